// Copyright (c) 2024, Jay Shah, Ganesh Bikshandi, Ying Zhang, Vijay Thakkar, Pradeep Ramani, Tri Dao.
// Splitting the different template instantiations to different files to speed up compilation.
// This file is auto-generated. See "generate_kernels.py"

#include "flash_fwd_hdim64_e4m3_split_sm90.cu"
#include "flash_fwd_hdim96_e4m3_split_sm90.cu"
#include "flash_fwd_hdim128_e4m3_split_sm90.cu"
#include "flash_fwd_hdim192_e4m3_split_sm90.cu"
#include "flash_fwd_hdim256_e4m3_split_sm90.cu"

// ===== COMPILED SASS (sm_90a) =====

	.target	sm_90a

	.elftype	@"ET_EXEC"


//--------------------- .note.nv.tkinfo           --------------------------
	.section	.note.nv.tkinfo,"",@"SHT_NOTE"
	.sectionflags	@"SHF_NOTE_NV_TKINFO"
	.tkinfo
        /*0018*/ 	.word	0x00000002
        /*0030*/ 	.string	""
        /*0030*/ 	.string	"ptxas"
        /*0030*/ 	.string	"Cuda compilation tools, release 13.0, V13.0.88"
        /*0030*/ 	.string	"Build cuda_13.0.r13.0/compiler.36424714_0"
        /*0030*/ 	.string	"-arch sm_90a -m 64 "



//--------------------- .note.nv.cuinfo           --------------------------
	.section	.note.nv.cuinfo,"",@"SHT_NOTE"
	.sectionflags	@"SHF_NOTE_NV_CUINFO"
        /*0018*/ 	.short	0x0002
        /*001a*/ 	.short	0x005a
        /*001c*/ 	.short	0x0082
	.zero		2


//--------------------- .nv.info                  --------------------------
	.section	.nv.info,"",@"SHT_CUDA_INFO"
	.align	4


	//----- nvinfo : EIATTR_REGCOUNT
	.align		4
        /*0000*/ 	.byte	0x04, 0x2f
        /*0002*/ 	.short	(.L_53 - .L_52)
	.align		4
.L_52:
        /*0004*/ 	.word	index@(_ZN7cutlass13device_kernelIN5flash11enable_sm90INS1_16FlashAttnFwdSm90INS1_25CollectiveMainloopFwdSm90ILi2EN4cute5tupleIJNS5_1CILi1EEES8_S8_EEENS6_IJNS7_ILi192EEENS7_ILi160EEENS7_ILi64EEEEEELi64ENS_12float_e4m3_tEfNS_4arch4Sm90ELb1ELb0ELb0ELb1ELb0ELb1ELb0ELb1ELb1ELb1ELb1ELb0EEENS1_21CollectiveEpilogueFwdINS6_IJSA_SC_SB_EEES9_NS_10bfloat16_tESG_Li384ELb1ELb1ELb1ELb1EEENS1_36VarlenDynamicPersistentTileSchedulerILi192ELi160ELi384ELi128ELb1ELb1ELb1ELb1ELb1ELb1EEEEEEEEEvNT_6ParamsE)
        /*0008*/ 	.word	0x00000080


	//----- nvinfo : EIATTR_FRAME_SIZE
	.align		4
.L_53:
        /*000c*/ 	.byte	0x04, 0x11
        /*000e*/ 	.short	(.L_55 - .L_54)
	.align		4
.L_54:
        /*0010*/ 	.word	index@(_ZN7cutlass13device_kernelIN5flash11enable_sm90INS1_16FlashAttnFwdSm90INS1_25CollectiveMainloopFwdSm90ILi2EN4cute5tupleIJNS5_1CILi1EEES8_S8_EEENS6_IJNS7_ILi192EEENS7_ILi160EEENS7_ILi64EEEEEELi64ENS_12float_e4m3_tEfNS_4arch4Sm90ELb1ELb0ELb0ELb1ELb0ELb1ELb0ELb1ELb1ELb1ELb1ELb0EEENS1_21CollectiveEpilogueFwdINS6_IJSA_SC_SB_EEES9_NS_10bfloat16_tESG_Li384ELb1ELb1ELb1ELb1EEENS1_36VarlenDynamicPersistentTileSchedulerILi192ELi160ELi384ELi128ELb1ELb1ELb1ELb1ELb1ELb1EEEEEEEEEvNT_6ParamsE)
        /*0014*/ 	.word	0x00000098


	//----- nvinfo : EIATTR_REGCOUNT
	.align		4
.L_55:
        /*0018*/ 	.byte	0x04, 0x2f
        /*001a*/ 	.short	(.L_57 - .L_56)
	.align		4
.L_56:
        /*001c*/ 	.word	index@(_ZN7cutlass13device_kernelIN5flash11enable_sm90INS1_16FlashAttnFwdSm90INS1_25CollectiveMainloopFwdSm90ILi2EN4cute5tupleIJNS5_1CILi1EEES8_S8_EEENS6_IJNS7_ILi192EEENS7_ILi160EEENS7_ILi64EEEEEELi64ENS_12float_e4m3_tEfNS_4arch4Sm90ELb1ELb0ELb0ELb1ELb0ELb0ELb0ELb1ELb1ELb1ELb1ELb0EEENS1_21CollectiveEpilogueFwdINS6_IJSA_SC_SB_EEES9_NS_10bfloat16_tESG_Li384ELb1ELb1ELb1ELb1EEENS1_36VarlenDynamicPersistentTileSchedulerILi192ELi160ELi384ELi128ELb1ELb1ELb1ELb1ELb1ELb1EEEEEEEEEvNT_6ParamsE)
        /*0020*/ 	.word	0x00000080


	//----- nvinfo : EIATTR_FRAME_SIZE
	.align		4
.L_57:
        /*0024*/ 	.byte	0x04, 0x11
        /*0026*/ 	.short	(.L_59 - .L_58)
	.align		4
.L_58:
        /*0028*/ 	.word	index@(_ZN7cutlass13device_kernelIN5flash11enable_sm90INS1_16FlashAttnFwdSm90INS1_25CollectiveMainloopFwdSm90ILi2EN4cute5tupleIJNS5_1CILi1EEES8_S8_EEENS6_IJNS7_ILi192EEENS7_ILi160EEENS7_ILi64EEEEEELi64ENS_12float_e4m3_tEfNS_4arch4Sm90ELb1ELb0ELb0ELb1ELb0ELb0ELb0ELb1ELb1ELb1ELb1ELb0EEENS1_21CollectiveEpilogueFwdINS6_IJSA_SC_SB_EEES9_NS_10bfloat16_tESG_Li384ELb1ELb1ELb1ELb1EEENS1_36VarlenDynamicPersistentTileSchedulerILi192ELi160ELi384ELi128ELb1ELb1ELb1ELb1ELb1ELb1EEEEEEEEEvNT_6ParamsE)
        /*002c*/ 	.word	0x00000020


	//----- nvinfo : EIATTR_REGCOUNT
	.align		4
.L_59:
        /*0030*/ 	.byte	0x04, 0x2f
        /*0032*/ 	.short	(.L_61 - .L_60)
	.align		4
.L_60:
        /*0034*/ 	.word	index@(_ZN7cutlass13device_kernelIN5flash11enable_sm90INS1_16FlashAttnFwdSm90INS1_25CollectiveMainloopFwdSm90ILi2EN4cute5tupleIJNS5_1CILi1EEES8_S8_EEENS6_IJNS7_ILi192EEENS7_ILi160EEENS7_ILi64EEEEEELi64ENS_12float_e4m3_tEfNS_4arch4Sm90ELb1ELb0ELb0ELb0ELb0ELb0ELb0ELb1ELb1ELb1ELb1ELb0EEENS1_21CollectiveEpilogueFwdINS6_IJSA_SC_SB_EEES9_NS_10bfloat16_tESG_Li384ELb0ELb1ELb1ELb1EEENS1_19SingleTileSchedulerILb0ELb1ELb1ELi192EEEEEEEEEvNT_6ParamsE)
        /*0038*/ 	.word	0x00000080


	//----- nvinfo : EIATTR_FRAME_SIZE
	.align		4
.L_61:
        /*003c*/ 	.byte	0x04, 0x11
        /*003e*/ 	.short	(.L_63 - .L_62)
	.align		4
.L_62:
        /*0040*/ 	.word	index@(_ZN7cutlass13device_kernelIN5flash11enable_sm90INS1_16FlashAttnFwdSm90INS1_25CollectiveMainloopFwdSm90ILi2EN4cute5tupleIJNS5_1CILi1EEES8_S8_EEENS6_IJNS7_ILi192EEENS7_ILi160EEENS7_ILi64EEEEEELi64ENS_12float_e4m3_tEfNS_4arch4Sm90ELb1ELb0ELb0ELb0ELb0ELb0ELb0ELb1ELb1ELb1ELb1ELb0EEENS1_21CollectiveEpilogueFwdINS6_IJSA_SC_SB_EEES9_NS_10bfloat16_tESG_Li384ELb0ELb1ELb1ELb1EEENS1_19SingleTileSchedulerILb0ELb1ELb1ELi192EEEEEEEEEvNT_6ParamsE)
        /*0044*/ 	.word	0x00000000


	//----- nvinfo : EIATTR_REGCOUNT
	.align		4
.L_63:
        /*0048*/ 	.byte	0x04, 0x2f
        /*004a*/ 	.short	(.L_65 - .L_64)
	.align		4
.L_64:
        /*004c*/ 	.word	index@(_ZN7cutlass13device_kernelIN5flash11enable_sm90INS1_16FlashAttnFwdSm90INS1_25CollectiveMainloopFwdSm90ILi2EN4cute5tupleIJNS5_1CILi1EEES8_S8_EEENS6_IJNS7_ILi192EEENS7_ILi160EEENS7_ILi64EEEEEELi64ENS_12float_e4m3_tEfNS_4arch4Sm90ELb0ELb1ELb0ELb1ELb0ELb1ELb0ELb1ELb1ELb1ELb1ELb0EEENS1_21CollectiveEpilogueFwdINS6_IJSA_SC_SB_EEES9_NS_10bfloat16_tESG_Li384ELb1ELb1ELb1ELb1EEENS1_36VarlenDynamicPersistentTileSchedulerILi192ELi160ELi384ELi128ELb1ELb1ELb1ELb1ELb0ELb1EEEEEEEEEvNT_6ParamsE)
        /*0050*/ 	.word	0x00000080


	//----- nvinfo : EIATTR_FRAME_SIZE
	.align		4
.L_65:
        /*0054*/ 	.byte	0x04, 0x11
        /*0056*/ 	.short	(.L_67 - .L_66)
	.align		4
.L_66:
        /*0058*/ 	.word	index@(_ZN7cutlass13device_kernelIN5flash11enable_sm90INS1_16FlashAttnFwdSm90INS1_25CollectiveMainloopFwdSm90ILi2EN4cute5tupleIJNS5_1CILi1EEES8_S8_EEENS6_IJNS7_ILi192EEENS7_ILi160EEENS7_ILi64EEEEEELi64ENS_12float_e4m3_tEfNS_4arch4Sm90ELb0ELb1ELb0ELb1ELb0ELb1ELb0ELb1ELb1ELb1ELb1ELb0EEENS1_21CollectiveEpilogueFwdINS6_IJSA_SC_SB_EEES9_NS_10bfloat16_tESG_Li384ELb1ELb1ELb1ELb1EEENS1_36VarlenDynamicPersistentTileSchedulerILi192ELi160ELi384ELi128ELb1ELb1ELb1ELb1ELb0ELb1EEEEEEEEEvNT_6ParamsE)
        /*005c*/ 	.word	0x00000070


	//----- nvinfo : EIATTR_REGCOUNT
	.align		4
.L_67:
        /*0060*/ 	.byte	0x04, 0x2f
        /*0062*/ 	.short	(.L_69 - .L_68)
	.align		4
.L_68:
        /*0064*/ 	.word	index@(_ZN7cutlass13device_kernelIN5flash11enable_sm90INS1_16FlashAttnFwdSm90INS1_25CollectiveMainloopFwdSm90ILi2EN4cute5tupleIJNS5_1CILi1EEES8_S8_EEENS6_IJNS7_ILi192EEENS7_ILi160EEENS7_ILi64EEEEEELi64ENS_12float_e4m3_tEfNS_4arch4Sm90ELb0ELb1ELb0ELb1ELb0ELb0ELb0ELb1ELb1ELb1ELb1ELb0EEENS1_21CollectiveEpilogueFwdINS6_IJSA_SC_SB_EEES9_NS_10bfloat16_tESG_Li384ELb1ELb1ELb1ELb1EEENS1_36VarlenDynamicPersistentTileSchedulerILi192ELi160ELi384ELi128ELb1ELb1ELb1ELb1ELb0ELb1EEEEEEEEEvNT_6ParamsE)
        /*0068*/ 	.word	0x00000080


	//----- nvinfo : EIATTR_FRAME_SIZE
	.align		4
.L_69:
        /*006c*/ 	.byte	0x04, 0x11
        /*006e*/ 	.short	(.L_71 - .L_70)
	.align		4
.L_70:
        /*0070*/ 	.word	index@(_ZN7cutlass13device_kernelIN5flash11enable_sm90INS1_16FlashAttnFwdSm90INS1_25CollectiveMainloopFwdSm90ILi2EN4cute5tupleIJNS5_1CILi1EEES8_S8_EEENS6_IJNS7_ILi192EEENS7_ILi160EEENS7_ILi64EEEEEELi64ENS_12float_e4m3_tEfNS_4arch4Sm90ELb0ELb1ELb0ELb1ELb0ELb0ELb0ELb1ELb1ELb1ELb1ELb0EEENS1_21CollectiveEpilogueFwdINS6_IJSA_SC_SB_EEES9_NS_10bfloat16_tESG_Li384ELb1ELb1ELb1ELb1EEENS1_36VarlenDynamicPersistentTileSchedulerILi192ELi160ELi384ELi128ELb1ELb1ELb1ELb1ELb0ELb1EEEEEEEEEvNT_6ParamsE)
        /*0074*/ 	.word	0x00000018


	//----- nvinfo : EIATTR_REGCOUNT
	.align		4
.L_71:
        /*0078*/ 	.byte	0x04, 0x2f
        /*007a*/ 	.short	(.L_73 - .L_72)
	.align		4
.L_72:
        /*007c*/ 	.word	index@(_ZN7cutlass13device_kernelIN5flash11enable_sm90INS1_16FlashAttnFwdSm90INS1_25CollectiveMainloopFwdSm90ILi2EN4cute5tupleIJNS5_1CILi1EEES8_S8_EEENS6_IJNS7_ILi192EEENS7_ILi160EEENS7_ILi64EEEEEELi64ENS_12float_e4m3_tEfNS_4arch4Sm90ELb0ELb1ELb0ELb0ELb0ELb0ELb0ELb1ELb1ELb1ELb1ELb0EEENS1_21CollectiveEpilogueFwdINS6_IJSA_SC_SB_EEES9_NS_10bfloat16_tESG_Li384ELb0ELb1ELb1ELb1EEENS1_19SingleTileSchedulerILb0ELb1ELb1ELi192EEEEEEEEEvNT_6ParamsE)
        /*0080*/ 	.word	0x00000080


	//----- nvinfo : EIATTR_FRAME_SIZE
	.align		4
.L_73:
        /*0084*/ 	.byte	0x04, 0x11
        /*0086*/ 	.short	(.L_75 - .L_74)
	.align		4
.L_74:
        /*0088*/ 	.word	index@(_ZN7cutlass13device_kernelIN5flash11enable_sm90INS1_16FlashAttnFwdSm90INS1_25CollectiveMainloopFwdSm90ILi2EN4cute5tupleIJNS5_1CILi1EEES8_S8_EEENS6_IJNS7_ILi192EEENS7_ILi160EEENS7_ILi64EEEEEELi64ENS_12float_e4m3_tEfNS_4arch4Sm90ELb0ELb1ELb0ELb0ELb0ELb0ELb0ELb1ELb1ELb1ELb1ELb0EEENS1_21CollectiveEpilogueFwdINS6_IJSA_SC_SB_EEES9_NS_10bfloat16_tESG_Li384ELb0ELb1ELb1ELb1EEENS1_19SingleTileSchedulerILb0ELb1ELb1ELi192EEEEEEEEEvNT_6ParamsE)
        /*008c*/ 	.word	0x00000000


	//----- nvinfo : EIATTR_REGCOUNT
	.align		4
.L_75:
        /*0090*/ 	.byte	0x04, 0x2f
        /*0092*/ 	.short	(.L_77 - .L_76)
	.align		4
.L_76:
        /*0094*/ 	.word	index@(_ZN7cutlass13device_kernelIN5flash11enable_sm90INS1_16FlashAttnFwdSm90INS1_25CollectiveMainloopFwdSm90ILi2EN4cute5tupleIJNS5_1CILi1EEES8_S8_EEENS6_IJNS7_ILi192EEENS7_ILi160EEENS7_ILi64EEEEEELi64ENS_12float_e4m3_tEfNS_4arch4Sm90ELb0ELb0ELb0ELb1ELb0ELb1ELb0ELb1ELb1ELb1ELb1ELb0EEENS1_21CollectiveEpilogueFwdINS6_IJSA_SC_SB_EEES9_NS_10bfloat16_tESG_Li384ELb1ELb1ELb1ELb1EEENS1_36VarlenDynamicPersistentTileSchedulerILi192ELi160ELi384ELi128ELb1ELb1ELb1ELb0ELb1ELb1EEEEEEEEEvNT_6ParamsE)
        /*0098*/ 	.word	0x00000080


	//----- nvinfo : EIATTR_FRAME_SIZE
	.align		4
.L_77:
        /*009c*/ 	.byte	0x04, 0x11
        /*009e*/ 	.short	(.L_79 - .L_78)
	.align		4
.L_78:
        /*00a0*/ 	.word	index@(_ZN7cutlass13device_kernelIN5flash11enable_sm90INS1_16FlashAttnFwdSm90INS1_25CollectiveMainloopFwdSm90ILi2EN4cute5tupleIJNS5_1CILi1EEES8_S8_EEENS6_IJNS7_ILi192EEENS7_ILi160EEENS7_ILi64EEEEEELi64ENS_12float_e4m3_tEfNS_4arch4Sm90ELb0ELb0ELb0ELb1ELb0ELb1ELb0ELb1ELb1ELb1ELb1ELb0EEENS1_21CollectiveEpilogueFwdINS6_IJSA_SC_SB_EEES9_NS_10bfloat16_tESG_Li384ELb1ELb1ELb1ELb1EEENS1_36VarlenDynamicPersistentTileSchedulerILi192ELi160ELi384ELi128ELb1ELb1ELb1ELb0ELb1ELb1EEEEEEEEEvNT_6ParamsE)
        /*00a4*/ 	.word	0x00000098


	//----- nvinfo : EIATTR_REGCOUNT
	.align		4
.L_79:
        /*00a8*/ 	.byte	0x04, 0x2f
        /*00aa*/ 	.short	(.L_81 - .L_80)
	.align		4
.L_80:
        /*00ac*/ 	.word	index@(_ZN7cutlass13device_kernelIN5flash11enable_sm90INS1_16FlashAttnFwdSm90INS1_25CollectiveMainloopFwdSm90ILi2EN4cute5tupleIJNS5_1CILi1EEES8_S8_EEENS6_IJNS7_ILi192EEENS7_ILi160EEENS7_ILi64EEEEEELi64ENS_12float_e4m3_tEfNS_4arch4Sm90ELb0ELb0ELb0ELb1ELb0ELb0ELb0ELb1ELb1ELb1ELb1ELb0EEENS1_21CollectiveEpilogueFwdINS6_IJSA_SC_SB_EEES9_NS_10bfloat16_tESG_Li384ELb1ELb1ELb1ELb1EEENS1_36VarlenDynamicPersistentTileSchedulerILi192ELi160ELi384ELi128ELb1ELb1ELb1ELb0ELb1ELb1EEEEEEEEEvNT_6ParamsE)
        /*00b0*/ 	.word	0x00000080


	//----- nvinfo : EIATTR_FRAME_SIZE
	.align		4
.L_81:
        /*00b4*/ 	.byte	0x04, 0x11
        /*00b6*/ 	.short	(.L_83 - .L_82)
	.align		4
.L_82:
        /*00b8*/ 	.word	index@(_ZN7cutlass13device_kernelIN5flash11enable_sm90INS1_16FlashAttnFwdSm90INS1_25CollectiveMainloopFwdSm90ILi2EN4cute5tupleIJNS5_1CILi1EEES8_S8_EEENS6_IJNS7_ILi192EEENS7_ILi160EEENS7_ILi64EEEEEELi64ENS_12float_e4m3_tEfNS_4arch4Sm90ELb0ELb0ELb0ELb1ELb0ELb0ELb0ELb1ELb1ELb1ELb1ELb0EEENS1_21CollectiveEpilogueFwdINS6_IJSA_SC_SB_EEES9_NS_10bfloat16_tESG_Li384ELb1ELb1ELb1ELb1EEENS1_36VarlenDynamicPersistentTileSchedulerILi192ELi160ELi384ELi128ELb1ELb1ELb1ELb0ELb1ELb1EEEEEEEEEvNT_6ParamsE)
        /*00bc*/ 	.word	0x00000020


	//----- nvinfo : EIATTR_REGCOUNT
	.align		4
.L_83:
        /*00c0*/ 	.byte	0x04, 0x2f
        /*00c2*/ 	.short	(.L_85 - .L_84)
	.align		4
.L_84:
        /*00c4*/ 	.word	index@(_ZN7cutlass13device_kernelIN5flash11enable_sm90INS1_16FlashAttnFwdSm90INS1_25CollectiveMainloopFwdSm90ILi2EN4cute5tupleIJNS5_1CILi1EEES8_S8_EEENS6_IJNS7_ILi192EEENS7_ILi160EEENS7_ILi64EEEEEELi64ENS_12float_e4m3_tEfNS_4arch4Sm90ELb0ELb0ELb0ELb0ELb0ELb0ELb0ELb1ELb1ELb1ELb1ELb0EEENS1_21CollectiveEpilogueFwdINS6_IJSA_SC_SB_EEES9_NS_10bfloat16_tESG_Li384ELb0ELb1ELb1ELb1EEENS1_19SingleTileSchedulerILb0ELb1ELb1ELi192EEEEEEEEEvNT_6ParamsE)
        /*00c8*/ 	.word	0x00000080


	//----- nvinfo : EIATTR_FRAME_SIZE
	.align		4
.L_85:
        /*00cc*/ 	.byte	0x04, 0x11
        /*00ce*/ 	.short	(.L_87 - .L_86)
	.align		4
.L_86:
        /*00d0*/ 	.word	index@(_ZN7cutlass13device_kernelIN5flash11enable_sm90INS1_16FlashAttnFwdSm90INS1_25CollectiveMainloopFwdSm90ILi2EN4cute5tupleIJNS5_1CILi1EEES8_S8_EEENS6_IJNS7_ILi192EEENS7_ILi160EEENS7_ILi64EEEEEELi64ENS_12float_e4m3_tEfNS_4arch4Sm90ELb0ELb0ELb0ELb0ELb0ELb0ELb0ELb1ELb1ELb1ELb1ELb0EEENS1_21CollectiveEpilogueFwdINS6_IJSA_SC_SB_EEES9_NS_10bfloat16_tESG_Li384ELb0ELb1ELb1ELb1EEENS1_19SingleTileSchedulerILb0ELb1ELb1ELi192EEEEEEEEEvNT_6ParamsE)
        /*00d4*/ 	.word	0x00000000


	//----- nvinfo : EIATTR_REGCOUNT
	.align		4
.L_87:
        /*00d8*/ 	.byte	0x04, 0x2f
        /*00da*/ 	.short	(.L_89 - .L_88)
	.align		4
.L_88:
        /*00dc*/ 	.word	index@(_ZN7cutlass13device_kernelIN5flash11enable_sm90INS1_16FlashAttnFwdSm90INS1_25CollectiveMainloopFwdSm90ILi2EN4cute5tupleIJNS5_1CILi1EEES8_S8_EEENS6_IJNS7_ILi192EEENS7_ILi128EEENS7_ILi96EEEEEELi96ENS_12float_e4m3_tEfNS_4arch4Sm90ELb1ELb0ELb0ELb1ELb0ELb1ELb0ELb1ELb1ELb1ELb1ELb0EEENS1_21CollectiveEpilogueFwdINS6_IJSA_SC_SB_EEES9_NS_10bfloat16_tESG_Li384ELb1ELb1ELb1ELb1EEENS1_36VarlenDynamicPersistentTileSchedulerILi192ELi128ELi384ELi128ELb1ELb1ELb1ELb1ELb1ELb1EEEEEEEEEvNT_6ParamsE)
        /*00e0*/ 	.word	0x00000080


	//----- nvinfo : EIATTR_FRAME_SIZE
	.align		4
.L_89:
        /*00e4*/ 	.byte	0x04, 0x11
        /*00e6*/ 	.short	(.L_91 - .L_90)
	.align		4
.L_90:
        /*00e8*/ 	.word	index@(_ZN7cutlass13device_kernelIN5flash11enable_sm90INS1_16FlashAttnFwdSm90INS1_25CollectiveMainloopFwdSm90ILi2EN4cute5tupleIJNS5_1CILi1EEES8_S8_EEENS6_IJNS7_ILi192EEENS7_ILi128EEENS7_ILi96EEEEEELi96ENS_12float_e4m3_tEfNS_4arch4Sm90ELb1ELb0ELb0ELb1ELb0ELb1ELb0ELb1ELb1ELb1ELb1ELb0EEENS1_21CollectiveEpilogueFwdINS6_IJSA_SC_SB_EEES9_NS_10bfloat16_tESG_Li384ELb1ELb1ELb1ELb1EEENS1_36VarlenDynamicPersistentTileSchedulerILi192ELi128ELi384ELi128ELb1ELb1ELb1ELb1ELb1ELb1EEEEEEEEEvNT_6ParamsE)
        /*00ec*/ 	.word	0x000000a0


	//----- nvinfo : EIATTR_REGCOUNT
	.align		4
.L_91:
        /*00f0*/ 	.byte	0x04, 0x2f
        /*00f2*/ 	.short	(.L_93 - .L_92)
	.align		4
.L_92:
        /*00f4*/ 	.word	index@(_ZN7cutlass13device_kernelIN5flash11enable_sm90INS1_16FlashAttnFwdSm90INS1_25CollectiveMainloopFwdSm90ILi2EN4cute5tupleIJNS5_1CILi1EEES8_S8_EEENS6_IJNS7_ILi192EEENS7_ILi128EEENS7_ILi96EEEEEELi96ENS_12float_e4m3_tEfNS_4arch4Sm90ELb1ELb0ELb0ELb1ELb0ELb0ELb0ELb1ELb1ELb1ELb1ELb0EEENS1_21CollectiveEpilogueFwdINS6_IJSA_SC_SB_EEES9_NS_10bfloat16_tESG_Li384ELb1ELb1ELb1ELb1EEENS1_36VarlenDynamicPersistentTileSchedulerILi192ELi128ELi384ELi128ELb1ELb1ELb1ELb1ELb1ELb1EEEEEEEEEvNT_6ParamsE)
        /*00f8*/ 	.word	0x00000080


	//----- nvinfo : EIATTR_FRAME_SIZE
	.align		4
.L_93:
        /*00fc*/ 	.byte	0x04, 0x11
        /*00fe*/ 	.short	(.L_95 - .L_94)
	.align		4
.L_94:
        /*0100*/ 	.word	index@(_ZN7cutlass13device_kernelIN5flash11enable_sm90INS1_16FlashAttnFwdSm90INS1_25CollectiveMainloopFwdSm90ILi2EN4cute5tupleIJNS5_1CILi1EEES8_S8_EEENS6_IJNS7_ILi192EEENS7_ILi128EEENS7_ILi96EEEEEELi96ENS_12float_e4m3_tEfNS_4arch4Sm90ELb1ELb0ELb0ELb1ELb0ELb0ELb0ELb1ELb1ELb1ELb1ELb0EEENS1_21CollectiveEpilogueFwdINS6_IJSA_SC_SB_EEES9_NS_10bfloat16_tESG_Li384ELb1ELb1ELb1ELb1EEENS1_36VarlenDynamicPersistentTileSchedulerILi192ELi128ELi384ELi128ELb1ELb1ELb1ELb1ELb1ELb1EEEEEEEEEvNT_6ParamsE)
        /*0104*/ 	.word	0x00000028


	//----- nvinfo : EIATTR_REGCOUNT
	.align		4
.L_95:
        /*0108*/ 	.byte	0x04, 0x2f
        /*010a*/ 	.short	(.L_97 - .L_96)
	.align		4
.L_96:
        /*010c*/ 	.word	index@(_ZN7cutlass13device_kernelIN5flash11enable_sm90INS1_16FlashAttnFwdSm90INS1_25CollectiveMainloopFwdSm90ILi2EN4cute5tupleIJNS5_1CILi1EEES8_S8_EEENS6_IJNS7_ILi192EEENS7_ILi128EEENS7_ILi96EEEEEELi96ENS_12float_e4m3_tEfNS_4arch4Sm90ELb1ELb0ELb0ELb0ELb0ELb0ELb0ELb1ELb1ELb1ELb1ELb0EEENS1_21CollectiveEpilogueFwdINS6_IJSA_SC_SB_EEES9_NS_10bfloat16_tESG_Li384ELb0ELb1ELb1ELb1EEENS1_19SingleTileSchedulerILb0ELb1ELb1ELi192EEEEEEEEEvNT_6ParamsE)
        /*0110*/ 	.word	0x00000080


	//----- nvinfo : EIATTR_FRAME_SIZE
	.align		4
.L_97:
        /*0114*/ 	.byte	0x04, 0x11
        /*0116*/ 	.short	(.L_99 - .L_98)
	.align		4
.L_98:
        /*0118*/ 	.word	index@(_ZN7cutlass13device_kernelIN5flash11enable_sm90INS1_16FlashAttnFwdSm90INS1_25CollectiveMainloopFwdSm90ILi2EN4cute5tupleIJNS5_1CILi1EEES8_S8_EEENS6_IJNS7_ILi192EEENS7_ILi128EEENS7_ILi96EEEEEELi96ENS_12float_e4m3_tEfNS_4arch4Sm90ELb1ELb0ELb0ELb0ELb0ELb0ELb0ELb1ELb1ELb1ELb1ELb0EEENS1_21CollectiveEpilogueFwdINS6_IJSA_SC_SB_EEES9_NS_10bfloat16_tESG_Li384ELb0ELb1ELb1ELb1EEENS1_19SingleTileSchedulerILb0ELb1ELb1ELi192EEEEEEEEEvNT_6ParamsE)
        /*011c*/ 	.word	0x00000000


	//----- nvinfo : EIATTR_REGCOUNT
	.align		4
.L_99:
        /*0120*/ 	.byte	0x04, 0x2f
        /*0122*/ 	.short	(.L_101 - .L_100)
	.align		4
.L_100:
        /*0124*/ 	.word	index@(_ZN7cutlass13device_kernelIN5flash11enable_sm90INS1_16FlashAttnFwdSm90INS1_25CollectiveMainloopFwdSm90ILi2EN4cute5tupleIJNS5_1CILi1EEES8_S8_EEENS6_IJNS7_ILi192EEENS7_ILi128EEENS7_ILi96EEEEEELi96ENS_12float_e4m3_tEfNS_4arch4Sm90ELb0ELb1ELb0ELb1ELb0ELb1ELb0ELb1ELb1ELb1ELb1ELb0EEENS1_21CollectiveEpilogueFwdINS6_IJSA_SC_SB_EEES9_NS_10bfloat16_tESG_Li384ELb1ELb1ELb1ELb1EEENS1_36VarlenDynamicPersistentTileSchedulerILi192ELi128ELi384ELi128ELb1ELb1ELb1ELb1ELb0ELb1EEEEEEEEEvNT_6ParamsE)
        /*0128*/ 	.word	0x00000080


	//----- nvinfo : EIATTR_FRAME_SIZE
	.align		4
.L_101:
        /*012c*/ 	.byte	0x04, 0x11
        /*012e*/ 	.short	(.L_103 - .L_102)
	.align		4
.L_102:
        /*0130*/ 	.word	index@(_ZN7cutlass13device_kernelIN5flash11enable_sm90INS1_16FlashAttnFwdSm90INS1_25CollectiveMainloopFwdSm90ILi2EN4cute5tupleIJNS5_1CILi1EEES8_S8_EEENS6_IJNS7_ILi192EEENS7_ILi128EEENS7_ILi96EEEEEELi96ENS_12float_e4m3_tEfNS_4arch4Sm90ELb0ELb1ELb0ELb1ELb0ELb1ELb0ELb1ELb1ELb1ELb1ELb0EEENS1_21CollectiveEpilogueFwdINS6_IJSA_SC_SB_EEES9_NS_10bfloat16_tESG_Li384ELb1ELb1ELb1ELb1EEENS1_36VarlenDynamicPersistentTileSchedulerILi192ELi128ELi384ELi128ELb1ELb1ELb1ELb1ELb0ELb1EEEEEEEEEvNT_6ParamsE)
        /*0134*/ 	.word	0x00000090


	//----- nvinfo : EIATTR_REGCOUNT
	.align		4
.L_103:
        /*0138*/ 	.byte	0x04, 0x2f
        /*013a*/ 	.short	(.L_105 - .L_104)
	.align		4
.L_104:
        /*013c*/ 	.word	index@(_ZN7cutlass13device_kernelIN5flash11enable_sm90INS1_16FlashAttnFwdSm90INS1_25CollectiveMainloopFwdSm90ILi2EN4cute5tupleIJNS5_1CILi1EEES8_S8_EEENS6_IJNS7_ILi192EEENS7_ILi128EEENS7_ILi96EEEEEELi96ENS_12float_e4m3_tEfNS_4arch4Sm90ELb0ELb1ELb0ELb1ELb0ELb0ELb0ELb1ELb1ELb1ELb1ELb0EEENS1_21CollectiveEpilogueFwdINS6_IJSA_SC_SB_EEES9_NS_10bfloat16_tESG_Li384ELb1ELb1ELb1ELb1EEENS1_36VarlenDynamicPersistentTileSchedulerILi192ELi128ELi384ELi128ELb1ELb1ELb1ELb1ELb0ELb1EEEEEEEEEvNT_6ParamsE)
        /*0140*/ 	.word	0x00000080


	//----- nvinfo : EIATTR_FRAME_SIZE
	.align		4
.L_105:
        /*0144*/ 	.byte	0x04, 0x11
        /*0146*/ 	.short	(.L_107 - .L_106)
	.align		4
.L_106:
        /*0148*/ 	.word	index@(_ZN7cutlass13device_kernelIN5flash11enable_sm90INS1_16FlashAttnFwdSm90INS1_25CollectiveMainloopFwdSm90ILi2EN4cute5tupleIJNS5_1CILi1EEES8_S8_EEENS6_IJNS7_ILi192EEENS7_ILi128EEENS7_ILi96EEEEEELi96ENS_12float_e4m3_tEfNS_4arch4Sm90ELb0ELb1ELb0ELb1ELb0ELb0ELb0ELb1ELb1ELb1ELb1ELb0EEENS1_21CollectiveEpilogueFwdINS6_IJSA_SC_SB_EEES9_NS_10bfloat16_tESG_Li384ELb1ELb1ELb1ELb1EEENS1_36VarlenDynamicPersistentTileSchedulerILi192ELi128ELi384ELi128ELb1ELb1ELb1ELb1ELb0ELb1EEEEEEEEEvNT_6ParamsE)
        /*014c*/ 	.word	0x00000028


	//----- nvinfo : EIATTR_REGCOUNT
	.align		4
.L_107:
        /*0150*/ 	.byte	0x04, 0x2f
        /*0152*/ 	.short	(.L_109 - .L_108)
	.align		4
.L_108:
        /*0154*/ 	.word	index@(_ZN7cutlass13device_kernelIN5flash11enable_sm90INS1_16FlashAttnFwdSm90INS1_25CollectiveMainloopFwdSm90ILi2EN4cute5tupleIJNS5_1CILi1EEES8_S8_EEENS6_IJNS7_ILi192EEENS7_ILi128EEENS7_ILi96EEEEEELi96ENS_12float_e4m3_tEfNS_4arch4Sm90ELb0ELb1ELb0ELb0ELb0ELb0ELb0ELb1ELb1ELb1ELb1ELb0EEENS1_21CollectiveEpilogueFwdINS6_IJSA_SC_SB_EEES9_NS_10bfloat16_tESG_Li384ELb0ELb1ELb1ELb1EEENS1_19SingleTileSchedulerILb0ELb1ELb1ELi192EEEEEEEEEvNT_6ParamsE)
        /*0158*/ 	.word	0x00000080


	//----- nvinfo : EIATTR_FRAME_SIZE
	.align		4
.L_109:
        /*015c*/ 	.byte	0x04, 0x11
        /*015e*/ 	.short	(.L_111 - .L_110)
	.align		4
.L_110:
        /*0160*/ 	.word	index@(_ZN7cutlass13device_kernelIN5flash11enable_sm90INS1_16FlashAttnFwdSm90INS1_25CollectiveMainloopFwdSm90ILi2EN4cute5tupleIJNS5_1CILi1EEES8_S8_EEENS6_IJNS7_ILi192EEENS7_ILi128EEENS7_ILi96EEEEEELi96ENS_12float_e4m3_tEfNS_4arch4Sm90ELb0ELb1ELb0ELb0ELb0ELb0ELb0ELb1ELb1ELb1ELb1ELb0EEENS1_21CollectiveEpilogueFwdINS6_IJSA_SC_SB_EEES9_NS_10bfloat16_tESG_Li384ELb0ELb1ELb1ELb1EEENS1_19SingleTileSchedulerILb0ELb1ELb1ELi192EEEEEEEEEvNT_6ParamsE)
        /*0164*/ 	.word	0x00000000


	//----- nvinfo : EIATTR_REGCOUNT
	.align		4
.L_111:
        /*0168*/ 	.byte	0x04, 0x2f
        /*016a*/ 	.short	(.L_113 - .L_112)
	.align		4
.L_112:
        /*016c*/ 	.word	index@(_ZN7cutlass13device_kernelIN5flash11enable_sm90INS1_16FlashAttnFwdSm90INS1_25CollectiveMainloopFwdSm90ILi2EN4cute5tupleIJNS5_1CILi1EEES8_S8_EEENS6_IJNS7_ILi192EEENS7_ILi128EEENS7_ILi96EEEEEELi96ENS_12float_e4m3_tEfNS_4arch4Sm90ELb0ELb0ELb0ELb1ELb0ELb1ELb0ELb1ELb1ELb1ELb1ELb0EEENS1_21CollectiveEpilogueFwdINS6_IJSA_SC_SB_EEES9_NS_10bfloat16_tESG_Li384ELb1ELb1ELb1ELb1EEENS1_36VarlenDynamicPersistentTileSchedulerILi192ELi128ELi384ELi128ELb1ELb1ELb1ELb0ELb1ELb1EEEEEEEEEvNT_6ParamsE)
        /*0170*/ 	.word	0x00000080


	//----- nvinfo : EIATTR_FRAME_SIZE
	.align		4
.L_113:
        /*0174*/ 	.byte	0x04, 0x11
        /*0176*/ 	.short	(.L_115 - .L_114)
	.align		4
.L_114:
        /*0178*/ 	.word	index@(_ZN7cutlass13device_kernelIN5flash11enable_sm90INS1_16FlashAttnFwdSm90INS1_25CollectiveMainloopFwdSm90ILi2EN4cute5tupleIJNS5_1CILi1EEES8_S8_EEENS6_IJNS7_ILi192EEENS7_ILi128EEENS7_ILi96EEEEEELi96ENS_12float_e4m3_tEfNS_4arch4Sm90ELb0ELb0ELb0ELb1ELb0ELb1ELb0ELb1ELb1ELb1ELb1ELb0EEENS1_21CollectiveEpilogueFwdINS6_IJSA_SC_SB_EEES9_NS_10bfloat16_tESG_Li384ELb1ELb1ELb1ELb1EEENS1_36VarlenDynamicPersistentTileSchedulerILi192ELi128ELi384ELi128ELb1ELb1ELb1ELb0ELb1ELb1EEEEEEEEEvNT_6ParamsE)
        /*017c*/ 	.word	0x000000a8


	//----- nvinfo : EIATTR_REGCOUNT
	.align		4
.L_115:
        /*0180*/ 	.byte	0x04, 0x2f
        /*0182*/ 	.short	(.L_117 - .L_116)
	.align		4
.L_116:
        /*0184*/ 	.word	index@(_ZN7cutlass13device_kernelIN5flash11enable_sm90INS1_16FlashAttnFwdSm90INS1_25CollectiveMainloopFwdSm90ILi2EN4cute5tupleIJNS5_1CILi1EEES8_S8_EEENS6_IJNS7_ILi192EEENS7_ILi128EEENS7_ILi96EEEEEELi96ENS_12float_e4m3_tEfNS_4arch4Sm90ELb0ELb0ELb0ELb1ELb0ELb0ELb0ELb1ELb1ELb1ELb1ELb0EEENS1_21CollectiveEpilogueFwdINS6_IJSA_SC_SB_EEES9_NS_10bfloat16_tESG_Li384ELb1ELb1ELb1ELb1EEENS1_36VarlenDynamicPersistentTileSchedulerILi192ELi128ELi384ELi128ELb1ELb1ELb1ELb0ELb1ELb1EEEEEEEEEvNT_6ParamsE)
        /*0188*/ 	.word	0x00000080


	//----- nvinfo : EIATTR_FRAME_SIZE
	.align		4
.L_117:
        /*018c*/ 	.byte	0x04, 0x11
        /*018e*/ 	.short	(.L_119 - .L_118)
	.align		4
.L_118:
        /*0190*/ 	.word	index@(_ZN7cutlass13device_kernelIN5flash11enable_sm90INS1_16FlashAttnFwdSm90INS1_25CollectiveMainloopFwdSm90ILi2EN4cute5tupleIJNS5_1CILi1EEES8_S8_EEENS6_IJNS7_ILi192EEENS7_ILi128EEENS7_ILi96EEEEEELi96ENS_12float_e4m3_tEfNS_4arch4Sm90ELb0ELb0ELb0ELb1ELb0ELb0ELb0ELb1ELb1ELb1ELb1ELb0EEENS1_21CollectiveEpilogueFwdINS6_IJSA_SC_SB_EEES9_NS_10bfloat16_tESG_Li384ELb1ELb1ELb1ELb1EEENS1_36VarlenDynamicPersistentTileSchedulerILi192ELi128ELi384ELi128ELb1ELb1ELb1ELb0ELb1ELb1EEEEEEEEEvNT_6ParamsE)
        /*0194*/ 	.word	0x00000030


	//----- nvinfo : EIATTR_REGCOUNT
	.align		4
.L_119:
        /*0198*/ 	.byte	0x04, 0x2f
        /*019a*/ 	.short	(.L_121 - .L_120)
	.align		4
.L_120:
        /*019c*/ 	.word	index@(_ZN7cutlass13device_kernelIN5flash11enable_sm90INS1_16FlashAttnFwdSm90INS1_25CollectiveMainloopFwdSm90ILi2EN4cute5tupleIJNS5_1CILi1EEES8_S8_EEENS6_IJNS7_ILi192EEENS7_ILi128EEENS7_ILi96EEEEEELi96ENS_12float_e4m3_tEfNS_4arch4Sm90ELb0ELb0ELb0ELb0ELb0ELb0ELb0ELb1ELb1ELb1ELb1ELb0EEENS1_21CollectiveEpilogueFwdINS6_IJSA_SC_SB_EEES9_NS_10bfloat16_tESG_Li384ELb0ELb1ELb1ELb1EEENS1_19SingleTileSchedulerILb0ELb1ELb1ELi192EEEEEEEEEvNT_6ParamsE)
        /*01a0*/ 	.word	0x00000080


	//----- nvinfo : EIATTR_FRAME_SIZE
	.align		4
.L_121:
        /*01a4*/ 	.byte	0x04, 0x11
        /*01a6*/ 	.short	(.L_123 - .L_122)
	.align		4
.L_122:
        /*01a8*/ 	.word	index@(_ZN7cutlass13device_kernelIN5flash11enable_sm90INS1_16FlashAttnFwdSm90INS1_25CollectiveMainloopFwdSm90ILi2EN4cute5tupleIJNS5_1CILi1EEES8_S8_EEENS6_IJNS7_ILi192EEENS7_ILi128EEENS7_ILi96EEEEEELi96ENS_12float_e4m3_tEfNS_4arch4Sm90ELb0ELb0ELb0ELb0ELb0ELb0ELb0ELb1ELb1ELb1ELb1ELb0EEENS1_21CollectiveEpilogueFwdINS6_IJSA_SC_SB_EEES9_NS_10bfloat16_tESG_Li384ELb0ELb1ELb1ELb1EEENS1_19SingleTileSchedulerILb0ELb1ELb1ELi192EEEEEEEEEvNT_6ParamsE)
        /*01ac*/ 	.word	0x00000000


	//----- nvinfo : EIATTR_REGCOUNT
	.align		4
.L_123:
        /*01b0*/ 	.byte	0x04, 0x2f
        /*01b2*/ 	.short	(.L_125 - .L_124)
	.align		4
.L_124:
        /*01b4*/ 	.word	index@(_ZN7cutlass13device_kernelIN5flash11enable_sm90INS1_16FlashAttnFwdSm90INS1_25CollectiveMainloopFwdSm90ILi2EN4cute5tupleIJNS5_1CILi1EEES8_S8_EEENS6_IJNS7_ILi128EEENS7_ILi224EEESA_EEELi128ENS_12float_e4m3_tEfNS_4arch4Sm90ELb1ELb0ELb0ELb1ELb0ELb1ELb0ELb1ELb1ELb1ELb1ELb0EEENS1_21CollectiveEpilogueFwdINS6_IJSA_SA_SB_EEES9_NS_10bfloat16_tESF_Li256ELb1ELb1ELb1ELb1EEENS1_36VarlenDynamicPersistentTileSchedulerILi128ELi224ELi256ELi128ELb1ELb1ELb1ELb1ELb1ELb1EEEEEEEEEvNT_6ParamsE)
        /*01b8*/ 	.word	0x000000a8


	//----- nvinfo : EIATTR_FRAME_SIZE
	.align		4
.L_125:
        /*01bc*/ 	.byte	0x04, 0x11
        /*01be*/ 	.short	(.L_127 - .L_126)
	.align		4
.L_126:
        /*01c0*/ 	.word	index@(_ZN7cutlass13device_kernelIN5flash11enable_sm90INS1_16FlashAttnFwdSm90INS1_25CollectiveMainloopFwdSm90ILi2EN4cute5tupleIJNS5_1CILi1EEES8_S8_EEENS6_IJNS7_ILi128EEENS7_ILi224EEESA_EEELi128ENS_12float_e4m3_tEfNS_4arch4Sm90ELb1ELb0ELb0ELb1ELb0ELb1ELb0ELb1ELb1ELb1ELb1ELb0EEENS1_21CollectiveEpilogueFwdINS6_IJSA_SA_SB_EEES9_NS_10bfloat16_tESF_Li256ELb1ELb1ELb1ELb1EEENS1_36VarlenDynamicPersistentTileSchedulerILi128ELi224ELi256ELi128ELb1ELb1ELb1ELb1ELb1ELb1EEEEEEEEEvNT_6ParamsE)
        /*01c4*/ 	.word	0x00000108


	//----- nvinfo : EIATTR_REGCOUNT
	.align		4
.L_127:
        /*01c8*/ 	.byte	0x04, 0x2f
        /*01ca*/ 	.short	(.L_129 - .L_128)
	.align		4
.L_128:
        /*01cc*/ 	.word	index@(_ZN7cutlass13device_kernelIN5flash11enable_sm90INS1_16FlashAttnFwdSm90INS1_25CollectiveMainloopFwdSm90ILi2EN4cute5tupleIJNS5_1CILi1EEES8_S8_EEENS6_IJNS7_ILi128EEENS7_ILi224EEESA_EEELi128ENS_12float_e4m3_tEfNS_4arch4Sm90ELb1ELb0ELb0ELb1ELb0ELb0ELb0ELb1ELb1ELb1ELb1ELb0EEENS1_21CollectiveEpilogueFwdINS6_IJSA_SA_SB_EEES9_NS_10bfloat16_tESF_Li256ELb1ELb1ELb1ELb1EEENS1_36VarlenDynamicPersistentTileSchedulerILi128ELi224ELi256ELi128ELb1ELb1ELb1ELb1ELb1ELb1EEEEEEEEEvNT_6ParamsE)
        /*01d0*/ 	.word	0x000000a8


	//----- nvinfo : EIATTR_FRAME_SIZE
	.align		4
.L_129:
        /*01d4*/ 	.byte	0x04, 0x11
        /*01d6*/ 	.short	(.L_131 - .L_130)
	.align		4
.L_130:
        /*01d8*/ 	.word	index@(_ZN7cutlass13device_kernelIN5flash11enable_sm90INS1_16FlashAttnFwdSm90INS1_25CollectiveMainloopFwdSm90ILi2EN4cute5tupleIJNS5_1CILi1EEES8_S8_EEENS6_IJNS7_ILi128EEENS7_ILi224EEESA_EEELi128ENS_12float_e4m3_tEfNS_4arch4Sm90ELb1ELb0ELb0ELb1ELb0ELb0ELb0ELb1ELb1ELb1ELb1ELb0EEENS1_21CollectiveEpilogueFwdINS6_IJSA_SA_SB_EEES9_NS_10bfloat16_tESF_Li256ELb1ELb1ELb1ELb1EEENS1_36VarlenDynamicPersistentTileSchedulerILi128ELi224ELi256ELi128ELb1ELb1ELb1ELb1ELb1ELb1EEEEEEEEEvNT_6ParamsE)
        /*01dc*/ 	.word	0x00000048


	//----- nvinfo : EIATTR_REGCOUNT
	.align		4
.L_131:
        /*01e0*/ 	.byte	0x04, 0x2f
        /*01e2*/ 	.short	(.L_133 - .L_132)
	.align		4
.L_132:
        /*01e4*/ 	.word	index@(_ZN7cutlass13device_kernelIN5flash11enable_sm90INS1_16FlashAttnFwdSm90INS1_25CollectiveMainloopFwdSm90ILi2EN4cute5tupleIJNS5_1CILi1EEES8_S8_EEENS6_IJNS7_ILi128EEENS7_ILi224EEESA_EEELi128ENS_12float_e4m3_tEfNS_4arch4Sm90ELb1ELb0ELb0ELb0ELb0ELb0ELb0ELb1ELb1ELb1ELb1ELb0EEENS1_21CollectiveEpilogueFwdINS6_IJSA_SA_SB_EEES9_NS_10bfloat16_tESF_Li256ELb0ELb1ELb1ELb1EEENS1_19SingleTileSchedulerILb0ELb1ELb1ELi128EEEEEEEEEvNT_6ParamsE)
        /*01e8*/ 	.word	0x000000a8


	//----- nvinfo : EIATTR_FRAME_SIZE
	.align		4
.L_133:
        /*01ec*/ 	.byte	0x04, 0x11
        /*01ee*/ 	.short	(.L_135 - .L_134)
	.align		4
.L_134:
        /*01f0*/ 	.word	index@(_ZN7cutlass13device_kernelIN5flash11enable_sm90INS1_16FlashAttnFwdSm90INS1_25CollectiveMainloopFwdSm90ILi2EN4cute5tupleIJNS5_1CILi1EEES8_S8_EEENS6_IJNS7_ILi128EEENS7_ILi224EEESA_EEELi128ENS_12float_e4m3_tEfNS_4arch4Sm90ELb1ELb0ELb0ELb0ELb0ELb0ELb0ELb1ELb1ELb1ELb1ELb0EEENS1_21CollectiveEpilogueFwdINS6_IJSA_SA_SB_EEES9_NS_10bfloat16_tESF_Li256ELb0ELb1ELb1ELb1EEENS1_19SingleTileSchedulerILb0ELb1ELb1ELi128EEEEEEEEEvNT_6ParamsE)
        /*01f4*/ 	.word	0x00000028


	//----- nvinfo : EIATTR_REGCOUNT
	.align		4
.L_135:
        /*01f8*/ 	.byte	0x04, 0x2f
        /*01fa*/ 	.short	(.L_137 - .L_136)
	.align		4
.L_136:
        /*01fc*/ 	.word	index@(_ZN7cutlass13device_kernelIN5flash11enable_sm90INS1_16FlashAttnFwdSm90INS1_25CollectiveMainloopFwdSm90ILi2EN4cute5tupleIJNS5_1CILi1EEES8_S8_EEENS6_IJNS7_ILi128EEENS7_ILi224EEESA_EEELi128ENS_12float_e4m3_tEfNS_4arch4Sm90ELb0ELb1ELb0ELb1ELb0ELb1ELb0ELb1ELb1ELb1ELb1ELb0EEENS1_21CollectiveEpilogueFwdINS6_IJSA_SA_SB_EEES9_NS_10bfloat16_tESF_Li256ELb1ELb1ELb1ELb1EEENS1_36VarlenDynamicPersistentTileSchedulerILi128ELi224ELi256ELi128ELb1ELb1ELb1ELb1ELb0ELb1EEEEEEEEEvNT_6ParamsE)
        /*0200*/ 	.word	0x000000a8


	//----- nvinfo : EIATTR_FRAME_SIZE
	.align		4
.L_137:
        /*0204*/ 	.byte	0x04, 0x11
        /*0206*/ 	.short	(.L_139 - .L_138)
	.align		4
.L_138:
        /*0208*/ 	.word	index@(_ZN7cutlass13device_kernelIN5flash11enable_sm90INS1_16FlashAttnFwdSm90INS1_25CollectiveMainloopFwdSm90ILi2EN4cute5tupleIJNS5_1CILi1EEES8_S8_EEENS6_IJNS7_ILi128EEENS7_ILi224EEESA_EEELi128ENS_12float_e4m3_tEfNS_4arch4Sm90ELb0ELb1ELb0ELb1ELb0ELb1ELb0ELb1ELb1ELb1ELb1ELb0EEENS1_21CollectiveEpilogueFwdINS6_IJSA_SA_SB_EEES9_NS_10bfloat16_tESF_Li256ELb1ELb1ELb1ELb1EEENS1_36VarlenDynamicPersistentTileSchedulerILi128ELi224ELi256ELi128ELb1ELb1ELb1ELb1ELb0ELb1EEEEEEEEEvNT_6ParamsE)
        /*020c*/ 	.word	0x000000e0


	//----- nvinfo : EIATTR_REGCOUNT
	.align		4
.L_139:
        /*0210*/ 	.byte	0x04, 0x2f
        /*0212*/ 	.short	(.L_141 - .L_140)
	.align		4
.L_140:
        /*0214*/ 	.word	index@(_ZN7cutlass13device_kernelIN5flash11enable_sm90INS1_16FlashAttnFwdSm90INS1_25CollectiveMainloopFwdSm90ILi2EN4cute5tupleIJNS5_1CILi1EEES8_S8_EEENS6_IJNS7_ILi128EEENS7_ILi224EEESA_EEELi128ENS_12float_e4m3_tEfNS_4arch4Sm90ELb0ELb1ELb0ELb1ELb0ELb0ELb0ELb1ELb1ELb1ELb1ELb0EEENS1_21CollectiveEpilogueFwdINS6_IJSA_SA_SB_EEES9_NS_10bfloat16_tESF_Li256ELb1ELb1ELb1ELb1EEENS1_36VarlenDynamicPersistentTileSchedulerILi128ELi224ELi256ELi128ELb1ELb1ELb1ELb1ELb0ELb1EEEEEEEEEvNT_6ParamsE)
        /*0218*/ 	.word	0x000000a8


	//----- nvinfo : EIATTR_FRAME_SIZE
	.align		4
.L_141:
        /*021c*/ 	.byte	0x04, 0x11
        /*021e*/ 	.short	(.L_143 - .L_142)
	.align		4
.L_142:
        /*0220*/ 	.word	index@(_ZN7cutlass13device_kernelIN5flash11enable_sm90INS1_16FlashAttnFwdSm90INS1_25CollectiveMainloopFwdSm90ILi2EN4cute5tupleIJNS5_1CILi1EEES8_S8_EEENS6_IJNS7_ILi128EEENS7_ILi224EEESA_EEELi128ENS_12float_e4m3_tEfNS_4arch4Sm90ELb0ELb1ELb0ELb1ELb0ELb0ELb0ELb1ELb1ELb1ELb1ELb0EEENS1_21CollectiveEpilogueFwdINS6_IJSA_SA_SB_EEES9_NS_10bfloat16_tESF_Li256ELb1ELb1ELb1ELb1EEENS1_36VarlenDynamicPersistentTileSchedulerILi128ELi224ELi256ELi128ELb1ELb1ELb1ELb1ELb0ELb1EEEEEEEEEvNT_6ParamsE)
        /*0224*/ 	.word	0x00000040


	//----- nvinfo : EIATTR_REGCOUNT
	.align		4
.L_143:
        /*0228*/ 	.byte	0x04, 0x2f
        /*022a*/ 	.short	(.L_145 - .L_144)
	.align		4
.L_144:
        /*022c*/ 	.word	index@(_ZN7cutlass13device_kernelIN5flash11enable_sm90INS1_16FlashAttnFwdSm90INS1_25CollectiveMainloopFwdSm90ILi2EN4cute5tupleIJNS5_1CILi1EEES8_S8_EEENS6_IJNS7_ILi128EEENS7_ILi224EEESA_EEELi128ENS_12float_e4m3_tEfNS_4arch4Sm90ELb0ELb1ELb0ELb0ELb0ELb0ELb0ELb1ELb1ELb1ELb1ELb0EEENS1_21CollectiveEpilogueFwdINS6_IJSA_SA_SB_EEES9_NS_10bfloat16_tESF_Li256ELb0ELb1ELb1ELb1EEENS1_19SingleTileSchedulerILb0ELb1ELb1ELi128EEEEEEEEEvNT_6ParamsE)
        /*0230*/ 	.word	0x000000a8


	//----- nvinfo : EIATTR_FRAME_SIZE
	.align		4
.L_145:
        /*0234*/ 	.byte	0x04, 0x11
        /*0236*/ 	.short	(.L_147 - .L_146)
	.align		4
.L_146:
        /*0238*/ 	.word	index@(_ZN7cutlass13device_kernelIN5flash11enable_sm90INS1_16FlashAttnFwdSm90INS1_25CollectiveMainloopFwdSm90ILi2EN4cute5tupleIJNS5_1CILi1EEES8_S8_EEENS6_IJNS7_ILi128EEENS7_ILi224EEESA_EEELi128ENS_12float_e4m3_tEfNS_4arch4Sm90ELb0ELb1ELb0ELb0ELb0ELb0ELb0ELb1ELb1ELb1ELb1ELb0EEENS1_21CollectiveEpilogueFwdINS6_IJSA_SA_SB_EEES9_NS_10bfloat16_tESF_Li256ELb0ELb1ELb1ELb1EEENS1_19SingleTileSchedulerILb0ELb1ELb1ELi128EEEEEEEEEvNT_6ParamsE)
        /*023c*/ 	.word	0x00000010


	//----- nvinfo : EIATTR_REGCOUNT
	.align		4
.L_147:
        /*0240*/ 	.byte	0x04, 0x2f
        /*0242*/ 	.short	(.L_149 - .L_148)
	.align		4
.L_148:
        /*0244*/ 	.word	index@(_ZN7cutlass13device_kernelIN5flash11enable_sm90INS1_16FlashAttnFwdSm90INS1_25CollectiveMainloopFwdSm90ILi2EN4cute5tupleIJNS5_1CILi1EEES8_S8_EEENS6_IJNS7_ILi128EEENS7_ILi224EEESA_EEELi128ENS_12float_e4m3_tEfNS_4arch4Sm90ELb0ELb0ELb0ELb1ELb0ELb1ELb0ELb1ELb1ELb1ELb1ELb0EEENS1_21CollectiveEpilogueFwdINS6_IJSA_SA_SB_EEES9_NS_10bfloat16_tESF_Li256ELb1ELb1ELb1ELb1EEENS1_36VarlenDynamicPersistentTileSchedulerILi128ELi224ELi256ELi128ELb1ELb1ELb1ELb0ELb1ELb1EEEEEEEEEvNT_6ParamsE)
        /*0248*/ 	.word	0x000000a8


	//----- nvinfo : EIATTR_FRAME_SIZE
	.align		4
.L_149:
        /*024c*/ 	.byte	0x04, 0x11
        /*024e*/ 	.short	(.L_151 - .L_150)
	.align		4
.L_150:
        /*0250*/ 	.word	index@(_ZN7cutlass13device_kernelIN5flash11enable_sm90INS1_16FlashAttnFwdSm90INS1_25CollectiveMainloopFwdSm90ILi2EN4cute5tupleIJNS5_1CILi1EEES8_S8_EEENS6_IJNS7_ILi128EEENS7_ILi224EEESA_EEELi128ENS_12float_e4m3_tEfNS_4arch4Sm90ELb0ELb0ELb0ELb1ELb0ELb1ELb0ELb1ELb1ELb1ELb1ELb0EEENS1_21CollectiveEpilogueFwdINS6_IJSA_SA_SB_EEES9_NS_10bfloat16_tESF_Li256ELb1ELb1ELb1ELb1EEENS1_36VarlenDynamicPersistentTileSchedulerILi128ELi224ELi256ELi128ELb1ELb1ELb1ELb0ELb1ELb1EEEEEEEEEvNT_6ParamsE)
        /*0254*/ 	.word	0x00000120


	//----- nvinfo : EIATTR_REGCOUNT
	.align		4
.L_151:
        /*0258*/ 	.byte	0x04, 0x2f
        /*025a*/ 	.short	(.L_153 - .L_152)
	.align		4
.L_152:
        /*025c*/ 	.word	index@(_ZN7cutlass13device_kernelIN5flash11enable_sm90INS1_16FlashAttnFwdSm90INS1_25CollectiveMainloopFwdSm90ILi2EN4cute5tupleIJNS5_1CILi1EEES8_S8_EEENS6_IJNS7_ILi128EEENS7_ILi224EEESA_EEELi128ENS_12float_e4m3_tEfNS_4arch4Sm90ELb0ELb0ELb0ELb1ELb0ELb0ELb0ELb1ELb1ELb1ELb1ELb0EEENS1_21CollectiveEpilogueFwdINS6_IJSA_SA_SB_EEES9_NS_10bfloat16_tESF_Li256ELb1ELb1ELb1ELb1EEENS1_36VarlenDynamicPersistentTileSchedulerILi128ELi224ELi256ELi128ELb1ELb1ELb1ELb0ELb1ELb1EEEEEEEEEvNT_6ParamsE)
        /*0260*/ 	.word	0x000000a8


	//----- nvinfo : EIATTR_FRAME_SIZE
	.align		4
.L_153:
        /*0264*/ 	.byte	0x04, 0x11
        /*0266*/ 	.short	(.L_155 - .L_154)
	.align		4
.L_154:
        /*0268*/ 	.word	index@(_ZN7cutlass13device_kernelIN5flash11enable_sm90INS1_16FlashAttnFwdSm90INS1_25CollectiveMainloopFwdSm90ILi2EN4cute5tupleIJNS5_1CILi1EEES8_S8_EEENS6_IJNS7_ILi128EEENS7_ILi224EEESA_EEELi128ENS_12float_e4m3_tEfNS_4arch4Sm90ELb0ELb0ELb0ELb1ELb0ELb0ELb0ELb1ELb1ELb1ELb1ELb0EEENS1_21CollectiveEpilogueFwdINS6_IJSA_SA_SB_EEES9_NS_10bfloat16_tESF_Li256ELb1ELb1ELb1ELb1EEENS1_36VarlenDynamicPersistentTileSchedulerILi128ELi224ELi256ELi128ELb1ELb1ELb1ELb0ELb1ELb1EEEEEEEEEvNT_6ParamsE)
        /*026c*/ 	.word	0x00000050


	//----- nvinfo : EIATTR_REGCOUNT
	.align		4
.L_155:
        /*0270*/ 	.byte	0x04, 0x2f
        /*0272*/ 	.short	(.L_157 - .L_156)
	.align		4
.L_156:
        /*0274*/ 	.word	index@(_ZN7cutlass13device_kernelIN5flash11enable_sm90INS1_16FlashAttnFwdSm90INS1_25CollectiveMainloopFwdSm90ILi2EN4cute5tupleIJNS5_1CILi1EEES8_S8_EEENS6_IJNS7_ILi128EEENS7_ILi224EEESA_EEELi128ENS_12float_e4m3_tEfNS_4arch4Sm90ELb0ELb0ELb0ELb0ELb0ELb0ELb0ELb1ELb1ELb1ELb1ELb0EEENS1_21CollectiveEpilogueFwdINS6_IJSA_SA_SB_EEES9_NS_10bfloat16_tESF_Li256ELb0ELb1ELb1ELb1EEENS1_19SingleTileSchedulerILb0ELb1ELb1ELi128EEEEEEEEEvNT_6ParamsE)
        /*0278*/ 	.word	0x000000a8


	//----- nvinfo : EIATTR_FRAME_SIZE
	.align		4
.L_157:
        /*027c*/ 	.byte	0x04, 0x11
        /*027e*/ 	.short	(.L_159 - .L_158)
	.align		4
.L_158:
        /*0280*/ 	.word	index@(_ZN7cutlass13device_kernelIN5flash11enable_sm90INS1_16FlashAttnFwdSm90INS1_25CollectiveMainloopFwdSm90ILi2EN4cute5tupleIJNS5_1CILi1EEES8_S8_EEENS6_IJNS7_ILi128EEENS7_ILi224EEESA_EEELi128ENS_12float_e4m3_tEfNS_4arch4Sm90ELb0ELb0ELb0ELb0ELb0ELb0ELb0ELb1ELb1ELb1ELb1ELb0EEENS1_21CollectiveEpilogueFwdINS6_IJSA_SA_SB_EEES9_NS_10bfloat16_tESF_Li256ELb0ELb1ELb1ELb1EEENS1_19SingleTileSchedulerILb0ELb1ELb1ELi128EEEEEEEEEvNT_6ParamsE)
        /*0284*/ 	.word	0x00000028


	//----- nvinfo : EIATTR_REGCOUNT
	.align		4
.L_159:
        /*0288*/ 	.byte	0x04, 0x2f
        /*028a*/ 	.short	(.L_161 - .L_160)
	.align		4
.L_160:
        /*028c*/ 	.word	index@(_ZN7cutlass13device_kernelIN5flash11enable_sm90INS1_16FlashAttnFwdSm90INS1_25CollectiveMainloopFwdSm90ILi2EN4cute5tupleIJNS5_1CILi1EEES8_S8_EEENS6_IJNS7_ILi128EEENS7_ILi160EEENS7_ILi192EEEEEELi192ENS_12float_e4m3_tEfNS_4arch4Sm90ELb1ELb0ELb0ELb1ELb0ELb1ELb0ELb1ELb1ELb1ELb1ELb0EEENS1_21CollectiveEpilogueFwdINS6_IJSA_SC_SB_EEES9_NS_10bfloat16_tESG_Li256ELb1ELb1ELb1ELb1EEENS1_36VarlenDynamicPersistentTileSchedulerILi128ELi160ELi256ELi128ELb1ELb1ELb1ELb1ELb1ELb1EEEEEEEEEvNT_6ParamsE)
        /*0290*/ 	.word	0x000000a8


	//----- nvinfo : EIATTR_FRAME_SIZE
	.align		4
.L_161:
        /*0294*/ 	.byte	0x04, 0x11
        /*0296*/ 	.short	(.L_163 - .L_162)
	.align		4
.L_162:
        /*0298*/ 	.word	index@(_ZN7cutlass13device_kernelIN5flash11enable_sm90INS1_16FlashAttnFwdSm90INS1_25CollectiveMainloopFwdSm90ILi2EN4cute5tupleIJNS5_1CILi1EEES8_S8_EEENS6_IJNS7_ILi128EEENS7_ILi160EEENS7_ILi192EEEEEELi192ENS_12float_e4m3_tEfNS_4arch4Sm90ELb1ELb0ELb0ELb1ELb0ELb1ELb0ELb1ELb1ELb1ELb1ELb0EEENS1_21CollectiveEpilogueFwdINS6_IJSA_SC_SB_EEES9_NS_10bfloat16_tESG_Li256ELb1ELb1ELb1ELb1EEENS1_36VarlenDynamicPersistentTileSchedulerILi128ELi160ELi256ELi128ELb1ELb1ELb1ELb1ELb1ELb1EEEEEEEEEvNT_6ParamsE)
        /*029c*/ 	.word	0x00000080


	//----- nvinfo : EIATTR_REGCOUNT
	.align		4
.L_163:
        /*02a0*/ 	.byte	0x04, 0x2f
        /*02a2*/ 	.short	(.L_165 - .L_164)
	.align		4
.L_164:
        /*02a4*/ 	.word	index@(_ZN7cutlass13device_kernelIN5flash11enable_sm90INS1_16FlashAttnFwdSm90INS1_25CollectiveMainloopFwdSm90ILi2EN4cute5tupleIJNS5_1CILi1EEES8_S8_EEENS6_IJNS7_ILi128EEENS7_ILi160EEENS7_ILi192EEEEEELi192ENS_12float_e4m3_tEfNS_4arch4Sm90ELb1ELb0ELb0ELb1ELb0ELb0ELb0ELb1ELb1ELb1ELb1ELb0EEENS1_21CollectiveEpilogueFwdINS6_IJSA_SC_SB_EEES9_NS_10bfloat16_tESG_Li256ELb1ELb1ELb1ELb1EEENS1_36VarlenDynamicPersistentTileSchedulerILi128ELi160ELi256ELi128ELb1ELb1ELb1ELb1ELb1ELb1EEEEEEEEEvNT_6ParamsE)
        /*02a8*/ 	.word	0x000000a8


	//----- nvinfo : EIATTR_FRAME_SIZE
	.align		4
.L_165:
        /*02ac*/ 	.byte	0x04, 0x11
        /*02ae*/ 	.short	(.L_167 - .L_166)
	.align		4
.L_166:
        /*02b0*/ 	.word	index@(_ZN7cutlass13device_kernelIN5flash11enable_sm90INS1_16FlashAttnFwdSm90INS1_25CollectiveMainloopFwdSm90ILi2EN4cute5tupleIJNS5_1CILi1EEES8_S8_EEENS6_IJNS7_ILi128EEENS7_ILi160EEENS7_ILi192EEEEEELi192ENS_12float_e4m3_tEfNS_4arch4Sm90ELb1ELb0ELb0ELb1ELb0ELb0ELb0ELb1ELb1ELb1ELb1ELb0EEENS1_21CollectiveEpilogueFwdINS6_IJSA_SC_SB_EEES9_NS_10bfloat16_tESG_Li256ELb1ELb1ELb1ELb1EEENS1_36VarlenDynamicPersistentTileSchedulerILi128ELi160ELi256ELi128ELb1ELb1ELb1ELb1ELb1ELb1EEEEEEEEEvNT_6ParamsE)
        /*02b4*/ 	.word	0x00000048


	//----- nvinfo : EIATTR_REGCOUNT
	.align		4
.L_167:
        /*02b8*/ 	.byte	0x04, 0x2f
        /*02ba*/ 	.short	(.L_169 - .L_168)
	.align		4
.L_168:
        /*02bc*/ 	.word	index@(_ZN7cutlass13device_kernelIN5flash11enable_sm90INS1_16FlashAttnFwdSm90INS1_25CollectiveMainloopFwdSm90ILi2EN4cute5tupleIJNS5_1CILi1EEES8_S8_EEENS6_IJNS7_ILi128EEENS7_ILi160EEENS7_ILi192EEEEEELi192ENS_12float_e4m3_tEfNS_4arch4Sm90ELb1ELb0ELb0ELb0ELb0ELb0ELb0ELb1ELb1ELb1ELb1ELb0EEENS1_21CollectiveEpilogueFwdINS6_IJSA_SC_SB_EEES9_NS_10bfloat16_tESG_Li256ELb0ELb1ELb1ELb1EEENS1_19SingleTileSchedulerILb0ELb1ELb1ELi128EEEEEEEEEvNT_6ParamsE)
        /*02c0*/ 	.word	0x000000a8


	//----- nvinfo : EIATTR_FRAME_SIZE
	.align		4
.L_169:
        /*02c4*/ 	.byte	0x04, 0x11
        /*02c6*/ 	.short	(.L_171 - .L_170)
	.align		4
.L_170:
        /*02c8*/ 	.word	index@(_ZN7cutlass13device_kernelIN5flash11enable_sm90INS1_16FlashAttnFwdSm90INS1_25CollectiveMainloopFwdSm90ILi2EN4cute5tupleIJNS5_1CILi1EEES8_S8_EEENS6_IJNS7_ILi128EEENS7_ILi160EEENS7_ILi192EEEEEELi192ENS_12float_e4m3_tEfNS_4arch4Sm90ELb1ELb0ELb0ELb0ELb0ELb0ELb0ELb1ELb1ELb1ELb1ELb0EEENS1_21CollectiveEpilogueFwdINS6_IJSA_SC_SB_EEES9_NS_10bfloat16_tESG_Li256ELb0ELb1ELb1ELb1EEENS1_19SingleTileSchedulerILb0ELb1ELb1ELi128EEEEEEEEEvNT_6ParamsE)
        /*02cc*/ 	.word	0x00000028


	//----- nvinfo : EIATTR_REGCOUNT
	.align		4
.L_171:
        /*02d0*/ 	.byte	0x04, 0x2f
        /*02d2*/ 	.short	(.L_173 - .L_172)
	.align		4
.L_172:
        /*02d4*/ 	.word	index@(_ZN7cutlass13device_kernelIN5flash11enable_sm90INS1_16FlashAttnFwdSm90INS1_25CollectiveMainloopFwdSm90ILi2EN4cute5tupleIJNS5_1CILi1EEES8_S8_EEENS6_IJNS7_ILi128EEENS7_ILi160EEENS7_ILi192EEEEEELi192ENS_12float_e4m3_tEfNS_4arch4Sm90ELb0ELb1ELb0ELb1ELb0ELb1ELb0ELb1ELb1ELb1ELb1ELb0EEENS1_21CollectiveEpilogueFwdINS6_IJSA_SC_SB_EEES9_NS_10bfloat16_tESG_Li256ELb1ELb1ELb1ELb1EEENS1_36VarlenDynamicPersistentTileSchedulerILi128ELi160ELi256ELi128ELb1ELb1ELb1ELb1ELb0ELb1EEEEEEEEEvNT_6ParamsE)
        /*02d8*/ 	.word	0x000000a8


	//----- nvinfo : EIATTR_FRAME_SIZE
	.align		4
.L_173:
        /*02dc*/ 	.byte	0x04, 0x11
        /*02de*/ 	.short	(.L_175 - .L_174)
	.align		4
.L_174:
        /*02e0*/ 	.word	index@($_ZN7cutlass13device_kernelIN5flash11enable_sm90INS1_16FlashAttnFwdSm90INS1_25CollectiveMainloopFwdSm90ILi2EN4cute5tupleIJNS5_1CILi1EEES8_S8_EEENS6_IJNS7_ILi128EEENS7_ILi160EEENS7_ILi192EEEEEELi192ENS_12float_e4m3_tEfNS_4arch4Sm90ELb0ELb1ELb0ELb1ELb0ELb1ELb0ELb1ELb1ELb1ELb1ELb0EEENS1_21CollectiveEpilogueFwdINS6_IJSA_SC_SB_EEES9_NS_10bfloat16_tESG_Li256ELb1ELb1ELb1ELb1EEENS1_36VarlenDynamicPersistentTileSchedulerILi128ELi160ELi256ELi128ELb1ELb1ELb1ELb1ELb0ELb1EEEEEEEEEvNT_6ParamsE$_ZZN5flash25CollectiveMainloopFwdSm90ILi2EN4cute5tupleIJNS1_1CILi1EEES4_S4_EEENS2_IJNS3_ILi128EEENS3_ILi160EEENS3_ILi192EEEEEELi192EN7cutlass12float_e4m3_tEfNSA_4arch4Sm90ELb0ELb1ELb0ELb1ELb0ELb1ELb0ELb1ELb1ELb1ELb1ELb0EE12store_kv_newINS_16FlashAttnFwdSm90ISE_NS_21CollectiveEpilogueFwdINS2_IJS6_S8_S7_EEES5_NSA_10bfloat16_tESD_Li256ELb1ELb1ELb1ELb1EEENS_36VarlenDynamicPersistentTileSchedulerILi128ELi160ELi256ELi128ELb1ELb1ELb1ELb1ELb0ELb1EEEE13SharedStorageEEEbRKNSE_6ParamsENSA_25PipelineTmaAsyncNoClusterILi2ENSA_16PipelineTmaAsyncILi2EEEEESV_RNSA_13PipelineStateILj2EEEiRT_RKNS_16SeqlenInfoQKNewKILb1ELb1EEENS2_IJiiiiEEEENKUliRKT_E_clISX_EEDaiS18_)
        /*02e4*/ 	.word	0x000003b0


	//----- nvinfo : EIATTR_FRAME_SIZE
	.align		4
.L_175:
        /*02e8*/ 	.byte	0x04, 0x11
        /*02ea*/ 	.short	(.L_177 - .L_176)
	.align		4
.L_176:
        /*02ec*/ 	.word	index@(_ZN7cutlass13device_kernelIN5flash11enable_sm90INS1_16FlashAttnFwdSm90INS1_25CollectiveMainloopFwdSm90ILi2EN4cute5tupleIJNS5_1CILi1EEES8_S8_EEENS6_IJNS7_ILi128EEENS7_ILi160EEENS7_ILi192EEEEEELi192ENS_12float_e4m3_tEfNS_4arch4Sm90ELb0ELb1ELb0ELb1ELb0ELb1ELb0ELb1ELb1ELb1ELb1ELb0EEENS1_21CollectiveEpilogueFwdINS6_IJSA_SC_SB_EEES9_NS_10bfloat16_tESG_Li256ELb1ELb1ELb1ELb1EEENS1_36VarlenDynamicPersistentTileSchedulerILi128ELi160ELi256ELi128ELb1ELb1ELb1ELb1ELb0ELb1EEEEEEEEEvNT_6ParamsE)
        /*02f0*/ 	.word	0x000003b0


	//----- nvinfo : EIATTR_REGCOUNT
	.align		4
.L_177:
        /*02f4*/ 	.byte	0x04, 0x2f
        /*02f6*/ 	.short	(.L_179 - .L_178)
	.align		4
.L_178:
        /*02f8*/ 	.word	index@(_ZN7cutlass13device_kernelIN5flash11enable_sm90INS1_16FlashAttnFwdSm90INS1_25CollectiveMainloopFwdSm90ILi2EN4cute5tupleIJNS5_1CILi1EEES8_S8_EEENS6_IJNS7_ILi128EEENS7_ILi160EEENS7_ILi192EEEEEELi192ENS_12float_e4m3_tEfNS_4arch4Sm90ELb0ELb1ELb0ELb1ELb0ELb0ELb0ELb1ELb1ELb1ELb1ELb0EEENS1_21CollectiveEpilogueFwdINS6_IJSA_SC_SB_EEES9_NS_10bfloat16_tESG_Li256ELb1ELb1ELb1ELb1EEENS1_36VarlenDynamicPersistentTileSchedulerILi128ELi160ELi256ELi128ELb1ELb1ELb1ELb1ELb0ELb1EEEEEEEEEvNT_6ParamsE)
        /*02fc*/ 	.word	0x000000a8


	//----- nvinfo : EIATTR_FRAME_SIZE
	.align		4
.L_179:
        /*0300*/ 	.byte	0x04, 0x11
        /*0302*/ 	.short	(.L_181 - .L_180)
	.align		4
.L_180:
        /*0304*/ 	.word	index@(_ZN7cutlass13device_kernelIN5flash11enable_sm90INS1_16FlashAttnFwdSm90INS1_25CollectiveMainloopFwdSm90ILi2EN4cute5tupleIJNS5_1CILi1EEES8_S8_EEENS6_IJNS7_ILi128EEENS7_ILi160EEENS7_ILi192EEEEEELi192ENS_12float_e4m3_tEfNS_4arch4Sm90ELb0ELb1ELb0ELb1ELb0ELb0ELb0ELb1ELb1ELb1ELb1ELb0EEENS1_21CollectiveEpilogueFwdINS6_IJSA_SC_SB_EEES9_NS_10bfloat16_tESG_Li256ELb1ELb1ELb1ELb1EEENS1_36VarlenDynamicPersistentTileSchedulerILi128ELi160ELi256ELi128ELb1ELb1ELb1ELb1ELb0ELb1EEEEEEEEEvNT_6ParamsE)
        /*0308*/ 	.word	0x00000040


	//----- nvinfo : EIATTR_REGCOUNT
	.align		4
.L_181:
        /*030c*/ 	.byte	0x04, 0x2f
        /*030e*/ 	.short	(.L_183 - .L_182)
	.align		4
.L_182:
        /*0310*/ 	.word	index@(_ZN7cutlass13device_kernelIN5flash11enable_sm90INS1_16FlashAttnFwdSm90INS1_25CollectiveMainloopFwdSm90ILi2EN4cute5tupleIJNS5_1CILi1EEES8_S8_EEENS6_IJNS7_ILi128EEENS7_ILi160EEENS7_ILi192EEEEEELi192ENS_12float_e4m3_tEfNS_4arch4Sm90ELb0ELb1ELb0ELb0ELb0ELb0ELb0ELb1ELb1ELb1ELb1ELb0EEENS1_21CollectiveEpilogueFwdINS6_IJSA_SC_SB_EEES9_NS_10bfloat16_tESG_Li256ELb0ELb1ELb1ELb1EEENS1_19SingleTileSchedulerILb0ELb1ELb1ELi128EEEEEEEEEvNT_6ParamsE)
        /*0314*/ 	.word	0x000000a8


	//----- nvinfo : EIATTR_FRAME_SIZE
	.align		4
.L_183:
        /*0318*/ 	.byte	0x04, 0x11
        /*031a*/ 	.short	(.L_185 - .L_184)
	.align		4
.L_184:
        /*031c*/ 	.word	index@(_ZN7cutlass13device_kernelIN5flash11enable_sm90INS1_16FlashAttnFwdSm90INS1_25CollectiveMainloopFwdSm90ILi2EN4cute5tupleIJNS5_1CILi1EEES8_S8_EEENS6_IJNS7_ILi128EEENS7_ILi160EEENS7_ILi192EEEEEELi192ENS_12float_e4m3_tEfNS_4arch4Sm90ELb0ELb1ELb0ELb0ELb0ELb0ELb0ELb1ELb1ELb1ELb1ELb0EEENS1_21CollectiveEpilogueFwdINS6_IJSA_SC_SB_EEES9_NS_10bfloat16_tESG_Li256ELb0ELb1ELb1ELb1EEENS1_19SingleTileSchedulerILb0ELb1ELb1ELi128EEEEEEEEEvNT_6ParamsE)
        /*0320*/ 	.word	0x00000020


	//----- nvinfo : EIATTR_REGCOUNT
	.align		4
.L_185:
        /*0324*/ 	.byte	0x04, 0x2f
        /*0326*/ 	.short	(.L_187 - .L_186)
	.align		4
.L_186:
        /*0328*/ 	.word	index@(_ZN7cutlass13device_kernelIN5flash11enable_sm90INS1_16FlashAttnFwdSm90INS1_25CollectiveMainloopFwdSm90ILi2EN4cute5tupleIJNS5_1CILi1EEES8_S8_EEENS6_IJNS7_ILi128EEENS7_ILi160EEENS7_ILi192EEEEEELi192ENS_12float_e4m3_tEfNS_4arch4Sm90ELb0ELb0ELb0ELb1ELb0ELb1ELb0ELb1ELb1ELb1ELb1ELb0EEENS1_21CollectiveEpilogueFwdINS6_IJSA_SC_SB_EEES9_NS_10bfloat16_tESG_Li256ELb1ELb1ELb1ELb1EEENS1_36VarlenDynamicPersistentTileSchedulerILi128ELi160ELi256ELi128ELb1ELb1ELb1ELb0ELb1ELb1EEEEEEEEEvNT_6ParamsE)
        /*032c*/ 	.word	0x000000a8


	//----- nvinfo : EIATTR_FRAME_SIZE
	.align		4
.L_187:
        /*0330*/ 	.byte	0x04, 0x11
        /*0332*/ 	.short	(.L_189 - .L_188)
	.align		4
.L_188:
        /*0334*/ 	.word	index@(_ZN7cutlass13device_kernelIN5flash11enable_sm90INS1_16FlashAttnFwdSm90INS1_25CollectiveMainloopFwdSm90ILi2EN4cute5tupleIJNS5_1CILi1EEES8_S8_EEENS6_IJNS7_ILi128EEENS7_ILi160EEENS7_ILi192EEEEEELi192ENS_12float_e4m3_tEfNS_4arch4Sm90ELb0ELb0ELb0ELb1ELb0ELb1ELb0ELb1ELb1ELb1ELb1ELb0EEENS1_21CollectiveEpilogueFwdINS6_IJSA_SC_SB_EEES9_NS_10bfloat16_tESG_Li256ELb1ELb1ELb1ELb1EEENS1_36VarlenDynamicPersistentTileSchedulerILi128ELi160ELi256ELi128ELb1ELb1ELb1ELb0ELb1ELb1EEEEEEEEEvNT_6ParamsE)
        /*0338*/ 	.word	0x000000e8


	//----- nvinfo : EIATTR_REGCOUNT
	.align		4
.L_189:
        /*033c*/ 	.byte	0x04, 0x2f
        /*033e*/ 	.short	(.L_191 - .L_190)
	.align		4
.L_190:
        /*0340*/ 	.word	index@(_ZN7cutlass13device_kernelIN5flash11enable_sm90INS1_16FlashAttnFwdSm90INS1_25CollectiveMainloopFwdSm90ILi2EN4cute5tupleIJNS5_1CILi1EEES8_S8_EEENS6_IJNS7_ILi128EEENS7_ILi160EEENS7_ILi192EEEEEELi192ENS_12float_e4m3_tEfNS_4arch4Sm90ELb0ELb0ELb0ELb1ELb0ELb0ELb0ELb1ELb1ELb1ELb1ELb0EEENS1_21CollectiveEpilogueFwdINS6_IJSA_SC_SB_EEES9_NS_10bfloat16_tESG_Li256ELb1ELb1ELb1ELb1EEENS1_36VarlenDynamicPersistentTileSchedulerILi128ELi160ELi256ELi128ELb1ELb1ELb1ELb0ELb1ELb1EEEEEEEEEvNT_6ParamsE)
        /*0344*/ 	.word	0x000000a8


	//----- nvinfo : EIATTR_FRAME_SIZE
	.align		4
.L_191:
        /*0348*/ 	.byte	0x04, 0x11
        /*034a*/ 	.short	(.L_193 - .L_192)
	.align		4
.L_192:
        /*034c*/ 	.word	index@(_ZN7cutlass13device_kernelIN5flash11enable_sm90INS1_16FlashAttnFwdSm90INS1_25CollectiveMainloopFwdSm90ILi2EN4cute5tupleIJNS5_1CILi1EEES8_S8_EEENS6_IJNS7_ILi128EEENS7_ILi160EEENS7_ILi192EEEEEELi192ENS_12float_e4m3_tEfNS_4arch4Sm90ELb0ELb0ELb0ELb1ELb0ELb0ELb0ELb1ELb1ELb1ELb1ELb0EEENS1_21CollectiveEpilogueFwdINS6_IJSA_SC_SB_EEES9_NS_10bfloat16_tESG_Li256ELb1ELb1ELb1ELb1EEENS1_36VarlenDynamicPersistentTileSchedulerILi128ELi160ELi256ELi128ELb1ELb1ELb1ELb0ELb1ELb1EEEEEEEEEvNT_6ParamsE)
        /*0350*/ 	.word	0x00000048


	//----- nvinfo : EIATTR_REGCOUNT
	.align		4
.L_193:
        /*0354*/ 	.byte	0x04, 0x2f
        /*0356*/ 	.short	(.L_195 - .L_194)
	.align		4
.L_194:
        /*0358*/ 	.word	index@(_ZN7cutlass13device_kernelIN5flash11enable_sm90INS1_16FlashAttnFwdSm90INS1_25CollectiveMainloopFwdSm90ILi2EN4cute5tupleIJNS5_1CILi1EEES8_S8_EEENS6_IJNS7_ILi128EEENS7_ILi160EEENS7_ILi192EEEEEELi192ENS_12float_e4m3_tEfNS_4arch4Sm90ELb0ELb0ELb0ELb0ELb0ELb0ELb0ELb1ELb1ELb1ELb1ELb0EEENS1_21CollectiveEpilogueFwdINS6_IJSA_SC_SB_EEES9_NS_10bfloat16_tESG_Li256ELb0ELb1ELb1ELb1EEENS1_19SingleTileSchedulerILb0ELb1ELb1ELi128EEEEEEEEEvNT_6ParamsE)
        /*035c*/ 	.word	0x000000a8


	//----- nvinfo : EIATTR_FRAME_SIZE
	.align		4
.L_195:
        /*0360*/ 	.byte	0x04, 0x11
        /*0362*/ 	.short	(.L_197 - .L_196)
	.align		4
.L_196:
        /*0364*/ 	.word	index@(_ZN7cutlass13device_kernelIN5flash11enable_sm90INS1_16FlashAttnFwdSm90INS1_25CollectiveMainloopFwdSm90ILi2EN4cute5tupleIJNS5_1CILi1EEES8_S8_EEENS6_IJNS7_ILi128EEENS7_ILi160EEENS7_ILi192EEEEEELi192ENS_12float_e4m3_tEfNS_4arch4Sm90ELb0ELb0ELb0ELb0ELb0ELb0ELb0ELb1ELb1ELb1ELb1ELb0EEENS1_21CollectiveEpilogueFwdINS6_IJSA_SC_SB_EEES9_NS_10bfloat16_tESG_Li256ELb0ELb1ELb1ELb1EEENS1_19SingleTileSchedulerILb0ELb1ELb1ELi128EEEEEEEEEvNT_6ParamsE)
        /*0368*/ 	.word	0x00000020


	//----- nvinfo : EIATTR_REGCOUNT
	.align		4
.L_197:
        /*036c*/ 	.byte	0x04, 0x2f
        /*036e*/ 	.short	(.L_199 - .L_198)
	.align		4
.L_198:
        /*0370*/ 	.word	index@(_ZN7cutlass13device_kernelIN5flash11enable_sm90INS1_16FlashAttnFwdSm90INS1_25CollectiveMainloopFwdSm90ILi2EN4cute5tupleIJNS5_1CILi1EEES8_S8_EEENS6_IJNS7_ILi128EEESA_NS7_ILi256EEEEEELi256ENS_12float_e4m3_tEfNS_4arch4Sm90ELb1ELb0ELb0ELb1ELb0ELb1ELb0ELb1ELb1ELb1ELb1ELb0EEENS1_21CollectiveEpilogueFwdINS6_IJSA_SB_SA_EEES9_NS_10bfloat16_tESF_Li256ELb1ELb1ELb1ELb1EEENS1_36VarlenDynamicPersistentTileSchedulerILi128ELi128ELi256ELi128ELb1ELb1ELb1ELb1ELb1ELb1EEEEEEEEEvNT_6ParamsE)
        /*0374*/ 	.word	0x000000a8


	//----- nvinfo : EIATTR_FRAME_SIZE
	.align		4
.L_199:
        /*0378*/ 	.byte	0x04, 0x11
        /*037a*/ 	.short	(.L_201 - .L_200)
	.align		4
.L_200:
        /*037c*/ 	.word	index@(_ZN7cutlass13device_kernelIN5flash11enable_sm90INS1_16FlashAttnFwdSm90INS1_25CollectiveMainloopFwdSm90ILi2EN4cute5tupleIJNS5_1CILi1EEES8_S8_EEENS6_IJNS7_ILi128EEESA_NS7_ILi256EEEEEELi256ENS_12float_e4m3_tEfNS_4arch4Sm90ELb1ELb0ELb0ELb1ELb0ELb1ELb0ELb1ELb1ELb1ELb1ELb0EEENS1_21CollectiveEpilogueFwdINS6_IJSA_SB_SA_EEES9_NS_10bfloat16_tESF_Li256ELb1ELb1ELb1ELb1EEENS1_36VarlenDynamicPersistentTileSchedulerILi128ELi128ELi256ELi128ELb1ELb1ELb1ELb1ELb1ELb1EEEEEEEEEvNT_6ParamsE)
        /*0380*/ 	.word	0x000001e0


	//----- nvinfo : EIATTR_REGCOUNT
	.align		4
.L_201:
        /*0384*/ 	.byte	0x04, 0x2f
        /*0386*/ 	.short	(.L_203 - .L_202)
	.align		4
.L_202:
        /*0388*/ 	.word	index@(_ZN7cutlass13device_kernelIN5flash11enable_sm90INS1_16FlashAttnFwdSm90INS1_25CollectiveMainloopFwdSm90ILi2EN4cute5tupleIJNS5_1CILi1EEES8_S8_EEENS6_IJNS7_ILi128EEESA_NS7_ILi256EEEEEELi256ENS_12float_e4m3_tEfNS_4arch4Sm90ELb1ELb0ELb0ELb1ELb0ELb0ELb0ELb1ELb1ELb1ELb1ELb0EEENS1_21CollectiveEpilogueFwdINS6_IJSA_SB_SA_EEES9_NS_10bfloat16_tESF_Li256ELb1ELb1ELb1ELb1EEENS1_36VarlenDynamicPersistentTileSchedulerILi128ELi128ELi256ELi128ELb1ELb1ELb1ELb1ELb1ELb1EEEEEEEEEvNT_6ParamsE)
        /*038c*/ 	.word	0x000000a8


	//----- nvinfo : EIATTR_FRAME_SIZE
	.align		4
.L_203:
        /*0390*/ 	.byte	0x04, 0x11
        /*0392*/ 	.short	(.L_205 - .L_204)
	.align		4
.L_204:
        /*0394*/ 	.word	index@(_ZN7cutlass13device_kernelIN5flash11enable_sm90INS1_16FlashAttnFwdSm90INS1_25CollectiveMainloopFwdSm90ILi2EN4cute5tupleIJNS5_1CILi1EEES8_S8_EEENS6_IJNS7_ILi128EEESA_NS7_ILi256EEEEEELi256ENS_12float_e4m3_tEfNS_4arch4Sm90ELb1ELb0ELb0ELb1ELb0ELb0ELb0ELb1ELb1ELb1ELb1ELb0EEENS1_21CollectiveEpilogueFwdINS6_IJSA_SB_SA_EEES9_NS_10bfloat16_tESF_Li256ELb1ELb1ELb1ELb1EEENS1_36VarlenDynamicPersistentTileSchedulerILi128ELi128ELi256ELi128ELb1ELb1ELb1ELb1ELb1ELb1EEEEEEEEEvNT_6ParamsE)
        /*0398*/ 	.word	0x00000058


	//----- nvinfo : EIATTR_REGCOUNT
	.align		4
.L_205:
        /*039c*/ 	.byte	0x04, 0x2f
        /*039e*/ 	.short	(.L_207 - .L_206)
	.align		4
.L_206:
        /*03a0*/ 	.word	index@(_ZN7cutlass13device_kernelIN5flash11enable_sm90INS1_16FlashAttnFwdSm90INS1_25CollectiveMainloopFwdSm90ILi2EN4cute5tupleIJNS5_1CILi1EEES8_S8_EEENS6_IJNS7_ILi128EEESA_NS7_ILi256EEEEEELi256ENS_12float_e4m3_tEfNS_4arch4Sm90ELb1ELb0ELb0ELb0ELb0ELb0ELb0ELb1ELb1ELb1ELb1ELb0EEENS1_21CollectiveEpilogueFwdINS6_IJSA_SB_SA_EEES9_NS_10bfloat16_tESF_Li256ELb0ELb1ELb1ELb1EEENS1_19SingleTileSchedulerILb0ELb1ELb1ELi128EEEEEEEEEvNT_6ParamsE)
        /*03a4*/ 	.word	0x000000a8


	//----- nvinfo : EIATTR_FRAME_SIZE
	.align		4
.L_207:
        /*03a8*/ 	.byte	0x04, 0x11
        /*03aa*/ 	.short	(.L_209 - .L_208)
	.align		4
.L_208:
        /*03ac*/ 	.word	index@(_ZN7cutlass13device_kernelIN5flash11enable_sm90INS1_16FlashAttnFwdSm90INS1_25CollectiveMainloopFwdSm90ILi2EN4cute5tupleIJNS5_1CILi1EEES8_S8_EEENS6_IJNS7_ILi128EEESA_NS7_ILi256EEEEEELi256ENS_12float_e4m3_tEfNS_4arch4Sm90ELb1ELb0ELb0ELb0ELb0ELb0ELb0ELb1ELb1ELb1ELb1ELb0EEENS1_21CollectiveEpilogueFwdINS6_IJSA_SB_SA_EEES9_NS_10bfloat16_tESF_Li256ELb0ELb1ELb1ELb1EEENS1_19SingleTileSchedulerILb0ELb1ELb1ELi128EEEEEEEEEvNT_6ParamsE)
        /*03b0*/ 	.word	0x00000038


	//----- nvinfo : EIATTR_REGCOUNT
	.align		4
.L_209:
        /*03b4*/ 	.byte	0x04, 0x2f
        /*03b6*/ 	.short	(.L_211 - .L_210)
	.align		4
.L_210:
        /*03b8*/ 	.word	index@(_ZN7cutlass13device_kernelIN5flash11enable_sm90INS1_16FlashAttnFwdSm90INS1_25CollectiveMainloopFwdSm90ILi2EN4cute5tupleIJNS5_1CILi1EEES8_S8_EEENS6_IJNS7_ILi128EEENS7_ILi64EEENS7_ILi256EEEEEELi256ENS_12float_e4m3_tEfNS_4arch4Sm90ELb0ELb1ELb0ELb1ELb0ELb1ELb0ELb1ELb1ELb1ELb1ELb0EEENS1_21CollectiveEpilogueFwdINS6_IJSA_SC_SB_EEES9_NS_10bfloat16_tESG_Li256ELb1ELb1ELb1ELb1EEENS1_36VarlenDynamicPersistentTileSchedulerILi128ELi64ELi256ELi128ELb1ELb1ELb1ELb1ELb0ELb1EEEEEEEEEvNT_6ParamsE)
        /*03bc*/ 	.word	0x000000a8


	//----- nvinfo : EIATTR_FRAME_SIZE
	.align		4
.L_211:
        /*03c0*/ 	.byte	0x04, 0x11
        /*03c2*/ 	.short	(.L_213 - .L_212)
	.align		4
.L_212:
        /*03c4*/ 	.word	index@(_ZN7cutlass13device_kernelIN5flash11enable_sm90INS1_16FlashAttnFwdSm90INS1_25CollectiveMainloopFwdSm90ILi2EN4cute5tupleIJNS5_1CILi1EEES8_S8_EEENS6_IJNS7_ILi128EEENS7_ILi64EEENS7_ILi256EEEEEELi256ENS_12float_e4m3_tEfNS_4arch4Sm90ELb0ELb1ELb0ELb1ELb0ELb1ELb0ELb1ELb1ELb1ELb1ELb0EEENS1_21CollectiveEpilogueFwdINS6_IJSA_SC_SB_EEES9_NS_10bfloat16_tESG_Li256ELb1ELb1ELb1ELb1EEENS1_36VarlenDynamicPersistentTileSchedulerILi128ELi64ELi256ELi128ELb1ELb1ELb1ELb1ELb0ELb1EEEEEEEEEvNT_6ParamsE)
        /*03c8*/ 	.word	0x000000b8


	//----- nvinfo : EIATTR_REGCOUNT
	.align		4
.L_213:
        /*03cc*/ 	.byte	0x04, 0x2f
        /*03ce*/ 	.short	(.L_215 - .L_214)
	.align		4
.L_214:
        /*03d0*/ 	.word	index@(_ZN7cutlass13device_kernelIN5flash11enable_sm90INS1_16FlashAttnFwdSm90INS1_25CollectiveMainloopFwdSm90ILi2EN4cute5tupleIJNS5_1CILi1EEES8_S8_EEENS6_IJNS7_ILi128EEENS7_ILi64EEENS7_ILi256EEEEEELi256ENS_12float_e4m3_tEfNS_4arch4Sm90ELb0ELb1ELb0ELb1ELb0ELb0ELb0ELb1ELb1ELb1ELb1ELb0EEENS1_21CollectiveEpilogueFwdINS6_IJSA_SC_SB_EEES9_NS_10bfloat16_tESG_Li256ELb1ELb1ELb1ELb1EEENS1_36VarlenDynamicPersistentTileSchedulerILi128ELi64ELi256ELi128ELb1ELb1ELb1ELb1ELb0ELb1EEEEEEEEEvNT_6ParamsE)
        /*03d4*/ 	.word	0x000000a8


	//----- nvinfo : EIATTR_FRAME_SIZE
	.align		4
.L_215:
        /*03d8*/ 	.byte	0x04, 0x11
        /*03da*/ 	.short	(.L_217 - .L_216)
	.align		4
.L_216:
        /*03dc*/ 	.word	index@(_ZN7cutlass13device_kernelIN5flash11enable_sm90INS1_16FlashAttnFwdSm90INS1_25CollectiveMainloopFwdSm90ILi2EN4cute5tupleIJNS5_1CILi1EEES8_S8_EEENS6_IJNS7_ILi128EEENS7_ILi64EEENS7_ILi256EEEEEELi256ENS_12float_e4m3_tEfNS_4arch4Sm90ELb0ELb1ELb0ELb1ELb0ELb0ELb0ELb1ELb1ELb1ELb1ELb0EEENS1_21CollectiveEpilogueFwdINS6_IJSA_SC_SB_EEES9_NS_10bfloat16_tESG_Li256ELb1ELb1ELb1ELb1EEENS1_36VarlenDynamicPersistentTileSchedulerILi128ELi64ELi256ELi128ELb1ELb1ELb1ELb1ELb0ELb1EEEEEEEEEvNT_6ParamsE)
        /*03e0*/ 	.word	0x00000048


	//----- nvinfo : EIATTR_REGCOUNT
	.align		4
.L_217:
        /*03e4*/ 	.byte	0x04, 0x2f
        /*03e6*/ 	.short	(.L_219 - .L_218)
	.align		4
.L_218:
        /*03e8*/ 	.word	index@(_ZN7cutlass13device_kernelIN5flash11enable_sm90INS1_16FlashAttnFwdSm90INS1_25CollectiveMainloopFwdSm90ILi2EN4cute5tupleIJNS5_1CILi1EEES8_S8_EEENS6_IJNS7_ILi128EEENS7_ILi64EEENS7_ILi256EEEEEELi256ENS_12float_e4m3_tEfNS_4arch4Sm90ELb0ELb1ELb0ELb0ELb0ELb0ELb0ELb1ELb1ELb1ELb1ELb0EEENS1_21CollectiveEpilogueFwdINS6_IJSA_SC_SB_EEES9_NS_10bfloat16_tESG_Li256ELb0ELb1ELb1ELb1EEENS1_19SingleTileSchedulerILb0ELb1ELb1ELi128EEEEEEEEEvNT_6ParamsE)
        /*03ec*/ 	.word	0x000000a8


	//----- nvinfo : EIATTR_FRAME_SIZE
	.align		4
.L_219:
        /*03f0*/ 	.byte	0x04, 0x11
        /*03f2*/ 	.short	(.L_221 - .L_220)
	.align		4
.L_220:
        /*03f4*/ 	.word	index@(_ZN7cutlass13device_kernelIN5flash11enable_sm90INS1_16FlashAttnFwdSm90INS1_25CollectiveMainloopFwdSm90ILi2EN4cute5tupleIJNS5_1CILi1EEES8_S8_EEENS6_IJNS7_ILi128EEENS7_ILi64EEENS7_ILi256EEEEEELi256ENS_12float_e4m3_tEfNS_4arch4Sm90ELb0ELb1ELb0ELb0ELb0ELb0ELb0ELb1ELb1ELb1ELb1ELb0EEENS1_21CollectiveEpilogueFwdINS6_IJSA_SC_SB_EEES9_NS_10bfloat16_tESG_Li256ELb0ELb1ELb1ELb1EEENS1_19SingleTileSchedulerILb0ELb1ELb1ELi128EEEEEEEEEvNT_6ParamsE)
        /*03f8*/ 	.word	0x00000020


	//----- nvinfo : EIATTR_REGCOUNT
	.align		4
.L_221:
        /*03fc*/ 	.byte	0x04, 0x2f
        /*03fe*/ 	.short	(.L_223 - .L_222)
	.align		4
.L_222:
        /*0400*/ 	.word	index@(_ZN7cutlass13device_kernelIN5flash11enable_sm90INS1_16FlashAttnFwdSm90INS1_25CollectiveMainloopFwdSm90ILi2EN4cute5tupleIJNS5_1CILi1EEES8_S8_EEENS6_IJNS7_ILi128EEESA_NS7_ILi256EEEEEELi256ENS_12float_e4m3_tEfNS_4arch4Sm90ELb0ELb0ELb0ELb1ELb0ELb1ELb0ELb1ELb1ELb1ELb1ELb0EEENS1_21CollectiveEpilogueFwdINS6_IJSA_SB_SA_EEES9_NS_10bfloat16_tESF_Li256ELb1ELb1ELb1ELb1EEENS1_36VarlenDynamicPersistentTileSchedulerILi128ELi128ELi256ELi128ELb1ELb1ELb1ELb0ELb1ELb1EEEEEEEEEvNT_6ParamsE)
        /*0404*/ 	.word	0x000000a8


	//----- nvinfo : EIATTR_FRAME_SIZE
	.align		4
.L_223:
        /*0408*/ 	.byte	0x04, 0x11
        /*040a*/ 	.short	(.L_225 - .L_224)
	.align		4
.L_224:
        /*040c*/ 	.word	index@(_ZN7cutlass13device_kernelIN5flash11enable_sm90INS1_16FlashAttnFwdSm90INS1_25CollectiveMainloopFwdSm90ILi2EN4cute5tupleIJNS5_1CILi1EEES8_S8_EEENS6_IJNS7_ILi128EEESA_NS7_ILi256EEEEEELi256ENS_12float_e4m3_tEfNS_4arch4Sm90ELb0ELb0ELb0ELb1ELb0ELb1ELb0ELb1ELb1ELb1ELb1ELb0EEENS1_21CollectiveEpilogueFwdINS6_IJSA_SB_SA_EEES9_NS_10bfloat16_tESF_Li256ELb1ELb1ELb1ELb1EEENS1_36VarlenDynamicPersistentTileSchedulerILi128ELi128ELi256ELi128ELb1ELb1ELb1ELb0ELb1ELb1EEEEEEEEEvNT_6ParamsE)
        /*0410*/ 	.word	0x000001c8


	//----- nvinfo : EIATTR_REGCOUNT
	.align		4
.L_225:
        /*0414*/ 	.byte	0x04, 0x2f
        /*0416*/ 	.short	(.L_227 - .L_226)
	.align		4
.L_226:
        /*0418*/ 	.word	index@(_ZN7cutlass13device_kernelIN5flash11enable_sm90INS1_16FlashAttnFwdSm90INS1_25CollectiveMainloopFwdSm90ILi2EN4cute5tupleIJNS5_1CILi1EEES8_S8_EEENS6_IJNS7_ILi128EEESA_NS7_ILi256EEEEEELi256ENS_12float_e4m3_tEfNS_4arch4Sm90ELb0ELb0ELb0ELb1ELb0ELb0ELb0ELb1ELb1ELb1ELb1ELb0EEENS1_21CollectiveEpilogueFwdINS6_IJSA_SB_SA_EEES9_NS_10bfloat16_tESF_Li256ELb1ELb1ELb1ELb1EEENS1_36VarlenDynamicPersistentTileSchedulerILi128ELi128ELi256ELi128ELb1ELb1ELb1ELb0ELb1ELb1EEEEEEEEEvNT_6ParamsE)
        /*041c*/ 	.word	0x000000a8


	//----- nvinfo : EIATTR_FRAME_SIZE
	.align		4
.L_227:
        /*0420*/ 	.byte	0x04, 0x11
        /*0422*/ 	.short	(.L_229 - .L_228)
	.align		4
.L_228:
        /*0424*/ 	.word	index@(_ZN7cutlass13device_kernelIN5flash11enable_sm90INS1_16FlashAttnFwdSm90INS1_25CollectiveMainloopFwdSm90ILi2EN4cute5tupleIJNS5_1CILi1EEES8_S8_EEENS6_IJNS7_ILi128EEESA_NS7_ILi256EEEEEELi256ENS_12float_e4m3_tEfNS_4arch4Sm90ELb0ELb0ELb0ELb1ELb0ELb0ELb0ELb1ELb1ELb1ELb1ELb0EEENS1_21CollectiveEpilogueFwdINS6_IJSA_SB_SA_EEES9_NS_10bfloat16_tESF_Li256ELb1ELb1ELb1ELb1EEENS1_36VarlenDynamicPersistentTileSchedulerILi128ELi128ELi256ELi128ELb1ELb1ELb1ELb0ELb1ELb1EEEEEEEEEvNT_6ParamsE)
        /*0428*/ 	.word	0x00000058


	//----- nvinfo : EIATTR_REGCOUNT
	.align		4
.L_229:
        /*042c*/ 	.byte	0x04, 0x2f
        /*042e*/ 	.short	(.L_231 - .L_230)
	.align		4
.L_230:
        /*0430*/ 	.word	index@(_ZN7cutlass13device_kernelIN5flash11enable_sm90INS1_16FlashAttnFwdSm90INS1_25CollectiveMainloopFwdSm90ILi2EN4cute5tupleIJNS5_1CILi1EEES8_S8_EEENS6_IJNS7_ILi128EEESA_NS7_ILi256EEEEEELi256ENS_12float_e4m3_tEfNS_4arch4Sm90ELb0ELb0ELb0ELb0ELb0ELb0ELb0ELb1ELb1ELb1ELb1ELb0EEENS1_21CollectiveEpilogueFwdINS6_IJSA_SB_SA_EEES9_NS_10bfloat16_tESF_Li256ELb0ELb1ELb1ELb1EEENS1_19SingleTileSchedulerILb0ELb1ELb1ELi128EEEEEEEEEvNT_6ParamsE)
        /*0434*/ 	.word	0x000000a8


	//----- nvinfo : EIATTR_FRAME_SIZE
	.align		4
.L_231:
        /*0438*/ 	.byte	0x04, 0x11
        /*043a*/ 	.short	(.L_233 - .L_232)
	.align		4
.L_232:
        /*043c*/ 	.word	index@(_ZN7cutlass13device_kernelIN5flash11enable_sm90INS1_16FlashAttnFwdSm90INS1_25CollectiveMainloopFwdSm90ILi2EN4cute5tupleIJNS5_1CILi1EEES8_S8_EEENS6_IJNS7_ILi128EEESA_NS7_ILi256EEEEEELi256ENS_12float_e4m3_tEfNS_4arch4Sm90ELb0ELb0ELb0ELb0ELb0ELb0ELb0ELb1ELb1ELb1ELb1ELb0EEENS1_21CollectiveEpilogueFwdINS6_IJSA_SB_SA_EEES9_NS_10bfloat16_tESF_Li256ELb0ELb1ELb1ELb1EEENS1_19SingleTileSchedulerILb0ELb1ELb1ELi128EEEEEEEEEvNT_6ParamsE)
        /*0440*/ 	.word	0x00000030


	//----- nvinfo : EIATTR_MIN_STACK_SIZE
	.align		4
.L_233:
        /*0444*/ 	.byte	0x04, 0x12
        /*0446*/ 	.short	(.L_235 - .L_234)
	.align		4
.L_234:
        /*0448*/ 	.word	index@(_ZN7cutlass13device_kernelIN5flash11enable_sm90INS1_16FlashAttnFwdSm90INS1_25CollectiveMainloopFwdSm90ILi2EN4cute5tupleIJNS5_1CILi1EEES8_S8_EEENS6_IJNS7_ILi128EEESA_NS7_ILi256EEEEEELi256ENS_12float_e4m3_tEfNS_4arch4Sm90ELb0ELb0ELb0ELb0ELb0ELb0ELb0ELb1ELb1ELb1ELb1ELb0EEENS1_21CollectiveEpilogueFwdINS6_IJSA_SB_SA_EEES9_NS_10bfloat16_tESF_Li256ELb0ELb1ELb1ELb1EEENS1_19SingleTileSchedulerILb0ELb1ELb1ELi128EEEEEEEEEvNT_6ParamsE)
        /*044c*/ 	.word	0x00000030


	//----- nvinfo : EIATTR_MIN_STACK_SIZE
	.align		4
.L_235:
        /*0450*/ 	.byte	0x04, 0x12
        /*0452*/ 	.short	(.L_237 - .L_236)
	.align		4
.L_236:
        /*0454*/ 	.word	index@(_ZN7cutlass13device_kernelIN5flash11enable_sm90INS1_16FlashAttnFwdSm90INS1_25CollectiveMainloopFwdSm90ILi2EN4cute5tupleIJNS5_1CILi1EEES8_S8_EEENS6_IJNS7_ILi128EEESA_NS7_ILi256EEEEEELi256ENS_12float_e4m3_tEfNS_4arch4Sm90ELb0ELb0ELb0ELb1ELb0ELb0ELb0ELb1ELb1ELb1ELb1ELb0EEENS1_21CollectiveEpilogueFwdINS6_IJSA_SB_SA_EEES9_NS_10bfloat16_tESF_Li256ELb1ELb1ELb1ELb1EEENS1_36VarlenDynamicPersistentTileSchedulerILi128ELi128ELi256ELi128ELb1ELb1ELb1ELb0ELb1ELb1EEEEEEEEEvNT_6ParamsE)
        /*0458*/ 	.word	0x00000058


	//----- nvinfo : EIATTR_MIN_STACK_SIZE
	.align		4
.L_237:
        /*045c*/ 	.byte	0x04, 0x12
        /*045e*/ 	.short	(.L_239 - .L_238)
	.align		4
.L_238:
        /*0460*/ 	.word	index@(_ZN7cutlass13device_kernelIN5flash11enable_sm90INS1_16FlashAttnFwdSm90INS1_25CollectiveMainloopFwdSm90ILi2EN4cute5tupleIJNS5_1CILi1EEES8_S8_EEENS6_IJNS7_ILi128EEESA_NS7_ILi256EEEEEELi256ENS_12float_e4m3_tEfNS_4arch4Sm90ELb0ELb0ELb0ELb1ELb0ELb1ELb0ELb1ELb1ELb1ELb1ELb0EEENS1_21CollectiveEpilogueFwdINS6_IJSA_SB_SA_EEES9_NS_10bfloat16_tESF_Li256ELb1ELb1ELb1ELb1EEENS1_36VarlenDynamicPersistentTileSchedulerILi128ELi128ELi256ELi128ELb1ELb1ELb1ELb0ELb1ELb1EEEEEEEEEvNT_6ParamsE)
        /*0464*/ 	.word	0x000001c8


	//----- nvinfo : EIATTR_MIN_STACK_SIZE
	.align		4
.L_239:
        /*0468*/ 	.byte	0x04, 0x12
        /*046a*/ 	.short	(.L_241 - .L_240)
	.align		4
.L_240:
        /*046c*/ 	.word	index@(_ZN7cutlass13device_kernelIN5flash11enable_sm90INS1_16FlashAttnFwdSm90INS1_25CollectiveMainloopFwdSm90ILi2EN4cute5tupleIJNS5_1CILi1EEES8_S8_EEENS6_IJNS7_ILi128EEENS7_ILi64EEENS7_ILi256EEEEEELi256ENS_12float_e4m3_tEfNS_4arch4Sm90ELb0ELb1ELb0ELb0ELb0ELb0ELb0ELb1ELb1ELb1ELb1ELb0EEENS1_21CollectiveEpilogueFwdINS6_IJSA_SC_SB_EEES9_NS_10bfloat16_tESG_Li256ELb0ELb1ELb1ELb1EEENS1_19SingleTileSchedulerILb0ELb1ELb1ELi128EEEEEEEEEvNT_6ParamsE)
        /*0470*/ 	.word	0x00000020


	//----- nvinfo : EIATTR_MIN_STACK_SIZE
	.align		4
.L_241:
        /*0474*/ 	.byte	0x04, 0x12
        /*0476*/ 	.short	(.L_243 - .L_242)
	.align		4
.L_242:
        /*0478*/ 	.word	index@(_ZN7cutlass13device_kernelIN5flash11enable_sm90INS1_16FlashAttnFwdSm90INS1_25CollectiveMainloopFwdSm90ILi2EN4cute5tupleIJNS5_1CILi1EEES8_S8_EEENS6_IJNS7_ILi128EEENS7_ILi64EEENS7_ILi256EEEEEELi256ENS_12float_e4m3_tEfNS_4arch4Sm90ELb0ELb1ELb0ELb1ELb0ELb0ELb0ELb1ELb1ELb1ELb1ELb0EEENS1_21CollectiveEpilogueFwdINS6_IJSA_SC_SB_EEES9_NS_10bfloat16_tESG_Li256ELb1ELb1ELb1ELb1EEENS1_36VarlenDynamicPersistentTileSchedulerILi128ELi64ELi256ELi128ELb1ELb1ELb1ELb1ELb0ELb1EEEEEEEEEvNT_6ParamsE)
        /*047c*/ 	.word	0x00000048


	//----- nvinfo : EIATTR_MIN_STACK_SIZE
	.align		4
.L_243:
        /*0480*/ 	.byte	0x04, 0x12
        /*0482*/ 	.short	(.L_245 - .L_244)
	.align		4
.L_244:
        /*0484*/ 	.word	index@(_ZN7cutlass13device_kernelIN5flash11enable_sm90INS1_16FlashAttnFwdSm90INS1_25CollectiveMainloopFwdSm90ILi2EN4cute5tupleIJNS5_1CILi1EEES8_S8_EEENS6_IJNS7_ILi128EEENS7_ILi64EEENS7_ILi256EEEEEELi256ENS_12float_e4m3_tEfNS_4arch4Sm90ELb0ELb1ELb0ELb1ELb0ELb1ELb0ELb1ELb1ELb1ELb1ELb0EEENS1_21CollectiveEpilogueFwdINS6_IJSA_SC_SB_EEES9_NS_10bfloat16_tESG_Li256ELb1ELb1ELb1ELb1EEENS1_36VarlenDynamicPersistentTileSchedulerILi128ELi64ELi256ELi128ELb1ELb1ELb1ELb1ELb0ELb1EEEEEEEEEvNT_6ParamsE)
        /*0488*/ 	.word	0x000000b8


	//----- nvinfo : EIATTR_MIN_STACK_SIZE
	.align		4
.L_245:
        /*048c*/ 	.byte	0x04, 0x12
        /*048e*/ 	.short	(.L_247 - .L_246)
	.align		4
.L_246:
        /*0490*/ 	.word	index@(_ZN7cutlass13device_kernelIN5flash11enable_sm90INS1_16FlashAttnFwdSm90INS1_25CollectiveMainloopFwdSm90ILi2EN4cute5tupleIJNS5_1CILi1EEES8_S8_EEENS6_IJNS7_ILi128EEESA_NS7_ILi256EEEEEELi256ENS_12float_e4m3_tEfNS_4arch4Sm90ELb1ELb0ELb0ELb0ELb0ELb0ELb0ELb1ELb1ELb1ELb1ELb0EEENS1_21CollectiveEpilogueFwdINS6_IJSA_SB_SA_EEES9_NS_10bfloat16_tESF_Li256ELb0ELb1ELb1ELb1EEENS1_19SingleTileSchedulerILb0ELb1ELb1ELi128EEEEEEEEEvNT_6ParamsE)
        /*0494*/ 	.word	0x00000038


	//----- nvinfo : EIATTR_MIN_STACK_SIZE
	.align		4
.L_247:
        /*0498*/ 	.byte	0x04, 0x12
        /*049a*/ 	.short	(.L_249 - .L_248)
	.align		4
.L_248:
        /*049c*/ 	.word	index@(_ZN7cutlass13device_kernelIN5flash11enable_sm90INS1_16FlashAttnFwdSm90INS1_25CollectiveMainloopFwdSm90ILi2EN4cute5tupleIJNS5_1CILi1EEES8_S8_EEENS6_IJNS7_ILi128EEESA_NS7_ILi256EEEEEELi256ENS_12float_e4m3_tEfNS_4arch4Sm90ELb1ELb0ELb0ELb1ELb0ELb0ELb0ELb1ELb1ELb1ELb1ELb0EEENS1_21CollectiveEpilogueFwdINS6_IJSA_SB_SA_EEES9_NS_10bfloat16_tESF_Li256ELb1ELb1ELb1ELb1EEENS1_36VarlenDynamicPersistentTileSchedulerILi128ELi128ELi256ELi128ELb1ELb1ELb1ELb1ELb1ELb1EEEEEEEEEvNT_6ParamsE)
        /*04a0*/ 	.word	0x00000058


	//----- nvinfo : EIATTR_MIN_STACK_SIZE
	.align		4
.L_249:
        /*04a4*/ 	.byte	0x04, 0x12
        /*04a6*/ 	.short	(.L_251 - .L_250)
	.align		4
.L_250:
        /*04a8*/ 	.word	index@(_ZN7cutlass13device_kernelIN5flash11enable_sm90INS1_16FlashAttnFwdSm90INS1_25CollectiveMainloopFwdSm90ILi2EN4cute5tupleIJNS5_1CILi1EEES8_S8_EEENS6_IJNS7_ILi128EEESA_NS7_ILi256EEEEEELi256ENS_12float_e4m3_tEfNS_4arch4Sm90ELb1ELb0ELb0ELb1ELb0ELb1ELb0ELb1ELb1ELb1ELb1ELb0EEENS1_21CollectiveEpilogueFwdINS6_IJSA_SB_SA_EEES9_NS_10bfloat16_tESF_Li256ELb1ELb1ELb1ELb1EEENS1_36VarlenDynamicPersistentTileSchedulerILi128ELi128ELi256ELi128ELb1ELb1ELb1ELb1ELb1ELb1EEEEEEEEEvNT_6ParamsE)
        /*04ac*/ 	.word	0x000001e0


	//----- nvinfo : EIATTR_MIN_STACK_SIZE
	.align		4
.L_251:
        /*04b0*/ 	.byte	0x04, 0x12
        /*04b2*/ 	.short	(.L_253 - .L_252)
	.align		4
.L_252:
        /*04b4*/ 	.word	index@(_ZN7cutlass13device_kernelIN5flash11enable_sm90INS1_16FlashAttnFwdSm90INS1_25CollectiveMainloopFwdSm90ILi2EN4cute5tupleIJNS5_1CILi1EEES8_S8_EEENS6_IJNS7_ILi128EEENS7_ILi160EEENS7_ILi192EEEEEELi192ENS_12float_e4m3_tEfNS_4arch4Sm90ELb0ELb0ELb0ELb0ELb0ELb0ELb0ELb1ELb1ELb1ELb1ELb0EEENS1_21CollectiveEpilogueFwdINS6_IJSA_SC_SB_EEES9_NS_10bfloat16_tESG_Li256ELb0ELb1ELb1ELb1EEENS1_19SingleTileSchedulerILb0ELb1ELb1ELi128EEEEEEEEEvNT_6ParamsE)
        /*04b8*/ 	.word	0x00000020


	//----- nvinfo : EIATTR_MIN_STACK_SIZE
	.align		4
.L_253:
        /*04bc*/ 	.byte	0x04, 0x12
        /*04be*/ 	.short	(.L_255 - .L_254)
	.align		4
.L_254:
        /*04c0*/ 	.word	index@(_ZN7cutlass13device_kernelIN5flash11enable_sm90INS1_16FlashAttnFwdSm90INS1_25CollectiveMainloopFwdSm90ILi2EN4cute5tupleIJNS5_1CILi1EEES8_S8_EEENS6_IJNS7_ILi128EEENS7_ILi160EEENS7_ILi192EEEEEELi192ENS_12float_e4m3_tEfNS_4arch4Sm90ELb0ELb0ELb0ELb1ELb0ELb0ELb0ELb1ELb1ELb1ELb1ELb0EEENS1_21CollectiveEpilogueFwdINS6_IJSA_SC_SB_EEES9_NS_10bfloat16_tESG_Li256ELb1ELb1ELb1ELb1EEENS1_36VarlenDynamicPersistentTileSchedulerILi128ELi160ELi256ELi128ELb1ELb1ELb1ELb0ELb1ELb1EEEEEEEEEvNT_6ParamsE)
        /*04c4*/ 	.word	0x00000048


	//----- nvinfo : EIATTR_MIN_STACK_SIZE
	.align		4
.L_255:
        /*04c8*/ 	.byte	0x04, 0x12
        /*04ca*/ 	.short	(.L_257 - .L_256)
	.align		4
.L_256:
        /*04cc*/ 	.word	index@(_ZN7cutlass13device_kernelIN5flash11enable_sm90INS1_16FlashAttnFwdSm90INS1_25CollectiveMainloopFwdSm90ILi2EN4cute5tupleIJNS5_1CILi1EEES8_S8_EEENS6_IJNS7_ILi128EEENS7_ILi160EEENS7_ILi192EEEEEELi192ENS_12float_e4m3_tEfNS_4arch4Sm90ELb0ELb0ELb0ELb1ELb0ELb1ELb0ELb1ELb1ELb1ELb1ELb0EEENS1_21CollectiveEpilogueFwdINS6_IJSA_SC_SB_EEES9_NS_10bfloat16_tESG_Li256ELb1ELb1ELb1ELb1EEENS1_36VarlenDynamicPersistentTileSchedulerILi128ELi160ELi256ELi128ELb1ELb1ELb1ELb0ELb1ELb1EEEEEEEEEvNT_6ParamsE)
        /*04d0*/ 	.word	0x000000e8


	//----- nvinfo : EIATTR_MIN_STACK_SIZE
	.align		4
.L_257:
        /*04d4*/ 	.byte	0x04, 0x12
        /*04d6*/ 	.short	(.L_259 - .L_258)
	.align		4
.L_258:
        /*04d8*/ 	.word	index@(_ZN7cutlass13device_kernelIN5flash11enable_sm90INS1_16FlashAttnFwdSm90INS1_25CollectiveMainloopFwdSm90ILi2EN4cute5tupleIJNS5_1CILi1EEES8_S8_EEENS6_IJNS7_ILi128EEENS7_ILi160EEENS7_ILi192EEEEEELi192ENS_12float_e4m3_tEfNS_4arch4Sm90ELb0ELb1ELb0ELb0ELb0ELb0ELb0ELb1ELb1ELb1ELb1ELb0EEENS1_21CollectiveEpilogueFwdINS6_IJSA_SC_SB_EEES9_NS_10bfloat16_tESG_Li256ELb0ELb1ELb1ELb1EEENS1_19SingleTileSchedulerILb0ELb1ELb1ELi128EEEEEEEEEvNT_6ParamsE)
        /*04dc*/ 	.word	0x00000020


	//----- nvinfo : EIATTR_MIN_STACK_SIZE
	.align		4
.L_259:
        /*04e0*/ 	.byte	0x04, 0x12
        /*04e2*/ 	.short	(.L_261 - .L_260)
	.align		4
.L_260:
        /*04e4*/ 	.word	index@(_ZN7cutlass13device_kernelIN5flash11enable_sm90INS1_16FlashAttnFwdSm90INS1_25CollectiveMainloopFwdSm90ILi2EN4cute5tupleIJNS5_1CILi1EEES8_S8_EEENS6_IJNS7_ILi128EEENS7_ILi160EEENS7_ILi192EEEEEELi192ENS_12float_e4m3_tEfNS_4arch4Sm90ELb0ELb1ELb0ELb1ELb0ELb0ELb0ELb1ELb1ELb1ELb1ELb0EEENS1_21CollectiveEpilogueFwdINS6_IJSA_SC_SB_EEES9_NS_10bfloat16_tESG_Li256ELb1ELb1ELb1ELb1EEENS1_36VarlenDynamicPersistentTileSchedulerILi128ELi160ELi256ELi128ELb1ELb1ELb1ELb1ELb0ELb1EEEEEEEEEvNT_6ParamsE)
        /*04e8*/ 	.word	0x00000040


	//----- nvinfo : EIATTR_MIN_STACK_SIZE
	.align		4
.L_261:
        /*04ec*/ 	.byte	0x04, 0x12
        /*04ee*/ 	.short	(.L_263 - .L_262)
	.align		4
.L_262:
        /*04f0*/ 	.word	index@(_ZN7cutlass13device_kernelIN5flash11enable_sm90INS1_16FlashAttnFwdSm90INS1_25CollectiveMainloopFwdSm90ILi2EN4cute5tupleIJNS5_1CILi1EEES8_S8_EEENS6_IJNS7_ILi128EEENS7_ILi160EEENS7_ILi192EEEEEELi192ENS_12float_e4m3_tEfNS_4arch4Sm90ELb0ELb1ELb0ELb1ELb0ELb1ELb0ELb1ELb1ELb1ELb1ELb0EEENS1_21CollectiveEpilogueFwdINS6_IJSA_SC_SB_EEES9_NS_10bfloat16_tESG_Li256ELb1ELb1ELb1ELb1EEENS1_36VarlenDynamicPersistentTileSchedulerILi128ELi160ELi256ELi128ELb1ELb1ELb1ELb1ELb0ELb1EEEEEEEEEvNT_6ParamsE)
        /*04f4*/ 	.word	0x000003b0


	//----- nvinfo : EIATTR_MIN_STACK_SIZE
	.align		4
.L_263:
        /*04f8*/ 	.byte	0x04, 0x12
        /*04fa*/ 	.short	(.L_265 - .L_264)
	.align		4
.L_264:
        /*04fc*/ 	.word	index@(_ZN7cutlass13device_kernelIN5flash11enable_sm90INS1_16FlashAttnFwdSm90INS1_25CollectiveMainloopFwdSm90ILi2EN4cute5tupleIJNS5_1CILi1EEES8_S8_EEENS6_IJNS7_ILi128EEENS7_ILi160EEENS7_ILi192EEEEEELi192ENS_12float_e4m3_tEfNS_4arch4Sm90ELb1ELb0ELb0ELb0ELb0ELb0ELb0ELb1ELb1ELb1ELb1ELb0EEENS1_21CollectiveEpilogueFwdINS6_IJSA_SC_SB_EEES9_NS_10bfloat16_tESG_Li256ELb0ELb1ELb1ELb1EEENS1_19SingleTileSchedulerILb0ELb1ELb1ELi128EEEEEEEEEvNT_6ParamsE)
        /*0500*/ 	.word	0x00000028


	//----- nvinfo : EIATTR_MIN_STACK_SIZE
	.align		4
.L_265:
        /*0504*/ 	.byte	0x04, 0x12
        /*0506*/ 	.short	(.L_267 - .L_266)
	.align		4
.L_266:
        /*0508*/ 	.word	index@(_ZN7cutlass13device_kernelIN5flash11enable_sm90INS1_16FlashAttnFwdSm90INS1_25CollectiveMainloopFwdSm90ILi2EN4cute5tupleIJNS5_1CILi1EEES8_S8_EEENS6_IJNS7_ILi128EEENS7_ILi160EEENS7_ILi192EEEEEELi192ENS_12float_e4m3_tEfNS_4arch4Sm90ELb1ELb0ELb0ELb1ELb0ELb0ELb0ELb1ELb1ELb1ELb1ELb0EEENS1_21CollectiveEpilogueFwdINS6_IJSA_SC_SB_EEES9_NS_10bfloat16_tESG_Li256ELb1ELb1ELb1ELb1EEENS1_36VarlenDynamicPersistentTileSchedulerILi128ELi160ELi256ELi128ELb1ELb1ELb1ELb1ELb1ELb1EEEEEEEEEvNT_6ParamsE)
        /*050c*/ 	.word	0x00000048


	//----- nvinfo : EIATTR_MIN_STACK_SIZE
	.align		4
.L_267:
        /*0510*/ 	.byte	0x04, 0x12
        /*0512*/ 	.short	(.L_269 - .L_268)
	.align		4
.L_268:
        /*0514*/ 	.word	index@(_ZN7cutlass13device_kernelIN5flash11enable_sm90INS1_16FlashAttnFwdSm90INS1_25CollectiveMainloopFwdSm90ILi2EN4cute5tupleIJNS5_1CILi1EEES8_S8_EEENS6_IJNS7_ILi128EEENS7_ILi160EEENS7_ILi192EEEEEELi192ENS_12float_e4m3_tEfNS_4arch4Sm90ELb1ELb0ELb0ELb1ELb0ELb1ELb0ELb1ELb1ELb1ELb1ELb0EEENS1_21CollectiveEpilogueFwdINS6_IJSA_SC_SB_EEES9_NS_10bfloat16_tESG_Li256ELb1ELb1ELb1ELb1EEENS1_36VarlenDynamicPersistentTileSchedulerILi128ELi160ELi256ELi128ELb1ELb1ELb1ELb1ELb1ELb1EEEEEEEEEvNT_6ParamsE)
        /*0518*/ 	.word	0x00000080


	//----- nvinfo : EIATTR_MIN_STACK_SIZE
	.align		4
.L_269:
        /*051c*/ 	.byte	0x04, 0x12
        /*051e*/ 	.short	(.L_271 - .L_270)
	.align		4
.L_270:
        /*0520*/ 	.word	index@(_ZN7cutlass13device_kernelIN5flash11enable_sm90INS1_16FlashAttnFwdSm90INS1_25CollectiveMainloopFwdSm90ILi2EN4cute5tupleIJNS5_1CILi1EEES8_S8_EEENS6_IJNS7_ILi128EEENS7_ILi224EEESA_EEELi128ENS_12float_e4m3_tEfNS_4arch4Sm90ELb0ELb0ELb0ELb0ELb0ELb0ELb0ELb1ELb1ELb1ELb1ELb0EEENS1_21CollectiveEpilogueFwdINS6_IJSA_SA_SB_EEES9_NS_10bfloat16_tESF_Li256ELb0ELb1ELb1ELb1EEENS1_19SingleTileSchedulerILb0ELb1ELb1ELi128EEEEEEEEEvNT_6ParamsE)
        /*0524*/ 	.word	0x00000028


	//----- nvinfo : EIATTR_MIN_STACK_SIZE
	.align		4
.L_271:
        /*0528*/ 	.byte	0x04, 0x12
        /*052a*/ 	.short	(.L_273 - .L_272)
	.align		4
.L_272:
        /*052c*/ 	.word	index@(_ZN7cutlass13device_kernelIN5flash11enable_sm90INS1_16FlashAttnFwdSm90INS1_25CollectiveMainloopFwdSm90ILi2EN4cute5tupleIJNS5_1CILi1EEES8_S8_EEENS6_IJNS7_ILi128EEENS7_ILi224EEESA_EEELi128ENS_12float_e4m3_tEfNS_4arch4Sm90ELb0ELb0ELb0ELb1ELb0ELb0ELb0ELb1ELb1ELb1ELb1ELb0EEENS1_21CollectiveEpilogueFwdINS6_IJSA_SA_SB_EEES9_NS_10bfloat16_tESF_Li256ELb1ELb1ELb1ELb1EEENS1_36VarlenDynamicPersistentTileSchedulerILi128ELi224ELi256ELi128ELb1ELb1ELb1ELb0ELb1ELb1EEEEEEEEEvNT_6ParamsE)
        /*0530*/ 	.word	0x00000050


	//----- nvinfo : EIATTR_MIN_STACK_SIZE
	.align		4
.L_273:
        /*0534*/ 	.byte	0x04, 0x12
        /*0536*/ 	.short	(.L_275 - .L_274)
	.align		4
.L_274:
        /*0538*/ 	.word	index@(_ZN7cutlass13device_kernelIN5flash11enable_sm90INS1_16FlashAttnFwdSm90INS1_25CollectiveMainloopFwdSm90ILi2EN4cute5tupleIJNS5_1CILi1EEES8_S8_EEENS6_IJNS7_ILi128EEENS7_ILi224EEESA_EEELi128ENS_12float_e4m3_tEfNS_4arch4Sm90ELb0ELb0ELb0ELb1ELb0ELb1ELb0ELb1ELb1ELb1ELb1ELb0EEENS1_21CollectiveEpilogueFwdINS6_IJSA_SA_SB_EEES9_NS_10bfloat16_tESF_Li256ELb1ELb1ELb1ELb1EEENS1_36VarlenDynamicPersistentTileSchedulerILi128ELi224ELi256ELi128ELb1ELb1ELb1ELb0ELb1ELb1EEEEEEEEEvNT_6ParamsE)
        /*053c*/ 	.word	0x00000120


	//----- nvinfo : EIATTR_MIN_STACK_SIZE
	.align		4
.L_275:
        /*0540*/ 	.byte	0x04, 0x12
        /*0542*/ 	.short	(.L_277 - .L_276)
	.align		4
.L_276:
        /*0544*/ 	.word	index@(_ZN7cutlass13device_kernelIN5flash11enable_sm90INS1_16FlashAttnFwdSm90INS1_25CollectiveMainloopFwdSm90ILi2EN4cute5tupleIJNS5_1CILi1EEES8_S8_EEENS6_IJNS7_ILi128EEENS7_ILi224EEESA_EEELi128ENS_12float_e4m3_tEfNS_4arch4Sm90ELb0ELb1ELb0ELb0ELb0ELb0ELb0ELb1ELb1ELb1ELb1ELb0EEENS1_21CollectiveEpilogueFwdINS6_IJSA_SA_SB_EEES9_NS_10bfloat16_tESF_Li256ELb0ELb1ELb1ELb1EEENS1_19SingleTileSchedulerILb0ELb1ELb1ELi128EEEEEEEEEvNT_6ParamsE)
        /*0548*/ 	.word	0x00000010


	//----- nvinfo : EIATTR_MIN_STACK_SIZE
	.align		4
.L_277:
        /*054c*/ 	.byte	0x04, 0x12
        /*054e*/ 	.short	(.L_279 - .L_278)
	.align		4
.L_278:
        /*0550*/ 	.word	index@(_ZN7cutlass13device_kernelIN5flash11enable_sm90INS1_16FlashAttnFwdSm90INS1_25CollectiveMainloopFwdSm90ILi2EN4cute5tupleIJNS5_1CILi1EEES8_S8_EEENS6_IJNS7_ILi128EEENS7_ILi224EEESA_EEELi128ENS_12float_e4m3_tEfNS_4arch4Sm90ELb0ELb1ELb0ELb1ELb0ELb0ELb0ELb1ELb1ELb1ELb1ELb0EEENS1_21CollectiveEpilogueFwdINS6_IJSA_SA_SB_EEES9_NS_10bfloat16_tESF_Li256ELb1ELb1ELb1ELb1EEENS1_36VarlenDynamicPersistentTileSchedulerILi128ELi224ELi256ELi128ELb1ELb1ELb1ELb1ELb0ELb1EEEEEEEEEvNT_6ParamsE)
        /*0554*/ 	.word	0x00000040


	//----- nvinfo : EIATTR_MIN_STACK_SIZE
	.align		4
.L_279:
        /*0558*/ 	.byte	0x04, 0x12
        /*055a*/ 	.short	(.L_281 - .L_280)
	.align		4
.L_280:
        /*055c*/ 	.word	index@(_ZN7cutlass13device_kernelIN5flash11enable_sm90INS1_16FlashAttnFwdSm90INS1_25CollectiveMainloopFwdSm90ILi2EN4cute5tupleIJNS5_1CILi1EEES8_S8_EEENS6_IJNS7_ILi128EEENS7_ILi224EEESA_EEELi128ENS_12float_e4m3_tEfNS_4arch4Sm90ELb0ELb1ELb0ELb1ELb0ELb1ELb0ELb1ELb1ELb1ELb1ELb0EEENS1_21CollectiveEpilogueFwdINS6_IJSA_SA_SB_EEES9_NS_10bfloat16_tESF_Li256ELb1ELb1ELb1ELb1EEENS1_36VarlenDynamicPersistentTileSchedulerILi128ELi224ELi256ELi128ELb1ELb1ELb1ELb1ELb0ELb1EEEEEEEEEvNT_6ParamsE)
        /*0560*/ 	.word	0x000000e0


	//----- nvinfo : EIATTR_MIN_STACK_SIZE
	.align		4
.L_281:
        /*0564*/ 	.byte	0x04, 0x12
        /*0566*/ 	.short	(.L_283 - .L_282)
	.align		4
.L_282:
        /*0568*/ 	.word	index@(_ZN7cutlass13device_kernelIN5flash11enable_sm90INS1_16FlashAttnFwdSm90INS1_25CollectiveMainloopFwdSm90ILi2EN4cute5tupleIJNS5_1CILi1EEES8_S8_EEENS6_IJNS7_ILi128EEENS7_ILi224EEESA_EEELi128ENS_12float_e4m3_tEfNS_4arch4Sm90ELb1ELb0ELb0ELb0ELb0ELb0ELb0ELb1ELb1ELb1ELb1ELb0EEENS1_21CollectiveEpilogueFwdINS6_IJSA_SA_SB_EEES9_NS_10bfloat16_tESF_Li256ELb0ELb1ELb1ELb1EEENS1_19SingleTileSchedulerILb0ELb1ELb1ELi128EEEEEEEEEvNT_6ParamsE)
        /*056c*/ 	.word	0x00000028


	//----- nvinfo : EIATTR_MIN_STACK_SIZE
	.align		4
.L_283:
        /*0570*/ 	.byte	0x04, 0x12
        /*0572*/ 	.short	(.L_285 - .L_284)
	.align		4
.L_284:
        /*0574*/ 	.word	index@(_ZN7cutlass13device_kernelIN5flash11enable_sm90INS1_16FlashAttnFwdSm90INS1_25CollectiveMainloopFwdSm90ILi2EN4cute5tupleIJNS5_1CILi1EEES8_S8_EEENS6_IJNS7_ILi128EEENS7_ILi224EEESA_EEELi128ENS_12float_e4m3_tEfNS_4arch4Sm90ELb1ELb0ELb0ELb1ELb0ELb0ELb0ELb1ELb1ELb1ELb1ELb0EEENS1_21CollectiveEpilogueFwdINS6_IJSA_SA_SB_EEES9_NS_10bfloat16_tESF_Li256ELb1ELb1ELb1ELb1EEENS1_36VarlenDynamicPersistentTileSchedulerILi128ELi224ELi256ELi128ELb1ELb1ELb1ELb1ELb1ELb1EEEEEEEEEvNT_6ParamsE)
        /*0578*/ 	.word	0x00000048


	//----- nvinfo : EIATTR_MIN_STACK_SIZE
	.align		4
.L_285:
        /*057c*/ 	.byte	0x04, 0x12
        /*057e*/ 	.short	(.L_287 - .L_286)
	.align		4
.L_286:
        /*0580*/ 	.word	index@(_ZN7cutlass13device_kernelIN5flash11enable_sm90INS1_16FlashAttnFwdSm90INS1_25CollectiveMainloopFwdSm90ILi2EN4cute5tupleIJNS5_1CILi1EEES8_S8_EEENS6_IJNS7_ILi128EEENS7_ILi224EEESA_EEELi128ENS_12float_e4m3_tEfNS_4arch4Sm90ELb1ELb0ELb0ELb1ELb0ELb1ELb0ELb1ELb1ELb1ELb1ELb0EEENS1_21CollectiveEpilogueFwdINS6_IJSA_SA_SB_EEES9_NS_10bfloat16_tESF_Li256ELb1ELb1ELb1ELb1EEENS1_36VarlenDynamicPersistentTileSchedulerILi128ELi224ELi256ELi128ELb1ELb1ELb1ELb1ELb1ELb1EEEEEEEEEvNT_6ParamsE)
        /*0584*/ 	.word	0x00000108


	//----- nvinfo : EIATTR_MIN_STACK_SIZE
	.align		4
.L_287:
        /*0588*/ 	.byte	0x04, 0x12
        /*058a*/ 	.short	(.L_289 - .L_288)
	.align		4
.L_288:
        /*058c*/ 	.word	index@(_ZN7cutlass13device_kernelIN5flash11enable_sm90INS1_16FlashAttnFwdSm90INS1_25CollectiveMainloopFwdSm90ILi2EN4cute5tupleIJNS5_1CILi1EEES8_S8_EEENS6_IJNS7_ILi192EEENS7_ILi128EEENS7_ILi96EEEEEELi96ENS_12float_e4m3_tEfNS_4arch4Sm90ELb0ELb0ELb0ELb0ELb0ELb0ELb0ELb1ELb1ELb1ELb1ELb0EEENS1_21CollectiveEpilogueFwdINS6_IJSA_SC_SB_EEES9_NS_10bfloat16_tESG_Li384ELb0ELb1ELb1ELb1EEENS1_19SingleTileSchedulerILb0ELb1ELb1ELi192EEEEEEEEEvNT_6ParamsE)
        /*0590*/ 	.word	0x00000000


	//----- nvinfo : EIATTR_MIN_STACK_SIZE
	.align		4
.L_289:
        /*0594*/ 	.byte	0x04, 0x12
        /*0596*/ 	.short	(.L_291 - .L_290)
	.align		4
.L_290:
        /*0598*/ 	.word	index@(_ZN7cutlass13device_kernelIN5flash11enable_sm90INS1_16FlashAttnFwdSm90INS1_25CollectiveMainloopFwdSm90ILi2EN4cute5tupleIJNS5_1CILi1EEES8_S8_EEENS6_IJNS7_ILi192EEENS7_ILi128EEENS7_ILi96EEEEEELi96ENS_12float_e4m3_tEfNS_4arch4Sm90ELb0ELb0ELb0ELb1ELb0ELb0ELb0ELb1ELb1ELb1ELb1ELb0EEENS1_21CollectiveEpilogueFwdINS6_IJSA_SC_SB_EEES9_NS_10bfloat16_tESG_Li384ELb1ELb1ELb1ELb1EEENS1_36VarlenDynamicPersistentTileSchedulerILi192ELi128ELi384ELi128ELb1ELb1ELb1ELb0ELb1ELb1EEEEEEEEEvNT_6ParamsE)
        /*059c*/ 	.word	0x00000030


	//----- nvinfo : EIATTR_MIN_STACK_SIZE
	.align		4
.L_291:
        /*05a0*/ 	.byte	0x04, 0x12
        /*05a2*/ 	.short	(.L_293 - .L_292)
	.align		4
.L_292:
        /*05a4*/ 	.word	index@(_ZN7cutlass13device_kernelIN5flash11enable_sm90INS1_16FlashAttnFwdSm90INS1_25CollectiveMainloopFwdSm90ILi2EN4cute5tupleIJNS5_1CILi1EEES8_S8_EEENS6_IJNS7_ILi192EEENS7_ILi128EEENS7_ILi96EEEEEELi96ENS_12float_e4m3_tEfNS_4arch4Sm90ELb0ELb0ELb0ELb1ELb0ELb1ELb0ELb1ELb1ELb1ELb1ELb0EEENS1_21CollectiveEpilogueFwdINS6_IJSA_SC_SB_EEES9_NS_10bfloat16_tESG_Li384ELb1ELb1ELb1ELb1EEENS1_36VarlenDynamicPersistentTileSchedulerILi192ELi128ELi384ELi128ELb1ELb1ELb1ELb0ELb1ELb1EEEEEEEEEvNT_6ParamsE)
        /*05a8*/ 	.word	0x000000a8


	//----- nvinfo : EIATTR_MIN_STACK_SIZE
	.align		4
.L_293:
        /*05ac*/ 	.byte	0x04, 0x12
        /*05ae*/ 	.short	(.L_295 - .L_294)
	.align		4
.L_294:
        /*05b0*/ 	.word	index@(_ZN7cutlass13device_kernelIN5flash11enable_sm90INS1_16FlashAttnFwdSm90INS1_25CollectiveMainloopFwdSm90ILi2EN4cute5tupleIJNS5_1CILi1EEES8_S8_EEENS6_IJNS7_ILi192EEENS7_ILi128EEENS7_ILi96EEEEEELi96ENS_12float_e4m3_tEfNS_4arch4Sm90ELb0ELb1ELb0ELb0ELb0ELb0ELb0ELb1ELb1ELb1ELb1ELb0EEENS1_21CollectiveEpilogueFwdINS6_IJSA_SC_SB_EEES9_NS_10bfloat16_tESG_Li384ELb0ELb1ELb1ELb1EEENS1_19SingleTileSchedulerILb0ELb1ELb1ELi192EEEEEEEEEvNT_6ParamsE)
        /*05b4*/ 	.word	0x00000000


	//----- nvinfo : EIATTR_MIN_STACK_SIZE
	.align		4
.L_295:
        /*05b8*/ 	.byte	0x04, 0x12
        /*05ba*/ 	.short	(.L_297 - .L_296)
	.align		4
.L_296:
        /*05bc*/ 	.word	index@(_ZN7cutlass13device_kernelIN5flash11enable_sm90INS1_16FlashAttnFwdSm90INS1_25CollectiveMainloopFwdSm90ILi2EN4cute5tupleIJNS5_1CILi1EEES8_S8_EEENS6_IJNS7_ILi192EEENS7_ILi128EEENS7_ILi96EEEEEELi96ENS_12float_e4m3_tEfNS_4arch4Sm90ELb0ELb1ELb0ELb1ELb0ELb0ELb0ELb1ELb1ELb1ELb1ELb0EEENS1_21CollectiveEpilogueFwdINS6_IJSA_SC_SB_EEES9_NS_10bfloat16_tESG_Li384ELb1ELb1ELb1ELb1EEENS1_36VarlenDynamicPersistentTileSchedulerILi192ELi128ELi384ELi128ELb1ELb1ELb1ELb1ELb0ELb1EEEEEEEEEvNT_6ParamsE)
        /*05c0*/ 	.word	0x00000028


	//----- nvinfo : EIATTR_MIN_STACK_SIZE
	.align		4
.L_297:
        /*05c4*/ 	.byte	0x04, 0x12
        /*05c6*/ 	.short	(.L_299 - .L_298)
	.align		4
.L_298:
        /*05c8*/ 	.word	index@(_ZN7cutlass13device_kernelIN5flash11enable_sm90INS1_16FlashAttnFwdSm90INS1_25CollectiveMainloopFwdSm90ILi2EN4cute5tupleIJNS5_1CILi1EEES8_S8_EEENS6_IJNS7_ILi192EEENS7_ILi128EEENS7_ILi96EEEEEELi96ENS_12float_e4m3_tEfNS_4arch4Sm90ELb0ELb1ELb0ELb1ELb0ELb1ELb0ELb1ELb1ELb1ELb1ELb0EEENS1_21CollectiveEpilogueFwdINS6_IJSA_SC_SB_EEES9_NS_10bfloat16_tESG_Li384ELb1ELb1ELb1ELb1EEENS1_36VarlenDynamicPersistentTileSchedulerILi192ELi128ELi384ELi128ELb1ELb1ELb1ELb1ELb0ELb1EEEEEEEEEvNT_6ParamsE)
        /*05cc*/ 	.word	0x00000090


	//----- nvinfo : EIATTR_MIN_STACK_SIZE
	.align		4
.L_299:
        /*05d0*/ 	.byte	0x04, 0x12
        /*05d2*/ 	.short	(.L_301 - .L_300)
	.align		4
.L_300:
        /*05d4*/ 	.word	index@(_ZN7cutlass13device_kernelIN5flash11enable_sm90INS1_16FlashAttnFwdSm90INS1_25CollectiveMainloopFwdSm90ILi2EN4cute5tupleIJNS5_1CILi1EEES8_S8_EEENS6_IJNS7_ILi192EEENS7_ILi128EEENS7_ILi96EEEEEELi96ENS_12float_e4m3_tEfNS_4arch4Sm90ELb1ELb0ELb0ELb0ELb0ELb0ELb0ELb1ELb1ELb1ELb1ELb0EEENS1_21CollectiveEpilogueFwdINS6_IJSA_SC_SB_EEES9_NS_10bfloat16_tESG_Li384ELb0ELb1ELb1ELb1EEENS1_19SingleTileSchedulerILb0ELb1ELb1ELi192EEEEEEEEEvNT_6ParamsE)
        /*05d8*/ 	.word	0x00000000


	//----- nvinfo : EIATTR_MIN_STACK_SIZE
	.align		4
.L_301:
        /*05dc*/ 	.byte	0x04, 0x12
        /*05de*/ 	.short	(.L_303 - .L_302)
	.align		4
.L_302:
        /*05e0*/ 	.word	index@(_ZN7cutlass13device_kernelIN5flash11enable_sm90INS1_16FlashAttnFwdSm90INS1_25CollectiveMainloopFwdSm90ILi2EN4cute5tupleIJNS5_1CILi1EEES8_S8_EEENS6_IJNS7_ILi192EEENS7_ILi128EEENS7_ILi96EEEEEELi96ENS_12float_e4m3_tEfNS_4arch4Sm90ELb1ELb0ELb0ELb1ELb0ELb0ELb0ELb1ELb1ELb1ELb1ELb0EEENS1_21CollectiveEpilogueFwdINS6_IJSA_SC_SB_EEES9_NS_10bfloat16_tESG_Li384ELb1ELb1ELb1ELb1EEENS1_36VarlenDynamicPersistentTileSchedulerILi192ELi128ELi384ELi128ELb1ELb1ELb1ELb1ELb1ELb1EEEEEEEEEvNT_6ParamsE)
        /*05e4*/ 	.word	0x00000028


	//----- nvinfo : EIATTR_MIN_STACK_SIZE
	.align		4
.L_303:
        /*05e8*/ 	.byte	0x04, 0x12
        /*05ea*/ 	.short	(.L_305 - .L_304)
	.align		4
.L_304:
        /*05ec*/ 	.word	index@(_ZN7cutlass13device_kernelIN5flash11enable_sm90INS1_16FlashAttnFwdSm90INS1_25CollectiveMainloopFwdSm90ILi2EN4cute5tupleIJNS5_1CILi1EEES8_S8_EEENS6_IJNS7_ILi192EEENS7_ILi128EEENS7_ILi96EEEEEELi96ENS_12float_e4m3_tEfNS_4arch4Sm90ELb1ELb0ELb0ELb1ELb0ELb1ELb0ELb1ELb1ELb1ELb1ELb0EEENS1_21CollectiveEpilogueFwdINS6_IJSA_SC_SB_EEES9_NS_10bfloat16_tESG_Li384ELb1ELb1ELb1ELb1EEENS1_36VarlenDynamicPersistentTileSchedulerILi192ELi128ELi384ELi128ELb1ELb1ELb1ELb1ELb1ELb1EEEEEEEEEvNT_6ParamsE)
        /*05f0*/ 	.word	0x000000a0


	//----- nvinfo : EIATTR_MIN_STACK_SIZE
	.align		4
.L_305:
        /*05f4*/ 	.byte	0x04, 0x12
        /*05f6*/ 	.short	(.L_307 - .L_306)
	.align		4
.L_306:
        /*05f8*/ 	.word	index@(_ZN7cutlass13device_kernelIN5flash11enable_sm90INS1_16FlashAttnFwdSm90INS1_25CollectiveMainloopFwdSm90ILi2EN4cute5tupleIJNS5_1CILi1EEES8_S8_EEENS6_IJNS7_ILi192EEENS7_ILi160EEENS7_ILi64EEEEEELi64ENS_12float_e4m3_tEfNS_4arch4Sm90ELb0ELb0ELb0ELb0ELb0ELb0ELb0ELb1ELb1ELb1ELb1ELb0EEENS1_21CollectiveEpilogueFwdINS6_IJSA_SC_SB_EEES9_NS_10bfloat16_tESG_Li384ELb0ELb1ELb1ELb1EEENS1_19SingleTileSchedulerILb0ELb1ELb1ELi192EEEEEEEEEvNT_6ParamsE)
        /*05fc*/ 	.word	0x00000000


	//----- nvinfo : EIATTR_MIN_STACK_SIZE
	.align		4
.L_307:
        /*0600*/ 	.byte	0x04, 0x12
        /*0602*/ 	.short	(.L_309 - .L_308)
	.align		4
.L_308:
        /*0604*/ 	.word	index@(_ZN7cutlass13device_kernelIN5flash11enable_sm90INS1_16FlashAttnFwdSm90INS1_25CollectiveMainloopFwdSm90ILi2EN4cute5tupleIJNS5_1CILi1EEES8_S8_EEENS6_IJNS7_ILi192EEENS7_ILi160EEENS7_ILi64EEEEEELi64ENS_12float_e4m3_tEfNS_4arch4Sm90ELb0ELb0ELb0ELb1ELb0ELb0ELb0ELb1ELb1ELb1ELb1ELb0EEENS1_21CollectiveEpilogueFwdINS6_IJSA_SC_SB_EEES9_NS_10bfloat16_tESG_Li384ELb1ELb1ELb1ELb1EEENS1_36VarlenDynamicPersistentTileSchedulerILi192ELi160ELi384ELi128ELb1ELb1ELb1ELb0ELb1ELb1EEEEEEEEEvNT_6ParamsE)
        /*0608*/ 	.word	0x00000020


	//----- nvinfo : EIATTR_MIN_STACK_SIZE
	.align		4
.L_309:
        /*060c*/ 	.byte	0x04, 0x12
        /*060e*/ 	.short	(.L_311 - .L_310)
	.align		4
.L_310:
        /*0610*/ 	.word	index@(_ZN7cutlass13device_kernelIN5flash11enable_sm90INS1_16FlashAttnFwdSm90INS1_25CollectiveMainloopFwdSm90ILi2EN4cute5tupleIJNS5_1CILi1EEES8_S8_EEENS6_IJNS7_ILi192EEENS7_ILi160EEENS7_ILi64EEEEEELi64ENS_12float_e4m3_tEfNS_4arch4Sm90ELb0ELb0ELb0ELb1ELb0ELb1ELb0ELb1ELb1ELb1ELb1ELb0EEENS1_21CollectiveEpilogueFwdINS6_IJSA_SC_SB_EEES9_NS_10bfloat16_tESG_Li384ELb1ELb1ELb1ELb1EEENS1_36VarlenDynamicPersistentTileSchedulerILi192ELi160ELi384ELi128ELb1ELb1ELb1ELb0ELb1ELb1EEEEEEEEEvNT_6ParamsE)
        /*0614*/ 	.word	0x00000098


	//----- nvinfo : EIATTR_MIN_STACK_SIZE
	.align		4
.L_311:
        /*0618*/ 	.byte	0x04, 0x12
        /*061a*/ 	.short	(.L_313 - .L_312)
	.align		4
.L_312:
        /*061c*/ 	.word	index@(_ZN7cutlass13device_kernelIN5flash11enable_sm90INS1_16FlashAttnFwdSm90INS1_25CollectiveMainloopFwdSm90ILi2EN4cute5tupleIJNS5_1CILi1EEES8_S8_EEENS6_IJNS7_ILi192EEENS7_ILi160EEENS7_ILi64EEEEEELi64ENS_12float_e4m3_tEfNS_4arch4Sm90ELb0ELb1ELb0ELb0ELb0ELb0ELb0ELb1ELb1ELb1ELb1ELb0EEENS1_21CollectiveEpilogueFwdINS6_IJSA_SC_SB_EEES9_NS_10bfloat16_tESG_Li384ELb0ELb1ELb1ELb1EEENS1_19SingleTileSchedulerILb0ELb1ELb1ELi192EEEEEEEEEvNT_6ParamsE)
        /*0620*/ 	.word	0x00000000


	//----- nvinfo : EIATTR_MIN_STACK_SIZE
	.align		4
.L_313:
        /*0624*/ 	.byte	0x04, 0x12
        /*0626*/ 	.short	(.L_315 - .L_314)
	.align		4
.L_314:
        /*0628*/ 	.word	index@(_ZN7cutlass13device_kernelIN5flash11enable_sm90INS1_16FlashAttnFwdSm90INS1_25CollectiveMainloopFwdSm90ILi2EN4cute5tupleIJNS5_1CILi1EEES8_S8_EEENS6_IJNS7_ILi192EEENS7_ILi160EEENS7_ILi64EEEEEELi64ENS_12float_e4m3_tEfNS_4arch4Sm90ELb0ELb1ELb0ELb1ELb0ELb0ELb0ELb1ELb1ELb1ELb1ELb0EEENS1_21CollectiveEpilogueFwdINS6_IJSA_SC_SB_EEES9_NS_10bfloat16_tESG_Li384ELb1ELb1ELb1ELb1EEENS1_36VarlenDynamicPersistentTileSchedulerILi192ELi160ELi384ELi128ELb1ELb1ELb1ELb1ELb0ELb1EEEEEEEEEvNT_6ParamsE)
        /*062c*/ 	.word	0x00000018


	//----- nvinfo : EIATTR_MIN_STACK_SIZE
	.align		4
.L_315:
        /*0630*/ 	.byte	0x04, 0x12
        /*0632*/ 	.short	(.L_317 - .L_316)
	.align		4
.L_316:
        /*0634*/ 	.word	index@(_ZN7cutlass13device_kernelIN5flash11enable_sm90INS1_16FlashAttnFwdSm90INS1_25CollectiveMainloopFwdSm90ILi2EN4cute5tupleIJNS5_1CILi1EEES8_S8_EEENS6_IJNS7_ILi192EEENS7_ILi160EEENS7_ILi64EEEEEELi64ENS_12float_e4m3_tEfNS_4arch4Sm90ELb0ELb1ELb0ELb1ELb0ELb1ELb0ELb1ELb1ELb1ELb1ELb0EEENS1_21CollectiveEpilogueFwdINS6_IJSA_SC_SB_EEES9_NS_10bfloat16_tESG_Li384ELb1ELb1ELb1ELb1EEENS1_36VarlenDynamicPersistentTileSchedulerILi192ELi160ELi384ELi128ELb1ELb1ELb1ELb1ELb0ELb1EEEEEEEEEvNT_6ParamsE)
        /*0638*/ 	.word	0x00000070


	//----- nvinfo : EIATTR_MIN_STACK_SIZE
	.align		4
.L_317:
        /*063c*/ 	.byte	0x04, 0x12
        /*063e*/ 	.short	(.L_319 - .L_318)
	.align		4
.L_318:
        /*0640*/ 	.word	index@(_ZN7cutlass13device_kernelIN5flash11enable_sm90INS1_16FlashAttnFwdSm90INS1_25CollectiveMainloopFwdSm90ILi2EN4cute5tupleIJNS5_1CILi1EEES8_S8_EEENS6_IJNS7_ILi192EEENS7_ILi160EEENS7_ILi64EEEEEELi64ENS_12float_e4m3_tEfNS_4arch4Sm90ELb1ELb0ELb0ELb0ELb0ELb0ELb0ELb1ELb1ELb1ELb1ELb0EEENS1_21CollectiveEpilogueFwdINS6_IJSA_SC_SB_EEES9_NS_10bfloat16_tESG_Li384ELb0ELb1ELb1ELb1EEENS1_19SingleTileSchedulerILb0ELb1ELb1ELi192EEEEEEEEEvNT_6ParamsE)
        /*0644*/ 	.word	0x00000000


	//----- nvinfo : EIATTR_MIN_STACK_SIZE
	.align		4
.L_319:
        /*0648*/ 	.byte	0x04, 0x12
        /*064a*/ 	.short	(.L_321 - .L_320)
	.align		4
.L_320:
        /*064c*/ 	.word	index@(_ZN7cutlass13device_kernelIN5flash11enable_sm90INS1_16FlashAttnFwdSm90INS1_25CollectiveMainloopFwdSm90ILi2EN4cute5tupleIJNS5_1CILi1EEES8_S8_EEENS6_IJNS7_ILi192EEENS7_ILi160EEENS7_ILi64EEEEEELi64ENS_12float_e4m3_tEfNS_4arch4Sm90ELb1ELb0ELb0ELb1ELb0ELb0ELb0ELb1ELb1ELb1ELb1ELb0EEENS1_21CollectiveEpilogueFwdINS6_IJSA_SC_SB_EEES9_NS_10bfloat16_tESG_Li384ELb1ELb1ELb1ELb1EEENS1_36VarlenDynamicPersistentTileSchedulerILi192ELi160ELi384ELi128ELb1ELb1ELb1ELb1ELb1ELb1EEEEEEEEEvNT_6ParamsE)
        /*0650*/ 	.word	0x00000020


	//----- nvinfo : EIATTR_MIN_STACK_SIZE
	.align		4
.L_321:
        /*0654*/ 	.byte	0x04, 0x12
        /*0656*/ 	.short	(.L_323 - .L_322)
	.align		4
.L_322:
        /*0658*/ 	.word	index@(_ZN7cutlass13device_kernelIN5flash11enable_sm90INS1_16FlashAttnFwdSm90INS1_25CollectiveMainloopFwdSm90ILi2EN4cute5tupleIJNS5_1CILi1EEES8_S8_EEENS6_IJNS7_ILi192EEENS7_ILi160EEENS7_ILi64EEEEEELi64ENS_12float_e4m3_tEfNS_4arch4Sm90ELb1ELb0ELb0ELb1ELb0ELb1ELb0ELb1ELb1ELb1ELb1ELb0EEENS1_21CollectiveEpilogueFwdINS6_IJSA_SC_SB_EEES9_NS_10bfloat16_tESG_Li384ELb1ELb1ELb1ELb1EEENS1_36VarlenDynamicPersistentTileSchedulerILi192ELi160ELi384ELi128ELb1ELb1ELb1ELb1ELb1ELb1EEEEEEEEEvNT_6ParamsE)
        /*065c*/ 	.word	0x00000098
.L_323:


//--------------------- .nv.compat                --------------------------
	.section	.nv.compat,"",@"SHT_CUDA_COMPAT_INFO"
	.align	4
        /*0000*/ 	.byte	0x02, 0x09, 0x01, 0x00, 0x02, 0x02, 0x04, 0x00, 0x02, 0x05, 0x05, 0x00, 0x03, 0x07, 0x01, 0x01
        /*0010*/ 	.byte	0x02, 0x03, 0x01, 0x00, 0x02, 0x06, 0x01, 0x00, 0x04, 0x0b, 0x08, 0x00, 0x00, 0x00, 0x00, 0x00
        /*0020*/ 	.byte	0x00, 0x00, 0x00, 0x00


//--------------------- .nv.info._ZN7cutlass13device_kernelIN5flash11enable_sm90INS1_16FlashAttnFwdSm90INS1_25CollectiveMainloopFwdSm90ILi2EN4cute5tupleIJNS5_1CILi1EEES8_S8_EEENS6_IJNS7_ILi128EEESA_NS7_ILi256EEEEEELi256ENS_12float_e4m3_tEfNS_4arch4Sm90ELb0ELb0ELb0ELb0ELb0ELb0ELb0ELb1ELb1ELb1ELb1ELb0EEENS1_21CollectiveEpilogueFwdINS6_IJSA_SB_SA_EEES9_NS_10bfloat16_tESF_Li256ELb0ELb1ELb1ELb1EEENS1_19SingleTileSchedulerILb0ELb1ELb1ELi128EEEEEEEEEvNT_6ParamsE --------------------------
	.section	.nv.info._ZN7cutlass13device_kernelIN5flash11enable_sm90INS1_16FlashAttnFwdSm90INS1_25CollectiveMainloopFwdSm90ILi2EN4cute5tupleIJNS5_1CILi1EEES8_S8_EEENS6_IJNS7_ILi128EEESA_NS7_ILi256EEEEEELi256ENS_12float_e4m3_tEfNS_4arch4Sm90ELb0ELb0ELb0ELb0ELb0ELb0ELb0ELb1ELb1ELb1ELb1ELb0EEENS1_21CollectiveEpilogueFwdINS6_IJSA_SB_SA_EEES9_NS_10bfloat16_tESF_Li256ELb0ELb1ELb1ELb1EEENS1_19SingleTileSchedulerILb0ELb1ELb1ELi128EEEEEEEEEvNT_6ParamsE,"",@"SHT_CUDA_INFO"
	.sectionflags	@""
	.align	4


	//----- nvinfo : EIATTR_CUDA_API_VERSION
	.align		4
        /*0000*/ 	.byte	0x04, 0x37
        /*0002*/ 	.short	(.L_325 - .L_324)
.L_324:
        /*0004*/ 	.word	0x00000082


	//----- nvinfo : EIATTR_KPARAM_INFO
	.align		4
.L_325:
        /*0008*/ 	.byte	0x04, 0x17
        /*000a*/ 	.short	(.L_327 - .L_326)
.L_326:
        /*000c*/ 	.word	0x00000000
        /*0010*/ 	.short	0x0000
        /*0012*/ 	.short	0x0070
        /*0014*/ 	.byte	0x00, 0xf0, 0x01, 0x28


	//----- nvinfo : EIATTR_SPARSE_MMA_MASK
	.align		4
.L_327:
        /*0018*/ 	.byte	0x03, 0x50
        /*001a*/ 	.short	0x0000


	//----- nvinfo : EIATTR_MAXREG_COUNT
	.align		4
        /*001c*/ 	.byte	0x03, 0x1b
        /*001e*/ 	.short	0x00a8


	//----- nvinfo : EIATTR_NUM_BARRIERS
	.align		4
        /*0020*/ 	.byte	0x02, 0x4c
        /*0022*/ 	.byte	0x10
	.zero		1


	//----- nvinfo : EIATTR_EXTERNS
	.align		4
        /*0024*/ 	.byte	0x04, 0x0f
        /*0026*/ 	.short	(.L_329 - .L_328)


	//   ....[0]....
	.align		4
.L_328:
        /*0028*/ 	.word	index@(__assertfail)


	//----- nvinfo : EIATTR_ANNOTATIONS
	.align		4
.L_329:
        /*002c*/ 	.byte	0x04, 0x55
        /*002e*/ 	.short	(.L_331 - .L_330)


	//   ....[0]....
.L_330:
        /*0030*/ 	.word	0x00000001
        /*0034*/ 	.byte	0x40, 0x09, 0x00, 0x00, 0x01, 0x00, 0x00, 0x00, 0xf0, 0x16, 0x00, 0x00, 0x01, 0x00, 0x00, 0x00
        /* <DEDUP_REMOVED lines=17> */
        /*0154*/ 	.byte	0x60, 0xf0, 0x00, 0x00


	//----- nvinfo : EIATTR_MERCURY_ISA_VERSION
	.align		4
.L_331:
        /*0158*/ 	.byte	0x03, 0x5f
        /*015a*/ 	.short	0x0101


	//----- nvinfo : EIATTR_INT_WARP_WIDE_INSTR_OFFSETS
	.align		4
        /*015c*/ 	.byte	0x04, 0x31
        /*015e*/ 	.short	(.L_333 - .L_332)


	//   ....[0]....
.L_332:
        /*0160*/ 	.word	0x00000120


	//   ....[1]....
        /*0164*/ 	.word	0x000001c0


	//   ....[2]....
        /*0168*/ 	.word	0x00000230


	//----- nvinfo : EIATTR_COOP_GROUP_MASK_REGIDS
	.align		4
.L_333:
        /*016c*/ 	.byte	0x04, 0x29
        /*016e*/ 	.short	(.L_335 - .L_334)


	//   ....[0]....
.L_334:
        /*0170*/ 	.word	0xffffffff


	//   ....[1]....
        /*0174*/ 	.word	0xffffffff


	//   ....[2]....
        /*0178*/ 	.word	0xffffffff


	//   ....[3]....
        /*017c*/ 	.word	0xffffffff


	//   ....[4]....
        /*0180*/ 	.word	0xffffffff


	//   ....[5]....
        /*0184*/ 	.word	0xffffffff


	//   ....[6]....
        /*0188*/ 	.word	0xffffffff


	//   ....[7]....
        /*018c*/ 	.word	0xffffffff


	//   ....[8]....
        /*0190*/ 	.word	0xffffffff


	//   ....[9]....
        /*0194*/ 	.word	0xffffffff


	//   ....[10]....
        /*0198*/ 	.word	0xffffffff


	//   ....[11]....
        /*019c*/ 	.word	0xffffffff


	//   ....[12]....
        /*01a0*/ 	.word	0xffffffff


	//   ....[13]....
        /*01a4*/ 	.word	0xffffffff


	//   ....[14]....
        /*01a8*/ 	.word	0xffffffff


	//   ....[15]....
        /*01ac*/ 	.word	0xffffffff


	//   ....[16]....
        /*01b0*/ 	.word	0xffffffff


	//   ....[17]....
        /*01b4*/ 	.word	0xffffffff


	//   ....[18]....
        /*01b8*/ 	.word	0xffffffff


	//   ....[19]....
        /*01bc*/ 	.word	0xffffffff


	//   ....[20]....
        /*01c0*/ 	.word	0xffffffff


	//   ....[21]....
        /*01c4*/ 	.word	0xffffffff


	//   ....[22]....
        /*01c8*/ 	.word	0xffffffff


	//   ....[23]....
        /*01cc*/ 	.word	0xffffffff


	//   ....[24]....
        /*01d0*/ 	.word	0xffffffff


	//   ....[25]....
        /*01d4*/ 	.word	0xffffffff


	//   ....[26]....
        /*01d8*/ 	.word	0xffffffff


	//   ....[27]....
        /*01dc*/ 	.word	0xffffffff


	//   ....[28]....
        /*01e0*/ 	.word	0xffffffff


	//   ....[29]....
        /*01e4*/ 	.word	0xffffffff


	//   ....[30]....
        /*01e8*/ 	.word	0xffffffff


	//   ....[31]....
        /*01ec*/ 	.word	0xffffffff


	//   ....[32]....
        /*01f0*/ 	.word	0xffffffff


	//   ....[33]....
        /*01f4*/ 	.word	0xffffffff


	//   ....[34]....
        /*01f8*/ 	.word	0xffffffff


	//   ....[35]....
        /*01fc*/ 	.word	0xffffffff


	//   ....[36]....
        /*0200*/ 	.word	0xffffffff


	//   ....[37]....
        /*0204*/ 	.word	0xffffffff


	//   ....[38]....
        /*0208*/ 	.word	0xffffffff


	//   ....[39]....
        /*020c*/ 	.word	0xffffffff


	//   ....[40]....
        /*0210*/ 	.word	0xffffffff


	//   ....[41]....
        /*0214*/ 	.word	0xffffffff


	//   ....[42]....
        /*0218*/ 	.word	0xffffffff


	//   ....[43]....
        /*021c*/ 	.word	0xffffffff


	//   ....[44]....
        /*0220*/ 	.word	0xffffffff


	//   ....[45]....
        /*0224*/ 	.word	0xffffffff


	//   ....[46]....
        /*0228*/ 	.word	0xffffffff


	//   ....[47]....
        /*022c*/ 	.word	0xffffffff


	//   ....[48]....
        /*0230*/ 	.word	0xffffffff


	//   ....[49]....
        /*0234*/ 	.word	0xffffffff


	//   ....[50]....
        /*0238*/ 	.word	0xffffffff


	//   ....[51]....
        /*023c*/ 	.word	0xffffffff


	//   ....[52]....
        /*0240*/ 	.word	0xffffffff


	//   ....[53]....
        /*0244*/ 	.word	0xffffffff


	//   ....[54]....
        /*0248*/ 	.word	0xffffffff


	//   ....[55]....
        /*024c*/ 	.word	0xffffffff


	//   ....[56]....
        /*0250*/ 	.word	0xffffffff


	//   ....[57]....
        /*0254*/ 	.word	0xffffffff


	//   ....[58]....
        /*0258*/ 	.word	0xffffffff


	//   ....[59]....
        /*025c*/ 	.word	0xffffffff


	//   ....[60]....
        /*0260*/ 	.word	0xffffffff


	//   ....[61]....
        /*0264*/ 	.word	0xffffffff


	//   ....[62]....
        /*0268*/ 	.word	0xffffffff


	//   ....[63]....
        /*026c*/ 	.word	0xffffffff


	//   ....[64]....
        /*0270*/ 	.word	0xffffffff


	//   ....[65]....
        /*0274*/ 	.word	0xffffffff


	//   ....[66]....
        /*0278*/ 	.word	0xffffffff


	//   ....[67]....
        /*027c*/ 	.word	0xffffffff


	//   ....[68]....
        /*0280*/ 	.word	0xffffffff


	//   ....[69]....
        /*0284*/ 	.word	0xffffffff


	//   ....[70]....
        /*0288*/ 	.word	0xffffffff


	//   ....[71]....
        /*028c*/ 	.word	0xffffffff


	//   ....[72]....
        /*0290*/ 	.word	0xffffffff


	//   ....[73]....
        /*0294*/ 	.word	0xffffffff


	//   ....[74]....
        /*0298*/ 	.word	0xffffffff


	//   ....[75]....
        /*029c*/ 	.word	0xffffffff


	//   ....[76]....
        /*02a0*/ 	.word	0xffffffff


	//   ....[77]....
        /*02a4*/ 	.word	0xffffffff


	//   ....[78]....
        /*02a8*/ 	.word	0xffffffff


	//   ....[79]....
        /*02ac*/ 	.word	0xffffffff


	//   ....[80]....
        /*02b0*/ 	.word	0xffffffff


	//   ....[81]....
        /*02b4*/ 	.word	0xffffffff


	//   ....[82]....
        /*02b8*/ 	.word	0xffffffff


	//   ....[83]....
        /*02bc*/ 	.word	0xffffffff


	//   ....[84]....
        /*02c0*/ 	.word	0xffffffff


	//   ....[85]....
        /*02c4*/ 	.word	0xffffffff


	//   ....[86]....
        /*02c8*/ 	.word	0xffffffff


	//   ....[87]....
        /*02cc*/ 	.word	0xffffffff


	//   ....[88]....
        /*02d0*/ 	.word	0xffffffff


	//   ....[89]....
        /*02d4*/ 	.word	0xffffffff


	//   ....[90]....
        /*02d8*/ 	.word	0xffffffff


	//   ....[91]....
        /*02dc*/ 	.word	0xffffffff


	//   ....[92]....
        /*02e0*/ 	.word	0xffffffff


	//   ....[93]....
        /*02e4*/ 	.word	0xffffffff


	//   ....[94]....
        /*02e8*/ 	.word	0xffffffff


	//   ....[95]....
        /*02ec*/ 	.word	0xffffffff


	//   ....[96]....
        /*02f0*/ 	.word	0xffffffff


	//   ....[97]....
        /*02f4*/ 	.word	0xffffffff


	//   ....[98]....
        /*02f8*/ 	.word	0xffffffff


	//   ....[99]....
        /*02fc*/ 	.word	0xffffffff


	//   ....[100]....
        /*0300*/ 	.word	0xffffffff


	//   ....[101]....
        /*0304*/ 	.word	0xffffffff


	//   ....[102]....
        /*0308*/ 	.word	0xffffffff


	//   ....[103]....
        /*030c*/ 	.word	0xffffffff


	//   ....[104]....
        /*0310*/ 	.word	0xffffffff


	//   ....[105]....
        /*0314*/ 	.word	0xffffffff


	//   ....[106]....
        /*0318*/ 	.word	0xffffffff


	//   ....[107]....
        /*031c*/ 	.word	0xffffffff


	//   ....[108]....
        /*0320*/ 	.word	0xffffffff


	//   ....[109]....
        /*0324*/ 	.word	0xffffffff


	//   ....[110]....
        /*0328*/ 	.word	0xffffffff


	//   ....[111]....
        /*032c*/ 	.word	0xffffffff


	//   ....[112]....
        /*0330*/ 	.word	0xffffffff


	//   ....[113]....
        /*0334*/ 	.word	0xffffffff


	//   ....[114]....
        /*0338*/ 	.word	0xffffffff


	//   ....[115]....
        /*033c*/ 	.word	0xffffffff


	//   ....[116]....
        /*0340*/ 	.word	0xffffffff


	//   ....[117]....
        /*0344*/ 	.word	0xffffffff


	//   ....[118]....
        /*0348*/ 	.word	0xffffffff


	//   ....[119]....
        /*034c*/ 	.word	0xffffffff


	//   ....[120]....
        /*0350*/ 	.word	0xffffffff


	//   ....[121]....
        /*0354*/ 	.word	0xffffffff


	//   ....[122]....
        /*0358*/ 	.word	0xffffffff


	//   ....[123]....
        /*035c*/ 	.word	0xffffffff


	//   ....[124]....
        /*0360*/ 	.word	0xffffffff


	//   ....[125]....
        /*0364*/ 	.word	0xffffffff


	//   ....[126]....
        /*0368*/ 	.word	0xffffffff


	//   ....[127]....
        /*036c*/ 	.word	0xffffffff


	//   ....[128]....
        /*0370*/ 	.word	0xffffffff


	//   ....[129]....
        /*0374*/ 	.word	0xffffffff


	//   ....[130]....
        /*0378*/ 	.word	0xffffffff


	//   ....[131]....
        /*037c*/ 	.word	0xffffffff


	//   ....[132]....
        /*0380*/ 	.word	0xffffffff


	//   ....[133]....
        /*0384*/ 	.word	0xffffffff


	//   ....[134]....
        /*0388*/ 	.word	0xffffffff


	//   ....[135]....
        /*038c*/ 	.word	0xffffffff


	//   ....[136]....
        /*0390*/ 	.word	0xffffffff


	//   ....[137]....
        /*0394*/ 	.word	0xffffffff


	//   ....[138]....
        /*0398*/ 	.word	0xffffffff


	//   ....[139]....
        /*039c*/ 	.word	0xffffffff


	//   ....[140]....
        /*03a0*/ 	.word	0xffffffff


	//   ....[141]....
        /*03a4*/ 	.word	0xffffffff


	//   ....[142]....
        /*03a8*/ 	.word	0xffffffff


	//   ....[143]....
        /*03ac*/ 	.word	0xffffffff


	//   ....[144]....
        /*03b0*/ 	.word	0xffffffff


	//   ....[145]....
        /*03b4*/ 	.word	0xffffffff


	//   ....[146]....
        /*03b8*/ 	.word	0xffffffff


	//   ....[147]....
        /*03bc*/ 	.word	0xffffffff


	//   ....[148]....
        /*03c0*/ 	.word	0xffffffff


	//   ....[149]....
        /*03c4*/ 	.word	0xffffffff


	//   ....[150]....
        /*03c8*/ 	.word	0xffffffff


	//   ....[151]....
        /*03cc*/ 	.word	0xffffffff


	//   ....[152]....
        /*03d0*/ 	.word	0xffffffff


	//   ....[153]....
        /*03d4*/ 	.word	0xffffffff


	//   ....[154]....
        /*03d8*/ 	.word	0xffffffff


	//   ....[155]....
        /*03dc*/ 	.word	0xffffffff


	//   ....[156]....
        /*03e0*/ 	.word	0xffffffff


	//   ....[157]....
        /*03e4*/ 	.word	0xffffffff


	//   ....[158]....
        /*03e8*/ 	.word	0xffffffff


	//   ....[159]....
        /*03ec*/ 	.word	0xffffffff


	//   ....[160]....
        /*03f0*/ 	.word	0xffffffff


	//   ....[161]....
        /*03f4*/ 	.word	0xffffffff


	//   ....[162]....
        /*03f8*/ 	.word	0xffffffff


	//   ....[163]....
        /*03fc*/ 	.word	0xffffffff


	//   ....[164]....
        /*0400*/ 	.word	0xffffffff


	//   ....[165]....
        /*0404*/ 	.word	0xffffffff


	//   ....[166]....
        /*0408*/ 	.word	0xffffffff


	//   ....[167]....
        /*040c*/ 	.word	0xffffffff


	//   ....[168]....
        /*0410*/ 	.word	0xffffffff


	//   ....[169]....
        /*0414*/ 	.word	0xffffffff


	//   ....[170]....
        /*0418*/ 	.word	0xffffffff


	//   ....[171]....
        /*041c*/ 	.word	0xffffffff


	//   ....[172]....
        /*0420*/ 	.word	0xffffffff


	//   ....[173]....
        /*0424*/ 	.word	0xffffffff


	//   ....[174]....
        /*0428*/ 	.word	0xffffffff


	//   ....[175]....
        /*042c*/ 	.word	0x0500000f


	//   ....[176]....
        /*0430*/ 	.word	0x0500000f


	//   ....[177]....
        /*0434*/ 	.word	0x0500000f


	//   ....[178]....
        /*0438*/ 	.word	0x0500000f


	//   ....[179]....
        /*043c*/ 	.word	0x0500000f


	//   ....[180]....
        /*0440*/ 	.word	0x0500000f


	//   ....[181]....
        /*0444*/ 	.word	0x0500000f


	//   ....[182]....
        /*0448*/ 	.word	0x0500000f


	//   ....[183]....
        /*044c*/ 	.word	0x0500000f


	//   ....[184]....
        /*0450*/ 	.word	0x0500000f


	//   ....[185]....
        /*0454*/ 	.word	0x0500000f


	//   ....[186]....
        /*0458*/ 	.word	0x0500000f


	//   ....[187]....
        /*045c*/ 	.word	0x0500000f


	//   ....[188]....
        /*0460*/ 	.word	0x0500000f


	//   ....[189]....
        /*0464*/ 	.word	0x0500000f


	//   ....[190]....
        /*0468*/ 	.word	0x0500000f


	//   ....[191]....
        /*046c*/ 	.word	0x0500000f


	//----- nvinfo : EIATTR_COOP_GROUP_INSTR_OFFSETS
	.align		4
.L_335:
        /*0470*/ 	.byte	0x04, 0x28
        /*0472*/ 	.short	(.L_337 - .L_336)


	//   ....[0]....
.L_336:
        /*0474*/ 	.word	0x00000060


	//   ....[1]....
        /*0478*/ 	.word	0x00000130


	//   ....[2]....
        /*047c*/ 	.word	0x000001e0


	//   ....[3]....
        /*0480*/ 	.word	0x000003a0


	//   ....[4]....
        /*0484*/ 	.word	0x00000500


	//   ....[5]....
        /*0488*/ 	.word	0x00000620


	//   ....[6]....
        /*048c*/ 	.word	0x00000780


	//   ....[7]....
        /*0490*/ 	.word	0x00001520


	//   ....[8]....
        /*0494*/ 	.word	0x000026b0


	//   ....[9]....
        /*0498*/ 	.word	0x000027f0


	//   ....[10]....
        /*049c*/ 	.word	0x00002e10


	//   ....[11]....
        /*04a0*/ 	.word	0x00002e90


	//   ....[12]....
        /*04a4*/ 	.word	0x00004c70


	//   ....[13]....
        /*04a8*/ 	.word	0x00004c80


	//   ....[14]....
        /*04ac*/ 	.word	0x00004cb0


	//   ....[15]....
        /*04b0*/ 	.word	0x00004cc0


	//   ....[16]....
        /*04b4*/ 	.word	0x000068b0


	//   ....[17]....
        /*04b8*/ 	.word	0x000068c0


	//   ....[18]....
        /*04bc*/ 	.word	0x00006950


	//   ....[19]....
        /*04c0*/ 	.word	0x00006960


	//   ....[20]....
        /*04c4*/ 	.word	0x00007f10


	//   ....[21]....
        /*04c8*/ 	.word	0x00007f40


	//   ....[22]....
        /*04cc*/ 	.word	0x00007f60


	//   ....[23]....
        /*04d0*/ 	.word	0x00007f80


	//   ....[24]....
        /*04d4*/ 	.word	0x00007f90


	//   ....[25]....
        /*04d8*/ 	.word	0x00007fa0


	//   ....[26]....
        /*04dc*/ 	.word	0x00007fb0


	//   ....[27]....
        /*04e0*/ 	.word	0x00007fc0


	//   ....[28]....
        /*04e4*/ 	.word	0x00007fd0


	//   ....[29]....
        /*04e8*/ 	.word	0x00007fe0


	//   ....[30]....
        /*04ec*/ 	.word	0x00007ff0


	//   ....[31]....
        /*04f0*/ 	.word	0x00008000


	//   ....[32]....
        /*04f4*/ 	.word	0x00008010


	//   ....[33]....
        /*04f8*/ 	.word	0x00008020


	//   ....[34]....
        /*04fc*/ 	.word	0x00008030


	//   ....[35]....
        /*0500*/ 	.word	0x00008040


	//   ....[36]....
        /*0504*/ 	.word	0x00008050


	//   ....[37]....
        /*0508*/ 	.word	0x00008060


	//   ....[38]....
        /*050c*/ 	.word	0x00008070


	//   ....[39]....
        /*0510*/ 	.word	0x00008080


	//   ....[40]....
        /*0514*/ 	.word	0x00008090


	//   ....[41]....
        /*0518*/ 	.word	0x000080a0


	//   ....[42]....
        /*051c*/ 	.word	0x000080b0


	//   ....[43]....
        /*0520*/ 	.word	0x000080d0


	//   ....[44]....
        /*0524*/ 	.word	0x00008100


	//   ....[45]....
        /*0528*/ 	.word	0x00008110


	//   ....[46]....
        /*052c*/ 	.word	0x00008120


	//   ....[47]....
        /*0530*/ 	.word	0x00008130


	//   ....[48]....
        /*0534*/ 	.word	0x00008140


	//   ....[49]....
        /*0538*/ 	.word	0x00008150


	//   ....[50]....
        /*053c*/ 	.word	0x00008170


	//   ....[51]....
        /*0540*/ 	.word	0x00008190


	//   ....[52]....
        /*0544*/ 	.word	0x000081a0


	//   ....[53]....
        /*0548*/ 	.word	0x000081b0


	//   ....[54]....
        /*054c*/ 	.word	0x000081d0


	//   ....[55]....
        /*0550*/ 	.word	0x000081e0


	//   ....[56]....
        /*0554*/ 	.word	0x00008200


	//   ....[57]....
        /*0558*/ 	.word	0x00008210


	//   ....[58]....
        /*055c*/ 	.word	0x00008220


	//   ....[59]....
        /*0560*/ 	.word	0x00008230


	//   ....[60]....
        /*0564*/ 	.word	0x00008250


	//   ....[61]....
        /*0568*/ 	.word	0x00008260


	//   ....[62]....
        /*056c*/ 	.word	0x00008280


	//   ....[63]....
        /*0570*/ 	.word	0x00008290


	//   ....[64]....
        /*0574*/ 	.word	0x000082a0


	//   ....[65]....
        /*0578*/ 	.word	0x000082c0


	//   ....[66]....
        /*057c*/ 	.word	0x000082d0


	//   ....[67]....
        /*0580*/ 	.word	0x000082f0


	//   ....[68]....
        /*0584*/ 	.word	0x00008320


	//   ....[69]....
        /*0588*/ 	.word	0x00008330


	//   ....[70]....
        /*058c*/ 	.word	0x00008340


	//   ....[71]....
        /*0590*/ 	.word	0x00008350


	//   ....[72]....
        /*0594*/ 	.word	0x00008360


	//   ....[73]....
        /*0598*/ 	.word	0x00008370


	//   ....[74]....
        /*059c*/ 	.word	0x00008380


	//   ....[75]....
        /*05a0*/ 	.word	0x000083a0


	//   ....[76]....
        /*05a4*/ 	.word	0x000083d0


	//   ....[77]....
        /*05a8*/ 	.word	0x00008400


	//   ....[78]....
        /*05ac*/ 	.word	0x00008430


	//   ....[79]....
        /*05b0*/ 	.word	0x00008460


	//   ....[80]....
        /*05b4*/ 	.word	0x00008480


	//   ....[81]....
        /*05b8*/ 	.word	0x00008490


	//   ....[82]....
        /*05bc*/ 	.word	0x000084b0


	//   ....[83]....
        /*05c0*/ 	.word	0x000084e0


	//   ....[84]....
        /*05c4*/ 	.word	0x000084f0


	//   ....[85]....
        /*05c8*/ 	.word	0x00008500


	//   ....[86]....
        /*05cc*/ 	.word	0x00008510


	//   ....[87]....
        /*05d0*/ 	.word	0x00008520


	//   ....[88]....
        /*05d4*/ 	.word	0x00008540


	//   ....[89]....
        /*05d8*/ 	.word	0x00008560


	//   ....[90]....
        /*05dc*/ 	.word	0x00008570


	//   ....[91]....
        /*05e0*/ 	.word	0x000085a0


	//   ....[92]....
        /*05e4*/ 	.word	0x000085c0


	//   ....[93]....
        /*05e8*/ 	.word	0x000085d0


	//   ....[94]....
        /*05ec*/ 	.word	0x000085e0


	//   ....[95]....
        /*05f0*/ 	.word	0x000085f0


	//   ....[96]....
        /*05f4*/ 	.word	0x00008600


	//   ....[97]....
        /*05f8*/ 	.word	0x00008610


	//   ....[98]....
        /*05fc*/ 	.word	0x00008620


	//   ....[99]....
        /*0600*/ 	.word	0x00008630


	//   ....[100]....
        /*0604*/ 	.word	0x00008640


	//   ....[101]....
        /*0608*/ 	.word	0x00008650


	//   ....[102]....
        /*060c*/ 	.word	0x00008660


	//   ....[103]....
        /*0610*/ 	.word	0x00008670


	//   ....[104]....
        /*0614*/ 	.word	0x00008680


	//   ....[105]....
        /*0618*/ 	.word	0x00008690


	//   ....[106]....
        /*061c*/ 	.word	0x000086a0


	//   ....[107]....
        /*0620*/ 	.word	0x000086b0


	//   ....[108]....
        /*0624*/ 	.word	0x000086c0


	//   ....[109]....
        /*0628*/ 	.word	0x000086d0


	//   ....[110]....
        /*062c*/ 	.word	0x000086e0


	//   ....[111]....
        /*0630*/ 	.word	0x000086f0


	//   ....[112]....
        /*0634*/ 	.word	0x00008700


	//   ....[113]....
        /*0638*/ 	.word	0x00008710


	//   ....[114]....
        /*063c*/ 	.word	0x00008720


	//   ....[115]....
        /*0640*/ 	.word	0x00008730


	//   ....[116]....
        /*0644*/ 	.word	0x00008740


	//   ....[117]....
        /*0648*/ 	.word	0x00008760


	//   ....[118]....
        /*064c*/ 	.word	0x00008790


	//   ....[119]....
        /*0650*/ 	.word	0x000087b0


	//   ....[120]....
        /*0654*/ 	.word	0x000087d0


	//   ....[121]....
        /*0658*/ 	.word	0x00008800


	//   ....[122]....
        /*065c*/ 	.word	0x00008830


	//   ....[123]....
        /*0660*/ 	.word	0x00008860


	//   ....[124]....
        /*0664*/ 	.word	0x000088a0


	//   ....[125]....
        /*0668*/ 	.word	0x000088e0


	//   ....[126]....
        /*066c*/ 	.word	0x00008910


	//   ....[127]....
        /*0670*/ 	.word	0x00008940


	//   ....[128]....
        /*0674*/ 	.word	0x00008980


	//   ....[129]....
        /*0678*/ 	.word	0x000089b0


	//   ....[130]....
        /*067c*/ 	.word	0x000089e0


	//   ....[131]....
        /*0680*/ 	.word	0x00008a10


	//   ....[132]....
        /*0684*/ 	.word	0x00008a50


	//   ....[133]....
        /*0688*/ 	.word	0x00008a80


	//   ....[134]....
        /*068c*/ 	.word	0x00008ae0


	//   ....[135]....
        /*0690*/ 	.word	0x00008b40


	//   ....[136]....
        /*0694*/ 	.word	0x00008b80


	//   ....[137]....
        /*0698*/ 	.word	0x00008c00


	//   ....[138]....
        /*069c*/ 	.word	0x00008c40


	//   ....[139]....
        /*06a0*/ 	.word	0x00008cb0


	//   ....[140]....
        /*06a4*/ 	.word	0x00008d80


	//   ....[141]....
        /*06a8*/ 	.word	0x00008dc0


	//   ....[142]....
        /*06ac*/ 	.word	0x00008e40


	//   ....[143]....
        /*06b0*/ 	.word	0x00008e80


	//   ....[144]....
        /*06b4*/ 	.word	0x00008ef0


	//   ....[145]....
        /*06b8*/ 	.word	0x00008f30


	//   ....[146]....
        /*06bc*/ 	.word	0x00008f90


	//   ....[147]....
        /*06c0*/ 	.word	0x00008fd0


	//   ....[148]....
        /*06c4*/ 	.word	0x00009010


	//   ....[149]....
        /*06c8*/ 	.word	0x00009050


	//   ....[150]....
        /*06cc*/ 	.word	0x00009080


	//   ....[151]....
        /*06d0*/ 	.word	0x000090c0


	//   ....[152]....
        /*06d4*/ 	.word	0x000090f0


	//   ....[153]....
        /*06d8*/ 	.word	0x00009120


	//   ....[154]....
        /*06dc*/ 	.word	0x00009f60


	//   ....[155]....
        /*06e0*/ 	.word	0x00009f90


	//   ....[156]....
        /*06e4*/ 	.word	0x0000b0b0


	//   ....[157]....
        /*06e8*/ 	.word	0x0000bda0


	//   ....[158]....
        /*06ec*/ 	.word	0x0000c870


	//   ....[159]....
        /*06f0*/ 	.word	0x0000c8a0


	//   ....[160]....
        /*06f4*/ 	.word	0x0000c970


	//   ....[161]....
        /*06f8*/ 	.word	0x0000c990


	//   ....[162]....
        /*06fc*/ 	.word	0x0000ca30


	//   ....[163]....
        /*0700*/ 	.word	0x0000ca50


	//   ....[164]....
        /*0704*/ 	.word	0x0000caf0


	//   ....[165]....
        /*0708*/ 	.word	0x0000cb10


	//   ....[166]....
        /*070c*/ 	.word	0x0000cbb0


	//   ....[167]....
        /*0710*/ 	.word	0x0000cbd0


	//   ....[168]....
        /*0714*/ 	.word	0x0000cc70


	//   ....[169]....
        /*0718*/ 	.word	0x0000cc90


	//   ....[170]....
        /*071c*/ 	.word	0x0000cd30


	//   ....[171]....
        /*0720*/ 	.word	0x0000cd50


	//   ....[172]....
        /*0724*/ 	.word	0x0000cd60


	//   ....[173]....
        /*0728*/ 	.word	0x0000cdf0


	//   ....[174]....
        /*072c*/ 	.word	0x0000f010


	//   ....[175]....
        /*0730*/ 	.word	0x0000f500


	//   ....[176]....
        /*0734*/ 	.word	0x0000f6d0


	//   ....[177]....
        /*0738*/ 	.word	0x0000f720


	//   ....[178]....
        /*073c*/ 	.word	0x0000f7c0


	//   ....[179]....
        /*0740*/ 	.word	0x0000f8d0


	//   ....[180]....
        /*0744*/ 	.word	0x0000f940


	//   ....[181]....
        /*0748*/ 	.word	0x0000fa50


	//   ....[182]....
        /*074c*/ 	.word	0x0000fac0


	//   ....[183]....
        /*0750*/ 	.word	0x0000fbd0


	//   ....[184]....
        /*0754*/ 	.word	0x0000fc40


	//   ....[185]....
        /*0758*/ 	.word	0x0000fd50


	//   ....[186]....
        /*075c*/ 	.word	0x0000fdc0


	//   ....[187]....
        /*0760*/ 	.word	0x0000fed0


	//   ....[188]....
        /*0764*/ 	.word	0x0000ff40


	//   ....[189]....
        /*0768*/ 	.word	0x00010030


	//   ....[190]....
        /*076c*/ 	.word	0x000100c0


	//   ....[191]....
        /*0770*/ 	.word	0x000101b0


	//----- nvinfo : EIATTR_REG_RECONFIG
	.align		4
.L_337:
        /*0774*/ 	.byte	0x01, 0x54
	.zero		2


	//----- nvinfo : EIATTR_SYSCALL_OFFSETS
	.align		4
        /*0778*/ 	.byte	0x04, 0x46
        /*077a*/ 	.short	(.L_339 - .L_338)


	//   ....[0]....
.L_338:
        /*077c*/ 	.word	0x000016e0


	//   ....[1]....
        /*0780*/ 	.word	0x0000b720


	//   ....[2]....
        /*0784*/ 	.word	0x0000b860


	//   ....[3]....
        /*0788*/ 	.word	0x0000b9a0


	//   ....[4]....
        /*078c*/ 	.word	0x0000bac0


	//   ....[5]....
        /*0790*/ 	.word	0x0000c4f0


	//----- nvinfo : EIATTR_MBARRIER_INSTR_OFFSETS
	.align		4
.L_339:
        /*0794*/ 	.byte	0x04, 0x39
        /*0796*/ 	.short	(.L_341 - .L_340)


	//   ....[0]....
.L_340:
        /*0798*/ 	.word	0x00000250
        /*079c*/ 	.word	0x000000ff
        /*07a0*/ 	.word	0x00038800
        /*07a4*/ 	.short	0x0100
        /*07a6*/ 	.byte	0x08
	.zero		1


	//   ....[1]....
        /*07a8*/ 	.word	0x00000260
        /*07ac*/ 	.word	0x000000ff
        /*07b0*/ 	.word	0x00038820
        /*07b4*/ 	.short	0x0100
        /*07b6*/ 	.byte	0x08
	.zero		1


	//   ....[2]....
        /*07b8*/ 	.word	0x00000350
        /*07bc*/ 	.word	0x000000ff
        /*07c0*/ 	.word	0x00038830
        /*07c4*/ 	.short	0x0100
        /*07c6*/ 	.byte	0x08
	.zero		1


	//   ....[3]....
        /*07c8*/ 	.word	0x00000360
        /*07cc*/ 	.word	0x000000ff
        /*07d0*/ 	.word	0x00038840
        /*07d4*/ 	.short	0x0100
        /*07d6*/ 	.byte	0x08
	.zero		1


	//   ....[4]....
        /*07d8*/ 	.word	0x00000370
        /*07dc*/ 	.word	0x000000ff
        /*07e0*/ 	.word	0x00038838
        /*07e4*/ 	.short	0x0100
        /*07e6*/ 	.byte	0x08
	.zero		1


	//   ....[5]....
        /*07e8*/ 	.word	0x00000380
        /*07ec*/ 	.word	0x000000ff
        /*07f0*/ 	.word	0x00038848
        /*07f4*/ 	.short	0x0100
        /*07f6*/ 	.byte	0x08
	.zero		1


	//   ....[6]....
        /*07f8*/ 	.word	0x000004b0
        /*07fc*/ 	.word	0x000000ff
        /*0800*/ 	.word	0x00038850
        /*0804*/ 	.short	0x0100
        /*0806*/ 	.byte	0x08
	.zero		1


	//   ....[7]....
        /*0808*/ 	.word	0x000004c0
        /*080c*/ 	.word	0x000000ff
        /*0810*/ 	.word	0x00038860
        /*0814*/ 	.short	0x0100
        /*0816*/ 	.byte	0x08
	.zero		1


	//   ....[8]....
        /*0818*/ 	.word	0x000004d0
        /*081c*/ 	.word	0x000000ff
        /*0820*/ 	.word	0x00038858
        /*0824*/ 	.short	0x0100
        /*0826*/ 	.byte	0x08
	.zero		1


	//   ....[9]....
        /*0828*/ 	.word	0x000004e0
        /*082c*/ 	.word	0x000000ff
        /*0830*/ 	.word	0x00038868
        /*0834*/ 	.short	0x0100
        /*0836*/ 	.byte	0x08
	.zero		1


	//   ....[10]....
        /*0838*/ 	.word	0x000005d0
        /*083c*/ 	.word	0x000000ff
        /*0840*/ 	.word	0x00038870
        /*0844*/ 	.short	0x0100
        /*0846*/ 	.byte	0x06
	.zero		1


	//   ....[11]....
        /*0848*/ 	.word	0x000005e0
        /*084c*/ 	.word	0x000000ff
        /*0850*/ 	.word	0x00038880
        /*0854*/ 	.short	0x0100
        /*0856*/ 	.byte	0x06
	.zero		1


	//   ....[12]....
        /*0858*/ 	.word	0x000005f0
        /*085c*/ 	.word	0x000000ff
        /*0860*/ 	.word	0x00038878
        /*0864*/ 	.short	0x0100
        /*0866*/ 	.byte	0x06
	.zero		1


	//   ....[13]....
        /*0868*/ 	.word	0x00000600
        /*086c*/ 	.word	0x000000ff
        /*0870*/ 	.word	0x00038888
        /*0874*/ 	.short	0x0100
        /*0876*/ 	.byte	0x06
	.zero		1


	//   ....[14]....
        /*0878*/ 	.word	0x00000730
        /*087c*/ 	.word	0x000000ff
        /*0880*/ 	.word	0x00038890
        /*0884*/ 	.short	0x0100
        /*0886*/ 	.byte	0x08
	.zero		1


	//   ....[15]....
        /*0888*/ 	.word	0x00000740
        /*088c*/ 	.word	0x000000ff
        /*0890*/ 	.word	0x000388a0
        /*0894*/ 	.short	0x0100
        /*0896*/ 	.byte	0x08
	.zero		1


	//   ....[16]....
        /*0898*/ 	.word	0x00000750
        /*089c*/ 	.word	0x000000ff
        /*08a0*/ 	.word	0x00038898
        /*08a4*/ 	.short	0x0100
        /*08a6*/ 	.byte	0x08
	.zero		1


	//   ....[17]....
        /*08a8*/ 	.word	0x00000760
        /*08ac*/ 	.word	0x000000ff
        /*08b0*/ 	.word	0x000388a8
        /*08b4*/ 	.short	0x0100
        /*08b6*/ 	.byte	0x08
	.zero		1


	//   ....[18]....
        /*08b8*/ 	.word	0x00000890
        /*08bc*/ 	.word	0x000000ff
        /*08c0*/ 	.word	0x000388b0
        /*08c4*/ 	.short	0x0100
        /*08c6*/ 	.byte	0x08
	.zero		1


	//   ....[19]....
        /*08c8*/ 	.word	0x000008a0
        /*08cc*/ 	.word	0x000000ff
        /*08d0*/ 	.word	0x000388c0
        /*08d4*/ 	.short	0x0100
        /*08d6*/ 	.byte	0x08
	.zero		1


	//   ....[20]....
        /*08d8*/ 	.word	0x000008b0
        /*08dc*/ 	.word	0x000000ff
        /*08e0*/ 	.word	0x000388b8
        /*08e4*/ 	.short	0x0100
        /*08e6*/ 	.byte	0x08
	.zero		1


	//   ....[21]....
        /*08e8*/ 	.word	0x000008c0
        /*08ec*/ 	.word	0x000000ff
        /*08f0*/ 	.word	0x000388c8
        /*08f4*/ 	.short	0x0100
        /*08f6*/ 	.byte	0x08
	.zero		1


	//   ....[22]....
        /*08f8*/ 	.word	0x00001710
        /*08fc*/ 	.word	0x000000ff
        /*0900*/ 	.word	0x00038800
        /*0904*/ 	.short	0x010a
        /*0906*/ 	.byte	0x24
	.zero		1


	//   ....[23]....
        /*0908*/ 	.word	0x00001770
        /*090c*/ 	.word	0x000000ff
        /*0910*/ 	.word	0x00038830
        /*0914*/ 	.short	0x010a
        /*0916*/ 	.byte	0x24
	.zero		1


	//   ....[24]....
        /*0918*/ 	.word	0x000017f0
        /*091c*/ 	.word	0x000000ff
        /*0920*/ 	.word	0x00038830
        /*0924*/ 	.short	0x010a
        /*0926*/ 	.byte	0x24
	.zero		1


	//   ....[25]....
        /*0928*/ 	.word	0x00003170
        /*092c*/ 	.word	0x00000009
        /*0930*/ 	.word	0x00000000
        /*0934*/ 	.short	0x0101
        /*0936*/ 	.byte	0x3f
	.zero		1


	//   ....[26]....
        /*0938*/ 	.word	0x000043c0
        /*093c*/ 	.word	0x000000ff
        /*0940*/ 	.word	0x00038830
        /*0944*/ 	.short	0x010a
        /*0946*/ 	.byte	0x07
	.zero		1


	//   ....[27]....
        /*0948*/ 	.word	0x00004400
        /*094c*/ 	.word	0x000000ff
        /*0950*/ 	.word	0x00038830
        /*0954*/ 	.short	0x010a
        /*0956*/ 	.byte	0x07
	.zero		1


	//   ....[28]....
        /*0958*/ 	.word	0x00004760
        /*095c*/ 	.word	0x000000ff
        /*0960*/ 	.word	0x00038850
        /*0964*/ 	.short	0x010a
        /*0966*/ 	.byte	0x0a
	.zero		1


	//   ....[29]....
        /*0968*/ 	.word	0x000047a0
        /*096c*/ 	.word	0x000000ff
        /*0970*/ 	.word	0x00038850
        /*0974*/ 	.short	0x010a
        /*0976*/ 	.byte	0x0a
	.zero		1


	//   ....[30]....
        /*0978*/ 	.word	0x00005a60
        /*097c*/ 	.word	0x00000000
        /*0980*/ 	.word	0x00000000
        /*0984*/ 	.short	0x0101
        /*0986*/ 	.byte	0x3f
	.zero		1


	//   ....[31]....
        /*0988*/ 	.word	0x00005bf0
        /*098c*/ 	.word	0x000000ff
        /*0990*/ 	.word	0x00000000
        /*0994*/ 	.short	0x0101
        /*0996*/ 	.byte	0x04
	.zero		1


	//   ....[32]....
        /*0998*/ 	.word	0x000065f0
        /*099c*/ 	.word	0x000000ff
        /*09a0*/ 	.word	0x00038850
        /*09a4*/ 	.short	0x010a
        /*09a6*/ 	.byte	0x07
	.zero		1


	//   ....[33]....
        /*09a8*/ 	.word	0x00006630
        /*09ac*/ 	.word	0x000000ff
        /*09b0*/ 	.word	0x00038850
        /*09b4*/ 	.short	0x010a
        /*09b6*/ 	.byte	0x07
	.zero		1


	//   ....[34]....
        /*09b8*/ 	.word	0x00006c20
        /*09bc*/ 	.word	0x000000ff
        /*09c0*/ 	.word	0x00000000
        /*09c4*/ 	.short	0x0101
        /*09c6*/ 	.byte	0x04
	.zero		1


	//   ....[35]....
        /*09c8*/ 	.word	0x000090a0
        /*09cc*/ 	.word	0x000000ff
        /*09d0*/ 	.word	0x00000000
        /*09d4*/ 	.short	0x0101
        /*09d6*/ 	.byte	0x04
	.zero		1


	//   ....[36]....
        /*09d8*/ 	.word	0x0000bfd0
        /*09dc*/ 	.word	0x000000ff
        /*09e0*/ 	.word	0x00038880
        /*09e4*/ 	.short	0x010a
        /*09e6*/ 	.byte	0x26
	.zero		1


	//   ....[37]....
        /*09e8*/ 	.word	0x0000c190
        /*09ec*/ 	.word	0x000000ff
        /*09f0*/ 	.word	0x00038840
        /*09f4*/ 	.short	0x010a
        /*09f6*/ 	.byte	0x26
	.zero		1


	//   ....[38]....
        /*09f8*/ 	.word	0x0000ced0
        /*09fc*/ 	.word	0x000000ff
        /*0a00*/ 	.word	0x00038800
        /*0a04*/ 	.short	0x0107
        /*0a06*/ 	.byte	0x26
	.zero		1


	//   ....[39]....
        /*0a08*/ 	.word	0x0000cf30
        /*0a0c*/ 	.word	0x000000ff
        /*0a10*/ 	.word	0x00038800
        /*0a14*/ 	.short	0x0101
        /*0a16*/ 	.byte	0x26
	.zero		1


	//   ....[40]....
        /*0a18*/ 	.word	0x0000cf40
        /*0a1c*/ 	.word	0x000000ff
        /*0a20*/ 	.word	0x00038820
        /*0a24*/ 	.short	0x010a
        /*0a26*/ 	.byte	0x26
	.zero		1


	//   ....[41]....
        /*0a28*/ 	.word	0x0000d2b0
        /*0a2c*/ 	.word	0x00000006
        /*0a30*/ 	.word	0x00038880
        /*0a34*/ 	.short	0x010a
        /*0a36*/ 	.byte	0x3f
	.zero		1


	//   ....[42]....
        /*0a38*/ 	.word	0x0000d5d0
        /*0a3c*/ 	.word	0x00000006
        /*0a40*/ 	.word	0x00038840
        /*0a44*/ 	.short	0x010a
        /*0a46*/ 	.byte	0x3f
	.zero		1


	//   ....[43]....
        /*0a48*/ 	.word	0x0000d940
        /*0a4c*/ 	.word	0x00000013
        /*0a50*/ 	.word	0x00038870
        /*0a54*/ 	.short	0x010a
        /*0a56*/ 	.byte	0x3f
	.zero		1


	//   ....[44]....
        /*0a58*/ 	.word	0x0000d9b0
        /*0a5c*/ 	.word	0x00000013
        /*0a60*/ 	.word	0x00038860
        /*0a64*/ 	.short	0x010a
        /*0a66*/ 	.byte	0x3f
	.zero		1


	//   ....[45]....
        /*0a68*/ 	.word	0x0000e360
        /*0a6c*/ 	.word	0x00000013
        /*0a70*/ 	.word	0x00038850
        /*0a74*/ 	.short	0x0101
        /*0a76*/ 	.byte	0x3f
	.zero		1


	//   ....[46]....
        /*0a78*/ 	.word	0x0000e3e0
        /*0a7c*/ 	.word	0x00000013
        /*0a80*/ 	.word	0x00000000
        /*0a84*/ 	.short	0x0101
        /*0a86*/ 	.byte	0x3f
	.zero		1


	//   ....[47]....
        /*0a88*/ 	.word	0x0000e4f0
        /*0a8c*/ 	.word	0x00000010
        /*0a90*/ 	.word	0x00038870
        /*0a94*/ 	.short	0x010a
        /*0a96*/ 	.byte	0x3f
	.zero		1


	//   ....[48]....
        /*0a98*/ 	.word	0x0000e560
        /*0a9c*/ 	.word	0x00000010
        /*0aa0*/ 	.word	0x00038860
        /*0aa4*/ 	.short	0x010a
        /*0aa6*/ 	.byte	0x3f
	.zero		1


	//   ....[49]....
        /*0aa8*/ 	.word	0x0000eeb0
        /*0aac*/ 	.word	0x00000010
        /*0ab0*/ 	.word	0x00038850
        /*0ab4*/ 	.short	0x0101
        /*0ab6*/ 	.byte	0x3f
	.zero		1


	//   ....[50]....
        /*0ab8*/ 	.word	0x0000ef10
        /*0abc*/ 	.word	0x00000000
        /*0ac0*/ 	.word	0x00000000
        /*0ac4*/ 	.short	0x0101
        /*0ac6*/ 	.byte	0x3f
	.zero		1


	//   ....[51]....
        /*0ac8*/ 	.word	0x0000efc0
        /*0acc*/ 	.word	0x00000007
        /*0ad0*/ 	.word	0x00038820
        /*0ad4*/ 	.short	0x010a
        /*0ad6*/ 	.byte	0x3f
	.zero		1


	//   ....[52]....
        /*0ad8*/ 	.word	0x0000f100
        /*0adc*/ 	.word	0x00000006
        /*0ae0*/ 	.word	0x00000000
        /*0ae4*/ 	.short	0x010a
        /*0ae6*/ 	.byte	0x3f
	.zero		1


	//   ....[53]....
        /*0ae8*/ 	.word	0x0000f170
        /*0aec*/ 	.word	0x00000005
        /*0af0*/ 	.word	0x00000000
        /*0af4*/ 	.short	0x010a
        /*0af6*/ 	.byte	0x3f
	.zero		1


	//   ....[54]....
        /*0af8*/ 	.word	0x0000f1c0
        /*0afc*/ 	.word	0x00000000
        /*0b00*/ 	.word	0x00038860
        /*0b04*/ 	.short	0x010a
        /*0b06*/ 	.byte	0x3f
	.zero		1


	//   ....[55]....
        /*0b08*/ 	.word	0x0000f210
        /*0b0c*/ 	.word	0x00000005
        /*0b10*/ 	.word	0x00038860
        /*0b14*/ 	.short	0x010a
        /*0b16*/ 	.byte	0x3f
	.zero		1


	//   ....[56]....
        /*0b18*/ 	.word	0x0000f250
        /*0b1c*/ 	.word	0x00000000
        /*0b20*/ 	.word	0x00038880
        /*0b24*/ 	.short	0x010a
        /*0b26*/ 	.byte	0x3f
	.zero		1


	//   ....[57]....
        /*0b28*/ 	.word	0x0000f270
        /*0b2c*/ 	.word	0x00000005
        /*0b30*/ 	.word	0x00038880
        /*0b34*/ 	.short	0x010a
        /*0b36*/ 	.byte	0x3f
	.zero		1


	//   ....[58]....
        /*0b38*/ 	.word	0x0000f2e0
        /*0b3c*/ 	.word	0x00000000
        /*0b40*/ 	.word	0x00038800
        /*0b44*/ 	.short	0x010a
        /*0b46*/ 	.byte	0x3f
	.zero		1


	//   ....[59]....
        /*0b48*/ 	.word	0x0000f340
        /*0b4c*/ 	.word	0x00000000
        /*0b50*/ 	.word	0x00038830
        /*0b54*/ 	.short	0x010a
        /*0b56*/ 	.byte	0x3f
	.zero		1


	//   ....[60]....
        /*0b58*/ 	.word	0x0000f3a0
        /*0b5c*/ 	.word	0x0000000e
        /*0b60*/ 	.word	0x00038830
        /*0b64*/ 	.short	0x010a
        /*0b66*/ 	.byte	0x3f
	.zero		1


	//   ....[61]....
        /*0b68*/ 	.word	0x0000f400
        /*0b6c*/ 	.word	0x0000000c
        /*0b70*/ 	.word	0x00038850
        /*0b74*/ 	.short	0x010a
        /*0b76*/ 	.byte	0x3f
	.zero		1


	//   ....[62]....
        /*0b78*/ 	.word	0x0000f460
        /*0b7c*/ 	.word	0x00000004
        /*0b80*/ 	.word	0x00038850
        /*0b84*/ 	.short	0x010a
        /*0b86*/ 	.byte	0x3f
	.zero		1


	//   ....[63]....
        /*0b88*/ 	.word	0x0000f5c0
        /*0b8c*/ 	.word	0x00000003
        /*0b90*/ 	.word	0x00038880
        /*0b94*/ 	.short	0x010a
        /*0b96*/ 	.byte	0x3f
	.zero		1


	//   ....[64]....
        /*0b98*/ 	.word	0x0000f620
        /*0b9c*/ 	.word	0x00000003
        /*0ba0*/ 	.word	0x00038840
        /*0ba4*/ 	.short	0x010a
        /*0ba6*/ 	.byte	0x3f
	.zero		1


	//   ....[65]....
        /*0ba8*/ 	.word	0x00010200
        /*0bac*/ 	.word	0x00000002
        /*0bb0*/ 	.word	0x00038820
        /*0bb4*/ 	.short	0x010a
        /*0bb6*/ 	.byte	0x3f
	.zero		1


	//   ....[66]....
        /*0bb8*/ 	.word	0x00010250
        /*0bbc*/ 	.word	0x00000006
        /*0bc0*/ 	.word	0x00038880
        /*0bc4*/ 	.short	0x010a
        /*0bc6*/ 	.byte	0x3f
	.zero		1


	//   ....[67]....
        /*0bc8*/ 	.word	0x000102a0
        /*0bcc*/ 	.word	0x00000006
        /*0bd0*/ 	.word	0x00038840
        /*0bd4*/ 	.short	0x010a
        /*0bd6*/ 	.byte	0x3f
	.zero		1


	//   ....[68]....
        /*0bd8*/ 	.word	0x000102f0
        /*0bdc*/ 	.word	0x00000013
        /*0be0*/ 	.word	0x00038870
        /*0be4*/ 	.short	0x010a
        /*0be6*/ 	.byte	0x3f
	.zero		1


	//   ....[69]....
        /*0be8*/ 	.word	0x00010340
        /*0bec*/ 	.word	0x00000013
        /*0bf0*/ 	.word	0x00038860
        /*0bf4*/ 	.short	0x010a
        /*0bf6*/ 	.byte	0x3f
	.zero		1


	//   ....[70]....
        /*0bf8*/ 	.word	0x00010390
        /*0bfc*/ 	.word	0x00000010
        /*0c00*/ 	.word	0x00038870
        /*0c04*/ 	.short	0x010a
        /*0c06*/ 	.byte	0x3f
	.zero		1


	//   ....[71]....
        /*0c08*/ 	.word	0x000103e0
        /*0c0c*/ 	.word	0x00000010
        /*0c10*/ 	.word	0x00038860
        /*0c14*/ 	.short	0x010a
        /*0c16*/ 	.byte	0x3f
	.zero		1


	//   ....[72]....
        /*0c18*/ 	.word	0x00010430
        /*0c1c*/ 	.word	0x00000007
        /*0c20*/ 	.word	0x00038820
        /*0c24*/ 	.short	0x010a
        /*0c26*/ 	.byte	0x3f
	.zero		1


	//   ....[73]....
        /*0c28*/ 	.word	0x00010480
        /*0c2c*/ 	.word	0x00000006
        /*0c30*/ 	.word	0x00000000
        /*0c34*/ 	.short	0x010a
        /*0c36*/ 	.byte	0x3f
	.zero		1


	//   ....[74]....
        /*0c38*/ 	.word	0x000104d0
        /*0c3c*/ 	.word	0x00000005
        /*0c40*/ 	.word	0x00000000
        /*0c44*/ 	.short	0x010a
        /*0c46*/ 	.byte	0x3f
	.zero		1


	//   ....[75]....
        /*0c48*/ 	.word	0x00010520
        /*0c4c*/ 	.word	0x00000000
        /*0c50*/ 	.word	0x00038860
        /*0c54*/ 	.short	0x010a
        /*0c56*/ 	.byte	0x3f
	.zero		1


	//   ....[76]....
        /*0c58*/ 	.word	0x00010570
        /*0c5c*/ 	.word	0x00000005
        /*0c60*/ 	.word	0x00038860
        /*0c64*/ 	.short	0x010a
        /*0c66*/ 	.byte	0x3f
	.zero		1


	//   ....[77]....
        /*0c68*/ 	.word	0x000105c0
        /*0c6c*/ 	.word	0x00000000
        /*0c70*/ 	.word	0x00038880
        /*0c74*/ 	.short	0x010a
        /*0c76*/ 	.byte	0x3f
	.zero		1


	//----- nvinfo : EIATTR_NUM_MBARRIERS
	.align		4
.L_341:
        /*0c78*/ 	.byte	0x03, 0x38
        /*0c7a*/ 	.short	0x0016


	//----- nvinfo : EIATTR_EXIT_INSTR_OFFSETS
	.align		4
        /*0c7c*/ 	.byte	0x04, 0x1c
        /*0c7e*/ 	.short	(.L_343 - .L_342)


	//   ....[0]....
.L_342:
        /*0c80*/ 	.word	0x0000f2c0


	//----- nvinfo : EIATTR_MAX_THREADS
	.align		4
.L_343:
        /*0c84*/ 	.byte	0x04, 0x05
        /*0c86*/ 	.short	(.L_345 - .L_344)
.L_344:
        /*0c88*/ 	.word	0x00000180
        /*0c8c*/ 	.word	0x00000001
        /*0c90*/ 	.word	0x00000001


	//----- nvinfo : EIATTR_CRS_STACK_SIZE
	.align		4
.L_345:
        /*0c94*/ 	.byte	0x04, 0x1e
        /*0c96*/ 	.short	(.L_347 - .L_346)
.L_346:
        /*0c98*/ 	.word	0x00000000


	//----- nvinfo : EIATTR_CBANK_PARAM_SIZE
	.align		4
.L_347:
        /*0c9c*/ 	.byte	0x03, 0x19
        /*0c9e*/ 	.short	0x0a70


	//----- nvinfo : EIATTR_PARAM_CBANK
	.align		4
        /*0ca0*/ 	.byte	0x04, 0x0a
        /*0ca2*/ 	.short	(.L_349 - .L_348)
	.align		4
.L_348:
        /*0ca4*/ 	.word	index@(.nv.constant0._ZN7cutlass13device_kernelIN5flash11enable_sm90INS1_16FlashAttnFwdSm90INS1_25CollectiveMainloopFwdSm90ILi2EN4cute5tupleIJNS5_1CILi1EEES8_S8_EEENS6_IJNS7_ILi128EEESA_NS7_ILi256EEEEEELi256ENS_12float_e4m3_tEfNS_4arch4Sm90ELb0ELb0ELb0ELb0ELb0ELb0ELb0ELb1ELb1ELb1ELb1ELb0EEENS1_21CollectiveEpilogueFwdINS6_IJSA_SB_SA_EEES9_NS_10bfloat16_tESF_Li256ELb0ELb1ELb1ELb1EEENS1_19SingleTileSchedulerILb0ELb1ELb1ELi128EEEEEEEEEvNT_6ParamsE)
        /*0ca8*/ 	.short	0x0210
        /*0caa*/ 	.short	0x0a70


	//----- nvinfo : EIATTR_SW_WAR
	.align		4
.L_349:
        /*0cac*/ 	.byte	0x04, 0x36
        /*0cae*/ 	.short	(.L_351 - .L_350)
.L_350:
        /*0cb0*/ 	.word	0x00000008
.L_351:


//--------------------- .nv.info._ZN7cutlass13device_kernelIN5flash11enable_sm90INS1_16FlashAttnFwdSm90INS1_25CollectiveMainloopFwdSm90ILi2EN4cute5tupleIJNS5_1CILi1EEES8_S8_EEENS6_IJNS7_ILi128EEESA_NS7_ILi256EEEEEELi256ENS_12float_e4m3_tEfNS_4arch4Sm90ELb0ELb0ELb0ELb1ELb0ELb0ELb0ELb1ELb1ELb1ELb1ELb0EEENS1_21CollectiveEpilogueFwdINS6_IJSA_SB_SA_EEES9_NS_10bfloat16_tESF_Li256ELb1ELb1ELb1ELb1EEENS1_36VarlenDynamicPersistentTileSchedulerILi128ELi128ELi256ELi128ELb1ELb1ELb1ELb0ELb1ELb1EEEEEEEEEvNT_6ParamsE --------------------------
	.section	.nv.info._ZN7cutlass13device_kernelIN5flash11enable_sm90INS1_16FlashAttnFwdSm90INS1_25CollectiveMainloopFwdSm90ILi2EN4cute5tupleIJNS5_1CILi1EEES8_S8_EEENS6_IJNS7_ILi128EEESA_NS7_ILi256EEEEEELi256ENS_12float_e4m3_tEfNS_4arch4Sm90ELb0ELb0ELb0ELb1ELb0ELb0ELb0ELb1ELb1ELb1ELb1ELb0EEENS1_21CollectiveEpilogueFwdINS6_IJSA_SB_SA_EEES9_NS_10bfloat16_tESF_Li256ELb1ELb1ELb1ELb1EEENS1_36VarlenDynamicPersistentTileSchedulerILi128ELi128ELi256ELi128ELb1ELb1ELb1ELb0ELb1ELb1EEEEEEEEEvNT_6ParamsE,"",@"SHT_CUDA_INFO"
	.sectionflags	@""
	.align	4


	//----- nvinfo : EIATTR_CUDA_API_VERSION
	.align		4
        /*0000*/ 	.byte	0x04, 0x37
        /*0002*/ 	.short	(.L_353 - .L_352)
.L_352:
        /*0004*/ 	.word	0x00000082


	//----- nvinfo : EIATTR_KPARAM_INFO
	.align		4
.L_353:
        /*0008*/ 	.byte	0x04, 0x17
        /*000a*/ 	.short	(.L_355 - .L_354)
.L_354:
        /*000c*/ 	.word	0x00000000
        /*0010*/ 	.short	0x0000
        /*0012*/ 	.short	0x0070
        /*0014*/ 	.byte	0x00, 0xf0, 0x01, 0x2a


	//----- nvinfo : EIATTR_SPARSE_MMA_MASK
	.align		4
.L_355:
        /*0018*/ 	.byte	0x03, 0x50
        /*001a*/ 	.short	0x0000


	//----- nvinfo : EIATTR_MAXREG_COUNT
	.align		4
        /*001c*/ 	.byte	0x03, 0x1b
        /*001e*/ 	.short	0x00a8


	//----- nvinfo : EIATTR_NUM_BARRIERS
	.align		4
        /*0020*/ 	.byte	0x02, 0x4c
        /*0022*/ 	.byte	0x10
	.zero		1


	//----- nvinfo : EIATTR_EXTERNS
	.align		4
        /*0024*/ 	.byte	0x04, 0x0f
        /*0026*/ 	.short	(.L_357 - .L_356)


	//   ....[0]....
	.align		4
.L_356:
        /*0028*/ 	.word	index@(__assertfail)


	//----- nvinfo : EIATTR_ANNOTATIONS
	.align		4
.L_357:
        /*002c*/ 	.byte	0x04, 0x55
        /*002e*/ 	.short	(.L_359 - .L_358)


	//   ....[0]....
.L_358:
        /* <DEDUP_REMOVED lines=55> */


	//----- nvinfo : EIATTR_MERCURY_ISA_VERSION
	.align		4
.L_359:
        /*0388*/ 	.byte	0x03, 0x5f
        /*038a*/ 	.short	0x0101


	//----- nvinfo : EIATTR_UNUSED_LOAD_BYTE_OFFSET
	.align		4
        /*038c*/ 	.byte	0x04, 0x44
        /*038e*/ 	.short	(.L_361 - .L_360)


	//   ....[0]....
.L_360:
        /*0390*/ 	.word	0x00000a40
        /*0394*/ 	.word	0x0000fff0


	//   ....[1]....
        /*0398*/ 	.word	0x000080d0
        /*039c*/ 	.word	0x0000fff0


	//----- nvinfo : EIATTR_INT_WARP_WIDE_INSTR_OFFSETS
	.align		4
.L_361:
        /*03a0*/ 	.byte	0x04, 0x31
        /*03a2*/ 	.short	(.L_363 - .L_362)


	//   ....[0]....
.L_362:
        /*03a4*/ 	.word	0x00000130


	//   ....[1]....
        /*03a8*/ 	.word	0x00000170


	//   ....[2]....
        /*03ac*/ 	.word	0x000001e0


	//   ....[3]....
        /*03b0*/ 	.word	0x0000fbf0


	//   ....[4]....
        /*03b4*/ 	.word	0x0000fc80


	//   ....[5]....
        /*03b8*/ 	.word	0x00012d20


	//   ....[6]....
        /*03bc*/ 	.word	0x00012d80


	//----- nvinfo : EIATTR_COOP_GROUP_MASK_REGIDS
	.align		4
.L_363:
        /*03c0*/ 	.byte	0x04, 0x29
        /*03c2*/ 	.short	(.L_365 - .L_364)


	//   ....[0]....
.L_364:
        /*03c4*/ 	.word	0xffffffff


	//   ....[1]....
        /*03c8*/ 	.word	0xffffffff


	//   ....[2]....
        /*03cc*/ 	.word	0xffffffff


	//   ....[3]....
        /*03d0*/ 	.word	0xffffffff


	//   ....[4]....
        /*03d4*/ 	.word	0xffffffff


	//   ....[5]....
        /*03d8*/ 	.word	0xffffffff


	//   ....[6]....
        /*03dc*/ 	.word	0xffffffff


	//   ....[7]....
        /*03e0*/ 	.word	0xffffffff


	//   ....[8]....
        /*03e4*/ 	.word	0xffffffff


	//   ....[9]....
        /*03e8*/ 	.word	0xffffffff


	//   ....[10]....
        /*03ec*/ 	.word	0xffffffff


	//   ....[11]....
        /*03f0*/ 	.word	0xffffffff


	//   ....[12]....
        /*03f4*/ 	.word	0xffffffff


	//   ....[13]....
        /*03f8*/ 	.word	0xffffffff


	//   ....[14]....
        /*03fc*/ 	.word	0xffffffff


	//   ....[15]....
        /*0400*/ 	.word	0xffffffff


	//   ....[16]....
        /*0404*/ 	.word	0xffffffff


	//   ....[17]....
        /*0408*/ 	.word	0xffffffff


	//   ....[18]....
        /*040c*/ 	.word	0xffffffff


	//   ....[19]....
        /*0410*/ 	.word	0xffffffff


	//   ....[20]....
        /*0414*/ 	.word	0xffffffff


	//   ....[21]....
        /*0418*/ 	.word	0xffffffff


	//   ....[22]....
        /*041c*/ 	.word	0xffffffff


	//   ....[23]....
        /*0420*/ 	.word	0xffffffff


	//   ....[24]....
        /*0424*/ 	.word	0xffffffff


	//   ....[25]....
        /*0428*/ 	.word	0xffffffff


	//   ....[26]....
        /*042c*/ 	.word	0xffffffff


	//   ....[27]....
        /*0430*/ 	.word	0xffffffff


	//   ....[28]....
        /*0434*/ 	.word	0xffffffff


	//   ....[29]....
        /*0438*/ 	.word	0xffffffff


	//   ....[30]....
        /*043c*/ 	.word	0xffffffff


	//   ....[31]....
        /*0440*/ 	.word	0xffffffff


	//   ....[32]....
        /*0444*/ 	.word	0xffffffff


	//   ....[33]....
        /*0448*/ 	.word	0xffffffff


	//   ....[34]....
        /*044c*/ 	.word	0xffffffff


	//   ....[35]....
        /*0450*/ 	.word	0xffffffff


	//   ....[36]....
        /*0454*/ 	.word	0xffffffff


	//   ....[37]....
        /*0458*/ 	.word	0xffffffff


	//   ....[38]....
        /*045c*/ 	.word	0xffffffff


	//   ....[39]....
        /*0460*/ 	.word	0xffffffff


	//   ....[40]....
        /*0464*/ 	.word	0xffffffff


	//   ....[41]....
        /*0468*/ 	.word	0xffffffff


	//   ....[42]....
        /*046c*/ 	.word	0xffffffff


	//   ....[43]....
        /*0470*/ 	.word	0xffffffff


	//   ....[44]....
        /*0474*/ 	.word	0xffffffff


	//   ....[45]....
        /*0478*/ 	.word	0xffffffff


	//   ....[46]....
        /*047c*/ 	.word	0xffffffff


	//   ....[47]....
        /*0480*/ 	.word	0xffffffff


	//   ....[48]....
        /*0484*/ 	.word	0xffffffff


	//   ....[49]....
        /*0488*/ 	.word	0xffffffff


	//   ....[50]....
        /*048c*/ 	.word	0xffffffff


	//   ....[51]....
        /*0490*/ 	.word	0xffffffff


	//   ....[52]....
        /*0494*/ 	.word	0xffffffff


	//   ....[53]....
        /*0498*/ 	.word	0xffffffff


	//   ....[54]....
        /*049c*/ 	.word	0xffffffff


	//   ....[55]....
        /*04a0*/ 	.word	0xffffffff


	//   ....[56]....
        /*04a4*/ 	.word	0xffffffff


	//   ....[57]....
        /*04a8*/ 	.word	0xffffffff


	//   ....[58]....
        /*04ac*/ 	.word	0xffffffff


	//   ....[59]....
        /*04b0*/ 	.word	0xffffffff


	//   ....[60]....
        /*04b4*/ 	.word	0xffffffff


	//   ....[61]....
        /*04b8*/ 	.word	0xffffffff


	//   ....[62]....
        /*04bc*/ 	.word	0xffffffff


	//   ....[63]....
        /*04c0*/ 	.word	0xffffffff


	//   ....[64]....
        /*04c4*/ 	.word	0xffffffff


	//   ....[65]....
        /*04c8*/ 	.word	0xffffffff


	//   ....[66]....
        /*04cc*/ 	.word	0xffffffff


	//   ....[67]....
        /*04d0*/ 	.word	0xffffffff


	//   ....[68]....
        /*04d4*/ 	.word	0xffffffff


	//   ....[69]....
        /*04d8*/ 	.word	0xffffffff


	//   ....[70]....
        /*04dc*/ 	.word	0xffffffff


	//   ....[71]....
        /*04e0*/ 	.word	0xffffffff


	//   ....[72]....
        /*04e4*/ 	.word	0xffffffff


	//   ....[73]....
        /*04e8*/ 	.word	0xffffffff


	//   ....[74]....
        /*04ec*/ 	.word	0xffffffff


	//   ....[75]....
        /*04f0*/ 	.word	0xffffffff


	//   ....[76]....
        /*04f4*/ 	.word	0xffffffff


	//   ....[77]....
        /*04f8*/ 	.word	0xffffffff


	//   ....[78]....
        /*04fc*/ 	.word	0xffffffff


	//   ....[79]....
        /*0500*/ 	.word	0xffffffff


	//   ....[80]....
        /*0504*/ 	.word	0xffffffff


	//   ....[81]....
        /*0508*/ 	.word	0xffffffff


	//   ....[82]....
        /*050c*/ 	.word	0xffffffff


	//   ....[83]....
        /*0510*/ 	.word	0xffffffff


	//   ....[84]....
        /*0514*/ 	.word	0xffffffff


	//   ....[85]....
        /*0518*/ 	.word	0xffffffff


	//   ....[86]....
        /*051c*/ 	.word	0xffffffff


	//   ....[87]....
        /*0520*/ 	.word	0xffffffff


	//   ....[88]....
        /*0524*/ 	.word	0xffffffff


	//   ....[89]....
        /*0528*/ 	.word	0xffffffff


	//   ....[90]....
        /*052c*/ 	.word	0xffffffff


	//   ....[91]....
        /*0530*/ 	.word	0xffffffff


	//   ....[92]....
        /*0534*/ 	.word	0xffffffff


	//   ....[93]....
        /*0538*/ 	.word	0xffffffff


	//   ....[94]....
        /*053c*/ 	.word	0xffffffff


	//   ....[95]....
        /*0540*/ 	.word	0xffffffff


	//   ....[96]....
        /*0544*/ 	.word	0xffffffff


	//   ....[97]....
        /*0548*/ 	.word	0xffffffff


	//   ....[98]....
        /*054c*/ 	.word	0xffffffff


	//   ....[99]....
        /*0550*/ 	.word	0xffffffff


	//   ....[100]....
        /*0554*/ 	.word	0xffffffff


	//   ....[101]....
        /*0558*/ 	.word	0xffffffff


	//   ....[102]....
        /*055c*/ 	.word	0xffffffff


	//   ....[103]....
        /*0560*/ 	.word	0xffffffff


	//   ....[104]....
        /*0564*/ 	.word	0xffffffff


	//   ....[105]....
        /*0568*/ 	.word	0xffffffff


	//   ....[106]....
        /*056c*/ 	.word	0xffffffff


	//   ....[107]....
        /*0570*/ 	.word	0xffffffff


	//   ....[108]....
        /*0574*/ 	.word	0xffffffff


	//   ....[109]....
        /*0578*/ 	.word	0xffffffff


	//   ....[110]....
        /*057c*/ 	.word	0xffffffff


	//   ....[111]....
        /*0580*/ 	.word	0xffffffff


	//   ....[112]....
        /*0584*/ 	.word	0xffffffff


	//   ....[113]....
        /*0588*/ 	.word	0xffffffff


	//   ....[114]....
        /*058c*/ 	.word	0xffffffff


	//   ....[115]....
        /*0590*/ 	.word	0xffffffff


	//   ....[116]....
        /*0594*/ 	.word	0xffffffff


	//   ....[117]....
        /*0598*/ 	.word	0xffffffff


	//   ....[118]....
        /*059c*/ 	.word	0xffffffff


	//   ....[119]....
        /*05a0*/ 	.word	0xffffffff


	//   ....[120]....
        /*05a4*/ 	.word	0xffffffff


	//   ....[121]....
        /*05a8*/ 	.word	0xffffffff


	//   ....[122]....
        /*05ac*/ 	.word	0xffffffff


	//   ....[123]....
        /*05b0*/ 	.word	0xffffffff


	//   ....[124]....
        /*05b4*/ 	.word	0xffffffff


	//   ....[125]....
        /*05b8*/ 	.word	0xffffffff


	//   ....[126]....
        /*05bc*/ 	.word	0xffffffff


	//   ....[127]....
        /*05c0*/ 	.word	0xffffffff


	//   ....[128]....
        /*05c4*/ 	.word	0xffffffff


	//   ....[129]....
        /*05c8*/ 	.word	0xffffffff


	//   ....[130]....
        /*05cc*/ 	.word	0xffffffff


	//   ....[131]....
        /*05d0*/ 	.word	0xffffffff


	//   ....[132]....
        /*05d4*/ 	.word	0xffffffff


	//   ....[133]....
        /*05d8*/ 	.word	0xffffffff


	//   ....[134]....
        /*05dc*/ 	.word	0xffffffff


	//   ....[135]....
        /*05e0*/ 	.word	0xffffffff


	//   ....[136]....
        /*05e4*/ 	.word	0xffffffff


	//   ....[137]....
        /*05e8*/ 	.word	0xffffffff


	//   ....[138]....
        /*05ec*/ 	.word	0xffffffff


	//   ....[139]....
        /*05f0*/ 	.word	0xffffffff


	//   ....[140]....
        /*05f4*/ 	.word	0xffffffff


	//   ....[141]....
        /*05f8*/ 	.word	0xffffffff


	//   ....[142]....
        /*05fc*/ 	.word	0xffffffff


	//   ....[143]....
        /*0600*/ 	.word	0xffffffff


	//   ....[144]....
        /*0604*/ 	.word	0xffffffff


	//   ....[145]....
        /*0608*/ 	.word	0xffffffff


	//   ....[146]....
        /*060c*/ 	.word	0xffffffff


	//   ....[147]....
        /*0610*/ 	.word	0xffffffff


	//   ....[148]....
        /*0614*/ 	.word	0xffffffff


	//   ....[149]....
        /*0618*/ 	.word	0xffffffff


	//   ....[150]....
        /*061c*/ 	.word	0xffffffff


	//   ....[151]....
        /*0620*/ 	.word	0xffffffff


	//   ....[152]....
        /*0624*/ 	.word	0xffffffff


	//   ....[153]....
        /*0628*/ 	.word	0xffffffff


	//   ....[154]....
        /*062c*/ 	.word	0xffffffff


	//   ....[155]....
        /*0630*/ 	.word	0xffffffff


	//   ....[156]....
        /*0634*/ 	.word	0xffffffff


	//   ....[157]....
        /*0638*/ 	.word	0xffffffff


	//   ....[158]....
        /*063c*/ 	.word	0xffffffff


	//   ....[159]....
        /*0640*/ 	.word	0xffffffff


	//   ....[160]....
        /*0644*/ 	.word	0xffffffff


	//   ....[161]....
        /*0648*/ 	.word	0xffffffff


	//   ....[162]....
        /*064c*/ 	.word	0xffffffff


	//   ....[163]....
        /*0650*/ 	.word	0xffffffff


	//   ....[164]....
        /*0654*/ 	.word	0xffffffff


	//   ....[165]....
        /*0658*/ 	.word	0xffffffff


	//   ....[166]....
        /*065c*/ 	.word	0xffffffff


	//   ....[167]....
        /*0660*/ 	.word	0xffffffff


	//   ....[168]....
        /*0664*/ 	.word	0xffffffff


	//   ....[169]....
        /*0668*/ 	.word	0xffffffff


	//   ....[170]....
        /*066c*/ 	.word	0xffffffff


	//   ....[171]....
        /*0670*/ 	.word	0xffffffff


	//   ....[172]....
        /*0674*/ 	.word	0xffffffff


	//   ....[173]....
        /*0678*/ 	.word	0xffffffff


	//   ....[174]....
        /*067c*/ 	.word	0xffffffff


	//   ....[175]....
        /*0680*/ 	.word	0xffffffff


	//   ....[176]....
        /*0684*/ 	.word	0xffffffff


	//   ....[177]....
        /*0688*/ 	.word	0xffffffff


	//   ....[178]....
        /*068c*/ 	.word	0xffffffff


	//   ....[179]....
        /*0690*/ 	.word	0xffffffff


	//   ....[180]....
        /*0694*/ 	.word	0xffffffff


	//   ....[181]....
        /*0698*/ 	.word	0xffffffff


	//   ....[182]....
        /*069c*/ 	.word	0xffffffff


	//   ....[183]....
        /*06a0*/ 	.word	0xffffffff


	//   ....[184]....
        /*06a4*/ 	.word	0xffffffff


	//   ....[185]....
        /*06a8*/ 	.word	0xffffffff


	//   ....[186]....
        /*06ac*/ 	.word	0xffffffff


	//   ....[187]....
        /*06b0*/ 	.word	0xffffffff


	//   ....[188]....
        /*06b4*/ 	.word	0xffffffff


	//   ....[189]....
        /*06b8*/ 	.word	0xffffffff


	//   ....[190]....
        /*06bc*/ 	.word	0xffffffff


	//   ....[191]....
        /*06c0*/ 	.word	0xffffffff


	//   ....[192]....
        /*06c4*/ 	.word	0xffffffff


	//   ....[193]....
        /*06c8*/ 	.word	0xffffffff


	//   ....[194]....
        /*06cc*/ 	.word	0xffffffff


	//   ....[195]....
        /*06d0*/ 	.word	0xffffffff


	//   ....[196]....
        /*06d4*/ 	.word	0xffffffff


	//   ....[197]....
        /*06d8*/ 	.word	0xffffffff


	//   ....[198]....
        /*06dc*/ 	.word	0xffffffff


	//   ....[199]....
        /*06e0*/ 	.word	0xffffffff


	//   ....[200]....
        /*06e4*/ 	.word	0xffffffff


	//   ....[201]....
        /*06e8*/ 	.word	0xffffffff


	//   ....[202]....
        /*06ec*/ 	.word	0xffffffff


	//   ....[203]....
        /*06f0*/ 	.word	0xffffffff


	//   ....[204]....
        /*06f4*/ 	.word	0xffffffff


	//   ....[205]....
        /*06f8*/ 	.word	0xffffffff


	//   ....[206]....
        /*06fc*/ 	.word	0xffffffff


	//   ....[207]....
        /*0700*/ 	.word	0xffffffff


	//   ....[208]....
        /*0704*/ 	.word	0xffffffff


	//   ....[209]....
        /*0708*/ 	.word	0xffffffff


	//   ....[210]....
        /*070c*/ 	.word	0xffffffff


	//   ....[211]....
        /*0710*/ 	.word	0xffffffff


	//   ....[212]....
        /*0714*/ 	.word	0xffffffff


	//   ....[213]....
        /*0718*/ 	.word	0xffffffff


	//   ....[214]....
        /*071c*/ 	.word	0xffffffff


	//   ....[215]....
        /*0720*/ 	.word	0xffffffff


	//   ....[216]....
        /*0724*/ 	.word	0xffffffff


	//   ....[217]....
        /*0728*/ 	.word	0xffffffff


	//   ....[218]....
        /*072c*/ 	.word	0xffffffff


	//   ....[219]....
        /*0730*/ 	.word	0xffffffff


	//   ....[220]....
        /*0734*/ 	.word	0xffffffff


	//   ....[221]....
        /*0738*/ 	.word	0xffffffff


	//   ....[222]....
        /*073c*/ 	.word	0xffffffff


	//   ....[223]....
        /*0740*/ 	.word	0xffffffff


	//   ....[224]....
        /*0744*/ 	.word	0xffffffff


	//   ....[225]....
        /*0748*/ 	.word	0x0500000f


	//   ....[226]....
        /*074c*/ 	.word	0x0500000f


	//   ....[227]....
        /*0750*/ 	.word	0x0500000f


	//   ....[228]....
        /*0754*/ 	.word	0x0500000f


	//   ....[229]....
        /*0758*/ 	.word	0x0500000f


	//   ....[230]....
        /*075c*/ 	.word	0x0500000f


	//   ....[231]....
        /*0760*/ 	.word	0x0500000f


	//   ....[232]....
        /*0764*/ 	.word	0x0500000f


	//   ....[233]....
        /*0768*/ 	.word	0x0500000f


	//   ....[234]....
        /*076c*/ 	.word	0x0500000f


	//   ....[235]....
        /*0770*/ 	.word	0x0500000f


	//   ....[236]....
        /*0774*/ 	.word	0x0500000f


	//   ....[237]....
        /*0778*/ 	.word	0x0500000f


	//   ....[238]....
        /*077c*/ 	.word	0x0500000f


	//   ....[239]....
        /*0780*/ 	.word	0x0500000f


	//   ....[240]....
        /*0784*/ 	.word	0x0500000f


	//   ....[241]....
        /*0788*/ 	.word	0x0500000f


	//   ....[242]....
        /*078c*/ 	.word	0x0500000f


	//----- nvinfo : EIATTR_COOP_GROUP_INSTR_OFFSETS
	.align		4
.L_365:
        /*0790*/ 	.byte	0x04, 0x28
        /*0792*/ 	.short	(.L_367 - .L_366)


	//   ....[0]....
.L_366:
        /*0794*/ 	.word	0x00000070


	//   ....[1]....
        /*0798*/ 	.word	0x00000140


	//   ....[2]....
        /*079c*/ 	.word	0x00000190


	//   ....[3]....
        /*07a0*/ 	.word	0x000003c0


	//   ....[4]....
        /*07a4*/ 	.word	0x00000520


	//   ....[5]....
        /*07a8*/ 	.word	0x00000640


	//   ....[6]....
        /*07ac*/ 	.word	0x000007a0


	//   ....[7]....
        /*07b0*/ 	.word	0x00001fb0


	//   ....[8]....
        /*07b4*/ 	.word	0x000032b0


	//   ....[9]....
        /*07b8*/ 	.word	0x000033a0


	//   ....[10]....
        /*07bc*/ 	.word	0x00003970


	//   ....[11]....
        /*07c0*/ 	.word	0x000039e0


	//   ....[12]....
        /*07c4*/ 	.word	0x00005780


	//   ....[13]....
        /*07c8*/ 	.word	0x00005790


	//   ....[14]....
        /*07cc*/ 	.word	0x000057c0


	//   ....[15]....
        /*07d0*/ 	.word	0x000057d0


	//   ....[16]....
        /*07d4*/ 	.word	0x00007510


	//   ....[17]....
        /*07d8*/ 	.word	0x00007520


	//   ....[18]....
        /*07dc*/ 	.word	0x000075a0


	//   ....[19]....
        /*07e0*/ 	.word	0x000075b0


	//   ....[20]....
        /*07e4*/ 	.word	0x00008cc0


	//   ....[21]....
        /*07e8*/ 	.word	0x00008dc0


	//   ....[22]....
        /*07ec*/ 	.word	0x00008e00


	//   ....[23]....
        /*07f0*/ 	.word	0x00008e50


	//   ....[24]....
        /*07f4*/ 	.word	0x00008e80


	//   ....[25]....
        /*07f8*/ 	.word	0x00008eb0


	//   ....[26]....
        /*07fc*/ 	.word	0x00008ee0


	//   ....[27]....
        /*0800*/ 	.word	0x00008f10


	//   ....[28]....
        /*0804*/ 	.word	0x00008f50


	//   ....[29]....
        /*0808*/ 	.word	0x00008f90


	//   ....[30]....
        /*080c*/ 	.word	0x00008fc0


	//   ....[31]....
        /*0810*/ 	.word	0x00008ff0


	//   ....[32]....
        /*0814*/ 	.word	0x00009010


	//   ....[33]....
        /*0818*/ 	.word	0x00009030


	//   ....[34]....
        /*081c*/ 	.word	0x00009050


	//   ....[35]....
        /*0820*/ 	.word	0x00009070


	//   ....[36]....
        /*0824*/ 	.word	0x00009090


	//   ....[37]....
        /*0828*/ 	.word	0x000090b0


	//   ....[38]....
        /*082c*/ 	.word	0x000090d0


	//   ....[39]....
        /*0830*/ 	.word	0x000090e0


	//   ....[40]....
        /*0834*/ 	.word	0x00009100


	//   ....[41]....
        /*0838*/ 	.word	0x00009120


	//   ....[42]....
        /*083c*/ 	.word	0x00009130


	//   ....[43]....
        /*0840*/ 	.word	0x00009140


	//   ....[44]....
        /*0844*/ 	.word	0x00009150


	//   ....[45]....
        /*0848*/ 	.word	0x00009170


	//   ....[46]....
        /*084c*/ 	.word	0x00009180


	//   ....[47]....
        /*0850*/ 	.word	0x00009190


	//   ....[48]....
        /*0854*/ 	.word	0x000091a0


	//   ....[49]....
        /*0858*/ 	.word	0x000091c0


	//   ....[50]....
        /*085c*/ 	.word	0x000091e0


	//   ....[51]....
        /*0860*/ 	.word	0x00009200


	//   ....[52]....
        /*0864*/ 	.word	0x00009220


	//   ....[53]....
        /*0868*/ 	.word	0x00009240


	//   ....[54]....
        /*086c*/ 	.word	0x00009260


	//   ....[55]....
        /*0870*/ 	.word	0x00009270


	//   ....[56]....
        /*0874*/ 	.word	0x00009280


	//   ....[57]....
        /*0878*/ 	.word	0x00009290


	//   ....[58]....
        /*087c*/ 	.word	0x000092a0


	//   ....[59]....
        /*0880*/ 	.word	0x000092b0


	//   ....[60]....
        /*0884*/ 	.word	0x000092c0


	//   ....[61]....
        /*0888*/ 	.word	0x000092d0


	//   ....[62]....
        /*088c*/ 	.word	0x000092e0


	//   ....[63]....
        /*0890*/ 	.word	0x000092f0


	//   ....[64]....
        /*0894*/ 	.word	0x00009300


	//   ....[65]....
        /*0898*/ 	.word	0x00009310


	//   ....[66]....
        /*089c*/ 	.word	0x00009320


	//   ....[67]....
        /*08a0*/ 	.word	0x00009330


	//   ....[68]....
        /*08a4*/ 	.word	0x00009340


	//   ....[69]....
        /*08a8*/ 	.word	0x00009350


	//   ....[70]....
        /*08ac*/ 	.word	0x00009360


	//   ....[71]....
        /*08b0*/ 	.word	0x00009370


	//   ....[72]....
        /*08b4*/ 	.word	0x00009380


	//   ....[73]....
        /*08b8*/ 	.word	0x00009390


	//   ....[74]....
        /*08bc*/ 	.word	0x000093a0


	//   ....[75]....
        /*08c0*/ 	.word	0x000093b0


	//   ....[76]....
        /*08c4*/ 	.word	0x000093c0


	//   ....[77]....
        /*08c8*/ 	.word	0x000093d0


	//   ....[78]....
        /*08cc*/ 	.word	0x000093e0


	//   ....[79]....
        /*08d0*/ 	.word	0x000093f0


	//   ....[80]....
        /*08d4*/ 	.word	0x00009400


	//   ....[81]....
        /*08d8*/ 	.word	0x00009410


	//   ....[82]....
        /*08dc*/ 	.word	0x00009420


	//   ....[83]....
        /*08e0*/ 	.word	0x00009430


	//   ....[84]....
        /*08e4*/ 	.word	0x00009440


	//   ....[85]....
        /*08e8*/ 	.word	0x00009450


	//   ....[86]....
        /*08ec*/ 	.word	0x00009460


	//   ....[87]....
        /*08f0*/ 	.word	0x00009470


	//   ....[88]....
        /*08f4*/ 	.word	0x00009480


	//   ....[89]....
        /*08f8*/ 	.word	0x00009490


	//   ....[90]....
        /*08fc*/ 	.word	0x000094a0


	//   ....[91]....
        /*0900*/ 	.word	0x000094b0


	//   ....[92]....
        /*0904*/ 	.word	0x000094c0


	//   ....[93]....
        /*0908*/ 	.word	0x000094d0


	//   ....[94]....
        /*090c*/ 	.word	0x000094e0


	//   ....[95]....
        /*0910*/ 	.word	0x00009500


	//   ....[96]....
        /*0914*/ 	.word	0x00009520


	//   ....[97]....
        /*0918*/ 	.word	0x00009530


	//   ....[98]....
        /*091c*/ 	.word	0x00009540


	//   ....[99]....
        /*0920*/ 	.word	0x00009560


	//   ....[100]....
        /*0924*/ 	.word	0x00009570


	//   ....[101]....
        /*0928*/ 	.word	0x00009580


	//   ....[102]....
        /*092c*/ 	.word	0x00009590


	//   ....[103]....
        /*0930*/ 	.word	0x000095a0


	//   ....[104]....
        /*0934*/ 	.word	0x000095b0


	//   ....[105]....
        /*0938*/ 	.word	0x000095c0


	//   ....[106]....
        /*093c*/ 	.word	0x000095d0


	//   ....[107]....
        /*0940*/ 	.word	0x000095e0


	//   ....[108]....
        /*0944*/ 	.word	0x00009600


	//   ....[109]....
        /*0948*/ 	.word	0x00009620


	//   ....[110]....
        /*094c*/ 	.word	0x00009630


	//   ....[111]....
        /*0950*/ 	.word	0x00009640


	//   ....[112]....
        /*0954*/ 	.word	0x00009650


	//   ....[113]....
        /*0958*/ 	.word	0x00009660


	//   ....[114]....
        /*095c*/ 	.word	0x00009680


	//   ....[115]....
        /*0960*/ 	.word	0x000096a0


	//   ....[116]....
        /*0964*/ 	.word	0x000096b0


	//   ....[117]....
        /*0968*/ 	.word	0x000096c0


	//   ....[118]....
        /*096c*/ 	.word	0x000096d0


	//   ....[119]....
        /*0970*/ 	.word	0x000096e0


	//   ....[120]....
        /*0974*/ 	.word	0x00009700


	//   ....[121]....
        /*0978*/ 	.word	0x00009710


	//   ....[122]....
        /*097c*/ 	.word	0x00009730


	//   ....[123]....
        /*0980*/ 	.word	0x00009740


	//   ....[124]....
        /*0984*/ 	.word	0x00009750


	//   ....[125]....
        /*0988*/ 	.word	0x00009760


	//   ....[126]....
        /*098c*/ 	.word	0x00009770


	//   ....[127]....
        /*0990*/ 	.word	0x00009780


	//   ....[128]....
        /*0994*/ 	.word	0x00009790


	//   ....[129]....
        /*0998*/ 	.word	0x000097a0


	//   ....[130]....
        /*099c*/ 	.word	0x000097b0


	//   ....[131]....
        /*09a0*/ 	.word	0x000097c0


	//   ....[132]....
        /*09a4*/ 	.word	0x000097d0


	//   ....[133]....
        /*09a8*/ 	.word	0x000097e0


	//   ....[134]....
        /*09ac*/ 	.word	0x000097f0


	//   ....[135]....
        /*09b0*/ 	.word	0x00009800


	//   ....[136]....
        /*09b4*/ 	.word	0x00009820


	//   ....[137]....
        /*09b8*/ 	.word	0x00009830


	//   ....[138]....
        /*09bc*/ 	.word	0x00009840


	//   ....[139]....
        /*09c0*/ 	.word	0x00009850


	//   ....[140]....
        /*09c4*/ 	.word	0x00009860


	//   ....[141]....
        /*09c8*/ 	.word	0x00009880


	//   ....[142]....
        /*09cc*/ 	.word	0x000098b0


	//   ....[143]....
        /*09d0*/ 	.word	0x000098e0


	//   ....[144]....
        /*09d4*/ 	.word	0x00009900


	//   ....[145]....
        /*09d8*/ 	.word	0x00009920


	//   ....[146]....
        /*09dc*/ 	.word	0x00009940


	//   ....[147]....
        /*09e0*/ 	.word	0x00009a60


	//   ....[148]....
        /*09e4*/ 	.word	0x0000aac0


	//   ....[149]....
        /*09e8*/ 	.word	0x0000aad0


	//   ....[150]....
        /*09ec*/ 	.word	0x0000aae0


	//   ....[151]....
        /*09f0*/ 	.word	0x0000aaf0


	//   ....[152]....
        /*09f4*/ 	.word	0x0000b5c0


	//   ....[153]....
        /*09f8*/ 	.word	0x0000b5e0


	//   ....[154]....
        /*09fc*/ 	.word	0x0000b780


	//   ....[155]....
        /*0a00*/ 	.word	0x0000b7a0


	//   ....[156]....
        /*0a04*/ 	.word	0x0000b8e0


	//   ....[157]....
        /*0a08*/ 	.word	0x0000b900


	//   ....[158]....
        /*0a0c*/ 	.word	0x0000ba50


	//   ....[159]....
        /*0a10*/ 	.word	0x0000ba70


	//   ....[160]....
        /*0a14*/ 	.word	0x0000c060


	//   ....[161]....
        /*0a18*/ 	.word	0x0000c0a0


	//   ....[162]....
        /*0a1c*/ 	.word	0x0000cb60


	//   ....[163]....
        /*0a20*/ 	.word	0x0000cb70


	//   ....[164]....
        /*0a24*/ 	.word	0x0000dd80


	//   ....[165]....
        /*0a28*/ 	.word	0x0000ddb0


	//   ....[166]....
        /*0a2c*/ 	.word	0x0000df20


	//   ....[167]....
        /*0a30*/ 	.word	0x0000df40


	//   ....[168]....
        /*0a34*/ 	.word	0x0000e080


	//   ....[169]....
        /*0a38*/ 	.word	0x0000e0a0


	//   ....[170]....
        /*0a3c*/ 	.word	0x0000e1f0


	//   ....[171]....
        /*0a40*/ 	.word	0x0000e210


	//   ....[172]....
        /*0a44*/ 	.word	0x0000e3f0


	//   ....[173]....
        /*0a48*/ 	.word	0x0000e630


	//   ....[174]....
        /*0a4c*/ 	.word	0x0000e660


	//   ....[175]....
        /*0a50*/ 	.word	0x0000e6a0


	//   ....[176]....
        /*0a54*/ 	.word	0x0000e6d0


	//   ....[177]....
        /*0a58*/ 	.word	0x0000e700


	//   ....[178]....
        /*0a5c*/ 	.word	0x0000e740


	//   ....[179]....
        /*0a60*/ 	.word	0x0000e8d0


	//   ....[180]....
        /*0a64*/ 	.word	0x0000e900


	//   ....[181]....
        /*0a68*/ 	.word	0x0000e930


	//   ....[182]....
        /*0a6c*/ 	.word	0x0000e960


	//   ....[183]....
        /*0a70*/ 	.word	0x0000e990


	//   ....[184]....
        /*0a74*/ 	.word	0x0000e9d0


	//   ....[185]....
        /*0a78*/ 	.word	0x0000ea60


	//   ....[186]....
        /*0a7c*/ 	.word	0x0000eab0


	//   ....[187]....
        /*0a80*/ 	.word	0x0000eac0


	//   ....[188]....
        /*0a84*/ 	.word	0x0000eb50


	//   ....[189]....
        /*0a88*/ 	.word	0x000103b0


	//   ....[190]....
        /*0a8c*/ 	.word	0x00011050


	//   ....[191]....
        /*0a90*/ 	.word	0x00011080


	//   ....[192]....
        /*0a94*/ 	.word	0x000110a0


	//   ....[193]....
        /*0a98*/ 	.word	0x000110c0


	//   ....[194]....
        /*0a9c*/ 	.word	0x000111d0


	//   ....[195]....
        /*0aa0*/ 	.word	0x000111e0


	//   ....[196]....
        /*0aa4*/ 	.word	0x00011270


	//   ....[197]....
        /*0aa8*/ 	.word	0x00011280


	//   ....[198]....
        /*0aac*/ 	.word	0x00011310


	//   ....[199]....
        /*0ab0*/ 	.word	0x00011320


	//   ....[200]....
        /*0ab4*/ 	.word	0x000113b0


	//   ....[201]....
        /*0ab8*/ 	.word	0x000113c0


	//   ....[202]....
        /*0abc*/ 	.word	0x00011450


	//   ....[203]....
        /*0ac0*/ 	.word	0x00011460


	//   ....[204]....
        /*0ac4*/ 	.word	0x00011470


	//   ....[205]....
        /*0ac8*/ 	.word	0x000114c0


	//   ....[206]....
        /*0acc*/ 	.word	0x00013ce0


	//   ....[207]....
        /*0ad0*/ 	.word	0x00013d00


	//   ....[208]....
        /*0ad4*/ 	.word	0x00013d30


	//   ....[209]....
        /*0ad8*/ 	.word	0x00013d60


	//   ....[210]....
        /*0adc*/ 	.word	0x00013d90


	//   ....[211]....
        /*0ae0*/ 	.word	0x00013dc0


	//   ....[212]....
        /*0ae4*/ 	.word	0x00013df0


	//   ....[213]....
        /*0ae8*/ 	.word	0x00013e00


	//   ....[214]....
        /*0aec*/ 	.word	0x00013f70


	//   ....[215]....
        /*0af0*/ 	.word	0x00013fa0


	//   ....[216]....
        /*0af4*/ 	.word	0x00013fd0


	//   ....[217]....
        /*0af8*/ 	.word	0x00014000


	//   ....[218]....
        /*0afc*/ 	.word	0x00014030


	//   ....[219]....
        /*0b00*/ 	.word	0x00014060


	//   ....[220]....
        /*0b04*/ 	.word	0x000140e0


	//   ....[221]....
        /*0b08*/ 	.word	0x00014120


	//   ....[222]....
        /*0b0c*/ 	.word	0x00014130


	//   ....[223]....
        /*0b10*/ 	.word	0x00014170


	//   ....[224]....
        /*0b14*/ 	.word	0x000147f0


	//   ....[225]....
        /*0b18*/ 	.word	0x00014d10


	//   ....[226]....
        /*0b1c*/ 	.word	0x00014ef0


	//   ....[227]....
        /*0b20*/ 	.word	0x00014f60


	//   ....[228]....
        /*0b24*/ 	.word	0x00014fd0


	//   ....[229]....
        /*0b28*/ 	.word	0x00015070


	//   ....[230]....
        /*0b2c*/ 	.word	0x00015130


	//   ....[231]....
        /*0b30*/ 	.word	0x00015240


	//   ....[232]....
        /*0b34*/ 	.word	0x000152a0


	//   ....[233]....
        /*0b38*/ 	.word	0x000153a0


	//   ....[234]....
        /*0b3c*/ 	.word	0x00015400


	//   ....[235]....
        /*0b40*/ 	.word	0x00015500


	//   ....[236]....
        /*0b44*/ 	.word	0x00015560


	//   ....[237]....
        /*0b48*/ 	.word	0x00015660


	//   ....[238]....
        /*0b4c*/ 	.word	0x000156c0


	//   ....[239]....
        /*0b50*/ 	.word	0x000157a0


	//   ....[240]....
        /*0b54*/ 	.word	0x00015820


	//   ....[241]....
        /*0b58*/ 	.word	0x00015900


	//   ....[242]....
        /*0b5c*/ 	.word	0x00015c50


	//----- nvinfo : EIATTR_REG_RECONFIG
	.align		4
.L_367:
        /*0b60*/ 	.byte	0x01, 0x54
	.zero		2


	//----- nvinfo : EIATTR_SYSCALL_OFFSETS
	.align		4
        /*0b64*/ 	.byte	0x04, 0x46
        /*0b66*/ 	.short	(.L_369 - .L_368)


	//   ....[0]....
.L_368:
        /*0b68*/ 	.word	0x00002130


	//   ....[1]....
        /*0b6c*/ 	.word	0x0000fdf0


	//   ....[2]....
        /*0b70*/ 	.word	0x0000ff80


	//   ....[3]....
        /*0b74*/ 	.word	0x000100e0


	//   ....[4]....
        /*0b78*/ 	.word	0x00010220


	//   ....[5]....
        /*0b7c*/ 	.word	0x00010c70


	//----- nvinfo : EIATTR_MBARRIER_INSTR_OFFSETS
	.align		4
.L_369:
        /*0b80*/ 	.byte	0x04, 0x39
        /*0b82*/ 	.short	(.L_371 - .L_370)


	//   ....[0]....
.L_370:
        /*0b84*/ 	.word	0x00000270
        /*0b88*/ 	.word	0x000000ff
        /*0b8c*/ 	.word	0x00038800
        /*0b90*/ 	.short	0x0100
        /*0b92*/ 	.byte	0x08
	.zero		1


	//   ....[1]....
        /*0b94*/ 	.word	0x00000280
        /*0b98*/ 	.word	0x000000ff
        /*0b9c*/ 	.word	0x00038820
        /*0ba0*/ 	.short	0x0100
        /*0ba2*/ 	.byte	0x08
	.zero		1


	//   ....[2]....
        /*0ba4*/ 	.word	0x00000370
        /*0ba8*/ 	.word	0x000000ff
        /*0bac*/ 	.word	0x00038830
        /*0bb0*/ 	.short	0x0100
        /*0bb2*/ 	.byte	0x08
	.zero		1


	//   ....[3]....
        /*0bb4*/ 	.word	0x00000380
        /*0bb8*/ 	.word	0x000000ff
        /*0bbc*/ 	.word	0x00038840
        /*0bc0*/ 	.short	0x0100
        /*0bc2*/ 	.byte	0x08
	.zero		1


	//   ....[4]....
        /*0bc4*/ 	.word	0x00000390
        /*0bc8*/ 	.word	0x000000ff
        /*0bcc*/ 	.word	0x00038838
        /*0bd0*/ 	.short	0x0100
        /*0bd2*/ 	.byte	0x08
	.zero		1


	//   ....[5]....
        /*0bd4*/ 	.word	0x000003a0
        /*0bd8*/ 	.word	0x000000ff
        /*0bdc*/ 	.word	0x00038848
        /*0be0*/ 	.short	0x0100
        /*0be2*/ 	.byte	0x08
	.zero		1


	//   ....[6]....
        /*0be4*/ 	.word	0x000004d0
        /*0be8*/ 	.word	0x000000ff
        /*0bec*/ 	.word	0x00038850
        /*0bf0*/ 	.short	0x0100
        /*0bf2*/ 	.byte	0x08
	.zero		1


	//   ....[7]....
        /*0bf4*/ 	.word	0x000004e0
        /*0bf8*/ 	.word	0x000000ff
        /*0bfc*/ 	.word	0x00038860
        /*0c00*/ 	.short	0x0100
        /*0c02*/ 	.byte	0x08
	.zero		1


	//   ....[8]....
        /*0c04*/ 	.word	0x000004f0
        /*0c08*/ 	.word	0x000000ff
        /*0c0c*/ 	.word	0x00038858
        /*0c10*/ 	.short	0x0100
        /*0c12*/ 	.byte	0x08
	.zero		1


	//   ....[9]....
        /*0c14*/ 	.word	0x00000500
        /*0c18*/ 	.word	0x000000ff
        /*0c1c*/ 	.word	0x00038868
        /*0c20*/ 	.short	0x0100
        /*0c22*/ 	.byte	0x08
	.zero		1


	//   ....[10]....
        /*0c24*/ 	.word	0x000005f0
        /*0c28*/ 	.word	0x000000ff
        /*0c2c*/ 	.word	0x00038870
        /*0c30*/ 	.short	0x0100
        /*0c32*/ 	.byte	0x06
	.zero		1


	//   ....[11]....
        /*0c34*/ 	.word	0x00000600
        /*0c38*/ 	.word	0x000000ff
        /*0c3c*/ 	.word	0x00038880
        /*0c40*/ 	.short	0x0100
        /*0c42*/ 	.byte	0x06
	.zero		1


	//   ....[12]....
        /*0c44*/ 	.word	0x00000610
        /*0c48*/ 	.word	0x000000ff
        /*0c4c*/ 	.word	0x00038878
        /*0c50*/ 	.short	0x0100
        /*0c52*/ 	.byte	0x06
	.zero		1


	//   ....[13]....
        /*0c54*/ 	.word	0x00000620
        /*0c58*/ 	.word	0x000000ff
        /*0c5c*/ 	.word	0x00038888
        /*0c60*/ 	.short	0x0100
        /*0c62*/ 	.byte	0x06
	.zero		1


	//   ....[14]....
        /*0c64*/ 	.word	0x00000750
        /*0c68*/ 	.word	0x000000ff
        /*0c6c*/ 	.word	0x00038890
        /*0c70*/ 	.short	0x0100
        /*0c72*/ 	.byte	0x08
	.zero		1


	//   ....[15]....
        /*0c74*/ 	.word	0x00000760
        /*0c78*/ 	.word	0x000000ff
        /*0c7c*/ 	.word	0x000388a0
        /*0c80*/ 	.short	0x0100
        /*0c82*/ 	.byte	0x08
	.zero		1


	//   ....[16]....
        /*0c84*/ 	.word	0x00000770
        /*0c88*/ 	.word	0x000000ff
        /*0c8c*/ 	.word	0x00038898
        /*0c90*/ 	.short	0x0100
        /*0c92*/ 	.byte	0x08
	.zero		1


	//   ....[17]....
        /*0c94*/ 	.word	0x00000780
        /*0c98*/ 	.word	0x000000ff
        /*0c9c*/ 	.word	0x000388a8
        /*0ca0*/ 	.short	0x0100
        /*0ca2*/ 	.byte	0x08
	.zero		1


	//   ....[18]....
        /*0ca4*/ 	.word	0x000008b0
        /*0ca8*/ 	.word	0x000000ff
        /*0cac*/ 	.word	0x000388b0
        /*0cb0*/ 	.short	0x0100
        /*0cb2*/ 	.byte	0x08
	.zero		1


	//   ....[19]....
        /*0cb4*/ 	.word	0x000008c0
        /*0cb8*/ 	.word	0x000000ff
        /*0cbc*/ 	.word	0x000388c0
        /*0cc0*/ 	.short	0x0100
        /*0cc2*/ 	.byte	0x08
	.zero		1


	//   ....[20]....
        /*0cc4*/ 	.word	0x000008d0
        /*0cc8*/ 	.word	0x000000ff
        /*0ccc*/ 	.word	0x000388b8
        /*0cd0*/ 	.short	0x0100
        /*0cd2*/ 	.byte	0x08
	.zero		1


	//   ....[21]....
        /*0cd4*/ 	.word	0x000008e0
        /*0cd8*/ 	.word	0x000000ff
        /*0cdc*/ 	.word	0x000388c8
        /*0ce0*/ 	.short	0x0100
        /*0ce2*/ 	.byte	0x08
	.zero		1


	//   ....[22]....
        /*0ce4*/ 	.word	0x000021e0
        /*0ce8*/ 	.word	0x00000000
        /*0cec*/ 	.word	0x00038800
        /*0cf0*/ 	.short	0x010a
        /*0cf2*/ 	.byte	0x3f
	.zero		1


	//   ....[23]....
        /*0cf4*/ 	.word	0x00002270
        /*0cf8*/ 	.word	0x00000005
        /*0cfc*/ 	.word	0x00038830
        /*0d00*/ 	.short	0x010a
        /*0d02*/ 	.byte	0x3f
	.zero		1


	//   ....[24]....
        /*0d04*/ 	.word	0x000022e0
        /*0d08*/ 	.word	0x00000005
        /*0d0c*/ 	.word	0x00038830
        /*0d10*/ 	.short	0x010a
        /*0d12*/ 	.byte	0x3f
	.zero		1


	//   ....[25]....
        /*0d14*/ 	.word	0x00003e10
        /*0d18*/ 	.word	0x00000023
        /*0d1c*/ 	.word	0x00000000
        /*0d20*/ 	.short	0x0101
        /*0d22*/ 	.byte	0x3f
	.zero		1


	//   ....[26]....
        /*0d24*/ 	.word	0x00004e40
        /*0d28*/ 	.word	0x000000ff
        /*0d2c*/ 	.word	0x00038830
        /*0d30*/ 	.short	0x010a
        /*0d32*/ 	.byte	0x06
	.zero		1


	//   ....[27]....
        /*0d34*/ 	.word	0x00004e80
        /*0d38*/ 	.word	0x000000ff
        /*0d3c*/ 	.word	0x00038830
        /*0d40*/ 	.short	0x010a
        /*0d42*/ 	.byte	0x06
	.zero		1


	//   ....[28]....
        /*0d44*/ 	.word	0x00005220
        /*0d48*/ 	.word	0x000000ff
        /*0d4c*/ 	.word	0x00038850
        /*0d50*/ 	.short	0x010a
        /*0d52*/ 	.byte	0x06
	.zero		1


	//   ....[29]....
        /*0d54*/ 	.word	0x00005260
        /*0d58*/ 	.word	0x000000ff
        /*0d5c*/ 	.word	0x00038850
        /*0d60*/ 	.short	0x010a
        /*0d62*/ 	.byte	0x06
	.zero		1


	//   ....[30]....
        /*0d64*/ 	.word	0x00006610
        /*0d68*/ 	.word	0x000000c8
        /*0d6c*/ 	.word	0x00000000
        /*0d70*/ 	.short	0x0101
        /*0d72*/ 	.byte	0x3f
	.zero		1


	//   ....[31]....
        /*0d74*/ 	.word	0x00006830
        /*0d78*/ 	.word	0x0000000b
        /*0d7c*/ 	.word	0x00000000
        /*0d80*/ 	.short	0x0101
        /*0d82*/ 	.byte	0x3f
	.zero		1


	//   ....[32]....
        /*0d84*/ 	.word	0x00007230
        /*0d88*/ 	.word	0x00000007
        /*0d8c*/ 	.word	0x00038850
        /*0d90*/ 	.short	0x010a
        /*0d92*/ 	.byte	0x3f
	.zero		1


	//   ....[33]....
        /*0d94*/ 	.word	0x000072c0
        /*0d98*/ 	.word	0x00000007
        /*0d9c*/ 	.word	0x00038850
        /*0da0*/ 	.short	0x010a
        /*0da2*/ 	.byte	0x3f
	.zero		1


	//   ....[34]....
        /*0da4*/ 	.word	0x00007850
        /*0da8*/ 	.word	0x00000099
        /*0dac*/ 	.word	0x00000000
        /*0db0*/ 	.short	0x0101
        /*0db2*/ 	.byte	0x3f
	.zero		1


	//   ....[35]....
        /*0db4*/ 	.word	0x0000b5b0
        /*0db8*/ 	.word	0x000000ff
        /*0dbc*/ 	.word	0x00000000
        /*0dc0*/ 	.short	0x0101
        /*0dc2*/ 	.byte	0x08
	.zero		1


	//   ....[36]....
        /*0dc4*/ 	.word	0x0000be70
        /*0dc8*/ 	.word	0x000000ff
        /*0dcc*/ 	.word	0x00000000
        /*0dd0*/ 	.short	0x0101
        /*0dd2*/ 	.byte	0x08
	.zero		1


	//   ....[37]....
        /*0dd4*/ 	.word	0x00010630
        /*0dd8*/ 	.word	0x00000002
        /*0ddc*/ 	.word	0x00038880
        /*0de0*/ 	.short	0x010a
        /*0de2*/ 	.byte	0x3f
	.zero		1


	//   ....[38]....
        /*0de4*/ 	.word	0x00010830
        /*0de8*/ 	.word	0x00000002
        /*0dec*/ 	.word	0x00038840
        /*0df0*/ 	.short	0x010a
        /*0df2*/ 	.byte	0x3f
	.zero		1


	//   ....[39]....
        /*0df4*/ 	.word	0x000115b0
        /*0df8*/ 	.word	0x00000011
        /*0dfc*/ 	.word	0x00038800
        /*0e00*/ 	.short	0x0107
        /*0e02*/ 	.byte	0x3f
	.zero		1


	//   ....[40]....
        /*0e04*/ 	.word	0x000116b0
        /*0e08*/ 	.word	0x00000011
        /*0e0c*/ 	.word	0x00038800
        /*0e10*/ 	.short	0x0101
        /*0e12*/ 	.byte	0x3f
	.zero		1


	//   ....[41]....
        /*0e14*/ 	.word	0x000116d0
        /*0e18*/ 	.word	0x00000011
        /*0e1c*/ 	.word	0x00038820
        /*0e20*/ 	.short	0x010a
        /*0e22*/ 	.byte	0x3f
	.zero		1


	//   ....[42]....
        /*0e24*/ 	.word	0x000119e0
        /*0e28*/ 	.word	0x00000006
        /*0e2c*/ 	.word	0x00038880
        /*0e30*/ 	.short	0x010a
        /*0e32*/ 	.byte	0x3f
	.zero		1


	//   ....[43]....
        /*0e34*/ 	.word	0x00011d30
        /*0e38*/ 	.word	0x00000006
        /*0e3c*/ 	.word	0x00038840
        /*0e40*/ 	.short	0x010a
        /*0e42*/ 	.byte	0x3f
	.zero		1


	//   ....[44]....
        /*0e44*/ 	.word	0x000120f0
        /*0e48*/ 	.word	0x00000013
        /*0e4c*/ 	.word	0x00038870
        /*0e50*/ 	.short	0x010a
        /*0e52*/ 	.byte	0x3f
	.zero		1


	//   ....[45]....
        /*0e54*/ 	.word	0x00012160
        /*0e58*/ 	.word	0x00000013
        /*0e5c*/ 	.word	0x00038860
        /*0e60*/ 	.short	0x010a
        /*0e62*/ 	.byte	0x3f
	.zero		1


	//   ....[46]....
        /*0e64*/ 	.word	0x00012bf0
        /*0e68*/ 	.word	0x00000013
        /*0e6c*/ 	.word	0x00038850
        /*0e70*/ 	.short	0x0101
        /*0e72*/ 	.byte	0x3f
	.zero		1


	//   ....[47]....
        /*0e74*/ 	.word	0x00012c70
        /*0e78*/ 	.word	0x00000013
        /*0e7c*/ 	.word	0x00000000
        /*0e80*/ 	.short	0x0101
        /*0e82*/ 	.byte	0x3f
	.zero		1


	//   ....[48]....
        /*0e84*/ 	.word	0x00012eb0
        /*0e88*/ 	.word	0x00000002
        /*0e8c*/ 	.word	0x00038870
        /*0e90*/ 	.short	0x010a
        /*0e92*/ 	.byte	0x3f
	.zero		1


	//   ....[49]....
        /*0e94*/ 	.word	0x00012f20
        /*0e98*/ 	.word	0x00000002
        /*0e9c*/ 	.word	0x00038860
        /*0ea0*/ 	.short	0x010a
        /*0ea2*/ 	.byte	0x3f
	.zero		1


	//   ....[50]....
        /*0ea4*/ 	.word	0x000139b0
        /*0ea8*/ 	.word	0x00000002
        /*0eac*/ 	.word	0x00038850
        /*0eb0*/ 	.short	0x0101
        /*0eb2*/ 	.byte	0x3f
	.zero		1


	//   ....[51]....
        /*0eb4*/ 	.word	0x00013a00
        /*0eb8*/ 	.word	0x00000002
        /*0ebc*/ 	.word	0x00000000
        /*0ec0*/ 	.short	0x0101
        /*0ec2*/ 	.byte	0x3f
	.zero		1


	//   ....[52]....
        /*0ec4*/ 	.word	0x00014770
        /*0ec8*/ 	.word	0x00000000
        /*0ecc*/ 	.word	0x00038820
        /*0ed0*/ 	.short	0x010a
        /*0ed2*/ 	.byte	0x3f
	.zero		1


	//   ....[53]....
        /*0ed4*/ 	.word	0x00014930
        /*0ed8*/ 	.word	0x00000006
        /*0edc*/ 	.word	0x00000000
        /*0ee0*/ 	.short	0x010a
        /*0ee2*/ 	.byte	0x3f
	.zero		1


	//   ....[54]....
        /*0ee4*/ 	.word	0x000149a0
        /*0ee8*/ 	.word	0x00000007
        /*0eec*/ 	.word	0x00000000
        /*0ef0*/ 	.short	0x010a
        /*0ef2*/ 	.byte	0x3f
	.zero		1


	//   ....[55]....
        /*0ef4*/ 	.word	0x00014a00
        /*0ef8*/ 	.word	0x00000004
        /*0efc*/ 	.word	0x00038860
        /*0f00*/ 	.short	0x010a
        /*0f02*/ 	.byte	0x3f
	.zero		1


	//   ....[56]....
        /*0f04*/ 	.word	0x00014a50
        /*0f08*/ 	.word	0x00000003
        /*0f0c*/ 	.word	0x00038860
        /*0f10*/ 	.short	0x010a
        /*0f12*/ 	.byte	0x3f
	.zero		1


	//   ....[57]....
        /*0f14*/ 	.word	0x00014a90
        /*0f18*/ 	.word	0x00000004
        /*0f1c*/ 	.word	0x00038880
        /*0f20*/ 	.short	0x010a
        /*0f22*/ 	.byte	0x3f
	.zero		1


	//   ....[58]....
        /*0f24*/ 	.word	0x00014ab0
        /*0f28*/ 	.word	0x00000003
        /*0f2c*/ 	.word	0x00038880
        /*0f30*/ 	.short	0x010a
        /*0f32*/ 	.byte	0x3f
	.zero		1


	//   ....[59]....
        /*0f34*/ 	.word	0x00014b10
        /*0f38*/ 	.word	0x00000000
        /*0f3c*/ 	.word	0x00038800
        /*0f40*/ 	.short	0x010a
        /*0f42*/ 	.byte	0x3f
	.zero		1


	//   ....[60]....
        /*0f44*/ 	.word	0x00014b60
        /*0f48*/ 	.word	0x00000005
        /*0f4c*/ 	.word	0x00038830
        /*0f50*/ 	.short	0x010a
        /*0f52*/ 	.byte	0x3f
	.zero		1


	//   ....[61]....
        /*0f54*/ 	.word	0x00014bc0
        /*0f58*/ 	.word	0x00000003
        /*0f5c*/ 	.word	0x00038830
        /*0f60*/ 	.short	0x010a
        /*0f62*/ 	.byte	0x3f
	.zero		1


	//   ....[62]....
        /*0f64*/ 	.word	0x00014c20
        /*0f68*/ 	.word	0x00000002
        /*0f6c*/ 	.word	0x00038850
        /*0f70*/ 	.short	0x010a
        /*0f72*/ 	.byte	0x3f
	.zero		1


	//   ....[63]....
        /*0f74*/ 	.word	0x00014c70
        /*0f78*/ 	.word	0x00000007
        /*0f7c*/ 	.word	0x00038850
        /*0f80*/ 	.short	0x010a
        /*0f82*/ 	.byte	0x3f
	.zero		1


	//   ....[64]....
        /*0f84*/ 	.word	0x00014dc0
        /*0f88*/ 	.word	0x00000002
        /*0f8c*/ 	.word	0x00038880
        /*0f90*/ 	.short	0x010a
        /*0f92*/ 	.byte	0x3f
	.zero		1


	//   ....[65]....
        /*0f94*/ 	.word	0x00014e10
        /*0f98*/ 	.word	0x00000002
        /*0f9c*/ 	.word	0x00038840
        /*0fa0*/ 	.short	0x010a
        /*0fa2*/ 	.byte	0x3f
	.zero		1


	//   ....[66]....
        /*0fa4*/ 	.word	0x00015940
        /*0fa8*/ 	.word	0x00000011
        /*0fac*/ 	.word	0x00038820
        /*0fb0*/ 	.short	0x010a
        /*0fb2*/ 	.byte	0x3f
	.zero		1


	//   ....[67]....
        /*0fb4*/ 	.word	0x00015990
        /*0fb8*/ 	.word	0x00000006
        /*0fbc*/ 	.word	0x00038880
        /*0fc0*/ 	.short	0x010a
        /*0fc2*/ 	.byte	0x3f
	.zero		1


	//   ....[68]....
        /*0fc4*/ 	.word	0x000159e0
        /*0fc8*/ 	.word	0x00000006
        /*0fcc*/ 	.word	0x00038840
        /*0fd0*/ 	.short	0x010a
        /*0fd2*/ 	.byte	0x3f
	.zero		1


	//   ....[69]....
        /*0fd4*/ 	.word	0x00015a30
        /*0fd8*/ 	.word	0x00000013
        /*0fdc*/ 	.word	0x00038870
        /*0fe0*/ 	.short	0x010a
        /*0fe2*/ 	.byte	0x3f
	.zero		1


	//   ....[70]....
        /*0fe4*/ 	.word	0x00015a80
        /*0fe8*/ 	.word	0x00000013
        /*0fec*/ 	.word	0x00038860
        /*0ff0*/ 	.short	0x010a
        /*0ff2*/ 	.byte	0x3f
	.zero		1


	//   ....[71]....
        /*0ff4*/ 	.word	0x00015ad0
        /*0ff8*/ 	.word	0x00000002
        /*0ffc*/ 	.word	0x00038870
        /*1000*/ 	.short	0x010a
        /*1002*/ 	.byte	0x3f
	.zero		1


	//   ....[72]....
        /*1004*/ 	.word	0x00015b20
        /*1008*/ 	.word	0x00000002
        /*100c*/ 	.word	0x00038860
        /*1010*/ 	.short	0x010a
        /*1012*/ 	.byte	0x3f
	.zero		1


	//   ....[73]....
        /*1014*/ 	.word	0x00015b70
        /*1018*/ 	.word	0x00000000
        /*101c*/ 	.word	0x00038820
        /*1020*/ 	.short	0x010a
        /*1022*/ 	.byte	0x3f
	.zero		1


	//   ....[74]....
        /*1024*/ 	.word	0x00015d10
        /*1028*/ 	.word	0x00000006
        /*102c*/ 	.word	0x00000000
        /*1030*/ 	.short	0x010a
        /*1032*/ 	.byte	0x3f
	.zero		1


	//   ....[75]....
        /*1034*/ 	.word	0x00015d60
        /*1038*/ 	.word	0x00000007
        /*103c*/ 	.word	0x00000000
        /*1040*/ 	.short	0x010a
        /*1042*/ 	.byte	0x3f
	.zero		1


	//   ....[76]....
        /*1044*/ 	.word	0x00015db0
        /*1048*/ 	.word	0x00000004
        /*104c*/ 	.word	0x00038860
        /*1050*/ 	.short	0x010a
        /*1052*/ 	.byte	0x3f
	.zero		1


	//   ....[77]....
        /*1054*/ 	.word	0x00015e00
        /*1058*/ 	.word	0x00000003
        /*105c*/ 	.word	0x00038860
        /*1060*/ 	.short	0x010a
        /*1062*/ 	.byte	0x3f
	.zero		1


	//   ....[78]....
        /*1064*/ 	.word	0x00015e50
        /*1068*/ 	.word	0x00000004
        /*106c*/ 	.word	0x00038880
        /*1070*/ 	.short	0x010a
        /*1072*/ 	.byte	0x3f
	.zero		1


	//----- nvinfo : EIATTR_NUM_MBARRIERS
	.align		4
.L_371:
        /*1074*/ 	.byte	0x03, 0x38
        /*1076*/ 	.short	0x0016


	//----- nvinfo : EIATTR_EXIT_INSTR_OFFSETS
	.align		4
        /*1078*/ 	.byte	0x04, 0x1c
        /*107a*/ 	.short	(.L_373 - .L_372)


	//   ....[0]....
.L_372:
        /*107c*/ 	.word	0x00000a80


	//   ....[1]....
        /*1080*/ 	.word	0x0000e390


	//   ....[2]....
        /*1084*/ 	.word	0x00014b00


	//----- nvinfo : EIATTR_MAX_THREADS
	.align		4
.L_373:
        /*1088*/ 	.byte	0x04, 0x05
        /*108a*/ 	.short	(.L_375 - .L_374)
.L_374:
        /*108c*/ 	.word	0x00000180
        /*1090*/ 	.word	0x00000001
        /*1094*/ 	.word	0x00000001


	//----- nvinfo : EIATTR_CRS_STACK_SIZE
	.align		4
.L_375:
        /*1098*/ 	.byte	0x04, 0x1e
        /*109a*/ 	.short	(.L_377 - .L_376)
.L_376:
        /*109c*/ 	.word	0x00000000


	//----- nvinfo : EIATTR_CBANK_PARAM_SIZE
	.align		4
.L_377:
        /*10a0*/ 	.byte	0x03, 0x19
        /*10a2*/ 	.short	0x0af0


	//----- nvinfo : EIATTR_PARAM_CBANK
	.align		4
        /*10a4*/ 	.byte	0x04, 0x0a
        /*10a6*/ 	.short	(.L_379 - .L_378)
	.align		4
.L_378:
        /*10a8*/ 	.word	index@(.nv.constant0._ZN7cutlass13device_kernelIN5flash11enable_sm90INS1_16FlashAttnFwdSm90INS1_25CollectiveMainloopFwdSm90ILi2EN4cute5tupleIJNS5_1CILi1EEES8_S8_EEENS6_IJNS7_ILi128EEESA_NS7_ILi256EEEEEELi256ENS_12float_e4m3_tEfNS_4arch4Sm90ELb0ELb0ELb0ELb1ELb0ELb0ELb0ELb1ELb1ELb1ELb1ELb0EEENS1_21CollectiveEpilogueFwdINS6_IJSA_SB_SA_EEES9_NS_10bfloat16_tESF_Li256ELb1ELb1ELb1ELb1EEENS1_36VarlenDynamicPersistentTileSchedulerILi128ELi128ELi256ELi128ELb1ELb1ELb1ELb0ELb1ELb1EEEEEEEEEvNT_6ParamsE)
        /*10ac*/ 	.short	0x0210
        /*10ae*/ 	.short	0x0af0


	//----- nvinfo : EIATTR_SW_WAR
	.align		4
.L_379:
        /*10b0*/ 	.byte	0x04, 0x36
        /*10b2*/ 	.short	(.L_381 - .L_380)
.L_380:
        /*10b4*/ 	.word	0x00000008
.L_381:


//--------------------- .nv.info._ZN7cutlass13device_kernelIN5flash11enable_sm90INS1_16FlashAttnFwdSm90INS1_25CollectiveMainloopFwdSm90ILi2EN4cute5tupleIJNS5_1CILi1EEES8_S8_EEENS6_IJNS7_ILi128EEESA_NS7_ILi256EEEEEELi256ENS_12float_e4m3_tEfNS_4arch4Sm90ELb0ELb0ELb0ELb1ELb0ELb1ELb0ELb1ELb1ELb1ELb1ELb0EEENS1_21CollectiveEpilogueFwdINS6_IJSA_SB_SA_EEES9_NS_10bfloat16_tESF_Li256ELb1ELb1ELb1ELb1EEENS1_36VarlenDynamicPersistentTileSchedulerILi128ELi128ELi256ELi128ELb1ELb1ELb1ELb0ELb1ELb1EEEEEEEEEvNT_6ParamsE --------------------------
	.section	.nv.info._ZN7cutlass13device_kernelIN5flash11enable_sm90INS1_16FlashAttnFwdSm90INS1_25CollectiveMainloopFwdSm90ILi2EN4cute5tupleIJNS5_1CILi1EEES8_S8_EEENS6_IJNS7_ILi128EEESA_NS7_ILi256EEEEEELi256ENS_12float_e4m3_tEfNS_4arch4Sm90ELb0ELb0ELb0ELb1ELb0ELb1ELb0ELb1ELb1ELb1ELb1ELb0EEENS1_21CollectiveEpilogueFwdINS6_IJSA_SB_SA_EEES9_NS_10bfloat16_tESF_Li256ELb1ELb1ELb1ELb1EEENS1_36VarlenDynamicPersistentTileSchedulerILi128ELi128ELi256ELi128ELb1ELb1ELb1ELb0ELb1ELb1EEEEEEEEEvNT_6ParamsE,"",@"SHT_CUDA_INFO"
	.sectionflags	@""
	.align	4


	//----- nvinfo : EIATTR_CUDA_API_VERSION
	.align		4
        /*0000*/ 	.byte	0x04, 0x37
        /*0002*/ 	.short	(.L_383 - .L_382)
.L_382:
        /*0004*/ 	.word	0x00000082


	//----- nvinfo : EIATTR_KPARAM_INFO
	.align		4
.L_383:
        /*0008*/ 	.byte	0x04, 0x17
        /*000a*/ 	.short	(.L_385 - .L_384)
.L_384:
        /*000c*/ 	.word	0x00000000
        /*0010*/ 	.short	0x0000
        /*0012*/ 	.short	0x0070
        /*0014*/ 	.byte	0x00, 0xf0, 0x01, 0x2a


	//----- nvinfo : EIATTR_SPARSE_MMA_MASK
	.align		4
.L_385:
        /*0018*/ 	.byte	0x03, 0x50
        /*001a*/ 	.short	0x0000


	//----- nvinfo : EIATTR_MAXREG_COUNT
	.align		4
        /*001c*/ 	.byte	0x03, 0x1b
        /*001e*/ 	.short	0x00a8


	//----- nvinfo : EIATTR_NUM_BARRIERS
	.align		4
        /*0020*/ 	.byte	0x02, 0x4c
        /*0022*/ 	.byte	0x10
	.zero		1


	//----- nvinfo : EIATTR_EXTERNS
	.align		4
        /*0024*/ 	.byte	0x04, 0x0f
        /*0026*/ 	.short	(.L_387 - .L_386)


	//   ....[0]....
	.align		4
.L_386:
        /*0028*/ 	.word	index@(__assertfail)


	//----- nvinfo : EIATTR_ANNOTATIONS
	.align		4
.L_387:
        /*002c*/ 	.byte	0x04, 0x55
        /*002e*/ 	.short	(.L_389 - .L_388)


	//   ....[0]....
.L_388:
        /* <DEDUP_REMOVED lines=254> */
        /*1004*/ 	.byte	0xd0, 0x0c, 0x03, 0x00, 0x01, 0x00, 0x00, 0x00, 0x70, 0x0d, 0x03, 0x00


	//----- nvinfo : EIATTR_MERCURY_ISA_VERSION
	.align		4
.L_389:
        /*1010*/ 	.byte	0x03, 0x5f
        /*1012*/ 	.short	0x0101


	//----- nvinfo : EIATTR_UNUSED_LOAD_BYTE_OFFSET
	.align		4
        /*1014*/ 	.byte	0x04, 0x44
        /*1016*/ 	.short	(.L_391 - .L_390)


	//   ....[0]....
.L_390:
        /*1018*/ 	.word	0x00000ae0
        /*101c*/ 	.word	0x0000fff0


	//   ....[1]....
        /*1020*/ 	.word	0x0001b620
        /*1024*/ 	.word	0x0000fff0


	//----- nvinfo : EIATTR_INT_WARP_WIDE_INSTR_OFFSETS
	.align		4
.L_391:
        /*1028*/ 	.byte	0x04, 0x31
        /*102a*/ 	.short	(.L_393 - .L_392)


	//   ....[0]....
.L_392:
        /*102c*/ 	.word	0x00000190


	//   ....[1]....
        /*1030*/ 	.word	0x000001d0


	//   ....[2]....
        /*1034*/ 	.word	0x00000240


	//   ....[3]....
        /*1038*/ 	.word	0x00025ac0


	//   ....[4]....
        /*103c*/ 	.word	0x00025b20


	//   ....[5]....
        /*1040*/ 	.word	0x00028d50


	//   ....[6]....
        /*1044*/ 	.word	0x00028db0


	//----- nvinfo : EIATTR_COOP_GROUP_MASK_REGIDS
	.align		4
.L_393:
        /*1048*/ 	.byte	0x04, 0x29
        /*104a*/ 	.short	(.L_395 - .L_394)


	//   ....[0]....
.L_394:
        /*104c*/ 	.word	0xffffffff


	//   ....[1]....
        /*1050*/ 	.word	0xffffffff


	//   ....[2]....
        /*1054*/ 	.word	0xffffffff


	//   ....[3]....
        /*1058*/ 	.word	0xffffffff


	//   ....[4]....
        /*105c*/ 	.word	0xffffffff


	//   ....[5]....
        /*1060*/ 	.word	0xffffffff


	//   ....[6]....
        /*1064*/ 	.word	0xffffffff


	//   ....[7]....
        /*1068*/ 	.word	0xffffffff


	//   ....[8]....
        /*106c*/ 	.word	0xffffffff


	//   ....[9]....
        /*1070*/ 	.word	0xffffffff


	//   ....[10]....
        /*1074*/ 	.word	0xffffffff


	//   ....[11]....
        /*1078*/ 	.word	0xffffffff


	//   ....[12]....
        /*107c*/ 	.word	0xffffffff


	//   ....[13]....
        /*1080*/ 	.word	0xffffffff


	//   ....[14]....
        /*1084*/ 	.word	0xffffffff


	//   ....[15]....
        /*1088*/ 	.word	0xffffffff


	//   ....[16]....
        /*108c*/ 	.word	0xffffffff


	//   ....[17]....
        /*1090*/ 	.word	0xffffffff


	//   ....[18]....
        /*1094*/ 	.word	0xffffffff


	//   ....[19]....
        /*1098*/ 	.word	0xffffffff


	//   ....[20]....
        /*109c*/ 	.word	0xffffffff


	//   ....[21]....
        /*10a0*/ 	.word	0xffffffff


	//   ....[22]....
        /*10a4*/ 	.word	0xffffffff


	//   ....[23]....
        /*10a8*/ 	.word	0xffffffff


	//   ....[24]....
        /*10ac*/ 	.word	0xffffffff


	//   ....[25]....
        /*10b0*/ 	.word	0xffffffff


	//   ....[26]....
        /*10b4*/ 	.word	0xffffffff


	//   ....[27]....
        /*10b8*/ 	.word	0xffffffff


	//   ....[28]....
        /*10bc*/ 	.word	0xffffffff


	//   ....[29]....
        /*10c0*/ 	.word	0xffffffff


	//   ....[30]....
        /*10c4*/ 	.word	0xffffffff


	//   ....[31]....
        /*10c8*/ 	.word	0xffffffff


	//   ....[32]....
        /*10cc*/ 	.word	0xffffffff


	//   ....[33]....
        /*10d0*/ 	.word	0xffffffff


	//   ....[34]....
        /*10d4*/ 	.word	0xffffffff


	//   ....[35]....
        /*10d8*/ 	.word	0xffffffff


	//   ....[36]....
        /*10dc*/ 	.word	0xffffffff


	//   ....[37]....
        /*10e0*/ 	.word	0xffffffff


	//   ....[38]....
        /*10e4*/ 	.word	0xffffffff


	//   ....[39]....
        /*10e8*/ 	.word	0xffffffff


	//   ....[40]....
        /*10ec*/ 	.word	0xffffffff


	//   ....[41]....
        /*10f0*/ 	.word	0xffffffff


	//   ....[42]....
        /*10f4*/ 	.word	0xffffffff


	//   ....[43]....
        /*10f8*/ 	.word	0xffffffff


	//   ....[44]....
        /*10fc*/ 	.word	0xffffffff


	//   ....[45]....
        /*1100*/ 	.word	0xffffffff


	//   ....[46]....
        /*1104*/ 	.word	0xffffffff


	//   ....[47]....
        /*1108*/ 	.word	0xffffffff


	//   ....[48]....
        /*110c*/ 	.word	0xffffffff


	//   ....[49]....
        /*1110*/ 	.word	0xffffffff


	//   ....[50]....
        /*1114*/ 	.word	0xffffffff


	//   ....[51]....
        /*1118*/ 	.word	0xffffffff


	//   ....[52]....
        /*111c*/ 	.word	0xffffffff


	//   ....[53]....
        /*1120*/ 	.word	0xffffffff


	//   ....[54]....
        /*1124*/ 	.word	0xffffffff


	//   ....[55]....
        /*1128*/ 	.word	0xffffffff


	//   ....[56]....
        /*112c*/ 	.word	0xffffffff


	//   ....[57]....
        /*1130*/ 	.word	0xffffffff


	//   ....[58]....
        /*1134*/ 	.word	0xffffffff


	//   ....[59]....
        /*1138*/ 	.word	0xffffffff


	//   ....[60]....
        /*113c*/ 	.word	0xffffffff


	//   ....[61]....
        /*1140*/ 	.word	0xffffffff


	//   ....[62]....
        /*1144*/ 	.word	0xffffffff


	//   ....[63]....
        /*1148*/ 	.word	0xffffffff


	//   ....[64]....
        /*114c*/ 	.word	0xffffffff


	//   ....[65]....
        /*1150*/ 	.word	0xffffffff


	//   ....[66]....
        /*1154*/ 	.word	0xffffffff


	//   ....[67]....
        /*1158*/ 	.word	0xffffffff


	//   ....[68]....
        /*115c*/ 	.word	0xffffffff


	//   ....[69]....
        /*1160*/ 	.word	0xffffffff


	//   ....[70]....
        /*1164*/ 	.word	0xffffffff


	//   ....[71]....
        /*1168*/ 	.word	0xffffffff


	//   ....[72]....
        /*116c*/ 	.word	0xffffffff


	//   ....[73]....
        /*1170*/ 	.word	0xffffffff


	//   ....[74]....
        /*1174*/ 	.word	0xffffffff


	//   ....[75]....
        /*1178*/ 	.word	0xffffffff


	//   ....[76]....
        /*117c*/ 	.word	0xffffffff


	//   ....[77]....
        /*1180*/ 	.word	0xffffffff


	//   ....[78]....
        /*1184*/ 	.word	0xffffffff


	//   ....[79]....
        /*1188*/ 	.word	0xffffffff


	//   ....[80]....
        /*118c*/ 	.word	0xffffffff


	//   ....[81]....
        /*1190*/ 	.word	0xffffffff


	//   ....[82]....
        /*1194*/ 	.word	0xffffffff


	//   ....[83]....
        /*1198*/ 	.word	0xffffffff


	//   ....[84]....
        /*119c*/ 	.word	0xffffffff


	//   ....[85]....
        /*11a0*/ 	.word	0xffffffff


	//   ....[86]....
        /*11a4*/ 	.word	0xffffffff


	//   ....[87]....
        /*11a8*/ 	.word	0xffffffff


	//   ....[88]....
        /*11ac*/ 	.word	0xffffffff


	//   ....[89]....
        /*11b0*/ 	.word	0xffffffff


	//   ....[90]....
        /*11b4*/ 	.word	0xffffffff


	//   ....[91]....
        /*11b8*/ 	.word	0xffffffff


	//   ....[92]....
        /*11bc*/ 	.word	0xffffffff


	//   ....[93]....
        /*11c0*/ 	.word	0xffffffff


	//   ....[94]....
        /*11c4*/ 	.word	0xffffffff


	//   ....[95]....
        /*11c8*/ 	.word	0xffffffff


	//   ....[96]....
        /*11cc*/ 	.word	0xffffffff


	//   ....[97]....
        /*11d0*/ 	.word	0xffffffff


	//   ....[98]....
        /*11d4*/ 	.word	0xffffffff


	//   ....[99]....
        /*11d8*/ 	.word	0xffffffff


	//   ....[100]....
        /*11dc*/ 	.word	0xffffffff


	//   ....[101]....
        /*11e0*/ 	.word	0xffffffff


	//   ....[102]....
        /*11e4*/ 	.word	0xffffffff


	//   ....[103]....
        /*11e8*/ 	.word	0xffffffff


	//   ....[104]....
        /*11ec*/ 	.word	0xffffffff


	//   ....[105]....
        /*11f0*/ 	.word	0xffffffff


	//   ....[106]....
        /*11f4*/ 	.word	0xffffffff


	//   ....[107]....
        /*11f8*/ 	.word	0xffffffff


	//   ....[108]....
        /*11fc*/ 	.word	0xffffffff


	//   ....[109]....
        /*1200*/ 	.word	0xffffffff


	//   ....[110]....
        /*1204*/ 	.word	0xffffffff


	//   ....[111]....
        /*1208*/ 	.word	0xffffffff


	//   ....[112]....
        /*120c*/ 	.word	0xffffffff


	//   ....[113]....
        /*1210*/ 	.word	0xffffffff


	//   ....[114]....
        /*1214*/ 	.word	0xffffffff


	//   ....[115]....
        /*1218*/ 	.word	0xffffffff


	//   ....[116]....
        /*121c*/ 	.word	0xffffffff


	//   ....[117]....
        /*1220*/ 	.word	0xffffffff


	//   ....[118]....
        /*1224*/ 	.word	0xffffffff


	//   ....[119]....
        /*1228*/ 	.word	0xffffffff


	//   ....[120]....
        /*122c*/ 	.word	0xffffffff


	//   ....[121]....
        /*1230*/ 	.word	0xffffffff


	//   ....[122]....
        /*1234*/ 	.word	0xffffffff


	//   ....[123]....
        /*1238*/ 	.word	0xffffffff


	//   ....[124]....
        /*123c*/ 	.word	0xffffffff


	//   ....[125]....
        /*1240*/ 	.word	0xffffffff


	//   ....[126]....
        /*1244*/ 	.word	0xffffffff


	//   ....[127]....
        /*1248*/ 	.word	0xffffffff


	//   ....[128]....
        /*124c*/ 	.word	0xffffffff


	//   ....[129]....
        /*1250*/ 	.word	0xffffffff


	//   ....[130]....
        /*1254*/ 	.word	0xffffffff


	//   ....[131]....
        /*1258*/ 	.word	0xffffffff


	//   ....[132]....
        /*125c*/ 	.word	0xffffffff


	//   ....[133]....
        /*1260*/ 	.word	0xffffffff


	//   ....[134]....
        /*1264*/ 	.word	0xffffffff


	//   ....[135]....
        /*1268*/ 	.word	0xffffffff


	//   ....[136]....
        /*126c*/ 	.word	0xffffffff


	//   ....[137]....
        /*1270*/ 	.word	0xffffffff


	//   ....[138]....
        /*1274*/ 	.word	0xffffffff


	//   ....[139]....
        /*1278*/ 	.word	0xffffffff


	//   ....[140]....
        /*127c*/ 	.word	0xffffffff


	//   ....[141]....
        /*1280*/ 	.word	0xffffffff


	//   ....[142]....
        /*1284*/ 	.word	0xffffffff


	//   ....[143]....
        /*1288*/ 	.word	0xffffffff


	//   ....[144]....
        /*128c*/ 	.word	0xffffffff


	//   ....[145]....
        /*1290*/ 	.word	0xffffffff


	//   ....[146]....
        /*1294*/ 	.word	0xffffffff


	//   ....[147]....
        /*1298*/ 	.word	0xffffffff


	//   ....[148]....
        /*129c*/ 	.word	0xffffffff


	//   ....[149]....
        /*12a0*/ 	.word	0xffffffff


	//   ....[150]....
        /*12a4*/ 	.word	0xffffffff


	//   ....[151]....
        /*12a8*/ 	.word	0xffffffff


	//   ....[152]....
        /*12ac*/ 	.word	0xffffffff


	//   ....[153]....
        /*12b0*/ 	.word	0xffffffff


	//   ....[154]....
        /*12b4*/ 	.word	0xffffffff


	//   ....[155]....
        /*12b8*/ 	.word	0xffffffff


	//   ....[156]....
        /*12bc*/ 	.word	0xffffffff


	//   ....[157]....
        /*12c0*/ 	.word	0xffffffff


	//   ....[158]....
        /*12c4*/ 	.word	0xffffffff


	//   ....[159]....
        /*12c8*/ 	.word	0xffffffff


	//   ....[160]....
        /*12cc*/ 	.word	0xffffffff


	//   ....[161]....
        /*12d0*/ 	.word	0xffffffff


	//   ....[162]....
        /*12d4*/ 	.word	0xffffffff


	//   ....[163]....
        /*12d8*/ 	.word	0xffffffff


	//   ....[164]....
        /*12dc*/ 	.word	0xffffffff


	//   ....[165]....
        /*12e0*/ 	.word	0xffffffff


	//   ....[166]....
        /*12e4*/ 	.word	0xffffffff


	//   ....[167]....
        /*12e8*/ 	.word	0xffffffff


	//   ....[168]....
        /*12ec*/ 	.word	0xffffffff


	//   ....[169]....
        /*12f0*/ 	.word	0xffffffff


	//   ....[170]....
        /*12f4*/ 	.word	0xffffffff


	//   ....[171]....
        /*12f8*/ 	.word	0xffffffff


	//   ....[172]....
        /*12fc*/ 	.word	0xffffffff


	//   ....[173]....
        /*1300*/ 	.word	0xffffffff


	//   ....[174]....
        /*1304*/ 	.word	0xffffffff


	//   ....[175]....
        /*1308*/ 	.word	0xffffffff


	//   ....[176]....
        /*130c*/ 	.word	0xffffffff


	//   ....[177]....
        /*1310*/ 	.word	0xffffffff


	//   ....[178]....
        /*1314*/ 	.word	0xffffffff


	//   ....[179]....
        /*1318*/ 	.word	0xffffffff


	//   ....[180]....
        /*131c*/ 	.word	0xffffffff


	//   ....[181]....
        /*1320*/ 	.word	0xffffffff


	//   ....[182]....
        /*1324*/ 	.word	0xffffffff


	//   ....[183]....
        /*1328*/ 	.word	0xffffffff


	//   ....[184]....
        /*132c*/ 	.word	0xffffffff


	//   ....[185]....
        /*1330*/ 	.word	0xffffffff


	//   ....[186]....
        /*1334*/ 	.word	0xffffffff


	//   ....[187]....
        /*1338*/ 	.word	0xffffffff


	//   ....[188]....
        /*133c*/ 	.word	0xffffffff


	//   ....[189]....
        /*1340*/ 	.word	0xffffffff


	//   ....[190]....
        /*1344*/ 	.word	0xffffffff


	//   ....[191]....
        /*1348*/ 	.word	0xffffffff


	//   ....[192]....
        /*134c*/ 	.word	0xffffffff


	//   ....[193]....
        /*1350*/ 	.word	0xffffffff


	//   ....[194]....
        /*1354*/ 	.word	0xffffffff


	//   ....[195]....
        /*1358*/ 	.word	0xffffffff


	//   ....[196]....
        /*135c*/ 	.word	0xffffffff


	//   ....[197]....
        /*1360*/ 	.word	0xffffffff


	//   ....[198]....
        /*1364*/ 	.word	0xffffffff


	//   ....[199]....
        /*1368*/ 	.word	0xffffffff


	//   ....[200]....
        /*136c*/ 	.word	0xffffffff


	//   ....[201]....
        /*1370*/ 	.word	0xffffffff


	//   ....[202]....
        /*1374*/ 	.word	0xffffffff


	//   ....[203]....
        /*1378*/ 	.word	0xffffffff


	//   ....[204]....
        /*137c*/ 	.word	0xffffffff


	//   ....[205]....
        /*1380*/ 	.word	0xffffffff


	//   ....[206]....
        /*1384*/ 	.word	0xffffffff


	//   ....[207]....
        /*1388*/ 	.word	0xffffffff


	//   ....[208]....
        /*138c*/ 	.word	0xffffffff


	//   ....[209]....
        /*1390*/ 	.word	0xffffffff


	//   ....[210]....
        /*1394*/ 	.word	0xffffffff


	//   ....[211]....
        /*1398*/ 	.word	0xffffffff


	//   ....[212]....
        /*139c*/ 	.word	0xffffffff


	//   ....[213]....
        /*13a0*/ 	.word	0xffffffff


	//   ....[214]....
        /*13a4*/ 	.word	0xffffffff


	//   ....[215]....
        /*13a8*/ 	.word	0xffffffff


	//   ....[216]....
        /*13ac*/ 	.word	0xffffffff


	//   ....[217]....
        /*13b0*/ 	.word	0xffffffff


	//   ....[218]....
        /*13b4*/ 	.word	0xffffffff


	//   ....[219]....
        /*13b8*/ 	.word	0xffffffff


	//   ....[220]....
        /*13bc*/ 	.word	0xffffffff


	//   ....[221]....
        /*13c0*/ 	.word	0xffffffff


	//   ....[222]....
        /*13c4*/ 	.word	0xffffffff


	//   ....[223]....
        /*13c8*/ 	.word	0xffffffff


	//   ....[224]....
        /*13cc*/ 	.word	0xffffffff


	//   ....[225]....
        /*13d0*/ 	.word	0xffffffff


	//   ....[226]....
        /*13d4*/ 	.word	0xffffffff


	//   ....[227]....
        /*13d8*/ 	.word	0xffffffff


	//   ....[228]....
        /*13dc*/ 	.word	0xffffffff


	//   ....[229]....
        /*13e0*/ 	.word	0xffffffff


	//   ....[230]....
        /*13e4*/ 	.word	0xffffffff


	//   ....[231]....
        /*13e8*/ 	.word	0xffffffff


	//   ....[232]....
        /*13ec*/ 	.word	0xffffffff


	//   ....[233]....
        /*13f0*/ 	.word	0xffffffff


	//   ....[234]....
        /*13f4*/ 	.word	0x0500000f


	//   ....[235]....
        /*13f8*/ 	.word	0x0500000f


	//   ....[236]....
        /*13fc*/ 	.word	0x0500000f


	//   ....[237]....
        /*1400*/ 	.word	0x0500000f


	//   ....[238]....
        /*1404*/ 	.word	0x0500000f


	//   ....[239]....
        /*1408*/ 	.word	0x0500000f


	//   ....[240]....
        /*140c*/ 	.word	0x0500000f


	//   ....[241]....
        /*1410*/ 	.word	0x0500000f


	//   ....[242]....
        /*1414*/ 	.word	0x0500000f


	//   ....[243]....
        /*1418*/ 	.word	0x0500000f


	//   ....[244]....
        /*141c*/ 	.word	0x0500000f


	//   ....[245]....
        /*1420*/ 	.word	0x0500000f


	//   ....[246]....
        /*1424*/ 	.word	0x0500000f


	//   ....[247]....
        /*1428*/ 	.word	0x0500000f


	//   ....[248]....
        /*142c*/ 	.word	0x0500000f


	//   ....[249]....
        /*1430*/ 	.word	0x0500000f


	//   ....[250]....
        /*1434*/ 	.word	0x0500000f


	//   ....[251]....
        /*1438*/ 	.word	0x0500000f


	//   ....[252]....
        /*143c*/ 	.word	0x0500000f


	//   ....[253]....
        /*1440*/ 	.word	0x0500000f


	//   ....[254]....
        /*1444*/ 	.word	0x0500000f


	//   ....[255]....
        /*1448*/ 	.word	0x0500000f


	//   ....[0]....
        /*144c*/ 	.word	0x0500000f


	//   ....[1]....
        /*1450*/ 	.word	0x0500000f


	//   ....[2]....
        /*1454*/ 	.word	0x0500000f


	//   ....[3]....
        /*1458*/ 	.word	0x0500000f


	//   ....[4]....
        /*145c*/ 	.word	0x0500000f


	//   ....[5]....
        /*1460*/ 	.word	0x0500000f


	//   ....[6]....
        /*1464*/ 	.word	0x0500000f


	//   ....[7]....
        /*1468*/ 	.word	0x0500000f


	//   ....[8]....
        /*146c*/ 	.word	0x0500000f


	//   ....[9]....
        /*1470*/ 	.word	0x0500000f


	//   ....[10]....
        /*1474*/ 	.word	0x0500000f


	//   ....[11]....
        /*1478*/ 	.word	0x0500000f


	//   ....[12]....
        /*147c*/ 	.word	0x0500000f


	//   ....[13]....
        /*1480*/ 	.word	0x0500000f


	//   ....[14]....
        /*1484*/ 	.word	0x0500000f


	//   ....[15]....
        /*1488*/ 	.word	0x0500000f


	//   ....[16]....
        /*148c*/ 	.word	0x0500000f


	//   ....[17]....
        /*1490*/ 	.word	0x0500000f


	//   ....[18]....
        /*1494*/ 	.word	0x0500000f


	//   ....[19]....
        /*1498*/ 	.word	0x0500000f


	//   ....[20]....
        /*149c*/ 	.word	0x0500000f


	//   ....[21]....
        /*14a0*/ 	.word	0x0500000f


	//   ....[22]....
        /*14a4*/ 	.word	0x0500000f


	//   ....[23]....
        /*14a8*/ 	.word	0x0500000f


	//   ....[24]....
        /*14ac*/ 	.word	0x0500000f


	//   ....[25]....
        /*14b0*/ 	.word	0x0500000f


	//   ....[26]....
        /*14b4*/ 	.word	0x0500000f


	//   ....[27]....
        /*14b8*/ 	.word	0x0500000f


	//   ....[28]....
        /*14bc*/ 	.word	0x0500000f


	//   ....[29]....
        /*14c0*/ 	.word	0x0500000f


	//   ....[30]....
        /*14c4*/ 	.word	0x0500000f


	//   ....[31]....
        /*14c8*/ 	.word	0x0500000f


	//   ....[32]....
        /*14cc*/ 	.word	0x0500000f


	//   ....[33]....
        /*14d0*/ 	.word	0x0500000f


	//   ....[34]....
        /*14d4*/ 	.word	0x0500000f


	//   ....[35]....
        /*14d8*/ 	.word	0x0500000f


	//   ....[36]....
        /*14dc*/ 	.word	0x0500000f


	//   ....[37]....
        /*14e0*/ 	.word	0x0500000f


	//   ....[38]....
        /*14e4*/ 	.word	0x0500000f


	//   ....[39]....
        /*14e8*/ 	.word	0x0500000f


	//   ....[40]....
        /*14ec*/ 	.word	0x0500000f


	//   ....[41]....
        /*14f0*/ 	.word	0x0500000f


	//   ....[42]....
        /*14f4*/ 	.word	0x0500000f


	//   ....[43]....
        /*14f8*/ 	.word	0x0500000f


	//   ....[44]....
        /*14fc*/ 	.word	0x0500000f


	//   ....[45]....
        /*1500*/ 	.word	0x0500000f


	//   ....[46]....
        /*1504*/ 	.word	0x0500000f


	//   ....[47]....
        /*1508*/ 	.word	0x0500000f


	//   ....[48]....
        /*150c*/ 	.word	0x0500000f


	//   ....[49]....
        /*1510*/ 	.word	0x0500000f


	//   ....[50]....
        /*1514*/ 	.word	0x0500000f


	//   ....[51]....
        /*1518*/ 	.word	0x0500000f


	//   ....[52]....
        /*151c*/ 	.word	0x0500000f


	//   ....[53]....
        /*1520*/ 	.word	0x0500000f


	//   ....[54]....
        /*1524*/ 	.word	0x0500000f


	//   ....[55]....
        /*1528*/ 	.word	0x0500000f


	//   ....[56]....
        /*152c*/ 	.word	0x0500000f


	//   ....[57]....
        /*1530*/ 	.word	0x0500000f


	//   ....[58]....
        /*1534*/ 	.word	0x0500000f


	//   ....[59]....
        /*1538*/ 	.word	0x0500000f


	//   ....[60]....
        /*153c*/ 	.word	0x0500000f


	//   ....[61]....
        /*1540*/ 	.word	0x0500000f


	//   ....[62]....
        /*1544*/ 	.word	0x0500000f


	//   ....[63]....
        /*1548*/ 	.word	0x0500000f


	//   ....[64]....
        /*154c*/ 	.word	0x0500000f


	//   ....[65]....
        /*1550*/ 	.word	0x0500000f


	//   ....[66]....
        /*1554*/ 	.word	0x0500000f


	//   ....[67]....
        /*1558*/ 	.word	0x0500000f


	//   ....[68]....
        /*155c*/ 	.word	0x0500000f


	//   ....[69]....
        /*1560*/ 	.word	0x0500000f


	//   ....[70]....
        /*1564*/ 	.word	0x0500000f


	//   ....[71]....
        /*1568*/ 	.word	0x0500000f


	//   ....[72]....
        /*156c*/ 	.word	0x0500000f


	//   ....[73]....
        /*1570*/ 	.word	0x0500000f


	//   ....[74]....
        /*1574*/ 	.word	0x0500000f


	//   ....[75]....
        /*1578*/ 	.word	0x0500000f


	//   ....[76]....
        /*157c*/ 	.word	0x0500000f


	//   ....[77]....
        /*1580*/ 	.word	0x0500000f


	//   ....[78]....
        /*1584*/ 	.word	0x0500000f


	//   ....[79]....
        /*1588*/ 	.word	0x0500000f


	//   ....[80]....
        /*158c*/ 	.word	0x0500000f


	//   ....[81]....
        /*1590*/ 	.word	0x0500000f


	//   ....[82]....
        /*1594*/ 	.word	0x0500000f


	//   ....[83]....
        /*1598*/ 	.word	0x0500000f


	//   ....[84]....
        /*159c*/ 	.word	0x0500000f


	//   ....[85]....
        /*15a0*/ 	.word	0x0500000f


	//   ....[86]....
        /*15a4*/ 	.word	0x0500000f


	//   ....[87]....
        /*15a8*/ 	.word	0x0500000f


	//   ....[88]....
        /*15ac*/ 	.word	0x0500000f


	//   ....[89]....
        /*15b0*/ 	.word	0x0500000f


	//   ....[90]....
        /*15b4*/ 	.word	0x0500000f


	//   ....[91]....
        /*15b8*/ 	.word	0x0500000f


	//   ....[92]....
        /*15bc*/ 	.word	0x0500000f


	//   ....[93]....
        /*15c0*/ 	.word	0x0500000f


	//   ....[94]....
        /*15c4*/ 	.word	0x0500000f


	//   ....[95]....
        /*15c8*/ 	.word	0x0500000f


	//   ....[96]....
        /*15cc*/ 	.word	0x0500000f


	//   ....[97]....
        /*15d0*/ 	.word	0x0500000f


	//   ....[98]....
        /*15d4*/ 	.word	0x0500000f


	//   ....[99]....
        /*15d8*/ 	.word	0x0500000f


	//   ....[100]....
        /*15dc*/ 	.word	0x0500000f


	//   ....[101]....
        /*15e0*/ 	.word	0x0500000f


	//   ....[102]....
        /*15e4*/ 	.word	0x0500000f


	//   ....[103]....
        /*15e8*/ 	.word	0x0500000f


	//   ....[104]....
        /*15ec*/ 	.word	0x0500000f


	//   ....[105]....
        /*15f0*/ 	.word	0x0500000f


	//   ....[106]....
        /*15f4*/ 	.word	0x0500000f


	//   ....[107]....
        /*15f8*/ 	.word	0x0500000f


	//   ....[108]....
        /*15fc*/ 	.word	0x0500000f


	//   ....[109]....
        /*1600*/ 	.word	0x0500000f


	//   ....[110]....
        /*1604*/ 	.word	0x0500000f


	//   ....[111]....
        /*1608*/ 	.word	0x0500000f


	//   ....[112]....
        /*160c*/ 	.word	0x0500000f


	//   ....[113]....
        /*1610*/ 	.word	0x0500000f


	//   ....[114]....
        /*1614*/ 	.word	0x0500000f


	//   ....[115]....
        /*1618*/ 	.word	0x0500000f


	//   ....[116]....
        /*161c*/ 	.word	0x0500000f


	//   ....[117]....
        /*1620*/ 	.word	0x0500000f


	//   ....[118]....
        /*1624*/ 	.word	0x0500000f


	//   ....[119]....
        /*1628*/ 	.word	0x0500000f


	//   ....[120]....
        /*162c*/ 	.word	0x0500000f


	//   ....[121]....
        /*1630*/ 	.word	0x0500000f


	//   ....[122]....
        /*1634*/ 	.word	0x0500000f


	//   ....[123]....
        /*1638*/ 	.word	0x0500000f


	//   ....[124]....
        /*163c*/ 	.word	0x0500000f


	//   ....[125]....
        /*1640*/ 	.word	0x0500000f


	//   ....[126]....
        /*1644*/ 	.word	0x0500000f


	//   ....[127]....
        /*1648*/ 	.word	0x0500000f


	//   ....[128]....
        /*164c*/ 	.word	0x0500000f


	//   ....[129]....
        /*1650*/ 	.word	0x0500000f


	//   ....[130]....
        /*1654*/ 	.word	0x0500000f


	//   ....[131]....
        /*1658*/ 	.word	0x0500000f


	//   ....[132]....
        /*165c*/ 	.word	0x0500000f


	//   ....[133]....
        /*1660*/ 	.word	0x0500000f


	//   ....[134]....
        /*1664*/ 	.word	0x0500000f


	//   ....[135]....
        /*1668*/ 	.word	0x0500000f


	//   ....[136]....
        /*166c*/ 	.word	0x0500000f


	//   ....[137]....
        /*1670*/ 	.word	0x0500000f


	//   ....[138]....
        /*1674*/ 	.word	0x0500000f


	//   ....[139]....
        /*1678*/ 	.word	0x0500000f


	//   ....[140]....
        /*167c*/ 	.word	0x0500000f


	//   ....[141]....
        /*1680*/ 	.word	0x0500000f


	//   ....[142]....
        /*1684*/ 	.word	0x0500000f


	//   ....[143]....
        /*1688*/ 	.word	0x0500000f


	//   ....[144]....
        /*168c*/ 	.word	0x0500000f


	//   ....[145]....
        /*1690*/ 	.word	0x0500000f


	//   ....[146]....
        /*1694*/ 	.word	0x0500000f


	//   ....[147]....
        /*1698*/ 	.word	0x0500000f


	//   ....[148]....
        /*169c*/ 	.word	0x0500000f


	//   ....[149]....
        /*16a0*/ 	.word	0x0500000f


	//   ....[150]....
        /*16a4*/ 	.word	0x0500000f


	//   ....[151]....
        /*16a8*/ 	.word	0x0500000f


	//   ....[152]....
        /*16ac*/ 	.word	0x0500000f


	//   ....[153]....
        /*16b0*/ 	.word	0x0500000f


	//   ....[154]....
        /*16b4*/ 	.word	0x0500000f


	//   ....[155]....
        /*16b8*/ 	.word	0x0500000f


	//   ....[156]....
        /*16bc*/ 	.word	0x0500000f


	//   ....[157]....
        /*16c0*/ 	.word	0x0500000f


	//   ....[158]....
        /*16c4*/ 	.word	0x0500000f


	//   ....[159]....
        /*16c8*/ 	.word	0x0500000f


	//   ....[160]....
        /*16cc*/ 	.word	0x0500000f


	//   ....[161]....
        /*16d0*/ 	.word	0x0500000f


	//   ....[162]....
        /*16d4*/ 	.word	0x0500000f


	//   ....[163]....
        /*16d8*/ 	.word	0x0500000f


	//   ....[164]....
        /*16dc*/ 	.word	0x0500000f


	//   ....[165]....
        /*16e0*/ 	.word	0x0500000f


	//   ....[166]....
        /*16e4*/ 	.word	0x0500000f


	//   ....[167]....
        /*16e8*/ 	.word	0x0500000f


	//   ....[168]....
        /*16ec*/ 	.word	0x0500000f


	//   ....[169]....
        /*16f0*/ 	.word	0x0500000f


	//   ....[170]....
        /*16f4*/ 	.word	0x0500000f


	//   ....[171]....
        /*16f8*/ 	.word	0x0500000f


	//----- nvinfo : EIATTR_COOP_GROUP_INSTR_OFFSETS
	.align		4
.L_395:
        /*16fc*/ 	.byte	0x04, 0x28
        /*16fe*/ 	.short	(.L_397 - .L_396)


	//   ....[0]....
.L_396:
        /*1700*/ 	.word	0x00000070


	//   ....[1]....
        /*1704*/ 	.word	0x000001a0


	//   ....[2]....
        /*1708*/ 	.word	0x000001f0


	//   ....[3]....
        /*170c*/ 	.word	0x00000420


	//   ....[4]....
        /*1710*/ 	.word	0x00000580


	//   ....[5]....
        /*1714*/ 	.word	0x000006a0


	//   ....[6]....
        /*1718*/ 	.word	0x00000800


	//   ....[7]....
        /*171c*/ 	.word	0x0000dc60


	//   ....[8]....
        /*1720*/ 	.word	0x0000e1f0


	//   ....[9]....
        /*1724*/ 	.word	0x0000e200


	//   ....[10]....
        /*1728*/ 	.word	0x0000e210


	//   ....[11]....
        /*172c*/ 	.word	0x0000e220


	//   ....[12]....
        /*1730*/ 	.word	0x00011860


	//   ....[13]....
        /*1734*/ 	.word	0x00011870


	//   ....[14]....
        /*1738*/ 	.word	0x00011880


	//   ....[15]....
        /*173c*/ 	.word	0x00011890


	//   ....[16]....
        /*1740*/ 	.word	0x00016110


	//   ....[17]....
        /*1744*/ 	.word	0x000161d0


	//   ....[18]....
        /*1748*/ 	.word	0x000164f0


	//   ....[19]....
        /*174c*/ 	.word	0x00016510


	//   ....[20]....
        /*1750*/ 	.word	0x00018a50


	//   ....[21]....
        /*1754*/ 	.word	0x00018d20


	//   ....[22]....
        /*1758*/ 	.word	0x00018d80


	//   ....[23]....
        /*175c*/ 	.word	0x00018da0


	//   ....[24]....
        /*1760*/ 	.word	0x0001aab0


	//   ....[25]....
        /*1764*/ 	.word	0x0001aac0


	//   ....[26]....
        /*1768*/ 	.word	0x0001aae0


	//   ....[27]....
        /*176c*/ 	.word	0x0001ab00


	//   ....[28]....
        /*1770*/ 	.word	0x0001bdb0


	//   ....[29]....
        /*1774*/ 	.word	0x0001bde0


	//   ....[30]....
        /*1778*/ 	.word	0x0001be10


	//   ....[31]....
        /*177c*/ 	.word	0x0001be40


	//   ....[32]....
        /*1780*/ 	.word	0x0001be70


	//   ....[33]....
        /*1784*/ 	.word	0x0001bea0


	//   ....[34]....
        /*1788*/ 	.word	0x0001bed0


	//   ....[35]....
        /*178c*/ 	.word	0x0001bf00


	//   ....[36]....
        /*1790*/ 	.word	0x0001bf30


	//   ....[37]....
        /*1794*/ 	.word	0x0001bf60


	//   ....[38]....
        /*1798*/ 	.word	0x0001bf90


	//   ....[39]....
        /*179c*/ 	.word	0x0001bfc0


	//   ....[40]....
        /*17a0*/ 	.word	0x0001bff0


	//   ....[41]....
        /*17a4*/ 	.word	0x0001c020


	//   ....[42]....
        /*17a8*/ 	.word	0x0001c050


	//   ....[43]....
        /*17ac*/ 	.word	0x0001c080


	//   ....[44]....
        /*17b0*/ 	.word	0x0001c0b0


	//   ....[45]....
        /*17b4*/ 	.word	0x0001c0e0


	//   ....[46]....
        /*17b8*/ 	.word	0x0001c110


	//   ....[47]....
        /*17bc*/ 	.word	0x0001c140


	//   ....[48]....
        /*17c0*/ 	.word	0x0001c170


	//   ....[49]....
        /*17c4*/ 	.word	0x0001c1a0


	//   ....[50]....
        /*17c8*/ 	.word	0x0001c1d0


	//   ....[51]....
        /*17cc*/ 	.word	0x0001c200


	//   ....[52]....
        /*17d0*/ 	.word	0x0001c230


	//   ....[53]....
        /*17d4*/ 	.word	0x0001c260


	//   ....[54]....
        /*17d8*/ 	.word	0x0001c290


	//   ....[55]....
        /*17dc*/ 	.word	0x0001c2c0


	//   ....[56]....
        /*17e0*/ 	.word	0x0001c2f0


	//   ....[57]....
        /*17e4*/ 	.word	0x0001c320


	//   ....[58]....
        /*17e8*/ 	.word	0x0001c350


	//   ....[59]....
        /*17ec*/ 	.word	0x0001c380


	//   ....[60]....
        /*17f0*/ 	.word	0x0001c3b0


	//   ....[61]....
        /*17f4*/ 	.word	0x0001c3e0


	//   ....[62]....
        /*17f8*/ 	.word	0x0001c410


	//   ....[63]....
        /*17fc*/ 	.word	0x0001c440


	//   ....[64]....
        /*1800*/ 	.word	0x0001c470


	//   ....[65]....
        /*1804*/ 	.word	0x0001c4a0


	//   ....[66]....
        /*1808*/ 	.word	0x0001c4d0


	//   ....[67]....
        /*180c*/ 	.word	0x0001c500


	//   ....[68]....
        /*1810*/ 	.word	0x0001c530


	//   ....[69]....
        /*1814*/ 	.word	0x0001c560


	//   ....[70]....
        /*1818*/ 	.word	0x0001c590


	//   ....[71]....
        /*181c*/ 	.word	0x0001c5c0


	//   ....[72]....
        /*1820*/ 	.word	0x0001c5f0


	//   ....[73]....
        /*1824*/ 	.word	0x0001c620


	//   ....[74]....
        /*1828*/ 	.word	0x0001c650


	//   ....[75]....
        /*182c*/ 	.word	0x0001c680


	//   ....[76]....
        /*1830*/ 	.word	0x0001c6b0


	//   ....[77]....
        /*1834*/ 	.word	0x0001c6e0


	//   ....[78]....
        /*1838*/ 	.word	0x0001c710


	//   ....[79]....
        /*183c*/ 	.word	0x0001c740


	//   ....[80]....
        /*1840*/ 	.word	0x0001c770


	//   ....[81]....
        /*1844*/ 	.word	0x0001c7a0


	//   ....[82]....
        /*1848*/ 	.word	0x0001c7d0


	//   ....[83]....
        /*184c*/ 	.word	0x0001c800


	//   ....[84]....
        /*1850*/ 	.word	0x0001c830


	//   ....[85]....
        /*1854*/ 	.word	0x0001c860


	//   ....[86]....
        /*1858*/ 	.word	0x0001c890


	//   ....[87]....
        /*185c*/ 	.word	0x0001c8c0


	//   ....[88]....
        /*1860*/ 	.word	0x0001c8f0


	//   ....[89]....
        /*1864*/ 	.word	0x0001c920


	//   ....[90]....
        /*1868*/ 	.word	0x0001c950


	//   ....[91]....
        /*186c*/ 	.word	0x0001c980


	//   ....[92]....
        /*1870*/ 	.word	0x0001c9b0


	//   ....[93]....
        /*1874*/ 	.word	0x0001c9e0


	//   ....[94]....
        /*1878*/ 	.word	0x0001ca10


	//   ....[95]....
        /*187c*/ 	.word	0x0001ca40


	//   ....[96]....
        /*1880*/ 	.word	0x0001ca70


	//   ....[97]....
        /*1884*/ 	.word	0x0001caa0


	//   ....[98]....
        /*1888*/ 	.word	0x0001cad0


	//   ....[99]....
        /*188c*/ 	.word	0x0001cb00


	//   ....[100]....
        /*1890*/ 	.word	0x0001cb30


	//   ....[101]....
        /*1894*/ 	.word	0x0001cb60


	//   ....[102]....
        /*1898*/ 	.word	0x0001cb90


	//   ....[103]....
        /*189c*/ 	.word	0x0001cbc0


	//   ....[104]....
        /*18a0*/ 	.word	0x0001cbf0


	//   ....[105]....
        /*18a4*/ 	.word	0x0001cc20


	//   ....[106]....
        /*18a8*/ 	.word	0x0001cc50


	//   ....[107]....
        /*18ac*/ 	.word	0x0001cc80


	//   ....[108]....
        /*18b0*/ 	.word	0x0001ccb0


	//   ....[109]....
        /*18b4*/ 	.word	0x0001cce0


	//   ....[110]....
        /*18b8*/ 	.word	0x0001cd10


	//   ....[111]....
        /*18bc*/ 	.word	0x0001cd40


	//   ....[112]....
        /*18c0*/ 	.word	0x0001cd70


	//   ....[113]....
        /*18c4*/ 	.word	0x0001cda0


	//   ....[114]....
        /*18c8*/ 	.word	0x0001cdd0


	//   ....[115]....
        /*18cc*/ 	.word	0x0001ce00


	//   ....[116]....
        /*18d0*/ 	.word	0x0001ce30


	//   ....[117]....
        /*18d4*/ 	.word	0x0001ce60


	//   ....[118]....
        /*18d8*/ 	.word	0x0001ce90


	//   ....[119]....
        /*18dc*/ 	.word	0x0001cec0


	//   ....[120]....
        /*18e0*/ 	.word	0x0001cef0


	//   ....[121]....
        /*18e4*/ 	.word	0x0001cf20


	//   ....[122]....
        /*18e8*/ 	.word	0x0001cf50


	//   ....[123]....
        /*18ec*/ 	.word	0x0001cf80


	//   ....[124]....
        /*18f0*/ 	.word	0x0001cfb0


	//   ....[125]....
        /*18f4*/ 	.word	0x0001cfe0


	//   ....[126]....
        /*18f8*/ 	.word	0x0001d010


	//   ....[127]....
        /*18fc*/ 	.word	0x0001d040


	//   ....[128]....
        /*1900*/ 	.word	0x0001d070


	//   ....[129]....
        /*1904*/ 	.word	0x0001d0a0


	//   ....[130]....
        /*1908*/ 	.word	0x0001d0d0


	//   ....[131]....
        /*190c*/ 	.word	0x0001d100


	//   ....[132]....
        /*1910*/ 	.word	0x0001d130


	//   ....[133]....
        /*1914*/ 	.word	0x0001d160


	//   ....[134]....
        /*1918*/ 	.word	0x0001d190


	//   ....[135]....
        /*191c*/ 	.word	0x0001d1c0


	//   ....[136]....
        /*1920*/ 	.word	0x0001d1f0


	//   ....[137]....
        /*1924*/ 	.word	0x0001d220


	//   ....[138]....
        /*1928*/ 	.word	0x0001d250


	//   ....[139]....
        /*192c*/ 	.word	0x0001d280


	//   ....[140]....
        /*1930*/ 	.word	0x0001d2b0


	//   ....[141]....
        /*1934*/ 	.word	0x0001d2e0


	//   ....[142]....
        /*1938*/ 	.word	0x0001d310


	//   ....[143]....
        /*193c*/ 	.word	0x0001d340


	//   ....[144]....
        /*1940*/ 	.word	0x0001d370


	//   ....[145]....
        /*1944*/ 	.word	0x0001d3a0


	//   ....[146]....
        /*1948*/ 	.word	0x0001d3d0


	//   ....[147]....
        /*194c*/ 	.word	0x0001d3e0


	//   ....[148]....
        /*1950*/ 	.word	0x0001d410


	//   ....[149]....
        /*1954*/ 	.word	0x0001d420


	//   ....[150]....
        /*1958*/ 	.word	0x0001d450


	//   ....[151]....
        /*195c*/ 	.word	0x0001d460


	//   ....[152]....
        /*1960*/ 	.word	0x0001d490


	//   ....[153]....
        /*1964*/ 	.word	0x0001d4a0


	//   ....[154]....
        /*1968*/ 	.word	0x0001d4d0


	//   ....[155]....
        /*196c*/ 	.word	0x0001d4e0


	//   ....[156]....
        /*1970*/ 	.word	0x0001df90


	//   ....[157]....
        /*1974*/ 	.word	0x0001dfb0


	//   ....[158]....
        /*1978*/ 	.word	0x0001dfc0


	//   ....[159]....
        /*197c*/ 	.word	0x0001dfd0


	//   ....[160]....
        /*1980*/ 	.word	0x0001e9d0


	//   ....[161]....
        /*1984*/ 	.word	0x0001e9e0


	//   ....[162]....
        /*1988*/ 	.word	0x0001ebb0


	//   ....[163]....
        /*198c*/ 	.word	0x0001ebc0


	//   ....[164]....
        /*1990*/ 	.word	0x0001edb0


	//   ....[165]....
        /*1994*/ 	.word	0x0001edc0


	//   ....[166]....
        /*1998*/ 	.word	0x0001ef90


	//   ....[167]....
        /*199c*/ 	.word	0x0001efa0


	//   ....[168]....
        /*19a0*/ 	.word	0x0001f410


	//   ....[169]....
        /*19a4*/ 	.word	0x0001f420


	//   ....[170]....
        /*19a8*/ 	.word	0x000203c0


	//   ....[171]....
        /*19ac*/ 	.word	0x000203d0


	//   ....[172]....
        /*19b0*/ 	.word	0x00022610


	//   ....[173]....
        /*19b4*/ 	.word	0x00022620


	//   ....[174]....
        /*19b8*/ 	.word	0x000227f0


	//   ....[175]....
        /*19bc*/ 	.word	0x00022800


	//   ....[176]....
        /*19c0*/ 	.word	0x000229d0


	//   ....[177]....
        /*19c4*/ 	.word	0x000229e0


	//   ....[178]....
        /*19c8*/ 	.word	0x00022bb0


	//   ....[179]....
        /*19cc*/ 	.word	0x00022bc0


	//   ....[180]....
        /*19d0*/ 	.word	0x00022df0


	//   ....[181]....
        /*19d4*/ 	.word	0x00023030


	//   ....[182]....
        /*19d8*/ 	.word	0x00023060


	//   ....[183]....
        /*19dc*/ 	.word	0x00023090


	//   ....[184]....
        /*19e0*/ 	.word	0x000230c0


	//   ....[185]....
        /*19e4*/ 	.word	0x000230f0


	//   ....[186]....
        /*19e8*/ 	.word	0x00023120


	//   ....[187]....
        /*19ec*/ 	.word	0x000232c0


	//   ....[188]....
        /*19f0*/ 	.word	0x000232f0


	//   ....[189]....
        /*19f4*/ 	.word	0x00023320


	//   ....[190]....
        /*19f8*/ 	.word	0x00023350


	//   ....[191]....
        /*19fc*/ 	.word	0x00023380


	//   ....[192]....
        /*1a00*/ 	.word	0x000233b0


	//   ....[193]....
        /*1a04*/ 	.word	0x00023430


	//   ....[194]....
        /*1a08*/ 	.word	0x00023470


	//   ....[195]....
        /*1a0c*/ 	.word	0x00023480


	//   ....[196]....
        /*1a10*/ 	.word	0x00023530


	//   ....[197]....
        /*1a14*/ 	.word	0x00024740


	//   ....[198]....
        /*1a18*/ 	.word	0x00026260


	//   ....[199]....
        /*1a1c*/ 	.word	0x00026f90


	//   ....[200]....
        /*1a20*/ 	.word	0x00026fc0


	//   ....[201]....
        /*1a24*/ 	.word	0x00026fe0


	//   ....[202]....
        /*1a28*/ 	.word	0x00027000


	//   ....[203]....
        /*1a2c*/ 	.word	0x00027110


	//   ....[204]....
        /*1a30*/ 	.word	0x00027120


	//   ....[205]....
        /*1a34*/ 	.word	0x000271b0


	//   ....[206]....
        /*1a38*/ 	.word	0x000271c0


	//   ....[207]....
        /*1a3c*/ 	.word	0x00027250


	//   ....[208]....
        /*1a40*/ 	.word	0x00027260


	//   ....[209]....
        /*1a44*/ 	.word	0x000272f0


	//   ....[210]....
        /*1a48*/ 	.word	0x00027300


	//   ....[211]....
        /*1a4c*/ 	.word	0x00027390


	//   ....[212]....
        /*1a50*/ 	.word	0x000273a0


	//   ....[213]....
        /*1a54*/ 	.word	0x000273f0


	//   ....[214]....
        /*1a58*/ 	.word	0x00027420


	//   ....[215]....
        /*1a5c*/ 	.word	0x00029d30


	//   ....[216]....
        /*1a60*/ 	.word	0x00029d60


	//   ....[217]....
        /*1a64*/ 	.word	0x00029dc0


	//   ....[218]....
        /*1a68*/ 	.word	0x00029df0


	//   ....[219]....
        /*1a6c*/ 	.word	0x00029e20


	//   ....[220]....
        /*1a70*/ 	.word	0x00029e50


	//   ....[221]....
        /*1a74*/ 	.word	0x00029e80


	//   ....[222]....
        /*1a78*/ 	.word	0x00029eb0


	//   ....[223]....
        /*1a7c*/ 	.word	0x0002a080


	//   ....[224]....
        /*1a80*/ 	.word	0x0002a0b0


	//   ....[225]....
        /*1a84*/ 	.word	0x0002a0e0


	//   ....[226]....
        /*1a88*/ 	.word	0x0002a110


	//   ....[227]....
        /*1a8c*/ 	.word	0x0002a140


	//   ....[228]....
        /*1a90*/ 	.word	0x0002a170


	//   ....[229]....
        /*1a94*/ 	.word	0x0002a240


	//   ....[230]....
        /*1a98*/ 	.word	0x0002a260


	//   ....[231]....
        /*1a9c*/ 	.word	0x0002a270


	//   ....[232]....
        /*1aa0*/ 	.word	0x0002a2d0


	//   ....[233]....
        /*1aa4*/ 	.word	0x0002aa20


	//   ....[234]....
        /*1aa8*/ 	.word	0x0002aec0


	//   ....[235]....
        /*1aac*/ 	.word	0x0002af70


	//   ....[236]....
        /*1ab0*/ 	.word	0x0002b000


	//   ....[237]....
        /*1ab4*/ 	.word	0x0002b050


	//   ....[238]....
        /*1ab8*/ 	.word	0x0002b0a0


	//   ....[239]....
        /*1abc*/ 	.word	0x0002b190


	//   ....[240]....
        /*1ac0*/ 	.word	0x0002b220


	//   ....[241]....
        /*1ac4*/ 	.word	0x0002b270


	//   ....[242]....
        /*1ac8*/ 	.word	0x0002b2c0


	//   ....[243]....
        /*1acc*/ 	.word	0x0002b5b0


	//   ....[244]....
        /*1ad0*/ 	.word	0x0002b6d0


	//   ....[245]....
        /*1ad4*/ 	.word	0x0002b7f0


	//   ....[246]....
        /*1ad8*/ 	.word	0x0002b910


	//   ....[247]....
        /*1adc*/ 	.word	0x0002ba30


	//   ....[248]....
        /*1ae0*/ 	.word	0x0002bb50


	//   ....[249]....
        /*1ae4*/ 	.word	0x0002bc70


	//   ....[250]....
        /*1ae8*/ 	.word	0x0002bd90


	//   ....[251]....
        /*1aec*/ 	.word	0x0002beb0


	//   ....[252]....
        /*1af0*/ 	.word	0x0002bfd0


	//   ....[253]....
        /*1af4*/ 	.word	0x0002c090


	//   ....[254]....
        /*1af8*/ 	.word	0x0002c0e0


	//   ....[255]....
        /*1afc*/ 	.word	0x0002c160


	//   ....[0]....
        /*1b00*/ 	.word	0x0002c1d0


	//   ....[1]....
        /*1b04*/ 	.word	0x0002c230


	//   ....[2]....
        /*1b08*/ 	.word	0x0002c280


	//   ....[3]....
        /*1b0c*/ 	.word	0x0002c300


	//   ....[4]....
        /*1b10*/ 	.word	0x0002c370


	//   ....[5]....
        /*1b14*/ 	.word	0x0002c3d0


	//   ....[6]....
        /*1b18*/ 	.word	0x0002c420


	//   ....[7]....
        /*1b1c*/ 	.word	0x0002c4a0


	//   ....[8]....
        /*1b20*/ 	.word	0x0002c510


	//   ....[9]....
        /*1b24*/ 	.word	0x0002c570


	//   ....[10]....
        /*1b28*/ 	.word	0x0002c5c0


	//   ....[11]....
        /*1b2c*/ 	.word	0x0002c640


	//   ....[12]....
        /*1b30*/ 	.word	0x0002c6b0


	//   ....[13]....
        /*1b34*/ 	.word	0x0002c710


	//   ....[14]....
        /*1b38*/ 	.word	0x0002c760


	//   ....[15]....
        /*1b3c*/ 	.word	0x0002c7e0


	//   ....[16]....
        /*1b40*/ 	.word	0x0002c850


	//   ....[17]....
        /*1b44*/ 	.word	0x0002c8b0


	//   ....[18]....
        /*1b48*/ 	.word	0x0002c900


	//   ....[19]....
        /*1b4c*/ 	.word	0x0002c980


	//   ....[20]....
        /*1b50*/ 	.word	0x0002c9f0


	//   ....[21]....
        /*1b54*/ 	.word	0x0002ca50


	//   ....[22]....
        /*1b58*/ 	.word	0x0002caa0


	//   ....[23]....
        /*1b5c*/ 	.word	0x0002cb20


	//   ....[24]....
        /*1b60*/ 	.word	0x0002cb90


	//   ....[25]....
        /*1b64*/ 	.word	0x0002cbf0


	//   ....[26]....
        /*1b68*/ 	.word	0x0002cc40


	//   ....[27]....
        /*1b6c*/ 	.word	0x0002ccc0


	//   ....[28]....
        /*1b70*/ 	.word	0x0002cd30


	//   ....[29]....
        /*1b74*/ 	.word	0x0002cd90


	//   ....[30]....
        /*1b78*/ 	.word	0x0002cde0


	//   ....[31]....
        /*1b7c*/ 	.word	0x0002ce60


	//   ....[32]....
        /*1b80*/ 	.word	0x0002ced0


	//   ....[33]....
        /*1b84*/ 	.word	0x0002cf30


	//   ....[34]....
        /*1b88*/ 	.word	0x0002cf80


	//   ....[35]....
        /*1b8c*/ 	.word	0x0002d000


	//   ....[36]....
        /*1b90*/ 	.word	0x0002d070


	//   ....[37]....
        /*1b94*/ 	.word	0x0002d0d0


	//   ....[38]....
        /*1b98*/ 	.word	0x0002d120


	//   ....[39]....
        /*1b9c*/ 	.word	0x0002d1a0


	//   ....[40]....
        /*1ba0*/ 	.word	0x0002d210


	//   ....[41]....
        /*1ba4*/ 	.word	0x0002d270


	//   ....[42]....
        /*1ba8*/ 	.word	0x0002d2c0


	//   ....[43]....
        /*1bac*/ 	.word	0x0002d340


	//   ....[44]....
        /*1bb0*/ 	.word	0x0002d3b0


	//   ....[45]....
        /*1bb4*/ 	.word	0x0002d410


	//   ....[46]....
        /*1bb8*/ 	.word	0x0002d460


	//   ....[47]....
        /*1bbc*/ 	.word	0x0002d4e0


	//   ....[48]....
        /*1bc0*/ 	.word	0x0002d550


	//   ....[49]....
        /*1bc4*/ 	.word	0x0002d5b0


	//   ....[50]....
        /*1bc8*/ 	.word	0x0002d600


	//   ....[51]....
        /*1bcc*/ 	.word	0x0002d680


	//   ....[52]....
        /*1bd0*/ 	.word	0x0002d6f0


	//   ....[53]....
        /*1bd4*/ 	.word	0x0002d750


	//   ....[54]....
        /*1bd8*/ 	.word	0x0002d7a0


	//   ....[55]....
        /*1bdc*/ 	.word	0x0002d820


	//   ....[56]....
        /*1be0*/ 	.word	0x0002d890


	//   ....[57]....
        /*1be4*/ 	.word	0x0002d8f0


	//   ....[58]....
        /*1be8*/ 	.word	0x0002d940


	//   ....[59]....
        /*1bec*/ 	.word	0x0002d9c0


	//   ....[60]....
        /*1bf0*/ 	.word	0x0002da30


	//   ....[61]....
        /*1bf4*/ 	.word	0x0002da90


	//   ....[62]....
        /*1bf8*/ 	.word	0x0002dae0


	//   ....[63]....
        /*1bfc*/ 	.word	0x0002db60


	//   ....[64]....
        /*1c00*/ 	.word	0x0002dbd0


	//   ....[65]....
        /*1c04*/ 	.word	0x0002dc30


	//   ....[66]....
        /*1c08*/ 	.word	0x0002dc80


	//   ....[67]....
        /*1c0c*/ 	.word	0x0002dd00


	//   ....[68]....
        /*1c10*/ 	.word	0x0002dd70


	//   ....[69]....
        /*1c14*/ 	.word	0x0002ddd0


	//   ....[70]....
        /*1c18*/ 	.word	0x0002de20


	//   ....[71]....
        /*1c1c*/ 	.word	0x0002dea0


	//   ....[72]....
        /*1c20*/ 	.word	0x0002df10


	//   ....[73]....
        /*1c24*/ 	.word	0x0002df70


	//   ....[74]....
        /*1c28*/ 	.word	0x0002dfc0


	//   ....[75]....
        /*1c2c*/ 	.word	0x0002e040


	//   ....[76]....
        /*1c30*/ 	.word	0x0002e0b0


	//   ....[77]....
        /*1c34*/ 	.word	0x0002e110


	//   ....[78]....
        /*1c38*/ 	.word	0x0002e160


	//   ....[79]....
        /*1c3c*/ 	.word	0x0002e1e0


	//   ....[80]....
        /*1c40*/ 	.word	0x0002e250


	//   ....[81]....
        /*1c44*/ 	.word	0x0002e2b0


	//   ....[82]....
        /*1c48*/ 	.word	0x0002e300


	//   ....[83]....
        /*1c4c*/ 	.word	0x0002e360


	//   ....[84]....
        /*1c50*/ 	.word	0x0002e3f0


	//   ....[85]....
        /*1c54*/ 	.word	0x0002e450


	//   ....[86]....
        /*1c58*/ 	.word	0x0002e4a0


	//   ....[87]....
        /*1c5c*/ 	.word	0x0002e520


	//   ....[88]....
        /*1c60*/ 	.word	0x0002e590


	//   ....[89]....
        /*1c64*/ 	.word	0x0002e5f0


	//   ....[90]....
        /*1c68*/ 	.word	0x0002e640


	//   ....[91]....
        /*1c6c*/ 	.word	0x0002e6c0


	//   ....[92]....
        /*1c70*/ 	.word	0x0002e730


	//   ....[93]....
        /*1c74*/ 	.word	0x0002e790


	//   ....[94]....
        /*1c78*/ 	.word	0x0002e7e0


	//   ....[95]....
        /*1c7c*/ 	.word	0x0002e860


	//   ....[96]....
        /*1c80*/ 	.word	0x0002e8d0


	//   ....[97]....
        /*1c84*/ 	.word	0x0002e930


	//   ....[98]....
        /*1c88*/ 	.word	0x0002e980


	//   ....[99]....
        /*1c8c*/ 	.word	0x0002ea00


	//   ....[100]....
        /*1c90*/ 	.word	0x0002ea70


	//   ....[101]....
        /*1c94*/ 	.word	0x0002ead0


	//   ....[102]....
        /*1c98*/ 	.word	0x0002eb20


	//   ....[103]....
        /*1c9c*/ 	.word	0x0002eba0


	//   ....[104]....
        /*1ca0*/ 	.word	0x0002ec10


	//   ....[105]....
        /*1ca4*/ 	.word	0x0002ec70


	//   ....[106]....
        /*1ca8*/ 	.word	0x0002ecc0


	//   ....[107]....
        /*1cac*/ 	.word	0x0002ed40


	//   ....[108]....
        /*1cb0*/ 	.word	0x0002edb0


	//   ....[109]....
        /*1cb4*/ 	.word	0x0002ee10


	//   ....[110]....
        /*1cb8*/ 	.word	0x0002ee60


	//   ....[111]....
        /*1cbc*/ 	.word	0x0002eee0


	//   ....[112]....
        /*1cc0*/ 	.word	0x0002ef50


	//   ....[113]....
        /*1cc4*/ 	.word	0x0002efc0


	//   ....[114]....
        /*1cc8*/ 	.word	0x0002f010


	//   ....[115]....
        /*1ccc*/ 	.word	0x0002f0a0


	//   ....[116]....
        /*1cd0*/ 	.word	0x0002f0f0


	//   ....[117]....
        /*1cd4*/ 	.word	0x0002f180


	//   ....[118]....
        /*1cd8*/ 	.word	0x0002f210


	//   ....[119]....
        /*1cdc*/ 	.word	0x0002f2a0


	//   ....[120]....
        /*1ce0*/ 	.word	0x0002f330


	//   ....[121]....
        /*1ce4*/ 	.word	0x0002f3c0


	//   ....[122]....
        /*1ce8*/ 	.word	0x0002f450


	//   ....[123]....
        /*1cec*/ 	.word	0x0002f4d0


	//   ....[124]....
        /*1cf0*/ 	.word	0x0002f520


	//   ....[125]....
        /*1cf4*/ 	.word	0x0002f5c0


	//   ....[126]....
        /*1cf8*/ 	.word	0x0002f650


	//   ....[127]....
        /*1cfc*/ 	.word	0x0002f6e0


	//   ....[128]....
        /*1d00*/ 	.word	0x0002f730


	//   ....[129]....
        /*1d04*/ 	.word	0x0002f7c0


	//   ....[130]....
        /*1d08*/ 	.word	0x0002f850


	//   ....[131]....
        /*1d0c*/ 	.word	0x0002f8e0


	//   ....[132]....
        /*1d10*/ 	.word	0x0002f970


	//   ....[133]....
        /*1d14*/ 	.word	0x0002fa00


	//   ....[134]....
        /*1d18*/ 	.word	0x0002fa90


	//   ....[135]....
        /*1d1c*/ 	.word	0x0002fb50


	//   ....[136]....
        /*1d20*/ 	.word	0x0002fe30


	//   ....[137]....
        /*1d24*/ 	.word	0x00030050


	//   ....[138]....
        /*1d28*/ 	.word	0x000300a0


	//   ....[139]....
        /*1d2c*/ 	.word	0x00030100


	//   ....[140]....
        /*1d30*/ 	.word	0x000301e0


	//   ....[141]....
        /*1d34*/ 	.word	0x00030290


	//   ....[142]....
        /*1d38*/ 	.word	0x000303a0


	//   ....[143]....
        /*1d3c*/ 	.word	0x00030400


	//   ....[144]....
        /*1d40*/ 	.word	0x00030500


	//   ....[145]....
        /*1d44*/ 	.word	0x00030560


	//   ....[146]....
        /*1d48*/ 	.word	0x00030660


	//   ....[147]....
        /*1d4c*/ 	.word	0x000306c0


	//   ....[148]....
        /*1d50*/ 	.word	0x000307c0


	//   ....[149]....
        /*1d54*/ 	.word	0x00030820


	//   ....[150]....
        /*1d58*/ 	.word	0x00030900


	//   ....[151]....
        /*1d5c*/ 	.word	0x00030980


	//   ....[152]....
        /*1d60*/ 	.word	0x00030a60


	//   ....[153]....
        /*1d64*/ 	.word	0x00030d40


	//   ....[154]....
        /*1d68*/ 	.word	0x00030de0


	//   ....[155]....
        /*1d6c*/ 	.word	0x00030f70


	//   ....[156]....
        /*1d70*/ 	.word	0x00030ff0


	//   ....[157]....
        /*1d74*/ 	.word	0x00031070


	//   ....[158]....
        /*1d78*/ 	.word	0x000310f0


	//   ....[159]....
        /*1d7c*/ 	.word	0x00031170


	//   ....[160]....
        /*1d80*/ 	.word	0x00031200


	//   ....[161]....
        /*1d84*/ 	.word	0x000312a0


	//   ....[162]....
        /*1d88*/ 	.word	0x00031350


	//   ....[163]....
        /*1d8c*/ 	.word	0x000313d0


	//   ....[164]....
        /*1d90*/ 	.word	0x00031450


	//   ....[165]....
        /*1d94*/ 	.word	0x000314d0


	//   ....[166]....
        /*1d98*/ 	.word	0x00031560


	//   ....[167]....
        /*1d9c*/ 	.word	0x000315e0


	//   ....[168]....
        /*1da0*/ 	.word	0x00031680


	//   ....[169]....
        /*1da4*/ 	.word	0x000316d0


	//   ....[170]....
        /*1da8*/ 	.word	0x00031760


	//   ....[171]....
        /*1dac*/ 	.word	0x00031890


	//----- nvinfo : EIATTR_REG_RECONFIG
	.align		4
.L_397:
        /*1db0*/ 	.byte	0x01, 0x54
	.zero		2


	//----- nvinfo : EIATTR_SYSCALL_OFFSETS
	.align		4
        /*1db4*/ 	.byte	0x04, 0x46
        /*1db6*/ 	.short	(.L_399 - .L_398)


	//   ....[0]....
.L_398:
        /*1db8*/ 	.word	0x00002550


	//   ....[1]....
        /*1dbc*/ 	.word	0x000026a0


	//   ....[2]....
        /*1dc0*/ 	.word	0x0000de20


	//   ....[3]....
        /*1dc4*/ 	.word	0x0000e160


	//   ....[4]....
        /*1dc8*/ 	.word	0x00025cc0


	//   ....[5]....
        /*1dcc*/ 	.word	0x00025e50


	//   ....[6]....
        /*1dd0*/ 	.word	0x00025fa0


	//   ....[7]....
        /*1dd4*/ 	.word	0x000260e0


	//   ....[8]....
        /*1dd8*/ 	.word	0x00026b90


	//----- nvinfo : EIATTR_MBARRIER_INSTR_OFFSETS
	.align		4
.L_399:
        /*1ddc*/ 	.byte	0x04, 0x39
        /*1dde*/ 	.short	(.L_401 - .L_400)


	//   ....[0]....
.L_400:
        /*1de0*/ 	.word	0x000002d0
        /*1de4*/ 	.word	0x000000ff
        /*1de8*/ 	.word	0x00038800
        /*1dec*/ 	.short	0x0100
        /*1dee*/ 	.byte	0x08
	.zero		1


	//   ....[1]....
        /*1df0*/ 	.word	0x000002e0
        /*1df4*/ 	.word	0x000000ff
        /*1df8*/ 	.word	0x00038820
        /*1dfc*/ 	.short	0x0100
        /*1dfe*/ 	.byte	0x08
	.zero		1


	//   ....[2]....
        /*1e00*/ 	.word	0x000003d0
        /*1e04*/ 	.word	0x000000ff
        /*1e08*/ 	.word	0x00038830
        /*1e0c*/ 	.short	0x0100
        /*1e0e*/ 	.byte	0x08
	.zero		1


	//   ....[3]....
        /*1e10*/ 	.word	0x000003e0
        /*1e14*/ 	.word	0x000000ff
        /*1e18*/ 	.word	0x00038840
        /*1e1c*/ 	.short	0x0100
        /*1e1e*/ 	.byte	0x08
	.zero		1


	//   ....[4]....
        /*1e20*/ 	.word	0x000003f0
        /*1e24*/ 	.word	0x000000ff
        /*1e28*/ 	.word	0x00038838
        /*1e2c*/ 	.short	0x0100
        /*1e2e*/ 	.byte	0x08
	.zero		1


	//   ....[5]....
        /*1e30*/ 	.word	0x00000400
        /*1e34*/ 	.word	0x000000ff
        /*1e38*/ 	.word	0x00038848
        /*1e3c*/ 	.short	0x0100
        /*1e3e*/ 	.byte	0x08
	.zero		1


	//   ....[6]....
        /*1e40*/ 	.word	0x00000530
        /*1e44*/ 	.word	0x000000ff
        /*1e48*/ 	.word	0x00038850
        /*1e4c*/ 	.short	0x0100
        /*1e4e*/ 	.byte	0x08
	.zero		1


	//   ....[7]....
        /*1e50*/ 	.word	0x00000540
        /*1e54*/ 	.word	0x000000ff
        /*1e58*/ 	.word	0x00038860
        /*1e5c*/ 	.short	0x0100
        /*1e5e*/ 	.byte	0x08
	.zero		1


	//   ....[8]....
        /*1e60*/ 	.word	0x00000550
        /*1e64*/ 	.word	0x000000ff
        /*1e68*/ 	.word	0x00038858
        /*1e6c*/ 	.short	0x0100
        /*1e6e*/ 	.byte	0x08
	.zero		1


	//   ....[9]....
        /*1e70*/ 	.word	0x00000560
        /*1e74*/ 	.word	0x000000ff
        /*1e78*/ 	.word	0x00038868
        /*1e7c*/ 	.short	0x0100
        /*1e7e*/ 	.byte	0x08
	.zero		1


	//   ....[10]....
        /*1e80*/ 	.word	0x00000650
        /*1e84*/ 	.word	0x000000ff
        /*1e88*/ 	.word	0x00038870
        /*1e8c*/ 	.short	0x0100
        /*1e8e*/ 	.byte	0x06
	.zero		1


	//   ....[11]....
        /*1e90*/ 	.word	0x00000660
        /*1e94*/ 	.word	0x000000ff
        /*1e98*/ 	.word	0x00038880
        /*1e9c*/ 	.short	0x0100
        /*1e9e*/ 	.byte	0x06
	.zero		1


	//   ....[12]....
        /*1ea0*/ 	.word	0x00000670
        /*1ea4*/ 	.word	0x000000ff
        /*1ea8*/ 	.word	0x00038878
        /*1eac*/ 	.short	0x0100
        /*1eae*/ 	.byte	0x06
	.zero		1


	//   ....[13]....
        /*1eb0*/ 	.word	0x00000680
        /*1eb4*/ 	.word	0x000000ff
        /*1eb8*/ 	.word	0x00038888
        /*1ebc*/ 	.short	0x0100
        /*1ebe*/ 	.byte	0x06
	.zero		1


	//   ....[14]....
        /*1ec0*/ 	.word	0x000007b0
        /*1ec4*/ 	.word	0x000000ff
        /*1ec8*/ 	.word	0x00038890
        /*1ecc*/ 	.short	0x0100
        /*1ece*/ 	.byte	0x08
	.zero		1


	//   ....[15]....
        /*1ed0*/ 	.word	0x000007c0
        /*1ed4*/ 	.word	0x000000ff
        /*1ed8*/ 	.word	0x000388a0
        /*1edc*/ 	.short	0x0100
        /*1ede*/ 	.byte	0x08
	.zero		1


	//   ....[16]....
        /*1ee0*/ 	.word	0x000007d0
        /*1ee4*/ 	.word	0x000000ff
        /*1ee8*/ 	.word	0x00038898
        /*1eec*/ 	.short	0x0100
        /*1eee*/ 	.byte	0x08
	.zero		1


	//   ....[17]....
        /*1ef0*/ 	.word	0x000007e0
        /*1ef4*/ 	.word	0x000000ff
        /*1ef8*/ 	.word	0x000388a8
        /*1efc*/ 	.short	0x0100
        /*1efe*/ 	.byte	0x08
	.zero		1


	//   ....[18]....
        /*1f00*/ 	.word	0x00000910
        /*1f04*/ 	.word	0x000000ff
        /*1f08*/ 	.word	0x000388b0
        /*1f0c*/ 	.short	0x0100
        /*1f0e*/ 	.byte	0x08
	.zero		1


	//   ....[19]....
        /*1f10*/ 	.word	0x00000920
        /*1f14*/ 	.word	0x000000ff
        /*1f18*/ 	.word	0x000388c0
        /*1f1c*/ 	.short	0x0100
        /*1f1e*/ 	.byte	0x08
	.zero		1


	//   ....[20]....
        /*1f20*/ 	.word	0x00000930
        /*1f24*/ 	.word	0x000000ff
        /*1f28*/ 	.word	0x000388b8
        /*1f2c*/ 	.short	0x0100
        /*1f2e*/ 	.byte	0x08
	.zero		1


	//   ....[21]....
        /*1f30*/ 	.word	0x00000940
        /*1f34*/ 	.word	0x000000ff
        /*1f38*/ 	.word	0x000388c8
        /*1f3c*/ 	.short	0x0100
        /*1f3e*/ 	.byte	0x08
	.zero		1


	//   ....[22]....
        /*1f40*/ 	.word	0x00003cb0
        /*1f44*/ 	.word	0x00000070
        /*1f48*/ 	.word	0x00038890
        /*1f4c*/ 	.short	0x010a
        /*1f4e*/ 	.byte	0x3f
	.zero		1


	//   ....[23]....
        /*1f50*/ 	.word	0x00008110
        /*1f54*/ 	.word	0x00000070
        /*1f58*/ 	.word	0x00038890
        /*1f5c*/ 	.short	0x010a
        /*1f5e*/ 	.byte	0x3f
	.zero		1


	//   ....[24]....
        /*1f60*/ 	.word	0x0000c5c0
        /*1f64*/ 	.word	0x00000070
        /*1f68*/ 	.word	0x00038890
        /*1f6c*/ 	.short	0x010a
        /*1f6e*/ 	.byte	0x3f
	.zero		1


	//   ....[25]....
        /*1f70*/ 	.word	0x0000cb60
        /*1f74*/ 	.word	0x00000030
        /*1f78*/ 	.word	0x00000000
        /*1f7c*/ 	.short	0x0101
        /*1f7e*/ 	.byte	0x3f
	.zero		1


	//   ....[26]....
        /*1f80*/ 	.word	0x0000cba0
        /*1f84*/ 	.word	0x00000070
        /*1f88*/ 	.word	0x000388b0
        /*1f8c*/ 	.short	0x010a
        /*1f8e*/ 	.byte	0x3f
	.zero		1


	//   ....[27]....
        /*1f90*/ 	.word	0x0000d1a0
        /*1f94*/ 	.word	0x00000070
        /*1f98*/ 	.word	0x00000000
        /*1f9c*/ 	.short	0x0101
        /*1f9e*/ 	.byte	0x3f
	.zero		1


	//   ....[28]....
        /*1fa0*/ 	.word	0x0000dec0
        /*1fa4*/ 	.word	0x00000016
        /*1fa8*/ 	.word	0x00038800
        /*1fac*/ 	.short	0x010a
        /*1fae*/ 	.byte	0x3f
	.zero		1


	//   ....[29]....
        /*1fb0*/ 	.word	0x0000df10
        /*1fb4*/ 	.word	0x00000016
        /*1fb8*/ 	.word	0x00038800
        /*1fbc*/ 	.short	0x010a
        /*1fbe*/ 	.byte	0x3f
	.zero		1


	//   ....[30]....
        /*1fc0*/ 	.word	0x0000e500
        /*1fc4*/ 	.word	0x00000016
        /*1fc8*/ 	.word	0x00038800
        /*1fcc*/ 	.short	0x010a
        /*1fce*/ 	.byte	0x3f
	.zero		1


	//   ....[31]....
        /*1fd0*/ 	.word	0x00011b30
        /*1fd4*/ 	.word	0x00000016
        /*1fd8*/ 	.word	0x00038800
        /*1fdc*/ 	.short	0x010a
        /*1fde*/ 	.byte	0x3f
	.zero		1


	//   ....[32]....
        /*1fe0*/ 	.word	0x00015290
        /*1fe4*/ 	.word	0x00000003
        /*1fe8*/ 	.word	0x00038830
        /*1fec*/ 	.short	0x010a
        /*1fee*/ 	.byte	0x3f
	.zero		1


	//   ....[33]....
        /*1ff0*/ 	.word	0x00015340
        /*1ff4*/ 	.word	0x00000003
        /*1ff8*/ 	.word	0x00038830
        /*1ffc*/ 	.short	0x010a
        /*1ffe*/ 	.byte	0x3f
	.zero		1


	//   ....[34]....
        /*2000*/ 	.word	0x00016ca0
        /*2004*/ 	.word	0x00000003
        /*2008*/ 	.word	0x00000000
        /*200c*/ 	.short	0x0101
        /*200e*/ 	.byte	0x3f
	.zero		1


	//   ....[35]....
        /*2010*/ 	.word	0x00018060
        /*2014*/ 	.word	0x00000000
        /*2018*/ 	.word	0x00038830
        /*201c*/ 	.short	0x010a
        /*201e*/ 	.byte	0x3f
	.zero		1


	//   ....[36]....
        /*2020*/ 	.word	0x000180b0
        /*2024*/ 	.word	0x00000000
        /*2028*/ 	.word	0x00038830
        /*202c*/ 	.short	0x010a
        /*202e*/ 	.byte	0x3f
	.zero		1


	//   ....[37]....
        /*2030*/ 	.word	0x000186d0
        /*2034*/ 	.word	0x00000008
        /*2038*/ 	.word	0x00038850
        /*203c*/ 	.short	0x010a
        /*203e*/ 	.byte	0x3f
	.zero		1


	//   ....[38]....
        /*2040*/ 	.word	0x00018710
        /*2044*/ 	.word	0x00000008
        /*2048*/ 	.word	0x00038850
        /*204c*/ 	.short	0x010a
        /*204e*/ 	.byte	0x3f
	.zero		1


	//   ....[39]....
        /*2050*/ 	.word	0x00019a60
        /*2054*/ 	.word	0x000000d4
        /*2058*/ 	.word	0x00000000
        /*205c*/ 	.short	0x0101
        /*205e*/ 	.byte	0x3f
	.zero		1


	//   ....[40]....
        /*2060*/ 	.word	0x00019d80
        /*2064*/ 	.word	0x0000000e
        /*2068*/ 	.word	0x00000000
        /*206c*/ 	.short	0x0101
        /*206e*/ 	.byte	0x3f
	.zero		1


	//   ....[41]....
        /*2070*/ 	.word	0x0001a750
        /*2074*/ 	.word	0x00000007
        /*2078*/ 	.word	0x00038850
        /*207c*/ 	.short	0x010a
        /*207e*/ 	.byte	0x3f
	.zero		1


	//   ....[42]....
        /*2080*/ 	.word	0x0001a790
        /*2084*/ 	.word	0x00000007
        /*2088*/ 	.word	0x00038850
        /*208c*/ 	.short	0x010a
        /*208e*/ 	.byte	0x3f
	.zero		1


	//   ....[43]....
        /*2090*/ 	.word	0x0001b330
        /*2094*/ 	.word	0x00000000
        /*2098*/ 	.word	0x00000000
        /*209c*/ 	.short	0x0101
        /*209e*/ 	.byte	0x3f
	.zero		1


	//   ....[44]....
        /*20a0*/ 	.word	0x0001e910
        /*20a4*/ 	.word	0x00000008
        /*20a8*/ 	.word	0x00000000
        /*20ac*/ 	.short	0x0101
        /*20ae*/ 	.byte	0x3f
	.zero		1


	//   ....[45]....
        /*20b0*/ 	.word	0x0001f380
        /*20b4*/ 	.word	0x0000000e
        /*20b8*/ 	.word	0x00000000
        /*20bc*/ 	.short	0x0101
        /*20be*/ 	.byte	0x3f
	.zero		1


	//   ....[46]....
        /*20c0*/ 	.word	0x00024820
        /*20c4*/ 	.word	0x00000012
        /*20c8*/ 	.word	0x00038820
        /*20cc*/ 	.short	0x010a
        /*20ce*/ 	.byte	0x3f
	.zero		1


	//   ....[47]....
        /*20d0*/ 	.word	0x000248f0
        /*20d4*/ 	.word	0x00000005
        /*20d8*/ 	.word	0x000388a0
        /*20dc*/ 	.short	0x010a
        /*20de*/ 	.byte	0x3f
	.zero		1


	//   ....[48]....
        /*20e0*/ 	.word	0x00024c30
        /*20e4*/ 	.word	0x00000005
        /*20e8*/ 	.word	0x000388c0
        /*20ec*/ 	.short	0x010a
        /*20ee*/ 	.byte	0x3f
	.zero		1


	//   ....[49]....
        /*20f0*/ 	.word	0x000250d0
        /*20f4*/ 	.word	0x00000006
        /*20f8*/ 	.word	0x000388a0
        /*20fc*/ 	.short	0x010a
        /*20fe*/ 	.byte	0x3f
	.zero		1


	//   ....[50]....
        /*2100*/ 	.word	0x00025400
        /*2104*/ 	.word	0x00000006
        /*2108*/ 	.word	0x000388c0
        /*210c*/ 	.short	0x010a
        /*210e*/ 	.byte	0x3f
	.zero		1


	//   ....[51]....
        /*2110*/ 	.word	0x00026500
        /*2114*/ 	.word	0x00000000
        /*2118*/ 	.word	0x00038880
        /*211c*/ 	.short	0x010a
        /*211e*/ 	.byte	0x3f
	.zero		1


	//   ....[52]....
        /*2120*/ 	.word	0x00026700
        /*2124*/ 	.word	0x00000000
        /*2128*/ 	.word	0x00038840
        /*212c*/ 	.short	0x010a
        /*212e*/ 	.byte	0x3f
	.zero		1


	//   ....[53]....
        /*2130*/ 	.word	0x000274f0
        /*2134*/ 	.word	0x00000012
        /*2138*/ 	.word	0x00038800
        /*213c*/ 	.short	0x0107
        /*213e*/ 	.byte	0x3f
	.zero		1


	//   ....[54]....
        /*2140*/ 	.word	0x000275f0
        /*2144*/ 	.word	0x00000012
        /*2148*/ 	.word	0x00038800
        /*214c*/ 	.short	0x0101
        /*214e*/ 	.byte	0x3f
	.zero		1


	//   ....[55]....
        /*2150*/ 	.word	0x00027610
        /*2154*/ 	.word	0x00000012
        /*2158*/ 	.word	0x00038820
        /*215c*/ 	.short	0x010a
        /*215e*/ 	.byte	0x3f
	.zero		1


	//   ....[56]....
        /*2160*/ 	.word	0x00027930
        /*2164*/ 	.word	0x00000006
        /*2168*/ 	.word	0x00038880
        /*216c*/ 	.short	0x010a
        /*216e*/ 	.byte	0x3f
	.zero		1


	//   ....[57]....
        /*2170*/ 	.word	0x00027c90
        /*2174*/ 	.word	0x00000006
        /*2178*/ 	.word	0x00038840
        /*217c*/ 	.short	0x010a
        /*217e*/ 	.byte	0x3f
	.zero		1


	//   ....[58]....
        /*2180*/ 	.word	0x00028050
        /*2184*/ 	.word	0x00000003
        /*2188*/ 	.word	0x00038870
        /*218c*/ 	.short	0x010a
        /*218e*/ 	.byte	0x3f
	.zero		1


	//   ....[59]....
        /*2190*/ 	.word	0x000280c0
        /*2194*/ 	.word	0x00000003
        /*2198*/ 	.word	0x00038860
        /*219c*/ 	.short	0x010a
        /*219e*/ 	.byte	0x3f
	.zero		1


	//   ....[60]....
        /*21a0*/ 	.word	0x00028c20
        /*21a4*/ 	.word	0x00000003
        /*21a8*/ 	.word	0x00038850
        /*21ac*/ 	.short	0x0101
        /*21ae*/ 	.byte	0x3f
	.zero		1


	//   ....[61]....
        /*21b0*/ 	.word	0x00028ca0
        /*21b4*/ 	.word	0x00000003
        /*21b8*/ 	.word	0x00000000
        /*21bc*/ 	.short	0x0101
        /*21be*/ 	.byte	0x3f
	.zero		1


	//   ....[62]....
        /*21c0*/ 	.word	0x00028ee0
        /*21c4*/ 	.word	0x00000000
        /*21c8*/ 	.word	0x00038870
        /*21cc*/ 	.short	0x010a
        /*21ce*/ 	.byte	0x3f
	.zero		1


	//   ....[63]....
        /*21d0*/ 	.word	0x00028f50
        /*21d4*/ 	.word	0x00000000
        /*21d8*/ 	.word	0x00038860
        /*21dc*/ 	.short	0x010a
        /*21de*/ 	.byte	0x3f
	.zero		1


	//   ....[64]....
        /*21e0*/ 	.word	0x00029a40
        /*21e4*/ 	.word	0x00000000
        /*21e8*/ 	.word	0x00038850
        /*21ec*/ 	.short	0x0101
        /*21ee*/ 	.byte	0x3f
	.zero		1


	//   ....[65]....
        /*21f0*/ 	.word	0x00029a90
        /*21f4*/ 	.word	0x00000000
        /*21f8*/ 	.word	0x00000000
        /*21fc*/ 	.short	0x0101
        /*21fe*/ 	.byte	0x3f
	.zero		1


	//   ....[66]....
        /*2200*/ 	.word	0x0002a9a0
        /*2204*/ 	.word	0x00000000
        /*2208*/ 	.word	0x00038820
        /*220c*/ 	.short	0x010a
        /*220e*/ 	.byte	0x3f
	.zero		1


	//   ....[67]....
        /*2210*/ 	.word	0x0002ab50
        /*2214*/ 	.word	0x00000006
        /*2218*/ 	.word	0x00000000
        /*221c*/ 	.short	0x010a
        /*221e*/ 	.byte	0x3f
	.zero		1


	//   ....[68]....
        /*2220*/ 	.word	0x0002abc0
        /*2224*/ 	.word	0x00000007
        /*2228*/ 	.word	0x00000000
        /*222c*/ 	.short	0x010a
        /*222e*/ 	.byte	0x3f
	.zero		1


	//   ....[69]....
        /*2230*/ 	.word	0x0002ac20
        /*2234*/ 	.word	0x00000004
        /*2238*/ 	.word	0x00038860
        /*223c*/ 	.short	0x010a
        /*223e*/ 	.byte	0x3f
	.zero		1


	//   ....[70]....
        /*2240*/ 	.word	0x0002ac70
        /*2244*/ 	.word	0x00000003
        /*2248*/ 	.word	0x00038860
        /*224c*/ 	.short	0x010a
        /*224e*/ 	.byte	0x3f
	.zero		1


	//   ....[71]....
        /*2250*/ 	.word	0x0002acb0
        /*2254*/ 	.word	0x00000004
        /*2258*/ 	.word	0x00038880
        /*225c*/ 	.short	0x010a
        /*225e*/ 	.byte	0x3f
	.zero		1


	//   ....[72]....
        /*2260*/ 	.word	0x0002acd0
        /*2264*/ 	.word	0x00000003
        /*2268*/ 	.word	0x00038880
        /*226c*/ 	.short	0x010a
        /*226e*/ 	.byte	0x3f
	.zero		1


	//   ....[73]....
        /*2270*/ 	.word	0x0002ad30
        /*2274*/ 	.word	0x00000070
        /*2278*/ 	.word	0x00038890
        /*227c*/ 	.short	0x010a
        /*227e*/ 	.byte	0x3f
	.zero		1


	//   ....[74]....
        /*2280*/ 	.word	0x0002ad80
        /*2284*/ 	.word	0x00000070
        /*2288*/ 	.word	0x00038890
        /*228c*/ 	.short	0x010a
        /*228e*/ 	.byte	0x3f
	.zero		1


	//   ....[75]....
        /*2290*/ 	.word	0x0002add0
        /*2294*/ 	.word	0x00000070
        /*2298*/ 	.word	0x00038890
        /*229c*/ 	.short	0x010a
        /*229e*/ 	.byte	0x3f
	.zero		1


	//   ....[76]....
        /*22a0*/ 	.word	0x0002ae20
        /*22a4*/ 	.word	0x00000070
        /*22a8*/ 	.word	0x000388b0
        /*22ac*/ 	.short	0x010a
        /*22ae*/ 	.byte	0x3f
	.zero		1


	//   ....[77]....
        /*22b0*/ 	.word	0x0002b0e0
        /*22b4*/ 	.word	0x00000016
        /*22b8*/ 	.word	0x00038800
        /*22bc*/ 	.short	0x010a
        /*22be*/ 	.byte	0x3f
	.zero		1


	//   ....[78]....
        /*22c0*/ 	.word	0x0002b2f0
        /*22c4*/ 	.word	0x00000016
        /*22c8*/ 	.word	0x00038800
        /*22cc*/ 	.short	0x010a
        /*22ce*/ 	.byte	0x3f
	.zero		1


	//   ....[79]....
        /*22d0*/ 	.word	0x0002b340
        /*22d4*/ 	.word	0x00000003
        /*22d8*/ 	.word	0x00038830
        /*22dc*/ 	.short	0x010a
        /*22de*/ 	.byte	0x3f
	.zero		1


	//   ....[80]....
        /*22e0*/ 	.word	0x0002b390
        /*22e4*/ 	.word	0x00000000
        /*22e8*/ 	.word	0x00038830
        /*22ec*/ 	.short	0x010a
        /*22ee*/ 	.byte	0x3f
	.zero		1


	//   ....[81]....
        /*22f0*/ 	.word	0x0002b3e0
        /*22f4*/ 	.word	0x00000008
        /*22f8*/ 	.word	0x00038850
        /*22fc*/ 	.short	0x010a
        /*22fe*/ 	.byte	0x3f
	.zero		1


	//   ....[82]....
        /*2300*/ 	.word	0x0002b430
        /*2304*/ 	.word	0x00000007
        /*2308*/ 	.word	0x00038850
        /*230c*/ 	.short	0x010a
        /*230e*/ 	.byte	0x3f
	.zero		1


	//   ....[83]....
        /*2310*/ 	.word	0x0002fc10
        /*2314*/ 	.word	0x00000012
        /*2318*/ 	.word	0x00038820
        /*231c*/ 	.short	0x010a
        /*231e*/ 	.byte	0x3f
	.zero		1


	//   ....[84]....
        /*2320*/ 	.word	0x0002fc60
        /*2324*/ 	.word	0x00000005
        /*2328*/ 	.word	0x000388a0
        /*232c*/ 	.short	0x010a
        /*232e*/ 	.byte	0x3f
	.zero		1


	//   ....[85]....
        /*2330*/ 	.word	0x0002fcb0
        /*2334*/ 	.word	0x00000005
        /*2338*/ 	.word	0x000388c0
        /*233c*/ 	.short	0x010a
        /*233e*/ 	.byte	0x3f
	.zero		1


	//   ....[86]....
        /*2340*/ 	.word	0x0002fd00
        /*2344*/ 	.word	0x00000006
        /*2348*/ 	.word	0x000388a0
        /*234c*/ 	.short	0x010a
        /*234e*/ 	.byte	0x3f
	.zero		1


	//   ....[87]....
        /*2350*/ 	.word	0x0002fd50
        /*2354*/ 	.word	0x00000006
        /*2358*/ 	.word	0x000388c0
        /*235c*/ 	.short	0x010a
        /*235e*/ 	.byte	0x3f
	.zero		1


	//   ....[88]....
        /*2360*/ 	.word	0x0002fef0
        /*2364*/ 	.word	0x00000000
        /*2368*/ 	.word	0x00038880
        /*236c*/ 	.short	0x010a
        /*236e*/ 	.byte	0x3f
	.zero		1


	//   ....[89]....
        /*2370*/ 	.word	0x0002ff40
        /*2374*/ 	.word	0x00000000
        /*2378*/ 	.word	0x00038840
        /*237c*/ 	.short	0x010a
        /*237e*/ 	.byte	0x3f
	.zero		1


	//   ....[90]....
        /*2380*/ 	.word	0x00030aa0
        /*2384*/ 	.word	0x00000012
        /*2388*/ 	.word	0x00038820
        /*238c*/ 	.short	0x010a
        /*238e*/ 	.byte	0x3f
	.zero		1


	//   ....[91]....
        /*2390*/ 	.word	0x00030af0
        /*2394*/ 	.word	0x00000006
        /*2398*/ 	.word	0x00038880
        /*239c*/ 	.short	0x010a
        /*239e*/ 	.byte	0x3f
	.zero		1


	//   ....[92]....
        /*23a0*/ 	.word	0x00030b40
        /*23a4*/ 	.word	0x00000006
        /*23a8*/ 	.word	0x00038840
        /*23ac*/ 	.short	0x010a
        /*23ae*/ 	.byte	0x3f
	.zero		1


	//   ....[93]....
        /*23b0*/ 	.word	0x00030b90
        /*23b4*/ 	.word	0x00000003
        /*23b8*/ 	.word	0x00038870
        /*23bc*/ 	.short	0x010a
        /*23be*/ 	.byte	0x3f
	.zero		1


	//   ....[94]....
        /*23c0*/ 	.word	0x00030be0
        /*23c4*/ 	.word	0x00000003
        /*23c8*/ 	.word	0x00038860
        /*23cc*/ 	.short	0x010a
        /*23ce*/ 	.byte	0x3f
	.zero		1


	//   ....[95]....
        /*23d0*/ 	.word	0x00030c30
        /*23d4*/ 	.word	0x00000000
        /*23d8*/ 	.word	0x00038870
        /*23dc*/ 	.short	0x010a
        /*23de*/ 	.byte	0x3f
	.zero		1


	//   ....[96]....
        /*23e0*/ 	.word	0x00030c80
        /*23e4*/ 	.word	0x00000000
        /*23e8*/ 	.word	0x00038860
        /*23ec*/ 	.short	0x010a
        /*23ee*/ 	.byte	0x3f
	.zero		1


	//   ....[97]....
        /*23f0*/ 	.word	0x000317b0
        /*23f4*/ 	.word	0x00000000
        /*23f8*/ 	.word	0x00038820
        /*23fc*/ 	.short	0x010a
        /*23fe*/ 	.byte	0x3f
	.zero		1


	//   ....[98]....
        /*2400*/ 	.word	0x00031950
        /*2404*/ 	.word	0x00000006
        /*2408*/ 	.word	0x00000000
        /*240c*/ 	.short	0x010a
        /*240e*/ 	.byte	0x3f
	.zero		1


	//   ....[99]....
        /*2410*/ 	.word	0x000319a0
        /*2414*/ 	.word	0x00000007
        /*2418*/ 	.word	0x00000000
        /*241c*/ 	.short	0x010a
        /*241e*/ 	.byte	0x3f
	.zero		1


	//   ....[100]....
        /*2420*/ 	.word	0x000319f0
        /*2424*/ 	.word	0x00000004
        /*2428*/ 	.word	0x00038860
        /*242c*/ 	.short	0x010a
        /*242e*/ 	.byte	0x3f
	.zero		1


	//   ....[101]....
        /*2430*/ 	.word	0x00031a40
        /*2434*/ 	.word	0x00000003
        /*2438*/ 	.word	0x00038860
        /*243c*/ 	.short	0x010a
        /*243e*/ 	.byte	0x3f
	.zero		1


	//   ....[102]....
        /*2440*/ 	.word	0x00031a90
        /*2444*/ 	.word	0x00000004
        /*2448*/ 	.word	0x00038880
        /*244c*/ 	.short	0x010a
        /*244e*/ 	.byte	0x3f
	.zero		1


	//----- nvinfo : EIATTR_NUM_MBARRIERS
	.align		4
.L_401:
        /*2450*/ 	.byte	0x03, 0x38
        /*2452*/ 	.short	0x0016


	//----- nvinfo : EIATTR_EXIT_INSTR_OFFSETS
	.align		4
        /*2454*/ 	.byte	0x04, 0x1c
        /*2456*/ 	.short	(.L_403 - .L_402)


	//   ....[0]....
.L_402:
        /*2458*/ 	.word	0x0002ad20


	//----- nvinfo : EIATTR_MAX_THREADS
	.align		4
.L_403:
        /*245c*/ 	.byte	0x04, 0x05
        /*245e*/ 	.short	(.L_405 - .L_404)
.L_404:
        /*2460*/ 	.word	0x00000180
        /*2464*/ 	.word	0x00000001
        /*2468*/ 	.word	0x00000001


	//----- nvinfo : EIATTR_CRS_STACK_SIZE
	.align		4
.L_405:
        /*246c*/ 	.byte	0x04, 0x1e
        /*246e*/ 	.short	(.L_407 - .L_406)
.L_406:
        /*2470*/ 	.word	0x00000000


	//----- nvinfo : EIATTR_CBANK_PARAM_SIZE
	.align		4
.L_407:
        /*2474*/ 	.byte	0x03, 0x19
        /*2476*/ 	.short	0x0af0


	//----- nvinfo : EIATTR_PARAM_CBANK
	.align		4
        /*2478*/ 	.byte	0x04, 0x0a
        /*247a*/ 	.short	(.L_409 - .L_408)
	.align		4
.L_408:
        /*247c*/ 	.word	index@(.nv.constant0._ZN7cutlass13device_kernelIN5flash11enable_sm90INS1_16FlashAttnFwdSm90INS1_25CollectiveMainloopFwdSm90ILi2EN4cute5tupleIJNS5_1CILi1EEES8_S8_EEENS6_IJNS7_ILi128EEESA_NS7_ILi256EEEEEELi256ENS_12float_e4m3_tEfNS_4arch4Sm90ELb0ELb0ELb0ELb1ELb0ELb1ELb0ELb1ELb1ELb1ELb1ELb0EEENS1_21CollectiveEpilogueFwdINS6_IJSA_SB_SA_EEES9_NS_10bfloat16_tESF_Li256ELb1ELb1ELb1ELb1EEENS1_36VarlenDynamicPersistentTileSchedulerILi128ELi128ELi256ELi128ELb1ELb1ELb1ELb0ELb1ELb1EEEEEEEEEvNT_6ParamsE)
        /*2480*/ 	.short	0x0210
        /*2482*/ 	.short	0x0af0


	//----- nvinfo : EIATTR_SW_WAR
	.align		4
.L_409:
        /*2484*/ 	.byte	0x04, 0x36
        /*2486*/ 	.short	(.L_411 - .L_410)
.L_410:
        /*2488*/ 	.word	0x00000008
.L_411:


//--------------------- .nv.info._ZN7cutlass13device_kernelIN5flash11enable_sm90INS1_16FlashAttnFwdSm90INS1_25CollectiveMainloopFwdSm90ILi2EN4cute5tupleIJNS5_1CILi1EEES8_S8_EEENS6_IJNS7_ILi128EEENS7_ILi64EEENS7_ILi256EEEEEELi256ENS_12float_e4m3_tEfNS_4arch4Sm90ELb0ELb1ELb0ELb0ELb0ELb0ELb0ELb1ELb1ELb1ELb1ELb0EEENS1_21CollectiveEpilogueFwdINS6_IJSA_SC_SB_EEES9_NS_10bfloat16_tESG_Li256ELb0ELb1ELb1ELb1EEENS1_19SingleTileSchedulerILb0ELb1ELb1ELi128EEEEEEEEEvNT_6ParamsE --------------------------
	.section	.nv.info._ZN7cutlass13device_kernelIN5flash11enable_sm90INS1_16FlashAttnFwdSm90INS1_25CollectiveMainloopFwdSm90ILi2EN4cute5tupleIJNS5_1CILi1EEES8_S8_EEENS6_IJNS7_ILi128EEENS7_ILi64EEENS7_ILi256EEEEEELi256ENS_12float_e4m3_tEfNS_4arch4Sm90ELb0ELb1ELb0ELb0ELb0ELb0ELb0ELb1ELb1ELb1ELb1ELb0EEENS1_21CollectiveEpilogueFwdINS6_IJSA_SC_SB_EEES9_NS_10bfloat16_tESG_Li256ELb0ELb1ELb1ELb1EEENS1_19SingleTileSchedulerILb0ELb1ELb1ELi128EEEEEEEEEvNT_6ParamsE,"",@"SHT_CUDA_INFO"
	.sectionflags	@""
	.align	4


	//----- nvinfo : EIATTR_CUDA_API_VERSION
	.align		4
        /*0000*/ 	.byte	0x04, 0x37
        /*0002*/ 	.short	(.L_413 - .L_412)
.L_412:
        /*0004*/ 	.word	0x00000082


	//----- nvinfo : EIATTR_KPARAM_INFO
	.align		4
.L_413:
        /*0008*/ 	.byte	0x04, 0x17
        /*000a*/ 	.short	(.L_415 - .L_414)
.L_414:
        /*000c*/ 	.word	0x00000000
        /*0010*/ 	.short	0x0000
        /*0012*/ 	.short	0x0070
        /*0014*/ 	.byte	0x00, 0xf0, 0x01, 0x28


	//----- nvinfo : EIATTR_SPARSE_MMA_MASK
	.align		4
.L_415:
        /*0018*/ 	.byte	0x03, 0x50
        /*001a*/ 	.short	0x0000


	//----- nvinfo : EIATTR_MAXREG_COUNT
	.align		4
        /*001c*/ 	.byte	0x03, 0x1b
        /*001e*/ 	.short	0x00a8


	//----- nvinfo : EIATTR_NUM_BARRIERS
	.align		4
        /*0020*/ 	.byte	0x02, 0x4c
        /*0022*/ 	.byte	0x10
	.zero		1


	//----- nvinfo : EIATTR_EXTERNS
	.align		4
        /*0024*/ 	.byte	0x04, 0x0f
        /*0026*/ 	.short	(.L_417 - .L_416)


	//   ....[0]....
	.align		4
.L_416:
        /*0028*/ 	.word	index@(__assertfail)


	//----- nvinfo : EIATTR_ANNOTATIONS
	.align		4
.L_417:
        /*002c*/ 	.byte	0x04, 0x55
        /*002e*/ 	.short	(.L_419 - .L_418)


	//   ....[0]....
.L_418:
        /* <DEDUP_REMOVED lines=10> */


	//----- nvinfo : EIATTR_MERCURY_ISA_VERSION
	.align		4
.L_419:
        /*00c0*/ 	.byte	0x03, 0x5f
        /*00c2*/ 	.short	0x0101


	//----- nvinfo : EIATTR_INT_WARP_WIDE_INSTR_OFFSETS
	.align		4
        /*00c4*/ 	.byte	0x04, 0x31
        /*00c6*/ 	.short	(.L_421 - .L_420)


	//   ....[0]....
.L_420:
        /*00c8*/ 	.word	0x00000130


	//   ....[1]....
        /*00cc*/ 	.word	0x00000170


	//   ....[2]....
        /*00d0*/ 	.word	0x000001e0


	//----- nvinfo : EIATTR_COOP_GROUP_MASK_REGIDS
	.align		4
.L_421:
        /*00d4*/ 	.byte	0x04, 0x29
        /*00d6*/ 	.short	(.L_423 - .L_422)


	//   ....[0]....
.L_422:
        /*00d8*/ 	.word	0xffffffff


	//   ....[1]....
        /*00dc*/ 	.word	0xffffffff


	//   ....[2]....
        /*00e0*/ 	.word	0xffffffff


	//   ....[3]....
        /*00e4*/ 	.word	0xffffffff


	//   ....[4]....
        /*00e8*/ 	.word	0xffffffff


	//   ....[5]....
        /*00ec*/ 	.word	0xffffffff


	//   ....[6]....
        /*00f0*/ 	.word	0xffffffff


	//   ....[7]....
        /*00f4*/ 	.word	0xffffffff


	//   ....[8]....
        /*00f8*/ 	.word	0xffffffff


	//   ....[9]....
        /*00fc*/ 	.word	0xffffffff


	//   ....[10]....
        /*0100*/ 	.word	0xffffffff


	//   ....[11]....
        /*0104*/ 	.word	0xffffffff


	//   ....[12]....
        /*0108*/ 	.word	0xffffffff


	//   ....[13]....
        /*010c*/ 	.word	0xffffffff


	//   ....[14]....
        /*0110*/ 	.word	0xffffffff


	//   ....[15]....
        /*0114*/ 	.word	0xffffffff


	//   ....[16]....
        /*0118*/ 	.word	0xffffffff


	//   ....[17]....
        /*011c*/ 	.word	0xffffffff


	//   ....[18]....
        /*0120*/ 	.word	0xffffffff


	//   ....[19]....
        /*0124*/ 	.word	0xffffffff


	//   ....[20]....
        /*0128*/ 	.word	0xffffffff


	//   ....[21]....
        /*012c*/ 	.word	0xffffffff


	//   ....[22]....
        /*0130*/ 	.word	0xffffffff


	//   ....[23]....
        /*0134*/ 	.word	0xffffffff


	//   ....[24]....
        /*0138*/ 	.word	0xffffffff


	//   ....[25]....
        /*013c*/ 	.word	0xffffffff


	//   ....[26]....
        /*0140*/ 	.word	0xffffffff


	//   ....[27]....
        /*0144*/ 	.word	0xffffffff


	//   ....[28]....
        /*0148*/ 	.word	0xffffffff


	//   ....[29]....
        /*014c*/ 	.word	0xffffffff


	//   ....[30]....
        /*0150*/ 	.word	0xffffffff


	//   ....[31]....
        /*0154*/ 	.word	0xffffffff


	//   ....[32]....
        /*0158*/ 	.word	0xffffffff


	//   ....[33]....
        /*015c*/ 	.word	0xffffffff


	//   ....[34]....
        /*0160*/ 	.word	0xffffffff


	//   ....[35]....
        /*0164*/ 	.word	0xffffffff


	//   ....[36]....
        /*0168*/ 	.word	0xffffffff


	//   ....[37]....
        /*016c*/ 	.word	0xffffffff


	//   ....[38]....
        /*0170*/ 	.word	0xffffffff


	//   ....[39]....
        /*0174*/ 	.word	0xffffffff


	//   ....[40]....
        /*0178*/ 	.word	0xffffffff


	//   ....[41]....
        /*017c*/ 	.word	0xffffffff


	//   ....[42]....
        /*0180*/ 	.word	0xffffffff


	//   ....[43]....
        /*0184*/ 	.word	0xffffffff


	//   ....[44]....
        /*0188*/ 	.word	0xffffffff


	//   ....[45]....
        /*018c*/ 	.word	0xffffffff


	//   ....[46]....
        /*0190*/ 	.word	0xffffffff


	//   ....[47]....
        /*0194*/ 	.word	0xffffffff


	//   ....[48]....
        /*0198*/ 	.word	0xffffffff


	//   ....[49]....
        /*019c*/ 	.word	0xffffffff


	//   ....[50]....
        /*01a0*/ 	.word	0xffffffff


	//   ....[51]....
        /*01a4*/ 	.word	0xffffffff


	//   ....[52]....
        /*01a8*/ 	.word	0xffffffff


	//   ....[53]....
        /*01ac*/ 	.word	0xffffffff


	//   ....[54]....
        /*01b0*/ 	.word	0xffffffff


	//   ....[55]....
        /*01b4*/ 	.word	0xffffffff


	//   ....[56]....
        /*01b8*/ 	.word	0xffffffff


	//   ....[57]....
        /*01bc*/ 	.word	0xffffffff


	//   ....[58]....
        /*01c0*/ 	.word	0xffffffff


	//   ....[59]....
        /*01c4*/ 	.word	0xffffffff


	//   ....[60]....
        /*01c8*/ 	.word	0xffffffff


	//   ....[61]....
        /*01cc*/ 	.word	0xffffffff


	//   ....[62]....
        /*01d0*/ 	.word	0xffffffff


	//   ....[63]....
        /*01d4*/ 	.word	0xffffffff


	//   ....[64]....
        /*01d8*/ 	.word	0xffffffff


	//   ....[65]....
        /*01dc*/ 	.word	0xffffffff


	//   ....[66]....
        /*01e0*/ 	.word	0xffffffff


	//   ....[67]....
        /*01e4*/ 	.word	0xffffffff


	//   ....[68]....
        /*01e8*/ 	.word	0xffffffff


	//   ....[69]....
        /*01ec*/ 	.word	0xffffffff


	//   ....[70]....
        /*01f0*/ 	.word	0xffffffff


	//   ....[71]....
        /*01f4*/ 	.word	0xffffffff


	//   ....[72]....
        /*01f8*/ 	.word	0xffffffff


	//   ....[73]....
        /*01fc*/ 	.word	0xffffffff


	//   ....[74]....
        /*0200*/ 	.word	0xffffffff


	//   ....[75]....
        /*0204*/ 	.word	0xffffffff


	//   ....[76]....
        /*0208*/ 	.word	0xffffffff


	//   ....[77]....
        /*020c*/ 	.word	0xffffffff


	//   ....[78]....
        /*0210*/ 	.word	0xffffffff


	//   ....[79]....
        /*0214*/ 	.word	0xffffffff


	//   ....[80]....
        /*0218*/ 	.word	0xffffffff


	//   ....[81]....
        /*021c*/ 	.word	0xffffffff


	//   ....[82]....
        /*0220*/ 	.word	0xffffffff


	//   ....[83]....
        /*0224*/ 	.word	0xffffffff


	//   ....[84]....
        /*0228*/ 	.word	0xffffffff


	//   ....[85]....
        /*022c*/ 	.word	0xffffffff


	//   ....[86]....
        /*0230*/ 	.word	0xffffffff


	//   ....[87]....
        /*0234*/ 	.word	0xffffffff


	//   ....[88]....
        /*0238*/ 	.word	0xffffffff


	//   ....[89]....
        /*023c*/ 	.word	0xffffffff


	//   ....[90]....
        /*0240*/ 	.word	0xffffffff


	//   ....[91]....
        /*0244*/ 	.word	0xffffffff


	//   ....[92]....
        /*0248*/ 	.word	0xffffffff


	//   ....[93]....
        /*024c*/ 	.word	0xffffffff


	//   ....[94]....
        /*0250*/ 	.word	0xffffffff


	//   ....[95]....
        /*0254*/ 	.word	0xffffffff


	//   ....[96]....
        /*0258*/ 	.word	0xffffffff


	//   ....[97]....
        /*025c*/ 	.word	0xffffffff


	//   ....[98]....
        /*0260*/ 	.word	0xffffffff


	//   ....[99]....
        /*0264*/ 	.word	0xffffffff


	//   ....[100]....
        /*0268*/ 	.word	0xffffffff


	//   ....[101]....
        /*026c*/ 	.word	0xffffffff


	//   ....[102]....
        /*0270*/ 	.word	0xffffffff


	//   ....[103]....
        /*0274*/ 	.word	0xffffffff


	//   ....[104]....
        /*0278*/ 	.word	0xffffffff


	//   ....[105]....
        /*027c*/ 	.word	0xffffffff


	//   ....[106]....
        /*0280*/ 	.word	0xffffffff


	//   ....[107]....
        /*0284*/ 	.word	0xffffffff


	//   ....[108]....
        /*0288*/ 	.word	0xffffffff


	//   ....[109]....
        /*028c*/ 	.word	0xffffffff


	//   ....[110]....
        /*0290*/ 	.word	0xffffffff


	//   ....[111]....
        /*0294*/ 	.word	0xffffffff


	//   ....[112]....
        /*0298*/ 	.word	0xffffffff


	//   ....[113]....
        /*029c*/ 	.word	0xffffffff


	//   ....[114]....
        /*02a0*/ 	.word	0xffffffff


	//   ....[115]....
        /*02a4*/ 	.word	0xffffffff


	//   ....[116]....
        /*02a8*/ 	.word	0xffffffff


	//   ....[117]....
        /*02ac*/ 	.word	0xffffffff


	//   ....[118]....
        /*02b0*/ 	.word	0xffffffff


	//   ....[119]....
        /*02b4*/ 	.word	0xffffffff


	//   ....[120]....
        /*02b8*/ 	.word	0xffffffff


	//   ....[121]....
        /*02bc*/ 	.word	0xffffffff


	//   ....[122]....
        /*02c0*/ 	.word	0xffffffff


	//   ....[123]....
        /*02c4*/ 	.word	0xffffffff


	//   ....[124]....
        /*02c8*/ 	.word	0xffffffff


	//   ....[125]....
        /*02cc*/ 	.word	0xffffffff


	//   ....[126]....
        /*02d0*/ 	.word	0xffffffff


	//   ....[127]....
        /*02d4*/ 	.word	0xffffffff


	//   ....[128]....
        /*02d8*/ 	.word	0xffffffff


	//   ....[129]....
        /*02dc*/ 	.word	0xffffffff


	//   ....[130]....
        /*02e0*/ 	.word	0xffffffff


	//   ....[131]....
        /*02e4*/ 	.word	0xffffffff


	//   ....[132]....
        /*02e8*/ 	.word	0xffffffff


	//   ....[133]....
        /*02ec*/ 	.word	0xffffffff


	//   ....[134]....
        /*02f0*/ 	.word	0xffffffff


	//   ....[135]....
        /*02f4*/ 	.word	0xffffffff


	//   ....[136]....
        /*02f8*/ 	.word	0xffffffff


	//   ....[137]....
        /*02fc*/ 	.word	0xffffffff


	//   ....[138]....
        /*0300*/ 	.word	0xffffffff


	//   ....[139]....
        /*0304*/ 	.word	0xffffffff


	//   ....[140]....
        /*0308*/ 	.word	0xffffffff


	//   ....[141]....
        /*030c*/ 	.word	0xffffffff


	//   ....[142]....
        /*0310*/ 	.word	0xffffffff


	//   ....[143]....
        /*0314*/ 	.word	0xffffffff


	//   ....[144]....
        /*0318*/ 	.word	0xffffffff


	//   ....[145]....
        /*031c*/ 	.word	0xffffffff


	//   ....[146]....
        /*0320*/ 	.word	0xffffffff


	//   ....[147]....
        /*0324*/ 	.word	0xffffffff


	//   ....[148]....
        /*0328*/ 	.word	0xffffffff


	//   ....[149]....
        /*032c*/ 	.word	0xffffffff


	//   ....[150]....
        /*0330*/ 	.word	0xffffffff


	//   ....[151]....
        /*0334*/ 	.word	0xffffffff


	//   ....[152]....
        /*0338*/ 	.word	0xffffffff


	//   ....[153]....
        /*033c*/ 	.word	0xffffffff


	//   ....[154]....
        /*0340*/ 	.word	0xffffffff


	//   ....[155]....
        /*0344*/ 	.word	0xffffffff


	//   ....[156]....
        /*0348*/ 	.word	0xffffffff


	//   ....[157]....
        /*034c*/ 	.word	0xffffffff


	//   ....[158]....
        /*0350*/ 	.word	0xffffffff


	//   ....[159]....
        /*0354*/ 	.word	0xffffffff


	//   ....[160]....
        /*0358*/ 	.word	0xffffffff


	//   ....[161]....
        /*035c*/ 	.word	0xffffffff


	//   ....[162]....
        /*0360*/ 	.word	0xffffffff


	//   ....[163]....
        /*0364*/ 	.word	0xffffffff


	//   ....[164]....
        /*0368*/ 	.word	0xffffffff


	//   ....[165]....
        /*036c*/ 	.word	0xffffffff


	//   ....[166]....
        /*0370*/ 	.word	0xffffffff


	//   ....[167]....
        /*0374*/ 	.word	0xffffffff


	//   ....[168]....
        /*0378*/ 	.word	0xffffffff


	//   ....[169]....
        /*037c*/ 	.word	0xffffffff


	//   ....[170]....
        /*0380*/ 	.word	0xffffffff


	//   ....[171]....
        /*0384*/ 	.word	0xffffffff


	//   ....[172]....
        /*0388*/ 	.word	0xffffffff


	//   ....[173]....
        /*038c*/ 	.word	0xffffffff


	//   ....[174]....
        /*0390*/ 	.word	0xffffffff


	//   ....[175]....
        /*0394*/ 	.word	0xffffffff


	//   ....[176]....
        /*0398*/ 	.word	0xffffffff


	//   ....[177]....
        /*039c*/ 	.word	0xffffffff


	//   ....[178]....
        /*03a0*/ 	.word	0xffffffff


	//   ....[179]....
        /*03a4*/ 	.word	0xffffffff


	//   ....[180]....
        /*03a8*/ 	.word	0xffffffff


	//   ....[181]....
        /*03ac*/ 	.word	0xffffffff


	//   ....[182]....
        /*03b0*/ 	.word	0xffffffff


	//   ....[183]....
        /*03b4*/ 	.word	0xffffffff


	//   ....[184]....
        /*03b8*/ 	.word	0xffffffff


	//   ....[185]....
        /*03bc*/ 	.word	0xffffffff


	//   ....[186]....
        /*03c0*/ 	.word	0xffffffff


	//   ....[187]....
        /*03c4*/ 	.word	0xffffffff


	//   ....[188]....
        /*03c8*/ 	.word	0xffffffff


	//   ....[189]....
        /*03cc*/ 	.word	0x0500000f


	//   ....[190]....
        /*03d0*/ 	.word	0x0500000f


	//   ....[191]....
        /*03d4*/ 	.word	0x0500000f


	//   ....[192]....
        /*03d8*/ 	.word	0x0500000f


	//   ....[193]....
        /*03dc*/ 	.word	0x0500000f


	//   ....[194]....
        /*03e0*/ 	.word	0x0500000f


	//   ....[195]....
        /*03e4*/ 	.word	0x0500000f


	//   ....[196]....
        /*03e8*/ 	.word	0x0500000f


	//   ....[197]....
        /*03ec*/ 	.word	0x0500000f


	//   ....[198]....
        /*03f0*/ 	.word	0x0500000f


	//   ....[199]....
        /*03f4*/ 	.word	0x0500000f


	//   ....[200]....
        /*03f8*/ 	.word	0x0500000f


	//   ....[201]....
        /*03fc*/ 	.word	0x0500000f


	//   ....[202]....
        /*0400*/ 	.word	0x0500000f


	//   ....[203]....
        /*0404*/ 	.word	0x0500000f


	//   ....[204]....
        /*0408*/ 	.word	0x0500000f


	//   ....[205]....
        /*040c*/ 	.word	0x0500000f


	//----- nvinfo : EIATTR_COOP_GROUP_INSTR_OFFSETS
	.align		4
.L_423:
        /*0410*/ 	.byte	0x04, 0x28
        /*0412*/ 	.short	(.L_425 - .L_424)


	//   ....[0]....
.L_424:
        /*0414*/ 	.word	0x00000070


	//   ....[1]....
        /*0418*/ 	.word	0x00000140


	//   ....[2]....
        /*041c*/ 	.word	0x00000190


	//   ....[3]....
        /*0420*/ 	.word	0x000003c0


	//   ....[4]....
        /*0424*/ 	.word	0x00000520


	//   ....[5]....
        /*0428*/ 	.word	0x00000640


	//   ....[6]....
        /*042c*/ 	.word	0x000007a0


	//   ....[7]....
        /*0430*/ 	.word	0x00001a30


	//   ....[8]....
        /*0434*/ 	.word	0x000023a0


	//   ....[9]....
        /*0438*/ 	.word	0x00002670


	//   ....[10]....
        /*043c*/ 	.word	0x00003070


	//   ....[11]....
        /*0440*/ 	.word	0x000031a0


	//   ....[12]....
        /*0444*/ 	.word	0x000036f0


	//   ....[13]....
        /*0448*/ 	.word	0x00003770


	//   ....[14]....
        /*044c*/ 	.word	0x00004d80


	//   ....[15]....
        /*0450*/ 	.word	0x00004fd0


	//   ....[16]....
        /*0454*/ 	.word	0x000056a0


	//   ....[17]....
        /*0458*/ 	.word	0x000056e0


	//   ....[18]....
        /*045c*/ 	.word	0x00005b40


	//   ....[19]....
        /*0460*/ 	.word	0x00005bb0


	//   ....[20]....
        /*0464*/ 	.word	0x00007540


	//   ....[21]....
        /*0468*/ 	.word	0x00007550


	//   ....[22]....
        /*046c*/ 	.word	0x00007580


	//   ....[23]....
        /*0470*/ 	.word	0x00007590


	//   ....[24]....
        /*0474*/ 	.word	0x00008d60


	//   ....[25]....
        /*0478*/ 	.word	0x00009010


	//   ....[26]....
        /*047c*/ 	.word	0x000096e0


	//   ....[27]....
        /*0480*/ 	.word	0x000097e0


	//   ....[28]....
        /*0484*/ 	.word	0x00009b80


	//   ....[29]....
        /*0488*/ 	.word	0x00009c00


	//   ....[30]....
        /*048c*/ 	.word	0x0000ade0


	//   ....[31]....
        /*0490*/ 	.word	0x0000adf0


	//   ....[32]....
        /*0494*/ 	.word	0x0000ae20


	//   ....[33]....
        /*0498*/ 	.word	0x0000ae30


	//   ....[34]....
        /*049c*/ 	.word	0x0000c3b0


	//   ....[35]....
        /*04a0*/ 	.word	0x0000c3f0


	//   ....[36]....
        /*04a4*/ 	.word	0x0000c420


	//   ....[37]....
        /*04a8*/ 	.word	0x0000c460


	//   ....[38]....
        /*04ac*/ 	.word	0x0000c490


	//   ....[39]....
        /*04b0*/ 	.word	0x0000c4d0


	//   ....[40]....
        /*04b4*/ 	.word	0x0000c4f0


	//   ....[41]....
        /*04b8*/ 	.word	0x0000c500


	//   ....[42]....
        /*04bc*/ 	.word	0x0000c510


	//   ....[43]....
        /*04c0*/ 	.word	0x0000c520


	//   ....[44]....
        /*04c4*/ 	.word	0x0000c530


	//   ....[45]....
        /*04c8*/ 	.word	0x0000c560


	//   ....[46]....
        /*04cc*/ 	.word	0x0000c570


	//   ....[47]....
        /*04d0*/ 	.word	0x0000c580


	//   ....[48]....
        /*04d4*/ 	.word	0x0000c590


	//   ....[49]....
        /*04d8*/ 	.word	0x0000c5b0


	//   ....[50]....
        /*04dc*/ 	.word	0x0000c5c0


	//   ....[51]....
        /*04e0*/ 	.word	0x0000c5d0


	//   ....[52]....
        /*04e4*/ 	.word	0x0000c5e0


	//   ....[53]....
        /*04e8*/ 	.word	0x0000c5f0


	//   ....[54]....
        /*04ec*/ 	.word	0x0000c600


	//   ....[55]....
        /*04f0*/ 	.word	0x0000c620


	//   ....[56]....
        /*04f4*/ 	.word	0x0000c630


	//   ....[57]....
        /*04f8*/ 	.word	0x0000c640


	//   ....[58]....
        /*04fc*/ 	.word	0x0000c650


	//   ....[59]....
        /*0500*/ 	.word	0x0000c660


	//   ....[60]....
        /*0504*/ 	.word	0x0000c670


	//   ....[61]....
        /*0508*/ 	.word	0x0000c690


	//   ....[62]....
        /*050c*/ 	.word	0x0000c6a0


	//   ....[63]....
        /*0510*/ 	.word	0x0000c6c0


	//   ....[64]....
        /*0514*/ 	.word	0x0000c6d0


	//   ....[65]....
        /*0518*/ 	.word	0x0000c6f0


	//   ....[66]....
        /*051c*/ 	.word	0x0000c700


	//   ....[67]....
        /*0520*/ 	.word	0x0000c710


	//   ....[68]....
        /*0524*/ 	.word	0x0000c720


	//   ....[69]....
        /*0528*/ 	.word	0x0000c730


	//   ....[70]....
        /*052c*/ 	.word	0x0000c740


	//   ....[71]....
        /*0530*/ 	.word	0x0000c750


	//   ....[72]....
        /*0534*/ 	.word	0x0000c760


	//   ....[73]....
        /*0538*/ 	.word	0x0000c770


	//   ....[74]....
        /*053c*/ 	.word	0x0000c780


	//   ....[75]....
        /*0540*/ 	.word	0x0000c790


	//   ....[76]....
        /*0544*/ 	.word	0x0000c7b0


	//   ....[77]....
        /*0548*/ 	.word	0x0000c7c0


	//   ....[78]....
        /*054c*/ 	.word	0x0000c7d0


	//   ....[79]....
        /*0550*/ 	.word	0x0000c7f0


	//   ....[80]....
        /*0554*/ 	.word	0x0000c800


	//   ....[81]....
        /*0558*/ 	.word	0x0000c820


	//   ....[82]....
        /*055c*/ 	.word	0x0000c830


	//   ....[83]....
        /*0560*/ 	.word	0x0000c840


	//   ....[84]....
        /*0564*/ 	.word	0x0000c850


	//   ....[85]....
        /*0568*/ 	.word	0x0000c880


	//   ....[86]....
        /*056c*/ 	.word	0x0000c8b0


	//   ....[87]....
        /*0570*/ 	.word	0x0000c8d0


	//   ....[88]....
        /*0574*/ 	.word	0x0000c900


	//   ....[89]....
        /*0578*/ 	.word	0x0000c910


	//   ....[90]....
        /*057c*/ 	.word	0x0000c920


	//   ....[91]....
        /*0580*/ 	.word	0x0000c930


	//   ....[92]....
        /*0584*/ 	.word	0x0000c940


	//   ....[93]....
        /*0588*/ 	.word	0x0000c960


	//   ....[94]....
        /*058c*/ 	.word	0x0000c990


	//   ....[95]....
        /*0590*/ 	.word	0x0000c9c0


	//   ....[96]....
        /*0594*/ 	.word	0x0000c9d0


	//   ....[97]....
        /*0598*/ 	.word	0x0000c9f0


	//   ....[98]....
        /*059c*/ 	.word	0x0000ca10


	//   ....[99]....
        /*05a0*/ 	.word	0x0000ca40


	//   ....[100]....
        /*05a4*/ 	.word	0x0000ca60


	//   ....[101]....
        /*05a8*/ 	.word	0x0000ca70


	//   ....[102]....
        /*05ac*/ 	.word	0x0000ca80


	//   ....[103]....
        /*05b0*/ 	.word	0x0000ca90


	//   ....[104]....
        /*05b4*/ 	.word	0x0000caa0


	//   ....[105]....
        /*05b8*/ 	.word	0x0000cab0


	//   ....[106]....
        /*05bc*/ 	.word	0x0000cac0


	//   ....[107]....
        /*05c0*/ 	.word	0x0000cad0


	//   ....[108]....
        /*05c4*/ 	.word	0x0000cae0


	//   ....[109]....
        /*05c8*/ 	.word	0x0000cb00


	//   ....[110]....
        /*05cc*/ 	.word	0x0000cb10


	//   ....[111]....
        /*05d0*/ 	.word	0x0000cb40


	//   ....[112]....
        /*05d4*/ 	.word	0x0000cb70


	//   ....[113]....
        /*05d8*/ 	.word	0x0000cba0


	//   ....[114]....
        /*05dc*/ 	.word	0x0000cbd0


	//   ....[115]....
        /*05e0*/ 	.word	0x0000cc30


	//   ....[116]....
        /*05e4*/ 	.word	0x0000cc70


	//   ....[117]....
        /*05e8*/ 	.word	0x0000cca0


	//   ....[118]....
        /*05ec*/ 	.word	0x0000ccd0


	//   ....[119]....
        /*05f0*/ 	.word	0x0000cd00


	//   ....[120]....
        /*05f4*/ 	.word	0x0000cd20


	//   ....[121]....
        /*05f8*/ 	.word	0x0000cd40


	//   ....[122]....
        /*05fc*/ 	.word	0x0000cd50


	//   ....[123]....
        /*0600*/ 	.word	0x0000cd70


	//   ....[124]....
        /*0604*/ 	.word	0x0000cd80


	//   ....[125]....
        /*0608*/ 	.word	0x0000cd90


	//   ....[126]....
        /*060c*/ 	.word	0x0000cda0


	//   ....[127]....
        /*0610*/ 	.word	0x0000cdb0


	//   ....[128]....
        /*0614*/ 	.word	0x0000cdc0


	//   ....[129]....
        /*0618*/ 	.word	0x0000cdd0


	//   ....[130]....
        /*061c*/ 	.word	0x0000cde0


	//   ....[131]....
        /*0620*/ 	.word	0x0000cdf0


	//   ....[132]....
        /*0624*/ 	.word	0x0000ce00


	//   ....[133]....
        /*0628*/ 	.word	0x0000ce10


	//   ....[134]....
        /*062c*/ 	.word	0x0000ce20


	//   ....[135]....
        /*0630*/ 	.word	0x0000ce30


	//   ....[136]....
        /*0634*/ 	.word	0x0000ce40


	//   ....[137]....
        /*0638*/ 	.word	0x0000ce50


	//   ....[138]....
        /*063c*/ 	.word	0x0000ce60


	//   ....[139]....
        /*0640*/ 	.word	0x0000ce70


	//   ....[140]....
        /*0644*/ 	.word	0x0000ce80


	//   ....[141]....
        /*0648*/ 	.word	0x0000ce90


	//   ....[142]....
        /*064c*/ 	.word	0x0000cea0


	//   ....[143]....
        /*0650*/ 	.word	0x0000ceb0


	//   ....[144]....
        /*0654*/ 	.word	0x0000ced0


	//   ....[145]....
        /*0658*/ 	.word	0x0000cee0


	//   ....[146]....
        /*065c*/ 	.word	0x0000cef0


	//   ....[147]....
        /*0660*/ 	.word	0x0000cf00


	//   ....[148]....
        /*0664*/ 	.word	0x0000cf10


	//   ....[149]....
        /*0668*/ 	.word	0x0000cf40


	//   ....[150]....
        /*066c*/ 	.word	0x0000cf70


	//   ....[151]....
        /*0670*/ 	.word	0x0000cfa0


	//   ....[152]....
        /*0674*/ 	.word	0x0000cfd0


	//   ....[153]....
        /*0678*/ 	.word	0x0000d000


	//   ....[154]....
        /*067c*/ 	.word	0x0000d030


	//   ....[155]....
        /*0680*/ 	.word	0x0000d070


	//   ....[156]....
        /*0684*/ 	.word	0x0000d0b0


	//   ....[157]....
        /*0688*/ 	.word	0x0000d0e0


	//   ....[158]....
        /*068c*/ 	.word	0x0000d120


	//   ....[159]....
        /*0690*/ 	.word	0x0000d150


	//   ....[160]....
        /*0694*/ 	.word	0x0000d180


	//   ....[161]....
        /*0698*/ 	.word	0x0000d1b0


	//   ....[162]....
        /*069c*/ 	.word	0x0000d670


	//   ....[163]....
        /*06a0*/ 	.word	0x0000d6b0


	//   ....[164]....
        /*06a4*/ 	.word	0x0000d6f0


	//   ....[165]....
        /*06a8*/ 	.word	0x0000d730


	//   ....[166]....
        /*06ac*/ 	.word	0x0000d780


	//   ....[167]....
        /*06b0*/ 	.word	0x0000d7b0


	//   ....[168]....
        /*06b4*/ 	.word	0x0000e490


	//   ....[169]....
        /*06b8*/ 	.word	0x0000e4c0


	//   ....[170]....
        /*06bc*/ 	.word	0x0000f610


	//   ....[171]....
        /*06c0*/ 	.word	0x000107f0


	//   ....[172]....
        /*06c4*/ 	.word	0x00011260


	//   ....[173]....
        /*06c8*/ 	.word	0x000112a0


	//   ....[174]....
        /*06cc*/ 	.word	0x000112c0


	//   ....[175]....
        /*06d0*/ 	.word	0x00011360


	//   ....[176]....
        /*06d4*/ 	.word	0x00011380


	//   ....[177]....
        /*06d8*/ 	.word	0x00011420


	//   ....[178]....
        /*06dc*/ 	.word	0x00011440


	//   ....[179]....
        /*06e0*/ 	.word	0x000114e0


	//   ....[180]....
        /*06e4*/ 	.word	0x00011500


	//   ....[181]....
        /*06e8*/ 	.word	0x000115a0


	//   ....[182]....
        /*06ec*/ 	.word	0x000115c0


	//   ....[183]....
        /*06f0*/ 	.word	0x00011660


	//   ....[184]....
        /*06f4*/ 	.word	0x00011680


	//   ....[185]....
        /*06f8*/ 	.word	0x00011720


	//   ....[186]....
        /*06fc*/ 	.word	0x00011740


	//   ....[187]....
        /*0700*/ 	.word	0x00011750


	//   ....[188]....
        /*0704*/ 	.word	0x000131c0


	//   ....[189]....
        /*0708*/ 	.word	0x00013830


	//   ....[190]....
        /*070c*/ 	.word	0x000139e0


	//   ....[191]....
        /*0710*/ 	.word	0x00013a30


	//   ....[192]....
        /*0714*/ 	.word	0x00013ad0


	//   ....[193]....
        /*0718*/ 	.word	0x00013be0


	//   ....[194]....
        /*071c*/ 	.word	0x00013c50


	//   ....[195]....
        /*0720*/ 	.word	0x00013d60


	//   ....[196]....
        /*0724*/ 	.word	0x00013dd0


	//   ....[197]....
        /*0728*/ 	.word	0x00013ee0


	//   ....[198]....
        /*072c*/ 	.word	0x00013f50


	//   ....[199]....
        /*0730*/ 	.word	0x00014060


	//   ....[200]....
        /*0734*/ 	.word	0x000140d0


	//   ....[201]....
        /*0738*/ 	.word	0x000141e0


	//   ....[202]....
        /*073c*/ 	.word	0x00014250


	//   ....[203]....
        /*0740*/ 	.word	0x00014340


	//   ....[204]....
        /*0744*/ 	.word	0x000143d0


	//   ....[205]....
        /*0748*/ 	.word	0x000144c0


	//----- nvinfo : EIATTR_REG_RECONFIG
	.align		4
.L_425:
        /*074c*/ 	.byte	0x01, 0x54
	.zero		2


	//----- nvinfo : EIATTR_SYSCALL_OFFSETS
	.align		4
        /*0750*/ 	.byte	0x04, 0x46
        /*0752*/ 	.short	(.L_427 - .L_426)


	//   ....[0]....
.L_426:
        /*0754*/ 	.word	0x00001bf0


	//   ....[1]....
        /*0758*/ 	.word	0x00010160


	//   ....[2]....
        /*075c*/ 	.word	0x000102a0


	//   ....[3]....
        /*0760*/ 	.word	0x000103e0


	//   ....[4]....
        /*0764*/ 	.word	0x00010500


	//   ....[5]....
        /*0768*/ 	.word	0x00010f00


	//----- nvinfo : EIATTR_MBARRIER_INSTR_OFFSETS
	.align		4
.L_427:
        /*076c*/ 	.byte	0x04, 0x39
        /*076e*/ 	.short	(.L_429 - .L_428)


	//   ....[0]....
.L_428:
        /*0770*/ 	.word	0x00000270
        /*0774*/ 	.word	0x000000ff
        /*0778*/ 	.word	0x00020800
        /*077c*/ 	.short	0x0100
        /*077e*/ 	.byte	0x08
	.zero		1


	//   ....[1]....
        /*0780*/ 	.word	0x00000280
        /*0784*/ 	.word	0x000000ff
        /*0788*/ 	.word	0x00020820
        /*078c*/ 	.short	0x0100
        /*078e*/ 	.byte	0x08
	.zero		1


	//   ....[2]....
        /*0790*/ 	.word	0x00000370
        /*0794*/ 	.word	0x000000ff
        /*0798*/ 	.word	0x00020830
        /*079c*/ 	.short	0x0100
        /*079e*/ 	.byte	0x08
	.zero		1


	//   ....[3]....
        /*07a0*/ 	.word	0x00000380
        /*07a4*/ 	.word	0x000000ff
        /*07a8*/ 	.word	0x00020840
        /*07ac*/ 	.short	0x0100
        /*07ae*/ 	.byte	0x08
	.zero		1


	//   ....[4]....
        /*07b0*/ 	.word	0x00000390
        /*07b4*/ 	.word	0x000000ff
        /*07b8*/ 	.word	0x00020838
        /*07bc*/ 	.short	0x0100
        /*07be*/ 	.byte	0x08
	.zero		1


	//   ....[5]....
        /*07c0*/ 	.word	0x000003a0
        /*07c4*/ 	.word	0x000000ff
        /*07c8*/ 	.word	0x00020848
        /*07cc*/ 	.short	0x0100
        /*07ce*/ 	.byte	0x08
	.zero		1


	//   ....[6]....
        /*07d0*/ 	.word	0x000004d0
        /*07d4*/ 	.word	0x000000ff
        /*07d8*/ 	.word	0x00020850
        /*07dc*/ 	.short	0x0100
        /*07de*/ 	.byte	0x08
	.zero		1


	//   ....[7]....
        /*07e0*/ 	.word	0x000004e0
        /*07e4*/ 	.word	0x000000ff
        /*07e8*/ 	.word	0x00020860
        /*07ec*/ 	.short	0x0100
        /*07ee*/ 	.byte	0x08
	.zero		1


	//   ....[8]....
        /*07f0*/ 	.word	0x000004f0
        /*07f4*/ 	.word	0x000000ff
        /*07f8*/ 	.word	0x00020858
        /*07fc*/ 	.short	0x0100
        /*07fe*/ 	.byte	0x08
	.zero		1


	//   ....[9]....
        /*0800*/ 	.word	0x00000500
        /*0804*/ 	.word	0x000000ff
        /*0808*/ 	.word	0x00020868
        /*080c*/ 	.short	0x0100
        /*080e*/ 	.byte	0x08
	.zero		1


	//   ....[10]....
        /*0810*/ 	.word	0x000005f0
        /*0814*/ 	.word	0x000000ff
        /*0818*/ 	.word	0x00020870
        /*081c*/ 	.short	0x0100
        /*081e*/ 	.byte	0x06
	.zero		1


	//   ....[11]....
        /*0820*/ 	.word	0x00000600
        /*0824*/ 	.word	0x000000ff
        /*0828*/ 	.word	0x00020880
        /*082c*/ 	.short	0x0100
        /*082e*/ 	.byte	0x06
	.zero		1


	//   ....[12]....
        /*0830*/ 	.word	0x00000610
        /*0834*/ 	.word	0x000000ff
        /*0838*/ 	.word	0x00020878
        /*083c*/ 	.short	0x0100
        /*083e*/ 	.byte	0x06
	.zero		1


	//   ....[13]....
        /*0840*/ 	.word	0x00000620
        /*0844*/ 	.word	0x000000ff
        /*0848*/ 	.word	0x00020888
        /*084c*/ 	.short	0x0100
        /*084e*/ 	.byte	0x06
	.zero		1


	//   ....[14]....
        /*0850*/ 	.word	0x00000750
        /*0854*/ 	.word	0x000000ff
        /*0858*/ 	.word	0x00020890
        /*085c*/ 	.short	0x0100
        /*085e*/ 	.byte	0x08
	.zero		1


	//   ....[15]....
        /*0860*/ 	.word	0x00000760
        /*0864*/ 	.word	0x000000ff
        /*0868*/ 	.word	0x000208a0
        /*086c*/ 	.short	0x0100
        /*086e*/ 	.byte	0x08
	.zero		1


	//   ....[16]....
        /*0870*/ 	.word	0x00000770
        /*0874*/ 	.word	0x000000ff
        /*0878*/ 	.word	0x00020898
        /*087c*/ 	.short	0x0100
        /*087e*/ 	.byte	0x08
	.zero		1


	//   ....[17]....
        /*0880*/ 	.word	0x00000780
        /*0884*/ 	.word	0x000000ff
        /*0888*/ 	.word	0x000208a8
        /*088c*/ 	.short	0x0100
        /*088e*/ 	.byte	0x08
	.zero		1


	//   ....[18]....
        /*0890*/ 	.word	0x000008b0
        /*0894*/ 	.word	0x000000ff
        /*0898*/ 	.word	0x000208b0
        /*089c*/ 	.short	0x0100
        /*089e*/ 	.byte	0x08
	.zero		1


	//   ....[19]....
        /*08a0*/ 	.word	0x000008c0
        /*08a4*/ 	.word	0x000000ff
        /*08a8*/ 	.word	0x000208c0
        /*08ac*/ 	.short	0x0100
        /*08ae*/ 	.byte	0x08
	.zero		1


	//   ....[20]....
        /*08b0*/ 	.word	0x000008d0
        /*08b4*/ 	.word	0x000000ff
        /*08b8*/ 	.word	0x000208b8
        /*08bc*/ 	.short	0x0100
        /*08be*/ 	.byte	0x08
	.zero		1


	//   ....[21]....
        /*08c0*/ 	.word	0x000008e0
        /*08c4*/ 	.word	0x000000ff
        /*08c8*/ 	.word	0x000208c8
        /*08cc*/ 	.short	0x0100
        /*08ce*/ 	.byte	0x08
	.zero		1


	//   ....[22]....
        /*08d0*/ 	.word	0x00001c10
        /*08d4*/ 	.word	0x000000ff
        /*08d8*/ 	.word	0x00020800
        /*08dc*/ 	.short	0x010a
        /*08de*/ 	.byte	0x29
	.zero		1


	//   ....[23]....
        /*08e0*/ 	.word	0x00001c80
        /*08e4*/ 	.word	0x000000ff
        /*08e8*/ 	.word	0x00020830
        /*08ec*/ 	.short	0x010a
        /*08ee*/ 	.byte	0x29
	.zero		1


	//   ....[24]....
        /*08f0*/ 	.word	0x00001d10
        /*08f4*/ 	.word	0x000000ff
        /*08f8*/ 	.word	0x00020830
        /*08fc*/ 	.short	0x010a
        /*08fe*/ 	.byte	0x29
	.zero		1


	//   ....[25]....
        /*0900*/ 	.word	0x000024d0
        /*0904*/ 	.word	0x00000000
        /*0908*/ 	.word	0x00000000
        /*090c*/ 	.short	0x0101
        /*090e*/ 	.byte	0x3f
	.zero		1


	//   ....[26]....
        /*0910*/ 	.word	0x000047c0
        /*0914*/ 	.word	0x000000ff
        /*0918*/ 	.word	0x00020830
        /*091c*/ 	.short	0x010a
        /*091e*/ 	.byte	0x06
	.zero		1


	//   ....[27]....
        /*0920*/ 	.word	0x00004800
        /*0924*/ 	.word	0x000000ff
        /*0928*/ 	.word	0x00020830
        /*092c*/ 	.short	0x010a
        /*092e*/ 	.byte	0x06
	.zero		1


	//   ....[28]....
        /*0930*/ 	.word	0x00004b40
        /*0934*/ 	.word	0x000000ff
        /*0938*/ 	.word	0x00020850
        /*093c*/ 	.short	0x010a
        /*093e*/ 	.byte	0x06
	.zero		1


	//   ....[29]....
        /*0940*/ 	.word	0x00004b80
        /*0944*/ 	.word	0x000000ff
        /*0948*/ 	.word	0x00020850
        /*094c*/ 	.short	0x010a
        /*094e*/ 	.byte	0x06
	.zero		1


	//   ....[30]....
        /*0950*/ 	.word	0x00004e10
        /*0954*/ 	.word	0x0000000c
        /*0958*/ 	.word	0x00000000
        /*095c*/ 	.short	0x0101
        /*095e*/ 	.byte	0x3f
	.zero		1


	//   ....[31]....
        /*0960*/ 	.word	0x00006230
        /*0964*/ 	.word	0x000000ff
        /*0968*/ 	.word	0x00000000
        /*096c*/ 	.short	0x0101
        /*096e*/ 	.byte	0x06
	.zero		1


	//   ....[32]....
        /*0970*/ 	.word	0x00006e90
        /*0974*/ 	.word	0x000000ff
        /*0978*/ 	.word	0x00020830
        /*097c*/ 	.short	0x010a
        /*097e*/ 	.byte	0x06
	.zero		1


	//   ....[33]....
        /*0980*/ 	.word	0x00006ed0
        /*0984*/ 	.word	0x000000ff
        /*0988*/ 	.word	0x00020830
        /*098c*/ 	.short	0x010a
        /*098e*/ 	.byte	0x06
	.zero		1


	//   ....[34]....
        /*0990*/ 	.word	0x00007240
        /*0994*/ 	.word	0x000000ff
        /*0998*/ 	.word	0x00020850
        /*099c*/ 	.short	0x010a
        /*099e*/ 	.byte	0x06
	.zero		1


	//   ....[35]....
        /*09a0*/ 	.word	0x00007280
        /*09a4*/ 	.word	0x000000ff
        /*09a8*/ 	.word	0x00020850
        /*09ac*/ 	.short	0x010a
        /*09ae*/ 	.byte	0x06
	.zero		1


	//   ....[36]....
        /*09b0*/ 	.word	0x00007c90
        /*09b4*/ 	.word	0x00000000
        /*09b8*/ 	.word	0x00000000
        /*09bc*/ 	.short	0x0101
        /*09be*/ 	.byte	0x3f
	.zero		1


	//   ....[37]....
        /*09c0*/ 	.word	0x00007e20
        /*09c4*/ 	.word	0x000000ff
        /*09c8*/ 	.word	0x00000000
        /*09cc*/ 	.short	0x0101
        /*09ce*/ 	.byte	0x06
	.zero		1


	//   ....[38]....
        /*09d0*/ 	.word	0x00008860
        /*09d4*/ 	.word	0x000000ff
        /*09d8*/ 	.word	0x00020830
        /*09dc*/ 	.short	0x010a
        /*09de*/ 	.byte	0x06
	.zero		1


	//   ....[39]....
        /*09e0*/ 	.word	0x000088a0
        /*09e4*/ 	.word	0x000000ff
        /*09e8*/ 	.word	0x00020830
        /*09ec*/ 	.short	0x010a
        /*09ee*/ 	.byte	0x06
	.zero		1


	//   ....[40]....
        /*09f0*/ 	.word	0x00008bd0
        /*09f4*/ 	.word	0x000000ff
        /*09f8*/ 	.word	0x00020850
        /*09fc*/ 	.short	0x010a
        /*09fe*/ 	.byte	0x06
	.zero		1


	//   ....[41]....
        /*0a00*/ 	.word	0x00008c10
        /*0a04*/ 	.word	0x000000ff
        /*0a08*/ 	.word	0x00020850
        /*0a0c*/ 	.short	0x010a
        /*0a0e*/ 	.byte	0x06
	.zero		1


	//   ....[42]....
        /*0a10*/ 	.word	0x00008e20
        /*0a14*/ 	.word	0x0000000e
        /*0a18*/ 	.word	0x00000000
        /*0a1c*/ 	.short	0x0101
        /*0a1e*/ 	.byte	0x3f
	.zero		1


	//   ....[43]....
        /*0a20*/ 	.word	0x0000a260
        /*0a24*/ 	.word	0x000000ff
        /*0a28*/ 	.word	0x00000000
        /*0a2c*/ 	.short	0x0101
        /*0a2e*/ 	.byte	0x06
	.zero		1


	//   ....[44]....
        /*0a30*/ 	.word	0x0000ab70
        /*0a34*/ 	.word	0x000000ff
        /*0a38*/ 	.word	0x00020850
        /*0a3c*/ 	.short	0x010a
        /*0a3e*/ 	.byte	0x0e
	.zero		1


	//   ....[45]....
        /*0a40*/ 	.word	0x0000abb0
        /*0a44*/ 	.word	0x000000ff
        /*0a48*/ 	.word	0x00020850
        /*0a4c*/ 	.short	0x010a
        /*0a4e*/ 	.byte	0x0e
	.zero		1


	//   ....[46]....
        /*0a50*/ 	.word	0x0000b0f0
        /*0a54*/ 	.word	0x000000ff
        /*0a58*/ 	.word	0x00000000
        /*0a5c*/ 	.short	0x0101
        /*0a5e*/ 	.byte	0x04
	.zero		1


	//   ....[47]....
        /*0a60*/ 	.word	0x0000d770
        /*0a64*/ 	.word	0x000000ff
        /*0a68*/ 	.word	0x00000000
        /*0a6c*/ 	.short	0x0101
        /*0a6e*/ 	.byte	0x04
	.zero		1


	//   ....[48]....
        /*0a70*/ 	.word	0x00010a00
        /*0a74*/ 	.word	0x000000ff
        /*0a78*/ 	.word	0x00020880
        /*0a7c*/ 	.short	0x010a
        /*0a7e*/ 	.byte	0x27
	.zero		1


	//   ....[49]....
        /*0a80*/ 	.word	0x00010bc0
        /*0a84*/ 	.word	0x000000ff
        /*0a88*/ 	.word	0x00020840
        /*0a8c*/ 	.short	0x010a
        /*0a8e*/ 	.byte	0x27
	.zero		1


	//   ....[50]....
        /*0a90*/ 	.word	0x000118b0
        /*0a94*/ 	.word	0x000000ff
        /*0a98*/ 	.word	0x00020800
        /*0a9c*/ 	.short	0x0107
        /*0a9e*/ 	.byte	0x27
	.zero		1


	//   ....[51]....
        /*0aa0*/ 	.word	0x00011910
        /*0aa4*/ 	.word	0x000000ff
        /*0aa8*/ 	.word	0x00020800
        /*0aac*/ 	.short	0x0101
        /*0aae*/ 	.byte	0x27
	.zero		1


	//   ....[52]....
        /*0ab0*/ 	.word	0x00011920
        /*0ab4*/ 	.word	0x000000ff
        /*0ab8*/ 	.word	0x00020820
        /*0abc*/ 	.short	0x010a
        /*0abe*/ 	.byte	0x27
	.zero		1


	//   ....[53]....
        /*0ac0*/ 	.word	0x00011c40
        /*0ac4*/ 	.word	0x00000007
        /*0ac8*/ 	.word	0x00020880
        /*0acc*/ 	.short	0x010a
        /*0ace*/ 	.byte	0x3f
	.zero		1


	//   ....[54]....
        /*0ad0*/ 	.word	0x00011f60
        /*0ad4*/ 	.word	0x00000007
        /*0ad8*/ 	.word	0x00020840
        /*0adc*/ 	.short	0x010a
        /*0ade*/ 	.byte	0x3f
	.zero		1


	//   ....[55]....
        /*0ae0*/ 	.word	0x000122f0
        /*0ae4*/ 	.word	0x00000012
        /*0ae8*/ 	.word	0x00020870
        /*0aec*/ 	.short	0x010a
        /*0aee*/ 	.byte	0x3f
	.zero		1


	//   ....[56]....
        /*0af0*/ 	.word	0x00012360
        /*0af4*/ 	.word	0x00000012
        /*0af8*/ 	.word	0x00020860
        /*0afc*/ 	.short	0x010a
        /*0afe*/ 	.byte	0x3f
	.zero		1


	//   ....[57]....
        /*0b00*/ 	.word	0x000128d0
        /*0b04*/ 	.word	0x00000012
        /*0b08*/ 	.word	0x00020850
        /*0b0c*/ 	.short	0x0101
        /*0b0e*/ 	.byte	0x3f
	.zero		1


	//   ....[58]....
        /*0b10*/ 	.word	0x00012950
        /*0b14*/ 	.word	0x00000012
        /*0b18*/ 	.word	0x00000000
        /*0b1c*/ 	.short	0x0101
        /*0b1e*/ 	.byte	0x3f
	.zero		1


	//   ....[59]....
        /*0b20*/ 	.word	0x00012a40
        /*0b24*/ 	.word	0x00000003
        /*0b28*/ 	.word	0x00020870
        /*0b2c*/ 	.short	0x010a
        /*0b2e*/ 	.byte	0x3f
	.zero		1


	//   ....[60]....
        /*0b30*/ 	.word	0x00012ad0
        /*0b34*/ 	.word	0x00000003
        /*0b38*/ 	.word	0x00020860
        /*0b3c*/ 	.short	0x010a
        /*0b3e*/ 	.byte	0x3f
	.zero		1


	//   ....[61]....
        /*0b40*/ 	.word	0x00013060
        /*0b44*/ 	.word	0x00000003
        /*0b48*/ 	.word	0x00020850
        /*0b4c*/ 	.short	0x0101
        /*0b4e*/ 	.byte	0x3f
	.zero		1


	//   ....[62]....
        /*0b50*/ 	.word	0x000130d0
        /*0b54*/ 	.word	0x00000000
        /*0b58*/ 	.word	0x00000000
        /*0b5c*/ 	.short	0x0101
        /*0b5e*/ 	.byte	0x3f
	.zero		1


	//   ....[63]....
        /*0b60*/ 	.word	0x00013170
        /*0b64*/ 	.word	0x00000009
        /*0b68*/ 	.word	0x00020820
        /*0b6c*/ 	.short	0x010a
        /*0b6e*/ 	.byte	0x3f
	.zero		1


	//   ....[64]....
        /*0b70*/ 	.word	0x000132b0
        /*0b74*/ 	.word	0x00000005
        /*0b78*/ 	.word	0x00000000
        /*0b7c*/ 	.short	0x010a
        /*0b7e*/ 	.byte	0x3f
	.zero		1


	//   ....[65]....
        /*0b80*/ 	.word	0x00013320
        /*0b84*/ 	.word	0x00000007
        /*0b88*/ 	.word	0x00000000
        /*0b8c*/ 	.short	0x010a
        /*0b8e*/ 	.byte	0x3f
	.zero		1


	//   ....[66]....
        /*0b90*/ 	.word	0x00013370
        /*0b94*/ 	.word	0x00000005
        /*0b98*/ 	.word	0x00020860
        /*0b9c*/ 	.short	0x010a
        /*0b9e*/ 	.byte	0x3f
	.zero		1


	//   ....[67]....
        /*0ba0*/ 	.word	0x000133c0
        /*0ba4*/ 	.word	0x00000003
        /*0ba8*/ 	.word	0x00020860
        /*0bac*/ 	.short	0x010a
        /*0bae*/ 	.byte	0x3f
	.zero		1


	//   ....[68]....
        /*0bb0*/ 	.word	0x00013400
        /*0bb4*/ 	.word	0x00000005
        /*0bb8*/ 	.word	0x00020880
        /*0bbc*/ 	.short	0x010a
        /*0bbe*/ 	.byte	0x3f
	.zero		1


	//   ....[69]....
        /*0bc0*/ 	.word	0x00013420
        /*0bc4*/ 	.word	0x00000003
        /*0bc8*/ 	.word	0x00020880
        /*0bcc*/ 	.short	0x010a
        /*0bce*/ 	.byte	0x3f
	.zero		1


	//   ....[70]....
        /*0bd0*/ 	.word	0x00013490
        /*0bd4*/ 	.word	0x00000003
        /*0bd8*/ 	.word	0x00020800
        /*0bdc*/ 	.short	0x010a
        /*0bde*/ 	.byte	0x3f
	.zero		1


	//   ....[71]....
        /*0be0*/ 	.word	0x000134f0
        /*0be4*/ 	.word	0x00000003
        /*0be8*/ 	.word	0x00020830
        /*0bec*/ 	.short	0x010a
        /*0bee*/ 	.byte	0x3f
	.zero		1


	//   ....[72]....
        /*0bf0*/ 	.word	0x00013550
        /*0bf4*/ 	.word	0x0000000d
        /*0bf8*/ 	.word	0x00020830
        /*0bfc*/ 	.short	0x010a
        /*0bfe*/ 	.byte	0x3f
	.zero		1


	//   ....[73]....
        /*0c00*/ 	.word	0x000135b0
        /*0c04*/ 	.word	0x0000000d
        /*0c08*/ 	.word	0x00020850
        /*0c0c*/ 	.short	0x010a
        /*0c0e*/ 	.byte	0x3f
	.zero		1


	//   ....[74]....
        /*0c10*/ 	.word	0x00013610
        /*0c14*/ 	.word	0x0000000e
        /*0c18*/ 	.word	0x00020830
        /*0c1c*/ 	.short	0x010a
        /*0c1e*/ 	.byte	0x3f
	.zero		1


	//   ....[75]....
        /*0c20*/ 	.word	0x00013670
        /*0c24*/ 	.word	0x0000000e
        /*0c28*/ 	.word	0x00020850
        /*0c2c*/ 	.short	0x010a
        /*0c2e*/ 	.byte	0x3f
	.zero		1


	//   ....[76]....
        /*0c30*/ 	.word	0x000136d0
        /*0c34*/ 	.word	0x0000000e
        /*0c38*/ 	.word	0x00020830
        /*0c3c*/ 	.short	0x010a
        /*0c3e*/ 	.byte	0x3f
	.zero		1


	//   ....[77]....
        /*0c40*/ 	.word	0x00013730
        /*0c44*/ 	.word	0x0000000e
        /*0c48*/ 	.word	0x00020850
        /*0c4c*/ 	.short	0x010a
        /*0c4e*/ 	.byte	0x3f
	.zero		1


	//   ....[78]....
        /*0c50*/ 	.word	0x00013790
        /*0c54*/ 	.word	0x00000005
        /*0c58*/ 	.word	0x00020850
        /*0c5c*/ 	.short	0x010a
        /*0c5e*/ 	.byte	0x3f
	.zero		1


	//   ....[79]....
        /*0c60*/ 	.word	0x000138e0
        /*0c64*/ 	.word	0x00000013
        /*0c68*/ 	.word	0x00020880
        /*0c6c*/ 	.short	0x010a
        /*0c6e*/ 	.byte	0x3f
	.zero		1


	//   ....[80]....
        /*0c70*/ 	.word	0x00013930
        /*0c74*/ 	.word	0x00000013
        /*0c78*/ 	.word	0x00020840
        /*0c7c*/ 	.short	0x010a
        /*0c7e*/ 	.byte	0x3f
	.zero		1


	//   ....[81]....
        /*0c80*/ 	.word	0x000144f0
        /*0c84*/ 	.word	0x00000013
        /*0c88*/ 	.word	0x00020820
        /*0c8c*/ 	.short	0x010a
        /*0c8e*/ 	.byte	0x3f
	.zero		1


	//   ....[82]....
        /*0c90*/ 	.word	0x00014540
        /*0c94*/ 	.word	0x00000007
        /*0c98*/ 	.word	0x00020880
        /*0c9c*/ 	.short	0x010a
        /*0c9e*/ 	.byte	0x3f
	.zero		1


	//   ....[83]....
        /*0ca0*/ 	.word	0x00014590
        /*0ca4*/ 	.word	0x00000007
        /*0ca8*/ 	.word	0x00020840
        /*0cac*/ 	.short	0x010a
        /*0cae*/ 	.byte	0x3f
	.zero		1


	//   ....[84]....
        /*0cb0*/ 	.word	0x000145e0
        /*0cb4*/ 	.word	0x00000012
        /*0cb8*/ 	.word	0x00020870
        /*0cbc*/ 	.short	0x010a
        /*0cbe*/ 	.byte	0x3f
	.zero		1


	//   ....[85]....
        /*0cc0*/ 	.word	0x00014630
        /*0cc4*/ 	.word	0x00000012
        /*0cc8*/ 	.word	0x00020860
        /*0ccc*/ 	.short	0x010a
        /*0cce*/ 	.byte	0x3f
	.zero		1


	//   ....[86]....
        /*0cd0*/ 	.word	0x00014680
        /*0cd4*/ 	.word	0x00000003
        /*0cd8*/ 	.word	0x00020870
        /*0cdc*/ 	.short	0x010a
        /*0cde*/ 	.byte	0x3f
	.zero		1


	//   ....[87]....
        /*0ce0*/ 	.word	0x000146d0
        /*0ce4*/ 	.word	0x00000003
        /*0ce8*/ 	.word	0x00020860
        /*0cec*/ 	.short	0x010a
        /*0cee*/ 	.byte	0x3f
	.zero		1


	//   ....[88]....
        /*0cf0*/ 	.word	0x00014720
        /*0cf4*/ 	.word	0x00000009
        /*0cf8*/ 	.word	0x00020820
        /*0cfc*/ 	.short	0x010a
        /*0cfe*/ 	.byte	0x3f
	.zero		1


	//   ....[89]....
        /*0d00*/ 	.word	0x00014770
        /*0d04*/ 	.word	0x00000005
        /*0d08*/ 	.word	0x00000000
        /*0d0c*/ 	.short	0x010a
        /*0d0e*/ 	.byte	0x3f
	.zero		1


	//   ....[90]....
        /*0d10*/ 	.word	0x000147c0
        /*0d14*/ 	.word	0x00000007
        /*0d18*/ 	.word	0x00000000
        /*0d1c*/ 	.short	0x010a
        /*0d1e*/ 	.byte	0x3f
	.zero		1


	//   ....[91]....
        /*0d20*/ 	.word	0x00014810
        /*0d24*/ 	.word	0x00000005
        /*0d28*/ 	.word	0x00020860
        /*0d2c*/ 	.short	0x010a
        /*0d2e*/ 	.byte	0x3f
	.zero		1


	//   ....[92]....
        /*0d30*/ 	.word	0x00014860
        /*0d34*/ 	.word	0x00000003
        /*0d38*/ 	.word	0x00020860
        /*0d3c*/ 	.short	0x010a
        /*0d3e*/ 	.byte	0x3f
	.zero		1


	//   ....[93]....
        /*0d40*/ 	.word	0x000148b0
        /*0d44*/ 	.word	0x00000005
        /*0d48*/ 	.word	0x00020880
        /*0d4c*/ 	.short	0x010a
        /*0d4e*/ 	.byte	0x3f
	.zero		1


	//----- nvinfo : EIATTR_NUM_MBARRIERS
	.align		4
.L_429:
        /*0d50*/ 	.byte	0x03, 0x38
        /*0d52*/ 	.short	0x0016


	//----- nvinfo : EIATTR_EXIT_INSTR_OFFSETS
	.align		4
        /*0d54*/ 	.byte	0x04, 0x1c
        /*0d56*/ 	.short	(.L_431 - .L_430)


	//   ....[0]....
.L_430:
        /*0d58*/ 	.word	0x00013470


	//----- nvinfo : EIATTR_MAX_THREADS
	.align		4
.L_431:
        /*0d5c*/ 	.byte	0x04, 0x05
        /*0d5e*/ 	.short	(.L_433 - .L_432)
.L_432:
        /*0d60*/ 	.word	0x00000180
        /*0d64*/ 	.word	0x00000001
        /*0d68*/ 	.word	0x00000001


	//----- nvinfo : EIATTR_CRS_STACK_SIZE
	.align		4
.L_433:
        /*0d6c*/ 	.byte	0x04, 0x1e
        /*0d6e*/ 	.short	(.L_435 - .L_434)
.L_434:
        /*0d70*/ 	.word	0x00000000


	//----- nvinfo : EIATTR_CBANK_PARAM_SIZE
	.align		4
.L_435:
        /*0d74*/ 	.byte	0x03, 0x19
        /*0d76*/ 	.short	0x0a70


	//----- nvinfo : EIATTR_PARAM_CBANK
	.align		4
        /*0d78*/ 	.byte	0x04, 0x0a
        /*0d7a*/ 	.short	(.L_437 - .L_436)
	.align		4
.L_436:
        /*0d7c*/ 	.word	index@(.nv.constant0._ZN7cutlass13device_kernelIN5flash11enable_sm90INS1_16FlashAttnFwdSm90INS1_25CollectiveMainloopFwdSm90ILi2EN4cute5tupleIJNS5_1CILi1EEES8_S8_EEENS6_IJNS7_ILi128EEENS7_ILi64EEENS7_ILi256EEEEEELi256ENS_12float_e4m3_tEfNS_4arch4Sm90ELb0ELb1ELb0ELb0ELb0ELb0ELb0ELb1ELb1ELb1ELb1ELb0EEENS1_21CollectiveEpilogueFwdINS6_IJSA_SC_SB_EEES9_NS_10bfloat16_tESG_Li256ELb0ELb1ELb1ELb1EEENS1_19SingleTileSchedulerILb0ELb1ELb1ELi128EEEEEEEEEvNT_6ParamsE)
        /*0d80*/ 	.short	0x0210
        /*0d82*/ 	.short	0x0a70


	//----- nvinfo : EIATTR_SW_WAR
	.align		4
.L_437:
        /*0d84*/ 	.byte	0x04, 0x36
        /*0d86*/ 	.short	(.L_439 - .L_438)
.L_438:
        /*0d88*/ 	.word	0x00000008
.L_439:


//--------------------- .nv.info._ZN7cutlass13device_kernelIN5flash11enable_sm90INS1_16FlashAttnFwdSm90INS1_25CollectiveMainloopFwdSm90ILi2EN4cute5tupleIJNS5_1CILi1EEES8_S8_EEENS6_IJNS7_ILi128EEENS7_ILi64EEENS7_ILi256EEEEEELi256ENS_12float_e4m3_tEfNS_4arch4Sm90ELb0ELb1ELb0ELb1ELb0ELb0ELb0ELb1ELb1ELb1ELb1ELb0EEENS1_21CollectiveEpilogueFwdINS6_IJSA_SC_SB_EEES9_NS_10bfloat16_tESG_Li256ELb1ELb1ELb1ELb1EEENS1_36VarlenDynamicPersistentTileSchedulerILi128ELi64ELi256ELi128ELb1ELb1ELb1ELb1ELb0ELb1EEEEEEEEEvNT_6ParamsE --------------------------
	.section	.nv.info._ZN7cutlass13device_kernelIN5flash11enable_sm90INS1_16FlashAttnFwdSm90INS1_25CollectiveMainloopFwdSm90ILi2EN4cute5tupleIJNS5_1CILi1EEES8_S8_EEENS6_IJNS7_ILi128EEENS7_ILi64EEENS7_ILi256EEEEEELi256ENS_12float_e4m3_tEfNS_4arch4Sm90ELb0ELb1ELb0ELb1ELb0ELb0ELb0ELb1ELb1ELb1ELb1ELb0EEENS1_21CollectiveEpilogueFwdINS6_IJSA_SC_SB_EEES9_NS_10bfloat16_tESG_Li256ELb1ELb1ELb1ELb1EEENS1_36VarlenDynamicPersistentTileSchedulerILi128ELi64ELi256ELi128ELb1ELb1ELb1ELb1ELb0ELb1EEEEEEEEEvNT_6ParamsE,"",@"SHT_CUDA_INFO"
	.sectionflags	@""
	.align	4


	//----- nvinfo : EIATTR_CUDA_API_VERSION
	.align		4
        /*0000*/ 	.byte	0x04, 0x37
        /*0002*/ 	.short	(.L_441 - .L_440)
.L_440:
        /*0004*/ 	.word	0x00000082


	//----- nvinfo : EIATTR_KPARAM_INFO
	.align		4
.L_441:
        /*0008*/ 	.byte	0x04, 0x17
        /*000a*/ 	.short	(.L_443 - .L_442)
.L_442:
        /*000c*/ 	.word	0x00000000
        /*0010*/ 	.short	0x0000
        /*0012*/ 	.short	0x0070
        /*0014*/ 	.byte	0x00, 0xf0, 0x01, 0x2a


	//----- nvinfo : EIATTR_SPARSE_MMA_MASK
	.align		4
.L_443:
        /*0018*/ 	.byte	0x03, 0x50
        /*001a*/ 	.short	0x0000


	//----- nvinfo : EIATTR_MAXREG_COUNT
	.align		4
        /*001c*/ 	.byte	0x03, 0x1b
        /*001e*/ 	.short	0x00a8


	//----- nvinfo : EIATTR_NUM_BARRIERS
	.align		4
        /*0020*/ 	.byte	0x02, 0x4c
        /*0022*/ 	.byte	0x10
	.zero		1


	//----- nvinfo : EIATTR_EXTERNS
	.align		4
        /*0024*/ 	.byte	0x04, 0x0f
        /*0026*/ 	.short	(.L_445 - .L_444)


	//   ....[0]....
	.align		4
.L_444:
        /*0028*/ 	.word	index@(__assertfail)


	//----- nvinfo : EIATTR_ANNOTATIONS
	.align		4
.L_445:
        /*002c*/ 	.byte	0x04, 0x55
        /*002e*/ 	.short	(.L_447 - .L_446)


	//   ....[0]....
.L_446:
        /* <DEDUP_REMOVED lines=55> */


	//----- nvinfo : EIATTR_MERCURY_ISA_VERSION
	.align		4
.L_447:
        /*0388*/ 	.byte	0x03, 0x5f
        /*038a*/ 	.short	0x0101


	//----- nvinfo : EIATTR_UNUSED_LOAD_BYTE_OFFSET
	.align		4
        /*038c*/ 	.byte	0x04, 0x44
        /*038e*/ 	.short	(.L_449 - .L_448)


	//   ....[0]....
.L_448:
        /*0390*/ 	.word	0x00000a60
        /*0394*/ 	.word	0x0000fff0


	//   ....[1]....
        /*0398*/ 	.word	0x0000c110
        /*039c*/ 	.word	0x0000fff0


	//----- nvinfo : EIATTR_INT_WARP_WIDE_INSTR_OFFSETS
	.align		4
.L_449:
        /*03a0*/ 	.byte	0x04, 0x31
        /*03a2*/ 	.short	(.L_451 - .L_450)


	//   ....[0]....
.L_450:
        /*03a4*/ 	.word	0x00000130


	//   ....[1]....
        /*03a8*/ 	.word	0x00000170


	//   ....[2]....
        /*03ac*/ 	.word	0x000001e0


	//   ....[3]....
        /*03b0*/ 	.word	0x00014060


	//   ....[4]....
        /*03b4*/ 	.word	0x000140f0


	//   ....[5]....
        /*03b8*/ 	.word	0x00016d30


	//   ....[6]....
        /*03bc*/ 	.word	0x00016dc0


	//----- nvinfo : EIATTR_COOP_GROUP_MASK_REGIDS
	.align		4
.L_451:
        /*03c0*/ 	.byte	0x04, 0x29
        /*03c2*/ 	.short	(.L_453 - .L_452)


	//   ....[0]....
.L_452:
        /*03c4*/ 	.word	0xffffffff


	//   ....[1]....
        /*03c8*/ 	.word	0xffffffff


	//   ....[2]....
        /*03cc*/ 	.word	0xffffffff


	//   ....[3]....
        /*03d0*/ 	.word	0xffffffff


	//   ....[4]....
        /*03d4*/ 	.word	0xffffffff


	//   ....[5]....
        /*03d8*/ 	.word	0xffffffff


	//   ....[6]....
        /*03dc*/ 	.word	0xffffffff


	//   ....[7]....
        /*03e0*/ 	.word	0xffffffff


	//   ....[8]....
        /*03e4*/ 	.word	0xffffffff


	//   ....[9]....
        /*03e8*/ 	.word	0xffffffff


	//   ....[10]....
        /*03ec*/ 	.word	0xffffffff


	//   ....[11]....
        /*03f0*/ 	.word	0xffffffff


	//   ....[12]....
        /*03f4*/ 	.word	0xffffffff


	//   ....[13]....
        /*03f8*/ 	.word	0xffffffff


	//   ....[14]....
        /*03fc*/ 	.word	0xffffffff


	//   ....[15]....
        /*0400*/ 	.word	0xffffffff


	//   ....[16]....
        /*0404*/ 	.word	0xffffffff


	//   ....[17]....
        /*0408*/ 	.word	0xffffffff


	//   ....[18]....
        /*040c*/ 	.word	0xffffffff


	//   ....[19]....
        /*0410*/ 	.word	0xffffffff


	//   ....[20]....
        /*0414*/ 	.word	0xffffffff


	//   ....[21]....
        /*0418*/ 	.word	0xffffffff


	//   ....[22]....
        /*041c*/ 	.word	0xffffffff


	//   ....[23]....
        /*0420*/ 	.word	0xffffffff


	//   ....[24]....
        /*0424*/ 	.word	0xffffffff


	//   ....[25]....
        /*0428*/ 	.word	0xffffffff


	//   ....[26]....
        /*042c*/ 	.word	0xffffffff


	//   ....[27]....
        /*0430*/ 	.word	0xffffffff


	//   ....[28]....
        /*0434*/ 	.word	0xffffffff


	//   ....[29]....
        /*0438*/ 	.word	0xffffffff


	//   ....[30]....
        /*043c*/ 	.word	0xffffffff


	//   ....[31]....
        /*0440*/ 	.word	0xffffffff


	//   ....[32]....
        /*0444*/ 	.word	0xffffffff


	//   ....[33]....
        /*0448*/ 	.word	0xffffffff


	//   ....[34]....
        /*044c*/ 	.word	0xffffffff


	//   ....[35]....
        /*0450*/ 	.word	0xffffffff


	//   ....[36]....
        /*0454*/ 	.word	0xffffffff


	//   ....[37]....
        /*0458*/ 	.word	0xffffffff


	//   ....[38]....
        /*045c*/ 	.word	0xffffffff


	//   ....[39]....
        /*0460*/ 	.word	0xffffffff


	//   ....[40]....
        /*0464*/ 	.word	0xffffffff


	//   ....[41]....
        /*0468*/ 	.word	0xffffffff


	//   ....[42]....
        /*046c*/ 	.word	0xffffffff


	//   ....[43]....
        /*0470*/ 	.word	0xffffffff


	//   ....[44]....
        /*0474*/ 	.word	0xffffffff


	//   ....[45]....
        /*0478*/ 	.word	0xffffffff


	//   ....[46]....
        /*047c*/ 	.word	0xffffffff


	//   ....[47]....
        /*0480*/ 	.word	0xffffffff


	//   ....[48]....
        /*0484*/ 	.word	0xffffffff


	//   ....[49]....
        /*0488*/ 	.word	0xffffffff


	//   ....[50]....
        /*048c*/ 	.word	0xffffffff


	//   ....[51]....
        /*0490*/ 	.word	0xffffffff


	//   ....[52]....
        /*0494*/ 	.word	0xffffffff


	//   ....[53]....
        /*0498*/ 	.word	0xffffffff


	//   ....[54]....
        /*049c*/ 	.word	0xffffffff


	//   ....[55]....
        /*04a0*/ 	.word	0xffffffff


	//   ....[56]....
        /*04a4*/ 	.word	0xffffffff


	//   ....[57]....
        /*04a8*/ 	.word	0xffffffff


	//   ....[58]....
        /*04ac*/ 	.word	0xffffffff


	//   ....[59]....
        /*04b0*/ 	.word	0xffffffff


	//   ....[60]....
        /*04b4*/ 	.word	0xffffffff


	//   ....[61]....
        /*04b8*/ 	.word	0xffffffff


	//   ....[62]....
        /*04bc*/ 	.word	0xffffffff


	//   ....[63]....
        /*04c0*/ 	.word	0xffffffff


	//   ....[64]....
        /*04c4*/ 	.word	0xffffffff


	//   ....[65]....
        /*04c8*/ 	.word	0xffffffff


	//   ....[66]....
        /*04cc*/ 	.word	0xffffffff


	//   ....[67]....
        /*04d0*/ 	.word	0xffffffff


	//   ....[68]....
        /*04d4*/ 	.word	0xffffffff


	//   ....[69]....
        /*04d8*/ 	.word	0xffffffff


	//   ....[70]....
        /*04dc*/ 	.word	0xffffffff


	//   ....[71]....
        /*04e0*/ 	.word	0xffffffff


	//   ....[72]....
        /*04e4*/ 	.word	0xffffffff


	//   ....[73]....
        /*04e8*/ 	.word	0xffffffff


	//   ....[74]....
        /*04ec*/ 	.word	0xffffffff


	//   ....[75]....
        /*04f0*/ 	.word	0xffffffff


	//   ....[76]....
        /*04f4*/ 	.word	0xffffffff


	//   ....[77]....
        /*04f8*/ 	.word	0xffffffff


	//   ....[78]....
        /*04fc*/ 	.word	0xffffffff


	//   ....[79]....
        /*0500*/ 	.word	0xffffffff


	//   ....[80]....
        /*0504*/ 	.word	0xffffffff


	//   ....[81]....
        /*0508*/ 	.word	0xffffffff


	//   ....[82]....
        /*050c*/ 	.word	0xffffffff


	//   ....[83]....
        /*0510*/ 	.word	0xffffffff


	//   ....[84]....
        /*0514*/ 	.word	0xffffffff


	//   ....[85]....
        /*0518*/ 	.word	0xffffffff


	//   ....[86]....
        /*051c*/ 	.word	0xffffffff


	//   ....[87]....
        /*0520*/ 	.word	0xffffffff


	//   ....[88]....
        /*0524*/ 	.word	0xffffffff


	//   ....[89]....
        /*0528*/ 	.word	0xffffffff


	//   ....[90]....
        /*052c*/ 	.word	0xffffffff


	//   ....[91]....
        /*0530*/ 	.word	0xffffffff


	//   ....[92]....
        /*0534*/ 	.word	0xffffffff


	//   ....[93]....
        /*0538*/ 	.word	0xffffffff


	//   ....[94]....
        /*053c*/ 	.word	0xffffffff


	//   ....[95]....
        /*0540*/ 	.word	0xffffffff


	//   ....[96]....
        /*0544*/ 	.word	0xffffffff


	//   ....[97]....
        /*0548*/ 	.word	0xffffffff


	//   ....[98]....
        /*054c*/ 	.word	0xffffffff


	//   ....[99]....
        /*0550*/ 	.word	0xffffffff


	//   ....[100]....
        /*0554*/ 	.word	0xffffffff


	//   ....[101]....
        /*0558*/ 	.word	0xffffffff


	//   ....[102]....
        /*055c*/ 	.word	0xffffffff


	//   ....[103]....
        /*0560*/ 	.word	0xffffffff


	//   ....[104]....
        /*0564*/ 	.word	0xffffffff


	//   ....[105]....
        /*0568*/ 	.word	0xffffffff


	//   ....[106]....
        /*056c*/ 	.word	0xffffffff


	//   ....[107]....
        /*0570*/ 	.word	0xffffffff


	//   ....[108]....
        /*0574*/ 	.word	0xffffffff


	//   ....[109]....
        /*0578*/ 	.word	0xffffffff


	//   ....[110]....
        /*057c*/ 	.word	0xffffffff


	//   ....[111]....
        /*0580*/ 	.word	0xffffffff


	//   ....[112]....
        /*0584*/ 	.word	0xffffffff


	//   ....[113]....
        /*0588*/ 	.word	0xffffffff


	//   ....[114]....
        /*058c*/ 	.word	0xffffffff


	//   ....[115]....
        /*0590*/ 	.word	0xffffffff


	//   ....[116]....
        /*0594*/ 	.word	0xffffffff


	//   ....[117]....
        /*0598*/ 	.word	0xffffffff


	//   ....[118]....
        /*059c*/ 	.word	0xffffffff


	//   ....[119]....
        /*05a0*/ 	.word	0xffffffff


	//   ....[120]....
        /*05a4*/ 	.word	0xffffffff


	//   ....[121]....
        /*05a8*/ 	.word	0xffffffff


	//   ....[122]....
        /*05ac*/ 	.word	0xffffffff


	//   ....[123]....
        /*05b0*/ 	.word	0xffffffff


	//   ....[124]....
        /*05b4*/ 	.word	0xffffffff


	//   ....[125]....
        /*05b8*/ 	.word	0xffffffff


	//   ....[126]....
        /*05bc*/ 	.word	0xffffffff


	//   ....[127]....
        /*05c0*/ 	.word	0xffffffff


	//   ....[128]....
        /*05c4*/ 	.word	0xffffffff


	//   ....[129]....
        /*05c8*/ 	.word	0xffffffff


	//   ....[130]....
        /*05cc*/ 	.word	0xffffffff


	//   ....[131]....
        /*05d0*/ 	.word	0xffffffff


	//   ....[132]....
        /*05d4*/ 	.word	0xffffffff


	//   ....[133]....
        /*05d8*/ 	.word	0xffffffff


	//   ....[134]....
        /*05dc*/ 	.word	0xffffffff


	//   ....[135]....
        /*05e0*/ 	.word	0xffffffff


	//   ....[136]....
        /*05e4*/ 	.word	0xffffffff


	//   ....[137]....
        /*05e8*/ 	.word	0xffffffff


	//   ....[138]....
        /*05ec*/ 	.word	0xffffffff


	//   ....[139]....
        /*05f0*/ 	.word	0xffffffff


	//   ....[140]....
        /*05f4*/ 	.word	0xffffffff


	//   ....[141]....
        /*05f8*/ 	.word	0xffffffff


	//   ....[142]....
        /*05fc*/ 	.word	0xffffffff


	//   ....[143]....
        /*0600*/ 	.word	0xffffffff


	//   ....[144]....
        /*0604*/ 	.word	0xffffffff


	//   ....[145]....
        /*0608*/ 	.word	0xffffffff


	//   ....[146]....
        /*060c*/ 	.word	0xffffffff


	//   ....[147]....
        /*0610*/ 	.word	0xffffffff


	//   ....[148]....
        /*0614*/ 	.word	0xffffffff


	//   ....[149]....
        /*0618*/ 	.word	0xffffffff


	//   ....[150]....
        /*061c*/ 	.word	0xffffffff


	//   ....[151]....
        /*0620*/ 	.word	0xffffffff


	//   ....[152]....
        /*0624*/ 	.word	0xffffffff


	//   ....[153]....
        /*0628*/ 	.word	0xffffffff


	//   ....[154]....
        /*062c*/ 	.word	0xffffffff


	//   ....[155]....
        /*0630*/ 	.word	0xffffffff


	//   ....[156]....
        /*0634*/ 	.word	0xffffffff


	//   ....[157]....
        /*0638*/ 	.word	0xffffffff


	//   ....[158]....
        /*063c*/ 	.word	0xffffffff


	//   ....[159]....
        /*0640*/ 	.word	0xffffffff


	//   ....[160]....
        /*0644*/ 	.word	0xffffffff


	//   ....[161]....
        /*0648*/ 	.word	0xffffffff


	//   ....[162]....
        /*064c*/ 	.word	0xffffffff


	//   ....[163]....
        /*0650*/ 	.word	0xffffffff


	//   ....[164]....
        /*0654*/ 	.word	0xffffffff


	//   ....[165]....
        /*0658*/ 	.word	0xffffffff


	//   ....[166]....
        /*065c*/ 	.word	0xffffffff


	//   ....[167]....
        /*0660*/ 	.word	0xffffffff


	//   ....[168]....
        /*0664*/ 	.word	0xffffffff


	//   ....[169]....
        /*0668*/ 	.word	0xffffffff


	//   ....[170]....
        /*066c*/ 	.word	0xffffffff


	//   ....[171]....
        /*0670*/ 	.word	0xffffffff


	//   ....[172]....
        /*0674*/ 	.word	0xffffffff


	//   ....[173]....
        /*0678*/ 	.word	0xffffffff


	//   ....[174]....
        /*067c*/ 	.word	0xffffffff


	//   ....[175]....
        /*0680*/ 	.word	0xffffffff


	//   ....[176]....
        /*0684*/ 	.word	0xffffffff


	//   ....[177]....
        /*0688*/ 	.word	0xffffffff


	//   ....[178]....
        /*068c*/ 	.word	0xffffffff


	//   ....[179]....
        /*0690*/ 	.word	0xffffffff


	//   ....[180]....
        /*0694*/ 	.word	0xffffffff


	//   ....[181]....
        /*0698*/ 	.word	0xffffffff


	//   ....[182]....
        /*069c*/ 	.word	0xffffffff


	//   ....[183]....
        /*06a0*/ 	.word	0xffffffff


	//   ....[184]....
        /*06a4*/ 	.word	0xffffffff


	//   ....[185]....
        /*06a8*/ 	.word	0xffffffff


	//   ....[186]....
        /*06ac*/ 	.word	0xffffffff


	//   ....[187]....
        /*06b0*/ 	.word	0xffffffff


	//   ....[188]....
        /*06b4*/ 	.word	0xffffffff


	//   ....[189]....
        /*06b8*/ 	.word	0xffffffff


	//   ....[190]....
        /*06bc*/ 	.word	0xffffffff


	//   ....[191]....
        /*06c0*/ 	.word	0xffffffff


	//   ....[192]....
        /*06c4*/ 	.word	0xffffffff


	//   ....[193]....
        /*06c8*/ 	.word	0xffffffff


	//   ....[194]....
        /*06cc*/ 	.word	0xffffffff


	//   ....[195]....
        /*06d0*/ 	.word	0xffffffff


	//   ....[196]....
        /*06d4*/ 	.word	0xffffffff


	//   ....[197]....
        /*06d8*/ 	.word	0xffffffff


	//   ....[198]....
        /*06dc*/ 	.word	0xffffffff


	//   ....[199]....
        /*06e0*/ 	.word	0xffffffff


	//   ....[200]....
        /*06e4*/ 	.word	0xffffffff


	//   ....[201]....
        /*06e8*/ 	.word	0xffffffff


	//   ....[202]....
        /*06ec*/ 	.word	0xffffffff


	//   ....[203]....
        /*06f0*/ 	.word	0xffffffff


	//   ....[204]....
        /*06f4*/ 	.word	0xffffffff


	//   ....[205]....
        /*06f8*/ 	.word	0xffffffff


	//   ....[206]....
        /*06fc*/ 	.word	0xffffffff


	//   ....[207]....
        /*0700*/ 	.word	0xffffffff


	//   ....[208]....
        /*0704*/ 	.word	0xffffffff


	//   ....[209]....
        /*0708*/ 	.word	0xffffffff


	//   ....[210]....
        /*070c*/ 	.word	0xffffffff


	//   ....[211]....
        /*0710*/ 	.word	0xffffffff


	//   ....[212]....
        /*0714*/ 	.word	0xffffffff


	//   ....[213]....
        /*0718*/ 	.word	0xffffffff


	//   ....[214]....
        /*071c*/ 	.word	0xffffffff


	//   ....[215]....
        /*0720*/ 	.word	0xffffffff


	//   ....[216]....
        /*0724*/ 	.word	0xffffffff


	//   ....[217]....
        /*0728*/ 	.word	0xffffffff


	//   ....[218]....
        /*072c*/ 	.word	0xffffffff


	//   ....[219]....
        /*0730*/ 	.word	0xffffffff


	//   ....[220]....
        /*0734*/ 	.word	0xffffffff


	//   ....[221]....
        /*0738*/ 	.word	0xffffffff


	//   ....[222]....
        /*073c*/ 	.word	0xffffffff


	//   ....[223]....
        /*0740*/ 	.word	0xffffffff


	//   ....[224]....
        /*0744*/ 	.word	0xffffffff


	//   ....[225]....
        /*0748*/ 	.word	0xffffffff


	//   ....[226]....
        /*074c*/ 	.word	0xffffffff


	//   ....[227]....
        /*0750*/ 	.word	0xffffffff


	//   ....[228]....
        /*0754*/ 	.word	0xffffffff


	//   ....[229]....
        /*0758*/ 	.word	0xffffffff


	//   ....[230]....
        /*075c*/ 	.word	0xffffffff


	//   ....[231]....
        /*0760*/ 	.word	0xffffffff


	//   ....[232]....
        /*0764*/ 	.word	0xffffffff


	//   ....[233]....
        /*0768*/ 	.word	0xffffffff


	//   ....[234]....
        /*076c*/ 	.word	0xffffffff


	//   ....[235]....
        /*0770*/ 	.word	0xffffffff


	//   ....[236]....
        /*0774*/ 	.word	0xffffffff


	//   ....[237]....
        /*0778*/ 	.word	0xffffffff


	//   ....[238]....
        /*077c*/ 	.word	0xffffffff


	//   ....[239]....
        /*0780*/ 	.word	0x0500000f


	//   ....[240]....
        /*0784*/ 	.word	0x0500000f


	//   ....[241]....
        /*0788*/ 	.word	0x0500000f


	//   ....[242]....
        /*078c*/ 	.word	0x0500000f


	//   ....[243]....
        /*0790*/ 	.word	0x0500000f


	//   ....[244]....
        /*0794*/ 	.word	0x0500000f


	//   ....[245]....
        /*0798*/ 	.word	0x0500000f


	//   ....[246]....
        /*079c*/ 	.word	0x0500000f


	//   ....[247]....
        /*07a0*/ 	.word	0x0500000f


	//   ....[248]....
        /*07a4*/ 	.word	0x0500000f


	//   ....[249]....
        /*07a8*/ 	.word	0x0500000f


	//   ....[250]....
        /*07ac*/ 	.word	0x0500000f


	//   ....[251]....
        /*07b0*/ 	.word	0x0500000f


	//   ....[252]....
        /*07b4*/ 	.word	0x0500000f


	//   ....[253]....
        /*07b8*/ 	.word	0x0500000f


	//   ....[254]....
        /*07bc*/ 	.word	0x0500000f


	//   ....[255]....
        /*07c0*/ 	.word	0x0500000f


	//   ....[0]....
        /*07c4*/ 	.word	0x0500000f


	//----- nvinfo : EIATTR_COOP_GROUP_INSTR_OFFSETS
	.align		4
.L_453:
        /*07c8*/ 	.byte	0x04, 0x28
        /*07ca*/ 	.short	(.L_455 - .L_454)


	//   ....[0]....
.L_454:
        /*07cc*/ 	.word	0x00000070


	//   ....[1]....
        /*07d0*/ 	.word	0x00000140


	//   ....[2]....
        /*07d4*/ 	.word	0x00000190


	//   ....[3]....
        /*07d8*/ 	.word	0x000003c0


	//   ....[4]....
        /*07dc*/ 	.word	0x00000520


	//   ....[5]....
        /*07e0*/ 	.word	0x00000640


	//   ....[6]....
        /*07e4*/ 	.word	0x000007a0


	//   ....[7]....
        /*07e8*/ 	.word	0x00002580


	//   ....[8]....
        /*07ec*/ 	.word	0x00002c10


	//   ....[9]....
        /*07f0*/ 	.word	0x00002fc0


	//   ....[10]....
        /*07f4*/ 	.word	0x00003960


	//   ....[11]....
        /*07f8*/ 	.word	0x00003af0


	//   ....[12]....
        /*07fc*/ 	.word	0x00003db0


	//   ....[13]....
        /*0800*/ 	.word	0x00003e60


	//   ....[14]....
        /*0804*/ 	.word	0x000054d0


	//   ....[15]....
        /*0808*/ 	.word	0x00005710


	//   ....[16]....
        /*080c*/ 	.word	0x00005de0


	//   ....[17]....
        /*0810*/ 	.word	0x00005ef0


	//   ....[18]....
        /*0814*/ 	.word	0x000062c0


	//   ....[19]....
        /*0818*/ 	.word	0x00006320


	//   ....[20]....
        /*081c*/ 	.word	0x00007cc0


	//   ....[21]....
        /*0820*/ 	.word	0x00007cd0


	//   ....[22]....
        /*0824*/ 	.word	0x00007d10


	//   ....[23]....
        /*0828*/ 	.word	0x00007d20


	//   ....[24]....
        /*082c*/ 	.word	0x000095c0


	//   ....[25]....
        /*0830*/ 	.word	0x000097f0


	//   ....[26]....
        /*0834*/ 	.word	0x00009eb0


	//   ....[27]....
        /*0838*/ 	.word	0x00009fc0


	//   ....[28]....
        /*083c*/ 	.word	0x0000a390


	//   ....[29]....
        /*0840*/ 	.word	0x0000a400


	//   ....[30]....
        /*0844*/ 	.word	0x0000b5a0


	//   ....[31]....
        /*0848*/ 	.word	0x0000b5b0


	//   ....[32]....
        /*084c*/ 	.word	0x0000b5e0


	//   ....[33]....
        /*0850*/ 	.word	0x0000b5f0


	//   ....[34]....
        /*0854*/ 	.word	0x0000cac0


	//   ....[35]....
        /*0858*/ 	.word	0x0000cad0


	//   ....[36]....
        /*085c*/ 	.word	0x0000cae0


	//   ....[37]....
        /*0860*/ 	.word	0x0000cb00


	//   ....[38]....
        /*0864*/ 	.word	0x0000cb20


	//   ....[39]....
        /*0868*/ 	.word	0x0000cb50


	//   ....[40]....
        /*086c*/ 	.word	0x0000cb80


	//   ....[41]....
        /*0870*/ 	.word	0x0000cbd0


	//   ....[42]....
        /*0874*/ 	.word	0x0000cc00


	//   ....[43]....
        /*0878*/ 	.word	0x0000cc50


	//   ....[44]....
        /*087c*/ 	.word	0x0000cc80


	//   ....[45]....
        /*0880*/ 	.word	0x0000ccc0


	//   ....[46]....
        /*0884*/ 	.word	0x0000ccf0


	//   ....[47]....
        /*0888*/ 	.word	0x0000cd40


	//   ....[48]....
        /*088c*/ 	.word	0x0000cd70


	//   ....[49]....
        /*0890*/ 	.word	0x0000cda0


	//   ....[50]....
        /*0894*/ 	.word	0x0000cdd0


	//   ....[51]....
        /*0898*/ 	.word	0x0000ce00


	//   ....[52]....
        /*089c*/ 	.word	0x0000ce30


	//   ....[53]....
        /*08a0*/ 	.word	0x0000ce70


	//   ....[54]....
        /*08a4*/ 	.word	0x0000cea0


	//   ....[55]....
        /*08a8*/ 	.word	0x0000cf40


	//   ....[56]....
        /*08ac*/ 	.word	0x0000cf70


	//   ....[57]....
        /*08b0*/ 	.word	0x0000cfa0


	//   ....[58]....
        /*08b4*/ 	.word	0x0000d0d0


	//   ....[59]....
        /*08b8*/ 	.word	0x0000d180


	//   ....[60]....
        /*08bc*/ 	.word	0x0000d1b0


	//   ....[61]....
        /*08c0*/ 	.word	0x0000d1e0


	//   ....[62]....
        /*08c4*/ 	.word	0x0000d210


	//   ....[63]....
        /*08c8*/ 	.word	0x0000d240


	//   ....[64]....
        /*08cc*/ 	.word	0x0000d270


	//   ....[65]....
        /*08d0*/ 	.word	0x0000d2a0


	//   ....[66]....
        /*08d4*/ 	.word	0x0000d2c0


	//   ....[67]....
        /*08d8*/ 	.word	0x0000d2d0


	//   ....[68]....
        /*08dc*/ 	.word	0x0000d2e0


	//   ....[69]....
        /*08e0*/ 	.word	0x0000d2f0


	//   ....[70]....
        /*08e4*/ 	.word	0x0000d300


	//   ....[71]....
        /*08e8*/ 	.word	0x0000d310


	//   ....[72]....
        /*08ec*/ 	.word	0x0000d320


	//   ....[73]....
        /*08f0*/ 	.word	0x0000d330


	//   ....[74]....
        /*08f4*/ 	.word	0x0000d340


	//   ....[75]....
        /*08f8*/ 	.word	0x0000d350


	//   ....[76]....
        /*08fc*/ 	.word	0x0000d360


	//   ....[77]....
        /*0900*/ 	.word	0x0000d370


	//   ....[78]....
        /*0904*/ 	.word	0x0000d380


	//   ....[79]....
        /*0908*/ 	.word	0x0000d390


	//   ....[80]....
        /*090c*/ 	.word	0x0000d3a0


	//   ....[81]....
        /*0910*/ 	.word	0x0000d3b0


	//   ....[82]....
        /*0914*/ 	.word	0x0000d3c0


	//   ....[83]....
        /*0918*/ 	.word	0x0000d3d0


	//   ....[84]....
        /*091c*/ 	.word	0x0000d3e0


	//   ....[85]....
        /*0920*/ 	.word	0x0000d3f0


	//   ....[86]....
        /*0924*/ 	.word	0x0000d400


	//   ....[87]....
        /*0928*/ 	.word	0x0000d410


	//   ....[88]....
        /*092c*/ 	.word	0x0000d420


	//   ....[89]....
        /*0930*/ 	.word	0x0000d430


	//   ....[90]....
        /*0934*/ 	.word	0x0000d440


	//   ....[91]....
        /*0938*/ 	.word	0x0000d450


	//   ....[92]....
        /*093c*/ 	.word	0x0000d460


	//   ....[93]....
        /*0940*/ 	.word	0x0000d470


	//   ....[94]....
        /*0944*/ 	.word	0x0000d490


	//   ....[95]....
        /*0948*/ 	.word	0x0000d4b0


	//   ....[96]....
        /*094c*/ 	.word	0x0000d4c0


	//   ....[97]....
        /*0950*/ 	.word	0x0000d4d0


	//   ....[98]....
        /*0954*/ 	.word	0x0000d4e0


	//   ....[99]....
        /*0958*/ 	.word	0x0000d4f0


	//   ....[100]....
        /*095c*/ 	.word	0x0000d500


	//   ....[101]....
        /*0960*/ 	.word	0x0000d510


	//   ....[102]....
        /*0964*/ 	.word	0x0000d520


	//   ....[103]....
        /*0968*/ 	.word	0x0000d530


	//   ....[104]....
        /*096c*/ 	.word	0x0000d540


	//   ....[105]....
        /*0970*/ 	.word	0x0000d550


	//   ....[106]....
        /*0974*/ 	.word	0x0000d560


	//   ....[107]....
        /*0978*/ 	.word	0x0000d570


	//   ....[108]....
        /*097c*/ 	.word	0x0000d580


	//   ....[109]....
        /*0980*/ 	.word	0x0000d590


	//   ....[110]....
        /*0984*/ 	.word	0x0000d5a0


	//   ....[111]....
        /*0988*/ 	.word	0x0000d5b0


	//   ....[112]....
        /*098c*/ 	.word	0x0000d5c0


	//   ....[113]....
        /*0990*/ 	.word	0x0000d5d0


	//   ....[114]....
        /*0994*/ 	.word	0x0000d5e0


	//   ....[115]....
        /*0998*/ 	.word	0x0000d5f0


	//   ....[116]....
        /*099c*/ 	.word	0x0000d600


	//   ....[117]....
        /*09a0*/ 	.word	0x0000d630


	//   ....[118]....
        /*09a4*/ 	.word	0x0000d640


	//   ....[119]....
        /*09a8*/ 	.word	0x0000d660


	//   ....[120]....
        /*09ac*/ 	.word	0x0000d670


	//   ....[121]....
        /*09b0*/ 	.word	0x0000d6a0


	//   ....[122]....
        /*09b4*/ 	.word	0x0000d6b0


	//   ....[123]....
        /*09b8*/ 	.word	0x0000d6e0


	//   ....[124]....
        /*09bc*/ 	.word	0x0000d710


	//   ....[125]....
        /*09c0*/ 	.word	0x0000d740


	//   ....[126]....
        /*09c4*/ 	.word	0x0000d770


	//   ....[127]....
        /*09c8*/ 	.word	0x0000d7a0


	//   ....[128]....
        /*09cc*/ 	.word	0x0000d7d0


	//   ....[129]....
        /*09d0*/ 	.word	0x0000d800


	//   ....[130]....
        /*09d4*/ 	.word	0x0000d830


	//   ....[131]....
        /*09d8*/ 	.word	0x0000d860


	//   ....[132]....
        /*09dc*/ 	.word	0x0000d890


	//   ....[133]....
        /*09e0*/ 	.word	0x0000d8b0


	//   ....[134]....
        /*09e4*/ 	.word	0x0000d8d0


	//   ....[135]....
        /*09e8*/ 	.word	0x0000d8f0


	//   ....[136]....
        /*09ec*/ 	.word	0x0000d920


	//   ....[137]....
        /*09f0*/ 	.word	0x0000d950


	//   ....[138]....
        /*09f4*/ 	.word	0x0000d980


	//   ....[139]....
        /*09f8*/ 	.word	0x0000d9b0


	//   ....[140]....
        /*09fc*/ 	.word	0x0000d9e0


	//   ....[141]....
        /*0a00*/ 	.word	0x0000da10


	//   ....[142]....
        /*0a04*/ 	.word	0x0000da40


	//   ....[143]....
        /*0a08*/ 	.word	0x0000da70


	//   ....[144]....
        /*0a0c*/ 	.word	0x0000daa0


	//   ....[145]....
        /*0a10*/ 	.word	0x0000dad0


	//   ....[146]....
        /*0a14*/ 	.word	0x0000db00


	//   ....[147]....
        /*0a18*/ 	.word	0x0000db30


	//   ....[148]....
        /*0a1c*/ 	.word	0x0000db60


	//   ....[149]....
        /*0a20*/ 	.word	0x0000db90


	//   ....[150]....
        /*0a24*/ 	.word	0x0000dbc0


	//   ....[151]....
        /*0a28*/ 	.word	0x0000dbf0


	//   ....[152]....
        /*0a2c*/ 	.word	0x0000dc20


	//   ....[153]....
        /*0a30*/ 	.word	0x0000dc50


	//   ....[154]....
        /*0a34*/ 	.word	0x0000dc80


	//   ....[155]....
        /*0a38*/ 	.word	0x0000dcb0


	//   ....[156]....
        /*0a3c*/ 	.word	0x0000dce0


	//   ....[157]....
        /*0a40*/ 	.word	0x0000dd10


	//   ....[158]....
        /*0a44*/ 	.word	0x0000dd40


	//   ....[159]....
        /*0a48*/ 	.word	0x0000dd70


	//   ....[160]....
        /*0a4c*/ 	.word	0x0000dda0


	//   ....[161]....
        /*0a50*/ 	.word	0x0000ddd0


	//   ....[162]....
        /*0a54*/ 	.word	0x0000eae0


	//   ....[163]....
        /*0a58*/ 	.word	0x0000eaf0


	//   ....[164]....
        /*0a5c*/ 	.word	0x0000eb00


	//   ....[165]....
        /*0a60*/ 	.word	0x0000eb10


	//   ....[166]....
        /*0a64*/ 	.word	0x0000f5b0


	//   ....[167]....
        /*0a68*/ 	.word	0x0000f5d0


	//   ....[168]....
        /*0a6c*/ 	.word	0x0000f780


	//   ....[169]....
        /*0a70*/ 	.word	0x0000f7a0


	//   ....[170]....
        /*0a74*/ 	.word	0x0000f8e0


	//   ....[171]....
        /*0a78*/ 	.word	0x0000f900


	//   ....[172]....
        /*0a7c*/ 	.word	0x0000fa50


	//   ....[173]....
        /*0a80*/ 	.word	0x0000fa70


	//   ....[174]....
        /*0a84*/ 	.word	0x0000ff50


	//   ....[175]....
        /*0a88*/ 	.word	0x0000ff60


	//   ....[176]....
        /*0a8c*/ 	.word	0x00010800


	//   ....[177]....
        /*0a90*/ 	.word	0x00010810


	//   ....[178]....
        /*0a94*/ 	.word	0x00011a10


	//   ....[179]....
        /*0a98*/ 	.word	0x00011a40


	//   ....[180]....
        /*0a9c*/ 	.word	0x00011bb0


	//   ....[181]....
        /*0aa0*/ 	.word	0x00011bd0


	//   ....[182]....
        /*0aa4*/ 	.word	0x00011d10


	//   ....[183]....
        /*0aa8*/ 	.word	0x00011d30


	//   ....[184]....
        /*0aac*/ 	.word	0x00011e80


	//   ....[185]....
        /*0ab0*/ 	.word	0x00011ea0


	//   ....[186]....
        /*0ab4*/ 	.word	0x00012080


	//   ....[187]....
        /*0ab8*/ 	.word	0x000122c0


	//   ....[188]....
        /*0abc*/ 	.word	0x00012300


	//   ....[189]....
        /*0ac0*/ 	.word	0x00012340


	//   ....[190]....
        /*0ac4*/ 	.word	0x00012370


	//   ....[191]....
        /*0ac8*/ 	.word	0x000123a0


	//   ....[192]....
        /*0acc*/ 	.word	0x000123d0


	//   ....[193]....
        /*0ad0*/ 	.word	0x00012560


	//   ....[194]....
        /*0ad4*/ 	.word	0x00012590


	//   ....[195]....
        /*0ad8*/ 	.word	0x000125d0


	//   ....[196]....
        /*0adc*/ 	.word	0x00012600


	//   ....[197]....
        /*0ae0*/ 	.word	0x00012630


	//   ....[198]....
        /*0ae4*/ 	.word	0x00012660


	//   ....[199]....
        /*0ae8*/ 	.word	0x00012700


	//   ....[200]....
        /*0aec*/ 	.word	0x00012750


	//   ....[201]....
        /*0af0*/ 	.word	0x00012760


	//   ....[202]....
        /*0af4*/ 	.word	0x000127a0


	//   ....[203]....
        /*0af8*/ 	.word	0x00014820


	//   ....[204]....
        /*0afc*/ 	.word	0x000154d0


	//   ....[205]....
        /*0b00*/ 	.word	0x000154e0


	//   ....[206]....
        /*0b04*/ 	.word	0x000154f0


	//   ....[207]....
        /*0b08*/ 	.word	0x00015560


	//   ....[208]....
        /*0b0c*/ 	.word	0x00015670


	//   ....[209]....
        /*0b10*/ 	.word	0x00015680


	//   ....[210]....
        /*0b14*/ 	.word	0x00015710


	//   ....[211]....
        /*0b18*/ 	.word	0x00015720


	//   ....[212]....
        /*0b1c*/ 	.word	0x000157b0


	//   ....[213]....
        /*0b20*/ 	.word	0x000157c0


	//   ....[214]....
        /*0b24*/ 	.word	0x00015850


	//   ....[215]....
        /*0b28*/ 	.word	0x00015860


	//   ....[216]....
        /*0b2c*/ 	.word	0x000158f0


	//   ....[217]....
        /*0b30*/ 	.word	0x00015900


	//   ....[218]....
        /*0b34*/ 	.word	0x00015910


	//   ....[219]....
        /*0b38*/ 	.word	0x00015920


	//   ....[220]....
        /*0b3c*/ 	.word	0x000177e0


	//   ....[221]....
        /*0b40*/ 	.word	0x00017810


	//   ....[222]....
        /*0b44*/ 	.word	0x00017840


	//   ....[223]....
        /*0b48*/ 	.word	0x00017870


	//   ....[224]....
        /*0b4c*/ 	.word	0x000178a0


	//   ....[225]....
        /*0b50*/ 	.word	0x000178d0


	//   ....[226]....
        /*0b54*/ 	.word	0x00017900


	//   ....[227]....
        /*0b58*/ 	.word	0x00017930


	//   ....[228]....
        /*0b5c*/ 	.word	0x00017aa0


	//   ....[229]....
        /*0b60*/ 	.word	0x00017ad0


	//   ....[230]....
        /*0b64*/ 	.word	0x00017b00


	//   ....[231]....
        /*0b68*/ 	.word	0x00017b30


	//   ....[232]....
        /*0b6c*/ 	.word	0x00017b60


	//   ....[233]....
        /*0b70*/ 	.word	0x00017b90


	//   ....[234]....
        /*0b74*/ 	.word	0x00017c10


	//   ....[235]....
        /*0b78*/ 	.word	0x00017c50


	//   ....[236]....
        /*0b7c*/ 	.word	0x00017c60


	//   ....[237]....
        /*0b80*/ 	.word	0x00017ca0


	//   ....[238]....
        /*0b84*/ 	.word	0x00018780


	//   ....[239]....
        /*0b88*/ 	.word	0x00018e60


	//   ....[240]....
        /*0b8c*/ 	.word	0x00019040


	//   ....[241]....
        /*0b90*/ 	.word	0x000190b0


	//   ....[242]....
        /*0b94*/ 	.word	0x00019110


	//   ....[243]....
        /*0b98*/ 	.word	0x000191b0


	//   ....[244]....
        /*0b9c*/ 	.word	0x00019270


	//   ....[245]....
        /*0ba0*/ 	.word	0x00019380


	//   ....[246]....
        /*0ba4*/ 	.word	0x000193e0


	//   ....[247]....
        /*0ba8*/ 	.word	0x000194e0


	//   ....[248]....
        /*0bac*/ 	.word	0x00019540


	//   ....[249]....
        /*0bb0*/ 	.word	0x00019640


	//   ....[250]....
        /*0bb4*/ 	.word	0x000196a0


	//   ....[251]....
        /*0bb8*/ 	.word	0x000197a0


	//   ....[252]....
        /*0bbc*/ 	.word	0x00019800


	//   ....[253]....
        /*0bc0*/ 	.word	0x000198e0


	//   ....[254]....
        /*0bc4*/ 	.word	0x00019960


	//   ....[255]....
        /*0bc8*/ 	.word	0x00019a40


	//   ....[0]....
        /*0bcc*/ 	.word	0x00019d90


	//----- nvinfo : EIATTR_REG_RECONFIG
	.align		4
.L_455:
        /*0bd0*/ 	.byte	0x01, 0x54
	.zero		2


	//----- nvinfo : EIATTR_SYSCALL_OFFSETS
	.align		4
        /*0bd4*/ 	.byte	0x04, 0x46
        /*0bd6*/ 	.short	(.L_457 - .L_456)


	//   ....[0]....
.L_456:
        /*0bd8*/ 	.word	0x00002700


	//   ....[1]....
        /*0bdc*/ 	.word	0x00014260


	//   ....[2]....
        /*0be0*/ 	.word	0x000143f0


	//   ....[3]....
        /*0be4*/ 	.word	0x00014550


	//   ....[4]....
        /*0be8*/ 	.word	0x00014690


	//   ....[5]....
        /*0bec*/ 	.word	0x000150b0


	//----- nvinfo : EIATTR_MBARRIER_INSTR_OFFSETS
	.align		4
.L_457:
        /*0bf0*/ 	.byte	0x04, 0x39
        /*0bf2*/ 	.short	(.L_459 - .L_458)


	//   ....[0]....
.L_458:
        /*0bf4*/ 	.word	0x00000270
        /*0bf8*/ 	.word	0x000000ff
        /*0bfc*/ 	.word	0x00028400
        /*0c00*/ 	.short	0x0100
        /*0c02*/ 	.byte	0x08
	.zero		1


	//   ....[1]....
        /*0c04*/ 	.word	0x00000280
        /*0c08*/ 	.word	0x000000ff
        /*0c0c*/ 	.word	0x00028420
        /*0c10*/ 	.short	0x0100
        /*0c12*/ 	.byte	0x08
	.zero		1


	//   ....[2]....
        /*0c14*/ 	.word	0x00000370
        /*0c18*/ 	.word	0x000000ff
        /*0c1c*/ 	.word	0x00028430
        /*0c20*/ 	.short	0x0100
        /*0c22*/ 	.byte	0x08
	.zero		1


	//   ....[3]....
        /*0c24*/ 	.word	0x00000380
        /*0c28*/ 	.word	0x000000ff
        /*0c2c*/ 	.word	0x00028440
        /*0c30*/ 	.short	0x0100
        /*0c32*/ 	.byte	0x08
	.zero		1


	//   ....[4]....
        /*0c34*/ 	.word	0x00000390
        /*0c38*/ 	.word	0x000000ff
        /*0c3c*/ 	.word	0x00028438
        /*0c40*/ 	.short	0x0100
        /*0c42*/ 	.byte	0x08
	.zero		1


	//   ....[5]....
        /*0c44*/ 	.word	0x000003a0
        /*0c48*/ 	.word	0x000000ff
        /*0c4c*/ 	.word	0x00028448
        /*0c50*/ 	.short	0x0100
        /*0c52*/ 	.byte	0x08
	.zero		1


	//   ....[6]....
        /*0c54*/ 	.word	0x000004d0
        /*0c58*/ 	.word	0x000000ff
        /*0c5c*/ 	.word	0x00028450
        /*0c60*/ 	.short	0x0100
        /*0c62*/ 	.byte	0x08
	.zero		1


	//   ....[7]....
        /*0c64*/ 	.word	0x000004e0
        /*0c68*/ 	.word	0x000000ff
        /*0c6c*/ 	.word	0x00028460
        /*0c70*/ 	.short	0x0100
        /*0c72*/ 	.byte	0x08
	.zero		1


	//   ....[8]....
        /*0c74*/ 	.word	0x000004f0
        /*0c78*/ 	.word	0x000000ff
        /*0c7c*/ 	.word	0x00028458
        /*0c80*/ 	.short	0x0100
        /*0c82*/ 	.byte	0x08
	.zero		1


	//   ....[9]....
        /*0c84*/ 	.word	0x00000500
        /*0c88*/ 	.word	0x000000ff
        /*0c8c*/ 	.word	0x00028468
        /*0c90*/ 	.short	0x0100
        /*0c92*/ 	.byte	0x08
	.zero		1


	//   ....[10]....
        /*0c94*/ 	.word	0x000005f0
        /*0c98*/ 	.word	0x000000ff
        /*0c9c*/ 	.word	0x00028470
        /*0ca0*/ 	.short	0x0100
        /*0ca2*/ 	.byte	0x06
	.zero		1


	//   ....[11]....
        /*0ca4*/ 	.word	0x00000600
        /*0ca8*/ 	.word	0x000000ff
        /*0cac*/ 	.word	0x00028480
        /*0cb0*/ 	.short	0x0100
        /*0cb2*/ 	.byte	0x06
	.zero		1


	//   ....[12]....
        /*0cb4*/ 	.word	0x00000610
        /*0cb8*/ 	.word	0x000000ff
        /*0cbc*/ 	.word	0x00028478
        /*0cc0*/ 	.short	0x0100
        /*0cc2*/ 	.byte	0x06
	.zero		1


	//   ....[13]....
        /*0cc4*/ 	.word	0x00000620
        /*0cc8*/ 	.word	0x000000ff
        /*0ccc*/ 	.word	0x00028488
        /*0cd0*/ 	.short	0x0100
        /*0cd2*/ 	.byte	0x06
	.zero		1


	//   ....[14]....
        /*0cd4*/ 	.word	0x00000750
        /*0cd8*/ 	.word	0x000000ff
        /*0cdc*/ 	.word	0x00028490
        /*0ce0*/ 	.short	0x0100
        /*0ce2*/ 	.byte	0x08
	.zero		1


	//   ....[15]....
        /*0ce4*/ 	.word	0x00000760
        /*0ce8*/ 	.word	0x000000ff
        /*0cec*/ 	.word	0x000284a0
        /*0cf0*/ 	.short	0x0100
        /*0cf2*/ 	.byte	0x08
	.zero		1


	//   ....[16]....
        /*0cf4*/ 	.word	0x00000770
        /*0cf8*/ 	.word	0x000000ff
        /*0cfc*/ 	.word	0x00028498
        /*0d00*/ 	.short	0x0100
        /*0d02*/ 	.byte	0x08
	.zero		1


	//   ....[17]....
        /*0d04*/ 	.word	0x00000780
        /*0d08*/ 	.word	0x000000ff
        /*0d0c*/ 	.word	0x000284a8
        /*0d10*/ 	.short	0x0100
        /*0d12*/ 	.byte	0x08
	.zero		1


	//   ....[18]....
        /*0d14*/ 	.word	0x000008b0
        /*0d18*/ 	.word	0x000000ff
        /*0d1c*/ 	.word	0x000284b0
        /*0d20*/ 	.short	0x0100
        /*0d22*/ 	.byte	0x08
	.zero		1


	//   ....[19]....
        /*0d24*/ 	.word	0x000008c0
        /*0d28*/ 	.word	0x000000ff
        /*0d2c*/ 	.word	0x000284c0
        /*0d30*/ 	.short	0x0100
        /*0d32*/ 	.byte	0x08
	.zero		1


	//   ....[20]....
        /*0d34*/ 	.word	0x000008d0
        /*0d38*/ 	.word	0x000000ff
        /*0d3c*/ 	.word	0x000284b8
        /*0d40*/ 	.short	0x0100
        /*0d42*/ 	.byte	0x08
	.zero		1


	//   ....[21]....
        /*0d44*/ 	.word	0x000008e0
        /*0d48*/ 	.word	0x000000ff
        /*0d4c*/ 	.word	0x000284c8
        /*0d50*/ 	.short	0x0100
        /*0d52*/ 	.byte	0x08
	.zero		1


	//   ....[22]....
        /*0d54*/ 	.word	0x00002780
        /*0d58*/ 	.word	0x000000ff
        /*0d5c*/ 	.word	0x00028400
        /*0d60*/ 	.short	0x010a
        /*0d62*/ 	.byte	0x29
	.zero		1


	//   ....[23]....
        /*0d64*/ 	.word	0x00002800
        /*0d68*/ 	.word	0x00000005
        /*0d6c*/ 	.word	0x00028430
        /*0d70*/ 	.short	0x010a
        /*0d72*/ 	.byte	0x3f
	.zero		1


	//   ....[24]....
        /*0d74*/ 	.word	0x00002860
        /*0d78*/ 	.word	0x00000005
        /*0d7c*/ 	.word	0x00028430
        /*0d80*/ 	.short	0x010a
        /*0d82*/ 	.byte	0x3f
	.zero		1


	//   ....[25]....
        /*0d84*/ 	.word	0x00002dc0
        /*0d88*/ 	.word	0x00000000
        /*0d8c*/ 	.word	0x00000000
        /*0d90*/ 	.short	0x0101
        /*0d92*/ 	.byte	0x3f
	.zero		1


	//   ....[26]....
        /*0d94*/ 	.word	0x00004ee0
        /*0d98*/ 	.word	0x000000ff
        /*0d9c*/ 	.word	0x00028430
        /*0da0*/ 	.short	0x010a
        /*0da2*/ 	.byte	0x06
	.zero		1


	//   ....[27]....
        /*0da4*/ 	.word	0x00004f20
        /*0da8*/ 	.word	0x000000ff
        /*0dac*/ 	.word	0x00028430
        /*0db0*/ 	.short	0x010a
        /*0db2*/ 	.byte	0x06
	.zero		1


	//   ....[28]....
        /*0db4*/ 	.word	0x00005270
        /*0db8*/ 	.word	0x000000ff
        /*0dbc*/ 	.word	0x00028450
        /*0dc0*/ 	.short	0x010a
        /*0dc2*/ 	.byte	0x06
	.zero		1


	//   ....[29]....
        /*0dc4*/ 	.word	0x000052b0
        /*0dc8*/ 	.word	0x000000ff
        /*0dcc*/ 	.word	0x00028450
        /*0dd0*/ 	.short	0x010a
        /*0dd2*/ 	.byte	0x06
	.zero		1


	//   ....[30]....
        /*0dd4*/ 	.word	0x00005500
        /*0dd8*/ 	.word	0x00000007
        /*0ddc*/ 	.word	0x00000000
        /*0de0*/ 	.short	0x0101
        /*0de2*/ 	.byte	0x3f
	.zero		1


	//   ....[31]....
        /*0de4*/ 	.word	0x00006990
        /*0de8*/ 	.word	0x000000ff
        /*0dec*/ 	.word	0x00000000
        /*0df0*/ 	.short	0x0101
        /*0df2*/ 	.byte	0x07
	.zero		1


	//   ....[32]....
        /*0df4*/ 	.word	0x000075e0
        /*0df8*/ 	.word	0x000000ff
        /*0dfc*/ 	.word	0x00028430
        /*0e00*/ 	.short	0x010a
        /*0e02*/ 	.byte	0x06
	.zero		1


	//   ....[33]....
        /*0e04*/ 	.word	0x00007620
        /*0e08*/ 	.word	0x000000ff
        /*0e0c*/ 	.word	0x00028430
        /*0e10*/ 	.short	0x010a
        /*0e12*/ 	.byte	0x06
	.zero		1


	//   ....[34]....
        /*0e14*/ 	.word	0x000079a0
        /*0e18*/ 	.word	0x000000ff
        /*0e1c*/ 	.word	0x00028450
        /*0e20*/ 	.short	0x010a
        /*0e22*/ 	.byte	0x06
	.zero		1


	//   ....[35]....
        /*0e24*/ 	.word	0x000079e0
        /*0e28*/ 	.word	0x000000ff
        /*0e2c*/ 	.word	0x00028450
        /*0e30*/ 	.short	0x010a
        /*0e32*/ 	.byte	0x06
	.zero		1


	//   ....[36]....
        /*0e34*/ 	.word	0x00008260
        /*0e38*/ 	.word	0x000000a8
        /*0e3c*/ 	.word	0x00000000
        /*0e40*/ 	.short	0x0101
        /*0e42*/ 	.byte	0x3f
	.zero		1


	//   ....[37]....
        /*0e44*/ 	.word	0x000085d0
        /*0e48*/ 	.word	0x000000ff
        /*0e4c*/ 	.word	0x00000000
        /*0e50*/ 	.short	0x0101
        /*0e52*/ 	.byte	0x06
	.zero		1


	//   ....[38]....
        /*0e54*/ 	.word	0x00008fc0
        /*0e58*/ 	.word	0x000000ff
        /*0e5c*/ 	.word	0x00028430
        /*0e60*/ 	.short	0x010a
        /*0e62*/ 	.byte	0x06
	.zero		1


	//   ....[39]....
        /*0e64*/ 	.word	0x00009000
        /*0e68*/ 	.word	0x000000ff
        /*0e6c*/ 	.word	0x00028430
        /*0e70*/ 	.short	0x010a
        /*0e72*/ 	.byte	0x06
	.zero		1


	//   ....[40]....
        /*0e74*/ 	.word	0x00009380
        /*0e78*/ 	.word	0x000000ff
        /*0e7c*/ 	.word	0x00028450
        /*0e80*/ 	.short	0x010a
        /*0e82*/ 	.byte	0x06
	.zero		1


	//   ....[41]....
        /*0e84*/ 	.word	0x000093c0
        /*0e88*/ 	.word	0x000000ff
        /*0e8c*/ 	.word	0x00028450
        /*0e90*/ 	.short	0x010a
        /*0e92*/ 	.byte	0x06
	.zero		1


	//   ....[42]....
        /*0e94*/ 	.word	0x000095f0
        /*0e98*/ 	.word	0x00000004
        /*0e9c*/ 	.word	0x00000000
        /*0ea0*/ 	.short	0x0101
        /*0ea2*/ 	.byte	0x3f
	.zero		1


	//   ....[43]....
        /*0ea4*/ 	.word	0x0000aa60
        /*0ea8*/ 	.word	0x000000ff
        /*0eac*/ 	.word	0x00000000
        /*0eb0*/ 	.short	0x0101
        /*0eb2*/ 	.byte	0x06
	.zero		1


	//   ....[44]....
        /*0eb4*/ 	.word	0x0000b360
        /*0eb8*/ 	.word	0x000000ff
        /*0ebc*/ 	.word	0x00028450
        /*0ec0*/ 	.short	0x010a
        /*0ec2*/ 	.byte	0x0e
	.zero		1


	//   ....[45]....
        /*0ec4*/ 	.word	0x0000b3a0
        /*0ec8*/ 	.word	0x000000ff
        /*0ecc*/ 	.word	0x00028450
        /*0ed0*/ 	.short	0x010a
        /*0ed2*/ 	.byte	0x0e
	.zero		1


	//   ....[46]....
        /*0ed4*/ 	.word	0x0000b8d0
        /*0ed8*/ 	.word	0x000000ff
        /*0edc*/ 	.word	0x00000000
        /*0ee0*/ 	.short	0x0101
        /*0ee2*/ 	.byte	0x04
	.zero		1


	//   ....[47]....
        /*0ee4*/ 	.word	0x0000f5e0
        /*0ee8*/ 	.word	0x000000ff
        /*0eec*/ 	.word	0x00000000
        /*0ef0*/ 	.short	0x0101
        /*0ef2*/ 	.byte	0x07
	.zero		1


	//   ....[48]....
        /*0ef4*/ 	.word	0x0000fec0
        /*0ef8*/ 	.word	0x000000ff
        /*0efc*/ 	.word	0x00000000
        /*0f00*/ 	.short	0x0101
        /*0f02*/ 	.byte	0x07
	.zero		1


	//   ....[49]....
        /*0f04*/ 	.word	0x00014ab0
        /*0f08*/ 	.word	0x00000002
        /*0f0c*/ 	.word	0x00028480
        /*0f10*/ 	.short	0x010a
        /*0f12*/ 	.byte	0x3f
	.zero		1


	//   ....[50]....
        /*0f14*/ 	.word	0x00014cc0
        /*0f18*/ 	.word	0x00000002
        /*0f1c*/ 	.word	0x00028440
        /*0f20*/ 	.short	0x010a
        /*0f22*/ 	.byte	0x3f
	.zero		1


	//   ....[51]....
        /*0f24*/ 	.word	0x00015a50
        /*0f28*/ 	.word	0x00000011
        /*0f2c*/ 	.word	0x00028400
        /*0f30*/ 	.short	0x0107
        /*0f32*/ 	.byte	0x3f
	.zero		1


	//   ....[52]....
        /*0f34*/ 	.word	0x00015b50
        /*0f38*/ 	.word	0x00000011
        /*0f3c*/ 	.word	0x00028400
        /*0f40*/ 	.short	0x0101
        /*0f42*/ 	.byte	0x3f
	.zero		1


	//   ....[53]....
        /*0f44*/ 	.word	0x00015b70
        /*0f48*/ 	.word	0x00000011
        /*0f4c*/ 	.word	0x00028420
        /*0f50*/ 	.short	0x010a
        /*0f52*/ 	.byte	0x3f
	.zero		1


	//   ....[54]....
        /*0f54*/ 	.word	0x00015e90
        /*0f58*/ 	.word	0x00000006
        /*0f5c*/ 	.word	0x00028480
        /*0f60*/ 	.short	0x010a
        /*0f62*/ 	.byte	0x3f
	.zero		1


	//   ....[55]....
        /*0f64*/ 	.word	0x000161f0
        /*0f68*/ 	.word	0x00000006
        /*0f6c*/ 	.word	0x00028440
        /*0f70*/ 	.short	0x010a
        /*0f72*/ 	.byte	0x3f
	.zero		1


	//   ....[56]....
        /*0f74*/ 	.word	0x000165b0
        /*0f78*/ 	.word	0x00000013
        /*0f7c*/ 	.word	0x00028470
        /*0f80*/ 	.short	0x010a
        /*0f82*/ 	.byte	0x3f
	.zero		1


	//   ....[57]....
        /*0f84*/ 	.word	0x00016620
        /*0f88*/ 	.word	0x00000013
        /*0f8c*/ 	.word	0x00028460
        /*0f90*/ 	.short	0x010a
        /*0f92*/ 	.byte	0x3f
	.zero		1


	//   ....[58]....
        /*0f94*/ 	.word	0x00016c00
        /*0f98*/ 	.word	0x00000013
        /*0f9c*/ 	.word	0x00028450
        /*0fa0*/ 	.short	0x0101
        /*0fa2*/ 	.byte	0x3f
	.zero		1


	//   ....[59]....
        /*0fa4*/ 	.word	0x00016c80
        /*0fa8*/ 	.word	0x00000013
        /*0fac*/ 	.word	0x00000000
        /*0fb0*/ 	.short	0x0101
        /*0fb2*/ 	.byte	0x3f
	.zero		1


	//   ....[60]....
        /*0fb4*/ 	.word	0x00016ec0
        /*0fb8*/ 	.word	0x00000002
        /*0fbc*/ 	.word	0x00028470
        /*0fc0*/ 	.short	0x010a
        /*0fc2*/ 	.byte	0x3f
	.zero		1


	//   ....[61]....
        /*0fc4*/ 	.word	0x00016f30
        /*0fc8*/ 	.word	0x00000002
        /*0fcc*/ 	.word	0x00028460
        /*0fd0*/ 	.short	0x010a
        /*0fd2*/ 	.byte	0x3f
	.zero		1


	//   ....[62]....
        /*0fd4*/ 	.word	0x000174d0
        /*0fd8*/ 	.word	0x00000002
        /*0fdc*/ 	.word	0x00028450
        /*0fe0*/ 	.short	0x0101
        /*0fe2*/ 	.byte	0x3f
	.zero		1


	//   ....[63]....
        /*0fe4*/ 	.word	0x00017520
        /*0fe8*/ 	.word	0x00000002
        /*0fec*/ 	.word	0x00000000
        /*0ff0*/ 	.short	0x0101
        /*0ff2*/ 	.byte	0x3f
	.zero		1


	//   ....[64]....
        /*0ff4*/ 	.word	0x00018700
        /*0ff8*/ 	.word	0x00000000
        /*0ffc*/ 	.word	0x00028420
        /*1000*/ 	.short	0x010a
        /*1002*/ 	.byte	0x3f
	.zero		1


	//   ....[65]....
        /*1004*/ 	.word	0x000188e0
        /*1008*/ 	.word	0x00000006
        /*100c*/ 	.word	0x00000000
        /*1010*/ 	.short	0x010a
        /*1012*/ 	.byte	0x3f
	.zero		1


	//   ....[66]....
        /*1014*/ 	.word	0x00018950
        /*1018*/ 	.word	0x00000007
        /*101c*/ 	.word	0x00000000
        /*1020*/ 	.short	0x010a
        /*1022*/ 	.byte	0x3f
	.zero		1


	//   ....[67]....
        /*1024*/ 	.word	0x000189b0
        /*1028*/ 	.word	0x00000004
        /*102c*/ 	.word	0x00028460
        /*1030*/ 	.short	0x010a
        /*1032*/ 	.byte	0x3f
	.zero		1


	//   ....[68]....
        /*1034*/ 	.word	0x00018a00
        /*1038*/ 	.word	0x00000003
        /*103c*/ 	.word	0x00028460
        /*1040*/ 	.short	0x010a
        /*1042*/ 	.byte	0x3f
	.zero		1


	//   ....[69]....
        /*1044*/ 	.word	0x00018a40
        /*1048*/ 	.word	0x00000004
        /*104c*/ 	.word	0x00028480
        /*1050*/ 	.short	0x010a
        /*1052*/ 	.byte	0x3f
	.zero		1


	//   ....[70]....
        /*1054*/ 	.word	0x00018a60
        /*1058*/ 	.word	0x00000003
        /*105c*/ 	.word	0x00028480
        /*1060*/ 	.short	0x010a
        /*1062*/ 	.byte	0x3f
	.zero		1


	//   ....[71]....
        /*1064*/ 	.word	0x00018ad0
        /*1068*/ 	.word	0x00000003
        /*106c*/ 	.word	0x00028400
        /*1070*/ 	.short	0x010a
        /*1072*/ 	.byte	0x3f
	.zero		1


	//   ....[72]....
        /*1074*/ 	.word	0x00018b20
        /*1078*/ 	.word	0x00000005
        /*107c*/ 	.word	0x00028430
        /*1080*/ 	.short	0x010a
        /*1082*/ 	.byte	0x3f
	.zero		1


	//   ....[73]....
        /*1084*/ 	.word	0x00018b80
        /*1088*/ 	.word	0x00000008
        /*108c*/ 	.word	0x00028430
        /*1090*/ 	.short	0x010a
        /*1092*/ 	.byte	0x3f
	.zero		1


	//   ....[74]....
        /*1094*/ 	.word	0x00018be0
        /*1098*/ 	.word	0x00000008
        /*109c*/ 	.word	0x00028450
        /*10a0*/ 	.short	0x010a
        /*10a2*/ 	.byte	0x3f
	.zero		1


	//   ....[75]....
        /*10a4*/ 	.word	0x00018c40
        /*10a8*/ 	.word	0x00000005
        /*10ac*/ 	.word	0x00028430
        /*10b0*/ 	.short	0x010a
        /*10b2*/ 	.byte	0x3f
	.zero		1


	//   ....[76]....
        /*10b4*/ 	.word	0x00018ca0
        /*10b8*/ 	.word	0x00000005
        /*10bc*/ 	.word	0x00028450
        /*10c0*/ 	.short	0x010a
        /*10c2*/ 	.byte	0x3f
	.zero		1


	//   ....[77]....
        /*10c4*/ 	.word	0x00018d00
        /*10c8*/ 	.word	0x00000005
        /*10cc*/ 	.word	0x00028430
        /*10d0*/ 	.short	0x010a
        /*10d2*/ 	.byte	0x3f
	.zero		1


	//   ....[78]....
        /*10d4*/ 	.word	0x00018d60
        /*10d8*/ 	.word	0x00000005
        /*10dc*/ 	.word	0x00028450
        /*10e0*/ 	.short	0x010a
        /*10e2*/ 	.byte	0x3f
	.zero		1


	//   ....[79]....
        /*10e4*/ 	.word	0x00018dc0
        /*10e8*/ 	.word	0x00000007
        /*10ec*/ 	.word	0x00028450
        /*10f0*/ 	.short	0x010a
        /*10f2*/ 	.byte	0x3f
	.zero		1


	//   ....[80]....
        /*10f4*/ 	.word	0x00018f10
        /*10f8*/ 	.word	0x00000002
        /*10fc*/ 	.word	0x00028480
        /*1100*/ 	.short	0x010a
        /*1102*/ 	.byte	0x3f
	.zero		1


	//   ....[81]....
        /*1104*/ 	.word	0x00018f60
        /*1108*/ 	.word	0x00000002
        /*110c*/ 	.word	0x00028440
        /*1110*/ 	.short	0x010a
        /*1112*/ 	.byte	0x3f
	.zero		1


	//   ....[82]....
        /*1114*/ 	.word	0x00019a80
        /*1118*/ 	.word	0x00000011
        /*111c*/ 	.word	0x00028420
        /*1120*/ 	.short	0x010a
        /*1122*/ 	.byte	0x3f
	.zero		1


	//   ....[83]....
        /*1124*/ 	.word	0x00019ad0
        /*1128*/ 	.word	0x00000006
        /*112c*/ 	.word	0x00028480
        /*1130*/ 	.short	0x010a
        /*1132*/ 	.byte	0x3f
	.zero		1


	//   ....[84]....
        /*1134*/ 	.word	0x00019b20
        /*1138*/ 	.word	0x00000006
        /*113c*/ 	.word	0x00028440
        /*1140*/ 	.short	0x010a
        /*1142*/ 	.byte	0x3f
	.zero		1


	//   ....[85]....
        /*1144*/ 	.word	0x00019b70
        /*1148*/ 	.word	0x00000013
        /*114c*/ 	.word	0x00028470
        /*1150*/ 	.short	0x010a
        /*1152*/ 	.byte	0x3f
	.zero		1


	//   ....[86]....
        /*1154*/ 	.word	0x00019bc0
        /*1158*/ 	.word	0x00000013
        /*115c*/ 	.word	0x00028460
        /*1160*/ 	.short	0x010a
        /*1162*/ 	.byte	0x3f
	.zero		1


	//   ....[87]....
        /*1164*/ 	.word	0x00019c10
        /*1168*/ 	.word	0x00000002
        /*116c*/ 	.word	0x00028470
        /*1170*/ 	.short	0x010a
        /*1172*/ 	.byte	0x3f
	.zero		1


	//   ....[88]....
        /*1174*/ 	.word	0x00019c60
        /*1178*/ 	.word	0x00000002
        /*117c*/ 	.word	0x00028460
        /*1180*/ 	.short	0x010a
        /*1182*/ 	.byte	0x3f
	.zero		1


	//   ....[89]....
        /*1184*/ 	.word	0x00019cb0
        /*1188*/ 	.word	0x00000000
        /*118c*/ 	.word	0x00028420
        /*1190*/ 	.short	0x010a
        /*1192*/ 	.byte	0x3f
	.zero		1


	//   ....[90]....
        /*1194*/ 	.word	0x00019e50
        /*1198*/ 	.word	0x00000006
        /*119c*/ 	.word	0x00000000
        /*11a0*/ 	.short	0x010a
        /*11a2*/ 	.byte	0x3f
	.zero		1


	//   ....[91]....
        /*11a4*/ 	.word	0x00019ea0
        /*11a8*/ 	.word	0x00000007
        /*11ac*/ 	.word	0x00000000
        /*11b0*/ 	.short	0x010a
        /*11b2*/ 	.byte	0x3f
	.zero		1


	//   ....[92]....
        /*11b4*/ 	.word	0x00019ef0
        /*11b8*/ 	.word	0x00000004
        /*11bc*/ 	.word	0x00028460
        /*11c0*/ 	.short	0x010a
        /*11c2*/ 	.byte	0x3f
	.zero		1


	//   ....[93]....
        /*11c4*/ 	.word	0x00019f40
        /*11c8*/ 	.word	0x00000003
        /*11cc*/ 	.word	0x00028460
        /*11d0*/ 	.short	0x010a
        /*11d2*/ 	.byte	0x3f
	.zero		1


	//   ....[94]....
        /*11d4*/ 	.word	0x00019f90
        /*11d8*/ 	.word	0x00000004
        /*11dc*/ 	.word	0x00028480
        /*11e0*/ 	.short	0x010a
        /*11e2*/ 	.byte	0x3f
	.zero		1


	//----- nvinfo : EIATTR_NUM_MBARRIERS
	.align		4
.L_459:
        /*11e4*/ 	.byte	0x03, 0x38
        /*11e6*/ 	.short	0x0016


	//----- nvinfo : EIATTR_EXIT_INSTR_OFFSETS
	.align		4
        /*11e8*/ 	.byte	0x04, 0x1c
        /*11ea*/ 	.short	(.L_461 - .L_460)


	//   ....[0]....
.L_460:
        /*11ec*/ 	.word	0x00000aa0


	//   ....[1]....
        /*11f0*/ 	.word	0x00012020


	//   ....[2]....
        /*11f4*/ 	.word	0x00018ab0


	//----- nvinfo : EIATTR_MAX_THREADS
	.align		4
.L_461:
        /*11f8*/ 	.byte	0x04, 0x05
        /*11fa*/ 	.short	(.L_463 - .L_462)
.L_462:
        /*11fc*/ 	.word	0x00000180
        /*1200*/ 	.word	0x00000001
        /*1204*/ 	.word	0x00000001


	//----- nvinfo : EIATTR_CRS_STACK_SIZE
	.align		4
.L_463:
        /*1208*/ 	.byte	0x04, 0x1e
        /*120a*/ 	.short	(.L_465 - .L_464)
.L_464:
        /*120c*/ 	.word	0x00000000


	//----- nvinfo : EIATTR_CBANK_PARAM_SIZE
	.align		4
.L_465:
        /*1210*/ 	.byte	0x03, 0x19
        /*1212*/ 	.short	0x0af0


	//----- nvinfo : EIATTR_PARAM_CBANK
	.align		4
        /*1214*/ 	.byte	0x04, 0x0a
        /*1216*/ 	.short	(.L_467 - .L_466)
	.align		4
.L_466:
        /*1218*/ 	.word	index@(.nv.constant0._ZN7cutlass13device_kernelIN5flash11enable_sm90INS1_16FlashAttnFwdSm90INS1_25CollectiveMainloopFwdSm90ILi2EN4cute5tupleIJNS5_1CILi1EEES8_S8_EEENS6_IJNS7_ILi128EEENS7_ILi64EEENS7_ILi256EEEEEELi256ENS_12float_e4m3_tEfNS_4arch4Sm90ELb0ELb1ELb0ELb1ELb0ELb0ELb0ELb1ELb1ELb1ELb1ELb0EEENS1_21CollectiveEpilogueFwdINS6_IJSA_SC_SB_EEES9_NS_10bfloat16_tESG_Li256ELb1ELb1ELb1ELb1EEENS1_36VarlenDynamicPersistentTileSchedulerILi128ELi64ELi256ELi128ELb1ELb1ELb1ELb1ELb0ELb1EEEEEEEEEvNT_6ParamsE)
        /*121c*/ 	.short	0x0210
        /*121e*/ 	.short	0x0af0


	//----- nvinfo : EIATTR_SW_WAR
	.align		4
.L_467:
        /*1220*/ 	.byte	0x04, 0x36
        /*1222*/ 	.short	(.L_469 - .L_468)
.L_468:
        /*1224*/ 	.word	0x00000008
.L_469:


//--------------------- .nv.info._ZN7cutlass13device_kernelIN5flash11enable_sm90INS1_16FlashAttnFwdSm90INS1_25CollectiveMainloopFwdSm90ILi2EN4cute5tupleIJNS5_1CILi1EEES8_S8_EEENS6_IJNS7_ILi128EEENS7_ILi64EEENS7_ILi256EEEEEELi256ENS_12float_e4m3_tEfNS_4arch4Sm90ELb0ELb1ELb0ELb1ELb0ELb1ELb0ELb1ELb1ELb1ELb1ELb0EEENS1_21CollectiveEpilogueFwdINS6_IJSA_SC_SB_EEES9_NS_10bfloat16_tESG_Li256ELb1ELb1ELb1ELb1EEENS1_36VarlenDynamicPersistentTileSchedulerILi128ELi64ELi256ELi128ELb1ELb1ELb1ELb1ELb0ELb1EEEEEEEEEvNT_6ParamsE --------------------------
	.section	.nv.info._ZN7cutlass13device_kernelIN5flash11enable_sm90INS1_16FlashAttnFwdSm90INS1_25CollectiveMainloopFwdSm90ILi2EN4cute5tupleIJNS5_1CILi1EEES8_S8_EEENS6_IJNS7_ILi128EEENS7_ILi64EEENS7_ILi256EEEEEELi256ENS_12float_e4m3_tEfNS_4arch4Sm90ELb0ELb1ELb0ELb1ELb0ELb1ELb0ELb1ELb1ELb1ELb1ELb0EEENS1_21CollectiveEpilogueFwdINS6_IJSA_SC_SB_EEES9_NS_10bfloat16_tESG_Li256ELb1ELb1ELb1ELb1EEENS1_36VarlenDynamicPersistentTileSchedulerILi128ELi64ELi256ELi128ELb1ELb1ELb1ELb1ELb0ELb1EEEEEEEEEvNT_6ParamsE,"",@"SHT_CUDA_INFO"
	.sectionflags	@""
	.align	4


	//----- nvinfo : EIATTR_CUDA_API_VERSION
	.align		4
        /*0000*/ 	.byte	0x04, 0x37
        /*0002*/ 	.short	(.L_471 - .L_470)
.L_470:
        /*0004*/ 	.word	0x00000082


	//----- nvinfo : EIATTR_KPARAM_INFO
	.align		4
.L_471:
        /*0008*/ 	.byte	0x04, 0x17
        /*000a*/ 	.short	(.L_473 - .L_472)
.L_472:
        /*000c*/ 	.word	0x00000000
        /*0010*/ 	.short	0x0000
        /*0012*/ 	.short	0x0070
        /*0014*/ 	.byte	0x00, 0xf0, 0x01, 0x2a


	//----- nvinfo : EIATTR_SPARSE_MMA_MASK
	.align		4
.L_473:
        /*0018*/ 	.byte	0x03, 0x50
        /*001a*/ 	.short	0x0000


	//----- nvinfo : EIATTR_MAXREG_COUNT
	.align		4
        /*001c*/ 	.byte	0x03, 0x1b
        /*001e*/ 	.short	0x00a8


	//----- nvinfo : EIATTR_NUM_BARRIERS
	.align		4
        /*0020*/ 	.byte	0x02, 0x4c
        /*0022*/ 	.byte	0x10
	.zero		1


	//----- nvinfo : EIATTR_EXTERNS
	.align		4
        /*0024*/ 	.byte	0x04, 0x0f
        /*0026*/ 	.short	(.L_475 - .L_474)


	//   ....[0]....
	.align		4
.L_474:
        /*0028*/ 	.word	index@(__assertfail)


	//----- nvinfo : EIATTR_ANNOTATIONS
	.align		4
.L_475:
        /*002c*/ 	.byte	0x04, 0x55
        /*002e*/ 	.short	(.L_477 - .L_476)


	//   ....[0]....
.L_476:
        /* <DEDUP_REMOVED lines=116> */


	//----- nvinfo : EIATTR_MERCURY_ISA_VERSION
	.align		4
.L_477:
        /*0760*/ 	.byte	0x03, 0x5f
        /*0762*/ 	.short	0x0101


	//----- nvinfo : EIATTR_UNUSED_LOAD_BYTE_OFFSET
	.align		4
        /*0764*/ 	.byte	0x04, 0x44
        /*0766*/ 	.short	(.L_479 - .L_478)


	//   ....[0]....
.L_478:
        /*0768*/ 	.word	0x00000ae0
        /*076c*/ 	.word	0x0000fff0


	//   ....[1]....
        /*0770*/ 	.word	0x0001c100
        /*0774*/ 	.word	0x0000fff0


	//----- nvinfo : EIATTR_INT_WARP_WIDE_INSTR_OFFSETS
	.align		4
.L_479:
        /*0778*/ 	.byte	0x04, 0x31
        /*077a*/ 	.short	(.L_481 - .L_480)


	//   ....[0]....
.L_480:
        /*077c*/ 	.word	0x00000190


	//   ....[1]....
        /*0780*/ 	.word	0x000001d0


	//   ....[2]....
        /*0784*/ 	.word	0x00000240


	//   ....[3]....
        /*0788*/ 	.word	0x00026850


	//   ....[4]....
        /*078c*/ 	.word	0x000268b0


	//   ....[5]....
        /*0790*/ 	.word	0x00029550


	//   ....[6]....
        /*0794*/ 	.word	0x000295b0


	//----- nvinfo : EIATTR_COOP_GROUP_MASK_REGIDS
	.align		4
.L_481:
        /*0798*/ 	.byte	0x04, 0x29
        /*079a*/ 	.short	(.L_483 - .L_482)


	//   ....[0]....
.L_482:
        /*079c*/ 	.word	0xffffffff


	//   ....[1]....
        /*07a0*/ 	.word	0xffffffff


	//   ....[2]....
        /*07a4*/ 	.word	0xffffffff


	//   ....[3]....
        /*07a8*/ 	.word	0xffffffff


	//   ....[4]....
        /*07ac*/ 	.word	0xffffffff


	//   ....[5]....
        /*07b0*/ 	.word	0xffffffff


	//   ....[6]....
        /*07b4*/ 	.word	0xffffffff


	//   ....[7]....
        /*07b8*/ 	.word	0xffffffff


	//   ....[8]....
        /*07bc*/ 	.word	0xffffffff


	//   ....[9]....
        /*07c0*/ 	.word	0xffffffff


	//   ....[10]....
        /*07c4*/ 	.word	0xffffffff


	//   ....[11]....
        /*07c8*/ 	.word	0xffffffff


	//   ....[12]....
        /*07cc*/ 	.word	0xffffffff


	//   ....[13]....
        /*07d0*/ 	.word	0xffffffff


	//   ....[14]....
        /*07d4*/ 	.word	0xffffffff


	//   ....[15]....
        /*07d8*/ 	.word	0xffffffff


	//   ....[16]....
        /*07dc*/ 	.word	0xffffffff


	//   ....[17]....
        /*07e0*/ 	.word	0xffffffff


	//   ....[18]....
        /*07e4*/ 	.word	0xffffffff


	//   ....[19]....
        /*07e8*/ 	.word	0xffffffff


	//   ....[20]....
        /*07ec*/ 	.word	0xffffffff


	//   ....[21]....
        /*07f0*/ 	.word	0xffffffff


	//   ....[22]....
        /*07f4*/ 	.word	0xffffffff


	//   ....[23]....
        /*07f8*/ 	.word	0xffffffff


	//   ....[24]....
        /*07fc*/ 	.word	0xffffffff


	//   ....[25]....
        /*0800*/ 	.word	0xffffffff


	//   ....[26]....
        /*0804*/ 	.word	0xffffffff


	//   ....[27]....
        /*0808*/ 	.word	0xffffffff


	//   ....[28]....
        /*080c*/ 	.word	0xffffffff


	//   ....[29]....
        /*0810*/ 	.word	0xffffffff


	//   ....[30]....
        /*0814*/ 	.word	0xffffffff


	//   ....[31]....
        /*0818*/ 	.word	0xffffffff


	//   ....[32]....
        /*081c*/ 	.word	0xffffffff


	//   ....[33]....
        /*0820*/ 	.word	0xffffffff


	//   ....[34]....
        /*0824*/ 	.word	0xffffffff


	//   ....[35]....
        /*0828*/ 	.word	0xffffffff


	//   ....[36]....
        /*082c*/ 	.word	0xffffffff


	//   ....[37]....
        /*0830*/ 	.word	0xffffffff


	//   ....[38]....
        /*0834*/ 	.word	0xffffffff


	//   ....[39]....
        /*0838*/ 	.word	0xffffffff


	//   ....[40]....
        /*083c*/ 	.word	0xffffffff


	//   ....[41]....
        /*0840*/ 	.word	0xffffffff


	//   ....[42]....
        /*0844*/ 	.word	0xffffffff


	//   ....[43]....
        /*0848*/ 	.word	0xffffffff


	//   ....[44]....
        /*084c*/ 	.word	0xffffffff


	//   ....[45]....
        /*0850*/ 	.word	0xffffffff


	//   ....[46]....
        /*0854*/ 	.word	0xffffffff


	//   ....[47]....
        /*0858*/ 	.word	0xffffffff


	//   ....[48]....
        /*085c*/ 	.word	0xffffffff


	//   ....[49]....
        /*0860*/ 	.word	0xffffffff


	//   ....[50]....
        /*0864*/ 	.word	0xffffffff


	//   ....[51]....
        /*0868*/ 	.word	0xffffffff


	//   ....[52]....
        /*086c*/ 	.word	0xffffffff


	//   ....[53]....
        /*0870*/ 	.word	0xffffffff


	//   ....[54]....
        /*0874*/ 	.word	0xffffffff


	//   ....[55]....
        /*0878*/ 	.word	0xffffffff


	//   ....[56]....
        /*087c*/ 	.word	0xffffffff


	//   ....[57]....
        /*0880*/ 	.word	0xffffffff


	//   ....[58]....
        /*0884*/ 	.word	0xffffffff


	//   ....[59]....
        /*0888*/ 	.word	0xffffffff


	//   ....[60]....
        /*088c*/ 	.word	0xffffffff


	//   ....[61]....
        /*0890*/ 	.word	0xffffffff


	//   ....[62]....
        /*0894*/ 	.word	0xffffffff


	//   ....[63]....
        /*0898*/ 	.word	0xffffffff


	//   ....[64]....
        /*089c*/ 	.word	0xffffffff


	//   ....[65]....
        /*08a0*/ 	.word	0xffffffff


	//   ....[66]....
        /*08a4*/ 	.word	0xffffffff


	//   ....[67]....
        /*08a8*/ 	.word	0xffffffff


	//   ....[68]....
        /*08ac*/ 	.word	0xffffffff


	//   ....[69]....
        /*08b0*/ 	.word	0xffffffff


	//   ....[70]....
        /*08b4*/ 	.word	0xffffffff


	//   ....[71]....
        /*08b8*/ 	.word	0xffffffff


	//   ....[72]....
        /*08bc*/ 	.word	0xffffffff


	//   ....[73]....
        /*08c0*/ 	.word	0xffffffff


	//   ....[74]....
        /*08c4*/ 	.word	0xffffffff


	//   ....[75]....
        /*08c8*/ 	.word	0xffffffff


	//   ....[76]....
        /*08cc*/ 	.word	0xffffffff


	//   ....[77]....
        /*08d0*/ 	.word	0xffffffff


	//   ....[78]....
        /*08d4*/ 	.word	0xffffffff


	//   ....[79]....
        /*08d8*/ 	.word	0xffffffff


	//   ....[80]....
        /*08dc*/ 	.word	0xffffffff


	//   ....[81]....
        /*08e0*/ 	.word	0xffffffff


	//   ....[82]....
        /*08e4*/ 	.word	0xffffffff


	//   ....[83]....
        /*08e8*/ 	.word	0xffffffff


	//   ....[84]....
        /*08ec*/ 	.word	0xffffffff


	//   ....[85]....
        /*08f0*/ 	.word	0xffffffff


	//   ....[86]....
        /*08f4*/ 	.word	0xffffffff


	//   ....[87]....
        /*08f8*/ 	.word	0xffffffff


	//   ....[88]....
        /*08fc*/ 	.word	0xffffffff


	//   ....[89]....
        /*0900*/ 	.word	0xffffffff


	//   ....[90]....
        /*0904*/ 	.word	0xffffffff


	//   ....[91]....
        /*0908*/ 	.word	0xffffffff


	//   ....[92]....
        /*090c*/ 	.word	0xffffffff


	//   ....[93]....
        /*0910*/ 	.word	0xffffffff


	//   ....[94]....
        /*0914*/ 	.word	0xffffffff


	//   ....[95]....
        /*0918*/ 	.word	0xffffffff


	//   ....[96]....
        /*091c*/ 	.word	0xffffffff


	//   ....[97]....
        /*0920*/ 	.word	0xffffffff


	//   ....[98]....
        /*0924*/ 	.word	0xffffffff


	//   ....[99]....
        /*0928*/ 	.word	0xffffffff


	//   ....[100]....
        /*092c*/ 	.word	0xffffffff


	//   ....[101]....
        /*0930*/ 	.word	0xffffffff


	//   ....[102]....
        /*0934*/ 	.word	0xffffffff


	//   ....[103]....
        /*0938*/ 	.word	0xffffffff


	//   ....[104]....
        /*093c*/ 	.word	0xffffffff


	//   ....[105]....
        /*0940*/ 	.word	0xffffffff


	//   ....[106]....
        /*0944*/ 	.word	0xffffffff


	//   ....[107]....
        /*0948*/ 	.word	0xffffffff


	//   ....[108]....
        /*094c*/ 	.word	0xffffffff


	//   ....[109]....
        /*0950*/ 	.word	0xffffffff


	//   ....[110]....
        /*0954*/ 	.word	0xffffffff


	//   ....[111]....
        /*0958*/ 	.word	0xffffffff


	//   ....[112]....
        /*095c*/ 	.word	0xffffffff


	//   ....[113]....
        /*0960*/ 	.word	0xffffffff


	//   ....[114]....
        /*0964*/ 	.word	0xffffffff


	//   ....[115]....
        /*0968*/ 	.word	0xffffffff


	//   ....[116]....
        /*096c*/ 	.word	0xffffffff


	//   ....[117]....
        /*0970*/ 	.word	0xffffffff


	//   ....[118]....
        /*0974*/ 	.word	0xffffffff


	//   ....[119]....
        /*0978*/ 	.word	0xffffffff


	//   ....[120]....
        /*097c*/ 	.word	0xffffffff


	//   ....[121]....
        /*0980*/ 	.word	0xffffffff


	//   ....[122]....
        /*0984*/ 	.word	0xffffffff


	//   ....[123]....
        /*0988*/ 	.word	0xffffffff


	//   ....[124]....
        /*098c*/ 	.word	0xffffffff


	//   ....[125]....
        /*0990*/ 	.word	0xffffffff


	//   ....[126]....
        /*0994*/ 	.word	0xffffffff


	//   ....[127]....
        /*0998*/ 	.word	0xffffffff


	//   ....[128]....
        /*099c*/ 	.word	0xffffffff


	//   ....[129]....
        /*09a0*/ 	.word	0xffffffff


	//   ....[130]....
        /*09a4*/ 	.word	0xffffffff


	//   ....[131]....
        /*09a8*/ 	.word	0xffffffff


	//   ....[132]....
        /*09ac*/ 	.word	0xffffffff


	//   ....[133]....
        /*09b0*/ 	.word	0xffffffff


	//   ....[134]....
        /*09b4*/ 	.word	0xffffffff


	//   ....[135]....
        /*09b8*/ 	.word	0xffffffff


	//   ....[136]....
        /*09bc*/ 	.word	0xffffffff


	//   ....[137]....
        /*09c0*/ 	.word	0xffffffff


	//   ....[138]....
        /*09c4*/ 	.word	0xffffffff


	//   ....[139]....
        /*09c8*/ 	.word	0xffffffff


	//   ....[140]....
        /*09cc*/ 	.word	0xffffffff


	//   ....[141]....
        /*09d0*/ 	.word	0xffffffff


	//   ....[142]....
        /*09d4*/ 	.word	0xffffffff


	//   ....[143]....
        /*09d8*/ 	.word	0xffffffff


	//   ....[144]....
        /*09dc*/ 	.word	0xffffffff


	//   ....[145]....
        /*09e0*/ 	.word	0xffffffff


	//   ....[146]....
        /*09e4*/ 	.word	0xffffffff


	//   ....[147]....
        /*09e8*/ 	.word	0xffffffff


	//   ....[148]....
        /*09ec*/ 	.word	0xffffffff


	//   ....[149]....
        /*09f0*/ 	.word	0xffffffff


	//   ....[150]....
        /*09f4*/ 	.word	0xffffffff


	//   ....[151]....
        /*09f8*/ 	.word	0xffffffff


	//   ....[152]....
        /*09fc*/ 	.word	0xffffffff


	//   ....[153]....
        /*0a00*/ 	.word	0xffffffff


	//   ....[154]....
        /*0a04*/ 	.word	0xffffffff


	//   ....[155]....
        /*0a08*/ 	.word	0xffffffff


	//   ....[156]....
        /*0a0c*/ 	.word	0xffffffff


	//   ....[157]....
        /*0a10*/ 	.word	0xffffffff


	//   ....[158]....
        /*0a14*/ 	.word	0xffffffff


	//   ....[159]....
        /*0a18*/ 	.word	0xffffffff


	//   ....[160]....
        /*0a1c*/ 	.word	0xffffffff


	//   ....[161]....
        /*0a20*/ 	.word	0xffffffff


	//   ....[162]....
        /*0a24*/ 	.word	0xffffffff


	//   ....[163]....
        /*0a28*/ 	.word	0xffffffff


	//   ....[164]....
        /*0a2c*/ 	.word	0xffffffff


	//   ....[165]....
        /*0a30*/ 	.word	0xffffffff


	//   ....[166]....
        /*0a34*/ 	.word	0xffffffff


	//   ....[167]....
        /*0a38*/ 	.word	0xffffffff


	//   ....[168]....
        /*0a3c*/ 	.word	0xffffffff


	//   ....[169]....
        /*0a40*/ 	.word	0xffffffff


	//   ....[170]....
        /*0a44*/ 	.word	0xffffffff


	//   ....[171]....
        /*0a48*/ 	.word	0xffffffff


	//   ....[172]....
        /*0a4c*/ 	.word	0xffffffff


	//   ....[173]....
        /*0a50*/ 	.word	0xffffffff


	//   ....[174]....
        /*0a54*/ 	.word	0xffffffff


	//   ....[175]....
        /*0a58*/ 	.word	0xffffffff


	//   ....[176]....
        /*0a5c*/ 	.word	0xffffffff


	//   ....[177]....
        /*0a60*/ 	.word	0xffffffff


	//   ....[178]....
        /*0a64*/ 	.word	0xffffffff


	//   ....[179]....
        /*0a68*/ 	.word	0xffffffff


	//   ....[180]....
        /*0a6c*/ 	.word	0xffffffff


	//   ....[181]....
        /*0a70*/ 	.word	0xffffffff


	//   ....[182]....
        /*0a74*/ 	.word	0xffffffff


	//   ....[183]....
        /*0a78*/ 	.word	0xffffffff


	//   ....[184]....
        /*0a7c*/ 	.word	0xffffffff


	//   ....[185]....
        /*0a80*/ 	.word	0xffffffff


	//   ....[186]....
        /*0a84*/ 	.word	0xffffffff


	//   ....[187]....
        /*0a88*/ 	.word	0xffffffff


	//   ....[188]....
        /*0a8c*/ 	.word	0xffffffff


	//   ....[189]....
        /*0a90*/ 	.word	0xffffffff


	//   ....[190]....
        /*0a94*/ 	.word	0xffffffff


	//   ....[191]....
        /*0a98*/ 	.word	0xffffffff


	//   ....[192]....
        /*0a9c*/ 	.word	0xffffffff


	//   ....[193]....
        /*0aa0*/ 	.word	0xffffffff


	//   ....[194]....
        /*0aa4*/ 	.word	0xffffffff


	//   ....[195]....
        /*0aa8*/ 	.word	0xffffffff


	//   ....[196]....
        /*0aac*/ 	.word	0xffffffff


	//   ....[197]....
        /*0ab0*/ 	.word	0xffffffff


	//   ....[198]....
        /*0ab4*/ 	.word	0xffffffff


	//   ....[199]....
        /*0ab8*/ 	.word	0xffffffff


	//   ....[200]....
        /*0abc*/ 	.word	0xffffffff


	//   ....[201]....
        /*0ac0*/ 	.word	0xffffffff


	//   ....[202]....
        /*0ac4*/ 	.word	0xffffffff


	//   ....[203]....
        /*0ac8*/ 	.word	0xffffffff


	//   ....[204]....
        /*0acc*/ 	.word	0xffffffff


	//   ....[205]....
        /*0ad0*/ 	.word	0xffffffff


	//   ....[206]....
        /*0ad4*/ 	.word	0xffffffff


	//   ....[207]....
        /*0ad8*/ 	.word	0xffffffff


	//   ....[208]....
        /*0adc*/ 	.word	0xffffffff


	//   ....[209]....
        /*0ae0*/ 	.word	0xffffffff


	//   ....[210]....
        /*0ae4*/ 	.word	0xffffffff


	//   ....[211]....
        /*0ae8*/ 	.word	0xffffffff


	//   ....[212]....
        /*0aec*/ 	.word	0xffffffff


	//   ....[213]....
        /*0af0*/ 	.word	0xffffffff


	//   ....[214]....
        /*0af4*/ 	.word	0xffffffff


	//   ....[215]....
        /*0af8*/ 	.word	0xffffffff


	//   ....[216]....
        /*0afc*/ 	.word	0xffffffff


	//   ....[217]....
        /*0b00*/ 	.word	0xffffffff


	//   ....[218]....
        /*0b04*/ 	.word	0xffffffff


	//   ....[219]....
        /*0b08*/ 	.word	0xffffffff


	//   ....[220]....
        /*0b0c*/ 	.word	0xffffffff


	//   ....[221]....
        /*0b10*/ 	.word	0xffffffff


	//   ....[222]....
        /*0b14*/ 	.word	0xffffffff


	//   ....[223]....
        /*0b18*/ 	.word	0xffffffff


	//   ....[224]....
        /*0b1c*/ 	.word	0xffffffff


	//   ....[225]....
        /*0b20*/ 	.word	0xffffffff


	//   ....[226]....
        /*0b24*/ 	.word	0xffffffff


	//   ....[227]....
        /*0b28*/ 	.word	0xffffffff


	//   ....[228]....
        /*0b2c*/ 	.word	0xffffffff


	//   ....[229]....
        /*0b30*/ 	.word	0xffffffff


	//   ....[230]....
        /*0b34*/ 	.word	0xffffffff


	//   ....[231]....
        /*0b38*/ 	.word	0xffffffff


	//   ....[232]....
        /*0b3c*/ 	.word	0xffffffff


	//   ....[233]....
        /*0b40*/ 	.word	0xffffffff


	//   ....[234]....
        /*0b44*/ 	.word	0xffffffff


	//   ....[235]....
        /*0b48*/ 	.word	0xffffffff


	//   ....[236]....
        /*0b4c*/ 	.word	0xffffffff


	//   ....[237]....
        /*0b50*/ 	.word	0xffffffff


	//   ....[238]....
        /*0b54*/ 	.word	0xffffffff


	//   ....[239]....
        /*0b58*/ 	.word	0xffffffff


	//   ....[240]....
        /*0b5c*/ 	.word	0xffffffff


	//   ....[241]....
        /*0b60*/ 	.word	0xffffffff


	//   ....[242]....
        /*0b64*/ 	.word	0xffffffff


	//   ....[243]....
        /*0b68*/ 	.word	0xffffffff


	//   ....[244]....
        /*0b6c*/ 	.word	0xffffffff


	//   ....[245]....
        /*0b70*/ 	.word	0xffffffff


	//   ....[246]....
        /*0b74*/ 	.word	0xffffffff


	//   ....[247]....
        /*0b78*/ 	.word	0xffffffff


	//   ....[248]....
        /*0b7c*/ 	.word	0xffffffff


	//   ....[249]....
        /*0b80*/ 	.word	0xffffffff


	//   ....[250]....
        /*0b84*/ 	.word	0xffffffff


	//   ....[251]....
        /*0b88*/ 	.word	0xffffffff


	//   ....[252]....
        /*0b8c*/ 	.word	0xffffffff


	//   ....[253]....
        /*0b90*/ 	.word	0xffffffff


	//   ....[254]....
        /*0b94*/ 	.word	0xffffffff


	//   ....[255]....
        /*0b98*/ 	.word	0xffffffff


	//   ....[0]....
        /*0b9c*/ 	.word	0xffffffff


	//   ....[1]....
        /*0ba0*/ 	.word	0xffffffff


	//   ....[2]....
        /*0ba4*/ 	.word	0xffffffff


	//   ....[3]....
        /*0ba8*/ 	.word	0xffffffff


	//   ....[4]....
        /*0bac*/ 	.word	0xffffffff


	//   ....[5]....
        /*0bb0*/ 	.word	0xffffffff


	//   ....[6]....
        /*0bb4*/ 	.word	0xffffffff


	//   ....[7]....
        /*0bb8*/ 	.word	0xffffffff


	//   ....[8]....
        /*0bbc*/ 	.word	0xffffffff


	//   ....[9]....
        /*0bc0*/ 	.word	0xffffffff


	//   ....[10]....
        /*0bc4*/ 	.word	0xffffffff


	//   ....[11]....
        /*0bc8*/ 	.word	0xffffffff


	//   ....[12]....
        /*0bcc*/ 	.word	0xffffffff


	//   ....[13]....
        /*0bd0*/ 	.word	0xffffffff


	//   ....[14]....
        /*0bd4*/ 	.word	0xffffffff


	//   ....[15]....
        /*0bd8*/ 	.word	0xffffffff


	//   ....[16]....
        /*0bdc*/ 	.word	0x0500000f


	//   ....[17]....
        /*0be0*/ 	.word	0x0500000f


	//   ....[18]....
        /*0be4*/ 	.word	0x0500000f


	//   ....[19]....
        /*0be8*/ 	.word	0x0500000f


	//   ....[20]....
        /*0bec*/ 	.word	0x0500000f


	//   ....[21]....
        /*0bf0*/ 	.word	0x0500000f


	//   ....[22]....
        /*0bf4*/ 	.word	0x0500000f


	//   ....[23]....
        /*0bf8*/ 	.word	0x0500000f


	//   ....[24]....
        /*0bfc*/ 	.word	0x0500000f


	//   ....[25]....
        /*0c00*/ 	.word	0x0500000f


	//   ....[26]....
        /*0c04*/ 	.word	0x0500000f


	//   ....[27]....
        /*0c08*/ 	.word	0x0500000f


	//   ....[28]....
        /*0c0c*/ 	.word	0x0500000f


	//   ....[29]....
        /*0c10*/ 	.word	0x0500000f


	//   ....[30]....
        /*0c14*/ 	.word	0x0500000f


	//   ....[31]....
        /*0c18*/ 	.word	0x0500000f


	//   ....[32]....
        /*0c1c*/ 	.word	0x0500000f


	//   ....[33]....
        /*0c20*/ 	.word	0x0500000f


	//   ....[34]....
        /*0c24*/ 	.word	0x0500000f


	//   ....[35]....
        /*0c28*/ 	.word	0x0500000f


	//   ....[36]....
        /*0c2c*/ 	.word	0x0500000f


	//   ....[37]....
        /*0c30*/ 	.word	0x0500000f


	//   ....[38]....
        /*0c34*/ 	.word	0x0500000f


	//   ....[39]....
        /*0c38*/ 	.word	0x0500000f


	//   ....[40]....
        /*0c3c*/ 	.word	0x0500000f


	//   ....[41]....
        /*0c40*/ 	.word	0x0500000f


	//   ....[42]....
        /*0c44*/ 	.word	0x0500000f


	//   ....[43]....
        /*0c48*/ 	.word	0x0500000f


	//   ....[44]....
        /*0c4c*/ 	.word	0x0500000f


	//   ....[45]....
        /*0c50*/ 	.word	0x0500000f


	//   ....[46]....
        /*0c54*/ 	.word	0x0500000f


	//   ....[47]....
        /*0c58*/ 	.word	0x0500000f


	//   ....[48]....
        /*0c5c*/ 	.word	0x0500000f


	//   ....[49]....
        /*0c60*/ 	.word	0x0500000f


	//   ....[50]....
        /*0c64*/ 	.word	0x0500000f


	//   ....[51]....
        /*0c68*/ 	.word	0x0500000f


	//   ....[52]....
        /*0c6c*/ 	.word	0x0500000f


	//   ....[53]....
        /*0c70*/ 	.word	0x0500000f


	//   ....[54]....
        /*0c74*/ 	.word	0x0500000f


	//   ....[55]....
        /*0c78*/ 	.word	0x0500000f


	//   ....[56]....
        /*0c7c*/ 	.word	0x0500000f


	//   ....[57]....
        /*0c80*/ 	.word	0x0500000f


	//   ....[58]....
        /*0c84*/ 	.word	0x0500000f


	//   ....[59]....
        /*0c88*/ 	.word	0x0500000f


	//   ....[60]....
        /*0c8c*/ 	.word	0x0500000f


	//   ....[61]....
        /*0c90*/ 	.word	0x0500000f


	//   ....[62]....
        /*0c94*/ 	.word	0x0500000f


	//   ....[63]....
        /*0c98*/ 	.word	0x0500000f


	//   ....[64]....
        /*0c9c*/ 	.word	0x0500000f


	//   ....[65]....
        /*0ca0*/ 	.word	0x0500000f


	//   ....[66]....
        /*0ca4*/ 	.word	0x0500000f


	//   ....[67]....
        /*0ca8*/ 	.word	0x0500000f


	//   ....[68]....
        /*0cac*/ 	.word	0x0500000f


	//   ....[69]....
        /*0cb0*/ 	.word	0x0500000f


	//   ....[70]....
        /*0cb4*/ 	.word	0x0500000f


	//   ....[71]....
        /*0cb8*/ 	.word	0x0500000f


	//   ....[72]....
        /*0cbc*/ 	.word	0x0500000f


	//   ....[73]....
        /*0cc0*/ 	.word	0x0500000f


	//   ....[74]....
        /*0cc4*/ 	.word	0x0500000f


	//   ....[75]....
        /*0cc8*/ 	.word	0x0500000f


	//   ....[76]....
        /*0ccc*/ 	.word	0x0500000f


	//   ....[77]....
        /*0cd0*/ 	.word	0x0500000f


	//   ....[78]....
        /*0cd4*/ 	.word	0x0500000f


	//   ....[79]....
        /*0cd8*/ 	.word	0x0500000f


	//   ....[80]....
        /*0cdc*/ 	.word	0x0500000f


	//   ....[81]....
        /*0ce0*/ 	.word	0x0500000f


	//   ....[82]....
        /*0ce4*/ 	.word	0x0500000f


	//   ....[83]....
        /*0ce8*/ 	.word	0x0500000f


	//   ....[84]....
        /*0cec*/ 	.word	0x0500000f


	//   ....[85]....
        /*0cf0*/ 	.word	0x0500000f


	//   ....[86]....
        /*0cf4*/ 	.word	0x0500000f


	//   ....[87]....
        /*0cf8*/ 	.word	0x0500000f


	//   ....[88]....
        /*0cfc*/ 	.word	0x0500000f


	//   ....[89]....
        /*0d00*/ 	.word	0x0500000f


	//   ....[90]....
        /*0d04*/ 	.word	0x0500000f


	//   ....[91]....
        /*0d08*/ 	.word	0x0500000f


	//   ....[92]....
        /*0d0c*/ 	.word	0x0500000f


	//   ....[93]....
        /*0d10*/ 	.word	0x0500000f


	//   ....[94]....
        /*0d14*/ 	.word	0x0500000f


	//   ....[95]....
        /*0d18*/ 	.word	0x0500000f


	//   ....[96]....
        /*0d1c*/ 	.word	0x0500000f


	//   ....[97]....
        /*0d20*/ 	.word	0x0500000f


	//   ....[98]....
        /*0d24*/ 	.word	0x0500000f


	//   ....[99]....
        /*0d28*/ 	.word	0x0500000f


	//   ....[100]....
        /*0d2c*/ 	.word	0x0500000f


	//   ....[101]....
        /*0d30*/ 	.word	0x0500000f


	//   ....[102]....
        /*0d34*/ 	.word	0x0500000f


	//   ....[103]....
        /*0d38*/ 	.word	0x0500000f


	//   ....[104]....
        /*0d3c*/ 	.word	0x0500000f


	//   ....[105]....
        /*0d40*/ 	.word	0x0500000f


	//   ....[106]....
        /*0d44*/ 	.word	0x0500000f


	//   ....[107]....
        /*0d48*/ 	.word	0x0500000f


	//   ....[108]....
        /*0d4c*/ 	.word	0x0500000f


	//   ....[109]....
        /*0d50*/ 	.word	0x0500000f


	//   ....[110]....
        /*0d54*/ 	.word	0x0500000f


	//   ....[111]....
        /*0d58*/ 	.word	0x0500000f


	//   ....[112]....
        /*0d5c*/ 	.word	0x0500000f


	//   ....[113]....
        /*0d60*/ 	.word	0x0500000f


	//   ....[114]....
        /*0d64*/ 	.word	0x0500000f


	//   ....[115]....
        /*0d68*/ 	.word	0x0500000f


	//   ....[116]....
        /*0d6c*/ 	.word	0x0500000f


	//   ....[117]....
        /*0d70*/ 	.word	0x0500000f


	//   ....[118]....
        /*0d74*/ 	.word	0x0500000f


	//   ....[119]....
        /*0d78*/ 	.word	0x0500000f


	//   ....[120]....
        /*0d7c*/ 	.word	0x0500000f


	//   ....[121]....
        /*0d80*/ 	.word	0x0500000f


	//   ....[122]....
        /*0d84*/ 	.word	0x0500000f


	//   ....[123]....
        /*0d88*/ 	.word	0x0500000f


	//   ....[124]....
        /*0d8c*/ 	.word	0x0500000f


	//   ....[125]....
        /*0d90*/ 	.word	0x0500000f


	//   ....[126]....
        /*0d94*/ 	.word	0x0500000f


	//   ....[127]....
        /*0d98*/ 	.word	0x0500000f


	//   ....[128]....
        /*0d9c*/ 	.word	0x0500000f


	//   ....[129]....
        /*0da0*/ 	.word	0x0500000f


	//   ....[130]....
        /*0da4*/ 	.word	0x0500000f


	//   ....[131]....
        /*0da8*/ 	.word	0x0500000f


	//   ....[132]....
        /*0dac*/ 	.word	0x0500000f


	//   ....[133]....
        /*0db0*/ 	.word	0x0500000f


	//   ....[134]....
        /*0db4*/ 	.word	0x0500000f


	//   ....[135]....
        /*0db8*/ 	.word	0x0500000f


	//   ....[136]....
        /*0dbc*/ 	.word	0x0500000f


	//   ....[137]....
        /*0dc0*/ 	.word	0x0500000f


	//   ....[138]....
        /*0dc4*/ 	.word	0x0500000f


	//   ....[139]....
        /*0dc8*/ 	.word	0x0500000f


	//   ....[140]....
        /*0dcc*/ 	.word	0x0500000f


	//   ....[141]....
        /*0dd0*/ 	.word	0x0500000f


	//   ....[142]....
        /*0dd4*/ 	.word	0x0500000f


	//   ....[143]....
        /*0dd8*/ 	.word	0x0500000f


	//   ....[144]....
        /*0ddc*/ 	.word	0x0500000f


	//   ....[145]....
        /*0de0*/ 	.word	0x0500000f


	//   ....[146]....
        /*0de4*/ 	.word	0x0500000f


	//   ....[147]....
        /*0de8*/ 	.word	0x0500000f


	//   ....[148]....
        /*0dec*/ 	.word	0x0500000f


	//   ....[149]....
        /*0df0*/ 	.word	0x0500000f


	//   ....[150]....
        /*0df4*/ 	.word	0x0500000f


	//   ....[151]....
        /*0df8*/ 	.word	0x0500000f


	//   ....[152]....
        /*0dfc*/ 	.word	0x0500000f


	//   ....[153]....
        /*0e00*/ 	.word	0x0500000f


	//   ....[154]....
        /*0e04*/ 	.word	0x0500000f


	//   ....[155]....
        /*0e08*/ 	.word	0x0500000f


	//   ....[156]....
        /*0e0c*/ 	.word	0x0500000f


	//   ....[157]....
        /*0e10*/ 	.word	0x0500000f


	//   ....[158]....
        /*0e14*/ 	.word	0x0500000f


	//   ....[159]....
        /*0e18*/ 	.word	0x0500000f


	//   ....[160]....
        /*0e1c*/ 	.word	0x0500000f


	//   ....[161]....
        /*0e20*/ 	.word	0x0500000f


	//   ....[162]....
        /*0e24*/ 	.word	0x0500000f


	//   ....[163]....
        /*0e28*/ 	.word	0x0500000f


	//   ....[164]....
        /*0e2c*/ 	.word	0x0500000f


	//   ....[165]....
        /*0e30*/ 	.word	0x0500000f


	//   ....[166]....
        /*0e34*/ 	.word	0x0500000f


	//   ....[167]....
        /*0e38*/ 	.word	0x0500000f


	//   ....[168]....
        /*0e3c*/ 	.word	0x0500000f


	//   ....[169]....
        /*0e40*/ 	.word	0x0500000f


	//   ....[170]....
        /*0e44*/ 	.word	0x0500000f


	//   ....[171]....
        /*0e48*/ 	.word	0x0500000f


	//   ....[172]....
        /*0e4c*/ 	.word	0x0500000f


	//   ....[173]....
        /*0e50*/ 	.word	0x0500000f


	//   ....[174]....
        /*0e54*/ 	.word	0x0500000f


	//   ....[175]....
        /*0e58*/ 	.word	0x0500000f


	//   ....[176]....
        /*0e5c*/ 	.word	0x0500000f


	//   ....[177]....
        /*0e60*/ 	.word	0x0500000f


	//   ....[178]....
        /*0e64*/ 	.word	0x0500000f


	//   ....[179]....
        /*0e68*/ 	.word	0x0500000f


	//   ....[180]....
        /*0e6c*/ 	.word	0x0500000f


	//   ....[181]....
        /*0e70*/ 	.word	0x0500000f


	//   ....[182]....
        /*0e74*/ 	.word	0x0500000f


	//   ....[183]....
        /*0e78*/ 	.word	0x0500000f


	//   ....[184]....
        /*0e7c*/ 	.word	0x0500000f


	//   ....[185]....
        /*0e80*/ 	.word	0x0500000f


	//   ....[186]....
        /*0e84*/ 	.word	0x0500000f


	//   ....[187]....
        /*0e88*/ 	.word	0x0500000f


	//   ....[188]....
        /*0e8c*/ 	.word	0x0500000f


	//   ....[189]....
        /*0e90*/ 	.word	0x0500000f


	//   ....[190]....
        /*0e94*/ 	.word	0x0500000f


	//   ....[191]....
        /*0e98*/ 	.word	0x0500000f


	//   ....[192]....
        /*0e9c*/ 	.word	0x0500000f


	//   ....[193]....
        /*0ea0*/ 	.word	0x0500000f


	//   ....[194]....
        /*0ea4*/ 	.word	0x0500000f


	//   ....[195]....
        /*0ea8*/ 	.word	0x0500000f


	//   ....[196]....
        /*0eac*/ 	.word	0x0500000f


	//   ....[197]....
        /*0eb0*/ 	.word	0x0500000f


	//   ....[198]....
        /*0eb4*/ 	.word	0x0500000f


	//   ....[199]....
        /*0eb8*/ 	.word	0x0500000f


	//   ....[200]....
        /*0ebc*/ 	.word	0x0500000f


	//   ....[201]....
        /*0ec0*/ 	.word	0x0500000f


	//   ....[202]....
        /*0ec4*/ 	.word	0x0500000f


	//   ....[203]....
        /*0ec8*/ 	.word	0x0500000f


	//   ....[204]....
        /*0ecc*/ 	.word	0x0500000f


	//   ....[205]....
        /*0ed0*/ 	.word	0x0500000f


	//   ....[206]....
        /*0ed4*/ 	.word	0x0500000f


	//   ....[207]....
        /*0ed8*/ 	.word	0x0500000f


	//   ....[208]....
        /*0edc*/ 	.word	0x0500000f


	//   ....[209]....
        /*0ee0*/ 	.word	0x0500000f


	//   ....[210]....
        /*0ee4*/ 	.word	0x0500000f


	//   ....[211]....
        /*0ee8*/ 	.word	0x0500000f


	//   ....[212]....
        /*0eec*/ 	.word	0x0500000f


	//   ....[213]....
        /*0ef0*/ 	.word	0x0500000f


	//   ....[214]....
        /*0ef4*/ 	.word	0x0500000f


	//   ....[215]....
        /*0ef8*/ 	.word	0x0500000f


	//   ....[216]....
        /*0efc*/ 	.word	0x0500000f


	//   ....[217]....
        /*0f00*/ 	.word	0x0500000f


	//   ....[218]....
        /*0f04*/ 	.word	0x0500000f


	//   ....[219]....
        /*0f08*/ 	.word	0x0500000f


	//   ....[220]....
        /*0f0c*/ 	.word	0x0500000f


	//   ....[221]....
        /*0f10*/ 	.word	0x0500000f


	//   ....[222]....
        /*0f14*/ 	.word	0x0500000f


	//   ....[223]....
        /*0f18*/ 	.word	0x0500000f


	//   ....[224]....
        /*0f1c*/ 	.word	0x0500000f


	//   ....[225]....
        /*0f20*/ 	.word	0x0500000f


	//   ....[226]....
        /*0f24*/ 	.word	0x0500000f


	//   ....[227]....
        /*0f28*/ 	.word	0x0500000f


	//   ....[228]....
        /*0f2c*/ 	.word	0x0500000f


	//   ....[229]....
        /*0f30*/ 	.word	0x0500000f


	//   ....[230]....
        /*0f34*/ 	.word	0x0500000f


	//   ....[231]....
        /*0f38*/ 	.word	0x0500000f


	//   ....[232]....
        /*0f3c*/ 	.word	0x0500000f


	//   ....[233]....
        /*0f40*/ 	.word	0x0500000f


	//----- nvinfo : EIATTR_COOP_GROUP_INSTR_OFFSETS
	.align		4
.L_483:
        /*0f44*/ 	.byte	0x04, 0x28
        /*0f46*/ 	.short	(.L_485 - .L_484)


	//   ....[0]....
.L_484:
        /*0f48*/ 	.word	0x00000070


	//   ....[1]....
        /*0f4c*/ 	.word	0x000001a0


	//   ....[2]....
        /*0f50*/ 	.word	0x000001f0


	//   ....[3]....
        /*0f54*/ 	.word	0x00000420


	//   ....[4]....
        /*0f58*/ 	.word	0x00000580


	//   ....[5]....
        /*0f5c*/ 	.word	0x000006a0


	//   ....[6]....
        /*0f60*/ 	.word	0x00000800


	//   ....[7]....
        /*0f64*/ 	.word	0x000088d0


	//   ....[8]....
        /*0f68*/ 	.word	0x00008fb0


	//   ....[9]....
        /*0f6c*/ 	.word	0x00008fc0


	//   ....[10]....
        /*0f70*/ 	.word	0x00008fd0


	//   ....[11]....
        /*0f74*/ 	.word	0x00008fe0


	//   ....[12]....
        /*0f78*/ 	.word	0x000091e0


	//   ....[13]....
        /*0f7c*/ 	.word	0x000091f0


	//   ....[14]....
        /*0f80*/ 	.word	0x00009200


	//   ....[15]....
        /*0f84*/ 	.word	0x00009210


	//   ....[16]....
        /*0f88*/ 	.word	0x000093f0


	//   ....[17]....
        /*0f8c*/ 	.word	0x00009400


	//   ....[18]....
        /*0f90*/ 	.word	0x00009410


	//   ....[19]....
        /*0f94*/ 	.word	0x00009420


	//   ....[20]....
        /*0f98*/ 	.word	0x00009620


	//   ....[21]....
        /*0f9c*/ 	.word	0x00009630


	//   ....[22]....
        /*0fa0*/ 	.word	0x00009640


	//   ....[23]....
        /*0fa4*/ 	.word	0x00009650


	//   ....[24]....
        /*0fa8*/ 	.word	0x0000d950


	//   ....[25]....
        /*0fac*/ 	.word	0x0000d970


	//   ....[26]....
        /*0fb0*/ 	.word	0x0000d980


	//   ....[27]....
        /*0fb4*/ 	.word	0x0000d990


	//   ....[28]....
        /*0fb8*/ 	.word	0x0000da30


	//   ....[29]....
        /*0fbc*/ 	.word	0x0000da40


	//   ....[30]....
        /*0fc0*/ 	.word	0x0000da50


	//   ....[31]....
        /*0fc4*/ 	.word	0x0000da60


	//   ....[32]....
        /*0fc8*/ 	.word	0x0000dc80


	//   ....[33]....
        /*0fcc*/ 	.word	0x0000dca0


	//   ....[34]....
        /*0fd0*/ 	.word	0x0000dcc0


	//   ....[35]....
        /*0fd4*/ 	.word	0x0000dcd0


	//   ....[36]....
        /*0fd8*/ 	.word	0x0000dd70


	//   ....[37]....
        /*0fdc*/ 	.word	0x0000dda0


	//   ....[38]....
        /*0fe0*/ 	.word	0x0000ddb0


	//   ....[39]....
        /*0fe4*/ 	.word	0x0000ddc0


	//   ....[40]....
        /*0fe8*/ 	.word	0x000126d0


	//   ....[41]....
        /*0fec*/ 	.word	0x00012a90


	//   ....[42]....
        /*0ff0*/ 	.word	0x00013320


	//   ....[43]....
        /*0ff4*/ 	.word	0x00013430


	//   ....[44]....
        /*0ff8*/ 	.word	0x00013870


	//   ....[45]....
        /*0ffc*/ 	.word	0x000138c0


	//   ....[46]....
        /*1000*/ 	.word	0x00015050


	//   ....[47]....
        /*1004*/ 	.word	0x00015290


	//   ....[48]....
        /*1008*/ 	.word	0x00015c90


	//   ....[49]....
        /*100c*/ 	.word	0x00015cb0


	//   ....[50]....
        /*1010*/ 	.word	0x00015ce0


	//   ....[51]....
        /*1014*/ 	.word	0x00015cf0


	//   ....[52]....
        /*1018*/ 	.word	0x00017a30


	//   ....[53]....
        /*101c*/ 	.word	0x00017a70


	//   ....[54]....
        /*1020*/ 	.word	0x00017a90


	//   ....[55]....
        /*1024*/ 	.word	0x00017ab0


	//   ....[56]....
        /*1028*/ 	.word	0x00019460


	//   ....[57]....
        /*102c*/ 	.word	0x000196e0


	//   ....[58]....
        /*1030*/ 	.word	0x00019da0


	//   ....[59]....
        /*1034*/ 	.word	0x00019e70


	//   ....[60]....
        /*1038*/ 	.word	0x0001a340


	//   ....[61]....
        /*103c*/ 	.word	0x0001a3a0


	//   ....[62]....
        /*1040*/ 	.word	0x0001b580


	//   ....[63]....
        /*1044*/ 	.word	0x0001b590


	//   ....[64]....
        /*1048*/ 	.word	0x0001b5b0


	//   ....[65]....
        /*104c*/ 	.word	0x0001b5d0


	//   ....[66]....
        /*1050*/ 	.word	0x0001c960


	//   ....[67]....
        /*1054*/ 	.word	0x0001c990


	//   ....[68]....
        /*1058*/ 	.word	0x0001c9c0


	//   ....[69]....
        /*105c*/ 	.word	0x0001c9f0


	//   ....[70]....
        /*1060*/ 	.word	0x0001ca20


	//   ....[71]....
        /*1064*/ 	.word	0x0001ca50


	//   ....[72]....
        /*1068*/ 	.word	0x0001ca80


	//   ....[73]....
        /*106c*/ 	.word	0x0001cab0


	//   ....[74]....
        /*1070*/ 	.word	0x0001cae0


	//   ....[75]....
        /*1074*/ 	.word	0x0001cb40


	//   ....[76]....
        /*1078*/ 	.word	0x0001cb70


	//   ....[77]....
        /*107c*/ 	.word	0x0001cba0


	//   ....[78]....
        /*1080*/ 	.word	0x0001cbd0


	//   ....[79]....
        /*1084*/ 	.word	0x0001cc00


	//   ....[80]....
        /*1088*/ 	.word	0x0001cc30


	//   ....[81]....
        /*108c*/ 	.word	0x0001cc60


	//   ....[82]....
        /*1090*/ 	.word	0x0001cc90


	//   ....[83]....
        /*1094*/ 	.word	0x0001ccc0


	//   ....[84]....
        /*1098*/ 	.word	0x0001ccf0


	//   ....[85]....
        /*109c*/ 	.word	0x0001cd20


	//   ....[86]....
        /*10a0*/ 	.word	0x0001cd50


	//   ....[87]....
        /*10a4*/ 	.word	0x0001cd80


	//   ....[88]....
        /*10a8*/ 	.word	0x0001cdb0


	//   ....[89]....
        /*10ac*/ 	.word	0x0001cde0


	//   ....[90]....
        /*10b0*/ 	.word	0x0001ce10


	//   ....[91]....
        /*10b4*/ 	.word	0x0001ce40


	//   ....[92]....
        /*10b8*/ 	.word	0x0001ce70


	//   ....[93]....
        /*10bc*/ 	.word	0x0001cea0


	//   ....[94]....
        /*10c0*/ 	.word	0x0001ced0


	//   ....[95]....
        /*10c4*/ 	.word	0x0001cf00


	//   ....[96]....
        /*10c8*/ 	.word	0x0001cf30


	//   ....[97]....
        /*10cc*/ 	.word	0x0001cf60


	//   ....[98]....
        /*10d0*/ 	.word	0x0001cf90


	//   ....[99]....
        /*10d4*/ 	.word	0x0001cfc0


	//   ....[100]....
        /*10d8*/ 	.word	0x0001cff0


	//   ....[101]....
        /*10dc*/ 	.word	0x0001d020


	//   ....[102]....
        /*10e0*/ 	.word	0x0001d050


	//   ....[103]....
        /*10e4*/ 	.word	0x0001d080


	//   ....[104]....
        /*10e8*/ 	.word	0x0001d0b0


	//   ....[105]....
        /*10ec*/ 	.word	0x0001d0e0


	//   ....[106]....
        /*10f0*/ 	.word	0x0001d110


	//   ....[107]....
        /*10f4*/ 	.word	0x0001d140


	//   ....[108]....
        /*10f8*/ 	.word	0x0001d170


	//   ....[109]....
        /*10fc*/ 	.word	0x0001d1a0


	//   ....[110]....
        /*1100*/ 	.word	0x0001d1d0


	//   ....[111]....
        /*1104*/ 	.word	0x0001d200


	//   ....[112]....
        /*1108*/ 	.word	0x0001d230


	//   ....[113]....
        /*110c*/ 	.word	0x0001d260


	//   ....[114]....
        /*1110*/ 	.word	0x0001d290


	//   ....[115]....
        /*1114*/ 	.word	0x0001d2c0


	//   ....[116]....
        /*1118*/ 	.word	0x0001d2f0


	//   ....[117]....
        /*111c*/ 	.word	0x0001d320


	//   ....[118]....
        /*1120*/ 	.word	0x0001d350


	//   ....[119]....
        /*1124*/ 	.word	0x0001d380


	//   ....[120]....
        /*1128*/ 	.word	0x0001d3b0


	//   ....[121]....
        /*112c*/ 	.word	0x0001d3e0


	//   ....[122]....
        /*1130*/ 	.word	0x0001d410


	//   ....[123]....
        /*1134*/ 	.word	0x0001d440


	//   ....[124]....
        /*1138*/ 	.word	0x0001d470


	//   ....[125]....
        /*113c*/ 	.word	0x0001d4a0


	//   ....[126]....
        /*1140*/ 	.word	0x0001d4d0


	//   ....[127]....
        /*1144*/ 	.word	0x0001d500


	//   ....[128]....
        /*1148*/ 	.word	0x0001d530


	//   ....[129]....
        /*114c*/ 	.word	0x0001d560


	//   ....[130]....
        /*1150*/ 	.word	0x0001d590


	//   ....[131]....
        /*1154*/ 	.word	0x0001d5c0


	//   ....[132]....
        /*1158*/ 	.word	0x0001d5f0


	//   ....[133]....
        /*115c*/ 	.word	0x0001d620


	//   ....[134]....
        /*1160*/ 	.word	0x0001d650


	//   ....[135]....
        /*1164*/ 	.word	0x0001d680


	//   ....[136]....
        /*1168*/ 	.word	0x0001d6b0


	//   ....[137]....
        /*116c*/ 	.word	0x0001d6e0


	//   ....[138]....
        /*1170*/ 	.word	0x0001d710


	//   ....[139]....
        /*1174*/ 	.word	0x0001d740


	//   ....[140]....
        /*1178*/ 	.word	0x0001d770


	//   ....[141]....
        /*117c*/ 	.word	0x0001d7a0


	//   ....[142]....
        /*1180*/ 	.word	0x0001d7d0


	//   ....[143]....
        /*1184*/ 	.word	0x0001d800


	//   ....[144]....
        /*1188*/ 	.word	0x0001d830


	//   ....[145]....
        /*118c*/ 	.word	0x0001d860


	//   ....[146]....
        /*1190*/ 	.word	0x0001d890


	//   ....[147]....
        /*1194*/ 	.word	0x0001d8c0


	//   ....[148]....
        /*1198*/ 	.word	0x0001d8f0


	//   ....[149]....
        /*119c*/ 	.word	0x0001d920


	//   ....[150]....
        /*11a0*/ 	.word	0x0001d950


	//   ....[151]....
        /*11a4*/ 	.word	0x0001d980


	//   ....[152]....
        /*11a8*/ 	.word	0x0001d9b0


	//   ....[153]....
        /*11ac*/ 	.word	0x0001d9e0


	//   ....[154]....
        /*11b0*/ 	.word	0x0001da10


	//   ....[155]....
        /*11b4*/ 	.word	0x0001da40


	//   ....[156]....
        /*11b8*/ 	.word	0x0001da70


	//   ....[157]....
        /*11bc*/ 	.word	0x0001daa0


	//   ....[158]....
        /*11c0*/ 	.word	0x0001dad0


	//   ....[159]....
        /*11c4*/ 	.word	0x0001db00


	//   ....[160]....
        /*11c8*/ 	.word	0x0001db30


	//   ....[161]....
        /*11cc*/ 	.word	0x0001db60


	//   ....[162]....
        /*11d0*/ 	.word	0x0001db90


	//   ....[163]....
        /*11d4*/ 	.word	0x0001dbc0


	//   ....[164]....
        /*11d8*/ 	.word	0x0001dbe0


	//   ....[165]....
        /*11dc*/ 	.word	0x0001dc10


	//   ....[166]....
        /*11e0*/ 	.word	0x0001dc20


	//   ....[167]....
        /*11e4*/ 	.word	0x0001dc50


	//   ....[168]....
        /*11e8*/ 	.word	0x0001dc60


	//   ....[169]....
        /*11ec*/ 	.word	0x0001dc90


	//   ....[170]....
        /*11f0*/ 	.word	0x0001dca0


	//   ....[171]....
        /*11f4*/ 	.word	0x0001dcd0


	//   ....[172]....
        /*11f8*/ 	.word	0x0001dce0


	//   ....[173]....
        /*11fc*/ 	.word	0x0001dd10


	//   ....[174]....
        /*1200*/ 	.word	0x0001dd20


	//   ....[175]....
        /*1204*/ 	.word	0x0001dd50


	//   ....[176]....
        /*1208*/ 	.word	0x0001dd60


	//   ....[177]....
        /*120c*/ 	.word	0x0001dd90


	//   ....[178]....
        /*1210*/ 	.word	0x0001ddc0


	//   ....[179]....
        /*1214*/ 	.word	0x0001ddd0


	//   ....[180]....
        /*1218*/ 	.word	0x0001de00


	//   ....[181]....
        /*121c*/ 	.word	0x0001de10


	//   ....[182]....
        /*1220*/ 	.word	0x0001de40


	//   ....[183]....
        /*1224*/ 	.word	0x0001de50


	//   ....[184]....
        /*1228*/ 	.word	0x0001de80


	//   ....[185]....
        /*122c*/ 	.word	0x0001de90


	//   ....[186]....
        /*1230*/ 	.word	0x0001dec0


	//   ....[187]....
        /*1234*/ 	.word	0x0001ded0


	//   ....[188]....
        /*1238*/ 	.word	0x0001df00


	//   ....[189]....
        /*123c*/ 	.word	0x0001df10


	//   ....[190]....
        /*1240*/ 	.word	0x0001df40


	//   ....[191]....
        /*1244*/ 	.word	0x0001dfc0


	//   ....[192]....
        /*1248*/ 	.word	0x0001dff0


	//   ....[193]....
        /*124c*/ 	.word	0x0001e020


	//   ....[194]....
        /*1250*/ 	.word	0x0001eca0


	//   ....[195]....
        /*1254*/ 	.word	0x0001ecc0


	//   ....[196]....
        /*1258*/ 	.word	0x0001ecd0


	//   ....[197]....
        /*125c*/ 	.word	0x0001ece0


	//   ....[198]....
        /*1260*/ 	.word	0x0001f710


	//   ....[199]....
        /*1264*/ 	.word	0x0001f720


	//   ....[200]....
        /*1268*/ 	.word	0x0001f8a0


	//   ....[201]....
        /*126c*/ 	.word	0x0001f8b0


	//   ....[202]....
        /*1270*/ 	.word	0x0001fa40


	//   ....[203]....
        /*1274*/ 	.word	0x0001fa50


	//   ....[204]....
        /*1278*/ 	.word	0x0001fbe0


	//   ....[205]....
        /*127c*/ 	.word	0x0001fbf0


	//   ....[206]....
        /*1280*/ 	.word	0x00020020


	//   ....[207]....
        /*1284*/ 	.word	0x00020030


	//   ....[208]....
        /*1288*/ 	.word	0x000210b0


	//   ....[209]....
        /*128c*/ 	.word	0x000210c0


	//   ....[210]....
        /*1290*/ 	.word	0x00022820


	//   ....[211]....
        /*1294*/ 	.word	0x00022830


	//   ....[212]....
        /*1298*/ 	.word	0x000229c0


	//   ....[213]....
        /*129c*/ 	.word	0x000229d0


	//   ....[214]....
        /*12a0*/ 	.word	0x00022b60


	//   ....[215]....
        /*12a4*/ 	.word	0x00022b70


	//   ....[216]....
        /*12a8*/ 	.word	0x00022d00


	//   ....[217]....
        /*12ac*/ 	.word	0x00022d10


	//   ....[218]....
        /*12b0*/ 	.word	0x00022f00


	//   ....[219]....
        /*12b4*/ 	.word	0x00023140


	//   ....[220]....
        /*12b8*/ 	.word	0x00023170


	//   ....[221]....
        /*12bc*/ 	.word	0x000231a0


	//   ....[222]....
        /*12c0*/ 	.word	0x000231d0


	//   ....[223]....
        /*12c4*/ 	.word	0x00023200


	//   ....[224]....
        /*12c8*/ 	.word	0x00023230


	//   ....[225]....
        /*12cc*/ 	.word	0x000233d0


	//   ....[226]....
        /*12d0*/ 	.word	0x00023400


	//   ....[227]....
        /*12d4*/ 	.word	0x00023430


	//   ....[228]....
        /*12d8*/ 	.word	0x00023460


	//   ....[229]....
        /*12dc*/ 	.word	0x00023490


	//   ....[230]....
        /*12e0*/ 	.word	0x000234c0


	//   ....[231]....
        /*12e4*/ 	.word	0x00023560


	//   ....[232]....
        /*12e8*/ 	.word	0x00023590


	//   ....[233]....
        /*12ec*/ 	.word	0x000235a0


	//   ....[234]....
        /*12f0*/ 	.word	0x000235d0


	//   ....[235]....
        /*12f4*/ 	.word	0x00025060


	//   ....[236]....
        /*12f8*/ 	.word	0x00026fe0


	//   ....[237]....
        /*12fc*/ 	.word	0x00027d00


	//   ....[238]....
        /*1300*/ 	.word	0x00027d10


	//   ....[239]....
        /*1304*/ 	.word	0x00027d40


	//   ....[240]....
        /*1308*/ 	.word	0x00027d50


	//   ....[241]....
        /*130c*/ 	.word	0x00027e60


	//   ....[242]....
        /*1310*/ 	.word	0x00027e70


	//   ....[243]....
        /*1314*/ 	.word	0x00027f00


	//   ....[244]....
        /*1318*/ 	.word	0x00027f10


	//   ....[245]....
        /*131c*/ 	.word	0x00027fa0


	//   ....[246]....
        /*1320*/ 	.word	0x00027fb0


	//   ....[247]....
        /*1324*/ 	.word	0x00028040


	//   ....[248]....
        /*1328*/ 	.word	0x00028050


	//   ....[249]....
        /*132c*/ 	.word	0x000280e0


	//   ....[250]....
        /*1330*/ 	.word	0x000280f0


	//   ....[251]....
        /*1334*/ 	.word	0x00028140


	//   ....[252]....
        /*1338*/ 	.word	0x00028170


	//   ....[253]....
        /*133c*/ 	.word	0x0002a020


	//   ....[254]....
        /*1340*/ 	.word	0x0002a060


	//   ....[255]....
        /*1344*/ 	.word	0x0002a0b0


	//   ....[0]....
        /*1348*/ 	.word	0x0002a0e0


	//   ....[1]....
        /*134c*/ 	.word	0x0002a110


	//   ....[2]....
        /*1350*/ 	.word	0x0002a140


	//   ....[3]....
        /*1354*/ 	.word	0x0002a170


	//   ....[4]....
        /*1358*/ 	.word	0x0002a1a0


	//   ....[5]....
        /*135c*/ 	.word	0x0002a370


	//   ....[6]....
        /*1360*/ 	.word	0x0002a3a0


	//   ....[7]....
        /*1364*/ 	.word	0x0002a3d0


	//   ....[8]....
        /*1368*/ 	.word	0x0002a400


	//   ....[9]....
        /*136c*/ 	.word	0x0002a430


	//   ....[10]....
        /*1370*/ 	.word	0x0002a460


	//   ....[11]....
        /*1374*/ 	.word	0x0002a540


	//   ....[12]....
        /*1378*/ 	.word	0x0002a560


	//   ....[13]....
        /*137c*/ 	.word	0x0002a570


	//   ....[14]....
        /*1380*/ 	.word	0x0002a5f0


	//   ....[15]....
        /*1384*/ 	.word	0x0002b140


	//   ....[16]....
        /*1388*/ 	.word	0x0002b5e0


	//   ....[17]....
        /*138c*/ 	.word	0x0002b690


	//   ....[18]....
        /*1390*/ 	.word	0x0002b720


	//   ....[19]....
        /*1394*/ 	.word	0x0002b770


	//   ....[20]....
        /*1398*/ 	.word	0x0002b7c0


	//   ....[21]....
        /*139c*/ 	.word	0x0002b850


	//   ....[22]....
        /*13a0*/ 	.word	0x0002b8e0


	//   ....[23]....
        /*13a4*/ 	.word	0x0002b930


	//   ....[24]....
        /*13a8*/ 	.word	0x0002b980


	//   ....[25]....
        /*13ac*/ 	.word	0x0002ba10


	//   ....[26]....
        /*13b0*/ 	.word	0x0002baa0


	//   ....[27]....
        /*13b4*/ 	.word	0x0002baf0


	//   ....[28]....
        /*13b8*/ 	.word	0x0002bb40


	//   ....[29]....
        /*13bc*/ 	.word	0x0002bbd0


	//   ....[30]....
        /*13c0*/ 	.word	0x0002bc60


	//   ....[31]....
        /*13c4*/ 	.word	0x0002bcb0


	//   ....[32]....
        /*13c8*/ 	.word	0x0002bd00


	//   ....[33]....
        /*13cc*/ 	.word	0x0002be00


	//   ....[34]....
        /*13d0*/ 	.word	0x0002beb0


	//   ....[35]....
        /*13d4*/ 	.word	0x0002bf10


	//   ....[36]....
        /*13d8*/ 	.word	0x0002bf80


	//   ....[37]....
        /*13dc*/ 	.word	0x0002c020


	//   ....[38]....
        /*13e0*/ 	.word	0x0002c070


	//   ....[39]....
        /*13e4*/ 	.word	0x0002c0c0


	//   ....[40]....
        /*13e8*/ 	.word	0x0002c110


	//   ....[41]....
        /*13ec*/ 	.word	0x0002c270


	//   ....[42]....
        /*13f0*/ 	.word	0x0002c310


	//   ....[43]....
        /*13f4*/ 	.word	0x0002c370


	//   ....[44]....
        /*13f8*/ 	.word	0x0002c3f0


	//   ....[45]....
        /*13fc*/ 	.word	0x0002c470


	//   ....[46]....
        /*1400*/ 	.word	0x0002c4c0


	//   ....[47]....
        /*1404*/ 	.word	0x0002c510


	//   ....[48]....
        /*1408*/ 	.word	0x0002c560


	//   ....[49]....
        /*140c*/ 	.word	0x0002c9c0


	//   ....[50]....
        /*1410*/ 	.word	0x0002cae0


	//   ....[51]....
        /*1414*/ 	.word	0x0002cc10


	//   ....[52]....
        /*1418*/ 	.word	0x0002cd30


	//   ....[53]....
        /*141c*/ 	.word	0x0002ce60


	//   ....[54]....
        /*1420*/ 	.word	0x0002cf80


	//   ....[55]....
        /*1424*/ 	.word	0x0002d0b0


	//   ....[56]....
        /*1428*/ 	.word	0x0002d1d0


	//   ....[57]....
        /*142c*/ 	.word	0x0002d300


	//   ....[58]....
        /*1430*/ 	.word	0x0002d420


	//   ....[59]....
        /*1434*/ 	.word	0x0002d4d0


	//   ....[60]....
        /*1438*/ 	.word	0x0002d520


	//   ....[61]....
        /*143c*/ 	.word	0x0002d5a0


	//   ....[62]....
        /*1440*/ 	.word	0x0002d610


	//   ....[63]....
        /*1444*/ 	.word	0x0002d670


	//   ....[64]....
        /*1448*/ 	.word	0x0002d6c0


	//   ....[65]....
        /*144c*/ 	.word	0x0002d740


	//   ....[66]....
        /*1450*/ 	.word	0x0002d7b0


	//   ....[67]....
        /*1454*/ 	.word	0x0002d810


	//   ....[68]....
        /*1458*/ 	.word	0x0002d860


	//   ....[69]....
        /*145c*/ 	.word	0x0002d8e0


	//   ....[70]....
        /*1460*/ 	.word	0x0002d950


	//   ....[71]....
        /*1464*/ 	.word	0x0002d9b0


	//   ....[72]....
        /*1468*/ 	.word	0x0002da00


	//   ....[73]....
        /*146c*/ 	.word	0x0002da80


	//   ....[74]....
        /*1470*/ 	.word	0x0002daf0


	//   ....[75]....
        /*1474*/ 	.word	0x0002db50


	//   ....[76]....
        /*1478*/ 	.word	0x0002dba0


	//   ....[77]....
        /*147c*/ 	.word	0x0002dc20


	//   ....[78]....
        /*1480*/ 	.word	0x0002dc90


	//   ....[79]....
        /*1484*/ 	.word	0x0002dcf0


	//   ....[80]....
        /*1488*/ 	.word	0x0002dd40


	//   ....[81]....
        /*148c*/ 	.word	0x0002ddc0


	//   ....[82]....
        /*1490*/ 	.word	0x0002de30


	//   ....[83]....
        /*1494*/ 	.word	0x0002de90


	//   ....[84]....
        /*1498*/ 	.word	0x0002dee0


	//   ....[85]....
        /*149c*/ 	.word	0x0002df60


	//   ....[86]....
        /*14a0*/ 	.word	0x0002dfd0


	//   ....[87]....
        /*14a4*/ 	.word	0x0002e030


	//   ....[88]....
        /*14a8*/ 	.word	0x0002e080


	//   ....[89]....
        /*14ac*/ 	.word	0x0002e0f0


	//   ....[90]....
        /*14b0*/ 	.word	0x0002e150


	//   ....[91]....
        /*14b4*/ 	.word	0x0002e1b0


	//   ....[92]....
        /*14b8*/ 	.word	0x0002e200


	//   ....[93]....
        /*14bc*/ 	.word	0x0002e260


	//   ....[94]....
        /*14c0*/ 	.word	0x0002e2b0


	//   ....[95]....
        /*14c4*/ 	.word	0x0002e310


	//   ....[96]....
        /*14c8*/ 	.word	0x0002e360


	//   ....[97]....
        /*14cc*/ 	.word	0x0002e3e0


	//   ....[98]....
        /*14d0*/ 	.word	0x0002e450


	//   ....[99]....
        /*14d4*/ 	.word	0x0002e4b0


	//   ....[100]....
        /*14d8*/ 	.word	0x0002e500


	//   ....[101]....
        /*14dc*/ 	.word	0x0002e560


	//   ....[102]....
        /*14e0*/ 	.word	0x0002e5b0


	//   ....[103]....
        /*14e4*/ 	.word	0x0002e610


	//   ....[104]....
        /*14e8*/ 	.word	0x0002e660


	//   ....[105]....
        /*14ec*/ 	.word	0x0002e6c0


	//   ....[106]....
        /*14f0*/ 	.word	0x0002e710


	//   ....[107]....
        /*14f4*/ 	.word	0x0002e770


	//   ....[108]....
        /*14f8*/ 	.word	0x0002e7c0


	//   ....[109]....
        /*14fc*/ 	.word	0x0002e820


	//   ....[110]....
        /*1500*/ 	.word	0x0002e870


	//   ....[111]....
        /*1504*/ 	.word	0x0002e8d0


	//   ....[112]....
        /*1508*/ 	.word	0x0002e920


	//   ....[113]....
        /*150c*/ 	.word	0x0002e980


	//   ....[114]....
        /*1510*/ 	.word	0x0002e9d0


	//   ....[115]....
        /*1514*/ 	.word	0x0002ea30


	//   ....[116]....
        /*1518*/ 	.word	0x0002ea80


	//   ....[117]....
        /*151c*/ 	.word	0x0002eb00


	//   ....[118]....
        /*1520*/ 	.word	0x0002eb70


	//   ....[119]....
        /*1524*/ 	.word	0x0002ebd0


	//   ....[120]....
        /*1528*/ 	.word	0x0002ec20


	//   ....[121]....
        /*152c*/ 	.word	0x0002eca0


	//   ....[122]....
        /*1530*/ 	.word	0x0002ed10


	//   ....[123]....
        /*1534*/ 	.word	0x0002ed70


	//   ....[124]....
        /*1538*/ 	.word	0x0002edc0


	//   ....[125]....
        /*153c*/ 	.word	0x0002ee40


	//   ....[126]....
        /*1540*/ 	.word	0x0002eeb0


	//   ....[127]....
        /*1544*/ 	.word	0x0002ef10


	//   ....[128]....
        /*1548*/ 	.word	0x0002ef60


	//   ....[129]....
        /*154c*/ 	.word	0x0002efe0


	//   ....[130]....
        /*1550*/ 	.word	0x0002f050


	//   ....[131]....
        /*1554*/ 	.word	0x0002f0b0


	//   ....[132]....
        /*1558*/ 	.word	0x0002f100


	//   ....[133]....
        /*155c*/ 	.word	0x0002f180


	//   ....[134]....
        /*1560*/ 	.word	0x0002f1f0


	//   ....[135]....
        /*1564*/ 	.word	0x0002f250


	//   ....[136]....
        /*1568*/ 	.word	0x0002f2a0


	//   ....[137]....
        /*156c*/ 	.word	0x0002f320


	//   ....[138]....
        /*1570*/ 	.word	0x0002f390


	//   ....[139]....
        /*1574*/ 	.word	0x0002f3f0


	//   ....[140]....
        /*1578*/ 	.word	0x0002f440


	//   ....[141]....
        /*157c*/ 	.word	0x0002f4a0


	//   ....[142]....
        /*1580*/ 	.word	0x0002f4f0


	//   ....[143]....
        /*1584*/ 	.word	0x0002f550


	//   ....[144]....
        /*1588*/ 	.word	0x0002f5a0


	//   ....[145]....
        /*158c*/ 	.word	0x0002f600


	//   ....[146]....
        /*1590*/ 	.word	0x0002f650


	//   ....[147]....
        /*1594*/ 	.word	0x0002f6b0


	//   ....[148]....
        /*1598*/ 	.word	0x0002f700


	//   ....[149]....
        /*159c*/ 	.word	0x0002f780


	//   ....[150]....
        /*15a0*/ 	.word	0x0002f7f0


	//   ....[151]....
        /*15a4*/ 	.word	0x0002f850


	//   ....[152]....
        /*15a8*/ 	.word	0x0002f8a0


	//   ....[153]....
        /*15ac*/ 	.word	0x0002f920


	//   ....[154]....
        /*15b0*/ 	.word	0x0002f990


	//   ....[155]....
        /*15b4*/ 	.word	0x0002f9f0


	//   ....[156]....
        /*15b8*/ 	.word	0x0002fa40


	//   ....[157]....
        /*15bc*/ 	.word	0x0002fac0


	//   ....[158]....
        /*15c0*/ 	.word	0x0002fb30


	//   ....[159]....
        /*15c4*/ 	.word	0x0002fb90


	//   ....[160]....
        /*15c8*/ 	.word	0x0002fbe0


	//   ....[161]....
        /*15cc*/ 	.word	0x0002fc60


	//   ....[162]....
        /*15d0*/ 	.word	0x0002fcd0


	//   ....[163]....
        /*15d4*/ 	.word	0x0002fd30


	//   ....[164]....
        /*15d8*/ 	.word	0x0002fd80


	//   ....[165]....
        /*15dc*/ 	.word	0x0002fe00


	//   ....[166]....
        /*15e0*/ 	.word	0x0002fe70


	//   ....[167]....
        /*15e4*/ 	.word	0x0002fed0


	//   ....[168]....
        /*15e8*/ 	.word	0x0002ff20


	//   ....[169]....
        /*15ec*/ 	.word	0x0002ff80


	//   ....[170]....
        /*15f0*/ 	.word	0x0002fff0


	//   ....[171]....
        /*15f4*/ 	.word	0x00030050


	//   ....[172]....
        /*15f8*/ 	.word	0x000300a0


	//   ....[173]....
        /*15fc*/ 	.word	0x00030120


	//   ....[174]....
        /*1600*/ 	.word	0x000301f0


	//   ....[175]....
        /*1604*/ 	.word	0x00030270


	//   ....[176]....
        /*1608*/ 	.word	0x00030320


	//   ....[177]....
        /*160c*/ 	.word	0x000305c0


	//   ....[178]....
        /*1610*/ 	.word	0x00030610


	//   ....[179]....
        /*1614*/ 	.word	0x000306a0


	//   ....[180]....
        /*1618*/ 	.word	0x00030730


	//   ....[181]....
        /*161c*/ 	.word	0x000307c0


	//   ....[182]....
        /*1620*/ 	.word	0x00030850


	//   ....[183]....
        /*1624*/ 	.word	0x000308e0


	//   ....[184]....
        /*1628*/ 	.word	0x00030970


	//   ....[185]....
        /*162c*/ 	.word	0x000309f0


	//   ....[186]....
        /*1630*/ 	.word	0x00030a40


	//   ....[187]....
        /*1634*/ 	.word	0x00030ae0


	//   ....[188]....
        /*1638*/ 	.word	0x00030b70


	//   ....[189]....
        /*163c*/ 	.word	0x00030c00


	//   ....[190]....
        /*1640*/ 	.word	0x00030c50


	//   ....[191]....
        /*1644*/ 	.word	0x00030ce0


	//   ....[192]....
        /*1648*/ 	.word	0x00030d70


	//   ....[193]....
        /*164c*/ 	.word	0x00030e00


	//   ....[194]....
        /*1650*/ 	.word	0x00030e90


	//   ....[195]....
        /*1654*/ 	.word	0x00030f20


	//   ....[196]....
        /*1658*/ 	.word	0x00030fb0


	//   ....[197]....
        /*165c*/ 	.word	0x00031070


	//   ....[198]....
        /*1660*/ 	.word	0x00031350


	//   ....[199]....
        /*1664*/ 	.word	0x00031570


	//   ....[200]....
        /*1668*/ 	.word	0x000315c0


	//   ....[201]....
        /*166c*/ 	.word	0x00031620


	//   ....[202]....
        /*1670*/ 	.word	0x000316c0


	//   ....[203]....
        /*1674*/ 	.word	0x00031780


	//   ....[204]....
        /*1678*/ 	.word	0x00031890


	//   ....[205]....
        /*167c*/ 	.word	0x000318f0


	//   ....[206]....
        /*1680*/ 	.word	0x000319f0


	//   ....[207]....
        /*1684*/ 	.word	0x00031a50


	//   ....[208]....
        /*1688*/ 	.word	0x00031b50


	//   ....[209]....
        /*168c*/ 	.word	0x00031bb0


	//   ....[210]....
        /*1690*/ 	.word	0x00031cb0


	//   ....[211]....
        /*1694*/ 	.word	0x00031d10


	//   ....[212]....
        /*1698*/ 	.word	0x00031df0


	//   ....[213]....
        /*169c*/ 	.word	0x00031e70


	//   ....[214]....
        /*16a0*/ 	.word	0x00031f50


	//   ....[215]....
        /*16a4*/ 	.word	0x00032230


	//   ....[216]....
        /*16a8*/ 	.word	0x000322d0


	//   ....[217]....
        /*16ac*/ 	.word	0x00032470


	//   ....[218]....
        /*16b0*/ 	.word	0x000324f0


	//   ....[219]....
        /*16b4*/ 	.word	0x00032570


	//   ....[220]....
        /*16b8*/ 	.word	0x000325f0


	//   ....[221]....
        /*16bc*/ 	.word	0x00032670


	//   ....[222]....
        /*16c0*/ 	.word	0x00032700


	//   ....[223]....
        /*16c4*/ 	.word	0x000327a0


	//   ....[224]....
        /*16c8*/ 	.word	0x00032850


	//   ....[225]....
        /*16cc*/ 	.word	0x000328d0


	//   ....[226]....
        /*16d0*/ 	.word	0x00032950


	//   ....[227]....
        /*16d4*/ 	.word	0x000329d0


	//   ....[228]....
        /*16d8*/ 	.word	0x00032a60


	//   ....[229]....
        /*16dc*/ 	.word	0x00032ae0


	//   ....[230]....
        /*16e0*/ 	.word	0x00032b90


	//   ....[231]....
        /*16e4*/ 	.word	0x00032be0


	//   ....[232]....
        /*16e8*/ 	.word	0x00032ca0


	//   ....[233]....
        /*16ec*/ 	.word	0x00032dd0


	//----- nvinfo : EIATTR_REG_RECONFIG
	.align		4
.L_485:
        /*16f0*/ 	.byte	0x01, 0x54
	.zero		2


	//----- nvinfo : EIATTR_SYSCALL_OFFSETS
	.align		4
        /*16f4*/ 	.byte	0x04, 0x46
        /*16f6*/ 	.short	(.L_487 - .L_486)


	//   ....[0]....
.L_486:
        /*16f8*/ 	.word	0x00002440


	//   ....[1]....
        /*16fc*/ 	.word	0x00002590


	//   ....[2]....
        /*1700*/ 	.word	0x00008a60


	//   ....[3]....
        /*1704*/ 	.word	0x00008d70


	//   ....[4]....
        /*1708*/ 	.word	0x00026a50


	//   ....[5]....
        /*170c*/ 	.word	0x00026be0


	//   ....[6]....
        /*1710*/ 	.word	0x00026d30


	//   ....[7]....
        /*1714*/ 	.word	0x00026e70


	//   ....[8]....
        /*1718*/ 	.word	0x00027880


	//----- nvinfo : EIATTR_MBARRIER_INSTR_OFFSETS
	.align		4
.L_487:
        /*171c*/ 	.byte	0x04, 0x39
        /*171e*/ 	.short	(.L_489 - .L_488)


	//   ....[0]....
.L_488:
        /*1720*/ 	.word	0x000002d0
        /*1724*/ 	.word	0x000000ff
        /*1728*/ 	.word	0x00028400
        /*172c*/ 	.short	0x0100
        /*172e*/ 	.byte	0x08
	.zero		1


	//   ....[1]....
        /*1730*/ 	.word	0x000002e0
        /*1734*/ 	.word	0x000000ff
        /*1738*/ 	.word	0x00028420
        /*173c*/ 	.short	0x0100
        /*173e*/ 	.byte	0x08
	.zero		1


	//   ....[2]....
        /*1740*/ 	.word	0x000003d0
        /*1744*/ 	.word	0x000000ff
        /*1748*/ 	.word	0x00028430
        /*174c*/ 	.short	0x0100
        /*174e*/ 	.byte	0x08
	.zero		1


	//   ....[3]....
        /*1750*/ 	.word	0x000003e0
        /*1754*/ 	.word	0x000000ff
        /*1758*/ 	.word	0x00028440
        /*175c*/ 	.short	0x0100
        /*175e*/ 	.byte	0x08
	.zero		1


	//   ....[4]....
        /*1760*/ 	.word	0x000003f0
        /*1764*/ 	.word	0x000000ff
        /*1768*/ 	.word	0x00028438
        /*176c*/ 	.short	0x0100
        /*176e*/ 	.byte	0x08
	.zero		1


	//   ....[5]....
        /*1770*/ 	.word	0x00000400
        /*1774*/ 	.word	0x000000ff
        /*1778*/ 	.word	0x00028448
        /*177c*/ 	.short	0x0100
        /*177e*/ 	.byte	0x08
	.zero		1


	//   ....[6]....
        /*1780*/ 	.word	0x00000530
        /*1784*/ 	.word	0x000000ff
        /*1788*/ 	.word	0x00028450
        /*178c*/ 	.short	0x0100
        /*178e*/ 	.byte	0x08
	.zero		1


	//   ....[7]....
        /*1790*/ 	.word	0x00000540
        /*1794*/ 	.word	0x000000ff
        /*1798*/ 	.word	0x00028460
        /*179c*/ 	.short	0x0100
        /*179e*/ 	.byte	0x08
	.zero		1


	//   ....[8]....
        /*17a0*/ 	.word	0x00000550
        /*17a4*/ 	.word	0x000000ff
        /*17a8*/ 	.word	0x00028458
        /*17ac*/ 	.short	0x0100
        /*17ae*/ 	.byte	0x08
	.zero		1


	//   ....[9]....
        /*17b0*/ 	.word	0x00000560
        /*17b4*/ 	.word	0x000000ff
        /*17b8*/ 	.word	0x00028468
        /*17bc*/ 	.short	0x0100
        /*17be*/ 	.byte	0x08
	.zero		1


	//   ....[10]....
        /*17c0*/ 	.word	0x00000650
        /*17c4*/ 	.word	0x000000ff
        /*17c8*/ 	.word	0x00028470
        /*17cc*/ 	.short	0x0100
        /*17ce*/ 	.byte	0x06
	.zero		1


	//   ....[11]....
        /*17d0*/ 	.word	0x00000660
        /*17d4*/ 	.word	0x000000ff
        /*17d8*/ 	.word	0x00028480
        /*17dc*/ 	.short	0x0100
        /*17de*/ 	.byte	0x06
	.zero		1


	//   ....[12]....
        /*17e0*/ 	.word	0x00000670
        /*17e4*/ 	.word	0x000000ff
        /*17e8*/ 	.word	0x00028478
        /*17ec*/ 	.short	0x0100
        /*17ee*/ 	.byte	0x06
	.zero		1


	//   ....[13]....
        /*17f0*/ 	.word	0x00000680
        /*17f4*/ 	.word	0x000000ff
        /*17f8*/ 	.word	0x00028488
        /*17fc*/ 	.short	0x0100
        /*17fe*/ 	.byte	0x06
	.zero		1


	//   ....[14]....
        /*1800*/ 	.word	0x000007b0
        /*1804*/ 	.word	0x000000ff
        /*1808*/ 	.word	0x00028490
        /*180c*/ 	.short	0x0100
        /*180e*/ 	.byte	0x08
	.zero		1


	//   ....[15]....
        /*1810*/ 	.word	0x000007c0
        /*1814*/ 	.word	0x000000ff
        /*1818*/ 	.word	0x000284a0
        /*181c*/ 	.short	0x0100
        /*181e*/ 	.byte	0x08
	.zero		1


	//   ....[16]....
        /*1820*/ 	.word	0x000007d0
        /*1824*/ 	.word	0x000000ff
        /*1828*/ 	.word	0x00028498
        /*182c*/ 	.short	0x0100
        /*182e*/ 	.byte	0x08
	.zero		1


	//   ....[17]....
        /*1830*/ 	.word	0x000007e0
        /*1834*/ 	.word	0x000000ff
        /*1838*/ 	.word	0x000284a8
        /*183c*/ 	.short	0x0100
        /*183e*/ 	.byte	0x08
	.zero		1


	//   ....[18]....
        /*1840*/ 	.word	0x00000910
        /*1844*/ 	.word	0x000000ff
        /*1848*/ 	.word	0x000284b0
        /*184c*/ 	.short	0x0100
        /*184e*/ 	.byte	0x08
	.zero		1


	//   ....[19]....
        /*1850*/ 	.word	0x00000920
        /*1854*/ 	.word	0x000000ff
        /*1858*/ 	.word	0x000284c0
        /*185c*/ 	.short	0x0100
        /*185e*/ 	.byte	0x08
	.zero		1


	//   ....[20]....
        /*1860*/ 	.word	0x00000930
        /*1864*/ 	.word	0x000000ff
        /*1868*/ 	.word	0x000284b8
        /*186c*/ 	.short	0x0100
        /*186e*/ 	.byte	0x08
	.zero		1


	//   ....[21]....
        /*1870*/ 	.word	0x00000940
        /*1874*/ 	.word	0x000000ff
        /*1878*/ 	.word	0x000284c8
        /*187c*/ 	.short	0x0100
        /*187e*/ 	.byte	0x08
	.zero		1


	//   ....[22]....
        /*1880*/ 	.word	0x00003340
        /*1884*/ 	.word	0x0000005b
        /*1888*/ 	.word	0x00028490
        /*188c*/ 	.short	0x010a
        /*188e*/ 	.byte	0x3f
	.zero		1


	//   ....[23]....
        /*1890*/ 	.word	0x00005390
        /*1894*/ 	.word	0x0000005b
        /*1898*/ 	.word	0x00028490
        /*189c*/ 	.short	0x010a
        /*189e*/ 	.byte	0x3f
	.zero		1


	//   ....[24]....
        /*18a0*/ 	.word	0x00007490
        /*18a4*/ 	.word	0x0000005b
        /*18a8*/ 	.word	0x00028490
        /*18ac*/ 	.short	0x010a
        /*18ae*/ 	.byte	0x3f
	.zero		1


	//   ....[25]....
        /*18b0*/ 	.word	0x000076a0
        /*18b4*/ 	.word	0x00000004
        /*18b8*/ 	.word	0x00000000
        /*18bc*/ 	.short	0x0101
        /*18be*/ 	.byte	0x3f
	.zero		1


	//   ....[26]....
        /*18c0*/ 	.word	0x000076e0
        /*18c4*/ 	.word	0x0000005b
        /*18c8*/ 	.word	0x000284b0
        /*18cc*/ 	.short	0x010a
        /*18ce*/ 	.byte	0x3f
	.zero		1


	//   ....[27]....
        /*18d0*/ 	.word	0x00007a90
        /*18d4*/ 	.word	0x0000005b
        /*18d8*/ 	.word	0x00000000
        /*18dc*/ 	.short	0x0101
        /*18de*/ 	.byte	0x3f
	.zero		1


	//   ....[28]....
        /*18e0*/ 	.word	0x00008af0
        /*18e4*/ 	.word	0x00000010
        /*18e8*/ 	.word	0x00028400
        /*18ec*/ 	.short	0x010a
        /*18ee*/ 	.byte	0x3f
	.zero		1


	//   ....[29]....
        /*18f0*/ 	.word	0x00008b40
        /*18f4*/ 	.word	0x00000010
        /*18f8*/ 	.word	0x00028400
        /*18fc*/ 	.short	0x010a
        /*18fe*/ 	.byte	0x3f
	.zero		1


	//   ....[30]....
        /*1900*/ 	.word	0x00009890
        /*1904*/ 	.word	0x00000010
        /*1908*/ 	.word	0x00028400
        /*190c*/ 	.short	0x010a
        /*190e*/ 	.byte	0x3f
	.zero		1


	//   ....[31]....
        /*1910*/ 	.word	0x0000e040
        /*1914*/ 	.word	0x00000010
        /*1918*/ 	.word	0x00028400
        /*191c*/ 	.short	0x010a
        /*191e*/ 	.byte	0x3f
	.zero		1


	//   ....[32]....
        /*1920*/ 	.word	0x000121b0
        /*1924*/ 	.word	0x0000000d
        /*1928*/ 	.word	0x00028430
        /*192c*/ 	.short	0x010a
        /*192e*/ 	.byte	0x3f
	.zero		1


	//   ....[33]....
        /*1930*/ 	.word	0x00012220
        /*1934*/ 	.word	0x0000000d
        /*1938*/ 	.word	0x00028430
        /*193c*/ 	.short	0x010a
        /*193e*/ 	.byte	0x3f
	.zero		1


	//   ....[34]....
        /*1940*/ 	.word	0x000128c0
        /*1944*/ 	.word	0x00000000
        /*1948*/ 	.word	0x00000000
        /*194c*/ 	.short	0x0101
        /*194e*/ 	.byte	0x3f
	.zero		1


	//   ....[35]....
        /*1950*/ 	.word	0x00014980
        /*1954*/ 	.word	0x00000008
        /*1958*/ 	.word	0x00028430
        /*195c*/ 	.short	0x010a
        /*195e*/ 	.byte	0x3f
	.zero		1


	//   ....[36]....
        /*1960*/ 	.word	0x000149d0
        /*1964*/ 	.word	0x00000008
        /*1968*/ 	.word	0x00028430
        /*196c*/ 	.short	0x010a
        /*196e*/ 	.byte	0x3f
	.zero		1


	//   ....[37]....
        /*1970*/ 	.word	0x00014de0
        /*1974*/ 	.word	0x00000009
        /*1978*/ 	.word	0x00028450
        /*197c*/ 	.short	0x010a
        /*197e*/ 	.byte	0x3f
	.zero		1


	//   ....[38]....
        /*1980*/ 	.word	0x00014e20
        /*1984*/ 	.word	0x00000009
        /*1988*/ 	.word	0x00028450
        /*198c*/ 	.short	0x010a
        /*198e*/ 	.byte	0x3f
	.zero		1


	//   ....[39]....
        /*1990*/ 	.word	0x00015070
        /*1994*/ 	.word	0x00000008
        /*1998*/ 	.word	0x00000000
        /*199c*/ 	.short	0x0101
        /*199e*/ 	.byte	0x3f
	.zero		1


	//   ....[40]....
        /*19a0*/ 	.word	0x000165a0
        /*19a4*/ 	.word	0x00000014
        /*19a8*/ 	.word	0x00000000
        /*19ac*/ 	.short	0x0101
        /*19ae*/ 	.byte	0x3f
	.zero		1


	//   ....[41]....
        /*19b0*/ 	.word	0x00017260
        /*19b4*/ 	.word	0x00000005
        /*19b8*/ 	.word	0x00028430
        /*19bc*/ 	.short	0x010a
        /*19be*/ 	.byte	0x3f
	.zero		1


	//   ....[42]....
        /*19c0*/ 	.word	0x000172b0
        /*19c4*/ 	.word	0x00000005
        /*19c8*/ 	.word	0x00028430
        /*19cc*/ 	.short	0x010a
        /*19ce*/ 	.byte	0x3f
	.zero		1


	//   ....[43]....
        /*19d0*/ 	.word	0x000176f0
        /*19d4*/ 	.word	0x00000006
        /*19d8*/ 	.word	0x00028450
        /*19dc*/ 	.short	0x010a
        /*19de*/ 	.byte	0x3f
	.zero		1


	//   ....[44]....
        /*19e0*/ 	.word	0x00017730
        /*19e4*/ 	.word	0x00000006
        /*19e8*/ 	.word	0x00028450
        /*19ec*/ 	.short	0x010a
        /*19ee*/ 	.byte	0x3f
	.zero		1


	//   ....[45]....
        /*19f0*/ 	.word	0x00018020
        /*19f4*/ 	.word	0x000000ac
        /*19f8*/ 	.word	0x00000000
        /*19fc*/ 	.short	0x0101
        /*19fe*/ 	.byte	0x3f
	.zero		1


	//   ....[46]....
        /*1a00*/ 	.word	0x00018780
        /*1a04*/ 	.word	0x000000ac
        /*1a08*/ 	.word	0x00000000
        /*1a0c*/ 	.short	0x0101
        /*1a0e*/ 	.byte	0x3f
	.zero		1


	//   ....[47]....
        /*1a10*/ 	.word	0x00018da0
        /*1a14*/ 	.word	0x00000005
        /*1a18*/ 	.word	0x00028430
        /*1a1c*/ 	.short	0x010a
        /*1a1e*/ 	.byte	0x3f
	.zero		1


	//   ....[48]....
        /*1a20*/ 	.word	0x00018df0
        /*1a24*/ 	.word	0x00000005
        /*1a28*/ 	.word	0x00028430
        /*1a2c*/ 	.short	0x010a
        /*1a2e*/ 	.byte	0x3f
	.zero		1


	//   ....[49]....
        /*1a30*/ 	.word	0x00019230
        /*1a34*/ 	.word	0x00000006
        /*1a38*/ 	.word	0x00028450
        /*1a3c*/ 	.short	0x010a
        /*1a3e*/ 	.byte	0x3f
	.zero		1


	//   ....[50]....
        /*1a40*/ 	.word	0x00019270
        /*1a44*/ 	.word	0x00000006
        /*1a48*/ 	.word	0x00028450
        /*1a4c*/ 	.short	0x010a
        /*1a4e*/ 	.byte	0x3f
	.zero		1


	//   ....[51]....
        /*1a50*/ 	.word	0x000194e0
        /*1a54*/ 	.word	0x00000005
        /*1a58*/ 	.word	0x00000000
        /*1a5c*/ 	.short	0x0101
        /*1a5e*/ 	.byte	0x3f
	.zero		1


	//   ....[52]....
        /*1a60*/ 	.word	0x0001aa00
        /*1a64*/ 	.word	0x0000000b
        /*1a68*/ 	.word	0x00000000
        /*1a6c*/ 	.short	0x0101
        /*1a6e*/ 	.byte	0x3f
	.zero		1


	//   ....[53]....
        /*1a70*/ 	.word	0x0001b330
        /*1a74*/ 	.word	0x00000004
        /*1a78*/ 	.word	0x00028450
        /*1a7c*/ 	.short	0x010a
        /*1a7e*/ 	.byte	0x3f
	.zero		1


	//   ....[54]....
        /*1a80*/ 	.word	0x0001b370
        /*1a84*/ 	.word	0x00000004
        /*1a88*/ 	.word	0x00028450
        /*1a8c*/ 	.short	0x010a
        /*1a8e*/ 	.byte	0x3f
	.zero		1


	//   ....[55]....
        /*1a90*/ 	.word	0x0001b870
        /*1a94*/ 	.word	0x00000000
        /*1a98*/ 	.word	0x00000000
        /*1a9c*/ 	.short	0x0101
        /*1a9e*/ 	.byte	0x3f
	.zero		1


	//   ....[56]....
        /*1aa0*/ 	.word	0x0001f650
        /*1aa4*/ 	.word	0x00000008
        /*1aa8*/ 	.word	0x00000000
        /*1aac*/ 	.short	0x0101
        /*1aae*/ 	.byte	0x3f
	.zero		1


	//   ....[57]....
        /*1ab0*/ 	.word	0x0001ff80
        /*1ab4*/ 	.word	0x0000000e
        /*1ab8*/ 	.word	0x00000000
        /*1abc*/ 	.short	0x0101
        /*1abe*/ 	.byte	0x3f
	.zero		1


	//   ....[58]....
        /*1ac0*/ 	.word	0x00025140
        /*1ac4*/ 	.word	0x00000012
        /*1ac8*/ 	.word	0x00028420
        /*1acc*/ 	.short	0x010a
        /*1ace*/ 	.byte	0x3f
	.zero		1


	//   ....[59]....
        /*1ad0*/ 	.word	0x00025210
        /*1ad4*/ 	.word	0x00000007
        /*1ad8*/ 	.word	0x000284a0
        /*1adc*/ 	.short	0x010a
        /*1ade*/ 	.byte	0x3f
	.zero		1


	//   ....[60]....
        /*1ae0*/ 	.word	0x00025550
        /*1ae4*/ 	.word	0x00000007
        /*1ae8*/ 	.word	0x000284c0
        /*1aec*/ 	.short	0x010a
        /*1aee*/ 	.byte	0x3f
	.zero		1


	//   ....[61]....
        /*1af0*/ 	.word	0x000259f0
        /*1af4*/ 	.word	0x00000008
        /*1af8*/ 	.word	0x000284a0
        /*1afc*/ 	.short	0x010a
        /*1afe*/ 	.byte	0x3f
	.zero		1


	//   ....[62]....
        /*1b00*/ 	.word	0x00025d20
        /*1b04*/ 	.word	0x00000008
        /*1b08*/ 	.word	0x000284c0
        /*1b0c*/ 	.short	0x010a
        /*1b0e*/ 	.byte	0x3f
	.zero		1


	//   ....[63]....
        /*1b10*/ 	.word	0x00027280
        /*1b14*/ 	.word	0x00000000
        /*1b18*/ 	.word	0x00028480
        /*1b1c*/ 	.short	0x010a
        /*1b1e*/ 	.byte	0x3f
	.zero		1


	//   ....[64]....
        /*1b20*/ 	.word	0x00027480
        /*1b24*/ 	.word	0x00000000
        /*1b28*/ 	.word	0x00028440
        /*1b2c*/ 	.short	0x010a
        /*1b2e*/ 	.byte	0x3f
	.zero		1


	//   ....[65]....
        /*1b30*/ 	.word	0x00028240
        /*1b34*/ 	.word	0x00000012
        /*1b38*/ 	.word	0x00028400
        /*1b3c*/ 	.short	0x0107
        /*1b3e*/ 	.byte	0x3f
	.zero		1


	//   ....[66]....
        /*1b40*/ 	.word	0x00028340
        /*1b44*/ 	.word	0x00000012
        /*1b48*/ 	.word	0x00028400
        /*1b4c*/ 	.short	0x0101
        /*1b4e*/ 	.byte	0x3f
	.zero		1


	//   ....[67]....
        /*1b50*/ 	.word	0x00028360
        /*1b54*/ 	.word	0x00000012
        /*1b58*/ 	.word	0x00028420
        /*1b5c*/ 	.short	0x010a
        /*1b5e*/ 	.byte	0x3f
	.zero		1


	//   ....[68]....
        /*1b60*/ 	.word	0x00028680
        /*1b64*/ 	.word	0x00000006
        /*1b68*/ 	.word	0x00028480
        /*1b6c*/ 	.short	0x010a
        /*1b6e*/ 	.byte	0x3f
	.zero		1


	//   ....[69]....
        /*1b70*/ 	.word	0x000289e0
        /*1b74*/ 	.word	0x00000006
        /*1b78*/ 	.word	0x00028440
        /*1b7c*/ 	.short	0x010a
        /*1b7e*/ 	.byte	0x3f
	.zero		1


	//   ....[70]....
        /*1b80*/ 	.word	0x00028da0
        /*1b84*/ 	.word	0x00000014
        /*1b88*/ 	.word	0x00028470
        /*1b8c*/ 	.short	0x010a
        /*1b8e*/ 	.byte	0x3f
	.zero		1


	//   ....[71]....
        /*1b90*/ 	.word	0x00028e10
        /*1b94*/ 	.word	0x00000014
        /*1b98*/ 	.word	0x00028460
        /*1b9c*/ 	.short	0x010a
        /*1b9e*/ 	.byte	0x3f
	.zero		1


	//   ....[72]....
        /*1ba0*/ 	.word	0x00029420
        /*1ba4*/ 	.word	0x00000014
        /*1ba8*/ 	.word	0x00028450
        /*1bac*/ 	.short	0x0101
        /*1bae*/ 	.byte	0x3f
	.zero		1


	//   ....[73]....
        /*1bb0*/ 	.word	0x000294a0
        /*1bb4*/ 	.word	0x00000014
        /*1bb8*/ 	.word	0x00000000
        /*1bbc*/ 	.short	0x0101
        /*1bbe*/ 	.byte	0x3f
	.zero		1


	//   ....[74]....
        /*1bc0*/ 	.word	0x000296e0
        /*1bc4*/ 	.word	0x00000000
        /*1bc8*/ 	.word	0x00028470
        /*1bcc*/ 	.short	0x010a
        /*1bce*/ 	.byte	0x3f
	.zero		1


	//   ....[75]....
        /*1bd0*/ 	.word	0x00029750
        /*1bd4*/ 	.word	0x00000000
        /*1bd8*/ 	.word	0x00028460
        /*1bdc*/ 	.short	0x010a
        /*1bde*/ 	.byte	0x3f
	.zero		1


	//   ....[76]....
        /*1be0*/ 	.word	0x00029d30
        /*1be4*/ 	.word	0x00000000
        /*1be8*/ 	.word	0x00028450
        /*1bec*/ 	.short	0x0101
        /*1bee*/ 	.byte	0x3f
	.zero		1


	//   ....[77]....
        /*1bf0*/ 	.word	0x00029d70
        /*1bf4*/ 	.word	0x00000000
        /*1bf8*/ 	.word	0x00000000
        /*1bfc*/ 	.short	0x0101
        /*1bfe*/ 	.byte	0x3f
	.zero		1


	//   ....[78]....
        /*1c00*/ 	.word	0x0002b0c0
        /*1c04*/ 	.word	0x00000000
        /*1c08*/ 	.word	0x00028420
        /*1c0c*/ 	.short	0x010a
        /*1c0e*/ 	.byte	0x3f
	.zero		1


	//   ....[79]....
        /*1c10*/ 	.word	0x0002b270
        /*1c14*/ 	.word	0x00000006
        /*1c18*/ 	.word	0x00000000
        /*1c1c*/ 	.short	0x010a
        /*1c1e*/ 	.byte	0x3f
	.zero		1


	//   ....[80]....
        /*1c20*/ 	.word	0x0002b2e0
        /*1c24*/ 	.word	0x00000007
        /*1c28*/ 	.word	0x00000000
        /*1c2c*/ 	.short	0x010a
        /*1c2e*/ 	.byte	0x3f
	.zero		1


	//   ....[81]....
        /*1c30*/ 	.word	0x0002b340
        /*1c34*/ 	.word	0x00000004
        /*1c38*/ 	.word	0x00028460
        /*1c3c*/ 	.short	0x010a
        /*1c3e*/ 	.byte	0x3f
	.zero		1


	//   ....[82]....
        /*1c40*/ 	.word	0x0002b390
        /*1c44*/ 	.word	0x00000003
        /*1c48*/ 	.word	0x00028460
        /*1c4c*/ 	.short	0x010a
        /*1c4e*/ 	.byte	0x3f
	.zero		1


	//   ....[83]....
        /*1c50*/ 	.word	0x0002b3d0
        /*1c54*/ 	.word	0x00000004
        /*1c58*/ 	.word	0x00028480
        /*1c5c*/ 	.short	0x010a
        /*1c5e*/ 	.byte	0x3f
	.zero		1


	//   ....[84]....
        /*1c60*/ 	.word	0x0002b3f0
        /*1c64*/ 	.word	0x00000003
        /*1c68*/ 	.word	0x00028480
        /*1c6c*/ 	.short	0x010a
        /*1c6e*/ 	.byte	0x3f
	.zero		1


	//   ....[85]....
        /*1c70*/ 	.word	0x0002b450
        /*1c74*/ 	.word	0x0000005b
        /*1c78*/ 	.word	0x00028490
        /*1c7c*/ 	.short	0x010a
        /*1c7e*/ 	.byte	0x3f
	.zero		1


	//   ....[86]....
        /*1c80*/ 	.word	0x0002b4a0
        /*1c84*/ 	.word	0x0000005b
        /*1c88*/ 	.word	0x00028490
        /*1c8c*/ 	.short	0x010a
        /*1c8e*/ 	.byte	0x3f
	.zero		1


	//   ....[87]....
        /*1c90*/ 	.word	0x0002b4f0
        /*1c94*/ 	.word	0x0000005b
        /*1c98*/ 	.word	0x00028490
        /*1c9c*/ 	.short	0x010a
        /*1c9e*/ 	.byte	0x3f
	.zero		1


	//   ....[88]....
        /*1ca0*/ 	.word	0x0002b540
        /*1ca4*/ 	.word	0x0000005b
        /*1ca8*/ 	.word	0x000284b0
        /*1cac*/ 	.short	0x010a
        /*1cae*/ 	.byte	0x3f
	.zero		1


	//   ....[89]....
        /*1cb0*/ 	.word	0x0002bd40
        /*1cb4*/ 	.word	0x00000010
        /*1cb8*/ 	.word	0x00028400
        /*1cbc*/ 	.short	0x010a
        /*1cbe*/ 	.byte	0x3f
	.zero		1


	//   ....[90]....
        /*1cc0*/ 	.word	0x0002c670
        /*1cc4*/ 	.word	0x00000010
        /*1cc8*/ 	.word	0x00028400
        /*1ccc*/ 	.short	0x010a
        /*1cce*/ 	.byte	0x3f
	.zero		1


	//   ....[91]....
        /*1cd0*/ 	.word	0x0002c6c0
        /*1cd4*/ 	.word	0x0000000d
        /*1cd8*/ 	.word	0x00028430
        /*1cdc*/ 	.short	0x010a
        /*1cde*/ 	.byte	0x3f
	.zero		1


	//   ....[92]....
        /*1ce0*/ 	.word	0x0002c710
        /*1ce4*/ 	.word	0x00000008
        /*1ce8*/ 	.word	0x00028430
        /*1cec*/ 	.short	0x010a
        /*1cee*/ 	.byte	0x3f
	.zero		1


	//   ....[93]....
        /*1cf0*/ 	.word	0x0002c760
        /*1cf4*/ 	.word	0x00000009
        /*1cf8*/ 	.word	0x00028450
        /*1cfc*/ 	.short	0x010a
        /*1cfe*/ 	.byte	0x3f
	.zero		1


	//   ....[94]....
        /*1d00*/ 	.word	0x0002c7b0
        /*1d04*/ 	.word	0x00000005
        /*1d08*/ 	.word	0x00028430
        /*1d0c*/ 	.short	0x010a
        /*1d0e*/ 	.byte	0x3f
	.zero		1


	//   ....[95]....
        /*1d10*/ 	.word	0x0002c800
        /*1d14*/ 	.word	0x00000006
        /*1d18*/ 	.word	0x00028450
        /*1d1c*/ 	.short	0x010a
        /*1d1e*/ 	.byte	0x3f
	.zero		1


	//   ....[96]....
        /*1d20*/ 	.word	0x0002c850
        /*1d24*/ 	.word	0x00000005
        /*1d28*/ 	.word	0x00028430
        /*1d2c*/ 	.short	0x010a
        /*1d2e*/ 	.byte	0x3f
	.zero		1


	//   ....[97]....
        /*1d30*/ 	.word	0x0002c8a0
        /*1d34*/ 	.word	0x00000006
        /*1d38*/ 	.word	0x00028450
        /*1d3c*/ 	.short	0x010a
        /*1d3e*/ 	.byte	0x3f
	.zero		1


	//   ....[98]....
        /*1d40*/ 	.word	0x0002c8f0
        /*1d44*/ 	.word	0x00000004
        /*1d48*/ 	.word	0x00028450
        /*1d4c*/ 	.short	0x010a
        /*1d4e*/ 	.byte	0x3f
	.zero		1


	//   ....[99]....
        /*1d50*/ 	.word	0x00031130
        /*1d54*/ 	.word	0x00000012
        /*1d58*/ 	.word	0x00028420
        /*1d5c*/ 	.short	0x010a
        /*1d5e*/ 	.byte	0x3f
	.zero		1


	//   ....[100]....
        /*1d60*/ 	.word	0x00031180
        /*1d64*/ 	.word	0x00000007
        /*1d68*/ 	.word	0x000284a0
        /*1d6c*/ 	.short	0x010a
        /*1d6e*/ 	.byte	0x3f
	.zero		1


	//   ....[101]....
        /*1d70*/ 	.word	0x000311d0
        /*1d74*/ 	.word	0x00000007
        /*1d78*/ 	.word	0x000284c0
        /*1d7c*/ 	.short	0x010a
        /*1d7e*/ 	.byte	0x3f
	.zero		1


	//   ....[102]....
        /*1d80*/ 	.word	0x00031220
        /*1d84*/ 	.word	0x00000008
        /*1d88*/ 	.word	0x000284a0
        /*1d8c*/ 	.short	0x010a
        /*1d8e*/ 	.byte	0x3f
	.zero		1


	//   ....[103]....
        /*1d90*/ 	.word	0x00031270
        /*1d94*/ 	.word	0x00000008
        /*1d98*/ 	.word	0x000284c0
        /*1d9c*/ 	.short	0x010a
        /*1d9e*/ 	.byte	0x3f
	.zero		1


	//   ....[104]....
        /*1da0*/ 	.word	0x00031410
        /*1da4*/ 	.word	0x00000000
        /*1da8*/ 	.word	0x00028480
        /*1dac*/ 	.short	0x010a
        /*1dae*/ 	.byte	0x3f
	.zero		1


	//   ....[105]....
        /*1db0*/ 	.word	0x00031460
        /*1db4*/ 	.word	0x00000000
        /*1db8*/ 	.word	0x00028440
        /*1dbc*/ 	.short	0x010a
        /*1dbe*/ 	.byte	0x3f
	.zero		1


	//   ....[106]....
        /*1dc0*/ 	.word	0x00031f90
        /*1dc4*/ 	.word	0x00000012
        /*1dc8*/ 	.word	0x00028420
        /*1dcc*/ 	.short	0x010a
        /*1dce*/ 	.byte	0x3f
	.zero		1


	//   ....[107]....
        /*1dd0*/ 	.word	0x00031fe0
        /*1dd4*/ 	.word	0x00000006
        /*1dd8*/ 	.word	0x00028480
        /*1ddc*/ 	.short	0x010a
        /*1dde*/ 	.byte	0x3f
	.zero		1


	//   ....[108]....
        /*1de0*/ 	.word	0x00032030
        /*1de4*/ 	.word	0x00000006
        /*1de8*/ 	.word	0x00028440
        /*1dec*/ 	.short	0x010a
        /*1dee*/ 	.byte	0x3f
	.zero		1


	//   ....[109]....
        /*1df0*/ 	.word	0x00032080
        /*1df4*/ 	.word	0x00000014
        /*1df8*/ 	.word	0x00028470
        /*1dfc*/ 	.short	0x010a
        /*1dfe*/ 	.byte	0x3f
	.zero		1


	//   ....[110]....
        /*1e00*/ 	.word	0x000320d0
        /*1e04*/ 	.word	0x00000014
        /*1e08*/ 	.word	0x00028460
        /*1e0c*/ 	.short	0x010a
        /*1e0e*/ 	.byte	0x3f
	.zero		1


	//   ....[111]....
        /*1e10*/ 	.word	0x00032120
        /*1e14*/ 	.word	0x00000000
        /*1e18*/ 	.word	0x00028470
        /*1e1c*/ 	.short	0x010a
        /*1e1e*/ 	.byte	0x3f
	.zero		1


	//   ....[112]....
        /*1e20*/ 	.word	0x00032170
        /*1e24*/ 	.word	0x00000000
        /*1e28*/ 	.word	0x00028460
        /*1e2c*/ 	.short	0x010a
        /*1e2e*/ 	.byte	0x3f
	.zero		1


	//   ....[113]....
        /*1e30*/ 	.word	0x00032cf0
        /*1e34*/ 	.word	0x00000000
        /*1e38*/ 	.word	0x00028420
        /*1e3c*/ 	.short	0x010a
        /*1e3e*/ 	.byte	0x3f
	.zero		1


	//   ....[114]....
        /*1e40*/ 	.word	0x00032e90
        /*1e44*/ 	.word	0x00000006
        /*1e48*/ 	.word	0x00000000
        /*1e4c*/ 	.short	0x010a
        /*1e4e*/ 	.byte	0x3f
	.zero		1


	//   ....[115]....
        /*1e50*/ 	.word	0x00032ee0
        /*1e54*/ 	.word	0x00000007
        /*1e58*/ 	.word	0x00000000
        /*1e5c*/ 	.short	0x010a
        /*1e5e*/ 	.byte	0x3f
	.zero		1


	//   ....[116]....
        /*1e60*/ 	.word	0x00032f30
        /*1e64*/ 	.word	0x00000004
        /*1e68*/ 	.word	0x00028460
        /*1e6c*/ 	.short	0x010a
        /*1e6e*/ 	.byte	0x3f
	.zero		1


	//   ....[117]....
        /*1e70*/ 	.word	0x00032f80
        /*1e74*/ 	.word	0x00000003
        /*1e78*/ 	.word	0x00028460
        /*1e7c*/ 	.short	0x010a
        /*1e7e*/ 	.byte	0x3f
	.zero		1


	//   ....[118]....
        /*1e80*/ 	.word	0x00032fd0
        /*1e84*/ 	.word	0x00000004
        /*1e88*/ 	.word	0x00028480
        /*1e8c*/ 	.short	0x010a
        /*1e8e*/ 	.byte	0x3f
	.zero		1


	//----- nvinfo : EIATTR_NUM_MBARRIERS
	.align		4
.L_489:
        /*1e90*/ 	.byte	0x03, 0x38
        /*1e92*/ 	.short	0x0016


	//----- nvinfo : EIATTR_EXIT_INSTR_OFFSETS
	.align		4
        /*1e94*/ 	.byte	0x04, 0x1c
        /*1e96*/ 	.short	(.L_491 - .L_490)


	//   ....[0]....
.L_490:
        /*1e98*/ 	.word	0x0002b440


	//----- nvinfo : EIATTR_MAX_THREADS
	.align		4
.L_491:
        /*1e9c*/ 	.byte	0x04, 0x05
        /*1e9e*/ 	.short	(.L_493 - .L_492)
.L_492:
        /*1ea0*/ 	.word	0x00000180
        /*1ea4*/ 	.word	0x00000001
        /*1ea8*/ 	.word	0x00000001


	//----- nvinfo : EIATTR_CRS_STACK_SIZE
	.align		4
.L_493:
        /*1eac*/ 	.byte	0x04, 0x1e
        /*1eae*/ 	.short	(.L_495 - .L_494)
.L_494:
        /*1eb0*/ 	.word	0x00000000


	//----- nvinfo : EIATTR_CBANK_PARAM_SIZE
	.align		4
.L_495:
        /*1eb4*/ 	.byte	0x03, 0x19
        /*1eb6*/ 	.short	0x0af0


	//----- nvinfo : EIATTR_PARAM_CBANK
	.align		4
        /*1eb8*/ 	.byte	0x04, 0x0a
        /*1eba*/ 	.short	(.L_497 - .L_496)
	.align		4
.L_496:
        /*1ebc*/ 	.word	index@(.nv.constant0._ZN7cutlass13device_kernelIN5flash11enable_sm90INS1_16FlashAttnFwdSm90INS1_25CollectiveMainloopFwdSm90ILi2EN4cute5tupleIJNS5_1CILi1EEES8_S8_EEENS6_IJNS7_ILi128EEENS7_ILi64EEENS7_ILi256EEEEEELi256ENS_12float_e4m3_tEfNS_4arch4Sm90ELb0ELb1ELb0ELb1ELb0ELb1ELb0ELb1ELb1ELb1ELb1ELb0EEENS1_21CollectiveEpilogueFwdINS6_IJSA_SC_SB_EEES9_NS_10bfloat16_tESG_Li256ELb1ELb1ELb1ELb1EEENS1_36VarlenDynamicPersistentTileSchedulerILi128ELi64ELi256ELi128ELb1ELb1ELb1ELb1ELb0ELb1EEEEEEEEEvNT_6ParamsE)
        /*1ec0*/ 	.short	0x0210
        /*1ec2*/ 	.short	0x0af0


	//----- nvinfo : EIATTR_SW_WAR
	.align		4
.L_497:
        /*1ec4*/ 	.byte	0x04, 0x36
        /*1ec6*/ 	.short	(.L_499 - .L_498)
.L_498:
        /*1ec8*/ 	.word	0x00000008
.L_499:


//--------------------- .nv.info._ZN7cutlass13device_kernelIN5flash11enable_sm90INS1_16FlashAttnFwdSm90INS1_25CollectiveMainloopFwdSm90ILi2EN4cute5tupleIJNS5_1CILi1EEES8_S8_EEENS6_IJNS7_ILi128EEESA_NS7_ILi256EEEEEELi256ENS_12float_e4m3_tEfNS_4arch4Sm90ELb1ELb0ELb0ELb0ELb0ELb0ELb0ELb1ELb1ELb1ELb1ELb0EEENS1_21CollectiveEpilogueFwdINS6_IJSA_SB_SA_EEES9_NS_10bfloat16_tESF_Li256ELb0ELb1ELb1ELb1EEENS1_19SingleTileSchedulerILb0ELb1ELb1ELi128EEEEEEEEEvNT_6ParamsE --------------------------
	.section	.nv.info._ZN7cutlass13device_kernelIN5flash11enable_sm90INS1_16FlashAttnFwdSm90INS1_25CollectiveMainloopFwdSm90ILi2EN4cute5tupleIJNS5_1CILi1EEES8_S8_EEENS6_IJNS7_ILi128EEESA_NS7_ILi256EEEEEELi256ENS_12float_e4m3_tEfNS_4arch4Sm90ELb1ELb0ELb0ELb0ELb0ELb0ELb0ELb1ELb1ELb1ELb1ELb0EEENS1_21CollectiveEpilogueFwdINS6_IJSA_SB_SA_EEES9_NS_10bfloat16_tESF_Li256ELb0ELb1ELb1ELb1EEENS1_19SingleTileSchedulerILb0ELb1ELb1ELi128EEEEEEEEEvNT_6ParamsE,"",@"SHT_CUDA_INFO"
	.sectionflags	@""
	.align	4


	//----- nvinfo : EIATTR_CUDA_API_VERSION
	.align		4
        /*0000*/ 	.byte	0x04, 0x37
        /*0002*/ 	.short	(.L_501 - .L_500)
.L_500:
        /*0004*/ 	.word	0x00000082


	//----- nvinfo : EIATTR_KPARAM_INFO
	.align		4
.L_501:
        /*0008*/ 	.byte	0x04, 0x17
        /*000a*/ 	.short	(.L_503 - .L_502)
.L_502:
        /*000c*/ 	.word	0x00000000
        /*0010*/ 	.short	0x0000
        /*0012*/ 	.short	0x0070
        /*0014*/ 	.byte	0x00, 0xf0, 0x01, 0x28


	//----- nvinfo : EIATTR_SPARSE_MMA_MASK
	.align		4
.L_503:
        /*0018*/ 	.byte	0x03, 0x50
        /*001a*/ 	.short	0x0000


	//----- nvinfo : EIATTR_MAXREG_COUNT
	.align		4
        /*001c*/ 	.byte	0x03, 0x1b
        /*001e*/ 	.short	0x00a8


	//----- nvinfo : EIATTR_NUM_BARRIERS
	.align		4
        /*0020*/ 	.byte	0x02, 0x4c
        /*0022*/ 	.byte	0x10
	.zero		1


	//----- nvinfo : EIATTR_EXTERNS
	.align		4
        /*0024*/ 	.byte	0x04, 0x0f
        /*0026*/ 	.short	(.L_505 - .L_504)


	//   ....[0]....
	.align		4
.L_504:
        /*0028*/ 	.word	index@(__assertfail)


	//----- nvinfo : EIATTR_ANNOTATIONS
	.align		4
.L_505:
        /*002c*/ 	.byte	0x04, 0x55
        /*002e*/ 	.short	(.L_507 - .L_506)


	//   ....[0]....
.L_506:
        /* <DEDUP_REMOVED lines=19> */


	//----- nvinfo : EIATTR_MERCURY_ISA_VERSION
	.align		4
.L_507:
        /*0150*/ 	.byte	0x03, 0x5f
        /*0152*/ 	.short	0x0101


	//----- nvinfo : EIATTR_INT_WARP_WIDE_INSTR_OFFSETS
	.align		4
        /*0154*/ 	.byte	0x04, 0x31
        /*0156*/ 	.short	(.L_509 - .L_508)


	//   ....[0]....
.L_508:
        /*0158*/ 	.word	0x00000120


	//   ....[1]....
        /*015c*/ 	.word	0x000001c0


	//   ....[2]....
        /*0160*/ 	.word	0x00000230


	//----- nvinfo : EIATTR_COOP_GROUP_MASK_REGIDS
	.align		4
.L_509:
        /*0164*/ 	.byte	0x04, 0x29
        /*0166*/ 	.short	(.L_511 - .L_510)


	//   ....[0]....
.L_510:
        /*0168*/ 	.word	0xffffffff


	//   ....[1]....
        /*016c*/ 	.word	0xffffffff


	//   ....[2]....
        /*0170*/ 	.word	0xffffffff


	//   ....[3]....
        /*0174*/ 	.word	0xffffffff


	//   ....[4]....
        /*0178*/ 	.word	0xffffffff


	//   ....[5]....
        /*017c*/ 	.word	0xffffffff


	//   ....[6]....
        /*0180*/ 	.word	0xffffffff


	//   ....[7]....
        /*0184*/ 	.word	0xffffffff


	//   ....[8]....
        /*0188*/ 	.word	0xffffffff


	//   ....[9]....
        /*018c*/ 	.word	0xffffffff


	//   ....[10]....
        /*0190*/ 	.word	0xffffffff


	//   ....[11]....
        /*0194*/ 	.word	0xffffffff


	//   ....[12]....
        /*0198*/ 	.word	0xffffffff


	//   ....[13]....
        /*019c*/ 	.word	0xffffffff


	//   ....[14]....
        /*01a0*/ 	.word	0xffffffff


	//   ....[15]....
        /*01a4*/ 	.word	0xffffffff


	//   ....[16]....
        /*01a8*/ 	.word	0xffffffff


	//   ....[17]....
        /*01ac*/ 	.word	0xffffffff


	//   ....[18]....
        /*01b0*/ 	.word	0xffffffff


	//   ....[19]....
        /*01b4*/ 	.word	0xffffffff


	//   ....[20]....
        /*01b8*/ 	.word	0xffffffff


	//   ....[21]....
        /*01bc*/ 	.word	0xffffffff


	//   ....[22]....
        /*01c0*/ 	.word	0xffffffff


	//   ....[23]....
        /*01c4*/ 	.word	0xffffffff


	//   ....[24]....
        /*01c8*/ 	.word	0xffffffff


	//   ....[25]....
        /*01cc*/ 	.word	0xffffffff


	//   ....[26]....
        /*01d0*/ 	.word	0xffffffff


	//   ....[27]....
        /*01d4*/ 	.word	0xffffffff


	//   ....[28]....
        /*01d8*/ 	.word	0xffffffff


	//   ....[29]....
        /*01dc*/ 	.word	0xffffffff


	//   ....[30]....
        /*01e0*/ 	.word	0xffffffff


	//   ....[31]....
        /*01e4*/ 	.word	0xffffffff


	//   ....[32]....
        /*01e8*/ 	.word	0xffffffff


	//   ....[33]....
        /*01ec*/ 	.word	0xffffffff


	//   ....[34]....
        /*01f0*/ 	.word	0xffffffff


	//   ....[35]....
        /*01f4*/ 	.word	0xffffffff


	//   ....[36]....
        /*01f8*/ 	.word	0xffffffff


	//   ....[37]....
        /*01fc*/ 	.word	0xffffffff


	//   ....[38]....
        /*0200*/ 	.word	0xffffffff


	//   ....[39]....
        /*0204*/ 	.word	0xffffffff


	//   ....[40]....
        /*0208*/ 	.word	0xffffffff


	//   ....[41]....
        /*020c*/ 	.word	0xffffffff


	//   ....[42]....
        /*0210*/ 	.word	0xffffffff


	//   ....[43]....
        /*0214*/ 	.word	0xffffffff


	//   ....[44]....
        /*0218*/ 	.word	0xffffffff


	//   ....[45]....
        /*021c*/ 	.word	0xffffffff


	//   ....[46]....
        /*0220*/ 	.word	0xffffffff


	//   ....[47]....
        /*0224*/ 	.word	0xffffffff


	//   ....[48]....
        /*0228*/ 	.word	0xffffffff


	//   ....[49]....
        /*022c*/ 	.word	0xffffffff


	//   ....[50]....
        /*0230*/ 	.word	0xffffffff


	//   ....[51]....
        /*0234*/ 	.word	0xffffffff


	//   ....[52]....
        /*0238*/ 	.word	0xffffffff


	//   ....[53]....
        /*023c*/ 	.word	0xffffffff


	//   ....[54]....
        /*0240*/ 	.word	0xffffffff


	//   ....[55]....
        /*0244*/ 	.word	0xffffffff


	//   ....[56]....
        /*0248*/ 	.word	0xffffffff


	//   ....[57]....
        /*024c*/ 	.word	0xffffffff


	//   ....[58]....
        /*0250*/ 	.word	0xffffffff


	//   ....[59]....
        /*0254*/ 	.word	0xffffffff


	//   ....[60]....
        /*0258*/ 	.word	0xffffffff


	//   ....[61]....
        /*025c*/ 	.word	0xffffffff


	//   ....[62]....
        /*0260*/ 	.word	0xffffffff


	//   ....[63]....
        /*0264*/ 	.word	0xffffffff


	//   ....[64]....
        /*0268*/ 	.word	0xffffffff


	//   ....[65]....
        /*026c*/ 	.word	0xffffffff


	//   ....[66]....
        /*0270*/ 	.word	0xffffffff


	//   ....[67]....
        /*0274*/ 	.word	0xffffffff


	//   ....[68]....
        /*0278*/ 	.word	0xffffffff


	//   ....[69]....
        /*027c*/ 	.word	0xffffffff


	//   ....[70]....
        /*0280*/ 	.word	0xffffffff


	//   ....[71]....
        /*0284*/ 	.word	0xffffffff


	//   ....[72]....
        /*0288*/ 	.word	0xffffffff


	//   ....[73]....
        /*028c*/ 	.word	0xffffffff


	//   ....[74]....
        /*0290*/ 	.word	0xffffffff


	//   ....[75]....
        /*0294*/ 	.word	0xffffffff


	//   ....[76]....
        /*0298*/ 	.word	0xffffffff


	//   ....[77]....
        /*029c*/ 	.word	0xffffffff


	//   ....[78]....
        /*02a0*/ 	.word	0xffffffff


	//   ....[79]....
        /*02a4*/ 	.word	0xffffffff


	//   ....[80]....
        /*02a8*/ 	.word	0xffffffff


	//   ....[81]....
        /*02ac*/ 	.word	0xffffffff


	//   ....[82]....
        /*02b0*/ 	.word	0xffffffff


	//   ....[83]....
        /*02b4*/ 	.word	0xffffffff


	//   ....[84]....
        /*02b8*/ 	.word	0xffffffff


	//   ....[85]....
        /*02bc*/ 	.word	0xffffffff


	//   ....[86]....
        /*02c0*/ 	.word	0xffffffff


	//   ....[87]....
        /*02c4*/ 	.word	0xffffffff


	//   ....[88]....
        /*02c8*/ 	.word	0xffffffff


	//   ....[89]....
        /*02cc*/ 	.word	0xffffffff


	//   ....[90]....
        /*02d0*/ 	.word	0xffffffff


	//   ....[91]....
        /*02d4*/ 	.word	0xffffffff


	//   ....[92]....
        /*02d8*/ 	.word	0xffffffff


	//   ....[93]....
        /*02dc*/ 	.word	0xffffffff


	//   ....[94]....
        /*02e0*/ 	.word	0xffffffff


	//   ....[95]....
        /*02e4*/ 	.word	0xffffffff


	//   ....[96]....
        /*02e8*/ 	.word	0xffffffff


	//   ....[97]....
        /*02ec*/ 	.word	0xffffffff


	//   ....[98]....
        /*02f0*/ 	.word	0xffffffff


	//   ....[99]....
        /*02f4*/ 	.word	0xffffffff


	//   ....[100]....
        /*02f8*/ 	.word	0xffffffff


	//   ....[101]....
        /*02fc*/ 	.word	0xffffffff


	//   ....[102]....
        /*0300*/ 	.word	0xffffffff


	//   ....[103]....
        /*0304*/ 	.word	0xffffffff


	//   ....[104]....
        /*0308*/ 	.word	0xffffffff


	//   ....[105]....
        /*030c*/ 	.word	0xffffffff


	//   ....[106]....
        /*0310*/ 	.word	0xffffffff


	//   ....[107]....
        /*0314*/ 	.word	0xffffffff


	//   ....[108]....
        /*0318*/ 	.word	0xffffffff


	//   ....[109]....
        /*031c*/ 	.word	0xffffffff


	//   ....[110]....
        /*0320*/ 	.word	0xffffffff


	//   ....[111]....
        /*0324*/ 	.word	0xffffffff


	//   ....[112]....
        /*0328*/ 	.word	0xffffffff


	//   ....[113]....
        /*032c*/ 	.word	0xffffffff


	//   ....[114]....
        /*0330*/ 	.word	0xffffffff


	//   ....[115]....
        /*0334*/ 	.word	0xffffffff


	//   ....[116]....
        /*0338*/ 	.word	0xffffffff


	//   ....[117]....
        /*033c*/ 	.word	0xffffffff


	//   ....[118]....
        /*0340*/ 	.word	0xffffffff


	//   ....[119]....
        /*0344*/ 	.word	0xffffffff


	//   ....[120]....
        /*0348*/ 	.word	0xffffffff


	//   ....[121]....
        /*034c*/ 	.word	0xffffffff


	//   ....[122]....
        /*0350*/ 	.word	0xffffffff


	//   ....[123]....
        /*0354*/ 	.word	0xffffffff


	//   ....[124]....
        /*0358*/ 	.word	0xffffffff


	//   ....[125]....
        /*035c*/ 	.word	0xffffffff


	//   ....[126]....
        /*0360*/ 	.word	0xffffffff


	//   ....[127]....
        /*0364*/ 	.word	0xffffffff


	//   ....[128]....
        /*0368*/ 	.word	0xffffffff


	//   ....[129]....
        /*036c*/ 	.word	0xffffffff


	//   ....[130]....
        /*0370*/ 	.word	0xffffffff


	//   ....[131]....
        /*0374*/ 	.word	0xffffffff


	//   ....[132]....
        /*0378*/ 	.word	0xffffffff


	//   ....[133]....
        /*037c*/ 	.word	0xffffffff


	//   ....[134]....
        /*0380*/ 	.word	0xffffffff


	//   ....[135]....
        /*0384*/ 	.word	0xffffffff


	//   ....[136]....
        /*0388*/ 	.word	0xffffffff


	//   ....[137]....
        /*038c*/ 	.word	0xffffffff


	//   ....[138]....
        /*0390*/ 	.word	0xffffffff


	//   ....[139]....
        /*0394*/ 	.word	0xffffffff


	//   ....[140]....
        /*0398*/ 	.word	0xffffffff


	//   ....[141]....
        /*039c*/ 	.word	0xffffffff


	//   ....[142]....
        /*03a0*/ 	.word	0xffffffff


	//   ....[143]....
        /*03a4*/ 	.word	0xffffffff


	//   ....[144]....
        /*03a8*/ 	.word	0xffffffff


	//   ....[145]....
        /*03ac*/ 	.word	0xffffffff


	//   ....[146]....
        /*03b0*/ 	.word	0xffffffff


	//   ....[147]....
        /*03b4*/ 	.word	0xffffffff


	//   ....[148]....
        /*03b8*/ 	.word	0xffffffff


	//   ....[149]....
        /*03bc*/ 	.word	0xffffffff


	//   ....[150]....
        /*03c0*/ 	.word	0xffffffff


	//   ....[151]....
        /*03c4*/ 	.word	0xffffffff


	//   ....[152]....
        /*03c8*/ 	.word	0xffffffff


	//   ....[153]....
        /*03cc*/ 	.word	0xffffffff


	//   ....[154]....
        /*03d0*/ 	.word	0xffffffff


	//   ....[155]....
        /*03d4*/ 	.word	0xffffffff


	//   ....[156]....
        /*03d8*/ 	.word	0xffffffff


	//   ....[157]....
        /*03dc*/ 	.word	0xffffffff


	//   ....[158]....
        /*03e0*/ 	.word	0xffffffff


	//   ....[159]....
        /*03e4*/ 	.word	0xffffffff


	//   ....[160]....
        /*03e8*/ 	.word	0xffffffff


	//   ....[161]....
        /*03ec*/ 	.word	0xffffffff


	//   ....[162]....
        /*03f0*/ 	.word	0xffffffff


	//   ....[163]....
        /*03f4*/ 	.word	0xffffffff


	//   ....[164]....
        /*03f8*/ 	.word	0xffffffff


	//   ....[165]....
        /*03fc*/ 	.word	0xffffffff


	//   ....[166]....
        /*0400*/ 	.word	0xffffffff


	//   ....[167]....
        /*0404*/ 	.word	0xffffffff


	//   ....[168]....
        /*0408*/ 	.word	0xffffffff


	//   ....[169]....
        /*040c*/ 	.word	0xffffffff


	//   ....[170]....
        /*0410*/ 	.word	0xffffffff


	//   ....[171]....
        /*0414*/ 	.word	0xffffffff


	//   ....[172]....
        /*0418*/ 	.word	0xffffffff


	//   ....[173]....
        /*041c*/ 	.word	0xffffffff


	//   ....[174]....
        /*0420*/ 	.word	0xffffffff


	//   ....[175]....
        /*0424*/ 	.word	0xffffffff


	//   ....[176]....
        /*0428*/ 	.word	0xffffffff


	//   ....[177]....
        /*042c*/ 	.word	0xffffffff


	//   ....[178]....
        /*0430*/ 	.word	0xffffffff


	//   ....[179]....
        /*0434*/ 	.word	0xffffffff


	//   ....[180]....
        /*0438*/ 	.word	0xffffffff


	//   ....[181]....
        /*043c*/ 	.word	0xffffffff


	//   ....[182]....
        /*0440*/ 	.word	0xffffffff


	//   ....[183]....
        /*0444*/ 	.word	0x0500000f


	//   ....[184]....
        /*0448*/ 	.word	0x0500000f


	//   ....[185]....
        /*044c*/ 	.word	0x0500000f


	//   ....[186]....
        /*0450*/ 	.word	0x0500000f


	//   ....[187]....
        /*0454*/ 	.word	0x0500000f


	//   ....[188]....
        /*0458*/ 	.word	0x0500000f


	//   ....[189]....
        /*045c*/ 	.word	0x0500000f


	//   ....[190]....
        /*0460*/ 	.word	0x0500000f


	//   ....[191]....
        /*0464*/ 	.word	0x0500000f


	//   ....[192]....
        /*0468*/ 	.word	0x0500000f


	//   ....[193]....
        /*046c*/ 	.word	0x0500000f


	//   ....[194]....
        /*0470*/ 	.word	0x0500000f


	//   ....[195]....
        /*0474*/ 	.word	0x0500000f


	//   ....[196]....
        /*0478*/ 	.word	0x0500000f


	//   ....[197]....
        /*047c*/ 	.word	0x0500000f


	//   ....[198]....
        /*0480*/ 	.word	0x0500000f


	//   ....[199]....
        /*0484*/ 	.word	0x0500000f


	//----- nvinfo : EIATTR_COOP_GROUP_INSTR_OFFSETS
	.align		4
.L_511:
        /*0488*/ 	.byte	0x04, 0x28
        /*048a*/ 	.short	(.L_513 - .L_512)


	//   ....[0]....
.L_512:
        /*048c*/ 	.word	0x00000060


	//   ....[1]....
        /*0490*/ 	.word	0x00000130


	//   ....[2]....
        /*0494*/ 	.word	0x000001e0


	//   ....[3]....
        /*0498*/ 	.word	0x000003a0


	//   ....[4]....
        /*049c*/ 	.word	0x00000500


	//   ....[5]....
        /*04a0*/ 	.word	0x00000620


	//   ....[6]....
        /*04a4*/ 	.word	0x00000780


	//   ....[7]....
        /*04a8*/ 	.word	0x00001610


	//   ....[8]....
        /*04ac*/ 	.word	0x00001eb0


	//   ....[9]....
        /*04b0*/ 	.word	0x00001ee0


	//   ....[10]....
        /*04b4*/ 	.word	0x000026c0


	//   ....[11]....
        /*04b8*/ 	.word	0x00002750


	//   ....[12]....
        /*04bc*/ 	.word	0x00003090


	//   ....[13]....
        /*04c0*/ 	.word	0x00003150


	//   ....[14]....
        /*04c4*/ 	.word	0x00004a00


	//   ....[15]....
        /*04c8*/ 	.word	0x00004a20


	//   ....[16]....
        /*04cc*/ 	.word	0x00005340


	//   ....[17]....
        /*04d0*/ 	.word	0x00005370


	//   ....[18]....
        /*04d4*/ 	.word	0x00005b20


	//   ....[19]....
        /*04d8*/ 	.word	0x00005b80


	//   ....[20]....
        /*04dc*/ 	.word	0x000079a0


	//   ....[21]....
        /*04e0*/ 	.word	0x000079b0


	//   ....[22]....
        /*04e4*/ 	.word	0x000079e0


	//   ....[23]....
        /*04e8*/ 	.word	0x000079f0


	//   ....[24]....
        /*04ec*/ 	.word	0x000095a0


	//   ....[25]....
        /*04f0*/ 	.word	0x000095b0


	//   ....[26]....
        /*04f4*/ 	.word	0x00009640


	//   ....[27]....
        /*04f8*/ 	.word	0x00009650


	//   ....[28]....
        /*04fc*/ 	.word	0x0000ac00


	//   ....[29]....
        /*0500*/ 	.word	0x0000ac40


	//   ....[30]....
        /*0504*/ 	.word	0x0000ac60


	//   ....[31]....
        /*0508*/ 	.word	0x0000ac80


	//   ....[32]....
        /*050c*/ 	.word	0x0000ac90


	//   ....[33]....
        /*0510*/ 	.word	0x0000aca0


	//   ....[34]....
        /*0514*/ 	.word	0x0000acb0


	//   ....[35]....
        /*0518*/ 	.word	0x0000acc0


	//   ....[36]....
        /*051c*/ 	.word	0x0000acd0


	//   ....[37]....
        /*0520*/ 	.word	0x0000ace0


	//   ....[38]....
        /*0524*/ 	.word	0x0000acf0


	//   ....[39]....
        /*0528*/ 	.word	0x0000ad20


	//   ....[40]....
        /*052c*/ 	.word	0x0000ad30


	//   ....[41]....
        /*0530*/ 	.word	0x0000ad40


	//   ....[42]....
        /*0534*/ 	.word	0x0000ad50


	//   ....[43]....
        /*0538*/ 	.word	0x0000ad70


	//   ....[44]....
        /*053c*/ 	.word	0x0000ad80


	//   ....[45]....
        /*0540*/ 	.word	0x0000ad90


	//   ....[46]....
        /*0544*/ 	.word	0x0000ada0


	//   ....[47]....
        /*0548*/ 	.word	0x0000adb0


	//   ....[48]....
        /*054c*/ 	.word	0x0000add0


	//   ....[49]....
        /*0550*/ 	.word	0x0000adf0


	//   ....[50]....
        /*0554*/ 	.word	0x0000ae00


	//   ....[51]....
        /*0558*/ 	.word	0x0000ae10


	//   ....[52]....
        /*055c*/ 	.word	0x0000ae20


	//   ....[53]....
        /*0560*/ 	.word	0x0000ae30


	//   ....[54]....
        /*0564*/ 	.word	0x0000ae50


	//   ....[55]....
        /*0568*/ 	.word	0x0000ae60


	//   ....[56]....
        /*056c*/ 	.word	0x0000ae80


	//   ....[57]....
        /*0570*/ 	.word	0x0000aea0


	//   ....[58]....
        /*0574*/ 	.word	0x0000aeb0


	//   ....[59]....
        /*0578*/ 	.word	0x0000aed0


	//   ....[60]....
        /*057c*/ 	.word	0x0000aee0


	//   ....[61]....
        /*0580*/ 	.word	0x0000aef0


	//   ....[62]....
        /*0584*/ 	.word	0x0000af00


	//   ....[63]....
        /*0588*/ 	.word	0x0000af30


	//   ....[64]....
        /*058c*/ 	.word	0x0000af40


	//   ....[65]....
        /*0590*/ 	.word	0x0000af50


	//   ....[66]....
        /*0594*/ 	.word	0x0000af70


	//   ....[67]....
        /*0598*/ 	.word	0x0000af80


	//   ....[68]....
        /*059c*/ 	.word	0x0000af90


	//   ....[69]....
        /*05a0*/ 	.word	0x0000afa0


	//   ....[70]....
        /*05a4*/ 	.word	0x0000afb0


	//   ....[71]....
        /*05a8*/ 	.word	0x0000afc0


	//   ....[72]....
        /*05ac*/ 	.word	0x0000afe0


	//   ....[73]....
        /*05b0*/ 	.word	0x0000aff0


	//   ....[74]....
        /*05b4*/ 	.word	0x0000b000


	//   ....[75]....
        /*05b8*/ 	.word	0x0000b010


	//   ....[76]....
        /*05bc*/ 	.word	0x0000b020


	//   ....[77]....
        /*05c0*/ 	.word	0x0000b030


	//   ....[78]....
        /*05c4*/ 	.word	0x0000b060


	//   ....[79]....
        /*05c8*/ 	.word	0x0000b080


	//   ....[80]....
        /*05cc*/ 	.word	0x0000b0b0


	//   ....[81]....
        /*05d0*/ 	.word	0x0000b0d0


	//   ....[82]....
        /*05d4*/ 	.word	0x0000b0e0


	//   ....[83]....
        /*05d8*/ 	.word	0x0000b0f0


	//   ....[84]....
        /*05dc*/ 	.word	0x0000b110


	//   ....[85]....
        /*05e0*/ 	.word	0x0000b130


	//   ....[86]....
        /*05e4*/ 	.word	0x0000b140


	//   ....[87]....
        /*05e8*/ 	.word	0x0000b160


	//   ....[88]....
        /*05ec*/ 	.word	0x0000b180


	//   ....[89]....
        /*05f0*/ 	.word	0x0000b1a0


	//   ....[90]....
        /*05f4*/ 	.word	0x0000b1b0


	//   ....[91]....
        /*05f8*/ 	.word	0x0000b1c0


	//   ....[92]....
        /*05fc*/ 	.word	0x0000b1d0


	//   ....[93]....
        /*0600*/ 	.word	0x0000b1e0


	//   ....[94]....
        /*0604*/ 	.word	0x0000b1f0


	//   ....[95]....
        /*0608*/ 	.word	0x0000b200


	//   ....[96]....
        /*060c*/ 	.word	0x0000b210


	//   ....[97]....
        /*0610*/ 	.word	0x0000b220


	//   ....[98]....
        /*0614*/ 	.word	0x0000b230


	//   ....[99]....
        /*0618*/ 	.word	0x0000b240


	//   ....[100]....
        /*061c*/ 	.word	0x0000b250


	//   ....[101]....
        /*0620*/ 	.word	0x0000b260


	//   ....[102]....
        /*0624*/ 	.word	0x0000b270


	//   ....[103]....
        /*0628*/ 	.word	0x0000b280


	//   ....[104]....
        /*062c*/ 	.word	0x0000b290


	//   ....[105]....
        /*0630*/ 	.word	0x0000b2a0


	//   ....[106]....
        /*0634*/ 	.word	0x0000b2b0


	//   ....[107]....
        /*0638*/ 	.word	0x0000b2c0


	//   ....[108]....
        /*063c*/ 	.word	0x0000b2d0


	//   ....[109]....
        /*0640*/ 	.word	0x0000b2e0


	//   ....[110]....
        /*0644*/ 	.word	0x0000b2f0


	//   ....[111]....
        /*0648*/ 	.word	0x0000b300


	//   ....[112]....
        /*064c*/ 	.word	0x0000b310


	//   ....[113]....
        /*0650*/ 	.word	0x0000b320


	//   ....[114]....
        /*0654*/ 	.word	0x0000b330


	//   ....[115]....
        /*0658*/ 	.word	0x0000b340


	//   ....[116]....
        /*065c*/ 	.word	0x0000b350


	//   ....[117]....
        /*0660*/ 	.word	0x0000b360


	//   ....[118]....
        /*0664*/ 	.word	0x0000b370


	//   ....[119]....
        /*0668*/ 	.word	0x0000b380


	//   ....[120]....
        /*066c*/ 	.word	0x0000b390


	//   ....[121]....
        /*0670*/ 	.word	0x0000b3a0


	//   ....[122]....
        /*0674*/ 	.word	0x0000b3b0


	//   ....[123]....
        /*0678*/ 	.word	0x0000b3c0


	//   ....[124]....
        /*067c*/ 	.word	0x0000b3d0


	//   ....[125]....
        /*0680*/ 	.word	0x0000b400


	//   ....[126]....
        /*0684*/ 	.word	0x0000b420


	//   ....[127]....
        /*0688*/ 	.word	0x0000b440


	//   ....[128]....
        /*068c*/ 	.word	0x0000b450


	//   ....[129]....
        /*0690*/ 	.word	0x0000b460


	//   ....[130]....
        /*0694*/ 	.word	0x0000b470


	//   ....[131]....
        /*0698*/ 	.word	0x0000b480


	//   ....[132]....
        /*069c*/ 	.word	0x0000b4a0


	//   ....[133]....
        /*06a0*/ 	.word	0x0000b4b0


	//   ....[134]....
        /*06a4*/ 	.word	0x0000b4c0


	//   ....[135]....
        /*06a8*/ 	.word	0x0000b4f0


	//   ....[136]....
        /*06ac*/ 	.word	0x0000b520


	//   ....[137]....
        /*06b0*/ 	.word	0x0000b540


	//   ....[138]....
        /*06b4*/ 	.word	0x0000b570


	//   ....[139]....
        /*06b8*/ 	.word	0x0000b5a0


	//   ....[140]....
        /*06bc*/ 	.word	0x0000b5d0


	//   ....[141]....
        /*06c0*/ 	.word	0x0000b600


	//   ....[142]....
        /*06c4*/ 	.word	0x0000b630


	//   ....[143]....
        /*06c8*/ 	.word	0x0000b660


	//   ....[144]....
        /*06cc*/ 	.word	0x0000b690


	//   ....[145]....
        /*06d0*/ 	.word	0x0000b6c0


	//   ....[146]....
        /*06d4*/ 	.word	0x0000b6f0


	//   ....[147]....
        /*06d8*/ 	.word	0x0000b730


	//   ....[148]....
        /*06dc*/ 	.word	0x0000b760


	//   ....[149]....
        /*06e0*/ 	.word	0x0000b7a0


	//   ....[150]....
        /*06e4*/ 	.word	0x0000b7d0


	//   ....[151]....
        /*06e8*/ 	.word	0x0000b800


	//   ....[152]....
        /*06ec*/ 	.word	0x0000b830


	//   ....[153]....
        /*06f0*/ 	.word	0x0000b860


	//   ....[154]....
        /*06f4*/ 	.word	0x0000b890


	//   ....[155]....
        /*06f8*/ 	.word	0x0000b8c0


	//   ....[156]....
        /*06fc*/ 	.word	0x0000be50


	//   ....[157]....
        /*0700*/ 	.word	0x0000be90


	//   ....[158]....
        /*0704*/ 	.word	0x0000bed0


	//   ....[159]....
        /*0708*/ 	.word	0x0000bf10


	//   ....[160]....
        /*070c*/ 	.word	0x0000bf70


	//   ....[161]....
        /*0710*/ 	.word	0x0000bfa0


	//   ....[162]....
        /*0714*/ 	.word	0x0000cc50


	//   ....[163]....
        /*0718*/ 	.word	0x0000cc80


	//   ....[164]....
        /*071c*/ 	.word	0x0000dda0


	//   ....[165]....
        /*0720*/ 	.word	0x0000eb80


	//   ....[166]....
        /*0724*/ 	.word	0x0000f600


	//   ....[167]....
        /*0728*/ 	.word	0x0000f640


	//   ....[168]....
        /*072c*/ 	.word	0x0000f700


	//   ....[169]....
        /*0730*/ 	.word	0x0000f720


	//   ....[170]....
        /*0734*/ 	.word	0x0000f7c0


	//   ....[171]....
        /*0738*/ 	.word	0x0000f7e0


	//   ....[172]....
        /*073c*/ 	.word	0x0000f880


	//   ....[173]....
        /*0740*/ 	.word	0x0000f8a0


	//   ....[174]....
        /*0744*/ 	.word	0x0000f940


	//   ....[175]....
        /*0748*/ 	.word	0x0000f960


	//   ....[176]....
        /*074c*/ 	.word	0x0000fa00


	//   ....[177]....
        /*0750*/ 	.word	0x0000fa20


	//   ....[178]....
        /*0754*/ 	.word	0x0000fac0


	//   ....[179]....
        /*0758*/ 	.word	0x0000fae0


	//   ....[180]....
        /*075c*/ 	.word	0x0000faf0


	//   ....[181]....
        /*0760*/ 	.word	0x0000fb80


	//   ....[182]....
        /*0764*/ 	.word	0x00011db0


	//   ....[183]....
        /*0768*/ 	.word	0x00012360


	//   ....[184]....
        /*076c*/ 	.word	0x00012530


	//   ....[185]....
        /*0770*/ 	.word	0x00012580


	//   ....[186]....
        /*0774*/ 	.word	0x00012620


	//   ....[187]....
        /*0778*/ 	.word	0x00012730


	//   ....[188]....
        /*077c*/ 	.word	0x000127a0


	//   ....[189]....
        /*0780*/ 	.word	0x000128b0


	//   ....[190]....
        /*0784*/ 	.word	0x00012920


	//   ....[191]....
        /*0788*/ 	.word	0x00012a30


	//   ....[192]....
        /*078c*/ 	.word	0x00012aa0


	//   ....[193]....
        /*0790*/ 	.word	0x00012bb0


	//   ....[194]....
        /*0794*/ 	.word	0x00012c20


	//   ....[195]....
        /*0798*/ 	.word	0x00012d30


	//   ....[196]....
        /*079c*/ 	.word	0x00012da0


	//   ....[197]....
        /*07a0*/ 	.word	0x00012e90


	//   ....[198]....
        /*07a4*/ 	.word	0x00012f20


	//   ....[199]....
        /*07a8*/ 	.word	0x00013010


	//----- nvinfo : EIATTR_REG_RECONFIG
	.align		4
.L_513:
        /*07ac*/ 	.byte	0x01, 0x54
	.zero		2


	//----- nvinfo : EIATTR_SYSCALL_OFFSETS
	.align		4
        /*07b0*/ 	.byte	0x04, 0x46
        /*07b2*/ 	.short	(.L_515 - .L_514)


	//   ....[0]....
.L_514:
        /*07b4*/ 	.word	0x000017d0


	//   ....[1]....
        /*07b8*/ 	.word	0x0000e520


	//   ....[2]....
        /*07bc*/ 	.word	0x0000e660


	//   ....[3]....
        /*07c0*/ 	.word	0x0000e7a0


	//   ....[4]....
        /*07c4*/ 	.word	0x0000e8c0


	//   ....[5]....
        /*07c8*/ 	.word	0x0000f290


	//----- nvinfo : EIATTR_MBARRIER_INSTR_OFFSETS
	.align		4
.L_515:
        /*07cc*/ 	.byte	0x04, 0x39
        /*07ce*/ 	.short	(.L_517 - .L_516)


	//   ....[0]....
.L_516:
        /*07d0*/ 	.word	0x00000250
        /*07d4*/ 	.word	0x000000ff
        /*07d8*/ 	.word	0x00038800
        /*07dc*/ 	.short	0x0100
        /*07de*/ 	.byte	0x08
	.zero		1


	//   ....[1]....
        /*07e0*/ 	.word	0x00000260
        /*07e4*/ 	.word	0x000000ff
        /*07e8*/ 	.word	0x00038820
        /*07ec*/ 	.short	0x0100
        /*07ee*/ 	.byte	0x08
	.zero		1


	//   ....[2]....
        /*07f0*/ 	.word	0x00000350
        /*07f4*/ 	.word	0x000000ff
        /*07f8*/ 	.word	0x00038830
        /*07fc*/ 	.short	0x0100
        /*07fe*/ 	.byte	0x08
	.zero		1


	//   ....[3]....
        /*0800*/ 	.word	0x00000360
        /*0804*/ 	.word	0x000000ff
        /*0808*/ 	.word	0x00038840
        /*080c*/ 	.short	0x0100
        /*080e*/ 	.byte	0x08
	.zero		1


	//   ....[4]....
        /*0810*/ 	.word	0x00000370
        /*0814*/ 	.word	0x000000ff
        /*0818*/ 	.word	0x00038838
        /*081c*/ 	.short	0x0100
        /*081e*/ 	.byte	0x08
	.zero		1


	//   ....[5]....
        /*0820*/ 	.word	0x00000380
        /*0824*/ 	.word	0x000000ff
        /*0828*/ 	.word	0x00038848
        /*082c*/ 	.short	0x0100
        /*082e*/ 	.byte	0x08
	.zero		1


	//   ....[6]....
        /*0830*/ 	.word	0x000004b0
        /*0834*/ 	.word	0x000000ff
        /*0838*/ 	.word	0x00038850
        /*083c*/ 	.short	0x0100
        /*083e*/ 	.byte	0x08
	.zero		1


	//   ....[7]....
        /*0840*/ 	.word	0x000004c0
        /*0844*/ 	.word	0x000000ff
        /*0848*/ 	.word	0x00038860
        /*084c*/ 	.short	0x0100
        /*084e*/ 	.byte	0x08
	.zero		1


	//   ....[8]....
        /*0850*/ 	.word	0x000004d0
        /*0854*/ 	.word	0x000000ff
        /*0858*/ 	.word	0x00038858
        /*085c*/ 	.short	0x0100
        /*085e*/ 	.byte	0x08
	.zero		1


	//   ....[9]....
        /*0860*/ 	.word	0x000004e0
        /*0864*/ 	.word	0x000000ff
        /*0868*/ 	.word	0x00038868
        /*086c*/ 	.short	0x0100
        /*086e*/ 	.byte	0x08
	.zero		1


	//   ....[10]....
        /*0870*/ 	.word	0x000005d0
        /*0874*/ 	.word	0x000000ff
        /*0878*/ 	.word	0x00038870
        /*087c*/ 	.short	0x0100
        /*087e*/ 	.byte	0x06
	.zero		1


	//   ....[11]....
        /*0880*/ 	.word	0x000005e0
        /*0884*/ 	.word	0x000000ff
        /*0888*/ 	.word	0x00038880
        /*088c*/ 	.short	0x0100
        /*088e*/ 	.byte	0x06
	.zero		1


	//   ....[12]....
        /*0890*/ 	.word	0x000005f0
        /*0894*/ 	.word	0x000000ff
        /*0898*/ 	.word	0x00038878
        /*089c*/ 	.short	0x0100
        /*089e*/ 	.byte	0x06
	.zero		1


	//   ....[13]....
        /*08a0*/ 	.word	0x00000600
        /*08a4*/ 	.word	0x000000ff
        /*08a8*/ 	.word	0x00038888
        /*08ac*/ 	.short	0x0100
        /*08ae*/ 	.byte	0x06
	.zero		1


	//   ....[14]....
        /*08b0*/ 	.word	0x00000730
        /*08b4*/ 	.word	0x000000ff
        /*08b8*/ 	.word	0x00038890
        /*08bc*/ 	.short	0x0100
        /*08be*/ 	.byte	0x08
	.zero		1


	//   ....[15]....
        /*08c0*/ 	.word	0x00000740
        /*08c4*/ 	.word	0x000000ff
        /*08c8*/ 	.word	0x000388a0
        /*08cc*/ 	.short	0x0100
        /*08ce*/ 	.byte	0x08
	.zero		1


	//   ....[16]....
        /*08d0*/ 	.word	0x00000750
        /*08d4*/ 	.word	0x000000ff
        /*08d8*/ 	.word	0x00038898
        /*08dc*/ 	.short	0x0100
        /*08de*/ 	.byte	0x08
	.zero		1


	//   ....[17]....
        /*08e0*/ 	.word	0x00000760
        /*08e4*/ 	.word	0x000000ff
        /*08e8*/ 	.word	0x000388a8
        /*08ec*/ 	.short	0x0100
        /*08ee*/ 	.byte	0x08
	.zero		1


	//   ....[18]....
        /*08f0*/ 	.word	0x00000890
        /*08f4*/ 	.word	0x000000ff
        /*08f8*/ 	.word	0x000388b0
        /*08fc*/ 	.short	0x0100
        /*08fe*/ 	.byte	0x08
	.zero		1


	//   ....[19]....
        /*0900*/ 	.word	0x000008a0
        /*0904*/ 	.word	0x000000ff
        /*0908*/ 	.word	0x000388c0
        /*090c*/ 	.short	0x0100
        /*090e*/ 	.byte	0x08
	.zero		1


	//   ....[20]....
        /*0910*/ 	.word	0x000008b0
        /*0914*/ 	.word	0x000000ff
        /*0918*/ 	.word	0x000388b8
        /*091c*/ 	.short	0x0100
        /*091e*/ 	.byte	0x08
	.zero		1


	//   ....[21]....
        /*0920*/ 	.word	0x000008c0
        /*0924*/ 	.word	0x000000ff
        /*0928*/ 	.word	0x000388c8
        /*092c*/ 	.short	0x0100
        /*092e*/ 	.byte	0x08
	.zero		1


	//   ....[22]....
        /*0930*/ 	.word	0x00001800
        /*0934*/ 	.word	0x000000ff
        /*0938*/ 	.word	0x00038800
        /*093c*/ 	.short	0x010a
        /*093e*/ 	.byte	0x24
	.zero		1


	//   ....[23]....
        /*0940*/ 	.word	0x00001860
        /*0944*/ 	.word	0x000000ff
        /*0948*/ 	.word	0x00038830
        /*094c*/ 	.short	0x010a
        /*094e*/ 	.byte	0x24
	.zero		1


	//   ....[24]....
        /*0950*/ 	.word	0x000018f0
        /*0954*/ 	.word	0x000000ff
        /*0958*/ 	.word	0x00038830
        /*095c*/ 	.short	0x010a
        /*095e*/ 	.byte	0x24
	.zero		1


	//   ....[25]....
        /*0960*/ 	.word	0x00003520
        /*0964*/ 	.word	0x00000021
        /*0968*/ 	.word	0x00000000
        /*096c*/ 	.short	0x0101
        /*096e*/ 	.byte	0x3f
	.zero		1


	//   ....[26]....
        /*0970*/ 	.word	0x000044f0
        /*0974*/ 	.word	0x000000ff
        /*0978*/ 	.word	0x00038830
        /*097c*/ 	.short	0x010a
        /*097e*/ 	.byte	0x07
	.zero		1


	//   ....[27]....
        /*0980*/ 	.word	0x00004530
        /*0984*/ 	.word	0x000000ff
        /*0988*/ 	.word	0x00038830
        /*098c*/ 	.short	0x010a
        /*098e*/ 	.byte	0x07
	.zero		1


	//   ....[28]....
        /*0990*/ 	.word	0x00004890
        /*0994*/ 	.word	0x000000ff
        /*0998*/ 	.word	0x00038850
        /*099c*/ 	.short	0x010a
        /*099e*/ 	.byte	0x0a
	.zero		1


	//   ....[29]....
        /*09a0*/ 	.word	0x000048d0
        /*09a4*/ 	.word	0x000000ff
        /*09a8*/ 	.word	0x00038850
        /*09ac*/ 	.short	0x010a
        /*09ae*/ 	.byte	0x0a
	.zero		1


	//   ....[30]....
        /*09b0*/ 	.word	0x000063c0
        /*09b4*/ 	.word	0x00000004
        /*09b8*/ 	.word	0x00000000
        /*09bc*/ 	.short	0x0101
        /*09be*/ 	.byte	0x3f
	.zero		1


	//   ....[31]....
        /*09c0*/ 	.word	0x00006660
        /*09c4*/ 	.word	0x000000ff
        /*09c8*/ 	.word	0x00000000
        /*09cc*/ 	.short	0x0101
        /*09ce*/ 	.byte	0x04
	.zero		1


	//   ....[32]....
        /*09d0*/ 	.word	0x00007130
        /*09d4*/ 	.word	0x000000ff
        /*09d8*/ 	.word	0x00038830
        /*09dc*/ 	.short	0x010a
        /*09de*/ 	.byte	0x0a
	.zero		1


	//   ....[33]....
        /*09e0*/ 	.word	0x00007170
        /*09e4*/ 	.word	0x000000ff
        /*09e8*/ 	.word	0x00038830
        /*09ec*/ 	.short	0x010a
        /*09ee*/ 	.byte	0x0a
	.zero		1


	//   ....[34]....
        /*09f0*/ 	.word	0x00007490
        /*09f4*/ 	.word	0x000000ff
        /*09f8*/ 	.word	0x00038850
        /*09fc*/ 	.short	0x010a
        /*09fe*/ 	.byte	0x0a
	.zero		1


	//   ....[35]....
        /*0a00*/ 	.word	0x000074d0
        /*0a04*/ 	.word	0x000000ff
        /*0a08*/ 	.word	0x00038850
        /*0a0c*/ 	.short	0x010a
        /*0a0e*/ 	.byte	0x0a
	.zero		1


	//   ....[36]....
        /*0a10*/ 	.word	0x00008770
        /*0a14*/ 	.word	0x00000004
        /*0a18*/ 	.word	0x00000000
        /*0a1c*/ 	.short	0x0101
        /*0a1e*/ 	.byte	0x3f
	.zero		1


	//   ....[37]....
        /*0a20*/ 	.word	0x00008910
        /*0a24*/ 	.word	0x000000ff
        /*0a28*/ 	.word	0x00000000
        /*0a2c*/ 	.short	0x0101
        /*0a2e*/ 	.byte	0x07
	.zero		1


	//   ....[38]....
        /*0a30*/ 	.word	0x000092f0
        /*0a34*/ 	.word	0x000000ff
        /*0a38*/ 	.word	0x00038850
        /*0a3c*/ 	.short	0x010a
        /*0a3e*/ 	.byte	0x07
	.zero		1


	//   ....[39]....
        /*0a40*/ 	.word	0x00009330
        /*0a44*/ 	.word	0x000000ff
        /*0a48*/ 	.word	0x00038850
        /*0a4c*/ 	.short	0x010a
        /*0a4e*/ 	.byte	0x07
	.zero		1


	//   ....[40]....
        /*0a50*/ 	.word	0x00009910
        /*0a54*/ 	.word	0x000000ff
        /*0a58*/ 	.word	0x00000000
        /*0a5c*/ 	.short	0x0101
        /*0a5e*/ 	.byte	0x04
	.zero		1


	//   ....[41]....
        /*0a60*/ 	.word	0x0000bf50
        /*0a64*/ 	.word	0x000000ff
        /*0a68*/ 	.word	0x00000000
        /*0a6c*/ 	.short	0x0101
        /*0a6e*/ 	.byte	0x04
	.zero		1


	//   ....[42]....
        /*0a70*/ 	.word	0x0000ed90
        /*0a74*/ 	.word	0x000000ff
        /*0a78*/ 	.word	0x00038880
        /*0a7c*/ 	.short	0x010a
        /*0a7e*/ 	.byte	0x26
	.zero		1


	//   ....[43]....
        /*0a80*/ 	.word	0x0000ef50
        /*0a84*/ 	.word	0x000000ff
        /*0a88*/ 	.word	0x00038840
        /*0a8c*/ 	.short	0x010a
        /*0a8e*/ 	.byte	0x26
	.zero		1


	//   ....[44]....
        /*0a90*/ 	.word	0x0000fc60
        /*0a94*/ 	.word	0x000000ff
        /*0a98*/ 	.word	0x00038800
        /*0a9c*/ 	.short	0x0107
        /*0a9e*/ 	.byte	0x26
	.zero		1


	//   ....[45]....
        /*0aa0*/ 	.word	0x0000fcc0
        /*0aa4*/ 	.word	0x000000ff
        /*0aa8*/ 	.word	0x00038800
        /*0aac*/ 	.short	0x0101
        /*0aae*/ 	.byte	0x26
	.zero		1


	//   ....[46]....
        /*0ab0*/ 	.word	0x0000fcd0
        /*0ab4*/ 	.word	0x000000ff
        /*0ab8*/ 	.word	0x00038820
        /*0abc*/ 	.short	0x010a
        /*0abe*/ 	.byte	0x26
	.zero		1


	//   ....[47]....
        /*0ac0*/ 	.word	0x00010050
        /*0ac4*/ 	.word	0x00000006
        /*0ac8*/ 	.word	0x00038880
        /*0acc*/ 	.short	0x010a
        /*0ace*/ 	.byte	0x3f
	.zero		1


	//   ....[48]....
        /*0ad0*/ 	.word	0x00010370
        /*0ad4*/ 	.word	0x00000006
        /*0ad8*/ 	.word	0x00038840
        /*0adc*/ 	.short	0x010a
        /*0ade*/ 	.byte	0x3f
	.zero		1


	//   ....[49]....
        /*0ae0*/ 	.word	0x000106e0
        /*0ae4*/ 	.word	0x00000013
        /*0ae8*/ 	.word	0x00038870
        /*0aec*/ 	.short	0x010a
        /*0aee*/ 	.byte	0x3f
	.zero		1


	//   ....[50]....
        /*0af0*/ 	.word	0x00010750
        /*0af4*/ 	.word	0x00000013
        /*0af8*/ 	.word	0x00038860
        /*0afc*/ 	.short	0x010a
        /*0afe*/ 	.byte	0x3f
	.zero		1


	//   ....[51]....
        /*0b00*/ 	.word	0x00011100
        /*0b04*/ 	.word	0x00000013
        /*0b08*/ 	.word	0x00038850
        /*0b0c*/ 	.short	0x0101
        /*0b0e*/ 	.byte	0x3f
	.zero		1


	//   ....[52]....
        /*0b10*/ 	.word	0x00011180
        /*0b14*/ 	.word	0x00000013
        /*0b18*/ 	.word	0x00000000
        /*0b1c*/ 	.short	0x0101
        /*0b1e*/ 	.byte	0x3f
	.zero		1


	//   ....[53]....
        /*0b20*/ 	.word	0x00011290
        /*0b24*/ 	.word	0x00000010
        /*0b28*/ 	.word	0x00038870
        /*0b2c*/ 	.short	0x010a
        /*0b2e*/ 	.byte	0x3f
	.zero		1


	//   ....[54]....
        /*0b30*/ 	.word	0x00011300
        /*0b34*/ 	.word	0x00000010
        /*0b38*/ 	.word	0x00038860
        /*0b3c*/ 	.short	0x010a
        /*0b3e*/ 	.byte	0x3f
	.zero		1


	//   ....[55]....
        /*0b40*/ 	.word	0x00011c50
        /*0b44*/ 	.word	0x00000010
        /*0b48*/ 	.word	0x00038850
        /*0b4c*/ 	.short	0x0101
        /*0b4e*/ 	.byte	0x3f
	.zero		1


	//   ....[56]....
        /*0b50*/ 	.word	0x00011cb0
        /*0b54*/ 	.word	0x00000000
        /*0b58*/ 	.word	0x00000000
        /*0b5c*/ 	.short	0x0101
        /*0b5e*/ 	.byte	0x3f
	.zero		1


	//   ....[57]....
        /*0b60*/ 	.word	0x00011d60
        /*0b64*/ 	.word	0x00000007
        /*0b68*/ 	.word	0x00038820
        /*0b6c*/ 	.short	0x010a
        /*0b6e*/ 	.byte	0x3f
	.zero		1


	//   ....[58]....
        /*0b70*/ 	.word	0x00011ea0
        /*0b74*/ 	.word	0x00000006
        /*0b78*/ 	.word	0x00000000
        /*0b7c*/ 	.short	0x010a
        /*0b7e*/ 	.byte	0x3f
	.zero		1


	//   ....[59]....
        /*0b80*/ 	.word	0x00011f10
        /*0b84*/ 	.word	0x00000005
        /*0b88*/ 	.word	0x00000000
        /*0b8c*/ 	.short	0x010a
        /*0b8e*/ 	.byte	0x3f
	.zero		1


	//   ....[60]....
        /*0b90*/ 	.word	0x00011f60
        /*0b94*/ 	.word	0x00000000
        /*0b98*/ 	.word	0x00038860
        /*0b9c*/ 	.short	0x010a
        /*0b9e*/ 	.byte	0x3f
	.zero		1


	//   ....[61]....
        /*0ba0*/ 	.word	0x00011fb0
        /*0ba4*/ 	.word	0x00000005
        /*0ba8*/ 	.word	0x00038860
        /*0bac*/ 	.short	0x010a
        /*0bae*/ 	.byte	0x3f
	.zero		1


	//   ....[62]....
        /*0bb0*/ 	.word	0x00011ff0
        /*0bb4*/ 	.word	0x00000000
        /*0bb8*/ 	.word	0x00038880
        /*0bbc*/ 	.short	0x010a
        /*0bbe*/ 	.byte	0x3f
	.zero		1


	//   ....[63]....
        /*0bc0*/ 	.word	0x00012010
        /*0bc4*/ 	.word	0x00000005
        /*0bc8*/ 	.word	0x00038880
        /*0bcc*/ 	.short	0x010a
        /*0bce*/ 	.byte	0x3f
	.zero		1


	//   ....[64]....
        /*0bd0*/ 	.word	0x00012080
        /*0bd4*/ 	.word	0x00000000
        /*0bd8*/ 	.word	0x00038800
        /*0bdc*/ 	.short	0x010a
        /*0bde*/ 	.byte	0x3f
	.zero		1


	//   ....[65]....
        /*0be0*/ 	.word	0x000120e0
        /*0be4*/ 	.word	0x00000000
        /*0be8*/ 	.word	0x00038830
        /*0bec*/ 	.short	0x010a
        /*0bee*/ 	.byte	0x3f
	.zero		1


	//   ....[66]....
        /*0bf0*/ 	.word	0x00012140
        /*0bf4*/ 	.word	0x0000000f
        /*0bf8*/ 	.word	0x00038830
        /*0bfc*/ 	.short	0x010a
        /*0bfe*/ 	.byte	0x3f
	.zero		1


	//   ....[67]....
        /*0c00*/ 	.word	0x000121a0
        /*0c04*/ 	.word	0x0000000f
        /*0c08*/ 	.word	0x00038850
        /*0c0c*/ 	.short	0x010a
        /*0c0e*/ 	.byte	0x3f
	.zero		1


	//   ....[68]....
        /*0c10*/ 	.word	0x00012200
        /*0c14*/ 	.word	0x0000000f
        /*0c18*/ 	.word	0x00038830
        /*0c1c*/ 	.short	0x010a
        /*0c1e*/ 	.byte	0x3f
	.zero		1


	//   ....[69]....
        /*0c20*/ 	.word	0x00012260
        /*0c24*/ 	.word	0x0000000b
        /*0c28*/ 	.word	0x00038850
        /*0c2c*/ 	.short	0x010a
        /*0c2e*/ 	.byte	0x3f
	.zero		1


	//   ....[70]....
        /*0c30*/ 	.word	0x000122c0
        /*0c34*/ 	.word	0x00000006
        /*0c38*/ 	.word	0x00038850
        /*0c3c*/ 	.short	0x010a
        /*0c3e*/ 	.byte	0x3f
	.zero		1


	//   ....[71]....
        /*0c40*/ 	.word	0x00012420
        /*0c44*/ 	.word	0x00000003
        /*0c48*/ 	.word	0x00038880
        /*0c4c*/ 	.short	0x010a
        /*0c4e*/ 	.byte	0x3f
	.zero		1


	//   ....[72]....
        /*0c50*/ 	.word	0x00012480
        /*0c54*/ 	.word	0x00000003
        /*0c58*/ 	.word	0x00038840
        /*0c5c*/ 	.short	0x010a
        /*0c5e*/ 	.byte	0x3f
	.zero		1


	//   ....[73]....
        /*0c60*/ 	.word	0x00013060
        /*0c64*/ 	.word	0x00000002
        /*0c68*/ 	.word	0x00038820
        /*0c6c*/ 	.short	0x010a
        /*0c6e*/ 	.byte	0x3f
	.zero		1


	//   ....[74]....
        /*0c70*/ 	.word	0x000130b0
        /*0c74*/ 	.word	0x00000006
        /*0c78*/ 	.word	0x00038880
        /*0c7c*/ 	.short	0x010a
        /*0c7e*/ 	.byte	0x3f
	.zero		1


	//   ....[75]....
        /*0c80*/ 	.word	0x00013100
        /*0c84*/ 	.word	0x00000006
        /*0c88*/ 	.word	0x00038840
        /*0c8c*/ 	.short	0x010a
        /*0c8e*/ 	.byte	0x3f
	.zero		1


	//   ....[76]....
        /*0c90*/ 	.word	0x00013150
        /*0c94*/ 	.word	0x00000013
        /*0c98*/ 	.word	0x00038870
        /*0c9c*/ 	.short	0x010a
        /*0c9e*/ 	.byte	0x3f
	.zero		1


	//   ....[77]....
        /*0ca0*/ 	.word	0x000131a0
        /*0ca4*/ 	.word	0x00000013
        /*0ca8*/ 	.word	0x00038860
        /*0cac*/ 	.short	0x010a
        /*0cae*/ 	.byte	0x3f
	.zero		1


	//   ....[78]....
        /*0cb0*/ 	.word	0x000131f0
        /*0cb4*/ 	.word	0x00000010
        /*0cb8*/ 	.word	0x00038870
        /*0cbc*/ 	.short	0x010a
        /*0cbe*/ 	.byte	0x3f
	.zero		1


	//   ....[79]....
        /*0cc0*/ 	.word	0x00013240
        /*0cc4*/ 	.word	0x00000010
        /*0cc8*/ 	.word	0x00038860
        /*0ccc*/ 	.short	0x010a
        /*0cce*/ 	.byte	0x3f
	.zero		1


	//   ....[80]....
        /*0cd0*/ 	.word	0x00013290
        /*0cd4*/ 	.word	0x00000007
        /*0cd8*/ 	.word	0x00038820
        /*0cdc*/ 	.short	0x010a
        /*0cde*/ 	.byte	0x3f
	.zero		1


	//   ....[81]....
        /*0ce0*/ 	.word	0x000132e0
        /*0ce4*/ 	.word	0x00000006
        /*0ce8*/ 	.word	0x00000000
        /*0cec*/ 	.short	0x010a
        /*0cee*/ 	.byte	0x3f
	.zero		1


	//   ....[82]....
        /*0cf0*/ 	.word	0x00013330
        /*0cf4*/ 	.word	0x00000005
        /*0cf8*/ 	.word	0x00000000
        /*0cfc*/ 	.short	0x010a
        /*0cfe*/ 	.byte	0x3f
	.zero		1


	//   ....[83]....
        /*0d00*/ 	.word	0x00013380
        /*0d04*/ 	.word	0x00000000
        /*0d08*/ 	.word	0x00038860
        /*0d0c*/ 	.short	0x010a
        /*0d0e*/ 	.byte	0x3f
	.zero		1


	//   ....[84]....
        /*0d10*/ 	.word	0x000133d0
        /*0d14*/ 	.word	0x00000005
        /*0d18*/ 	.word	0x00038860
        /*0d1c*/ 	.short	0x010a
        /*0d1e*/ 	.byte	0x3f
	.zero		1


	//   ....[85]....
        /*0d20*/ 	.word	0x00013420
        /*0d24*/ 	.word	0x00000000
        /*0d28*/ 	.word	0x00038880
        /*0d2c*/ 	.short	0x010a
        /*0d2e*/ 	.byte	0x3f
	.zero		1


	//----- nvinfo : EIATTR_NUM_MBARRIERS
	.align		4
.L_517:
        /*0d30*/ 	.byte	0x03, 0x38
        /*0d32*/ 	.short	0x0016


	//----- nvinfo : EIATTR_EXIT_INSTR_OFFSETS
	.align		4
        /*0d34*/ 	.byte	0x04, 0x1c
        /*0d36*/ 	.short	(.L_519 - .L_518)


	//   ....[0]....
.L_518:
        /*0d38*/ 	.word	0x00012060


	//----- nvinfo : EIATTR_MAX_THREADS
	.align		4
.L_519:
        /*0d3c*/ 	.byte	0x04, 0x05
        /*0d3e*/ 	.short	(.L_521 - .L_520)
.L_520:
        /*0d40*/ 	.word	0x00000180
        /*0d44*/ 	.word	0x00000001
        /*0d48*/ 	.word	0x00000001


	//----- nvinfo : EIATTR_CRS_STACK_SIZE
	.align		4
.L_521:
        /*0d4c*/ 	.byte	0x04, 0x1e
        /*0d4e*/ 	.short	(.L_523 - .L_522)
.L_522:
        /*0d50*/ 	.word	0x00000000


	//----- nvinfo : EIATTR_CBANK_PARAM_SIZE
	.align		4
.L_523:
        /*0d54*/ 	.byte	0x03, 0x19
        /*0d56*/ 	.short	0x0a70


	//----- nvinfo : EIATTR_PARAM_CBANK
	.align		4
        /*0d58*/ 	.byte	0x04, 0x0a
        /*0d5a*/ 	.short	(.L_525 - .L_524)
	.align		4
.L_524:
        /*0d5c*/ 	.word	index@(.nv.constant0._ZN7cutlass13device_kernelIN5flash11enable_sm90INS1_16FlashAttnFwdSm90INS1_25CollectiveMainloopFwdSm90ILi2EN4cute5tupleIJNS5_1CILi1EEES8_S8_EEENS6_IJNS7_ILi128EEESA_NS7_ILi256EEEEEELi256ENS_12float_e4m3_tEfNS_4arch4Sm90ELb1ELb0ELb0ELb0ELb0ELb0ELb0ELb1ELb1ELb1ELb1ELb0EEENS1_21CollectiveEpilogueFwdINS6_IJSA_SB_SA_EEES9_NS_10bfloat16_tESF_Li256ELb0ELb1ELb1ELb1EEENS1_19SingleTileSchedulerILb0ELb1ELb1ELi128EEEEEEEEEvNT_6ParamsE)
        /*0d60*/ 	.short	0x0210
        /*0d62*/ 	.short	0x0a70


	//----- nvinfo : EIATTR_SW_WAR
	.align		4
.L_525:
        /*0d64*/ 	.byte	0x04, 0x36
        /*0d66*/ 	.short	(.L_527 - .L_526)
.L_526:
        /*0d68*/ 	.word	0x00000008
.L_527:


//--------------------- .nv.info._ZN7cutlass13device_kernelIN5flash11enable_sm90INS1_16FlashAttnFwdSm90INS1_25CollectiveMainloopFwdSm90ILi2EN4cute5tupleIJNS5_1CILi1EEES8_S8_EEENS6_IJNS7_ILi128EEESA_NS7_ILi256EEEEEELi256ENS_12float_e4m3_tEfNS_4arch4Sm90ELb1ELb0ELb0ELb1ELb0ELb0ELb0ELb1ELb1ELb1ELb1ELb0EEENS1_21CollectiveEpilogueFwdINS6_IJSA_SB_SA_EEES9_NS_10bfloat16_tESF_Li256ELb1ELb1ELb1ELb1EEENS1_36VarlenDynamicPersistentTileSchedulerILi128ELi128ELi256ELi128ELb1ELb1ELb1ELb1ELb1ELb1EEEEEEEEEvNT_6ParamsE --------------------------
	.section	.nv.info._ZN7cutlass13device_kernelIN5flash11enable_sm90INS1_16FlashAttnFwdSm90INS1_25CollectiveMainloopFwdSm90ILi2EN4cute5tupleIJNS5_1CILi1EEES8_S8_EEENS6_IJNS7_ILi128EEESA_NS7_ILi256EEEEEELi256ENS_12float_e4m3_tEfNS_4arch4Sm90ELb1ELb0ELb0ELb1ELb0ELb0ELb0ELb1ELb1ELb1ELb1ELb0EEENS1_21CollectiveEpilogueFwdINS6_IJSA_SB_SA_EEES9_NS_10bfloat16_tESF_Li256ELb1ELb1ELb1ELb1EEENS1_36VarlenDynamicPersistentTileSchedulerILi128ELi128ELi256ELi128ELb1ELb1ELb1ELb1ELb1ELb1EEEEEEEEEvNT_6ParamsE,"",@"SHT_CUDA_INFO"
	.sectionflags	@""
	.align	4


	//----- nvinfo : EIATTR_CUDA_API_VERSION
	.align		4
        /*0000*/ 	.byte	0x04, 0x37
        /*0002*/ 	.short	(.L_529 - .L_528)
.L_528:
        /*0004*/ 	.word	0x00000082


	//----- nvinfo : EIATTR_KPARAM_INFO
	.align		4
.L_529:
        /*0008*/ 	.byte	0x04, 0x17
        /*000a*/ 	.short	(.L_531 - .L_530)
.L_530:
        /*000c*/ 	.word	0x00000000
        /*0010*/ 	.short	0x0000
        /*0012*/ 	.short	0x0070
        /*0014*/ 	.byte	0x00, 0xf0, 0x01, 0x2a


	//----- nvinfo : EIATTR_SPARSE_MMA_MASK
	.align		4
.L_531:
        /*0018*/ 	.byte	0x03, 0x50
        /*001a*/ 	.short	0x0000


	//----- nvinfo : EIATTR_MAXREG_COUNT
	.align		4
        /*001c*/ 	.byte	0x03, 0x1b
        /*001e*/ 	.short	0x00a8


	//----- nvinfo : EIATTR_NUM_BARRIERS
	.align		4
        /*0020*/ 	.byte	0x02, 0x4c
        /*0022*/ 	.byte	0x10
	.zero		1


	//----- nvinfo : EIATTR_EXTERNS
	.align		4
        /*0024*/ 	.byte	0x04, 0x0f
        /*0026*/ 	.short	(.L_533 - .L_532)


	//   ....[0]....
	.align		4
.L_532:
        /*0028*/ 	.word	index@(__assertfail)


	//----- nvinfo : EIATTR_ANNOTATIONS
	.align		4
.L_533:
        /*002c*/ 	.byte	0x04, 0x55
        /*002e*/ 	.short	(.L_535 - .L_534)


	//   ....[0]....
.L_534:
        /* <DEDUP_REMOVED lines=54> */


	//----- nvinfo : EIATTR_MERCURY_ISA_VERSION
	.align		4
.L_535:
        /*0380*/ 	.byte	0x03, 0x5f
        /*0382*/ 	.short	0x0101


	//----- nvinfo : EIATTR_UNUSED_LOAD_BYTE_OFFSET
	.align		4
        /*0384*/ 	.byte	0x04, 0x44
        /*0386*/ 	.short	(.L_537 - .L_536)


	//   ....[0]....
.L_536:
        /*0388*/ 	.word	0x00000a40
        /*038c*/ 	.word	0x0000fff0


	//   ....[1]....
        /*0390*/ 	.word	0x0000aca0
        /*0394*/ 	.word	0x0000fff0


	//----- nvinfo : EIATTR_INT_WARP_WIDE_INSTR_OFFSETS
	.align		4
.L_537:
        /*0398*/ 	.byte	0x04, 0x31
        /*039a*/ 	.short	(.L_539 - .L_538)


	//   ....[0]....
.L_538:
        /*039c*/ 	.word	0x00000130


	//   ....[1]....
        /*03a0*/ 	.word	0x00000170


	//   ....[2]....
        /*03a4*/ 	.word	0x000001e0


	//   ....[3]....
        /*03a8*/ 	.word	0x00012c60


	//   ....[4]....
        /*03ac*/ 	.word	0x00012cf0


	//   ....[5]....
        /*03b0*/ 	.word	0x00015d50


	//   ....[6]....
        /*03b4*/ 	.word	0x00015db0


	//----- nvinfo : EIATTR_COOP_GROUP_MASK_REGIDS
	.align		4
.L_539:
        /*03b8*/ 	.byte	0x04, 0x29
        /*03ba*/ 	.short	(.L_541 - .L_540)


	//   ....[0]....
.L_540:
        /*03bc*/ 	.word	0xffffffff


	//   ....[1]....
        /*03c0*/ 	.word	0xffffffff


	//   ....[2]....
        /*03c4*/ 	.word	0xffffffff


	//   ....[3]....
        /*03c8*/ 	.word	0xffffffff


	//   ....[4]....
        /*03cc*/ 	.word	0xffffffff


	//   ....[5]....
        /*03d0*/ 	.word	0xffffffff


	//   ....[6]....
        /*03d4*/ 	.word	0xffffffff


	//   ....[7]....
        /*03d8*/ 	.word	0xffffffff


	//   ....[8]....
        /*03dc*/ 	.word	0xffffffff


	//   ....[9]....
        /*03e0*/ 	.word	0xffffffff


	//   ....[10]....
        /*03e4*/ 	.word	0xffffffff


	//   ....[11]....
        /*03e8*/ 	.word	0xffffffff


	//   ....[12]....
        /*03ec*/ 	.word	0xffffffff


	//   ....[13]....
        /*03f0*/ 	.word	0xffffffff


	//   ....[14]....
        /*03f4*/ 	.word	0xffffffff


	//   ....[15]....
        /*03f8*/ 	.word	0xffffffff


	//   ....[16]....
        /*03fc*/ 	.word	0xffffffff


	//   ....[17]....
        /*0400*/ 	.word	0xffffffff


	//   ....[18]....
        /*0404*/ 	.word	0xffffffff


	//   ....[19]....
        /*0408*/ 	.word	0xffffffff


	//   ....[20]....
        /*040c*/ 	.word	0xffffffff


	//   ....[21]....
        /*0410*/ 	.word	0xffffffff


	//   ....[22]....
        /*0414*/ 	.word	0xffffffff


	//   ....[23]....
        /*0418*/ 	.word	0xffffffff


	//   ....[24]....
        /*041c*/ 	.word	0xffffffff


	//   ....[25]....
        /*0420*/ 	.word	0xffffffff


	//   ....[26]....
        /*0424*/ 	.word	0xffffffff


	//   ....[27]....
        /*0428*/ 	.word	0xffffffff


	//   ....[28]....
        /*042c*/ 	.word	0xffffffff


	//   ....[29]....
        /*0430*/ 	.word	0xffffffff


	//   ....[30]....
        /*0434*/ 	.word	0xffffffff


	//   ....[31]....
        /*0438*/ 	.word	0xffffffff


	//   ....[32]....
        /*043c*/ 	.word	0xffffffff


	//   ....[33]....
        /*0440*/ 	.word	0xffffffff


	//   ....[34]....
        /*0444*/ 	.word	0xffffffff


	//   ....[35]....
        /*0448*/ 	.word	0xffffffff


	//   ....[36]....
        /*044c*/ 	.word	0xffffffff


	//   ....[37]....
        /*0450*/ 	.word	0xffffffff


	//   ....[38]....
        /*0454*/ 	.word	0xffffffff


	//   ....[39]....
        /*0458*/ 	.word	0xffffffff


	//   ....[40]....
        /*045c*/ 	.word	0xffffffff


	//   ....[41]....
        /*0460*/ 	.word	0xffffffff


	//   ....[42]....
        /*0464*/ 	.word	0xffffffff


	//   ....[43]....
        /*0468*/ 	.word	0xffffffff


	//   ....[44]....
        /*046c*/ 	.word	0xffffffff


	//   ....[45]....
        /*0470*/ 	.word	0xffffffff


	//   ....[46]....
        /*0474*/ 	.word	0xffffffff


	//   ....[47]....
        /*0478*/ 	.word	0xffffffff


	//   ....[48]....
        /*047c*/ 	.word	0xffffffff


	//   ....[49]....
        /*0480*/ 	.word	0xffffffff


	//   ....[50]....
        /*0484*/ 	.word	0xffffffff


	//   ....[51]....
        /*0488*/ 	.word	0xffffffff


	//   ....[52]....
        /*048c*/ 	.word	0xffffffff


	//   ....[53]....
        /*0490*/ 	.word	0xffffffff


	//   ....[54]....
        /*0494*/ 	.word	0xffffffff


	//   ....[55]....
        /*0498*/ 	.word	0xffffffff


	//   ....[56]....
        /*049c*/ 	.word	0xffffffff


	//   ....[57]....
        /*04a0*/ 	.word	0xffffffff


	//   ....[58]....
        /*04a4*/ 	.word	0xffffffff


	//   ....[59]....
        /*04a8*/ 	.word	0xffffffff


	//   ....[60]....
        /*04ac*/ 	.word	0xffffffff


	//   ....[61]....
        /*04b0*/ 	.word	0xffffffff


	//   ....[62]....
        /*04b4*/ 	.word	0xffffffff


	//   ....[63]....
        /*04b8*/ 	.word	0xffffffff


	//   ....[64]....
        /*04bc*/ 	.word	0xffffffff


	//   ....[65]....
        /*04c0*/ 	.word	0xffffffff


	//   ....[66]....
        /*04c4*/ 	.word	0xffffffff


	//   ....[67]....
        /*04c8*/ 	.word	0xffffffff


	//   ....[68]....
        /*04cc*/ 	.word	0xffffffff


	//   ....[69]....
        /*04d0*/ 	.word	0xffffffff


	//   ....[70]....
        /*04d4*/ 	.word	0xffffffff


	//   ....[71]....
        /*04d8*/ 	.word	0xffffffff


	//   ....[72]....
        /*04dc*/ 	.word	0xffffffff


	//   ....[73]....
        /*04e0*/ 	.word	0xffffffff


	//   ....[74]....
        /*04e4*/ 	.word	0xffffffff


	//   ....[75]....
        /*04e8*/ 	.word	0xffffffff


	//   ....[76]....
        /*04ec*/ 	.word	0xffffffff


	//   ....[77]....
        /*04f0*/ 	.word	0xffffffff


	//   ....[78]....
        /*04f4*/ 	.word	0xffffffff


	//   ....[79]....
        /*04f8*/ 	.word	0xffffffff


	//   ....[80]....
        /*04fc*/ 	.word	0xffffffff


	//   ....[81]....
        /*0500*/ 	.word	0xffffffff


	//   ....[82]....
        /*0504*/ 	.word	0xffffffff


	//   ....[83]....
        /*0508*/ 	.word	0xffffffff


	//   ....[84]....
        /*050c*/ 	.word	0xffffffff


	//   ....[85]....
        /*0510*/ 	.word	0xffffffff


	//   ....[86]....
        /*0514*/ 	.word	0xffffffff


	//   ....[87]....
        /*0518*/ 	.word	0xffffffff


	//   ....[88]....
        /*051c*/ 	.word	0xffffffff


	//   ....[89]....
        /*0520*/ 	.word	0xffffffff


	//   ....[90]....
        /*0524*/ 	.word	0xffffffff


	//   ....[91]....
        /*0528*/ 	.word	0xffffffff


	//   ....[92]....
        /*052c*/ 	.word	0xffffffff


	//   ....[93]....
        /*0530*/ 	.word	0xffffffff


	//   ....[94]....
        /*0534*/ 	.word	0xffffffff


	//   ....[95]....
        /*0538*/ 	.word	0xffffffff


	//   ....[96]....
        /*053c*/ 	.word	0xffffffff


	//   ....[97]....
        /*0540*/ 	.word	0xffffffff


	//   ....[98]....
        /*0544*/ 	.word	0xffffffff


	//   ....[99]....
        /*0548*/ 	.word	0xffffffff


	//   ....[100]....
        /*054c*/ 	.word	0xffffffff


	//   ....[101]....
        /*0550*/ 	.word	0xffffffff


	//   ....[102]....
        /*0554*/ 	.word	0xffffffff


	//   ....[103]....
        /*0558*/ 	.word	0xffffffff


	//   ....[104]....
        /*055c*/ 	.word	0xffffffff


	//   ....[105]....
        /*0560*/ 	.word	0xffffffff


	//   ....[106]....
        /*0564*/ 	.word	0xffffffff


	//   ....[107]....
        /*0568*/ 	.word	0xffffffff


	//   ....[108]....
        /*056c*/ 	.word	0xffffffff


	//   ....[109]....
        /*0570*/ 	.word	0xffffffff


	//   ....[110]....
        /*0574*/ 	.word	0xffffffff


	//   ....[111]....
        /*0578*/ 	.word	0xffffffff


	//   ....[112]....
        /*057c*/ 	.word	0xffffffff


	//   ....[113]....
        /*0580*/ 	.word	0xffffffff


	//   ....[114]....
        /*0584*/ 	.word	0xffffffff


	//   ....[115]....
        /*0588*/ 	.word	0xffffffff


	//   ....[116]....
        /*058c*/ 	.word	0xffffffff


	//   ....[117]....
        /*0590*/ 	.word	0xffffffff


	//   ....[118]....
        /*0594*/ 	.word	0xffffffff


	//   ....[119]....
        /*0598*/ 	.word	0xffffffff


	//   ....[120]....
        /*059c*/ 	.word	0xffffffff


	//   ....[121]....
        /*05a0*/ 	.word	0xffffffff


	//   ....[122]....
        /*05a4*/ 	.word	0xffffffff


	//   ....[123]....
        /*05a8*/ 	.word	0xffffffff


	//   ....[124]....
        /*05ac*/ 	.word	0xffffffff


	//   ....[125]....
        /*05b0*/ 	.word	0xffffffff


	//   ....[126]....
        /*05b4*/ 	.word	0xffffffff


	//   ....[127]....
        /*05b8*/ 	.word	0xffffffff


	//   ....[128]....
        /*05bc*/ 	.word	0xffffffff


	//   ....[129]....
        /*05c0*/ 	.word	0xffffffff


	//   ....[130]....
        /*05c4*/ 	.word	0xffffffff


	//   ....[131]....
        /*05c8*/ 	.word	0xffffffff


	//   ....[132]....
        /*05cc*/ 	.word	0xffffffff


	//   ....[133]....
        /*05d0*/ 	.word	0xffffffff


	//   ....[134]....
        /*05d4*/ 	.word	0xffffffff


	//   ....[135]....
        /*05d8*/ 	.word	0xffffffff


	//   ....[136]....
        /*05dc*/ 	.word	0xffffffff


	//   ....[137]....
        /*05e0*/ 	.word	0xffffffff


	//   ....[138]....
        /*05e4*/ 	.word	0xffffffff


	//   ....[139]....
        /*05e8*/ 	.word	0xffffffff


	//   ....[140]....
        /*05ec*/ 	.word	0xffffffff


	//   ....[141]....
        /*05f0*/ 	.word	0xffffffff


	//   ....[142]....
        /*05f4*/ 	.word	0xffffffff


	//   ....[143]....
        /*05f8*/ 	.word	0xffffffff


	//   ....[144]....
        /*05fc*/ 	.word	0xffffffff


	//   ....[145]....
        /*0600*/ 	.word	0xffffffff


	//   ....[146]....
        /*0604*/ 	.word	0xffffffff


	//   ....[147]....
        /*0608*/ 	.word	0xffffffff


	//   ....[148]....
        /*060c*/ 	.word	0xffffffff


	//   ....[149]....
        /*0610*/ 	.word	0xffffffff


	//   ....[150]....
        /*0614*/ 	.word	0xffffffff


	//   ....[151]....
        /*0618*/ 	.word	0xffffffff


	//   ....[152]....
        /*061c*/ 	.word	0xffffffff


	//   ....[153]....
        /*0620*/ 	.word	0xffffffff


	//   ....[154]....
        /*0624*/ 	.word	0xffffffff


	//   ....[155]....
        /*0628*/ 	.word	0xffffffff


	//   ....[156]....
        /*062c*/ 	.word	0xffffffff


	//   ....[157]....
        /*0630*/ 	.word	0xffffffff


	//   ....[158]....
        /*0634*/ 	.word	0xffffffff


	//   ....[159]....
        /*0638*/ 	.word	0xffffffff


	//   ....[160]....
        /*063c*/ 	.word	0xffffffff


	//   ....[161]....
        /*0640*/ 	.word	0xffffffff


	//   ....[162]....
        /*0644*/ 	.word	0xffffffff


	//   ....[163]....
        /*0648*/ 	.word	0xffffffff


	//   ....[164]....
        /*064c*/ 	.word	0xffffffff


	//   ....[165]....
        /*0650*/ 	.word	0xffffffff


	//   ....[166]....
        /*0654*/ 	.word	0xffffffff


	//   ....[167]....
        /*0658*/ 	.word	0xffffffff


	//   ....[168]....
        /*065c*/ 	.word	0xffffffff


	//   ....[169]....
        /*0660*/ 	.word	0xffffffff


	//   ....[170]....
        /*0664*/ 	.word	0xffffffff


	//   ....[171]....
        /*0668*/ 	.word	0xffffffff


	//   ....[172]....
        /*066c*/ 	.word	0xffffffff


	//   ....[173]....
        /*0670*/ 	.word	0xffffffff


	//   ....[174]....
        /*0674*/ 	.word	0xffffffff


	//   ....[175]....
        /*0678*/ 	.word	0xffffffff


	//   ....[176]....
        /*067c*/ 	.word	0xffffffff


	//   ....[177]....
        /*0680*/ 	.word	0xffffffff


	//   ....[178]....
        /*0684*/ 	.word	0xffffffff


	//   ....[179]....
        /*0688*/ 	.word	0xffffffff


	//   ....[180]....
        /*068c*/ 	.word	0xffffffff


	//   ....[181]....
        /*0690*/ 	.word	0xffffffff


	//   ....[182]....
        /*0694*/ 	.word	0xffffffff


	//   ....[183]....
        /*0698*/ 	.word	0xffffffff


	//   ....[184]....
        /*069c*/ 	.word	0xffffffff


	//   ....[185]....
        /*06a0*/ 	.word	0xffffffff


	//   ....[186]....
        /*06a4*/ 	.word	0xffffffff


	//   ....[187]....
        /*06a8*/ 	.word	0xffffffff


	//   ....[188]....
        /*06ac*/ 	.word	0xffffffff


	//   ....[189]....
        /*06b0*/ 	.word	0xffffffff


	//   ....[190]....
        /*06b4*/ 	.word	0xffffffff


	//   ....[191]....
        /*06b8*/ 	.word	0xffffffff


	//   ....[192]....
        /*06bc*/ 	.word	0xffffffff


	//   ....[193]....
        /*06c0*/ 	.word	0xffffffff


	//   ....[194]....
        /*06c4*/ 	.word	0xffffffff


	//   ....[195]....
        /*06c8*/ 	.word	0xffffffff


	//   ....[196]....
        /*06cc*/ 	.word	0xffffffff


	//   ....[197]....
        /*06d0*/ 	.word	0xffffffff


	//   ....[198]....
        /*06d4*/ 	.word	0xffffffff


	//   ....[199]....
        /*06d8*/ 	.word	0xffffffff


	//   ....[200]....
        /*06dc*/ 	.word	0xffffffff


	//   ....[201]....
        /*06e0*/ 	.word	0xffffffff


	//   ....[202]....
        /*06e4*/ 	.word	0xffffffff


	//   ....[203]....
        /*06e8*/ 	.word	0xffffffff


	//   ....[204]....
        /*06ec*/ 	.word	0xffffffff


	//   ....[205]....
        /*06f0*/ 	.word	0xffffffff


	//   ....[206]....
        /*06f4*/ 	.word	0xffffffff


	//   ....[207]....
        /*06f8*/ 	.word	0xffffffff


	//   ....[208]....
        /*06fc*/ 	.word	0xffffffff


	//   ....[209]....
        /*0700*/ 	.word	0xffffffff


	//   ....[210]....
        /*0704*/ 	.word	0xffffffff


	//   ....[211]....
        /*0708*/ 	.word	0xffffffff


	//   ....[212]....
        /*070c*/ 	.word	0xffffffff


	//   ....[213]....
        /*0710*/ 	.word	0xffffffff


	//   ....[214]....
        /*0714*/ 	.word	0xffffffff


	//   ....[215]....
        /*0718*/ 	.word	0xffffffff


	//   ....[216]....
        /*071c*/ 	.word	0xffffffff


	//   ....[217]....
        /*0720*/ 	.word	0xffffffff


	//   ....[218]....
        /*0724*/ 	.word	0xffffffff


	//   ....[219]....
        /*0728*/ 	.word	0xffffffff


	//   ....[220]....
        /*072c*/ 	.word	0xffffffff


	//   ....[221]....
        /*0730*/ 	.word	0xffffffff


	//   ....[222]....
        /*0734*/ 	.word	0xffffffff


	//   ....[223]....
        /*0738*/ 	.word	0xffffffff


	//   ....[224]....
        /*073c*/ 	.word	0xffffffff


	//   ....[225]....
        /*0740*/ 	.word	0xffffffff


	//   ....[226]....
        /*0744*/ 	.word	0xffffffff


	//   ....[227]....
        /*0748*/ 	.word	0xffffffff


	//   ....[228]....
        /*074c*/ 	.word	0xffffffff


	//   ....[229]....
        /*0750*/ 	.word	0xffffffff


	//   ....[230]....
        /*0754*/ 	.word	0xffffffff


	//   ....[231]....
        /*0758*/ 	.word	0xffffffff


	//   ....[232]....
        /*075c*/ 	.word	0xffffffff


	//   ....[233]....
        /*0760*/ 	.word	0x0500000f


	//   ....[234]....
        /*0764*/ 	.word	0x0500000f


	//   ....[235]....
        /*0768*/ 	.word	0x0500000f


	//   ....[236]....
        /*076c*/ 	.word	0x0500000f


	//   ....[237]....
        /*0770*/ 	.word	0x0500000f


	//   ....[238]....
        /*0774*/ 	.word	0x0500000f


	//   ....[239]....
        /*0778*/ 	.word	0x0500000f


	//   ....[240]....
        /*077c*/ 	.word	0x0500000f


	//   ....[241]....
        /*0780*/ 	.word	0x0500000f


	//   ....[242]....
        /*0784*/ 	.word	0x0500000f


	//   ....[243]....
        /*0788*/ 	.word	0x0500000f


	//   ....[244]....
        /*078c*/ 	.word	0x0500000f


	//   ....[245]....
        /*0790*/ 	.word	0x0500000f


	//   ....[246]....
        /*0794*/ 	.word	0x0500000f


	//   ....[247]....
        /*0798*/ 	.word	0x0500000f


	//   ....[248]....
        /*079c*/ 	.word	0x0500000f


	//   ....[249]....
        /*07a0*/ 	.word	0x0500000f


	//   ....[250]....
        /*07a4*/ 	.word	0x0500000f


	//----- nvinfo : EIATTR_COOP_GROUP_INSTR_OFFSETS
	.align		4
.L_541:
        /*07a8*/ 	.byte	0x04, 0x28
        /*07aa*/ 	.short	(.L_543 - .L_542)


	//   ....[0]....
.L_542:
        /*07ac*/ 	.word	0x00000070


	//   ....[1]....
        /*07b0*/ 	.word	0x00000140


	//   ....[2]....
        /*07b4*/ 	.word	0x00000190


	//   ....[3]....
        /*07b8*/ 	.word	0x000003c0


	//   ....[4]....
        /*07bc*/ 	.word	0x00000520


	//   ....[5]....
        /*07c0*/ 	.word	0x00000640


	//   ....[6]....
        /*07c4*/ 	.word	0x000007a0


	//   ....[7]....
        /*07c8*/ 	.word	0x00002190


	//   ....[8]....
        /*07cc*/ 	.word	0x00002a10


	//   ....[9]....
        /*07d0*/ 	.word	0x00003270


	//   ....[10]....
        /*07d4*/ 	.word	0x00003290


	//   ....[11]....
        /*07d8*/ 	.word	0x000032a0


	//   ....[12]....
        /*07dc*/ 	.word	0x00003c80


	//   ....[13]....
        /*07e0*/ 	.word	0x00003d10


	//   ....[14]....
        /*07e4*/ 	.word	0x00005490


	//   ....[15]....
        /*07e8*/ 	.word	0x000054b0


	//   ....[16]....
        /*07ec*/ 	.word	0x00005ff0


	//   ....[17]....
        /*07f0*/ 	.word	0x000060b0


	//   ....[18]....
        /*07f4*/ 	.word	0x000061e0


	//   ....[19]....
        /*07f8*/ 	.word	0x000063b0


	//   ....[20]....
        /*07fc*/ 	.word	0x00008440


	//   ....[21]....
        /*0800*/ 	.word	0x00008450


	//   ....[22]....
        /*0804*/ 	.word	0x00008480


	//   ....[23]....
        /*0808*/ 	.word	0x00008490


	//   ....[24]....
        /*080c*/ 	.word	0x0000a0d0


	//   ....[25]....
        /*0810*/ 	.word	0x0000a0e0


	//   ....[26]....
        /*0814*/ 	.word	0x0000a170


	//   ....[27]....
        /*0818*/ 	.word	0x0000a180


	//   ....[28]....
        /*081c*/ 	.word	0x0000b7a0


	//   ....[29]....
        /*0820*/ 	.word	0x0000b7d0


	//   ....[30]....
        /*0824*/ 	.word	0x0000b800


	//   ....[31]....
        /*0828*/ 	.word	0x0000b830


	//   ....[32]....
        /*082c*/ 	.word	0x0000b8a0


	//   ....[33]....
        /*0830*/ 	.word	0x0000b910


	//   ....[34]....
        /*0834*/ 	.word	0x0000b950


	//   ....[35]....
        /*0838*/ 	.word	0x0000b9a0


	//   ....[36]....
        /*083c*/ 	.word	0x0000b9d0


	//   ....[37]....
        /*0840*/ 	.word	0x0000ba00


	//   ....[38]....
        /*0844*/ 	.word	0x0000ba30


	//   ....[39]....
        /*0848*/ 	.word	0x0000ba60


	//   ....[40]....
        /*084c*/ 	.word	0x0000ba90


	//   ....[41]....
        /*0850*/ 	.word	0x0000bac0


	//   ....[42]....
        /*0854*/ 	.word	0x0000bb00


	//   ....[43]....
        /*0858*/ 	.word	0x0000bb40


	//   ....[44]....
        /*085c*/ 	.word	0x0000bb70


	//   ....[45]....
        /*0860*/ 	.word	0x0000bbb0


	//   ....[46]....
        /*0864*/ 	.word	0x0000bbf0


	//   ....[47]....
        /*0868*/ 	.word	0x0000bc40


	//   ....[48]....
        /*086c*/ 	.word	0x0000bc70


	//   ....[49]....
        /*0870*/ 	.word	0x0000bca0


	//   ....[50]....
        /*0874*/ 	.word	0x0000bcd0


	//   ....[51]....
        /*0878*/ 	.word	0x0000bd00


	//   ....[52]....
        /*087c*/ 	.word	0x0000bd30


	//   ....[53]....
        /*0880*/ 	.word	0x0000bd60


	//   ....[54]....
        /*0884*/ 	.word	0x0000bd90


	//   ....[55]....
        /*0888*/ 	.word	0x0000bdc0


	//   ....[56]....
        /*088c*/ 	.word	0x0000bdf0


	//   ....[57]....
        /*0890*/ 	.word	0x0000be10


	//   ....[58]....
        /*0894*/ 	.word	0x0000be20


	//   ....[59]....
        /*0898*/ 	.word	0x0000be30


	//   ....[60]....
        /*089c*/ 	.word	0x0000be40


	//   ....[61]....
        /*08a0*/ 	.word	0x0000be50


	//   ....[62]....
        /*08a4*/ 	.word	0x0000be60


	//   ....[63]....
        /*08a8*/ 	.word	0x0000be70


	//   ....[64]....
        /*08ac*/ 	.word	0x0000be80


	//   ....[65]....
        /*08b0*/ 	.word	0x0000bea0


	//   ....[66]....
        /*08b4*/ 	.word	0x0000beb0


	//   ....[67]....
        /*08b8*/ 	.word	0x0000bec0


	//   ....[68]....
        /*08bc*/ 	.word	0x0000bed0


	//   ....[69]....
        /*08c0*/ 	.word	0x0000bee0


	//   ....[70]....
        /*08c4*/ 	.word	0x0000bef0


	//   ....[71]....
        /*08c8*/ 	.word	0x0000bf00


	//   ....[72]....
        /*08cc*/ 	.word	0x0000bf10


	//   ....[73]....
        /*08d0*/ 	.word	0x0000bf20


	//   ....[74]....
        /*08d4*/ 	.word	0x0000bf30


	//   ....[75]....
        /*08d8*/ 	.word	0x0000bf40


	//   ....[76]....
        /*08dc*/ 	.word	0x0000bf50


	//   ....[77]....
        /*08e0*/ 	.word	0x0000bf60


	//   ....[78]....
        /*08e4*/ 	.word	0x0000bf70


	//   ....[79]....
        /*08e8*/ 	.word	0x0000bf80


	//   ....[80]....
        /*08ec*/ 	.word	0x0000bf90


	//   ....[81]....
        /*08f0*/ 	.word	0x0000bfa0


	//   ....[82]....
        /*08f4*/ 	.word	0x0000bfb0


	//   ....[83]....
        /*08f8*/ 	.word	0x0000bfc0


	//   ....[84]....
        /*08fc*/ 	.word	0x0000bfd0


	//   ....[85]....
        /*0900*/ 	.word	0x0000bfe0


	//   ....[86]....
        /*0904*/ 	.word	0x0000bff0


	//   ....[87]....
        /*0908*/ 	.word	0x0000c000


	//   ....[88]....
        /*090c*/ 	.word	0x0000c010


	//   ....[89]....
        /*0910*/ 	.word	0x0000c020


	//   ....[90]....
        /*0914*/ 	.word	0x0000c030


	//   ....[91]....
        /*0918*/ 	.word	0x0000c040


	//   ....[92]....
        /*091c*/ 	.word	0x0000c050


	//   ....[93]....
        /*0920*/ 	.word	0x0000c060


	//   ....[94]....
        /*0924*/ 	.word	0x0000c070


	//   ....[95]....
        /*0928*/ 	.word	0x0000c080


	//   ....[96]....
        /*092c*/ 	.word	0x0000c0a0


	//   ....[97]....
        /*0930*/ 	.word	0x0000c0d0


	//   ....[98]....
        /*0934*/ 	.word	0x0000c0e0


	//   ....[99]....
        /*0938*/ 	.word	0x0000c0f0


	//   ....[100]....
        /*093c*/ 	.word	0x0000c100


	//   ....[101]....
        /*0940*/ 	.word	0x0000c110


	//   ....[102]....
        /*0944*/ 	.word	0x0000c120


	//   ....[103]....
        /*0948*/ 	.word	0x0000c130


	//   ....[104]....
        /*094c*/ 	.word	0x0000c140


	//   ....[105]....
        /*0950*/ 	.word	0x0000c150


	//   ....[106]....
        /*0954*/ 	.word	0x0000c160


	//   ....[107]....
        /*0958*/ 	.word	0x0000c180


	//   ....[108]....
        /*095c*/ 	.word	0x0000c1a0


	//   ....[109]....
        /*0960*/ 	.word	0x0000c1b0


	//   ....[110]....
        /*0964*/ 	.word	0x0000c1c0


	//   ....[111]....
        /*0968*/ 	.word	0x0000c1d0


	//   ....[112]....
        /*096c*/ 	.word	0x0000c1e0


	//   ....[113]....
        /*0970*/ 	.word	0x0000c1f0


	//   ....[114]....
        /*0974*/ 	.word	0x0000c200


	//   ....[115]....
        /*0978*/ 	.word	0x0000c220


	//   ....[116]....
        /*097c*/ 	.word	0x0000c230


	//   ....[117]....
        /*0980*/ 	.word	0x0000c260


	//   ....[118]....
        /*0984*/ 	.word	0x0000c270


	//   ....[119]....
        /*0988*/ 	.word	0x0000c280


	//   ....[120]....
        /*098c*/ 	.word	0x0000c290


	//   ....[121]....
        /*0990*/ 	.word	0x0000c2a0


	//   ....[122]....
        /*0994*/ 	.word	0x0000c2b0


	//   ....[123]....
        /*0998*/ 	.word	0x0000c2c0


	//   ....[124]....
        /*099c*/ 	.word	0x0000c2d0


	//   ....[125]....
        /*09a0*/ 	.word	0x0000c2f0


	//   ....[126]....
        /*09a4*/ 	.word	0x0000c300


	//   ....[127]....
        /*09a8*/ 	.word	0x0000c320


	//   ....[128]....
        /*09ac*/ 	.word	0x0000c340


	//   ....[129]....
        /*09b0*/ 	.word	0x0000c350


	//   ....[130]....
        /*09b4*/ 	.word	0x0000c360


	//   ....[131]....
        /*09b8*/ 	.word	0x0000c380


	//   ....[132]....
        /*09bc*/ 	.word	0x0000c3a0


	//   ....[133]....
        /*09c0*/ 	.word	0x0000c3c0


	//   ....[134]....
        /*09c4*/ 	.word	0x0000c3f0


	//   ....[135]....
        /*09c8*/ 	.word	0x0000c420


	//   ....[136]....
        /*09cc*/ 	.word	0x0000c450


	//   ....[137]....
        /*09d0*/ 	.word	0x0000c470


	//   ....[138]....
        /*09d4*/ 	.word	0x0000c490


	//   ....[139]....
        /*09d8*/ 	.word	0x0000c4c0


	//   ....[140]....
        /*09dc*/ 	.word	0x0000c4f0


	//   ....[141]....
        /*09e0*/ 	.word	0x0000c520


	//   ....[142]....
        /*09e4*/ 	.word	0x0000c530


	//   ....[143]....
        /*09e8*/ 	.word	0x0000c540


	//   ....[144]....
        /*09ec*/ 	.word	0x0000c560


	//   ....[145]....
        /*09f0*/ 	.word	0x0000c590


	//   ....[146]....
        /*09f4*/ 	.word	0x0000c5c0


	//   ....[147]....
        /*09f8*/ 	.word	0x0000c5f0


	//   ....[148]....
        /*09fc*/ 	.word	0x0000c620


	//   ....[149]....
        /*0a00*/ 	.word	0x0000c650


	//   ....[150]....
        /*0a04*/ 	.word	0x0000c680


	//   ....[151]....
        /*0a08*/ 	.word	0x0000c6b0


	//   ....[152]....
        /*0a0c*/ 	.word	0x0000c6e0


	//   ....[153]....
        /*0a10*/ 	.word	0x0000c710


	//   ....[154]....
        /*0a14*/ 	.word	0x0000c740


	//   ....[155]....
        /*0a18*/ 	.word	0x0000c770


	//   ....[156]....
        /*0a1c*/ 	.word	0x0000d660


	//   ....[157]....
        /*0a20*/ 	.word	0x0000d670


	//   ....[158]....
        /*0a24*/ 	.word	0x0000d680


	//   ....[159]....
        /*0a28*/ 	.word	0x0000d690


	//   ....[160]....
        /*0a2c*/ 	.word	0x0000e130


	//   ....[161]....
        /*0a30*/ 	.word	0x0000e160


	//   ....[162]....
        /*0a34*/ 	.word	0x0000e300


	//   ....[163]....
        /*0a38*/ 	.word	0x0000e320


	//   ....[164]....
        /*0a3c*/ 	.word	0x0000e460


	//   ....[165]....
        /*0a40*/ 	.word	0x0000e480


	//   ....[166]....
        /*0a44*/ 	.word	0x0000e5d0


	//   ....[167]....
        /*0a48*/ 	.word	0x0000e5f0


	//   ....[168]....
        /*0a4c*/ 	.word	0x0000ebe0


	//   ....[169]....
        /*0a50*/ 	.word	0x0000ec20


	//   ....[170]....
        /*0a54*/ 	.word	0x0000f6f0


	//   ....[171]....
        /*0a58*/ 	.word	0x0000f700


	//   ....[172]....
        /*0a5c*/ 	.word	0x00010900


	//   ....[173]....
        /*0a60*/ 	.word	0x00010930


	//   ....[174]....
        /*0a64*/ 	.word	0x00010aa0


	//   ....[175]....
        /*0a68*/ 	.word	0x00010ac0


	//   ....[176]....
        /*0a6c*/ 	.word	0x00010c00


	//   ....[177]....
        /*0a70*/ 	.word	0x00010c20


	//   ....[178]....
        /*0a74*/ 	.word	0x00010d70


	//   ....[179]....
        /*0a78*/ 	.word	0x00010d90


	//   ....[180]....
        /*0a7c*/ 	.word	0x00010f60


	//   ....[181]....
        /*0a80*/ 	.word	0x00011190


	//   ....[182]....
        /*0a84*/ 	.word	0x000111d0


	//   ....[183]....
        /*0a88*/ 	.word	0x00011210


	//   ....[184]....
        /*0a8c*/ 	.word	0x00011240


	//   ....[185]....
        /*0a90*/ 	.word	0x00011270


	//   ....[186]....
        /*0a94*/ 	.word	0x000112a0


	//   ....[187]....
        /*0a98*/ 	.word	0x00011430


	//   ....[188]....
        /*0a9c*/ 	.word	0x00011460


	//   ....[189]....
        /*0aa0*/ 	.word	0x000114a0


	//   ....[190]....
        /*0aa4*/ 	.word	0x000114d0


	//   ....[191]....
        /*0aa8*/ 	.word	0x00011500


	//   ....[192]....
        /*0aac*/ 	.word	0x00011530


	//   ....[193]....
        /*0ab0*/ 	.word	0x000115d0


	//   ....[194]....
        /*0ab4*/ 	.word	0x00011620


	//   ....[195]....
        /*0ab8*/ 	.word	0x00011630


	//   ....[196]....
        /*0abc*/ 	.word	0x00011670


	//   ....[197]....
        /*0ac0*/ 	.word	0x000133f0


	//   ....[198]....
        /*0ac4*/ 	.word	0x00014060


	//   ....[199]....
        /*0ac8*/ 	.word	0x00014070


	//   ....[200]....
        /*0acc*/ 	.word	0x00014090


	//   ....[201]....
        /*0ad0*/ 	.word	0x000140d0


	//   ....[202]....
        /*0ad4*/ 	.word	0x000141e0


	//   ....[203]....
        /*0ad8*/ 	.word	0x000141f0


	//   ....[204]....
        /*0adc*/ 	.word	0x00014280


	//   ....[205]....
        /*0ae0*/ 	.word	0x00014290


	//   ....[206]....
        /*0ae4*/ 	.word	0x00014320


	//   ....[207]....
        /*0ae8*/ 	.word	0x00014330


	//   ....[208]....
        /*0aec*/ 	.word	0x000143c0


	//   ....[209]....
        /*0af0*/ 	.word	0x000143d0


	//   ....[210]....
        /*0af4*/ 	.word	0x00014460


	//   ....[211]....
        /*0af8*/ 	.word	0x00014470


	//   ....[212]....
        /*0afc*/ 	.word	0x00014480


	//   ....[213]....
        /*0b00*/ 	.word	0x00014490


	//   ....[214]....
        /*0b04*/ 	.word	0x00016cd0


	//   ....[215]....
        /*0b08*/ 	.word	0x00016d30


	//   ....[216]....
        /*0b0c*/ 	.word	0x00016d60


	//   ....[217]....
        /*0b10*/ 	.word	0x00016d90


	//   ....[218]....
        /*0b14*/ 	.word	0x00016dc0


	//   ....[219]....
        /*0b18*/ 	.word	0x00016df0


	//   ....[220]....
        /*0b1c*/ 	.word	0x00016e20


	//   ....[221]....
        /*0b20*/ 	.word	0x00016e30


	//   ....[222]....
        /*0b24*/ 	.word	0x00016fa0


	//   ....[223]....
        /*0b28*/ 	.word	0x00016fd0


	//   ....[224]....
        /*0b2c*/ 	.word	0x00017000


	//   ....[225]....
        /*0b30*/ 	.word	0x00017030


	//   ....[226]....
        /*0b34*/ 	.word	0x00017060


	//   ....[227]....
        /*0b38*/ 	.word	0x00017090


	//   ....[228]....
        /*0b3c*/ 	.word	0x00017110


	//   ....[229]....
        /*0b40*/ 	.word	0x00017150


	//   ....[230]....
        /*0b44*/ 	.word	0x00017170


	//   ....[231]....
        /*0b48*/ 	.word	0x000171b0


	//   ....[232]....
        /*0b4c*/ 	.word	0x00017c90


	//   ....[233]....
        /*0b50*/ 	.word	0x00018290


	//   ....[234]....
        /*0b54*/ 	.word	0x00018470


	//   ....[235]....
        /*0b58*/ 	.word	0x000184e0


	//   ....[236]....
        /*0b5c*/ 	.word	0x00018540


	//   ....[237]....
        /*0b60*/ 	.word	0x000185e0


	//   ....[238]....
        /*0b64*/ 	.word	0x000186a0


	//   ....[239]....
        /*0b68*/ 	.word	0x000187b0


	//   ....[240]....
        /*0b6c*/ 	.word	0x00018810


	//   ....[241]....
        /*0b70*/ 	.word	0x00018910


	//   ....[242]....
        /*0b74*/ 	.word	0x00018970


	//   ....[243]....
        /*0b78*/ 	.word	0x00018a70


	//   ....[244]....
        /*0b7c*/ 	.word	0x00018ad0


	//   ....[245]....
        /*0b80*/ 	.word	0x00018bd0


	//   ....[246]....
        /*0b84*/ 	.word	0x00018c30


	//   ....[247]....
        /*0b88*/ 	.word	0x00018d10


	//   ....[248]....
        /*0b8c*/ 	.word	0x00018d90


	//   ....[249]....
        /*0b90*/ 	.word	0x00018e70


	//   ....[250]....
        /*0b94*/ 	.word	0x000191c0


	//----- nvinfo : EIATTR_REG_RECONFIG
	.align		4
.L_543:
        /*0b98*/ 	.byte	0x01, 0x54
	.zero		2


	//----- nvinfo : EIATTR_SYSCALL_OFFSETS
	.align		4
        /*0b9c*/ 	.byte	0x04, 0x46
        /*0b9e*/ 	.short	(.L_545 - .L_544)


	//   ....[0]....
.L_544:
        /*0ba0*/ 	.word	0x00002310


	//   ....[1]....
        /*0ba4*/ 	.word	0x00012e60


	//   ....[2]....
        /*0ba8*/ 	.word	0x00012fc0


	//   ....[3]....
        /*0bac*/ 	.word	0x00013120


	//   ....[4]....
        /*0bb0*/ 	.word	0x00013260


	//   ....[5]....
        /*0bb4*/ 	.word	0x00013c90


	//----- nvinfo : EIATTR_MBARRIER_INSTR_OFFSETS
	.align		4
.L_545:
        /*0bb8*/ 	.byte	0x04, 0x39
        /*0bba*/ 	.short	(.L_547 - .L_546)


	//   ....[0]....
.L_546:
        /*0bbc*/ 	.word	0x00000270
        /*0bc0*/ 	.word	0x000000ff
        /*0bc4*/ 	.word	0x00038800
        /*0bc8*/ 	.short	0x0100
        /*0bca*/ 	.byte	0x08
	.zero		1


	//   ....[1]....
        /*0bcc*/ 	.word	0x00000280
        /*0bd0*/ 	.word	0x000000ff
        /*0bd4*/ 	.word	0x00038820
        /*0bd8*/ 	.short	0x0100
        /*0bda*/ 	.byte	0x08
	.zero		1


	//   ....[2]....
        /*0bdc*/ 	.word	0x00000370
        /*0be0*/ 	.word	0x000000ff
        /*0be4*/ 	.word	0x00038830
        /*0be8*/ 	.short	0x0100
        /*0bea*/ 	.byte	0x08
	.zero		1


	//   ....[3]....
        /*0bec*/ 	.word	0x00000380
        /*0bf0*/ 	.word	0x000000ff
        /*0bf4*/ 	.word	0x00038840
        /*0bf8*/ 	.short	0x0100
        /*0bfa*/ 	.byte	0x08
	.zero		1


	//   ....[4]....
        /*0bfc*/ 	.word	0x00000390
        /*0c00*/ 	.word	0x000000ff
        /*0c04*/ 	.word	0x00038838
        /*0c08*/ 	.short	0x0100
        /*0c0a*/ 	.byte	0x08
	.zero		1


	//   ....[5]....
        /*0c0c*/ 	.word	0x000003a0
        /*0c10*/ 	.word	0x000000ff
        /*0c14*/ 	.word	0x00038848
        /*0c18*/ 	.short	0x0100
        /*0c1a*/ 	.byte	0x08
	.zero		1


	//   ....[6]....
        /*0c1c*/ 	.word	0x000004d0
        /*0c20*/ 	.word	0x000000ff
        /*0c24*/ 	.word	0x00038850
        /*0c28*/ 	.short	0x0100
        /*0c2a*/ 	.byte	0x08
	.zero		1


	//   ....[7]....
        /*0c2c*/ 	.word	0x000004e0
        /*0c30*/ 	.word	0x000000ff
        /*0c34*/ 	.word	0x00038860
        /*0c38*/ 	.short	0x0100
        /*0c3a*/ 	.byte	0x08
	.zero		1


	//   ....[8]....
        /*0c3c*/ 	.word	0x000004f0
        /*0c40*/ 	.word	0x000000ff
        /*0c44*/ 	.word	0x00038858
        /*0c48*/ 	.short	0x0100
        /*0c4a*/ 	.byte	0x08
	.zero		1


	//   ....[9]....
        /*0c4c*/ 	.word	0x00000500
        /*0c50*/ 	.word	0x000000ff
        /*0c54*/ 	.word	0x00038868
        /*0c58*/ 	.short	0x0100
        /*0c5a*/ 	.byte	0x08
	.zero		1


	//   ....[10]....
        /*0c5c*/ 	.word	0x000005f0
        /*0c60*/ 	.word	0x000000ff
        /*0c64*/ 	.word	0x00038870
        /*0c68*/ 	.short	0x0100
        /*0c6a*/ 	.byte	0x06
	.zero		1


	//   ....[11]....
        /*0c6c*/ 	.word	0x00000600
        /*0c70*/ 	.word	0x000000ff
        /*0c74*/ 	.word	0x00038880
        /*0c78*/ 	.short	0x0100
        /*0c7a*/ 	.byte	0x06
	.zero		1


	//   ....[12]....
        /*0c7c*/ 	.word	0x00000610
        /*0c80*/ 	.word	0x000000ff
        /*0c84*/ 	.word	0x00038878
        /*0c88*/ 	.short	0x0100
        /*0c8a*/ 	.byte	0x06
	.zero		1


	//   ....[13]....
        /*0c8c*/ 	.word	0x00000620
        /*0c90*/ 	.word	0x000000ff
        /*0c94*/ 	.word	0x00038888
        /*0c98*/ 	.short	0x0100
        /*0c9a*/ 	.byte	0x06
	.zero		1


	//   ....[14]....
        /*0c9c*/ 	.word	0x00000750
        /*0ca0*/ 	.word	0x000000ff
        /*0ca4*/ 	.word	0x00038890
        /*0ca8*/ 	.short	0x0100
        /*0caa*/ 	.byte	0x08
	.zero		1


	//   ....[15]....
        /*0cac*/ 	.word	0x00000760
        /*0cb0*/ 	.word	0x000000ff
        /*0cb4*/ 	.word	0x000388a0
        /*0cb8*/ 	.short	0x0100
        /*0cba*/ 	.byte	0x08
	.zero		1


	//   ....[16]....
        /*0cbc*/ 	.word	0x00000770
        /*0cc0*/ 	.word	0x000000ff
        /*0cc4*/ 	.word	0x00038898
        /*0cc8*/ 	.short	0x0100
        /*0cca*/ 	.byte	0x08
	.zero		1


	//   ....[17]....
        /*0ccc*/ 	.word	0x00000780
        /*0cd0*/ 	.word	0x000000ff
        /*0cd4*/ 	.word	0x000388a8
        /*0cd8*/ 	.short	0x0100
        /*0cda*/ 	.byte	0x08
	.zero		1


	//   ....[18]....
        /*0cdc*/ 	.word	0x000008b0
        /*0ce0*/ 	.word	0x000000ff
        /*0ce4*/ 	.word	0x000388b0
        /*0ce8*/ 	.short	0x0100
        /*0cea*/ 	.byte	0x08
	.zero		1


	//   ....[19]....
        /*0cec*/ 	.word	0x000008c0
        /*0cf0*/ 	.word	0x000000ff
        /*0cf4*/ 	.word	0x000388c0
        /*0cf8*/ 	.short	0x0100
        /*0cfa*/ 	.byte	0x08
	.zero		1


	//   ....[20]....
        /*0cfc*/ 	.word	0x000008d0
        /*0d00*/ 	.word	0x000000ff
        /*0d04*/ 	.word	0x000388b8
        /*0d08*/ 	.short	0x0100
        /*0d0a*/ 	.byte	0x08
	.zero		1


	//   ....[21]....
        /*0d0c*/ 	.word	0x000008e0
        /*0d10*/ 	.word	0x000000ff
        /*0d14*/ 	.word	0x000388c8
        /*0d18*/ 	.short	0x0100
        /*0d1a*/ 	.byte	0x08
	.zero		1


	//   ....[22]....
        /*0d1c*/ 	.word	0x00002390
        /*0d20*/ 	.word	0x000000ff
        /*0d24*/ 	.word	0x00038800
        /*0d28*/ 	.short	0x010a
        /*0d2a*/ 	.byte	0x29
	.zero		1


	//   ....[23]....
        /*0d2c*/ 	.word	0x00002410
        /*0d30*/ 	.word	0x00000003
        /*0d34*/ 	.word	0x00038830
        /*0d38*/ 	.short	0x010a
        /*0d3a*/ 	.byte	0x3f
	.zero		1


	//   ....[24]....
        /*0d3c*/ 	.word	0x00002470
        /*0d40*/ 	.word	0x00000003
        /*0d44*/ 	.word	0x00038830
        /*0d48*/ 	.short	0x010a
        /*0d4a*/ 	.byte	0x3f
	.zero		1


	//   ....[25]....
        /*0d4c*/ 	.word	0x00002ca0
        /*0d50*/ 	.word	0x00000003
        /*0d54*/ 	.word	0x00000000
        /*0d58*/ 	.short	0x0101
        /*0d5a*/ 	.byte	0x3f
	.zero		1


	//   ....[26]....
        /*0d5c*/ 	.word	0x00004e80
        /*0d60*/ 	.word	0x000000ff
        /*0d64*/ 	.word	0x00038830
        /*0d68*/ 	.short	0x010a
        /*0d6a*/ 	.byte	0x06
	.zero		1


	//   ....[27]....
        /*0d6c*/ 	.word	0x00004ec0
        /*0d70*/ 	.word	0x000000ff
        /*0d74*/ 	.word	0x00038830
        /*0d78*/ 	.short	0x010a
        /*0d7a*/ 	.byte	0x06
	.zero		1


	//   ....[28]....
        /*0d7c*/ 	.word	0x00005230
        /*0d80*/ 	.word	0x000000ff
        /*0d84*/ 	.word	0x00038850
        /*0d88*/ 	.short	0x010a
        /*0d8a*/ 	.byte	0x06
	.zero		1


	//   ....[29]....
        /*0d8c*/ 	.word	0x00005270
        /*0d90*/ 	.word	0x000000ff
        /*0d94*/ 	.word	0x00038850
        /*0d98*/ 	.short	0x010a
        /*0d9a*/ 	.byte	0x06
	.zero		1


	//   ....[30]....
        /*0d9c*/ 	.word	0x00006b20
        /*0da0*/ 	.word	0x000000c5
        /*0da4*/ 	.word	0x00000000
        /*0da8*/ 	.short	0x0101
        /*0daa*/ 	.byte	0x3f
	.zero		1


	//   ....[31]....
        /*0dac*/ 	.word	0x00007090
        /*0db0*/ 	.word	0x000000ff
        /*0db4*/ 	.word	0x00000000
        /*0db8*/ 	.short	0x0101
        /*0dba*/ 	.byte	0x06
	.zero		1


	//   ....[32]....
        /*0dbc*/ 	.word	0x00007bb0
        /*0dc0*/ 	.word	0x000000ff
        /*0dc4*/ 	.word	0x00038830
        /*0dc8*/ 	.short	0x010a
        /*0dca*/ 	.byte	0x06
	.zero		1


	//   ....[33]....
        /*0dcc*/ 	.word	0x00007bf0
        /*0dd0*/ 	.word	0x000000ff
        /*0dd4*/ 	.word	0x00038830
        /*0dd8*/ 	.short	0x010a
        /*0dda*/ 	.byte	0x06
	.zero		1


	//   ....[34]....
        /*0ddc*/ 	.word	0x00007f30
        /*0de0*/ 	.word	0x000000ff
        /*0de4*/ 	.word	0x00038850
        /*0de8*/ 	.short	0x010a
        /*0dea*/ 	.byte	0x06
	.zero		1


	//   ....[35]....
        /*0dec*/ 	.word	0x00007f70
        /*0df0*/ 	.word	0x000000ff
        /*0df4*/ 	.word	0x00038850
        /*0df8*/ 	.short	0x010a
        /*0dfa*/ 	.byte	0x06
	.zero		1


	//   ....[36]....
        /*0dfc*/ 	.word	0x00008ef0
        /*0e00*/ 	.word	0x000000c4
        /*0e04*/ 	.word	0x00000000
        /*0e08*/ 	.short	0x0101
        /*0e0a*/ 	.byte	0x3f
	.zero		1


	//   ....[37]....
        /*0e0c*/ 	.word	0x00009430
        /*0e10*/ 	.word	0x000000ff
        /*0e14*/ 	.word	0x00000000
        /*0e18*/ 	.short	0x0101
        /*0e1a*/ 	.byte	0x06
	.zero		1


	//   ....[38]....
        /*0e1c*/ 	.word	0x00009e80
        /*0e20*/ 	.word	0x000000ff
        /*0e24*/ 	.word	0x00038850
        /*0e28*/ 	.short	0x010a
        /*0e2a*/ 	.byte	0x05
	.zero		1


	//   ....[39]....
        /*0e2c*/ 	.word	0x00009ec0
        /*0e30*/ 	.word	0x000000ff
        /*0e34*/ 	.word	0x00038850
        /*0e38*/ 	.short	0x010a
        /*0e3a*/ 	.byte	0x05
	.zero		1


	//   ....[40]....
        /*0e3c*/ 	.word	0x0000a460
        /*0e40*/ 	.word	0x000000ff
        /*0e44*/ 	.word	0x00000000
        /*0e48*/ 	.short	0x0101
        /*0e4a*/ 	.byte	0x04
	.zero		1


	//   ....[41]....
        /*0e4c*/ 	.word	0x0000e140
        /*0e50*/ 	.word	0x000000ff
        /*0e54*/ 	.word	0x00000000
        /*0e58*/ 	.short	0x0101
        /*0e5a*/ 	.byte	0x08
	.zero		1


	//   ....[42]....
        /*0e5c*/ 	.word	0x0000e9f0
        /*0e60*/ 	.word	0x000000ff
        /*0e64*/ 	.word	0x00000000
        /*0e68*/ 	.short	0x0101
        /*0e6a*/ 	.byte	0x08
	.zero		1


	//   ....[43]....
        /*0e6c*/ 	.word	0x00013660
        /*0e70*/ 	.word	0x00000002
        /*0e74*/ 	.word	0x00038880
        /*0e78*/ 	.short	0x010a
        /*0e7a*/ 	.byte	0x3f
	.zero		1


	//   ....[44]....
        /*0e7c*/ 	.word	0x00013870
        /*0e80*/ 	.word	0x00000002
        /*0e84*/ 	.word	0x00038840
        /*0e88*/ 	.short	0x010a
        /*0e8a*/ 	.byte	0x3f
	.zero		1


	//   ....[45]....
        /*0e8c*/ 	.word	0x000145c0
        /*0e90*/ 	.word	0x00000011
        /*0e94*/ 	.word	0x00038800
        /*0e98*/ 	.short	0x0107
        /*0e9a*/ 	.byte	0x3f
	.zero		1


	//   ....[46]....
        /*0e9c*/ 	.word	0x000146c0
        /*0ea0*/ 	.word	0x00000011
        /*0ea4*/ 	.word	0x00038800
        /*0ea8*/ 	.short	0x0101
        /*0eaa*/ 	.byte	0x3f
	.zero		1


	//   ....[47]....
        /*0eac*/ 	.word	0x000146e0
        /*0eb0*/ 	.word	0x00000011
        /*0eb4*/ 	.word	0x00038820
        /*0eb8*/ 	.short	0x010a
        /*0eba*/ 	.byte	0x3f
	.zero		1


	//   ....[48]....
        /*0ebc*/ 	.word	0x00014a00
        /*0ec0*/ 	.word	0x00000006
        /*0ec4*/ 	.word	0x00038880
        /*0ec8*/ 	.short	0x010a
        /*0eca*/ 	.byte	0x3f
	.zero		1


	//   ....[49]....
        /*0ecc*/ 	.word	0x00014d60
        /*0ed0*/ 	.word	0x00000006
        /*0ed4*/ 	.word	0x00038840
        /*0ed8*/ 	.short	0x010a
        /*0eda*/ 	.byte	0x3f
	.zero		1


	//   ....[50]....
        /*0edc*/ 	.word	0x00015120
        /*0ee0*/ 	.word	0x00000013
        /*0ee4*/ 	.word	0x00038870
        /*0ee8*/ 	.short	0x010a
        /*0eea*/ 	.byte	0x3f
	.zero		1


	//   ....[51]....
        /*0eec*/ 	.word	0x00015190
        /*0ef0*/ 	.word	0x00000013
        /*0ef4*/ 	.word	0x00038860
        /*0ef8*/ 	.short	0x010a
        /*0efa*/ 	.byte	0x3f
	.zero		1


	//   ....[52]....
        /*0efc*/ 	.word	0x00015c20
        /*0f00*/ 	.word	0x00000013
        /*0f04*/ 	.word	0x00038850
        /*0f08*/ 	.short	0x0101
        /*0f0a*/ 	.byte	0x3f
	.zero		1


	//   ....[53]....
        /*0f0c*/ 	.word	0x00015ca0
        /*0f10*/ 	.word	0x00000013
        /*0f14*/ 	.word	0x00000000
        /*0f18*/ 	.short	0x0101
        /*0f1a*/ 	.byte	0x3f
	.zero		1


	//   ....[54]....
        /*0f1c*/ 	.word	0x00015ee0
        /*0f20*/ 	.word	0x00000002
        /*0f24*/ 	.word	0x00038870
        /*0f28*/ 	.short	0x010a
        /*0f2a*/ 	.byte	0x3f
	.zero		1


	//   ....[55]....
        /*0f2c*/ 	.word	0x00015f50
        /*0f30*/ 	.word	0x00000002
        /*0f34*/ 	.word	0x00038860
        /*0f38*/ 	.short	0x010a
        /*0f3a*/ 	.byte	0x3f
	.zero		1


	//   ....[56]....
        /*0f3c*/ 	.word	0x000169e0
        /*0f40*/ 	.word	0x00000002
        /*0f44*/ 	.word	0x00038850
        /*0f48*/ 	.short	0x0101
        /*0f4a*/ 	.byte	0x3f
	.zero		1


	//   ....[57]....
        /*0f4c*/ 	.word	0x00016a30
        /*0f50*/ 	.word	0x00000002
        /*0f54*/ 	.word	0x00000000
        /*0f58*/ 	.short	0x0101
        /*0f5a*/ 	.byte	0x3f
	.zero		1


	//   ....[58]....
        /*0f5c*/ 	.word	0x00017c10
        /*0f60*/ 	.word	0x00000000
        /*0f64*/ 	.word	0x00038820
        /*0f68*/ 	.short	0x010a
        /*0f6a*/ 	.byte	0x3f
	.zero		1


	//   ....[59]....
        /*0f6c*/ 	.word	0x00017dd0
        /*0f70*/ 	.word	0x00000006
        /*0f74*/ 	.word	0x00000000
        /*0f78*/ 	.short	0x010a
        /*0f7a*/ 	.byte	0x3f
	.zero		1


	//   ....[60]....
        /*0f7c*/ 	.word	0x00017e40
        /*0f80*/ 	.word	0x00000007
        /*0f84*/ 	.word	0x00000000
        /*0f88*/ 	.short	0x010a
        /*0f8a*/ 	.byte	0x3f
	.zero		1


	//   ....[61]....
        /*0f8c*/ 	.word	0x00017ea0
        /*0f90*/ 	.word	0x00000004
        /*0f94*/ 	.word	0x00038860
        /*0f98*/ 	.short	0x010a
        /*0f9a*/ 	.byte	0x3f
	.zero		1


	//   ....[62]....
        /*0f9c*/ 	.word	0x00017ef0
        /*0fa0*/ 	.word	0x00000003
        /*0fa4*/ 	.word	0x00038860
        /*0fa8*/ 	.short	0x010a
        /*0faa*/ 	.byte	0x3f
	.zero		1


	//   ....[63]....
        /*0fac*/ 	.word	0x00017f30
        /*0fb0*/ 	.word	0x00000004
        /*0fb4*/ 	.word	0x00038880
        /*0fb8*/ 	.short	0x010a
        /*0fba*/ 	.byte	0x3f
	.zero		1


	//   ....[64]....
        /*0fbc*/ 	.word	0x00017f50
        /*0fc0*/ 	.word	0x00000003
        /*0fc4*/ 	.word	0x00038880
        /*0fc8*/ 	.short	0x010a
        /*0fca*/ 	.byte	0x3f
	.zero		1


	//   ....[65]....
        /*0fcc*/ 	.word	0x00017fc0
        /*0fd0*/ 	.word	0x00000003
        /*0fd4*/ 	.word	0x00038800
        /*0fd8*/ 	.short	0x010a
        /*0fda*/ 	.byte	0x3f
	.zero		1


	//   ....[66]....
        /*0fdc*/ 	.word	0x00018010
        /*0fe0*/ 	.word	0x00000003
        /*0fe4*/ 	.word	0x00038830
        /*0fe8*/ 	.short	0x010a
        /*0fea*/ 	.byte	0x3f
	.zero		1


	//   ....[67]....
        /*0fec*/ 	.word	0x00018070
        /*0ff0*/ 	.word	0x00000007
        /*0ff4*/ 	.word	0x00038830
        /*0ff8*/ 	.short	0x010a
        /*0ffa*/ 	.byte	0x3f
	.zero		1


	//   ....[68]....
        /*0ffc*/ 	.word	0x000180d0
        /*1000*/ 	.word	0x00000002
        /*1004*/ 	.word	0x00038850
        /*1008*/ 	.short	0x010a
        /*100a*/ 	.byte	0x3f
	.zero		1


	//   ....[69]....
        /*100c*/ 	.word	0x00018130
        /*1010*/ 	.word	0x00000007
        /*1014*/ 	.word	0x00038830
        /*1018*/ 	.short	0x010a
        /*101a*/ 	.byte	0x3f
	.zero		1


	//   ....[70]....
        /*101c*/ 	.word	0x00018190
        /*1020*/ 	.word	0x00000002
        /*1024*/ 	.word	0x00038850
        /*1028*/ 	.short	0x010a
        /*102a*/ 	.byte	0x3f
	.zero		1


	//   ....[71]....
        /*102c*/ 	.word	0x000181f0
        /*1030*/ 	.word	0x00000006
        /*1034*/ 	.word	0x00038850
        /*1038*/ 	.short	0x010a
        /*103a*/ 	.byte	0x3f
	.zero		1


	//   ....[72]....
        /*103c*/ 	.word	0x00018340
        /*1040*/ 	.word	0x00000002
        /*1044*/ 	.word	0x00038880
        /*1048*/ 	.short	0x010a
        /*104a*/ 	.byte	0x3f
	.zero		1


	//   ....[73]....
        /*104c*/ 	.word	0x00018390
        /*1050*/ 	.word	0x00000002
        /*1054*/ 	.word	0x00038840
        /*1058*/ 	.short	0x010a
        /*105a*/ 	.byte	0x3f
	.zero		1


	//   ....[74]....
        /*105c*/ 	.word	0x00018eb0
        /*1060*/ 	.word	0x00000011
        /*1064*/ 	.word	0x00038820
        /*1068*/ 	.short	0x010a
        /*106a*/ 	.byte	0x3f
	.zero		1


	//   ....[75]....
        /*106c*/ 	.word	0x00018f00
        /*1070*/ 	.word	0x00000006
        /*1074*/ 	.word	0x00038880
        /*1078*/ 	.short	0x010a
        /*107a*/ 	.byte	0x3f
	.zero		1


	//   ....[76]....
        /*107c*/ 	.word	0x00018f50
        /*1080*/ 	.word	0x00000006
        /*1084*/ 	.word	0x00038840
        /*1088*/ 	.short	0x010a
        /*108a*/ 	.byte	0x3f
	.zero		1


	//   ....[77]....
        /*108c*/ 	.word	0x00018fa0
        /*1090*/ 	.word	0x00000013
        /*1094*/ 	.word	0x00038870
        /*1098*/ 	.short	0x010a
        /*109a*/ 	.byte	0x3f
	.zero		1


	//   ....[78]....
        /*109c*/ 	.word	0x00018ff0
        /*10a0*/ 	.word	0x00000013
        /*10a4*/ 	.word	0x00038860
        /*10a8*/ 	.short	0x010a
        /*10aa*/ 	.byte	0x3f
	.zero		1


	//   ....[79]....
        /*10ac*/ 	.word	0x00019040
        /*10b0*/ 	.word	0x00000002
        /*10b4*/ 	.word	0x00038870
        /*10b8*/ 	.short	0x010a
        /*10ba*/ 	.byte	0x3f
	.zero		1


	//   ....[80]....
        /*10bc*/ 	.word	0x00019090
        /*10c0*/ 	.word	0x00000002
        /*10c4*/ 	.word	0x00038860
        /*10c8*/ 	.short	0x010a
        /*10ca*/ 	.byte	0x3f
	.zero		1


	//   ....[81]....
        /*10cc*/ 	.word	0x000190e0
        /*10d0*/ 	.word	0x00000000
        /*10d4*/ 	.word	0x00038820
        /*10d8*/ 	.short	0x010a
        /*10da*/ 	.byte	0x3f
	.zero		1


	//   ....[82]....
        /*10dc*/ 	.word	0x00019280
        /*10e0*/ 	.word	0x00000006
        /*10e4*/ 	.word	0x00000000
        /*10e8*/ 	.short	0x010a
        /*10ea*/ 	.byte	0x3f
	.zero		1


	//   ....[83]....
        /*10ec*/ 	.word	0x000192d0
        /*10f0*/ 	.word	0x00000007
        /*10f4*/ 	.word	0x00000000
        /*10f8*/ 	.short	0x010a
        /*10fa*/ 	.byte	0x3f
	.zero		1


	//   ....[84]....
        /*10fc*/ 	.word	0x00019320
        /*1100*/ 	.word	0x00000004
        /*1104*/ 	.word	0x00038860
        /*1108*/ 	.short	0x010a
        /*110a*/ 	.byte	0x3f
	.zero		1


	//   ....[85]....
        /*110c*/ 	.word	0x00019370
        /*1110*/ 	.word	0x00000003
        /*1114*/ 	.word	0x00038860
        /*1118*/ 	.short	0x010a
        /*111a*/ 	.byte	0x3f
	.zero		1


	//   ....[86]....
        /*111c*/ 	.word	0x000193c0
        /*1120*/ 	.word	0x00000004
        /*1124*/ 	.word	0x00038880
        /*1128*/ 	.short	0x010a
        /*112a*/ 	.byte	0x3f
	.zero		1


	//----- nvinfo : EIATTR_NUM_MBARRIERS
	.align		4
.L_547:
        /*112c*/ 	.byte	0x03, 0x38
        /*112e*/ 	.short	0x0016


	//----- nvinfo : EIATTR_EXIT_INSTR_OFFSETS
	.align		4
        /*1130*/ 	.byte	0x04, 0x1c
        /*1132*/ 	.short	(.L_549 - .L_548)


	//   ....[0]....
.L_548:
        /*1134*/ 	.word	0x00000a80


	//   ....[1]....
        /*1138*/ 	.word	0x00010f10


	//   ....[2]....
        /*113c*/ 	.word	0x00017fa0


	//----- nvinfo : EIATTR_MAX_THREADS
	.align		4
.L_549:
        /*1140*/ 	.byte	0x04, 0x05
        /*1142*/ 	.short	(.L_551 - .L_550)
.L_550:
        /*1144*/ 	.word	0x00000180
        /*1148*/ 	.word	0x00000001
        /*114c*/ 	.word	0x00000001


	//----- nvinfo : EIATTR_CRS_STACK_SIZE
	.align		4
.L_551:
        /*1150*/ 	.byte	0x04, 0x1e
        /*1152*/ 	.short	(.L_553 - .L_552)
.L_552:
        /*1154*/ 	.word	0x00000000


	//----- nvinfo : EIATTR_CBANK_PARAM_SIZE
	.align		4
.L_553:
        /*1158*/ 	.byte	0x03, 0x19
        /*115a*/ 	.short	0x0af0


	//----- nvinfo : EIATTR_PARAM_CBANK
	.align		4
        /*115c*/ 	.byte	0x04, 0x0a
        /*115e*/ 	.short	(.L_555 - .L_554)
	.align		4
.L_554:
        /*1160*/ 	.word	index@(.nv.constant0._ZN7cutlass13device_kernelIN5flash11enable_sm90INS1_16FlashAttnFwdSm90INS1_25CollectiveMainloopFwdSm90ILi2EN4cute5tupleIJNS5_1CILi1EEES8_S8_EEENS6_IJNS7_ILi128EEESA_NS7_ILi256EEEEEELi256ENS_12float_e4m3_tEfNS_4arch4Sm90ELb1ELb0ELb0ELb1ELb0ELb0ELb0ELb1ELb1ELb1ELb1ELb0EEENS1_21CollectiveEpilogueFwdINS6_IJSA_SB_SA_EEES9_NS_10bfloat16_tESF_Li256ELb1ELb1ELb1ELb1EEENS1_36VarlenDynamicPersistentTileSchedulerILi128ELi128ELi256ELi128ELb1ELb1ELb1ELb1ELb1ELb1EEEEEEEEEvNT_6ParamsE)
        /*1164*/ 	.short	0x0210
        /*1166*/ 	.short	0x0af0


	//----- nvinfo : EIATTR_SW_WAR
	.align		4
.L_555:
        /*1168*/ 	.byte	0x04, 0x36
        /*116a*/ 	.short	(.L_557 - .L_556)
.L_556:
        /*116c*/ 	.word	0x00000008
.L_557:


//--------------------- .nv.info._ZN7cutlass13device_kernelIN5flash11enable_sm90INS1_16FlashAttnFwdSm90INS1_25CollectiveMainloopFwdSm90ILi2EN4cute5tupleIJNS5_1CILi1EEES8_S8_EEENS6_IJNS7_ILi128EEESA_NS7_ILi256EEEEEELi256ENS_12float_e4m3_tEfNS_4arch4Sm90ELb1ELb0ELb0ELb1ELb0ELb1ELb0ELb1ELb1ELb1ELb1ELb0EEENS1_21CollectiveEpilogueFwdINS6_IJSA_SB_SA_EEES9_NS_10bfloat16_tESF_Li256ELb1ELb1ELb1ELb1EEENS1_36VarlenDynamicPersistentTileSchedulerILi128ELi128ELi256ELi128ELb1ELb1ELb1ELb1ELb1ELb1EEEEEEEEEvNT_6ParamsE --------------------------
	.section	.nv.info._ZN7cutlass13device_kernelIN5flash11enable_sm90INS1_16FlashAttnFwdSm90INS1_25CollectiveMainloopFwdSm90ILi2EN4cute5tupleIJNS5_1CILi1EEES8_S8_EEENS6_IJNS7_ILi128EEESA_NS7_ILi256EEEEEELi256ENS_12float_e4m3_tEfNS_4arch4Sm90ELb1ELb0ELb0ELb1ELb0ELb1ELb0ELb1ELb1ELb1ELb1ELb0EEENS1_21CollectiveEpilogueFwdINS6_IJSA_SB_SA_EEES9_NS_10bfloat16_tESF_Li256ELb1ELb1ELb1ELb1EEENS1_36VarlenDynamicPersistentTileSchedulerILi128ELi128ELi256ELi128ELb1ELb1ELb1ELb1ELb1ELb1EEEEEEEEEvNT_6ParamsE,"",@"SHT_CUDA_INFO"
	.sectionflags	@""
	.align	4


	//----- nvinfo : EIATTR_CUDA_API_VERSION
	.align		4
        /*0000*/ 	.byte	0x04, 0x37
        /*0002*/ 	.short	(.L_559 - .L_558)
.L_558:
        /*0004*/ 	.word	0x00000082


	//----- nvinfo : EIATTR_KPARAM_INFO
	.align		4
.L_559:
        /*0008*/ 	.byte	0x04, 0x17
        /*000a*/ 	.short	(.L_561 - .L_560)
.L_560:
        /*000c*/ 	.word	0x00000000
        /*0010*/ 	.short	0x0000
        /*0012*/ 	.short	0x0070
        /*0014*/ 	.byte	0x00, 0xf0, 0x01, 0x2a


	//----- nvinfo : EIATTR_SPARSE_MMA_MASK
	.align		4
.L_561:
        /*0018*/ 	.byte	0x03, 0x50
        /*001a*/ 	.short	0x0000


	//----- nvinfo : EIATTR_MAXREG_COUNT
	.align		4
        /*001c*/ 	.byte	0x03, 0x1b
        /*001e*/ 	.short	0x00a8


	//----- nvinfo : EIATTR_NUM_BARRIERS
	.align		4
        /*0020*/ 	.byte	0x02, 0x4c
        /*0022*/ 	.byte	0x10
	.zero		1


	//----- nvinfo : EIATTR_EXTERNS
	.align		4
        /*0024*/ 	.byte	0x04, 0x0f
        /*0026*/ 	.short	(.L_563 - .L_562)


	//   ....[0]....
	.align		4
.L_562:
        /*0028*/ 	.word	index@(__assertfail)


	//----- nvinfo : EIATTR_ANNOTATIONS
	.align		4
.L_563:
        /*002c*/ 	.byte	0x04, 0x55
        /*002e*/ 	.short	(.L_565 - .L_564)


	//   ....[0]....
.L_564:
        /* <DEDUP_REMOVED lines=277> */


	//----- nvinfo : EIATTR_MERCURY_ISA_VERSION
	.align		4
.L_565:
        /*1170*/ 	.byte	0x03, 0x5f
        /*1172*/ 	.short	0x0101


	//----- nvinfo : EIATTR_UNUSED_LOAD_BYTE_OFFSET
	.align		4
        /*1174*/ 	.byte	0x04, 0x44
        /*1176*/ 	.short	(.L_567 - .L_566)


	//   ....[0]....
.L_566:
        /*1178*/ 	.word	0x00000ae0
        /*117c*/ 	.word	0x0000fff0


	//   ....[1]....
        /*1180*/ 	.word	0x00020c90
        /*1184*/ 	.word	0x0000fff0


	//----- nvinfo : EIATTR_INT_WARP_WIDE_INSTR_OFFSETS
	.align		4
.L_567:
        /*1188*/ 	.byte	0x04, 0x31
        /*118a*/ 	.short	(.L_569 - .L_568)


	//   ....[0]....
.L_568:
        /*118c*/ 	.word	0x00000190


	//   ....[1]....
        /*1190*/ 	.word	0x000001d0


	//   ....[2]....
        /*1194*/ 	.word	0x00000240


	//   ....[3]....
        /*1198*/ 	.word	0x0002b860


	//   ....[4]....
        /*119c*/ 	.word	0x0002b8c0


	//   ....[5]....
        /*11a0*/ 	.word	0x0002eb00


	//   ....[6]....
        /*11a4*/ 	.word	0x0002eb60


	//----- nvinfo : EIATTR_COOP_GROUP_MASK_REGIDS
	.align		4
.L_569:
        /*11a8*/ 	.byte	0x04, 0x29
        /*11aa*/ 	.short	(.L_571 - .L_570)


	//   ....[0]....
.L_570:
        /*11ac*/ 	.word	0xffffffff


	//   ....[1]....
        /*11b0*/ 	.word	0xffffffff


	//   ....[2]....
        /*11b4*/ 	.word	0xffffffff


	//   ....[3]....
        /*11b8*/ 	.word	0xffffffff


	//   ....[4]....
        /*11bc*/ 	.word	0xffffffff


	//   ....[5]....
        /*11c0*/ 	.word	0xffffffff


	//   ....[6]....
        /*11c4*/ 	.word	0xffffffff


	//   ....[7]....
        /*11c8*/ 	.word	0xffffffff


	//   ....[8]....
        /*11cc*/ 	.word	0xffffffff


	//   ....[9]....
        /*11d0*/ 	.word	0xffffffff


	//   ....[10]....
        /*11d4*/ 	.word	0xffffffff


	//   ....[11]....
        /*11d8*/ 	.word	0xffffffff


	//   ....[12]....
        /*11dc*/ 	.word	0xffffffff


	//   ....[13]....
        /*11e0*/ 	.word	0xffffffff


	//   ....[14]....
        /*11e4*/ 	.word	0xffffffff


	//   ....[15]....
        /*11e8*/ 	.word	0xffffffff


	//   ....[16]....
        /*11ec*/ 	.word	0xffffffff


	//   ....[17]....
        /*11f0*/ 	.word	0xffffffff


	//   ....[18]....
        /*11f4*/ 	.word	0xffffffff


	//   ....[19]....
        /*11f8*/ 	.word	0xffffffff


	//   ....[20]....
        /*11fc*/ 	.word	0xffffffff


	//   ....[21]....
        /*1200*/ 	.word	0xffffffff


	//   ....[22]....
        /*1204*/ 	.word	0xffffffff


	//   ....[23]....
        /*1208*/ 	.word	0xffffffff


	//   ....[24]....
        /*120c*/ 	.word	0xffffffff


	//   ....[25]....
        /*1210*/ 	.word	0xffffffff


	//   ....[26]....
        /*1214*/ 	.word	0xffffffff


	//   ....[27]....
        /*1218*/ 	.word	0xffffffff


	//   ....[28]....
        /*121c*/ 	.word	0xffffffff


	//   ....[29]....
        /*1220*/ 	.word	0xffffffff


	//   ....[30]....
        /*1224*/ 	.word	0xffffffff


	//   ....[31]....
        /*1228*/ 	.word	0xffffffff


	//   ....[32]....
        /*122c*/ 	.word	0xffffffff


	//   ....[33]....
        /*1230*/ 	.word	0xffffffff


	//   ....[34]....
        /*1234*/ 	.word	0xffffffff


	//   ....[35]....
        /*1238*/ 	.word	0xffffffff


	//   ....[36]....
        /*123c*/ 	.word	0xffffffff


	//   ....[37]....
        /*1240*/ 	.word	0xffffffff


	//   ....[38]....
        /*1244*/ 	.word	0xffffffff


	//   ....[39]....
        /*1248*/ 	.word	0xffffffff


	//   ....[40]....
        /*124c*/ 	.word	0xffffffff


	//   ....[41]....
        /*1250*/ 	.word	0xffffffff


	//   ....[42]....
        /*1254*/ 	.word	0xffffffff


	//   ....[43]....
        /*1258*/ 	.word	0xffffffff


	//   ....[44]....
        /*125c*/ 	.word	0xffffffff


	//   ....[45]....
        /*1260*/ 	.word	0xffffffff


	//   ....[46]....
        /*1264*/ 	.word	0xffffffff


	//   ....[47]....
        /*1268*/ 	.word	0xffffffff


	//   ....[48]....
        /*126c*/ 	.word	0xffffffff


	//   ....[49]....
        /*1270*/ 	.word	0xffffffff


	//   ....[50]....
        /*1274*/ 	.word	0xffffffff


	//   ....[51]....
        /*1278*/ 	.word	0xffffffff


	//   ....[52]....
        /*127c*/ 	.word	0xffffffff


	//   ....[53]....
        /*1280*/ 	.word	0xffffffff


	//   ....[54]....
        /*1284*/ 	.word	0xffffffff


	//   ....[55]....
        /*1288*/ 	.word	0xffffffff


	//   ....[56]....
        /*128c*/ 	.word	0xffffffff


	//   ....[57]....
        /*1290*/ 	.word	0xffffffff


	//   ....[58]....
        /*1294*/ 	.word	0xffffffff


	//   ....[59]....
        /*1298*/ 	.word	0xffffffff


	//   ....[60]....
        /*129c*/ 	.word	0xffffffff


	//   ....[61]....
        /*12a0*/ 	.word	0xffffffff


	//   ....[62]....
        /*12a4*/ 	.word	0xffffffff


	//   ....[63]....
        /*12a8*/ 	.word	0xffffffff


	//   ....[64]....
        /*12ac*/ 	.word	0xffffffff


	//   ....[65]....
        /*12b0*/ 	.word	0xffffffff


	//   ....[66]....
        /*12b4*/ 	.word	0xffffffff


	//   ....[67]....
        /*12b8*/ 	.word	0xffffffff


	//   ....[68]....
        /*12bc*/ 	.word	0xffffffff


	//   ....[69]....
        /*12c0*/ 	.word	0xffffffff


	//   ....[70]....
        /*12c4*/ 	.word	0xffffffff


	//   ....[71]....
        /*12c8*/ 	.word	0xffffffff


	//   ....[72]....
        /*12cc*/ 	.word	0xffffffff


	//   ....[73]....
        /*12d0*/ 	.word	0xffffffff


	//   ....[74]....
        /*12d4*/ 	.word	0xffffffff


	//   ....[75]....
        /*12d8*/ 	.word	0xffffffff


	//   ....[76]....
        /*12dc*/ 	.word	0xffffffff


	//   ....[77]....
        /*12e0*/ 	.word	0xffffffff


	//   ....[78]....
        /*12e4*/ 	.word	0xffffffff


	//   ....[79]....
        /*12e8*/ 	.word	0xffffffff


	//   ....[80]....
        /*12ec*/ 	.word	0xffffffff


	//   ....[81]....
        /*12f0*/ 	.word	0xffffffff


	//   ....[82]....
        /*12f4*/ 	.word	0xffffffff


	//   ....[83]....
        /*12f8*/ 	.word	0xffffffff


	//   ....[84]....
        /*12fc*/ 	.word	0xffffffff


	//   ....[85]....
        /*1300*/ 	.word	0xffffffff


	//   ....[86]....
        /*1304*/ 	.word	0xffffffff


	//   ....[87]....
        /*1308*/ 	.word	0xffffffff


	//   ....[88]....
        /*130c*/ 	.word	0xffffffff


	//   ....[89]....
        /*1310*/ 	.word	0xffffffff


	//   ....[90]....
        /*1314*/ 	.word	0xffffffff


	//   ....[91]....
        /*1318*/ 	.word	0xffffffff


	//   ....[92]....
        /*131c*/ 	.word	0xffffffff


	//   ....[93]....
        /*1320*/ 	.word	0xffffffff


	//   ....[94]....
        /*1324*/ 	.word	0xffffffff


	//   ....[95]....
        /*1328*/ 	.word	0xffffffff


	//   ....[96]....
        /*132c*/ 	.word	0xffffffff


	//   ....[97]....
        /*1330*/ 	.word	0xffffffff


	//   ....[98]....
        /*1334*/ 	.word	0xffffffff


	//   ....[99]....
        /*1338*/ 	.word	0xffffffff


	//   ....[100]....
        /*133c*/ 	.word	0xffffffff


	//   ....[101]....
        /*1340*/ 	.word	0xffffffff


	//   ....[102]....
        /*1344*/ 	.word	0xffffffff


	//   ....[103]....
        /*1348*/ 	.word	0xffffffff


	//   ....[104]....
        /*134c*/ 	.word	0xffffffff


	//   ....[105]....
        /*1350*/ 	.word	0xffffffff


	//   ....[106]....
        /*1354*/ 	.word	0xffffffff


	//   ....[107]....
        /*1358*/ 	.word	0xffffffff


	//   ....[108]....
        /*135c*/ 	.word	0xffffffff


	//   ....[109]....
        /*1360*/ 	.word	0xffffffff


	//   ....[110]....
        /*1364*/ 	.word	0xffffffff


	//   ....[111]....
        /*1368*/ 	.word	0xffffffff


	//   ....[112]....
        /*136c*/ 	.word	0xffffffff


	//   ....[113]....
        /*1370*/ 	.word	0xffffffff


	//   ....[114]....
        /*1374*/ 	.word	0xffffffff


	//   ....[115]....
        /*1378*/ 	.word	0xffffffff


	//   ....[116]....
        /*137c*/ 	.word	0xffffffff


	//   ....[117]....
        /*1380*/ 	.word	0xffffffff


	//   ....[118]....
        /*1384*/ 	.word	0xffffffff


	//   ....[119]....
        /*1388*/ 	.word	0xffffffff


	//   ....[120]....
        /*138c*/ 	.word	0xffffffff


	//   ....[121]....
        /*1390*/ 	.word	0xffffffff


	//   ....[122]....
        /*1394*/ 	.word	0xffffffff


	//   ....[123]....
        /*1398*/ 	.word	0xffffffff


	//   ....[124]....
        /*139c*/ 	.word	0xffffffff


	//   ....[125]....
        /*13a0*/ 	.word	0xffffffff


	//   ....[126]....
        /*13a4*/ 	.word	0xffffffff


	//   ....[127]....
        /*13a8*/ 	.word	0xffffffff


	//   ....[128]....
        /*13ac*/ 	.word	0xffffffff


	//   ....[129]....
        /*13b0*/ 	.word	0xffffffff


	//   ....[130]....
        /*13b4*/ 	.word	0xffffffff


	//   ....[131]....
        /*13b8*/ 	.word	0xffffffff


	//   ....[132]....
        /*13bc*/ 	.word	0xffffffff


	//   ....[133]....
        /*13c0*/ 	.word	0xffffffff


	//   ....[134]....
        /*13c4*/ 	.word	0xffffffff


	//   ....[135]....
        /*13c8*/ 	.word	0xffffffff


	//   ....[136]....
        /*13cc*/ 	.word	0xffffffff


	//   ....[137]....
        /*13d0*/ 	.word	0xffffffff


	//   ....[138]....
        /*13d4*/ 	.word	0xffffffff


	//   ....[139]....
        /*13d8*/ 	.word	0xffffffff


	//   ....[140]....
        /*13dc*/ 	.word	0xffffffff


	//   ....[141]....
        /*13e0*/ 	.word	0xffffffff


	//   ....[142]....
        /*13e4*/ 	.word	0xffffffff


	//   ....[143]....
        /*13e8*/ 	.word	0xffffffff


	//   ....[144]....
        /*13ec*/ 	.word	0xffffffff


	//   ....[145]....
        /*13f0*/ 	.word	0xffffffff


	//   ....[146]....
        /*13f4*/ 	.word	0xffffffff


	//   ....[147]....
        /*13f8*/ 	.word	0xffffffff


	//   ....[148]....
        /*13fc*/ 	.word	0xffffffff


	//   ....[149]....
        /*1400*/ 	.word	0xffffffff


	//   ....[150]....
        /*1404*/ 	.word	0xffffffff


	//   ....[151]....
        /*1408*/ 	.word	0xffffffff


	//   ....[152]....
        /*140c*/ 	.word	0xffffffff


	//   ....[153]....
        /*1410*/ 	.word	0xffffffff


	//   ....[154]....
        /*1414*/ 	.word	0xffffffff


	//   ....[155]....
        /*1418*/ 	.word	0xffffffff


	//   ....[156]....
        /*141c*/ 	.word	0xffffffff


	//   ....[157]....
        /*1420*/ 	.word	0xffffffff


	//   ....[158]....
        /*1424*/ 	.word	0xffffffff


	//   ....[159]....
        /*1428*/ 	.word	0xffffffff


	//   ....[160]....
        /*142c*/ 	.word	0xffffffff


	//   ....[161]....
        /*1430*/ 	.word	0xffffffff


	//   ....[162]....
        /*1434*/ 	.word	0xffffffff


	//   ....[163]....
        /*1438*/ 	.word	0xffffffff


	//   ....[164]....
        /*143c*/ 	.word	0xffffffff


	//   ....[165]....
        /*1440*/ 	.word	0xffffffff


	//   ....[166]....
        /*1444*/ 	.word	0xffffffff


	//   ....[167]....
        /*1448*/ 	.word	0xffffffff


	//   ....[168]....
        /*144c*/ 	.word	0xffffffff


	//   ....[169]....
        /*1450*/ 	.word	0xffffffff


	//   ....[170]....
        /*1454*/ 	.word	0xffffffff


	//   ....[171]....
        /*1458*/ 	.word	0xffffffff


	//   ....[172]....
        /*145c*/ 	.word	0xffffffff


	//   ....[173]....
        /*1460*/ 	.word	0xffffffff


	//   ....[174]....
        /*1464*/ 	.word	0xffffffff


	//   ....[175]....
        /*1468*/ 	.word	0xffffffff


	//   ....[176]....
        /*146c*/ 	.word	0xffffffff


	//   ....[177]....
        /*1470*/ 	.word	0xffffffff


	//   ....[178]....
        /*1474*/ 	.word	0xffffffff


	//   ....[179]....
        /*1478*/ 	.word	0xffffffff


	//   ....[180]....
        /*147c*/ 	.word	0xffffffff


	//   ....[181]....
        /*1480*/ 	.word	0xffffffff


	//   ....[182]....
        /*1484*/ 	.word	0xffffffff


	//   ....[183]....
        /*1488*/ 	.word	0xffffffff


	//   ....[184]....
        /*148c*/ 	.word	0xffffffff


	//   ....[185]....
        /*1490*/ 	.word	0xffffffff


	//   ....[186]....
        /*1494*/ 	.word	0xffffffff


	//   ....[187]....
        /*1498*/ 	.word	0xffffffff


	//   ....[188]....
        /*149c*/ 	.word	0xffffffff


	//   ....[189]....
        /*14a0*/ 	.word	0xffffffff


	//   ....[190]....
        /*14a4*/ 	.word	0xffffffff


	//   ....[191]....
        /*14a8*/ 	.word	0xffffffff


	//   ....[192]....
        /*14ac*/ 	.word	0xffffffff


	//   ....[193]....
        /*14b0*/ 	.word	0xffffffff


	//   ....[194]....
        /*14b4*/ 	.word	0xffffffff


	//   ....[195]....
        /*14b8*/ 	.word	0xffffffff


	//   ....[196]....
        /*14bc*/ 	.word	0xffffffff


	//   ....[197]....
        /*14c0*/ 	.word	0xffffffff


	//   ....[198]....
        /*14c4*/ 	.word	0xffffffff


	//   ....[199]....
        /*14c8*/ 	.word	0xffffffff


	//   ....[200]....
        /*14cc*/ 	.word	0xffffffff


	//   ....[201]....
        /*14d0*/ 	.word	0xffffffff


	//   ....[202]....
        /*14d4*/ 	.word	0xffffffff


	//   ....[203]....
        /*14d8*/ 	.word	0xffffffff


	//   ....[204]....
        /*14dc*/ 	.word	0xffffffff


	//   ....[205]....
        /*14e0*/ 	.word	0xffffffff


	//   ....[206]....
        /*14e4*/ 	.word	0xffffffff


	//   ....[207]....
        /*14e8*/ 	.word	0xffffffff


	//   ....[208]....
        /*14ec*/ 	.word	0xffffffff


	//   ....[209]....
        /*14f0*/ 	.word	0xffffffff


	//   ....[210]....
        /*14f4*/ 	.word	0xffffffff


	//   ....[211]....
        /*14f8*/ 	.word	0xffffffff


	//   ....[212]....
        /*14fc*/ 	.word	0xffffffff


	//   ....[213]....
        /*1500*/ 	.word	0xffffffff


	//   ....[214]....
        /*1504*/ 	.word	0xffffffff


	//   ....[215]....
        /*1508*/ 	.word	0xffffffff


	//   ....[216]....
        /*150c*/ 	.word	0xffffffff


	//   ....[217]....
        /*1510*/ 	.word	0xffffffff


	//   ....[218]....
        /*1514*/ 	.word	0xffffffff


	//   ....[219]....
        /*1518*/ 	.word	0xffffffff


	//   ....[220]....
        /*151c*/ 	.word	0xffffffff


	//   ....[221]....
        /*1520*/ 	.word	0xffffffff


	//   ....[222]....
        /*1524*/ 	.word	0xffffffff


	//   ....[223]....
        /*1528*/ 	.word	0xffffffff


	//   ....[224]....
        /*152c*/ 	.word	0xffffffff


	//   ....[225]....
        /*1530*/ 	.word	0xffffffff


	//   ....[226]....
        /*1534*/ 	.word	0xffffffff


	//   ....[227]....
        /*1538*/ 	.word	0xffffffff


	//   ....[228]....
        /*153c*/ 	.word	0xffffffff


	//   ....[229]....
        /*1540*/ 	.word	0xffffffff


	//   ....[230]....
        /*1544*/ 	.word	0xffffffff


	//   ....[231]....
        /*1548*/ 	.word	0xffffffff


	//   ....[232]....
        /*154c*/ 	.word	0xffffffff


	//   ....[233]....
        /*1550*/ 	.word	0xffffffff


	//   ....[234]....
        /*1554*/ 	.word	0xffffffff


	//   ....[235]....
        /*1558*/ 	.word	0xffffffff


	//   ....[236]....
        /*155c*/ 	.word	0xffffffff


	//   ....[237]....
        /*1560*/ 	.word	0xffffffff


	//   ....[238]....
        /*1564*/ 	.word	0xffffffff


	//   ....[239]....
        /*1568*/ 	.word	0xffffffff


	//   ....[240]....
        /*156c*/ 	.word	0xffffffff


	//   ....[241]....
        /*1570*/ 	.word	0xffffffff


	//   ....[242]....
        /*1574*/ 	.word	0xffffffff


	//   ....[243]....
        /*1578*/ 	.word	0xffffffff


	//   ....[244]....
        /*157c*/ 	.word	0xffffffff


	//   ....[245]....
        /*1580*/ 	.word	0xffffffff


	//   ....[246]....
        /*1584*/ 	.word	0xffffffff


	//   ....[247]....
        /*1588*/ 	.word	0xffffffff


	//   ....[248]....
        /*158c*/ 	.word	0xffffffff


	//   ....[249]....
        /*1590*/ 	.word	0xffffffff


	//   ....[250]....
        /*1594*/ 	.word	0xffffffff


	//   ....[251]....
        /*1598*/ 	.word	0xffffffff


	//   ....[252]....
        /*159c*/ 	.word	0xffffffff


	//   ....[253]....
        /*15a0*/ 	.word	0xffffffff


	//   ....[254]....
        /*15a4*/ 	.word	0xffffffff


	//   ....[255]....
        /*15a8*/ 	.word	0xffffffff


	//   ....[0]....
        /*15ac*/ 	.word	0xffffffff


	//   ....[1]....
        /*15b0*/ 	.word	0xffffffff


	//   ....[2]....
        /*15b4*/ 	.word	0xffffffff


	//   ....[3]....
        /*15b8*/ 	.word	0xffffffff


	//   ....[4]....
        /*15bc*/ 	.word	0xffffffff


	//   ....[5]....
        /*15c0*/ 	.word	0xffffffff


	//   ....[6]....
        /*15c4*/ 	.word	0xffffffff


	//   ....[7]....
        /*15c8*/ 	.word	0xffffffff


	//   ....[8]....
        /*15cc*/ 	.word	0xffffffff


	//   ....[9]....
        /*15d0*/ 	.word	0xffffffff


	//   ....[10]....
        /*15d4*/ 	.word	0x0500000f


	//   ....[11]....
        /*15d8*/ 	.word	0x0500000f


	//   ....[12]....
        /*15dc*/ 	.word	0x0500000f


	//   ....[13]....
        /*15e0*/ 	.word	0x0500000f


	//   ....[14]....
        /*15e4*/ 	.word	0x0500000f


	//   ....[15]....
        /*15e8*/ 	.word	0x0500000f


	//   ....[16]....
        /*15ec*/ 	.word	0x0500000f


	//   ....[17]....
        /*15f0*/ 	.word	0x0500000f


	//   ....[18]....
        /*15f4*/ 	.word	0x0500000f


	//   ....[19]....
        /*15f8*/ 	.word	0x0500000f


	//   ....[20]....
        /*15fc*/ 	.word	0x0500000f


	//   ....[21]....
        /*1600*/ 	.word	0x0500000f


	//   ....[22]....
        /*1604*/ 	.word	0x0500000f


	//   ....[23]....
        /*1608*/ 	.word	0x0500000f


	//   ....[24]....
        /*160c*/ 	.word	0x0500000f


	//   ....[25]....
        /*1610*/ 	.word	0x0500000f


	//   ....[26]....
        /*1614*/ 	.word	0x0500000f


	//   ....[27]....
        /*1618*/ 	.word	0x0500000f


	//   ....[28]....
        /*161c*/ 	.word	0x0500000f


	//   ....[29]....
        /*1620*/ 	.word	0x0500000f


	//   ....[30]....
        /*1624*/ 	.word	0x0500000f


	//   ....[31]....
        /*1628*/ 	.word	0x0500000f


	//   ....[32]....
        /*162c*/ 	.word	0x0500000f


	//   ....[33]....
        /*1630*/ 	.word	0x0500000f


	//   ....[34]....
        /*1634*/ 	.word	0x0500000f


	//   ....[35]....
        /*1638*/ 	.word	0x0500000f


	//   ....[36]....
        /*163c*/ 	.word	0x0500000f


	//   ....[37]....
        /*1640*/ 	.word	0x0500000f


	//   ....[38]....
        /*1644*/ 	.word	0x0500000f


	//   ....[39]....
        /*1648*/ 	.word	0x0500000f


	//   ....[40]....
        /*164c*/ 	.word	0x0500000f


	//   ....[41]....
        /*1650*/ 	.word	0x0500000f


	//   ....[42]....
        /*1654*/ 	.word	0x0500000f


	//   ....[43]....
        /*1658*/ 	.word	0x0500000f


	//   ....[44]....
        /*165c*/ 	.word	0x0500000f


	//   ....[45]....
        /*1660*/ 	.word	0x0500000f


	//   ....[46]....
        /*1664*/ 	.word	0x0500000f


	//   ....[47]....
        /*1668*/ 	.word	0x0500000f


	//   ....[48]....
        /*166c*/ 	.word	0x0500000f


	//   ....[49]....
        /*1670*/ 	.word	0x0500000f


	//   ....[50]....
        /*1674*/ 	.word	0x0500000f


	//   ....[51]....
        /*1678*/ 	.word	0x0500000f


	//   ....[52]....
        /*167c*/ 	.word	0x0500000f


	//   ....[53]....
        /*1680*/ 	.word	0x0500000f


	//   ....[54]....
        /*1684*/ 	.word	0x0500000f


	//   ....[55]....
        /*1688*/ 	.word	0x0500000f


	//   ....[56]....
        /*168c*/ 	.word	0x0500000f


	//   ....[57]....
        /*1690*/ 	.word	0x0500000f


	//   ....[58]....
        /*1694*/ 	.word	0x0500000f


	//   ....[59]....
        /*1698*/ 	.word	0x0500000f


	//   ....[60]....
        /*169c*/ 	.word	0x0500000f


	//   ....[61]....
        /*16a0*/ 	.word	0x0500000f


	//   ....[62]....
        /*16a4*/ 	.word	0x0500000f


	//   ....[63]....
        /*16a8*/ 	.word	0x0500000f


	//   ....[64]....
        /*16ac*/ 	.word	0x0500000f


	//   ....[65]....
        /*16b0*/ 	.word	0x0500000f


	//   ....[66]....
        /*16b4*/ 	.word	0x0500000f


	//   ....[67]....
        /*16b8*/ 	.word	0x0500000f


	//   ....[68]....
        /*16bc*/ 	.word	0x0500000f


	//   ....[69]....
        /*16c0*/ 	.word	0x0500000f


	//   ....[70]....
        /*16c4*/ 	.word	0x0500000f


	//   ....[71]....
        /*16c8*/ 	.word	0x0500000f


	//   ....[72]....
        /*16cc*/ 	.word	0x0500000f


	//   ....[73]....
        /*16d0*/ 	.word	0x0500000f


	//   ....[74]....
        /*16d4*/ 	.word	0x0500000f


	//   ....[75]....
        /*16d8*/ 	.word	0x0500000f


	//   ....[76]....
        /*16dc*/ 	.word	0x0500000f


	//   ....[77]....
        /*16e0*/ 	.word	0x0500000f


	//   ....[78]....
        /*16e4*/ 	.word	0x0500000f


	//   ....[79]....
        /*16e8*/ 	.word	0x0500000f


	//   ....[80]....
        /*16ec*/ 	.word	0x0500000f


	//   ....[81]....
        /*16f0*/ 	.word	0x0500000f


	//   ....[82]....
        /*16f4*/ 	.word	0x0500000f


	//   ....[83]....
        /*16f8*/ 	.word	0x0500000f


	//   ....[84]....
        /*16fc*/ 	.word	0x0500000f


	//   ....[85]....
        /*1700*/ 	.word	0x0500000f


	//   ....[86]....
        /*1704*/ 	.word	0x0500000f


	//   ....[87]....
        /*1708*/ 	.word	0x0500000f


	//   ....[88]....
        /*170c*/ 	.word	0x0500000f


	//   ....[89]....
        /*1710*/ 	.word	0x0500000f


	//   ....[90]....
        /*1714*/ 	.word	0x0500000f


	//   ....[91]....
        /*1718*/ 	.word	0x0500000f


	//   ....[92]....
        /*171c*/ 	.word	0x0500000f


	//   ....[93]....
        /*1720*/ 	.word	0x0500000f


	//   ....[94]....
        /*1724*/ 	.word	0x0500000f


	//   ....[95]....
        /*1728*/ 	.word	0x0500000f


	//   ....[96]....
        /*172c*/ 	.word	0x0500000f


	//   ....[97]....
        /*1730*/ 	.word	0x0500000f


	//   ....[98]....
        /*1734*/ 	.word	0x0500000f


	//   ....[99]....
        /*1738*/ 	.word	0x0500000f


	//   ....[100]....
        /*173c*/ 	.word	0x0500000f


	//   ....[101]....
        /*1740*/ 	.word	0x0500000f


	//   ....[102]....
        /*1744*/ 	.word	0x0500000f


	//   ....[103]....
        /*1748*/ 	.word	0x0500000f


	//   ....[104]....
        /*174c*/ 	.word	0x0500000f


	//   ....[105]....
        /*1750*/ 	.word	0x0500000f


	//   ....[106]....
        /*1754*/ 	.word	0x0500000f


	//   ....[107]....
        /*1758*/ 	.word	0x0500000f


	//   ....[108]....
        /*175c*/ 	.word	0x0500000f


	//   ....[109]....
        /*1760*/ 	.word	0x0500000f


	//   ....[110]....
        /*1764*/ 	.word	0x0500000f


	//   ....[111]....
        /*1768*/ 	.word	0x0500000f


	//   ....[112]....
        /*176c*/ 	.word	0x0500000f


	//   ....[113]....
        /*1770*/ 	.word	0x0500000f


	//   ....[114]....
        /*1774*/ 	.word	0x0500000f


	//   ....[115]....
        /*1778*/ 	.word	0x0500000f


	//   ....[116]....
        /*177c*/ 	.word	0x0500000f


	//   ....[117]....
        /*1780*/ 	.word	0x0500000f


	//   ....[118]....
        /*1784*/ 	.word	0x0500000f


	//   ....[119]....
        /*1788*/ 	.word	0x0500000f


	//   ....[120]....
        /*178c*/ 	.word	0x0500000f


	//   ....[121]....
        /*1790*/ 	.word	0x0500000f


	//   ....[122]....
        /*1794*/ 	.word	0x0500000f


	//   ....[123]....
        /*1798*/ 	.word	0x0500000f


	//   ....[124]....
        /*179c*/ 	.word	0x0500000f


	//   ....[125]....
        /*17a0*/ 	.word	0x0500000f


	//   ....[126]....
        /*17a4*/ 	.word	0x0500000f


	//   ....[127]....
        /*17a8*/ 	.word	0x0500000f


	//   ....[128]....
        /*17ac*/ 	.word	0x0500000f


	//   ....[129]....
        /*17b0*/ 	.word	0x0500000f


	//   ....[130]....
        /*17b4*/ 	.word	0x0500000f


	//   ....[131]....
        /*17b8*/ 	.word	0x0500000f


	//   ....[132]....
        /*17bc*/ 	.word	0x0500000f


	//   ....[133]....
        /*17c0*/ 	.word	0x0500000f


	//   ....[134]....
        /*17c4*/ 	.word	0x0500000f


	//   ....[135]....
        /*17c8*/ 	.word	0x0500000f


	//   ....[136]....
        /*17cc*/ 	.word	0x0500000f


	//   ....[137]....
        /*17d0*/ 	.word	0x0500000f


	//   ....[138]....
        /*17d4*/ 	.word	0x0500000f


	//   ....[139]....
        /*17d8*/ 	.word	0x0500000f


	//   ....[140]....
        /*17dc*/ 	.word	0x0500000f


	//   ....[141]....
        /*17e0*/ 	.word	0x0500000f


	//   ....[142]....
        /*17e4*/ 	.word	0x0500000f


	//   ....[143]....
        /*17e8*/ 	.word	0x0500000f


	//   ....[144]....
        /*17ec*/ 	.word	0x0500000f


	//   ....[145]....
        /*17f0*/ 	.word	0x0500000f


	//   ....[146]....
        /*17f4*/ 	.word	0x0500000f


	//   ....[147]....
        /*17f8*/ 	.word	0x0500000f


	//   ....[148]....
        /*17fc*/ 	.word	0x0500000f


	//   ....[149]....
        /*1800*/ 	.word	0x0500000f


	//   ....[150]....
        /*1804*/ 	.word	0x0500000f


	//   ....[151]....
        /*1808*/ 	.word	0x0500000f


	//   ....[152]....
        /*180c*/ 	.word	0x0500000f


	//   ....[153]....
        /*1810*/ 	.word	0x0500000f


	//   ....[154]....
        /*1814*/ 	.word	0x0500000f


	//   ....[155]....
        /*1818*/ 	.word	0x0500000f


	//   ....[156]....
        /*181c*/ 	.word	0x0500000f


	//   ....[157]....
        /*1820*/ 	.word	0x0500000f


	//   ....[158]....
        /*1824*/ 	.word	0x0500000f


	//   ....[159]....
        /*1828*/ 	.word	0x0500000f


	//   ....[160]....
        /*182c*/ 	.word	0x0500000f


	//   ....[161]....
        /*1830*/ 	.word	0x0500000f


	//   ....[162]....
        /*1834*/ 	.word	0x0500000f


	//   ....[163]....
        /*1838*/ 	.word	0x0500000f


	//   ....[164]....
        /*183c*/ 	.word	0x0500000f


	//   ....[165]....
        /*1840*/ 	.word	0x0500000f


	//   ....[166]....
        /*1844*/ 	.word	0x0500000f


	//   ....[167]....
        /*1848*/ 	.word	0x0500000f


	//   ....[168]....
        /*184c*/ 	.word	0x0500000f


	//   ....[169]....
        /*1850*/ 	.word	0x0500000f


	//   ....[170]....
        /*1854*/ 	.word	0x0500000f


	//   ....[171]....
        /*1858*/ 	.word	0x0500000f


	//   ....[172]....
        /*185c*/ 	.word	0x0500000f


	//   ....[173]....
        /*1860*/ 	.word	0x0500000f


	//   ....[174]....
        /*1864*/ 	.word	0x0500000f


	//   ....[175]....
        /*1868*/ 	.word	0x0500000f


	//   ....[176]....
        /*186c*/ 	.word	0x0500000f


	//   ....[177]....
        /*1870*/ 	.word	0x0500000f


	//   ....[178]....
        /*1874*/ 	.word	0x0500000f


	//   ....[179]....
        /*1878*/ 	.word	0x0500000f


	//   ....[180]....
        /*187c*/ 	.word	0x0500000f


	//   ....[181]....
        /*1880*/ 	.word	0x0500000f


	//   ....[182]....
        /*1884*/ 	.word	0x0500000f


	//   ....[183]....
        /*1888*/ 	.word	0x0500000f


	//   ....[184]....
        /*188c*/ 	.word	0x0500000f


	//   ....[185]....
        /*1890*/ 	.word	0x0500000f


	//   ....[186]....
        /*1894*/ 	.word	0x0500000f


	//   ....[187]....
        /*1898*/ 	.word	0x0500000f


	//   ....[188]....
        /*189c*/ 	.word	0x0500000f


	//   ....[189]....
        /*18a0*/ 	.word	0x0500000f


	//   ....[190]....
        /*18a4*/ 	.word	0x0500000f


	//   ....[191]....
        /*18a8*/ 	.word	0x0500000f


	//   ....[192]....
        /*18ac*/ 	.word	0x0500000f


	//   ....[193]....
        /*18b0*/ 	.word	0x0500000f


	//   ....[194]....
        /*18b4*/ 	.word	0x0500000f


	//   ....[195]....
        /*18b8*/ 	.word	0x0500000f


	//   ....[196]....
        /*18bc*/ 	.word	0x0500000f


	//   ....[197]....
        /*18c0*/ 	.word	0x0500000f


	//   ....[198]....
        /*18c4*/ 	.word	0x0500000f


	//   ....[199]....
        /*18c8*/ 	.word	0x0500000f


	//   ....[200]....
        /*18cc*/ 	.word	0x0500000f


	//   ....[201]....
        /*18d0*/ 	.word	0x0500000f


	//   ....[202]....
        /*18d4*/ 	.word	0x0500000f


	//   ....[203]....
        /*18d8*/ 	.word	0x0500000f


	//   ....[204]....
        /*18dc*/ 	.word	0x0500000f


	//   ....[205]....
        /*18e0*/ 	.word	0x0500000f


	//   ....[206]....
        /*18e4*/ 	.word	0x0500000f


	//   ....[207]....
        /*18e8*/ 	.word	0x0500000f


	//   ....[208]....
        /*18ec*/ 	.word	0x0500000f


	//   ....[209]....
        /*18f0*/ 	.word	0x0500000f


	//   ....[210]....
        /*18f4*/ 	.word	0x0500000f


	//   ....[211]....
        /*18f8*/ 	.word	0x0500000f


	//   ....[212]....
        /*18fc*/ 	.word	0x0500000f


	//   ....[213]....
        /*1900*/ 	.word	0x0500000f


	//   ....[214]....
        /*1904*/ 	.word	0x0500000f


	//   ....[215]....
        /*1908*/ 	.word	0x0500000f


	//   ....[216]....
        /*190c*/ 	.word	0x0500000f


	//   ....[217]....
        /*1910*/ 	.word	0x0500000f


	//   ....[218]....
        /*1914*/ 	.word	0x0500000f


	//   ....[219]....
        /*1918*/ 	.word	0x0500000f


	//   ....[220]....
        /*191c*/ 	.word	0x0500000f


	//   ....[221]....
        /*1920*/ 	.word	0x0500000f


	//   ....[222]....
        /*1924*/ 	.word	0x0500000f


	//   ....[223]....
        /*1928*/ 	.word	0x0500000f


	//   ....[224]....
        /*192c*/ 	.word	0x0500000f


	//   ....[225]....
        /*1930*/ 	.word	0x0500000f


	//   ....[226]....
        /*1934*/ 	.word	0x0500000f


	//   ....[227]....
        /*1938*/ 	.word	0x0500000f


	//----- nvinfo : EIATTR_COOP_GROUP_INSTR_OFFSETS
	.align		4
.L_571:
        /*193c*/ 	.byte	0x04, 0x28
        /*193e*/ 	.short	(.L_573 - .L_572)


	//   ....[0]....
.L_572:
        /*1940*/ 	.word	0x00000070


	//   ....[1]....
        /*1944*/ 	.word	0x000001a0


	//   ....[2]....
        /*1948*/ 	.word	0x000001f0


	//   ....[3]....
        /*194c*/ 	.word	0x00000420


	//   ....[4]....
        /*1950*/ 	.word	0x00000580


	//   ....[5]....
        /*1954*/ 	.word	0x000006a0


	//   ....[6]....
        /*1958*/ 	.word	0x00000800


	//   ....[7]....
        /*195c*/ 	.word	0x0000ddf0


	//   ....[8]....
        /*1960*/ 	.word	0x0000e510


	//   ....[9]....
        /*1964*/ 	.word	0x0000e520


	//   ....[10]....
        /*1968*/ 	.word	0x0000e530


	//   ....[11]....
        /*196c*/ 	.word	0x0000e540


	//   ....[12]....
        /*1970*/ 	.word	0x0000e750


	//   ....[13]....
        /*1974*/ 	.word	0x0000e760


	//   ....[14]....
        /*1978*/ 	.word	0x0000e770


	//   ....[15]....
        /*197c*/ 	.word	0x0000e780


	//   ....[16]....
        /*1980*/ 	.word	0x0000e960


	//   ....[17]....
        /*1984*/ 	.word	0x0000e970


	//   ....[18]....
        /*1988*/ 	.word	0x0000e980


	//   ....[19]....
        /*198c*/ 	.word	0x0000e990


	//   ....[20]....
        /*1990*/ 	.word	0x0000eb90


	//   ....[21]....
        /*1994*/ 	.word	0x0000eba0


	//   ....[22]....
        /*1998*/ 	.word	0x0000ebb0


	//   ....[23]....
        /*199c*/ 	.word	0x0000ebc0


	//   ....[24]....
        /*19a0*/ 	.word	0x00012ef0


	//   ....[25]....
        /*19a4*/ 	.word	0x00012f00


	//   ....[26]....
        /*19a8*/ 	.word	0x00012f10


	//   ....[27]....
        /*19ac*/ 	.word	0x00012f20


	//   ....[28]....
        /*19b0*/ 	.word	0x00012ff0


	//   ....[29]....
        /*19b4*/ 	.word	0x00013010


	//   ....[30]....
        /*19b8*/ 	.word	0x00013020


	//   ....[31]....
        /*19bc*/ 	.word	0x00013030


	//   ....[32]....
        /*19c0*/ 	.word	0x00013210


	//   ....[33]....
        /*19c4*/ 	.word	0x00013230


	//   ....[34]....
        /*19c8*/ 	.word	0x00013250


	//   ....[35]....
        /*19cc*/ 	.word	0x00013260


	//   ....[36]....
        /*19d0*/ 	.word	0x000132e0


	//   ....[37]....
        /*19d4*/ 	.word	0x000132f0


	//   ....[38]....
        /*19d8*/ 	.word	0x00013300


	//   ....[39]....
        /*19dc*/ 	.word	0x00013310


	//   ....[40]....
        /*19e0*/ 	.word	0x00017fd0


	//   ....[41]....
        /*19e4*/ 	.word	0x00018650


	//   ....[42]....
        /*19e8*/ 	.word	0x00018660


	//   ....[43]....
        /*19ec*/ 	.word	0x00018680


	//   ....[44]....
        /*19f0*/ 	.word	0x00018e10


	//   ....[45]....
        /*19f4*/ 	.word	0x00018e30


	//   ....[46]....
        /*19f8*/ 	.word	0x0001aec0


	//   ....[47]....
        /*19fc*/ 	.word	0x0001aee0


	//   ....[48]....
        /*1a00*/ 	.word	0x0001b9a0


	//   ....[49]....
        /*1a04*/ 	.word	0x0001baa0


	//   ....[50]....
        /*1a08*/ 	.word	0x0001bdb0


	//   ....[51]....
        /*1a0c*/ 	.word	0x0001be70


	//   ....[52]....
        /*1a10*/ 	.word	0x0001e2c0


	//   ....[53]....
        /*1a14*/ 	.word	0x0001e360


	//   ....[54]....
        /*1a18*/ 	.word	0x0001e410


	//   ....[55]....
        /*1a1c*/ 	.word	0x0001e420


	//   ....[56]....
        /*1a20*/ 	.word	0x00020120


	//   ....[57]....
        /*1a24*/ 	.word	0x00020130


	//   ....[58]....
        /*1a28*/ 	.word	0x00020150


	//   ....[59]....
        /*1a2c*/ 	.word	0x00020170


	//   ....[60]....
        /*1a30*/ 	.word	0x00021420


	//   ....[61]....
        /*1a34*/ 	.word	0x00021450


	//   ....[62]....
        /*1a38*/ 	.word	0x00021480


	//   ....[63]....
        /*1a3c*/ 	.word	0x000214b0


	//   ....[64]....
        /*1a40*/ 	.word	0x000214e0


	//   ....[65]....
        /*1a44*/ 	.word	0x00021510


	//   ....[66]....
        /*1a48*/ 	.word	0x00021540


	//   ....[67]....
        /*1a4c*/ 	.word	0x00021570


	//   ....[68]....
        /*1a50*/ 	.word	0x000215a0


	//   ....[69]....
        /*1a54*/ 	.word	0x000215d0


	//   ....[70]....
        /*1a58*/ 	.word	0x00021600


	//   ....[71]....
        /*1a5c*/ 	.word	0x00021630


	//   ....[72]....
        /*1a60*/ 	.word	0x00021670


	//   ....[73]....
        /*1a64*/ 	.word	0x000216a0


	//   ....[74]....
        /*1a68*/ 	.word	0x000216d0


	//   ....[75]....
        /*1a6c*/ 	.word	0x00021700


	//   ....[76]....
        /*1a70*/ 	.word	0x00021730


	//   ....[77]....
        /*1a74*/ 	.word	0x00021760


	//   ....[78]....
        /*1a78*/ 	.word	0x00021790


	//   ....[79]....
        /*1a7c*/ 	.word	0x000217c0


	//   ....[80]....
        /*1a80*/ 	.word	0x000217f0


	//   ....[81]....
        /*1a84*/ 	.word	0x00021820


	//   ....[82]....
        /*1a88*/ 	.word	0x00021850


	//   ....[83]....
        /*1a8c*/ 	.word	0x00021880


	//   ....[84]....
        /*1a90*/ 	.word	0x000218b0


	//   ....[85]....
        /*1a94*/ 	.word	0x000218e0


	//   ....[86]....
        /*1a98*/ 	.word	0x00021910


	//   ....[87]....
        /*1a9c*/ 	.word	0x00021940


	//   ....[88]....
        /*1aa0*/ 	.word	0x00021970


	//   ....[89]....
        /*1aa4*/ 	.word	0x000219a0


	//   ....[90]....
        /*1aa8*/ 	.word	0x000219d0


	//   ....[91]....
        /*1aac*/ 	.word	0x00021a00


	//   ....[92]....
        /*1ab0*/ 	.word	0x00021a30


	//   ....[93]....
        /*1ab4*/ 	.word	0x00021a60


	//   ....[94]....
        /*1ab8*/ 	.word	0x00021a90


	//   ....[95]....
        /*1abc*/ 	.word	0x00021ac0


	//   ....[96]....
        /*1ac0*/ 	.word	0x00021af0


	//   ....[97]....
        /*1ac4*/ 	.word	0x00021b20


	//   ....[98]....
        /*1ac8*/ 	.word	0x00021b50


	//   ....[99]....
        /*1acc*/ 	.word	0x00021b80


	//   ....[100]....
        /*1ad0*/ 	.word	0x00021bb0


	//   ....[101]....
        /*1ad4*/ 	.word	0x00021be0


	//   ....[102]....
        /*1ad8*/ 	.word	0x00021c10


	//   ....[103]....
        /*1adc*/ 	.word	0x00021c40


	//   ....[104]....
        /*1ae0*/ 	.word	0x00021c70


	//   ....[105]....
        /*1ae4*/ 	.word	0x00021ca0


	//   ....[106]....
        /*1ae8*/ 	.word	0x00021cd0


	//   ....[107]....
        /*1aec*/ 	.word	0x00021d00


	//   ....[108]....
        /*1af0*/ 	.word	0x00021d30


	//   ....[109]....
        /*1af4*/ 	.word	0x00021d60


	//   ....[110]....
        /*1af8*/ 	.word	0x00021d90


	//   ....[111]....
        /*1afc*/ 	.word	0x00021dc0


	//   ....[112]....
        /*1b00*/ 	.word	0x00021df0


	//   ....[113]....
        /*1b04*/ 	.word	0x00021e20


	//   ....[114]....
        /*1b08*/ 	.word	0x00021e50


	//   ....[115]....
        /*1b0c*/ 	.word	0x00021e80


	//   ....[116]....
        /*1b10*/ 	.word	0x00021eb0


	//   ....[117]....
        /*1b14*/ 	.word	0x00021ee0


	//   ....[118]....
        /*1b18*/ 	.word	0x00021f10


	//   ....[119]....
        /*1b1c*/ 	.word	0x00021f40


	//   ....[120]....
        /*1b20*/ 	.word	0x00021f70


	//   ....[121]....
        /*1b24*/ 	.word	0x00021fa0


	//   ....[122]....
        /*1b28*/ 	.word	0x00021fd0


	//   ....[123]....
        /*1b2c*/ 	.word	0x00022000


	//   ....[124]....
        /*1b30*/ 	.word	0x00022030


	//   ....[125]....
        /*1b34*/ 	.word	0x00022060


	//   ....[126]....
        /*1b38*/ 	.word	0x00022090


	//   ....[127]....
        /*1b3c*/ 	.word	0x000220c0


	//   ....[128]....
        /*1b40*/ 	.word	0x000220f0


	//   ....[129]....
        /*1b44*/ 	.word	0x00022120


	//   ....[130]....
        /*1b48*/ 	.word	0x00022150


	//   ....[131]....
        /*1b4c*/ 	.word	0x00022180


	//   ....[132]....
        /*1b50*/ 	.word	0x000221b0


	//   ....[133]....
        /*1b54*/ 	.word	0x000221e0


	//   ....[134]....
        /*1b58*/ 	.word	0x00022210


	//   ....[135]....
        /*1b5c*/ 	.word	0x00022240


	//   ....[136]....
        /*1b60*/ 	.word	0x00022270


	//   ....[137]....
        /*1b64*/ 	.word	0x000222a0


	//   ....[138]....
        /*1b68*/ 	.word	0x000222d0


	//   ....[139]....
        /*1b6c*/ 	.word	0x00022300


	//   ....[140]....
        /*1b70*/ 	.word	0x00022330


	//   ....[141]....
        /*1b74*/ 	.word	0x00022360


	//   ....[142]....
        /*1b78*/ 	.word	0x00022390


	//   ....[143]....
        /*1b7c*/ 	.word	0x000223c0


	//   ....[144]....
        /*1b80*/ 	.word	0x000223f0


	//   ....[145]....
        /*1b84*/ 	.word	0x00022420


	//   ....[146]....
        /*1b88*/ 	.word	0x00022450


	//   ....[147]....
        /*1b8c*/ 	.word	0x00022480


	//   ....[148]....
        /*1b90*/ 	.word	0x000224b0


	//   ....[149]....
        /*1b94*/ 	.word	0x000224e0


	//   ....[150]....
        /*1b98*/ 	.word	0x00022510


	//   ....[151]....
        /*1b9c*/ 	.word	0x00022540


	//   ....[152]....
        /*1ba0*/ 	.word	0x00022570


	//   ....[153]....
        /*1ba4*/ 	.word	0x000225a0


	//   ....[154]....
        /*1ba8*/ 	.word	0x000225d0


	//   ....[155]....
        /*1bac*/ 	.word	0x00022600


	//   ....[156]....
        /*1bb0*/ 	.word	0x00022630


	//   ....[157]....
        /*1bb4*/ 	.word	0x00022660


	//   ....[158]....
        /*1bb8*/ 	.word	0x00022690


	//   ....[159]....
        /*1bbc*/ 	.word	0x000226c0


	//   ....[160]....
        /*1bc0*/ 	.word	0x000226f0


	//   ....[161]....
        /*1bc4*/ 	.word	0x00022720


	//   ....[162]....
        /*1bc8*/ 	.word	0x00022750


	//   ....[163]....
        /*1bcc*/ 	.word	0x00022780


	//   ....[164]....
        /*1bd0*/ 	.word	0x000227b0


	//   ....[165]....
        /*1bd4*/ 	.word	0x000227e0


	//   ....[166]....
        /*1bd8*/ 	.word	0x00022810


	//   ....[167]....
        /*1bdc*/ 	.word	0x00022840


	//   ....[168]....
        /*1be0*/ 	.word	0x00022870


	//   ....[169]....
        /*1be4*/ 	.word	0x000228a0


	//   ....[170]....
        /*1be8*/ 	.word	0x000228d0


	//   ....[171]....
        /*1bec*/ 	.word	0x00022900


	//   ....[172]....
        /*1bf0*/ 	.word	0x00022930


	//   ....[173]....
        /*1bf4*/ 	.word	0x00022960


	//   ....[174]....
        /*1bf8*/ 	.word	0x00022980


	//   ....[175]....
        /*1bfc*/ 	.word	0x000229b0


	//   ....[176]....
        /*1c00*/ 	.word	0x000229c0


	//   ....[177]....
        /*1c04*/ 	.word	0x000229f0


	//   ....[178]....
        /*1c08*/ 	.word	0x00022a20


	//   ....[179]....
        /*1c0c*/ 	.word	0x00022a30


	//   ....[180]....
        /*1c10*/ 	.word	0x00022a60


	//   ....[181]....
        /*1c14*/ 	.word	0x00022a70


	//   ....[182]....
        /*1c18*/ 	.word	0x00022aa0


	//   ....[183]....
        /*1c1c*/ 	.word	0x00022ab0


	//   ....[184]....
        /*1c20*/ 	.word	0x00022ae0


	//   ....[185]....
        /*1c24*/ 	.word	0x00022b10


	//   ....[186]....
        /*1c28*/ 	.word	0x00022b40


	//   ....[187]....
        /*1c2c*/ 	.word	0x00022b50


	//   ....[188]....
        /*1c30*/ 	.word	0x00023600


	//   ....[189]....
        /*1c34*/ 	.word	0x00023620


	//   ....[190]....
        /*1c38*/ 	.word	0x00023630


	//   ....[191]....
        /*1c3c*/ 	.word	0x00023640


	//   ....[192]....
        /*1c40*/ 	.word	0x00024040


	//   ....[193]....
        /*1c44*/ 	.word	0x00024050


	//   ....[194]....
        /*1c48*/ 	.word	0x00024220


	//   ....[195]....
        /*1c4c*/ 	.word	0x00024230


	//   ....[196]....
        /*1c50*/ 	.word	0x00024420


	//   ....[197]....
        /*1c54*/ 	.word	0x00024430


	//   ....[198]....
        /*1c58*/ 	.word	0x00024600


	//   ....[199]....
        /*1c5c*/ 	.word	0x00024610


	//   ....[200]....
        /*1c60*/ 	.word	0x00024a80


	//   ....[201]....
        /*1c64*/ 	.word	0x00024a90


	//   ....[202]....
        /*1c68*/ 	.word	0x00025a70


	//   ....[203]....
        /*1c6c*/ 	.word	0x00025a80


	//   ....[204]....
        /*1c70*/ 	.word	0x00027da0


	//   ....[205]....
        /*1c74*/ 	.word	0x00027db0


	//   ....[206]....
        /*1c78*/ 	.word	0x00027f80


	//   ....[207]....
        /*1c7c*/ 	.word	0x00027f90


	//   ....[208]....
        /*1c80*/ 	.word	0x00028160


	//   ....[209]....
        /*1c84*/ 	.word	0x00028170


	//   ....[210]....
        /*1c88*/ 	.word	0x00028340


	//   ....[211]....
        /*1c8c*/ 	.word	0x00028350


	//   ....[212]....
        /*1c90*/ 	.word	0x00028580


	//   ....[213]....
        /*1c94*/ 	.word	0x000287c0


	//   ....[214]....
        /*1c98*/ 	.word	0x000287f0


	//   ....[215]....
        /*1c9c*/ 	.word	0x00028820


	//   ....[216]....
        /*1ca0*/ 	.word	0x00028850


	//   ....[217]....
        /*1ca4*/ 	.word	0x00028880


	//   ....[218]....
        /*1ca8*/ 	.word	0x000288b0


	//   ....[219]....
        /*1cac*/ 	.word	0x00028a50


	//   ....[220]....
        /*1cb0*/ 	.word	0x00028a80


	//   ....[221]....
        /*1cb4*/ 	.word	0x00028ab0


	//   ....[222]....
        /*1cb8*/ 	.word	0x00028ae0


	//   ....[223]....
        /*1cbc*/ 	.word	0x00028b10


	//   ....[224]....
        /*1cc0*/ 	.word	0x00028b40


	//   ....[225]....
        /*1cc4*/ 	.word	0x00028be0


	//   ....[226]....
        /*1cc8*/ 	.word	0x00028c10


	//   ....[227]....
        /*1ccc*/ 	.word	0x00028c20


	//   ....[228]....
        /*1cd0*/ 	.word	0x00028c50


	//   ....[229]....
        /*1cd4*/ 	.word	0x0002a400


	//   ....[230]....
        /*1cd8*/ 	.word	0x0002c000


	//   ....[231]....
        /*1cdc*/ 	.word	0x0002cd60


	//   ....[232]....
        /*1ce0*/ 	.word	0x0002cd70


	//   ....[233]....
        /*1ce4*/ 	.word	0x0002cda0


	//   ....[234]....
        /*1ce8*/ 	.word	0x0002cdb0


	//   ....[235]....
        /*1cec*/ 	.word	0x0002cec0


	//   ....[236]....
        /*1cf0*/ 	.word	0x0002ced0


	//   ....[237]....
        /*1cf4*/ 	.word	0x0002cf60


	//   ....[238]....
        /*1cf8*/ 	.word	0x0002cf70


	//   ....[239]....
        /*1cfc*/ 	.word	0x0002d000


	//   ....[240]....
        /*1d00*/ 	.word	0x0002d010


	//   ....[241]....
        /*1d04*/ 	.word	0x0002d0a0


	//   ....[242]....
        /*1d08*/ 	.word	0x0002d0b0


	//   ....[243]....
        /*1d0c*/ 	.word	0x0002d140


	//   ....[244]....
        /*1d10*/ 	.word	0x0002d150


	//   ....[245]....
        /*1d14*/ 	.word	0x0002d1a0


	//   ....[246]....
        /*1d18*/ 	.word	0x0002d1d0


	//   ....[247]....
        /*1d1c*/ 	.word	0x0002faf0


	//   ....[248]....
        /*1d20*/ 	.word	0x0002fb20


	//   ....[249]....
        /*1d24*/ 	.word	0x0002fb70


	//   ....[250]....
        /*1d28*/ 	.word	0x0002fba0


	//   ....[251]....
        /*1d2c*/ 	.word	0x0002fbd0


	//   ....[252]....
        /*1d30*/ 	.word	0x0002fc00


	//   ....[253]....
        /*1d34*/ 	.word	0x0002fc30


	//   ....[254]....
        /*1d38*/ 	.word	0x0002fc60


	//   ....[255]....
        /*1d3c*/ 	.word	0x0002fe30


	//   ....[0]....
        /*1d40*/ 	.word	0x0002fe60


	//   ....[1]....
        /*1d44*/ 	.word	0x0002fe90


	//   ....[2]....
        /*1d48*/ 	.word	0x0002fec0


	//   ....[3]....
        /*1d4c*/ 	.word	0x0002fef0


	//   ....[4]....
        /*1d50*/ 	.word	0x0002ff20


	//   ....[5]....
        /*1d54*/ 	.word	0x00030000


	//   ....[6]....
        /*1d58*/ 	.word	0x00030020


	//   ....[7]....
        /*1d5c*/ 	.word	0x00030030


	//   ....[8]....
        /*1d60*/ 	.word	0x000300b0


	//   ....[9]....
        /*1d64*/ 	.word	0x00030c00


	//   ....[10]....
        /*1d68*/ 	.word	0x000310a0


	//   ....[11]....
        /*1d6c*/ 	.word	0x00031150


	//   ....[12]....
        /*1d70*/ 	.word	0x000311e0


	//   ....[13]....
        /*1d74*/ 	.word	0x00031230


	//   ....[14]....
        /*1d78*/ 	.word	0x00031280


	//   ....[15]....
        /*1d7c*/ 	.word	0x00031310


	//   ....[16]....
        /*1d80*/ 	.word	0x000313a0


	//   ....[17]....
        /*1d84*/ 	.word	0x000313f0


	//   ....[18]....
        /*1d88*/ 	.word	0x00031440


	//   ....[19]....
        /*1d8c*/ 	.word	0x000314d0


	//   ....[20]....
        /*1d90*/ 	.word	0x00031560


	//   ....[21]....
        /*1d94*/ 	.word	0x000315b0


	//   ....[22]....
        /*1d98*/ 	.word	0x00031600


	//   ....[23]....
        /*1d9c*/ 	.word	0x00031690


	//   ....[24]....
        /*1da0*/ 	.word	0x00031720


	//   ....[25]....
        /*1da4*/ 	.word	0x00031770


	//   ....[26]....
        /*1da8*/ 	.word	0x000317c0


	//   ....[27]....
        /*1dac*/ 	.word	0x000318c0


	//   ....[28]....
        /*1db0*/ 	.word	0x00031970


	//   ....[29]....
        /*1db4*/ 	.word	0x000319c0


	//   ....[30]....
        /*1db8*/ 	.word	0x00031a10


	//   ....[31]....
        /*1dbc*/ 	.word	0x00031b20


	//   ....[32]....
        /*1dc0*/ 	.word	0x00031b70


	//   ....[33]....
        /*1dc4*/ 	.word	0x00031bc0


	//   ....[34]....
        /*1dc8*/ 	.word	0x00031c10


	//   ....[35]....
        /*1dcc*/ 	.word	0x00031d30


	//   ....[36]....
        /*1dd0*/ 	.word	0x00031dd0


	//   ....[37]....
        /*1dd4*/ 	.word	0x00031e30


	//   ....[38]....
        /*1dd8*/ 	.word	0x00031ea0


	//   ....[39]....
        /*1ddc*/ 	.word	0x00031f40


	//   ....[40]....
        /*1de0*/ 	.word	0x00031f90


	//   ....[41]....
        /*1de4*/ 	.word	0x00031fe0


	//   ....[42]....
        /*1de8*/ 	.word	0x00032030


	//   ....[43]....
        /*1dec*/ 	.word	0x00032470


	//   ....[44]....
        /*1df0*/ 	.word	0x00032590


	//   ....[45]....
        /*1df4*/ 	.word	0x000326c0


	//   ....[46]....
        /*1df8*/ 	.word	0x000327d0


	//   ....[47]....
        /*1dfc*/ 	.word	0x00032900


	//   ....[48]....
        /*1e00*/ 	.word	0x00032a20


	//   ....[49]....
        /*1e04*/ 	.word	0x00032b50


	//   ....[50]....
        /*1e08*/ 	.word	0x00032c70


	//   ....[51]....
        /*1e0c*/ 	.word	0x00032d90


	//   ....[52]....
        /*1e10*/ 	.word	0x00032eb0


	//   ....[53]....
        /*1e14*/ 	.word	0x00032f80


	//   ....[54]....
        /*1e18*/ 	.word	0x00032fd0


	//   ....[55]....
        /*1e1c*/ 	.word	0x00033050


	//   ....[56]....
        /*1e20*/ 	.word	0x000330c0


	//   ....[57]....
        /*1e24*/ 	.word	0x00033120


	//   ....[58]....
        /*1e28*/ 	.word	0x00033170


	//   ....[59]....
        /*1e2c*/ 	.word	0x000331f0


	//   ....[60]....
        /*1e30*/ 	.word	0x00033260


	//   ....[61]....
        /*1e34*/ 	.word	0x000332c0


	//   ....[62]....
        /*1e38*/ 	.word	0x00033310


	//   ....[63]....
        /*1e3c*/ 	.word	0x00033390


	//   ....[64]....
        /*1e40*/ 	.word	0x00033400


	//   ....[65]....
        /*1e44*/ 	.word	0x00033460


	//   ....[66]....
        /*1e48*/ 	.word	0x000334b0


	//   ....[67]....
        /*1e4c*/ 	.word	0x00033530


	//   ....[68]....
        /*1e50*/ 	.word	0x000335a0


	//   ....[69]....
        /*1e54*/ 	.word	0x00033600


	//   ....[70]....
        /*1e58*/ 	.word	0x00033650


	//   ....[71]....
        /*1e5c*/ 	.word	0x000336d0


	//   ....[72]....
        /*1e60*/ 	.word	0x00033740


	//   ....[73]....
        /*1e64*/ 	.word	0x000337a0


	//   ....[74]....
        /*1e68*/ 	.word	0x000337f0


	//   ....[75]....
        /*1e6c*/ 	.word	0x00033870


	//   ....[76]....
        /*1e70*/ 	.word	0x000338e0


	//   ....[77]....
        /*1e74*/ 	.word	0x00033940


	//   ....[78]....
        /*1e78*/ 	.word	0x00033990


	//   ....[79]....
        /*1e7c*/ 	.word	0x00033a10


	//   ....[80]....
        /*1e80*/ 	.word	0x00033a80


	//   ....[81]....
        /*1e84*/ 	.word	0x00033ae0


	//   ....[82]....
        /*1e88*/ 	.word	0x00033b30


	//   ....[83]....
        /*1e8c*/ 	.word	0x00033bb0


	//   ....[84]....
        /*1e90*/ 	.word	0x00033c20


	//   ....[85]....
        /*1e94*/ 	.word	0x00033c80


	//   ....[86]....
        /*1e98*/ 	.word	0x00033cd0


	//   ....[87]....
        /*1e9c*/ 	.word	0x00033d50


	//   ....[88]....
        /*1ea0*/ 	.word	0x00033dc0


	//   ....[89]....
        /*1ea4*/ 	.word	0x00033e20


	//   ....[90]....
        /*1ea8*/ 	.word	0x00033e70


	//   ....[91]....
        /*1eac*/ 	.word	0x00033ef0


	//   ....[92]....
        /*1eb0*/ 	.word	0x00033f60


	//   ....[93]....
        /*1eb4*/ 	.word	0x00033fc0


	//   ....[94]....
        /*1eb8*/ 	.word	0x00034010


	//   ....[95]....
        /*1ebc*/ 	.word	0x00034090


	//   ....[96]....
        /*1ec0*/ 	.word	0x00034100


	//   ....[97]....
        /*1ec4*/ 	.word	0x00034160


	//   ....[98]....
        /*1ec8*/ 	.word	0x000341b0


	//   ....[99]....
        /*1ecc*/ 	.word	0x00034230


	//   ....[100]....
        /*1ed0*/ 	.word	0x000342a0


	//   ....[101]....
        /*1ed4*/ 	.word	0x00034300


	//   ....[102]....
        /*1ed8*/ 	.word	0x00034350


	//   ....[103]....
        /*1edc*/ 	.word	0x000343d0


	//   ....[104]....
        /*1ee0*/ 	.word	0x00034440


	//   ....[105]....
        /*1ee4*/ 	.word	0x000344a0


	//   ....[106]....
        /*1ee8*/ 	.word	0x000344f0


	//   ....[107]....
        /*1eec*/ 	.word	0x00034570


	//   ....[108]....
        /*1ef0*/ 	.word	0x000345e0


	//   ....[109]....
        /*1ef4*/ 	.word	0x00034640


	//   ....[110]....
        /*1ef8*/ 	.word	0x00034690


	//   ....[111]....
        /*1efc*/ 	.word	0x00034710


	//   ....[112]....
        /*1f00*/ 	.word	0x00034780


	//   ....[113]....
        /*1f04*/ 	.word	0x000347e0


	//   ....[114]....
        /*1f08*/ 	.word	0x00034830


	//   ....[115]....
        /*1f0c*/ 	.word	0x000348b0


	//   ....[116]....
        /*1f10*/ 	.word	0x00034920


	//   ....[117]....
        /*1f14*/ 	.word	0x00034980


	//   ....[118]....
        /*1f18*/ 	.word	0x000349d0


	//   ....[119]....
        /*1f1c*/ 	.word	0x00034a50


	//   ....[120]....
        /*1f20*/ 	.word	0x00034ac0


	//   ....[121]....
        /*1f24*/ 	.word	0x00034b20


	//   ....[122]....
        /*1f28*/ 	.word	0x00034b70


	//   ....[123]....
        /*1f2c*/ 	.word	0x00034bf0


	//   ....[124]....
        /*1f30*/ 	.word	0x00034c60


	//   ....[125]....
        /*1f34*/ 	.word	0x00034cc0


	//   ....[126]....
        /*1f38*/ 	.word	0x00034d10


	//   ....[127]....
        /*1f3c*/ 	.word	0x00034d90


	//   ....[128]....
        /*1f40*/ 	.word	0x00034e00


	//   ....[129]....
        /*1f44*/ 	.word	0x00034e60


	//   ....[130]....
        /*1f48*/ 	.word	0x00034eb0


	//   ....[131]....
        /*1f4c*/ 	.word	0x00034f10


	//   ....[132]....
        /*1f50*/ 	.word	0x00034fa0


	//   ....[133]....
        /*1f54*/ 	.word	0x00035000


	//   ....[134]....
        /*1f58*/ 	.word	0x00035050


	//   ....[135]....
        /*1f5c*/ 	.word	0x000350d0


	//   ....[136]....
        /*1f60*/ 	.word	0x00035140


	//   ....[137]....
        /*1f64*/ 	.word	0x000351a0


	//   ....[138]....
        /*1f68*/ 	.word	0x000351f0


	//   ....[139]....
        /*1f6c*/ 	.word	0x00035270


	//   ....[140]....
        /*1f70*/ 	.word	0x000352e0


	//   ....[141]....
        /*1f74*/ 	.word	0x00035340


	//   ....[142]....
        /*1f78*/ 	.word	0x00035390


	//   ....[143]....
        /*1f7c*/ 	.word	0x00035410


	//   ....[144]....
        /*1f80*/ 	.word	0x00035480


	//   ....[145]....
        /*1f84*/ 	.word	0x000354e0


	//   ....[146]....
        /*1f88*/ 	.word	0x00035530


	//   ....[147]....
        /*1f8c*/ 	.word	0x000355b0


	//   ....[148]....
        /*1f90*/ 	.word	0x00035620


	//   ....[149]....
        /*1f94*/ 	.word	0x00035680


	//   ....[150]....
        /*1f98*/ 	.word	0x000356d0


	//   ....[151]....
        /*1f9c*/ 	.word	0x00035750


	//   ....[152]....
        /*1fa0*/ 	.word	0x000357c0


	//   ....[153]....
        /*1fa4*/ 	.word	0x00035820


	//   ....[154]....
        /*1fa8*/ 	.word	0x00035870


	//   ....[155]....
        /*1fac*/ 	.word	0x000358d0


	//   ....[156]....
        /*1fb0*/ 	.word	0x00035960


	//   ....[157]....
        /*1fb4*/ 	.word	0x000359c0


	//   ....[158]....
        /*1fb8*/ 	.word	0x00035a10


	//   ....[159]....
        /*1fbc*/ 	.word	0x00035a90


	//   ....[160]....
        /*1fc0*/ 	.word	0x00035b00


	//   ....[161]....
        /*1fc4*/ 	.word	0x00035b60


	//   ....[162]....
        /*1fc8*/ 	.word	0x00035bb0


	//   ....[163]....
        /*1fcc*/ 	.word	0x00035c30


	//   ....[164]....
        /*1fd0*/ 	.word	0x00035ca0


	//   ....[165]....
        /*1fd4*/ 	.word	0x00035d00


	//   ....[166]....
        /*1fd8*/ 	.word	0x00035d50


	//   ....[167]....
        /*1fdc*/ 	.word	0x00035dd0


	//   ....[168]....
        /*1fe0*/ 	.word	0x00035e40


	//   ....[169]....
        /*1fe4*/ 	.word	0x00035eb0


	//   ....[170]....
        /*1fe8*/ 	.word	0x00035f00


	//   ....[171]....
        /*1fec*/ 	.word	0x00035f90


	//   ....[172]....
        /*1ff0*/ 	.word	0x00035fe0


	//   ....[173]....
        /*1ff4*/ 	.word	0x00036070


	//   ....[174]....
        /*1ff8*/ 	.word	0x00036100


	//   ....[175]....
        /*1ffc*/ 	.word	0x00036190


	//   ....[176]....
        /*2000*/ 	.word	0x00036220


	//   ....[177]....
        /*2004*/ 	.word	0x000362b0


	//   ....[178]....
        /*2008*/ 	.word	0x00036340


	//   ....[179]....
        /*200c*/ 	.word	0x000363c0


	//   ....[180]....
        /*2010*/ 	.word	0x00036410


	//   ....[181]....
        /*2014*/ 	.word	0x000364b0


	//   ....[182]....
        /*2018*/ 	.word	0x00036540


	//   ....[183]....
        /*201c*/ 	.word	0x000365d0


	//   ....[184]....
        /*2020*/ 	.word	0x00036620


	//   ....[185]....
        /*2024*/ 	.word	0x000366b0


	//   ....[186]....
        /*2028*/ 	.word	0x00036740


	//   ....[187]....
        /*202c*/ 	.word	0x000367d0


	//   ....[188]....
        /*2030*/ 	.word	0x00036860


	//   ....[189]....
        /*2034*/ 	.word	0x000368f0


	//   ....[190]....
        /*2038*/ 	.word	0x00036980


	//   ....[191]....
        /*203c*/ 	.word	0x00036a40


	//   ....[192]....
        /*2040*/ 	.word	0x00036d20


	//   ....[193]....
        /*2044*/ 	.word	0x00036f40


	//   ....[194]....
        /*2048*/ 	.word	0x00036f90


	//   ....[195]....
        /*204c*/ 	.word	0x00036ff0


	//   ....[196]....
        /*2050*/ 	.word	0x00037090


	//   ....[197]....
        /*2054*/ 	.word	0x00037150


	//   ....[198]....
        /*2058*/ 	.word	0x00037260


	//   ....[199]....
        /*205c*/ 	.word	0x000372c0


	//   ....[200]....
        /*2060*/ 	.word	0x000373c0


	//   ....[201]....
        /*2064*/ 	.word	0x00037420


	//   ....[202]....
        /*2068*/ 	.word	0x00037520


	//   ....[203]....
        /*206c*/ 	.word	0x00037580


	//   ....[204]....
        /*2070*/ 	.word	0x00037680


	//   ....[205]....
        /*2074*/ 	.word	0x000376e0


	//   ....[206]....
        /*2078*/ 	.word	0x000377c0


	//   ....[207]....
        /*207c*/ 	.word	0x00037840


	//   ....[208]....
        /*2080*/ 	.word	0x00037920


	//   ....[209]....
        /*2084*/ 	.word	0x00037c00


	//   ....[210]....
        /*2088*/ 	.word	0x00037ca0


	//   ....[211]....
        /*208c*/ 	.word	0x00037e30


	//   ....[212]....
        /*2090*/ 	.word	0x00037eb0


	//   ....[213]....
        /*2094*/ 	.word	0x00037f30


	//   ....[214]....
        /*2098*/ 	.word	0x00037fb0


	//   ....[215]....
        /*209c*/ 	.word	0x00038030


	//   ....[216]....
        /*20a0*/ 	.word	0x000380c0


	//   ....[217]....
        /*20a4*/ 	.word	0x00038160


	//   ....[218]....
        /*20a8*/ 	.word	0x00038210


	//   ....[219]....
        /*20ac*/ 	.word	0x00038290


	//   ....[220]....
        /*20b0*/ 	.word	0x00038310


	//   ....[221]....
        /*20b4*/ 	.word	0x00038390


	//   ....[222]....
        /*20b8*/ 	.word	0x00038420


	//   ....[223]....
        /*20bc*/ 	.word	0x000384a0


	//   ....[224]....
        /*20c0*/ 	.word	0x00038550


	//   ....[225]....
        /*20c4*/ 	.word	0x000385a0


	//   ....[226]....
        /*20c8*/ 	.word	0x00038660


	//   ....[227]....
        /*20cc*/ 	.word	0x00038790


	//----- nvinfo : EIATTR_REG_RECONFIG
	.align		4
.L_573:
        /*20d0*/ 	.byte	0x01, 0x54
	.zero		2


	//----- nvinfo : EIATTR_SYSCALL_OFFSETS
	.align		4
        /*20d4*/ 	.byte	0x04, 0x46
        /*20d6*/ 	.short	(.L_575 - .L_574)


	//   ....[0]....
.L_574:
        /*20d8*/ 	.word	0x00002630


	//   ....[1]....
        /*20dc*/ 	.word	0x00002780


	//   ....[2]....
        /*20e0*/ 	.word	0x0000df90


	//   ....[3]....
        /*20e4*/ 	.word	0x0000e2b0


	//   ....[4]....
        /*20e8*/ 	.word	0x0002ba60


	//   ....[5]....
        /*20ec*/ 	.word	0x0002bbf0


	//   ....[6]....
        /*20f0*/ 	.word	0x0002bd40


	//   ....[7]....
        /*20f4*/ 	.word	0x0002be80


	//   ....[8]....
        /*20f8*/ 	.word	0x0002c930


	//----- nvinfo : EIATTR_MBARRIER_INSTR_OFFSETS
	.align		4
.L_575:
        /*20fc*/ 	.byte	0x04, 0x39
        /*20fe*/ 	.short	(.L_577 - .L_576)


	//   ....[0]....
.L_576:
        /*2100*/ 	.word	0x000002d0
        /*2104*/ 	.word	0x000000ff
        /*2108*/ 	.word	0x00038800
        /*210c*/ 	.short	0x0100
        /*210e*/ 	.byte	0x08
	.zero		1


	//   ....[1]....
        /*2110*/ 	.word	0x000002e0
        /*2114*/ 	.word	0x000000ff
        /*2118*/ 	.word	0x00038820
        /*211c*/ 	.short	0x0100
        /*211e*/ 	.byte	0x08
	.zero		1


	//   ....[2]....
        /*2120*/ 	.word	0x000003d0
        /*2124*/ 	.word	0x000000ff
        /*2128*/ 	.word	0x00038830
        /*212c*/ 	.short	0x0100
        /*212e*/ 	.byte	0x08
	.zero		1


	//   ....[3]....
        /*2130*/ 	.word	0x000003e0
        /*2134*/ 	.word	0x000000ff
        /*2138*/ 	.word	0x00038840
        /*213c*/ 	.short	0x0100
        /*213e*/ 	.byte	0x08
	.zero		1


	//   ....[4]....
        /*2140*/ 	.word	0x000003f0
        /*2144*/ 	.word	0x000000ff
        /*2148*/ 	.word	0x00038838
        /*214c*/ 	.short	0x0100
        /*214e*/ 	.byte	0x08
	.zero		1


	//   ....[5]....
        /*2150*/ 	.word	0x00000400
        /*2154*/ 	.word	0x000000ff
        /*2158*/ 	.word	0x00038848
        /*215c*/ 	.short	0x0100
        /*215e*/ 	.byte	0x08
	.zero		1


	//   ....[6]....
        /*2160*/ 	.word	0x00000530
        /*2164*/ 	.word	0x000000ff
        /*2168*/ 	.word	0x00038850
        /*216c*/ 	.short	0x0100
        /*216e*/ 	.byte	0x08
	.zero		1


	//   ....[7]....
        /*2170*/ 	.word	0x00000540
        /*2174*/ 	.word	0x000000ff
        /*2178*/ 	.word	0x00038860
        /*217c*/ 	.short	0x0100
        /*217e*/ 	.byte	0x08
	.zero		1


	//   ....[8]....
        /*2180*/ 	.word	0x00000550
        /*2184*/ 	.word	0x000000ff
        /*2188*/ 	.word	0x00038858
        /*218c*/ 	.short	0x0100
        /*218e*/ 	.byte	0x08
	.zero		1


	//   ....[9]....
        /*2190*/ 	.word	0x00000560
        /*2194*/ 	.word	0x000000ff
        /*2198*/ 	.word	0x00038868
        /*219c*/ 	.short	0x0100
        /*219e*/ 	.byte	0x08
	.zero		1


	//   ....[10]....
        /*21a0*/ 	.word	0x00000650
        /*21a4*/ 	.word	0x000000ff
        /*21a8*/ 	.word	0x00038870
        /*21ac*/ 	.short	0x0100
        /*21ae*/ 	.byte	0x06
	.zero		1


	//   ....[11]....
        /*21b0*/ 	.word	0x00000660
        /*21b4*/ 	.word	0x000000ff
        /*21b8*/ 	.word	0x00038880
        /*21bc*/ 	.short	0x0100
        /*21be*/ 	.byte	0x06
	.zero		1


	//   ....[12]....
        /*21c0*/ 	.word	0x00000670
        /*21c4*/ 	.word	0x000000ff
        /*21c8*/ 	.word	0x00038878
        /*21cc*/ 	.short	0x0100
        /*21ce*/ 	.byte	0x06
	.zero		1


	//   ....[13]....
        /*21d0*/ 	.word	0x00000680
        /*21d4*/ 	.word	0x000000ff
        /*21d8*/ 	.word	0x00038888
        /*21dc*/ 	.short	0x0100
        /*21de*/ 	.byte	0x06
	.zero		1


	//   ....[14]....
        /*21e0*/ 	.word	0x000007b0
        /*21e4*/ 	.word	0x000000ff
        /*21e8*/ 	.word	0x00038890
        /*21ec*/ 	.short	0x0100
        /*21ee*/ 	.byte	0x08
	.zero		1


	//   ....[15]....
        /*21f0*/ 	.word	0x000007c0
        /*21f4*/ 	.word	0x000000ff
        /*21f8*/ 	.word	0x000388a0
        /*21fc*/ 	.short	0x0100
        /*21fe*/ 	.byte	0x08
	.zero		1


	//   ....[16]....
        /*2200*/ 	.word	0x000007d0
        /*2204*/ 	.word	0x000000ff
        /*2208*/ 	.word	0x00038898
        /*220c*/ 	.short	0x0100
        /*220e*/ 	.byte	0x08
	.zero		1


	//   ....[17]....
        /*2210*/ 	.word	0x000007e0
        /*2214*/ 	.word	0x000000ff
        /*2218*/ 	.word	0x000388a8
        /*221c*/ 	.short	0x0100
        /*221e*/ 	.byte	0x08
	.zero		1


	//   ....[18]....
        /*2220*/ 	.word	0x00000910
        /*2224*/ 	.word	0x000000ff
        /*2228*/ 	.word	0x000388b0
        /*222c*/ 	.short	0x0100
        /*222e*/ 	.byte	0x08
	.zero		1


	//   ....[19]....
        /*2230*/ 	.word	0x00000920
        /*2234*/ 	.word	0x000000ff
        /*2238*/ 	.word	0x000388c0
        /*223c*/ 	.short	0x0100
        /*223e*/ 	.byte	0x08
	.zero		1


	//   ....[20]....
        /*2240*/ 	.word	0x00000930
        /*2244*/ 	.word	0x000000ff
        /*2248*/ 	.word	0x000388b8
        /*224c*/ 	.short	0x0100
        /*224e*/ 	.byte	0x08
	.zero		1


	//   ....[21]....
        /*2250*/ 	.word	0x00000940
        /*2254*/ 	.word	0x000000ff
        /*2258*/ 	.word	0x000388c8
        /*225c*/ 	.short	0x0100
        /*225e*/ 	.byte	0x08
	.zero		1


	//   ....[22]....
        /*2260*/ 	.word	0x00003d90
        /*2264*/ 	.word	0x0000006f
        /*2268*/ 	.word	0x00038890
        /*226c*/ 	.short	0x010a
        /*226e*/ 	.byte	0x3f
	.zero		1


	//   ....[23]....
        /*2270*/ 	.word	0x000081f0
        /*2274*/ 	.word	0x0000006f
        /*2278*/ 	.word	0x00038890
        /*227c*/ 	.short	0x010a
        /*227e*/ 	.byte	0x3f
	.zero		1


	//   ....[24]....
        /*2280*/ 	.word	0x0000c6a0
        /*2284*/ 	.word	0x0000006f
        /*2288*/ 	.word	0x00038890
        /*228c*/ 	.short	0x010a
        /*228e*/ 	.byte	0x3f
	.zero		1


	//   ....[25]....
        /*2290*/ 	.word	0x0000cc40
        /*2294*/ 	.word	0x00000030
        /*2298*/ 	.word	0x00000000
        /*229c*/ 	.short	0x0101
        /*229e*/ 	.byte	0x3f
	.zero		1


	//   ....[26]....
        /*22a0*/ 	.word	0x0000cc80
        /*22a4*/ 	.word	0x0000006f
        /*22a8*/ 	.word	0x000388b0
        /*22ac*/ 	.short	0x010a
        /*22ae*/ 	.byte	0x3f
	.zero		1


	//   ....[27]....
        /*22b0*/ 	.word	0x0000d280
        /*22b4*/ 	.word	0x0000006f
        /*22b8*/ 	.word	0x00000000
        /*22bc*/ 	.short	0x0101
        /*22be*/ 	.byte	0x3f
	.zero		1


	//   ....[28]....
        /*22c0*/ 	.word	0x0000e030
        /*22c4*/ 	.word	0x00000012
        /*22c8*/ 	.word	0x00038800
        /*22cc*/ 	.short	0x010a
        /*22ce*/ 	.byte	0x3f
	.zero		1


	//   ....[29]....
        /*22d0*/ 	.word	0x0000e080
        /*22d4*/ 	.word	0x00000012
        /*22d8*/ 	.word	0x00038800
        /*22dc*/ 	.short	0x010a
        /*22de*/ 	.byte	0x3f
	.zero		1


	//   ....[30]....
        /*22e0*/ 	.word	0x0000ee00
        /*22e4*/ 	.word	0x00000012
        /*22e8*/ 	.word	0x00038800
        /*22ec*/ 	.short	0x010a
        /*22ee*/ 	.byte	0x3f
	.zero		1


	//   ....[31]....
        /*22f0*/ 	.word	0x000135a0
        /*22f4*/ 	.word	0x00000012
        /*22f8*/ 	.word	0x00038800
        /*22fc*/ 	.short	0x010a
        /*22fe*/ 	.byte	0x3f
	.zero		1


	//   ....[32]....
        /*2300*/ 	.word	0x00017860
        /*2304*/ 	.word	0x0000000a
        /*2308*/ 	.word	0x00038830
        /*230c*/ 	.short	0x010a
        /*230e*/ 	.byte	0x3f
	.zero		1


	//   ....[33]....
        /*2310*/ 	.word	0x000178d0
        /*2314*/ 	.word	0x0000000a
        /*2318*/ 	.word	0x00038830
        /*231c*/ 	.short	0x010a
        /*231e*/ 	.byte	0x3f
	.zero		1


	//   ....[34]....
        /*2320*/ 	.word	0x00019560
        /*2324*/ 	.word	0x00000025
        /*2328*/ 	.word	0x00000000
        /*232c*/ 	.short	0x0101
        /*232e*/ 	.byte	0x3f
	.zero		1


	//   ....[35]....
        /*2330*/ 	.word	0x0001a550
        /*2334*/ 	.word	0x00000000
        /*2338*/ 	.word	0x00038830
        /*233c*/ 	.short	0x010a
        /*233e*/ 	.byte	0x3f
	.zero		1


	//   ....[36]....
        /*2340*/ 	.word	0x0001a5a0
        /*2344*/ 	.word	0x00000000
        /*2348*/ 	.word	0x00038830
        /*234c*/ 	.short	0x010a
        /*234e*/ 	.byte	0x3f
	.zero		1


	//   ....[37]....
        /*2350*/ 	.word	0x0001abf0
        /*2354*/ 	.word	0x00000003
        /*2358*/ 	.word	0x00038850
        /*235c*/ 	.short	0x010a
        /*235e*/ 	.byte	0x3f
	.zero		1


	//   ....[38]....
        /*2360*/ 	.word	0x0001ac30
        /*2364*/ 	.word	0x00000003
        /*2368*/ 	.word	0x00038850
        /*236c*/ 	.short	0x010a
        /*236e*/ 	.byte	0x3f
	.zero		1


	//   ....[39]....
        /*2370*/ 	.word	0x0001c330
        /*2374*/ 	.word	0x0000000e
        /*2378*/ 	.word	0x00000000
        /*237c*/ 	.short	0x0101
        /*237e*/ 	.byte	0x3f
	.zero		1


	//   ....[40]....
        /*2380*/ 	.word	0x0001cc30
        /*2384*/ 	.word	0x0000000e
        /*2388*/ 	.word	0x00000000
        /*238c*/ 	.short	0x0101
        /*238e*/ 	.byte	0x3f
	.zero		1


	//   ....[41]....
        /*2390*/ 	.word	0x0001d6e0
        /*2394*/ 	.word	0x00000000
        /*2398*/ 	.word	0x00038830
        /*239c*/ 	.short	0x010a
        /*239e*/ 	.byte	0x3f
	.zero		1


	//   ....[42]....
        /*23a0*/ 	.word	0x0001d730
        /*23a4*/ 	.word	0x00000000
        /*23a8*/ 	.word	0x00038830
        /*23ac*/ 	.short	0x010a
        /*23ae*/ 	.byte	0x3f
	.zero		1


	//   ....[43]....
        /*23b0*/ 	.word	0x0001dd50
        /*23b4*/ 	.word	0x00000003
        /*23b8*/ 	.word	0x00038850
        /*23bc*/ 	.short	0x010a
        /*23be*/ 	.byte	0x3f
	.zero		1


	//   ....[44]....
        /*23c0*/ 	.word	0x0001dd90
        /*23c4*/ 	.word	0x00000003
        /*23c8*/ 	.word	0x00038850
        /*23cc*/ 	.short	0x010a
        /*23ce*/ 	.byte	0x3f
	.zero		1


	//   ....[45]....
        /*23d0*/ 	.word	0x0001ed50
        /*23d4*/ 	.word	0x000000d0
        /*23d8*/ 	.word	0x00000000
        /*23dc*/ 	.short	0x0101
        /*23de*/ 	.byte	0x3f
	.zero		1


	//   ....[46]....
        /*23e0*/ 	.word	0x0001f400
        /*23e4*/ 	.word	0x0000000f
        /*23e8*/ 	.word	0x00000000
        /*23ec*/ 	.short	0x0101
        /*23ee*/ 	.byte	0x3f
	.zero		1


	//   ....[47]....
        /*23f0*/ 	.word	0x0001fdc0
        /*23f4*/ 	.word	0x0000000c
        /*23f8*/ 	.word	0x00038850
        /*23fc*/ 	.short	0x010a
        /*23fe*/ 	.byte	0x3f
	.zero		1


	//   ....[48]....
        /*2400*/ 	.word	0x0001fe00
        /*2404*/ 	.word	0x0000000c
        /*2408*/ 	.word	0x00038850
        /*240c*/ 	.short	0x010a
        /*240e*/ 	.byte	0x3f
	.zero		1


	//   ....[49]....
        /*2410*/ 	.word	0x00020410
        /*2414*/ 	.word	0x00000000
        /*2418*/ 	.word	0x00000000
        /*241c*/ 	.short	0x0101
        /*241e*/ 	.byte	0x3f
	.zero		1


	//   ....[50]....
        /*2420*/ 	.word	0x00023f80
        /*2424*/ 	.word	0x00000008
        /*2428*/ 	.word	0x00000000
        /*242c*/ 	.short	0x0101
        /*242e*/ 	.byte	0x3f
	.zero		1


	//   ....[51]....
        /*2430*/ 	.word	0x000249f0
        /*2434*/ 	.word	0x0000000e
        /*2438*/ 	.word	0x00000000
        /*243c*/ 	.short	0x0101
        /*243e*/ 	.byte	0x3f
	.zero		1


	//   ....[52]....
        /*2440*/ 	.word	0x0002a4e0
        /*2444*/ 	.word	0x00000012
        /*2448*/ 	.word	0x00038820
        /*244c*/ 	.short	0x010a
        /*244e*/ 	.byte	0x3f
	.zero		1


	//   ....[53]....
        /*2450*/ 	.word	0x0002a5b0
        /*2454*/ 	.word	0x00000005
        /*2458*/ 	.word	0x000388a0
        /*245c*/ 	.short	0x010a
        /*245e*/ 	.byte	0x3f
	.zero		1


	//   ....[54]....
        /*2460*/ 	.word	0x0002a8f0
        /*2464*/ 	.word	0x00000005
        /*2468*/ 	.word	0x000388c0
        /*246c*/ 	.short	0x010a
        /*246e*/ 	.byte	0x3f
	.zero		1


	//   ....[55]....
        /*2470*/ 	.word	0x0002ad90
        /*2474*/ 	.word	0x00000006
        /*2478*/ 	.word	0x000388a0
        /*247c*/ 	.short	0x010a
        /*247e*/ 	.byte	0x3f
	.zero		1


	//   ....[56]....
        /*2480*/ 	.word	0x0002b0c0
        /*2484*/ 	.word	0x00000006
        /*2488*/ 	.word	0x000388c0
        /*248c*/ 	.short	0x010a
        /*248e*/ 	.byte	0x3f
	.zero		1


	//   ....[57]....
        /*2490*/ 	.word	0x0002c2a0
        /*2494*/ 	.word	0x00000000
        /*2498*/ 	.word	0x00038880
        /*249c*/ 	.short	0x010a
        /*249e*/ 	.byte	0x3f
	.zero		1


	//   ....[58]....
        /*24a0*/ 	.word	0x0002c4a0
        /*24a4*/ 	.word	0x00000000
        /*24a8*/ 	.word	0x00038840
        /*24ac*/ 	.short	0x010a
        /*24ae*/ 	.byte	0x3f
	.zero		1


	//   ....[59]....
        /*24b0*/ 	.word	0x0002d2a0
        /*24b4*/ 	.word	0x00000012
        /*24b8*/ 	.word	0x00038800
        /*24bc*/ 	.short	0x0107
        /*24be*/ 	.byte	0x3f
	.zero		1


	//   ....[60]....
        /*24c0*/ 	.word	0x0002d3a0
        /*24c4*/ 	.word	0x00000012
        /*24c8*/ 	.word	0x00038800
        /*24cc*/ 	.short	0x0101
        /*24ce*/ 	.byte	0x3f
	.zero		1


	//   ....[61]....
        /*24d0*/ 	.word	0x0002d3c0
        /*24d4*/ 	.word	0x00000012
        /*24d8*/ 	.word	0x00038820
        /*24dc*/ 	.short	0x010a
        /*24de*/ 	.byte	0x3f
	.zero		1


	//   ....[62]....
        /*24e0*/ 	.word	0x0002d6e0
        /*24e4*/ 	.word	0x00000006
        /*24e8*/ 	.word	0x00038880
        /*24ec*/ 	.short	0x010a
        /*24ee*/ 	.byte	0x3f
	.zero		1


	//   ....[63]....
        /*24f0*/ 	.word	0x0002da40
        /*24f4*/ 	.word	0x00000006
        /*24f8*/ 	.word	0x00038840
        /*24fc*/ 	.short	0x010a
        /*24fe*/ 	.byte	0x3f
	.zero		1


	//   ....[64]....
        /*2500*/ 	.word	0x0002de00
        /*2504*/ 	.word	0x00000003
        /*2508*/ 	.word	0x00038870
        /*250c*/ 	.short	0x010a
        /*250e*/ 	.byte	0x3f
	.zero		1


	//   ....[65]....
        /*2510*/ 	.word	0x0002de70
        /*2514*/ 	.word	0x00000003
        /*2518*/ 	.word	0x00038860
        /*251c*/ 	.short	0x010a
        /*251e*/ 	.byte	0x3f
	.zero		1


	//   ....[66]....
        /*2520*/ 	.word	0x0002e9d0
        /*2524*/ 	.word	0x00000003
        /*2528*/ 	.word	0x00038850
        /*252c*/ 	.short	0x0101
        /*252e*/ 	.byte	0x3f
	.zero		1


	//   ....[67]....
        /*2530*/ 	.word	0x0002ea50
        /*2534*/ 	.word	0x00000003
        /*2538*/ 	.word	0x00000000
        /*253c*/ 	.short	0x0101
        /*253e*/ 	.byte	0x3f
	.zero		1


	//   ....[68]....
        /*2540*/ 	.word	0x0002ec90
        /*2544*/ 	.word	0x00000000
        /*2548*/ 	.word	0x00038870
        /*254c*/ 	.short	0x010a
        /*254e*/ 	.byte	0x3f
	.zero		1


	//   ....[69]....
        /*2550*/ 	.word	0x0002ed00
        /*2554*/ 	.word	0x00000000
        /*2558*/ 	.word	0x00038860
        /*255c*/ 	.short	0x010a
        /*255e*/ 	.byte	0x3f
	.zero		1


	//   ....[70]....
        /*2560*/ 	.word	0x0002f7f0
        /*2564*/ 	.word	0x00000000
        /*2568*/ 	.word	0x00038850
        /*256c*/ 	.short	0x0101
        /*256e*/ 	.byte	0x3f
	.zero		1


	//   ....[71]....
        /*2570*/ 	.word	0x0002f840
        /*2574*/ 	.word	0x00000000
        /*2578*/ 	.word	0x00000000
        /*257c*/ 	.short	0x0101
        /*257e*/ 	.byte	0x3f
	.zero		1


	//   ....[72]....
        /*2580*/ 	.word	0x00030b80
        /*2584*/ 	.word	0x00000000
        /*2588*/ 	.word	0x00038820
        /*258c*/ 	.short	0x010a
        /*258e*/ 	.byte	0x3f
	.zero		1


	//   ....[73]....
        /*2590*/ 	.word	0x00030d30
        /*2594*/ 	.word	0x00000006
        /*2598*/ 	.word	0x00000000
        /*259c*/ 	.short	0x010a
        /*259e*/ 	.byte	0x3f
	.zero		1


	//   ....[74]....
        /*25a0*/ 	.word	0x00030da0
        /*25a4*/ 	.word	0x00000007
        /*25a8*/ 	.word	0x00000000
        /*25ac*/ 	.short	0x010a
        /*25ae*/ 	.byte	0x3f
	.zero		1


	//   ....[75]....
        /*25b0*/ 	.word	0x00030e00
        /*25b4*/ 	.word	0x00000004
        /*25b8*/ 	.word	0x00038860
        /*25bc*/ 	.short	0x010a
        /*25be*/ 	.byte	0x3f
	.zero		1


	//   ....[76]....
        /*25c0*/ 	.word	0x00030e50
        /*25c4*/ 	.word	0x00000003
        /*25c8*/ 	.word	0x00038860
        /*25cc*/ 	.short	0x010a
        /*25ce*/ 	.byte	0x3f
	.zero		1


	//   ....[77]....
        /*25d0*/ 	.word	0x00030e90
        /*25d4*/ 	.word	0x00000004
        /*25d8*/ 	.word	0x00038880
        /*25dc*/ 	.short	0x010a
        /*25de*/ 	.byte	0x3f
	.zero		1


	//   ....[78]....
        /*25e0*/ 	.word	0x00030eb0
        /*25e4*/ 	.word	0x00000003
        /*25e8*/ 	.word	0x00038880
        /*25ec*/ 	.short	0x010a
        /*25ee*/ 	.byte	0x3f
	.zero		1


	//   ....[79]....
        /*25f0*/ 	.word	0x00030f10
        /*25f4*/ 	.word	0x0000006f
        /*25f8*/ 	.word	0x00038890
        /*25fc*/ 	.short	0x010a
        /*25fe*/ 	.byte	0x3f
	.zero		1


	//   ....[80]....
        /*2600*/ 	.word	0x00030f60
        /*2604*/ 	.word	0x0000006f
        /*2608*/ 	.word	0x00038890
        /*260c*/ 	.short	0x010a
        /*260e*/ 	.byte	0x3f
	.zero		1


	//   ....[81]....
        /*2610*/ 	.word	0x00030fb0
        /*2614*/ 	.word	0x0000006f
        /*2618*/ 	.word	0x00038890
        /*261c*/ 	.short	0x010a
        /*261e*/ 	.byte	0x3f
	.zero		1


	//   ....[82]....
        /*2620*/ 	.word	0x00031000
        /*2624*/ 	.word	0x0000006f
        /*2628*/ 	.word	0x000388b0
        /*262c*/ 	.short	0x010a
        /*262e*/ 	.byte	0x3f
	.zero		1


	//   ....[83]....
        /*2630*/ 	.word	0x00031800
        /*2634*/ 	.word	0x00000012
        /*2638*/ 	.word	0x00038800
        /*263c*/ 	.short	0x010a
        /*263e*/ 	.byte	0x3f
	.zero		1


	//   ....[84]....
        /*2640*/ 	.word	0x00032140
        /*2644*/ 	.word	0x00000012
        /*2648*/ 	.word	0x00038800
        /*264c*/ 	.short	0x010a
        /*264e*/ 	.byte	0x3f
	.zero		1


	//   ....[85]....
        /*2650*/ 	.word	0x00032190
        /*2654*/ 	.word	0x0000000a
        /*2658*/ 	.word	0x00038830
        /*265c*/ 	.short	0x010a
        /*265e*/ 	.byte	0x3f
	.zero		1


	//   ....[86]....
        /*2660*/ 	.word	0x000321e0
        /*2664*/ 	.word	0x00000000
        /*2668*/ 	.word	0x00038830
        /*266c*/ 	.short	0x010a
        /*266e*/ 	.byte	0x3f
	.zero		1


	//   ....[87]....
        /*2670*/ 	.word	0x00032230
        /*2674*/ 	.word	0x00000003
        /*2678*/ 	.word	0x00038850
        /*267c*/ 	.short	0x010a
        /*267e*/ 	.byte	0x3f
	.zero		1


	//   ....[88]....
        /*2680*/ 	.word	0x00032280
        /*2684*/ 	.word	0x00000000
        /*2688*/ 	.word	0x00038830
        /*268c*/ 	.short	0x010a
        /*268e*/ 	.byte	0x3f
	.zero		1


	//   ....[89]....
        /*2690*/ 	.word	0x000322d0
        /*2694*/ 	.word	0x00000003
        /*2698*/ 	.word	0x00038850
        /*269c*/ 	.short	0x010a
        /*269e*/ 	.byte	0x3f
	.zero		1


	//   ....[90]....
        /*26a0*/ 	.word	0x00032320
        /*26a4*/ 	.word	0x0000000c
        /*26a8*/ 	.word	0x00038850
        /*26ac*/ 	.short	0x010a
        /*26ae*/ 	.byte	0x3f
	.zero		1


	//   ....[91]....
        /*26b0*/ 	.word	0x00036b00
        /*26b4*/ 	.word	0x00000012
        /*26b8*/ 	.word	0x00038820
        /*26bc*/ 	.short	0x010a
        /*26be*/ 	.byte	0x3f
	.zero		1


	//   ....[92]....
        /*26c0*/ 	.word	0x00036b50
        /*26c4*/ 	.word	0x00000005
        /*26c8*/ 	.word	0x000388a0
        /*26cc*/ 	.short	0x010a
        /*26ce*/ 	.byte	0x3f
	.zero		1


	//   ....[93]....
        /*26d0*/ 	.word	0x00036ba0
        /*26d4*/ 	.word	0x00000005
        /*26d8*/ 	.word	0x000388c0
        /*26dc*/ 	.short	0x010a
        /*26de*/ 	.byte	0x3f
	.zero		1


	//   ....[94]....
        /*26e0*/ 	.word	0x00036bf0
        /*26e4*/ 	.word	0x00000006
        /*26e8*/ 	.word	0x000388a0
        /*26ec*/ 	.short	0x010a
        /*26ee*/ 	.byte	0x3f
	.zero		1


	//   ....[95]....
        /*26f0*/ 	.word	0x00036c40
        /*26f4*/ 	.word	0x00000006
        /*26f8*/ 	.word	0x000388c0
        /*26fc*/ 	.short	0x010a
        /*26fe*/ 	.byte	0x3f
	.zero		1


	//   ....[96]....
        /*2700*/ 	.word	0x00036de0
        /*2704*/ 	.word	0x00000000
        /*2708*/ 	.word	0x00038880
        /*270c*/ 	.short	0x010a
        /*270e*/ 	.byte	0x3f
	.zero		1


	//   ....[97]....
        /*2710*/ 	.word	0x00036e30
        /*2714*/ 	.word	0x00000000
        /*2718*/ 	.word	0x00038840
        /*271c*/ 	.short	0x010a
        /*271e*/ 	.byte	0x3f
	.zero		1


	//   ....[98]....
        /*2720*/ 	.word	0x00037960
        /*2724*/ 	.word	0x00000012
        /*2728*/ 	.word	0x00038820
        /*272c*/ 	.short	0x010a
        /*272e*/ 	.byte	0x3f
	.zero		1


	//   ....[99]....
        /*2730*/ 	.word	0x000379b0
        /*2734*/ 	.word	0x00000006
        /*2738*/ 	.word	0x00038880
        /*273c*/ 	.short	0x010a
        /*273e*/ 	.byte	0x3f
	.zero		1


	//   ....[100]....
        /*2740*/ 	.word	0x00037a00
        /*2744*/ 	.word	0x00000006
        /*2748*/ 	.word	0x00038840
        /*274c*/ 	.short	0x010a
        /*274e*/ 	.byte	0x3f
	.zero		1


	//   ....[101]....
        /*2750*/ 	.word	0x00037a50
        /*2754*/ 	.word	0x00000003
        /*2758*/ 	.word	0x00038870
        /*275c*/ 	.short	0x010a
        /*275e*/ 	.byte	0x3f
	.zero		1


	//   ....[102]....
        /*2760*/ 	.word	0x00037aa0
        /*2764*/ 	.word	0x00000003
        /*2768*/ 	.word	0x00038860
        /*276c*/ 	.short	0x010a
        /*276e*/ 	.byte	0x3f
	.zero		1


	//   ....[103]....
        /*2770*/ 	.word	0x00037af0
        /*2774*/ 	.word	0x00000000
        /*2778*/ 	.word	0x00038870
        /*277c*/ 	.short	0x010a
        /*277e*/ 	.byte	0x3f
	.zero		1


	//   ....[104]....
        /*2780*/ 	.word	0x00037b40
        /*2784*/ 	.word	0x00000000
        /*2788*/ 	.word	0x00038860
        /*278c*/ 	.short	0x010a
        /*278e*/ 	.byte	0x3f
	.zero		1


	//   ....[105]....
        /*2790*/ 	.word	0x000386b0
        /*2794*/ 	.word	0x00000000
        /*2798*/ 	.word	0x00038820
        /*279c*/ 	.short	0x010a
        /*279e*/ 	.byte	0x3f
	.zero		1


	//   ....[106]....
        /*27a0*/ 	.word	0x00038850
        /*27a4*/ 	.word	0x00000006
        /*27a8*/ 	.word	0x00000000
        /*27ac*/ 	.short	0x010a
        /*27ae*/ 	.byte	0x3f
	.zero		1


	//   ....[107]....
        /*27b0*/ 	.word	0x000388a0
        /*27b4*/ 	.word	0x00000007
        /*27b8*/ 	.word	0x00000000
        /*27bc*/ 	.short	0x010a
        /*27be*/ 	.byte	0x3f
	.zero		1


	//   ....[108]....
        /*27c0*/ 	.word	0x000388f0
        /*27c4*/ 	.word	0x00000004
        /*27c8*/ 	.word	0x00038860
        /*27cc*/ 	.short	0x010a
        /*27ce*/ 	.byte	0x3f
	.zero		1


	//   ....[109]....
        /*27d0*/ 	.word	0x00038940
        /*27d4*/ 	.word	0x00000003
        /*27d8*/ 	.word	0x00038860
        /*27dc*/ 	.short	0x010a
        /*27de*/ 	.byte	0x3f
	.zero		1


	//   ....[110]....
        /*27e0*/ 	.word	0x00038990
        /*27e4*/ 	.word	0x00000004
        /*27e8*/ 	.word	0x00038880
        /*27ec*/ 	.short	0x010a
        /*27ee*/ 	.byte	0x3f
	.zero		1


	//----- nvinfo : EIATTR_NUM_MBARRIERS
	.align		4
.L_577:
        /*27f0*/ 	.byte	0x03, 0x38
        /*27f2*/ 	.short	0x0016


	//----- nvinfo : EIATTR_EXIT_INSTR_OFFSETS
	.align		4
        /*27f4*/ 	.byte	0x04, 0x1c
        /*27f6*/ 	.short	(.L_579 - .L_578)


	//   ....[0]....
.L_578:
        /*27f8*/ 	.word	0x00030f00


	//----- nvinfo : EIATTR_MAX_THREADS
	.align		4
.L_579:
        /*27fc*/ 	.byte	0x04, 0x05
        /*27fe*/ 	.short	(.L_581 - .L_580)
.L_580:
        /*2800*/ 	.word	0x00000180
        /*2804*/ 	.word	0x00000001
        /*2808*/ 	.word	0x00000001


	//----- nvinfo : EIATTR_CRS_STACK_SIZE
	.align		4
.L_581:
        /*280c*/ 	.byte	0x04, 0x1e
        /*280e*/ 	.short	(.L_583 - .L_582)
.L_582:
        /*2810*/ 	.word	0x00000000


	//----- nvinfo : EIATTR_CBANK_PARAM_SIZE
	.align		4
.L_583:
        /*2814*/ 	.byte	0x03, 0x19
        /*2816*/ 	.short	0x0af0


	//----- nvinfo : EIATTR_PARAM_CBANK
	.align		4
        /*2818*/ 	.byte	0x04, 0x0a
        /*281a*/ 	.short	(.L_585 - .L_584)
	.align		4
.L_584:
        /*281c*/ 	.word	index@(.nv.constant0._ZN7cutlass13device_kernelIN5flash11enable_sm90INS1_16FlashAttnFwdSm90INS1_25CollectiveMainloopFwdSm90ILi2EN4cute5tupleIJNS5_1CILi1EEES8_S8_EEENS6_IJNS7_ILi128EEESA_NS7_ILi256EEEEEELi256ENS_12float_e4m3_tEfNS_4arch4Sm90ELb1ELb0ELb0ELb1ELb0ELb1ELb0ELb1ELb1ELb1ELb1ELb0EEENS1_21CollectiveEpilogueFwdINS6_IJSA_SB_SA_EEES9_NS_10bfloat16_tESF_Li256ELb1ELb1ELb1ELb1EEENS1_36VarlenDynamicPersistentTileSchedulerILi128ELi128ELi256ELi128ELb1ELb1ELb1ELb1ELb1ELb1EEEEEEEEEvNT_6ParamsE)
        /*2820*/ 	.short	0x0210
        /*2822*/ 	.short	0x0af0


	//----- nvinfo : EIATTR_SW_WAR
	.align		4
.L_585:
        /*2824*/ 	.byte	0x04, 0x36
        /*2826*/ 	.short	(.L_587 - .L_586)
.L_586:
        /*2828*/ 	.word	0x00000008
.L_587:


//--------------------- .nv.info._ZN7cutlass13device_kernelIN5flash11enable_sm90INS1_16FlashAttnFwdSm90INS1_25CollectiveMainloopFwdSm90ILi2EN4cute5tupleIJNS5_1CILi1EEES8_S8_EEENS6_IJNS7_ILi128EEENS7_ILi160EEENS7_ILi192EEEEEELi192ENS_12float_e4m3_tEfNS_4arch4Sm90ELb0ELb0ELb0ELb0ELb0ELb0ELb0ELb1ELb1ELb1ELb1ELb0EEENS1_21CollectiveEpilogueFwdINS6_IJSA_SC_SB_EEES9_NS_10bfloat16_tESG_Li256ELb0ELb1ELb1ELb1EEENS1_19SingleTileSchedulerILb0ELb1ELb1ELi128EEEEEEEEEvNT_6ParamsE --------------------------
	.section	.nv.info._ZN7cutlass13device_kernelIN5flash11enable_sm90INS1_16FlashAttnFwdSm90INS1_25CollectiveMainloopFwdSm90ILi2EN4cute5tupleIJNS5_1CILi1EEES8_S8_EEENS6_IJNS7_ILi128EEENS7_ILi160EEENS7_ILi192EEEEEELi192ENS_12float_e4m3_tEfNS_4arch4Sm90ELb0ELb0ELb0ELb0ELb0ELb0ELb0ELb1ELb1ELb1ELb1ELb0EEENS1_21CollectiveEpilogueFwdINS6_IJSA_SC_SB_EEES9_NS_10bfloat16_tESG_Li256ELb0ELb1ELb1ELb1EEENS1_19SingleTileSchedulerILb0ELb1ELb1ELi128EEEEEEEEEvNT_6ParamsE,"",@"SHT_CUDA_INFO"
	.sectionflags	@""
	.align	4


	//----- nvinfo : EIATTR_CUDA_API_VERSION
	.align		4
        /*0000*/ 	.byte	0x04, 0x37
        /*0002*/ 	.short	(.L_589 - .L_588)
.L_588:
        /*0004*/ 	.word	0x00000082


	//----- nvinfo : EIATTR_KPARAM_INFO
	.align		4
.L_589:
        /*0008*/ 	.byte	0x04, 0x17
        /*000a*/ 	.short	(.L_591 - .L_590)
.L_590:
        /*000c*/ 	.word	0x00000000
        /*0010*/ 	.short	0x0000
        /*0012*/ 	.short	0x0070
        /*0014*/ 	.byte	0x00, 0xf0, 0x01, 0x28


	//----- nvinfo : EIATTR_SPARSE_MMA_MASK
	.align		4
.L_591:
        /*0018*/ 	.byte	0x03, 0x50
        /*001a*/ 	.short	0x0000


	//----- nvinfo : EIATTR_MAXREG_COUNT
	.align		4
        /*001c*/ 	.byte	0x03, 0x1b
        /*001e*/ 	.short	0x00a8


	//----- nvinfo : EIATTR_NUM_BARRIERS
	.align		4
        /*0020*/ 	.byte	0x02, 0x4c
        /*0022*/ 	.byte	0x10
	.zero		1


	//----- nvinfo : EIATTR_EXTERNS
	.align		4
        /*0024*/ 	.byte	0x04, 0x0f
        /*0026*/ 	.short	(.L_593 - .L_592)


	//   ....[0]....
	.align		4
.L_592:
        /*0028*/ 	.word	index@(__assertfail)


	//----- nvinfo : EIATTR_ANNOTATIONS
	.align		4
.L_593:
        /*002c*/ 	.byte	0x04, 0x55
        /*002e*/ 	.short	(.L_595 - .L_594)


	//   ....[0]....
.L_594:
        /* <DEDUP_REMOVED lines=15> */


	//----- nvinfo : EIATTR_MERCURY_ISA_VERSION
	.align		4
.L_595:
        /*0110*/ 	.byte	0x03, 0x5f
        /*0112*/ 	.short	0x0101


	//----- nvinfo : EIATTR_INT_WARP_WIDE_INSTR_OFFSETS
	.align		4
        /*0114*/ 	.byte	0x04, 0x31
        /*0116*/ 	.short	(.L_597 - .L_596)


	//   ....[0]....
.L_596:
        /*0118*/ 	.word	0x00000120


	//   ....[1]....
        /*011c*/ 	.word	0x000001c0


	//   ....[2]....
        /*0120*/ 	.word	0x00000230


	//----- nvinfo : EIATTR_COOP_GROUP_MASK_REGIDS
	.align		4
.L_597:
        /*0124*/ 	.byte	0x04, 0x29
        /*0126*/ 	.short	(.L_599 - .L_598)


	//   ....[0]....
.L_598:
        /*0128*/ 	.word	0xffffffff


	//   ....[1]....
        /*012c*/ 	.word	0xffffffff


	//   ....[2]....
        /*0130*/ 	.word	0xffffffff


	//   ....[3]....
        /*0134*/ 	.word	0xffffffff


	//   ....[4]....
        /*0138*/ 	.word	0xffffffff


	//   ....[5]....
        /*013c*/ 	.word	0xffffffff


	//   ....[6]....
        /*0140*/ 	.word	0xffffffff


	//   ....[7]....
        /*0144*/ 	.word	0xffffffff


	//   ....[8]....
        /*0148*/ 	.word	0xffffffff


	//   ....[9]....
        /*014c*/ 	.word	0xffffffff


	//   ....[10]....
        /*0150*/ 	.word	0xffffffff


	//   ....[11]....
        /*0154*/ 	.word	0xffffffff


	//   ....[12]....
        /*0158*/ 	.word	0xffffffff


	//   ....[13]....
        /*015c*/ 	.word	0xffffffff


	//   ....[14]....
        /*0160*/ 	.word	0xffffffff


	//   ....[15]....
        /*0164*/ 	.word	0xffffffff


	//   ....[16]....
        /*0168*/ 	.word	0xffffffff


	//   ....[17]....
        /*016c*/ 	.word	0xffffffff


	//   ....[18]....
        /*0170*/ 	.word	0xffffffff


	//   ....[19]....
        /*0174*/ 	.word	0xffffffff


	//   ....[20]....
        /*0178*/ 	.word	0xffffffff


	//   ....[21]....
        /*017c*/ 	.word	0xffffffff


	//   ....[22]....
        /*0180*/ 	.word	0xffffffff


	//   ....[23]....
        /*0184*/ 	.word	0xffffffff


	//   ....[24]....
        /*0188*/ 	.word	0xffffffff


	//   ....[25]....
        /*018c*/ 	.word	0xffffffff


	//   ....[26]....
        /*0190*/ 	.word	0xffffffff


	//   ....[27]....
        /*0194*/ 	.word	0xffffffff


	//   ....[28]....
        /*0198*/ 	.word	0xffffffff


	//   ....[29]....
        /*019c*/ 	.word	0xffffffff


	//   ....[30]....
        /*01a0*/ 	.word	0xffffffff


	//   ....[31]....
        /*01a4*/ 	.word	0xffffffff


	//   ....[32]....
        /*01a8*/ 	.word	0xffffffff


	//   ....[33]....
        /*01ac*/ 	.word	0xffffffff


	//   ....[34]....
        /*01b0*/ 	.word	0xffffffff


	//   ....[35]....
        /*01b4*/ 	.word	0xffffffff


	//   ....[36]....
        /*01b8*/ 	.word	0xffffffff


	//   ....[37]....
        /*01bc*/ 	.word	0xffffffff


	//   ....[38]....
        /*01c0*/ 	.word	0xffffffff


	//   ....[39]....
        /*01c4*/ 	.word	0xffffffff


	//   ....[40]....
        /*01c8*/ 	.word	0xffffffff


	//   ....[41]....
        /*01cc*/ 	.word	0xffffffff


	//   ....[42]....
        /*01d0*/ 	.word	0xffffffff


	//   ....[43]....
        /*01d4*/ 	.word	0xffffffff


	//   ....[44]....
        /*01d8*/ 	.word	0xffffffff


	//   ....[45]....
        /*01dc*/ 	.word	0xffffffff


	//   ....[46]....
        /*01e0*/ 	.word	0xffffffff


	//   ....[47]....
        /*01e4*/ 	.word	0xffffffff


	//   ....[48]....
        /*01e8*/ 	.word	0xffffffff


	//   ....[49]....
        /*01ec*/ 	.word	0xffffffff


	//   ....[50]....
        /*01f0*/ 	.word	0xffffffff


	//   ....[51]....
        /*01f4*/ 	.word	0xffffffff


	//   ....[52]....
        /*01f8*/ 	.word	0xffffffff


	//   ....[53]....
        /*01fc*/ 	.word	0xffffffff


	//   ....[54]....
        /*0200*/ 	.word	0xffffffff


	//   ....[55]....
        /*0204*/ 	.word	0xffffffff


	//   ....[56]....
        /*0208*/ 	.word	0xffffffff


	//   ....[57]....
        /*020c*/ 	.word	0xffffffff


	//   ....[58]....
        /*0210*/ 	.word	0xffffffff


	//   ....[59]....
        /*0214*/ 	.word	0xffffffff


	//   ....[60]....
        /*0218*/ 	.word	0xffffffff


	//   ....[61]....
        /*021c*/ 	.word	0xffffffff


	//   ....[62]....
        /*0220*/ 	.word	0xffffffff


	//   ....[63]....
        /*0224*/ 	.word	0xffffffff


	//   ....[64]....
        /*0228*/ 	.word	0xffffffff


	//   ....[65]....
        /*022c*/ 	.word	0xffffffff


	//   ....[66]....
        /*0230*/ 	.word	0xffffffff


	//   ....[67]....
        /*0234*/ 	.word	0xffffffff


	//   ....[68]....
        /*0238*/ 	.word	0xffffffff


	//   ....[69]....
        /*023c*/ 	.word	0xffffffff


	//   ....[70]....
        /*0240*/ 	.word	0xffffffff


	//   ....[71]....
        /*0244*/ 	.word	0xffffffff


	//   ....[72]....
        /*0248*/ 	.word	0xffffffff


	//   ....[73]....
        /*024c*/ 	.word	0xffffffff


	//   ....[74]....
        /*0250*/ 	.word	0xffffffff


	//   ....[75]....
        /*0254*/ 	.word	0xffffffff


	//   ....[76]....
        /*0258*/ 	.word	0xffffffff


	//   ....[77]....
        /*025c*/ 	.word	0xffffffff


	//   ....[78]....
        /*0260*/ 	.word	0xffffffff


	//   ....[79]....
        /*0264*/ 	.word	0xffffffff


	//   ....[80]....
        /*0268*/ 	.word	0xffffffff


	//   ....[81]....
        /*026c*/ 	.word	0xffffffff


	//   ....[82]....
        /*0270*/ 	.word	0xffffffff


	//   ....[83]....
        /*0274*/ 	.word	0xffffffff


	//   ....[84]....
        /*0278*/ 	.word	0xffffffff


	//   ....[85]....
        /*027c*/ 	.word	0xffffffff


	//   ....[86]....
        /*0280*/ 	.word	0xffffffff


	//   ....[87]....
        /*0284*/ 	.word	0xffffffff


	//   ....[88]....
        /*0288*/ 	.word	0xffffffff


	//   ....[89]....
        /*028c*/ 	.word	0xffffffff


	//   ....[90]....
        /*0290*/ 	.word	0xffffffff


	//   ....[91]....
        /*0294*/ 	.word	0xffffffff


	//   ....[92]....
        /*0298*/ 	.word	0xffffffff


	//   ....[93]....
        /*029c*/ 	.word	0xffffffff


	//   ....[94]....
        /*02a0*/ 	.word	0xffffffff


	//   ....[95]....
        /*02a4*/ 	.word	0xffffffff


	//   ....[96]....
        /*02a8*/ 	.word	0xffffffff


	//   ....[97]....
        /*02ac*/ 	.word	0xffffffff


	//   ....[98]....
        /*02b0*/ 	.word	0xffffffff


	//   ....[99]....
        /*02b4*/ 	.word	0xffffffff


	//   ....[100]....
        /*02b8*/ 	.word	0xffffffff


	//   ....[101]....
        /*02bc*/ 	.word	0xffffffff


	//   ....[102]....
        /*02c0*/ 	.word	0xffffffff


	//   ....[103]....
        /*02c4*/ 	.word	0xffffffff


	//   ....[104]....
        /*02c8*/ 	.word	0xffffffff


	//   ....[105]....
        /*02cc*/ 	.word	0xffffffff


	//   ....[106]....
        /*02d0*/ 	.word	0xffffffff


	//   ....[107]....
        /*02d4*/ 	.word	0xffffffff


	//   ....[108]....
        /*02d8*/ 	.word	0xffffffff


	//   ....[109]....
        /*02dc*/ 	.word	0xffffffff


	//   ....[110]....
        /*02e0*/ 	.word	0xffffffff


	//   ....[111]....
        /*02e4*/ 	.word	0xffffffff


	//   ....[112]....
        /*02e8*/ 	.word	0xffffffff


	//   ....[113]....
        /*02ec*/ 	.word	0xffffffff


	//   ....[114]....
        /*02f0*/ 	.word	0xffffffff


	//   ....[115]....
        /*02f4*/ 	.word	0xffffffff


	//   ....[116]....
        /*02f8*/ 	.word	0xffffffff


	//   ....[117]....
        /*02fc*/ 	.word	0xffffffff


	//   ....[118]....
        /*0300*/ 	.word	0xffffffff


	//   ....[119]....
        /*0304*/ 	.word	0xffffffff


	//   ....[120]....
        /*0308*/ 	.word	0xffffffff


	//   ....[121]....
        /*030c*/ 	.word	0xffffffff


	//   ....[122]....
        /*0310*/ 	.word	0xffffffff


	//   ....[123]....
        /*0314*/ 	.word	0xffffffff


	//   ....[124]....
        /*0318*/ 	.word	0xffffffff


	//   ....[125]....
        /*031c*/ 	.word	0xffffffff


	//   ....[126]....
        /*0320*/ 	.word	0xffffffff


	//   ....[127]....
        /*0324*/ 	.word	0xffffffff


	//   ....[128]....
        /*0328*/ 	.word	0xffffffff


	//   ....[129]....
        /*032c*/ 	.word	0xffffffff


	//   ....[130]....
        /*0330*/ 	.word	0xffffffff


	//   ....[131]....
        /*0334*/ 	.word	0xffffffff


	//   ....[132]....
        /*0338*/ 	.word	0xffffffff


	//   ....[133]....
        /*033c*/ 	.word	0xffffffff


	//   ....[134]....
        /*0340*/ 	.word	0xffffffff


	//   ....[135]....
        /*0344*/ 	.word	0x0500000f


	//   ....[136]....
        /*0348*/ 	.word	0x0500000f


	//   ....[137]....
        /*034c*/ 	.word	0x0500000f


	//   ....[138]....
        /*0350*/ 	.word	0x0500000f


	//   ....[139]....
        /*0354*/ 	.word	0x0500000f


	//   ....[140]....
        /*0358*/ 	.word	0x0500000f


	//   ....[141]....
        /*035c*/ 	.word	0x0500000f


	//   ....[142]....
        /*0360*/ 	.word	0x0500000f


	//   ....[143]....
        /*0364*/ 	.word	0x0500000f


	//----- nvinfo : EIATTR_COOP_GROUP_INSTR_OFFSETS
	.align		4
.L_599:
        /*0368*/ 	.byte	0x04, 0x28
        /*036a*/ 	.short	(.L_601 - .L_600)


	//   ....[0]....
.L_600:
        /*036c*/ 	.word	0x00000060


	//   ....[1]....
        /*0370*/ 	.word	0x00000130


	//   ....[2]....
        /*0374*/ 	.word	0x000001e0


	//   ....[3]....
        /*0378*/ 	.word	0x000003a0


	//   ....[4]....
        /*037c*/ 	.word	0x00000500


	//   ....[5]....
        /*0380*/ 	.word	0x00000620


	//   ....[6]....
        /*0384*/ 	.word	0x00000780


	//   ....[7]....
        /*0388*/ 	.word	0x00001450


	//   ....[8]....
        /*038c*/ 	.word	0x00002ef0


	//   ....[9]....
        /*0390*/ 	.word	0x00002fb0


	//   ....[10]....
        /*0394*/ 	.word	0x00003670


	//   ....[11]....
        /*0398*/ 	.word	0x000036e0


	//   ....[12]....
        /*039c*/ 	.word	0x00006110


	//   ....[13]....
        /*03a0*/ 	.word	0x00006120


	//   ....[14]....
        /*03a4*/ 	.word	0x00006150


	//   ....[15]....
        /*03a8*/ 	.word	0x00006160


	//   ....[16]....
        /*03ac*/ 	.word	0x00007f70


	//   ....[17]....
        /*03b0*/ 	.word	0x00007f80


	//   ....[18]....
        /*03b4*/ 	.word	0x00008000


	//   ....[19]....
        /*03b8*/ 	.word	0x00008010


	//   ....[20]....
        /*03bc*/ 	.word	0x00009210


	//   ....[21]....
        /*03c0*/ 	.word	0x00009220


	//   ....[22]....
        /*03c4*/ 	.word	0x00009230


	//   ....[23]....
        /*03c8*/ 	.word	0x00009250


	//   ....[24]....
        /*03cc*/ 	.word	0x00009260


	//   ....[25]....
        /*03d0*/ 	.word	0x00009270


	//   ....[26]....
        /*03d4*/ 	.word	0x00009280


	//   ....[27]....
        /*03d8*/ 	.word	0x00009290


	//   ....[28]....
        /*03dc*/ 	.word	0x000092a0


	//   ....[29]....
        /*03e0*/ 	.word	0x000092b0


	//   ....[30]....
        /*03e4*/ 	.word	0x000092c0


	//   ....[31]....
        /*03e8*/ 	.word	0x000092d0


	//   ....[32]....
        /*03ec*/ 	.word	0x000092e0


	//   ....[33]....
        /*03f0*/ 	.word	0x000092f0


	//   ....[34]....
        /*03f4*/ 	.word	0x00009300


	//   ....[35]....
        /*03f8*/ 	.word	0x00009310


	//   ....[36]....
        /*03fc*/ 	.word	0x00009320


	//   ....[37]....
        /*0400*/ 	.word	0x00009330


	//   ....[38]....
        /*0404*/ 	.word	0x00009340


	//   ....[39]....
        /*0408*/ 	.word	0x00009350


	//   ....[40]....
        /*040c*/ 	.word	0x00009360


	//   ....[41]....
        /*0410*/ 	.word	0x00009370


	//   ....[42]....
        /*0414*/ 	.word	0x00009380


	//   ....[43]....
        /*0418*/ 	.word	0x00009390


	//   ....[44]....
        /*041c*/ 	.word	0x000093b0


	//   ....[45]....
        /*0420*/ 	.word	0x000093c0


	//   ....[46]....
        /*0424*/ 	.word	0x000093e0


	//   ....[47]....
        /*0428*/ 	.word	0x000093f0


	//   ....[48]....
        /*042c*/ 	.word	0x00009400


	//   ....[49]....
        /*0430*/ 	.word	0x00009410


	//   ....[50]....
        /*0434*/ 	.word	0x00009430


	//   ....[51]....
        /*0438*/ 	.word	0x00009450


	//   ....[52]....
        /*043c*/ 	.word	0x00009460


	//   ....[53]....
        /*0440*/ 	.word	0x00009470


	//   ....[54]....
        /*0444*/ 	.word	0x00009480


	//   ....[55]....
        /*0448*/ 	.word	0x00009490


	//   ....[56]....
        /*044c*/ 	.word	0x000094a0


	//   ....[57]....
        /*0450*/ 	.word	0x000094c0


	//   ....[58]....
        /*0454*/ 	.word	0x000094d0


	//   ....[59]....
        /*0458*/ 	.word	0x00009500


	//   ....[60]....
        /*045c*/ 	.word	0x00009530


	//   ....[61]....
        /*0460*/ 	.word	0x00009550


	//   ....[62]....
        /*0464*/ 	.word	0x00009560


	//   ....[63]....
        /*0468*/ 	.word	0x00009570


	//   ....[64]....
        /*046c*/ 	.word	0x00009590


	//   ....[65]....
        /*0470*/ 	.word	0x000095b0


	//   ....[66]....
        /*0474*/ 	.word	0x000095e0


	//   ....[67]....
        /*0478*/ 	.word	0x000095f0


	//   ....[68]....
        /*047c*/ 	.word	0x00009600


	//   ....[69]....
        /*0480*/ 	.word	0x00009610


	//   ....[70]....
        /*0484*/ 	.word	0x00009620


	//   ....[71]....
        /*0488*/ 	.word	0x00009630


	//   ....[72]....
        /*048c*/ 	.word	0x00009650


	//   ....[73]....
        /*0490*/ 	.word	0x00009670


	//   ....[74]....
        /*0494*/ 	.word	0x00009680


	//   ....[75]....
        /*0498*/ 	.word	0x000096a0


	//   ....[76]....
        /*049c*/ 	.word	0x000096b0


	//   ....[77]....
        /*04a0*/ 	.word	0x000096d0


	//   ....[78]....
        /*04a4*/ 	.word	0x000096e0


	//   ....[79]....
        /*04a8*/ 	.word	0x000096f0


	//   ....[80]....
        /*04ac*/ 	.word	0x00009700


	//   ....[81]....
        /*04b0*/ 	.word	0x00009720


	//   ....[82]....
        /*04b4*/ 	.word	0x00009730


	//   ....[83]....
        /*04b8*/ 	.word	0x00009750


	//   ....[84]....
        /*04bc*/ 	.word	0x00009770


	//   ....[85]....
        /*04c0*/ 	.word	0x00009790


	//   ....[86]....
        /*04c4*/ 	.word	0x000097a0


	//   ....[87]....
        /*04c8*/ 	.word	0x000097c0


	//   ....[88]....
        /*04cc*/ 	.word	0x000097e0


	//   ....[89]....
        /*04d0*/ 	.word	0x00009800


	//   ....[90]....
        /*04d4*/ 	.word	0x00009810


	//   ....[91]....
        /*04d8*/ 	.word	0x00009830


	//   ....[92]....
        /*04dc*/ 	.word	0x00009850


	//   ....[93]....
        /*04e0*/ 	.word	0x00009870


	//   ....[94]....
        /*04e4*/ 	.word	0x000098a0


	//   ....[95]....
        /*04e8*/ 	.word	0x000098c0


	//   ....[96]....
        /*04ec*/ 	.word	0x000098d0


	//   ....[97]....
        /*04f0*/ 	.word	0x000098e0


	//   ....[98]....
        /*04f4*/ 	.word	0x000098f0


	//   ....[99]....
        /*04f8*/ 	.word	0x00009900


	//   ....[100]....
        /*04fc*/ 	.word	0x00009910


	//   ....[101]....
        /*0500*/ 	.word	0x00009920


	//   ....[102]....
        /*0504*/ 	.word	0x00009940


	//   ....[103]....
        /*0508*/ 	.word	0x00009970


	//   ....[104]....
        /*050c*/ 	.word	0x000099a0


	//   ....[105]....
        /*0510*/ 	.word	0x000099d0


	//   ....[106]....
        /*0514*/ 	.word	0x00009a00


	//   ....[107]....
        /*0518*/ 	.word	0x00009a30


	//   ....[108]....
        /*051c*/ 	.word	0x00009a60


	//   ....[109]....
        /*0520*/ 	.word	0x00009aa0


	//   ....[110]....
        /*0524*/ 	.word	0x00009ae0


	//   ....[111]....
        /*0528*/ 	.word	0x00009b10


	//   ....[112]....
        /*052c*/ 	.word	0x00009b40


	//   ....[113]....
        /*0530*/ 	.word	0x00009b60


	//   ....[114]....
        /*0534*/ 	.word	0x00009b70


	//   ....[115]....
        /*0538*/ 	.word	0x00009b80


	//   ....[116]....
        /*053c*/ 	.word	0x0000a020


	//   ....[117]....
        /*0540*/ 	.word	0x0000a080


	//   ....[118]....
        /*0544*/ 	.word	0x0000a0b0


	//   ....[119]....
        /*0548*/ 	.word	0x0000a0f0


	//   ....[120]....
        /*054c*/ 	.word	0x0000a130


	//   ....[121]....
        /*0550*/ 	.word	0x0000a160


	//   ....[122]....
        /*0554*/ 	.word	0x0000ab10


	//   ....[123]....
        /*0558*/ 	.word	0x0000ab40


	//   ....[124]....
        /*055c*/ 	.word	0x0000b960


	//   ....[125]....
        /*0560*/ 	.word	0x0000c610


	//   ....[126]....
        /*0564*/ 	.word	0x0000d270


	//   ....[127]....
        /*0568*/ 	.word	0x0000d2a0


	//   ....[128]....
        /*056c*/ 	.word	0x0000d2d0


	//   ....[129]....
        /*0570*/ 	.word	0x0000d3a0


	//   ....[130]....
        /*0574*/ 	.word	0x0000d3c0


	//   ....[131]....
        /*0578*/ 	.word	0x0000d460


	//   ....[132]....
        /*057c*/ 	.word	0x0000d480


	//   ....[133]....
        /*0580*/ 	.word	0x0000d490


	//   ....[134]....
        /*0584*/ 	.word	0x0000fbc0


	//   ....[135]....
        /*0588*/ 	.word	0x000100b0


	//   ....[136]....
        /*058c*/ 	.word	0x00010280


	//   ....[137]....
        /*0590*/ 	.word	0x000102e0


	//   ....[138]....
        /*0594*/ 	.word	0x000103e0


	//   ....[139]....
        /*0598*/ 	.word	0x000104b0


	//   ....[140]....
        /*059c*/ 	.word	0x00010520


	//   ....[141]....
        /*05a0*/ 	.word	0x00010630


	//   ....[142]....
        /*05a4*/ 	.word	0x000106a0


	//   ....[143]....
        /*05a8*/ 	.word	0x000107a0


	//----- nvinfo : EIATTR_REG_RECONFIG
	.align		4
.L_601:
        /*05ac*/ 	.byte	0x01, 0x54
	.zero		2


	//----- nvinfo : EIATTR_SYSCALL_OFFSETS
	.align		4
        /*05b0*/ 	.byte	0x04, 0x46
        /*05b2*/ 	.short	(.L_603 - .L_602)


	//   ....[0]....
.L_602:
        /*05b4*/ 	.word	0x00001610


	//   ....[1]....
        /*05b8*/ 	.word	0x0000bfd0


	//   ....[2]....
        /*05bc*/ 	.word	0x0000c110


	//   ....[3]....
        /*05c0*/ 	.word	0x0000c250


	//   ....[4]....
        /*05c4*/ 	.word	0x0000c370


	//   ....[5]....
        /*05c8*/ 	.word	0x0000ce40


	//----- nvinfo : EIATTR_MBARRIER_INSTR_OFFSETS
	.align		4
.L_603:
        /*05cc*/ 	.byte	0x04, 0x39
        /*05ce*/ 	.short	(.L_605 - .L_604)


	//   ....[0]....
.L_604:
        /*05d0*/ 	.word	0x00000250
        /*05d4*/ 	.word	0x000000ff
        /*05d8*/ 	.word	0x00033400
        /*05dc*/ 	.short	0x0100
        /*05de*/ 	.byte	0x08
	.zero		1


	//   ....[1]....
        /*05e0*/ 	.word	0x00000260
        /*05e4*/ 	.word	0x000000ff
        /*05e8*/ 	.word	0x00033420
        /*05ec*/ 	.short	0x0100
        /*05ee*/ 	.byte	0x08
	.zero		1


	//   ....[2]....
        /*05f0*/ 	.word	0x00000350
        /*05f4*/ 	.word	0x000000ff
        /*05f8*/ 	.word	0x00033430
        /*05fc*/ 	.short	0x0100
        /*05fe*/ 	.byte	0x08
	.zero		1


	//   ....[3]....
        /*0600*/ 	.word	0x00000360
        /*0604*/ 	.word	0x000000ff
        /*0608*/ 	.word	0x00033440
        /*060c*/ 	.short	0x0100
        /*060e*/ 	.byte	0x08
	.zero		1


	//   ....[4]....
        /*0610*/ 	.word	0x00000370
        /*0614*/ 	.word	0x000000ff
        /*0618*/ 	.word	0x00033438
        /*061c*/ 	.short	0x0100
        /*061e*/ 	.byte	0x08
	.zero		1


	//   ....[5]....
        /*0620*/ 	.word	0x00000380
        /*0624*/ 	.word	0x000000ff
        /*0628*/ 	.word	0x00033448
        /*062c*/ 	.short	0x0100
        /*062e*/ 	.byte	0x08
	.zero		1


	//   ....[6]....
        /*0630*/ 	.word	0x000004b0
        /*0634*/ 	.word	0x000000ff
        /*0638*/ 	.word	0x00033450
        /*063c*/ 	.short	0x0100
        /*063e*/ 	.byte	0x08
	.zero		1


	//   ....[7]....
        /*0640*/ 	.word	0x000004c0
        /*0644*/ 	.word	0x000000ff
        /*0648*/ 	.word	0x00033460
        /*064c*/ 	.short	0x0100
        /*064e*/ 	.byte	0x08
	.zero		1


	//   ....[8]....
        /*0650*/ 	.word	0x000004d0
        /*0654*/ 	.word	0x000000ff
        /*0658*/ 	.word	0x00033458
        /*065c*/ 	.short	0x0100
        /*065e*/ 	.byte	0x08
	.zero		1


	//   ....[9]....
        /*0660*/ 	.word	0x000004e0
        /*0664*/ 	.word	0x000000ff
        /*0668*/ 	.word	0x00033468
        /*066c*/ 	.short	0x0100
        /*066e*/ 	.byte	0x08
	.zero		1


	//   ....[10]....
        /*0670*/ 	.word	0x000005d0
        /*0674*/ 	.word	0x000000ff
        /*0678*/ 	.word	0x00033470
        /*067c*/ 	.short	0x0100
        /*067e*/ 	.byte	0x06
	.zero		1


	//   ....[11]....
        /*0680*/ 	.word	0x000005e0
        /*0684*/ 	.word	0x000000ff
        /*0688*/ 	.word	0x00033480
        /*068c*/ 	.short	0x0100
        /*068e*/ 	.byte	0x06
	.zero		1


	//   ....[12]....
        /*0690*/ 	.word	0x000005f0
        /*0694*/ 	.word	0x000000ff
        /*0698*/ 	.word	0x00033478
        /*069c*/ 	.short	0x0100
        /*069e*/ 	.byte	0x06
	.zero		1


	//   ....[13]....
        /*06a0*/ 	.word	0x00000600
        /*06a4*/ 	.word	0x000000ff
        /*06a8*/ 	.word	0x00033488
        /*06ac*/ 	.short	0x0100
        /*06ae*/ 	.byte	0x06
	.zero		1


	//   ....[14]....
        /*06b0*/ 	.word	0x00000730
        /*06b4*/ 	.word	0x000000ff
        /*06b8*/ 	.word	0x00033490
        /*06bc*/ 	.short	0x0100
        /*06be*/ 	.byte	0x08
	.zero		1


	//   ....[15]....
        /*06c0*/ 	.word	0x00000740
        /*06c4*/ 	.word	0x000000ff
        /*06c8*/ 	.word	0x000334a0
        /*06cc*/ 	.short	0x0100
        /*06ce*/ 	.byte	0x08
	.zero		1


	//   ....[16]....
        /*06d0*/ 	.word	0x00000750
        /*06d4*/ 	.word	0x000000ff
        /*06d8*/ 	.word	0x00033498
        /*06dc*/ 	.short	0x0100
        /*06de*/ 	.byte	0x08
	.zero		1


	//   ....[17]....
        /*06e0*/ 	.word	0x00000760
        /*06e4*/ 	.word	0x000000ff
        /*06e8*/ 	.word	0x000334a8
        /*06ec*/ 	.short	0x0100
        /*06ee*/ 	.byte	0x08
	.zero		1


	//   ....[18]....
        /*06f0*/ 	.word	0x00000890
        /*06f4*/ 	.word	0x000000ff
        /*06f8*/ 	.word	0x000334b0
        /*06fc*/ 	.short	0x0100
        /*06fe*/ 	.byte	0x08
	.zero		1


	//   ....[19]....
        /*0700*/ 	.word	0x000008a0
        /*0704*/ 	.word	0x000000ff
        /*0708*/ 	.word	0x000334c0
        /*070c*/ 	.short	0x0100
        /*070e*/ 	.byte	0x08
	.zero		1


	//   ....[20]....
        /*0710*/ 	.word	0x000008b0
        /*0714*/ 	.word	0x000000ff
        /*0718*/ 	.word	0x000334b8
        /*071c*/ 	.short	0x0100
        /*071e*/ 	.byte	0x08
	.zero		1


	//   ....[21]....
        /*0720*/ 	.word	0x000008c0
        /*0724*/ 	.word	0x000000ff
        /*0728*/ 	.word	0x000334c8
        /*072c*/ 	.short	0x0100
        /*072e*/ 	.byte	0x08
	.zero		1


	//   ....[22]....
        /*0730*/ 	.word	0x00001640
        /*0734*/ 	.word	0x000000ff
        /*0738*/ 	.word	0x00033400
        /*073c*/ 	.short	0x010a
        /*073e*/ 	.byte	0x28
	.zero		1


	//   ....[23]....
        /*0740*/ 	.word	0x000016a0
        /*0744*/ 	.word	0x000000ff
        /*0748*/ 	.word	0x00033430
        /*074c*/ 	.short	0x010a
        /*074e*/ 	.byte	0x28
	.zero		1


	//   ....[24]....
        /*0750*/ 	.word	0x00001720
        /*0754*/ 	.word	0x000000ff
        /*0758*/ 	.word	0x00033430
        /*075c*/ 	.short	0x010a
        /*075e*/ 	.byte	0x28
	.zero		1


	//   ....[25]....
        /*0760*/ 	.word	0x00003cd0
        /*0764*/ 	.word	0x00000015
        /*0768*/ 	.word	0x00000000
        /*076c*/ 	.short	0x0101
        /*076e*/ 	.byte	0x3f
	.zero		1


	//   ....[26]....
        /*0770*/ 	.word	0x00004e10
        /*0774*/ 	.word	0x000000ff
        /*0778*/ 	.word	0x00033430
        /*077c*/ 	.short	0x010a
        /*077e*/ 	.byte	0x04
	.zero		1


	//   ....[27]....
        /*0780*/ 	.word	0x00004e50
        /*0784*/ 	.word	0x000000ff
        /*0788*/ 	.word	0x00033430
        /*078c*/ 	.short	0x010a
        /*078e*/ 	.byte	0x04
	.zero		1


	//   ....[28]....
        /*0790*/ 	.word	0x00005b00
        /*0794*/ 	.word	0x000000ff
        /*0798*/ 	.word	0x00033450
        /*079c*/ 	.short	0x010a
        /*079e*/ 	.byte	0x04
	.zero		1


	//   ....[29]....
        /*07a0*/ 	.word	0x00005b40
        /*07a4*/ 	.word	0x000000ff
        /*07a8*/ 	.word	0x00033450
        /*07ac*/ 	.short	0x010a
        /*07ae*/ 	.byte	0x04
	.zero		1


	//   ....[30]....
        /*07b0*/ 	.word	0x00007220
        /*07b4*/ 	.word	0x00000007
        /*07b8*/ 	.word	0x00000000
        /*07bc*/ 	.short	0x0101
        /*07be*/ 	.byte	0x3f
	.zero		1


	//   ....[31]....
        /*07c0*/ 	.word	0x00007400
        /*07c4*/ 	.word	0x000000ff
        /*07c8*/ 	.word	0x00000000
        /*07cc*/ 	.short	0x0101
        /*07ce*/ 	.byte	0x04
	.zero		1


	//   ....[32]....
        /*07d0*/ 	.word	0x00007c80
        /*07d4*/ 	.word	0x000000ff
        /*07d8*/ 	.word	0x00033450
        /*07dc*/ 	.short	0x010a
        /*07de*/ 	.byte	0x05
	.zero		1


	//   ....[33]....
        /*07e0*/ 	.word	0x00007cc0
        /*07e4*/ 	.word	0x000000ff
        /*07e8*/ 	.word	0x00033450
        /*07ec*/ 	.short	0x010a
        /*07ee*/ 	.byte	0x05
	.zero		1


	//   ....[34]....
        /*07f0*/ 	.word	0x000082d0
        /*07f4*/ 	.word	0x000000ff
        /*07f8*/ 	.word	0x00000000
        /*07fc*/ 	.short	0x0101
        /*07fe*/ 	.byte	0x04
	.zero		1


	//   ....[35]....
        /*0800*/ 	.word	0x0000a150
        /*0804*/ 	.word	0x000000ff
        /*0808*/ 	.word	0x00000000
        /*080c*/ 	.short	0x0101
        /*080e*/ 	.byte	0x04
	.zero		1


	//   ....[36]....
        /*0810*/ 	.word	0x0000c840
        /*0814*/ 	.word	0x000000ff
        /*0818*/ 	.word	0x00033480
        /*081c*/ 	.short	0x010a
        /*081e*/ 	.byte	0x28
	.zero		1


	//   ....[37]....
        /*0820*/ 	.word	0x0000ca70
        /*0824*/ 	.word	0x000000ff
        /*0828*/ 	.word	0x00033440
        /*082c*/ 	.short	0x010a
        /*082e*/ 	.byte	0x28
	.zero		1


	//   ....[38]....
        /*0830*/ 	.word	0x0000d600
        /*0834*/ 	.word	0x000000ff
        /*0838*/ 	.word	0x00033400
        /*083c*/ 	.short	0x0107
        /*083e*/ 	.byte	0x28
	.zero		1


	//   ....[39]....
        /*0840*/ 	.word	0x0000d670
        /*0844*/ 	.word	0x000000ff
        /*0848*/ 	.word	0x00033400
        /*084c*/ 	.short	0x0101
        /*084e*/ 	.byte	0x28
	.zero		1


	//   ....[40]....
        /*0850*/ 	.word	0x0000d690
        /*0854*/ 	.word	0x000000ff
        /*0858*/ 	.word	0x00033420
        /*085c*/ 	.short	0x010a
        /*085e*/ 	.byte	0x28
	.zero		1


	//   ....[41]....
        /*0860*/ 	.word	0x0000d9a0
        /*0864*/ 	.word	0x00000006
        /*0868*/ 	.word	0x00033480
        /*086c*/ 	.short	0x010a
        /*086e*/ 	.byte	0x3f
	.zero		1


	//   ....[42]....
        /*0870*/ 	.word	0x0000ddc0
        /*0874*/ 	.word	0x00000006
        /*0878*/ 	.word	0x00033440
        /*087c*/ 	.short	0x010a
        /*087e*/ 	.byte	0x3f
	.zero		1


	//   ....[43]....
        /*0880*/ 	.word	0x0000e200
        /*0884*/ 	.word	0x00000003
        /*0888*/ 	.word	0x00033470
        /*088c*/ 	.short	0x010a
        /*088e*/ 	.byte	0x3f
	.zero		1


	//   ....[44]....
        /*0890*/ 	.word	0x0000e270
        /*0894*/ 	.word	0x00000003
        /*0898*/ 	.word	0x00033460
        /*089c*/ 	.short	0x010a
        /*089e*/ 	.byte	0x3f
	.zero		1


	//   ....[45]....
        /*08a0*/ 	.word	0x0000ed50
        /*08a4*/ 	.word	0x00000003
        /*08a8*/ 	.word	0x00033450
        /*08ac*/ 	.short	0x0101
        /*08ae*/ 	.byte	0x3f
	.zero		1


	//   ....[46]....
        /*08b0*/ 	.word	0x0000edd0
        /*08b4*/ 	.word	0x00000003
        /*08b8*/ 	.word	0x00000000
        /*08bc*/ 	.short	0x0101
        /*08be*/ 	.byte	0x3f
	.zero		1


	//   ....[47]....
        /*08c0*/ 	.word	0x0000ef00
        /*08c4*/ 	.word	0x00000000
        /*08c8*/ 	.word	0x00033470
        /*08cc*/ 	.short	0x010a
        /*08ce*/ 	.byte	0x3f
	.zero		1


	//   ....[48]....
        /*08d0*/ 	.word	0x0000ef70
        /*08d4*/ 	.word	0x00000000
        /*08d8*/ 	.word	0x00033460
        /*08dc*/ 	.short	0x010a
        /*08de*/ 	.byte	0x3f
	.zero		1


	//   ....[49]....
        /*08e0*/ 	.word	0x0000fa50
        /*08e4*/ 	.word	0x00000000
        /*08e8*/ 	.word	0x00033450
        /*08ec*/ 	.short	0x0101
        /*08ee*/ 	.byte	0x3f
	.zero		1


	//   ....[50]....
        /*08f0*/ 	.word	0x0000fac0
        /*08f4*/ 	.word	0x00000002
        /*08f8*/ 	.word	0x00000000
        /*08fc*/ 	.short	0x0101
        /*08fe*/ 	.byte	0x3f
	.zero		1


	//   ....[51]....
        /*0900*/ 	.word	0x0000fb70
        /*0904*/ 	.word	0x00000006
        /*0908*/ 	.word	0x00033420
        /*090c*/ 	.short	0x010a
        /*090e*/ 	.byte	0x3f
	.zero		1


	//   ....[52]....
        /*0910*/ 	.word	0x0000fcb0
        /*0914*/ 	.word	0x00000007
        /*0918*/ 	.word	0x00000000
        /*091c*/ 	.short	0x010a
        /*091e*/ 	.byte	0x3f
	.zero		1


	//   ....[53]....
        /*0920*/ 	.word	0x0000fd20
        /*0924*/ 	.word	0x00000005
        /*0928*/ 	.word	0x00000000
        /*092c*/ 	.short	0x010a
        /*092e*/ 	.byte	0x3f
	.zero		1


	//   ....[54]....
        /*0930*/ 	.word	0x0000fd70
        /*0934*/ 	.word	0x00000005
        /*0938*/ 	.word	0x00033460
        /*093c*/ 	.short	0x010a
        /*093e*/ 	.byte	0x3f
	.zero		1


	//   ....[55]....
        /*0940*/ 	.word	0x0000fdc0
        /*0944*/ 	.word	0x00000003
        /*0948*/ 	.word	0x00033460
        /*094c*/ 	.short	0x010a
        /*094e*/ 	.byte	0x3f
	.zero		1


	//   ....[56]....
        /*0950*/ 	.word	0x0000fe00
        /*0954*/ 	.word	0x00000005
        /*0958*/ 	.word	0x00033480
        /*095c*/ 	.short	0x010a
        /*095e*/ 	.byte	0x3f
	.zero		1


	//   ....[57]....
        /*0960*/ 	.word	0x0000fe20
        /*0964*/ 	.word	0x00000003
        /*0968*/ 	.word	0x00033480
        /*096c*/ 	.short	0x010a
        /*096e*/ 	.byte	0x3f
	.zero		1


	//   ....[58]....
        /*0970*/ 	.word	0x0000fe90
        /*0974*/ 	.word	0x00000000
        /*0978*/ 	.word	0x00033400
        /*097c*/ 	.short	0x010a
        /*097e*/ 	.byte	0x3f
	.zero		1


	//   ....[59]....
        /*0980*/ 	.word	0x0000fef0
        /*0984*/ 	.word	0x00000000
        /*0988*/ 	.word	0x00033430
        /*098c*/ 	.short	0x010a
        /*098e*/ 	.byte	0x3f
	.zero		1


	//   ....[60]....
        /*0990*/ 	.word	0x0000ff50
        /*0994*/ 	.word	0x0000000e
        /*0998*/ 	.word	0x00033430
        /*099c*/ 	.short	0x010a
        /*099e*/ 	.byte	0x3f
	.zero		1


	//   ....[61]....
        /*09a0*/ 	.word	0x0000ffb0
        /*09a4*/ 	.word	0x0000000c
        /*09a8*/ 	.word	0x00033450
        /*09ac*/ 	.short	0x010a
        /*09ae*/ 	.byte	0x3f
	.zero		1


	//   ....[62]....
        /*09b0*/ 	.word	0x00010010
        /*09b4*/ 	.word	0x00000005
        /*09b8*/ 	.word	0x00033450
        /*09bc*/ 	.short	0x010a
        /*09be*/ 	.byte	0x3f
	.zero		1


	//   ....[63]....
        /*09c0*/ 	.word	0x00010170
        /*09c4*/ 	.word	0x00000003
        /*09c8*/ 	.word	0x00033480
        /*09cc*/ 	.short	0x010a
        /*09ce*/ 	.byte	0x3f
	.zero		1


	//   ....[64]....
        /*09d0*/ 	.word	0x000101d0
        /*09d4*/ 	.word	0x00000003
        /*09d8*/ 	.word	0x00033440
        /*09dc*/ 	.short	0x010a
        /*09de*/ 	.byte	0x3f
	.zero		1


	//   ....[65]....
        /*09e0*/ 	.word	0x000107e0
        /*09e4*/ 	.word	0x00000003
        /*09e8*/ 	.word	0x00033420
        /*09ec*/ 	.short	0x010a
        /*09ee*/ 	.byte	0x3f
	.zero		1


	//   ....[66]....
        /*09f0*/ 	.word	0x00010830
        /*09f4*/ 	.word	0x00000006
        /*09f8*/ 	.word	0x00033480
        /*09fc*/ 	.short	0x010a
        /*09fe*/ 	.byte	0x3f
	.zero		1


	//   ....[67]....
        /*0a00*/ 	.word	0x00010880
        /*0a04*/ 	.word	0x00000006
        /*0a08*/ 	.word	0x00033440
        /*0a0c*/ 	.short	0x010a
        /*0a0e*/ 	.byte	0x3f
	.zero		1


	//   ....[68]....
        /*0a10*/ 	.word	0x000108d0
        /*0a14*/ 	.word	0x00000003
        /*0a18*/ 	.word	0x00033470
        /*0a1c*/ 	.short	0x010a
        /*0a1e*/ 	.byte	0x3f
	.zero		1


	//   ....[69]....
        /*0a20*/ 	.word	0x00010920
        /*0a24*/ 	.word	0x00000003
        /*0a28*/ 	.word	0x00033460
        /*0a2c*/ 	.short	0x010a
        /*0a2e*/ 	.byte	0x3f
	.zero		1


	//   ....[70]....
        /*0a30*/ 	.word	0x00010970
        /*0a34*/ 	.word	0x00000000
        /*0a38*/ 	.word	0x00033470
        /*0a3c*/ 	.short	0x010a
        /*0a3e*/ 	.byte	0x3f
	.zero		1


	//   ....[71]....
        /*0a40*/ 	.word	0x000109c0
        /*0a44*/ 	.word	0x00000000
        /*0a48*/ 	.word	0x00033460
        /*0a4c*/ 	.short	0x010a
        /*0a4e*/ 	.byte	0x3f
	.zero		1


	//   ....[72]....
        /*0a50*/ 	.word	0x00010a10
        /*0a54*/ 	.word	0x00000006
        /*0a58*/ 	.word	0x00033420
        /*0a5c*/ 	.short	0x010a
        /*0a5e*/ 	.byte	0x3f
	.zero		1


	//   ....[73]....
        /*0a60*/ 	.word	0x00010a60
        /*0a64*/ 	.word	0x00000007
        /*0a68*/ 	.word	0x00000000
        /*0a6c*/ 	.short	0x010a
        /*0a6e*/ 	.byte	0x3f
	.zero		1


	//   ....[74]....
        /*0a70*/ 	.word	0x00010ab0
        /*0a74*/ 	.word	0x00000005
        /*0a78*/ 	.word	0x00000000
        /*0a7c*/ 	.short	0x010a
        /*0a7e*/ 	.byte	0x3f
	.zero		1


	//   ....[75]....
        /*0a80*/ 	.word	0x00010b00
        /*0a84*/ 	.word	0x00000005
        /*0a88*/ 	.word	0x00033460
        /*0a8c*/ 	.short	0x010a
        /*0a8e*/ 	.byte	0x3f
	.zero		1


	//   ....[76]....
        /*0a90*/ 	.word	0x00010b50
        /*0a94*/ 	.word	0x00000003
        /*0a98*/ 	.word	0x00033460
        /*0a9c*/ 	.short	0x010a
        /*0a9e*/ 	.byte	0x3f
	.zero		1


	//   ....[77]....
        /*0aa0*/ 	.word	0x00010ba0
        /*0aa4*/ 	.word	0x00000005
        /*0aa8*/ 	.word	0x00033480
        /*0aac*/ 	.short	0x010a
        /*0aae*/ 	.byte	0x3f
	.zero		1


	//----- nvinfo : EIATTR_NUM_MBARRIERS
	.align		4
.L_605:
        /*0ab0*/ 	.byte	0x03, 0x38
        /*0ab2*/ 	.short	0x0016


	//----- nvinfo : EIATTR_EXIT_INSTR_OFFSETS
	.align		4
        /*0ab4*/ 	.byte	0x04, 0x1c
        /*0ab6*/ 	.short	(.L_607 - .L_606)


	//   ....[0]....
.L_606:
        /*0ab8*/ 	.word	0x0000fe70


	//----- nvinfo : EIATTR_MAX_THREADS
	.align		4
.L_607:
        /*0abc*/ 	.byte	0x04, 0x05
        /*0abe*/ 	.short	(.L_609 - .L_608)
.L_608:
        /*0ac0*/ 	.word	0x00000180
        /*0ac4*/ 	.word	0x00000001
        /*0ac8*/ 	.word	0x00000001


	//----- nvinfo : EIATTR_CRS_STACK_SIZE
	.align		4
.L_609:
        /*0acc*/ 	.byte	0x04, 0x1e
        /*0ace*/ 	.short	(.L_611 - .L_610)
.L_610:
        /*0ad0*/ 	.word	0x00000000


	//----- nvinfo : EIATTR_CBANK_PARAM_SIZE
	.align		4
.L_611:
        /*0ad4*/ 	.byte	0x03, 0x19
        /*0ad6*/ 	.short	0x0a70


	//----- nvinfo : EIATTR_PARAM_CBANK
	.align		4
        /*0ad8*/ 	.byte	0x04, 0x0a
        /*0ada*/ 	.short	(.L_613 - .L_612)
	.align		4
.L_612:
        /*0adc*/ 	.word	index@(.nv.constant0._ZN7cutlass13device_kernelIN5flash11enable_sm90INS1_16FlashAttnFwdSm90INS1_25CollectiveMainloopFwdSm90ILi2EN4cute5tupleIJNS5_1CILi1EEES8_S8_EEENS6_IJNS7_ILi128EEENS7_ILi160EEENS7_ILi192EEEEEELi192ENS_12float_e4m3_tEfNS_4arch4Sm90ELb0ELb0ELb0ELb0ELb0ELb0ELb0ELb1ELb1ELb1ELb1ELb0EEENS1_21CollectiveEpilogueFwdINS6_IJSA_SC_SB_EEES9_NS_10bfloat16_tESG_Li256ELb0ELb1ELb1ELb1EEENS1_19SingleTileSchedulerILb0ELb1ELb1ELi128EEEEEEEEEvNT_6ParamsE)
        /*0ae0*/ 	.short	0x0210
        /*0ae2*/ 	.short	0x0a70


	//----- nvinfo : EIATTR_SW_WAR
	.align		4
.L_613:
        /*0ae4*/ 	.byte	0x04, 0x36
        /*0ae6*/ 	.short	(.L_615 - .L_614)
.L_614:
        /*0ae8*/ 	.word	0x00000008
.L_615:


//--------------------- .nv.info._ZN7cutlass13device_kernelIN5flash11enable_sm90INS1_16FlashAttnFwdSm90INS1_25CollectiveMainloopFwdSm90ILi2EN4cute5tupleIJNS5_1CILi1EEES8_S8_EEENS6_IJNS7_ILi128EEENS7_ILi160EEENS7_ILi192EEEEEELi192ENS_12float_e4m3_tEfNS_4arch4Sm90ELb0ELb0ELb0ELb1ELb0ELb0ELb0ELb1ELb1ELb1ELb1ELb0EEENS1_21CollectiveEpilogueFwdINS6_IJSA_SC_SB_EEES9_NS_10bfloat16_tESG_Li256ELb1ELb1ELb1ELb1EEENS1_36VarlenDynamicPersistentTileSchedulerILi128ELi160ELi256ELi128ELb1ELb1ELb1ELb0ELb1ELb1EEEEEEEEEvNT_6ParamsE --------------------------
	.section	.nv.info._ZN7cutlass13device_kernelIN5flash11enable_sm90INS1_16FlashAttnFwdSm90INS1_25CollectiveMainloopFwdSm90ILi2EN4cute5tupleIJNS5_1CILi1EEES8_S8_EEENS6_IJNS7_ILi128EEENS7_ILi160EEENS7_ILi192EEEEEELi192ENS_12float_e4m3_tEfNS_4arch4Sm90ELb0ELb0ELb0ELb1ELb0ELb0ELb0ELb1ELb1ELb1ELb1ELb0EEENS1_21CollectiveEpilogueFwdINS6_IJSA_SC_SB_EEES9_NS_10bfloat16_tESG_Li256ELb1ELb1ELb1ELb1EEENS1_36VarlenDynamicPersistentTileSchedulerILi128ELi160ELi256ELi128ELb1ELb1ELb1ELb0ELb1ELb1EEEEEEEEEvNT_6ParamsE,"",@"SHT_CUDA_INFO"
	.sectionflags	@""
	.align	4


	//----- nvinfo : EIATTR_CUDA_API_VERSION
	.align		4
        /*0000*/ 	.byte	0x04, 0x37
        /*0002*/ 	.short	(.L_617 - .L_616)
.L_616:
        /*0004*/ 	.word	0x00000082


	//----- nvinfo : EIATTR_KPARAM_INFO
	.align		4
.L_617:
        /*0008*/ 	.byte	0x04, 0x17
        /*000a*/ 	.short	(.L_619 - .L_618)
.L_618:
        /*000c*/ 	.word	0x00000000
        /*0010*/ 	.short	0x0000
        /*0012*/ 	.short	0x0070
        /*0014*/ 	.byte	0x00, 0xf0, 0x01, 0x2a


	//----- nvinfo : EIATTR_SPARSE_MMA_MASK
	.align		4
.L_619:
        /*0018*/ 	.byte	0x03, 0x50
        /*001a*/ 	.short	0x0000


	//----- nvinfo : EIATTR_MAXREG_COUNT
	.align		4
        /*001c*/ 	.byte	0x03, 0x1b
        /*001e*/ 	.short	0x00a8


	//----- nvinfo : EIATTR_NUM_BARRIERS
	.align		4
        /*0020*/ 	.byte	0x02, 0x4c
        /*0022*/ 	.byte	0x10
	.zero		1


	//----- nvinfo : EIATTR_EXTERNS
	.align		4
        /*0024*/ 	.byte	0x04, 0x0f
        /*0026*/ 	.short	(.L_621 - .L_620)


	//   ....[0]....
	.align		4
.L_620:
        /*0028*/ 	.word	index@(__assertfail)


	//----- nvinfo : EIATTR_ANNOTATIONS
	.align		4
.L_621:
        /*002c*/ 	.byte	0x04, 0x55
        /*002e*/ 	.short	(.L_623 - .L_622)


	//   ....[0]....
.L_622:
        /* <DEDUP_REMOVED lines=49> */


	//----- nvinfo : EIATTR_MERCURY_ISA_VERSION
	.align		4
.L_623:
        /*0330*/ 	.byte	0x03, 0x5f
        /*0332*/ 	.short	0x0101


	//----- nvinfo : EIATTR_UNUSED_LOAD_BYTE_OFFSET
	.align		4
        /*0334*/ 	.byte	0x04, 0x44
        /*0336*/ 	.short	(.L_625 - .L_624)


	//   ....[0]....
.L_624:
        /*0338*/ 	.word	0x00000a40
        /*033c*/ 	.word	0x0000fff0


	//   ....[1]....
        /*0340*/ 	.word	0x00009440
        /*0344*/ 	.word	0x0000fff0


	//----- nvinfo : EIATTR_INT_WARP_WIDE_INSTR_OFFSETS
	.align		4
.L_625:
        /*0348*/ 	.byte	0x04, 0x31
        /*034a*/ 	.short	(.L_627 - .L_626)


	//   ....[0]....
.L_626:
        /*034c*/ 	.word	0x00000130


	//   ....[1]....
        /*0350*/ 	.word	0x00000170


	//   ....[2]....
        /*0354*/ 	.word	0x000001e0


	//   ....[3]....
        /*0358*/ 	.word	0x0000fb40


	//   ....[4]....
        /*035c*/ 	.word	0x0000fbd0


	//   ....[5]....
        /*0360*/ 	.word	0x00012dd0


	//   ....[6]....
        /*0364*/ 	.word	0x00012e60


	//----- nvinfo : EIATTR_COOP_GROUP_MASK_REGIDS
	.align		4
.L_627:
        /*0368*/ 	.byte	0x04, 0x29
        /*036a*/ 	.short	(.L_629 - .L_628)


	//   ....[0]....
.L_628:
        /*036c*/ 	.word	0xffffffff


	//   ....[1]....
        /*0370*/ 	.word	0xffffffff


	//   ....[2]....
        /*0374*/ 	.word	0xffffffff


	//   ....[3]....
        /*0378*/ 	.word	0xffffffff


	//   ....[4]....
        /*037c*/ 	.word	0xffffffff


	//   ....[5]....
        /*0380*/ 	.word	0xffffffff


	//   ....[6]....
        /*0384*/ 	.word	0xffffffff


	//   ....[7]....
        /*0388*/ 	.word	0xffffffff


	//   ....[8]....
        /*038c*/ 	.word	0xffffffff


	//   ....[9]....
        /*0390*/ 	.word	0xffffffff


	//   ....[10]....
        /*0394*/ 	.word	0xffffffff


	//   ....[11]....
        /*0398*/ 	.word	0xffffffff


	//   ....[12]....
        /*039c*/ 	.word	0xffffffff


	//   ....[13]....
        /*03a0*/ 	.word	0xffffffff


	//   ....[14]....
        /*03a4*/ 	.word	0xffffffff


	//   ....[15]....
        /*03a8*/ 	.word	0xffffffff


	//   ....[16]....
        /*03ac*/ 	.word	0xffffffff


	//   ....[17]....
        /*03b0*/ 	.word	0xffffffff


	//   ....[18]....
        /*03b4*/ 	.word	0xffffffff


	//   ....[19]....
        /*03b8*/ 	.word	0xffffffff


	//   ....[20]....
        /*03bc*/ 	.word	0xffffffff


	//   ....[21]....
        /*03c0*/ 	.word	0xffffffff


	//   ....[22]....
        /*03c4*/ 	.word	0xffffffff


	//   ....[23]....
        /*03c8*/ 	.word	0xffffffff


	//   ....[24]....
        /*03cc*/ 	.word	0xffffffff


	//   ....[25]....
        /*03d0*/ 	.word	0xffffffff


	//   ....[26]....
        /*03d4*/ 	.word	0xffffffff


	//   ....[27]....
        /*03d8*/ 	.word	0xffffffff


	//   ....[28]....
        /*03dc*/ 	.word	0xffffffff


	//   ....[29]....
        /*03e0*/ 	.word	0xffffffff


	//   ....[30]....
        /*03e4*/ 	.word	0xffffffff


	//   ....[31]....
        /*03e8*/ 	.word	0xffffffff


	//   ....[32]....
        /*03ec*/ 	.word	0xffffffff


	//   ....[33]....
        /*03f0*/ 	.word	0xffffffff


	//   ....[34]....
        /*03f4*/ 	.word	0xffffffff


	//   ....[35]....
        /*03f8*/ 	.word	0xffffffff


	//   ....[36]....
        /*03fc*/ 	.word	0xffffffff


	//   ....[37]....
        /*0400*/ 	.word	0xffffffff


	//   ....[38]....
        /*0404*/ 	.word	0xffffffff


	//   ....[39]....
        /*0408*/ 	.word	0xffffffff


	//   ....[40]....
        /*040c*/ 	.word	0xffffffff


	//   ....[41]....
        /*0410*/ 	.word	0xffffffff


	//   ....[42]....
        /*0414*/ 	.word	0xffffffff


	//   ....[43]....
        /*0418*/ 	.word	0xffffffff


	//   ....[44]....
        /*041c*/ 	.word	0xffffffff


	//   ....[45]....
        /*0420*/ 	.word	0xffffffff


	//   ....[46]....
        /*0424*/ 	.word	0xffffffff


	//   ....[47]....
        /*0428*/ 	.word	0xffffffff


	//   ....[48]....
        /*042c*/ 	.word	0xffffffff


	//   ....[49]....
        /*0430*/ 	.word	0xffffffff


	//   ....[50]....
        /*0434*/ 	.word	0xffffffff


	//   ....[51]....
        /*0438*/ 	.word	0xffffffff


	//   ....[52]....
        /*043c*/ 	.word	0xffffffff


	//   ....[53]....
        /*0440*/ 	.word	0xffffffff


	//   ....[54]....
        /*0444*/ 	.word	0xffffffff


	//   ....[55]....
        /*0448*/ 	.word	0xffffffff


	//   ....[56]....
        /*044c*/ 	.word	0xffffffff


	//   ....[57]....
        /*0450*/ 	.word	0xffffffff


	//   ....[58]....
        /*0454*/ 	.word	0xffffffff


	//   ....[59]....
        /*0458*/ 	.word	0xffffffff


	//   ....[60]....
        /*045c*/ 	.word	0xffffffff


	//   ....[61]....
        /*0460*/ 	.word	0xffffffff


	//   ....[62]....
        /*0464*/ 	.word	0xffffffff


	//   ....[63]....
        /*0468*/ 	.word	0xffffffff


	//   ....[64]....
        /*046c*/ 	.word	0xffffffff


	//   ....[65]....
        /*0470*/ 	.word	0xffffffff


	//   ....[66]....
        /*0474*/ 	.word	0xffffffff


	//   ....[67]....
        /*0478*/ 	.word	0xffffffff


	//   ....[68]....
        /*047c*/ 	.word	0xffffffff


	//   ....[69]....
        /*0480*/ 	.word	0xffffffff


	//   ....[70]....
        /*0484*/ 	.word	0xffffffff


	//   ....[71]....
        /*0488*/ 	.word	0xffffffff


	//   ....[72]....
        /*048c*/ 	.word	0xffffffff


	//   ....[73]....
        /*0490*/ 	.word	0xffffffff


	//   ....[74]....
        /*0494*/ 	.word	0xffffffff


	//   ....[75]....
        /*0498*/ 	.word	0xffffffff


	//   ....[76]....
        /*049c*/ 	.word	0xffffffff


	//   ....[77]....
        /*04a0*/ 	.word	0xffffffff


	//   ....[78]....
        /*04a4*/ 	.word	0xffffffff


	//   ....[79]....
        /*04a8*/ 	.word	0xffffffff


	//   ....[80]....
        /*04ac*/ 	.word	0xffffffff


	//   ....[81]....
        /*04b0*/ 	.word	0xffffffff


	//   ....[82]....
        /*04b4*/ 	.word	0xffffffff


	//   ....[83]....
        /*04b8*/ 	.word	0xffffffff


	//   ....[84]....
        /*04bc*/ 	.word	0xffffffff


	//   ....[85]....
        /*04c0*/ 	.word	0xffffffff


	//   ....[86]....
        /*04c4*/ 	.word	0xffffffff


	//   ....[87]....
        /*04c8*/ 	.word	0xffffffff


	//   ....[88]....
        /*04cc*/ 	.word	0xffffffff


	//   ....[89]....
        /*04d0*/ 	.word	0xffffffff


	//   ....[90]....
        /*04d4*/ 	.word	0xffffffff


	//   ....[91]....
        /*04d8*/ 	.word	0xffffffff


	//   ....[92]....
        /*04dc*/ 	.word	0xffffffff


	//   ....[93]....
        /*04e0*/ 	.word	0xffffffff


	//   ....[94]....
        /*04e4*/ 	.word	0xffffffff


	//   ....[95]....
        /*04e8*/ 	.word	0xffffffff


	//   ....[96]....
        /*04ec*/ 	.word	0xffffffff


	//   ....[97]....
        /*04f0*/ 	.word	0xffffffff


	//   ....[98]....
        /*04f4*/ 	.word	0xffffffff


	//   ....[99]....
        /*04f8*/ 	.word	0xffffffff


	//   ....[100]....
        /*04fc*/ 	.word	0xffffffff


	//   ....[101]....
        /*0500*/ 	.word	0xffffffff


	//   ....[102]....
        /*0504*/ 	.word	0xffffffff


	//   ....[103]....
        /*0508*/ 	.word	0xffffffff


	//   ....[104]....
        /*050c*/ 	.word	0xffffffff


	//   ....[105]....
        /*0510*/ 	.word	0xffffffff


	//   ....[106]....
        /*0514*/ 	.word	0xffffffff


	//   ....[107]....
        /*0518*/ 	.word	0xffffffff


	//   ....[108]....
        /*051c*/ 	.word	0xffffffff


	//   ....[109]....
        /*0520*/ 	.word	0xffffffff


	//   ....[110]....
        /*0524*/ 	.word	0xffffffff


	//   ....[111]....
        /*0528*/ 	.word	0xffffffff


	//   ....[112]....
        /*052c*/ 	.word	0xffffffff


	//   ....[113]....
        /*0530*/ 	.word	0xffffffff


	//   ....[114]....
        /*0534*/ 	.word	0xffffffff


	//   ....[115]....
        /*0538*/ 	.word	0xffffffff


	//   ....[116]....
        /*053c*/ 	.word	0xffffffff


	//   ....[117]....
        /*0540*/ 	.word	0xffffffff


	//   ....[118]....
        /*0544*/ 	.word	0xffffffff


	//   ....[119]....
        /*0548*/ 	.word	0xffffffff


	//   ....[120]....
        /*054c*/ 	.word	0xffffffff


	//   ....[121]....
        /*0550*/ 	.word	0xffffffff


	//   ....[122]....
        /*0554*/ 	.word	0xffffffff


	//   ....[123]....
        /*0558*/ 	.word	0xffffffff


	//   ....[124]....
        /*055c*/ 	.word	0xffffffff


	//   ....[125]....
        /*0560*/ 	.word	0xffffffff


	//   ....[126]....
        /*0564*/ 	.word	0xffffffff


	//   ....[127]....
        /*0568*/ 	.word	0xffffffff


	//   ....[128]....
        /*056c*/ 	.word	0xffffffff


	//   ....[129]....
        /*0570*/ 	.word	0xffffffff


	//   ....[130]....
        /*0574*/ 	.word	0xffffffff


	//   ....[131]....
        /*0578*/ 	.word	0xffffffff


	//   ....[132]....
        /*057c*/ 	.word	0xffffffff


	//   ....[133]....
        /*0580*/ 	.word	0xffffffff


	//   ....[134]....
        /*0584*/ 	.word	0xffffffff


	//   ....[135]....
        /*0588*/ 	.word	0xffffffff


	//   ....[136]....
        /*058c*/ 	.word	0xffffffff


	//   ....[137]....
        /*0590*/ 	.word	0xffffffff


	//   ....[138]....
        /*0594*/ 	.word	0xffffffff


	//   ....[139]....
        /*0598*/ 	.word	0xffffffff


	//   ....[140]....
        /*059c*/ 	.word	0xffffffff


	//   ....[141]....
        /*05a0*/ 	.word	0xffffffff


	//   ....[142]....
        /*05a4*/ 	.word	0xffffffff


	//   ....[143]....
        /*05a8*/ 	.word	0xffffffff


	//   ....[144]....
        /*05ac*/ 	.word	0xffffffff


	//   ....[145]....
        /*05b0*/ 	.word	0xffffffff


	//   ....[146]....
        /*05b4*/ 	.word	0xffffffff


	//   ....[147]....
        /*05b8*/ 	.word	0xffffffff


	//   ....[148]....
        /*05bc*/ 	.word	0xffffffff


	//   ....[149]....
        /*05c0*/ 	.word	0xffffffff


	//   ....[150]....
        /*05c4*/ 	.word	0xffffffff


	//   ....[151]....
        /*05c8*/ 	.word	0xffffffff


	//   ....[152]....
        /*05cc*/ 	.word	0xffffffff


	//   ....[153]....
        /*05d0*/ 	.word	0xffffffff


	//   ....[154]....
        /*05d4*/ 	.word	0xffffffff


	//   ....[155]....
        /*05d8*/ 	.word	0xffffffff


	//   ....[156]....
        /*05dc*/ 	.word	0xffffffff


	//   ....[157]....
        /*05e0*/ 	.word	0xffffffff


	//   ....[158]....
        /*05e4*/ 	.word	0xffffffff


	//   ....[159]....
        /*05e8*/ 	.word	0xffffffff


	//   ....[160]....
        /*05ec*/ 	.word	0xffffffff


	//   ....[161]....
        /*05f0*/ 	.word	0xffffffff


	//   ....[162]....
        /*05f4*/ 	.word	0xffffffff


	//   ....[163]....
        /*05f8*/ 	.word	0xffffffff


	//   ....[164]....
        /*05fc*/ 	.word	0xffffffff


	//   ....[165]....
        /*0600*/ 	.word	0xffffffff


	//   ....[166]....
        /*0604*/ 	.word	0xffffffff


	//   ....[167]....
        /*0608*/ 	.word	0xffffffff


	//   ....[168]....
        /*060c*/ 	.word	0xffffffff


	//   ....[169]....
        /*0610*/ 	.word	0xffffffff


	//   ....[170]....
        /*0614*/ 	.word	0xffffffff


	//   ....[171]....
        /*0618*/ 	.word	0xffffffff


	//   ....[172]....
        /*061c*/ 	.word	0xffffffff


	//   ....[173]....
        /*0620*/ 	.word	0xffffffff


	//   ....[174]....
        /*0624*/ 	.word	0xffffffff


	//   ....[175]....
        /*0628*/ 	.word	0xffffffff


	//   ....[176]....
        /*062c*/ 	.word	0xffffffff


	//   ....[177]....
        /*0630*/ 	.word	0xffffffff


	//   ....[178]....
        /*0634*/ 	.word	0xffffffff


	//   ....[179]....
        /*0638*/ 	.word	0xffffffff


	//   ....[180]....
        /*063c*/ 	.word	0xffffffff


	//   ....[181]....
        /*0640*/ 	.word	0xffffffff


	//   ....[182]....
        /*0644*/ 	.word	0xffffffff


	//   ....[183]....
        /*0648*/ 	.word	0xffffffff


	//   ....[184]....
        /*064c*/ 	.word	0xffffffff


	//   ....[185]....
        /*0650*/ 	.word	0x0500000f


	//   ....[186]....
        /*0654*/ 	.word	0x0500000f


	//   ....[187]....
        /*0658*/ 	.word	0x0500000f


	//   ....[188]....
        /*065c*/ 	.word	0x0500000f


	//   ....[189]....
        /*0660*/ 	.word	0x0500000f


	//   ....[190]....
        /*0664*/ 	.word	0x0500000f


	//   ....[191]....
        /*0668*/ 	.word	0x0500000f


	//   ....[192]....
        /*066c*/ 	.word	0x0500000f


	//   ....[193]....
        /*0670*/ 	.word	0x0500000f


	//   ....[194]....
        /*0674*/ 	.word	0x0500000f


	//----- nvinfo : EIATTR_COOP_GROUP_INSTR_OFFSETS
	.align		4
.L_629:
        /*0678*/ 	.byte	0x04, 0x28
        /*067a*/ 	.short	(.L_631 - .L_630)


	//   ....[0]....
.L_630:
        /*067c*/ 	.word	0x00000070


	//   ....[1]....
        /*0680*/ 	.word	0x00000140


	//   ....[2]....
        /*0684*/ 	.word	0x00000190


	//   ....[3]....
        /*0688*/ 	.word	0x000003c0


	//   ....[4]....
        /*068c*/ 	.word	0x00000520


	//   ....[5]....
        /*0690*/ 	.word	0x00000640


	//   ....[6]....
        /*0694*/ 	.word	0x000007a0


	//   ....[7]....
        /*0698*/ 	.word	0x00001e60


	//   ....[8]....
        /*069c*/ 	.word	0x000038d0


	//   ....[9]....
        /*06a0*/ 	.word	0x000039d0


	//   ....[10]....
        /*06a4*/ 	.word	0x00004030


	//   ....[11]....
        /*06a8*/ 	.word	0x000040a0


	//   ....[12]....
        /*06ac*/ 	.word	0x00006b70


	//   ....[13]....
        /*06b0*/ 	.word	0x00006b80


	//   ....[14]....
        /*06b4*/ 	.word	0x00006bb0


	//   ....[15]....
        /*06b8*/ 	.word	0x00006bc0


	//   ....[16]....
        /*06bc*/ 	.word	0x00008a80


	//   ....[17]....
        /*06c0*/ 	.word	0x00008ae0


	//   ....[18]....
        /*06c4*/ 	.word	0x00008b00


	//   ....[19]....
        /*06c8*/ 	.word	0x00008b20


	//   ....[20]....
        /*06cc*/ 	.word	0x00009f60


	//   ....[21]....
        /*06d0*/ 	.word	0x00009f90


	//   ....[22]....
        /*06d4*/ 	.word	0x00009fd0


	//   ....[23]....
        /*06d8*/ 	.word	0x0000a010


	//   ....[24]....
        /*06dc*/ 	.word	0x0000a030


	//   ....[25]....
        /*06e0*/ 	.word	0x0000a050


	//   ....[26]....
        /*06e4*/ 	.word	0x0000a070


	//   ....[27]....
        /*06e8*/ 	.word	0x0000a080


	//   ....[28]....
        /*06ec*/ 	.word	0x0000a090


	//   ....[29]....
        /*06f0*/ 	.word	0x0000a0a0


	//   ....[30]....
        /*06f4*/ 	.word	0x0000a0b0


	//   ....[31]....
        /*06f8*/ 	.word	0x0000a0d0


	//   ....[32]....
        /*06fc*/ 	.word	0x0000a0f0


	//   ....[33]....
        /*0700*/ 	.word	0x0000a100


	//   ....[34]....
        /*0704*/ 	.word	0x0000a110


	//   ....[35]....
        /*0708*/ 	.word	0x0000a120


	//   ....[36]....
        /*070c*/ 	.word	0x0000a130


	//   ....[37]....
        /*0710*/ 	.word	0x0000a140


	//   ....[38]....
        /*0714*/ 	.word	0x0000a150


	//   ....[39]....
        /*0718*/ 	.word	0x0000a160


	//   ....[40]....
        /*071c*/ 	.word	0x0000a170


	//   ....[41]....
        /*0720*/ 	.word	0x0000a180


	//   ....[42]....
        /*0724*/ 	.word	0x0000a190


	//   ....[43]....
        /*0728*/ 	.word	0x0000a1a0


	//   ....[44]....
        /*072c*/ 	.word	0x0000a1b0


	//   ....[45]....
        /*0730*/ 	.word	0x0000a1c0


	//   ....[46]....
        /*0734*/ 	.word	0x0000a1d0


	//   ....[47]....
        /*0738*/ 	.word	0x0000a1e0


	//   ....[48]....
        /*073c*/ 	.word	0x0000a1f0


	//   ....[49]....
        /*0740*/ 	.word	0x0000a200


	//   ....[50]....
        /*0744*/ 	.word	0x0000a210


	//   ....[51]....
        /*0748*/ 	.word	0x0000a220


	//   ....[52]....
        /*074c*/ 	.word	0x0000a230


	//   ....[53]....
        /*0750*/ 	.word	0x0000a240


	//   ....[54]....
        /*0754*/ 	.word	0x0000a250


	//   ....[55]....
        /*0758*/ 	.word	0x0000a260


	//   ....[56]....
        /*075c*/ 	.word	0x0000a270


	//   ....[57]....
        /*0760*/ 	.word	0x0000a280


	//   ....[58]....
        /*0764*/ 	.word	0x0000a290


	//   ....[59]....
        /*0768*/ 	.word	0x0000a2a0


	//   ....[60]....
        /*076c*/ 	.word	0x0000a2b0


	//   ....[61]....
        /*0770*/ 	.word	0x0000a2c0


	//   ....[62]....
        /*0774*/ 	.word	0x0000a2d0


	//   ....[63]....
        /*0778*/ 	.word	0x0000a2e0


	//   ....[64]....
        /*077c*/ 	.word	0x0000a2f0


	//   ....[65]....
        /*0780*/ 	.word	0x0000a300


	//   ....[66]....
        /*0784*/ 	.word	0x0000a310


	//   ....[67]....
        /*0788*/ 	.word	0x0000a320


	//   ....[68]....
        /*078c*/ 	.word	0x0000a340


	//   ....[69]....
        /*0790*/ 	.word	0x0000a350


	//   ....[70]....
        /*0794*/ 	.word	0x0000a360


	//   ....[71]....
        /*0798*/ 	.word	0x0000a370


	//   ....[72]....
        /*079c*/ 	.word	0x0000a380


	//   ....[73]....
        /*07a0*/ 	.word	0x0000a390


	//   ....[74]....
        /*07a4*/ 	.word	0x0000a3a0


	//   ....[75]....
        /*07a8*/ 	.word	0x0000a3b0


	//   ....[76]....
        /*07ac*/ 	.word	0x0000a3c0


	//   ....[77]....
        /*07b0*/ 	.word	0x0000a3d0


	//   ....[78]....
        /*07b4*/ 	.word	0x0000a3e0


	//   ....[79]....
        /*07b8*/ 	.word	0x0000a3f0


	//   ....[80]....
        /*07bc*/ 	.word	0x0000a400


	//   ....[81]....
        /*07c0*/ 	.word	0x0000a410


	//   ....[82]....
        /*07c4*/ 	.word	0x0000a420


	//   ....[83]....
        /*07c8*/ 	.word	0x0000a430


	//   ....[84]....
        /*07cc*/ 	.word	0x0000a440


	//   ....[85]....
        /*07d0*/ 	.word	0x0000a450


	//   ....[86]....
        /*07d4*/ 	.word	0x0000a460


	//   ....[87]....
        /*07d8*/ 	.word	0x0000a470


	//   ....[88]....
        /*07dc*/ 	.word	0x0000a480


	//   ....[89]....
        /*07e0*/ 	.word	0x0000a490


	//   ....[90]....
        /*07e4*/ 	.word	0x0000a4a0


	//   ....[91]....
        /*07e8*/ 	.word	0x0000a4b0


	//   ....[92]....
        /*07ec*/ 	.word	0x0000a4c0


	//   ....[93]....
        /*07f0*/ 	.word	0x0000a4d0


	//   ....[94]....
        /*07f4*/ 	.word	0x0000a4e0


	//   ....[95]....
        /*07f8*/ 	.word	0x0000a4f0


	//   ....[96]....
        /*07fc*/ 	.word	0x0000a500


	//   ....[97]....
        /*0800*/ 	.word	0x0000a510


	//   ....[98]....
        /*0804*/ 	.word	0x0000a520


	//   ....[99]....
        /*0808*/ 	.word	0x0000a530


	//   ....[100]....
        /*080c*/ 	.word	0x0000a540


	//   ....[101]....
        /*0810*/ 	.word	0x0000a550


	//   ....[102]....
        /*0814*/ 	.word	0x0000a560


	//   ....[103]....
        /*0818*/ 	.word	0x0000a570


	//   ....[104]....
        /*081c*/ 	.word	0x0000a580


	//   ....[105]....
        /*0820*/ 	.word	0x0000a590


	//   ....[106]....
        /*0824*/ 	.word	0x0000a5a0


	//   ....[107]....
        /*0828*/ 	.word	0x0000a5b0


	//   ....[108]....
        /*082c*/ 	.word	0x0000a5c0


	//   ....[109]....
        /*0830*/ 	.word	0x0000a5d0


	//   ....[110]....
        /*0834*/ 	.word	0x0000a5e0


	//   ....[111]....
        /*0838*/ 	.word	0x0000a5f0


	//   ....[112]....
        /*083c*/ 	.word	0x0000a600


	//   ....[113]....
        /*0840*/ 	.word	0x0000a610


	//   ....[114]....
        /*0844*/ 	.word	0x0000a620


	//   ....[115]....
        /*0848*/ 	.word	0x0000a630


	//   ....[116]....
        /*084c*/ 	.word	0x0000b500


	//   ....[117]....
        /*0850*/ 	.word	0x0000b520


	//   ....[118]....
        /*0854*/ 	.word	0x0000b540


	//   ....[119]....
        /*0858*/ 	.word	0x0000b560


	//   ....[120]....
        /*085c*/ 	.word	0x0000be70


	//   ....[121]....
        /*0860*/ 	.word	0x0000be90


	//   ....[122]....
        /*0864*/ 	.word	0x0000bfd0


	//   ....[123]....
        /*0868*/ 	.word	0x0000bff0


	//   ....[124]....
        /*086c*/ 	.word	0x0000c0f0


	//   ....[125]....
        /*0870*/ 	.word	0x0000c110


	//   ....[126]....
        /*0874*/ 	.word	0x0000c220


	//   ....[127]....
        /*0878*/ 	.word	0x0000c240


	//   ....[128]....
        /*087c*/ 	.word	0x0000c780


	//   ....[129]....
        /*0880*/ 	.word	0x0000c790


	//   ....[130]....
        /*0884*/ 	.word	0x0000ce30


	//   ....[131]....
        /*0888*/ 	.word	0x0000ce40


	//   ....[132]....
        /*088c*/ 	.word	0x0000de10


	//   ....[133]....
        /*0890*/ 	.word	0x0000de40


	//   ....[134]....
        /*0894*/ 	.word	0x0000df60


	//   ....[135]....
        /*0898*/ 	.word	0x0000df80


	//   ....[136]....
        /*089c*/ 	.word	0x0000e080


	//   ....[137]....
        /*08a0*/ 	.word	0x0000e0a0


	//   ....[138]....
        /*08a4*/ 	.word	0x0000e1b0


	//   ....[139]....
        /*08a8*/ 	.word	0x0000e1d0


	//   ....[140]....
        /*08ac*/ 	.word	0x0000e370


	//   ....[141]....
        /*08b0*/ 	.word	0x0000e5b0


	//   ....[142]....
        /*08b4*/ 	.word	0x0000e5e0


	//   ....[143]....
        /*08b8*/ 	.word	0x0000e620


	//   ....[144]....
        /*08bc*/ 	.word	0x0000e650


	//   ....[145]....
        /*08c0*/ 	.word	0x0000e680


	//   ....[146]....
        /*08c4*/ 	.word	0x0000e6c0


	//   ....[147]....
        /*08c8*/ 	.word	0x0000e850


	//   ....[148]....
        /*08cc*/ 	.word	0x0000e880


	//   ....[149]....
        /*08d0*/ 	.word	0x0000e8b0


	//   ....[150]....
        /*08d4*/ 	.word	0x0000e8e0


	//   ....[151]....
        /*08d8*/ 	.word	0x0000e910


	//   ....[152]....
        /*08dc*/ 	.word	0x0000e950


	//   ....[153]....
        /*08e0*/ 	.word	0x0000e9e0


	//   ....[154]....
        /*08e4*/ 	.word	0x0000ea30


	//   ....[155]....
        /*08e8*/ 	.word	0x0000ea40


	//   ....[156]....
        /*08ec*/ 	.word	0x0000ead0


	//   ....[157]....
        /*08f0*/ 	.word	0x000102f0


	//   ....[158]....
        /*08f4*/ 	.word	0x000110d0


	//   ....[159]....
        /*08f8*/ 	.word	0x000110f0


	//   ....[160]....
        /*08fc*/ 	.word	0x00011130


	//   ....[161]....
        /*0900*/ 	.word	0x000111a0


	//   ....[162]....
        /*0904*/ 	.word	0x00011230


	//   ....[163]....
        /*0908*/ 	.word	0x00011240


	//   ....[164]....
        /*090c*/ 	.word	0x00011250


	//   ....[165]....
        /*0910*/ 	.word	0x00011290


	//   ....[166]....
        /*0914*/ 	.word	0x00013e80


	//   ....[167]....
        /*0918*/ 	.word	0x00013eb0


	//   ....[168]....
        /*091c*/ 	.word	0x00013ee0


	//   ....[169]....
        /*0920*/ 	.word	0x00013ef0


	//   ....[170]....
        /*0924*/ 	.word	0x00013f40


	//   ....[171]....
        /*0928*/ 	.word	0x00013f70


	//   ....[172]....
        /*092c*/ 	.word	0x00013f80


	//   ....[173]....
        /*0930*/ 	.word	0x00013fb0


	//   ....[174]....
        /*0934*/ 	.word	0x00014110


	//   ....[175]....
        /*0938*/ 	.word	0x00014140


	//   ....[176]....
        /*093c*/ 	.word	0x00014170


	//   ....[177]....
        /*0940*/ 	.word	0x000141a0


	//   ....[178]....
        /*0944*/ 	.word	0x000141d0


	//   ....[179]....
        /*0948*/ 	.word	0x00014210


	//   ....[180]....
        /*094c*/ 	.word	0x00014290


	//   ....[181]....
        /*0950*/ 	.word	0x000142d0


	//   ....[182]....
        /*0954*/ 	.word	0x000142e0


	//   ....[183]....
        /*0958*/ 	.word	0x00014320


	//   ....[184]....
        /*095c*/ 	.word	0x000149a0


	//   ....[185]....
        /*0960*/ 	.word	0x00014ec0


	//   ....[186]....
        /*0964*/ 	.word	0x00015080


	//   ....[187]....
        /*0968*/ 	.word	0x000150f0


	//   ....[188]....
        /*096c*/ 	.word	0x00015160


	//   ....[189]....
        /*0970*/ 	.word	0x00015210


	//   ....[190]....
        /*0974*/ 	.word	0x000152d0


	//   ....[191]....
        /*0978*/ 	.word	0x000153d0


	//   ....[192]....
        /*097c*/ 	.word	0x00015430


	//   ....[193]....
        /*0980*/ 	.word	0x00015510


	//   ....[194]....
        /*0984*/ 	.word	0x00015860


	//----- nvinfo : EIATTR_REG_RECONFIG
	.align		4
.L_631:
        /*0988*/ 	.byte	0x01, 0x54
	.zero		2


	//----- nvinfo : EIATTR_SYSCALL_OFFSETS
	.align		4
        /*098c*/ 	.byte	0x04, 0x46
        /*098e*/ 	.short	(.L_633 - .L_632)


	//   ....[0]....
.L_632:
        /*0990*/ 	.word	0x00001fe0


	//   ....[1]....
        /*0994*/ 	.word	0x0000fd40


	//   ....[2]....
        /*0998*/ 	.word	0x0000fed0


	//   ....[3]....
        /*099c*/ 	.word	0x00010020


	//   ....[4]....
        /*09a0*/ 	.word	0x00010160


	//   ....[5]....
        /*09a4*/ 	.word	0x00010cb0


	//----- nvinfo : EIATTR_MBARRIER_INSTR_OFFSETS
	.align		4
.L_633:
        /*09a8*/ 	.byte	0x04, 0x39
        /*09aa*/ 	.short	(.L_635 - .L_634)


	//   ....[0]....
.L_634:
        /*09ac*/ 	.word	0x00000270
        /*09b0*/ 	.word	0x000000ff
        /*09b4*/ 	.word	0x00033400
        /*09b8*/ 	.short	0x0100
        /*09ba*/ 	.byte	0x08
	.zero		1


	//   ....[1]....
        /*09bc*/ 	.word	0x00000280
        /*09c0*/ 	.word	0x000000ff
        /*09c4*/ 	.word	0x00033420
        /*09c8*/ 	.short	0x0100
        /*09ca*/ 	.byte	0x08
	.zero		1


	//   ....[2]....
        /*09cc*/ 	.word	0x00000370
        /*09d0*/ 	.word	0x000000ff
        /*09d4*/ 	.word	0x00033430
        /*09d8*/ 	.short	0x0100
        /*09da*/ 	.byte	0x08
	.zero		1


	//   ....[3]....
        /*09dc*/ 	.word	0x00000380
        /*09e0*/ 	.word	0x000000ff
        /*09e4*/ 	.word	0x00033440
        /*09e8*/ 	.short	0x0100
        /*09ea*/ 	.byte	0x08
	.zero		1


	//   ....[4]....
        /*09ec*/ 	.word	0x00000390
        /*09f0*/ 	.word	0x000000ff
        /*09f4*/ 	.word	0x00033438
        /*09f8*/ 	.short	0x0100
        /*09fa*/ 	.byte	0x08
	.zero		1


	//   ....[5]....
        /*09fc*/ 	.word	0x000003a0
        /*0a00*/ 	.word	0x000000ff
        /*0a04*/ 	.word	0x00033448
        /*0a08*/ 	.short	0x0100
        /*0a0a*/ 	.byte	0x08
	.zero		1


	//   ....[6]....
        /*0a0c*/ 	.word	0x000004d0
        /*0a10*/ 	.word	0x000000ff
        /*0a14*/ 	.word	0x00033450
        /*0a18*/ 	.short	0x0100
        /*0a1a*/ 	.byte	0x08
	.zero		1


	//   ....[7]....
        /*0a1c*/ 	.word	0x000004e0
        /*0a20*/ 	.word	0x000000ff
        /*0a24*/ 	.word	0x00033460
        /*0a28*/ 	.short	0x0100
        /*0a2a*/ 	.byte	0x08
	.zero		1


	//   ....[8]....
        /*0a2c*/ 	.word	0x000004f0
        /*0a30*/ 	.word	0x000000ff
        /*0a34*/ 	.word	0x00033458
        /*0a38*/ 	.short	0x0100
        /*0a3a*/ 	.byte	0x08
	.zero		1


	//   ....[9]....
        /*0a3c*/ 	.word	0x00000500
        /*0a40*/ 	.word	0x000000ff
        /*0a44*/ 	.word	0x00033468
        /*0a48*/ 	.short	0x0100
        /*0a4a*/ 	.byte	0x08
	.zero		1


	//   ....[10]....
        /*0a4c*/ 	.word	0x000005f0
        /*0a50*/ 	.word	0x000000ff
        /*0a54*/ 	.word	0x00033470
        /*0a58*/ 	.short	0x0100
        /*0a5a*/ 	.byte	0x06
	.zero		1


	//   ....[11]....
        /*0a5c*/ 	.word	0x00000600
        /*0a60*/ 	.word	0x000000ff
        /*0a64*/ 	.word	0x00033480
        /*0a68*/ 	.short	0x0100
        /*0a6a*/ 	.byte	0x06
	.zero		1


	//   ....[12]....
        /*0a6c*/ 	.word	0x00000610
        /*0a70*/ 	.word	0x000000ff
        /*0a74*/ 	.word	0x00033478
        /*0a78*/ 	.short	0x0100
        /*0a7a*/ 	.byte	0x06
	.zero		1


	//   ....[13]....
        /*0a7c*/ 	.word	0x00000620
        /*0a80*/ 	.word	0x000000ff
        /*0a84*/ 	.word	0x00033488
        /*0a88*/ 	.short	0x0100
        /*0a8a*/ 	.byte	0x06
	.zero		1


	//   ....[14]....
        /*0a8c*/ 	.word	0x00000750
        /*0a90*/ 	.word	0x000000ff
        /*0a94*/ 	.word	0x00033490
        /*0a98*/ 	.short	0x0100
        /*0a9a*/ 	.byte	0x08
	.zero		1


	//   ....[15]....
        /*0a9c*/ 	.word	0x00000760
        /*0aa0*/ 	.word	0x000000ff
        /*0aa4*/ 	.word	0x000334a0
        /*0aa8*/ 	.short	0x0100
        /*0aaa*/ 	.byte	0x08
	.zero		1


	//   ....[16]....
        /*0aac*/ 	.word	0x00000770
        /*0ab0*/ 	.word	0x000000ff
        /*0ab4*/ 	.word	0x00033498
        /*0ab8*/ 	.short	0x0100
        /*0aba*/ 	.byte	0x08
	.zero		1


	//   ....[17]....
        /*0abc*/ 	.word	0x00000780
        /*0ac0*/ 	.word	0x000000ff
        /*0ac4*/ 	.word	0x000334a8
        /*0ac8*/ 	.short	0x0100
        /*0aca*/ 	.byte	0x08
	.zero		1


	//   ....[18]....
        /*0acc*/ 	.word	0x000008b0
        /*0ad0*/ 	.word	0x000000ff
        /*0ad4*/ 	.word	0x000334b0
        /*0ad8*/ 	.short	0x0100
        /*0ada*/ 	.byte	0x08
	.zero		1


	//   ....[19]....
        /*0adc*/ 	.word	0x000008c0
        /*0ae0*/ 	.word	0x000000ff
        /*0ae4*/ 	.word	0x000334c0
        /*0ae8*/ 	.short	0x0100
        /*0aea*/ 	.byte	0x08
	.zero		1


	//   ....[20]....
        /*0aec*/ 	.word	0x000008d0
        /*0af0*/ 	.word	0x000000ff
        /*0af4*/ 	.word	0x000334b8
        /*0af8*/ 	.short	0x0100
        /*0afa*/ 	.byte	0x08
	.zero		1


	//   ....[21]....
        /*0afc*/ 	.word	0x000008e0
        /*0b00*/ 	.word	0x000000ff
        /*0b04*/ 	.word	0x000334c8
        /*0b08*/ 	.short	0x0100
        /*0b0a*/ 	.byte	0x08
	.zero		1


	//   ....[22]....
        /*0b0c*/ 	.word	0x00002090
        /*0b10*/ 	.word	0x00000000
        /*0b14*/ 	.word	0x00033400
        /*0b18*/ 	.short	0x010a
        /*0b1a*/ 	.byte	0x3f
	.zero		1


	//   ....[23]....
        /*0b1c*/ 	.word	0x00002120
        /*0b20*/ 	.word	0x00000006
        /*0b24*/ 	.word	0x00033430
        /*0b28*/ 	.short	0x010a
        /*0b2a*/ 	.byte	0x3f
	.zero		1


	//   ....[24]....
        /*0b2c*/ 	.word	0x00002190
        /*0b30*/ 	.word	0x00000006
        /*0b34*/ 	.word	0x00033430
        /*0b38*/ 	.short	0x010a
        /*0b3a*/ 	.byte	0x3f
	.zero		1


	//   ....[25]....
        /*0b3c*/ 	.word	0x000043a0
        /*0b40*/ 	.word	0x0000002e
        /*0b44*/ 	.word	0x00000000
        /*0b48*/ 	.short	0x0101
        /*0b4a*/ 	.byte	0x3f
	.zero		1


	//   ....[26]....
        /*0b4c*/ 	.word	0x00005840
        /*0b50*/ 	.word	0x000000ff
        /*0b54*/ 	.word	0x00033430
        /*0b58*/ 	.short	0x010a
        /*0b5a*/ 	.byte	0x06
	.zero		1


	//   ....[27]....
        /*0b5c*/ 	.word	0x00005880
        /*0b60*/ 	.word	0x000000ff
        /*0b64*/ 	.word	0x00033430
        /*0b68*/ 	.short	0x010a
        /*0b6a*/ 	.byte	0x06
	.zero		1


	//   ....[28]....
        /*0b6c*/ 	.word	0x00006500
        /*0b70*/ 	.word	0x000000ff
        /*0b74*/ 	.word	0x00033450
        /*0b78*/ 	.short	0x010a
        /*0b7a*/ 	.byte	0x06
	.zero		1


	//   ....[29]....
        /*0b7c*/ 	.word	0x00006540
        /*0b80*/ 	.word	0x000000ff
        /*0b84*/ 	.word	0x00033450
        /*0b88*/ 	.short	0x010a
        /*0b8a*/ 	.byte	0x06
	.zero		1


	//   ....[30]....
        /*0b8c*/ 	.word	0x00007870
        /*0b90*/ 	.word	0x000000c1
        /*0b94*/ 	.word	0x00000000
        /*0b98*/ 	.short	0x0101
        /*0b9a*/ 	.byte	0x3f
	.zero		1


	//   ....[31]....
        /*0b9c*/ 	.word	0x00007ee0
        /*0ba0*/ 	.word	0x0000000b
        /*0ba4*/ 	.word	0x00000000
        /*0ba8*/ 	.short	0x0101
        /*0baa*/ 	.byte	0x3f
	.zero		1


	//   ....[32]....
        /*0bac*/ 	.word	0x00008730
        /*0bb0*/ 	.word	0x00000014
        /*0bb4*/ 	.word	0x00033450
        /*0bb8*/ 	.short	0x010a
        /*0bba*/ 	.byte	0x3f
	.zero		1


	//   ....[33]....
        /*0bbc*/ 	.word	0x000087c0
        /*0bc0*/ 	.word	0x00000014
        /*0bc4*/ 	.word	0x00033450
        /*0bc8*/ 	.short	0x010a
        /*0bca*/ 	.byte	0x3f
	.zero		1


	//   ....[34]....
        /*0bcc*/ 	.word	0x00008dc0
        /*0bd0*/ 	.word	0x00000009
        /*0bd4*/ 	.word	0x00000000
        /*0bd8*/ 	.short	0x0101
        /*0bda*/ 	.byte	0x3f
	.zero		1


	//   ....[35]....
        /*0bdc*/ 	.word	0x0000be60
        /*0be0*/ 	.word	0x000000ff
        /*0be4*/ 	.word	0x00000000
        /*0be8*/ 	.short	0x0101
        /*0bea*/ 	.byte	0x08
	.zero		1


	//   ....[36]....
        /*0bec*/ 	.word	0x0000c4e0
        /*0bf0*/ 	.word	0x000000ff
        /*0bf4*/ 	.word	0x00000000
        /*0bf8*/ 	.short	0x0101
        /*0bfa*/ 	.byte	0x08
	.zero		1


	//   ....[37]....
        /*0bfc*/ 	.word	0x00010580
        /*0c00*/ 	.word	0x00000003
        /*0c04*/ 	.word	0x00033480
        /*0c08*/ 	.short	0x010a
        /*0c0a*/ 	.byte	0x3f
	.zero		1


	//   ....[38]....
        /*0c0c*/ 	.word	0x00010800
        /*0c10*/ 	.word	0x00000003
        /*0c14*/ 	.word	0x00033440
        /*0c18*/ 	.short	0x010a
        /*0c1a*/ 	.byte	0x3f
	.zero		1


	//   ....[39]....
        /*0c1c*/ 	.word	0x000113a0
        /*0c20*/ 	.word	0x00000011
        /*0c24*/ 	.word	0x00033400
        /*0c28*/ 	.short	0x0107
        /*0c2a*/ 	.byte	0x3f
	.zero		1


	//   ....[40]....
        /*0c2c*/ 	.word	0x000114a0
        /*0c30*/ 	.word	0x00000011
        /*0c34*/ 	.word	0x00033400
        /*0c38*/ 	.short	0x0101
        /*0c3a*/ 	.byte	0x3f
	.zero		1


	//   ....[41]....
        /*0c3c*/ 	.word	0x000114c0
        /*0c40*/ 	.word	0x00000011
        /*0c44*/ 	.word	0x00033420
        /*0c48*/ 	.short	0x010a
        /*0c4a*/ 	.byte	0x3f
	.zero		1


	//   ....[42]....
        /*0c4c*/ 	.word	0x00011800
        /*0c50*/ 	.word	0x00000005
        /*0c54*/ 	.word	0x00033480
        /*0c58*/ 	.short	0x010a
        /*0c5a*/ 	.byte	0x3f
	.zero		1


	//   ....[43]....
        /*0c5c*/ 	.word	0x00011c40
        /*0c60*/ 	.word	0x00000005
        /*0c64*/ 	.word	0x00033440
        /*0c68*/ 	.short	0x010a
        /*0c6a*/ 	.byte	0x3f
	.zero		1


	//   ....[44]....
        /*0c6c*/ 	.word	0x000120f0
        /*0c70*/ 	.word	0x00000003
        /*0c74*/ 	.word	0x00033470
        /*0c78*/ 	.short	0x010a
        /*0c7a*/ 	.byte	0x3f
	.zero		1


	//   ....[45]....
        /*0c7c*/ 	.word	0x00012160
        /*0c80*/ 	.word	0x00000003
        /*0c84*/ 	.word	0x00033460
        /*0c88*/ 	.short	0x010a
        /*0c8a*/ 	.byte	0x3f
	.zero		1


	//   ....[46]....
        /*0c8c*/ 	.word	0x00012ca0
        /*0c90*/ 	.word	0x00000003
        /*0c94*/ 	.word	0x00033450
        /*0c98*/ 	.short	0x0101
        /*0c9a*/ 	.byte	0x3f
	.zero		1


	//   ....[47]....
        /*0c9c*/ 	.word	0x00012d20
        /*0ca0*/ 	.word	0x00000003
        /*0ca4*/ 	.word	0x00000000
        /*0ca8*/ 	.short	0x0101
        /*0caa*/ 	.byte	0x3f
	.zero		1


	//   ....[48]....
        /*0cac*/ 	.word	0x00012f60
        /*0cb0*/ 	.word	0x00000000
        /*0cb4*/ 	.word	0x00033470
        /*0cb8*/ 	.short	0x010a
        /*0cba*/ 	.byte	0x3f
	.zero		1


	//   ....[49]....
        /*0cbc*/ 	.word	0x00012fd0
        /*0cc0*/ 	.word	0x00000000
        /*0cc4*/ 	.word	0x00033460
        /*0cc8*/ 	.short	0x010a
        /*0cca*/ 	.byte	0x3f
	.zero		1


	//   ....[50]....
        /*0ccc*/ 	.word	0x00013b40
        /*0cd0*/ 	.word	0x00000000
        /*0cd4*/ 	.word	0x00033450
        /*0cd8*/ 	.short	0x0101
        /*0cda*/ 	.byte	0x3f
	.zero		1


	//   ....[51]....
        /*0cdc*/ 	.word	0x00013b90
        /*0ce0*/ 	.word	0x00000002
        /*0ce4*/ 	.word	0x00000000
        /*0ce8*/ 	.short	0x0101
        /*0cea*/ 	.byte	0x3f
	.zero		1


	//   ....[52]....
        /*0cec*/ 	.word	0x00014920
        /*0cf0*/ 	.word	0x00000000
        /*0cf4*/ 	.word	0x00033420
        /*0cf8*/ 	.short	0x010a
        /*0cfa*/ 	.byte	0x3f
	.zero		1


	//   ....[53]....
        /*0cfc*/ 	.word	0x00014ae0
        /*0d00*/ 	.word	0x00000006
        /*0d04*/ 	.word	0x00000000
        /*0d08*/ 	.short	0x010a
        /*0d0a*/ 	.byte	0x3f
	.zero		1


	//   ....[54]....
        /*0d0c*/ 	.word	0x00014b50
        /*0d10*/ 	.word	0x00000007
        /*0d14*/ 	.word	0x00000000
        /*0d18*/ 	.short	0x010a
        /*0d1a*/ 	.byte	0x3f
	.zero		1


	//   ....[55]....
        /*0d1c*/ 	.word	0x00014bb0
        /*0d20*/ 	.word	0x00000004
        /*0d24*/ 	.word	0x00033460
        /*0d28*/ 	.short	0x010a
        /*0d2a*/ 	.byte	0x3f
	.zero		1


	//   ....[56]....
        /*0d2c*/ 	.word	0x00014c00
        /*0d30*/ 	.word	0x00000003
        /*0d34*/ 	.word	0x00033460
        /*0d38*/ 	.short	0x010a
        /*0d3a*/ 	.byte	0x3f
	.zero		1


	//   ....[57]....
        /*0d3c*/ 	.word	0x00014c40
        /*0d40*/ 	.word	0x00000004
        /*0d44*/ 	.word	0x00033480
        /*0d48*/ 	.short	0x010a
        /*0d4a*/ 	.byte	0x3f
	.zero		1


	//   ....[58]....
        /*0d4c*/ 	.word	0x00014c60
        /*0d50*/ 	.word	0x00000003
        /*0d54*/ 	.word	0x00033480
        /*0d58*/ 	.short	0x010a
        /*0d5a*/ 	.byte	0x3f
	.zero		1


	//   ....[59]....
        /*0d5c*/ 	.word	0x00014cc0
        /*0d60*/ 	.word	0x00000000
        /*0d64*/ 	.word	0x00033400
        /*0d68*/ 	.short	0x010a
        /*0d6a*/ 	.byte	0x3f
	.zero		1


	//   ....[60]....
        /*0d6c*/ 	.word	0x00014d10
        /*0d70*/ 	.word	0x00000006
        /*0d74*/ 	.word	0x00033430
        /*0d78*/ 	.short	0x010a
        /*0d7a*/ 	.byte	0x3f
	.zero		1


	//   ....[61]....
        /*0d7c*/ 	.word	0x00014d70
        /*0d80*/ 	.word	0x00000005
        /*0d84*/ 	.word	0x00033430
        /*0d88*/ 	.short	0x010a
        /*0d8a*/ 	.byte	0x3f
	.zero		1


	//   ....[62]....
        /*0d8c*/ 	.word	0x00014dd0
        /*0d90*/ 	.word	0x00000002
        /*0d94*/ 	.word	0x00033450
        /*0d98*/ 	.short	0x010a
        /*0d9a*/ 	.byte	0x3f
	.zero		1


	//   ....[63]....
        /*0d9c*/ 	.word	0x00014e20
        /*0da0*/ 	.word	0x00000014
        /*0da4*/ 	.word	0x00033450
        /*0da8*/ 	.short	0x010a
        /*0daa*/ 	.byte	0x3f
	.zero		1


	//   ....[64]....
        /*0dac*/ 	.word	0x00014f70
        /*0db0*/ 	.word	0x00000003
        /*0db4*/ 	.word	0x00033480
        /*0db8*/ 	.short	0x010a
        /*0dba*/ 	.byte	0x3f
	.zero		1


	//   ....[65]....
        /*0dbc*/ 	.word	0x00014fc0
        /*0dc0*/ 	.word	0x00000003
        /*0dc4*/ 	.word	0x00033440
        /*0dc8*/ 	.short	0x010a
        /*0dca*/ 	.byte	0x3f
	.zero		1


	//   ....[66]....
        /*0dcc*/ 	.word	0x00015550
        /*0dd0*/ 	.word	0x00000011
        /*0dd4*/ 	.word	0x00033420
        /*0dd8*/ 	.short	0x010a
        /*0dda*/ 	.byte	0x3f
	.zero		1


	//   ....[67]....
        /*0ddc*/ 	.word	0x000155a0
        /*0de0*/ 	.word	0x00000005
        /*0de4*/ 	.word	0x00033480
        /*0de8*/ 	.short	0x010a
        /*0dea*/ 	.byte	0x3f
	.zero		1


	//   ....[68]....
        /*0dec*/ 	.word	0x000155f0
        /*0df0*/ 	.word	0x00000005
        /*0df4*/ 	.word	0x00033440
        /*0df8*/ 	.short	0x010a
        /*0dfa*/ 	.byte	0x3f
	.zero		1


	//   ....[69]....
        /*0dfc*/ 	.word	0x00015640
        /*0e00*/ 	.word	0x00000003
        /*0e04*/ 	.word	0x00033470
        /*0e08*/ 	.short	0x010a
        /*0e0a*/ 	.byte	0x3f
	.zero		1


	//   ....[70]....
        /*0e0c*/ 	.word	0x00015690
        /*0e10*/ 	.word	0x00000003
        /*0e14*/ 	.word	0x00033460
        /*0e18*/ 	.short	0x010a
        /*0e1a*/ 	.byte	0x3f
	.zero		1


	//   ....[71]....
        /*0e1c*/ 	.word	0x000156e0
        /*0e20*/ 	.word	0x00000000
        /*0e24*/ 	.word	0x00033470
        /*0e28*/ 	.short	0x010a
        /*0e2a*/ 	.byte	0x3f
	.zero		1


	//   ....[72]....
        /*0e2c*/ 	.word	0x00015730
        /*0e30*/ 	.word	0x00000000
        /*0e34*/ 	.word	0x00033460
        /*0e38*/ 	.short	0x010a
        /*0e3a*/ 	.byte	0x3f
	.zero		1


	//   ....[73]....
        /*0e3c*/ 	.word	0x00015780
        /*0e40*/ 	.word	0x00000000
        /*0e44*/ 	.word	0x00033420
        /*0e48*/ 	.short	0x010a
        /*0e4a*/ 	.byte	0x3f
	.zero		1


	//   ....[74]....
        /*0e4c*/ 	.word	0x00015920
        /*0e50*/ 	.word	0x00000006
        /*0e54*/ 	.word	0x00000000
        /*0e58*/ 	.short	0x010a
        /*0e5a*/ 	.byte	0x3f
	.zero		1


	//   ....[75]....
        /*0e5c*/ 	.word	0x00015970
        /*0e60*/ 	.word	0x00000007
        /*0e64*/ 	.word	0x00000000
        /*0e68*/ 	.short	0x010a
        /*0e6a*/ 	.byte	0x3f
	.zero		1


	//   ....[76]....
        /*0e6c*/ 	.word	0x000159c0
        /*0e70*/ 	.word	0x00000004
        /*0e74*/ 	.word	0x00033460
        /*0e78*/ 	.short	0x010a
        /*0e7a*/ 	.byte	0x3f
	.zero		1


	//   ....[77]....
        /*0e7c*/ 	.word	0x00015a10
        /*0e80*/ 	.word	0x00000003
        /*0e84*/ 	.word	0x00033460
        /*0e88*/ 	.short	0x010a
        /*0e8a*/ 	.byte	0x3f
	.zero		1


	//   ....[78]....
        /*0e8c*/ 	.word	0x00015a60
        /*0e90*/ 	.word	0x00000004
        /*0e94*/ 	.word	0x00033480
        /*0e98*/ 	.short	0x010a
        /*0e9a*/ 	.byte	0x3f
	.zero		1


	//----- nvinfo : EIATTR_NUM_MBARRIERS
	.align		4
.L_635:
        /*0e9c*/ 	.byte	0x03, 0x38
        /*0e9e*/ 	.short	0x0016


	//----- nvinfo : EIATTR_EXIT_INSTR_OFFSETS
	.align		4
        /*0ea0*/ 	.byte	0x04, 0x1c
        /*0ea2*/ 	.short	(.L_637 - .L_636)


	//   ....[0]....
.L_636:
        /*0ea4*/ 	.word	0x00000a80


	//   ....[1]....
        /*0ea8*/ 	.word	0x0000e310


	//   ....[2]....
        /*0eac*/ 	.word	0x00014cb0


	//----- nvinfo : EIATTR_MAX_THREADS
	.align		4
.L_637:
        /*0eb0*/ 	.byte	0x04, 0x05
        /*0eb2*/ 	.short	(.L_639 - .L_638)
.L_638:
        /*0eb4*/ 	.word	0x00000180
        /*0eb8*/ 	.word	0x00000001
        /*0ebc*/ 	.word	0x00000001


	//----- nvinfo : EIATTR_CRS_STACK_SIZE
	.align		4
.L_639:
        /*0ec0*/ 	.byte	0x04, 0x1e
        /*0ec2*/ 	.short	(.L_641 - .L_640)
.L_640:
        /*0ec4*/ 	.word	0x00000000


	//----- nvinfo : EIATTR_CBANK_PARAM_SIZE
	.align		4
.L_641:
        /*0ec8*/ 	.byte	0x03, 0x19
        /*0eca*/ 	.short	0x0af0


	//----- nvinfo : EIATTR_PARAM_CBANK
	.align		4
        /*0ecc*/ 	.byte	0x04, 0x0a
        /*0ece*/ 	.short	(.L_643 - .L_642)
	.align		4
.L_642:
        /*0ed0*/ 	.word	index@(.nv.constant0._ZN7cutlass13device_kernelIN5flash11enable_sm90INS1_16FlashAttnFwdSm90INS1_25CollectiveMainloopFwdSm90ILi2EN4cute5tupleIJNS5_1CILi1EEES8_S8_EEENS6_IJNS7_ILi128EEENS7_ILi160EEENS7_ILi192EEEEEELi192ENS_12float_e4m3_tEfNS_4arch4Sm90ELb0ELb0ELb0ELb1ELb0ELb0ELb0ELb1ELb1ELb1ELb1ELb0EEENS1_21CollectiveEpilogueFwdINS6_IJSA_SC_SB_EEES9_NS_10bfloat16_tESG_Li256ELb1ELb1ELb1ELb1EEENS1_36VarlenDynamicPersistentTileSchedulerILi128ELi160ELi256ELi128ELb1ELb1ELb1ELb0ELb1ELb1EEEEEEEEEvNT_6ParamsE)
        /*0ed4*/ 	.short	0x0210
        /*0ed6*/ 	.short	0x0af0


	//----- nvinfo : EIATTR_SW_WAR
	.align		4
.L_643:
        /*0ed8*/ 	.byte	0x04, 0x36
        /*0eda*/ 	.short	(.L_645 - .L_644)
.L_644:
        /*0edc*/ 	.word	0x00000008
.L_645:


//--------------------- .nv.info._ZN7cutlass13device_kernelIN5flash11enable_sm90INS1_16FlashAttnFwdSm90INS1_25CollectiveMainloopFwdSm90ILi2EN4cute5tupleIJNS5_1CILi1EEES8_S8_EEENS6_IJNS7_ILi128EEENS7_ILi160EEENS7_ILi192EEEEEELi192ENS_12float_e4m3_tEfNS_4arch4Sm90ELb0ELb0ELb0ELb1ELb0ELb1ELb0ELb1ELb1ELb1ELb1ELb0EEENS1_21CollectiveEpilogueFwdINS6_IJSA_SC_SB_EEES9_NS_10bfloat16_tESG_Li256ELb1ELb1ELb1ELb1EEENS1_36VarlenDynamicPersistentTileSchedulerILi128ELi160ELi256ELi128ELb1ELb1ELb1ELb0ELb1ELb1EEEEEEEEEvNT_6ParamsE --------------------------
	.section	.nv.info._ZN7cutlass13device_kernelIN5flash11enable_sm90INS1_16FlashAttnFwdSm90INS1_25CollectiveMainloopFwdSm90ILi2EN4cute5tupleIJNS5_1CILi1EEES8_S8_EEENS6_IJNS7_ILi128EEENS7_ILi160EEENS7_ILi192EEEEEELi192ENS_12float_e4m3_tEfNS_4arch4Sm90ELb0ELb0ELb0ELb1ELb0ELb1ELb0ELb1ELb1ELb1ELb1ELb0EEENS1_21CollectiveEpilogueFwdINS6_IJSA_SC_SB_EEES9_NS_10bfloat16_tESG_Li256ELb1ELb1ELb1ELb1EEENS1_36VarlenDynamicPersistentTileSchedulerILi128ELi160ELi256ELi128ELb1ELb1ELb1ELb0ELb1ELb1EEEEEEEEEvNT_6ParamsE,"",@"SHT_CUDA_INFO"
	.sectionflags	@""
	.align	4


	//----- nvinfo : EIATTR_CUDA_API_VERSION
	.align		4
        /*0000*/ 	.byte	0x04, 0x37
        /*0002*/ 	.short	(.L_647 - .L_646)
.L_646:
        /*0004*/ 	.word	0x00000082


	//----- nvinfo : EIATTR_KPARAM_INFO
	.align		4
.L_647:
        /*0008*/ 	.byte	0x04, 0x17
        /*000a*/ 	.short	(.L_649 - .L_648)
.L_648:
        /*000c*/ 	.word	0x00000000
        /*0010*/ 	.short	0x0000
        /*0012*/ 	.short	0x0070
        /*0014*/ 	.byte	0x00, 0xf0, 0x01, 0x2a


	//----- nvinfo : EIATTR_SPARSE_MMA_MASK
	.align		4
.L_649:
        /*0018*/ 	.byte	0x03, 0x50
        /*001a*/ 	.short	0x0000


	//----- nvinfo : EIATTR_MAXREG_COUNT
	.align		4
        /*001c*/ 	.byte	0x03, 0x1b
        /*001e*/ 	.short	0x00a8


	//----- nvinfo : EIATTR_NUM_BARRIERS
	.align		4
        /*0020*/ 	.byte	0x02, 0x4c
        /*0022*/ 	.byte	0x10
	.zero		1


	//----- nvinfo : EIATTR_EXTERNS
	.align		4
        /*0024*/ 	.byte	0x04, 0x0f
        /*0026*/ 	.short	(.L_651 - .L_650)


	//   ....[0]....
	.align		4
.L_650:
        /*0028*/ 	.word	index@(__assertfail)


	//----- nvinfo : EIATTR_ANNOTATIONS
	.align		4
.L_651:
        /*002c*/ 	.byte	0x04, 0x55
        /*002e*/ 	.short	(.L_653 - .L_652)


	//   ....[0]....
.L_652:
        /* <DEDUP_REMOVED lines=160> */


	//----- nvinfo : EIATTR_MERCURY_ISA_VERSION
	.align		4
.L_653:
        /*0a18*/ 	.byte	0x03, 0x5f
        /*0a1a*/ 	.short	0x0101


	//----- nvinfo : EIATTR_UNUSED_LOAD_BYTE_OFFSET
	.align		4
        /*0a1c*/ 	.byte	0x04, 0x44
        /*0a1e*/ 	.short	(.L_655 - .L_654)


	//   ....[0]....
.L_654:
        /*0a20*/ 	.word	0x00000ae0
        /*0a24*/ 	.word	0x0000fff0


	//   ....[1]....
        /*0a28*/ 	.word	0x0001fe70
        /*0a2c*/ 	.word	0x0000fff0


	//----- nvinfo : EIATTR_INT_WARP_WIDE_INSTR_OFFSETS
	.align		4
.L_655:
        /*0a30*/ 	.byte	0x04, 0x31
        /*0a32*/ 	.short	(.L_657 - .L_656)


	//   ....[0]....
.L_656:
        /*0a34*/ 	.word	0x00000190


	//   ....[1]....
        /*0a38*/ 	.word	0x000001d0


	//   ....[2]....
        /*0a3c*/ 	.word	0x00000240


	//   ....[3]....
        /*0a40*/ 	.word	0x00028880


	//   ....[4]....
        /*0a44*/ 	.word	0x00028910


	//   ....[5]....
        /*0a48*/ 	.word	0x0002bb70


	//   ....[6]....
        /*0a4c*/ 	.word	0x0002bbd0


	//----- nvinfo : EIATTR_COOP_GROUP_MASK_REGIDS
	.align		4
.L_657:
        /*0a50*/ 	.byte	0x04, 0x29
        /*0a52*/ 	.short	(.L_659 - .L_658)


	//   ....[0]....
.L_658:
        /*0a54*/ 	.word	0xffffffff


	//   ....[1]....
        /*0a58*/ 	.word	0xffffffff


	//   ....[2]....
        /*0a5c*/ 	.word	0xffffffff


	//   ....[3]....
        /*0a60*/ 	.word	0xffffffff


	//   ....[4]....
        /*0a64*/ 	.word	0xffffffff


	//   ....[5]....
        /*0a68*/ 	.word	0xffffffff


	//   ....[6]....
        /*0a6c*/ 	.word	0xffffffff


	//   ....[7]....
        /*0a70*/ 	.word	0xffffffff


	//   ....[8]....
        /*0a74*/ 	.word	0xffffffff


	//   ....[9]....
        /*0a78*/ 	.word	0xffffffff


	//   ....[10]....
        /*0a7c*/ 	.word	0xffffffff


	//   ....[11]....
        /*0a80*/ 	.word	0xffffffff


	//   ....[12]....
        /*0a84*/ 	.word	0xffffffff


	//   ....[13]....
        /*0a88*/ 	.word	0xffffffff


	//   ....[14]....
        /*0a8c*/ 	.word	0xffffffff


	//   ....[15]....
        /*0a90*/ 	.word	0xffffffff


	//   ....[16]....
        /*0a94*/ 	.word	0xffffffff


	//   ....[17]....
        /*0a98*/ 	.word	0xffffffff


	//   ....[18]....
        /*0a9c*/ 	.word	0xffffffff


	//   ....[19]....
        /*0aa0*/ 	.word	0xffffffff


	//   ....[20]....
        /*0aa4*/ 	.word	0xffffffff


	//   ....[21]....
        /*0aa8*/ 	.word	0xffffffff


	//   ....[22]....
        /*0aac*/ 	.word	0xffffffff


	//   ....[23]....
        /*0ab0*/ 	.word	0xffffffff


	//   ....[24]....
        /*0ab4*/ 	.word	0xffffffff


	//   ....[25]....
        /*0ab8*/ 	.word	0xffffffff


	//   ....[26]....
        /*0abc*/ 	.word	0xffffffff


	//   ....[27]....
        /*0ac0*/ 	.word	0xffffffff


	//   ....[28]....
        /*0ac4*/ 	.word	0xffffffff


	//   ....[29]....
        /*0ac8*/ 	.word	0xffffffff


	//   ....[30]....
        /*0acc*/ 	.word	0xffffffff


	//   ....[31]....
        /*0ad0*/ 	.word	0xffffffff


	//   ....[32]....
        /*0ad4*/ 	.word	0xffffffff


	//   ....[33]....
        /*0ad8*/ 	.word	0xffffffff


	//   ....[34]....
        /*0adc*/ 	.word	0xffffffff


	//   ....[35]....
        /*0ae0*/ 	.word	0xffffffff


	//   ....[36]....
        /*0ae4*/ 	.word	0xffffffff


	//   ....[37]....
        /*0ae8*/ 	.word	0xffffffff


	//   ....[38]....
        /*0aec*/ 	.word	0xffffffff


	//   ....[39]....
        /*0af0*/ 	.word	0xffffffff


	//   ....[40]....
        /*0af4*/ 	.word	0xffffffff


	//   ....[41]....
        /*0af8*/ 	.word	0xffffffff


	//   ....[42]....
        /*0afc*/ 	.word	0xffffffff


	//   ....[43]....
        /*0b00*/ 	.word	0xffffffff


	//   ....[44]....
        /*0b04*/ 	.word	0xffffffff


	//   ....[45]....
        /*0b08*/ 	.word	0xffffffff


	//   ....[46]....
        /*0b0c*/ 	.word	0xffffffff


	//   ....[47]....
        /*0b10*/ 	.word	0xffffffff


	//   ....[48]....
        /*0b14*/ 	.word	0xffffffff


	//   ....[49]....
        /*0b18*/ 	.word	0xffffffff


	//   ....[50]....
        /*0b1c*/ 	.word	0xffffffff


	//   ....[51]....
        /*0b20*/ 	.word	0xffffffff


	//   ....[52]....
        /*0b24*/ 	.word	0xffffffff


	//   ....[53]....
        /*0b28*/ 	.word	0xffffffff


	//   ....[54]....
        /*0b2c*/ 	.word	0xffffffff


	//   ....[55]....
        /*0b30*/ 	.word	0xffffffff


	//   ....[56]....
        /*0b34*/ 	.word	0xffffffff


	//   ....[57]....
        /*0b38*/ 	.word	0xffffffff


	//   ....[58]....
        /*0b3c*/ 	.word	0xffffffff


	//   ....[59]....
        /*0b40*/ 	.word	0xffffffff


	//   ....[60]....
        /*0b44*/ 	.word	0xffffffff


	//   ....[61]....
        /*0b48*/ 	.word	0xffffffff


	//   ....[62]....
        /*0b4c*/ 	.word	0xffffffff


	//   ....[63]....
        /*0b50*/ 	.word	0xffffffff


	//   ....[64]....
        /*0b54*/ 	.word	0xffffffff


	//   ....[65]....
        /*0b58*/ 	.word	0xffffffff


	//   ....[66]....
        /*0b5c*/ 	.word	0xffffffff


	//   ....[67]....
        /*0b60*/ 	.word	0xffffffff


	//   ....[68]....
        /*0b64*/ 	.word	0xffffffff


	//   ....[69]....
        /*0b68*/ 	.word	0xffffffff


	//   ....[70]....
        /*0b6c*/ 	.word	0xffffffff


	//   ....[71]....
        /*0b70*/ 	.word	0xffffffff


	//   ....[72]....
        /*0b74*/ 	.word	0xffffffff


	//   ....[73]....
        /*0b78*/ 	.word	0xffffffff


	//   ....[74]....
        /*0b7c*/ 	.word	0xffffffff


	//   ....[75]....
        /*0b80*/ 	.word	0xffffffff


	//   ....[76]....
        /*0b84*/ 	.word	0xffffffff


	//   ....[77]....
        /*0b88*/ 	.word	0xffffffff


	//   ....[78]....
        /*0b8c*/ 	.word	0xffffffff


	//   ....[79]....
        /*0b90*/ 	.word	0xffffffff


	//   ....[80]....
        /*0b94*/ 	.word	0xffffffff


	//   ....[81]....
        /*0b98*/ 	.word	0xffffffff


	//   ....[82]....
        /*0b9c*/ 	.word	0xffffffff


	//   ....[83]....
        /*0ba0*/ 	.word	0xffffffff


	//   ....[84]....
        /*0ba4*/ 	.word	0xffffffff


	//   ....[85]....
        /*0ba8*/ 	.word	0xffffffff


	//   ....[86]....
        /*0bac*/ 	.word	0xffffffff


	//   ....[87]....
        /*0bb0*/ 	.word	0xffffffff


	//   ....[88]....
        /*0bb4*/ 	.word	0xffffffff


	//   ....[89]....
        /*0bb8*/ 	.word	0xffffffff


	//   ....[90]....
        /*0bbc*/ 	.word	0xffffffff


	//   ....[91]....
        /*0bc0*/ 	.word	0xffffffff


	//   ....[92]....
        /*0bc4*/ 	.word	0xffffffff


	//   ....[93]....
        /*0bc8*/ 	.word	0xffffffff


	//   ....[94]....
        /*0bcc*/ 	.word	0xffffffff


	//   ....[95]....
        /*0bd0*/ 	.word	0xffffffff


	//   ....[96]....
        /*0bd4*/ 	.word	0xffffffff


	//   ....[97]....
        /*0bd8*/ 	.word	0xffffffff


	//   ....[98]....
        /*0bdc*/ 	.word	0xffffffff


	//   ....[99]....
        /*0be0*/ 	.word	0xffffffff


	//   ....[100]....
        /*0be4*/ 	.word	0xffffffff


	//   ....[101]....
        /*0be8*/ 	.word	0xffffffff


	//   ....[102]....
        /*0bec*/ 	.word	0xffffffff


	//   ....[103]....
        /*0bf0*/ 	.word	0xffffffff


	//   ....[104]....
        /*0bf4*/ 	.word	0xffffffff


	//   ....[105]....
        /*0bf8*/ 	.word	0xffffffff


	//   ....[106]....
        /*0bfc*/ 	.word	0xffffffff


	//   ....[107]....
        /*0c00*/ 	.word	0xffffffff


	//   ....[108]....
        /*0c04*/ 	.word	0xffffffff


	//   ....[109]....
        /*0c08*/ 	.word	0xffffffff


	//   ....[110]....
        /*0c0c*/ 	.word	0xffffffff


	//   ....[111]....
        /*0c10*/ 	.word	0xffffffff


	//   ....[112]....
        /*0c14*/ 	.word	0xffffffff


	//   ....[113]....
        /*0c18*/ 	.word	0xffffffff


	//   ....[114]....
        /*0c1c*/ 	.word	0xffffffff


	//   ....[115]....
        /*0c20*/ 	.word	0xffffffff


	//   ....[116]....
        /*0c24*/ 	.word	0xffffffff


	//   ....[117]....
        /*0c28*/ 	.word	0xffffffff


	//   ....[118]....
        /*0c2c*/ 	.word	0xffffffff


	//   ....[119]....
        /*0c30*/ 	.word	0xffffffff


	//   ....[120]....
        /*0c34*/ 	.word	0xffffffff


	//   ....[121]....
        /*0c38*/ 	.word	0xffffffff


	//   ....[122]....
        /*0c3c*/ 	.word	0xffffffff


	//   ....[123]....
        /*0c40*/ 	.word	0xffffffff


	//   ....[124]....
        /*0c44*/ 	.word	0xffffffff


	//   ....[125]....
        /*0c48*/ 	.word	0xffffffff


	//   ....[126]....
        /*0c4c*/ 	.word	0xffffffff


	//   ....[127]....
        /*0c50*/ 	.word	0xffffffff


	//   ....[128]....
        /*0c54*/ 	.word	0xffffffff


	//   ....[129]....
        /*0c58*/ 	.word	0xffffffff


	//   ....[130]....
        /*0c5c*/ 	.word	0xffffffff


	//   ....[131]....
        /*0c60*/ 	.word	0xffffffff


	//   ....[132]....
        /*0c64*/ 	.word	0xffffffff


	//   ....[133]....
        /*0c68*/ 	.word	0xffffffff


	//   ....[134]....
        /*0c6c*/ 	.word	0xffffffff


	//   ....[135]....
        /*0c70*/ 	.word	0xffffffff


	//   ....[136]....
        /*0c74*/ 	.word	0xffffffff


	//   ....[137]....
        /*0c78*/ 	.word	0xffffffff


	//   ....[138]....
        /*0c7c*/ 	.word	0xffffffff


	//   ....[139]....
        /*0c80*/ 	.word	0xffffffff


	//   ....[140]....
        /*0c84*/ 	.word	0xffffffff


	//   ....[141]....
        /*0c88*/ 	.word	0xffffffff


	//   ....[142]....
        /*0c8c*/ 	.word	0xffffffff


	//   ....[143]....
        /*0c90*/ 	.word	0xffffffff


	//   ....[144]....
        /*0c94*/ 	.word	0xffffffff


	//   ....[145]....
        /*0c98*/ 	.word	0xffffffff


	//   ....[146]....
        /*0c9c*/ 	.word	0xffffffff


	//   ....[147]....
        /*0ca0*/ 	.word	0xffffffff


	//   ....[148]....
        /*0ca4*/ 	.word	0xffffffff


	//   ....[149]....
        /*0ca8*/ 	.word	0xffffffff


	//   ....[150]....
        /*0cac*/ 	.word	0xffffffff


	//   ....[151]....
        /*0cb0*/ 	.word	0xffffffff


	//   ....[152]....
        /*0cb4*/ 	.word	0xffffffff


	//   ....[153]....
        /*0cb8*/ 	.word	0xffffffff


	//   ....[154]....
        /*0cbc*/ 	.word	0xffffffff


	//   ....[155]....
        /*0cc0*/ 	.word	0xffffffff


	//   ....[156]....
        /*0cc4*/ 	.word	0xffffffff


	//   ....[157]....
        /*0cc8*/ 	.word	0xffffffff


	//   ....[158]....
        /*0ccc*/ 	.word	0xffffffff


	//   ....[159]....
        /*0cd0*/ 	.word	0xffffffff


	//   ....[160]....
        /*0cd4*/ 	.word	0xffffffff


	//   ....[161]....
        /*0cd8*/ 	.word	0xffffffff


	//   ....[162]....
        /*0cdc*/ 	.word	0xffffffff


	//   ....[163]....
        /*0ce0*/ 	.word	0xffffffff


	//   ....[164]....
        /*0ce4*/ 	.word	0xffffffff


	//   ....[165]....
        /*0ce8*/ 	.word	0xffffffff


	//   ....[166]....
        /*0cec*/ 	.word	0xffffffff


	//   ....[167]....
        /*0cf0*/ 	.word	0xffffffff


	//   ....[168]....
        /*0cf4*/ 	.word	0xffffffff


	//   ....[169]....
        /*0cf8*/ 	.word	0xffffffff


	//   ....[170]....
        /*0cfc*/ 	.word	0xffffffff


	//   ....[171]....
        /*0d00*/ 	.word	0xffffffff


	//   ....[172]....
        /*0d04*/ 	.word	0xffffffff


	//   ....[173]....
        /*0d08*/ 	.word	0xffffffff


	//   ....[174]....
        /*0d0c*/ 	.word	0xffffffff


	//   ....[175]....
        /*0d10*/ 	.word	0xffffffff


	//   ....[176]....
        /*0d14*/ 	.word	0xffffffff


	//   ....[177]....
        /*0d18*/ 	.word	0xffffffff


	//   ....[178]....
        /*0d1c*/ 	.word	0xffffffff


	//   ....[179]....
        /*0d20*/ 	.word	0xffffffff


	//   ....[180]....
        /*0d24*/ 	.word	0xffffffff


	//   ....[181]....
        /*0d28*/ 	.word	0xffffffff


	//   ....[182]....
        /*0d2c*/ 	.word	0xffffffff


	//   ....[183]....
        /*0d30*/ 	.word	0xffffffff


	//   ....[184]....
        /*0d34*/ 	.word	0xffffffff


	//   ....[185]....
        /*0d38*/ 	.word	0xffffffff


	//   ....[186]....
        /*0d3c*/ 	.word	0xffffffff


	//   ....[187]....
        /*0d40*/ 	.word	0xffffffff


	//   ....[188]....
        /*0d44*/ 	.word	0xffffffff


	//   ....[189]....
        /*0d48*/ 	.word	0xffffffff


	//   ....[190]....
        /*0d4c*/ 	.word	0xffffffff


	//   ....[191]....
        /*0d50*/ 	.word	0xffffffff


	//   ....[192]....
        /*0d54*/ 	.word	0xffffffff


	//   ....[193]....
        /*0d58*/ 	.word	0xffffffff


	//   ....[194]....
        /*0d5c*/ 	.word	0x0500000f


	//   ....[195]....
        /*0d60*/ 	.word	0x0500000f


	//   ....[196]....
        /*0d64*/ 	.word	0x0500000f


	//   ....[197]....
        /*0d68*/ 	.word	0x0500000f


	//   ....[198]....
        /*0d6c*/ 	.word	0x0500000f


	//   ....[199]....
        /*0d70*/ 	.word	0x0500000f


	//   ....[200]....
        /*0d74*/ 	.word	0x0500000f


	//   ....[201]....
        /*0d78*/ 	.word	0x0500000f


	//   ....[202]....
        /*0d7c*/ 	.word	0x0500000f


	//   ....[203]....
        /*0d80*/ 	.word	0x0500000f


	//   ....[204]....
        /*0d84*/ 	.word	0x0500000f


	//   ....[205]....
        /*0d88*/ 	.word	0x0500000f


	//   ....[206]....
        /*0d8c*/ 	.word	0x0500000f


	//   ....[207]....
        /*0d90*/ 	.word	0x0500000f


	//   ....[208]....
        /*0d94*/ 	.word	0x0500000f


	//   ....[209]....
        /*0d98*/ 	.word	0x0500000f


	//   ....[210]....
        /*0d9c*/ 	.word	0x0500000f


	//   ....[211]....
        /*0da0*/ 	.word	0x0500000f


	//   ....[212]....
        /*0da4*/ 	.word	0x0500000f


	//   ....[213]....
        /*0da8*/ 	.word	0x0500000f


	//   ....[214]....
        /*0dac*/ 	.word	0x0500000f


	//   ....[215]....
        /*0db0*/ 	.word	0x0500000f


	//   ....[216]....
        /*0db4*/ 	.word	0x0500000f


	//   ....[217]....
        /*0db8*/ 	.word	0x0500000f


	//   ....[218]....
        /*0dbc*/ 	.word	0x0500000f


	//   ....[219]....
        /*0dc0*/ 	.word	0x0500000f


	//   ....[220]....
        /*0dc4*/ 	.word	0x0500000f


	//   ....[221]....
        /*0dc8*/ 	.word	0x0500000f


	//   ....[222]....
        /*0dcc*/ 	.word	0x0500000f


	//   ....[223]....
        /*0dd0*/ 	.word	0x0500000f


	//   ....[224]....
        /*0dd4*/ 	.word	0x0500000f


	//   ....[225]....
        /*0dd8*/ 	.word	0x0500000f


	//   ....[226]....
        /*0ddc*/ 	.word	0x0500000f


	//   ....[227]....
        /*0de0*/ 	.word	0x0500000f


	//   ....[228]....
        /*0de4*/ 	.word	0x0500000f


	//   ....[229]....
        /*0de8*/ 	.word	0x0500000f


	//   ....[230]....
        /*0dec*/ 	.word	0x0500000f


	//   ....[231]....
        /*0df0*/ 	.word	0x0500000f


	//   ....[232]....
        /*0df4*/ 	.word	0x0500000f


	//   ....[233]....
        /*0df8*/ 	.word	0x0500000f


	//   ....[234]....
        /*0dfc*/ 	.word	0x0500000f


	//   ....[235]....
        /*0e00*/ 	.word	0x0500000f


	//   ....[236]....
        /*0e04*/ 	.word	0x0500000f


	//   ....[237]....
        /*0e08*/ 	.word	0x0500000f


	//   ....[238]....
        /*0e0c*/ 	.word	0x0500000f


	//   ....[239]....
        /*0e10*/ 	.word	0x0500000f


	//   ....[240]....
        /*0e14*/ 	.word	0x0500000f


	//   ....[241]....
        /*0e18*/ 	.word	0x0500000f


	//   ....[242]....
        /*0e1c*/ 	.word	0x0500000f


	//   ....[243]....
        /*0e20*/ 	.word	0x0500000f


	//   ....[244]....
        /*0e24*/ 	.word	0x0500000f


	//   ....[245]....
        /*0e28*/ 	.word	0x0500000f


	//   ....[246]....
        /*0e2c*/ 	.word	0x0500000f


	//   ....[247]....
        /*0e30*/ 	.word	0x0500000f


	//   ....[248]....
        /*0e34*/ 	.word	0x0500000f


	//   ....[249]....
        /*0e38*/ 	.word	0x0500000f


	//   ....[250]....
        /*0e3c*/ 	.word	0x0500000f


	//   ....[251]....
        /*0e40*/ 	.word	0x0500000f


	//   ....[252]....
        /*0e44*/ 	.word	0x0500000f


	//   ....[253]....
        /*0e48*/ 	.word	0x0500000f


	//   ....[254]....
        /*0e4c*/ 	.word	0x0500000f


	//   ....[255]....
        /*0e50*/ 	.word	0x0500000f


	//   ....[0]....
        /*0e54*/ 	.word	0x0500000f


	//   ....[1]....
        /*0e58*/ 	.word	0x0500000f


	//   ....[2]....
        /*0e5c*/ 	.word	0x0500000f


	//   ....[3]....
        /*0e60*/ 	.word	0x0500000f


	//   ....[4]....
        /*0e64*/ 	.word	0x0500000f


	//   ....[5]....
        /*0e68*/ 	.word	0x0500000f


	//   ....[6]....
        /*0e6c*/ 	.word	0x0500000f


	//   ....[7]....
        /*0e70*/ 	.word	0x0500000f


	//   ....[8]....
        /*0e74*/ 	.word	0x0500000f


	//   ....[9]....
        /*0e78*/ 	.word	0x0500000f


	//   ....[10]....
        /*0e7c*/ 	.word	0x0500000f


	//   ....[11]....
        /*0e80*/ 	.word	0x0500000f


	//   ....[12]....
        /*0e84*/ 	.word	0x0500000f


	//   ....[13]....
        /*0e88*/ 	.word	0x0500000f


	//   ....[14]....
        /*0e8c*/ 	.word	0x0500000f


	//   ....[15]....
        /*0e90*/ 	.word	0x0500000f


	//   ....[16]....
        /*0e94*/ 	.word	0x0500000f


	//   ....[17]....
        /*0e98*/ 	.word	0x0500000f


	//   ....[18]....
        /*0e9c*/ 	.word	0x0500000f


	//   ....[19]....
        /*0ea0*/ 	.word	0x0500000f


	//   ....[20]....
        /*0ea4*/ 	.word	0x0500000f


	//   ....[21]....
        /*0ea8*/ 	.word	0x0500000f


	//   ....[22]....
        /*0eac*/ 	.word	0x0500000f


	//   ....[23]....
        /*0eb0*/ 	.word	0x0500000f


	//   ....[24]....
        /*0eb4*/ 	.word	0x0500000f


	//   ....[25]....
        /*0eb8*/ 	.word	0x0500000f


	//   ....[26]....
        /*0ebc*/ 	.word	0x0500000f


	//   ....[27]....
        /*0ec0*/ 	.word	0x0500000f


	//   ....[28]....
        /*0ec4*/ 	.word	0x0500000f


	//   ....[29]....
        /*0ec8*/ 	.word	0x0500000f


	//   ....[30]....
        /*0ecc*/ 	.word	0x0500000f


	//   ....[31]....
        /*0ed0*/ 	.word	0x0500000f


	//   ....[32]....
        /*0ed4*/ 	.word	0x0500000f


	//   ....[33]....
        /*0ed8*/ 	.word	0x0500000f


	//   ....[34]....
        /*0edc*/ 	.word	0x0500000f


	//   ....[35]....
        /*0ee0*/ 	.word	0x0500000f


	//   ....[36]....
        /*0ee4*/ 	.word	0x0500000f


	//   ....[37]....
        /*0ee8*/ 	.word	0x0500000f


	//   ....[38]....
        /*0eec*/ 	.word	0x0500000f


	//   ....[39]....
        /*0ef0*/ 	.word	0x0500000f


	//   ....[40]....
        /*0ef4*/ 	.word	0x0500000f


	//   ....[41]....
        /*0ef8*/ 	.word	0x0500000f


	//   ....[42]....
        /*0efc*/ 	.word	0x0500000f


	//   ....[43]....
        /*0f00*/ 	.word	0x0500000f


	//   ....[44]....
        /*0f04*/ 	.word	0x0500000f


	//   ....[45]....
        /*0f08*/ 	.word	0x0500000f


	//   ....[46]....
        /*0f0c*/ 	.word	0x0500000f


	//   ....[47]....
        /*0f10*/ 	.word	0x0500000f


	//   ....[48]....
        /*0f14*/ 	.word	0x0500000f


	//   ....[49]....
        /*0f18*/ 	.word	0x0500000f


	//   ....[50]....
        /*0f1c*/ 	.word	0x0500000f


	//   ....[51]....
        /*0f20*/ 	.word	0x0500000f


	//   ....[52]....
        /*0f24*/ 	.word	0x0500000f


	//   ....[53]....
        /*0f28*/ 	.word	0x0500000f


	//   ....[54]....
        /*0f2c*/ 	.word	0x0500000f


	//   ....[55]....
        /*0f30*/ 	.word	0x0500000f


	//   ....[56]....
        /*0f34*/ 	.word	0x0500000f


	//   ....[57]....
        /*0f38*/ 	.word	0x0500000f


	//   ....[58]....
        /*0f3c*/ 	.word	0x0500000f


	//   ....[59]....
        /*0f40*/ 	.word	0x0500000f


	//   ....[60]....
        /*0f44*/ 	.word	0x0500000f


	//   ....[61]....
        /*0f48*/ 	.word	0x0500000f


	//   ....[62]....
        /*0f4c*/ 	.word	0x0500000f


	//   ....[63]....
        /*0f50*/ 	.word	0x0500000f


	//   ....[64]....
        /*0f54*/ 	.word	0x0500000f


	//   ....[65]....
        /*0f58*/ 	.word	0x0500000f


	//   ....[66]....
        /*0f5c*/ 	.word	0x0500000f


	//   ....[67]....
        /*0f60*/ 	.word	0x0500000f


	//   ....[68]....
        /*0f64*/ 	.word	0x0500000f


	//   ....[69]....
        /*0f68*/ 	.word	0x0500000f


	//   ....[70]....
        /*0f6c*/ 	.word	0x0500000f


	//   ....[71]....
        /*0f70*/ 	.word	0x0500000f


	//   ....[72]....
        /*0f74*/ 	.word	0x0500000f


	//   ....[73]....
        /*0f78*/ 	.word	0x0500000f


	//   ....[74]....
        /*0f7c*/ 	.word	0x0500000f


	//   ....[75]....
        /*0f80*/ 	.word	0x0500000f


	//   ....[76]....
        /*0f84*/ 	.word	0x0500000f


	//   ....[77]....
        /*0f88*/ 	.word	0x0500000f


	//   ....[78]....
        /*0f8c*/ 	.word	0x0500000f


	//   ....[79]....
        /*0f90*/ 	.word	0x0500000f


	//   ....[80]....
        /*0f94*/ 	.word	0x0500000f


	//   ....[81]....
        /*0f98*/ 	.word	0x0500000f


	//   ....[82]....
        /*0f9c*/ 	.word	0x0500000f


	//   ....[83]....
        /*0fa0*/ 	.word	0x0500000f


	//   ....[84]....
        /*0fa4*/ 	.word	0x0500000f


	//   ....[85]....
        /*0fa8*/ 	.word	0x0500000f


	//   ....[86]....
        /*0fac*/ 	.word	0x0500000f


	//   ....[87]....
        /*0fb0*/ 	.word	0x0500000f


	//   ....[88]....
        /*0fb4*/ 	.word	0x0500000f


	//   ....[89]....
        /*0fb8*/ 	.word	0x0500000f


	//   ....[90]....
        /*0fbc*/ 	.word	0x0500000f


	//   ....[91]....
        /*0fc0*/ 	.word	0x0500000f


	//----- nvinfo : EIATTR_COOP_GROUP_INSTR_OFFSETS
	.align		4
.L_659:
        /*0fc4*/ 	.byte	0x04, 0x28
        /*0fc6*/ 	.short	(.L_661 - .L_660)


	//   ....[0]....
.L_660:
        /*0fc8*/ 	.word	0x00000070


	//   ....[1]....
        /*0fcc*/ 	.word	0x000001a0


	//   ....[2]....
        /*0fd0*/ 	.word	0x000001f0


	//   ....[3]....
        /*0fd4*/ 	.word	0x00000420


	//   ....[4]....
        /*0fd8*/ 	.word	0x00000580


	//   ....[5]....
        /*0fdc*/ 	.word	0x000006a0


	//   ....[6]....
        /*0fe0*/ 	.word	0x00000800


	//   ....[7]....
        /*0fe4*/ 	.word	0x00011110


	//   ....[8]....
        /*0fe8*/ 	.word	0x00011650


	//   ....[9]....
        /*0fec*/ 	.word	0x00011660


	//   ....[10]....
        /*0ff0*/ 	.word	0x00011670


	//   ....[11]....
        /*0ff4*/ 	.word	0x00011680


	//   ....[12]....
        /*0ff8*/ 	.word	0x00014b90


	//   ....[13]....
        /*0ffc*/ 	.word	0x00014ba0


	//   ....[14]....
        /*1000*/ 	.word	0x00014bb0


	//   ....[15]....
        /*1004*/ 	.word	0x00014bc0


	//   ....[16]....
        /*1008*/ 	.word	0x00019e50


	//   ....[17]....
        /*100c*/ 	.word	0x00019f20


	//   ....[18]....
        /*1010*/ 	.word	0x0001a540


	//   ....[19]....
        /*1014*/ 	.word	0x0001a5c0


	//   ....[20]....
        /*1018*/ 	.word	0x0001d210


	//   ....[21]....
        /*101c*/ 	.word	0x0001d5e0


	//   ....[22]....
        /*1020*/ 	.word	0x0001d640


	//   ....[23]....
        /*1024*/ 	.word	0x0001d660


	//   ....[24]....
        /*1028*/ 	.word	0x0001f4b0


	//   ....[25]....
        /*102c*/ 	.word	0x0001f510


	//   ....[26]....
        /*1030*/ 	.word	0x0001f530


	//   ....[27]....
        /*1034*/ 	.word	0x0001f550


	//   ....[28]....
        /*1038*/ 	.word	0x000205a0


	//   ....[29]....
        /*103c*/ 	.word	0x00020620


	//   ....[30]....
        /*1040*/ 	.word	0x00020670


	//   ....[31]....
        /*1044*/ 	.word	0x000206e0


	//   ....[32]....
        /*1048*/ 	.word	0x00020710


	//   ....[33]....
        /*104c*/ 	.word	0x00020740


	//   ....[34]....
        /*1050*/ 	.word	0x00020780


	//   ....[35]....
        /*1054*/ 	.word	0x000207b0


	//   ....[36]....
        /*1058*/ 	.word	0x000207e0


	//   ....[37]....
        /*105c*/ 	.word	0x00020810


	//   ....[38]....
        /*1060*/ 	.word	0x00020840


	//   ....[39]....
        /*1064*/ 	.word	0x00020870


	//   ....[40]....
        /*1068*/ 	.word	0x000208a0


	//   ....[41]....
        /*106c*/ 	.word	0x000208d0


	//   ....[42]....
        /*1070*/ 	.word	0x00020900


	//   ....[43]....
        /*1074*/ 	.word	0x00020930


	//   ....[44]....
        /*1078*/ 	.word	0x00020960


	//   ....[45]....
        /*107c*/ 	.word	0x00020990


	//   ....[46]....
        /*1080*/ 	.word	0x000209c0


	//   ....[47]....
        /*1084*/ 	.word	0x000209f0


	//   ....[48]....
        /*1088*/ 	.word	0x00020a20


	//   ....[49]....
        /*108c*/ 	.word	0x00020a50


	//   ....[50]....
        /*1090*/ 	.word	0x00020a80


	//   ....[51]....
        /*1094*/ 	.word	0x00020ab0


	//   ....[52]....
        /*1098*/ 	.word	0x00020ae0


	//   ....[53]....
        /*109c*/ 	.word	0x00020b10


	//   ....[54]....
        /*10a0*/ 	.word	0x00020b40


	//   ....[55]....
        /*10a4*/ 	.word	0x00020b70


	//   ....[56]....
        /*10a8*/ 	.word	0x00020ba0


	//   ....[57]....
        /*10ac*/ 	.word	0x00020bd0


	//   ....[58]....
        /*10b0*/ 	.word	0x00020c00


	//   ....[59]....
        /*10b4*/ 	.word	0x00020c30


	//   ....[60]....
        /*10b8*/ 	.word	0x00020c60


	//   ....[61]....
        /*10bc*/ 	.word	0x00020c90


	//   ....[62]....
        /*10c0*/ 	.word	0x00020ca0


	//   ....[63]....
        /*10c4*/ 	.word	0x00020cb0


	//   ....[64]....
        /*10c8*/ 	.word	0x00020cc0


	//   ....[65]....
        /*10cc*/ 	.word	0x00020ce0


	//   ....[66]....
        /*10d0*/ 	.word	0x00020cf0


	//   ....[67]....
        /*10d4*/ 	.word	0x00020d00


	//   ....[68]....
        /*10d8*/ 	.word	0x00020d10


	//   ....[69]....
        /*10dc*/ 	.word	0x00020d20


	//   ....[70]....
        /*10e0*/ 	.word	0x00020d40


	//   ....[71]....
        /*10e4*/ 	.word	0x00020d50


	//   ....[72]....
        /*10e8*/ 	.word	0x00020d60


	//   ....[73]....
        /*10ec*/ 	.word	0x00020d70


	//   ....[74]....
        /*10f0*/ 	.word	0x00020d80


	//   ....[75]....
        /*10f4*/ 	.word	0x00020d90


	//   ....[76]....
        /*10f8*/ 	.word	0x00020da0


	//   ....[77]....
        /*10fc*/ 	.word	0x00020dc0


	//   ....[78]....
        /*1100*/ 	.word	0x00020de0


	//   ....[79]....
        /*1104*/ 	.word	0x00020e00


	//   ....[80]....
        /*1108*/ 	.word	0x00020e20


	//   ....[81]....
        /*110c*/ 	.word	0x00020e50


	//   ....[82]....
        /*1110*/ 	.word	0x00020e80


	//   ....[83]....
        /*1114*/ 	.word	0x00020eb0


	//   ....[84]....
        /*1118*/ 	.word	0x00020ee0


	//   ....[85]....
        /*111c*/ 	.word	0x00020ef0


	//   ....[86]....
        /*1120*/ 	.word	0x00020f20


	//   ....[87]....
        /*1124*/ 	.word	0x00020f30


	//   ....[88]....
        /*1128*/ 	.word	0x00020f60


	//   ....[89]....
        /*112c*/ 	.word	0x00020f70


	//   ....[90]....
        /*1130*/ 	.word	0x00020fa0


	//   ....[91]....
        /*1134*/ 	.word	0x00020fd0


	//   ....[92]....
        /*1138*/ 	.word	0x00021000


	//   ....[93]....
        /*113c*/ 	.word	0x00021030


	//   ....[94]....
        /*1140*/ 	.word	0x00021060


	//   ....[95]....
        /*1144*/ 	.word	0x00021070


	//   ....[96]....
        /*1148*/ 	.word	0x00021080


	//   ....[97]....
        /*114c*/ 	.word	0x00021090


	//   ....[98]....
        /*1150*/ 	.word	0x000210b0


	//   ....[99]....
        /*1154*/ 	.word	0x000210e0


	//   ....[100]....
        /*1158*/ 	.word	0x00021110


	//   ....[101]....
        /*115c*/ 	.word	0x00021140


	//   ....[102]....
        /*1160*/ 	.word	0x00021170


	//   ....[103]....
        /*1164*/ 	.word	0x000211a0


	//   ....[104]....
        /*1168*/ 	.word	0x000211d0


	//   ....[105]....
        /*116c*/ 	.word	0x00021210


	//   ....[106]....
        /*1170*/ 	.word	0x00021240


	//   ....[107]....
        /*1174*/ 	.word	0x00021270


	//   ....[108]....
        /*1178*/ 	.word	0x000212a0


	//   ....[109]....
        /*117c*/ 	.word	0x000212d0


	//   ....[110]....
        /*1180*/ 	.word	0x00021300


	//   ....[111]....
        /*1184*/ 	.word	0x00021330


	//   ....[112]....
        /*1188*/ 	.word	0x00021360


	//   ....[113]....
        /*118c*/ 	.word	0x00021390


	//   ....[114]....
        /*1190*/ 	.word	0x000213c0


	//   ....[115]....
        /*1194*/ 	.word	0x000213f0


	//   ....[116]....
        /*1198*/ 	.word	0x00021420


	//   ....[117]....
        /*119c*/ 	.word	0x00021450


	//   ....[118]....
        /*11a0*/ 	.word	0x00021480


	//   ....[119]....
        /*11a4*/ 	.word	0x000214b0


	//   ....[120]....
        /*11a8*/ 	.word	0x000214e0


	//   ....[121]....
        /*11ac*/ 	.word	0x00021510


	//   ....[122]....
        /*11b0*/ 	.word	0x00021540


	//   ....[123]....
        /*11b4*/ 	.word	0x00021570


	//   ....[124]....
        /*11b8*/ 	.word	0x00021ef0


	//   ....[125]....
        /*11bc*/ 	.word	0x00021f10


	//   ....[126]....
        /*11c0*/ 	.word	0x00021f20


	//   ....[127]....
        /*11c4*/ 	.word	0x00021f30


	//   ....[128]....
        /*11c8*/ 	.word	0x00022810


	//   ....[129]....
        /*11cc*/ 	.word	0x00022820


	//   ....[130]....
        /*11d0*/ 	.word	0x00022970


	//   ....[131]....
        /*11d4*/ 	.word	0x00022980


	//   ....[132]....
        /*11d8*/ 	.word	0x00022ad0


	//   ....[133]....
        /*11dc*/ 	.word	0x00022ae0


	//   ....[134]....
        /*11e0*/ 	.word	0x00022c30


	//   ....[135]....
        /*11e4*/ 	.word	0x00022c40


	//   ....[136]....
        /*11e8*/ 	.word	0x00023030


	//   ....[137]....
        /*11ec*/ 	.word	0x00023040


	//   ....[138]....
        /*11f0*/ 	.word	0x00023cc0


	//   ....[139]....
        /*11f4*/ 	.word	0x00023cd0


	//   ....[140]....
        /*11f8*/ 	.word	0x00025230


	//   ....[141]....
        /*11fc*/ 	.word	0x00025240


	//   ....[142]....
        /*1200*/ 	.word	0x000253a0


	//   ....[143]....
        /*1204*/ 	.word	0x000253b0


	//   ....[144]....
        /*1208*/ 	.word	0x00025500


	//   ....[145]....
        /*120c*/ 	.word	0x00025510


	//   ....[146]....
        /*1210*/ 	.word	0x00025660


	//   ....[147]....
        /*1214*/ 	.word	0x00025670


	//   ....[148]....
        /*1218*/ 	.word	0x00025820


	//   ....[149]....
        /*121c*/ 	.word	0x00025a60


	//   ....[150]....
        /*1220*/ 	.word	0x00025a90


	//   ....[151]....
        /*1224*/ 	.word	0x00025ac0


	//   ....[152]....
        /*1228*/ 	.word	0x00025af0


	//   ....[153]....
        /*122c*/ 	.word	0x00025b20


	//   ....[154]....
        /*1230*/ 	.word	0x00025b50


	//   ....[155]....
        /*1234*/ 	.word	0x00025cf0


	//   ....[156]....
        /*1238*/ 	.word	0x00025d20


	//   ....[157]....
        /*123c*/ 	.word	0x00025d50


	//   ....[158]....
        /*1240*/ 	.word	0x00025d80


	//   ....[159]....
        /*1244*/ 	.word	0x00025db0


	//   ....[160]....
        /*1248*/ 	.word	0x00025de0


	//   ....[161]....
        /*124c*/ 	.word	0x00025e60


	//   ....[162]....
        /*1250*/ 	.word	0x00025ea0


	//   ....[163]....
        /*1254*/ 	.word	0x00025eb0


	//   ....[164]....
        /*1258*/ 	.word	0x00025f60


	//   ....[165]....
        /*125c*/ 	.word	0x00027110


	//   ....[166]....
        /*1260*/ 	.word	0x00029020


	//   ....[167]....
        /*1264*/ 	.word	0x00029df0


	//   ....[168]....
        /*1268*/ 	.word	0x00029e30


	//   ....[169]....
        /*126c*/ 	.word	0x00029e80


	//   ....[170]....
        /*1270*/ 	.word	0x00029f00


	//   ....[171]....
        /*1274*/ 	.word	0x00029f90


	//   ....[172]....
        /*1278*/ 	.word	0x00029fa0


	//   ....[173]....
        /*127c*/ 	.word	0x00029ff0


	//   ....[174]....
        /*1280*/ 	.word	0x0002a030


	//   ....[175]....
        /*1284*/ 	.word	0x0002cc80


	//   ....[176]....
        /*1288*/ 	.word	0x0002ccb0


	//   ....[177]....
        /*128c*/ 	.word	0x0002cd10


	//   ....[178]....
        /*1290*/ 	.word	0x0002cd40


	//   ....[179]....
        /*1294*/ 	.word	0x0002cd70


	//   ....[180]....
        /*1298*/ 	.word	0x0002cda0


	//   ....[181]....
        /*129c*/ 	.word	0x0002cdd0


	//   ....[182]....
        /*12a0*/ 	.word	0x0002ce00


	//   ....[183]....
        /*12a4*/ 	.word	0x0002cfc0


	//   ....[184]....
        /*12a8*/ 	.word	0x0002cff0


	//   ....[185]....
        /*12ac*/ 	.word	0x0002d020


	//   ....[186]....
        /*12b0*/ 	.word	0x0002d050


	//   ....[187]....
        /*12b4*/ 	.word	0x0002d080


	//   ....[188]....
        /*12b8*/ 	.word	0x0002d0b0


	//   ....[189]....
        /*12bc*/ 	.word	0x0002d170


	//   ....[190]....
        /*12c0*/ 	.word	0x0002d190


	//   ....[191]....
        /*12c4*/ 	.word	0x0002d1a0


	//   ....[192]....
        /*12c8*/ 	.word	0x0002d200


	//   ....[193]....
        /*12cc*/ 	.word	0x0002d920


	//   ....[194]....
        /*12d0*/ 	.word	0x0002ddc0


	//   ....[195]....
        /*12d4*/ 	.word	0x0002de70


	//   ....[196]....
        /*12d8*/ 	.word	0x0002df00


	//   ....[197]....
        /*12dc*/ 	.word	0x0002df50


	//   ....[198]....
        /*12e0*/ 	.word	0x0002dfa0


	//   ....[199]....
        /*12e4*/ 	.word	0x0002e080


	//   ....[200]....
        /*12e8*/ 	.word	0x0002e110


	//   ....[201]....
        /*12ec*/ 	.word	0x0002e160


	//   ....[202]....
        /*12f0*/ 	.word	0x0002e1b0


	//   ....[203]....
        /*12f4*/ 	.word	0x0002e440


	//   ....[204]....
        /*12f8*/ 	.word	0x0002e550


	//   ....[205]....
        /*12fc*/ 	.word	0x0002e690


	//   ....[206]....
        /*1300*/ 	.word	0x0002e7b0


	//   ....[207]....
        /*1304*/ 	.word	0x0002e8d0


	//   ....[208]....
        /*1308*/ 	.word	0x0002e9f0


	//   ....[209]....
        /*130c*/ 	.word	0x0002eb20


	//   ....[210]....
        /*1310*/ 	.word	0x0002ec30


	//   ....[211]....
        /*1314*/ 	.word	0x0002eca0


	//   ....[212]....
        /*1318*/ 	.word	0x0002ecf0


	//   ....[213]....
        /*131c*/ 	.word	0x0002ed60


	//   ....[214]....
        /*1320*/ 	.word	0x0002edc0


	//   ....[215]....
        /*1324*/ 	.word	0x0002ee20


	//   ....[216]....
        /*1328*/ 	.word	0x0002ee90


	//   ....[217]....
        /*132c*/ 	.word	0x0002ef10


	//   ....[218]....
        /*1330*/ 	.word	0x0002ef70


	//   ....[219]....
        /*1334*/ 	.word	0x0002eff0


	//   ....[220]....
        /*1338*/ 	.word	0x0002f060


	//   ....[221]....
        /*133c*/ 	.word	0x0002f0c0


	//   ....[222]....
        /*1340*/ 	.word	0x0002f110


	//   ....[223]....
        /*1344*/ 	.word	0x0002f190


	//   ....[224]....
        /*1348*/ 	.word	0x0002f200


	//   ....[225]....
        /*134c*/ 	.word	0x0002f260


	//   ....[226]....
        /*1350*/ 	.word	0x0002f2b0


	//   ....[227]....
        /*1354*/ 	.word	0x0002f360


	//   ....[228]....
        /*1358*/ 	.word	0x0002f3b0


	//   ....[229]....
        /*135c*/ 	.word	0x0002f410


	//   ....[230]....
        /*1360*/ 	.word	0x0002f460


	//   ....[231]....
        /*1364*/ 	.word	0x0002f4e0


	//   ....[232]....
        /*1368*/ 	.word	0x0002f530


	//   ....[233]....
        /*136c*/ 	.word	0x0002f590


	//   ....[234]....
        /*1370*/ 	.word	0x0002f600


	//   ....[235]....
        /*1374*/ 	.word	0x0002f670


	//   ....[236]....
        /*1378*/ 	.word	0x0002f6d0


	//   ....[237]....
        /*137c*/ 	.word	0x0002f740


	//   ....[238]....
        /*1380*/ 	.word	0x0002f7a0


	//   ....[239]....
        /*1384*/ 	.word	0x0002f800


	//   ....[240]....
        /*1388*/ 	.word	0x0002f870


	//   ....[241]....
        /*138c*/ 	.word	0x0002f8d0


	//   ....[242]....
        /*1390*/ 	.word	0x0002f940


	//   ....[243]....
        /*1394*/ 	.word	0x0002f9c0


	//   ....[244]....
        /*1398*/ 	.word	0x0002fa30


	//   ....[245]....
        /*139c*/ 	.word	0x0002fa90


	//   ....[246]....
        /*13a0*/ 	.word	0x0002fae0


	//   ....[247]....
        /*13a4*/ 	.word	0x0002fb40


	//   ....[248]....
        /*13a8*/ 	.word	0x0002fbd0


	//   ....[249]....
        /*13ac*/ 	.word	0x0002fc30


	//   ....[250]....
        /*13b0*/ 	.word	0x0002fc80


	//   ....[251]....
        /*13b4*/ 	.word	0x0002fd20


	//   ....[252]....
        /*13b8*/ 	.word	0x0002fd70


	//   ....[253]....
        /*13bc*/ 	.word	0x0002fdd0


	//   ....[254]....
        /*13c0*/ 	.word	0x0002fe20


	//   ....[255]....
        /*13c4*/ 	.word	0x0002fea0


	//   ....[0]....
        /*13c8*/ 	.word	0x0002fef0


	//   ....[1]....
        /*13cc*/ 	.word	0x0002ff50


	//   ....[2]....
        /*13d0*/ 	.word	0x0002ffc0


	//   ....[3]....
        /*13d4*/ 	.word	0x00030030


	//   ....[4]....
        /*13d8*/ 	.word	0x00030080


	//   ....[5]....
        /*13dc*/ 	.word	0x000300e0


	//   ....[6]....
        /*13e0*/ 	.word	0x00030140


	//   ....[7]....
        /*13e4*/ 	.word	0x000301b0


	//   ....[8]....
        /*13e8*/ 	.word	0x00030210


	//   ....[9]....
        /*13ec*/ 	.word	0x00030280


	//   ....[10]....
        /*13f0*/ 	.word	0x000302d0


	//   ....[11]....
        /*13f4*/ 	.word	0x00030350


	//   ....[12]....
        /*13f8*/ 	.word	0x000303b0


	//   ....[13]....
        /*13fc*/ 	.word	0x00030420


	//   ....[14]....
        /*1400*/ 	.word	0x00030480


	//   ....[15]....
        /*1404*/ 	.word	0x00030510


	//   ....[16]....
        /*1408*/ 	.word	0x00030580


	//   ....[17]....
        /*140c*/ 	.word	0x000305e0


	//   ....[18]....
        /*1410*/ 	.word	0x00030640


	//   ....[19]....
        /*1414*/ 	.word	0x000306c0


	//   ....[20]....
        /*1418*/ 	.word	0x00030730


	//   ....[21]....
        /*141c*/ 	.word	0x00030790


	//   ....[22]....
        /*1420*/ 	.word	0x000307e0


	//   ....[23]....
        /*1424*/ 	.word	0x00030840


	//   ....[24]....
        /*1428*/ 	.word	0x00030890


	//   ....[25]....
        /*142c*/ 	.word	0x000308f0


	//   ....[26]....
        /*1430*/ 	.word	0x00030940


	//   ....[27]....
        /*1434*/ 	.word	0x000309a0


	//   ....[28]....
        /*1438*/ 	.word	0x00030a00


	//   ....[29]....
        /*143c*/ 	.word	0x00030a60


	//   ....[30]....
        /*1440*/ 	.word	0x00030ab0


	//   ....[31]....
        /*1444*/ 	.word	0x00030b40


	//   ....[32]....
        /*1448*/ 	.word	0x00030bb0


	//   ....[33]....
        /*144c*/ 	.word	0x00030c10


	//   ....[34]....
        /*1450*/ 	.word	0x00030c60


	//   ....[35]....
        /*1454*/ 	.word	0x00030cf0


	//   ....[36]....
        /*1458*/ 	.word	0x00030d70


	//   ....[37]....
        /*145c*/ 	.word	0x00030de0


	//   ....[38]....
        /*1460*/ 	.word	0x00030e30


	//   ....[39]....
        /*1464*/ 	.word	0x00030ec0


	//   ....[40]....
        /*1468*/ 	.word	0x00030f30


	//   ....[41]....
        /*146c*/ 	.word	0x00030fb0


	//   ....[42]....
        /*1470*/ 	.word	0x00031000


	//   ....[43]....
        /*1474*/ 	.word	0x00031090


	//   ....[44]....
        /*1478*/ 	.word	0x000310e0


	//   ....[45]....
        /*147c*/ 	.word	0x00031170


	//   ....[46]....
        /*1480*/ 	.word	0x00031200


	//   ....[47]....
        /*1484*/ 	.word	0x00031290


	//   ....[48]....
        /*1488*/ 	.word	0x00031320


	//   ....[49]....
        /*148c*/ 	.word	0x000313b0


	//   ....[50]....
        /*1490*/ 	.word	0x00031440


	//   ....[51]....
        /*1494*/ 	.word	0x000314c0


	//   ....[52]....
        /*1498*/ 	.word	0x00031510


	//   ....[53]....
        /*149c*/ 	.word	0x000315b0


	//   ....[54]....
        /*14a0*/ 	.word	0x00031640


	//   ....[55]....
        /*14a4*/ 	.word	0x000316c0


	//   ....[56]....
        /*14a8*/ 	.word	0x00031710


	//   ....[57]....
        /*14ac*/ 	.word	0x000317a0


	//   ....[58]....
        /*14b0*/ 	.word	0x00031830


	//   ....[59]....
        /*14b4*/ 	.word	0x000318c0


	//   ....[60]....
        /*14b8*/ 	.word	0x00031950


	//   ....[61]....
        /*14bc*/ 	.word	0x000319e0


	//   ....[62]....
        /*14c0*/ 	.word	0x00031a70


	//   ....[63]....
        /*14c4*/ 	.word	0x00031b30


	//   ....[64]....
        /*14c8*/ 	.word	0x00031e10


	//   ....[65]....
        /*14cc*/ 	.word	0x00032030


	//   ....[66]....
        /*14d0*/ 	.word	0x00032080


	//   ....[67]....
        /*14d4*/ 	.word	0x000320e0


	//   ....[68]....
        /*14d8*/ 	.word	0x000321f0


	//   ....[69]....
        /*14dc*/ 	.word	0x00032250


	//   ....[70]....
        /*14e0*/ 	.word	0x00032360


	//   ....[71]....
        /*14e4*/ 	.word	0x000323c0


	//   ....[72]....
        /*14e8*/ 	.word	0x000324a0


	//   ....[73]....
        /*14ec*/ 	.word	0x000327c0


	//   ....[74]....
        /*14f0*/ 	.word	0x00032860


	//   ....[75]....
        /*14f4*/ 	.word	0x00032a00


	//   ....[76]....
        /*14f8*/ 	.word	0x00032a80


	//   ....[77]....
        /*14fc*/ 	.word	0x00032b00


	//   ....[78]....
        /*1500*/ 	.word	0x00032b80


	//   ....[79]....
        /*1504*/ 	.word	0x00032c00


	//   ....[80]....
        /*1508*/ 	.word	0x00032c90


	//   ....[81]....
        /*150c*/ 	.word	0x00032d30


	//   ....[82]....
        /*1510*/ 	.word	0x00032de0


	//   ....[83]....
        /*1514*/ 	.word	0x00032e60


	//   ....[84]....
        /*1518*/ 	.word	0x00032ee0


	//   ....[85]....
        /*151c*/ 	.word	0x00032f60


	//   ....[86]....
        /*1520*/ 	.word	0x00032ff0


	//   ....[87]....
        /*1524*/ 	.word	0x00033070


	//   ....[88]....
        /*1528*/ 	.word	0x00033110


	//   ....[89]....
        /*152c*/ 	.word	0x00033160


	//   ....[90]....
        /*1530*/ 	.word	0x000331f0


	//   ....[91]....
        /*1534*/ 	.word	0x00033320


	//----- nvinfo : EIATTR_REG_RECONFIG
	.align		4
.L_661:
        /*1538*/ 	.byte	0x01, 0x54
	.zero		2


	//----- nvinfo : EIATTR_SYSCALL_OFFSETS
	.align		4
        /*153c*/ 	.byte	0x04, 0x46
        /*153e*/ 	.short	(.L_663 - .L_662)


	//   ....[0]....
.L_662:
        /*1540*/ 	.word	0x00002260


	//   ....[1]....
        /*1544*/ 	.word	0x000023b0


	//   ....[2]....
        /*1548*/ 	.word	0x000112a0


	//   ....[3]....
        /*154c*/ 	.word	0x000115d0


	//   ....[4]....
        /*1550*/ 	.word	0x00028a80


	//   ....[5]....
        /*1554*/ 	.word	0x00028c10


	//   ....[6]....
        /*1558*/ 	.word	0x00028d60


	//   ....[7]....
        /*155c*/ 	.word	0x00028ea0


	//   ....[8]....
        /*1560*/ 	.word	0x000299e0


	//----- nvinfo : EIATTR_MBARRIER_INSTR_OFFSETS
	.align		4
.L_663:
        /*1564*/ 	.byte	0x04, 0x39
        /*1566*/ 	.short	(.L_665 - .L_664)


	//   ....[0]....
.L_664:
        /*1568*/ 	.word	0x000002d0
        /*156c*/ 	.word	0x000000ff
        /*1570*/ 	.word	0x00033400
        /*1574*/ 	.short	0x0100
        /*1576*/ 	.byte	0x08
	.zero		1


	//   ....[1]....
        /*1578*/ 	.word	0x000002e0
        /*157c*/ 	.word	0x000000ff
        /*1580*/ 	.word	0x00033420
        /*1584*/ 	.short	0x0100
        /*1586*/ 	.byte	0x08
	.zero		1


	//   ....[2]....
        /*1588*/ 	.word	0x000003d0
        /*158c*/ 	.word	0x000000ff
        /*1590*/ 	.word	0x00033430
        /*1594*/ 	.short	0x0100
        /*1596*/ 	.byte	0x08
	.zero		1


	//   ....[3]....
        /*1598*/ 	.word	0x000003e0
        /*159c*/ 	.word	0x000000ff
        /*15a0*/ 	.word	0x00033440
        /*15a4*/ 	.short	0x0100
        /*15a6*/ 	.byte	0x08
	.zero		1


	//   ....[4]....
        /*15a8*/ 	.word	0x000003f0
        /*15ac*/ 	.word	0x000000ff
        /*15b0*/ 	.word	0x00033438
        /*15b4*/ 	.short	0x0100
        /*15b6*/ 	.byte	0x08
	.zero		1


	//   ....[5]....
        /*15b8*/ 	.word	0x00000400
        /*15bc*/ 	.word	0x000000ff
        /*15c0*/ 	.word	0x00033448
        /*15c4*/ 	.short	0x0100
        /*15c6*/ 	.byte	0x08
	.zero		1


	//   ....[6]....
        /*15c8*/ 	.word	0x00000530
        /*15cc*/ 	.word	0x000000ff
        /*15d0*/ 	.word	0x00033450
        /*15d4*/ 	.short	0x0100
        /*15d6*/ 	.byte	0x08
	.zero		1


	//   ....[7]....
        /*15d8*/ 	.word	0x00000540
        /*15dc*/ 	.word	0x000000ff
        /*15e0*/ 	.word	0x00033460
        /*15e4*/ 	.short	0x0100
        /*15e6*/ 	.byte	0x08
	.zero		1


	//   ....[8]....
        /*15e8*/ 	.word	0x00000550
        /*15ec*/ 	.word	0x000000ff
        /*15f0*/ 	.word	0x00033458
        /*15f4*/ 	.short	0x0100
        /*15f6*/ 	.byte	0x08
	.zero		1


	//   ....[9]....
        /*15f8*/ 	.word	0x00000560
        /*15fc*/ 	.word	0x000000ff
        /*1600*/ 	.word	0x00033468
        /*1604*/ 	.short	0x0100
        /*1606*/ 	.byte	0x08
	.zero		1


	//   ....[10]....
        /*1608*/ 	.word	0x00000650
        /*160c*/ 	.word	0x000000ff
        /*1610*/ 	.word	0x00033470
        /*1614*/ 	.short	0x0100
        /*1616*/ 	.byte	0x06
	.zero		1


	//   ....[11]....
        /*1618*/ 	.word	0x00000660
        /*161c*/ 	.word	0x000000ff
        /*1620*/ 	.word	0x00033480
        /*1624*/ 	.short	0x0100
        /*1626*/ 	.byte	0x06
	.zero		1


	//   ....[12]....
        /*1628*/ 	.word	0x00000670
        /*162c*/ 	.word	0x000000ff
        /*1630*/ 	.word	0x00033478
        /*1634*/ 	.short	0x0100
        /*1636*/ 	.byte	0x06
	.zero		1


	//   ....[13]....
        /*1638*/ 	.word	0x00000680
        /*163c*/ 	.word	0x000000ff
        /*1640*/ 	.word	0x00033488
        /*1644*/ 	.short	0x0100
        /*1646*/ 	.byte	0x06
	.zero		1


	//   ....[14]....
        /*1648*/ 	.word	0x000007b0
        /*164c*/ 	.word	0x000000ff
        /*1650*/ 	.word	0x00033490
        /*1654*/ 	.short	0x0100
        /*1656*/ 	.byte	0x08
	.zero		1


	//   ....[15]....
        /*1658*/ 	.word	0x000007c0
        /*165c*/ 	.word	0x000000ff
        /*1660*/ 	.word	0x000334a0
        /*1664*/ 	.short	0x0100
        /*1666*/ 	.byte	0x08
	.zero		1


	//   ....[16]....
        /*1668*/ 	.word	0x000007d0
        /*166c*/ 	.word	0x000000ff
        /*1670*/ 	.word	0x00033498
        /*1674*/ 	.short	0x0100
        /*1676*/ 	.byte	0x08
	.zero		1


	//   ....[17]....
        /*1678*/ 	.word	0x000007e0
        /*167c*/ 	.word	0x000000ff
        /*1680*/ 	.word	0x000334a8
        /*1684*/ 	.short	0x0100
        /*1686*/ 	.byte	0x08
	.zero		1


	//   ....[18]....
        /*1688*/ 	.word	0x00000910
        /*168c*/ 	.word	0x000000ff
        /*1690*/ 	.word	0x000334b0
        /*1694*/ 	.short	0x0100
        /*1696*/ 	.byte	0x08
	.zero		1


	//   ....[19]....
        /*1698*/ 	.word	0x00000920
        /*169c*/ 	.word	0x000000ff
        /*16a0*/ 	.word	0x000334c0
        /*16a4*/ 	.short	0x0100
        /*16a6*/ 	.byte	0x08
	.zero		1


	//   ....[20]....
        /*16a8*/ 	.word	0x00000930
        /*16ac*/ 	.word	0x000000ff
        /*16b0*/ 	.word	0x000334b8
        /*16b4*/ 	.short	0x0100
        /*16b6*/ 	.byte	0x08
	.zero		1


	//   ....[21]....
        /*16b8*/ 	.word	0x00000940
        /*16bc*/ 	.word	0x000000ff
        /*16c0*/ 	.word	0x000334c8
        /*16c4*/ 	.short	0x0100
        /*16c6*/ 	.byte	0x08
	.zero		1


	//   ....[22]....
        /*16c8*/ 	.word	0x00003b90
        /*16cc*/ 	.word	0x0000002b
        /*16d0*/ 	.word	0x00033490
        /*16d4*/ 	.short	0x010a
        /*16d6*/ 	.byte	0x3f
	.zero		1


	//   ....[23]....
        /*16d8*/ 	.word	0x00009c10
        /*16dc*/ 	.word	0x0000002b
        /*16e0*/ 	.word	0x00033490
        /*16e4*/ 	.short	0x010a
        /*16e6*/ 	.byte	0x3f
	.zero		1


	//   ....[24]....
        /*16e8*/ 	.word	0x0000fe70
        /*16ec*/ 	.word	0x0000002b
        /*16f0*/ 	.word	0x00033490
        /*16f4*/ 	.short	0x010a
        /*16f6*/ 	.byte	0x3f
	.zero		1


	//   ....[25]....
        /*16f8*/ 	.word	0x00010250
        /*16fc*/ 	.word	0x0000002c
        /*1700*/ 	.word	0x00000000
        /*1704*/ 	.short	0x0101
        /*1706*/ 	.byte	0x3f
	.zero		1


	//   ....[26]....
        /*1708*/ 	.word	0x00010290
        /*170c*/ 	.word	0x0000002b
        /*1710*/ 	.word	0x000334b0
        /*1714*/ 	.short	0x010a
        /*1716*/ 	.byte	0x3f
	.zero		1


	//   ....[27]....
        /*1718*/ 	.word	0x000107b0
        /*171c*/ 	.word	0x0000002b
        /*1720*/ 	.word	0x00000000
        /*1724*/ 	.short	0x0101
        /*1726*/ 	.byte	0x3f
	.zero		1


	//   ....[28]....
        /*1728*/ 	.word	0x00011330
        /*172c*/ 	.word	0x00000010
        /*1730*/ 	.word	0x00033400
        /*1734*/ 	.short	0x010a
        /*1736*/ 	.byte	0x3f
	.zero		1


	//   ....[29]....
        /*1738*/ 	.word	0x00011380
        /*173c*/ 	.word	0x00000010
        /*1740*/ 	.word	0x00033400
        /*1744*/ 	.short	0x010a
        /*1746*/ 	.byte	0x3f
	.zero		1


	//   ....[30]....
        /*1748*/ 	.word	0x00011c10
        /*174c*/ 	.word	0x00000010
        /*1750*/ 	.word	0x00033400
        /*1754*/ 	.short	0x010a
        /*1756*/ 	.byte	0x3f
	.zero		1


	//   ....[31]....
        /*1758*/ 	.word	0x00015090
        /*175c*/ 	.word	0x00000010
        /*1760*/ 	.word	0x00033400
        /*1764*/ 	.short	0x010a
        /*1766*/ 	.byte	0x3f
	.zero		1


	//   ....[32]....
        /*1768*/ 	.word	0x00018210
        /*176c*/ 	.word	0x00000000
        /*1770*/ 	.word	0x00033430
        /*1774*/ 	.short	0x010a
        /*1776*/ 	.byte	0x3f
	.zero		1


	//   ....[33]....
        /*1778*/ 	.word	0x00018290
        /*177c*/ 	.word	0x00000000
        /*1780*/ 	.word	0x00033430
        /*1784*/ 	.short	0x010a
        /*1786*/ 	.byte	0x3f
	.zero		1


	//   ....[34]....
        /*1788*/ 	.word	0x0001a9d0
        /*178c*/ 	.word	0x0000002d
        /*1790*/ 	.word	0x00000000
        /*1794*/ 	.short	0x0101
        /*1796*/ 	.byte	0x3f
	.zero		1


	//   ....[35]....
        /*1798*/ 	.word	0x0001bcd0
        /*179c*/ 	.word	0x0000000b
        /*17a0*/ 	.word	0x00033430
        /*17a4*/ 	.short	0x010a
        /*17a6*/ 	.byte	0x3f
	.zero		1


	//   ....[36]....
        /*17a8*/ 	.word	0x0001bd20
        /*17ac*/ 	.word	0x0000000b
        /*17b0*/ 	.word	0x00033430
        /*17b4*/ 	.short	0x010a
        /*17b6*/ 	.byte	0x3f
	.zero		1


	//   ....[37]....
        /*17b8*/ 	.word	0x0001ce20
        /*17bc*/ 	.word	0x0000000a
        /*17c0*/ 	.word	0x00033450
        /*17c4*/ 	.short	0x010a
        /*17c6*/ 	.byte	0x3f
	.zero		1


	//   ....[38]....
        /*17c8*/ 	.word	0x0001ce60
        /*17cc*/ 	.word	0x0000000a
        /*17d0*/ 	.word	0x00033450
        /*17d4*/ 	.short	0x010a
        /*17d6*/ 	.byte	0x3f
	.zero		1


	//   ....[39]....
        /*17d8*/ 	.word	0x0001e1c0
        /*17dc*/ 	.word	0x000000c3
        /*17e0*/ 	.word	0x00000000
        /*17e4*/ 	.short	0x0101
        /*17e6*/ 	.byte	0x3f
	.zero		1


	//   ....[40]....
        /*17e8*/ 	.word	0x0001e930
        /*17ec*/ 	.word	0x00000007
        /*17f0*/ 	.word	0x00000000
        /*17f4*/ 	.short	0x0101
        /*17f6*/ 	.byte	0x3f
	.zero		1


	//   ....[41]....
        /*17f8*/ 	.word	0x0001f160
        /*17fc*/ 	.word	0x00000003
        /*1800*/ 	.word	0x00033450
        /*1804*/ 	.short	0x010a
        /*1806*/ 	.byte	0x3f
	.zero		1


	//   ....[42]....
        /*1808*/ 	.word	0x0001f1e0
        /*180c*/ 	.word	0x00000003
        /*1810*/ 	.word	0x00033450
        /*1814*/ 	.short	0x010a
        /*1816*/ 	.byte	0x3f
	.zero		1


	//   ....[43]....
        /*1818*/ 	.word	0x0001f7d0
        /*181c*/ 	.word	0x00000003
        /*1820*/ 	.word	0x00000000
        /*1824*/ 	.short	0x0101
        /*1826*/ 	.byte	0x3f
	.zero		1


	//   ....[44]....
        /*1828*/ 	.word	0x000227b0
        /*182c*/ 	.word	0x00000000
        /*1830*/ 	.word	0x00000000
        /*1834*/ 	.short	0x0101
        /*1836*/ 	.byte	0x3f
	.zero		1


	//   ....[45]....
        /*1838*/ 	.word	0x00022f30
        /*183c*/ 	.word	0x00000024
        /*1840*/ 	.word	0x00000000
        /*1844*/ 	.short	0x0101
        /*1846*/ 	.byte	0x3f
	.zero		1


	//   ....[46]....
        /*1848*/ 	.word	0x000271f0
        /*184c*/ 	.word	0x00000012
        /*1850*/ 	.word	0x00033420
        /*1854*/ 	.short	0x010a
        /*1856*/ 	.byte	0x3f
	.zero		1


	//   ....[47]....
        /*1858*/ 	.word	0x000272c0
        /*185c*/ 	.word	0x00000006
        /*1860*/ 	.word	0x000334a0
        /*1864*/ 	.short	0x010a
        /*1866*/ 	.byte	0x3f
	.zero		1


	//   ....[48]....
        /*1868*/ 	.word	0x00027700
        /*186c*/ 	.word	0x00000006
        /*1870*/ 	.word	0x000334c0
        /*1874*/ 	.short	0x010a
        /*1876*/ 	.byte	0x3f
	.zero		1


	//   ....[49]....
        /*1878*/ 	.word	0x00027c90
        /*187c*/ 	.word	0x00000007
        /*1880*/ 	.word	0x000334a0
        /*1884*/ 	.short	0x010a
        /*1886*/ 	.byte	0x3f
	.zero		1


	//   ....[50]....
        /*1888*/ 	.word	0x000280c0
        /*188c*/ 	.word	0x00000007
        /*1890*/ 	.word	0x000334c0
        /*1894*/ 	.short	0x010a
        /*1896*/ 	.byte	0x3f
	.zero		1


	//   ....[51]....
        /*1898*/ 	.word	0x000292b0
        /*189c*/ 	.word	0x00000002
        /*18a0*/ 	.word	0x00033480
        /*18a4*/ 	.short	0x010a
        /*18a6*/ 	.byte	0x3f
	.zero		1


	//   ....[52]....
        /*18a8*/ 	.word	0x00029500
        /*18ac*/ 	.word	0x00000002
        /*18b0*/ 	.word	0x00033440
        /*18b4*/ 	.short	0x010a
        /*18b6*/ 	.byte	0x3f
	.zero		1


	//   ....[53]....
        /*18b8*/ 	.word	0x0002a110
        /*18bc*/ 	.word	0x00000012
        /*18c0*/ 	.word	0x00033400
        /*18c4*/ 	.short	0x0107
        /*18c6*/ 	.byte	0x3f
	.zero		1


	//   ....[54]....
        /*18c8*/ 	.word	0x0002a210
        /*18cc*/ 	.word	0x00000012
        /*18d0*/ 	.word	0x00033400
        /*18d4*/ 	.short	0x0101
        /*18d6*/ 	.byte	0x3f
	.zero		1


	//   ....[55]....
        /*18d8*/ 	.word	0x0002a230
        /*18dc*/ 	.word	0x00000012
        /*18e0*/ 	.word	0x00033420
        /*18e4*/ 	.short	0x010a
        /*18e6*/ 	.byte	0x3f
	.zero		1


	//   ....[56]....
        /*18e8*/ 	.word	0x0002a550
        /*18ec*/ 	.word	0x00000006
        /*18f0*/ 	.word	0x00033480
        /*18f4*/ 	.short	0x010a
        /*18f6*/ 	.byte	0x3f
	.zero		1


	//   ....[57]....
        /*18f8*/ 	.word	0x0002a9b0
        /*18fc*/ 	.word	0x00000006
        /*1900*/ 	.word	0x00033440
        /*1904*/ 	.short	0x010a
        /*1906*/ 	.byte	0x3f
	.zero		1


	//   ....[58]....
        /*1908*/ 	.word	0x0002ae60
        /*190c*/ 	.word	0x00000003
        /*1910*/ 	.word	0x00033470
        /*1914*/ 	.short	0x010a
        /*1916*/ 	.byte	0x3f
	.zero		1


	//   ....[59]....
        /*1918*/ 	.word	0x0002aed0
        /*191c*/ 	.word	0x00000003
        /*1920*/ 	.word	0x00033460
        /*1924*/ 	.short	0x010a
        /*1926*/ 	.byte	0x3f
	.zero		1


	//   ....[60]....
        /*1928*/ 	.word	0x0002ba40
        /*192c*/ 	.word	0x00000003
        /*1930*/ 	.word	0x00033450
        /*1934*/ 	.short	0x0101
        /*1936*/ 	.byte	0x3f
	.zero		1


	//   ....[61]....
        /*1938*/ 	.word	0x0002bac0
        /*193c*/ 	.word	0x00000003
        /*1940*/ 	.word	0x00000000
        /*1944*/ 	.short	0x0101
        /*1946*/ 	.byte	0x3f
	.zero		1


	//   ....[62]....
        /*1948*/ 	.word	0x0002bd00
        /*194c*/ 	.word	0x00000000
        /*1950*/ 	.word	0x00033470
        /*1954*/ 	.short	0x010a
        /*1956*/ 	.byte	0x3f
	.zero		1


	//   ....[63]....
        /*1958*/ 	.word	0x0002bd70
        /*195c*/ 	.word	0x00000000
        /*1960*/ 	.word	0x00033460
        /*1964*/ 	.short	0x010a
        /*1966*/ 	.byte	0x3f
	.zero		1


	//   ....[64]....
        /*1968*/ 	.word	0x0002c980
        /*196c*/ 	.word	0x00000000
        /*1970*/ 	.word	0x00033450
        /*1974*/ 	.short	0x0101
        /*1976*/ 	.byte	0x3f
	.zero		1


	//   ....[65]....
        /*1978*/ 	.word	0x0002c9d0
        /*197c*/ 	.word	0x00000000
        /*1980*/ 	.word	0x00000000
        /*1984*/ 	.short	0x0101
        /*1986*/ 	.byte	0x3f
	.zero		1


	//   ....[66]....
        /*1988*/ 	.word	0x0002d8a0
        /*198c*/ 	.word	0x00000000
        /*1990*/ 	.word	0x00033420
        /*1994*/ 	.short	0x010a
        /*1996*/ 	.byte	0x3f
	.zero		1


	//   ....[67]....
        /*1998*/ 	.word	0x0002da50
        /*199c*/ 	.word	0x00000006
        /*19a0*/ 	.word	0x00000000
        /*19a4*/ 	.short	0x010a
        /*19a6*/ 	.byte	0x3f
	.zero		1


	//   ....[68]....
        /*19a8*/ 	.word	0x0002dac0
        /*19ac*/ 	.word	0x00000007
        /*19b0*/ 	.word	0x00000000
        /*19b4*/ 	.short	0x010a
        /*19b6*/ 	.byte	0x3f
	.zero		1


	//   ....[69]....
        /*19b8*/ 	.word	0x0002db20
        /*19bc*/ 	.word	0x00000004
        /*19c0*/ 	.word	0x00033460
        /*19c4*/ 	.short	0x010a
        /*19c6*/ 	.byte	0x3f
	.zero		1


	//   ....[70]....
        /*19c8*/ 	.word	0x0002db70
        /*19cc*/ 	.word	0x00000003
        /*19d0*/ 	.word	0x00033460
        /*19d4*/ 	.short	0x010a
        /*19d6*/ 	.byte	0x3f
	.zero		1


	//   ....[71]....
        /*19d8*/ 	.word	0x0002dbb0
        /*19dc*/ 	.word	0x00000004
        /*19e0*/ 	.word	0x00033480
        /*19e4*/ 	.short	0x010a
        /*19e6*/ 	.byte	0x3f
	.zero		1


	//   ....[72]....
        /*19e8*/ 	.word	0x0002dbd0
        /*19ec*/ 	.word	0x00000003
        /*19f0*/ 	.word	0x00033480
        /*19f4*/ 	.short	0x010a
        /*19f6*/ 	.byte	0x3f
	.zero		1


	//   ....[73]....
        /*19f8*/ 	.word	0x0002dc30
        /*19fc*/ 	.word	0x0000002b
        /*1a00*/ 	.word	0x00033490
        /*1a04*/ 	.short	0x010a
        /*1a06*/ 	.byte	0x3f
	.zero		1


	//   ....[74]....
        /*1a08*/ 	.word	0x0002dc80
        /*1a0c*/ 	.word	0x0000002b
        /*1a10*/ 	.word	0x00033490
        /*1a14*/ 	.short	0x010a
        /*1a16*/ 	.byte	0x3f
	.zero		1


	//   ....[75]....
        /*1a18*/ 	.word	0x0002dcd0
        /*1a1c*/ 	.word	0x0000002b
        /*1a20*/ 	.word	0x00033490
        /*1a24*/ 	.short	0x010a
        /*1a26*/ 	.byte	0x3f
	.zero		1


	//   ....[76]....
        /*1a28*/ 	.word	0x0002dd20
        /*1a2c*/ 	.word	0x0000002b
        /*1a30*/ 	.word	0x000334b0
        /*1a34*/ 	.short	0x010a
        /*1a36*/ 	.byte	0x3f
	.zero		1


	//   ....[77]....
        /*1a38*/ 	.word	0x0002dfd0
        /*1a3c*/ 	.word	0x00000010
        /*1a40*/ 	.word	0x00033400
        /*1a44*/ 	.short	0x010a
        /*1a46*/ 	.byte	0x3f
	.zero		1


	//   ....[78]....
        /*1a48*/ 	.word	0x0002e1f0
        /*1a4c*/ 	.word	0x00000010
        /*1a50*/ 	.word	0x00033400
        /*1a54*/ 	.short	0x010a
        /*1a56*/ 	.byte	0x3f
	.zero		1


	//   ....[79]....
        /*1a58*/ 	.word	0x0002e240
        /*1a5c*/ 	.word	0x00000000
        /*1a60*/ 	.word	0x00033430
        /*1a64*/ 	.short	0x010a
        /*1a66*/ 	.byte	0x3f
	.zero		1


	//   ....[80]....
        /*1a68*/ 	.word	0x0002e290
        /*1a6c*/ 	.word	0x0000000b
        /*1a70*/ 	.word	0x00033430
        /*1a74*/ 	.short	0x010a
        /*1a76*/ 	.byte	0x3f
	.zero		1


	//   ....[81]....
        /*1a78*/ 	.word	0x0002e2e0
        /*1a7c*/ 	.word	0x0000000a
        /*1a80*/ 	.word	0x00033450
        /*1a84*/ 	.short	0x010a
        /*1a86*/ 	.byte	0x3f
	.zero		1


	//   ....[82]....
        /*1a88*/ 	.word	0x0002e330
        /*1a8c*/ 	.word	0x00000003
        /*1a90*/ 	.word	0x00033450
        /*1a94*/ 	.short	0x010a
        /*1a96*/ 	.byte	0x3f
	.zero		1


	//   ....[83]....
        /*1a98*/ 	.word	0x00031bf0
        /*1a9c*/ 	.word	0x00000012
        /*1aa0*/ 	.word	0x00033420
        /*1aa4*/ 	.short	0x010a
        /*1aa6*/ 	.byte	0x3f
	.zero		1


	//   ....[84]....
        /*1aa8*/ 	.word	0x00031c40
        /*1aac*/ 	.word	0x00000006
        /*1ab0*/ 	.word	0x000334a0
        /*1ab4*/ 	.short	0x010a
        /*1ab6*/ 	.byte	0x3f
	.zero		1


	//   ....[85]....
        /*1ab8*/ 	.word	0x00031c90
        /*1abc*/ 	.word	0x00000006
        /*1ac0*/ 	.word	0x000334c0
        /*1ac4*/ 	.short	0x010a
        /*1ac6*/ 	.byte	0x3f
	.zero		1


	//   ....[86]....
        /*1ac8*/ 	.word	0x00031ce0
        /*1acc*/ 	.word	0x00000007
        /*1ad0*/ 	.word	0x000334a0
        /*1ad4*/ 	.short	0x010a
        /*1ad6*/ 	.byte	0x3f
	.zero		1


	//   ....[87]....
        /*1ad8*/ 	.word	0x00031d30
        /*1adc*/ 	.word	0x00000007
        /*1ae0*/ 	.word	0x000334c0
        /*1ae4*/ 	.short	0x010a
        /*1ae6*/ 	.byte	0x3f
	.zero		1


	//   ....[88]....
        /*1ae8*/ 	.word	0x00031ed0
        /*1aec*/ 	.word	0x00000002
        /*1af0*/ 	.word	0x00033480
        /*1af4*/ 	.short	0x010a
        /*1af6*/ 	.byte	0x3f
	.zero		1


	//   ....[89]....
        /*1af8*/ 	.word	0x00031f20
        /*1afc*/ 	.word	0x00000002
        /*1b00*/ 	.word	0x00033440
        /*1b04*/ 	.short	0x010a
        /*1b06*/ 	.byte	0x3f
	.zero		1


	//   ....[90]....
        /*1b08*/ 	.word	0x00032520
        /*1b0c*/ 	.word	0x00000012
        /*1b10*/ 	.word	0x00033420
        /*1b14*/ 	.short	0x010a
        /*1b16*/ 	.byte	0x3f
	.zero		1


	//   ....[91]....
        /*1b18*/ 	.word	0x00032570
        /*1b1c*/ 	.word	0x00000006
        /*1b20*/ 	.word	0x00033480
        /*1b24*/ 	.short	0x010a
        /*1b26*/ 	.byte	0x3f
	.zero		1


	//   ....[92]....
        /*1b28*/ 	.word	0x000325c0
        /*1b2c*/ 	.word	0x00000006
        /*1b30*/ 	.word	0x00033440
        /*1b34*/ 	.short	0x010a
        /*1b36*/ 	.byte	0x3f
	.zero		1


	//   ....[93]....
        /*1b38*/ 	.word	0x00032610
        /*1b3c*/ 	.word	0x00000003
        /*1b40*/ 	.word	0x00033470
        /*1b44*/ 	.short	0x010a
        /*1b46*/ 	.byte	0x3f
	.zero		1


	//   ....[94]....
        /*1b48*/ 	.word	0x00032660
        /*1b4c*/ 	.word	0x00000003
        /*1b50*/ 	.word	0x00033460
        /*1b54*/ 	.short	0x010a
        /*1b56*/ 	.byte	0x3f
	.zero		1


	//   ....[95]....
        /*1b58*/ 	.word	0x000326b0
        /*1b5c*/ 	.word	0x00000000
        /*1b60*/ 	.word	0x00033470
        /*1b64*/ 	.short	0x010a
        /*1b66*/ 	.byte	0x3f
	.zero		1


	//   ....[96]....
        /*1b68*/ 	.word	0x00032700
        /*1b6c*/ 	.word	0x00000000
        /*1b70*/ 	.word	0x00033460
        /*1b74*/ 	.short	0x010a
        /*1b76*/ 	.byte	0x3f
	.zero		1


	//   ....[97]....
        /*1b78*/ 	.word	0x00033240
        /*1b7c*/ 	.word	0x00000000
        /*1b80*/ 	.word	0x00033420
        /*1b84*/ 	.short	0x010a
        /*1b86*/ 	.byte	0x3f
	.zero		1


	//   ....[98]....
        /*1b88*/ 	.word	0x000333e0
        /*1b8c*/ 	.word	0x00000006
        /*1b90*/ 	.word	0x00000000
        /*1b94*/ 	.short	0x010a
        /*1b96*/ 	.byte	0x3f
	.zero		1


	//   ....[99]....
        /*1b98*/ 	.word	0x00033430
        /*1b9c*/ 	.word	0x00000007
        /*1ba0*/ 	.word	0x00000000
        /*1ba4*/ 	.short	0x010a
        /*1ba6*/ 	.byte	0x3f
	.zero		1


	//   ....[100]....
        /*1ba8*/ 	.word	0x00033480
        /*1bac*/ 	.word	0x00000004
        /*1bb0*/ 	.word	0x00033460
        /*1bb4*/ 	.short	0x010a
        /*1bb6*/ 	.byte	0x3f
	.zero		1


	//   ....[101]....
        /*1bb8*/ 	.word	0x000334d0
        /*1bbc*/ 	.word	0x00000003
        /*1bc0*/ 	.word	0x00033460
        /*1bc4*/ 	.short	0x010a
        /*1bc6*/ 	.byte	0x3f
	.zero		1


	//   ....[102]....
        /*1bc8*/ 	.word	0x00033520
        /*1bcc*/ 	.word	0x00000004
        /*1bd0*/ 	.word	0x00033480
        /*1bd4*/ 	.short	0x010a
        /*1bd6*/ 	.byte	0x3f
	.zero		1


	//----- nvinfo : EIATTR_NUM_MBARRIERS
	.align		4
.L_665:
        /*1bd8*/ 	.byte	0x03, 0x38
        /*1bda*/ 	.short	0x0016


	//----- nvinfo : EIATTR_EXIT_INSTR_OFFSETS
	.align		4
        /*1bdc*/ 	.byte	0x04, 0x1c
        /*1bde*/ 	.short	(.L_667 - .L_666)


	//   ....[0]....
.L_666:
        /*1be0*/ 	.word	0x0002dc20


	//----- nvinfo : EIATTR_MAX_THREADS
	.align		4
.L_667:
        /*1be4*/ 	.byte	0x04, 0x05
        /*1be6*/ 	.short	(.L_669 - .L_668)
.L_668:
        /*1be8*/ 	.word	0x00000180
        /*1bec*/ 	.word	0x00000001
        /*1bf0*/ 	.word	0x00000001


	//----- nvinfo : EIATTR_CRS_STACK_SIZE
	.align		4
.L_669:
        /*1bf4*/ 	.byte	0x04, 0x1e
        /*1bf6*/ 	.short	(.L_671 - .L_670)
.L_670:
        /*1bf8*/ 	.word	0x00000000


	//----- nvinfo : EIATTR_CBANK_PARAM_SIZE
	.align		4
.L_671:
        /*1bfc*/ 	.byte	0x03, 0x19
        /*1bfe*/ 	.short	0x0af0


	//----- nvinfo : EIATTR_PARAM_CBANK
	.align		4
        /*1c00*/ 	.byte	0x04, 0x0a
        /*1c02*/ 	.short	(.L_673 - .L_672)
	.align		4
.L_672:
        /*1c04*/ 	.word	index@(.nv.constant0._ZN7cutlass13device_kernelIN5flash11enable_sm90INS1_16FlashAttnFwdSm90INS1_25CollectiveMainloopFwdSm90ILi2EN4cute5tupleIJNS5_1CILi1EEES8_S8_EEENS6_IJNS7_ILi128EEENS7_ILi160EEENS7_ILi192EEEEEELi192ENS_12float_e4m3_tEfNS_4arch4Sm90ELb0ELb0ELb0ELb1ELb0ELb1ELb0ELb1ELb1ELb1ELb1ELb0EEENS1_21CollectiveEpilogueFwdINS6_IJSA_SC_SB_EEES9_NS_10bfloat16_tESG_Li256ELb1ELb1ELb1ELb1EEENS1_36VarlenDynamicPersistentTileSchedulerILi128ELi160ELi256ELi128ELb1ELb1ELb1ELb0ELb1ELb1EEEEEEEEEvNT_6ParamsE)
        /*1c08*/ 	.short	0x0210
        /*1c0a*/ 	.short	0x0af0


	//----- nvinfo : EIATTR_SW_WAR
	.align		4
.L_673:
        /*1c0c*/ 	.byte	0x04, 0x36
        /*1c0e*/ 	.short	(.L_675 - .L_674)
.L_674:
        /*1c10*/ 	.word	0x00000008
.L_675:


//--------------------- .nv.info._ZN7cutlass13device_kernelIN5flash11enable_sm90INS1_16FlashAttnFwdSm90INS1_25CollectiveMainloopFwdSm90ILi2EN4cute5tupleIJNS5_1CILi1EEES8_S8_EEENS6_IJNS7_ILi128EEENS7_ILi160EEENS7_ILi192EEEEEELi192ENS_12float_e4m3_tEfNS_4arch4Sm90ELb0ELb1ELb0ELb0ELb0ELb0ELb0ELb1ELb1ELb1ELb1ELb0EEENS1_21CollectiveEpilogueFwdINS6_IJSA_SC_SB_EEES9_NS_10bfloat16_tESG_Li256ELb0ELb1ELb1ELb1EEENS1_19SingleTileSchedulerILb0ELb1ELb1ELi128EEEEEEEEEvNT_6ParamsE --------------------------
	.section	.nv.info._ZN7cutlass13device_kernelIN5flash11enable_sm90INS1_16FlashAttnFwdSm90INS1_25CollectiveMainloopFwdSm90ILi2EN4cute5tupleIJNS5_1CILi1EEES8_S8_EEENS6_IJNS7_ILi128EEENS7_ILi160EEENS7_ILi192EEEEEELi192ENS_12float_e4m3_tEfNS_4arch4Sm90ELb0ELb1ELb0ELb0ELb0ELb0ELb0ELb1ELb1ELb1ELb1ELb0EEENS1_21CollectiveEpilogueFwdINS6_IJSA_SC_SB_EEES9_NS_10bfloat16_tESG_Li256ELb0ELb1ELb1ELb1EEENS1_19SingleTileSchedulerILb0ELb1ELb1ELi128EEEEEEEEEvNT_6ParamsE,"",@"SHT_CUDA_INFO"
	.sectionflags	@""
	.align	4


	//----- nvinfo : EIATTR_CUDA_API_VERSION
	.align		4
        /*0000*/ 	.byte	0x04, 0x37
        /*0002*/ 	.short	(.L_677 - .L_676)
.L_676:
        /*0004*/ 	.word	0x00000082


	//----- nvinfo : EIATTR_KPARAM_INFO
	.align		4
.L_677:
        /*0008*/ 	.byte	0x04, 0x17
        /*000a*/ 	.short	(.L_679 - .L_678)
.L_678:
        /*000c*/ 	.word	0x00000000
        /*0010*/ 	.short	0x0000
        /*0012*/ 	.short	0x0070
        /*0014*/ 	.byte	0x00, 0xf0, 0x01, 0x28


	//----- nvinfo : EIATTR_SPARSE_MMA_MASK
	.align		4
.L_679:
        /*0018*/ 	.byte	0x03, 0x50
        /*001a*/ 	.short	0x0000


	//----- nvinfo : EIATTR_MAXREG_COUNT
	.align		4
        /*001c*/ 	.byte	0x03, 0x1b
        /*001e*/ 	.short	0x00a8


	//----- nvinfo : EIATTR_NUM_BARRIERS
	.align		4
        /*0020*/ 	.byte	0x02, 0x4c
        /*0022*/ 	.byte	0x10
	.zero		1


	//----- nvinfo : EIATTR_EXTERNS
	.align		4
        /*0024*/ 	.byte	0x04, 0x0f
        /*0026*/ 	.short	(.L_681 - .L_680)


	//   ....[0]....
	.align		4
.L_680:
        /*0028*/ 	.word	index@(__assertfail)


	//----- nvinfo : EIATTR_ANNOTATIONS
	.align		4
.L_681:
        /*002c*/ 	.byte	0x04, 0x55
        /*002e*/ 	.short	(.L_683 - .L_682)


	//   ....[0]....
.L_682:
        /* <DEDUP_REMOVED lines=13> */


	//----- nvinfo : EIATTR_MERCURY_ISA_VERSION
	.align		4
.L_683:
        /*00e8*/ 	.byte	0x03, 0x5f
        /*00ea*/ 	.short	0x0101


	//----- nvinfo : EIATTR_INT_WARP_WIDE_INSTR_OFFSETS
	.align		4
        /*00ec*/ 	.byte	0x04, 0x31
        /*00ee*/ 	.short	(.L_685 - .L_684)


	//   ....[0]....
.L_684:
        /*00f0*/ 	.word	0x00000130


	//   ....[1]....
        /*00f4*/ 	.word	0x00000170


	//   ....[2]....
        /*00f8*/ 	.word	0x000001e0


	//----- nvinfo : EIATTR_COOP_GROUP_MASK_REGIDS
	.align		4
.L_685:
        /*00fc*/ 	.byte	0x04, 0x29
        /*00fe*/ 	.short	(.L_687 - .L_686)


	//   ....[0]....
.L_686:
        /*0100*/ 	.word	0xffffffff


	//   ....[1]....
        /*0104*/ 	.word	0xffffffff


	//   ....[2]....
        /*0108*/ 	.word	0xffffffff


	//   ....[3]....
        /*010c*/ 	.word	0xffffffff


	//   ....[4]....
        /*0110*/ 	.word	0xffffffff


	//   ....[5]....
        /*0114*/ 	.word	0xffffffff


	//   ....[6]....
        /*0118*/ 	.word	0xffffffff


	//   ....[7]....
        /*011c*/ 	.word	0xffffffff


	//   ....[8]....
        /*0120*/ 	.word	0xffffffff


	//   ....[9]....
        /*0124*/ 	.word	0xffffffff


	//   ....[10]....
        /*0128*/ 	.word	0xffffffff


	//   ....[11]....
        /*012c*/ 	.word	0xffffffff


	//   ....[12]....
        /*0130*/ 	.word	0xffffffff


	//   ....[13]....
        /*0134*/ 	.word	0xffffffff


	//   ....[14]....
        /*0138*/ 	.word	0xffffffff


	//   ....[15]....
        /*013c*/ 	.word	0xffffffff


	//   ....[16]....
        /*0140*/ 	.word	0xffffffff


	//   ....[17]....
        /*0144*/ 	.word	0xffffffff


	//   ....[18]....
        /*0148*/ 	.word	0xffffffff


	//   ....[19]....
        /*014c*/ 	.word	0xffffffff


	//   ....[20]....
        /*0150*/ 	.word	0xffffffff


	//   ....[21]....
        /*0154*/ 	.word	0xffffffff


	//   ....[22]....
        /*0158*/ 	.word	0xffffffff


	//   ....[23]....
        /*015c*/ 	.word	0xffffffff


	//   ....[24]....
        /*0160*/ 	.word	0xffffffff


	//   ....[25]....
        /*0164*/ 	.word	0xffffffff


	//   ....[26]....
        /*0168*/ 	.word	0xffffffff


	//   ....[27]....
        /*016c*/ 	.word	0xffffffff


	//   ....[28]....
        /*0170*/ 	.word	0xffffffff


	//   ....[29]....
        /*0174*/ 	.word	0xffffffff


	//   ....[30]....
        /*0178*/ 	.word	0xffffffff


	//   ....[31]....
        /*017c*/ 	.word	0xffffffff


	//   ....[32]....
        /*0180*/ 	.word	0xffffffff


	//   ....[33]....
        /*0184*/ 	.word	0xffffffff


	//   ....[34]....
        /*0188*/ 	.word	0xffffffff


	//   ....[35]....
        /*018c*/ 	.word	0xffffffff


	//   ....[36]....
        /*0190*/ 	.word	0xffffffff


	//   ....[37]....
        /*0194*/ 	.word	0xffffffff


	//   ....[38]....
        /*0198*/ 	.word	0xffffffff


	//   ....[39]....
        /*019c*/ 	.word	0xffffffff


	//   ....[40]....
        /*01a0*/ 	.word	0xffffffff


	//   ....[41]....
        /*01a4*/ 	.word	0xffffffff


	//   ....[42]....
        /*01a8*/ 	.word	0xffffffff


	//   ....[43]....
        /*01ac*/ 	.word	0xffffffff


	//   ....[44]....
        /*01b0*/ 	.word	0xffffffff


	//   ....[45]....
        /*01b4*/ 	.word	0xffffffff


	//   ....[46]....
        /*01b8*/ 	.word	0xffffffff


	//   ....[47]....
        /*01bc*/ 	.word	0xffffffff


	//   ....[48]....
        /*01c0*/ 	.word	0xffffffff


	//   ....[49]....
        /*01c4*/ 	.word	0xffffffff


	//   ....[50]....
        /*01c8*/ 	.word	0xffffffff


	//   ....[51]....
        /*01cc*/ 	.word	0xffffffff


	//   ....[52]....
        /*01d0*/ 	.word	0xffffffff


	//   ....[53]....
        /*01d4*/ 	.word	0xffffffff


	//   ....[54]....
        /*01d8*/ 	.word	0xffffffff


	//   ....[55]....
        /*01dc*/ 	.word	0xffffffff


	//   ....[56]....
        /*01e0*/ 	.word	0xffffffff


	//   ....[57]....
        /*01e4*/ 	.word	0xffffffff


	//   ....[58]....
        /*01e8*/ 	.word	0xffffffff


	//   ....[59]....
        /*01ec*/ 	.word	0xffffffff


	//   ....[60]....
        /*01f0*/ 	.word	0xffffffff


	//   ....[61]....
        /*01f4*/ 	.word	0xffffffff


	//   ....[62]....
        /*01f8*/ 	.word	0xffffffff


	//   ....[63]....
        /*01fc*/ 	.word	0xffffffff


	//   ....[64]....
        /*0200*/ 	.word	0xffffffff


	//   ....[65]....
        /*0204*/ 	.word	0xffffffff


	//   ....[66]....
        /*0208*/ 	.word	0xffffffff


	//   ....[67]....
        /*020c*/ 	.word	0xffffffff


	//   ....[68]....
        /*0210*/ 	.word	0xffffffff


	//   ....[69]....
        /*0214*/ 	.word	0xffffffff


	//   ....[70]....
        /*0218*/ 	.word	0xffffffff


	//   ....[71]....
        /*021c*/ 	.word	0xffffffff


	//   ....[72]....
        /*0220*/ 	.word	0xffffffff


	//   ....[73]....
        /*0224*/ 	.word	0xffffffff


	//   ....[74]....
        /*0228*/ 	.word	0xffffffff


	//   ....[75]....
        /*022c*/ 	.word	0xffffffff


	//   ....[76]....
        /*0230*/ 	.word	0xffffffff


	//   ....[77]....
        /*0234*/ 	.word	0xffffffff


	//   ....[78]....
        /*0238*/ 	.word	0xffffffff


	//   ....[79]....
        /*023c*/ 	.word	0xffffffff


	//   ....[80]....
        /*0240*/ 	.word	0xffffffff


	//   ....[81]....
        /*0244*/ 	.word	0xffffffff


	//   ....[82]....
        /*0248*/ 	.word	0xffffffff


	//   ....[83]....
        /*024c*/ 	.word	0xffffffff


	//   ....[84]....
        /*0250*/ 	.word	0xffffffff


	//   ....[85]....
        /*0254*/ 	.word	0xffffffff


	//   ....[86]....
        /*0258*/ 	.word	0xffffffff


	//   ....[87]....
        /*025c*/ 	.word	0xffffffff


	//   ....[88]....
        /*0260*/ 	.word	0xffffffff


	//   ....[89]....
        /*0264*/ 	.word	0xffffffff


	//   ....[90]....
        /*0268*/ 	.word	0xffffffff


	//   ....[91]....
        /*026c*/ 	.word	0xffffffff


	//   ....[92]....
        /*0270*/ 	.word	0xffffffff


	//   ....[93]....
        /*0274*/ 	.word	0xffffffff


	//   ....[94]....
        /*0278*/ 	.word	0xffffffff


	//   ....[95]....
        /*027c*/ 	.word	0xffffffff


	//   ....[96]....
        /*0280*/ 	.word	0xffffffff


	//   ....[97]....
        /*0284*/ 	.word	0xffffffff


	//   ....[98]....
        /*0288*/ 	.word	0xffffffff


	//   ....[99]....
        /*028c*/ 	.word	0xffffffff


	//   ....[100]....
        /*0290*/ 	.word	0xffffffff


	//   ....[101]....
        /*0294*/ 	.word	0xffffffff


	//   ....[102]....
        /*0298*/ 	.word	0xffffffff


	//   ....[103]....
        /*029c*/ 	.word	0xffffffff


	//   ....[104]....
        /*02a0*/ 	.word	0xffffffff


	//   ....[105]....
        /*02a4*/ 	.word	0xffffffff


	//   ....[106]....
        /*02a8*/ 	.word	0xffffffff


	//   ....[107]....
        /*02ac*/ 	.word	0xffffffff


	//   ....[108]....
        /*02b0*/ 	.word	0xffffffff


	//   ....[109]....
        /*02b4*/ 	.word	0xffffffff


	//   ....[110]....
        /*02b8*/ 	.word	0xffffffff


	//   ....[111]....
        /*02bc*/ 	.word	0xffffffff


	//   ....[112]....
        /*02c0*/ 	.word	0xffffffff


	//   ....[113]....
        /*02c4*/ 	.word	0xffffffff


	//   ....[114]....
        /*02c8*/ 	.word	0xffffffff


	//   ....[115]....
        /*02cc*/ 	.word	0xffffffff


	//   ....[116]....
        /*02d0*/ 	.word	0xffffffff


	//   ....[117]....
        /*02d4*/ 	.word	0xffffffff


	//   ....[118]....
        /*02d8*/ 	.word	0xffffffff


	//   ....[119]....
        /*02dc*/ 	.word	0xffffffff


	//   ....[120]....
        /*02e0*/ 	.word	0xffffffff


	//   ....[121]....
        /*02e4*/ 	.word	0xffffffff


	//   ....[122]....
        /*02e8*/ 	.word	0xffffffff


	//   ....[123]....
        /*02ec*/ 	.word	0xffffffff


	//   ....[124]....
        /*02f0*/ 	.word	0xffffffff


	//   ....[125]....
        /*02f4*/ 	.word	0xffffffff


	//   ....[126]....
        /*02f8*/ 	.word	0xffffffff


	//   ....[127]....
        /*02fc*/ 	.word	0xffffffff


	//   ....[128]....
        /*0300*/ 	.word	0xffffffff


	//   ....[129]....
        /*0304*/ 	.word	0xffffffff


	//   ....[130]....
        /*0308*/ 	.word	0xffffffff


	//   ....[131]....
        /*030c*/ 	.word	0xffffffff


	//   ....[132]....
        /*0310*/ 	.word	0xffffffff


	//   ....[133]....
        /*0314*/ 	.word	0xffffffff


	//   ....[134]....
        /*0318*/ 	.word	0xffffffff


	//   ....[135]....
        /*031c*/ 	.word	0xffffffff


	//   ....[136]....
        /*0320*/ 	.word	0xffffffff


	//   ....[137]....
        /*0324*/ 	.word	0xffffffff


	//   ....[138]....
        /*0328*/ 	.word	0xffffffff


	//   ....[139]....
        /*032c*/ 	.word	0xffffffff


	//   ....[140]....
        /*0330*/ 	.word	0xffffffff


	//   ....[141]....
        /*0334*/ 	.word	0xffffffff


	//   ....[142]....
        /*0338*/ 	.word	0xffffffff


	//   ....[143]....
        /*033c*/ 	.word	0xffffffff


	//   ....[144]....
        /*0340*/ 	.word	0xffffffff


	//   ....[145]....
        /*0344*/ 	.word	0xffffffff


	//   ....[146]....
        /*0348*/ 	.word	0xffffffff


	//   ....[147]....
        /*034c*/ 	.word	0xffffffff


	//   ....[148]....
        /*0350*/ 	.word	0xffffffff


	//   ....[149]....
        /*0354*/ 	.word	0x0500000f


	//   ....[150]....
        /*0358*/ 	.word	0x0500000f


	//   ....[151]....
        /*035c*/ 	.word	0x0500000f


	//   ....[152]....
        /*0360*/ 	.word	0x0500000f


	//   ....[153]....
        /*0364*/ 	.word	0x0500000f


	//   ....[154]....
        /*0368*/ 	.word	0x0500000f


	//   ....[155]....
        /*036c*/ 	.word	0x0500000f


	//   ....[156]....
        /*0370*/ 	.word	0x0500000f


	//   ....[157]....
        /*0374*/ 	.word	0x0500000f


	//----- nvinfo : EIATTR_COOP_GROUP_INSTR_OFFSETS
	.align		4
.L_687:
        /*0378*/ 	.byte	0x04, 0x28
        /*037a*/ 	.short	(.L_689 - .L_688)


	//   ....[0]....
.L_688:
        /*037c*/ 	.word	0x00000070


	//   ....[1]....
        /*0380*/ 	.word	0x00000140


	//   ....[2]....
        /*0384*/ 	.word	0x00000190


	//   ....[3]....
        /*0388*/ 	.word	0x000003c0


	//   ....[4]....
        /*038c*/ 	.word	0x00000520


	//   ....[5]....
        /*0390*/ 	.word	0x00000640


	//   ....[6]....
        /*0394*/ 	.word	0x000007a0


	//   ....[7]....
        /*0398*/ 	.word	0x00001a20


	//   ....[8]....
        /*039c*/ 	.word	0x00002d90


	//   ....[9]....
        /*03a0*/ 	.word	0x000030c0


	//   ....[10]....
        /*03a4*/ 	.word	0x00004510


	//   ....[11]....
        /*03a8*/ 	.word	0x00004620


	//   ....[12]....
        /*03ac*/ 	.word	0x000051f0


	//   ....[13]....
        /*03b0*/ 	.word	0x00005250


	//   ....[14]....
        /*03b4*/ 	.word	0x000078e0


	//   ....[15]....
        /*03b8*/ 	.word	0x00008950


	//   ....[16]....
        /*03bc*/ 	.word	0x000091a0


	//   ....[17]....
        /*03c0*/ 	.word	0x000092b0


	//   ....[18]....
        /*03c4*/ 	.word	0x00009dd0


	//   ....[19]....
        /*03c8*/ 	.word	0x00009e40


	//   ....[20]....
        /*03cc*/ 	.word	0x0000cab0


	//   ....[21]....
        /*03d0*/ 	.word	0x0000cac0


	//   ....[22]....
        /*03d4*/ 	.word	0x0000cb00


	//   ....[23]....
        /*03d8*/ 	.word	0x0000cb10


	//   ....[24]....
        /*03dc*/ 	.word	0x0000f790


	//   ....[25]....
        /*03e0*/ 	.word	0x000107b0


	//   ....[26]....
        /*03e4*/ 	.word	0x00011000


	//   ....[27]....
        /*03e8*/ 	.word	0x00011110


	//   ....[28]....
        /*03ec*/ 	.word	0x00011c30


	//   ....[29]....
        /*03f0*/ 	.word	0x00011cb0


	//   ....[30]....
        /*03f4*/ 	.word	0x00013630


	//   ....[31]....
        /*03f8*/ 	.word	0x00013640


	//   ....[32]....
        /*03fc*/ 	.word	0x00013670


	//   ....[33]....
        /*0400*/ 	.word	0x00013680


	//   ....[34]....
        /*0404*/ 	.word	0x00014930


	//   ....[35]....
        /*0408*/ 	.word	0x00014940


	//   ....[36]....
        /*040c*/ 	.word	0x00014950


	//   ....[37]....
        /*0410*/ 	.word	0x00014970


	//   ....[38]....
        /*0414*/ 	.word	0x00014980


	//   ....[39]....
        /*0418*/ 	.word	0x00014990


	//   ....[40]....
        /*041c*/ 	.word	0x000149a0


	//   ....[41]....
        /*0420*/ 	.word	0x000149b0


	//   ....[42]....
        /*0424*/ 	.word	0x000149c0


	//   ....[43]....
        /*0428*/ 	.word	0x000149d0


	//   ....[44]....
        /*042c*/ 	.word	0x000149e0


	//   ....[45]....
        /*0430*/ 	.word	0x000149f0


	//   ....[46]....
        /*0434*/ 	.word	0x00014a10


	//   ....[47]....
        /*0438*/ 	.word	0x00014a20


	//   ....[48]....
        /*043c*/ 	.word	0x00014a30


	//   ....[49]....
        /*0440*/ 	.word	0x00014a40


	//   ....[50]....
        /*0444*/ 	.word	0x00014a50


	//   ....[51]....
        /*0448*/ 	.word	0x00014a70


	//   ....[52]....
        /*044c*/ 	.word	0x00014a80


	//   ....[53]....
        /*0450*/ 	.word	0x00014a90


	//   ....[54]....
        /*0454*/ 	.word	0x00014aa0


	//   ....[55]....
        /*0458*/ 	.word	0x00014ac0


	//   ....[56]....
        /*045c*/ 	.word	0x00014ad0


	//   ....[57]....
        /*0460*/ 	.word	0x00014ae0


	//   ....[58]....
        /*0464*/ 	.word	0x00014af0


	//   ....[59]....
        /*0468*/ 	.word	0x00014b00


	//   ....[60]....
        /*046c*/ 	.word	0x00014b10


	//   ....[61]....
        /*0470*/ 	.word	0x00014b20


	//   ....[62]....
        /*0474*/ 	.word	0x00014b30


	//   ....[63]....
        /*0478*/ 	.word	0x00014b40


	//   ....[64]....
        /*047c*/ 	.word	0x00014b50


	//   ....[65]....
        /*0480*/ 	.word	0x00014b60


	//   ....[66]....
        /*0484*/ 	.word	0x00014b70


	//   ....[67]....
        /*0488*/ 	.word	0x00014b80


	//   ....[68]....
        /*048c*/ 	.word	0x00014b90


	//   ....[69]....
        /*0490*/ 	.word	0x00014ba0


	//   ....[70]....
        /*0494*/ 	.word	0x00014bb0


	//   ....[71]....
        /*0498*/ 	.word	0x00014bc0


	//   ....[72]....
        /*049c*/ 	.word	0x00014bd0


	//   ....[73]....
        /*04a0*/ 	.word	0x00014be0


	//   ....[74]....
        /*04a4*/ 	.word	0x00014bf0


	//   ....[75]....
        /*04a8*/ 	.word	0x00014c20


	//   ....[76]....
        /*04ac*/ 	.word	0x00014c50


	//   ....[77]....
        /*04b0*/ 	.word	0x00014c80


	//   ....[78]....
        /*04b4*/ 	.word	0x00014cb0


	//   ....[79]....
        /*04b8*/ 	.word	0x00014ce0


	//   ....[80]....
        /*04bc*/ 	.word	0x00014d10


	//   ....[81]....
        /*04c0*/ 	.word	0x00014d40


	//   ....[82]....
        /*04c4*/ 	.word	0x00014d70


	//   ....[83]....
        /*04c8*/ 	.word	0x00014da0


	//   ....[84]....
        /*04cc*/ 	.word	0x00014db0


	//   ....[85]....
        /*04d0*/ 	.word	0x00014dc0


	//   ....[86]....
        /*04d4*/ 	.word	0x00014dd0


	//   ....[87]....
        /*04d8*/ 	.word	0x00014de0


	//   ....[88]....
        /*04dc*/ 	.word	0x00014df0


	//   ....[89]....
        /*04e0*/ 	.word	0x00014e10


	//   ....[90]....
        /*04e4*/ 	.word	0x00014e20


	//   ....[91]....
        /*04e8*/ 	.word	0x00014e40


	//   ....[92]....
        /*04ec*/ 	.word	0x00014e60


	//   ....[93]....
        /*04f0*/ 	.word	0x00014e80


	//   ....[94]....
        /*04f4*/ 	.word	0x00014e90


	//   ....[95]....
        /*04f8*/ 	.word	0x00014eb0


	//   ....[96]....
        /*04fc*/ 	.word	0x00014ed0


	//   ....[97]....
        /*0500*/ 	.word	0x00014ef0


	//   ....[98]....
        /*0504*/ 	.word	0x00014f10


	//   ....[99]....
        /*0508*/ 	.word	0x00014f30


	//   ....[100]....
        /*050c*/ 	.word	0x00014f60


	//   ....[101]....
        /*0510*/ 	.word	0x00014f70


	//   ....[102]....
        /*0514*/ 	.word	0x00014fa0


	//   ....[103]....
        /*0518*/ 	.word	0x00014fb0


	//   ....[104]....
        /*051c*/ 	.word	0x00014fc0


	//   ....[105]....
        /*0520*/ 	.word	0x00014fd0


	//   ....[106]....
        /*0524*/ 	.word	0x00014fe0


	//   ....[107]....
        /*0528*/ 	.word	0x00014ff0


	//   ....[108]....
        /*052c*/ 	.word	0x00015010


	//   ....[109]....
        /*0530*/ 	.word	0x00015020


	//   ....[110]....
        /*0534*/ 	.word	0x00015030


	//   ....[111]....
        /*0538*/ 	.word	0x00015040


	//   ....[112]....
        /*053c*/ 	.word	0x00015050


	//   ....[113]....
        /*0540*/ 	.word	0x00015090


	//   ....[114]....
        /*0544*/ 	.word	0x000150a0


	//   ....[115]....
        /*0548*/ 	.word	0x000150b0


	//   ....[116]....
        /*054c*/ 	.word	0x000150c0


	//   ....[117]....
        /*0550*/ 	.word	0x000150e0


	//   ....[118]....
        /*0554*/ 	.word	0x00015100


	//   ....[119]....
        /*0558*/ 	.word	0x00015130


	//   ....[120]....
        /*055c*/ 	.word	0x00015160


	//   ....[121]....
        /*0560*/ 	.word	0x00015190


	//   ....[122]....
        /*0564*/ 	.word	0x000151d0


	//   ....[123]....
        /*0568*/ 	.word	0x00015210


	//   ....[124]....
        /*056c*/ 	.word	0x00015240


	//   ....[125]....
        /*0570*/ 	.word	0x00015270


	//   ....[126]....
        /*0574*/ 	.word	0x00015290


	//   ....[127]....
        /*0578*/ 	.word	0x000152c0


	//   ....[128]....
        /*057c*/ 	.word	0x000152f0


	//   ....[129]....
        /*0580*/ 	.word	0x00015310


	//   ....[130]....
        /*0584*/ 	.word	0x00015780


	//   ....[131]....
        /*0588*/ 	.word	0x000157c0


	//   ....[132]....
        /*058c*/ 	.word	0x00015800


	//   ....[133]....
        /*0590*/ 	.word	0x00015830


	//   ....[134]....
        /*0594*/ 	.word	0x00015880


	//   ....[135]....
        /*0598*/ 	.word	0x000158c0


	//   ....[136]....
        /*059c*/ 	.word	0x00016230


	//   ....[137]....
        /*05a0*/ 	.word	0x00016260


	//   ....[138]....
        /*05a4*/ 	.word	0x000170e0


	//   ....[139]....
        /*05a8*/ 	.word	0x00018260


	//   ....[140]....
        /*05ac*/ 	.word	0x00018ec0


	//   ....[141]....
        /*05b0*/ 	.word	0x00018ed0


	//   ....[142]....
        /*05b4*/ 	.word	0x00018ef0


	//   ....[143]....
        /*05b8*/ 	.word	0x00018fe0


	//   ....[144]....
        /*05bc*/ 	.word	0x00019010


	//   ....[145]....
        /*05c0*/ 	.word	0x000190a0


	//   ....[146]....
        /*05c4*/ 	.word	0x000190d0


	//   ....[147]....
        /*05c8*/ 	.word	0x000190e0


	//   ....[148]....
        /*05cc*/ 	.word	0x0001b910


	//   ....[149]....
        /*05d0*/ 	.word	0x0001bfa0


	//   ....[150]....
        /*05d4*/ 	.word	0x0001c180


	//   ....[151]....
        /*05d8*/ 	.word	0x0001c1d0


	//   ....[152]....
        /*05dc*/ 	.word	0x0001c270


	//   ....[153]....
        /*05e0*/ 	.word	0x0001c390


	//   ....[154]....
        /*05e4*/ 	.word	0x0001c400


	//   ....[155]....
        /*05e8*/ 	.word	0x0001c500


	//   ....[156]....
        /*05ec*/ 	.word	0x0001c570


	//   ....[157]....
        /*05f0*/ 	.word	0x0001c660


	//----- nvinfo : EIATTR_REG_RECONFIG
	.align		4
.L_689:
        /*05f4*/ 	.byte	0x01, 0x54
	.zero		2


	//----- nvinfo : EIATTR_SYSCALL_OFFSETS
	.align		4
        /*05f8*/ 	.byte	0x04, 0x46
        /*05fa*/ 	.short	(.L_691 - .L_690)


	//   ....[0]....
.L_690:
        /*05fc*/ 	.word	0x00001be0


	//   ....[1]....
        /*0600*/ 	.word	0x00017c40


	//   ....[2]....
        /*0604*/ 	.word	0x00017d80


	//   ....[3]....
        /*0608*/ 	.word	0x00017ec0


	//   ....[4]....
        /*060c*/ 	.word	0x00017fe0


	//   ....[5]....
        /*0610*/ 	.word	0x00018a80


	//----- nvinfo : EIATTR_MBARRIER_INSTR_OFFSETS
	.align		4
.L_691:
        /*0614*/ 	.byte	0x04, 0x39
        /*0616*/ 	.short	(.L_693 - .L_692)


	//   ....[0]....
.L_692:
        /*0618*/ 	.word	0x00000270
        /*061c*/ 	.word	0x000000ff
        /*0620*/ 	.word	0x00033400
        /*0624*/ 	.short	0x0100
        /*0626*/ 	.byte	0x08
	.zero		1


	//   ....[1]....
        /*0628*/ 	.word	0x00000280
        /*062c*/ 	.word	0x000000ff
        /*0630*/ 	.word	0x00033420
        /*0634*/ 	.short	0x0100
        /*0636*/ 	.byte	0x08
	.zero		1


	//   ....[2]....
        /*0638*/ 	.word	0x00000370
        /*063c*/ 	.word	0x000000ff
        /*0640*/ 	.word	0x00033430
        /*0644*/ 	.short	0x0100
        /*0646*/ 	.byte	0x08
	.zero		1


	//   ....[3]....
        /*0648*/ 	.word	0x00000380
        /*064c*/ 	.word	0x000000ff
        /*0650*/ 	.word	0x00033440
        /*0654*/ 	.short	0x0100
        /*0656*/ 	.byte	0x08
	.zero		1


	//   ....[4]....
        /*0658*/ 	.word	0x00000390
        /*065c*/ 	.word	0x000000ff
        /*0660*/ 	.word	0x00033438
        /*0664*/ 	.short	0x0100
        /*0666*/ 	.byte	0x08
	.zero		1


	//   ....[5]....
        /*0668*/ 	.word	0x000003a0
        /*066c*/ 	.word	0x000000ff
        /*0670*/ 	.word	0x00033448
        /*0674*/ 	.short	0x0100
        /*0676*/ 	.byte	0x08
	.zero		1


	//   ....[6]....
        /*0678*/ 	.word	0x000004d0
        /*067c*/ 	.word	0x000000ff
        /*0680*/ 	.word	0x00033450
        /*0684*/ 	.short	0x0100
        /*0686*/ 	.byte	0x08
	.zero		1


	//   ....[7]....
        /*0688*/ 	.word	0x000004e0
        /*068c*/ 	.word	0x000000ff
        /*0690*/ 	.word	0x00033460
        /*0694*/ 	.short	0x0100
        /*0696*/ 	.byte	0x08
	.zero		1


	//   ....[8]....
        /*0698*/ 	.word	0x000004f0
        /*069c*/ 	.word	0x000000ff
        /*06a0*/ 	.word	0x00033458
        /*06a4*/ 	.short	0x0100
        /*06a6*/ 	.byte	0x08
	.zero		1


	//   ....[9]....
        /*06a8*/ 	.word	0x00000500
        /*06ac*/ 	.word	0x000000ff
        /*06b0*/ 	.word	0x00033468
        /*06b4*/ 	.short	0x0100
        /*06b6*/ 	.byte	0x08
	.zero		1


	//   ....[10]....
        /*06b8*/ 	.word	0x000005f0
        /*06bc*/ 	.word	0x000000ff
        /*06c0*/ 	.word	0x00033470
        /*06c4*/ 	.short	0x0100
        /*06c6*/ 	.byte	0x06
	.zero		1


	//   ....[11]....
        /*06c8*/ 	.word	0x00000600
        /*06cc*/ 	.word	0x000000ff
        /*06d0*/ 	.word	0x00033480
        /*06d4*/ 	.short	0x0100
        /*06d6*/ 	.byte	0x06
	.zero		1


	//   ....[12]....
        /*06d8*/ 	.word	0x00000610
        /*06dc*/ 	.word	0x000000ff
        /*06e0*/ 	.word	0x00033478
        /*06e4*/ 	.short	0x0100
        /*06e6*/ 	.byte	0x06
	.zero		1


	//   ....[13]....
        /*06e8*/ 	.word	0x00000620
        /*06ec*/ 	.word	0x000000ff
        /*06f0*/ 	.word	0x00033488
        /*06f4*/ 	.short	0x0100
        /*06f6*/ 	.byte	0x06
	.zero		1


	//   ....[14]....
        /*06f8*/ 	.word	0x00000750
        /*06fc*/ 	.word	0x000000ff
        /*0700*/ 	.word	0x00033490
        /*0704*/ 	.short	0x0100
        /*0706*/ 	.byte	0x08
	.zero		1


	//   ....[15]....
        /*0708*/ 	.word	0x00000760
        /*070c*/ 	.word	0x000000ff
        /*0710*/ 	.word	0x000334a0
        /*0714*/ 	.short	0x0100
        /*0716*/ 	.byte	0x08
	.zero		1


	//   ....[16]....
        /*0718*/ 	.word	0x00000770
        /*071c*/ 	.word	0x000000ff
        /*0720*/ 	.word	0x00033498
        /*0724*/ 	.short	0x0100
        /*0726*/ 	.byte	0x08
	.zero		1


	//   ....[17]....
        /*0728*/ 	.word	0x00000780
        /*072c*/ 	.word	0x000000ff
        /*0730*/ 	.word	0x000334a8
        /*0734*/ 	.short	0x0100
        /*0736*/ 	.byte	0x08
	.zero		1


	//   ....[18]....
        /*0738*/ 	.word	0x000008b0
        /*073c*/ 	.word	0x000000ff
        /*0740*/ 	.word	0x000334b0
        /*0744*/ 	.short	0x0100
        /*0746*/ 	.byte	0x08
	.zero		1


	//   ....[19]....
        /*0748*/ 	.word	0x000008c0
        /*074c*/ 	.word	0x000000ff
        /*0750*/ 	.word	0x000334c0
        /*0754*/ 	.short	0x0100
        /*0756*/ 	.byte	0x08
	.zero		1


	//   ....[20]....
        /*0758*/ 	.word	0x000008d0
        /*075c*/ 	.word	0x000000ff
        /*0760*/ 	.word	0x000334b8
        /*0764*/ 	.short	0x0100
        /*0766*/ 	.byte	0x08
	.zero		1


	//   ....[21]....
        /*0768*/ 	.word	0x000008e0
        /*076c*/ 	.word	0x000000ff
        /*0770*/ 	.word	0x000334c8
        /*0774*/ 	.short	0x0100
        /*0776*/ 	.byte	0x08
	.zero		1


	//   ....[22]....
        /*0778*/ 	.word	0x00001c00
        /*077c*/ 	.word	0x000000ff
        /*0780*/ 	.word	0x00033400
        /*0784*/ 	.short	0x010a
        /*0786*/ 	.byte	0x25
	.zero		1


	//   ....[23]....
        /*0788*/ 	.word	0x00001c90
        /*078c*/ 	.word	0x000000ff
        /*0790*/ 	.word	0x00033430
        /*0794*/ 	.short	0x010a
        /*0796*/ 	.byte	0x25
	.zero		1


	//   ....[24]....
        /*0798*/ 	.word	0x00001d20
        /*079c*/ 	.word	0x000000ff
        /*07a0*/ 	.word	0x00033430
        /*07a4*/ 	.short	0x010a
        /*07a6*/ 	.byte	0x25
	.zero		1


	//   ....[25]....
        /*07a8*/ 	.word	0x00002ec0
        /*07ac*/ 	.word	0x00000000
        /*07b0*/ 	.word	0x00000000
        /*07b4*/ 	.short	0x0101
        /*07b6*/ 	.byte	0x3f
	.zero		1


	//   ....[26]....
        /*07b8*/ 	.word	0x00006910
        /*07bc*/ 	.word	0x000000ff
        /*07c0*/ 	.word	0x00033430
        /*07c4*/ 	.short	0x010a
        /*07c6*/ 	.byte	0x0a
	.zero		1


	//   ....[27]....
        /*07c8*/ 	.word	0x00006950
        /*07cc*/ 	.word	0x000000ff
        /*07d0*/ 	.word	0x00033430
        /*07d4*/ 	.short	0x010a
        /*07d6*/ 	.byte	0x0a
	.zero		1


	//   ....[28]....
        /*07d8*/ 	.word	0x00007590
        /*07dc*/ 	.word	0x000000ff
        /*07e0*/ 	.word	0x00033450
        /*07e4*/ 	.short	0x010a
        /*07e6*/ 	.byte	0x0a
	.zero		1


	//   ....[29]....
        /*07e8*/ 	.word	0x000075d0
        /*07ec*/ 	.word	0x000000ff
        /*07f0*/ 	.word	0x00033450
        /*07f4*/ 	.short	0x010a
        /*07f6*/ 	.byte	0x0a
	.zero		1


	//   ....[30]....
        /*07f8*/ 	.word	0x00007900
        /*07fc*/ 	.word	0x0000000b
        /*0800*/ 	.word	0x00000000
        /*0804*/ 	.short	0x0101
        /*0806*/ 	.byte	0x3f
	.zero		1


	//   ....[31]....
        /*0808*/ 	.word	0x0000aba0
        /*080c*/ 	.word	0x000000ff
        /*0810*/ 	.word	0x00000000
        /*0814*/ 	.short	0x0101
        /*0816*/ 	.byte	0x06
	.zero		1


	//   ....[32]....
        /*0818*/ 	.word	0x0000b790
        /*081c*/ 	.word	0x000000ff
        /*0820*/ 	.word	0x00033430
        /*0824*/ 	.short	0x010a
        /*0826*/ 	.byte	0x07
	.zero		1


	//   ....[33]....
        /*0828*/ 	.word	0x0000b7d0
        /*082c*/ 	.word	0x000000ff
        /*0830*/ 	.word	0x00033430
        /*0834*/ 	.short	0x010a
        /*0836*/ 	.byte	0x07
	.zero		1


	//   ....[34]....
        /*0838*/ 	.word	0x0000c4a0
        /*083c*/ 	.word	0x000000ff
        /*0840*/ 	.word	0x00033450
        /*0844*/ 	.short	0x010a
        /*0846*/ 	.byte	0x0a
	.zero		1


	//   ....[35]....
        /*0848*/ 	.word	0x0000c4e0
        /*084c*/ 	.word	0x000000ff
        /*0850*/ 	.word	0x00033450
        /*0854*/ 	.short	0x010a
        /*0856*/ 	.byte	0x0a
	.zero		1


	//   ....[36]....
        /*0858*/ 	.word	0x0000dbd0
        /*085c*/ 	.word	0x00000007
        /*0860*/ 	.word	0x00000000
        /*0864*/ 	.short	0x0101
        /*0866*/ 	.byte	0x3f
	.zero		1


	//   ....[37]....
        /*0868*/ 	.word	0x0000ddb0
        /*086c*/ 	.word	0x000000ff
        /*0870*/ 	.word	0x00000000
        /*0874*/ 	.short	0x0101
        /*0876*/ 	.byte	0x05
	.zero		1


	//   ....[38]....
        /*0878*/ 	.word	0x0000e750
        /*087c*/ 	.word	0x000000ff
        /*0880*/ 	.word	0x00033430
        /*0884*/ 	.short	0x010a
        /*0886*/ 	.byte	0x0a
	.zero		1


	//   ....[39]....
        /*0888*/ 	.word	0x0000e790
        /*088c*/ 	.word	0x000000ff
        /*0890*/ 	.word	0x00033430
        /*0894*/ 	.short	0x010a
        /*0896*/ 	.byte	0x0a
	.zero		1


	//   ....[40]....
        /*0898*/ 	.word	0x0000f420
        /*089c*/ 	.word	0x000000ff
        /*08a0*/ 	.word	0x00033450
        /*08a4*/ 	.short	0x010a
        /*08a6*/ 	.byte	0x0a
	.zero		1


	//   ....[41]....
        /*08a8*/ 	.word	0x0000f460
        /*08ac*/ 	.word	0x000000ff
        /*08b0*/ 	.word	0x00033450
        /*08b4*/ 	.short	0x010a
        /*08b6*/ 	.byte	0x0a
	.zero		1


	//   ....[42]....
        /*08b8*/ 	.word	0x0000f7b0
        /*08bc*/ 	.word	0x00000004
        /*08c0*/ 	.word	0x00000000
        /*08c4*/ 	.short	0x0101
        /*08c6*/ 	.byte	0x3f
	.zero		1


	//   ....[43]....
        /*08c8*/ 	.word	0x00012a00
        /*08cc*/ 	.word	0x000000ff
        /*08d0*/ 	.word	0x00000000
        /*08d4*/ 	.short	0x0101
        /*08d6*/ 	.byte	0x06
	.zero		1


	//   ....[44]....
        /*08d8*/ 	.word	0x00013270
        /*08dc*/ 	.word	0x000000ff
        /*08e0*/ 	.word	0x00033450
        /*08e4*/ 	.short	0x010a
        /*08e6*/ 	.byte	0x09
	.zero		1


	//   ....[45]....
        /*08e8*/ 	.word	0x000132b0
        /*08ec*/ 	.word	0x000000ff
        /*08f0*/ 	.word	0x00033450
        /*08f4*/ 	.short	0x010a
        /*08f6*/ 	.byte	0x09
	.zero		1


	//   ....[46]....
        /*08f8*/ 	.word	0x00013960
        /*08fc*/ 	.word	0x000000ff
        /*0900*/ 	.word	0x00000000
        /*0904*/ 	.short	0x0101
        /*0906*/ 	.byte	0x04
	.zero		1


	//   ....[47]....
        /*0908*/ 	.word	0x00015860
        /*090c*/ 	.word	0x000000ff
        /*0910*/ 	.word	0x00000000
        /*0914*/ 	.short	0x0101
        /*0916*/ 	.byte	0x04
	.zero		1


	//   ....[48]....
        /*0918*/ 	.word	0x00018480
        /*091c*/ 	.word	0x000000ff
        /*0920*/ 	.word	0x00033480
        /*0924*/ 	.short	0x010a
        /*0926*/ 	.byte	0x26
	.zero		1


	//   ....[49]....
        /*0928*/ 	.word	0x000186c0
        /*092c*/ 	.word	0x000000ff
        /*0930*/ 	.word	0x00033440
        /*0934*/ 	.short	0x010a
        /*0936*/ 	.byte	0x26
	.zero		1


	//   ....[50]....
        /*0938*/ 	.word	0x00019240
        /*093c*/ 	.word	0x000000ff
        /*0940*/ 	.word	0x00033400
        /*0944*/ 	.short	0x0107
        /*0946*/ 	.byte	0x26
	.zero		1


	//   ....[51]....
        /*0948*/ 	.word	0x000192b0
        /*094c*/ 	.word	0x000000ff
        /*0950*/ 	.word	0x00033400
        /*0954*/ 	.short	0x0101
        /*0956*/ 	.byte	0x26
	.zero		1


	//   ....[52]....
        /*0958*/ 	.word	0x000192c0
        /*095c*/ 	.word	0x000000ff
        /*0960*/ 	.word	0x00033420
        /*0964*/ 	.short	0x010a
        /*0966*/ 	.byte	0x26
	.zero		1


	//   ....[53]....
        /*0968*/ 	.word	0x00019620
        /*096c*/ 	.word	0x00000007
        /*0970*/ 	.word	0x00033480
        /*0974*/ 	.short	0x010a
        /*0976*/ 	.byte	0x3f
	.zero		1


	//   ....[54]....
        /*0978*/ 	.word	0x00019a20
        /*097c*/ 	.word	0x00000007
        /*0980*/ 	.word	0x00033440
        /*0984*/ 	.short	0x010a
        /*0986*/ 	.byte	0x3f
	.zero		1


	//   ....[55]....
        /*0988*/ 	.word	0x00019e60
        /*098c*/ 	.word	0x00000003
        /*0990*/ 	.word	0x00033470
        /*0994*/ 	.short	0x010a
        /*0996*/ 	.byte	0x3f
	.zero		1


	//   ....[56]....
        /*0998*/ 	.word	0x00019ed0
        /*099c*/ 	.word	0x00000003
        /*09a0*/ 	.word	0x00033460
        /*09a4*/ 	.short	0x010a
        /*09a6*/ 	.byte	0x3f
	.zero		1


	//   ....[57]....
        /*09a8*/ 	.word	0x0001aa60
        /*09ac*/ 	.word	0x00000003
        /*09b0*/ 	.word	0x00033450
        /*09b4*/ 	.short	0x0101
        /*09b6*/ 	.byte	0x3f
	.zero		1


	//   ....[58]....
        /*09b8*/ 	.word	0x0001aad0
        /*09bc*/ 	.word	0x00000000
        /*09c0*/ 	.word	0x00000000
        /*09c4*/ 	.short	0x0101
        /*09c6*/ 	.byte	0x3f
	.zero		1


	//   ....[59]....
        /*09c8*/ 	.word	0x0001ac00
        /*09cc*/ 	.word	0x00000000
        /*09d0*/ 	.word	0x00033470
        /*09d4*/ 	.short	0x010a
        /*09d6*/ 	.byte	0x3f
	.zero		1


	//   ....[60]....
        /*09d8*/ 	.word	0x0001acc0
        /*09dc*/ 	.word	0x00000000
        /*09e0*/ 	.word	0x00033460
        /*09e4*/ 	.short	0x010a
        /*09e6*/ 	.byte	0x3f
	.zero		1


	//   ....[61]....
        /*09e8*/ 	.word	0x0001b7a0
        /*09ec*/ 	.word	0x00000000
        /*09f0*/ 	.word	0x00033450
        /*09f4*/ 	.short	0x0101
        /*09f6*/ 	.byte	0x3f
	.zero		1


	//   ....[62]....
        /*09f8*/ 	.word	0x0001b820
        /*09fc*/ 	.word	0x00000002
        /*0a00*/ 	.word	0x00000000
        /*0a04*/ 	.short	0x0101
        /*0a06*/ 	.byte	0x3f
	.zero		1


	//   ....[63]....
        /*0a08*/ 	.word	0x0001b8c0
        /*0a0c*/ 	.word	0x00000006
        /*0a10*/ 	.word	0x00033420
        /*0a14*/ 	.short	0x010a
        /*0a16*/ 	.byte	0x3f
	.zero		1


	//   ....[64]....
        /*0a18*/ 	.word	0x0001ba20
        /*0a1c*/ 	.word	0x00000007
        /*0a20*/ 	.word	0x00000000
        /*0a24*/ 	.short	0x010a
        /*0a26*/ 	.byte	0x3f
	.zero		1


	//   ....[65]....
        /*0a28*/ 	.word	0x0001ba90
        /*0a2c*/ 	.word	0x00000005
        /*0a30*/ 	.word	0x00000000
        /*0a34*/ 	.short	0x010a
        /*0a36*/ 	.byte	0x3f
	.zero		1


	//   ....[66]....
        /*0a38*/ 	.word	0x0001bae0
        /*0a3c*/ 	.word	0x00000005
        /*0a40*/ 	.word	0x00033460
        /*0a44*/ 	.short	0x010a
        /*0a46*/ 	.byte	0x3f
	.zero		1


	//   ....[67]....
        /*0a48*/ 	.word	0x0001bb30
        /*0a4c*/ 	.word	0x00000003
        /*0a50*/ 	.word	0x00033460
        /*0a54*/ 	.short	0x010a
        /*0a56*/ 	.byte	0x3f
	.zero		1


	//   ....[68]....
        /*0a58*/ 	.word	0x0001bb70
        /*0a5c*/ 	.word	0x00000005
        /*0a60*/ 	.word	0x00033480
        /*0a64*/ 	.short	0x010a
        /*0a66*/ 	.byte	0x3f
	.zero		1


	//   ....[69]....
        /*0a68*/ 	.word	0x0001bb90
        /*0a6c*/ 	.word	0x00000003
        /*0a70*/ 	.word	0x00033480
        /*0a74*/ 	.short	0x010a
        /*0a76*/ 	.byte	0x3f
	.zero		1


	//   ....[70]....
        /*0a78*/ 	.word	0x0001bc00
        /*0a7c*/ 	.word	0x00000003
        /*0a80*/ 	.word	0x00033400
        /*0a84*/ 	.short	0x010a
        /*0a86*/ 	.byte	0x3f
	.zero		1


	//   ....[71]....
        /*0a88*/ 	.word	0x0001bc60
        /*0a8c*/ 	.word	0x00000005
        /*0a90*/ 	.word	0x00033430
        /*0a94*/ 	.short	0x010a
        /*0a96*/ 	.byte	0x3f
	.zero		1


	//   ....[72]....
        /*0a98*/ 	.word	0x0001bcc0
        /*0a9c*/ 	.word	0x0000000c
        /*0aa0*/ 	.word	0x00033430
        /*0aa4*/ 	.short	0x010a
        /*0aa6*/ 	.byte	0x3f
	.zero		1


	//   ....[73]....
        /*0aa8*/ 	.word	0x0001bd20
        /*0aac*/ 	.word	0x0000000c
        /*0ab0*/ 	.word	0x00033450
        /*0ab4*/ 	.short	0x010a
        /*0ab6*/ 	.byte	0x3f
	.zero		1


	//   ....[74]....
        /*0ab8*/ 	.word	0x0001bd80
        /*0abc*/ 	.word	0x00000005
        /*0ac0*/ 	.word	0x00033430
        /*0ac4*/ 	.short	0x010a
        /*0ac6*/ 	.byte	0x3f
	.zero		1


	//   ....[75]....
        /*0ac8*/ 	.word	0x0001bde0
        /*0acc*/ 	.word	0x00000005
        /*0ad0*/ 	.word	0x00033450
        /*0ad4*/ 	.short	0x010a
        /*0ad6*/ 	.byte	0x3f
	.zero		1


	//   ....[76]....
        /*0ad8*/ 	.word	0x0001be40
        /*0adc*/ 	.word	0x00000005
        /*0ae0*/ 	.word	0x00033430
        /*0ae4*/ 	.short	0x010a
        /*0ae6*/ 	.byte	0x3f
	.zero		1


	//   ....[77]....
        /*0ae8*/ 	.word	0x0001bea0
        /*0aec*/ 	.word	0x00000005
        /*0af0*/ 	.word	0x00033450
        /*0af4*/ 	.short	0x010a
        /*0af6*/ 	.byte	0x3f
	.zero		1


	//   ....[78]....
        /*0af8*/ 	.word	0x0001bf00
        /*0afc*/ 	.word	0x00000003
        /*0b00*/ 	.word	0x00033450
        /*0b04*/ 	.short	0x010a
        /*0b06*/ 	.byte	0x3f
	.zero		1


	//   ....[79]....
        /*0b08*/ 	.word	0x0001c060
        /*0b0c*/ 	.word	0x00000003
        /*0b10*/ 	.word	0x00033480
        /*0b14*/ 	.short	0x010a
        /*0b16*/ 	.byte	0x3f
	.zero		1


	//   ....[80]....
        /*0b18*/ 	.word	0x0001c0c0
        /*0b1c*/ 	.word	0x00000003
        /*0b20*/ 	.word	0x00033440
        /*0b24*/ 	.short	0x010a
        /*0b26*/ 	.byte	0x3f
	.zero		1


	//   ....[81]....
        /*0b28*/ 	.word	0x0001c6a0
        /*0b2c*/ 	.word	0x00000003
        /*0b30*/ 	.word	0x00033420
        /*0b34*/ 	.short	0x010a
        /*0b36*/ 	.byte	0x3f
	.zero		1


	//   ....[82]....
        /*0b38*/ 	.word	0x0001c6f0
        /*0b3c*/ 	.word	0x00000007
        /*0b40*/ 	.word	0x00033480
        /*0b44*/ 	.short	0x010a
        /*0b46*/ 	.byte	0x3f
	.zero		1


	//   ....[83]....
        /*0b48*/ 	.word	0x0001c740
        /*0b4c*/ 	.word	0x00000007
        /*0b50*/ 	.word	0x00033440
        /*0b54*/ 	.short	0x010a
        /*0b56*/ 	.byte	0x3f
	.zero		1


	//   ....[84]....
        /*0b58*/ 	.word	0x0001c790
        /*0b5c*/ 	.word	0x00000003
        /*0b60*/ 	.word	0x00033470
        /*0b64*/ 	.short	0x010a
        /*0b66*/ 	.byte	0x3f
	.zero		1


	//   ....[85]....
        /*0b68*/ 	.word	0x0001c7e0
        /*0b6c*/ 	.word	0x00000003
        /*0b70*/ 	.word	0x00033460
        /*0b74*/ 	.short	0x010a
        /*0b76*/ 	.byte	0x3f
	.zero		1


	//   ....[86]....
        /*0b78*/ 	.word	0x0001c830
        /*0b7c*/ 	.word	0x00000000
        /*0b80*/ 	.word	0x00033470
        /*0b84*/ 	.short	0x010a
        /*0b86*/ 	.byte	0x3f
	.zero		1


	//   ....[87]....
        /*0b88*/ 	.word	0x0001c880
        /*0b8c*/ 	.word	0x00000000
        /*0b90*/ 	.word	0x00033460
        /*0b94*/ 	.short	0x010a
        /*0b96*/ 	.byte	0x3f
	.zero		1


	//   ....[88]....
        /*0b98*/ 	.word	0x0001c8d0
        /*0b9c*/ 	.word	0x00000006
        /*0ba0*/ 	.word	0x00033420
        /*0ba4*/ 	.short	0x010a
        /*0ba6*/ 	.byte	0x3f
	.zero		1


	//   ....[89]....
        /*0ba8*/ 	.word	0x0001c920
        /*0bac*/ 	.word	0x00000007
        /*0bb0*/ 	.word	0x00000000
        /*0bb4*/ 	.short	0x010a
        /*0bb6*/ 	.byte	0x3f
	.zero		1


	//   ....[90]....
        /*0bb8*/ 	.word	0x0001c970
        /*0bbc*/ 	.word	0x00000005
        /*0bc0*/ 	.word	0x00000000
        /*0bc4*/ 	.short	0x010a
        /*0bc6*/ 	.byte	0x3f
	.zero		1


	//   ....[91]....
        /*0bc8*/ 	.word	0x0001c9c0
        /*0bcc*/ 	.word	0x00000005
        /*0bd0*/ 	.word	0x00033460
        /*0bd4*/ 	.short	0x010a
        /*0bd6*/ 	.byte	0x3f
	.zero		1


	//   ....[92]....
        /*0bd8*/ 	.word	0x0001ca10
        /*0bdc*/ 	.word	0x00000003
        /*0be0*/ 	.word	0x00033460
        /*0be4*/ 	.short	0x010a
        /*0be6*/ 	.byte	0x3f
	.zero		1


	//   ....[93]....
        /*0be8*/ 	.word	0x0001ca60
        /*0bec*/ 	.word	0x00000005
        /*0bf0*/ 	.word	0x00033480
        /*0bf4*/ 	.short	0x010a
        /*0bf6*/ 	.byte	0x3f
	.zero		1


	//----- nvinfo : EIATTR_NUM_MBARRIERS
	.align		4
.L_693:
        /*0bf8*/ 	.byte	0x03, 0x38
        /*0bfa*/ 	.short	0x0016


	//----- nvinfo : EIATTR_EXIT_INSTR_OFFSETS
	.align		4
        /*0bfc*/ 	.byte	0x04, 0x1c
        /*0bfe*/ 	.short	(.L_695 - .L_694)


	//   ....[0]....
.L_694:
        /*0c00*/ 	.word	0x0001bbe0


	//----- nvinfo : EIATTR_MAX_THREADS
	.align		4
.L_695:
        /*0c04*/ 	.byte	0x04, 0x05
        /*0c06*/ 	.short	(.L_697 - .L_696)
.L_696:
        /*0c08*/ 	.word	0x00000180
        /*0c0c*/ 	.word	0x00000001
        /*0c10*/ 	.word	0x00000001


	//----- nvinfo : EIATTR_CRS_STACK_SIZE
	.align		4
.L_697:
        /*0c14*/ 	.byte	0x04, 0x1e
        /*0c16*/ 	.short	(.L_699 - .L_698)
.L_698:
        /*0c18*/ 	.word	0x00000000


	//----- nvinfo : EIATTR_CBANK_PARAM_SIZE
	.align		4
.L_699:
        /*0c1c*/ 	.byte	0x03, 0x19
        /*0c1e*/ 	.short	0x0a70


	//----- nvinfo : EIATTR_PARAM_CBANK
	.align		4
        /*0c20*/ 	.byte	0x04, 0x0a
        /*0c22*/ 	.short	(.L_701 - .L_700)
	.align		4
.L_700:
        /*0c24*/ 	.word	index@(.nv.constant0._ZN7cutlass13device_kernelIN5flash11enable_sm90INS1_16FlashAttnFwdSm90INS1_25CollectiveMainloopFwdSm90ILi2EN4cute5tupleIJNS5_1CILi1EEES8_S8_EEENS6_IJNS7_ILi128EEENS7_ILi160EEENS7_ILi192EEEEEELi192ENS_12float_e4m3_tEfNS_4arch4Sm90ELb0ELb1ELb0ELb0ELb0ELb0ELb0ELb1ELb1ELb1ELb1ELb0EEENS1_21CollectiveEpilogueFwdINS6_IJSA_SC_SB_EEES9_NS_10bfloat16_tESG_Li256ELb0ELb1ELb1ELb1EEENS1_19SingleTileSchedulerILb0ELb1ELb1ELi128EEEEEEEEEvNT_6ParamsE)
        /*0c28*/ 	.short	0x0210
        /*0c2a*/ 	.short	0x0a70


	//----- nvinfo : EIATTR_SW_WAR
	.align		4
.L_701:
        /*0c2c*/ 	.byte	0x04, 0x36
        /*0c2e*/ 	.short	(.L_703 - .L_702)
.L_702:
        /*0c30*/ 	.word	0x00000008
.L_703:


//--------------------- .nv.info._ZN7cutlass13device_kernelIN5flash11enable_sm90INS1_16FlashAttnFwdSm90INS1_25CollectiveMainloopFwdSm90ILi2EN4cute5tupleIJNS5_1CILi1EEES8_S8_EEENS6_IJNS7_ILi128EEENS7_ILi160EEENS7_ILi192EEEEEELi192ENS_12float_e4m3_tEfNS_4arch4Sm90ELb0ELb1ELb0ELb1ELb0ELb0ELb0ELb1ELb1ELb1ELb1ELb0EEENS1_21CollectiveEpilogueFwdINS6_IJSA_SC_SB_EEES9_NS_10bfloat16_tESG_Li256ELb1ELb1ELb1ELb1EEENS1_36VarlenDynamicPersistentTileSchedulerILi128ELi160ELi256ELi128ELb1ELb1ELb1ELb1ELb0ELb1EEEEEEEEEvNT_6ParamsE --------------------------
	.section	.nv.info._ZN7cutlass13device_kernelIN5flash11enable_sm90INS1_16FlashAttnFwdSm90INS1_25CollectiveMainloopFwdSm90ILi2EN4cute5tupleIJNS5_1CILi1EEES8_S8_EEENS6_IJNS7_ILi128EEENS7_ILi160EEENS7_ILi192EEEEEELi192ENS_12float_e4m3_tEfNS_4arch4Sm90ELb0ELb1ELb0ELb1ELb0ELb0ELb0ELb1ELb1ELb1ELb1ELb0EEENS1_21CollectiveEpilogueFwdINS6_IJSA_SC_SB_EEES9_NS_10bfloat16_tESG_Li256ELb1ELb1ELb1ELb1EEENS1_36VarlenDynamicPersistentTileSchedulerILi128ELi160ELi256ELi128ELb1ELb1ELb1ELb1ELb0ELb1EEEEEEEEEvNT_6ParamsE,"",@"SHT_CUDA_INFO"
	.sectionflags	@""
	.align	4


	//----- nvinfo : EIATTR_CUDA_API_VERSION
	.align		4
        /*0000*/ 	.byte	0x04, 0x37
        /*0002*/ 	.short	(.L_705 - .L_704)
.L_704:
        /*0004*/ 	.word	0x00000082


	//----- nvinfo : EIATTR_KPARAM_INFO
	.align		4
.L_705:
        /*0008*/ 	.byte	0x04, 0x17
        /*000a*/ 	.short	(.L_707 - .L_706)
.L_706:
        /*000c*/ 	.word	0x00000000
        /*0010*/ 	.short	0x0000
        /*0012*/ 	.short	0x0070
        /*0014*/ 	.byte	0x00, 0xf0, 0x01, 0x2a


	//----- nvinfo : EIATTR_SPARSE_MMA_MASK
	.align		4
.L_707:
        /*0018*/ 	.byte	0x03, 0x50
        /*001a*/ 	.short	0x0000


	//----- nvinfo : EIATTR_MAXREG_COUNT
	.align		4
        /*001c*/ 	.byte	0x03, 0x1b
        /*001e*/ 	.short	0x00a8


	//----- nvinfo : EIATTR_NUM_BARRIERS
	.align		4
        /*0020*/ 	.byte	0x02, 0x4c
        /*0022*/ 	.byte	0x10
	.zero		1


	//----- nvinfo : EIATTR_EXTERNS
	.align		4
        /*0024*/ 	.byte	0x04, 0x0f
        /*0026*/ 	.short	(.L_709 - .L_708)


	//   ....[0]....
	.align		4
.L_708:
        /*0028*/ 	.word	index@(__assertfail)


	//----- nvinfo : EIATTR_ANNOTATIONS
	.align		4
.L_709:
        /*002c*/ 	.byte	0x04, 0x55
        /*002e*/ 	.short	(.L_711 - .L_710)


	//   ....[0]....
.L_710:
        /* <DEDUP_REMOVED lines=47> */


	//----- nvinfo : EIATTR_MERCURY_ISA_VERSION
	.align		4
.L_711:
        /*0308*/ 	.byte	0x03, 0x5f
        /*030a*/ 	.short	0x0101


	//----- nvinfo : EIATTR_UNUSED_LOAD_BYTE_OFFSET
	.align		4
        /*030c*/ 	.byte	0x04, 0x44
        /*030e*/ 	.short	(.L_713 - .L_712)


	//   ....[0]....
.L_712:
        /*0310*/ 	.word	0x00000a40
        /*0314*/ 	.word	0x0000fff0


	//   ....[1]....
        /*0318*/ 	.word	0x00014070
        /*031c*/ 	.word	0x0000fff0


	//----- nvinfo : EIATTR_INT_WARP_WIDE_INSTR_OFFSETS
	.align		4
.L_713:
        /*0320*/ 	.byte	0x04, 0x31
        /*0322*/ 	.short	(.L_715 - .L_714)


	//   ....[0]....
.L_714:
        /*0324*/ 	.word	0x00000130


	//   ....[1]....
        /*0328*/ 	.word	0x00000170


	//   ....[2]....
        /*032c*/ 	.word	0x000001e0


	//   ....[3]....
        /*0330*/ 	.word	0x0001b1d0


	//   ....[4]....
        /*0334*/ 	.word	0x0001b260


	//   ....[5]....
        /*0338*/ 	.word	0x0001e470


	//   ....[6]....
        /*033c*/ 	.word	0x0001e500


	//----- nvinfo : EIATTR_COOP_GROUP_MASK_REGIDS
	.align		4
.L_715:
        /*0340*/ 	.byte	0x04, 0x29
        /*0342*/ 	.short	(.L_717 - .L_716)


	//   ....[0]....
.L_716:
        /*0344*/ 	.word	0xffffffff


	//   ....[1]....
        /*0348*/ 	.word	0xffffffff


	//   ....[2]....
        /*034c*/ 	.word	0xffffffff


	//   ....[3]....
        /*0350*/ 	.word	0xffffffff


	//   ....[4]....
        /*0354*/ 	.word	0xffffffff


	//   ....[5]....
        /*0358*/ 	.word	0xffffffff


	//   ....[6]....
        /*035c*/ 	.word	0xffffffff


	//   ....[7]....
        /*0360*/ 	.word	0xffffffff


	//   ....[8]....
        /*0364*/ 	.word	0xffffffff


	//   ....[9]....
        /*0368*/ 	.word	0xffffffff


	//   ....[10]....
        /*036c*/ 	.word	0xffffffff


	//   ....[11]....
        /*0370*/ 	.word	0xffffffff


	//   ....[12]....
        /*0374*/ 	.word	0xffffffff


	//   ....[13]....
        /*0378*/ 	.word	0xffffffff


	//   ....[14]....
        /*037c*/ 	.word	0xffffffff


	//   ....[15]....
        /*0380*/ 	.word	0xffffffff


	//   ....[16]....
        /*0384*/ 	.word	0xffffffff


	//   ....[17]....
        /*0388*/ 	.word	0xffffffff


	//   ....[18]....
        /*038c*/ 	.word	0xffffffff


	//   ....[19]....
        /*0390*/ 	.word	0xffffffff


	//   ....[20]....
        /*0394*/ 	.word	0xffffffff


	//   ....[21]....
        /*0398*/ 	.word	0xffffffff


	//   ....[22]....
        /*039c*/ 	.word	0xffffffff


	//   ....[23]....
        /*03a0*/ 	.word	0xffffffff


	//   ....[24]....
        /*03a4*/ 	.word	0xffffffff


	//   ....[25]....
        /*03a8*/ 	.word	0xffffffff


	//   ....[26]....
        /*03ac*/ 	.word	0xffffffff


	//   ....[27]....
        /*03b0*/ 	.word	0xffffffff


	//   ....[28]....
        /*03b4*/ 	.word	0xffffffff


	//   ....[29]....
        /*03b8*/ 	.word	0xffffffff


	//   ....[30]....
        /*03bc*/ 	.word	0xffffffff


	//   ....[31]....
        /*03c0*/ 	.word	0xffffffff


	//   ....[32]....
        /*03c4*/ 	.word	0xffffffff


	//   ....[33]....
        /*03c8*/ 	.word	0xffffffff


	//   ....[34]....
        /*03cc*/ 	.word	0xffffffff


	//   ....[35]....
        /*03d0*/ 	.word	0xffffffff


	//   ....[36]....
        /*03d4*/ 	.word	0xffffffff


	//   ....[37]....
        /*03d8*/ 	.word	0xffffffff


	//   ....[38]....
        /*03dc*/ 	.word	0xffffffff


	//   ....[39]....
        /*03e0*/ 	.word	0xffffffff


	//   ....[40]....
        /*03e4*/ 	.word	0xffffffff


	//   ....[41]....
        /*03e8*/ 	.word	0xffffffff


	//   ....[42]....
        /*03ec*/ 	.word	0xffffffff


	//   ....[43]....
        /*03f0*/ 	.word	0xffffffff


	//   ....[44]....
        /*03f4*/ 	.word	0xffffffff


	//   ....[45]....
        /*03f8*/ 	.word	0xffffffff


	//   ....[46]....
        /*03fc*/ 	.word	0xffffffff


	//   ....[47]....
        /*0400*/ 	.word	0xffffffff


	//   ....[48]....
        /*0404*/ 	.word	0xffffffff


	//   ....[49]....
        /*0408*/ 	.word	0xffffffff


	//   ....[50]....
        /*040c*/ 	.word	0xffffffff


	//   ....[51]....
        /*0410*/ 	.word	0xffffffff


	//   ....[52]....
        /*0414*/ 	.word	0xffffffff


	//   ....[53]....
        /*0418*/ 	.word	0xffffffff


	//   ....[54]....
        /*041c*/ 	.word	0xffffffff


	//   ....[55]....
        /*0420*/ 	.word	0xffffffff


	//   ....[56]....
        /*0424*/ 	.word	0xffffffff


	//   ....[57]....
        /*0428*/ 	.word	0xffffffff


	//   ....[58]....
        /*042c*/ 	.word	0xffffffff


	//   ....[59]....
        /*0430*/ 	.word	0xffffffff


	//   ....[60]....
        /*0434*/ 	.word	0xffffffff


	//   ....[61]....
        /*0438*/ 	.word	0xffffffff


	//   ....[62]....
        /*043c*/ 	.word	0xffffffff


	//   ....[63]....
        /*0440*/ 	.word	0xffffffff


	//   ....[64]....
        /*0444*/ 	.word	0xffffffff


	//   ....[65]....
        /*0448*/ 	.word	0xffffffff


	//   ....[66]....
        /*044c*/ 	.word	0xffffffff


	//   ....[67]....
        /*0450*/ 	.word	0xffffffff


	//   ....[68]....
        /*0454*/ 	.word	0xffffffff


	//   ....[69]....
        /*0458*/ 	.word	0xffffffff


	//   ....[70]....
        /*045c*/ 	.word	0xffffffff


	//   ....[71]....
        /*0460*/ 	.word	0xffffffff


	//   ....[72]....
        /*0464*/ 	.word	0xffffffff


	//   ....[73]....
        /*0468*/ 	.word	0xffffffff


	//   ....[74]....
        /*046c*/ 	.word	0xffffffff


	//   ....[75]....
        /*0470*/ 	.word	0xffffffff


	//   ....[76]....
        /*0474*/ 	.word	0xffffffff


	//   ....[77]....
        /*0478*/ 	.word	0xffffffff


	//   ....[78]....
        /*047c*/ 	.word	0xffffffff


	//   ....[79]....
        /*0480*/ 	.word	0xffffffff


	//   ....[80]....
        /*0484*/ 	.word	0xffffffff


	//   ....[81]....
        /*0488*/ 	.word	0xffffffff


	//   ....[82]....
        /*048c*/ 	.word	0xffffffff


	//   ....[83]....
        /*0490*/ 	.word	0xffffffff


	//   ....[84]....
        /*0494*/ 	.word	0xffffffff


	//   ....[85]....
        /*0498*/ 	.word	0xffffffff


	//   ....[86]....
        /*049c*/ 	.word	0xffffffff


	//   ....[87]....
        /*04a0*/ 	.word	0xffffffff


	//   ....[88]....
        /*04a4*/ 	.word	0xffffffff


	//   ....[89]....
        /*04a8*/ 	.word	0xffffffff


	//   ....[90]....
        /*04ac*/ 	.word	0xffffffff


	//   ....[91]....
        /*04b0*/ 	.word	0xffffffff


	//   ....[92]....
        /*04b4*/ 	.word	0xffffffff


	//   ....[93]....
        /*04b8*/ 	.word	0xffffffff


	//   ....[94]....
        /*04bc*/ 	.word	0xffffffff


	//   ....[95]....
        /*04c0*/ 	.word	0xffffffff


	//   ....[96]....
        /*04c4*/ 	.word	0xffffffff


	//   ....[97]....
        /*04c8*/ 	.word	0xffffffff


	//   ....[98]....
        /*04cc*/ 	.word	0xffffffff


	//   ....[99]....
        /*04d0*/ 	.word	0xffffffff


	//   ....[100]....
        /*04d4*/ 	.word	0xffffffff


	//   ....[101]....
        /*04d8*/ 	.word	0xffffffff


	//   ....[102]....
        /*04dc*/ 	.word	0xffffffff


	//   ....[103]....
        /*04e0*/ 	.word	0xffffffff


	//   ....[104]....
        /*04e4*/ 	.word	0xffffffff


	//   ....[105]....
        /*04e8*/ 	.word	0xffffffff


	//   ....[106]....
        /*04ec*/ 	.word	0xffffffff


	//   ....[107]....
        /*04f0*/ 	.word	0xffffffff


	//   ....[108]....
        /*04f4*/ 	.word	0xffffffff


	//   ....[109]....
        /*04f8*/ 	.word	0xffffffff


	//   ....[110]....
        /*04fc*/ 	.word	0xffffffff


	//   ....[111]....
        /*0500*/ 	.word	0xffffffff


	//   ....[112]....
        /*0504*/ 	.word	0xffffffff


	//   ....[113]....
        /*0508*/ 	.word	0xffffffff


	//   ....[114]....
        /*050c*/ 	.word	0xffffffff


	//   ....[115]....
        /*0510*/ 	.word	0xffffffff


	//   ....[116]....
        /*0514*/ 	.word	0xffffffff


	//   ....[117]....
        /*0518*/ 	.word	0xffffffff


	//   ....[118]....
        /*051c*/ 	.word	0xffffffff


	//   ....[119]....
        /*0520*/ 	.word	0xffffffff


	//   ....[120]....
        /*0524*/ 	.word	0xffffffff


	//   ....[121]....
        /*0528*/ 	.word	0xffffffff


	//   ....[122]....
        /*052c*/ 	.word	0xffffffff


	//   ....[123]....
        /*0530*/ 	.word	0xffffffff


	//   ....[124]....
        /*0534*/ 	.word	0xffffffff


	//   ....[125]....
        /*0538*/ 	.word	0xffffffff


	//   ....[126]....
        /*053c*/ 	.word	0xffffffff


	//   ....[127]....
        /*0540*/ 	.word	0xffffffff


	//   ....[128]....
        /*0544*/ 	.word	0xffffffff


	//   ....[129]....
        /*0548*/ 	.word	0xffffffff


	//   ....[130]....
        /*054c*/ 	.word	0xffffffff


	//   ....[131]....
        /*0550*/ 	.word	0xffffffff


	//   ....[132]....
        /*0554*/ 	.word	0xffffffff


	//   ....[133]....
        /*0558*/ 	.word	0xffffffff


	//   ....[134]....
        /*055c*/ 	.word	0xffffffff


	//   ....[135]....
        /*0560*/ 	.word	0xffffffff


	//   ....[136]....
        /*0564*/ 	.word	0xffffffff


	//   ....[137]....
        /*0568*/ 	.word	0xffffffff


	//   ....[138]....
        /*056c*/ 	.word	0xffffffff


	//   ....[139]....
        /*0570*/ 	.word	0xffffffff


	//   ....[140]....
        /*0574*/ 	.word	0xffffffff


	//   ....[141]....
        /*0578*/ 	.word	0xffffffff


	//   ....[142]....
        /*057c*/ 	.word	0xffffffff


	//   ....[143]....
        /*0580*/ 	.word	0xffffffff


	//   ....[144]....
        /*0584*/ 	.word	0xffffffff


	//   ....[145]....
        /*0588*/ 	.word	0xffffffff


	//   ....[146]....
        /*058c*/ 	.word	0xffffffff


	//   ....[147]....
        /*0590*/ 	.word	0xffffffff


	//   ....[148]....
        /*0594*/ 	.word	0xffffffff


	//   ....[149]....
        /*0598*/ 	.word	0xffffffff


	//   ....[150]....
        /*059c*/ 	.word	0xffffffff


	//   ....[151]....
        /*05a0*/ 	.word	0xffffffff


	//   ....[152]....
        /*05a4*/ 	.word	0xffffffff


	//   ....[153]....
        /*05a8*/ 	.word	0xffffffff


	//   ....[154]....
        /*05ac*/ 	.word	0xffffffff


	//   ....[155]....
        /*05b0*/ 	.word	0xffffffff


	//   ....[156]....
        /*05b4*/ 	.word	0xffffffff


	//   ....[157]....
        /*05b8*/ 	.word	0xffffffff


	//   ....[158]....
        /*05bc*/ 	.word	0xffffffff


	//   ....[159]....
        /*05c0*/ 	.word	0xffffffff


	//   ....[160]....
        /*05c4*/ 	.word	0xffffffff


	//   ....[161]....
        /*05c8*/ 	.word	0xffffffff


	//   ....[162]....
        /*05cc*/ 	.word	0xffffffff


	//   ....[163]....
        /*05d0*/ 	.word	0xffffffff


	//   ....[164]....
        /*05d4*/ 	.word	0xffffffff


	//   ....[165]....
        /*05d8*/ 	.word	0xffffffff


	//   ....[166]....
        /*05dc*/ 	.word	0xffffffff


	//   ....[167]....
        /*05e0*/ 	.word	0xffffffff


	//   ....[168]....
        /*05e4*/ 	.word	0xffffffff


	//   ....[169]....
        /*05e8*/ 	.word	0xffffffff


	//   ....[170]....
        /*05ec*/ 	.word	0xffffffff


	//   ....[171]....
        /*05f0*/ 	.word	0xffffffff


	//   ....[172]....
        /*05f4*/ 	.word	0xffffffff


	//   ....[173]....
        /*05f8*/ 	.word	0xffffffff


	//   ....[174]....
        /*05fc*/ 	.word	0xffffffff


	//   ....[175]....
        /*0600*/ 	.word	0xffffffff


	//   ....[176]....
        /*0604*/ 	.word	0xffffffff


	//   ....[177]....
        /*0608*/ 	.word	0xffffffff


	//   ....[178]....
        /*060c*/ 	.word	0xffffffff


	//   ....[179]....
        /*0610*/ 	.word	0xffffffff


	//   ....[180]....
        /*0614*/ 	.word	0xffffffff


	//   ....[181]....
        /*0618*/ 	.word	0xffffffff


	//   ....[182]....
        /*061c*/ 	.word	0xffffffff


	//   ....[183]....
        /*0620*/ 	.word	0xffffffff


	//   ....[184]....
        /*0624*/ 	.word	0xffffffff


	//   ....[185]....
        /*0628*/ 	.word	0xffffffff


	//   ....[186]....
        /*062c*/ 	.word	0xffffffff


	//   ....[187]....
        /*0630*/ 	.word	0xffffffff


	//   ....[188]....
        /*0634*/ 	.word	0xffffffff


	//   ....[189]....
        /*0638*/ 	.word	0xffffffff


	//   ....[190]....
        /*063c*/ 	.word	0xffffffff


	//   ....[191]....
        /*0640*/ 	.word	0xffffffff


	//   ....[192]....
        /*0644*/ 	.word	0xffffffff


	//   ....[193]....
        /*0648*/ 	.word	0xffffffff


	//   ....[194]....
        /*064c*/ 	.word	0xffffffff


	//   ....[195]....
        /*0650*/ 	.word	0xffffffff


	//   ....[196]....
        /*0654*/ 	.word	0xffffffff


	//   ....[197]....
        /*0658*/ 	.word	0xffffffff


	//   ....[198]....
        /*065c*/ 	.word	0xffffffff


	//   ....[199]....
        /*0660*/ 	.word	0x0500000f


	//   ....[200]....
        /*0664*/ 	.word	0x0500000f


	//   ....[201]....
        /*0668*/ 	.word	0x0500000f


	//   ....[202]....
        /*066c*/ 	.word	0x0500000f


	//   ....[203]....
        /*0670*/ 	.word	0x0500000f


	//   ....[204]....
        /*0674*/ 	.word	0x0500000f


	//   ....[205]....
        /*0678*/ 	.word	0x0500000f


	//   ....[206]....
        /*067c*/ 	.word	0x0500000f


	//   ....[207]....
        /*0680*/ 	.word	0x0500000f


	//   ....[208]....
        /*0684*/ 	.word	0x0500000f


	//----- nvinfo : EIATTR_COOP_GROUP_INSTR_OFFSETS
	.align		4
.L_717:
        /*0688*/ 	.byte	0x04, 0x28
        /*068a*/ 	.short	(.L_719 - .L_718)


	//   ....[0]....
.L_718:
        /*068c*/ 	.word	0x00000070


	//   ....[1]....
        /*0690*/ 	.word	0x00000140


	//   ....[2]....
        /*0694*/ 	.word	0x00000190


	//   ....[3]....
        /*0698*/ 	.word	0x000003c0


	//   ....[4]....
        /*069c*/ 	.word	0x00000520


	//   ....[5]....
        /*06a0*/ 	.word	0x00000640


	//   ....[6]....
        /*06a4*/ 	.word	0x000007a0


	//   ....[7]....
        /*06a8*/ 	.word	0x000020a0


	//   ....[8]....
        /*06ac*/ 	.word	0x000030c0


	//   ....[9]....
        /*06b0*/ 	.word	0x000033b0


	//   ....[10]....
        /*06b4*/ 	.word	0x000048d0


	//   ....[11]....
        /*06b8*/ 	.word	0x000049e0


	//   ....[12]....
        /*06bc*/ 	.word	0x000054b0


	//   ....[13]....
        /*06c0*/ 	.word	0x00005510


	//   ....[14]....
        /*06c4*/ 	.word	0x00007b40


	//   ....[15]....
        /*06c8*/ 	.word	0x00008b90


	//   ....[16]....
        /*06cc*/ 	.word	0x000093a0


	//   ....[17]....
        /*06d0*/ 	.word	0x000094b0


	//   ....[18]....
        /*06d4*/ 	.word	0x00009ff0


	//   ....[19]....
        /*06d8*/ 	.word	0x0000a050


	//   ....[20]....
        /*06dc*/ 	.word	0x0000cc60


	//   ....[21]....
        /*06e0*/ 	.word	0x0000cc70


	//   ....[22]....
        /*06e4*/ 	.word	0x0000ccb0


	//   ....[23]....
        /*06e8*/ 	.word	0x0000ccc0


	//   ....[24]....
        /*06ec*/ 	.word	0x0000f8c0


	//   ....[25]....
        /*06f0*/ 	.word	0x00010910


	//   ....[26]....
        /*06f4*/ 	.word	0x00011120


	//   ....[27]....
        /*06f8*/ 	.word	0x00011230


	//   ....[28]....
        /*06fc*/ 	.word	0x00011d70


	//   ....[29]....
        /*0700*/ 	.word	0x00011dd0


	//   ....[30]....
        /*0704*/ 	.word	0x00013700


	//   ....[31]....
        /*0708*/ 	.word	0x00013710


	//   ....[32]....
        /*070c*/ 	.word	0x00013740


	//   ....[33]....
        /*0710*/ 	.word	0x00013750


	//   ....[34]....
        /*0714*/ 	.word	0x00014bc0


	//   ....[35]....
        /*0718*/ 	.word	0x00014bf0


	//   ....[36]....
        /*071c*/ 	.word	0x00014c20


	//   ....[37]....
        /*0720*/ 	.word	0x00014c50


	//   ....[38]....
        /*0724*/ 	.word	0x00014c80


	//   ....[39]....
        /*0728*/ 	.word	0x00014cb0


	//   ....[40]....
        /*072c*/ 	.word	0x00014cc0


	//   ....[41]....
        /*0730*/ 	.word	0x00014cd0


	//   ....[42]....
        /*0734*/ 	.word	0x00014ce0


	//   ....[43]....
        /*0738*/ 	.word	0x00014cf0


	//   ....[44]....
        /*073c*/ 	.word	0x00014d00


	//   ....[45]....
        /*0740*/ 	.word	0x00014d30


	//   ....[46]....
        /*0744*/ 	.word	0x00014d40


	//   ....[47]....
        /*0748*/ 	.word	0x00014d50


	//   ....[48]....
        /*074c*/ 	.word	0x00014d60


	//   ....[49]....
        /*0750*/ 	.word	0x00014d70


	//   ....[50]....
        /*0754*/ 	.word	0x00014d80


	//   ....[51]....
        /*0758*/ 	.word	0x00014d90


	//   ....[52]....
        /*075c*/ 	.word	0x00014da0


	//   ....[53]....
        /*0760*/ 	.word	0x00014db0


	//   ....[54]....
        /*0764*/ 	.word	0x00014dc0


	//   ....[55]....
        /*0768*/ 	.word	0x00014dd0


	//   ....[56]....
        /*076c*/ 	.word	0x00014de0


	//   ....[57]....
        /*0770*/ 	.word	0x00014df0


	//   ....[58]....
        /*0774*/ 	.word	0x00014e00


	//   ....[59]....
        /*0778*/ 	.word	0x00014e10


	//   ....[60]....
        /*077c*/ 	.word	0x00014e20


	//   ....[61]....
        /*0780*/ 	.word	0x00014e40


	//   ....[62]....
        /*0784*/ 	.word	0x00014e50


	//   ....[63]....
        /*0788*/ 	.word	0x00014e60


	//   ....[64]....
        /*078c*/ 	.word	0x00014e70


	//   ....[65]....
        /*0790*/ 	.word	0x00014e80


	//   ....[66]....
        /*0794*/ 	.word	0x00014e90


	//   ....[67]....
        /*0798*/ 	.word	0x00014ea0


	//   ....[68]....
        /*079c*/ 	.word	0x00014eb0


	//   ....[69]....
        /*07a0*/ 	.word	0x00014ec0


	//   ....[70]....
        /*07a4*/ 	.word	0x00014ed0


	//   ....[71]....
        /*07a8*/ 	.word	0x00014ee0


	//   ....[72]....
        /*07ac*/ 	.word	0x00014f00


	//   ....[73]....
        /*07b0*/ 	.word	0x00014f10


	//   ....[74]....
        /*07b4*/ 	.word	0x00014f30


	//   ....[75]....
        /*07b8*/ 	.word	0x00014f50


	//   ....[76]....
        /*07bc*/ 	.word	0x00014f60


	//   ....[77]....
        /*07c0*/ 	.word	0x00014f70


	//   ....[78]....
        /*07c4*/ 	.word	0x00014f80


	//   ....[79]....
        /*07c8*/ 	.word	0x00014f90


	//   ....[80]....
        /*07cc*/ 	.word	0x00014fa0


	//   ....[81]....
        /*07d0*/ 	.word	0x00014fb0


	//   ....[82]....
        /*07d4*/ 	.word	0x00014fc0


	//   ....[83]....
        /*07d8*/ 	.word	0x00014fd0


	//   ....[84]....
        /*07dc*/ 	.word	0x00014fe0


	//   ....[85]....
        /*07e0*/ 	.word	0x00014ff0


	//   ....[86]....
        /*07e4*/ 	.word	0x00015000


	//   ....[87]....
        /*07e8*/ 	.word	0x00015010


	//   ....[88]....
        /*07ec*/ 	.word	0x00015020


	//   ....[89]....
        /*07f0*/ 	.word	0x00015030


	//   ....[90]....
        /*07f4*/ 	.word	0x00015040


	//   ....[91]....
        /*07f8*/ 	.word	0x00015050


	//   ....[92]....
        /*07fc*/ 	.word	0x00015070


	//   ....[93]....
        /*0800*/ 	.word	0x00015080


	//   ....[94]....
        /*0804*/ 	.word	0x00015090


	//   ....[95]....
        /*0808*/ 	.word	0x000150a0


	//   ....[96]....
        /*080c*/ 	.word	0x000150b0


	//   ....[97]....
        /*0810*/ 	.word	0x000150c0


	//   ....[98]....
        /*0814*/ 	.word	0x000150d0


	//   ....[99]....
        /*0818*/ 	.word	0x00015100


	//   ....[100]....
        /*081c*/ 	.word	0x00015110


	//   ....[101]....
        /*0820*/ 	.word	0x00015130


	//   ....[102]....
        /*0824*/ 	.word	0x00015150


	//   ....[103]....
        /*0828*/ 	.word	0x00015180


	//   ....[104]....
        /*082c*/ 	.word	0x00015190


	//   ....[105]....
        /*0830*/ 	.word	0x000151a0


	//   ....[106]....
        /*0834*/ 	.word	0x000151b0


	//   ....[107]....
        /*0838*/ 	.word	0x000151d0


	//   ....[108]....
        /*083c*/ 	.word	0x000151e0


	//   ....[109]....
        /*0840*/ 	.word	0x00015210


	//   ....[110]....
        /*0844*/ 	.word	0x00015240


	//   ....[111]....
        /*0848*/ 	.word	0x00015270


	//   ....[112]....
        /*084c*/ 	.word	0x000152a0


	//   ....[113]....
        /*0850*/ 	.word	0x000152d0


	//   ....[114]....
        /*0854*/ 	.word	0x00015300


	//   ....[115]....
        /*0858*/ 	.word	0x00015330


	//   ....[116]....
        /*085c*/ 	.word	0x00015350


	//   ....[117]....
        /*0860*/ 	.word	0x00015360


	//   ....[118]....
        /*0864*/ 	.word	0x00015390


	//   ....[119]....
        /*0868*/ 	.word	0x000153c0


	//   ....[120]....
        /*086c*/ 	.word	0x000153f0


	//   ....[121]....
        /*0870*/ 	.word	0x00015420


	//   ....[122]....
        /*0874*/ 	.word	0x00015450


	//   ....[123]....
        /*0878*/ 	.word	0x00015480


	//   ....[124]....
        /*087c*/ 	.word	0x000154b0


	//   ....[125]....
        /*0880*/ 	.word	0x000154e0


	//   ....[126]....
        /*0884*/ 	.word	0x00015510


	//   ....[127]....
        /*0888*/ 	.word	0x00015540


	//   ....[128]....
        /*088c*/ 	.word	0x00015570


	//   ....[129]....
        /*0890*/ 	.word	0x000155a0


	//   ....[130]....
        /*0894*/ 	.word	0x00016100


	//   ....[131]....
        /*0898*/ 	.word	0x00016140


	//   ....[132]....
        /*089c*/ 	.word	0x00016160


	//   ....[133]....
        /*08a0*/ 	.word	0x00016190


	//   ....[134]....
        /*08a4*/ 	.word	0x00016a20


	//   ....[135]....
        /*08a8*/ 	.word	0x00016a40


	//   ....[136]....
        /*08ac*/ 	.word	0x00016b80


	//   ....[137]....
        /*08b0*/ 	.word	0x00016ba0


	//   ....[138]....
        /*08b4*/ 	.word	0x00016ca0


	//   ....[139]....
        /*08b8*/ 	.word	0x00016cc0


	//   ....[140]....
        /*08bc*/ 	.word	0x00016dd0


	//   ....[141]....
        /*08c0*/ 	.word	0x00016df0


	//   ....[142]....
        /*08c4*/ 	.word	0x00017200


	//   ....[143]....
        /*08c8*/ 	.word	0x00017210


	//   ....[144]....
        /*08cc*/ 	.word	0x00017ab0


	//   ....[145]....
        /*08d0*/ 	.word	0x00017ac0


	//   ....[146]....
        /*08d4*/ 	.word	0x00018cc0


	//   ....[147]....
        /*08d8*/ 	.word	0x00018cf0


	//   ....[148]....
        /*08dc*/ 	.word	0x00018e10


	//   ....[149]....
        /*08e0*/ 	.word	0x00018e30


	//   ....[150]....
        /*08e4*/ 	.word	0x00018f30


	//   ....[151]....
        /*08e8*/ 	.word	0x00018f50


	//   ....[152]....
        /*08ec*/ 	.word	0x00019060


	//   ....[153]....
        /*08f0*/ 	.word	0x00019080


	//   ....[154]....
        /*08f4*/ 	.word	0x00019220


	//   ....[155]....
        /*08f8*/ 	.word	0x00019440


	//   ....[156]....
        /*08fc*/ 	.word	0x00019480


	//   ....[157]....
        /*0900*/ 	.word	0x000194c0


	//   ....[158]....
        /*0904*/ 	.word	0x000194f0


	//   ....[159]....
        /*0908*/ 	.word	0x00019520


	//   ....[160]....
        /*090c*/ 	.word	0x00019550


	//   ....[161]....
        /*0910*/ 	.word	0x000196e0


	//   ....[162]....
        /*0914*/ 	.word	0x00019710


	//   ....[163]....
        /*0918*/ 	.word	0x00019750


	//   ....[164]....
        /*091c*/ 	.word	0x00019780


	//   ....[165]....
        /*0920*/ 	.word	0x000197b0


	//   ....[166]....
        /*0924*/ 	.word	0x000197e0


	//   ....[167]....
        /*0928*/ 	.word	0x00019880


	//   ....[168]....
        /*092c*/ 	.word	0x000198d0


	//   ....[169]....
        /*0930*/ 	.word	0x000198e0


	//   ....[170]....
        /*0934*/ 	.word	0x00019920


	//   ....[171]....
        /*0938*/ 	.word	0x0001b960


	//   ....[172]....
        /*093c*/ 	.word	0x0001c720


	//   ....[173]....
        /*0940*/ 	.word	0x0001c740


	//   ....[174]....
        /*0944*/ 	.word	0x0001c810


	//   ....[175]....
        /*0948*/ 	.word	0x0001c820


	//   ....[176]....
        /*094c*/ 	.word	0x0001c8b0


	//   ....[177]....
        /*0950*/ 	.word	0x0001c8c0


	//   ....[178]....
        /*0954*/ 	.word	0x0001c8d0


	//   ....[179]....
        /*0958*/ 	.word	0x0001c8e0


	//   ....[180]....
        /*095c*/ 	.word	0x0001f5d0


	//   ....[181]....
        /*0960*/ 	.word	0x0001f600


	//   ....[182]....
        /*0964*/ 	.word	0x0001f630


	//   ....[183]....
        /*0968*/ 	.word	0x0001f670


	//   ....[184]....
        /*096c*/ 	.word	0x0001f680


	//   ....[185]....
        /*0970*/ 	.word	0x0001f6b0


	//   ....[186]....
        /*0974*/ 	.word	0x0001f6c0


	//   ....[187]....
        /*0978*/ 	.word	0x0001f700


	//   ....[188]....
        /*097c*/ 	.word	0x0001f870


	//   ....[189]....
        /*0980*/ 	.word	0x0001f8a0


	//   ....[190]....
        /*0984*/ 	.word	0x0001f8d0


	//   ....[191]....
        /*0988*/ 	.word	0x0001f900


	//   ....[192]....
        /*098c*/ 	.word	0x0001f930


	//   ....[193]....
        /*0990*/ 	.word	0x0001f960


	//   ....[194]....
        /*0994*/ 	.word	0x0001f9e0


	//   ....[195]....
        /*0998*/ 	.word	0x0001fa20


	//   ....[196]....
        /*099c*/ 	.word	0x0001fa30


	//   ....[197]....
        /*09a0*/ 	.word	0x0001fa70


	//   ....[198]....
        /*09a4*/ 	.word	0x00020550


	//   ....[199]....
        /*09a8*/ 	.word	0x00020c10


	//   ....[200]....
        /*09ac*/ 	.word	0x00020e20


	//   ....[201]....
        /*09b0*/ 	.word	0x00020e70


	//   ....[202]....
        /*09b4*/ 	.word	0x00020ed0


	//   ....[203]....
        /*09b8*/ 	.word	0x00020fd0


	//   ....[204]....
        /*09bc*/ 	.word	0x00021070


	//   ....[205]....
        /*09c0*/ 	.word	0x00021170


	//   ....[206]....
        /*09c4*/ 	.word	0x000211d0


	//   ....[207]....
        /*09c8*/ 	.word	0x000212b0


	//   ....[208]....
        /*09cc*/ 	.word	0x00021600


	//----- nvinfo : EIATTR_REG_RECONFIG
	.align		4
.L_719:
        /*09d0*/ 	.byte	0x01, 0x54
	.zero		2


	//----- nvinfo : EIATTR_SYSCALL_OFFSETS
	.align		4
        /*09d4*/ 	.byte	0x04, 0x46
        /*09d6*/ 	.short	(.L_721 - .L_720)


	//   ....[0]....
.L_720:
        /*09d8*/ 	.word	0x00002280


	//   ....[1]....
        /*09dc*/ 	.word	0x0001b3d0


	//   ....[2]....
        /*09e0*/ 	.word	0x0001b540


	//   ....[3]....
        /*09e4*/ 	.word	0x0001b690


	//   ....[4]....
        /*09e8*/ 	.word	0x0001b7d0


	//   ....[5]....
        /*09ec*/ 	.word	0x0001c290


	//----- nvinfo : EIATTR_MBARRIER_INSTR_OFFSETS
	.align		4
.L_721:
        /*09f0*/ 	.byte	0x04, 0x39
        /*09f2*/ 	.short	(.L_723 - .L_722)


	//   ....[0]....
.L_722:
        /*09f4*/ 	.word	0x00000270
        /*09f8*/ 	.word	0x000000ff
        /*09fc*/ 	.word	0x00033400
        /*0a00*/ 	.short	0x0100
        /*0a02*/ 	.byte	0x08
	.zero		1


	//   ....[1]....
        /*0a04*/ 	.word	0x00000280
        /*0a08*/ 	.word	0x000000ff
        /*0a0c*/ 	.word	0x00033420
        /*0a10*/ 	.short	0x0100
        /*0a12*/ 	.byte	0x08
	.zero		1


	//   ....[2]....
        /*0a14*/ 	.word	0x00000370
        /*0a18*/ 	.word	0x000000ff
        /*0a1c*/ 	.word	0x00033430
        /*0a20*/ 	.short	0x0100
        /*0a22*/ 	.byte	0x08
	.zero		1


	//   ....[3]....
        /*0a24*/ 	.word	0x00000380
        /*0a28*/ 	.word	0x000000ff
        /*0a2c*/ 	.word	0x00033440
        /*0a30*/ 	.short	0x0100
        /*0a32*/ 	.byte	0x08
	.zero		1


	//   ....[4]....
        /*0a34*/ 	.word	0x00000390
        /*0a38*/ 	.word	0x000000ff
        /*0a3c*/ 	.word	0x00033438
        /*0a40*/ 	.short	0x0100
        /*0a42*/ 	.byte	0x08
	.zero		1


	//   ....[5]....
        /*0a44*/ 	.word	0x000003a0
        /*0a48*/ 	.word	0x000000ff
        /*0a4c*/ 	.word	0x00033448
        /*0a50*/ 	.short	0x0100
        /*0a52*/ 	.byte	0x08
	.zero		1


	//   ....[6]....
        /*0a54*/ 	.word	0x000004d0
        /*0a58*/ 	.word	0x000000ff
        /*0a5c*/ 	.word	0x00033450
        /*0a60*/ 	.short	0x0100
        /*0a62*/ 	.byte	0x08
	.zero		1


	//   ....[7]....
        /*0a64*/ 	.word	0x000004e0
        /*0a68*/ 	.word	0x000000ff
        /*0a6c*/ 	.word	0x00033460
        /*0a70*/ 	.short	0x0100
        /*0a72*/ 	.byte	0x08
	.zero		1


	//   ....[8]....
        /*0a74*/ 	.word	0x000004f0
        /*0a78*/ 	.word	0x000000ff
        /*0a7c*/ 	.word	0x00033458
        /*0a80*/ 	.short	0x0100
        /*0a82*/ 	.byte	0x08
	.zero		1


	//   ....[9]....
        /*0a84*/ 	.word	0x00000500
        /*0a88*/ 	.word	0x000000ff
        /*0a8c*/ 	.word	0x00033468
        /*0a90*/ 	.short	0x0100
        /*0a92*/ 	.byte	0x08
	.zero		1


	//   ....[10]....
        /*0a94*/ 	.word	0x000005f0
        /*0a98*/ 	.word	0x000000ff
        /*0a9c*/ 	.word	0x00033470
        /*0aa0*/ 	.short	0x0100
        /*0aa2*/ 	.byte	0x06
	.zero		1


	//   ....[11]....
        /*0aa4*/ 	.word	0x00000600
        /*0aa8*/ 	.word	0x000000ff
        /*0aac*/ 	.word	0x00033480
        /*0ab0*/ 	.short	0x0100
        /*0ab2*/ 	.byte	0x06
	.zero		1


	//   ....[12]....
        /*0ab4*/ 	.word	0x00000610
        /*0ab8*/ 	.word	0x000000ff
        /*0abc*/ 	.word	0x00033478
        /*0ac0*/ 	.short	0x0100
        /*0ac2*/ 	.byte	0x06
	.zero		1


	//   ....[13]....
        /*0ac4*/ 	.word	0x00000620
        /*0ac8*/ 	.word	0x000000ff
        /*0acc*/ 	.word	0x00033488
        /*0ad0*/ 	.short	0x0100
        /*0ad2*/ 	.byte	0x06
	.zero		1


	//   ....[14]....
        /*0ad4*/ 	.word	0x00000750
        /*0ad8*/ 	.word	0x000000ff
        /*0adc*/ 	.word	0x00033490
        /*0ae0*/ 	.short	0x0100
        /*0ae2*/ 	.byte	0x08
	.zero		1


	//   ....[15]....
        /*0ae4*/ 	.word	0x00000760
        /*0ae8*/ 	.word	0x000000ff
        /*0aec*/ 	.word	0x000334a0
        /*0af0*/ 	.short	0x0100
        /*0af2*/ 	.byte	0x08
	.zero		1


	//   ....[16]....
        /*0af4*/ 	.word	0x00000770
        /*0af8*/ 	.word	0x000000ff
        /*0afc*/ 	.word	0x00033498
        /*0b00*/ 	.short	0x0100
        /*0b02*/ 	.byte	0x08
	.zero		1


	//   ....[17]....
        /*0b04*/ 	.word	0x00000780
        /*0b08*/ 	.word	0x000000ff
        /*0b0c*/ 	.word	0x000334a8
        /*0b10*/ 	.short	0x0100
        /*0b12*/ 	.byte	0x08
	.zero		1


	//   ....[18]....
        /*0b14*/ 	.word	0x000008b0
        /*0b18*/ 	.word	0x000000ff
        /*0b1c*/ 	.word	0x000334b0
        /*0b20*/ 	.short	0x0100
        /*0b22*/ 	.byte	0x08
	.zero		1


	//   ....[19]....
        /*0b24*/ 	.word	0x000008c0
        /*0b28*/ 	.word	0x000000ff
        /*0b2c*/ 	.word	0x000334c0
        /*0b30*/ 	.short	0x0100
        /*0b32*/ 	.byte	0x08
	.zero		1


	//   ....[20]....
        /*0b34*/ 	.word	0x000008d0
        /*0b38*/ 	.word	0x000000ff
        /*0b3c*/ 	.word	0x000334b8
        /*0b40*/ 	.short	0x0100
        /*0b42*/ 	.byte	0x08
	.zero		1


	//   ....[21]....
        /*0b44*/ 	.word	0x000008e0
        /*0b48*/ 	.word	0x000000ff
        /*0b4c*/ 	.word	0x000334c8
        /*0b50*/ 	.short	0x0100
        /*0b52*/ 	.byte	0x08
	.zero		1


	//   ....[22]....
        /*0b54*/ 	.word	0x00002300
        /*0b58*/ 	.word	0x000000ff
        /*0b5c*/ 	.word	0x00033400
        /*0b60*/ 	.short	0x010a
        /*0b62*/ 	.byte	0x29
	.zero		1


	//   ....[23]....
        /*0b64*/ 	.word	0x00002380
        /*0b68*/ 	.word	0x00000005
        /*0b6c*/ 	.word	0x00033430
        /*0b70*/ 	.short	0x010a
        /*0b72*/ 	.byte	0x3f
	.zero		1


	//   ....[24]....
        /*0b74*/ 	.word	0x00002400
        /*0b78*/ 	.word	0x00000005
        /*0b7c*/ 	.word	0x00033430
        /*0b80*/ 	.short	0x010a
        /*0b82*/ 	.byte	0x3f
	.zero		1


	//   ....[25]....
        /*0b84*/ 	.word	0x00003200
        /*0b88*/ 	.word	0x00000000
        /*0b8c*/ 	.word	0x00000000
        /*0b90*/ 	.short	0x0101
        /*0b92*/ 	.byte	0x3f
	.zero		1


	//   ....[26]....
        /*0b94*/ 	.word	0x00006ba0
        /*0b98*/ 	.word	0x000000ff
        /*0b9c*/ 	.word	0x00033430
        /*0ba0*/ 	.short	0x010a
        /*0ba2*/ 	.byte	0x06
	.zero		1


	//   ....[27]....
        /*0ba4*/ 	.word	0x00006be0
        /*0ba8*/ 	.word	0x000000ff
        /*0bac*/ 	.word	0x00033430
        /*0bb0*/ 	.short	0x010a
        /*0bb2*/ 	.byte	0x06
	.zero		1


	//   ....[28]....
        /*0bb4*/ 	.word	0x000077f0
        /*0bb8*/ 	.word	0x000000ff
        /*0bbc*/ 	.word	0x00033450
        /*0bc0*/ 	.short	0x010a
        /*0bc2*/ 	.byte	0x06
	.zero		1


	//   ....[29]....
        /*0bc4*/ 	.word	0x00007830
        /*0bc8*/ 	.word	0x000000ff
        /*0bcc*/ 	.word	0x00033450
        /*0bd0*/ 	.short	0x010a
        /*0bd2*/ 	.byte	0x06
	.zero		1


	//   ....[30]....
        /*0bd4*/ 	.word	0x00007b70
        /*0bd8*/ 	.word	0x00000007
        /*0bdc*/ 	.word	0x00000000
        /*0be0*/ 	.short	0x0101
        /*0be2*/ 	.byte	0x3f
	.zero		1


	//   ....[31]....
        /*0be4*/ 	.word	0x0000adc0
        /*0be8*/ 	.word	0x000000ff
        /*0bec*/ 	.word	0x00000000
        /*0bf0*/ 	.short	0x0101
        /*0bf2*/ 	.byte	0x06
	.zero		1


	//   ....[32]....
        /*0bf4*/ 	.word	0x0000b9b0
        /*0bf8*/ 	.word	0x000000ff
        /*0bfc*/ 	.word	0x00033430
        /*0c00*/ 	.short	0x010a
        /*0c02*/ 	.byte	0x06
	.zero		1


	//   ....[33]....
        /*0c04*/ 	.word	0x0000b9f0
        /*0c08*/ 	.word	0x000000ff
        /*0c0c*/ 	.word	0x00033430
        /*0c10*/ 	.short	0x010a
        /*0c12*/ 	.byte	0x06
	.zero		1


	//   ....[34]....
        /*0c14*/ 	.word	0x0000c630
        /*0c18*/ 	.word	0x000000ff
        /*0c1c*/ 	.word	0x00033450
        /*0c20*/ 	.short	0x010a
        /*0c22*/ 	.byte	0x06
	.zero		1


	//   ....[35]....
        /*0c24*/ 	.word	0x0000c670
        /*0c28*/ 	.word	0x000000ff
        /*0c2c*/ 	.word	0x00033450
        /*0c30*/ 	.short	0x010a
        /*0c32*/ 	.byte	0x06
	.zero		1


	//   ....[36]....
        /*0c34*/ 	.word	0x0000ddd0
        /*0c38*/ 	.word	0x00000005
        /*0c3c*/ 	.word	0x00000000
        /*0c40*/ 	.short	0x0101
        /*0c42*/ 	.byte	0x3f
	.zero		1


	//   ....[37]....
        /*0c44*/ 	.word	0x0000df80
        /*0c48*/ 	.word	0x000000ff
        /*0c4c*/ 	.word	0x00000000
        /*0c50*/ 	.short	0x0101
        /*0c52*/ 	.byte	0x06
	.zero		1


	//   ....[38]....
        /*0c54*/ 	.word	0x0000e8f0
        /*0c58*/ 	.word	0x000000ff
        /*0c5c*/ 	.word	0x00033430
        /*0c60*/ 	.short	0x010a
        /*0c62*/ 	.byte	0x06
	.zero		1


	//   ....[39]....
        /*0c64*/ 	.word	0x0000e930
        /*0c68*/ 	.word	0x000000ff
        /*0c6c*/ 	.word	0x00033430
        /*0c70*/ 	.short	0x010a
        /*0c72*/ 	.byte	0x06
	.zero		1


	//   ....[40]....
        /*0c74*/ 	.word	0x0000f570
        /*0c78*/ 	.word	0x000000ff
        /*0c7c*/ 	.word	0x00033450
        /*0c80*/ 	.short	0x010a
        /*0c82*/ 	.byte	0x06
	.zero		1


	//   ....[41]....
        /*0c84*/ 	.word	0x0000f5b0
        /*0c88*/ 	.word	0x000000ff
        /*0c8c*/ 	.word	0x00033450
        /*0c90*/ 	.short	0x010a
        /*0c92*/ 	.byte	0x06
	.zero		1


	//   ....[42]....
        /*0c94*/ 	.word	0x0000f8f0
        /*0c98*/ 	.word	0x00000000
        /*0c9c*/ 	.word	0x00000000
        /*0ca0*/ 	.short	0x0101
        /*0ca2*/ 	.byte	0x3f
	.zero		1


	//   ....[43]....
        /*0ca4*/ 	.word	0x00012b40
        /*0ca8*/ 	.word	0x000000ff
        /*0cac*/ 	.word	0x00000000
        /*0cb0*/ 	.short	0x0101
        /*0cb2*/ 	.byte	0x06
	.zero		1


	//   ....[44]....
        /*0cb4*/ 	.word	0x000133c0
        /*0cb8*/ 	.word	0x000000ff
        /*0cbc*/ 	.word	0x00033450
        /*0cc0*/ 	.short	0x010a
        /*0cc2*/ 	.byte	0x09
	.zero		1


	//   ....[45]....
        /*0cc4*/ 	.word	0x00013400
        /*0cc8*/ 	.word	0x000000ff
        /*0ccc*/ 	.word	0x00033450
        /*0cd0*/ 	.short	0x010a
        /*0cd2*/ 	.byte	0x09
	.zero		1


	//   ....[46]....
        /*0cd4*/ 	.word	0x00013a40
        /*0cd8*/ 	.word	0x000000ff
        /*0cdc*/ 	.word	0x00000000
        /*0ce0*/ 	.short	0x0101
        /*0ce2*/ 	.byte	0x04
	.zero		1


	//   ....[47]....
        /*0ce4*/ 	.word	0x00016a00
        /*0ce8*/ 	.word	0x000000ff
        /*0cec*/ 	.word	0x00000000
        /*0cf0*/ 	.short	0x0101
        /*0cf2*/ 	.byte	0x07
	.zero		1


	//   ....[48]....
        /*0cf4*/ 	.word	0x00017030
        /*0cf8*/ 	.word	0x000000ff
        /*0cfc*/ 	.word	0x00000000
        /*0d00*/ 	.short	0x0101
        /*0d02*/ 	.byte	0x07
	.zero		1


	//   ....[49]....
        /*0d04*/ 	.word	0x0001bbd0
        /*0d08*/ 	.word	0x00000004
        /*0d0c*/ 	.word	0x00033480
        /*0d10*/ 	.short	0x010a
        /*0d12*/ 	.byte	0x3f
	.zero		1


	//   ....[50]....
        /*0d14*/ 	.word	0x0001be50
        /*0d18*/ 	.word	0x00000004
        /*0d1c*/ 	.word	0x00033440
        /*0d20*/ 	.short	0x010a
        /*0d22*/ 	.byte	0x3f
	.zero		1


	//   ....[51]....
        /*0d24*/ 	.word	0x0001ca20
        /*0d28*/ 	.word	0x00000012
        /*0d2c*/ 	.word	0x00033400
        /*0d30*/ 	.short	0x0107
        /*0d32*/ 	.byte	0x3f
	.zero		1


	//   ....[52]....
        /*0d34*/ 	.word	0x0001cb20
        /*0d38*/ 	.word	0x00000012
        /*0d3c*/ 	.word	0x00033400
        /*0d40*/ 	.short	0x0101
        /*0d42*/ 	.byte	0x3f
	.zero		1


	//   ....[53]....
        /*0d44*/ 	.word	0x0001cb40
        /*0d48*/ 	.word	0x00000012
        /*0d4c*/ 	.word	0x00033420
        /*0d50*/ 	.short	0x010a
        /*0d52*/ 	.byte	0x3f
	.zero		1


	//   ....[54]....
        /*0d54*/ 	.word	0x0001ce50
        /*0d58*/ 	.word	0x00000006
        /*0d5c*/ 	.word	0x00033480
        /*0d60*/ 	.short	0x010a
        /*0d62*/ 	.byte	0x3f
	.zero		1


	//   ....[55]....
        /*0d64*/ 	.word	0x0001d2b0
        /*0d68*/ 	.word	0x00000006
        /*0d6c*/ 	.word	0x00033440
        /*0d70*/ 	.short	0x010a
        /*0d72*/ 	.byte	0x3f
	.zero		1


	//   ....[56]....
        /*0d74*/ 	.word	0x0001d760
        /*0d78*/ 	.word	0x00000003
        /*0d7c*/ 	.word	0x00033470
        /*0d80*/ 	.short	0x010a
        /*0d82*/ 	.byte	0x3f
	.zero		1


	//   ....[57]....
        /*0d84*/ 	.word	0x0001d7d0
        /*0d88*/ 	.word	0x00000003
        /*0d8c*/ 	.word	0x00033460
        /*0d90*/ 	.short	0x010a
        /*0d92*/ 	.byte	0x3f
	.zero		1


	//   ....[58]....
        /*0d94*/ 	.word	0x0001e340
        /*0d98*/ 	.word	0x00000003
        /*0d9c*/ 	.word	0x00033450
        /*0da0*/ 	.short	0x0101
        /*0da2*/ 	.byte	0x3f
	.zero		1


	//   ....[59]....
        /*0da4*/ 	.word	0x0001e3c0
        /*0da8*/ 	.word	0x00000003
        /*0dac*/ 	.word	0x00000000
        /*0db0*/ 	.short	0x0101
        /*0db2*/ 	.byte	0x3f
	.zero		1


	//   ....[60]....
        /*0db4*/ 	.word	0x0001e600
        /*0db8*/ 	.word	0x00000000
        /*0dbc*/ 	.word	0x00033470
        /*0dc0*/ 	.short	0x010a
        /*0dc2*/ 	.byte	0x3f
	.zero		1


	//   ....[61]....
        /*0dc4*/ 	.word	0x0001e670
        /*0dc8*/ 	.word	0x00000000
        /*0dcc*/ 	.word	0x00033460
        /*0dd0*/ 	.short	0x010a
        /*0dd2*/ 	.byte	0x3f
	.zero		1


	//   ....[62]....
        /*0dd4*/ 	.word	0x0001f2a0
        /*0dd8*/ 	.word	0x00000000
        /*0ddc*/ 	.word	0x00033450
        /*0de0*/ 	.short	0x0101
        /*0de2*/ 	.byte	0x3f
	.zero		1


	//   ....[63]....
        /*0de4*/ 	.word	0x0001f2f0
        /*0de8*/ 	.word	0x00000002
        /*0dec*/ 	.word	0x00000000
        /*0df0*/ 	.short	0x0101
        /*0df2*/ 	.byte	0x3f
	.zero		1


	//   ....[64]....
        /*0df4*/ 	.word	0x000204d0
        /*0df8*/ 	.word	0x00000000
        /*0dfc*/ 	.word	0x00033420
        /*0e00*/ 	.short	0x010a
        /*0e02*/ 	.byte	0x3f
	.zero		1


	//   ....[65]....
        /*0e04*/ 	.word	0x00020690
        /*0e08*/ 	.word	0x00000006
        /*0e0c*/ 	.word	0x00000000
        /*0e10*/ 	.short	0x010a
        /*0e12*/ 	.byte	0x3f
	.zero		1


	//   ....[66]....
        /*0e14*/ 	.word	0x00020700
        /*0e18*/ 	.word	0x00000007
        /*0e1c*/ 	.word	0x00000000
        /*0e20*/ 	.short	0x010a
        /*0e22*/ 	.byte	0x3f
	.zero		1


	//   ....[67]....
        /*0e24*/ 	.word	0x00020760
        /*0e28*/ 	.word	0x00000004
        /*0e2c*/ 	.word	0x00033460
        /*0e30*/ 	.short	0x010a
        /*0e32*/ 	.byte	0x3f
	.zero		1


	//   ....[68]....
        /*0e34*/ 	.word	0x000207b0
        /*0e38*/ 	.word	0x00000003
        /*0e3c*/ 	.word	0x00033460
        /*0e40*/ 	.short	0x010a
        /*0e42*/ 	.byte	0x3f
	.zero		1


	//   ....[69]....
        /*0e44*/ 	.word	0x000207f0
        /*0e48*/ 	.word	0x00000004
        /*0e4c*/ 	.word	0x00033480
        /*0e50*/ 	.short	0x010a
        /*0e52*/ 	.byte	0x3f
	.zero		1


	//   ....[70]....
        /*0e54*/ 	.word	0x00020810
        /*0e58*/ 	.word	0x00000003
        /*0e5c*/ 	.word	0x00033480
        /*0e60*/ 	.short	0x010a
        /*0e62*/ 	.byte	0x3f
	.zero		1


	//   ....[71]....
        /*0e64*/ 	.word	0x00020880
        /*0e68*/ 	.word	0x00000003
        /*0e6c*/ 	.word	0x00033400
        /*0e70*/ 	.short	0x010a
        /*0e72*/ 	.byte	0x3f
	.zero		1


	//   ....[72]....
        /*0e74*/ 	.word	0x000208d0
        /*0e78*/ 	.word	0x00000005
        /*0e7c*/ 	.word	0x00033430
        /*0e80*/ 	.short	0x010a
        /*0e82*/ 	.byte	0x3f
	.zero		1


	//   ....[73]....
        /*0e84*/ 	.word	0x00020930
        /*0e88*/ 	.word	0x00000008
        /*0e8c*/ 	.word	0x00033430
        /*0e90*/ 	.short	0x010a
        /*0e92*/ 	.byte	0x3f
	.zero		1


	//   ....[74]....
        /*0e94*/ 	.word	0x00020990
        /*0e98*/ 	.word	0x00000008
        /*0e9c*/ 	.word	0x00033450
        /*0ea0*/ 	.short	0x010a
        /*0ea2*/ 	.byte	0x3f
	.zero		1


	//   ....[75]....
        /*0ea4*/ 	.word	0x000209f0
        /*0ea8*/ 	.word	0x00000003
        /*0eac*/ 	.word	0x00033430
        /*0eb0*/ 	.short	0x010a
        /*0eb2*/ 	.byte	0x3f
	.zero		1


	//   ....[76]....
        /*0eb4*/ 	.word	0x00020a50
        /*0eb8*/ 	.word	0x00000003
        /*0ebc*/ 	.word	0x00033450
        /*0ec0*/ 	.short	0x010a
        /*0ec2*/ 	.byte	0x3f
	.zero		1


	//   ....[77]....
        /*0ec4*/ 	.word	0x00020ab0
        /*0ec8*/ 	.word	0x00000003
        /*0ecc*/ 	.word	0x00033430
        /*0ed0*/ 	.short	0x010a
        /*0ed2*/ 	.byte	0x3f
	.zero		1


	//   ....[78]....
        /*0ed4*/ 	.word	0x00020b10
        /*0ed8*/ 	.word	0x00000003
        /*0edc*/ 	.word	0x00033450
        /*0ee0*/ 	.short	0x010a
        /*0ee2*/ 	.byte	0x3f
	.zero		1


	//   ....[79]....
        /*0ee4*/ 	.word	0x00020b70
        /*0ee8*/ 	.word	0x00000007
        /*0eec*/ 	.word	0x00033450
        /*0ef0*/ 	.short	0x010a
        /*0ef2*/ 	.byte	0x3f
	.zero		1


	//   ....[80]....
        /*0ef4*/ 	.word	0x00020cc0
        /*0ef8*/ 	.word	0x00000004
        /*0efc*/ 	.word	0x00033480
        /*0f00*/ 	.short	0x010a
        /*0f02*/ 	.byte	0x3f
	.zero		1


	//   ....[81]....
        /*0f04*/ 	.word	0x00020d10
        /*0f08*/ 	.word	0x00000004
        /*0f0c*/ 	.word	0x00033440
        /*0f10*/ 	.short	0x010a
        /*0f12*/ 	.byte	0x3f
	.zero		1


	//   ....[82]....
        /*0f14*/ 	.word	0x000212f0
        /*0f18*/ 	.word	0x00000012
        /*0f1c*/ 	.word	0x00033420
        /*0f20*/ 	.short	0x010a
        /*0f22*/ 	.byte	0x3f
	.zero		1


	//   ....[83]....
        /*0f24*/ 	.word	0x00021340
        /*0f28*/ 	.word	0x00000006
        /*0f2c*/ 	.word	0x00033480
        /*0f30*/ 	.short	0x010a
        /*0f32*/ 	.byte	0x3f
	.zero		1


	//   ....[84]....
        /*0f34*/ 	.word	0x00021390
        /*0f38*/ 	.word	0x00000006
        /*0f3c*/ 	.word	0x00033440
        /*0f40*/ 	.short	0x010a
        /*0f42*/ 	.byte	0x3f
	.zero		1


	//   ....[85]....
        /*0f44*/ 	.word	0x000213e0
        /*0f48*/ 	.word	0x00000003
        /*0f4c*/ 	.word	0x00033470
        /*0f50*/ 	.short	0x010a
        /*0f52*/ 	.byte	0x3f
	.zero		1


	//   ....[86]....
        /*0f54*/ 	.word	0x00021430
        /*0f58*/ 	.word	0x00000003
        /*0f5c*/ 	.word	0x00033460
        /*0f60*/ 	.short	0x010a
        /*0f62*/ 	.byte	0x3f
	.zero		1


	//   ....[87]....
        /*0f64*/ 	.word	0x00021480
        /*0f68*/ 	.word	0x00000000
        /*0f6c*/ 	.word	0x00033470
        /*0f70*/ 	.short	0x010a
        /*0f72*/ 	.byte	0x3f
	.zero		1


	//   ....[88]....
        /*0f74*/ 	.word	0x000214d0
        /*0f78*/ 	.word	0x00000000
        /*0f7c*/ 	.word	0x00033460
        /*0f80*/ 	.short	0x010a
        /*0f82*/ 	.byte	0x3f
	.zero		1


	//   ....[89]....
        /*0f84*/ 	.word	0x00021520
        /*0f88*/ 	.word	0x00000000
        /*0f8c*/ 	.word	0x00033420
        /*0f90*/ 	.short	0x010a
        /*0f92*/ 	.byte	0x3f
	.zero		1


	//   ....[90]....
        /*0f94*/ 	.word	0x000216c0
        /*0f98*/ 	.word	0x00000006
        /*0f9c*/ 	.word	0x00000000
        /*0fa0*/ 	.short	0x010a
        /*0fa2*/ 	.byte	0x3f
	.zero		1


	//   ....[91]....
        /*0fa4*/ 	.word	0x00021710
        /*0fa8*/ 	.word	0x00000007
        /*0fac*/ 	.word	0x00000000
        /*0fb0*/ 	.short	0x010a
        /*0fb2*/ 	.byte	0x3f
	.zero		1


	//   ....[92]....
        /*0fb4*/ 	.word	0x00021760
        /*0fb8*/ 	.word	0x00000004
        /*0fbc*/ 	.word	0x00033460
        /*0fc0*/ 	.short	0x010a
        /*0fc2*/ 	.byte	0x3f
	.zero		1


	//   ....[93]....
        /*0fc4*/ 	.word	0x000217b0
        /*0fc8*/ 	.word	0x00000003
        /*0fcc*/ 	.word	0x00033460
        /*0fd0*/ 	.short	0x010a
        /*0fd2*/ 	.byte	0x3f
	.zero		1


	//   ....[94]....
        /*0fd4*/ 	.word	0x00021800
        /*0fd8*/ 	.word	0x00000004
        /*0fdc*/ 	.word	0x00033480
        /*0fe0*/ 	.short	0x010a
        /*0fe2*/ 	.byte	0x3f
	.zero		1


	//----- nvinfo : EIATTR_NUM_MBARRIERS
	.align		4
.L_723:
        /*0fe4*/ 	.byte	0x03, 0x38
        /*0fe6*/ 	.short	0x0016


	//----- nvinfo : EIATTR_EXIT_INSTR_OFFSETS
	.align		4
        /*0fe8*/ 	.byte	0x04, 0x1c
        /*0fea*/ 	.short	(.L_725 - .L_724)


	//   ....[0]....
.L_724:
        /*0fec*/ 	.word	0x00000a80


	//   ....[1]....
        /*0ff0*/ 	.word	0x000191c0


	//   ....[2]....
        /*0ff4*/ 	.word	0x00020860


	//----- nvinfo : EIATTR_MAX_THREADS
	.align		4
.L_725:
        /*0ff8*/ 	.byte	0x04, 0x05
        /*0ffa*/ 	.short	(.L_727 - .L_726)
.L_726:
        /*0ffc*/ 	.word	0x00000180
        /*1000*/ 	.word	0x00000001
        /*1004*/ 	.word	0x00000001


	//----- nvinfo : EIATTR_CRS_STACK_SIZE
	.align		4
.L_727:
        /*1008*/ 	.byte	0x04, 0x1e
        /*100a*/ 	.short	(.L_729 - .L_728)
.L_728:
        /*100c*/ 	.word	0x00000000


	//----- nvinfo : EIATTR_CBANK_PARAM_SIZE
	.align		4
.L_729:
        /*1010*/ 	.byte	0x03, 0x19
        /*1012*/ 	.short	0x0af0


	//----- nvinfo : EIATTR_PARAM_CBANK
	.align		4
        /*1014*/ 	.byte	0x04, 0x0a
        /*1016*/ 	.short	(.L_731 - .L_730)
	.align		4
.L_730:
        /*1018*/ 	.word	index@(.nv.constant0._ZN7cutlass13device_kernelIN5flash11enable_sm90INS1_16FlashAttnFwdSm90INS1_25CollectiveMainloopFwdSm90ILi2EN4cute5tupleIJNS5_1CILi1EEES8_S8_EEENS6_IJNS7_ILi128EEENS7_ILi160EEENS7_ILi192EEEEEELi192ENS_12float_e4m3_tEfNS_4arch4Sm90ELb0ELb1ELb0ELb1ELb0ELb0ELb0ELb1ELb1ELb1ELb1ELb0EEENS1_21CollectiveEpilogueFwdINS6_IJSA_SC_SB_EEES9_NS_10bfloat16_tESG_Li256ELb1ELb1ELb1ELb1EEENS1_36VarlenDynamicPersistentTileSchedulerILi128ELi160ELi256ELi128ELb1ELb1ELb1ELb1ELb0ELb1EEEEEEEEEvNT_6ParamsE)
        /*101c*/ 	.short	0x0210
        /*101e*/ 	.short	0x0af0


	//----- nvinfo : EIATTR_SW_WAR
	.align		4
.L_731:
        /*1020*/ 	.byte	0x04, 0x36
        /*1022*/ 	.short	(.L_733 - .L_732)
.L_732:
        /*1024*/ 	.word	0x00000008
.L_733:


//--------------------- .nv.info._ZN7cutlass13device_kernelIN5flash11enable_sm90INS1_16FlashAttnFwdSm90INS1_25CollectiveMainloopFwdSm90ILi2EN4cute5tupleIJNS5_1CILi1EEES8_S8_EEENS6_IJNS7_ILi128EEENS7_ILi160EEENS7_ILi192EEEEEELi192ENS_12float_e4m3_tEfNS_4arch4Sm90ELb0ELb1ELb0ELb1ELb0ELb1ELb0ELb1ELb1ELb1ELb1ELb0EEENS1_21CollectiveEpilogueFwdINS6_IJSA_SC_SB_EEES9_NS_10bfloat16_tESG_Li256ELb1ELb1ELb1ELb1EEENS1_36VarlenDynamicPersistentTileSchedulerILi128ELi160ELi256ELi128ELb1ELb1ELb1ELb1ELb0ELb1EEEEEEEEEvNT_6ParamsE --------------------------
	.section	.nv.info._ZN7cutlass13device_kernelIN5flash11enable_sm90INS1_16FlashAttnFwdSm90INS1_25CollectiveMainloopFwdSm90ILi2EN4cute5tupleIJNS5_1CILi1EEES8_S8_EEENS6_IJNS7_ILi128EEENS7_ILi160EEENS7_ILi192EEEEEELi192ENS_12float_e4m3_tEfNS_4arch4Sm90ELb0ELb1ELb0ELb1ELb0ELb1ELb0ELb1ELb1ELb1ELb1ELb0EEENS1_21CollectiveEpilogueFwdINS6_IJSA_SC_SB_EEES9_NS_10bfloat16_tESG_Li256ELb1ELb1ELb1ELb1EEENS1_36VarlenDynamicPersistentTileSchedulerILi128ELi160ELi256ELi128ELb1ELb1ELb1ELb1ELb0ELb1EEEEEEEEEvNT_6ParamsE,"",@"SHT_CUDA_INFO"
	.sectionflags	@""
	.align	4


	//----- nvinfo : EIATTR_CUDA_API_VERSION
	.align		4
        /*0000*/ 	.byte	0x04, 0x37
        /*0002*/ 	.short	(.L_735 - .L_734)
.L_734:
        /*0004*/ 	.word	0x00000082


	//----- nvinfo : EIATTR_KPARAM_INFO
	.align		4
.L_735:
        /*0008*/ 	.byte	0x04, 0x17
        /*000a*/ 	.short	(.L_737 - .L_736)
.L_736:
        /*000c*/ 	.word	0x00000000
        /*0010*/ 	.short	0x0000
        /*0012*/ 	.short	0x0070
        /*0014*/ 	.byte	0x00, 0xf0, 0x01, 0x2a


	//----- nvinfo : EIATTR_SPARSE_MMA_MASK
	.align		4
.L_737:
        /*0018*/ 	.byte	0x03, 0x50
        /*001a*/ 	.short	0x0000


	//----- nvinfo : EIATTR_MAXREG_COUNT
	.align		4
        /*001c*/ 	.byte	0x03, 0x1b
        /*001e*/ 	.short	0x00a8


	//----- nvinfo : EIATTR_NUM_BARRIERS
	.align		4
        /*0020*/ 	.byte	0x02, 0x4c
        /*0022*/ 	.byte	0x10
	.zero		1


	//----- nvinfo : EIATTR_EXTERNS
	.align		4
        /*0024*/ 	.byte	0x04, 0x0f
        /*0026*/ 	.short	(.L_739 - .L_738)


	//   ....[0]....
	.align		4
.L_738:
        /*0028*/ 	.word	index@(__assertfail)


	//----- nvinfo : EIATTR_ANNOTATIONS
	.align		4
.L_739:
        /*002c*/ 	.byte	0x04, 0x55
        /*002e*/ 	.short	(.L_741 - .L_740)


	//   ....[0]....
.L_740:
        /* <DEDUP_REMOVED lines=130> */


	//----- nvinfo : EIATTR_MERCURY_ISA_VERSION
	.align		4
.L_741:
        /*0838*/ 	.byte	0x03, 0x5f
        /*083a*/ 	.short	0x0101


	//----- nvinfo : EIATTR_UNUSED_LOAD_BYTE_OFFSET
	.align		4
        /*083c*/ 	.byte	0x04, 0x44
        /*083e*/ 	.short	(.L_743 - .L_742)


	//   ....[0]....
.L_742:
        /*0840*/ 	.word	0x00000b40
        /*0844*/ 	.word	0x0000fff0


	//   ....[1]....
        /*0848*/ 	.word	0x0001e7e0
        /*084c*/ 	.word	0x0000fff0


	//----- nvinfo : EIATTR_INT_WARP_WIDE_INSTR_OFFSETS
	.align		4
.L_743:
        /*0850*/ 	.byte	0x04, 0x31
        /*0852*/ 	.short	(.L_745 - .L_744)


	//   ....[0]....
.L_744:
        /*0854*/ 	.word	0x000001e0


	//   ....[1]....
        /*0858*/ 	.word	0x00000220


	//   ....[2]....
        /*085c*/ 	.word	0x00000290


	//   ....[3]....
        /*0860*/ 	.word	0x000271b0


	//   ....[4]....
        /*0864*/ 	.word	0x00027240


	//   ....[5]....
        /*0868*/ 	.word	0x0002a420


	//   ....[6]....
        /*086c*/ 	.word	0x0002a480


	//----- nvinfo : EIATTR_COOP_GROUP_MASK_REGIDS
	.align		4
.L_745:
        /*0870*/ 	.byte	0x04, 0x29
        /*0872*/ 	.short	(.L_747 - .L_746)


	//   ....[0]....
.L_746:
        /*0874*/ 	.word	0xffffffff


	//   ....[1]....
        /*0878*/ 	.word	0xffffffff


	//   ....[2]....
        /*087c*/ 	.word	0xffffffff


	//   ....[3]....
        /*0880*/ 	.word	0xffffffff


	//   ....[4]....
        /*0884*/ 	.word	0xffffffff


	//   ....[5]....
        /*0888*/ 	.word	0xffffffff


	//   ....[6]....
        /*088c*/ 	.word	0xffffffff


	//   ....[7]....
        /*0890*/ 	.word	0xffffffff


	//   ....[8]....
        /*0894*/ 	.word	0xffffffff


	//   ....[9]....
        /*0898*/ 	.word	0xffffffff


	//   ....[10]....
        /*089c*/ 	.word	0xffffffff


	//   ....[11]....
        /*08a0*/ 	.word	0xffffffff


	//   ....[12]....
        /*08a4*/ 	.word	0xffffffff


	//   ....[13]....
        /*08a8*/ 	.word	0xffffffff


	//   ....[14]....
        /*08ac*/ 	.word	0xffffffff


	//   ....[15]....
        /*08b0*/ 	.word	0xffffffff


	//   ....[16]....
        /*08b4*/ 	.word	0xffffffff


	//   ....[17]....
        /*08b8*/ 	.word	0xffffffff


	//   ....[18]....
        /*08bc*/ 	.word	0xffffffff


	//   ....[19]....
        /*08c0*/ 	.word	0xffffffff


	//   ....[20]....
        /*08c4*/ 	.word	0xffffffff


	//   ....[21]....
        /*08c8*/ 	.word	0xffffffff


	//   ....[22]....
        /*08cc*/ 	.word	0xffffffff


	//   ....[23]....
        /*08d0*/ 	.word	0xffffffff


	//   ....[24]....
        /*08d4*/ 	.word	0xffffffff


	//   ....[25]....
        /*08d8*/ 	.word	0xffffffff


	//   ....[26]....
        /*08dc*/ 	.word	0xffffffff


	//   ....[27]....
        /*08e0*/ 	.word	0xffffffff


	//   ....[28]....
        /*08e4*/ 	.word	0xffffffff


	//   ....[29]....
        /*08e8*/ 	.word	0xffffffff


	//   ....[30]....
        /*08ec*/ 	.word	0xffffffff


	//   ....[31]....
        /*08f0*/ 	.word	0xffffffff


	//   ....[32]....
        /*08f4*/ 	.word	0xffffffff


	//   ....[33]....
        /*08f8*/ 	.word	0xffffffff


	//   ....[34]....
        /*08fc*/ 	.word	0xffffffff


	//   ....[35]....
        /*0900*/ 	.word	0xffffffff


	//   ....[36]....
        /*0904*/ 	.word	0xffffffff


	//   ....[37]....
        /*0908*/ 	.word	0xffffffff


	//   ....[38]....
        /*090c*/ 	.word	0xffffffff


	//   ....[39]....
        /*0910*/ 	.word	0xffffffff


	//   ....[40]....
        /*0914*/ 	.word	0xffffffff


	//   ....[41]....
        /*0918*/ 	.word	0xffffffff


	//   ....[42]....
        /*091c*/ 	.word	0xffffffff


	//   ....[43]....
        /*0920*/ 	.word	0xffffffff


	//   ....[44]....
        /*0924*/ 	.word	0xffffffff


	//   ....[45]....
        /*0928*/ 	.word	0xffffffff


	//   ....[46]....
        /*092c*/ 	.word	0xffffffff


	//   ....[47]....
        /*0930*/ 	.word	0xffffffff


	//   ....[48]....
        /*0934*/ 	.word	0xffffffff


	//   ....[49]....
        /*0938*/ 	.word	0xffffffff


	//   ....[50]....
        /*093c*/ 	.word	0xffffffff


	//   ....[51]....
        /*0940*/ 	.word	0xffffffff


	//   ....[52]....
        /*0944*/ 	.word	0xffffffff


	//   ....[53]....
        /*0948*/ 	.word	0xffffffff


	//   ....[54]....
        /*094c*/ 	.word	0xffffffff


	//   ....[55]....
        /*0950*/ 	.word	0xffffffff


	//   ....[56]....
        /*0954*/ 	.word	0xffffffff


	//   ....[57]....
        /*0958*/ 	.word	0xffffffff


	//   ....[58]....
        /*095c*/ 	.word	0xffffffff


	//   ....[59]....
        /*0960*/ 	.word	0xffffffff


	//   ....[60]....
        /*0964*/ 	.word	0xffffffff


	//   ....[61]....
        /*0968*/ 	.word	0xffffffff


	//   ....[62]....
        /*096c*/ 	.word	0xffffffff


	//   ....[63]....
        /*0970*/ 	.word	0xffffffff


	//   ....[64]....
        /*0974*/ 	.word	0xffffffff


	//   ....[65]....
        /*0978*/ 	.word	0xffffffff


	//   ....[66]....
        /*097c*/ 	.word	0xffffffff


	//   ....[67]....
        /*0980*/ 	.word	0xffffffff


	//   ....[68]....
        /*0984*/ 	.word	0xffffffff


	//   ....[69]....
        /*0988*/ 	.word	0xffffffff


	//   ....[70]....
        /*098c*/ 	.word	0xffffffff


	//   ....[71]....
        /*0990*/ 	.word	0xffffffff


	//   ....[72]....
        /*0994*/ 	.word	0xffffffff


	//   ....[73]....
        /*0998*/ 	.word	0xffffffff


	//   ....[74]....
        /*099c*/ 	.word	0xffffffff


	//   ....[75]....
        /*09a0*/ 	.word	0xffffffff


	//   ....[76]....
        /*09a4*/ 	.word	0xffffffff


	//   ....[77]....
        /*09a8*/ 	.word	0xffffffff


	//   ....[78]....
        /*09ac*/ 	.word	0xffffffff


	//   ....[79]....
        /*09b0*/ 	.word	0xffffffff


	//   ....[80]....
        /*09b4*/ 	.word	0xffffffff


	//   ....[81]....
        /*09b8*/ 	.word	0xffffffff


	//   ....[82]....
        /*09bc*/ 	.word	0xffffffff


	//   ....[83]....
        /*09c0*/ 	.word	0xffffffff


	//   ....[84]....
        /*09c4*/ 	.word	0xffffffff


	//   ....[85]....
        /*09c8*/ 	.word	0xffffffff


	//   ....[86]....
        /*09cc*/ 	.word	0xffffffff


	//   ....[87]....
        /*09d0*/ 	.word	0xffffffff


	//   ....[88]....
        /*09d4*/ 	.word	0xffffffff


	//   ....[89]....
        /*09d8*/ 	.word	0xffffffff


	//   ....[90]....
        /*09dc*/ 	.word	0xffffffff


	//   ....[91]....
        /*09e0*/ 	.word	0xffffffff


	//   ....[92]....
        /*09e4*/ 	.word	0xffffffff


	//   ....[93]....
        /*09e8*/ 	.word	0xffffffff


	//   ....[94]....
        /*09ec*/ 	.word	0xffffffff


	//   ....[95]....
        /*09f0*/ 	.word	0xffffffff


	//   ....[96]....
        /*09f4*/ 	.word	0xffffffff


	//   ....[97]....
        /*09f8*/ 	.word	0xffffffff


	//   ....[98]....
        /*09fc*/ 	.word	0xffffffff


	//   ....[99]....
        /*0a00*/ 	.word	0xffffffff


	//   ....[100]....
        /*0a04*/ 	.word	0xffffffff


	//   ....[101]....
        /*0a08*/ 	.word	0xffffffff


	//   ....[102]....
        /*0a0c*/ 	.word	0xffffffff


	//   ....[103]....
        /*0a10*/ 	.word	0xffffffff


	//   ....[104]....
        /*0a14*/ 	.word	0xffffffff


	//   ....[105]....
        /*0a18*/ 	.word	0xffffffff


	//   ....[106]....
        /*0a1c*/ 	.word	0xffffffff


	//   ....[107]....
        /*0a20*/ 	.word	0xffffffff


	//   ....[108]....
        /*0a24*/ 	.word	0xffffffff


	//   ....[109]....
        /*0a28*/ 	.word	0xffffffff


	//   ....[110]....
        /*0a2c*/ 	.word	0xffffffff


	//   ....[111]....
        /*0a30*/ 	.word	0xffffffff


	//   ....[112]....
        /*0a34*/ 	.word	0xffffffff


	//   ....[113]....
        /*0a38*/ 	.word	0xffffffff


	//   ....[114]....
        /*0a3c*/ 	.word	0xffffffff


	//   ....[115]....
        /*0a40*/ 	.word	0xffffffff


	//   ....[116]....
        /*0a44*/ 	.word	0xffffffff


	//   ....[117]....
        /*0a48*/ 	.word	0xffffffff


	//   ....[118]....
        /*0a4c*/ 	.word	0xffffffff


	//   ....[119]....
        /*0a50*/ 	.word	0xffffffff


	//   ....[120]....
        /*0a54*/ 	.word	0xffffffff


	//   ....[121]....
        /*0a58*/ 	.word	0xffffffff


	//   ....[122]....
        /*0a5c*/ 	.word	0xffffffff


	//   ....[123]....
        /*0a60*/ 	.word	0xffffffff


	//   ....[124]....
        /*0a64*/ 	.word	0xffffffff


	//   ....[125]....
        /*0a68*/ 	.word	0xffffffff


	//   ....[126]....
        /*0a6c*/ 	.word	0xffffffff


	//   ....[127]....
        /*0a70*/ 	.word	0xffffffff


	//   ....[128]....
        /*0a74*/ 	.word	0xffffffff


	//   ....[129]....
        /*0a78*/ 	.word	0xffffffff


	//   ....[130]....
        /*0a7c*/ 	.word	0xffffffff


	//   ....[131]....
        /*0a80*/ 	.word	0xffffffff


	//   ....[132]....
        /*0a84*/ 	.word	0xffffffff


	//   ....[133]....
        /*0a88*/ 	.word	0xffffffff


	//   ....[134]....
        /*0a8c*/ 	.word	0xffffffff


	//   ....[135]....
        /*0a90*/ 	.word	0xffffffff


	//   ....[136]....
        /*0a94*/ 	.word	0xffffffff


	//   ....[137]....
        /*0a98*/ 	.word	0xffffffff


	//   ....[138]....
        /*0a9c*/ 	.word	0xffffffff


	//   ....[139]....
        /*0aa0*/ 	.word	0xffffffff


	//   ....[140]....
        /*0aa4*/ 	.word	0xffffffff


	//   ....[141]....
        /*0aa8*/ 	.word	0xffffffff


	//   ....[142]....
        /*0aac*/ 	.word	0xffffffff


	//   ....[143]....
        /*0ab0*/ 	.word	0xffffffff


	//   ....[144]....
        /*0ab4*/ 	.word	0xffffffff


	//   ....[145]....
        /*0ab8*/ 	.word	0xffffffff


	//   ....[146]....
        /*0abc*/ 	.word	0xffffffff


	//   ....[147]....
        /*0ac0*/ 	.word	0xffffffff


	//   ....[148]....
        /*0ac4*/ 	.word	0xffffffff


	//   ....[149]....
        /*0ac8*/ 	.word	0xffffffff


	//   ....[150]....
        /*0acc*/ 	.word	0xffffffff


	//   ....[151]....
        /*0ad0*/ 	.word	0xffffffff


	//   ....[152]....
        /*0ad4*/ 	.word	0xffffffff


	//   ....[153]....
        /*0ad8*/ 	.word	0xffffffff


	//   ....[154]....
        /*0adc*/ 	.word	0xffffffff


	//   ....[155]....
        /*0ae0*/ 	.word	0xffffffff


	//   ....[156]....
        /*0ae4*/ 	.word	0xffffffff


	//   ....[157]....
        /*0ae8*/ 	.word	0xffffffff


	//   ....[158]....
        /*0aec*/ 	.word	0xffffffff


	//   ....[159]....
        /*0af0*/ 	.word	0xffffffff


	//   ....[160]....
        /*0af4*/ 	.word	0xffffffff


	//   ....[161]....
        /*0af8*/ 	.word	0xffffffff


	//   ....[162]....
        /*0afc*/ 	.word	0xffffffff


	//   ....[163]....
        /*0b00*/ 	.word	0xffffffff


	//   ....[164]....
        /*0b04*/ 	.word	0xffffffff


	//   ....[165]....
        /*0b08*/ 	.word	0xffffffff


	//   ....[166]....
        /*0b0c*/ 	.word	0xffffffff


	//   ....[167]....
        /*0b10*/ 	.word	0xffffffff


	//   ....[168]....
        /*0b14*/ 	.word	0xffffffff


	//   ....[169]....
        /*0b18*/ 	.word	0xffffffff


	//   ....[170]....
        /*0b1c*/ 	.word	0xffffffff


	//   ....[171]....
        /*0b20*/ 	.word	0xffffffff


	//   ....[172]....
        /*0b24*/ 	.word	0xffffffff


	//   ....[173]....
        /*0b28*/ 	.word	0xffffffff


	//   ....[174]....
        /*0b2c*/ 	.word	0xffffffff


	//   ....[175]....
        /*0b30*/ 	.word	0xffffffff


	//   ....[176]....
        /*0b34*/ 	.word	0xffffffff


	//   ....[177]....
        /*0b38*/ 	.word	0xffffffff


	//   ....[178]....
        /*0b3c*/ 	.word	0xffffffff


	//   ....[179]....
        /*0b40*/ 	.word	0xffffffff


	//   ....[180]....
        /*0b44*/ 	.word	0xffffffff


	//   ....[181]....
        /*0b48*/ 	.word	0xffffffff


	//   ....[182]....
        /*0b4c*/ 	.word	0xffffffff


	//   ....[183]....
        /*0b50*/ 	.word	0xffffffff


	//   ....[184]....
        /*0b54*/ 	.word	0xffffffff


	//   ....[185]....
        /*0b58*/ 	.word	0xffffffff


	//   ....[186]....
        /*0b5c*/ 	.word	0xffffffff


	//   ....[187]....
        /*0b60*/ 	.word	0xffffffff


	//   ....[188]....
        /*0b64*/ 	.word	0xffffffff


	//   ....[189]....
        /*0b68*/ 	.word	0xffffffff


	//   ....[190]....
        /*0b6c*/ 	.word	0xffffffff


	//   ....[191]....
        /*0b70*/ 	.word	0xffffffff


	//   ....[192]....
        /*0b74*/ 	.word	0xffffffff


	//   ....[193]....
        /*0b78*/ 	.word	0xffffffff


	//   ....[194]....
        /*0b7c*/ 	.word	0xffffffff


	//   ....[195]....
        /*0b80*/ 	.word	0xffffffff


	//   ....[196]....
        /*0b84*/ 	.word	0xffffffff


	//   ....[197]....
        /*0b88*/ 	.word	0xffffffff


	//   ....[198]....
        /*0b8c*/ 	.word	0xffffffff


	//   ....[199]....
        /*0b90*/ 	.word	0xffffffff


	//   ....[200]....
        /*0b94*/ 	.word	0xffffffff


	//   ....[201]....
        /*0b98*/ 	.word	0xffffffff


	//   ....[202]....
        /*0b9c*/ 	.word	0xffffffff


	//   ....[203]....
        /*0ba0*/ 	.word	0xffffffff


	//   ....[204]....
        /*0ba4*/ 	.word	0xffffffff


	//   ....[205]....
        /*0ba8*/ 	.word	0xffffffff


	//   ....[206]....
        /*0bac*/ 	.word	0xffffffff


	//   ....[207]....
        /*0bb0*/ 	.word	0xffffffff


	//   ....[208]....
        /*0bb4*/ 	.word	0x0500000f


	//   ....[209]....
        /*0bb8*/ 	.word	0x0500000f


	//   ....[210]....
        /*0bbc*/ 	.word	0x0500000f


	//   ....[211]....
        /*0bc0*/ 	.word	0x0500000f


	//   ....[212]....
        /*0bc4*/ 	.word	0x0500000f


	//   ....[213]....
        /*0bc8*/ 	.word	0x0500000f


	//   ....[214]....
        /*0bcc*/ 	.word	0x0500000f


	//   ....[215]....
        /*0bd0*/ 	.word	0x0500000f


	//   ....[216]....
        /*0bd4*/ 	.word	0x0500000f


	//   ....[217]....
        /*0bd8*/ 	.word	0x0500000f


	//   ....[218]....
        /*0bdc*/ 	.word	0x0500000f


	//   ....[219]....
        /*0be0*/ 	.word	0x0500000f


	//   ....[220]....
        /*0be4*/ 	.word	0x0500000f


	//   ....[221]....
        /*0be8*/ 	.word	0x0500000f


	//   ....[222]....
        /*0bec*/ 	.word	0x0500000f


	//   ....[223]....
        /*0bf0*/ 	.word	0x0500000f


	//   ....[224]....
        /*0bf4*/ 	.word	0x0500000f


	//   ....[225]....
        /*0bf8*/ 	.word	0x0500000f


	//   ....[226]....
        /*0bfc*/ 	.word	0x0500000f


	//   ....[227]....
        /*0c00*/ 	.word	0x0500000f


	//   ....[228]....
        /*0c04*/ 	.word	0x0500000f


	//   ....[229]....
        /*0c08*/ 	.word	0x0500000f


	//   ....[230]....
        /*0c0c*/ 	.word	0x0500000f


	//   ....[231]....
        /*0c10*/ 	.word	0x0500000f


	//   ....[232]....
        /*0c14*/ 	.word	0x0500000f


	//   ....[233]....
        /*0c18*/ 	.word	0x0500000f


	//   ....[234]....
        /*0c1c*/ 	.word	0x0500000f


	//   ....[235]....
        /*0c20*/ 	.word	0x0500000f


	//   ....[236]....
        /*0c24*/ 	.word	0x0500000f


	//   ....[237]....
        /*0c28*/ 	.word	0x0500000f


	//   ....[238]....
        /*0c2c*/ 	.word	0x0500000f


	//   ....[239]....
        /*0c30*/ 	.word	0x0500000f


	//   ....[240]....
        /*0c34*/ 	.word	0x0500000f


	//   ....[241]....
        /*0c38*/ 	.word	0x0500000f


	//   ....[242]....
        /*0c3c*/ 	.word	0x0500000f


	//   ....[243]....
        /*0c40*/ 	.word	0x0500000f


	//   ....[244]....
        /*0c44*/ 	.word	0x0500000f


	//----- nvinfo : EIATTR_COOP_GROUP_INSTR_OFFSETS
	.align		4
.L_747:
        /*0c48*/ 	.byte	0x04, 0x28
        /*0c4a*/ 	.short	(.L_749 - .L_748)


	//   ....[0]....
.L_748:
        /*0c4c*/ 	.word	0x000000c0


	//   ....[1]....
        /*0c50*/ 	.word	0x000001f0


	//   ....[2]....
        /*0c54*/ 	.word	0x00000240


	//   ....[3]....
        /*0c58*/ 	.word	0x00000470


	//   ....[4]....
        /*0c5c*/ 	.word	0x000005d0


	//   ....[5]....
        /*0c60*/ 	.word	0x000006f0


	//   ....[6]....
        /*0c64*/ 	.word	0x00000850


	//   ....[7]....
        /*0c68*/ 	.word	0x00005630


	//   ....[8]....
        /*0c6c*/ 	.word	0x00005d90


	//   ....[9]....
        /*0c70*/ 	.word	0x00005da0


	//   ....[10]....
        /*0c74*/ 	.word	0x00005db0


	//   ....[11]....
        /*0c78*/ 	.word	0x00005dc0


	//   ....[12]....
        /*0c7c*/ 	.word	0x00009490


	//   ....[13]....
        /*0c80*/ 	.word	0x000094a0


	//   ....[14]....
        /*0c84*/ 	.word	0x000094b0


	//   ....[15]....
        /*0c88*/ 	.word	0x000094c0


	//   ....[16]....
        /*0c8c*/ 	.word	0x0000d7f0


	//   ....[17]....
        /*0c90*/ 	.word	0x0000dac0


	//   ....[18]....
        /*0c94*/ 	.word	0x0000ef40


	//   ....[19]....
        /*0c98*/ 	.word	0x0000f060


	//   ....[20]....
        /*0c9c*/ 	.word	0x0000fbf0


	//   ....[21]....
        /*0ca0*/ 	.word	0x0000fc80


	//   ....[22]....
        /*0ca4*/ 	.word	0x000122a0


	//   ....[23]....
        /*0ca8*/ 	.word	0x00012490


	//   ....[24]....
        /*0cac*/ 	.word	0x00013ae0


	//   ....[25]....
        /*0cb0*/ 	.word	0x00013bf0


	//   ....[26]....
        /*0cb4*/ 	.word	0x00014830


	//   ....[27]....
        /*0cb8*/ 	.word	0x00014880


	//   ....[28]....
        /*0cbc*/ 	.word	0x000173d0


	//   ....[29]....
        /*0cc0*/ 	.word	0x000173e0


	//   ....[30]....
        /*0cc4*/ 	.word	0x00017410


	//   ....[31]....
        /*0cc8*/ 	.word	0x00017420


	//   ....[32]....
        /*0ccc*/ 	.word	0x0001a050


	//   ....[33]....
        /*0cd0*/ 	.word	0x0001a240


	//   ....[34]....
        /*0cd4*/ 	.word	0x0001b890


	//   ....[35]....
        /*0cd8*/ 	.word	0x0001b9a0


	//   ....[36]....
        /*0cdc*/ 	.word	0x0001c5a0


	//   ....[37]....
        /*0ce0*/ 	.word	0x0001c600


	//   ....[38]....
        /*0ce4*/ 	.word	0x0001de20


	//   ....[39]....
        /*0ce8*/ 	.word	0x0001de30


	//   ....[40]....
        /*0cec*/ 	.word	0x0001deb0


	//   ....[41]....
        /*0cf0*/ 	.word	0x0001dec0


	//   ....[42]....
        /*0cf4*/ 	.word	0x0001f2e0


	//   ....[43]....
        /*0cf8*/ 	.word	0x0001f320


	//   ....[44]....
        /*0cfc*/ 	.word	0x0001f350


	//   ....[45]....
        /*0d00*/ 	.word	0x0001f360


	//   ....[46]....
        /*0d04*/ 	.word	0x0001f390


	//   ....[47]....
        /*0d08*/ 	.word	0x0001f3b0


	//   ....[48]....
        /*0d0c*/ 	.word	0x0001f3c0


	//   ....[49]....
        /*0d10*/ 	.word	0x0001f3d0


	//   ....[50]....
        /*0d14*/ 	.word	0x0001f3f0


	//   ....[51]....
        /*0d18*/ 	.word	0x0001f410


	//   ....[52]....
        /*0d1c*/ 	.word	0x0001f430


	//   ....[53]....
        /*0d20*/ 	.word	0x0001f440


	//   ....[54]....
        /*0d24*/ 	.word	0x0001f450


	//   ....[55]....
        /*0d28*/ 	.word	0x0001f460


	//   ....[56]....
        /*0d2c*/ 	.word	0x0001f470


	//   ....[57]....
        /*0d30*/ 	.word	0x0001f480


	//   ....[58]....
        /*0d34*/ 	.word	0x0001f4a0


	//   ....[59]....
        /*0d38*/ 	.word	0x0001f4b0


	//   ....[60]....
        /*0d3c*/ 	.word	0x0001f4c0


	//   ....[61]....
        /*0d40*/ 	.word	0x0001f4d0


	//   ....[62]....
        /*0d44*/ 	.word	0x0001f4e0


	//   ....[63]....
        /*0d48*/ 	.word	0x0001f4f0


	//   ....[64]....
        /*0d4c*/ 	.word	0x0001f500


	//   ....[65]....
        /*0d50*/ 	.word	0x0001f510


	//   ....[66]....
        /*0d54*/ 	.word	0x0001f520


	//   ....[67]....
        /*0d58*/ 	.word	0x0001f530


	//   ....[68]....
        /*0d5c*/ 	.word	0x0001f540


	//   ....[69]....
        /*0d60*/ 	.word	0x0001f550


	//   ....[70]....
        /*0d64*/ 	.word	0x0001f560


	//   ....[71]....
        /*0d68*/ 	.word	0x0001f570


	//   ....[72]....
        /*0d6c*/ 	.word	0x0001f580


	//   ....[73]....
        /*0d70*/ 	.word	0x0001f590


	//   ....[74]....
        /*0d74*/ 	.word	0x0001f5a0


	//   ....[75]....
        /*0d78*/ 	.word	0x0001f5b0


	//   ....[76]....
        /*0d7c*/ 	.word	0x0001f5c0


	//   ....[77]....
        /*0d80*/ 	.word	0x0001f5d0


	//   ....[78]....
        /*0d84*/ 	.word	0x0001f5e0


	//   ....[79]....
        /*0d88*/ 	.word	0x0001f5f0


	//   ....[80]....
        /*0d8c*/ 	.word	0x0001f600


	//   ....[81]....
        /*0d90*/ 	.word	0x0001f610


	//   ....[82]....
        /*0d94*/ 	.word	0x0001f620


	//   ....[83]....
        /*0d98*/ 	.word	0x0001f630


	//   ....[84]....
        /*0d9c*/ 	.word	0x0001f640


	//   ....[85]....
        /*0da0*/ 	.word	0x0001f650


	//   ....[86]....
        /*0da4*/ 	.word	0x0001f660


	//   ....[87]....
        /*0da8*/ 	.word	0x0001f670


	//   ....[88]....
        /*0dac*/ 	.word	0x0001f680


	//   ....[89]....
        /*0db0*/ 	.word	0x0001f690


	//   ....[90]....
        /*0db4*/ 	.word	0x0001f6a0


	//   ....[91]....
        /*0db8*/ 	.word	0x0001f6b0


	//   ....[92]....
        /*0dbc*/ 	.word	0x0001f6c0


	//   ....[93]....
        /*0dc0*/ 	.word	0x0001f6d0


	//   ....[94]....
        /*0dc4*/ 	.word	0x0001f6e0


	//   ....[95]....
        /*0dc8*/ 	.word	0x0001f6f0


	//   ....[96]....
        /*0dcc*/ 	.word	0x0001f700


	//   ....[97]....
        /*0dd0*/ 	.word	0x0001f710


	//   ....[98]....
        /*0dd4*/ 	.word	0x0001f720


	//   ....[99]....
        /*0dd8*/ 	.word	0x0001f730


	//   ....[100]....
        /*0ddc*/ 	.word	0x0001f740


	//   ....[101]....
        /*0de0*/ 	.word	0x0001f750


	//   ....[102]....
        /*0de4*/ 	.word	0x0001f760


	//   ....[103]....
        /*0de8*/ 	.word	0x0001f770


	//   ....[104]....
        /*0dec*/ 	.word	0x0001f780


	//   ....[105]....
        /*0df0*/ 	.word	0x0001f790


	//   ....[106]....
        /*0df4*/ 	.word	0x0001f7a0


	//   ....[107]....
        /*0df8*/ 	.word	0x0001f7b0


	//   ....[108]....
        /*0dfc*/ 	.word	0x0001f7c0


	//   ....[109]....
        /*0e00*/ 	.word	0x0001f7d0


	//   ....[110]....
        /*0e04*/ 	.word	0x0001f7e0


	//   ....[111]....
        /*0e08*/ 	.word	0x0001f7f0


	//   ....[112]....
        /*0e0c*/ 	.word	0x0001f800


	//   ....[113]....
        /*0e10*/ 	.word	0x0001f810


	//   ....[114]....
        /*0e14*/ 	.word	0x0001f820


	//   ....[115]....
        /*0e18*/ 	.word	0x0001f830


	//   ....[116]....
        /*0e1c*/ 	.word	0x0001f840


	//   ....[117]....
        /*0e20*/ 	.word	0x0001f850


	//   ....[118]....
        /*0e24*/ 	.word	0x0001f860


	//   ....[119]....
        /*0e28*/ 	.word	0x0001f870


	//   ....[120]....
        /*0e2c*/ 	.word	0x0001f880


	//   ....[121]....
        /*0e30*/ 	.word	0x0001f890


	//   ....[122]....
        /*0e34*/ 	.word	0x0001f8a0


	//   ....[123]....
        /*0e38*/ 	.word	0x0001f8b0


	//   ....[124]....
        /*0e3c*/ 	.word	0x0001f8c0


	//   ....[125]....
        /*0e40*/ 	.word	0x0001f8d0


	//   ....[126]....
        /*0e44*/ 	.word	0x0001f8e0


	//   ....[127]....
        /*0e48*/ 	.word	0x0001f8f0


	//   ....[128]....
        /*0e4c*/ 	.word	0x0001f900


	//   ....[129]....
        /*0e50*/ 	.word	0x0001f910


	//   ....[130]....
        /*0e54*/ 	.word	0x0001f920


	//   ....[131]....
        /*0e58*/ 	.word	0x0001f930


	//   ....[132]....
        /*0e5c*/ 	.word	0x0001f940


	//   ....[133]....
        /*0e60*/ 	.word	0x0001f950


	//   ....[134]....
        /*0e64*/ 	.word	0x0001f960


	//   ....[135]....
        /*0e68*/ 	.word	0x0001f970


	//   ....[136]....
        /*0e6c*/ 	.word	0x0001f980


	//   ....[137]....
        /*0e70*/ 	.word	0x0001f990


	//   ....[138]....
        /*0e74*/ 	.word	0x000207e0


	//   ....[139]....
        /*0e78*/ 	.word	0x000207f0


	//   ....[140]....
        /*0e7c*/ 	.word	0x00020800


	//   ....[141]....
        /*0e80*/ 	.word	0x00020810


	//   ....[142]....
        /*0e84*/ 	.word	0x000210d0


	//   ....[143]....
        /*0e88*/ 	.word	0x000210f0


	//   ....[144]....
        /*0e8c*/ 	.word	0x00021220


	//   ....[145]....
        /*0e90*/ 	.word	0x00021240


	//   ....[146]....
        /*0e94*/ 	.word	0x00021340


	//   ....[147]....
        /*0e98*/ 	.word	0x00021360


	//   ....[148]....
        /*0e9c*/ 	.word	0x00021470


	//   ....[149]....
        /*0ea0*/ 	.word	0x00021490


	//   ....[150]....
        /*0ea4*/ 	.word	0x00021ae0


	//   ....[151]....
        /*0ea8*/ 	.word	0x00021af0


	//   ....[152]....
        /*0eac*/ 	.word	0x00022140


	//   ....[153]....
        /*0eb0*/ 	.word	0x00022150


	//   ....[154]....
        /*0eb4*/ 	.word	0x00022fd0


	//   ....[155]....
        /*0eb8*/ 	.word	0x00023000


	//   ....[156]....
        /*0ebc*/ 	.word	0x00023120


	//   ....[157]....
        /*0ec0*/ 	.word	0x00023140


	//   ....[158]....
        /*0ec4*/ 	.word	0x00023240


	//   ....[159]....
        /*0ec8*/ 	.word	0x00023260


	//   ....[160]....
        /*0ecc*/ 	.word	0x00023370


	//   ....[161]....
        /*0ed0*/ 	.word	0x00023390


	//   ....[162]....
        /*0ed4*/ 	.word	0x00023520


	//   ....[163]....
        /*0ed8*/ 	.word	0x00023730


	//   ....[164]....
        /*0edc*/ 	.word	0x00023760


	//   ....[165]....
        /*0ee0*/ 	.word	0x00023790


	//   ....[166]....
        /*0ee4*/ 	.word	0x000237c0


	//   ....[167]....
        /*0ee8*/ 	.word	0x000237f0


	//   ....[168]....
        /*0eec*/ 	.word	0x00023820


	//   ....[169]....
        /*0ef0*/ 	.word	0x000239c0


	//   ....[170]....
        /*0ef4*/ 	.word	0x000239f0


	//   ....[171]....
        /*0ef8*/ 	.word	0x00023a20


	//   ....[172]....
        /*0efc*/ 	.word	0x00023a50


	//   ....[173]....
        /*0f00*/ 	.word	0x00023a80


	//   ....[174]....
        /*0f04*/ 	.word	0x00023ab0


	//   ....[175]....
        /*0f08*/ 	.word	0x00023b50


	//   ....[176]....
        /*0f0c*/ 	.word	0x00023b80


	//   ....[177]....
        /*0f10*/ 	.word	0x00023b90


	//   ....[178]....
        /*0f14*/ 	.word	0x00023bc0


	//   ....[179]....
        /*0f18*/ 	.word	0x000255f0


	//   ....[180]....
        /*0f1c*/ 	.word	0x00027930


	//   ....[181]....
        /*0f20*/ 	.word	0x00028690


	//   ....[182]....
        /*0f24*/ 	.word	0x000286b0


	//   ....[183]....
        /*0f28*/ 	.word	0x00028710


	//   ....[184]....
        /*0f2c*/ 	.word	0x00028790


	//   ....[185]....
        /*0f30*/ 	.word	0x00028820


	//   ....[186]....
        /*0f34*/ 	.word	0x00028830


	//   ....[187]....
        /*0f38*/ 	.word	0x00028880


	//   ....[188]....
        /*0f3c*/ 	.word	0x000288c0


	//   ....[189]....
        /*0f40*/ 	.word	0x0002b530


	//   ....[190]....
        /*0f44*/ 	.word	0x0002b540


	//   ....[191]....
        /*0f48*/ 	.word	0x0002b580


	//   ....[192]....
        /*0f4c*/ 	.word	0x0002b5c0


	//   ....[193]....
        /*0f50*/ 	.word	0x0002b5f0


	//   ....[194]....
        /*0f54*/ 	.word	0x0002b620


	//   ....[195]....
        /*0f58*/ 	.word	0x0002b650


	//   ....[196]....
        /*0f5c*/ 	.word	0x0002b680


	//   ....[197]....
        /*0f60*/ 	.word	0x0002b850


	//   ....[198]....
        /*0f64*/ 	.word	0x0002b880


	//   ....[199]....
        /*0f68*/ 	.word	0x0002b8b0


	//   ....[200]....
        /*0f6c*/ 	.word	0x0002b8e0


	//   ....[201]....
        /*0f70*/ 	.word	0x0002b910


	//   ....[202]....
        /*0f74*/ 	.word	0x0002b940


	//   ....[203]....
        /*0f78*/ 	.word	0x0002ba10


	//   ....[204]....
        /*0f7c*/ 	.word	0x0002ba30


	//   ....[205]....
        /*0f80*/ 	.word	0x0002ba40


	//   ....[206]....
        /*0f84*/ 	.word	0x0002bac0


	//   ....[207]....
        /*0f88*/ 	.word	0x0002c600


	//   ....[208]....
        /*0f8c*/ 	.word	0x0002c9b0


	//   ....[209]....
        /*0f90*/ 	.word	0x0002ca00


	//   ....[210]....
        /*0f94*/ 	.word	0x0002ca50


	//   ....[211]....
        /*0f98*/ 	.word	0x0002caa0


	//   ....[212]....
        /*0f9c*/ 	.word	0x0002cb70


	//   ....[213]....
        /*0fa0*/ 	.word	0x0002cbc0


	//   ....[214]....
        /*0fa4*/ 	.word	0x0002cc10


	//   ....[215]....
        /*0fa8*/ 	.word	0x0002cc60


	//   ....[216]....
        /*0fac*/ 	.word	0x0002d080


	//   ....[217]....
        /*0fb0*/ 	.word	0x0002d360


	//   ....[218]....
        /*0fb4*/ 	.word	0x0002d570


	//   ....[219]....
        /*0fb8*/ 	.word	0x0002d5c0


	//   ....[220]....
        /*0fbc*/ 	.word	0x0002d620


	//   ....[221]....
        /*0fc0*/ 	.word	0x0002d730


	//   ....[222]....
        /*0fc4*/ 	.word	0x0002d790


	//   ....[223]....
        /*0fc8*/ 	.word	0x0002d8a0


	//   ....[224]....
        /*0fcc*/ 	.word	0x0002d900


	//   ....[225]....
        /*0fd0*/ 	.word	0x0002d9e0


	//   ....[226]....
        /*0fd4*/ 	.word	0x0002dd00


	//   ....[227]....
        /*0fd8*/ 	.word	0x0002dda0


	//   ....[228]....
        /*0fdc*/ 	.word	0x0002df40


	//   ....[229]....
        /*0fe0*/ 	.word	0x0002dfc0


	//   ....[230]....
        /*0fe4*/ 	.word	0x0002e040


	//   ....[231]....
        /*0fe8*/ 	.word	0x0002e0c0


	//   ....[232]....
        /*0fec*/ 	.word	0x0002e140


	//   ....[233]....
        /*0ff0*/ 	.word	0x0002e1d0


	//   ....[234]....
        /*0ff4*/ 	.word	0x0002e270


	//   ....[235]....
        /*0ff8*/ 	.word	0x0002e320


	//   ....[236]....
        /*0ffc*/ 	.word	0x0002e3a0


	//   ....[237]....
        /*1000*/ 	.word	0x0002e420


	//   ....[238]....
        /*1004*/ 	.word	0x0002e4a0


	//   ....[239]....
        /*1008*/ 	.word	0x0002e530


	//   ....[240]....
        /*100c*/ 	.word	0x0002e5b0


	//   ....[241]....
        /*1010*/ 	.word	0x0002e660


	//   ....[242]....
        /*1014*/ 	.word	0x0002e6b0


	//   ....[243]....
        /*1018*/ 	.word	0x0002e770


	//   ....[244]....
        /*101c*/ 	.word	0x0002e8a0


	//----- nvinfo : EIATTR_REG_RECONFIG
	.align		4
.L_749:
        /*1020*/ 	.byte	0x01, 0x54
	.zero		2


	//----- nvinfo : EIATTR_SYSCALL_OFFSETS
	.align		4
        /*1024*/ 	.byte	0x04, 0x46
        /*1026*/ 	.short	(.L_751 - .L_750)


	//   ....[0]....
.L_750:
        /*1028*/ 	.word	0x000026e0


	//   ....[1]....
        /*102c*/ 	.word	0x000028a0


	//   ....[2]....
        /*1030*/ 	.word	0x000057b0


	//   ....[3]....
        /*1034*/ 	.word	0x00005ae0


	//   ....[4]....
        /*1038*/ 	.word	0x000273b0


	//   ....[5]....
        /*103c*/ 	.word	0x00027520


	//   ....[6]....
        /*1040*/ 	.word	0x00027680


	//   ....[7]....
        /*1044*/ 	.word	0x000277c0


	//   ....[8]....
        /*1048*/ 	.word	0x00028220


	//----- nvinfo : EIATTR_MBARRIER_INSTR_OFFSETS
	.align		4
.L_751:
        /*104c*/ 	.byte	0x04, 0x39
        /*104e*/ 	.short	(.L_753 - .L_752)


	//   ....[0]....
.L_752:
        /*1050*/ 	.word	0x00000320
        /*1054*/ 	.word	0x000000ff
        /*1058*/ 	.word	0x00033400
        /*105c*/ 	.short	0x0100
        /*105e*/ 	.byte	0x08
	.zero		1


	//   ....[1]....
        /*1060*/ 	.word	0x00000330
        /*1064*/ 	.word	0x000000ff
        /*1068*/ 	.word	0x00033420
        /*106c*/ 	.short	0x0100
        /*106e*/ 	.byte	0x08
	.zero		1


	//   ....[2]....
        /*1070*/ 	.word	0x00000420
        /*1074*/ 	.word	0x000000ff
        /*1078*/ 	.word	0x00033430
        /*107c*/ 	.short	0x0100
        /*107e*/ 	.byte	0x08
	.zero		1


	//   ....[3]....
        /*1080*/ 	.word	0x00000430
        /*1084*/ 	.word	0x000000ff
        /*1088*/ 	.word	0x00033440
        /*108c*/ 	.short	0x0100
        /*108e*/ 	.byte	0x08
	.zero		1


	//   ....[4]....
        /*1090*/ 	.word	0x00000440
        /*1094*/ 	.word	0x000000ff
        /*1098*/ 	.word	0x00033438
        /*109c*/ 	.short	0x0100
        /*109e*/ 	.byte	0x08
	.zero		1


	//   ....[5]....
        /*10a0*/ 	.word	0x00000450
        /*10a4*/ 	.word	0x000000ff
        /*10a8*/ 	.word	0x00033448
        /*10ac*/ 	.short	0x0100
        /*10ae*/ 	.byte	0x08
	.zero		1


	//   ....[6]....
        /*10b0*/ 	.word	0x00000580
        /*10b4*/ 	.word	0x000000ff
        /*10b8*/ 	.word	0x00033450
        /*10bc*/ 	.short	0x0100
        /*10be*/ 	.byte	0x08
	.zero		1


	//   ....[7]....
        /*10c0*/ 	.word	0x00000590
        /*10c4*/ 	.word	0x000000ff
        /*10c8*/ 	.word	0x00033460
        /*10cc*/ 	.short	0x0100
        /*10ce*/ 	.byte	0x08
	.zero		1


	//   ....[8]....
        /*10d0*/ 	.word	0x000005a0
        /*10d4*/ 	.word	0x000000ff
        /*10d8*/ 	.word	0x00033458
        /*10dc*/ 	.short	0x0100
        /*10de*/ 	.byte	0x08
	.zero		1


	//   ....[9]....
        /*10e0*/ 	.word	0x000005b0
        /*10e4*/ 	.word	0x000000ff
        /*10e8*/ 	.word	0x00033468
        /*10ec*/ 	.short	0x0100
        /*10ee*/ 	.byte	0x08
	.zero		1


	//   ....[10]....
        /*10f0*/ 	.word	0x000006a0
        /*10f4*/ 	.word	0x000000ff
        /*10f8*/ 	.word	0x00033470
        /*10fc*/ 	.short	0x0100
        /*10fe*/ 	.byte	0x06
	.zero		1


	//   ....[11]....
        /*1100*/ 	.word	0x000006b0
        /*1104*/ 	.word	0x000000ff
        /*1108*/ 	.word	0x00033480
        /*110c*/ 	.short	0x0100
        /*110e*/ 	.byte	0x06
	.zero		1


	//   ....[12]....
        /*1110*/ 	.word	0x000006c0
        /*1114*/ 	.word	0x000000ff
        /*1118*/ 	.word	0x00033478
        /*111c*/ 	.short	0x0100
        /*111e*/ 	.byte	0x06
	.zero		1


	//   ....[13]....
        /*1120*/ 	.word	0x000006d0
        /*1124*/ 	.word	0x000000ff
        /*1128*/ 	.word	0x00033488
        /*112c*/ 	.short	0x0100
        /*112e*/ 	.byte	0x06
	.zero		1


	//   ....[14]....
        /*1130*/ 	.word	0x00000800
        /*1134*/ 	.word	0x000000ff
        /*1138*/ 	.word	0x00033490
        /*113c*/ 	.short	0x0100
        /*113e*/ 	.byte	0x08
	.zero		1


	//   ....[15]....
        /*1140*/ 	.word	0x00000810
        /*1144*/ 	.word	0x000000ff
        /*1148*/ 	.word	0x000334a0
        /*114c*/ 	.short	0x0100
        /*114e*/ 	.byte	0x08
	.zero		1


	//   ....[16]....
        /*1150*/ 	.word	0x00000820
        /*1154*/ 	.word	0x000000ff
        /*1158*/ 	.word	0x00033498
        /*115c*/ 	.short	0x0100
        /*115e*/ 	.byte	0x08
	.zero		1


	//   ....[17]....
        /*1160*/ 	.word	0x00000830
        /*1164*/ 	.word	0x000000ff
        /*1168*/ 	.word	0x000334a8
        /*116c*/ 	.short	0x0100
        /*116e*/ 	.byte	0x08
	.zero		1


	//   ....[18]....
        /*1170*/ 	.word	0x00000960
        /*1174*/ 	.word	0x000000ff
        /*1178*/ 	.word	0x000334b0
        /*117c*/ 	.short	0x0100
        /*117e*/ 	.byte	0x08
	.zero		1


	//   ....[19]....
        /*1180*/ 	.word	0x00000970
        /*1184*/ 	.word	0x000000ff
        /*1188*/ 	.word	0x000334c0
        /*118c*/ 	.short	0x0100
        /*118e*/ 	.byte	0x08
	.zero		1


	//   ....[20]....
        /*1190*/ 	.word	0x00000980
        /*1194*/ 	.word	0x000000ff
        /*1198*/ 	.word	0x000334b8
        /*119c*/ 	.short	0x0100
        /*119e*/ 	.byte	0x08
	.zero		1


	//   ....[21]....
        /*11a0*/ 	.word	0x00000990
        /*11a4*/ 	.word	0x000000ff
        /*11a8*/ 	.word	0x000334c8
        /*11ac*/ 	.short	0x0100
        /*11ae*/ 	.byte	0x08
	.zero		1


	//   ....[22]....
        /*11b0*/ 	.word	0x00004280
        /*11b4*/ 	.word	0x00000036
        /*11b8*/ 	.word	0x000334b0
        /*11bc*/ 	.short	0x010a
        /*11be*/ 	.byte	0x3f
	.zero		1


	//   ....[23]....
        /*11c0*/ 	.word	0x000047b0
        /*11c4*/ 	.word	0x00000036
        /*11c8*/ 	.word	0x00000000
        /*11cc*/ 	.short	0x0101
        /*11ce*/ 	.byte	0x3f
	.zero		1


	//   ....[24]....
        /*11d0*/ 	.word	0x00005850
        /*11d4*/ 	.word	0x00000003
        /*11d8*/ 	.word	0x00033400
        /*11dc*/ 	.short	0x010a
        /*11de*/ 	.byte	0x3f
	.zero		1


	//   ....[25]....
        /*11e0*/ 	.word	0x000058a0
        /*11e4*/ 	.word	0x00000003
        /*11e8*/ 	.word	0x00033400
        /*11ec*/ 	.short	0x010a
        /*11ee*/ 	.byte	0x3f
	.zero		1


	//   ....[26]....
        /*11f0*/ 	.word	0x00006360
        /*11f4*/ 	.word	0x000000ff
        /*11f8*/ 	.word	0x00033400
        /*11fc*/ 	.short	0x010a
        /*11fe*/ 	.byte	0x26
	.zero		1


	//   ....[27]....
        /*1200*/ 	.word	0x00009970
        /*1204*/ 	.word	0x000000ff
        /*1208*/ 	.word	0x00033400
        /*120c*/ 	.short	0x010a
        /*120e*/ 	.byte	0x26
	.zero		1


	//   ....[28]....
        /*1210*/ 	.word	0x0000cad0
        /*1214*/ 	.word	0x00000005
        /*1218*/ 	.word	0x00033430
        /*121c*/ 	.short	0x010a
        /*121e*/ 	.byte	0x3f
	.zero		1


	//   ....[29]....
        /*1220*/ 	.word	0x0000cb40
        /*1224*/ 	.word	0x00000005
        /*1228*/ 	.word	0x00033430
        /*122c*/ 	.short	0x010a
        /*122e*/ 	.byte	0x3f
	.zero		1


	//   ....[30]....
        /*1230*/ 	.word	0x0000d910
        /*1234*/ 	.word	0x00000000
        /*1238*/ 	.word	0x00000000
        /*123c*/ 	.short	0x0101
        /*123e*/ 	.byte	0x3f
	.zero		1


	//   ....[31]....
        /*1240*/ 	.word	0x000112d0
        /*1244*/ 	.word	0x000000ff
        /*1248*/ 	.word	0x00033430
        /*124c*/ 	.short	0x010a
        /*124e*/ 	.byte	0x06
	.zero		1


	//   ....[32]....
        /*1250*/ 	.word	0x00011310
        /*1254*/ 	.word	0x000000ff
        /*1258*/ 	.word	0x00033430
        /*125c*/ 	.short	0x010a
        /*125e*/ 	.byte	0x06
	.zero		1


	//   ....[33]....
        /*1260*/ 	.word	0x00011f30
        /*1264*/ 	.word	0x000000ff
        /*1268*/ 	.word	0x00033450
        /*126c*/ 	.short	0x010a
        /*126e*/ 	.byte	0x06
	.zero		1


	//   ....[34]....
        /*1270*/ 	.word	0x00011f70
        /*1274*/ 	.word	0x000000ff
        /*1278*/ 	.word	0x00033450
        /*127c*/ 	.short	0x010a
        /*127e*/ 	.byte	0x06
	.zero		1


	//   ....[35]....
        /*1280*/ 	.word	0x00012300
        /*1284*/ 	.word	0x00000007
        /*1288*/ 	.word	0x00000000
        /*128c*/ 	.short	0x0101
        /*128e*/ 	.byte	0x3f
	.zero		1


	//   ....[36]....
        /*1290*/ 	.word	0x00015520
        /*1294*/ 	.word	0x000000ff
        /*1298*/ 	.word	0x00000000
        /*129c*/ 	.short	0x0101
        /*129e*/ 	.byte	0x06
	.zero		1


	//   ....[37]....
        /*12a0*/ 	.word	0x00016110
        /*12a4*/ 	.word	0x000000ff
        /*12a8*/ 	.word	0x00033430
        /*12ac*/ 	.short	0x010a
        /*12ae*/ 	.byte	0x06
	.zero		1


	//   ....[38]....
        /*12b0*/ 	.word	0x00016150
        /*12b4*/ 	.word	0x000000ff
        /*12b8*/ 	.word	0x00033430
        /*12bc*/ 	.short	0x010a
        /*12be*/ 	.byte	0x06
	.zero		1


	//   ....[39]....
        /*12c0*/ 	.word	0x00016da0
        /*12c4*/ 	.word	0x000000ff
        /*12c8*/ 	.word	0x00033450
        /*12cc*/ 	.short	0x010a
        /*12ce*/ 	.byte	0x06
	.zero		1


	//   ....[40]....
        /*12d0*/ 	.word	0x00016de0
        /*12d4*/ 	.word	0x000000ff
        /*12d8*/ 	.word	0x00033450
        /*12dc*/ 	.short	0x010a
        /*12de*/ 	.byte	0x06
	.zero		1


	//   ....[41]....
        /*12e0*/ 	.word	0x00018580
        /*12e4*/ 	.word	0x000000bf
        /*12e8*/ 	.word	0x00000000
        /*12ec*/ 	.short	0x0101
        /*12ee*/ 	.byte	0x3f
	.zero		1


	//   ....[42]....
        /*12f0*/ 	.word	0x000186d0
        /*12f4*/ 	.word	0x000000ff
        /*12f8*/ 	.word	0x00000000
        /*12fc*/ 	.short	0x0101
        /*12fe*/ 	.byte	0x06
	.zero		1


	//   ....[43]....
        /*1300*/ 	.word	0x00019050
        /*1304*/ 	.word	0x000000ff
        /*1308*/ 	.word	0x00033430
        /*130c*/ 	.short	0x010a
        /*130e*/ 	.byte	0x06
	.zero		1


	//   ....[44]....
        /*1310*/ 	.word	0x00019090
        /*1314*/ 	.word	0x000000ff
        /*1318*/ 	.word	0x00033430
        /*131c*/ 	.short	0x010a
        /*131e*/ 	.byte	0x06
	.zero		1


	//   ....[45]....
        /*1320*/ 	.word	0x00019ce0
        /*1324*/ 	.word	0x000000ff
        /*1328*/ 	.word	0x00033450
        /*132c*/ 	.short	0x010a
        /*132e*/ 	.byte	0x06
	.zero		1


	//   ....[46]....
        /*1330*/ 	.word	0x00019d20
        /*1334*/ 	.word	0x000000ff
        /*1338*/ 	.word	0x00033450
        /*133c*/ 	.short	0x010a
        /*133e*/ 	.byte	0x06
	.zero		1


	//   ....[47]....
        /*1340*/ 	.word	0x0001a0b0
        /*1344*/ 	.word	0x00000000
        /*1348*/ 	.word	0x00000000
        /*134c*/ 	.short	0x0101
        /*134e*/ 	.byte	0x3f
	.zero		1


	//   ....[48]....
        /*1350*/ 	.word	0x0001d2d0
        /*1354*/ 	.word	0x000000ff
        /*1358*/ 	.word	0x00000000
        /*135c*/ 	.short	0x0101
        /*135e*/ 	.byte	0x06
	.zero		1


	//   ....[49]....
        /*1360*/ 	.word	0x0001db60
        /*1364*/ 	.word	0x000000ff
        /*1368*/ 	.word	0x00033450
        /*136c*/ 	.short	0x010a
        /*136e*/ 	.byte	0x05
	.zero		1


	//   ....[50]....
        /*1370*/ 	.word	0x0001dba0
        /*1374*/ 	.word	0x000000ff
        /*1378*/ 	.word	0x00033450
        /*137c*/ 	.short	0x010a
        /*137e*/ 	.byte	0x05
	.zero		1


	//   ....[51]....
        /*1380*/ 	.word	0x0001e1a0
        /*1384*/ 	.word	0x000000ff
        /*1388*/ 	.word	0x00000000
        /*138c*/ 	.short	0x0101
        /*138e*/ 	.byte	0x04
	.zero		1


	//   ....[52]....
        /*1390*/ 	.word	0x000210b0
        /*1394*/ 	.word	0x000000ff
        /*1398*/ 	.word	0x00000000
        /*139c*/ 	.short	0x0101
        /*139e*/ 	.byte	0x05
	.zero		1


	//   ....[53]....
        /*13a0*/ 	.word	0x00021920
        /*13a4*/ 	.word	0x000000ff
        /*13a8*/ 	.word	0x00000000
        /*13ac*/ 	.short	0x0101
        /*13ae*/ 	.byte	0x05
	.zero		1


	//   ....[54]....
        /*13b0*/ 	.word	0x000256d0
        /*13b4*/ 	.word	0x00000013
        /*13b8*/ 	.word	0x00033420
        /*13bc*/ 	.short	0x010a
        /*13be*/ 	.byte	0x3f
	.zero		1


	//   ....[55]....
        /*13c0*/ 	.word	0x000257a0
        /*13c4*/ 	.word	0x00000006
        /*13c8*/ 	.word	0x000334a0
        /*13cc*/ 	.short	0x010a
        /*13ce*/ 	.byte	0x3f
	.zero		1


	//   ....[56]....
        /*13d0*/ 	.word	0x00025be0
        /*13d4*/ 	.word	0x00000006
        /*13d8*/ 	.word	0x000334c0
        /*13dc*/ 	.short	0x010a
        /*13de*/ 	.byte	0x3f
	.zero		1


	//   ....[57]....
        /*13e0*/ 	.word	0x00026170
        /*13e4*/ 	.word	0x00000008
        /*13e8*/ 	.word	0x000334a0
        /*13ec*/ 	.short	0x010a
        /*13ee*/ 	.byte	0x3f
	.zero		1


	//   ....[58]....
        /*13f0*/ 	.word	0x000265a0
        /*13f4*/ 	.word	0x00000008
        /*13f8*/ 	.word	0x000334c0
        /*13fc*/ 	.short	0x010a
        /*13fe*/ 	.byte	0x3f
	.zero		1


	//   ....[59]....
        /*1400*/ 	.word	0x00027ba0
        /*1404*/ 	.word	0x00000002
        /*1408*/ 	.word	0x00033480
        /*140c*/ 	.short	0x010a
        /*140e*/ 	.byte	0x3f
	.zero		1


	//   ....[60]....
        /*1410*/ 	.word	0x00027df0
        /*1414*/ 	.word	0x00000002
        /*1418*/ 	.word	0x00033440
        /*141c*/ 	.short	0x010a
        /*141e*/ 	.byte	0x3f
	.zero		1


	//   ....[61]....
        /*1420*/ 	.word	0x000289a0
        /*1424*/ 	.word	0x00000013
        /*1428*/ 	.word	0x00033400
        /*142c*/ 	.short	0x0107
        /*142e*/ 	.byte	0x3f
	.zero		1


	//   ....[62]....
        /*1430*/ 	.word	0x00028aa0
        /*1434*/ 	.word	0x00000013
        /*1438*/ 	.word	0x00033400
        /*143c*/ 	.short	0x0101
        /*143e*/ 	.byte	0x3f
	.zero		1


	//   ....[63]....
        /*1440*/ 	.word	0x00028ac0
        /*1444*/ 	.word	0x00000013
        /*1448*/ 	.word	0x00033420
        /*144c*/ 	.short	0x010a
        /*144e*/ 	.byte	0x3f
	.zero		1


	//   ....[64]....
        /*1450*/ 	.word	0x00028dd0
        /*1454*/ 	.word	0x00000006
        /*1458*/ 	.word	0x00033480
        /*145c*/ 	.short	0x010a
        /*145e*/ 	.byte	0x3f
	.zero		1


	//   ....[65]....
        /*1460*/ 	.word	0x00029230
        /*1464*/ 	.word	0x00000006
        /*1468*/ 	.word	0x00033440
        /*146c*/ 	.short	0x010a
        /*146e*/ 	.byte	0x3f
	.zero		1


	//   ....[66]....
        /*1470*/ 	.word	0x000296e0
        /*1474*/ 	.word	0x00000003
        /*1478*/ 	.word	0x00033470
        /*147c*/ 	.short	0x010a
        /*147e*/ 	.byte	0x3f
	.zero		1


	//   ....[67]....
        /*1480*/ 	.word	0x00029750
        /*1484*/ 	.word	0x00000003
        /*1488*/ 	.word	0x00033460
        /*148c*/ 	.short	0x010a
        /*148e*/ 	.byte	0x3f
	.zero		1


	//   ....[68]....
        /*1490*/ 	.word	0x0002a2f0
        /*1494*/ 	.word	0x00000003
        /*1498*/ 	.word	0x00033450
        /*149c*/ 	.short	0x0101
        /*149e*/ 	.byte	0x3f
	.zero		1


	//   ....[69]....
        /*14a0*/ 	.word	0x0002a370
        /*14a4*/ 	.word	0x00000003
        /*14a8*/ 	.word	0x00000000
        /*14ac*/ 	.short	0x0101
        /*14ae*/ 	.byte	0x3f
	.zero		1


	//   ....[70]....
        /*14b0*/ 	.word	0x0002a5b0
        /*14b4*/ 	.word	0x00000000
        /*14b8*/ 	.word	0x00033470
        /*14bc*/ 	.short	0x010a
        /*14be*/ 	.byte	0x3f
	.zero		1


	//   ....[71]....
        /*14c0*/ 	.word	0x0002a620
        /*14c4*/ 	.word	0x00000000
        /*14c8*/ 	.word	0x00033460
        /*14cc*/ 	.short	0x010a
        /*14ce*/ 	.byte	0x3f
	.zero		1


	//   ....[72]....
        /*14d0*/ 	.word	0x0002b230
        /*14d4*/ 	.word	0x00000000
        /*14d8*/ 	.word	0x00033450
        /*14dc*/ 	.short	0x0101
        /*14de*/ 	.byte	0x3f
	.zero		1


	//   ....[73]....
        /*14e0*/ 	.word	0x0002b280
        /*14e4*/ 	.word	0x00000000
        /*14e8*/ 	.word	0x00000000
        /*14ec*/ 	.short	0x0101
        /*14ee*/ 	.byte	0x3f
	.zero		1


	//   ....[74]....
        /*14f0*/ 	.word	0x0002c580
        /*14f4*/ 	.word	0x00000000
        /*14f8*/ 	.word	0x00033420
        /*14fc*/ 	.short	0x010a
        /*14fe*/ 	.byte	0x3f
	.zero		1


	//   ....[75]....
        /*1500*/ 	.word	0x0002c740
        /*1504*/ 	.word	0x00000006
        /*1508*/ 	.word	0x00000000
        /*150c*/ 	.short	0x010a
        /*150e*/ 	.byte	0x3f
	.zero		1


	//   ....[76]....
        /*1510*/ 	.word	0x0002c7b0
        /*1514*/ 	.word	0x00000007
        /*1518*/ 	.word	0x00000000
        /*151c*/ 	.short	0x010a
        /*151e*/ 	.byte	0x3f
	.zero		1


	//   ....[77]....
        /*1520*/ 	.word	0x0002c810
        /*1524*/ 	.word	0x00000004
        /*1528*/ 	.word	0x00033460
        /*152c*/ 	.short	0x010a
        /*152e*/ 	.byte	0x3f
	.zero		1


	//   ....[78]....
        /*1530*/ 	.word	0x0002c860
        /*1534*/ 	.word	0x00000003
        /*1538*/ 	.word	0x00033460
        /*153c*/ 	.short	0x010a
        /*153e*/ 	.byte	0x3f
	.zero		1


	//   ....[79]....
        /*1540*/ 	.word	0x0002c8a0
        /*1544*/ 	.word	0x00000004
        /*1548*/ 	.word	0x00033480
        /*154c*/ 	.short	0x010a
        /*154e*/ 	.byte	0x3f
	.zero		1


	//   ....[80]....
        /*1550*/ 	.word	0x0002c8c0
        /*1554*/ 	.word	0x00000003
        /*1558*/ 	.word	0x00033480
        /*155c*/ 	.short	0x010a
        /*155e*/ 	.byte	0x3f
	.zero		1


	//   ....[81]....
        /*1560*/ 	.word	0x0002c920
        /*1564*/ 	.word	0x00000036
        /*1568*/ 	.word	0x000334b0
        /*156c*/ 	.short	0x010a
        /*156e*/ 	.byte	0x3f
	.zero		1


	//   ....[82]....
        /*1570*/ 	.word	0x0002cae0
        /*1574*/ 	.word	0x00000003
        /*1578*/ 	.word	0x00033400
        /*157c*/ 	.short	0x010a
        /*157e*/ 	.byte	0x3f
	.zero		1


	//   ....[83]....
        /*1580*/ 	.word	0x0002ccb0
        /*1584*/ 	.word	0x00000003
        /*1588*/ 	.word	0x00033400
        /*158c*/ 	.short	0x010a
        /*158e*/ 	.byte	0x3f
	.zero		1


	//   ....[84]....
        /*1590*/ 	.word	0x0002cd00
        /*1594*/ 	.word	0x00000005
        /*1598*/ 	.word	0x00033430
        /*159c*/ 	.short	0x010a
        /*159e*/ 	.byte	0x3f
	.zero		1


	//   ....[85]....
        /*15a0*/ 	.word	0x0002cd60
        /*15a4*/ 	.word	0x00000008
        /*15a8*/ 	.word	0x00033430
        /*15ac*/ 	.short	0x010a
        /*15ae*/ 	.byte	0x3f
	.zero		1


	//   ....[86]....
        /*15b0*/ 	.word	0x0002cdc0
        /*15b4*/ 	.word	0x00000008
        /*15b8*/ 	.word	0x00033450
        /*15bc*/ 	.short	0x010a
        /*15be*/ 	.byte	0x3f
	.zero		1


	//   ....[87]....
        /*15c0*/ 	.word	0x0002ce20
        /*15c4*/ 	.word	0x00000003
        /*15c8*/ 	.word	0x00033430
        /*15cc*/ 	.short	0x010a
        /*15ce*/ 	.byte	0x3f
	.zero		1


	//   ....[88]....
        /*15d0*/ 	.word	0x0002ce80
        /*15d4*/ 	.word	0x00000003
        /*15d8*/ 	.word	0x00033450
        /*15dc*/ 	.short	0x010a
        /*15de*/ 	.byte	0x3f
	.zero		1


	//   ....[89]....
        /*15e0*/ 	.word	0x0002cee0
        /*15e4*/ 	.word	0x00000003
        /*15e8*/ 	.word	0x00033430
        /*15ec*/ 	.short	0x010a
        /*15ee*/ 	.byte	0x3f
	.zero		1


	//   ....[90]....
        /*15f0*/ 	.word	0x0002cf40
        /*15f4*/ 	.word	0x00000003
        /*15f8*/ 	.word	0x00033450
        /*15fc*/ 	.short	0x010a
        /*15fe*/ 	.byte	0x3f
	.zero		1


	//   ....[91]....
        /*1600*/ 	.word	0x0002cfa0
        /*1604*/ 	.word	0x00000007
        /*1608*/ 	.word	0x00033450
        /*160c*/ 	.short	0x010a
        /*160e*/ 	.byte	0x3f
	.zero		1


	//   ....[92]....
        /*1610*/ 	.word	0x0002d140
        /*1614*/ 	.word	0x00000013
        /*1618*/ 	.word	0x00033420
        /*161c*/ 	.short	0x010a
        /*161e*/ 	.byte	0x3f
	.zero		1


	//   ....[93]....
        /*1620*/ 	.word	0x0002d190
        /*1624*/ 	.word	0x00000006
        /*1628*/ 	.word	0x000334a0
        /*162c*/ 	.short	0x010a
        /*162e*/ 	.byte	0x3f
	.zero		1


	//   ....[94]....
        /*1630*/ 	.word	0x0002d1e0
        /*1634*/ 	.word	0x00000006
        /*1638*/ 	.word	0x000334c0
        /*163c*/ 	.short	0x010a
        /*163e*/ 	.byte	0x3f
	.zero		1


	//   ....[95]....
        /*1640*/ 	.word	0x0002d230
        /*1644*/ 	.word	0x00000008
        /*1648*/ 	.word	0x000334a0
        /*164c*/ 	.short	0x010a
        /*164e*/ 	.byte	0x3f
	.zero		1


	//   ....[96]....
        /*1650*/ 	.word	0x0002d280
        /*1654*/ 	.word	0x00000008
        /*1658*/ 	.word	0x000334c0
        /*165c*/ 	.short	0x010a
        /*165e*/ 	.byte	0x3f
	.zero		1


	//   ....[97]....
        /*1660*/ 	.word	0x0002d420
        /*1664*/ 	.word	0x00000002
        /*1668*/ 	.word	0x00033480
        /*166c*/ 	.short	0x010a
        /*166e*/ 	.byte	0x3f
	.zero		1


	//   ....[98]....
        /*1670*/ 	.word	0x0002d470
        /*1674*/ 	.word	0x00000002
        /*1678*/ 	.word	0x00033440
        /*167c*/ 	.short	0x010a
        /*167e*/ 	.byte	0x3f
	.zero		1


	//   ....[99]....
        /*1680*/ 	.word	0x0002da60
        /*1684*/ 	.word	0x00000013
        /*1688*/ 	.word	0x00033420
        /*168c*/ 	.short	0x010a
        /*168e*/ 	.byte	0x3f
	.zero		1


	//   ....[100]....
        /*1690*/ 	.word	0x0002dab0
        /*1694*/ 	.word	0x00000006
        /*1698*/ 	.word	0x00033480
        /*169c*/ 	.short	0x010a
        /*169e*/ 	.byte	0x3f
	.zero		1


	//   ....[101]....
        /*16a0*/ 	.word	0x0002db00
        /*16a4*/ 	.word	0x00000006
        /*16a8*/ 	.word	0x00033440
        /*16ac*/ 	.short	0x010a
        /*16ae*/ 	.byte	0x3f
	.zero		1


	//   ....[102]....
        /*16b0*/ 	.word	0x0002db50
        /*16b4*/ 	.word	0x00000003
        /*16b8*/ 	.word	0x00033470
        /*16bc*/ 	.short	0x010a
        /*16be*/ 	.byte	0x3f
	.zero		1


	//   ....[103]....
        /*16c0*/ 	.word	0x0002dba0
        /*16c4*/ 	.word	0x00000003
        /*16c8*/ 	.word	0x00033460
        /*16cc*/ 	.short	0x010a
        /*16ce*/ 	.byte	0x3f
	.zero		1


	//   ....[104]....
        /*16d0*/ 	.word	0x0002dbf0
        /*16d4*/ 	.word	0x00000000
        /*16d8*/ 	.word	0x00033470
        /*16dc*/ 	.short	0x010a
        /*16de*/ 	.byte	0x3f
	.zero		1


	//   ....[105]....
        /*16e0*/ 	.word	0x0002dc40
        /*16e4*/ 	.word	0x00000000
        /*16e8*/ 	.word	0x00033460
        /*16ec*/ 	.short	0x010a
        /*16ee*/ 	.byte	0x3f
	.zero		1


	//   ....[106]....
        /*16f0*/ 	.word	0x0002e7c0
        /*16f4*/ 	.word	0x00000000
        /*16f8*/ 	.word	0x00033420
        /*16fc*/ 	.short	0x010a
        /*16fe*/ 	.byte	0x3f
	.zero		1


	//   ....[107]....
        /*1700*/ 	.word	0x0002e960
        /*1704*/ 	.word	0x00000006
        /*1708*/ 	.word	0x00000000
        /*170c*/ 	.short	0x010a
        /*170e*/ 	.byte	0x3f
	.zero		1


	//   ....[108]....
        /*1710*/ 	.word	0x0002e9b0
        /*1714*/ 	.word	0x00000007
        /*1718*/ 	.word	0x00000000
        /*171c*/ 	.short	0x010a
        /*171e*/ 	.byte	0x3f
	.zero		1


	//   ....[109]....
        /*1720*/ 	.word	0x0002ea00
        /*1724*/ 	.word	0x00000004
        /*1728*/ 	.word	0x00033460
        /*172c*/ 	.short	0x010a
        /*172e*/ 	.byte	0x3f
	.zero		1


	//   ....[110]....
        /*1730*/ 	.word	0x0002ea50
        /*1734*/ 	.word	0x00000003
        /*1738*/ 	.word	0x00033460
        /*173c*/ 	.short	0x010a
        /*173e*/ 	.byte	0x3f
	.zero		1


	//   ....[111]....
        /*1740*/ 	.word	0x0002eaa0
        /*1744*/ 	.word	0x00000004
        /*1748*/ 	.word	0x00033480
        /*174c*/ 	.short	0x010a
        /*174e*/ 	.byte	0x3f
	.zero		1


	//   ....[112]....
        /*1750*/ 	.word	0x0002f8d0
        /*1754*/ 	.word	0x0000000c
        /*1758*/ 	.word	0x00000000
        /*175c*/ 	.short	0x010a
        /*175e*/ 	.byte	0x3f
	.zero		1


	//   ....[113]....
        /*1760*/ 	.word	0x00037380
        /*1764*/ 	.word	0x0000004e
        /*1768*/ 	.word	0x00000000
        /*176c*/ 	.short	0x010a
        /*176e*/ 	.byte	0x3f
	.zero		1


	//   ....[114]....
        /*1770*/ 	.word	0x0003f0f0
        /*1774*/ 	.word	0x0000000e
        /*1778*/ 	.word	0x00000000
        /*177c*/ 	.short	0x010a
        /*177e*/ 	.byte	0x3f
	.zero		1


	//   ....[115]....
        /*1780*/ 	.word	0x0003fda0
        /*1784*/ 	.word	0x0000000e
        /*1788*/ 	.word	0x00000000
        /*178c*/ 	.short	0x0101
        /*178e*/ 	.byte	0x3f
	.zero		1


	//   ....[116]....
        /*1790*/ 	.word	0x0003fde0
        /*1794*/ 	.word	0x0000000c
        /*1798*/ 	.word	0x00000000
        /*179c*/ 	.short	0x010a
        /*179e*/ 	.byte	0x3f
	.zero		1


	//   ....[117]....
        /*17a0*/ 	.word	0x0003fe30
        /*17a4*/ 	.word	0x0000004e
        /*17a8*/ 	.word	0x00000000
        /*17ac*/ 	.short	0x010a
        /*17ae*/ 	.byte	0x3f
	.zero		1


	//   ....[118]....
        /*17b0*/ 	.word	0x0003fe80
        /*17b4*/ 	.word	0x0000000e
        /*17b8*/ 	.word	0x00000000
        /*17bc*/ 	.short	0x010a
        /*17be*/ 	.byte	0x3f
	.zero		1


	//----- nvinfo : EIATTR_NUM_MBARRIERS
	.align		4
.L_753:
        /*17c0*/ 	.byte	0x03, 0x38
        /*17c2*/ 	.short	0x0016


	//----- nvinfo : EIATTR_EXIT_INSTR_OFFSETS
	.align		4
        /*17c4*/ 	.byte	0x04, 0x1c
        /*17c6*/ 	.short	(.L_755 - .L_754)


	//   ....[0]....
.L_754:
        /*17c8*/ 	.word	0x00000b70


	//   ....[1]....
        /*17cc*/ 	.word	0x000234c0


	//   ....[2]....
        /*17d0*/ 	.word	0x0002c910


	//----- nvinfo : EIATTR_MAX_THREADS
	.align		4
.L_755:
        /*17d4*/ 	.byte	0x04, 0x05
        /*17d6*/ 	.short	(.L_757 - .L_756)
.L_756:
        /*17d8*/ 	.word	0x00000180
        /*17dc*/ 	.word	0x00000001
        /*17e0*/ 	.word	0x00000001


	//----- nvinfo : EIATTR_CRS_STACK_SIZE
	.align		4
.L_757:
        /*17e4*/ 	.byte	0x04, 0x1e
        /*17e6*/ 	.short	(.L_759 - .L_758)
.L_758:
        /*17e8*/ 	.word	0x00000000


	//----- nvinfo : EIATTR_CBANK_PARAM_SIZE
	.align		4
.L_759:
        /*17ec*/ 	.byte	0x03, 0x19
        /*17ee*/ 	.short	0x0af0


	//----- nvinfo : EIATTR_PARAM_CBANK
	.align		4
        /*17f0*/ 	.byte	0x04, 0x0a
        /*17f2*/ 	.short	(.L_761 - .L_760)
	.align		4
.L_760:
        /*17f4*/ 	.word	index@(.nv.constant0._ZN7cutlass13device_kernelIN5flash11enable_sm90INS1_16FlashAttnFwdSm90INS1_25CollectiveMainloopFwdSm90ILi2EN4cute5tupleIJNS5_1CILi1EEES8_S8_EEENS6_IJNS7_ILi128EEENS7_ILi160EEENS7_ILi192EEEEEELi192ENS_12float_e4m3_tEfNS_4arch4Sm90ELb0ELb1ELb0ELb1ELb0ELb1ELb0ELb1ELb1ELb1ELb1ELb0EEENS1_21CollectiveEpilogueFwdINS6_IJSA_SC_SB_EEES9_NS_10bfloat16_tESG_Li256ELb1ELb1ELb1ELb1EEENS1_36VarlenDynamicPersistentTileSchedulerILi128ELi160ELi256ELi128ELb1ELb1ELb1ELb1ELb0ELb1EEEEEEEEEvNT_6ParamsE)
        /*17f8*/ 	.short	0x0210
        /*17fa*/ 	.short	0x0af0


	//----- nvinfo : EIATTR_SW_WAR
	.align		4
.L_761:
        /*17fc*/ 	.byte	0x04, 0x36
        /*17fe*/ 	.short	(.L_763 - .L_762)
.L_762:
        /*1800*/ 	.word	0x00000008
.L_763:


//--------------------- .nv.info._ZN7cutlass13device_kernelIN5flash11enable_sm90INS1_16FlashAttnFwdSm90INS1_25CollectiveMainloopFwdSm90ILi2EN4cute5tupleIJNS5_1CILi1EEES8_S8_EEENS6_IJNS7_ILi128EEENS7_ILi160EEENS7_ILi192EEEEEELi192ENS_12float_e4m3_tEfNS_4arch4Sm90ELb1ELb0ELb0ELb0ELb0ELb0ELb0ELb1ELb1ELb1ELb1ELb0EEENS1_21CollectiveEpilogueFwdINS6_IJSA_SC_SB_EEES9_NS_10bfloat16_tESG_Li256ELb0ELb1ELb1ELb1EEENS1_19SingleTileSchedulerILb0ELb1ELb1ELi128EEEEEEEEEvNT_6ParamsE --------------------------
	.section	.nv.info._ZN7cutlass13device_kernelIN5flash11enable_sm90INS1_16FlashAttnFwdSm90INS1_25CollectiveMainloopFwdSm90ILi2EN4cute5tupleIJNS5_1CILi1EEES8_S8_EEENS6_IJNS7_ILi128EEENS7_ILi160EEENS7_ILi192EEEEEELi192ENS_12float_e4m3_tEfNS_4arch4Sm90ELb1ELb0ELb0ELb0ELb0ELb0ELb0ELb1ELb1ELb1ELb1ELb0EEENS1_21CollectiveEpilogueFwdINS6_IJSA_SC_SB_EEES9_NS_10bfloat16_tESG_Li256ELb0ELb1ELb1ELb1EEENS1_19SingleTileSchedulerILb0ELb1ELb1ELi128EEEEEEEEEvNT_6ParamsE,"",@"SHT_CUDA_INFO"
	.sectionflags	@""
	.align	4


	//----- nvinfo : EIATTR_CUDA_API_VERSION
	.align		4
        /*0000*/ 	.byte	0x04, 0x37
        /*0002*/ 	.short	(.L_765 - .L_764)
.L_764:
        /*0004*/ 	.word	0x00000082


	//----- nvinfo : EIATTR_KPARAM_INFO
	.align		4
.L_765:
        /*0008*/ 	.byte	0x04, 0x17
        /*000a*/ 	.short	(.L_767 - .L_766)
.L_766:
        /*000c*/ 	.word	0x00000000
        /*0010*/ 	.short	0x0000
        /*0012*/ 	.short	0x0070
        /*0014*/ 	.byte	0x00, 0xf0, 0x01, 0x28


	//----- nvinfo : EIATTR_SPARSE_MMA_MASK
	.align		4
.L_767:
        /*0018*/ 	.byte	0x03, 0x50
        /*001a*/ 	.short	0x0000


	//----- nvinfo : EIATTR_MAXREG_COUNT
	.align		4
        /*001c*/ 	.byte	0x03, 0x1b
        /*001e*/ 	.short	0x00a8


	//----- nvinfo : EIATTR_NUM_BARRIERS
	.align		4
        /*0020*/ 	.byte	0x02, 0x4c
        /*0022*/ 	.byte	0x10
	.zero		1


	//----- nvinfo : EIATTR_EXTERNS
	.align		4
        /*0024*/ 	.byte	0x04, 0x0f
        /*0026*/ 	.short	(.L_769 - .L_768)


	//   ....[0]....
	.align		4
.L_768:
        /*0028*/ 	.word	index@(__assertfail)


	//----- nvinfo : EIATTR_ANNOTATIONS
	.align		4
.L_769:
        /*002c*/ 	.byte	0x04, 0x55
        /*002e*/ 	.short	(.L_771 - .L_770)


	//   ....[0]....
.L_770:
        /* <DEDUP_REMOVED lines=15> */


	//----- nvinfo : EIATTR_MERCURY_ISA_VERSION
	.align		4
.L_771:
        /*0108*/ 	.byte	0x03, 0x5f
        /*010a*/ 	.short	0x0101


	//----- nvinfo : EIATTR_INT_WARP_WIDE_INSTR_OFFSETS
	.align		4
        /*010c*/ 	.byte	0x04, 0x31
        /*010e*/ 	.short	(.L_773 - .L_772)


	//   ....[0]....
.L_772:
        /*0110*/ 	.word	0x00000120


	//   ....[1]....
        /*0114*/ 	.word	0x000001c0


	//   ....[2]....
        /*0118*/ 	.word	0x00000230


	//----- nvinfo : EIATTR_COOP_GROUP_MASK_REGIDS
	.align		4
.L_773:
        /*011c*/ 	.byte	0x04, 0x29
        /*011e*/ 	.short	(.L_775 - .L_774)


	//   ....[0]....
.L_774:
        /*0120*/ 	.word	0xffffffff


	//   ....[1]....
        /*0124*/ 	.word	0xffffffff


	//   ....[2]....
        /*0128*/ 	.word	0xffffffff


	//   ....[3]....
        /*012c*/ 	.word	0xffffffff


	//   ....[4]....
        /*0130*/ 	.word	0xffffffff


	//   ....[5]....
        /*0134*/ 	.word	0xffffffff


	//   ....[6]....
        /*0138*/ 	.word	0xffffffff


	//   ....[7]....
        /*013c*/ 	.word	0xffffffff


	//   ....[8]....
        /*0140*/ 	.word	0xffffffff


	//   ....[9]....
        /*0144*/ 	.word	0xffffffff


	//   ....[10]....
        /*0148*/ 	.word	0xffffffff


	//   ....[11]....
        /*014c*/ 	.word	0xffffffff


	//   ....[12]....
        /*0150*/ 	.word	0xffffffff


	//   ....[13]....
        /*0154*/ 	.word	0xffffffff


	//   ....[14]....
        /*0158*/ 	.word	0xffffffff


	//   ....[15]....
        /*015c*/ 	.word	0xffffffff


	//   ....[16]....
        /*0160*/ 	.word	0xffffffff


	//   ....[17]....
        /*0164*/ 	.word	0xffffffff


	//   ....[18]....
        /*0168*/ 	.word	0xffffffff


	//   ....[19]....
        /*016c*/ 	.word	0xffffffff


	//   ....[20]....
        /*0170*/ 	.word	0xffffffff


	//   ....[21]....
        /*0174*/ 	.word	0xffffffff


	//   ....[22]....
        /*0178*/ 	.word	0xffffffff


	//   ....[23]....
        /*017c*/ 	.word	0xffffffff


	//   ....[24]....
        /*0180*/ 	.word	0xffffffff


	//   ....[25]....
        /*0184*/ 	.word	0xffffffff


	//   ....[26]....
        /*0188*/ 	.word	0xffffffff


	//   ....[27]....
        /*018c*/ 	.word	0xffffffff


	//   ....[28]....
        /*0190*/ 	.word	0xffffffff


	//   ....[29]....
        /*0194*/ 	.word	0xffffffff


	//   ....[30]....
        /*0198*/ 	.word	0xffffffff


	//   ....[31]....
        /*019c*/ 	.word	0xffffffff


	//   ....[32]....
        /*01a0*/ 	.word	0xffffffff


	//   ....[33]....
        /*01a4*/ 	.word	0xffffffff


	//   ....[34]....
        /*01a8*/ 	.word	0xffffffff


	//   ....[35]....
        /*01ac*/ 	.word	0xffffffff


	//   ....[36]....
        /*01b0*/ 	.word	0xffffffff


	//   ....[37]....
        /*01b4*/ 	.word	0xffffffff


	//   ....[38]....
        /*01b8*/ 	.word	0xffffffff


	//   ....[39]....
        /*01bc*/ 	.word	0xffffffff


	//   ....[40]....
        /*01c0*/ 	.word	0xffffffff


	//   ....[41]....
        /*01c4*/ 	.word	0xffffffff


	//   ....[42]....
        /*01c8*/ 	.word	0xffffffff


	//   ....[43]....
        /*01cc*/ 	.word	0xffffffff


	//   ....[44]....
        /*01d0*/ 	.word	0xffffffff


	//   ....[45]....
        /*01d4*/ 	.word	0xffffffff


	//   ....[46]....
        /*01d8*/ 	.word	0xffffffff


	//   ....[47]....
        /*01dc*/ 	.word	0xffffffff


	//   ....[48]....
        /*01e0*/ 	.word	0xffffffff


	//   ....[49]....
        /*01e4*/ 	.word	0xffffffff


	//   ....[50]....
        /*01e8*/ 	.word	0xffffffff


	//   ....[51]....
        /*01ec*/ 	.word	0xffffffff


	//   ....[52]....
        /*01f0*/ 	.word	0xffffffff


	//   ....[53]....
        /*01f4*/ 	.word	0xffffffff


	//   ....[54]....
        /*01f8*/ 	.word	0xffffffff


	//   ....[55]....
        /*01fc*/ 	.word	0xffffffff


	//   ....[56]....
        /*0200*/ 	.word	0xffffffff


	//   ....[57]....
        /*0204*/ 	.word	0xffffffff


	//   ....[58]....
        /*0208*/ 	.word	0xffffffff


	//   ....[59]....
        /*020c*/ 	.word	0xffffffff


	//   ....[60]....
        /*0210*/ 	.word	0xffffffff


	//   ....[61]....
        /*0214*/ 	.word	0xffffffff


	//   ....[62]....
        /*0218*/ 	.word	0xffffffff


	//   ....[63]....
        /*021c*/ 	.word	0xffffffff


	//   ....[64]....
        /*0220*/ 	.word	0xffffffff


	//   ....[65]....
        /*0224*/ 	.word	0xffffffff


	//   ....[66]....
        /*0228*/ 	.word	0xffffffff


	//   ....[67]....
        /*022c*/ 	.word	0xffffffff


	//   ....[68]....
        /*0230*/ 	.word	0xffffffff


	//   ....[69]....
        /*0234*/ 	.word	0xffffffff


	//   ....[70]....
        /*0238*/ 	.word	0xffffffff


	//   ....[71]....
        /*023c*/ 	.word	0xffffffff


	//   ....[72]....
        /*0240*/ 	.word	0xffffffff


	//   ....[73]....
        /*0244*/ 	.word	0xffffffff


	//   ....[74]....
        /*0248*/ 	.word	0xffffffff


	//   ....[75]....
        /*024c*/ 	.word	0xffffffff


	//   ....[76]....
        /*0250*/ 	.word	0xffffffff


	//   ....[77]....
        /*0254*/ 	.word	0xffffffff


	//   ....[78]....
        /*0258*/ 	.word	0xffffffff


	//   ....[79]....
        /*025c*/ 	.word	0xffffffff


	//   ....[80]....
        /*0260*/ 	.word	0xffffffff


	//   ....[81]....
        /*0264*/ 	.word	0xffffffff


	//   ....[82]....
        /*0268*/ 	.word	0xffffffff


	//   ....[83]....
        /*026c*/ 	.word	0xffffffff


	//   ....[84]....
        /*0270*/ 	.word	0xffffffff


	//   ....[85]....
        /*0274*/ 	.word	0xffffffff


	//   ....[86]....
        /*0278*/ 	.word	0xffffffff


	//   ....[87]....
        /*027c*/ 	.word	0xffffffff


	//   ....[88]....
        /*0280*/ 	.word	0xffffffff


	//   ....[89]....
        /*0284*/ 	.word	0xffffffff


	//   ....[90]....
        /*0288*/ 	.word	0xffffffff


	//   ....[91]....
        /*028c*/ 	.word	0xffffffff


	//   ....[92]....
        /*0290*/ 	.word	0xffffffff


	//   ....[93]....
        /*0294*/ 	.word	0xffffffff


	//   ....[94]....
        /*0298*/ 	.word	0xffffffff


	//   ....[95]....
        /*029c*/ 	.word	0xffffffff


	//   ....[96]....
        /*02a0*/ 	.word	0xffffffff


	//   ....[97]....
        /*02a4*/ 	.word	0xffffffff


	//   ....[98]....
        /*02a8*/ 	.word	0xffffffff


	//   ....[99]....
        /*02ac*/ 	.word	0xffffffff


	//   ....[100]....
        /*02b0*/ 	.word	0xffffffff


	//   ....[101]....
        /*02b4*/ 	.word	0xffffffff


	//   ....[102]....
        /*02b8*/ 	.word	0xffffffff


	//   ....[103]....
        /*02bc*/ 	.word	0xffffffff


	//   ....[104]....
        /*02c0*/ 	.word	0xffffffff


	//   ....[105]....
        /*02c4*/ 	.word	0xffffffff


	//   ....[106]....
        /*02c8*/ 	.word	0xffffffff


	//   ....[107]....
        /*02cc*/ 	.word	0xffffffff


	//   ....[108]....
        /*02d0*/ 	.word	0xffffffff


	//   ....[109]....
        /*02d4*/ 	.word	0xffffffff


	//   ....[110]....
        /*02d8*/ 	.word	0xffffffff


	//   ....[111]....
        /*02dc*/ 	.word	0xffffffff


	//   ....[112]....
        /*02e0*/ 	.word	0xffffffff


	//   ....[113]....
        /*02e4*/ 	.word	0xffffffff


	//   ....[114]....
        /*02e8*/ 	.word	0xffffffff


	//   ....[115]....
        /*02ec*/ 	.word	0xffffffff


	//   ....[116]....
        /*02f0*/ 	.word	0xffffffff


	//   ....[117]....
        /*02f4*/ 	.word	0xffffffff


	//   ....[118]....
        /*02f8*/ 	.word	0xffffffff


	//   ....[119]....
        /*02fc*/ 	.word	0xffffffff


	//   ....[120]....
        /*0300*/ 	.word	0xffffffff


	//   ....[121]....
        /*0304*/ 	.word	0xffffffff


	//   ....[122]....
        /*0308*/ 	.word	0xffffffff


	//   ....[123]....
        /*030c*/ 	.word	0xffffffff


	//   ....[124]....
        /*0310*/ 	.word	0xffffffff


	//   ....[125]....
        /*0314*/ 	.word	0xffffffff


	//   ....[126]....
        /*0318*/ 	.word	0xffffffff


	//   ....[127]....
        /*031c*/ 	.word	0xffffffff


	//   ....[128]....
        /*0320*/ 	.word	0xffffffff


	//   ....[129]....
        /*0324*/ 	.word	0xffffffff


	//   ....[130]....
        /*0328*/ 	.word	0xffffffff


	//   ....[131]....
        /*032c*/ 	.word	0xffffffff


	//   ....[132]....
        /*0330*/ 	.word	0xffffffff


	//   ....[133]....
        /*0334*/ 	.word	0xffffffff


	//   ....[134]....
        /*0338*/ 	.word	0xffffffff


	//   ....[135]....
        /*033c*/ 	.word	0xffffffff


	//   ....[136]....
        /*0340*/ 	.word	0xffffffff


	//   ....[137]....
        /*0344*/ 	.word	0xffffffff


	//   ....[138]....
        /*0348*/ 	.word	0xffffffff


	//   ....[139]....
        /*034c*/ 	.word	0xffffffff


	//   ....[140]....
        /*0350*/ 	.word	0xffffffff


	//   ....[141]....
        /*0354*/ 	.word	0xffffffff


	//   ....[142]....
        /*0358*/ 	.word	0xffffffff


	//   ....[143]....
        /*035c*/ 	.word	0x0500000f


	//   ....[144]....
        /*0360*/ 	.word	0x0500000f


	//   ....[145]....
        /*0364*/ 	.word	0x0500000f


	//   ....[146]....
        /*0368*/ 	.word	0x0500000f


	//   ....[147]....
        /*036c*/ 	.word	0x0500000f


	//   ....[148]....
        /*0370*/ 	.word	0x0500000f


	//   ....[149]....
        /*0374*/ 	.word	0x0500000f


	//   ....[150]....
        /*0378*/ 	.word	0x0500000f


	//   ....[151]....
        /*037c*/ 	.word	0x0500000f


	//----- nvinfo : EIATTR_COOP_GROUP_INSTR_OFFSETS
	.align		4
.L_775:
        /*0380*/ 	.byte	0x04, 0x28
        /*0382*/ 	.short	(.L_777 - .L_776)


	//   ....[0]....
.L_776:
        /*0384*/ 	.word	0x00000060


	//   ....[1]....
        /*0388*/ 	.word	0x00000130


	//   ....[2]....
        /*038c*/ 	.word	0x000001e0


	//   ....[3]....
        /*0390*/ 	.word	0x000003a0


	//   ....[4]....
        /*0394*/ 	.word	0x00000500


	//   ....[5]....
        /*0398*/ 	.word	0x00000620


	//   ....[6]....
        /*039c*/ 	.word	0x00000780


	//   ....[7]....
        /*03a0*/ 	.word	0x00001520


	//   ....[8]....
        /*03a4*/ 	.word	0x00001d60


	//   ....[9]....
        /*03a8*/ 	.word	0x00001d90


	//   ....[10]....
        /*03ac*/ 	.word	0x00002f90


	//   ....[11]....
        /*03b0*/ 	.word	0x00003040


	//   ....[12]....
        /*03b4*/ 	.word	0x00003b70


	//   ....[13]....
        /*03b8*/ 	.word	0x00003ca0


	//   ....[14]....
        /*03bc*/ 	.word	0x00005f50


	//   ....[15]....
        /*03c0*/ 	.word	0x00005f70


	//   ....[16]....
        /*03c4*/ 	.word	0x00006980


	//   ....[17]....
        /*03c8*/ 	.word	0x000069a0


	//   ....[18]....
        /*03cc*/ 	.word	0x00007480


	//   ....[19]....
        /*03d0*/ 	.word	0x000074f0


	//   ....[20]....
        /*03d4*/ 	.word	0x00009d90


	//   ....[21]....
        /*03d8*/ 	.word	0x00009da0


	//   ....[22]....
        /*03dc*/ 	.word	0x00009dd0


	//   ....[23]....
        /*03e0*/ 	.word	0x00009de0


	//   ....[24]....
        /*03e4*/ 	.word	0x0000bbc0


	//   ....[25]....
        /*03e8*/ 	.word	0x0000bbd0


	//   ....[26]....
        /*03ec*/ 	.word	0x0000bc30


	//   ....[27]....
        /*03f0*/ 	.word	0x0000bc40


	//   ....[28]....
        /*03f4*/ 	.word	0x0000ce50


	//   ....[29]....
        /*03f8*/ 	.word	0x0000ce60


	//   ....[30]....
        /*03fc*/ 	.word	0x0000ce70


	//   ....[31]....
        /*0400*/ 	.word	0x0000ce80


	//   ....[32]....
        /*0404*/ 	.word	0x0000ce90


	//   ....[33]....
        /*0408*/ 	.word	0x0000cea0


	//   ....[34]....
        /*040c*/ 	.word	0x0000ceb0


	//   ....[35]....
        /*0410*/ 	.word	0x0000cec0


	//   ....[36]....
        /*0414*/ 	.word	0x0000ced0


	//   ....[37]....
        /*0418*/ 	.word	0x0000cee0


	//   ....[38]....
        /*041c*/ 	.word	0x0000cef0


	//   ....[39]....
        /*0420*/ 	.word	0x0000cf00


	//   ....[40]....
        /*0424*/ 	.word	0x0000cf10


	//   ....[41]....
        /*0428*/ 	.word	0x0000cf20


	//   ....[42]....
        /*042c*/ 	.word	0x0000cf30


	//   ....[43]....
        /*0430*/ 	.word	0x0000cf40


	//   ....[44]....
        /*0434*/ 	.word	0x0000cf50


	//   ....[45]....
        /*0438*/ 	.word	0x0000cf60


	//   ....[46]....
        /*043c*/ 	.word	0x0000cf70


	//   ....[47]....
        /*0440*/ 	.word	0x0000cf90


	//   ....[48]....
        /*0444*/ 	.word	0x0000cfa0


	//   ....[49]....
        /*0448*/ 	.word	0x0000cfc0


	//   ....[50]....
        /*044c*/ 	.word	0x0000cfd0


	//   ....[51]....
        /*0450*/ 	.word	0x0000cfe0


	//   ....[52]....
        /*0454*/ 	.word	0x0000cff0


	//   ....[53]....
        /*0458*/ 	.word	0x0000d000


	//   ....[54]....
        /*045c*/ 	.word	0x0000d020


	//   ....[55]....
        /*0460*/ 	.word	0x0000d030


	//   ....[56]....
        /*0464*/ 	.word	0x0000d040


	//   ....[57]....
        /*0468*/ 	.word	0x0000d050


	//   ....[58]....
        /*046c*/ 	.word	0x0000d060


	//   ....[59]....
        /*0470*/ 	.word	0x0000d070


	//   ....[60]....
        /*0474*/ 	.word	0x0000d080


	//   ....[61]....
        /*0478*/ 	.word	0x0000d090


	//   ....[62]....
        /*047c*/ 	.word	0x0000d0c0


	//   ....[63]....
        /*0480*/ 	.word	0x0000d0d0


	//   ....[64]....
        /*0484*/ 	.word	0x0000d0f0


	//   ....[65]....
        /*0488*/ 	.word	0x0000d100


	//   ....[66]....
        /*048c*/ 	.word	0x0000d110


	//   ....[67]....
        /*0490*/ 	.word	0x0000d120


	//   ....[68]....
        /*0494*/ 	.word	0x0000d130


	//   ....[69]....
        /*0498*/ 	.word	0x0000d150


	//   ....[70]....
        /*049c*/ 	.word	0x0000d160


	//   ....[71]....
        /*04a0*/ 	.word	0x0000d180


	//   ....[72]....
        /*04a4*/ 	.word	0x0000d190


	//   ....[73]....
        /*04a8*/ 	.word	0x0000d1a0


	//   ....[74]....
        /*04ac*/ 	.word	0x0000d1c0


	//   ....[75]....
        /*04b0*/ 	.word	0x0000d1e0


	//   ....[76]....
        /*04b4*/ 	.word	0x0000d210


	//   ....[77]....
        /*04b8*/ 	.word	0x0000d220


	//   ....[78]....
        /*04bc*/ 	.word	0x0000d230


	//   ....[79]....
        /*04c0*/ 	.word	0x0000d240


	//   ....[80]....
        /*04c4*/ 	.word	0x0000d250


	//   ....[81]....
        /*04c8*/ 	.word	0x0000d260


	//   ....[82]....
        /*04cc*/ 	.word	0x0000d270


	//   ....[83]....
        /*04d0*/ 	.word	0x0000d280


	//   ....[84]....
        /*04d4*/ 	.word	0x0000d290


	//   ....[85]....
        /*04d8*/ 	.word	0x0000d2a0


	//   ....[86]....
        /*04dc*/ 	.word	0x0000d2b0


	//   ....[87]....
        /*04e0*/ 	.word	0x0000d2c0


	//   ....[88]....
        /*04e4*/ 	.word	0x0000d2d0


	//   ....[89]....
        /*04e8*/ 	.word	0x0000d2e0


	//   ....[90]....
        /*04ec*/ 	.word	0x0000d2f0


	//   ....[91]....
        /*04f0*/ 	.word	0x0000d300


	//   ....[92]....
        /*04f4*/ 	.word	0x0000d310


	//   ....[93]....
        /*04f8*/ 	.word	0x0000d320


	//   ....[94]....
        /*04fc*/ 	.word	0x0000d330


	//   ....[95]....
        /*0500*/ 	.word	0x0000d340


	//   ....[96]....
        /*0504*/ 	.word	0x0000d350


	//   ....[97]....
        /*0508*/ 	.word	0x0000d370


	//   ....[98]....
        /*050c*/ 	.word	0x0000d390


	//   ....[99]....
        /*0510*/ 	.word	0x0000d3b0


	//   ....[100]....
        /*0514*/ 	.word	0x0000d3e0


	//   ....[101]....
        /*0518*/ 	.word	0x0000d410


	//   ....[102]....
        /*051c*/ 	.word	0x0000d440


	//   ....[103]....
        /*0520*/ 	.word	0x0000d480


	//   ....[104]....
        /*0524*/ 	.word	0x0000d4c0


	//   ....[105]....
        /*0528*/ 	.word	0x0000d4f0


	//   ....[106]....
        /*052c*/ 	.word	0x0000d520


	//   ....[107]....
        /*0530*/ 	.word	0x0000d550


	//   ....[108]....
        /*0534*/ 	.word	0x0000d580


	//   ....[109]....
        /*0538*/ 	.word	0x0000d5c0


	//   ....[110]....
        /*053c*/ 	.word	0x0000d5f0


	//   ....[111]....
        /*0540*/ 	.word	0x0000d630


	//   ....[112]....
        /*0544*/ 	.word	0x0000d670


	//   ....[113]....
        /*0548*/ 	.word	0x0000d6b0


	//   ....[114]....
        /*054c*/ 	.word	0x0000d6e0


	//   ....[115]....
        /*0550*/ 	.word	0x0000d710


	//   ....[116]....
        /*0554*/ 	.word	0x0000d730


	//   ....[117]....
        /*0558*/ 	.word	0x0000d740


	//   ....[118]....
        /*055c*/ 	.word	0x0000d750


	//   ....[119]....
        /*0560*/ 	.word	0x0000d760


	//   ....[120]....
        /*0564*/ 	.word	0x0000d770


	//   ....[121]....
        /*0568*/ 	.word	0x0000d780


	//   ....[122]....
        /*056c*/ 	.word	0x0000d790


	//   ....[123]....
        /*0570*/ 	.word	0x0000d7a0


	//   ....[124]....
        /*0574*/ 	.word	0x0000dc50


	//   ....[125]....
        /*0578*/ 	.word	0x0000dc80


	//   ....[126]....
        /*057c*/ 	.word	0x0000dcc0


	//   ....[127]....
        /*0580*/ 	.word	0x0000dd00


	//   ....[128]....
        /*0584*/ 	.word	0x0000dd50


	//   ....[129]....
        /*0588*/ 	.word	0x0000dd80


	//   ....[130]....
        /*058c*/ 	.word	0x0000e740


	//   ....[131]....
        /*0590*/ 	.word	0x0000e770


	//   ....[132]....
        /*0594*/ 	.word	0x0000f590


	//   ....[133]....
        /*0598*/ 	.word	0x00010330


	//   ....[134]....
        /*059c*/ 	.word	0x00010f70


	//   ....[135]....
        /*05a0*/ 	.word	0x00010f90


	//   ....[136]....
        /*05a4*/ 	.word	0x00011070


	//   ....[137]....
        /*05a8*/ 	.word	0x00011090


	//   ....[138]....
        /*05ac*/ 	.word	0x00011140


	//   ....[139]....
        /*05b0*/ 	.word	0x00011160


	//   ....[140]....
        /*05b4*/ 	.word	0x00011170


	//   ....[141]....
        /*05b8*/ 	.word	0x00011180


	//   ....[142]....
        /*05bc*/ 	.word	0x000138d0


	//   ....[143]....
        /*05c0*/ 	.word	0x00013e80


	//   ....[144]....
        /*05c4*/ 	.word	0x00014060


	//   ....[145]....
        /*05c8*/ 	.word	0x000140b0


	//   ....[146]....
        /*05cc*/ 	.word	0x00014150


	//   ....[147]....
        /*05d0*/ 	.word	0x00014260


	//   ....[148]....
        /*05d4*/ 	.word	0x000142d0


	//   ....[149]....
        /*05d8*/ 	.word	0x000143f0


	//   ....[150]....
        /*05dc*/ 	.word	0x00014460


	//   ....[151]....
        /*05e0*/ 	.word	0x00014500


	//----- nvinfo : EIATTR_REG_RECONFIG
	.align		4
.L_777:
        /*05e4*/ 	.byte	0x01, 0x54
	.zero		2


	//----- nvinfo : EIATTR_SYSCALL_OFFSETS
	.align		4
        /*05e8*/ 	.byte	0x04, 0x46
        /*05ea*/ 	.short	(.L_779 - .L_778)


	//   ....[0]....
.L_778:
        /*05ec*/ 	.word	0x000016e0


	//   ....[1]....
        /*05f0*/ 	.word	0x0000fd10


	//   ....[2]....
        /*05f4*/ 	.word	0x0000fe50


	//   ....[3]....
        /*05f8*/ 	.word	0x0000ff90


	//   ....[4]....
        /*05fc*/ 	.word	0x000100b0


	//   ....[5]....
        /*0600*/ 	.word	0x00010b20


	//----- nvinfo : EIATTR_MBARRIER_INSTR_OFFSETS
	.align		4
.L_779:
        /*0604*/ 	.byte	0x04, 0x39
        /*0606*/ 	.short	(.L_781 - .L_780)


	//   ....[0]....
.L_780:
        /*0608*/ 	.word	0x00000250
        /*060c*/ 	.word	0x000000ff
        /*0610*/ 	.word	0x00033400
        /*0614*/ 	.short	0x0100
        /*0616*/ 	.byte	0x08
	.zero		1


	//   ....[1]....
        /*0618*/ 	.word	0x00000260
        /*061c*/ 	.word	0x000000ff
        /*0620*/ 	.word	0x00033420
        /*0624*/ 	.short	0x0100
        /*0626*/ 	.byte	0x08
	.zero		1


	//   ....[2]....
        /*0628*/ 	.word	0x00000350
        /*062c*/ 	.word	0x000000ff
        /*0630*/ 	.word	0x00033430
        /*0634*/ 	.short	0x0100
        /*0636*/ 	.byte	0x08
	.zero		1


	//   ....[3]....
        /*0638*/ 	.word	0x00000360
        /*063c*/ 	.word	0x000000ff
        /*0640*/ 	.word	0x00033440
        /*0644*/ 	.short	0x0100
        /*0646*/ 	.byte	0x08
	.zero		1


	//   ....[4]....
        /*0648*/ 	.word	0x00000370
        /*064c*/ 	.word	0x000000ff
        /*0650*/ 	.word	0x00033438
        /*0654*/ 	.short	0x0100
        /*0656*/ 	.byte	0x08
	.zero		1


	//   ....[5]....
        /*0658*/ 	.word	0x00000380
        /*065c*/ 	.word	0x000000ff
        /*0660*/ 	.word	0x00033448
        /*0664*/ 	.short	0x0100
        /*0666*/ 	.byte	0x08
	.zero		1


	//   ....[6]....
        /*0668*/ 	.word	0x000004b0
        /*066c*/ 	.word	0x000000ff
        /*0670*/ 	.word	0x00033450
        /*0674*/ 	.short	0x0100
        /*0676*/ 	.byte	0x08
	.zero		1


	//   ....[7]....
        /*0678*/ 	.word	0x000004c0
        /*067c*/ 	.word	0x000000ff
        /*0680*/ 	.word	0x00033460
        /*0684*/ 	.short	0x0100
        /*0686*/ 	.byte	0x08
	.zero		1


	//   ....[8]....
        /*0688*/ 	.word	0x000004d0
        /*068c*/ 	.word	0x000000ff
        /*0690*/ 	.word	0x00033458
        /*0694*/ 	.short	0x0100
        /*0696*/ 	.byte	0x08
	.zero		1


	//   ....[9]....
        /*0698*/ 	.word	0x000004e0
        /*069c*/ 	.word	0x000000ff
        /*06a0*/ 	.word	0x00033468
        /*06a4*/ 	.short	0x0100
        /*06a6*/ 	.byte	0x08
	.zero		1


	//   ....[10]....
        /*06a8*/ 	.word	0x000005d0
        /*06ac*/ 	.word	0x000000ff
        /*06b0*/ 	.word	0x00033470
        /*06b4*/ 	.short	0x0100
        /*06b6*/ 	.byte	0x06
	.zero		1


	//   ....[11]....
        /*06b8*/ 	.word	0x000005e0
        /*06bc*/ 	.word	0x000000ff
        /*06c0*/ 	.word	0x00033480
        /*06c4*/ 	.short	0x0100
        /*06c6*/ 	.byte	0x06
	.zero		1


	//   ....[12]....
        /*06c8*/ 	.word	0x000005f0
        /*06cc*/ 	.word	0x000000ff
        /*06d0*/ 	.word	0x00033478
        /*06d4*/ 	.short	0x0100
        /*06d6*/ 	.byte	0x06
	.zero		1


	//   ....[13]....
        /*06d8*/ 	.word	0x00000600
        /*06dc*/ 	.word	0x000000ff
        /*06e0*/ 	.word	0x00033488
        /*06e4*/ 	.short	0x0100
        /*06e6*/ 	.byte	0x06
	.zero		1


	//   ....[14]....
        /*06e8*/ 	.word	0x00000730
        /*06ec*/ 	.word	0x000000ff
        /*06f0*/ 	.word	0x00033490
        /*06f4*/ 	.short	0x0100
        /*06f6*/ 	.byte	0x08
	.zero		1


	//   ....[15]....
        /*06f8*/ 	.word	0x00000740
        /*06fc*/ 	.word	0x000000ff
        /*0700*/ 	.word	0x000334a0
        /*0704*/ 	.short	0x0100
        /*0706*/ 	.byte	0x08
	.zero		1


	//   ....[16]....
        /*0708*/ 	.word	0x00000750
        /*070c*/ 	.word	0x000000ff
        /*0710*/ 	.word	0x00033498
        /*0714*/ 	.short	0x0100
        /*0716*/ 	.byte	0x08
	.zero		1


	//   ....[17]....
        /*0718*/ 	.word	0x00000760
        /*071c*/ 	.word	0x000000ff
        /*0720*/ 	.word	0x000334a8
        /*0724*/ 	.short	0x0100
        /*0726*/ 	.byte	0x08
	.zero		1


	//   ....[18]....
        /*0728*/ 	.word	0x00000890
        /*072c*/ 	.word	0x000000ff
        /*0730*/ 	.word	0x000334b0
        /*0734*/ 	.short	0x0100
        /*0736*/ 	.byte	0x08
	.zero		1


	//   ....[19]....
        /*0738*/ 	.word	0x000008a0
        /*073c*/ 	.word	0x000000ff
        /*0740*/ 	.word	0x000334c0
        /*0744*/ 	.short	0x0100
        /*0746*/ 	.byte	0x08
	.zero		1


	//   ....[20]....
        /*0748*/ 	.word	0x000008b0
        /*074c*/ 	.word	0x000000ff
        /*0750*/ 	.word	0x000334b8
        /*0754*/ 	.short	0x0100
        /*0756*/ 	.byte	0x08
	.zero		1


	//   ....[21]....
        /*0758*/ 	.word	0x000008c0
        /*075c*/ 	.word	0x000000ff
        /*0760*/ 	.word	0x000334c8
        /*0764*/ 	.short	0x0100
        /*0766*/ 	.byte	0x08
	.zero		1


	//   ....[22]....
        /*0768*/ 	.word	0x00001710
        /*076c*/ 	.word	0x000000ff
        /*0770*/ 	.word	0x00033400
        /*0774*/ 	.short	0x010a
        /*0776*/ 	.byte	0x28
	.zero		1


	//   ....[23]....
        /*0778*/ 	.word	0x00001770
        /*077c*/ 	.word	0x000000ff
        /*0780*/ 	.word	0x00033430
        /*0784*/ 	.short	0x010a
        /*0786*/ 	.byte	0x28
	.zero		1


	//   ....[24]....
        /*0788*/ 	.word	0x00001800
        /*078c*/ 	.word	0x000000ff
        /*0790*/ 	.word	0x00033430
        /*0794*/ 	.short	0x010a
        /*0796*/ 	.byte	0x28
	.zero		1


	//   ....[25]....
        /*0798*/ 	.word	0x00003b40
        /*079c*/ 	.word	0x0000003a
        /*07a0*/ 	.word	0x00000000
        /*07a4*/ 	.short	0x0101
        /*07a6*/ 	.byte	0x3f
	.zero		1


	//   ....[26]....
        /*07a8*/ 	.word	0x00005130
        /*07ac*/ 	.word	0x000000ff
        /*07b0*/ 	.word	0x00033430
        /*07b4*/ 	.short	0x010a
        /*07b6*/ 	.byte	0x06
	.zero		1


	//   ....[27]....
        /*07b8*/ 	.word	0x00005170
        /*07bc*/ 	.word	0x000000ff
        /*07c0*/ 	.word	0x00033430
        /*07c4*/ 	.short	0x010a
        /*07c6*/ 	.byte	0x06
	.zero		1


	//   ....[28]....
        /*07c8*/ 	.word	0x00005dd0
        /*07cc*/ 	.word	0x000000ff
        /*07d0*/ 	.word	0x00033450
        /*07d4*/ 	.short	0x010a
        /*07d6*/ 	.byte	0x06
	.zero		1


	//   ....[29]....
        /*07d8*/ 	.word	0x00005e10
        /*07dc*/ 	.word	0x000000ff
        /*07e0*/ 	.word	0x00033450
        /*07e4*/ 	.short	0x010a
        /*07e6*/ 	.byte	0x06
	.zero		1


	//   ....[30]....
        /*07e8*/ 	.word	0x00007eb0
        /*07ec*/ 	.word	0x00000007
        /*07f0*/ 	.word	0x00000000
        /*07f4*/ 	.short	0x0101
        /*07f6*/ 	.byte	0x3f
	.zero		1


	//   ....[31]....
        /*07f8*/ 	.word	0x000081e0
        /*07fc*/ 	.word	0x000000ff
        /*0800*/ 	.word	0x00000000
        /*0804*/ 	.short	0x0101
        /*0806*/ 	.byte	0x06
	.zero		1


	//   ....[32]....
        /*0808*/ 	.word	0x00008b20
        /*080c*/ 	.word	0x000000ff
        /*0810*/ 	.word	0x00033430
        /*0814*/ 	.short	0x010a
        /*0816*/ 	.byte	0x06
	.zero		1


	//   ....[33]....
        /*0818*/ 	.word	0x00008b60
        /*081c*/ 	.word	0x000000ff
        /*0820*/ 	.word	0x00033430
        /*0824*/ 	.short	0x010a
        /*0826*/ 	.byte	0x06
	.zero		1


	//   ....[34]....
        /*0828*/ 	.word	0x00009780
        /*082c*/ 	.word	0x000000ff
        /*0830*/ 	.word	0x00033450
        /*0834*/ 	.short	0x010a
        /*0836*/ 	.byte	0x06
	.zero		1


	//   ....[35]....
        /*0838*/ 	.word	0x000097c0
        /*083c*/ 	.word	0x000000ff
        /*0840*/ 	.word	0x00033450
        /*0844*/ 	.short	0x010a
        /*0846*/ 	.byte	0x06
	.zero		1


	//   ....[36]....
        /*0848*/ 	.word	0x0000ae70
        /*084c*/ 	.word	0x00000007
        /*0850*/ 	.word	0x00000000
        /*0854*/ 	.short	0x0101
        /*0856*/ 	.byte	0x3f
	.zero		1


	//   ....[37]....
        /*0858*/ 	.word	0x0000b050
        /*085c*/ 	.word	0x000000ff
        /*0860*/ 	.word	0x00000000
        /*0864*/ 	.short	0x0101
        /*0866*/ 	.byte	0x06
	.zero		1


	//   ....[38]....
        /*0868*/ 	.word	0x0000b8b0
        /*086c*/ 	.word	0x000000ff
        /*0870*/ 	.word	0x00033450
        /*0874*/ 	.short	0x010a
        /*0876*/ 	.byte	0x05
	.zero		1


	//   ....[39]....
        /*0878*/ 	.word	0x0000b8f0
        /*087c*/ 	.word	0x000000ff
        /*0880*/ 	.word	0x00033450
        /*0884*/ 	.short	0x010a
        /*0886*/ 	.byte	0x05
	.zero		1


	//   ....[40]....
        /*0888*/ 	.word	0x0000bf00
        /*088c*/ 	.word	0x000000ff
        /*0890*/ 	.word	0x00000000
        /*0894*/ 	.short	0x0101
        /*0896*/ 	.byte	0x04
	.zero		1


	//   ....[41]....
        /*0898*/ 	.word	0x0000dda0
        /*089c*/ 	.word	0x000000ff
        /*08a0*/ 	.word	0x00000000
        /*08a4*/ 	.short	0x0101
        /*08a6*/ 	.byte	0x04
	.zero		1


	//   ....[42]....
        /*08a8*/ 	.word	0x00010540
        /*08ac*/ 	.word	0x000000ff
        /*08b0*/ 	.word	0x00033480
        /*08b4*/ 	.short	0x010a
        /*08b6*/ 	.byte	0x28
	.zero		1


	//   ....[43]....
        /*08b8*/ 	.word	0x00010770
        /*08bc*/ 	.word	0x000000ff
        /*08c0*/ 	.word	0x00033440
        /*08c4*/ 	.short	0x010a
        /*08c6*/ 	.byte	0x28
	.zero		1


	//   ....[44]....
        /*08c8*/ 	.word	0x00011300
        /*08cc*/ 	.word	0x000000ff
        /*08d0*/ 	.word	0x00033400
        /*08d4*/ 	.short	0x0107
        /*08d6*/ 	.byte	0x28
	.zero		1


	//   ....[45]....
        /*08d8*/ 	.word	0x00011370
        /*08dc*/ 	.word	0x000000ff
        /*08e0*/ 	.word	0x00033400
        /*08e4*/ 	.short	0x0101
        /*08e6*/ 	.byte	0x28
	.zero		1


	//   ....[46]....
        /*08e8*/ 	.word	0x00011390
        /*08ec*/ 	.word	0x000000ff
        /*08f0*/ 	.word	0x00033420
        /*08f4*/ 	.short	0x010a
        /*08f6*/ 	.byte	0x28
	.zero		1


	//   ....[47]....
        /*08f8*/ 	.word	0x000116b0
        /*08fc*/ 	.word	0x00000006
        /*0900*/ 	.word	0x00033480
        /*0904*/ 	.short	0x010a
        /*0906*/ 	.byte	0x3f
	.zero		1


	//   ....[48]....
        /*0908*/ 	.word	0x00011ad0
        /*090c*/ 	.word	0x00000006
        /*0910*/ 	.word	0x00033440
        /*0914*/ 	.short	0x010a
        /*0916*/ 	.byte	0x3f
	.zero		1


	//   ....[49]....
        /*0918*/ 	.word	0x00011f10
        /*091c*/ 	.word	0x00000003
        /*0920*/ 	.word	0x00033470
        /*0924*/ 	.short	0x010a
        /*0926*/ 	.byte	0x3f
	.zero		1


	//   ....[50]....
        /*0928*/ 	.word	0x00011f80
        /*092c*/ 	.word	0x00000003
        /*0930*/ 	.word	0x00033460
        /*0934*/ 	.short	0x010a
        /*0936*/ 	.byte	0x3f
	.zero		1


	//   ....[51]....
        /*0938*/ 	.word	0x00012a60
        /*093c*/ 	.word	0x00000003
        /*0940*/ 	.word	0x00033450
        /*0944*/ 	.short	0x0101
        /*0946*/ 	.byte	0x3f
	.zero		1


	//   ....[52]....
        /*0948*/ 	.word	0x00012ae0
        /*094c*/ 	.word	0x00000003
        /*0950*/ 	.word	0x00000000
        /*0954*/ 	.short	0x0101
        /*0956*/ 	.byte	0x3f
	.zero		1


	//   ....[53]....
        /*0958*/ 	.word	0x00012c10
        /*095c*/ 	.word	0x00000000
        /*0960*/ 	.word	0x00033470
        /*0964*/ 	.short	0x010a
        /*0966*/ 	.byte	0x3f
	.zero		1


	//   ....[54]....
        /*0968*/ 	.word	0x00012c80
        /*096c*/ 	.word	0x00000000
        /*0970*/ 	.word	0x00033460
        /*0974*/ 	.short	0x010a
        /*0976*/ 	.byte	0x3f
	.zero		1


	//   ....[55]....
        /*0978*/ 	.word	0x00013760
        /*097c*/ 	.word	0x00000000
        /*0980*/ 	.word	0x00033450
        /*0984*/ 	.short	0x0101
        /*0986*/ 	.byte	0x3f
	.zero		1


	//   ....[56]....
        /*0988*/ 	.word	0x000137d0
        /*098c*/ 	.word	0x00000002
        /*0990*/ 	.word	0x00000000
        /*0994*/ 	.short	0x0101
        /*0996*/ 	.byte	0x3f
	.zero		1


	//   ....[57]....
        /*0998*/ 	.word	0x00013880
        /*099c*/ 	.word	0x00000006
        /*09a0*/ 	.word	0x00033420
        /*09a4*/ 	.short	0x010a
        /*09a6*/ 	.byte	0x3f
	.zero		1


	//   ....[58]....
        /*09a8*/ 	.word	0x000139c0
        /*09ac*/ 	.word	0x00000007
        /*09b0*/ 	.word	0x00000000
        /*09b4*/ 	.short	0x010a
        /*09b6*/ 	.byte	0x3f
	.zero		1


	//   ....[59]....
        /*09b8*/ 	.word	0x00013a30
        /*09bc*/ 	.word	0x00000005
        /*09c0*/ 	.word	0x00000000
        /*09c4*/ 	.short	0x010a
        /*09c6*/ 	.byte	0x3f
	.zero		1


	//   ....[60]....
        /*09c8*/ 	.word	0x00013a80
        /*09cc*/ 	.word	0x00000005
        /*09d0*/ 	.word	0x00033460
        /*09d4*/ 	.short	0x010a
        /*09d6*/ 	.byte	0x3f
	.zero		1


	//   ....[61]....
        /*09d8*/ 	.word	0x00013ad0
        /*09dc*/ 	.word	0x00000003
        /*09e0*/ 	.word	0x00033460
        /*09e4*/ 	.short	0x010a
        /*09e6*/ 	.byte	0x3f
	.zero		1


	//   ....[62]....
        /*09e8*/ 	.word	0x00013b10
        /*09ec*/ 	.word	0x00000005
        /*09f0*/ 	.word	0x00033480
        /*09f4*/ 	.short	0x010a
        /*09f6*/ 	.byte	0x3f
	.zero		1


	//   ....[63]....
        /*09f8*/ 	.word	0x00013b30
        /*09fc*/ 	.word	0x00000003
        /*0a00*/ 	.word	0x00033480
        /*0a04*/ 	.short	0x010a
        /*0a06*/ 	.byte	0x3f
	.zero		1


	//   ....[64]....
        /*0a08*/ 	.word	0x00013ba0
        /*0a0c*/ 	.word	0x00000000
        /*0a10*/ 	.word	0x00033400
        /*0a14*/ 	.short	0x010a
        /*0a16*/ 	.byte	0x3f
	.zero		1


	//   ....[65]....
        /*0a18*/ 	.word	0x00013c00
        /*0a1c*/ 	.word	0x00000000
        /*0a20*/ 	.word	0x00033430
        /*0a24*/ 	.short	0x010a
        /*0a26*/ 	.byte	0x3f
	.zero		1


	//   ....[66]....
        /*0a28*/ 	.word	0x00013c60
        /*0a2c*/ 	.word	0x00000003
        /*0a30*/ 	.word	0x00033430
        /*0a34*/ 	.short	0x010a
        /*0a36*/ 	.byte	0x3f
	.zero		1


	//   ....[67]....
        /*0a38*/ 	.word	0x00013cc0
        /*0a3c*/ 	.word	0x00000003
        /*0a40*/ 	.word	0x00033450
        /*0a44*/ 	.short	0x010a
        /*0a46*/ 	.byte	0x3f
	.zero		1


	//   ....[68]....
        /*0a48*/ 	.word	0x00013d20
        /*0a4c*/ 	.word	0x00000003
        /*0a50*/ 	.word	0x00033430
        /*0a54*/ 	.short	0x010a
        /*0a56*/ 	.byte	0x3f
	.zero		1


	//   ....[69]....
        /*0a58*/ 	.word	0x00013d80
        /*0a5c*/ 	.word	0x00000003
        /*0a60*/ 	.word	0x00033450
        /*0a64*/ 	.short	0x010a
        /*0a66*/ 	.byte	0x3f
	.zero		1


	//   ....[70]....
        /*0a68*/ 	.word	0x00013de0
        /*0a6c*/ 	.word	0x00000005
        /*0a70*/ 	.word	0x00033450
        /*0a74*/ 	.short	0x010a
        /*0a76*/ 	.byte	0x3f
	.zero		1


	//   ....[71]....
        /*0a78*/ 	.word	0x00013f40
        /*0a7c*/ 	.word	0x00000003
        /*0a80*/ 	.word	0x00033480
        /*0a84*/ 	.short	0x010a
        /*0a86*/ 	.byte	0x3f
	.zero		1


	//   ....[72]....
        /*0a88*/ 	.word	0x00013fa0
        /*0a8c*/ 	.word	0x00000003
        /*0a90*/ 	.word	0x00033440
        /*0a94*/ 	.short	0x010a
        /*0a96*/ 	.byte	0x3f
	.zero		1


	//   ....[73]....
        /*0a98*/ 	.word	0x000145b0
        /*0a9c*/ 	.word	0x00000003
        /*0aa0*/ 	.word	0x00033420
        /*0aa4*/ 	.short	0x010a
        /*0aa6*/ 	.byte	0x3f
	.zero		1


	//   ....[74]....
        /*0aa8*/ 	.word	0x00014600
        /*0aac*/ 	.word	0x00000006
        /*0ab0*/ 	.word	0x00033480
        /*0ab4*/ 	.short	0x010a
        /*0ab6*/ 	.byte	0x3f
	.zero		1


	//   ....[75]....
        /*0ab8*/ 	.word	0x00014650
        /*0abc*/ 	.word	0x00000006
        /*0ac0*/ 	.word	0x00033440
        /*0ac4*/ 	.short	0x010a
        /*0ac6*/ 	.byte	0x3f
	.zero		1


	//   ....[76]....
        /*0ac8*/ 	.word	0x000146a0
        /*0acc*/ 	.word	0x00000003
        /*0ad0*/ 	.word	0x00033470
        /*0ad4*/ 	.short	0x010a
        /*0ad6*/ 	.byte	0x3f
	.zero		1


	//   ....[77]....
        /*0ad8*/ 	.word	0x000146f0
        /*0adc*/ 	.word	0x00000003
        /*0ae0*/ 	.word	0x00033460
        /*0ae4*/ 	.short	0x010a
        /*0ae6*/ 	.byte	0x3f
	.zero		1


	//   ....[78]....
        /*0ae8*/ 	.word	0x00014740
        /*0aec*/ 	.word	0x00000000
        /*0af0*/ 	.word	0x00033470
        /*0af4*/ 	.short	0x010a
        /*0af6*/ 	.byte	0x3f
	.zero		1


	//   ....[79]....
        /*0af8*/ 	.word	0x00014790
        /*0afc*/ 	.word	0x00000000
        /*0b00*/ 	.word	0x00033460
        /*0b04*/ 	.short	0x010a
        /*0b06*/ 	.byte	0x3f
	.zero		1


	//   ....[80]....
        /*0b08*/ 	.word	0x000147e0
        /*0b0c*/ 	.word	0x00000006
        /*0b10*/ 	.word	0x00033420
        /*0b14*/ 	.short	0x010a
        /*0b16*/ 	.byte	0x3f
	.zero		1


	//   ....[81]....
        /*0b18*/ 	.word	0x00014830
        /*0b1c*/ 	.word	0x00000007
        /*0b20*/ 	.word	0x00000000
        /*0b24*/ 	.short	0x010a
        /*0b26*/ 	.byte	0x3f
	.zero		1


	//   ....[82]....
        /*0b28*/ 	.word	0x00014880
        /*0b2c*/ 	.word	0x00000005
        /*0b30*/ 	.word	0x00000000
        /*0b34*/ 	.short	0x010a
        /*0b36*/ 	.byte	0x3f
	.zero		1


	//   ....[83]....
        /*0b38*/ 	.word	0x000148d0
        /*0b3c*/ 	.word	0x00000005
        /*0b40*/ 	.word	0x00033460
        /*0b44*/ 	.short	0x010a
        /*0b46*/ 	.byte	0x3f
	.zero		1


	//   ....[84]....
        /*0b48*/ 	.word	0x00014920
        /*0b4c*/ 	.word	0x00000003
        /*0b50*/ 	.word	0x00033460
        /*0b54*/ 	.short	0x010a
        /*0b56*/ 	.byte	0x3f
	.zero		1


	//   ....[85]....
        /*0b58*/ 	.word	0x00014970
        /*0b5c*/ 	.word	0x00000005
        /*0b60*/ 	.word	0x00033480
        /*0b64*/ 	.short	0x010a
        /*0b66*/ 	.byte	0x3f
	.zero		1


	//----- nvinfo : EIATTR_NUM_MBARRIERS
	.align		4
.L_781:
        /*0b68*/ 	.byte	0x03, 0x38
        /*0b6a*/ 	.short	0x0016


	//----- nvinfo : EIATTR_EXIT_INSTR_OFFSETS
	.align		4
        /*0b6c*/ 	.byte	0x04, 0x1c
        /*0b6e*/ 	.short	(.L_783 - .L_782)


	//   ....[0]....
.L_782:
        /*0b70*/ 	.word	0x00013b80


	//----- nvinfo : EIATTR_MAX_THREADS
	.align		4
.L_783:
        /*0b74*/ 	.byte	0x04, 0x05
        /*0b76*/ 	.short	(.L_785 - .L_784)
.L_784:
        /*0b78*/ 	.word	0x00000180
        /*0b7c*/ 	.word	0x00000001
        /*0b80*/ 	.word	0x00000001


	//----- nvinfo : EIATTR_CRS_STACK_SIZE
	.align		4
.L_785:
        /*0b84*/ 	.byte	0x04, 0x1e
        /*0b86*/ 	.short	(.L_787 - .L_786)
.L_786:
        /*0b88*/ 	.word	0x00000000


	//----- nvinfo : EIATTR_CBANK_PARAM_SIZE
	.align		4
.L_787:
        /*0b8c*/ 	.byte	0x03, 0x19
        /*0b8e*/ 	.short	0x0a70


	//----- nvinfo : EIATTR_PARAM_CBANK
	.align		4
        /*0b90*/ 	.byte	0x04, 0x0a
        /*0b92*/ 	.short	(.L_789 - .L_788)
	.align		4
.L_788:
        /*0b94*/ 	.word	index@(.nv.constant0._ZN7cutlass13device_kernelIN5flash11enable_sm90INS1_16FlashAttnFwdSm90INS1_25CollectiveMainloopFwdSm90ILi2EN4cute5tupleIJNS5_1CILi1EEES8_S8_EEENS6_IJNS7_ILi128EEENS7_ILi160EEENS7_ILi192EEEEEELi192ENS_12float_e4m3_tEfNS_4arch4Sm90ELb1ELb0ELb0ELb0ELb0ELb0ELb0ELb1ELb1ELb1ELb1ELb0EEENS1_21CollectiveEpilogueFwdINS6_IJSA_SC_SB_EEES9_NS_10bfloat16_tESG_Li256ELb0ELb1ELb1ELb1EEENS1_19SingleTileSchedulerILb0ELb1ELb1ELi128EEEEEEEEEvNT_6ParamsE)
        /*0b98*/ 	.short	0x0210
        /*0b9a*/ 	.short	0x0a70


	//----- nvinfo : EIATTR_SW_WAR
	.align		4
.L_789:
        /*0b9c*/ 	.byte	0x04, 0x36
        /*0b9e*/ 	.short	(.L_791 - .L_790)
.L_790:
        /*0ba0*/ 	.word	0x00000008
.L_791:


//--------------------- .nv.info._ZN7cutlass13device_kernelIN5flash11enable_sm90INS1_16FlashAttnFwdSm90INS1_25CollectiveMainloopFwdSm90ILi2EN4cute5tupleIJNS5_1CILi1EEES8_S8_EEENS6_IJNS7_ILi128EEENS7_ILi160EEENS7_ILi192EEEEEELi192ENS_12float_e4m3_tEfNS_4arch4Sm90ELb1ELb0ELb0ELb1ELb0ELb0ELb0ELb1ELb1ELb1ELb1ELb0EEENS1_21CollectiveEpilogueFwdINS6_IJSA_SC_SB_EEES9_NS_10bfloat16_tESG_Li256ELb1ELb1ELb1ELb1EEENS1_36VarlenDynamicPersistentTileSchedulerILi128ELi160ELi256ELi128ELb1ELb1ELb1ELb1ELb1ELb1EEEEEEEEEvNT_6ParamsE --------------------------
	.section	.nv.info._ZN7cutlass13device_kernelIN5flash11enable_sm90INS1_16FlashAttnFwdSm90INS1_25CollectiveMainloopFwdSm90ILi2EN4cute5tupleIJNS5_1CILi1EEES8_S8_EEENS6_IJNS7_ILi128EEENS7_ILi160EEENS7_ILi192EEEEEELi192ENS_12float_e4m3_tEfNS_4arch4Sm90ELb1ELb0ELb0ELb1ELb0ELb0ELb0ELb1ELb1ELb1ELb1ELb0EEENS1_21CollectiveEpilogueFwdINS6_IJSA_SC_SB_EEES9_NS_10bfloat16_tESG_Li256ELb1ELb1ELb1ELb1EEENS1_36VarlenDynamicPersistentTileSchedulerILi128ELi160ELi256ELi128ELb1ELb1ELb1ELb1ELb1ELb1EEEEEEEEEvNT_6ParamsE,"",@"SHT_CUDA_INFO"
	.sectionflags	@""
	.align	4


	//----- nvinfo : EIATTR_CUDA_API_VERSION
	.align		4
        /*0000*/ 	.byte	0x04, 0x37
        /*0002*/ 	.short	(.L_793 - .L_792)
.L_792:
        /*0004*/ 	.word	0x00000082


	//----- nvinfo : EIATTR_KPARAM_INFO
	.align		4
.L_793:
        /*0008*/ 	.byte	0x04, 0x17
        /*000a*/ 	.short	(.L_795 - .L_794)
.L_794:
        /*000c*/ 	.word	0x00000000
        /*0010*/ 	.short	0x0000
        /*0012*/ 	.short	0x0070
        /*0014*/ 	.byte	0x00, 0xf0, 0x01, 0x2a


	//----- nvinfo : EIATTR_SPARSE_MMA_MASK
	.align		4
.L_795:
        /*0018*/ 	.byte	0x03, 0x50
        /*001a*/ 	.short	0x0000


	//----- nvinfo : EIATTR_MAXREG_COUNT
	.align		4
        /*001c*/ 	.byte	0x03, 0x1b
        /*001e*/ 	.short	0x00a8


	//----- nvinfo : EIATTR_NUM_BARRIERS
	.align		4
        /*0020*/ 	.byte	0x02, 0x4c
        /*0022*/ 	.byte	0x10
	.zero		1


	//----- nvinfo : EIATTR_EXTERNS
	.align		4
        /*0024*/ 	.byte	0x04, 0x0f
        /*0026*/ 	.short	(.L_797 - .L_796)


	//   ....[0]....
	.align		4
.L_796:
        /*0028*/ 	.word	index@(__assertfail)


	//----- nvinfo : EIATTR_ANNOTATIONS
	.align		4
.L_797:
        /*002c*/ 	.byte	0x04, 0x55
        /*002e*/ 	.short	(.L_799 - .L_798)


	//   ....[0]....
.L_798:
        /* <DEDUP_REMOVED lines=49> */


	//----- nvinfo : EIATTR_MERCURY_ISA_VERSION
	.align		4
.L_799:
        /*0328*/ 	.byte	0x03, 0x5f
        /*032a*/ 	.short	0x0101


	//----- nvinfo : EIATTR_UNUSED_LOAD_BYTE_OFFSET
	.align		4
        /*032c*/ 	.byte	0x04, 0x44
        /*032e*/ 	.short	(.L_801 - .L_800)


	//   ....[0]....
.L_800:
        /*0330*/ 	.word	0x00000a40
        /*0334*/ 	.word	0x0000fff0


	//   ....[1]....
        /*0338*/ 	.word	0x0000ce60
        /*033c*/ 	.word	0x0000fff0


	//----- nvinfo : EIATTR_INT_WARP_WIDE_INSTR_OFFSETS
	.align		4
.L_801:
        /*0340*/ 	.byte	0x04, 0x31
        /*0342*/ 	.short	(.L_803 - .L_802)


	//   ....[0]....
.L_802:
        /*0344*/ 	.word	0x00000130


	//   ....[1]....
        /*0348*/ 	.word	0x00000170


	//   ....[2]....
        /*034c*/ 	.word	0x000001e0


	//   ....[3]....
        /*0350*/ 	.word	0x00013a00


	//   ....[4]....
        /*0354*/ 	.word	0x00013a90


	//   ....[5]....
        /*0358*/ 	.word	0x00016c10


	//   ....[6]....
        /*035c*/ 	.word	0x00016ca0


	//----- nvinfo : EIATTR_COOP_GROUP_MASK_REGIDS
	.align		4
.L_803:
        /*0360*/ 	.byte	0x04, 0x29
        /*0362*/ 	.short	(.L_805 - .L_804)


	//   ....[0]....
.L_804:
        /*0364*/ 	.word	0xffffffff


	//   ....[1]....
        /*0368*/ 	.word	0xffffffff


	//   ....[2]....
        /*036c*/ 	.word	0xffffffff


	//   ....[3]....
        /*0370*/ 	.word	0xffffffff


	//   ....[4]....
        /*0374*/ 	.word	0xffffffff


	//   ....[5]....
        /*0378*/ 	.word	0xffffffff


	//   ....[6]....
        /*037c*/ 	.word	0xffffffff


	//   ....[7]....
        /*0380*/ 	.word	0xffffffff


	//   ....[8]....
        /*0384*/ 	.word	0xffffffff


	//   ....[9]....
        /*0388*/ 	.word	0xffffffff


	//   ....[10]....
        /*038c*/ 	.word	0xffffffff


	//   ....[11]....
        /*0390*/ 	.word	0xffffffff


	//   ....[12]....
        /*0394*/ 	.word	0xffffffff


	//   ....[13]....
        /*0398*/ 	.word	0xffffffff


	//   ....[14]....
        /*039c*/ 	.word	0xffffffff


	//   ....[15]....
        /*03a0*/ 	.word	0xffffffff


	//   ....[16]....
        /*03a4*/ 	.word	0xffffffff


	//   ....[17]....
        /*03a8*/ 	.word	0xffffffff


	//   ....[18]....
        /*03ac*/ 	.word	0xffffffff


	//   ....[19]....
        /*03b0*/ 	.word	0xffffffff


	//   ....[20]....
        /*03b4*/ 	.word	0xffffffff


	//   ....[21]....
        /*03b8*/ 	.word	0xffffffff


	//   ....[22]....
        /*03bc*/ 	.word	0xffffffff


	//   ....[23]....
        /*03c0*/ 	.word	0xffffffff


	//   ....[24]....
        /*03c4*/ 	.word	0xffffffff


	//   ....[25]....
        /*03c8*/ 	.word	0xffffffff


	//   ....[26]....
        /*03cc*/ 	.word	0xffffffff


	//   ....[27]....
        /*03d0*/ 	.word	0xffffffff


	//   ....[28]....
        /*03d4*/ 	.word	0xffffffff


	//   ....[29]....
        /*03d8*/ 	.word	0xffffffff


	//   ....[30]....
        /*03dc*/ 	.word	0xffffffff


	//   ....[31]....
        /*03e0*/ 	.word	0xffffffff


	//   ....[32]....
        /*03e4*/ 	.word	0xffffffff


	//   ....[33]....
        /*03e8*/ 	.word	0xffffffff


	//   ....[34]....
        /*03ec*/ 	.word	0xffffffff


	//   ....[35]....
        /*03f0*/ 	.word	0xffffffff


	//   ....[36]....
        /*03f4*/ 	.word	0xffffffff


	//   ....[37]....
        /*03f8*/ 	.word	0xffffffff


	//   ....[38]....
        /*03fc*/ 	.word	0xffffffff


	//   ....[39]....
        /*0400*/ 	.word	0xffffffff


	//   ....[40]....
        /*0404*/ 	.word	0xffffffff


	//   ....[41]....
        /*0408*/ 	.word	0xffffffff


	//   ....[42]....
        /*040c*/ 	.word	0xffffffff


	//   ....[43]....
        /*0410*/ 	.word	0xffffffff


	//   ....[44]....
        /*0414*/ 	.word	0xffffffff


	//   ....[45]....
        /*0418*/ 	.word	0xffffffff


	//   ....[46]....
        /*041c*/ 	.word	0xffffffff


	//   ....[47]....
        /*0420*/ 	.word	0xffffffff


	//   ....[48]....
        /*0424*/ 	.word	0xffffffff


	//   ....[49]....
        /*0428*/ 	.word	0xffffffff


	//   ....[50]....
        /*042c*/ 	.word	0xffffffff


	//   ....[51]....
        /*0430*/ 	.word	0xffffffff


	//   ....[52]....
        /*0434*/ 	.word	0xffffffff


	//   ....[53]....
        /*0438*/ 	.word	0xffffffff


	//   ....[54]....
        /*043c*/ 	.word	0xffffffff


	//   ....[55]....
        /*0440*/ 	.word	0xffffffff


	//   ....[56]....
        /*0444*/ 	.word	0xffffffff


	//   ....[57]....
        /*0448*/ 	.word	0xffffffff


	//   ....[58]....
        /*044c*/ 	.word	0xffffffff


	//   ....[59]....
        /*0450*/ 	.word	0xffffffff


	//   ....[60]....
        /*0454*/ 	.word	0xffffffff


	//   ....[61]....
        /*0458*/ 	.word	0xffffffff


	//   ....[62]....
        /*045c*/ 	.word	0xffffffff


	//   ....[63]....
        /*0460*/ 	.word	0xffffffff


	//   ....[64]....
        /*0464*/ 	.word	0xffffffff


	//   ....[65]....
        /*0468*/ 	.word	0xffffffff


	//   ....[66]....
        /*046c*/ 	.word	0xffffffff


	//   ....[67]....
        /*0470*/ 	.word	0xffffffff


	//   ....[68]....
        /*0474*/ 	.word	0xffffffff


	//   ....[69]....
        /*0478*/ 	.word	0xffffffff


	//   ....[70]....
        /*047c*/ 	.word	0xffffffff


	//   ....[71]....
        /*0480*/ 	.word	0xffffffff


	//   ....[72]....
        /*0484*/ 	.word	0xffffffff


	//   ....[73]....
        /*0488*/ 	.word	0xffffffff


	//   ....[74]....
        /*048c*/ 	.word	0xffffffff


	//   ....[75]....
        /*0490*/ 	.word	0xffffffff


	//   ....[76]....
        /*0494*/ 	.word	0xffffffff


	//   ....[77]....
        /*0498*/ 	.word	0xffffffff


	//   ....[78]....
        /*049c*/ 	.word	0xffffffff


	//   ....[79]....
        /*04a0*/ 	.word	0xffffffff


	//   ....[80]....
        /*04a4*/ 	.word	0xffffffff


	//   ....[81]....
        /*04a8*/ 	.word	0xffffffff


	//   ....[82]....
        /*04ac*/ 	.word	0xffffffff


	//   ....[83]....
        /*04b0*/ 	.word	0xffffffff


	//   ....[84]....
        /*04b4*/ 	.word	0xffffffff


	//   ....[85]....
        /*04b8*/ 	.word	0xffffffff


	//   ....[86]....
        /*04bc*/ 	.word	0xffffffff


	//   ....[87]....
        /*04c0*/ 	.word	0xffffffff


	//   ....[88]....
        /*04c4*/ 	.word	0xffffffff


	//   ....[89]....
        /*04c8*/ 	.word	0xffffffff


	//   ....[90]....
        /*04cc*/ 	.word	0xffffffff


	//   ....[91]....
        /*04d0*/ 	.word	0xffffffff


	//   ....[92]....
        /*04d4*/ 	.word	0xffffffff


	//   ....[93]....
        /*04d8*/ 	.word	0xffffffff


	//   ....[94]....
        /*04dc*/ 	.word	0xffffffff


	//   ....[95]....
        /*04e0*/ 	.word	0xffffffff


	//   ....[96]....
        /*04e4*/ 	.word	0xffffffff


	//   ....[97]....
        /*04e8*/ 	.word	0xffffffff


	//   ....[98]....
        /*04ec*/ 	.word	0xffffffff


	//   ....[99]....
        /*04f0*/ 	.word	0xffffffff


	//   ....[100]....
        /*04f4*/ 	.word	0xffffffff


	//   ....[101]....
        /*04f8*/ 	.word	0xffffffff


	//   ....[102]....
        /*04fc*/ 	.word	0xffffffff


	//   ....[103]....
        /*0500*/ 	.word	0xffffffff


	//   ....[104]....
        /*0504*/ 	.word	0xffffffff


	//   ....[105]....
        /*0508*/ 	.word	0xffffffff


	//   ....[106]....
        /*050c*/ 	.word	0xffffffff


	//   ....[107]....
        /*0510*/ 	.word	0xffffffff


	//   ....[108]....
        /*0514*/ 	.word	0xffffffff


	//   ....[109]....
        /*0518*/ 	.word	0xffffffff


	//   ....[110]....
        /*051c*/ 	.word	0xffffffff


	//   ....[111]....
        /*0520*/ 	.word	0xffffffff


	//   ....[112]....
        /*0524*/ 	.word	0xffffffff


	//   ....[113]....
        /*0528*/ 	.word	0xffffffff


	//   ....[114]....
        /*052c*/ 	.word	0xffffffff


	//   ....[115]....
        /*0530*/ 	.word	0xffffffff


	//   ....[116]....
        /*0534*/ 	.word	0xffffffff


	//   ....[117]....
        /*0538*/ 	.word	0xffffffff


	//   ....[118]....
        /*053c*/ 	.word	0xffffffff


	//   ....[119]....
        /*0540*/ 	.word	0xffffffff


	//   ....[120]....
        /*0544*/ 	.word	0xffffffff


	//   ....[121]....
        /*0548*/ 	.word	0xffffffff


	//   ....[122]....
        /*054c*/ 	.word	0xffffffff


	//   ....[123]....
        /*0550*/ 	.word	0xffffffff


	//   ....[124]....
        /*0554*/ 	.word	0xffffffff


	//   ....[125]....
        /*0558*/ 	.word	0xffffffff


	//   ....[126]....
        /*055c*/ 	.word	0xffffffff


	//   ....[127]....
        /*0560*/ 	.word	0xffffffff


	//   ....[128]....
        /*0564*/ 	.word	0xffffffff


	//   ....[129]....
        /*0568*/ 	.word	0xffffffff


	//   ....[130]....
        /*056c*/ 	.word	0xffffffff


	//   ....[131]....
        /*0570*/ 	.word	0xffffffff


	//   ....[132]....
        /*0574*/ 	.word	0xffffffff


	//   ....[133]....
        /*0578*/ 	.word	0xffffffff


	//   ....[134]....
        /*057c*/ 	.word	0xffffffff


	//   ....[135]....
        /*0580*/ 	.word	0xffffffff


	//   ....[136]....
        /*0584*/ 	.word	0xffffffff


	//   ....[137]....
        /*0588*/ 	.word	0xffffffff


	//   ....[138]....
        /*058c*/ 	.word	0xffffffff


	//   ....[139]....
        /*0590*/ 	.word	0xffffffff


	//   ....[140]....
        /*0594*/ 	.word	0xffffffff


	//   ....[141]....
        /*0598*/ 	.word	0xffffffff


	//   ....[142]....
        /*059c*/ 	.word	0xffffffff


	//   ....[143]....
        /*05a0*/ 	.word	0xffffffff


	//   ....[144]....
        /*05a4*/ 	.word	0xffffffff


	//   ....[145]....
        /*05a8*/ 	.word	0xffffffff


	//   ....[146]....
        /*05ac*/ 	.word	0xffffffff


	//   ....[147]....
        /*05b0*/ 	.word	0xffffffff


	//   ....[148]....
        /*05b4*/ 	.word	0xffffffff


	//   ....[149]....
        /*05b8*/ 	.word	0xffffffff


	//   ....[150]....
        /*05bc*/ 	.word	0xffffffff


	//   ....[151]....
        /*05c0*/ 	.word	0xffffffff


	//   ....[152]....
        /*05c4*/ 	.word	0xffffffff


	//   ....[153]....
        /*05c8*/ 	.word	0xffffffff


	//   ....[154]....
        /*05cc*/ 	.word	0xffffffff


	//   ....[155]....
        /*05d0*/ 	.word	0xffffffff


	//   ....[156]....
        /*05d4*/ 	.word	0xffffffff


	//   ....[157]....
        /*05d8*/ 	.word	0xffffffff


	//   ....[158]....
        /*05dc*/ 	.word	0xffffffff


	//   ....[159]....
        /*05e0*/ 	.word	0xffffffff


	//   ....[160]....
        /*05e4*/ 	.word	0xffffffff


	//   ....[161]....
        /*05e8*/ 	.word	0xffffffff


	//   ....[162]....
        /*05ec*/ 	.word	0xffffffff


	//   ....[163]....
        /*05f0*/ 	.word	0xffffffff


	//   ....[164]....
        /*05f4*/ 	.word	0xffffffff


	//   ....[165]....
        /*05f8*/ 	.word	0xffffffff


	//   ....[166]....
        /*05fc*/ 	.word	0xffffffff


	//   ....[167]....
        /*0600*/ 	.word	0xffffffff


	//   ....[168]....
        /*0604*/ 	.word	0xffffffff


	//   ....[169]....
        /*0608*/ 	.word	0xffffffff


	//   ....[170]....
        /*060c*/ 	.word	0xffffffff


	//   ....[171]....
        /*0610*/ 	.word	0xffffffff


	//   ....[172]....
        /*0614*/ 	.word	0xffffffff


	//   ....[173]....
        /*0618*/ 	.word	0xffffffff


	//   ....[174]....
        /*061c*/ 	.word	0xffffffff


	//   ....[175]....
        /*0620*/ 	.word	0xffffffff


	//   ....[176]....
        /*0624*/ 	.word	0xffffffff


	//   ....[177]....
        /*0628*/ 	.word	0xffffffff


	//   ....[178]....
        /*062c*/ 	.word	0xffffffff


	//   ....[179]....
        /*0630*/ 	.word	0xffffffff


	//   ....[180]....
        /*0634*/ 	.word	0xffffffff


	//   ....[181]....
        /*0638*/ 	.word	0xffffffff


	//   ....[182]....
        /*063c*/ 	.word	0xffffffff


	//   ....[183]....
        /*0640*/ 	.word	0xffffffff


	//   ....[184]....
        /*0644*/ 	.word	0xffffffff


	//   ....[185]....
        /*0648*/ 	.word	0xffffffff


	//   ....[186]....
        /*064c*/ 	.word	0xffffffff


	//   ....[187]....
        /*0650*/ 	.word	0xffffffff


	//   ....[188]....
        /*0654*/ 	.word	0xffffffff


	//   ....[189]....
        /*0658*/ 	.word	0xffffffff


	//   ....[190]....
        /*065c*/ 	.word	0xffffffff


	//   ....[191]....
        /*0660*/ 	.word	0xffffffff


	//   ....[192]....
        /*0664*/ 	.word	0xffffffff


	//   ....[193]....
        /*0668*/ 	.word	0x0500000f


	//   ....[194]....
        /*066c*/ 	.word	0x0500000f


	//   ....[195]....
        /*0670*/ 	.word	0x0500000f


	//   ....[196]....
        /*0674*/ 	.word	0x0500000f


	//   ....[197]....
        /*0678*/ 	.word	0x0500000f


	//   ....[198]....
        /*067c*/ 	.word	0x0500000f


	//   ....[199]....
        /*0680*/ 	.word	0x0500000f


	//   ....[200]....
        /*0684*/ 	.word	0x0500000f


	//   ....[201]....
        /*0688*/ 	.word	0x0500000f


	//   ....[202]....
        /*068c*/ 	.word	0x0500000f


	//----- nvinfo : EIATTR_COOP_GROUP_INSTR_OFFSETS
	.align		4
.L_805:
        /*0690*/ 	.byte	0x04, 0x28
        /*0692*/ 	.short	(.L_807 - .L_806)


	//   ....[0]....
.L_806:
        /*0694*/ 	.word	0x00000070


	//   ....[1]....
        /*0698*/ 	.word	0x00000140


	//   ....[2]....
        /*069c*/ 	.word	0x00000190


	//   ....[3]....
        /*06a0*/ 	.word	0x000003c0


	//   ....[4]....
        /*06a4*/ 	.word	0x00000520


	//   ....[5]....
        /*06a8*/ 	.word	0x00000640


	//   ....[6]....
        /*06ac*/ 	.word	0x000007a0


	//   ....[7]....
        /*06b0*/ 	.word	0x00002070


	//   ....[8]....
        /*06b4*/ 	.word	0x00002dd0


	//   ....[9]....
        /*06b8*/ 	.word	0x00002e00


	//   ....[10]....
        /*06bc*/ 	.word	0x000038c0


	//   ....[11]....
        /*06c0*/ 	.word	0x000038e0


	//   ....[12]....
        /*06c4*/ 	.word	0x000044f0


	//   ....[13]....
        /*06c8*/ 	.word	0x000045d0


	//   ....[14]....
        /*06cc*/ 	.word	0x000068a0


	//   ....[15]....
        /*06d0*/ 	.word	0x000070c0


	//   ....[16]....
        /*06d4*/ 	.word	0x000070e0


	//   ....[17]....
        /*06d8*/ 	.word	0x000070f0


	//   ....[18]....
        /*06dc*/ 	.word	0x00007c90


	//   ....[19]....
        /*06e0*/ 	.word	0x00007cf0


	//   ....[20]....
        /*06e4*/ 	.word	0x0000a660


	//   ....[21]....
        /*06e8*/ 	.word	0x0000a670


	//   ....[22]....
        /*06ec*/ 	.word	0x0000a6b0


	//   ....[23]....
        /*06f0*/ 	.word	0x0000a6c0


	//   ....[24]....
        /*06f4*/ 	.word	0x0000c4f0


	//   ....[25]....
        /*06f8*/ 	.word	0x0000c500


	//   ....[26]....
        /*06fc*/ 	.word	0x0000c530


	//   ....[27]....
        /*0700*/ 	.word	0x0000c540


	//   ....[28]....
        /*0704*/ 	.word	0x0000d990


	//   ....[29]....
        /*0708*/ 	.word	0x0000d9d0


	//   ....[30]....
        /*070c*/ 	.word	0x0000da00


	//   ....[31]....
        /*0710*/ 	.word	0x0000da20


	//   ....[32]....
        /*0714*/ 	.word	0x0000da50


	//   ....[33]....
        /*0718*/ 	.word	0x0000da70


	//   ....[34]....
        /*071c*/ 	.word	0x0000da90


	//   ....[35]....
        /*0720*/ 	.word	0x0000dab0


	//   ....[36]....
        /*0724*/ 	.word	0x0000dad0


	//   ....[37]....
        /*0728*/ 	.word	0x0000dae0


	//   ....[38]....
        /*072c*/ 	.word	0x0000daf0


	//   ....[39]....
        /*0730*/ 	.word	0x0000db00


	//   ....[40]....
        /*0734*/ 	.word	0x0000db10


	//   ....[41]....
        /*0738*/ 	.word	0x0000db20


	//   ....[42]....
        /*073c*/ 	.word	0x0000db30


	//   ....[43]....
        /*0740*/ 	.word	0x0000db40


	//   ....[44]....
        /*0744*/ 	.word	0x0000db50


	//   ....[45]....
        /*0748*/ 	.word	0x0000db60


	//   ....[46]....
        /*074c*/ 	.word	0x0000db70


	//   ....[47]....
        /*0750*/ 	.word	0x0000db80


	//   ....[48]....
        /*0754*/ 	.word	0x0000db90


	//   ....[49]....
        /*0758*/ 	.word	0x0000dba0


	//   ....[50]....
        /*075c*/ 	.word	0x0000dbb0


	//   ....[51]....
        /*0760*/ 	.word	0x0000dbc0


	//   ....[52]....
        /*0764*/ 	.word	0x0000dbd0


	//   ....[53]....
        /*0768*/ 	.word	0x0000dbe0


	//   ....[54]....
        /*076c*/ 	.word	0x0000dbf0


	//   ....[55]....
        /*0770*/ 	.word	0x0000dc00


	//   ....[56]....
        /*0774*/ 	.word	0x0000dc10


	//   ....[57]....
        /*0778*/ 	.word	0x0000dc20


	//   ....[58]....
        /*077c*/ 	.word	0x0000dc30


	//   ....[59]....
        /*0780*/ 	.word	0x0000dc40


	//   ....[60]....
        /*0784*/ 	.word	0x0000dc50


	//   ....[61]....
        /*0788*/ 	.word	0x0000dc60


	//   ....[62]....
        /*078c*/ 	.word	0x0000dc70


	//   ....[63]....
        /*0790*/ 	.word	0x0000dc80


	//   ....[64]....
        /*0794*/ 	.word	0x0000dc90


	//   ....[65]....
        /*0798*/ 	.word	0x0000dca0


	//   ....[66]....
        /*079c*/ 	.word	0x0000dcb0


	//   ....[67]....
        /*07a0*/ 	.word	0x0000dcc0


	//   ....[68]....
        /*07a4*/ 	.word	0x0000dcd0


	//   ....[69]....
        /*07a8*/ 	.word	0x0000dce0


	//   ....[70]....
        /*07ac*/ 	.word	0x0000dcf0


	//   ....[71]....
        /*07b0*/ 	.word	0x0000dd00


	//   ....[72]....
        /*07b4*/ 	.word	0x0000dd10


	//   ....[73]....
        /*07b8*/ 	.word	0x0000dd20


	//   ....[74]....
        /*07bc*/ 	.word	0x0000dd30


	//   ....[75]....
        /*07c0*/ 	.word	0x0000dd40


	//   ....[76]....
        /*07c4*/ 	.word	0x0000dd50


	//   ....[77]....
        /*07c8*/ 	.word	0x0000dd60


	//   ....[78]....
        /*07cc*/ 	.word	0x0000dd70


	//   ....[79]....
        /*07d0*/ 	.word	0x0000dd80


	//   ....[80]....
        /*07d4*/ 	.word	0x0000dd90


	//   ....[81]....
        /*07d8*/ 	.word	0x0000dda0


	//   ....[82]....
        /*07dc*/ 	.word	0x0000ddb0


	//   ....[83]....
        /*07e0*/ 	.word	0x0000ddc0


	//   ....[84]....
        /*07e4*/ 	.word	0x0000ddd0


	//   ....[85]....
        /*07e8*/ 	.word	0x0000dde0


	//   ....[86]....
        /*07ec*/ 	.word	0x0000ddf0


	//   ....[87]....
        /*07f0*/ 	.word	0x0000de00


	//   ....[88]....
        /*07f4*/ 	.word	0x0000de10


	//   ....[89]....
        /*07f8*/ 	.word	0x0000de20


	//   ....[90]....
        /*07fc*/ 	.word	0x0000de30


	//   ....[91]....
        /*0800*/ 	.word	0x0000de40


	//   ....[92]....
        /*0804*/ 	.word	0x0000de50


	//   ....[93]....
        /*0808*/ 	.word	0x0000de60


	//   ....[94]....
        /*080c*/ 	.word	0x0000de70


	//   ....[95]....
        /*0810*/ 	.word	0x0000de80


	//   ....[96]....
        /*0814*/ 	.word	0x0000de90


	//   ....[97]....
        /*0818*/ 	.word	0x0000dea0


	//   ....[98]....
        /*081c*/ 	.word	0x0000deb0


	//   ....[99]....
        /*0820*/ 	.word	0x0000dec0


	//   ....[100]....
        /*0824*/ 	.word	0x0000ded0


	//   ....[101]....
        /*0828*/ 	.word	0x0000dee0


	//   ....[102]....
        /*082c*/ 	.word	0x0000def0


	//   ....[103]....
        /*0830*/ 	.word	0x0000df00


	//   ....[104]....
        /*0834*/ 	.word	0x0000df10


	//   ....[105]....
        /*0838*/ 	.word	0x0000df20


	//   ....[106]....
        /*083c*/ 	.word	0x0000df30


	//   ....[107]....
        /*0840*/ 	.word	0x0000df40


	//   ....[108]....
        /*0844*/ 	.word	0x0000df50


	//   ....[109]....
        /*0848*/ 	.word	0x0000df60


	//   ....[110]....
        /*084c*/ 	.word	0x0000df70


	//   ....[111]....
        /*0850*/ 	.word	0x0000df80


	//   ....[112]....
        /*0854*/ 	.word	0x0000df90


	//   ....[113]....
        /*0858*/ 	.word	0x0000dfa0


	//   ....[114]....
        /*085c*/ 	.word	0x0000dfb0


	//   ....[115]....
        /*0860*/ 	.word	0x0000dfc0


	//   ....[116]....
        /*0864*/ 	.word	0x0000dfd0


	//   ....[117]....
        /*0868*/ 	.word	0x0000dfe0


	//   ....[118]....
        /*086c*/ 	.word	0x0000dff0


	//   ....[119]....
        /*0870*/ 	.word	0x0000e000


	//   ....[120]....
        /*0874*/ 	.word	0x0000e010


	//   ....[121]....
        /*0878*/ 	.word	0x0000e020


	//   ....[122]....
        /*087c*/ 	.word	0x0000e030


	//   ....[123]....
        /*0880*/ 	.word	0x0000e040


	//   ....[124]....
        /*0884*/ 	.word	0x0000eef0


	//   ....[125]....
        /*0888*/ 	.word	0x0000ef00


	//   ....[126]....
        /*088c*/ 	.word	0x0000ef10


	//   ....[127]....
        /*0890*/ 	.word	0x0000ef20


	//   ....[128]....
        /*0894*/ 	.word	0x0000f7f0


	//   ....[129]....
        /*0898*/ 	.word	0x0000f810


	//   ....[130]....
        /*089c*/ 	.word	0x0000f950


	//   ....[131]....
        /*08a0*/ 	.word	0x0000f970


	//   ....[132]....
        /*08a4*/ 	.word	0x0000fa70


	//   ....[133]....
        /*08a8*/ 	.word	0x0000fa90


	//   ....[134]....
        /*08ac*/ 	.word	0x0000fba0


	//   ....[135]....
        /*08b0*/ 	.word	0x0000fbc0


	//   ....[136]....
        /*08b4*/ 	.word	0x000100e0


	//   ....[137]....
        /*08b8*/ 	.word	0x000100f0


	//   ....[138]....
        /*08bc*/ 	.word	0x000107d0


	//   ....[139]....
        /*08c0*/ 	.word	0x000107e0


	//   ....[140]....
        /*08c4*/ 	.word	0x000117c0


	//   ....[141]....
        /*08c8*/ 	.word	0x000117f0


	//   ....[142]....
        /*08cc*/ 	.word	0x00011910


	//   ....[143]....
        /*08d0*/ 	.word	0x00011930


	//   ....[144]....
        /*08d4*/ 	.word	0x00011a30


	//   ....[145]....
        /*08d8*/ 	.word	0x00011a50


	//   ....[146]....
        /*08dc*/ 	.word	0x00011b60


	//   ....[147]....
        /*08e0*/ 	.word	0x00011b80


	//   ....[148]....
        /*08e4*/ 	.word	0x00011d10


	//   ....[149]....
        /*08e8*/ 	.word	0x00011f40


	//   ....[150]....
        /*08ec*/ 	.word	0x00011f80


	//   ....[151]....
        /*08f0*/ 	.word	0x00011fc0


	//   ....[152]....
        /*08f4*/ 	.word	0x00011ff0


	//   ....[153]....
        /*08f8*/ 	.word	0x00012020


	//   ....[154]....
        /*08fc*/ 	.word	0x00012050


	//   ....[155]....
        /*0900*/ 	.word	0x000121e0


	//   ....[156]....
        /*0904*/ 	.word	0x00012210


	//   ....[157]....
        /*0908*/ 	.word	0x00012250


	//   ....[158]....
        /*090c*/ 	.word	0x00012280


	//   ....[159]....
        /*0910*/ 	.word	0x000122b0


	//   ....[160]....
        /*0914*/ 	.word	0x000122e0


	//   ....[161]....
        /*0918*/ 	.word	0x00012380


	//   ....[162]....
        /*091c*/ 	.word	0x000123d0


	//   ....[163]....
        /*0920*/ 	.word	0x000123e0


	//   ....[164]....
        /*0924*/ 	.word	0x00012420


	//   ....[165]....
        /*0928*/ 	.word	0x00014180


	//   ....[166]....
        /*092c*/ 	.word	0x00014f00


	//   ....[167]....
        /*0930*/ 	.word	0x00014f20


	//   ....[168]....
        /*0934*/ 	.word	0x00014fd0


	//   ....[169]....
        /*0938*/ 	.word	0x00014fe0


	//   ....[170]....
        /*093c*/ 	.word	0x00015070


	//   ....[171]....
        /*0940*/ 	.word	0x00015080


	//   ....[172]....
        /*0944*/ 	.word	0x00015090


	//   ....[173]....
        /*0948*/ 	.word	0x000150a0


	//   ....[174]....
        /*094c*/ 	.word	0x00017cc0


	//   ....[175]....
        /*0950*/ 	.word	0x00017cf0


	//   ....[176]....
        /*0954*/ 	.word	0x00017d20


	//   ....[177]....
        /*0958*/ 	.word	0x00017d60


	//   ....[178]....
        /*095c*/ 	.word	0x00017d70


	//   ....[179]....
        /*0960*/ 	.word	0x00017da0


	//   ....[180]....
        /*0964*/ 	.word	0x00017db0


	//   ....[181]....
        /*0968*/ 	.word	0x00017df0


	//   ....[182]....
        /*096c*/ 	.word	0x00017f60


	//   ....[183]....
        /*0970*/ 	.word	0x00017f90


	//   ....[184]....
        /*0974*/ 	.word	0x00017fc0


	//   ....[185]....
        /*0978*/ 	.word	0x00017ff0


	//   ....[186]....
        /*097c*/ 	.word	0x00018020


	//   ....[187]....
        /*0980*/ 	.word	0x00018050


	//   ....[188]....
        /*0984*/ 	.word	0x000180d0


	//   ....[189]....
        /*0988*/ 	.word	0x00018110


	//   ....[190]....
        /*098c*/ 	.word	0x00018120


	//   ....[191]....
        /*0990*/ 	.word	0x00018160


	//   ....[192]....
        /*0994*/ 	.word	0x00018c40


	//   ....[193]....
        /*0998*/ 	.word	0x00019240


	//   ....[194]....
        /*099c*/ 	.word	0x00019420


	//   ....[195]....
        /*09a0*/ 	.word	0x00019480


	//   ....[196]....
        /*09a4*/ 	.word	0x000194f0


	//   ....[197]....
        /*09a8*/ 	.word	0x000195f0


	//   ....[198]....
        /*09ac*/ 	.word	0x00019690


	//   ....[199]....
        /*09b0*/ 	.word	0x00019790


	//   ....[200]....
        /*09b4*/ 	.word	0x000197f0


	//   ....[201]....
        /*09b8*/ 	.word	0x000198d0


	//   ....[202]....
        /*09bc*/ 	.word	0x00019c20


	//----- nvinfo : EIATTR_REG_RECONFIG
	.align		4
.L_807:
        /*09c0*/ 	.byte	0x01, 0x54
	.zero		2


	//----- nvinfo : EIATTR_SYSCALL_OFFSETS
	.align		4
        /*09c4*/ 	.byte	0x04, 0x46
        /*09c6*/ 	.short	(.L_809 - .L_808)


	//   ....[0]....
.L_808:
        /*09c8*/ 	.word	0x000021f0


	//   ....[1]....
        /*09cc*/ 	.word	0x00013c00


	//   ....[2]....
        /*09d0*/ 	.word	0x00013d60


	//   ....[3]....
        /*09d4*/ 	.word	0x00013eb0


	//   ....[4]....
        /*09d8*/ 	.word	0x00013ff0


	//   ....[5]....
        /*09dc*/ 	.word	0x00014b00


	//----- nvinfo : EIATTR_MBARRIER_INSTR_OFFSETS
	.align		4
.L_809:
        /*09e0*/ 	.byte	0x04, 0x39
        /*09e2*/ 	.short	(.L_811 - .L_810)


	//   ....[0]....
.L_810:
        /*09e4*/ 	.word	0x00000270
        /*09e8*/ 	.word	0x000000ff
        /*09ec*/ 	.word	0x00033400
        /*09f0*/ 	.short	0x0100
        /*09f2*/ 	.byte	0x08
	.zero		1


	//   ....[1]....
        /*09f4*/ 	.word	0x00000280
        /*09f8*/ 	.word	0x000000ff
        /*09fc*/ 	.word	0x00033420
        /*0a00*/ 	.short	0x0100
        /*0a02*/ 	.byte	0x08
	.zero		1


	//   ....[2]....
        /*0a04*/ 	.word	0x00000370
        /*0a08*/ 	.word	0x000000ff
        /*0a0c*/ 	.word	0x00033430
        /*0a10*/ 	.short	0x0100
        /*0a12*/ 	.byte	0x08
	.zero		1


	//   ....[3]....
        /*0a14*/ 	.word	0x00000380
        /*0a18*/ 	.word	0x000000ff
        /*0a1c*/ 	.word	0x00033440
        /*0a20*/ 	.short	0x0100
        /*0a22*/ 	.byte	0x08
	.zero		1


	//   ....[4]....
        /*0a24*/ 	.word	0x00000390
        /*0a28*/ 	.word	0x000000ff
        /*0a2c*/ 	.word	0x00033438
        /*0a30*/ 	.short	0x0100
        /*0a32*/ 	.byte	0x08
	.zero		1


	//   ....[5]....
        /*0a34*/ 	.word	0x000003a0
        /*0a38*/ 	.word	0x000000ff
        /*0a3c*/ 	.word	0x00033448
        /*0a40*/ 	.short	0x0100
        /*0a42*/ 	.byte	0x08
	.zero		1


	//   ....[6]....
        /*0a44*/ 	.word	0x000004d0
        /*0a48*/ 	.word	0x000000ff
        /*0a4c*/ 	.word	0x00033450
        /*0a50*/ 	.short	0x0100
        /*0a52*/ 	.byte	0x08
	.zero		1


	//   ....[7]....
        /*0a54*/ 	.word	0x000004e0
        /*0a58*/ 	.word	0x000000ff
        /*0a5c*/ 	.word	0x00033460
        /*0a60*/ 	.short	0x0100
        /*0a62*/ 	.byte	0x08
	.zero		1


	//   ....[8]....
        /*0a64*/ 	.word	0x000004f0
        /*0a68*/ 	.word	0x000000ff
        /*0a6c*/ 	.word	0x00033458
        /*0a70*/ 	.short	0x0100
        /*0a72*/ 	.byte	0x08
	.zero		1


	//   ....[9]....
        /*0a74*/ 	.word	0x00000500
        /*0a78*/ 	.word	0x000000ff
        /*0a7c*/ 	.word	0x00033468
        /*0a80*/ 	.short	0x0100
        /*0a82*/ 	.byte	0x08
	.zero		1


	//   ....[10]....
        /*0a84*/ 	.word	0x000005f0
        /*0a88*/ 	.word	0x000000ff
        /*0a8c*/ 	.word	0x00033470
        /*0a90*/ 	.short	0x0100
        /*0a92*/ 	.byte	0x06
	.zero		1


	//   ....[11]....
        /*0a94*/ 	.word	0x00000600
        /*0a98*/ 	.word	0x000000ff
        /*0a9c*/ 	.word	0x00033480
        /*0aa0*/ 	.short	0x0100
        /*0aa2*/ 	.byte	0x06
	.zero		1


	//   ....[12]....
        /*0aa4*/ 	.word	0x00000610
        /*0aa8*/ 	.word	0x000000ff
        /*0aac*/ 	.word	0x00033478
        /*0ab0*/ 	.short	0x0100
        /*0ab2*/ 	.byte	0x06
	.zero		1


	//   ....[13]....
        /*0ab4*/ 	.word	0x00000620
        /*0ab8*/ 	.word	0x000000ff
        /*0abc*/ 	.word	0x00033488
        /*0ac0*/ 	.short	0x0100
        /*0ac2*/ 	.byte	0x06
	.zero		1


	//   ....[14]....
        /*0ac4*/ 	.word	0x00000750
        /*0ac8*/ 	.word	0x000000ff
        /*0acc*/ 	.word	0x00033490
        /*0ad0*/ 	.short	0x0100
        /*0ad2*/ 	.byte	0x08
	.zero		1


	//   ....[15]....
        /*0ad4*/ 	.word	0x00000760
        /*0ad8*/ 	.word	0x000000ff
        /*0adc*/ 	.word	0x000334a0
        /*0ae0*/ 	.short	0x0100
        /*0ae2*/ 	.byte	0x08
	.zero		1


	//   ....[16]....
        /*0ae4*/ 	.word	0x00000770
        /*0ae8*/ 	.word	0x000000ff
        /*0aec*/ 	.word	0x00033498
        /*0af0*/ 	.short	0x0100
        /*0af2*/ 	.byte	0x08
	.zero		1


	//   ....[17]....
        /*0af4*/ 	.word	0x00000780
        /*0af8*/ 	.word	0x000000ff
        /*0afc*/ 	.word	0x000334a8
        /*0b00*/ 	.short	0x0100
        /*0b02*/ 	.byte	0x08
	.zero		1


	//   ....[18]....
        /*0b04*/ 	.word	0x000008b0
        /*0b08*/ 	.word	0x000000ff
        /*0b0c*/ 	.word	0x000334b0
        /*0b10*/ 	.short	0x0100
        /*0b12*/ 	.byte	0x08
	.zero		1


	//   ....[19]....
        /*0b14*/ 	.word	0x000008c0
        /*0b18*/ 	.word	0x000000ff
        /*0b1c*/ 	.word	0x000334c0
        /*0b20*/ 	.short	0x0100
        /*0b22*/ 	.byte	0x08
	.zero		1


	//   ....[20]....
        /*0b24*/ 	.word	0x000008d0
        /*0b28*/ 	.word	0x000000ff
        /*0b2c*/ 	.word	0x000334b8
        /*0b30*/ 	.short	0x0100
        /*0b32*/ 	.byte	0x08
	.zero		1


	//   ....[21]....
        /*0b34*/ 	.word	0x000008e0
        /*0b38*/ 	.word	0x000000ff
        /*0b3c*/ 	.word	0x000334c8
        /*0b40*/ 	.short	0x0100
        /*0b42*/ 	.byte	0x08
	.zero		1


	//   ....[22]....
        /*0b44*/ 	.word	0x00002270
        /*0b48*/ 	.word	0x000000ff
        /*0b4c*/ 	.word	0x00033400
        /*0b50*/ 	.short	0x010a
        /*0b52*/ 	.byte	0x29
	.zero		1


	//   ....[23]....
        /*0b54*/ 	.word	0x000022f0
        /*0b58*/ 	.word	0x00000002
        /*0b5c*/ 	.word	0x00033430
        /*0b60*/ 	.short	0x010a
        /*0b62*/ 	.byte	0x3f
	.zero		1


	//   ....[24]....
        /*0b64*/ 	.word	0x00002350
        /*0b68*/ 	.word	0x00000002
        /*0b6c*/ 	.word	0x00033430
        /*0b70*/ 	.short	0x010a
        /*0b72*/ 	.byte	0x3f
	.zero		1


	//   ....[25]....
        /*0b74*/ 	.word	0x00004800
        /*0b78*/ 	.word	0x0000002a
        /*0b7c*/ 	.word	0x00000000
        /*0b80*/ 	.short	0x0101
        /*0b82*/ 	.byte	0x3f
	.zero		1


	//   ....[26]....
        /*0b84*/ 	.word	0x000059a0
        /*0b88*/ 	.word	0x000000ff
        /*0b8c*/ 	.word	0x00033430
        /*0b90*/ 	.short	0x010a
        /*0b92*/ 	.byte	0x06
	.zero		1


	//   ....[27]....
        /*0b94*/ 	.word	0x000059e0
        /*0b98*/ 	.word	0x000000ff
        /*0b9c*/ 	.word	0x00033430
        /*0ba0*/ 	.short	0x010a
        /*0ba2*/ 	.byte	0x06
	.zero		1


	//   ....[28]....
        /*0ba4*/ 	.word	0x00006630
        /*0ba8*/ 	.word	0x000000ff
        /*0bac*/ 	.word	0x00033450
        /*0bb0*/ 	.short	0x010a
        /*0bb2*/ 	.byte	0x06
	.zero		1


	//   ....[29]....
        /*0bb4*/ 	.word	0x00006670
        /*0bb8*/ 	.word	0x000000ff
        /*0bbc*/ 	.word	0x00033450
        /*0bc0*/ 	.short	0x010a
        /*0bc2*/ 	.byte	0x06
	.zero		1


	//   ....[30]....
        /*0bc4*/ 	.word	0x00007ef0
        /*0bc8*/ 	.word	0x0000009e
        /*0bcc*/ 	.word	0x00000000
        /*0bd0*/ 	.short	0x0101
        /*0bd2*/ 	.byte	0x3f
	.zero		1


	//   ....[31]....
        /*0bd4*/ 	.word	0x00008ac0
        /*0bd8*/ 	.word	0x000000ff
        /*0bdc*/ 	.word	0x00000000
        /*0be0*/ 	.short	0x0101
        /*0be2*/ 	.byte	0x06
	.zero		1


	//   ....[32]....
        /*0be4*/ 	.word	0x000093f0
        /*0be8*/ 	.word	0x000000ff
        /*0bec*/ 	.word	0x00033430
        /*0bf0*/ 	.short	0x010a
        /*0bf2*/ 	.byte	0x06
	.zero		1


	//   ....[33]....
        /*0bf4*/ 	.word	0x00009430
        /*0bf8*/ 	.word	0x000000ff
        /*0bfc*/ 	.word	0x00033430
        /*0c00*/ 	.short	0x010a
        /*0c02*/ 	.byte	0x06
	.zero		1


	//   ....[34]....
        /*0c04*/ 	.word	0x0000a050
        /*0c08*/ 	.word	0x000000ff
        /*0c0c*/ 	.word	0x00033450
        /*0c10*/ 	.short	0x010a
        /*0c12*/ 	.byte	0x06
	.zero		1


	//   ....[35]....
        /*0c14*/ 	.word	0x0000a090
        /*0c18*/ 	.word	0x000000ff
        /*0c1c*/ 	.word	0x00033450
        /*0c20*/ 	.short	0x010a
        /*0c22*/ 	.byte	0x06
	.zero		1


	//   ....[36]....
        /*0c24*/ 	.word	0x0000b5d0
        /*0c28*/ 	.word	0x000000be
        /*0c2c*/ 	.word	0x00000000
        /*0c30*/ 	.short	0x0101
        /*0c32*/ 	.byte	0x3f
	.zero		1


	//   ....[37]....
        /*0c34*/ 	.word	0x0000b9a0
        /*0c38*/ 	.word	0x000000ff
        /*0c3c*/ 	.word	0x00000000
        /*0c40*/ 	.short	0x0101
        /*0c42*/ 	.byte	0x06
	.zero		1


	//   ....[38]....
        /*0c44*/ 	.word	0x0000c200
        /*0c48*/ 	.word	0x000000ff
        /*0c4c*/ 	.word	0x00033450
        /*0c50*/ 	.short	0x010a
        /*0c52*/ 	.byte	0x05
	.zero		1


	//   ....[39]....
        /*0c54*/ 	.word	0x0000c240
        /*0c58*/ 	.word	0x000000ff
        /*0c5c*/ 	.word	0x00033450
        /*0c60*/ 	.short	0x010a
        /*0c62*/ 	.byte	0x05
	.zero		1


	//   ....[40]....
        /*0c64*/ 	.word	0x0000cad0
        /*0c68*/ 	.word	0x000000ff
        /*0c6c*/ 	.word	0x00000000
        /*0c70*/ 	.short	0x0101
        /*0c72*/ 	.byte	0x04
	.zero		1


	//   ....[41]....
        /*0c74*/ 	.word	0x0000f7d0
        /*0c78*/ 	.word	0x000000ff
        /*0c7c*/ 	.word	0x00000000
        /*0c80*/ 	.short	0x0101
        /*0c82*/ 	.byte	0x08
	.zero		1


	//   ....[42]....
        /*0c84*/ 	.word	0x0000fe60
        /*0c88*/ 	.word	0x000000ff
        /*0c8c*/ 	.word	0x00000000
        /*0c90*/ 	.short	0x0101
        /*0c92*/ 	.byte	0x08
	.zero		1


	//   ....[43]....
        /*0c94*/ 	.word	0x000143f0
        /*0c98*/ 	.word	0x00000004
        /*0c9c*/ 	.word	0x00033480
        /*0ca0*/ 	.short	0x010a
        /*0ca2*/ 	.byte	0x3f
	.zero		1


	//   ....[44]....
        /*0ca4*/ 	.word	0x00014670
        /*0ca8*/ 	.word	0x00000004
        /*0cac*/ 	.word	0x00033440
        /*0cb0*/ 	.short	0x010a
        /*0cb2*/ 	.byte	0x3f
	.zero		1


	//   ....[45]....
        /*0cb4*/ 	.word	0x000151e0
        /*0cb8*/ 	.word	0x00000011
        /*0cbc*/ 	.word	0x00033400
        /*0cc0*/ 	.short	0x0107
        /*0cc2*/ 	.byte	0x3f
	.zero		1


	//   ....[46]....
        /*0cc4*/ 	.word	0x000152e0
        /*0cc8*/ 	.word	0x00000011
        /*0ccc*/ 	.word	0x00033400
        /*0cd0*/ 	.short	0x0101
        /*0cd2*/ 	.byte	0x3f
	.zero		1


	//   ....[47]....
        /*0cd4*/ 	.word	0x00015300
        /*0cd8*/ 	.word	0x00000011
        /*0cdc*/ 	.word	0x00033420
        /*0ce0*/ 	.short	0x010a
        /*0ce2*/ 	.byte	0x3f
	.zero		1


	//   ....[48]....
        /*0ce4*/ 	.word	0x00015620
        /*0ce8*/ 	.word	0x00000006
        /*0cec*/ 	.word	0x00033480
        /*0cf0*/ 	.short	0x010a
        /*0cf2*/ 	.byte	0x3f
	.zero		1


	//   ....[49]....
        /*0cf4*/ 	.word	0x00015a80
        /*0cf8*/ 	.word	0x00000006
        /*0cfc*/ 	.word	0x00033440
        /*0d00*/ 	.short	0x010a
        /*0d02*/ 	.byte	0x3f
	.zero		1


	//   ....[50]....
        /*0d04*/ 	.word	0x00015f30
        /*0d08*/ 	.word	0x00000003
        /*0d0c*/ 	.word	0x00033470
        /*0d10*/ 	.short	0x010a
        /*0d12*/ 	.byte	0x3f
	.zero		1


	//   ....[51]....
        /*0d14*/ 	.word	0x00015fa0
        /*0d18*/ 	.word	0x00000003
        /*0d1c*/ 	.word	0x00033460
        /*0d20*/ 	.short	0x010a
        /*0d22*/ 	.byte	0x3f
	.zero		1


	//   ....[52]....
        /*0d24*/ 	.word	0x00016ae0
        /*0d28*/ 	.word	0x00000003
        /*0d2c*/ 	.word	0x00033450
        /*0d30*/ 	.short	0x0101
        /*0d32*/ 	.byte	0x3f
	.zero		1


	//   ....[53]....
        /*0d34*/ 	.word	0x00016b60
        /*0d38*/ 	.word	0x00000003
        /*0d3c*/ 	.word	0x00000000
        /*0d40*/ 	.short	0x0101
        /*0d42*/ 	.byte	0x3f
	.zero		1


	//   ....[54]....
        /*0d44*/ 	.word	0x00016da0
        /*0d48*/ 	.word	0x00000000
        /*0d4c*/ 	.word	0x00033470
        /*0d50*/ 	.short	0x010a
        /*0d52*/ 	.byte	0x3f
	.zero		1


	//   ....[55]....
        /*0d54*/ 	.word	0x00016e10
        /*0d58*/ 	.word	0x00000000
        /*0d5c*/ 	.word	0x00033460
        /*0d60*/ 	.short	0x010a
        /*0d62*/ 	.byte	0x3f
	.zero		1


	//   ....[56]....
        /*0d64*/ 	.word	0x00017980
        /*0d68*/ 	.word	0x00000000
        /*0d6c*/ 	.word	0x00033450
        /*0d70*/ 	.short	0x0101
        /*0d72*/ 	.byte	0x3f
	.zero		1


	//   ....[57]....
        /*0d74*/ 	.word	0x000179d0
        /*0d78*/ 	.word	0x00000002
        /*0d7c*/ 	.word	0x00000000
        /*0d80*/ 	.short	0x0101
        /*0d82*/ 	.byte	0x3f
	.zero		1


	//   ....[58]....
        /*0d84*/ 	.word	0x00018bc0
        /*0d88*/ 	.word	0x00000000
        /*0d8c*/ 	.word	0x00033420
        /*0d90*/ 	.short	0x010a
        /*0d92*/ 	.byte	0x3f
	.zero		1


	//   ....[59]....
        /*0d94*/ 	.word	0x00018d80
        /*0d98*/ 	.word	0x00000006
        /*0d9c*/ 	.word	0x00000000
        /*0da0*/ 	.short	0x010a
        /*0da2*/ 	.byte	0x3f
	.zero		1


	//   ....[60]....
        /*0da4*/ 	.word	0x00018df0
        /*0da8*/ 	.word	0x00000007
        /*0dac*/ 	.word	0x00000000
        /*0db0*/ 	.short	0x010a
        /*0db2*/ 	.byte	0x3f
	.zero		1


	//   ....[61]....
        /*0db4*/ 	.word	0x00018e50
        /*0db8*/ 	.word	0x00000004
        /*0dbc*/ 	.word	0x00033460
        /*0dc0*/ 	.short	0x010a
        /*0dc2*/ 	.byte	0x3f
	.zero		1


	//   ....[62]....
        /*0dc4*/ 	.word	0x00018ea0
        /*0dc8*/ 	.word	0x00000003
        /*0dcc*/ 	.word	0x00033460
        /*0dd0*/ 	.short	0x010a
        /*0dd2*/ 	.byte	0x3f
	.zero		1


	//   ....[63]....
        /*0dd4*/ 	.word	0x00018ee0
        /*0dd8*/ 	.word	0x00000004
        /*0ddc*/ 	.word	0x00033480
        /*0de0*/ 	.short	0x010a
        /*0de2*/ 	.byte	0x3f
	.zero		1


	//   ....[64]....
        /*0de4*/ 	.word	0x00018f00
        /*0de8*/ 	.word	0x00000003
        /*0dec*/ 	.word	0x00033480
        /*0df0*/ 	.short	0x010a
        /*0df2*/ 	.byte	0x3f
	.zero		1


	//   ....[65]....
        /*0df4*/ 	.word	0x00018f70
        /*0df8*/ 	.word	0x00000003
        /*0dfc*/ 	.word	0x00033400
        /*0e00*/ 	.short	0x010a
        /*0e02*/ 	.byte	0x3f
	.zero		1


	//   ....[66]....
        /*0e04*/ 	.word	0x00018fc0
        /*0e08*/ 	.word	0x00000002
        /*0e0c*/ 	.word	0x00033430
        /*0e10*/ 	.short	0x010a
        /*0e12*/ 	.byte	0x3f
	.zero		1


	//   ....[67]....
        /*0e14*/ 	.word	0x00019020
        /*0e18*/ 	.word	0x00000007
        /*0e1c*/ 	.word	0x00033430
        /*0e20*/ 	.short	0x010a
        /*0e22*/ 	.byte	0x3f
	.zero		1


	//   ....[68]....
        /*0e24*/ 	.word	0x00019080
        /*0e28*/ 	.word	0x00000004
        /*0e2c*/ 	.word	0x00033450
        /*0e30*/ 	.short	0x010a
        /*0e32*/ 	.byte	0x3f
	.zero		1


	//   ....[69]....
        /*0e34*/ 	.word	0x000190e0
        /*0e38*/ 	.word	0x00000007
        /*0e3c*/ 	.word	0x00033430
        /*0e40*/ 	.short	0x010a
        /*0e42*/ 	.byte	0x3f
	.zero		1


	//   ....[70]....
        /*0e44*/ 	.word	0x00019140
        /*0e48*/ 	.word	0x00000004
        /*0e4c*/ 	.word	0x00033450
        /*0e50*/ 	.short	0x010a
        /*0e52*/ 	.byte	0x3f
	.zero		1


	//   ....[71]....
        /*0e54*/ 	.word	0x000191a0
        /*0e58*/ 	.word	0x00000006
        /*0e5c*/ 	.word	0x00033450
        /*0e60*/ 	.short	0x010a
        /*0e62*/ 	.byte	0x3f
	.zero		1


	//   ....[72]....
        /*0e64*/ 	.word	0x000192f0
        /*0e68*/ 	.word	0x00000004
        /*0e6c*/ 	.word	0x00033480
        /*0e70*/ 	.short	0x010a
        /*0e72*/ 	.byte	0x3f
	.zero		1


	//   ....[73]....
        /*0e74*/ 	.word	0x00019340
        /*0e78*/ 	.word	0x00000004
        /*0e7c*/ 	.word	0x00033440
        /*0e80*/ 	.short	0x010a
        /*0e82*/ 	.byte	0x3f
	.zero		1


	//   ....[74]....
        /*0e84*/ 	.word	0x00019910
        /*0e88*/ 	.word	0x00000011
        /*0e8c*/ 	.word	0x00033420
        /*0e90*/ 	.short	0x010a
        /*0e92*/ 	.byte	0x3f
	.zero		1


	//   ....[75]....
        /*0e94*/ 	.word	0x00019960
        /*0e98*/ 	.word	0x00000006
        /*0e9c*/ 	.word	0x00033480
        /*0ea0*/ 	.short	0x010a
        /*0ea2*/ 	.byte	0x3f
	.zero		1


	//   ....[76]....
        /*0ea4*/ 	.word	0x000199b0
        /*0ea8*/ 	.word	0x00000006
        /*0eac*/ 	.word	0x00033440
        /*0eb0*/ 	.short	0x010a
        /*0eb2*/ 	.byte	0x3f
	.zero		1


	//   ....[77]....
        /*0eb4*/ 	.word	0x00019a00
        /*0eb8*/ 	.word	0x00000003
        /*0ebc*/ 	.word	0x00033470
        /*0ec0*/ 	.short	0x010a
        /*0ec2*/ 	.byte	0x3f
	.zero		1


	//   ....[78]....
        /*0ec4*/ 	.word	0x00019a50
        /*0ec8*/ 	.word	0x00000003
        /*0ecc*/ 	.word	0x00033460
        /*0ed0*/ 	.short	0x010a
        /*0ed2*/ 	.byte	0x3f
	.zero		1


	//   ....[79]....
        /*0ed4*/ 	.word	0x00019aa0
        /*0ed8*/ 	.word	0x00000000
        /*0edc*/ 	.word	0x00033470
        /*0ee0*/ 	.short	0x010a
        /*0ee2*/ 	.byte	0x3f
	.zero		1


	//   ....[80]....
        /*0ee4*/ 	.word	0x00019af0
        /*0ee8*/ 	.word	0x00000000
        /*0eec*/ 	.word	0x00033460
        /*0ef0*/ 	.short	0x010a
        /*0ef2*/ 	.byte	0x3f
	.zero		1


	//   ....[81]....
        /*0ef4*/ 	.word	0x00019b40
        /*0ef8*/ 	.word	0x00000000
        /*0efc*/ 	.word	0x00033420
        /*0f00*/ 	.short	0x010a
        /*0f02*/ 	.byte	0x3f
	.zero		1


	//   ....[82]....
        /*0f04*/ 	.word	0x00019ce0
        /*0f08*/ 	.word	0x00000006
        /*0f0c*/ 	.word	0x00000000
        /*0f10*/ 	.short	0x010a
        /*0f12*/ 	.byte	0x3f
	.zero		1


	//   ....[83]....
        /*0f14*/ 	.word	0x00019d30
        /*0f18*/ 	.word	0x00000007
        /*0f1c*/ 	.word	0x00000000
        /*0f20*/ 	.short	0x010a
        /*0f22*/ 	.byte	0x3f
	.zero		1


	//   ....[84]....
        /*0f24*/ 	.word	0x00019d80
        /*0f28*/ 	.word	0x00000004
        /*0f2c*/ 	.word	0x00033460
        /*0f30*/ 	.short	0x010a
        /*0f32*/ 	.byte	0x3f
	.zero		1


	//   ....[85]....
        /*0f34*/ 	.word	0x00019dd0
        /*0f38*/ 	.word	0x00000003
        /*0f3c*/ 	.word	0x00033460
        /*0f40*/ 	.short	0x010a
        /*0f42*/ 	.byte	0x3f
	.zero		1


	//   ....[86]....
        /*0f44*/ 	.word	0x00019e20
        /*0f48*/ 	.word	0x00000004
        /*0f4c*/ 	.word	0x00033480
        /*0f50*/ 	.short	0x010a
        /*0f52*/ 	.byte	0x3f
	.zero		1


	//----- nvinfo : EIATTR_NUM_MBARRIERS
	.align		4
.L_811:
        /*0f54*/ 	.byte	0x03, 0x38
        /*0f56*/ 	.short	0x0016


	//----- nvinfo : EIATTR_EXIT_INSTR_OFFSETS
	.align		4
        /*0f58*/ 	.byte	0x04, 0x1c
        /*0f5a*/ 	.short	(.L_813 - .L_812)


	//   ....[0]....
.L_812:
        /*0f5c*/ 	.word	0x00000a80


	//   ....[1]....
        /*0f60*/ 	.word	0x00011cc0


	//   ....[2]....
        /*0f64*/ 	.word	0x00018f50


	//----- nvinfo : EIATTR_MAX_THREADS
	.align		4
.L_813:
        /*0f68*/ 	.byte	0x04, 0x05
        /*0f6a*/ 	.short	(.L_815 - .L_814)
.L_814:
        /*0f6c*/ 	.word	0x00000180
        /*0f70*/ 	.word	0x00000001
        /*0f74*/ 	.word	0x00000001


	//----- nvinfo : EIATTR_CRS_STACK_SIZE
	.align		4
.L_815:
        /*0f78*/ 	.byte	0x04, 0x1e
        /*0f7a*/ 	.short	(.L_817 - .L_816)
.L_816:
        /*0f7c*/ 	.word	0x00000000


	//----- nvinfo : EIATTR_CBANK_PARAM_SIZE
	.align		4
.L_817:
        /*0f80*/ 	.byte	0x03, 0x19
        /*0f82*/ 	.short	0x0af0


	//----- nvinfo : EIATTR_PARAM_CBANK
	.align		4
        /*0f84*/ 	.byte	0x04, 0x0a
        /*0f86*/ 	.short	(.L_819 - .L_818)
	.align		4
.L_818:
        /*0f88*/ 	.word	index@(.nv.constant0._ZN7cutlass13device_kernelIN5flash11enable_sm90INS1_16FlashAttnFwdSm90INS1_25CollectiveMainloopFwdSm90ILi2EN4cute5tupleIJNS5_1CILi1EEES8_S8_EEENS6_IJNS7_ILi128EEENS7_ILi160EEENS7_ILi192EEEEEELi192ENS_12float_e4m3_tEfNS_4arch4Sm90ELb1ELb0ELb0ELb1ELb0ELb0ELb0ELb1ELb1ELb1ELb1ELb0EEENS1_21CollectiveEpilogueFwdINS6_IJSA_SC_SB_EEES9_NS_10bfloat16_tESG_Li256ELb1ELb1ELb1ELb1EEENS1_36VarlenDynamicPersistentTileSchedulerILi128ELi160ELi256ELi128ELb1ELb1ELb1ELb1ELb1ELb1EEEEEEEEEvNT_6ParamsE)
        /*0f8c*/ 	.short	0x0210
        /*0f8e*/ 	.short	0x0af0


	//----- nvinfo : EIATTR_SW_WAR
	.align		4
.L_819:
        /*0f90*/ 	.byte	0x04, 0x36
        /*0f92*/ 	.short	(.L_821 - .L_820)
.L_820:
        /*0f94*/ 	.word	0x00000008
.L_821:


//--------------------- .nv.info._ZN7cutlass13device_kernelIN5flash11enable_sm90INS1_16FlashAttnFwdSm90INS1_25CollectiveMainloopFwdSm90ILi2EN4cute5tupleIJNS5_1CILi1EEES8_S8_EEENS6_IJNS7_ILi128EEENS7_ILi160EEENS7_ILi192EEEEEELi192ENS_12float_e4m3_tEfNS_4arch4Sm90ELb1ELb0ELb0ELb1ELb0ELb1ELb0ELb1ELb1ELb1ELb1ELb0EEENS1_21CollectiveEpilogueFwdINS6_IJSA_SC_SB_EEES9_NS_10bfloat16_tESG_Li256ELb1ELb1ELb1ELb1EEENS1_36VarlenDynamicPersistentTileSchedulerILi128ELi160ELi256ELi128ELb1ELb1ELb1ELb1ELb1ELb1EEEEEEEEEvNT_6ParamsE --------------------------
	.section	.nv.info._ZN7cutlass13device_kernelIN5flash11enable_sm90INS1_16FlashAttnFwdSm90INS1_25CollectiveMainloopFwdSm90ILi2EN4cute5tupleIJNS5_1CILi1EEES8_S8_EEENS6_IJNS7_ILi128EEENS7_ILi160EEENS7_ILi192EEEEEELi192ENS_12float_e4m3_tEfNS_4arch4Sm90ELb1ELb0ELb0ELb1ELb0ELb1ELb0ELb1ELb1ELb1ELb1ELb0EEENS1_21CollectiveEpilogueFwdINS6_IJSA_SC_SB_EEES9_NS_10bfloat16_tESG_Li256ELb1ELb1ELb1ELb1EEENS1_36VarlenDynamicPersistentTileSchedulerILi128ELi160ELi256ELi128ELb1ELb1ELb1ELb1ELb1ELb1EEEEEEEEEvNT_6ParamsE,"",@"SHT_CUDA_INFO"
	.sectionflags	@""
	.align	4


	//----- nvinfo : EIATTR_CUDA_API_VERSION
	.align		4
        /*0000*/ 	.byte	0x04, 0x37
        /*0002*/ 	.short	(.L_823 - .L_822)
.L_822:
        /*0004*/ 	.word	0x00000082


	//----- nvinfo : EIATTR_KPARAM_INFO
	.align		4
.L_823:
        /*0008*/ 	.byte	0x04, 0x17
        /*000a*/ 	.short	(.L_825 - .L_824)
.L_824:
        /*000c*/ 	.word	0x00000000
        /*0010*/ 	.short	0x0000
        /*0012*/ 	.short	0x0070
        /*0014*/ 	.byte	0x00, 0xf0, 0x01, 0x2a


	//----- nvinfo : EIATTR_SPARSE_MMA_MASK
	.align		4
.L_825:
        /*0018*/ 	.byte	0x03, 0x50
        /*001a*/ 	.short	0x0000


	//----- nvinfo : EIATTR_MAXREG_COUNT
	.align		4
        /*001c*/ 	.byte	0x03, 0x1b
        /*001e*/ 	.short	0x00a8


	//----- nvinfo : EIATTR_NUM_BARRIERS
	.align		4
        /*0020*/ 	.byte	0x02, 0x4c
        /*0022*/ 	.byte	0x10
	.zero		1


	//----- nvinfo : EIATTR_EXTERNS
	.align		4
        /*0024*/ 	.byte	0x04, 0x0f
        /*0026*/ 	.short	(.L_827 - .L_826)


	//   ....[0]....
	.align		4
.L_826:
        /*0028*/ 	.word	index@(__assertfail)


	//----- nvinfo : EIATTR_ANNOTATIONS
	.align		4
.L_827:
        /*002c*/ 	.byte	0x04, 0x55
        /*002e*/ 	.short	(.L_829 - .L_828)


	//   ....[0]....
.L_828:
        /* <DEDUP_REMOVED lines=113> */


	//----- nvinfo : EIATTR_MERCURY_ISA_VERSION
	.align		4
.L_829:
        /*0728*/ 	.byte	0x03, 0x5f
        /*072a*/ 	.short	0x0101


	//----- nvinfo : EIATTR_UNUSED_LOAD_BYTE_OFFSET
	.align		4
        /*072c*/ 	.byte	0x04, 0x44
        /*072e*/ 	.short	(.L_831 - .L_830)


	//   ....[0]....
.L_830:
        /*0730*/ 	.word	0x00000ae0
        /*0734*/ 	.word	0x0000fff0


	//   ....[1]....
        /*0738*/ 	.word	0x00024180
        /*073c*/ 	.word	0x0000fff0


	//----- nvinfo : EIATTR_INT_WARP_WIDE_INSTR_OFFSETS
	.align		4
.L_831:
        /*0740*/ 	.byte	0x04, 0x31
        /*0742*/ 	.short	(.L_833 - .L_832)


	//   ....[0]....
.L_832:
        /*0744*/ 	.word	0x00000190


	//   ....[1]....
        /*0748*/ 	.word	0x000001d0


	//   ....[2]....
        /*074c*/ 	.word	0x00000240


	//   ....[3]....
        /*0750*/ 	.word	0x0002d2b0


	//   ....[4]....
        /*0754*/ 	.word	0x0002d340


	//   ....[5]....
        /*0758*/ 	.word	0x000305a0


	//   ....[6]....
        /*075c*/ 	.word	0x00030600


	//----- nvinfo : EIATTR_COOP_GROUP_MASK_REGIDS
	.align		4
.L_833:
        /*0760*/ 	.byte	0x04, 0x29
        /*0762*/ 	.short	(.L_835 - .L_834)


	//   ....[0]....
.L_834:
        /*0764*/ 	.word	0xffffffff


	//   ....[1]....
        /*0768*/ 	.word	0xffffffff


	//   ....[2]....
        /*076c*/ 	.word	0xffffffff


	//   ....[3]....
        /*0770*/ 	.word	0xffffffff


	//   ....[4]....
        /*0774*/ 	.word	0xffffffff


	//   ....[5]....
        /*0778*/ 	.word	0xffffffff


	//   ....[6]....
        /*077c*/ 	.word	0xffffffff


	//   ....[7]....
        /*0780*/ 	.word	0xffffffff


	//   ....[8]....
        /*0784*/ 	.word	0xffffffff


	//   ....[9]....
        /*0788*/ 	.word	0xffffffff


	//   ....[10]....
        /*078c*/ 	.word	0xffffffff


	//   ....[11]....
        /*0790*/ 	.word	0xffffffff


	//   ....[12]....
        /*0794*/ 	.word	0xffffffff


	//   ....[13]....
        /*0798*/ 	.word	0xffffffff


	//   ....[14]....
        /*079c*/ 	.word	0xffffffff


	//   ....[15]....
        /*07a0*/ 	.word	0xffffffff


	//   ....[16]....
        /*07a4*/ 	.word	0xffffffff


	//   ....[17]....
        /*07a8*/ 	.word	0xffffffff


	//   ....[18]....
        /*07ac*/ 	.word	0xffffffff


	//   ....[19]....
        /*07b0*/ 	.word	0xffffffff


	//   ....[20]....
        /*07b4*/ 	.word	0xffffffff


	//   ....[21]....
        /*07b8*/ 	.word	0xffffffff


	//   ....[22]....
        /*07bc*/ 	.word	0xffffffff


	//   ....[23]....
        /*07c0*/ 	.word	0xffffffff


	//   ....[24]....
        /*07c4*/ 	.word	0xffffffff


	//   ....[25]....
        /*07c8*/ 	.word	0xffffffff


	//   ....[26]....
        /*07cc*/ 	.word	0xffffffff


	//   ....[27]....
        /*07d0*/ 	.word	0xffffffff


	//   ....[28]....
        /*07d4*/ 	.word	0xffffffff


	//   ....[29]....
        /*07d8*/ 	.word	0xffffffff


	//   ....[30]....
        /*07dc*/ 	.word	0xffffffff


	//   ....[31]....
        /*07e0*/ 	.word	0xffffffff


	//   ....[32]....
        /*07e4*/ 	.word	0xffffffff


	//   ....[33]....
        /*07e8*/ 	.word	0xffffffff


	//   ....[34]....
        /*07ec*/ 	.word	0xffffffff


	//   ....[35]....
        /*07f0*/ 	.word	0xffffffff


	//   ....[36]....
        /*07f4*/ 	.word	0xffffffff


	//   ....[37]....
        /*07f8*/ 	.word	0xffffffff


	//   ....[38]....
        /*07fc*/ 	.word	0xffffffff


	//   ....[39]....
        /*0800*/ 	.word	0xffffffff


	//   ....[40]....
        /*0804*/ 	.word	0xffffffff


	//   ....[41]....
        /*0808*/ 	.word	0xffffffff


	//   ....[42]....
        /*080c*/ 	.word	0xffffffff


	//   ....[43]....
        /*0810*/ 	.word	0xffffffff


	//   ....[44]....
        /*0814*/ 	.word	0xffffffff


	//   ....[45]....
        /*0818*/ 	.word	0xffffffff


	//   ....[46]....
        /*081c*/ 	.word	0xffffffff


	//   ....[47]....
        /*0820*/ 	.word	0xffffffff


	//   ....[48]....
        /*0824*/ 	.word	0xffffffff


	//   ....[49]....
        /*0828*/ 	.word	0xffffffff


	//   ....[50]....
        /*082c*/ 	.word	0xffffffff


	//   ....[51]....
        /*0830*/ 	.word	0xffffffff


	//   ....[52]....
        /*0834*/ 	.word	0xffffffff


	//   ....[53]....
        /*0838*/ 	.word	0xffffffff


	//   ....[54]....
        /*083c*/ 	.word	0xffffffff


	//   ....[55]....
        /*0840*/ 	.word	0xffffffff


	//   ....[56]....
        /*0844*/ 	.word	0xffffffff


	//   ....[57]....
        /*0848*/ 	.word	0xffffffff


	//   ....[58]....
        /*084c*/ 	.word	0xffffffff


	//   ....[59]....
        /*0850*/ 	.word	0xffffffff


	//   ....[60]....
        /*0854*/ 	.word	0xffffffff


	//   ....[61]....
        /*0858*/ 	.word	0xffffffff


	//   ....[62]....
        /*085c*/ 	.word	0xffffffff


	//   ....[63]....
        /*0860*/ 	.word	0xffffffff


	//   ....[64]....
        /*0864*/ 	.word	0xffffffff


	//   ....[65]....
        /*0868*/ 	.word	0xffffffff


	//   ....[66]....
        /*086c*/ 	.word	0xffffffff


	//   ....[67]....
        /*0870*/ 	.word	0xffffffff


	//   ....[68]....
        /*0874*/ 	.word	0xffffffff


	//   ....[69]....
        /*0878*/ 	.word	0xffffffff


	//   ....[70]....
        /*087c*/ 	.word	0xffffffff


	//   ....[71]....
        /*0880*/ 	.word	0xffffffff


	//   ....[72]....
        /*0884*/ 	.word	0xffffffff


	//   ....[73]....
        /*0888*/ 	.word	0xffffffff


	//   ....[74]....
        /*088c*/ 	.word	0xffffffff


	//   ....[75]....
        /*0890*/ 	.word	0xffffffff


	//   ....[76]....
        /*0894*/ 	.word	0xffffffff


	//   ....[77]....
        /*0898*/ 	.word	0xffffffff


	//   ....[78]....
        /*089c*/ 	.word	0xffffffff


	//   ....[79]....
        /*08a0*/ 	.word	0xffffffff


	//   ....[80]....
        /*08a4*/ 	.word	0xffffffff


	//   ....[81]....
        /*08a8*/ 	.word	0xffffffff


	//   ....[82]....
        /*08ac*/ 	.word	0xffffffff


	//   ....[83]....
        /*08b0*/ 	.word	0xffffffff


	//   ....[84]....
        /*08b4*/ 	.word	0xffffffff


	//   ....[85]....
        /*08b8*/ 	.word	0xffffffff


	//   ....[86]....
        /*08bc*/ 	.word	0xffffffff


	//   ....[87]....
        /*08c0*/ 	.word	0xffffffff


	//   ....[88]....
        /*08c4*/ 	.word	0xffffffff


	//   ....[89]....
        /*08c8*/ 	.word	0xffffffff


	//   ....[90]....
        /*08cc*/ 	.word	0xffffffff


	//   ....[91]....
        /*08d0*/ 	.word	0xffffffff


	//   ....[92]....
        /*08d4*/ 	.word	0xffffffff


	//   ....[93]....
        /*08d8*/ 	.word	0xffffffff


	//   ....[94]....
        /*08dc*/ 	.word	0xffffffff


	//   ....[95]....
        /*08e0*/ 	.word	0xffffffff


	//   ....[96]....
        /*08e4*/ 	.word	0xffffffff


	//   ....[97]....
        /*08e8*/ 	.word	0xffffffff


	//   ....[98]....
        /*08ec*/ 	.word	0xffffffff


	//   ....[99]....
        /*08f0*/ 	.word	0xffffffff


	//   ....[100]....
        /*08f4*/ 	.word	0xffffffff


	//   ....[101]....
        /*08f8*/ 	.word	0xffffffff


	//   ....[102]....
        /*08fc*/ 	.word	0xffffffff


	//   ....[103]....
        /*0900*/ 	.word	0xffffffff


	//   ....[104]....
        /*0904*/ 	.word	0xffffffff


	//   ....[105]....
        /*0908*/ 	.word	0xffffffff


	//   ....[106]....
        /*090c*/ 	.word	0xffffffff


	//   ....[107]....
        /*0910*/ 	.word	0xffffffff


	//   ....[108]....
        /*0914*/ 	.word	0xffffffff


	//   ....[109]....
        /*0918*/ 	.word	0xffffffff


	//   ....[110]....
        /*091c*/ 	.word	0xffffffff


	//   ....[111]....
        /*0920*/ 	.word	0xffffffff


	//   ....[112]....
        /*0924*/ 	.word	0xffffffff


	//   ....[113]....
        /*0928*/ 	.word	0xffffffff


	//   ....[114]....
        /*092c*/ 	.word	0xffffffff


	//   ....[115]....
        /*0930*/ 	.word	0xffffffff


	//   ....[116]....
        /*0934*/ 	.word	0xffffffff


	//   ....[117]....
        /*0938*/ 	.word	0xffffffff


	//   ....[118]....
        /*093c*/ 	.word	0xffffffff


	//   ....[119]....
        /*0940*/ 	.word	0xffffffff


	//   ....[120]....
        /*0944*/ 	.word	0xffffffff


	//   ....[121]....
        /*0948*/ 	.word	0xffffffff


	//   ....[122]....
        /*094c*/ 	.word	0xffffffff


	//   ....[123]....
        /*0950*/ 	.word	0xffffffff


	//   ....[124]....
        /*0954*/ 	.word	0xffffffff


	//   ....[125]....
        /*0958*/ 	.word	0xffffffff


	//   ....[126]....
        /*095c*/ 	.word	0xffffffff


	//   ....[127]....
        /*0960*/ 	.word	0xffffffff


	//   ....[128]....
        /*0964*/ 	.word	0xffffffff


	//   ....[129]....
        /*0968*/ 	.word	0xffffffff


	//   ....[130]....
        /*096c*/ 	.word	0xffffffff


	//   ....[131]....
        /*0970*/ 	.word	0xffffffff


	//   ....[132]....
        /*0974*/ 	.word	0xffffffff


	//   ....[133]....
        /*0978*/ 	.word	0xffffffff


	//   ....[134]....
        /*097c*/ 	.word	0xffffffff


	//   ....[135]....
        /*0980*/ 	.word	0xffffffff


	//   ....[136]....
        /*0984*/ 	.word	0xffffffff


	//   ....[137]....
        /*0988*/ 	.word	0xffffffff


	//   ....[138]....
        /*098c*/ 	.word	0xffffffff


	//   ....[139]....
        /*0990*/ 	.word	0xffffffff


	//   ....[140]....
        /*0994*/ 	.word	0xffffffff


	//   ....[141]....
        /*0998*/ 	.word	0xffffffff


	//   ....[142]....
        /*099c*/ 	.word	0xffffffff


	//   ....[143]....
        /*09a0*/ 	.word	0xffffffff


	//   ....[144]....
        /*09a4*/ 	.word	0xffffffff


	//   ....[145]....
        /*09a8*/ 	.word	0xffffffff


	//   ....[146]....
        /*09ac*/ 	.word	0xffffffff


	//   ....[147]....
        /*09b0*/ 	.word	0xffffffff


	//   ....[148]....
        /*09b4*/ 	.word	0xffffffff


	//   ....[149]....
        /*09b8*/ 	.word	0xffffffff


	//   ....[150]....
        /*09bc*/ 	.word	0xffffffff


	//   ....[151]....
        /*09c0*/ 	.word	0xffffffff


	//   ....[152]....
        /*09c4*/ 	.word	0xffffffff


	//   ....[153]....
        /*09c8*/ 	.word	0xffffffff


	//   ....[154]....
        /*09cc*/ 	.word	0xffffffff


	//   ....[155]....
        /*09d0*/ 	.word	0xffffffff


	//   ....[156]....
        /*09d4*/ 	.word	0xffffffff


	//   ....[157]....
        /*09d8*/ 	.word	0xffffffff


	//   ....[158]....
        /*09dc*/ 	.word	0xffffffff


	//   ....[159]....
        /*09e0*/ 	.word	0xffffffff


	//   ....[160]....
        /*09e4*/ 	.word	0xffffffff


	//   ....[161]....
        /*09e8*/ 	.word	0xffffffff


	//   ....[162]....
        /*09ec*/ 	.word	0xffffffff


	//   ....[163]....
        /*09f0*/ 	.word	0xffffffff


	//   ....[164]....
        /*09f4*/ 	.word	0xffffffff


	//   ....[165]....
        /*09f8*/ 	.word	0xffffffff


	//   ....[166]....
        /*09fc*/ 	.word	0xffffffff


	//   ....[167]....
        /*0a00*/ 	.word	0xffffffff


	//   ....[168]....
        /*0a04*/ 	.word	0xffffffff


	//   ....[169]....
        /*0a08*/ 	.word	0xffffffff


	//   ....[170]....
        /*0a0c*/ 	.word	0xffffffff


	//   ....[171]....
        /*0a10*/ 	.word	0xffffffff


	//   ....[172]....
        /*0a14*/ 	.word	0xffffffff


	//   ....[173]....
        /*0a18*/ 	.word	0xffffffff


	//   ....[174]....
        /*0a1c*/ 	.word	0xffffffff


	//   ....[175]....
        /*0a20*/ 	.word	0xffffffff


	//   ....[176]....
        /*0a24*/ 	.word	0xffffffff


	//   ....[177]....
        /*0a28*/ 	.word	0xffffffff


	//   ....[178]....
        /*0a2c*/ 	.word	0xffffffff


	//   ....[179]....
        /*0a30*/ 	.word	0xffffffff


	//   ....[180]....
        /*0a34*/ 	.word	0xffffffff


	//   ....[181]....
        /*0a38*/ 	.word	0xffffffff


	//   ....[182]....
        /*0a3c*/ 	.word	0xffffffff


	//   ....[183]....
        /*0a40*/ 	.word	0xffffffff


	//   ....[184]....
        /*0a44*/ 	.word	0xffffffff


	//   ....[185]....
        /*0a48*/ 	.word	0xffffffff


	//   ....[186]....
        /*0a4c*/ 	.word	0xffffffff


	//   ....[187]....
        /*0a50*/ 	.word	0xffffffff


	//   ....[188]....
        /*0a54*/ 	.word	0xffffffff


	//   ....[189]....
        /*0a58*/ 	.word	0xffffffff


	//   ....[190]....
        /*0a5c*/ 	.word	0xffffffff


	//   ....[191]....
        /*0a60*/ 	.word	0xffffffff


	//   ....[192]....
        /*0a64*/ 	.word	0xffffffff


	//   ....[193]....
        /*0a68*/ 	.word	0xffffffff


	//   ....[194]....
        /*0a6c*/ 	.word	0xffffffff


	//   ....[195]....
        /*0a70*/ 	.word	0xffffffff


	//   ....[196]....
        /*0a74*/ 	.word	0xffffffff


	//   ....[197]....
        /*0a78*/ 	.word	0xffffffff


	//   ....[198]....
        /*0a7c*/ 	.word	0xffffffff


	//   ....[199]....
        /*0a80*/ 	.word	0xffffffff


	//   ....[200]....
        /*0a84*/ 	.word	0xffffffff


	//   ....[201]....
        /*0a88*/ 	.word	0xffffffff


	//   ....[202]....
        /*0a8c*/ 	.word	0x0500000f


	//   ....[203]....
        /*0a90*/ 	.word	0x0500000f


	//   ....[204]....
        /*0a94*/ 	.word	0x0500000f


	//   ....[205]....
        /*0a98*/ 	.word	0x0500000f


	//   ....[206]....
        /*0a9c*/ 	.word	0x0500000f


	//   ....[207]....
        /*0aa0*/ 	.word	0x0500000f


	//   ....[208]....
        /*0aa4*/ 	.word	0x0500000f


	//   ....[209]....
        /*0aa8*/ 	.word	0x0500000f


	//   ....[210]....
        /*0aac*/ 	.word	0x0500000f


	//   ....[211]....
        /*0ab0*/ 	.word	0x0500000f


	//   ....[212]....
        /*0ab4*/ 	.word	0x0500000f


	//   ....[213]....
        /*0ab8*/ 	.word	0x0500000f


	//   ....[214]....
        /*0abc*/ 	.word	0x0500000f


	//   ....[215]....
        /*0ac0*/ 	.word	0x0500000f


	//   ....[216]....
        /*0ac4*/ 	.word	0x0500000f


	//   ....[217]....
        /*0ac8*/ 	.word	0x0500000f


	//   ....[218]....
        /*0acc*/ 	.word	0x0500000f


	//   ....[219]....
        /*0ad0*/ 	.word	0x0500000f


	//   ....[220]....
        /*0ad4*/ 	.word	0x0500000f


	//   ....[221]....
        /*0ad8*/ 	.word	0x0500000f


	//   ....[222]....
        /*0adc*/ 	.word	0x0500000f


	//   ....[223]....
        /*0ae0*/ 	.word	0x0500000f


	//   ....[224]....
        /*0ae4*/ 	.word	0x0500000f


	//   ....[225]....
        /*0ae8*/ 	.word	0x0500000f


	//   ....[226]....
        /*0aec*/ 	.word	0x0500000f


	//   ....[227]....
        /*0af0*/ 	.word	0x0500000f


	//   ....[228]....
        /*0af4*/ 	.word	0x0500000f


	//   ....[229]....
        /*0af8*/ 	.word	0x0500000f


	//   ....[230]....
        /*0afc*/ 	.word	0x0500000f


	//   ....[231]....
        /*0b00*/ 	.word	0x0500000f


	//   ....[232]....
        /*0b04*/ 	.word	0x0500000f


	//   ....[233]....
        /*0b08*/ 	.word	0x0500000f


	//   ....[234]....
        /*0b0c*/ 	.word	0x0500000f


	//   ....[235]....
        /*0b10*/ 	.word	0x0500000f


	//   ....[236]....
        /*0b14*/ 	.word	0x0500000f


	//   ....[237]....
        /*0b18*/ 	.word	0x0500000f


	//   ....[238]....
        /*0b1c*/ 	.word	0x0500000f


	//   ....[239]....
        /*0b20*/ 	.word	0x0500000f


	//   ....[240]....
        /*0b24*/ 	.word	0x0500000f


	//   ....[241]....
        /*0b28*/ 	.word	0x0500000f


	//   ....[242]....
        /*0b2c*/ 	.word	0x0500000f


	//   ....[243]....
        /*0b30*/ 	.word	0x0500000f


	//   ....[244]....
        /*0b34*/ 	.word	0x0500000f


	//   ....[245]....
        /*0b38*/ 	.word	0x0500000f


	//   ....[246]....
        /*0b3c*/ 	.word	0x0500000f


	//   ....[247]....
        /*0b40*/ 	.word	0x0500000f


	//   ....[248]....
        /*0b44*/ 	.word	0x0500000f


	//   ....[249]....
        /*0b48*/ 	.word	0x0500000f


	//   ....[250]....
        /*0b4c*/ 	.word	0x0500000f


	//   ....[251]....
        /*0b50*/ 	.word	0x0500000f


	//   ....[252]....
        /*0b54*/ 	.word	0x0500000f


	//   ....[253]....
        /*0b58*/ 	.word	0x0500000f


	//   ....[254]....
        /*0b5c*/ 	.word	0x0500000f


	//   ....[255]....
        /*0b60*/ 	.word	0x0500000f


	//   ....[0]....
        /*0b64*/ 	.word	0x0500000f


	//   ....[1]....
        /*0b68*/ 	.word	0x0500000f


	//   ....[2]....
        /*0b6c*/ 	.word	0x0500000f


	//   ....[3]....
        /*0b70*/ 	.word	0x0500000f


	//   ....[4]....
        /*0b74*/ 	.word	0x0500000f


	//   ....[5]....
        /*0b78*/ 	.word	0x0500000f


	//   ....[6]....
        /*0b7c*/ 	.word	0x0500000f


	//   ....[7]....
        /*0b80*/ 	.word	0x0500000f


	//   ....[8]....
        /*0b84*/ 	.word	0x0500000f


	//   ....[9]....
        /*0b88*/ 	.word	0x0500000f


	//   ....[10]....
        /*0b8c*/ 	.word	0x0500000f


	//   ....[11]....
        /*0b90*/ 	.word	0x0500000f


	//   ....[12]....
        /*0b94*/ 	.word	0x0500000f


	//   ....[13]....
        /*0b98*/ 	.word	0x0500000f


	//   ....[14]....
        /*0b9c*/ 	.word	0x0500000f


	//   ....[15]....
        /*0ba0*/ 	.word	0x0500000f


	//   ....[16]....
        /*0ba4*/ 	.word	0x0500000f


	//   ....[17]....
        /*0ba8*/ 	.word	0x0500000f


	//   ....[18]....
        /*0bac*/ 	.word	0x0500000f


	//   ....[19]....
        /*0bb0*/ 	.word	0x0500000f


	//   ....[20]....
        /*0bb4*/ 	.word	0x0500000f


	//   ....[21]....
        /*0bb8*/ 	.word	0x0500000f


	//   ....[22]....
        /*0bbc*/ 	.word	0x0500000f


	//   ....[23]....
        /*0bc0*/ 	.word	0x0500000f


	//   ....[24]....
        /*0bc4*/ 	.word	0x0500000f


	//   ....[25]....
        /*0bc8*/ 	.word	0x0500000f


	//   ....[26]....
        /*0bcc*/ 	.word	0x0500000f


	//   ....[27]....
        /*0bd0*/ 	.word	0x0500000f


	//   ....[28]....
        /*0bd4*/ 	.word	0x0500000f


	//   ....[29]....
        /*0bd8*/ 	.word	0x0500000f


	//   ....[30]....
        /*0bdc*/ 	.word	0x0500000f


	//   ....[31]....
        /*0be0*/ 	.word	0x0500000f


	//   ....[32]....
        /*0be4*/ 	.word	0x0500000f


	//   ....[33]....
        /*0be8*/ 	.word	0x0500000f


	//   ....[34]....
        /*0bec*/ 	.word	0x0500000f


	//   ....[35]....
        /*0bf0*/ 	.word	0x0500000f


	//   ....[36]....
        /*0bf4*/ 	.word	0x0500000f


	//   ....[37]....
        /*0bf8*/ 	.word	0x0500000f


	//   ....[38]....
        /*0bfc*/ 	.word	0x0500000f


	//   ....[39]....
        /*0c00*/ 	.word	0x0500000f


	//   ....[40]....
        /*0c04*/ 	.word	0x0500000f


	//   ....[41]....
        /*0c08*/ 	.word	0x0500000f


	//   ....[42]....
        /*0c0c*/ 	.word	0x0500000f


	//   ....[43]....
        /*0c10*/ 	.word	0x0500000f


	//   ....[44]....
        /*0c14*/ 	.word	0x0500000f


	//   ....[45]....
        /*0c18*/ 	.word	0x0500000f


	//   ....[46]....
        /*0c1c*/ 	.word	0x0500000f


	//   ....[47]....
        /*0c20*/ 	.word	0x0500000f


	//   ....[48]....
        /*0c24*/ 	.word	0x0500000f


	//   ....[49]....
        /*0c28*/ 	.word	0x0500000f


	//   ....[50]....
        /*0c2c*/ 	.word	0x0500000f


	//   ....[51]....
        /*0c30*/ 	.word	0x0500000f


	//   ....[52]....
        /*0c34*/ 	.word	0x0500000f


	//   ....[53]....
        /*0c38*/ 	.word	0x0500000f


	//   ....[54]....
        /*0c3c*/ 	.word	0x0500000f


	//   ....[55]....
        /*0c40*/ 	.word	0x0500000f


	//   ....[56]....
        /*0c44*/ 	.word	0x0500000f


	//   ....[57]....
        /*0c48*/ 	.word	0x0500000f


	//   ....[58]....
        /*0c4c*/ 	.word	0x0500000f


	//   ....[59]....
        /*0c50*/ 	.word	0x0500000f


	//   ....[60]....
        /*0c54*/ 	.word	0x0500000f


	//   ....[61]....
        /*0c58*/ 	.word	0x0500000f


	//   ....[62]....
        /*0c5c*/ 	.word	0x0500000f


	//   ....[63]....
        /*0c60*/ 	.word	0x0500000f


	//   ....[64]....
        /*0c64*/ 	.word	0x0500000f


	//   ....[65]....
        /*0c68*/ 	.word	0x0500000f


	//   ....[66]....
        /*0c6c*/ 	.word	0x0500000f


	//   ....[67]....
        /*0c70*/ 	.word	0x0500000f


	//   ....[68]....
        /*0c74*/ 	.word	0x0500000f


	//   ....[69]....
        /*0c78*/ 	.word	0x0500000f


	//   ....[70]....
        /*0c7c*/ 	.word	0x0500000f


	//   ....[71]....
        /*0c80*/ 	.word	0x0500000f


	//   ....[72]....
        /*0c84*/ 	.word	0x0500000f


	//   ....[73]....
        /*0c88*/ 	.word	0x0500000f


	//   ....[74]....
        /*0c8c*/ 	.word	0x0500000f


	//   ....[75]....
        /*0c90*/ 	.word	0x0500000f


	//   ....[76]....
        /*0c94*/ 	.word	0x0500000f


	//   ....[77]....
        /*0c98*/ 	.word	0x0500000f


	//   ....[78]....
        /*0c9c*/ 	.word	0x0500000f


	//   ....[79]....
        /*0ca0*/ 	.word	0x0500000f


	//   ....[80]....
        /*0ca4*/ 	.word	0x0500000f


	//   ....[81]....
        /*0ca8*/ 	.word	0x0500000f


	//   ....[82]....
        /*0cac*/ 	.word	0x0500000f


	//   ....[83]....
        /*0cb0*/ 	.word	0x0500000f


	//   ....[84]....
        /*0cb4*/ 	.word	0x0500000f


	//   ....[85]....
        /*0cb8*/ 	.word	0x0500000f


	//   ....[86]....
        /*0cbc*/ 	.word	0x0500000f


	//   ....[87]....
        /*0cc0*/ 	.word	0x0500000f


	//   ....[88]....
        /*0cc4*/ 	.word	0x0500000f


	//   ....[89]....
        /*0cc8*/ 	.word	0x0500000f


	//   ....[90]....
        /*0ccc*/ 	.word	0x0500000f


	//   ....[91]....
        /*0cd0*/ 	.word	0x0500000f


	//   ....[92]....
        /*0cd4*/ 	.word	0x0500000f


	//   ....[93]....
        /*0cd8*/ 	.word	0x0500000f


	//   ....[94]....
        /*0cdc*/ 	.word	0x0500000f


	//   ....[95]....
        /*0ce0*/ 	.word	0x0500000f


	//   ....[96]....
        /*0ce4*/ 	.word	0x0500000f


	//   ....[97]....
        /*0ce8*/ 	.word	0x0500000f


	//   ....[98]....
        /*0cec*/ 	.word	0x0500000f


	//   ....[99]....
        /*0cf0*/ 	.word	0x0500000f


	//----- nvinfo : EIATTR_COOP_GROUP_INSTR_OFFSETS
	.align		4
.L_835:
        /*0cf4*/ 	.byte	0x04, 0x28
        /*0cf6*/ 	.short	(.L_837 - .L_836)


	//   ....[0]....
.L_836:
        /*0cf8*/ 	.word	0x00000070


	//   ....[1]....
        /*0cfc*/ 	.word	0x000001a0


	//   ....[2]....
        /*0d00*/ 	.word	0x000001f0


	//   ....[3]....
        /*0d04*/ 	.word	0x00000420


	//   ....[4]....
        /*0d08*/ 	.word	0x00000580


	//   ....[5]....
        /*0d0c*/ 	.word	0x000006a0


	//   ....[6]....
        /*0d10*/ 	.word	0x00000800


	//   ....[7]....
        /*0d14*/ 	.word	0x00011080


	//   ....[8]....
        /*0d18*/ 	.word	0x00011740


	//   ....[9]....
        /*0d1c*/ 	.word	0x00011750


	//   ....[10]....
        /*0d20*/ 	.word	0x00011760


	//   ....[11]....
        /*0d24*/ 	.word	0x00011770


	//   ....[12]....
        /*0d28*/ 	.word	0x00014e20


	//   ....[13]....
        /*0d2c*/ 	.word	0x00014e30


	//   ....[14]....
        /*0d30*/ 	.word	0x00014e40


	//   ....[15]....
        /*0d34*/ 	.word	0x00014e50


	//   ....[16]....
        /*0d38*/ 	.word	0x00019490


	//   ....[17]....
        /*0d3c*/ 	.word	0x00019d60


	//   ....[18]....
        /*0d40*/ 	.word	0x00019d70


	//   ....[19]....
        /*0d44*/ 	.word	0x00019d90


	//   ....[20]....
        /*0d48*/ 	.word	0x0001a5c0


	//   ....[21]....
        /*0d4c*/ 	.word	0x0001a5f0


	//   ....[22]....
        /*0d50*/ 	.word	0x0001d360


	//   ....[23]....
        /*0d54*/ 	.word	0x0001db60


	//   ....[24]....
        /*0d58*/ 	.word	0x0001db80


	//   ....[25]....
        /*0d5c*/ 	.word	0x0001db90


	//   ....[26]....
        /*0d60*/ 	.word	0x0001e680


	//   ....[27]....
        /*0d64*/ 	.word	0x0001e720


	//   ....[28]....
        /*0d68*/ 	.word	0x00021790


	//   ....[29]....
        /*0d6c*/ 	.word	0x000218e0


	//   ....[30]....
        /*0d70*/ 	.word	0x00021900


	//   ....[31]....
        /*0d74*/ 	.word	0x00021990


	//   ....[32]....
        /*0d78*/ 	.word	0x000237c0


	//   ....[33]....
        /*0d7c*/ 	.word	0x00023820


	//   ....[34]....
        /*0d80*/ 	.word	0x00023840


	//   ....[35]....
        /*0d84*/ 	.word	0x00023860


	//   ....[36]....
        /*0d88*/ 	.word	0x00024790


	//   ....[37]....
        /*0d8c*/ 	.word	0x00024880


	//   ....[38]....
        /*0d90*/ 	.word	0x00024910


	//   ....[39]....
        /*0d94*/ 	.word	0x00024940


	//   ....[40]....
        /*0d98*/ 	.word	0x00024970


	//   ....[41]....
        /*0d9c*/ 	.word	0x000249a0


	//   ....[42]....
        /*0da0*/ 	.word	0x000249d0


	//   ....[43]....
        /*0da4*/ 	.word	0x00024a00


	//   ....[44]....
        /*0da8*/ 	.word	0x00024a30


	//   ....[45]....
        /*0dac*/ 	.word	0x00024a60


	//   ....[46]....
        /*0db0*/ 	.word	0x00024a90


	//   ....[47]....
        /*0db4*/ 	.word	0x00024ac0


	//   ....[48]....
        /*0db8*/ 	.word	0x00024af0


	//   ....[49]....
        /*0dbc*/ 	.word	0x00024b20


	//   ....[50]....
        /*0dc0*/ 	.word	0x00024b50


	//   ....[51]....
        /*0dc4*/ 	.word	0x00024b80


	//   ....[52]....
        /*0dc8*/ 	.word	0x00024bb0


	//   ....[53]....
        /*0dcc*/ 	.word	0x00024be0


	//   ....[54]....
        /*0dd0*/ 	.word	0x00024c10


	//   ....[55]....
        /*0dd4*/ 	.word	0x00024c40


	//   ....[56]....
        /*0dd8*/ 	.word	0x00024c70


	//   ....[57]....
        /*0ddc*/ 	.word	0x00024ca0


	//   ....[58]....
        /*0de0*/ 	.word	0x00024cd0


	//   ....[59]....
        /*0de4*/ 	.word	0x00024d00


	//   ....[60]....
        /*0de8*/ 	.word	0x00024d30


	//   ....[61]....
        /*0dec*/ 	.word	0x00024d60


	//   ....[62]....
        /*0df0*/ 	.word	0x00024d90


	//   ....[63]....
        /*0df4*/ 	.word	0x00024dc0


	//   ....[64]....
        /*0df8*/ 	.word	0x00024df0


	//   ....[65]....
        /*0dfc*/ 	.word	0x00024e20


	//   ....[66]....
        /*0e00*/ 	.word	0x00024e50


	//   ....[67]....
        /*0e04*/ 	.word	0x00024e80


	//   ....[68]....
        /*0e08*/ 	.word	0x00024eb0


	//   ....[69]....
        /*0e0c*/ 	.word	0x00024ee0


	//   ....[70]....
        /*0e10*/ 	.word	0x00024f10


	//   ....[71]....
        /*0e14*/ 	.word	0x00024f40


	//   ....[72]....
        /*0e18*/ 	.word	0x00024f70


	//   ....[73]....
        /*0e1c*/ 	.word	0x00024fa0


	//   ....[74]....
        /*0e20*/ 	.word	0x00024fd0


	//   ....[75]....
        /*0e24*/ 	.word	0x00025000


	//   ....[76]....
        /*0e28*/ 	.word	0x00025030


	//   ....[77]....
        /*0e2c*/ 	.word	0x00025060


	//   ....[78]....
        /*0e30*/ 	.word	0x00025090


	//   ....[79]....
        /*0e34*/ 	.word	0x000250a0


	//   ....[80]....
        /*0e38*/ 	.word	0x000250b0


	//   ....[81]....
        /*0e3c*/ 	.word	0x000250d0


	//   ....[82]....
        /*0e40*/ 	.word	0x000250e0


	//   ....[83]....
        /*0e44*/ 	.word	0x00025100


	//   ....[84]....
        /*0e48*/ 	.word	0x00025120


	//   ....[85]....
        /*0e4c*/ 	.word	0x00025140


	//   ....[86]....
        /*0e50*/ 	.word	0x00025170


	//   ....[87]....
        /*0e54*/ 	.word	0x00025180


	//   ....[88]....
        /*0e58*/ 	.word	0x000251b0


	//   ....[89]....
        /*0e5c*/ 	.word	0x000251d0


	//   ....[90]....
        /*0e60*/ 	.word	0x000251f0


	//   ....[91]....
        /*0e64*/ 	.word	0x00025200


	//   ....[92]....
        /*0e68*/ 	.word	0x00025210


	//   ....[93]....
        /*0e6c*/ 	.word	0x00025240


	//   ....[94]....
        /*0e70*/ 	.word	0x00025270


	//   ....[95]....
        /*0e74*/ 	.word	0x00025290


	//   ....[96]....
        /*0e78*/ 	.word	0x000252a0


	//   ....[97]....
        /*0e7c*/ 	.word	0x000252d0


	//   ....[98]....
        /*0e80*/ 	.word	0x00025300


	//   ....[99]....
        /*0e84*/ 	.word	0x00025330


	//   ....[100]....
        /*0e88*/ 	.word	0x00025360


	//   ....[101]....
        /*0e8c*/ 	.word	0x00025390


	//   ....[102]....
        /*0e90*/ 	.word	0x000253c0


	//   ....[103]....
        /*0e94*/ 	.word	0x000253f0


	//   ....[104]....
        /*0e98*/ 	.word	0x00025420


	//   ....[105]....
        /*0e9c*/ 	.word	0x00025450


	//   ....[106]....
        /*0ea0*/ 	.word	0x00025480


	//   ....[107]....
        /*0ea4*/ 	.word	0x00025490


	//   ....[108]....
        /*0ea8*/ 	.word	0x000254b0


	//   ....[109]....
        /*0eac*/ 	.word	0x000254e0


	//   ....[110]....
        /*0eb0*/ 	.word	0x00025520


	//   ....[111]....
        /*0eb4*/ 	.word	0x00025550


	//   ....[112]....
        /*0eb8*/ 	.word	0x00025580


	//   ....[113]....
        /*0ebc*/ 	.word	0x000255b0


	//   ....[114]....
        /*0ec0*/ 	.word	0x000255e0


	//   ....[115]....
        /*0ec4*/ 	.word	0x00025610


	//   ....[116]....
        /*0ec8*/ 	.word	0x00025620


	//   ....[117]....
        /*0ecc*/ 	.word	0x00025650


	//   ....[118]....
        /*0ed0*/ 	.word	0x00025680


	//   ....[119]....
        /*0ed4*/ 	.word	0x000256b0


	//   ....[120]....
        /*0ed8*/ 	.word	0x000256e0


	//   ....[121]....
        /*0edc*/ 	.word	0x00025710


	//   ....[122]....
        /*0ee0*/ 	.word	0x00025740


	//   ....[123]....
        /*0ee4*/ 	.word	0x00025750


	//   ....[124]....
        /*0ee8*/ 	.word	0x00025770


	//   ....[125]....
        /*0eec*/ 	.word	0x000257a0


	//   ....[126]....
        /*0ef0*/ 	.word	0x000257d0


	//   ....[127]....
        /*0ef4*/ 	.word	0x000257f0


	//   ....[128]....
        /*0ef8*/ 	.word	0x00025820


	//   ....[129]....
        /*0efc*/ 	.word	0x00025850


	//   ....[130]....
        /*0f00*/ 	.word	0x00025880


	//   ....[131]....
        /*0f04*/ 	.word	0x000258b0


	//   ....[132]....
        /*0f08*/ 	.word	0x00026210


	//   ....[133]....
        /*0f0c*/ 	.word	0x00026230


	//   ....[134]....
        /*0f10*/ 	.word	0x00026240


	//   ....[135]....
        /*0f14*/ 	.word	0x00026250


	//   ....[136]....
        /*0f18*/ 	.word	0x00026b30


	//   ....[137]....
        /*0f1c*/ 	.word	0x00026b40


	//   ....[138]....
        /*0f20*/ 	.word	0x00026c90


	//   ....[139]....
        /*0f24*/ 	.word	0x00026ca0


	//   ....[140]....
        /*0f28*/ 	.word	0x00026df0


	//   ....[141]....
        /*0f2c*/ 	.word	0x00026e00


	//   ....[142]....
        /*0f30*/ 	.word	0x00026f50


	//   ....[143]....
        /*0f34*/ 	.word	0x00026f60


	//   ....[144]....
        /*0f38*/ 	.word	0x00027350


	//   ....[145]....
        /*0f3c*/ 	.word	0x00027360


	//   ....[146]....
        /*0f40*/ 	.word	0x000280e0


	//   ....[147]....
        /*0f44*/ 	.word	0x000280f0


	//   ....[148]....
        /*0f48*/ 	.word	0x00029650


	//   ....[149]....
        /*0f4c*/ 	.word	0x00029660


	//   ....[150]....
        /*0f50*/ 	.word	0x000297c0


	//   ....[151]....
        /*0f54*/ 	.word	0x000297d0


	//   ....[152]....
        /*0f58*/ 	.word	0x00029920


	//   ....[153]....
        /*0f5c*/ 	.word	0x00029930


	//   ....[154]....
        /*0f60*/ 	.word	0x00029a80


	//   ....[155]....
        /*0f64*/ 	.word	0x00029a90


	//   ....[156]....
        /*0f68*/ 	.word	0x00029c40


	//   ....[157]....
        /*0f6c*/ 	.word	0x00029e80


	//   ....[158]....
        /*0f70*/ 	.word	0x00029eb0


	//   ....[159]....
        /*0f74*/ 	.word	0x00029ee0


	//   ....[160]....
        /*0f78*/ 	.word	0x00029f10


	//   ....[161]....
        /*0f7c*/ 	.word	0x00029f40


	//   ....[162]....
        /*0f80*/ 	.word	0x00029f70


	//   ....[163]....
        /*0f84*/ 	.word	0x0002a110


	//   ....[164]....
        /*0f88*/ 	.word	0x0002a140


	//   ....[165]....
        /*0f8c*/ 	.word	0x0002a170


	//   ....[166]....
        /*0f90*/ 	.word	0x0002a1a0


	//   ....[167]....
        /*0f94*/ 	.word	0x0002a1d0


	//   ....[168]....
        /*0f98*/ 	.word	0x0002a200


	//   ....[169]....
        /*0f9c*/ 	.word	0x0002a2a0


	//   ....[170]....
        /*0fa0*/ 	.word	0x0002a2d0


	//   ....[171]....
        /*0fa4*/ 	.word	0x0002a2e0


	//   ....[172]....
        /*0fa8*/ 	.word	0x0002a310


	//   ....[173]....
        /*0fac*/ 	.word	0x0002ba60


	//   ....[174]....
        /*0fb0*/ 	.word	0x0002da50


	//   ....[175]....
        /*0fb4*/ 	.word	0x0002e850


	//   ....[176]....
        /*0fb8*/ 	.word	0x0002e870


	//   ....[177]....
        /*0fbc*/ 	.word	0x0002e8b0


	//   ....[178]....
        /*0fc0*/ 	.word	0x0002e930


	//   ....[179]....
        /*0fc4*/ 	.word	0x0002e9c0


	//   ....[180]....
        /*0fc8*/ 	.word	0x0002e9d0


	//   ....[181]....
        /*0fcc*/ 	.word	0x0002ea20


	//   ....[182]....
        /*0fd0*/ 	.word	0x0002ea60


	//   ....[183]....
        /*0fd4*/ 	.word	0x000316b0


	//   ....[184]....
        /*0fd8*/ 	.word	0x000316e0


	//   ....[185]....
        /*0fdc*/ 	.word	0x00031740


	//   ....[186]....
        /*0fe0*/ 	.word	0x00031770


	//   ....[187]....
        /*0fe4*/ 	.word	0x000317a0


	//   ....[188]....
        /*0fe8*/ 	.word	0x000317d0


	//   ....[189]....
        /*0fec*/ 	.word	0x00031800


	//   ....[190]....
        /*0ff0*/ 	.word	0x00031830


	//   ....[191]....
        /*0ff4*/ 	.word	0x000319f0


	//   ....[192]....
        /*0ff8*/ 	.word	0x00031a20


	//   ....[193]....
        /*0ffc*/ 	.word	0x00031a50


	//   ....[194]....
        /*1000*/ 	.word	0x00031a80


	//   ....[195]....
        /*1004*/ 	.word	0x00031ab0


	//   ....[196]....
        /*1008*/ 	.word	0x00031ae0


	//   ....[197]....
        /*100c*/ 	.word	0x00031bb0


	//   ....[198]....
        /*1010*/ 	.word	0x00031bd0


	//   ....[199]....
        /*1014*/ 	.word	0x00031be0


	//   ....[200]....
        /*1018*/ 	.word	0x00031c60


	//   ....[201]....
        /*101c*/ 	.word	0x000327a0


	//   ....[202]....
        /*1020*/ 	.word	0x00032c40


	//   ....[203]....
        /*1024*/ 	.word	0x00032ce0


	//   ....[204]....
        /*1028*/ 	.word	0x00032d70


	//   ....[205]....
        /*102c*/ 	.word	0x00032dc0


	//   ....[206]....
        /*1030*/ 	.word	0x00032e10


	//   ....[207]....
        /*1034*/ 	.word	0x00032ee0


	//   ....[208]....
        /*1038*/ 	.word	0x00032f70


	//   ....[209]....
        /*103c*/ 	.word	0x00032fc0


	//   ....[210]....
        /*1040*/ 	.word	0x00033010


	//   ....[211]....
        /*1044*/ 	.word	0x00033480


	//   ....[212]....
        /*1048*/ 	.word	0x000335a0


	//   ....[213]....
        /*104c*/ 	.word	0x000336c0


	//   ....[214]....
        /*1050*/ 	.word	0x000337e0


	//   ....[215]....
        /*1054*/ 	.word	0x00033910


	//   ....[216]....
        /*1058*/ 	.word	0x00033a30


	//   ....[217]....
        /*105c*/ 	.word	0x00033ac0


	//   ....[218]....
        /*1060*/ 	.word	0x00033b10


	//   ....[219]....
        /*1064*/ 	.word	0x00033b80


	//   ....[220]....
        /*1068*/ 	.word	0x00033be0


	//   ....[221]....
        /*106c*/ 	.word	0x00033c40


	//   ....[222]....
        /*1070*/ 	.word	0x00033ca0


	//   ....[223]....
        /*1074*/ 	.word	0x00033d50


	//   ....[224]....
        /*1078*/ 	.word	0x00033dc0


	//   ....[225]....
        /*107c*/ 	.word	0x00033e20


	//   ....[226]....
        /*1080*/ 	.word	0x00033e70


	//   ....[227]....
        /*1084*/ 	.word	0x00033ef0


	//   ....[228]....
        /*1088*/ 	.word	0x00033f60


	//   ....[229]....
        /*108c*/ 	.word	0x00033fc0


	//   ....[230]....
        /*1090*/ 	.word	0x00034010


	//   ....[231]....
        /*1094*/ 	.word	0x00034090


	//   ....[232]....
        /*1098*/ 	.word	0x00034100


	//   ....[233]....
        /*109c*/ 	.word	0x00034160


	//   ....[234]....
        /*10a0*/ 	.word	0x000341b0


	//   ....[235]....
        /*10a4*/ 	.word	0x00034260


	//   ....[236]....
        /*10a8*/ 	.word	0x000342b0


	//   ....[237]....
        /*10ac*/ 	.word	0x00034310


	//   ....[238]....
        /*10b0*/ 	.word	0x00034360


	//   ....[239]....
        /*10b4*/ 	.word	0x000343e0


	//   ....[240]....
        /*10b8*/ 	.word	0x00034430


	//   ....[241]....
        /*10bc*/ 	.word	0x00034490


	//   ....[242]....
        /*10c0*/ 	.word	0x00034500


	//   ....[243]....
        /*10c4*/ 	.word	0x00034570


	//   ....[244]....
        /*10c8*/ 	.word	0x000345d0


	//   ....[245]....
        /*10cc*/ 	.word	0x00034640


	//   ....[246]....
        /*10d0*/ 	.word	0x000346a0


	//   ....[247]....
        /*10d4*/ 	.word	0x00034720


	//   ....[248]....
        /*10d8*/ 	.word	0x00034790


	//   ....[249]....
        /*10dc*/ 	.word	0x000347f0


	//   ....[250]....
        /*10e0*/ 	.word	0x00034840


	//   ....[251]....
        /*10e4*/ 	.word	0x000348c0


	//   ....[252]....
        /*10e8*/ 	.word	0x00034930


	//   ....[253]....
        /*10ec*/ 	.word	0x00034990


	//   ....[254]....
        /*10f0*/ 	.word	0x000349e0


	//   ....[255]....
        /*10f4*/ 	.word	0x00034a40


	//   ....[0]....
        /*10f8*/ 	.word	0x00034ad0


	//   ....[1]....
        /*10fc*/ 	.word	0x00034b30


	//   ....[2]....
        /*1100*/ 	.word	0x00034b80


	//   ....[3]....
        /*1104*/ 	.word	0x00034c20


	//   ....[4]....
        /*1108*/ 	.word	0x00034c70


	//   ....[5]....
        /*110c*/ 	.word	0x00034cd0


	//   ....[6]....
        /*1110*/ 	.word	0x00034d20


	//   ....[7]....
        /*1114*/ 	.word	0x00034da0


	//   ....[8]....
        /*1118*/ 	.word	0x00034df0


	//   ....[9]....
        /*111c*/ 	.word	0x00034e50


	//   ....[10]....
        /*1120*/ 	.word	0x00034ec0


	//   ....[11]....
        /*1124*/ 	.word	0x00034f30


	//   ....[12]....
        /*1128*/ 	.word	0x00034f90


	//   ....[13]....
        /*112c*/ 	.word	0x00035000


	//   ....[14]....
        /*1130*/ 	.word	0x00035060


	//   ....[15]....
        /*1134*/ 	.word	0x000350d0


	//   ....[16]....
        /*1138*/ 	.word	0x00035120


	//   ....[17]....
        /*113c*/ 	.word	0x00035190


	//   ....[18]....
        /*1140*/ 	.word	0x000351f0


	//   ....[19]....
        /*1144*/ 	.word	0x00035260


	//   ....[20]....
        /*1148*/ 	.word	0x000352c0


	//   ....[21]....
        /*114c*/ 	.word	0x00035330


	//   ....[22]....
        /*1150*/ 	.word	0x00035380


	//   ....[23]....
        /*1154*/ 	.word	0x00035400


	//   ....[24]....
        /*1158*/ 	.word	0x00035480


	//   ....[25]....
        /*115c*/ 	.word	0x000354e0


	//   ....[26]....
        /*1160*/ 	.word	0x00035540


	//   ....[27]....
        /*1164*/ 	.word	0x000355c0


	//   ....[28]....
        /*1168*/ 	.word	0x00035630


	//   ....[29]....
        /*116c*/ 	.word	0x00035690


	//   ....[30]....
        /*1170*/ 	.word	0x000356e0


	//   ....[31]....
        /*1174*/ 	.word	0x00035740


	//   ....[32]....
        /*1178*/ 	.word	0x000357a0


	//   ....[33]....
        /*117c*/ 	.word	0x00035800


	//   ....[34]....
        /*1180*/ 	.word	0x00035850


	//   ....[35]....
        /*1184*/ 	.word	0x000358b0


	//   ....[36]....
        /*1188*/ 	.word	0x00035910


	//   ....[37]....
        /*118c*/ 	.word	0x00035970


	//   ....[38]....
        /*1190*/ 	.word	0x000359c0


	//   ....[39]....
        /*1194*/ 	.word	0x00035a40


	//   ....[40]....
        /*1198*/ 	.word	0x00035ab0


	//   ....[41]....
        /*119c*/ 	.word	0x00035b10


	//   ....[42]....
        /*11a0*/ 	.word	0x00035b60


	//   ....[43]....
        /*11a4*/ 	.word	0x00035c00


	//   ....[44]....
        /*11a8*/ 	.word	0x00035c70


	//   ....[45]....
        /*11ac*/ 	.word	0x00035ce0


	//   ....[46]....
        /*11b0*/ 	.word	0x00035d30


	//   ....[47]....
        /*11b4*/ 	.word	0x00035dc0


	//   ....[48]....
        /*11b8*/ 	.word	0x00035e30


	//   ....[49]....
        /*11bc*/ 	.word	0x00035eb0


	//   ....[50]....
        /*11c0*/ 	.word	0x00035f00


	//   ....[51]....
        /*11c4*/ 	.word	0x00035f90


	//   ....[52]....
        /*11c8*/ 	.word	0x00035fe0


	//   ....[53]....
        /*11cc*/ 	.word	0x00036070


	//   ....[54]....
        /*11d0*/ 	.word	0x00036100


	//   ....[55]....
        /*11d4*/ 	.word	0x00036190


	//   ....[56]....
        /*11d8*/ 	.word	0x00036220


	//   ....[57]....
        /*11dc*/ 	.word	0x000362b0


	//   ....[58]....
        /*11e0*/ 	.word	0x00036340


	//   ....[59]....
        /*11e4*/ 	.word	0x000363c0


	//   ....[60]....
        /*11e8*/ 	.word	0x00036410


	//   ....[61]....
        /*11ec*/ 	.word	0x000364b0


	//   ....[62]....
        /*11f0*/ 	.word	0x00036540


	//   ....[63]....
        /*11f4*/ 	.word	0x000365c0


	//   ....[64]....
        /*11f8*/ 	.word	0x00036610


	//   ....[65]....
        /*11fc*/ 	.word	0x000366a0


	//   ....[66]....
        /*1200*/ 	.word	0x00036730


	//   ....[67]....
        /*1204*/ 	.word	0x000367c0


	//   ....[68]....
        /*1208*/ 	.word	0x00036850


	//   ....[69]....
        /*120c*/ 	.word	0x000368e0


	//   ....[70]....
        /*1210*/ 	.word	0x00036970


	//   ....[71]....
        /*1214*/ 	.word	0x00036a30


	//   ....[72]....
        /*1218*/ 	.word	0x00036d10


	//   ....[73]....
        /*121c*/ 	.word	0x00036f30


	//   ....[74]....
        /*1220*/ 	.word	0x00036f80


	//   ....[75]....
        /*1224*/ 	.word	0x00036fe0


	//   ....[76]....
        /*1228*/ 	.word	0x000370f0


	//   ....[77]....
        /*122c*/ 	.word	0x00037150


	//   ....[78]....
        /*1230*/ 	.word	0x00037260


	//   ....[79]....
        /*1234*/ 	.word	0x000372c0


	//   ....[80]....
        /*1238*/ 	.word	0x000373a0


	//   ....[81]....
        /*123c*/ 	.word	0x000376c0


	//   ....[82]....
        /*1240*/ 	.word	0x00037760


	//   ....[83]....
        /*1244*/ 	.word	0x00037900


	//   ....[84]....
        /*1248*/ 	.word	0x00037980


	//   ....[85]....
        /*124c*/ 	.word	0x00037a00


	//   ....[86]....
        /*1250*/ 	.word	0x00037a80


	//   ....[87]....
        /*1254*/ 	.word	0x00037b00


	//   ....[88]....
        /*1258*/ 	.word	0x00037b90


	//   ....[89]....
        /*125c*/ 	.word	0x00037c30


	//   ....[90]....
        /*1260*/ 	.word	0x00037ce0


	//   ....[91]....
        /*1264*/ 	.word	0x00037d60


	//   ....[92]....
        /*1268*/ 	.word	0x00037de0


	//   ....[93]....
        /*126c*/ 	.word	0x00037e60


	//   ....[94]....
        /*1270*/ 	.word	0x00037ef0


	//   ....[95]....
        /*1274*/ 	.word	0x00037f70


	//   ....[96]....
        /*1278*/ 	.word	0x00038020


	//   ....[97]....
        /*127c*/ 	.word	0x00038070


	//   ....[98]....
        /*1280*/ 	.word	0x00038130


	//   ....[99]....
        /*1284*/ 	.word	0x00038260


	//----- nvinfo : EIATTR_REG_RECONFIG
	.align		4
.L_837:
        /*1288*/ 	.byte	0x01, 0x54
	.zero		2


	//----- nvinfo : EIATTR_SYSCALL_OFFSETS
	.align		4
        /*128c*/ 	.byte	0x04, 0x46
        /*128e*/ 	.short	(.L_839 - .L_838)


	//   ....[0]....
.L_838:
        /*1290*/ 	.word	0x000020d0


	//   ....[1]....
        /*1294*/ 	.word	0x00002220


	//   ....[2]....
        /*1298*/ 	.word	0x00011210


	//   ....[3]....
        /*129c*/ 	.word	0x00011520


	//   ....[4]....
        /*12a0*/ 	.word	0x0002d4b0


	//   ....[5]....
        /*12a4*/ 	.word	0x0002d640


	//   ....[6]....
        /*12a8*/ 	.word	0x0002d790


	//   ....[7]....
        /*12ac*/ 	.word	0x0002d8d0


	//   ....[8]....
        /*12b0*/ 	.word	0x0002e410


	//----- nvinfo : EIATTR_MBARRIER_INSTR_OFFSETS
	.align		4
.L_839:
        /*12b4*/ 	.byte	0x04, 0x39
        /*12b6*/ 	.short	(.L_841 - .L_840)


	//   ....[0]....
.L_840:
        /*12b8*/ 	.word	0x000002d0
        /*12bc*/ 	.word	0x000000ff
        /*12c0*/ 	.word	0x00033400
        /*12c4*/ 	.short	0x0100
        /*12c6*/ 	.byte	0x08
	.zero		1


	//   ....[1]....
        /*12c8*/ 	.word	0x000002e0
        /*12cc*/ 	.word	0x000000ff
        /*12d0*/ 	.word	0x00033420
        /*12d4*/ 	.short	0x0100
        /*12d6*/ 	.byte	0x08
	.zero		1


	//   ....[2]....
        /*12d8*/ 	.word	0x000003d0
        /*12dc*/ 	.word	0x000000ff
        /*12e0*/ 	.word	0x00033430
        /*12e4*/ 	.short	0x0100
        /*12e6*/ 	.byte	0x08
	.zero		1


	//   ....[3]....
        /*12e8*/ 	.word	0x000003e0
        /*12ec*/ 	.word	0x000000ff
        /*12f0*/ 	.word	0x00033440
        /*12f4*/ 	.short	0x0100
        /*12f6*/ 	.byte	0x08
	.zero		1


	//   ....[4]....
        /*12f8*/ 	.word	0x000003f0
        /*12fc*/ 	.word	0x000000ff
        /*1300*/ 	.word	0x00033438
        /*1304*/ 	.short	0x0100
        /*1306*/ 	.byte	0x08
	.zero		1


	//   ....[5]....
        /*1308*/ 	.word	0x00000400
        /*130c*/ 	.word	0x000000ff
        /*1310*/ 	.word	0x00033448
        /*1314*/ 	.short	0x0100
        /*1316*/ 	.byte	0x08
	.zero		1


	//   ....[6]....
        /*1318*/ 	.word	0x00000530
        /*131c*/ 	.word	0x000000ff
        /*1320*/ 	.word	0x00033450
        /*1324*/ 	.short	0x0100
        /*1326*/ 	.byte	0x08
	.zero		1


	//   ....[7]....
        /*1328*/ 	.word	0x00000540
        /*132c*/ 	.word	0x000000ff
        /*1330*/ 	.word	0x00033460
        /*1334*/ 	.short	0x0100
        /*1336*/ 	.byte	0x08
	.zero		1


	//   ....[8]....
        /*1338*/ 	.word	0x00000550
        /*133c*/ 	.word	0x000000ff
        /*1340*/ 	.word	0x00033458
        /*1344*/ 	.short	0x0100
        /*1346*/ 	.byte	0x08
	.zero		1


	//   ....[9]....
        /*1348*/ 	.word	0x00000560
        /*134c*/ 	.word	0x000000ff
        /*1350*/ 	.word	0x00033468
        /*1354*/ 	.short	0x0100
        /*1356*/ 	.byte	0x08
	.zero		1


	//   ....[10]....
        /*1358*/ 	.word	0x00000650
        /*135c*/ 	.word	0x000000ff
        /*1360*/ 	.word	0x00033470
        /*1364*/ 	.short	0x0100
        /*1366*/ 	.byte	0x06
	.zero		1


	//   ....[11]....
        /*1368*/ 	.word	0x00000660
        /*136c*/ 	.word	0x000000ff
        /*1370*/ 	.word	0x00033480
        /*1374*/ 	.short	0x0100
        /*1376*/ 	.byte	0x06
	.zero		1


	//   ....[12]....
        /*1378*/ 	.word	0x00000670
        /*137c*/ 	.word	0x000000ff
        /*1380*/ 	.word	0x00033478
        /*1384*/ 	.short	0x0100
        /*1386*/ 	.byte	0x06
	.zero		1


	//   ....[13]....
        /*1388*/ 	.word	0x00000680
        /*138c*/ 	.word	0x000000ff
        /*1390*/ 	.word	0x00033488
        /*1394*/ 	.short	0x0100
        /*1396*/ 	.byte	0x06
	.zero		1


	//   ....[14]....
        /*1398*/ 	.word	0x000007b0
        /*139c*/ 	.word	0x000000ff
        /*13a0*/ 	.word	0x00033490
        /*13a4*/ 	.short	0x0100
        /*13a6*/ 	.byte	0x08
	.zero		1


	//   ....[15]....
        /*13a8*/ 	.word	0x000007c0
        /*13ac*/ 	.word	0x000000ff
        /*13b0*/ 	.word	0x000334a0
        /*13b4*/ 	.short	0x0100
        /*13b6*/ 	.byte	0x08
	.zero		1


	//   ....[16]....
        /*13b8*/ 	.word	0x000007d0
        /*13bc*/ 	.word	0x000000ff
        /*13c0*/ 	.word	0x00033498
        /*13c4*/ 	.short	0x0100
        /*13c6*/ 	.byte	0x08
	.zero		1


	//   ....[17]....
        /*13c8*/ 	.word	0x000007e0
        /*13cc*/ 	.word	0x000000ff
        /*13d0*/ 	.word	0x000334a8
        /*13d4*/ 	.short	0x0100
        /*13d6*/ 	.byte	0x08
	.zero		1


	//   ....[18]....
        /*13d8*/ 	.word	0x00000910
        /*13dc*/ 	.word	0x000000ff
        /*13e0*/ 	.word	0x000334b0
        /*13e4*/ 	.short	0x0100
        /*13e6*/ 	.byte	0x08
	.zero		1


	//   ....[19]....
        /*13e8*/ 	.word	0x00000920
        /*13ec*/ 	.word	0x000000ff
        /*13f0*/ 	.word	0x000334c0
        /*13f4*/ 	.short	0x0100
        /*13f6*/ 	.byte	0x08
	.zero		1


	//   ....[20]....
        /*13f8*/ 	.word	0x00000930
        /*13fc*/ 	.word	0x000000ff
        /*1400*/ 	.word	0x000334b8
        /*1404*/ 	.short	0x0100
        /*1406*/ 	.byte	0x08
	.zero		1


	//   ....[21]....
        /*1408*/ 	.word	0x00000940
        /*140c*/ 	.word	0x000000ff
        /*1410*/ 	.word	0x000334c8
        /*1414*/ 	.short	0x0100
        /*1416*/ 	.byte	0x08
	.zero		1


	//   ....[22]....
        /*1418*/ 	.word	0x00003a10
        /*141c*/ 	.word	0x00000064
        /*1420*/ 	.word	0x00033490
        /*1424*/ 	.short	0x010a
        /*1426*/ 	.byte	0x3f
	.zero		1


	//   ....[23]....
        /*1428*/ 	.word	0x00009a90
        /*142c*/ 	.word	0x00000064
        /*1430*/ 	.word	0x00033490
        /*1434*/ 	.short	0x010a
        /*1436*/ 	.byte	0x3f
	.zero		1


	//   ....[24]....
        /*1438*/ 	.word	0x0000fcf0
        /*143c*/ 	.word	0x00000064
        /*1440*/ 	.word	0x00033490
        /*1444*/ 	.short	0x010a
        /*1446*/ 	.byte	0x3f
	.zero		1


	//   ....[25]....
        /*1448*/ 	.word	0x000100d0
        /*144c*/ 	.word	0x0000002c
        /*1450*/ 	.word	0x00000000
        /*1454*/ 	.short	0x0101
        /*1456*/ 	.byte	0x3f
	.zero		1


	//   ....[26]....
        /*1458*/ 	.word	0x00010110
        /*145c*/ 	.word	0x00000064
        /*1460*/ 	.word	0x000334b0
        /*1464*/ 	.short	0x010a
        /*1466*/ 	.byte	0x3f
	.zero		1


	//   ....[27]....
        /*1468*/ 	.word	0x00010650
        /*146c*/ 	.word	0x00000064
        /*1470*/ 	.word	0x00000000
        /*1474*/ 	.short	0x0101
        /*1476*/ 	.byte	0x3f
	.zero		1


	//   ....[28]....
        /*1478*/ 	.word	0x000112a0
        /*147c*/ 	.word	0x00000010
        /*1480*/ 	.word	0x00033400
        /*1484*/ 	.short	0x010a
        /*1486*/ 	.byte	0x3f
	.zero		1


	//   ....[29]....
        /*1488*/ 	.word	0x000112f0
        /*148c*/ 	.word	0x00000010
        /*1490*/ 	.word	0x00033400
        /*1494*/ 	.short	0x010a
        /*1496*/ 	.byte	0x3f
	.zero		1


	//   ....[30]....
        /*1498*/ 	.word	0x00011cf0
        /*149c*/ 	.word	0x00000010
        /*14a0*/ 	.word	0x00033400
        /*14a4*/ 	.short	0x010a
        /*14a6*/ 	.byte	0x3f
	.zero		1


	//   ....[31]....
        /*14a8*/ 	.word	0x00015310
        /*14ac*/ 	.word	0x00000010
        /*14b0*/ 	.word	0x00033400
        /*14b4*/ 	.short	0x010a
        /*14b6*/ 	.byte	0x3f
	.zero		1


	//   ....[32]....
        /*14b8*/ 	.word	0x00018490
        /*14bc*/ 	.word	0x00000003
        /*14c0*/ 	.word	0x00033430
        /*14c4*/ 	.short	0x010a
        /*14c6*/ 	.byte	0x3f
	.zero		1


	//   ....[33]....
        /*14c8*/ 	.word	0x00018500
        /*14cc*/ 	.word	0x00000003
        /*14d0*/ 	.word	0x00033430
        /*14d4*/ 	.short	0x010a
        /*14d6*/ 	.byte	0x3f
	.zero		1


	//   ....[34]....
        /*14d8*/ 	.word	0x0001ac20
        /*14dc*/ 	.word	0x00000003
        /*14e0*/ 	.word	0x00000000
        /*14e4*/ 	.short	0x0101
        /*14e6*/ 	.byte	0x3f
	.zero		1


	//   ....[35]....
        /*14e8*/ 	.word	0x0001bf30
        /*14ec*/ 	.word	0x00000009
        /*14f0*/ 	.word	0x00033430
        /*14f4*/ 	.short	0x010a
        /*14f6*/ 	.byte	0x3f
	.zero		1


	//   ....[36]....
        /*14f8*/ 	.word	0x0001bf80
        /*14fc*/ 	.word	0x00000009
        /*1500*/ 	.word	0x00033430
        /*1504*/ 	.short	0x010a
        /*1506*/ 	.byte	0x3f
	.zero		1


	//   ....[37]....
        /*1508*/ 	.word	0x0001d080
        /*150c*/ 	.word	0x00000008
        /*1510*/ 	.word	0x00033450
        /*1514*/ 	.short	0x010a
        /*1516*/ 	.byte	0x3f
	.zero		1


	//   ....[38]....
        /*1518*/ 	.word	0x0001d0c0
        /*151c*/ 	.word	0x00000008
        /*1520*/ 	.word	0x00033450
        /*1524*/ 	.short	0x010a
        /*1526*/ 	.byte	0x3f
	.zero		1


	//   ....[39]....
        /*1528*/ 	.word	0x0001ef80
        /*152c*/ 	.word	0x0000009f
        /*1530*/ 	.word	0x00000000
        /*1534*/ 	.short	0x0101
        /*1536*/ 	.byte	0x3f
	.zero		1


	//   ....[40]....
        /*1538*/ 	.word	0x0001f730
        /*153c*/ 	.word	0x00000005
        /*1540*/ 	.word	0x00000000
        /*1544*/ 	.short	0x0101
        /*1546*/ 	.byte	0x3f
	.zero		1


	//   ....[41]....
        /*1548*/ 	.word	0x00020000
        /*154c*/ 	.word	0x00000000
        /*1550*/ 	.word	0x00033430
        /*1554*/ 	.short	0x010a
        /*1556*/ 	.byte	0x3f
	.zero		1


	//   ....[42]....
        /*1558*/ 	.word	0x00020050
        /*155c*/ 	.word	0x00000000
        /*1560*/ 	.word	0x00033430
        /*1564*/ 	.short	0x010a
        /*1566*/ 	.byte	0x3f
	.zero		1


	//   ....[43]....
        /*1568*/ 	.word	0x00021120
        /*156c*/ 	.word	0x00000008
        /*1570*/ 	.word	0x00033450
        /*1574*/ 	.short	0x010a
        /*1576*/ 	.byte	0x3f
	.zero		1


	//   ....[44]....
        /*1578*/ 	.word	0x00021160
        /*157c*/ 	.word	0x00000008
        /*1580*/ 	.word	0x00033450
        /*1584*/ 	.short	0x010a
        /*1586*/ 	.byte	0x3f
	.zero		1


	//   ....[45]....
        /*1588*/ 	.word	0x00022560
        /*158c*/ 	.word	0x000000c2
        /*1590*/ 	.word	0x00000000
        /*1594*/ 	.short	0x0101
        /*1596*/ 	.byte	0x3f
	.zero		1


	//   ....[46]....
        /*1598*/ 	.word	0x00022c10
        /*159c*/ 	.word	0x00000009
        /*15a0*/ 	.word	0x00000000
        /*15a4*/ 	.short	0x0101
        /*15a6*/ 	.byte	0x3f
	.zero		1


	//   ....[47]....
        /*15a8*/ 	.word	0x00023450
        /*15ac*/ 	.word	0x00000005
        /*15b0*/ 	.word	0x00033450
        /*15b4*/ 	.short	0x010a
        /*15b6*/ 	.byte	0x3f
	.zero		1


	//   ....[48]....
        /*15b8*/ 	.word	0x000234d0
        /*15bc*/ 	.word	0x00000005
        /*15c0*/ 	.word	0x00033450
        /*15c4*/ 	.short	0x010a
        /*15c6*/ 	.byte	0x3f
	.zero		1


	//   ....[49]....
        /*15c8*/ 	.word	0x00023b00
        /*15cc*/ 	.word	0x00000003
        /*15d0*/ 	.word	0x00000000
        /*15d4*/ 	.short	0x0101
        /*15d6*/ 	.byte	0x3f
	.zero		1


	//   ....[50]....
        /*15d8*/ 	.word	0x00026ad0
        /*15dc*/ 	.word	0x00000000
        /*15e0*/ 	.word	0x00000000
        /*15e4*/ 	.short	0x0101
        /*15e6*/ 	.byte	0x3f
	.zero		1


	//   ....[51]....
        /*15e8*/ 	.word	0x00027250
        /*15ec*/ 	.word	0x0000002c
        /*15f0*/ 	.word	0x00000000
        /*15f4*/ 	.short	0x0101
        /*15f6*/ 	.byte	0x3f
	.zero		1


	//   ....[52]....
        /*15f8*/ 	.word	0x0002bb40
        /*15fc*/ 	.word	0x00000012
        /*1600*/ 	.word	0x00033420
        /*1604*/ 	.short	0x010a
        /*1606*/ 	.byte	0x3f
	.zero		1


	//   ....[53]....
        /*1608*/ 	.word	0x0002bc10
        /*160c*/ 	.word	0x00000006
        /*1610*/ 	.word	0x000334a0
        /*1614*/ 	.short	0x010a
        /*1616*/ 	.byte	0x3f
	.zero		1


	//   ....[54]....
        /*1618*/ 	.word	0x0002c050
        /*161c*/ 	.word	0x00000006
        /*1620*/ 	.word	0x000334c0
        /*1624*/ 	.short	0x010a
        /*1626*/ 	.byte	0x3f
	.zero		1


	//   ....[55]....
        /*1628*/ 	.word	0x0002c5e0
        /*162c*/ 	.word	0x00000007
        /*1630*/ 	.word	0x000334a0
        /*1634*/ 	.short	0x010a
        /*1636*/ 	.byte	0x3f
	.zero		1


	//   ....[56]....
        /*1638*/ 	.word	0x0002ca10
        /*163c*/ 	.word	0x00000007
        /*1640*/ 	.word	0x000334c0
        /*1644*/ 	.short	0x010a
        /*1646*/ 	.byte	0x3f
	.zero		1


	//   ....[57]....
        /*1648*/ 	.word	0x0002dce0
        /*164c*/ 	.word	0x00000002
        /*1650*/ 	.word	0x00033480
        /*1654*/ 	.short	0x010a
        /*1656*/ 	.byte	0x3f
	.zero		1


	//   ....[58]....
        /*1658*/ 	.word	0x0002df30
        /*165c*/ 	.word	0x00000002
        /*1660*/ 	.word	0x00033440
        /*1664*/ 	.short	0x010a
        /*1666*/ 	.byte	0x3f
	.zero		1


	//   ....[59]....
        /*1668*/ 	.word	0x0002eb40
        /*166c*/ 	.word	0x00000012
        /*1670*/ 	.word	0x00033400
        /*1674*/ 	.short	0x0107
        /*1676*/ 	.byte	0x3f
	.zero		1


	//   ....[60]....
        /*1678*/ 	.word	0x0002ec40
        /*167c*/ 	.word	0x00000012
        /*1680*/ 	.word	0x00033400
        /*1684*/ 	.short	0x0101
        /*1686*/ 	.byte	0x3f
	.zero		1


	//   ....[61]....
        /*1688*/ 	.word	0x0002ec60
        /*168c*/ 	.word	0x00000012
        /*1690*/ 	.word	0x00033420
        /*1694*/ 	.short	0x010a
        /*1696*/ 	.byte	0x3f
	.zero		1


	//   ....[62]....
        /*1698*/ 	.word	0x0002ef80
        /*169c*/ 	.word	0x00000006
        /*16a0*/ 	.word	0x00033480
        /*16a4*/ 	.short	0x010a
        /*16a6*/ 	.byte	0x3f
	.zero		1


	//   ....[63]....
        /*16a8*/ 	.word	0x0002f3e0
        /*16ac*/ 	.word	0x00000006
        /*16b0*/ 	.word	0x00033440
        /*16b4*/ 	.short	0x010a
        /*16b6*/ 	.byte	0x3f
	.zero		1


	//   ....[64]....
        /*16b8*/ 	.word	0x0002f890
        /*16bc*/ 	.word	0x00000003
        /*16c0*/ 	.word	0x00033470
        /*16c4*/ 	.short	0x010a
        /*16c6*/ 	.byte	0x3f
	.zero		1


	//   ....[65]....
        /*16c8*/ 	.word	0x0002f900
        /*16cc*/ 	.word	0x00000003
        /*16d0*/ 	.word	0x00033460
        /*16d4*/ 	.short	0x010a
        /*16d6*/ 	.byte	0x3f
	.zero		1


	//   ....[66]....
        /*16d8*/ 	.word	0x00030470
        /*16dc*/ 	.word	0x00000003
        /*16e0*/ 	.word	0x00033450
        /*16e4*/ 	.short	0x0101
        /*16e6*/ 	.byte	0x3f
	.zero		1


	//   ....[67]....
        /*16e8*/ 	.word	0x000304f0
        /*16ec*/ 	.word	0x00000003
        /*16f0*/ 	.word	0x00000000
        /*16f4*/ 	.short	0x0101
        /*16f6*/ 	.byte	0x3f
	.zero		1


	//   ....[68]....
        /*16f8*/ 	.word	0x00030730
        /*16fc*/ 	.word	0x00000000
        /*1700*/ 	.word	0x00033470
        /*1704*/ 	.short	0x010a
        /*1706*/ 	.byte	0x3f
	.zero		1


	//   ....[69]....
        /*1708*/ 	.word	0x000307a0
        /*170c*/ 	.word	0x00000000
        /*1710*/ 	.word	0x00033460
        /*1714*/ 	.short	0x010a
        /*1716*/ 	.byte	0x3f
	.zero		1


	//   ....[70]....
        /*1718*/ 	.word	0x000313b0
        /*171c*/ 	.word	0x00000000
        /*1720*/ 	.word	0x00033450
        /*1724*/ 	.short	0x0101
        /*1726*/ 	.byte	0x3f
	.zero		1


	//   ....[71]....
        /*1728*/ 	.word	0x00031400
        /*172c*/ 	.word	0x00000000
        /*1730*/ 	.word	0x00000000
        /*1734*/ 	.short	0x0101
        /*1736*/ 	.byte	0x3f
	.zero		1


	//   ....[72]....
        /*1738*/ 	.word	0x00032720
        /*173c*/ 	.word	0x00000000
        /*1740*/ 	.word	0x00033420
        /*1744*/ 	.short	0x010a
        /*1746*/ 	.byte	0x3f
	.zero		1


	//   ....[73]....
        /*1748*/ 	.word	0x000328d0
        /*174c*/ 	.word	0x00000006
        /*1750*/ 	.word	0x00000000
        /*1754*/ 	.short	0x010a
        /*1756*/ 	.byte	0x3f
	.zero		1


	//   ....[74]....
        /*1758*/ 	.word	0x00032940
        /*175c*/ 	.word	0x00000007
        /*1760*/ 	.word	0x00000000
        /*1764*/ 	.short	0x010a
        /*1766*/ 	.byte	0x3f
	.zero		1


	//   ....[75]....
        /*1768*/ 	.word	0x000329a0
        /*176c*/ 	.word	0x00000004
        /*1770*/ 	.word	0x00033460
        /*1774*/ 	.short	0x010a
        /*1776*/ 	.byte	0x3f
	.zero		1


	//   ....[76]....
        /*1778*/ 	.word	0x000329f0
        /*177c*/ 	.word	0x00000003
        /*1780*/ 	.word	0x00033460
        /*1784*/ 	.short	0x010a
        /*1786*/ 	.byte	0x3f
	.zero		1


	//   ....[77]....
        /*1788*/ 	.word	0x00032a30
        /*178c*/ 	.word	0x00000004
        /*1790*/ 	.word	0x00033480
        /*1794*/ 	.short	0x010a
        /*1796*/ 	.byte	0x3f
	.zero		1


	//   ....[78]....
        /*1798*/ 	.word	0x00032a50
        /*179c*/ 	.word	0x00000003
        /*17a0*/ 	.word	0x00033480
        /*17a4*/ 	.short	0x010a
        /*17a6*/ 	.byte	0x3f
	.zero		1


	//   ....[79]....
        /*17a8*/ 	.word	0x00032ab0
        /*17ac*/ 	.word	0x00000064
        /*17b0*/ 	.word	0x00033490
        /*17b4*/ 	.short	0x010a
        /*17b6*/ 	.byte	0x3f
	.zero		1


	//   ....[80]....
        /*17b8*/ 	.word	0x00032b00
        /*17bc*/ 	.word	0x00000064
        /*17c0*/ 	.word	0x00033490
        /*17c4*/ 	.short	0x010a
        /*17c6*/ 	.byte	0x3f
	.zero		1


	//   ....[81]....
        /*17c8*/ 	.word	0x00032b50
        /*17cc*/ 	.word	0x00000064
        /*17d0*/ 	.word	0x00033490
        /*17d4*/ 	.short	0x010a
        /*17d6*/ 	.byte	0x3f
	.zero		1


	//   ....[82]....
        /*17d8*/ 	.word	0x00032ba0
        /*17dc*/ 	.word	0x00000064
        /*17e0*/ 	.word	0x000334b0
        /*17e4*/ 	.short	0x010a
        /*17e6*/ 	.byte	0x3f
	.zero		1


	//   ....[83]....
        /*17e8*/ 	.word	0x00032e40
        /*17ec*/ 	.word	0x00000010
        /*17f0*/ 	.word	0x00033400
        /*17f4*/ 	.short	0x010a
        /*17f6*/ 	.byte	0x3f
	.zero		1


	//   ....[84]....
        /*17f8*/ 	.word	0x00033050
        /*17fc*/ 	.word	0x00000010
        /*1800*/ 	.word	0x00033400
        /*1804*/ 	.short	0x010a
        /*1806*/ 	.byte	0x3f
	.zero		1


	//   ....[85]....
        /*1808*/ 	.word	0x000330a0
        /*180c*/ 	.word	0x00000003
        /*1810*/ 	.word	0x00033430
        /*1814*/ 	.short	0x010a
        /*1816*/ 	.byte	0x3f
	.zero		1


	//   ....[86]....
        /*1818*/ 	.word	0x000330f0
        /*181c*/ 	.word	0x00000009
        /*1820*/ 	.word	0x00033430
        /*1824*/ 	.short	0x010a
        /*1826*/ 	.byte	0x3f
	.zero		1


	//   ....[87]....
        /*1828*/ 	.word	0x00033140
        /*182c*/ 	.word	0x00000008
        /*1830*/ 	.word	0x00033450
        /*1834*/ 	.short	0x010a
        /*1836*/ 	.byte	0x3f
	.zero		1


	//   ....[88]....
        /*1838*/ 	.word	0x00033190
        /*183c*/ 	.word	0x00000000
        /*1840*/ 	.word	0x00033430
        /*1844*/ 	.short	0x010a
        /*1846*/ 	.byte	0x3f
	.zero		1


	//   ....[89]....
        /*1848*/ 	.word	0x000331e0
        /*184c*/ 	.word	0x00000008
        /*1850*/ 	.word	0x00033450
        /*1854*/ 	.short	0x010a
        /*1856*/ 	.byte	0x3f
	.zero		1


	//   ....[90]....
        /*1858*/ 	.word	0x00033230
        /*185c*/ 	.word	0x00000005
        /*1860*/ 	.word	0x00033450
        /*1864*/ 	.short	0x010a
        /*1866*/ 	.byte	0x3f
	.zero		1


	//   ....[91]....
        /*1868*/ 	.word	0x00036af0
        /*186c*/ 	.word	0x00000012
        /*1870*/ 	.word	0x00033420
        /*1874*/ 	.short	0x010a
        /*1876*/ 	.byte	0x3f
	.zero		1


	//   ....[92]....
        /*1878*/ 	.word	0x00036b40
        /*187c*/ 	.word	0x00000006
        /*1880*/ 	.word	0x000334a0
        /*1884*/ 	.short	0x010a
        /*1886*/ 	.byte	0x3f
	.zero		1


	//   ....[93]....
        /*1888*/ 	.word	0x00036b90
        /*188c*/ 	.word	0x00000006
        /*1890*/ 	.word	0x000334c0
        /*1894*/ 	.short	0x010a
        /*1896*/ 	.byte	0x3f
	.zero		1


	//   ....[94]....
        /*1898*/ 	.word	0x00036be0
        /*189c*/ 	.word	0x00000007
        /*18a0*/ 	.word	0x000334a0
        /*18a4*/ 	.short	0x010a
        /*18a6*/ 	.byte	0x3f
	.zero		1


	//   ....[95]....
        /*18a8*/ 	.word	0x00036c30
        /*18ac*/ 	.word	0x00000007
        /*18b0*/ 	.word	0x000334c0
        /*18b4*/ 	.short	0x010a
        /*18b6*/ 	.byte	0x3f
	.zero		1


	//   ....[96]....
        /*18b8*/ 	.word	0x00036dd0
        /*18bc*/ 	.word	0x00000002
        /*18c0*/ 	.word	0x00033480
        /*18c4*/ 	.short	0x010a
        /*18c6*/ 	.byte	0x3f
	.zero		1


	//   ....[97]....
        /*18c8*/ 	.word	0x00036e20
        /*18cc*/ 	.word	0x00000002
        /*18d0*/ 	.word	0x00033440
        /*18d4*/ 	.short	0x010a
        /*18d6*/ 	.byte	0x3f
	.zero		1


	//   ....[98]....
        /*18d8*/ 	.word	0x00037420
        /*18dc*/ 	.word	0x00000012
        /*18e0*/ 	.word	0x00033420
        /*18e4*/ 	.short	0x010a
        /*18e6*/ 	.byte	0x3f
	.zero		1


	//   ....[99]....
        /*18e8*/ 	.word	0x00037470
        /*18ec*/ 	.word	0x00000006
        /*18f0*/ 	.word	0x00033480
        /*18f4*/ 	.short	0x010a
        /*18f6*/ 	.byte	0x3f
	.zero		1


	//   ....[100]....
        /*18f8*/ 	.word	0x000374c0
        /*18fc*/ 	.word	0x00000006
        /*1900*/ 	.word	0x00033440
        /*1904*/ 	.short	0x010a
        /*1906*/ 	.byte	0x3f
	.zero		1


	//   ....[101]....
        /*1908*/ 	.word	0x00037510
        /*190c*/ 	.word	0x00000003
        /*1910*/ 	.word	0x00033470
        /*1914*/ 	.short	0x010a
        /*1916*/ 	.byte	0x3f
	.zero		1


	//   ....[102]....
        /*1918*/ 	.word	0x00037560
        /*191c*/ 	.word	0x00000003
        /*1920*/ 	.word	0x00033460
        /*1924*/ 	.short	0x010a
        /*1926*/ 	.byte	0x3f
	.zero		1


	//   ....[103]....
        /*1928*/ 	.word	0x000375b0
        /*192c*/ 	.word	0x00000000
        /*1930*/ 	.word	0x00033470
        /*1934*/ 	.short	0x010a
        /*1936*/ 	.byte	0x3f
	.zero		1


	//   ....[104]....
        /*1938*/ 	.word	0x00037600
        /*193c*/ 	.word	0x00000000
        /*1940*/ 	.word	0x00033460
        /*1944*/ 	.short	0x010a
        /*1946*/ 	.byte	0x3f
	.zero		1


	//   ....[105]....
        /*1948*/ 	.word	0x00038180
        /*194c*/ 	.word	0x00000000
        /*1950*/ 	.word	0x00033420
        /*1954*/ 	.short	0x010a
        /*1956*/ 	.byte	0x3f
	.zero		1


	//   ....[106]....
        /*1958*/ 	.word	0x00038320
        /*195c*/ 	.word	0x00000006
        /*1960*/ 	.word	0x00000000
        /*1964*/ 	.short	0x010a
        /*1966*/ 	.byte	0x3f
	.zero		1


	//   ....[107]....
        /*1968*/ 	.word	0x00038370
        /*196c*/ 	.word	0x00000007
        /*1970*/ 	.word	0x00000000
        /*1974*/ 	.short	0x010a
        /*1976*/ 	.byte	0x3f
	.zero		1


	//   ....[108]....
        /*1978*/ 	.word	0x000383c0
        /*197c*/ 	.word	0x00000004
        /*1980*/ 	.word	0x00033460
        /*1984*/ 	.short	0x010a
        /*1986*/ 	.byte	0x3f
	.zero		1


	//   ....[109]....
        /*1988*/ 	.word	0x00038410
        /*198c*/ 	.word	0x00000003
        /*1990*/ 	.word	0x00033460
        /*1994*/ 	.short	0x010a
        /*1996*/ 	.byte	0x3f
	.zero		1


	//   ....[110]....
        /*1998*/ 	.word	0x00038460
        /*199c*/ 	.word	0x00000004
        /*19a0*/ 	.word	0x00033480
        /*19a4*/ 	.short	0x010a
        /*19a6*/ 	.byte	0x3f
	.zero		1


	//----- nvinfo : EIATTR_NUM_MBARRIERS
	.align		4
.L_841:
        /*19a8*/ 	.byte	0x03, 0x38
        /*19aa*/ 	.short	0x0016


	//----- nvinfo : EIATTR_EXIT_INSTR_OFFSETS
	.align		4
        /*19ac*/ 	.byte	0x04, 0x1c
        /*19ae*/ 	.short	(.L_843 - .L_842)


	//   ....[0]....
.L_842:
        /*19b0*/ 	.word	0x00032aa0


	//----- nvinfo : EIATTR_MAX_THREADS
	.align		4
.L_843:
        /*19b4*/ 	.byte	0x04, 0x05
        /*19b6*/ 	.short	(.L_845 - .L_844)
.L_844:
        /*19b8*/ 	.word	0x00000180
        /*19bc*/ 	.word	0x00000001
        /*19c0*/ 	.word	0x00000001


	//----- nvinfo : EIATTR_CRS_STACK_SIZE
	.align		4
.L_845:
        /*19c4*/ 	.byte	0x04, 0x1e
        /*19c6*/ 	.short	(.L_847 - .L_846)
.L_846:
        /*19c8*/ 	.word	0x00000000


	//----- nvinfo : EIATTR_CBANK_PARAM_SIZE
	.align		4
.L_847:
        /*19cc*/ 	.byte	0x03, 0x19
        /*19ce*/ 	.short	0x0af0


	//----- nvinfo : EIATTR_PARAM_CBANK
	.align		4
        /*19d0*/ 	.byte	0x04, 0x0a
        /*19d2*/ 	.short	(.L_849 - .L_848)
	.align		4
.L_848:
        /*19d4*/ 	.word	index@(.nv.constant0._ZN7cutlass13device_kernelIN5flash11enable_sm90INS1_16FlashAttnFwdSm90INS1_25CollectiveMainloopFwdSm90ILi2EN4cute5tupleIJNS5_1CILi1EEES8_S8_EEENS6_IJNS7_ILi128EEENS7_ILi160EEENS7_ILi192EEEEEELi192ENS_12float_e4m3_tEfNS_4arch4Sm90ELb1ELb0ELb0ELb1ELb0ELb1ELb0ELb1ELb1ELb1ELb1ELb0EEENS1_21CollectiveEpilogueFwdINS6_IJSA_SC_SB_EEES9_NS_10bfloat16_tESG_Li256ELb1ELb1ELb1ELb1EEENS1_36VarlenDynamicPersistentTileSchedulerILi128ELi160ELi256ELi128ELb1ELb1ELb1ELb1ELb1ELb1EEEEEEEEEvNT_6ParamsE)
        /*19d8*/ 	.short	0x0210
        /*19da*/ 	.short	0x0af0


	//----- nvinfo : EIATTR_SW_WAR
	.align		4
.L_849:
        /*19dc*/ 	.byte	0x04, 0x36
        /*19de*/ 	.short	(.L_851 - .L_850)
.L_850:
        /*19e0*/ 	.word	0x00000008
.L_851:


//--------------------- .nv.info._ZN7cutlass13device_kernelIN5flash11enable_sm90INS1_16FlashAttnFwdSm90INS1_25CollectiveMainloopFwdSm90ILi2EN4cute5tupleIJNS5_1CILi1EEES8_S8_EEENS6_IJNS7_ILi128EEENS7_ILi224EEESA_EEELi128ENS_12float_e4m3_tEfNS_4arch4Sm90ELb0ELb0ELb0ELb0ELb0ELb0ELb0ELb1ELb1ELb1ELb1ELb0EEENS1_21CollectiveEpilogueFwdINS6_IJSA_SA_SB_EEES9_NS_10bfloat16_tESF_Li256ELb0ELb1ELb1ELb1EEENS1_19SingleTileSchedulerILb0ELb1ELb1ELi128EEEEEEEEEvNT_6ParamsE --------------------------
	.section	.nv.info._ZN7cutlass13device_kernelIN5flash11enable_sm90INS1_16FlashAttnFwdSm90INS1_25CollectiveMainloopFwdSm90ILi2EN4cute5tupleIJNS5_1CILi1EEES8_S8_EEENS6_IJNS7_ILi128EEENS7_ILi224EEESA_EEELi128ENS_12float_e4m3_tEfNS_4arch4Sm90ELb0ELb0ELb0ELb0ELb0ELb0ELb0ELb1ELb1ELb1ELb1ELb0EEENS1_21CollectiveEpilogueFwdINS6_IJSA_SA_SB_EEES9_NS_10bfloat16_tESF_Li256ELb0ELb1ELb1ELb1EEENS1_19SingleTileSchedulerILb0ELb1ELb1ELi128EEEEEEEEEvNT_6ParamsE,"",@"SHT_CUDA_INFO"
	.sectionflags	@""
	.align	4


	//----- nvinfo : EIATTR_CUDA_API_VERSION
	.align		4
        /*0000*/ 	.byte	0x04, 0x37
        /*0002*/ 	.short	(.L_853 - .L_852)
.L_852:
        /*0004*/ 	.word	0x00000082


	//----- nvinfo : EIATTR_KPARAM_INFO
	.align		4
.L_853:
        /*0008*/ 	.byte	0x04, 0x17
        /*000a*/ 	.short	(.L_855 - .L_854)
.L_854:
        /*000c*/ 	.word	0x00000000
        /*0010*/ 	.short	0x0000
        /*0012*/ 	.short	0x0070
        /*0014*/ 	.byte	0x00, 0xf0, 0x01, 0x28


	//----- nvinfo : EIATTR_SPARSE_MMA_MASK
	.align		4
.L_855:
        /*0018*/ 	.byte	0x03, 0x50
        /*001a*/ 	.short	0x0000


	//----- nvinfo : EIATTR_MAXREG_COUNT
	.align		4
        /*001c*/ 	.byte	0x03, 0x1b
        /*001e*/ 	.short	0x00a8


	//----- nvinfo : EIATTR_NUM_BARRIERS
	.align		4
        /*0020*/ 	.byte	0x02, 0x4c
        /*0022*/ 	.byte	0x10
	.zero		1


	//----- nvinfo : EIATTR_EXTERNS
	.align		4
        /*0024*/ 	.byte	0x04, 0x0f
        /*0026*/ 	.short	(.L_857 - .L_856)


	//   ....[0]....
	.align		4
.L_856:
        /*0028*/ 	.word	index@(__assertfail)


	//----- nvinfo : EIATTR_ANNOTATIONS
	.align		4
.L_857:
        /*002c*/ 	.byte	0x04, 0x55
        /*002e*/ 	.short	(.L_859 - .L_858)


	//   ....[0]....
.L_858:
        /* <DEDUP_REMOVED lines=19> */


	//----- nvinfo : EIATTR_MERCURY_ISA_VERSION
	.align		4
.L_859:
        /*0148*/ 	.byte	0x03, 0x5f
        /*014a*/ 	.short	0x0101


	//----- nvinfo : EIATTR_INT_WARP_WIDE_INSTR_OFFSETS
	.align		4
        /*014c*/ 	.byte	0x04, 0x31
        /*014e*/ 	.short	(.L_861 - .L_860)


	//   ....[0]....
.L_860:
        /*0150*/ 	.word	0x00000120


	//   ....[1]....
        /*0154*/ 	.word	0x000001c0


	//   ....[2]....
        /*0158*/ 	.word	0x00000230


	//----- nvinfo : EIATTR_COOP_GROUP_MASK_REGIDS
	.align		4
.L_861:
        /*015c*/ 	.byte	0x04, 0x29
        /*015e*/ 	.short	(.L_863 - .L_862)


	//   ....[0]....
.L_862:
        /*0160*/ 	.word	0xffffffff


	//   ....[1]....
        /*0164*/ 	.word	0xffffffff


	//   ....[2]....
        /*0168*/ 	.word	0xffffffff


	//   ....[3]....
        /*016c*/ 	.word	0xffffffff


	//   ....[4]....
        /*0170*/ 	.word	0xffffffff


	//   ....[5]....
        /*0174*/ 	.word	0xffffffff


	//   ....[6]....
        /*0178*/ 	.word	0xffffffff


	//   ....[7]....
        /*017c*/ 	.word	0xffffffff


	//   ....[8]....
        /*0180*/ 	.word	0xffffffff


	//   ....[9]....
        /*0184*/ 	.word	0xffffffff


	//   ....[10]....
        /*0188*/ 	.word	0xffffffff


	//   ....[11]....
        /*018c*/ 	.word	0xffffffff


	//   ....[12]....
        /*0190*/ 	.word	0xffffffff


	//   ....[13]....
        /*0194*/ 	.word	0xffffffff


	//   ....[14]....
        /*0198*/ 	.word	0xffffffff


	//   ....[15]....
        /*019c*/ 	.word	0xffffffff


	//   ....[16]....
        /*01a0*/ 	.word	0xffffffff


	//   ....[17]....
        /*01a4*/ 	.word	0xffffffff


	//   ....[18]....
        /*01a8*/ 	.word	0xffffffff


	//   ....[19]....
        /*01ac*/ 	.word	0xffffffff


	//   ....[20]....
        /*01b0*/ 	.word	0xffffffff


	//   ....[21]....
        /*01b4*/ 	.word	0xffffffff


	//   ....[22]....
        /*01b8*/ 	.word	0xffffffff


	//   ....[23]....
        /*01bc*/ 	.word	0xffffffff


	//   ....[24]....
        /*01c0*/ 	.word	0xffffffff


	//   ....[25]....
        /*01c4*/ 	.word	0xffffffff


	//   ....[26]....
        /*01c8*/ 	.word	0xffffffff


	//   ....[27]....
        /*01cc*/ 	.word	0xffffffff


	//   ....[28]....
        /*01d0*/ 	.word	0xffffffff


	//   ....[29]....
        /*01d4*/ 	.word	0xffffffff


	//   ....[30]....
        /*01d8*/ 	.word	0xffffffff


	//   ....[31]....
        /*01dc*/ 	.word	0xffffffff


	//   ....[32]....
        /*01e0*/ 	.word	0xffffffff


	//   ....[33]....
        /*01e4*/ 	.word	0xffffffff


	//   ....[34]....
        /*01e8*/ 	.word	0xffffffff


	//   ....[35]....
        /*01ec*/ 	.word	0xffffffff


	//   ....[36]....
        /*01f0*/ 	.word	0xffffffff


	//   ....[37]....
        /*01f4*/ 	.word	0xffffffff


	//   ....[38]....
        /*01f8*/ 	.word	0xffffffff


	//   ....[39]....
        /*01fc*/ 	.word	0xffffffff


	//   ....[40]....
        /*0200*/ 	.word	0xffffffff


	//   ....[41]....
        /*0204*/ 	.word	0xffffffff


	//   ....[42]....
        /*0208*/ 	.word	0xffffffff


	//   ....[43]....
        /*020c*/ 	.word	0xffffffff


	//   ....[44]....
        /*0210*/ 	.word	0xffffffff


	//   ....[45]....
        /*0214*/ 	.word	0xffffffff


	//   ....[46]....
        /*0218*/ 	.word	0xffffffff


	//   ....[47]....
        /*021c*/ 	.word	0xffffffff


	//   ....[48]....
        /*0220*/ 	.word	0xffffffff


	//   ....[49]....
        /*0224*/ 	.word	0xffffffff


	//   ....[50]....
        /*0228*/ 	.word	0xffffffff


	//   ....[51]....
        /*022c*/ 	.word	0xffffffff


	//   ....[52]....
        /*0230*/ 	.word	0xffffffff


	//   ....[53]....
        /*0234*/ 	.word	0xffffffff


	//   ....[54]....
        /*0238*/ 	.word	0xffffffff


	//   ....[55]....
        /*023c*/ 	.word	0xffffffff


	//   ....[56]....
        /*0240*/ 	.word	0xffffffff


	//   ....[57]....
        /*0244*/ 	.word	0xffffffff


	//   ....[58]....
        /*0248*/ 	.word	0xffffffff


	//   ....[59]....
        /*024c*/ 	.word	0xffffffff


	//   ....[60]....
        /*0250*/ 	.word	0xffffffff


	//   ....[61]....
        /*0254*/ 	.word	0xffffffff


	//   ....[62]....
        /*0258*/ 	.word	0xffffffff


	//   ....[63]....
        /*025c*/ 	.word	0xffffffff


	//   ....[64]....
        /*0260*/ 	.word	0xffffffff


	//   ....[65]....
        /*0264*/ 	.word	0xffffffff


	//   ....[66]....
        /*0268*/ 	.word	0xffffffff


	//   ....[67]....
        /*026c*/ 	.word	0xffffffff


	//   ....[68]....
        /*0270*/ 	.word	0xffffffff


	//   ....[69]....
        /*0274*/ 	.word	0xffffffff


	//   ....[70]....
        /*0278*/ 	.word	0xffffffff


	//   ....[71]....
        /*027c*/ 	.word	0xffffffff


	//   ....[72]....
        /*0280*/ 	.word	0xffffffff


	//   ....[73]....
        /*0284*/ 	.word	0xffffffff


	//   ....[74]....
        /*0288*/ 	.word	0xffffffff


	//   ....[75]....
        /*028c*/ 	.word	0xffffffff


	//   ....[76]....
        /*0290*/ 	.word	0xffffffff


	//   ....[77]....
        /*0294*/ 	.word	0xffffffff


	//   ....[78]....
        /*0298*/ 	.word	0xffffffff


	//   ....[79]....
        /*029c*/ 	.word	0xffffffff


	//   ....[80]....
        /*02a0*/ 	.word	0xffffffff


	//   ....[81]....
        /*02a4*/ 	.word	0xffffffff


	//   ....[82]....
        /*02a8*/ 	.word	0xffffffff


	//   ....[83]....
        /*02ac*/ 	.word	0xffffffff


	//   ....[84]....
        /*02b0*/ 	.word	0xffffffff


	//   ....[85]....
        /*02b4*/ 	.word	0xffffffff


	//   ....[86]....
        /*02b8*/ 	.word	0xffffffff


	//   ....[87]....
        /*02bc*/ 	.word	0xffffffff


	//   ....[88]....
        /*02c0*/ 	.word	0xffffffff


	//   ....[89]....
        /*02c4*/ 	.word	0xffffffff


	//   ....[90]....
        /*02c8*/ 	.word	0xffffffff


	//   ....[91]....
        /*02cc*/ 	.word	0xffffffff


	//   ....[92]....
        /*02d0*/ 	.word	0xffffffff


	//   ....[93]....
        /*02d4*/ 	.word	0xffffffff


	//   ....[94]....
        /*02d8*/ 	.word	0xffffffff


	//   ....[95]....
        /*02dc*/ 	.word	0xffffffff


	//   ....[96]....
        /*02e0*/ 	.word	0xffffffff


	//   ....[97]....
        /*02e4*/ 	.word	0xffffffff


	//   ....[98]....
        /*02e8*/ 	.word	0xffffffff


	//   ....[99]....
        /*02ec*/ 	.word	0xffffffff


	//   ....[100]....
        /*02f0*/ 	.word	0xffffffff


	//   ....[101]....
        /*02f4*/ 	.word	0xffffffff


	//   ....[102]....
        /*02f8*/ 	.word	0xffffffff


	//   ....[103]....
        /*02fc*/ 	.word	0xffffffff


	//   ....[104]....
        /*0300*/ 	.word	0xffffffff


	//   ....[105]....
        /*0304*/ 	.word	0xffffffff


	//   ....[106]....
        /*0308*/ 	.word	0xffffffff


	//   ....[107]....
        /*030c*/ 	.word	0xffffffff


	//   ....[108]....
        /*0310*/ 	.word	0xffffffff


	//   ....[109]....
        /*0314*/ 	.word	0xffffffff


	//   ....[110]....
        /*0318*/ 	.word	0xffffffff


	//   ....[111]....
        /*031c*/ 	.word	0x0500000f


	//   ....[112]....
        /*0320*/ 	.word	0x0500000f


	//   ....[113]....
        /*0324*/ 	.word	0x0500000f


	//   ....[114]....
        /*0328*/ 	.word	0x0500000f


	//   ....[115]....
        /*032c*/ 	.word	0x0500000f


	//   ....[116]....
        /*0330*/ 	.word	0x0500000f


	//   ....[117]....
        /*0334*/ 	.word	0x0500000f


	//   ....[118]....
        /*0338*/ 	.word	0x0500000f


	//   ....[119]....
        /*033c*/ 	.word	0x0500000f


	//   ....[120]....
        /*0340*/ 	.word	0x0500000f


	//   ....[121]....
        /*0344*/ 	.word	0x0500000f


	//   ....[122]....
        /*0348*/ 	.word	0x0500000f


	//   ....[123]....
        /*034c*/ 	.word	0x0500000f


	//   ....[124]....
        /*0350*/ 	.word	0x0500000f


	//   ....[125]....
        /*0354*/ 	.word	0x0500000f


	//   ....[126]....
        /*0358*/ 	.word	0x0500000f


	//   ....[127]....
        /*035c*/ 	.word	0x0500000f


	//----- nvinfo : EIATTR_COOP_GROUP_INSTR_OFFSETS
	.align		4
.L_863:
        /*0360*/ 	.byte	0x04, 0x28
        /*0362*/ 	.short	(.L_865 - .L_864)


	//   ....[0]....
.L_864:
        /*0364*/ 	.word	0x00000060


	//   ....[1]....
        /*0368*/ 	.word	0x00000130


	//   ....[2]....
        /*036c*/ 	.word	0x000001e0


	//   ....[3]....
        /*0370*/ 	.word	0x000003a0


	//   ....[4]....
        /*0374*/ 	.word	0x00000500


	//   ....[5]....
        /*0378*/ 	.word	0x00000620


	//   ....[6]....
        /*037c*/ 	.word	0x00000780


	//   ....[7]....
        /*0380*/ 	.word	0x00001350


	//   ....[8]....
        /*0384*/ 	.word	0x000032b0


	//   ....[9]....
        /*0388*/ 	.word	0x00003380


	//   ....[10]....
        /*038c*/ 	.word	0x000037a0


	//   ....[11]....
        /*0390*/ 	.word	0x00003970


	//   ....[12]....
        /*0394*/ 	.word	0x00006a60


	//   ....[13]....
        /*0398*/ 	.word	0x00006a70


	//   ....[14]....
        /*039c*/ 	.word	0x00006aa0


	//   ....[15]....
        /*03a0*/ 	.word	0x00006ab0


	//   ....[16]....
        /*03a4*/ 	.word	0x00008ee0


	//   ....[17]....
        /*03a8*/ 	.word	0x00008ef0


	//   ....[18]....
        /*03ac*/ 	.word	0x00008f70


	//   ....[19]....
        /*03b0*/ 	.word	0x00008f80


	//   ....[20]....
        /*03b4*/ 	.word	0x00009db0


	//   ....[21]....
        /*03b8*/ 	.word	0x00009dc0


	//   ....[22]....
        /*03bc*/ 	.word	0x00009dd0


	//   ....[23]....
        /*03c0*/ 	.word	0x00009df0


	//   ....[24]....
        /*03c4*/ 	.word	0x00009e00


	//   ....[25]....
        /*03c8*/ 	.word	0x00009e10


	//   ....[26]....
        /*03cc*/ 	.word	0x00009e20


	//   ....[27]....
        /*03d0*/ 	.word	0x00009e30


	//   ....[28]....
        /*03d4*/ 	.word	0x00009e40


	//   ....[29]....
        /*03d8*/ 	.word	0x00009e50


	//   ....[30]....
        /*03dc*/ 	.word	0x00009e60


	//   ....[31]....
        /*03e0*/ 	.word	0x00009e70


	//   ....[32]....
        /*03e4*/ 	.word	0x00009e90


	//   ....[33]....
        /*03e8*/ 	.word	0x00009eb0


	//   ....[34]....
        /*03ec*/ 	.word	0x00009ec0


	//   ....[35]....
        /*03f0*/ 	.word	0x00009ed0


	//   ....[36]....
        /*03f4*/ 	.word	0x00009ee0


	//   ....[37]....
        /*03f8*/ 	.word	0x00009ef0


	//   ....[38]....
        /*03fc*/ 	.word	0x00009f00


	//   ....[39]....
        /*0400*/ 	.word	0x00009f10


	//   ....[40]....
        /*0404*/ 	.word	0x00009f20


	//   ....[41]....
        /*0408*/ 	.word	0x00009f30


	//   ....[42]....
        /*040c*/ 	.word	0x00009f40


	//   ....[43]....
        /*0410*/ 	.word	0x00009f50


	//   ....[44]....
        /*0414*/ 	.word	0x00009f60


	//   ....[45]....
        /*0418*/ 	.word	0x00009f70


	//   ....[46]....
        /*041c*/ 	.word	0x00009f80


	//   ....[47]....
        /*0420*/ 	.word	0x00009f90


	//   ....[48]....
        /*0424*/ 	.word	0x00009fa0


	//   ....[49]....
        /*0428*/ 	.word	0x00009fb0


	//   ....[50]....
        /*042c*/ 	.word	0x00009fc0


	//   ....[51]....
        /*0430*/ 	.word	0x00009fe0


	//   ....[52]....
        /*0434*/ 	.word	0x00009ff0


	//   ....[53]....
        /*0438*/ 	.word	0x0000a000


	//   ....[54]....
        /*043c*/ 	.word	0x0000a010


	//   ....[55]....
        /*0440*/ 	.word	0x0000a020


	//   ....[56]....
        /*0444*/ 	.word	0x0000a040


	//   ....[57]....
        /*0448*/ 	.word	0x0000a060


	//   ....[58]....
        /*044c*/ 	.word	0x0000a070


	//   ....[59]....
        /*0450*/ 	.word	0x0000a090


	//   ....[60]....
        /*0454*/ 	.word	0x0000a0c0


	//   ....[61]....
        /*0458*/ 	.word	0x0000a0d0


	//   ....[62]....
        /*045c*/ 	.word	0x0000a0e0


	//   ....[63]....
        /*0460*/ 	.word	0x0000a0f0


	//   ....[64]....
        /*0464*/ 	.word	0x0000a100


	//   ....[65]....
        /*0468*/ 	.word	0x0000a110


	//   ....[66]....
        /*046c*/ 	.word	0x0000a120


	//   ....[67]....
        /*0470*/ 	.word	0x0000a130


	//   ....[68]....
        /*0474*/ 	.word	0x0000a140


	//   ....[69]....
        /*0478*/ 	.word	0x0000a150


	//   ....[70]....
        /*047c*/ 	.word	0x0000a180


	//   ....[71]....
        /*0480*/ 	.word	0x0000a1b0


	//   ....[72]....
        /*0484*/ 	.word	0x0000a1f0


	//   ....[73]....
        /*0488*/ 	.word	0x0000a230


	//   ....[74]....
        /*048c*/ 	.word	0x0000a260


	//   ....[75]....
        /*0490*/ 	.word	0x0000a2a0


	//   ....[76]....
        /*0494*/ 	.word	0x0000a2d0


	//   ....[77]....
        /*0498*/ 	.word	0x0000a2f0


	//   ....[78]....
        /*049c*/ 	.word	0x0000a300


	//   ....[79]....
        /*04a0*/ 	.word	0x0000a310


	//   ....[80]....
        /*04a4*/ 	.word	0x0000a320


	//   ....[81]....
        /*04a8*/ 	.word	0x0000a330


	//   ....[82]....
        /*04ac*/ 	.word	0x0000a340


	//   ....[83]....
        /*04b0*/ 	.word	0x0000a350


	//   ....[84]....
        /*04b4*/ 	.word	0x0000a770


	//   ....[85]....
        /*04b8*/ 	.word	0x0000a7c0


	//   ....[86]....
        /*04bc*/ 	.word	0x0000a800


	//   ....[87]....
        /*04c0*/ 	.word	0x0000a840


	//   ....[88]....
        /*04c4*/ 	.word	0x0000a870


	//   ....[89]....
        /*04c8*/ 	.word	0x0000a8b0


	//   ....[90]....
        /*04cc*/ 	.word	0x0000af80


	//   ....[91]....
        /*04d0*/ 	.word	0x0000afb0


	//   ....[92]....
        /*04d4*/ 	.word	0x0000bad0


	//   ....[93]....
        /*04d8*/ 	.word	0x0000c7e0


	//   ....[94]....
        /*04dc*/ 	.word	0x0000d1d0


	//   ....[95]....
        /*04e0*/ 	.word	0x0000d200


	//   ....[96]....
        /*04e4*/ 	.word	0x0000d220


	//   ....[97]....
        /*04e8*/ 	.word	0x0000d2c0


	//   ....[98]....
        /*04ec*/ 	.word	0x0000d2e0


	//   ....[99]....
        /*04f0*/ 	.word	0x0000d370


	//   ....[100]....
        /*04f4*/ 	.word	0x0000d390


	//   ....[101]....
        /*04f8*/ 	.word	0x0000d420


	//   ....[102]....
        /*04fc*/ 	.word	0x0000d440


	//   ....[103]....
        /*0500*/ 	.word	0x0000d4d0


	//   ....[104]....
        /*0504*/ 	.word	0x0000d4f0


	//   ....[105]....
        /*0508*/ 	.word	0x0000d580


	//   ....[106]....
        /*050c*/ 	.word	0x0000d5a0


	//   ....[107]....
        /*0510*/ 	.word	0x0000d630


	//   ....[108]....
        /*0514*/ 	.word	0x0000d650


	//   ....[109]....
        /*0518*/ 	.word	0x0000d660


	//   ....[110]....
        /*051c*/ 	.word	0x0000f1a0


	//   ....[111]....
        /*0520*/ 	.word	0x0000f690


	//   ....[112]....
        /*0524*/ 	.word	0x0000f860


	//   ....[113]....
        /*0528*/ 	.word	0x0000f8c0


	//   ....[114]....
        /*052c*/ 	.word	0x0000f960


	//   ....[115]....
        /*0530*/ 	.word	0x0000fa60


	//   ....[116]....
        /*0534*/ 	.word	0x0000fad0


	//   ....[117]....
        /*0538*/ 	.word	0x0000fbd0


	//   ....[118]....
        /*053c*/ 	.word	0x0000fc40


	//   ....[119]....
        /*0540*/ 	.word	0x0000fd40


	//   ....[120]....
        /*0544*/ 	.word	0x0000fdb0


	//   ....[121]....
        /*0548*/ 	.word	0x0000feb0


	//   ....[122]....
        /*054c*/ 	.word	0x0000ff20


	//   ....[123]....
        /*0550*/ 	.word	0x00010020


	//   ....[124]....
        /*0554*/ 	.word	0x00010090


	//   ....[125]....
        /*0558*/ 	.word	0x00010180


	//   ....[126]....
        /*055c*/ 	.word	0x000101f0


	//   ....[127]....
        /*0560*/ 	.word	0x000102d0


	//----- nvinfo : EIATTR_REG_RECONFIG
	.align		4
.L_865:
        /*0564*/ 	.byte	0x01, 0x54
	.zero		2


	//----- nvinfo : EIATTR_SYSCALL_OFFSETS
	.align		4
        /*0568*/ 	.byte	0x04, 0x46
        /*056a*/ 	.short	(.L_867 - .L_866)


	//   ....[0]....
.L_866:
        /*056c*/ 	.word	0x00001510


	//   ....[1]....
        /*0570*/ 	.word	0x0000c150


	//   ....[2]....
        /*0574*/ 	.word	0x0000c290


	//   ....[3]....
        /*0578*/ 	.word	0x0000c3d0


	//   ....[4]....
        /*057c*/ 	.word	0x0000c4f0


	//   ....[5]....
        /*0580*/ 	.word	0x0000ce70


	//----- nvinfo : EIATTR_MBARRIER_INSTR_OFFSETS
	.align		4
.L_867:
        /*0584*/ 	.byte	0x04, 0x39
        /*0586*/ 	.short	(.L_869 - .L_868)


	//   ....[0]....
.L_868:
        /*0588*/ 	.word	0x00000250
        /*058c*/ 	.word	0x000000ff
        /*0590*/ 	.word	0x0002e800
        /*0594*/ 	.short	0x0100
        /*0596*/ 	.byte	0x08
	.zero		1


	//   ....[1]....
        /*0598*/ 	.word	0x00000260
        /*059c*/ 	.word	0x000000ff
        /*05a0*/ 	.word	0x0002e820
        /*05a4*/ 	.short	0x0100
        /*05a6*/ 	.byte	0x08
	.zero		1


	//   ....[2]....
        /*05a8*/ 	.word	0x00000350
        /*05ac*/ 	.word	0x000000ff
        /*05b0*/ 	.word	0x0002e830
        /*05b4*/ 	.short	0x0100
        /*05b6*/ 	.byte	0x08
	.zero		1


	//   ....[3]....
        /*05b8*/ 	.word	0x00000360
        /*05bc*/ 	.word	0x000000ff
        /*05c0*/ 	.word	0x0002e840
        /*05c4*/ 	.short	0x0100
        /*05c6*/ 	.byte	0x08
	.zero		1


	//   ....[4]....
        /*05c8*/ 	.word	0x00000370
        /*05cc*/ 	.word	0x000000ff
        /*05d0*/ 	.word	0x0002e838
        /*05d4*/ 	.short	0x0100
        /*05d6*/ 	.byte	0x08
	.zero		1


	//   ....[5]....
        /*05d8*/ 	.word	0x00000380
        /*05dc*/ 	.word	0x000000ff
        /*05e0*/ 	.word	0x0002e848
        /*05e4*/ 	.short	0x0100
        /*05e6*/ 	.byte	0x08
	.zero		1


	//   ....[6]....
        /*05e8*/ 	.word	0x000004b0
        /*05ec*/ 	.word	0x000000ff
        /*05f0*/ 	.word	0x0002e850
        /*05f4*/ 	.short	0x0100
        /*05f6*/ 	.byte	0x08
	.zero		1


	//   ....[7]....
        /*05f8*/ 	.word	0x000004c0
        /*05fc*/ 	.word	0x000000ff
        /*0600*/ 	.word	0x0002e860
        /*0604*/ 	.short	0x0100
        /*0606*/ 	.byte	0x08
	.zero		1


	//   ....[8]....
        /*0608*/ 	.word	0x000004d0
        /*060c*/ 	.word	0x000000ff
        /*0610*/ 	.word	0x0002e858
        /*0614*/ 	.short	0x0100
        /*0616*/ 	.byte	0x08
	.zero		1


	//   ....[9]....
        /*0618*/ 	.word	0x000004e0
        /*061c*/ 	.word	0x000000ff
        /*0620*/ 	.word	0x0002e868
        /*0624*/ 	.short	0x0100
        /*0626*/ 	.byte	0x08
	.zero		1


	//   ....[10]....
        /*0628*/ 	.word	0x000005d0
        /*062c*/ 	.word	0x000000ff
        /*0630*/ 	.word	0x0002e870
        /*0634*/ 	.short	0x0100
        /*0636*/ 	.byte	0x06
	.zero		1


	//   ....[11]....
        /*0638*/ 	.word	0x000005e0
        /*063c*/ 	.word	0x000000ff
        /*0640*/ 	.word	0x0002e880
        /*0644*/ 	.short	0x0100
        /*0646*/ 	.byte	0x06
	.zero		1


	//   ....[12]....
        /*0648*/ 	.word	0x000005f0
        /*064c*/ 	.word	0x000000ff
        /*0650*/ 	.word	0x0002e878
        /*0654*/ 	.short	0x0100
        /*0656*/ 	.byte	0x06
	.zero		1


	//   ....[13]....
        /*0658*/ 	.word	0x00000600
        /*065c*/ 	.word	0x000000ff
        /*0660*/ 	.word	0x0002e888
        /*0664*/ 	.short	0x0100
        /*0666*/ 	.byte	0x06
	.zero		1


	//   ....[14]....
        /*0668*/ 	.word	0x00000730
        /*066c*/ 	.word	0x000000ff
        /*0670*/ 	.word	0x0002e890
        /*0674*/ 	.short	0x0100
        /*0676*/ 	.byte	0x08
	.zero		1


	//   ....[15]....
        /*0678*/ 	.word	0x00000740
        /*067c*/ 	.word	0x000000ff
        /*0680*/ 	.word	0x0002e8a0
        /*0684*/ 	.short	0x0100
        /*0686*/ 	.byte	0x08
	.zero		1


	//   ....[16]....
        /*0688*/ 	.word	0x00000750
        /*068c*/ 	.word	0x000000ff
        /*0690*/ 	.word	0x0002e898
        /*0694*/ 	.short	0x0100
        /*0696*/ 	.byte	0x08
	.zero		1


	//   ....[17]....
        /*0698*/ 	.word	0x00000760
        /*069c*/ 	.word	0x000000ff
        /*06a0*/ 	.word	0x0002e8a8
        /*06a4*/ 	.short	0x0100
        /*06a6*/ 	.byte	0x08
	.zero		1


	//   ....[18]....
        /*06a8*/ 	.word	0x00000890
        /*06ac*/ 	.word	0x000000ff
        /*06b0*/ 	.word	0x0002e8b0
        /*06b4*/ 	.short	0x0100
        /*06b6*/ 	.byte	0x08
	.zero		1


	//   ....[19]....
        /*06b8*/ 	.word	0x000008a0
        /*06bc*/ 	.word	0x000000ff
        /*06c0*/ 	.word	0x0002e8c0
        /*06c4*/ 	.short	0x0100
        /*06c6*/ 	.byte	0x08
	.zero		1


	//   ....[20]....
        /*06c8*/ 	.word	0x000008b0
        /*06cc*/ 	.word	0x000000ff
        /*06d0*/ 	.word	0x0002e8b8
        /*06d4*/ 	.short	0x0100
        /*06d6*/ 	.byte	0x08
	.zero		1


	//   ....[21]....
        /*06d8*/ 	.word	0x000008c0
        /*06dc*/ 	.word	0x000000ff
        /*06e0*/ 	.word	0x0002e8c8
        /*06e4*/ 	.short	0x0100
        /*06e6*/ 	.byte	0x08
	.zero		1


	//   ....[22]....
        /*06e8*/ 	.word	0x00001540
        /*06ec*/ 	.word	0x000000ff
        /*06f0*/ 	.word	0x0002e800
        /*06f4*/ 	.short	0x010a
        /*06f6*/ 	.byte	0x27
	.zero		1


	//   ....[23]....
        /*06f8*/ 	.word	0x000015a0
        /*06fc*/ 	.word	0x000000ff
        /*0700*/ 	.word	0x0002e830
        /*0704*/ 	.short	0x010a
        /*0706*/ 	.byte	0x27
	.zero		1


	//   ....[24]....
        /*0708*/ 	.word	0x00001620
        /*070c*/ 	.word	0x000000ff
        /*0710*/ 	.word	0x0002e830
        /*0714*/ 	.short	0x010a
        /*0716*/ 	.byte	0x27
	.zero		1


	//   ....[25]....
        /*0718*/ 	.word	0x00003e00
        /*071c*/ 	.word	0x00000041
        /*0720*/ 	.word	0x00000000
        /*0724*/ 	.short	0x0101
        /*0726*/ 	.byte	0x3f
	.zero		1


	//   ....[26]....
        /*0728*/ 	.word	0x000055d0
        /*072c*/ 	.word	0x000000ff
        /*0730*/ 	.word	0x0002e830
        /*0734*/ 	.short	0x010a
        /*0736*/ 	.byte	0x07
	.zero		1


	//   ....[27]....
        /*0738*/ 	.word	0x00005610
        /*073c*/ 	.word	0x000000ff
        /*0740*/ 	.word	0x0002e830
        /*0744*/ 	.short	0x010a
        /*0746*/ 	.byte	0x07
	.zero		1


	//   ....[28]....
        /*0748*/ 	.word	0x00006200
        /*074c*/ 	.word	0x000000ff
        /*0750*/ 	.word	0x0002e850
        /*0754*/ 	.short	0x010a
        /*0756*/ 	.byte	0x0a
	.zero		1


	//   ....[29]....
        /*0758*/ 	.word	0x00006240
        /*075c*/ 	.word	0x000000ff
        /*0760*/ 	.word	0x0002e850
        /*0764*/ 	.short	0x010a
        /*0766*/ 	.byte	0x0a
	.zero		1


	//   ....[30]....
        /*0768*/ 	.word	0x00007f90
        /*076c*/ 	.word	0x00000007
        /*0770*/ 	.word	0x00000000
        /*0774*/ 	.short	0x0101
        /*0776*/ 	.byte	0x3f
	.zero		1


	//   ....[31]....
        /*0778*/ 	.word	0x00008380
        /*077c*/ 	.word	0x000000ff
        /*0780*/ 	.word	0x00000000
        /*0784*/ 	.short	0x0101
        /*0786*/ 	.byte	0x04
	.zero		1


	//   ....[32]....
        /*0788*/ 	.word	0x00008b00
        /*078c*/ 	.word	0x000000ff
        /*0790*/ 	.word	0x0002e850
        /*0794*/ 	.short	0x010a
        /*0796*/ 	.byte	0x07
	.zero		1


	//   ....[33]....
        /*0798*/ 	.word	0x00008b40
        /*079c*/ 	.word	0x000000ff
        /*07a0*/ 	.word	0x0002e850
        /*07a4*/ 	.short	0x010a
        /*07a6*/ 	.byte	0x07
	.zero		1


	//   ....[34]....
        /*07a8*/ 	.word	0x00009240
        /*07ac*/ 	.word	0x000000ff
        /*07b0*/ 	.word	0x00000000
        /*07b4*/ 	.short	0x0101
        /*07b6*/ 	.byte	0x04
	.zero		1


	//   ....[35]....
        /*07b8*/ 	.word	0x0000a8a0
        /*07bc*/ 	.word	0x000000ff
        /*07c0*/ 	.word	0x00000000
        /*07c4*/ 	.short	0x0101
        /*07c6*/ 	.byte	0x04
	.zero		1


	//   ....[36]....
        /*07c8*/ 	.word	0x0000ca10
        /*07cc*/ 	.word	0x000000ff
        /*07d0*/ 	.word	0x0002e880
        /*07d4*/ 	.short	0x010a
        /*07d6*/ 	.byte	0x26
	.zero		1


	//   ....[37]....
        /*07d8*/ 	.word	0x0000cb70
        /*07dc*/ 	.word	0x000000ff
        /*07e0*/ 	.word	0x0002e840
        /*07e4*/ 	.short	0x010a
        /*07e6*/ 	.byte	0x26
	.zero		1


	//   ....[38]....
        /*07e8*/ 	.word	0x0000d790
        /*07ec*/ 	.word	0x000000ff
        /*07f0*/ 	.word	0x0002e800
        /*07f4*/ 	.short	0x0107
        /*07f6*/ 	.byte	0x26
	.zero		1


	//   ....[39]....
        /*07f8*/ 	.word	0x0000d7e0
        /*07fc*/ 	.word	0x000000ff
        /*0800*/ 	.word	0x0002e800
        /*0804*/ 	.short	0x0101
        /*0806*/ 	.byte	0x26
	.zero		1


	//   ....[40]....
        /*0808*/ 	.word	0x0000d800
        /*080c*/ 	.word	0x000000ff
        /*0810*/ 	.word	0x0002e820
        /*0814*/ 	.short	0x010a
        /*0816*/ 	.byte	0x26
	.zero		1


	//   ....[41]....
        /*0818*/ 	.word	0x0000db20
        /*081c*/ 	.word	0x00000004
        /*0820*/ 	.word	0x0002e880
        /*0824*/ 	.short	0x010a
        /*0826*/ 	.byte	0x3f
	.zero		1


	//   ....[42]....
        /*0828*/ 	.word	0x0000dd60
        /*082c*/ 	.word	0x00000004
        /*0830*/ 	.word	0x0002e840
        /*0834*/ 	.short	0x010a
        /*0836*/ 	.byte	0x3f
	.zero		1


	//   ....[43]....
        /*0838*/ 	.word	0x0000e000
        /*083c*/ 	.word	0x00000013
        /*0840*/ 	.word	0x0002e870
        /*0844*/ 	.short	0x010a
        /*0846*/ 	.byte	0x3f
	.zero		1


	//   ....[44]....
        /*0848*/ 	.word	0x0000e070
        /*084c*/ 	.word	0x00000013
        /*0850*/ 	.word	0x0002e860
        /*0854*/ 	.short	0x010a
        /*0856*/ 	.byte	0x3f
	.zero		1


	//   ....[45]....
        /*0858*/ 	.word	0x0000e7a0
        /*085c*/ 	.word	0x00000013
        /*0860*/ 	.word	0x0002e850
        /*0864*/ 	.short	0x0101
        /*0866*/ 	.byte	0x3f
	.zero		1


	//   ....[46]....
        /*0868*/ 	.word	0x0000e820
        /*086c*/ 	.word	0x00000013
        /*0870*/ 	.word	0x00000000
        /*0874*/ 	.short	0x0101
        /*0876*/ 	.byte	0x3f
	.zero		1


	//   ....[47]....
        /*0878*/ 	.word	0x0000e940
        /*087c*/ 	.word	0x00000003
        /*0880*/ 	.word	0x0002e870
        /*0884*/ 	.short	0x010a
        /*0886*/ 	.byte	0x3f
	.zero		1


	//   ....[48]....
        /*0888*/ 	.word	0x0000e9d0
        /*088c*/ 	.word	0x00000002
        /*0890*/ 	.word	0x0002e860
        /*0894*/ 	.short	0x010a
        /*0896*/ 	.byte	0x3f
	.zero		1


	//   ....[49]....
        /*0898*/ 	.word	0x0000f060
        /*089c*/ 	.word	0x00000002
        /*08a0*/ 	.word	0x0002e850
        /*08a4*/ 	.short	0x0101
        /*08a6*/ 	.byte	0x3f
	.zero		1


	//   ....[50]....
        /*08a8*/ 	.word	0x0000f0a0
        /*08ac*/ 	.word	0x00000000
        /*08b0*/ 	.word	0x00000000
        /*08b4*/ 	.short	0x0101
        /*08b6*/ 	.byte	0x3f
	.zero		1


	//   ....[51]....
        /*08b8*/ 	.word	0x0000f150
        /*08bc*/ 	.word	0x00000007
        /*08c0*/ 	.word	0x0002e820
        /*08c4*/ 	.short	0x010a
        /*08c6*/ 	.byte	0x3f
	.zero		1


	//   ....[52]....
        /*08c8*/ 	.word	0x0000f290
        /*08cc*/ 	.word	0x00000006
        /*08d0*/ 	.word	0x00000000
        /*08d4*/ 	.short	0x010a
        /*08d6*/ 	.byte	0x3f
	.zero		1


	//   ....[53]....
        /*08d8*/ 	.word	0x0000f300
        /*08dc*/ 	.word	0x00000005
        /*08e0*/ 	.word	0x00000000
        /*08e4*/ 	.short	0x010a
        /*08e6*/ 	.byte	0x3f
	.zero		1


	//   ....[54]....
        /*08e8*/ 	.word	0x0000f350
        /*08ec*/ 	.word	0x00000000
        /*08f0*/ 	.word	0x0002e860
        /*08f4*/ 	.short	0x010a
        /*08f6*/ 	.byte	0x3f
	.zero		1


	//   ....[55]....
        /*08f8*/ 	.word	0x0000f3a0
        /*08fc*/ 	.word	0x00000005
        /*0900*/ 	.word	0x0002e860
        /*0904*/ 	.short	0x010a
        /*0906*/ 	.byte	0x3f
	.zero		1


	//   ....[56]....
        /*0908*/ 	.word	0x0000f3e0
        /*090c*/ 	.word	0x00000000
        /*0910*/ 	.word	0x0002e880
        /*0914*/ 	.short	0x010a
        /*0916*/ 	.byte	0x3f
	.zero		1


	//   ....[57]....
        /*0918*/ 	.word	0x0000f400
        /*091c*/ 	.word	0x00000005
        /*0920*/ 	.word	0x0002e880
        /*0924*/ 	.short	0x010a
        /*0926*/ 	.byte	0x3f
	.zero		1


	//   ....[58]....
        /*0928*/ 	.word	0x0000f470
        /*092c*/ 	.word	0x00000000
        /*0930*/ 	.word	0x0002e800
        /*0934*/ 	.short	0x010a
        /*0936*/ 	.byte	0x3f
	.zero		1


	//   ....[59]....
        /*0938*/ 	.word	0x0000f4d0
        /*093c*/ 	.word	0x00000000
        /*0940*/ 	.word	0x0002e830
        /*0944*/ 	.short	0x010a
        /*0946*/ 	.byte	0x3f
	.zero		1


	//   ....[60]....
        /*0948*/ 	.word	0x0000f530
        /*094c*/ 	.word	0x0000000e
        /*0950*/ 	.word	0x0002e830
        /*0954*/ 	.short	0x010a
        /*0956*/ 	.byte	0x3f
	.zero		1


	//   ....[61]....
        /*0958*/ 	.word	0x0000f590
        /*095c*/ 	.word	0x0000000c
        /*0960*/ 	.word	0x0002e850
        /*0964*/ 	.short	0x010a
        /*0966*/ 	.byte	0x3f
	.zero		1


	//   ....[62]....
        /*0968*/ 	.word	0x0000f5f0
        /*096c*/ 	.word	0x00000005
        /*0970*/ 	.word	0x0002e850
        /*0974*/ 	.short	0x010a
        /*0976*/ 	.byte	0x3f
	.zero		1


	//   ....[63]....
        /*0978*/ 	.word	0x0000f750
        /*097c*/ 	.word	0x00000003
        /*0980*/ 	.word	0x0002e880
        /*0984*/ 	.short	0x010a
        /*0986*/ 	.byte	0x3f
	.zero		1


	//   ....[64]....
        /*0988*/ 	.word	0x0000f7b0
        /*098c*/ 	.word	0x00000003
        /*0990*/ 	.word	0x0002e840
        /*0994*/ 	.short	0x010a
        /*0996*/ 	.byte	0x3f
	.zero		1


	//   ....[65]....
        /*0998*/ 	.word	0x00010310
        /*099c*/ 	.word	0x00000002
        /*09a0*/ 	.word	0x0002e820
        /*09a4*/ 	.short	0x010a
        /*09a6*/ 	.byte	0x3f
	.zero		1


	//   ....[66]....
        /*09a8*/ 	.word	0x00010360
        /*09ac*/ 	.word	0x00000004
        /*09b0*/ 	.word	0x0002e880
        /*09b4*/ 	.short	0x010a
        /*09b6*/ 	.byte	0x3f
	.zero		1


	//   ....[67]....
        /*09b8*/ 	.word	0x000103b0
        /*09bc*/ 	.word	0x00000004
        /*09c0*/ 	.word	0x0002e840
        /*09c4*/ 	.short	0x010a
        /*09c6*/ 	.byte	0x3f
	.zero		1


	//   ....[68]....
        /*09c8*/ 	.word	0x00010400
        /*09cc*/ 	.word	0x00000013
        /*09d0*/ 	.word	0x0002e870
        /*09d4*/ 	.short	0x010a
        /*09d6*/ 	.byte	0x3f
	.zero		1


	//   ....[69]....
        /*09d8*/ 	.word	0x00010450
        /*09dc*/ 	.word	0x00000013
        /*09e0*/ 	.word	0x0002e860
        /*09e4*/ 	.short	0x010a
        /*09e6*/ 	.byte	0x3f
	.zero		1


	//   ....[70]....
        /*09e8*/ 	.word	0x000104b0
        /*09ec*/ 	.word	0x00000002
        /*09f0*/ 	.word	0x0002e870
        /*09f4*/ 	.short	0x010a
        /*09f6*/ 	.byte	0x3f
	.zero		1


	//   ....[71]....
        /*09f8*/ 	.word	0x00010510
        /*09fc*/ 	.word	0x00000003
        /*0a00*/ 	.word	0x0002e860
        /*0a04*/ 	.short	0x010a
        /*0a06*/ 	.byte	0x3f
	.zero		1


	//   ....[72]....
        /*0a08*/ 	.word	0x00010560
        /*0a0c*/ 	.word	0x00000007
        /*0a10*/ 	.word	0x0002e820
        /*0a14*/ 	.short	0x010a
        /*0a16*/ 	.byte	0x3f
	.zero		1


	//   ....[73]....
        /*0a18*/ 	.word	0x000105b0
        /*0a1c*/ 	.word	0x00000006
        /*0a20*/ 	.word	0x00000000
        /*0a24*/ 	.short	0x010a
        /*0a26*/ 	.byte	0x3f
	.zero		1


	//   ....[74]....
        /*0a28*/ 	.word	0x00010600
        /*0a2c*/ 	.word	0x00000005
        /*0a30*/ 	.word	0x00000000
        /*0a34*/ 	.short	0x010a
        /*0a36*/ 	.byte	0x3f
	.zero		1


	//   ....[75]....
        /*0a38*/ 	.word	0x00010650
        /*0a3c*/ 	.word	0x00000000
        /*0a40*/ 	.word	0x0002e860
        /*0a44*/ 	.short	0x010a
        /*0a46*/ 	.byte	0x3f
	.zero		1


	//   ....[76]....
        /*0a48*/ 	.word	0x000106a0
        /*0a4c*/ 	.word	0x00000005
        /*0a50*/ 	.word	0x0002e860
        /*0a54*/ 	.short	0x010a
        /*0a56*/ 	.byte	0x3f
	.zero		1


	//   ....[77]....
        /*0a58*/ 	.word	0x000106f0
        /*0a5c*/ 	.word	0x00000000
        /*0a60*/ 	.word	0x0002e880
        /*0a64*/ 	.short	0x010a
        /*0a66*/ 	.byte	0x3f
	.zero		1


	//----- nvinfo : EIATTR_NUM_MBARRIERS
	.align		4
.L_869:
        /*0a68*/ 	.byte	0x03, 0x38
        /*0a6a*/ 	.short	0x0016


	//----- nvinfo : EIATTR_EXIT_INSTR_OFFSETS
	.align		4
        /*0a6c*/ 	.byte	0x04, 0x1c
        /*0a6e*/ 	.short	(.L_871 - .L_870)


	//   ....[0]....
.L_870:
        /*0a70*/ 	.word	0x0000f450


	//----- nvinfo : EIATTR_MAX_THREADS
	.align		4
.L_871:
        /*0a74*/ 	.byte	0x04, 0x05
        /*0a76*/ 	.short	(.L_873 - .L_872)
.L_872:
        /*0a78*/ 	.word	0x00000180
        /*0a7c*/ 	.word	0x00000001
        /*0a80*/ 	.word	0x00000001


	//----- nvinfo : EIATTR_CRS_STACK_SIZE
	.align		4
.L_873:
        /*0a84*/ 	.byte	0x04, 0x1e
        /*0a86*/ 	.short	(.L_875 - .L_874)
.L_874:
        /*0a88*/ 	.word	0x00000000


	//----- nvinfo : EIATTR_CBANK_PARAM_SIZE
	.align		4
.L_875:
        /*0a8c*/ 	.byte	0x03, 0x19
        /*0a8e*/ 	.short	0x0a70


	//----- nvinfo : EIATTR_PARAM_CBANK
	.align		4
        /*0a90*/ 	.byte	0x04, 0x0a
        /*0a92*/ 	.short	(.L_877 - .L_876)
	.align		4
.L_876:
        /*0a94*/ 	.word	index@(.nv.constant0._ZN7cutlass13device_kernelIN5flash11enable_sm90INS1_16FlashAttnFwdSm90INS1_25CollectiveMainloopFwdSm90ILi2EN4cute5tupleIJNS5_1CILi1EEES8_S8_EEENS6_IJNS7_ILi128EEENS7_ILi224EEESA_EEELi128ENS_12float_e4m3_tEfNS_4arch4Sm90ELb0ELb0ELb0ELb0ELb0ELb0ELb0ELb1ELb1ELb1ELb1ELb0EEENS1_21CollectiveEpilogueFwdINS6_IJSA_SA_SB_EEES9_NS_10bfloat16_tESF_Li256ELb0ELb1ELb1ELb1EEENS1_19SingleTileSchedulerILb0ELb1ELb1ELi128EEEEEEEEEvNT_6ParamsE)
        /*0a98*/ 	.short	0x0210
        /*0a9a*/ 	.short	0x0a70


	//----- nvinfo : EIATTR_SW_WAR
	.align		4
.L_877:
        /*0a9c*/ 	.byte	0x04, 0x36
        /*0a9e*/ 	.short	(.L_879 - .L_878)
.L_878:
        /*0aa0*/ 	.word	0x00000008
.L_879:


//--------------------- .nv.info._ZN7cutlass13device_kernelIN5flash11enable_sm90INS1_16FlashAttnFwdSm90INS1_25CollectiveMainloopFwdSm90ILi2EN4cute5tupleIJNS5_1CILi1EEES8_S8_EEENS6_IJNS7_ILi128EEENS7_ILi224EEESA_EEELi128ENS_12float_e4m3_tEfNS_4arch4Sm90ELb0ELb0ELb0ELb1ELb0ELb0ELb0ELb1ELb1ELb1ELb1ELb0EEENS1_21CollectiveEpilogueFwdINS6_IJSA_SA_SB_EEES9_NS_10bfloat16_tESF_Li256ELb1ELb1ELb1ELb1EEENS1_36VarlenDynamicPersistentTileSchedulerILi128ELi224ELi256ELi128ELb1ELb1ELb1ELb0ELb1ELb1EEEEEEEEEvNT_6ParamsE --------------------------
	.section	.nv.info._ZN7cutlass13device_kernelIN5flash11enable_sm90INS1_16FlashAttnFwdSm90INS1_25CollectiveMainloopFwdSm90ILi2EN4cute5tupleIJNS5_1CILi1EEES8_S8_EEENS6_IJNS7_ILi128EEENS7_ILi224EEESA_EEELi128ENS_12float_e4m3_tEfNS_4arch4Sm90ELb0ELb0ELb0ELb1ELb0ELb0ELb0ELb1ELb1ELb1ELb1ELb0EEENS1_21CollectiveEpilogueFwdINS6_IJSA_SA_SB_EEES9_NS_10bfloat16_tESF_Li256ELb1ELb1ELb1ELb1EEENS1_36VarlenDynamicPersistentTileSchedulerILi128ELi224ELi256ELi128ELb1ELb1ELb1ELb0ELb1ELb1EEEEEEEEEvNT_6ParamsE,"",@"SHT_CUDA_INFO"
	.sectionflags	@""
	.align	4


	//----- nvinfo : EIATTR_CUDA_API_VERSION
	.align		4
        /*0000*/ 	.byte	0x04, 0x37
        /*0002*/ 	.short	(.L_881 - .L_880)
.L_880:
        /*0004*/ 	.word	0x00000082


	//----- nvinfo : EIATTR_KPARAM_INFO
	.align		4
.L_881:
        /*0008*/ 	.byte	0x04, 0x17
        /*000a*/ 	.short	(.L_883 - .L_882)
.L_882:
        /*000c*/ 	.word	0x00000000
        /*0010*/ 	.short	0x0000
        /*0012*/ 	.short	0x0070
        /*0014*/ 	.byte	0x00, 0xf0, 0x01, 0x2a


	//----- nvinfo : EIATTR_SPARSE_MMA_MASK
	.align		4
.L_883:
        /*0018*/ 	.byte	0x03, 0x50
        /*001a*/ 	.short	0x0000


	//----- nvinfo : EIATTR_MAXREG_COUNT
	.align		4
        /*001c*/ 	.byte	0x03, 0x1b
        /*001e*/ 	.short	0x00a8


	//----- nvinfo : EIATTR_NUM_BARRIERS
	.align		4
        /*0020*/ 	.byte	0x02, 0x4c
        /*0022*/ 	.byte	0x10
	.zero		1


	//----- nvinfo : EIATTR_EXTERNS
	.align		4
        /*0024*/ 	.byte	0x04, 0x0f
        /*0026*/ 	.short	(.L_885 - .L_884)


	//   ....[0]....
	.align		4
.L_884:
        /*0028*/ 	.word	index@(__assertfail)


	//----- nvinfo : EIATTR_ANNOTATIONS
	.align		4
.L_885:
        /*002c*/ 	.byte	0x04, 0x55
        /*002e*/ 	.short	(.L_887 - .L_886)


	//   ....[0]....
.L_886:
        /* <DEDUP_REMOVED lines=55> */


	//----- nvinfo : EIATTR_MERCURY_ISA_VERSION
	.align		4
.L_887:
        /*0388*/ 	.byte	0x03, 0x5f
        /*038a*/ 	.short	0x0101


	//----- nvinfo : EIATTR_UNUSED_LOAD_BYTE_OFFSET
	.align		4
        /*038c*/ 	.byte	0x04, 0x44
        /*038e*/ 	.short	(.L_889 - .L_888)


	//   ....[0]....
.L_888:
        /*0390*/ 	.word	0x00000a40
        /*0394*/ 	.word	0x0000fff0


	//   ....[1]....
        /*0398*/ 	.word	0x0000a060
        /*039c*/ 	.word	0x0000fff0


	//----- nvinfo : EIATTR_INT_WARP_WIDE_INSTR_OFFSETS
	.align		4
.L_889:
        /*03a0*/ 	.byte	0x04, 0x31
        /*03a2*/ 	.short	(.L_891 - .L_890)


	//   ....[0]....
.L_890:
        /*03a4*/ 	.word	0x00000130


	//   ....[1]....
        /*03a8*/ 	.word	0x00000170


	//   ....[2]....
        /*03ac*/ 	.word	0x000001e0


	//   ....[3]....
        /*03b0*/ 	.word	0x0000f610


	//   ....[4]....
        /*03b4*/ 	.word	0x0000f6a0


	//   ....[5]....
        /*03b8*/ 	.word	0x00011ff0


	//   ....[6]....
        /*03bc*/ 	.word	0x00012080


	//----- nvinfo : EIATTR_COOP_GROUP_MASK_REGIDS
	.align		4
.L_891:
        /*03c0*/ 	.byte	0x04, 0x29
        /*03c2*/ 	.short	(.L_893 - .L_892)


	//   ....[0]....
.L_892:
        /*03c4*/ 	.word	0xffffffff


	//   ....[1]....
        /*03c8*/ 	.word	0xffffffff


	//   ....[2]....
        /*03cc*/ 	.word	0xffffffff


	//   ....[3]....
        /*03d0*/ 	.word	0xffffffff


	//   ....[4]....
        /*03d4*/ 	.word	0xffffffff


	//   ....[5]....
        /*03d8*/ 	.word	0xffffffff


	//   ....[6]....
        /*03dc*/ 	.word	0xffffffff


	//   ....[7]....
        /*03e0*/ 	.word	0xffffffff


	//   ....[8]....
        /*03e4*/ 	.word	0xffffffff


	//   ....[9]....
        /*03e8*/ 	.word	0xffffffff


	//   ....[10]....
        /*03ec*/ 	.word	0xffffffff


	//   ....[11]....
        /*03f0*/ 	.word	0xffffffff


	//   ....[12]....
        /*03f4*/ 	.word	0xffffffff


	//   ....[13]....
        /*03f8*/ 	.word	0xffffffff


	//   ....[14]....
        /*03fc*/ 	.word	0xffffffff


	//   ....[15]....
        /*0400*/ 	.word	0xffffffff


	//   ....[16]....
        /*0404*/ 	.word	0xffffffff


	//   ....[17]....
        /*0408*/ 	.word	0xffffffff


	//   ....[18]....
        /*040c*/ 	.word	0xffffffff


	//   ....[19]....
        /*0410*/ 	.word	0xffffffff


	//   ....[20]....
        /*0414*/ 	.word	0xffffffff


	//   ....[21]....
        /*0418*/ 	.word	0xffffffff


	//   ....[22]....
        /*041c*/ 	.word	0xffffffff


	//   ....[23]....
        /*0420*/ 	.word	0xffffffff


	//   ....[24]....
        /*0424*/ 	.word	0xffffffff


	//   ....[25]....
        /*0428*/ 	.word	0xffffffff


	//   ....[26]....
        /*042c*/ 	.word	0xffffffff


	//   ....[27]....
        /*0430*/ 	.word	0xffffffff


	//   ....[28]....
        /*0434*/ 	.word	0xffffffff


	//   ....[29]....
        /*0438*/ 	.word	0xffffffff


	//   ....[30]....
        /*043c*/ 	.word	0xffffffff


	//   ....[31]....
        /*0440*/ 	.word	0xffffffff


	//   ....[32]....
        /*0444*/ 	.word	0xffffffff


	//   ....[33]....
        /*0448*/ 	.word	0xffffffff


	//   ....[34]....
        /*044c*/ 	.word	0xffffffff


	//   ....[35]....
        /*0450*/ 	.word	0xffffffff


	//   ....[36]....
        /*0454*/ 	.word	0xffffffff


	//   ....[37]....
        /*0458*/ 	.word	0xffffffff


	//   ....[38]....
        /*045c*/ 	.word	0xffffffff


	//   ....[39]....
        /*0460*/ 	.word	0xffffffff


	//   ....[40]....
        /*0464*/ 	.word	0xffffffff


	//   ....[41]....
        /*0468*/ 	.word	0xffffffff


	//   ....[42]....
        /*046c*/ 	.word	0xffffffff


	//   ....[43]....
        /*0470*/ 	.word	0xffffffff


	//   ....[44]....
        /*0474*/ 	.word	0xffffffff


	//   ....[45]....
        /*0478*/ 	.word	0xffffffff


	//   ....[46]....
        /*047c*/ 	.word	0xffffffff


	//   ....[47]....
        /*0480*/ 	.word	0xffffffff


	//   ....[48]....
        /*0484*/ 	.word	0xffffffff


	//   ....[49]....
        /*0488*/ 	.word	0xffffffff


	//   ....[50]....
        /*048c*/ 	.word	0xffffffff


	//   ....[51]....
        /*0490*/ 	.word	0xffffffff


	//   ....[52]....
        /*0494*/ 	.word	0xffffffff


	//   ....[53]....
        /*0498*/ 	.word	0xffffffff


	//   ....[54]....
        /*049c*/ 	.word	0xffffffff


	//   ....[55]....
        /*04a0*/ 	.word	0xffffffff


	//   ....[56]....
        /*04a4*/ 	.word	0xffffffff


	//   ....[57]....
        /*04a8*/ 	.word	0xffffffff


	//   ....[58]....
        /*04ac*/ 	.word	0xffffffff


	//   ....[59]....
        /*04b0*/ 	.word	0xffffffff


	//   ....[60]....
        /*04b4*/ 	.word	0xffffffff


	//   ....[61]....
        /*04b8*/ 	.word	0xffffffff


	//   ....[62]....
        /*04bc*/ 	.word	0xffffffff


	//   ....[63]....
        /*04c0*/ 	.word	0xffffffff


	//   ....[64]....
        /*04c4*/ 	.word	0xffffffff


	//   ....[65]....
        /*04c8*/ 	.word	0xffffffff


	//   ....[66]....
        /*04cc*/ 	.word	0xffffffff


	//   ....[67]....
        /*04d0*/ 	.word	0xffffffff


	//   ....[68]....
        /*04d4*/ 	.word	0xffffffff


	//   ....[69]....
        /*04d8*/ 	.word	0xffffffff


	//   ....[70]....
        /*04dc*/ 	.word	0xffffffff


	//   ....[71]....
        /*04e0*/ 	.word	0xffffffff


	//   ....[72]....
        /*04e4*/ 	.word	0xffffffff


	//   ....[73]....
        /*04e8*/ 	.word	0xffffffff


	//   ....[74]....
        /*04ec*/ 	.word	0xffffffff


	//   ....[75]....
        /*04f0*/ 	.word	0xffffffff


	//   ....[76]....
        /*04f4*/ 	.word	0xffffffff


	//   ....[77]....
        /*04f8*/ 	.word	0xffffffff


	//   ....[78]....
        /*04fc*/ 	.word	0xffffffff


	//   ....[79]....
        /*0500*/ 	.word	0xffffffff


	//   ....[80]....
        /*0504*/ 	.word	0xffffffff


	//   ....[81]....
        /*0508*/ 	.word	0xffffffff


	//   ....[82]....
        /*050c*/ 	.word	0xffffffff


	//   ....[83]....
        /*0510*/ 	.word	0xffffffff


	//   ....[84]....
        /*0514*/ 	.word	0xffffffff


	//   ....[85]....
        /*0518*/ 	.word	0xffffffff


	//   ....[86]....
        /*051c*/ 	.word	0xffffffff


	//   ....[87]....
        /*0520*/ 	.word	0xffffffff


	//   ....[88]....
        /*0524*/ 	.word	0xffffffff


	//   ....[89]....
        /*0528*/ 	.word	0xffffffff


	//   ....[90]....
        /*052c*/ 	.word	0xffffffff


	//   ....[91]....
        /*0530*/ 	.word	0xffffffff


	//   ....[92]....
        /*0534*/ 	.word	0xffffffff


	//   ....[93]....
        /*0538*/ 	.word	0xffffffff


	//   ....[94]....
        /*053c*/ 	.word	0xffffffff


	//   ....[95]....
        /*0540*/ 	.word	0xffffffff


	//   ....[96]....
        /*0544*/ 	.word	0xffffffff


	//   ....[97]....
        /*0548*/ 	.word	0xffffffff


	//   ....[98]....
        /*054c*/ 	.word	0xffffffff


	//   ....[99]....
        /*0550*/ 	.word	0xffffffff


	//   ....[100]....
        /*0554*/ 	.word	0xffffffff


	//   ....[101]....
        /*0558*/ 	.word	0xffffffff


	//   ....[102]....
        /*055c*/ 	.word	0xffffffff


	//   ....[103]....
        /*0560*/ 	.word	0xffffffff


	//   ....[104]....
        /*0564*/ 	.word	0xffffffff


	//   ....[105]....
        /*0568*/ 	.word	0xffffffff


	//   ....[106]....
        /*056c*/ 	.word	0xffffffff


	//   ....[107]....
        /*0570*/ 	.word	0xffffffff


	//   ....[108]....
        /*0574*/ 	.word	0xffffffff


	//   ....[109]....
        /*0578*/ 	.word	0xffffffff


	//   ....[110]....
        /*057c*/ 	.word	0xffffffff


	//   ....[111]....
        /*0580*/ 	.word	0xffffffff


	//   ....[112]....
        /*0584*/ 	.word	0xffffffff


	//   ....[113]....
        /*0588*/ 	.word	0xffffffff


	//   ....[114]....
        /*058c*/ 	.word	0xffffffff


	//   ....[115]....
        /*0590*/ 	.word	0xffffffff


	//   ....[116]....
        /*0594*/ 	.word	0xffffffff


	//   ....[117]....
        /*0598*/ 	.word	0xffffffff


	//   ....[118]....
        /*059c*/ 	.word	0xffffffff


	//   ....[119]....
        /*05a0*/ 	.word	0xffffffff


	//   ....[120]....
        /*05a4*/ 	.word	0xffffffff


	//   ....[121]....
        /*05a8*/ 	.word	0xffffffff


	//   ....[122]....
        /*05ac*/ 	.word	0xffffffff


	//   ....[123]....
        /*05b0*/ 	.word	0xffffffff


	//   ....[124]....
        /*05b4*/ 	.word	0xffffffff


	//   ....[125]....
        /*05b8*/ 	.word	0xffffffff


	//   ....[126]....
        /*05bc*/ 	.word	0xffffffff


	//   ....[127]....
        /*05c0*/ 	.word	0xffffffff


	//   ....[128]....
        /*05c4*/ 	.word	0xffffffff


	//   ....[129]....
        /*05c8*/ 	.word	0xffffffff


	//   ....[130]....
        /*05cc*/ 	.word	0xffffffff


	//   ....[131]....
        /*05d0*/ 	.word	0xffffffff


	//   ....[132]....
        /*05d4*/ 	.word	0xffffffff


	//   ....[133]....
        /*05d8*/ 	.word	0xffffffff


	//   ....[134]....
        /*05dc*/ 	.word	0xffffffff


	//   ....[135]....
        /*05e0*/ 	.word	0xffffffff


	//   ....[136]....
        /*05e4*/ 	.word	0xffffffff


	//   ....[137]....
        /*05e8*/ 	.word	0xffffffff


	//   ....[138]....
        /*05ec*/ 	.word	0xffffffff


	//   ....[139]....
        /*05f0*/ 	.word	0xffffffff


	//   ....[140]....
        /*05f4*/ 	.word	0xffffffff


	//   ....[141]....
        /*05f8*/ 	.word	0xffffffff


	//   ....[142]....
        /*05fc*/ 	.word	0xffffffff


	//   ....[143]....
        /*0600*/ 	.word	0xffffffff


	//   ....[144]....
        /*0604*/ 	.word	0xffffffff


	//   ....[145]....
        /*0608*/ 	.word	0xffffffff


	//   ....[146]....
        /*060c*/ 	.word	0xffffffff


	//   ....[147]....
        /*0610*/ 	.word	0xffffffff


	//   ....[148]....
        /*0614*/ 	.word	0xffffffff


	//   ....[149]....
        /*0618*/ 	.word	0xffffffff


	//   ....[150]....
        /*061c*/ 	.word	0xffffffff


	//   ....[151]....
        /*0620*/ 	.word	0xffffffff


	//   ....[152]....
        /*0624*/ 	.word	0xffffffff


	//   ....[153]....
        /*0628*/ 	.word	0xffffffff


	//   ....[154]....
        /*062c*/ 	.word	0xffffffff


	//   ....[155]....
        /*0630*/ 	.word	0xffffffff


	//   ....[156]....
        /*0634*/ 	.word	0xffffffff


	//   ....[157]....
        /*0638*/ 	.word	0xffffffff


	//   ....[158]....
        /*063c*/ 	.word	0xffffffff


	//   ....[159]....
        /*0640*/ 	.word	0xffffffff


	//   ....[160]....
        /*0644*/ 	.word	0xffffffff


	//   ....[161]....
        /*0648*/ 	.word	0x0500000f


	//   ....[162]....
        /*064c*/ 	.word	0x0500000f


	//   ....[163]....
        /*0650*/ 	.word	0x0500000f


	//   ....[164]....
        /*0654*/ 	.word	0x0500000f


	//   ....[165]....
        /*0658*/ 	.word	0x0500000f


	//   ....[166]....
        /*065c*/ 	.word	0x0500000f


	//   ....[167]....
        /*0660*/ 	.word	0x0500000f


	//   ....[168]....
        /*0664*/ 	.word	0x0500000f


	//   ....[169]....
        /*0668*/ 	.word	0x0500000f


	//   ....[170]....
        /*066c*/ 	.word	0x0500000f


	//   ....[171]....
        /*0670*/ 	.word	0x0500000f


	//   ....[172]....
        /*0674*/ 	.word	0x0500000f


	//   ....[173]....
        /*0678*/ 	.word	0x0500000f


	//   ....[174]....
        /*067c*/ 	.word	0x0500000f


	//   ....[175]....
        /*0680*/ 	.word	0x0500000f


	//   ....[176]....
        /*0684*/ 	.word	0x0500000f


	//   ....[177]....
        /*0688*/ 	.word	0x0500000f


	//   ....[178]....
        /*068c*/ 	.word	0x0500000f


	//----- nvinfo : EIATTR_COOP_GROUP_INSTR_OFFSETS
	.align		4
.L_893:
        /*0690*/ 	.byte	0x04, 0x28
        /*0692*/ 	.short	(.L_895 - .L_894)


	//   ....[0]....
.L_894:
        /*0694*/ 	.word	0x00000070


	//   ....[1]....
        /*0698*/ 	.word	0x00000140


	//   ....[2]....
        /*069c*/ 	.word	0x00000190


	//   ....[3]....
        /*06a0*/ 	.word	0x000003c0


	//   ....[4]....
        /*06a4*/ 	.word	0x00000520


	//   ....[5]....
        /*06a8*/ 	.word	0x00000640


	//   ....[6]....
        /*06ac*/ 	.word	0x000007a0


	//   ....[7]....
        /*06b0*/ 	.word	0x00001c40


	//   ....[8]....
        /*06b4*/ 	.word	0x000038e0


	//   ....[9]....
        /*06b8*/ 	.word	0x000039e0


	//   ....[10]....
        /*06bc*/ 	.word	0x000042d0


	//   ....[11]....
        /*06c0*/ 	.word	0x00004370


	//   ....[12]....
        /*06c4*/ 	.word	0x00007370


	//   ....[13]....
        /*06c8*/ 	.word	0x00007380


	//   ....[14]....
        /*06cc*/ 	.word	0x000073c0


	//   ....[15]....
        /*06d0*/ 	.word	0x000073d0


	//   ....[16]....
        /*06d4*/ 	.word	0x000098a0


	//   ....[17]....
        /*06d8*/ 	.word	0x000098b0


	//   ....[18]....
        /*06dc*/ 	.word	0x00009930


	//   ....[19]....
        /*06e0*/ 	.word	0x00009940


	//   ....[20]....
        /*06e4*/ 	.word	0x0000a880


	//   ....[21]....
        /*06e8*/ 	.word	0x0000a8b0


	//   ....[22]....
        /*06ec*/ 	.word	0x0000a8d0


	//   ....[23]....
        /*06f0*/ 	.word	0x0000a8f0


	//   ....[24]....
        /*06f4*/ 	.word	0x0000a910


	//   ....[25]....
        /*06f8*/ 	.word	0x0000a920


	//   ....[26]....
        /*06fc*/ 	.word	0x0000a930


	//   ....[27]....
        /*0700*/ 	.word	0x0000a940


	//   ....[28]....
        /*0704*/ 	.word	0x0000a950


	//   ....[29]....
        /*0708*/ 	.word	0x0000a960


	//   ....[30]....
        /*070c*/ 	.word	0x0000a970


	//   ....[31]....
        /*0710*/ 	.word	0x0000a980


	//   ....[32]....
        /*0714*/ 	.word	0x0000a990


	//   ....[33]....
        /*0718*/ 	.word	0x0000a9a0


	//   ....[34]....
        /*071c*/ 	.word	0x0000a9b0


	//   ....[35]....
        /*0720*/ 	.word	0x0000a9c0


	//   ....[36]....
        /*0724*/ 	.word	0x0000a9d0


	//   ....[37]....
        /*0728*/ 	.word	0x0000a9e0


	//   ....[38]....
        /*072c*/ 	.word	0x0000a9f0


	//   ....[39]....
        /*0730*/ 	.word	0x0000aa00


	//   ....[40]....
        /*0734*/ 	.word	0x0000aa10


	//   ....[41]....
        /*0738*/ 	.word	0x0000aa20


	//   ....[42]....
        /*073c*/ 	.word	0x0000aa30


	//   ....[43]....
        /*0740*/ 	.word	0x0000aa40


	//   ....[44]....
        /*0744*/ 	.word	0x0000aa50


	//   ....[45]....
        /*0748*/ 	.word	0x0000aa60


	//   ....[46]....
        /*074c*/ 	.word	0x0000aa70


	//   ....[47]....
        /*0750*/ 	.word	0x0000aa80


	//   ....[48]....
        /*0754*/ 	.word	0x0000aa90


	//   ....[49]....
        /*0758*/ 	.word	0x0000aaa0


	//   ....[50]....
        /*075c*/ 	.word	0x0000aab0


	//   ....[51]....
        /*0760*/ 	.word	0x0000aac0


	//   ....[52]....
        /*0764*/ 	.word	0x0000aad0


	//   ....[53]....
        /*0768*/ 	.word	0x0000aae0


	//   ....[54]....
        /*076c*/ 	.word	0x0000aaf0


	//   ....[55]....
        /*0770*/ 	.word	0x0000ab00


	//   ....[56]....
        /*0774*/ 	.word	0x0000ab10


	//   ....[57]....
        /*0778*/ 	.word	0x0000ab20


	//   ....[58]....
        /*077c*/ 	.word	0x0000ab30


	//   ....[59]....
        /*0780*/ 	.word	0x0000ab40


	//   ....[60]....
        /*0784*/ 	.word	0x0000ab50


	//   ....[61]....
        /*0788*/ 	.word	0x0000ab60


	//   ....[62]....
        /*078c*/ 	.word	0x0000ab70


	//   ....[63]....
        /*0790*/ 	.word	0x0000ab80


	//   ....[64]....
        /*0794*/ 	.word	0x0000ab90


	//   ....[65]....
        /*0798*/ 	.word	0x0000aba0


	//   ....[66]....
        /*079c*/ 	.word	0x0000abb0


	//   ....[67]....
        /*07a0*/ 	.word	0x0000abc0


	//   ....[68]....
        /*07a4*/ 	.word	0x0000abd0


	//   ....[69]....
        /*07a8*/ 	.word	0x0000abe0


	//   ....[70]....
        /*07ac*/ 	.word	0x0000abf0


	//   ....[71]....
        /*07b0*/ 	.word	0x0000ac00


	//   ....[72]....
        /*07b4*/ 	.word	0x0000ac10


	//   ....[73]....
        /*07b8*/ 	.word	0x0000ac20


	//   ....[74]....
        /*07bc*/ 	.word	0x0000ac30


	//   ....[75]....
        /*07c0*/ 	.word	0x0000ac40


	//   ....[76]....
        /*07c4*/ 	.word	0x0000ac50


	//   ....[77]....
        /*07c8*/ 	.word	0x0000ac60


	//   ....[78]....
        /*07cc*/ 	.word	0x0000ac70


	//   ....[79]....
        /*07d0*/ 	.word	0x0000ac80


	//   ....[80]....
        /*07d4*/ 	.word	0x0000ac90


	//   ....[81]....
        /*07d8*/ 	.word	0x0000aca0


	//   ....[82]....
        /*07dc*/ 	.word	0x0000acb0


	//   ....[83]....
        /*07e0*/ 	.word	0x0000acc0


	//   ....[84]....
        /*07e4*/ 	.word	0x0000b830


	//   ....[85]....
        /*07e8*/ 	.word	0x0000b840


	//   ....[86]....
        /*07ec*/ 	.word	0x0000b890


	//   ....[87]....
        /*07f0*/ 	.word	0x0000b8c0


	//   ....[88]....
        /*07f4*/ 	.word	0x0000c040


	//   ....[89]....
        /*07f8*/ 	.word	0x0000c060


	//   ....[90]....
        /*07fc*/ 	.word	0x0000c150


	//   ....[91]....
        /*0800*/ 	.word	0x0000c170


	//   ....[92]....
        /*0804*/ 	.word	0x0000c230


	//   ....[93]....
        /*0808*/ 	.word	0x0000c250


	//   ....[94]....
        /*080c*/ 	.word	0x0000c320


	//   ....[95]....
        /*0810*/ 	.word	0x0000c340


	//   ....[96]....
        /*0814*/ 	.word	0x0000c830


	//   ....[97]....
        /*0818*/ 	.word	0x0000c840


	//   ....[98]....
        /*081c*/ 	.word	0x0000cc80


	//   ....[99]....
        /*0820*/ 	.word	0x0000cc90


	//   ....[100]....
        /*0824*/ 	.word	0x0000da10


	//   ....[101]....
        /*0828*/ 	.word	0x0000da30


	//   ....[102]....
        /*082c*/ 	.word	0x0000daf0


	//   ....[103]....
        /*0830*/ 	.word	0x0000db10


	//   ....[104]....
        /*0834*/ 	.word	0x0000dbd0


	//   ....[105]....
        /*0838*/ 	.word	0x0000dbf0


	//   ....[106]....
        /*083c*/ 	.word	0x0000dcc0


	//   ....[107]....
        /*0840*/ 	.word	0x0000dce0


	//   ....[108]....
        /*0844*/ 	.word	0x0000de30


	//   ....[109]....
        /*0848*/ 	.word	0x0000e070


	//   ....[110]....
        /*084c*/ 	.word	0x0000e0a0


	//   ....[111]....
        /*0850*/ 	.word	0x0000e0e0


	//   ....[112]....
        /*0854*/ 	.word	0x0000e110


	//   ....[113]....
        /*0858*/ 	.word	0x0000e140


	//   ....[114]....
        /*085c*/ 	.word	0x0000e180


	//   ....[115]....
        /*0860*/ 	.word	0x0000e310


	//   ....[116]....
        /*0864*/ 	.word	0x0000e340


	//   ....[117]....
        /*0868*/ 	.word	0x0000e370


	//   ....[118]....
        /*086c*/ 	.word	0x0000e3a0


	//   ....[119]....
        /*0870*/ 	.word	0x0000e3d0


	//   ....[120]....
        /*0874*/ 	.word	0x0000e410


	//   ....[121]....
        /*0878*/ 	.word	0x0000e4a0


	//   ....[122]....
        /*087c*/ 	.word	0x0000e4f0


	//   ....[123]....
        /*0880*/ 	.word	0x0000e500


	//   ....[124]....
        /*0884*/ 	.word	0x0000e590


	//   ....[125]....
        /*0888*/ 	.word	0x0000fdd0


	//   ....[126]....
        /*088c*/ 	.word	0x00010960


	//   ....[127]....
        /*0890*/ 	.word	0x00010980


	//   ....[128]....
        /*0894*/ 	.word	0x000109e0


	//   ....[129]....
        /*0898*/ 	.word	0x000109f0


	//   ....[130]....
        /*089c*/ 	.word	0x00010a60


	//   ....[131]....
        /*08a0*/ 	.word	0x00010a70


	//   ....[132]....
        /*08a4*/ 	.word	0x00010ae0


	//   ....[133]....
        /*08a8*/ 	.word	0x00010af0


	//   ....[134]....
        /*08ac*/ 	.word	0x00010b60


	//   ....[135]....
        /*08b0*/ 	.word	0x00010b70


	//   ....[136]....
        /*08b4*/ 	.word	0x00010be0


	//   ....[137]....
        /*08b8*/ 	.word	0x00010bf0


	//   ....[138]....
        /*08bc*/ 	.word	0x00010c60


	//   ....[139]....
        /*08c0*/ 	.word	0x00010c70


	//   ....[140]....
        /*08c4*/ 	.word	0x00010c80


	//   ....[141]....
        /*08c8*/ 	.word	0x00010cc0


	//   ....[142]....
        /*08cc*/ 	.word	0x00012ba0


	//   ....[143]....
        /*08d0*/ 	.word	0x00012bd0


	//   ....[144]....
        /*08d4*/ 	.word	0x00012c00


	//   ....[145]....
        /*08d8*/ 	.word	0x00012c10


	//   ....[146]....
        /*08dc*/ 	.word	0x00012c60


	//   ....[147]....
        /*08e0*/ 	.word	0x00012c90


	//   ....[148]....
        /*08e4*/ 	.word	0x00012ca0


	//   ....[149]....
        /*08e8*/ 	.word	0x00012cd0


	//   ....[150]....
        /*08ec*/ 	.word	0x00012e30


	//   ....[151]....
        /*08f0*/ 	.word	0x00012e60


	//   ....[152]....
        /*08f4*/ 	.word	0x00012e90


	//   ....[153]....
        /*08f8*/ 	.word	0x00012ec0


	//   ....[154]....
        /*08fc*/ 	.word	0x00012ef0


	//   ....[155]....
        /*0900*/ 	.word	0x00012f30


	//   ....[156]....
        /*0904*/ 	.word	0x00012fb0


	//   ....[157]....
        /*0908*/ 	.word	0x00012ff0


	//   ....[158]....
        /*090c*/ 	.word	0x00013000


	//   ....[159]....
        /*0910*/ 	.word	0x00013040


	//   ....[160]....
        /*0914*/ 	.word	0x000136c0


	//   ....[161]....
        /*0918*/ 	.word	0x00013be0


	//   ....[162]....
        /*091c*/ 	.word	0x00013da0


	//   ....[163]....
        /*0920*/ 	.word	0x00013e10


	//   ....[164]....
        /*0924*/ 	.word	0x00013e80


	//   ....[165]....
        /*0928*/ 	.word	0x00013f40


	//   ....[166]....
        /*092c*/ 	.word	0x00013fa0


	//   ....[167]....
        /*0930*/ 	.word	0x00014080


	//   ....[168]....
        /*0934*/ 	.word	0x000140e0


	//   ....[169]....
        /*0938*/ 	.word	0x000141c0


	//   ....[170]....
        /*093c*/ 	.word	0x00014220


	//   ....[171]....
        /*0940*/ 	.word	0x00014300


	//   ....[172]....
        /*0944*/ 	.word	0x00014360


	//   ....[173]....
        /*0948*/ 	.word	0x00014440


	//   ....[174]....
        /*094c*/ 	.word	0x000144a0


	//   ....[175]....
        /*0950*/ 	.word	0x00014560


	//   ....[176]....
        /*0954*/ 	.word	0x000145e0


	//   ....[177]....
        /*0958*/ 	.word	0x000146a0


	//   ....[178]....
        /*095c*/ 	.word	0x000149f0


	//----- nvinfo : EIATTR_REG_RECONFIG
	.align		4
.L_895:
        /*0960*/ 	.byte	0x01, 0x54
	.zero		2


	//----- nvinfo : EIATTR_SYSCALL_OFFSETS
	.align		4
        /*0964*/ 	.byte	0x04, 0x46
        /*0966*/ 	.short	(.L_897 - .L_896)


	//   ....[0]....
.L_896:
        /*0968*/ 	.word	0x00001dc0


	//   ....[1]....
        /*096c*/ 	.word	0x0000f810


	//   ....[2]....
        /*0970*/ 	.word	0x0000f9a0


	//   ....[3]....
        /*0974*/ 	.word	0x0000fb00


	//   ....[4]....
        /*0978*/ 	.word	0x0000fc40


	//   ....[5]....
        /*097c*/ 	.word	0x000105c0


	//----- nvinfo : EIATTR_MBARRIER_INSTR_OFFSETS
	.align		4
.L_897:
        /*0980*/ 	.byte	0x04, 0x39
        /*0982*/ 	.short	(.L_899 - .L_898)


	//   ....[0]....
.L_898:
        /*0984*/ 	.word	0x00000270
        /*0988*/ 	.word	0x000000ff
        /*098c*/ 	.word	0x0002e800
        /*0990*/ 	.short	0x0100
        /*0992*/ 	.byte	0x08
	.zero		1


	//   ....[1]....
        /*0994*/ 	.word	0x00000280
        /*0998*/ 	.word	0x000000ff
        /*099c*/ 	.word	0x0002e820
        /*09a0*/ 	.short	0x0100
        /*09a2*/ 	.byte	0x08
	.zero		1


	//   ....[2]....
        /*09a4*/ 	.word	0x00000370
        /*09a8*/ 	.word	0x000000ff
        /*09ac*/ 	.word	0x0002e830
        /*09b0*/ 	.short	0x0100
        /*09b2*/ 	.byte	0x08
	.zero		1


	//   ....[3]....
        /*09b4*/ 	.word	0x00000380
        /*09b8*/ 	.word	0x000000ff
        /*09bc*/ 	.word	0x0002e840
        /*09c0*/ 	.short	0x0100
        /*09c2*/ 	.byte	0x08
	.zero		1


	//   ....[4]....
        /*09c4*/ 	.word	0x00000390
        /*09c8*/ 	.word	0x000000ff
        /*09cc*/ 	.word	0x0002e838
        /*09d0*/ 	.short	0x0100
        /*09d2*/ 	.byte	0x08
	.zero		1


	//   ....[5]....
        /*09d4*/ 	.word	0x000003a0
        /*09d8*/ 	.word	0x000000ff
        /*09dc*/ 	.word	0x0002e848
        /*09e0*/ 	.short	0x0100
        /*09e2*/ 	.byte	0x08
	.zero		1


	//   ....[6]....
        /*09e4*/ 	.word	0x000004d0
        /*09e8*/ 	.word	0x000000ff
        /*09ec*/ 	.word	0x0002e850
        /*09f0*/ 	.short	0x0100
        /*09f2*/ 	.byte	0x08
	.zero		1


	//   ....[7]....
        /*09f4*/ 	.word	0x000004e0
        /*09f8*/ 	.word	0x000000ff
        /*09fc*/ 	.word	0x0002e860
        /*0a00*/ 	.short	0x0100
        /*0a02*/ 	.byte	0x08
	.zero		1


	//   ....[8]....
        /*0a04*/ 	.word	0x000004f0
        /*0a08*/ 	.word	0x000000ff
        /*0a0c*/ 	.word	0x0002e858
        /*0a10*/ 	.short	0x0100
        /*0a12*/ 	.byte	0x08
	.zero		1


	//   ....[9]....
        /*0a14*/ 	.word	0x00000500
        /*0a18*/ 	.word	0x000000ff
        /*0a1c*/ 	.word	0x0002e868
        /*0a20*/ 	.short	0x0100
        /*0a22*/ 	.byte	0x08
	.zero		1


	//   ....[10]....
        /*0a24*/ 	.word	0x000005f0
        /*0a28*/ 	.word	0x000000ff
        /*0a2c*/ 	.word	0x0002e870
        /*0a30*/ 	.short	0x0100
        /*0a32*/ 	.byte	0x06
	.zero		1


	//   ....[11]....
        /*0a34*/ 	.word	0x00000600
        /*0a38*/ 	.word	0x000000ff
        /*0a3c*/ 	.word	0x0002e880
        /*0a40*/ 	.short	0x0100
        /*0a42*/ 	.byte	0x06
	.zero		1


	//   ....[12]....
        /*0a44*/ 	.word	0x00000610
        /*0a48*/ 	.word	0x000000ff
        /*0a4c*/ 	.word	0x0002e878
        /*0a50*/ 	.short	0x0100
        /*0a52*/ 	.byte	0x06
	.zero		1


	//   ....[13]....
        /*0a54*/ 	.word	0x00000620
        /*0a58*/ 	.word	0x000000ff
        /*0a5c*/ 	.word	0x0002e888
        /*0a60*/ 	.short	0x0100
        /*0a62*/ 	.byte	0x06
	.zero		1


	//   ....[14]....
        /*0a64*/ 	.word	0x00000750
        /*0a68*/ 	.word	0x000000ff
        /*0a6c*/ 	.word	0x0002e890
        /*0a70*/ 	.short	0x0100
        /*0a72*/ 	.byte	0x08
	.zero		1


	//   ....[15]....
        /*0a74*/ 	.word	0x00000760
        /*0a78*/ 	.word	0x000000ff
        /*0a7c*/ 	.word	0x0002e8a0
        /*0a80*/ 	.short	0x0100
        /*0a82*/ 	.byte	0x08
	.zero		1


	//   ....[16]....
        /*0a84*/ 	.word	0x00000770
        /*0a88*/ 	.word	0x000000ff
        /*0a8c*/ 	.word	0x0002e898
        /*0a90*/ 	.short	0x0100
        /*0a92*/ 	.byte	0x08
	.zero		1


	//   ....[17]....
        /*0a94*/ 	.word	0x00000780
        /*0a98*/ 	.word	0x000000ff
        /*0a9c*/ 	.word	0x0002e8a8
        /*0aa0*/ 	.short	0x0100
        /*0aa2*/ 	.byte	0x08
	.zero		1


	//   ....[18]....
        /*0aa4*/ 	.word	0x000008b0
        /*0aa8*/ 	.word	0x000000ff
        /*0aac*/ 	.word	0x0002e8b0
        /*0ab0*/ 	.short	0x0100
        /*0ab2*/ 	.byte	0x08
	.zero		1


	//   ....[19]....
        /*0ab4*/ 	.word	0x000008c0
        /*0ab8*/ 	.word	0x000000ff
        /*0abc*/ 	.word	0x0002e8c0
        /*0ac0*/ 	.short	0x0100
        /*0ac2*/ 	.byte	0x08
	.zero		1


	//   ....[20]....
        /*0ac4*/ 	.word	0x000008d0
        /*0ac8*/ 	.word	0x000000ff
        /*0acc*/ 	.word	0x0002e8b8
        /*0ad0*/ 	.short	0x0100
        /*0ad2*/ 	.byte	0x08
	.zero		1


	//   ....[21]....
        /*0ad4*/ 	.word	0x000008e0
        /*0ad8*/ 	.word	0x000000ff
        /*0adc*/ 	.word	0x0002e8c8
        /*0ae0*/ 	.short	0x0100
        /*0ae2*/ 	.byte	0x08
	.zero		1


	//   ....[22]....
        /*0ae4*/ 	.word	0x00001e70
        /*0ae8*/ 	.word	0x00000000
        /*0aec*/ 	.word	0x0002e800
        /*0af0*/ 	.short	0x010a
        /*0af2*/ 	.byte	0x3f
	.zero		1


	//   ....[23]....
        /*0af4*/ 	.word	0x00001f00
        /*0af8*/ 	.word	0x00000007
        /*0afc*/ 	.word	0x0002e830
        /*0b00*/ 	.short	0x010a
        /*0b02*/ 	.byte	0x3f
	.zero		1


	//   ....[24]....
        /*0b04*/ 	.word	0x00001f90
        /*0b08*/ 	.word	0x00000007
        /*0b0c*/ 	.word	0x0002e830
        /*0b10*/ 	.short	0x010a
        /*0b12*/ 	.byte	0x3f
	.zero		1


	//   ....[25]....
        /*0b14*/ 	.word	0x000046e0
        /*0b18*/ 	.word	0x0000003f
        /*0b1c*/ 	.word	0x00000000
        /*0b20*/ 	.short	0x0101
        /*0b22*/ 	.byte	0x3f
	.zero		1


	//   ....[26]....
        /*0b24*/ 	.word	0x00005e10
        /*0b28*/ 	.word	0x000000ff
        /*0b2c*/ 	.word	0x0002e830
        /*0b30*/ 	.short	0x010a
        /*0b32*/ 	.byte	0x06
	.zero		1


	//   ....[27]....
        /*0b34*/ 	.word	0x00005e50
        /*0b38*/ 	.word	0x000000ff
        /*0b3c*/ 	.word	0x0002e830
        /*0b40*/ 	.short	0x010a
        /*0b42*/ 	.byte	0x06
	.zero		1


	//   ....[28]....
        /*0b44*/ 	.word	0x00006aa0
        /*0b48*/ 	.word	0x000000ff
        /*0b4c*/ 	.word	0x0002e850
        /*0b50*/ 	.short	0x010a
        /*0b52*/ 	.byte	0x06
	.zero		1


	//   ....[29]....
        /*0b54*/ 	.word	0x00006ae0
        /*0b58*/ 	.word	0x000000ff
        /*0b5c*/ 	.word	0x0002e850
        /*0b60*/ 	.short	0x010a
        /*0b62*/ 	.byte	0x06
	.zero		1


	//   ....[30]....
        /*0b64*/ 	.word	0x00008920
        /*0b68*/ 	.word	0x00000007
        /*0b6c*/ 	.word	0x00000000
        /*0b70*/ 	.short	0x0101
        /*0b72*/ 	.byte	0x3f
	.zero		1


	//   ....[31]....
        /*0b74*/ 	.word	0x00008cf0
        /*0b78*/ 	.word	0x0000000b
        /*0b7c*/ 	.word	0x00000000
        /*0b80*/ 	.short	0x0101
        /*0b82*/ 	.byte	0x3f
	.zero		1


	//   ....[32]....
        /*0b84*/ 	.word	0x00009470
        /*0b88*/ 	.word	0x00000014
        /*0b8c*/ 	.word	0x0002e850
        /*0b90*/ 	.short	0x010a
        /*0b92*/ 	.byte	0x3f
	.zero		1


	//   ....[33]....
        /*0b94*/ 	.word	0x00009500
        /*0b98*/ 	.word	0x00000014
        /*0b9c*/ 	.word	0x0002e850
        /*0ba0*/ 	.short	0x010a
        /*0ba2*/ 	.byte	0x3f
	.zero		1


	//   ....[34]....
        /*0ba4*/ 	.word	0x00009be0
        /*0ba8*/ 	.word	0x00000005
        /*0bac*/ 	.word	0x00000000
        /*0bb0*/ 	.short	0x0101
        /*0bb2*/ 	.byte	0x3f
	.zero		1


	//   ....[35]....
        /*0bb4*/ 	.word	0x0000c030
        /*0bb8*/ 	.word	0x00000002
        /*0bbc*/ 	.word	0x00000000
        /*0bc0*/ 	.short	0x0101
        /*0bc2*/ 	.byte	0x3f
	.zero		1


	//   ....[36]....
        /*0bc4*/ 	.word	0x0000c580
        /*0bc8*/ 	.word	0x00000002
        /*0bcc*/ 	.word	0x00000000
        /*0bd0*/ 	.short	0x0101
        /*0bd2*/ 	.byte	0x3f
	.zero		1


	//   ....[37]....
        /*0bd4*/ 	.word	0x00010050
        /*0bd8*/ 	.word	0x00000003
        /*0bdc*/ 	.word	0x0002e880
        /*0be0*/ 	.short	0x010a
        /*0be2*/ 	.byte	0x3f
	.zero		1


	//   ....[38]....
        /*0be4*/ 	.word	0x000101f0
        /*0be8*/ 	.word	0x00000003
        /*0bec*/ 	.word	0x0002e840
        /*0bf0*/ 	.short	0x010a
        /*0bf2*/ 	.byte	0x3f
	.zero		1


	//   ....[39]....
        /*0bf4*/ 	.word	0x00010d70
        /*0bf8*/ 	.word	0x00000011
        /*0bfc*/ 	.word	0x0002e800
        /*0c00*/ 	.short	0x0107
        /*0c02*/ 	.byte	0x3f
	.zero		1


	//   ....[40]....
        /*0c04*/ 	.word	0x00010e60
        /*0c08*/ 	.word	0x00000011
        /*0c0c*/ 	.word	0x0002e800
        /*0c10*/ 	.short	0x0101
        /*0c12*/ 	.byte	0x3f
	.zero		1


	//   ....[41]....
        /*0c14*/ 	.word	0x00010e80
        /*0c18*/ 	.word	0x00000011
        /*0c1c*/ 	.word	0x0002e820
        /*0c20*/ 	.short	0x010a
        /*0c22*/ 	.byte	0x3f
	.zero		1


	//   ....[42]....
        /*0c24*/ 	.word	0x000111b0
        /*0c28*/ 	.word	0x00000003
        /*0c2c*/ 	.word	0x0002e880
        /*0c30*/ 	.short	0x010a
        /*0c32*/ 	.byte	0x3f
	.zero		1


	//   ....[43]....
        /*0c34*/ 	.word	0x000113f0
        /*0c38*/ 	.word	0x00000003
        /*0c3c*/ 	.word	0x0002e840
        /*0c40*/ 	.short	0x010a
        /*0c42*/ 	.byte	0x3f
	.zero		1


	//   ....[44]....
        /*0c44*/ 	.word	0x000116c0
        /*0c48*/ 	.word	0x00000014
        /*0c4c*/ 	.word	0x0002e870
        /*0c50*/ 	.short	0x010a
        /*0c52*/ 	.byte	0x3f
	.zero		1


	//   ....[45]....
        /*0c54*/ 	.word	0x00011730
        /*0c58*/ 	.word	0x00000014
        /*0c5c*/ 	.word	0x0002e860
        /*0c60*/ 	.short	0x010a
        /*0c62*/ 	.byte	0x3f
	.zero		1


	//   ....[46]....
        /*0c64*/ 	.word	0x00011ec0
        /*0c68*/ 	.word	0x00000014
        /*0c6c*/ 	.word	0x0002e850
        /*0c70*/ 	.short	0x0101
        /*0c72*/ 	.byte	0x3f
	.zero		1


	//   ....[47]....
        /*0c74*/ 	.word	0x00011f40
        /*0c78*/ 	.word	0x00000014
        /*0c7c*/ 	.word	0x00000000
        /*0c80*/ 	.short	0x0101
        /*0c82*/ 	.byte	0x3f
	.zero		1


	//   ....[48]....
        /*0c84*/ 	.word	0x00012180
        /*0c88*/ 	.word	0x00000010
        /*0c8c*/ 	.word	0x0002e870
        /*0c90*/ 	.short	0x010a
        /*0c92*/ 	.byte	0x3f
	.zero		1


	//   ....[49]....
        /*0c94*/ 	.word	0x000121f0
        /*0c98*/ 	.word	0x00000010
        /*0c9c*/ 	.word	0x0002e860
        /*0ca0*/ 	.short	0x010a
        /*0ca2*/ 	.byte	0x3f
	.zero		1


	//   ....[50]....
        /*0ca4*/ 	.word	0x00012870
        /*0ca8*/ 	.word	0x00000010
        /*0cac*/ 	.word	0x0002e850
        /*0cb0*/ 	.short	0x0101
        /*0cb2*/ 	.byte	0x3f
	.zero		1


	//   ....[51]....
        /*0cb4*/ 	.word	0x000128b0
        /*0cb8*/ 	.word	0x00000000
        /*0cbc*/ 	.word	0x00000000
        /*0cc0*/ 	.short	0x0101
        /*0cc2*/ 	.byte	0x3f
	.zero		1


	//   ....[52]....
        /*0cc4*/ 	.word	0x00013640
        /*0cc8*/ 	.word	0x00000000
        /*0ccc*/ 	.word	0x0002e820
        /*0cd0*/ 	.short	0x010a
        /*0cd2*/ 	.byte	0x3f
	.zero		1


	//   ....[53]....
        /*0cd4*/ 	.word	0x00013800
        /*0cd8*/ 	.word	0x00000006
        /*0cdc*/ 	.word	0x00000000
        /*0ce0*/ 	.short	0x010a
        /*0ce2*/ 	.byte	0x3f
	.zero		1


	//   ....[54]....
        /*0ce4*/ 	.word	0x00013870
        /*0ce8*/ 	.word	0x00000007
        /*0cec*/ 	.word	0x00000000
        /*0cf0*/ 	.short	0x010a
        /*0cf2*/ 	.byte	0x3f
	.zero		1


	//   ....[55]....
        /*0cf4*/ 	.word	0x000138d0
        /*0cf8*/ 	.word	0x00000004
        /*0cfc*/ 	.word	0x0002e860
        /*0d00*/ 	.short	0x010a
        /*0d02*/ 	.byte	0x3f
	.zero		1


	//   ....[56]....
        /*0d04*/ 	.word	0x00013920
        /*0d08*/ 	.word	0x00000003
        /*0d0c*/ 	.word	0x0002e860
        /*0d10*/ 	.short	0x010a
        /*0d12*/ 	.byte	0x3f
	.zero		1


	//   ....[57]....
        /*0d14*/ 	.word	0x00013960
        /*0d18*/ 	.word	0x00000004
        /*0d1c*/ 	.word	0x0002e880
        /*0d20*/ 	.short	0x010a
        /*0d22*/ 	.byte	0x3f
	.zero		1


	//   ....[58]....
        /*0d24*/ 	.word	0x00013980
        /*0d28*/ 	.word	0x00000003
        /*0d2c*/ 	.word	0x0002e880
        /*0d30*/ 	.short	0x010a
        /*0d32*/ 	.byte	0x3f
	.zero		1


	//   ....[59]....
        /*0d34*/ 	.word	0x000139e0
        /*0d38*/ 	.word	0x00000000
        /*0d3c*/ 	.word	0x0002e800
        /*0d40*/ 	.short	0x010a
        /*0d42*/ 	.byte	0x3f
	.zero		1


	//   ....[60]....
        /*0d44*/ 	.word	0x00013a30
        /*0d48*/ 	.word	0x00000007
        /*0d4c*/ 	.word	0x0002e830
        /*0d50*/ 	.short	0x010a
        /*0d52*/ 	.byte	0x3f
	.zero		1


	//   ....[61]....
        /*0d54*/ 	.word	0x00013a90
        /*0d58*/ 	.word	0x00000005
        /*0d5c*/ 	.word	0x0002e830
        /*0d60*/ 	.short	0x010a
        /*0d62*/ 	.byte	0x3f
	.zero		1


	//   ....[62]....
        /*0d64*/ 	.word	0x00013af0
        /*0d68*/ 	.word	0x00000002
        /*0d6c*/ 	.word	0x0002e850
        /*0d70*/ 	.short	0x010a
        /*0d72*/ 	.byte	0x3f
	.zero		1


	//   ....[63]....
        /*0d74*/ 	.word	0x00013b40
        /*0d78*/ 	.word	0x00000014
        /*0d7c*/ 	.word	0x0002e850
        /*0d80*/ 	.short	0x010a
        /*0d82*/ 	.byte	0x3f
	.zero		1


	//   ....[64]....
        /*0d84*/ 	.word	0x00013c90
        /*0d88*/ 	.word	0x00000003
        /*0d8c*/ 	.word	0x0002e880
        /*0d90*/ 	.short	0x010a
        /*0d92*/ 	.byte	0x3f
	.zero		1


	//   ....[65]....
        /*0d94*/ 	.word	0x00013ce0
        /*0d98*/ 	.word	0x00000003
        /*0d9c*/ 	.word	0x0002e840
        /*0da0*/ 	.short	0x010a
        /*0da2*/ 	.byte	0x3f
	.zero		1


	//   ....[66]....
        /*0da4*/ 	.word	0x000146e0
        /*0da8*/ 	.word	0x00000011
        /*0dac*/ 	.word	0x0002e820
        /*0db0*/ 	.short	0x010a
        /*0db2*/ 	.byte	0x3f
	.zero		1


	//   ....[67]....
        /*0db4*/ 	.word	0x00014730
        /*0db8*/ 	.word	0x00000003
        /*0dbc*/ 	.word	0x0002e880
        /*0dc0*/ 	.short	0x010a
        /*0dc2*/ 	.byte	0x3f
	.zero		1


	//   ....[68]....
        /*0dc4*/ 	.word	0x00014780
        /*0dc8*/ 	.word	0x00000003
        /*0dcc*/ 	.word	0x0002e840
        /*0dd0*/ 	.short	0x010a
        /*0dd2*/ 	.byte	0x3f
	.zero		1


	//   ....[69]....
        /*0dd4*/ 	.word	0x000147d0
        /*0dd8*/ 	.word	0x00000014
        /*0ddc*/ 	.word	0x0002e870
        /*0de0*/ 	.short	0x010a
        /*0de2*/ 	.byte	0x3f
	.zero		1


	//   ....[70]....
        /*0de4*/ 	.word	0x00014820
        /*0de8*/ 	.word	0x00000014
        /*0dec*/ 	.word	0x0002e860
        /*0df0*/ 	.short	0x010a
        /*0df2*/ 	.byte	0x3f
	.zero		1


	//   ....[71]....
        /*0df4*/ 	.word	0x00014870
        /*0df8*/ 	.word	0x00000010
        /*0dfc*/ 	.word	0x0002e870
        /*0e00*/ 	.short	0x010a
        /*0e02*/ 	.byte	0x3f
	.zero		1


	//   ....[72]....
        /*0e04*/ 	.word	0x000148c0
        /*0e08*/ 	.word	0x00000010
        /*0e0c*/ 	.word	0x0002e860
        /*0e10*/ 	.short	0x010a
        /*0e12*/ 	.byte	0x3f
	.zero		1


	//   ....[73]....
        /*0e14*/ 	.word	0x00014910
        /*0e18*/ 	.word	0x00000000
        /*0e1c*/ 	.word	0x0002e820
        /*0e20*/ 	.short	0x010a
        /*0e22*/ 	.byte	0x3f
	.zero		1


	//   ....[74]....
        /*0e24*/ 	.word	0x00014ab0
        /*0e28*/ 	.word	0x00000006
        /*0e2c*/ 	.word	0x00000000
        /*0e30*/ 	.short	0x010a
        /*0e32*/ 	.byte	0x3f
	.zero		1


	//   ....[75]....
        /*0e34*/ 	.word	0x00014b00
        /*0e38*/ 	.word	0x00000007
        /*0e3c*/ 	.word	0x00000000
        /*0e40*/ 	.short	0x010a
        /*0e42*/ 	.byte	0x3f
	.zero		1


	//   ....[76]....
        /*0e44*/ 	.word	0x00014b50
        /*0e48*/ 	.word	0x00000004
        /*0e4c*/ 	.word	0x0002e860
        /*0e50*/ 	.short	0x010a
        /*0e52*/ 	.byte	0x3f
	.zero		1


	//   ....[77]....
        /*0e54*/ 	.word	0x00014ba0
        /*0e58*/ 	.word	0x00000003
        /*0e5c*/ 	.word	0x0002e860
        /*0e60*/ 	.short	0x010a
        /*0e62*/ 	.byte	0x3f
	.zero		1


	//   ....[78]....
        /*0e64*/ 	.word	0x00014bf0
        /*0e68*/ 	.word	0x00000004
        /*0e6c*/ 	.word	0x0002e880
        /*0e70*/ 	.short	0x010a
        /*0e72*/ 	.byte	0x3f
	.zero		1


	//----- nvinfo : EIATTR_NUM_MBARRIERS
	.align		4
.L_899:
        /*0e74*/ 	.byte	0x03, 0x38
        /*0e76*/ 	.short	0x0016


	//----- nvinfo : EIATTR_EXIT_INSTR_OFFSETS
	.align		4
        /*0e78*/ 	.byte	0x04, 0x1c
        /*0e7a*/ 	.short	(.L_901 - .L_900)


	//   ....[0]....
.L_900:
        /*0e7c*/ 	.word	0x00000a80


	//   ....[1]....
        /*0e80*/ 	.word	0x0000ddd0


	//   ....[2]....
        /*0e84*/ 	.word	0x000139d0


	//----- nvinfo : EIATTR_MAX_THREADS
	.align		4
.L_901:
        /*0e88*/ 	.byte	0x04, 0x05
        /*0e8a*/ 	.short	(.L_903 - .L_902)
.L_902:
        /*0e8c*/ 	.word	0x00000180
        /*0e90*/ 	.word	0x00000001
        /*0e94*/ 	.word	0x00000001


	//----- nvinfo : EIATTR_CRS_STACK_SIZE
	.align		4
.L_903:
        /*0e98*/ 	.byte	0x04, 0x1e
        /*0e9a*/ 	.short	(.L_905 - .L_904)
.L_904:
        /*0e9c*/ 	.word	0x00000000


	//----- nvinfo : EIATTR_CBANK_PARAM_SIZE
	.align		4
.L_905:
        /*0ea0*/ 	.byte	0x03, 0x19
        /*0ea2*/ 	.short	0x0af0


	//----- nvinfo : EIATTR_PARAM_CBANK
	.align		4
        /*0ea4*/ 	.byte	0x04, 0x0a
        /*0ea6*/ 	.short	(.L_907 - .L_906)
	.align		4
.L_906:
        /*0ea8*/ 	.word	index@(.nv.constant0._ZN7cutlass13device_kernelIN5flash11enable_sm90INS1_16FlashAttnFwdSm90INS1_25CollectiveMainloopFwdSm90ILi2EN4cute5tupleIJNS5_1CILi1EEES8_S8_EEENS6_IJNS7_ILi128EEENS7_ILi224EEESA_EEELi128ENS_12float_e4m3_tEfNS_4arch4Sm90ELb0ELb0ELb0ELb1ELb0ELb0ELb0ELb1ELb1ELb1ELb1ELb0EEENS1_21CollectiveEpilogueFwdINS6_IJSA_SA_SB_EEES9_NS_10bfloat16_tESF_Li256ELb1ELb1ELb1ELb1EEENS1_36VarlenDynamicPersistentTileSchedulerILi128ELi224ELi256ELi128ELb1ELb1ELb1ELb0ELb1ELb1EEEEEEEEEvNT_6ParamsE)
        /*0eac*/ 	.short	0x0210
        /*0eae*/ 	.short	0x0af0


	//----- nvinfo : EIATTR_SW_WAR
	.align		4
.L_907:
        /*0eb0*/ 	.byte	0x04, 0x36
        /*0eb2*/ 	.short	(.L_909 - .L_908)
.L_908:
        /*0eb4*/ 	.word	0x00000008
.L_909:


//--------------------- .nv.info._ZN7cutlass13device_kernelIN5flash11enable_sm90INS1_16FlashAttnFwdSm90INS1_25CollectiveMainloopFwdSm90ILi2EN4cute5tupleIJNS5_1CILi1EEES8_S8_EEENS6_IJNS7_ILi128EEENS7_ILi224EEESA_EEELi128ENS_12float_e4m3_tEfNS_4arch4Sm90ELb0ELb0ELb0ELb1ELb0ELb1ELb0ELb1ELb1ELb1ELb1ELb0EEENS1_21CollectiveEpilogueFwdINS6_IJSA_SA_SB_EEES9_NS_10bfloat16_tESF_Li256ELb1ELb1ELb1ELb1EEENS1_36VarlenDynamicPersistentTileSchedulerILi128ELi224ELi256ELi128ELb1ELb1ELb1ELb0ELb1ELb1EEEEEEEEEvNT_6ParamsE --------------------------
	.section	.nv.info._ZN7cutlass13device_kernelIN5flash11enable_sm90INS1_16FlashAttnFwdSm90INS1_25CollectiveMainloopFwdSm90ILi2EN4cute5tupleIJNS5_1CILi1EEES8_S8_EEENS6_IJNS7_ILi128EEENS7_ILi224EEESA_EEELi128ENS_12float_e4m3_tEfNS_4arch4Sm90ELb0ELb0ELb0ELb1ELb0ELb1ELb0ELb1ELb1ELb1ELb1ELb0EEENS1_21CollectiveEpilogueFwdINS6_IJSA_SA_SB_EEES9_NS_10bfloat16_tESF_Li256ELb1ELb1ELb1ELb1EEENS1_36VarlenDynamicPersistentTileSchedulerILi128ELi224ELi256ELi128ELb1ELb1ELb1ELb0ELb1ELb1EEEEEEEEEvNT_6ParamsE,"",@"SHT_CUDA_INFO"
	.sectionflags	@""
	.align	4


	//----- nvinfo : EIATTR_CUDA_API_VERSION
	.align		4
        /*0000*/ 	.byte	0x04, 0x37
        /*0002*/ 	.short	(.L_911 - .L_910)
.L_910:
        /*0004*/ 	.word	0x00000082


	//----- nvinfo : EIATTR_KPARAM_INFO
	.align		4
.L_911:
        /*0008*/ 	.byte	0x04, 0x17
        /*000a*/ 	.short	(.L_913 - .L_912)
.L_912:
        /*000c*/ 	.word	0x00000000
        /*0010*/ 	.short	0x0000
        /*0012*/ 	.short	0x0070
        /*0014*/ 	.byte	0x00, 0xf0, 0x01, 0x2a


	//----- nvinfo : EIATTR_SPARSE_MMA_MASK
	.align		4
.L_913:
        /*0018*/ 	.byte	0x03, 0x50
        /*001a*/ 	.short	0x0000


	//----- nvinfo : EIATTR_MAXREG_COUNT
	.align		4
        /*001c*/ 	.byte	0x03, 0x1b
        /*001e*/ 	.short	0x00a8


	//----- nvinfo : EIATTR_NUM_BARRIERS
	.align		4
        /*0020*/ 	.byte	0x02, 0x4c
        /*0022*/ 	.byte	0x10
	.zero		1


	//----- nvinfo : EIATTR_EXTERNS
	.align		4
        /*0024*/ 	.byte	0x04, 0x0f
        /*0026*/ 	.short	(.L_915 - .L_914)


	//   ....[0]....
	.align		4
.L_914:
        /*0028*/ 	.word	index@(__assertfail)


	//----- nvinfo : EIATTR_ANNOTATIONS
	.align		4
.L_915:
        /*002c*/ 	.byte	0x04, 0x55
        /*002e*/ 	.short	(.L_917 - .L_916)


	//   ....[0]....
.L_916:
        /* <DEDUP_REMOVED lines=176> */


	//----- nvinfo : EIATTR_MERCURY_ISA_VERSION
	.align		4
.L_917:
        /*0b20*/ 	.byte	0x03, 0x5f
        /*0b22*/ 	.short	0x0101


	//----- nvinfo : EIATTR_UNUSED_LOAD_BYTE_OFFSET
	.align		4
        /*0b24*/ 	.byte	0x04, 0x44
        /*0b26*/ 	.short	(.L_919 - .L_918)


	//   ....[0]....
.L_918:
        /*0b28*/ 	.word	0x00000b00
        /*0b2c*/ 	.word	0x0000fff0


	//   ....[1]....
        /*0b30*/ 	.word	0x0001aa90
        /*0b34*/ 	.word	0x0000fff0


	//----- nvinfo : EIATTR_INT_WARP_WIDE_INSTR_OFFSETS
	.align		4
.L_919:
        /*0b38*/ 	.byte	0x04, 0x31
        /*0b3a*/ 	.short	(.L_921 - .L_920)


	//   ....[0]....
.L_920:
        /*0b3c*/ 	.word	0x00000190


	//   ....[1]....
        /*0b40*/ 	.word	0x000001d0


	//   ....[2]....
        /*0b44*/ 	.word	0x00000240


	//   ....[3]....
        /*0b48*/ 	.word	0x000216d0


	//   ....[4]....
        /*0b4c*/ 	.word	0x00021730


	//   ....[5]....
        /*0b50*/ 	.word	0x00024470


	//   ....[6]....
        /*0b54*/ 	.word	0x000244d0


	//----- nvinfo : EIATTR_COOP_GROUP_MASK_REGIDS
	.align		4
.L_921:
        /*0b58*/ 	.byte	0x04, 0x29
        /*0b5a*/ 	.short	(.L_923 - .L_922)


	//   ....[0]....
.L_922:
        /*0b5c*/ 	.word	0xffffffff


	//   ....[1]....
        /*0b60*/ 	.word	0xffffffff


	//   ....[2]....
        /*0b64*/ 	.word	0xffffffff


	//   ....[3]....
        /*0b68*/ 	.word	0xffffffff


	//   ....[4]....
        /*0b6c*/ 	.word	0xffffffff


	//   ....[5]....
        /*0b70*/ 	.word	0xffffffff


	//   ....[6]....
        /*0b74*/ 	.word	0xffffffff


	//   ....[7]....
        /*0b78*/ 	.word	0xffffffff


	//   ....[8]....
        /*0b7c*/ 	.word	0xffffffff


	//   ....[9]....
        /*0b80*/ 	.word	0xffffffff


	//   ....[10]....
        /*0b84*/ 	.word	0xffffffff


	//   ....[11]....
        /*0b88*/ 	.word	0xffffffff


	//   ....[12]....
        /*0b8c*/ 	.word	0xffffffff


	//   ....[13]....
        /*0b90*/ 	.word	0xffffffff


	//   ....[14]....
        /*0b94*/ 	.word	0xffffffff


	//   ....[15]....
        /*0b98*/ 	.word	0xffffffff


	//   ....[16]....
        /*0b9c*/ 	.word	0xffffffff


	//   ....[17]....
        /*0ba0*/ 	.word	0xffffffff


	//   ....[18]....
        /*0ba4*/ 	.word	0xffffffff


	//   ....[19]....
        /*0ba8*/ 	.word	0xffffffff


	//   ....[20]....
        /*0bac*/ 	.word	0xffffffff


	//   ....[21]....
        /*0bb0*/ 	.word	0xffffffff


	//   ....[22]....
        /*0bb4*/ 	.word	0xffffffff


	//   ....[23]....
        /*0bb8*/ 	.word	0xffffffff


	//   ....[24]....
        /*0bbc*/ 	.word	0xffffffff


	//   ....[25]....
        /*0bc0*/ 	.word	0xffffffff


	//   ....[26]....
        /*0bc4*/ 	.word	0xffffffff


	//   ....[27]....
        /*0bc8*/ 	.word	0xffffffff


	//   ....[28]....
        /*0bcc*/ 	.word	0xffffffff


	//   ....[29]....
        /*0bd0*/ 	.word	0xffffffff


	//   ....[30]....
        /*0bd4*/ 	.word	0xffffffff


	//   ....[31]....
        /*0bd8*/ 	.word	0xffffffff


	//   ....[32]....
        /*0bdc*/ 	.word	0xffffffff


	//   ....[33]....
        /*0be0*/ 	.word	0xffffffff


	//   ....[34]....
        /*0be4*/ 	.word	0xffffffff


	//   ....[35]....
        /*0be8*/ 	.word	0xffffffff


	//   ....[36]....
        /*0bec*/ 	.word	0xffffffff


	//   ....[37]....
        /*0bf0*/ 	.word	0xffffffff


	//   ....[38]....
        /*0bf4*/ 	.word	0xffffffff


	//   ....[39]....
        /*0bf8*/ 	.word	0xffffffff


	//   ....[40]....
        /*0bfc*/ 	.word	0xffffffff


	//   ....[41]....
        /*0c00*/ 	.word	0xffffffff


	//   ....[42]....
        /*0c04*/ 	.word	0xffffffff


	//   ....[43]....
        /*0c08*/ 	.word	0xffffffff


	//   ....[44]....
        /*0c0c*/ 	.word	0xffffffff


	//   ....[45]....
        /*0c10*/ 	.word	0xffffffff


	//   ....[46]....
        /*0c14*/ 	.word	0xffffffff


	//   ....[47]....
        /*0c18*/ 	.word	0xffffffff


	//   ....[48]....
        /*0c1c*/ 	.word	0xffffffff


	//   ....[49]....
        /*0c20*/ 	.word	0xffffffff


	//   ....[50]....
        /*0c24*/ 	.word	0xffffffff


	//   ....[51]....
        /*0c28*/ 	.word	0xffffffff


	//   ....[52]....
        /*0c2c*/ 	.word	0xffffffff


	//   ....[53]....
        /*0c30*/ 	.word	0xffffffff


	//   ....[54]....
        /*0c34*/ 	.word	0xffffffff


	//   ....[55]....
        /*0c38*/ 	.word	0xffffffff


	//   ....[56]....
        /*0c3c*/ 	.word	0xffffffff


	//   ....[57]....
        /*0c40*/ 	.word	0xffffffff


	//   ....[58]....
        /*0c44*/ 	.word	0xffffffff


	//   ....[59]....
        /*0c48*/ 	.word	0xffffffff


	//   ....[60]....
        /*0c4c*/ 	.word	0xffffffff


	//   ....[61]....
        /*0c50*/ 	.word	0xffffffff


	//   ....[62]....
        /*0c54*/ 	.word	0xffffffff


	//   ....[63]....
        /*0c58*/ 	.word	0xffffffff


	//   ....[64]....
        /*0c5c*/ 	.word	0xffffffff


	//   ....[65]....
        /*0c60*/ 	.word	0xffffffff


	//   ....[66]....
        /*0c64*/ 	.word	0xffffffff


	//   ....[67]....
        /*0c68*/ 	.word	0xffffffff


	//   ....[68]....
        /*0c6c*/ 	.word	0xffffffff


	//   ....[69]....
        /*0c70*/ 	.word	0xffffffff


	//   ....[70]....
        /*0c74*/ 	.word	0xffffffff


	//   ....[71]....
        /*0c78*/ 	.word	0xffffffff


	//   ....[72]....
        /*0c7c*/ 	.word	0xffffffff


	//   ....[73]....
        /*0c80*/ 	.word	0xffffffff


	//   ....[74]....
        /*0c84*/ 	.word	0xffffffff


	//   ....[75]....
        /*0c88*/ 	.word	0xffffffff


	//   ....[76]....
        /*0c8c*/ 	.word	0xffffffff


	//   ....[77]....
        /*0c90*/ 	.word	0xffffffff


	//   ....[78]....
        /*0c94*/ 	.word	0xffffffff


	//   ....[79]....
        /*0c98*/ 	.word	0xffffffff


	//   ....[80]....
        /*0c9c*/ 	.word	0xffffffff


	//   ....[81]....
        /*0ca0*/ 	.word	0xffffffff


	//   ....[82]....
        /*0ca4*/ 	.word	0xffffffff


	//   ....[83]....
        /*0ca8*/ 	.word	0xffffffff


	//   ....[84]....
        /*0cac*/ 	.word	0xffffffff


	//   ....[85]....
        /*0cb0*/ 	.word	0xffffffff


	//   ....[86]....
        /*0cb4*/ 	.word	0xffffffff


	//   ....[87]....
        /*0cb8*/ 	.word	0xffffffff


	//   ....[88]....
        /*0cbc*/ 	.word	0xffffffff


	//   ....[89]....
        /*0cc0*/ 	.word	0xffffffff


	//   ....[90]....
        /*0cc4*/ 	.word	0xffffffff


	//   ....[91]....
        /*0cc8*/ 	.word	0xffffffff


	//   ....[92]....
        /*0ccc*/ 	.word	0xffffffff


	//   ....[93]....
        /*0cd0*/ 	.word	0xffffffff


	//   ....[94]....
        /*0cd4*/ 	.word	0xffffffff


	//   ....[95]....
        /*0cd8*/ 	.word	0xffffffff


	//   ....[96]....
        /*0cdc*/ 	.word	0xffffffff


	//   ....[97]....
        /*0ce0*/ 	.word	0xffffffff


	//   ....[98]....
        /*0ce4*/ 	.word	0xffffffff


	//   ....[99]....
        /*0ce8*/ 	.word	0xffffffff


	//   ....[100]....
        /*0cec*/ 	.word	0xffffffff


	//   ....[101]....
        /*0cf0*/ 	.word	0xffffffff


	//   ....[102]....
        /*0cf4*/ 	.word	0xffffffff


	//   ....[103]....
        /*0cf8*/ 	.word	0xffffffff


	//   ....[104]....
        /*0cfc*/ 	.word	0xffffffff


	//   ....[105]....
        /*0d00*/ 	.word	0xffffffff


	//   ....[106]....
        /*0d04*/ 	.word	0xffffffff


	//   ....[107]....
        /*0d08*/ 	.word	0xffffffff


	//   ....[108]....
        /*0d0c*/ 	.word	0xffffffff


	//   ....[109]....
        /*0d10*/ 	.word	0xffffffff


	//   ....[110]....
        /*0d14*/ 	.word	0xffffffff


	//   ....[111]....
        /*0d18*/ 	.word	0xffffffff


	//   ....[112]....
        /*0d1c*/ 	.word	0xffffffff


	//   ....[113]....
        /*0d20*/ 	.word	0xffffffff


	//   ....[114]....
        /*0d24*/ 	.word	0xffffffff


	//   ....[115]....
        /*0d28*/ 	.word	0xffffffff


	//   ....[116]....
        /*0d2c*/ 	.word	0xffffffff


	//   ....[117]....
        /*0d30*/ 	.word	0xffffffff


	//   ....[118]....
        /*0d34*/ 	.word	0xffffffff


	//   ....[119]....
        /*0d38*/ 	.word	0xffffffff


	//   ....[120]....
        /*0d3c*/ 	.word	0xffffffff


	//   ....[121]....
        /*0d40*/ 	.word	0xffffffff


	//   ....[122]....
        /*0d44*/ 	.word	0xffffffff


	//   ....[123]....
        /*0d48*/ 	.word	0xffffffff


	//   ....[124]....
        /*0d4c*/ 	.word	0xffffffff


	//   ....[125]....
        /*0d50*/ 	.word	0xffffffff


	//   ....[126]....
        /*0d54*/ 	.word	0xffffffff


	//   ....[127]....
        /*0d58*/ 	.word	0xffffffff


	//   ....[128]....
        /*0d5c*/ 	.word	0xffffffff


	//   ....[129]....
        /*0d60*/ 	.word	0xffffffff


	//   ....[130]....
        /*0d64*/ 	.word	0xffffffff


	//   ....[131]....
        /*0d68*/ 	.word	0xffffffff


	//   ....[132]....
        /*0d6c*/ 	.word	0xffffffff


	//   ....[133]....
        /*0d70*/ 	.word	0xffffffff


	//   ....[134]....
        /*0d74*/ 	.word	0xffffffff


	//   ....[135]....
        /*0d78*/ 	.word	0xffffffff


	//   ....[136]....
        /*0d7c*/ 	.word	0xffffffff


	//   ....[137]....
        /*0d80*/ 	.word	0xffffffff


	//   ....[138]....
        /*0d84*/ 	.word	0xffffffff


	//   ....[139]....
        /*0d88*/ 	.word	0xffffffff


	//   ....[140]....
        /*0d8c*/ 	.word	0xffffffff


	//   ....[141]....
        /*0d90*/ 	.word	0xffffffff


	//   ....[142]....
        /*0d94*/ 	.word	0xffffffff


	//   ....[143]....
        /*0d98*/ 	.word	0xffffffff


	//   ....[144]....
        /*0d9c*/ 	.word	0xffffffff


	//   ....[145]....
        /*0da0*/ 	.word	0xffffffff


	//   ....[146]....
        /*0da4*/ 	.word	0xffffffff


	//   ....[147]....
        /*0da8*/ 	.word	0xffffffff


	//   ....[148]....
        /*0dac*/ 	.word	0xffffffff


	//   ....[149]....
        /*0db0*/ 	.word	0xffffffff


	//   ....[150]....
        /*0db4*/ 	.word	0xffffffff


	//   ....[151]....
        /*0db8*/ 	.word	0xffffffff


	//   ....[152]....
        /*0dbc*/ 	.word	0xffffffff


	//   ....[153]....
        /*0dc0*/ 	.word	0xffffffff


	//   ....[154]....
        /*0dc4*/ 	.word	0xffffffff


	//   ....[155]....
        /*0dc8*/ 	.word	0xffffffff


	//   ....[156]....
        /*0dcc*/ 	.word	0xffffffff


	//   ....[157]....
        /*0dd0*/ 	.word	0xffffffff


	//   ....[158]....
        /*0dd4*/ 	.word	0xffffffff


	//   ....[159]....
        /*0dd8*/ 	.word	0xffffffff


	//   ....[160]....
        /*0ddc*/ 	.word	0xffffffff


	//   ....[161]....
        /*0de0*/ 	.word	0xffffffff


	//   ....[162]....
        /*0de4*/ 	.word	0xffffffff


	//   ....[163]....
        /*0de8*/ 	.word	0xffffffff


	//   ....[164]....
        /*0dec*/ 	.word	0xffffffff


	//   ....[165]....
        /*0df0*/ 	.word	0xffffffff


	//   ....[166]....
        /*0df4*/ 	.word	0xffffffff


	//   ....[167]....
        /*0df8*/ 	.word	0xffffffff


	//   ....[168]....
        /*0dfc*/ 	.word	0xffffffff


	//   ....[169]....
        /*0e00*/ 	.word	0xffffffff


	//   ....[170]....
        /*0e04*/ 	.word	0x0500000f


	//   ....[171]....
        /*0e08*/ 	.word	0x0500000f


	//   ....[172]....
        /*0e0c*/ 	.word	0x0500000f


	//   ....[173]....
        /*0e10*/ 	.word	0x0500000f


	//   ....[174]....
        /*0e14*/ 	.word	0x0500000f


	//   ....[175]....
        /*0e18*/ 	.word	0x0500000f


	//   ....[176]....
        /*0e1c*/ 	.word	0x0500000f


	//   ....[177]....
        /*0e20*/ 	.word	0x0500000f


	//   ....[178]....
        /*0e24*/ 	.word	0x0500000f


	//   ....[179]....
        /*0e28*/ 	.word	0x0500000f


	//   ....[180]....
        /*0e2c*/ 	.word	0x0500000f


	//   ....[181]....
        /*0e30*/ 	.word	0x0500000f


	//   ....[182]....
        /*0e34*/ 	.word	0x0500000f


	//   ....[183]....
        /*0e38*/ 	.word	0x0500000f


	//   ....[184]....
        /*0e3c*/ 	.word	0x0500000f


	//   ....[185]....
        /*0e40*/ 	.word	0x0500000f


	//   ....[186]....
        /*0e44*/ 	.word	0x0500000f


	//   ....[187]....
        /*0e48*/ 	.word	0x0500000f


	//   ....[188]....
        /*0e4c*/ 	.word	0x0500000f


	//   ....[189]....
        /*0e50*/ 	.word	0x0500000f


	//   ....[190]....
        /*0e54*/ 	.word	0x0500000f


	//   ....[191]....
        /*0e58*/ 	.word	0x0500000f


	//   ....[192]....
        /*0e5c*/ 	.word	0x0500000f


	//   ....[193]....
        /*0e60*/ 	.word	0x0500000f


	//   ....[194]....
        /*0e64*/ 	.word	0x0500000f


	//   ....[195]....
        /*0e68*/ 	.word	0x0500000f


	//   ....[196]....
        /*0e6c*/ 	.word	0x0500000f


	//   ....[197]....
        /*0e70*/ 	.word	0x0500000f


	//   ....[198]....
        /*0e74*/ 	.word	0x0500000f


	//   ....[199]....
        /*0e78*/ 	.word	0x0500000f


	//   ....[200]....
        /*0e7c*/ 	.word	0x0500000f


	//   ....[201]....
        /*0e80*/ 	.word	0x0500000f


	//   ....[202]....
        /*0e84*/ 	.word	0x0500000f


	//   ....[203]....
        /*0e88*/ 	.word	0x0500000f


	//   ....[204]....
        /*0e8c*/ 	.word	0x0500000f


	//   ....[205]....
        /*0e90*/ 	.word	0x0500000f


	//   ....[206]....
        /*0e94*/ 	.word	0x0500000f


	//   ....[207]....
        /*0e98*/ 	.word	0x0500000f


	//   ....[208]....
        /*0e9c*/ 	.word	0x0500000f


	//   ....[209]....
        /*0ea0*/ 	.word	0x0500000f


	//   ....[210]....
        /*0ea4*/ 	.word	0x0500000f


	//   ....[211]....
        /*0ea8*/ 	.word	0x0500000f


	//   ....[212]....
        /*0eac*/ 	.word	0x0500000f


	//   ....[213]....
        /*0eb0*/ 	.word	0x0500000f


	//   ....[214]....
        /*0eb4*/ 	.word	0x0500000f


	//   ....[215]....
        /*0eb8*/ 	.word	0x0500000f


	//   ....[216]....
        /*0ebc*/ 	.word	0x0500000f


	//   ....[217]....
        /*0ec0*/ 	.word	0x0500000f


	//   ....[218]....
        /*0ec4*/ 	.word	0x0500000f


	//   ....[219]....
        /*0ec8*/ 	.word	0x0500000f


	//   ....[220]....
        /*0ecc*/ 	.word	0x0500000f


	//   ....[221]....
        /*0ed0*/ 	.word	0x0500000f


	//   ....[222]....
        /*0ed4*/ 	.word	0x0500000f


	//   ....[223]....
        /*0ed8*/ 	.word	0x0500000f


	//   ....[224]....
        /*0edc*/ 	.word	0x0500000f


	//   ....[225]....
        /*0ee0*/ 	.word	0x0500000f


	//   ....[226]....
        /*0ee4*/ 	.word	0x0500000f


	//   ....[227]....
        /*0ee8*/ 	.word	0x0500000f


	//   ....[228]....
        /*0eec*/ 	.word	0x0500000f


	//   ....[229]....
        /*0ef0*/ 	.word	0x0500000f


	//   ....[230]....
        /*0ef4*/ 	.word	0x0500000f


	//   ....[231]....
        /*0ef8*/ 	.word	0x0500000f


	//   ....[232]....
        /*0efc*/ 	.word	0x0500000f


	//   ....[233]....
        /*0f00*/ 	.word	0x0500000f


	//   ....[234]....
        /*0f04*/ 	.word	0x0500000f


	//   ....[235]....
        /*0f08*/ 	.word	0x0500000f


	//   ....[236]....
        /*0f0c*/ 	.word	0x0500000f


	//   ....[237]....
        /*0f10*/ 	.word	0x0500000f


	//   ....[238]....
        /*0f14*/ 	.word	0x0500000f


	//   ....[239]....
        /*0f18*/ 	.word	0x0500000f


	//   ....[240]....
        /*0f1c*/ 	.word	0x0500000f


	//   ....[241]....
        /*0f20*/ 	.word	0x0500000f


	//   ....[242]....
        /*0f24*/ 	.word	0x0500000f


	//   ....[243]....
        /*0f28*/ 	.word	0x0500000f


	//   ....[244]....
        /*0f2c*/ 	.word	0x0500000f


	//   ....[245]....
        /*0f30*/ 	.word	0x0500000f


	//   ....[246]....
        /*0f34*/ 	.word	0x0500000f


	//   ....[247]....
        /*0f38*/ 	.word	0x0500000f


	//   ....[248]....
        /*0f3c*/ 	.word	0x0500000f


	//   ....[249]....
        /*0f40*/ 	.word	0x0500000f


	//   ....[250]....
        /*0f44*/ 	.word	0x0500000f


	//   ....[251]....
        /*0f48*/ 	.word	0x0500000f


	//   ....[252]....
        /*0f4c*/ 	.word	0x0500000f


	//   ....[253]....
        /*0f50*/ 	.word	0x0500000f


	//   ....[254]....
        /*0f54*/ 	.word	0x0500000f


	//   ....[255]....
        /*0f58*/ 	.word	0x0500000f


	//   ....[0]....
        /*0f5c*/ 	.word	0x0500000f


	//   ....[1]....
        /*0f60*/ 	.word	0x0500000f


	//   ....[2]....
        /*0f64*/ 	.word	0x0500000f


	//   ....[3]....
        /*0f68*/ 	.word	0x0500000f


	//   ....[4]....
        /*0f6c*/ 	.word	0x0500000f


	//   ....[5]....
        /*0f70*/ 	.word	0x0500000f


	//   ....[6]....
        /*0f74*/ 	.word	0x0500000f


	//   ....[7]....
        /*0f78*/ 	.word	0x0500000f


	//   ....[8]....
        /*0f7c*/ 	.word	0x0500000f


	//   ....[9]....
        /*0f80*/ 	.word	0x0500000f


	//   ....[10]....
        /*0f84*/ 	.word	0x0500000f


	//   ....[11]....
        /*0f88*/ 	.word	0x0500000f


	//   ....[12]....
        /*0f8c*/ 	.word	0x0500000f


	//   ....[13]....
        /*0f90*/ 	.word	0x0500000f


	//   ....[14]....
        /*0f94*/ 	.word	0x0500000f


	//   ....[15]....
        /*0f98*/ 	.word	0x0500000f


	//   ....[16]....
        /*0f9c*/ 	.word	0x0500000f


	//   ....[17]....
        /*0fa0*/ 	.word	0x0500000f


	//   ....[18]....
        /*0fa4*/ 	.word	0x0500000f


	//   ....[19]....
        /*0fa8*/ 	.word	0x0500000f


	//   ....[20]....
        /*0fac*/ 	.word	0x0500000f


	//   ....[21]....
        /*0fb0*/ 	.word	0x0500000f


	//   ....[22]....
        /*0fb4*/ 	.word	0x0500000f


	//   ....[23]....
        /*0fb8*/ 	.word	0x0500000f


	//   ....[24]....
        /*0fbc*/ 	.word	0x0500000f


	//   ....[25]....
        /*0fc0*/ 	.word	0x0500000f


	//   ....[26]....
        /*0fc4*/ 	.word	0x0500000f


	//   ....[27]....
        /*0fc8*/ 	.word	0x0500000f


	//   ....[28]....
        /*0fcc*/ 	.word	0x0500000f


	//   ....[29]....
        /*0fd0*/ 	.word	0x0500000f


	//   ....[30]....
        /*0fd4*/ 	.word	0x0500000f


	//   ....[31]....
        /*0fd8*/ 	.word	0x0500000f


	//   ....[32]....
        /*0fdc*/ 	.word	0x0500000f


	//   ....[33]....
        /*0fe0*/ 	.word	0x0500000f


	//   ....[34]....
        /*0fe4*/ 	.word	0x0500000f


	//   ....[35]....
        /*0fe8*/ 	.word	0x0500000f


	//   ....[36]....
        /*0fec*/ 	.word	0x0500000f


	//   ....[37]....
        /*0ff0*/ 	.word	0x0500000f


	//   ....[38]....
        /*0ff4*/ 	.word	0x0500000f


	//   ....[39]....
        /*0ff8*/ 	.word	0x0500000f


	//   ....[40]....
        /*0ffc*/ 	.word	0x0500000f


	//   ....[41]....
        /*1000*/ 	.word	0x0500000f


	//   ....[42]....
        /*1004*/ 	.word	0x0500000f


	//   ....[43]....
        /*1008*/ 	.word	0x0500000f


	//----- nvinfo : EIATTR_COOP_GROUP_INSTR_OFFSETS
	.align		4
.L_923:
        /*100c*/ 	.byte	0x04, 0x28
        /*100e*/ 	.short	(.L_925 - .L_924)


	//   ....[0]....
.L_924:
        /*1010*/ 	.word	0x00000070


	//   ....[1]....
        /*1014*/ 	.word	0x000001a0


	//   ....[2]....
        /*1018*/ 	.word	0x000001f0


	//   ....[3]....
        /*101c*/ 	.word	0x00000420


	//   ....[4]....
        /*1020*/ 	.word	0x00000580


	//   ....[5]....
        /*1024*/ 	.word	0x000006a0


	//   ....[6]....
        /*1028*/ 	.word	0x00000800


	//   ....[7]....
        /*102c*/ 	.word	0x0000d500


	//   ....[8]....
        /*1030*/ 	.word	0x0000dab0


	//   ....[9]....
        /*1034*/ 	.word	0x0000dac0


	//   ....[10]....
        /*1038*/ 	.word	0x0000dad0


	//   ....[11]....
        /*103c*/ 	.word	0x0000dae0


	//   ....[12]....
        /*1040*/ 	.word	0x0000fa00


	//   ....[13]....
        /*1044*/ 	.word	0x0000fa10


	//   ....[14]....
        /*1048*/ 	.word	0x0000fa20


	//   ....[15]....
        /*104c*/ 	.word	0x0000fa30


	//   ....[16]....
        /*1050*/ 	.word	0x00013a60


	//   ....[17]....
        /*1054*/ 	.word	0x00013b60


	//   ....[18]....
        /*1058*/ 	.word	0x00013fd0


	//   ....[19]....
        /*105c*/ 	.word	0x000141a0


	//   ....[20]....
        /*1060*/ 	.word	0x00017d60


	//   ....[21]....
        /*1064*/ 	.word	0x00017d80


	//   ....[22]....
        /*1068*/ 	.word	0x00017dc0


	//   ....[23]....
        /*106c*/ 	.word	0x00017de0


	//   ....[24]....
        /*1070*/ 	.word	0x0001a250


	//   ....[25]....
        /*1074*/ 	.word	0x0001a2b0


	//   ....[26]....
        /*1078*/ 	.word	0x0001a2d0


	//   ....[27]....
        /*107c*/ 	.word	0x0001a2f0


	//   ....[28]....
        /*1080*/ 	.word	0x0001af20


	//   ....[29]....
        /*1084*/ 	.word	0x0001af50


	//   ....[30]....
        /*1088*/ 	.word	0x0001af80


	//   ....[31]....
        /*108c*/ 	.word	0x0001afb0


	//   ....[32]....
        /*1090*/ 	.word	0x0001afe0


	//   ....[33]....
        /*1094*/ 	.word	0x0001b010


	//   ....[34]....
        /*1098*/ 	.word	0x0001b040


	//   ....[35]....
        /*109c*/ 	.word	0x0001b070


	//   ....[36]....
        /*10a0*/ 	.word	0x0001b0a0


	//   ....[37]....
        /*10a4*/ 	.word	0x0001b0d0


	//   ....[38]....
        /*10a8*/ 	.word	0x0001b100


	//   ....[39]....
        /*10ac*/ 	.word	0x0001b130


	//   ....[40]....
        /*10b0*/ 	.word	0x0001b160


	//   ....[41]....
        /*10b4*/ 	.word	0x0001b190


	//   ....[42]....
        /*10b8*/ 	.word	0x0001b1c0


	//   ....[43]....
        /*10bc*/ 	.word	0x0001b1f0


	//   ....[44]....
        /*10c0*/ 	.word	0x0001b220


	//   ....[45]....
        /*10c4*/ 	.word	0x0001b250


	//   ....[46]....
        /*10c8*/ 	.word	0x0001b280


	//   ....[47]....
        /*10cc*/ 	.word	0x0001b2b0


	//   ....[48]....
        /*10d0*/ 	.word	0x0001b2e0


	//   ....[49]....
        /*10d4*/ 	.word	0x0001b310


	//   ....[50]....
        /*10d8*/ 	.word	0x0001b340


	//   ....[51]....
        /*10dc*/ 	.word	0x0001b370


	//   ....[52]....
        /*10e0*/ 	.word	0x0001b3a0


	//   ....[53]....
        /*10e4*/ 	.word	0x0001b3d0


	//   ....[54]....
        /*10e8*/ 	.word	0x0001b400


	//   ....[55]....
        /*10ec*/ 	.word	0x0001b430


	//   ....[56]....
        /*10f0*/ 	.word	0x0001b460


	//   ....[57]....
        /*10f4*/ 	.word	0x0001b490


	//   ....[58]....
        /*10f8*/ 	.word	0x0001b4c0


	//   ....[59]....
        /*10fc*/ 	.word	0x0001b4f0


	//   ....[60]....
        /*1100*/ 	.word	0x0001b520


	//   ....[61]....
        /*1104*/ 	.word	0x0001b550


	//   ....[62]....
        /*1108*/ 	.word	0x0001b580


	//   ....[63]....
        /*110c*/ 	.word	0x0001b5b0


	//   ....[64]....
        /*1110*/ 	.word	0x0001b5e0


	//   ....[65]....
        /*1114*/ 	.word	0x0001b610


	//   ....[66]....
        /*1118*/ 	.word	0x0001b640


	//   ....[67]....
        /*111c*/ 	.word	0x0001b670


	//   ....[68]....
        /*1120*/ 	.word	0x0001b6a0


	//   ....[69]....
        /*1124*/ 	.word	0x0001b6c0


	//   ....[70]....
        /*1128*/ 	.word	0x0001b6d0


	//   ....[71]....
        /*112c*/ 	.word	0x0001b6e0


	//   ....[72]....
        /*1130*/ 	.word	0x0001b6f0


	//   ....[73]....
        /*1134*/ 	.word	0x0001b710


	//   ....[74]....
        /*1138*/ 	.word	0x0001b720


	//   ....[75]....
        /*113c*/ 	.word	0x0001b750


	//   ....[76]....
        /*1140*/ 	.word	0x0001b780


	//   ....[77]....
        /*1144*/ 	.word	0x0001b7b0


	//   ....[78]....
        /*1148*/ 	.word	0x0001b7e0


	//   ....[79]....
        /*114c*/ 	.word	0x0001b810


	//   ....[80]....
        /*1150*/ 	.word	0x0001b840


	//   ....[81]....
        /*1154*/ 	.word	0x0001b870


	//   ....[82]....
        /*1158*/ 	.word	0x0001b8a0


	//   ....[83]....
        /*115c*/ 	.word	0x0001b8d0


	//   ....[84]....
        /*1160*/ 	.word	0x0001b900


	//   ....[85]....
        /*1164*/ 	.word	0x0001b940


	//   ....[86]....
        /*1168*/ 	.word	0x0001b960


	//   ....[87]....
        /*116c*/ 	.word	0x0001b990


	//   ....[88]....
        /*1170*/ 	.word	0x0001b9b0


	//   ....[89]....
        /*1174*/ 	.word	0x0001b9e0


	//   ....[90]....
        /*1178*/ 	.word	0x0001ba10


	//   ....[91]....
        /*117c*/ 	.word	0x0001ba40


	//   ....[92]....
        /*1180*/ 	.word	0x0001c2d0


	//   ....[93]....
        /*1184*/ 	.word	0x0001c2e0


	//   ....[94]....
        /*1188*/ 	.word	0x0001c300


	//   ....[95]....
        /*118c*/ 	.word	0x0001c310


	//   ....[96]....
        /*1190*/ 	.word	0x0001ca50


	//   ....[97]....
        /*1194*/ 	.word	0x0001ca60


	//   ....[98]....
        /*1198*/ 	.word	0x0001cba0


	//   ....[99]....
        /*119c*/ 	.word	0x0001cbb0


	//   ....[100]....
        /*11a0*/ 	.word	0x0001ccf0


	//   ....[101]....
        /*11a4*/ 	.word	0x0001cd00


	//   ....[102]....
        /*11a8*/ 	.word	0x0001ce40


	//   ....[103]....
        /*11ac*/ 	.word	0x0001ce50


	//   ....[104]....
        /*11b0*/ 	.word	0x0001d3a0


	//   ....[105]....
        /*11b4*/ 	.word	0x0001d3b0


	//   ....[106]....
        /*11b8*/ 	.word	0x0001d950


	//   ....[107]....
        /*11bc*/ 	.word	0x0001d960


	//   ....[108]....
        /*11c0*/ 	.word	0x0001e760


	//   ....[109]....
        /*11c4*/ 	.word	0x0001e770


	//   ....[110]....
        /*11c8*/ 	.word	0x0001e8d0


	//   ....[111]....
        /*11cc*/ 	.word	0x0001e8e0


	//   ....[112]....
        /*11d0*/ 	.word	0x0001ea30


	//   ....[113]....
        /*11d4*/ 	.word	0x0001ea40


	//   ....[114]....
        /*11d8*/ 	.word	0x0001eb90


	//   ....[115]....
        /*11dc*/ 	.word	0x0001eba0


	//   ....[116]....
        /*11e0*/ 	.word	0x0001ed50


	//   ....[117]....
        /*11e4*/ 	.word	0x0001ef90


	//   ....[118]....
        /*11e8*/ 	.word	0x0001efc0


	//   ....[119]....
        /*11ec*/ 	.word	0x0001eff0


	//   ....[120]....
        /*11f0*/ 	.word	0x0001f020


	//   ....[121]....
        /*11f4*/ 	.word	0x0001f050


	//   ....[122]....
        /*11f8*/ 	.word	0x0001f080


	//   ....[123]....
        /*11fc*/ 	.word	0x0001f220


	//   ....[124]....
        /*1200*/ 	.word	0x0001f250


	//   ....[125]....
        /*1204*/ 	.word	0x0001f280


	//   ....[126]....
        /*1208*/ 	.word	0x0001f2b0


	//   ....[127]....
        /*120c*/ 	.word	0x0001f2e0


	//   ....[128]....
        /*1210*/ 	.word	0x0001f310


	//   ....[129]....
        /*1214*/ 	.word	0x0001f3a0


	//   ....[130]....
        /*1218*/ 	.word	0x0001f3d0


	//   ....[131]....
        /*121c*/ 	.word	0x0001f3e0


	//   ....[132]....
        /*1220*/ 	.word	0x0001f490


	//   ....[133]....
        /*1224*/ 	.word	0x00020730


	//   ....[134]....
        /*1228*/ 	.word	0x00021e70


	//   ....[135]....
        /*122c*/ 	.word	0x00022aa0


	//   ....[136]....
        /*1230*/ 	.word	0x00022ae0


	//   ....[137]....
        /*1234*/ 	.word	0x00022b80


	//   ....[138]....
        /*1238*/ 	.word	0x00022b90


	//   ....[139]....
        /*123c*/ 	.word	0x00022c10


	//   ....[140]....
        /*1240*/ 	.word	0x00022c20


	//   ....[141]....
        /*1244*/ 	.word	0x00022ca0


	//   ....[142]....
        /*1248*/ 	.word	0x00022cb0


	//   ....[143]....
        /*124c*/ 	.word	0x00022d30


	//   ....[144]....
        /*1250*/ 	.word	0x00022d40


	//   ....[145]....
        /*1254*/ 	.word	0x00022dc0


	//   ....[146]....
        /*1258*/ 	.word	0x00022dd0


	//   ....[147]....
        /*125c*/ 	.word	0x00022e50


	//   ....[148]....
        /*1260*/ 	.word	0x00022e60


	//   ....[149]....
        /*1264*/ 	.word	0x00022eb0


	//   ....[150]....
        /*1268*/ 	.word	0x00022ed0


	//   ....[151]....
        /*126c*/ 	.word	0x000253f0


	//   ....[152]....
        /*1270*/ 	.word	0x00025430


	//   ....[153]....
        /*1274*/ 	.word	0x00025490


	//   ....[154]....
        /*1278*/ 	.word	0x000254c0


	//   ....[155]....
        /*127c*/ 	.word	0x000254f0


	//   ....[156]....
        /*1280*/ 	.word	0x00025520


	//   ....[157]....
        /*1284*/ 	.word	0x00025550


	//   ....[158]....
        /*1288*/ 	.word	0x00025580


	//   ....[159]....
        /*128c*/ 	.word	0x00025750


	//   ....[160]....
        /*1290*/ 	.word	0x00025780


	//   ....[161]....
        /*1294*/ 	.word	0x000257b0


	//   ....[162]....
        /*1298*/ 	.word	0x000257e0


	//   ....[163]....
        /*129c*/ 	.word	0x00025810


	//   ....[164]....
        /*12a0*/ 	.word	0x00025840


	//   ....[165]....
        /*12a4*/ 	.word	0x00025910


	//   ....[166]....
        /*12a8*/ 	.word	0x00025930


	//   ....[167]....
        /*12ac*/ 	.word	0x00025940


	//   ....[168]....
        /*12b0*/ 	.word	0x000259a0


	//   ....[169]....
        /*12b4*/ 	.word	0x000260e0


	//   ....[170]....
        /*12b8*/ 	.word	0x00026600


	//   ....[171]....
        /*12bc*/ 	.word	0x000266b0


	//   ....[172]....
        /*12c0*/ 	.word	0x00026740


	//   ....[173]....
        /*12c4*/ 	.word	0x00026790


	//   ....[174]....
        /*12c8*/ 	.word	0x000267e0


	//   ....[175]....
        /*12cc*/ 	.word	0x000268c0


	//   ....[176]....
        /*12d0*/ 	.word	0x00026950


	//   ....[177]....
        /*12d4*/ 	.word	0x000269a0


	//   ....[178]....
        /*12d8*/ 	.word	0x000269f0


	//   ....[179]....
        /*12dc*/ 	.word	0x00026c40


	//   ....[180]....
        /*12e0*/ 	.word	0x00026d60


	//   ....[181]....
        /*12e4*/ 	.word	0x00026e80


	//   ....[182]....
        /*12e8*/ 	.word	0x00026fa0


	//   ....[183]....
        /*12ec*/ 	.word	0x000270d0


	//   ....[184]....
        /*12f0*/ 	.word	0x00027190


	//   ....[185]....
        /*12f4*/ 	.word	0x000271f0


	//   ....[186]....
        /*12f8*/ 	.word	0x00027240


	//   ....[187]....
        /*12fc*/ 	.word	0x000272c0


	//   ....[188]....
        /*1300*/ 	.word	0x00027330


	//   ....[189]....
        /*1304*/ 	.word	0x00027390


	//   ....[190]....
        /*1308*/ 	.word	0x000273e0


	//   ....[191]....
        /*130c*/ 	.word	0x00027480


	//   ....[192]....
        /*1310*/ 	.word	0x000274f0


	//   ....[193]....
        /*1314*/ 	.word	0x00027550


	//   ....[194]....
        /*1318*/ 	.word	0x000275a0


	//   ....[195]....
        /*131c*/ 	.word	0x00027620


	//   ....[196]....
        /*1320*/ 	.word	0x00027680


	//   ....[197]....
        /*1324*/ 	.word	0x000276e0


	//   ....[198]....
        /*1328*/ 	.word	0x00027740


	//   ....[199]....
        /*132c*/ 	.word	0x000277c0


	//   ....[200]....
        /*1330*/ 	.word	0x00027810


	//   ....[201]....
        /*1334*/ 	.word	0x00027870


	//   ....[202]....
        /*1338*/ 	.word	0x000278c0


	//   ....[203]....
        /*133c*/ 	.word	0x00027920


	//   ....[204]....
        /*1340*/ 	.word	0x00027980


	//   ....[205]....
        /*1344*/ 	.word	0x000279e0


	//   ....[206]....
        /*1348*/ 	.word	0x00027a40


	//   ....[207]....
        /*134c*/ 	.word	0x00027aa0


	//   ....[208]....
        /*1350*/ 	.word	0x00027af0


	//   ....[209]....
        /*1354*/ 	.word	0x00027b50


	//   ....[210]....
        /*1358*/ 	.word	0x00027ba0


	//   ....[211]....
        /*135c*/ 	.word	0x00027c20


	//   ....[212]....
        /*1360*/ 	.word	0x00027c90


	//   ....[213]....
        /*1364*/ 	.word	0x00027cf0


	//   ....[214]....
        /*1368*/ 	.word	0x00027d70


	//   ....[215]....
        /*136c*/ 	.word	0x00027df0


	//   ....[216]....
        /*1370*/ 	.word	0x00027e40


	//   ....[217]....
        /*1374*/ 	.word	0x00027ef0


	//   ....[218]....
        /*1378*/ 	.word	0x00027f40


	//   ....[219]....
        /*137c*/ 	.word	0x00027fc0


	//   ....[220]....
        /*1380*/ 	.word	0x00028010


	//   ....[221]....
        /*1384*/ 	.word	0x00028080


	//   ....[222]....
        /*1388*/ 	.word	0x000280e0


	//   ....[223]....
        /*138c*/ 	.word	0x00028160


	//   ....[224]....
        /*1390*/ 	.word	0x000281b0


	//   ....[225]....
        /*1394*/ 	.word	0x00028220


	//   ....[226]....
        /*1398*/ 	.word	0x00028280


	//   ....[227]....
        /*139c*/ 	.word	0x000282f0


	//   ....[228]....
        /*13a0*/ 	.word	0x00028340


	//   ....[229]....
        /*13a4*/ 	.word	0x000283d0


	//   ....[230]....
        /*13a8*/ 	.word	0x00028430


	//   ....[231]....
        /*13ac*/ 	.word	0x000284a0


	//   ....[232]....
        /*13b0*/ 	.word	0x00028530


	//   ....[233]....
        /*13b4*/ 	.word	0x00028590


	//   ....[234]....
        /*13b8*/ 	.word	0x000285e0


	//   ....[235]....
        /*13bc*/ 	.word	0x00028660


	//   ....[236]....
        /*13c0*/ 	.word	0x000286d0


	//   ....[237]....
        /*13c4*/ 	.word	0x00028730


	//   ....[238]....
        /*13c8*/ 	.word	0x00028780


	//   ....[239]....
        /*13cc*/ 	.word	0x00028810


	//   ....[240]....
        /*13d0*/ 	.word	0x00028880


	//   ....[241]....
        /*13d4*/ 	.word	0x000288e0


	//   ....[242]....
        /*13d8*/ 	.word	0x00028930


	//   ....[243]....
        /*13dc*/ 	.word	0x000289b0


	//   ....[244]....
        /*13e0*/ 	.word	0x00028a00


	//   ....[245]....
        /*13e4*/ 	.word	0x00028a90


	//   ....[246]....
        /*13e8*/ 	.word	0x00028b20


	//   ....[247]....
        /*13ec*/ 	.word	0x00028bb0


	//   ....[248]....
        /*13f0*/ 	.word	0x00028c40


	//   ....[249]....
        /*13f4*/ 	.word	0x00028cd0


	//   ....[250]....
        /*13f8*/ 	.word	0x00028d60


	//   ....[251]....
        /*13fc*/ 	.word	0x00028de0


	//   ....[252]....
        /*1400*/ 	.word	0x00028e30


	//   ....[253]....
        /*1404*/ 	.word	0x00028ec0


	//   ....[254]....
        /*1408*/ 	.word	0x00028f50


	//   ....[255]....
        /*140c*/ 	.word	0x00028fd0


	//   ....[0]....
        /*1410*/ 	.word	0x00029020


	//   ....[1]....
        /*1414*/ 	.word	0x000290b0


	//   ....[2]....
        /*1418*/ 	.word	0x00029140


	//   ....[3]....
        /*141c*/ 	.word	0x000291d0


	//   ....[4]....
        /*1420*/ 	.word	0x00029260


	//   ....[5]....
        /*1424*/ 	.word	0x000292f0


	//   ....[6]....
        /*1428*/ 	.word	0x00029380


	//   ....[7]....
        /*142c*/ 	.word	0x00029440


	//   ....[8]....
        /*1430*/ 	.word	0x00029720


	//   ....[9]....
        /*1434*/ 	.word	0x00029940


	//   ....[10]....
        /*1438*/ 	.word	0x00029990


	//   ....[11]....
        /*143c*/ 	.word	0x000299f0


	//   ....[12]....
        /*1440*/ 	.word	0x00029ae0


	//   ....[13]....
        /*1444*/ 	.word	0x00029b40


	//   ....[14]....
        /*1448*/ 	.word	0x00029c30


	//   ....[15]....
        /*144c*/ 	.word	0x00029c90


	//   ....[16]....
        /*1450*/ 	.word	0x00029d80


	//   ....[17]....
        /*1454*/ 	.word	0x00029de0


	//   ....[18]....
        /*1458*/ 	.word	0x00029ed0


	//   ....[19]....
        /*145c*/ 	.word	0x00029f30


	//   ....[20]....
        /*1460*/ 	.word	0x0002a020


	//   ....[21]....
        /*1464*/ 	.word	0x0002a080


	//   ....[22]....
        /*1468*/ 	.word	0x0002a160


	//   ....[23]....
        /*146c*/ 	.word	0x0002a1d0


	//   ....[24]....
        /*1470*/ 	.word	0x0002a2a0


	//   ....[25]....
        /*1474*/ 	.word	0x0002a580


	//   ....[26]....
        /*1478*/ 	.word	0x0002a620


	//   ....[27]....
        /*147c*/ 	.word	0x0002a7c0


	//   ....[28]....
        /*1480*/ 	.word	0x0002a840


	//   ....[29]....
        /*1484*/ 	.word	0x0002a8c0


	//   ....[30]....
        /*1488*/ 	.word	0x0002a940


	//   ....[31]....
        /*148c*/ 	.word	0x0002a9c0


	//   ....[32]....
        /*1490*/ 	.word	0x0002aa50


	//   ....[33]....
        /*1494*/ 	.word	0x0002aaf0


	//   ....[34]....
        /*1498*/ 	.word	0x0002aba0


	//   ....[35]....
        /*149c*/ 	.word	0x0002ac20


	//   ....[36]....
        /*14a0*/ 	.word	0x0002aca0


	//   ....[37]....
        /*14a4*/ 	.word	0x0002ad20


	//   ....[38]....
        /*14a8*/ 	.word	0x0002adb0


	//   ....[39]....
        /*14ac*/ 	.word	0x0002ae30


	//   ....[40]....
        /*14b0*/ 	.word	0x0002aed0


	//   ....[41]....
        /*14b4*/ 	.word	0x0002af20


	//   ....[42]....
        /*14b8*/ 	.word	0x0002afb0


	//   ....[43]....
        /*14bc*/ 	.word	0x0002b0e0


	//----- nvinfo : EIATTR_REG_RECONFIG
	.align		4
.L_925:
        /*14c0*/ 	.byte	0x01, 0x54
	.zero		2


	//----- nvinfo : EIATTR_SYSCALL_OFFSETS
	.align		4
        /*14c4*/ 	.byte	0x04, 0x46
        /*14c6*/ 	.short	(.L_927 - .L_926)


	//   ....[0]....
.L_926:
        /*14c8*/ 	.word	0x00001e60


	//   ....[1]....
        /*14cc*/ 	.word	0x00001fb0


	//   ....[2]....
        /*14d0*/ 	.word	0x0000d6c0


	//   ....[3]....
        /*14d4*/ 	.word	0x0000da20


	//   ....[4]....
        /*14d8*/ 	.word	0x000218d0


	//   ....[5]....
        /*14dc*/ 	.word	0x00021a60


	//   ....[6]....
        /*14e0*/ 	.word	0x00021bb0


	//   ....[7]....
        /*14e4*/ 	.word	0x00021cf0


	//   ....[8]....
        /*14e8*/ 	.word	0x00022700


	//----- nvinfo : EIATTR_MBARRIER_INSTR_OFFSETS
	.align		4
.L_927:
        /*14ec*/ 	.byte	0x04, 0x39
        /*14ee*/ 	.short	(.L_929 - .L_928)


	//   ....[0]....
.L_928:
        /*14f0*/ 	.word	0x000002d0
        /*14f4*/ 	.word	0x000000ff
        /*14f8*/ 	.word	0x0002e800
        /*14fc*/ 	.short	0x0100
        /*14fe*/ 	.byte	0x08
	.zero		1


	//   ....[1]....
        /*1500*/ 	.word	0x000002e0
        /*1504*/ 	.word	0x000000ff
        /*1508*/ 	.word	0x0002e820
        /*150c*/ 	.short	0x0100
        /*150e*/ 	.byte	0x08
	.zero		1


	//   ....[2]....
        /*1510*/ 	.word	0x000003d0
        /*1514*/ 	.word	0x000000ff
        /*1518*/ 	.word	0x0002e830
        /*151c*/ 	.short	0x0100
        /*151e*/ 	.byte	0x08
	.zero		1


	//   ....[3]....
        /*1520*/ 	.word	0x000003e0
        /*1524*/ 	.word	0x000000ff
        /*1528*/ 	.word	0x0002e840
        /*152c*/ 	.short	0x0100
        /*152e*/ 	.byte	0x08
	.zero		1


	//   ....[4]....
        /*1530*/ 	.word	0x000003f0
        /*1534*/ 	.word	0x000000ff
        /*1538*/ 	.word	0x0002e838
        /*153c*/ 	.short	0x0100
        /*153e*/ 	.byte	0x08
	.zero		1


	//   ....[5]....
        /*1540*/ 	.word	0x00000400
        /*1544*/ 	.word	0x000000ff
        /*1548*/ 	.word	0x0002e848
        /*154c*/ 	.short	0x0100
        /*154e*/ 	.byte	0x08
	.zero		1


	//   ....[6]....
        /*1550*/ 	.word	0x00000530
        /*1554*/ 	.word	0x000000ff
        /*1558*/ 	.word	0x0002e850
        /*155c*/ 	.short	0x0100
        /*155e*/ 	.byte	0x08
	.zero		1


	//   ....[7]....
        /*1560*/ 	.word	0x00000540
        /*1564*/ 	.word	0x000000ff
        /*1568*/ 	.word	0x0002e860
        /*156c*/ 	.short	0x0100
        /*156e*/ 	.byte	0x08
	.zero		1


	//   ....[8]....
        /*1570*/ 	.word	0x00000550
        /*1574*/ 	.word	0x000000ff
        /*1578*/ 	.word	0x0002e858
        /*157c*/ 	.short	0x0100
        /*157e*/ 	.byte	0x08
	.zero		1


	//   ....[9]....
        /*1580*/ 	.word	0x00000560
        /*1584*/ 	.word	0x000000ff
        /*1588*/ 	.word	0x0002e868
        /*158c*/ 	.short	0x0100
        /*158e*/ 	.byte	0x08
	.zero		1


	//   ....[10]....
        /*1590*/ 	.word	0x00000650
        /*1594*/ 	.word	0x000000ff
        /*1598*/ 	.word	0x0002e870
        /*159c*/ 	.short	0x0100
        /*159e*/ 	.byte	0x06
	.zero		1


	//   ....[11]....
        /*15a0*/ 	.word	0x00000660
        /*15a4*/ 	.word	0x000000ff
        /*15a8*/ 	.word	0x0002e880
        /*15ac*/ 	.short	0x0100
        /*15ae*/ 	.byte	0x06
	.zero		1


	//   ....[12]....
        /*15b0*/ 	.word	0x00000670
        /*15b4*/ 	.word	0x000000ff
        /*15b8*/ 	.word	0x0002e878
        /*15bc*/ 	.short	0x0100
        /*15be*/ 	.byte	0x06
	.zero		1


	//   ....[13]....
        /*15c0*/ 	.word	0x00000680
        /*15c4*/ 	.word	0x000000ff
        /*15c8*/ 	.word	0x0002e888
        /*15cc*/ 	.short	0x0100
        /*15ce*/ 	.byte	0x06
	.zero		1


	//   ....[14]....
        /*15d0*/ 	.word	0x000007b0
        /*15d4*/ 	.word	0x000000ff
        /*15d8*/ 	.word	0x0002e890
        /*15dc*/ 	.short	0x0100
        /*15de*/ 	.byte	0x08
	.zero		1


	//   ....[15]....
        /*15e0*/ 	.word	0x000007c0
        /*15e4*/ 	.word	0x000000ff
        /*15e8*/ 	.word	0x0002e8a0
        /*15ec*/ 	.short	0x0100
        /*15ee*/ 	.byte	0x08
	.zero		1


	//   ....[16]....
        /*15f0*/ 	.word	0x000007d0
        /*15f4*/ 	.word	0x000000ff
        /*15f8*/ 	.word	0x0002e898
        /*15fc*/ 	.short	0x0100
        /*15fe*/ 	.byte	0x08
	.zero		1


	//   ....[17]....
        /*1600*/ 	.word	0x000007e0
        /*1604*/ 	.word	0x000000ff
        /*1608*/ 	.word	0x0002e8a8
        /*160c*/ 	.short	0x0100
        /*160e*/ 	.byte	0x08
	.zero		1


	//   ....[18]....
        /*1610*/ 	.word	0x00000910
        /*1614*/ 	.word	0x000000ff
        /*1618*/ 	.word	0x0002e8b0
        /*161c*/ 	.short	0x0100
        /*161e*/ 	.byte	0x08
	.zero		1


	//   ....[19]....
        /*1620*/ 	.word	0x00000920
        /*1624*/ 	.word	0x000000ff
        /*1628*/ 	.word	0x0002e8c0
        /*162c*/ 	.short	0x0100
        /*162e*/ 	.byte	0x08
	.zero		1


	//   ....[20]....
        /*1630*/ 	.word	0x00000930
        /*1634*/ 	.word	0x000000ff
        /*1638*/ 	.word	0x0002e8b8
        /*163c*/ 	.short	0x0100
        /*163e*/ 	.byte	0x08
	.zero		1


	//   ....[21]....
        /*1640*/ 	.word	0x00000940
        /*1644*/ 	.word	0x000000ff
        /*1648*/ 	.word	0x0002e8c8
        /*164c*/ 	.short	0x0100
        /*164e*/ 	.byte	0x08
	.zero		1


	//   ....[22]....
        /*1650*/ 	.word	0x000035d0
        /*1654*/ 	.word	0x0000006f
        /*1658*/ 	.word	0x0002e890
        /*165c*/ 	.short	0x010a
        /*165e*/ 	.byte	0x3f
	.zero		1


	//   ....[23]....
        /*1660*/ 	.word	0x000079e0
        /*1664*/ 	.word	0x0000006f
        /*1668*/ 	.word	0x0002e890
        /*166c*/ 	.short	0x010a
        /*166e*/ 	.byte	0x3f
	.zero		1


	//   ....[24]....
        /*1670*/ 	.word	0x0000bd00
        /*1674*/ 	.word	0x0000006f
        /*1678*/ 	.word	0x0002e890
        /*167c*/ 	.short	0x010a
        /*167e*/ 	.byte	0x3f
	.zero		1


	//   ....[25]....
        /*1680*/ 	.word	0x0000c420
        /*1684*/ 	.word	0x00000030
        /*1688*/ 	.word	0x00000000
        /*168c*/ 	.short	0x0101
        /*168e*/ 	.byte	0x3f
	.zero		1


	//   ....[26]....
        /*1690*/ 	.word	0x0000c460
        /*1694*/ 	.word	0x0000006f
        /*1698*/ 	.word	0x0002e8b0
        /*169c*/ 	.short	0x010a
        /*169e*/ 	.byte	0x3f
	.zero		1


	//   ....[27]....
        /*16a0*/ 	.word	0x0000cc10
        /*16a4*/ 	.word	0x0000006f
        /*16a8*/ 	.word	0x00000000
        /*16ac*/ 	.short	0x0101
        /*16ae*/ 	.byte	0x3f
	.zero		1


	//   ....[28]....
        /*16b0*/ 	.word	0x0000d780
        /*16b4*/ 	.word	0x00000010
        /*16b8*/ 	.word	0x0002e800
        /*16bc*/ 	.short	0x010a
        /*16be*/ 	.byte	0x3f
	.zero		1


	//   ....[29]....
        /*16c0*/ 	.word	0x0000d7d0
        /*16c4*/ 	.word	0x00000010
        /*16c8*/ 	.word	0x0002e800
        /*16cc*/ 	.short	0x010a
        /*16ce*/ 	.byte	0x3f
	.zero		1


	//   ....[30]....
        /*16d0*/ 	.word	0x0000e060
        /*16d4*/ 	.word	0x00000010
        /*16d8*/ 	.word	0x0002e800
        /*16dc*/ 	.short	0x010a
        /*16de*/ 	.byte	0x3f
	.zero		1


	//   ....[31]....
        /*16e0*/ 	.word	0x0000fe30
        /*16e4*/ 	.word	0x00000010
        /*16e8*/ 	.word	0x0002e800
        /*16ec*/ 	.short	0x010a
        /*16ee*/ 	.byte	0x3f
	.zero		1


	//   ....[32]....
        /*16f0*/ 	.word	0x000119c0
        /*16f4*/ 	.word	0x00000003
        /*16f8*/ 	.word	0x0002e830
        /*16fc*/ 	.short	0x010a
        /*16fe*/ 	.byte	0x3f
	.zero		1


	//   ....[33]....
        /*1700*/ 	.word	0x00011a70
        /*1704*/ 	.word	0x00000003
        /*1708*/ 	.word	0x0002e830
        /*170c*/ 	.short	0x010a
        /*170e*/ 	.byte	0x3f
	.zero		1


	//   ....[34]....
        /*1710*/ 	.word	0x00014d20
        /*1714*/ 	.word	0x00000003
        /*1718*/ 	.word	0x00000000
        /*171c*/ 	.short	0x0101
        /*171e*/ 	.byte	0x3f
	.zero		1


	//   ....[35]....
        /*1720*/ 	.word	0x00015df0
        /*1724*/ 	.word	0x0000000d
        /*1728*/ 	.word	0x0002e830
        /*172c*/ 	.short	0x010a
        /*172e*/ 	.byte	0x3f
	.zero		1


	//   ....[36]....
        /*1730*/ 	.word	0x00015e40
        /*1734*/ 	.word	0x0000000d
        /*1738*/ 	.word	0x0002e830
        /*173c*/ 	.short	0x010a
        /*173e*/ 	.byte	0x3f
	.zero		1


	//   ....[37]....
        /*1740*/ 	.word	0x00017380
        /*1744*/ 	.word	0x0000000c
        /*1748*/ 	.word	0x0002e850
        /*174c*/ 	.short	0x010a
        /*174e*/ 	.byte	0x3f
	.zero		1


	//   ....[38]....
        /*1750*/ 	.word	0x000173c0
        /*1754*/ 	.word	0x0000000c
        /*1758*/ 	.word	0x0002e850
        /*175c*/ 	.short	0x010a
        /*175e*/ 	.byte	0x3f
	.zero		1


	//   ....[39]....
        /*1760*/ 	.word	0x000193c0
        /*1764*/ 	.word	0x00000072
        /*1768*/ 	.word	0x00000000
        /*176c*/ 	.short	0x0101
        /*176e*/ 	.byte	0x3f
	.zero		1


	//   ....[40]....
        /*1770*/ 	.word	0x00019d60
        /*1774*/ 	.word	0x00000066
        /*1778*/ 	.word	0x00000000
        /*177c*/ 	.short	0x0101
        /*177e*/ 	.byte	0x3f
	.zero		1


	//   ....[41]....
        /*1780*/ 	.word	0x00019e00
        /*1784*/ 	.word	0x0000000c
        /*1788*/ 	.word	0x0002e850
        /*178c*/ 	.short	0x010a
        /*178e*/ 	.byte	0x3f
	.zero		1


	//   ....[42]....
        /*1790*/ 	.word	0x00019e80
        /*1794*/ 	.word	0x0000000c
        /*1798*/ 	.word	0x0002e850
        /*179c*/ 	.short	0x010a
        /*179e*/ 	.byte	0x3f
	.zero		1


	//   ....[43]....
        /*17a0*/ 	.word	0x0001a9b0
        /*17a4*/ 	.word	0x00000002
        /*17a8*/ 	.word	0x00000000
        /*17ac*/ 	.short	0x0101
        /*17ae*/ 	.byte	0x3f
	.zero		1


	//   ....[44]....
        /*17b0*/ 	.word	0x0001c970
        /*17b4*/ 	.word	0x00000000
        /*17b8*/ 	.word	0x00000000
        /*17bc*/ 	.short	0x0101
        /*17be*/ 	.byte	0x3f
	.zero		1


	//   ....[45]....
        /*17c0*/ 	.word	0x0001d210
        /*17c4*/ 	.word	0x00000008
        /*17c8*/ 	.word	0x00000000
        /*17cc*/ 	.short	0x0101
        /*17ce*/ 	.byte	0x3f
	.zero		1


	//   ....[46]....
        /*17d0*/ 	.word	0x00020810
        /*17d4*/ 	.word	0x00000012
        /*17d8*/ 	.word	0x0002e820
        /*17dc*/ 	.short	0x010a
        /*17de*/ 	.byte	0x3f
	.zero		1


	//   ....[47]....
        /*17e0*/ 	.word	0x000208e0
        /*17e4*/ 	.word	0x00000005
        /*17e8*/ 	.word	0x0002e8a0
        /*17ec*/ 	.short	0x010a
        /*17ee*/ 	.byte	0x3f
	.zero		1


	//   ....[48]....
        /*17f0*/ 	.word	0x00020b20
        /*17f4*/ 	.word	0x00000005
        /*17f8*/ 	.word	0x0002e8c0
        /*17fc*/ 	.short	0x010a
        /*17fe*/ 	.byte	0x3f
	.zero		1


	//   ....[49]....
        /*1800*/ 	.word	0x00020ed0
        /*1804*/ 	.word	0x00000003
        /*1808*/ 	.word	0x0002e8a0
        /*180c*/ 	.short	0x010a
        /*180e*/ 	.byte	0x3f
	.zero		1


	//   ....[50]....
        /*1810*/ 	.word	0x00021100
        /*1814*/ 	.word	0x00000003
        /*1818*/ 	.word	0x0002e8c0
        /*181c*/ 	.short	0x010a
        /*181e*/ 	.byte	0x3f
	.zero		1


	//   ....[51]....
        /*1820*/ 	.word	0x00022110
        /*1824*/ 	.word	0x00000000
        /*1828*/ 	.word	0x0002e880
        /*182c*/ 	.short	0x010a
        /*182e*/ 	.byte	0x3f
	.zero		1


	//   ....[52]....
        /*1830*/ 	.word	0x000222c0
        /*1834*/ 	.word	0x00000000
        /*1838*/ 	.word	0x0002e840
        /*183c*/ 	.short	0x010a
        /*183e*/ 	.byte	0x3f
	.zero		1


	//   ....[53]....
        /*1840*/ 	.word	0x00022f70
        /*1844*/ 	.word	0x00000012
        /*1848*/ 	.word	0x0002e800
        /*184c*/ 	.short	0x0107
        /*184e*/ 	.byte	0x3f
	.zero		1


	//   ....[54]....
        /*1850*/ 	.word	0x00023060
        /*1854*/ 	.word	0x00000012
        /*1858*/ 	.word	0x0002e800
        /*185c*/ 	.short	0x0101
        /*185e*/ 	.byte	0x3f
	.zero		1


	//   ....[55]....
        /*1860*/ 	.word	0x00023080
        /*1864*/ 	.word	0x00000012
        /*1868*/ 	.word	0x0002e820
        /*186c*/ 	.short	0x010a
        /*186e*/ 	.byte	0x3f
	.zero		1


	//   ....[56]....
        /*1870*/ 	.word	0x000233a0
        /*1874*/ 	.word	0x00000006
        /*1878*/ 	.word	0x0002e880
        /*187c*/ 	.short	0x010a
        /*187e*/ 	.byte	0x3f
	.zero		1


	//   ....[57]....
        /*1880*/ 	.word	0x00023600
        /*1884*/ 	.word	0x00000006
        /*1888*/ 	.word	0x0002e840
        /*188c*/ 	.short	0x010a
        /*188e*/ 	.byte	0x3f
	.zero		1


	//   ....[58]....
        /*1890*/ 	.word	0x000238d0
        /*1894*/ 	.word	0x00000003
        /*1898*/ 	.word	0x0002e870
        /*189c*/ 	.short	0x010a
        /*189e*/ 	.byte	0x3f
	.zero		1


	//   ....[59]....
        /*18a0*/ 	.word	0x00023940
        /*18a4*/ 	.word	0x00000003
        /*18a8*/ 	.word	0x0002e860
        /*18ac*/ 	.short	0x010a
        /*18ae*/ 	.byte	0x3f
	.zero		1


	//   ....[60]....
        /*18b0*/ 	.word	0x00024340
        /*18b4*/ 	.word	0x00000003
        /*18b8*/ 	.word	0x0002e850
        /*18bc*/ 	.short	0x0101
        /*18be*/ 	.byte	0x3f
	.zero		1


	//   ....[61]....
        /*18c0*/ 	.word	0x000243c0
        /*18c4*/ 	.word	0x00000003
        /*18c8*/ 	.word	0x00000000
        /*18cc*/ 	.short	0x0101
        /*18ce*/ 	.byte	0x3f
	.zero		1


	//   ....[62]....
        /*18d0*/ 	.word	0x00024600
        /*18d4*/ 	.word	0x00000000
        /*18d8*/ 	.word	0x0002e870
        /*18dc*/ 	.short	0x010a
        /*18de*/ 	.byte	0x3f
	.zero		1


	//   ....[63]....
        /*18e0*/ 	.word	0x00024670
        /*18e4*/ 	.word	0x00000000
        /*18e8*/ 	.word	0x0002e860
        /*18ec*/ 	.short	0x010a
        /*18ee*/ 	.byte	0x3f
	.zero		1


	//   ....[64]....
        /*18f0*/ 	.word	0x00025110
        /*18f4*/ 	.word	0x00000000
        /*18f8*/ 	.word	0x0002e850
        /*18fc*/ 	.short	0x0101
        /*18fe*/ 	.byte	0x3f
	.zero		1


	//   ....[65]....
        /*1900*/ 	.word	0x00025150
        /*1904*/ 	.word	0x00000000
        /*1908*/ 	.word	0x00000000
        /*190c*/ 	.short	0x0101
        /*190e*/ 	.byte	0x3f
	.zero		1


	//   ....[66]....
        /*1910*/ 	.word	0x00026060
        /*1914*/ 	.word	0x00000000
        /*1918*/ 	.word	0x0002e820
        /*191c*/ 	.short	0x010a
        /*191e*/ 	.byte	0x3f
	.zero		1


	//   ....[67]....
        /*1920*/ 	.word	0x00026230
        /*1924*/ 	.word	0x00000006
        /*1928*/ 	.word	0x00000000
        /*192c*/ 	.short	0x010a
        /*192e*/ 	.byte	0x3f
	.zero		1


	//   ....[68]....
        /*1930*/ 	.word	0x000262a0
        /*1934*/ 	.word	0x00000007
        /*1938*/ 	.word	0x00000000
        /*193c*/ 	.short	0x010a
        /*193e*/ 	.byte	0x3f
	.zero		1


	//   ....[69]....
        /*1940*/ 	.word	0x00026300
        /*1944*/ 	.word	0x00000004
        /*1948*/ 	.word	0x0002e860
        /*194c*/ 	.short	0x010a
        /*194e*/ 	.byte	0x3f
	.zero		1


	//   ....[70]....
        /*1950*/ 	.word	0x00026350
        /*1954*/ 	.word	0x00000003
        /*1958*/ 	.word	0x0002e860
        /*195c*/ 	.short	0x010a
        /*195e*/ 	.byte	0x3f
	.zero		1


	//   ....[71]....
        /*1960*/ 	.word	0x00026390
        /*1964*/ 	.word	0x00000004
        /*1968*/ 	.word	0x0002e880
        /*196c*/ 	.short	0x010a
        /*196e*/ 	.byte	0x3f
	.zero		1


	//   ....[72]....
        /*1970*/ 	.word	0x000263b0
        /*1974*/ 	.word	0x00000003
        /*1978*/ 	.word	0x0002e880
        /*197c*/ 	.short	0x010a
        /*197e*/ 	.byte	0x3f
	.zero		1


	//   ....[73]....
        /*1980*/ 	.word	0x00026410
        /*1984*/ 	.word	0x0000006f
        /*1988*/ 	.word	0x0002e890
        /*198c*/ 	.short	0x010a
        /*198e*/ 	.byte	0x3f
	.zero		1


	//   ....[74]....
        /*1990*/ 	.word	0x00026460
        /*1994*/ 	.word	0x0000006f
        /*1998*/ 	.word	0x0002e890
        /*199c*/ 	.short	0x010a
        /*199e*/ 	.byte	0x3f
	.zero		1


	//   ....[75]....
        /*19a0*/ 	.word	0x000264b0
        /*19a4*/ 	.word	0x0000006f
        /*19a8*/ 	.word	0x0002e890
        /*19ac*/ 	.short	0x010a
        /*19ae*/ 	.byte	0x3f
	.zero		1


	//   ....[76]....
        /*19b0*/ 	.word	0x00026500
        /*19b4*/ 	.word	0x0000006f
        /*19b8*/ 	.word	0x0002e8b0
        /*19bc*/ 	.short	0x010a
        /*19be*/ 	.byte	0x3f
	.zero		1


	//   ....[77]....
        /*19c0*/ 	.word	0x00026810
        /*19c4*/ 	.word	0x00000010
        /*19c8*/ 	.word	0x0002e800
        /*19cc*/ 	.short	0x010a
        /*19ce*/ 	.byte	0x3f
	.zero		1


	//   ....[78]....
        /*19d0*/ 	.word	0x00026a20
        /*19d4*/ 	.word	0x00000010
        /*19d8*/ 	.word	0x0002e800
        /*19dc*/ 	.short	0x010a
        /*19de*/ 	.byte	0x3f
	.zero		1


	//   ....[79]....
        /*19e0*/ 	.word	0x00026a70
        /*19e4*/ 	.word	0x00000003
        /*19e8*/ 	.word	0x0002e830
        /*19ec*/ 	.short	0x010a
        /*19ee*/ 	.byte	0x3f
	.zero		1


	//   ....[80]....
        /*19f0*/ 	.word	0x00026ac0
        /*19f4*/ 	.word	0x0000000d
        /*19f8*/ 	.word	0x0002e830
        /*19fc*/ 	.short	0x010a
        /*19fe*/ 	.byte	0x3f
	.zero		1


	//   ....[81]....
        /*1a00*/ 	.word	0x00026b10
        /*1a04*/ 	.word	0x0000000c
        /*1a08*/ 	.word	0x0002e850
        /*1a0c*/ 	.short	0x010a
        /*1a0e*/ 	.byte	0x3f
	.zero		1


	//   ....[82]....
        /*1a10*/ 	.word	0x00026b60
        /*1a14*/ 	.word	0x0000000c
        /*1a18*/ 	.word	0x0002e850
        /*1a1c*/ 	.short	0x010a
        /*1a1e*/ 	.byte	0x3f
	.zero		1


	//   ....[83]....
        /*1a20*/ 	.word	0x00029500
        /*1a24*/ 	.word	0x00000012
        /*1a28*/ 	.word	0x0002e820
        /*1a2c*/ 	.short	0x010a
        /*1a2e*/ 	.byte	0x3f
	.zero		1


	//   ....[84]....
        /*1a30*/ 	.word	0x00029550
        /*1a34*/ 	.word	0x00000005
        /*1a38*/ 	.word	0x0002e8a0
        /*1a3c*/ 	.short	0x010a
        /*1a3e*/ 	.byte	0x3f
	.zero		1


	//   ....[85]....
        /*1a40*/ 	.word	0x000295a0
        /*1a44*/ 	.word	0x00000005
        /*1a48*/ 	.word	0x0002e8c0
        /*1a4c*/ 	.short	0x010a
        /*1a4e*/ 	.byte	0x3f
	.zero		1


	//   ....[86]....
        /*1a50*/ 	.word	0x000295f0
        /*1a54*/ 	.word	0x00000003
        /*1a58*/ 	.word	0x0002e8a0
        /*1a5c*/ 	.short	0x010a
        /*1a5e*/ 	.byte	0x3f
	.zero		1


	//   ....[87]....
        /*1a60*/ 	.word	0x00029640
        /*1a64*/ 	.word	0x00000003
        /*1a68*/ 	.word	0x0002e8c0
        /*1a6c*/ 	.short	0x010a
        /*1a6e*/ 	.byte	0x3f
	.zero		1


	//   ....[88]....
        /*1a70*/ 	.word	0x000297e0
        /*1a74*/ 	.word	0x00000000
        /*1a78*/ 	.word	0x0002e880
        /*1a7c*/ 	.short	0x010a
        /*1a7e*/ 	.byte	0x3f
	.zero		1


	//   ....[89]....
        /*1a80*/ 	.word	0x00029830
        /*1a84*/ 	.word	0x00000000
        /*1a88*/ 	.word	0x0002e840
        /*1a8c*/ 	.short	0x010a
        /*1a8e*/ 	.byte	0x3f
	.zero		1


	//   ....[90]....
        /*1a90*/ 	.word	0x0002a2e0
        /*1a94*/ 	.word	0x00000012
        /*1a98*/ 	.word	0x0002e820
        /*1a9c*/ 	.short	0x010a
        /*1a9e*/ 	.byte	0x3f
	.zero		1


	//   ....[91]....
        /*1aa0*/ 	.word	0x0002a330
        /*1aa4*/ 	.word	0x00000006
        /*1aa8*/ 	.word	0x0002e880
        /*1aac*/ 	.short	0x010a
        /*1aae*/ 	.byte	0x3f
	.zero		1


	//   ....[92]....
        /*1ab0*/ 	.word	0x0002a380
        /*1ab4*/ 	.word	0x00000006
        /*1ab8*/ 	.word	0x0002e840
        /*1abc*/ 	.short	0x010a
        /*1abe*/ 	.byte	0x3f
	.zero		1


	//   ....[93]....
        /*1ac0*/ 	.word	0x0002a3d0
        /*1ac4*/ 	.word	0x00000003
        /*1ac8*/ 	.word	0x0002e870
        /*1acc*/ 	.short	0x010a
        /*1ace*/ 	.byte	0x3f
	.zero		1


	//   ....[94]....
        /*1ad0*/ 	.word	0x0002a420
        /*1ad4*/ 	.word	0x00000003
        /*1ad8*/ 	.word	0x0002e860
        /*1adc*/ 	.short	0x010a
        /*1ade*/ 	.byte	0x3f
	.zero		1


	//   ....[95]....
        /*1ae0*/ 	.word	0x0002a470
        /*1ae4*/ 	.word	0x00000000
        /*1ae8*/ 	.word	0x0002e870
        /*1aec*/ 	.short	0x010a
        /*1aee*/ 	.byte	0x3f
	.zero		1


	//   ....[96]....
        /*1af0*/ 	.word	0x0002a4c0
        /*1af4*/ 	.word	0x00000000
        /*1af8*/ 	.word	0x0002e860
        /*1afc*/ 	.short	0x010a
        /*1afe*/ 	.byte	0x3f
	.zero		1


	//   ....[97]....
        /*1b00*/ 	.word	0x0002b000
        /*1b04*/ 	.word	0x00000000
        /*1b08*/ 	.word	0x0002e820
        /*1b0c*/ 	.short	0x010a
        /*1b0e*/ 	.byte	0x3f
	.zero		1


	//   ....[98]....
        /*1b10*/ 	.word	0x0002b1a0
        /*1b14*/ 	.word	0x00000006
        /*1b18*/ 	.word	0x00000000
        /*1b1c*/ 	.short	0x010a
        /*1b1e*/ 	.byte	0x3f
	.zero		1


	//   ....[99]....
        /*1b20*/ 	.word	0x0002b1f0
        /*1b24*/ 	.word	0x00000007
        /*1b28*/ 	.word	0x00000000
        /*1b2c*/ 	.short	0x010a
        /*1b2e*/ 	.byte	0x3f
	.zero		1


	//   ....[100]....
        /*1b30*/ 	.word	0x0002b240
        /*1b34*/ 	.word	0x00000004
        /*1b38*/ 	.word	0x0002e860
        /*1b3c*/ 	.short	0x010a
        /*1b3e*/ 	.byte	0x3f
	.zero		1


	//   ....[101]....
        /*1b40*/ 	.word	0x0002b290
        /*1b44*/ 	.word	0x00000003
        /*1b48*/ 	.word	0x0002e860
        /*1b4c*/ 	.short	0x010a
        /*1b4e*/ 	.byte	0x3f
	.zero		1


	//   ....[102]....
        /*1b50*/ 	.word	0x0002b2e0
        /*1b54*/ 	.word	0x00000004
        /*1b58*/ 	.word	0x0002e880
        /*1b5c*/ 	.short	0x010a
        /*1b5e*/ 	.byte	0x3f
	.zero		1


	//----- nvinfo : EIATTR_NUM_MBARRIERS
	.align		4
.L_929:
        /*1b60*/ 	.byte	0x03, 0x38
        /*1b62*/ 	.short	0x0016


	//----- nvinfo : EIATTR_EXIT_INSTR_OFFSETS
	.align		4
        /*1b64*/ 	.byte	0x04, 0x1c
        /*1b66*/ 	.short	(.L_931 - .L_930)


	//   ....[0]....
.L_930:
        /*1b68*/ 	.word	0x00026400


	//----- nvinfo : EIATTR_MAX_THREADS
	.align		4
.L_931:
        /*1b6c*/ 	.byte	0x04, 0x05
        /*1b6e*/ 	.short	(.L_933 - .L_932)
.L_932:
        /*1b70*/ 	.word	0x00000180
        /*1b74*/ 	.word	0x00000001
        /*1b78*/ 	.word	0x00000001


	//----- nvinfo : EIATTR_CRS_STACK_SIZE
	.align		4
.L_933:
        /*1b7c*/ 	.byte	0x04, 0x1e
        /*1b7e*/ 	.short	(.L_935 - .L_934)
.L_934:
        /*1b80*/ 	.word	0x00000000


	//----- nvinfo : EIATTR_CBANK_PARAM_SIZE
	.align		4
.L_935:
        /*1b84*/ 	.byte	0x03, 0x19
        /*1b86*/ 	.short	0x0af0


	//----- nvinfo : EIATTR_PARAM_CBANK
	.align		4
        /*1b88*/ 	.byte	0x04, 0x0a
        /*1b8a*/ 	.short	(.L_937 - .L_936)
	.align		4
.L_936:
        /*1b8c*/ 	.word	index@(.nv.constant0._ZN7cutlass13device_kernelIN5flash11enable_sm90INS1_16FlashAttnFwdSm90INS1_25CollectiveMainloopFwdSm90ILi2EN4cute5tupleIJNS5_1CILi1EEES8_S8_EEENS6_IJNS7_ILi128EEENS7_ILi224EEESA_EEELi128ENS_12float_e4m3_tEfNS_4arch4Sm90ELb0ELb0ELb0ELb1ELb0ELb1ELb0ELb1ELb1ELb1ELb1ELb0EEENS1_21CollectiveEpilogueFwdINS6_IJSA_SA_SB_EEES9_NS_10bfloat16_tESF_Li256ELb1ELb1ELb1ELb1EEENS1_36VarlenDynamicPersistentTileSchedulerILi128ELi224ELi256ELi128ELb1ELb1ELb1ELb0ELb1ELb1EEEEEEEEEvNT_6ParamsE)
        /*1b90*/ 	.short	0x0210
        /*1b92*/ 	.short	0x0af0


	//----- nvinfo : EIATTR_SW_WAR
	.align		4
.L_937:
        /*1b94*/ 	.byte	0x04, 0x36
        /*1b96*/ 	.short	(.L_939 - .L_938)
.L_938:
        /*1b98*/ 	.word	0x00000008
.L_939:


//--------------------- .nv.info._ZN7cutlass13device_kernelIN5flash11enable_sm90INS1_16FlashAttnFwdSm90INS1_25CollectiveMainloopFwdSm90ILi2EN4cute5tupleIJNS5_1CILi1EEES8_S8_EEENS6_IJNS7_ILi128EEENS7_ILi224EEESA_EEELi128ENS_12float_e4m3_tEfNS_4arch4Sm90ELb0ELb1ELb0ELb0ELb0ELb0ELb0ELb1ELb1ELb1ELb1ELb0EEENS1_21CollectiveEpilogueFwdINS6_IJSA_SA_SB_EEES9_NS_10bfloat16_tESF_Li256ELb0ELb1ELb1ELb1EEENS1_19SingleTileSchedulerILb0ELb1ELb1ELi128EEEEEEEEEvNT_6ParamsE --------------------------
	.section	.nv.info._ZN7cutlass13device_kernelIN5flash11enable_sm90INS1_16FlashAttnFwdSm90INS1_25CollectiveMainloopFwdSm90ILi2EN4cute5tupleIJNS5_1CILi1EEES8_S8_EEENS6_IJNS7_ILi128EEENS7_ILi224EEESA_EEELi128ENS_12float_e4m3_tEfNS_4arch4Sm90ELb0ELb1ELb0ELb0ELb0ELb0ELb0ELb1ELb1ELb1ELb1ELb0EEENS1_21CollectiveEpilogueFwdINS6_IJSA_SA_SB_EEES9_NS_10bfloat16_tESF_Li256ELb0ELb1ELb1ELb1EEENS1_19SingleTileSchedulerILb0ELb1ELb1ELi128EEEEEEEEEvNT_6ParamsE,"",@"SHT_CUDA_INFO"
	.sectionflags	@""
	.align	4


	//----- nvinfo : EIATTR_CUDA_API_VERSION
	.align		4
        /*0000*/ 	.byte	0x04, 0x37
        /*0002*/ 	.short	(.L_941 - .L_940)
.L_940:
        /*0004*/ 	.word	0x00000082


	//----- nvinfo : EIATTR_KPARAM_INFO
	.align		4
.L_941:
        /*0008*/ 	.byte	0x04, 0x17
        /*000a*/ 	.short	(.L_943 - .L_942)
.L_942:
        /*000c*/ 	.word	0x00000000
        /*0010*/ 	.short	0x0000
        /*0012*/ 	.short	0x0070
        /*0014*/ 	.byte	0x00, 0xf0, 0x01, 0x28


	//----- nvinfo : EIATTR_SPARSE_MMA_MASK
	.align		4
.L_943:
        /*0018*/ 	.byte	0x03, 0x50
        /*001a*/ 	.short	0x0000


	//----- nvinfo : EIATTR_MAXREG_COUNT
	.align		4
        /*001c*/ 	.byte	0x03, 0x1b
        /*001e*/ 	.short	0x00a8


	//----- nvinfo : EIATTR_NUM_BARRIERS
	.align		4
        /*0020*/ 	.byte	0x02, 0x4c
        /*0022*/ 	.byte	0x10
	.zero		1


	//----- nvinfo : EIATTR_EXTERNS
	.align		4
        /*0024*/ 	.byte	0x04, 0x0f
        /*0026*/ 	.short	(.L_945 - .L_944)


	//   ....[0]....
	.align		4
.L_944:
        /*0028*/ 	.word	index@(__assertfail)


	//----- nvinfo : EIATTR_ANNOTATIONS
	.align		4
.L_945:
        /*002c*/ 	.byte	0x04, 0x55
        /*002e*/ 	.short	(.L_947 - .L_946)


	//   ....[0]....
.L_946:
        /*0030*/ 	.word	0x00000001
        /*0034*/ 	.byte	0x00, 0xaa, 0x01, 0x00, 0x01, 0x00, 0x00, 0x00, 0xd0, 0xaa, 0x01, 0x00, 0x01, 0x00, 0x00, 0x00
        /*0044*/ 	.byte	0xf0, 0xaa, 0x01, 0x00, 0x01, 0x00, 0x00, 0x00, 0x30, 0xbb, 0x01, 0x00, 0x01, 0x00, 0x00, 0x00
        /*0054*/ 	.byte	0x30, 0xbc, 0x01, 0x00, 0x01, 0x00, 0x00, 0x00, 0x80, 0xbc, 0x01, 0x00, 0x01, 0x00, 0x00, 0x00
        /*0064*/ 	.byte	0xb0, 0xbc, 0x01, 0x00, 0x01, 0x00, 0x00, 0x00, 0x80, 0xc3, 0x01, 0x00, 0x01, 0x00, 0x00, 0x00
        /*0074*/ 	.byte	0x20, 0xcb, 0x01, 0x00, 0x01, 0x00, 0x00, 0x00, 0x00, 0xcc, 0x01, 0x00, 0x01, 0x00, 0x00, 0x00
        /*0084*/ 	.byte	0xd0, 0xcc, 0x01, 0x00, 0x01, 0x00, 0x00, 0x00, 0x30, 0xcd, 0x01, 0x00, 0x01, 0x00, 0x00, 0x00
        /*0094*/ 	.byte	0x80, 0xd3, 0x01, 0x00


	//----- nvinfo : EIATTR_MERCURY_ISA_VERSION
	.align		4
.L_947:
        /*0098*/ 	.byte	0x03, 0x5f
        /*009a*/ 	.short	0x0101


	//----- nvinfo : EIATTR_INT_WARP_WIDE_INSTR_OFFSETS
	.align		4
        /*009c*/ 	.byte	0x04, 0x31
        /*009e*/ 	.short	(.L_949 - .L_948)


	//   ....[0]....
.L_948:
        /*00a0*/ 	.word	0x00000130


	//   ....[1]....
        /*00a4*/ 	.word	0x00000170


	//   ....[2]....
        /*00a8*/ 	.word	0x000001e0


	//----- nvinfo : EIATTR_COOP_GROUP_MASK_REGIDS
	.align		4
.L_949:
        /*00ac*/ 	.byte	0x04, 0x29
        /*00ae*/ 	.short	(.L_951 - .L_950)


	//   ....[0]....
.L_950:
        /*00b0*/ 	.word	0xffffffff


	//   ....[1]....
        /*00b4*/ 	.word	0xffffffff


	//   ....[2]....
        /*00b8*/ 	.word	0xffffffff


	//   ....[3]....
        /*00bc*/ 	.word	0xffffffff


	//   ....[4]....
        /*00c0*/ 	.word	0xffffffff


	//   ....[5]....
        /*00c4*/ 	.word	0xffffffff


	//   ....[6]....
        /*00c8*/ 	.word	0xffffffff


	//   ....[7]....
        /*00cc*/ 	.word	0xffffffff


	//   ....[8]....
        /*00d0*/ 	.word	0xffffffff


	//   ....[9]....
        /*00d4*/ 	.word	0xffffffff


	//   ....[10]....
        /*00d8*/ 	.word	0xffffffff


	//   ....[11]....
        /*00dc*/ 	.word	0xffffffff


	//   ....[12]....
        /*00e0*/ 	.word	0xffffffff


	//   ....[13]....
        /*00e4*/ 	.word	0xffffffff


	//   ....[14]....
        /*00e8*/ 	.word	0xffffffff


	//   ....[15]....
        /*00ec*/ 	.word	0xffffffff


	//   ....[16]....
        /*00f0*/ 	.word	0xffffffff


	//   ....[17]....
        /*00f4*/ 	.word	0xffffffff


	//   ....[18]....
        /*00f8*/ 	.word	0xffffffff


	//   ....[19]....
        /*00fc*/ 	.word	0xffffffff


	//   ....[20]....
        /*0100*/ 	.word	0xffffffff


	//   ....[21]....
        /*0104*/ 	.word	0xffffffff


	//   ....[22]....
        /*0108*/ 	.word	0xffffffff


	//   ....[23]....
        /*010c*/ 	.word	0xffffffff


	//   ....[24]....
        /*0110*/ 	.word	0xffffffff


	//   ....[25]....
        /*0114*/ 	.word	0xffffffff


	//   ....[26]....
        /*0118*/ 	.word	0xffffffff


	//   ....[27]....
        /*011c*/ 	.word	0xffffffff


	//   ....[28]....
        /*0120*/ 	.word	0xffffffff


	//   ....[29]....
        /*0124*/ 	.word	0xffffffff


	//   ....[30]....
        /*0128*/ 	.word	0xffffffff


	//   ....[31]....
        /*012c*/ 	.word	0xffffffff


	//   ....[32]....
        /*0130*/ 	.word	0xffffffff


	//   ....[33]....
        /*0134*/ 	.word	0xffffffff


	//   ....[34]....
        /*0138*/ 	.word	0xffffffff


	//   ....[35]....
        /*013c*/ 	.word	0xffffffff


	//   ....[36]....
        /*0140*/ 	.word	0xffffffff


	//   ....[37]....
        /*0144*/ 	.word	0xffffffff


	//   ....[38]....
        /*0148*/ 	.word	0xffffffff


	//   ....[39]....
        /*014c*/ 	.word	0xffffffff


	//   ....[40]....
        /*0150*/ 	.word	0xffffffff


	//   ....[41]....
        /*0154*/ 	.word	0xffffffff


	//   ....[42]....
        /*0158*/ 	.word	0xffffffff


	//   ....[43]....
        /*015c*/ 	.word	0xffffffff


	//   ....[44]....
        /*0160*/ 	.word	0xffffffff


	//   ....[45]....
        /*0164*/ 	.word	0xffffffff


	//   ....[46]....
        /*0168*/ 	.word	0xffffffff


	//   ....[47]....
        /*016c*/ 	.word	0xffffffff


	//   ....[48]....
        /*0170*/ 	.word	0xffffffff


	//   ....[49]....
        /*0174*/ 	.word	0xffffffff


	//   ....[50]....
        /*0178*/ 	.word	0xffffffff


	//   ....[51]....
        /*017c*/ 	.word	0xffffffff


	//   ....[52]....
        /*0180*/ 	.word	0xffffffff


	//   ....[53]....
        /*0184*/ 	.word	0xffffffff


	//   ....[54]....
        /*0188*/ 	.word	0xffffffff


	//   ....[55]....
        /*018c*/ 	.word	0xffffffff


	//   ....[56]....
        /*0190*/ 	.word	0xffffffff


	//   ....[57]....
        /*0194*/ 	.word	0xffffffff


	//   ....[58]....
        /*0198*/ 	.word	0xffffffff


	//   ....[59]....
        /*019c*/ 	.word	0xffffffff


	//   ....[60]....
        /*01a0*/ 	.word	0xffffffff


	//   ....[61]....
        /*01a4*/ 	.word	0xffffffff


	//   ....[62]....
        /*01a8*/ 	.word	0xffffffff


	//   ....[63]....
        /*01ac*/ 	.word	0xffffffff


	//   ....[64]....
        /*01b0*/ 	.word	0xffffffff


	//   ....[65]....
        /*01b4*/ 	.word	0xffffffff


	//   ....[66]....
        /*01b8*/ 	.word	0xffffffff


	//   ....[67]....
        /*01bc*/ 	.word	0xffffffff


	//   ....[68]....
        /*01c0*/ 	.word	0xffffffff


	//   ....[69]....
        /*01c4*/ 	.word	0xffffffff


	//   ....[70]....
        /*01c8*/ 	.word	0xffffffff


	//   ....[71]....
        /*01cc*/ 	.word	0xffffffff


	//   ....[72]....
        /*01d0*/ 	.word	0xffffffff


	//   ....[73]....
        /*01d4*/ 	.word	0xffffffff


	//   ....[74]....
        /*01d8*/ 	.word	0xffffffff


	//   ....[75]....
        /*01dc*/ 	.word	0xffffffff


	//   ....[76]....
        /*01e0*/ 	.word	0xffffffff


	//   ....[77]....
        /*01e4*/ 	.word	0xffffffff


	//   ....[78]....
        /*01e8*/ 	.word	0xffffffff


	//   ....[79]....
        /*01ec*/ 	.word	0xffffffff


	//   ....[80]....
        /*01f0*/ 	.word	0xffffffff


	//   ....[81]....
        /*01f4*/ 	.word	0xffffffff


	//   ....[82]....
        /*01f8*/ 	.word	0xffffffff


	//   ....[83]....
        /*01fc*/ 	.word	0xffffffff


	//   ....[84]....
        /*0200*/ 	.word	0xffffffff


	//   ....[85]....
        /*0204*/ 	.word	0xffffffff


	//   ....[86]....
        /*0208*/ 	.word	0xffffffff


	//   ....[87]....
        /*020c*/ 	.word	0xffffffff


	//   ....[88]....
        /*0210*/ 	.word	0xffffffff


	//   ....[89]....
        /*0214*/ 	.word	0xffffffff


	//   ....[90]....
        /*0218*/ 	.word	0xffffffff


	//   ....[91]....
        /*021c*/ 	.word	0xffffffff


	//   ....[92]....
        /*0220*/ 	.word	0xffffffff


	//   ....[93]....
        /*0224*/ 	.word	0xffffffff


	//   ....[94]....
        /*0228*/ 	.word	0xffffffff


	//   ....[95]....
        /*022c*/ 	.word	0xffffffff


	//   ....[96]....
        /*0230*/ 	.word	0xffffffff


	//   ....[97]....
        /*0234*/ 	.word	0xffffffff


	//   ....[98]....
        /*0238*/ 	.word	0xffffffff


	//   ....[99]....
        /*023c*/ 	.word	0xffffffff


	//   ....[100]....
        /*0240*/ 	.word	0xffffffff


	//   ....[101]....
        /*0244*/ 	.word	0xffffffff


	//   ....[102]....
        /*0248*/ 	.word	0xffffffff


	//   ....[103]....
        /*024c*/ 	.word	0xffffffff


	//   ....[104]....
        /*0250*/ 	.word	0xffffffff


	//   ....[105]....
        /*0254*/ 	.word	0xffffffff


	//   ....[106]....
        /*0258*/ 	.word	0xffffffff


	//   ....[107]....
        /*025c*/ 	.word	0xffffffff


	//   ....[108]....
        /*0260*/ 	.word	0xffffffff


	//   ....[109]....
        /*0264*/ 	.word	0xffffffff


	//   ....[110]....
        /*0268*/ 	.word	0xffffffff


	//   ....[111]....
        /*026c*/ 	.word	0xffffffff


	//   ....[112]....
        /*0270*/ 	.word	0xffffffff


	//   ....[113]....
        /*0274*/ 	.word	0xffffffff


	//   ....[114]....
        /*0278*/ 	.word	0xffffffff


	//   ....[115]....
        /*027c*/ 	.word	0xffffffff


	//   ....[116]....
        /*0280*/ 	.word	0xffffffff


	//   ....[117]....
        /*0284*/ 	.word	0xffffffff


	//   ....[118]....
        /*0288*/ 	.word	0xffffffff


	//   ....[119]....
        /*028c*/ 	.word	0xffffffff


	//   ....[120]....
        /*0290*/ 	.word	0xffffffff


	//   ....[121]....
        /*0294*/ 	.word	0xffffffff


	//   ....[122]....
        /*0298*/ 	.word	0xffffffff


	//   ....[123]....
        /*029c*/ 	.word	0xffffffff


	//   ....[124]....
        /*02a0*/ 	.word	0xffffffff


	//   ....[125]....
        /*02a4*/ 	.word	0x0500000f


	//   ....[126]....
        /*02a8*/ 	.word	0x0500000f


	//   ....[127]....
        /*02ac*/ 	.word	0x0500000f


	//   ....[128]....
        /*02b0*/ 	.word	0x0500000f


	//   ....[129]....
        /*02b4*/ 	.word	0x0500000f


	//   ....[130]....
        /*02b8*/ 	.word	0x0500000f


	//   ....[131]....
        /*02bc*/ 	.word	0x0500000f


	//   ....[132]....
        /*02c0*/ 	.word	0x0500000f


	//   ....[133]....
        /*02c4*/ 	.word	0x0500000f


	//   ....[134]....
        /*02c8*/ 	.word	0x0500000f


	//   ....[135]....
        /*02cc*/ 	.word	0x0500000f


	//   ....[136]....
        /*02d0*/ 	.word	0x0500000f


	//   ....[137]....
        /*02d4*/ 	.word	0x0500000f


	//   ....[138]....
        /*02d8*/ 	.word	0x0500000f


	//   ....[139]....
        /*02dc*/ 	.word	0x0500000f


	//   ....[140]....
        /*02e0*/ 	.word	0x0500000f


	//   ....[141]....
        /*02e4*/ 	.word	0x0500000f


	//----- nvinfo : EIATTR_COOP_GROUP_INSTR_OFFSETS
	.align		4
.L_951:
        /*02e8*/ 	.byte	0x04, 0x28
        /*02ea*/ 	.short	(.L_953 - .L_952)


	//   ....[0]....
.L_952:
        /*02ec*/ 	.word	0x00000070


	//   ....[1]....
        /*02f0*/ 	.word	0x00000140


	//   ....[2]....
        /*02f4*/ 	.word	0x00000190


	//   ....[3]....
        /*02f8*/ 	.word	0x000003c0


	//   ....[4]....
        /*02fc*/ 	.word	0x00000520


	//   ....[5]....
        /*0300*/ 	.word	0x00000640


	//   ....[6]....
        /*0304*/ 	.word	0x000007a0


	//   ....[7]....
        /*0308*/ 	.word	0x000018f0


	//   ....[8]....
        /*030c*/ 	.word	0x00002970


	//   ....[9]....
        /*0310*/ 	.word	0x00002cf0


	//   ....[10]....
        /*0314*/ 	.word	0x000048c0


	//   ....[11]....
        /*0318*/ 	.word	0x000049d0


	//   ....[12]....
        /*031c*/ 	.word	0x00005b40


	//   ....[13]....
        /*0320*/ 	.word	0x00005bc0


	//   ....[14]....
        /*0324*/ 	.word	0x000085a0


	//   ....[15]....
        /*0328*/ 	.word	0x00009c10


	//   ....[16]....
        /*032c*/ 	.word	0x0000a6b0


	//   ....[17]....
        /*0330*/ 	.word	0x0000a7c0


	//   ....[18]....
        /*0334*/ 	.word	0x0000b7f0


	//   ....[19]....
        /*0338*/ 	.word	0x0000b850


	//   ....[20]....
        /*033c*/ 	.word	0x0000ea40


	//   ....[21]....
        /*0340*/ 	.word	0x0000ea50


	//   ....[22]....
        /*0344*/ 	.word	0x0000ea80


	//   ....[23]....
        /*0348*/ 	.word	0x0000ea90


	//   ....[24]....
        /*034c*/ 	.word	0x00011c10


	//   ....[25]....
        /*0350*/ 	.word	0x00013290


	//   ....[26]....
        /*0354*/ 	.word	0x00013d10


	//   ....[27]....
        /*0358*/ 	.word	0x00013e20


	//   ....[28]....
        /*035c*/ 	.word	0x00014e40


	//   ....[29]....
        /*0360*/ 	.word	0x00014ec0


	//   ....[30]....
        /*0364*/ 	.word	0x00016c50


	//   ....[31]....
        /*0368*/ 	.word	0x00016c60


	//   ....[32]....
        /*036c*/ 	.word	0x00016ce0


	//   ....[33]....
        /*0370*/ 	.word	0x00016cf0


	//   ....[34]....
        /*0374*/ 	.word	0x00017ba0


	//   ....[35]....
        /*0378*/ 	.word	0x00017bb0


	//   ....[36]....
        /*037c*/ 	.word	0x00017bc0


	//   ....[37]....
        /*0380*/ 	.word	0x00017be0


	//   ....[38]....
        /*0384*/ 	.word	0x00017bf0


	//   ....[39]....
        /*0388*/ 	.word	0x00017c00


	//   ....[40]....
        /*038c*/ 	.word	0x00017c10


	//   ....[41]....
        /*0390*/ 	.word	0x00017c30


	//   ....[42]....
        /*0394*/ 	.word	0x00017c40


	//   ....[43]....
        /*0398*/ 	.word	0x00017c50


	//   ....[44]....
        /*039c*/ 	.word	0x00017c60


	//   ....[45]....
        /*03a0*/ 	.word	0x00017c70


	//   ....[46]....
        /*03a4*/ 	.word	0x00017c80


	//   ....[47]....
        /*03a8*/ 	.word	0x00017c90


	//   ....[48]....
        /*03ac*/ 	.word	0x00017ca0


	//   ....[49]....
        /*03b0*/ 	.word	0x00017cb0


	//   ....[50]....
        /*03b4*/ 	.word	0x00017cc0


	//   ....[51]....
        /*03b8*/ 	.word	0x00017cd0


	//   ....[52]....
        /*03bc*/ 	.word	0x00017ce0


	//   ....[53]....
        /*03c0*/ 	.word	0x00017cf0


	//   ....[54]....
        /*03c4*/ 	.word	0x00017d00


	//   ....[55]....
        /*03c8*/ 	.word	0x00017d10


	//   ....[56]....
        /*03cc*/ 	.word	0x00017d20


	//   ....[57]....
        /*03d0*/ 	.word	0x00017d30


	//   ....[58]....
        /*03d4*/ 	.word	0x00017d40


	//   ....[59]....
        /*03d8*/ 	.word	0x00017d50


	//   ....[60]....
        /*03dc*/ 	.word	0x00017d60


	//   ....[61]....
        /*03e0*/ 	.word	0x00017d70


	//   ....[62]....
        /*03e4*/ 	.word	0x00017d80


	//   ....[63]....
        /*03e8*/ 	.word	0x00017d90


	//   ....[64]....
        /*03ec*/ 	.word	0x00017da0


	//   ....[65]....
        /*03f0*/ 	.word	0x00017db0


	//   ....[66]....
        /*03f4*/ 	.word	0x00017dc0


	//   ....[67]....
        /*03f8*/ 	.word	0x00017dd0


	//   ....[68]....
        /*03fc*/ 	.word	0x00017de0


	//   ....[69]....
        /*0400*/ 	.word	0x00017df0


	//   ....[70]....
        /*0404*/ 	.word	0x00017e10


	//   ....[71]....
        /*0408*/ 	.word	0x00017e20


	//   ....[72]....
        /*040c*/ 	.word	0x00017e40


	//   ....[73]....
        /*0410*/ 	.word	0x00017e50


	//   ....[74]....
        /*0414*/ 	.word	0x00017e60


	//   ....[75]....
        /*0418*/ 	.word	0x00017e70


	//   ....[76]....
        /*041c*/ 	.word	0x00017e90


	//   ....[77]....
        /*0420*/ 	.word	0x00017ea0


	//   ....[78]....
        /*0424*/ 	.word	0x00017ec0


	//   ....[79]....
        /*0428*/ 	.word	0x00017ed0


	//   ....[80]....
        /*042c*/ 	.word	0x00017ee0


	//   ....[81]....
        /*0430*/ 	.word	0x00017ef0


	//   ....[82]....
        /*0434*/ 	.word	0x00017f10


	//   ....[83]....
        /*0438*/ 	.word	0x00017f40


	//   ....[84]....
        /*043c*/ 	.word	0x00017f80


	//   ....[85]....
        /*0440*/ 	.word	0x00017fb0


	//   ....[86]....
        /*0444*/ 	.word	0x00017fe0


	//   ....[87]....
        /*0448*/ 	.word	0x00018010


	//   ....[88]....
        /*044c*/ 	.word	0x00018040


	//   ....[89]....
        /*0450*/ 	.word	0x00018070


	//   ....[90]....
        /*0454*/ 	.word	0x000180a0


	//   ....[91]....
        /*0458*/ 	.word	0x000180e0


	//   ....[92]....
        /*045c*/ 	.word	0x00018100


	//   ....[93]....
        /*0460*/ 	.word	0x00018110


	//   ....[94]....
        /*0464*/ 	.word	0x00018120


	//   ....[95]....
        /*0468*/ 	.word	0x00018130


	//   ....[96]....
        /*046c*/ 	.word	0x00018140


	//   ....[97]....
        /*0470*/ 	.word	0x00018150


	//   ....[98]....
        /*0474*/ 	.word	0x00018570


	//   ....[99]....
        /*0478*/ 	.word	0x000185c0


	//   ....[100]....
        /*047c*/ 	.word	0x00018600


	//   ....[101]....
        /*0480*/ 	.word	0x00018640


	//   ....[102]....
        /*0484*/ 	.word	0x00018670


	//   ....[103]....
        /*0488*/ 	.word	0x000186a0


	//   ....[104]....
        /*048c*/ 	.word	0x00018d80


	//   ....[105]....
        /*0490*/ 	.word	0x00018db0


	//   ....[106]....
        /*0494*/ 	.word	0x00019910


	//   ....[107]....
        /*0498*/ 	.word	0x0001ab10


	//   ....[108]....
        /*049c*/ 	.word	0x0001b4e0


	//   ....[109]....
        /*04a0*/ 	.word	0x0001b4f0


	//   ....[110]....
        /*04a4*/ 	.word	0x0001b510


	//   ....[111]....
        /*04a8*/ 	.word	0x0001b5e0


	//   ....[112]....
        /*04ac*/ 	.word	0x0001b610


	//   ....[113]....
        /*04b0*/ 	.word	0x0001b690


	//   ....[114]....
        /*04b4*/ 	.word	0x0001b6c0


	//   ....[115]....
        /*04b8*/ 	.word	0x0001b740


	//   ....[116]....
        /*04bc*/ 	.word	0x0001b770


	//   ....[117]....
        /*04c0*/ 	.word	0x0001b7f0


	//   ....[118]....
        /*04c4*/ 	.word	0x0001b820


	//   ....[119]....
        /*04c8*/ 	.word	0x0001b8a0


	//   ....[120]....
        /*04cc*/ 	.word	0x0001b8d0


	//   ....[121]....
        /*04d0*/ 	.word	0x0001b940


	//   ....[122]....
        /*04d4*/ 	.word	0x0001b960


	//   ....[123]....
        /*04d8*/ 	.word	0x0001b970


	//   ....[124]....
        /*04dc*/ 	.word	0x0001d500


	//   ....[125]....
        /*04e0*/ 	.word	0x0001db70


	//   ....[126]....
        /*04e4*/ 	.word	0x0001dd50


	//   ....[127]....
        /*04e8*/ 	.word	0x0001dda0


	//   ....[128]....
        /*04ec*/ 	.word	0x0001de40


	//   ....[129]....
        /*04f0*/ 	.word	0x0001df40


	//   ....[130]....
        /*04f4*/ 	.word	0x0001dfb0


	//   ....[131]....
        /*04f8*/ 	.word	0x0001e0a0


	//   ....[132]....
        /*04fc*/ 	.word	0x0001e110


	//   ....[133]....
        /*0500*/ 	.word	0x0001e200


	//   ....[134]....
        /*0504*/ 	.word	0x0001e270


	//   ....[135]....
        /*0508*/ 	.word	0x0001e360


	//   ....[136]....
        /*050c*/ 	.word	0x0001e3d0


	//   ....[137]....
        /*0510*/ 	.word	0x0001e4c0


	//   ....[138]....
        /*0514*/ 	.word	0x0001e530


	//   ....[139]....
        /*0518*/ 	.word	0x0001e610


	//   ....[140]....
        /*051c*/ 	.word	0x0001e680


	//   ....[141]....
        /*0520*/ 	.word	0x0001e760


	//----- nvinfo : EIATTR_REG_RECONFIG
	.align		4
.L_953:
        /*0524*/ 	.byte	0x01, 0x54
	.zero		2


	//----- nvinfo : EIATTR_SYSCALL_OFFSETS
	.align		4
        /*0528*/ 	.byte	0x04, 0x46
        /*052a*/ 	.short	(.L_955 - .L_954)


	//   ....[0]....
.L_954:
        /*052c*/ 	.word	0x00001ab0


	//   ....[1]....
        /*0530*/ 	.word	0x0001a4b0


	//   ....[2]....
        /*0534*/ 	.word	0x0001a5f0


	//   ....[3]....
        /*0538*/ 	.word	0x0001a730


	//   ....[4]....
        /*053c*/ 	.word	0x0001a850


	//   ....[5]....
        /*0540*/ 	.word	0x0001b150


	//----- nvinfo : EIATTR_MBARRIER_INSTR_OFFSETS
	.align		4
.L_955:
        /*0544*/ 	.byte	0x04, 0x39
        /*0546*/ 	.short	(.L_957 - .L_956)


	//   ....[0]....
.L_956:
        /*0548*/ 	.word	0x00000270
        /*054c*/ 	.word	0x000000ff
        /*0550*/ 	.word	0x0002e800
        /*0554*/ 	.short	0x0100
        /*0556*/ 	.byte	0x08
	.zero		1


	//   ....[1]....
        /*0558*/ 	.word	0x00000280
        /*055c*/ 	.word	0x000000ff
        /*0560*/ 	.word	0x0002e820
        /*0564*/ 	.short	0x0100
        /*0566*/ 	.byte	0x08
	.zero		1


	//   ....[2]....
        /*0568*/ 	.word	0x00000370
        /*056c*/ 	.word	0x000000ff
        /*0570*/ 	.word	0x0002e830
        /*0574*/ 	.short	0x0100
        /*0576*/ 	.byte	0x08
	.zero		1


	//   ....[3]....
        /*0578*/ 	.word	0x00000380
        /*057c*/ 	.word	0x000000ff
        /*0580*/ 	.word	0x0002e840
        /*0584*/ 	.short	0x0100
        /*0586*/ 	.byte	0x08
	.zero		1


	//   ....[4]....
        /*0588*/ 	.word	0x00000390
        /*058c*/ 	.word	0x000000ff
        /*0590*/ 	.word	0x0002e838
        /*0594*/ 	.short	0x0100
        /*0596*/ 	.byte	0x08
	.zero		1


	//   ....[5]....
        /*0598*/ 	.word	0x000003a0
        /*059c*/ 	.word	0x000000ff
        /*05a0*/ 	.word	0x0002e848
        /*05a4*/ 	.short	0x0100
        /*05a6*/ 	.byte	0x08
	.zero		1


	//   ....[6]....
        /*05a8*/ 	.word	0x000004d0
        /*05ac*/ 	.word	0x000000ff
        /*05b0*/ 	.word	0x0002e850
        /*05b4*/ 	.short	0x0100
        /*05b6*/ 	.byte	0x08
	.zero		1


	//   ....[7]....
        /*05b8*/ 	.word	0x000004e0
        /*05bc*/ 	.word	0x000000ff
        /*05c0*/ 	.word	0x0002e860
        /*05c4*/ 	.short	0x0100
        /*05c6*/ 	.byte	0x08
	.zero		1


	//   ....[8]....
        /*05c8*/ 	.word	0x000004f0
        /*05cc*/ 	.word	0x000000ff
        /*05d0*/ 	.word	0x0002e858
        /*05d4*/ 	.short	0x0100
        /*05d6*/ 	.byte	0x08
	.zero		1


	//   ....[9]....
        /*05d8*/ 	.word	0x00000500
        /*05dc*/ 	.word	0x000000ff
        /*05e0*/ 	.word	0x0002e868
        /*05e4*/ 	.short	0x0100
        /*05e6*/ 	.byte	0x08
	.zero		1


	//   ....[10]....
        /*05e8*/ 	.word	0x000005f0
        /*05ec*/ 	.word	0x000000ff
        /*05f0*/ 	.word	0x0002e870
        /*05f4*/ 	.short	0x0100
        /*05f6*/ 	.byte	0x06
	.zero		1


	//   ....[11]....
        /*05f8*/ 	.word	0x00000600
        /*05fc*/ 	.word	0x000000ff
        /*0600*/ 	.word	0x0002e880
        /*0604*/ 	.short	0x0100
        /*0606*/ 	.byte	0x06
	.zero		1


	//   ....[12]....
        /*0608*/ 	.word	0x00000610
        /*060c*/ 	.word	0x000000ff
        /*0610*/ 	.word	0x0002e878
        /*0614*/ 	.short	0x0100
        /*0616*/ 	.byte	0x06
	.zero		1


	//   ....[13]....
        /*0618*/ 	.word	0x00000620
        /*061c*/ 	.word	0x000000ff
        /*0620*/ 	.word	0x0002e888
        /*0624*/ 	.short	0x0100
        /*0626*/ 	.byte	0x06
	.zero		1


	//   ....[14]....
        /*0628*/ 	.word	0x00000750
        /*062c*/ 	.word	0x000000ff
        /*0630*/ 	.word	0x0002e890
        /*0634*/ 	.short	0x0100
        /*0636*/ 	.byte	0x08
	.zero		1


	//   ....[15]....
        /*0638*/ 	.word	0x00000760
        /*063c*/ 	.word	0x000000ff
        /*0640*/ 	.word	0x0002e8a0
        /*0644*/ 	.short	0x0100
        /*0646*/ 	.byte	0x08
	.zero		1


	//   ....[16]....
        /*0648*/ 	.word	0x00000770
        /*064c*/ 	.word	0x000000ff
        /*0650*/ 	.word	0x0002e898
        /*0654*/ 	.short	0x0100
        /*0656*/ 	.byte	0x08
	.zero		1


	//   ....[17]....
        /*0658*/ 	.word	0x00000780
        /*065c*/ 	.word	0x000000ff
        /*0660*/ 	.word	0x0002e8a8
        /*0664*/ 	.short	0x0100
        /*0666*/ 	.byte	0x08
	.zero		1


	//   ....[18]....
        /*0668*/ 	.word	0x000008b0
        /*066c*/ 	.word	0x000000ff
        /*0670*/ 	.word	0x0002e8b0
        /*0674*/ 	.short	0x0100
        /*0676*/ 	.byte	0x08
	.zero		1


	//   ....[19]....
        /*0678*/ 	.word	0x000008c0
        /*067c*/ 	.word	0x000000ff
        /*0680*/ 	.word	0x0002e8c0
        /*0684*/ 	.short	0x0100
        /*0686*/ 	.byte	0x08
	.zero		1


	//   ....[20]....
        /*0688*/ 	.word	0x000008d0
        /*068c*/ 	.word	0x000000ff
        /*0690*/ 	.word	0x0002e8b8
        /*0694*/ 	.short	0x0100
        /*0696*/ 	.byte	0x08
	.zero		1


	//   ....[21]....
        /*0698*/ 	.word	0x000008e0
        /*069c*/ 	.word	0x000000ff
        /*06a0*/ 	.word	0x0002e8c8
        /*06a4*/ 	.short	0x0100
        /*06a6*/ 	.byte	0x08
	.zero		1


	//   ....[22]....
        /*06a8*/ 	.word	0x00001ad0
        /*06ac*/ 	.word	0x000000ff
        /*06b0*/ 	.word	0x0002e800
        /*06b4*/ 	.short	0x010a
        /*06b6*/ 	.byte	0x28
	.zero		1


	//   ....[23]....
        /*06b8*/ 	.word	0x00001b40
        /*06bc*/ 	.word	0x000000ff
        /*06c0*/ 	.word	0x0002e830
        /*06c4*/ 	.short	0x010a
        /*06c6*/ 	.byte	0x28
	.zero		1


	//   ....[24]....
        /*06c8*/ 	.word	0x00001bd0
        /*06cc*/ 	.word	0x000000ff
        /*06d0*/ 	.word	0x0002e830
        /*06d4*/ 	.short	0x010a
        /*06d6*/ 	.byte	0x28
	.zero		1


	//   ....[25]....
        /*06d8*/ 	.word	0x00002b00
        /*06dc*/ 	.word	0x00000000
        /*06e0*/ 	.word	0x00000000
        /*06e4*/ 	.short	0x0101
        /*06e6*/ 	.byte	0x3f
	.zero		1


	//   ....[26]....
        /*06e8*/ 	.word	0x00007570
        /*06ec*/ 	.word	0x000000ff
        /*06f0*/ 	.word	0x0002e830
        /*06f4*/ 	.short	0x010a
        /*06f6*/ 	.byte	0x06
	.zero		1


	//   ....[27]....
        /*06f8*/ 	.word	0x000075b0
        /*06fc*/ 	.word	0x000000ff
        /*0700*/ 	.word	0x0002e830
        /*0704*/ 	.short	0x010a
        /*0706*/ 	.byte	0x06
	.zero		1


	//   ....[28]....
        /*0708*/ 	.word	0x000081c0
        /*070c*/ 	.word	0x000000ff
        /*0710*/ 	.word	0x0002e850
        /*0714*/ 	.short	0x010a
        /*0716*/ 	.byte	0x06
	.zero		1


	//   ....[29]....
        /*0718*/ 	.word	0x00008200
        /*071c*/ 	.word	0x000000ff
        /*0720*/ 	.word	0x0002e850
        /*0724*/ 	.short	0x010a
        /*0726*/ 	.byte	0x06
	.zero		1


	//   ....[30]....
        /*0728*/ 	.word	0x000085c0
        /*072c*/ 	.word	0x0000000b
        /*0730*/ 	.word	0x00000000
        /*0734*/ 	.short	0x0101
        /*0736*/ 	.byte	0x3f
	.zero		1


	//   ....[31]....
        /*0738*/ 	.word	0x0000ca60
        /*073c*/ 	.word	0x000000ff
        /*0740*/ 	.word	0x00000000
        /*0744*/ 	.short	0x0101
        /*0746*/ 	.byte	0x06
	.zero		1


	//   ....[32]....
        /*0748*/ 	.word	0x0000d570
        /*074c*/ 	.word	0x000000ff
        /*0750*/ 	.word	0x0002e830
        /*0754*/ 	.short	0x010a
        /*0756*/ 	.byte	0x06
	.zero		1


	//   ....[33]....
        /*0758*/ 	.word	0x0000d5b0
        /*075c*/ 	.word	0x000000ff
        /*0760*/ 	.word	0x0002e830
        /*0764*/ 	.short	0x010a
        /*0766*/ 	.byte	0x06
	.zero		1


	//   ....[34]....
        /*0768*/ 	.word	0x0000e1e0
        /*076c*/ 	.word	0x000000ff
        /*0770*/ 	.word	0x0002e850
        /*0774*/ 	.short	0x010a
        /*0776*/ 	.byte	0x06
	.zero		1


	//   ....[35]....
        /*0778*/ 	.word	0x0000e220
        /*077c*/ 	.word	0x000000ff
        /*0780*/ 	.word	0x0002e850
        /*0784*/ 	.short	0x010a
        /*0786*/ 	.byte	0x06
	.zero		1


	//   ....[36]....
        /*0788*/ 	.word	0x000100c0
        /*078c*/ 	.word	0x00000007
        /*0790*/ 	.word	0x00000000
        /*0794*/ 	.short	0x0101
        /*0796*/ 	.byte	0x3f
	.zero		1


	//   ....[37]....
        /*0798*/ 	.word	0x00010390
        /*079c*/ 	.word	0x000000ff
        /*07a0*/ 	.word	0x00000000
        /*07a4*/ 	.short	0x0101
        /*07a6*/ 	.byte	0x06
	.zero		1


	//   ....[38]....
        /*07a8*/ 	.word	0x00010c20
        /*07ac*/ 	.word	0x000000ff
        /*07b0*/ 	.word	0x0002e830
        /*07b4*/ 	.short	0x010a
        /*07b6*/ 	.byte	0x06
	.zero		1


	//   ....[39]....
        /*07b8*/ 	.word	0x00010c60
        /*07bc*/ 	.word	0x000000ff
        /*07c0*/ 	.word	0x0002e830
        /*07c4*/ 	.short	0x010a
        /*07c6*/ 	.byte	0x06
	.zero		1


	//   ....[40]....
        /*07c8*/ 	.word	0x00011850
        /*07cc*/ 	.word	0x000000ff
        /*07d0*/ 	.word	0x0002e850
        /*07d4*/ 	.short	0x010a
        /*07d6*/ 	.byte	0x06
	.zero		1


	//   ....[41]....
        /*07d8*/ 	.word	0x00011890
        /*07dc*/ 	.word	0x000000ff
        /*07e0*/ 	.word	0x0002e850
        /*07e4*/ 	.short	0x010a
        /*07e6*/ 	.byte	0x06
	.zero		1


	//   ....[42]....
        /*07e8*/ 	.word	0x00011c30
        /*07ec*/ 	.word	0x00000004
        /*07f0*/ 	.word	0x00000000
        /*07f4*/ 	.short	0x0101
        /*07f6*/ 	.byte	0x3f
	.zero		1


	//   ....[43]....
        /*07f8*/ 	.word	0x000160d0
        /*07fc*/ 	.word	0x000000ff
        /*0800*/ 	.word	0x00000000
        /*0804*/ 	.short	0x0101
        /*0806*/ 	.byte	0x06
	.zero		1


	//   ....[44]....
        /*0808*/ 	.word	0x00016840
        /*080c*/ 	.word	0x000000ff
        /*0810*/ 	.word	0x0002e850
        /*0814*/ 	.short	0x010a
        /*0816*/ 	.byte	0x09
	.zero		1


	//   ....[45]....
        /*0818*/ 	.word	0x00016880
        /*081c*/ 	.word	0x000000ff
        /*0820*/ 	.word	0x0002e850
        /*0824*/ 	.short	0x010a
        /*0826*/ 	.byte	0x09
	.zero		1


	//   ....[46]....
        /*0828*/ 	.word	0x00016fd0
        /*082c*/ 	.word	0x000000ff
        /*0830*/ 	.word	0x00000000
        /*0834*/ 	.short	0x0101
        /*0836*/ 	.byte	0x04
	.zero		1


	//   ....[47]....
        /*0838*/ 	.word	0x00018690
        /*083c*/ 	.word	0x000000ff
        /*0840*/ 	.word	0x00000000
        /*0844*/ 	.short	0x0101
        /*0846*/ 	.byte	0x04
	.zero		1


	//   ....[48]....
        /*0848*/ 	.word	0x0001ad20
        /*084c*/ 	.word	0x000000ff
        /*0850*/ 	.word	0x0002e880
        /*0854*/ 	.short	0x010a
        /*0856*/ 	.byte	0x27
	.zero		1


	//   ....[49]....
        /*0858*/ 	.word	0x0001ae80
        /*085c*/ 	.word	0x000000ff
        /*0860*/ 	.word	0x0002e840
        /*0864*/ 	.short	0x010a
        /*0866*/ 	.byte	0x27
	.zero		1


	//   ....[50]....
        /*0868*/ 	.word	0x0001ba90
        /*086c*/ 	.word	0x000000ff
        /*0870*/ 	.word	0x0002e800
        /*0874*/ 	.short	0x0107
        /*0876*/ 	.byte	0x27
	.zero		1


	//   ....[51]....
        /*0878*/ 	.word	0x0001bad0
        /*087c*/ 	.word	0x000000ff
        /*0880*/ 	.word	0x0002e800
        /*0884*/ 	.short	0x0101
        /*0886*/ 	.byte	0x27
	.zero		1


	//   ....[52]....
        /*0888*/ 	.word	0x0001bb00
        /*088c*/ 	.word	0x000000ff
        /*0890*/ 	.word	0x0002e820
        /*0894*/ 	.short	0x010a
        /*0896*/ 	.byte	0x27
	.zero		1


	//   ....[53]....
        /*0898*/ 	.word	0x0001bdf0
        /*089c*/ 	.word	0x00000004
        /*08a0*/ 	.word	0x0002e880
        /*08a4*/ 	.short	0x010a
        /*08a6*/ 	.byte	0x3f
	.zero		1


	//   ....[54]....
        /*08a8*/ 	.word	0x0001c030
        /*08ac*/ 	.word	0x00000004
        /*08b0*/ 	.word	0x0002e840
        /*08b4*/ 	.short	0x010a
        /*08b6*/ 	.byte	0x3f
	.zero		1


	//   ....[55]....
        /*08b8*/ 	.word	0x0001c2f0
        /*08bc*/ 	.word	0x00000014
        /*08c0*/ 	.word	0x0002e870
        /*08c4*/ 	.short	0x010a
        /*08c6*/ 	.byte	0x3f
	.zero		1


	//   ....[56]....
        /*08c8*/ 	.word	0x0001c360
        /*08cc*/ 	.word	0x00000014
        /*08d0*/ 	.word	0x0002e860
        /*08d4*/ 	.short	0x010a
        /*08d6*/ 	.byte	0x3f
	.zero		1


	//   ....[57]....
        /*08d8*/ 	.word	0x0001cad0
        /*08dc*/ 	.word	0x00000014
        /*08e0*/ 	.word	0x0002e850
        /*08e4*/ 	.short	0x0101
        /*08e6*/ 	.byte	0x3f
	.zero		1


	//   ....[58]....
        /*08e8*/ 	.word	0x0001cb50
        /*08ec*/ 	.word	0x00000014
        /*08f0*/ 	.word	0x00000000
        /*08f4*/ 	.short	0x0101
        /*08f6*/ 	.byte	0x3f
	.zero		1


	//   ....[59]....
        /*08f8*/ 	.word	0x0001cc50
        /*08fc*/ 	.word	0x00000014
        /*0900*/ 	.word	0x0002e870
        /*0904*/ 	.short	0x010a
        /*0906*/ 	.byte	0x3f
	.zero		1


	//   ....[60]....
        /*0908*/ 	.word	0x0001cd00
        /*090c*/ 	.word	0x00000014
        /*0910*/ 	.word	0x0002e860
        /*0914*/ 	.short	0x010a
        /*0916*/ 	.byte	0x3f
	.zero		1


	//   ....[61]....
        /*0918*/ 	.word	0x0001d390
        /*091c*/ 	.word	0x00000014
        /*0920*/ 	.word	0x0002e850
        /*0924*/ 	.short	0x0101
        /*0926*/ 	.byte	0x3f
	.zero		1


	//   ....[62]....
        /*0928*/ 	.word	0x0001d400
        /*092c*/ 	.word	0x00000000
        /*0930*/ 	.word	0x00000000
        /*0934*/ 	.short	0x0101
        /*0936*/ 	.byte	0x3f
	.zero		1


	//   ....[63]....
        /*0938*/ 	.word	0x0001d4b0
        /*093c*/ 	.word	0x00000006
        /*0940*/ 	.word	0x0002e820
        /*0944*/ 	.short	0x010a
        /*0946*/ 	.byte	0x3f
	.zero		1


	//   ....[64]....
        /*0948*/ 	.word	0x0001d5f0
        /*094c*/ 	.word	0x00000007
        /*0950*/ 	.word	0x00000000
        /*0954*/ 	.short	0x010a
        /*0956*/ 	.byte	0x3f
	.zero		1


	//   ....[65]....
        /*0958*/ 	.word	0x0001d660
        /*095c*/ 	.word	0x00000005
        /*0960*/ 	.word	0x00000000
        /*0964*/ 	.short	0x010a
        /*0966*/ 	.byte	0x3f
	.zero		1


	//   ....[66]....
        /*0968*/ 	.word	0x0001d6b0
        /*096c*/ 	.word	0x00000005
        /*0970*/ 	.word	0x0002e860
        /*0974*/ 	.short	0x010a
        /*0976*/ 	.byte	0x3f
	.zero		1


	//   ....[67]....
        /*0978*/ 	.word	0x0001d700
        /*097c*/ 	.word	0x00000003
        /*0980*/ 	.word	0x0002e860
        /*0984*/ 	.short	0x010a
        /*0986*/ 	.byte	0x3f
	.zero		1


	//   ....[68]....
        /*0988*/ 	.word	0x0001d740
        /*098c*/ 	.word	0x00000005
        /*0990*/ 	.word	0x0002e880
        /*0994*/ 	.short	0x010a
        /*0996*/ 	.byte	0x3f
	.zero		1


	//   ....[69]....
        /*0998*/ 	.word	0x0001d760
        /*099c*/ 	.word	0x00000003
        /*09a0*/ 	.word	0x0002e880
        /*09a4*/ 	.short	0x010a
        /*09a6*/ 	.byte	0x3f
	.zero		1


	//   ....[70]....
        /*09a8*/ 	.word	0x0001d7d0
        /*09ac*/ 	.word	0x00000003
        /*09b0*/ 	.word	0x0002e800
        /*09b4*/ 	.short	0x010a
        /*09b6*/ 	.byte	0x3f
	.zero		1


	//   ....[71]....
        /*09b8*/ 	.word	0x0001d830
        /*09bc*/ 	.word	0x00000005
        /*09c0*/ 	.word	0x0002e830
        /*09c4*/ 	.short	0x010a
        /*09c6*/ 	.byte	0x3f
	.zero		1


	//   ....[72]....
        /*09c8*/ 	.word	0x0001d890
        /*09cc*/ 	.word	0x0000000c
        /*09d0*/ 	.word	0x0002e830
        /*09d4*/ 	.short	0x010a
        /*09d6*/ 	.byte	0x3f
	.zero		1


	//   ....[73]....
        /*09d8*/ 	.word	0x0001d8f0
        /*09dc*/ 	.word	0x0000000c
        /*09e0*/ 	.word	0x0002e850
        /*09e4*/ 	.short	0x010a
        /*09e6*/ 	.byte	0x3f
	.zero		1


	//   ....[74]....
        /*09e8*/ 	.word	0x0001d950
        /*09ec*/ 	.word	0x00000005
        /*09f0*/ 	.word	0x0002e830
        /*09f4*/ 	.short	0x010a
        /*09f6*/ 	.byte	0x3f
	.zero		1


	//   ....[75]....
        /*09f8*/ 	.word	0x0001d9b0
        /*09fc*/ 	.word	0x00000005
        /*0a00*/ 	.word	0x0002e850
        /*0a04*/ 	.short	0x010a
        /*0a06*/ 	.byte	0x3f
	.zero		1


	//   ....[76]....
        /*0a08*/ 	.word	0x0001da10
        /*0a0c*/ 	.word	0x00000005
        /*0a10*/ 	.word	0x0002e830
        /*0a14*/ 	.short	0x010a
        /*0a16*/ 	.byte	0x3f
	.zero		1


	//   ....[77]....
        /*0a18*/ 	.word	0x0001da70
        /*0a1c*/ 	.word	0x00000005
        /*0a20*/ 	.word	0x0002e850
        /*0a24*/ 	.short	0x010a
        /*0a26*/ 	.byte	0x3f
	.zero		1


	//   ....[78]....
        /*0a28*/ 	.word	0x0001dad0
        /*0a2c*/ 	.word	0x00000003
        /*0a30*/ 	.word	0x0002e850
        /*0a34*/ 	.short	0x010a
        /*0a36*/ 	.byte	0x3f
	.zero		1


	//   ....[79]....
        /*0a38*/ 	.word	0x0001dc30
        /*0a3c*/ 	.word	0x00000003
        /*0a40*/ 	.word	0x0002e880
        /*0a44*/ 	.short	0x010a
        /*0a46*/ 	.byte	0x3f
	.zero		1


	//   ....[80]....
        /*0a48*/ 	.word	0x0001dc90
        /*0a4c*/ 	.word	0x00000003
        /*0a50*/ 	.word	0x0002e840
        /*0a54*/ 	.short	0x010a
        /*0a56*/ 	.byte	0x3f
	.zero		1


	//   ....[81]....
        /*0a58*/ 	.word	0x0001e7a0
        /*0a5c*/ 	.word	0x00000002
        /*0a60*/ 	.word	0x0002e820
        /*0a64*/ 	.short	0x010a
        /*0a66*/ 	.byte	0x3f
	.zero		1


	//   ....[82]....
        /*0a68*/ 	.word	0x0001e7f0
        /*0a6c*/ 	.word	0x00000004
        /*0a70*/ 	.word	0x0002e880
        /*0a74*/ 	.short	0x010a
        /*0a76*/ 	.byte	0x3f
	.zero		1


	//   ....[83]....
        /*0a78*/ 	.word	0x0001e840
        /*0a7c*/ 	.word	0x00000004
        /*0a80*/ 	.word	0x0002e840
        /*0a84*/ 	.short	0x010a
        /*0a86*/ 	.byte	0x3f
	.zero		1


	//   ....[84]....
        /*0a88*/ 	.word	0x0001e890
        /*0a8c*/ 	.word	0x00000014
        /*0a90*/ 	.word	0x0002e870
        /*0a94*/ 	.short	0x010a
        /*0a96*/ 	.byte	0x3f
	.zero		1


	//   ....[85]....
        /*0a98*/ 	.word	0x0001e8e0
        /*0a9c*/ 	.word	0x00000014
        /*0aa0*/ 	.word	0x0002e860
        /*0aa4*/ 	.short	0x010a
        /*0aa6*/ 	.byte	0x3f
	.zero		1


	//   ....[86]....
        /*0aa8*/ 	.word	0x0001e930
        /*0aac*/ 	.word	0x00000014
        /*0ab0*/ 	.word	0x0002e870
        /*0ab4*/ 	.short	0x010a
        /*0ab6*/ 	.byte	0x3f
	.zero		1


	//   ....[87]....
        /*0ab8*/ 	.word	0x0001e980
        /*0abc*/ 	.word	0x00000014
        /*0ac0*/ 	.word	0x0002e860
        /*0ac4*/ 	.short	0x010a
        /*0ac6*/ 	.byte	0x3f
	.zero		1


	//   ....[88]....
        /*0ac8*/ 	.word	0x0001e9d0
        /*0acc*/ 	.word	0x00000006
        /*0ad0*/ 	.word	0x0002e820
        /*0ad4*/ 	.short	0x010a
        /*0ad6*/ 	.byte	0x3f
	.zero		1


	//   ....[89]....
        /*0ad8*/ 	.word	0x0001ea20
        /*0adc*/ 	.word	0x00000007
        /*0ae0*/ 	.word	0x00000000
        /*0ae4*/ 	.short	0x010a
        /*0ae6*/ 	.byte	0x3f
	.zero		1


	//   ....[90]....
        /*0ae8*/ 	.word	0x0001ea70
        /*0aec*/ 	.word	0x00000005
        /*0af0*/ 	.word	0x00000000
        /*0af4*/ 	.short	0x010a
        /*0af6*/ 	.byte	0x3f
	.zero		1


	//   ....[91]....
        /*0af8*/ 	.word	0x0001eac0
        /*0afc*/ 	.word	0x00000005
        /*0b00*/ 	.word	0x0002e860
        /*0b04*/ 	.short	0x010a
        /*0b06*/ 	.byte	0x3f
	.zero		1


	//   ....[92]....
        /*0b08*/ 	.word	0x0001eb10
        /*0b0c*/ 	.word	0x00000003
        /*0b10*/ 	.word	0x0002e860
        /*0b14*/ 	.short	0x010a
        /*0b16*/ 	.byte	0x3f
	.zero		1


	//   ....[93]....
        /*0b18*/ 	.word	0x0001eb60
        /*0b1c*/ 	.word	0x00000005
        /*0b20*/ 	.word	0x0002e880
        /*0b24*/ 	.short	0x010a
        /*0b26*/ 	.byte	0x3f
	.zero		1


	//----- nvinfo : EIATTR_NUM_MBARRIERS
	.align		4
.L_957:
        /*0b28*/ 	.byte	0x03, 0x38
        /*0b2a*/ 	.short	0x0016


	//----- nvinfo : EIATTR_EXIT_INSTR_OFFSETS
	.align		4
        /*0b2c*/ 	.byte	0x04, 0x1c
        /*0b2e*/ 	.short	(.L_959 - .L_958)


	//   ....[0]....
.L_958:
        /*0b30*/ 	.word	0x0001d7b0


	//----- nvinfo : EIATTR_MAX_THREADS
	.align		4
.L_959:
        /*0b34*/ 	.byte	0x04, 0x05
        /*0b36*/ 	.short	(.L_961 - .L_960)
.L_960:
        /*0b38*/ 	.word	0x00000180
        /*0b3c*/ 	.word	0x00000001
        /*0b40*/ 	.word	0x00000001


	//----- nvinfo : EIATTR_CRS_STACK_SIZE
	.align		4
.L_961:
        /*0b44*/ 	.byte	0x04, 0x1e
        /*0b46*/ 	.short	(.L_963 - .L_962)
.L_962:
        /*0b48*/ 	.word	0x00000000


	//----- nvinfo : EIATTR_CBANK_PARAM_SIZE
	.align		4
.L_963:
        /*0b4c*/ 	.byte	0x03, 0x19
        /*0b4e*/ 	.short	0x0a70


	//----- nvinfo : EIATTR_PARAM_CBANK
	.align		4
        /*0b50*/ 	.byte	0x04, 0x0a
        /*0b52*/ 	.short	(.L_965 - .L_964)
	.align		4
.L_964:
        /*0b54*/ 	.word	index@(.nv.constant0._ZN7cutlass13device_kernelIN5flash11enable_sm90INS1_16FlashAttnFwdSm90INS1_25CollectiveMainloopFwdSm90ILi2EN4cute5tupleIJNS5_1CILi1EEES8_S8_EEENS6_IJNS7_ILi128EEENS7_ILi224EEESA_EEELi128ENS_12float_e4m3_tEfNS_4arch4Sm90ELb0ELb1ELb0ELb0ELb0ELb0ELb0ELb1ELb1ELb1ELb1ELb0EEENS1_21CollectiveEpilogueFwdINS6_IJSA_SA_SB_EEES9_NS_10bfloat16_tESF_Li256ELb0ELb1ELb1ELb1EEENS1_19SingleTileSchedulerILb0ELb1ELb1ELi128EEEEEEEEEvNT_6ParamsE)
        /*0b58*/ 	.short	0x0210
        /*0b5a*/ 	.short	0x0a70


	//----- nvinfo : EIATTR_SW_WAR
	.align		4
.L_965:
        /*0b5c*/ 	.byte	0x04, 0x36
        /*0b5e*/ 	.short	(.L_967 - .L_966)
.L_966:
        /*0b60*/ 	.word	0x00000008
.L_967:


//--------------------- .nv.info._ZN7cutlass13device_kernelIN5flash11enable_sm90INS1_16FlashAttnFwdSm90INS1_25CollectiveMainloopFwdSm90ILi2EN4cute5tupleIJNS5_1CILi1EEES8_S8_EEENS6_IJNS7_ILi128EEENS7_ILi224EEESA_EEELi128ENS_12float_e4m3_tEfNS_4arch4Sm90ELb0ELb1ELb0ELb1ELb0ELb0ELb0ELb1ELb1ELb1ELb1ELb0EEENS1_21CollectiveEpilogueFwdINS6_IJSA_SA_SB_EEES9_NS_10bfloat16_tESF_Li256ELb1ELb1ELb1ELb1EEENS1_36VarlenDynamicPersistentTileSchedulerILi128ELi224ELi256ELi128ELb1ELb1ELb1ELb1ELb0ELb1EEEEEEEEEvNT_6ParamsE --------------------------
	.section	.nv.info._ZN7cutlass13device_kernelIN5flash11enable_sm90INS1_16FlashAttnFwdSm90INS1_25CollectiveMainloopFwdSm90ILi2EN4cute5tupleIJNS5_1CILi1EEES8_S8_EEENS6_IJNS7_ILi128EEENS7_ILi224EEESA_EEELi128ENS_12float_e4m3_tEfNS_4arch4Sm90ELb0ELb1ELb0ELb1ELb0ELb0ELb0ELb1ELb1ELb1ELb1ELb0EEENS1_21CollectiveEpilogueFwdINS6_IJSA_SA_SB_EEES9_NS_10bfloat16_tESF_Li256ELb1ELb1ELb1ELb1EEENS1_36VarlenDynamicPersistentTileSchedulerILi128ELi224ELi256ELi128ELb1ELb1ELb1ELb1ELb0ELb1EEEEEEEEEvNT_6ParamsE,"",@"SHT_CUDA_INFO"
	.sectionflags	@""
	.align	4


	//----- nvinfo : EIATTR_CUDA_API_VERSION
	.align		4
        /*0000*/ 	.byte	0x04, 0x37
        /*0002*/ 	.short	(.L_969 - .L_968)
.L_968:
        /*0004*/ 	.word	0x00000082


	//----- nvinfo : EIATTR_KPARAM_INFO
	.align		4
.L_969:
        /*0008*/ 	.byte	0x04, 0x17
        /*000a*/ 	.short	(.L_971 - .L_970)
.L_970:
        /*000c*/ 	.word	0x00000000
        /*0010*/ 	.short	0x0000
        /*0012*/ 	.short	0x0070
        /*0014*/ 	.byte	0x00, 0xf0, 0x01, 0x2a


	//----- nvinfo : EIATTR_SPARSE_MMA_MASK
	.align		4
.L_971:
        /*0018*/ 	.byte	0x03, 0x50
        /*001a*/ 	.short	0x0000


	//----- nvinfo : EIATTR_MAXREG_COUNT
	.align		4
        /*001c*/ 	.byte	0x03, 0x1b
        /*001e*/ 	.short	0x00a8


	//----- nvinfo : EIATTR_NUM_BARRIERS
	.align		4
        /*0020*/ 	.byte	0x02, 0x4c
        /*0022*/ 	.byte	0x10
	.zero		1


	//----- nvinfo : EIATTR_EXTERNS
	.align		4
        /*0024*/ 	.byte	0x04, 0x0f
        /*0026*/ 	.short	(.L_973 - .L_972)


	//   ....[0]....
	.align		4
.L_972:
        /*0028*/ 	.word	index@(__assertfail)


	//----- nvinfo : EIATTR_ANNOTATIONS
	.align		4
.L_973:
        /*002c*/ 	.byte	0x04, 0x55
        /*002e*/ 	.short	(.L_975 - .L_974)


	//   ....[0]....
.L_974:
        /* <DEDUP_REMOVED lines=45> */


	//----- nvinfo : EIATTR_MERCURY_ISA_VERSION
	.align		4
.L_975:
        /*02e8*/ 	.byte	0x03, 0x5f
        /*02ea*/ 	.short	0x0101


	//----- nvinfo : EIATTR_UNUSED_LOAD_BYTE_OFFSET
	.align		4
        /*02ec*/ 	.byte	0x04, 0x44
        /*02ee*/ 	.short	(.L_977 - .L_976)


	//   ....[0]....
.L_976:
        /*02f0*/ 	.word	0x00000a40
        /*02f4*/ 	.word	0x0000fff0


	//   ....[1]....
        /*02f8*/ 	.word	0x000175d0
        /*02fc*/ 	.word	0x0000fff0


	//----- nvinfo : EIATTR_INT_WARP_WIDE_INSTR_OFFSETS
	.align		4
.L_977:
        /*0300*/ 	.byte	0x04, 0x31
        /*0302*/ 	.short	(.L_979 - .L_978)


	//   ....[0]....
.L_978:
        /*0304*/ 	.word	0x00000130


	//   ....[1]....
        /*0308*/ 	.word	0x00000170


	//   ....[2]....
        /*030c*/ 	.word	0x000001e0


	//   ....[3]....
        /*0310*/ 	.word	0x0001d3e0


	//   ....[4]....
        /*0314*/ 	.word	0x0001d470


	//   ....[5]....
        /*0318*/ 	.word	0x0001ff50


	//   ....[6]....
        /*031c*/ 	.word	0x0001ffe0


	//----- nvinfo : EIATTR_COOP_GROUP_MASK_REGIDS
	.align		4
.L_979:
        /*0320*/ 	.byte	0x04, 0x29
        /*0322*/ 	.short	(.L_981 - .L_980)


	//   ....[0]....
.L_980:
        /*0324*/ 	.word	0xffffffff


	//   ....[1]....
        /*0328*/ 	.word	0xffffffff


	//   ....[2]....
        /*032c*/ 	.word	0xffffffff


	//   ....[3]....
        /*0330*/ 	.word	0xffffffff


	//   ....[4]....
        /*0334*/ 	.word	0xffffffff


	//   ....[5]....
        /*0338*/ 	.word	0xffffffff


	//   ....[6]....
        /*033c*/ 	.word	0xffffffff


	//   ....[7]....
        /*0340*/ 	.word	0xffffffff


	//   ....[8]....
        /*0344*/ 	.word	0xffffffff


	//   ....[9]....
        /*0348*/ 	.word	0xffffffff


	//   ....[10]....
        /*034c*/ 	.word	0xffffffff


	//   ....[11]....
        /*0350*/ 	.word	0xffffffff


	//   ....[12]....
        /*0354*/ 	.word	0xffffffff


	//   ....[13]....
        /*0358*/ 	.word	0xffffffff


	//   ....[14]....
        /*035c*/ 	.word	0xffffffff


	//   ....[15]....
        /*0360*/ 	.word	0xffffffff


	//   ....[16]....
        /*0364*/ 	.word	0xffffffff


	//   ....[17]....
        /*0368*/ 	.word	0xffffffff


	//   ....[18]....
        /*036c*/ 	.word	0xffffffff


	//   ....[19]....
        /*0370*/ 	.word	0xffffffff


	//   ....[20]....
        /*0374*/ 	.word	0xffffffff


	//   ....[21]....
        /*0378*/ 	.word	0xffffffff


	//   ....[22]....
        /*037c*/ 	.word	0xffffffff


	//   ....[23]....
        /*0380*/ 	.word	0xffffffff


	//   ....[24]....
        /*0384*/ 	.word	0xffffffff


	//   ....[25]....
        /*0388*/ 	.word	0xffffffff


	//   ....[26]....
        /*038c*/ 	.word	0xffffffff


	//   ....[27]....
        /*0390*/ 	.word	0xffffffff


	//   ....[28]....
        /*0394*/ 	.word	0xffffffff


	//   ....[29]....
        /*0398*/ 	.word	0xffffffff


	//   ....[30]....
        /*039c*/ 	.word	0xffffffff


	//   ....[31]....
        /*03a0*/ 	.word	0xffffffff


	//   ....[32]....
        /*03a4*/ 	.word	0xffffffff


	//   ....[33]....
        /*03a8*/ 	.word	0xffffffff


	//   ....[34]....
        /*03ac*/ 	.word	0xffffffff


	//   ....[35]....
        /*03b0*/ 	.word	0xffffffff


	//   ....[36]....
        /*03b4*/ 	.word	0xffffffff


	//   ....[37]....
        /*03b8*/ 	.word	0xffffffff


	//   ....[38]....
        /*03bc*/ 	.word	0xffffffff


	//   ....[39]....
        /*03c0*/ 	.word	0xffffffff


	//   ....[40]....
        /*03c4*/ 	.word	0xffffffff


	//   ....[41]....
        /*03c8*/ 	.word	0xffffffff


	//   ....[42]....
        /*03cc*/ 	.word	0xffffffff


	//   ....[43]....
        /*03d0*/ 	.word	0xffffffff


	//   ....[44]....
        /*03d4*/ 	.word	0xffffffff


	//   ....[45]....
        /*03d8*/ 	.word	0xffffffff


	//   ....[46]....
        /*03dc*/ 	.word	0xffffffff


	//   ....[47]....
        /*03e0*/ 	.word	0xffffffff


	//   ....[48]....
        /*03e4*/ 	.word	0xffffffff


	//   ....[49]....
        /*03e8*/ 	.word	0xffffffff


	//   ....[50]....
        /*03ec*/ 	.word	0xffffffff


	//   ....[51]....
        /*03f0*/ 	.word	0xffffffff


	//   ....[52]....
        /*03f4*/ 	.word	0xffffffff


	//   ....[53]....
        /*03f8*/ 	.word	0xffffffff


	//   ....[54]....
        /*03fc*/ 	.word	0xffffffff


	//   ....[55]....
        /*0400*/ 	.word	0xffffffff


	//   ....[56]....
        /*0404*/ 	.word	0xffffffff


	//   ....[57]....
        /*0408*/ 	.word	0xffffffff


	//   ....[58]....
        /*040c*/ 	.word	0xffffffff


	//   ....[59]....
        /*0410*/ 	.word	0xffffffff


	//   ....[60]....
        /*0414*/ 	.word	0xffffffff


	//   ....[61]....
        /*0418*/ 	.word	0xffffffff


	//   ....[62]....
        /*041c*/ 	.word	0xffffffff


	//   ....[63]....
        /*0420*/ 	.word	0xffffffff


	//   ....[64]....
        /*0424*/ 	.word	0xffffffff


	//   ....[65]....
        /*0428*/ 	.word	0xffffffff


	//   ....[66]....
        /*042c*/ 	.word	0xffffffff


	//   ....[67]....
        /*0430*/ 	.word	0xffffffff


	//   ....[68]....
        /*0434*/ 	.word	0xffffffff


	//   ....[69]....
        /*0438*/ 	.word	0xffffffff


	//   ....[70]....
        /*043c*/ 	.word	0xffffffff


	//   ....[71]....
        /*0440*/ 	.word	0xffffffff


	//   ....[72]....
        /*0444*/ 	.word	0xffffffff


	//   ....[73]....
        /*0448*/ 	.word	0xffffffff


	//   ....[74]....
        /*044c*/ 	.word	0xffffffff


	//   ....[75]....
        /*0450*/ 	.word	0xffffffff


	//   ....[76]....
        /*0454*/ 	.word	0xffffffff


	//   ....[77]....
        /*0458*/ 	.word	0xffffffff


	//   ....[78]....
        /*045c*/ 	.word	0xffffffff


	//   ....[79]....
        /*0460*/ 	.word	0xffffffff


	//   ....[80]....
        /*0464*/ 	.word	0xffffffff


	//   ....[81]....
        /*0468*/ 	.word	0xffffffff


	//   ....[82]....
        /*046c*/ 	.word	0xffffffff


	//   ....[83]....
        /*0470*/ 	.word	0xffffffff


	//   ....[84]....
        /*0474*/ 	.word	0xffffffff


	//   ....[85]....
        /*0478*/ 	.word	0xffffffff


	//   ....[86]....
        /*047c*/ 	.word	0xffffffff


	//   ....[87]....
        /*0480*/ 	.word	0xffffffff


	//   ....[88]....
        /*0484*/ 	.word	0xffffffff


	//   ....[89]....
        /*0488*/ 	.word	0xffffffff


	//   ....[90]....
        /*048c*/ 	.word	0xffffffff


	//   ....[91]....
        /*0490*/ 	.word	0xffffffff


	//   ....[92]....
        /*0494*/ 	.word	0xffffffff


	//   ....[93]....
        /*0498*/ 	.word	0xffffffff


	//   ....[94]....
        /*049c*/ 	.word	0xffffffff


	//   ....[95]....
        /*04a0*/ 	.word	0xffffffff


	//   ....[96]....
        /*04a4*/ 	.word	0xffffffff


	//   ....[97]....
        /*04a8*/ 	.word	0xffffffff


	//   ....[98]....
        /*04ac*/ 	.word	0xffffffff


	//   ....[99]....
        /*04b0*/ 	.word	0xffffffff


	//   ....[100]....
        /*04b4*/ 	.word	0xffffffff


	//   ....[101]....
        /*04b8*/ 	.word	0xffffffff


	//   ....[102]....
        /*04bc*/ 	.word	0xffffffff


	//   ....[103]....
        /*04c0*/ 	.word	0xffffffff


	//   ....[104]....
        /*04c4*/ 	.word	0xffffffff


	//   ....[105]....
        /*04c8*/ 	.word	0xffffffff


	//   ....[106]....
        /*04cc*/ 	.word	0xffffffff


	//   ....[107]....
        /*04d0*/ 	.word	0xffffffff


	//   ....[108]....
        /*04d4*/ 	.word	0xffffffff


	//   ....[109]....
        /*04d8*/ 	.word	0xffffffff


	//   ....[110]....
        /*04dc*/ 	.word	0xffffffff


	//   ....[111]....
        /*04e0*/ 	.word	0xffffffff


	//   ....[112]....
        /*04e4*/ 	.word	0xffffffff


	//   ....[113]....
        /*04e8*/ 	.word	0xffffffff


	//   ....[114]....
        /*04ec*/ 	.word	0xffffffff


	//   ....[115]....
        /*04f0*/ 	.word	0xffffffff


	//   ....[116]....
        /*04f4*/ 	.word	0xffffffff


	//   ....[117]....
        /*04f8*/ 	.word	0xffffffff


	//   ....[118]....
        /*04fc*/ 	.word	0xffffffff


	//   ....[119]....
        /*0500*/ 	.word	0xffffffff


	//   ....[120]....
        /*0504*/ 	.word	0xffffffff


	//   ....[121]....
        /*0508*/ 	.word	0xffffffff


	//   ....[122]....
        /*050c*/ 	.word	0xffffffff


	//   ....[123]....
        /*0510*/ 	.word	0xffffffff


	//   ....[124]....
        /*0514*/ 	.word	0xffffffff


	//   ....[125]....
        /*0518*/ 	.word	0xffffffff


	//   ....[126]....
        /*051c*/ 	.word	0xffffffff


	//   ....[127]....
        /*0520*/ 	.word	0xffffffff


	//   ....[128]....
        /*0524*/ 	.word	0xffffffff


	//   ....[129]....
        /*0528*/ 	.word	0xffffffff


	//   ....[130]....
        /*052c*/ 	.word	0xffffffff


	//   ....[131]....
        /*0530*/ 	.word	0xffffffff


	//   ....[132]....
        /*0534*/ 	.word	0xffffffff


	//   ....[133]....
        /*0538*/ 	.word	0xffffffff


	//   ....[134]....
        /*053c*/ 	.word	0xffffffff


	//   ....[135]....
        /*0540*/ 	.word	0xffffffff


	//   ....[136]....
        /*0544*/ 	.word	0xffffffff


	//   ....[137]....
        /*0548*/ 	.word	0xffffffff


	//   ....[138]....
        /*054c*/ 	.word	0xffffffff


	//   ....[139]....
        /*0550*/ 	.word	0xffffffff


	//   ....[140]....
        /*0554*/ 	.word	0xffffffff


	//   ....[141]....
        /*0558*/ 	.word	0xffffffff


	//   ....[142]....
        /*055c*/ 	.word	0xffffffff


	//   ....[143]....
        /*0560*/ 	.word	0xffffffff


	//   ....[144]....
        /*0564*/ 	.word	0xffffffff


	//   ....[145]....
        /*0568*/ 	.word	0xffffffff


	//   ....[146]....
        /*056c*/ 	.word	0xffffffff


	//   ....[147]....
        /*0570*/ 	.word	0xffffffff


	//   ....[148]....
        /*0574*/ 	.word	0xffffffff


	//   ....[149]....
        /*0578*/ 	.word	0xffffffff


	//   ....[150]....
        /*057c*/ 	.word	0xffffffff


	//   ....[151]....
        /*0580*/ 	.word	0xffffffff


	//   ....[152]....
        /*0584*/ 	.word	0xffffffff


	//   ....[153]....
        /*0588*/ 	.word	0xffffffff


	//   ....[154]....
        /*058c*/ 	.word	0xffffffff


	//   ....[155]....
        /*0590*/ 	.word	0xffffffff


	//   ....[156]....
        /*0594*/ 	.word	0xffffffff


	//   ....[157]....
        /*0598*/ 	.word	0xffffffff


	//   ....[158]....
        /*059c*/ 	.word	0xffffffff


	//   ....[159]....
        /*05a0*/ 	.word	0xffffffff


	//   ....[160]....
        /*05a4*/ 	.word	0xffffffff


	//   ....[161]....
        /*05a8*/ 	.word	0xffffffff


	//   ....[162]....
        /*05ac*/ 	.word	0xffffffff


	//   ....[163]....
        /*05b0*/ 	.word	0xffffffff


	//   ....[164]....
        /*05b4*/ 	.word	0xffffffff


	//   ....[165]....
        /*05b8*/ 	.word	0xffffffff


	//   ....[166]....
        /*05bc*/ 	.word	0xffffffff


	//   ....[167]....
        /*05c0*/ 	.word	0xffffffff


	//   ....[168]....
        /*05c4*/ 	.word	0xffffffff


	//   ....[169]....
        /*05c8*/ 	.word	0xffffffff


	//   ....[170]....
        /*05cc*/ 	.word	0xffffffff


	//   ....[171]....
        /*05d0*/ 	.word	0xffffffff


	//   ....[172]....
        /*05d4*/ 	.word	0xffffffff


	//   ....[173]....
        /*05d8*/ 	.word	0xffffffff


	//   ....[174]....
        /*05dc*/ 	.word	0xffffffff


	//   ....[175]....
        /*05e0*/ 	.word	0x0500000f


	//   ....[176]....
        /*05e4*/ 	.word	0x0500000f


	//   ....[177]....
        /*05e8*/ 	.word	0x0500000f


	//   ....[178]....
        /*05ec*/ 	.word	0x0500000f


	//   ....[179]....
        /*05f0*/ 	.word	0x0500000f


	//   ....[180]....
        /*05f4*/ 	.word	0x0500000f


	//   ....[181]....
        /*05f8*/ 	.word	0x0500000f


	//   ....[182]....
        /*05fc*/ 	.word	0x0500000f


	//   ....[183]....
        /*0600*/ 	.word	0x0500000f


	//   ....[184]....
        /*0604*/ 	.word	0x0500000f


	//   ....[185]....
        /*0608*/ 	.word	0x0500000f


	//   ....[186]....
        /*060c*/ 	.word	0x0500000f


	//   ....[187]....
        /*0610*/ 	.word	0x0500000f


	//   ....[188]....
        /*0614*/ 	.word	0x0500000f


	//   ....[189]....
        /*0618*/ 	.word	0x0500000f


	//   ....[190]....
        /*061c*/ 	.word	0x0500000f


	//   ....[191]....
        /*0620*/ 	.word	0x0500000f


	//   ....[192]....
        /*0624*/ 	.word	0x0500000f


	//----- nvinfo : EIATTR_COOP_GROUP_INSTR_OFFSETS
	.align		4
.L_981:
        /*0628*/ 	.byte	0x04, 0x28
        /*062a*/ 	.short	(.L_983 - .L_982)


	//   ....[0]....
.L_982:
        /*062c*/ 	.word	0x00000070


	//   ....[1]....
        /*0630*/ 	.word	0x00000140


	//   ....[2]....
        /*0634*/ 	.word	0x00000190


	//   ....[3]....
        /*0638*/ 	.word	0x000003c0


	//   ....[4]....
        /*063c*/ 	.word	0x00000520


	//   ....[5]....
        /*0640*/ 	.word	0x00000640


	//   ....[6]....
        /*0644*/ 	.word	0x000007a0


	//   ....[7]....
        /*0648*/ 	.word	0x00001e60


	//   ....[8]....
        /*064c*/ 	.word	0x00002d70


	//   ....[9]....
        /*0650*/ 	.word	0x00003060


	//   ....[10]....
        /*0654*/ 	.word	0x00004d00


	//   ....[11]....
        /*0658*/ 	.word	0x00005290


	//   ....[12]....
        /*065c*/ 	.word	0x00005e90


	//   ....[13]....
        /*0660*/ 	.word	0x00005f10


	//   ....[14]....
        /*0664*/ 	.word	0x00008850


	//   ....[15]....
        /*0668*/ 	.word	0x00008a70


	//   ....[16]....
        /*066c*/ 	.word	0x0000a930


	//   ....[17]....
        /*0670*/ 	.word	0x0000aa40


	//   ....[18]....
        /*0674*/ 	.word	0x0000ba70


	//   ....[19]....
        /*0678*/ 	.word	0x0000bad0


	//   ....[20]....
        /*067c*/ 	.word	0x0000ec60


	//   ....[21]....
        /*0680*/ 	.word	0x0000ec80


	//   ....[22]....
        /*0684*/ 	.word	0x0000eca0


	//   ....[23]....
        /*0688*/ 	.word	0x0000ecd0


	//   ....[24]....
        /*068c*/ 	.word	0x00011e40


	//   ....[25]....
        /*0690*/ 	.word	0x00013490


	//   ....[26]....
        /*0694*/ 	.word	0x00013f10


	//   ....[27]....
        /*0698*/ 	.word	0x00014020


	//   ....[28]....
        /*069c*/ 	.word	0x00015050


	//   ....[29]....
        /*06a0*/ 	.word	0x000150c0


	//   ....[30]....
        /*06a4*/ 	.word	0x00016dc0


	//   ....[31]....
        /*06a8*/ 	.word	0x00016dd0


	//   ....[32]....
        /*06ac*/ 	.word	0x00016e50


	//   ....[33]....
        /*06b0*/ 	.word	0x00016e60


	//   ....[34]....
        /*06b4*/ 	.word	0x00017e40


	//   ....[35]....
        /*06b8*/ 	.word	0x00017e50


	//   ....[36]....
        /*06bc*/ 	.word	0x00017e60


	//   ....[37]....
        /*06c0*/ 	.word	0x00017e70


	//   ....[38]....
        /*06c4*/ 	.word	0x00017e80


	//   ....[39]....
        /*06c8*/ 	.word	0x00017e90


	//   ....[40]....
        /*06cc*/ 	.word	0x00017ea0


	//   ....[41]....
        /*06d0*/ 	.word	0x00017eb0


	//   ....[42]....
        /*06d4*/ 	.word	0x00017ec0


	//   ....[43]....
        /*06d8*/ 	.word	0x00017ed0


	//   ....[44]....
        /*06dc*/ 	.word	0x00017ee0


	//   ....[45]....
        /*06e0*/ 	.word	0x00017ef0


	//   ....[46]....
        /*06e4*/ 	.word	0x00017f00


	//   ....[47]....
        /*06e8*/ 	.word	0x00017f10


	//   ....[48]....
        /*06ec*/ 	.word	0x00017f20


	//   ....[49]....
        /*06f0*/ 	.word	0x00017f30


	//   ....[50]....
        /*06f4*/ 	.word	0x00017f40


	//   ....[51]....
        /*06f8*/ 	.word	0x00017f50


	//   ....[52]....
        /*06fc*/ 	.word	0x00017f60


	//   ....[53]....
        /*0700*/ 	.word	0x00017f70


	//   ....[54]....
        /*0704*/ 	.word	0x00017f80


	//   ....[55]....
        /*0708*/ 	.word	0x00017f90


	//   ....[56]....
        /*070c*/ 	.word	0x00017fa0


	//   ....[57]....
        /*0710*/ 	.word	0x00017fb0


	//   ....[58]....
        /*0714*/ 	.word	0x00017fc0


	//   ....[59]....
        /*0718*/ 	.word	0x00017fd0


	//   ....[60]....
        /*071c*/ 	.word	0x00017fe0


	//   ....[61]....
        /*0720*/ 	.word	0x00017ff0


	//   ....[62]....
        /*0724*/ 	.word	0x00018000


	//   ....[63]....
        /*0728*/ 	.word	0x00018010


	//   ....[64]....
        /*072c*/ 	.word	0x00018020


	//   ....[65]....
        /*0730*/ 	.word	0x00018030


	//   ....[66]....
        /*0734*/ 	.word	0x00018040


	//   ....[67]....
        /*0738*/ 	.word	0x00018060


	//   ....[68]....
        /*073c*/ 	.word	0x00018090


	//   ....[69]....
        /*0740*/ 	.word	0x000180b0


	//   ....[70]....
        /*0744*/ 	.word	0x000180c0


	//   ....[71]....
        /*0748*/ 	.word	0x000180e0


	//   ....[72]....
        /*074c*/ 	.word	0x00018100


	//   ....[73]....
        /*0750*/ 	.word	0x00018110


	//   ....[74]....
        /*0754*/ 	.word	0x00018120


	//   ....[75]....
        /*0758*/ 	.word	0x00018130


	//   ....[76]....
        /*075c*/ 	.word	0x00018140


	//   ....[77]....
        /*0760*/ 	.word	0x00018150


	//   ....[78]....
        /*0764*/ 	.word	0x00018160


	//   ....[79]....
        /*0768*/ 	.word	0x00018170


	//   ....[80]....
        /*076c*/ 	.word	0x00018180


	//   ....[81]....
        /*0770*/ 	.word	0x00018190


	//   ....[82]....
        /*0774*/ 	.word	0x000181a0


	//   ....[83]....
        /*0778*/ 	.word	0x000181c0


	//   ....[84]....
        /*077c*/ 	.word	0x000181e0


	//   ....[85]....
        /*0780*/ 	.word	0x00018210


	//   ....[86]....
        /*0784*/ 	.word	0x00018240


	//   ....[87]....
        /*0788*/ 	.word	0x00018270


	//   ....[88]....
        /*078c*/ 	.word	0x000182a0


	//   ....[89]....
        /*0790*/ 	.word	0x000182d0


	//   ....[90]....
        /*0794*/ 	.word	0x00018300


	//   ....[91]....
        /*0798*/ 	.word	0x00018330


	//   ....[92]....
        /*079c*/ 	.word	0x00018360


	//   ....[93]....
        /*07a0*/ 	.word	0x00018390


	//   ....[94]....
        /*07a4*/ 	.word	0x000183c0


	//   ....[95]....
        /*07a8*/ 	.word	0x000183f0


	//   ....[96]....
        /*07ac*/ 	.word	0x00018420


	//   ....[97]....
        /*07b0*/ 	.word	0x00018450


	//   ....[98]....
        /*07b4*/ 	.word	0x00018dc0


	//   ....[99]....
        /*07b8*/ 	.word	0x00018df0


	//   ....[100]....
        /*07bc*/ 	.word	0x00018e30


	//   ....[101]....
        /*07c0*/ 	.word	0x00018e50


	//   ....[102]....
        /*07c4*/ 	.word	0x00019520


	//   ....[103]....
        /*07c8*/ 	.word	0x00019560


	//   ....[104]....
        /*07cc*/ 	.word	0x00019640


	//   ....[105]....
        /*07d0*/ 	.word	0x00019660


	//   ....[106]....
        /*07d4*/ 	.word	0x00019720


	//   ....[107]....
        /*07d8*/ 	.word	0x00019740


	//   ....[108]....
        /*07dc*/ 	.word	0x00019810


	//   ....[109]....
        /*07e0*/ 	.word	0x00019830


	//   ....[110]....
        /*07e4*/ 	.word	0x00019d40


	//   ....[111]....
        /*07e8*/ 	.word	0x00019d80


	//   ....[112]....
        /*07ec*/ 	.word	0x0001a220


	//   ....[113]....
        /*07f0*/ 	.word	0x0001a230


	//   ....[114]....
        /*07f4*/ 	.word	0x0001afe0


	//   ....[115]....
        /*07f8*/ 	.word	0x0001aff0


	//   ....[116]....
        /*07fc*/ 	.word	0x0001b0b0


	//   ....[117]....
        /*0800*/ 	.word	0x0001b0d0


	//   ....[118]....
        /*0804*/ 	.word	0x0001b190


	//   ....[119]....
        /*0808*/ 	.word	0x0001b1b0


	//   ....[120]....
        /*080c*/ 	.word	0x0001b280


	//   ....[121]....
        /*0810*/ 	.word	0x0001b2a0


	//   ....[122]....
        /*0814*/ 	.word	0x0001b400


	//   ....[123]....
        /*0818*/ 	.word	0x0001b620


	//   ....[124]....
        /*081c*/ 	.word	0x0001b660


	//   ....[125]....
        /*0820*/ 	.word	0x0001b6a0


	//   ....[126]....
        /*0824*/ 	.word	0x0001b6d0


	//   ....[127]....
        /*0828*/ 	.word	0x0001b700


	//   ....[128]....
        /*082c*/ 	.word	0x0001b730


	//   ....[129]....
        /*0830*/ 	.word	0x0001b8c0


	//   ....[130]....
        /*0834*/ 	.word	0x0001b8f0


	//   ....[131]....
        /*0838*/ 	.word	0x0001b930


	//   ....[132]....
        /*083c*/ 	.word	0x0001b960


	//   ....[133]....
        /*0840*/ 	.word	0x0001b990


	//   ....[134]....
        /*0844*/ 	.word	0x0001b9c0


	//   ....[135]....
        /*0848*/ 	.word	0x0001ba60


	//   ....[136]....
        /*084c*/ 	.word	0x0001bab0


	//   ....[137]....
        /*0850*/ 	.word	0x0001bac0


	//   ....[138]....
        /*0854*/ 	.word	0x0001bb00


	//   ....[139]....
        /*0858*/ 	.word	0x0001db80


	//   ....[140]....
        /*085c*/ 	.word	0x0001e6f0


	//   ....[141]....
        /*0860*/ 	.word	0x0001e730


	//   ....[142]....
        /*0864*/ 	.word	0x0001e7e0


	//   ....[143]....
        /*0868*/ 	.word	0x0001e7f0


	//   ....[144]....
        /*086c*/ 	.word	0x0001e880


	//   ....[145]....
        /*0870*/ 	.word	0x0001e890


	//   ....[146]....
        /*0874*/ 	.word	0x0001e920


	//   ....[147]....
        /*0878*/ 	.word	0x0001e930


	//   ....[148]....
        /*087c*/ 	.word	0x0001e9c0


	//   ....[149]....
        /*0880*/ 	.word	0x0001e9d0


	//   ....[150]....
        /*0884*/ 	.word	0x0001ea60


	//   ....[151]....
        /*0888*/ 	.word	0x0001ea70


	//   ....[152]....
        /*088c*/ 	.word	0x0001eaf0


	//   ....[153]....
        /*0890*/ 	.word	0x0001eb00


	//   ....[154]....
        /*0894*/ 	.word	0x0001eb10


	//   ....[155]....
        /*0898*/ 	.word	0x0001eb20


	//   ....[156]....
        /*089c*/ 	.word	0x00020b40


	//   ....[157]....
        /*08a0*/ 	.word	0x00020b70


	//   ....[158]....
        /*08a4*/ 	.word	0x00020ba0


	//   ....[159]....
        /*08a8*/ 	.word	0x00020bd0


	//   ....[160]....
        /*08ac*/ 	.word	0x00020be0


	//   ....[161]....
        /*08b0*/ 	.word	0x00020c10


	//   ....[162]....
        /*08b4*/ 	.word	0x00020c20


	//   ....[163]....
        /*08b8*/ 	.word	0x00020c60


	//   ....[164]....
        /*08bc*/ 	.word	0x00020dd0


	//   ....[165]....
        /*08c0*/ 	.word	0x00020e00


	//   ....[166]....
        /*08c4*/ 	.word	0x00020e30


	//   ....[167]....
        /*08c8*/ 	.word	0x00020e60


	//   ....[168]....
        /*08cc*/ 	.word	0x00020e90


	//   ....[169]....
        /*08d0*/ 	.word	0x00020ec0


	//   ....[170]....
        /*08d4*/ 	.word	0x00020f40


	//   ....[171]....
        /*08d8*/ 	.word	0x00020f80


	//   ....[172]....
        /*08dc*/ 	.word	0x00020f90


	//   ....[173]....
        /*08e0*/ 	.word	0x00020fd0


	//   ....[174]....
        /*08e4*/ 	.word	0x00021ab0


	//   ....[175]....
        /*08e8*/ 	.word	0x00022170


	//   ....[176]....
        /*08ec*/ 	.word	0x00022380


	//   ....[177]....
        /*08f0*/ 	.word	0x000223d0


	//   ....[178]....
        /*08f4*/ 	.word	0x00022430


	//   ....[179]....
        /*08f8*/ 	.word	0x00022530


	//   ....[180]....
        /*08fc*/ 	.word	0x00022590


	//   ....[181]....
        /*0900*/ 	.word	0x00022690


	//   ....[182]....
        /*0904*/ 	.word	0x000226f0


	//   ....[183]....
        /*0908*/ 	.word	0x000227f0


	//   ....[184]....
        /*090c*/ 	.word	0x00022850


	//   ....[185]....
        /*0910*/ 	.word	0x00022950


	//   ....[186]....
        /*0914*/ 	.word	0x000229b0


	//   ....[187]....
        /*0918*/ 	.word	0x00022ab0


	//   ....[188]....
        /*091c*/ 	.word	0x00022b10


	//   ....[189]....
        /*0920*/ 	.word	0x00022c00


	//   ....[190]....
        /*0924*/ 	.word	0x00022c60


	//   ....[191]....
        /*0928*/ 	.word	0x00022d00


	//   ....[192]....
        /*092c*/ 	.word	0x00023090


	//----- nvinfo : EIATTR_REG_RECONFIG
	.align		4
.L_983:
        /*0930*/ 	.byte	0x01, 0x54
	.zero		2


	//----- nvinfo : EIATTR_SYSCALL_OFFSETS
	.align		4
        /*0934*/ 	.byte	0x04, 0x46
        /*0936*/ 	.short	(.L_985 - .L_984)


	//   ....[0]....
.L_984:
        /*0938*/ 	.word	0x00002020


	//   ....[1]....
        /*093c*/ 	.word	0x0001d5e0


	//   ....[2]....
        /*0940*/ 	.word	0x0001d750


	//   ....[3]....
        /*0944*/ 	.word	0x0001d8b0


	//   ....[4]....
        /*0948*/ 	.word	0x0001d9f0


	//   ....[5]....
        /*094c*/ 	.word	0x0001e2f0


	//----- nvinfo : EIATTR_MBARRIER_INSTR_OFFSETS
	.align		4
.L_985:
        /*0950*/ 	.byte	0x04, 0x39
        /*0952*/ 	.short	(.L_987 - .L_986)


	//   ....[0]....
.L_986:
        /*0954*/ 	.word	0x00000270
        /*0958*/ 	.word	0x000000ff
        /*095c*/ 	.word	0x0002e800
        /*0960*/ 	.short	0x0100
        /*0962*/ 	.byte	0x08
	.zero		1


	//   ....[1]....
        /*0964*/ 	.word	0x00000280
        /*0968*/ 	.word	0x000000ff
        /*096c*/ 	.word	0x0002e820
        /*0970*/ 	.short	0x0100
        /*0972*/ 	.byte	0x08
	.zero		1


	//   ....[2]....
        /*0974*/ 	.word	0x00000370
        /*0978*/ 	.word	0x000000ff
        /*097c*/ 	.word	0x0002e830
        /*0980*/ 	.short	0x0100
        /*0982*/ 	.byte	0x08
	.zero		1


	//   ....[3]....
        /*0984*/ 	.word	0x00000380
        /*0988*/ 	.word	0x000000ff
        /*098c*/ 	.word	0x0002e840
        /*0990*/ 	.short	0x0100
        /*0992*/ 	.byte	0x08
	.zero		1


	//   ....[4]....
        /*0994*/ 	.word	0x00000390
        /*0998*/ 	.word	0x000000ff
        /*099c*/ 	.word	0x0002e838
        /*09a0*/ 	.short	0x0100
        /*09a2*/ 	.byte	0x08
	.zero		1


	//   ....[5]....
        /*09a4*/ 	.word	0x000003a0
        /*09a8*/ 	.word	0x000000ff
        /*09ac*/ 	.word	0x0002e848
        /*09b0*/ 	.short	0x0100
        /*09b2*/ 	.byte	0x08
	.zero		1


	//   ....[6]....
        /*09b4*/ 	.word	0x000004d0
        /*09b8*/ 	.word	0x000000ff
        /*09bc*/ 	.word	0x0002e850
        /*09c0*/ 	.short	0x0100
        /*09c2*/ 	.byte	0x08
	.zero		1


	//   ....[7]....
        /*09c4*/ 	.word	0x000004e0
        /*09c8*/ 	.word	0x000000ff
        /*09cc*/ 	.word	0x0002e860
        /*09d0*/ 	.short	0x0100
        /*09d2*/ 	.byte	0x08
	.zero		1


	//   ....[8]....
        /*09d4*/ 	.word	0x000004f0
        /*09d8*/ 	.word	0x000000ff
        /*09dc*/ 	.word	0x0002e858
        /*09e0*/ 	.short	0x0100
        /*09e2*/ 	.byte	0x08
	.zero		1


	//   ....[9]....
        /*09e4*/ 	.word	0x00000500
        /*09e8*/ 	.word	0x000000ff
        /*09ec*/ 	.word	0x0002e868
        /*09f0*/ 	.short	0x0100
        /*09f2*/ 	.byte	0x08
	.zero		1


	//   ....[10]....
        /*09f4*/ 	.word	0x000005f0
        /*09f8*/ 	.word	0x000000ff
        /*09fc*/ 	.word	0x0002e870
        /*0a00*/ 	.short	0x0100
        /*0a02*/ 	.byte	0x06
	.zero		1


	//   ....[11]....
        /*0a04*/ 	.word	0x00000600
        /*0a08*/ 	.word	0x000000ff
        /*0a0c*/ 	.word	0x0002e880
        /*0a10*/ 	.short	0x0100
        /*0a12*/ 	.byte	0x06
	.zero		1


	//   ....[12]....
        /*0a14*/ 	.word	0x00000610
        /*0a18*/ 	.word	0x000000ff
        /*0a1c*/ 	.word	0x0002e878
        /*0a20*/ 	.short	0x0100
        /*0a22*/ 	.byte	0x06
	.zero		1


	//   ....[13]....
        /*0a24*/ 	.word	0x00000620
        /*0a28*/ 	.word	0x000000ff
        /*0a2c*/ 	.word	0x0002e888
        /*0a30*/ 	.short	0x0100
        /*0a32*/ 	.byte	0x06
	.zero		1


	//   ....[14]....
        /*0a34*/ 	.word	0x00000750
        /*0a38*/ 	.word	0x000000ff
        /*0a3c*/ 	.word	0x0002e890
        /*0a40*/ 	.short	0x0100
        /*0a42*/ 	.byte	0x08
	.zero		1


	//   ....[15]....
        /*0a44*/ 	.word	0x00000760
        /*0a48*/ 	.word	0x000000ff
        /*0a4c*/ 	.word	0x0002e8a0
        /*0a50*/ 	.short	0x0100
        /*0a52*/ 	.byte	0x08
	.zero		1


	//   ....[16]....
        /*0a54*/ 	.word	0x00000770
        /*0a58*/ 	.word	0x000000ff
        /*0a5c*/ 	.word	0x0002e898
        /*0a60*/ 	.short	0x0100
        /*0a62*/ 	.byte	0x08
	.zero		1


	//   ....[17]....
        /*0a64*/ 	.word	0x00000780
        /*0a68*/ 	.word	0x000000ff
        /*0a6c*/ 	.word	0x0002e8a8
        /*0a70*/ 	.short	0x0100
        /*0a72*/ 	.byte	0x08
	.zero		1


	//   ....[18]....
        /*0a74*/ 	.word	0x000008b0
        /*0a78*/ 	.word	0x000000ff
        /*0a7c*/ 	.word	0x0002e8b0
        /*0a80*/ 	.short	0x0100
        /*0a82*/ 	.byte	0x08
	.zero		1


	//   ....[19]....
        /*0a84*/ 	.word	0x000008c0
        /*0a88*/ 	.word	0x000000ff
        /*0a8c*/ 	.word	0x0002e8c0
        /*0a90*/ 	.short	0x0100
        /*0a92*/ 	.byte	0x08
	.zero		1


	//   ....[20]....
        /*0a94*/ 	.word	0x000008d0
        /*0a98*/ 	.word	0x000000ff
        /*0a9c*/ 	.word	0x0002e8b8
        /*0aa0*/ 	.short	0x0100
        /*0aa2*/ 	.byte	0x08
	.zero		1


	//   ....[21]....
        /*0aa4*/ 	.word	0x000008e0
        /*0aa8*/ 	.word	0x000000ff
        /*0aac*/ 	.word	0x0002e8c8
        /*0ab0*/ 	.short	0x0100
        /*0ab2*/ 	.byte	0x08
	.zero		1


	//   ....[22]....
        /*0ab4*/ 	.word	0x000020a0
        /*0ab8*/ 	.word	0x000000ff
        /*0abc*/ 	.word	0x0002e800
        /*0ac0*/ 	.short	0x010a
        /*0ac2*/ 	.byte	0x29
	.zero		1


	//   ....[23]....
        /*0ac4*/ 	.word	0x00002120
        /*0ac8*/ 	.word	0x00000005
        /*0acc*/ 	.word	0x0002e830
        /*0ad0*/ 	.short	0x010a
        /*0ad2*/ 	.byte	0x3f
	.zero		1


	//   ....[24]....
        /*0ad4*/ 	.word	0x00002160
        /*0ad8*/ 	.word	0x00000005
        /*0adc*/ 	.word	0x0002e830
        /*0ae0*/ 	.short	0x010a
        /*0ae2*/ 	.byte	0x3f
	.zero		1


	//   ....[25]....
        /*0ae4*/ 	.word	0x00002eb0
        /*0ae8*/ 	.word	0x00000000
        /*0aec*/ 	.word	0x00000000
        /*0af0*/ 	.short	0x0101
        /*0af2*/ 	.byte	0x3f
	.zero		1


	//   ....[26]....
        /*0af4*/ 	.word	0x00007870
        /*0af8*/ 	.word	0x000000ff
        /*0afc*/ 	.word	0x0002e830
        /*0b00*/ 	.short	0x010a
        /*0b02*/ 	.byte	0x06
	.zero		1


	//   ....[27]....
        /*0b04*/ 	.word	0x000078b0
        /*0b08*/ 	.word	0x000000ff
        /*0b0c*/ 	.word	0x0002e830
        /*0b10*/ 	.short	0x010a
        /*0b12*/ 	.byte	0x06
	.zero		1


	//   ....[28]....
        /*0b14*/ 	.word	0x00008470
        /*0b18*/ 	.word	0x000000ff
        /*0b1c*/ 	.word	0x0002e850
        /*0b20*/ 	.short	0x010a
        /*0b22*/ 	.byte	0x06
	.zero		1


	//   ....[29]....
        /*0b24*/ 	.word	0x000084b0
        /*0b28*/ 	.word	0x000000ff
        /*0b2c*/ 	.word	0x0002e850
        /*0b30*/ 	.short	0x010a
        /*0b32*/ 	.byte	0x06
	.zero		1


	//   ....[30]....
        /*0b34*/ 	.word	0x00008880
        /*0b38*/ 	.word	0x00000008
        /*0b3c*/ 	.word	0x00000000
        /*0b40*/ 	.short	0x0101
        /*0b42*/ 	.byte	0x3f
	.zero		1


	//   ....[31]....
        /*0b44*/ 	.word	0x0000ccd0
        /*0b48*/ 	.word	0x000000ff
        /*0b4c*/ 	.word	0x00000000
        /*0b50*/ 	.short	0x0101
        /*0b52*/ 	.byte	0x06
	.zero		1


	//   ....[32]....
        /*0b54*/ 	.word	0x0000d7c0
        /*0b58*/ 	.word	0x000000ff
        /*0b5c*/ 	.word	0x0002e830
        /*0b60*/ 	.short	0x010a
        /*0b62*/ 	.byte	0x06
	.zero		1


	//   ....[33]....
        /*0b64*/ 	.word	0x0000d800
        /*0b68*/ 	.word	0x000000ff
        /*0b6c*/ 	.word	0x0002e830
        /*0b70*/ 	.short	0x010a
        /*0b72*/ 	.byte	0x06
	.zero		1


	//   ....[34]....
        /*0b74*/ 	.word	0x0000e3f0
        /*0b78*/ 	.word	0x000000ff
        /*0b7c*/ 	.word	0x0002e850
        /*0b80*/ 	.short	0x010a
        /*0b82*/ 	.byte	0x06
	.zero		1


	//   ....[35]....
        /*0b84*/ 	.word	0x0000e430
        /*0b88*/ 	.word	0x000000ff
        /*0b8c*/ 	.word	0x0002e850
        /*0b90*/ 	.short	0x010a
        /*0b92*/ 	.byte	0x06
	.zero		1


	//   ....[36]....
        /*0b94*/ 	.word	0x000102f0
        /*0b98*/ 	.word	0x00000005
        /*0b9c*/ 	.word	0x00000000
        /*0ba0*/ 	.short	0x0101
        /*0ba2*/ 	.byte	0x3f
	.zero		1


	//   ....[37]....
        /*0ba4*/ 	.word	0x000105c0
        /*0ba8*/ 	.word	0x000000ff
        /*0bac*/ 	.word	0x00000000
        /*0bb0*/ 	.short	0x0101
        /*0bb2*/ 	.byte	0x06
	.zero		1


	//   ....[38]....
        /*0bb4*/ 	.word	0x00010e30
        /*0bb8*/ 	.word	0x000000ff
        /*0bbc*/ 	.word	0x0002e830
        /*0bc0*/ 	.short	0x010a
        /*0bc2*/ 	.byte	0x06
	.zero		1


	//   ....[39]....
        /*0bc4*/ 	.word	0x00010e70
        /*0bc8*/ 	.word	0x000000ff
        /*0bcc*/ 	.word	0x0002e830
        /*0bd0*/ 	.short	0x010a
        /*0bd2*/ 	.byte	0x06
	.zero		1


	//   ....[40]....
        /*0bd4*/ 	.word	0x00011a60
        /*0bd8*/ 	.word	0x000000ff
        /*0bdc*/ 	.word	0x0002e850
        /*0be0*/ 	.short	0x010a
        /*0be2*/ 	.byte	0x06
	.zero		1


	//   ....[41]....
        /*0be4*/ 	.word	0x00011aa0
        /*0be8*/ 	.word	0x000000ff
        /*0bec*/ 	.word	0x0002e850
        /*0bf0*/ 	.short	0x010a
        /*0bf2*/ 	.byte	0x06
	.zero		1


	//   ....[42]....
        /*0bf4*/ 	.word	0x00011e70
        /*0bf8*/ 	.word	0x00000000
        /*0bfc*/ 	.word	0x00000000
        /*0c00*/ 	.short	0x0101
        /*0c02*/ 	.byte	0x3f
	.zero		1


	//   ....[43]....
        /*0c04*/ 	.word	0x000162c0
        /*0c08*/ 	.word	0x000000ff
        /*0c0c*/ 	.word	0x00000000
        /*0c10*/ 	.short	0x0101
        /*0c12*/ 	.byte	0x06
	.zero		1


	//   ....[44]....
        /*0c14*/ 	.word	0x00016a40
        /*0c18*/ 	.word	0x000000ff
        /*0c1c*/ 	.word	0x0002e850
        /*0c20*/ 	.short	0x010a
        /*0c22*/ 	.byte	0x04
	.zero		1


	//   ....[45]....
        /*0c24*/ 	.word	0x00016a80
        /*0c28*/ 	.word	0x000000ff
        /*0c2c*/ 	.word	0x0002e850
        /*0c30*/ 	.short	0x010a
        /*0c32*/ 	.byte	0x04
	.zero		1


	//   ....[46]....
        /*0c34*/ 	.word	0x00017140
        /*0c38*/ 	.word	0x000000ff
        /*0c3c*/ 	.word	0x00000000
        /*0c40*/ 	.short	0x0101
        /*0c42*/ 	.byte	0x04
	.zero		1


	//   ....[47]....
        /*0c44*/ 	.word	0x00019550
        /*0c48*/ 	.word	0x0000000e
        /*0c4c*/ 	.word	0x00000000
        /*0c50*/ 	.short	0x0101
        /*0c52*/ 	.byte	0x3f
	.zero		1


	//   ....[48]....
        /*0c54*/ 	.word	0x00019a10
        /*0c58*/ 	.word	0x0000000e
        /*0c5c*/ 	.word	0x00000000
        /*0c60*/ 	.short	0x0101
        /*0c62*/ 	.byte	0x3f
	.zero		1


	//   ....[49]....
        /*0c64*/ 	.word	0x0001ddf0
        /*0c68*/ 	.word	0x00000003
        /*0c6c*/ 	.word	0x0002e880
        /*0c70*/ 	.short	0x010a
        /*0c72*/ 	.byte	0x3f
	.zero		1


	//   ....[50]....
        /*0c74*/ 	.word	0x0001df90
        /*0c78*/ 	.word	0x00000003
        /*0c7c*/ 	.word	0x0002e840
        /*0c80*/ 	.short	0x010a
        /*0c82*/ 	.byte	0x3f
	.zero		1


	//   ....[51]....
        /*0c84*/ 	.word	0x0001ec20
        /*0c88*/ 	.word	0x00000012
        /*0c8c*/ 	.word	0x0002e800
        /*0c90*/ 	.short	0x0107
        /*0c92*/ 	.byte	0x3f
	.zero		1


	//   ....[52]....
        /*0c94*/ 	.word	0x0001ed10
        /*0c98*/ 	.word	0x00000012
        /*0c9c*/ 	.word	0x0002e800
        /*0ca0*/ 	.short	0x0101
        /*0ca2*/ 	.byte	0x3f
	.zero		1


	//   ....[53]....
        /*0ca4*/ 	.word	0x0001ed30
        /*0ca8*/ 	.word	0x00000012
        /*0cac*/ 	.word	0x0002e820
        /*0cb0*/ 	.short	0x010a
        /*0cb2*/ 	.byte	0x3f
	.zero		1


	//   ....[54]....
        /*0cb4*/ 	.word	0x0001f040
        /*0cb8*/ 	.word	0x00000004
        /*0cbc*/ 	.word	0x0002e880
        /*0cc0*/ 	.short	0x010a
        /*0cc2*/ 	.byte	0x3f
	.zero		1


	//   ....[55]....
        /*0cc4*/ 	.word	0x0001f2a0
        /*0cc8*/ 	.word	0x00000004
        /*0ccc*/ 	.word	0x0002e840
        /*0cd0*/ 	.short	0x010a
        /*0cd2*/ 	.byte	0x3f
	.zero		1


	//   ....[56]....
        /*0cd4*/ 	.word	0x0001f570
        /*0cd8*/ 	.word	0x00000014
        /*0cdc*/ 	.word	0x0002e870
        /*0ce0*/ 	.short	0x010a
        /*0ce2*/ 	.byte	0x3f
	.zero		1


	//   ....[57]....
        /*0ce4*/ 	.word	0x0001f5e0
        /*0ce8*/ 	.word	0x00000014
        /*0cec*/ 	.word	0x0002e860
        /*0cf0*/ 	.short	0x010a
        /*0cf2*/ 	.byte	0x3f
	.zero		1


	//   ....[58]....
        /*0cf4*/ 	.word	0x0001fe20
        /*0cf8*/ 	.word	0x00000014
        /*0cfc*/ 	.word	0x0002e850
        /*0d00*/ 	.short	0x0101
        /*0d02*/ 	.byte	0x3f
	.zero		1


	//   ....[59]....
        /*0d04*/ 	.word	0x0001fea0
        /*0d08*/ 	.word	0x00000014
        /*0d0c*/ 	.word	0x00000000
        /*0d10*/ 	.short	0x0101
        /*0d12*/ 	.byte	0x3f
	.zero		1


	//   ....[60]....
        /*0d14*/ 	.word	0x000200e0
        /*0d18*/ 	.word	0x00000011
        /*0d1c*/ 	.word	0x0002e870
        /*0d20*/ 	.short	0x010a
        /*0d22*/ 	.byte	0x3f
	.zero		1


	//   ....[61]....
        /*0d24*/ 	.word	0x00020150
        /*0d28*/ 	.word	0x00000011
        /*0d2c*/ 	.word	0x0002e860
        /*0d30*/ 	.short	0x010a
        /*0d32*/ 	.byte	0x3f
	.zero		1


	//   ....[62]....
        /*0d34*/ 	.word	0x00020810
        /*0d38*/ 	.word	0x00000011
        /*0d3c*/ 	.word	0x0002e850
        /*0d40*/ 	.short	0x0101
        /*0d42*/ 	.byte	0x3f
	.zero		1


	//   ....[63]....
        /*0d44*/ 	.word	0x00020850
        /*0d48*/ 	.word	0x00000000
        /*0d4c*/ 	.word	0x00000000
        /*0d50*/ 	.short	0x0101
        /*0d52*/ 	.byte	0x3f
	.zero		1


	//   ....[64]....
        /*0d54*/ 	.word	0x00021a30
        /*0d58*/ 	.word	0x00000000
        /*0d5c*/ 	.word	0x0002e820
        /*0d60*/ 	.short	0x010a
        /*0d62*/ 	.byte	0x3f
	.zero		1


	//   ....[65]....
        /*0d64*/ 	.word	0x00021bf0
        /*0d68*/ 	.word	0x00000006
        /*0d6c*/ 	.word	0x00000000
        /*0d70*/ 	.short	0x010a
        /*0d72*/ 	.byte	0x3f
	.zero		1


	//   ....[66]....
        /*0d74*/ 	.word	0x00021c60
        /*0d78*/ 	.word	0x00000007
        /*0d7c*/ 	.word	0x00000000
        /*0d80*/ 	.short	0x010a
        /*0d82*/ 	.byte	0x3f
	.zero		1


	//   ....[67]....
        /*0d84*/ 	.word	0x00021cc0
        /*0d88*/ 	.word	0x00000004
        /*0d8c*/ 	.word	0x0002e860
        /*0d90*/ 	.short	0x010a
        /*0d92*/ 	.byte	0x3f
	.zero		1


	//   ....[68]....
        /*0d94*/ 	.word	0x00021d10
        /*0d98*/ 	.word	0x00000003
        /*0d9c*/ 	.word	0x0002e860
        /*0da0*/ 	.short	0x010a
        /*0da2*/ 	.byte	0x3f
	.zero		1


	//   ....[69]....
        /*0da4*/ 	.word	0x00021d50
        /*0da8*/ 	.word	0x00000004
        /*0dac*/ 	.word	0x0002e880
        /*0db0*/ 	.short	0x010a
        /*0db2*/ 	.byte	0x3f
	.zero		1


	//   ....[70]....
        /*0db4*/ 	.word	0x00021d70
        /*0db8*/ 	.word	0x00000003
        /*0dbc*/ 	.word	0x0002e880
        /*0dc0*/ 	.short	0x010a
        /*0dc2*/ 	.byte	0x3f
	.zero		1


	//   ....[71]....
        /*0dc4*/ 	.word	0x00021de0
        /*0dc8*/ 	.word	0x00000003
        /*0dcc*/ 	.word	0x0002e800
        /*0dd0*/ 	.short	0x010a
        /*0dd2*/ 	.byte	0x3f
	.zero		1


	//   ....[72]....
        /*0dd4*/ 	.word	0x00021e30
        /*0dd8*/ 	.word	0x00000005
        /*0ddc*/ 	.word	0x0002e830
        /*0de0*/ 	.short	0x010a
        /*0de2*/ 	.byte	0x3f
	.zero		1


	//   ....[73]....
        /*0de4*/ 	.word	0x00021e90
        /*0de8*/ 	.word	0x00000009
        /*0dec*/ 	.word	0x0002e830
        /*0df0*/ 	.short	0x010a
        /*0df2*/ 	.byte	0x3f
	.zero		1


	//   ....[74]....
        /*0df4*/ 	.word	0x00021ef0
        /*0df8*/ 	.word	0x00000009
        /*0dfc*/ 	.word	0x0002e850
        /*0e00*/ 	.short	0x010a
        /*0e02*/ 	.byte	0x3f
	.zero		1


	//   ....[75]....
        /*0e04*/ 	.word	0x00021f50
        /*0e08*/ 	.word	0x00000003
        /*0e0c*/ 	.word	0x0002e830
        /*0e10*/ 	.short	0x010a
        /*0e12*/ 	.byte	0x3f
	.zero		1


	//   ....[76]....
        /*0e14*/ 	.word	0x00021fb0
        /*0e18*/ 	.word	0x00000003
        /*0e1c*/ 	.word	0x0002e850
        /*0e20*/ 	.short	0x010a
        /*0e22*/ 	.byte	0x3f
	.zero		1


	//   ....[77]....
        /*0e24*/ 	.word	0x00022010
        /*0e28*/ 	.word	0x00000003
        /*0e2c*/ 	.word	0x0002e830
        /*0e30*/ 	.short	0x010a
        /*0e32*/ 	.byte	0x3f
	.zero		1


	//   ....[78]....
        /*0e34*/ 	.word	0x00022070
        /*0e38*/ 	.word	0x00000003
        /*0e3c*/ 	.word	0x0002e850
        /*0e40*/ 	.short	0x010a
        /*0e42*/ 	.byte	0x3f
	.zero		1


	//   ....[79]....
        /*0e44*/ 	.word	0x000220d0
        /*0e48*/ 	.word	0x00000007
        /*0e4c*/ 	.word	0x0002e850
        /*0e50*/ 	.short	0x010a
        /*0e52*/ 	.byte	0x3f
	.zero		1


	//   ....[80]....
        /*0e54*/ 	.word	0x00022220
        /*0e58*/ 	.word	0x00000003
        /*0e5c*/ 	.word	0x0002e880
        /*0e60*/ 	.short	0x010a
        /*0e62*/ 	.byte	0x3f
	.zero		1


	//   ....[81]....
        /*0e64*/ 	.word	0x00022270
        /*0e68*/ 	.word	0x00000003
        /*0e6c*/ 	.word	0x0002e840
        /*0e70*/ 	.short	0x010a
        /*0e72*/ 	.byte	0x3f
	.zero		1


	//   ....[82]....
        /*0e74*/ 	.word	0x00022d80
        /*0e78*/ 	.word	0x00000012
        /*0e7c*/ 	.word	0x0002e820
        /*0e80*/ 	.short	0x010a
        /*0e82*/ 	.byte	0x3f
	.zero		1


	//   ....[83]....
        /*0e84*/ 	.word	0x00022dd0
        /*0e88*/ 	.word	0x00000004
        /*0e8c*/ 	.word	0x0002e880
        /*0e90*/ 	.short	0x010a
        /*0e92*/ 	.byte	0x3f
	.zero		1


	//   ....[84]....
        /*0e94*/ 	.word	0x00022e20
        /*0e98*/ 	.word	0x00000004
        /*0e9c*/ 	.word	0x0002e840
        /*0ea0*/ 	.short	0x010a
        /*0ea2*/ 	.byte	0x3f
	.zero		1


	//   ....[85]....
        /*0ea4*/ 	.word	0x00022e70
        /*0ea8*/ 	.word	0x00000014
        /*0eac*/ 	.word	0x0002e870
        /*0eb0*/ 	.short	0x010a
        /*0eb2*/ 	.byte	0x3f
	.zero		1


	//   ....[86]....
        /*0eb4*/ 	.word	0x00022ec0
        /*0eb8*/ 	.word	0x00000014
        /*0ebc*/ 	.word	0x0002e860
        /*0ec0*/ 	.short	0x010a
        /*0ec2*/ 	.byte	0x3f
	.zero		1


	//   ....[87]....
        /*0ec4*/ 	.word	0x00022f10
        /*0ec8*/ 	.word	0x00000011
        /*0ecc*/ 	.word	0x0002e870
        /*0ed0*/ 	.short	0x010a
        /*0ed2*/ 	.byte	0x3f
	.zero		1


	//   ....[88]....
        /*0ed4*/ 	.word	0x00022f60
        /*0ed8*/ 	.word	0x00000011
        /*0edc*/ 	.word	0x0002e860
        /*0ee0*/ 	.short	0x010a
        /*0ee2*/ 	.byte	0x3f
	.zero		1


	//   ....[89]....
        /*0ee4*/ 	.word	0x00022fb0
        /*0ee8*/ 	.word	0x00000000
        /*0eec*/ 	.word	0x0002e820
        /*0ef0*/ 	.short	0x010a
        /*0ef2*/ 	.byte	0x3f
	.zero		1


	//   ....[90]....
        /*0ef4*/ 	.word	0x00023150
        /*0ef8*/ 	.word	0x00000006
        /*0efc*/ 	.word	0x00000000
        /*0f00*/ 	.short	0x010a
        /*0f02*/ 	.byte	0x3f
	.zero		1


	//   ....[91]....
        /*0f04*/ 	.word	0x000231a0
        /*0f08*/ 	.word	0x00000007
        /*0f0c*/ 	.word	0x00000000
        /*0f10*/ 	.short	0x010a
        /*0f12*/ 	.byte	0x3f
	.zero		1


	//   ....[92]....
        /*0f14*/ 	.word	0x000231f0
        /*0f18*/ 	.word	0x00000004
        /*0f1c*/ 	.word	0x0002e860
        /*0f20*/ 	.short	0x010a
        /*0f22*/ 	.byte	0x3f
	.zero		1


	//   ....[93]....
        /*0f24*/ 	.word	0x00023240
        /*0f28*/ 	.word	0x00000003
        /*0f2c*/ 	.word	0x0002e860
        /*0f30*/ 	.short	0x010a
        /*0f32*/ 	.byte	0x3f
	.zero		1


	//   ....[94]....
        /*0f34*/ 	.word	0x00023290
        /*0f38*/ 	.word	0x00000004
        /*0f3c*/ 	.word	0x0002e880
        /*0f40*/ 	.short	0x010a
        /*0f42*/ 	.byte	0x3f
	.zero		1


	//----- nvinfo : EIATTR_NUM_MBARRIERS
	.align		4
.L_987:
        /*0f44*/ 	.byte	0x03, 0x38
        /*0f46*/ 	.short	0x0016


	//----- nvinfo : EIATTR_EXIT_INSTR_OFFSETS
	.align		4
        /*0f48*/ 	.byte	0x04, 0x1c
        /*0f4a*/ 	.short	(.L_989 - .L_988)


	//   ....[0]....
.L_988:
        /*0f4c*/ 	.word	0x00000a80


	//   ....[1]....
        /*0f50*/ 	.word	0x0001b3a0


	//   ....[2]....
        /*0f54*/ 	.word	0x00021dc0


	//----- nvinfo : EIATTR_MAX_THREADS
	.align		4
.L_989:
        /*0f58*/ 	.byte	0x04, 0x05
        /*0f5a*/ 	.short	(.L_991 - .L_990)
.L_990:
        /*0f5c*/ 	.word	0x00000180
        /*0f60*/ 	.word	0x00000001
        /*0f64*/ 	.word	0x00000001


	//----- nvinfo : EIATTR_CRS_STACK_SIZE
	.align		4
.L_991:
        /*0f68*/ 	.byte	0x04, 0x1e
        /*0f6a*/ 	.short	(.L_993 - .L_992)
.L_992:
        /*0f6c*/ 	.word	0x00000000


	//----- nvinfo : EIATTR_CBANK_PARAM_SIZE
	.align		4
.L_993:
        /*0f70*/ 	.byte	0x03, 0x19
        /*0f72*/ 	.short	0x0af0


	//----- nvinfo : EIATTR_PARAM_CBANK
	.align		4
        /*0f74*/ 	.byte	0x04, 0x0a
        /*0f76*/ 	.short	(.L_995 - .L_994)
	.align		4
.L_994:
        /*0f78*/ 	.word	index@(.nv.constant0._ZN7cutlass13device_kernelIN5flash11enable_sm90INS1_16FlashAttnFwdSm90INS1_25CollectiveMainloopFwdSm90ILi2EN4cute5tupleIJNS5_1CILi1EEES8_S8_EEENS6_IJNS7_ILi128EEENS7_ILi224EEESA_EEELi128ENS_12float_e4m3_tEfNS_4arch4Sm90ELb0ELb1ELb0ELb1ELb0ELb0ELb0ELb1ELb1ELb1ELb1ELb0EEENS1_21CollectiveEpilogueFwdINS6_IJSA_SA_SB_EEES9_NS_10bfloat16_tESF_Li256ELb1ELb1ELb1ELb1EEENS1_36VarlenDynamicPersistentTileSchedulerILi128ELi224ELi256ELi128ELb1ELb1ELb1ELb1ELb0ELb1EEEEEEEEEvNT_6ParamsE)
        /*0f7c*/ 	.short	0x0210
        /*0f7e*/ 	.short	0x0af0


	//----- nvinfo : EIATTR_SW_WAR
	.align		4
.L_995:
        /*0f80*/ 	.byte	0x04, 0x36
        /*0f82*/ 	.short	(.L_997 - .L_996)
.L_996:
        /*0f84*/ 	.word	0x00000008
.L_997:


//--------------------- .nv.info._ZN7cutlass13device_kernelIN5flash11enable_sm90INS1_16FlashAttnFwdSm90INS1_25CollectiveMainloopFwdSm90ILi2EN4cute5tupleIJNS5_1CILi1EEES8_S8_EEENS6_IJNS7_ILi128EEENS7_ILi224EEESA_EEELi128ENS_12float_e4m3_tEfNS_4arch4Sm90ELb0ELb1ELb0ELb1ELb0ELb1ELb0ELb1ELb1ELb1ELb1ELb0EEENS1_21CollectiveEpilogueFwdINS6_IJSA_SA_SB_EEES9_NS_10bfloat16_tESF_Li256ELb1ELb1ELb1ELb1EEENS1_36VarlenDynamicPersistentTileSchedulerILi128ELi224ELi256ELi128ELb1ELb1ELb1ELb1ELb0ELb1EEEEEEEEEvNT_6ParamsE --------------------------
	.section	.nv.info._ZN7cutlass13device_kernelIN5flash11enable_sm90INS1_16FlashAttnFwdSm90INS1_25CollectiveMainloopFwdSm90ILi2EN4cute5tupleIJNS5_1CILi1EEES8_S8_EEENS6_IJNS7_ILi128EEENS7_ILi224EEESA_EEELi128ENS_12float_e4m3_tEfNS_4arch4Sm90ELb0ELb1ELb0ELb1ELb0ELb1ELb0ELb1ELb1ELb1ELb1ELb0EEENS1_21CollectiveEpilogueFwdINS6_IJSA_SA_SB_EEES9_NS_10bfloat16_tESF_Li256ELb1ELb1ELb1ELb1EEENS1_36VarlenDynamicPersistentTileSchedulerILi128ELi224ELi256ELi128ELb1ELb1ELb1ELb1ELb0ELb1EEEEEEEEEvNT_6ParamsE,"",@"SHT_CUDA_INFO"
	.sectionflags	@""
	.align	4


	//----- nvinfo : EIATTR_CUDA_API_VERSION
	.align		4
        /*0000*/ 	.byte	0x04, 0x37
        /*0002*/ 	.short	(.L_999 - .L_998)
.L_998:
        /*0004*/ 	.word	0x00000082


	//----- nvinfo : EIATTR_KPARAM_INFO
	.align		4
.L_999:
        /*0008*/ 	.byte	0x04, 0x17
        /*000a*/ 	.short	(.L_1001 - .L_1000)
.L_1000:
        /*000c*/ 	.word	0x00000000
        /*0010*/ 	.short	0x0000
        /*0012*/ 	.short	0x0070
        /*0014*/ 	.byte	0x00, 0xf0, 0x01, 0x2a


	//----- nvinfo : EIATTR_SPARSE_MMA_MASK
	.align		4
.L_1001:
        /*0018*/ 	.byte	0x03, 0x50
        /*001a*/ 	.short	0x0000


	//----- nvinfo : EIATTR_MAXREG_COUNT
	.align		4
        /*001c*/ 	.byte	0x03, 0x1b
        /*001e*/ 	.short	0x00a8


	//----- nvinfo : EIATTR_NUM_BARRIERS
	.align		4
        /*0020*/ 	.byte	0x02, 0x4c
        /*0022*/ 	.byte	0x10
	.zero		1


	//----- nvinfo : EIATTR_EXTERNS
	.align		4
        /*0024*/ 	.byte	0x04, 0x0f
        /*0026*/ 	.short	(.L_1003 - .L_1002)


	//   ....[0]....
	.align		4
.L_1002:
        /*0028*/ 	.word	index@(__assertfail)


	//----- nvinfo : EIATTR_ANNOTATIONS
	.align		4
.L_1003:
        /*002c*/ 	.byte	0x04, 0x55
        /*002e*/ 	.short	(.L_1005 - .L_1004)


	//   ....[0]....
.L_1004:
        /* <DEDUP_REMOVED lines=188> */


	//----- nvinfo : EIATTR_MERCURY_ISA_VERSION
	.align		4
.L_1005:
        /*0bd8*/ 	.byte	0x03, 0x5f
        /*0bda*/ 	.short	0x0101


	//----- nvinfo : EIATTR_UNUSED_LOAD_BYTE_OFFSET
	.align		4
        /*0bdc*/ 	.byte	0x04, 0x44
        /*0bde*/ 	.short	(.L_1007 - .L_1006)


	//   ....[0]....
.L_1006:
        /*0be0*/ 	.word	0x00000b20
        /*0be4*/ 	.word	0x0000fff0


	//   ....[1]....
        /*0be8*/ 	.word	0x0002aca0
        /*0bec*/ 	.word	0x0000fff0


	//----- nvinfo : EIATTR_INT_WARP_WIDE_INSTR_OFFSETS
	.align		4
.L_1007:
        /*0bf0*/ 	.byte	0x04, 0x31
        /*0bf2*/ 	.short	(.L_1009 - .L_1008)


	//   ....[0]....
.L_1008:
        /*0bf4*/ 	.word	0x00000190


	//   ....[1]....
        /*0bf8*/ 	.word	0x000001d0


	//   ....[2]....
        /*0bfc*/ 	.word	0x00000240


	//   ....[3]....
        /*0c00*/ 	.word	0x00032620


	//   ....[4]....
        /*0c04*/ 	.word	0x00032690


	//   ....[5]....
        /*0c08*/ 	.word	0x000353c0


	//   ....[6]....
        /*0c0c*/ 	.word	0x00035430


	//----- nvinfo : EIATTR_COOP_GROUP_MASK_REGIDS
	.align		4
.L_1009:
        /*0c10*/ 	.byte	0x04, 0x29
        /*0c12*/ 	.short	(.L_1011 - .L_1010)


	//   ....[0]....
.L_1010:
        /*0c14*/ 	.word	0xffffffff


	//   ....[1]....
        /*0c18*/ 	.word	0xffffffff


	//   ....[2]....
        /*0c1c*/ 	.word	0xffffffff


	//   ....[3]....
        /*0c20*/ 	.word	0xffffffff


	//   ....[4]....
        /*0c24*/ 	.word	0xffffffff


	//   ....[5]....
        /*0c28*/ 	.word	0xffffffff


	//   ....[6]....
        /*0c2c*/ 	.word	0xffffffff


	//   ....[7]....
        /*0c30*/ 	.word	0xffffffff


	//   ....[8]....
        /*0c34*/ 	.word	0xffffffff


	//   ....[9]....
        /*0c38*/ 	.word	0xffffffff


	//   ....[10]....
        /*0c3c*/ 	.word	0xffffffff


	//   ....[11]....
        /*0c40*/ 	.word	0xffffffff


	//   ....[12]....
        /*0c44*/ 	.word	0xffffffff


	//   ....[13]....
        /*0c48*/ 	.word	0xffffffff


	//   ....[14]....
        /*0c4c*/ 	.word	0xffffffff


	//   ....[15]....
        /*0c50*/ 	.word	0xffffffff


	//   ....[16]....
        /*0c54*/ 	.word	0xffffffff


	//   ....[17]....
        /*0c58*/ 	.word	0xffffffff


	//   ....[18]....
        /*0c5c*/ 	.word	0xffffffff


	//   ....[19]....
        /*0c60*/ 	.word	0xffffffff


	//   ....[20]....
        /*0c64*/ 	.word	0xffffffff


	//   ....[21]....
        /*0c68*/ 	.word	0xffffffff


	//   ....[22]....
        /*0c6c*/ 	.word	0xffffffff


	//   ....[23]....
        /*0c70*/ 	.word	0xffffffff


	//   ....[24]....
        /*0c74*/ 	.word	0xffffffff


	//   ....[25]....
        /*0c78*/ 	.word	0xffffffff


	//   ....[26]....
        /*0c7c*/ 	.word	0xffffffff


	//   ....[27]....
        /*0c80*/ 	.word	0xffffffff


	//   ....[28]....
        /*0c84*/ 	.word	0xffffffff


	//   ....[29]....
        /*0c88*/ 	.word	0xffffffff


	//   ....[30]....
        /*0c8c*/ 	.word	0xffffffff


	//   ....[31]....
        /*0c90*/ 	.word	0xffffffff


	//   ....[32]....
        /*0c94*/ 	.word	0xffffffff


	//   ....[33]....
        /*0c98*/ 	.word	0xffffffff


	//   ....[34]....
        /*0c9c*/ 	.word	0xffffffff


	//   ....[35]....
        /*0ca0*/ 	.word	0xffffffff


	//   ....[36]....
        /*0ca4*/ 	.word	0xffffffff


	//   ....[37]....
        /*0ca8*/ 	.word	0xffffffff


	//   ....[38]....
        /*0cac*/ 	.word	0xffffffff


	//   ....[39]....
        /*0cb0*/ 	.word	0xffffffff


	//   ....[40]....
        /*0cb4*/ 	.word	0xffffffff


	//   ....[41]....
        /*0cb8*/ 	.word	0xffffffff


	//   ....[42]....
        /*0cbc*/ 	.word	0xffffffff


	//   ....[43]....
        /*0cc0*/ 	.word	0xffffffff


	//   ....[44]....
        /*0cc4*/ 	.word	0xffffffff


	//   ....[45]....
        /*0cc8*/ 	.word	0xffffffff


	//   ....[46]....
        /*0ccc*/ 	.word	0xffffffff


	//   ....[47]....
        /*0cd0*/ 	.word	0xffffffff


	//   ....[48]....
        /*0cd4*/ 	.word	0xffffffff


	//   ....[49]....
        /*0cd8*/ 	.word	0xffffffff


	//   ....[50]....
        /*0cdc*/ 	.word	0xffffffff


	//   ....[51]....
        /*0ce0*/ 	.word	0xffffffff


	//   ....[52]....
        /*0ce4*/ 	.word	0xffffffff


	//   ....[53]....
        /*0ce8*/ 	.word	0xffffffff


	//   ....[54]....
        /*0cec*/ 	.word	0xffffffff


	//   ....[55]....
        /*0cf0*/ 	.word	0xffffffff


	//   ....[56]....
        /*0cf4*/ 	.word	0xffffffff


	//   ....[57]....
        /*0cf8*/ 	.word	0xffffffff


	//   ....[58]....
        /*0cfc*/ 	.word	0xffffffff


	//   ....[59]....
        /*0d00*/ 	.word	0xffffffff


	//   ....[60]....
        /*0d04*/ 	.word	0xffffffff


	//   ....[61]....
        /*0d08*/ 	.word	0xffffffff


	//   ....[62]....
        /*0d0c*/ 	.word	0xffffffff


	//   ....[63]....
        /*0d10*/ 	.word	0xffffffff


	//   ....[64]....
        /*0d14*/ 	.word	0xffffffff


	//   ....[65]....
        /*0d18*/ 	.word	0xffffffff


	//   ....[66]....
        /*0d1c*/ 	.word	0xffffffff


	//   ....[67]....
        /*0d20*/ 	.word	0xffffffff


	//   ....[68]....
        /*0d24*/ 	.word	0xffffffff


	//   ....[69]....
        /*0d28*/ 	.word	0xffffffff


	//   ....[70]....
        /*0d2c*/ 	.word	0xffffffff


	//   ....[71]....
        /*0d30*/ 	.word	0xffffffff


	//   ....[72]....
        /*0d34*/ 	.word	0xffffffff


	//   ....[73]....
        /*0d38*/ 	.word	0xffffffff


	//   ....[74]....
        /*0d3c*/ 	.word	0xffffffff


	//   ....[75]....
        /*0d40*/ 	.word	0xffffffff


	//   ....[76]....
        /*0d44*/ 	.word	0xffffffff


	//   ....[77]....
        /*0d48*/ 	.word	0xffffffff


	//   ....[78]....
        /*0d4c*/ 	.word	0xffffffff


	//   ....[79]....
        /*0d50*/ 	.word	0xffffffff


	//   ....[80]....
        /*0d54*/ 	.word	0xffffffff


	//   ....[81]....
        /*0d58*/ 	.word	0xffffffff


	//   ....[82]....
        /*0d5c*/ 	.word	0xffffffff


	//   ....[83]....
        /*0d60*/ 	.word	0xffffffff


	//   ....[84]....
        /*0d64*/ 	.word	0xffffffff


	//   ....[85]....
        /*0d68*/ 	.word	0xffffffff


	//   ....[86]....
        /*0d6c*/ 	.word	0xffffffff


	//   ....[87]....
        /*0d70*/ 	.word	0xffffffff


	//   ....[88]....
        /*0d74*/ 	.word	0xffffffff


	//   ....[89]....
        /*0d78*/ 	.word	0xffffffff


	//   ....[90]....
        /*0d7c*/ 	.word	0xffffffff


	//   ....[91]....
        /*0d80*/ 	.word	0xffffffff


	//   ....[92]....
        /*0d84*/ 	.word	0xffffffff


	//   ....[93]....
        /*0d88*/ 	.word	0xffffffff


	//   ....[94]....
        /*0d8c*/ 	.word	0xffffffff


	//   ....[95]....
        /*0d90*/ 	.word	0xffffffff


	//   ....[96]....
        /*0d94*/ 	.word	0xffffffff


	//   ....[97]....
        /*0d98*/ 	.word	0xffffffff


	//   ....[98]....
        /*0d9c*/ 	.word	0xffffffff


	//   ....[99]....
        /*0da0*/ 	.word	0xffffffff


	//   ....[100]....
        /*0da4*/ 	.word	0xffffffff


	//   ....[101]....
        /*0da8*/ 	.word	0xffffffff


	//   ....[102]....
        /*0dac*/ 	.word	0xffffffff


	//   ....[103]....
        /*0db0*/ 	.word	0xffffffff


	//   ....[104]....
        /*0db4*/ 	.word	0xffffffff


	//   ....[105]....
        /*0db8*/ 	.word	0xffffffff


	//   ....[106]....
        /*0dbc*/ 	.word	0xffffffff


	//   ....[107]....
        /*0dc0*/ 	.word	0xffffffff


	//   ....[108]....
        /*0dc4*/ 	.word	0xffffffff


	//   ....[109]....
        /*0dc8*/ 	.word	0xffffffff


	//   ....[110]....
        /*0dcc*/ 	.word	0xffffffff


	//   ....[111]....
        /*0dd0*/ 	.word	0xffffffff


	//   ....[112]....
        /*0dd4*/ 	.word	0xffffffff


	//   ....[113]....
        /*0dd8*/ 	.word	0xffffffff


	//   ....[114]....
        /*0ddc*/ 	.word	0xffffffff


	//   ....[115]....
        /*0de0*/ 	.word	0xffffffff


	//   ....[116]....
        /*0de4*/ 	.word	0xffffffff


	//   ....[117]....
        /*0de8*/ 	.word	0xffffffff


	//   ....[118]....
        /*0dec*/ 	.word	0xffffffff


	//   ....[119]....
        /*0df0*/ 	.word	0xffffffff


	//   ....[120]....
        /*0df4*/ 	.word	0xffffffff


	//   ....[121]....
        /*0df8*/ 	.word	0xffffffff


	//   ....[122]....
        /*0dfc*/ 	.word	0xffffffff


	//   ....[123]....
        /*0e00*/ 	.word	0xffffffff


	//   ....[124]....
        /*0e04*/ 	.word	0xffffffff


	//   ....[125]....
        /*0e08*/ 	.word	0xffffffff


	//   ....[126]....
        /*0e0c*/ 	.word	0xffffffff


	//   ....[127]....
        /*0e10*/ 	.word	0xffffffff


	//   ....[128]....
        /*0e14*/ 	.word	0xffffffff


	//   ....[129]....
        /*0e18*/ 	.word	0xffffffff


	//   ....[130]....
        /*0e1c*/ 	.word	0xffffffff


	//   ....[131]....
        /*0e20*/ 	.word	0xffffffff


	//   ....[132]....
        /*0e24*/ 	.word	0xffffffff


	//   ....[133]....
        /*0e28*/ 	.word	0xffffffff


	//   ....[134]....
        /*0e2c*/ 	.word	0xffffffff


	//   ....[135]....
        /*0e30*/ 	.word	0xffffffff


	//   ....[136]....
        /*0e34*/ 	.word	0xffffffff


	//   ....[137]....
        /*0e38*/ 	.word	0xffffffff


	//   ....[138]....
        /*0e3c*/ 	.word	0xffffffff


	//   ....[139]....
        /*0e40*/ 	.word	0xffffffff


	//   ....[140]....
        /*0e44*/ 	.word	0xffffffff


	//   ....[141]....
        /*0e48*/ 	.word	0xffffffff


	//   ....[142]....
        /*0e4c*/ 	.word	0xffffffff


	//   ....[143]....
        /*0e50*/ 	.word	0xffffffff


	//   ....[144]....
        /*0e54*/ 	.word	0xffffffff


	//   ....[145]....
        /*0e58*/ 	.word	0xffffffff


	//   ....[146]....
        /*0e5c*/ 	.word	0xffffffff


	//   ....[147]....
        /*0e60*/ 	.word	0xffffffff


	//   ....[148]....
        /*0e64*/ 	.word	0xffffffff


	//   ....[149]....
        /*0e68*/ 	.word	0xffffffff


	//   ....[150]....
        /*0e6c*/ 	.word	0xffffffff


	//   ....[151]....
        /*0e70*/ 	.word	0xffffffff


	//   ....[152]....
        /*0e74*/ 	.word	0xffffffff


	//   ....[153]....
        /*0e78*/ 	.word	0xffffffff


	//   ....[154]....
        /*0e7c*/ 	.word	0xffffffff


	//   ....[155]....
        /*0e80*/ 	.word	0xffffffff


	//   ....[156]....
        /*0e84*/ 	.word	0xffffffff


	//   ....[157]....
        /*0e88*/ 	.word	0xffffffff


	//   ....[158]....
        /*0e8c*/ 	.word	0xffffffff


	//   ....[159]....
        /*0e90*/ 	.word	0xffffffff


	//   ....[160]....
        /*0e94*/ 	.word	0xffffffff


	//   ....[161]....
        /*0e98*/ 	.word	0xffffffff


	//   ....[162]....
        /*0e9c*/ 	.word	0xffffffff


	//   ....[163]....
        /*0ea0*/ 	.word	0xffffffff


	//   ....[164]....
        /*0ea4*/ 	.word	0xffffffff


	//   ....[165]....
        /*0ea8*/ 	.word	0xffffffff


	//   ....[166]....
        /*0eac*/ 	.word	0xffffffff


	//   ....[167]....
        /*0eb0*/ 	.word	0xffffffff


	//   ....[168]....
        /*0eb4*/ 	.word	0xffffffff


	//   ....[169]....
        /*0eb8*/ 	.word	0xffffffff


	//   ....[170]....
        /*0ebc*/ 	.word	0xffffffff


	//   ....[171]....
        /*0ec0*/ 	.word	0xffffffff


	//   ....[172]....
        /*0ec4*/ 	.word	0xffffffff


	//   ....[173]....
        /*0ec8*/ 	.word	0xffffffff


	//   ....[174]....
        /*0ecc*/ 	.word	0xffffffff


	//   ....[175]....
        /*0ed0*/ 	.word	0xffffffff


	//   ....[176]....
        /*0ed4*/ 	.word	0xffffffff


	//   ....[177]....
        /*0ed8*/ 	.word	0xffffffff


	//   ....[178]....
        /*0edc*/ 	.word	0xffffffff


	//   ....[179]....
        /*0ee0*/ 	.word	0xffffffff


	//   ....[180]....
        /*0ee4*/ 	.word	0xffffffff


	//   ....[181]....
        /*0ee8*/ 	.word	0xffffffff


	//   ....[182]....
        /*0eec*/ 	.word	0xffffffff


	//   ....[183]....
        /*0ef0*/ 	.word	0xffffffff


	//   ....[184]....
        /*0ef4*/ 	.word	0xffffffff


	//   ....[185]....
        /*0ef8*/ 	.word	0xffffffff


	//   ....[186]....
        /*0efc*/ 	.word	0xffffffff


	//   ....[187]....
        /*0f00*/ 	.word	0xffffffff


	//   ....[188]....
        /*0f04*/ 	.word	0xffffffff


	//   ....[189]....
        /*0f08*/ 	.word	0xffffffff


	//   ....[190]....
        /*0f0c*/ 	.word	0xffffffff


	//   ....[191]....
        /*0f10*/ 	.word	0xffffffff


	//   ....[192]....
        /*0f14*/ 	.word	0x0500000f


	//   ....[193]....
        /*0f18*/ 	.word	0x0500000f


	//   ....[194]....
        /*0f1c*/ 	.word	0x0500000f


	//   ....[195]....
        /*0f20*/ 	.word	0x0500000f


	//   ....[196]....
        /*0f24*/ 	.word	0x0500000f


	//   ....[197]....
        /*0f28*/ 	.word	0x0500000f


	//   ....[198]....
        /*0f2c*/ 	.word	0x0500000f


	//   ....[199]....
        /*0f30*/ 	.word	0x0500000f


	//   ....[200]....
        /*0f34*/ 	.word	0x0500000f


	//   ....[201]....
        /*0f38*/ 	.word	0x0500000f


	//   ....[202]....
        /*0f3c*/ 	.word	0x0500000f


	//   ....[203]....
        /*0f40*/ 	.word	0x0500000f


	//   ....[204]....
        /*0f44*/ 	.word	0x0500000f


	//   ....[205]....
        /*0f48*/ 	.word	0x0500000f


	//   ....[206]....
        /*0f4c*/ 	.word	0x0500000f


	//   ....[207]....
        /*0f50*/ 	.word	0x0500000f


	//   ....[208]....
        /*0f54*/ 	.word	0x0500000f


	//   ....[209]....
        /*0f58*/ 	.word	0x0500000f


	//   ....[210]....
        /*0f5c*/ 	.word	0x0500000f


	//   ....[211]....
        /*0f60*/ 	.word	0x0500000f


	//   ....[212]....
        /*0f64*/ 	.word	0x0500000f


	//   ....[213]....
        /*0f68*/ 	.word	0x0500000f


	//   ....[214]....
        /*0f6c*/ 	.word	0x0500000f


	//   ....[215]....
        /*0f70*/ 	.word	0x0500000f


	//   ....[216]....
        /*0f74*/ 	.word	0x0500000f


	//   ....[217]....
        /*0f78*/ 	.word	0x0500000f


	//   ....[218]....
        /*0f7c*/ 	.word	0x0500000f


	//   ....[219]....
        /*0f80*/ 	.word	0x0500000f


	//   ....[220]....
        /*0f84*/ 	.word	0x0500000f


	//   ....[221]....
        /*0f88*/ 	.word	0x0500000f


	//   ....[222]....
        /*0f8c*/ 	.word	0x0500000f


	//   ....[223]....
        /*0f90*/ 	.word	0x0500000f


	//   ....[224]....
        /*0f94*/ 	.word	0x0500000f


	//   ....[225]....
        /*0f98*/ 	.word	0x0500000f


	//   ....[226]....
        /*0f9c*/ 	.word	0x0500000f


	//   ....[227]....
        /*0fa0*/ 	.word	0x0500000f


	//   ....[228]....
        /*0fa4*/ 	.word	0x0500000f


	//   ....[229]....
        /*0fa8*/ 	.word	0x0500000f


	//   ....[230]....
        /*0fac*/ 	.word	0x0500000f


	//   ....[231]....
        /*0fb0*/ 	.word	0x0500000f


	//   ....[232]....
        /*0fb4*/ 	.word	0x0500000f


	//   ....[233]....
        /*0fb8*/ 	.word	0x0500000f


	//   ....[234]....
        /*0fbc*/ 	.word	0x0500000f


	//   ....[235]....
        /*0fc0*/ 	.word	0x0500000f


	//   ....[236]....
        /*0fc4*/ 	.word	0x0500000f


	//   ....[237]....
        /*0fc8*/ 	.word	0x0500000f


	//   ....[238]....
        /*0fcc*/ 	.word	0x0500000f


	//   ....[239]....
        /*0fd0*/ 	.word	0x0500000f


	//   ....[240]....
        /*0fd4*/ 	.word	0x0500000f


	//   ....[241]....
        /*0fd8*/ 	.word	0x0500000f


	//   ....[242]....
        /*0fdc*/ 	.word	0x0500000f


	//   ....[243]....
        /*0fe0*/ 	.word	0x0500000f


	//   ....[244]....
        /*0fe4*/ 	.word	0x0500000f


	//   ....[245]....
        /*0fe8*/ 	.word	0x0500000f


	//   ....[246]....
        /*0fec*/ 	.word	0x0500000f


	//   ....[247]....
        /*0ff0*/ 	.word	0x0500000f


	//   ....[248]....
        /*0ff4*/ 	.word	0x0500000f


	//   ....[249]....
        /*0ff8*/ 	.word	0x0500000f


	//   ....[250]....
        /*0ffc*/ 	.word	0x0500000f


	//   ....[251]....
        /*1000*/ 	.word	0x0500000f


	//   ....[252]....
        /*1004*/ 	.word	0x0500000f


	//   ....[253]....
        /*1008*/ 	.word	0x0500000f


	//   ....[254]....
        /*100c*/ 	.word	0x0500000f


	//   ....[255]....
        /*1010*/ 	.word	0x0500000f


	//   ....[0]....
        /*1014*/ 	.word	0x0500000f


	//   ....[1]....
        /*1018*/ 	.word	0x0500000f


	//   ....[2]....
        /*101c*/ 	.word	0x0500000f


	//   ....[3]....
        /*1020*/ 	.word	0x0500000f


	//   ....[4]....
        /*1024*/ 	.word	0x0500000f


	//   ....[5]....
        /*1028*/ 	.word	0x0500000f


	//   ....[6]....
        /*102c*/ 	.word	0x0500000f


	//   ....[7]....
        /*1030*/ 	.word	0x0500000f


	//   ....[8]....
        /*1034*/ 	.word	0x0500000f


	//   ....[9]....
        /*1038*/ 	.word	0x0500000f


	//   ....[10]....
        /*103c*/ 	.word	0x0500000f


	//   ....[11]....
        /*1040*/ 	.word	0x0500000f


	//   ....[12]....
        /*1044*/ 	.word	0x0500000f


	//   ....[13]....
        /*1048*/ 	.word	0x0500000f


	//   ....[14]....
        /*104c*/ 	.word	0x0500000f


	//   ....[15]....
        /*1050*/ 	.word	0x0500000f


	//   ....[16]....
        /*1054*/ 	.word	0x0500000f


	//   ....[17]....
        /*1058*/ 	.word	0x0500000f


	//   ....[18]....
        /*105c*/ 	.word	0x0500000f


	//   ....[19]....
        /*1060*/ 	.word	0x0500000f


	//   ....[20]....
        /*1064*/ 	.word	0x0500000f


	//   ....[21]....
        /*1068*/ 	.word	0x0500000f


	//   ....[22]....
        /*106c*/ 	.word	0x0500000f


	//   ....[23]....
        /*1070*/ 	.word	0x0500000f


	//   ....[24]....
        /*1074*/ 	.word	0x0500000f


	//   ....[25]....
        /*1078*/ 	.word	0x0500000f


	//   ....[26]....
        /*107c*/ 	.word	0x0500000f


	//   ....[27]....
        /*1080*/ 	.word	0x0500000f


	//   ....[28]....
        /*1084*/ 	.word	0x0500000f


	//   ....[29]....
        /*1088*/ 	.word	0x0500000f


	//   ....[30]....
        /*108c*/ 	.word	0x0500000f


	//   ....[31]....
        /*1090*/ 	.word	0x0500000f


	//   ....[32]....
        /*1094*/ 	.word	0x0500000f


	//   ....[33]....
        /*1098*/ 	.word	0x0500000f


	//   ....[34]....
        /*109c*/ 	.word	0x0500000f


	//   ....[35]....
        /*10a0*/ 	.word	0x0500000f


	//   ....[36]....
        /*10a4*/ 	.word	0x0500000f


	//   ....[37]....
        /*10a8*/ 	.word	0x0500000f


	//   ....[38]....
        /*10ac*/ 	.word	0x0500000f


	//   ....[39]....
        /*10b0*/ 	.word	0x0500000f


	//   ....[40]....
        /*10b4*/ 	.word	0x0500000f


	//   ....[41]....
        /*10b8*/ 	.word	0x0500000f


	//   ....[42]....
        /*10bc*/ 	.word	0x0500000f


	//   ....[43]....
        /*10c0*/ 	.word	0x0500000f


	//   ....[44]....
        /*10c4*/ 	.word	0x0500000f


	//   ....[45]....
        /*10c8*/ 	.word	0x0500000f


	//   ....[46]....
        /*10cc*/ 	.word	0x0500000f


	//   ....[47]....
        /*10d0*/ 	.word	0x0500000f


	//   ....[48]....
        /*10d4*/ 	.word	0x0500000f


	//   ....[49]....
        /*10d8*/ 	.word	0x0500000f


	//   ....[50]....
        /*10dc*/ 	.word	0x0500000f


	//   ....[51]....
        /*10e0*/ 	.word	0x0500000f


	//   ....[52]....
        /*10e4*/ 	.word	0x0500000f


	//   ....[53]....
        /*10e8*/ 	.word	0x0500000f


	//   ....[54]....
        /*10ec*/ 	.word	0x0500000f


	//   ....[55]....
        /*10f0*/ 	.word	0x0500000f


	//   ....[56]....
        /*10f4*/ 	.word	0x0500000f


	//   ....[57]....
        /*10f8*/ 	.word	0x0500000f


	//   ....[58]....
        /*10fc*/ 	.word	0x0500000f


	//   ....[59]....
        /*1100*/ 	.word	0x0500000f


	//   ....[60]....
        /*1104*/ 	.word	0x0500000f


	//   ....[61]....
        /*1108*/ 	.word	0x0500000f


	//   ....[62]....
        /*110c*/ 	.word	0x0500000f


	//   ....[63]....
        /*1110*/ 	.word	0x0500000f


	//   ....[64]....
        /*1114*/ 	.word	0x0500000f


	//   ....[65]....
        /*1118*/ 	.word	0x0500000f


	//   ....[66]....
        /*111c*/ 	.word	0x0500000f


	//   ....[67]....
        /*1120*/ 	.word	0x0500000f


	//   ....[68]....
        /*1124*/ 	.word	0x0500000f


	//   ....[69]....
        /*1128*/ 	.word	0x0500000f


	//   ....[70]....
        /*112c*/ 	.word	0x0500000f


	//   ....[71]....
        /*1130*/ 	.word	0x0500000f


	//   ....[72]....
        /*1134*/ 	.word	0x0500000f


	//   ....[73]....
        /*1138*/ 	.word	0x0500000f


	//----- nvinfo : EIATTR_COOP_GROUP_INSTR_OFFSETS
	.align		4
.L_1011:
        /*113c*/ 	.byte	0x04, 0x28
        /*113e*/ 	.short	(.L_1013 - .L_1012)


	//   ....[0]....
.L_1012:
        /*1140*/ 	.word	0x00000070


	//   ....[1]....
        /*1144*/ 	.word	0x000001a0


	//   ....[2]....
        /*1148*/ 	.word	0x000001f0


	//   ....[3]....
        /*114c*/ 	.word	0x00000420


	//   ....[4]....
        /*1150*/ 	.word	0x00000580


	//   ....[5]....
        /*1154*/ 	.word	0x000006a0


	//   ....[6]....
        /*1158*/ 	.word	0x00000800


	//   ....[7]....
        /*115c*/ 	.word	0x0000dd50


	//   ....[8]....
        /*1160*/ 	.word	0x0000e4e0


	//   ....[9]....
        /*1164*/ 	.word	0x0000e4f0


	//   ....[10]....
        /*1168*/ 	.word	0x0000e500


	//   ....[11]....
        /*116c*/ 	.word	0x0000e510


	//   ....[12]....
        /*1170*/ 	.word	0x0000e730


	//   ....[13]....
        /*1174*/ 	.word	0x0000e740


	//   ....[14]....
        /*1178*/ 	.word	0x0000e750


	//   ....[15]....
        /*117c*/ 	.word	0x0000e760


	//   ....[16]....
        /*1180*/ 	.word	0x00010bf0


	//   ....[17]....
        /*1184*/ 	.word	0x00010c00


	//   ....[18]....
        /*1188*/ 	.word	0x00010c10


	//   ....[19]....
        /*118c*/ 	.word	0x00010c20


	//   ....[20]....
        /*1190*/ 	.word	0x00010d20


	//   ....[21]....
        /*1194*/ 	.word	0x00010d40


	//   ....[22]....
        /*1198*/ 	.word	0x00010d50


	//   ....[23]....
        /*119c*/ 	.word	0x00010d60


	//   ....[24]....
        /*11a0*/ 	.word	0x000142f0


	//   ....[25]....
        /*11a4*/ 	.word	0x00014590


	//   ....[26]....
        /*11a8*/ 	.word	0x00016780


	//   ....[27]....
        /*11ac*/ 	.word	0x00016850


	//   ....[28]....
        /*11b0*/ 	.word	0x00017280


	//   ....[29]....
        /*11b4*/ 	.word	0x000172f0


	//   ....[30]....
        /*11b8*/ 	.word	0x0001a710


	//   ....[31]....
        /*11bc*/ 	.word	0x0001a990


	//   ....[32]....
        /*11c0*/ 	.word	0x0001cd90


	//   ....[33]....
        /*11c4*/ 	.word	0x0001ce90


	//   ....[34]....
        /*11c8*/ 	.word	0x0001da50


	//   ....[35]....
        /*11cc*/ 	.word	0x0001daa0


	//   ....[36]....
        /*11d0*/ 	.word	0x000215b0


	//   ....[37]....
        /*11d4*/ 	.word	0x000216b0


	//   ....[38]....
        /*11d8*/ 	.word	0x000216d0


	//   ....[39]....
        /*11dc*/ 	.word	0x00021740


	//   ....[40]....
        /*11e0*/ 	.word	0x000252b0


	//   ....[41]....
        /*11e4*/ 	.word	0x000254e0


	//   ....[42]....
        /*11e8*/ 	.word	0x00027400


	//   ....[43]....
        /*11ec*/ 	.word	0x00027520


	//   ....[44]....
        /*11f0*/ 	.word	0x00028780


	//   ....[45]....
        /*11f4*/ 	.word	0x000287c0


	//   ....[46]....
        /*11f8*/ 	.word	0x0002a3e0


	//   ....[47]....
        /*11fc*/ 	.word	0x0002a440


	//   ....[48]....
        /*1200*/ 	.word	0x0002a460


	//   ....[49]....
        /*1204*/ 	.word	0x0002a480


	//   ....[50]....
        /*1208*/ 	.word	0x0002b1e0


	//   ....[51]....
        /*120c*/ 	.word	0x0002b220


	//   ....[52]....
        /*1210*/ 	.word	0x0002b250


	//   ....[53]....
        /*1214*/ 	.word	0x0002b280


	//   ....[54]....
        /*1218*/ 	.word	0x0002b2b0


	//   ....[55]....
        /*121c*/ 	.word	0x0002b2e0


	//   ....[56]....
        /*1220*/ 	.word	0x0002b310


	//   ....[57]....
        /*1224*/ 	.word	0x0002b340


	//   ....[58]....
        /*1228*/ 	.word	0x0002b370


	//   ....[59]....
        /*122c*/ 	.word	0x0002b3b0


	//   ....[60]....
        /*1230*/ 	.word	0x0002b3e0


	//   ....[61]....
        /*1234*/ 	.word	0x0002b410


	//   ....[62]....
        /*1238*/ 	.word	0x0002b440


	//   ....[63]....
        /*123c*/ 	.word	0x0002b470


	//   ....[64]....
        /*1240*/ 	.word	0x0002b4a0


	//   ....[65]....
        /*1244*/ 	.word	0x0002b4d0


	//   ....[66]....
        /*1248*/ 	.word	0x0002b500


	//   ....[67]....
        /*124c*/ 	.word	0x0002b530


	//   ....[68]....
        /*1250*/ 	.word	0x0002b560


	//   ....[69]....
        /*1254*/ 	.word	0x0002b590


	//   ....[70]....
        /*1258*/ 	.word	0x0002b5c0


	//   ....[71]....
        /*125c*/ 	.word	0x0002b5f0


	//   ....[72]....
        /*1260*/ 	.word	0x0002b620


	//   ....[73]....
        /*1264*/ 	.word	0x0002b650


	//   ....[74]....
        /*1268*/ 	.word	0x0002b680


	//   ....[75]....
        /*126c*/ 	.word	0x0002b6b0


	//   ....[76]....
        /*1270*/ 	.word	0x0002b6e0


	//   ....[77]....
        /*1274*/ 	.word	0x0002b710


	//   ....[78]....
        /*1278*/ 	.word	0x0002b740


	//   ....[79]....
        /*127c*/ 	.word	0x0002b770


	//   ....[80]....
        /*1280*/ 	.word	0x0002b7a0


	//   ....[81]....
        /*1284*/ 	.word	0x0002b7d0


	//   ....[82]....
        /*1288*/ 	.word	0x0002b800


	//   ....[83]....
        /*128c*/ 	.word	0x0002b830


	//   ....[84]....
        /*1290*/ 	.word	0x0002b860


	//   ....[85]....
        /*1294*/ 	.word	0x0002b890


	//   ....[86]....
        /*1298*/ 	.word	0x0002b8c0


	//   ....[87]....
        /*129c*/ 	.word	0x0002b8f0


	//   ....[88]....
        /*12a0*/ 	.word	0x0002b920


	//   ....[89]....
        /*12a4*/ 	.word	0x0002b950


	//   ....[90]....
        /*12a8*/ 	.word	0x0002b980


	//   ....[91]....
        /*12ac*/ 	.word	0x0002b9b0


	//   ....[92]....
        /*12b0*/ 	.word	0x0002b9e0


	//   ....[93]....
        /*12b4*/ 	.word	0x0002ba10


	//   ....[94]....
        /*12b8*/ 	.word	0x0002ba40


	//   ....[95]....
        /*12bc*/ 	.word	0x0002ba70


	//   ....[96]....
        /*12c0*/ 	.word	0x0002baa0


	//   ....[97]....
        /*12c4*/ 	.word	0x0002bad0


	//   ....[98]....
        /*12c8*/ 	.word	0x0002baf0


	//   ....[99]....
        /*12cc*/ 	.word	0x0002bb20


	//   ....[100]....
        /*12d0*/ 	.word	0x0002bb50


	//   ....[101]....
        /*12d4*/ 	.word	0x0002bb80


	//   ....[102]....
        /*12d8*/ 	.word	0x0002bbb0


	//   ....[103]....
        /*12dc*/ 	.word	0x0002bbe0


	//   ....[104]....
        /*12e0*/ 	.word	0x0002bbf0


	//   ....[105]....
        /*12e4*/ 	.word	0x0002bc00


	//   ....[106]....
        /*12e8*/ 	.word	0x0002bc10


	//   ....[107]....
        /*12ec*/ 	.word	0x0002bc20


	//   ....[108]....
        /*12f0*/ 	.word	0x0002bc30


	//   ....[109]....
        /*12f4*/ 	.word	0x0002bc40


	//   ....[110]....
        /*12f8*/ 	.word	0x0002bc70


	//   ....[111]....
        /*12fc*/ 	.word	0x0002bca0


	//   ....[112]....
        /*1300*/ 	.word	0x0002bcb0


	//   ....[113]....
        /*1304*/ 	.word	0x0002bce0


	//   ....[114]....
        /*1308*/ 	.word	0x0002c650


	//   ....[115]....
        /*130c*/ 	.word	0x0002c670


	//   ....[116]....
        /*1310*/ 	.word	0x0002c690


	//   ....[117]....
        /*1314*/ 	.word	0x0002c6a0


	//   ....[118]....
        /*1318*/ 	.word	0x0002cd70


	//   ....[119]....
        /*131c*/ 	.word	0x0002cd80


	//   ....[120]....
        /*1320*/ 	.word	0x0002cea0


	//   ....[121]....
        /*1324*/ 	.word	0x0002ceb0


	//   ....[122]....
        /*1328*/ 	.word	0x0002cfd0


	//   ....[123]....
        /*132c*/ 	.word	0x0002cfe0


	//   ....[124]....
        /*1330*/ 	.word	0x0002d100


	//   ....[125]....
        /*1334*/ 	.word	0x0002d110


	//   ....[126]....
        /*1338*/ 	.word	0x0002d6d0


	//   ....[127]....
        /*133c*/ 	.word	0x0002d6e0


	//   ....[128]....
        /*1340*/ 	.word	0x0002dc80


	//   ....[129]....
        /*1344*/ 	.word	0x0002dc90


	//   ....[130]....
        /*1348*/ 	.word	0x0002ea20


	//   ....[131]....
        /*134c*/ 	.word	0x0002ea30


	//   ....[132]....
        /*1350*/ 	.word	0x0002eb60


	//   ....[133]....
        /*1354*/ 	.word	0x0002eb70


	//   ....[134]....
        /*1358*/ 	.word	0x0002ec90


	//   ....[135]....
        /*135c*/ 	.word	0x0002eca0


	//   ....[136]....
        /*1360*/ 	.word	0x0002edc0


	//   ....[137]....
        /*1364*/ 	.word	0x0002edd0


	//   ....[138]....
        /*1368*/ 	.word	0x0002ef60


	//   ....[139]....
        /*136c*/ 	.word	0x0002f190


	//   ....[140]....
        /*1370*/ 	.word	0x0002f1c0


	//   ....[141]....
        /*1374*/ 	.word	0x0002f1f0


	//   ....[142]....
        /*1378*/ 	.word	0x0002f220


	//   ....[143]....
        /*137c*/ 	.word	0x0002f250


	//   ....[144]....
        /*1380*/ 	.word	0x0002f280


	//   ....[145]....
        /*1384*/ 	.word	0x0002f430


	//   ....[146]....
        /*1388*/ 	.word	0x0002f460


	//   ....[147]....
        /*138c*/ 	.word	0x0002f490


	//   ....[148]....
        /*1390*/ 	.word	0x0002f4c0


	//   ....[149]....
        /*1394*/ 	.word	0x0002f4f0


	//   ....[150]....
        /*1398*/ 	.word	0x0002f520


	//   ....[151]....
        /*139c*/ 	.word	0x0002f5c0


	//   ....[152]....
        /*13a0*/ 	.word	0x0002f5f0


	//   ....[153]....
        /*13a4*/ 	.word	0x0002f600


	//   ....[154]....
        /*13a8*/ 	.word	0x0002f630


	//   ....[155]....
        /*13ac*/ 	.word	0x000311e0


	//   ....[156]....
        /*13b0*/ 	.word	0x00032dc0


	//   ....[157]....
        /*13b4*/ 	.word	0x000339a0


	//   ....[158]....
        /*13b8*/ 	.word	0x000339c0


	//   ....[159]....
        /*13bc*/ 	.word	0x00033a70


	//   ....[160]....
        /*13c0*/ 	.word	0x00033a80


	//   ....[161]....
        /*13c4*/ 	.word	0x00033b00


	//   ....[162]....
        /*13c8*/ 	.word	0x00033b10


	//   ....[163]....
        /*13cc*/ 	.word	0x00033b90


	//   ....[164]....
        /*13d0*/ 	.word	0x00033ba0


	//   ....[165]....
        /*13d4*/ 	.word	0x00033c20


	//   ....[166]....
        /*13d8*/ 	.word	0x00033c30


	//   ....[167]....
        /*13dc*/ 	.word	0x00033cb0


	//   ....[168]....
        /*13e0*/ 	.word	0x00033cc0


	//   ....[169]....
        /*13e4*/ 	.word	0x00033d40


	//   ....[170]....
        /*13e8*/ 	.word	0x00033d50


	//   ....[171]....
        /*13ec*/ 	.word	0x00033da0


	//   ....[172]....
        /*13f0*/ 	.word	0x00033dc0


	//   ....[173]....
        /*13f4*/ 	.word	0x00036270


	//   ....[174]....
        /*13f8*/ 	.word	0x000362b0


	//   ....[175]....
        /*13fc*/ 	.word	0x00036300


	//   ....[176]....
        /*1400*/ 	.word	0x00036330


	//   ....[177]....
        /*1404*/ 	.word	0x00036360


	//   ....[178]....
        /*1408*/ 	.word	0x00036390


	//   ....[179]....
        /*140c*/ 	.word	0x000363c0


	//   ....[180]....
        /*1410*/ 	.word	0x000363f0


	//   ....[181]....
        /*1414*/ 	.word	0x000365d0


	//   ....[182]....
        /*1418*/ 	.word	0x00036600


	//   ....[183]....
        /*141c*/ 	.word	0x00036630


	//   ....[184]....
        /*1420*/ 	.word	0x00036660


	//   ....[185]....
        /*1424*/ 	.word	0x00036690


	//   ....[186]....
        /*1428*/ 	.word	0x000366c0


	//   ....[187]....
        /*142c*/ 	.word	0x000367a0


	//   ....[188]....
        /*1430*/ 	.word	0x000367c0


	//   ....[189]....
        /*1434*/ 	.word	0x000367d0


	//   ....[190]....
        /*1438*/ 	.word	0x00036850


	//   ....[191]....
        /*143c*/ 	.word	0x000373b0


	//   ....[192]....
        /*1440*/ 	.word	0x00037870


	//   ....[193]....
        /*1444*/ 	.word	0x00037920


	//   ....[194]....
        /*1448*/ 	.word	0x000379b0


	//   ....[195]....
        /*144c*/ 	.word	0x00037a00


	//   ....[196]....
        /*1450*/ 	.word	0x00037a50


	//   ....[197]....
        /*1454*/ 	.word	0x00037ae0


	//   ....[198]....
        /*1458*/ 	.word	0x00037b70


	//   ....[199]....
        /*145c*/ 	.word	0x00037bc0


	//   ....[200]....
        /*1460*/ 	.word	0x00037c10


	//   ....[201]....
        /*1464*/ 	.word	0x00037d00


	//   ....[202]....
        /*1468*/ 	.word	0x00037db0


	//   ....[203]....
        /*146c*/ 	.word	0x00037e00


	//   ....[204]....
        /*1470*/ 	.word	0x00037e50


	//   ....[205]....
        /*1474*/ 	.word	0x00037fa0


	//   ....[206]....
        /*1478*/ 	.word	0x00037ff0


	//   ....[207]....
        /*147c*/ 	.word	0x00038040


	//   ....[208]....
        /*1480*/ 	.word	0x00038090


	//   ....[209]....
        /*1484*/ 	.word	0x000384d0


	//   ....[210]....
        /*1488*/ 	.word	0x000385f0


	//   ....[211]....
        /*148c*/ 	.word	0x00038720


	//   ....[212]....
        /*1490*/ 	.word	0x00038840


	//   ....[213]....
        /*1494*/ 	.word	0x00038970


	//   ....[214]....
        /*1498*/ 	.word	0x00038a30


	//   ....[215]....
        /*149c*/ 	.word	0x00038a90


	//   ....[216]....
        /*14a0*/ 	.word	0x00038ae0


	//   ....[217]....
        /*14a4*/ 	.word	0x00038b60


	//   ....[218]....
        /*14a8*/ 	.word	0x00038bd0


	//   ....[219]....
        /*14ac*/ 	.word	0x00038c30


	//   ....[220]....
        /*14b0*/ 	.word	0x00038c80


	//   ....[221]....
        /*14b4*/ 	.word	0x00038d00


	//   ....[222]....
        /*14b8*/ 	.word	0x00038d70


	//   ....[223]....
        /*14bc*/ 	.word	0x00038dd0


	//   ....[224]....
        /*14c0*/ 	.word	0x00038e20


	//   ....[225]....
        /*14c4*/ 	.word	0x00038ea0


	//   ....[226]....
        /*14c8*/ 	.word	0x00038f10


	//   ....[227]....
        /*14cc*/ 	.word	0x00038f70


	//   ....[228]....
        /*14d0*/ 	.word	0x00038fc0


	//   ....[229]....
        /*14d4*/ 	.word	0x00039040


	//   ....[230]....
        /*14d8*/ 	.word	0x000390b0


	//   ....[231]....
        /*14dc*/ 	.word	0x00039110


	//   ....[232]....
        /*14e0*/ 	.word	0x00039160


	//   ....[233]....
        /*14e4*/ 	.word	0x000391e0


	//   ....[234]....
        /*14e8*/ 	.word	0x00039250


	//   ....[235]....
        /*14ec*/ 	.word	0x000392b0


	//   ....[236]....
        /*14f0*/ 	.word	0x00039300


	//   ....[237]....
        /*14f4*/ 	.word	0x00039380


	//   ....[238]....
        /*14f8*/ 	.word	0x000393f0


	//   ....[239]....
        /*14fc*/ 	.word	0x00039450


	//   ....[240]....
        /*1500*/ 	.word	0x000394a0


	//   ....[241]....
        /*1504*/ 	.word	0x00039520


	//   ....[242]....
        /*1508*/ 	.word	0x00039590


	//   ....[243]....
        /*150c*/ 	.word	0x000395f0


	//   ....[244]....
        /*1510*/ 	.word	0x00039640


	//   ....[245]....
        /*1514*/ 	.word	0x000396c0


	//   ....[246]....
        /*1518*/ 	.word	0x00039730


	//   ....[247]....
        /*151c*/ 	.word	0x00039790


	//   ....[248]....
        /*1520*/ 	.word	0x000397e0


	//   ....[249]....
        /*1524*/ 	.word	0x00039860


	//   ....[250]....
        /*1528*/ 	.word	0x000398d0


	//   ....[251]....
        /*152c*/ 	.word	0x00039930


	//   ....[252]....
        /*1530*/ 	.word	0x00039980


	//   ....[253]....
        /*1534*/ 	.word	0x00039a00


	//   ....[254]....
        /*1538*/ 	.word	0x00039a70


	//   ....[255]....
        /*153c*/ 	.word	0x00039ad0


	//   ....[0]....
        /*1540*/ 	.word	0x00039b20


	//   ....[1]....
        /*1544*/ 	.word	0x00039ba0


	//   ....[2]....
        /*1548*/ 	.word	0x00039bf0


	//   ....[3]....
        /*154c*/ 	.word	0x00039c50


	//   ....[4]....
        /*1550*/ 	.word	0x00039ca0


	//   ....[5]....
        /*1554*/ 	.word	0x00039d20


	//   ....[6]....
        /*1558*/ 	.word	0x00039d80


	//   ....[7]....
        /*155c*/ 	.word	0x00039de0


	//   ....[8]....
        /*1560*/ 	.word	0x00039e30


	//   ....[9]....
        /*1564*/ 	.word	0x00039eb0


	//   ....[10]....
        /*1568*/ 	.word	0x00039f10


	//   ....[11]....
        /*156c*/ 	.word	0x00039f80


	//   ....[12]....
        /*1570*/ 	.word	0x00039fd0


	//   ....[13]....
        /*1574*/ 	.word	0x0003a060


	//   ....[14]....
        /*1578*/ 	.word	0x0003a0d0


	//   ....[15]....
        /*157c*/ 	.word	0x0003a140


	//   ....[16]....
        /*1580*/ 	.word	0x0003a1a0


	//   ....[17]....
        /*1584*/ 	.word	0x0003a230


	//   ....[18]....
        /*1588*/ 	.word	0x0003a280


	//   ....[19]....
        /*158c*/ 	.word	0x0003a310


	//   ....[20]....
        /*1590*/ 	.word	0x0003a3a0


	//   ....[21]....
        /*1594*/ 	.word	0x0003a430


	//   ....[22]....
        /*1598*/ 	.word	0x0003a4c0


	//   ....[23]....
        /*159c*/ 	.word	0x0003a550


	//   ....[24]....
        /*15a0*/ 	.word	0x0003a5e0


	//   ....[25]....
        /*15a4*/ 	.word	0x0003a660


	//   ....[26]....
        /*15a8*/ 	.word	0x0003a6b0


	//   ....[27]....
        /*15ac*/ 	.word	0x0003a740


	//   ....[28]....
        /*15b0*/ 	.word	0x0003a7d0


	//   ....[29]....
        /*15b4*/ 	.word	0x0003a850


	//   ....[30]....
        /*15b8*/ 	.word	0x0003a8a0


	//   ....[31]....
        /*15bc*/ 	.word	0x0003a930


	//   ....[32]....
        /*15c0*/ 	.word	0x0003a9c0


	//   ....[33]....
        /*15c4*/ 	.word	0x0003aa50


	//   ....[34]....
        /*15c8*/ 	.word	0x0003aae0


	//   ....[35]....
        /*15cc*/ 	.word	0x0003ab70


	//   ....[36]....
        /*15d0*/ 	.word	0x0003ac00


	//   ....[37]....
        /*15d4*/ 	.word	0x0003acc0


	//   ....[38]....
        /*15d8*/ 	.word	0x0003afa0


	//   ....[39]....
        /*15dc*/ 	.word	0x0003b1b0


	//   ....[40]....
        /*15e0*/ 	.word	0x0003b200


	//   ....[41]....
        /*15e4*/ 	.word	0x0003b310


	//   ....[42]....
        /*15e8*/ 	.word	0x0003b360


	//   ....[43]....
        /*15ec*/ 	.word	0x0003b470


	//   ....[44]....
        /*15f0*/ 	.word	0x0003b4c0


	//   ....[45]....
        /*15f4*/ 	.word	0x0003b5d0


	//   ....[46]....
        /*15f8*/ 	.word	0x0003b620


	//   ....[47]....
        /*15fc*/ 	.word	0x0003b730


	//   ....[48]....
        /*1600*/ 	.word	0x0003b780


	//   ....[49]....
        /*1604*/ 	.word	0x0003b890


	//   ....[50]....
        /*1608*/ 	.word	0x0003b8e0


	//   ....[51]....
        /*160c*/ 	.word	0x0003b9d0


	//   ....[52]....
        /*1610*/ 	.word	0x0003ba40


	//   ....[53]....
        /*1614*/ 	.word	0x0003bb30


	//   ....[54]....
        /*1618*/ 	.word	0x0003bb80


	//   ....[55]....
        /*161c*/ 	.word	0x0003be60


	//   ....[56]....
        /*1620*/ 	.word	0x0003bf00


	//   ....[57]....
        /*1624*/ 	.word	0x0003c0b0


	//   ....[58]....
        /*1628*/ 	.word	0x0003c130


	//   ....[59]....
        /*162c*/ 	.word	0x0003c1b0


	//   ....[60]....
        /*1630*/ 	.word	0x0003c230


	//   ....[61]....
        /*1634*/ 	.word	0x0003c2b0


	//   ....[62]....
        /*1638*/ 	.word	0x0003c340


	//   ....[63]....
        /*163c*/ 	.word	0x0003c3e0


	//   ....[64]....
        /*1640*/ 	.word	0x0003c490


	//   ....[65]....
        /*1644*/ 	.word	0x0003c510


	//   ....[66]....
        /*1648*/ 	.word	0x0003c590


	//   ....[67]....
        /*164c*/ 	.word	0x0003c610


	//   ....[68]....
        /*1650*/ 	.word	0x0003c6a0


	//   ....[69]....
        /*1654*/ 	.word	0x0003c720


	//   ....[70]....
        /*1658*/ 	.word	0x0003c7d0


	//   ....[71]....
        /*165c*/ 	.word	0x0003c820


	//   ....[72]....
        /*1660*/ 	.word	0x0003c8e0


	//   ....[73]....
        /*1664*/ 	.word	0x0003ca10


	//----- nvinfo : EIATTR_REG_RECONFIG
	.align		4
.L_1013:
        /*1668*/ 	.byte	0x01, 0x54
	.zero		2


	//----- nvinfo : EIATTR_SYSCALL_OFFSETS
	.align		4
        /*166c*/ 	.byte	0x04, 0x46
        /*166e*/ 	.short	(.L_1015 - .L_1014)


	//   ....[0]....
.L_1014:
        /*1670*/ 	.word	0x00002040


	//   ....[1]....
        /*1674*/ 	.word	0x00002190


	//   ....[2]....
        /*1678*/ 	.word	0x0000df10


	//   ....[3]....
        /*167c*/ 	.word	0x0000e250


	//   ....[4]....
        /*1680*/ 	.word	0x00032830


	//   ....[5]....
        /*1684*/ 	.word	0x000329a0


	//   ....[6]....
        /*1688*/ 	.word	0x00032b00


	//   ....[7]....
        /*168c*/ 	.word	0x00032c40


	//   ....[8]....
        /*1690*/ 	.word	0x00033590


	//----- nvinfo : EIATTR_MBARRIER_INSTR_OFFSETS
	.align		4
.L_1015:
        /*1694*/ 	.byte	0x04, 0x39
        /*1696*/ 	.short	(.L_1017 - .L_1016)


	//   ....[0]....
.L_1016:
        /*1698*/ 	.word	0x000002d0
        /*169c*/ 	.word	0x000000ff
        /*16a0*/ 	.word	0x0002e800
        /*16a4*/ 	.short	0x0100
        /*16a6*/ 	.byte	0x08
	.zero		1


	//   ....[1]....
        /*16a8*/ 	.word	0x000002e0
        /*16ac*/ 	.word	0x000000ff
        /*16b0*/ 	.word	0x0002e820
        /*16b4*/ 	.short	0x0100
        /*16b6*/ 	.byte	0x08
	.zero		1


	//   ....[2]....
        /*16b8*/ 	.word	0x000003d0
        /*16bc*/ 	.word	0x000000ff
        /*16c0*/ 	.word	0x0002e830
        /*16c4*/ 	.short	0x0100
        /*16c6*/ 	.byte	0x08
	.zero		1


	//   ....[3]....
        /*16c8*/ 	.word	0x000003e0
        /*16cc*/ 	.word	0x000000ff
        /*16d0*/ 	.word	0x0002e840
        /*16d4*/ 	.short	0x0100
        /*16d6*/ 	.byte	0x08
	.zero		1


	//   ....[4]....
        /*16d8*/ 	.word	0x000003f0
        /*16dc*/ 	.word	0x000000ff
        /*16e0*/ 	.word	0x0002e838
        /*16e4*/ 	.short	0x0100
        /*16e6*/ 	.byte	0x08
	.zero		1


	//   ....[5]....
        /*16e8*/ 	.word	0x00000400
        /*16ec*/ 	.word	0x000000ff
        /*16f0*/ 	.word	0x0002e848
        /*16f4*/ 	.short	0x0100
        /*16f6*/ 	.byte	0x08
	.zero		1


	//   ....[6]....
        /*16f8*/ 	.word	0x00000530
        /*16fc*/ 	.word	0x000000ff
        /*1700*/ 	.word	0x0002e850
        /*1704*/ 	.short	0x0100
        /*1706*/ 	.byte	0x08
	.zero		1


	//   ....[7]....
        /*1708*/ 	.word	0x00000540
        /*170c*/ 	.word	0x000000ff
        /*1710*/ 	.word	0x0002e860
        /*1714*/ 	.short	0x0100
        /*1716*/ 	.byte	0x08
	.zero		1


	//   ....[8]....
        /*1718*/ 	.word	0x00000550
        /*171c*/ 	.word	0x000000ff
        /*1720*/ 	.word	0x0002e858
        /*1724*/ 	.short	0x0100
        /*1726*/ 	.byte	0x08
	.zero		1


	//   ....[9]....
        /*1728*/ 	.word	0x00000560
        /*172c*/ 	.word	0x000000ff
        /*1730*/ 	.word	0x0002e868
        /*1734*/ 	.short	0x0100
        /*1736*/ 	.byte	0x08
	.zero		1


	//   ....[10]....
        /*1738*/ 	.word	0x00000650
        /*173c*/ 	.word	0x000000ff
        /*1740*/ 	.word	0x0002e870
        /*1744*/ 	.short	0x0100
        /*1746*/ 	.byte	0x06
	.zero		1


	//   ....[11]....
        /*1748*/ 	.word	0x00000660
        /*174c*/ 	.word	0x000000ff
        /*1750*/ 	.word	0x0002e880
        /*1754*/ 	.short	0x0100
        /*1756*/ 	.byte	0x06
	.zero		1


	//   ....[12]....
        /*1758*/ 	.word	0x00000670
        /*175c*/ 	.word	0x000000ff
        /*1760*/ 	.word	0x0002e878
        /*1764*/ 	.short	0x0100
        /*1766*/ 	.byte	0x06
	.zero		1


	//   ....[13]....
        /*1768*/ 	.word	0x00000680
        /*176c*/ 	.word	0x000000ff
        /*1770*/ 	.word	0x0002e888
        /*1774*/ 	.short	0x0100
        /*1776*/ 	.byte	0x06
	.zero		1


	//   ....[14]....
        /*1778*/ 	.word	0x000007b0
        /*177c*/ 	.word	0x000000ff
        /*1780*/ 	.word	0x0002e890
        /*1784*/ 	.short	0x0100
        /*1786*/ 	.byte	0x08
	.zero		1


	//   ....[15]....
        /*1788*/ 	.word	0x000007c0
        /*178c*/ 	.word	0x000000ff
        /*1790*/ 	.word	0x0002e8a0
        /*1794*/ 	.short	0x0100
        /*1796*/ 	.byte	0x08
	.zero		1


	//   ....[16]....
        /*1798*/ 	.word	0x000007d0
        /*179c*/ 	.word	0x000000ff
        /*17a0*/ 	.word	0x0002e898
        /*17a4*/ 	.short	0x0100
        /*17a6*/ 	.byte	0x08
	.zero		1


	//   ....[17]....
        /*17a8*/ 	.word	0x000007e0
        /*17ac*/ 	.word	0x000000ff
        /*17b0*/ 	.word	0x0002e8a8
        /*17b4*/ 	.short	0x0100
        /*17b6*/ 	.byte	0x08
	.zero		1


	//   ....[18]....
        /*17b8*/ 	.word	0x00000910
        /*17bc*/ 	.word	0x000000ff
        /*17c0*/ 	.word	0x0002e8b0
        /*17c4*/ 	.short	0x0100
        /*17c6*/ 	.byte	0x08
	.zero		1


	//   ....[19]....
        /*17c8*/ 	.word	0x00000920
        /*17cc*/ 	.word	0x000000ff
        /*17d0*/ 	.word	0x0002e8c0
        /*17d4*/ 	.short	0x0100
        /*17d6*/ 	.byte	0x08
	.zero		1


	//   ....[20]....
        /*17d8*/ 	.word	0x00000930
        /*17dc*/ 	.word	0x000000ff
        /*17e0*/ 	.word	0x0002e8b8
        /*17e4*/ 	.short	0x0100
        /*17e6*/ 	.byte	0x08
	.zero		1


	//   ....[21]....
        /*17e8*/ 	.word	0x00000940
        /*17ec*/ 	.word	0x000000ff
        /*17f0*/ 	.word	0x0002e8c8
        /*17f4*/ 	.short	0x0100
        /*17f6*/ 	.byte	0x08
	.zero		1


	//   ....[22]....
        /*17f8*/ 	.word	0x00003770
        /*17fc*/ 	.word	0x00000067
        /*1800*/ 	.word	0x0002e890
        /*1804*/ 	.short	0x010a
        /*1806*/ 	.byte	0x3f
	.zero		1


	//   ....[23]....
        /*1808*/ 	.word	0x00007c90
        /*180c*/ 	.word	0x00000067
        /*1810*/ 	.word	0x0002e890
        /*1814*/ 	.short	0x010a
        /*1816*/ 	.byte	0x3f
	.zero		1


	//   ....[24]....
        /*1818*/ 	.word	0x0000bf50
        /*181c*/ 	.word	0x00000067
        /*1820*/ 	.word	0x0002e890
        /*1824*/ 	.short	0x010a
        /*1826*/ 	.byte	0x3f
	.zero		1


	//   ....[25]....
        /*1828*/ 	.word	0x0000c6d0
        /*182c*/ 	.word	0x0000002c
        /*1830*/ 	.word	0x00000000
        /*1834*/ 	.short	0x0101
        /*1836*/ 	.byte	0x3f
	.zero		1


	//   ....[26]....
        /*1838*/ 	.word	0x0000c710
        /*183c*/ 	.word	0x00000067
        /*1840*/ 	.word	0x0002e8b0
        /*1844*/ 	.short	0x010a
        /*1846*/ 	.byte	0x3f
	.zero		1


	//   ....[27]....
        /*1848*/ 	.word	0x0000cff0
        /*184c*/ 	.word	0x00000067
        /*1850*/ 	.word	0x00000000
        /*1854*/ 	.short	0x0101
        /*1856*/ 	.byte	0x3f
	.zero		1


	//   ....[28]....
        /*1858*/ 	.word	0x0000dfd0
        /*185c*/ 	.word	0x00000012
        /*1860*/ 	.word	0x0002e800
        /*1864*/ 	.short	0x010a
        /*1866*/ 	.byte	0x3f
	.zero		1


	//   ....[29]....
        /*1868*/ 	.word	0x0000e020
        /*186c*/ 	.word	0x00000012
        /*1870*/ 	.word	0x0002e800
        /*1874*/ 	.short	0x010a
        /*1876*/ 	.byte	0x3f
	.zero		1


	//   ....[30]....
        /*1878*/ 	.word	0x0000ea70
        /*187c*/ 	.word	0x00000012
        /*1880*/ 	.word	0x0002e800
        /*1884*/ 	.short	0x010a
        /*1886*/ 	.byte	0x3f
	.zero		1


	//   ....[31]....
        /*1888*/ 	.word	0x00011000
        /*188c*/ 	.word	0x00000012
        /*1890*/ 	.word	0x0002e800
        /*1894*/ 	.short	0x010a
        /*1896*/ 	.byte	0x3f
	.zero		1


	//   ....[32]....
        /*1898*/ 	.word	0x00013100
        /*189c*/ 	.word	0x00000000
        /*18a0*/ 	.word	0x0002e830
        /*18a4*/ 	.short	0x010a
        /*18a6*/ 	.byte	0x3f
	.zero		1


	//   ....[33]....
        /*18a8*/ 	.word	0x000131a0
        /*18ac*/ 	.word	0x00000000
        /*18b0*/ 	.word	0x0002e830
        /*18b4*/ 	.short	0x010a
        /*18b6*/ 	.byte	0x3f
	.zero		1


	//   ....[34]....
        /*18b8*/ 	.word	0x000143b0
        /*18bc*/ 	.word	0x00000000
        /*18c0*/ 	.word	0x00000000
        /*18c4*/ 	.short	0x0101
        /*18c6*/ 	.byte	0x3f
	.zero		1


	//   ....[35]....
        /*18c8*/ 	.word	0x00018d80
        /*18cc*/ 	.word	0x0000000f
        /*18d0*/ 	.word	0x0002e830
        /*18d4*/ 	.short	0x010a
        /*18d6*/ 	.byte	0x3f
	.zero		1


	//   ....[36]....
        /*18d8*/ 	.word	0x00018dd0
        /*18dc*/ 	.word	0x0000000f
        /*18e0*/ 	.word	0x0002e830
        /*18e4*/ 	.short	0x010a
        /*18e6*/ 	.byte	0x3f
	.zero		1


	//   ....[37]....
        /*18e8*/ 	.word	0x0001a220
        /*18ec*/ 	.word	0x0000000f
        /*18f0*/ 	.word	0x0002e850
        /*18f4*/ 	.short	0x010a
        /*18f6*/ 	.byte	0x3f
	.zero		1


	//   ....[38]....
        /*18f8*/ 	.word	0x0001a260
        /*18fc*/ 	.word	0x0000000f
        /*1900*/ 	.word	0x0002e850
        /*1904*/ 	.short	0x010a
        /*1906*/ 	.byte	0x3f
	.zero		1


	//   ....[39]....
        /*1908*/ 	.word	0x0001a760
        /*190c*/ 	.word	0x0000000e
        /*1910*/ 	.word	0x00000000
        /*1914*/ 	.short	0x0101
        /*1916*/ 	.byte	0x3f
	.zero		1


	//   ....[40]....
        /*1918*/ 	.word	0x0001f3c0
        /*191c*/ 	.word	0x00000067
        /*1920*/ 	.word	0x00000000
        /*1924*/ 	.short	0x0101
        /*1926*/ 	.byte	0x3f
	.zero		1


	//   ....[41]....
        /*1928*/ 	.word	0x0001f870
        /*192c*/ 	.word	0x00000003
        /*1930*/ 	.word	0x0002e830
        /*1934*/ 	.short	0x010a
        /*1936*/ 	.byte	0x3f
	.zero		1


	//   ....[42]....
        /*1938*/ 	.word	0x0001f8c0
        /*193c*/ 	.word	0x00000003
        /*1940*/ 	.word	0x0002e830
        /*1944*/ 	.short	0x010a
        /*1946*/ 	.byte	0x3f
	.zero		1


	//   ....[43]....
        /*1948*/ 	.word	0x00020d20
        /*194c*/ 	.word	0x00000003
        /*1950*/ 	.word	0x0002e850
        /*1954*/ 	.short	0x010a
        /*1956*/ 	.byte	0x3f
	.zero		1


	//   ....[44]....
        /*1958*/ 	.word	0x00020d60
        /*195c*/ 	.word	0x00000003
        /*1960*/ 	.word	0x0002e850
        /*1964*/ 	.short	0x010a
        /*1966*/ 	.byte	0x3f
	.zero		1


	//   ....[45]....
        /*1968*/ 	.word	0x00022a60
        /*196c*/ 	.word	0x00000076
        /*1970*/ 	.word	0x00000000
        /*1974*/ 	.short	0x0101
        /*1976*/ 	.byte	0x3f
	.zero		1


	//   ....[46]....
        /*1978*/ 	.word	0x00023040
        /*197c*/ 	.word	0x00000014
        /*1980*/ 	.word	0x00000000
        /*1984*/ 	.short	0x0101
        /*1986*/ 	.byte	0x3f
	.zero		1


	//   ....[47]....
        /*1988*/ 	.word	0x000238a0
        /*198c*/ 	.word	0x00000003
        /*1990*/ 	.word	0x0002e830
        /*1994*/ 	.short	0x010a
        /*1996*/ 	.byte	0x3f
	.zero		1


	//   ....[48]....
        /*1998*/ 	.word	0x000238f0
        /*199c*/ 	.word	0x00000003
        /*19a0*/ 	.word	0x0002e830
        /*19a4*/ 	.short	0x010a
        /*19a6*/ 	.byte	0x3f
	.zero		1


	//   ....[49]....
        /*19a8*/ 	.word	0x00024d70
        /*19ac*/ 	.word	0x00000003
        /*19b0*/ 	.word	0x0002e850
        /*19b4*/ 	.short	0x010a
        /*19b6*/ 	.byte	0x3f
	.zero		1


	//   ....[50]....
        /*19b8*/ 	.word	0x00024db0
        /*19bc*/ 	.word	0x00000003
        /*19c0*/ 	.word	0x0002e850
        /*19c4*/ 	.short	0x010a
        /*19c6*/ 	.byte	0x3f
	.zero		1


	//   ....[51]....
        /*19c8*/ 	.word	0x000252e0
        /*19cc*/ 	.word	0x0000000f
        /*19d0*/ 	.word	0x00000000
        /*19d4*/ 	.short	0x0101
        /*19d6*/ 	.byte	0x3f
	.zero		1


	//   ....[52]....
        /*19d8*/ 	.word	0x00029810
        /*19dc*/ 	.word	0x0000000d
        /*19e0*/ 	.word	0x00000000
        /*19e4*/ 	.short	0x0101
        /*19e6*/ 	.byte	0x3f
	.zero		1


	//   ....[53]....
        /*19e8*/ 	.word	0x00029f60
        /*19ec*/ 	.word	0x0000000d
        /*19f0*/ 	.word	0x0002e850
        /*19f4*/ 	.short	0x010a
        /*19f6*/ 	.byte	0x3f
	.zero		1


	//   ....[54]....
        /*19f8*/ 	.word	0x00029fe0
        /*19fc*/ 	.word	0x0000000d
        /*1a00*/ 	.word	0x0002e850
        /*1a04*/ 	.short	0x010a
        /*1a06*/ 	.byte	0x3f
	.zero		1


	//   ....[55]....
        /*1a08*/ 	.word	0x0002ab30
        /*1a0c*/ 	.word	0x00000002
        /*1a10*/ 	.word	0x00000000
        /*1a14*/ 	.short	0x0101
        /*1a16*/ 	.byte	0x3f
	.zero		1


	//   ....[56]....
        /*1a18*/ 	.word	0x0002cca0
        /*1a1c*/ 	.word	0x00000000
        /*1a20*/ 	.word	0x00000000
        /*1a24*/ 	.short	0x0101
        /*1a26*/ 	.byte	0x3f
	.zero		1


	//   ....[57]....
        /*1a28*/ 	.word	0x0002d4c0
        /*1a2c*/ 	.word	0x0000000e
        /*1a30*/ 	.word	0x00000000
        /*1a34*/ 	.short	0x0101
        /*1a36*/ 	.byte	0x3f
	.zero		1


	//   ....[58]....
        /*1a38*/ 	.word	0x000312c0
        /*1a3c*/ 	.word	0x00000013
        /*1a40*/ 	.word	0x0002e820
        /*1a44*/ 	.short	0x010a
        /*1a46*/ 	.byte	0x3f
	.zero		1


	//   ....[59]....
        /*1a48*/ 	.word	0x00031390
        /*1a4c*/ 	.word	0x00000007
        /*1a50*/ 	.word	0x0002e8a0
        /*1a54*/ 	.short	0x010a
        /*1a56*/ 	.byte	0x3f
	.zero		1


	//   ....[60]....
        /*1a58*/ 	.word	0x000315d0
        /*1a5c*/ 	.word	0x00000007
        /*1a60*/ 	.word	0x0002e8c0
        /*1a64*/ 	.short	0x010a
        /*1a66*/ 	.byte	0x3f
	.zero		1


	//   ....[61]....
        /*1a68*/ 	.word	0x00031980
        /*1a6c*/ 	.word	0x00000005
        /*1a70*/ 	.word	0x0002e8a0
        /*1a74*/ 	.short	0x010a
        /*1a76*/ 	.byte	0x3f
	.zero		1


	//   ....[62]....
        /*1a78*/ 	.word	0x00031bb0
        /*1a7c*/ 	.word	0x00000005
        /*1a80*/ 	.word	0x0002e8c0
        /*1a84*/ 	.short	0x010a
        /*1a86*/ 	.byte	0x3f
	.zero		1


	//   ....[63]....
        /*1a88*/ 	.word	0x00033050
        /*1a8c*/ 	.word	0x00000000
        /*1a90*/ 	.word	0x0002e880
        /*1a94*/ 	.short	0x010a
        /*1a96*/ 	.byte	0x3f
	.zero		1


	//   ....[64]....
        /*1a98*/ 	.word	0x00033200
        /*1a9c*/ 	.word	0x00000000
        /*1aa0*/ 	.word	0x0002e840
        /*1aa4*/ 	.short	0x010a
        /*1aa6*/ 	.byte	0x3f
	.zero		1


	//   ....[65]....
        /*1aa8*/ 	.word	0x00033e70
        /*1aac*/ 	.word	0x00000013
        /*1ab0*/ 	.word	0x0002e800
        /*1ab4*/ 	.short	0x0107
        /*1ab6*/ 	.byte	0x3f
	.zero		1


	//   ....[66]....
        /*1ab8*/ 	.word	0x00033f60
        /*1abc*/ 	.word	0x00000013
        /*1ac0*/ 	.word	0x0002e800
        /*1ac4*/ 	.short	0x0101
        /*1ac6*/ 	.byte	0x3f
	.zero		1


	//   ....[67]....
        /*1ac8*/ 	.word	0x00033f80
        /*1acc*/ 	.word	0x00000013
        /*1ad0*/ 	.word	0x0002e820
        /*1ad4*/ 	.short	0x010a
        /*1ad6*/ 	.byte	0x3f
	.zero		1


	//   ....[68]....
        /*1ad8*/ 	.word	0x000342a0
        /*1adc*/ 	.word	0x00000006
        /*1ae0*/ 	.word	0x0002e880
        /*1ae4*/ 	.short	0x010a
        /*1ae6*/ 	.byte	0x3f
	.zero		1


	//   ....[69]....
        /*1ae8*/ 	.word	0x00034500
        /*1aec*/ 	.word	0x00000006
        /*1af0*/ 	.word	0x0002e840
        /*1af4*/ 	.short	0x010a
        /*1af6*/ 	.byte	0x3f
	.zero		1


	//   ....[70]....
        /*1af8*/ 	.word	0x000347d0
        /*1afc*/ 	.word	0x00000003
        /*1b00*/ 	.word	0x0002e870
        /*1b04*/ 	.short	0x010a
        /*1b06*/ 	.byte	0x3f
	.zero		1


	//   ....[71]....
        /*1b08*/ 	.word	0x00034840
        /*1b0c*/ 	.word	0x00000003
        /*1b10*/ 	.word	0x0002e860
        /*1b14*/ 	.short	0x010a
        /*1b16*/ 	.byte	0x3f
	.zero		1


	//   ....[72]....
        /*1b18*/ 	.word	0x00035290
        /*1b1c*/ 	.word	0x00000003
        /*1b20*/ 	.word	0x0002e850
        /*1b24*/ 	.short	0x0101
        /*1b26*/ 	.byte	0x3f
	.zero		1


	//   ....[73]....
        /*1b28*/ 	.word	0x00035310
        /*1b2c*/ 	.word	0x00000003
        /*1b30*/ 	.word	0x00000000
        /*1b34*/ 	.short	0x0101
        /*1b36*/ 	.byte	0x3f
	.zero		1


	//   ....[74]....
        /*1b38*/ 	.word	0x00035560
        /*1b3c*/ 	.word	0x00000000
        /*1b40*/ 	.word	0x0002e870
        /*1b44*/ 	.short	0x010a
        /*1b46*/ 	.byte	0x3f
	.zero		1


	//   ....[75]....
        /*1b48*/ 	.word	0x000355d0
        /*1b4c*/ 	.word	0x00000000
        /*1b50*/ 	.word	0x0002e860
        /*1b54*/ 	.short	0x010a
        /*1b56*/ 	.byte	0x3f
	.zero		1


	//   ....[76]....
        /*1b58*/ 	.word	0x00035f80
        /*1b5c*/ 	.word	0x00000000
        /*1b60*/ 	.word	0x0002e850
        /*1b64*/ 	.short	0x0101
        /*1b66*/ 	.byte	0x3f
	.zero		1


	//   ....[77]....
        /*1b68*/ 	.word	0x00035fc0
        /*1b6c*/ 	.word	0x00000000
        /*1b70*/ 	.word	0x00000000
        /*1b74*/ 	.short	0x0101
        /*1b76*/ 	.byte	0x3f
	.zero		1


	//   ....[78]....
        /*1b78*/ 	.word	0x00037330
        /*1b7c*/ 	.word	0x00000000
        /*1b80*/ 	.word	0x0002e820
        /*1b84*/ 	.short	0x010a
        /*1b86*/ 	.byte	0x3f
	.zero		1


	//   ....[79]....
        /*1b88*/ 	.word	0x00037500
        /*1b8c*/ 	.word	0x00000006
        /*1b90*/ 	.word	0x00000000
        /*1b94*/ 	.short	0x010a
        /*1b96*/ 	.byte	0x3f
	.zero		1


	//   ....[80]....
        /*1b98*/ 	.word	0x00037570
        /*1b9c*/ 	.word	0x00000007
        /*1ba0*/ 	.word	0x00000000
        /*1ba4*/ 	.short	0x010a
        /*1ba6*/ 	.byte	0x3f
	.zero		1


	//   ....[81]....
        /*1ba8*/ 	.word	0x000375d0
        /*1bac*/ 	.word	0x00000004
        /*1bb0*/ 	.word	0x0002e860
        /*1bb4*/ 	.short	0x010a
        /*1bb6*/ 	.byte	0x3f
	.zero		1


	//   ....[82]....
        /*1bb8*/ 	.word	0x00037620
        /*1bbc*/ 	.word	0x00000003
        /*1bc0*/ 	.word	0x0002e860
        /*1bc4*/ 	.short	0x010a
        /*1bc6*/ 	.byte	0x3f
	.zero		1


	//   ....[83]....
        /*1bc8*/ 	.word	0x00037660
        /*1bcc*/ 	.word	0x00000004
        /*1bd0*/ 	.word	0x0002e880
        /*1bd4*/ 	.short	0x010a
        /*1bd6*/ 	.byte	0x3f
	.zero		1


	//   ....[84]....
        /*1bd8*/ 	.word	0x00037680
        /*1bdc*/ 	.word	0x00000003
        /*1be0*/ 	.word	0x0002e880
        /*1be4*/ 	.short	0x010a
        /*1be6*/ 	.byte	0x3f
	.zero		1


	//   ....[85]....
        /*1be8*/ 	.word	0x000376e0
        /*1bec*/ 	.word	0x00000067
        /*1bf0*/ 	.word	0x0002e890
        /*1bf4*/ 	.short	0x010a
        /*1bf6*/ 	.byte	0x3f
	.zero		1


	//   ....[86]....
        /*1bf8*/ 	.word	0x00037730
        /*1bfc*/ 	.word	0x00000067
        /*1c00*/ 	.word	0x0002e890
        /*1c04*/ 	.short	0x010a
        /*1c06*/ 	.byte	0x3f
	.zero		1


	//   ....[87]....
        /*1c08*/ 	.word	0x00037780
        /*1c0c*/ 	.word	0x00000067
        /*1c10*/ 	.word	0x0002e890
        /*1c14*/ 	.short	0x010a
        /*1c16*/ 	.byte	0x3f
	.zero		1


	//   ....[88]....
        /*1c18*/ 	.word	0x000377d0
        /*1c1c*/ 	.word	0x00000067
        /*1c20*/ 	.word	0x0002e8b0
        /*1c24*/ 	.short	0x010a
        /*1c26*/ 	.byte	0x3f
	.zero		1


	//   ....[89]....
        /*1c28*/ 	.word	0x00037c40
        /*1c2c*/ 	.word	0x00000012
        /*1c30*/ 	.word	0x0002e800
        /*1c34*/ 	.short	0x010a
        /*1c36*/ 	.byte	0x3f
	.zero		1


	//   ....[90]....
        /*1c38*/ 	.word	0x00038160
        /*1c3c*/ 	.word	0x00000012
        /*1c40*/ 	.word	0x0002e800
        /*1c44*/ 	.short	0x010a
        /*1c46*/ 	.byte	0x3f
	.zero		1


	//   ....[91]....
        /*1c48*/ 	.word	0x000381b0
        /*1c4c*/ 	.word	0x00000000
        /*1c50*/ 	.word	0x0002e830
        /*1c54*/ 	.short	0x010a
        /*1c56*/ 	.byte	0x3f
	.zero		1


	//   ....[92]....
        /*1c58*/ 	.word	0x00038200
        /*1c5c*/ 	.word	0x0000000f
        /*1c60*/ 	.word	0x0002e830
        /*1c64*/ 	.short	0x010a
        /*1c66*/ 	.byte	0x3f
	.zero		1


	//   ....[93]....
        /*1c68*/ 	.word	0x00038250
        /*1c6c*/ 	.word	0x0000000f
        /*1c70*/ 	.word	0x0002e850
        /*1c74*/ 	.short	0x010a
        /*1c76*/ 	.byte	0x3f
	.zero		1


	//   ....[94]....
        /*1c78*/ 	.word	0x000382a0
        /*1c7c*/ 	.word	0x00000003
        /*1c80*/ 	.word	0x0002e830
        /*1c84*/ 	.short	0x010a
        /*1c86*/ 	.byte	0x3f
	.zero		1


	//   ....[95]....
        /*1c88*/ 	.word	0x000382f0
        /*1c8c*/ 	.word	0x00000003
        /*1c90*/ 	.word	0x0002e850
        /*1c94*/ 	.short	0x010a
        /*1c96*/ 	.byte	0x3f
	.zero		1


	//   ....[96]....
        /*1c98*/ 	.word	0x00038340
        /*1c9c*/ 	.word	0x00000003
        /*1ca0*/ 	.word	0x0002e830
        /*1ca4*/ 	.short	0x010a
        /*1ca6*/ 	.byte	0x3f
	.zero		1


	//   ....[97]....
        /*1ca8*/ 	.word	0x00038390
        /*1cac*/ 	.word	0x00000003
        /*1cb0*/ 	.word	0x0002e850
        /*1cb4*/ 	.short	0x010a
        /*1cb6*/ 	.byte	0x3f
	.zero		1


	//   ....[98]....
        /*1cb8*/ 	.word	0x000383e0
        /*1cbc*/ 	.word	0x0000000d
        /*1cc0*/ 	.word	0x0002e850
        /*1cc4*/ 	.short	0x010a
        /*1cc6*/ 	.byte	0x3f
	.zero		1


	//   ....[99]....
        /*1cc8*/ 	.word	0x0003ad80
        /*1ccc*/ 	.word	0x00000013
        /*1cd0*/ 	.word	0x0002e820
        /*1cd4*/ 	.short	0x010a
        /*1cd6*/ 	.byte	0x3f
	.zero		1


	//   ....[100]....
        /*1cd8*/ 	.word	0x0003add0
        /*1cdc*/ 	.word	0x00000007
        /*1ce0*/ 	.word	0x0002e8a0
        /*1ce4*/ 	.short	0x010a
        /*1ce6*/ 	.byte	0x3f
	.zero		1


	//   ....[101]....
        /*1ce8*/ 	.word	0x0003ae20
        /*1cec*/ 	.word	0x00000007
        /*1cf0*/ 	.word	0x0002e8c0
        /*1cf4*/ 	.short	0x010a
        /*1cf6*/ 	.byte	0x3f
	.zero		1


	//   ....[102]....
        /*1cf8*/ 	.word	0x0003ae70
        /*1cfc*/ 	.word	0x00000005
        /*1d00*/ 	.word	0x0002e8a0
        /*1d04*/ 	.short	0x010a
        /*1d06*/ 	.byte	0x3f
	.zero		1


	//   ....[103]....
        /*1d08*/ 	.word	0x0003aec0
        /*1d0c*/ 	.word	0x00000005
        /*1d10*/ 	.word	0x0002e8c0
        /*1d14*/ 	.short	0x010a
        /*1d16*/ 	.byte	0x3f
	.zero		1


	//   ....[104]....
        /*1d18*/ 	.word	0x0003b060
        /*1d1c*/ 	.word	0x00000000
        /*1d20*/ 	.word	0x0002e880
        /*1d24*/ 	.short	0x010a
        /*1d26*/ 	.byte	0x3f
	.zero		1


	//   ....[105]....
        /*1d28*/ 	.word	0x0003b0b0
        /*1d2c*/ 	.word	0x00000000
        /*1d30*/ 	.word	0x0002e840
        /*1d34*/ 	.short	0x010a
        /*1d36*/ 	.byte	0x3f
	.zero		1


	//   ....[106]....
        /*1d38*/ 	.word	0x0003bbc0
        /*1d3c*/ 	.word	0x00000013
        /*1d40*/ 	.word	0x0002e820
        /*1d44*/ 	.short	0x010a
        /*1d46*/ 	.byte	0x3f
	.zero		1


	//   ....[107]....
        /*1d48*/ 	.word	0x0003bc10
        /*1d4c*/ 	.word	0x00000006
        /*1d50*/ 	.word	0x0002e880
        /*1d54*/ 	.short	0x010a
        /*1d56*/ 	.byte	0x3f
	.zero		1


	//   ....[108]....
        /*1d58*/ 	.word	0x0003bc60
        /*1d5c*/ 	.word	0x00000006
        /*1d60*/ 	.word	0x0002e840
        /*1d64*/ 	.short	0x010a
        /*1d66*/ 	.byte	0x3f
	.zero		1


	//   ....[109]....
        /*1d68*/ 	.word	0x0003bcb0
        /*1d6c*/ 	.word	0x00000003
        /*1d70*/ 	.word	0x0002e870
        /*1d74*/ 	.short	0x010a
        /*1d76*/ 	.byte	0x3f
	.zero		1


	//   ....[110]....
        /*1d78*/ 	.word	0x0003bd00
        /*1d7c*/ 	.word	0x00000003
        /*1d80*/ 	.word	0x0002e860
        /*1d84*/ 	.short	0x010a
        /*1d86*/ 	.byte	0x3f
	.zero		1


	//   ....[111]....
        /*1d88*/ 	.word	0x0003bd50
        /*1d8c*/ 	.word	0x00000000
        /*1d90*/ 	.word	0x0002e870
        /*1d94*/ 	.short	0x010a
        /*1d96*/ 	.byte	0x3f
	.zero		1


	//   ....[112]....
        /*1d98*/ 	.word	0x0003bda0
        /*1d9c*/ 	.word	0x00000000
        /*1da0*/ 	.word	0x0002e860
        /*1da4*/ 	.short	0x010a
        /*1da6*/ 	.byte	0x3f
	.zero		1


	//   ....[113]....
        /*1da8*/ 	.word	0x0003c930
        /*1dac*/ 	.word	0x00000000
        /*1db0*/ 	.word	0x0002e820
        /*1db4*/ 	.short	0x010a
        /*1db6*/ 	.byte	0x3f
	.zero		1


	//   ....[114]....
        /*1db8*/ 	.word	0x0003cad0
        /*1dbc*/ 	.word	0x00000006
        /*1dc0*/ 	.word	0x00000000
        /*1dc4*/ 	.short	0x010a
        /*1dc6*/ 	.byte	0x3f
	.zero		1


	//   ....[115]....
        /*1dc8*/ 	.word	0x0003cb20
        /*1dcc*/ 	.word	0x00000007
        /*1dd0*/ 	.word	0x00000000
        /*1dd4*/ 	.short	0x010a
        /*1dd6*/ 	.byte	0x3f
	.zero		1


	//   ....[116]....
        /*1dd8*/ 	.word	0x0003cb70
        /*1ddc*/ 	.word	0x00000004
        /*1de0*/ 	.word	0x0002e860
        /*1de4*/ 	.short	0x010a
        /*1de6*/ 	.byte	0x3f
	.zero		1


	//   ....[117]....
        /*1de8*/ 	.word	0x0003cbc0
        /*1dec*/ 	.word	0x00000003
        /*1df0*/ 	.word	0x0002e860
        /*1df4*/ 	.short	0x010a
        /*1df6*/ 	.byte	0x3f
	.zero		1


	//   ....[118]....
        /*1df8*/ 	.word	0x0003cc10
        /*1dfc*/ 	.word	0x00000004
        /*1e00*/ 	.word	0x0002e880
        /*1e04*/ 	.short	0x010a
        /*1e06*/ 	.byte	0x3f
	.zero		1


	//----- nvinfo : EIATTR_NUM_MBARRIERS
	.align		4
.L_1017:
        /*1e08*/ 	.byte	0x03, 0x38
        /*1e0a*/ 	.short	0x0016


	//----- nvinfo : EIATTR_EXIT_INSTR_OFFSETS
	.align		4
        /*1e0c*/ 	.byte	0x04, 0x1c
        /*1e0e*/ 	.short	(.L_1019 - .L_1018)


	//   ....[0]....
.L_1018:
        /*1e10*/ 	.word	0x000376d0


	//----- nvinfo : EIATTR_MAX_THREADS
	.align		4
.L_1019:
        /*1e14*/ 	.byte	0x04, 0x05
        /*1e16*/ 	.short	(.L_1021 - .L_1020)
.L_1020:
        /*1e18*/ 	.word	0x00000180
        /*1e1c*/ 	.word	0x00000001
        /*1e20*/ 	.word	0x00000001


	//----- nvinfo : EIATTR_CRS_STACK_SIZE
	.align		4
.L_1021:
        /*1e24*/ 	.byte	0x04, 0x1e
        /*1e26*/ 	.short	(.L_1023 - .L_1022)
.L_1022:
        /*1e28*/ 	.word	0x00000000


	//----- nvinfo : EIATTR_CBANK_PARAM_SIZE
	.align		4
.L_1023:
        /*1e2c*/ 	.byte	0x03, 0x19
        /*1e2e*/ 	.short	0x0af0


	//----- nvinfo : EIATTR_PARAM_CBANK
	.align		4
        /*1e30*/ 	.byte	0x04, 0x0a
        /*1e32*/ 	.short	(.L_1025 - .L_1024)
	.align		4
.L_1024:
        /*1e34*/ 	.word	index@(.nv.constant0._ZN7cutlass13device_kernelIN5flash11enable_sm90INS1_16FlashAttnFwdSm90INS1_25CollectiveMainloopFwdSm90ILi2EN4cute5tupleIJNS5_1CILi1EEES8_S8_EEENS6_IJNS7_ILi128EEENS7_ILi224EEESA_EEELi128ENS_12float_e4m3_tEfNS_4arch4Sm90ELb0ELb1ELb0ELb1ELb0ELb1ELb0ELb1ELb1ELb1ELb1ELb0EEENS1_21CollectiveEpilogueFwdINS6_IJSA_SA_SB_EEES9_NS_10bfloat16_tESF_Li256ELb1ELb1ELb1ELb1EEENS1_36VarlenDynamicPersistentTileSchedulerILi128ELi224ELi256ELi128ELb1ELb1ELb1ELb1ELb0ELb1EEEEEEEEEvNT_6ParamsE)
        /*1e38*/ 	.short	0x0210
        /*1e3a*/ 	.short	0x0af0


	//----- nvinfo : EIATTR_SW_WAR
	.align		4
.L_1025:
        /*1e3c*/ 	.byte	0x04, 0x36
        /*1e3e*/ 	.short	(.L_1027 - .L_1026)
.L_1026:
        /*1e40*/ 	.word	0x00000008
.L_1027:


//--------------------- .nv.info._ZN7cutlass13device_kernelIN5flash11enable_sm90INS1_16FlashAttnFwdSm90INS1_25CollectiveMainloopFwdSm90ILi2EN4cute5tupleIJNS5_1CILi1EEES8_S8_EEENS6_IJNS7_ILi128EEENS7_ILi224EEESA_EEELi128ENS_12float_e4m3_tEfNS_4arch4Sm90ELb1ELb0ELb0ELb0ELb0ELb0ELb0ELb1ELb1ELb1ELb1ELb0EEENS1_21CollectiveEpilogueFwdINS6_IJSA_SA_SB_EEES9_NS_10bfloat16_tESF_Li256ELb0ELb1ELb1ELb1EEENS1_19SingleTileSchedulerILb0ELb1ELb1ELi128EEEEEEEEEvNT_6ParamsE --------------------------
	.section	.nv.info._ZN7cutlass13device_kernelIN5flash11enable_sm90INS1_16FlashAttnFwdSm90INS1_25CollectiveMainloopFwdSm90ILi2EN4cute5tupleIJNS5_1CILi1EEES8_S8_EEENS6_IJNS7_ILi128EEENS7_ILi224EEESA_EEELi128ENS_12float_e4m3_tEfNS_4arch4Sm90ELb1ELb0ELb0ELb0ELb0ELb0ELb0ELb1ELb1ELb1ELb1ELb0EEENS1_21CollectiveEpilogueFwdINS6_IJSA_SA_SB_EEES9_NS_10bfloat16_tESF_Li256ELb0ELb1ELb1ELb1EEENS1_19SingleTileSchedulerILb0ELb1ELb1ELi128EEEEEEEEEvNT_6ParamsE,"",@"SHT_CUDA_INFO"
	.sectionflags	@""
	.align	4


	//----- nvinfo : EIATTR_CUDA_API_VERSION
	.align		4
        /*0000*/ 	.byte	0x04, 0x37
        /*0002*/ 	.short	(.L_1029 - .L_1028)
.L_1028:
        /*0004*/ 	.word	0x00000082


	//----- nvinfo : EIATTR_KPARAM_INFO
	.align		4
.L_1029:
        /*0008*/ 	.byte	0x04, 0x17
        /*000a*/ 	.short	(.L_1031 - .L_1030)
.L_1030:
        /*000c*/ 	.word	0x00000000
        /*0010*/ 	.short	0x0000
        /*0012*/ 	.short	0x0070
        /*0014*/ 	.byte	0x00, 0xf0, 0x01, 0x28


	//----- nvinfo : EIATTR_SPARSE_MMA_MASK
	.align		4
.L_1031:
        /*0018*/ 	.byte	0x03, 0x50
        /*001a*/ 	.short	0x0000


	//----- nvinfo : EIATTR_MAXREG_COUNT
	.align		4
        /*001c*/ 	.byte	0x03, 0x1b
        /*001e*/ 	.short	0x00a8


	//----- nvinfo : EIATTR_NUM_BARRIERS
	.align		4
        /*0020*/ 	.byte	0x02, 0x4c
        /*0022*/ 	.byte	0x10
	.zero		1


	//----- nvinfo : EIATTR_EXTERNS
	.align		4
        /*0024*/ 	.byte	0x04, 0x0f
        /*0026*/ 	.short	(.L_1033 - .L_1032)


	//   ....[0]....
	.align		4
.L_1032:
        /*0028*/ 	.word	index@(__assertfail)


	//----- nvinfo : EIATTR_ANNOTATIONS
	.align		4
.L_1033:
        /*002c*/ 	.byte	0x04, 0x55
        /*002e*/ 	.short	(.L_1035 - .L_1034)


	//   ....[0]....
.L_1034:
        /* <DEDUP_REMOVED lines=16> */


	//----- nvinfo : EIATTR_MERCURY_ISA_VERSION
	.align		4
.L_1035:
        /*0118*/ 	.byte	0x03, 0x5f
        /*011a*/ 	.short	0x0101


	//----- nvinfo : EIATTR_INT_WARP_WIDE_INSTR_OFFSETS
	.align		4
        /*011c*/ 	.byte	0x04, 0x31
        /*011e*/ 	.short	(.L_1037 - .L_1036)


	//   ....[0]....
.L_1036:
        /*0120*/ 	.word	0x00000120


	//   ....[1]....
        /*0124*/ 	.word	0x000001c0


	//   ....[2]....
        /*0128*/ 	.word	0x00000230


	//----- nvinfo : EIATTR_COOP_GROUP_MASK_REGIDS
	.align		4
.L_1037:
        /*012c*/ 	.byte	0x04, 0x29
        /*012e*/ 	.short	(.L_1039 - .L_1038)


	//   ....[0]....
.L_1038:
        /*0130*/ 	.word	0xffffffff


	//   ....[1]....
        /*0134*/ 	.word	0xffffffff


	//   ....[2]....
        /*0138*/ 	.word	0xffffffff


	//   ....[3]....
        /*013c*/ 	.word	0xffffffff


	//   ....[4]....
        /*0140*/ 	.word	0xffffffff


	//   ....[5]....
        /*0144*/ 	.word	0xffffffff


	//   ....[6]....
        /*0148*/ 	.word	0xffffffff


	//   ....[7]....
        /*014c*/ 	.word	0xffffffff


	//   ....[8]....
        /*0150*/ 	.word	0xffffffff


	//   ....[9]....
        /*0154*/ 	.word	0xffffffff


	//   ....[10]....
        /*0158*/ 	.word	0xffffffff


	//   ....[11]....
        /*015c*/ 	.word	0xffffffff


	//   ....[12]....
        /*0160*/ 	.word	0xffffffff


	//   ....[13]....
        /*0164*/ 	.word	0xffffffff


	//   ....[14]....
        /*0168*/ 	.word	0xffffffff


	//   ....[15]....
        /*016c*/ 	.word	0xffffffff


	//   ....[16]....
        /*0170*/ 	.word	0xffffffff


	//   ....[17]....
        /*0174*/ 	.word	0xffffffff


	//   ....[18]....
        /*0178*/ 	.word	0xffffffff


	//   ....[19]....
        /*017c*/ 	.word	0xffffffff


	//   ....[20]....
        /*0180*/ 	.word	0xffffffff


	//   ....[21]....
        /*0184*/ 	.word	0xffffffff


	//   ....[22]....
        /*0188*/ 	.word	0xffffffff


	//   ....[23]....
        /*018c*/ 	.word	0xffffffff


	//   ....[24]....
        /*0190*/ 	.word	0xffffffff


	//   ....[25]....
        /*0194*/ 	.word	0xffffffff


	//   ....[26]....
        /*0198*/ 	.word	0xffffffff


	//   ....[27]....
        /*019c*/ 	.word	0xffffffff


	//   ....[28]....
        /*01a0*/ 	.word	0xffffffff


	//   ....[29]....
        /*01a4*/ 	.word	0xffffffff


	//   ....[30]....
        /*01a8*/ 	.word	0xffffffff


	//   ....[31]....
        /*01ac*/ 	.word	0xffffffff


	//   ....[32]....
        /*01b0*/ 	.word	0xffffffff


	//   ....[33]....
        /*01b4*/ 	.word	0xffffffff


	//   ....[34]....
        /*01b8*/ 	.word	0xffffffff


	//   ....[35]....
        /*01bc*/ 	.word	0xffffffff


	//   ....[36]....
        /*01c0*/ 	.word	0xffffffff


	//   ....[37]....
        /*01c4*/ 	.word	0xffffffff


	//   ....[38]....
        /*01c8*/ 	.word	0xffffffff


	//   ....[39]....
        /*01cc*/ 	.word	0xffffffff


	//   ....[40]....
        /*01d0*/ 	.word	0xffffffff


	//   ....[41]....
        /*01d4*/ 	.word	0xffffffff


	//   ....[42]....
        /*01d8*/ 	.word	0xffffffff


	//   ....[43]....
        /*01dc*/ 	.word	0xffffffff


	//   ....[44]....
        /*01e0*/ 	.word	0xffffffff


	//   ....[45]....
        /*01e4*/ 	.word	0xffffffff


	//   ....[46]....
        /*01e8*/ 	.word	0xffffffff


	//   ....[47]....
        /*01ec*/ 	.word	0xffffffff


	//   ....[48]....
        /*01f0*/ 	.word	0xffffffff


	//   ....[49]....
        /*01f4*/ 	.word	0xffffffff


	//   ....[50]....
        /*01f8*/ 	.word	0xffffffff


	//   ....[51]....
        /*01fc*/ 	.word	0xffffffff


	//   ....[52]....
        /*0200*/ 	.word	0xffffffff


	//   ....[53]....
        /*0204*/ 	.word	0xffffffff


	//   ....[54]....
        /*0208*/ 	.word	0xffffffff


	//   ....[55]....
        /*020c*/ 	.word	0xffffffff


	//   ....[56]....
        /*0210*/ 	.word	0xffffffff


	//   ....[57]....
        /*0214*/ 	.word	0xffffffff


	//   ....[58]....
        /*0218*/ 	.word	0xffffffff


	//   ....[59]....
        /*021c*/ 	.word	0xffffffff


	//   ....[60]....
        /*0220*/ 	.word	0xffffffff


	//   ....[61]....
        /*0224*/ 	.word	0xffffffff


	//   ....[62]....
        /*0228*/ 	.word	0xffffffff


	//   ....[63]....
        /*022c*/ 	.word	0xffffffff


	//   ....[64]....
        /*0230*/ 	.word	0xffffffff


	//   ....[65]....
        /*0234*/ 	.word	0xffffffff


	//   ....[66]....
        /*0238*/ 	.word	0xffffffff


	//   ....[67]....
        /*023c*/ 	.word	0xffffffff


	//   ....[68]....
        /*0240*/ 	.word	0xffffffff


	//   ....[69]....
        /*0244*/ 	.word	0xffffffff


	//   ....[70]....
        /*0248*/ 	.word	0xffffffff


	//   ....[71]....
        /*024c*/ 	.word	0xffffffff


	//   ....[72]....
        /*0250*/ 	.word	0xffffffff


	//   ....[73]....
        /*0254*/ 	.word	0xffffffff


	//   ....[74]....
        /*0258*/ 	.word	0xffffffff


	//   ....[75]....
        /*025c*/ 	.word	0xffffffff


	//   ....[76]....
        /*0260*/ 	.word	0xffffffff


	//   ....[77]....
        /*0264*/ 	.word	0xffffffff


	//   ....[78]....
        /*0268*/ 	.word	0xffffffff


	//   ....[79]....
        /*026c*/ 	.word	0xffffffff


	//   ....[80]....
        /*0270*/ 	.word	0xffffffff


	//   ....[81]....
        /*0274*/ 	.word	0xffffffff


	//   ....[82]....
        /*0278*/ 	.word	0xffffffff


	//   ....[83]....
        /*027c*/ 	.word	0xffffffff


	//   ....[84]....
        /*0280*/ 	.word	0xffffffff


	//   ....[85]....
        /*0284*/ 	.word	0xffffffff


	//   ....[86]....
        /*0288*/ 	.word	0xffffffff


	//   ....[87]....
        /*028c*/ 	.word	0xffffffff


	//   ....[88]....
        /*0290*/ 	.word	0xffffffff


	//   ....[89]....
        /*0294*/ 	.word	0xffffffff


	//   ....[90]....
        /*0298*/ 	.word	0xffffffff


	//   ....[91]....
        /*029c*/ 	.word	0xffffffff


	//   ....[92]....
        /*02a0*/ 	.word	0xffffffff


	//   ....[93]....
        /*02a4*/ 	.word	0xffffffff


	//   ....[94]....
        /*02a8*/ 	.word	0xffffffff


	//   ....[95]....
        /*02ac*/ 	.word	0xffffffff


	//   ....[96]....
        /*02b0*/ 	.word	0xffffffff


	//   ....[97]....
        /*02b4*/ 	.word	0xffffffff


	//   ....[98]....
        /*02b8*/ 	.word	0xffffffff


	//   ....[99]....
        /*02bc*/ 	.word	0xffffffff


	//   ....[100]....
        /*02c0*/ 	.word	0xffffffff


	//   ....[101]....
        /*02c4*/ 	.word	0xffffffff


	//   ....[102]....
        /*02c8*/ 	.word	0xffffffff


	//   ....[103]....
        /*02cc*/ 	.word	0xffffffff


	//   ....[104]....
        /*02d0*/ 	.word	0xffffffff


	//   ....[105]....
        /*02d4*/ 	.word	0xffffffff


	//   ....[106]....
        /*02d8*/ 	.word	0xffffffff


	//   ....[107]....
        /*02dc*/ 	.word	0xffffffff


	//   ....[108]....
        /*02e0*/ 	.word	0xffffffff


	//   ....[109]....
        /*02e4*/ 	.word	0xffffffff


	//   ....[110]....
        /*02e8*/ 	.word	0xffffffff


	//   ....[111]....
        /*02ec*/ 	.word	0xffffffff


	//   ....[112]....
        /*02f0*/ 	.word	0xffffffff


	//   ....[113]....
        /*02f4*/ 	.word	0xffffffff


	//   ....[114]....
        /*02f8*/ 	.word	0xffffffff


	//   ....[115]....
        /*02fc*/ 	.word	0xffffffff


	//   ....[116]....
        /*0300*/ 	.word	0xffffffff


	//   ....[117]....
        /*0304*/ 	.word	0xffffffff


	//   ....[118]....
        /*0308*/ 	.word	0xffffffff


	//   ....[119]....
        /*030c*/ 	.word	0x0500000f


	//   ....[120]....
        /*0310*/ 	.word	0x0500000f


	//   ....[121]....
        /*0314*/ 	.word	0x0500000f


	//   ....[122]....
        /*0318*/ 	.word	0x0500000f


	//   ....[123]....
        /*031c*/ 	.word	0x0500000f


	//   ....[124]....
        /*0320*/ 	.word	0x0500000f


	//   ....[125]....
        /*0324*/ 	.word	0x0500000f


	//   ....[126]....
        /*0328*/ 	.word	0x0500000f


	//   ....[127]....
        /*032c*/ 	.word	0x0500000f


	//   ....[128]....
        /*0330*/ 	.word	0x0500000f


	//   ....[129]....
        /*0334*/ 	.word	0x0500000f


	//   ....[130]....
        /*0338*/ 	.word	0x0500000f


	//   ....[131]....
        /*033c*/ 	.word	0x0500000f


	//   ....[132]....
        /*0340*/ 	.word	0x0500000f


	//   ....[133]....
        /*0344*/ 	.word	0x0500000f


	//   ....[134]....
        /*0348*/ 	.word	0x0500000f


	//   ....[135]....
        /*034c*/ 	.word	0x0500000f


	//----- nvinfo : EIATTR_COOP_GROUP_INSTR_OFFSETS
	.align		4
.L_1039:
        /*0350*/ 	.byte	0x04, 0x28
        /*0352*/ 	.short	(.L_1041 - .L_1040)


	//   ....[0]....
.L_1040:
        /*0354*/ 	.word	0x00000060


	//   ....[1]....
        /*0358*/ 	.word	0x00000130


	//   ....[2]....
        /*035c*/ 	.word	0x000001e0


	//   ....[3]....
        /*0360*/ 	.word	0x000003a0


	//   ....[4]....
        /*0364*/ 	.word	0x00000500


	//   ....[5]....
        /*0368*/ 	.word	0x00000620


	//   ....[6]....
        /*036c*/ 	.word	0x00000780


	//   ....[7]....
        /*0370*/ 	.word	0x00001420


	//   ....[8]....
        /*0374*/ 	.word	0x00001cc0


	//   ....[9]....
        /*0378*/ 	.word	0x00003010


	//   ....[10]....
        /*037c*/ 	.word	0x00003030


	//   ....[11]....
        /*0380*/ 	.word	0x000030a0


	//   ....[12]....
        /*0384*/ 	.word	0x00004160


	//   ....[13]....
        /*0388*/ 	.word	0x000042a0


	//   ....[14]....
        /*038c*/ 	.word	0x000067c0


	//   ....[15]....
        /*0390*/ 	.word	0x00006850


	//   ....[16]....
        /*0394*/ 	.word	0x00007430


	//   ....[17]....
        /*0398*/ 	.word	0x000074f0


	//   ....[18]....
        /*039c*/ 	.word	0x000083e0


	//   ....[19]....
        /*03a0*/ 	.word	0x00008450


	//   ....[20]....
        /*03a4*/ 	.word	0x0000b3c0


	//   ....[21]....
        /*03a8*/ 	.word	0x0000b3d0


	//   ....[22]....
        /*03ac*/ 	.word	0x0000b400


	//   ....[23]....
        /*03b0*/ 	.word	0x0000b410


	//   ....[24]....
        /*03b4*/ 	.word	0x0000d7a0


	//   ....[25]....
        /*03b8*/ 	.word	0x0000d7c0


	//   ....[26]....
        /*03bc*/ 	.word	0x0000d820


	//   ....[27]....
        /*03c0*/ 	.word	0x0000d830


	//   ....[28]....
        /*03c4*/ 	.word	0x0000e650


	//   ....[29]....
        /*03c8*/ 	.word	0x0000e660


	//   ....[30]....
        /*03cc*/ 	.word	0x0000e670


	//   ....[31]....
        /*03d0*/ 	.word	0x0000e690


	//   ....[32]....
        /*03d4*/ 	.word	0x0000e6a0


	//   ....[33]....
        /*03d8*/ 	.word	0x0000e6b0


	//   ....[34]....
        /*03dc*/ 	.word	0x0000e6c0


	//   ....[35]....
        /*03e0*/ 	.word	0x0000e6d0


	//   ....[36]....
        /*03e4*/ 	.word	0x0000e6e0


	//   ....[37]....
        /*03e8*/ 	.word	0x0000e6f0


	//   ....[38]....
        /*03ec*/ 	.word	0x0000e700


	//   ....[39]....
        /*03f0*/ 	.word	0x0000e720


	//   ....[40]....
        /*03f4*/ 	.word	0x0000e730


	//   ....[41]....
        /*03f8*/ 	.word	0x0000e740


	//   ....[42]....
        /*03fc*/ 	.word	0x0000e750


	//   ....[43]....
        /*0400*/ 	.word	0x0000e760


	//   ....[44]....
        /*0404*/ 	.word	0x0000e770


	//   ....[45]....
        /*0408*/ 	.word	0x0000e780


	//   ....[46]....
        /*040c*/ 	.word	0x0000e790


	//   ....[47]....
        /*0410*/ 	.word	0x0000e7a0


	//   ....[48]....
        /*0414*/ 	.word	0x0000e7b0


	//   ....[49]....
        /*0418*/ 	.word	0x0000e7c0


	//   ....[50]....
        /*041c*/ 	.word	0x0000e7d0


	//   ....[51]....
        /*0420*/ 	.word	0x0000e7e0


	//   ....[52]....
        /*0424*/ 	.word	0x0000e7f0


	//   ....[53]....
        /*0428*/ 	.word	0x0000e800


	//   ....[54]....
        /*042c*/ 	.word	0x0000e810


	//   ....[55]....
        /*0430*/ 	.word	0x0000e820


	//   ....[56]....
        /*0434*/ 	.word	0x0000e830


	//   ....[57]....
        /*0438*/ 	.word	0x0000e850


	//   ....[58]....
        /*043c*/ 	.word	0x0000e860


	//   ....[59]....
        /*0440*/ 	.word	0x0000e870


	//   ....[60]....
        /*0444*/ 	.word	0x0000e880


	//   ....[61]....
        /*0448*/ 	.word	0x0000e890


	//   ....[62]....
        /*044c*/ 	.word	0x0000e8a0


	//   ....[63]....
        /*0450*/ 	.word	0x0000e8b0


	//   ....[64]....
        /*0454*/ 	.word	0x0000e8c0


	//   ....[65]....
        /*0458*/ 	.word	0x0000e8e0


	//   ....[66]....
        /*045c*/ 	.word	0x0000e8f0


	//   ....[67]....
        /*0460*/ 	.word	0x0000e910


	//   ....[68]....
        /*0464*/ 	.word	0x0000e920


	//   ....[69]....
        /*0468*/ 	.word	0x0000e940


	//   ....[70]....
        /*046c*/ 	.word	0x0000e950


	//   ....[71]....
        /*0470*/ 	.word	0x0000e960


	//   ....[72]....
        /*0474*/ 	.word	0x0000e970


	//   ....[73]....
        /*0478*/ 	.word	0x0000e990


	//   ....[74]....
        /*047c*/ 	.word	0x0000e9a0


	//   ....[75]....
        /*0480*/ 	.word	0x0000e9c0


	//   ....[76]....
        /*0484*/ 	.word	0x0000e9d0


	//   ....[77]....
        /*0488*/ 	.word	0x0000e9f0


	//   ....[78]....
        /*048c*/ 	.word	0x0000ea20


	//   ....[79]....
        /*0490*/ 	.word	0x0000ea50


	//   ....[80]....
        /*0494*/ 	.word	0x0000ea80


	//   ....[81]....
        /*0498*/ 	.word	0x0000eab0


	//   ....[82]....
        /*049c*/ 	.word	0x0000eaf0


	//   ....[83]....
        /*04a0*/ 	.word	0x0000eb20


	//   ....[84]....
        /*04a4*/ 	.word	0x0000eb50


	//   ....[85]....
        /*04a8*/ 	.word	0x0000eb80


	//   ....[86]....
        /*04ac*/ 	.word	0x0000ebc0


	//   ....[87]....
        /*04b0*/ 	.word	0x0000ebf0


	//   ....[88]....
        /*04b4*/ 	.word	0x0000ec10


	//   ....[89]....
        /*04b8*/ 	.word	0x0000ec20


	//   ....[90]....
        /*04bc*/ 	.word	0x0000ec30


	//   ....[91]....
        /*04c0*/ 	.word	0x0000ec40


	//   ....[92]....
        /*04c4*/ 	.word	0x0000f040


	//   ....[93]....
        /*04c8*/ 	.word	0x0000f080


	//   ....[94]....
        /*04cc*/ 	.word	0x0000f0c0


	//   ....[95]....
        /*04d0*/ 	.word	0x0000f100


	//   ....[96]....
        /*04d4*/ 	.word	0x0000f140


	//   ....[97]....
        /*04d8*/ 	.word	0x0000f170


	//   ....[98]....
        /*04dc*/ 	.word	0x0000f830


	//   ....[99]....
        /*04e0*/ 	.word	0x0000f860


	//   ....[100]....
        /*04e4*/ 	.word	0x00010380


	//   ....[101]....
        /*04e8*/ 	.word	0x00011180


	//   ....[102]....
        /*04ec*/ 	.word	0x00011b20


	//   ....[103]....
        /*04f0*/ 	.word	0x00011b60


	//   ....[104]....
        /*04f4*/ 	.word	0x00011c10


	//   ....[105]....
        /*04f8*/ 	.word	0x00011c30


	//   ....[106]....
        /*04fc*/ 	.word	0x00011cc0


	//   ....[107]....
        /*0500*/ 	.word	0x00011ce0


	//   ....[108]....
        /*0504*/ 	.word	0x00011d70


	//   ....[109]....
        /*0508*/ 	.word	0x00011d90


	//   ....[110]....
        /*050c*/ 	.word	0x00011e20


	//   ....[111]....
        /*0510*/ 	.word	0x00011e40


	//   ....[112]....
        /*0514*/ 	.word	0x00011ed0


	//   ....[113]....
        /*0518*/ 	.word	0x00011ef0


	//   ....[114]....
        /*051c*/ 	.word	0x00011f80


	//   ....[115]....
        /*0520*/ 	.word	0x00011fa0


	//   ....[116]....
        /*0524*/ 	.word	0x00011fb0


	//   ....[117]....
        /*0528*/ 	.word	0x00012030


	//   ....[118]....
        /*052c*/ 	.word	0x00013ba0


	//   ....[119]....
        /*0530*/ 	.word	0x00014150


	//   ....[120]....
        /*0534*/ 	.word	0x00014320


	//   ....[121]....
        /*0538*/ 	.word	0x00014370


	//   ....[122]....
        /*053c*/ 	.word	0x00014410


	//   ....[123]....
        /*0540*/ 	.word	0x00014510


	//   ....[124]....
        /*0544*/ 	.word	0x00014580


	//   ....[125]....
        /*0548*/ 	.word	0x00014680


	//   ....[126]....
        /*054c*/ 	.word	0x000146f0


	//   ....[127]....
        /*0550*/ 	.word	0x000147f0


	//   ....[128]....
        /*0554*/ 	.word	0x00014860


	//   ....[129]....
        /*0558*/ 	.word	0x00014960


	//   ....[130]....
        /*055c*/ 	.word	0x000149d0


	//   ....[131]....
        /*0560*/ 	.word	0x00014ad0


	//   ....[132]....
        /*0564*/ 	.word	0x00014b40


	//   ....[133]....
        /*0568*/ 	.word	0x00014c20


	//   ....[134]....
        /*056c*/ 	.word	0x00014cb0


	//   ....[135]....
        /*0570*/ 	.word	0x00014d90


	//----- nvinfo : EIATTR_REG_RECONFIG
	.align		4
.L_1041:
        /*0574*/ 	.byte	0x01, 0x54
	.zero		2


	//----- nvinfo : EIATTR_SYSCALL_OFFSETS
	.align		4
        /*0578*/ 	.byte	0x04, 0x46
        /*057a*/ 	.short	(.L_1043 - .L_1042)


	//   ....[0]....
.L_1042:
        /*057c*/ 	.word	0x000015e0


	//   ....[1]....
        /*0580*/ 	.word	0x00010b20


	//   ....[2]....
        /*0584*/ 	.word	0x00010c60


	//   ....[3]....
        /*0588*/ 	.word	0x00010da0


	//   ....[4]....
        /*058c*/ 	.word	0x00010ec0


	//   ....[5]....
        /*0590*/ 	.word	0x000117d0


	//----- nvinfo : EIATTR_MBARRIER_INSTR_OFFSETS
	.align		4
.L_1043:
        /*0594*/ 	.byte	0x04, 0x39
        /*0596*/ 	.short	(.L_1045 - .L_1044)


	//   ....[0]....
.L_1044:
        /*0598*/ 	.word	0x00000250
        /*059c*/ 	.word	0x000000ff
        /*05a0*/ 	.word	0x0002e800
        /*05a4*/ 	.short	0x0100
        /*05a6*/ 	.byte	0x08
	.zero		1


	//   ....[1]....
        /*05a8*/ 	.word	0x00000260
        /*05ac*/ 	.word	0x000000ff
        /*05b0*/ 	.word	0x0002e820
        /*05b4*/ 	.short	0x0100
        /*05b6*/ 	.byte	0x08
	.zero		1


	//   ....[2]....
        /*05b8*/ 	.word	0x00000350
        /*05bc*/ 	.word	0x000000ff
        /*05c0*/ 	.word	0x0002e830
        /*05c4*/ 	.short	0x0100
        /*05c6*/ 	.byte	0x08
	.zero		1


	//   ....[3]....
        /*05c8*/ 	.word	0x00000360
        /*05cc*/ 	.word	0x000000ff
        /*05d0*/ 	.word	0x0002e840
        /*05d4*/ 	.short	0x0100
        /*05d6*/ 	.byte	0x08
	.zero		1


	//   ....[4]....
        /*05d8*/ 	.word	0x00000370
        /*05dc*/ 	.word	0x000000ff
        /*05e0*/ 	.word	0x0002e838
        /*05e4*/ 	.short	0x0100
        /*05e6*/ 	.byte	0x08
	.zero		1


	//   ....[5]....
        /*05e8*/ 	.word	0x00000380
        /*05ec*/ 	.word	0x000000ff
        /*05f0*/ 	.word	0x0002e848
        /*05f4*/ 	.short	0x0100
        /*05f6*/ 	.byte	0x08
	.zero		1


	//   ....[6]....
        /*05f8*/ 	.word	0x000004b0
        /*05fc*/ 	.word	0x000000ff
        /*0600*/ 	.word	0x0002e850
        /*0604*/ 	.short	0x0100
        /*0606*/ 	.byte	0x08
	.zero		1


	//   ....[7]....
        /*0608*/ 	.word	0x000004c0
        /*060c*/ 	.word	0x000000ff
        /*0610*/ 	.word	0x0002e860
        /*0614*/ 	.short	0x0100
        /*0616*/ 	.byte	0x08
	.zero		1


	//   ....[8]....
        /*0618*/ 	.word	0x000004d0
        /*061c*/ 	.word	0x000000ff
        /*0620*/ 	.word	0x0002e858
        /*0624*/ 	.short	0x0100
        /*0626*/ 	.byte	0x08
	.zero		1


	//   ....[9]....
        /*0628*/ 	.word	0x000004e0
        /*062c*/ 	.word	0x000000ff
        /*0630*/ 	.word	0x0002e868
        /*0634*/ 	.short	0x0100
        /*0636*/ 	.byte	0x08
	.zero		1


	//   ....[10]....
        /*0638*/ 	.word	0x000005d0
        /*063c*/ 	.word	0x000000ff
        /*0640*/ 	.word	0x0002e870
        /*0644*/ 	.short	0x0100
        /*0646*/ 	.byte	0x06
	.zero		1


	//   ....[11]....
        /*0648*/ 	.word	0x000005e0
        /*064c*/ 	.word	0x000000ff
        /*0650*/ 	.word	0x0002e880
        /*0654*/ 	.short	0x0100
        /*0656*/ 	.byte	0x06
	.zero		1


	//   ....[12]....
        /*0658*/ 	.word	0x000005f0
        /*065c*/ 	.word	0x000000ff
        /*0660*/ 	.word	0x0002e878
        /*0664*/ 	.short	0x0100
        /*0666*/ 	.byte	0x06
	.zero		1


	//   ....[13]....
        /*0668*/ 	.word	0x00000600
        /*066c*/ 	.word	0x000000ff
        /*0670*/ 	.word	0x0002e888
        /*0674*/ 	.short	0x0100
        /*0676*/ 	.byte	0x06
	.zero		1


	//   ....[14]....
        /*0678*/ 	.word	0x00000730
        /*067c*/ 	.word	0x000000ff
        /*0680*/ 	.word	0x0002e890
        /*0684*/ 	.short	0x0100
        /*0686*/ 	.byte	0x08
	.zero		1


	//   ....[15]....
        /*0688*/ 	.word	0x00000740
        /*068c*/ 	.word	0x000000ff
        /*0690*/ 	.word	0x0002e8a0
        /*0694*/ 	.short	0x0100
        /*0696*/ 	.byte	0x08
	.zero		1


	//   ....[16]....
        /*0698*/ 	.word	0x00000750
        /*069c*/ 	.word	0x000000ff
        /*06a0*/ 	.word	0x0002e898
        /*06a4*/ 	.short	0x0100
        /*06a6*/ 	.byte	0x08
	.zero		1


	//   ....[17]....
        /*06a8*/ 	.word	0x00000760
        /*06ac*/ 	.word	0x000000ff
        /*06b0*/ 	.word	0x0002e8a8
        /*06b4*/ 	.short	0x0100
        /*06b6*/ 	.byte	0x08
	.zero		1


	//   ....[18]....
        /*06b8*/ 	.word	0x00000890
        /*06bc*/ 	.word	0x000000ff
        /*06c0*/ 	.word	0x0002e8b0
        /*06c4*/ 	.short	0x0100
        /*06c6*/ 	.byte	0x08
	.zero		1


	//   ....[19]....
        /*06c8*/ 	.word	0x000008a0
        /*06cc*/ 	.word	0x000000ff
        /*06d0*/ 	.word	0x0002e8c0
        /*06d4*/ 	.short	0x0100
        /*06d6*/ 	.byte	0x08
	.zero		1


	//   ....[20]....
        /*06d8*/ 	.word	0x000008b0
        /*06dc*/ 	.word	0x000000ff
        /*06e0*/ 	.word	0x0002e8b8
        /*06e4*/ 	.short	0x0100
        /*06e6*/ 	.byte	0x08
	.zero		1


	//   ....[21]....
        /*06e8*/ 	.word	0x000008c0
        /*06ec*/ 	.word	0x000000ff
        /*06f0*/ 	.word	0x0002e8c8
        /*06f4*/ 	.short	0x0100
        /*06f6*/ 	.byte	0x08
	.zero		1


	//   ....[22]....
        /*06f8*/ 	.word	0x00001610
        /*06fc*/ 	.word	0x000000ff
        /*0700*/ 	.word	0x0002e800
        /*0704*/ 	.short	0x010a
        /*0706*/ 	.byte	0x29
	.zero		1


	//   ....[23]....
        /*0708*/ 	.word	0x00001670
        /*070c*/ 	.word	0x000000ff
        /*0710*/ 	.word	0x0002e830
        /*0714*/ 	.short	0x010a
        /*0716*/ 	.byte	0x29
	.zero		1


	//   ....[24]....
        /*0718*/ 	.word	0x00001700
        /*071c*/ 	.word	0x000000ff
        /*0720*/ 	.word	0x0002e830
        /*0724*/ 	.short	0x010a
        /*0726*/ 	.byte	0x29
	.zero		1


	//   ....[25]....
        /*0728*/ 	.word	0x00004140
        /*072c*/ 	.word	0x00000062
        /*0730*/ 	.word	0x00000000
        /*0734*/ 	.short	0x0101
        /*0736*/ 	.byte	0x3f
	.zero		1


	//   ....[26]....
        /*0738*/ 	.word	0x00005a20
        /*073c*/ 	.word	0x000000ff
        /*0740*/ 	.word	0x0002e830
        /*0744*/ 	.short	0x010a
        /*0746*/ 	.byte	0x0a
	.zero		1


	//   ....[27]....
        /*0748*/ 	.word	0x00005a60
        /*074c*/ 	.word	0x000000ff
        /*0750*/ 	.word	0x0002e830
        /*0754*/ 	.short	0x010a
        /*0756*/ 	.byte	0x0a
	.zero		1


	//   ....[28]....
        /*0758*/ 	.word	0x00006650
        /*075c*/ 	.word	0x000000ff
        /*0760*/ 	.word	0x0002e850
        /*0764*/ 	.short	0x010a
        /*0766*/ 	.byte	0x0a
	.zero		1


	//   ....[29]....
        /*0768*/ 	.word	0x00006690
        /*076c*/ 	.word	0x000000ff
        /*0770*/ 	.word	0x0002e850
        /*0774*/ 	.short	0x010a
        /*0776*/ 	.byte	0x0a
	.zero		1


	//   ....[30]....
        /*0778*/ 	.word	0x00009410
        /*077c*/ 	.word	0x00000007
        /*0780*/ 	.word	0x00000000
        /*0784*/ 	.short	0x0101
        /*0786*/ 	.byte	0x3f
	.zero		1


	//   ....[31]....
        /*0788*/ 	.word	0x00009700
        /*078c*/ 	.word	0x000000ff
        /*0790*/ 	.word	0x00000000
        /*0794*/ 	.short	0x0101
        /*0796*/ 	.byte	0x0a
	.zero		1


	//   ....[32]....
        /*0798*/ 	.word	0x00009f40
        /*079c*/ 	.word	0x000000ff
        /*07a0*/ 	.word	0x0002e830
        /*07a4*/ 	.short	0x010a
        /*07a6*/ 	.byte	0x07
	.zero		1


	//   ....[33]....
        /*07a8*/ 	.word	0x00009f80
        /*07ac*/ 	.word	0x000000ff
        /*07b0*/ 	.word	0x0002e830
        /*07b4*/ 	.short	0x010a
        /*07b6*/ 	.byte	0x07
	.zero		1


	//   ....[34]....
        /*07b8*/ 	.word	0x0000ab60
        /*07bc*/ 	.word	0x000000ff
        /*07c0*/ 	.word	0x0002e850
        /*07c4*/ 	.short	0x010a
        /*07c6*/ 	.byte	0x07
	.zero		1


	//   ....[35]....
        /*07c8*/ 	.word	0x0000aba0
        /*07cc*/ 	.word	0x000000ff
        /*07d0*/ 	.word	0x0002e850
        /*07d4*/ 	.short	0x010a
        /*07d6*/ 	.byte	0x07
	.zero		1


	//   ....[36]....
        /*07d8*/ 	.word	0x0000c980
        /*07dc*/ 	.word	0x00000007
        /*07e0*/ 	.word	0x00000000
        /*07e4*/ 	.short	0x0101
        /*07e6*/ 	.byte	0x3f
	.zero		1


	//   ....[37]....
        /*07e8*/ 	.word	0x0000ccd0
        /*07ec*/ 	.word	0x000000ff
        /*07f0*/ 	.word	0x00000000
        /*07f4*/ 	.short	0x0101
        /*07f6*/ 	.byte	0x05
	.zero		1


	//   ....[38]....
        /*07f8*/ 	.word	0x0000d430
        /*07fc*/ 	.word	0x000000ff
        /*0800*/ 	.word	0x0002e850
        /*0804*/ 	.short	0x010a
        /*0806*/ 	.byte	0x05
	.zero		1


	//   ....[39]....
        /*0808*/ 	.word	0x0000d470
        /*080c*/ 	.word	0x000000ff
        /*0810*/ 	.word	0x0002e850
        /*0814*/ 	.short	0x010a
        /*0816*/ 	.byte	0x05
	.zero		1


	//   ....[40]....
        /*0818*/ 	.word	0x0000daf0
        /*081c*/ 	.word	0x000000ff
        /*0820*/ 	.word	0x00000000
        /*0824*/ 	.short	0x0101
        /*0826*/ 	.byte	0x05
	.zero		1


	//   ....[41]....
        /*0828*/ 	.word	0x0000f160
        /*082c*/ 	.word	0x000000ff
        /*0830*/ 	.word	0x00000000
        /*0834*/ 	.short	0x0101
        /*0836*/ 	.byte	0x04
	.zero		1


	//   ....[42]....
        /*0838*/ 	.word	0x00011390
        /*083c*/ 	.word	0x000000ff
        /*0840*/ 	.word	0x0002e880
        /*0844*/ 	.short	0x010a
        /*0846*/ 	.byte	0x28
	.zero		1


	//   ....[43]....
        /*0848*/ 	.word	0x000114f0
        /*084c*/ 	.word	0x000000ff
        /*0850*/ 	.word	0x0002e840
        /*0854*/ 	.short	0x010a
        /*0856*/ 	.byte	0x28
	.zero		1


	//   ....[44]....
        /*0858*/ 	.word	0x000120f0
        /*085c*/ 	.word	0x000000ff
        /*0860*/ 	.word	0x0002e800
        /*0864*/ 	.short	0x0107
        /*0866*/ 	.byte	0x28
	.zero		1


	//   ....[45]....
        /*0868*/ 	.word	0x00012140
        /*086c*/ 	.word	0x000000ff
        /*0870*/ 	.word	0x0002e800
        /*0874*/ 	.short	0x0101
        /*0876*/ 	.byte	0x28
	.zero		1


	//   ....[46]....
        /*0878*/ 	.word	0x00012160
        /*087c*/ 	.word	0x000000ff
        /*0880*/ 	.word	0x0002e820
        /*0884*/ 	.short	0x010a
        /*0886*/ 	.byte	0x28
	.zero		1


	//   ....[47]....
        /*0888*/ 	.word	0x000124b0
        /*088c*/ 	.word	0x00000004
        /*0890*/ 	.word	0x0002e880
        /*0894*/ 	.short	0x010a
        /*0896*/ 	.byte	0x3f
	.zero		1


	//   ....[48]....
        /*0898*/ 	.word	0x000126f0
        /*089c*/ 	.word	0x00000004
        /*08a0*/ 	.word	0x0002e840
        /*08a4*/ 	.short	0x010a
        /*08a6*/ 	.byte	0x3f
	.zero		1


	//   ....[49]....
        /*08a8*/ 	.word	0x00012990
        /*08ac*/ 	.word	0x00000013
        /*08b0*/ 	.word	0x0002e870
        /*08b4*/ 	.short	0x010a
        /*08b6*/ 	.byte	0x3f
	.zero		1


	//   ....[50]....
        /*08b8*/ 	.word	0x00012a00
        /*08bc*/ 	.word	0x00000013
        /*08c0*/ 	.word	0x0002e860
        /*08c4*/ 	.short	0x010a
        /*08c6*/ 	.byte	0x3f
	.zero		1


	//   ....[51]....
        /*08c8*/ 	.word	0x00013170
        /*08cc*/ 	.word	0x00000013
        /*08d0*/ 	.word	0x0002e850
        /*08d4*/ 	.short	0x0101
        /*08d6*/ 	.byte	0x3f
	.zero		1


	//   ....[52]....
        /*08d8*/ 	.word	0x000131f0
        /*08dc*/ 	.word	0x00000013
        /*08e0*/ 	.word	0x00000000
        /*08e4*/ 	.short	0x0101
        /*08e6*/ 	.byte	0x3f
	.zero		1


	//   ....[53]....
        /*08e8*/ 	.word	0x00013310
        /*08ec*/ 	.word	0x00000003
        /*08f0*/ 	.word	0x0002e870
        /*08f4*/ 	.short	0x010a
        /*08f6*/ 	.byte	0x3f
	.zero		1


	//   ....[54]....
        /*08f8*/ 	.word	0x000133a0
        /*08fc*/ 	.word	0x00000002
        /*0900*/ 	.word	0x0002e860
        /*0904*/ 	.short	0x010a
        /*0906*/ 	.byte	0x3f
	.zero		1


	//   ....[55]....
        /*0908*/ 	.word	0x00013a60
        /*090c*/ 	.word	0x00000002
        /*0910*/ 	.word	0x0002e850
        /*0914*/ 	.short	0x0101
        /*0916*/ 	.byte	0x3f
	.zero		1


	//   ....[56]....
        /*0918*/ 	.word	0x00013aa0
        /*091c*/ 	.word	0x00000000
        /*0920*/ 	.word	0x00000000
        /*0924*/ 	.short	0x0101
        /*0926*/ 	.byte	0x3f
	.zero		1


	//   ....[57]....
        /*0928*/ 	.word	0x00013b50
        /*092c*/ 	.word	0x00000007
        /*0930*/ 	.word	0x0002e820
        /*0934*/ 	.short	0x010a
        /*0936*/ 	.byte	0x3f
	.zero		1


	//   ....[58]....
        /*0938*/ 	.word	0x00013c90
        /*093c*/ 	.word	0x00000006
        /*0940*/ 	.word	0x00000000
        /*0944*/ 	.short	0x010a
        /*0946*/ 	.byte	0x3f
	.zero		1


	//   ....[59]....
        /*0948*/ 	.word	0x00013d00
        /*094c*/ 	.word	0x00000005
        /*0950*/ 	.word	0x00000000
        /*0954*/ 	.short	0x010a
        /*0956*/ 	.byte	0x3f
	.zero		1


	//   ....[60]....
        /*0958*/ 	.word	0x00013d50
        /*095c*/ 	.word	0x00000000
        /*0960*/ 	.word	0x0002e860
        /*0964*/ 	.short	0x010a
        /*0966*/ 	.byte	0x3f
	.zero		1


	//   ....[61]....
        /*0968*/ 	.word	0x00013da0
        /*096c*/ 	.word	0x00000005
        /*0970*/ 	.word	0x0002e860
        /*0974*/ 	.short	0x010a
        /*0976*/ 	.byte	0x3f
	.zero		1


	//   ....[62]....
        /*0978*/ 	.word	0x00013de0
        /*097c*/ 	.word	0x00000000
        /*0980*/ 	.word	0x0002e880
        /*0984*/ 	.short	0x010a
        /*0986*/ 	.byte	0x3f
	.zero		1


	//   ....[63]....
        /*0988*/ 	.word	0x00013e00
        /*098c*/ 	.word	0x00000005
        /*0990*/ 	.word	0x0002e880
        /*0994*/ 	.short	0x010a
        /*0996*/ 	.byte	0x3f
	.zero		1


	//   ....[64]....
        /*0998*/ 	.word	0x00013e70
        /*099c*/ 	.word	0x00000000
        /*09a0*/ 	.word	0x0002e800
        /*09a4*/ 	.short	0x010a
        /*09a6*/ 	.byte	0x3f
	.zero		1


	//   ....[65]....
        /*09a8*/ 	.word	0x00013ed0
        /*09ac*/ 	.word	0x00000000
        /*09b0*/ 	.word	0x0002e830
        /*09b4*/ 	.short	0x010a
        /*09b6*/ 	.byte	0x3f
	.zero		1


	//   ....[66]....
        /*09b8*/ 	.word	0x00013f30
        /*09bc*/ 	.word	0x00000003
        /*09c0*/ 	.word	0x0002e830
        /*09c4*/ 	.short	0x010a
        /*09c6*/ 	.byte	0x3f
	.zero		1


	//   ....[67]....
        /*09c8*/ 	.word	0x00013f90
        /*09cc*/ 	.word	0x00000003
        /*09d0*/ 	.word	0x0002e850
        /*09d4*/ 	.short	0x010a
        /*09d6*/ 	.byte	0x3f
	.zero		1


	//   ....[68]....
        /*09d8*/ 	.word	0x00013ff0
        /*09dc*/ 	.word	0x00000003
        /*09e0*/ 	.word	0x0002e830
        /*09e4*/ 	.short	0x010a
        /*09e6*/ 	.byte	0x3f
	.zero		1


	//   ....[69]....
        /*09e8*/ 	.word	0x00014050
        /*09ec*/ 	.word	0x00000003
        /*09f0*/ 	.word	0x0002e850
        /*09f4*/ 	.short	0x010a
        /*09f6*/ 	.byte	0x3f
	.zero		1


	//   ....[70]....
        /*09f8*/ 	.word	0x000140b0
        /*09fc*/ 	.word	0x00000005
        /*0a00*/ 	.word	0x0002e850
        /*0a04*/ 	.short	0x010a
        /*0a06*/ 	.byte	0x3f
	.zero		1


	//   ....[71]....
        /*0a08*/ 	.word	0x00014210
        /*0a0c*/ 	.word	0x00000003
        /*0a10*/ 	.word	0x0002e880
        /*0a14*/ 	.short	0x010a
        /*0a16*/ 	.byte	0x3f
	.zero		1


	//   ....[72]....
        /*0a18*/ 	.word	0x00014270
        /*0a1c*/ 	.word	0x00000003
        /*0a20*/ 	.word	0x0002e840
        /*0a24*/ 	.short	0x010a
        /*0a26*/ 	.byte	0x3f
	.zero		1


	//   ....[73]....
        /*0a28*/ 	.word	0x00014de0
        /*0a2c*/ 	.word	0x00000002
        /*0a30*/ 	.word	0x0002e820
        /*0a34*/ 	.short	0x010a
        /*0a36*/ 	.byte	0x3f
	.zero		1


	//   ....[74]....
        /*0a38*/ 	.word	0x00014e30
        /*0a3c*/ 	.word	0x00000004
        /*0a40*/ 	.word	0x0002e880
        /*0a44*/ 	.short	0x010a
        /*0a46*/ 	.byte	0x3f
	.zero		1


	//   ....[75]....
        /*0a48*/ 	.word	0x00014e80
        /*0a4c*/ 	.word	0x00000004
        /*0a50*/ 	.word	0x0002e840
        /*0a54*/ 	.short	0x010a
        /*0a56*/ 	.byte	0x3f
	.zero		1


	//   ....[76]....
        /*0a58*/ 	.word	0x00014ed0
        /*0a5c*/ 	.word	0x00000013
        /*0a60*/ 	.word	0x0002e870
        /*0a64*/ 	.short	0x010a
        /*0a66*/ 	.byte	0x3f
	.zero		1


	//   ....[77]....
        /*0a68*/ 	.word	0x00014f20
        /*0a6c*/ 	.word	0x00000013
        /*0a70*/ 	.word	0x0002e860
        /*0a74*/ 	.short	0x010a
        /*0a76*/ 	.byte	0x3f
	.zero		1


	//   ....[78]....
        /*0a78*/ 	.word	0x00014f80
        /*0a7c*/ 	.word	0x00000002
        /*0a80*/ 	.word	0x0002e870
        /*0a84*/ 	.short	0x010a
        /*0a86*/ 	.byte	0x3f
	.zero		1


	//   ....[79]....
        /*0a88*/ 	.word	0x00014fe0
        /*0a8c*/ 	.word	0x00000003
        /*0a90*/ 	.word	0x0002e860
        /*0a94*/ 	.short	0x010a
        /*0a96*/ 	.byte	0x3f
	.zero		1


	//   ....[80]....
        /*0a98*/ 	.word	0x00015030
        /*0a9c*/ 	.word	0x00000007
        /*0aa0*/ 	.word	0x0002e820
        /*0aa4*/ 	.short	0x010a
        /*0aa6*/ 	.byte	0x3f
	.zero		1


	//   ....[81]....
        /*0aa8*/ 	.word	0x00015080
        /*0aac*/ 	.word	0x00000006
        /*0ab0*/ 	.word	0x00000000
        /*0ab4*/ 	.short	0x010a
        /*0ab6*/ 	.byte	0x3f
	.zero		1


	//   ....[82]....
        /*0ab8*/ 	.word	0x000150d0
        /*0abc*/ 	.word	0x00000005
        /*0ac0*/ 	.word	0x00000000
        /*0ac4*/ 	.short	0x010a
        /*0ac6*/ 	.byte	0x3f
	.zero		1


	//   ....[83]....
        /*0ac8*/ 	.word	0x00015120
        /*0acc*/ 	.word	0x00000000
        /*0ad0*/ 	.word	0x0002e860
        /*0ad4*/ 	.short	0x010a
        /*0ad6*/ 	.byte	0x3f
	.zero		1


	//   ....[84]....
        /*0ad8*/ 	.word	0x00015170
        /*0adc*/ 	.word	0x00000005
        /*0ae0*/ 	.word	0x0002e860
        /*0ae4*/ 	.short	0x010a
        /*0ae6*/ 	.byte	0x3f
	.zero		1


	//   ....[85]....
        /*0ae8*/ 	.word	0x000151c0
        /*0aec*/ 	.word	0x00000000
        /*0af0*/ 	.word	0x0002e880
        /*0af4*/ 	.short	0x010a
        /*0af6*/ 	.byte	0x3f
	.zero		1


	//----- nvinfo : EIATTR_NUM_MBARRIERS
	.align		4
.L_1045:
        /*0af8*/ 	.byte	0x03, 0x38
        /*0afa*/ 	.short	0x0016


	//----- nvinfo : EIATTR_EXIT_INSTR_OFFSETS
	.align		4
        /*0afc*/ 	.byte	0x04, 0x1c
        /*0afe*/ 	.short	(.L_1047 - .L_1046)


	//   ....[0]....
.L_1046:
        /*0b00*/ 	.word	0x00013e50


	//----- nvinfo : EIATTR_MAX_THREADS
	.align		4
.L_1047:
        /*0b04*/ 	.byte	0x04, 0x05
        /*0b06*/ 	.short	(.L_1049 - .L_1048)
.L_1048:
        /*0b08*/ 	.word	0x00000180
        /*0b0c*/ 	.word	0x00000001
        /*0b10*/ 	.word	0x00000001


	//----- nvinfo : EIATTR_CRS_STACK_SIZE
	.align		4
.L_1049:
        /*0b14*/ 	.byte	0x04, 0x1e
        /*0b16*/ 	.short	(.L_1051 - .L_1050)
.L_1050:
        /*0b18*/ 	.word	0x00000000


	//----- nvinfo : EIATTR_CBANK_PARAM_SIZE
	.align		4
.L_1051:
        /*0b1c*/ 	.byte	0x03, 0x19
        /*0b1e*/ 	.short	0x0a70


	//----- nvinfo : EIATTR_PARAM_CBANK
	.align		4
        /*0b20*/ 	.byte	0x04, 0x0a
        /*0b22*/ 	.short	(.L_1053 - .L_1052)
	.align		4
.L_1052:
        /*0b24*/ 	.word	index@(.nv.constant0._ZN7cutlass13device_kernelIN5flash11enable_sm90INS1_16FlashAttnFwdSm90INS1_25CollectiveMainloopFwdSm90ILi2EN4cute5tupleIJNS5_1CILi1EEES8_S8_EEENS6_IJNS7_ILi128EEENS7_ILi224EEESA_EEELi128ENS_12float_e4m3_tEfNS_4arch4Sm90ELb1ELb0ELb0ELb0ELb0ELb0ELb0ELb1ELb1ELb1ELb1ELb0EEENS1_21CollectiveEpilogueFwdINS6_IJSA_SA_SB_EEES9_NS_10bfloat16_tESF_Li256ELb0ELb1ELb1ELb1EEENS1_19SingleTileSchedulerILb0ELb1ELb1ELi128EEEEEEEEEvNT_6ParamsE)
        /*0b28*/ 	.short	0x0210
        /*0b2a*/ 	.short	0x0a70


	//----- nvinfo : EIATTR_SW_WAR
	.align		4
.L_1053:
        /*0b2c*/ 	.byte	0x04, 0x36
        /*0b2e*/ 	.short	(.L_1055 - .L_1054)
.L_1054:
        /*0b30*/ 	.word	0x00000008
.L_1055:


//--------------------- .nv.info._ZN7cutlass13device_kernelIN5flash11enable_sm90INS1_16FlashAttnFwdSm90INS1_25CollectiveMainloopFwdSm90ILi2EN4cute5tupleIJNS5_1CILi1EEES8_S8_EEENS6_IJNS7_ILi128EEENS7_ILi224EEESA_EEELi128ENS_12float_e4m3_tEfNS_4arch4Sm90ELb1ELb0ELb0ELb1ELb0ELb0ELb0ELb1ELb1ELb1ELb1ELb0EEENS1_21CollectiveEpilogueFwdINS6_IJSA_SA_SB_EEES9_NS_10bfloat16_tESF_Li256ELb1ELb1ELb1ELb1EEENS1_36VarlenDynamicPersistentTileSchedulerILi128ELi224ELi256ELi128ELb1ELb1ELb1ELb1ELb1ELb1EEEEEEEEEvNT_6ParamsE --------------------------
	.section	.nv.info._ZN7cutlass13device_kernelIN5flash11enable_sm90INS1_16FlashAttnFwdSm90INS1_25CollectiveMainloopFwdSm90ILi2EN4cute5tupleIJNS5_1CILi1EEES8_S8_EEENS6_IJNS7_ILi128EEENS7_ILi224EEESA_EEELi128ENS_12float_e4m3_tEfNS_4arch4Sm90ELb1ELb0ELb0ELb1ELb0ELb0ELb0ELb1ELb1ELb1ELb1ELb0EEENS1_21CollectiveEpilogueFwdINS6_IJSA_SA_SB_EEES9_NS_10bfloat16_tESF_Li256ELb1ELb1ELb1ELb1EEENS1_36VarlenDynamicPersistentTileSchedulerILi128ELi224ELi256ELi128ELb1ELb1ELb1ELb1ELb1ELb1EEEEEEEEEvNT_6ParamsE,"",@"SHT_CUDA_INFO"
	.sectionflags	@""
	.align	4


	//----- nvinfo : EIATTR_CUDA_API_VERSION
	.align		4
        /*0000*/ 	.byte	0x04, 0x37
        /*0002*/ 	.short	(.L_1057 - .L_1056)
.L_1056:
        /*0004*/ 	.word	0x00000082


	//----- nvinfo : EIATTR_KPARAM_INFO
	.align		4
.L_1057:
        /*0008*/ 	.byte	0x04, 0x17
        /*000a*/ 	.short	(.L_1059 - .L_1058)
.L_1058:
        /*000c*/ 	.word	0x00000000
        /*0010*/ 	.short	0x0000
        /*0012*/ 	.short	0x0070
        /*0014*/ 	.byte	0x00, 0xf0, 0x01, 0x2a


	//----- nvinfo : EIATTR_SPARSE_MMA_MASK
	.align		4
.L_1059:
        /*0018*/ 	.byte	0x03, 0x50
        /*001a*/ 	.short	0x0000


	//----- nvinfo : EIATTR_MAXREG_COUNT
	.align		4
        /*001c*/ 	.byte	0x03, 0x1b
        /*001e*/ 	.short	0x00a8


	//----- nvinfo : EIATTR_NUM_BARRIERS
	.align		4
        /*0020*/ 	.byte	0x02, 0x4c
        /*0022*/ 	.byte	0x10
	.zero		1


	//----- nvinfo : EIATTR_EXTERNS
	.align		4
        /*0024*/ 	.byte	0x04, 0x0f
        /*0026*/ 	.short	(.L_1061 - .L_1060)


	//   ....[0]....
	.align		4
.L_1060:
        /*0028*/ 	.word	index@(__assertfail)


	//----- nvinfo : EIATTR_ANNOTATIONS
	.align		4
.L_1061:
        /*002c*/ 	.byte	0x04, 0x55
        /*002e*/ 	.short	(.L_1063 - .L_1062)


	//   ....[0]....
.L_1062:
        /* <DEDUP_REMOVED lines=47> */


	//----- nvinfo : EIATTR_MERCURY_ISA_VERSION
	.align		4
.L_1063:
        /*0308*/ 	.byte	0x03, 0x5f
        /*030a*/ 	.short	0x0101


	//----- nvinfo : EIATTR_UNUSED_LOAD_BYTE_OFFSET
	.align		4
        /*030c*/ 	.byte	0x04, 0x44
        /*030e*/ 	.short	(.L_1065 - .L_1064)


	//   ....[0]....
.L_1064:
        /*0310*/ 	.word	0x00000a40
        /*0314*/ 	.word	0x0000fff0


	//   ....[1]....
        /*0318*/ 	.word	0x0000e840
        /*031c*/ 	.word	0x0000fff0


	//----- nvinfo : EIATTR_INT_WARP_WIDE_INSTR_OFFSETS
	.align		4
.L_1065:
        /*0320*/ 	.byte	0x04, 0x31
        /*0322*/ 	.short	(.L_1067 - .L_1066)


	//   ....[0]....
.L_1066:
        /*0324*/ 	.word	0x00000130


	//   ....[1]....
        /*0328*/ 	.word	0x00000170


	//   ....[2]....
        /*032c*/ 	.word	0x000001e0


	//   ....[3]....
        /*0330*/ 	.word	0x00014290


	//   ....[4]....
        /*0334*/ 	.word	0x00014320


	//   ....[5]....
        /*0338*/ 	.word	0x00016d50


	//   ....[6]....
        /*033c*/ 	.word	0x00016de0


	//----- nvinfo : EIATTR_COOP_GROUP_MASK_REGIDS
	.align		4
.L_1067:
        /*0340*/ 	.byte	0x04, 0x29
        /*0342*/ 	.short	(.L_1069 - .L_1068)


	//   ....[0]....
.L_1068:
        /*0344*/ 	.word	0xffffffff


	//   ....[1]....
        /*0348*/ 	.word	0xffffffff


	//   ....[2]....
        /*034c*/ 	.word	0xffffffff


	//   ....[3]....
        /*0350*/ 	.word	0xffffffff


	//   ....[4]....
        /*0354*/ 	.word	0xffffffff


	//   ....[5]....
        /*0358*/ 	.word	0xffffffff


	//   ....[6]....
        /*035c*/ 	.word	0xffffffff


	//   ....[7]....
        /*0360*/ 	.word	0xffffffff


	//   ....[8]....
        /*0364*/ 	.word	0xffffffff


	//   ....[9]....
        /*0368*/ 	.word	0xffffffff


	//   ....[10]....
        /*036c*/ 	.word	0xffffffff


	//   ....[11]....
        /*0370*/ 	.word	0xffffffff


	//   ....[12]....
        /*0374*/ 	.word	0xffffffff


	//   ....[13]....
        /*0378*/ 	.word	0xffffffff


	//   ....[14]....
        /*037c*/ 	.word	0xffffffff


	//   ....[15]....
        /*0380*/ 	.word	0xffffffff


	//   ....[16]....
        /*0384*/ 	.word	0xffffffff


	//   ....[17]....
        /*0388*/ 	.word	0xffffffff


	//   ....[18]....
        /*038c*/ 	.word	0xffffffff


	//   ....[19]....
        /*0390*/ 	.word	0xffffffff


	//   ....[20]....
        /*0394*/ 	.word	0xffffffff


	//   ....[21]....
        /*0398*/ 	.word	0xffffffff


	//   ....[22]....
        /*039c*/ 	.word	0xffffffff


	//   ....[23]....
        /*03a0*/ 	.word	0xffffffff


	//   ....[24]....
        /*03a4*/ 	.word	0xffffffff


	//   ....[25]....
        /*03a8*/ 	.word	0xffffffff


	//   ....[26]....
        /*03ac*/ 	.word	0xffffffff


	//   ....[27]....
        /*03b0*/ 	.word	0xffffffff


	//   ....[28]....
        /*03b4*/ 	.word	0xffffffff


	//   ....[29]....
        /*03b8*/ 	.word	0xffffffff


	//   ....[30]....
        /*03bc*/ 	.word	0xffffffff


	//   ....[31]....
        /*03c0*/ 	.word	0xffffffff


	//   ....[32]....
        /*03c4*/ 	.word	0xffffffff


	//   ....[33]....
        /*03c8*/ 	.word	0xffffffff


	//   ....[34]....
        /*03cc*/ 	.word	0xffffffff


	//   ....[35]....
        /*03d0*/ 	.word	0xffffffff


	//   ....[36]....
        /*03d4*/ 	.word	0xffffffff


	//   ....[37]....
        /*03d8*/ 	.word	0xffffffff


	//   ....[38]....
        /*03dc*/ 	.word	0xffffffff


	//   ....[39]....
        /*03e0*/ 	.word	0xffffffff


	//   ....[40]....
        /*03e4*/ 	.word	0xffffffff


	//   ....[41]....
        /*03e8*/ 	.word	0xffffffff


	//   ....[42]....
        /*03ec*/ 	.word	0xffffffff


	//   ....[43]....
        /*03f0*/ 	.word	0xffffffff


	//   ....[44]....
        /*03f4*/ 	.word	0xffffffff


	//   ....[45]....
        /*03f8*/ 	.word	0xffffffff


	//   ....[46]....
        /*03fc*/ 	.word	0xffffffff


	//   ....[47]....
        /*0400*/ 	.word	0xffffffff


	//   ....[48]....
        /*0404*/ 	.word	0xffffffff


	//   ....[49]....
        /*0408*/ 	.word	0xffffffff


	//   ....[50]....
        /*040c*/ 	.word	0xffffffff


	//   ....[51]....
        /*0410*/ 	.word	0xffffffff


	//   ....[52]....
        /*0414*/ 	.word	0xffffffff


	//   ....[53]....
        /*0418*/ 	.word	0xffffffff


	//   ....[54]....
        /*041c*/ 	.word	0xffffffff


	//   ....[55]....
        /*0420*/ 	.word	0xffffffff


	//   ....[56]....
        /*0424*/ 	.word	0xffffffff


	//   ....[57]....
        /*0428*/ 	.word	0xffffffff


	//   ....[58]....
        /*042c*/ 	.word	0xffffffff


	//   ....[59]....
        /*0430*/ 	.word	0xffffffff


	//   ....[60]....
        /*0434*/ 	.word	0xffffffff


	//   ....[61]....
        /*0438*/ 	.word	0xffffffff


	//   ....[62]....
        /*043c*/ 	.word	0xffffffff


	//   ....[63]....
        /*0440*/ 	.word	0xffffffff


	//   ....[64]....
        /*0444*/ 	.word	0xffffffff


	//   ....[65]....
        /*0448*/ 	.word	0xffffffff


	//   ....[66]....
        /*044c*/ 	.word	0xffffffff


	//   ....[67]....
        /*0450*/ 	.word	0xffffffff


	//   ....[68]....
        /*0454*/ 	.word	0xffffffff


	//   ....[69]....
        /*0458*/ 	.word	0xffffffff


	//   ....[70]....
        /*045c*/ 	.word	0xffffffff


	//   ....[71]....
        /*0460*/ 	.word	0xffffffff


	//   ....[72]....
        /*0464*/ 	.word	0xffffffff


	//   ....[73]....
        /*0468*/ 	.word	0xffffffff


	//   ....[74]....
        /*046c*/ 	.word	0xffffffff


	//   ....[75]....
        /*0470*/ 	.word	0xffffffff


	//   ....[76]....
        /*0474*/ 	.word	0xffffffff


	//   ....[77]....
        /*0478*/ 	.word	0xffffffff


	//   ....[78]....
        /*047c*/ 	.word	0xffffffff


	//   ....[79]....
        /*0480*/ 	.word	0xffffffff


	//   ....[80]....
        /*0484*/ 	.word	0xffffffff


	//   ....[81]....
        /*0488*/ 	.word	0xffffffff


	//   ....[82]....
        /*048c*/ 	.word	0xffffffff


	//   ....[83]....
        /*0490*/ 	.word	0xffffffff


	//   ....[84]....
        /*0494*/ 	.word	0xffffffff


	//   ....[85]....
        /*0498*/ 	.word	0xffffffff


	//   ....[86]....
        /*049c*/ 	.word	0xffffffff


	//   ....[87]....
        /*04a0*/ 	.word	0xffffffff


	//   ....[88]....
        /*04a4*/ 	.word	0xffffffff


	//   ....[89]....
        /*04a8*/ 	.word	0xffffffff


	//   ....[90]....
        /*04ac*/ 	.word	0xffffffff


	//   ....[91]....
        /*04b0*/ 	.word	0xffffffff


	//   ....[92]....
        /*04b4*/ 	.word	0xffffffff


	//   ....[93]....
        /*04b8*/ 	.word	0xffffffff


	//   ....[94]....
        /*04bc*/ 	.word	0xffffffff


	//   ....[95]....
        /*04c0*/ 	.word	0xffffffff


	//   ....[96]....
        /*04c4*/ 	.word	0xffffffff


	//   ....[97]....
        /*04c8*/ 	.word	0xffffffff


	//   ....[98]....
        /*04cc*/ 	.word	0xffffffff


	//   ....[99]....
        /*04d0*/ 	.word	0xffffffff


	//   ....[100]....
        /*04d4*/ 	.word	0xffffffff


	//   ....[101]....
        /*04d8*/ 	.word	0xffffffff


	//   ....[102]....
        /*04dc*/ 	.word	0xffffffff


	//   ....[103]....
        /*04e0*/ 	.word	0xffffffff


	//   ....[104]....
        /*04e4*/ 	.word	0xffffffff


	//   ....[105]....
        /*04e8*/ 	.word	0xffffffff


	//   ....[106]....
        /*04ec*/ 	.word	0xffffffff


	//   ....[107]....
        /*04f0*/ 	.word	0xffffffff


	//   ....[108]....
        /*04f4*/ 	.word	0xffffffff


	//   ....[109]....
        /*04f8*/ 	.word	0xffffffff


	//   ....[110]....
        /*04fc*/ 	.word	0xffffffff


	//   ....[111]....
        /*0500*/ 	.word	0xffffffff


	//   ....[112]....
        /*0504*/ 	.word	0xffffffff


	//   ....[113]....
        /*0508*/ 	.word	0xffffffff


	//   ....[114]....
        /*050c*/ 	.word	0xffffffff


	//   ....[115]....
        /*0510*/ 	.word	0xffffffff


	//   ....[116]....
        /*0514*/ 	.word	0xffffffff


	//   ....[117]....
        /*0518*/ 	.word	0xffffffff


	//   ....[118]....
        /*051c*/ 	.word	0xffffffff


	//   ....[119]....
        /*0520*/ 	.word	0xffffffff


	//   ....[120]....
        /*0524*/ 	.word	0xffffffff


	//   ....[121]....
        /*0528*/ 	.word	0xffffffff


	//   ....[122]....
        /*052c*/ 	.word	0xffffffff


	//   ....[123]....
        /*0530*/ 	.word	0xffffffff


	//   ....[124]....
        /*0534*/ 	.word	0xffffffff


	//   ....[125]....
        /*0538*/ 	.word	0xffffffff


	//   ....[126]....
        /*053c*/ 	.word	0xffffffff


	//   ....[127]....
        /*0540*/ 	.word	0xffffffff


	//   ....[128]....
        /*0544*/ 	.word	0xffffffff


	//   ....[129]....
        /*0548*/ 	.word	0xffffffff


	//   ....[130]....
        /*054c*/ 	.word	0xffffffff


	//   ....[131]....
        /*0550*/ 	.word	0xffffffff


	//   ....[132]....
        /*0554*/ 	.word	0xffffffff


	//   ....[133]....
        /*0558*/ 	.word	0xffffffff


	//   ....[134]....
        /*055c*/ 	.word	0xffffffff


	//   ....[135]....
        /*0560*/ 	.word	0xffffffff


	//   ....[136]....
        /*0564*/ 	.word	0xffffffff


	//   ....[137]....
        /*0568*/ 	.word	0xffffffff


	//   ....[138]....
        /*056c*/ 	.word	0xffffffff


	//   ....[139]....
        /*0570*/ 	.word	0xffffffff


	//   ....[140]....
        /*0574*/ 	.word	0xffffffff


	//   ....[141]....
        /*0578*/ 	.word	0xffffffff


	//   ....[142]....
        /*057c*/ 	.word	0xffffffff


	//   ....[143]....
        /*0580*/ 	.word	0xffffffff


	//   ....[144]....
        /*0584*/ 	.word	0xffffffff


	//   ....[145]....
        /*0588*/ 	.word	0xffffffff


	//   ....[146]....
        /*058c*/ 	.word	0xffffffff


	//   ....[147]....
        /*0590*/ 	.word	0xffffffff


	//   ....[148]....
        /*0594*/ 	.word	0xffffffff


	//   ....[149]....
        /*0598*/ 	.word	0xffffffff


	//   ....[150]....
        /*059c*/ 	.word	0xffffffff


	//   ....[151]....
        /*05a0*/ 	.word	0xffffffff


	//   ....[152]....
        /*05a4*/ 	.word	0xffffffff


	//   ....[153]....
        /*05a8*/ 	.word	0xffffffff


	//   ....[154]....
        /*05ac*/ 	.word	0xffffffff


	//   ....[155]....
        /*05b0*/ 	.word	0xffffffff


	//   ....[156]....
        /*05b4*/ 	.word	0xffffffff


	//   ....[157]....
        /*05b8*/ 	.word	0xffffffff


	//   ....[158]....
        /*05bc*/ 	.word	0xffffffff


	//   ....[159]....
        /*05c0*/ 	.word	0xffffffff


	//   ....[160]....
        /*05c4*/ 	.word	0xffffffff


	//   ....[161]....
        /*05c8*/ 	.word	0xffffffff


	//   ....[162]....
        /*05cc*/ 	.word	0xffffffff


	//   ....[163]....
        /*05d0*/ 	.word	0xffffffff


	//   ....[164]....
        /*05d4*/ 	.word	0xffffffff


	//   ....[165]....
        /*05d8*/ 	.word	0xffffffff


	//   ....[166]....
        /*05dc*/ 	.word	0xffffffff


	//   ....[167]....
        /*05e0*/ 	.word	0xffffffff


	//   ....[168]....
        /*05e4*/ 	.word	0xffffffff


	//   ....[169]....
        /*05e8*/ 	.word	0x0500000f


	//   ....[170]....
        /*05ec*/ 	.word	0x0500000f


	//   ....[171]....
        /*05f0*/ 	.word	0x0500000f


	//   ....[172]....
        /*05f4*/ 	.word	0x0500000f


	//   ....[173]....
        /*05f8*/ 	.word	0x0500000f


	//   ....[174]....
        /*05fc*/ 	.word	0x0500000f


	//   ....[175]....
        /*0600*/ 	.word	0x0500000f


	//   ....[176]....
        /*0604*/ 	.word	0x0500000f


	//   ....[177]....
        /*0608*/ 	.word	0x0500000f


	//   ....[178]....
        /*060c*/ 	.word	0x0500000f


	//   ....[179]....
        /*0610*/ 	.word	0x0500000f


	//   ....[180]....
        /*0614*/ 	.word	0x0500000f


	//   ....[181]....
        /*0618*/ 	.word	0x0500000f


	//   ....[182]....
        /*061c*/ 	.word	0x0500000f


	//   ....[183]....
        /*0620*/ 	.word	0x0500000f


	//   ....[184]....
        /*0624*/ 	.word	0x0500000f


	//   ....[185]....
        /*0628*/ 	.word	0x0500000f


	//   ....[186]....
        /*062c*/ 	.word	0x0500000f


	//----- nvinfo : EIATTR_COOP_GROUP_INSTR_OFFSETS
	.align		4
.L_1069:
        /*0630*/ 	.byte	0x04, 0x28
        /*0632*/ 	.short	(.L_1071 - .L_1070)


	//   ....[0]....
.L_1070:
        /*0634*/ 	.word	0x00000070


	//   ....[1]....
        /*0638*/ 	.word	0x00000140


	//   ....[2]....
        /*063c*/ 	.word	0x00000190


	//   ....[3]....
        /*0640*/ 	.word	0x000003c0


	//   ....[4]....
        /*0644*/ 	.word	0x00000520


	//   ....[5]....
        /*0648*/ 	.word	0x00000640


	//   ....[6]....
        /*064c*/ 	.word	0x000007a0


	//   ....[7]....
        /*0650*/ 	.word	0x00001e40


	//   ....[8]....
        /*0654*/ 	.word	0x00002a30


	//   ....[9]....
        /*0658*/ 	.word	0x00002a60


	//   ....[10]....
        /*065c*/ 	.word	0x00003910


	//   ....[11]....
        /*0660*/ 	.word	0x000039d0


	//   ....[12]....
        /*0664*/ 	.word	0x00004900


	//   ....[13]....
        /*0668*/ 	.word	0x00004a00


	//   ....[14]....
        /*066c*/ 	.word	0x000070f0


	//   ....[15]....
        /*0670*/ 	.word	0x00007120


	//   ....[16]....
        /*0674*/ 	.word	0x00007ca0


	//   ....[17]....
        /*0678*/ 	.word	0x00007d70


	//   ....[18]....
        /*067c*/ 	.word	0x00008cb0


	//   ....[19]....
        /*0680*/ 	.word	0x00008d00


	//   ....[20]....
        /*0684*/ 	.word	0x0000bc60


	//   ....[21]....
        /*0688*/ 	.word	0x0000bc70


	//   ....[22]....
        /*068c*/ 	.word	0x0000bcb0


	//   ....[23]....
        /*0690*/ 	.word	0x0000bcc0


	//   ....[24]....
        /*0694*/ 	.word	0x0000e080


	//   ....[25]....
        /*0698*/ 	.word	0x0000e090


	//   ....[26]....
        /*069c*/ 	.word	0x0000e110


	//   ....[27]....
        /*06a0*/ 	.word	0x0000e120


	//   ....[28]....
        /*06a4*/ 	.word	0x0000ef70


	//   ....[29]....
        /*06a8*/ 	.word	0x0000efa0


	//   ....[30]....
        /*06ac*/ 	.word	0x0000efd0


	//   ....[31]....
        /*06b0*/ 	.word	0x0000f000


	//   ....[32]....
        /*06b4*/ 	.word	0x0000f030


	//   ....[33]....
        /*06b8*/ 	.word	0x0000f080


	//   ....[34]....
        /*06bc*/ 	.word	0x0000f0b0


	//   ....[35]....
        /*06c0*/ 	.word	0x0000f0e0


	//   ....[36]....
        /*06c4*/ 	.word	0x0000f110


	//   ....[37]....
        /*06c8*/ 	.word	0x0000f130


	//   ....[38]....
        /*06cc*/ 	.word	0x0000f140


	//   ....[39]....
        /*06d0*/ 	.word	0x0000f150


	//   ....[40]....
        /*06d4*/ 	.word	0x0000f160


	//   ....[41]....
        /*06d8*/ 	.word	0x0000f170


	//   ....[42]....
        /*06dc*/ 	.word	0x0000f180


	//   ....[43]....
        /*06e0*/ 	.word	0x0000f1b0


	//   ....[44]....
        /*06e4*/ 	.word	0x0000f1e0


	//   ....[45]....
        /*06e8*/ 	.word	0x0000f1f0


	//   ....[46]....
        /*06ec*/ 	.word	0x0000f200


	//   ....[47]....
        /*06f0*/ 	.word	0x0000f210


	//   ....[48]....
        /*06f4*/ 	.word	0x0000f220


	//   ....[49]....
        /*06f8*/ 	.word	0x0000f230


	//   ....[50]....
        /*06fc*/ 	.word	0x0000f240


	//   ....[51]....
        /*0700*/ 	.word	0x0000f250


	//   ....[52]....
        /*0704*/ 	.word	0x0000f280


	//   ....[53]....
        /*0708*/ 	.word	0x0000f290


	//   ....[54]....
        /*070c*/ 	.word	0x0000f2a0


	//   ....[55]....
        /*0710*/ 	.word	0x0000f2b0


	//   ....[56]....
        /*0714*/ 	.word	0x0000f2c0


	//   ....[57]....
        /*0718*/ 	.word	0x0000f2d0


	//   ....[58]....
        /*071c*/ 	.word	0x0000f2f0


	//   ....[59]....
        /*0720*/ 	.word	0x0000f310


	//   ....[60]....
        /*0724*/ 	.word	0x0000f330


	//   ....[61]....
        /*0728*/ 	.word	0x0000f360


	//   ....[62]....
        /*072c*/ 	.word	0x0000f370


	//   ....[63]....
        /*0730*/ 	.word	0x0000f380


	//   ....[64]....
        /*0734*/ 	.word	0x0000f390


	//   ....[65]....
        /*0738*/ 	.word	0x0000f3a0


	//   ....[66]....
        /*073c*/ 	.word	0x0000f3c0


	//   ....[67]....
        /*0740*/ 	.word	0x0000f3d0


	//   ....[68]....
        /*0744*/ 	.word	0x0000f3e0


	//   ....[69]....
        /*0748*/ 	.word	0x0000f3f0


	//   ....[70]....
        /*074c*/ 	.word	0x0000f420


	//   ....[71]....
        /*0750*/ 	.word	0x0000f450


	//   ....[72]....
        /*0754*/ 	.word	0x0000f480


	//   ....[73]....
        /*0758*/ 	.word	0x0000f4a0


	//   ....[74]....
        /*075c*/ 	.word	0x0000f4b0


	//   ....[75]....
        /*0760*/ 	.word	0x0000f4c0


	//   ....[76]....
        /*0764*/ 	.word	0x0000f4e0


	//   ....[77]....
        /*0768*/ 	.word	0x0000f510


	//   ....[78]....
        /*076c*/ 	.word	0x0000f530


	//   ....[79]....
        /*0770*/ 	.word	0x0000f550


	//   ....[80]....
        /*0774*/ 	.word	0x0000f580


	//   ....[81]....
        /*0778*/ 	.word	0x0000f5b0


	//   ....[82]....
        /*077c*/ 	.word	0x0000f5e0


	//   ....[83]....
        /*0780*/ 	.word	0x0000f5f0


	//   ....[84]....
        /*0784*/ 	.word	0x0000f600


	//   ....[85]....
        /*0788*/ 	.word	0x0000f620


	//   ....[86]....
        /*078c*/ 	.word	0x0000f650


	//   ....[87]....
        /*0790*/ 	.word	0x0000f680


	//   ....[88]....
        /*0794*/ 	.word	0x0000f6b0


	//   ....[89]....
        /*0798*/ 	.word	0x0000f6e0


	//   ....[90]....
        /*079c*/ 	.word	0x0000f710


	//   ....[91]....
        /*07a0*/ 	.word	0x0000f740


	//   ....[92]....
        /*07a4*/ 	.word	0x0000fff0


	//   ....[93]....
        /*07a8*/ 	.word	0x00010000


	//   ....[94]....
        /*07ac*/ 	.word	0x00010010


	//   ....[95]....
        /*07b0*/ 	.word	0x00010050


	//   ....[96]....
        /*07b4*/ 	.word	0x000107d0


	//   ....[97]....
        /*07b8*/ 	.word	0x00010810


	//   ....[98]....
        /*07bc*/ 	.word	0x000108e0


	//   ....[99]....
        /*07c0*/ 	.word	0x00010900


	//   ....[100]....
        /*07c4*/ 	.word	0x000109c0


	//   ....[101]....
        /*07c8*/ 	.word	0x000109e0


	//   ....[102]....
        /*07cc*/ 	.word	0x00010ab0


	//   ....[103]....
        /*07d0*/ 	.word	0x00010ad0


	//   ....[104]....
        /*07d4*/ 	.word	0x00011000


	//   ....[105]....
        /*07d8*/ 	.word	0x00011010


	//   ....[106]....
        /*07dc*/ 	.word	0x00011450


	//   ....[107]....
        /*07e0*/ 	.word	0x00011460


	//   ....[108]....
        /*07e4*/ 	.word	0x000121b0


	//   ....[109]....
        /*07e8*/ 	.word	0x000121d0


	//   ....[110]....
        /*07ec*/ 	.word	0x00012290


	//   ....[111]....
        /*07f0*/ 	.word	0x000122b0


	//   ....[112]....
        /*07f4*/ 	.word	0x00012370


	//   ....[113]....
        /*07f8*/ 	.word	0x00012390


	//   ....[114]....
        /*07fc*/ 	.word	0x00012460


	//   ....[115]....
        /*0800*/ 	.word	0x00012480


	//   ....[116]....
        /*0804*/ 	.word	0x000125c0


	//   ....[117]....
        /*0808*/ 	.word	0x000127f0


	//   ....[118]....
        /*080c*/ 	.word	0x00012830


	//   ....[119]....
        /*0810*/ 	.word	0x00012870


	//   ....[120]....
        /*0814*/ 	.word	0x000128a0


	//   ....[121]....
        /*0818*/ 	.word	0x000128d0


	//   ....[122]....
        /*081c*/ 	.word	0x00012900


	//   ....[123]....
        /*0820*/ 	.word	0x00012a90


	//   ....[124]....
        /*0824*/ 	.word	0x00012ac0


	//   ....[125]....
        /*0828*/ 	.word	0x00012b00


	//   ....[126]....
        /*082c*/ 	.word	0x00012b30


	//   ....[127]....
        /*0830*/ 	.word	0x00012b60


	//   ....[128]....
        /*0834*/ 	.word	0x00012b90


	//   ....[129]....
        /*0838*/ 	.word	0x00012c30


	//   ....[130]....
        /*083c*/ 	.word	0x00012c80


	//   ....[131]....
        /*0840*/ 	.word	0x00012c90


	//   ....[132]....
        /*0844*/ 	.word	0x00012cd0


	//   ....[133]....
        /*0848*/ 	.word	0x00014a20


	//   ....[134]....
        /*084c*/ 	.word	0x00015530


	//   ....[135]....
        /*0850*/ 	.word	0x00015570


	//   ....[136]....
        /*0854*/ 	.word	0x00015620


	//   ....[137]....
        /*0858*/ 	.word	0x00015630


	//   ....[138]....
        /*085c*/ 	.word	0x000156c0


	//   ....[139]....
        /*0860*/ 	.word	0x000156d0


	//   ....[140]....
        /*0864*/ 	.word	0x00015760


	//   ....[141]....
        /*0868*/ 	.word	0x00015770


	//   ....[142]....
        /*086c*/ 	.word	0x00015800


	//   ....[143]....
        /*0870*/ 	.word	0x00015810


	//   ....[144]....
        /*0874*/ 	.word	0x000158a0


	//   ....[145]....
        /*0878*/ 	.word	0x000158b0


	//   ....[146]....
        /*087c*/ 	.word	0x00015940


	//   ....[147]....
        /*0880*/ 	.word	0x00015950


	//   ....[148]....
        /*0884*/ 	.word	0x000159c0


	//   ....[149]....
        /*0888*/ 	.word	0x000159e0


	//   ....[150]....
        /*088c*/ 	.word	0x00017930


	//   ....[151]....
        /*0890*/ 	.word	0x00017960


	//   ....[152]....
        /*0894*/ 	.word	0x00017990


	//   ....[153]....
        /*0898*/ 	.word	0x000179d0


	//   ....[154]....
        /*089c*/ 	.word	0x000179e0


	//   ....[155]....
        /*08a0*/ 	.word	0x00017a10


	//   ....[156]....
        /*08a4*/ 	.word	0x00017a20


	//   ....[157]....
        /*08a8*/ 	.word	0x00017a60


	//   ....[158]....
        /*08ac*/ 	.word	0x00017bd0


	//   ....[159]....
        /*08b0*/ 	.word	0x00017c00


	//   ....[160]....
        /*08b4*/ 	.word	0x00017c30


	//   ....[161]....
        /*08b8*/ 	.word	0x00017c60


	//   ....[162]....
        /*08bc*/ 	.word	0x00017c90


	//   ....[163]....
        /*08c0*/ 	.word	0x00017cc0


	//   ....[164]....
        /*08c4*/ 	.word	0x00017d40


	//   ....[165]....
        /*08c8*/ 	.word	0x00017d80


	//   ....[166]....
        /*08cc*/ 	.word	0x00017d90


	//   ....[167]....
        /*08d0*/ 	.word	0x00017dd0


	//   ....[168]....
        /*08d4*/ 	.word	0x000188b0


	//   ....[169]....
        /*08d8*/ 	.word	0x00018eb0


	//   ....[170]....
        /*08dc*/ 	.word	0x00019090


	//   ....[171]....
        /*08e0*/ 	.word	0x00019110


	//   ....[172]....
        /*08e4*/ 	.word	0x00019170


	//   ....[173]....
        /*08e8*/ 	.word	0x00019270


	//   ....[174]....
        /*08ec*/ 	.word	0x000192d0


	//   ....[175]....
        /*08f0*/ 	.word	0x000193d0


	//   ....[176]....
        /*08f4*/ 	.word	0x00019430


	//   ....[177]....
        /*08f8*/ 	.word	0x00019530


	//   ....[178]....
        /*08fc*/ 	.word	0x00019590


	//   ....[179]....
        /*0900*/ 	.word	0x00019690


	//   ....[180]....
        /*0904*/ 	.word	0x000196f0


	//   ....[181]....
        /*0908*/ 	.word	0x000197e0


	//   ....[182]....
        /*090c*/ 	.word	0x00019840


	//   ....[183]....
        /*0910*/ 	.word	0x00019930


	//   ....[184]....
        /*0914*/ 	.word	0x00019990


	//   ....[185]....
        /*0918*/ 	.word	0x00019a30


	//   ....[186]....
        /*091c*/ 	.word	0x00019dc0


	//----- nvinfo : EIATTR_REG_RECONFIG
	.align		4
.L_1071:
        /*0920*/ 	.byte	0x01, 0x54
	.zero		2


	//----- nvinfo : EIATTR_SYSCALL_OFFSETS
	.align		4
        /*0924*/ 	.byte	0x04, 0x46
        /*0926*/ 	.short	(.L_1073 - .L_1072)


	//   ....[0]....
.L_1072:
        /*0928*/ 	.word	0x00001fc0


	//   ....[1]....
        /*092c*/ 	.word	0x00014490


	//   ....[2]....
        /*0930*/ 	.word	0x000145f0


	//   ....[3]....
        /*0934*/ 	.word	0x00014750


	//   ....[4]....
        /*0938*/ 	.word	0x00014890


	//   ....[5]....
        /*093c*/ 	.word	0x000151e0


	//----- nvinfo : EIATTR_MBARRIER_INSTR_OFFSETS
	.align		4
.L_1073:
        /*0940*/ 	.byte	0x04, 0x39
        /*0942*/ 	.short	(.L_1075 - .L_1074)


	//   ....[0]....
.L_1074:
        /*0944*/ 	.word	0x00000270
        /*0948*/ 	.word	0x000000ff
        /*094c*/ 	.word	0x0002e800
        /*0950*/ 	.short	0x0100
        /*0952*/ 	.byte	0x08
	.zero		1


	//   ....[1]....
        /*0954*/ 	.word	0x00000280
        /*0958*/ 	.word	0x000000ff
        /*095c*/ 	.word	0x0002e820
        /*0960*/ 	.short	0x0100
        /*0962*/ 	.byte	0x08
	.zero		1


	//   ....[2]....
        /*0964*/ 	.word	0x00000370
        /*0968*/ 	.word	0x000000ff
        /*096c*/ 	.word	0x0002e830
        /*0970*/ 	.short	0x0100
        /*0972*/ 	.byte	0x08
	.zero		1


	//   ....[3]....
        /*0974*/ 	.word	0x00000380
        /*0978*/ 	.word	0x000000ff
        /*097c*/ 	.word	0x0002e840
        /*0980*/ 	.short	0x0100
        /*0982*/ 	.byte	0x08
	.zero		1


	//   ....[4]....
        /*0984*/ 	.word	0x00000390
        /*0988*/ 	.word	0x000000ff
        /*098c*/ 	.word	0x0002e838
        /*0990*/ 	.short	0x0100
        /*0992*/ 	.byte	0x08
	.zero		1


	//   ....[5]....
        /*0994*/ 	.word	0x000003a0
        /*0998*/ 	.word	0x000000ff
        /*099c*/ 	.word	0x0002e848
        /*09a0*/ 	.short	0x0100
        /*09a2*/ 	.byte	0x08
	.zero		1


	//   ....[6]....
        /*09a4*/ 	.word	0x000004d0
        /*09a8*/ 	.word	0x000000ff
        /*09ac*/ 	.word	0x0002e850
        /*09b0*/ 	.short	0x0100
        /*09b2*/ 	.byte	0x08
	.zero		1


	//   ....[7]....
        /*09b4*/ 	.word	0x000004e0
        /*09b8*/ 	.word	0x000000ff
        /*09bc*/ 	.word	0x0002e860
        /*09c0*/ 	.short	0x0100
        /*09c2*/ 	.byte	0x08
	.zero		1


	//   ....[8]....
        /*09c4*/ 	.word	0x000004f0
        /*09c8*/ 	.word	0x000000ff
        /*09cc*/ 	.word	0x0002e858
        /*09d0*/ 	.short	0x0100
        /*09d2*/ 	.byte	0x08
	.zero		1


	//   ....[9]....
        /*09d4*/ 	.word	0x00000500
        /*09d8*/ 	.word	0x000000ff
        /*09dc*/ 	.word	0x0002e868
        /*09e0*/ 	.short	0x0100
        /*09e2*/ 	.byte	0x08
	.zero		1


	//   ....[10]....
        /*09e4*/ 	.word	0x000005f0
        /*09e8*/ 	.word	0x000000ff
        /*09ec*/ 	.word	0x0002e870
        /*09f0*/ 	.short	0x0100
        /*09f2*/ 	.byte	0x06
	.zero		1


	//   ....[11]....
        /*09f4*/ 	.word	0x00000600
        /*09f8*/ 	.word	0x000000ff
        /*09fc*/ 	.word	0x0002e880
        /*0a00*/ 	.short	0x0100
        /*0a02*/ 	.byte	0x06
	.zero		1


	//   ....[12]....
        /*0a04*/ 	.word	0x00000610
        /*0a08*/ 	.word	0x000000ff
        /*0a0c*/ 	.word	0x0002e878
        /*0a10*/ 	.short	0x0100
        /*0a12*/ 	.byte	0x06
	.zero		1


	//   ....[13]....
        /*0a14*/ 	.word	0x00000620
        /*0a18*/ 	.word	0x000000ff
        /*0a1c*/ 	.word	0x0002e888
        /*0a20*/ 	.short	0x0100
        /*0a22*/ 	.byte	0x06
	.zero		1


	//   ....[14]....
        /*0a24*/ 	.word	0x00000750
        /*0a28*/ 	.word	0x000000ff
        /*0a2c*/ 	.word	0x0002e890
        /*0a30*/ 	.short	0x0100
        /*0a32*/ 	.byte	0x08
	.zero		1


	//   ....[15]....
        /*0a34*/ 	.word	0x00000760
        /*0a38*/ 	.word	0x000000ff
        /*0a3c*/ 	.word	0x0002e8a0
        /*0a40*/ 	.short	0x0100
        /*0a42*/ 	.byte	0x08
	.zero		1


	//   ....[16]....
        /*0a44*/ 	.word	0x00000770
        /*0a48*/ 	.word	0x000000ff
        /*0a4c*/ 	.word	0x0002e898
        /*0a50*/ 	.short	0x0100
        /*0a52*/ 	.byte	0x08
	.zero		1


	//   ....[17]....
        /*0a54*/ 	.word	0x00000780
        /*0a58*/ 	.word	0x000000ff
        /*0a5c*/ 	.word	0x0002e8a8
        /*0a60*/ 	.short	0x0100
        /*0a62*/ 	.byte	0x08
	.zero		1


	//   ....[18]....
        /*0a64*/ 	.word	0x000008b0
        /*0a68*/ 	.word	0x000000ff
        /*0a6c*/ 	.word	0x0002e8b0
        /*0a70*/ 	.short	0x0100
        /*0a72*/ 	.byte	0x08
	.zero		1


	//   ....[19]....
        /*0a74*/ 	.word	0x000008c0
        /*0a78*/ 	.word	0x000000ff
        /*0a7c*/ 	.word	0x0002e8c0
        /*0a80*/ 	.short	0x0100
        /*0a82*/ 	.byte	0x08
	.zero		1


	//   ....[20]....
        /*0a84*/ 	.word	0x000008d0
        /*0a88*/ 	.word	0x000000ff
        /*0a8c*/ 	.word	0x0002e8b8
        /*0a90*/ 	.short	0x0100
        /*0a92*/ 	.byte	0x08
	.zero		1


	//   ....[21]....
        /*0a94*/ 	.word	0x000008e0
        /*0a98*/ 	.word	0x000000ff
        /*0a9c*/ 	.word	0x0002e8c8
        /*0aa0*/ 	.short	0x0100
        /*0aa2*/ 	.byte	0x08
	.zero		1


	//   ....[22]....
        /*0aa4*/ 	.word	0x00002040
        /*0aa8*/ 	.word	0x000000ff
        /*0aac*/ 	.word	0x0002e800
        /*0ab0*/ 	.short	0x010a
        /*0ab2*/ 	.byte	0x29
	.zero		1


	//   ....[23]....
        /*0ab4*/ 	.word	0x000020c0
        /*0ab8*/ 	.word	0x00000002
        /*0abc*/ 	.word	0x0002e830
        /*0ac0*/ 	.short	0x010a
        /*0ac2*/ 	.byte	0x3f
	.zero		1


	//   ....[24]....
        /*0ac4*/ 	.word	0x00002100
        /*0ac8*/ 	.word	0x00000002
        /*0acc*/ 	.word	0x0002e830
        /*0ad0*/ 	.short	0x010a
        /*0ad2*/ 	.byte	0x3f
	.zero		1


	//   ....[25]....
        /*0ad4*/ 	.word	0x00004d00
        /*0ad8*/ 	.word	0x0000003a
        /*0adc*/ 	.word	0x00000000
        /*0ae0*/ 	.short	0x0101
        /*0ae2*/ 	.byte	0x3f
	.zero		1


	//   ....[26]....
        /*0ae4*/ 	.word	0x000061d0
        /*0ae8*/ 	.word	0x000000ff
        /*0aec*/ 	.word	0x0002e830
        /*0af0*/ 	.short	0x010a
        /*0af2*/ 	.byte	0x06
	.zero		1


	//   ....[27]....
        /*0af4*/ 	.word	0x00006210
        /*0af8*/ 	.word	0x000000ff
        /*0afc*/ 	.word	0x0002e830
        /*0b00*/ 	.short	0x010a
        /*0b02*/ 	.byte	0x06
	.zero		1


	//   ....[28]....
        /*0b04*/ 	.word	0x00006e30
        /*0b08*/ 	.word	0x000000ff
        /*0b0c*/ 	.word	0x0002e850
        /*0b10*/ 	.short	0x010a
        /*0b12*/ 	.byte	0x06
	.zero		1


	//   ....[29]....
        /*0b14*/ 	.word	0x00006e70
        /*0b18*/ 	.word	0x000000ff
        /*0b1c*/ 	.word	0x0002e850
        /*0b20*/ 	.short	0x010a
        /*0b22*/ 	.byte	0x06
	.zero		1


	//   ....[30]....
        /*0b24*/ 	.word	0x00009b30
        /*0b28*/ 	.word	0x00000002
        /*0b2c*/ 	.word	0x00000000
        /*0b30*/ 	.short	0x0101
        /*0b32*/ 	.byte	0x3f
	.zero		1


	//   ....[31]....
        /*0b34*/ 	.word	0x00009f60
        /*0b38*/ 	.word	0x000000ff
        /*0b3c*/ 	.word	0x00000000
        /*0b40*/ 	.short	0x0101
        /*0b42*/ 	.byte	0x06
	.zero		1


	//   ....[32]....
        /*0b44*/ 	.word	0x0000a7b0
        /*0b48*/ 	.word	0x000000ff
        /*0b4c*/ 	.word	0x0002e830
        /*0b50*/ 	.short	0x010a
        /*0b52*/ 	.byte	0x06
	.zero		1


	//   ....[33]....
        /*0b54*/ 	.word	0x0000a7f0
        /*0b58*/ 	.word	0x000000ff
        /*0b5c*/ 	.word	0x0002e830
        /*0b60*/ 	.short	0x010a
        /*0b62*/ 	.byte	0x06
	.zero		1


	//   ....[34]....
        /*0b64*/ 	.word	0x0000b3e0
        /*0b68*/ 	.word	0x000000ff
        /*0b6c*/ 	.word	0x0002e850
        /*0b70*/ 	.short	0x010a
        /*0b72*/ 	.byte	0x06
	.zero		1


	//   ....[35]....
        /*0b74*/ 	.word	0x0000b420
        /*0b78*/ 	.word	0x000000ff
        /*0b7c*/ 	.word	0x0002e850
        /*0b80*/ 	.short	0x010a
        /*0b82*/ 	.byte	0x06
	.zero		1


	//   ....[36]....
        /*0b84*/ 	.word	0x0000d2a0
        /*0b88*/ 	.word	0x00000002
        /*0b8c*/ 	.word	0x00000000
        /*0b90*/ 	.short	0x0101
        /*0b92*/ 	.byte	0x3f
	.zero		1


	//   ....[37]....
        /*0b94*/ 	.word	0x0000d5d0
        /*0b98*/ 	.word	0x000000ff
        /*0b9c*/ 	.word	0x00000000
        /*0ba0*/ 	.short	0x0101
        /*0ba2*/ 	.byte	0x06
	.zero		1


	//   ....[38]....
        /*0ba4*/ 	.word	0x0000dd40
        /*0ba8*/ 	.word	0x000000ff
        /*0bac*/ 	.word	0x0002e850
        /*0bb0*/ 	.short	0x010a
        /*0bb2*/ 	.byte	0x05
	.zero		1


	//   ....[39]....
        /*0bb4*/ 	.word	0x0000dd80
        /*0bb8*/ 	.word	0x000000ff
        /*0bbc*/ 	.word	0x0002e850
        /*0bc0*/ 	.short	0x010a
        /*0bc2*/ 	.byte	0x05
	.zero		1


	//   ....[40]....
        /*0bc4*/ 	.word	0x0000e400
        /*0bc8*/ 	.word	0x000000ff
        /*0bcc*/ 	.word	0x00000000
        /*0bd0*/ 	.short	0x0101
        /*0bd2*/ 	.byte	0x04
	.zero		1


	//   ....[41]....
        /*0bd4*/ 	.word	0x000107c0
        /*0bd8*/ 	.word	0x00000000
        /*0bdc*/ 	.word	0x00000000
        /*0be0*/ 	.short	0x0101
        /*0be2*/ 	.byte	0x3f
	.zero		1


	//   ....[42]....
        /*0be4*/ 	.word	0x00010ff0
        /*0be8*/ 	.word	0x00000004
        /*0bec*/ 	.word	0x00000000
        /*0bf0*/ 	.short	0x0101
        /*0bf2*/ 	.byte	0x3f
	.zero		1


	//   ....[43]....
        /*0bf4*/ 	.word	0x00014c90
        /*0bf8*/ 	.word	0x00000004
        /*0bfc*/ 	.word	0x0002e880
        /*0c00*/ 	.short	0x010a
        /*0c02*/ 	.byte	0x3f
	.zero		1


	//   ....[44]....
        /*0c04*/ 	.word	0x00014e30
        /*0c08*/ 	.word	0x00000004
        /*0c0c*/ 	.word	0x0002e840
        /*0c10*/ 	.short	0x010a
        /*0c12*/ 	.byte	0x3f
	.zero		1


	//   ....[45]....
        /*0c14*/ 	.word	0x00015a80
        /*0c18*/ 	.word	0x00000011
        /*0c1c*/ 	.word	0x0002e800
        /*0c20*/ 	.short	0x0107
        /*0c22*/ 	.byte	0x3f
	.zero		1


	//   ....[46]....
        /*0c24*/ 	.word	0x00015b70
        /*0c28*/ 	.word	0x00000011
        /*0c2c*/ 	.word	0x0002e800
        /*0c30*/ 	.short	0x0101
        /*0c32*/ 	.byte	0x3f
	.zero		1


	//   ....[47]....
        /*0c34*/ 	.word	0x00015b90
        /*0c38*/ 	.word	0x00000011
        /*0c3c*/ 	.word	0x0002e820
        /*0c40*/ 	.short	0x010a
        /*0c42*/ 	.byte	0x3f
	.zero		1


	//   ....[48]....
        /*0c44*/ 	.word	0x00015eb0
        /*0c48*/ 	.word	0x00000004
        /*0c4c*/ 	.word	0x0002e880
        /*0c50*/ 	.short	0x010a
        /*0c52*/ 	.byte	0x3f
	.zero		1


	//   ....[49]....
        /*0c54*/ 	.word	0x00016110
        /*0c58*/ 	.word	0x00000004
        /*0c5c*/ 	.word	0x0002e840
        /*0c60*/ 	.short	0x010a
        /*0c62*/ 	.byte	0x3f
	.zero		1


	//   ....[50]....
        /*0c64*/ 	.word	0x000163e0
        /*0c68*/ 	.word	0x00000014
        /*0c6c*/ 	.word	0x0002e870
        /*0c70*/ 	.short	0x010a
        /*0c72*/ 	.byte	0x3f
	.zero		1


	//   ....[51]....
        /*0c74*/ 	.word	0x00016450
        /*0c78*/ 	.word	0x00000014
        /*0c7c*/ 	.word	0x0002e860
        /*0c80*/ 	.short	0x010a
        /*0c82*/ 	.byte	0x3f
	.zero		1


	//   ....[52]....
        /*0c84*/ 	.word	0x00016c20
        /*0c88*/ 	.word	0x00000014
        /*0c8c*/ 	.word	0x0002e850
        /*0c90*/ 	.short	0x0101
        /*0c92*/ 	.byte	0x3f
	.zero		1


	//   ....[53]....
        /*0c94*/ 	.word	0x00016ca0
        /*0c98*/ 	.word	0x00000014
        /*0c9c*/ 	.word	0x00000000
        /*0ca0*/ 	.short	0x0101
        /*0ca2*/ 	.byte	0x3f
	.zero		1


	//   ....[54]....
        /*0ca4*/ 	.word	0x00016ee0
        /*0ca8*/ 	.word	0x00000010
        /*0cac*/ 	.word	0x0002e870
        /*0cb0*/ 	.short	0x010a
        /*0cb2*/ 	.byte	0x3f
	.zero		1


	//   ....[55]....
        /*0cb4*/ 	.word	0x00016f50
        /*0cb8*/ 	.word	0x00000010
        /*0cbc*/ 	.word	0x0002e860
        /*0cc0*/ 	.short	0x010a
        /*0cc2*/ 	.byte	0x3f
	.zero		1


	//   ....[56]....
        /*0cc4*/ 	.word	0x00017600
        /*0cc8*/ 	.word	0x00000010
        /*0ccc*/ 	.word	0x0002e850
        /*0cd0*/ 	.short	0x0101
        /*0cd2*/ 	.byte	0x3f
	.zero		1


	//   ....[57]....
        /*0cd4*/ 	.word	0x00017640
        /*0cd8*/ 	.word	0x00000000
        /*0cdc*/ 	.word	0x00000000
        /*0ce0*/ 	.short	0x0101
        /*0ce2*/ 	.byte	0x3f
	.zero		1


	//   ....[58]....
        /*0ce4*/ 	.word	0x00018830
        /*0ce8*/ 	.word	0x00000000
        /*0cec*/ 	.word	0x0002e820
        /*0cf0*/ 	.short	0x010a
        /*0cf2*/ 	.byte	0x3f
	.zero		1


	//   ....[59]....
        /*0cf4*/ 	.word	0x000189f0
        /*0cf8*/ 	.word	0x00000006
        /*0cfc*/ 	.word	0x00000000
        /*0d00*/ 	.short	0x010a
        /*0d02*/ 	.byte	0x3f
	.zero		1


	//   ....[60]....
        /*0d04*/ 	.word	0x00018a60
        /*0d08*/ 	.word	0x00000007
        /*0d0c*/ 	.word	0x00000000
        /*0d10*/ 	.short	0x010a
        /*0d12*/ 	.byte	0x3f
	.zero		1


	//   ....[61]....
        /*0d14*/ 	.word	0x00018ac0
        /*0d18*/ 	.word	0x00000004
        /*0d1c*/ 	.word	0x0002e860
        /*0d20*/ 	.short	0x010a
        /*0d22*/ 	.byte	0x3f
	.zero		1


	//   ....[62]....
        /*0d24*/ 	.word	0x00018b10
        /*0d28*/ 	.word	0x00000003
        /*0d2c*/ 	.word	0x0002e860
        /*0d30*/ 	.short	0x010a
        /*0d32*/ 	.byte	0x3f
	.zero		1


	//   ....[63]....
        /*0d34*/ 	.word	0x00018b50
        /*0d38*/ 	.word	0x00000004
        /*0d3c*/ 	.word	0x0002e880
        /*0d40*/ 	.short	0x010a
        /*0d42*/ 	.byte	0x3f
	.zero		1


	//   ....[64]....
        /*0d44*/ 	.word	0x00018b70
        /*0d48*/ 	.word	0x00000003
        /*0d4c*/ 	.word	0x0002e880
        /*0d50*/ 	.short	0x010a
        /*0d52*/ 	.byte	0x3f
	.zero		1


	//   ....[65]....
        /*0d54*/ 	.word	0x00018be0
        /*0d58*/ 	.word	0x00000003
        /*0d5c*/ 	.word	0x0002e800
        /*0d60*/ 	.short	0x010a
        /*0d62*/ 	.byte	0x3f
	.zero		1


	//   ....[66]....
        /*0d64*/ 	.word	0x00018c30
        /*0d68*/ 	.word	0x00000002
        /*0d6c*/ 	.word	0x0002e830
        /*0d70*/ 	.short	0x010a
        /*0d72*/ 	.byte	0x3f
	.zero		1


	//   ....[67]....
        /*0d74*/ 	.word	0x00018c90
        /*0d78*/ 	.word	0x00000005
        /*0d7c*/ 	.word	0x0002e830
        /*0d80*/ 	.short	0x010a
        /*0d82*/ 	.byte	0x3f
	.zero		1


	//   ....[68]....
        /*0d84*/ 	.word	0x00018cf0
        /*0d88*/ 	.word	0x00000005
        /*0d8c*/ 	.word	0x0002e850
        /*0d90*/ 	.short	0x010a
        /*0d92*/ 	.byte	0x3f
	.zero		1


	//   ....[69]....
        /*0d94*/ 	.word	0x00018d50
        /*0d98*/ 	.word	0x00000005
        /*0d9c*/ 	.word	0x0002e830
        /*0da0*/ 	.short	0x010a
        /*0da2*/ 	.byte	0x3f
	.zero		1


	//   ....[70]....
        /*0da4*/ 	.word	0x00018db0
        /*0da8*/ 	.word	0x00000005
        /*0dac*/ 	.word	0x0002e850
        /*0db0*/ 	.short	0x010a
        /*0db2*/ 	.byte	0x3f
	.zero		1


	//   ....[71]....
        /*0db4*/ 	.word	0x00018e10
        /*0db8*/ 	.word	0x00000007
        /*0dbc*/ 	.word	0x0002e850
        /*0dc0*/ 	.short	0x010a
        /*0dc2*/ 	.byte	0x3f
	.zero		1


	//   ....[72]....
        /*0dc4*/ 	.word	0x00018f60
        /*0dc8*/ 	.word	0x00000004
        /*0dcc*/ 	.word	0x0002e880
        /*0dd0*/ 	.short	0x010a
        /*0dd2*/ 	.byte	0x3f
	.zero		1


	//   ....[73]....
        /*0dd4*/ 	.word	0x00018fb0
        /*0dd8*/ 	.word	0x00000004
        /*0ddc*/ 	.word	0x0002e840
        /*0de0*/ 	.short	0x010a
        /*0de2*/ 	.byte	0x3f
	.zero		1


	//   ....[74]....
        /*0de4*/ 	.word	0x00019ab0
        /*0de8*/ 	.word	0x00000011
        /*0dec*/ 	.word	0x0002e820
        /*0df0*/ 	.short	0x010a
        /*0df2*/ 	.byte	0x3f
	.zero		1


	//   ....[75]....
        /*0df4*/ 	.word	0x00019b00
        /*0df8*/ 	.word	0x00000004
        /*0dfc*/ 	.word	0x0002e880
        /*0e00*/ 	.short	0x010a
        /*0e02*/ 	.byte	0x3f
	.zero		1


	//   ....[76]....
        /*0e04*/ 	.word	0x00019b50
        /*0e08*/ 	.word	0x00000004
        /*0e0c*/ 	.word	0x0002e840
        /*0e10*/ 	.short	0x010a
        /*0e12*/ 	.byte	0x3f
	.zero		1


	//   ....[77]....
        /*0e14*/ 	.word	0x00019ba0
        /*0e18*/ 	.word	0x00000014
        /*0e1c*/ 	.word	0x0002e870
        /*0e20*/ 	.short	0x010a
        /*0e22*/ 	.byte	0x3f
	.zero		1


	//   ....[78]....
        /*0e24*/ 	.word	0x00019bf0
        /*0e28*/ 	.word	0x00000014
        /*0e2c*/ 	.word	0x0002e860
        /*0e30*/ 	.short	0x010a
        /*0e32*/ 	.byte	0x3f
	.zero		1


	//   ....[79]....
        /*0e34*/ 	.word	0x00019c40
        /*0e38*/ 	.word	0x00000010
        /*0e3c*/ 	.word	0x0002e870
        /*0e40*/ 	.short	0x010a
        /*0e42*/ 	.byte	0x3f
	.zero		1


	//   ....[80]....
        /*0e44*/ 	.word	0x00019c90
        /*0e48*/ 	.word	0x00000010
        /*0e4c*/ 	.word	0x0002e860
        /*0e50*/ 	.short	0x010a
        /*0e52*/ 	.byte	0x3f
	.zero		1


	//   ....[81]....
        /*0e54*/ 	.word	0x00019ce0
        /*0e58*/ 	.word	0x00000000
        /*0e5c*/ 	.word	0x0002e820
        /*0e60*/ 	.short	0x010a
        /*0e62*/ 	.byte	0x3f
	.zero		1


	//   ....[82]....
        /*0e64*/ 	.word	0x00019e80
        /*0e68*/ 	.word	0x00000006
        /*0e6c*/ 	.word	0x00000000
        /*0e70*/ 	.short	0x010a
        /*0e72*/ 	.byte	0x3f
	.zero		1


	//   ....[83]....
        /*0e74*/ 	.word	0x00019ed0
        /*0e78*/ 	.word	0x00000007
        /*0e7c*/ 	.word	0x00000000
        /*0e80*/ 	.short	0x010a
        /*0e82*/ 	.byte	0x3f
	.zero		1


	//   ....[84]....
        /*0e84*/ 	.word	0x00019f20
        /*0e88*/ 	.word	0x00000004
        /*0e8c*/ 	.word	0x0002e860
        /*0e90*/ 	.short	0x010a
        /*0e92*/ 	.byte	0x3f
	.zero		1


	//   ....[85]....
        /*0e94*/ 	.word	0x00019f70
        /*0e98*/ 	.word	0x00000003
        /*0e9c*/ 	.word	0x0002e860
        /*0ea0*/ 	.short	0x010a
        /*0ea2*/ 	.byte	0x3f
	.zero		1


	//   ....[86]....
        /*0ea4*/ 	.word	0x00019fc0
        /*0ea8*/ 	.word	0x00000004
        /*0eac*/ 	.word	0x0002e880
        /*0eb0*/ 	.short	0x010a
        /*0eb2*/ 	.byte	0x3f
	.zero		1


	//----- nvinfo : EIATTR_NUM_MBARRIERS
	.align		4
.L_1075:
        /*0eb4*/ 	.byte	0x03, 0x38
        /*0eb6*/ 	.short	0x0016


	//----- nvinfo : EIATTR_EXIT_INSTR_OFFSETS
	.align		4
        /*0eb8*/ 	.byte	0x04, 0x1c
        /*0eba*/ 	.short	(.L_1077 - .L_1076)


	//   ....[0]....
.L_1076:
        /*0ebc*/ 	.word	0x00000a80


	//   ....[1]....
        /*0ec0*/ 	.word	0x00012570


	//   ....[2]....
        /*0ec4*/ 	.word	0x00018bc0


	//----- nvinfo : EIATTR_MAX_THREADS
	.align		4
.L_1077:
        /*0ec8*/ 	.byte	0x04, 0x05
        /*0eca*/ 	.short	(.L_1079 - .L_1078)
.L_1078:
        /*0ecc*/ 	.word	0x00000180
        /*0ed0*/ 	.word	0x00000001
        /*0ed4*/ 	.word	0x00000001


	//----- nvinfo : EIATTR_CRS_STACK_SIZE
	.align		4
.L_1079:
        /*0ed8*/ 	.byte	0x04, 0x1e
        /*0eda*/ 	.short	(.L_1081 - .L_1080)
.L_1080:
        /*0edc*/ 	.word	0x00000000


	//----- nvinfo : EIATTR_CBANK_PARAM_SIZE
	.align		4
.L_1081:
        /*0ee0*/ 	.byte	0x03, 0x19
        /*0ee2*/ 	.short	0x0af0


	//----- nvinfo : EIATTR_PARAM_CBANK
	.align		4
        /*0ee4*/ 	.byte	0x04, 0x0a
        /*0ee6*/ 	.short	(.L_1083 - .L_1082)
	.align		4
.L_1082:
        /*0ee8*/ 	.word	index@(.nv.constant0._ZN7cutlass13device_kernelIN5flash11enable_sm90INS1_16FlashAttnFwdSm90INS1_25CollectiveMainloopFwdSm90ILi2EN4cute5tupleIJNS5_1CILi1EEES8_S8_EEENS6_IJNS7_ILi128EEENS7_ILi224EEESA_EEELi128ENS_12float_e4m3_tEfNS_4arch4Sm90ELb1ELb0ELb0ELb1ELb0ELb0ELb0ELb1ELb1ELb1ELb1ELb0EEENS1_21CollectiveEpilogueFwdINS6_IJSA_SA_SB_EEES9_NS_10bfloat16_tESF_Li256ELb1ELb1ELb1ELb1EEENS1_36VarlenDynamicPersistentTileSchedulerILi128ELi224ELi256ELi128ELb1ELb1ELb1ELb1ELb1ELb1EEEEEEEEEvNT_6ParamsE)
        /*0eec*/ 	.short	0x0210
        /*0eee*/ 	.short	0x0af0


	//----- nvinfo : EIATTR_SW_WAR
	.align		4
.L_1083:
        /*0ef0*/ 	.byte	0x04, 0x36
        /*0ef2*/ 	.short	(.L_1085 - .L_1084)
.L_1084:
        /*0ef4*/ 	.word	0x00000008
.L_1085:


//--------------------- .nv.info._ZN7cutlass13device_kernelIN5flash11enable_sm90INS1_16FlashAttnFwdSm90INS1_25CollectiveMainloopFwdSm90ILi2EN4cute5tupleIJNS5_1CILi1EEES8_S8_EEENS6_IJNS7_ILi128EEENS7_ILi224EEESA_EEELi128ENS_12float_e4m3_tEfNS_4arch4Sm90ELb1ELb0ELb0ELb1ELb0ELb1ELb0ELb1ELb1ELb1ELb1ELb0EEENS1_21CollectiveEpilogueFwdINS6_IJSA_SA_SB_EEES9_NS_10bfloat16_tESF_Li256ELb1ELb1ELb1ELb1EEENS1_36VarlenDynamicPersistentTileSchedulerILi128ELi224ELi256ELi128ELb1ELb1ELb1ELb1ELb1ELb1EEEEEEEEEvNT_6ParamsE --------------------------
	.section	.nv.info._ZN7cutlass13device_kernelIN5flash11enable_sm90INS1_16FlashAttnFwdSm90INS1_25CollectiveMainloopFwdSm90ILi2EN4cute5tupleIJNS5_1CILi1EEES8_S8_EEENS6_IJNS7_ILi128EEENS7_ILi224EEESA_EEELi128ENS_12float_e4m3_tEfNS_4arch4Sm90ELb1ELb0ELb0ELb1ELb0ELb1ELb0ELb1ELb1ELb1ELb1ELb0EEENS1_21CollectiveEpilogueFwdINS6_IJSA_SA_SB_EEES9_NS_10bfloat16_tESF_Li256ELb1ELb1ELb1ELb1EEENS1_36VarlenDynamicPersistentTileSchedulerILi128ELi224ELi256ELi128ELb1ELb1ELb1ELb1ELb1ELb1EEEEEEEEEvNT_6ParamsE,"",@"SHT_CUDA_INFO"
	.sectionflags	@""
	.align	4


	//----- nvinfo : EIATTR_CUDA_API_VERSION
	.align		4
        /*0000*/ 	.byte	0x04, 0x37
        /*0002*/ 	.short	(.L_1087 - .L_1086)
.L_1086:
        /*0004*/ 	.word	0x00000082


	//----- nvinfo : EIATTR_KPARAM_INFO
	.align		4
.L_1087:
        /*0008*/ 	.byte	0x04, 0x17
        /*000a*/ 	.short	(.L_1089 - .L_1088)
.L_1088:
        /*000c*/ 	.word	0x00000000
        /*0010*/ 	.short	0x0000
        /*0012*/ 	.short	0x0070
        /*0014*/ 	.byte	0x00, 0xf0, 0x01, 0x2a


	//----- nvinfo : EIATTR_SPARSE_MMA_MASK
	.align		4
.L_1089:
        /*0018*/ 	.byte	0x03, 0x50
        /*001a*/ 	.short	0x0000


	//----- nvinfo : EIATTR_MAXREG_COUNT
	.align		4
        /*001c*/ 	.byte	0x03, 0x1b
        /*001e*/ 	.short	0x00a8


	//----- nvinfo : EIATTR_NUM_BARRIERS
	.align		4
        /*0020*/ 	.byte	0x02, 0x4c
        /*0022*/ 	.byte	0x10
	.zero		1


	//----- nvinfo : EIATTR_EXTERNS
	.align		4
        /*0024*/ 	.byte	0x04, 0x0f
        /*0026*/ 	.short	(.L_1091 - .L_1090)


	//   ....[0]....
	.align		4
.L_1090:
        /*0028*/ 	.word	index@(__assertfail)


	//----- nvinfo : EIATTR_ANNOTATIONS
	.align		4
.L_1091:
        /*002c*/ 	.byte	0x04, 0x55
        /*002e*/ 	.short	(.L_1093 - .L_1092)


	//   ....[0]....
.L_1092:
        /* <DEDUP_REMOVED lines=188> */


	//----- nvinfo : EIATTR_MERCURY_ISA_VERSION
	.align		4
.L_1093:
        /*0bd8*/ 	.byte	0x03, 0x5f
        /*0bda*/ 	.short	0x0101


	//----- nvinfo : EIATTR_UNUSED_LOAD_BYTE_OFFSET
	.align		4
        /*0bdc*/ 	.byte	0x04, 0x44
        /*0bde*/ 	.short	(.L_1095 - .L_1094)


	//   ....[0]....
.L_1094:
        /*0be0*/ 	.word	0x00000ae0
        /*0be4*/ 	.word	0x0000fff0


	//   ....[1]....
        /*0be8*/ 	.word	0x00020fc0
        /*0bec*/ 	.word	0x0000fff0


	//----- nvinfo : EIATTR_INT_WARP_WIDE_INSTR_OFFSETS
	.align		4
.L_1095:
        /*0bf0*/ 	.byte	0x04, 0x31
        /*0bf2*/ 	.short	(.L_1097 - .L_1096)


	//   ....[0]....
.L_1096:
        /*0bf4*/ 	.word	0x00000190


	//   ....[1]....
        /*0bf8*/ 	.word	0x000001d0


	//   ....[2]....
        /*0bfc*/ 	.word	0x00000240


	//   ....[3]....
        /*0c00*/ 	.word	0x00028380


	//   ....[4]....
        /*0c04*/ 	.word	0x000283f0


	//   ....[5]....
        /*0c08*/ 	.word	0x0002b180


	//   ....[6]....
        /*0c0c*/ 	.word	0x0002b1f0


	//----- nvinfo : EIATTR_COOP_GROUP_MASK_REGIDS
	.align		4
.L_1097:
        /*0c10*/ 	.byte	0x04, 0x29
        /*0c12*/ 	.short	(.L_1099 - .L_1098)


	//   ....[0]....
.L_1098:
        /*0c14*/ 	.word	0xffffffff


	//   ....[1]....
        /*0c18*/ 	.word	0xffffffff


	//   ....[2]....
        /*0c1c*/ 	.word	0xffffffff


	//   ....[3]....
        /*0c20*/ 	.word	0xffffffff


	//   ....[4]....
        /*0c24*/ 	.word	0xffffffff


	//   ....[5]....
        /*0c28*/ 	.word	0xffffffff


	//   ....[6]....
        /*0c2c*/ 	.word	0xffffffff


	//   ....[7]....
        /*0c30*/ 	.word	0xffffffff


	//   ....[8]....
        /*0c34*/ 	.word	0xffffffff


	//   ....[9]....
        /*0c38*/ 	.word	0xffffffff


	//   ....[10]....
        /*0c3c*/ 	.word	0xffffffff


	//   ....[11]....
        /*0c40*/ 	.word	0xffffffff


	//   ....[12]....
        /*0c44*/ 	.word	0xffffffff


	//   ....[13]....
        /*0c48*/ 	.word	0xffffffff


	//   ....[14]....
        /*0c4c*/ 	.word	0xffffffff


	//   ....[15]....
        /*0c50*/ 	.word	0xffffffff


	//   ....[16]....
        /*0c54*/ 	.word	0xffffffff


	//   ....[17]....
        /*0c58*/ 	.word	0xffffffff


	//   ....[18]....
        /*0c5c*/ 	.word	0xffffffff


	//   ....[19]....
        /*0c60*/ 	.word	0xffffffff


	//   ....[20]....
        /*0c64*/ 	.word	0xffffffff


	//   ....[21]....
        /*0c68*/ 	.word	0xffffffff


	//   ....[22]....
        /*0c6c*/ 	.word	0xffffffff


	//   ....[23]....
        /*0c70*/ 	.word	0xffffffff


	//   ....[24]....
        /*0c74*/ 	.word	0xffffffff


	//   ....[25]....
        /*0c78*/ 	.word	0xffffffff


	//   ....[26]....
        /*0c7c*/ 	.word	0xffffffff


	//   ....[27]....
        /*0c80*/ 	.word	0xffffffff


	//   ....[28]....
        /*0c84*/ 	.word	0xffffffff


	//   ....[29]....
        /*0c88*/ 	.word	0xffffffff


	//   ....[30]....
        /*0c8c*/ 	.word	0xffffffff


	//   ....[31]....
        /*0c90*/ 	.word	0xffffffff


	//   ....[32]....
        /*0c94*/ 	.word	0xffffffff


	//   ....[33]....
        /*0c98*/ 	.word	0xffffffff


	//   ....[34]....
        /*0c9c*/ 	.word	0xffffffff


	//   ....[35]....
        /*0ca0*/ 	.word	0xffffffff


	//   ....[36]....
        /*0ca4*/ 	.word	0xffffffff


	//   ....[37]....
        /*0ca8*/ 	.word	0xffffffff


	//   ....[38]....
        /*0cac*/ 	.word	0xffffffff


	//   ....[39]....
        /*0cb0*/ 	.word	0xffffffff


	//   ....[40]....
        /*0cb4*/ 	.word	0xffffffff


	//   ....[41]....
        /*0cb8*/ 	.word	0xffffffff


	//   ....[42]....
        /*0cbc*/ 	.word	0xffffffff


	//   ....[43]....
        /*0cc0*/ 	.word	0xffffffff


	//   ....[44]....
        /*0cc4*/ 	.word	0xffffffff


	//   ....[45]....
        /*0cc8*/ 	.word	0xffffffff


	//   ....[46]....
        /*0ccc*/ 	.word	0xffffffff


	//   ....[47]....
        /*0cd0*/ 	.word	0xffffffff


	//   ....[48]....
        /*0cd4*/ 	.word	0xffffffff


	//   ....[49]....
        /*0cd8*/ 	.word	0xffffffff


	//   ....[50]....
        /*0cdc*/ 	.word	0xffffffff


	//   ....[51]....
        /*0ce0*/ 	.word	0xffffffff


	//   ....[52]....
        /*0ce4*/ 	.word	0xffffffff


	//   ....[53]....
        /*0ce8*/ 	.word	0xffffffff


	//   ....[54]....
        /*0cec*/ 	.word	0xffffffff


	//   ....[55]....
        /*0cf0*/ 	.word	0xffffffff


	//   ....[56]....
        /*0cf4*/ 	.word	0xffffffff


	//   ....[57]....
        /*0cf8*/ 	.word	0xffffffff


	//   ....[58]....
        /*0cfc*/ 	.word	0xffffffff


	//   ....[59]....
        /*0d00*/ 	.word	0xffffffff


	//   ....[60]....
        /*0d04*/ 	.word	0xffffffff


	//   ....[61]....
        /*0d08*/ 	.word	0xffffffff


	//   ....[62]....
        /*0d0c*/ 	.word	0xffffffff


	//   ....[63]....
        /*0d10*/ 	.word	0xffffffff


	//   ....[64]....
        /*0d14*/ 	.word	0xffffffff


	//   ....[65]....
        /*0d18*/ 	.word	0xffffffff


	//   ....[66]....
        /*0d1c*/ 	.word	0xffffffff


	//   ....[67]....
        /*0d20*/ 	.word	0xffffffff


	//   ....[68]....
        /*0d24*/ 	.word	0xffffffff


	//   ....[69]....
        /*0d28*/ 	.word	0xffffffff


	//   ....[70]....
        /*0d2c*/ 	.word	0xffffffff


	//   ....[71]....
        /*0d30*/ 	.word	0xffffffff


	//   ....[72]....
        /*0d34*/ 	.word	0xffffffff


	//   ....[73]....
        /*0d38*/ 	.word	0xffffffff


	//   ....[74]....
        /*0d3c*/ 	.word	0xffffffff


	//   ....[75]....
        /*0d40*/ 	.word	0xffffffff


	//   ....[76]....
        /*0d44*/ 	.word	0xffffffff


	//   ....[77]....
        /*0d48*/ 	.word	0xffffffff


	//   ....[78]....
        /*0d4c*/ 	.word	0xffffffff


	//   ....[79]....
        /*0d50*/ 	.word	0xffffffff


	//   ....[80]....
        /*0d54*/ 	.word	0xffffffff


	//   ....[81]....
        /*0d58*/ 	.word	0xffffffff


	//   ....[82]....
        /*0d5c*/ 	.word	0xffffffff


	//   ....[83]....
        /*0d60*/ 	.word	0xffffffff


	//   ....[84]....
        /*0d64*/ 	.word	0xffffffff


	//   ....[85]....
        /*0d68*/ 	.word	0xffffffff


	//   ....[86]....
        /*0d6c*/ 	.word	0xffffffff


	//   ....[87]....
        /*0d70*/ 	.word	0xffffffff


	//   ....[88]....
        /*0d74*/ 	.word	0xffffffff


	//   ....[89]....
        /*0d78*/ 	.word	0xffffffff


	//   ....[90]....
        /*0d7c*/ 	.word	0xffffffff


	//   ....[91]....
        /*0d80*/ 	.word	0xffffffff


	//   ....[92]....
        /*0d84*/ 	.word	0xffffffff


	//   ....[93]....
        /*0d88*/ 	.word	0xffffffff


	//   ....[94]....
        /*0d8c*/ 	.word	0xffffffff


	//   ....[95]....
        /*0d90*/ 	.word	0xffffffff


	//   ....[96]....
        /*0d94*/ 	.word	0xffffffff


	//   ....[97]....
        /*0d98*/ 	.word	0xffffffff


	//   ....[98]....
        /*0d9c*/ 	.word	0xffffffff


	//   ....[99]....
        /*0da0*/ 	.word	0xffffffff


	//   ....[100]....
        /*0da4*/ 	.word	0xffffffff


	//   ....[101]....
        /*0da8*/ 	.word	0xffffffff


	//   ....[102]....
        /*0dac*/ 	.word	0xffffffff


	//   ....[103]....
        /*0db0*/ 	.word	0xffffffff


	//   ....[104]....
        /*0db4*/ 	.word	0xffffffff


	//   ....[105]....
        /*0db8*/ 	.word	0xffffffff


	//   ....[106]....
        /*0dbc*/ 	.word	0xffffffff


	//   ....[107]....
        /*0dc0*/ 	.word	0xffffffff


	//   ....[108]....
        /*0dc4*/ 	.word	0xffffffff


	//   ....[109]....
        /*0dc8*/ 	.word	0xffffffff


	//   ....[110]....
        /*0dcc*/ 	.word	0xffffffff


	//   ....[111]....
        /*0dd0*/ 	.word	0xffffffff


	//   ....[112]....
        /*0dd4*/ 	.word	0xffffffff


	//   ....[113]....
        /*0dd8*/ 	.word	0xffffffff


	//   ....[114]....
        /*0ddc*/ 	.word	0xffffffff


	//   ....[115]....
        /*0de0*/ 	.word	0xffffffff


	//   ....[116]....
        /*0de4*/ 	.word	0xffffffff


	//   ....[117]....
        /*0de8*/ 	.word	0xffffffff


	//   ....[118]....
        /*0dec*/ 	.word	0xffffffff


	//   ....[119]....
        /*0df0*/ 	.word	0xffffffff


	//   ....[120]....
        /*0df4*/ 	.word	0xffffffff


	//   ....[121]....
        /*0df8*/ 	.word	0xffffffff


	//   ....[122]....
        /*0dfc*/ 	.word	0xffffffff


	//   ....[123]....
        /*0e00*/ 	.word	0xffffffff


	//   ....[124]....
        /*0e04*/ 	.word	0xffffffff


	//   ....[125]....
        /*0e08*/ 	.word	0xffffffff


	//   ....[126]....
        /*0e0c*/ 	.word	0xffffffff


	//   ....[127]....
        /*0e10*/ 	.word	0xffffffff


	//   ....[128]....
        /*0e14*/ 	.word	0xffffffff


	//   ....[129]....
        /*0e18*/ 	.word	0xffffffff


	//   ....[130]....
        /*0e1c*/ 	.word	0xffffffff


	//   ....[131]....
        /*0e20*/ 	.word	0xffffffff


	//   ....[132]....
        /*0e24*/ 	.word	0xffffffff


	//   ....[133]....
        /*0e28*/ 	.word	0xffffffff


	//   ....[134]....
        /*0e2c*/ 	.word	0xffffffff


	//   ....[135]....
        /*0e30*/ 	.word	0xffffffff


	//   ....[136]....
        /*0e34*/ 	.word	0xffffffff


	//   ....[137]....
        /*0e38*/ 	.word	0xffffffff


	//   ....[138]....
        /*0e3c*/ 	.word	0xffffffff


	//   ....[139]....
        /*0e40*/ 	.word	0xffffffff


	//   ....[140]....
        /*0e44*/ 	.word	0xffffffff


	//   ....[141]....
        /*0e48*/ 	.word	0xffffffff


	//   ....[142]....
        /*0e4c*/ 	.word	0xffffffff


	//   ....[143]....
        /*0e50*/ 	.word	0xffffffff


	//   ....[144]....
        /*0e54*/ 	.word	0xffffffff


	//   ....[145]....
        /*0e58*/ 	.word	0xffffffff


	//   ....[146]....
        /*0e5c*/ 	.word	0xffffffff


	//   ....[147]....
        /*0e60*/ 	.word	0xffffffff


	//   ....[148]....
        /*0e64*/ 	.word	0xffffffff


	//   ....[149]....
        /*0e68*/ 	.word	0xffffffff


	//   ....[150]....
        /*0e6c*/ 	.word	0xffffffff


	//   ....[151]....
        /*0e70*/ 	.word	0xffffffff


	//   ....[152]....
        /*0e74*/ 	.word	0xffffffff


	//   ....[153]....
        /*0e78*/ 	.word	0xffffffff


	//   ....[154]....
        /*0e7c*/ 	.word	0xffffffff


	//   ....[155]....
        /*0e80*/ 	.word	0xffffffff


	//   ....[156]....
        /*0e84*/ 	.word	0xffffffff


	//   ....[157]....
        /*0e88*/ 	.word	0xffffffff


	//   ....[158]....
        /*0e8c*/ 	.word	0xffffffff


	//   ....[159]....
        /*0e90*/ 	.word	0xffffffff


	//   ....[160]....
        /*0e94*/ 	.word	0xffffffff


	//   ....[161]....
        /*0e98*/ 	.word	0xffffffff


	//   ....[162]....
        /*0e9c*/ 	.word	0xffffffff


	//   ....[163]....
        /*0ea0*/ 	.word	0xffffffff


	//   ....[164]....
        /*0ea4*/ 	.word	0xffffffff


	//   ....[165]....
        /*0ea8*/ 	.word	0xffffffff


	//   ....[166]....
        /*0eac*/ 	.word	0xffffffff


	//   ....[167]....
        /*0eb0*/ 	.word	0xffffffff


	//   ....[168]....
        /*0eb4*/ 	.word	0xffffffff


	//   ....[169]....
        /*0eb8*/ 	.word	0xffffffff


	//   ....[170]....
        /*0ebc*/ 	.word	0xffffffff


	//   ....[171]....
        /*0ec0*/ 	.word	0xffffffff


	//   ....[172]....
        /*0ec4*/ 	.word	0xffffffff


	//   ....[173]....
        /*0ec8*/ 	.word	0xffffffff


	//   ....[174]....
        /*0ecc*/ 	.word	0xffffffff


	//   ....[175]....
        /*0ed0*/ 	.word	0xffffffff


	//   ....[176]....
        /*0ed4*/ 	.word	0xffffffff


	//   ....[177]....
        /*0ed8*/ 	.word	0xffffffff


	//   ....[178]....
        /*0edc*/ 	.word	0xffffffff


	//   ....[179]....
        /*0ee0*/ 	.word	0xffffffff


	//   ....[180]....
        /*0ee4*/ 	.word	0xffffffff


	//   ....[181]....
        /*0ee8*/ 	.word	0xffffffff


	//   ....[182]....
        /*0eec*/ 	.word	0xffffffff


	//   ....[183]....
        /*0ef0*/ 	.word	0xffffffff


	//   ....[184]....
        /*0ef4*/ 	.word	0xffffffff


	//   ....[185]....
        /*0ef8*/ 	.word	0xffffffff


	//   ....[186]....
        /*0efc*/ 	.word	0x0500000f


	//   ....[187]....
        /*0f00*/ 	.word	0x0500000f


	//   ....[188]....
        /*0f04*/ 	.word	0x0500000f


	//   ....[189]....
        /*0f08*/ 	.word	0x0500000f


	//   ....[190]....
        /*0f0c*/ 	.word	0x0500000f


	//   ....[191]....
        /*0f10*/ 	.word	0x0500000f


	//   ....[192]....
        /*0f14*/ 	.word	0x0500000f


	//   ....[193]....
        /*0f18*/ 	.word	0x0500000f


	//   ....[194]....
        /*0f1c*/ 	.word	0x0500000f


	//   ....[195]....
        /*0f20*/ 	.word	0x0500000f


	//   ....[196]....
        /*0f24*/ 	.word	0x0500000f


	//   ....[197]....
        /*0f28*/ 	.word	0x0500000f


	//   ....[198]....
        /*0f2c*/ 	.word	0x0500000f


	//   ....[199]....
        /*0f30*/ 	.word	0x0500000f


	//   ....[200]....
        /*0f34*/ 	.word	0x0500000f


	//   ....[201]....
        /*0f38*/ 	.word	0x0500000f


	//   ....[202]....
        /*0f3c*/ 	.word	0x0500000f


	//   ....[203]....
        /*0f40*/ 	.word	0x0500000f


	//   ....[204]....
        /*0f44*/ 	.word	0x0500000f


	//   ....[205]....
        /*0f48*/ 	.word	0x0500000f


	//   ....[206]....
        /*0f4c*/ 	.word	0x0500000f


	//   ....[207]....
        /*0f50*/ 	.word	0x0500000f


	//   ....[208]....
        /*0f54*/ 	.word	0x0500000f


	//   ....[209]....
        /*0f58*/ 	.word	0x0500000f


	//   ....[210]....
        /*0f5c*/ 	.word	0x0500000f


	//   ....[211]....
        /*0f60*/ 	.word	0x0500000f


	//   ....[212]....
        /*0f64*/ 	.word	0x0500000f


	//   ....[213]....
        /*0f68*/ 	.word	0x0500000f


	//   ....[214]....
        /*0f6c*/ 	.word	0x0500000f


	//   ....[215]....
        /*0f70*/ 	.word	0x0500000f


	//   ....[216]....
        /*0f74*/ 	.word	0x0500000f


	//   ....[217]....
        /*0f78*/ 	.word	0x0500000f


	//   ....[218]....
        /*0f7c*/ 	.word	0x0500000f


	//   ....[219]....
        /*0f80*/ 	.word	0x0500000f


	//   ....[220]....
        /*0f84*/ 	.word	0x0500000f


	//   ....[221]....
        /*0f88*/ 	.word	0x0500000f


	//   ....[222]....
        /*0f8c*/ 	.word	0x0500000f


	//   ....[223]....
        /*0f90*/ 	.word	0x0500000f


	//   ....[224]....
        /*0f94*/ 	.word	0x0500000f


	//   ....[225]....
        /*0f98*/ 	.word	0x0500000f


	//   ....[226]....
        /*0f9c*/ 	.word	0x0500000f


	//   ....[227]....
        /*0fa0*/ 	.word	0x0500000f


	//   ....[228]....
        /*0fa4*/ 	.word	0x0500000f


	//   ....[229]....
        /*0fa8*/ 	.word	0x0500000f


	//   ....[230]....
        /*0fac*/ 	.word	0x0500000f


	//   ....[231]....
        /*0fb0*/ 	.word	0x0500000f


	//   ....[232]....
        /*0fb4*/ 	.word	0x0500000f


	//   ....[233]....
        /*0fb8*/ 	.word	0x0500000f


	//   ....[234]....
        /*0fbc*/ 	.word	0x0500000f


	//   ....[235]....
        /*0fc0*/ 	.word	0x0500000f


	//   ....[236]....
        /*0fc4*/ 	.word	0x0500000f


	//   ....[237]....
        /*0fc8*/ 	.word	0x0500000f


	//   ....[238]....
        /*0fcc*/ 	.word	0x0500000f


	//   ....[239]....
        /*0fd0*/ 	.word	0x0500000f


	//   ....[240]....
        /*0fd4*/ 	.word	0x0500000f


	//   ....[241]....
        /*0fd8*/ 	.word	0x0500000f


	//   ....[242]....
        /*0fdc*/ 	.word	0x0500000f


	//   ....[243]....
        /*0fe0*/ 	.word	0x0500000f


	//   ....[244]....
        /*0fe4*/ 	.word	0x0500000f


	//   ....[245]....
        /*0fe8*/ 	.word	0x0500000f


	//   ....[246]....
        /*0fec*/ 	.word	0x0500000f


	//   ....[247]....
        /*0ff0*/ 	.word	0x0500000f


	//   ....[248]....
        /*0ff4*/ 	.word	0x0500000f


	//   ....[249]....
        /*0ff8*/ 	.word	0x0500000f


	//   ....[250]....
        /*0ffc*/ 	.word	0x0500000f


	//   ....[251]....
        /*1000*/ 	.word	0x0500000f


	//   ....[252]....
        /*1004*/ 	.word	0x0500000f


	//   ....[253]....
        /*1008*/ 	.word	0x0500000f


	//   ....[254]....
        /*100c*/ 	.word	0x0500000f


	//   ....[255]....
        /*1010*/ 	.word	0x0500000f


	//   ....[0]....
        /*1014*/ 	.word	0x0500000f


	//   ....[1]....
        /*1018*/ 	.word	0x0500000f


	//   ....[2]....
        /*101c*/ 	.word	0x0500000f


	//   ....[3]....
        /*1020*/ 	.word	0x0500000f


	//   ....[4]....
        /*1024*/ 	.word	0x0500000f


	//   ....[5]....
        /*1028*/ 	.word	0x0500000f


	//   ....[6]....
        /*102c*/ 	.word	0x0500000f


	//   ....[7]....
        /*1030*/ 	.word	0x0500000f


	//   ....[8]....
        /*1034*/ 	.word	0x0500000f


	//   ....[9]....
        /*1038*/ 	.word	0x0500000f


	//   ....[10]....
        /*103c*/ 	.word	0x0500000f


	//   ....[11]....
        /*1040*/ 	.word	0x0500000f


	//   ....[12]....
        /*1044*/ 	.word	0x0500000f


	//   ....[13]....
        /*1048*/ 	.word	0x0500000f


	//   ....[14]....
        /*104c*/ 	.word	0x0500000f


	//   ....[15]....
        /*1050*/ 	.word	0x0500000f


	//   ....[16]....
        /*1054*/ 	.word	0x0500000f


	//   ....[17]....
        /*1058*/ 	.word	0x0500000f


	//   ....[18]....
        /*105c*/ 	.word	0x0500000f


	//   ....[19]....
        /*1060*/ 	.word	0x0500000f


	//   ....[20]....
        /*1064*/ 	.word	0x0500000f


	//   ....[21]....
        /*1068*/ 	.word	0x0500000f


	//   ....[22]....
        /*106c*/ 	.word	0x0500000f


	//   ....[23]....
        /*1070*/ 	.word	0x0500000f


	//   ....[24]....
        /*1074*/ 	.word	0x0500000f


	//   ....[25]....
        /*1078*/ 	.word	0x0500000f


	//   ....[26]....
        /*107c*/ 	.word	0x0500000f


	//   ....[27]....
        /*1080*/ 	.word	0x0500000f


	//   ....[28]....
        /*1084*/ 	.word	0x0500000f


	//   ....[29]....
        /*1088*/ 	.word	0x0500000f


	//   ....[30]....
        /*108c*/ 	.word	0x0500000f


	//   ....[31]....
        /*1090*/ 	.word	0x0500000f


	//   ....[32]....
        /*1094*/ 	.word	0x0500000f


	//   ....[33]....
        /*1098*/ 	.word	0x0500000f


	//   ....[34]....
        /*109c*/ 	.word	0x0500000f


	//   ....[35]....
        /*10a0*/ 	.word	0x0500000f


	//   ....[36]....
        /*10a4*/ 	.word	0x0500000f


	//   ....[37]....
        /*10a8*/ 	.word	0x0500000f


	//   ....[38]....
        /*10ac*/ 	.word	0x0500000f


	//   ....[39]....
        /*10b0*/ 	.word	0x0500000f


	//   ....[40]....
        /*10b4*/ 	.word	0x0500000f


	//   ....[41]....
        /*10b8*/ 	.word	0x0500000f


	//   ....[42]....
        /*10bc*/ 	.word	0x0500000f


	//   ....[43]....
        /*10c0*/ 	.word	0x0500000f


	//   ....[44]....
        /*10c4*/ 	.word	0x0500000f


	//   ....[45]....
        /*10c8*/ 	.word	0x0500000f


	//   ....[46]....
        /*10cc*/ 	.word	0x0500000f


	//   ....[47]....
        /*10d0*/ 	.word	0x0500000f


	//   ....[48]....
        /*10d4*/ 	.word	0x0500000f


	//   ....[49]....
        /*10d8*/ 	.word	0x0500000f


	//   ....[50]....
        /*10dc*/ 	.word	0x0500000f


	//   ....[51]....
        /*10e0*/ 	.word	0x0500000f


	//   ....[52]....
        /*10e4*/ 	.word	0x0500000f


	//   ....[53]....
        /*10e8*/ 	.word	0x0500000f


	//   ....[54]....
        /*10ec*/ 	.word	0x0500000f


	//   ....[55]....
        /*10f0*/ 	.word	0x0500000f


	//   ....[56]....
        /*10f4*/ 	.word	0x0500000f


	//   ....[57]....
        /*10f8*/ 	.word	0x0500000f


	//   ....[58]....
        /*10fc*/ 	.word	0x0500000f


	//   ....[59]....
        /*1100*/ 	.word	0x0500000f


	//   ....[60]....
        /*1104*/ 	.word	0x0500000f


	//   ....[61]....
        /*1108*/ 	.word	0x0500000f


	//   ....[62]....
        /*110c*/ 	.word	0x0500000f


	//   ....[63]....
        /*1110*/ 	.word	0x0500000f


	//   ....[64]....
        /*1114*/ 	.word	0x0500000f


	//   ....[65]....
        /*1118*/ 	.word	0x0500000f


	//   ....[66]....
        /*111c*/ 	.word	0x0500000f


	//   ....[67]....
        /*1120*/ 	.word	0x0500000f


	//----- nvinfo : EIATTR_COOP_GROUP_INSTR_OFFSETS
	.align		4
.L_1099:
        /*1124*/ 	.byte	0x04, 0x28
        /*1126*/ 	.short	(.L_1101 - .L_1100)


	//   ....[0]....
.L_1100:
        /*1128*/ 	.word	0x00000070


	//   ....[1]....
        /*112c*/ 	.word	0x000001a0


	//   ....[2]....
        /*1130*/ 	.word	0x000001f0


	//   ....[3]....
        /*1134*/ 	.word	0x00000420


	//   ....[4]....
        /*1138*/ 	.word	0x00000580


	//   ....[5]....
        /*113c*/ 	.word	0x000006a0


	//   ....[6]....
        /*1140*/ 	.word	0x00000800


	//   ....[7]....
        /*1144*/ 	.word	0x0000d720


	//   ....[8]....
        /*1148*/ 	.word	0x0000ded0


	//   ....[9]....
        /*114c*/ 	.word	0x0000dee0


	//   ....[10]....
        /*1150*/ 	.word	0x0000def0


	//   ....[11]....
        /*1154*/ 	.word	0x0000df00


	//   ....[12]....
        /*1158*/ 	.word	0x0000e120


	//   ....[13]....
        /*115c*/ 	.word	0x0000e130


	//   ....[14]....
        /*1160*/ 	.word	0x0000e140


	//   ....[15]....
        /*1164*/ 	.word	0x0000e150


	//   ....[16]....
        /*1168*/ 	.word	0x00010690


	//   ....[17]....
        /*116c*/ 	.word	0x000106a0


	//   ....[18]....
        /*1170*/ 	.word	0x000106b0


	//   ....[19]....
        /*1174*/ 	.word	0x000106c0


	//   ....[20]....
        /*1178*/ 	.word	0x000107c0


	//   ....[21]....
        /*117c*/ 	.word	0x000107e0


	//   ....[22]....
        /*1180*/ 	.word	0x000107f0


	//   ....[23]....
        /*1184*/ 	.word	0x00010800


	//   ....[24]....
        /*1188*/ 	.word	0x00013c10


	//   ....[25]....
        /*118c*/ 	.word	0x000148b0


	//   ....[26]....
        /*1190*/ 	.word	0x000148c0


	//   ....[27]....
        /*1194*/ 	.word	0x000148e0


	//   ....[28]....
        /*1198*/ 	.word	0x000155c0


	//   ....[29]....
        /*119c*/ 	.word	0x000155f0


	//   ....[30]....
        /*11a0*/ 	.word	0x00018b00


	//   ....[31]....
        /*11a4*/ 	.word	0x00018b20


	//   ....[32]....
        /*11a8*/ 	.word	0x00019a50


	//   ....[33]....
        /*11ac*/ 	.word	0x00019b20


	//   ....[34]....
        /*11b0*/ 	.word	0x0001a710


	//   ....[35]....
        /*11b4*/ 	.word	0x0001a790


	//   ....[36]....
        /*11b8*/ 	.word	0x0001e1c0


	//   ....[37]....
        /*11bc*/ 	.word	0x0001e1f0


	//   ....[38]....
        /*11c0*/ 	.word	0x0001e2d0


	//   ....[39]....
        /*11c4*/ 	.word	0x0001e3b0


	//   ....[40]....
        /*11c8*/ 	.word	0x00020780


	//   ....[41]....
        /*11cc*/ 	.word	0x000207e0


	//   ....[42]....
        /*11d0*/ 	.word	0x00020800


	//   ....[43]....
        /*11d4*/ 	.word	0x00020820


	//   ....[44]....
        /*11d8*/ 	.word	0x00021460


	//   ....[45]....
        /*11dc*/ 	.word	0x000214c0


	//   ....[46]....
        /*11e0*/ 	.word	0x000214f0


	//   ....[47]....
        /*11e4*/ 	.word	0x00021520


	//   ....[48]....
        /*11e8*/ 	.word	0x00021550


	//   ....[49]....
        /*11ec*/ 	.word	0x00021580


	//   ....[50]....
        /*11f0*/ 	.word	0x000215b0


	//   ....[51]....
        /*11f4*/ 	.word	0x000215e0


	//   ....[52]....
        /*11f8*/ 	.word	0x00021610


	//   ....[53]....
        /*11fc*/ 	.word	0x00021640


	//   ....[54]....
        /*1200*/ 	.word	0x00021670


	//   ....[55]....
        /*1204*/ 	.word	0x000216a0


	//   ....[56]....
        /*1208*/ 	.word	0x000216d0


	//   ....[57]....
        /*120c*/ 	.word	0x00021700


	//   ....[58]....
        /*1210*/ 	.word	0x00021730


	//   ....[59]....
        /*1214*/ 	.word	0x00021760


	//   ....[60]....
        /*1218*/ 	.word	0x00021790


	//   ....[61]....
        /*121c*/ 	.word	0x000217c0


	//   ....[62]....
        /*1220*/ 	.word	0x000217f0


	//   ....[63]....
        /*1224*/ 	.word	0x00021820


	//   ....[64]....
        /*1228*/ 	.word	0x00021850


	//   ....[65]....
        /*122c*/ 	.word	0x00021880


	//   ....[66]....
        /*1230*/ 	.word	0x000218b0


	//   ....[67]....
        /*1234*/ 	.word	0x000218e0


	//   ....[68]....
        /*1238*/ 	.word	0x00021910


	//   ....[69]....
        /*123c*/ 	.word	0x00021940


	//   ....[70]....
        /*1240*/ 	.word	0x00021970


	//   ....[71]....
        /*1244*/ 	.word	0x000219a0


	//   ....[72]....
        /*1248*/ 	.word	0x000219d0


	//   ....[73]....
        /*124c*/ 	.word	0x00021a00


	//   ....[74]....
        /*1250*/ 	.word	0x00021a30


	//   ....[75]....
        /*1254*/ 	.word	0x00021a60


	//   ....[76]....
        /*1258*/ 	.word	0x00021a90


	//   ....[77]....
        /*125c*/ 	.word	0x00021ac0


	//   ....[78]....
        /*1260*/ 	.word	0x00021af0


	//   ....[79]....
        /*1264*/ 	.word	0x00021b20


	//   ....[80]....
        /*1268*/ 	.word	0x00021b50


	//   ....[81]....
        /*126c*/ 	.word	0x00021b80


	//   ....[82]....
        /*1270*/ 	.word	0x00021bb0


	//   ....[83]....
        /*1274*/ 	.word	0x00021be0


	//   ....[84]....
        /*1278*/ 	.word	0x00021c00


	//   ....[85]....
        /*127c*/ 	.word	0x00021c20


	//   ....[86]....
        /*1280*/ 	.word	0x00021c30


	//   ....[87]....
        /*1284*/ 	.word	0x00021c40


	//   ....[88]....
        /*1288*/ 	.word	0x00021c50


	//   ....[89]....
        /*128c*/ 	.word	0x00021c70


	//   ....[90]....
        /*1290*/ 	.word	0x00021ca0


	//   ....[91]....
        /*1294*/ 	.word	0x00021ce0


	//   ....[92]....
        /*1298*/ 	.word	0x00021d10


	//   ....[93]....
        /*129c*/ 	.word	0x00021d40


	//   ....[94]....
        /*12a0*/ 	.word	0x00021d70


	//   ....[95]....
        /*12a4*/ 	.word	0x00021da0


	//   ....[96]....
        /*12a8*/ 	.word	0x00021dd0


	//   ....[97]....
        /*12ac*/ 	.word	0x00021e00


	//   ....[98]....
        /*12b0*/ 	.word	0x00021e30


	//   ....[99]....
        /*12b4*/ 	.word	0x00021e50


	//   ....[100]....
        /*12b8*/ 	.word	0x00021e70


	//   ....[101]....
        /*12bc*/ 	.word	0x00021e80


	//   ....[102]....
        /*12c0*/ 	.word	0x00021e90


	//   ....[103]....
        /*12c4*/ 	.word	0x00021ea0


	//   ....[104]....
        /*12c8*/ 	.word	0x00021ed0


	//   ....[105]....
        /*12cc*/ 	.word	0x00021f00


	//   ....[106]....
        /*12d0*/ 	.word	0x00021f30


	//   ....[107]....
        /*12d4*/ 	.word	0x00021f60


	//   ....[108]....
        /*12d8*/ 	.word	0x00022840


	//   ....[109]....
        /*12dc*/ 	.word	0x00022860


	//   ....[110]....
        /*12e0*/ 	.word	0x00022880


	//   ....[111]....
        /*12e4*/ 	.word	0x00022890


	//   ....[112]....
        /*12e8*/ 	.word	0x00022fd0


	//   ....[113]....
        /*12ec*/ 	.word	0x00022fe0


	//   ....[114]....
        /*12f0*/ 	.word	0x00023130


	//   ....[115]....
        /*12f4*/ 	.word	0x00023140


	//   ....[116]....
        /*12f8*/ 	.word	0x00023290


	//   ....[117]....
        /*12fc*/ 	.word	0x000232a0


	//   ....[118]....
        /*1300*/ 	.word	0x000233f0


	//   ....[119]....
        /*1304*/ 	.word	0x00023400


	//   ....[120]....
        /*1308*/ 	.word	0x000239d0


	//   ....[121]....
        /*130c*/ 	.word	0x000239e0


	//   ....[122]....
        /*1310*/ 	.word	0x00023f70


	//   ....[123]....
        /*1314*/ 	.word	0x00023f80


	//   ....[124]....
        /*1318*/ 	.word	0x00024d30


	//   ....[125]....
        /*131c*/ 	.word	0x00024d40


	//   ....[126]....
        /*1320*/ 	.word	0x00024eb0


	//   ....[127]....
        /*1324*/ 	.word	0x00024ec0


	//   ....[128]....
        /*1328*/ 	.word	0x00025020


	//   ....[129]....
        /*132c*/ 	.word	0x00025030


	//   ....[130]....
        /*1330*/ 	.word	0x00025190


	//   ....[131]....
        /*1334*/ 	.word	0x000251a0


	//   ....[132]....
        /*1338*/ 	.word	0x00025360


	//   ....[133]....
        /*133c*/ 	.word	0x000255b0


	//   ....[134]....
        /*1340*/ 	.word	0x000255e0


	//   ....[135]....
        /*1344*/ 	.word	0x00025610


	//   ....[136]....
        /*1348*/ 	.word	0x00025640


	//   ....[137]....
        /*134c*/ 	.word	0x00025670


	//   ....[138]....
        /*1350*/ 	.word	0x000256a0


	//   ....[139]....
        /*1354*/ 	.word	0x00025850


	//   ....[140]....
        /*1358*/ 	.word	0x00025880


	//   ....[141]....
        /*135c*/ 	.word	0x000258b0


	//   ....[142]....
        /*1360*/ 	.word	0x000258e0


	//   ....[143]....
        /*1364*/ 	.word	0x00025910


	//   ....[144]....
        /*1368*/ 	.word	0x00025940


	//   ....[145]....
        /*136c*/ 	.word	0x000259e0


	//   ....[146]....
        /*1370*/ 	.word	0x00025a10


	//   ....[147]....
        /*1374*/ 	.word	0x00025a20


	//   ....[148]....
        /*1378*/ 	.word	0x00025a50


	//   ....[149]....
        /*137c*/ 	.word	0x000272f0


	//   ....[150]....
        /*1380*/ 	.word	0x00028b40


	//   ....[151]....
        /*1384*/ 	.word	0x000297c0


	//   ....[152]....
        /*1388*/ 	.word	0x000297e0


	//   ....[153]....
        /*138c*/ 	.word	0x00029870


	//   ....[154]....
        /*1390*/ 	.word	0x00029880


	//   ....[155]....
        /*1394*/ 	.word	0x00029900


	//   ....[156]....
        /*1398*/ 	.word	0x00029910


	//   ....[157]....
        /*139c*/ 	.word	0x00029990


	//   ....[158]....
        /*13a0*/ 	.word	0x000299a0


	//   ....[159]....
        /*13a4*/ 	.word	0x00029a20


	//   ....[160]....
        /*13a8*/ 	.word	0x00029a30


	//   ....[161]....
        /*13ac*/ 	.word	0x00029ab0


	//   ....[162]....
        /*13b0*/ 	.word	0x00029ac0


	//   ....[163]....
        /*13b4*/ 	.word	0x00029b40


	//   ....[164]....
        /*13b8*/ 	.word	0x00029b50


	//   ....[165]....
        /*13bc*/ 	.word	0x00029ba0


	//   ....[166]....
        /*13c0*/ 	.word	0x00029bc0


	//   ....[167]....
        /*13c4*/ 	.word	0x0002c130


	//   ....[168]....
        /*13c8*/ 	.word	0x0002c170


	//   ....[169]....
        /*13cc*/ 	.word	0x0002c1c0


	//   ....[170]....
        /*13d0*/ 	.word	0x0002c1f0


	//   ....[171]....
        /*13d4*/ 	.word	0x0002c220


	//   ....[172]....
        /*13d8*/ 	.word	0x0002c250


	//   ....[173]....
        /*13dc*/ 	.word	0x0002c280


	//   ....[174]....
        /*13e0*/ 	.word	0x0002c2b0


	//   ....[175]....
        /*13e4*/ 	.word	0x0002c490


	//   ....[176]....
        /*13e8*/ 	.word	0x0002c4c0


	//   ....[177]....
        /*13ec*/ 	.word	0x0002c4f0


	//   ....[178]....
        /*13f0*/ 	.word	0x0002c520


	//   ....[179]....
        /*13f4*/ 	.word	0x0002c550


	//   ....[180]....
        /*13f8*/ 	.word	0x0002c580


	//   ....[181]....
        /*13fc*/ 	.word	0x0002c660


	//   ....[182]....
        /*1400*/ 	.word	0x0002c680


	//   ....[183]....
        /*1404*/ 	.word	0x0002c690


	//   ....[184]....
        /*1408*/ 	.word	0x0002c710


	//   ....[185]....
        /*140c*/ 	.word	0x0002d270


	//   ....[186]....
        /*1410*/ 	.word	0x0002d770


	//   ....[187]....
        /*1414*/ 	.word	0x0002d820


	//   ....[188]....
        /*1418*/ 	.word	0x0002d8b0


	//   ....[189]....
        /*141c*/ 	.word	0x0002d900


	//   ....[190]....
        /*1420*/ 	.word	0x0002d950


	//   ....[191]....
        /*1424*/ 	.word	0x0002d9e0


	//   ....[192]....
        /*1428*/ 	.word	0x0002da70


	//   ....[193]....
        /*142c*/ 	.word	0x0002dac0


	//   ....[194]....
        /*1430*/ 	.word	0x0002db10


	//   ....[195]....
        /*1434*/ 	.word	0x0002dc00


	//   ....[196]....
        /*1438*/ 	.word	0x0002dcb0


	//   ....[197]....
        /*143c*/ 	.word	0x0002dd00


	//   ....[198]....
        /*1440*/ 	.word	0x0002dd50


	//   ....[199]....
        /*1444*/ 	.word	0x0002dea0


	//   ....[200]....
        /*1448*/ 	.word	0x0002def0


	//   ....[201]....
        /*144c*/ 	.word	0x0002df40


	//   ....[202]....
        /*1450*/ 	.word	0x0002df90


	//   ....[203]....
        /*1454*/ 	.word	0x0002e310


	//   ....[204]....
        /*1458*/ 	.word	0x0002e430


	//   ....[205]....
        /*145c*/ 	.word	0x0002e560


	//   ....[206]....
        /*1460*/ 	.word	0x0002e680


	//   ....[207]....
        /*1464*/ 	.word	0x0002e7b0


	//   ....[208]....
        /*1468*/ 	.word	0x0002e880


	//   ....[209]....
        /*146c*/ 	.word	0x0002e8e0


	//   ....[210]....
        /*1470*/ 	.word	0x0002e930


	//   ....[211]....
        /*1474*/ 	.word	0x0002e990


	//   ....[212]....
        /*1478*/ 	.word	0x0002ea10


	//   ....[213]....
        /*147c*/ 	.word	0x0002ea70


	//   ....[214]....
        /*1480*/ 	.word	0x0002eac0


	//   ....[215]....
        /*1484*/ 	.word	0x0002eb40


	//   ....[216]....
        /*1488*/ 	.word	0x0002ebb0


	//   ....[217]....
        /*148c*/ 	.word	0x0002ec10


	//   ....[218]....
        /*1490*/ 	.word	0x0002ec70


	//   ....[219]....
        /*1494*/ 	.word	0x0002ece0


	//   ....[220]....
        /*1498*/ 	.word	0x0002ed50


	//   ....[221]....
        /*149c*/ 	.word	0x0002edb0


	//   ....[222]....
        /*14a0*/ 	.word	0x0002ee10


	//   ....[223]....
        /*14a4*/ 	.word	0x0002ee70


	//   ....[224]....
        /*14a8*/ 	.word	0x0002eee0


	//   ....[225]....
        /*14ac*/ 	.word	0x0002ef40


	//   ....[226]....
        /*14b0*/ 	.word	0x0002efa0


	//   ....[227]....
        /*14b4*/ 	.word	0x0002f010


	//   ....[228]....
        /*14b8*/ 	.word	0x0002f080


	//   ....[229]....
        /*14bc*/ 	.word	0x0002f0e0


	//   ....[230]....
        /*14c0*/ 	.word	0x0002f140


	//   ....[231]....
        /*14c4*/ 	.word	0x0002f1c0


	//   ....[232]....
        /*14c8*/ 	.word	0x0002f230


	//   ....[233]....
        /*14cc*/ 	.word	0x0002f290


	//   ....[234]....
        /*14d0*/ 	.word	0x0002f2e0


	//   ....[235]....
        /*14d4*/ 	.word	0x0002f360


	//   ....[236]....
        /*14d8*/ 	.word	0x0002f3d0


	//   ....[237]....
        /*14dc*/ 	.word	0x0002f430


	//   ....[238]....
        /*14e0*/ 	.word	0x0002f490


	//   ....[239]....
        /*14e4*/ 	.word	0x0002f510


	//   ....[240]....
        /*14e8*/ 	.word	0x0002f580


	//   ....[241]....
        /*14ec*/ 	.word	0x0002f5e0


	//   ....[242]....
        /*14f0*/ 	.word	0x0002f630


	//   ....[243]....
        /*14f4*/ 	.word	0x0002f690


	//   ....[244]....
        /*14f8*/ 	.word	0x0002f700


	//   ....[245]....
        /*14fc*/ 	.word	0x0002f770


	//   ....[246]....
        /*1500*/ 	.word	0x0002f7d0


	//   ....[247]....
        /*1504*/ 	.word	0x0002f830


	//   ....[248]....
        /*1508*/ 	.word	0x0002f8b0


	//   ....[249]....
        /*150c*/ 	.word	0x0002f910


	//   ....[250]....
        /*1510*/ 	.word	0x0002f960


	//   ....[251]....
        /*1514*/ 	.word	0x0002f9d0


	//   ....[252]....
        /*1518*/ 	.word	0x0002fa30


	//   ....[253]....
        /*151c*/ 	.word	0x0002faa0


	//   ....[254]....
        /*1520*/ 	.word	0x0002fb00


	//   ....[255]....
        /*1524*/ 	.word	0x0002fb70


	//   ....[0]....
        /*1528*/ 	.word	0x0002fbe0


	//   ....[1]....
        /*152c*/ 	.word	0x0002fc70


	//   ....[2]....
        /*1530*/ 	.word	0x0002fcc0


	//   ....[3]....
        /*1534*/ 	.word	0x0002fd40


	//   ....[4]....
        /*1538*/ 	.word	0x0002fdb0


	//   ....[5]....
        /*153c*/ 	.word	0x0002fe10


	//   ....[6]....
        /*1540*/ 	.word	0x0002fe60


	//   ....[7]....
        /*1544*/ 	.word	0x0002fee0


	//   ....[8]....
        /*1548*/ 	.word	0x0002ff50


	//   ....[9]....
        /*154c*/ 	.word	0x0002ffb0


	//   ....[10]....
        /*1550*/ 	.word	0x00030000


	//   ....[11]....
        /*1554*/ 	.word	0x00030080


	//   ....[12]....
        /*1558*/ 	.word	0x000300d0


	//   ....[13]....
        /*155c*/ 	.word	0x00030160


	//   ....[14]....
        /*1560*/ 	.word	0x000301f0


	//   ....[15]....
        /*1564*/ 	.word	0x00030280


	//   ....[16]....
        /*1568*/ 	.word	0x00030310


	//   ....[17]....
        /*156c*/ 	.word	0x000303a0


	//   ....[18]....
        /*1570*/ 	.word	0x00030430


	//   ....[19]....
        /*1574*/ 	.word	0x000304b0


	//   ....[20]....
        /*1578*/ 	.word	0x00030500


	//   ....[21]....
        /*157c*/ 	.word	0x00030590


	//   ....[22]....
        /*1580*/ 	.word	0x00030620


	//   ....[23]....
        /*1584*/ 	.word	0x000306a0


	//   ....[24]....
        /*1588*/ 	.word	0x000306f0


	//   ....[25]....
        /*158c*/ 	.word	0x00030780


	//   ....[26]....
        /*1590*/ 	.word	0x00030810


	//   ....[27]....
        /*1594*/ 	.word	0x000308a0


	//   ....[28]....
        /*1598*/ 	.word	0x00030930


	//   ....[29]....
        /*159c*/ 	.word	0x000309c0


	//   ....[30]....
        /*15a0*/ 	.word	0x00030a50


	//   ....[31]....
        /*15a4*/ 	.word	0x00030b10


	//   ....[32]....
        /*15a8*/ 	.word	0x00030df0


	//   ....[33]....
        /*15ac*/ 	.word	0x00031010


	//   ....[34]....
        /*15b0*/ 	.word	0x00031060


	//   ....[35]....
        /*15b4*/ 	.word	0x00031170


	//   ....[36]....
        /*15b8*/ 	.word	0x000311c0


	//   ....[37]....
        /*15bc*/ 	.word	0x000312d0


	//   ....[38]....
        /*15c0*/ 	.word	0x00031320


	//   ....[39]....
        /*15c4*/ 	.word	0x00031430


	//   ....[40]....
        /*15c8*/ 	.word	0x00031480


	//   ....[41]....
        /*15cc*/ 	.word	0x00031590


	//   ....[42]....
        /*15d0*/ 	.word	0x000315e0


	//   ....[43]....
        /*15d4*/ 	.word	0x000316f0


	//   ....[44]....
        /*15d8*/ 	.word	0x00031740


	//   ....[45]....
        /*15dc*/ 	.word	0x00031830


	//   ....[46]....
        /*15e0*/ 	.word	0x000318a0


	//   ....[47]....
        /*15e4*/ 	.word	0x00031990


	//   ....[48]....
        /*15e8*/ 	.word	0x000319e0


	//   ....[49]....
        /*15ec*/ 	.word	0x00031cc0


	//   ....[50]....
        /*15f0*/ 	.word	0x00031d60


	//   ....[51]....
        /*15f4*/ 	.word	0x00031f10


	//   ....[52]....
        /*15f8*/ 	.word	0x00031f90


	//   ....[53]....
        /*15fc*/ 	.word	0x00032010


	//   ....[54]....
        /*1600*/ 	.word	0x00032090


	//   ....[55]....
        /*1604*/ 	.word	0x00032110


	//   ....[56]....
        /*1608*/ 	.word	0x000321a0


	//   ....[57]....
        /*160c*/ 	.word	0x00032240


	//   ....[58]....
        /*1610*/ 	.word	0x000322f0


	//   ....[59]....
        /*1614*/ 	.word	0x00032370


	//   ....[60]....
        /*1618*/ 	.word	0x000323f0


	//   ....[61]....
        /*161c*/ 	.word	0x00032470


	//   ....[62]....
        /*1620*/ 	.word	0x00032500


	//   ....[63]....
        /*1624*/ 	.word	0x00032580


	//   ....[64]....
        /*1628*/ 	.word	0x00032630


	//   ....[65]....
        /*162c*/ 	.word	0x00032680


	//   ....[66]....
        /*1630*/ 	.word	0x00032740


	//   ....[67]....
        /*1634*/ 	.word	0x00032870


	//----- nvinfo : EIATTR_REG_RECONFIG
	.align		4
.L_1101:
        /*1638*/ 	.byte	0x01, 0x54
	.zero		2


	//----- nvinfo : EIATTR_SYSCALL_OFFSETS
	.align		4
        /*163c*/ 	.byte	0x04, 0x46
        /*163e*/ 	.short	(.L_1103 - .L_1102)


	//   ....[0]....
.L_1102:
        /*1640*/ 	.word	0x00001ea0


	//   ....[1]....
        /*1644*/ 	.word	0x00001ff0


	//   ....[2]....
        /*1648*/ 	.word	0x0000d8e0


	//   ....[3]....
        /*164c*/ 	.word	0x0000dc20


	//   ....[4]....
        /*1650*/ 	.word	0x00028590


	//   ....[5]....
        /*1654*/ 	.word	0x00028720


	//   ....[6]....
        /*1658*/ 	.word	0x00028870


	//   ....[7]....
        /*165c*/ 	.word	0x000289b0


	//   ....[8]....
        /*1660*/ 	.word	0x000293e0


	//----- nvinfo : EIATTR_MBARRIER_INSTR_OFFSETS
	.align		4
.L_1103:
        /*1664*/ 	.byte	0x04, 0x39
        /*1666*/ 	.short	(.L_1105 - .L_1104)


	//   ....[0]....
.L_1104:
        /*1668*/ 	.word	0x000002d0
        /*166c*/ 	.word	0x000000ff
        /*1670*/ 	.word	0x0002e800
        /*1674*/ 	.short	0x0100
        /*1676*/ 	.byte	0x08
	.zero		1


	//   ....[1]....
        /*1678*/ 	.word	0x000002e0
        /*167c*/ 	.word	0x000000ff
        /*1680*/ 	.word	0x0002e820
        /*1684*/ 	.short	0x0100
        /*1686*/ 	.byte	0x08
	.zero		1


	//   ....[2]....
        /*1688*/ 	.word	0x000003d0
        /*168c*/ 	.word	0x000000ff
        /*1690*/ 	.word	0x0002e830
        /*1694*/ 	.short	0x0100
        /*1696*/ 	.byte	0x08
	.zero		1


	//   ....[3]....
        /*1698*/ 	.word	0x000003e0
        /*169c*/ 	.word	0x000000ff
        /*16a0*/ 	.word	0x0002e840
        /*16a4*/ 	.short	0x0100
        /*16a6*/ 	.byte	0x08
	.zero		1


	//   ....[4]....
        /*16a8*/ 	.word	0x000003f0
        /*16ac*/ 	.word	0x000000ff
        /*16b0*/ 	.word	0x0002e838
        /*16b4*/ 	.short	0x0100
        /*16b6*/ 	.byte	0x08
	.zero		1


	//   ....[5]....
        /*16b8*/ 	.word	0x00000400
        /*16bc*/ 	.word	0x000000ff
        /*16c0*/ 	.word	0x0002e848
        /*16c4*/ 	.short	0x0100
        /*16c6*/ 	.byte	0x08
	.zero		1


	//   ....[6]....
        /*16c8*/ 	.word	0x00000530
        /*16cc*/ 	.word	0x000000ff
        /*16d0*/ 	.word	0x0002e850
        /*16d4*/ 	.short	0x0100
        /*16d6*/ 	.byte	0x08
	.zero		1


	//   ....[7]....
        /*16d8*/ 	.word	0x00000540
        /*16dc*/ 	.word	0x000000ff
        /*16e0*/ 	.word	0x0002e860
        /*16e4*/ 	.short	0x0100
        /*16e6*/ 	.byte	0x08
	.zero		1


	//   ....[8]....
        /*16e8*/ 	.word	0x00000550
        /*16ec*/ 	.word	0x000000ff
        /*16f0*/ 	.word	0x0002e858
        /*16f4*/ 	.short	0x0100
        /*16f6*/ 	.byte	0x08
	.zero		1


	//   ....[9]....
        /*16f8*/ 	.word	0x00000560
        /*16fc*/ 	.word	0x000000ff
        /*1700*/ 	.word	0x0002e868
        /*1704*/ 	.short	0x0100
        /*1706*/ 	.byte	0x08
	.zero		1


	//   ....[10]....
        /*1708*/ 	.word	0x00000650
        /*170c*/ 	.word	0x000000ff
        /*1710*/ 	.word	0x0002e870
        /*1714*/ 	.short	0x0100
        /*1716*/ 	.byte	0x06
	.zero		1


	//   ....[11]....
        /*1718*/ 	.word	0x00000660
        /*171c*/ 	.word	0x000000ff
        /*1720*/ 	.word	0x0002e880
        /*1724*/ 	.short	0x0100
        /*1726*/ 	.byte	0x06
	.zero		1


	//   ....[12]....
        /*1728*/ 	.word	0x00000670
        /*172c*/ 	.word	0x000000ff
        /*1730*/ 	.word	0x0002e878
        /*1734*/ 	.short	0x0100
        /*1736*/ 	.byte	0x06
	.zero		1


	//   ....[13]....
        /*1738*/ 	.word	0x00000680
        /*173c*/ 	.word	0x000000ff
        /*1740*/ 	.word	0x0002e888
        /*1744*/ 	.short	0x0100
        /*1746*/ 	.byte	0x06
	.zero		1


	//   ....[14]....
        /*1748*/ 	.word	0x000007b0
        /*174c*/ 	.word	0x000000ff
        /*1750*/ 	.word	0x0002e890
        /*1754*/ 	.short	0x0100
        /*1756*/ 	.byte	0x08
	.zero		1


	//   ....[15]....
        /*1758*/ 	.word	0x000007c0
        /*175c*/ 	.word	0x000000ff
        /*1760*/ 	.word	0x0002e8a0
        /*1764*/ 	.short	0x0100
        /*1766*/ 	.byte	0x08
	.zero		1


	//   ....[16]....
        /*1768*/ 	.word	0x000007d0
        /*176c*/ 	.word	0x000000ff
        /*1770*/ 	.word	0x0002e898
        /*1774*/ 	.short	0x0100
        /*1776*/ 	.byte	0x08
	.zero		1


	//   ....[17]....
        /*1778*/ 	.word	0x000007e0
        /*177c*/ 	.word	0x000000ff
        /*1780*/ 	.word	0x0002e8a8
        /*1784*/ 	.short	0x0100
        /*1786*/ 	.byte	0x08
	.zero		1


	//   ....[18]....
        /*1788*/ 	.word	0x00000910
        /*178c*/ 	.word	0x000000ff
        /*1790*/ 	.word	0x0002e8b0
        /*1794*/ 	.short	0x0100
        /*1796*/ 	.byte	0x08
	.zero		1


	//   ....[19]....
        /*1798*/ 	.word	0x00000920
        /*179c*/ 	.word	0x000000ff
        /*17a0*/ 	.word	0x0002e8c0
        /*17a4*/ 	.short	0x0100
        /*17a6*/ 	.byte	0x08
	.zero		1


	//   ....[20]....
        /*17a8*/ 	.word	0x00000930
        /*17ac*/ 	.word	0x000000ff
        /*17b0*/ 	.word	0x0002e8b8
        /*17b4*/ 	.short	0x0100
        /*17b6*/ 	.byte	0x08
	.zero		1


	//   ....[21]....
        /*17b8*/ 	.word	0x00000940
        /*17bc*/ 	.word	0x000000ff
        /*17c0*/ 	.word	0x0002e8c8
        /*17c4*/ 	.short	0x0100
        /*17c6*/ 	.byte	0x08
	.zero		1


	//   ....[22]....
        /*17c8*/ 	.word	0x000035f0
        /*17cc*/ 	.word	0x0000006e
        /*17d0*/ 	.word	0x0002e890
        /*17d4*/ 	.short	0x010a
        /*17d6*/ 	.byte	0x3f
	.zero		1


	//   ....[23]....
        /*17d8*/ 	.word	0x00007ab0
        /*17dc*/ 	.word	0x0000006e
        /*17e0*/ 	.word	0x0002e890
        /*17e4*/ 	.short	0x010a
        /*17e6*/ 	.byte	0x3f
	.zero		1


	//   ....[24]....
        /*17e8*/ 	.word	0x0000bda0
        /*17ec*/ 	.word	0x0000006e
        /*17f0*/ 	.word	0x0002e890
        /*17f4*/ 	.short	0x010a
        /*17f6*/ 	.byte	0x3f
	.zero		1


	//   ....[25]....
        /*17f8*/ 	.word	0x0000c540
        /*17fc*/ 	.word	0x00000030
        /*1800*/ 	.word	0x00000000
        /*1804*/ 	.short	0x0101
        /*1806*/ 	.byte	0x3f
	.zero		1


	//   ....[26]....
        /*1808*/ 	.word	0x0000c580
        /*180c*/ 	.word	0x0000006e
        /*1810*/ 	.word	0x0002e8b0
        /*1814*/ 	.short	0x010a
        /*1816*/ 	.byte	0x3f
	.zero		1


	//   ....[27]....
        /*1818*/ 	.word	0x0000cd40
        /*181c*/ 	.word	0x0000006e
        /*1820*/ 	.word	0x00000000
        /*1824*/ 	.short	0x0101
        /*1826*/ 	.byte	0x3f
	.zero		1


	//   ....[28]....
        /*1828*/ 	.word	0x0000d9a0
        /*182c*/ 	.word	0x00000010
        /*1830*/ 	.word	0x0002e800
        /*1834*/ 	.short	0x010a
        /*1836*/ 	.byte	0x3f
	.zero		1


	//   ....[29]....
        /*1838*/ 	.word	0x0000d9f0
        /*183c*/ 	.word	0x00000010
        /*1840*/ 	.word	0x0002e800
        /*1844*/ 	.short	0x010a
        /*1846*/ 	.byte	0x3f
	.zero		1


	//   ....[30]....
        /*1848*/ 	.word	0x0000e4b0
        /*184c*/ 	.word	0x00000010
        /*1850*/ 	.word	0x0002e800
        /*1854*/ 	.short	0x010a
        /*1856*/ 	.byte	0x3f
	.zero		1


	//   ....[31]....
        /*1858*/ 	.word	0x00010aa0
        /*185c*/ 	.word	0x00000010
        /*1860*/ 	.word	0x0002e800
        /*1864*/ 	.short	0x010a
        /*1866*/ 	.byte	0x3f
	.zero		1


	//   ....[32]....
        /*1868*/ 	.word	0x00012be0
        /*186c*/ 	.word	0x00000089
        /*1870*/ 	.word	0x0002e830
        /*1874*/ 	.short	0x010a
        /*1876*/ 	.byte	0x3f
	.zero		1


	//   ....[33]....
        /*1878*/ 	.word	0x00012c80
        /*187c*/ 	.word	0x00000089
        /*1880*/ 	.word	0x0002e830
        /*1884*/ 	.short	0x010a
        /*1886*/ 	.byte	0x3f
	.zero		1


	//   ....[34]....
        /*1888*/ 	.word	0x00016c10
        /*188c*/ 	.word	0x00000089
        /*1890*/ 	.word	0x00000000
        /*1894*/ 	.short	0x0101
        /*1896*/ 	.byte	0x3f
	.zero		1


	//   ....[35]....
        /*1898*/ 	.word	0x000172f0
        /*189c*/ 	.word	0x00000003
        /*18a0*/ 	.word	0x0002e830
        /*18a4*/ 	.short	0x010a
        /*18a6*/ 	.byte	0x3f
	.zero		1


	//   ....[36]....
        /*18a8*/ 	.word	0x00017340
        /*18ac*/ 	.word	0x00000003
        /*18b0*/ 	.word	0x0002e830
        /*18b4*/ 	.short	0x010a
        /*18b6*/ 	.byte	0x3f
	.zero		1


	//   ....[37]....
        /*18b8*/ 	.word	0x00018860
        /*18bc*/ 	.word	0x00000003
        /*18c0*/ 	.word	0x0002e850
        /*18c4*/ 	.short	0x010a
        /*18c6*/ 	.byte	0x3f
	.zero		1


	//   ....[38]....
        /*18c8*/ 	.word	0x000188a0
        /*18cc*/ 	.word	0x00000003
        /*18d0*/ 	.word	0x0002e850
        /*18d4*/ 	.short	0x010a
        /*18d6*/ 	.byte	0x3f
	.zero		1


	//   ....[39]....
        /*18d8*/ 	.word	0x0001b690
        /*18dc*/ 	.word	0x0000000e
        /*18e0*/ 	.word	0x00000000
        /*18e4*/ 	.short	0x0101
        /*18e6*/ 	.byte	0x3f
	.zero		1


	//   ....[40]....
        /*18e8*/ 	.word	0x0001c1c0
        /*18ec*/ 	.word	0x00000069
        /*18f0*/ 	.word	0x00000000
        /*18f4*/ 	.short	0x0101
        /*18f6*/ 	.byte	0x3f
	.zero		1


	//   ....[41]....
        /*18f8*/ 	.word	0x0001c340
        /*18fc*/ 	.word	0x00000000
        /*1900*/ 	.word	0x0002e830
        /*1904*/ 	.short	0x010a
        /*1906*/ 	.byte	0x3f
	.zero		1


	//   ....[42]....
        /*1908*/ 	.word	0x0001c390
        /*190c*/ 	.word	0x00000000
        /*1910*/ 	.word	0x0002e830
        /*1914*/ 	.short	0x010a
        /*1916*/ 	.byte	0x3f
	.zero		1


	//   ....[43]....
        /*1918*/ 	.word	0x0001d8a0
        /*191c*/ 	.word	0x00000003
        /*1920*/ 	.word	0x0002e850
        /*1924*/ 	.short	0x010a
        /*1926*/ 	.byte	0x3f
	.zero		1


	//   ....[44]....
        /*1928*/ 	.word	0x0001d8e0
        /*192c*/ 	.word	0x00000003
        /*1930*/ 	.word	0x0002e850
        /*1934*/ 	.short	0x010a
        /*1936*/ 	.byte	0x3f
	.zero		1


	//   ....[45]....
        /*1938*/ 	.word	0x0001f780
        /*193c*/ 	.word	0x0000000e
        /*1940*/ 	.word	0x00000000
        /*1944*/ 	.short	0x0101
        /*1946*/ 	.byte	0x3f
	.zero		1


	//   ....[46]....
        /*1948*/ 	.word	0x00020290
        /*194c*/ 	.word	0x00000067
        /*1950*/ 	.word	0x00000000
        /*1954*/ 	.short	0x0101
        /*1956*/ 	.byte	0x3f
	.zero		1


	//   ....[47]....
        /*1958*/ 	.word	0x00020320
        /*195c*/ 	.word	0x0000000d
        /*1960*/ 	.word	0x0002e850
        /*1964*/ 	.short	0x010a
        /*1966*/ 	.byte	0x3f
	.zero		1


	//   ....[48]....
        /*1968*/ 	.word	0x000203a0
        /*196c*/ 	.word	0x0000000d
        /*1970*/ 	.word	0x0002e850
        /*1974*/ 	.short	0x010a
        /*1976*/ 	.byte	0x3f
	.zero		1


	//   ....[49]....
        /*1978*/ 	.word	0x00020eb0
        /*197c*/ 	.word	0x00000000
        /*1980*/ 	.word	0x00000000
        /*1984*/ 	.short	0x0101
        /*1986*/ 	.byte	0x3f
	.zero		1


	//   ....[50]....
        /*1988*/ 	.word	0x00022ef0
        /*198c*/ 	.word	0x00000000
        /*1990*/ 	.word	0x00000000
        /*1994*/ 	.short	0x0101
        /*1996*/ 	.byte	0x3f
	.zero		1


	//   ....[51]....
        /*1998*/ 	.word	0x000237f0
        /*199c*/ 	.word	0x0000000a
        /*19a0*/ 	.word	0x00000000
        /*19a4*/ 	.short	0x0101
        /*19a6*/ 	.byte	0x3f
	.zero		1


	//   ....[52]....
        /*19a8*/ 	.word	0x000273d0
        /*19ac*/ 	.word	0x00000012
        /*19b0*/ 	.word	0x0002e820
        /*19b4*/ 	.short	0x010a
        /*19b6*/ 	.byte	0x3f
	.zero		1


	//   ....[53]....
        /*19b8*/ 	.word	0x000274a0
        /*19bc*/ 	.word	0x00000006
        /*19c0*/ 	.word	0x0002e8a0
        /*19c4*/ 	.short	0x010a
        /*19c6*/ 	.byte	0x3f
	.zero		1


	//   ....[54]....
        /*19c8*/ 	.word	0x000276e0
        /*19cc*/ 	.word	0x00000006
        /*19d0*/ 	.word	0x0002e8c0
        /*19d4*/ 	.short	0x010a
        /*19d6*/ 	.byte	0x3f
	.zero		1


	//   ....[55]....
        /*19d8*/ 	.word	0x00027a90
        /*19dc*/ 	.word	0x00000004
        /*19e0*/ 	.word	0x0002e8a0
        /*19e4*/ 	.short	0x010a
        /*19e6*/ 	.byte	0x3f
	.zero		1


	//   ....[56]....
        /*19e8*/ 	.word	0x00027cc0
        /*19ec*/ 	.word	0x00000004
        /*19f0*/ 	.word	0x0002e8c0
        /*19f4*/ 	.short	0x010a
        /*19f6*/ 	.byte	0x3f
	.zero		1


	//   ....[57]....
        /*19f8*/ 	.word	0x00028df0
        /*19fc*/ 	.word	0x00000000
        /*1a00*/ 	.word	0x0002e880
        /*1a04*/ 	.short	0x010a
        /*1a06*/ 	.byte	0x3f
	.zero		1


	//   ....[58]....
        /*1a08*/ 	.word	0x00028fa0
        /*1a0c*/ 	.word	0x00000000
        /*1a10*/ 	.word	0x0002e840
        /*1a14*/ 	.short	0x010a
        /*1a16*/ 	.byte	0x3f
	.zero		1


	//   ....[59]....
        /*1a18*/ 	.word	0x00029c70
        /*1a1c*/ 	.word	0x00000012
        /*1a20*/ 	.word	0x0002e800
        /*1a24*/ 	.short	0x0107
        /*1a26*/ 	.byte	0x3f
	.zero		1


	//   ....[60]....
        /*1a28*/ 	.word	0x00029d60
        /*1a2c*/ 	.word	0x00000012
        /*1a30*/ 	.word	0x0002e800
        /*1a34*/ 	.short	0x0101
        /*1a36*/ 	.byte	0x3f
	.zero		1


	//   ....[61]....
        /*1a38*/ 	.word	0x00029d80
        /*1a3c*/ 	.word	0x00000012
        /*1a40*/ 	.word	0x0002e820
        /*1a44*/ 	.short	0x010a
        /*1a46*/ 	.byte	0x3f
	.zero		1


	//   ....[62]....
        /*1a48*/ 	.word	0x0002a0b0
        /*1a4c*/ 	.word	0x00000006
        /*1a50*/ 	.word	0x0002e880
        /*1a54*/ 	.short	0x010a
        /*1a56*/ 	.byte	0x3f
	.zero		1


	//   ....[63]....
        /*1a58*/ 	.word	0x0002a310
        /*1a5c*/ 	.word	0x00000006
        /*1a60*/ 	.word	0x0002e840
        /*1a64*/ 	.short	0x010a
        /*1a66*/ 	.byte	0x3f
	.zero		1


	//   ....[64]....
        /*1a68*/ 	.word	0x0002a5e0
        /*1a6c*/ 	.word	0x00000003
        /*1a70*/ 	.word	0x0002e870
        /*1a74*/ 	.short	0x010a
        /*1a76*/ 	.byte	0x3f
	.zero		1


	//   ....[65]....
        /*1a78*/ 	.word	0x0002a650
        /*1a7c*/ 	.word	0x00000003
        /*1a80*/ 	.word	0x0002e860
        /*1a84*/ 	.short	0x010a
        /*1a86*/ 	.byte	0x3f
	.zero		1


	//   ....[66]....
        /*1a88*/ 	.word	0x0002b050
        /*1a8c*/ 	.word	0x00000003
        /*1a90*/ 	.word	0x0002e850
        /*1a94*/ 	.short	0x0101
        /*1a96*/ 	.byte	0x3f
	.zero		1


	//   ....[67]....
        /*1a98*/ 	.word	0x0002b0d0
        /*1a9c*/ 	.word	0x00000003
        /*1aa0*/ 	.word	0x00000000
        /*1aa4*/ 	.short	0x0101
        /*1aa6*/ 	.byte	0x3f
	.zero		1


	//   ....[68]....
        /*1aa8*/ 	.word	0x0002b320
        /*1aac*/ 	.word	0x00000000
        /*1ab0*/ 	.word	0x0002e870
        /*1ab4*/ 	.short	0x010a
        /*1ab6*/ 	.byte	0x3f
	.zero		1


	//   ....[69]....
        /*1ab8*/ 	.word	0x0002b390
        /*1abc*/ 	.word	0x00000000
        /*1ac0*/ 	.word	0x0002e860
        /*1ac4*/ 	.short	0x010a
        /*1ac6*/ 	.byte	0x3f
	.zero		1


	//   ....[70]....
        /*1ac8*/ 	.word	0x0002be30
        /*1acc*/ 	.word	0x00000000
        /*1ad0*/ 	.word	0x0002e850
        /*1ad4*/ 	.short	0x0101
        /*1ad6*/ 	.byte	0x3f
	.zero		1


	//   ....[71]....
        /*1ad8*/ 	.word	0x0002be70
        /*1adc*/ 	.word	0x00000000
        /*1ae0*/ 	.word	0x00000000
        /*1ae4*/ 	.short	0x0101
        /*1ae6*/ 	.byte	0x3f
	.zero		1


	//   ....[72]....
        /*1ae8*/ 	.word	0x0002d1f0
        /*1aec*/ 	.word	0x00000000
        /*1af0*/ 	.word	0x0002e820
        /*1af4*/ 	.short	0x010a
        /*1af6*/ 	.byte	0x3f
	.zero		1


	//   ....[73]....
        /*1af8*/ 	.word	0x0002d3a0
        /*1afc*/ 	.word	0x00000006
        /*1b00*/ 	.word	0x00000000
        /*1b04*/ 	.short	0x010a
        /*1b06*/ 	.byte	0x3f
	.zero		1


	//   ....[74]....
        /*1b08*/ 	.word	0x0002d410
        /*1b0c*/ 	.word	0x00000007
        /*1b10*/ 	.word	0x00000000
        /*1b14*/ 	.short	0x010a
        /*1b16*/ 	.byte	0x3f
	.zero		1


	//   ....[75]....
        /*1b18*/ 	.word	0x0002d470
        /*1b1c*/ 	.word	0x00000004
        /*1b20*/ 	.word	0x0002e860
        /*1b24*/ 	.short	0x010a
        /*1b26*/ 	.byte	0x3f
	.zero		1


	//   ....[76]....
        /*1b28*/ 	.word	0x0002d4c0
        /*1b2c*/ 	.word	0x00000003
        /*1b30*/ 	.word	0x0002e860
        /*1b34*/ 	.short	0x010a
        /*1b36*/ 	.byte	0x3f
	.zero		1


	//   ....[77]....
        /*1b38*/ 	.word	0x0002d500
        /*1b3c*/ 	.word	0x00000004
        /*1b40*/ 	.word	0x0002e880
        /*1b44*/ 	.short	0x010a
        /*1b46*/ 	.byte	0x3f
	.zero		1


	//   ....[78]....
        /*1b48*/ 	.word	0x0002d520
        /*1b4c*/ 	.word	0x00000003
        /*1b50*/ 	.word	0x0002e880
        /*1b54*/ 	.short	0x010a
        /*1b56*/ 	.byte	0x3f
	.zero		1


	//   ....[79]....
        /*1b58*/ 	.word	0x0002d580
        /*1b5c*/ 	.word	0x0000006e
        /*1b60*/ 	.word	0x0002e890
        /*1b64*/ 	.short	0x010a
        /*1b66*/ 	.byte	0x3f
	.zero		1


	//   ....[80]....
        /*1b68*/ 	.word	0x0002d5d0
        /*1b6c*/ 	.word	0x0000006e
        /*1b70*/ 	.word	0x0002e890
        /*1b74*/ 	.short	0x010a
        /*1b76*/ 	.byte	0x3f
	.zero		1


	//   ....[81]....
        /*1b78*/ 	.word	0x0002d620
        /*1b7c*/ 	.word	0x0000006e
        /*1b80*/ 	.word	0x0002e890
        /*1b84*/ 	.short	0x010a
        /*1b86*/ 	.byte	0x3f
	.zero		1


	//   ....[82]....
        /*1b88*/ 	.word	0x0002d670
        /*1b8c*/ 	.word	0x0000006e
        /*1b90*/ 	.word	0x0002e8b0
        /*1b94*/ 	.short	0x010a
        /*1b96*/ 	.byte	0x3f
	.zero		1


	//   ....[83]....
        /*1b98*/ 	.word	0x0002db40
        /*1b9c*/ 	.word	0x00000010
        /*1ba0*/ 	.word	0x0002e800
        /*1ba4*/ 	.short	0x010a
        /*1ba6*/ 	.byte	0x3f
	.zero		1


	//   ....[84]....
        /*1ba8*/ 	.word	0x0002e050
        /*1bac*/ 	.word	0x00000010
        /*1bb0*/ 	.word	0x0002e800
        /*1bb4*/ 	.short	0x010a
        /*1bb6*/ 	.byte	0x3f
	.zero		1


	//   ....[85]....
        /*1bb8*/ 	.word	0x0002e0a0
        /*1bbc*/ 	.word	0x00000089
        /*1bc0*/ 	.word	0x0002e830
        /*1bc4*/ 	.short	0x010a
        /*1bc6*/ 	.byte	0x3f
	.zero		1


	//   ....[86]....
        /*1bc8*/ 	.word	0x0002e0f0
        /*1bcc*/ 	.word	0x00000003
        /*1bd0*/ 	.word	0x0002e830
        /*1bd4*/ 	.short	0x010a
        /*1bd6*/ 	.byte	0x3f
	.zero		1


	//   ....[87]....
        /*1bd8*/ 	.word	0x0002e140
        /*1bdc*/ 	.word	0x00000003
        /*1be0*/ 	.word	0x0002e850
        /*1be4*/ 	.short	0x010a
        /*1be6*/ 	.byte	0x3f
	.zero		1


	//   ....[88]....
        /*1be8*/ 	.word	0x0002e190
        /*1bec*/ 	.word	0x00000000
        /*1bf0*/ 	.word	0x0002e830
        /*1bf4*/ 	.short	0x010a
        /*1bf6*/ 	.byte	0x3f
	.zero		1


	//   ....[89]....
        /*1bf8*/ 	.word	0x0002e1e0
        /*1bfc*/ 	.word	0x00000003
        /*1c00*/ 	.word	0x0002e850
        /*1c04*/ 	.short	0x010a
        /*1c06*/ 	.byte	0x3f
	.zero		1


	//   ....[90]....
        /*1c08*/ 	.word	0x0002e230
        /*1c0c*/ 	.word	0x0000000d
        /*1c10*/ 	.word	0x0002e850
        /*1c14*/ 	.short	0x010a
        /*1c16*/ 	.byte	0x3f
	.zero		1


	//   ....[91]....
        /*1c18*/ 	.word	0x00030bd0
        /*1c1c*/ 	.word	0x00000012
        /*1c20*/ 	.word	0x0002e820
        /*1c24*/ 	.short	0x010a
        /*1c26*/ 	.byte	0x3f
	.zero		1


	//   ....[92]....
        /*1c28*/ 	.word	0x00030c20
        /*1c2c*/ 	.word	0x00000006
        /*1c30*/ 	.word	0x0002e8a0
        /*1c34*/ 	.short	0x010a
        /*1c36*/ 	.byte	0x3f
	.zero		1


	//   ....[93]....
        /*1c38*/ 	.word	0x00030c70
        /*1c3c*/ 	.word	0x00000006
        /*1c40*/ 	.word	0x0002e8c0
        /*1c44*/ 	.short	0x010a
        /*1c46*/ 	.byte	0x3f
	.zero		1


	//   ....[94]....
        /*1c48*/ 	.word	0x00030cc0
        /*1c4c*/ 	.word	0x00000004
        /*1c50*/ 	.word	0x0002e8a0
        /*1c54*/ 	.short	0x010a
        /*1c56*/ 	.byte	0x3f
	.zero		1


	//   ....[95]....
        /*1c58*/ 	.word	0x00030d10
        /*1c5c*/ 	.word	0x00000004
        /*1c60*/ 	.word	0x0002e8c0
        /*1c64*/ 	.short	0x010a
        /*1c66*/ 	.byte	0x3f
	.zero		1


	//   ....[96]....
        /*1c68*/ 	.word	0x00030eb0
        /*1c6c*/ 	.word	0x00000000
        /*1c70*/ 	.word	0x0002e880
        /*1c74*/ 	.short	0x010a
        /*1c76*/ 	.byte	0x3f
	.zero		1


	//   ....[97]....
        /*1c78*/ 	.word	0x00030f00
        /*1c7c*/ 	.word	0x00000000
        /*1c80*/ 	.word	0x0002e840
        /*1c84*/ 	.short	0x010a
        /*1c86*/ 	.byte	0x3f
	.zero		1


	//   ....[98]....
        /*1c88*/ 	.word	0x00031a20
        /*1c8c*/ 	.word	0x00000012
        /*1c90*/ 	.word	0x0002e820
        /*1c94*/ 	.short	0x010a
        /*1c96*/ 	.byte	0x3f
	.zero		1


	//   ....[99]....
        /*1c98*/ 	.word	0x00031a70
        /*1c9c*/ 	.word	0x00000006
        /*1ca0*/ 	.word	0x0002e880
        /*1ca4*/ 	.short	0x010a
        /*1ca6*/ 	.byte	0x3f
	.zero		1


	//   ....[100]....
        /*1ca8*/ 	.word	0x00031ac0
        /*1cac*/ 	.word	0x00000006
        /*1cb0*/ 	.word	0x0002e840
        /*1cb4*/ 	.short	0x010a
        /*1cb6*/ 	.byte	0x3f
	.zero		1


	//   ....[101]....
        /*1cb8*/ 	.word	0x00031b10
        /*1cbc*/ 	.word	0x00000003
        /*1cc0*/ 	.word	0x0002e870
        /*1cc4*/ 	.short	0x010a
        /*1cc6*/ 	.byte	0x3f
	.zero		1


	//   ....[102]....
        /*1cc8*/ 	.word	0x00031b60
        /*1ccc*/ 	.word	0x00000003
        /*1cd0*/ 	.word	0x0002e860
        /*1cd4*/ 	.short	0x010a
        /*1cd6*/ 	.byte	0x3f
	.zero		1


	//   ....[103]....
        /*1cd8*/ 	.word	0x00031bb0
        /*1cdc*/ 	.word	0x00000000
        /*1ce0*/ 	.word	0x0002e870
        /*1ce4*/ 	.short	0x010a
        /*1ce6*/ 	.byte	0x3f
	.zero		1


	//   ....[104]....
        /*1ce8*/ 	.word	0x00031c00
        /*1cec*/ 	.word	0x00000000
        /*1cf0*/ 	.word	0x0002e860
        /*1cf4*/ 	.short	0x010a
        /*1cf6*/ 	.byte	0x3f
	.zero		1


	//   ....[105]....
        /*1cf8*/ 	.word	0x00032790
        /*1cfc*/ 	.word	0x00000000
        /*1d00*/ 	.word	0x0002e820
        /*1d04*/ 	.short	0x010a
        /*1d06*/ 	.byte	0x3f
	.zero		1


	//   ....[106]....
        /*1d08*/ 	.word	0x00032930
        /*1d0c*/ 	.word	0x00000006
        /*1d10*/ 	.word	0x00000000
        /*1d14*/ 	.short	0x010a
        /*1d16*/ 	.byte	0x3f
	.zero		1


	//   ....[107]....
        /*1d18*/ 	.word	0x00032980
        /*1d1c*/ 	.word	0x00000007
        /*1d20*/ 	.word	0x00000000
        /*1d24*/ 	.short	0x010a
        /*1d26*/ 	.byte	0x3f
	.zero		1


	//   ....[108]....
        /*1d28*/ 	.word	0x000329d0
        /*1d2c*/ 	.word	0x00000004
        /*1d30*/ 	.word	0x0002e860
        /*1d34*/ 	.short	0x010a
        /*1d36*/ 	.byte	0x3f
	.zero		1


	//   ....[109]....
        /*1d38*/ 	.word	0x00032a20
        /*1d3c*/ 	.word	0x00000003
        /*1d40*/ 	.word	0x0002e860
        /*1d44*/ 	.short	0x010a
        /*1d46*/ 	.byte	0x3f
	.zero		1


	//   ....[110]....
        /*1d48*/ 	.word	0x00032a70
        /*1d4c*/ 	.word	0x00000004
        /*1d50*/ 	.word	0x0002e880
        /*1d54*/ 	.short	0x010a
        /*1d56*/ 	.byte	0x3f
	.zero		1


	//----- nvinfo : EIATTR_NUM_MBARRIERS
	.align		4
.L_1105:
        /*1d58*/ 	.byte	0x03, 0x38
        /*1d5a*/ 	.short	0x0016


	//----- nvinfo : EIATTR_EXIT_INSTR_OFFSETS
	.align		4
        /*1d5c*/ 	.byte	0x04, 0x1c
        /*1d5e*/ 	.short	(.L_1107 - .L_1106)


	//   ....[0]....
.L_1106:
        /*1d60*/ 	.word	0x0002d570


	//----- nvinfo : EIATTR_MAX_THREADS
	.align		4
.L_1107:
        /*1d64*/ 	.byte	0x04, 0x05
        /*1d66*/ 	.short	(.L_1109 - .L_1108)
.L_1108:
        /*1d68*/ 	.word	0x00000180
        /*1d6c*/ 	.word	0x00000001
        /*1d70*/ 	.word	0x00000001


	//----- nvinfo : EIATTR_CRS_STACK_SIZE
	.align		4
.L_1109:
        /*1d74*/ 	.byte	0x04, 0x1e
        /*1d76*/ 	.short	(.L_1111 - .L_1110)
.L_1110:
        /*1d78*/ 	.word	0x00000000


	//----- nvinfo : EIATTR_CBANK_PARAM_SIZE
	.align		4
.L_1111:
        /*1d7c*/ 	.byte	0x03, 0x19
        /*1d7e*/ 	.short	0x0af0


	//----- nvinfo : EIATTR_PARAM_CBANK
	.align		4
        /*1d80*/ 	.byte	0x04, 0x0a
        /*1d82*/ 	.short	(.L_1113 - .L_1112)
	.align		4
.L_1112:
        /*1d84*/ 	.word	index@(.nv.constant0._ZN7cutlass13device_kernelIN5flash11enable_sm90INS1_16FlashAttnFwdSm90INS1_25CollectiveMainloopFwdSm90ILi2EN4cute5tupleIJNS5_1CILi1EEES8_S8_EEENS6_IJNS7_ILi128EEENS7_ILi224EEESA_EEELi128ENS_12float_e4m3_tEfNS_4arch4Sm90ELb1ELb0ELb0ELb1ELb0ELb1ELb0ELb1ELb1ELb1ELb1ELb0EEENS1_21CollectiveEpilogueFwdINS6_IJSA_SA_SB_EEES9_NS_10bfloat16_tESF_Li256ELb1ELb1ELb1ELb1EEENS1_36VarlenDynamicPersistentTileSchedulerILi128ELi224ELi256ELi128ELb1ELb1ELb1ELb1ELb1ELb1EEEEEEEEEvNT_6ParamsE)
        /*1d88*/ 	.short	0x0210
        /*1d8a*/ 	.short	0x0af0


	//----- nvinfo : EIATTR_SW_WAR
	.align		4
.L_1113:
        /*1d8c*/ 	.byte	0x04, 0x36
        /*1d8e*/ 	.short	(.L_1115 - .L_1114)
.L_1114:
        /*1d90*/ 	.word	0x00000008
.L_1115:


//--------------------- .nv.info._ZN7cutlass13device_kernelIN5flash11enable_sm90INS1_16FlashAttnFwdSm90INS1_25CollectiveMainloopFwdSm90ILi2EN4cute5tupleIJNS5_1CILi1EEES8_S8_EEENS6_IJNS7_ILi192EEENS7_ILi128EEENS7_ILi96EEEEEELi96ENS_12float_e4m3_tEfNS_4arch4Sm90ELb0ELb0ELb0ELb0ELb0ELb0ELb0ELb1ELb1ELb1ELb1ELb0EEENS1_21CollectiveEpilogueFwdINS6_IJSA_SC_SB_EEES9_NS_10bfloat16_tESG_Li384ELb0ELb1ELb1ELb1EEENS1_19SingleTileSchedulerILb0ELb1ELb1ELi192EEEEEEEEEvNT_6ParamsE --------------------------
	.section	.nv.info._ZN7cutlass13device_kernelIN5flash11enable_sm90INS1_16FlashAttnFwdSm90INS1_25CollectiveMainloopFwdSm90ILi2EN4cute5tupleIJNS5_1CILi1EEES8_S8_EEENS6_IJNS7_ILi192EEENS7_ILi128EEENS7_ILi96EEEEEELi96ENS_12float_e4m3_tEfNS_4arch4Sm90ELb0ELb0ELb0ELb0ELb0ELb0ELb0ELb1ELb1ELb1ELb1ELb0EEENS1_21CollectiveEpilogueFwdINS6_IJSA_SC_SB_EEES9_NS_10bfloat16_tESG_Li384ELb0ELb1ELb1ELb1EEENS1_19SingleTileSchedulerILb0ELb1ELb1ELi192EEEEEEEEEvNT_6ParamsE,"",@"SHT_CUDA_INFO"
	.sectionflags	@""
	.align	4


	//----- nvinfo : EIATTR_CUDA_API_VERSION
	.align		4
        /*0000*/ 	.byte	0x04, 0x37
        /*0002*/ 	.short	(.L_1117 - .L_1116)
.L_1116:
        /*0004*/ 	.word	0x00000082


	//----- nvinfo : EIATTR_KPARAM_INFO
	.align		4
.L_1117:
        /*0008*/ 	.byte	0x04, 0x17
        /*000a*/ 	.short	(.L_1119 - .L_1118)
.L_1118:
        /*000c*/ 	.word	0x00000000
        /*0010*/ 	.short	0x0000
        /*0012*/ 	.short	0x0070
        /*0014*/ 	.byte	0x00, 0xf0, 0x01, 0x28


	//----- nvinfo : EIATTR_SPARSE_MMA_MASK
	.align		4
.L_1119:
        /*0018*/ 	.byte	0x03, 0x50
        /*001a*/ 	.short	0x0000


	//----- nvinfo : EIATTR_MAXREG_COUNT
	.align		4
        /*001c*/ 	.byte	0x03, 0x1b
        /*001e*/ 	.short	0x0080


	//----- nvinfo : EIATTR_NUM_BARRIERS
	.align		4
        /*0020*/ 	.byte	0x02, 0x4c
        /*0022*/ 	.byte	0x09
	.zero		1


	//----- nvinfo : EIATTR_EXTERNS
	.align		4
        /*0024*/ 	.byte	0x04, 0x0f
        /*0026*/ 	.short	(.L_1121 - .L_1120)


	//   ....[0]....
	.align		4
.L_1120:
        /*0028*/ 	.word	index@(__assertfail)


	//----- nvinfo : EIATTR_MERCURY_ISA_VERSION
	.align		4
.L_1121:
        /*002c*/ 	.byte	0x03, 0x5f
        /*002e*/ 	.short	0x0101


	//----- nvinfo : EIATTR_INT_WARP_WIDE_INSTR_OFFSETS
	.align		4
        /*0030*/ 	.byte	0x04, 0x31
        /*0032*/ 	.short	(.L_1123 - .L_1122)


	//   ....[0]....
.L_1122:
        /*0034*/ 	.word	0x00000120


	//   ....[1]....
        /*0038*/ 	.word	0x00000160


	//   ....[2]....
        /*003c*/ 	.word	0x000001d0


	//----- nvinfo : EIATTR_COOP_GROUP_MASK_REGIDS
	.align		4
.L_1123:
        /*0040*/ 	.byte	0x04, 0x29
        /*0042*/ 	.short	(.L_1125 - .L_1124)


	//   ....[0]....
.L_1124:
        /*0044*/ 	.word	0xffffffff


	//   ....[1]....
        /*0048*/ 	.word	0xffffffff


	//   ....[2]....
        /*004c*/ 	.word	0xffffffff


	//   ....[3]....
        /*0050*/ 	.word	0xffffffff


	//   ....[4]....
        /*0054*/ 	.word	0xffffffff


	//   ....[5]....
        /*0058*/ 	.word	0xffffffff


	//   ....[6]....
        /*005c*/ 	.word	0xffffffff


	//   ....[7]....
        /*0060*/ 	.word	0xffffffff


	//   ....[8]....
        /*0064*/ 	.word	0xffffffff


	//   ....[9]....
        /*0068*/ 	.word	0xffffffff


	//   ....[10]....
        /*006c*/ 	.word	0xffffffff


	//   ....[11]....
        /*0070*/ 	.word	0xffffffff


	//   ....[12]....
        /*0074*/ 	.word	0xffffffff


	//   ....[13]....
        /*0078*/ 	.word	0xffffffff


	//   ....[14]....
        /*007c*/ 	.word	0xffffffff


	//   ....[15]....
        /*0080*/ 	.word	0xffffffff


	//   ....[16]....
        /*0084*/ 	.word	0xffffffff


	//   ....[17]....
        /*0088*/ 	.word	0xffffffff


	//   ....[18]....
        /*008c*/ 	.word	0xffffffff


	//   ....[19]....
        /*0090*/ 	.word	0xffffffff


	//   ....[20]....
        /*0094*/ 	.word	0xffffffff


	//   ....[21]....
        /*0098*/ 	.word	0xffffffff


	//   ....[22]....
        /*009c*/ 	.word	0xffffffff


	//   ....[23]....
        /*00a0*/ 	.word	0xffffffff


	//   ....[24]....
        /*00a4*/ 	.word	0xffffffff


	//   ....[25]....
        /*00a8*/ 	.word	0xffffffff


	//   ....[26]....
        /*00ac*/ 	.word	0xffffffff


	//   ....[27]....
        /*00b0*/ 	.word	0xffffffff


	//   ....[28]....
        /*00b4*/ 	.word	0xffffffff


	//   ....[29]....
        /*00b8*/ 	.word	0xffffffff


	//   ....[30]....
        /*00bc*/ 	.word	0xffffffff


	//   ....[31]....
        /*00c0*/ 	.word	0xffffffff


	//   ....[32]....
        /*00c4*/ 	.word	0xffffffff


	//   ....[33]....
        /*00c8*/ 	.word	0xffffffff


	//   ....[34]....
        /*00cc*/ 	.word	0xffffffff


	//   ....[35]....
        /*00d0*/ 	.word	0xffffffff


	//   ....[36]....
        /*00d4*/ 	.word	0xffffffff


	//   ....[37]....
        /*00d8*/ 	.word	0xffffffff


	//   ....[38]....
        /*00dc*/ 	.word	0xffffffff


	//   ....[39]....
        /*00e0*/ 	.word	0xffffffff


	//   ....[40]....
        /*00e4*/ 	.word	0xffffffff


	//   ....[41]....
        /*00e8*/ 	.word	0xffffffff


	//   ....[42]....
        /*00ec*/ 	.word	0xffffffff


	//   ....[43]....
        /*00f0*/ 	.word	0xffffffff


	//   ....[44]....
        /*00f4*/ 	.word	0xffffffff


	//   ....[45]....
        /*00f8*/ 	.word	0xffffffff


	//   ....[46]....
        /*00fc*/ 	.word	0xffffffff


	//   ....[47]....
        /*0100*/ 	.word	0xffffffff


	//   ....[48]....
        /*0104*/ 	.word	0xffffffff


	//   ....[49]....
        /*0108*/ 	.word	0xffffffff


	//   ....[50]....
        /*010c*/ 	.word	0xffffffff


	//   ....[51]....
        /*0110*/ 	.word	0xffffffff


	//   ....[52]....
        /*0114*/ 	.word	0xffffffff


	//   ....[53]....
        /*0118*/ 	.word	0xffffffff


	//   ....[54]....
        /*011c*/ 	.word	0xffffffff


	//   ....[55]....
        /*0120*/ 	.word	0xffffffff


	//   ....[56]....
        /*0124*/ 	.word	0xffffffff


	//   ....[57]....
        /*0128*/ 	.word	0xffffffff


	//   ....[58]....
        /*012c*/ 	.word	0xffffffff


	//   ....[59]....
        /*0130*/ 	.word	0xffffffff


	//   ....[60]....
        /*0134*/ 	.word	0xffffffff


	//   ....[61]....
        /*0138*/ 	.word	0xffffffff


	//   ....[62]....
        /*013c*/ 	.word	0xffffffff


	//   ....[63]....
        /*0140*/ 	.word	0xffffffff


	//   ....[64]....
        /*0144*/ 	.word	0xffffffff


	//   ....[65]....
        /*0148*/ 	.word	0xffffffff


	//   ....[66]....
        /*014c*/ 	.word	0xffffffff


	//   ....[67]....
        /*0150*/ 	.word	0xffffffff


	//   ....[68]....
        /*0154*/ 	.word	0xffffffff


	//   ....[69]....
        /*0158*/ 	.word	0xffffffff


	//   ....[70]....
        /*015c*/ 	.word	0xffffffff


	//   ....[71]....
        /*0160*/ 	.word	0xffffffff


	//   ....[72]....
        /*0164*/ 	.word	0xffffffff


	//   ....[73]....
        /*0168*/ 	.word	0xffffffff


	//   ....[74]....
        /*016c*/ 	.word	0xffffffff


	//   ....[75]....
        /*0170*/ 	.word	0xffffffff


	//   ....[76]....
        /*0174*/ 	.word	0xffffffff


	//   ....[77]....
        /*0178*/ 	.word	0xffffffff


	//   ....[78]....
        /*017c*/ 	.word	0xffffffff


	//   ....[79]....
        /*0180*/ 	.word	0xffffffff


	//   ....[80]....
        /*0184*/ 	.word	0xffffffff


	//   ....[81]....
        /*0188*/ 	.word	0xffffffff


	//   ....[82]....
        /*018c*/ 	.word	0xffffffff


	//   ....[83]....
        /*0190*/ 	.word	0xffffffff


	//   ....[84]....
        /*0194*/ 	.word	0xffffffff


	//   ....[85]....
        /*0198*/ 	.word	0x0500000f


	//   ....[86]....
        /*019c*/ 	.word	0x0500000f


	//   ....[87]....
        /*01a0*/ 	.word	0x0500000f


	//   ....[88]....
        /*01a4*/ 	.word	0x0500000f


	//   ....[89]....
        /*01a8*/ 	.word	0x0500000f


	//   ....[90]....
        /*01ac*/ 	.word	0x0500000f


	//   ....[91]....
        /*01b0*/ 	.word	0x0500000f


	//----- nvinfo : EIATTR_COOP_GROUP_INSTR_OFFSETS
	.align		4
.L_1125:
        /*01b4*/ 	.byte	0x04, 0x28
        /*01b6*/ 	.short	(.L_1127 - .L_1126)


	//   ....[0]....
.L_1126:
        /*01b8*/ 	.word	0x00000050


	//   ....[1]....
        /*01bc*/ 	.word	0x00000130


	//   ....[2]....
        /*01c0*/ 	.word	0x00000180


	//   ....[3]....
        /*01c4*/ 	.word	0x000003b0


	//   ....[4]....
        /*01c8*/ 	.word	0x00000510


	//   ....[5]....
        /*01cc*/ 	.word	0x00000630


	//   ....[6]....
        /*01d0*/ 	.word	0x00000790


	//   ....[7]....
        /*01d4*/ 	.word	0x000013a0


	//   ....[8]....
        /*01d8*/ 	.word	0x00002400


	//   ....[9]....
        /*01dc*/ 	.word	0x00002500


	//   ....[10]....
        /*01e0*/ 	.word	0x00002a50


	//   ....[11]....
        /*01e4*/ 	.word	0x00002ab0


	//   ....[12]....
        /*01e8*/ 	.word	0x00003ef0


	//   ....[13]....
        /*01ec*/ 	.word	0x00003f40


	//   ....[14]....
        /*01f0*/ 	.word	0x00003fc0


	//   ....[15]....
        /*01f4*/ 	.word	0x00003fe0


	//   ....[16]....
        /*01f8*/ 	.word	0x000056f0


	//   ....[17]....
        /*01fc*/ 	.word	0x00005710


	//   ....[18]....
        /*0200*/ 	.word	0x00005790


	//   ....[19]....
        /*0204*/ 	.word	0x000057a0


	//   ....[20]....
        /*0208*/ 	.word	0x00006470


	//   ....[21]....
        /*020c*/ 	.word	0x00006480


	//   ....[22]....
        /*0210*/ 	.word	0x00006490


	//   ....[23]....
        /*0214*/ 	.word	0x000064a0


	//   ....[24]....
        /*0218*/ 	.word	0x000064b0


	//   ....[25]....
        /*021c*/ 	.word	0x000064d0


	//   ....[26]....
        /*0220*/ 	.word	0x000064e0


	//   ....[27]....
        /*0224*/ 	.word	0x000064f0


	//   ....[28]....
        /*0228*/ 	.word	0x00006510


	//   ....[29]....
        /*022c*/ 	.word	0x00006520


	//   ....[30]....
        /*0230*/ 	.word	0x00006530


	//   ....[31]....
        /*0234*/ 	.word	0x00006540


	//   ....[32]....
        /*0238*/ 	.word	0x00006560


	//   ....[33]....
        /*023c*/ 	.word	0x00006580


	//   ....[34]....
        /*0240*/ 	.word	0x000065a0


	//   ....[35]....
        /*0244*/ 	.word	0x000065b0


	//   ....[36]....
        /*0248*/ 	.word	0x000065d0


	//   ....[37]....
        /*024c*/ 	.word	0x000065f0


	//   ....[38]....
        /*0250*/ 	.word	0x00006600


	//   ....[39]....
        /*0254*/ 	.word	0x00006620


	//   ....[40]....
        /*0258*/ 	.word	0x00006640


	//   ....[41]....
        /*025c*/ 	.word	0x00006650


	//   ....[42]....
        /*0260*/ 	.word	0x00006660


	//   ....[43]....
        /*0264*/ 	.word	0x00006670


	//   ....[44]....
        /*0268*/ 	.word	0x000066a0


	//   ....[45]....
        /*026c*/ 	.word	0x000066b0


	//   ....[46]....
        /*0270*/ 	.word	0x000066c0


	//   ....[47]....
        /*0274*/ 	.word	0x000066d0


	//   ....[48]....
        /*0278*/ 	.word	0x000066f0


	//   ....[49]....
        /*027c*/ 	.word	0x00006700


	//   ....[50]....
        /*0280*/ 	.word	0x00006710


	//   ....[51]....
        /*0284*/ 	.word	0x00006720


	//   ....[52]....
        /*0288*/ 	.word	0x00006730


	//   ....[53]....
        /*028c*/ 	.word	0x00006740


	//   ....[54]....
        /*0290*/ 	.word	0x00006750


	//   ....[55]....
        /*0294*/ 	.word	0x00006760


	//   ....[56]....
        /*0298*/ 	.word	0x00006770


	//   ....[57]....
        /*029c*/ 	.word	0x00006780


	//   ....[58]....
        /*02a0*/ 	.word	0x00006790


	//   ....[59]....
        /*02a4*/ 	.word	0x000067a0


	//   ....[60]....
        /*02a8*/ 	.word	0x000067c0


	//   ....[61]....
        /*02ac*/ 	.word	0x000067e0


	//   ....[62]....
        /*02b0*/ 	.word	0x00006800


	//   ....[63]....
        /*02b4*/ 	.word	0x00006810


	//   ....[64]....
        /*02b8*/ 	.word	0x00006820


	//   ....[65]....
        /*02bc*/ 	.word	0x00006830


	//   ....[66]....
        /*02c0*/ 	.word	0x00006840


	//   ....[67]....
        /*02c4*/ 	.word	0x00006850


	//   ....[68]....
        /*02c8*/ 	.word	0x00006c30


	//   ....[69]....
        /*02cc*/ 	.word	0x00006c90


	//   ....[70]....
        /*02d0*/ 	.word	0x00006cc0


	//   ....[71]....
        /*02d4*/ 	.word	0x00006d00


	//   ....[72]....
        /*02d8*/ 	.word	0x00006d40


	//   ....[73]....
        /*02dc*/ 	.word	0x00006d80


	//   ....[74]....
        /*02e0*/ 	.word	0x000072a0


	//   ....[75]....
        /*02e4*/ 	.word	0x000072d0


	//   ....[76]....
        /*02e8*/ 	.word	0x00007ca0


	//   ....[77]....
        /*02ec*/ 	.word	0x000089f0


	//   ....[78]....
        /*02f0*/ 	.word	0x00009720


	//   ....[79]....
        /*02f4*/ 	.word	0x00009730


	//   ....[80]....
        /*02f8*/ 	.word	0x00009740


	//   ....[81]....
        /*02fc*/ 	.word	0x00009750


	//   ....[82]....
        /*0300*/ 	.word	0x00009770


	//   ....[83]....
        /*0304*/ 	.word	0x00009870


	//   ....[84]....
        /*0308*/ 	.word	0x0000b010


	//   ....[85]....
        /*030c*/ 	.word	0x0000b500


	//   ....[86]....
        /*0310*/ 	.word	0x0000b6b0


	//   ....[87]....
        /*0314*/ 	.word	0x0000b700


	//   ....[88]....
        /*0318*/ 	.word	0x0000b7a0


	//   ....[89]....
        /*031c*/ 	.word	0x0000b880


	//   ....[90]....
        /*0320*/ 	.word	0x0000b920


	//   ....[91]....
        /*0324*/ 	.word	0x0000b9f0


	//----- nvinfo : EIATTR_REG_RECONFIG
	.align		4
.L_1127:
        /*0328*/ 	.byte	0x01, 0x54
	.zero		2


	//----- nvinfo : EIATTR_SYSCALL_OFFSETS
	.align		4
        /*032c*/ 	.byte	0x04, 0x46
        /*032e*/ 	.short	(.L_1129 - .L_1128)


	//   ....[0]....
.L_1128:
        /*0330*/ 	.word	0x00001560


	//   ....[1]....
        /*0334*/ 	.word	0x00008390


	//   ....[2]....
        /*0338*/ 	.word	0x000084d0


	//   ....[3]....
        /*033c*/ 	.word	0x00008610


	//   ....[4]....
        /*0340*/ 	.word	0x00008730


	//   ....[5]....
        /*0344*/ 	.word	0x00009240


	//----- nvinfo : EIATTR_MBARRIER_INSTR_OFFSETS
	.align		4
.L_1129:
        /*0348*/ 	.byte	0x04, 0x39
        /*034a*/ 	.short	(.L_1131 - .L_1130)


	//   ....[0]....
.L_1130:
        /*034c*/ 	.word	0x00000260
        /*0350*/ 	.word	0x000000ff
        /*0354*/ 	.word	0x00017000
        /*0358*/ 	.short	0x0100
        /*035a*/ 	.byte	0x08
	.zero		1


	//   ....[1]....
        /*035c*/ 	.word	0x00000270
        /*0360*/ 	.word	0x000000ff
        /*0364*/ 	.word	0x00017020
        /*0368*/ 	.short	0x0100
        /*036a*/ 	.byte	0x08
	.zero		1


	//   ....[2]....
        /*036c*/ 	.word	0x00000360
        /*0370*/ 	.word	0x000000ff
        /*0374*/ 	.word	0x00017030
        /*0378*/ 	.short	0x0100
        /*037a*/ 	.byte	0x08
	.zero		1


	//   ....[3]....
        /*037c*/ 	.word	0x00000370
        /*0380*/ 	.word	0x000000ff
        /*0384*/ 	.word	0x00017040
        /*0388*/ 	.short	0x0100
        /*038a*/ 	.byte	0x08
	.zero		1


	//   ....[4]....
        /*038c*/ 	.word	0x00000380
        /*0390*/ 	.word	0x000000ff
        /*0394*/ 	.word	0x00017038
        /*0398*/ 	.short	0x0100
        /*039a*/ 	.byte	0x08
	.zero		1


	//   ....[5]....
        /*039c*/ 	.word	0x00000390
        /*03a0*/ 	.word	0x000000ff
        /*03a4*/ 	.word	0x00017048
        /*03a8*/ 	.short	0x0100
        /*03aa*/ 	.byte	0x08
	.zero		1


	//   ....[6]....
        /*03ac*/ 	.word	0x000004c0
        /*03b0*/ 	.word	0x000000ff
        /*03b4*/ 	.word	0x00017050
        /*03b8*/ 	.short	0x0100
        /*03ba*/ 	.byte	0x08
	.zero		1


	//   ....[7]....
        /*03bc*/ 	.word	0x000004d0
        /*03c0*/ 	.word	0x000000ff
        /*03c4*/ 	.word	0x00017060
        /*03c8*/ 	.short	0x0100
        /*03ca*/ 	.byte	0x08
	.zero		1


	//   ....[8]....
        /*03cc*/ 	.word	0x000004e0
        /*03d0*/ 	.word	0x000000ff
        /*03d4*/ 	.word	0x00017058
        /*03d8*/ 	.short	0x0100
        /*03da*/ 	.byte	0x08
	.zero		1


	//   ....[9]....
        /*03dc*/ 	.word	0x000004f0
        /*03e0*/ 	.word	0x000000ff
        /*03e4*/ 	.word	0x00017068
        /*03e8*/ 	.short	0x0100
        /*03ea*/ 	.byte	0x08
	.zero		1


	//   ....[10]....
        /*03ec*/ 	.word	0x000005e0
        /*03f0*/ 	.word	0x000000ff
        /*03f4*/ 	.word	0x00017070
        /*03f8*/ 	.short	0x0100
        /*03fa*/ 	.byte	0x06
	.zero		1


	//   ....[11]....
        /*03fc*/ 	.word	0x000005f0
        /*0400*/ 	.word	0x000000ff
        /*0404*/ 	.word	0x00017080
        /*0408*/ 	.short	0x0100
        /*040a*/ 	.byte	0x06
	.zero		1


	//   ....[12]....
        /*040c*/ 	.word	0x00000600
        /*0410*/ 	.word	0x000000ff
        /*0414*/ 	.word	0x00017078
        /*0418*/ 	.short	0x0100
        /*041a*/ 	.byte	0x06
	.zero		1


	//   ....[13]....
        /*041c*/ 	.word	0x00000610
        /*0420*/ 	.word	0x000000ff
        /*0424*/ 	.word	0x00017088
        /*0428*/ 	.short	0x0100
        /*042a*/ 	.byte	0x06
	.zero		1


	//   ....[14]....
        /*042c*/ 	.word	0x00000740
        /*0430*/ 	.word	0x000000ff
        /*0434*/ 	.word	0x00017090
        /*0438*/ 	.short	0x0100
        /*043a*/ 	.byte	0x08
	.zero		1


	//   ....[15]....
        /*043c*/ 	.word	0x00000750
        /*0440*/ 	.word	0x000000ff
        /*0444*/ 	.word	0x000170a0
        /*0448*/ 	.short	0x0100
        /*044a*/ 	.byte	0x08
	.zero		1


	//   ....[16]....
        /*044c*/ 	.word	0x00000760
        /*0450*/ 	.word	0x000000ff
        /*0454*/ 	.word	0x00017098
        /*0458*/ 	.short	0x0100
        /*045a*/ 	.byte	0x08
	.zero		1


	//   ....[17]....
        /*045c*/ 	.word	0x00000770
        /*0460*/ 	.word	0x000000ff
        /*0464*/ 	.word	0x000170a8
        /*0468*/ 	.short	0x0100
        /*046a*/ 	.byte	0x08
	.zero		1


	//   ....[18]....
        /*046c*/ 	.word	0x000008a0
        /*0470*/ 	.word	0x000000ff
        /*0474*/ 	.word	0x000170b0
        /*0478*/ 	.short	0x0100
        /*047a*/ 	.byte	0x08
	.zero		1


	//   ....[19]....
        /*047c*/ 	.word	0x000008b0
        /*0480*/ 	.word	0x000000ff
        /*0484*/ 	.word	0x000170c0
        /*0488*/ 	.short	0x0100
        /*048a*/ 	.byte	0x08
	.zero		1


	//   ....[20]....
        /*048c*/ 	.word	0x000008c0
        /*0490*/ 	.word	0x000000ff
        /*0494*/ 	.word	0x000170b8
        /*0498*/ 	.short	0x0100
        /*049a*/ 	.byte	0x08
	.zero		1


	//   ....[21]....
        /*049c*/ 	.word	0x000008d0
        /*04a0*/ 	.word	0x000000ff
        /*04a4*/ 	.word	0x000170c8
        /*04a8*/ 	.short	0x0100
        /*04aa*/ 	.byte	0x08
	.zero		1


	//   ....[22]....
        /*04ac*/ 	.word	0x00001580
        /*04b0*/ 	.word	0x000000ff
        /*04b4*/ 	.word	0x00017000
        /*04b8*/ 	.short	0x010a
        /*04ba*/ 	.byte	0x26
	.zero		1


	//   ....[23]....
        /*04bc*/ 	.word	0x000015f0
        /*04c0*/ 	.word	0x000000ff
        /*04c4*/ 	.word	0x00017030
        /*04c8*/ 	.short	0x010a
        /*04ca*/ 	.byte	0x26
	.zero		1


	//   ....[24]....
        /*04cc*/ 	.word	0x00001650
        /*04d0*/ 	.word	0x000000ff
        /*04d4*/ 	.word	0x00017030
        /*04d8*/ 	.short	0x010a
        /*04da*/ 	.byte	0x26
	.zero		1


	//   ....[25]....
        /*04dc*/ 	.word	0x00002f30
        /*04e0*/ 	.word	0x0000002d
        /*04e4*/ 	.word	0x00000000
        /*04e8*/ 	.short	0x0101
        /*04ea*/ 	.byte	0x3f
	.zero		1


	//   ....[26]....
        /*04ec*/ 	.word	0x000038a0
        /*04f0*/ 	.word	0x000000ff
        /*04f4*/ 	.word	0x00017030
        /*04f8*/ 	.short	0x010a
        /*04fa*/ 	.byte	0x15
	.zero		1


	//   ....[27]....
        /*04fc*/ 	.word	0x000038e0
        /*0500*/ 	.word	0x000000ff
        /*0504*/ 	.word	0x00017030
        /*0508*/ 	.short	0x010a
        /*050a*/ 	.byte	0x15
	.zero		1


	//   ....[28]....
        /*050c*/ 	.word	0x00003a70
        /*0510*/ 	.word	0x000000ff
        /*0514*/ 	.word	0x00017050
        /*0518*/ 	.short	0x010a
        /*051a*/ 	.byte	0x0e
	.zero		1


	//   ....[29]....
        /*051c*/ 	.word	0x00003ea0
        /*0520*/ 	.word	0x000000ff
        /*0524*/ 	.word	0x00017050
        /*0528*/ 	.short	0x010a
        /*052a*/ 	.byte	0x0e
	.zero		1


	//   ....[30]....
        /*052c*/ 	.word	0x00004c20
        /*0530*/ 	.word	0x00000008
        /*0534*/ 	.word	0x00000000
        /*0538*/ 	.short	0x0101
        /*053a*/ 	.byte	0x3f
	.zero		1


	//   ....[31]....
        /*053c*/ 	.word	0x00004ef0
        /*0540*/ 	.word	0x000000ff
        /*0544*/ 	.word	0x00000000
        /*0548*/ 	.short	0x0101
        /*054a*/ 	.byte	0x05
	.zero		1


	//   ....[32]....
        /*054c*/ 	.word	0x00005410
        /*0550*/ 	.word	0x000000ff
        /*0554*/ 	.word	0x00017050
        /*0558*/ 	.short	0x010a
        /*055a*/ 	.byte	0x10
	.zero		1


	//   ....[33]....
        /*055c*/ 	.word	0x00005450
        /*0560*/ 	.word	0x000000ff
        /*0564*/ 	.word	0x00017050
        /*0568*/ 	.short	0x010a
        /*056a*/ 	.byte	0x10
	.zero		1


	//   ....[34]....
        /*056c*/ 	.word	0x00005a80
        /*0570*/ 	.word	0x000000ff
        /*0574*/ 	.word	0x00000000
        /*0578*/ 	.short	0x0101
        /*057a*/ 	.byte	0x04
	.zero		1


	//   ....[35]....
        /*057c*/ 	.word	0x00006d60
        /*0580*/ 	.word	0x000000ff
        /*0584*/ 	.word	0x00000000
        /*0588*/ 	.short	0x0101
        /*058a*/ 	.byte	0x04
	.zero		1


	//   ....[36]....
        /*058c*/ 	.word	0x00008c20
        /*0590*/ 	.word	0x000000ff
        /*0594*/ 	.word	0x00017080
        /*0598*/ 	.short	0x010a
        /*059a*/ 	.byte	0x26
	.zero		1


	//   ....[37]....
        /*059c*/ 	.word	0x00008e40
        /*05a0*/ 	.word	0x000000ff
        /*05a4*/ 	.word	0x00017040
        /*05a8*/ 	.short	0x010a
        /*05aa*/ 	.byte	0x26
	.zero		1


	//   ....[38]....
        /*05ac*/ 	.word	0x000099b0
        /*05b0*/ 	.word	0x000000ff
        /*05b4*/ 	.word	0x00017000
        /*05b8*/ 	.short	0x0107
        /*05ba*/ 	.byte	0x26
	.zero		1


	//   ....[39]....
        /*05bc*/ 	.word	0x000099f0
        /*05c0*/ 	.word	0x000000ff
        /*05c4*/ 	.word	0x00017000
        /*05c8*/ 	.short	0x0101
        /*05ca*/ 	.byte	0x26
	.zero		1


	//   ....[40]....
        /*05cc*/ 	.word	0x00009a00
        /*05d0*/ 	.word	0x000000ff
        /*05d4*/ 	.word	0x00017020
        /*05d8*/ 	.short	0x010a
        /*05da*/ 	.byte	0x26
	.zero		1


	//   ....[41]....
        /*05dc*/ 	.word	0x00009d10
        /*05e0*/ 	.word	0x00000006
        /*05e4*/ 	.word	0x00017080
        /*05e8*/ 	.short	0x010a
        /*05ea*/ 	.byte	0x3f
	.zero		1


	//   ....[42]....
        /*05ec*/ 	.word	0x0000a0e0
        /*05f0*/ 	.word	0x00000006
        /*05f4*/ 	.word	0x00017040
        /*05f8*/ 	.short	0x010a
        /*05fa*/ 	.byte	0x3f
	.zero		1


	//   ....[43]....
        /*05fc*/ 	.word	0x0000a4f0
        /*0600*/ 	.word	0x00000003
        /*0604*/ 	.word	0x00017070
        /*0608*/ 	.short	0x010a
        /*060a*/ 	.byte	0x3f
	.zero		1


	//   ....[44]....
        /*060c*/ 	.word	0x0000a550
        /*0610*/ 	.word	0x00000003
        /*0614*/ 	.word	0x00017060
        /*0618*/ 	.short	0x010a
        /*061a*/ 	.byte	0x3f
	.zero		1


	//   ....[45]....
        /*061c*/ 	.word	0x0000a900
        /*0620*/ 	.word	0x00000003
        /*0624*/ 	.word	0x00017050
        /*0628*/ 	.short	0x0101
        /*062a*/ 	.byte	0x3f
	.zero		1


	//   ....[46]....
        /*062c*/ 	.word	0x0000a970
        /*0630*/ 	.word	0x00000002
        /*0634*/ 	.word	0x00000000
        /*0638*/ 	.short	0x0101
        /*063a*/ 	.byte	0x3f
	.zero		1


	//   ....[47]....
        /*063c*/ 	.word	0x0000aa60
        /*0640*/ 	.word	0x00000002
        /*0644*/ 	.word	0x00017070
        /*0648*/ 	.short	0x010a
        /*064a*/ 	.byte	0x3f
	.zero		1


	//   ....[48]....
        /*064c*/ 	.word	0x0000ab00
        /*0650*/ 	.word	0x00000002
        /*0654*/ 	.word	0x00017060
        /*0658*/ 	.short	0x010a
        /*065a*/ 	.byte	0x3f
	.zero		1


	//   ....[49]....
        /*065c*/ 	.word	0x0000aec0
        /*0660*/ 	.word	0x00000002
        /*0664*/ 	.word	0x00017050
        /*0668*/ 	.short	0x0101
        /*066a*/ 	.byte	0x3f
	.zero		1


	//   ....[50]....
        /*066c*/ 	.word	0x0000af20
        /*0670*/ 	.word	0x00000000
        /*0674*/ 	.word	0x00000000
        /*0678*/ 	.short	0x0101
        /*067a*/ 	.byte	0x3f
	.zero		1


	//   ....[51]....
        /*067c*/ 	.word	0x0000afc0
        /*0680*/ 	.word	0x00000007
        /*0684*/ 	.word	0x00017020
        /*0688*/ 	.short	0x010a
        /*068a*/ 	.byte	0x3f
	.zero		1


	//   ....[52]....
        /*068c*/ 	.word	0x0000b100
        /*0690*/ 	.word	0x00000005
        /*0694*/ 	.word	0x00000000
        /*0698*/ 	.short	0x010a
        /*069a*/ 	.byte	0x3f
	.zero		1


	//   ....[53]....
        /*069c*/ 	.word	0x0000b170
        /*06a0*/ 	.word	0x00000003
        /*06a4*/ 	.word	0x00000000
        /*06a8*/ 	.short	0x010a
        /*06aa*/ 	.byte	0x3f
	.zero		1


	//   ....[54]....
        /*06ac*/ 	.word	0x0000b1c0
        /*06b0*/ 	.word	0x00000003
        /*06b4*/ 	.word	0x00017060
        /*06b8*/ 	.short	0x010a
        /*06ba*/ 	.byte	0x3f
	.zero		1


	//   ....[55]....
        /*06bc*/ 	.word	0x0000b210
        /*06c0*/ 	.word	0x00000005
        /*06c4*/ 	.word	0x00017060
        /*06c8*/ 	.short	0x010a
        /*06ca*/ 	.byte	0x3f
	.zero		1


	//   ....[56]....
        /*06cc*/ 	.word	0x0000b250
        /*06d0*/ 	.word	0x00000003
        /*06d4*/ 	.word	0x00017080
        /*06d8*/ 	.short	0x010a
        /*06da*/ 	.byte	0x3f
	.zero		1


	//   ....[57]....
        /*06dc*/ 	.word	0x0000b270
        /*06e0*/ 	.word	0x00000005
        /*06e4*/ 	.word	0x00017080
        /*06e8*/ 	.short	0x010a
        /*06ea*/ 	.byte	0x3f
	.zero		1


	//   ....[58]....
        /*06ec*/ 	.word	0x0000b2e0
        /*06f0*/ 	.word	0x00000003
        /*06f4*/ 	.word	0x00017000
        /*06f8*/ 	.short	0x010a
        /*06fa*/ 	.byte	0x3f
	.zero		1


	//   ....[59]....
        /*06fc*/ 	.word	0x0000b340
        /*0700*/ 	.word	0x00000003
        /*0704*/ 	.word	0x00017030
        /*0708*/ 	.short	0x010a
        /*070a*/ 	.byte	0x3f
	.zero		1


	//   ....[60]....
        /*070c*/ 	.word	0x0000b3a0
        /*0710*/ 	.word	0x00000005
        /*0714*/ 	.word	0x00017030
        /*0718*/ 	.short	0x010a
        /*071a*/ 	.byte	0x3f
	.zero		1


	//   ....[61]....
        /*071c*/ 	.word	0x0000b400
        /*0720*/ 	.word	0x00000005
        /*0724*/ 	.word	0x00017050
        /*0728*/ 	.short	0x010a
        /*072a*/ 	.byte	0x3f
	.zero		1


	//   ....[62]....
        /*072c*/ 	.word	0x0000b460
        /*0730*/ 	.word	0x00000003
        /*0734*/ 	.word	0x00017050
        /*0738*/ 	.short	0x010a
        /*073a*/ 	.byte	0x3f
	.zero		1


	//   ....[63]....
        /*073c*/ 	.word	0x0000b5b0
        /*0740*/ 	.word	0x00000019
        /*0744*/ 	.word	0x00017080
        /*0748*/ 	.short	0x010a
        /*074a*/ 	.byte	0x3f
	.zero		1


	//   ....[64]....
        /*074c*/ 	.word	0x0000b600
        /*0750*/ 	.word	0x00000019
        /*0754*/ 	.word	0x00017040
        /*0758*/ 	.short	0x010a
        /*075a*/ 	.byte	0x3f
	.zero		1


	//   ....[65]....
        /*075c*/ 	.word	0x0000ba20
        /*0760*/ 	.word	0x00000019
        /*0764*/ 	.word	0x00017020
        /*0768*/ 	.short	0x010a
        /*076a*/ 	.byte	0x3f
	.zero		1


	//   ....[66]....
        /*076c*/ 	.word	0x0000ba70
        /*0770*/ 	.word	0x00000006
        /*0774*/ 	.word	0x00017080
        /*0778*/ 	.short	0x010a
        /*077a*/ 	.byte	0x3f
	.zero		1


	//   ....[67]....
        /*077c*/ 	.word	0x0000bac0
        /*0780*/ 	.word	0x00000006
        /*0784*/ 	.word	0x00017040
        /*0788*/ 	.short	0x010a
        /*078a*/ 	.byte	0x3f
	.zero		1


	//   ....[68]....
        /*078c*/ 	.word	0x0000bb10
        /*0790*/ 	.word	0x00000003
        /*0794*/ 	.word	0x00017070
        /*0798*/ 	.short	0x010a
        /*079a*/ 	.byte	0x3f
	.zero		1


	//   ....[69]....
        /*079c*/ 	.word	0x0000bb60
        /*07a0*/ 	.word	0x00000003
        /*07a4*/ 	.word	0x00017060
        /*07a8*/ 	.short	0x010a
        /*07aa*/ 	.byte	0x3f
	.zero		1


	//   ....[70]....
        /*07ac*/ 	.word	0x0000bbb0
        /*07b0*/ 	.word	0x00000002
        /*07b4*/ 	.word	0x00017070
        /*07b8*/ 	.short	0x010a
        /*07ba*/ 	.byte	0x3f
	.zero		1


	//   ....[71]....
        /*07bc*/ 	.word	0x0000bc00
        /*07c0*/ 	.word	0x00000002
        /*07c4*/ 	.word	0x00017060
        /*07c8*/ 	.short	0x010a
        /*07ca*/ 	.byte	0x3f
	.zero		1


	//   ....[72]....
        /*07cc*/ 	.word	0x0000bc50
        /*07d0*/ 	.word	0x00000007
        /*07d4*/ 	.word	0x00017020
        /*07d8*/ 	.short	0x010a
        /*07da*/ 	.byte	0x3f
	.zero		1


	//   ....[73]....
        /*07dc*/ 	.word	0x0000bca0
        /*07e0*/ 	.word	0x00000005
        /*07e4*/ 	.word	0x00000000
        /*07e8*/ 	.short	0x010a
        /*07ea*/ 	.byte	0x3f
	.zero		1


	//   ....[74]....
        /*07ec*/ 	.word	0x0000bcf0
        /*07f0*/ 	.word	0x00000003
        /*07f4*/ 	.word	0x00000000
        /*07f8*/ 	.short	0x010a
        /*07fa*/ 	.byte	0x3f
	.zero		1


	//   ....[75]....
        /*07fc*/ 	.word	0x0000bd40
        /*0800*/ 	.word	0x00000003
        /*0804*/ 	.word	0x00017060
        /*0808*/ 	.short	0x010a
        /*080a*/ 	.byte	0x3f
	.zero		1


	//   ....[76]....
        /*080c*/ 	.word	0x0000bd90
        /*0810*/ 	.word	0x00000005
        /*0814*/ 	.word	0x00017060
        /*0818*/ 	.short	0x010a
        /*081a*/ 	.byte	0x3f
	.zero		1


	//   ....[77]....
        /*081c*/ 	.word	0x0000bde0
        /*0820*/ 	.word	0x00000003
        /*0824*/ 	.word	0x00017080
        /*0828*/ 	.short	0x010a
        /*082a*/ 	.byte	0x3f
	.zero		1


	//----- nvinfo : EIATTR_NUM_MBARRIERS
	.align		4
.L_1131:
        /*082c*/ 	.byte	0x03, 0x38
        /*082e*/ 	.short	0x0016


	//----- nvinfo : EIATTR_EXIT_INSTR_OFFSETS
	.align		4
        /*0830*/ 	.byte	0x04, 0x1c
        /*0832*/ 	.short	(.L_1133 - .L_1132)


	//   ....[0]....
.L_1132:
        /*0834*/ 	.word	0x0000b2c0


	//----- nvinfo : EIATTR_MAX_THREADS
	.align		4
.L_1133:
        /*0838*/ 	.byte	0x04, 0x05
        /*083a*/ 	.short	(.L_1135 - .L_1134)
.L_1134:
        /*083c*/ 	.word	0x00000200
        /*0840*/ 	.word	0x00000001
        /*0844*/ 	.word	0x00000001


	//----- nvinfo : EIATTR_CRS_STACK_SIZE
	.align		4
.L_1135:
        /*0848*/ 	.byte	0x04, 0x1e
        /*084a*/ 	.short	(.L_1137 - .L_1136)
.L_1136:
        /*084c*/ 	.word	0x00000000


	//----- nvinfo : EIATTR_CBANK_PARAM_SIZE
	.align		4
.L_1137:
        /*0850*/ 	.byte	0x03, 0x19
        /*0852*/ 	.short	0x0a70


	//----- nvinfo : EIATTR_PARAM_CBANK
	.align		4
        /*0854*/ 	.byte	0x04, 0x0a
        /*0856*/ 	.short	(.L_1139 - .L_1138)
	.align		4
.L_1138:
        /*0858*/ 	.word	index@(.nv.constant0._ZN7cutlass13device_kernelIN5flash11enable_sm90INS1_16FlashAttnFwdSm90INS1_25CollectiveMainloopFwdSm90ILi2EN4cute5tupleIJNS5_1CILi1EEES8_S8_EEENS6_IJNS7_ILi192EEENS7_ILi128EEENS7_ILi96EEEEEELi96ENS_12float_e4m3_tEfNS_4arch4Sm90ELb0ELb0ELb0ELb0ELb0ELb0ELb0ELb1ELb1ELb1ELb1ELb0EEENS1_21CollectiveEpilogueFwdINS6_IJSA_SC_SB_EEES9_NS_10bfloat16_tESG_Li384ELb0ELb1ELb1ELb1EEENS1_19SingleTileSchedulerILb0ELb1ELb1ELi192EEEEEEEEEvNT_6ParamsE)
        /*085c*/ 	.short	0x0210
        /*085e*/ 	.short	0x0a70


	//----- nvinfo : EIATTR_SW_WAR
	.align		4
.L_1139:
        /*0860*/ 	.byte	0x04, 0x36
        /*0862*/ 	.short	(.L_1141 - .L_1140)
.L_1140:
        /*0864*/ 	.word	0x00000008
.L_1141:


//--------------------- .nv.info._ZN7cutlass13device_kernelIN5flash11enable_sm90INS1_16FlashAttnFwdSm90INS1_25CollectiveMainloopFwdSm90ILi2EN4cute5tupleIJNS5_1CILi1EEES8_S8_EEENS6_IJNS7_ILi192EEENS7_ILi128EEENS7_ILi96EEEEEELi96ENS_12float_e4m3_tEfNS_4arch4Sm90ELb0ELb0ELb0ELb1ELb0ELb0ELb0ELb1ELb1ELb1ELb1ELb0EEENS1_21CollectiveEpilogueFwdINS6_IJSA_SC_SB_EEES9_NS_10bfloat16_tESG_Li384ELb1ELb1ELb1ELb1EEENS1_36VarlenDynamicPersistentTileSchedulerILi192ELi128ELi384ELi128ELb1ELb1ELb1ELb0ELb1ELb1EEEEEEEEEvNT_6ParamsE --------------------------
	.section	.nv.info._ZN7cutlass13device_kernelIN5flash11enable_sm90INS1_16FlashAttnFwdSm90INS1_25CollectiveMainloopFwdSm90ILi2EN4cute5tupleIJNS5_1CILi1EEES8_S8_EEENS6_IJNS7_ILi192EEENS7_ILi128EEENS7_ILi96EEEEEELi96ENS_12float_e4m3_tEfNS_4arch4Sm90ELb0ELb0ELb0ELb1ELb0ELb0ELb0ELb1ELb1ELb1ELb1ELb0EEENS1_21CollectiveEpilogueFwdINS6_IJSA_SC_SB_EEES9_NS_10bfloat16_tESG_Li384ELb1ELb1ELb1ELb1EEENS1_36VarlenDynamicPersistentTileSchedulerILi192ELi128ELi384ELi128ELb1ELb1ELb1ELb0ELb1ELb1EEEEEEEEEvNT_6ParamsE,"",@"SHT_CUDA_INFO"
	.sectionflags	@""
	.align	4


	//----- nvinfo : EIATTR_CUDA_API_VERSION
	.align		4
        /*0000*/ 	.byte	0x04, 0x37
        /*0002*/ 	.short	(.L_1143 - .L_1142)
.L_1142:
        /*0004*/ 	.word	0x00000082


	//----- nvinfo : EIATTR_KPARAM_INFO
	.align		4
.L_1143:
        /*0008*/ 	.byte	0x04, 0x17
        /*000a*/ 	.short	(.L_1145 - .L_1144)
.L_1144:
        /*000c*/ 	.word	0x00000000
        /*0010*/ 	.short	0x0000
        /*0012*/ 	.short	0x0070
        /*0014*/ 	.byte	0x00, 0xf0, 0x01, 0x2a


	//----- nvinfo : EIATTR_SPARSE_MMA_MASK
	.align		4
.L_1145:
        /*0018*/ 	.byte	0x03, 0x50
        /*001a*/ 	.short	0x0000


	//----- nvinfo : EIATTR_MAXREG_COUNT
	.align		4
        /*001c*/ 	.byte	0x03, 0x1b
        /*001e*/ 	.short	0x0080


	//----- nvinfo : EIATTR_NUM_BARRIERS
	.align		4
        /*0020*/ 	.byte	0x02, 0x4c
        /*0022*/ 	.byte	0x09
	.zero		1


	//----- nvinfo : EIATTR_EXTERNS
	.align		4
        /*0024*/ 	.byte	0x04, 0x0f
        /*0026*/ 	.short	(.L_1147 - .L_1146)


	//   ....[0]....
	.align		4
.L_1146:
        /*0028*/ 	.word	index@(__assertfail)


	//----- nvinfo : EIATTR_ANNOTATIONS
	.align		4
.L_1147:
        /*002c*/ 	.byte	0x04, 0x55
        /*002e*/ 	.short	(.L_1149 - .L_1148)


	//   ....[0]....
.L_1148:
        /* <DEDUP_REMOVED lines=36> */


	//----- nvinfo : EIATTR_MERCURY_ISA_VERSION
	.align		4
.L_1149:
        /*0260*/ 	.byte	0x03, 0x5f
        /*0262*/ 	.short	0x0101


	//----- nvinfo : EIATTR_UNUSED_LOAD_BYTE_OFFSET
	.align		4
        /*0264*/ 	.byte	0x04, 0x44
        /*0266*/ 	.short	(.L_1151 - .L_1150)


	//   ....[0]....
.L_1150:
        /*0268*/ 	.word	0x00000a00
        /*026c*/ 	.word	0x0000fff0


	//   ....[1]....
        /*0270*/ 	.word	0x00006590
        /*0274*/ 	.word	0x0000fff0


	//----- nvinfo : EIATTR_INT_WARP_WIDE_INSTR_OFFSETS
	.align		4
.L_1151:
        /*0278*/ 	.byte	0x04, 0x31
        /*027a*/ 	.short	(.L_1153 - .L_1152)


	//   ....[0]....
.L_1152:
        /*027c*/ 	.word	0x00000130


	//   ....[1]....
        /*0280*/ 	.word	0x00000170


	//   ....[2]....
        /*0284*/ 	.word	0x000001e0


	//   ....[3]....
        /*0288*/ 	.word	0x0000b190


	//   ....[4]....
        /*028c*/ 	.word	0x0000b220


	//   ....[5]....
        /*0290*/ 	.word	0x0000dcb0


	//   ....[6]....
        /*0294*/ 	.word	0x0000dd40


	//----- nvinfo : EIATTR_COOP_GROUP_MASK_REGIDS
	.align		4
.L_1153:
        /*0298*/ 	.byte	0x04, 0x29
        /*029a*/ 	.short	(.L_1155 - .L_1154)


	//   ....[0]....
.L_1154:
        /*029c*/ 	.word	0xffffffff


	//   ....[1]....
        /*02a0*/ 	.word	0xffffffff


	//   ....[2]....
        /*02a4*/ 	.word	0xffffffff


	//   ....[3]....
        /*02a8*/ 	.word	0xffffffff


	//   ....[4]....
        /*02ac*/ 	.word	0xffffffff


	//   ....[5]....
        /*02b0*/ 	.word	0xffffffff


	//   ....[6]....
        /*02b4*/ 	.word	0xffffffff


	//   ....[7]....
        /*02b8*/ 	.word	0xffffffff


	//   ....[8]....
        /*02bc*/ 	.word	0xffffffff


	//   ....[9]....
        /*02c0*/ 	.word	0xffffffff


	//   ....[10]....
        /*02c4*/ 	.word	0xffffffff


	//   ....[11]....
        /*02c8*/ 	.word	0xffffffff


	//   ....[12]....
        /*02cc*/ 	.word	0xffffffff


	//   ....[13]....
        /*02d0*/ 	.word	0xffffffff


	//   ....[14]....
        /*02d4*/ 	.word	0xffffffff


	//   ....[15]....
        /*02d8*/ 	.word	0xffffffff


	//   ....[16]....
        /*02dc*/ 	.word	0xffffffff


	//   ....[17]....
        /*02e0*/ 	.word	0xffffffff


	//   ....[18]....
        /*02e4*/ 	.word	0xffffffff


	//   ....[19]....
        /*02e8*/ 	.word	0xffffffff


	//   ....[20]....
        /*02ec*/ 	.word	0xffffffff


	//   ....[21]....
        /*02f0*/ 	.word	0xffffffff


	//   ....[22]....
        /*02f4*/ 	.word	0xffffffff


	//   ....[23]....
        /*02f8*/ 	.word	0xffffffff


	//   ....[24]....
        /*02fc*/ 	.word	0xffffffff


	//   ....[25]....
        /*0300*/ 	.word	0xffffffff


	//   ....[26]....
        /*0304*/ 	.word	0xffffffff


	//   ....[27]....
        /*0308*/ 	.word	0xffffffff


	//   ....[28]....
        /*030c*/ 	.word	0xffffffff


	//   ....[29]....
        /*0310*/ 	.word	0xffffffff


	//   ....[30]....
        /*0314*/ 	.word	0xffffffff


	//   ....[31]....
        /*0318*/ 	.word	0xffffffff


	//   ....[32]....
        /*031c*/ 	.word	0xffffffff


	//   ....[33]....
        /*0320*/ 	.word	0xffffffff


	//   ....[34]....
        /*0324*/ 	.word	0xffffffff


	//   ....[35]....
        /*0328*/ 	.word	0xffffffff


	//   ....[36]....
        /*032c*/ 	.word	0xffffffff


	//   ....[37]....
        /*0330*/ 	.word	0xffffffff


	//   ....[38]....
        /*0334*/ 	.word	0xffffffff


	//   ....[39]....
        /*0338*/ 	.word	0xffffffff


	//   ....[40]....
        /*033c*/ 	.word	0xffffffff


	//   ....[41]....
        /*0340*/ 	.word	0xffffffff


	//   ....[42]....
        /*0344*/ 	.word	0xffffffff


	//   ....[43]....
        /*0348*/ 	.word	0xffffffff


	//   ....[44]....
        /*034c*/ 	.word	0xffffffff


	//   ....[45]....
        /*0350*/ 	.word	0xffffffff


	//   ....[46]....
        /*0354*/ 	.word	0xffffffff


	//   ....[47]....
        /*0358*/ 	.word	0xffffffff


	//   ....[48]....
        /*035c*/ 	.word	0xffffffff


	//   ....[49]....
        /*0360*/ 	.word	0xffffffff


	//   ....[50]....
        /*0364*/ 	.word	0xffffffff


	//   ....[51]....
        /*0368*/ 	.word	0xffffffff


	//   ....[52]....
        /*036c*/ 	.word	0xffffffff


	//   ....[53]....
        /*0370*/ 	.word	0xffffffff


	//   ....[54]....
        /*0374*/ 	.word	0xffffffff


	//   ....[55]....
        /*0378*/ 	.word	0xffffffff


	//   ....[56]....
        /*037c*/ 	.word	0xffffffff


	//   ....[57]....
        /*0380*/ 	.word	0xffffffff


	//   ....[58]....
        /*0384*/ 	.word	0xffffffff


	//   ....[59]....
        /*0388*/ 	.word	0xffffffff


	//   ....[60]....
        /*038c*/ 	.word	0xffffffff


	//   ....[61]....
        /*0390*/ 	.word	0xffffffff


	//   ....[62]....
        /*0394*/ 	.word	0xffffffff


	//   ....[63]....
        /*0398*/ 	.word	0xffffffff


	//   ....[64]....
        /*039c*/ 	.word	0xffffffff


	//   ....[65]....
        /*03a0*/ 	.word	0xffffffff


	//   ....[66]....
        /*03a4*/ 	.word	0xffffffff


	//   ....[67]....
        /*03a8*/ 	.word	0xffffffff


	//   ....[68]....
        /*03ac*/ 	.word	0xffffffff


	//   ....[69]....
        /*03b0*/ 	.word	0xffffffff


	//   ....[70]....
        /*03b4*/ 	.word	0xffffffff


	//   ....[71]....
        /*03b8*/ 	.word	0xffffffff


	//   ....[72]....
        /*03bc*/ 	.word	0xffffffff


	//   ....[73]....
        /*03c0*/ 	.word	0xffffffff


	//   ....[74]....
        /*03c4*/ 	.word	0xffffffff


	//   ....[75]....
        /*03c8*/ 	.word	0xffffffff


	//   ....[76]....
        /*03cc*/ 	.word	0xffffffff


	//   ....[77]....
        /*03d0*/ 	.word	0xffffffff


	//   ....[78]....
        /*03d4*/ 	.word	0xffffffff


	//   ....[79]....
        /*03d8*/ 	.word	0xffffffff


	//   ....[80]....
        /*03dc*/ 	.word	0xffffffff


	//   ....[81]....
        /*03e0*/ 	.word	0xffffffff


	//   ....[82]....
        /*03e4*/ 	.word	0xffffffff


	//   ....[83]....
        /*03e8*/ 	.word	0xffffffff


	//   ....[84]....
        /*03ec*/ 	.word	0xffffffff


	//   ....[85]....
        /*03f0*/ 	.word	0xffffffff


	//   ....[86]....
        /*03f4*/ 	.word	0xffffffff


	//   ....[87]....
        /*03f8*/ 	.word	0xffffffff


	//   ....[88]....
        /*03fc*/ 	.word	0xffffffff


	//   ....[89]....
        /*0400*/ 	.word	0xffffffff


	//   ....[90]....
        /*0404*/ 	.word	0xffffffff


	//   ....[91]....
        /*0408*/ 	.word	0xffffffff


	//   ....[92]....
        /*040c*/ 	.word	0xffffffff


	//   ....[93]....
        /*0410*/ 	.word	0xffffffff


	//   ....[94]....
        /*0414*/ 	.word	0xffffffff


	//   ....[95]....
        /*0418*/ 	.word	0xffffffff


	//   ....[96]....
        /*041c*/ 	.word	0xffffffff


	//   ....[97]....
        /*0420*/ 	.word	0xffffffff


	//   ....[98]....
        /*0424*/ 	.word	0xffffffff


	//   ....[99]....
        /*0428*/ 	.word	0xffffffff


	//   ....[100]....
        /*042c*/ 	.word	0xffffffff


	//   ....[101]....
        /*0430*/ 	.word	0xffffffff


	//   ....[102]....
        /*0434*/ 	.word	0xffffffff


	//   ....[103]....
        /*0438*/ 	.word	0xffffffff


	//   ....[104]....
        /*043c*/ 	.word	0xffffffff


	//   ....[105]....
        /*0440*/ 	.word	0xffffffff


	//   ....[106]....
        /*0444*/ 	.word	0xffffffff


	//   ....[107]....
        /*0448*/ 	.word	0xffffffff


	//   ....[108]....
        /*044c*/ 	.word	0xffffffff


	//   ....[109]....
        /*0450*/ 	.word	0xffffffff


	//   ....[110]....
        /*0454*/ 	.word	0xffffffff


	//   ....[111]....
        /*0458*/ 	.word	0xffffffff


	//   ....[112]....
        /*045c*/ 	.word	0xffffffff


	//   ....[113]....
        /*0460*/ 	.word	0xffffffff


	//   ....[114]....
        /*0464*/ 	.word	0xffffffff


	//   ....[115]....
        /*0468*/ 	.word	0xffffffff


	//   ....[116]....
        /*046c*/ 	.word	0xffffffff


	//   ....[117]....
        /*0470*/ 	.word	0xffffffff


	//   ....[118]....
        /*0474*/ 	.word	0xffffffff


	//   ....[119]....
        /*0478*/ 	.word	0xffffffff


	//   ....[120]....
        /*047c*/ 	.word	0xffffffff


	//   ....[121]....
        /*0480*/ 	.word	0xffffffff


	//   ....[122]....
        /*0484*/ 	.word	0xffffffff


	//   ....[123]....
        /*0488*/ 	.word	0xffffffff


	//   ....[124]....
        /*048c*/ 	.word	0xffffffff


	//   ....[125]....
        /*0490*/ 	.word	0xffffffff


	//   ....[126]....
        /*0494*/ 	.word	0xffffffff


	//   ....[127]....
        /*0498*/ 	.word	0x0500000f


	//   ....[128]....
        /*049c*/ 	.word	0x0500000f


	//   ....[129]....
        /*04a0*/ 	.word	0x0500000f


	//   ....[130]....
        /*04a4*/ 	.word	0x0500000f


	//   ....[131]....
        /*04a8*/ 	.word	0x0500000f


	//   ....[132]....
        /*04ac*/ 	.word	0x0500000f


	//   ....[133]....
        /*04b0*/ 	.word	0x0500000f


	//   ....[134]....
        /*04b4*/ 	.word	0x0500000f


	//----- nvinfo : EIATTR_COOP_GROUP_INSTR_OFFSETS
	.align		4
.L_1155:
        /*04b8*/ 	.byte	0x04, 0x28
        /*04ba*/ 	.short	(.L_1157 - .L_1156)


	//   ....[0]....
.L_1156:
        /*04bc*/ 	.word	0x00000060


	//   ....[1]....
        /*04c0*/ 	.word	0x00000140


	//   ....[2]....
        /*04c4*/ 	.word	0x00000190


	//   ....[3]....
        /*04c8*/ 	.word	0x000003c0


	//   ....[4]....
        /*04cc*/ 	.word	0x00000520


	//   ....[5]....
        /*04d0*/ 	.word	0x00000640


	//   ....[6]....
        /*04d4*/ 	.word	0x000007a0


	//   ....[7]....
        /*04d8*/ 	.word	0x00001b30


	//   ....[8]....
        /*04dc*/ 	.word	0x00002b90


	//   ....[9]....
        /*04e0*/ 	.word	0x00002c80


	//   ....[10]....
        /*04e4*/ 	.word	0x00003210


	//   ....[11]....
        /*04e8*/ 	.word	0x000032b0


	//   ....[12]....
        /*04ec*/ 	.word	0x00004760


	//   ....[13]....
        /*04f0*/ 	.word	0x00004770


	//   ....[14]....
        /*04f4*/ 	.word	0x00004800


	//   ....[15]....
        /*04f8*/ 	.word	0x00004810


	//   ....[16]....
        /*04fc*/ 	.word	0x00005ec0


	//   ....[17]....
        /*0500*/ 	.word	0x00005ee0


	//   ....[18]....
        /*0504*/ 	.word	0x00005f60


	//   ....[19]....
        /*0508*/ 	.word	0x00005f70


	//   ....[20]....
        /*050c*/ 	.word	0x00006b70


	//   ....[21]....
        /*0510*/ 	.word	0x00006c00


	//   ....[22]....
        /*0514*/ 	.word	0x00006c30


	//   ....[23]....
        /*0518*/ 	.word	0x00006c50


	//   ....[24]....
        /*051c*/ 	.word	0x00006c70


	//   ....[25]....
        /*0520*/ 	.word	0x00006c90


	//   ....[26]....
        /*0524*/ 	.word	0x00006ca0


	//   ....[27]....
        /*0528*/ 	.word	0x00006cb0


	//   ....[28]....
        /*052c*/ 	.word	0x00006cc0


	//   ....[29]....
        /*0530*/ 	.word	0x00006cd0


	//   ....[30]....
        /*0534*/ 	.word	0x00006ce0


	//   ....[31]....
        /*0538*/ 	.word	0x00006cf0


	//   ....[32]....
        /*053c*/ 	.word	0x00006d00


	//   ....[33]....
        /*0540*/ 	.word	0x00006d10


	//   ....[34]....
        /*0544*/ 	.word	0x00006d20


	//   ....[35]....
        /*0548*/ 	.word	0x00006d30


	//   ....[36]....
        /*054c*/ 	.word	0x00006d40


	//   ....[37]....
        /*0550*/ 	.word	0x00006d50


	//   ....[38]....
        /*0554*/ 	.word	0x00006d60


	//   ....[39]....
        /*0558*/ 	.word	0x00006d70


	//   ....[40]....
        /*055c*/ 	.word	0x00006d80


	//   ....[41]....
        /*0560*/ 	.word	0x00006d90


	//   ....[42]....
        /*0564*/ 	.word	0x00006da0


	//   ....[43]....
        /*0568*/ 	.word	0x00006db0


	//   ....[44]....
        /*056c*/ 	.word	0x00006dc0


	//   ....[45]....
        /*0570*/ 	.word	0x00006dd0


	//   ....[46]....
        /*0574*/ 	.word	0x00006de0


	//   ....[47]....
        /*0578*/ 	.word	0x00006df0


	//   ....[48]....
        /*057c*/ 	.word	0x00006e00


	//   ....[49]....
        /*0580*/ 	.word	0x00006e10


	//   ....[50]....
        /*0584*/ 	.word	0x00006e20


	//   ....[51]....
        /*0588*/ 	.word	0x00006e30


	//   ....[52]....
        /*058c*/ 	.word	0x00006e40


	//   ....[53]....
        /*0590*/ 	.word	0x00006e50


	//   ....[54]....
        /*0594*/ 	.word	0x00006e60


	//   ....[55]....
        /*0598*/ 	.word	0x00006e70


	//   ....[56]....
        /*059c*/ 	.word	0x00006e80


	//   ....[57]....
        /*05a0*/ 	.word	0x00006e90


	//   ....[58]....
        /*05a4*/ 	.word	0x00006ea0


	//   ....[59]....
        /*05a8*/ 	.word	0x00006eb0


	//   ....[60]....
        /*05ac*/ 	.word	0x00006ec0


	//   ....[61]....
        /*05b0*/ 	.word	0x00006ed0


	//   ....[62]....
        /*05b4*/ 	.word	0x00006ee0


	//   ....[63]....
        /*05b8*/ 	.word	0x00006ef0


	//   ....[64]....
        /*05bc*/ 	.word	0x00006f00


	//   ....[65]....
        /*05c0*/ 	.word	0x00006f10


	//   ....[66]....
        /*05c4*/ 	.word	0x00006f20


	//   ....[67]....
        /*05c8*/ 	.word	0x00006f30


	//   ....[68]....
        /*05cc*/ 	.word	0x00007910


	//   ....[69]....
        /*05d0*/ 	.word	0x00007920


	//   ....[70]....
        /*05d4*/ 	.word	0x00007930


	//   ....[71]....
        /*05d8*/ 	.word	0x00007970


	//   ....[72]....
        /*05dc*/ 	.word	0x000080a0


	//   ....[73]....
        /*05e0*/ 	.word	0x000080b0


	//   ....[74]....
        /*05e4*/ 	.word	0x000081b0


	//   ....[75]....
        /*05e8*/ 	.word	0x000081d0


	//   ....[76]....
        /*05ec*/ 	.word	0x000086a0


	//   ....[77]....
        /*05f0*/ 	.word	0x000086b0


	//   ....[78]....
        /*05f4*/ 	.word	0x000089f0


	//   ....[79]....
        /*05f8*/ 	.word	0x00008a00


	//   ....[80]....
        /*05fc*/ 	.word	0x00009690


	//   ....[81]....
        /*0600*/ 	.word	0x000096a0


	//   ....[82]....
        /*0604*/ 	.word	0x000097a0


	//   ....[83]....
        /*0608*/ 	.word	0x000097c0


	//   ....[84]....
        /*060c*/ 	.word	0x00009940


	//   ....[85]....
        /*0610*/ 	.word	0x00009b80


	//   ....[86]....
        /*0614*/ 	.word	0x00009bb0


	//   ....[87]....
        /*0618*/ 	.word	0x00009be0


	//   ....[88]....
        /*061c*/ 	.word	0x00009c10


	//   ....[89]....
        /*0620*/ 	.word	0x00009c40


	//   ....[90]....
        /*0624*/ 	.word	0x00009c90


	//   ....[91]....
        /*0628*/ 	.word	0x00009e20


	//   ....[92]....
        /*062c*/ 	.word	0x00009e50


	//   ....[93]....
        /*0630*/ 	.word	0x00009e80


	//   ....[94]....
        /*0634*/ 	.word	0x00009eb0


	//   ....[95]....
        /*0638*/ 	.word	0x00009ee0


	//   ....[96]....
        /*063c*/ 	.word	0x00009f20


	//   ....[97]....
        /*0640*/ 	.word	0x00009fa0


	//   ....[98]....
        /*0644*/ 	.word	0x00009ff0


	//   ....[99]....
        /*0648*/ 	.word	0x0000a000


	//   ....[100]....
        /*064c*/ 	.word	0x0000a0c0


	//   ....[101]....
        /*0650*/ 	.word	0x0000b910


	//   ....[102]....
        /*0654*/ 	.word	0x0000c7a0


	//   ....[103]....
        /*0658*/ 	.word	0x0000c7c0


	//   ....[104]....
        /*065c*/ 	.word	0x0000c7d0


	//   ....[105]....
        /*0660*/ 	.word	0x0000c7f0


	//   ....[106]....
        /*0664*/ 	.word	0x0000c810


	//   ....[107]....
        /*0668*/ 	.word	0x0000c920


	//   ....[108]....
        /*066c*/ 	.word	0x0000e5d0


	//   ....[109]....
        /*0670*/ 	.word	0x0000e600


	//   ....[110]....
        /*0674*/ 	.word	0x0000e630


	//   ....[111]....
        /*0678*/ 	.word	0x0000e660


	//   ....[112]....
        /*067c*/ 	.word	0x0000e670


	//   ....[113]....
        /*0680*/ 	.word	0x0000e6a0


	//   ....[114]....
        /*0684*/ 	.word	0x0000e6b0


	//   ....[115]....
        /*0688*/ 	.word	0x0000e700


	//   ....[116]....
        /*068c*/ 	.word	0x0000e860


	//   ....[117]....
        /*0690*/ 	.word	0x0000e890


	//   ....[118]....
        /*0694*/ 	.word	0x0000e8c0


	//   ....[119]....
        /*0698*/ 	.word	0x0000e8f0


	//   ....[120]....
        /*069c*/ 	.word	0x0000e920


	//   ....[121]....
        /*06a0*/ 	.word	0x0000e960


	//   ....[122]....
        /*06a4*/ 	.word	0x0000e9e0


	//   ....[123]....
        /*06a8*/ 	.word	0x0000ea30


	//   ....[124]....
        /*06ac*/ 	.word	0x0000ea40


	//   ....[125]....
        /*06b0*/ 	.word	0x0000ea90


	//   ....[126]....
        /*06b4*/ 	.word	0x0000f100


	//   ....[127]....
        /*06b8*/ 	.word	0x0000f5d0


	//   ....[128]....
        /*06bc*/ 	.word	0x0000f7d0


	//   ....[129]....
        /*06c0*/ 	.word	0x0000f820


	//   ....[130]....
        /*06c4*/ 	.word	0x0000f880


	//   ....[131]....
        /*06c8*/ 	.word	0x0000f920


	//   ....[132]....
        /*06cc*/ 	.word	0x0000f9e0


	//   ....[133]....
        /*06d0*/ 	.word	0x0000fa60


	//   ....[134]....
        /*06d4*/ 	.word	0x0000fe30


	//----- nvinfo : EIATTR_REG_RECONFIG
	.align		4
.L_1157:
        /*06d8*/ 	.byte	0x01, 0x54
	.zero		2


	//----- nvinfo : EIATTR_SYSCALL_OFFSETS
	.align		4
        /*06dc*/ 	.byte	0x04, 0x46
        /*06de*/ 	.short	(.L_1159 - .L_1158)


	//   ....[0]....
.L_1158:
        /*06e0*/ 	.word	0x00001ce0


	//   ....[1]....
        /*06e4*/ 	.word	0x0000b390


	//   ....[2]....
        /*06e8*/ 	.word	0x0000b520


	//   ....[3]....
        /*06ec*/ 	.word	0x0000b670


	//   ....[4]....
        /*06f0*/ 	.word	0x0000b7b0


	//   ....[5]....
        /*06f4*/ 	.word	0x0000c290


	//----- nvinfo : EIATTR_MBARRIER_INSTR_OFFSETS
	.align		4
.L_1159:
        /*06f8*/ 	.byte	0x04, 0x39
        /*06fa*/ 	.short	(.L_1161 - .L_1160)


	//   ....[0]....
.L_1160:
        /*06fc*/ 	.word	0x00000270
        /*0700*/ 	.word	0x000000ff
        /*0704*/ 	.word	0x00019c00
        /*0708*/ 	.short	0x0100
        /*070a*/ 	.byte	0x08
	.zero		1


	//   ....[1]....
        /*070c*/ 	.word	0x00000280
        /*0710*/ 	.word	0x000000ff
        /*0714*/ 	.word	0x00019c20
        /*0718*/ 	.short	0x0100
        /*071a*/ 	.byte	0x08
	.zero		1


	//   ....[2]....
        /*071c*/ 	.word	0x00000370
        /*0720*/ 	.word	0x000000ff
        /*0724*/ 	.word	0x00019c30
        /*0728*/ 	.short	0x0100
        /*072a*/ 	.byte	0x08
	.zero		1


	//   ....[3]....
        /*072c*/ 	.word	0x00000380
        /*0730*/ 	.word	0x000000ff
        /*0734*/ 	.word	0x00019c40
        /*0738*/ 	.short	0x0100
        /*073a*/ 	.byte	0x08
	.zero		1


	//   ....[4]....
        /*073c*/ 	.word	0x00000390
        /*0740*/ 	.word	0x000000ff
        /*0744*/ 	.word	0x00019c38
        /*0748*/ 	.short	0x0100
        /*074a*/ 	.byte	0x08
	.zero		1


	//   ....[5]....
        /*074c*/ 	.word	0x000003a0
        /*0750*/ 	.word	0x000000ff
        /*0754*/ 	.word	0x00019c48
        /*0758*/ 	.short	0x0100
        /*075a*/ 	.byte	0x08
	.zero		1


	//   ....[6]....
        /*075c*/ 	.word	0x000004d0
        /*0760*/ 	.word	0x000000ff
        /*0764*/ 	.word	0x00019c50
        /*0768*/ 	.short	0x0100
        /*076a*/ 	.byte	0x08
	.zero		1


	//   ....[7]....
        /*076c*/ 	.word	0x000004e0
        /*0770*/ 	.word	0x000000ff
        /*0774*/ 	.word	0x00019c60
        /*0778*/ 	.short	0x0100
        /*077a*/ 	.byte	0x08
	.zero		1


	//   ....[8]....
        /*077c*/ 	.word	0x000004f0
        /*0780*/ 	.word	0x000000ff
        /*0784*/ 	.word	0x00019c58
        /*0788*/ 	.short	0x0100
        /*078a*/ 	.byte	0x08
	.zero		1


	//   ....[9]....
        /*078c*/ 	.word	0x00000500
        /*0790*/ 	.word	0x000000ff
        /*0794*/ 	.word	0x00019c68
        /*0798*/ 	.short	0x0100
        /*079a*/ 	.byte	0x08
	.zero		1


	//   ....[10]....
        /*079c*/ 	.word	0x000005f0
        /*07a0*/ 	.word	0x000000ff
        /*07a4*/ 	.word	0x00019c70
        /*07a8*/ 	.short	0x0100
        /*07aa*/ 	.byte	0x06
	.zero		1


	//   ....[11]....
        /*07ac*/ 	.word	0x00000600
        /*07b0*/ 	.word	0x000000ff
        /*07b4*/ 	.word	0x00019c80
        /*07b8*/ 	.short	0x0100
        /*07ba*/ 	.byte	0x06
	.zero		1


	//   ....[12]....
        /*07bc*/ 	.word	0x00000610
        /*07c0*/ 	.word	0x000000ff
        /*07c4*/ 	.word	0x00019c78
        /*07c8*/ 	.short	0x0100
        /*07ca*/ 	.byte	0x06
	.zero		1


	//   ....[13]....
        /*07cc*/ 	.word	0x00000620
        /*07d0*/ 	.word	0x000000ff
        /*07d4*/ 	.word	0x00019c88
        /*07d8*/ 	.short	0x0100
        /*07da*/ 	.byte	0x06
	.zero		1


	//   ....[14]....
        /*07dc*/ 	.word	0x00000750
        /*07e0*/ 	.word	0x000000ff
        /*07e4*/ 	.word	0x00019c90
        /*07e8*/ 	.short	0x0100
        /*07ea*/ 	.byte	0x08
	.zero		1


	//   ....[15]....
        /*07ec*/ 	.word	0x00000760
        /*07f0*/ 	.word	0x000000ff
        /*07f4*/ 	.word	0x00019ca0
        /*07f8*/ 	.short	0x0100
        /*07fa*/ 	.byte	0x08
	.zero		1


	//   ....[16]....
        /*07fc*/ 	.word	0x00000770
        /*0800*/ 	.word	0x000000ff
        /*0804*/ 	.word	0x00019c98
        /*0808*/ 	.short	0x0100
        /*080a*/ 	.byte	0x08
	.zero		1


	//   ....[17]....
        /*080c*/ 	.word	0x00000780
        /*0810*/ 	.word	0x000000ff
        /*0814*/ 	.word	0x00019ca8
        /*0818*/ 	.short	0x0100
        /*081a*/ 	.byte	0x08
	.zero		1


	//   ....[18]....
        /*081c*/ 	.word	0x000008b0
        /*0820*/ 	.word	0x000000ff
        /*0824*/ 	.word	0x00019cb0
        /*0828*/ 	.short	0x0100
        /*082a*/ 	.byte	0x08
	.zero		1


	//   ....[19]....
        /*082c*/ 	.word	0x000008c0
        /*0830*/ 	.word	0x000000ff
        /*0834*/ 	.word	0x00019cc0
        /*0838*/ 	.short	0x0100
        /*083a*/ 	.byte	0x08
	.zero		1


	//   ....[20]....
        /*083c*/ 	.word	0x000008d0
        /*0840*/ 	.word	0x000000ff
        /*0844*/ 	.word	0x00019cb8
        /*0848*/ 	.short	0x0100
        /*084a*/ 	.byte	0x08
	.zero		1


	//   ....[21]....
        /*084c*/ 	.word	0x000008e0
        /*0850*/ 	.word	0x000000ff
        /*0854*/ 	.word	0x00019cc8
        /*0858*/ 	.short	0x0100
        /*085a*/ 	.byte	0x08
	.zero		1


	//   ....[22]....
        /*085c*/ 	.word	0x00001d90
        /*0860*/ 	.word	0x00000000
        /*0864*/ 	.word	0x00019c00
        /*0868*/ 	.short	0x010a
        /*086a*/ 	.byte	0x3f
	.zero		1


	//   ....[23]....
        /*086c*/ 	.word	0x00001e20
        /*0870*/ 	.word	0x00000005
        /*0874*/ 	.word	0x00019c30
        /*0878*/ 	.short	0x010a
        /*087a*/ 	.byte	0x3f
	.zero		1


	//   ....[24]....
        /*087c*/ 	.word	0x00001ed0
        /*0880*/ 	.word	0x00000005
        /*0884*/ 	.word	0x00019c30
        /*0888*/ 	.short	0x010a
        /*088a*/ 	.byte	0x3f
	.zero		1


	//   ....[25]....
        /*088c*/ 	.word	0x00003670
        /*0890*/ 	.word	0x0000003a
        /*0894*/ 	.word	0x00000000
        /*0898*/ 	.short	0x0101
        /*089a*/ 	.byte	0x3f
	.zero		1


	//   ....[26]....
        /*089c*/ 	.word	0x00004090
        /*08a0*/ 	.word	0x00000009
        /*08a4*/ 	.word	0x00019c30
        /*08a8*/ 	.short	0x010a
        /*08aa*/ 	.byte	0x3f
	.zero		1


	//   ....[27]....
        /*08ac*/ 	.word	0x000040d0
        /*08b0*/ 	.word	0x00000009
        /*08b4*/ 	.word	0x00019c30
        /*08b8*/ 	.short	0x010a
        /*08ba*/ 	.byte	0x3f
	.zero		1


	//   ....[28]....
        /*08bc*/ 	.word	0x00004240
        /*08c0*/ 	.word	0x0000000a
        /*08c4*/ 	.word	0x00019c50
        /*08c8*/ 	.short	0x010a
        /*08ca*/ 	.byte	0x3f
	.zero		1


	//   ....[29]....
        /*08cc*/ 	.word	0x00004280
        /*08d0*/ 	.word	0x0000000a
        /*08d4*/ 	.word	0x00019c50
        /*08d8*/ 	.short	0x010a
        /*08da*/ 	.byte	0x3f
	.zero		1


	//   ....[30]....
        /*08dc*/ 	.word	0x00005200
        /*08e0*/ 	.word	0x00000009
        /*08e4*/ 	.word	0x00000000
        /*08e8*/ 	.short	0x0101
        /*08ea*/ 	.byte	0x3f
	.zero		1


	//   ....[31]....
        /*08ec*/ 	.word	0x000056a0
        /*08f0*/ 	.word	0x0000000a
        /*08f4*/ 	.word	0x00000000
        /*08f8*/ 	.short	0x0101
        /*08fa*/ 	.byte	0x3f
	.zero		1


	//   ....[32]....
        /*08fc*/ 	.word	0x00005bf0
        /*0900*/ 	.word	0x00000007
        /*0904*/ 	.word	0x00019c50
        /*0908*/ 	.short	0x010a
        /*090a*/ 	.byte	0x3f
	.zero		1


	//   ....[33]....
        /*090c*/ 	.word	0x00005c30
        /*0910*/ 	.word	0x00000007
        /*0914*/ 	.word	0x00019c50
        /*0918*/ 	.short	0x010a
        /*091a*/ 	.byte	0x3f
	.zero		1


	//   ....[34]....
        /*091c*/ 	.word	0x00006210
        /*0920*/ 	.word	0x00000002
        /*0924*/ 	.word	0x00000000
        /*0928*/ 	.short	0x0101
        /*092a*/ 	.byte	0x3f
	.zero		1


	//   ....[35]....
        /*092c*/ 	.word	0x00007ff0
        /*0930*/ 	.word	0x00000015
        /*0934*/ 	.word	0x00000000
        /*0938*/ 	.short	0x0101
        /*093a*/ 	.byte	0x3f
	.zero		1


	//   ....[36]....
        /*093c*/ 	.word	0x00008440
        /*0940*/ 	.word	0x00000015
        /*0944*/ 	.word	0x00000000
        /*0948*/ 	.short	0x0101
        /*094a*/ 	.byte	0x3f
	.zero		1


	//   ....[37]....
        /*094c*/ 	.word	0x0000bb60
        /*0950*/ 	.word	0x00000004
        /*0954*/ 	.word	0x00019c80
        /*0958*/ 	.short	0x010a
        /*095a*/ 	.byte	0x3f
	.zero		1


	//   ....[38]....
        /*095c*/ 	.word	0x0000bde0
        /*0960*/ 	.word	0x00000004
        /*0964*/ 	.word	0x00019c40
        /*0968*/ 	.short	0x010a
        /*096a*/ 	.byte	0x3f
	.zero		1


	//   ....[39]....
        /*096c*/ 	.word	0x0000ca00
        /*0970*/ 	.word	0x00000010
        /*0974*/ 	.word	0x00019c00
        /*0978*/ 	.short	0x0107
        /*097a*/ 	.byte	0x3f
	.zero		1


	//   ....[40]....
        /*097c*/ 	.word	0x0000cb10
        /*0980*/ 	.word	0x00000010
        /*0984*/ 	.word	0x00019c00
        /*0988*/ 	.short	0x0101
        /*098a*/ 	.byte	0x3f
	.zero		1


	//   ....[41]....
        /*098c*/ 	.word	0x0000cb30
        /*0990*/ 	.word	0x00000010
        /*0994*/ 	.word	0x00019c20
        /*0998*/ 	.short	0x010a
        /*099a*/ 	.byte	0x3f
	.zero		1


	//   ....[42]....
        /*099c*/ 	.word	0x0000ce10
        /*09a0*/ 	.word	0x00000006
        /*09a4*/ 	.word	0x00019c80
        /*09a8*/ 	.short	0x010a
        /*09aa*/ 	.byte	0x3f
	.zero		1


	//   ....[43]....
        /*09ac*/ 	.word	0x0000d230
        /*09b0*/ 	.word	0x00000006
        /*09b4*/ 	.word	0x00019c40
        /*09b8*/ 	.short	0x010a
        /*09ba*/ 	.byte	0x3f
	.zero		1


	//   ....[44]....
        /*09bc*/ 	.word	0x0000d6e0
        /*09c0*/ 	.word	0x00000003
        /*09c4*/ 	.word	0x00019c70
        /*09c8*/ 	.short	0x010a
        /*09ca*/ 	.byte	0x3f
	.zero		1


	//   ....[45]....
        /*09cc*/ 	.word	0x0000d750
        /*09d0*/ 	.word	0x00000003
        /*09d4*/ 	.word	0x00019c60
        /*09d8*/ 	.short	0x010a
        /*09da*/ 	.byte	0x3f
	.zero		1


	//   ....[46]....
        /*09dc*/ 	.word	0x0000db90
        /*09e0*/ 	.word	0x00000003
        /*09e4*/ 	.word	0x00019c50
        /*09e8*/ 	.short	0x0101
        /*09ea*/ 	.byte	0x3f
	.zero		1


	//   ....[47]....
        /*09ec*/ 	.word	0x0000dc10
        /*09f0*/ 	.word	0x00000003
        /*09f4*/ 	.word	0x00000000
        /*09f8*/ 	.short	0x0101
        /*09fa*/ 	.byte	0x3f
	.zero		1


	//   ....[48]....
        /*09fc*/ 	.word	0x0000de10
        /*0a00*/ 	.word	0x00000000
        /*0a04*/ 	.word	0x00019c70
        /*0a08*/ 	.short	0x010a
        /*0a0a*/ 	.byte	0x3f
	.zero		1


	//   ....[49]....
        /*0a0c*/ 	.word	0x0000de80
        /*0a10*/ 	.word	0x00000000
        /*0a14*/ 	.word	0x00019c60
        /*0a18*/ 	.short	0x010a
        /*0a1a*/ 	.byte	0x3f
	.zero		1


	//   ....[50]....
        /*0a1c*/ 	.word	0x0000e2c0
        /*0a20*/ 	.word	0x00000000
        /*0a24*/ 	.word	0x00019c50
        /*0a28*/ 	.short	0x0101
        /*0a2a*/ 	.byte	0x3f
	.zero		1


	//   ....[51]....
        /*0a2c*/ 	.word	0x0000e310
        /*0a30*/ 	.word	0x00000002
        /*0a34*/ 	.word	0x00000000
        /*0a38*/ 	.short	0x0101
        /*0a3a*/ 	.byte	0x3f
	.zero		1


	//   ....[52]....
        /*0a3c*/ 	.word	0x0000f080
        /*0a40*/ 	.word	0x00000007
        /*0a44*/ 	.word	0x00019c20
        /*0a48*/ 	.short	0x010a
        /*0a4a*/ 	.byte	0x3f
	.zero		1


	//   ....[53]....
        /*0a4c*/ 	.word	0x0000f220
        /*0a50*/ 	.word	0x00000005
        /*0a54*/ 	.word	0x00000000
        /*0a58*/ 	.short	0x010a
        /*0a5a*/ 	.byte	0x3f
	.zero		1


	//   ....[54]....
        /*0a5c*/ 	.word	0x0000f290
        /*0a60*/ 	.word	0x00000003
        /*0a64*/ 	.word	0x00000000
        /*0a68*/ 	.short	0x010a
        /*0a6a*/ 	.byte	0x3f
	.zero		1


	//   ....[55]....
        /*0a6c*/ 	.word	0x0000f2e0
        /*0a70*/ 	.word	0x00000003
        /*0a74*/ 	.word	0x00019c60
        /*0a78*/ 	.short	0x010a
        /*0a7a*/ 	.byte	0x3f
	.zero		1


	//   ....[56]....
        /*0a7c*/ 	.word	0x0000f330
        /*0a80*/ 	.word	0x00000005
        /*0a84*/ 	.word	0x00019c60
        /*0a88*/ 	.short	0x010a
        /*0a8a*/ 	.byte	0x3f
	.zero		1


	//   ....[57]....
        /*0a8c*/ 	.word	0x0000f370
        /*0a90*/ 	.word	0x00000003
        /*0a94*/ 	.word	0x00019c80
        /*0a98*/ 	.short	0x010a
        /*0a9a*/ 	.byte	0x3f
	.zero		1


	//   ....[58]....
        /*0a9c*/ 	.word	0x0000f390
        /*0aa0*/ 	.word	0x00000005
        /*0aa4*/ 	.word	0x00019c80
        /*0aa8*/ 	.short	0x010a
        /*0aaa*/ 	.byte	0x3f
	.zero		1


	//   ....[59]....
        /*0aac*/ 	.word	0x0000f3f0
        /*0ab0*/ 	.word	0x00000000
        /*0ab4*/ 	.word	0x00019c00
        /*0ab8*/ 	.short	0x010a
        /*0aba*/ 	.byte	0x3f
	.zero		1


	//   ....[60]....
        /*0abc*/ 	.word	0x0000f440
        /*0ac0*/ 	.word	0x00000005
        /*0ac4*/ 	.word	0x00019c30
        /*0ac8*/ 	.short	0x010a
        /*0aca*/ 	.byte	0x3f
	.zero		1


	//   ....[61]....
        /*0acc*/ 	.word	0x0000f490
        /*0ad0*/ 	.word	0x00000009
        /*0ad4*/ 	.word	0x00019c30
        /*0ad8*/ 	.short	0x010a
        /*0ada*/ 	.byte	0x3f
	.zero		1


	//   ....[62]....
        /*0adc*/ 	.word	0x0000f4e0
        /*0ae0*/ 	.word	0x0000000a
        /*0ae4*/ 	.word	0x00019c50
        /*0ae8*/ 	.short	0x010a
        /*0aea*/ 	.byte	0x3f
	.zero		1


	//   ....[63]....
        /*0aec*/ 	.word	0x0000f530
        /*0af0*/ 	.word	0x00000007
        /*0af4*/ 	.word	0x00019c50
        /*0af8*/ 	.short	0x010a
        /*0afa*/ 	.byte	0x3f
	.zero		1


	//   ....[64]....
        /*0afc*/ 	.word	0x0000f680
        /*0b00*/ 	.word	0x00000004
        /*0b04*/ 	.word	0x00019c80
        /*0b08*/ 	.short	0x010a
        /*0b0a*/ 	.byte	0x3f
	.zero		1


	//   ....[65]....
        /*0b0c*/ 	.word	0x0000f6d0
        /*0b10*/ 	.word	0x00000004
        /*0b14*/ 	.word	0x00019c40
        /*0b18*/ 	.short	0x010a
        /*0b1a*/ 	.byte	0x3f
	.zero		1


	//   ....[66]....
        /*0b1c*/ 	.word	0x0000fb20
        /*0b20*/ 	.word	0x00000010
        /*0b24*/ 	.word	0x00019c20
        /*0b28*/ 	.short	0x010a
        /*0b2a*/ 	.byte	0x3f
	.zero		1


	//   ....[67]....
        /*0b2c*/ 	.word	0x0000fb70
        /*0b30*/ 	.word	0x00000006
        /*0b34*/ 	.word	0x00019c80
        /*0b38*/ 	.short	0x010a
        /*0b3a*/ 	.byte	0x3f
	.zero		1


	//   ....[68]....
        /*0b3c*/ 	.word	0x0000fbc0
        /*0b40*/ 	.word	0x00000006
        /*0b44*/ 	.word	0x00019c40
        /*0b48*/ 	.short	0x010a
        /*0b4a*/ 	.byte	0x3f
	.zero		1


	//   ....[69]....
        /*0b4c*/ 	.word	0x0000fc10
        /*0b50*/ 	.word	0x00000003
        /*0b54*/ 	.word	0x00019c70
        /*0b58*/ 	.short	0x010a
        /*0b5a*/ 	.byte	0x3f
	.zero		1


	//   ....[70]....
        /*0b5c*/ 	.word	0x0000fc60
        /*0b60*/ 	.word	0x00000003
        /*0b64*/ 	.word	0x00019c60
        /*0b68*/ 	.short	0x010a
        /*0b6a*/ 	.byte	0x3f
	.zero		1


	//   ....[71]....
        /*0b6c*/ 	.word	0x0000fcb0
        /*0b70*/ 	.word	0x00000000
        /*0b74*/ 	.word	0x00019c70
        /*0b78*/ 	.short	0x010a
        /*0b7a*/ 	.byte	0x3f
	.zero		1


	//   ....[72]....
        /*0b7c*/ 	.word	0x0000fd00
        /*0b80*/ 	.word	0x00000000
        /*0b84*/ 	.word	0x00019c60
        /*0b88*/ 	.short	0x010a
        /*0b8a*/ 	.byte	0x3f
	.zero		1


	//   ....[73]....
        /*0b8c*/ 	.word	0x0000fd50
        /*0b90*/ 	.word	0x00000007
        /*0b94*/ 	.word	0x00019c20
        /*0b98*/ 	.short	0x010a
        /*0b9a*/ 	.byte	0x3f
	.zero		1


	//   ....[74]....
        /*0b9c*/ 	.word	0x0000fef0
        /*0ba0*/ 	.word	0x00000005
        /*0ba4*/ 	.word	0x00000000
        /*0ba8*/ 	.short	0x010a
        /*0baa*/ 	.byte	0x3f
	.zero		1


	//   ....[75]....
        /*0bac*/ 	.word	0x0000ff40
        /*0bb0*/ 	.word	0x00000003
        /*0bb4*/ 	.word	0x00000000
        /*0bb8*/ 	.short	0x010a
        /*0bba*/ 	.byte	0x3f
	.zero		1


	//   ....[76]....
        /*0bbc*/ 	.word	0x0000ff90
        /*0bc0*/ 	.word	0x00000003
        /*0bc4*/ 	.word	0x00019c60
        /*0bc8*/ 	.short	0x010a
        /*0bca*/ 	.byte	0x3f
	.zero		1


	//   ....[77]....
        /*0bcc*/ 	.word	0x0000ffe0
        /*0bd0*/ 	.word	0x00000005
        /*0bd4*/ 	.word	0x00019c60
        /*0bd8*/ 	.short	0x010a
        /*0bda*/ 	.byte	0x3f
	.zero		1


	//   ....[78]....
        /*0bdc*/ 	.word	0x00010030
        /*0be0*/ 	.word	0x00000003
        /*0be4*/ 	.word	0x00019c80
        /*0be8*/ 	.short	0x010a
        /*0bea*/ 	.byte	0x3f
	.zero		1


	//----- nvinfo : EIATTR_NUM_MBARRIERS
	.align		4
.L_1161:
        /*0bec*/ 	.byte	0x03, 0x38
        /*0bee*/ 	.short	0x0016


	//----- nvinfo : EIATTR_EXIT_INSTR_OFFSETS
	.align		4
        /*0bf0*/ 	.byte	0x04, 0x1c
        /*0bf2*/ 	.short	(.L_1163 - .L_1162)


	//   ....[0]....
.L_1162:
        /*0bf4*/ 	.word	0x00000a40


	//   ....[1]....
        /*0bf8*/ 	.word	0x000098e0


	//   ....[2]....
        /*0bfc*/ 	.word	0x0000f3e0


	//----- nvinfo : EIATTR_MAX_THREADS
	.align		4
.L_1163:
        /*0c00*/ 	.byte	0x04, 0x05
        /*0c02*/ 	.short	(.L_1165 - .L_1164)
.L_1164:
        /*0c04*/ 	.word	0x00000200
        /*0c08*/ 	.word	0x00000001
        /*0c0c*/ 	.word	0x00000001


	//----- nvinfo : EIATTR_CRS_STACK_SIZE
	.align		4
.L_1165:
        /*0c10*/ 	.byte	0x04, 0x1e
        /*0c12*/ 	.short	(.L_1167 - .L_1166)
.L_1166:
        /*0c14*/ 	.word	0x00000000


	//----- nvinfo : EIATTR_CBANK_PARAM_SIZE
	.align		4
.L_1167:
        /*0c18*/ 	.byte	0x03, 0x19
        /*0c1a*/ 	.short	0x0af0


	//----- nvinfo : EIATTR_PARAM_CBANK
	.align		4
        /*0c1c*/ 	.byte	0x04, 0x0a
        /*0c1e*/ 	.short	(.L_1169 - .L_1168)
	.align		4
.L_1168:
        /*0c20*/ 	.word	index@(.nv.constant0._ZN7cutlass13device_kernelIN5flash11enable_sm90INS1_16FlashAttnFwdSm90INS1_25CollectiveMainloopFwdSm90ILi2EN4cute5tupleIJNS5_1CILi1EEES8_S8_EEENS6_IJNS7_ILi192EEENS7_ILi128EEENS7_ILi96EEEEEELi96ENS_12float_e4m3_tEfNS_4arch4Sm90ELb0ELb0ELb0ELb1ELb0ELb0ELb0ELb1ELb1ELb1ELb1ELb0EEENS1_21CollectiveEpilogueFwdINS6_IJSA_SC_SB_EEES9_NS_10bfloat16_tESG_Li384ELb1ELb1ELb1ELb1EEENS1_36VarlenDynamicPersistentTileSchedulerILi192ELi128ELi384ELi128ELb1ELb1ELb1ELb0ELb1ELb1EEEEEEEEEvNT_6ParamsE)
        /*0c24*/ 	.short	0x0210
        /*0c26*/ 	.short	0x0af0


	//----- nvinfo : EIATTR_SW_WAR
	.align		4
.L_1169:
        /*0c28*/ 	.byte	0x04, 0x36
        /*0c2a*/ 	.short	(.L_1171 - .L_1170)
.L_1170:
        /*0c2c*/ 	.word	0x00000008
.L_1171:


//--------------------- .nv.info._ZN7cutlass13device_kernelIN5flash11enable_sm90INS1_16FlashAttnFwdSm90INS1_25CollectiveMainloopFwdSm90ILi2EN4cute5tupleIJNS5_1CILi1EEES8_S8_EEENS6_IJNS7_ILi192EEENS7_ILi128EEENS7_ILi96EEEEEELi96ENS_12float_e4m3_tEfNS_4arch4Sm90ELb0ELb0ELb0ELb1ELb0ELb1ELb0ELb1ELb1ELb1ELb1ELb0EEENS1_21CollectiveEpilogueFwdINS6_IJSA_SC_SB_EEES9_NS_10bfloat16_tESG_Li384ELb1ELb1ELb1ELb1EEENS1_36VarlenDynamicPersistentTileSchedulerILi192ELi128ELi384ELi128ELb1ELb1ELb1ELb0ELb1ELb1EEEEEEEEEvNT_6ParamsE --------------------------
	.section	.nv.info._ZN7cutlass13device_kernelIN5flash11enable_sm90INS1_16FlashAttnFwdSm90INS1_25CollectiveMainloopFwdSm90ILi2EN4cute5tupleIJNS5_1CILi1EEES8_S8_EEENS6_IJNS7_ILi192EEENS7_ILi128EEENS7_ILi96EEEEEELi96ENS_12float_e4m3_tEfNS_4arch4Sm90ELb0ELb0ELb0ELb1ELb0ELb1ELb0ELb1ELb1ELb1ELb1ELb0EEENS1_21CollectiveEpilogueFwdINS6_IJSA_SC_SB_EEES9_NS_10bfloat16_tESG_Li384ELb1ELb1ELb1ELb1EEENS1_36VarlenDynamicPersistentTileSchedulerILi192ELi128ELi384ELi128ELb1ELb1ELb1ELb0ELb1ELb1EEEEEEEEEvNT_6ParamsE,"",@"SHT_CUDA_INFO"
	.sectionflags	@""
	.align	4


	//----- nvinfo : EIATTR_CUDA_API_VERSION
	.align		4
        /*0000*/ 	.byte	0x04, 0x37
        /*0002*/ 	.short	(.L_1173 - .L_1172)
.L_1172:
        /*0004*/ 	.word	0x00000082


	//----- nvinfo : EIATTR_KPARAM_INFO
	.align		4
.L_1173:
        /*0008*/ 	.byte	0x04, 0x17
        /*000a*/ 	.short	(.L_1175 - .L_1174)
.L_1174:
        /*000c*/ 	.word	0x00000000
        /*0010*/ 	.short	0x0000
        /*0012*/ 	.short	0x0070
        /*0014*/ 	.byte	0x00, 0xf0, 0x01, 0x2a


	//----- nvinfo : EIATTR_SPARSE_MMA_MASK
	.align		4
.L_1175:
        /*0018*/ 	.byte	0x03, 0x50
        /*001a*/ 	.short	0x0000


	//----- nvinfo : EIATTR_MAXREG_COUNT
	.align		4
        /*001c*/ 	.byte	0x03, 0x1b
        /*001e*/ 	.short	0x0080


	//----- nvinfo : EIATTR_NUM_BARRIERS
	.align		4
        /*0020*/ 	.byte	0x02, 0x4c
        /*0022*/ 	.byte	0x10
	.zero		1


	//----- nvinfo : EIATTR_EXTERNS
	.align		4
        /*0024*/ 	.byte	0x04, 0x0f
        /*0026*/ 	.short	(.L_1177 - .L_1176)


	//   ....[0]....
	.align		4
.L_1176:
        /*0028*/ 	.word	index@(__assertfail)


	//----- nvinfo : EIATTR_ANNOTATIONS
	.align		4
.L_1177:
        /*002c*/ 	.byte	0x04, 0x55
        /*002e*/ 	.short	(.L_1179 - .L_1178)


	//   ....[0]....
.L_1178:
        /* <DEDUP_REMOVED lines=104> */


	//----- nvinfo : EIATTR_MERCURY_ISA_VERSION
	.align		4
.L_1179:
        /*0698*/ 	.byte	0x03, 0x5f
        /*069a*/ 	.short	0x0101


	//----- nvinfo : EIATTR_UNUSED_LOAD_BYTE_OFFSET
	.align		4
        /*069c*/ 	.byte	0x04, 0x44
        /*069e*/ 	.short	(.L_1181 - .L_1180)


	//   ....[0]....
.L_1180:
        /*06a0*/ 	.word	0x00000a90
        /*06a4*/ 	.word	0x0000fff0


	//   ....[1]....
        /*06a8*/ 	.word	0x000101e0
        /*06ac*/ 	.word	0x0000fff0


	//----- nvinfo : EIATTR_INT_WARP_WIDE_INSTR_OFFSETS
	.align		4
.L_1181:
        /*06b0*/ 	.byte	0x04, 0x31
        /*06b2*/ 	.short	(.L_1183 - .L_1182)


	//   ....[0]....
.L_1182:
        /*06b4*/ 	.word	0x00000180


	//   ....[1]....
        /*06b8*/ 	.word	0x00000220


	//   ....[2]....
        /*06bc*/ 	.word	0x00000290


	//   ....[3]....
        /*06c0*/ 	.word	0x00016540


	//   ....[4]....
        /*06c4*/ 	.word	0x000165d0


	//   ....[5]....
        /*06c8*/ 	.word	0x000190a0


	//   ....[6]....
        /*06cc*/ 	.word	0x00019130


	//----- nvinfo : EIATTR_COOP_GROUP_MASK_REGIDS
	.align		4
.L_1183:
        /*06d0*/ 	.byte	0x04, 0x29
        /*06d2*/ 	.short	(.L_1185 - .L_1184)


	//   ....[0]....
.L_1184:
        /*06d4*/ 	.word	0xffffffff


	//   ....[1]....
        /*06d8*/ 	.word	0xffffffff


	//   ....[2]....
        /*06dc*/ 	.word	0xffffffff


	//   ....[3]....
        /*06e0*/ 	.word	0xffffffff


	//   ....[4]....
        /*06e4*/ 	.word	0xffffffff


	//   ....[5]....
        /*06e8*/ 	.word	0xffffffff


	//   ....[6]....
        /*06ec*/ 	.word	0xffffffff


	//   ....[7]....
        /*06f0*/ 	.word	0xffffffff


	//   ....[8]....
        /*06f4*/ 	.word	0xffffffff


	//   ....[9]....
        /*06f8*/ 	.word	0xffffffff


	//   ....[10]....
        /*06fc*/ 	.word	0xffffffff


	//   ....[11]....
        /*0700*/ 	.word	0xffffffff


	//   ....[12]....
        /*0704*/ 	.word	0xffffffff


	//   ....[13]....
        /*0708*/ 	.word	0xffffffff


	//   ....[14]....
        /*070c*/ 	.word	0xffffffff


	//   ....[15]....
        /*0710*/ 	.word	0xffffffff


	//   ....[16]....
        /*0714*/ 	.word	0xffffffff


	//   ....[17]....
        /*0718*/ 	.word	0xffffffff


	//   ....[18]....
        /*071c*/ 	.word	0xffffffff


	//   ....[19]....
        /*0720*/ 	.word	0xffffffff


	//   ....[20]....
        /*0724*/ 	.word	0xffffffff


	//   ....[21]....
        /*0728*/ 	.word	0xffffffff


	//   ....[22]....
        /*072c*/ 	.word	0xffffffff


	//   ....[23]....
        /*0730*/ 	.word	0xffffffff


	//   ....[24]....
        /*0734*/ 	.word	0xffffffff


	//   ....[25]....
        /*0738*/ 	.word	0xffffffff


	//   ....[26]....
        /*073c*/ 	.word	0xffffffff


	//   ....[27]....
        /*0740*/ 	.word	0xffffffff


	//   ....[28]....
        /*0744*/ 	.word	0xffffffff


	//   ....[29]....
        /*0748*/ 	.word	0xffffffff


	//   ....[30]....
        /*074c*/ 	.word	0xffffffff


	//   ....[31]....
        /*0750*/ 	.word	0xffffffff


	//   ....[32]....
        /*0754*/ 	.word	0xffffffff


	//   ....[33]....
        /*0758*/ 	.word	0xffffffff


	//   ....[34]....
        /*075c*/ 	.word	0xffffffff


	//   ....[35]....
        /*0760*/ 	.word	0xffffffff


	//   ....[36]....
        /*0764*/ 	.word	0xffffffff


	//   ....[37]....
        /*0768*/ 	.word	0xffffffff


	//   ....[38]....
        /*076c*/ 	.word	0xffffffff


	//   ....[39]....
        /*0770*/ 	.word	0xffffffff


	//   ....[40]....
        /*0774*/ 	.word	0xffffffff


	//   ....[41]....
        /*0778*/ 	.word	0xffffffff


	//   ....[42]....
        /*077c*/ 	.word	0xffffffff


	//   ....[43]....
        /*0780*/ 	.word	0xffffffff


	//   ....[44]....
        /*0784*/ 	.word	0xffffffff


	//   ....[45]....
        /*0788*/ 	.word	0xffffffff


	//   ....[46]....
        /*078c*/ 	.word	0xffffffff


	//   ....[47]....
        /*0790*/ 	.word	0xffffffff


	//   ....[48]....
        /*0794*/ 	.word	0xffffffff


	//   ....[49]....
        /*0798*/ 	.word	0xffffffff


	//   ....[50]....
        /*079c*/ 	.word	0xffffffff


	//   ....[51]....
        /*07a0*/ 	.word	0xffffffff


	//   ....[52]....
        /*07a4*/ 	.word	0xffffffff


	//   ....[53]....
        /*07a8*/ 	.word	0xffffffff


	//   ....[54]....
        /*07ac*/ 	.word	0xffffffff


	//   ....[55]....
        /*07b0*/ 	.word	0xffffffff


	//   ....[56]....
        /*07b4*/ 	.word	0xffffffff


	//   ....[57]....
        /*07b8*/ 	.word	0xffffffff


	//   ....[58]....
        /*07bc*/ 	.word	0xffffffff


	//   ....[59]....
        /*07c0*/ 	.word	0xffffffff


	//   ....[60]....
        /*07c4*/ 	.word	0xffffffff


	//   ....[61]....
        /*07c8*/ 	.word	0xffffffff


	//   ....[62]....
        /*07cc*/ 	.word	0xffffffff


	//   ....[63]....
        /*07d0*/ 	.word	0xffffffff


	//   ....[64]....
        /*07d4*/ 	.word	0xffffffff


	//   ....[65]....
        /*07d8*/ 	.word	0xffffffff


	//   ....[66]....
        /*07dc*/ 	.word	0xffffffff


	//   ....[67]....
        /*07e0*/ 	.word	0xffffffff


	//   ....[68]....
        /*07e4*/ 	.word	0xffffffff


	//   ....[69]....
        /*07e8*/ 	.word	0xffffffff


	//   ....[70]....
        /*07ec*/ 	.word	0xffffffff


	//   ....[71]....
        /*07f0*/ 	.word	0xffffffff


	//   ....[72]....
        /*07f4*/ 	.word	0xffffffff


	//   ....[73]....
        /*07f8*/ 	.word	0xffffffff


	//   ....[74]....
        /*07fc*/ 	.word	0xffffffff


	//   ....[75]....
        /*0800*/ 	.word	0xffffffff


	//   ....[76]....
        /*0804*/ 	.word	0xffffffff


	//   ....[77]....
        /*0808*/ 	.word	0xffffffff


	//   ....[78]....
        /*080c*/ 	.word	0xffffffff


	//   ....[79]....
        /*0810*/ 	.word	0xffffffff


	//   ....[80]....
        /*0814*/ 	.word	0xffffffff


	//   ....[81]....
        /*0818*/ 	.word	0xffffffff


	//   ....[82]....
        /*081c*/ 	.word	0xffffffff


	//   ....[83]....
        /*0820*/ 	.word	0xffffffff


	//   ....[84]....
        /*0824*/ 	.word	0xffffffff


	//   ....[85]....
        /*0828*/ 	.word	0xffffffff


	//   ....[86]....
        /*082c*/ 	.word	0xffffffff


	//   ....[87]....
        /*0830*/ 	.word	0xffffffff


	//   ....[88]....
        /*0834*/ 	.word	0xffffffff


	//   ....[89]....
        /*0838*/ 	.word	0xffffffff


	//   ....[90]....
        /*083c*/ 	.word	0xffffffff


	//   ....[91]....
        /*0840*/ 	.word	0xffffffff


	//   ....[92]....
        /*0844*/ 	.word	0xffffffff


	//   ....[93]....
        /*0848*/ 	.word	0xffffffff


	//   ....[94]....
        /*084c*/ 	.word	0xffffffff


	//   ....[95]....
        /*0850*/ 	.word	0xffffffff


	//   ....[96]....
        /*0854*/ 	.word	0xffffffff


	//   ....[97]....
        /*0858*/ 	.word	0xffffffff


	//   ....[98]....
        /*085c*/ 	.word	0xffffffff


	//   ....[99]....
        /*0860*/ 	.word	0xffffffff


	//   ....[100]....
        /*0864*/ 	.word	0xffffffff


	//   ....[101]....
        /*0868*/ 	.word	0xffffffff


	//   ....[102]....
        /*086c*/ 	.word	0xffffffff


	//   ....[103]....
        /*0870*/ 	.word	0xffffffff


	//   ....[104]....
        /*0874*/ 	.word	0xffffffff


	//   ....[105]....
        /*0878*/ 	.word	0xffffffff


	//   ....[106]....
        /*087c*/ 	.word	0xffffffff


	//   ....[107]....
        /*0880*/ 	.word	0xffffffff


	//   ....[108]....
        /*0884*/ 	.word	0xffffffff


	//   ....[109]....
        /*0888*/ 	.word	0xffffffff


	//   ....[110]....
        /*088c*/ 	.word	0xffffffff


	//   ....[111]....
        /*0890*/ 	.word	0xffffffff


	//   ....[112]....
        /*0894*/ 	.word	0xffffffff


	//   ....[113]....
        /*0898*/ 	.word	0xffffffff


	//   ....[114]....
        /*089c*/ 	.word	0xffffffff


	//   ....[115]....
        /*08a0*/ 	.word	0xffffffff


	//   ....[116]....
        /*08a4*/ 	.word	0xffffffff


	//   ....[117]....
        /*08a8*/ 	.word	0xffffffff


	//   ....[118]....
        /*08ac*/ 	.word	0xffffffff


	//   ....[119]....
        /*08b0*/ 	.word	0xffffffff


	//   ....[120]....
        /*08b4*/ 	.word	0xffffffff


	//   ....[121]....
        /*08b8*/ 	.word	0xffffffff


	//   ....[122]....
        /*08bc*/ 	.word	0xffffffff


	//   ....[123]....
        /*08c0*/ 	.word	0xffffffff


	//   ....[124]....
        /*08c4*/ 	.word	0xffffffff


	//   ....[125]....
        /*08c8*/ 	.word	0xffffffff


	//   ....[126]....
        /*08cc*/ 	.word	0xffffffff


	//   ....[127]....
        /*08d0*/ 	.word	0xffffffff


	//   ....[128]....
        /*08d4*/ 	.word	0xffffffff


	//   ....[129]....
        /*08d8*/ 	.word	0xffffffff


	//   ....[130]....
        /*08dc*/ 	.word	0xffffffff


	//   ....[131]....
        /*08e0*/ 	.word	0xffffffff


	//   ....[132]....
        /*08e4*/ 	.word	0xffffffff


	//   ....[133]....
        /*08e8*/ 	.word	0xffffffff


	//   ....[134]....
        /*08ec*/ 	.word	0xffffffff


	//   ....[135]....
        /*08f0*/ 	.word	0xffffffff


	//   ....[136]....
        /*08f4*/ 	.word	0x0500000f


	//   ....[137]....
        /*08f8*/ 	.word	0x0500000f


	//   ....[138]....
        /*08fc*/ 	.word	0x0500000f


	//   ....[139]....
        /*0900*/ 	.word	0x0500000f


	//   ....[140]....
        /*0904*/ 	.word	0x0500000f


	//   ....[141]....
        /*0908*/ 	.word	0x0500000f


	//   ....[142]....
        /*090c*/ 	.word	0x0500000f


	//   ....[143]....
        /*0910*/ 	.word	0x0500000f


	//   ....[144]....
        /*0914*/ 	.word	0x0500000f


	//   ....[145]....
        /*0918*/ 	.word	0x0500000f


	//   ....[146]....
        /*091c*/ 	.word	0x0500000f


	//   ....[147]....
        /*0920*/ 	.word	0x0500000f


	//   ....[148]....
        /*0924*/ 	.word	0x0500000f


	//   ....[149]....
        /*0928*/ 	.word	0x0500000f


	//   ....[150]....
        /*092c*/ 	.word	0x0500000f


	//   ....[151]....
        /*0930*/ 	.word	0x0500000f


	//   ....[152]....
        /*0934*/ 	.word	0x0500000f


	//   ....[153]....
        /*0938*/ 	.word	0x0500000f


	//   ....[154]....
        /*093c*/ 	.word	0x0500000f


	//   ....[155]....
        /*0940*/ 	.word	0x0500000f


	//   ....[156]....
        /*0944*/ 	.word	0x0500000f


	//   ....[157]....
        /*0948*/ 	.word	0x0500000f


	//   ....[158]....
        /*094c*/ 	.word	0x0500000f


	//   ....[159]....
        /*0950*/ 	.word	0x0500000f


	//   ....[160]....
        /*0954*/ 	.word	0x0500000f


	//   ....[161]....
        /*0958*/ 	.word	0x0500000f


	//   ....[162]....
        /*095c*/ 	.word	0x0500000f


	//   ....[163]....
        /*0960*/ 	.word	0x0500000f


	//   ....[164]....
        /*0964*/ 	.word	0x0500000f


	//   ....[165]....
        /*0968*/ 	.word	0x0500000f


	//   ....[166]....
        /*096c*/ 	.word	0x0500000f


	//   ....[167]....
        /*0970*/ 	.word	0x0500000f


	//   ....[168]....
        /*0974*/ 	.word	0x0500000f


	//   ....[169]....
        /*0978*/ 	.word	0x0500000f


	//   ....[170]....
        /*097c*/ 	.word	0x0500000f


	//----- nvinfo : EIATTR_COOP_GROUP_INSTR_OFFSETS
	.align		4
.L_1185:
        /*0980*/ 	.byte	0x04, 0x28
        /*0982*/ 	.short	(.L_1187 - .L_1186)


	//   ....[0]....
.L_1186:
        /*0984*/ 	.word	0x00000060


	//   ....[1]....
        /*0988*/ 	.word	0x00000190


	//   ....[2]....
        /*098c*/ 	.word	0x00000240


	//   ....[3]....
        /*0990*/ 	.word	0x00000400


	//   ....[4]....
        /*0994*/ 	.word	0x00000560


	//   ....[5]....
        /*0998*/ 	.word	0x00000680


	//   ....[6]....
        /*099c*/ 	.word	0x000007e0


	//   ....[7]....
        /*09a0*/ 	.word	0x00007240


	//   ....[8]....
        /*09a4*/ 	.word	0x000077a0


	//   ....[9]....
        /*09a8*/ 	.word	0x000077b0


	//   ....[10]....
        /*09ac*/ 	.word	0x000077c0


	//   ....[11]....
        /*09b0*/ 	.word	0x000077d0


	//   ....[12]....
        /*09b4*/ 	.word	0x000092e0


	//   ....[13]....
        /*09b8*/ 	.word	0x000092f0


	//   ....[14]....
        /*09bc*/ 	.word	0x00009300


	//   ....[15]....
        /*09c0*/ 	.word	0x00009310


	//   ....[16]....
        /*09c4*/ 	.word	0x0000c250


	//   ....[17]....
        /*09c8*/ 	.word	0x0000c350


	//   ....[18]....
        /*09cc*/ 	.word	0x0000c820


	//   ....[19]....
        /*09d0*/ 	.word	0x0000c870


	//   ....[20]....
        /*09d4*/ 	.word	0x0000e0b0


	//   ....[21]....
        /*09d8*/ 	.word	0x0000e360


	//   ....[22]....
        /*09dc*/ 	.word	0x0000e390


	//   ....[23]....
        /*09e0*/ 	.word	0x0000e3e0


	//   ....[24]....
        /*09e4*/ 	.word	0x0000fa70


	//   ....[25]....
        /*09e8*/ 	.word	0x0000fa80


	//   ....[26]....
        /*09ec*/ 	.word	0x0000fb50


	//   ....[27]....
        /*09f0*/ 	.word	0x0000fc10


	//   ....[28]....
        /*09f4*/ 	.word	0x000108c0


	//   ....[29]....
        /*09f8*/ 	.word	0x00010960


	//   ....[30]....
        /*09fc*/ 	.word	0x00010980


	//   ....[31]....
        /*0a00*/ 	.word	0x000109a0


	//   ....[32]....
        /*0a04*/ 	.word	0x000109b0


	//   ....[33]....
        /*0a08*/ 	.word	0x000109c0


	//   ....[34]....
        /*0a0c*/ 	.word	0x000109d0


	//   ....[35]....
        /*0a10*/ 	.word	0x000109f0


	//   ....[36]....
        /*0a14*/ 	.word	0x00010a10


	//   ....[37]....
        /*0a18*/ 	.word	0x00010a20


	//   ....[38]....
        /*0a1c*/ 	.word	0x00010a30


	//   ....[39]....
        /*0a20*/ 	.word	0x00010a40


	//   ....[40]....
        /*0a24*/ 	.word	0x00010a50


	//   ....[41]....
        /*0a28*/ 	.word	0x00010a60


	//   ....[42]....
        /*0a2c*/ 	.word	0x00010a70


	//   ....[43]....
        /*0a30*/ 	.word	0x00010a80


	//   ....[44]....
        /*0a34*/ 	.word	0x00010a90


	//   ....[45]....
        /*0a38*/ 	.word	0x00010aa0


	//   ....[46]....
        /*0a3c*/ 	.word	0x00010ab0


	//   ....[47]....
        /*0a40*/ 	.word	0x00010ac0


	//   ....[48]....
        /*0a44*/ 	.word	0x00010ad0


	//   ....[49]....
        /*0a48*/ 	.word	0x00010ae0


	//   ....[50]....
        /*0a4c*/ 	.word	0x00010af0


	//   ....[51]....
        /*0a50*/ 	.word	0x00010b00


	//   ....[52]....
        /*0a54*/ 	.word	0x00010b10


	//   ....[53]....
        /*0a58*/ 	.word	0x00010b20


	//   ....[54]....
        /*0a5c*/ 	.word	0x00010b30


	//   ....[55]....
        /*0a60*/ 	.word	0x00010b40


	//   ....[56]....
        /*0a64*/ 	.word	0x00010b50


	//   ....[57]....
        /*0a68*/ 	.word	0x00010b60


	//   ....[58]....
        /*0a6c*/ 	.word	0x00010b70


	//   ....[59]....
        /*0a70*/ 	.word	0x00010b80


	//   ....[60]....
        /*0a74*/ 	.word	0x00010b90


	//   ....[61]....
        /*0a78*/ 	.word	0x00010ba0


	//   ....[62]....
        /*0a7c*/ 	.word	0x00010bb0


	//   ....[63]....
        /*0a80*/ 	.word	0x00010bc0


	//   ....[64]....
        /*0a84*/ 	.word	0x00010bd0


	//   ....[65]....
        /*0a88*/ 	.word	0x00010be0


	//   ....[66]....
        /*0a8c*/ 	.word	0x00010bf0


	//   ....[67]....
        /*0a90*/ 	.word	0x00010c00


	//   ....[68]....
        /*0a94*/ 	.word	0x00010c10


	//   ....[69]....
        /*0a98*/ 	.word	0x00010c20


	//   ....[70]....
        /*0a9c*/ 	.word	0x00010c30


	//   ....[71]....
        /*0aa0*/ 	.word	0x00010c40


	//   ....[72]....
        /*0aa4*/ 	.word	0x00010c50


	//   ....[73]....
        /*0aa8*/ 	.word	0x00010c60


	//   ....[74]....
        /*0aac*/ 	.word	0x00010c70


	//   ....[75]....
        /*0ab0*/ 	.word	0x00010c80


	//   ....[76]....
        /*0ab4*/ 	.word	0x000115c0


	//   ....[77]....
        /*0ab8*/ 	.word	0x000115d0


	//   ....[78]....
        /*0abc*/ 	.word	0x000115e0


	//   ....[79]....
        /*0ac0*/ 	.word	0x00011620


	//   ....[80]....
        /*0ac4*/ 	.word	0x00011d20


	//   ....[81]....
        /*0ac8*/ 	.word	0x00011d30


	//   ....[82]....
        /*0acc*/ 	.word	0x00011e40


	//   ....[83]....
        /*0ad0*/ 	.word	0x00011e60


	//   ....[84]....
        /*0ad4*/ 	.word	0x000122d0


	//   ....[85]....
        /*0ad8*/ 	.word	0x000122e0


	//   ....[86]....
        /*0adc*/ 	.word	0x000126e0


	//   ....[87]....
        /*0ae0*/ 	.word	0x000126f0


	//   ....[88]....
        /*0ae4*/ 	.word	0x00013330


	//   ....[89]....
        /*0ae8*/ 	.word	0x00013340


	//   ....[90]....
        /*0aec*/ 	.word	0x00013440


	//   ....[91]....
        /*0af0*/ 	.word	0x00013460


	//   ....[92]....
        /*0af4*/ 	.word	0x000135e0


	//   ....[93]....
        /*0af8*/ 	.word	0x00013800


	//   ....[94]....
        /*0afc*/ 	.word	0x00013830


	//   ....[95]....
        /*0b00*/ 	.word	0x00013860


	//   ....[96]....
        /*0b04*/ 	.word	0x00013890


	//   ....[97]....
        /*0b08*/ 	.word	0x000138c0


	//   ....[98]....
        /*0b0c*/ 	.word	0x000138f0


	//   ....[99]....
        /*0b10*/ 	.word	0x00013a80


	//   ....[100]....
        /*0b14*/ 	.word	0x00013ab0


	//   ....[101]....
        /*0b18*/ 	.word	0x00013ae0


	//   ....[102]....
        /*0b1c*/ 	.word	0x00013b10


	//   ....[103]....
        /*0b20*/ 	.word	0x00013b40


	//   ....[104]....
        /*0b24*/ 	.word	0x00013b70


	//   ....[105]....
        /*0b28*/ 	.word	0x00013c00


	//   ....[106]....
        /*0b2c*/ 	.word	0x00013c30


	//   ....[107]....
        /*0b30*/ 	.word	0x00013c40


	//   ....[108]....
        /*0b34*/ 	.word	0x00013ce0


	//   ....[109]....
        /*0b38*/ 	.word	0x00014e60


	//   ....[110]....
        /*0b3c*/ 	.word	0x00016cb0


	//   ....[111]....
        /*0b40*/ 	.word	0x00017b30


	//   ....[112]....
        /*0b44*/ 	.word	0x00017b60


	//   ....[113]....
        /*0b48*/ 	.word	0x00017b80


	//   ....[114]....
        /*0b4c*/ 	.word	0x00017b90


	//   ....[115]....
        /*0b50*/ 	.word	0x00017c60


	//   ....[116]....
        /*0b54*/ 	.word	0x00017c70


	//   ....[117]....
        /*0b58*/ 	.word	0x00019960


	//   ....[118]....
        /*0b5c*/ 	.word	0x00019990


	//   ....[119]....
        /*0b60*/ 	.word	0x00019a00


	//   ....[120]....
        /*0b64*/ 	.word	0x00019a30


	//   ....[121]....
        /*0b68*/ 	.word	0x00019a60


	//   ....[122]....
        /*0b6c*/ 	.word	0x00019a90


	//   ....[123]....
        /*0b70*/ 	.word	0x00019ac0


	//   ....[124]....
        /*0b74*/ 	.word	0x00019af0


	//   ....[125]....
        /*0b78*/ 	.word	0x00019c90


	//   ....[126]....
        /*0b7c*/ 	.word	0x00019cc0


	//   ....[127]....
        /*0b80*/ 	.word	0x00019cf0


	//   ....[128]....
        /*0b84*/ 	.word	0x00019d20


	//   ....[129]....
        /*0b88*/ 	.word	0x00019d50


	//   ....[130]....
        /*0b8c*/ 	.word	0x00019d80


	//   ....[131]....
        /*0b90*/ 	.word	0x00019e40


	//   ....[132]....
        /*0b94*/ 	.word	0x00019e60


	//   ....[133]....
        /*0b98*/ 	.word	0x00019e70


	//   ....[134]....
        /*0b9c*/ 	.word	0x00019ed0


	//   ....[135]....
        /*0ba0*/ 	.word	0x0001a500


	//   ....[136]....
        /*0ba4*/ 	.word	0x0001a990


	//   ....[137]....
        /*0ba8*/ 	.word	0x0001aa20


	//   ....[138]....
        /*0bac*/ 	.word	0x0001aa70


	//   ....[139]....
        /*0bb0*/ 	.word	0x0001aac0


	//   ....[140]....
        /*0bb4*/ 	.word	0x0001aba0


	//   ....[141]....
        /*0bb8*/ 	.word	0x0001ac30


	//   ....[142]....
        /*0bbc*/ 	.word	0x0001ac80


	//   ....[143]....
        /*0bc0*/ 	.word	0x0001acd0


	//   ....[144]....
        /*0bc4*/ 	.word	0x0001af30


	//   ....[145]....
        /*0bc8*/ 	.word	0x0001b210


	//   ....[146]....
        /*0bcc*/ 	.word	0x0001b3e0


	//   ....[147]....
        /*0bd0*/ 	.word	0x0001b440


	//   ....[148]....
        /*0bd4*/ 	.word	0x0001b4a0


	//   ....[149]....
        /*0bd8*/ 	.word	0x0001b570


	//   ....[150]....
        /*0bdc*/ 	.word	0x0001b5f0


	//   ....[151]....
        /*0be0*/ 	.word	0x0001b6c0


	//   ....[152]....
        /*0be4*/ 	.word	0x0001b990


	//   ....[153]....
        /*0be8*/ 	.word	0x0001ba30


	//   ....[154]....
        /*0bec*/ 	.word	0x0001bbc0


	//   ....[155]....
        /*0bf0*/ 	.word	0x0001bc40


	//   ....[156]....
        /*0bf4*/ 	.word	0x0001bcc0


	//   ....[157]....
        /*0bf8*/ 	.word	0x0001bd40


	//   ....[158]....
        /*0bfc*/ 	.word	0x0001bdc0


	//   ....[159]....
        /*0c00*/ 	.word	0x0001be50


	//   ....[160]....
        /*0c04*/ 	.word	0x0001bef0


	//   ....[161]....
        /*0c08*/ 	.word	0x0001bfa0


	//   ....[162]....
        /*0c0c*/ 	.word	0x0001c020


	//   ....[163]....
        /*0c10*/ 	.word	0x0001c0a0


	//   ....[164]....
        /*0c14*/ 	.word	0x0001c120


	//   ....[165]....
        /*0c18*/ 	.word	0x0001c1b0


	//   ....[166]....
        /*0c1c*/ 	.word	0x0001c230


	//   ....[167]....
        /*0c20*/ 	.word	0x0001c2d0


	//   ....[168]....
        /*0c24*/ 	.word	0x0001c320


	//   ....[169]....
        /*0c28*/ 	.word	0x0001c3b0


	//   ....[170]....
        /*0c2c*/ 	.word	0x0001c4e0


	//----- nvinfo : EIATTR_REG_RECONFIG
	.align		4
.L_1187:
        /*0c30*/ 	.byte	0x01, 0x54
	.zero		2


	//----- nvinfo : EIATTR_SYSCALL_OFFSETS
	.align		4
        /*0c34*/ 	.byte	0x04, 0x46
        /*0c36*/ 	.short	(.L_1189 - .L_1188)


	//   ....[0]....
.L_1188:
        /*0c38*/ 	.word	0x00001d30


	//   ....[1]....
        /*0c3c*/ 	.word	0x00001e80


	//   ....[2]....
        /*0c40*/ 	.word	0x000073b0


	//   ....[3]....
        /*0c44*/ 	.word	0x000076f0


	//   ....[4]....
        /*0c48*/ 	.word	0x00016730


	//   ....[5]....
        /*0c4c*/ 	.word	0x000168c0


	//   ....[6]....
        /*0c50*/ 	.word	0x00016a10


	//   ....[7]....
        /*0c54*/ 	.word	0x00016b60


	//   ....[8]....
        /*0c58*/ 	.word	0x00017630


	//----- nvinfo : EIATTR_MBARRIER_INSTR_OFFSETS
	.align		4
.L_1189:
        /*0c5c*/ 	.byte	0x04, 0x39
        /*0c5e*/ 	.short	(.L_1191 - .L_1190)


	//   ....[0]....
.L_1190:
        /*0c60*/ 	.word	0x000002b0
        /*0c64*/ 	.word	0x000000ff
        /*0c68*/ 	.word	0x00019c00
        /*0c6c*/ 	.short	0x0100
        /*0c6e*/ 	.byte	0x08
	.zero		1


	//   ....[1]....
        /*0c70*/ 	.word	0x000002c0
        /*0c74*/ 	.word	0x000000ff
        /*0c78*/ 	.word	0x00019c20
        /*0c7c*/ 	.short	0x0100
        /*0c7e*/ 	.byte	0x08
	.zero		1


	//   ....[2]....
        /*0c80*/ 	.word	0x000003b0
        /*0c84*/ 	.word	0x000000ff
        /*0c88*/ 	.word	0x00019c30
        /*0c8c*/ 	.short	0x0100
        /*0c8e*/ 	.byte	0x08
	.zero		1


	//   ....[3]....
        /*0c90*/ 	.word	0x000003c0
        /*0c94*/ 	.word	0x000000ff
        /*0c98*/ 	.word	0x00019c40
        /*0c9c*/ 	.short	0x0100
        /*0c9e*/ 	.byte	0x08
	.zero		1


	//   ....[4]....
        /*0ca0*/ 	.word	0x000003d0
        /*0ca4*/ 	.word	0x000000ff
        /*0ca8*/ 	.word	0x00019c38
        /*0cac*/ 	.short	0x0100
        /*0cae*/ 	.byte	0x08
	.zero		1


	//   ....[5]....
        /*0cb0*/ 	.word	0x000003e0
        /*0cb4*/ 	.word	0x000000ff
        /*0cb8*/ 	.word	0x00019c48
        /*0cbc*/ 	.short	0x0100
        /*0cbe*/ 	.byte	0x08
	.zero		1


	//   ....[6]....
        /*0cc0*/ 	.word	0x00000510
        /*0cc4*/ 	.word	0x000000ff
        /*0cc8*/ 	.word	0x00019c50
        /*0ccc*/ 	.short	0x0100
        /*0cce*/ 	.byte	0x08
	.zero		1


	//   ....[7]....
        /*0cd0*/ 	.word	0x00000520
        /*0cd4*/ 	.word	0x000000ff
        /*0cd8*/ 	.word	0x00019c60
        /*0cdc*/ 	.short	0x0100
        /*0cde*/ 	.byte	0x08
	.zero		1


	//   ....[8]....
        /*0ce0*/ 	.word	0x00000530
        /*0ce4*/ 	.word	0x000000ff
        /*0ce8*/ 	.word	0x00019c58
        /*0cec*/ 	.short	0x0100
        /*0cee*/ 	.byte	0x08
	.zero		1


	//   ....[9]....
        /*0cf0*/ 	.word	0x00000540
        /*0cf4*/ 	.word	0x000000ff
        /*0cf8*/ 	.word	0x00019c68
        /*0cfc*/ 	.short	0x0100
        /*0cfe*/ 	.byte	0x08
	.zero		1


	//   ....[10]....
        /*0d00*/ 	.word	0x00000630
        /*0d04*/ 	.word	0x000000ff
        /*0d08*/ 	.word	0x00019c70
        /*0d0c*/ 	.short	0x0100
        /*0d0e*/ 	.byte	0x06
	.zero		1


	//   ....[11]....
        /*0d10*/ 	.word	0x00000640
        /*0d14*/ 	.word	0x000000ff
        /*0d18*/ 	.word	0x00019c80
        /*0d1c*/ 	.short	0x0100
        /*0d1e*/ 	.byte	0x06
	.zero		1


	//   ....[12]....
        /*0d20*/ 	.word	0x00000650
        /*0d24*/ 	.word	0x000000ff
        /*0d28*/ 	.word	0x00019c78
        /*0d2c*/ 	.short	0x0100
        /*0d2e*/ 	.byte	0x06
	.zero		1


	//   ....[13]....
        /*0d30*/ 	.word	0x00000660
        /*0d34*/ 	.word	0x000000ff
        /*0d38*/ 	.word	0x00019c88
        /*0d3c*/ 	.short	0x0100
        /*0d3e*/ 	.byte	0x06
	.zero		1


	//   ....[14]....
        /*0d40*/ 	.word	0x00000790
        /*0d44*/ 	.word	0x000000ff
        /*0d48*/ 	.word	0x00019c90
        /*0d4c*/ 	.short	0x0100
        /*0d4e*/ 	.byte	0x08
	.zero		1


	//   ....[15]....
        /*0d50*/ 	.word	0x000007a0
        /*0d54*/ 	.word	0x000000ff
        /*0d58*/ 	.word	0x00019ca0
        /*0d5c*/ 	.short	0x0100
        /*0d5e*/ 	.byte	0x08
	.zero		1


	//   ....[16]....
        /*0d60*/ 	.word	0x000007b0
        /*0d64*/ 	.word	0x000000ff
        /*0d68*/ 	.word	0x00019c98
        /*0d6c*/ 	.short	0x0100
        /*0d6e*/ 	.byte	0x08
	.zero		1


	//   ....[17]....
        /*0d70*/ 	.word	0x000007c0
        /*0d74*/ 	.word	0x000000ff
        /*0d78*/ 	.word	0x00019ca8
        /*0d7c*/ 	.short	0x0100
        /*0d7e*/ 	.byte	0x08
	.zero		1


	//   ....[18]....
        /*0d80*/ 	.word	0x000008f0
        /*0d84*/ 	.word	0x000000ff
        /*0d88*/ 	.word	0x00019cb0
        /*0d8c*/ 	.short	0x0100
        /*0d8e*/ 	.byte	0x08
	.zero		1


	//   ....[19]....
        /*0d90*/ 	.word	0x00000900
        /*0d94*/ 	.word	0x000000ff
        /*0d98*/ 	.word	0x00019cc0
        /*0d9c*/ 	.short	0x0100
        /*0d9e*/ 	.byte	0x08
	.zero		1


	//   ....[20]....
        /*0da0*/ 	.word	0x00000910
        /*0da4*/ 	.word	0x000000ff
        /*0da8*/ 	.word	0x00019cb8
        /*0dac*/ 	.short	0x0100
        /*0dae*/ 	.byte	0x08
	.zero		1


	//   ....[21]....
        /*0db0*/ 	.word	0x00000920
        /*0db4*/ 	.word	0x000000ff
        /*0db8*/ 	.word	0x00019cc8
        /*0dbc*/ 	.short	0x0100
        /*0dbe*/ 	.byte	0x08
	.zero		1


	//   ....[22]....
        /*0dc0*/ 	.word	0x00002b70
        /*0dc4*/ 	.word	0x00000053
        /*0dc8*/ 	.word	0x00019c90
        /*0dcc*/ 	.short	0x010a
        /*0dce*/ 	.byte	0x3f
	.zero		1


	//   ....[23]....
        /*0dd0*/ 	.word	0x00004430
        /*0dd4*/ 	.word	0x00000053
        /*0dd8*/ 	.word	0x00019c90
        /*0ddc*/ 	.short	0x010a
        /*0dde*/ 	.byte	0x3f
	.zero		1


	//   ....[24]....
        /*0de0*/ 	.word	0x000065b0
        /*0de4*/ 	.word	0x00000053
        /*0de8*/ 	.word	0x00019c90
        /*0dec*/ 	.short	0x010a
        /*0dee*/ 	.byte	0x3f
	.zero		1


	//   ....[25]....
        /*0df0*/ 	.word	0x00006780
        /*0df4*/ 	.word	0x00000008
        /*0df8*/ 	.word	0x00000000
        /*0dfc*/ 	.short	0x0101
        /*0dfe*/ 	.byte	0x3f
	.zero		1


	//   ....[26]....
        /*0e00*/ 	.word	0x000067c0
        /*0e04*/ 	.word	0x00000053
        /*0e08*/ 	.word	0x00019cb0
        /*0e0c*/ 	.short	0x010a
        /*0e0e*/ 	.byte	0x3f
	.zero		1


	//   ....[27]....
        /*0e10*/ 	.word	0x00006a30
        /*0e14*/ 	.word	0x00000053
        /*0e18*/ 	.word	0x00000000
        /*0e1c*/ 	.short	0x0101
        /*0e1e*/ 	.byte	0x3f
	.zero		1


	//   ....[28]....
        /*0e20*/ 	.word	0x00007450
        /*0e24*/ 	.word	0x00000010
        /*0e28*/ 	.word	0x00019c00
        /*0e2c*/ 	.short	0x010a
        /*0e2e*/ 	.byte	0x3f
	.zero		1


	//   ....[29]....
        /*0e30*/ 	.word	0x000074a0
        /*0e34*/ 	.word	0x00000010
        /*0e38*/ 	.word	0x00019c00
        /*0e3c*/ 	.short	0x010a
        /*0e3e*/ 	.byte	0x3f
	.zero		1


	//   ....[30]....
        /*0e40*/ 	.word	0x00007b00
        /*0e44*/ 	.word	0x00000010
        /*0e48*/ 	.word	0x00019c00
        /*0e4c*/ 	.short	0x010a
        /*0e4e*/ 	.byte	0x3f
	.zero		1


	//   ....[31]....
        /*0e50*/ 	.word	0x00009610
        /*0e54*/ 	.word	0x00000010
        /*0e58*/ 	.word	0x00019c00
        /*0e5c*/ 	.short	0x010a
        /*0e5e*/ 	.byte	0x3f
	.zero		1


	//   ....[32]....
        /*0e60*/ 	.word	0x0000b780
        /*0e64*/ 	.word	0x00000003
        /*0e68*/ 	.word	0x00019c30
        /*0e6c*/ 	.short	0x010a
        /*0e6e*/ 	.byte	0x3f
	.zero		1


	//   ....[33]....
        /*0e70*/ 	.word	0x0000b830
        /*0e74*/ 	.word	0x00000003
        /*0e78*/ 	.word	0x00019c30
        /*0e7c*/ 	.short	0x010a
        /*0e7e*/ 	.byte	0x3f
	.zero		1


	//   ....[34]....
        /*0e80*/ 	.word	0x0000ce90
        /*0e84*/ 	.word	0x00000003
        /*0e88*/ 	.word	0x00000000
        /*0e8c*/ 	.short	0x0101
        /*0e8e*/ 	.byte	0x3f
	.zero		1


	//   ....[35]....
        /*0e90*/ 	.word	0x0000da20
        /*0e94*/ 	.word	0x00000009
        /*0e98*/ 	.word	0x00019c30
        /*0e9c*/ 	.short	0x010a
        /*0e9e*/ 	.byte	0x3f
	.zero		1


	//   ....[36]....
        /*0ea0*/ 	.word	0x0000daa0
        /*0ea4*/ 	.word	0x00000009
        /*0ea8*/ 	.word	0x00019c30
        /*0eac*/ 	.short	0x010a
        /*0eae*/ 	.byte	0x3f
	.zero		1


	//   ....[37]....
        /*0eb0*/ 	.word	0x0000dcd0
        /*0eb4*/ 	.word	0x0000000e
        /*0eb8*/ 	.word	0x00019c50
        /*0ebc*/ 	.short	0x010a
        /*0ebe*/ 	.byte	0x3f
	.zero		1


	//   ....[38]....
        /*0ec0*/ 	.word	0x0000dd20
        /*0ec4*/ 	.word	0x0000000e
        /*0ec8*/ 	.word	0x00019c50
        /*0ecc*/ 	.short	0x010a
        /*0ece*/ 	.byte	0x3f
	.zero		1


	//   ....[39]....
        /*0ed0*/ 	.word	0x0000eac0
        /*0ed4*/ 	.word	0x00000009
        /*0ed8*/ 	.word	0x00000000
        /*0edc*/ 	.short	0x0101
        /*0ede*/ 	.byte	0x3f
	.zero		1


	//   ....[40]....
        /*0ee0*/ 	.word	0x0000f120
        /*0ee4*/ 	.word	0x0000000e
        /*0ee8*/ 	.word	0x00000000
        /*0eec*/ 	.short	0x0101
        /*0eee*/ 	.byte	0x3f
	.zero		1


	//   ....[41]....
        /*0ef0*/ 	.word	0x0000f7f0
        /*0ef4*/ 	.word	0x00000007
        /*0ef8*/ 	.word	0x00019c50
        /*0efc*/ 	.short	0x010a
        /*0efe*/ 	.byte	0x3f
	.zero		1


	//   ....[42]....
        /*0f00*/ 	.word	0x0000f840
        /*0f04*/ 	.word	0x00000007
        /*0f08*/ 	.word	0x00019c50
        /*0f0c*/ 	.short	0x010a
        /*0f0e*/ 	.byte	0x3f
	.zero		1


	//   ....[43]....
        /*0f10*/ 	.word	0x00010110
        /*0f14*/ 	.word	0x00000004
        /*0f18*/ 	.word	0x00000000
        /*0f1c*/ 	.short	0x0101
        /*0f1e*/ 	.byte	0x3f
	.zero		1


	//   ....[44]....
        /*0f20*/ 	.word	0x00011d40
        /*0f24*/ 	.word	0x00000000
        /*0f28*/ 	.word	0x00000000
        /*0f2c*/ 	.short	0x0101
        /*0f2e*/ 	.byte	0x3f
	.zero		1


	//   ....[45]....
        /*0f30*/ 	.word	0x000122c0
        /*0f34*/ 	.word	0x00000002
        /*0f38*/ 	.word	0x00000000
        /*0f3c*/ 	.short	0x0101
        /*0f3e*/ 	.byte	0x3f
	.zero		1


	//   ....[46]....
        /*0f40*/ 	.word	0x00014f40
        /*0f44*/ 	.word	0x00000011
        /*0f48*/ 	.word	0x00019c20
        /*0f4c*/ 	.short	0x010a
        /*0f4e*/ 	.byte	0x3f
	.zero		1


	//   ....[47]....
        /*0f50*/ 	.word	0x00015000
        /*0f54*/ 	.word	0x00000008
        /*0f58*/ 	.word	0x00019ca0
        /*0f5c*/ 	.short	0x010a
        /*0f5e*/ 	.byte	0x3f
	.zero		1


	//   ....[48]....
        /*0f60*/ 	.word	0x00015430
        /*0f64*/ 	.word	0x00000008
        /*0f68*/ 	.word	0x00019cc0
        /*0f6c*/ 	.short	0x010a
        /*0f6e*/ 	.byte	0x3f
	.zero		1


	//   ....[49]....
        /*0f70*/ 	.word	0x00015990
        /*0f74*/ 	.word	0x00000009
        /*0f78*/ 	.word	0x00019ca0
        /*0f7c*/ 	.short	0x010a
        /*0f7e*/ 	.byte	0x3f
	.zero		1


	//   ....[50]....
        /*0f80*/ 	.word	0x00015db0
        /*0f84*/ 	.word	0x00000009
        /*0f88*/ 	.word	0x00019cc0
        /*0f8c*/ 	.short	0x010a
        /*0f8e*/ 	.byte	0x3f
	.zero		1


	//   ....[51]....
        /*0f90*/ 	.word	0x00016f30
        /*0f94*/ 	.word	0x00000004
        /*0f98*/ 	.word	0x00019c80
        /*0f9c*/ 	.short	0x010a
        /*0f9e*/ 	.byte	0x3f
	.zero		1


	//   ....[52]....
        /*0fa0*/ 	.word	0x00017170
        /*0fa4*/ 	.word	0x00000004
        /*0fa8*/ 	.word	0x00019c40
        /*0fac*/ 	.short	0x010a
        /*0fae*/ 	.byte	0x3f
	.zero		1


	//   ....[53]....
        /*0fb0*/ 	.word	0x00017d50
        /*0fb4*/ 	.word	0x00000011
        /*0fb8*/ 	.word	0x00019c00
        /*0fbc*/ 	.short	0x0107
        /*0fbe*/ 	.byte	0x3f
	.zero		1


	//   ....[54]....
        /*0fc0*/ 	.word	0x00017e50
        /*0fc4*/ 	.word	0x00000011
        /*0fc8*/ 	.word	0x00019c00
        /*0fcc*/ 	.short	0x0101
        /*0fce*/ 	.byte	0x3f
	.zero		1


	//   ....[55]....
        /*0fd0*/ 	.word	0x00017e70
        /*0fd4*/ 	.word	0x00000011
        /*0fd8*/ 	.word	0x00019c20
        /*0fdc*/ 	.short	0x010a
        /*0fde*/ 	.byte	0x3f
	.zero		1


	//   ....[56]....
        /*0fe0*/ 	.word	0x00018170
        /*0fe4*/ 	.word	0x00000007
        /*0fe8*/ 	.word	0x00019c80
        /*0fec*/ 	.short	0x010a
        /*0fee*/ 	.byte	0x3f
	.zero		1


	//   ....[57]....
        /*0ff0*/ 	.word	0x000185c0
        /*0ff4*/ 	.word	0x00000007
        /*0ff8*/ 	.word	0x00019c40
        /*0ffc*/ 	.short	0x010a
        /*0ffe*/ 	.byte	0x3f
	.zero		1


	//   ....[58]....
        /*1000*/ 	.word	0x00018a60
        /*1004*/ 	.word	0x00000003
        /*1008*/ 	.word	0x00019c70
        /*100c*/ 	.short	0x010a
        /*100e*/ 	.byte	0x3f
	.zero		1


	//   ....[59]....
        /*1010*/ 	.word	0x00018ae0
        /*1014*/ 	.word	0x00000003
        /*1018*/ 	.word	0x00019c60
        /*101c*/ 	.short	0x010a
        /*101e*/ 	.byte	0x3f
	.zero		1


	//   ....[60]....
        /*1020*/ 	.word	0x00018f50
        /*1024*/ 	.word	0x00000003
        /*1028*/ 	.word	0x00019c50
        /*102c*/ 	.short	0x0101
        /*102e*/ 	.byte	0x3f
	.zero		1


	//   ....[61]....
        /*1030*/ 	.word	0x00018fd0
        /*1034*/ 	.word	0x00000003
        /*1038*/ 	.word	0x00000000
        /*103c*/ 	.short	0x0101
        /*103e*/ 	.byte	0x3f
	.zero		1


	//   ....[62]....
        /*1040*/ 	.word	0x000191f0
        /*1044*/ 	.word	0x00000000
        /*1048*/ 	.word	0x00019c70
        /*104c*/ 	.short	0x010a
        /*104e*/ 	.byte	0x3f
	.zero		1


	//   ....[63]....
        /*1050*/ 	.word	0x00019260
        /*1054*/ 	.word	0x00000000
        /*1058*/ 	.word	0x00019c60
        /*105c*/ 	.short	0x010a
        /*105e*/ 	.byte	0x3f
	.zero		1


	//   ....[64]....
        /*1060*/ 	.word	0x000196e0
        /*1064*/ 	.word	0x00000000
        /*1068*/ 	.word	0x00019c50
        /*106c*/ 	.short	0x0101
        /*106e*/ 	.byte	0x3f
	.zero		1


	//   ....[65]....
        /*1070*/ 	.word	0x00019730
        /*1074*/ 	.word	0x00000000
        /*1078*/ 	.word	0x00000000
        /*107c*/ 	.short	0x0101
        /*107e*/ 	.byte	0x3f
	.zero		1


	//   ....[66]....
        /*1080*/ 	.word	0x0001a480
        /*1084*/ 	.word	0x00000007
        /*1088*/ 	.word	0x00019c20
        /*108c*/ 	.short	0x010a
        /*108e*/ 	.byte	0x3f
	.zero		1


	//   ....[67]....
        /*1090*/ 	.word	0x0001a660
        /*1094*/ 	.word	0x00000005
        /*1098*/ 	.word	0x00000000
        /*109c*/ 	.short	0x010a
        /*109e*/ 	.byte	0x3f
	.zero		1


	//   ....[68]....
        /*10a0*/ 	.word	0x0001a690
        /*10a4*/ 	.word	0x00000003
        /*10a8*/ 	.word	0x00000000
        /*10ac*/ 	.short	0x010a
        /*10ae*/ 	.byte	0x3f
	.zero		1


	//   ....[69]....
        /*10b0*/ 	.word	0x0001a6e0
        /*10b4*/ 	.word	0x00000003
        /*10b8*/ 	.word	0x00019c60
        /*10bc*/ 	.short	0x010a
        /*10be*/ 	.byte	0x3f
	.zero		1


	//   ....[70]....
        /*10c0*/ 	.word	0x0001a730
        /*10c4*/ 	.word	0x00000005
        /*10c8*/ 	.word	0x00019c60
        /*10cc*/ 	.short	0x010a
        /*10ce*/ 	.byte	0x3f
	.zero		1


	//   ....[71]....
        /*10d0*/ 	.word	0x0001a770
        /*10d4*/ 	.word	0x00000003
        /*10d8*/ 	.word	0x00019c80
        /*10dc*/ 	.short	0x010a
        /*10de*/ 	.byte	0x3f
	.zero		1


	//   ....[72]....
        /*10e0*/ 	.word	0x0001a790
        /*10e4*/ 	.word	0x00000005
        /*10e8*/ 	.word	0x00019c80
        /*10ec*/ 	.short	0x010a
        /*10ee*/ 	.byte	0x3f
	.zero		1


	//   ....[73]....
        /*10f0*/ 	.word	0x0001a7f0
        /*10f4*/ 	.word	0x00000053
        /*10f8*/ 	.word	0x00019c90
        /*10fc*/ 	.short	0x010a
        /*10fe*/ 	.byte	0x3f
	.zero		1


	//   ....[74]....
        /*1100*/ 	.word	0x0001a840
        /*1104*/ 	.word	0x00000053
        /*1108*/ 	.word	0x00019c90
        /*110c*/ 	.short	0x010a
        /*110e*/ 	.byte	0x3f
	.zero		1


	//   ....[75]....
        /*1110*/ 	.word	0x0001a890
        /*1114*/ 	.word	0x00000053
        /*1118*/ 	.word	0x00019c90
        /*111c*/ 	.short	0x010a
        /*111e*/ 	.byte	0x3f
	.zero		1


	//   ....[76]....
        /*1120*/ 	.word	0x0001a8e0
        /*1124*/ 	.word	0x00000053
        /*1128*/ 	.word	0x00019cb0
        /*112c*/ 	.short	0x010a
        /*112e*/ 	.byte	0x3f
	.zero		1


	//   ....[77]....
        /*1130*/ 	.word	0x0001aaf0
        /*1134*/ 	.word	0x00000010
        /*1138*/ 	.word	0x00019c00
        /*113c*/ 	.short	0x010a
        /*113e*/ 	.byte	0x3f
	.zero		1


	//   ....[78]....
        /*1140*/ 	.word	0x0001ad10
        /*1144*/ 	.word	0x00000010
        /*1148*/ 	.word	0x00019c00
        /*114c*/ 	.short	0x010a
        /*114e*/ 	.byte	0x3f
	.zero		1


	//   ....[79]....
        /*1150*/ 	.word	0x0001ad60
        /*1154*/ 	.word	0x00000003
        /*1158*/ 	.word	0x00019c30
        /*115c*/ 	.short	0x010a
        /*115e*/ 	.byte	0x3f
	.zero		1


	//   ....[80]....
        /*1160*/ 	.word	0x0001adb0
        /*1164*/ 	.word	0x00000009
        /*1168*/ 	.word	0x00019c30
        /*116c*/ 	.short	0x010a
        /*116e*/ 	.byte	0x3f
	.zero		1


	//   ....[81]....
        /*1170*/ 	.word	0x0001ae00
        /*1174*/ 	.word	0x0000000e
        /*1178*/ 	.word	0x00019c50
        /*117c*/ 	.short	0x010a
        /*117e*/ 	.byte	0x3f
	.zero		1


	//   ....[82]....
        /*1180*/ 	.word	0x0001ae50
        /*1184*/ 	.word	0x00000007
        /*1188*/ 	.word	0x00019c50
        /*118c*/ 	.short	0x010a
        /*118e*/ 	.byte	0x3f
	.zero		1


	//   ....[83]....
        /*1190*/ 	.word	0x0001aff0
        /*1194*/ 	.word	0x00000011
        /*1198*/ 	.word	0x00019c20
        /*119c*/ 	.short	0x010a
        /*119e*/ 	.byte	0x3f
	.zero		1


	//   ....[84]....
        /*11a0*/ 	.word	0x0001b040
        /*11a4*/ 	.word	0x00000008
        /*11a8*/ 	.word	0x00019ca0
        /*11ac*/ 	.short	0x010a
        /*11ae*/ 	.byte	0x3f
	.zero		1


	//   ....[85]....
        /*11b0*/ 	.word	0x0001b090
        /*11b4*/ 	.word	0x00000008
        /*11b8*/ 	.word	0x00019cc0
        /*11bc*/ 	.short	0x010a
        /*11be*/ 	.byte	0x3f
	.zero		1


	//   ....[86]....
        /*11c0*/ 	.word	0x0001b0e0
        /*11c4*/ 	.word	0x00000009
        /*11c8*/ 	.word	0x00019ca0
        /*11cc*/ 	.short	0x010a
        /*11ce*/ 	.byte	0x3f
	.zero		1


	//   ....[87]....
        /*11d0*/ 	.word	0x0001b130
        /*11d4*/ 	.word	0x00000009
        /*11d8*/ 	.word	0x00019cc0
        /*11dc*/ 	.short	0x010a
        /*11de*/ 	.byte	0x3f
	.zero		1


	//   ....[88]....
        /*11e0*/ 	.word	0x0001b2d0
        /*11e4*/ 	.word	0x00000004
        /*11e8*/ 	.word	0x00019c80
        /*11ec*/ 	.short	0x010a
        /*11ee*/ 	.byte	0x3f
	.zero		1


	//   ....[89]....
        /*11f0*/ 	.word	0x0001b320
        /*11f4*/ 	.word	0x00000004
        /*11f8*/ 	.word	0x00019c40
        /*11fc*/ 	.short	0x010a
        /*11fe*/ 	.byte	0x3f
	.zero		1


	//   ....[90]....
        /*1200*/ 	.word	0x0001b700
        /*1204*/ 	.word	0x00000011
        /*1208*/ 	.word	0x00019c20
        /*120c*/ 	.short	0x010a
        /*120e*/ 	.byte	0x3f
	.zero		1


	//   ....[91]....
        /*1210*/ 	.word	0x0001b750
        /*1214*/ 	.word	0x00000007
        /*1218*/ 	.word	0x00019c80
        /*121c*/ 	.short	0x010a
        /*121e*/ 	.byte	0x3f
	.zero		1


	//   ....[92]....
        /*1220*/ 	.word	0x0001b7a0
        /*1224*/ 	.word	0x00000007
        /*1228*/ 	.word	0x00019c40
        /*122c*/ 	.short	0x010a
        /*122e*/ 	.byte	0x3f
	.zero		1


	//   ....[93]....
        /*1230*/ 	.word	0x0001b7f0
        /*1234*/ 	.word	0x00000003
        /*1238*/ 	.word	0x00019c70
        /*123c*/ 	.short	0x010a
        /*123e*/ 	.byte	0x3f
	.zero		1


	//   ....[94]....
        /*1240*/ 	.word	0x0001b840
        /*1244*/ 	.word	0x00000003
        /*1248*/ 	.word	0x00019c60
        /*124c*/ 	.short	0x010a
        /*124e*/ 	.byte	0x3f
	.zero		1


	//   ....[95]....
        /*1250*/ 	.word	0x0001b890
        /*1254*/ 	.word	0x00000000
        /*1258*/ 	.word	0x00019c70
        /*125c*/ 	.short	0x010a
        /*125e*/ 	.byte	0x3f
	.zero		1


	//   ....[96]....
        /*1260*/ 	.word	0x0001b8e0
        /*1264*/ 	.word	0x00000000
        /*1268*/ 	.word	0x00019c60
        /*126c*/ 	.short	0x010a
        /*126e*/ 	.byte	0x3f
	.zero		1


	//   ....[97]....
        /*1270*/ 	.word	0x0001c400
        /*1274*/ 	.word	0x00000007
        /*1278*/ 	.word	0x00019c20
        /*127c*/ 	.short	0x010a
        /*127e*/ 	.byte	0x3f
	.zero		1


	//   ....[98]....
        /*1280*/ 	.word	0x0001c5a0
        /*1284*/ 	.word	0x00000005
        /*1288*/ 	.word	0x00000000
        /*128c*/ 	.short	0x010a
        /*128e*/ 	.byte	0x3f
	.zero		1


	//   ....[99]....
        /*1290*/ 	.word	0x0001c5f0
        /*1294*/ 	.word	0x00000003
        /*1298*/ 	.word	0x00000000
        /*129c*/ 	.short	0x010a
        /*129e*/ 	.byte	0x3f
	.zero		1


	//   ....[100]....
        /*12a0*/ 	.word	0x0001c640
        /*12a4*/ 	.word	0x00000003
        /*12a8*/ 	.word	0x00019c60
        /*12ac*/ 	.short	0x010a
        /*12ae*/ 	.byte	0x3f
	.zero		1


	//   ....[101]....
        /*12b0*/ 	.word	0x0001c690
        /*12b4*/ 	.word	0x00000005
        /*12b8*/ 	.word	0x00019c60
        /*12bc*/ 	.short	0x010a
        /*12be*/ 	.byte	0x3f
	.zero		1


	//   ....[102]....
        /*12c0*/ 	.word	0x0001c6e0
        /*12c4*/ 	.word	0x00000003
        /*12c8*/ 	.word	0x00019c80
        /*12cc*/ 	.short	0x010a
        /*12ce*/ 	.byte	0x3f
	.zero		1


	//----- nvinfo : EIATTR_NUM_MBARRIERS
	.align		4
.L_1191:
        /*12d0*/ 	.byte	0x03, 0x38
        /*12d2*/ 	.short	0x0016


	//----- nvinfo : EIATTR_EXIT_INSTR_OFFSETS
	.align		4
        /*12d4*/ 	.byte	0x04, 0x1c
        /*12d6*/ 	.short	(.L_1193 - .L_1192)


	//   ....[0]....
.L_1192:
        /*12d8*/ 	.word	0x0001a7e0


	//----- nvinfo : EIATTR_MAX_THREADS
	.align		4
.L_1193:
        /*12dc*/ 	.byte	0x04, 0x05
        /*12de*/ 	.short	(.L_1195 - .L_1194)
.L_1194:
        /*12e0*/ 	.word	0x00000200
        /*12e4*/ 	.word	0x00000001
        /*12e8*/ 	.word	0x00000001


	//----- nvinfo : EIATTR_CRS_STACK_SIZE
	.align		4
.L_1195:
        /*12ec*/ 	.byte	0x04, 0x1e
        /*12ee*/ 	.short	(.L_1197 - .L_1196)
.L_1196:
        /*12f0*/ 	.word	0x00000000


	//----- nvinfo : EIATTR_CBANK_PARAM_SIZE
	.align		4
.L_1197:
        /*12f4*/ 	.byte	0x03, 0x19
        /*12f6*/ 	.short	0x0af0


	//----- nvinfo : EIATTR_PARAM_CBANK
	.align		4
        /*12f8*/ 	.byte	0x04, 0x0a
        /*12fa*/ 	.short	(.L_1199 - .L_1198)
	.align		4
.L_1198:
        /*12fc*/ 	.word	index@(.nv.constant0._ZN7cutlass13device_kernelIN5flash11enable_sm90INS1_16FlashAttnFwdSm90INS1_25CollectiveMainloopFwdSm90ILi2EN4cute5tupleIJNS5_1CILi1EEES8_S8_EEENS6_IJNS7_ILi192EEENS7_ILi128EEENS7_ILi96EEEEEELi96ENS_12float_e4m3_tEfNS_4arch4Sm90ELb0ELb0ELb0ELb1ELb0ELb1ELb0ELb1ELb1ELb1ELb1ELb0EEENS1_21CollectiveEpilogueFwdINS6_IJSA_SC_SB_EEES9_NS_10bfloat16_tESG_Li384ELb1ELb1ELb1ELb1EEENS1_36VarlenDynamicPersistentTileSchedulerILi192ELi128ELi384ELi128ELb1ELb1ELb1ELb0ELb1ELb1EEEEEEEEEvNT_6ParamsE)
        /*1300*/ 	.short	0x0210
        /*1302*/ 	.short	0x0af0


	//----- nvinfo : EIATTR_SW_WAR
	.align		4
.L_1199:
        /*1304*/ 	.byte	0x04, 0x36
        /*1306*/ 	.short	(.L_1201 - .L_1200)
.L_1200:
        /*1308*/ 	.word	0x00000008
.L_1201:


//--------------------- .nv.info._ZN7cutlass13device_kernelIN5flash11enable_sm90INS1_16FlashAttnFwdSm90INS1_25CollectiveMainloopFwdSm90ILi2EN4cute5tupleIJNS5_1CILi1EEES8_S8_EEENS6_IJNS7_ILi192EEENS7_ILi128EEENS7_ILi96EEEEEELi96ENS_12float_e4m3_tEfNS_4arch4Sm90ELb0ELb1ELb0ELb0ELb0ELb0ELb0ELb1ELb1ELb1ELb1ELb0EEENS1_21CollectiveEpilogueFwdINS6_IJSA_SC_SB_EEES9_NS_10bfloat16_tESG_Li384ELb0ELb1ELb1ELb1EEENS1_19SingleTileSchedulerILb0ELb1ELb1ELi192EEEEEEEEEvNT_6ParamsE --------------------------
	.section	.nv.info._ZN7cutlass13device_kernelIN5flash11enable_sm90INS1_16FlashAttnFwdSm90INS1_25CollectiveMainloopFwdSm90ILi2EN4cute5tupleIJNS5_1CILi1EEES8_S8_EEENS6_IJNS7_ILi192EEENS7_ILi128EEENS7_ILi96EEEEEELi96ENS_12float_e4m3_tEfNS_4arch4Sm90ELb0ELb1ELb0ELb0ELb0ELb0ELb0ELb1ELb1ELb1ELb1ELb0EEENS1_21CollectiveEpilogueFwdINS6_IJSA_SC_SB_EEES9_NS_10bfloat16_tESG_Li384ELb0ELb1ELb1ELb1EEENS1_19SingleTileSchedulerILb0ELb1ELb1ELi192EEEEEEEEEvNT_6ParamsE,"",@"SHT_CUDA_INFO"
	.sectionflags	@""
	.align	4


	//----- nvinfo : EIATTR_CUDA_API_VERSION
	.align		4
        /*0000*/ 	.byte	0x04, 0x37
        /*0002*/ 	.short	(.L_1203 - .L_1202)
.L_1202:
        /*0004*/ 	.word	0x00000082


	//----- nvinfo : EIATTR_KPARAM_INFO
	.align		4
.L_1203:
        /*0008*/ 	.byte	0x04, 0x17
        /*000a*/ 	.short	(.L_1205 - .L_1204)
.L_1204:
        /*000c*/ 	.word	0x00000000
        /*0010*/ 	.short	0x0000
        /*0012*/ 	.short	0x0070
        /*0014*/ 	.byte	0x00, 0xf0, 0x01, 0x28


	//----- nvinfo : EIATTR_SPARSE_MMA_MASK
	.align		4
.L_1205:
        /*0018*/ 	.byte	0x03, 0x50
        /*001a*/ 	.short	0x0000


	//----- nvinfo : EIATTR_MAXREG_COUNT
	.align		4
        /*001c*/ 	.byte	0x03, 0x1b
        /*001e*/ 	.short	0x0080


	//----- nvinfo : EIATTR_NUM_BARRIERS
	.align		4
        /*0020*/ 	.byte	0x02, 0x4c
        /*0022*/ 	.byte	0x09
	.zero		1


	//----- nvinfo : EIATTR_EXTERNS
	.align		4
        /*0024*/ 	.byte	0x04, 0x0f
        /*0026*/ 	.short	(.L_1207 - .L_1206)


	//   ....[0]....
	.align		4
.L_1206:
        /*0028*/ 	.word	index@(__assertfail)


	//----- nvinfo : EIATTR_MERCURY_ISA_VERSION
	.align		4
.L_1207:
        /*002c*/ 	.byte	0x03, 0x5f
        /*002e*/ 	.short	0x0101


	//----- nvinfo : EIATTR_INT_WARP_WIDE_INSTR_OFFSETS
	.align		4
        /*0030*/ 	.byte	0x04, 0x31
        /*0032*/ 	.short	(.L_1209 - .L_1208)


	//   ....[0]....
.L_1208:
        /*0034*/ 	.word	0x00000120


	//   ....[1]....
        /*0038*/ 	.word	0x00000160


	//   ....[2]....
        /*003c*/ 	.word	0x000001d0


	//----- nvinfo : EIATTR_COOP_GROUP_MASK_REGIDS
	.align		4
.L_1209:
        /*0040*/ 	.byte	0x04, 0x29
        /*0042*/ 	.short	(.L_1211 - .L_1210)


	//   ....[0]....
.L_1210:
        /*0044*/ 	.word	0xffffffff


	//   ....[1]....
        /*0048*/ 	.word	0xffffffff


	//   ....[2]....
        /*004c*/ 	.word	0xffffffff


	//   ....[3]....
        /*0050*/ 	.word	0xffffffff


	//   ....[4]....
        /*0054*/ 	.word	0xffffffff


	//   ....[5]....
        /*0058*/ 	.word	0xffffffff


	//   ....[6]....
        /*005c*/ 	.word	0xffffffff


	//   ....[7]....
        /*0060*/ 	.word	0xffffffff


	//   ....[8]....
        /*0064*/ 	.word	0xffffffff


	//   ....[9]....
        /*0068*/ 	.word	0xffffffff


	//   ....[10]....
        /*006c*/ 	.word	0xffffffff


	//   ....[11]....
        /*0070*/ 	.word	0xffffffff


	//   ....[12]....
        /*0074*/ 	.word	0xffffffff


	//   ....[13]....
        /*0078*/ 	.word	0xffffffff


	//   ....[14]....
        /*007c*/ 	.word	0xffffffff


	//   ....[15]....
        /*0080*/ 	.word	0xffffffff


	//   ....[16]....
        /*0084*/ 	.word	0xffffffff


	//   ....[17]....
        /*0088*/ 	.word	0xffffffff


	//   ....[18]....
        /*008c*/ 	.word	0xffffffff


	//   ....[19]....
        /*0090*/ 	.word	0xffffffff


	//   ....[20]....
        /*0094*/ 	.word	0xffffffff


	//   ....[21]....
        /*0098*/ 	.word	0xffffffff


	//   ....[22]....
        /*009c*/ 	.word	0xffffffff


	//   ....[23]....
        /*00a0*/ 	.word	0xffffffff


	//   ....[24]....
        /*00a4*/ 	.word	0xffffffff


	//   ....[25]....
        /*00a8*/ 	.word	0xffffffff


	//   ....[26]....
        /*00ac*/ 	.word	0xffffffff


	//   ....[27]....
        /*00b0*/ 	.word	0xffffffff


	//   ....[28]....
        /*00b4*/ 	.word	0xffffffff


	//   ....[29]....
        /*00b8*/ 	.word	0xffffffff


	//   ....[30]....
        /*00bc*/ 	.word	0xffffffff


	//   ....[31]....
        /*00c0*/ 	.word	0xffffffff


	//   ....[32]....
        /*00c4*/ 	.word	0xffffffff


	//   ....[33]....
        /*00c8*/ 	.word	0xffffffff


	//   ....[34]....
        /*00cc*/ 	.word	0xffffffff


	//   ....[35]....
        /*00d0*/ 	.word	0xffffffff


	//   ....[36]....
        /*00d4*/ 	.word	0xffffffff


	//   ....[37]....
        /*00d8*/ 	.word	0xffffffff


	//   ....[38]....
        /*00dc*/ 	.word	0xffffffff


	//   ....[39]....
        /*00e0*/ 	.word	0xffffffff


	//   ....[40]....
        /*00e4*/ 	.word	0xffffffff


	//   ....[41]....
        /*00e8*/ 	.word	0xffffffff


	//   ....[42]....
        /*00ec*/ 	.word	0xffffffff


	//   ....[43]....
        /*00f0*/ 	.word	0xffffffff


	//   ....[44]....
        /*00f4*/ 	.word	0xffffffff


	//   ....[45]....
        /*00f8*/ 	.word	0xffffffff


	//   ....[46]....
        /*00fc*/ 	.word	0xffffffff


	//   ....[47]....
        /*0100*/ 	.word	0xffffffff


	//   ....[48]....
        /*0104*/ 	.word	0xffffffff


	//   ....[49]....
        /*0108*/ 	.word	0xffffffff


	//   ....[50]....
        /*010c*/ 	.word	0xffffffff


	//   ....[51]....
        /*0110*/ 	.word	0xffffffff


	//   ....[52]....
        /*0114*/ 	.word	0xffffffff


	//   ....[53]....
        /*0118*/ 	.word	0xffffffff


	//   ....[54]....
        /*011c*/ 	.word	0xffffffff


	//   ....[55]....
        /*0120*/ 	.word	0xffffffff


	//   ....[56]....
        /*0124*/ 	.word	0xffffffff


	//   ....[57]....
        /*0128*/ 	.word	0xffffffff


	//   ....[58]....
        /*012c*/ 	.word	0xffffffff


	//   ....[59]....
        /*0130*/ 	.word	0xffffffff


	//   ....[60]....
        /*0134*/ 	.word	0xffffffff


	//   ....[61]....
        /*0138*/ 	.word	0xffffffff


	//   ....[62]....
        /*013c*/ 	.word	0xffffffff


	//   ....[63]....
        /*0140*/ 	.word	0xffffffff


	//   ....[64]....
        /*0144*/ 	.word	0xffffffff


	//   ....[65]....
        /*0148*/ 	.word	0xffffffff


	//   ....[66]....
        /*014c*/ 	.word	0xffffffff


	//   ....[67]....
        /*0150*/ 	.word	0xffffffff


	//   ....[68]....
        /*0154*/ 	.word	0xffffffff


	//   ....[69]....
        /*0158*/ 	.word	0xffffffff


	//   ....[70]....
        /*015c*/ 	.word	0xffffffff


	//   ....[71]....
        /*0160*/ 	.word	0xffffffff


	//   ....[72]....
        /*0164*/ 	.word	0xffffffff


	//   ....[73]....
        /*0168*/ 	.word	0xffffffff


	//   ....[74]....
        /*016c*/ 	.word	0xffffffff


	//   ....[75]....
        /*0170*/ 	.word	0xffffffff


	//   ....[76]....
        /*0174*/ 	.word	0xffffffff


	//   ....[77]....
        /*0178*/ 	.word	0xffffffff


	//   ....[78]....
        /*017c*/ 	.word	0xffffffff


	//   ....[79]....
        /*0180*/ 	.word	0xffffffff


	//   ....[80]....
        /*0184*/ 	.word	0xffffffff


	//   ....[81]....
        /*0188*/ 	.word	0xffffffff


	//   ....[82]....
        /*018c*/ 	.word	0xffffffff


	//   ....[83]....
        /*0190*/ 	.word	0xffffffff


	//   ....[84]....
        /*0194*/ 	.word	0xffffffff


	//   ....[85]....
        /*0198*/ 	.word	0xffffffff


	//   ....[86]....
        /*019c*/ 	.word	0xffffffff


	//   ....[87]....
        /*01a0*/ 	.word	0xffffffff


	//   ....[88]....
        /*01a4*/ 	.word	0xffffffff


	//   ....[89]....
        /*01a8*/ 	.word	0xffffffff


	//   ....[90]....
        /*01ac*/ 	.word	0xffffffff


	//   ....[91]....
        /*01b0*/ 	.word	0xffffffff


	//   ....[92]....
        /*01b4*/ 	.word	0xffffffff


	//   ....[93]....
        /*01b8*/ 	.word	0xffffffff


	//   ....[94]....
        /*01bc*/ 	.word	0xffffffff


	//   ....[95]....
        /*01c0*/ 	.word	0xffffffff


	//   ....[96]....
        /*01c4*/ 	.word	0xffffffff


	//   ....[97]....
        /*01c8*/ 	.word	0xffffffff


	//   ....[98]....
        /*01cc*/ 	.word	0xffffffff


	//   ....[99]....
        /*01d0*/ 	.word	0x0500000f


	//   ....[100]....
        /*01d4*/ 	.word	0x0500000f


	//   ....[101]....
        /*01d8*/ 	.word	0x0500000f


	//   ....[102]....
        /*01dc*/ 	.word	0x0500000f


	//   ....[103]....
        /*01e0*/ 	.word	0x0500000f


	//   ....[104]....
        /*01e4*/ 	.word	0x0500000f


	//   ....[105]....
        /*01e8*/ 	.word	0x0500000f


	//----- nvinfo : EIATTR_COOP_GROUP_INSTR_OFFSETS
	.align		4
.L_1211:
        /*01ec*/ 	.byte	0x04, 0x28
        /*01ee*/ 	.short	(.L_1213 - .L_1212)


	//   ....[0]....
.L_1212:
        /*01f0*/ 	.word	0x00000050


	//   ....[1]....
        /*01f4*/ 	.word	0x00000130


	//   ....[2]....
        /*01f8*/ 	.word	0x00000180


	//   ....[3]....
        /*01fc*/ 	.word	0x000003b0


	//   ....[4]....
        /*0200*/ 	.word	0x00000510


	//   ....[5]....
        /*0204*/ 	.word	0x00000630


	//   ....[6]....
        /*0208*/ 	.word	0x00000790


	//   ....[7]....
        /*020c*/ 	.word	0x00001830


	//   ....[8]....
        /*0210*/ 	.word	0x00001f40


	//   ....[9]....
        /*0214*/ 	.word	0x00002d70


	//   ....[10]....
        /*0218*/ 	.word	0x000034b0


	//   ....[11]....
        /*021c*/ 	.word	0x000035c0


	//   ....[12]....
        /*0220*/ 	.word	0x00003f10


	//   ....[13]....
        /*0224*/ 	.word	0x00003f70


	//   ....[14]....
        /*0228*/ 	.word	0x000054b0


	//   ....[15]....
        /*022c*/ 	.word	0x000056f0


	//   ....[16]....
        /*0230*/ 	.word	0x000062d0


	//   ....[17]....
        /*0234*/ 	.word	0x00006370


	//   ....[18]....
        /*0238*/ 	.word	0x00006c40


	//   ....[19]....
        /*023c*/ 	.word	0x00006ce0


	//   ....[20]....
        /*0240*/ 	.word	0x00008610


	//   ....[21]....
        /*0244*/ 	.word	0x00008640


	//   ....[22]....
        /*0248*/ 	.word	0x000086f0


	//   ....[23]....
        /*024c*/ 	.word	0x00008700


	//   ....[24]....
        /*0250*/ 	.word	0x0000a000


	//   ....[25]....
        /*0254*/ 	.word	0x0000a270


	//   ....[26]....
        /*0258*/ 	.word	0x0000ae40


	//   ....[27]....
        /*025c*/ 	.word	0x0000af40


	//   ....[28]....
        /*0260*/ 	.word	0x0000b7b0


	//   ....[29]....
        /*0264*/ 	.word	0x0000b830


	//   ....[30]....
        /*0268*/ 	.word	0x0000caa0


	//   ....[31]....
        /*026c*/ 	.word	0x0000cac0


	//   ....[32]....
        /*0270*/ 	.word	0x0000cb40


	//   ....[33]....
        /*0274*/ 	.word	0x0000cb50


	//   ....[34]....
        /*0278*/ 	.word	0x0000d820


	//   ....[35]....
        /*027c*/ 	.word	0x0000d830


	//   ....[36]....
        /*0280*/ 	.word	0x0000d840


	//   ....[37]....
        /*0284*/ 	.word	0x0000d850


	//   ....[38]....
        /*0288*/ 	.word	0x0000d860


	//   ....[39]....
        /*028c*/ 	.word	0x0000d880


	//   ....[40]....
        /*0290*/ 	.word	0x0000d890


	//   ....[41]....
        /*0294*/ 	.word	0x0000d8a0


	//   ....[42]....
        /*0298*/ 	.word	0x0000d8c0


	//   ....[43]....
        /*029c*/ 	.word	0x0000d8d0


	//   ....[44]....
        /*02a0*/ 	.word	0x0000d8e0


	//   ....[45]....
        /*02a4*/ 	.word	0x0000d8f0


	//   ....[46]....
        /*02a8*/ 	.word	0x0000d910


	//   ....[47]....
        /*02ac*/ 	.word	0x0000d930


	//   ....[48]....
        /*02b0*/ 	.word	0x0000d940


	//   ....[49]....
        /*02b4*/ 	.word	0x0000d950


	//   ....[50]....
        /*02b8*/ 	.word	0x0000d970


	//   ....[51]....
        /*02bc*/ 	.word	0x0000d990


	//   ....[52]....
        /*02c0*/ 	.word	0x0000d9a0


	//   ....[53]....
        /*02c4*/ 	.word	0x0000d9c0


	//   ....[54]....
        /*02c8*/ 	.word	0x0000d9e0


	//   ....[55]....
        /*02cc*/ 	.word	0x0000d9f0


	//   ....[56]....
        /*02d0*/ 	.word	0x0000da00


	//   ....[57]....
        /*02d4*/ 	.word	0x0000da10


	//   ....[58]....
        /*02d8*/ 	.word	0x0000da20


	//   ....[59]....
        /*02dc*/ 	.word	0x0000da40


	//   ....[60]....
        /*02e0*/ 	.word	0x0000da50


	//   ....[61]....
        /*02e4*/ 	.word	0x0000da60


	//   ....[62]....
        /*02e8*/ 	.word	0x0000da70


	//   ....[63]....
        /*02ec*/ 	.word	0x0000da80


	//   ....[64]....
        /*02f0*/ 	.word	0x0000da90


	//   ....[65]....
        /*02f4*/ 	.word	0x0000daa0


	//   ....[66]....
        /*02f8*/ 	.word	0x0000dab0


	//   ....[67]....
        /*02fc*/ 	.word	0x0000dad0


	//   ....[68]....
        /*0300*/ 	.word	0x0000db00


	//   ....[69]....
        /*0304*/ 	.word	0x0000db30


	//   ....[70]....
        /*0308*/ 	.word	0x0000db60


	//   ....[71]....
        /*030c*/ 	.word	0x0000dba0


	//   ....[72]....
        /*0310*/ 	.word	0x0000dbe0


	//   ....[73]....
        /*0314*/ 	.word	0x0000dc10


	//   ....[74]....
        /*0318*/ 	.word	0x0000dc20


	//   ....[75]....
        /*031c*/ 	.word	0x0000dc30


	//   ....[76]....
        /*0320*/ 	.word	0x0000dc40


	//   ....[77]....
        /*0324*/ 	.word	0x0000dc50


	//   ....[78]....
        /*0328*/ 	.word	0x0000dc60


	//   ....[79]....
        /*032c*/ 	.word	0x0000dc70


	//   ....[80]....
        /*0330*/ 	.word	0x0000dc80


	//   ....[81]....
        /*0334*/ 	.word	0x0000dc90


	//   ....[82]....
        /*0338*/ 	.word	0x0000dfe0


	//   ....[83]....
        /*033c*/ 	.word	0x0000e040


	//   ....[84]....
        /*0340*/ 	.word	0x0000e070


	//   ....[85]....
        /*0344*/ 	.word	0x0000e0b0


	//   ....[86]....
        /*0348*/ 	.word	0x0000e0f0


	//   ....[87]....
        /*034c*/ 	.word	0x0000e130


	//   ....[88]....
        /*0350*/ 	.word	0x0000e650


	//   ....[89]....
        /*0354*/ 	.word	0x0000e680


	//   ....[90]....
        /*0358*/ 	.word	0x0000f050


	//   ....[91]....
        /*035c*/ 	.word	0x00010220


	//   ....[92]....
        /*0360*/ 	.word	0x00010f40


	//   ....[93]....
        /*0364*/ 	.word	0x00010f70


	//   ....[94]....
        /*0368*/ 	.word	0x00010fa0


	//   ....[95]....
        /*036c*/ 	.word	0x00010fc0


	//   ....[96]....
        /*0370*/ 	.word	0x00010fd0


	//   ....[97]....
        /*0374*/ 	.word	0x000110b0


	//   ....[98]....
        /*0378*/ 	.word	0x00012840


	//   ....[99]....
        /*037c*/ 	.word	0x00012eb0


	//   ....[100]....
        /*0380*/ 	.word	0x00013060


	//   ....[101]....
        /*0384*/ 	.word	0x000130b0


	//   ....[102]....
        /*0388*/ 	.word	0x00013150


	//   ....[103]....
        /*038c*/ 	.word	0x00013230


	//   ....[104]....
        /*0390*/ 	.word	0x000132d0


	//   ....[105]....
        /*0394*/ 	.word	0x000133a0


	//----- nvinfo : EIATTR_REG_RECONFIG
	.align		4
.L_1213:
        /*0398*/ 	.byte	0x01, 0x54
	.zero		2


	//----- nvinfo : EIATTR_SYSCALL_OFFSETS
	.align		4
        /*039c*/ 	.byte	0x04, 0x46
        /*039e*/ 	.short	(.L_1215 - .L_1214)


	//   ....[0]....
.L_1214:
        /*03a0*/ 	.word	0x000019f0


	//   ....[1]....
        /*03a4*/ 	.word	0x0000fbb0


	//   ....[2]....
        /*03a8*/ 	.word	0x0000fcf0


	//   ....[3]....
        /*03ac*/ 	.word	0x0000fe30


	//   ....[4]....
        /*03b0*/ 	.word	0x0000ff50


	//   ....[5]....
        /*03b4*/ 	.word	0x00010a80


	//----- nvinfo : EIATTR_MBARRIER_INSTR_OFFSETS
	.align		4
.L_1215:
        /*03b8*/ 	.byte	0x04, 0x39
        /*03ba*/ 	.short	(.L_1217 - .L_1216)


	//   ....[0]....
.L_1216:
        /*03bc*/ 	.word	0x00000260
        /*03c0*/ 	.word	0x000000ff
        /*03c4*/ 	.word	0x00017000
        /*03c8*/ 	.short	0x0100
        /*03ca*/ 	.byte	0x08
	.zero		1


	//   ....[1]....
        /*03cc*/ 	.word	0x00000270
        /*03d0*/ 	.word	0x000000ff
        /*03d4*/ 	.word	0x00017020
        /*03d8*/ 	.short	0x0100
        /*03da*/ 	.byte	0x08
	.zero		1


	//   ....[2]....
        /*03dc*/ 	.word	0x00000360
        /*03e0*/ 	.word	0x000000ff
        /*03e4*/ 	.word	0x00017030
        /*03e8*/ 	.short	0x0100
        /*03ea*/ 	.byte	0x08
	.zero		1


	//   ....[3]....
        /*03ec*/ 	.word	0x00000370
        /*03f0*/ 	.word	0x000000ff
        /*03f4*/ 	.word	0x00017040
        /*03f8*/ 	.short	0x0100
        /*03fa*/ 	.byte	0x08
	.zero		1


	//   ....[4]....
        /*03fc*/ 	.word	0x00000380
        /*0400*/ 	.word	0x000000ff
        /*0404*/ 	.word	0x00017038
        /*0408*/ 	.short	0x0100
        /*040a*/ 	.byte	0x08
	.zero		1


	//   ....[5]....
        /*040c*/ 	.word	0x00000390
        /*0410*/ 	.word	0x000000ff
        /*0414*/ 	.word	0x00017048
        /*0418*/ 	.short	0x0100
        /*041a*/ 	.byte	0x08
	.zero		1


	//   ....[6]....
        /*041c*/ 	.word	0x000004c0
        /*0420*/ 	.word	0x000000ff
        /*0424*/ 	.word	0x00017050
        /*0428*/ 	.short	0x0100
        /*042a*/ 	.byte	0x08
	.zero		1


	//   ....[7]....
        /*042c*/ 	.word	0x000004d0
        /*0430*/ 	.word	0x000000ff
        /*0434*/ 	.word	0x00017060
        /*0438*/ 	.short	0x0100
        /*043a*/ 	.byte	0x08
	.zero		1


	//   ....[8]....
        /*043c*/ 	.word	0x000004e0
        /*0440*/ 	.word	0x000000ff
        /*0444*/ 	.word	0x00017058
        /*0448*/ 	.short	0x0100
        /*044a*/ 	.byte	0x08
	.zero		1


	//   ....[9]....
        /*044c*/ 	.word	0x000004f0
        /*0450*/ 	.word	0x000000ff
        /*0454*/ 	.word	0x00017068
        /*0458*/ 	.short	0x0100
        /*045a*/ 	.byte	0x08
	.zero		1


	//   ....[10]....
        /*045c*/ 	.word	0x000005e0
        /*0460*/ 	.word	0x000000ff
        /*0464*/ 	.word	0x00017070
        /*0468*/ 	.short	0x0100
        /*046a*/ 	.byte	0x06
	.zero		1


	//   ....[11]....
        /*046c*/ 	.word	0x000005f0
        /*0470*/ 	.word	0x000000ff
        /*0474*/ 	.word	0x00017080
        /*0478*/ 	.short	0x0100
        /*047a*/ 	.byte	0x06
	.zero		1


	//   ....[12]....
        /*047c*/ 	.word	0x00000600
        /*0480*/ 	.word	0x000000ff
        /*0484*/ 	.word	0x00017078
        /*0488*/ 	.short	0x0100
        /*048a*/ 	.byte	0x06
	.zero		1


	//   ....[13]....
        /*048c*/ 	.word	0x00000610
        /*0490*/ 	.word	0x000000ff
        /*0494*/ 	.word	0x00017088
        /*0498*/ 	.short	0x0100
        /*049a*/ 	.byte	0x06
	.zero		1


	//   ....[14]....
        /*049c*/ 	.word	0x00000740
        /*04a0*/ 	.word	0x000000ff
        /*04a4*/ 	.word	0x00017090
        /*04a8*/ 	.short	0x0100
        /*04aa*/ 	.byte	0x08
	.zero		1


	//   ....[15]....
        /*04ac*/ 	.word	0x00000750
        /*04b0*/ 	.word	0x000000ff
        /*04b4*/ 	.word	0x000170a0
        /*04b8*/ 	.short	0x0100
        /*04ba*/ 	.byte	0x08
	.zero		1


	//   ....[16]....
        /*04bc*/ 	.word	0x00000760
        /*04c0*/ 	.word	0x000000ff
        /*04c4*/ 	.word	0x00017098
        /*04c8*/ 	.short	0x0100
        /*04ca*/ 	.byte	0x08
	.zero		1


	//   ....[17]....
        /*04cc*/ 	.word	0x00000770
        /*04d0*/ 	.word	0x000000ff
        /*04d4*/ 	.word	0x000170a8
        /*04d8*/ 	.short	0x0100
        /*04da*/ 	.byte	0x08
	.zero		1


	//   ....[18]....
        /*04dc*/ 	.word	0x000008a0
        /*04e0*/ 	.word	0x000000ff
        /*04e4*/ 	.word	0x000170b0
        /*04e8*/ 	.short	0x0100
        /*04ea*/ 	.byte	0x08
	.zero		1


	//   ....[19]....
        /*04ec*/ 	.word	0x000008b0
        /*04f0*/ 	.word	0x000000ff
        /*04f4*/ 	.word	0x000170c0
        /*04f8*/ 	.short	0x0100
        /*04fa*/ 	.byte	0x08
	.zero		1


	//   ....[20]....
        /*04fc*/ 	.word	0x000008c0
        /*0500*/ 	.word	0x000000ff
        /*0504*/ 	.word	0x000170b8
        /*0508*/ 	.short	0x0100
        /*050a*/ 	.byte	0x08
	.zero		1


	//   ....[21]....
        /*050c*/ 	.word	0x000008d0
        /*0510*/ 	.word	0x000000ff
        /*0514*/ 	.word	0x000170c8
        /*0518*/ 	.short	0x0100
        /*051a*/ 	.byte	0x08
	.zero		1


	//   ....[22]....
        /*051c*/ 	.word	0x00001a10
        /*0520*/ 	.word	0x000000ff
        /*0524*/ 	.word	0x00017000
        /*0528*/ 	.short	0x010a
        /*052a*/ 	.byte	0x2a
	.zero		1


	//   ....[23]....
        /*052c*/ 	.word	0x00001a80
        /*0530*/ 	.word	0x000000ff
        /*0534*/ 	.word	0x00017030
        /*0538*/ 	.short	0x010a
        /*053a*/ 	.byte	0x2a
	.zero		1


	//   ....[24]....
        /*053c*/ 	.word	0x00001af0
        /*0540*/ 	.word	0x000000ff
        /*0544*/ 	.word	0x00017030
        /*0548*/ 	.short	0x010a
        /*054a*/ 	.byte	0x2a
	.zero		1


	//   ....[25]....
        /*054c*/ 	.word	0x00002050
        /*0550*/ 	.word	0x00000000
        /*0554*/ 	.word	0x00000000
        /*0558*/ 	.short	0x0101
        /*055a*/ 	.byte	0x3f
	.zero		1


	//   ....[26]....
        /*055c*/ 	.word	0x00005030
        /*0560*/ 	.word	0x000000ff
        /*0564*/ 	.word	0x00017030
        /*0568*/ 	.short	0x010a
        /*056a*/ 	.byte	0x1b
	.zero		1


	//   ....[27]....
        /*056c*/ 	.word	0x00005070
        /*0570*/ 	.word	0x000000ff
        /*0574*/ 	.word	0x00017030
        /*0578*/ 	.short	0x010a
        /*057a*/ 	.byte	0x1b
	.zero		1


	//   ....[28]....
        /*057c*/ 	.word	0x000051f0
        /*0580*/ 	.word	0x000000ff
        /*0584*/ 	.word	0x00017050
        /*0588*/ 	.short	0x010a
        /*058a*/ 	.byte	0x0b
	.zero		1


	//   ....[29]....
        /*058c*/ 	.word	0x00005230
        /*0590*/ 	.word	0x000000ff
        /*0594*/ 	.word	0x00017050
        /*0598*/ 	.short	0x010a
        /*059a*/ 	.byte	0x0b
	.zero		1


	//   ....[30]....
        /*059c*/ 	.word	0x000054f0
        /*05a0*/ 	.word	0x0000000b
        /*05a4*/ 	.word	0x00000000
        /*05a8*/ 	.short	0x0101
        /*05aa*/ 	.byte	0x3f
	.zero		1


	//   ....[31]....
        /*05ac*/ 	.word	0x00007730
        /*05b0*/ 	.word	0x000000ff
        /*05b4*/ 	.word	0x00000000
        /*05b8*/ 	.short	0x0101
        /*05ba*/ 	.byte	0x06
	.zero		1


	//   ....[32]....
        /*05bc*/ 	.word	0x00007fd0
        /*05c0*/ 	.word	0x000000ff
        /*05c4*/ 	.word	0x00017030
        /*05c8*/ 	.short	0x010a
        /*05ca*/ 	.byte	0x18
	.zero		1


	//   ....[33]....
        /*05cc*/ 	.word	0x00008010
        /*05d0*/ 	.word	0x000000ff
        /*05d4*/ 	.word	0x00017030
        /*05d8*/ 	.short	0x010a
        /*05da*/ 	.byte	0x18
	.zero		1


	//   ....[34]....
        /*05dc*/ 	.word	0x00008190
        /*05e0*/ 	.word	0x000000ff
        /*05e4*/ 	.word	0x00017050
        /*05e8*/ 	.short	0x010a
        /*05ea*/ 	.byte	0x0e
	.zero		1


	//   ....[35]....
        /*05ec*/ 	.word	0x000085c0
        /*05f0*/ 	.word	0x000000ff
        /*05f4*/ 	.word	0x00017050
        /*05f8*/ 	.short	0x010a
        /*05fa*/ 	.byte	0x0e
	.zero		1


	//   ....[36]....
        /*05fc*/ 	.word	0x00009310
        /*0600*/ 	.word	0x00000004
        /*0604*/ 	.word	0x00000000
        /*0608*/ 	.short	0x0101
        /*060a*/ 	.byte	0x3f
	.zero		1


	//   ....[37]....
        /*060c*/ 	.word	0x000096f0
        /*0610*/ 	.word	0x000000ff
        /*0614*/ 	.word	0x00000000
        /*0618*/ 	.short	0x0101
        /*061a*/ 	.byte	0x06
	.zero		1


	//   ....[38]....
        /*061c*/ 	.word	0x00009bf0
        /*0620*/ 	.word	0x000000ff
        /*0624*/ 	.word	0x00017030
        /*0628*/ 	.short	0x010a
        /*062a*/ 	.byte	0x1b
	.zero		1


	//   ....[39]....
        /*062c*/ 	.word	0x00009c30
        /*0630*/ 	.word	0x000000ff
        /*0634*/ 	.word	0x00017030
        /*0638*/ 	.short	0x010a
        /*063a*/ 	.byte	0x1b
	.zero		1


	//   ....[40]....
        /*063c*/ 	.word	0x00009db0
        /*0640*/ 	.word	0x000000ff
        /*0644*/ 	.word	0x00017050
        /*0648*/ 	.short	0x010a
        /*064a*/ 	.byte	0x0e
	.zero		1


	//   ....[41]....
        /*064c*/ 	.word	0x00009df0
        /*0650*/ 	.word	0x000000ff
        /*0654*/ 	.word	0x00017050
        /*0658*/ 	.short	0x010a
        /*065a*/ 	.byte	0x0e
	.zero		1


	//   ....[42]....
        /*065c*/ 	.word	0x0000a0c0
        /*0660*/ 	.word	0x0000000c
        /*0664*/ 	.word	0x00000000
        /*0668*/ 	.short	0x0101
        /*066a*/ 	.byte	0x3f
	.zero		1


	//   ....[43]....
        /*066c*/ 	.word	0x0000c2a0
        /*0670*/ 	.word	0x000000ff
        /*0674*/ 	.word	0x00000000
        /*0678*/ 	.short	0x0101
        /*067a*/ 	.byte	0x06
	.zero		1


	//   ....[44]....
        /*067c*/ 	.word	0x0000c7c0
        /*0680*/ 	.word	0x000000ff
        /*0684*/ 	.word	0x00017050
        /*0688*/ 	.short	0x010a
        /*068a*/ 	.byte	0x10
	.zero		1


	//   ....[45]....
        /*068c*/ 	.word	0x0000c800
        /*0690*/ 	.word	0x000000ff
        /*0694*/ 	.word	0x00017050
        /*0698*/ 	.short	0x010a
        /*069a*/ 	.byte	0x10
	.zero		1


	//   ....[46]....
        /*069c*/ 	.word	0x0000ce30
        /*06a0*/ 	.word	0x000000ff
        /*06a4*/ 	.word	0x00000000
        /*06a8*/ 	.short	0x0101
        /*06aa*/ 	.byte	0x04
	.zero		1


	//   ....[47]....
        /*06ac*/ 	.word	0x0000e110
        /*06b0*/ 	.word	0x000000ff
        /*06b4*/ 	.word	0x00000000
        /*06b8*/ 	.short	0x0101
        /*06ba*/ 	.byte	0x04
	.zero		1


	//   ....[48]....
        /*06bc*/ 	.word	0x00010440
        /*06c0*/ 	.word	0x000000ff
        /*06c4*/ 	.word	0x00017080
        /*06c8*/ 	.short	0x010a
        /*06ca*/ 	.byte	0x26
	.zero		1


	//   ....[49]....
        /*06cc*/ 	.word	0x00010670
        /*06d0*/ 	.word	0x000000ff
        /*06d4*/ 	.word	0x00017040
        /*06d8*/ 	.short	0x010a
        /*06da*/ 	.byte	0x26
	.zero		1


	//   ....[50]....
        /*06dc*/ 	.word	0x000111e0
        /*06e0*/ 	.word	0x000000ff
        /*06e4*/ 	.word	0x00017000
        /*06e8*/ 	.short	0x0107
        /*06ea*/ 	.byte	0x26
	.zero		1


	//   ....[51]....
        /*06ec*/ 	.word	0x00011230
        /*06f0*/ 	.word	0x000000ff
        /*06f4*/ 	.word	0x00017000
        /*06f8*/ 	.short	0x0101
        /*06fa*/ 	.byte	0x26
	.zero		1


	//   ....[52]....
        /*06fc*/ 	.word	0x00011260
        /*0700*/ 	.word	0x000000ff
        /*0704*/ 	.word	0x00017020
        /*0708*/ 	.short	0x010a
        /*070a*/ 	.byte	0x26
	.zero		1


	//   ....[53]....
        /*070c*/ 	.word	0x00011540
        /*0710*/ 	.word	0x00000004
        /*0714*/ 	.word	0x00017080
        /*0718*/ 	.short	0x010a
        /*071a*/ 	.byte	0x3f
	.zero		1


	//   ....[54]....
        /*071c*/ 	.word	0x00011910
        /*0720*/ 	.word	0x00000004
        /*0724*/ 	.word	0x00017040
        /*0728*/ 	.short	0x010a
        /*072a*/ 	.byte	0x3f
	.zero		1


	//   ....[55]....
        /*072c*/ 	.word	0x00011d20
        /*0730*/ 	.word	0x0000000c
        /*0734*/ 	.word	0x00017070
        /*0738*/ 	.short	0x010a
        /*073a*/ 	.byte	0x3f
	.zero		1


	//   ....[56]....
        /*073c*/ 	.word	0x00011d80
        /*0740*/ 	.word	0x0000000c
        /*0744*/ 	.word	0x00017060
        /*0748*/ 	.short	0x010a
        /*074a*/ 	.byte	0x3f
	.zero		1


	//   ....[57]....
        /*074c*/ 	.word	0x00012130
        /*0750*/ 	.word	0x0000000c
        /*0754*/ 	.word	0x00017050
        /*0758*/ 	.short	0x0101
        /*075a*/ 	.byte	0x3f
	.zero		1


	//   ....[58]....
        /*075c*/ 	.word	0x000121a0
        /*0760*/ 	.word	0x00000002
        /*0764*/ 	.word	0x00000000
        /*0768*/ 	.short	0x0101
        /*076a*/ 	.byte	0x3f
	.zero		1


	//   ....[59]....
        /*076c*/ 	.word	0x00012290
        /*0770*/ 	.word	0x00000002
        /*0774*/ 	.word	0x00017070
        /*0778*/ 	.short	0x010a
        /*077a*/ 	.byte	0x3f
	.zero		1


	//   ....[60]....
        /*077c*/ 	.word	0x00012330
        /*0780*/ 	.word	0x00000002
        /*0784*/ 	.word	0x00017060
        /*0788*/ 	.short	0x010a
        /*078a*/ 	.byte	0x3f
	.zero		1


	//   ....[61]....
        /*078c*/ 	.word	0x000126f0
        /*0790*/ 	.word	0x00000002
        /*0794*/ 	.word	0x00017050
        /*0798*/ 	.short	0x0101
        /*079a*/ 	.byte	0x3f
	.zero		1


	//   ....[62]....
        /*079c*/ 	.word	0x00012750
        /*07a0*/ 	.word	0x00000000
        /*07a4*/ 	.word	0x00000000
        /*07a8*/ 	.short	0x0101
        /*07aa*/ 	.byte	0x3f
	.zero		1


	//   ....[63]....
        /*07ac*/ 	.word	0x000127f0
        /*07b0*/ 	.word	0x00000007
        /*07b4*/ 	.word	0x00017020
        /*07b8*/ 	.short	0x010a
        /*07ba*/ 	.byte	0x3f
	.zero		1


	//   ....[64]....
        /*07bc*/ 	.word	0x00012930
        /*07c0*/ 	.word	0x00000005
        /*07c4*/ 	.word	0x00000000
        /*07c8*/ 	.short	0x010a
        /*07ca*/ 	.byte	0x3f
	.zero		1


	//   ....[65]....
        /*07cc*/ 	.word	0x000129a0
        /*07d0*/ 	.word	0x00000003
        /*07d4*/ 	.word	0x00000000
        /*07d8*/ 	.short	0x010a
        /*07da*/ 	.byte	0x3f
	.zero		1


	//   ....[66]....
        /*07dc*/ 	.word	0x000129f0
        /*07e0*/ 	.word	0x00000003
        /*07e4*/ 	.word	0x00017060
        /*07e8*/ 	.short	0x010a
        /*07ea*/ 	.byte	0x3f
	.zero		1


	//   ....[67]....
        /*07ec*/ 	.word	0x00012a40
        /*07f0*/ 	.word	0x00000005
        /*07f4*/ 	.word	0x00017060
        /*07f8*/ 	.short	0x010a
        /*07fa*/ 	.byte	0x3f
	.zero		1


	//   ....[68]....
        /*07fc*/ 	.word	0x00012a80
        /*0800*/ 	.word	0x00000003
        /*0804*/ 	.word	0x00017080
        /*0808*/ 	.short	0x010a
        /*080a*/ 	.byte	0x3f
	.zero		1


	//   ....[69]....
        /*080c*/ 	.word	0x00012aa0
        /*0810*/ 	.word	0x00000005
        /*0814*/ 	.word	0x00017080
        /*0818*/ 	.short	0x010a
        /*081a*/ 	.byte	0x3f
	.zero		1


	//   ....[70]....
        /*081c*/ 	.word	0x00012b10
        /*0820*/ 	.word	0x00000003
        /*0824*/ 	.word	0x00017000
        /*0828*/ 	.short	0x010a
        /*082a*/ 	.byte	0x3f
	.zero		1


	//   ....[71]....
        /*082c*/ 	.word	0x00012b70
        /*0830*/ 	.word	0x00000003
        /*0834*/ 	.word	0x00017030
        /*0838*/ 	.short	0x010a
        /*083a*/ 	.byte	0x3f
	.zero		1


	//   ....[72]....
        /*083c*/ 	.word	0x00012bd0
        /*0840*/ 	.word	0x0000000b
        /*0844*/ 	.word	0x00017030
        /*0848*/ 	.short	0x010a
        /*084a*/ 	.byte	0x3f
	.zero		1


	//   ....[73]....
        /*084c*/ 	.word	0x00012c30
        /*0850*/ 	.word	0x0000000b
        /*0854*/ 	.word	0x00017050
        /*0858*/ 	.short	0x010a
        /*085a*/ 	.byte	0x3f
	.zero		1


	//   ....[74]....
        /*085c*/ 	.word	0x00012c90
        /*0860*/ 	.word	0x00000003
        /*0864*/ 	.word	0x00017030
        /*0868*/ 	.short	0x010a
        /*086a*/ 	.byte	0x3f
	.zero		1


	//   ....[75]....
        /*086c*/ 	.word	0x00012cf0
        /*0870*/ 	.word	0x00000013
        /*0874*/ 	.word	0x00017050
        /*0878*/ 	.short	0x010a
        /*087a*/ 	.byte	0x3f
	.zero		1


	//   ....[76]....
        /*087c*/ 	.word	0x00012d50
        /*0880*/ 	.word	0x0000000d
        /*0884*/ 	.word	0x00017030
        /*0888*/ 	.short	0x010a
        /*088a*/ 	.byte	0x3f
	.zero		1


	//   ....[77]....
        /*088c*/ 	.word	0x00012db0
        /*0890*/ 	.word	0x0000000d
        /*0894*/ 	.word	0x00017050
        /*0898*/ 	.short	0x010a
        /*089a*/ 	.byte	0x3f
	.zero		1


	//   ....[78]....
        /*089c*/ 	.word	0x00012e10
        /*08a0*/ 	.word	0x00000006
        /*08a4*/ 	.word	0x00017050
        /*08a8*/ 	.short	0x010a
        /*08aa*/ 	.byte	0x3f
	.zero		1


	//   ....[79]....
        /*08ac*/ 	.word	0x00012f60
        /*08b0*/ 	.word	0x00000018
        /*08b4*/ 	.word	0x00017080
        /*08b8*/ 	.short	0x010a
        /*08ba*/ 	.byte	0x3f
	.zero		1


	//   ....[80]....
        /*08bc*/ 	.word	0x00012fb0
        /*08c0*/ 	.word	0x00000018
        /*08c4*/ 	.word	0x00017040
        /*08c8*/ 	.short	0x010a
        /*08ca*/ 	.byte	0x3f
	.zero		1


	//   ....[81]....
        /*08cc*/ 	.word	0x000133d0
        /*08d0*/ 	.word	0x00000018
        /*08d4*/ 	.word	0x00017020
        /*08d8*/ 	.short	0x010a
        /*08da*/ 	.byte	0x3f
	.zero		1


	//   ....[82]....
        /*08dc*/ 	.word	0x00013420
        /*08e0*/ 	.word	0x00000004
        /*08e4*/ 	.word	0x00017080
        /*08e8*/ 	.short	0x010a
        /*08ea*/ 	.byte	0x3f
	.zero		1


	//   ....[83]....
        /*08ec*/ 	.word	0x00013470
        /*08f0*/ 	.word	0x00000004
        /*08f4*/ 	.word	0x00017040
        /*08f8*/ 	.short	0x010a
        /*08fa*/ 	.byte	0x3f
	.zero		1


	//   ....[84]....
        /*08fc*/ 	.word	0x000134c0
        /*0900*/ 	.word	0x0000000c
        /*0904*/ 	.word	0x00017070
        /*0908*/ 	.short	0x010a
        /*090a*/ 	.byte	0x3f
	.zero		1


	//   ....[85]....
        /*090c*/ 	.word	0x00013510
        /*0910*/ 	.word	0x0000000c
        /*0914*/ 	.word	0x00017060
        /*0918*/ 	.short	0x010a
        /*091a*/ 	.byte	0x3f
	.zero		1


	//   ....[86]....
        /*091c*/ 	.word	0x00013560
        /*0920*/ 	.word	0x00000002
        /*0924*/ 	.word	0x00017070
        /*0928*/ 	.short	0x010a
        /*092a*/ 	.byte	0x3f
	.zero		1


	//   ....[87]....
        /*092c*/ 	.word	0x000135b0
        /*0930*/ 	.word	0x00000002
        /*0934*/ 	.word	0x00017060
        /*0938*/ 	.short	0x010a
        /*093a*/ 	.byte	0x3f
	.zero		1


	//   ....[88]....
        /*093c*/ 	.word	0x00013600
        /*0940*/ 	.word	0x00000007
        /*0944*/ 	.word	0x00017020
        /*0948*/ 	.short	0x010a
        /*094a*/ 	.byte	0x3f
	.zero		1


	//   ....[89]....
        /*094c*/ 	.word	0x00013650
        /*0950*/ 	.word	0x00000005
        /*0954*/ 	.word	0x00000000
        /*0958*/ 	.short	0x010a
        /*095a*/ 	.byte	0x3f
	.zero		1


	//   ....[90]....
        /*095c*/ 	.word	0x000136a0
        /*0960*/ 	.word	0x00000003
        /*0964*/ 	.word	0x00000000
        /*0968*/ 	.short	0x010a
        /*096a*/ 	.byte	0x3f
	.zero		1


	//   ....[91]....
        /*096c*/ 	.word	0x000136f0
        /*0970*/ 	.word	0x00000003
        /*0974*/ 	.word	0x00017060
        /*0978*/ 	.short	0x010a
        /*097a*/ 	.byte	0x3f
	.zero		1


	//   ....[92]....
        /*097c*/ 	.word	0x00013740
        /*0980*/ 	.word	0x00000005
        /*0984*/ 	.word	0x00017060
        /*0988*/ 	.short	0x010a
        /*098a*/ 	.byte	0x3f
	.zero		1


	//   ....[93]....
        /*098c*/ 	.word	0x00013790
        /*0990*/ 	.word	0x00000003
        /*0994*/ 	.word	0x00017080
        /*0998*/ 	.short	0x010a
        /*099a*/ 	.byte	0x3f
	.zero		1


	//----- nvinfo : EIATTR_NUM_MBARRIERS
	.align		4
.L_1217:
        /*099c*/ 	.byte	0x03, 0x38
        /*099e*/ 	.short	0x0016


	//----- nvinfo : EIATTR_EXIT_INSTR_OFFSETS
	.align		4
        /*09a0*/ 	.byte	0x04, 0x1c
        /*09a2*/ 	.short	(.L_1219 - .L_1218)


	//   ....[0]....
.L_1218:
        /*09a4*/ 	.word	0x00012af0


	//----- nvinfo : EIATTR_MAX_THREADS
	.align		4
.L_1219:
        /*09a8*/ 	.byte	0x04, 0x05
        /*09aa*/ 	.short	(.L_1221 - .L_1220)
.L_1220:
        /*09ac*/ 	.word	0x00000200
        /*09b0*/ 	.word	0x00000001
        /*09b4*/ 	.word	0x00000001


	//----- nvinfo : EIATTR_CRS_STACK_SIZE
	.align		4
.L_1221:
        /*09b8*/ 	.byte	0x04, 0x1e
        /*09ba*/ 	.short	(.L_1223 - .L_1222)
.L_1222:
        /*09bc*/ 	.word	0x00000000


	//----- nvinfo : EIATTR_CBANK_PARAM_SIZE
	.align		4
.L_1223:
        /*09c0*/ 	.byte	0x03, 0x19
        /*09c2*/ 	.short	0x0a70


	//----- nvinfo : EIATTR_PARAM_CBANK
	.align		4
        /*09c4*/ 	.byte	0x04, 0x0a
        /*09c6*/ 	.short	(.L_1225 - .L_1224)
	.align		4
.L_1224:
        /*09c8*/ 	.word	index@(.nv.constant0._ZN7cutlass13device_kernelIN5flash11enable_sm90INS1_16FlashAttnFwdSm90INS1_25CollectiveMainloopFwdSm90ILi2EN4cute5tupleIJNS5_1CILi1EEES8_S8_EEENS6_IJNS7_ILi192EEENS7_ILi128EEENS7_ILi96EEEEEELi96ENS_12float_e4m3_tEfNS_4arch4Sm90ELb0ELb1ELb0ELb0ELb0ELb0ELb0ELb1ELb1ELb1ELb1ELb0EEENS1_21CollectiveEpilogueFwdINS6_IJSA_SC_SB_EEES9_NS_10bfloat16_tESG_Li384ELb0ELb1ELb1ELb1EEENS1_19SingleTileSchedulerILb0ELb1ELb1ELi192EEEEEEEEEvNT_6ParamsE)
        /*09cc*/ 	.short	0x0210
        /*09ce*/ 	.short	0x0a70


	//----- nvinfo : EIATTR_SW_WAR
	.align		4
.L_1225:
        /*09d0*/ 	.byte	0x04, 0x36
        /*09d2*/ 	.short	(.L_1227 - .L_1226)
.L_1226:
        /*09d4*/ 	.word	0x00000008
.L_1227:


//--------------------- .nv.info._ZN7cutlass13device_kernelIN5flash11enable_sm90INS1_16FlashAttnFwdSm90INS1_25CollectiveMainloopFwdSm90ILi2EN4cute5tupleIJNS5_1CILi1EEES8_S8_EEENS6_IJNS7_ILi192EEENS7_ILi128EEENS7_ILi96EEEEEELi96ENS_12float_e4m3_tEfNS_4arch4Sm90ELb0ELb1ELb0ELb1ELb0ELb0ELb0ELb1ELb1ELb1ELb1ELb0EEENS1_21CollectiveEpilogueFwdINS6_IJSA_SC_SB_EEES9_NS_10bfloat16_tESG_Li384ELb1ELb1ELb1ELb1EEENS1_36VarlenDynamicPersistentTileSchedulerILi192ELi128ELi384ELi128ELb1ELb1ELb1ELb1ELb0ELb1EEEEEEEEEvNT_6ParamsE --------------------------
	.section	.nv.info._ZN7cutlass13device_kernelIN5flash11enable_sm90INS1_16FlashAttnFwdSm90INS1_25CollectiveMainloopFwdSm90ILi2EN4cute5tupleIJNS5_1CILi1EEES8_S8_EEENS6_IJNS7_ILi192EEENS7_ILi128EEENS7_ILi96EEEEEELi96ENS_12float_e4m3_tEfNS_4arch4Sm90ELb0ELb1ELb0ELb1ELb0ELb0ELb0ELb1ELb1ELb1ELb1ELb0EEENS1_21CollectiveEpilogueFwdINS6_IJSA_SC_SB_EEES9_NS_10bfloat16_tESG_Li384ELb1ELb1ELb1ELb1EEENS1_36VarlenDynamicPersistentTileSchedulerILi192ELi128ELi384ELi128ELb1ELb1ELb1ELb1ELb0ELb1EEEEEEEEEvNT_6ParamsE,"",@"SHT_CUDA_INFO"
	.sectionflags	@""
	.align	4


	//----- nvinfo : EIATTR_CUDA_API_VERSION
	.align		4
        /*0000*/ 	.byte	0x04, 0x37
        /*0002*/ 	.short	(.L_1229 - .L_1228)
.L_1228:
        /*0004*/ 	.word	0x00000082


	//----- nvinfo : EIATTR_KPARAM_INFO
	.align		4
.L_1229:
        /*0008*/ 	.byte	0x04, 0x17
        /*000a*/ 	.short	(.L_1231 - .L_1230)
.L_1230:
        /*000c*/ 	.word	0x00000000
        /*0010*/ 	.short	0x0000
        /*0012*/ 	.short	0x0070
        /*0014*/ 	.byte	0x00, 0xf0, 0x01, 0x2a


	//----- nvinfo : EIATTR_SPARSE_MMA_MASK
	.align		4
.L_1231:
        /*0018*/ 	.byte	0x03, 0x50
        /*001a*/ 	.short	0x0000


	//----- nvinfo : EIATTR_MAXREG_COUNT
	.align		4
        /*001c*/ 	.byte	0x03, 0x1b
        /*001e*/ 	.short	0x0080


	//----- nvinfo : EIATTR_NUM_BARRIERS
	.align		4
        /*0020*/ 	.byte	0x02, 0x4c
        /*0022*/ 	.byte	0x09
	.zero		1


	//----- nvinfo : EIATTR_EXTERNS
	.align		4
        /*0024*/ 	.byte	0x04, 0x0f
        /*0026*/ 	.short	(.L_1233 - .L_1232)


	//   ....[0]....
	.align		4
.L_1232:
        /*0028*/ 	.word	index@(__assertfail)


	//----- nvinfo : EIATTR_ANNOTATIONS
	.align		4
.L_1233:
        /*002c*/ 	.byte	0x04, 0x55
        /*002e*/ 	.short	(.L_1235 - .L_1234)


	//   ....[0]....
.L_1234:
        /* <DEDUP_REMOVED lines=28> */


	//----- nvinfo : EIATTR_MERCURY_ISA_VERSION
	.align		4
.L_1235:
        /*01d8*/ 	.byte	0x03, 0x5f
        /*01da*/ 	.short	0x0101


	//----- nvinfo : EIATTR_UNUSED_LOAD_BYTE_OFFSET
	.align		4
        /*01dc*/ 	.byte	0x04, 0x44
        /*01de*/ 	.short	(.L_1237 - .L_1236)


	//   ....[0]....
.L_1236:
        /*01e0*/ 	.word	0x00000a00
        /*01e4*/ 	.word	0x0000fff0


	//   ....[1]....
        /*01e8*/ 	.word	0x0000d6c0
        /*01ec*/ 	.word	0x0000fff0


	//----- nvinfo : EIATTR_INT_WARP_WIDE_INSTR_OFFSETS
	.align		4
.L_1237:
        /*01f0*/ 	.byte	0x04, 0x31
        /*01f2*/ 	.short	(.L_1239 - .L_1238)


	//   ....[0]....
.L_1238:
        /*01f4*/ 	.word	0x00000130


	//   ....[1]....
        /*01f8*/ 	.word	0x00000170


	//   ....[2]....
        /*01fc*/ 	.word	0x000001e0


	//   ....[3]....
        /*0200*/ 	.word	0x00012af0


	//   ....[4]....
        /*0204*/ 	.word	0x00012b80


	//   ....[5]....
        /*0208*/ 	.word	0x00015600


	//   ....[6]....
        /*020c*/ 	.word	0x00015690


	//----- nvinfo : EIATTR_COOP_GROUP_MASK_REGIDS
	.align		4
.L_1239:
        /*0210*/ 	.byte	0x04, 0x29
        /*0212*/ 	.short	(.L_1241 - .L_1240)


	//   ....[0]....
.L_1240:
        /*0214*/ 	.word	0xffffffff


	//   ....[1]....
        /*0218*/ 	.word	0xffffffff


	//   ....[2]....
        /*021c*/ 	.word	0xffffffff


	//   ....[3]....
        /*0220*/ 	.word	0xffffffff


	//   ....[4]....
        /*0224*/ 	.word	0xffffffff


	//   ....[5]....
        /*0228*/ 	.word	0xffffffff


	//   ....[6]....
        /*022c*/ 	.word	0xffffffff


	//   ....[7]....
        /*0230*/ 	.word	0xffffffff


	//   ....[8]....
        /*0234*/ 	.word	0xffffffff


	//   ....[9]....
        /*0238*/ 	.word	0xffffffff


	//   ....[10]....
        /*023c*/ 	.word	0xffffffff


	//   ....[11]....
        /*0240*/ 	.word	0xffffffff


	//   ....[12]....
        /*0244*/ 	.word	0xffffffff


	//   ....[13]....
        /*0248*/ 	.word	0xffffffff


	//   ....[14]....
        /*024c*/ 	.word	0xffffffff


	//   ....[15]....
        /*0250*/ 	.word	0xffffffff


	//   ....[16]....
        /*0254*/ 	.word	0xffffffff


	//   ....[17]....
        /*0258*/ 	.word	0xffffffff


	//   ....[18]....
        /*025c*/ 	.word	0xffffffff


	//   ....[19]....
        /*0260*/ 	.word	0xffffffff


	//   ....[20]....
        /*0264*/ 	.word	0xffffffff


	//   ....[21]....
        /*0268*/ 	.word	0xffffffff


	//   ....[22]....
        /*026c*/ 	.word	0xffffffff


	//   ....[23]....
        /*0270*/ 	.word	0xffffffff


	//   ....[24]....
        /*0274*/ 	.word	0xffffffff


	//   ....[25]....
        /*0278*/ 	.word	0xffffffff


	//   ....[26]....
        /*027c*/ 	.word	0xffffffff


	//   ....[27]....
        /*0280*/ 	.word	0xffffffff


	//   ....[28]....
        /*0284*/ 	.word	0xffffffff


	//   ....[29]....
        /*0288*/ 	.word	0xffffffff


	//   ....[30]....
        /*028c*/ 	.word	0xffffffff


	//   ....[31]....
        /*0290*/ 	.word	0xffffffff


	//   ....[32]....
        /*0294*/ 	.word	0xffffffff


	//   ....[33]....
        /*0298*/ 	.word	0xffffffff


	//   ....[34]....
        /*029c*/ 	.word	0xffffffff


	//   ....[35]....
        /*02a0*/ 	.word	0xffffffff


	//   ....[36]....
        /*02a4*/ 	.word	0xffffffff


	//   ....[37]....
        /*02a8*/ 	.word	0xffffffff


	//   ....[38]....
        /*02ac*/ 	.word	0xffffffff


	//   ....[39]....
        /*02b0*/ 	.word	0xffffffff


	//   ....[40]....
        /*02b4*/ 	.word	0xffffffff


	//   ....[41]....
        /*02b8*/ 	.word	0xffffffff


	//   ....[42]....
        /*02bc*/ 	.word	0xffffffff


	//   ....[43]....
        /*02c0*/ 	.word	0xffffffff


	//   ....[44]....
        /*02c4*/ 	.word	0xffffffff


	//   ....[45]....
        /*02c8*/ 	.word	0xffffffff


	//   ....[46]....
        /*02cc*/ 	.word	0xffffffff


	//   ....[47]....
        /*02d0*/ 	.word	0xffffffff


	//   ....[48]....
        /*02d4*/ 	.word	0xffffffff


	//   ....[49]....
        /*02d8*/ 	.word	0xffffffff


	//   ....[50]....
        /*02dc*/ 	.word	0xffffffff


	//   ....[51]....
        /*02e0*/ 	.word	0xffffffff


	//   ....[52]....
        /*02e4*/ 	.word	0xffffffff


	//   ....[53]....
        /*02e8*/ 	.word	0xffffffff


	//   ....[54]....
        /*02ec*/ 	.word	0xffffffff


	//   ....[55]....
        /*02f0*/ 	.word	0xffffffff


	//   ....[56]....
        /*02f4*/ 	.word	0xffffffff


	//   ....[57]....
        /*02f8*/ 	.word	0xffffffff


	//   ....[58]....
        /*02fc*/ 	.word	0xffffffff


	//   ....[59]....
        /*0300*/ 	.word	0xffffffff


	//   ....[60]....
        /*0304*/ 	.word	0xffffffff


	//   ....[61]....
        /*0308*/ 	.word	0xffffffff


	//   ....[62]....
        /*030c*/ 	.word	0xffffffff


	//   ....[63]....
        /*0310*/ 	.word	0xffffffff


	//   ....[64]....
        /*0314*/ 	.word	0xffffffff


	//   ....[65]....
        /*0318*/ 	.word	0xffffffff


	//   ....[66]....
        /*031c*/ 	.word	0xffffffff


	//   ....[67]....
        /*0320*/ 	.word	0xffffffff


	//   ....[68]....
        /*0324*/ 	.word	0xffffffff


	//   ....[69]....
        /*0328*/ 	.word	0xffffffff


	//   ....[70]....
        /*032c*/ 	.word	0xffffffff


	//   ....[71]....
        /*0330*/ 	.word	0xffffffff


	//   ....[72]....
        /*0334*/ 	.word	0xffffffff


	//   ....[73]....
        /*0338*/ 	.word	0xffffffff


	//   ....[74]....
        /*033c*/ 	.word	0xffffffff


	//   ....[75]....
        /*0340*/ 	.word	0xffffffff


	//   ....[76]....
        /*0344*/ 	.word	0xffffffff


	//   ....[77]....
        /*0348*/ 	.word	0xffffffff


	//   ....[78]....
        /*034c*/ 	.word	0xffffffff


	//   ....[79]....
        /*0350*/ 	.word	0xffffffff


	//   ....[80]....
        /*0354*/ 	.word	0xffffffff


	//   ....[81]....
        /*0358*/ 	.word	0xffffffff


	//   ....[82]....
        /*035c*/ 	.word	0xffffffff


	//   ....[83]....
        /*0360*/ 	.word	0xffffffff


	//   ....[84]....
        /*0364*/ 	.word	0xffffffff


	//   ....[85]....
        /*0368*/ 	.word	0xffffffff


	//   ....[86]....
        /*036c*/ 	.word	0xffffffff


	//   ....[87]....
        /*0370*/ 	.word	0xffffffff


	//   ....[88]....
        /*0374*/ 	.word	0xffffffff


	//   ....[89]....
        /*0378*/ 	.word	0xffffffff


	//   ....[90]....
        /*037c*/ 	.word	0xffffffff


	//   ....[91]....
        /*0380*/ 	.word	0xffffffff


	//   ....[92]....
        /*0384*/ 	.word	0xffffffff


	//   ....[93]....
        /*0388*/ 	.word	0xffffffff


	//   ....[94]....
        /*038c*/ 	.word	0xffffffff


	//   ....[95]....
        /*0390*/ 	.word	0xffffffff


	//   ....[96]....
        /*0394*/ 	.word	0xffffffff


	//   ....[97]....
        /*0398*/ 	.word	0xffffffff


	//   ....[98]....
        /*039c*/ 	.word	0xffffffff


	//   ....[99]....
        /*03a0*/ 	.word	0xffffffff


	//   ....[100]....
        /*03a4*/ 	.word	0xffffffff


	//   ....[101]....
        /*03a8*/ 	.word	0xffffffff


	//   ....[102]....
        /*03ac*/ 	.word	0xffffffff


	//   ....[103]....
        /*03b0*/ 	.word	0xffffffff


	//   ....[104]....
        /*03b4*/ 	.word	0xffffffff


	//   ....[105]....
        /*03b8*/ 	.word	0xffffffff


	//   ....[106]....
        /*03bc*/ 	.word	0xffffffff


	//   ....[107]....
        /*03c0*/ 	.word	0xffffffff


	//   ....[108]....
        /*03c4*/ 	.word	0xffffffff


	//   ....[109]....
        /*03c8*/ 	.word	0xffffffff


	//   ....[110]....
        /*03cc*/ 	.word	0xffffffff


	//   ....[111]....
        /*03d0*/ 	.word	0xffffffff


	//   ....[112]....
        /*03d4*/ 	.word	0xffffffff


	//   ....[113]....
        /*03d8*/ 	.word	0xffffffff


	//   ....[114]....
        /*03dc*/ 	.word	0xffffffff


	//   ....[115]....
        /*03e0*/ 	.word	0xffffffff


	//   ....[116]....
        /*03e4*/ 	.word	0xffffffff


	//   ....[117]....
        /*03e8*/ 	.word	0xffffffff


	//   ....[118]....
        /*03ec*/ 	.word	0xffffffff


	//   ....[119]....
        /*03f0*/ 	.word	0xffffffff


	//   ....[120]....
        /*03f4*/ 	.word	0xffffffff


	//   ....[121]....
        /*03f8*/ 	.word	0xffffffff


	//   ....[122]....
        /*03fc*/ 	.word	0xffffffff


	//   ....[123]....
        /*0400*/ 	.word	0xffffffff


	//   ....[124]....
        /*0404*/ 	.word	0xffffffff


	//   ....[125]....
        /*0408*/ 	.word	0xffffffff


	//   ....[126]....
        /*040c*/ 	.word	0xffffffff


	//   ....[127]....
        /*0410*/ 	.word	0xffffffff


	//   ....[128]....
        /*0414*/ 	.word	0xffffffff


	//   ....[129]....
        /*0418*/ 	.word	0xffffffff


	//   ....[130]....
        /*041c*/ 	.word	0xffffffff


	//   ....[131]....
        /*0420*/ 	.word	0xffffffff


	//   ....[132]....
        /*0424*/ 	.word	0xffffffff


	//   ....[133]....
        /*0428*/ 	.word	0xffffffff


	//   ....[134]....
        /*042c*/ 	.word	0xffffffff


	//   ....[135]....
        /*0430*/ 	.word	0xffffffff


	//   ....[136]....
        /*0434*/ 	.word	0xffffffff


	//   ....[137]....
        /*0438*/ 	.word	0xffffffff


	//   ....[138]....
        /*043c*/ 	.word	0xffffffff


	//   ....[139]....
        /*0440*/ 	.word	0xffffffff


	//   ....[140]....
        /*0444*/ 	.word	0xffffffff


	//   ....[141]....
        /*0448*/ 	.word	0x0500000f


	//   ....[142]....
        /*044c*/ 	.word	0x0500000f


	//   ....[143]....
        /*0450*/ 	.word	0x0500000f


	//   ....[144]....
        /*0454*/ 	.word	0x0500000f


	//   ....[145]....
        /*0458*/ 	.word	0x0500000f


	//   ....[146]....
        /*045c*/ 	.word	0x0500000f


	//   ....[147]....
        /*0460*/ 	.word	0x0500000f


	//   ....[148]....
        /*0464*/ 	.word	0x0500000f


	//----- nvinfo : EIATTR_COOP_GROUP_INSTR_OFFSETS
	.align		4
.L_1241:
        /*0468*/ 	.byte	0x04, 0x28
        /*046a*/ 	.short	(.L_1243 - .L_1242)


	//   ....[0]....
.L_1242:
        /*046c*/ 	.word	0x00000060


	//   ....[1]....
        /*0470*/ 	.word	0x00000140


	//   ....[2]....
        /*0474*/ 	.word	0x00000190


	//   ....[3]....
        /*0478*/ 	.word	0x000003c0


	//   ....[4]....
        /*047c*/ 	.word	0x00000520


	//   ....[5]....
        /*0480*/ 	.word	0x00000640


	//   ....[6]....
        /*0484*/ 	.word	0x000007a0


	//   ....[7]....
        /*0488*/ 	.word	0x000020c0


	//   ....[8]....
        /*048c*/ 	.word	0x00002640


	//   ....[9]....
        /*0490*/ 	.word	0x00003440


	//   ....[10]....
        /*0494*/ 	.word	0x00003bb0


	//   ....[11]....
        /*0498*/ 	.word	0x00003cc0


	//   ....[12]....
        /*049c*/ 	.word	0x00004610


	//   ....[13]....
        /*04a0*/ 	.word	0x00004690


	//   ....[14]....
        /*04a4*/ 	.word	0x00005b00


	//   ....[15]....
        /*04a8*/ 	.word	0x00005d30


	//   ....[16]....
        /*04ac*/ 	.word	0x00006900


	//   ....[17]....
        /*04b0*/ 	.word	0x00006a00


	//   ....[18]....
        /*04b4*/ 	.word	0x000072c0


	//   ....[19]....
        /*04b8*/ 	.word	0x00007320


	//   ....[20]....
        /*04bc*/ 	.word	0x00008c80


	//   ....[21]....
        /*04c0*/ 	.word	0x00008cb0


	//   ....[22]....
        /*04c4*/ 	.word	0x00008d10


	//   ....[23]....
        /*04c8*/ 	.word	0x00008d20


	//   ....[24]....
        /*04cc*/ 	.word	0x0000a5f0


	//   ....[25]....
        /*04d0*/ 	.word	0x0000a820


	//   ....[26]....
        /*04d4*/ 	.word	0x0000b3e0


	//   ....[27]....
        /*04d8*/ 	.word	0x0000b4e0


	//   ....[28]....
        /*04dc*/ 	.word	0x0000be00


	//   ....[29]....
        /*04e0*/ 	.word	0x0000be60


	//   ....[30]....
        /*04e4*/ 	.word	0x0000d000


	//   ....[31]....
        /*04e8*/ 	.word	0x0000d020


	//   ....[32]....
        /*04ec*/ 	.word	0x0000d090


	//   ....[33]....
        /*04f0*/ 	.word	0x0000d0a0


	//   ....[34]....
        /*04f4*/ 	.word	0x0000db40


	//   ....[35]....
        /*04f8*/ 	.word	0x0000db50


	//   ....[36]....
        /*04fc*/ 	.word	0x0000db60


	//   ....[37]....
        /*0500*/ 	.word	0x0000db80


	//   ....[38]....
        /*0504*/ 	.word	0x0000dbb0


	//   ....[39]....
        /*0508*/ 	.word	0x0000dc10


	//   ....[40]....
        /*050c*/ 	.word	0x0000dc50


	//   ....[41]....
        /*0510*/ 	.word	0x0000dc90


	//   ....[42]....
        /*0514*/ 	.word	0x0000dcc0


	//   ....[43]....
        /*0518*/ 	.word	0x0000dcf0


	//   ....[44]....
        /*051c*/ 	.word	0x0000dd20


	//   ....[45]....
        /*0520*/ 	.word	0x0000dd50


	//   ....[46]....
        /*0524*/ 	.word	0x0000dda0


	//   ....[47]....
        /*0528*/ 	.word	0x0000ddd0


	//   ....[48]....
        /*052c*/ 	.word	0x0000de00


	//   ....[49]....
        /*0530*/ 	.word	0x0000de30


	//   ....[50]....
        /*0534*/ 	.word	0x0000de60


	//   ....[51]....
        /*0538*/ 	.word	0x0000de90


	//   ....[52]....
        /*053c*/ 	.word	0x0000dec0


	//   ....[53]....
        /*0540*/ 	.word	0x0000def0


	//   ....[54]....
        /*0544*/ 	.word	0x0000df20


	//   ....[55]....
        /*0548*/ 	.word	0x0000df50


	//   ....[56]....
        /*054c*/ 	.word	0x0000df70


	//   ....[57]....
        /*0550*/ 	.word	0x0000df80


	//   ....[58]....
        /*0554*/ 	.word	0x0000df90


	//   ....[59]....
        /*0558*/ 	.word	0x0000dfc0


	//   ....[60]....
        /*055c*/ 	.word	0x0000dff0


	//   ....[61]....
        /*0560*/ 	.word	0x0000e010


	//   ....[62]....
        /*0564*/ 	.word	0x0000e040


	//   ....[63]....
        /*0568*/ 	.word	0x0000e060


	//   ....[64]....
        /*056c*/ 	.word	0x0000e070


	//   ....[65]....
        /*0570*/ 	.word	0x0000e080


	//   ....[66]....
        /*0574*/ 	.word	0x0000e090


	//   ....[67]....
        /*0578*/ 	.word	0x0000e0a0


	//   ....[68]....
        /*057c*/ 	.word	0x0000e0b0


	//   ....[69]....
        /*0580*/ 	.word	0x0000e0c0


	//   ....[70]....
        /*0584*/ 	.word	0x0000e0d0


	//   ....[71]....
        /*0588*/ 	.word	0x0000e0e0


	//   ....[72]....
        /*058c*/ 	.word	0x0000e0f0


	//   ....[73]....
        /*0590*/ 	.word	0x0000e110


	//   ....[74]....
        /*0594*/ 	.word	0x0000e120


	//   ....[75]....
        /*0598*/ 	.word	0x0000e150


	//   ....[76]....
        /*059c*/ 	.word	0x0000e180


	//   ....[77]....
        /*05a0*/ 	.word	0x0000e1b0


	//   ....[78]....
        /*05a4*/ 	.word	0x0000e1e0


	//   ....[79]....
        /*05a8*/ 	.word	0x0000e210


	//   ....[80]....
        /*05ac*/ 	.word	0x0000e220


	//   ....[81]....
        /*05b0*/ 	.word	0x0000e240


	//   ....[82]....
        /*05b4*/ 	.word	0x0000ea30


	//   ....[83]....
        /*05b8*/ 	.word	0x0000ea40


	//   ....[84]....
        /*05bc*/ 	.word	0x0000ea50


	//   ....[85]....
        /*05c0*/ 	.word	0x0000ea90


	//   ....[86]....
        /*05c4*/ 	.word	0x0000f160


	//   ....[87]....
        /*05c8*/ 	.word	0x0000f190


	//   ....[88]....
        /*05cc*/ 	.word	0x0000f2b0


	//   ....[89]....
        /*05d0*/ 	.word	0x0000f2d0


	//   ....[90]....
        /*05d4*/ 	.word	0x0000f7f0


	//   ....[91]....
        /*05d8*/ 	.word	0x0000f830


	//   ....[92]....
        /*05dc*/ 	.word	0x0000fb80


	//   ....[93]....
        /*05e0*/ 	.word	0x0000fb90


	//   ....[94]....
        /*05e4*/ 	.word	0x00010810


	//   ....[95]....
        /*05e8*/ 	.word	0x00010820


	//   ....[96]....
        /*05ec*/ 	.word	0x00010920


	//   ....[97]....
        /*05f0*/ 	.word	0x00010940


	//   ....[98]....
        /*05f4*/ 	.word	0x00010ad0


	//   ....[99]....
        /*05f8*/ 	.word	0x00010d00


	//   ....[100]....
        /*05fc*/ 	.word	0x00010d30


	//   ....[101]....
        /*0600*/ 	.word	0x00010d60


	//   ....[102]....
        /*0604*/ 	.word	0x00010d90


	//   ....[103]....
        /*0608*/ 	.word	0x00010dc0


	//   ....[104]....
        /*060c*/ 	.word	0x00010e00


	//   ....[105]....
        /*0610*/ 	.word	0x00010fa0


	//   ....[106]....
        /*0614*/ 	.word	0x00010fd0


	//   ....[107]....
        /*0618*/ 	.word	0x00011000


	//   ....[108]....
        /*061c*/ 	.word	0x00011030


	//   ....[109]....
        /*0620*/ 	.word	0x00011060


	//   ....[110]....
        /*0624*/ 	.word	0x00011090


	//   ....[111]....
        /*0628*/ 	.word	0x00011120


	//   ....[112]....
        /*062c*/ 	.word	0x00011180


	//   ....[113]....
        /*0630*/ 	.word	0x00011190


	//   ....[114]....
        /*0634*/ 	.word	0x000111e0


	//   ....[115]....
        /*0638*/ 	.word	0x00013260


	//   ....[116]....
        /*063c*/ 	.word	0x000140f0


	//   ....[117]....
        /*0640*/ 	.word	0x00014100


	//   ....[118]....
        /*0644*/ 	.word	0x00014110


	//   ....[119]....
        /*0648*/ 	.word	0x00014130


	//   ....[120]....
        /*064c*/ 	.word	0x00014150


	//   ....[121]....
        /*0650*/ 	.word	0x00014260


	//   ....[122]....
        /*0654*/ 	.word	0x00015f20


	//   ....[123]....
        /*0658*/ 	.word	0x00015f40


	//   ....[124]....
        /*065c*/ 	.word	0x00015f70


	//   ....[125]....
        /*0660*/ 	.word	0x00015f80


	//   ....[126]....
        /*0664*/ 	.word	0x00015fb0


	//   ....[127]....
        /*0668*/ 	.word	0x00015ff0


	//   ....[128]....
        /*066c*/ 	.word	0x00016020


	//   ....[129]....
        /*0670*/ 	.word	0x00016060


	//   ....[130]....
        /*0674*/ 	.word	0x000161c0


	//   ....[131]....
        /*0678*/ 	.word	0x000161f0


	//   ....[132]....
        /*067c*/ 	.word	0x00016230


	//   ....[133]....
        /*0680*/ 	.word	0x00016260


	//   ....[134]....
        /*0684*/ 	.word	0x00016290


	//   ....[135]....
        /*0688*/ 	.word	0x000162c0


	//   ....[136]....
        /*068c*/ 	.word	0x00016340


	//   ....[137]....
        /*0690*/ 	.word	0x00016390


	//   ....[138]....
        /*0694*/ 	.word	0x000163a0


	//   ....[139]....
        /*0698*/ 	.word	0x000163e0


	//   ....[140]....
        /*069c*/ 	.word	0x00016ea0


	//   ....[141]....
        /*06a0*/ 	.word	0x00017530


	//   ....[142]....
        /*06a4*/ 	.word	0x00017720


	//   ....[143]....
        /*06a8*/ 	.word	0x00017770


	//   ....[144]....
        /*06ac*/ 	.word	0x000177d0


	//   ....[145]....
        /*06b0*/ 	.word	0x00017870


	//   ....[146]....
        /*06b4*/ 	.word	0x00017930


	//   ....[147]....
        /*06b8*/ 	.word	0x000179b0


	//   ....[148]....
        /*06bc*/ 	.word	0x00017d70


	//----- nvinfo : EIATTR_REG_RECONFIG
	.align		4
.L_1243:
        /*06c0*/ 	.byte	0x01, 0x54
	.zero		2


	//----- nvinfo : EIATTR_SYSCALL_OFFSETS
	.align		4
        /*06c4*/ 	.byte	0x04, 0x46
        /*06c6*/ 	.short	(.L_1245 - .L_1244)


	//   ....[0]....
.L_1244:
        /*06c8*/ 	.word	0x00002270


	//   ....[1]....
        /*06cc*/ 	.word	0x00012cf0


	//   ....[2]....
        /*06d0*/ 	.word	0x00012e60


	//   ....[3]....
        /*06d4*/ 	.word	0x00012fb0


	//   ....[4]....
        /*06d8*/ 	.word	0x000130f0


	//   ....[5]....
        /*06dc*/ 	.word	0x00013bb0


	//----- nvinfo : EIATTR_MBARRIER_INSTR_OFFSETS
	.align		4
.L_1245:
        /*06e0*/ 	.byte	0x04, 0x39
        /*06e2*/ 	.short	(.L_1247 - .L_1246)


	//   ....[0]....
.L_1246:
        /*06e4*/ 	.word	0x00000270
        /*06e8*/ 	.word	0x000000ff
        /*06ec*/ 	.word	0x00019c00
        /*06f0*/ 	.short	0x0100
        /*06f2*/ 	.byte	0x08
	.zero		1


	//   ....[1]....
        /*06f4*/ 	.word	0x00000280
        /*06f8*/ 	.word	0x000000ff
        /*06fc*/ 	.word	0x00019c20
        /*0700*/ 	.short	0x0100
        /*0702*/ 	.byte	0x08
	.zero		1


	//   ....[2]....
        /*0704*/ 	.word	0x00000370
        /*0708*/ 	.word	0x000000ff
        /*070c*/ 	.word	0x00019c30
        /*0710*/ 	.short	0x0100
        /*0712*/ 	.byte	0x08
	.zero		1


	//   ....[3]....
        /*0714*/ 	.word	0x00000380
        /*0718*/ 	.word	0x000000ff
        /*071c*/ 	.word	0x00019c40
        /*0720*/ 	.short	0x0100
        /*0722*/ 	.byte	0x08
	.zero		1


	//   ....[4]....
        /*0724*/ 	.word	0x00000390
        /*0728*/ 	.word	0x000000ff
        /*072c*/ 	.word	0x00019c38
        /*0730*/ 	.short	0x0100
        /*0732*/ 	.byte	0x08
	.zero		1


	//   ....[5]....
        /*0734*/ 	.word	0x000003a0
        /*0738*/ 	.word	0x000000ff
        /*073c*/ 	.word	0x00019c48
        /*0740*/ 	.short	0x0100
        /*0742*/ 	.byte	0x08
	.zero		1


	//   ....[6]....
        /*0744*/ 	.word	0x000004d0
        /*0748*/ 	.word	0x000000ff
        /*074c*/ 	.word	0x00019c50
        /*0750*/ 	.short	0x0100
        /*0752*/ 	.byte	0x08
	.zero		1


	//   ....[7]....
        /*0754*/ 	.word	0x000004e0
        /*0758*/ 	.word	0x000000ff
        /*075c*/ 	.word	0x00019c60
        /*0760*/ 	.short	0x0100
        /*0762*/ 	.byte	0x08
	.zero		1


	//   ....[8]....
        /*0764*/ 	.word	0x000004f0
        /*0768*/ 	.word	0x000000ff
        /*076c*/ 	.word	0x00019c58
        /*0770*/ 	.short	0x0100
        /*0772*/ 	.byte	0x08
	.zero		1


	//   ....[9]....
        /*0774*/ 	.word	0x00000500
        /*0778*/ 	.word	0x000000ff
        /*077c*/ 	.word	0x00019c68
        /*0780*/ 	.short	0x0100
        /*0782*/ 	.byte	0x08
	.zero		1


	//   ....[10]....
        /*0784*/ 	.word	0x000005f0
        /*0788*/ 	.word	0x000000ff
        /*078c*/ 	.word	0x00019c70
        /*0790*/ 	.short	0x0100
        /*0792*/ 	.byte	0x06
	.zero		1


	//   ....[11]....
        /*0794*/ 	.word	0x00000600
        /*0798*/ 	.word	0x000000ff
        /*079c*/ 	.word	0x00019c80
        /*07a0*/ 	.short	0x0100
        /*07a2*/ 	.byte	0x06
	.zero		1


	//   ....[12]....
        /*07a4*/ 	.word	0x00000610
        /*07a8*/ 	.word	0x000000ff
        /*07ac*/ 	.word	0x00019c78
        /*07b0*/ 	.short	0x0100
        /*07b2*/ 	.byte	0x06
	.zero		1


	//   ....[13]....
        /*07b4*/ 	.word	0x00000620
        /*07b8*/ 	.word	0x000000ff
        /*07bc*/ 	.word	0x00019c88
        /*07c0*/ 	.short	0x0100
        /*07c2*/ 	.byte	0x06
	.zero		1


	//   ....[14]....
        /*07c4*/ 	.word	0x00000750
        /*07c8*/ 	.word	0x000000ff
        /*07cc*/ 	.word	0x00019c90
        /*07d0*/ 	.short	0x0100
        /*07d2*/ 	.byte	0x08
	.zero		1


	//   ....[15]....
        /*07d4*/ 	.word	0x00000760
        /*07d8*/ 	.word	0x000000ff
        /*07dc*/ 	.word	0x00019ca0
        /*07e0*/ 	.short	0x0100
        /*07e2*/ 	.byte	0x08
	.zero		1


	//   ....[16]....
        /*07e4*/ 	.word	0x00000770
        /*07e8*/ 	.word	0x000000ff
        /*07ec*/ 	.word	0x00019c98
        /*07f0*/ 	.short	0x0100
        /*07f2*/ 	.byte	0x08
	.zero		1


	//   ....[17]....
        /*07f4*/ 	.word	0x00000780
        /*07f8*/ 	.word	0x000000ff
        /*07fc*/ 	.word	0x00019ca8
        /*0800*/ 	.short	0x0100
        /*0802*/ 	.byte	0x08
	.zero		1


	//   ....[18]....
        /*0804*/ 	.word	0x000008b0
        /*0808*/ 	.word	0x000000ff
        /*080c*/ 	.word	0x00019cb0
        /*0810*/ 	.short	0x0100
        /*0812*/ 	.byte	0x08
	.zero		1


	//   ....[19]....
        /*0814*/ 	.word	0x000008c0
        /*0818*/ 	.word	0x000000ff
        /*081c*/ 	.word	0x00019cc0
        /*0820*/ 	.short	0x0100
        /*0822*/ 	.byte	0x08
	.zero		1


	//   ....[20]....
        /*0824*/ 	.word	0x000008d0
        /*0828*/ 	.word	0x000000ff
        /*082c*/ 	.word	0x00019cb8
        /*0830*/ 	.short	0x0100
        /*0832*/ 	.byte	0x08
	.zero		1


	//   ....[21]....
        /*0834*/ 	.word	0x000008e0
        /*0838*/ 	.word	0x000000ff
        /*083c*/ 	.word	0x00019cc8
        /*0840*/ 	.short	0x0100
        /*0842*/ 	.byte	0x08
	.zero		1


	//   ....[22]....
        /*0844*/ 	.word	0x000022f0
        /*0848*/ 	.word	0x000000ff
        /*084c*/ 	.word	0x00019c00
        /*0850*/ 	.short	0x010a
        /*0852*/ 	.byte	0x2e
	.zero		1


	//   ....[23]....
        /*0854*/ 	.word	0x00002370
        /*0858*/ 	.word	0x00000003
        /*085c*/ 	.word	0x00019c30
        /*0860*/ 	.short	0x010a
        /*0862*/ 	.byte	0x3f
	.zero		1


	//   ....[24]....
        /*0864*/ 	.word	0x000023d0
        /*0868*/ 	.word	0x00000003
        /*086c*/ 	.word	0x00019c30
        /*0870*/ 	.short	0x010a
        /*0872*/ 	.byte	0x3f
	.zero		1


	//   ....[25]....
        /*0874*/ 	.word	0x000026f0
        /*0878*/ 	.word	0x00000000
        /*087c*/ 	.word	0x00000000
        /*0880*/ 	.short	0x0101
        /*0882*/ 	.byte	0x3f
	.zero		1


	//   ....[26]....
        /*0884*/ 	.word	0x000056b0
        /*0888*/ 	.word	0x000000ff
        /*088c*/ 	.word	0x00019c30
        /*0890*/ 	.short	0x010a
        /*0892*/ 	.byte	0x17
	.zero		1


	//   ....[27]....
        /*0894*/ 	.word	0x000056f0
        /*0898*/ 	.word	0x000000ff
        /*089c*/ 	.word	0x00019c30
        /*08a0*/ 	.short	0x010a
        /*08a2*/ 	.byte	0x17
	.zero		1


	//   ....[28]....
        /*08a4*/ 	.word	0x00005850
        /*08a8*/ 	.word	0x000000ff
        /*08ac*/ 	.word	0x00019c50
        /*08b0*/ 	.short	0x010a
        /*08b2*/ 	.byte	0x0b
	.zero		1


	//   ....[29]....
        /*08b4*/ 	.word	0x00005890
        /*08b8*/ 	.word	0x000000ff
        /*08bc*/ 	.word	0x00019c50
        /*08c0*/ 	.short	0x010a
        /*08c2*/ 	.byte	0x0b
	.zero		1


	//   ....[30]....
        /*08c4*/ 	.word	0x00005b30
        /*08c8*/ 	.word	0x00000006
        /*08cc*/ 	.word	0x00000000
        /*08d0*/ 	.short	0x0101
        /*08d2*/ 	.byte	0x3f
	.zero		1


	//   ....[31]....
        /*08d4*/ 	.word	0x00007d70
        /*08d8*/ 	.word	0x000000ff
        /*08dc*/ 	.word	0x00000000
        /*08e0*/ 	.short	0x0101
        /*08e2*/ 	.byte	0x06
	.zero		1


	//   ....[32]....
        /*08e4*/ 	.word	0x000085d0
        /*08e8*/ 	.word	0x000000ff
        /*08ec*/ 	.word	0x00019c30
        /*08f0*/ 	.short	0x010a
        /*08f2*/ 	.byte	0x14
	.zero		1


	//   ....[33]....
        /*08f4*/ 	.word	0x00008610
        /*08f8*/ 	.word	0x000000ff
        /*08fc*/ 	.word	0x00019c30
        /*0900*/ 	.short	0x010a
        /*0902*/ 	.byte	0x14
	.zero		1


	//   ....[34]....
        /*0904*/ 	.word	0x00008770
        /*0908*/ 	.word	0x000000ff
        /*090c*/ 	.word	0x00019c50
        /*0910*/ 	.short	0x010a
        /*0912*/ 	.byte	0x0b
	.zero		1


	//   ....[35]....
        /*0914*/ 	.word	0x000087b0
        /*0918*/ 	.word	0x000000ff
        /*091c*/ 	.word	0x00019c50
        /*0920*/ 	.short	0x010a
        /*0922*/ 	.byte	0x0b
	.zero		1


	//   ....[36]....
        /*0924*/ 	.word	0x000096d0
        /*0928*/ 	.word	0x0000004c
        /*092c*/ 	.word	0x00000000
        /*0930*/ 	.short	0x0101
        /*0932*/ 	.byte	0x3f
	.zero		1


	//   ....[37]....
        /*0934*/ 	.word	0x00009bc0
        /*0938*/ 	.word	0x000000ff
        /*093c*/ 	.word	0x00000000
        /*0940*/ 	.short	0x0101
        /*0942*/ 	.byte	0x06
	.zero		1


	//   ....[38]....
        /*0944*/ 	.word	0x0000a1c0
        /*0948*/ 	.word	0x000000ff
        /*094c*/ 	.word	0x00019c30
        /*0950*/ 	.short	0x010a
        /*0952*/ 	.byte	0x16
	.zero		1


	//   ....[39]....
        /*0954*/ 	.word	0x0000a200
        /*0958*/ 	.word	0x000000ff
        /*095c*/ 	.word	0x00019c30
        /*0960*/ 	.short	0x010a
        /*0962*/ 	.byte	0x16
	.zero		1


	//   ....[40]....
        /*0964*/ 	.word	0x0000a360
        /*0968*/ 	.word	0x000000ff
        /*096c*/ 	.word	0x00019c50
        /*0970*/ 	.short	0x010a
        /*0972*/ 	.byte	0x0b
	.zero		1


	//   ....[41]....
        /*0974*/ 	.word	0x0000a3a0
        /*0978*/ 	.word	0x000000ff
        /*097c*/ 	.word	0x00019c50
        /*0980*/ 	.short	0x010a
        /*0982*/ 	.byte	0x0b
	.zero		1


	//   ....[42]....
        /*0984*/ 	.word	0x0000a620
        /*0988*/ 	.word	0x00000006
        /*098c*/ 	.word	0x00000000
        /*0990*/ 	.short	0x0101
        /*0992*/ 	.byte	0x3f
	.zero		1


	//   ....[43]....
        /*0994*/ 	.word	0x0000c850
        /*0998*/ 	.word	0x000000ff
        /*099c*/ 	.word	0x00000000
        /*09a0*/ 	.short	0x0101
        /*09a2*/ 	.byte	0x06
	.zero		1


	//   ....[44]....
        /*09a4*/ 	.word	0x0000cd70
        /*09a8*/ 	.word	0x000000ff
        /*09ac*/ 	.word	0x00019c50
        /*09b0*/ 	.short	0x010a
        /*09b2*/ 	.byte	0x0e
	.zero		1


	//   ....[45]....
        /*09b4*/ 	.word	0x0000cdb0
        /*09b8*/ 	.word	0x000000ff
        /*09bc*/ 	.word	0x00019c50
        /*09c0*/ 	.short	0x010a
        /*09c2*/ 	.byte	0x0e
	.zero		1


	//   ....[46]....
        /*09c4*/ 	.word	0x0000d380
        /*09c8*/ 	.word	0x000000ff
        /*09cc*/ 	.word	0x00000000
        /*09d0*/ 	.short	0x0101
        /*09d2*/ 	.byte	0x04
	.zero		1


	//   ....[47]....
        /*09d4*/ 	.word	0x0000f180
        /*09d8*/ 	.word	0x00000000
        /*09dc*/ 	.word	0x00000000
        /*09e0*/ 	.short	0x0101
        /*09e2*/ 	.byte	0x3f
	.zero		1


	//   ....[48]....
        /*09e4*/ 	.word	0x0000f820
        /*09e8*/ 	.word	0x00000006
        /*09ec*/ 	.word	0x00000000
        /*09f0*/ 	.short	0x0101
        /*09f2*/ 	.byte	0x3f
	.zero		1


	//   ....[49]....
        /*09f4*/ 	.word	0x00013490
        /*09f8*/ 	.word	0x00000004
        /*09fc*/ 	.word	0x00019c80
        /*0a00*/ 	.short	0x010a
        /*0a02*/ 	.byte	0x3f
	.zero		1


	//   ....[50]....
        /*0a04*/ 	.word	0x00013710
        /*0a08*/ 	.word	0x00000004
        /*0a0c*/ 	.word	0x00019c40
        /*0a10*/ 	.short	0x010a
        /*0a12*/ 	.byte	0x3f
	.zero		1


	//   ....[51]....
        /*0a14*/ 	.word	0x00014340
        /*0a18*/ 	.word	0x00000010
        /*0a1c*/ 	.word	0x00019c00
        /*0a20*/ 	.short	0x0107
        /*0a22*/ 	.byte	0x3f
	.zero		1


	//   ....[52]....
        /*0a24*/ 	.word	0x00014440
        /*0a28*/ 	.word	0x00000010
        /*0a2c*/ 	.word	0x00019c00
        /*0a30*/ 	.short	0x0101
        /*0a32*/ 	.byte	0x3f
	.zero		1


	//   ....[53]....
        /*0a34*/ 	.word	0x00014460
        /*0a38*/ 	.word	0x00000010
        /*0a3c*/ 	.word	0x00019c20
        /*0a40*/ 	.short	0x010a
        /*0a42*/ 	.byte	0x3f
	.zero		1


	//   ....[54]....
        /*0a44*/ 	.word	0x00014740
        /*0a48*/ 	.word	0x00000006
        /*0a4c*/ 	.word	0x00019c80
        /*0a50*/ 	.short	0x010a
        /*0a52*/ 	.byte	0x3f
	.zero		1


	//   ....[55]....
        /*0a54*/ 	.word	0x00014b60
        /*0a58*/ 	.word	0x00000006
        /*0a5c*/ 	.word	0x00019c40
        /*0a60*/ 	.short	0x010a
        /*0a62*/ 	.byte	0x3f
	.zero		1


	//   ....[56]....
        /*0a64*/ 	.word	0x00015010
        /*0a68*/ 	.word	0x00000003
        /*0a6c*/ 	.word	0x00019c70
        /*0a70*/ 	.short	0x010a
        /*0a72*/ 	.byte	0x3f
	.zero		1


	//   ....[57]....
        /*0a74*/ 	.word	0x00015080
        /*0a78*/ 	.word	0x00000003
        /*0a7c*/ 	.word	0x00019c60
        /*0a80*/ 	.short	0x010a
        /*0a82*/ 	.byte	0x3f
	.zero		1


	//   ....[58]....
        /*0a84*/ 	.word	0x000154e0
        /*0a88*/ 	.word	0x00000003
        /*0a8c*/ 	.word	0x00019c50
        /*0a90*/ 	.short	0x0101
        /*0a92*/ 	.byte	0x3f
	.zero		1


	//   ....[59]....
        /*0a94*/ 	.word	0x00015560
        /*0a98*/ 	.word	0x00000003
        /*0a9c*/ 	.word	0x00000000
        /*0aa0*/ 	.short	0x0101
        /*0aa2*/ 	.byte	0x3f
	.zero		1


	//   ....[60]....
        /*0aa4*/ 	.word	0x00015760
        /*0aa8*/ 	.word	0x00000000
        /*0aac*/ 	.word	0x00019c70
        /*0ab0*/ 	.short	0x010a
        /*0ab2*/ 	.byte	0x3f
	.zero		1


	//   ....[61]....
        /*0ab4*/ 	.word	0x000157d0
        /*0ab8*/ 	.word	0x00000000
        /*0abc*/ 	.word	0x00019c60
        /*0ac0*/ 	.short	0x010a
        /*0ac2*/ 	.byte	0x3f
	.zero		1


	//   ....[62]....
        /*0ac4*/ 	.word	0x00015c30
        /*0ac8*/ 	.word	0x00000000
        /*0acc*/ 	.word	0x00019c50
        /*0ad0*/ 	.short	0x0101
        /*0ad2*/ 	.byte	0x3f
	.zero		1


	//   ....[63]....
        /*0ad4*/ 	.word	0x00015c80
        /*0ad8*/ 	.word	0x00000002
        /*0adc*/ 	.word	0x00000000
        /*0ae0*/ 	.short	0x0101
        /*0ae2*/ 	.byte	0x3f
	.zero		1


	//   ....[64]....
        /*0ae4*/ 	.word	0x00016e20
        /*0ae8*/ 	.word	0x00000009
        /*0aec*/ 	.word	0x00019c20
        /*0af0*/ 	.short	0x010a
        /*0af2*/ 	.byte	0x3f
	.zero		1


	//   ....[65]....
        /*0af4*/ 	.word	0x00016fc0
        /*0af8*/ 	.word	0x00000007
        /*0afc*/ 	.word	0x00000000
        /*0b00*/ 	.short	0x010a
        /*0b02*/ 	.byte	0x3f
	.zero		1


	//   ....[66]....
        /*0b04*/ 	.word	0x00017030
        /*0b08*/ 	.word	0x00000003
        /*0b0c*/ 	.word	0x00000000
        /*0b10*/ 	.short	0x010a
        /*0b12*/ 	.byte	0x3f
	.zero		1


	//   ....[67]....
        /*0b14*/ 	.word	0x00017080
        /*0b18*/ 	.word	0x00000003
        /*0b1c*/ 	.word	0x00019c60
        /*0b20*/ 	.short	0x010a
        /*0b22*/ 	.byte	0x3f
	.zero		1


	//   ....[68]....
        /*0b24*/ 	.word	0x000170d0
        /*0b28*/ 	.word	0x00000005
        /*0b2c*/ 	.word	0x00019c60
        /*0b30*/ 	.short	0x010a
        /*0b32*/ 	.byte	0x3f
	.zero		1


	//   ....[69]....
        /*0b34*/ 	.word	0x00017110
        /*0b38*/ 	.word	0x00000003
        /*0b3c*/ 	.word	0x00019c80
        /*0b40*/ 	.short	0x010a
        /*0b42*/ 	.byte	0x3f
	.zero		1


	//   ....[70]....
        /*0b44*/ 	.word	0x00017130
        /*0b48*/ 	.word	0x00000005
        /*0b4c*/ 	.word	0x00019c80
        /*0b50*/ 	.short	0x010a
        /*0b52*/ 	.byte	0x3f
	.zero		1


	//   ....[71]....
        /*0b54*/ 	.word	0x000171a0
        /*0b58*/ 	.word	0x00000003
        /*0b5c*/ 	.word	0x00019c00
        /*0b60*/ 	.short	0x010a
        /*0b62*/ 	.byte	0x3f
	.zero		1


	//   ....[72]....
        /*0b64*/ 	.word	0x000171f0
        /*0b68*/ 	.word	0x00000003
        /*0b6c*/ 	.word	0x00019c30
        /*0b70*/ 	.short	0x010a
        /*0b72*/ 	.byte	0x3f
	.zero		1


	//   ....[73]....
        /*0b74*/ 	.word	0x00017250
        /*0b78*/ 	.word	0x00000007
        /*0b7c*/ 	.word	0x00019c30
        /*0b80*/ 	.short	0x010a
        /*0b82*/ 	.byte	0x3f
	.zero		1


	//   ....[74]....
        /*0b84*/ 	.word	0x000172b0
        /*0b88*/ 	.word	0x00000007
        /*0b8c*/ 	.word	0x00019c50
        /*0b90*/ 	.short	0x010a
        /*0b92*/ 	.byte	0x3f
	.zero		1


	//   ....[75]....
        /*0b94*/ 	.word	0x00017310
        /*0b98*/ 	.word	0x00000009
        /*0b9c*/ 	.word	0x00019c30
        /*0ba0*/ 	.short	0x010a
        /*0ba2*/ 	.byte	0x3f
	.zero		1


	//   ....[76]....
        /*0ba4*/ 	.word	0x00017370
        /*0ba8*/ 	.word	0x00000002
        /*0bac*/ 	.word	0x00019c50
        /*0bb0*/ 	.short	0x010a
        /*0bb2*/ 	.byte	0x3f
	.zero		1


	//   ....[77]....
        /*0bb4*/ 	.word	0x000173d0
        /*0bb8*/ 	.word	0x00000007
        /*0bbc*/ 	.word	0x00019c30
        /*0bc0*/ 	.short	0x010a
        /*0bc2*/ 	.byte	0x3f
	.zero		1


	//   ....[78]....
        /*0bc4*/ 	.word	0x00017430
        /*0bc8*/ 	.word	0x00000002
        /*0bcc*/ 	.word	0x00019c50
        /*0bd0*/ 	.short	0x010a
        /*0bd2*/ 	.byte	0x3f
	.zero		1


	//   ....[79]....
        /*0bd4*/ 	.word	0x00017490
        /*0bd8*/ 	.word	0x00000006
        /*0bdc*/ 	.word	0x00019c50
        /*0be0*/ 	.short	0x010a
        /*0be2*/ 	.byte	0x3f
	.zero		1


	//   ....[80]....
        /*0be4*/ 	.word	0x000175e0
        /*0be8*/ 	.word	0x00000004
        /*0bec*/ 	.word	0x00019c80
        /*0bf0*/ 	.short	0x010a
        /*0bf2*/ 	.byte	0x3f
	.zero		1


	//   ....[81]....
        /*0bf4*/ 	.word	0x00017630
        /*0bf8*/ 	.word	0x00000004
        /*0bfc*/ 	.word	0x00019c40
        /*0c00*/ 	.short	0x010a
        /*0c02*/ 	.byte	0x3f
	.zero		1


	//   ....[82]....
        /*0c04*/ 	.word	0x00017a60
        /*0c08*/ 	.word	0x00000010
        /*0c0c*/ 	.word	0x00019c20
        /*0c10*/ 	.short	0x010a
        /*0c12*/ 	.byte	0x3f
	.zero		1


	//   ....[83]....
        /*0c14*/ 	.word	0x00017ab0
        /*0c18*/ 	.word	0x00000006
        /*0c1c*/ 	.word	0x00019c80
        /*0c20*/ 	.short	0x010a
        /*0c22*/ 	.byte	0x3f
	.zero		1


	//   ....[84]....
        /*0c24*/ 	.word	0x00017b00
        /*0c28*/ 	.word	0x00000006
        /*0c2c*/ 	.word	0x00019c40
        /*0c30*/ 	.short	0x010a
        /*0c32*/ 	.byte	0x3f
	.zero		1


	//   ....[85]....
        /*0c34*/ 	.word	0x00017b50
        /*0c38*/ 	.word	0x00000003
        /*0c3c*/ 	.word	0x00019c70
        /*0c40*/ 	.short	0x010a
        /*0c42*/ 	.byte	0x3f
	.zero		1


	//   ....[86]....
        /*0c44*/ 	.word	0x00017ba0
        /*0c48*/ 	.word	0x00000003
        /*0c4c*/ 	.word	0x00019c60
        /*0c50*/ 	.short	0x010a
        /*0c52*/ 	.byte	0x3f
	.zero		1


	//   ....[87]....
        /*0c54*/ 	.word	0x00017bf0
        /*0c58*/ 	.word	0x00000000
        /*0c5c*/ 	.word	0x00019c70
        /*0c60*/ 	.short	0x010a
        /*0c62*/ 	.byte	0x3f
	.zero		1


	//   ....[88]....
        /*0c64*/ 	.word	0x00017c40
        /*0c68*/ 	.word	0x00000000
        /*0c6c*/ 	.word	0x00019c60
        /*0c70*/ 	.short	0x010a
        /*0c72*/ 	.byte	0x3f
	.zero		1


	//   ....[89]....
        /*0c74*/ 	.word	0x00017c90
        /*0c78*/ 	.word	0x00000009
        /*0c7c*/ 	.word	0x00019c20
        /*0c80*/ 	.short	0x010a
        /*0c82*/ 	.byte	0x3f
	.zero		1


	//   ....[90]....
        /*0c84*/ 	.word	0x00017e30
        /*0c88*/ 	.word	0x00000007
        /*0c8c*/ 	.word	0x00000000
        /*0c90*/ 	.short	0x010a
        /*0c92*/ 	.byte	0x3f
	.zero		1


	//   ....[91]....
        /*0c94*/ 	.word	0x00017e80
        /*0c98*/ 	.word	0x00000003
        /*0c9c*/ 	.word	0x00000000
        /*0ca0*/ 	.short	0x010a
        /*0ca2*/ 	.byte	0x3f
	.zero		1


	//   ....[92]....
        /*0ca4*/ 	.word	0x00017ed0
        /*0ca8*/ 	.word	0x00000003
        /*0cac*/ 	.word	0x00019c60
        /*0cb0*/ 	.short	0x010a
        /*0cb2*/ 	.byte	0x3f
	.zero		1


	//   ....[93]....
        /*0cb4*/ 	.word	0x00017f20
        /*0cb8*/ 	.word	0x00000005
        /*0cbc*/ 	.word	0x00019c60
        /*0cc0*/ 	.short	0x010a
        /*0cc2*/ 	.byte	0x3f
	.zero		1


	//   ....[94]....
        /*0cc4*/ 	.word	0x00017f70
        /*0cc8*/ 	.word	0x00000003
        /*0ccc*/ 	.word	0x00019c80
        /*0cd0*/ 	.short	0x010a
        /*0cd2*/ 	.byte	0x3f
	.zero		1


	//----- nvinfo : EIATTR_NUM_MBARRIERS
	.align		4
.L_1247:
        /*0cd4*/ 	.byte	0x03, 0x38
        /*0cd6*/ 	.short	0x0016


	//----- nvinfo : EIATTR_EXIT_INSTR_OFFSETS
	.align		4
        /*0cd8*/ 	.byte	0x04, 0x1c
        /*0cda*/ 	.short	(.L_1249 - .L_1248)


	//   ....[0]....
.L_1248:
        /*0cdc*/ 	.word	0x00000a40


	//   ....[1]....
        /*0ce0*/ 	.word	0x00010a70


	//   ....[2]....
        /*0ce4*/ 	.word	0x00017180


	//----- nvinfo : EIATTR_MAX_THREADS
	.align		4
.L_1249:
        /*0ce8*/ 	.byte	0x04, 0x05
        /*0cea*/ 	.short	(.L_1251 - .L_1250)
.L_1250:
        /*0cec*/ 	.word	0x00000200
        /*0cf0*/ 	.word	0x00000001
        /*0cf4*/ 	.word	0x00000001


	//----- nvinfo : EIATTR_CRS_STACK_SIZE
	.align		4
.L_1251:
        /*0cf8*/ 	.byte	0x04, 0x1e
        /*0cfa*/ 	.short	(.L_1253 - .L_1252)
.L_1252:
        /*0cfc*/ 	.word	0x00000000


	//----- nvinfo : EIATTR_CBANK_PARAM_SIZE
	.align		4
.L_1253:
        /*0d00*/ 	.byte	0x03, 0x19
        /*0d02*/ 	.short	0x0af0


	//----- nvinfo : EIATTR_PARAM_CBANK
	.align		4
        /*0d04*/ 	.byte	0x04, 0x0a
        /*0d06*/ 	.short	(.L_1255 - .L_1254)
	.align		4
.L_1254:
        /*0d08*/ 	.word	index@(.nv.constant0._ZN7cutlass13device_kernelIN5flash11enable_sm90INS1_16FlashAttnFwdSm90INS1_25CollectiveMainloopFwdSm90ILi2EN4cute5tupleIJNS5_1CILi1EEES8_S8_EEENS6_IJNS7_ILi192EEENS7_ILi128EEENS7_ILi96EEEEEELi96ENS_12float_e4m3_tEfNS_4arch4Sm90ELb0ELb1ELb0ELb1ELb0ELb0ELb0ELb1ELb1ELb1ELb1ELb0EEENS1_21CollectiveEpilogueFwdINS6_IJSA_SC_SB_EEES9_NS_10bfloat16_tESG_Li384ELb1ELb1ELb1ELb1EEENS1_36VarlenDynamicPersistentTileSchedulerILi192ELi128ELi384ELi128ELb1ELb1ELb1ELb1ELb0ELb1EEEEEEEEEvNT_6ParamsE)
        /*0d0c*/ 	.short	0x0210
        /*0d0e*/ 	.short	0x0af0


	//----- nvinfo : EIATTR_SW_WAR
	.align		4
.L_1255:
        /*0d10*/ 	.byte	0x04, 0x36
        /*0d12*/ 	.short	(.L_1257 - .L_1256)
.L_1256:
        /*0d14*/ 	.word	0x00000008
.L_1257:


//--------------------- .nv.info._ZN7cutlass13device_kernelIN5flash11enable_sm90INS1_16FlashAttnFwdSm90INS1_25CollectiveMainloopFwdSm90ILi2EN4cute5tupleIJNS5_1CILi1EEES8_S8_EEENS6_IJNS7_ILi192EEENS7_ILi128EEENS7_ILi96EEEEEELi96ENS_12float_e4m3_tEfNS_4arch4Sm90ELb0ELb1ELb0ELb1ELb0ELb1ELb0ELb1ELb1ELb1ELb1ELb0EEENS1_21CollectiveEpilogueFwdINS6_IJSA_SC_SB_EEES9_NS_10bfloat16_tESG_Li384ELb1ELb1ELb1ELb1EEENS1_36VarlenDynamicPersistentTileSchedulerILi192ELi128ELi384ELi128ELb1ELb1ELb1ELb1ELb0ELb1EEEEEEEEEvNT_6ParamsE --------------------------
	.section	.nv.info._ZN7cutlass13device_kernelIN5flash11enable_sm90INS1_16FlashAttnFwdSm90INS1_25CollectiveMainloopFwdSm90ILi2EN4cute5tupleIJNS5_1CILi1EEES8_S8_EEENS6_IJNS7_ILi192EEENS7_ILi128EEENS7_ILi96EEEEEELi96ENS_12float_e4m3_tEfNS_4arch4Sm90ELb0ELb1ELb0ELb1ELb0ELb1ELb0ELb1ELb1ELb1ELb1ELb0EEENS1_21CollectiveEpilogueFwdINS6_IJSA_SC_SB_EEES9_NS_10bfloat16_tESG_Li384ELb1ELb1ELb1ELb1EEENS1_36VarlenDynamicPersistentTileSchedulerILi192ELi128ELi384ELi128ELb1ELb1ELb1ELb1ELb0ELb1EEEEEEEEEvNT_6ParamsE,"",@"SHT_CUDA_INFO"
	.sectionflags	@""
	.align	4


	//----- nvinfo : EIATTR_CUDA_API_VERSION
	.align		4
        /*0000*/ 	.byte	0x04, 0x37
        /*0002*/ 	.short	(.L_1259 - .L_1258)
.L_1258:
        /*0004*/ 	.word	0x00000082


	//----- nvinfo : EIATTR_KPARAM_INFO
	.align		4
.L_1259:
        /*0008*/ 	.byte	0x04, 0x17
        /*000a*/ 	.short	(.L_1261 - .L_1260)
.L_1260:
        /*000c*/ 	.word	0x00000000
        /*0010*/ 	.short	0x0000
        /*0012*/ 	.short	0x0070
        /*0014*/ 	.byte	0x00, 0xf0, 0x01, 0x2a


	//----- nvinfo : EIATTR_SPARSE_MMA_MASK
	.align		4
.L_1261:
        /*0018*/ 	.byte	0x03, 0x50
        /*001a*/ 	.short	0x0000


	//----- nvinfo : EIATTR_MAXREG_COUNT
	.align		4
        /*001c*/ 	.byte	0x03, 0x1b
        /*001e*/ 	.short	0x0080


	//----- nvinfo : EIATTR_NUM_BARRIERS
	.align		4
        /*0020*/ 	.byte	0x02, 0x4c
        /*0022*/ 	.byte	0x10
	.zero		1


	//----- nvinfo : EIATTR_EXTERNS
	.align		4
        /*0024*/ 	.byte	0x04, 0x0f
        /*0026*/ 	.short	(.L_1263 - .L_1262)


	//   ....[0]....
	.align		4
.L_1262:
        /*0028*/ 	.word	index@(__assertfail)


	//----- nvinfo : EIATTR_ANNOTATIONS
	.align		4
.L_1263:
        /*002c*/ 	.byte	0x04, 0x55
        /*002e*/ 	.short	(.L_1265 - .L_1264)


	//   ....[0]....
.L_1264:
        /* <DEDUP_REMOVED lines=104> */


	//----- nvinfo : EIATTR_MERCURY_ISA_VERSION
	.align		4
.L_1265:
        /*0698*/ 	.byte	0x03, 0x5f
        /*069a*/ 	.short	0x0101


	//----- nvinfo : EIATTR_UNUSED_LOAD_BYTE_OFFSET
	.align		4
        /*069c*/ 	.byte	0x04, 0x44
        /*069e*/ 	.short	(.L_1267 - .L_1266)


	//   ....[0]....
.L_1266:
        /*06a0*/ 	.word	0x00000aa0
        /*06a4*/ 	.word	0x0000fff0


	//   ....[1]....
        /*06a8*/ 	.word	0x000183d0
        /*06ac*/ 	.word	0x0000fff0


	//----- nvinfo : EIATTR_INT_WARP_WIDE_INSTR_OFFSETS
	.align		4
.L_1267:
        /*06b0*/ 	.byte	0x04, 0x31
        /*06b2*/ 	.short	(.L_1269 - .L_1268)


	//   ....[0]....
.L_1268:
        /*06b4*/ 	.word	0x00000190


	//   ....[1]....
        /*06b8*/ 	.word	0x000001d0


	//   ....[2]....
        /*06bc*/ 	.word	0x00000240


	//   ....[3]....
        /*06c0*/ 	.word	0x0001f2d0


	//   ....[4]....
        /*06c4*/ 	.word	0x0001f360


	//   ....[5]....
        /*06c8*/ 	.word	0x00021de0


	//   ....[6]....
        /*06cc*/ 	.word	0x00021e70


	//----- nvinfo : EIATTR_COOP_GROUP_MASK_REGIDS
	.align		4
.L_1269:
        /*06d0*/ 	.byte	0x04, 0x29
        /*06d2*/ 	.short	(.L_1271 - .L_1270)


	//   ....[0]....
.L_1270:
        /*06d4*/ 	.word	0xffffffff


	//   ....[1]....
        /*06d8*/ 	.word	0xffffffff


	//   ....[2]....
        /*06dc*/ 	.word	0xffffffff


	//   ....[3]....
        /*06e0*/ 	.word	0xffffffff


	//   ....[4]....
        /*06e4*/ 	.word	0xffffffff


	//   ....[5]....
        /*06e8*/ 	.word	0xffffffff


	//   ....[6]....
        /*06ec*/ 	.word	0xffffffff


	//   ....[7]....
        /*06f0*/ 	.word	0xffffffff


	//   ....[8]....
        /*06f4*/ 	.word	0xffffffff


	//   ....[9]....
        /*06f8*/ 	.word	0xffffffff


	//   ....[10]....
        /*06fc*/ 	.word	0xffffffff


	//   ....[11]....
        /*0700*/ 	.word	0xffffffff


	//   ....[12]....
        /*0704*/ 	.word	0xffffffff


	//   ....[13]....
        /*0708*/ 	.word	0xffffffff


	//   ....[14]....
        /*070c*/ 	.word	0xffffffff


	//   ....[15]....
        /*0710*/ 	.word	0xffffffff


	//   ....[16]....
        /*0714*/ 	.word	0xffffffff


	//   ....[17]....
        /*0718*/ 	.word	0xffffffff


	//   ....[18]....
        /*071c*/ 	.word	0xffffffff


	//   ....[19]....
        /*0720*/ 	.word	0xffffffff


	//   ....[20]....
        /*0724*/ 	.word	0xffffffff


	//   ....[21]....
        /*0728*/ 	.word	0xffffffff


	//   ....[22]....
        /*072c*/ 	.word	0xffffffff


	//   ....[23]....
        /*0730*/ 	.word	0xffffffff


	//   ....[24]....
        /*0734*/ 	.word	0xffffffff


	//   ....[25]....
        /*0738*/ 	.word	0xffffffff


	//   ....[26]....
        /*073c*/ 	.word	0xffffffff


	//   ....[27]....
        /*0740*/ 	.word	0xffffffff


	//   ....[28]....
        /*0744*/ 	.word	0xffffffff


	//   ....[29]....
        /*0748*/ 	.word	0xffffffff


	//   ....[30]....
        /*074c*/ 	.word	0xffffffff


	//   ....[31]....
        /*0750*/ 	.word	0xffffffff


	//   ....[32]....
        /*0754*/ 	.word	0xffffffff


	//   ....[33]....
        /*0758*/ 	.word	0xffffffff


	//   ....[34]....
        /*075c*/ 	.word	0xffffffff


	//   ....[35]....
        /*0760*/ 	.word	0xffffffff


	//   ....[36]....
        /*0764*/ 	.word	0xffffffff


	//   ....[37]....
        /*0768*/ 	.word	0xffffffff


	//   ....[38]....
        /*076c*/ 	.word	0xffffffff


	//   ....[39]....
        /*0770*/ 	.word	0xffffffff


	//   ....[40]....
        /*0774*/ 	.word	0xffffffff


	//   ....[41]....
        /*0778*/ 	.word	0xffffffff


	//   ....[42]....
        /*077c*/ 	.word	0xffffffff


	//   ....[43]....
        /*0780*/ 	.word	0xffffffff


	//   ....[44]....
        /*0784*/ 	.word	0xffffffff


	//   ....[45]....
        /*0788*/ 	.word	0xffffffff


	//   ....[46]....
        /*078c*/ 	.word	0xffffffff


	//   ....[47]....
        /*0790*/ 	.word	0xffffffff


	//   ....[48]....
        /*0794*/ 	.word	0xffffffff


	//   ....[49]....
        /*0798*/ 	.word	0xffffffff


	//   ....[50]....
        /*079c*/ 	.word	0xffffffff


	//   ....[51]....
        /*07a0*/ 	.word	0xffffffff


	//   ....[52]....
        /*07a4*/ 	.word	0xffffffff


	//   ....[53]....
        /*07a8*/ 	.word	0xffffffff


	//   ....[54]....
        /*07ac*/ 	.word	0xffffffff


	//   ....[55]....
        /*07b0*/ 	.word	0xffffffff


	//   ....[56]....
        /*07b4*/ 	.word	0xffffffff


	//   ....[57]....
        /*07b8*/ 	.word	0xffffffff


	//   ....[58]....
        /*07bc*/ 	.word	0xffffffff


	//   ....[59]....
        /*07c0*/ 	.word	0xffffffff


	//   ....[60]....
        /*07c4*/ 	.word	0xffffffff


	//   ....[61]....
        /*07c8*/ 	.word	0xffffffff


	//   ....[62]....
        /*07cc*/ 	.word	0xffffffff


	//   ....[63]....
        /*07d0*/ 	.word	0xffffffff


	//   ....[64]....
        /*07d4*/ 	.word	0xffffffff


	//   ....[65]....
        /*07d8*/ 	.word	0xffffffff


	//   ....[66]....
        /*07dc*/ 	.word	0xffffffff


	//   ....[67]....
        /*07e0*/ 	.word	0xffffffff


	//   ....[68]....
        /*07e4*/ 	.word	0xffffffff


	//   ....[69]....
        /*07e8*/ 	.word	0xffffffff


	//   ....[70]....
        /*07ec*/ 	.word	0xffffffff


	//   ....[71]....
        /*07f0*/ 	.word	0xffffffff


	//   ....[72]....
        /*07f4*/ 	.word	0xffffffff


	//   ....[73]....
        /*07f8*/ 	.word	0xffffffff


	//   ....[74]....
        /*07fc*/ 	.word	0xffffffff


	//   ....[75]....
        /*0800*/ 	.word	0xffffffff


	//   ....[76]....
        /*0804*/ 	.word	0xffffffff


	//   ....[77]....
        /*0808*/ 	.word	0xffffffff


	//   ....[78]....
        /*080c*/ 	.word	0xffffffff


	//   ....[79]....
        /*0810*/ 	.word	0xffffffff


	//   ....[80]....
        /*0814*/ 	.word	0xffffffff


	//   ....[81]....
        /*0818*/ 	.word	0xffffffff


	//   ....[82]....
        /*081c*/ 	.word	0xffffffff


	//   ....[83]....
        /*0820*/ 	.word	0xffffffff


	//   ....[84]....
        /*0824*/ 	.word	0xffffffff


	//   ....[85]....
        /*0828*/ 	.word	0xffffffff


	//   ....[86]....
        /*082c*/ 	.word	0xffffffff


	//   ....[87]....
        /*0830*/ 	.word	0xffffffff


	//   ....[88]....
        /*0834*/ 	.word	0xffffffff


	//   ....[89]....
        /*0838*/ 	.word	0xffffffff


	//   ....[90]....
        /*083c*/ 	.word	0xffffffff


	//   ....[91]....
        /*0840*/ 	.word	0xffffffff


	//   ....[92]....
        /*0844*/ 	.word	0xffffffff


	//   ....[93]....
        /*0848*/ 	.word	0xffffffff


	//   ....[94]....
        /*084c*/ 	.word	0xffffffff


	//   ....[95]....
        /*0850*/ 	.word	0xffffffff


	//   ....[96]....
        /*0854*/ 	.word	0xffffffff


	//   ....[97]....
        /*0858*/ 	.word	0xffffffff


	//   ....[98]....
        /*085c*/ 	.word	0xffffffff


	//   ....[99]....
        /*0860*/ 	.word	0xffffffff


	//   ....[100]....
        /*0864*/ 	.word	0xffffffff


	//   ....[101]....
        /*0868*/ 	.word	0xffffffff


	//   ....[102]....
        /*086c*/ 	.word	0xffffffff


	//   ....[103]....
        /*0870*/ 	.word	0xffffffff


	//   ....[104]....
        /*0874*/ 	.word	0xffffffff


	//   ....[105]....
        /*0878*/ 	.word	0xffffffff


	//   ....[106]....
        /*087c*/ 	.word	0xffffffff


	//   ....[107]....
        /*0880*/ 	.word	0xffffffff


	//   ....[108]....
        /*0884*/ 	.word	0xffffffff


	//   ....[109]....
        /*0888*/ 	.word	0xffffffff


	//   ....[110]....
        /*088c*/ 	.word	0xffffffff


	//   ....[111]....
        /*0890*/ 	.word	0xffffffff


	//   ....[112]....
        /*0894*/ 	.word	0xffffffff


	//   ....[113]....
        /*0898*/ 	.word	0xffffffff


	//   ....[114]....
        /*089c*/ 	.word	0xffffffff


	//   ....[115]....
        /*08a0*/ 	.word	0xffffffff


	//   ....[116]....
        /*08a4*/ 	.word	0xffffffff


	//   ....[117]....
        /*08a8*/ 	.word	0xffffffff


	//   ....[118]....
        /*08ac*/ 	.word	0xffffffff


	//   ....[119]....
        /*08b0*/ 	.word	0xffffffff


	//   ....[120]....
        /*08b4*/ 	.word	0xffffffff


	//   ....[121]....
        /*08b8*/ 	.word	0xffffffff


	//   ....[122]....
        /*08bc*/ 	.word	0xffffffff


	//   ....[123]....
        /*08c0*/ 	.word	0xffffffff


	//   ....[124]....
        /*08c4*/ 	.word	0xffffffff


	//   ....[125]....
        /*08c8*/ 	.word	0xffffffff


	//   ....[126]....
        /*08cc*/ 	.word	0xffffffff


	//   ....[127]....
        /*08d0*/ 	.word	0xffffffff


	//   ....[128]....
        /*08d4*/ 	.word	0xffffffff


	//   ....[129]....
        /*08d8*/ 	.word	0xffffffff


	//   ....[130]....
        /*08dc*/ 	.word	0xffffffff


	//   ....[131]....
        /*08e0*/ 	.word	0xffffffff


	//   ....[132]....
        /*08e4*/ 	.word	0xffffffff


	//   ....[133]....
        /*08e8*/ 	.word	0xffffffff


	//   ....[134]....
        /*08ec*/ 	.word	0xffffffff


	//   ....[135]....
        /*08f0*/ 	.word	0xffffffff


	//   ....[136]....
        /*08f4*/ 	.word	0xffffffff


	//   ....[137]....
        /*08f8*/ 	.word	0xffffffff


	//   ....[138]....
        /*08fc*/ 	.word	0xffffffff


	//   ....[139]....
        /*0900*/ 	.word	0xffffffff


	//   ....[140]....
        /*0904*/ 	.word	0xffffffff


	//   ....[141]....
        /*0908*/ 	.word	0xffffffff


	//   ....[142]....
        /*090c*/ 	.word	0xffffffff


	//   ....[143]....
        /*0910*/ 	.word	0xffffffff


	//   ....[144]....
        /*0914*/ 	.word	0xffffffff


	//   ....[145]....
        /*0918*/ 	.word	0xffffffff


	//   ....[146]....
        /*091c*/ 	.word	0xffffffff


	//   ....[147]....
        /*0920*/ 	.word	0xffffffff


	//   ....[148]....
        /*0924*/ 	.word	0xffffffff


	//   ....[149]....
        /*0928*/ 	.word	0xffffffff


	//   ....[150]....
        /*092c*/ 	.word	0x0500000f


	//   ....[151]....
        /*0930*/ 	.word	0x0500000f


	//   ....[152]....
        /*0934*/ 	.word	0x0500000f


	//   ....[153]....
        /*0938*/ 	.word	0x0500000f


	//   ....[154]....
        /*093c*/ 	.word	0x0500000f


	//   ....[155]....
        /*0940*/ 	.word	0x0500000f


	//   ....[156]....
        /*0944*/ 	.word	0x0500000f


	//   ....[157]....
        /*0948*/ 	.word	0x0500000f


	//   ....[158]....
        /*094c*/ 	.word	0x0500000f


	//   ....[159]....
        /*0950*/ 	.word	0x0500000f


	//   ....[160]....
        /*0954*/ 	.word	0x0500000f


	//   ....[161]....
        /*0958*/ 	.word	0x0500000f


	//   ....[162]....
        /*095c*/ 	.word	0x0500000f


	//   ....[163]....
        /*0960*/ 	.word	0x0500000f


	//   ....[164]....
        /*0964*/ 	.word	0x0500000f


	//   ....[165]....
        /*0968*/ 	.word	0x0500000f


	//   ....[166]....
        /*096c*/ 	.word	0x0500000f


	//   ....[167]....
        /*0970*/ 	.word	0x0500000f


	//   ....[168]....
        /*0974*/ 	.word	0x0500000f


	//   ....[169]....
        /*0978*/ 	.word	0x0500000f


	//   ....[170]....
        /*097c*/ 	.word	0x0500000f


	//   ....[171]....
        /*0980*/ 	.word	0x0500000f


	//   ....[172]....
        /*0984*/ 	.word	0x0500000f


	//   ....[173]....
        /*0988*/ 	.word	0x0500000f


	//   ....[174]....
        /*098c*/ 	.word	0x0500000f


	//   ....[175]....
        /*0990*/ 	.word	0x0500000f


	//   ....[176]....
        /*0994*/ 	.word	0x0500000f


	//   ....[177]....
        /*0998*/ 	.word	0x0500000f


	//   ....[178]....
        /*099c*/ 	.word	0x0500000f


	//   ....[179]....
        /*09a0*/ 	.word	0x0500000f


	//   ....[180]....
        /*09a4*/ 	.word	0x0500000f


	//   ....[181]....
        /*09a8*/ 	.word	0x0500000f


	//   ....[182]....
        /*09ac*/ 	.word	0x0500000f


	//   ....[183]....
        /*09b0*/ 	.word	0x0500000f


	//   ....[184]....
        /*09b4*/ 	.word	0x0500000f


	//----- nvinfo : EIATTR_COOP_GROUP_INSTR_OFFSETS
	.align		4
.L_1271:
        /*09b8*/ 	.byte	0x04, 0x28
        /*09ba*/ 	.short	(.L_1273 - .L_1272)


	//   ....[0]....
.L_1272:
        /*09bc*/ 	.word	0x00000070


	//   ....[1]....
        /*09c0*/ 	.word	0x000001a0


	//   ....[2]....
        /*09c4*/ 	.word	0x000001f0


	//   ....[3]....
        /*09c8*/ 	.word	0x00000420


	//   ....[4]....
        /*09cc*/ 	.word	0x00000580


	//   ....[5]....
        /*09d0*/ 	.word	0x000006a0


	//   ....[6]....
        /*09d4*/ 	.word	0x00000800


	//   ....[7]....
        /*09d8*/ 	.word	0x00007a20


	//   ....[8]....
        /*09dc*/ 	.word	0x00008110


	//   ....[9]....
        /*09e0*/ 	.word	0x00008120


	//   ....[10]....
        /*09e4*/ 	.word	0x00008130


	//   ....[11]....
        /*09e8*/ 	.word	0x00008140


	//   ....[12]....
        /*09ec*/ 	.word	0x00009e20


	//   ....[13]....
        /*09f0*/ 	.word	0x00009e30


	//   ....[14]....
        /*09f4*/ 	.word	0x00009e40


	//   ....[15]....
        /*09f8*/ 	.word	0x00009e50


	//   ....[16]....
        /*09fc*/ 	.word	0x0000c700


	//   ....[17]....
        /*0a00*/ 	.word	0x0000d4f0


	//   ....[18]....
        /*0a04*/ 	.word	0x0000dca0


	//   ....[19]....
        /*0a08*/ 	.word	0x0000dda0


	//   ....[20]....
        /*0a0c*/ 	.word	0x0000e450


	//   ....[21]....
        /*0a10*/ 	.word	0x0000e5b0


	//   ....[22]....
        /*0a14*/ 	.word	0x0000fe20


	//   ....[23]....
        /*0a18*/ 	.word	0x00010020


	//   ....[24]....
        /*0a1c*/ 	.word	0x00011020


	//   ....[25]....
        /*0a20*/ 	.word	0x00011120


	//   ....[26]....
        /*0a24*/ 	.word	0x00011520


	//   ....[27]....
        /*0a28*/ 	.word	0x000116c0


	//   ....[28]....
        /*0a2c*/ 	.word	0x00013460


	//   ....[29]....
        /*0a30*/ 	.word	0x00013490


	//   ....[30]....
        /*0a34*/ 	.word	0x000134f0


	//   ....[31]....
        /*0a38*/ 	.word	0x00013550


	//   ....[32]....
        /*0a3c*/ 	.word	0x00015100


	//   ....[33]....
        /*0a40*/ 	.word	0x000152c0


	//   ....[34]....
        /*0a44*/ 	.word	0x00015e80


	//   ....[35]....
        /*0a48*/ 	.word	0x00015f80


	//   ....[36]....
        /*0a4c*/ 	.word	0x00016730


	//   ....[37]....
        /*0a50*/ 	.word	0x00016880


	//   ....[38]....
        /*0a54*/ 	.word	0x00017c40


	//   ....[39]....
        /*0a58*/ 	.word	0x00017d20


	//   ....[40]....
        /*0a5c*/ 	.word	0x00017d60


	//   ....[41]....
        /*0a60*/ 	.word	0x00017e60


	//   ....[42]....
        /*0a64*/ 	.word	0x00018b00


	//   ....[43]....
        /*0a68*/ 	.word	0x00018b10


	//   ....[44]....
        /*0a6c*/ 	.word	0x00018b30


	//   ....[45]....
        /*0a70*/ 	.word	0x00018b40


	//   ....[46]....
        /*0a74*/ 	.word	0x00018b50


	//   ....[47]....
        /*0a78*/ 	.word	0x00018b60


	//   ....[48]....
        /*0a7c*/ 	.word	0x00018b70


	//   ....[49]....
        /*0a80*/ 	.word	0x00018b80


	//   ....[50]....
        /*0a84*/ 	.word	0x00018b90


	//   ....[51]....
        /*0a88*/ 	.word	0x00018ba0


	//   ....[52]....
        /*0a8c*/ 	.word	0x00018bb0


	//   ....[53]....
        /*0a90*/ 	.word	0x00018bc0


	//   ....[54]....
        /*0a94*/ 	.word	0x00018bd0


	//   ....[55]....
        /*0a98*/ 	.word	0x00018be0


	//   ....[56]....
        /*0a9c*/ 	.word	0x00018bf0


	//   ....[57]....
        /*0aa0*/ 	.word	0x00018c00


	//   ....[58]....
        /*0aa4*/ 	.word	0x00018c10


	//   ....[59]....
        /*0aa8*/ 	.word	0x00018c20


	//   ....[60]....
        /*0aac*/ 	.word	0x00018c30


	//   ....[61]....
        /*0ab0*/ 	.word	0x00018c40


	//   ....[62]....
        /*0ab4*/ 	.word	0x00018c50


	//   ....[63]....
        /*0ab8*/ 	.word	0x00018c60


	//   ....[64]....
        /*0abc*/ 	.word	0x00018c70


	//   ....[65]....
        /*0ac0*/ 	.word	0x00018c80


	//   ....[66]....
        /*0ac4*/ 	.word	0x00018c90


	//   ....[67]....
        /*0ac8*/ 	.word	0x00018ca0


	//   ....[68]....
        /*0acc*/ 	.word	0x00018cb0


	//   ....[69]....
        /*0ad0*/ 	.word	0x00018cc0


	//   ....[70]....
        /*0ad4*/ 	.word	0x00018cd0


	//   ....[71]....
        /*0ad8*/ 	.word	0x00018ce0


	//   ....[72]....
        /*0adc*/ 	.word	0x00018cf0


	//   ....[73]....
        /*0ae0*/ 	.word	0x00018d00


	//   ....[74]....
        /*0ae4*/ 	.word	0x00018d10


	//   ....[75]....
        /*0ae8*/ 	.word	0x00018d20


	//   ....[76]....
        /*0aec*/ 	.word	0x00018d30


	//   ....[77]....
        /*0af0*/ 	.word	0x00018d40


	//   ....[78]....
        /*0af4*/ 	.word	0x00018d50


	//   ....[79]....
        /*0af8*/ 	.word	0x00018d60


	//   ....[80]....
        /*0afc*/ 	.word	0x00018d70


	//   ....[81]....
        /*0b00*/ 	.word	0x00018d80


	//   ....[82]....
        /*0b04*/ 	.word	0x00018d90


	//   ....[83]....
        /*0b08*/ 	.word	0x00018da0


	//   ....[84]....
        /*0b0c*/ 	.word	0x00018db0


	//   ....[85]....
        /*0b10*/ 	.word	0x00018dc0


	//   ....[86]....
        /*0b14*/ 	.word	0x00018dd0


	//   ....[87]....
        /*0b18*/ 	.word	0x00018de0


	//   ....[88]....
        /*0b1c*/ 	.word	0x00018df0


	//   ....[89]....
        /*0b20*/ 	.word	0x00018e00


	//   ....[90]....
        /*0b24*/ 	.word	0x00019740


	//   ....[91]....
        /*0b28*/ 	.word	0x00019750


	//   ....[92]....
        /*0b2c*/ 	.word	0x00019760


	//   ....[93]....
        /*0b30*/ 	.word	0x000197a0


	//   ....[94]....
        /*0b34*/ 	.word	0x00019e90


	//   ....[95]....
        /*0b38*/ 	.word	0x00019eb0


	//   ....[96]....
        /*0b3c*/ 	.word	0x00019fb0


	//   ....[97]....
        /*0b40*/ 	.word	0x00019fd0


	//   ....[98]....
        /*0b44*/ 	.word	0x0001a410


	//   ....[99]....
        /*0b48*/ 	.word	0x0001a450


	//   ....[100]....
        /*0b4c*/ 	.word	0x0001a890


	//   ....[101]....
        /*0b50*/ 	.word	0x0001a8a0


	//   ....[102]....
        /*0b54*/ 	.word	0x0001b4c0


	//   ....[103]....
        /*0b58*/ 	.word	0x0001b4d0


	//   ....[104]....
        /*0b5c*/ 	.word	0x0001b5d0


	//   ....[105]....
        /*0b60*/ 	.word	0x0001b5f0


	//   ....[106]....
        /*0b64*/ 	.word	0x0001b780


	//   ....[107]....
        /*0b68*/ 	.word	0x0001b980


	//   ....[108]....
        /*0b6c*/ 	.word	0x0001b9b0


	//   ....[109]....
        /*0b70*/ 	.word	0x0001b9e0


	//   ....[110]....
        /*0b74*/ 	.word	0x0001ba10


	//   ....[111]....
        /*0b78*/ 	.word	0x0001ba40


	//   ....[112]....
        /*0b7c*/ 	.word	0x0001ba70


	//   ....[113]....
        /*0b80*/ 	.word	0x0001bc00


	//   ....[114]....
        /*0b84*/ 	.word	0x0001bc30


	//   ....[115]....
        /*0b88*/ 	.word	0x0001bc60


	//   ....[116]....
        /*0b8c*/ 	.word	0x0001bc90


	//   ....[117]....
        /*0b90*/ 	.word	0x0001bcc0


	//   ....[118]....
        /*0b94*/ 	.word	0x0001bcf0


	//   ....[119]....
        /*0b98*/ 	.word	0x0001bd80


	//   ....[120]....
        /*0b9c*/ 	.word	0x0001bdb0


	//   ....[121]....
        /*0ba0*/ 	.word	0x0001bdc0


	//   ....[122]....
        /*0ba4*/ 	.word	0x0001be00


	//   ....[123]....
        /*0ba8*/ 	.word	0x0001d7c0


	//   ....[124]....
        /*0bac*/ 	.word	0x0001fa10


	//   ....[125]....
        /*0bb0*/ 	.word	0x00020890


	//   ....[126]....
        /*0bb4*/ 	.word	0x000208a0


	//   ....[127]....
        /*0bb8*/ 	.word	0x000208b0


	//   ....[128]....
        /*0bbc*/ 	.word	0x000208c0


	//   ....[129]....
        /*0bc0*/ 	.word	0x000209f0


	//   ....[130]....
        /*0bc4*/ 	.word	0x00020a00


	//   ....[131]....
        /*0bc8*/ 	.word	0x000226b0


	//   ....[132]....
        /*0bcc*/ 	.word	0x000226e0


	//   ....[133]....
        /*0bd0*/ 	.word	0x00022750


	//   ....[134]....
        /*0bd4*/ 	.word	0x00022780


	//   ....[135]....
        /*0bd8*/ 	.word	0x000227b0


	//   ....[136]....
        /*0bdc*/ 	.word	0x000227e0


	//   ....[137]....
        /*0be0*/ 	.word	0x00022810


	//   ....[138]....
        /*0be4*/ 	.word	0x00022840


	//   ....[139]....
        /*0be8*/ 	.word	0x000229e0


	//   ....[140]....
        /*0bec*/ 	.word	0x00022a10


	//   ....[141]....
        /*0bf0*/ 	.word	0x00022a40


	//   ....[142]....
        /*0bf4*/ 	.word	0x00022a70


	//   ....[143]....
        /*0bf8*/ 	.word	0x00022aa0


	//   ....[144]....
        /*0bfc*/ 	.word	0x00022ad0


	//   ....[145]....
        /*0c00*/ 	.word	0x00022b90


	//   ....[146]....
        /*0c04*/ 	.word	0x00022bb0


	//   ....[147]....
        /*0c08*/ 	.word	0x00022bd0


	//   ....[148]....
        /*0c0c*/ 	.word	0x00022c30


	//   ....[149]....
        /*0c10*/ 	.word	0x00023670


	//   ....[150]....
        /*0c14*/ 	.word	0x00023af0


	//   ....[151]....
        /*0c18*/ 	.word	0x00023b80


	//   ....[152]....
        /*0c1c*/ 	.word	0x00023bd0


	//   ....[153]....
        /*0c20*/ 	.word	0x00023c20


	//   ....[154]....
        /*0c24*/ 	.word	0x00023cf0


	//   ....[155]....
        /*0c28*/ 	.word	0x00023d80


	//   ....[156]....
        /*0c2c*/ 	.word	0x00023dd0


	//   ....[157]....
        /*0c30*/ 	.word	0x00023e20


	//   ....[158]....
        /*0c34*/ 	.word	0x000241c0


	//   ....[159]....
        /*0c38*/ 	.word	0x000244a0


	//   ....[160]....
        /*0c3c*/ 	.word	0x000246a0


	//   ....[161]....
        /*0c40*/ 	.word	0x000246f0


	//   ....[162]....
        /*0c44*/ 	.word	0x00024750


	//   ....[163]....
        /*0c48*/ 	.word	0x000247f0


	//   ....[164]....
        /*0c4c*/ 	.word	0x000248c0


	//   ....[165]....
        /*0c50*/ 	.word	0x000249a0


	//   ....[166]....
        /*0c54*/ 	.word	0x00024c70


	//   ....[167]....
        /*0c58*/ 	.word	0x00024d10


	//   ....[168]....
        /*0c5c*/ 	.word	0x00024e90


	//   ....[169]....
        /*0c60*/ 	.word	0x00024f00


	//   ....[170]....
        /*0c64*/ 	.word	0x00024f70


	//   ....[171]....
        /*0c68*/ 	.word	0x00024fe0


	//   ....[172]....
        /*0c6c*/ 	.word	0x00025050


	//   ....[173]....
        /*0c70*/ 	.word	0x000250d0


	//   ....[174]....
        /*0c74*/ 	.word	0x00025170


	//   ....[175]....
        /*0c78*/ 	.word	0x00025210


	//   ....[176]....
        /*0c7c*/ 	.word	0x00025280


	//   ....[177]....
        /*0c80*/ 	.word	0x000252f0


	//   ....[178]....
        /*0c84*/ 	.word	0x00025360


	//   ....[179]....
        /*0c88*/ 	.word	0x000253e0


	//   ....[180]....
        /*0c8c*/ 	.word	0x00025460


	//   ....[181]....
        /*0c90*/ 	.word	0x00025510


	//   ....[182]....
        /*0c94*/ 	.word	0x00025560


	//   ....[183]....
        /*0c98*/ 	.word	0x00025600


	//   ....[184]....
        /*0c9c*/ 	.word	0x00025730


	//----- nvinfo : EIATTR_REG_RECONFIG
	.align		4
.L_1273:
        /*0ca0*/ 	.byte	0x01, 0x54
	.zero		2


	//----- nvinfo : EIATTR_SYSCALL_OFFSETS
	.align		4
        /*0ca4*/ 	.byte	0x04, 0x46
        /*0ca6*/ 	.short	(.L_1275 - .L_1274)


	//   ....[0]....
.L_1274:
        /*0ca8*/ 	.word	0x000020a0


	//   ....[1]....
        /*0cac*/ 	.word	0x000021f0


	//   ....[2]....
        /*0cb0*/ 	.word	0x00007b90


	//   ....[3]....
        /*0cb4*/ 	.word	0x00007eb0


	//   ....[4]....
        /*0cb8*/ 	.word	0x0001f4c0


	//   ....[5]....
        /*0cbc*/ 	.word	0x0001f630


	//   ....[6]....
        /*0cc0*/ 	.word	0x0001f780


	//   ....[7]....
        /*0cc4*/ 	.word	0x0001f8c0


	//   ....[8]....
        /*0cc8*/ 	.word	0x00020360


	//----- nvinfo : EIATTR_MBARRIER_INSTR_OFFSETS
	.align		4
.L_1275:
        /*0ccc*/ 	.byte	0x04, 0x39
        /*0cce*/ 	.short	(.L_1277 - .L_1276)


	//   ....[0]....
.L_1276:
        /*0cd0*/ 	.word	0x000002d0
        /*0cd4*/ 	.word	0x000000ff
        /*0cd8*/ 	.word	0x00019c00
        /*0cdc*/ 	.short	0x0100
        /*0cde*/ 	.byte	0x08
	.zero		1


	//   ....[1]....
        /*0ce0*/ 	.word	0x000002e0
        /*0ce4*/ 	.word	0x000000ff
        /*0ce8*/ 	.word	0x00019c20
        /*0cec*/ 	.short	0x0100
        /*0cee*/ 	.byte	0x08
	.zero		1


	//   ....[2]....
        /*0cf0*/ 	.word	0x000003d0
        /*0cf4*/ 	.word	0x000000ff
        /*0cf8*/ 	.word	0x00019c30
        /*0cfc*/ 	.short	0x0100
        /*0cfe*/ 	.byte	0x08
	.zero		1


	//   ....[3]....
        /*0d00*/ 	.word	0x000003e0
        /*0d04*/ 	.word	0x000000ff
        /*0d08*/ 	.word	0x00019c40
        /*0d0c*/ 	.short	0x0100
        /*0d0e*/ 	.byte	0x08
	.zero		1


	//   ....[4]....
        /*0d10*/ 	.word	0x000003f0
        /*0d14*/ 	.word	0x000000ff
        /*0d18*/ 	.word	0x00019c38
        /*0d1c*/ 	.short	0x0100
        /*0d1e*/ 	.byte	0x08
	.zero		1


	//   ....[5]....
        /*0d20*/ 	.word	0x00000400
        /*0d24*/ 	.word	0x000000ff
        /*0d28*/ 	.word	0x00019c48
        /*0d2c*/ 	.short	0x0100
        /*0d2e*/ 	.byte	0x08
	.zero		1


	//   ....[6]....
        /*0d30*/ 	.word	0x00000530
        /*0d34*/ 	.word	0x000000ff
        /*0d38*/ 	.word	0x00019c50
        /*0d3c*/ 	.short	0x0100
        /*0d3e*/ 	.byte	0x08
	.zero		1


	//   ....[7]....
        /*0d40*/ 	.word	0x00000540
        /*0d44*/ 	.word	0x000000ff
        /*0d48*/ 	.word	0x00019c60
        /*0d4c*/ 	.short	0x0100
        /*0d4e*/ 	.byte	0x08
	.zero		1


	//   ....[8]....
        /*0d50*/ 	.word	0x00000550
        /*0d54*/ 	.word	0x000000ff
        /*0d58*/ 	.word	0x00019c58
        /*0d5c*/ 	.short	0x0100
        /*0d5e*/ 	.byte	0x08
	.zero		1


	//   ....[9]....
        /*0d60*/ 	.word	0x00000560
        /*0d64*/ 	.word	0x000000ff
        /*0d68*/ 	.word	0x00019c68
        /*0d6c*/ 	.short	0x0100
        /*0d6e*/ 	.byte	0x08
	.zero		1


	//   ....[10]....
        /*0d70*/ 	.word	0x00000650
        /*0d74*/ 	.word	0x000000ff
        /*0d78*/ 	.word	0x00019c70
        /*0d7c*/ 	.short	0x0100
        /*0d7e*/ 	.byte	0x06
	.zero		1


	//   ....[11]....
        /*0d80*/ 	.word	0x00000660
        /*0d84*/ 	.word	0x000000ff
        /*0d88*/ 	.word	0x00019c80
        /*0d8c*/ 	.short	0x0100
        /*0d8e*/ 	.byte	0x06
	.zero		1


	//   ....[12]....
        /*0d90*/ 	.word	0x00000670
        /*0d94*/ 	.word	0x000000ff
        /*0d98*/ 	.word	0x00019c78
        /*0d9c*/ 	.short	0x0100
        /*0d9e*/ 	.byte	0x06
	.zero		1


	//   ....[13]....
        /*0da0*/ 	.word	0x00000680
        /*0da4*/ 	.word	0x000000ff
        /*0da8*/ 	.word	0x00019c88
        /*0dac*/ 	.short	0x0100
        /*0dae*/ 	.byte	0x06
	.zero		1


	//   ....[14]....
        /*0db0*/ 	.word	0x000007b0
        /*0db4*/ 	.word	0x000000ff
        /*0db8*/ 	.word	0x00019c90
        /*0dbc*/ 	.short	0x0100
        /*0dbe*/ 	.byte	0x08
	.zero		1


	//   ....[15]....
        /*0dc0*/ 	.word	0x000007c0
        /*0dc4*/ 	.word	0x000000ff
        /*0dc8*/ 	.word	0x00019ca0
        /*0dcc*/ 	.short	0x0100
        /*0dce*/ 	.byte	0x08
	.zero		1


	//   ....[16]....
        /*0dd0*/ 	.word	0x000007d0
        /*0dd4*/ 	.word	0x000000ff
        /*0dd8*/ 	.word	0x00019c98
        /*0ddc*/ 	.short	0x0100
        /*0dde*/ 	.byte	0x08
	.zero		1


	//   ....[17]....
        /*0de0*/ 	.word	0x000007e0
        /*0de4*/ 	.word	0x000000ff
        /*0de8*/ 	.word	0x00019ca8
        /*0dec*/ 	.short	0x0100
        /*0dee*/ 	.byte	0x08
	.zero		1


	//   ....[18]....
        /*0df0*/ 	.word	0x00000910
        /*0df4*/ 	.word	0x000000ff
        /*0df8*/ 	.word	0x00019cb0
        /*0dfc*/ 	.short	0x0100
        /*0dfe*/ 	.byte	0x08
	.zero		1


	//   ....[19]....
        /*0e00*/ 	.word	0x00000920
        /*0e04*/ 	.word	0x000000ff
        /*0e08*/ 	.word	0x00019cc0
        /*0e0c*/ 	.short	0x0100
        /*0e0e*/ 	.byte	0x08
	.zero		1


	//   ....[20]....
        /*0e10*/ 	.word	0x00000930
        /*0e14*/ 	.word	0x000000ff
        /*0e18*/ 	.word	0x00019cb8
        /*0e1c*/ 	.short	0x0100
        /*0e1e*/ 	.byte	0x08
	.zero		1


	//   ....[21]....
        /*0e20*/ 	.word	0x00000940
        /*0e24*/ 	.word	0x000000ff
        /*0e28*/ 	.word	0x00019cc8
        /*0e2c*/ 	.short	0x0100
        /*0e2e*/ 	.byte	0x08
	.zero		1


	//   ....[22]....
        /*0e30*/ 	.word	0x00002f40
        /*0e34*/ 	.word	0x00000052
        /*0e38*/ 	.word	0x00019c90
        /*0e3c*/ 	.short	0x010a
        /*0e3e*/ 	.byte	0x3f
	.zero		1


	//   ....[23]....
        /*0e40*/ 	.word	0x00004830
        /*0e44*/ 	.word	0x00000052
        /*0e48*/ 	.word	0x00019c90
        /*0e4c*/ 	.short	0x010a
        /*0e4e*/ 	.byte	0x3f
	.zero		1


	//   ....[24]....
        /*0e50*/ 	.word	0x00006990
        /*0e54*/ 	.word	0x00000052
        /*0e58*/ 	.word	0x00019c90
        /*0e5c*/ 	.short	0x010a
        /*0e5e*/ 	.byte	0x3f
	.zero		1


	//   ....[25]....
        /*0e60*/ 	.word	0x00006b40
        /*0e64*/ 	.word	0x00000008
        /*0e68*/ 	.word	0x00000000
        /*0e6c*/ 	.short	0x0101
        /*0e6e*/ 	.byte	0x3f
	.zero		1


	//   ....[26]....
        /*0e70*/ 	.word	0x00006b80
        /*0e74*/ 	.word	0x00000052
        /*0e78*/ 	.word	0x00019cb0
        /*0e7c*/ 	.short	0x010a
        /*0e7e*/ 	.byte	0x3f
	.zero		1


	//   ....[27]....
        /*0e80*/ 	.word	0x00006e00
        /*0e84*/ 	.word	0x00000052
        /*0e88*/ 	.word	0x00000000
        /*0e8c*/ 	.short	0x0101
        /*0e8e*/ 	.byte	0x3f
	.zero		1


	//   ....[28]....
        /*0e90*/ 	.word	0x00007c30
        /*0e94*/ 	.word	0x00000010
        /*0e98*/ 	.word	0x00019c00
        /*0e9c*/ 	.short	0x010a
        /*0e9e*/ 	.byte	0x3f
	.zero		1


	//   ....[29]....
        /*0ea0*/ 	.word	0x00007c80
        /*0ea4*/ 	.word	0x00000010
        /*0ea8*/ 	.word	0x00019c00
        /*0eac*/ 	.short	0x010a
        /*0eae*/ 	.byte	0x3f
	.zero		1


	//   ....[30]....
        /*0eb0*/ 	.word	0x00008490
        /*0eb4*/ 	.word	0x00000010
        /*0eb8*/ 	.word	0x00019c00
        /*0ebc*/ 	.short	0x010a
        /*0ebe*/ 	.byte	0x3f
	.zero		1


	//   ....[31]....
        /*0ec0*/ 	.word	0x0000a160
        /*0ec4*/ 	.word	0x00000010
        /*0ec8*/ 	.word	0x00019c00
        /*0ecc*/ 	.short	0x010a
        /*0ece*/ 	.byte	0x3f
	.zero		1


	//   ....[32]....
        /*0ed0*/ 	.word	0x0000c310
        /*0ed4*/ 	.word	0x00000003
        /*0ed8*/ 	.word	0x00019c30
        /*0edc*/ 	.short	0x010a
        /*0ede*/ 	.byte	0x3f
	.zero		1


	//   ....[33]....
        /*0ee0*/ 	.word	0x0000c380
        /*0ee4*/ 	.word	0x00000003
        /*0ee8*/ 	.word	0x00019c30
        /*0eec*/ 	.short	0x010a
        /*0eee*/ 	.byte	0x3f
	.zero		1


	//   ....[34]....
        /*0ef0*/ 	.word	0x0000c7c0
        /*0ef4*/ 	.word	0x00000000
        /*0ef8*/ 	.word	0x00000000
        /*0efc*/ 	.short	0x0101
        /*0efe*/ 	.byte	0x3f
	.zero		1


	//   ....[35]....
        /*0f00*/ 	.word	0x0000f7e0
        /*0f04*/ 	.word	0x00000015
        /*0f08*/ 	.word	0x00019c30
        /*0f0c*/ 	.short	0x010a
        /*0f0e*/ 	.byte	0x3f
	.zero		1


	//   ....[36]....
        /*0f10*/ 	.word	0x0000f860
        /*0f14*/ 	.word	0x00000015
        /*0f18*/ 	.word	0x00019c30
        /*0f1c*/ 	.short	0x010a
        /*0f1e*/ 	.byte	0x3f
	.zero		1


	//   ....[37]....
        /*0f20*/ 	.word	0x0000fa80
        /*0f24*/ 	.word	0x00000016
        /*0f28*/ 	.word	0x00019c50
        /*0f2c*/ 	.short	0x010a
        /*0f2e*/ 	.byte	0x3f
	.zero		1


	//   ....[38]....
        /*0f30*/ 	.word	0x0000fad0
        /*0f34*/ 	.word	0x00000016
        /*0f38*/ 	.word	0x00019c50
        /*0f3c*/ 	.short	0x010a
        /*0f3e*/ 	.byte	0x3f
	.zero		1


	//   ....[39]....
        /*0f40*/ 	.word	0x0000fe40
        /*0f44*/ 	.word	0x0000000a
        /*0f48*/ 	.word	0x00000000
        /*0f4c*/ 	.short	0x0101
        /*0f4e*/ 	.byte	0x3f
	.zero		1


	//   ....[40]....
        /*0f50*/ 	.word	0x00012750
        /*0f54*/ 	.word	0x00000016
        /*0f58*/ 	.word	0x00000000
        /*0f5c*/ 	.short	0x0101
        /*0f5e*/ 	.byte	0x3f
	.zero		1


	//   ....[41]....
        /*0f60*/ 	.word	0x00012be0
        /*0f64*/ 	.word	0x00000015
        /*0f68*/ 	.word	0x00019c30
        /*0f6c*/ 	.short	0x010a
        /*0f6e*/ 	.byte	0x3f
	.zero		1


	//   ....[42]....
        /*0f70*/ 	.word	0x00012c60
        /*0f74*/ 	.word	0x00000015
        /*0f78*/ 	.word	0x00019c30
        /*0f7c*/ 	.short	0x010a
        /*0f7e*/ 	.byte	0x3f
	.zero		1


	//   ....[43]....
        /*0f80*/ 	.word	0x00012e80
        /*0f84*/ 	.word	0x0000009b
        /*0f88*/ 	.word	0x00019c50
        /*0f8c*/ 	.short	0x010a
        /*0f8e*/ 	.byte	0x3f
	.zero		1


	//   ....[44]....
        /*0f90*/ 	.word	0x00012ed0
        /*0f94*/ 	.word	0x0000009b
        /*0f98*/ 	.word	0x00019c50
        /*0f9c*/ 	.short	0x010a
        /*0f9e*/ 	.byte	0x3f
	.zero		1


	//   ....[45]....
        /*0fa0*/ 	.word	0x00013d20
        /*0fa4*/ 	.word	0x00000015
        /*0fa8*/ 	.word	0x00000000
        /*0fac*/ 	.short	0x0101
        /*0fae*/ 	.byte	0x3f
	.zero		1


	//   ....[46]....
        /*0fb0*/ 	.word	0x000142c0
        /*0fb4*/ 	.word	0x0000009b
        /*0fb8*/ 	.word	0x00000000
        /*0fbc*/ 	.short	0x0101
        /*0fbe*/ 	.byte	0x3f
	.zero		1


	//   ....[47]....
        /*0fc0*/ 	.word	0x00014a90
        /*0fc4*/ 	.word	0x00000000
        /*0fc8*/ 	.word	0x00019c30
        /*0fcc*/ 	.short	0x010a
        /*0fce*/ 	.byte	0x3f
	.zero		1


	//   ....[48]....
        /*0fd0*/ 	.word	0x00014b10
        /*0fd4*/ 	.word	0x00000000
        /*0fd8*/ 	.word	0x00019c30
        /*0fdc*/ 	.short	0x010a
        /*0fde*/ 	.byte	0x3f
	.zero		1


	//   ....[49]....
        /*0fe0*/ 	.word	0x00014d30
        /*0fe4*/ 	.word	0x00000015
        /*0fe8*/ 	.word	0x00019c50
        /*0fec*/ 	.short	0x010a
        /*0fee*/ 	.byte	0x3f
	.zero		1


	//   ....[50]....
        /*0ff0*/ 	.word	0x00014d80
        /*0ff4*/ 	.word	0x00000015
        /*0ff8*/ 	.word	0x00019c50
        /*0ffc*/ 	.short	0x010a
        /*0ffe*/ 	.byte	0x3f
	.zero		1


	//   ....[51]....
        /*1000*/ 	.word	0x00015110
        /*1004*/ 	.word	0x0000000a
        /*1008*/ 	.word	0x00000000
        /*100c*/ 	.short	0x0101
        /*100e*/ 	.byte	0x3f
	.zero		1


	//   ....[52]....
        /*1010*/ 	.word	0x000172e0
        /*1014*/ 	.word	0x00000015
        /*1018*/ 	.word	0x00000000
        /*101c*/ 	.short	0x0101
        /*101e*/ 	.byte	0x3f
	.zero		1


	//   ....[53]....
        /*1020*/ 	.word	0x000179c0
        /*1024*/ 	.word	0x00000004
        /*1028*/ 	.word	0x00019c50
        /*102c*/ 	.short	0x010a
        /*102e*/ 	.byte	0x3f
	.zero		1


	//   ....[54]....
        /*1030*/ 	.word	0x00017a10
        /*1034*/ 	.word	0x00000004
        /*1038*/ 	.word	0x00019c50
        /*103c*/ 	.short	0x010a
        /*103e*/ 	.byte	0x3f
	.zero		1


	//   ....[55]....
        /*1040*/ 	.word	0x000182f0
        /*1044*/ 	.word	0x00000002
        /*1048*/ 	.word	0x00000000
        /*104c*/ 	.short	0x0101
        /*104e*/ 	.byte	0x3f
	.zero		1


	//   ....[56]....
        /*1050*/ 	.word	0x00019ea0
        /*1054*/ 	.word	0x00000000
        /*1058*/ 	.word	0x00000000
        /*105c*/ 	.short	0x0101
        /*105e*/ 	.byte	0x3f
	.zero		1


	//   ....[57]....
        /*1060*/ 	.word	0x0001a2d0
        /*1064*/ 	.word	0x00000004
        /*1068*/ 	.word	0x00000000
        /*106c*/ 	.short	0x0101
        /*106e*/ 	.byte	0x3f
	.zero		1


	//   ....[58]....
        /*1070*/ 	.word	0x0001d8a0
        /*1074*/ 	.word	0x00000013
        /*1078*/ 	.word	0x00019c20
        /*107c*/ 	.short	0x010a
        /*107e*/ 	.byte	0x3f
	.zero		1


	//   ....[59]....
        /*1080*/ 	.word	0x0001d960
        /*1084*/ 	.word	0x00000009
        /*1088*/ 	.word	0x00019ca0
        /*108c*/ 	.short	0x010a
        /*108e*/ 	.byte	0x3f
	.zero		1


	//   ....[60]....
        /*1090*/ 	.word	0x0001dd90
        /*1094*/ 	.word	0x00000009
        /*1098*/ 	.word	0x00019cc0
        /*109c*/ 	.short	0x010a
        /*109e*/ 	.byte	0x3f
	.zero		1


	//   ....[61]....
        /*10a0*/ 	.word	0x0001e2f0
        /*10a4*/ 	.word	0x00000009
        /*10a8*/ 	.word	0x00019ca0
        /*10ac*/ 	.short	0x010a
        /*10ae*/ 	.byte	0x3f
	.zero		1


	//   ....[62]....
        /*10b0*/ 	.word	0x0001e710
        /*10b4*/ 	.word	0x00000009
        /*10b8*/ 	.word	0x00019cc0
        /*10bc*/ 	.short	0x010a
        /*10be*/ 	.byte	0x3f
	.zero		1


	//   ....[63]....
        /*10c0*/ 	.word	0x0001fc70
        /*10c4*/ 	.word	0x00000004
        /*10c8*/ 	.word	0x00019c80
        /*10cc*/ 	.short	0x010a
        /*10ce*/ 	.byte	0x3f
	.zero		1


	//   ....[64]....
        /*10d0*/ 	.word	0x0001feb0
        /*10d4*/ 	.word	0x00000004
        /*10d8*/ 	.word	0x00019c40
        /*10dc*/ 	.short	0x010a
        /*10de*/ 	.byte	0x3f
	.zero		1


	//   ....[65]....
        /*10e0*/ 	.word	0x00020ae0
        /*10e4*/ 	.word	0x00000013
        /*10e8*/ 	.word	0x00019c00
        /*10ec*/ 	.short	0x0107
        /*10ee*/ 	.byte	0x3f
	.zero		1


	//   ....[66]....
        /*10f0*/ 	.word	0x00020be0
        /*10f4*/ 	.word	0x00000013
        /*10f8*/ 	.word	0x00019c00
        /*10fc*/ 	.short	0x0101
        /*10fe*/ 	.byte	0x3f
	.zero		1


	//   ....[67]....
        /*1100*/ 	.word	0x00020c00
        /*1104*/ 	.word	0x00000013
        /*1108*/ 	.word	0x00019c20
        /*110c*/ 	.short	0x010a
        /*110e*/ 	.byte	0x3f
	.zero		1


	//   ....[68]....
        /*1110*/ 	.word	0x00020ee0
        /*1114*/ 	.word	0x00000006
        /*1118*/ 	.word	0x00019c80
        /*111c*/ 	.short	0x010a
        /*111e*/ 	.byte	0x3f
	.zero		1


	//   ....[69]....
        /*1120*/ 	.word	0x00021330
        /*1124*/ 	.word	0x00000006
        /*1128*/ 	.word	0x00019c40
        /*112c*/ 	.short	0x010a
        /*112e*/ 	.byte	0x3f
	.zero		1


	//   ....[70]....
        /*1130*/ 	.word	0x000217e0
        /*1134*/ 	.word	0x00000003
        /*1138*/ 	.word	0x00019c70
        /*113c*/ 	.short	0x010a
        /*113e*/ 	.byte	0x3f
	.zero		1


	//   ....[71]....
        /*1140*/ 	.word	0x00021850
        /*1144*/ 	.word	0x00000003
        /*1148*/ 	.word	0x00019c60
        /*114c*/ 	.short	0x010a
        /*114e*/ 	.byte	0x3f
	.zero		1


	//   ....[72]....
        /*1150*/ 	.word	0x00021cc0
        /*1154*/ 	.word	0x00000003
        /*1158*/ 	.word	0x00019c50
        /*115c*/ 	.short	0x0101
        /*115e*/ 	.byte	0x3f
	.zero		1


	//   ....[73]....
        /*1160*/ 	.word	0x00021d40
        /*1164*/ 	.word	0x00000003
        /*1168*/ 	.word	0x00000000
        /*116c*/ 	.short	0x0101
        /*116e*/ 	.byte	0x3f
	.zero		1


	//   ....[74]....
        /*1170*/ 	.word	0x00021f50
        /*1174*/ 	.word	0x00000000
        /*1178*/ 	.word	0x00019c70
        /*117c*/ 	.short	0x010a
        /*117e*/ 	.byte	0x3f
	.zero		1


	//   ....[75]....
        /*1180*/ 	.word	0x00021fc0
        /*1184*/ 	.word	0x00000000
        /*1188*/ 	.word	0x00019c60
        /*118c*/ 	.short	0x010a
        /*118e*/ 	.byte	0x3f
	.zero		1


	//   ....[76]....
        /*1190*/ 	.word	0x00022440
        /*1194*/ 	.word	0x00000000
        /*1198*/ 	.word	0x00019c50
        /*119c*/ 	.short	0x0101
        /*119e*/ 	.byte	0x3f
	.zero		1


	//   ....[77]....
        /*11a0*/ 	.word	0x00022490
        /*11a4*/ 	.word	0x00000002
        /*11a8*/ 	.word	0x00000000
        /*11ac*/ 	.short	0x0101
        /*11ae*/ 	.byte	0x3f
	.zero		1


	//   ....[78]....
        /*11b0*/ 	.word	0x000235f0
        /*11b4*/ 	.word	0x00000006
        /*11b8*/ 	.word	0x00019c20
        /*11bc*/ 	.short	0x010a
        /*11be*/ 	.byte	0x3f
	.zero		1


	//   ....[79]....
        /*11c0*/ 	.word	0x000237d0
        /*11c4*/ 	.word	0x00000005
        /*11c8*/ 	.word	0x00000000
        /*11cc*/ 	.short	0x010a
        /*11ce*/ 	.byte	0x3f
	.zero		1


	//   ....[80]....
        /*11d0*/ 	.word	0x00023800
        /*11d4*/ 	.word	0x00000009
        /*11d8*/ 	.word	0x00000000
        /*11dc*/ 	.short	0x010a
        /*11de*/ 	.byte	0x3f
	.zero		1


	//   ....[81]....
        /*11e0*/ 	.word	0x00023850
        /*11e4*/ 	.word	0x00000017
        /*11e8*/ 	.word	0x00019c60
        /*11ec*/ 	.short	0x010a
        /*11ee*/ 	.byte	0x3f
	.zero		1


	//   ....[82]....
        /*11f0*/ 	.word	0x000238a0
        /*11f4*/ 	.word	0x00000007
        /*11f8*/ 	.word	0x00019c60
        /*11fc*/ 	.short	0x010a
        /*11fe*/ 	.byte	0x3f
	.zero		1


	//   ....[83]....
        /*1200*/ 	.word	0x000238e0
        /*1204*/ 	.word	0x00000017
        /*1208*/ 	.word	0x00019c80
        /*120c*/ 	.short	0x010a
        /*120e*/ 	.byte	0x3f
	.zero		1


	//   ....[84]....
        /*1210*/ 	.word	0x00023900
        /*1214*/ 	.word	0x00000007
        /*1218*/ 	.word	0x00019c80
        /*121c*/ 	.short	0x010a
        /*121e*/ 	.byte	0x3f
	.zero		1


	//   ....[85]....
        /*1220*/ 	.word	0x00023960
        /*1224*/ 	.word	0x00000052
        /*1228*/ 	.word	0x00019c90
        /*122c*/ 	.short	0x010a
        /*122e*/ 	.byte	0x3f
	.zero		1


	//   ....[86]....
        /*1230*/ 	.word	0x000239b0
        /*1234*/ 	.word	0x00000052
        /*1238*/ 	.word	0x00019c90
        /*123c*/ 	.short	0x010a
        /*123e*/ 	.byte	0x3f
	.zero		1


	//   ....[87]....
        /*1240*/ 	.word	0x00023a00
        /*1244*/ 	.word	0x00000052
        /*1248*/ 	.word	0x00019c90
        /*124c*/ 	.short	0x010a
        /*124e*/ 	.byte	0x3f
	.zero		1


	//   ....[88]....
        /*1250*/ 	.word	0x00023a50
        /*1254*/ 	.word	0x00000052
        /*1258*/ 	.word	0x00019cb0
        /*125c*/ 	.short	0x010a
        /*125e*/ 	.byte	0x3f
	.zero		1


	//   ....[89]....
        /*1260*/ 	.word	0x00023c50
        /*1264*/ 	.word	0x00000010
        /*1268*/ 	.word	0x00019c00
        /*126c*/ 	.short	0x010a
        /*126e*/ 	.byte	0x3f
	.zero		1


	//   ....[90]....
        /*1270*/ 	.word	0x00023e60
        /*1274*/ 	.word	0x00000010
        /*1278*/ 	.word	0x00019c00
        /*127c*/ 	.short	0x010a
        /*127e*/ 	.byte	0x3f
	.zero		1


	//   ....[91]....
        /*1280*/ 	.word	0x00023eb0
        /*1284*/ 	.word	0x00000003
        /*1288*/ 	.word	0x00019c30
        /*128c*/ 	.short	0x010a
        /*128e*/ 	.byte	0x3f
	.zero		1


	//   ....[92]....
        /*1290*/ 	.word	0x00023f00
        /*1294*/ 	.word	0x00000015
        /*1298*/ 	.word	0x00019c30
        /*129c*/ 	.short	0x010a
        /*129e*/ 	.byte	0x3f
	.zero		1


	//   ....[93]....
        /*12a0*/ 	.word	0x00023f50
        /*12a4*/ 	.word	0x00000016
        /*12a8*/ 	.word	0x00019c50
        /*12ac*/ 	.short	0x010a
        /*12ae*/ 	.byte	0x3f
	.zero		1


	//   ....[94]....
        /*12b0*/ 	.word	0x00023fa0
        /*12b4*/ 	.word	0x00000015
        /*12b8*/ 	.word	0x00019c30
        /*12bc*/ 	.short	0x010a
        /*12be*/ 	.byte	0x3f
	.zero		1


	//   ....[95]....
        /*12c0*/ 	.word	0x00023ff0
        /*12c4*/ 	.word	0x0000009b
        /*12c8*/ 	.word	0x00019c50
        /*12cc*/ 	.short	0x010a
        /*12ce*/ 	.byte	0x3f
	.zero		1


	//   ....[96]....
        /*12d0*/ 	.word	0x00024040
        /*12d4*/ 	.word	0x00000000
        /*12d8*/ 	.word	0x00019c30
        /*12dc*/ 	.short	0x010a
        /*12de*/ 	.byte	0x3f
	.zero		1


	//   ....[97]....
        /*12e0*/ 	.word	0x00024090
        /*12e4*/ 	.word	0x00000015
        /*12e8*/ 	.word	0x00019c50
        /*12ec*/ 	.short	0x010a
        /*12ee*/ 	.byte	0x3f
	.zero		1


	//   ....[98]....
        /*12f0*/ 	.word	0x000240e0
        /*12f4*/ 	.word	0x00000004
        /*12f8*/ 	.word	0x00019c50
        /*12fc*/ 	.short	0x010a
        /*12fe*/ 	.byte	0x3f
	.zero		1


	//   ....[99]....
        /*1300*/ 	.word	0x00024280
        /*1304*/ 	.word	0x00000013
        /*1308*/ 	.word	0x00019c20
        /*130c*/ 	.short	0x010a
        /*130e*/ 	.byte	0x3f
	.zero		1


	//   ....[100]....
        /*1310*/ 	.word	0x000242d0
        /*1314*/ 	.word	0x00000009
        /*1318*/ 	.word	0x00019ca0
        /*131c*/ 	.short	0x010a
        /*131e*/ 	.byte	0x3f
	.zero		1


	//   ....[101]....
        /*1320*/ 	.word	0x00024320
        /*1324*/ 	.word	0x00000009
        /*1328*/ 	.word	0x00019cc0
        /*132c*/ 	.short	0x010a
        /*132e*/ 	.byte	0x3f
	.zero		1


	//   ....[102]....
        /*1330*/ 	.word	0x00024370
        /*1334*/ 	.word	0x00000009
        /*1338*/ 	.word	0x00019ca0
        /*133c*/ 	.short	0x010a
        /*133e*/ 	.byte	0x3f
	.zero		1


	//   ....[103]....
        /*1340*/ 	.word	0x000243c0
        /*1344*/ 	.word	0x00000009
        /*1348*/ 	.word	0x00019cc0
        /*134c*/ 	.short	0x010a
        /*134e*/ 	.byte	0x3f
	.zero		1


	//   ....[104]....
        /*1350*/ 	.word	0x00024560
        /*1354*/ 	.word	0x00000004
        /*1358*/ 	.word	0x00019c80
        /*135c*/ 	.short	0x010a
        /*135e*/ 	.byte	0x3f
	.zero		1


	//   ....[105]....
        /*1360*/ 	.word	0x000245b0
        /*1364*/ 	.word	0x00000004
        /*1368*/ 	.word	0x00019c40
        /*136c*/ 	.short	0x010a
        /*136e*/ 	.byte	0x3f
	.zero		1


	//   ....[106]....
        /*1370*/ 	.word	0x000249e0
        /*1374*/ 	.word	0x00000013
        /*1378*/ 	.word	0x00019c20
        /*137c*/ 	.short	0x010a
        /*137e*/ 	.byte	0x3f
	.zero		1


	//   ....[107]....
        /*1380*/ 	.word	0x00024a30
        /*1384*/ 	.word	0x00000006
        /*1388*/ 	.word	0x00019c80
        /*138c*/ 	.short	0x010a
        /*138e*/ 	.byte	0x3f
	.zero		1


	//   ....[108]....
        /*1390*/ 	.word	0x00024a80
        /*1394*/ 	.word	0x00000006
        /*1398*/ 	.word	0x00019c40
        /*139c*/ 	.short	0x010a
        /*139e*/ 	.byte	0x3f
	.zero		1


	//   ....[109]....
        /*13a0*/ 	.word	0x00024ad0
        /*13a4*/ 	.word	0x00000003
        /*13a8*/ 	.word	0x00019c70
        /*13ac*/ 	.short	0x010a
        /*13ae*/ 	.byte	0x3f
	.zero		1


	//   ....[110]....
        /*13b0*/ 	.word	0x00024b20
        /*13b4*/ 	.word	0x00000003
        /*13b8*/ 	.word	0x00019c60
        /*13bc*/ 	.short	0x010a
        /*13be*/ 	.byte	0x3f
	.zero		1


	//   ....[111]....
        /*13c0*/ 	.word	0x00024b70
        /*13c4*/ 	.word	0x00000000
        /*13c8*/ 	.word	0x00019c70
        /*13cc*/ 	.short	0x010a
        /*13ce*/ 	.byte	0x3f
	.zero		1


	//   ....[112]....
        /*13d0*/ 	.word	0x00024bc0
        /*13d4*/ 	.word	0x00000000
        /*13d8*/ 	.word	0x00019c60
        /*13dc*/ 	.short	0x010a
        /*13de*/ 	.byte	0x3f
	.zero		1


	//   ....[113]....
        /*13e0*/ 	.word	0x00025650
        /*13e4*/ 	.word	0x00000006
        /*13e8*/ 	.word	0x00019c20
        /*13ec*/ 	.short	0x010a
        /*13ee*/ 	.byte	0x3f
	.zero		1


	//   ....[114]....
        /*13f0*/ 	.word	0x000257f0
        /*13f4*/ 	.word	0x00000005
        /*13f8*/ 	.word	0x00000000
        /*13fc*/ 	.short	0x010a
        /*13fe*/ 	.byte	0x3f
	.zero		1


	//   ....[115]....
        /*1400*/ 	.word	0x00025840
        /*1404*/ 	.word	0x00000009
        /*1408*/ 	.word	0x00000000
        /*140c*/ 	.short	0x010a
        /*140e*/ 	.byte	0x3f
	.zero		1


	//   ....[116]....
        /*1410*/ 	.word	0x00025890
        /*1414*/ 	.word	0x00000017
        /*1418*/ 	.word	0x00019c60
        /*141c*/ 	.short	0x010a
        /*141e*/ 	.byte	0x3f
	.zero		1


	//   ....[117]....
        /*1420*/ 	.word	0x000258e0
        /*1424*/ 	.word	0x00000007
        /*1428*/ 	.word	0x00019c60
        /*142c*/ 	.short	0x010a
        /*142e*/ 	.byte	0x3f
	.zero		1


	//   ....[118]....
        /*1430*/ 	.word	0x00025930
        /*1434*/ 	.word	0x00000017
        /*1438*/ 	.word	0x00019c80
        /*143c*/ 	.short	0x010a
        /*143e*/ 	.byte	0x3f
	.zero		1


	//----- nvinfo : EIATTR_NUM_MBARRIERS
	.align		4
.L_1277:
        /*1440*/ 	.byte	0x03, 0x38
        /*1442*/ 	.short	0x0016


	//----- nvinfo : EIATTR_EXIT_INSTR_OFFSETS
	.align		4
        /*1444*/ 	.byte	0x04, 0x1c
        /*1446*/ 	.short	(.L_1279 - .L_1278)


	//   ....[0]....
.L_1278:
        /*1448*/ 	.word	0x00023950


	//----- nvinfo : EIATTR_MAX_THREADS
	.align		4
.L_1279:
        /*144c*/ 	.byte	0x04, 0x05
        /*144e*/ 	.short	(.L_1281 - .L_1280)
.L_1280:
        /*1450*/ 	.word	0x00000200
        /*1454*/ 	.word	0x00000001
        /*1458*/ 	.word	0x00000001


	//----- nvinfo : EIATTR_CRS_STACK_SIZE
	.align		4
.L_1281:
        /*145c*/ 	.byte	0x04, 0x1e
        /*145e*/ 	.short	(.L_1283 - .L_1282)
.L_1282:
        /*1460*/ 	.word	0x00000000


	//----- nvinfo : EIATTR_CBANK_PARAM_SIZE
	.align		4
.L_1283:
        /*1464*/ 	.byte	0x03, 0x19
        /*1466*/ 	.short	0x0af0


	//----- nvinfo : EIATTR_PARAM_CBANK
	.align		4
        /*1468*/ 	.byte	0x04, 0x0a
        /*146a*/ 	.short	(.L_1285 - .L_1284)
	.align		4
.L_1284:
        /*146c*/ 	.word	index@(.nv.constant0._ZN7cutlass13device_kernelIN5flash11enable_sm90INS1_16FlashAttnFwdSm90INS1_25CollectiveMainloopFwdSm90ILi2EN4cute5tupleIJNS5_1CILi1EEES8_S8_EEENS6_IJNS7_ILi192EEENS7_ILi128EEENS7_ILi96EEEEEELi96ENS_12float_e4m3_tEfNS_4arch4Sm90ELb0ELb1ELb0ELb1ELb0ELb1ELb0ELb1ELb1ELb1ELb1ELb0EEENS1_21CollectiveEpilogueFwdINS6_IJSA_SC_SB_EEES9_NS_10bfloat16_tESG_Li384ELb1ELb1ELb1ELb1EEENS1_36VarlenDynamicPersistentTileSchedulerILi192ELi128ELi384ELi128ELb1ELb1ELb1ELb1ELb0ELb1EEEEEEEEEvNT_6ParamsE)
        /*1470*/ 	.short	0x0210
        /*1472*/ 	.short	0x0af0


	//----- nvinfo : EIATTR_SW_WAR
	.align		4
.L_1285:
        /*1474*/ 	.byte	0x04, 0x36
        /*1476*/ 	.short	(.L_1287 - .L_1286)
.L_1286:
        /*1478*/ 	.word	0x00000008
.L_1287:


//--------------------- .nv.info._ZN7cutlass13device_kernelIN5flash11enable_sm90INS1_16FlashAttnFwdSm90INS1_25CollectiveMainloopFwdSm90ILi2EN4cute5tupleIJNS5_1CILi1EEES8_S8_EEENS6_IJNS7_ILi192EEENS7_ILi128EEENS7_ILi96EEEEEELi96ENS_12float_e4m3_tEfNS_4arch4Sm90ELb1ELb0ELb0ELb0ELb0ELb0ELb0ELb1ELb1ELb1ELb1ELb0EEENS1_21CollectiveEpilogueFwdINS6_IJSA_SC_SB_EEES9_NS_10bfloat16_tESG_Li384ELb0ELb1ELb1ELb1EEENS1_19SingleTileSchedulerILb0ELb1ELb1ELi192EEEEEEEEEvNT_6ParamsE --------------------------
	.section	.nv.info._ZN7cutlass13device_kernelIN5flash11enable_sm90INS1_16FlashAttnFwdSm90INS1_25CollectiveMainloopFwdSm90ILi2EN4cute5tupleIJNS5_1CILi1EEES8_S8_EEENS6_IJNS7_ILi192EEENS7_ILi128EEENS7_ILi96EEEEEELi96ENS_12float_e4m3_tEfNS_4arch4Sm90ELb1ELb0ELb0ELb0ELb0ELb0ELb0ELb1ELb1ELb1ELb1ELb0EEENS1_21CollectiveEpilogueFwdINS6_IJSA_SC_SB_EEES9_NS_10bfloat16_tESG_Li384ELb0ELb1ELb1ELb1EEENS1_19SingleTileSchedulerILb0ELb1ELb1ELi192EEEEEEEEEvNT_6ParamsE,"",@"SHT_CUDA_INFO"
	.sectionflags	@""
	.align	4


	//----- nvinfo : EIATTR_CUDA_API_VERSION
	.align		4
        /*0000*/ 	.byte	0x04, 0x37
        /*0002*/ 	.short	(.L_1289 - .L_1288)
.L_1288:
        /*0004*/ 	.word	0x00000082


	//----- nvinfo : EIATTR_KPARAM_INFO
	.align		4
.L_1289:
        /*0008*/ 	.byte	0x04, 0x17
        /*000a*/ 	.short	(.L_1291 - .L_1290)
.L_1290:
        /*000c*/ 	.word	0x00000000
        /*0010*/ 	.short	0x0000
        /*0012*/ 	.short	0x0070
        /*0014*/ 	.byte	0x00, 0xf0, 0x01, 0x28


	//----- nvinfo : EIATTR_SPARSE_MMA_MASK
	.align		4
.L_1291:
        /*0018*/ 	.byte	0x03, 0x50
        /*001a*/ 	.short	0x0000


	//----- nvinfo : EIATTR_MAXREG_COUNT
	.align		4
        /*001c*/ 	.byte	0x03, 0x1b
        /*001e*/ 	.short	0x0080


	//----- nvinfo : EIATTR_NUM_BARRIERS
	.align		4
        /*0020*/ 	.byte	0x02, 0x4c
        /*0022*/ 	.byte	0x09
	.zero		1


	//----- nvinfo : EIATTR_EXTERNS
	.align		4
        /*0024*/ 	.byte	0x04, 0x0f
        /*0026*/ 	.short	(.L_1293 - .L_1292)


	//   ....[0]....
	.align		4
.L_1292:
        /*0028*/ 	.word	index@(__assertfail)


	//----- nvinfo : EIATTR_MERCURY_ISA_VERSION
	.align		4
.L_1293:
        /*002c*/ 	.byte	0x03, 0x5f
        /*002e*/ 	.short	0x0101


	//----- nvinfo : EIATTR_INT_WARP_WIDE_INSTR_OFFSETS
	.align		4
        /*0030*/ 	.byte	0x04, 0x31
        /*0032*/ 	.short	(.L_1295 - .L_1294)


	//   ....[0]....
.L_1294:
        /*0034*/ 	.word	0x00000120


	//   ....[1]....
        /*0038*/ 	.word	0x00000160


	//   ....[2]....
        /*003c*/ 	.word	0x000001d0


	//----- nvinfo : EIATTR_COOP_GROUP_MASK_REGIDS
	.align		4
.L_1295:
        /*0040*/ 	.byte	0x04, 0x29
        /*0042*/ 	.short	(.L_1297 - .L_1296)


	//   ....[0]....
.L_1296:
        /*0044*/ 	.word	0xffffffff


	//   ....[1]....
        /*0048*/ 	.word	0xffffffff


	//   ....[2]....
        /*004c*/ 	.word	0xffffffff


	//   ....[3]....
        /*0050*/ 	.word	0xffffffff


	//   ....[4]....
        /*0054*/ 	.word	0xffffffff


	//   ....[5]....
        /*0058*/ 	.word	0xffffffff


	//   ....[6]....
        /*005c*/ 	.word	0xffffffff


	//   ....[7]....
        /*0060*/ 	.word	0xffffffff


	//   ....[8]....
        /*0064*/ 	.word	0xffffffff


	//   ....[9]....
        /*0068*/ 	.word	0xffffffff


	//   ....[10]....
        /*006c*/ 	.word	0xffffffff


	//   ....[11]....
        /*0070*/ 	.word	0xffffffff


	//   ....[12]....
        /*0074*/ 	.word	0xffffffff


	//   ....[13]....
        /*0078*/ 	.word	0xffffffff


	//   ....[14]....
        /*007c*/ 	.word	0xffffffff


	//   ....[15]....
        /*0080*/ 	.word	0xffffffff


	//   ....[16]....
        /*0084*/ 	.word	0xffffffff


	//   ....[17]....
        /*0088*/ 	.word	0xffffffff


	//   ....[18]....
        /*008c*/ 	.word	0xffffffff


	//   ....[19]....
        /*0090*/ 	.word	0xffffffff


	//   ....[20]....
        /*0094*/ 	.word	0xffffffff


	//   ....[21]....
        /*0098*/ 	.word	0xffffffff


	//   ....[22]....
        /*009c*/ 	.word	0xffffffff


	//   ....[23]....
        /*00a0*/ 	.word	0xffffffff


	//   ....[24]....
        /*00a4*/ 	.word	0xffffffff


	//   ....[25]....
        /*00a8*/ 	.word	0xffffffff


	//   ....[26]....
        /*00ac*/ 	.word	0xffffffff


	//   ....[27]....
        /*00b0*/ 	.word	0xffffffff


	//   ....[28]....
        /*00b4*/ 	.word	0xffffffff


	//   ....[29]....
        /*00b8*/ 	.word	0xffffffff


	//   ....[30]....
        /*00bc*/ 	.word	0xffffffff


	//   ....[31]....
        /*00c0*/ 	.word	0xffffffff


	//   ....[32]....
        /*00c4*/ 	.word	0xffffffff


	//   ....[33]....
        /*00c8*/ 	.word	0xffffffff


	//   ....[34]....
        /*00cc*/ 	.word	0xffffffff


	//   ....[35]....
        /*00d0*/ 	.word	0xffffffff


	//   ....[36]....
        /*00d4*/ 	.word	0xffffffff


	//   ....[37]....
        /*00d8*/ 	.word	0xffffffff


	//   ....[38]....
        /*00dc*/ 	.word	0xffffffff


	//   ....[39]....
        /*00e0*/ 	.word	0xffffffff


	//   ....[40]....
        /*00e4*/ 	.word	0xffffffff


	//   ....[41]....
        /*00e8*/ 	.word	0xffffffff


	//   ....[42]....
        /*00ec*/ 	.word	0xffffffff


	//   ....[43]....
        /*00f0*/ 	.word	0xffffffff


	//   ....[44]....
        /*00f4*/ 	.word	0xffffffff


	//   ....[45]....
        /*00f8*/ 	.word	0xffffffff


	//   ....[46]....
        /*00fc*/ 	.word	0xffffffff


	//   ....[47]....
        /*0100*/ 	.word	0xffffffff


	//   ....[48]....
        /*0104*/ 	.word	0xffffffff


	//   ....[49]....
        /*0108*/ 	.word	0xffffffff


	//   ....[50]....
        /*010c*/ 	.word	0xffffffff


	//   ....[51]....
        /*0110*/ 	.word	0xffffffff


	//   ....[52]....
        /*0114*/ 	.word	0xffffffff


	//   ....[53]....
        /*0118*/ 	.word	0xffffffff


	//   ....[54]....
        /*011c*/ 	.word	0xffffffff


	//   ....[55]....
        /*0120*/ 	.word	0xffffffff


	//   ....[56]....
        /*0124*/ 	.word	0xffffffff


	//   ....[57]....
        /*0128*/ 	.word	0xffffffff


	//   ....[58]....
        /*012c*/ 	.word	0xffffffff


	//   ....[59]....
        /*0130*/ 	.word	0xffffffff


	//   ....[60]....
        /*0134*/ 	.word	0xffffffff


	//   ....[61]....
        /*0138*/ 	.word	0xffffffff


	//   ....[62]....
        /*013c*/ 	.word	0xffffffff


	//   ....[63]....
        /*0140*/ 	.word	0xffffffff


	//   ....[64]....
        /*0144*/ 	.word	0xffffffff


	//   ....[65]....
        /*0148*/ 	.word	0xffffffff


	//   ....[66]....
        /*014c*/ 	.word	0xffffffff


	//   ....[67]....
        /*0150*/ 	.word	0xffffffff


	//   ....[68]....
        /*0154*/ 	.word	0xffffffff


	//   ....[69]....
        /*0158*/ 	.word	0xffffffff


	//   ....[70]....
        /*015c*/ 	.word	0xffffffff


	//   ....[71]....
        /*0160*/ 	.word	0xffffffff


	//   ....[72]....
        /*0164*/ 	.word	0xffffffff


	//   ....[73]....
        /*0168*/ 	.word	0xffffffff


	//   ....[74]....
        /*016c*/ 	.word	0xffffffff


	//   ....[75]....
        /*0170*/ 	.word	0xffffffff


	//   ....[76]....
        /*0174*/ 	.word	0xffffffff


	//   ....[77]....
        /*0178*/ 	.word	0xffffffff


	//   ....[78]....
        /*017c*/ 	.word	0xffffffff


	//   ....[79]....
        /*0180*/ 	.word	0xffffffff


	//   ....[80]....
        /*0184*/ 	.word	0xffffffff


	//   ....[81]....
        /*0188*/ 	.word	0xffffffff


	//   ....[82]....
        /*018c*/ 	.word	0xffffffff


	//   ....[83]....
        /*0190*/ 	.word	0xffffffff


	//   ....[84]....
        /*0194*/ 	.word	0xffffffff


	//   ....[85]....
        /*0198*/ 	.word	0xffffffff


	//   ....[86]....
        /*019c*/ 	.word	0xffffffff


	//   ....[87]....
        /*01a0*/ 	.word	0xffffffff


	//   ....[88]....
        /*01a4*/ 	.word	0xffffffff


	//   ....[89]....
        /*01a8*/ 	.word	0xffffffff


	//   ....[90]....
        /*01ac*/ 	.word	0xffffffff


	//   ....[91]....
        /*01b0*/ 	.word	0xffffffff


	//   ....[92]....
        /*01b4*/ 	.word	0xffffffff


	//   ....[93]....
        /*01b8*/ 	.word	0x0500000f


	//   ....[94]....
        /*01bc*/ 	.word	0x0500000f


	//   ....[95]....
        /*01c0*/ 	.word	0x0500000f


	//   ....[96]....
        /*01c4*/ 	.word	0x0500000f


	//   ....[97]....
        /*01c8*/ 	.word	0x0500000f


	//   ....[98]....
        /*01cc*/ 	.word	0x0500000f


	//   ....[99]....
        /*01d0*/ 	.word	0x0500000f


	//----- nvinfo : EIATTR_COOP_GROUP_INSTR_OFFSETS
	.align		4
.L_1297:
        /*01d4*/ 	.byte	0x04, 0x28
        /*01d6*/ 	.short	(.L_1299 - .L_1298)


	//   ....[0]....
.L_1298:
        /*01d8*/ 	.word	0x00000050


	//   ....[1]....
        /*01dc*/ 	.word	0x00000130


	//   ....[2]....
        /*01e0*/ 	.word	0x00000180


	//   ....[3]....
        /*01e4*/ 	.word	0x000003b0


	//   ....[4]....
        /*01e8*/ 	.word	0x00000510


	//   ....[5]....
        /*01ec*/ 	.word	0x00000630


	//   ....[6]....
        /*01f0*/ 	.word	0x00000790


	//   ....[7]....
        /*01f4*/ 	.word	0x000014f0


	//   ....[8]....
        /*01f8*/ 	.word	0x00001c90


	//   ....[9]....
        /*01fc*/ 	.word	0x00002460


	//   ....[10]....
        /*0200*/ 	.word	0x00002480


	//   ....[11]....
        /*0204*/ 	.word	0x00002490


	//   ....[12]....
        /*0208*/ 	.word	0x00002ef0


	//   ....[13]....
        /*020c*/ 	.word	0x00002fe0


	//   ....[14]....
        /*0210*/ 	.word	0x00003fc0


	//   ....[15]....
        /*0214*/ 	.word	0x00003fe0


	//   ....[16]....
        /*0218*/ 	.word	0x00004730


	//   ....[17]....
        /*021c*/ 	.word	0x000047f0


	//   ....[18]....
        /*0220*/ 	.word	0x000050f0


	//   ....[19]....
        /*0224*/ 	.word	0x00005160


	//   ....[20]....
        /*0228*/ 	.word	0x00006860


	//   ....[21]....
        /*022c*/ 	.word	0x000068c0


	//   ....[22]....
        /*0230*/ 	.word	0x00006950


	//   ....[23]....
        /*0234*/ 	.word	0x00006970


	//   ....[24]....
        /*0238*/ 	.word	0x00008050


	//   ....[25]....
        /*023c*/ 	.word	0x00008070


	//   ....[26]....
        /*0240*/ 	.word	0x000080f0


	//   ....[27]....
        /*0244*/ 	.word	0x00008100


	//   ....[28]....
        /*0248*/ 	.word	0x00008dd0


	//   ....[29]....
        /*024c*/ 	.word	0x00008de0


	//   ....[30]....
        /*0250*/ 	.word	0x00008df0


	//   ....[31]....
        /*0254*/ 	.word	0x00008e00


	//   ....[32]....
        /*0258*/ 	.word	0x00008e10


	//   ....[33]....
        /*025c*/ 	.word	0x00008e30


	//   ....[34]....
        /*0260*/ 	.word	0x00008e40


	//   ....[35]....
        /*0264*/ 	.word	0x00008e50


	//   ....[36]....
        /*0268*/ 	.word	0x00008e70


	//   ....[37]....
        /*026c*/ 	.word	0x00008e80


	//   ....[38]....
        /*0270*/ 	.word	0x00008e90


	//   ....[39]....
        /*0274*/ 	.word	0x00008ea0


	//   ....[40]....
        /*0278*/ 	.word	0x00008ec0


	//   ....[41]....
        /*027c*/ 	.word	0x00008ee0


	//   ....[42]....
        /*0280*/ 	.word	0x00008ef0


	//   ....[43]....
        /*0284*/ 	.word	0x00008f00


	//   ....[44]....
        /*0288*/ 	.word	0x00008f20


	//   ....[45]....
        /*028c*/ 	.word	0x00008f40


	//   ....[46]....
        /*0290*/ 	.word	0x00008f50


	//   ....[47]....
        /*0294*/ 	.word	0x00008f70


	//   ....[48]....
        /*0298*/ 	.word	0x00008f90


	//   ....[49]....
        /*029c*/ 	.word	0x00008fa0


	//   ....[50]....
        /*02a0*/ 	.word	0x00008fb0


	//   ....[51]....
        /*02a4*/ 	.word	0x00008fc0


	//   ....[52]....
        /*02a8*/ 	.word	0x00008fd0


	//   ....[53]....
        /*02ac*/ 	.word	0x00008ff0


	//   ....[54]....
        /*02b0*/ 	.word	0x00009000


	//   ....[55]....
        /*02b4*/ 	.word	0x00009010


	//   ....[56]....
        /*02b8*/ 	.word	0x00009020


	//   ....[57]....
        /*02bc*/ 	.word	0x00009030


	//   ....[58]....
        /*02c0*/ 	.word	0x00009040


	//   ....[59]....
        /*02c4*/ 	.word	0x00009050


	//   ....[60]....
        /*02c8*/ 	.word	0x00009060


	//   ....[61]....
        /*02cc*/ 	.word	0x00009080


	//   ....[62]....
        /*02d0*/ 	.word	0x000090b0


	//   ....[63]....
        /*02d4*/ 	.word	0x000090e0


	//   ....[64]....
        /*02d8*/ 	.word	0x00009110


	//   ....[65]....
        /*02dc*/ 	.word	0x00009150


	//   ....[66]....
        /*02e0*/ 	.word	0x00009190


	//   ....[67]....
        /*02e4*/ 	.word	0x000091c0


	//   ....[68]....
        /*02e8*/ 	.word	0x000091d0


	//   ....[69]....
        /*02ec*/ 	.word	0x000091e0


	//   ....[70]....
        /*02f0*/ 	.word	0x000091f0


	//   ....[71]....
        /*02f4*/ 	.word	0x00009200


	//   ....[72]....
        /*02f8*/ 	.word	0x00009210


	//   ....[73]....
        /*02fc*/ 	.word	0x00009220


	//   ....[74]....
        /*0300*/ 	.word	0x00009230


	//   ....[75]....
        /*0304*/ 	.word	0x00009240


	//   ....[76]....
        /*0308*/ 	.word	0x00009590


	//   ....[77]....
        /*030c*/ 	.word	0x000095f0


	//   ....[78]....
        /*0310*/ 	.word	0x00009620


	//   ....[79]....
        /*0314*/ 	.word	0x00009660


	//   ....[80]....
        /*0318*/ 	.word	0x000096a0


	//   ....[81]....
        /*031c*/ 	.word	0x000096e0


	//   ....[82]....
        /*0320*/ 	.word	0x00009c00


	//   ....[83]....
        /*0324*/ 	.word	0x00009c30


	//   ....[84]....
        /*0328*/ 	.word	0x0000a600


	//   ....[85]....
        /*032c*/ 	.word	0x0000b440


	//   ....[86]....
        /*0330*/ 	.word	0x0000c160


	//   ....[87]....
        /*0334*/ 	.word	0x0000c190


	//   ....[88]....
        /*0338*/ 	.word	0x0000c1c0


	//   ....[89]....
        /*033c*/ 	.word	0x0000c1e0


	//   ....[90]....
        /*0340*/ 	.word	0x0000c1f0


	//   ....[91]....
        /*0344*/ 	.word	0x0000c2d0


	//   ....[92]....
        /*0348*/ 	.word	0x0000da80


	//   ....[93]....
        /*034c*/ 	.word	0x0000e030


	//   ....[94]....
        /*0350*/ 	.word	0x0000e1e0


	//   ....[95]....
        /*0354*/ 	.word	0x0000e230


	//   ....[96]....
        /*0358*/ 	.word	0x0000e2d0


	//   ....[97]....
        /*035c*/ 	.word	0x0000e3b0


	//   ....[98]....
        /*0360*/ 	.word	0x0000e450


	//   ....[99]....
        /*0364*/ 	.word	0x0000e520


	//----- nvinfo : EIATTR_REG_RECONFIG
	.align		4
.L_1299:
        /*0368*/ 	.byte	0x01, 0x54
	.zero		2


	//----- nvinfo : EIATTR_SYSCALL_OFFSETS
	.align		4
        /*036c*/ 	.byte	0x04, 0x46
        /*036e*/ 	.short	(.L_1301 - .L_1300)


	//   ....[0]....
.L_1300:
        /*0370*/ 	.word	0x000016b0


	//   ....[1]....
        /*0374*/ 	.word	0x0000ae00


	//   ....[2]....
        /*0378*/ 	.word	0x0000af40


	//   ....[3]....
        /*037c*/ 	.word	0x0000b080


	//   ....[4]....
        /*0380*/ 	.word	0x0000b1a0


	//   ....[5]....
        /*0384*/ 	.word	0x0000bc90


	//----- nvinfo : EIATTR_MBARRIER_INSTR_OFFSETS
	.align		4
.L_1301:
        /*0388*/ 	.byte	0x04, 0x39
        /*038a*/ 	.short	(.L_1303 - .L_1302)


	//   ....[0]....
.L_1302:
        /*038c*/ 	.word	0x00000260
        /*0390*/ 	.word	0x000000ff
        /*0394*/ 	.word	0x00017000
        /*0398*/ 	.short	0x0100
        /*039a*/ 	.byte	0x08
	.zero		1


	//   ....[1]....
        /*039c*/ 	.word	0x00000270
        /*03a0*/ 	.word	0x000000ff
        /*03a4*/ 	.word	0x00017020
        /*03a8*/ 	.short	0x0100
        /*03aa*/ 	.byte	0x08
	.zero		1


	//   ....[2]....
        /*03ac*/ 	.word	0x00000360
        /*03b0*/ 	.word	0x000000ff
        /*03b4*/ 	.word	0x00017030
        /*03b8*/ 	.short	0x0100
        /*03ba*/ 	.byte	0x08
	.zero		1


	//   ....[3]....
        /*03bc*/ 	.word	0x00000370
        /*03c0*/ 	.word	0x000000ff
        /*03c4*/ 	.word	0x00017040
        /*03c8*/ 	.short	0x0100
        /*03ca*/ 	.byte	0x08
	.zero		1


	//   ....[4]....
        /*03cc*/ 	.word	0x00000380
        /*03d0*/ 	.word	0x000000ff
        /*03d4*/ 	.word	0x00017038
        /*03d8*/ 	.short	0x0100
        /*03da*/ 	.byte	0x08
	.zero		1


	//   ....[5]....
        /*03dc*/ 	.word	0x00000390
        /*03e0*/ 	.word	0x000000ff
        /*03e4*/ 	.word	0x00017048
        /*03e8*/ 	.short	0x0100
        /*03ea*/ 	.byte	0x08
	.zero		1


	//   ....[6]....
        /*03ec*/ 	.word	0x000004c0
        /*03f0*/ 	.word	0x000000ff
        /*03f4*/ 	.word	0x00017050
        /*03f8*/ 	.short	0x0100
        /*03fa*/ 	.byte	0x08
	.zero		1


	//   ....[7]....
        /*03fc*/ 	.word	0x000004d0
        /*0400*/ 	.word	0x000000ff
        /*0404*/ 	.word	0x00017060
        /*0408*/ 	.short	0x0100
        /*040a*/ 	.byte	0x08
	.zero		1


	//   ....[8]....
        /*040c*/ 	.word	0x000004e0
        /*0410*/ 	.word	0x000000ff
        /*0414*/ 	.word	0x00017058
        /*0418*/ 	.short	0x0100
        /*041a*/ 	.byte	0x08
	.zero		1


	//   ....[9]....
        /*041c*/ 	.word	0x000004f0
        /*0420*/ 	.word	0x000000ff
        /*0424*/ 	.word	0x00017068
        /*0428*/ 	.short	0x0100
        /*042a*/ 	.byte	0x08
	.zero		1


	//   ....[10]....
        /*042c*/ 	.word	0x000005e0
        /*0430*/ 	.word	0x000000ff
        /*0434*/ 	.word	0x00017070
        /*0438*/ 	.short	0x0100
        /*043a*/ 	.byte	0x06
	.zero		1


	//   ....[11]....
        /*043c*/ 	.word	0x000005f0
        /*0440*/ 	.word	0x000000ff
        /*0444*/ 	.word	0x00017080
        /*0448*/ 	.short	0x0100
        /*044a*/ 	.byte	0x06
	.zero		1


	//   ....[12]....
        /*044c*/ 	.word	0x00000600
        /*0450*/ 	.word	0x000000ff
        /*0454*/ 	.word	0x00017078
        /*0458*/ 	.short	0x0100
        /*045a*/ 	.byte	0x06
	.zero		1


	//   ....[13]....
        /*045c*/ 	.word	0x00000610
        /*0460*/ 	.word	0x000000ff
        /*0464*/ 	.word	0x00017088
        /*0468*/ 	.short	0x0100
        /*046a*/ 	.byte	0x06
	.zero		1


	//   ....[14]....
        /*046c*/ 	.word	0x00000740
        /*0470*/ 	.word	0x000000ff
        /*0474*/ 	.word	0x00017090
        /*0478*/ 	.short	0x0100
        /*047a*/ 	.byte	0x08
	.zero		1


	//   ....[15]....
        /*047c*/ 	.word	0x00000750
        /*0480*/ 	.word	0x000000ff
        /*0484*/ 	.word	0x000170a0
        /*0488*/ 	.short	0x0100
        /*048a*/ 	.byte	0x08
	.zero		1


	//   ....[16]....
        /*048c*/ 	.word	0x00000760
        /*0490*/ 	.word	0x000000ff
        /*0494*/ 	.word	0x00017098
        /*0498*/ 	.short	0x0100
        /*049a*/ 	.byte	0x08
	.zero		1


	//   ....[17]....
        /*049c*/ 	.word	0x00000770
        /*04a0*/ 	.word	0x000000ff
        /*04a4*/ 	.word	0x000170a8
        /*04a8*/ 	.short	0x0100
        /*04aa*/ 	.byte	0x08
	.zero		1


	//   ....[18]....
        /*04ac*/ 	.word	0x000008a0
        /*04b0*/ 	.word	0x000000ff
        /*04b4*/ 	.word	0x000170b0
        /*04b8*/ 	.short	0x0100
        /*04ba*/ 	.byte	0x08
	.zero		1


	//   ....[19]....
        /*04bc*/ 	.word	0x000008b0
        /*04c0*/ 	.word	0x000000ff
        /*04c4*/ 	.word	0x000170c0
        /*04c8*/ 	.short	0x0100
        /*04ca*/ 	.byte	0x08
	.zero		1


	//   ....[20]....
        /*04cc*/ 	.word	0x000008c0
        /*04d0*/ 	.word	0x000000ff
        /*04d4*/ 	.word	0x000170b8
        /*04d8*/ 	.short	0x0100
        /*04da*/ 	.byte	0x08
	.zero		1


	//   ....[21]....
        /*04dc*/ 	.word	0x000008d0
        /*04e0*/ 	.word	0x000000ff
        /*04e4*/ 	.word	0x000170c8
        /*04e8*/ 	.short	0x0100
        /*04ea*/ 	.byte	0x08
	.zero		1


	//   ....[22]....
        /*04ec*/ 	.word	0x000016d0
        /*04f0*/ 	.word	0x000000ff
        /*04f4*/ 	.word	0x00017000
        /*04f8*/ 	.short	0x010a
        /*04fa*/ 	.byte	0x2a
	.zero		1


	//   ....[23]....
        /*04fc*/ 	.word	0x00001740
        /*0500*/ 	.word	0x000000ff
        /*0504*/ 	.word	0x00017030
        /*0508*/ 	.short	0x010a
        /*050a*/ 	.byte	0x2a
	.zero		1


	//   ....[24]....
        /*050c*/ 	.word	0x000017b0
        /*0510*/ 	.word	0x000000ff
        /*0514*/ 	.word	0x00017030
        /*0518*/ 	.short	0x010a
        /*051a*/ 	.byte	0x2a
	.zero		1


	//   ....[25]....
        /*051c*/ 	.word	0x00003410
        /*0520*/ 	.word	0x0000003c
        /*0524*/ 	.word	0x00000000
        /*0528*/ 	.short	0x0101
        /*052a*/ 	.byte	0x3f
	.zero		1


	//   ....[26]....
        /*052c*/ 	.word	0x00003cf0
        /*0530*/ 	.word	0x000000ff
        /*0534*/ 	.word	0x00017030
        /*0538*/ 	.short	0x010a
        /*053a*/ 	.byte	0x19
	.zero		1


	//   ....[27]....
        /*053c*/ 	.word	0x00003d30
        /*0540*/ 	.word	0x000000ff
        /*0544*/ 	.word	0x00017030
        /*0548*/ 	.short	0x010a
        /*054a*/ 	.byte	0x19
	.zero		1


	//   ....[28]....
        /*054c*/ 	.word	0x00003eb0
        /*0550*/ 	.word	0x000000ff
        /*0554*/ 	.word	0x00017050
        /*0558*/ 	.short	0x010a
        /*055a*/ 	.byte	0x0b
	.zero		1


	//   ....[29]....
        /*055c*/ 	.word	0x00003ef0
        /*0560*/ 	.word	0x000000ff
        /*0564*/ 	.word	0x00017050
        /*0568*/ 	.short	0x010a
        /*056a*/ 	.byte	0x0b
	.zero		1


	//   ....[30]....
        /*056c*/ 	.word	0x000057f0
        /*0570*/ 	.word	0x00000002
        /*0574*/ 	.word	0x00000000
        /*0578*/ 	.short	0x0101
        /*057a*/ 	.byte	0x3f
	.zero		1


	//   ....[31]....
        /*057c*/ 	.word	0x00005c70
        /*0580*/ 	.word	0x000000ff
        /*0584*/ 	.word	0x00000000
        /*0588*/ 	.short	0x0101
        /*058a*/ 	.byte	0x07
	.zero		1


	//   ....[32]....
        /*058c*/ 	.word	0x00006230
        /*0590*/ 	.word	0x000000ff
        /*0594*/ 	.word	0x00017030
        /*0598*/ 	.short	0x010a
        /*059a*/ 	.byte	0x16
	.zero		1


	//   ....[33]....
        /*059c*/ 	.word	0x00006270
        /*05a0*/ 	.word	0x000000ff
        /*05a4*/ 	.word	0x00017030
        /*05a8*/ 	.short	0x010a
        /*05aa*/ 	.byte	0x16
	.zero		1


	//   ....[34]....
        /*05ac*/ 	.word	0x000063f0
        /*05b0*/ 	.word	0x000000ff
        /*05b4*/ 	.word	0x00017050
        /*05b8*/ 	.short	0x010a
        /*05ba*/ 	.byte	0x0e
	.zero		1


	//   ....[35]....
        /*05bc*/ 	.word	0x00006820
        /*05c0*/ 	.word	0x000000ff
        /*05c4*/ 	.word	0x00017050
        /*05c8*/ 	.short	0x010a
        /*05ca*/ 	.byte	0x0e
	.zero		1


	//   ....[36]....
        /*05cc*/ 	.word	0x00007550
        /*05d0*/ 	.word	0x00000002
        /*05d4*/ 	.word	0x00000000
        /*05d8*/ 	.short	0x0101
        /*05da*/ 	.byte	0x3f
	.zero		1


	//   ....[37]....
        /*05dc*/ 	.word	0x00007860
        /*05e0*/ 	.word	0x000000ff
        /*05e4*/ 	.word	0x00000000
        /*05e8*/ 	.short	0x0101
        /*05ea*/ 	.byte	0x07
	.zero		1


	//   ....[38]....
        /*05ec*/ 	.word	0x00007d70
        /*05f0*/ 	.word	0x000000ff
        /*05f4*/ 	.word	0x00017050
        /*05f8*/ 	.short	0x010a
        /*05fa*/ 	.byte	0x10
	.zero		1


	//   ....[39]....
        /*05fc*/ 	.word	0x00007db0
        /*0600*/ 	.word	0x000000ff
        /*0604*/ 	.word	0x00017050
        /*0608*/ 	.short	0x010a
        /*060a*/ 	.byte	0x10
	.zero		1


	//   ....[40]....
        /*060c*/ 	.word	0x000083e0
        /*0610*/ 	.word	0x000000ff
        /*0614*/ 	.word	0x00000000
        /*0618*/ 	.short	0x0101
        /*061a*/ 	.byte	0x04
	.zero		1


	//   ....[41]....
        /*061c*/ 	.word	0x000096c0
        /*0620*/ 	.word	0x000000ff
        /*0624*/ 	.word	0x00000000
        /*0628*/ 	.short	0x0101
        /*062a*/ 	.byte	0x04
	.zero		1


	//   ....[42]....
        /*062c*/ 	.word	0x0000b660
        /*0630*/ 	.word	0x000000ff
        /*0634*/ 	.word	0x00017080
        /*0638*/ 	.short	0x010a
        /*063a*/ 	.byte	0x26
	.zero		1


	//   ....[43]....
        /*063c*/ 	.word	0x0000b890
        /*0640*/ 	.word	0x000000ff
        /*0644*/ 	.word	0x00017040
        /*0648*/ 	.short	0x010a
        /*064a*/ 	.byte	0x26
	.zero		1


	//   ....[44]....
        /*064c*/ 	.word	0x0000c410
        /*0650*/ 	.word	0x000000ff
        /*0654*/ 	.word	0x00017000
        /*0658*/ 	.short	0x0107
        /*065a*/ 	.byte	0x26
	.zero		1


	//   ....[45]....
        /*065c*/ 	.word	0x0000c450
        /*0660*/ 	.word	0x000000ff
        /*0664*/ 	.word	0x00017000
        /*0668*/ 	.short	0x0101
        /*066a*/ 	.byte	0x26
	.zero		1


	//   ....[46]....
        /*066c*/ 	.word	0x0000c460
        /*0670*/ 	.word	0x000000ff
        /*0674*/ 	.word	0x00017020
        /*0678*/ 	.short	0x010a
        /*067a*/ 	.byte	0x26
	.zero		1


	//   ....[47]....
        /*067c*/ 	.word	0x0000c760
        /*0680*/ 	.word	0x00000006
        /*0684*/ 	.word	0x00017080
        /*0688*/ 	.short	0x010a
        /*068a*/ 	.byte	0x3f
	.zero		1


	//   ....[48]....
        /*068c*/ 	.word	0x0000cb30
        /*0690*/ 	.word	0x00000006
        /*0694*/ 	.word	0x00017040
        /*0698*/ 	.short	0x010a
        /*069a*/ 	.byte	0x3f
	.zero		1


	//   ....[49]....
        /*069c*/ 	.word	0x0000cf50
        /*06a0*/ 	.word	0x00000003
        /*06a4*/ 	.word	0x00017070
        /*06a8*/ 	.short	0x010a
        /*06aa*/ 	.byte	0x3f
	.zero		1


	//   ....[50]....
        /*06ac*/ 	.word	0x0000cfc0
        /*06b0*/ 	.word	0x00000003
        /*06b4*/ 	.word	0x00017060
        /*06b8*/ 	.short	0x010a
        /*06ba*/ 	.byte	0x3f
	.zero		1


	//   ....[51]....
        /*06bc*/ 	.word	0x0000d370
        /*06c0*/ 	.word	0x00000003
        /*06c4*/ 	.word	0x00017050
        /*06c8*/ 	.short	0x0101
        /*06ca*/ 	.byte	0x3f
	.zero		1


	//   ....[52]....
        /*06cc*/ 	.word	0x0000d3e0
        /*06d0*/ 	.word	0x00000002
        /*06d4*/ 	.word	0x00000000
        /*06d8*/ 	.short	0x0101
        /*06da*/ 	.byte	0x3f
	.zero		1


	//   ....[53]....
        /*06dc*/ 	.word	0x0000d4d0
        /*06e0*/ 	.word	0x00000002
        /*06e4*/ 	.word	0x00017070
        /*06e8*/ 	.short	0x010a
        /*06ea*/ 	.byte	0x3f
	.zero		1


	//   ....[54]....
        /*06ec*/ 	.word	0x0000d570
        /*06f0*/ 	.word	0x00000002
        /*06f4*/ 	.word	0x00017060
        /*06f8*/ 	.short	0x010a
        /*06fa*/ 	.byte	0x3f
	.zero		1


	//   ....[55]....
        /*06fc*/ 	.word	0x0000d930
        /*0700*/ 	.word	0x00000002
        /*0704*/ 	.word	0x00017050
        /*0708*/ 	.short	0x0101
        /*070a*/ 	.byte	0x3f
	.zero		1


	//   ....[56]....
        /*070c*/ 	.word	0x0000d990
        /*0710*/ 	.word	0x00000000
        /*0714*/ 	.word	0x00000000
        /*0718*/ 	.short	0x0101
        /*071a*/ 	.byte	0x3f
	.zero		1


	//   ....[57]....
        /*071c*/ 	.word	0x0000da30
        /*0720*/ 	.word	0x00000007
        /*0724*/ 	.word	0x00017020
        /*0728*/ 	.short	0x010a
        /*072a*/ 	.byte	0x3f
	.zero		1


	//   ....[58]....
        /*072c*/ 	.word	0x0000db70
        /*0730*/ 	.word	0x00000005
        /*0734*/ 	.word	0x00000000
        /*0738*/ 	.short	0x010a
        /*073a*/ 	.byte	0x3f
	.zero		1


	//   ....[59]....
        /*073c*/ 	.word	0x0000dbe0
        /*0740*/ 	.word	0x00000003
        /*0744*/ 	.word	0x00000000
        /*0748*/ 	.short	0x010a
        /*074a*/ 	.byte	0x3f
	.zero		1


	//   ....[60]....
        /*074c*/ 	.word	0x0000dc30
        /*0750*/ 	.word	0x00000003
        /*0754*/ 	.word	0x00017060
        /*0758*/ 	.short	0x010a
        /*075a*/ 	.byte	0x3f
	.zero		1


	//   ....[61]....
        /*075c*/ 	.word	0x0000dc80
        /*0760*/ 	.word	0x00000005
        /*0764*/ 	.word	0x00017060
        /*0768*/ 	.short	0x010a
        /*076a*/ 	.byte	0x3f
	.zero		1


	//   ....[62]....
        /*076c*/ 	.word	0x0000dcc0
        /*0770*/ 	.word	0x00000003
        /*0774*/ 	.word	0x00017080
        /*0778*/ 	.short	0x010a
        /*077a*/ 	.byte	0x3f
	.zero		1


	//   ....[63]....
        /*077c*/ 	.word	0x0000dce0
        /*0780*/ 	.word	0x00000005
        /*0784*/ 	.word	0x00017080
        /*0788*/ 	.short	0x010a
        /*078a*/ 	.byte	0x3f
	.zero		1


	//   ....[64]....
        /*078c*/ 	.word	0x0000dd50
        /*0790*/ 	.word	0x00000003
        /*0794*/ 	.word	0x00017000
        /*0798*/ 	.short	0x010a
        /*079a*/ 	.byte	0x3f
	.zero		1


	//   ....[65]....
        /*079c*/ 	.word	0x0000ddb0
        /*07a0*/ 	.word	0x00000003
        /*07a4*/ 	.word	0x00017030
        /*07a8*/ 	.short	0x010a
        /*07aa*/ 	.byte	0x3f
	.zero		1


	//   ....[66]....
        /*07ac*/ 	.word	0x0000de10
        /*07b0*/ 	.word	0x00000009
        /*07b4*/ 	.word	0x00017030
        /*07b8*/ 	.short	0x010a
        /*07ba*/ 	.byte	0x3f
	.zero		1


	//   ....[67]....
        /*07bc*/ 	.word	0x0000de70
        /*07c0*/ 	.word	0x00000009
        /*07c4*/ 	.word	0x00017050
        /*07c8*/ 	.short	0x010a
        /*07ca*/ 	.byte	0x3f
	.zero		1


	//   ....[68]....
        /*07cc*/ 	.word	0x0000ded0
        /*07d0*/ 	.word	0x00000009
        /*07d4*/ 	.word	0x00017030
        /*07d8*/ 	.short	0x010a
        /*07da*/ 	.byte	0x3f
	.zero		1


	//   ....[69]....
        /*07dc*/ 	.word	0x0000df30
        /*07e0*/ 	.word	0x00000009
        /*07e4*/ 	.word	0x00017050
        /*07e8*/ 	.short	0x010a
        /*07ea*/ 	.byte	0x3f
	.zero		1


	//   ....[70]....
        /*07ec*/ 	.word	0x0000df90
        /*07f0*/ 	.word	0x00000005
        /*07f4*/ 	.word	0x00017050
        /*07f8*/ 	.short	0x010a
        /*07fa*/ 	.byte	0x3f
	.zero		1


	//   ....[71]....
        /*07fc*/ 	.word	0x0000e0e0
        /*0800*/ 	.word	0x0000001a
        /*0804*/ 	.word	0x00017080
        /*0808*/ 	.short	0x010a
        /*080a*/ 	.byte	0x3f
	.zero		1


	//   ....[72]....
        /*080c*/ 	.word	0x0000e130
        /*0810*/ 	.word	0x0000001a
        /*0814*/ 	.word	0x00017040
        /*0818*/ 	.short	0x010a
        /*081a*/ 	.byte	0x3f
	.zero		1


	//   ....[73]....
        /*081c*/ 	.word	0x0000e550
        /*0820*/ 	.word	0x0000001a
        /*0824*/ 	.word	0x00017020
        /*0828*/ 	.short	0x010a
        /*082a*/ 	.byte	0x3f
	.zero		1


	//   ....[74]....
        /*082c*/ 	.word	0x0000e5a0
        /*0830*/ 	.word	0x00000006
        /*0834*/ 	.word	0x00017080
        /*0838*/ 	.short	0x010a
        /*083a*/ 	.byte	0x3f
	.zero		1


	//   ....[75]....
        /*083c*/ 	.word	0x0000e5f0
        /*0840*/ 	.word	0x00000006
        /*0844*/ 	.word	0x00017040
        /*0848*/ 	.short	0x010a
        /*084a*/ 	.byte	0x3f
	.zero		1


	//   ....[76]....
        /*084c*/ 	.word	0x0000e640
        /*0850*/ 	.word	0x00000003
        /*0854*/ 	.word	0x00017070
        /*0858*/ 	.short	0x010a
        /*085a*/ 	.byte	0x3f
	.zero		1


	//   ....[77]....
        /*085c*/ 	.word	0x0000e690
        /*0860*/ 	.word	0x00000003
        /*0864*/ 	.word	0x00017060
        /*0868*/ 	.short	0x010a
        /*086a*/ 	.byte	0x3f
	.zero		1


	//   ....[78]....
        /*086c*/ 	.word	0x0000e6e0
        /*0870*/ 	.word	0x00000002
        /*0874*/ 	.word	0x00017070
        /*0878*/ 	.short	0x010a
        /*087a*/ 	.byte	0x3f
	.zero		1


	//   ....[79]....
        /*087c*/ 	.word	0x0000e730
        /*0880*/ 	.word	0x00000002
        /*0884*/ 	.word	0x00017060
        /*0888*/ 	.short	0x010a
        /*088a*/ 	.byte	0x3f
	.zero		1


	//   ....[80]....
        /*088c*/ 	.word	0x0000e780
        /*0890*/ 	.word	0x00000007
        /*0894*/ 	.word	0x00017020
        /*0898*/ 	.short	0x010a
        /*089a*/ 	.byte	0x3f
	.zero		1


	//   ....[81]....
        /*089c*/ 	.word	0x0000e7d0
        /*08a0*/ 	.word	0x00000005
        /*08a4*/ 	.word	0x00000000
        /*08a8*/ 	.short	0x010a
        /*08aa*/ 	.byte	0x3f
	.zero		1


	//   ....[82]....
        /*08ac*/ 	.word	0x0000e820
        /*08b0*/ 	.word	0x00000003
        /*08b4*/ 	.word	0x00000000
        /*08b8*/ 	.short	0x010a
        /*08ba*/ 	.byte	0x3f
	.zero		1


	//   ....[83]....
        /*08bc*/ 	.word	0x0000e870
        /*08c0*/ 	.word	0x00000003
        /*08c4*/ 	.word	0x00017060
        /*08c8*/ 	.short	0x010a
        /*08ca*/ 	.byte	0x3f
	.zero		1


	//   ....[84]....
        /*08cc*/ 	.word	0x0000e8c0
        /*08d0*/ 	.word	0x00000005
        /*08d4*/ 	.word	0x00017060
        /*08d8*/ 	.short	0x010a
        /*08da*/ 	.byte	0x3f
	.zero		1


	//   ....[85]....
        /*08dc*/ 	.word	0x0000e910
        /*08e0*/ 	.word	0x00000003
        /*08e4*/ 	.word	0x00017080
        /*08e8*/ 	.short	0x010a
        /*08ea*/ 	.byte	0x3f
	.zero		1


	//----- nvinfo : EIATTR_NUM_MBARRIERS
	.align		4
.L_1303:
        /*08ec*/ 	.byte	0x03, 0x38
        /*08ee*/ 	.short	0x0016


	//----- nvinfo : EIATTR_EXIT_INSTR_OFFSETS
	.align		4
        /*08f0*/ 	.byte	0x04, 0x1c
        /*08f2*/ 	.short	(.L_1305 - .L_1304)


	//   ....[0]....
.L_1304:
        /*08f4*/ 	.word	0x0000dd30


	//----- nvinfo : EIATTR_MAX_THREADS
	.align		4
.L_1305:
        /*08f8*/ 	.byte	0x04, 0x05
        /*08fa*/ 	.short	(.L_1307 - .L_1306)
.L_1306:
        /*08fc*/ 	.word	0x00000200
        /*0900*/ 	.word	0x00000001
        /*0904*/ 	.word	0x00000001


	//----- nvinfo : EIATTR_CRS_STACK_SIZE
	.align		4
.L_1307:
        /*0908*/ 	.byte	0x04, 0x1e
        /*090a*/ 	.short	(.L_1309 - .L_1308)
.L_1308:
        /*090c*/ 	.word	0x00000000


	//----- nvinfo : EIATTR_CBANK_PARAM_SIZE
	.align		4
.L_1309:
        /*0910*/ 	.byte	0x03, 0x19
        /*0912*/ 	.short	0x0a70


	//----- nvinfo : EIATTR_PARAM_CBANK
	.align		4
        /*0914*/ 	.byte	0x04, 0x0a
        /*0916*/ 	.short	(.L_1311 - .L_1310)
	.align		4
.L_1310:
        /*0918*/ 	.word	index@(.nv.constant0._ZN7cutlass13device_kernelIN5flash11enable_sm90INS1_16FlashAttnFwdSm90INS1_25CollectiveMainloopFwdSm90ILi2EN4cute5tupleIJNS5_1CILi1EEES8_S8_EEENS6_IJNS7_ILi192EEENS7_ILi128EEENS7_ILi96EEEEEELi96ENS_12float_e4m3_tEfNS_4arch4Sm90ELb1ELb0ELb0ELb0ELb0ELb0ELb0ELb1ELb1ELb1ELb1ELb0EEENS1_21CollectiveEpilogueFwdINS6_IJSA_SC_SB_EEES9_NS_10bfloat16_tESG_Li384ELb0ELb1ELb1ELb1EEENS1_19SingleTileSchedulerILb0ELb1ELb1ELi192EEEEEEEEEvNT_6ParamsE)
        /*091c*/ 	.short	0x0210
        /*091e*/ 	.short	0x0a70


	//----- nvinfo : EIATTR_SW_WAR
	.align		4
.L_1311:
        /*0920*/ 	.byte	0x04, 0x36
        /*0922*/ 	.short	(.L_1313 - .L_1312)
.L_1312:
        /*0924*/ 	.word	0x00000008
.L_1313:


//--------------------- .nv.info._ZN7cutlass13device_kernelIN5flash11enable_sm90INS1_16FlashAttnFwdSm90INS1_25CollectiveMainloopFwdSm90ILi2EN4cute5tupleIJNS5_1CILi1EEES8_S8_EEENS6_IJNS7_ILi192EEENS7_ILi128EEENS7_ILi96EEEEEELi96ENS_12float_e4m3_tEfNS_4arch4Sm90ELb1ELb0ELb0ELb1ELb0ELb0ELb0ELb1ELb1ELb1ELb1ELb0EEENS1_21CollectiveEpilogueFwdINS6_IJSA_SC_SB_EEES9_NS_10bfloat16_tESG_Li384ELb1ELb1ELb1ELb1EEENS1_36VarlenDynamicPersistentTileSchedulerILi192ELi128ELi384ELi128ELb1ELb1ELb1ELb1ELb1ELb1EEEEEEEEEvNT_6ParamsE --------------------------
	.section	.nv.info._ZN7cutlass13device_kernelIN5flash11enable_sm90INS1_16FlashAttnFwdSm90INS1_25CollectiveMainloopFwdSm90ILi2EN4cute5tupleIJNS5_1CILi1EEES8_S8_EEENS6_IJNS7_ILi192EEENS7_ILi128EEENS7_ILi96EEEEEELi96ENS_12float_e4m3_tEfNS_4arch4Sm90ELb1ELb0ELb0ELb1ELb0ELb0ELb0ELb1ELb1ELb1ELb1ELb0EEENS1_21CollectiveEpilogueFwdINS6_IJSA_SC_SB_EEES9_NS_10bfloat16_tESG_Li384ELb1ELb1ELb1ELb1EEENS1_36VarlenDynamicPersistentTileSchedulerILi192ELi128ELi384ELi128ELb1ELb1ELb1ELb1ELb1ELb1EEEEEEEEEvNT_6ParamsE,"",@"SHT_CUDA_INFO"
	.sectionflags	@""
	.align	4


	//----- nvinfo : EIATTR_CUDA_API_VERSION
	.align		4
        /*0000*/ 	.byte	0x04, 0x37
        /*0002*/ 	.short	(.L_1315 - .L_1314)
.L_1314:
        /*0004*/ 	.word	0x00000082


	//----- nvinfo : EIATTR_KPARAM_INFO
	.align		4
.L_1315:
        /*0008*/ 	.byte	0x04, 0x17
        /*000a*/ 	.short	(.L_1317 - .L_1316)
.L_1316:
        /*000c*/ 	.word	0x00000000
        /*0010*/ 	.short	0x0000
        /*0012*/ 	.short	0x0070
        /*0014*/ 	.byte	0x00, 0xf0, 0x01, 0x2a


	//----- nvinfo : EIATTR_SPARSE_MMA_MASK
	.align		4
.L_1317:
        /*0018*/ 	.byte	0x03, 0x50
        /*001a*/ 	.short	0x0000


	//----- nvinfo : EIATTR_MAXREG_COUNT
	.align		4
        /*001c*/ 	.byte	0x03, 0x1b
        /*001e*/ 	.short	0x0080


	//----- nvinfo : EIATTR_NUM_BARRIERS
	.align		4
        /*0020*/ 	.byte	0x02, 0x4c
        /*0022*/ 	.byte	0x09
	.zero		1


	//----- nvinfo : EIATTR_EXTERNS
	.align		4
        /*0024*/ 	.byte	0x04, 0x0f
        /*0026*/ 	.short	(.L_1319 - .L_1318)


	//   ....[0]....
	.align		4
.L_1318:
        /*0028*/ 	.word	index@(__assertfail)


	//----- nvinfo : EIATTR_ANNOTATIONS
	.align		4
.L_1319:
        /*002c*/ 	.byte	0x04, 0x55
        /*002e*/ 	.short	(.L_1321 - .L_1320)


	//   ....[0]....
.L_1320:
        /* <DEDUP_REMOVED lines=26> */


	//----- nvinfo : EIATTR_MERCURY_ISA_VERSION
	.align		4
.L_1321:
        /*01c0*/ 	.byte	0x03, 0x5f
        /*01c2*/ 	.short	0x0101


	//----- nvinfo : EIATTR_UNUSED_LOAD_BYTE_OFFSET
	.align		4
        /*01c4*/ 	.byte	0x04, 0x44
        /*01c6*/ 	.short	(.L_1323 - .L_1322)


	//   ....[0]....
.L_1322:
        /*01c8*/ 	.word	0x00000a00
        /*01cc*/ 	.word	0x0000fff0


	//   ....[1]....
        /*01d0*/ 	.word	0x00008c50
        /*01d4*/ 	.word	0x0000fff0


	//----- nvinfo : EIATTR_INT_WARP_WIDE_INSTR_OFFSETS
	.align		4
.L_1323:
        /*01d8*/ 	.byte	0x04, 0x31
        /*01da*/ 	.short	(.L_1325 - .L_1324)


	//   ....[0]....
.L_1324:
        /*01dc*/ 	.word	0x00000130


	//   ....[1]....
        /*01e0*/ 	.word	0x00000170


	//   ....[2]....
        /*01e4*/ 	.word	0x000001e0


	//   ....[3]....
        /*01e8*/ 	.word	0x0000dd30


	//   ....[4]....
        /*01ec*/ 	.word	0x0000ddc0


	//   ....[5]....
        /*01f0*/ 	.word	0x000107c0


	//   ....[6]....
        /*01f4*/ 	.word	0x00010850


	//----- nvinfo : EIATTR_COOP_GROUP_MASK_REGIDS
	.align		4
.L_1325:
        /*01f8*/ 	.byte	0x04, 0x29
        /*01fa*/ 	.short	(.L_1327 - .L_1326)


	//   ....[0]....
.L_1326:
        /*01fc*/ 	.word	0xffffffff


	//   ....[1]....
        /*0200*/ 	.word	0xffffffff


	//   ....[2]....
        /*0204*/ 	.word	0xffffffff


	//   ....[3]....
        /*0208*/ 	.word	0xffffffff


	//   ....[4]....
        /*020c*/ 	.word	0xffffffff


	//   ....[5]....
        /*0210*/ 	.word	0xffffffff


	//   ....[6]....
        /*0214*/ 	.word	0xffffffff


	//   ....[7]....
        /*0218*/ 	.word	0xffffffff


	//   ....[8]....
        /*021c*/ 	.word	0xffffffff


	//   ....[9]....
        /*0220*/ 	.word	0xffffffff


	//   ....[10]....
        /*0224*/ 	.word	0xffffffff


	//   ....[11]....
        /*0228*/ 	.word	0xffffffff


	//   ....[12]....
        /*022c*/ 	.word	0xffffffff


	//   ....[13]....
        /*0230*/ 	.word	0xffffffff


	//   ....[14]....
        /*0234*/ 	.word	0xffffffff


	//   ....[15]....
        /*0238*/ 	.word	0xffffffff


	//   ....[16]....
        /*023c*/ 	.word	0xffffffff


	//   ....[17]....
        /*0240*/ 	.word	0xffffffff


	//   ....[18]....
        /*0244*/ 	.word	0xffffffff


	//   ....[19]....
        /*0248*/ 	.word	0xffffffff


	//   ....[20]....
        /*024c*/ 	.word	0xffffffff


	//   ....[21]....
        /*0250*/ 	.word	0xffffffff


	//   ....[22]....
        /*0254*/ 	.word	0xffffffff


	//   ....[23]....
        /*0258*/ 	.word	0xffffffff


	//   ....[24]....
        /*025c*/ 	.word	0xffffffff


	//   ....[25]....
        /*0260*/ 	.word	0xffffffff


	//   ....[26]....
        /*0264*/ 	.word	0xffffffff


	//   ....[27]....
        /*0268*/ 	.word	0xffffffff


	//   ....[28]....
        /*026c*/ 	.word	0xffffffff


	//   ....[29]....
        /*0270*/ 	.word	0xffffffff


	//   ....[30]....
        /*0274*/ 	.word	0xffffffff


	//   ....[31]....
        /*0278*/ 	.word	0xffffffff


	//   ....[32]....
        /*027c*/ 	.word	0xffffffff


	//   ....[33]....
        /*0280*/ 	.word	0xffffffff


	//   ....[34]....
        /*0284*/ 	.word	0xffffffff


	//   ....[35]....
        /*0288*/ 	.word	0xffffffff


	//   ....[36]....
        /*028c*/ 	.word	0xffffffff


	//   ....[37]....
        /*0290*/ 	.word	0xffffffff


	//   ....[38]....
        /*0294*/ 	.word	0xffffffff


	//   ....[39]....
        /*0298*/ 	.word	0xffffffff


	//   ....[40]....
        /*029c*/ 	.word	0xffffffff


	//   ....[41]....
        /*02a0*/ 	.word	0xffffffff


	//   ....[42]....
        /*02a4*/ 	.word	0xffffffff


	//   ....[43]....
        /*02a8*/ 	.word	0xffffffff


	//   ....[44]....
        /*02ac*/ 	.word	0xffffffff


	//   ....[45]....
        /*02b0*/ 	.word	0xffffffff


	//   ....[46]....
        /*02b4*/ 	.word	0xffffffff


	//   ....[47]....
        /*02b8*/ 	.word	0xffffffff


	//   ....[48]....
        /*02bc*/ 	.word	0xffffffff


	//   ....[49]....
        /*02c0*/ 	.word	0xffffffff


	//   ....[50]....
        /*02c4*/ 	.word	0xffffffff


	//   ....[51]....
        /*02c8*/ 	.word	0xffffffff


	//   ....[52]....
        /*02cc*/ 	.word	0xffffffff


	//   ....[53]....
        /*02d0*/ 	.word	0xffffffff


	//   ....[54]....
        /*02d4*/ 	.word	0xffffffff


	//   ....[55]....
        /*02d8*/ 	.word	0xffffffff


	//   ....[56]....
        /*02dc*/ 	.word	0xffffffff


	//   ....[57]....
        /*02e0*/ 	.word	0xffffffff


	//   ....[58]....
        /*02e4*/ 	.word	0xffffffff


	//   ....[59]....
        /*02e8*/ 	.word	0xffffffff


	//   ....[60]....
        /*02ec*/ 	.word	0xffffffff


	//   ....[61]....
        /*02f0*/ 	.word	0xffffffff


	//   ....[62]....
        /*02f4*/ 	.word	0xffffffff


	//   ....[63]....
        /*02f8*/ 	.word	0xffffffff


	//   ....[64]....
        /*02fc*/ 	.word	0xffffffff


	//   ....[65]....
        /*0300*/ 	.word	0xffffffff


	//   ....[66]....
        /*0304*/ 	.word	0xffffffff


	//   ....[67]....
        /*0308*/ 	.word	0xffffffff


	//   ....[68]....
        /*030c*/ 	.word	0xffffffff


	//   ....[69]....
        /*0310*/ 	.word	0xffffffff


	//   ....[70]....
        /*0314*/ 	.word	0xffffffff


	//   ....[71]....
        /*0318*/ 	.word	0xffffffff


	//   ....[72]....
        /*031c*/ 	.word	0xffffffff


	//   ....[73]....
        /*0320*/ 	.word	0xffffffff


	//   ....[74]....
        /*0324*/ 	.word	0xffffffff


	//   ....[75]....
        /*0328*/ 	.word	0xffffffff


	//   ....[76]....
        /*032c*/ 	.word	0xffffffff


	//   ....[77]....
        /*0330*/ 	.word	0xffffffff


	//   ....[78]....
        /*0334*/ 	.word	0xffffffff


	//   ....[79]....
        /*0338*/ 	.word	0xffffffff


	//   ....[80]....
        /*033c*/ 	.word	0xffffffff


	//   ....[81]....
        /*0340*/ 	.word	0xffffffff


	//   ....[82]....
        /*0344*/ 	.word	0xffffffff


	//   ....[83]....
        /*0348*/ 	.word	0xffffffff


	//   ....[84]....
        /*034c*/ 	.word	0xffffffff


	//   ....[85]....
        /*0350*/ 	.word	0xffffffff


	//   ....[86]....
        /*0354*/ 	.word	0xffffffff


	//   ....[87]....
        /*0358*/ 	.word	0xffffffff


	//   ....[88]....
        /*035c*/ 	.word	0xffffffff


	//   ....[89]....
        /*0360*/ 	.word	0xffffffff


	//   ....[90]....
        /*0364*/ 	.word	0xffffffff


	//   ....[91]....
        /*0368*/ 	.word	0xffffffff


	//   ....[92]....
        /*036c*/ 	.word	0xffffffff


	//   ....[93]....
        /*0370*/ 	.word	0xffffffff


	//   ....[94]....
        /*0374*/ 	.word	0xffffffff


	//   ....[95]....
        /*0378*/ 	.word	0xffffffff


	//   ....[96]....
        /*037c*/ 	.word	0xffffffff


	//   ....[97]....
        /*0380*/ 	.word	0xffffffff


	//   ....[98]....
        /*0384*/ 	.word	0xffffffff


	//   ....[99]....
        /*0388*/ 	.word	0xffffffff


	//   ....[100]....
        /*038c*/ 	.word	0xffffffff


	//   ....[101]....
        /*0390*/ 	.word	0xffffffff


	//   ....[102]....
        /*0394*/ 	.word	0xffffffff


	//   ....[103]....
        /*0398*/ 	.word	0xffffffff


	//   ....[104]....
        /*039c*/ 	.word	0xffffffff


	//   ....[105]....
        /*03a0*/ 	.word	0xffffffff


	//   ....[106]....
        /*03a4*/ 	.word	0xffffffff


	//   ....[107]....
        /*03a8*/ 	.word	0xffffffff


	//   ....[108]....
        /*03ac*/ 	.word	0xffffffff


	//   ....[109]....
        /*03b0*/ 	.word	0xffffffff


	//   ....[110]....
        /*03b4*/ 	.word	0xffffffff


	//   ....[111]....
        /*03b8*/ 	.word	0xffffffff


	//   ....[112]....
        /*03bc*/ 	.word	0xffffffff


	//   ....[113]....
        /*03c0*/ 	.word	0xffffffff


	//   ....[114]....
        /*03c4*/ 	.word	0xffffffff


	//   ....[115]....
        /*03c8*/ 	.word	0xffffffff


	//   ....[116]....
        /*03cc*/ 	.word	0xffffffff


	//   ....[117]....
        /*03d0*/ 	.word	0xffffffff


	//   ....[118]....
        /*03d4*/ 	.word	0xffffffff


	//   ....[119]....
        /*03d8*/ 	.word	0xffffffff


	//   ....[120]....
        /*03dc*/ 	.word	0xffffffff


	//   ....[121]....
        /*03e0*/ 	.word	0xffffffff


	//   ....[122]....
        /*03e4*/ 	.word	0xffffffff


	//   ....[123]....
        /*03e8*/ 	.word	0xffffffff


	//   ....[124]....
        /*03ec*/ 	.word	0xffffffff


	//   ....[125]....
        /*03f0*/ 	.word	0xffffffff


	//   ....[126]....
        /*03f4*/ 	.word	0xffffffff


	//   ....[127]....
        /*03f8*/ 	.word	0xffffffff


	//   ....[128]....
        /*03fc*/ 	.word	0xffffffff


	//   ....[129]....
        /*0400*/ 	.word	0xffffffff


	//   ....[130]....
        /*0404*/ 	.word	0xffffffff


	//   ....[131]....
        /*0408*/ 	.word	0xffffffff


	//   ....[132]....
        /*040c*/ 	.word	0xffffffff


	//   ....[133]....
        /*0410*/ 	.word	0xffffffff


	//   ....[134]....
        /*0414*/ 	.word	0xffffffff


	//   ....[135]....
        /*0418*/ 	.word	0x0500000f


	//   ....[136]....
        /*041c*/ 	.word	0x0500000f


	//   ....[137]....
        /*0420*/ 	.word	0x0500000f


	//   ....[138]....
        /*0424*/ 	.word	0x0500000f


	//   ....[139]....
        /*0428*/ 	.word	0x0500000f


	//   ....[140]....
        /*042c*/ 	.word	0x0500000f


	//   ....[141]....
        /*0430*/ 	.word	0x0500000f


	//   ....[142]....
        /*0434*/ 	.word	0x0500000f


	//----- nvinfo : EIATTR_COOP_GROUP_INSTR_OFFSETS
	.align		4
.L_1327:
        /*0438*/ 	.byte	0x04, 0x28
        /*043a*/ 	.short	(.L_1329 - .L_1328)


	//   ....[0]....
.L_1328:
        /*043c*/ 	.word	0x00000060


	//   ....[1]....
        /*0440*/ 	.word	0x00000140


	//   ....[2]....
        /*0444*/ 	.word	0x00000190


	//   ....[3]....
        /*0448*/ 	.word	0x000003c0


	//   ....[4]....
        /*044c*/ 	.word	0x00000520


	//   ....[5]....
        /*0450*/ 	.word	0x00000640


	//   ....[6]....
        /*0454*/ 	.word	0x000007a0


	//   ....[7]....
        /*0458*/ 	.word	0x00001d30


	//   ....[8]....
        /*045c*/ 	.word	0x000023f0


	//   ....[9]....
        /*0460*/ 	.word	0x00002410


	//   ....[10]....
        /*0464*/ 	.word	0x00002b90


	//   ....[11]....
        /*0468*/ 	.word	0x00002c50


	//   ....[12]....
        /*046c*/ 	.word	0x000034f0


	//   ....[13]....
        /*0470*/ 	.word	0x000035b0


	//   ....[14]....
        /*0474*/ 	.word	0x000046d0


	//   ....[15]....
        /*0478*/ 	.word	0x000046f0


	//   ....[16]....
        /*047c*/ 	.word	0x00005190


	//   ....[17]....
        /*0480*/ 	.word	0x00005340


	//   ....[18]....
        /*0484*/ 	.word	0x000053b0


	//   ....[19]....
        /*0488*/ 	.word	0x000054e0


	//   ....[20]....
        /*048c*/ 	.word	0x00006ec0


	//   ....[21]....
        /*0490*/ 	.word	0x00006ef0


	//   ....[22]....
        /*0494*/ 	.word	0x00006f50


	//   ....[23]....
        /*0498*/ 	.word	0x00006f60


	//   ....[24]....
        /*049c*/ 	.word	0x00008590


	//   ....[25]....
        /*04a0*/ 	.word	0x000085a0


	//   ....[26]....
        /*04a4*/ 	.word	0x00008620


	//   ....[27]....
        /*04a8*/ 	.word	0x00008630


	//   ....[28]....
        /*04ac*/ 	.word	0x000090c0


	//   ....[29]....
        /*04b0*/ 	.word	0x000090d0


	//   ....[30]....
        /*04b4*/ 	.word	0x000090e0


	//   ....[31]....
        /*04b8*/ 	.word	0x00009100


	//   ....[32]....
        /*04bc*/ 	.word	0x00009130


	//   ....[33]....
        /*04c0*/ 	.word	0x00009190


	//   ....[34]....
        /*04c4*/ 	.word	0x000091d0


	//   ....[35]....
        /*04c8*/ 	.word	0x00009200


	//   ....[36]....
        /*04cc*/ 	.word	0x00009230


	//   ....[37]....
        /*04d0*/ 	.word	0x00009270


	//   ....[38]....
        /*04d4*/ 	.word	0x000092a0


	//   ....[39]....
        /*04d8*/ 	.word	0x000092d0


	//   ....[40]....
        /*04dc*/ 	.word	0x00009310


	//   ....[41]....
        /*04e0*/ 	.word	0x00009340


	//   ....[42]....
        /*04e4*/ 	.word	0x00009370


	//   ....[43]....
        /*04e8*/ 	.word	0x000093a0


	//   ....[44]....
        /*04ec*/ 	.word	0x000093d0


	//   ....[45]....
        /*04f0*/ 	.word	0x00009400


	//   ....[46]....
        /*04f4*/ 	.word	0x00009430


	//   ....[47]....
        /*04f8*/ 	.word	0x00009460


	//   ....[48]....
        /*04fc*/ 	.word	0x00009490


	//   ....[49]....
        /*0500*/ 	.word	0x000094c0


	//   ....[50]....
        /*0504*/ 	.word	0x000094e0


	//   ....[51]....
        /*0508*/ 	.word	0x000094f0


	//   ....[52]....
        /*050c*/ 	.word	0x00009510


	//   ....[53]....
        /*0510*/ 	.word	0x00009520


	//   ....[54]....
        /*0514*/ 	.word	0x00009530


	//   ....[55]....
        /*0518*/ 	.word	0x00009540


	//   ....[56]....
        /*051c*/ 	.word	0x00009560


	//   ....[57]....
        /*0520*/ 	.word	0x00009580


	//   ....[58]....
        /*0524*/ 	.word	0x000095a0


	//   ....[59]....
        /*0528*/ 	.word	0x000095b0


	//   ....[60]....
        /*052c*/ 	.word	0x000095c0


	//   ....[61]....
        /*0530*/ 	.word	0x000095d0


	//   ....[62]....
        /*0534*/ 	.word	0x000095e0


	//   ....[63]....
        /*0538*/ 	.word	0x000095f0


	//   ....[64]....
        /*053c*/ 	.word	0x00009600


	//   ....[65]....
        /*0540*/ 	.word	0x00009610


	//   ....[66]....
        /*0544*/ 	.word	0x00009620


	//   ....[67]....
        /*0548*/ 	.word	0x00009640


	//   ....[68]....
        /*054c*/ 	.word	0x00009670


	//   ....[69]....
        /*0550*/ 	.word	0x000096a0


	//   ....[70]....
        /*0554*/ 	.word	0x000096d0


	//   ....[71]....
        /*0558*/ 	.word	0x00009700


	//   ....[72]....
        /*055c*/ 	.word	0x00009720


	//   ....[73]....
        /*0560*/ 	.word	0x00009740


	//   ....[74]....
        /*0564*/ 	.word	0x00009770


	//   ....[75]....
        /*0568*/ 	.word	0x000097a0


	//   ....[76]....
        /*056c*/ 	.word	0x00009fa0


	//   ....[77]....
        /*0570*/ 	.word	0x00009fb0


	//   ....[78]....
        /*0574*/ 	.word	0x00009fc0


	//   ....[79]....
        /*0578*/ 	.word	0x0000a000


	//   ....[80]....
        /*057c*/ 	.word	0x0000a6d0


	//   ....[81]....
        /*0580*/ 	.word	0x0000a700


	//   ....[82]....
        /*0584*/ 	.word	0x0000a820


	//   ....[83]....
        /*0588*/ 	.word	0x0000a840


	//   ....[84]....
        /*058c*/ 	.word	0x0000ad60


	//   ....[85]....
        /*0590*/ 	.word	0x0000ad70


	//   ....[86]....
        /*0594*/ 	.word	0x0000b0b0


	//   ....[87]....
        /*0598*/ 	.word	0x0000b0c0


	//   ....[88]....
        /*059c*/ 	.word	0x0000bd20


	//   ....[89]....
        /*05a0*/ 	.word	0x0000bd30


	//   ....[90]....
        /*05a4*/ 	.word	0x0000be30


	//   ....[91]....
        /*05a8*/ 	.word	0x0000be50


	//   ....[92]....
        /*05ac*/ 	.word	0x0000bfc0


	//   ....[93]....
        /*05b0*/ 	.word	0x0000c200


	//   ....[94]....
        /*05b4*/ 	.word	0x0000c230


	//   ....[95]....
        /*05b8*/ 	.word	0x0000c260


	//   ....[96]....
        /*05bc*/ 	.word	0x0000c290


	//   ....[97]....
        /*05c0*/ 	.word	0x0000c2c0


	//   ....[98]....
        /*05c4*/ 	.word	0x0000c300


	//   ....[99]....
        /*05c8*/ 	.word	0x0000c4a0


	//   ....[100]....
        /*05cc*/ 	.word	0x0000c4d0


	//   ....[101]....
        /*05d0*/ 	.word	0x0000c500


	//   ....[102]....
        /*05d4*/ 	.word	0x0000c530


	//   ....[103]....
        /*05d8*/ 	.word	0x0000c560


	//   ....[104]....
        /*05dc*/ 	.word	0x0000c590


	//   ....[105]....
        /*05e0*/ 	.word	0x0000c620


	//   ....[106]....
        /*05e4*/ 	.word	0x0000c680


	//   ....[107]....
        /*05e8*/ 	.word	0x0000c690


	//   ....[108]....
        /*05ec*/ 	.word	0x0000c6e0


	//   ....[109]....
        /*05f0*/ 	.word	0x0000e480


	//   ....[110]....
        /*05f4*/ 	.word	0x0000f2b0


	//   ....[111]....
        /*05f8*/ 	.word	0x0000f2d0


	//   ....[112]....
        /*05fc*/ 	.word	0x0000f2e0


	//   ....[113]....
        /*0600*/ 	.word	0x0000f300


	//   ....[114]....
        /*0604*/ 	.word	0x0000f320


	//   ....[115]....
        /*0608*/ 	.word	0x0000f430


	//   ....[116]....
        /*060c*/ 	.word	0x000110e0


	//   ....[117]....
        /*0610*/ 	.word	0x00011100


	//   ....[118]....
        /*0614*/ 	.word	0x00011130


	//   ....[119]....
        /*0618*/ 	.word	0x00011140


	//   ....[120]....
        /*061c*/ 	.word	0x00011170


	//   ....[121]....
        /*0620*/ 	.word	0x000111b0


	//   ....[122]....
        /*0624*/ 	.word	0x000111e0


	//   ....[123]....
        /*0628*/ 	.word	0x00011220


	//   ....[124]....
        /*062c*/ 	.word	0x00011380


	//   ....[125]....
        /*0630*/ 	.word	0x000113b0


	//   ....[126]....
        /*0634*/ 	.word	0x000113f0


	//   ....[127]....
        /*0638*/ 	.word	0x00011420


	//   ....[128]....
        /*063c*/ 	.word	0x00011450


	//   ....[129]....
        /*0640*/ 	.word	0x00011480


	//   ....[130]....
        /*0644*/ 	.word	0x00011500


	//   ....[131]....
        /*0648*/ 	.word	0x00011550


	//   ....[132]....
        /*064c*/ 	.word	0x00011560


	//   ....[133]....
        /*0650*/ 	.word	0x000115a0


	//   ....[134]....
        /*0654*/ 	.word	0x00012060


	//   ....[135]....
        /*0658*/ 	.word	0x00012630


	//   ....[136]....
        /*065c*/ 	.word	0x00012830


	//   ....[137]....
        /*0660*/ 	.word	0x00012880


	//   ....[138]....
        /*0664*/ 	.word	0x000128e0


	//   ....[139]....
        /*0668*/ 	.word	0x00012980


	//   ....[140]....
        /*066c*/ 	.word	0x00012a40


	//   ....[141]....
        /*0670*/ 	.word	0x00012ac0


	//   ....[142]....
        /*0674*/ 	.word	0x00012e90


	//----- nvinfo : EIATTR_REG_RECONFIG
	.align		4
.L_1329:
        /*0678*/ 	.byte	0x01, 0x54
	.zero		2


	//----- nvinfo : EIATTR_SYSCALL_OFFSETS
	.align		4
        /*067c*/ 	.byte	0x04, 0x46
        /*067e*/ 	.short	(.L_1331 - .L_1330)


	//   ....[0]....
.L_1330:
        /*0680*/ 	.word	0x00001ee0


	//   ....[1]....
        /*0684*/ 	.word	0x0000df30


	//   ....[2]....
        /*0688*/ 	.word	0x0000e090


	//   ....[3]....
        /*068c*/ 	.word	0x0000e1e0


	//   ....[4]....
        /*0690*/ 	.word	0x0000e320


	//   ....[5]....
        /*0694*/ 	.word	0x0000eda0


	//----- nvinfo : EIATTR_MBARRIER_INSTR_OFFSETS
	.align		4
.L_1331:
        /*0698*/ 	.byte	0x04, 0x39
        /*069a*/ 	.short	(.L_1333 - .L_1332)


	//   ....[0]....
.L_1332:
        /*069c*/ 	.word	0x00000270
        /*06a0*/ 	.word	0x000000ff
        /*06a4*/ 	.word	0x00019c00
        /*06a8*/ 	.short	0x0100
        /*06aa*/ 	.byte	0x08
	.zero		1


	//   ....[1]....
        /*06ac*/ 	.word	0x00000280
        /*06b0*/ 	.word	0x000000ff
        /*06b4*/ 	.word	0x00019c20
        /*06b8*/ 	.short	0x0100
        /*06ba*/ 	.byte	0x08
	.zero		1


	//   ....[2]....
        /*06bc*/ 	.word	0x00000370
        /*06c0*/ 	.word	0x000000ff
        /*06c4*/ 	.word	0x00019c30
        /*06c8*/ 	.short	0x0100
        /*06ca*/ 	.byte	0x08
	.zero		1


	//   ....[3]....
        /*06cc*/ 	.word	0x00000380
        /*06d0*/ 	.word	0x000000ff
        /*06d4*/ 	.word	0x00019c40
        /*06d8*/ 	.short	0x0100
        /*06da*/ 	.byte	0x08
	.zero		1


	//   ....[4]....
        /*06dc*/ 	.word	0x00000390
        /*06e0*/ 	.word	0x000000ff
        /*06e4*/ 	.word	0x00019c38
        /*06e8*/ 	.short	0x0100
        /*06ea*/ 	.byte	0x08
	.zero		1


	//   ....[5]....
        /*06ec*/ 	.word	0x000003a0
        /*06f0*/ 	.word	0x000000ff
        /*06f4*/ 	.word	0x00019c48
        /*06f8*/ 	.short	0x0100
        /*06fa*/ 	.byte	0x08
	.zero		1


	//   ....[6]....
        /*06fc*/ 	.word	0x000004d0
        /*0700*/ 	.word	0x000000ff
        /*0704*/ 	.word	0x00019c50
        /*0708*/ 	.short	0x0100
        /*070a*/ 	.byte	0x08
	.zero		1


	//   ....[7]....
        /*070c*/ 	.word	0x000004e0
        /*0710*/ 	.word	0x000000ff
        /*0714*/ 	.word	0x00019c60
        /*0718*/ 	.short	0x0100
        /*071a*/ 	.byte	0x08
	.zero		1


	//   ....[8]....
        /*071c*/ 	.word	0x000004f0
        /*0720*/ 	.word	0x000000ff
        /*0724*/ 	.word	0x00019c58
        /*0728*/ 	.short	0x0100
        /*072a*/ 	.byte	0x08
	.zero		1


	//   ....[9]....
        /*072c*/ 	.word	0x00000500
        /*0730*/ 	.word	0x000000ff
        /*0734*/ 	.word	0x00019c68
        /*0738*/ 	.short	0x0100
        /*073a*/ 	.byte	0x08
	.zero		1


	//   ....[10]....
        /*073c*/ 	.word	0x000005f0
        /*0740*/ 	.word	0x000000ff
        /*0744*/ 	.word	0x00019c70
        /*0748*/ 	.short	0x0100
        /*074a*/ 	.byte	0x06
	.zero		1


	//   ....[11]....
        /*074c*/ 	.word	0x00000600
        /*0750*/ 	.word	0x000000ff
        /*0754*/ 	.word	0x00019c80
        /*0758*/ 	.short	0x0100
        /*075a*/ 	.byte	0x06
	.zero		1


	//   ....[12]....
        /*075c*/ 	.word	0x00000610
        /*0760*/ 	.word	0x000000ff
        /*0764*/ 	.word	0x00019c78
        /*0768*/ 	.short	0x0100
        /*076a*/ 	.byte	0x06
	.zero		1


	//   ....[13]....
        /*076c*/ 	.word	0x00000620
        /*0770*/ 	.word	0x000000ff
        /*0774*/ 	.word	0x00019c88
        /*0778*/ 	.short	0x0100
        /*077a*/ 	.byte	0x06
	.zero		1


	//   ....[14]....
        /*077c*/ 	.word	0x00000750
        /*0780*/ 	.word	0x000000ff
        /*0784*/ 	.word	0x00019c90
        /*0788*/ 	.short	0x0100
        /*078a*/ 	.byte	0x08
	.zero		1


	//   ....[15]....
        /*078c*/ 	.word	0x00000760
        /*0790*/ 	.word	0x000000ff
        /*0794*/ 	.word	0x00019ca0
        /*0798*/ 	.short	0x0100
        /*079a*/ 	.byte	0x08
	.zero		1


	//   ....[16]....
        /*079c*/ 	.word	0x00000770
        /*07a0*/ 	.word	0x000000ff
        /*07a4*/ 	.word	0x00019c98
        /*07a8*/ 	.short	0x0100
        /*07aa*/ 	.byte	0x08
	.zero		1


	//   ....[17]....
        /*07ac*/ 	.word	0x00000780
        /*07b0*/ 	.word	0x000000ff
        /*07b4*/ 	.word	0x00019ca8
        /*07b8*/ 	.short	0x0100
        /*07ba*/ 	.byte	0x08
	.zero		1


	//   ....[18]....
        /*07bc*/ 	.word	0x000008b0
        /*07c0*/ 	.word	0x000000ff
        /*07c4*/ 	.word	0x00019cb0
        /*07c8*/ 	.short	0x0100
        /*07ca*/ 	.byte	0x08
	.zero		1


	//   ....[19]....
        /*07cc*/ 	.word	0x000008c0
        /*07d0*/ 	.word	0x000000ff
        /*07d4*/ 	.word	0x00019cc0
        /*07d8*/ 	.short	0x0100
        /*07da*/ 	.byte	0x08
	.zero		1


	//   ....[20]....
        /*07dc*/ 	.word	0x000008d0
        /*07e0*/ 	.word	0x000000ff
        /*07e4*/ 	.word	0x00019cb8
        /*07e8*/ 	.short	0x0100
        /*07ea*/ 	.byte	0x08
	.zero		1


	//   ....[21]....
        /*07ec*/ 	.word	0x000008e0
        /*07f0*/ 	.word	0x000000ff
        /*07f4*/ 	.word	0x00019cc8
        /*07f8*/ 	.short	0x0100
        /*07fa*/ 	.byte	0x08
	.zero		1


	//   ....[22]....
        /*07fc*/ 	.word	0x00001f60
        /*0800*/ 	.word	0x000000ff
        /*0804*/ 	.word	0x00019c00
        /*0808*/ 	.short	0x010a
        /*080a*/ 	.byte	0x33
	.zero		1


	//   ....[23]....
        /*080c*/ 	.word	0x00001fe0
        /*0810*/ 	.word	0x00000003
        /*0814*/ 	.word	0x00019c30
        /*0818*/ 	.short	0x010a
        /*081a*/ 	.byte	0x3f
	.zero		1


	//   ....[24]....
        /*081c*/ 	.word	0x00002040
        /*0820*/ 	.word	0x00000003
        /*0824*/ 	.word	0x00019c30
        /*0828*/ 	.short	0x010a
        /*082a*/ 	.byte	0x3f
	.zero		1


	//   ....[25]....
        /*082c*/ 	.word	0x000039b0
        /*0830*/ 	.word	0x00000038
        /*0834*/ 	.word	0x00000000
        /*0838*/ 	.short	0x0101
        /*083a*/ 	.byte	0x3f
	.zero		1


	//   ....[26]....
        /*083c*/ 	.word	0x00004300
        /*0840*/ 	.word	0x000000ff
        /*0844*/ 	.word	0x00019c30
        /*0848*/ 	.short	0x010a
        /*084a*/ 	.byte	0x15
	.zero		1


	//   ....[27]....
        /*084c*/ 	.word	0x00004340
        /*0850*/ 	.word	0x000000ff
        /*0854*/ 	.word	0x00019c30
        /*0858*/ 	.short	0x010a
        /*085a*/ 	.byte	0x15
	.zero		1


	//   ....[28]....
        /*085c*/ 	.word	0x000044a0
        /*0860*/ 	.word	0x000000ff
        /*0864*/ 	.word	0x00019c50
        /*0868*/ 	.short	0x010a
        /*086a*/ 	.byte	0x0b
	.zero		1


	//   ....[29]....
        /*086c*/ 	.word	0x000044e0
        /*0870*/ 	.word	0x000000ff
        /*0874*/ 	.word	0x00019c50
        /*0878*/ 	.short	0x010a
        /*087a*/ 	.byte	0x0b
	.zero		1


	//   ....[30]....
        /*087c*/ 	.word	0x00005fa0
        /*0880*/ 	.word	0x00000003
        /*0884*/ 	.word	0x00000000
        /*0888*/ 	.short	0x0101
        /*088a*/ 	.byte	0x3f
	.zero		1


	//   ....[31]....
        /*088c*/ 	.word	0x00006250
        /*0890*/ 	.word	0x000000ff
        /*0894*/ 	.word	0x00000000
        /*0898*/ 	.short	0x0101
        /*089a*/ 	.byte	0x06
	.zero		1


	//   ....[32]....
        /*089c*/ 	.word	0x00006810
        /*08a0*/ 	.word	0x000000ff
        /*08a4*/ 	.word	0x00019c30
        /*08a8*/ 	.short	0x010a
        /*08aa*/ 	.byte	0x06
	.zero		1


	//   ....[33]....
        /*08ac*/ 	.word	0x00006850
        /*08b0*/ 	.word	0x000000ff
        /*08b4*/ 	.word	0x00019c30
        /*08b8*/ 	.short	0x010a
        /*08ba*/ 	.byte	0x06
	.zero		1


	//   ....[34]....
        /*08bc*/ 	.word	0x000069b0
        /*08c0*/ 	.word	0x000000ff
        /*08c4*/ 	.word	0x00019c50
        /*08c8*/ 	.short	0x010a
        /*08ca*/ 	.byte	0x0b
	.zero		1


	//   ....[35]....
        /*08cc*/ 	.word	0x000069f0
        /*08d0*/ 	.word	0x000000ff
        /*08d4*/ 	.word	0x00019c50
        /*08d8*/ 	.short	0x010a
        /*08da*/ 	.byte	0x0b
	.zero		1


	//   ....[36]....
        /*08dc*/ 	.word	0x00007ae0
        /*08e0*/ 	.word	0x00000003
        /*08e4*/ 	.word	0x00000000
        /*08e8*/ 	.short	0x0101
        /*08ea*/ 	.byte	0x3f
	.zero		1


	//   ....[37]....
        /*08ec*/ 	.word	0x00007e30
        /*08f0*/ 	.word	0x000000ff
        /*08f4*/ 	.word	0x00000000
        /*08f8*/ 	.short	0x0101
        /*08fa*/ 	.byte	0x06
	.zero		1


	//   ....[38]....
        /*08fc*/ 	.word	0x00008340
        /*0900*/ 	.word	0x000000ff
        /*0904*/ 	.word	0x00019c50
        /*0908*/ 	.short	0x010a
        /*090a*/ 	.byte	0x05
	.zero		1


	//   ....[39]....
        /*090c*/ 	.word	0x00008380
        /*0910*/ 	.word	0x000000ff
        /*0914*/ 	.word	0x00019c50
        /*0918*/ 	.short	0x010a
        /*091a*/ 	.byte	0x05
	.zero		1


	//   ....[40]....
        /*091c*/ 	.word	0x00008910
        /*0920*/ 	.word	0x000000ff
        /*0924*/ 	.word	0x00000000
        /*0928*/ 	.short	0x0101
        /*092a*/ 	.byte	0x04
	.zero		1


	//   ....[41]....
        /*092c*/ 	.word	0x0000a6f0
        /*0930*/ 	.word	0x00000000
        /*0934*/ 	.word	0x00000000
        /*0938*/ 	.short	0x0101
        /*093a*/ 	.byte	0x3f
	.zero		1


	//   ....[42]....
        /*093c*/ 	.word	0x0000ad50
        /*0940*/ 	.word	0x00000006
        /*0944*/ 	.word	0x00000000
        /*0948*/ 	.short	0x0101
        /*094a*/ 	.byte	0x3f
	.zero		1


	//   ....[43]....
        /*094c*/ 	.word	0x0000e6a0
        /*0950*/ 	.word	0x00000004
        /*0954*/ 	.word	0x00019c80
        /*0958*/ 	.short	0x010a
        /*095a*/ 	.byte	0x3f
	.zero		1


	//   ....[44]....
        /*095c*/ 	.word	0x0000e920
        /*0960*/ 	.word	0x00000004
        /*0964*/ 	.word	0x00019c40
        /*0968*/ 	.short	0x010a
        /*096a*/ 	.byte	0x3f
	.zero		1


	//   ....[45]....
        /*096c*/ 	.word	0x0000f510
        /*0970*/ 	.word	0x00000010
        /*0974*/ 	.word	0x00019c00
        /*0978*/ 	.short	0x0107
        /*097a*/ 	.byte	0x3f
	.zero		1


	//   ....[46]....
        /*097c*/ 	.word	0x0000f620
        /*0980*/ 	.word	0x00000010
        /*0984*/ 	.word	0x00019c00
        /*0988*/ 	.short	0x0101
        /*098a*/ 	.byte	0x3f
	.zero		1


	//   ....[47]....
        /*098c*/ 	.word	0x0000f640
        /*0990*/ 	.word	0x00000010
        /*0994*/ 	.word	0x00019c20
        /*0998*/ 	.short	0x010a
        /*099a*/ 	.byte	0x3f
	.zero		1


	//   ....[48]....
        /*099c*/ 	.word	0x0000f910
        /*09a0*/ 	.word	0x00000006
        /*09a4*/ 	.word	0x00019c80
        /*09a8*/ 	.short	0x010a
        /*09aa*/ 	.byte	0x3f
	.zero		1


	//   ....[49]....
        /*09ac*/ 	.word	0x0000fd30
        /*09b0*/ 	.word	0x00000006
        /*09b4*/ 	.word	0x00019c40
        /*09b8*/ 	.short	0x010a
        /*09ba*/ 	.byte	0x3f
	.zero		1


	//   ....[50]....
        /*09bc*/ 	.word	0x000101e0
        /*09c0*/ 	.word	0x00000003
        /*09c4*/ 	.word	0x00019c70
        /*09c8*/ 	.short	0x010a
        /*09ca*/ 	.byte	0x3f
	.zero		1


	//   ....[51]....
        /*09cc*/ 	.word	0x00010250
        /*09d0*/ 	.word	0x00000003
        /*09d4*/ 	.word	0x00019c60
        /*09d8*/ 	.short	0x010a
        /*09da*/ 	.byte	0x3f
	.zero		1


	//   ....[52]....
        /*09dc*/ 	.word	0x000106a0
        /*09e0*/ 	.word	0x00000003
        /*09e4*/ 	.word	0x00019c50
        /*09e8*/ 	.short	0x0101
        /*09ea*/ 	.byte	0x3f
	.zero		1


	//   ....[53]....
        /*09ec*/ 	.word	0x00010720
        /*09f0*/ 	.word	0x00000003
        /*09f4*/ 	.word	0x00000000
        /*09f8*/ 	.short	0x0101
        /*09fa*/ 	.byte	0x3f
	.zero		1


	//   ....[54]....
        /*09fc*/ 	.word	0x00010920
        /*0a00*/ 	.word	0x00000000
        /*0a04*/ 	.word	0x00019c70
        /*0a08*/ 	.short	0x010a
        /*0a0a*/ 	.byte	0x3f
	.zero		1


	//   ....[55]....
        /*0a0c*/ 	.word	0x00010990
        /*0a10*/ 	.word	0x00000000
        /*0a14*/ 	.word	0x00019c60
        /*0a18*/ 	.short	0x010a
        /*0a1a*/ 	.byte	0x3f
	.zero		1


	//   ....[56]....
        /*0a1c*/ 	.word	0x00010de0
        /*0a20*/ 	.word	0x00000000
        /*0a24*/ 	.word	0x00019c50
        /*0a28*/ 	.short	0x0101
        /*0a2a*/ 	.byte	0x3f
	.zero		1


	//   ....[57]....
        /*0a2c*/ 	.word	0x00010e30
        /*0a30*/ 	.word	0x00000002
        /*0a34*/ 	.word	0x00000000
        /*0a38*/ 	.short	0x0101
        /*0a3a*/ 	.byte	0x3f
	.zero		1


	//   ....[58]....
        /*0a3c*/ 	.word	0x00011fe0
        /*0a40*/ 	.word	0x00000007
        /*0a44*/ 	.word	0x00019c20
        /*0a48*/ 	.short	0x010a
        /*0a4a*/ 	.byte	0x3f
	.zero		1


	//   ....[59]....
        /*0a4c*/ 	.word	0x00012180
        /*0a50*/ 	.word	0x00000005
        /*0a54*/ 	.word	0x00000000
        /*0a58*/ 	.short	0x010a
        /*0a5a*/ 	.byte	0x3f
	.zero		1


	//   ....[60]....
        /*0a5c*/ 	.word	0x000121f0
        /*0a60*/ 	.word	0x00000003
        /*0a64*/ 	.word	0x00000000
        /*0a68*/ 	.short	0x010a
        /*0a6a*/ 	.byte	0x3f
	.zero		1


	//   ....[61]....
        /*0a6c*/ 	.word	0x00012240
        /*0a70*/ 	.word	0x00000003
        /*0a74*/ 	.word	0x00019c60
        /*0a78*/ 	.short	0x010a
        /*0a7a*/ 	.byte	0x3f
	.zero		1


	//   ....[62]....
        /*0a7c*/ 	.word	0x00012290
        /*0a80*/ 	.word	0x00000005
        /*0a84*/ 	.word	0x00019c60
        /*0a88*/ 	.short	0x010a
        /*0a8a*/ 	.byte	0x3f
	.zero		1


	//   ....[63]....
        /*0a8c*/ 	.word	0x000122d0
        /*0a90*/ 	.word	0x00000003
        /*0a94*/ 	.word	0x00019c80
        /*0a98*/ 	.short	0x010a
        /*0a9a*/ 	.byte	0x3f
	.zero		1


	//   ....[64]....
        /*0a9c*/ 	.word	0x000122f0
        /*0aa0*/ 	.word	0x00000005
        /*0aa4*/ 	.word	0x00019c80
        /*0aa8*/ 	.short	0x010a
        /*0aaa*/ 	.byte	0x3f
	.zero		1


	//   ....[65]....
        /*0aac*/ 	.word	0x00012360
        /*0ab0*/ 	.word	0x00000003
        /*0ab4*/ 	.word	0x00019c00
        /*0ab8*/ 	.short	0x010a
        /*0aba*/ 	.byte	0x3f
	.zero		1


	//   ....[66]....
        /*0abc*/ 	.word	0x000123b0
        /*0ac0*/ 	.word	0x00000003
        /*0ac4*/ 	.word	0x00019c30
        /*0ac8*/ 	.short	0x010a
        /*0aca*/ 	.byte	0x3f
	.zero		1


	//   ....[67]....
        /*0acc*/ 	.word	0x00012410
        /*0ad0*/ 	.word	0x00000007
        /*0ad4*/ 	.word	0x00019c30
        /*0ad8*/ 	.short	0x010a
        /*0ada*/ 	.byte	0x3f
	.zero		1


	//   ....[68]....
        /*0adc*/ 	.word	0x00012470
        /*0ae0*/ 	.word	0x00000002
        /*0ae4*/ 	.word	0x00019c50
        /*0ae8*/ 	.short	0x010a
        /*0aea*/ 	.byte	0x3f
	.zero		1


	//   ....[69]....
        /*0aec*/ 	.word	0x000124d0
        /*0af0*/ 	.word	0x00000007
        /*0af4*/ 	.word	0x00019c30
        /*0af8*/ 	.short	0x010a
        /*0afa*/ 	.byte	0x3f
	.zero		1


	//   ....[70]....
        /*0afc*/ 	.word	0x00012530
        /*0b00*/ 	.word	0x00000002
        /*0b04*/ 	.word	0x00019c50
        /*0b08*/ 	.short	0x010a
        /*0b0a*/ 	.byte	0x3f
	.zero		1


	//   ....[71]....
        /*0b0c*/ 	.word	0x00012590
        /*0b10*/ 	.word	0x00000006
        /*0b14*/ 	.word	0x00019c50
        /*0b18*/ 	.short	0x010a
        /*0b1a*/ 	.byte	0x3f
	.zero		1


	//   ....[72]....
        /*0b1c*/ 	.word	0x000126e0
        /*0b20*/ 	.word	0x00000004
        /*0b24*/ 	.word	0x00019c80
        /*0b28*/ 	.short	0x010a
        /*0b2a*/ 	.byte	0x3f
	.zero		1


	//   ....[73]....
        /*0b2c*/ 	.word	0x00012730
        /*0b30*/ 	.word	0x00000004
        /*0b34*/ 	.word	0x00019c40
        /*0b38*/ 	.short	0x010a
        /*0b3a*/ 	.byte	0x3f
	.zero		1


	//   ....[74]....
        /*0b3c*/ 	.word	0x00012b80
        /*0b40*/ 	.word	0x00000010
        /*0b44*/ 	.word	0x00019c20
        /*0b48*/ 	.short	0x010a
        /*0b4a*/ 	.byte	0x3f
	.zero		1


	//   ....[75]....
        /*0b4c*/ 	.word	0x00012bd0
        /*0b50*/ 	.word	0x00000006
        /*0b54*/ 	.word	0x00019c80
        /*0b58*/ 	.short	0x010a
        /*0b5a*/ 	.byte	0x3f
	.zero		1


	//   ....[76]....
        /*0b5c*/ 	.word	0x00012c20
        /*0b60*/ 	.word	0x00000006
        /*0b64*/ 	.word	0x00019c40
        /*0b68*/ 	.short	0x010a
        /*0b6a*/ 	.byte	0x3f
	.zero		1


	//   ....[77]....
        /*0b6c*/ 	.word	0x00012c70
        /*0b70*/ 	.word	0x00000003
        /*0b74*/ 	.word	0x00019c70
        /*0b78*/ 	.short	0x010a
        /*0b7a*/ 	.byte	0x3f
	.zero		1


	//   ....[78]....
        /*0b7c*/ 	.word	0x00012cc0
        /*0b80*/ 	.word	0x00000003
        /*0b84*/ 	.word	0x00019c60
        /*0b88*/ 	.short	0x010a
        /*0b8a*/ 	.byte	0x3f
	.zero		1


	//   ....[79]....
        /*0b8c*/ 	.word	0x00012d10
        /*0b90*/ 	.word	0x00000000
        /*0b94*/ 	.word	0x00019c70
        /*0b98*/ 	.short	0x010a
        /*0b9a*/ 	.byte	0x3f
	.zero		1


	//   ....[80]....
        /*0b9c*/ 	.word	0x00012d60
        /*0ba0*/ 	.word	0x00000000
        /*0ba4*/ 	.word	0x00019c60
        /*0ba8*/ 	.short	0x010a
        /*0baa*/ 	.byte	0x3f
	.zero		1


	//   ....[81]....
        /*0bac*/ 	.word	0x00012db0
        /*0bb0*/ 	.word	0x00000007
        /*0bb4*/ 	.word	0x00019c20
        /*0bb8*/ 	.short	0x010a
        /*0bba*/ 	.byte	0x3f
	.zero		1


	//   ....[82]....
        /*0bbc*/ 	.word	0x00012f50
        /*0bc0*/ 	.word	0x00000005
        /*0bc4*/ 	.word	0x00000000
        /*0bc8*/ 	.short	0x010a
        /*0bca*/ 	.byte	0x3f
	.zero		1


	//   ....[83]....
        /*0bcc*/ 	.word	0x00012fa0
        /*0bd0*/ 	.word	0x00000003
        /*0bd4*/ 	.word	0x00000000
        /*0bd8*/ 	.short	0x010a
        /*0bda*/ 	.byte	0x3f
	.zero		1


	//   ....[84]....
        /*0bdc*/ 	.word	0x00012ff0
        /*0be0*/ 	.word	0x00000003
        /*0be4*/ 	.word	0x00019c60
        /*0be8*/ 	.short	0x010a
        /*0bea*/ 	.byte	0x3f
	.zero		1


	//   ....[85]....
        /*0bec*/ 	.word	0x00013040
        /*0bf0*/ 	.word	0x00000005
        /*0bf4*/ 	.word	0x00019c60
        /*0bf8*/ 	.short	0x010a
        /*0bfa*/ 	.byte	0x3f
	.zero		1


	//   ....[86]....
        /*0bfc*/ 	.word	0x00013090
        /*0c00*/ 	.word	0x00000003
        /*0c04*/ 	.word	0x00019c80
        /*0c08*/ 	.short	0x010a
        /*0c0a*/ 	.byte	0x3f
	.zero		1


	//----- nvinfo : EIATTR_NUM_MBARRIERS
	.align		4
.L_1333:
        /*0c0c*/ 	.byte	0x03, 0x38
        /*0c0e*/ 	.short	0x0016


	//----- nvinfo : EIATTR_EXIT_INSTR_OFFSETS
	.align		4
        /*0c10*/ 	.byte	0x04, 0x1c
        /*0c12*/ 	.short	(.L_1335 - .L_1334)


	//   ....[0]....
.L_1334:
        /*0c14*/ 	.word	0x00000a40


	//   ....[1]....
        /*0c18*/ 	.word	0x0000bf70


	//   ....[2]....
        /*0c1c*/ 	.word	0x00012340


	//----- nvinfo : EIATTR_MAX_THREADS
	.align		4
.L_1335:
        /*0c20*/ 	.byte	0x04, 0x05
        /*0c22*/ 	.short	(.L_1337 - .L_1336)
.L_1336:
        /*0c24*/ 	.word	0x00000200
        /*0c28*/ 	.word	0x00000001
        /*0c2c*/ 	.word	0x00000001


	//----- nvinfo : EIATTR_CRS_STACK_SIZE
	.align		4
.L_1337:
        /*0c30*/ 	.byte	0x04, 0x1e
        /*0c32*/ 	.short	(.L_1339 - .L_1338)
.L_1338:
        /*0c34*/ 	.word	0x00000000


	//----- nvinfo : EIATTR_CBANK_PARAM_SIZE
	.align		4
.L_1339:
        /*0c38*/ 	.byte	0x03, 0x19
        /*0c3a*/ 	.short	0x0af0


	//----- nvinfo : EIATTR_PARAM_CBANK
	.align		4
        /*0c3c*/ 	.byte	0x04, 0x0a
        /*0c3e*/ 	.short	(.L_1341 - .L_1340)
	.align		4
.L_1340:
        /*0c40*/ 	.word	index@(.nv.constant0._ZN7cutlass13device_kernelIN5flash11enable_sm90INS1_16FlashAttnFwdSm90INS1_25CollectiveMainloopFwdSm90ILi2EN4cute5tupleIJNS5_1CILi1EEES8_S8_EEENS6_IJNS7_ILi192EEENS7_ILi128EEENS7_ILi96EEEEEELi96ENS_12float_e4m3_tEfNS_4arch4Sm90ELb1ELb0ELb0ELb1ELb0ELb0ELb0ELb1ELb1ELb1ELb1ELb0EEENS1_21CollectiveEpilogueFwdINS6_IJSA_SC_SB_EEES9_NS_10bfloat16_tESG_Li384ELb1ELb1ELb1ELb1EEENS1_36VarlenDynamicPersistentTileSchedulerILi192ELi128ELi384ELi128ELb1ELb1ELb1ELb1ELb1ELb1EEEEEEEEEvNT_6ParamsE)
        /*0c44*/ 	.short	0x0210
        /*0c46*/ 	.short	0x0af0


	//----- nvinfo : EIATTR_SW_WAR
	.align		4
.L_1341:
        /*0c48*/ 	.byte	0x04, 0x36
        /*0c4a*/ 	.short	(.L_1343 - .L_1342)
.L_1342:
        /*0c4c*/ 	.word	0x00000008
.L_1343:


//--------------------- .nv.info._ZN7cutlass13device_kernelIN5flash11enable_sm90INS1_16FlashAttnFwdSm90INS1_25CollectiveMainloopFwdSm90ILi2EN4cute5tupleIJNS5_1CILi1EEES8_S8_EEENS6_IJNS7_ILi192EEENS7_ILi128EEENS7_ILi96EEEEEELi96ENS_12float_e4m3_tEfNS_4arch4Sm90ELb1ELb0ELb0ELb1ELb0ELb1ELb0ELb1ELb1ELb1ELb1ELb0EEENS1_21CollectiveEpilogueFwdINS6_IJSA_SC_SB_EEES9_NS_10bfloat16_tESG_Li384ELb1ELb1ELb1ELb1EEENS1_36VarlenDynamicPersistentTileSchedulerILi192ELi128ELi384ELi128ELb1ELb1ELb1ELb1ELb1ELb1EEEEEEEEEvNT_6ParamsE --------------------------
	.section	.nv.info._ZN7cutlass13device_kernelIN5flash11enable_sm90INS1_16FlashAttnFwdSm90INS1_25CollectiveMainloopFwdSm90ILi2EN4cute5tupleIJNS5_1CILi1EEES8_S8_EEENS6_IJNS7_ILi192EEENS7_ILi128EEENS7_ILi96EEEEEELi96ENS_12float_e4m3_tEfNS_4arch4Sm90ELb1ELb0ELb0ELb1ELb0ELb1ELb0ELb1ELb1ELb1ELb1ELb0EEENS1_21CollectiveEpilogueFwdINS6_IJSA_SC_SB_EEES9_NS_10bfloat16_tESG_Li384ELb1ELb1ELb1ELb1EEENS1_36VarlenDynamicPersistentTileSchedulerILi192ELi128ELi384ELi128ELb1ELb1ELb1ELb1ELb1ELb1EEEEEEEEEvNT_6ParamsE,"",@"SHT_CUDA_INFO"
	.sectionflags	@""
	.align	4


	//----- nvinfo : EIATTR_CUDA_API_VERSION
	.align		4
        /*0000*/ 	.byte	0x04, 0x37
        /*0002*/ 	.short	(.L_1345 - .L_1344)
.L_1344:
        /*0004*/ 	.word	0x00000082


	//----- nvinfo : EIATTR_KPARAM_INFO
	.align		4
.L_1345:
        /*0008*/ 	.byte	0x04, 0x17
        /*000a*/ 	.short	(.L_1347 - .L_1346)
.L_1346:
        /*000c*/ 	.word	0x00000000
        /*0010*/ 	.short	0x0000
        /*0012*/ 	.short	0x0070
        /*0014*/ 	.byte	0x00, 0xf0, 0x01, 0x2a


	//----- nvinfo : EIATTR_SPARSE_MMA_MASK
	.align		4
.L_1347:
        /*0018*/ 	.byte	0x03, 0x50
        /*001a*/ 	.short	0x0000


	//----- nvinfo : EIATTR_MAXREG_COUNT
	.align		4
        /*001c*/ 	.byte	0x03, 0x1b
        /*001e*/ 	.short	0x0080


	//----- nvinfo : EIATTR_NUM_BARRIERS
	.align		4
        /*0020*/ 	.byte	0x02, 0x4c
        /*0022*/ 	.byte	0x10
	.zero		1


	//----- nvinfo : EIATTR_EXTERNS
	.align		4
        /*0024*/ 	.byte	0x04, 0x0f
        /*0026*/ 	.short	(.L_1349 - .L_1348)


	//   ....[0]....
	.align		4
.L_1348:
        /*0028*/ 	.word	index@(__assertfail)


	//----- nvinfo : EIATTR_ANNOTATIONS
	.align		4
.L_1349:
        /*002c*/ 	.byte	0x04, 0x55
        /*002e*/ 	.short	(.L_1351 - .L_1350)


	//   ....[0]....
.L_1350:
        /* <DEDUP_REMOVED lines=109> */


	//----- nvinfo : EIATTR_MERCURY_ISA_VERSION
	.align		4
.L_1351:
        /*06e8*/ 	.byte	0x03, 0x5f
        /*06ea*/ 	.short	0x0101


	//----- nvinfo : EIATTR_UNUSED_LOAD_BYTE_OFFSET
	.align		4
        /*06ec*/ 	.byte	0x04, 0x44
        /*06ee*/ 	.short	(.L_1353 - .L_1352)


	//   ....[0]....
.L_1352:
        /*06f0*/ 	.word	0x00000a90
        /*06f4*/ 	.word	0x0000fff0


	//   ....[1]....
        /*06f8*/ 	.word	0x00012ef0
        /*06fc*/ 	.word	0x0000fff0


	//----- nvinfo : EIATTR_INT_WARP_WIDE_INSTR_OFFSETS
	.align		4
.L_1353:
        /*0700*/ 	.byte	0x04, 0x31
        /*0702*/ 	.short	(.L_1355 - .L_1354)


	//   ....[0]....
.L_1354:
        /*0704*/ 	.word	0x00000180


	//   ....[1]....
        /*0708*/ 	.word	0x00000220


	//   ....[2]....
        /*070c*/ 	.word	0x00000290


	//   ....[3]....
        /*0710*/ 	.word	0x00019820


	//   ....[4]....
        /*0714*/ 	.word	0x000198b0


	//   ....[5]....
        /*0718*/ 	.word	0x0001c380


	//   ....[6]....
        /*071c*/ 	.word	0x0001c410


	//----- nvinfo : EIATTR_COOP_GROUP_MASK_REGIDS
	.align		4
.L_1355:
        /*0720*/ 	.byte	0x04, 0x29
        /*0722*/ 	.short	(.L_1357 - .L_1356)


	//   ....[0]....
.L_1356:
        /*0724*/ 	.word	0xffffffff


	//   ....[1]....
        /*0728*/ 	.word	0xffffffff


	//   ....[2]....
        /*072c*/ 	.word	0xffffffff


	//   ....[3]....
        /*0730*/ 	.word	0xffffffff


	//   ....[4]....
        /*0734*/ 	.word	0xffffffff


	//   ....[5]....
        /*0738*/ 	.word	0xffffffff


	//   ....[6]....
        /*073c*/ 	.word	0xffffffff


	//   ....[7]....
        /*0740*/ 	.word	0xffffffff


	//   ....[8]....
        /*0744*/ 	.word	0xffffffff


	//   ....[9]....
        /*0748*/ 	.word	0xffffffff


	//   ....[10]....
        /*074c*/ 	.word	0xffffffff


	//   ....[11]....
        /*0750*/ 	.word	0xffffffff


	//   ....[12]....
        /*0754*/ 	.word	0xffffffff


	//   ....[13]....
        /*0758*/ 	.word	0xffffffff


	//   ....[14]....
        /*075c*/ 	.word	0xffffffff


	//   ....[15]....
        /*0760*/ 	.word	0xffffffff


	//   ....[16]....
        /*0764*/ 	.word	0xffffffff


	//   ....[17]....
        /*0768*/ 	.word	0xffffffff


	//   ....[18]....
        /*076c*/ 	.word	0xffffffff


	//   ....[19]....
        /*0770*/ 	.word	0xffffffff


	//   ....[20]....
        /*0774*/ 	.word	0xffffffff


	//   ....[21]....
        /*0778*/ 	.word	0xffffffff


	//   ....[22]....
        /*077c*/ 	.word	0xffffffff


	//   ....[23]....
        /*0780*/ 	.word	0xffffffff


	//   ....[24]....
        /*0784*/ 	.word	0xffffffff


	//   ....[25]....
        /*0788*/ 	.word	0xffffffff


	//   ....[26]....
        /*078c*/ 	.word	0xffffffff


	//   ....[27]....
        /*0790*/ 	.word	0xffffffff


	//   ....[28]....
        /*0794*/ 	.word	0xffffffff


	//   ....[29]....
        /*0798*/ 	.word	0xffffffff


	//   ....[30]....
        /*079c*/ 	.word	0xffffffff


	//   ....[31]....
        /*07a0*/ 	.word	0xffffffff


	//   ....[32]....
        /*07a4*/ 	.word	0xffffffff


	//   ....[33]....
        /*07a8*/ 	.word	0xffffffff


	//   ....[34]....
        /*07ac*/ 	.word	0xffffffff


	//   ....[35]....
        /*07b0*/ 	.word	0xffffffff


	//   ....[36]....
        /*07b4*/ 	.word	0xffffffff


	//   ....[37]....
        /*07b8*/ 	.word	0xffffffff


	//   ....[38]....
        /*07bc*/ 	.word	0xffffffff


	//   ....[39]....
        /*07c0*/ 	.word	0xffffffff


	//   ....[40]....
        /*07c4*/ 	.word	0xffffffff


	//   ....[41]....
        /*07c8*/ 	.word	0xffffffff


	//   ....[42]....
        /*07cc*/ 	.word	0xffffffff


	//   ....[43]....
        /*07d0*/ 	.word	0xffffffff


	//   ....[44]....
        /*07d4*/ 	.word	0xffffffff


	//   ....[45]....
        /*07d8*/ 	.word	0xffffffff


	//   ....[46]....
        /*07dc*/ 	.word	0xffffffff


	//   ....[47]....
        /*07e0*/ 	.word	0xffffffff


	//   ....[48]....
        /*07e4*/ 	.word	0xffffffff


	//   ....[49]....
        /*07e8*/ 	.word	0xffffffff


	//   ....[50]....
        /*07ec*/ 	.word	0xffffffff


	//   ....[51]....
        /*07f0*/ 	.word	0xffffffff


	//   ....[52]....
        /*07f4*/ 	.word	0xffffffff


	//   ....[53]....
        /*07f8*/ 	.word	0xffffffff


	//   ....[54]....
        /*07fc*/ 	.word	0xffffffff


	//   ....[55]....
        /*0800*/ 	.word	0xffffffff


	//   ....[56]....
        /*0804*/ 	.word	0xffffffff


	//   ....[57]....
        /*0808*/ 	.word	0xffffffff


	//   ....[58]....
        /*080c*/ 	.word	0xffffffff


	//   ....[59]....
        /*0810*/ 	.word	0xffffffff


	//   ....[60]....
        /*0814*/ 	.word	0xffffffff


	//   ....[61]....
        /*0818*/ 	.word	0xffffffff


	//   ....[62]....
        /*081c*/ 	.word	0xffffffff


	//   ....[63]....
        /*0820*/ 	.word	0xffffffff


	//   ....[64]....
        /*0824*/ 	.word	0xffffffff


	//   ....[65]....
        /*0828*/ 	.word	0xffffffff


	//   ....[66]....
        /*082c*/ 	.word	0xffffffff


	//   ....[67]....
        /*0830*/ 	.word	0xffffffff


	//   ....[68]....
        /*0834*/ 	.word	0xffffffff


	//   ....[69]....
        /*0838*/ 	.word	0xffffffff


	//   ....[70]....
        /*083c*/ 	.word	0xffffffff


	//   ....[71]....
        /*0840*/ 	.word	0xffffffff


	//   ....[72]....
        /*0844*/ 	.word	0xffffffff


	//   ....[73]....
        /*0848*/ 	.word	0xffffffff


	//   ....[74]....
        /*084c*/ 	.word	0xffffffff


	//   ....[75]....
        /*0850*/ 	.word	0xffffffff


	//   ....[76]....
        /*0854*/ 	.word	0xffffffff


	//   ....[77]....
        /*0858*/ 	.word	0xffffffff


	//   ....[78]....
        /*085c*/ 	.word	0xffffffff


	//   ....[79]....
        /*0860*/ 	.word	0xffffffff


	//   ....[80]....
        /*0864*/ 	.word	0xffffffff


	//   ....[81]....
        /*0868*/ 	.word	0xffffffff


	//   ....[82]....
        /*086c*/ 	.word	0xffffffff


	//   ....[83]....
        /*0870*/ 	.word	0xffffffff


	//   ....[84]....
        /*0874*/ 	.word	0xffffffff


	//   ....[85]....
        /*0878*/ 	.word	0xffffffff


	//   ....[86]....
        /*087c*/ 	.word	0xffffffff


	//   ....[87]....
        /*0880*/ 	.word	0xffffffff


	//   ....[88]....
        /*0884*/ 	.word	0xffffffff


	//   ....[89]....
        /*0888*/ 	.word	0xffffffff


	//   ....[90]....
        /*088c*/ 	.word	0xffffffff


	//   ....[91]....
        /*0890*/ 	.word	0xffffffff


	//   ....[92]....
        /*0894*/ 	.word	0xffffffff


	//   ....[93]....
        /*0898*/ 	.word	0xffffffff


	//   ....[94]....
        /*089c*/ 	.word	0xffffffff


	//   ....[95]....
        /*08a0*/ 	.word	0xffffffff


	//   ....[96]....
        /*08a4*/ 	.word	0xffffffff


	//   ....[97]....
        /*08a8*/ 	.word	0xffffffff


	//   ....[98]....
        /*08ac*/ 	.word	0xffffffff


	//   ....[99]....
        /*08b0*/ 	.word	0xffffffff


	//   ....[100]....
        /*08b4*/ 	.word	0xffffffff


	//   ....[101]....
        /*08b8*/ 	.word	0xffffffff


	//   ....[102]....
        /*08bc*/ 	.word	0xffffffff


	//   ....[103]....
        /*08c0*/ 	.word	0xffffffff


	//   ....[104]....
        /*08c4*/ 	.word	0xffffffff


	//   ....[105]....
        /*08c8*/ 	.word	0xffffffff


	//   ....[106]....
        /*08cc*/ 	.word	0xffffffff


	//   ....[107]....
        /*08d0*/ 	.word	0xffffffff


	//   ....[108]....
        /*08d4*/ 	.word	0xffffffff


	//   ....[109]....
        /*08d8*/ 	.word	0xffffffff


	//   ....[110]....
        /*08dc*/ 	.word	0xffffffff


	//   ....[111]....
        /*08e0*/ 	.word	0xffffffff


	//   ....[112]....
        /*08e4*/ 	.word	0xffffffff


	//   ....[113]....
        /*08e8*/ 	.word	0xffffffff


	//   ....[114]....
        /*08ec*/ 	.word	0xffffffff


	//   ....[115]....
        /*08f0*/ 	.word	0xffffffff


	//   ....[116]....
        /*08f4*/ 	.word	0xffffffff


	//   ....[117]....
        /*08f8*/ 	.word	0xffffffff


	//   ....[118]....
        /*08fc*/ 	.word	0xffffffff


	//   ....[119]....
        /*0900*/ 	.word	0xffffffff


	//   ....[120]....
        /*0904*/ 	.word	0xffffffff


	//   ....[121]....
        /*0908*/ 	.word	0xffffffff


	//   ....[122]....
        /*090c*/ 	.word	0xffffffff


	//   ....[123]....
        /*0910*/ 	.word	0xffffffff


	//   ....[124]....
        /*0914*/ 	.word	0xffffffff


	//   ....[125]....
        /*0918*/ 	.word	0xffffffff


	//   ....[126]....
        /*091c*/ 	.word	0xffffffff


	//   ....[127]....
        /*0920*/ 	.word	0xffffffff


	//   ....[128]....
        /*0924*/ 	.word	0xffffffff


	//   ....[129]....
        /*0928*/ 	.word	0xffffffff


	//   ....[130]....
        /*092c*/ 	.word	0xffffffff


	//   ....[131]....
        /*0930*/ 	.word	0xffffffff


	//   ....[132]....
        /*0934*/ 	.word	0xffffffff


	//   ....[133]....
        /*0938*/ 	.word	0xffffffff


	//   ....[134]....
        /*093c*/ 	.word	0xffffffff


	//   ....[135]....
        /*0940*/ 	.word	0xffffffff


	//   ....[136]....
        /*0944*/ 	.word	0xffffffff


	//   ....[137]....
        /*0948*/ 	.word	0xffffffff


	//   ....[138]....
        /*094c*/ 	.word	0xffffffff


	//   ....[139]....
        /*0950*/ 	.word	0xffffffff


	//   ....[140]....
        /*0954*/ 	.word	0xffffffff


	//   ....[141]....
        /*0958*/ 	.word	0xffffffff


	//   ....[142]....
        /*095c*/ 	.word	0xffffffff


	//   ....[143]....
        /*0960*/ 	.word	0xffffffff


	//   ....[144]....
        /*0964*/ 	.word	0x0500000f


	//   ....[145]....
        /*0968*/ 	.word	0x0500000f


	//   ....[146]....
        /*096c*/ 	.word	0x0500000f


	//   ....[147]....
        /*0970*/ 	.word	0x0500000f


	//   ....[148]....
        /*0974*/ 	.word	0x0500000f


	//   ....[149]....
        /*0978*/ 	.word	0x0500000f


	//   ....[150]....
        /*097c*/ 	.word	0x0500000f


	//   ....[151]....
        /*0980*/ 	.word	0x0500000f


	//   ....[152]....
        /*0984*/ 	.word	0x0500000f


	//   ....[153]....
        /*0988*/ 	.word	0x0500000f


	//   ....[154]....
        /*098c*/ 	.word	0x0500000f


	//   ....[155]....
        /*0990*/ 	.word	0x0500000f


	//   ....[156]....
        /*0994*/ 	.word	0x0500000f


	//   ....[157]....
        /*0998*/ 	.word	0x0500000f


	//   ....[158]....
        /*099c*/ 	.word	0x0500000f


	//   ....[159]....
        /*09a0*/ 	.word	0x0500000f


	//   ....[160]....
        /*09a4*/ 	.word	0x0500000f


	//   ....[161]....
        /*09a8*/ 	.word	0x0500000f


	//   ....[162]....
        /*09ac*/ 	.word	0x0500000f


	//   ....[163]....
        /*09b0*/ 	.word	0x0500000f


	//   ....[164]....
        /*09b4*/ 	.word	0x0500000f


	//   ....[165]....
        /*09b8*/ 	.word	0x0500000f


	//   ....[166]....
        /*09bc*/ 	.word	0x0500000f


	//   ....[167]....
        /*09c0*/ 	.word	0x0500000f


	//   ....[168]....
        /*09c4*/ 	.word	0x0500000f


	//   ....[169]....
        /*09c8*/ 	.word	0x0500000f


	//   ....[170]....
        /*09cc*/ 	.word	0x0500000f


	//   ....[171]....
        /*09d0*/ 	.word	0x0500000f


	//   ....[172]....
        /*09d4*/ 	.word	0x0500000f


	//   ....[173]....
        /*09d8*/ 	.word	0x0500000f


	//   ....[174]....
        /*09dc*/ 	.word	0x0500000f


	//   ....[175]....
        /*09e0*/ 	.word	0x0500000f


	//   ....[176]....
        /*09e4*/ 	.word	0x0500000f


	//   ....[177]....
        /*09e8*/ 	.word	0x0500000f


	//   ....[178]....
        /*09ec*/ 	.word	0x0500000f


	//----- nvinfo : EIATTR_COOP_GROUP_INSTR_OFFSETS
	.align		4
.L_1357:
        /*09f0*/ 	.byte	0x04, 0x28
        /*09f2*/ 	.short	(.L_1359 - .L_1358)


	//   ....[0]....
.L_1358:
        /*09f4*/ 	.word	0x00000060


	//   ....[1]....
        /*09f8*/ 	.word	0x00000190


	//   ....[2]....
        /*09fc*/ 	.word	0x00000240


	//   ....[3]....
        /*0a00*/ 	.word	0x00000400


	//   ....[4]....
        /*0a04*/ 	.word	0x00000560


	//   ....[5]....
        /*0a08*/ 	.word	0x00000680


	//   ....[6]....
        /*0a0c*/ 	.word	0x000007e0


	//   ....[7]....
        /*0a10*/ 	.word	0x000072e0


	//   ....[8]....
        /*0a14*/ 	.word	0x000079d0


	//   ....[9]....
        /*0a18*/ 	.word	0x000079e0


	//   ....[10]....
        /*0a1c*/ 	.word	0x000079f0


	//   ....[11]....
        /*0a20*/ 	.word	0x00007a00


	//   ....[12]....
        /*0a24*/ 	.word	0x000096b0


	//   ....[13]....
        /*0a28*/ 	.word	0x000096c0


	//   ....[14]....
        /*0a2c*/ 	.word	0x000096d0


	//   ....[15]....
        /*0a30*/ 	.word	0x000096e0


	//   ....[16]....
        /*0a34*/ 	.word	0x0000bef0


	//   ....[17]....
        /*0a38*/ 	.word	0x0000c580


	//   ....[18]....
        /*0a3c*/ 	.word	0x0000c590


	//   ....[19]....
        /*0a40*/ 	.word	0x0000c5b0


	//   ....[20]....
        /*0a44*/ 	.word	0x0000cd00


	//   ....[21]....
        /*0a48*/ 	.word	0x0000cd20


	//   ....[22]....
        /*0a4c*/ 	.word	0x0000e4f0


	//   ....[23]....
        /*0a50*/ 	.word	0x0000e510


	//   ....[24]....
        /*0a54*/ 	.word	0x0000ebb0


	//   ....[25]....
        /*0a58*/ 	.word	0x0000ecc0


	//   ....[26]....
        /*0a5c*/ 	.word	0x0000f480


	//   ....[27]....
        /*0a60*/ 	.word	0x0000f570


	//   ....[28]....
        /*0a64*/ 	.word	0x00010fe0


	//   ....[29]....
        /*0a68*/ 	.word	0x00011010


	//   ....[30]....
        /*0a6c*/ 	.word	0x00011060


	//   ....[31]....
        /*0a70*/ 	.word	0x000111d0


	//   ....[32]....
        /*0a74*/ 	.word	0x00012780


	//   ....[33]....
        /*0a78*/ 	.word	0x000127a0


	//   ....[34]....
        /*0a7c*/ 	.word	0x000128e0


	//   ....[35]....
        /*0a80*/ 	.word	0x000128f0


	//   ....[36]....
        /*0a84*/ 	.word	0x000135f0


	//   ....[37]....
        /*0a88*/ 	.word	0x00013630


	//   ....[38]....
        /*0a8c*/ 	.word	0x00013660


	//   ....[39]....
        /*0a90*/ 	.word	0x00013690


	//   ....[40]....
        /*0a94*/ 	.word	0x000136b0


	//   ....[41]....
        /*0a98*/ 	.word	0x000136c0


	//   ....[42]....
        /*0a9c*/ 	.word	0x000136d0


	//   ....[43]....
        /*0aa0*/ 	.word	0x000136e0


	//   ....[44]....
        /*0aa4*/ 	.word	0x000136f0


	//   ....[45]....
        /*0aa8*/ 	.word	0x00013700


	//   ....[46]....
        /*0aac*/ 	.word	0x00013710


	//   ....[47]....
        /*0ab0*/ 	.word	0x00013720


	//   ....[48]....
        /*0ab4*/ 	.word	0x00013730


	//   ....[49]....
        /*0ab8*/ 	.word	0x00013740


	//   ....[50]....
        /*0abc*/ 	.word	0x00013750


	//   ....[51]....
        /*0ac0*/ 	.word	0x00013760


	//   ....[52]....
        /*0ac4*/ 	.word	0x00013770


	//   ....[53]....
        /*0ac8*/ 	.word	0x00013780


	//   ....[54]....
        /*0acc*/ 	.word	0x00013790


	//   ....[55]....
        /*0ad0*/ 	.word	0x000137a0


	//   ....[56]....
        /*0ad4*/ 	.word	0x000137b0


	//   ....[57]....
        /*0ad8*/ 	.word	0x000137c0


	//   ....[58]....
        /*0adc*/ 	.word	0x000137d0


	//   ....[59]....
        /*0ae0*/ 	.word	0x000137e0


	//   ....[60]....
        /*0ae4*/ 	.word	0x000137f0


	//   ....[61]....
        /*0ae8*/ 	.word	0x00013810


	//   ....[62]....
        /*0aec*/ 	.word	0x00013820


	//   ....[63]....
        /*0af0*/ 	.word	0x00013830


	//   ....[64]....
        /*0af4*/ 	.word	0x00013840


	//   ....[65]....
        /*0af8*/ 	.word	0x00013850


	//   ....[66]....
        /*0afc*/ 	.word	0x00013860


	//   ....[67]....
        /*0b00*/ 	.word	0x00013870


	//   ....[68]....
        /*0b04*/ 	.word	0x00013880


	//   ....[69]....
        /*0b08*/ 	.word	0x00013890


	//   ....[70]....
        /*0b0c*/ 	.word	0x000138a0


	//   ....[71]....
        /*0b10*/ 	.word	0x000138b0


	//   ....[72]....
        /*0b14*/ 	.word	0x000138c0


	//   ....[73]....
        /*0b18*/ 	.word	0x000138d0


	//   ....[74]....
        /*0b1c*/ 	.word	0x000138e0


	//   ....[75]....
        /*0b20*/ 	.word	0x000138f0


	//   ....[76]....
        /*0b24*/ 	.word	0x00013900


	//   ....[77]....
        /*0b28*/ 	.word	0x00013910


	//   ....[78]....
        /*0b2c*/ 	.word	0x00013920


	//   ....[79]....
        /*0b30*/ 	.word	0x00013930


	//   ....[80]....
        /*0b34*/ 	.word	0x00013940


	//   ....[81]....
        /*0b38*/ 	.word	0x00013950


	//   ....[82]....
        /*0b3c*/ 	.word	0x00013960


	//   ....[83]....
        /*0b40*/ 	.word	0x00013970


	//   ....[84]....
        /*0b44*/ 	.word	0x000142b0


	//   ....[85]....
        /*0b48*/ 	.word	0x000142c0


	//   ....[86]....
        /*0b4c*/ 	.word	0x000142d0


	//   ....[87]....
        /*0b50*/ 	.word	0x00014320


	//   ....[88]....
        /*0b54*/ 	.word	0x00014a00


	//   ....[89]....
        /*0b58*/ 	.word	0x00014a20


	//   ....[90]....
        /*0b5c*/ 	.word	0x00014b20


	//   ....[91]....
        /*0b60*/ 	.word	0x00014b40


	//   ....[92]....
        /*0b64*/ 	.word	0x00014f50


	//   ....[93]....
        /*0b68*/ 	.word	0x00014f80


	//   ....[94]....
        /*0b6c*/ 	.word	0x000153c0


	//   ....[95]....
        /*0b70*/ 	.word	0x000153d0


	//   ....[96]....
        /*0b74*/ 	.word	0x00016000


	//   ....[97]....
        /*0b78*/ 	.word	0x00016010


	//   ....[98]....
        /*0b7c*/ 	.word	0x00016110


	//   ....[99]....
        /*0b80*/ 	.word	0x00016130


	//   ....[100]....
        /*0b84*/ 	.word	0x000162b0


	//   ....[101]....
        /*0b88*/ 	.word	0x000164d0


	//   ....[102]....
        /*0b8c*/ 	.word	0x00016500


	//   ....[103]....
        /*0b90*/ 	.word	0x00016530


	//   ....[104]....
        /*0b94*/ 	.word	0x00016560


	//   ....[105]....
        /*0b98*/ 	.word	0x00016590


	//   ....[106]....
        /*0b9c*/ 	.word	0x000165c0


	//   ....[107]....
        /*0ba0*/ 	.word	0x00016750


	//   ....[108]....
        /*0ba4*/ 	.word	0x00016780


	//   ....[109]....
        /*0ba8*/ 	.word	0x000167b0


	//   ....[110]....
        /*0bac*/ 	.word	0x000167e0


	//   ....[111]....
        /*0bb0*/ 	.word	0x00016810


	//   ....[112]....
        /*0bb4*/ 	.word	0x00016840


	//   ....[113]....
        /*0bb8*/ 	.word	0x000168d0


	//   ....[114]....
        /*0bbc*/ 	.word	0x00016900


	//   ....[115]....
        /*0bc0*/ 	.word	0x00016910


	//   ....[116]....
        /*0bc4*/ 	.word	0x00016950


	//   ....[117]....
        /*0bc8*/ 	.word	0x00018040


	//   ....[118]....
        /*0bcc*/ 	.word	0x00019f90


	//   ....[119]....
        /*0bd0*/ 	.word	0x0001ae10


	//   ....[120]....
        /*0bd4*/ 	.word	0x0001ae40


	//   ....[121]....
        /*0bd8*/ 	.word	0x0001ae60


	//   ....[122]....
        /*0bdc*/ 	.word	0x0001ae70


	//   ....[123]....
        /*0be0*/ 	.word	0x0001af40


	//   ....[124]....
        /*0be4*/ 	.word	0x0001af50


	//   ....[125]....
        /*0be8*/ 	.word	0x0001cc50


	//   ....[126]....
        /*0bec*/ 	.word	0x0001cc80


	//   ....[127]....
        /*0bf0*/ 	.word	0x0001cce0


	//   ....[128]....
        /*0bf4*/ 	.word	0x0001cd10


	//   ....[129]....
        /*0bf8*/ 	.word	0x0001cd40


	//   ....[130]....
        /*0bfc*/ 	.word	0x0001cd70


	//   ....[131]....
        /*0c00*/ 	.word	0x0001cda0


	//   ....[132]....
        /*0c04*/ 	.word	0x0001cdd0


	//   ....[133]....
        /*0c08*/ 	.word	0x0001cf70


	//   ....[134]....
        /*0c0c*/ 	.word	0x0001cfa0


	//   ....[135]....
        /*0c10*/ 	.word	0x0001cfd0


	//   ....[136]....
        /*0c14*/ 	.word	0x0001d000


	//   ....[137]....
        /*0c18*/ 	.word	0x0001d030


	//   ....[138]....
        /*0c1c*/ 	.word	0x0001d060


	//   ....[139]....
        /*0c20*/ 	.word	0x0001d120


	//   ....[140]....
        /*0c24*/ 	.word	0x0001d140


	//   ....[141]....
        /*0c28*/ 	.word	0x0001d160


	//   ....[142]....
        /*0c2c*/ 	.word	0x0001d1c0


	//   ....[143]....
        /*0c30*/ 	.word	0x0001dc10


	//   ....[144]....
        /*0c34*/ 	.word	0x0001e090


	//   ....[145]....
        /*0c38*/ 	.word	0x0001e120


	//   ....[146]....
        /*0c3c*/ 	.word	0x0001e170


	//   ....[147]....
        /*0c40*/ 	.word	0x0001e1c0


	//   ....[148]....
        /*0c44*/ 	.word	0x0001e290


	//   ....[149]....
        /*0c48*/ 	.word	0x0001e320


	//   ....[150]....
        /*0c4c*/ 	.word	0x0001e370


	//   ....[151]....
        /*0c50*/ 	.word	0x0001e3c0


	//   ....[152]....
        /*0c54*/ 	.word	0x0001e6c0


	//   ....[153]....
        /*0c58*/ 	.word	0x0001e9a0


	//   ....[154]....
        /*0c5c*/ 	.word	0x0001eb70


	//   ....[155]....
        /*0c60*/ 	.word	0x0001ebd0


	//   ....[156]....
        /*0c64*/ 	.word	0x0001ec30


	//   ....[157]....
        /*0c68*/ 	.word	0x0001ed00


	//   ....[158]....
        /*0c6c*/ 	.word	0x0001ed80


	//   ....[159]....
        /*0c70*/ 	.word	0x0001ee50


	//   ....[160]....
        /*0c74*/ 	.word	0x0001f120


	//   ....[161]....
        /*0c78*/ 	.word	0x0001f1c0


	//   ....[162]....
        /*0c7c*/ 	.word	0x0001f340


	//   ....[163]....
        /*0c80*/ 	.word	0x0001f3c0


	//   ....[164]....
        /*0c84*/ 	.word	0x0001f440


	//   ....[165]....
        /*0c88*/ 	.word	0x0001f4c0


	//   ....[166]....
        /*0c8c*/ 	.word	0x0001f540


	//   ....[167]....
        /*0c90*/ 	.word	0x0001f5d0


	//   ....[168]....
        /*0c94*/ 	.word	0x0001f670


	//   ....[169]....
        /*0c98*/ 	.word	0x0001f720


	//   ....[170]....
        /*0c9c*/ 	.word	0x0001f7a0


	//   ....[171]....
        /*0ca0*/ 	.word	0x0001f820


	//   ....[172]....
        /*0ca4*/ 	.word	0x0001f8a0


	//   ....[173]....
        /*0ca8*/ 	.word	0x0001f930


	//   ....[174]....
        /*0cac*/ 	.word	0x0001f9b0


	//   ....[175]....
        /*0cb0*/ 	.word	0x0001fa60


	//   ....[176]....
        /*0cb4*/ 	.word	0x0001fab0


	//   ....[177]....
        /*0cb8*/ 	.word	0x0001fb50


	//   ....[178]....
        /*0cbc*/ 	.word	0x0001fc80


	//----- nvinfo : EIATTR_REG_RECONFIG
	.align		4
.L_1359:
        /*0cc0*/ 	.byte	0x01, 0x54
	.zero		2


	//----- nvinfo : EIATTR_SYSCALL_OFFSETS
	.align		4
        /*0cc4*/ 	.byte	0x04, 0x46
        /*0cc6*/ 	.short	(.L_1361 - .L_1360)


	//   ....[0]....
.L_1360:
        /*0cc8*/ 	.word	0x00001d90


	//   ....[1]....
        /*0ccc*/ 	.word	0x00001ee0


	//   ....[2]....
        /*0cd0*/ 	.word	0x00007450


	//   ....[3]....
        /*0cd4*/ 	.word	0x00007770


	//   ....[4]....
        /*0cd8*/ 	.word	0x00019a10


	//   ....[5]....
        /*0cdc*/ 	.word	0x00019ba0


	//   ....[6]....
        /*0ce0*/ 	.word	0x00019cf0


	//   ....[7]....
        /*0ce4*/ 	.word	0x00019e40


	//   ....[8]....
        /*0ce8*/ 	.word	0x0001a910


	//----- nvinfo : EIATTR_MBARRIER_INSTR_OFFSETS
	.align		4
.L_1361:
        /*0cec*/ 	.byte	0x04, 0x39
        /*0cee*/ 	.short	(.L_1363 - .L_1362)


	//   ....[0]....
.L_1362:
        /*0cf0*/ 	.word	0x000002b0
        /*0cf4*/ 	.word	0x000000ff
        /*0cf8*/ 	.word	0x00019c00
        /*0cfc*/ 	.short	0x0100
        /*0cfe*/ 	.byte	0x08
	.zero		1


	//   ....[1]....
        /*0d00*/ 	.word	0x000002c0
        /*0d04*/ 	.word	0x000000ff
        /*0d08*/ 	.word	0x00019c20
        /*0d0c*/ 	.short	0x0100
        /*0d0e*/ 	.byte	0x08
	.zero		1


	//   ....[2]....
        /*0d10*/ 	.word	0x000003b0
        /*0d14*/ 	.word	0x000000ff
        /*0d18*/ 	.word	0x00019c30
        /*0d1c*/ 	.short	0x0100
        /*0d1e*/ 	.byte	0x08
	.zero		1


	//   ....[3]....
        /*0d20*/ 	.word	0x000003c0
        /*0d24*/ 	.word	0x000000ff
        /*0d28*/ 	.word	0x00019c40
        /*0d2c*/ 	.short	0x0100
        /*0d2e*/ 	.byte	0x08
	.zero		1


	//   ....[4]....
        /*0d30*/ 	.word	0x000003d0
        /*0d34*/ 	.word	0x000000ff
        /*0d38*/ 	.word	0x00019c38
        /*0d3c*/ 	.short	0x0100
        /*0d3e*/ 	.byte	0x08
	.zero		1


	//   ....[5]....
        /*0d40*/ 	.word	0x000003e0
        /*0d44*/ 	.word	0x000000ff
        /*0d48*/ 	.word	0x00019c48
        /*0d4c*/ 	.short	0x0100
        /*0d4e*/ 	.byte	0x08
	.zero		1


	//   ....[6]....
        /*0d50*/ 	.word	0x00000510
        /*0d54*/ 	.word	0x000000ff
        /*0d58*/ 	.word	0x00019c50
        /*0d5c*/ 	.short	0x0100
        /*0d5e*/ 	.byte	0x08
	.zero		1


	//   ....[7]....
        /*0d60*/ 	.word	0x00000520
        /*0d64*/ 	.word	0x000000ff
        /*0d68*/ 	.word	0x00019c60
        /*0d6c*/ 	.short	0x0100
        /*0d6e*/ 	.byte	0x08
	.zero		1


	//   ....[8]....
        /*0d70*/ 	.word	0x00000530
        /*0d74*/ 	.word	0x000000ff
        /*0d78*/ 	.word	0x00019c58
        /*0d7c*/ 	.short	0x0100
        /*0d7e*/ 	.byte	0x08
	.zero		1


	//   ....[9]....
        /*0d80*/ 	.word	0x00000540
        /*0d84*/ 	.word	0x000000ff
        /*0d88*/ 	.word	0x00019c68
        /*0d8c*/ 	.short	0x0100
        /*0d8e*/ 	.byte	0x08
	.zero		1


	//   ....[10]....
        /*0d90*/ 	.word	0x00000630
        /*0d94*/ 	.word	0x000000ff
        /*0d98*/ 	.word	0x00019c70
        /*0d9c*/ 	.short	0x0100
        /*0d9e*/ 	.byte	0x06
	.zero		1


	//   ....[11]....
        /*0da0*/ 	.word	0x00000640
        /*0da4*/ 	.word	0x000000ff
        /*0da8*/ 	.word	0x00019c80
        /*0dac*/ 	.short	0x0100
        /*0dae*/ 	.byte	0x06
	.zero		1


	//   ....[12]....
        /*0db0*/ 	.word	0x00000650
        /*0db4*/ 	.word	0x000000ff
        /*0db8*/ 	.word	0x00019c78
        /*0dbc*/ 	.short	0x0100
        /*0dbe*/ 	.byte	0x06
	.zero		1


	//   ....[13]....
        /*0dc0*/ 	.word	0x00000660
        /*0dc4*/ 	.word	0x000000ff
        /*0dc8*/ 	.word	0x00019c88
        /*0dcc*/ 	.short	0x0100
        /*0dce*/ 	.byte	0x06
	.zero		1


	//   ....[14]....
        /*0dd0*/ 	.word	0x00000790
        /*0dd4*/ 	.word	0x000000ff
        /*0dd8*/ 	.word	0x00019c90
        /*0ddc*/ 	.short	0x0100
        /*0dde*/ 	.byte	0x08
	.zero		1


	//   ....[15]....
        /*0de0*/ 	.word	0x000007a0
        /*0de4*/ 	.word	0x000000ff
        /*0de8*/ 	.word	0x00019ca0
        /*0dec*/ 	.short	0x0100
        /*0dee*/ 	.byte	0x08
	.zero		1


	//   ....[16]....
        /*0df0*/ 	.word	0x000007b0
        /*0df4*/ 	.word	0x000000ff
        /*0df8*/ 	.word	0x00019c98
        /*0dfc*/ 	.short	0x0100
        /*0dfe*/ 	.byte	0x08
	.zero		1


	//   ....[17]....
        /*0e00*/ 	.word	0x000007c0
        /*0e04*/ 	.word	0x000000ff
        /*0e08*/ 	.word	0x00019ca8
        /*0e0c*/ 	.short	0x0100
        /*0e0e*/ 	.byte	0x08
	.zero		1


	//   ....[18]....
        /*0e10*/ 	.word	0x000008f0
        /*0e14*/ 	.word	0x000000ff
        /*0e18*/ 	.word	0x00019cb0
        /*0e1c*/ 	.short	0x0100
        /*0e1e*/ 	.byte	0x08
	.zero		1


	//   ....[19]....
        /*0e20*/ 	.word	0x00000900
        /*0e24*/ 	.word	0x000000ff
        /*0e28*/ 	.word	0x00019cc0
        /*0e2c*/ 	.short	0x0100
        /*0e2e*/ 	.byte	0x08
	.zero		1


	//   ....[20]....
        /*0e30*/ 	.word	0x00000910
        /*0e34*/ 	.word	0x000000ff
        /*0e38*/ 	.word	0x00019cb8
        /*0e3c*/ 	.short	0x0100
        /*0e3e*/ 	.byte	0x08
	.zero		1


	//   ....[21]....
        /*0e40*/ 	.word	0x00000920
        /*0e44*/ 	.word	0x000000ff
        /*0e48*/ 	.word	0x00019cc8
        /*0e4c*/ 	.short	0x0100
        /*0e4e*/ 	.byte	0x08
	.zero		1


	//   ....[22]....
        /*0e50*/ 	.word	0x00002ba0
        /*0e54*/ 	.word	0x00000053
        /*0e58*/ 	.word	0x00019c90
        /*0e5c*/ 	.short	0x010a
        /*0e5e*/ 	.byte	0x3f
	.zero		1


	//   ....[23]....
        /*0e60*/ 	.word	0x00004460
        /*0e64*/ 	.word	0x00000053
        /*0e68*/ 	.word	0x00019c90
        /*0e6c*/ 	.short	0x010a
        /*0e6e*/ 	.byte	0x3f
	.zero		1


	//   ....[24]....
        /*0e70*/ 	.word	0x00006590
        /*0e74*/ 	.word	0x00000053
        /*0e78*/ 	.word	0x00019c90
        /*0e7c*/ 	.short	0x010a
        /*0e7e*/ 	.byte	0x3f
	.zero		1


	//   ....[25]....
        /*0e80*/ 	.word	0x00006760
        /*0e84*/ 	.word	0x00000008
        /*0e88*/ 	.word	0x00000000
        /*0e8c*/ 	.short	0x0101
        /*0e8e*/ 	.byte	0x3f
	.zero		1


	//   ....[26]....
        /*0e90*/ 	.word	0x000067a0
        /*0e94*/ 	.word	0x00000053
        /*0e98*/ 	.word	0x00019cb0
        /*0e9c*/ 	.short	0x010a
        /*0e9e*/ 	.byte	0x3f
	.zero		1


	//   ....[27]....
        /*0ea0*/ 	.word	0x00006a10
        /*0ea4*/ 	.word	0x00000053
        /*0ea8*/ 	.word	0x00000000
        /*0eac*/ 	.short	0x0101
        /*0eae*/ 	.byte	0x3f
	.zero		1


	//   ....[28]....
        /*0eb0*/ 	.word	0x000074f0
        /*0eb4*/ 	.word	0x00000010
        /*0eb8*/ 	.word	0x00019c00
        /*0ebc*/ 	.short	0x010a
        /*0ebe*/ 	.byte	0x3f
	.zero		1


	//   ....[29]....
        /*0ec0*/ 	.word	0x00007540
        /*0ec4*/ 	.word	0x00000010
        /*0ec8*/ 	.word	0x00019c00
        /*0ecc*/ 	.short	0x010a
        /*0ece*/ 	.byte	0x3f
	.zero		1


	//   ....[30]....
        /*0ed0*/ 	.word	0x00007d30
        /*0ed4*/ 	.word	0x00000010
        /*0ed8*/ 	.word	0x00019c00
        /*0edc*/ 	.short	0x010a
        /*0ede*/ 	.byte	0x3f
	.zero		1


	//   ....[31]....
        /*0ee0*/ 	.word	0x000099e0
        /*0ee4*/ 	.word	0x00000010
        /*0ee8*/ 	.word	0x00019c00
        /*0eec*/ 	.short	0x010a
        /*0eee*/ 	.byte	0x3f
	.zero		1


	//   ....[32]....
        /*0ef0*/ 	.word	0x0000bb50
        /*0ef4*/ 	.word	0x0000000a
        /*0ef8*/ 	.word	0x00019c30
        /*0efc*/ 	.short	0x010a
        /*0efe*/ 	.byte	0x3f
	.zero		1


	//   ....[33]....
        /*0f00*/ 	.word	0x0000bbc0
        /*0f04*/ 	.word	0x0000000a
        /*0f08*/ 	.word	0x00019c30
        /*0f0c*/ 	.short	0x010a
        /*0f0e*/ 	.byte	0x3f
	.zero		1


	//   ....[34]....
        /*0f10*/ 	.word	0x0000d3a0
        /*0f14*/ 	.word	0x0000000a
        /*0f18*/ 	.word	0x00000000
        /*0f1c*/ 	.short	0x0101
        /*0f1e*/ 	.byte	0x3f
	.zero		1


	//   ....[35]....
        /*0f20*/ 	.word	0x0000df70
        /*0f24*/ 	.word	0x0000000f
        /*0f28*/ 	.word	0x00019c30
        /*0f2c*/ 	.short	0x010a
        /*0f2e*/ 	.byte	0x3f
	.zero		1


	//   ....[36]....
        /*0f30*/ 	.word	0x0000dfe0
        /*0f34*/ 	.word	0x0000000f
        /*0f38*/ 	.word	0x00019c30
        /*0f3c*/ 	.short	0x010a
        /*0f3e*/ 	.byte	0x3f
	.zero		1


	//   ....[37]....
        /*0f40*/ 	.word	0x0000e220
        /*0f44*/ 	.word	0x00000014
        /*0f48*/ 	.word	0x00019c50
        /*0f4c*/ 	.short	0x010a
        /*0f4e*/ 	.byte	0x3f
	.zero		1


	//   ....[38]....
        /*0f50*/ 	.word	0x0000e270
        /*0f54*/ 	.word	0x00000014
        /*0f58*/ 	.word	0x00019c50
        /*0f5c*/ 	.short	0x010a
        /*0f5e*/ 	.byte	0x3f
	.zero		1


	//   ....[39]....
        /*0f60*/ 	.word	0x0000f9a0
        /*0f64*/ 	.word	0x0000000f
        /*0f68*/ 	.word	0x00000000
        /*0f6c*/ 	.short	0x0101
        /*0f6e*/ 	.byte	0x3f
	.zero		1


	//   ....[40]....
        /*0f70*/ 	.word	0x0000fff0
        /*0f74*/ 	.word	0x00000014
        /*0f78*/ 	.word	0x00000000
        /*0f7c*/ 	.short	0x0101
        /*0f7e*/ 	.byte	0x3f
	.zero		1


	//   ....[41]....
        /*0f80*/ 	.word	0x00010770
        /*0f84*/ 	.word	0x00000000
        /*0f88*/ 	.word	0x00019c30
        /*0f8c*/ 	.short	0x010a
        /*0f8e*/ 	.byte	0x3f
	.zero		1


	//   ....[42]....
        /*0f90*/ 	.word	0x000107e0
        /*0f94*/ 	.word	0x00000000
        /*0f98*/ 	.word	0x00019c30
        /*0f9c*/ 	.short	0x010a
        /*0f9e*/ 	.byte	0x3f
	.zero		1


	//   ....[43]....
        /*0fa0*/ 	.word	0x00010a20
        /*0fa4*/ 	.word	0x0000000f
        /*0fa8*/ 	.word	0x00019c50
        /*0fac*/ 	.short	0x010a
        /*0fae*/ 	.byte	0x3f
	.zero		1


	//   ....[44]....
        /*0fb0*/ 	.word	0x00010a70
        /*0fb4*/ 	.word	0x0000000f
        /*0fb8*/ 	.word	0x00019c50
        /*0fbc*/ 	.short	0x010a
        /*0fbe*/ 	.byte	0x3f
	.zero		1


	//   ....[45]....
        /*0fc0*/ 	.word	0x000119c0
        /*0fc4*/ 	.word	0x00000052
        /*0fc8*/ 	.word	0x00000000
        /*0fcc*/ 	.short	0x0101
        /*0fce*/ 	.byte	0x3f
	.zero		1


	//   ....[46]....
        /*0fd0*/ 	.word	0x00011e80
        /*0fd4*/ 	.word	0x0000000f
        /*0fd8*/ 	.word	0x00000000
        /*0fdc*/ 	.short	0x0101
        /*0fde*/ 	.byte	0x3f
	.zero		1


	//   ....[47]....
        /*0fe0*/ 	.word	0x00012500
        /*0fe4*/ 	.word	0x0000000c
        /*0fe8*/ 	.word	0x00019c50
        /*0fec*/ 	.short	0x010a
        /*0fee*/ 	.byte	0x3f
	.zero		1


	//   ....[48]....
        /*0ff0*/ 	.word	0x00012550
        /*0ff4*/ 	.word	0x0000000c
        /*0ff8*/ 	.word	0x00019c50
        /*0ffc*/ 	.short	0x010a
        /*0ffe*/ 	.byte	0x3f
	.zero		1


	//   ....[49]....
        /*1000*/ 	.word	0x00012e40
        /*1004*/ 	.word	0x0000000c
        /*1008*/ 	.word	0x00000000
        /*100c*/ 	.short	0x0101
        /*100e*/ 	.byte	0x3f
	.zero		1


	//   ....[50]....
        /*1010*/ 	.word	0x00014a10
        /*1014*/ 	.word	0x00000000
        /*1018*/ 	.word	0x00000000
        /*101c*/ 	.short	0x0101
        /*101e*/ 	.byte	0x3f
	.zero		1


	//   ....[51]....
        /*1020*/ 	.word	0x00014f70
        /*1024*/ 	.word	0x00000004
        /*1028*/ 	.word	0x00000000
        /*102c*/ 	.short	0x0101
        /*102e*/ 	.byte	0x3f
	.zero		1


	//   ....[52]....
        /*1030*/ 	.word	0x00018120
        /*1034*/ 	.word	0x00000011
        /*1038*/ 	.word	0x00019c20
        /*103c*/ 	.short	0x010a
        /*103e*/ 	.byte	0x3f
	.zero		1


	//   ....[53]....
        /*1040*/ 	.word	0x000181e0
        /*1044*/ 	.word	0x00000008
        /*1048*/ 	.word	0x00019ca0
        /*104c*/ 	.short	0x010a
        /*104e*/ 	.byte	0x3f
	.zero		1


	//   ....[54]....
        /*1050*/ 	.word	0x00018610
        /*1054*/ 	.word	0x00000008
        /*1058*/ 	.word	0x00019cc0
        /*105c*/ 	.short	0x010a
        /*105e*/ 	.byte	0x3f
	.zero		1


	//   ....[55]....
        /*1060*/ 	.word	0x00018b80
        /*1064*/ 	.word	0x00000009
        /*1068*/ 	.word	0x00019ca0
        /*106c*/ 	.short	0x010a
        /*106e*/ 	.byte	0x3f
	.zero		1


	//   ....[56]....
        /*1070*/ 	.word	0x00018fa0
        /*1074*/ 	.word	0x00000009
        /*1078*/ 	.word	0x00019cc0
        /*107c*/ 	.short	0x010a
        /*107e*/ 	.byte	0x3f
	.zero		1


	//   ....[57]....
        /*1080*/ 	.word	0x0001a210
        /*1084*/ 	.word	0x00000004
        /*1088*/ 	.word	0x00019c80
        /*108c*/ 	.short	0x010a
        /*108e*/ 	.byte	0x3f
	.zero		1


	//   ....[58]....
        /*1090*/ 	.word	0x0001a450
        /*1094*/ 	.word	0x00000004
        /*1098*/ 	.word	0x00019c40
        /*109c*/ 	.short	0x010a
        /*109e*/ 	.byte	0x3f
	.zero		1


	//   ....[59]....
        /*10a0*/ 	.word	0x0001b030
        /*10a4*/ 	.word	0x00000011
        /*10a8*/ 	.word	0x00019c00
        /*10ac*/ 	.short	0x0107
        /*10ae*/ 	.byte	0x3f
	.zero		1


	//   ....[60]....
        /*10b0*/ 	.word	0x0001b130
        /*10b4*/ 	.word	0x00000011
        /*10b8*/ 	.word	0x00019c00
        /*10bc*/ 	.short	0x0101
        /*10be*/ 	.byte	0x3f
	.zero		1


	//   ....[61]....
        /*10c0*/ 	.word	0x0001b150
        /*10c4*/ 	.word	0x00000011
        /*10c8*/ 	.word	0x00019c20
        /*10cc*/ 	.short	0x010a
        /*10ce*/ 	.byte	0x3f
	.zero		1


	//   ....[62]....
        /*10d0*/ 	.word	0x0001b450
        /*10d4*/ 	.word	0x00000007
        /*10d8*/ 	.word	0x00019c80
        /*10dc*/ 	.short	0x010a
        /*10de*/ 	.byte	0x3f
	.zero		1


	//   ....[63]....
        /*10e0*/ 	.word	0x0001b8a0
        /*10e4*/ 	.word	0x00000007
        /*10e8*/ 	.word	0x00019c40
        /*10ec*/ 	.short	0x010a
        /*10ee*/ 	.byte	0x3f
	.zero		1


	//   ....[64]....
        /*10f0*/ 	.word	0x0001bd40
        /*10f4*/ 	.word	0x00000003
        /*10f8*/ 	.word	0x00019c70
        /*10fc*/ 	.short	0x010a
        /*10fe*/ 	.byte	0x3f
	.zero		1


	//   ....[65]....
        /*1100*/ 	.word	0x0001bdc0
        /*1104*/ 	.word	0x00000003
        /*1108*/ 	.word	0x00019c60
        /*110c*/ 	.short	0x010a
        /*110e*/ 	.byte	0x3f
	.zero		1


	//   ....[66]....
        /*1110*/ 	.word	0x0001c230
        /*1114*/ 	.word	0x00000003
        /*1118*/ 	.word	0x00019c50
        /*111c*/ 	.short	0x0101
        /*111e*/ 	.byte	0x3f
	.zero		1


	//   ....[67]....
        /*1120*/ 	.word	0x0001c2b0
        /*1124*/ 	.word	0x00000003
        /*1128*/ 	.word	0x00000000
        /*112c*/ 	.short	0x0101
        /*112e*/ 	.byte	0x3f
	.zero		1


	//   ....[68]....
        /*1130*/ 	.word	0x0001c4d0
        /*1134*/ 	.word	0x00000000
        /*1138*/ 	.word	0x00019c70
        /*113c*/ 	.short	0x010a
        /*113e*/ 	.byte	0x3f
	.zero		1


	//   ....[69]....
        /*1140*/ 	.word	0x0001c540
        /*1144*/ 	.word	0x00000000
        /*1148*/ 	.word	0x00019c60
        /*114c*/ 	.short	0x010a
        /*114e*/ 	.byte	0x3f
	.zero		1


	//   ....[70]....
        /*1150*/ 	.word	0x0001c9c0
        /*1154*/ 	.word	0x00000000
        /*1158*/ 	.word	0x00019c50
        /*115c*/ 	.short	0x0101
        /*115e*/ 	.byte	0x3f
	.zero		1


	//   ....[71]....
        /*1160*/ 	.word	0x0001ca10
        /*1164*/ 	.word	0x00000000
        /*1168*/ 	.word	0x00000000
        /*116c*/ 	.short	0x0101
        /*116e*/ 	.byte	0x3f
	.zero		1


	//   ....[72]....
        /*1170*/ 	.word	0x0001db90
        /*1174*/ 	.word	0x00000007
        /*1178*/ 	.word	0x00019c20
        /*117c*/ 	.short	0x010a
        /*117e*/ 	.byte	0x3f
	.zero		1


	//   ....[73]....
        /*1180*/ 	.word	0x0001dd70
        /*1184*/ 	.word	0x00000005
        /*1188*/ 	.word	0x00000000
        /*118c*/ 	.short	0x010a
        /*118e*/ 	.byte	0x3f
	.zero		1


	//   ....[74]....
        /*1190*/ 	.word	0x0001dda0
        /*1194*/ 	.word	0x00000003
        /*1198*/ 	.word	0x00000000
        /*119c*/ 	.short	0x010a
        /*119e*/ 	.byte	0x3f
	.zero		1


	//   ....[75]....
        /*11a0*/ 	.word	0x0001ddf0
        /*11a4*/ 	.word	0x00000003
        /*11a8*/ 	.word	0x00019c60
        /*11ac*/ 	.short	0x010a
        /*11ae*/ 	.byte	0x3f
	.zero		1


	//   ....[76]....
        /*11b0*/ 	.word	0x0001de40
        /*11b4*/ 	.word	0x00000005
        /*11b8*/ 	.word	0x00019c60
        /*11bc*/ 	.short	0x010a
        /*11be*/ 	.byte	0x3f
	.zero		1


	//   ....[77]....
        /*11c0*/ 	.word	0x0001de80
        /*11c4*/ 	.word	0x00000003
        /*11c8*/ 	.word	0x00019c80
        /*11cc*/ 	.short	0x010a
        /*11ce*/ 	.byte	0x3f
	.zero		1


	//   ....[78]....
        /*11d0*/ 	.word	0x0001dea0
        /*11d4*/ 	.word	0x00000005
        /*11d8*/ 	.word	0x00019c80
        /*11dc*/ 	.short	0x010a
        /*11de*/ 	.byte	0x3f
	.zero		1


	//   ....[79]....
        /*11e0*/ 	.word	0x0001df00
        /*11e4*/ 	.word	0x00000053
        /*11e8*/ 	.word	0x00019c90
        /*11ec*/ 	.short	0x010a
        /*11ee*/ 	.byte	0x3f
	.zero		1


	//   ....[80]....
        /*11f0*/ 	.word	0x0001df50
        /*11f4*/ 	.word	0x00000053
        /*11f8*/ 	.word	0x00019c90
        /*11fc*/ 	.short	0x010a
        /*11fe*/ 	.byte	0x3f
	.zero		1


	//   ....[81]....
        /*1200*/ 	.word	0x0001dfa0
        /*1204*/ 	.word	0x00000053
        /*1208*/ 	.word	0x00019c90
        /*120c*/ 	.short	0x010a
        /*120e*/ 	.byte	0x3f
	.zero		1


	//   ....[82]....
        /*1210*/ 	.word	0x0001dff0
        /*1214*/ 	.word	0x00000053
        /*1218*/ 	.word	0x00019cb0
        /*121c*/ 	.short	0x010a
        /*121e*/ 	.byte	0x3f
	.zero		1


	//   ....[83]....
        /*1220*/ 	.word	0x0001e1f0
        /*1224*/ 	.word	0x00000010
        /*1228*/ 	.word	0x00019c00
        /*122c*/ 	.short	0x010a
        /*122e*/ 	.byte	0x3f
	.zero		1


	//   ....[84]....
        /*1230*/ 	.word	0x0001e400
        /*1234*/ 	.word	0x00000010
        /*1238*/ 	.word	0x00019c00
        /*123c*/ 	.short	0x010a
        /*123e*/ 	.byte	0x3f
	.zero		1


	//   ....[85]....
        /*1240*/ 	.word	0x0001e450
        /*1244*/ 	.word	0x0000000a
        /*1248*/ 	.word	0x00019c30
        /*124c*/ 	.short	0x010a
        /*124e*/ 	.byte	0x3f
	.zero		1


	//   ....[86]....
        /*1250*/ 	.word	0x0001e4a0
        /*1254*/ 	.word	0x0000000f
        /*1258*/ 	.word	0x00019c30
        /*125c*/ 	.short	0x010a
        /*125e*/ 	.byte	0x3f
	.zero		1


	//   ....[87]....
        /*1260*/ 	.word	0x0001e4f0
        /*1264*/ 	.word	0x00000014
        /*1268*/ 	.word	0x00019c50
        /*126c*/ 	.short	0x010a
        /*126e*/ 	.byte	0x3f
	.zero		1


	//   ....[88]....
        /*1270*/ 	.word	0x0001e540
        /*1274*/ 	.word	0x00000000
        /*1278*/ 	.word	0x00019c30
        /*127c*/ 	.short	0x010a
        /*127e*/ 	.byte	0x3f
	.zero		1


	//   ....[89]....
        /*1280*/ 	.word	0x0001e590
        /*1284*/ 	.word	0x0000000f
        /*1288*/ 	.word	0x00019c50
        /*128c*/ 	.short	0x010a
        /*128e*/ 	.byte	0x3f
	.zero		1


	//   ....[90]....
        /*1290*/ 	.word	0x0001e5e0
        /*1294*/ 	.word	0x0000000c
        /*1298*/ 	.word	0x00019c50
        /*129c*/ 	.short	0x010a
        /*129e*/ 	.byte	0x3f
	.zero		1


	//   ....[91]....
        /*12a0*/ 	.word	0x0001e780
        /*12a4*/ 	.word	0x00000011
        /*12a8*/ 	.word	0x00019c20
        /*12ac*/ 	.short	0x010a
        /*12ae*/ 	.byte	0x3f
	.zero		1


	//   ....[92]....
        /*12b0*/ 	.word	0x0001e7d0
        /*12b4*/ 	.word	0x00000008
        /*12b8*/ 	.word	0x00019ca0
        /*12bc*/ 	.short	0x010a
        /*12be*/ 	.byte	0x3f
	.zero		1


	//   ....[93]....
        /*12c0*/ 	.word	0x0001e820
        /*12c4*/ 	.word	0x00000008
        /*12c8*/ 	.word	0x00019cc0
        /*12cc*/ 	.short	0x010a
        /*12ce*/ 	.byte	0x3f
	.zero		1


	//   ....[94]....
        /*12d0*/ 	.word	0x0001e870
        /*12d4*/ 	.word	0x00000009
        /*12d8*/ 	.word	0x00019ca0
        /*12dc*/ 	.short	0x010a
        /*12de*/ 	.byte	0x3f
	.zero		1


	//   ....[95]....
        /*12e0*/ 	.word	0x0001e8c0
        /*12e4*/ 	.word	0x00000009
        /*12e8*/ 	.word	0x00019cc0
        /*12ec*/ 	.short	0x010a
        /*12ee*/ 	.byte	0x3f
	.zero		1


	//   ....[96]....
        /*12f0*/ 	.word	0x0001ea60
        /*12f4*/ 	.word	0x00000004
        /*12f8*/ 	.word	0x00019c80
        /*12fc*/ 	.short	0x010a
        /*12fe*/ 	.byte	0x3f
	.zero		1


	//   ....[97]....
        /*1300*/ 	.word	0x0001eab0
        /*1304*/ 	.word	0x00000004
        /*1308*/ 	.word	0x00019c40
        /*130c*/ 	.short	0x010a
        /*130e*/ 	.byte	0x3f
	.zero		1


	//   ....[98]....
        /*1310*/ 	.word	0x0001ee90
        /*1314*/ 	.word	0x00000011
        /*1318*/ 	.word	0x00019c20
        /*131c*/ 	.short	0x010a
        /*131e*/ 	.byte	0x3f
	.zero		1


	//   ....[99]....
        /*1320*/ 	.word	0x0001eee0
        /*1324*/ 	.word	0x00000007
        /*1328*/ 	.word	0x00019c80
        /*132c*/ 	.short	0x010a
        /*132e*/ 	.byte	0x3f
	.zero		1


	//   ....[100]....
        /*1330*/ 	.word	0x0001ef30
        /*1334*/ 	.word	0x00000007
        /*1338*/ 	.word	0x00019c40
        /*133c*/ 	.short	0x010a
        /*133e*/ 	.byte	0x3f
	.zero		1


	//   ....[101]....
        /*1340*/ 	.word	0x0001ef80
        /*1344*/ 	.word	0x00000003
        /*1348*/ 	.word	0x00019c70
        /*134c*/ 	.short	0x010a
        /*134e*/ 	.byte	0x3f
	.zero		1


	//   ....[102]....
        /*1350*/ 	.word	0x0001efd0
        /*1354*/ 	.word	0x00000003
        /*1358*/ 	.word	0x00019c60
        /*135c*/ 	.short	0x010a
        /*135e*/ 	.byte	0x3f
	.zero		1


	//   ....[103]....
        /*1360*/ 	.word	0x0001f020
        /*1364*/ 	.word	0x00000000
        /*1368*/ 	.word	0x00019c70
        /*136c*/ 	.short	0x010a
        /*136e*/ 	.byte	0x3f
	.zero		1


	//   ....[104]....
        /*1370*/ 	.word	0x0001f070
        /*1374*/ 	.word	0x00000000
        /*1378*/ 	.word	0x00019c60
        /*137c*/ 	.short	0x010a
        /*137e*/ 	.byte	0x3f
	.zero		1


	//   ....[105]....
        /*1380*/ 	.word	0x0001fba0
        /*1384*/ 	.word	0x00000007
        /*1388*/ 	.word	0x00019c20
        /*138c*/ 	.short	0x010a
        /*138e*/ 	.byte	0x3f
	.zero		1


	//   ....[106]....
        /*1390*/ 	.word	0x0001fd40
        /*1394*/ 	.word	0x00000005
        /*1398*/ 	.word	0x00000000
        /*139c*/ 	.short	0x010a
        /*139e*/ 	.byte	0x3f
	.zero		1


	//   ....[107]....
        /*13a0*/ 	.word	0x0001fd90
        /*13a4*/ 	.word	0x00000003
        /*13a8*/ 	.word	0x00000000
        /*13ac*/ 	.short	0x010a
        /*13ae*/ 	.byte	0x3f
	.zero		1


	//   ....[108]....
        /*13b0*/ 	.word	0x0001fde0
        /*13b4*/ 	.word	0x00000003
        /*13b8*/ 	.word	0x00019c60
        /*13bc*/ 	.short	0x010a
        /*13be*/ 	.byte	0x3f
	.zero		1


	//   ....[109]....
        /*13c0*/ 	.word	0x0001fe30
        /*13c4*/ 	.word	0x00000005
        /*13c8*/ 	.word	0x00019c60
        /*13cc*/ 	.short	0x010a
        /*13ce*/ 	.byte	0x3f
	.zero		1


	//   ....[110]....
        /*13d0*/ 	.word	0x0001fe80
        /*13d4*/ 	.word	0x00000003
        /*13d8*/ 	.word	0x00019c80
        /*13dc*/ 	.short	0x010a
        /*13de*/ 	.byte	0x3f
	.zero		1


	//----- nvinfo : EIATTR_NUM_MBARRIERS
	.align		4
.L_1363:
        /*13e0*/ 	.byte	0x03, 0x38
        /*13e2*/ 	.short	0x0016


	//----- nvinfo : EIATTR_EXIT_INSTR_OFFSETS
	.align		4
        /*13e4*/ 	.byte	0x04, 0x1c
        /*13e6*/ 	.short	(.L_1365 - .L_1364)


	//   ....[0]....
.L_1364:
        /*13e8*/ 	.word	0x0001def0


	//----- nvinfo : EIATTR_MAX_THREADS
	.align		4
.L_1365:
        /*13ec*/ 	.byte	0x04, 0x05
        /*13ee*/ 	.short	(.L_1367 - .L_1366)
.L_1366:
        /*13f0*/ 	.word	0x00000200
        /*13f4*/ 	.word	0x00000001
        /*13f8*/ 	.word	0x00000001


	//----- nvinfo : EIATTR_CRS_STACK_SIZE
	.align		4
.L_1367:
        /*13fc*/ 	.byte	0x04, 0x1e
        /*13fe*/ 	.short	(.L_1369 - .L_1368)
.L_1368:
        /*1400*/ 	.word	0x00000000


	//----- nvinfo : EIATTR_CBANK_PARAM_SIZE
	.align		4
.L_1369:
        /*1404*/ 	.byte	0x03, 0x19
        /*1406*/ 	.short	0x0af0


	//----- nvinfo : EIATTR_PARAM_CBANK
	.align		4
        /*1408*/ 	.byte	0x04, 0x0a
        /*140a*/ 	.short	(.L_1371 - .L_1370)
	.align		4
.L_1370:
        /*140c*/ 	.word	index@(.nv.constant0._ZN7cutlass13device_kernelIN5flash11enable_sm90INS1_16FlashAttnFwdSm90INS1_25CollectiveMainloopFwdSm90ILi2EN4cute5tupleIJNS5_1CILi1EEES8_S8_EEENS6_IJNS7_ILi192EEENS7_ILi128EEENS7_ILi96EEEEEELi96ENS_12float_e4m3_tEfNS_4arch4Sm90ELb1ELb0ELb0ELb1ELb0ELb1ELb0ELb1ELb1ELb1ELb1ELb0EEENS1_21CollectiveEpilogueFwdINS6_IJSA_SC_SB_EEES9_NS_10bfloat16_tESG_Li384ELb1ELb1ELb1ELb1EEENS1_36VarlenDynamicPersistentTileSchedulerILi192ELi128ELi384ELi128ELb1ELb1ELb1ELb1ELb1ELb1EEEEEEEEEvNT_6ParamsE)
        /*1410*/ 	.short	0x0210
        /*1412*/ 	.short	0x0af0


	//----- nvinfo : EIATTR_SW_WAR
	.align		4
.L_1371:
        /*1414*/ 	.byte	0x04, 0x36
        /*1416*/ 	.short	(.L_1373 - .L_1372)
.L_1372:
        /*1418*/ 	.word	0x00000008
.L_1373:


//--------------------- .nv.info._ZN7cutlass13device_kernelIN5flash11enable_sm90INS1_16FlashAttnFwdSm90INS1_25CollectiveMainloopFwdSm90ILi2EN4cute5tupleIJNS5_1CILi1EEES8_S8_EEENS6_IJNS7_ILi192EEENS7_ILi160EEENS7_ILi64EEEEEELi64ENS_12float_e4m3_tEfNS_4arch4Sm90ELb0ELb0ELb0ELb0ELb0ELb0ELb0ELb1ELb1ELb1ELb1ELb0EEENS1_21CollectiveEpilogueFwdINS6_IJSA_SC_SB_EEES9_NS_10bfloat16_tESG_Li384ELb0ELb1ELb1ELb1EEENS1_19SingleTileSchedulerILb0ELb1ELb1ELi192EEEEEEEEEvNT_6ParamsE --------------------------
	.section	.nv.info._ZN7cutlass13device_kernelIN5flash11enable_sm90INS1_16FlashAttnFwdSm90INS1_25CollectiveMainloopFwdSm90ILi2EN4cute5tupleIJNS5_1CILi1EEES8_S8_EEENS6_IJNS7_ILi192EEENS7_ILi160EEENS7_ILi64EEEEEELi64ENS_12float_e4m3_tEfNS_4arch4Sm90ELb0ELb0ELb0ELb0ELb0ELb0ELb0ELb1ELb1ELb1ELb1ELb0EEENS1_21CollectiveEpilogueFwdINS6_IJSA_SC_SB_EEES9_NS_10bfloat16_tESG_Li384ELb0ELb1ELb1ELb1EEENS1_19SingleTileSchedulerILb0ELb1ELb1ELi192EEEEEEEEEvNT_6ParamsE,"",@"SHT_CUDA_INFO"
	.sectionflags	@""
	.align	4


	//----- nvinfo : EIATTR_CUDA_API_VERSION
	.align		4
        /*0000*/ 	.byte	0x04, 0x37
        /*0002*/ 	.short	(.L_1375 - .L_1374)
.L_1374:
        /*0004*/ 	.word	0x00000082


	//----- nvinfo : EIATTR_KPARAM_INFO
	.align		4
.L_1375:
        /*0008*/ 	.byte	0x04, 0x17
        /*000a*/ 	.short	(.L_1377 - .L_1376)
.L_1376:
        /*000c*/ 	.word	0x00000000
        /*0010*/ 	.short	0x0000
        /*0012*/ 	.short	0x0070
        /*0014*/ 	.byte	0x00, 0xf0, 0x01, 0x28


	//----- nvinfo : EIATTR_SPARSE_MMA_MASK
	.align		4
.L_1377:
        /*0018*/ 	.byte	0x03, 0x50
        /*001a*/ 	.short	0x0000


	//----- nvinfo : EIATTR_MAXREG_COUNT
	.align		4
        /*001c*/ 	.byte	0x03, 0x1b
        /*001e*/ 	.short	0x0080


	//----- nvinfo : EIATTR_NUM_BARRIERS
	.align		4
        /*0020*/ 	.byte	0x02, 0x4c
        /*0022*/ 	.byte	0x09
	.zero		1


	//----- nvinfo : EIATTR_EXTERNS
	.align		4
        /*0024*/ 	.byte	0x04, 0x0f
        /*0026*/ 	.short	(.L_1379 - .L_1378)


	//   ....[0]....
	.align		4
.L_1378:
        /*0028*/ 	.word	index@(__assertfail)


	//----- nvinfo : EIATTR_MERCURY_ISA_VERSION
	.align		4
.L_1379:
        /*002c*/ 	.byte	0x03, 0x5f
        /*002e*/ 	.short	0x0101


	//----- nvinfo : EIATTR_INT_WARP_WIDE_INSTR_OFFSETS
	.align		4
        /*0030*/ 	.byte	0x04, 0x31
        /*0032*/ 	.short	(.L_1381 - .L_1380)


	//   ....[0]....
.L_1380:
        /*0034*/ 	.word	0x00000120


	//   ....[1]....
        /*0038*/ 	.word	0x00000160


	//   ....[2]....
        /*003c*/ 	.word	0x000001d0


	//----- nvinfo : EIATTR_COOP_GROUP_MASK_REGIDS
	.align		4
.L_1381:
        /*0040*/ 	.byte	0x04, 0x29
        /*0042*/ 	.short	(.L_1383 - .L_1382)


	//   ....[0]....
.L_1382:
        /*0044*/ 	.word	0xffffffff


	//   ....[1]....
        /*0048*/ 	.word	0xffffffff


	//   ....[2]....
        /*004c*/ 	.word	0xffffffff


	//   ....[3]....
        /*0050*/ 	.word	0xffffffff


	//   ....[4]....
        /*0054*/ 	.word	0xffffffff


	//   ....[5]....
        /*0058*/ 	.word	0xffffffff


	//   ....[6]....
        /*005c*/ 	.word	0xffffffff


	//   ....[7]....
        /*0060*/ 	.word	0xffffffff


	//   ....[8]....
        /*0064*/ 	.word	0xffffffff


	//   ....[9]....
        /*0068*/ 	.word	0xffffffff


	//   ....[10]....
        /*006c*/ 	.word	0xffffffff


	//   ....[11]....
        /*0070*/ 	.word	0xffffffff


	//   ....[12]....
        /*0074*/ 	.word	0xffffffff


	//   ....[13]....
        /*0078*/ 	.word	0xffffffff


	//   ....[14]....
        /*007c*/ 	.word	0xffffffff


	//   ....[15]....
        /*0080*/ 	.word	0xffffffff


	//   ....[16]....
        /*0084*/ 	.word	0xffffffff


	//   ....[17]....
        /*0088*/ 	.word	0xffffffff


	//   ....[18]....
        /*008c*/ 	.word	0xffffffff


	//   ....[19]....
        /*0090*/ 	.word	0xffffffff


	//   ....[20]....
        /*0094*/ 	.word	0xffffffff


	//   ....[21]....
        /*0098*/ 	.word	0xffffffff


	//   ....[22]....
        /*009c*/ 	.word	0xffffffff


	//   ....[23]....
        /*00a0*/ 	.word	0xffffffff


	//   ....[24]....
        /*00a4*/ 	.word	0xffffffff


	//   ....[25]....
        /*00a8*/ 	.word	0xffffffff


	//   ....[26]....
        /*00ac*/ 	.word	0xffffffff


	//   ....[27]....
        /*00b0*/ 	.word	0xffffffff


	//   ....[28]....
        /*00b4*/ 	.word	0xffffffff


	//   ....[29]....
        /*00b8*/ 	.word	0xffffffff


	//   ....[30]....
        /*00bc*/ 	.word	0xffffffff


	//   ....[31]....
        /*00c0*/ 	.word	0xffffffff


	//   ....[32]....
        /*00c4*/ 	.word	0xffffffff


	//   ....[33]....
        /*00c8*/ 	.word	0xffffffff


	//   ....[34]....
        /*00cc*/ 	.word	0xffffffff


	//   ....[35]....
        /*00d0*/ 	.word	0xffffffff


	//   ....[36]....
        /*00d4*/ 	.word	0xffffffff


	//   ....[37]....
        /*00d8*/ 	.word	0xffffffff


	//   ....[38]....
        /*00dc*/ 	.word	0xffffffff


	//   ....[39]....
        /*00e0*/ 	.word	0xffffffff


	//   ....[40]....
        /*00e4*/ 	.word	0xffffffff


	//   ....[41]....
        /*00e8*/ 	.word	0xffffffff


	//   ....[42]....
        /*00ec*/ 	.word	0xffffffff


	//   ....[43]....
        /*00f0*/ 	.word	0xffffffff


	//   ....[44]....
        /*00f4*/ 	.word	0xffffffff


	//   ....[45]....
        /*00f8*/ 	.word	0xffffffff


	//   ....[46]....
        /*00fc*/ 	.word	0xffffffff


	//   ....[47]....
        /*0100*/ 	.word	0xffffffff


	//   ....[48]....
        /*0104*/ 	.word	0xffffffff


	//   ....[49]....
        /*0108*/ 	.word	0xffffffff


	//   ....[50]....
        /*010c*/ 	.word	0xffffffff


	//   ....[51]....
        /*0110*/ 	.word	0xffffffff


	//   ....[52]....
        /*0114*/ 	.word	0xffffffff


	//   ....[53]....
        /*0118*/ 	.word	0xffffffff


	//   ....[54]....
        /*011c*/ 	.word	0xffffffff


	//   ....[55]....
        /*0120*/ 	.word	0xffffffff


	//   ....[56]....
        /*0124*/ 	.word	0xffffffff


	//   ....[57]....
        /*0128*/ 	.word	0xffffffff


	//   ....[58]....
        /*012c*/ 	.word	0xffffffff


	//   ....[59]....
        /*0130*/ 	.word	0xffffffff


	//   ....[60]....
        /*0134*/ 	.word	0xffffffff


	//   ....[61]....
        /*0138*/ 	.word	0xffffffff


	//   ....[62]....
        /*013c*/ 	.word	0xffffffff


	//   ....[63]....
        /*0140*/ 	.word	0xffffffff


	//   ....[64]....
        /*0144*/ 	.word	0xffffffff


	//   ....[65]....
        /*0148*/ 	.word	0xffffffff


	//   ....[66]....
        /*014c*/ 	.word	0xffffffff


	//   ....[67]....
        /*0150*/ 	.word	0xffffffff


	//   ....[68]....
        /*0154*/ 	.word	0xffffffff


	//   ....[69]....
        /*0158*/ 	.word	0xffffffff


	//   ....[70]....
        /*015c*/ 	.word	0xffffffff


	//   ....[71]....
        /*0160*/ 	.word	0xffffffff


	//   ....[72]....
        /*0164*/ 	.word	0xffffffff


	//   ....[73]....
        /*0168*/ 	.word	0xffffffff


	//   ....[74]....
        /*016c*/ 	.word	0xffffffff


	//   ....[75]....
        /*0170*/ 	.word	0x0500000f


	//   ....[76]....
        /*0174*/ 	.word	0x0500000f


	//   ....[77]....
        /*0178*/ 	.word	0x0500000f


	//   ....[78]....
        /*017c*/ 	.word	0x0500000f


	//   ....[79]....
        /*0180*/ 	.word	0x0500000f


	//   ....[80]....
        /*0184*/ 	.word	0x0500000f


	//   ....[81]....
        /*0188*/ 	.word	0x0500000f


	//   ....[82]....
        /*018c*/ 	.word	0x0500000f


	//   ....[83]....
        /*0190*/ 	.word	0x0500000f


	//   ....[84]....
        /*0194*/ 	.word	0x0500000f


	//   ....[85]....
        /*0198*/ 	.word	0x0500000f


	//   ....[86]....
        /*019c*/ 	.word	0x0500000f


	//   ....[87]....
        /*01a0*/ 	.word	0x0500000f


	//----- nvinfo : EIATTR_COOP_GROUP_INSTR_OFFSETS
	.align		4
.L_1383:
        /*01a4*/ 	.byte	0x04, 0x28
        /*01a6*/ 	.short	(.L_1385 - .L_1384)


	//   ....[0]....
.L_1384:
        /*01a8*/ 	.word	0x00000050


	//   ....[1]....
        /*01ac*/ 	.word	0x00000130


	//   ....[2]....
        /*01b0*/ 	.word	0x00000180


	//   ....[3]....
        /*01b4*/ 	.word	0x000003b0


	//   ....[4]....
        /*01b8*/ 	.word	0x00000510


	//   ....[5]....
        /*01bc*/ 	.word	0x00000630


	//   ....[6]....
        /*01c0*/ 	.word	0x00000790


	//   ....[7]....
        /*01c4*/ 	.word	0x00001330


	//   ....[8]....
        /*01c8*/ 	.word	0x000025a0


	//   ....[9]....
        /*01cc*/ 	.word	0x00002670


	//   ....[10]....
        /*01d0*/ 	.word	0x00002ca0


	//   ....[11]....
        /*01d4*/ 	.word	0x00002d30


	//   ....[12]....
        /*01d8*/ 	.word	0x000049b0


	//   ....[13]....
        /*01dc*/ 	.word	0x00004a00


	//   ....[14]....
        /*01e0*/ 	.word	0x00004a80


	//   ....[15]....
        /*01e4*/ 	.word	0x00004aa0


	//   ....[16]....
        /*01e8*/ 	.word	0x000064e0


	//   ....[17]....
        /*01ec*/ 	.word	0x000064f0


	//   ....[18]....
        /*01f0*/ 	.word	0x00006570


	//   ....[19]....
        /*01f4*/ 	.word	0x00006590


	//   ....[20]....
        /*01f8*/ 	.word	0x00007130


	//   ....[21]....
        /*01fc*/ 	.word	0x00007140


	//   ....[22]....
        /*0200*/ 	.word	0x00007150


	//   ....[23]....
        /*0204*/ 	.word	0x00007160


	//   ....[24]....
        /*0208*/ 	.word	0x00007170


	//   ....[25]....
        /*020c*/ 	.word	0x00007180


	//   ....[26]....
        /*0210*/ 	.word	0x00007190


	//   ....[27]....
        /*0214*/ 	.word	0x000071c0


	//   ....[28]....
        /*0218*/ 	.word	0x00007200


	//   ....[29]....
        /*021c*/ 	.word	0x00007220


	//   ....[30]....
        /*0220*/ 	.word	0x00007250


	//   ....[31]....
        /*0224*/ 	.word	0x00007270


	//   ....[32]....
        /*0228*/ 	.word	0x000072a0


	//   ....[33]....
        /*022c*/ 	.word	0x000072c0


	//   ....[34]....
        /*0230*/ 	.word	0x000072d0


	//   ....[35]....
        /*0234*/ 	.word	0x000072e0


	//   ....[36]....
        /*0238*/ 	.word	0x000072f0


	//   ....[37]....
        /*023c*/ 	.word	0x00007300


	//   ....[38]....
        /*0240*/ 	.word	0x00007310


	//   ....[39]....
        /*0244*/ 	.word	0x00007320


	//   ....[40]....
        /*0248*/ 	.word	0x00007330


	//   ....[41]....
        /*024c*/ 	.word	0x00007340


	//   ....[42]....
        /*0250*/ 	.word	0x00007350


	//   ....[43]....
        /*0254*/ 	.word	0x00007360


	//   ....[44]....
        /*0258*/ 	.word	0x00007370


	//   ....[45]....
        /*025c*/ 	.word	0x00007380


	//   ....[46]....
        /*0260*/ 	.word	0x00007390


	//   ....[47]....
        /*0264*/ 	.word	0x000073a0


	//   ....[48]....
        /*0268*/ 	.word	0x000073b0


	//   ....[49]....
        /*026c*/ 	.word	0x000073c0


	//   ....[50]....
        /*0270*/ 	.word	0x000073e0


	//   ....[51]....
        /*0274*/ 	.word	0x000073f0


	//   ....[52]....
        /*0278*/ 	.word	0x00007680


	//   ....[53]....
        /*027c*/ 	.word	0x000076c0


	//   ....[54]....
        /*0280*/ 	.word	0x00007700


	//   ....[55]....
        /*0284*/ 	.word	0x00007730


	//   ....[56]....
        /*0288*/ 	.word	0x00007770


	//   ....[57]....
        /*028c*/ 	.word	0x000077a0


	//   ....[58]....
        /*0290*/ 	.word	0x00007b70


	//   ....[59]....
        /*0294*/ 	.word	0x00007ba0


	//   ....[60]....
        /*0298*/ 	.word	0x00008390


	//   ....[61]....
        /*029c*/ 	.word	0x00009060


	//   ....[62]....
        /*02a0*/ 	.word	0x00009b60


	//   ....[63]....
        /*02a4*/ 	.word	0x00009b90


	//   ....[64]....
        /*02a8*/ 	.word	0x00009bc0


	//   ....[65]....
        /*02ac*/ 	.word	0x00009be0


	//   ....[66]....
        /*02b0*/ 	.word	0x00009bf0


	//   ....[67]....
        /*02b4*/ 	.word	0x00009c00


	//   ....[68]....
        /*02b8*/ 	.word	0x00009c50


	//   ....[69]....
        /*02bc*/ 	.word	0x00009cd0


	//   ....[70]....
        /*02c0*/ 	.word	0x00009d30


	//   ....[71]....
        /*02c4*/ 	.word	0x00009d60


	//   ....[72]....
        /*02c8*/ 	.word	0x00009d90


	//   ....[73]....
        /*02cc*/ 	.word	0x00009dd0


	//   ....[74]....
        /*02d0*/ 	.word	0x0000afa0


	//   ....[75]....
        /*02d4*/ 	.word	0x0000b490


	//   ....[76]....
        /*02d8*/ 	.word	0x0000b660


	//   ....[77]....
        /*02dc*/ 	.word	0x0000b6c0


	//   ....[78]....
        /*02e0*/ 	.word	0x0000b780


	//   ....[79]....
        /*02e4*/ 	.word	0x0000b830


	//   ....[80]....
        /*02e8*/ 	.word	0x0000b890


	//   ....[81]....
        /*02ec*/ 	.word	0x0000b950


	//   ....[82]....
        /*02f0*/ 	.word	0x0000b9c0


	//   ....[83]....
        /*02f4*/ 	.word	0x0000ba70


	//   ....[84]....
        /*02f8*/ 	.word	0x0000bb00


	//   ....[85]....
        /*02fc*/ 	.word	0x0000bbc0


	//   ....[86]....
        /*0300*/ 	.word	0x0000bc30


	//   ....[87]....
        /*0304*/ 	.word	0x0000bce0


	//----- nvinfo : EIATTR_REG_RECONFIG
	.align		4
.L_1385:
        /*0308*/ 	.byte	0x01, 0x54
	.zero		2


	//----- nvinfo : EIATTR_SYSCALL_OFFSETS
	.align		4
        /*030c*/ 	.byte	0x04, 0x46
        /*030e*/ 	.short	(.L_1387 - .L_1386)


	//   ....[0]....
.L_1386:
        /*0310*/ 	.word	0x00001500


	//   ....[1]....
        /*0314*/ 	.word	0x00008a90


	//   ....[2]....
        /*0318*/ 	.word	0x00008bd0


	//   ....[3]....
        /*031c*/ 	.word	0x00008d10


	//   ....[4]....
        /*0320*/ 	.word	0x00008e30


	//   ....[5]....
        /*0324*/ 	.word	0x00009700


	//----- nvinfo : EIATTR_MBARRIER_INSTR_OFFSETS
	.align		4
.L_1387:
        /*0328*/ 	.byte	0x04, 0x39
        /*032a*/ 	.short	(.L_1389 - .L_1388)


	//   ....[0]....
.L_1388:
        /*032c*/ 	.word	0x00000260
        /*0330*/ 	.word	0x000000ff
        /*0334*/ 	.word	0x00012400
        /*0338*/ 	.short	0x0100
        /*033a*/ 	.byte	0x08
	.zero		1


	//   ....[1]....
        /*033c*/ 	.word	0x00000270
        /*0340*/ 	.word	0x000000ff
        /*0344*/ 	.word	0x00012420
        /*0348*/ 	.short	0x0100
        /*034a*/ 	.byte	0x08
	.zero		1


	//   ....[2]....
        /*034c*/ 	.word	0x00000360
        /*0350*/ 	.word	0x000000ff
        /*0354*/ 	.word	0x00012430
        /*0358*/ 	.short	0x0100
        /*035a*/ 	.byte	0x08
	.zero		1


	//   ....[3]....
        /*035c*/ 	.word	0x00000370
        /*0360*/ 	.word	0x000000ff
        /*0364*/ 	.word	0x00012440
        /*0368*/ 	.short	0x0100
        /*036a*/ 	.byte	0x08
	.zero		1


	//   ....[4]....
        /*036c*/ 	.word	0x00000380
        /*0370*/ 	.word	0x000000ff
        /*0374*/ 	.word	0x00012438
        /*0378*/ 	.short	0x0100
        /*037a*/ 	.byte	0x08
	.zero		1


	//   ....[5]....
        /*037c*/ 	.word	0x00000390
        /*0380*/ 	.word	0x000000ff
        /*0384*/ 	.word	0x00012448
        /*0388*/ 	.short	0x0100
        /*038a*/ 	.byte	0x08
	.zero		1


	//   ....[6]....
        /*038c*/ 	.word	0x000004c0
        /*0390*/ 	.word	0x000000ff
        /*0394*/ 	.word	0x00012450
        /*0398*/ 	.short	0x0100
        /*039a*/ 	.byte	0x08
	.zero		1


	//   ....[7]....
        /*039c*/ 	.word	0x000004d0
        /*03a0*/ 	.word	0x000000ff
        /*03a4*/ 	.word	0x00012460
        /*03a8*/ 	.short	0x0100
        /*03aa*/ 	.byte	0x08
	.zero		1


	//   ....[8]....
        /*03ac*/ 	.word	0x000004e0
        /*03b0*/ 	.word	0x000000ff
        /*03b4*/ 	.word	0x00012458
        /*03b8*/ 	.short	0x0100
        /*03ba*/ 	.byte	0x08
	.zero		1


	//   ....[9]....
        /*03bc*/ 	.word	0x000004f0
        /*03c0*/ 	.word	0x000000ff
        /*03c4*/ 	.word	0x00012468
        /*03c8*/ 	.short	0x0100
        /*03ca*/ 	.byte	0x08
	.zero		1


	//   ....[10]....
        /*03cc*/ 	.word	0x000005e0
        /*03d0*/ 	.word	0x000000ff
        /*03d4*/ 	.word	0x00012470
        /*03d8*/ 	.short	0x0100
        /*03da*/ 	.byte	0x06
	.zero		1


	//   ....[11]....
        /*03dc*/ 	.word	0x000005f0
        /*03e0*/ 	.word	0x000000ff
        /*03e4*/ 	.word	0x00012480
        /*03e8*/ 	.short	0x0100
        /*03ea*/ 	.byte	0x06
	.zero		1


	//   ....[12]....
        /*03ec*/ 	.word	0x00000600
        /*03f0*/ 	.word	0x000000ff
        /*03f4*/ 	.word	0x00012478
        /*03f8*/ 	.short	0x0100
        /*03fa*/ 	.byte	0x06
	.zero		1


	//   ....[13]....
        /*03fc*/ 	.word	0x00000610
        /*0400*/ 	.word	0x000000ff
        /*0404*/ 	.word	0x00012488
        /*0408*/ 	.short	0x0100
        /*040a*/ 	.byte	0x06
	.zero		1


	//   ....[14]....
        /*040c*/ 	.word	0x00000740
        /*0410*/ 	.word	0x000000ff
        /*0414*/ 	.word	0x00012490
        /*0418*/ 	.short	0x0100
        /*041a*/ 	.byte	0x08
	.zero		1


	//   ....[15]....
        /*041c*/ 	.word	0x00000750
        /*0420*/ 	.word	0x000000ff
        /*0424*/ 	.word	0x000124a0
        /*0428*/ 	.short	0x0100
        /*042a*/ 	.byte	0x08
	.zero		1


	//   ....[16]....
        /*042c*/ 	.word	0x00000760
        /*0430*/ 	.word	0x000000ff
        /*0434*/ 	.word	0x00012498
        /*0438*/ 	.short	0x0100
        /*043a*/ 	.byte	0x08
	.zero		1


	//   ....[17]....
        /*043c*/ 	.word	0x00000770
        /*0440*/ 	.word	0x000000ff
        /*0444*/ 	.word	0x000124a8
        /*0448*/ 	.short	0x0100
        /*044a*/ 	.byte	0x08
	.zero		1


	//   ....[18]....
        /*044c*/ 	.word	0x000008a0
        /*0450*/ 	.word	0x000000ff
        /*0454*/ 	.word	0x000124b0
        /*0458*/ 	.short	0x0100
        /*045a*/ 	.byte	0x08
	.zero		1


	//   ....[19]....
        /*045c*/ 	.word	0x000008b0
        /*0460*/ 	.word	0x000000ff
        /*0464*/ 	.word	0x000124c0
        /*0468*/ 	.short	0x0100
        /*046a*/ 	.byte	0x08
	.zero		1


	//   ....[20]....
        /*046c*/ 	.word	0x000008c0
        /*0470*/ 	.word	0x000000ff
        /*0474*/ 	.word	0x000124b8
        /*0478*/ 	.short	0x0100
        /*047a*/ 	.byte	0x08
	.zero		1


	//   ....[21]....
        /*047c*/ 	.word	0x000008d0
        /*0480*/ 	.word	0x000000ff
        /*0484*/ 	.word	0x000124c8
        /*0488*/ 	.short	0x0100
        /*048a*/ 	.byte	0x08
	.zero		1


	//   ....[22]....
        /*048c*/ 	.word	0x00001520
        /*0490*/ 	.word	0x000000ff
        /*0494*/ 	.word	0x00012400
        /*0498*/ 	.short	0x010a
        /*049a*/ 	.byte	0x2d
	.zero		1


	//   ....[23]....
        /*049c*/ 	.word	0x00001590
        /*04a0*/ 	.word	0x000000ff
        /*04a4*/ 	.word	0x00012430
        /*04a8*/ 	.short	0x010a
        /*04aa*/ 	.byte	0x2d
	.zero		1


	//   ....[24]....
        /*04ac*/ 	.word	0x000015f0
        /*04b0*/ 	.word	0x000000ff
        /*04b4*/ 	.word	0x00012430
        /*04b8*/ 	.short	0x010a
        /*04ba*/ 	.byte	0x2d
	.zero		1


	//   ....[25]....
        /*04bc*/ 	.word	0x00003090
        /*04c0*/ 	.word	0x0000004a
        /*04c4*/ 	.word	0x00000000
        /*04c8*/ 	.short	0x0101
        /*04ca*/ 	.byte	0x3f
	.zero		1


	//   ....[26]....
        /*04cc*/ 	.word	0x00003f90
        /*04d0*/ 	.word	0x000000ff
        /*04d4*/ 	.word	0x00012430
        /*04d8*/ 	.short	0x010a
        /*04da*/ 	.byte	0x13
	.zero		1


	//   ....[27]....
        /*04dc*/ 	.word	0x00003fd0
        /*04e0*/ 	.word	0x000000ff
        /*04e4*/ 	.word	0x00012430
        /*04e8*/ 	.short	0x010a
        /*04ea*/ 	.byte	0x13
	.zero		1


	//   ....[28]....
        /*04ec*/ 	.word	0x00004430
        /*04f0*/ 	.word	0x000000ff
        /*04f4*/ 	.word	0x00012450
        /*04f8*/ 	.short	0x010a
        /*04fa*/ 	.byte	0x0c
	.zero		1


	//   ....[29]....
        /*04fc*/ 	.word	0x00004960
        /*0500*/ 	.word	0x000000ff
        /*0504*/ 	.word	0x00012450
        /*0508*/ 	.short	0x010a
        /*050a*/ 	.byte	0x0c
	.zero		1


	//   ....[30]....
        /*050c*/ 	.word	0x00005a30
        /*0510*/ 	.word	0x00000005
        /*0514*/ 	.word	0x00000000
        /*0518*/ 	.short	0x0101
        /*051a*/ 	.byte	0x3f
	.zero		1


	//   ....[31]....
        /*051c*/ 	.word	0x00005d00
        /*0520*/ 	.word	0x000000ff
        /*0524*/ 	.word	0x00000000
        /*0528*/ 	.short	0x0101
        /*052a*/ 	.byte	0x05
	.zero		1


	//   ....[32]....
        /*052c*/ 	.word	0x000061a0
        /*0530*/ 	.word	0x000000ff
        /*0534*/ 	.word	0x00012450
        /*0538*/ 	.short	0x010a
        /*053a*/ 	.byte	0x10
	.zero		1


	//   ....[33]....
        /*053c*/ 	.word	0x000061e0
        /*0540*/ 	.word	0x000000ff
        /*0544*/ 	.word	0x00012450
        /*0548*/ 	.short	0x010a
        /*054a*/ 	.byte	0x10
	.zero		1


	//   ....[34]....
        /*054c*/ 	.word	0x00006870
        /*0550*/ 	.word	0x000000ff
        /*0554*/ 	.word	0x00000000
        /*0558*/ 	.short	0x0101
        /*055a*/ 	.byte	0x04
	.zero		1


	//   ....[35]....
        /*055c*/ 	.word	0x00007760
        /*0560*/ 	.word	0x000000ff
        /*0564*/ 	.word	0x00000000
        /*0568*/ 	.short	0x0101
        /*056a*/ 	.byte	0x04
	.zero		1


	//   ....[36]....
        /*056c*/ 	.word	0x00009280
        /*0570*/ 	.word	0x000000ff
        /*0574*/ 	.word	0x00012480
        /*0578*/ 	.short	0x010a
        /*057a*/ 	.byte	0x26
	.zero		1


	//   ....[37]....
        /*057c*/ 	.word	0x000093e0
        /*0580*/ 	.word	0x000000ff
        /*0584*/ 	.word	0x00012440
        /*0588*/ 	.short	0x010a
        /*058a*/ 	.byte	0x26
	.zero		1


	//   ....[38]....
        /*058c*/ 	.word	0x00009ee0
        /*0590*/ 	.word	0x000000ff
        /*0594*/ 	.word	0x00012400
        /*0598*/ 	.short	0x0107
        /*059a*/ 	.byte	0x26
	.zero		1


	//   ....[39]....
        /*059c*/ 	.word	0x00009f20
        /*05a0*/ 	.word	0x000000ff
        /*05a4*/ 	.word	0x00012400
        /*05a8*/ 	.short	0x0101
        /*05aa*/ 	.byte	0x26
	.zero		1


	//   ....[40]....
        /*05ac*/ 	.word	0x00009f30
        /*05b0*/ 	.word	0x000000ff
        /*05b4*/ 	.word	0x00012420
        /*05b8*/ 	.short	0x010a
        /*05ba*/ 	.byte	0x26
	.zero		1


	//   ....[41]....
        /*05bc*/ 	.word	0x0000a220
        /*05c0*/ 	.word	0x00000007
        /*05c4*/ 	.word	0x00012480
        /*05c8*/ 	.short	0x010a
        /*05ca*/ 	.byte	0x3f
	.zero		1


	//   ....[42]....
        /*05cc*/ 	.word	0x0000a420
        /*05d0*/ 	.word	0x00000007
        /*05d4*/ 	.word	0x00012440
        /*05d8*/ 	.short	0x010a
        /*05da*/ 	.byte	0x3f
	.zero		1


	//   ....[43]....
        /*05dc*/ 	.word	0x0000a690
        /*05e0*/ 	.word	0x00000014
        /*05e4*/ 	.word	0x00012470
        /*05e8*/ 	.short	0x010a
        /*05ea*/ 	.byte	0x3f
	.zero		1


	//   ....[44]....
        /*05ec*/ 	.word	0x0000a6f0
        /*05f0*/ 	.word	0x00000014
        /*05f4*/ 	.word	0x00012460
        /*05f8*/ 	.short	0x010a
        /*05fa*/ 	.byte	0x3f
	.zero		1


	//   ....[45]....
        /*05fc*/ 	.word	0x0000a9b0
        /*0600*/ 	.word	0x00000014
        /*0604*/ 	.word	0x00012450
        /*0608*/ 	.short	0x0101
        /*060a*/ 	.byte	0x3f
	.zero		1


	//   ....[46]....
        /*060c*/ 	.word	0x0000aa20
        /*0610*/ 	.word	0x00000004
        /*0614*/ 	.word	0x00000000
        /*0618*/ 	.short	0x0101
        /*061a*/ 	.byte	0x3f
	.zero		1


	//   ....[47]....
        /*061c*/ 	.word	0x0000ab20
        /*0620*/ 	.word	0x0000000c
        /*0624*/ 	.word	0x00012470
        /*0628*/ 	.short	0x010a
        /*062a*/ 	.byte	0x3f
	.zero		1


	//   ....[48]....
        /*062c*/ 	.word	0x0000abc0
        /*0630*/ 	.word	0x0000000c
        /*0634*/ 	.word	0x00012460
        /*0638*/ 	.short	0x010a
        /*063a*/ 	.byte	0x3f
	.zero		1


	//   ....[49]....
        /*063c*/ 	.word	0x0000ae80
        /*0640*/ 	.word	0x0000000c
        /*0644*/ 	.word	0x00012450
        /*0648*/ 	.short	0x0101
        /*064a*/ 	.byte	0x3f
	.zero		1


	//   ....[50]....
        /*064c*/ 	.word	0x0000aee0
        /*0650*/ 	.word	0x00000004
        /*0654*/ 	.word	0x00000000
        /*0658*/ 	.short	0x0101
        /*065a*/ 	.byte	0x3f
	.zero		1


	//   ....[51]....
        /*065c*/ 	.word	0x0000af80
        /*0660*/ 	.word	0x00000009
        /*0664*/ 	.word	0x00012420
        /*0668*/ 	.short	0x010a
        /*066a*/ 	.byte	0x3f
	.zero		1


	//   ....[52]....
        /*066c*/ 	.word	0x0000b090
        /*0670*/ 	.word	0x00000007
        /*0674*/ 	.word	0x00000000
        /*0678*/ 	.short	0x010a
        /*067a*/ 	.byte	0x3f
	.zero		1


	//   ....[53]....
        /*067c*/ 	.word	0x0000b100
        /*0680*/ 	.word	0x00000005
        /*0684*/ 	.word	0x00000000
        /*0688*/ 	.short	0x010a
        /*068a*/ 	.byte	0x3f
	.zero		1


	//   ....[54]....
        /*068c*/ 	.word	0x0000b150
        /*0690*/ 	.word	0x00000003
        /*0694*/ 	.word	0x00012460
        /*0698*/ 	.short	0x010a
        /*069a*/ 	.byte	0x3f
	.zero		1


	//   ....[55]....
        /*069c*/ 	.word	0x0000b1a0
        /*06a0*/ 	.word	0x00000005
        /*06a4*/ 	.word	0x00012460
        /*06a8*/ 	.short	0x010a
        /*06aa*/ 	.byte	0x3f
	.zero		1


	//   ....[56]....
        /*06ac*/ 	.word	0x0000b1e0
        /*06b0*/ 	.word	0x00000003
        /*06b4*/ 	.word	0x00012480
        /*06b8*/ 	.short	0x010a
        /*06ba*/ 	.byte	0x3f
	.zero		1


	//   ....[57]....
        /*06bc*/ 	.word	0x0000b200
        /*06c0*/ 	.word	0x00000005
        /*06c4*/ 	.word	0x00012480
        /*06c8*/ 	.short	0x010a
        /*06ca*/ 	.byte	0x3f
	.zero		1


	//   ....[58]....
        /*06cc*/ 	.word	0x0000b270
        /*06d0*/ 	.word	0x00000003
        /*06d4*/ 	.word	0x00012400
        /*06d8*/ 	.short	0x010a
        /*06da*/ 	.byte	0x3f
	.zero		1


	//   ....[59]....
        /*06dc*/ 	.word	0x0000b2d0
        /*06e0*/ 	.word	0x00000003
        /*06e4*/ 	.word	0x00012430
        /*06e8*/ 	.short	0x010a
        /*06ea*/ 	.byte	0x3f
	.zero		1


	//   ....[60]....
        /*06ec*/ 	.word	0x0000b330
        /*06f0*/ 	.word	0x00000007
        /*06f4*/ 	.word	0x00012430
        /*06f8*/ 	.short	0x010a
        /*06fa*/ 	.byte	0x3f
	.zero		1


	//   ....[61]....
        /*06fc*/ 	.word	0x0000b390
        /*0700*/ 	.word	0x00000007
        /*0704*/ 	.word	0x00012450
        /*0708*/ 	.short	0x010a
        /*070a*/ 	.byte	0x3f
	.zero		1


	//   ....[62]....
        /*070c*/ 	.word	0x0000b3f0
        /*0710*/ 	.word	0x00000004
        /*0714*/ 	.word	0x00012450
        /*0718*/ 	.short	0x010a
        /*071a*/ 	.byte	0x3f
	.zero		1


	//   ....[63]....
        /*071c*/ 	.word	0x0000b550
        /*0720*/ 	.word	0x00000005
        /*0724*/ 	.word	0x00012480
        /*0728*/ 	.short	0x010a
        /*072a*/ 	.byte	0x3f
	.zero		1


	//   ....[64]....
        /*072c*/ 	.word	0x0000b5b0
        /*0730*/ 	.word	0x00000005
        /*0734*/ 	.word	0x00012440
        /*0738*/ 	.short	0x010a
        /*073a*/ 	.byte	0x3f
	.zero		1


	//   ....[65]....
        /*073c*/ 	.word	0x0000bd20
        /*0740*/ 	.word	0x00000003
        /*0744*/ 	.word	0x00012420
        /*0748*/ 	.short	0x010a
        /*074a*/ 	.byte	0x3f
	.zero		1


	//   ....[66]....
        /*074c*/ 	.word	0x0000bd70
        /*0750*/ 	.word	0x00000007
        /*0754*/ 	.word	0x00012480
        /*0758*/ 	.short	0x010a
        /*075a*/ 	.byte	0x3f
	.zero		1


	//   ....[67]....
        /*075c*/ 	.word	0x0000bdc0
        /*0760*/ 	.word	0x00000007
        /*0764*/ 	.word	0x00012440
        /*0768*/ 	.short	0x010a
        /*076a*/ 	.byte	0x3f
	.zero		1


	//   ....[68]....
        /*076c*/ 	.word	0x0000be10
        /*0770*/ 	.word	0x00000014
        /*0774*/ 	.word	0x00012470
        /*0778*/ 	.short	0x010a
        /*077a*/ 	.byte	0x3f
	.zero		1


	//   ....[69]....
        /*077c*/ 	.word	0x0000be60
        /*0780*/ 	.word	0x00000014
        /*0784*/ 	.word	0x00012460
        /*0788*/ 	.short	0x010a
        /*078a*/ 	.byte	0x3f
	.zero		1


	//   ....[70]....
        /*078c*/ 	.word	0x0000beb0
        /*0790*/ 	.word	0x0000000c
        /*0794*/ 	.word	0x00012470
        /*0798*/ 	.short	0x010a
        /*079a*/ 	.byte	0x3f
	.zero		1


	//   ....[71]....
        /*079c*/ 	.word	0x0000bf00
        /*07a0*/ 	.word	0x0000000c
        /*07a4*/ 	.word	0x00012460
        /*07a8*/ 	.short	0x010a
        /*07aa*/ 	.byte	0x3f
	.zero		1


	//   ....[72]....
        /*07ac*/ 	.word	0x0000bf50
        /*07b0*/ 	.word	0x00000009
        /*07b4*/ 	.word	0x00012420
        /*07b8*/ 	.short	0x010a
        /*07ba*/ 	.byte	0x3f
	.zero		1


	//   ....[73]....
        /*07bc*/ 	.word	0x0000bfa0
        /*07c0*/ 	.word	0x00000007
        /*07c4*/ 	.word	0x00000000
        /*07c8*/ 	.short	0x010a
        /*07ca*/ 	.byte	0x3f
	.zero		1


	//   ....[74]....
        /*07cc*/ 	.word	0x0000bff0
        /*07d0*/ 	.word	0x00000005
        /*07d4*/ 	.word	0x00000000
        /*07d8*/ 	.short	0x010a
        /*07da*/ 	.byte	0x3f
	.zero		1


	//   ....[75]....
        /*07dc*/ 	.word	0x0000c040
        /*07e0*/ 	.word	0x00000003
        /*07e4*/ 	.word	0x00012460
        /*07e8*/ 	.short	0x010a
        /*07ea*/ 	.byte	0x3f
	.zero		1


	//   ....[76]....
        /*07ec*/ 	.word	0x0000c090
        /*07f0*/ 	.word	0x00000005
        /*07f4*/ 	.word	0x00012460
        /*07f8*/ 	.short	0x010a
        /*07fa*/ 	.byte	0x3f
	.zero		1


	//   ....[77]....
        /*07fc*/ 	.word	0x0000c0e0
        /*0800*/ 	.word	0x00000003
        /*0804*/ 	.word	0x00012480
        /*0808*/ 	.short	0x010a
        /*080a*/ 	.byte	0x3f
	.zero		1


	//----- nvinfo : EIATTR_NUM_MBARRIERS
	.align		4
.L_1389:
        /*080c*/ 	.byte	0x03, 0x38
        /*080e*/ 	.short	0x0016


	//----- nvinfo : EIATTR_EXIT_INSTR_OFFSETS
	.align		4
        /*0810*/ 	.byte	0x04, 0x1c
        /*0812*/ 	.short	(.L_1391 - .L_1390)


	//   ....[0]....
.L_1390:
        /*0814*/ 	.word	0x0000b250


	//----- nvinfo : EIATTR_MAX_THREADS
	.align		4
.L_1391:
        /*0818*/ 	.byte	0x04, 0x05
        /*081a*/ 	.short	(.L_1393 - .L_1392)
.L_1392:
        /*081c*/ 	.word	0x00000200
        /*0820*/ 	.word	0x00000001
        /*0824*/ 	.word	0x00000001


	//----- nvinfo : EIATTR_CRS_STACK_SIZE
	.align		4
.L_1393:
        /*0828*/ 	.byte	0x04, 0x1e
        /*082a*/ 	.short	(.L_1395 - .L_1394)
.L_1394:
        /*082c*/ 	.word	0x00000000


	//----- nvinfo : EIATTR_CBANK_PARAM_SIZE
	.align		4
.L_1395:
        /*0830*/ 	.byte	0x03, 0x19
        /*0832*/ 	.short	0x0a70


	//----- nvinfo : EIATTR_PARAM_CBANK
	.align		4
        /*0834*/ 	.byte	0x04, 0x0a
        /*0836*/ 	.short	(.L_1397 - .L_1396)
	.align		4
.L_1396:
        /*0838*/ 	.word	index@(.nv.constant0._ZN7cutlass13device_kernelIN5flash11enable_sm90INS1_16FlashAttnFwdSm90INS1_25CollectiveMainloopFwdSm90ILi2EN4cute5tupleIJNS5_1CILi1EEES8_S8_EEENS6_IJNS7_ILi192EEENS7_ILi160EEENS7_ILi64EEEEEELi64ENS_12float_e4m3_tEfNS_4arch4Sm90ELb0ELb0ELb0ELb0ELb0ELb0ELb0ELb1ELb1ELb1ELb1ELb0EEENS1_21CollectiveEpilogueFwdINS6_IJSA_SC_SB_EEES9_NS_10bfloat16_tESG_Li384ELb0ELb1ELb1ELb1EEENS1_19SingleTileSchedulerILb0ELb1ELb1ELi192EEEEEEEEEvNT_6ParamsE)
        /*083c*/ 	.short	0x0210
        /*083e*/ 	.short	0x0a70


	//----- nvinfo : EIATTR_SW_WAR
	.align		4
.L_1397:
        /*0840*/ 	.byte	0x04, 0x36
        /*0842*/ 	.short	(.L_1399 - .L_1398)
.L_1398:
        /*0844*/ 	.word	0x00000008
.L_1399:


//--------------------- .nv.info._ZN7cutlass13device_kernelIN5flash11enable_sm90INS1_16FlashAttnFwdSm90INS1_25CollectiveMainloopFwdSm90ILi2EN4cute5tupleIJNS5_1CILi1EEES8_S8_EEENS6_IJNS7_ILi192EEENS7_ILi160EEENS7_ILi64EEEEEELi64ENS_12float_e4m3_tEfNS_4arch4Sm90ELb0ELb0ELb0ELb1ELb0ELb0ELb0ELb1ELb1ELb1ELb1ELb0EEENS1_21CollectiveEpilogueFwdINS6_IJSA_SC_SB_EEES9_NS_10bfloat16_tESG_Li384ELb1ELb1ELb1ELb1EEENS1_36VarlenDynamicPersistentTileSchedulerILi192ELi160ELi384ELi128ELb1ELb1ELb1ELb0ELb1ELb1EEEEEEEEEvNT_6ParamsE --------------------------
	.section	.nv.info._ZN7cutlass13device_kernelIN5flash11enable_sm90INS1_16FlashAttnFwdSm90INS1_25CollectiveMainloopFwdSm90ILi2EN4cute5tupleIJNS5_1CILi1EEES8_S8_EEENS6_IJNS7_ILi192EEENS7_ILi160EEENS7_ILi64EEEEEELi64ENS_12float_e4m3_tEfNS_4arch4Sm90ELb0ELb0ELb0ELb1ELb0ELb0ELb0ELb1ELb1ELb1ELb1ELb0EEENS1_21CollectiveEpilogueFwdINS6_IJSA_SC_SB_EEES9_NS_10bfloat16_tESG_Li384ELb1ELb1ELb1ELb1EEENS1_36VarlenDynamicPersistentTileSchedulerILi192ELi160ELi384ELi128ELb1ELb1ELb1ELb0ELb1ELb1EEEEEEEEEvNT_6ParamsE,"",@"SHT_CUDA_INFO"
	.sectionflags	@""
	.align	4


	//----- nvinfo : EIATTR_CUDA_API_VERSION
	.align		4
        /*0000*/ 	.byte	0x04, 0x37
        /*0002*/ 	.short	(.L_1401 - .L_1400)
.L_1400:
        /*0004*/ 	.word	0x00000082


	//----- nvinfo : EIATTR_KPARAM_INFO
	.align		4
.L_1401:
        /*0008*/ 	.byte	0x04, 0x17
        /*000a*/ 	.short	(.L_1403 - .L_1402)
.L_1402:
        /*000c*/ 	.word	0x00000000
        /*0010*/ 	.short	0x0000
        /*0012*/ 	.short	0x0070
        /*0014*/ 	.byte	0x00, 0xf0, 0x01, 0x2a


	//----- nvinfo : EIATTR_SPARSE_MMA_MASK
	.align		4
.L_1403:
        /*0018*/ 	.byte	0x03, 0x50
        /*001a*/ 	.short	0x0000


	//----- nvinfo : EIATTR_MAXREG_COUNT
	.align		4
        /*001c*/ 	.byte	0x03, 0x1b
        /*001e*/ 	.short	0x0080


	//----- nvinfo : EIATTR_NUM_BARRIERS
	.align		4
        /*0020*/ 	.byte	0x02, 0x4c
        /*0022*/ 	.byte	0x09
	.zero		1


	//----- nvinfo : EIATTR_EXTERNS
	.align		4
        /*0024*/ 	.byte	0x04, 0x0f
        /*0026*/ 	.short	(.L_1405 - .L_1404)


	//   ....[0]....
	.align		4
.L_1404:
        /*0028*/ 	.word	index@(__assertfail)


	//----- nvinfo : EIATTR_ANNOTATIONS
	.align		4
.L_1405:
        /*002c*/ 	.byte	0x04, 0x55
        /*002e*/ 	.short	(.L_1407 - .L_1406)


	//   ....[0]....
.L_1406:
        /* <DEDUP_REMOVED lines=14> */


	//----- nvinfo : EIATTR_MERCURY_ISA_VERSION
	.align		4
.L_1407:
        /*0100*/ 	.byte	0x03, 0x5f
        /*0102*/ 	.short	0x0101


	//----- nvinfo : EIATTR_UNUSED_LOAD_BYTE_OFFSET
	.align		4
        /*0104*/ 	.byte	0x04, 0x44
        /*0106*/ 	.short	(.L_1409 - .L_1408)


	//   ....[0]....
.L_1408:
        /*0108*/ 	.word	0x00000a00
        /*010c*/ 	.word	0x0000fff0


	//   ....[1]....
        /*0110*/ 	.word	0x00007140
        /*0114*/ 	.word	0x0000fff0


	//----- nvinfo : EIATTR_INT_WARP_WIDE_INSTR_OFFSETS
	.align		4
.L_1409:
        /*0118*/ 	.byte	0x04, 0x31
        /*011a*/ 	.short	(.L_1411 - .L_1410)


	//   ....[0]....
.L_1410:
        /*011c*/ 	.word	0x00000130


	//   ....[1]....
        /*0120*/ 	.word	0x00000170


	//   ....[2]....
        /*0124*/ 	.word	0x000001e0


	//   ....[3]....
        /*0128*/ 	.word	0x0000b330


	//   ....[4]....
        /*012c*/ 	.word	0x0000b3c0


	//   ....[5]....
        /*0130*/ 	.word	0x0000d720


	//   ....[6]....
        /*0134*/ 	.word	0x0000d7b0


	//----- nvinfo : EIATTR_COOP_GROUP_MASK_REGIDS
	.align		4
.L_1411:
        /*0138*/ 	.byte	0x04, 0x29
        /*013a*/ 	.short	(.L_1413 - .L_1412)


	//   ....[0]....
.L_1412:
        /*013c*/ 	.word	0xffffffff


	//   ....[1]....
        /*0140*/ 	.word	0xffffffff


	//   ....[2]....
        /*0144*/ 	.word	0xffffffff


	//   ....[3]....
        /*0148*/ 	.word	0xffffffff


	//   ....[4]....
        /*014c*/ 	.word	0xffffffff


	//   ....[5]....
        /*0150*/ 	.word	0xffffffff


	//   ....[6]....
        /*0154*/ 	.word	0xffffffff


	//   ....[7]....
        /*0158*/ 	.word	0xffffffff


	//   ....[8]....
        /*015c*/ 	.word	0xffffffff


	//   ....[9]....
        /*0160*/ 	.word	0xffffffff


	//   ....[10]....
        /*0164*/ 	.word	0xffffffff


	//   ....[11]....
        /*0168*/ 	.word	0xffffffff


	//   ....[12]....
        /*016c*/ 	.word	0xffffffff


	//   ....[13]....
        /*0170*/ 	.word	0xffffffff


	//   ....[14]....
        /*0174*/ 	.word	0xffffffff


	//   ....[15]....
        /*0178*/ 	.word	0xffffffff


	//   ....[16]....
        /*017c*/ 	.word	0xffffffff


	//   ....[17]....
        /*0180*/ 	.word	0xffffffff


	//   ....[18]....
        /*0184*/ 	.word	0xffffffff


	//   ....[19]....
        /*0188*/ 	.word	0xffffffff


	//   ....[20]....
        /*018c*/ 	.word	0xffffffff


	//   ....[21]....
        /*0190*/ 	.word	0xffffffff


	//   ....[22]....
        /*0194*/ 	.word	0xffffffff


	//   ....[23]....
        /*0198*/ 	.word	0xffffffff


	//   ....[24]....
        /*019c*/ 	.word	0xffffffff


	//   ....[25]....
        /*01a0*/ 	.word	0xffffffff


	//   ....[26]....
        /*01a4*/ 	.word	0xffffffff


	//   ....[27]....
        /*01a8*/ 	.word	0xffffffff


	//   ....[28]....
        /*01ac*/ 	.word	0xffffffff


	//   ....[29]....
        /*01b0*/ 	.word	0xffffffff


	//   ....[30]....
        /*01b4*/ 	.word	0xffffffff


	//   ....[31]....
        /*01b8*/ 	.word	0xffffffff


	//   ....[32]....
        /*01bc*/ 	.word	0xffffffff


	//   ....[33]....
        /*01c0*/ 	.word	0xffffffff


	//   ....[34]....
        /*01c4*/ 	.word	0xffffffff


	//   ....[35]....
        /*01c8*/ 	.word	0xffffffff


	//   ....[36]....
        /*01cc*/ 	.word	0xffffffff


	//   ....[37]....
        /*01d0*/ 	.word	0xffffffff


	//   ....[38]....
        /*01d4*/ 	.word	0xffffffff


	//   ....[39]....
        /*01d8*/ 	.word	0xffffffff


	//   ....[40]....
        /*01dc*/ 	.word	0xffffffff


	//   ....[41]....
        /*01e0*/ 	.word	0xffffffff


	//   ....[42]....
        /*01e4*/ 	.word	0xffffffff


	//   ....[43]....
        /*01e8*/ 	.word	0xffffffff


	//   ....[44]....
        /*01ec*/ 	.word	0xffffffff


	//   ....[45]....
        /*01f0*/ 	.word	0xffffffff


	//   ....[46]....
        /*01f4*/ 	.word	0xffffffff


	//   ....[47]....
        /*01f8*/ 	.word	0xffffffff


	//   ....[48]....
        /*01fc*/ 	.word	0xffffffff


	//   ....[49]....
        /*0200*/ 	.word	0xffffffff


	//   ....[50]....
        /*0204*/ 	.word	0xffffffff


	//   ....[51]....
        /*0208*/ 	.word	0xffffffff


	//   ....[52]....
        /*020c*/ 	.word	0xffffffff


	//   ....[53]....
        /*0210*/ 	.word	0xffffffff


	//   ....[54]....
        /*0214*/ 	.word	0xffffffff


	//   ....[55]....
        /*0218*/ 	.word	0xffffffff


	//   ....[56]....
        /*021c*/ 	.word	0xffffffff


	//   ....[57]....
        /*0220*/ 	.word	0xffffffff


	//   ....[58]....
        /*0224*/ 	.word	0xffffffff


	//   ....[59]....
        /*0228*/ 	.word	0xffffffff


	//   ....[60]....
        /*022c*/ 	.word	0xffffffff


	//   ....[61]....
        /*0230*/ 	.word	0xffffffff


	//   ....[62]....
        /*0234*/ 	.word	0xffffffff


	//   ....[63]....
        /*0238*/ 	.word	0xffffffff


	//   ....[64]....
        /*023c*/ 	.word	0xffffffff


	//   ....[65]....
        /*0240*/ 	.word	0xffffffff


	//   ....[66]....
        /*0244*/ 	.word	0xffffffff


	//   ....[67]....
        /*0248*/ 	.word	0xffffffff


	//   ....[68]....
        /*024c*/ 	.word	0xffffffff


	//   ....[69]....
        /*0250*/ 	.word	0xffffffff


	//   ....[70]....
        /*0254*/ 	.word	0xffffffff


	//   ....[71]....
        /*0258*/ 	.word	0xffffffff


	//   ....[72]....
        /*025c*/ 	.word	0xffffffff


	//   ....[73]....
        /*0260*/ 	.word	0xffffffff


	//   ....[74]....
        /*0264*/ 	.word	0xffffffff


	//   ....[75]....
        /*0268*/ 	.word	0xffffffff


	//   ....[76]....
        /*026c*/ 	.word	0xffffffff


	//   ....[77]....
        /*0270*/ 	.word	0xffffffff


	//   ....[78]....
        /*0274*/ 	.word	0xffffffff


	//   ....[79]....
        /*0278*/ 	.word	0xffffffff


	//   ....[80]....
        /*027c*/ 	.word	0xffffffff


	//   ....[81]....
        /*0280*/ 	.word	0xffffffff


	//   ....[82]....
        /*0284*/ 	.word	0xffffffff


	//   ....[83]....
        /*0288*/ 	.word	0xffffffff


	//   ....[84]....
        /*028c*/ 	.word	0xffffffff


	//   ....[85]....
        /*0290*/ 	.word	0xffffffff


	//   ....[86]....
        /*0294*/ 	.word	0xffffffff


	//   ....[87]....
        /*0298*/ 	.word	0xffffffff


	//   ....[88]....
        /*029c*/ 	.word	0xffffffff


	//   ....[89]....
        /*02a0*/ 	.word	0xffffffff


	//   ....[90]....
        /*02a4*/ 	.word	0xffffffff


	//   ....[91]....
        /*02a8*/ 	.word	0xffffffff


	//   ....[92]....
        /*02ac*/ 	.word	0xffffffff


	//   ....[93]....
        /*02b0*/ 	.word	0xffffffff


	//   ....[94]....
        /*02b4*/ 	.word	0xffffffff


	//   ....[95]....
        /*02b8*/ 	.word	0xffffffff


	//   ....[96]....
        /*02bc*/ 	.word	0xffffffff


	//   ....[97]....
        /*02c0*/ 	.word	0xffffffff


	//   ....[98]....
        /*02c4*/ 	.word	0xffffffff


	//   ....[99]....
        /*02c8*/ 	.word	0xffffffff


	//   ....[100]....
        /*02cc*/ 	.word	0xffffffff


	//   ....[101]....
        /*02d0*/ 	.word	0xffffffff


	//   ....[102]....
        /*02d4*/ 	.word	0xffffffff


	//   ....[103]....
        /*02d8*/ 	.word	0xffffffff


	//   ....[104]....
        /*02dc*/ 	.word	0xffffffff


	//   ....[105]....
        /*02e0*/ 	.word	0xffffffff


	//   ....[106]....
        /*02e4*/ 	.word	0xffffffff


	//   ....[107]....
        /*02e8*/ 	.word	0xffffffff


	//   ....[108]....
        /*02ec*/ 	.word	0xffffffff


	//   ....[109]....
        /*02f0*/ 	.word	0xffffffff


	//   ....[110]....
        /*02f4*/ 	.word	0xffffffff


	//   ....[111]....
        /*02f8*/ 	.word	0xffffffff


	//   ....[112]....
        /*02fc*/ 	.word	0xffffffff


	//   ....[113]....
        /*0300*/ 	.word	0xffffffff


	//   ....[114]....
        /*0304*/ 	.word	0xffffffff


	//   ....[115]....
        /*0308*/ 	.word	0xffffffff


	//   ....[116]....
        /*030c*/ 	.word	0xffffffff


	//   ....[117]....
        /*0310*/ 	.word	0xffffffff


	//   ....[118]....
        /*0314*/ 	.word	0xffffffff


	//   ....[119]....
        /*0318*/ 	.word	0xffffffff


	//   ....[120]....
        /*031c*/ 	.word	0xffffffff


	//   ....[121]....
        /*0320*/ 	.word	0xffffffff


	//   ....[122]....
        /*0324*/ 	.word	0xffffffff


	//   ....[123]....
        /*0328*/ 	.word	0xffffffff


	//   ....[124]....
        /*032c*/ 	.word	0xffffffff


	//   ....[125]....
        /*0330*/ 	.word	0x0500000f


	//   ....[126]....
        /*0334*/ 	.word	0x0500000f


	//   ....[127]....
        /*0338*/ 	.word	0x0500000f


	//   ....[128]....
        /*033c*/ 	.word	0x0500000f


	//   ....[129]....
        /*0340*/ 	.word	0x0500000f


	//   ....[130]....
        /*0344*/ 	.word	0x0500000f


	//   ....[131]....
        /*0348*/ 	.word	0x0500000f


	//   ....[132]....
        /*034c*/ 	.word	0x0500000f


	//   ....[133]....
        /*0350*/ 	.word	0x0500000f


	//   ....[134]....
        /*0354*/ 	.word	0x0500000f


	//   ....[135]....
        /*0358*/ 	.word	0x0500000f


	//   ....[136]....
        /*035c*/ 	.word	0x0500000f


	//   ....[137]....
        /*0360*/ 	.word	0x0500000f


	//   ....[138]....
        /*0364*/ 	.word	0x0500000f


	//----- nvinfo : EIATTR_COOP_GROUP_INSTR_OFFSETS
	.align		4
.L_1413:
        /*0368*/ 	.byte	0x04, 0x28
        /*036a*/ 	.short	(.L_1415 - .L_1414)


	//   ....[0]....
.L_1414:
        /*036c*/ 	.word	0x00000060


	//   ....[1]....
        /*0370*/ 	.word	0x00000140


	//   ....[2]....
        /*0374*/ 	.word	0x00000190


	//   ....[3]....
        /*0378*/ 	.word	0x000003c0


	//   ....[4]....
        /*037c*/ 	.word	0x00000520


	//   ....[5]....
        /*0380*/ 	.word	0x00000640


	//   ....[6]....
        /*0384*/ 	.word	0x000007a0


	//   ....[7]....
        /*0388*/ 	.word	0x000019c0


	//   ....[8]....
        /*038c*/ 	.word	0x00002bf0


	//   ....[9]....
        /*0390*/ 	.word	0x00002d00


	//   ....[10]....
        /*0394*/ 	.word	0x00003310


	//   ....[11]....
        /*0398*/ 	.word	0x00003370


	//   ....[12]....
        /*039c*/ 	.word	0x00005130


	//   ....[13]....
        /*03a0*/ 	.word	0x00005140


	//   ....[14]....
        /*03a4*/ 	.word	0x00005170


	//   ....[15]....
        /*03a8*/ 	.word	0x00005180


	//   ....[16]....
        /*03ac*/ 	.word	0x00006b60


	//   ....[17]....
        /*03b0*/ 	.word	0x00006b70


	//   ....[18]....
        /*03b4*/ 	.word	0x00006c10


	//   ....[19]....
        /*03b8*/ 	.word	0x00006c20


	//   ....[20]....
        /*03bc*/ 	.word	0x00007610


	//   ....[21]....
        /*03c0*/ 	.word	0x00007630


	//   ....[22]....
        /*03c4*/ 	.word	0x00007650


	//   ....[23]....
        /*03c8*/ 	.word	0x00007660


	//   ....[24]....
        /*03cc*/ 	.word	0x00007670


	//   ....[25]....
        /*03d0*/ 	.word	0x00007680


	//   ....[26]....
        /*03d4*/ 	.word	0x00007690


	//   ....[27]....
        /*03d8*/ 	.word	0x000076a0


	//   ....[28]....
        /*03dc*/ 	.word	0x000076b0


	//   ....[29]....
        /*03e0*/ 	.word	0x000076c0


	//   ....[30]....
        /*03e4*/ 	.word	0x000076d0


	//   ....[31]....
        /*03e8*/ 	.word	0x000076e0


	//   ....[32]....
        /*03ec*/ 	.word	0x000076f0


	//   ....[33]....
        /*03f0*/ 	.word	0x00007700


	//   ....[34]....
        /*03f4*/ 	.word	0x00007710


	//   ....[35]....
        /*03f8*/ 	.word	0x00007720


	//   ....[36]....
        /*03fc*/ 	.word	0x00007730


	//   ....[37]....
        /*0400*/ 	.word	0x00007740


	//   ....[38]....
        /*0404*/ 	.word	0x00007750


	//   ....[39]....
        /*0408*/ 	.word	0x00007760


	//   ....[40]....
        /*040c*/ 	.word	0x00007770


	//   ....[41]....
        /*0410*/ 	.word	0x00007780


	//   ....[42]....
        /*0414*/ 	.word	0x00007790


	//   ....[43]....
        /*0418*/ 	.word	0x000077a0


	//   ....[44]....
        /*041c*/ 	.word	0x000077b0


	//   ....[45]....
        /*0420*/ 	.word	0x000077c0


	//   ....[46]....
        /*0424*/ 	.word	0x000077d0


	//   ....[47]....
        /*0428*/ 	.word	0x000077e0


	//   ....[48]....
        /*042c*/ 	.word	0x000077f0


	//   ....[49]....
        /*0430*/ 	.word	0x00007800


	//   ....[50]....
        /*0434*/ 	.word	0x00007810


	//   ....[51]....
        /*0438*/ 	.word	0x00007820


	//   ....[52]....
        /*043c*/ 	.word	0x00008060


	//   ....[53]....
        /*0440*/ 	.word	0x00008070


	//   ....[54]....
        /*0444*/ 	.word	0x00008080


	//   ....[55]....
        /*0448*/ 	.word	0x000080c0


	//   ....[56]....
        /*044c*/ 	.word	0x000086e0


	//   ....[57]....
        /*0450*/ 	.word	0x00008720


	//   ....[58]....
        /*0454*/ 	.word	0x00008740


	//   ....[59]....
        /*0458*/ 	.word	0x00008780


	//   ....[60]....
        /*045c*/ 	.word	0x000087a0


	//   ....[61]....
        /*0460*/ 	.word	0x000087b0


	//   ....[62]....
        /*0464*/ 	.word	0x000087d0


	//   ....[63]....
        /*0468*/ 	.word	0x000087f0


	//   ....[64]....
        /*046c*/ 	.word	0x00008c50


	//   ....[65]....
        /*0470*/ 	.word	0x00008c60


	//   ....[66]....
        /*0474*/ 	.word	0x00008ea0


	//   ....[67]....
        /*0478*/ 	.word	0x00008eb0


	//   ....[68]....
        /*047c*/ 	.word	0x000099f0


	//   ....[69]....
        /*0480*/ 	.word	0x00009a20


	//   ....[70]....
        /*0484*/ 	.word	0x00009a60


	//   ....[71]....
        /*0488*/ 	.word	0x00009a90


	//   ....[72]....
        /*048c*/ 	.word	0x00009aa0


	//   ....[73]....
        /*0490*/ 	.word	0x00009ab0


	//   ....[74]....
        /*0494*/ 	.word	0x00009ac0


	//   ....[75]....
        /*0498*/ 	.word	0x00009ae0


	//   ....[76]....
        /*049c*/ 	.word	0x00009c30


	//   ....[77]....
        /*04a0*/ 	.word	0x00009e40


	//   ....[78]....
        /*04a4*/ 	.word	0x00009e70


	//   ....[79]....
        /*04a8*/ 	.word	0x00009ea0


	//   ....[80]....
        /*04ac*/ 	.word	0x00009ed0


	//   ....[81]....
        /*04b0*/ 	.word	0x00009f00


	//   ....[82]....
        /*04b4*/ 	.word	0x00009f40


	//   ....[83]....
        /*04b8*/ 	.word	0x0000a0e0


	//   ....[84]....
        /*04bc*/ 	.word	0x0000a110


	//   ....[85]....
        /*04c0*/ 	.word	0x0000a140


	//   ....[86]....
        /*04c4*/ 	.word	0x0000a170


	//   ....[87]....
        /*04c8*/ 	.word	0x0000a1a0


	//   ....[88]....
        /*04cc*/ 	.word	0x0000a1d0


	//   ....[89]....
        /*04d0*/ 	.word	0x0000a260


	//   ....[90]....
        /*04d4*/ 	.word	0x0000a2b0


	//   ....[91]....
        /*04d8*/ 	.word	0x0000a2c0


	//   ....[92]....
        /*04dc*/ 	.word	0x0000a370


	//   ....[93]....
        /*04e0*/ 	.word	0x0000ba80


	//   ....[94]....
        /*04e4*/ 	.word	0x0000c690


	//   ....[95]....
        /*04e8*/ 	.word	0x0000c6c0


	//   ....[96]....
        /*04ec*/ 	.word	0x0000c730


	//   ....[97]....
        /*04f0*/ 	.word	0x0000c770


	//   ....[98]....
        /*04f4*/ 	.word	0x0000c7b0


	//   ....[99]....
        /*04f8*/ 	.word	0x0000c7e0


	//   ....[100]....
        /*04fc*/ 	.word	0x0000c7f0


	//   ....[101]....
        /*0500*/ 	.word	0x0000c800


	//   ....[102]....
        /*0504*/ 	.word	0x0000c810


	//   ....[103]....
        /*0508*/ 	.word	0x0000c830


	//   ....[104]....
        /*050c*/ 	.word	0x0000c880


	//   ....[105]....
        /*0510*/ 	.word	0x0000c8f0


	//   ....[106]....
        /*0514*/ 	.word	0x0000de70


	//   ....[107]....
        /*0518*/ 	.word	0x0000dea0


	//   ....[108]....
        /*051c*/ 	.word	0x0000ded0


	//   ....[109]....
        /*0520*/ 	.word	0x0000dee0


	//   ....[110]....
        /*0524*/ 	.word	0x0000df00


	//   ....[111]....
        /*0528*/ 	.word	0x0000df20


	//   ....[112]....
        /*052c*/ 	.word	0x0000df60


	//   ....[113]....
        /*0530*/ 	.word	0x0000df90


	//   ....[114]....
        /*0534*/ 	.word	0x0000e100


	//   ....[115]....
        /*0538*/ 	.word	0x0000e130


	//   ....[116]....
        /*053c*/ 	.word	0x0000e160


	//   ....[117]....
        /*0540*/ 	.word	0x0000e190


	//   ....[118]....
        /*0544*/ 	.word	0x0000e1c0


	//   ....[119]....
        /*0548*/ 	.word	0x0000e200


	//   ....[120]....
        /*054c*/ 	.word	0x0000e280


	//   ....[121]....
        /*0550*/ 	.word	0x0000e2d0


	//   ....[122]....
        /*0554*/ 	.word	0x0000e2e0


	//   ....[123]....
        /*0558*/ 	.word	0x0000e370


	//   ....[124]....
        /*055c*/ 	.word	0x0000e920


	//   ....[125]....
        /*0560*/ 	.word	0x0000ee00


	//   ....[126]....
        /*0564*/ 	.word	0x0000efc0


	//   ....[127]....
        /*0568*/ 	.word	0x0000f030


	//   ....[128]....
        /*056c*/ 	.word	0x0000f0b0


	//   ....[129]....
        /*0570*/ 	.word	0x0000f160


	//   ....[130]....
        /*0574*/ 	.word	0x0000f1e0


	//   ....[131]....
        /*0578*/ 	.word	0x0000f280


	//   ....[132]....
        /*057c*/ 	.word	0x0000f300


	//   ....[133]....
        /*0580*/ 	.word	0x0000f3b0


	//   ....[134]....
        /*0584*/ 	.word	0x0000f410


	//   ....[135]....
        /*0588*/ 	.word	0x0000f4c0


	//   ....[136]....
        /*058c*/ 	.word	0x0000f540


	//   ....[137]....
        /*0590*/ 	.word	0x0000f5e0


	//   ....[138]....
        /*0594*/ 	.word	0x0000f920


	//----- nvinfo : EIATTR_REG_RECONFIG
	.align		4
.L_1415:
        /*0598*/ 	.byte	0x01, 0x54
	.zero		2


	//----- nvinfo : EIATTR_SYSCALL_OFFSETS
	.align		4
        /*059c*/ 	.byte	0x04, 0x46
        /*059e*/ 	.short	(.L_1417 - .L_1416)


	//   ....[0]....
.L_1416:
        /*05a0*/ 	.word	0x00001b90


	//   ....[1]....
        /*05a4*/ 	.word	0x0000b520


	//   ....[2]....
        /*05a8*/ 	.word	0x0000b690


	//   ....[3]....
        /*05ac*/ 	.word	0x0000b7e0


	//   ....[4]....
        /*05b0*/ 	.word	0x0000b920


	//   ....[5]....
        /*05b4*/ 	.word	0x0000c210


	//----- nvinfo : EIATTR_MBARRIER_INSTR_OFFSETS
	.align		4
.L_1417:
        /*05b8*/ 	.byte	0x04, 0x39
        /*05ba*/ 	.short	(.L_1419 - .L_1418)


	//   ....[0]....
.L_1418:
        /*05bc*/ 	.word	0x00000270
        /*05c0*/ 	.word	0x000000ff
        /*05c4*/ 	.word	0x00013200
        /*05c8*/ 	.short	0x0100
        /*05ca*/ 	.byte	0x08
	.zero		1


	//   ....[1]....
        /*05cc*/ 	.word	0x00000280
        /*05d0*/ 	.word	0x000000ff
        /*05d4*/ 	.word	0x00013220
        /*05d8*/ 	.short	0x0100
        /*05da*/ 	.byte	0x08
	.zero		1


	//   ....[2]....
        /*05dc*/ 	.word	0x00000370
        /*05e0*/ 	.word	0x000000ff
        /*05e4*/ 	.word	0x00013230
        /*05e8*/ 	.short	0x0100
        /*05ea*/ 	.byte	0x08
	.zero		1


	//   ....[3]....
        /*05ec*/ 	.word	0x00000380
        /*05f0*/ 	.word	0x000000ff
        /*05f4*/ 	.word	0x00013240
        /*05f8*/ 	.short	0x0100
        /*05fa*/ 	.byte	0x08
	.zero		1


	//   ....[4]....
        /*05fc*/ 	.word	0x00000390
        /*0600*/ 	.word	0x000000ff
        /*0604*/ 	.word	0x00013238
        /*0608*/ 	.short	0x0100
        /*060a*/ 	.byte	0x08
	.zero		1


	//   ....[5]....
        /*060c*/ 	.word	0x000003a0
        /*0610*/ 	.word	0x000000ff
        /*0614*/ 	.word	0x00013248
        /*0618*/ 	.short	0x0100
        /*061a*/ 	.byte	0x08
	.zero		1


	//   ....[6]....
        /*061c*/ 	.word	0x000004d0
        /*0620*/ 	.word	0x000000ff
        /*0624*/ 	.word	0x00013250
        /*0628*/ 	.short	0x0100
        /*062a*/ 	.byte	0x08
	.zero		1


	//   ....[7]....
        /*062c*/ 	.word	0x000004e0
        /*0630*/ 	.word	0x000000ff
        /*0634*/ 	.word	0x00013260
        /*0638*/ 	.short	0x0100
        /*063a*/ 	.byte	0x08
	.zero		1


	//   ....[8]....
        /*063c*/ 	.word	0x000004f0
        /*0640*/ 	.word	0x000000ff
        /*0644*/ 	.word	0x00013258
        /*0648*/ 	.short	0x0100
        /*064a*/ 	.byte	0x08
	.zero		1


	//   ....[9]....
        /*064c*/ 	.word	0x00000500
        /*0650*/ 	.word	0x000000ff
        /*0654*/ 	.word	0x00013268
        /*0658*/ 	.short	0x0100
        /*065a*/ 	.byte	0x08
	.zero		1


	//   ....[10]....
        /*065c*/ 	.word	0x000005f0
        /*0660*/ 	.word	0x000000ff
        /*0664*/ 	.word	0x00013270
        /*0668*/ 	.short	0x0100
        /*066a*/ 	.byte	0x06
	.zero		1


	//   ....[11]....
        /*066c*/ 	.word	0x00000600
        /*0670*/ 	.word	0x000000ff
        /*0674*/ 	.word	0x00013280
        /*0678*/ 	.short	0x0100
        /*067a*/ 	.byte	0x06
	.zero		1


	//   ....[12]....
        /*067c*/ 	.word	0x00000610
        /*0680*/ 	.word	0x000000ff
        /*0684*/ 	.word	0x00013278
        /*0688*/ 	.short	0x0100
        /*068a*/ 	.byte	0x06
	.zero		1


	//   ....[13]....
        /*068c*/ 	.word	0x00000620
        /*0690*/ 	.word	0x000000ff
        /*0694*/ 	.word	0x00013288
        /*0698*/ 	.short	0x0100
        /*069a*/ 	.byte	0x06
	.zero		1


	//   ....[14]....
        /*069c*/ 	.word	0x00000750
        /*06a0*/ 	.word	0x000000ff
        /*06a4*/ 	.word	0x00013290
        /*06a8*/ 	.short	0x0100
        /*06aa*/ 	.byte	0x08
	.zero		1


	//   ....[15]....
        /*06ac*/ 	.word	0x00000760
        /*06b0*/ 	.word	0x000000ff
        /*06b4*/ 	.word	0x000132a0
        /*06b8*/ 	.short	0x0100
        /*06ba*/ 	.byte	0x08
	.zero		1


	//   ....[16]....
        /*06bc*/ 	.word	0x00000770
        /*06c0*/ 	.word	0x000000ff
        /*06c4*/ 	.word	0x00013298
        /*06c8*/ 	.short	0x0100
        /*06ca*/ 	.byte	0x08
	.zero		1


	//   ....[17]....
        /*06cc*/ 	.word	0x00000780
        /*06d0*/ 	.word	0x000000ff
        /*06d4*/ 	.word	0x000132a8
        /*06d8*/ 	.short	0x0100
        /*06da*/ 	.byte	0x08
	.zero		1


	//   ....[18]....
        /*06dc*/ 	.word	0x000008b0
        /*06e0*/ 	.word	0x000000ff
        /*06e4*/ 	.word	0x000132b0
        /*06e8*/ 	.short	0x0100
        /*06ea*/ 	.byte	0x08
	.zero		1


	//   ....[19]....
        /*06ec*/ 	.word	0x000008c0
        /*06f0*/ 	.word	0x000000ff
        /*06f4*/ 	.word	0x000132c0
        /*06f8*/ 	.short	0x0100
        /*06fa*/ 	.byte	0x08
	.zero		1


	//   ....[20]....
        /*06fc*/ 	.word	0x000008d0
        /*0700*/ 	.word	0x000000ff
        /*0704*/ 	.word	0x000132b8
        /*0708*/ 	.short	0x0100
        /*070a*/ 	.byte	0x08
	.zero		1


	//   ....[21]....
        /*070c*/ 	.word	0x000008e0
        /*0710*/ 	.word	0x000000ff
        /*0714*/ 	.word	0x000132c8
        /*0718*/ 	.short	0x0100
        /*071a*/ 	.byte	0x08
	.zero		1


	//   ....[22]....
        /*071c*/ 	.word	0x00001c40
        /*0720*/ 	.word	0x00000000
        /*0724*/ 	.word	0x00013200
        /*0728*/ 	.short	0x010a
        /*072a*/ 	.byte	0x3f
	.zero		1


	//   ....[23]....
        /*072c*/ 	.word	0x00001cd0
        /*0730*/ 	.word	0x00000007
        /*0734*/ 	.word	0x00013230
        /*0738*/ 	.short	0x010a
        /*073a*/ 	.byte	0x3f
	.zero		1


	//   ....[24]....
        /*073c*/ 	.word	0x00001d60
        /*0740*/ 	.word	0x00000007
        /*0744*/ 	.word	0x00013230
        /*0748*/ 	.short	0x010a
        /*074a*/ 	.byte	0x3f
	.zero		1


	//   ....[25]....
        /*074c*/ 	.word	0x000036e0
        /*0750*/ 	.word	0x0000002e
        /*0754*/ 	.word	0x00000000
        /*0758*/ 	.short	0x0101
        /*075a*/ 	.byte	0x3f
	.zero		1


	//   ....[26]....
        /*075c*/ 	.word	0x00004610
        /*0760*/ 	.word	0x0000000b
        /*0764*/ 	.word	0x00013230
        /*0768*/ 	.short	0x010a
        /*076a*/ 	.byte	0x3f
	.zero		1


	//   ....[27]....
        /*076c*/ 	.word	0x00004650
        /*0770*/ 	.word	0x0000000b
        /*0774*/ 	.word	0x00013230
        /*0778*/ 	.short	0x010a
        /*077a*/ 	.byte	0x3f
	.zero		1


	//   ....[28]....
        /*077c*/ 	.word	0x00004ab0
        /*0780*/ 	.word	0x000000ff
        /*0784*/ 	.word	0x00013250
        /*0788*/ 	.short	0x010a
        /*078a*/ 	.byte	0x09
	.zero		1


	//   ....[29]....
        /*078c*/ 	.word	0x00004af0
        /*0790*/ 	.word	0x000000ff
        /*0794*/ 	.word	0x00013250
        /*0798*/ 	.short	0x010a
        /*079a*/ 	.byte	0x09
	.zero		1


	//   ....[30]....
        /*079c*/ 	.word	0x000060b0
        /*07a0*/ 	.word	0x00000007
        /*07a4*/ 	.word	0x00000000
        /*07a8*/ 	.short	0x0101
        /*07aa*/ 	.byte	0x3f
	.zero		1


	//   ....[31]....
        /*07ac*/ 	.word	0x000063f0
        /*07b0*/ 	.word	0x000000ff
        /*07b4*/ 	.word	0x00000000
        /*07b8*/ 	.short	0x0101
        /*07ba*/ 	.byte	0x06
	.zero		1


	//   ....[32]....
        /*07bc*/ 	.word	0x00006830
        /*07c0*/ 	.word	0x00000014
        /*07c4*/ 	.word	0x00013250
        /*07c8*/ 	.short	0x010a
        /*07ca*/ 	.byte	0x3f
	.zero		1


	//   ....[33]....
        /*07cc*/ 	.word	0x00006870
        /*07d0*/ 	.word	0x00000014
        /*07d4*/ 	.word	0x00013250
        /*07d8*/ 	.short	0x010a
        /*07da*/ 	.byte	0x3f
	.zero		1


	//   ....[34]....
        /*07dc*/ 	.word	0x00006ec0
        /*07e0*/ 	.word	0x00000003
        /*07e4*/ 	.word	0x00000000
        /*07e8*/ 	.short	0x0101
        /*07ea*/ 	.byte	0x3f
	.zero		1


	//   ....[35]....
        /*07ec*/ 	.word	0x000085d0
        /*07f0*/ 	.word	0x00000000
        /*07f4*/ 	.word	0x00000000
        /*07f8*/ 	.short	0x0101
        /*07fa*/ 	.byte	0x3f
	.zero		1


	//   ....[36]....
        /*07fc*/ 	.word	0x00008c40
        /*0800*/ 	.word	0x00000006
        /*0804*/ 	.word	0x00000000
        /*0808*/ 	.short	0x0101
        /*080a*/ 	.byte	0x3f
	.zero		1


	//   ....[37]....
        /*080c*/ 	.word	0x0000bcd0
        /*0810*/ 	.word	0x00000002
        /*0814*/ 	.word	0x00013280
        /*0818*/ 	.short	0x010a
        /*081a*/ 	.byte	0x3f
	.zero		1


	//   ....[38]....
        /*081c*/ 	.word	0x0000be60
        /*0820*/ 	.word	0x00000002
        /*0824*/ 	.word	0x00013240
        /*0828*/ 	.short	0x010a
        /*082a*/ 	.byte	0x3f
	.zero		1


	//   ....[39]....
        /*082c*/ 	.word	0x0000c9b0
        /*0830*/ 	.word	0x00000010
        /*0834*/ 	.word	0x00013200
        /*0838*/ 	.short	0x0107
        /*083a*/ 	.byte	0x3f
	.zero		1


	//   ....[40]....
        /*083c*/ 	.word	0x0000cab0
        /*0840*/ 	.word	0x00000010
        /*0844*/ 	.word	0x00013200
        /*0848*/ 	.short	0x0101
        /*084a*/ 	.byte	0x3f
	.zero		1


	//   ....[41]....
        /*084c*/ 	.word	0x0000cad0
        /*0850*/ 	.word	0x00000010
        /*0854*/ 	.word	0x00013220
        /*0858*/ 	.short	0x010a
        /*085a*/ 	.byte	0x3f
	.zero		1


	//   ....[42]....
        /*085c*/ 	.word	0x0000cd90
        /*0860*/ 	.word	0x00000004
        /*0864*/ 	.word	0x00013280
        /*0868*/ 	.short	0x010a
        /*086a*/ 	.byte	0x3f
	.zero		1


	//   ....[43]....
        /*086c*/ 	.word	0x0000cfe0
        /*0870*/ 	.word	0x00000004
        /*0874*/ 	.word	0x00013240
        /*0878*/ 	.short	0x010a
        /*087a*/ 	.byte	0x3f
	.zero		1


	//   ....[44]....
        /*087c*/ 	.word	0x0000d2a0
        /*0880*/ 	.word	0x00000003
        /*0884*/ 	.word	0x00013270
        /*0888*/ 	.short	0x010a
        /*088a*/ 	.byte	0x3f
	.zero		1


	//   ....[45]....
        /*088c*/ 	.word	0x0000d320
        /*0890*/ 	.word	0x00000003
        /*0894*/ 	.word	0x00013260
        /*0898*/ 	.short	0x010a
        /*089a*/ 	.byte	0x3f
	.zero		1


	//   ....[46]....
        /*089c*/ 	.word	0x0000d600
        /*08a0*/ 	.word	0x00000003
        /*08a4*/ 	.word	0x00013250
        /*08a8*/ 	.short	0x0101
        /*08aa*/ 	.byte	0x3f
	.zero		1


	//   ....[47]....
        /*08ac*/ 	.word	0x0000d680
        /*08b0*/ 	.word	0x00000002
        /*08b4*/ 	.word	0x00000000
        /*08b8*/ 	.short	0x0101
        /*08ba*/ 	.byte	0x3f
	.zero		1


	//   ....[48]....
        /*08bc*/ 	.word	0x0000d870
        /*08c0*/ 	.word	0x00000002
        /*08c4*/ 	.word	0x00013270
        /*08c8*/ 	.short	0x010a
        /*08ca*/ 	.byte	0x3f
	.zero		1


	//   ....[49]....
        /*08cc*/ 	.word	0x0000d8f0
        /*08d0*/ 	.word	0x00000002
        /*08d4*/ 	.word	0x00013260
        /*08d8*/ 	.short	0x010a
        /*08da*/ 	.byte	0x3f
	.zero		1


	//   ....[50]....
        /*08dc*/ 	.word	0x0000dbc0
        /*08e0*/ 	.word	0x00000002
        /*08e4*/ 	.word	0x00013250
        /*08e8*/ 	.short	0x0101
        /*08ea*/ 	.byte	0x3f
	.zero		1


	//   ....[51]....
        /*08ec*/ 	.word	0x0000dc10
        /*08f0*/ 	.word	0x00000000
        /*08f4*/ 	.word	0x00000000
        /*08f8*/ 	.short	0x0101
        /*08fa*/ 	.byte	0x3f
	.zero		1


	//   ....[52]....
        /*08fc*/ 	.word	0x0000e8a0
        /*0900*/ 	.word	0x00000007
        /*0904*/ 	.word	0x00013220
        /*0908*/ 	.short	0x010a
        /*090a*/ 	.byte	0x3f
	.zero		1


	//   ....[53]....
        /*090c*/ 	.word	0x0000ea40
        /*0910*/ 	.word	0x00000005
        /*0914*/ 	.word	0x00000000
        /*0918*/ 	.short	0x010a
        /*091a*/ 	.byte	0x3f
	.zero		1


	//   ....[54]....
        /*091c*/ 	.word	0x0000eab0
        /*0920*/ 	.word	0x00000003
        /*0924*/ 	.word	0x00000000
        /*0928*/ 	.short	0x010a
        /*092a*/ 	.byte	0x3f
	.zero		1


	//   ....[55]....
        /*092c*/ 	.word	0x0000eb00
        /*0930*/ 	.word	0x00000003
        /*0934*/ 	.word	0x00013260
        /*0938*/ 	.short	0x010a
        /*093a*/ 	.byte	0x3f
	.zero		1


	//   ....[56]....
        /*093c*/ 	.word	0x0000eb50
        /*0940*/ 	.word	0x00000005
        /*0944*/ 	.word	0x00013260
        /*0948*/ 	.short	0x010a
        /*094a*/ 	.byte	0x3f
	.zero		1


	//   ....[57]....
        /*094c*/ 	.word	0x0000eb90
        /*0950*/ 	.word	0x00000003
        /*0954*/ 	.word	0x00013280
        /*0958*/ 	.short	0x010a
        /*095a*/ 	.byte	0x3f
	.zero		1


	//   ....[58]....
        /*095c*/ 	.word	0x0000ebb0
        /*0960*/ 	.word	0x00000005
        /*0964*/ 	.word	0x00013280
        /*0968*/ 	.short	0x010a
        /*096a*/ 	.byte	0x3f
	.zero		1


	//   ....[59]....
        /*096c*/ 	.word	0x0000ec10
        /*0970*/ 	.word	0x00000000
        /*0974*/ 	.word	0x00013200
        /*0978*/ 	.short	0x010a
        /*097a*/ 	.byte	0x3f
	.zero		1


	//   ....[60]....
        /*097c*/ 	.word	0x0000ec60
        /*0980*/ 	.word	0x00000007
        /*0984*/ 	.word	0x00013230
        /*0988*/ 	.short	0x010a
        /*098a*/ 	.byte	0x3f
	.zero		1


	//   ....[61]....
        /*098c*/ 	.word	0x0000ecb0
        /*0990*/ 	.word	0x0000000b
        /*0994*/ 	.word	0x00013230
        /*0998*/ 	.short	0x010a
        /*099a*/ 	.byte	0x3f
	.zero		1


	//   ....[62]....
        /*099c*/ 	.word	0x0000ed10
        /*09a0*/ 	.word	0x00000006
        /*09a4*/ 	.word	0x00013250
        /*09a8*/ 	.short	0x010a
        /*09aa*/ 	.byte	0x3f
	.zero		1


	//   ....[63]....
        /*09ac*/ 	.word	0x0000ed60
        /*09b0*/ 	.word	0x00000014
        /*09b4*/ 	.word	0x00013250
        /*09b8*/ 	.short	0x010a
        /*09ba*/ 	.byte	0x3f
	.zero		1


	//   ....[64]....
        /*09bc*/ 	.word	0x0000eeb0
        /*09c0*/ 	.word	0x00000002
        /*09c4*/ 	.word	0x00013280
        /*09c8*/ 	.short	0x010a
        /*09ca*/ 	.byte	0x3f
	.zero		1


	//   ....[65]....
        /*09cc*/ 	.word	0x0000ef00
        /*09d0*/ 	.word	0x00000002
        /*09d4*/ 	.word	0x00013240
        /*09d8*/ 	.short	0x010a
        /*09da*/ 	.byte	0x3f
	.zero		1


	//   ....[66]....
        /*09dc*/ 	.word	0x0000f610
        /*09e0*/ 	.word	0x00000010
        /*09e4*/ 	.word	0x00013220
        /*09e8*/ 	.short	0x010a
        /*09ea*/ 	.byte	0x3f
	.zero		1


	//   ....[67]....
        /*09ec*/ 	.word	0x0000f660
        /*09f0*/ 	.word	0x00000004
        /*09f4*/ 	.word	0x00013280
        /*09f8*/ 	.short	0x010a
        /*09fa*/ 	.byte	0x3f
	.zero		1


	//   ....[68]....
        /*09fc*/ 	.word	0x0000f6b0
        /*0a00*/ 	.word	0x00000004
        /*0a04*/ 	.word	0x00013240
        /*0a08*/ 	.short	0x010a
        /*0a0a*/ 	.byte	0x3f
	.zero		1


	//   ....[69]....
        /*0a0c*/ 	.word	0x0000f700
        /*0a10*/ 	.word	0x00000003
        /*0a14*/ 	.word	0x00013270
        /*0a18*/ 	.short	0x010a
        /*0a1a*/ 	.byte	0x3f
	.zero		1


	//   ....[70]....
        /*0a1c*/ 	.word	0x0000f750
        /*0a20*/ 	.word	0x00000003
        /*0a24*/ 	.word	0x00013260
        /*0a28*/ 	.short	0x010a
        /*0a2a*/ 	.byte	0x3f
	.zero		1


	//   ....[71]....
        /*0a2c*/ 	.word	0x0000f7a0
        /*0a30*/ 	.word	0x00000002
        /*0a34*/ 	.word	0x00013270
        /*0a38*/ 	.short	0x010a
        /*0a3a*/ 	.byte	0x3f
	.zero		1


	//   ....[72]....
        /*0a3c*/ 	.word	0x0000f7f0
        /*0a40*/ 	.word	0x00000002
        /*0a44*/ 	.word	0x00013260
        /*0a48*/ 	.short	0x010a
        /*0a4a*/ 	.byte	0x3f
	.zero		1


	//   ....[73]....
        /*0a4c*/ 	.word	0x0000f840
        /*0a50*/ 	.word	0x00000007
        /*0a54*/ 	.word	0x00013220
        /*0a58*/ 	.short	0x010a
        /*0a5a*/ 	.byte	0x3f
	.zero		1


	//   ....[74]....
        /*0a5c*/ 	.word	0x0000f9e0
        /*0a60*/ 	.word	0x00000005
        /*0a64*/ 	.word	0x00000000
        /*0a68*/ 	.short	0x010a
        /*0a6a*/ 	.byte	0x3f
	.zero		1


	//   ....[75]....
        /*0a6c*/ 	.word	0x0000fa30
        /*0a70*/ 	.word	0x00000003
        /*0a74*/ 	.word	0x00000000
        /*0a78*/ 	.short	0x010a
        /*0a7a*/ 	.byte	0x3f
	.zero		1


	//   ....[76]....
        /*0a7c*/ 	.word	0x0000fa80
        /*0a80*/ 	.word	0x00000003
        /*0a84*/ 	.word	0x00013260
        /*0a88*/ 	.short	0x010a
        /*0a8a*/ 	.byte	0x3f
	.zero		1


	//   ....[77]....
        /*0a8c*/ 	.word	0x0000fad0
        /*0a90*/ 	.word	0x00000005
        /*0a94*/ 	.word	0x00013260
        /*0a98*/ 	.short	0x010a
        /*0a9a*/ 	.byte	0x3f
	.zero		1


	//   ....[78]....
        /*0a9c*/ 	.word	0x0000fb20
        /*0aa0*/ 	.word	0x00000003
        /*0aa4*/ 	.word	0x00013280
        /*0aa8*/ 	.short	0x010a
        /*0aaa*/ 	.byte	0x3f
	.zero		1


	//----- nvinfo : EIATTR_NUM_MBARRIERS
	.align		4
.L_1419:
        /*0aac*/ 	.byte	0x03, 0x38
        /*0aae*/ 	.short	0x0016


	//----- nvinfo : EIATTR_EXIT_INSTR_OFFSETS
	.align		4
        /*0ab0*/ 	.byte	0x04, 0x1c
        /*0ab2*/ 	.short	(.L_1421 - .L_1420)


	//   ....[0]....
.L_1420:
        /*0ab4*/ 	.word	0x00000a40


	//   ....[1]....
        /*0ab8*/ 	.word	0x00009be0


	//   ....[2]....
        /*0abc*/ 	.word	0x0000ec00


	//----- nvinfo : EIATTR_MAX_THREADS
	.align		4
.L_1421:
        /*0ac0*/ 	.byte	0x04, 0x05
        /*0ac2*/ 	.short	(.L_1423 - .L_1422)
.L_1422:
        /*0ac4*/ 	.word	0x00000200
        /*0ac8*/ 	.word	0x00000001
        /*0acc*/ 	.word	0x00000001


	//----- nvinfo : EIATTR_CRS_STACK_SIZE
	.align		4
.L_1423:
        /*0ad0*/ 	.byte	0x04, 0x1e
        /*0ad2*/ 	.short	(.L_1425 - .L_1424)
.L_1424:
        /*0ad4*/ 	.word	0x00000000


	//----- nvinfo : EIATTR_CBANK_PARAM_SIZE
	.align		4
.L_1425:
        /*0ad8*/ 	.byte	0x03, 0x19
        /*0ada*/ 	.short	0x0af0


	//----- nvinfo : EIATTR_PARAM_CBANK
	.align		4
        /*0adc*/ 	.byte	0x04, 0x0a
        /*0ade*/ 	.short	(.L_1427 - .L_1426)
	.align		4
.L_1426:
        /*0ae0*/ 	.word	index@(.nv.constant0._ZN7cutlass13device_kernelIN5flash11enable_sm90INS1_16FlashAttnFwdSm90INS1_25CollectiveMainloopFwdSm90ILi2EN4cute5tupleIJNS5_1CILi1EEES8_S8_EEENS6_IJNS7_ILi192EEENS7_ILi160EEENS7_ILi64EEEEEELi64ENS_12float_e4m3_tEfNS_4arch4Sm90ELb0ELb0ELb0ELb1ELb0ELb0ELb0ELb1ELb1ELb1ELb1ELb0EEENS1_21CollectiveEpilogueFwdINS6_IJSA_SC_SB_EEES9_NS_10bfloat16_tESG_Li384ELb1ELb1ELb1ELb1EEENS1_36VarlenDynamicPersistentTileSchedulerILi192ELi160ELi384ELi128ELb1ELb1ELb1ELb0ELb1ELb1EEEEEEEEEvNT_6ParamsE)
        /*0ae4*/ 	.short	0x0210
        /*0ae6*/ 	.short	0x0af0


	//----- nvinfo : EIATTR_SW_WAR
	.align		4
.L_1427:
        /*0ae8*/ 	.byte	0x04, 0x36
        /*0aea*/ 	.short	(.L_1429 - .L_1428)
.L_1428:
        /*0aec*/ 	.word	0x00000008
.L_1429:


//--------------------- .nv.info._ZN7cutlass13device_kernelIN5flash11enable_sm90INS1_16FlashAttnFwdSm90INS1_25CollectiveMainloopFwdSm90ILi2EN4cute5tupleIJNS5_1CILi1EEES8_S8_EEENS6_IJNS7_ILi192EEENS7_ILi160EEENS7_ILi64EEEEEELi64ENS_12float_e4m3_tEfNS_4arch4Sm90ELb0ELb0ELb0ELb1ELb0ELb1ELb0ELb1ELb1ELb1ELb1ELb0EEENS1_21CollectiveEpilogueFwdINS6_IJSA_SC_SB_EEES9_NS_10bfloat16_tESG_Li384ELb1ELb1ELb1ELb1EEENS1_36VarlenDynamicPersistentTileSchedulerILi192ELi160ELi384ELi128ELb1ELb1ELb1ELb0ELb1ELb1EEEEEEEEEvNT_6ParamsE --------------------------
	.section	.nv.info._ZN7cutlass13device_kernelIN5flash11enable_sm90INS1_16FlashAttnFwdSm90INS1_25CollectiveMainloopFwdSm90ILi2EN4cute5tupleIJNS5_1CILi1EEES8_S8_EEENS6_IJNS7_ILi192EEENS7_ILi160EEENS7_ILi64EEEEEELi64ENS_12float_e4m3_tEfNS_4arch4Sm90ELb0ELb0ELb0ELb1ELb0ELb1ELb0ELb1ELb1ELb1ELb1ELb0EEENS1_21CollectiveEpilogueFwdINS6_IJSA_SC_SB_EEES9_NS_10bfloat16_tESG_Li384ELb1ELb1ELb1ELb1EEENS1_36VarlenDynamicPersistentTileSchedulerILi192ELi160ELi384ELi128ELb1ELb1ELb1ELb0ELb1ELb1EEEEEEEEEvNT_6ParamsE,"",@"SHT_CUDA_INFO"
	.sectionflags	@""
	.align	4


	//----- nvinfo : EIATTR_CUDA_API_VERSION
	.align		4
        /*0000*/ 	.byte	0x04, 0x37
        /*0002*/ 	.short	(.L_1431 - .L_1430)
.L_1430:
        /*0004*/ 	.word	0x00000082


	//----- nvinfo : EIATTR_KPARAM_INFO
	.align		4
.L_1431:
        /*0008*/ 	.byte	0x04, 0x17
        /*000a*/ 	.short	(.L_1433 - .L_1432)
.L_1432:
        /*000c*/ 	.word	0x00000000
        /*0010*/ 	.short	0x0000
        /*0012*/ 	.short	0x0070
        /*0014*/ 	.byte	0x00, 0xf0, 0x01, 0x2a


	//----- nvinfo : EIATTR_SPARSE_MMA_MASK
	.align		4
.L_1433:
        /*0018*/ 	.byte	0x03, 0x50
        /*001a*/ 	.short	0x0000


	//----- nvinfo : EIATTR_MAXREG_COUNT
	.align		4
        /*001c*/ 	.byte	0x03, 0x1b
        /*001e*/ 	.short	0x0080


	//----- nvinfo : EIATTR_NUM_BARRIERS
	.align		4
        /*0020*/ 	.byte	0x02, 0x4c
        /*0022*/ 	.byte	0x10
	.zero		1


	//----- nvinfo : EIATTR_EXTERNS
	.align		4
        /*0024*/ 	.byte	0x04, 0x0f
        /*0026*/ 	.short	(.L_1435 - .L_1434)


	//   ....[0]....
	.align		4
.L_1434:
        /*0028*/ 	.word	index@(__assertfail)


	//----- nvinfo : EIATTR_ANNOTATIONS
	.align		4
.L_1435:
        /*002c*/ 	.byte	0x04, 0x55
        /*002e*/ 	.short	(.L_1437 - .L_1436)


	//   ....[0]....
.L_1436:
        /* <DEDUP_REMOVED lines=105> */


	//----- nvinfo : EIATTR_MERCURY_ISA_VERSION
	.align		4
.L_1437:
        /*06b0*/ 	.byte	0x03, 0x5f
        /*06b2*/ 	.short	0x0101


	//----- nvinfo : EIATTR_UNUSED_LOAD_BYTE_OFFSET
	.align		4
        /*06b4*/ 	.byte	0x04, 0x44
        /*06b6*/ 	.short	(.L_1439 - .L_1438)


	//   ....[0]....
.L_1438:
        /*06b8*/ 	.word	0x00000a90
        /*06bc*/ 	.word	0x0000fff0


	//   ....[1]....
        /*06c0*/ 	.word	0x0000dc60
        /*06c4*/ 	.word	0x0000fff0


	//----- nvinfo : EIATTR_INT_WARP_WIDE_INSTR_OFFSETS
	.align		4
.L_1439:
        /*06c8*/ 	.byte	0x04, 0x31
        /*06ca*/ 	.short	(.L_1441 - .L_1440)


	//   ....[0]....
.L_1440:
        /*06cc*/ 	.word	0x00000180


	//   ....[1]....
        /*06d0*/ 	.word	0x00000220


	//   ....[2]....
        /*06d4*/ 	.word	0x00000290


	//   ....[3]....
        /*06d8*/ 	.word	0x00012db0


	//   ....[4]....
        /*06dc*/ 	.word	0x00012e40


	//   ....[5]....
        /*06e0*/ 	.word	0x00015430


	//   ....[6]....
        /*06e4*/ 	.word	0x000154c0


	//----- nvinfo : EIATTR_COOP_GROUP_MASK_REGIDS
	.align		4
.L_1441:
        /*06e8*/ 	.byte	0x04, 0x29
        /*06ea*/ 	.short	(.L_1443 - .L_1442)


	//   ....[0]....
.L_1442:
        /*06ec*/ 	.word	0xffffffff


	//   ....[1]....
        /*06f0*/ 	.word	0xffffffff


	//   ....[2]....
        /*06f4*/ 	.word	0xffffffff


	//   ....[3]....
        /*06f8*/ 	.word	0xffffffff


	//   ....[4]....
        /*06fc*/ 	.word	0xffffffff


	//   ....[5]....
        /*0700*/ 	.word	0xffffffff


	//   ....[6]....
        /*0704*/ 	.word	0xffffffff


	//   ....[7]....
        /*0708*/ 	.word	0xffffffff


	//   ....[8]....
        /*070c*/ 	.word	0xffffffff


	//   ....[9]....
        /*0710*/ 	.word	0xffffffff


	//   ....[10]....
        /*0714*/ 	.word	0xffffffff


	//   ....[11]....
        /*0718*/ 	.word	0xffffffff


	//   ....[12]....
        /*071c*/ 	.word	0xffffffff


	//   ....[13]....
        /*0720*/ 	.word	0xffffffff


	//   ....[14]....
        /*0724*/ 	.word	0xffffffff


	//   ....[15]....
        /*0728*/ 	.word	0xffffffff


	//   ....[16]....
        /*072c*/ 	.word	0xffffffff


	//   ....[17]....
        /*0730*/ 	.word	0xffffffff


	//   ....[18]....
        /*0734*/ 	.word	0xffffffff


	//   ....[19]....
        /*0738*/ 	.word	0xffffffff


	//   ....[20]....
        /*073c*/ 	.word	0xffffffff


	//   ....[21]....
        /*0740*/ 	.word	0xffffffff


	//   ....[22]....
        /*0744*/ 	.word	0xffffffff


	//   ....[23]....
        /*0748*/ 	.word	0xffffffff


	//   ....[24]....
        /*074c*/ 	.word	0xffffffff


	//   ....[25]....
        /*0750*/ 	.word	0xffffffff


	//   ....[26]....
        /*0754*/ 	.word	0xffffffff


	//   ....[27]....
        /*0758*/ 	.word	0xffffffff


	//   ....[28]....
        /*075c*/ 	.word	0xffffffff


	//   ....[29]....
        /*0760*/ 	.word	0xffffffff


	//   ....[30]....
        /*0764*/ 	.word	0xffffffff


	//   ....[31]....
        /*0768*/ 	.word	0xffffffff


	//   ....[32]....
        /*076c*/ 	.word	0xffffffff


	//   ....[33]....
        /*0770*/ 	.word	0xffffffff


	//   ....[34]....
        /*0774*/ 	.word	0xffffffff


	//   ....[35]....
        /*0778*/ 	.word	0xffffffff


	//   ....[36]....
        /*077c*/ 	.word	0xffffffff


	//   ....[37]....
        /*0780*/ 	.word	0xffffffff


	//   ....[38]....
        /*0784*/ 	.word	0xffffffff


	//   ....[39]....
        /*0788*/ 	.word	0xffffffff


	//   ....[40]....
        /*078c*/ 	.word	0xffffffff


	//   ....[41]....
        /*0790*/ 	.word	0xffffffff


	//   ....[42]....
        /*0794*/ 	.word	0xffffffff


	//   ....[43]....
        /*0798*/ 	.word	0xffffffff


	//   ....[44]....
        /*079c*/ 	.word	0xffffffff


	//   ....[45]....
        /*07a0*/ 	.word	0xffffffff


	//   ....[46]....
        /*07a4*/ 	.word	0xffffffff


	//   ....[47]....
        /*07a8*/ 	.word	0xffffffff


	//   ....[48]....
        /*07ac*/ 	.word	0xffffffff


	//   ....[49]....
        /*07b0*/ 	.word	0xffffffff


	//   ....[50]....
        /*07b4*/ 	.word	0xffffffff


	//   ....[51]....
        /*07b8*/ 	.word	0xffffffff


	//   ....[52]....
        /*07bc*/ 	.word	0xffffffff


	//   ....[53]....
        /*07c0*/ 	.word	0xffffffff


	//   ....[54]....
        /*07c4*/ 	.word	0xffffffff


	//   ....[55]....
        /*07c8*/ 	.word	0xffffffff


	//   ....[56]....
        /*07cc*/ 	.word	0xffffffff


	//   ....[57]....
        /*07d0*/ 	.word	0xffffffff


	//   ....[58]....
        /*07d4*/ 	.word	0xffffffff


	//   ....[59]....
        /*07d8*/ 	.word	0xffffffff


	//   ....[60]....
        /*07dc*/ 	.word	0xffffffff


	//   ....[61]....
        /*07e0*/ 	.word	0xffffffff


	//   ....[62]....
        /*07e4*/ 	.word	0xffffffff


	//   ....[63]....
        /*07e8*/ 	.word	0xffffffff


	//   ....[64]....
        /*07ec*/ 	.word	0xffffffff


	//   ....[65]....
        /*07f0*/ 	.word	0xffffffff


	//   ....[66]....
        /*07f4*/ 	.word	0xffffffff


	//   ....[67]....
        /*07f8*/ 	.word	0xffffffff


	//   ....[68]....
        /*07fc*/ 	.word	0xffffffff


	//   ....[69]....
        /*0800*/ 	.word	0xffffffff


	//   ....[70]....
        /*0804*/ 	.word	0xffffffff


	//   ....[71]....
        /*0808*/ 	.word	0xffffffff


	//   ....[72]....
        /*080c*/ 	.word	0xffffffff


	//   ....[73]....
        /*0810*/ 	.word	0xffffffff


	//   ....[74]....
        /*0814*/ 	.word	0xffffffff


	//   ....[75]....
        /*0818*/ 	.word	0xffffffff


	//   ....[76]....
        /*081c*/ 	.word	0xffffffff


	//   ....[77]....
        /*0820*/ 	.word	0xffffffff


	//   ....[78]....
        /*0824*/ 	.word	0xffffffff


	//   ....[79]....
        /*0828*/ 	.word	0xffffffff


	//   ....[80]....
        /*082c*/ 	.word	0xffffffff


	//   ....[81]....
        /*0830*/ 	.word	0xffffffff


	//   ....[82]....
        /*0834*/ 	.word	0xffffffff


	//   ....[83]....
        /*0838*/ 	.word	0xffffffff


	//   ....[84]....
        /*083c*/ 	.word	0xffffffff


	//   ....[85]....
        /*0840*/ 	.word	0xffffffff


	//   ....[86]....
        /*0844*/ 	.word	0xffffffff


	//   ....[87]....
        /*0848*/ 	.word	0xffffffff


	//   ....[88]....
        /*084c*/ 	.word	0xffffffff


	//   ....[89]....
        /*0850*/ 	.word	0xffffffff


	//   ....[90]....
        /*0854*/ 	.word	0xffffffff


	//   ....[91]....
        /*0858*/ 	.word	0xffffffff


	//   ....[92]....
        /*085c*/ 	.word	0xffffffff


	//   ....[93]....
        /*0860*/ 	.word	0xffffffff


	//   ....[94]....
        /*0864*/ 	.word	0xffffffff


	//   ....[95]....
        /*0868*/ 	.word	0xffffffff


	//   ....[96]....
        /*086c*/ 	.word	0xffffffff


	//   ....[97]....
        /*0870*/ 	.word	0xffffffff


	//   ....[98]....
        /*0874*/ 	.word	0xffffffff


	//   ....[99]....
        /*0878*/ 	.word	0xffffffff


	//   ....[100]....
        /*087c*/ 	.word	0xffffffff


	//   ....[101]....
        /*0880*/ 	.word	0xffffffff


	//   ....[102]....
        /*0884*/ 	.word	0xffffffff


	//   ....[103]....
        /*0888*/ 	.word	0xffffffff


	//   ....[104]....
        /*088c*/ 	.word	0xffffffff


	//   ....[105]....
        /*0890*/ 	.word	0xffffffff


	//   ....[106]....
        /*0894*/ 	.word	0xffffffff


	//   ....[107]....
        /*0898*/ 	.word	0xffffffff


	//   ....[108]....
        /*089c*/ 	.word	0xffffffff


	//   ....[109]....
        /*08a0*/ 	.word	0xffffffff


	//   ....[110]....
        /*08a4*/ 	.word	0xffffffff


	//   ....[111]....
        /*08a8*/ 	.word	0xffffffff


	//   ....[112]....
        /*08ac*/ 	.word	0xffffffff


	//   ....[113]....
        /*08b0*/ 	.word	0xffffffff


	//   ....[114]....
        /*08b4*/ 	.word	0xffffffff


	//   ....[115]....
        /*08b8*/ 	.word	0xffffffff


	//   ....[116]....
        /*08bc*/ 	.word	0xffffffff


	//   ....[117]....
        /*08c0*/ 	.word	0xffffffff


	//   ....[118]....
        /*08c4*/ 	.word	0xffffffff


	//   ....[119]....
        /*08c8*/ 	.word	0xffffffff


	//   ....[120]....
        /*08cc*/ 	.word	0xffffffff


	//   ....[121]....
        /*08d0*/ 	.word	0xffffffff


	//   ....[122]....
        /*08d4*/ 	.word	0xffffffff


	//   ....[123]....
        /*08d8*/ 	.word	0xffffffff


	//   ....[124]....
        /*08dc*/ 	.word	0xffffffff


	//   ....[125]....
        /*08e0*/ 	.word	0xffffffff


	//   ....[126]....
        /*08e4*/ 	.word	0xffffffff


	//   ....[127]....
        /*08e8*/ 	.word	0xffffffff


	//   ....[128]....
        /*08ec*/ 	.word	0xffffffff


	//   ....[129]....
        /*08f0*/ 	.word	0xffffffff


	//   ....[130]....
        /*08f4*/ 	.word	0xffffffff


	//   ....[131]....
        /*08f8*/ 	.word	0xffffffff


	//   ....[132]....
        /*08fc*/ 	.word	0xffffffff


	//   ....[133]....
        /*0900*/ 	.word	0xffffffff


	//   ....[134]....
        /*0904*/ 	.word	0x0500000f


	//   ....[135]....
        /*0908*/ 	.word	0x0500000f


	//   ....[136]....
        /*090c*/ 	.word	0x0500000f


	//   ....[137]....
        /*0910*/ 	.word	0x0500000f


	//   ....[138]....
        /*0914*/ 	.word	0x0500000f


	//   ....[139]....
        /*0918*/ 	.word	0x0500000f


	//   ....[140]....
        /*091c*/ 	.word	0x0500000f


	//   ....[141]....
        /*0920*/ 	.word	0x0500000f


	//   ....[142]....
        /*0924*/ 	.word	0x0500000f


	//   ....[143]....
        /*0928*/ 	.word	0x0500000f


	//   ....[144]....
        /*092c*/ 	.word	0x0500000f


	//   ....[145]....
        /*0930*/ 	.word	0x0500000f


	//   ....[146]....
        /*0934*/ 	.word	0x0500000f


	//   ....[147]....
        /*0938*/ 	.word	0x0500000f


	//   ....[148]....
        /*093c*/ 	.word	0x0500000f


	//   ....[149]....
        /*0940*/ 	.word	0x0500000f


	//   ....[150]....
        /*0944*/ 	.word	0x0500000f


	//   ....[151]....
        /*0948*/ 	.word	0x0500000f


	//   ....[152]....
        /*094c*/ 	.word	0x0500000f


	//   ....[153]....
        /*0950*/ 	.word	0x0500000f


	//   ....[154]....
        /*0954*/ 	.word	0x0500000f


	//   ....[155]....
        /*0958*/ 	.word	0x0500000f


	//   ....[156]....
        /*095c*/ 	.word	0x0500000f


	//   ....[157]....
        /*0960*/ 	.word	0x0500000f


	//   ....[158]....
        /*0964*/ 	.word	0x0500000f


	//   ....[159]....
        /*0968*/ 	.word	0x0500000f


	//   ....[160]....
        /*096c*/ 	.word	0x0500000f


	//   ....[161]....
        /*0970*/ 	.word	0x0500000f


	//   ....[162]....
        /*0974*/ 	.word	0x0500000f


	//   ....[163]....
        /*0978*/ 	.word	0x0500000f


	//   ....[164]....
        /*097c*/ 	.word	0x0500000f


	//   ....[165]....
        /*0980*/ 	.word	0x0500000f


	//   ....[166]....
        /*0984*/ 	.word	0x0500000f


	//   ....[167]....
        /*0988*/ 	.word	0x0500000f


	//   ....[168]....
        /*098c*/ 	.word	0x0500000f


	//   ....[169]....
        /*0990*/ 	.word	0x0500000f


	//   ....[170]....
        /*0994*/ 	.word	0x0500000f


	//   ....[171]....
        /*0998*/ 	.word	0x0500000f


	//   ....[172]....
        /*099c*/ 	.word	0x0500000f


	//   ....[173]....
        /*09a0*/ 	.word	0x0500000f


	//   ....[174]....
        /*09a4*/ 	.word	0x0500000f


	//----- nvinfo : EIATTR_COOP_GROUP_INSTR_OFFSETS
	.align		4
.L_1443:
        /*09a8*/ 	.byte	0x04, 0x28
        /*09aa*/ 	.short	(.L_1445 - .L_1444)


	//   ....[0]....
.L_1444:
        /*09ac*/ 	.word	0x00000060


	//   ....[1]....
        /*09b0*/ 	.word	0x00000190


	//   ....[2]....
        /*09b4*/ 	.word	0x00000240


	//   ....[3]....
        /*09b8*/ 	.word	0x00000400


	//   ....[4]....
        /*09bc*/ 	.word	0x00000560


	//   ....[5]....
        /*09c0*/ 	.word	0x00000680


	//   ....[6]....
        /*09c4*/ 	.word	0x000007e0


	//   ....[7]....
        /*09c8*/ 	.word	0x000056d0


	//   ....[8]....
        /*09cc*/ 	.word	0x00005c10


	//   ....[9]....
        /*09d0*/ 	.word	0x00005c20


	//   ....[10]....
        /*09d4*/ 	.word	0x00005c30


	//   ....[11]....
        /*09d8*/ 	.word	0x00005c40


	//   ....[12]....
        /*09dc*/ 	.word	0x00006f40


	//   ....[13]....
        /*09e0*/ 	.word	0x00006f50


	//   ....[14]....
        /*09e4*/ 	.word	0x00006f60


	//   ....[15]....
        /*09e8*/ 	.word	0x00006f70


	//   ....[16]....
        /*09ec*/ 	.word	0x00009340


	//   ....[17]....
        /*09f0*/ 	.word	0x00009440


	//   ....[18]....
        /*09f4*/ 	.word	0x00009ab0


	//   ....[19]....
        /*09f8*/ 	.word	0x00009b00


	//   ....[20]....
        /*09fc*/ 	.word	0x0000bb70


	//   ....[21]....
        /*0a00*/ 	.word	0x0000bba0


	//   ....[22]....
        /*0a04*/ 	.word	0x0000bbf0


	//   ....[23]....
        /*0a08*/ 	.word	0x0000bc00


	//   ....[24]....
        /*0a0c*/ 	.word	0x0000d5c0


	//   ....[25]....
        /*0a10*/ 	.word	0x0000d5d0


	//   ....[26]....
        /*0a14*/ 	.word	0x0000d670


	//   ....[27]....
        /*0a18*/ 	.word	0x0000d680


	//   ....[28]....
        /*0a1c*/ 	.word	0x0000e180


	//   ....[29]....
        /*0a20*/ 	.word	0x0000e1b0


	//   ....[30]....
        /*0a24*/ 	.word	0x0000e1e0


	//   ....[31]....
        /*0a28*/ 	.word	0x0000e1f0


	//   ....[32]....
        /*0a2c*/ 	.word	0x0000e200


	//   ....[33]....
        /*0a30*/ 	.word	0x0000e210


	//   ....[34]....
        /*0a34*/ 	.word	0x0000e230


	//   ....[35]....
        /*0a38*/ 	.word	0x0000e240


	//   ....[36]....
        /*0a3c*/ 	.word	0x0000e250


	//   ....[37]....
        /*0a40*/ 	.word	0x0000e260


	//   ....[38]....
        /*0a44*/ 	.word	0x0000e270


	//   ....[39]....
        /*0a48*/ 	.word	0x0000e280


	//   ....[40]....
        /*0a4c*/ 	.word	0x0000e290


	//   ....[41]....
        /*0a50*/ 	.word	0x0000e2a0


	//   ....[42]....
        /*0a54*/ 	.word	0x0000e2b0


	//   ....[43]....
        /*0a58*/ 	.word	0x0000e2d0


	//   ....[44]....
        /*0a5c*/ 	.word	0x0000e2e0


	//   ....[45]....
        /*0a60*/ 	.word	0x0000e2f0


	//   ....[46]....
        /*0a64*/ 	.word	0x0000e300


	//   ....[47]....
        /*0a68*/ 	.word	0x0000e310


	//   ....[48]....
        /*0a6c*/ 	.word	0x0000e320


	//   ....[49]....
        /*0a70*/ 	.word	0x0000e330


	//   ....[50]....
        /*0a74*/ 	.word	0x0000e340


	//   ....[51]....
        /*0a78*/ 	.word	0x0000e350


	//   ....[52]....
        /*0a7c*/ 	.word	0x0000e360


	//   ....[53]....
        /*0a80*/ 	.word	0x0000e370


	//   ....[54]....
        /*0a84*/ 	.word	0x0000e380


	//   ....[55]....
        /*0a88*/ 	.word	0x0000e390


	//   ....[56]....
        /*0a8c*/ 	.word	0x0000e3a0


	//   ....[57]....
        /*0a90*/ 	.word	0x0000e3b0


	//   ....[58]....
        /*0a94*/ 	.word	0x0000e3c0


	//   ....[59]....
        /*0a98*/ 	.word	0x0000e3d0


	//   ....[60]....
        /*0a9c*/ 	.word	0x0000eb80


	//   ....[61]....
        /*0aa0*/ 	.word	0x0000eb90


	//   ....[62]....
        /*0aa4*/ 	.word	0x0000eba0


	//   ....[63]....
        /*0aa8*/ 	.word	0x0000ebe0


	//   ....[64]....
        /*0aac*/ 	.word	0x0000f140


	//   ....[65]....
        /*0ab0*/ 	.word	0x0000f180


	//   ....[66]....
        /*0ab4*/ 	.word	0x0000f1a0


	//   ....[67]....
        /*0ab8*/ 	.word	0x0000f1e0


	//   ....[68]....
        /*0abc*/ 	.word	0x0000f200


	//   ....[69]....
        /*0ac0*/ 	.word	0x0000f220


	//   ....[70]....
        /*0ac4*/ 	.word	0x0000f250


	//   ....[71]....
        /*0ac8*/ 	.word	0x0000f280


	//   ....[72]....
        /*0acc*/ 	.word	0x0000f6c0


	//   ....[73]....
        /*0ad0*/ 	.word	0x0000f6d0


	//   ....[74]....
        /*0ad4*/ 	.word	0x0000f950


	//   ....[75]....
        /*0ad8*/ 	.word	0x0000f960


	//   ....[76]....
        /*0adc*/ 	.word	0x00010400


	//   ....[77]....
        /*0ae0*/ 	.word	0x00010430


	//   ....[78]....
        /*0ae4*/ 	.word	0x00010470


	//   ....[79]....
        /*0ae8*/ 	.word	0x000104a0


	//   ....[80]....
        /*0aec*/ 	.word	0x000104c0


	//   ....[81]....
        /*0af0*/ 	.word	0x000104d0


	//   ....[82]....
        /*0af4*/ 	.word	0x000104e0


	//   ....[83]....
        /*0af8*/ 	.word	0x00010500


	//   ....[84]....
        /*0afc*/ 	.word	0x00010660


	//   ....[85]....
        /*0b00*/ 	.word	0x00010860


	//   ....[86]....
        /*0b04*/ 	.word	0x00010890


	//   ....[87]....
        /*0b08*/ 	.word	0x000108c0


	//   ....[88]....
        /*0b0c*/ 	.word	0x000108f0


	//   ....[89]....
        /*0b10*/ 	.word	0x00010920


	//   ....[90]....
        /*0b14*/ 	.word	0x00010950


	//   ....[91]....
        /*0b18*/ 	.word	0x00010ad0


	//   ....[92]....
        /*0b1c*/ 	.word	0x00010b00


	//   ....[93]....
        /*0b20*/ 	.word	0x00010b30


	//   ....[94]....
        /*0b24*/ 	.word	0x00010b60


	//   ....[95]....
        /*0b28*/ 	.word	0x00010b90


	//   ....[96]....
        /*0b2c*/ 	.word	0x00010bc0


	//   ....[97]....
        /*0b30*/ 	.word	0x00010c50


	//   ....[98]....
        /*0b34*/ 	.word	0x00010c80


	//   ....[99]....
        /*0b38*/ 	.word	0x00010c90


	//   ....[100]....
        /*0b3c*/ 	.word	0x00010d30


	//   ....[101]....
        /*0b40*/ 	.word	0x00011e10


	//   ....[102]....
        /*0b44*/ 	.word	0x000134f0


	//   ....[103]....
        /*0b48*/ 	.word	0x000141c0


	//   ....[104]....
        /*0b4c*/ 	.word	0x000141d0


	//   ....[105]....
        /*0b50*/ 	.word	0x000141e0


	//   ....[106]....
        /*0b54*/ 	.word	0x00014200


	//   ....[107]....
        /*0b58*/ 	.word	0x00014260


	//   ....[108]....
        /*0b5c*/ 	.word	0x00014280


	//   ....[109]....
        /*0b60*/ 	.word	0x00014300


	//   ....[110]....
        /*0b64*/ 	.word	0x00014320


	//   ....[111]....
        /*0b68*/ 	.word	0x00014330


	//   ....[112]....
        /*0b6c*/ 	.word	0x000143a0


	//   ....[113]....
        /*0b70*/ 	.word	0x000143f0


	//   ....[114]....
        /*0b74*/ 	.word	0x00014400


	//   ....[115]....
        /*0b78*/ 	.word	0x00015c90


	//   ....[116]....
        /*0b7c*/ 	.word	0x00015cc0


	//   ....[117]....
        /*0b80*/ 	.word	0x00015d30


	//   ....[118]....
        /*0b84*/ 	.word	0x00015d60


	//   ....[119]....
        /*0b88*/ 	.word	0x00015d90


	//   ....[120]....
        /*0b8c*/ 	.word	0x00015dc0


	//   ....[121]....
        /*0b90*/ 	.word	0x00015df0


	//   ....[122]....
        /*0b94*/ 	.word	0x00015e20


	//   ....[123]....
        /*0b98*/ 	.word	0x00015fc0


	//   ....[124]....
        /*0b9c*/ 	.word	0x00015ff0


	//   ....[125]....
        /*0ba0*/ 	.word	0x00016020


	//   ....[126]....
        /*0ba4*/ 	.word	0x00016050


	//   ....[127]....
        /*0ba8*/ 	.word	0x00016080


	//   ....[128]....
        /*0bac*/ 	.word	0x000160b0


	//   ....[129]....
        /*0bb0*/ 	.word	0x00016170


	//   ....[130]....
        /*0bb4*/ 	.word	0x00016190


	//   ....[131]....
        /*0bb8*/ 	.word	0x000161a0


	//   ....[132]....
        /*0bbc*/ 	.word	0x00016200


	//   ....[133]....
        /*0bc0*/ 	.word	0x00016820


	//   ....[134]....
        /*0bc4*/ 	.word	0x00016cb0


	//   ....[135]....
        /*0bc8*/ 	.word	0x00016d40


	//   ....[136]....
        /*0bcc*/ 	.word	0x00016d90


	//   ....[137]....
        /*0bd0*/ 	.word	0x00016de0


	//   ....[138]....
        /*0bd4*/ 	.word	0x00016ec0


	//   ....[139]....
        /*0bd8*/ 	.word	0x00016f50


	//   ....[140]....
        /*0bdc*/ 	.word	0x00016fa0


	//   ....[141]....
        /*0be0*/ 	.word	0x00016ff0


	//   ....[142]....
        /*0be4*/ 	.word	0x00017240


	//   ....[143]....
        /*0be8*/ 	.word	0x00017520


	//   ....[144]....
        /*0bec*/ 	.word	0x00017720


	//   ....[145]....
        /*0bf0*/ 	.word	0x00017770


	//   ....[146]....
        /*0bf4*/ 	.word	0x000177d0


	//   ....[147]....
        /*0bf8*/ 	.word	0x00017890


	//   ....[148]....
        /*0bfc*/ 	.word	0x000178f0


	//   ....[149]....
        /*0c00*/ 	.word	0x000179f0


	//   ....[150]....
        /*0c04*/ 	.word	0x00017a50


	//   ....[151]....
        /*0c08*/ 	.word	0x00017b00


	//   ....[152]....
        /*0c0c*/ 	.word	0x00017bb0


	//   ....[153]....
        /*0c10*/ 	.word	0x00017c90


	//   ....[154]....
        /*0c14*/ 	.word	0x00017cf0


	//   ....[155]....
        /*0c18*/ 	.word	0x00017dc0


	//   ....[156]....
        /*0c1c*/ 	.word	0x00018090


	//   ....[157]....
        /*0c20*/ 	.word	0x00018130


	//   ....[158]....
        /*0c24*/ 	.word	0x000182c0


	//   ....[159]....
        /*0c28*/ 	.word	0x00018330


	//   ....[160]....
        /*0c2c*/ 	.word	0x000183a0


	//   ....[161]....
        /*0c30*/ 	.word	0x00018410


	//   ....[162]....
        /*0c34*/ 	.word	0x00018480


	//   ....[163]....
        /*0c38*/ 	.word	0x00018500


	//   ....[164]....
        /*0c3c*/ 	.word	0x00018590


	//   ....[165]....
        /*0c40*/ 	.word	0x00018630


	//   ....[166]....
        /*0c44*/ 	.word	0x000186a0


	//   ....[167]....
        /*0c48*/ 	.word	0x00018710


	//   ....[168]....
        /*0c4c*/ 	.word	0x00018780


	//   ....[169]....
        /*0c50*/ 	.word	0x00018800


	//   ....[170]....
        /*0c54*/ 	.word	0x00018870


	//   ....[171]....
        /*0c58*/ 	.word	0x00018910


	//   ....[172]....
        /*0c5c*/ 	.word	0x00018960


	//   ....[173]....
        /*0c60*/ 	.word	0x000189f0


	//   ....[174]....
        /*0c64*/ 	.word	0x00018b20


	//----- nvinfo : EIATTR_REG_RECONFIG
	.align		4
.L_1445:
        /*0c68*/ 	.byte	0x01, 0x54
	.zero		2


	//----- nvinfo : EIATTR_SYSCALL_OFFSETS
	.align		4
        /*0c6c*/ 	.byte	0x04, 0x46
        /*0c6e*/ 	.short	(.L_1447 - .L_1446)


	//   ....[0]....
.L_1446:
        /*0c70*/ 	.word	0x00001c60


	//   ....[1]....
        /*0c74*/ 	.word	0x00001db0


	//   ....[2]....
        /*0c78*/ 	.word	0x00005840


	//   ....[3]....
        /*0c7c*/ 	.word	0x00005b80


	//   ....[4]....
        /*0c80*/ 	.word	0x00012fa0


	//   ....[5]....
        /*0c84*/ 	.word	0x00013110


	//   ....[6]....
        /*0c88*/ 	.word	0x00013260


	//   ....[7]....
        /*0c8c*/ 	.word	0x000133a0


	//   ....[8]....
        /*0c90*/ 	.word	0x00013d10


	//----- nvinfo : EIATTR_MBARRIER_INSTR_OFFSETS
	.align		4
.L_1447:
        /*0c94*/ 	.byte	0x04, 0x39
        /*0c96*/ 	.short	(.L_1449 - .L_1448)


	//   ....[0]....
.L_1448:
        /*0c98*/ 	.word	0x000002b0
        /*0c9c*/ 	.word	0x000000ff
        /*0ca0*/ 	.word	0x00013200
        /*0ca4*/ 	.short	0x0100
        /*0ca6*/ 	.byte	0x08
	.zero		1


	//   ....[1]....
        /*0ca8*/ 	.word	0x000002c0
        /*0cac*/ 	.word	0x000000ff
        /*0cb0*/ 	.word	0x00013220
        /*0cb4*/ 	.short	0x0100
        /*0cb6*/ 	.byte	0x08
	.zero		1


	//   ....[2]....
        /*0cb8*/ 	.word	0x000003b0
        /*0cbc*/ 	.word	0x000000ff
        /*0cc0*/ 	.word	0x00013230
        /*0cc4*/ 	.short	0x0100
        /*0cc6*/ 	.byte	0x08
	.zero		1


	//   ....[3]....
        /*0cc8*/ 	.word	0x000003c0
        /*0ccc*/ 	.word	0x000000ff
        /*0cd0*/ 	.word	0x00013240
        /*0cd4*/ 	.short	0x0100
        /*0cd6*/ 	.byte	0x08
	.zero		1


	//   ....[4]....
        /*0cd8*/ 	.word	0x000003d0
        /*0cdc*/ 	.word	0x000000ff
        /*0ce0*/ 	.word	0x00013238
        /*0ce4*/ 	.short	0x0100
        /*0ce6*/ 	.byte	0x08
	.zero		1


	//   ....[5]....
        /*0ce8*/ 	.word	0x000003e0
        /*0cec*/ 	.word	0x000000ff
        /*0cf0*/ 	.word	0x00013248
        /*0cf4*/ 	.short	0x0100
        /*0cf6*/ 	.byte	0x08
	.zero		1


	//   ....[6]....
        /*0cf8*/ 	.word	0x00000510
        /*0cfc*/ 	.word	0x000000ff
        /*0d00*/ 	.word	0x00013250
        /*0d04*/ 	.short	0x0100
        /*0d06*/ 	.byte	0x08
	.zero		1


	//   ....[7]....
        /*0d08*/ 	.word	0x00000520
        /*0d0c*/ 	.word	0x000000ff
        /*0d10*/ 	.word	0x00013260
        /*0d14*/ 	.short	0x0100
        /*0d16*/ 	.byte	0x08
	.zero		1


	//   ....[8]....
        /*0d18*/ 	.word	0x00000530
        /*0d1c*/ 	.word	0x000000ff
        /*0d20*/ 	.word	0x00013258
        /*0d24*/ 	.short	0x0100
        /*0d26*/ 	.byte	0x08
	.zero		1


	//   ....[9]....
        /*0d28*/ 	.word	0x00000540
        /*0d2c*/ 	.word	0x000000ff
        /*0d30*/ 	.word	0x00013268
        /*0d34*/ 	.short	0x0100
        /*0d36*/ 	.byte	0x08
	.zero		1


	//   ....[10]....
        /*0d38*/ 	.word	0x00000630
        /*0d3c*/ 	.word	0x000000ff
        /*0d40*/ 	.word	0x00013270
        /*0d44*/ 	.short	0x0100
        /*0d46*/ 	.byte	0x06
	.zero		1


	//   ....[11]....
        /*0d48*/ 	.word	0x00000640
        /*0d4c*/ 	.word	0x000000ff
        /*0d50*/ 	.word	0x00013280
        /*0d54*/ 	.short	0x0100
        /*0d56*/ 	.byte	0x06
	.zero		1


	//   ....[12]....
        /*0d58*/ 	.word	0x00000650
        /*0d5c*/ 	.word	0x000000ff
        /*0d60*/ 	.word	0x00013278
        /*0d64*/ 	.short	0x0100
        /*0d66*/ 	.byte	0x06
	.zero		1


	//   ....[13]....
        /*0d68*/ 	.word	0x00000660
        /*0d6c*/ 	.word	0x000000ff
        /*0d70*/ 	.word	0x00013288
        /*0d74*/ 	.short	0x0100
        /*0d76*/ 	.byte	0x06
	.zero		1


	//   ....[14]....
        /*0d78*/ 	.word	0x00000790
        /*0d7c*/ 	.word	0x000000ff
        /*0d80*/ 	.word	0x00013290
        /*0d84*/ 	.short	0x0100
        /*0d86*/ 	.byte	0x08
	.zero		1


	//   ....[15]....
        /*0d88*/ 	.word	0x000007a0
        /*0d8c*/ 	.word	0x000000ff
        /*0d90*/ 	.word	0x000132a0
        /*0d94*/ 	.short	0x0100
        /*0d96*/ 	.byte	0x08
	.zero		1


	//   ....[16]....
        /*0d98*/ 	.word	0x000007b0
        /*0d9c*/ 	.word	0x000000ff
        /*0da0*/ 	.word	0x00013298
        /*0da4*/ 	.short	0x0100
        /*0da6*/ 	.byte	0x08
	.zero		1


	//   ....[17]....
        /*0da8*/ 	.word	0x000007c0
        /*0dac*/ 	.word	0x000000ff
        /*0db0*/ 	.word	0x000132a8
        /*0db4*/ 	.short	0x0100
        /*0db6*/ 	.byte	0x08
	.zero		1


	//   ....[18]....
        /*0db8*/ 	.word	0x000008f0
        /*0dbc*/ 	.word	0x000000ff
        /*0dc0*/ 	.word	0x000132b0
        /*0dc4*/ 	.short	0x0100
        /*0dc6*/ 	.byte	0x08
	.zero		1


	//   ....[19]....
        /*0dc8*/ 	.word	0x00000900
        /*0dcc*/ 	.word	0x000000ff
        /*0dd0*/ 	.word	0x000132c0
        /*0dd4*/ 	.short	0x0100
        /*0dd6*/ 	.byte	0x08
	.zero		1


	//   ....[20]....
        /*0dd8*/ 	.word	0x00000910
        /*0ddc*/ 	.word	0x000000ff
        /*0de0*/ 	.word	0x000132b8
        /*0de4*/ 	.short	0x0100
        /*0de6*/ 	.byte	0x08
	.zero		1


	//   ....[21]....
        /*0de8*/ 	.word	0x00000920
        /*0dec*/ 	.word	0x000000ff
        /*0df0*/ 	.word	0x000132c8
        /*0df4*/ 	.short	0x0100
        /*0df6*/ 	.byte	0x08
	.zero		1


	//   ....[22]....
        /*0df8*/ 	.word	0x00002920
        /*0dfc*/ 	.word	0x0000004b
        /*0e00*/ 	.word	0x00013290
        /*0e04*/ 	.short	0x010a
        /*0e06*/ 	.byte	0x3f
	.zero		1


	//   ....[23]....
        /*0e08*/ 	.word	0x00003a80
        /*0e0c*/ 	.word	0x0000004b
        /*0e10*/ 	.word	0x00013290
        /*0e14*/ 	.short	0x010a
        /*0e16*/ 	.byte	0x3f
	.zero		1


	//   ....[24]....
        /*0e18*/ 	.word	0x00004b70
        /*0e1c*/ 	.word	0x0000004b
        /*0e20*/ 	.word	0x00013290
        /*0e24*/ 	.short	0x010a
        /*0e26*/ 	.byte	0x3f
	.zero		1


	//   ....[25]....
        /*0e28*/ 	.word	0x00004cf0
        /*0e2c*/ 	.word	0x00000004
        /*0e30*/ 	.word	0x00000000
        /*0e34*/ 	.short	0x0101
        /*0e36*/ 	.byte	0x3f
	.zero		1


	//   ....[26]....
        /*0e38*/ 	.word	0x00004d30
        /*0e3c*/ 	.word	0x0000004b
        /*0e40*/ 	.word	0x000132b0
        /*0e44*/ 	.short	0x010a
        /*0e46*/ 	.byte	0x3f
	.zero		1


	//   ....[27]....
        /*0e48*/ 	.word	0x00004fb0
        /*0e4c*/ 	.word	0x0000004b
        /*0e50*/ 	.word	0x00000000
        /*0e54*/ 	.short	0x0101
        /*0e56*/ 	.byte	0x3f
	.zero		1


	//   ....[28]....
        /*0e58*/ 	.word	0x000058e0
        /*0e5c*/ 	.word	0x00000010
        /*0e60*/ 	.word	0x00013200
        /*0e64*/ 	.short	0x010a
        /*0e66*/ 	.byte	0x3f
	.zero		1


	//   ....[29]....
        /*0e68*/ 	.word	0x00005930
        /*0e6c*/ 	.word	0x00000010
        /*0e70*/ 	.word	0x00013200
        /*0e74*/ 	.short	0x010a
        /*0e76*/ 	.byte	0x3f
	.zero		1


	//   ....[30]....
        /*0e78*/ 	.word	0x00005ea0
        /*0e7c*/ 	.word	0x00000010
        /*0e80*/ 	.word	0x00013200
        /*0e84*/ 	.short	0x010a
        /*0e86*/ 	.byte	0x3f
	.zero		1


	//   ....[31]....
        /*0e88*/ 	.word	0x00007130
        /*0e8c*/ 	.word	0x00000010
        /*0e90*/ 	.word	0x00013200
        /*0e94*/ 	.short	0x010a
        /*0e96*/ 	.byte	0x3f
	.zero		1


	//   ....[32]....
        /*0e98*/ 	.word	0x00008290
        /*0e9c*/ 	.word	0x00000003
        /*0ea0*/ 	.word	0x00013230
        /*0ea4*/ 	.short	0x010a
        /*0ea6*/ 	.byte	0x3f
	.zero		1


	//   ....[33]....
        /*0ea8*/ 	.word	0x00008340
        /*0eac*/ 	.word	0x00000003
        /*0eb0*/ 	.word	0x00013230
        /*0eb4*/ 	.short	0x010a
        /*0eb6*/ 	.byte	0x3f
	.zero		1


	//   ....[34]....
        /*0eb8*/ 	.word	0x00009e30
        /*0ebc*/ 	.word	0x00000047
        /*0ec0*/ 	.word	0x00000000
        /*0ec4*/ 	.short	0x0101
        /*0ec6*/ 	.byte	0x3f
	.zero		1


	//   ....[35]....
        /*0ec8*/ 	.word	0x0000ada0
        /*0ecc*/ 	.word	0x0000000b
        /*0ed0*/ 	.word	0x00013230
        /*0ed4*/ 	.short	0x010a
        /*0ed6*/ 	.byte	0x3f
	.zero		1


	//   ....[36]....
        /*0ed8*/ 	.word	0x0000ae30
        /*0edc*/ 	.word	0x0000000b
        /*0ee0*/ 	.word	0x00013230
        /*0ee4*/ 	.short	0x010a
        /*0ee6*/ 	.byte	0x3f
	.zero		1


	//   ....[37]....
        /*0ee8*/ 	.word	0x0000b3f0
        /*0eec*/ 	.word	0x0000000e
        /*0ef0*/ 	.word	0x00013250
        /*0ef4*/ 	.short	0x010a
        /*0ef6*/ 	.byte	0x3f
	.zero		1


	//   ....[38]....
        /*0ef8*/ 	.word	0x0000b440
        /*0efc*/ 	.word	0x0000000e
        /*0f00*/ 	.word	0x00013250
        /*0f04*/ 	.short	0x010a
        /*0f06*/ 	.byte	0x3f
	.zero		1


	//   ....[39]....
        /*0f08*/ 	.word	0x0000c3b0
        /*0f0c*/ 	.word	0x0000000b
        /*0f10*/ 	.word	0x00000000
        /*0f14*/ 	.short	0x0101
        /*0f16*/ 	.byte	0x3f
	.zero		1


	//   ....[40]....
        /*0f18*/ 	.word	0x0000ccf0
        /*0f1c*/ 	.word	0x0000000e
        /*0f20*/ 	.word	0x00000000
        /*0f24*/ 	.short	0x0101
        /*0f26*/ 	.byte	0x3f
	.zero		1


	//   ....[41]....
        /*0f28*/ 	.word	0x0000d250
        /*0f2c*/ 	.word	0x00000003
        /*0f30*/ 	.word	0x00013250
        /*0f34*/ 	.short	0x010a
        /*0f36*/ 	.byte	0x3f
	.zero		1


	//   ....[42]....
        /*0f38*/ 	.word	0x0000d2a0
        /*0f3c*/ 	.word	0x00000003
        /*0f40*/ 	.word	0x00013250
        /*0f44*/ 	.short	0x010a
        /*0f46*/ 	.byte	0x3f
	.zero		1


	//   ....[43]....
        /*0f48*/ 	.word	0x0000dae0
        /*0f4c*/ 	.word	0x00000003
        /*0f50*/ 	.word	0x00000000
        /*0f54*/ 	.short	0x0101
        /*0f56*/ 	.byte	0x3f
	.zero		1


	//   ....[44]....
        /*0f58*/ 	.word	0x0000f210
        /*0f5c*/ 	.word	0x00000015
        /*0f60*/ 	.word	0x00000000
        /*0f64*/ 	.short	0x0101
        /*0f66*/ 	.byte	0x3f
	.zero		1


	//   ....[45]....
        /*0f68*/ 	.word	0x0000f6b0
        /*0f6c*/ 	.word	0x00000004
        /*0f70*/ 	.word	0x00000000
        /*0f74*/ 	.short	0x0101
        /*0f76*/ 	.byte	0x3f
	.zero		1


	//   ....[46]....
        /*0f78*/ 	.word	0x00011ef0
        /*0f7c*/ 	.word	0x00000011
        /*0f80*/ 	.word	0x00013220
        /*0f84*/ 	.short	0x010a
        /*0f86*/ 	.byte	0x3f
	.zero		1


	//   ....[47]....
        /*0f88*/ 	.word	0x00011fc0
        /*0f8c*/ 	.word	0x00000007
        /*0f90*/ 	.word	0x000132a0
        /*0f94*/ 	.short	0x010a
        /*0f96*/ 	.byte	0x3f
	.zero		1


	//   ....[48]....
        /*0f98*/ 	.word	0x00012200
        /*0f9c*/ 	.word	0x00000007
        /*0fa0*/ 	.word	0x000132c0
        /*0fa4*/ 	.short	0x010a
        /*0fa6*/ 	.byte	0x3f
	.zero		1


	//   ....[49]....
        /*0fa8*/ 	.word	0x000125b0
        /*0fac*/ 	.word	0x00000007
        /*0fb0*/ 	.word	0x000132a0
        /*0fb4*/ 	.short	0x010a
        /*0fb6*/ 	.byte	0x3f
	.zero		1


	//   ....[50]....
        /*0fb8*/ 	.word	0x000127e0
        /*0fbc*/ 	.word	0x00000007
        /*0fc0*/ 	.word	0x000132c0
        /*0fc4*/ 	.short	0x010a
        /*0fc6*/ 	.byte	0x3f
	.zero		1


	//   ....[51]....
        /*0fc8*/ 	.word	0x00013750
        /*0fcc*/ 	.word	0x00000004
        /*0fd0*/ 	.word	0x00013280
        /*0fd4*/ 	.short	0x010a
        /*0fd6*/ 	.byte	0x3f
	.zero		1


	//   ....[52]....
        /*0fd8*/ 	.word	0x000138f0
        /*0fdc*/ 	.word	0x00000004
        /*0fe0*/ 	.word	0x00013240
        /*0fe4*/ 	.short	0x010a
        /*0fe6*/ 	.byte	0x3f
	.zero		1


	//   ....[53]....
        /*0fe8*/ 	.word	0x00014530
        /*0fec*/ 	.word	0x00000011
        /*0ff0*/ 	.word	0x00013200
        /*0ff4*/ 	.short	0x0107
        /*0ff6*/ 	.byte	0x3f
	.zero		1


	//   ....[54]....
        /*0ff8*/ 	.word	0x00014620
        /*0ffc*/ 	.word	0x00000011
        /*1000*/ 	.word	0x00013200
        /*1004*/ 	.short	0x0101
        /*1006*/ 	.byte	0x3f
	.zero		1


	//   ....[55]....
        /*1008*/ 	.word	0x00014640
        /*100c*/ 	.word	0x00000011
        /*1010*/ 	.word	0x00013220
        /*1014*/ 	.short	0x010a
        /*1016*/ 	.byte	0x3f
	.zero		1


	//   ....[56]....
        /*1018*/ 	.word	0x00014930
        /*101c*/ 	.word	0x00000006
        /*1020*/ 	.word	0x00013280
        /*1024*/ 	.short	0x010a
        /*1026*/ 	.byte	0x3f
	.zero		1


	//   ....[57]....
        /*1028*/ 	.word	0x00014b80
        /*102c*/ 	.word	0x00000006
        /*1030*/ 	.word	0x00013240
        /*1034*/ 	.short	0x010a
        /*1036*/ 	.byte	0x3f
	.zero		1


	//   ....[58]....
        /*1038*/ 	.word	0x00014e40
        /*103c*/ 	.word	0x00000003
        /*1040*/ 	.word	0x00013270
        /*1044*/ 	.short	0x010a
        /*1046*/ 	.byte	0x3f
	.zero		1


	//   ....[59]....
        /*1048*/ 	.word	0x00014ec0
        /*104c*/ 	.word	0x00000003
        /*1050*/ 	.word	0x00013260
        /*1054*/ 	.short	0x010a
        /*1056*/ 	.byte	0x3f
	.zero		1


	//   ....[60]....
        /*1058*/ 	.word	0x000152e0
        /*105c*/ 	.word	0x00000003
        /*1060*/ 	.word	0x00013250
        /*1064*/ 	.short	0x0101
        /*1066*/ 	.byte	0x3f
	.zero		1


	//   ....[61]....
        /*1068*/ 	.word	0x00015360
        /*106c*/ 	.word	0x00000003
        /*1070*/ 	.word	0x00000000
        /*1074*/ 	.short	0x0101
        /*1076*/ 	.byte	0x3f
	.zero		1


	//   ....[62]....
        /*1078*/ 	.word	0x00015580
        /*107c*/ 	.word	0x00000000
        /*1080*/ 	.word	0x00013270
        /*1084*/ 	.short	0x010a
        /*1086*/ 	.byte	0x3f
	.zero		1


	//   ....[63]....
        /*1088*/ 	.word	0x000155f0
        /*108c*/ 	.word	0x00000000
        /*1090*/ 	.word	0x00013260
        /*1094*/ 	.short	0x010a
        /*1096*/ 	.byte	0x3f
	.zero		1


	//   ....[64]....
        /*1098*/ 	.word	0x00015a20
        /*109c*/ 	.word	0x00000000
        /*10a0*/ 	.word	0x00013250
        /*10a4*/ 	.short	0x0101
        /*10a6*/ 	.byte	0x3f
	.zero		1


	//   ....[65]....
        /*10a8*/ 	.word	0x00015a70
        /*10ac*/ 	.word	0x00000002
        /*10b0*/ 	.word	0x00000000
        /*10b4*/ 	.short	0x0101
        /*10b6*/ 	.byte	0x3f
	.zero		1


	//   ....[66]....
        /*10b8*/ 	.word	0x000167a0
        /*10bc*/ 	.word	0x00000006
        /*10c0*/ 	.word	0x00013220
        /*10c4*/ 	.short	0x010a
        /*10c6*/ 	.byte	0x3f
	.zero		1


	//   ....[67]....
        /*10c8*/ 	.word	0x00016980
        /*10cc*/ 	.word	0x00000005
        /*10d0*/ 	.word	0x00000000
        /*10d4*/ 	.short	0x010a
        /*10d6*/ 	.byte	0x3f
	.zero		1


	//   ....[68]....
        /*10d8*/ 	.word	0x000169b0
        /*10dc*/ 	.word	0x00000009
        /*10e0*/ 	.word	0x00000000
        /*10e4*/ 	.short	0x010a
        /*10e6*/ 	.byte	0x3f
	.zero		1


	//   ....[69]....
        /*10e8*/ 	.word	0x00016a00
        /*10ec*/ 	.word	0x0000001d
        /*10f0*/ 	.word	0x00013260
        /*10f4*/ 	.short	0x010a
        /*10f6*/ 	.byte	0x3f
	.zero		1


	//   ....[70]....
        /*10f8*/ 	.word	0x00016a50
        /*10fc*/ 	.word	0x00000007
        /*1100*/ 	.word	0x00013260
        /*1104*/ 	.short	0x010a
        /*1106*/ 	.byte	0x3f
	.zero		1


	//   ....[71]....
        /*1108*/ 	.word	0x00016a90
        /*110c*/ 	.word	0x0000001d
        /*1110*/ 	.word	0x00013280
        /*1114*/ 	.short	0x010a
        /*1116*/ 	.byte	0x3f
	.zero		1


	//   ....[72]....
        /*1118*/ 	.word	0x00016ab0
        /*111c*/ 	.word	0x00000007
        /*1120*/ 	.word	0x00013280
        /*1124*/ 	.short	0x010a
        /*1126*/ 	.byte	0x3f
	.zero		1


	//   ....[73]....
        /*1128*/ 	.word	0x00016b10
        /*112c*/ 	.word	0x0000004b
        /*1130*/ 	.word	0x00013290
        /*1134*/ 	.short	0x010a
        /*1136*/ 	.byte	0x3f
	.zero		1


	//   ....[74]....
        /*1138*/ 	.word	0x00016b60
        /*113c*/ 	.word	0x0000004b
        /*1140*/ 	.word	0x00013290
        /*1144*/ 	.short	0x010a
        /*1146*/ 	.byte	0x3f
	.zero		1


	//   ....[75]....
        /*1148*/ 	.word	0x00016bb0
        /*114c*/ 	.word	0x0000004b
        /*1150*/ 	.word	0x00013290
        /*1154*/ 	.short	0x010a
        /*1156*/ 	.byte	0x3f
	.zero		1


	//   ....[76]....
        /*1158*/ 	.word	0x00016c00
        /*115c*/ 	.word	0x0000004b
        /*1160*/ 	.word	0x000132b0
        /*1164*/ 	.short	0x010a
        /*1166*/ 	.byte	0x3f
	.zero		1


	//   ....[77]....
        /*1168*/ 	.word	0x00016e10
        /*116c*/ 	.word	0x00000010
        /*1170*/ 	.word	0x00013200
        /*1174*/ 	.short	0x010a
        /*1176*/ 	.byte	0x3f
	.zero		1


	//   ....[78]....
        /*1178*/ 	.word	0x00017020
        /*117c*/ 	.word	0x00000010
        /*1180*/ 	.word	0x00013200
        /*1184*/ 	.short	0x010a
        /*1186*/ 	.byte	0x3f
	.zero		1


	//   ....[79]....
        /*1188*/ 	.word	0x00017070
        /*118c*/ 	.word	0x00000003
        /*1190*/ 	.word	0x00013230
        /*1194*/ 	.short	0x010a
        /*1196*/ 	.byte	0x3f
	.zero		1


	//   ....[80]....
        /*1198*/ 	.word	0x000170c0
        /*119c*/ 	.word	0x0000000b
        /*11a0*/ 	.word	0x00013230
        /*11a4*/ 	.short	0x010a
        /*11a6*/ 	.byte	0x3f
	.zero		1


	//   ....[81]....
        /*11a8*/ 	.word	0x00017110
        /*11ac*/ 	.word	0x0000000e
        /*11b0*/ 	.word	0x00013250
        /*11b4*/ 	.short	0x010a
        /*11b6*/ 	.byte	0x3f
	.zero		1


	//   ....[82]....
        /*11b8*/ 	.word	0x00017160
        /*11bc*/ 	.word	0x00000003
        /*11c0*/ 	.word	0x00013250
        /*11c4*/ 	.short	0x010a
        /*11c6*/ 	.byte	0x3f
	.zero		1


	//   ....[83]....
        /*11c8*/ 	.word	0x00017300
        /*11cc*/ 	.word	0x00000011
        /*11d0*/ 	.word	0x00013220
        /*11d4*/ 	.short	0x010a
        /*11d6*/ 	.byte	0x3f
	.zero		1


	//   ....[84]....
        /*11d8*/ 	.word	0x00017350
        /*11dc*/ 	.word	0x00000007
        /*11e0*/ 	.word	0x000132a0
        /*11e4*/ 	.short	0x010a
        /*11e6*/ 	.byte	0x3f
	.zero		1


	//   ....[85]....
        /*11e8*/ 	.word	0x000173a0
        /*11ec*/ 	.word	0x00000007
        /*11f0*/ 	.word	0x000132c0
        /*11f4*/ 	.short	0x010a
        /*11f6*/ 	.byte	0x3f
	.zero		1


	//   ....[86]....
        /*11f8*/ 	.word	0x000173f0
        /*11fc*/ 	.word	0x00000007
        /*1200*/ 	.word	0x000132a0
        /*1204*/ 	.short	0x010a
        /*1206*/ 	.byte	0x3f
	.zero		1


	//   ....[87]....
        /*1208*/ 	.word	0x00017440
        /*120c*/ 	.word	0x00000007
        /*1210*/ 	.word	0x000132c0
        /*1214*/ 	.short	0x010a
        /*1216*/ 	.byte	0x3f
	.zero		1


	//   ....[88]....
        /*1218*/ 	.word	0x000175e0
        /*121c*/ 	.word	0x00000004
        /*1220*/ 	.word	0x00013280
        /*1224*/ 	.short	0x010a
        /*1226*/ 	.byte	0x3f
	.zero		1


	//   ....[89]....
        /*1228*/ 	.word	0x00017630
        /*122c*/ 	.word	0x00000004
        /*1230*/ 	.word	0x00013240
        /*1234*/ 	.short	0x010a
        /*1236*/ 	.byte	0x3f
	.zero		1


	//   ....[90]....
        /*1238*/ 	.word	0x00017e00
        /*123c*/ 	.word	0x00000011
        /*1240*/ 	.word	0x00013220
        /*1244*/ 	.short	0x010a
        /*1246*/ 	.byte	0x3f
	.zero		1


	//   ....[91]....
        /*1248*/ 	.word	0x00017e50
        /*124c*/ 	.word	0x00000006
        /*1250*/ 	.word	0x00013280
        /*1254*/ 	.short	0x010a
        /*1256*/ 	.byte	0x3f
	.zero		1


	//   ....[92]....
        /*1258*/ 	.word	0x00017ea0
        /*125c*/ 	.word	0x00000006
        /*1260*/ 	.word	0x00013240
        /*1264*/ 	.short	0x010a
        /*1266*/ 	.byte	0x3f
	.zero		1


	//   ....[93]....
        /*1268*/ 	.word	0x00017ef0
        /*126c*/ 	.word	0x00000003
        /*1270*/ 	.word	0x00013270
        /*1274*/ 	.short	0x010a
        /*1276*/ 	.byte	0x3f
	.zero		1


	//   ....[94]....
        /*1278*/ 	.word	0x00017f40
        /*127c*/ 	.word	0x00000003
        /*1280*/ 	.word	0x00013260
        /*1284*/ 	.short	0x010a
        /*1286*/ 	.byte	0x3f
	.zero		1


	//   ....[95]....
        /*1288*/ 	.word	0x00017f90
        /*128c*/ 	.word	0x00000000
        /*1290*/ 	.word	0x00013270
        /*1294*/ 	.short	0x010a
        /*1296*/ 	.byte	0x3f
	.zero		1


	//   ....[96]....
        /*1298*/ 	.word	0x00017fe0
        /*129c*/ 	.word	0x00000000
        /*12a0*/ 	.word	0x00013260
        /*12a4*/ 	.short	0x010a
        /*12a6*/ 	.byte	0x3f
	.zero		1


	//   ....[97]....
        /*12a8*/ 	.word	0x00018a40
        /*12ac*/ 	.word	0x00000006
        /*12b0*/ 	.word	0x00013220
        /*12b4*/ 	.short	0x010a
        /*12b6*/ 	.byte	0x3f
	.zero		1


	//   ....[98]....
        /*12b8*/ 	.word	0x00018be0
        /*12bc*/ 	.word	0x00000005
        /*12c0*/ 	.word	0x00000000
        /*12c4*/ 	.short	0x010a
        /*12c6*/ 	.byte	0x3f
	.zero		1


	//   ....[99]....
        /*12c8*/ 	.word	0x00018c30
        /*12cc*/ 	.word	0x00000009
        /*12d0*/ 	.word	0x00000000
        /*12d4*/ 	.short	0x010a
        /*12d6*/ 	.byte	0x3f
	.zero		1


	//   ....[100]....
        /*12d8*/ 	.word	0x00018c80
        /*12dc*/ 	.word	0x0000001d
        /*12e0*/ 	.word	0x00013260
        /*12e4*/ 	.short	0x010a
        /*12e6*/ 	.byte	0x3f
	.zero		1


	//   ....[101]....
        /*12e8*/ 	.word	0x00018cd0
        /*12ec*/ 	.word	0x00000007
        /*12f0*/ 	.word	0x00013260
        /*12f4*/ 	.short	0x010a
        /*12f6*/ 	.byte	0x3f
	.zero		1


	//   ....[102]....
        /*12f8*/ 	.word	0x00018d20
        /*12fc*/ 	.word	0x0000001d
        /*1300*/ 	.word	0x00013280
        /*1304*/ 	.short	0x010a
        /*1306*/ 	.byte	0x3f
	.zero		1


	//----- nvinfo : EIATTR_NUM_MBARRIERS
	.align		4
.L_1449:
        /*1308*/ 	.byte	0x03, 0x38
        /*130a*/ 	.short	0x0016


	//----- nvinfo : EIATTR_EXIT_INSTR_OFFSETS
	.align		4
        /*130c*/ 	.byte	0x04, 0x1c
        /*130e*/ 	.short	(.L_1451 - .L_1450)


	//   ....[0]....
.L_1450:
        /*1310*/ 	.word	0x00016b00


	//----- nvinfo : EIATTR_MAX_THREADS
	.align		4
.L_1451:
        /*1314*/ 	.byte	0x04, 0x05
        /*1316*/ 	.short	(.L_1453 - .L_1452)
.L_1452:
        /*1318*/ 	.word	0x00000200
        /*131c*/ 	.word	0x00000001
        /*1320*/ 	.word	0x00000001


	//----- nvinfo : EIATTR_CRS_STACK_SIZE
	.align		4
.L_1453:
        /*1324*/ 	.byte	0x04, 0x1e
        /*1326*/ 	.short	(.L_1455 - .L_1454)
.L_1454:
        /*1328*/ 	.word	0x00000000


	//----- nvinfo : EIATTR_CBANK_PARAM_SIZE
	.align		4
.L_1455:
        /*132c*/ 	.byte	0x03, 0x19
        /*132e*/ 	.short	0x0af0


	//----- nvinfo : EIATTR_PARAM_CBANK
	.align		4
        /*1330*/ 	.byte	0x04, 0x0a
        /*1332*/ 	.short	(.L_1457 - .L_1456)
	.align		4
.L_1456:
        /*1334*/ 	.word	index@(.nv.constant0._ZN7cutlass13device_kernelIN5flash11enable_sm90INS1_16FlashAttnFwdSm90INS1_25CollectiveMainloopFwdSm90ILi2EN4cute5tupleIJNS5_1CILi1EEES8_S8_EEENS6_IJNS7_ILi192EEENS7_ILi160EEENS7_ILi64EEEEEELi64ENS_12float_e4m3_tEfNS_4arch4Sm90ELb0ELb0ELb0ELb1ELb0ELb1ELb0ELb1ELb1ELb1ELb1ELb0EEENS1_21CollectiveEpilogueFwdINS6_IJSA_SC_SB_EEES9_NS_10bfloat16_tESG_Li384ELb1ELb1ELb1ELb1EEENS1_36VarlenDynamicPersistentTileSchedulerILi192ELi160ELi384ELi128ELb1ELb1ELb1ELb0ELb1ELb1EEEEEEEEEvNT_6ParamsE)
        /*1338*/ 	.short	0x0210
        /*133a*/ 	.short	0x0af0


	//----- nvinfo : EIATTR_SW_WAR
	.align		4
.L_1457:
        /*133c*/ 	.byte	0x04, 0x36
        /*133e*/ 	.short	(.L_1459 - .L_1458)
.L_1458:
        /*1340*/ 	.word	0x00000008
.L_1459:


//--------------------- .nv.info._ZN7cutlass13device_kernelIN5flash11enable_sm90INS1_16FlashAttnFwdSm90INS1_25CollectiveMainloopFwdSm90ILi2EN4cute5tupleIJNS5_1CILi1EEES8_S8_EEENS6_IJNS7_ILi192EEENS7_ILi160EEENS7_ILi64EEEEEELi64ENS_12float_e4m3_tEfNS_4arch4Sm90ELb0ELb1ELb0ELb0ELb0ELb0ELb0ELb1ELb1ELb1ELb1ELb0EEENS1_21CollectiveEpilogueFwdINS6_IJSA_SC_SB_EEES9_NS_10bfloat16_tESG_Li384ELb0ELb1ELb1ELb1EEENS1_19SingleTileSchedulerILb0ELb1ELb1ELi192EEEEEEEEEvNT_6ParamsE --------------------------
	.section	.nv.info._ZN7cutlass13device_kernelIN5flash11enable_sm90INS1_16FlashAttnFwdSm90INS1_25CollectiveMainloopFwdSm90ILi2EN4cute5tupleIJNS5_1CILi1EEES8_S8_EEENS6_IJNS7_ILi192EEENS7_ILi160EEENS7_ILi64EEEEEELi64ENS_12float_e4m3_tEfNS_4arch4Sm90ELb0ELb1ELb0ELb0ELb0ELb0ELb0ELb1ELb1ELb1ELb1ELb0EEENS1_21CollectiveEpilogueFwdINS6_IJSA_SC_SB_EEES9_NS_10bfloat16_tESG_Li384ELb0ELb1ELb1ELb1EEENS1_19SingleTileSchedulerILb0ELb1ELb1ELi192EEEEEEEEEvNT_6ParamsE,"",@"SHT_CUDA_INFO"
	.sectionflags	@""
	.align	4


	//----- nvinfo : EIATTR_CUDA_API_VERSION
	.align		4
        /*0000*/ 	.byte	0x04, 0x37
        /*0002*/ 	.short	(.L_1461 - .L_1460)
.L_1460:
        /*0004*/ 	.word	0x00000082


	//----- nvinfo : EIATTR_KPARAM_INFO
	.align		4
.L_1461:
        /*0008*/ 	.byte	0x04, 0x17
        /*000a*/ 	.short	(.L_1463 - .L_1462)
.L_1462:
        /*000c*/ 	.word	0x00000000
        /*0010*/ 	.short	0x0000
        /*0012*/ 	.short	0x0070
        /*0014*/ 	.byte	0x00, 0xf0, 0x01, 0x28


	//----- nvinfo : EIATTR_SPARSE_MMA_MASK
	.align		4
.L_1463:
        /*0018*/ 	.byte	0x03, 0x50
        /*001a*/ 	.short	0x0000


	//----- nvinfo : EIATTR_MAXREG_COUNT
	.align		4
        /*001c*/ 	.byte	0x03, 0x1b
        /*001e*/ 	.short	0x0080


	//----- nvinfo : EIATTR_NUM_BARRIERS
	.align		4
        /*0020*/ 	.byte	0x02, 0x4c
        /*0022*/ 	.byte	0x09
	.zero		1


	//----- nvinfo : EIATTR_EXTERNS
	.align		4
        /*0024*/ 	.byte	0x04, 0x0f
        /*0026*/ 	.short	(.L_1465 - .L_1464)


	//   ....[0]....
	.align		4
.L_1464:
        /*0028*/ 	.word	index@(__assertfail)


	//----- nvinfo : EIATTR_MERCURY_ISA_VERSION
	.align		4
.L_1465:
        /*002c*/ 	.byte	0x03, 0x5f
        /*002e*/ 	.short	0x0101


	//----- nvinfo : EIATTR_INT_WARP_WIDE_INSTR_OFFSETS
	.align		4
        /*0030*/ 	.byte	0x04, 0x31
        /*0032*/ 	.short	(.L_1467 - .L_1466)


	//   ....[0]....
.L_1466:
        /*0034*/ 	.word	0x00000120


	//   ....[1]....
        /*0038*/ 	.word	0x00000160


	//   ....[2]....
        /*003c*/ 	.word	0x000001d0


	//----- nvinfo : EIATTR_COOP_GROUP_MASK_REGIDS
	.align		4
.L_1467:
        /*0040*/ 	.byte	0x04, 0x29
        /*0042*/ 	.short	(.L_1469 - .L_1468)


	//   ....[0]....
.L_1468:
        /*0044*/ 	.word	0xffffffff


	//   ....[1]....
        /*0048*/ 	.word	0xffffffff


	//   ....[2]....
        /*004c*/ 	.word	0xffffffff


	//   ....[3]....
        /*0050*/ 	.word	0xffffffff


	//   ....[4]....
        /*0054*/ 	.word	0xffffffff


	//   ....[5]....
        /*0058*/ 	.word	0xffffffff


	//   ....[6]....
        /*005c*/ 	.word	0xffffffff


	//   ....[7]....
        /*0060*/ 	.word	0xffffffff


	//   ....[8]....
        /*0064*/ 	.word	0xffffffff


	//   ....[9]....
        /*0068*/ 	.word	0xffffffff


	//   ....[10]....
        /*006c*/ 	.word	0xffffffff


	//   ....[11]....
        /*0070*/ 	.word	0xffffffff


	//   ....[12]....
        /*0074*/ 	.word	0xffffffff


	//   ....[13]....
        /*0078*/ 	.word	0xffffffff


	//   ....[14]....
        /*007c*/ 	.word	0xffffffff


	//   ....[15]....
        /*0080*/ 	.word	0xffffffff


	//   ....[16]....
        /*0084*/ 	.word	0xffffffff


	//   ....[17]....
        /*0088*/ 	.word	0xffffffff


	//   ....[18]....
        /*008c*/ 	.word	0xffffffff


	//   ....[19]....
        /*0090*/ 	.word	0xffffffff


	//   ....[20]....
        /*0094*/ 	.word	0xffffffff


	//   ....[21]....
        /*0098*/ 	.word	0xffffffff


	//   ....[22]....
        /*009c*/ 	.word	0xffffffff


	//   ....[23]....
        /*00a0*/ 	.word	0xffffffff


	//   ....[24]....
        /*00a4*/ 	.word	0xffffffff


	//   ....[25]....
        /*00a8*/ 	.word	0xffffffff


	//   ....[26]....
        /*00ac*/ 	.word	0xffffffff


	//   ....[27]....
        /*00b0*/ 	.word	0xffffffff


	//   ....[28]....
        /*00b4*/ 	.word	0xffffffff


	//   ....[29]....
        /*00b8*/ 	.word	0xffffffff


	//   ....[30]....
        /*00bc*/ 	.word	0xffffffff


	//   ....[31]....
        /*00c0*/ 	.word	0xffffffff


	//   ....[32]....
        /*00c4*/ 	.word	0xffffffff


	//   ....[33]....
        /*00c8*/ 	.word	0xffffffff


	//   ....[34]....
        /*00cc*/ 	.word	0xffffffff


	//   ....[35]....
        /*00d0*/ 	.word	0xffffffff


	//   ....[36]....
        /*00d4*/ 	.word	0xffffffff


	//   ....[37]....
        /*00d8*/ 	.word	0xffffffff


	//   ....[38]....
        /*00dc*/ 	.word	0xffffffff


	//   ....[39]....
        /*00e0*/ 	.word	0xffffffff


	//   ....[40]....
        /*00e4*/ 	.word	0xffffffff


	//   ....[41]....
        /*00e8*/ 	.word	0xffffffff


	//   ....[42]....
        /*00ec*/ 	.word	0xffffffff


	//   ....[43]....
        /*00f0*/ 	.word	0xffffffff


	//   ....[44]....
        /*00f4*/ 	.word	0xffffffff


	//   ....[45]....
        /*00f8*/ 	.word	0xffffffff


	//   ....[46]....
        /*00fc*/ 	.word	0xffffffff


	//   ....[47]....
        /*0100*/ 	.word	0xffffffff


	//   ....[48]....
        /*0104*/ 	.word	0xffffffff


	//   ....[49]....
        /*0108*/ 	.word	0xffffffff


	//   ....[50]....
        /*010c*/ 	.word	0xffffffff


	//   ....[51]....
        /*0110*/ 	.word	0xffffffff


	//   ....[52]....
        /*0114*/ 	.word	0xffffffff


	//   ....[53]....
        /*0118*/ 	.word	0xffffffff


	//   ....[54]....
        /*011c*/ 	.word	0xffffffff


	//   ....[55]....
        /*0120*/ 	.word	0xffffffff


	//   ....[56]....
        /*0124*/ 	.word	0xffffffff


	//   ....[57]....
        /*0128*/ 	.word	0xffffffff


	//   ....[58]....
        /*012c*/ 	.word	0xffffffff


	//   ....[59]....
        /*0130*/ 	.word	0xffffffff


	//   ....[60]....
        /*0134*/ 	.word	0xffffffff


	//   ....[61]....
        /*0138*/ 	.word	0xffffffff


	//   ....[62]....
        /*013c*/ 	.word	0xffffffff


	//   ....[63]....
        /*0140*/ 	.word	0xffffffff


	//   ....[64]....
        /*0144*/ 	.word	0xffffffff


	//   ....[65]....
        /*0148*/ 	.word	0xffffffff


	//   ....[66]....
        /*014c*/ 	.word	0xffffffff


	//   ....[67]....
        /*0150*/ 	.word	0xffffffff


	//   ....[68]....
        /*0154*/ 	.word	0xffffffff


	//   ....[69]....
        /*0158*/ 	.word	0xffffffff


	//   ....[70]....
        /*015c*/ 	.word	0xffffffff


	//   ....[71]....
        /*0160*/ 	.word	0xffffffff


	//   ....[72]....
        /*0164*/ 	.word	0xffffffff


	//   ....[73]....
        /*0168*/ 	.word	0xffffffff


	//   ....[74]....
        /*016c*/ 	.word	0xffffffff


	//   ....[75]....
        /*0170*/ 	.word	0xffffffff


	//   ....[76]....
        /*0174*/ 	.word	0xffffffff


	//   ....[77]....
        /*0178*/ 	.word	0xffffffff


	//   ....[78]....
        /*017c*/ 	.word	0xffffffff


	//   ....[79]....
        /*0180*/ 	.word	0xffffffff


	//   ....[80]....
        /*0184*/ 	.word	0xffffffff


	//   ....[81]....
        /*0188*/ 	.word	0xffffffff


	//   ....[82]....
        /*018c*/ 	.word	0xffffffff


	//   ....[83]....
        /*0190*/ 	.word	0xffffffff


	//   ....[84]....
        /*0194*/ 	.word	0xffffffff


	//   ....[85]....
        /*0198*/ 	.word	0xffffffff


	//   ....[86]....
        /*019c*/ 	.word	0xffffffff


	//   ....[87]....
        /*01a0*/ 	.word	0xffffffff


	//   ....[88]....
        /*01a4*/ 	.word	0xffffffff


	//   ....[89]....
        /*01a8*/ 	.word	0x0500000f


	//   ....[90]....
        /*01ac*/ 	.word	0x0500000f


	//   ....[91]....
        /*01b0*/ 	.word	0x0500000f


	//   ....[92]....
        /*01b4*/ 	.word	0x0500000f


	//   ....[93]....
        /*01b8*/ 	.word	0x0500000f


	//   ....[94]....
        /*01bc*/ 	.word	0x0500000f


	//   ....[95]....
        /*01c0*/ 	.word	0x0500000f


	//   ....[96]....
        /*01c4*/ 	.word	0x0500000f


	//   ....[97]....
        /*01c8*/ 	.word	0x0500000f


	//   ....[98]....
        /*01cc*/ 	.word	0x0500000f


	//   ....[99]....
        /*01d0*/ 	.word	0x0500000f


	//   ....[100]....
        /*01d4*/ 	.word	0x0500000f


	//   ....[101]....
        /*01d8*/ 	.word	0x0500000f


	//----- nvinfo : EIATTR_COOP_GROUP_INSTR_OFFSETS
	.align		4
.L_1469:
        /*01dc*/ 	.byte	0x04, 0x28
        /*01de*/ 	.short	(.L_1471 - .L_1470)


	//   ....[0]....
.L_1470:
        /*01e0*/ 	.word	0x00000050


	//   ....[1]....
        /*01e4*/ 	.word	0x00000130


	//   ....[2]....
        /*01e8*/ 	.word	0x00000180


	//   ....[3]....
        /*01ec*/ 	.word	0x000003b0


	//   ....[4]....
        /*01f0*/ 	.word	0x00000510


	//   ....[5]....
        /*01f4*/ 	.word	0x00000630


	//   ....[6]....
        /*01f8*/ 	.word	0x00000790


	//   ....[7]....
        /*01fc*/ 	.word	0x00001780


	//   ....[8]....
        /*0200*/ 	.word	0x00001fd0


	//   ....[9]....
        /*0204*/ 	.word	0x000032a0


	//   ....[10]....
        /*0208*/ 	.word	0x00003ae0


	//   ....[11]....
        /*020c*/ 	.word	0x00003bf0


	//   ....[12]....
        /*0210*/ 	.word	0x00004790


	//   ....[13]....
        /*0214*/ 	.word	0x00004830


	//   ....[14]....
        /*0218*/ 	.word	0x00006260


	//   ....[15]....
        /*021c*/ 	.word	0x00006480


	//   ....[16]....
        /*0220*/ 	.word	0x00007ad0


	//   ....[17]....
        /*0224*/ 	.word	0x00007be0


	//   ....[18]....
        /*0228*/ 	.word	0x00008730


	//   ....[19]....
        /*022c*/ 	.word	0x000087b0


	//   ....[20]....
        /*0230*/ 	.word	0x0000a6e0


	//   ....[21]....
        /*0234*/ 	.word	0x0000a730


	//   ....[22]....
        /*0238*/ 	.word	0x0000a7b0


	//   ....[23]....
        /*023c*/ 	.word	0x0000a7d0


	//   ....[24]....
        /*0240*/ 	.word	0x0000c770


	//   ....[25]....
        /*0244*/ 	.word	0x0000d760


	//   ....[26]....
        /*0248*/ 	.word	0x0000df90


	//   ....[27]....
        /*024c*/ 	.word	0x0000e0a0


	//   ....[28]....
        /*0250*/ 	.word	0x0000ec30


	//   ....[29]....
        /*0254*/ 	.word	0x0000ec90


	//   ....[30]....
        /*0258*/ 	.word	0x00010140


	//   ....[31]....
        /*025c*/ 	.word	0x00010150


	//   ....[32]....
        /*0260*/ 	.word	0x000101d0


	//   ....[33]....
        /*0264*/ 	.word	0x000101f0


	//   ....[34]....
        /*0268*/ 	.word	0x00010d40


	//   ....[35]....
        /*026c*/ 	.word	0x00010d50


	//   ....[36]....
        /*0270*/ 	.word	0x00010d60


	//   ....[37]....
        /*0274*/ 	.word	0x00010d70


	//   ....[38]....
        /*0278*/ 	.word	0x00010d80


	//   ....[39]....
        /*027c*/ 	.word	0x00010d90


	//   ....[40]....
        /*0280*/ 	.word	0x00010db0


	//   ....[41]....
        /*0284*/ 	.word	0x00010dc0


	//   ....[42]....
        /*0288*/ 	.word	0x00010df0


	//   ....[43]....
        /*028c*/ 	.word	0x00010e00


	//   ....[44]....
        /*0290*/ 	.word	0x00010e10


	//   ....[45]....
        /*0294*/ 	.word	0x00010e40


	//   ....[46]....
        /*0298*/ 	.word	0x00010e60


	//   ....[47]....
        /*029c*/ 	.word	0x00010e70


	//   ....[48]....
        /*02a0*/ 	.word	0x00010e90


	//   ....[49]....
        /*02a4*/ 	.word	0x00010ea0


	//   ....[50]....
        /*02a8*/ 	.word	0x00010eb0


	//   ....[51]....
        /*02ac*/ 	.word	0x00010ec0


	//   ....[52]....
        /*02b0*/ 	.word	0x00010ed0


	//   ....[53]....
        /*02b4*/ 	.word	0x00010ee0


	//   ....[54]....
        /*02b8*/ 	.word	0x00010f10


	//   ....[55]....
        /*02bc*/ 	.word	0x00010f70


	//   ....[56]....
        /*02c0*/ 	.word	0x00010fa0


	//   ....[57]....
        /*02c4*/ 	.word	0x00010fc0


	//   ....[58]....
        /*02c8*/ 	.word	0x00010ff0


	//   ....[59]....
        /*02cc*/ 	.word	0x00011000


	//   ....[60]....
        /*02d0*/ 	.word	0x00011010


	//   ....[61]....
        /*02d4*/ 	.word	0x00011020


	//   ....[62]....
        /*02d8*/ 	.word	0x00011030


	//   ....[63]....
        /*02dc*/ 	.word	0x00011040


	//   ....[64]....
        /*02e0*/ 	.word	0x00011060


	//   ....[65]....
        /*02e4*/ 	.word	0x00011070


	//   ....[66]....
        /*02e8*/ 	.word	0x00011310


	//   ....[67]....
        /*02ec*/ 	.word	0x00011350


	//   ....[68]....
        /*02f0*/ 	.word	0x00011380


	//   ....[69]....
        /*02f4*/ 	.word	0x000113c0


	//   ....[70]....
        /*02f8*/ 	.word	0x000113f0


	//   ....[71]....
        /*02fc*/ 	.word	0x00011420


	//   ....[72]....
        /*0300*/ 	.word	0x000117e0


	//   ....[73]....
        /*0304*/ 	.word	0x00011810


	//   ....[74]....
        /*0308*/ 	.word	0x00012010


	//   ....[75]....
        /*030c*/ 	.word	0x00013140


	//   ....[76]....
        /*0310*/ 	.word	0x00013c00


	//   ....[77]....
        /*0314*/ 	.word	0x00013c40


	//   ....[78]....
        /*0318*/ 	.word	0x00013c70


	//   ....[79]....
        /*031c*/ 	.word	0x00013c80


	//   ....[80]....
        /*0320*/ 	.word	0x00013c90


	//   ....[81]....
        /*0324*/ 	.word	0x00013cb0


	//   ....[82]....
        /*0328*/ 	.word	0x00013cf0


	//   ....[83]....
        /*032c*/ 	.word	0x00013d70


	//   ....[84]....
        /*0330*/ 	.word	0x00013d90


	//   ....[85]....
        /*0334*/ 	.word	0x00013df0


	//   ....[86]....
        /*0338*/ 	.word	0x00013e30


	//   ....[87]....
        /*033c*/ 	.word	0x00013e60


	//   ....[88]....
        /*0340*/ 	.word	0x00015020


	//   ....[89]....
        /*0344*/ 	.word	0x00015690


	//   ....[90]....
        /*0348*/ 	.word	0x00015860


	//   ....[91]....
        /*034c*/ 	.word	0x000158b0


	//   ....[92]....
        /*0350*/ 	.word	0x000159e0


	//   ....[93]....
        /*0354*/ 	.word	0x00015a40


	//   ....[94]....
        /*0358*/ 	.word	0x00015aa0


	//   ....[95]....
        /*035c*/ 	.word	0x00015b60


	//   ....[96]....
        /*0360*/ 	.word	0x00015bc0


	//   ....[97]....
        /*0364*/ 	.word	0x00015c80


	//   ....[98]....
        /*0368*/ 	.word	0x00015d10


	//   ....[99]....
        /*036c*/ 	.word	0x00015dd0


	//   ....[100]....
        /*0370*/ 	.word	0x00015e40


	//   ....[101]....
        /*0374*/ 	.word	0x00015ef0


	//----- nvinfo : EIATTR_REG_RECONFIG
	.align		4
.L_1471:
        /*0378*/ 	.byte	0x01, 0x54
	.zero		2


	//----- nvinfo : EIATTR_SYSCALL_OFFSETS
	.align		4
        /*037c*/ 	.byte	0x04, 0x46
        /*037e*/ 	.short	(.L_1473 - .L_1472)


	//   ....[0]....
.L_1472:
        /*0380*/ 	.word	0x00001950


	//   ....[1]....
        /*0384*/ 	.word	0x00012b70


	//   ....[2]....
        /*0388*/ 	.word	0x00012cb0


	//   ....[3]....
        /*038c*/ 	.word	0x00012df0


	//   ....[4]....
        /*0390*/ 	.word	0x00012f10


	//   ....[5]....
        /*0394*/ 	.word	0x000137d0


	//----- nvinfo : EIATTR_MBARRIER_INSTR_OFFSETS
	.align		4
.L_1473:
        /*0398*/ 	.byte	0x04, 0x39
        /*039a*/ 	.short	(.L_1475 - .L_1474)


	//   ....[0]....
.L_1474:
        /*039c*/ 	.word	0x00000260
        /*03a0*/ 	.word	0x000000ff
        /*03a4*/ 	.word	0x00012400
        /*03a8*/ 	.short	0x0100
        /*03aa*/ 	.byte	0x08
	.zero		1


	//   ....[1]....
        /*03ac*/ 	.word	0x00000270
        /*03b0*/ 	.word	0x000000ff
        /*03b4*/ 	.word	0x00012420
        /*03b8*/ 	.short	0x0100
        /*03ba*/ 	.byte	0x08
	.zero		1


	//   ....[2]....
        /*03bc*/ 	.word	0x00000360
        /*03c0*/ 	.word	0x000000ff
        /*03c4*/ 	.word	0x00012430
        /*03c8*/ 	.short	0x0100
        /*03ca*/ 	.byte	0x08
	.zero		1


	//   ....[3]....
        /*03cc*/ 	.word	0x00000370
        /*03d0*/ 	.word	0x000000ff
        /*03d4*/ 	.word	0x00012440
        /*03d8*/ 	.short	0x0100
        /*03da*/ 	.byte	0x08
	.zero		1


	//   ....[4]....
        /*03dc*/ 	.word	0x00000380
        /*03e0*/ 	.word	0x000000ff
        /*03e4*/ 	.word	0x00012438
        /*03e8*/ 	.short	0x0100
        /*03ea*/ 	.byte	0x08
	.zero		1


	//   ....[5]....
        /*03ec*/ 	.word	0x00000390
        /*03f0*/ 	.word	0x000000ff
        /*03f4*/ 	.word	0x00012448
        /*03f8*/ 	.short	0x0100
        /*03fa*/ 	.byte	0x08
	.zero		1


	//   ....[6]....
        /*03fc*/ 	.word	0x000004c0
        /*0400*/ 	.word	0x000000ff
        /*0404*/ 	.word	0x00012450
        /*0408*/ 	.short	0x0100
        /*040a*/ 	.byte	0x08
	.zero		1


	//   ....[7]....
        /*040c*/ 	.word	0x000004d0
        /*0410*/ 	.word	0x000000ff
        /*0414*/ 	.word	0x00012460
        /*0418*/ 	.short	0x0100
        /*041a*/ 	.byte	0x08
	.zero		1


	//   ....[8]....
        /*041c*/ 	.word	0x000004e0
        /*0420*/ 	.word	0x000000ff
        /*0424*/ 	.word	0x00012458
        /*0428*/ 	.short	0x0100
        /*042a*/ 	.byte	0x08
	.zero		1


	//   ....[9]....
        /*042c*/ 	.word	0x000004f0
        /*0430*/ 	.word	0x000000ff
        /*0434*/ 	.word	0x00012468
        /*0438*/ 	.short	0x0100
        /*043a*/ 	.byte	0x08
	.zero		1


	//   ....[10]....
        /*043c*/ 	.word	0x000005e0
        /*0440*/ 	.word	0x000000ff
        /*0444*/ 	.word	0x00012470
        /*0448*/ 	.short	0x0100
        /*044a*/ 	.byte	0x06
	.zero		1


	//   ....[11]....
        /*044c*/ 	.word	0x000005f0
        /*0450*/ 	.word	0x000000ff
        /*0454*/ 	.word	0x00012480
        /*0458*/ 	.short	0x0100
        /*045a*/ 	.byte	0x06
	.zero		1


	//   ....[12]....
        /*045c*/ 	.word	0x00000600
        /*0460*/ 	.word	0x000000ff
        /*0464*/ 	.word	0x00012478
        /*0468*/ 	.short	0x0100
        /*046a*/ 	.byte	0x06
	.zero		1


	//   ....[13]....
        /*046c*/ 	.word	0x00000610
        /*0470*/ 	.word	0x000000ff
        /*0474*/ 	.word	0x00012488
        /*0478*/ 	.short	0x0100
        /*047a*/ 	.byte	0x06
	.zero		1


	//   ....[14]....
        /*047c*/ 	.word	0x00000740
        /*0480*/ 	.word	0x000000ff
        /*0484*/ 	.word	0x00012490
        /*0488*/ 	.short	0x0100
        /*048a*/ 	.byte	0x08
	.zero		1


	//   ....[15]....
        /*048c*/ 	.word	0x00000750
        /*0490*/ 	.word	0x000000ff
        /*0494*/ 	.word	0x000124a0
        /*0498*/ 	.short	0x0100
        /*049a*/ 	.byte	0x08
	.zero		1


	//   ....[16]....
        /*049c*/ 	.word	0x00000760
        /*04a0*/ 	.word	0x000000ff
        /*04a4*/ 	.word	0x00012498
        /*04a8*/ 	.short	0x0100
        /*04aa*/ 	.byte	0x08
	.zero		1


	//   ....[17]....
        /*04ac*/ 	.word	0x00000770
        /*04b0*/ 	.word	0x000000ff
        /*04b4*/ 	.word	0x000124a8
        /*04b8*/ 	.short	0x0100
        /*04ba*/ 	.byte	0x08
	.zero		1


	//   ....[18]....
        /*04bc*/ 	.word	0x000008a0
        /*04c0*/ 	.word	0x000000ff
        /*04c4*/ 	.word	0x000124b0
        /*04c8*/ 	.short	0x0100
        /*04ca*/ 	.byte	0x08
	.zero		1


	//   ....[19]....
        /*04cc*/ 	.word	0x000008b0
        /*04d0*/ 	.word	0x000000ff
        /*04d4*/ 	.word	0x000124c0
        /*04d8*/ 	.short	0x0100
        /*04da*/ 	.byte	0x08
	.zero		1


	//   ....[20]....
        /*04dc*/ 	.word	0x000008c0
        /*04e0*/ 	.word	0x000000ff
        /*04e4*/ 	.word	0x000124b8
        /*04e8*/ 	.short	0x0100
        /*04ea*/ 	.byte	0x08
	.zero		1


	//   ....[21]....
        /*04ec*/ 	.word	0x000008d0
        /*04f0*/ 	.word	0x000000ff
        /*04f4*/ 	.word	0x000124c8
        /*04f8*/ 	.short	0x0100
        /*04fa*/ 	.byte	0x08
	.zero		1


	//   ....[22]....
        /*04fc*/ 	.word	0x00001970
        /*0500*/ 	.word	0x000000ff
        /*0504*/ 	.word	0x00012400
        /*0508*/ 	.short	0x010a
        /*050a*/ 	.byte	0x2f
	.zero		1


	//   ....[23]....
        /*050c*/ 	.word	0x000019e0
        /*0510*/ 	.word	0x000000ff
        /*0514*/ 	.word	0x00012430
        /*0518*/ 	.short	0x010a
        /*051a*/ 	.byte	0x2f
	.zero		1


	//   ....[24]....
        /*051c*/ 	.word	0x00001a50
        /*0520*/ 	.word	0x000000ff
        /*0524*/ 	.word	0x00012430
        /*0528*/ 	.short	0x010a
        /*052a*/ 	.byte	0x2f
	.zero		1


	//   ....[25]....
        /*052c*/ 	.word	0x000022a0
        /*0530*/ 	.word	0x00000004
        /*0534*/ 	.word	0x00000000
        /*0538*/ 	.short	0x0101
        /*053a*/ 	.byte	0x3f
	.zero		1


	//   ....[26]....
        /*053c*/ 	.word	0x00005ab0
        /*0540*/ 	.word	0x000000ff
        /*0544*/ 	.word	0x00012430
        /*0548*/ 	.short	0x010a
        /*054a*/ 	.byte	0x15
	.zero		1


	//   ....[27]....
        /*054c*/ 	.word	0x00005af0
        /*0550*/ 	.word	0x000000ff
        /*0554*/ 	.word	0x00012430
        /*0558*/ 	.short	0x010a
        /*055a*/ 	.byte	0x15
	.zero		1


	//   ....[28]....
        /*055c*/ 	.word	0x00005f40
        /*0560*/ 	.word	0x000000ff
        /*0564*/ 	.word	0x00012450
        /*0568*/ 	.short	0x010a
        /*056a*/ 	.byte	0x0d
	.zero		1


	//   ....[29]....
        /*056c*/ 	.word	0x00005f80
        /*0570*/ 	.word	0x000000ff
        /*0574*/ 	.word	0x00012450
        /*0578*/ 	.short	0x010a
        /*057a*/ 	.byte	0x0d
	.zero		1


	//   ....[30]....
        /*057c*/ 	.word	0x00006280
        /*0580*/ 	.word	0x0000000a
        /*0584*/ 	.word	0x00000000
        /*0588*/ 	.short	0x0101
        /*058a*/ 	.byte	0x3f
	.zero		1


	//   ....[31]....
        /*058c*/ 	.word	0x000094b0
        /*0590*/ 	.word	0x000000ff
        /*0594*/ 	.word	0x00000000
        /*0598*/ 	.short	0x0101
        /*059a*/ 	.byte	0x0a
	.zero		1


	//   ....[32]....
        /*059c*/ 	.word	0x00009ce0
        /*05a0*/ 	.word	0x000000ff
        /*05a4*/ 	.word	0x00012430
        /*05a8*/ 	.short	0x010a
        /*05aa*/ 	.byte	0x15
	.zero		1


	//   ....[33]....
        /*05ac*/ 	.word	0x00009d20
        /*05b0*/ 	.word	0x000000ff
        /*05b4*/ 	.word	0x00012430
        /*05b8*/ 	.short	0x010a
        /*05ba*/ 	.byte	0x15
	.zero		1


	//   ....[34]....
        /*05bc*/ 	.word	0x0000a160
        /*05c0*/ 	.word	0x000000ff
        /*05c4*/ 	.word	0x00012450
        /*05c8*/ 	.short	0x010a
        /*05ca*/ 	.byte	0x0d
	.zero		1


	//   ....[35]....
        /*05cc*/ 	.word	0x0000a690
        /*05d0*/ 	.word	0x000000ff
        /*05d4*/ 	.word	0x00012450
        /*05d8*/ 	.short	0x010a
        /*05da*/ 	.byte	0x0d
	.zero		1


	//   ....[36]....
        /*05dc*/ 	.word	0x0000b760
        /*05e0*/ 	.word	0x00000005
        /*05e4*/ 	.word	0x00000000
        /*05e8*/ 	.short	0x0101
        /*05ea*/ 	.byte	0x3f
	.zero		1


	//   ....[37]....
        /*05ec*/ 	.word	0x0000ba10
        /*05f0*/ 	.word	0x000000ff
        /*05f4*/ 	.word	0x00000000
        /*05f8*/ 	.short	0x0101
        /*05fa*/ 	.byte	0x0a
	.zero		1


	//   ....[38]....
        /*05fc*/ 	.word	0x0000bfa0
        /*0600*/ 	.word	0x000000ff
        /*0604*/ 	.word	0x00012430
        /*0608*/ 	.short	0x010a
        /*060a*/ 	.byte	0x19
	.zero		1


	//   ....[39]....
        /*060c*/ 	.word	0x0000bfe0
        /*0610*/ 	.word	0x000000ff
        /*0614*/ 	.word	0x00012430
        /*0618*/ 	.short	0x010a
        /*061a*/ 	.byte	0x19
	.zero		1


	//   ....[40]....
        /*061c*/ 	.word	0x0000c420
        /*0620*/ 	.word	0x000000ff
        /*0624*/ 	.word	0x00012450
        /*0628*/ 	.short	0x010a
        /*062a*/ 	.byte	0x0d
	.zero		1


	//   ....[41]....
        /*062c*/ 	.word	0x0000c460
        /*0630*/ 	.word	0x000000ff
        /*0634*/ 	.word	0x00012450
        /*0638*/ 	.short	0x010a
        /*063a*/ 	.byte	0x0d
	.zero		1


	//   ....[42]....
        /*063c*/ 	.word	0x0000c7a0
        /*0640*/ 	.word	0x00000007
        /*0644*/ 	.word	0x00000000
        /*0648*/ 	.short	0x0101
        /*064a*/ 	.byte	0x3f
	.zero		1


	//   ....[43]....
        /*064c*/ 	.word	0x0000f980
        /*0650*/ 	.word	0x000000ff
        /*0654*/ 	.word	0x00000000
        /*0658*/ 	.short	0x0101
        /*065a*/ 	.byte	0x0a
	.zero		1


	//   ....[44]....
        /*065c*/ 	.word	0x0000fe20
        /*0660*/ 	.word	0x000000ff
        /*0664*/ 	.word	0x00012450
        /*0668*/ 	.short	0x010a
        /*066a*/ 	.byte	0x10
	.zero		1


	//   ....[45]....
        /*066c*/ 	.word	0x0000fe60
        /*0670*/ 	.word	0x000000ff
        /*0674*/ 	.word	0x00012450
        /*0678*/ 	.short	0x010a
        /*067a*/ 	.byte	0x10
	.zero		1


	//   ....[46]....
        /*067c*/ 	.word	0x000104d0
        /*0680*/ 	.word	0x000000ff
        /*0684*/ 	.word	0x00000000
        /*0688*/ 	.short	0x0101
        /*068a*/ 	.byte	0x04
	.zero		1


	//   ....[47]....
        /*068c*/ 	.word	0x00011410
        /*0690*/ 	.word	0x000000ff
        /*0694*/ 	.word	0x00000000
        /*0698*/ 	.short	0x0101
        /*069a*/ 	.byte	0x04
	.zero		1


	//   ....[48]....
        /*069c*/ 	.word	0x00013350
        /*06a0*/ 	.word	0x000000ff
        /*06a4*/ 	.word	0x00012480
        /*06a8*/ 	.short	0x010a
        /*06aa*/ 	.byte	0x26
	.zero		1


	//   ....[49]....
        /*06ac*/ 	.word	0x000134b0
        /*06b0*/ 	.word	0x000000ff
        /*06b4*/ 	.word	0x00012440
        /*06b8*/ 	.short	0x010a
        /*06ba*/ 	.byte	0x26
	.zero		1


	//   ....[50]....
        /*06bc*/ 	.word	0x00013f80
        /*06c0*/ 	.word	0x000000ff
        /*06c4*/ 	.word	0x00012400
        /*06c8*/ 	.short	0x0107
        /*06ca*/ 	.byte	0x26
	.zero		1


	//   ....[51]....
        /*06cc*/ 	.word	0x00013fc0
        /*06d0*/ 	.word	0x000000ff
        /*06d4*/ 	.word	0x00012400
        /*06d8*/ 	.short	0x0101
        /*06da*/ 	.byte	0x26
	.zero		1


	//   ....[52]....
        /*06dc*/ 	.word	0x00013ff0
        /*06e0*/ 	.word	0x000000ff
        /*06e4*/ 	.word	0x00012420
        /*06e8*/ 	.short	0x010a
        /*06ea*/ 	.byte	0x26
	.zero		1


	//   ....[53]....
        /*06ec*/ 	.word	0x000142a0
        /*06f0*/ 	.word	0x00000007
        /*06f4*/ 	.word	0x00012480
        /*06f8*/ 	.short	0x010a
        /*06fa*/ 	.byte	0x3f
	.zero		1


	//   ....[54]....
        /*06fc*/ 	.word	0x000144a0
        /*0700*/ 	.word	0x00000007
        /*0704*/ 	.word	0x00012440
        /*0708*/ 	.short	0x010a
        /*070a*/ 	.byte	0x3f
	.zero		1


	//   ....[55]....
        /*070c*/ 	.word	0x00014710
        /*0710*/ 	.word	0x00000014
        /*0714*/ 	.word	0x00012470
        /*0718*/ 	.short	0x010a
        /*071a*/ 	.byte	0x3f
	.zero		1


	//   ....[56]....
        /*071c*/ 	.word	0x00014770
        /*0720*/ 	.word	0x00000014
        /*0724*/ 	.word	0x00012460
        /*0728*/ 	.short	0x010a
        /*072a*/ 	.byte	0x3f
	.zero		1


	//   ....[57]....
        /*072c*/ 	.word	0x00014a30
        /*0730*/ 	.word	0x00000014
        /*0734*/ 	.word	0x00012450
        /*0738*/ 	.short	0x0101
        /*073a*/ 	.byte	0x3f
	.zero		1


	//   ....[58]....
        /*073c*/ 	.word	0x00014aa0
        /*0740*/ 	.word	0x00000004
        /*0744*/ 	.word	0x00000000
        /*0748*/ 	.short	0x0101
        /*074a*/ 	.byte	0x3f
	.zero		1


	//   ....[59]....
        /*074c*/ 	.word	0x00014ba0
        /*0750*/ 	.word	0x0000000c
        /*0754*/ 	.word	0x00012470
        /*0758*/ 	.short	0x010a
        /*075a*/ 	.byte	0x3f
	.zero		1


	//   ....[60]....
        /*075c*/ 	.word	0x00014c40
        /*0760*/ 	.word	0x0000000c
        /*0764*/ 	.word	0x00012460
        /*0768*/ 	.short	0x010a
        /*076a*/ 	.byte	0x3f
	.zero		1


	//   ....[61]....
        /*076c*/ 	.word	0x00014f00
        /*0770*/ 	.word	0x0000000c
        /*0774*/ 	.word	0x00012450
        /*0778*/ 	.short	0x0101
        /*077a*/ 	.byte	0x3f
	.zero		1


	//   ....[62]....
        /*077c*/ 	.word	0x00014f70
        /*0780*/ 	.word	0x00000002
        /*0784*/ 	.word	0x00000000
        /*0788*/ 	.short	0x0101
        /*078a*/ 	.byte	0x3f
	.zero		1


	//   ....[63]....
        /*078c*/ 	.word	0x00015000
        /*0790*/ 	.word	0x00000009
        /*0794*/ 	.word	0x00012420
        /*0798*/ 	.short	0x010a
        /*079a*/ 	.byte	0x3f
	.zero		1


	//   ....[64]....
        /*079c*/ 	.word	0x00015110
        /*07a0*/ 	.word	0x00000007
        /*07a4*/ 	.word	0x00000000
        /*07a8*/ 	.short	0x010a
        /*07aa*/ 	.byte	0x3f
	.zero		1


	//   ....[65]....
        /*07ac*/ 	.word	0x00015180
        /*07b0*/ 	.word	0x00000005
        /*07b4*/ 	.word	0x00000000
        /*07b8*/ 	.short	0x010a
        /*07ba*/ 	.byte	0x3f
	.zero		1


	//   ....[66]....
        /*07bc*/ 	.word	0x000151d0
        /*07c0*/ 	.word	0x00000003
        /*07c4*/ 	.word	0x00012460
        /*07c8*/ 	.short	0x010a
        /*07ca*/ 	.byte	0x3f
	.zero		1


	//   ....[67]....
        /*07cc*/ 	.word	0x00015220
        /*07d0*/ 	.word	0x00000005
        /*07d4*/ 	.word	0x00012460
        /*07d8*/ 	.short	0x010a
        /*07da*/ 	.byte	0x3f
	.zero		1


	//   ....[68]....
        /*07dc*/ 	.word	0x00015260
        /*07e0*/ 	.word	0x00000003
        /*07e4*/ 	.word	0x00012480
        /*07e8*/ 	.short	0x010a
        /*07ea*/ 	.byte	0x3f
	.zero		1


	//   ....[69]....
        /*07ec*/ 	.word	0x00015280
        /*07f0*/ 	.word	0x00000005
        /*07f4*/ 	.word	0x00012480
        /*07f8*/ 	.short	0x010a
        /*07fa*/ 	.byte	0x3f
	.zero		1


	//   ....[70]....
        /*07fc*/ 	.word	0x000152f0
        /*0800*/ 	.word	0x00000003
        /*0804*/ 	.word	0x00012400
        /*0808*/ 	.short	0x010a
        /*080a*/ 	.byte	0x3f
	.zero		1


	//   ....[71]....
        /*080c*/ 	.word	0x00015350
        /*0810*/ 	.word	0x00000003
        /*0814*/ 	.word	0x00012430
        /*0818*/ 	.short	0x010a
        /*081a*/ 	.byte	0x3f
	.zero		1


	//   ....[72]....
        /*081c*/ 	.word	0x000153b0
        /*0820*/ 	.word	0x0000000b
        /*0824*/ 	.word	0x00012430
        /*0828*/ 	.short	0x010a
        /*082a*/ 	.byte	0x3f
	.zero		1


	//   ....[73]....
        /*082c*/ 	.word	0x00015410
        /*0830*/ 	.word	0x0000000b
        /*0834*/ 	.word	0x00012450
        /*0838*/ 	.short	0x010a
        /*083a*/ 	.byte	0x3f
	.zero		1


	//   ....[74]....
        /*083c*/ 	.word	0x00015470
        /*0840*/ 	.word	0x00000008
        /*0844*/ 	.word	0x00012430
        /*0848*/ 	.short	0x010a
        /*084a*/ 	.byte	0x3f
	.zero		1


	//   ....[75]....
        /*084c*/ 	.word	0x000154d0
        /*0850*/ 	.word	0x00000014
        /*0854*/ 	.word	0x00012450
        /*0858*/ 	.short	0x010a
        /*085a*/ 	.byte	0x3f
	.zero		1


	//   ....[76]....
        /*085c*/ 	.word	0x00015530
        /*0860*/ 	.word	0x0000000c
        /*0864*/ 	.word	0x00012430
        /*0868*/ 	.short	0x010a
        /*086a*/ 	.byte	0x3f
	.zero		1


	//   ....[77]....
        /*086c*/ 	.word	0x00015590
        /*0870*/ 	.word	0x0000000c
        /*0874*/ 	.word	0x00012450
        /*0878*/ 	.short	0x010a
        /*087a*/ 	.byte	0x3f
	.zero		1


	//   ....[78]....
        /*087c*/ 	.word	0x000155f0
        /*0880*/ 	.word	0x00000003
        /*0884*/ 	.word	0x00012450
        /*0888*/ 	.short	0x010a
        /*088a*/ 	.byte	0x3f
	.zero		1


	//   ....[79]....
        /*088c*/ 	.word	0x00015750
        /*0890*/ 	.word	0x00000005
        /*0894*/ 	.word	0x00012480
        /*0898*/ 	.short	0x010a
        /*089a*/ 	.byte	0x3f
	.zero		1


	//   ....[80]....
        /*089c*/ 	.word	0x000157b0
        /*08a0*/ 	.word	0x00000005
        /*08a4*/ 	.word	0x00012440
        /*08a8*/ 	.short	0x010a
        /*08aa*/ 	.byte	0x3f
	.zero		1


	//   ....[81]....
        /*08ac*/ 	.word	0x00015f30
        /*08b0*/ 	.word	0x00000003
        /*08b4*/ 	.word	0x00012420
        /*08b8*/ 	.short	0x010a
        /*08ba*/ 	.byte	0x3f
	.zero		1


	//   ....[82]....
        /*08bc*/ 	.word	0x00015f80
        /*08c0*/ 	.word	0x00000007
        /*08c4*/ 	.word	0x00012480
        /*08c8*/ 	.short	0x010a
        /*08ca*/ 	.byte	0x3f
	.zero		1


	//   ....[83]....
        /*08cc*/ 	.word	0x00015fd0
        /*08d0*/ 	.word	0x00000007
        /*08d4*/ 	.word	0x00012440
        /*08d8*/ 	.short	0x010a
        /*08da*/ 	.byte	0x3f
	.zero		1


	//   ....[84]....
        /*08dc*/ 	.word	0x00016020
        /*08e0*/ 	.word	0x00000014
        /*08e4*/ 	.word	0x00012470
        /*08e8*/ 	.short	0x010a
        /*08ea*/ 	.byte	0x3f
	.zero		1


	//   ....[85]....
        /*08ec*/ 	.word	0x00016070
        /*08f0*/ 	.word	0x00000014
        /*08f4*/ 	.word	0x00012460
        /*08f8*/ 	.short	0x010a
        /*08fa*/ 	.byte	0x3f
	.zero		1


	//   ....[86]....
        /*08fc*/ 	.word	0x000160c0
        /*0900*/ 	.word	0x0000000c
        /*0904*/ 	.word	0x00012470
        /*0908*/ 	.short	0x010a
        /*090a*/ 	.byte	0x3f
	.zero		1


	//   ....[87]....
        /*090c*/ 	.word	0x00016110
        /*0910*/ 	.word	0x0000000c
        /*0914*/ 	.word	0x00012460
        /*0918*/ 	.short	0x010a
        /*091a*/ 	.byte	0x3f
	.zero		1


	//   ....[88]....
        /*091c*/ 	.word	0x00016160
        /*0920*/ 	.word	0x00000009
        /*0924*/ 	.word	0x00012420
        /*0928*/ 	.short	0x010a
        /*092a*/ 	.byte	0x3f
	.zero		1


	//   ....[89]....
        /*092c*/ 	.word	0x000161b0
        /*0930*/ 	.word	0x00000007
        /*0934*/ 	.word	0x00000000
        /*0938*/ 	.short	0x010a
        /*093a*/ 	.byte	0x3f
	.zero		1


	//   ....[90]....
        /*093c*/ 	.word	0x00016200
        /*0940*/ 	.word	0x00000005
        /*0944*/ 	.word	0x00000000
        /*0948*/ 	.short	0x010a
        /*094a*/ 	.byte	0x3f
	.zero		1


	//   ....[91]....
        /*094c*/ 	.word	0x00016250
        /*0950*/ 	.word	0x00000003
        /*0954*/ 	.word	0x00012460
        /*0958*/ 	.short	0x010a
        /*095a*/ 	.byte	0x3f
	.zero		1


	//   ....[92]....
        /*095c*/ 	.word	0x000162a0
        /*0960*/ 	.word	0x00000005
        /*0964*/ 	.word	0x00012460
        /*0968*/ 	.short	0x010a
        /*096a*/ 	.byte	0x3f
	.zero		1


	//   ....[93]....
        /*096c*/ 	.word	0x000162f0
        /*0970*/ 	.word	0x00000003
        /*0974*/ 	.word	0x00012480
        /*0978*/ 	.short	0x010a
        /*097a*/ 	.byte	0x3f
	.zero		1


	//----- nvinfo : EIATTR_NUM_MBARRIERS
	.align		4
.L_1475:
        /*097c*/ 	.byte	0x03, 0x38
        /*097e*/ 	.short	0x0016


	//----- nvinfo : EIATTR_EXIT_INSTR_OFFSETS
	.align		4
        /*0980*/ 	.byte	0x04, 0x1c
        /*0982*/ 	.short	(.L_1477 - .L_1476)


	//   ....[0]....
.L_1476:
        /*0984*/ 	.word	0x000152d0


	//----- nvinfo : EIATTR_MAX_THREADS
	.align		4
.L_1477:
        /*0988*/ 	.byte	0x04, 0x05
        /*098a*/ 	.short	(.L_1479 - .L_1478)
.L_1478:
        /*098c*/ 	.word	0x00000200
        /*0990*/ 	.word	0x00000001
        /*0994*/ 	.word	0x00000001


	//----- nvinfo : EIATTR_CRS_STACK_SIZE
	.align		4
.L_1479:
        /*0998*/ 	.byte	0x04, 0x1e
        /*099a*/ 	.short	(.L_1481 - .L_1480)
.L_1480:
        /*099c*/ 	.word	0x00000000


	//----- nvinfo : EIATTR_CBANK_PARAM_SIZE
	.align		4
.L_1481:
        /*09a0*/ 	.byte	0x03, 0x19
        /*09a2*/ 	.short	0x0a70


	//----- nvinfo : EIATTR_PARAM_CBANK
	.align		4
        /*09a4*/ 	.byte	0x04, 0x0a
        /*09a6*/ 	.short	(.L_1483 - .L_1482)
	.align		4
.L_1482:
        /*09a8*/ 	.word	index@(.nv.constant0._ZN7cutlass13device_kernelIN5flash11enable_sm90INS1_16FlashAttnFwdSm90INS1_25CollectiveMainloopFwdSm90ILi2EN4cute5tupleIJNS5_1CILi1EEES8_S8_EEENS6_IJNS7_ILi192EEENS7_ILi160EEENS7_ILi64EEEEEELi64ENS_12float_e4m3_tEfNS_4arch4Sm90ELb0ELb1ELb0ELb0ELb0ELb0ELb0ELb1ELb1ELb1ELb1ELb0EEENS1_21CollectiveEpilogueFwdINS6_IJSA_SC_SB_EEES9_NS_10bfloat16_tESG_Li384ELb0ELb1ELb1ELb1EEENS1_19SingleTileSchedulerILb0ELb1ELb1ELi192EEEEEEEEEvNT_6ParamsE)
        /*09ac*/ 	.short	0x0210
        /*09ae*/ 	.short	0x0a70


	//----- nvinfo : EIATTR_SW_WAR
	.align		4
.L_1483:
        /*09b0*/ 	.byte	0x04, 0x36
        /*09b2*/ 	.short	(.L_1485 - .L_1484)
.L_1484:
        /*09b4*/ 	.word	0x00000008
.L_1485:


//--------------------- .nv.info._ZN7cutlass13device_kernelIN5flash11enable_sm90INS1_16FlashAttnFwdSm90INS1_25CollectiveMainloopFwdSm90ILi2EN4cute5tupleIJNS5_1CILi1EEES8_S8_EEENS6_IJNS7_ILi192EEENS7_ILi160EEENS7_ILi64EEEEEELi64ENS_12float_e4m3_tEfNS_4arch4Sm90ELb0ELb1ELb0ELb1ELb0ELb0ELb0ELb1ELb1ELb1ELb1ELb0EEENS1_21CollectiveEpilogueFwdINS6_IJSA_SC_SB_EEES9_NS_10bfloat16_tESG_Li384ELb1ELb1ELb1ELb1EEENS1_36VarlenDynamicPersistentTileSchedulerILi192ELi160ELi384ELi128ELb1ELb1ELb1ELb1ELb0ELb1EEEEEEEEEvNT_6ParamsE --------------------------
	.section	.nv.info._ZN7cutlass13device_kernelIN5flash11enable_sm90INS1_16FlashAttnFwdSm90INS1_25CollectiveMainloopFwdSm90ILi2EN4cute5tupleIJNS5_1CILi1EEES8_S8_EEENS6_IJNS7_ILi192EEENS7_ILi160EEENS7_ILi64EEEEEELi64ENS_12float_e4m3_tEfNS_4arch4Sm90ELb0ELb1ELb0ELb1ELb0ELb0ELb0ELb1ELb1ELb1ELb1ELb0EEENS1_21CollectiveEpilogueFwdINS6_IJSA_SC_SB_EEES9_NS_10bfloat16_tESG_Li384ELb1ELb1ELb1ELb1EEENS1_36VarlenDynamicPersistentTileSchedulerILi192ELi160ELi384ELi128ELb1ELb1ELb1ELb1ELb0ELb1EEEEEEEEEvNT_6ParamsE,"",@"SHT_CUDA_INFO"
	.sectionflags	@""
	.align	4


	//----- nvinfo : EIATTR_CUDA_API_VERSION
	.align		4
        /*0000*/ 	.byte	0x04, 0x37
        /*0002*/ 	.short	(.L_1487 - .L_1486)
.L_1486:
        /*0004*/ 	.word	0x00000082


	//----- nvinfo : EIATTR_KPARAM_INFO
	.align		4
.L_1487:
        /*0008*/ 	.byte	0x04, 0x17
        /*000a*/ 	.short	(.L_1489 - .L_1488)
.L_1488:
        /*000c*/ 	.word	0x00000000
        /*0010*/ 	.short	0x0000
        /*0012*/ 	.short	0x0070
        /*0014*/ 	.byte	0x00, 0xf0, 0x01, 0x2a


	//----- nvinfo : EIATTR_SPARSE_MMA_MASK
	.align		4
.L_1489:
        /*0018*/ 	.byte	0x03, 0x50
        /*001a*/ 	.short	0x0000


	//----- nvinfo : EIATTR_MAXREG_COUNT
	.align		4
        /*001c*/ 	.byte	0x03, 0x1b
        /*001e*/ 	.short	0x0080


	//----- nvinfo : EIATTR_NUM_BARRIERS
	.align		4
        /*0020*/ 	.byte	0x02, 0x4c
        /*0022*/ 	.byte	0x09
	.zero		1


	//----- nvinfo : EIATTR_EXTERNS
	.align		4
        /*0024*/ 	.byte	0x04, 0x0f
        /*0026*/ 	.short	(.L_1491 - .L_1490)


	//   ....[0]....
	.align		4
.L_1490:
        /*0028*/ 	.word	index@(__assertfail)


	//----- nvinfo : EIATTR_ANNOTATIONS
	.align		4
.L_1491:
        /*002c*/ 	.byte	0x04, 0x55
        /*002e*/ 	.short	(.L_1493 - .L_1492)


	//   ....[0]....
.L_1492:
        /* <DEDUP_REMOVED lines=10> */


	//----- nvinfo : EIATTR_MERCURY_ISA_VERSION
	.align		4
.L_1493:
        /*00b8*/ 	.byte	0x03, 0x5f
        /*00ba*/ 	.short	0x0101


	//----- nvinfo : EIATTR_UNUSED_LOAD_BYTE_OFFSET
	.align		4
        /*00bc*/ 	.byte	0x04, 0x44
        /*00be*/ 	.short	(.L_1495 - .L_1494)


	//   ....[0]....
.L_1494:
        /*00c0*/ 	.word	0x00000a00
        /*00c4*/ 	.word	0x0000fff0


	//   ....[1]....
        /*00c8*/ 	.word	0x00010910
        /*00cc*/ 	.word	0x0000fff0


	//----- nvinfo : EIATTR_INT_WARP_WIDE_INSTR_OFFSETS
	.align		4
.L_1495:
        /*00d0*/ 	.byte	0x04, 0x31
        /*00d2*/ 	.short	(.L_1497 - .L_1496)


	//   ....[0]....
.L_1496:
        /*00d4*/ 	.word	0x00000130


	//   ....[1]....
        /*00d8*/ 	.word	0x00000170


	//   ....[2]....
        /*00dc*/ 	.word	0x000001e0


	//   ....[3]....
        /*00e0*/ 	.word	0x00015410


	//   ....[4]....
        /*00e4*/ 	.word	0x000154a0


	//   ....[5]....
        /*00e8*/ 	.word	0x00017860


	//   ....[6]....
        /*00ec*/ 	.word	0x000178f0


	//----- nvinfo : EIATTR_COOP_GROUP_MASK_REGIDS
	.align		4
.L_1497:
        /*00f0*/ 	.byte	0x04, 0x29
        /*00f2*/ 	.short	(.L_1499 - .L_1498)


	//   ....[0]....
.L_1498:
        /*00f4*/ 	.word	0xffffffff


	//   ....[1]....
        /*00f8*/ 	.word	0xffffffff


	//   ....[2]....
        /*00fc*/ 	.word	0xffffffff


	//   ....[3]....
        /*0100*/ 	.word	0xffffffff


	//   ....[4]....
        /*0104*/ 	.word	0xffffffff


	//   ....[5]....
        /*0108*/ 	.word	0xffffffff


	//   ....[6]....
        /*010c*/ 	.word	0xffffffff


	//   ....[7]....
        /*0110*/ 	.word	0xffffffff


	//   ....[8]....
        /*0114*/ 	.word	0xffffffff


	//   ....[9]....
        /*0118*/ 	.word	0xffffffff


	//   ....[10]....
        /*011c*/ 	.word	0xffffffff


	//   ....[11]....
        /*0120*/ 	.word	0xffffffff


	//   ....[12]....
        /*0124*/ 	.word	0xffffffff


	//   ....[13]....
        /*0128*/ 	.word	0xffffffff


	//   ....[14]....
        /*012c*/ 	.word	0xffffffff


	//   ....[15]....
        /*0130*/ 	.word	0xffffffff


	//   ....[16]....
        /*0134*/ 	.word	0xffffffff


	//   ....[17]....
        /*0138*/ 	.word	0xffffffff


	//   ....[18]....
        /*013c*/ 	.word	0xffffffff


	//   ....[19]....
        /*0140*/ 	.word	0xffffffff


	//   ....[20]....
        /*0144*/ 	.word	0xffffffff


	//   ....[21]....
        /*0148*/ 	.word	0xffffffff


	//   ....[22]....
        /*014c*/ 	.word	0xffffffff


	//   ....[23]....
        /*0150*/ 	.word	0xffffffff


	//   ....[24]....
        /*0154*/ 	.word	0xffffffff


	//   ....[25]....
        /*0158*/ 	.word	0xffffffff


	//   ....[26]....
        /*015c*/ 	.word	0xffffffff


	//   ....[27]....
        /*0160*/ 	.word	0xffffffff


	//   ....[28]....
        /*0164*/ 	.word	0xffffffff


	//   ....[29]....
        /*0168*/ 	.word	0xffffffff


	//   ....[30]....
        /*016c*/ 	.word	0xffffffff


	//   ....[31]....
        /*0170*/ 	.word	0xffffffff


	//   ....[32]....
        /*0174*/ 	.word	0xffffffff


	//   ....[33]....
        /*0178*/ 	.word	0xffffffff


	//   ....[34]....
        /*017c*/ 	.word	0xffffffff


	//   ....[35]....
        /*0180*/ 	.word	0xffffffff


	//   ....[36]....
        /*0184*/ 	.word	0xffffffff


	//   ....[37]....
        /*0188*/ 	.word	0xffffffff


	//   ....[38]....
        /*018c*/ 	.word	0xffffffff


	//   ....[39]....
        /*0190*/ 	.word	0xffffffff


	//   ....[40]....
        /*0194*/ 	.word	0xffffffff


	//   ....[41]....
        /*0198*/ 	.word	0xffffffff


	//   ....[42]....
        /*019c*/ 	.word	0xffffffff


	//   ....[43]....
        /*01a0*/ 	.word	0xffffffff


	//   ....[44]....
        /*01a4*/ 	.word	0xffffffff


	//   ....[45]....
        /*01a8*/ 	.word	0xffffffff


	//   ....[46]....
        /*01ac*/ 	.word	0xffffffff


	//   ....[47]....
        /*01b0*/ 	.word	0xffffffff


	//   ....[48]....
        /*01b4*/ 	.word	0xffffffff


	//   ....[49]....
        /*01b8*/ 	.word	0xffffffff


	//   ....[50]....
        /*01bc*/ 	.word	0xffffffff


	//   ....[51]....
        /*01c0*/ 	.word	0xffffffff


	//   ....[52]....
        /*01c4*/ 	.word	0xffffffff


	//   ....[53]....
        /*01c8*/ 	.word	0xffffffff


	//   ....[54]....
        /*01cc*/ 	.word	0xffffffff


	//   ....[55]....
        /*01d0*/ 	.word	0xffffffff


	//   ....[56]....
        /*01d4*/ 	.word	0xffffffff


	//   ....[57]....
        /*01d8*/ 	.word	0xffffffff


	//   ....[58]....
        /*01dc*/ 	.word	0xffffffff


	//   ....[59]....
        /*01e0*/ 	.word	0xffffffff


	//   ....[60]....
        /*01e4*/ 	.word	0xffffffff


	//   ....[61]....
        /*01e8*/ 	.word	0xffffffff


	//   ....[62]....
        /*01ec*/ 	.word	0xffffffff


	//   ....[63]....
        /*01f0*/ 	.word	0xffffffff


	//   ....[64]....
        /*01f4*/ 	.word	0xffffffff


	//   ....[65]....
        /*01f8*/ 	.word	0xffffffff


	//   ....[66]....
        /*01fc*/ 	.word	0xffffffff


	//   ....[67]....
        /*0200*/ 	.word	0xffffffff


	//   ....[68]....
        /*0204*/ 	.word	0xffffffff


	//   ....[69]....
        /*0208*/ 	.word	0xffffffff


	//   ....[70]....
        /*020c*/ 	.word	0xffffffff


	//   ....[71]....
        /*0210*/ 	.word	0xffffffff


	//   ....[72]....
        /*0214*/ 	.word	0xffffffff


	//   ....[73]....
        /*0218*/ 	.word	0xffffffff


	//   ....[74]....
        /*021c*/ 	.word	0xffffffff


	//   ....[75]....
        /*0220*/ 	.word	0xffffffff


	//   ....[76]....
        /*0224*/ 	.word	0xffffffff


	//   ....[77]....
        /*0228*/ 	.word	0xffffffff


	//   ....[78]....
        /*022c*/ 	.word	0xffffffff


	//   ....[79]....
        /*0230*/ 	.word	0xffffffff


	//   ....[80]....
        /*0234*/ 	.word	0xffffffff


	//   ....[81]....
        /*0238*/ 	.word	0xffffffff


	//   ....[82]....
        /*023c*/ 	.word	0xffffffff


	//   ....[83]....
        /*0240*/ 	.word	0xffffffff


	//   ....[84]....
        /*0244*/ 	.word	0xffffffff


	//   ....[85]....
        /*0248*/ 	.word	0xffffffff


	//   ....[86]....
        /*024c*/ 	.word	0xffffffff


	//   ....[87]....
        /*0250*/ 	.word	0xffffffff


	//   ....[88]....
        /*0254*/ 	.word	0xffffffff


	//   ....[89]....
        /*0258*/ 	.word	0xffffffff


	//   ....[90]....
        /*025c*/ 	.word	0xffffffff


	//   ....[91]....
        /*0260*/ 	.word	0xffffffff


	//   ....[92]....
        /*0264*/ 	.word	0xffffffff


	//   ....[93]....
        /*0268*/ 	.word	0xffffffff


	//   ....[94]....
        /*026c*/ 	.word	0xffffffff


	//   ....[95]....
        /*0270*/ 	.word	0xffffffff


	//   ....[96]....
        /*0274*/ 	.word	0xffffffff


	//   ....[97]....
        /*0278*/ 	.word	0xffffffff


	//   ....[98]....
        /*027c*/ 	.word	0xffffffff


	//   ....[99]....
        /*0280*/ 	.word	0xffffffff


	//   ....[100]....
        /*0284*/ 	.word	0xffffffff


	//   ....[101]....
        /*0288*/ 	.word	0xffffffff


	//   ....[102]....
        /*028c*/ 	.word	0xffffffff


	//   ....[103]....
        /*0290*/ 	.word	0xffffffff


	//   ....[104]....
        /*0294*/ 	.word	0xffffffff


	//   ....[105]....
        /*0298*/ 	.word	0xffffffff


	//   ....[106]....
        /*029c*/ 	.word	0xffffffff


	//   ....[107]....
        /*02a0*/ 	.word	0xffffffff


	//   ....[108]....
        /*02a4*/ 	.word	0xffffffff


	//   ....[109]....
        /*02a8*/ 	.word	0xffffffff


	//   ....[110]....
        /*02ac*/ 	.word	0xffffffff


	//   ....[111]....
        /*02b0*/ 	.word	0xffffffff


	//   ....[112]....
        /*02b4*/ 	.word	0xffffffff


	//   ....[113]....
        /*02b8*/ 	.word	0xffffffff


	//   ....[114]....
        /*02bc*/ 	.word	0xffffffff


	//   ....[115]....
        /*02c0*/ 	.word	0xffffffff


	//   ....[116]....
        /*02c4*/ 	.word	0xffffffff


	//   ....[117]....
        /*02c8*/ 	.word	0xffffffff


	//   ....[118]....
        /*02cc*/ 	.word	0xffffffff


	//   ....[119]....
        /*02d0*/ 	.word	0xffffffff


	//   ....[120]....
        /*02d4*/ 	.word	0xffffffff


	//   ....[121]....
        /*02d8*/ 	.word	0xffffffff


	//   ....[122]....
        /*02dc*/ 	.word	0xffffffff


	//   ....[123]....
        /*02e0*/ 	.word	0xffffffff


	//   ....[124]....
        /*02e4*/ 	.word	0xffffffff


	//   ....[125]....
        /*02e8*/ 	.word	0xffffffff


	//   ....[126]....
        /*02ec*/ 	.word	0xffffffff


	//   ....[127]....
        /*02f0*/ 	.word	0xffffffff


	//   ....[128]....
        /*02f4*/ 	.word	0xffffffff


	//   ....[129]....
        /*02f8*/ 	.word	0xffffffff


	//   ....[130]....
        /*02fc*/ 	.word	0xffffffff


	//   ....[131]....
        /*0300*/ 	.word	0xffffffff


	//   ....[132]....
        /*0304*/ 	.word	0xffffffff


	//   ....[133]....
        /*0308*/ 	.word	0xffffffff


	//   ....[134]....
        /*030c*/ 	.word	0xffffffff


	//   ....[135]....
        /*0310*/ 	.word	0xffffffff


	//   ....[136]....
        /*0314*/ 	.word	0xffffffff


	//   ....[137]....
        /*0318*/ 	.word	0xffffffff


	//   ....[138]....
        /*031c*/ 	.word	0xffffffff


	//   ....[139]....
        /*0320*/ 	.word	0x0500000f


	//   ....[140]....
        /*0324*/ 	.word	0x0500000f


	//   ....[141]....
        /*0328*/ 	.word	0x0500000f


	//   ....[142]....
        /*032c*/ 	.word	0x0500000f


	//   ....[143]....
        /*0330*/ 	.word	0x0500000f


	//   ....[144]....
        /*0334*/ 	.word	0x0500000f


	//   ....[145]....
        /*0338*/ 	.word	0x0500000f


	//   ....[146]....
        /*033c*/ 	.word	0x0500000f


	//   ....[147]....
        /*0340*/ 	.word	0x0500000f


	//   ....[148]....
        /*0344*/ 	.word	0x0500000f


	//   ....[149]....
        /*0348*/ 	.word	0x0500000f


	//   ....[150]....
        /*034c*/ 	.word	0x0500000f


	//   ....[151]....
        /*0350*/ 	.word	0x0500000f


	//   ....[152]....
        /*0354*/ 	.word	0x0500000f


	//----- nvinfo : EIATTR_COOP_GROUP_INSTR_OFFSETS
	.align		4
.L_1499:
        /*0358*/ 	.byte	0x04, 0x28
        /*035a*/ 	.short	(.L_1501 - .L_1500)


	//   ....[0]....
.L_1500:
        /*035c*/ 	.word	0x00000060


	//   ....[1]....
        /*0360*/ 	.word	0x00000140


	//   ....[2]....
        /*0364*/ 	.word	0x00000190


	//   ....[3]....
        /*0368*/ 	.word	0x000003c0


	//   ....[4]....
        /*036c*/ 	.word	0x00000520


	//   ....[5]....
        /*0370*/ 	.word	0x00000640


	//   ....[6]....
        /*0374*/ 	.word	0x000007a0


	//   ....[7]....
        /*0378*/ 	.word	0x00001c30


	//   ....[8]....
        /*037c*/ 	.word	0x000024e0


	//   ....[9]....
        /*0380*/ 	.word	0x00002750


	//   ....[10]....
        /*0384*/ 	.word	0x00003ea0


	//   ....[11]....
        /*0388*/ 	.word	0x00003fb0


	//   ....[12]....
        /*038c*/ 	.word	0x00004ae0


	//   ....[13]....
        /*0390*/ 	.word	0x00004b50


	//   ....[14]....
        /*0394*/ 	.word	0x000064f0


	//   ....[15]....
        /*0398*/ 	.word	0x00006700


	//   ....[16]....
        /*039c*/ 	.word	0x00007d40


	//   ....[17]....
        /*03a0*/ 	.word	0x00007e50


	//   ....[18]....
        /*03a4*/ 	.word	0x000089b0


	//   ....[19]....
        /*03a8*/ 	.word	0x00008a10


	//   ....[20]....
        /*03ac*/ 	.word	0x0000a920


	//   ....[21]....
        /*03b0*/ 	.word	0x0000a970


	//   ....[22]....
        /*03b4*/ 	.word	0x0000aa00


	//   ....[23]....
        /*03b8*/ 	.word	0x0000aa20


	//   ....[24]....
        /*03bc*/ 	.word	0x0000c970


	//   ....[25]....
        /*03c0*/ 	.word	0x0000d9b0


	//   ....[26]....
        /*03c4*/ 	.word	0x0000e1b0


	//   ....[27]....
        /*03c8*/ 	.word	0x0000e2c0


	//   ....[28]....
        /*03cc*/ 	.word	0x0000ee10


	//   ....[29]....
        /*03d0*/ 	.word	0x0000ee90


	//   ....[30]....
        /*03d4*/ 	.word	0x00010320


	//   ....[31]....
        /*03d8*/ 	.word	0x00010330


	//   ....[32]....
        /*03dc*/ 	.word	0x000103b0


	//   ....[33]....
        /*03e0*/ 	.word	0x000103c0


	//   ....[34]....
        /*03e4*/ 	.word	0x00010ef0


	//   ....[35]....
        /*03e8*/ 	.word	0x00010f00


	//   ....[36]....
        /*03ec*/ 	.word	0x00010f10


	//   ....[37]....
        /*03f0*/ 	.word	0x00010f20


	//   ....[38]....
        /*03f4*/ 	.word	0x00010f30


	//   ....[39]....
        /*03f8*/ 	.word	0x00010f40


	//   ....[40]....
        /*03fc*/ 	.word	0x00010f50


	//   ....[41]....
        /*0400*/ 	.word	0x00010f60


	//   ....[42]....
        /*0404*/ 	.word	0x00010f70


	//   ....[43]....
        /*0408*/ 	.word	0x00010fa0


	//   ....[44]....
        /*040c*/ 	.word	0x00010fd0


	//   ....[45]....
        /*0410*/ 	.word	0x00010fe0


	//   ....[46]....
        /*0414*/ 	.word	0x00010ff0


	//   ....[47]....
        /*0418*/ 	.word	0x00011020


	//   ....[48]....
        /*041c*/ 	.word	0x00011050


	//   ....[49]....
        /*0420*/ 	.word	0x00011080


	//   ....[50]....
        /*0424*/ 	.word	0x00011090


	//   ....[51]....
        /*0428*/ 	.word	0x000110c0


	//   ....[52]....
        /*042c*/ 	.word	0x000110d0


	//   ....[53]....
        /*0430*/ 	.word	0x00011100


	//   ....[54]....
        /*0434*/ 	.word	0x00011110


	//   ....[55]....
        /*0438*/ 	.word	0x00011140


	//   ....[56]....
        /*043c*/ 	.word	0x00011170


	//   ....[57]....
        /*0440*/ 	.word	0x00011180


	//   ....[58]....
        /*0444*/ 	.word	0x00011190


	//   ....[59]....
        /*0448*/ 	.word	0x000111b0


	//   ....[60]....
        /*044c*/ 	.word	0x000111e0


	//   ....[61]....
        /*0450*/ 	.word	0x000111f0


	//   ....[62]....
        /*0454*/ 	.word	0x00011200


	//   ....[63]....
        /*0458*/ 	.word	0x00011210


	//   ....[64]....
        /*045c*/ 	.word	0x00011230


	//   ....[65]....
        /*0460*/ 	.word	0x00011240


	//   ....[66]....
        /*0464*/ 	.word	0x00011a30


	//   ....[67]....
        /*0468*/ 	.word	0x00011a70


	//   ....[68]....
        /*046c*/ 	.word	0x00011a90


	//   ....[69]....
        /*0470*/ 	.word	0x00011ab0


	//   ....[70]....
        /*0474*/ 	.word	0x00011fc0


	//   ....[71]....
        /*0478*/ 	.word	0x00012000


	//   ....[72]....
        /*047c*/ 	.word	0x00012020


	//   ....[73]....
        /*0480*/ 	.word	0x00012050


	//   ....[74]....
        /*0484*/ 	.word	0x00012070


	//   ....[75]....
        /*0488*/ 	.word	0x00012090


	//   ....[76]....
        /*048c*/ 	.word	0x000120b0


	//   ....[77]....
        /*0490*/ 	.word	0x000120d0


	//   ....[78]....
        /*0494*/ 	.word	0x00012590


	//   ....[79]....
        /*0498*/ 	.word	0x000125a0


	//   ....[80]....
        /*049c*/ 	.word	0x000127e0


	//   ....[81]....
        /*04a0*/ 	.word	0x000127f0


	//   ....[82]....
        /*04a4*/ 	.word	0x00013300


	//   ....[83]....
        /*04a8*/ 	.word	0x00013330


	//   ....[84]....
        /*04ac*/ 	.word	0x00013370


	//   ....[85]....
        /*04b0*/ 	.word	0x000133a0


	//   ....[86]....
        /*04b4*/ 	.word	0x000133d0


	//   ....[87]....
        /*04b8*/ 	.word	0x000133e0


	//   ....[88]....
        /*04bc*/ 	.word	0x000133f0


	//   ....[89]....
        /*04c0*/ 	.word	0x00013410


	//   ....[90]....
        /*04c4*/ 	.word	0x00013580


	//   ....[91]....
        /*04c8*/ 	.word	0x00013760


	//   ....[92]....
        /*04cc*/ 	.word	0x00013790


	//   ....[93]....
        /*04d0*/ 	.word	0x000137c0


	//   ....[94]....
        /*04d4*/ 	.word	0x000137f0


	//   ....[95]....
        /*04d8*/ 	.word	0x00013820


	//   ....[96]....
        /*04dc*/ 	.word	0x00013870


	//   ....[97]....
        /*04e0*/ 	.word	0x00013a00


	//   ....[98]....
        /*04e4*/ 	.word	0x00013a30


	//   ....[99]....
        /*04e8*/ 	.word	0x00013a60


	//   ....[100]....
        /*04ec*/ 	.word	0x00013a90


	//   ....[101]....
        /*04f0*/ 	.word	0x00013ac0


	//   ....[102]....
        /*04f4*/ 	.word	0x00013af0


	//   ....[103]....
        /*04f8*/ 	.word	0x00013ba0


	//   ....[104]....
        /*04fc*/ 	.word	0x00013c00


	//   ....[105]....
        /*0500*/ 	.word	0x00013c10


	//   ....[106]....
        /*0504*/ 	.word	0x00013c60


	//   ....[107]....
        /*0508*/ 	.word	0x00015b70


	//   ....[108]....
        /*050c*/ 	.word	0x000167f0


	//   ....[109]....
        /*0510*/ 	.word	0x00016800


	//   ....[110]....
        /*0514*/ 	.word	0x00016820


	//   ....[111]....
        /*0518*/ 	.word	0x000168b0


	//   ....[112]....
        /*051c*/ 	.word	0x000168d0


	//   ....[113]....
        /*0520*/ 	.word	0x00016930


	//   ....[114]....
        /*0524*/ 	.word	0x00016960


	//   ....[115]....
        /*0528*/ 	.word	0x000169c0


	//   ....[116]....
        /*052c*/ 	.word	0x000169e0


	//   ....[117]....
        /*0530*/ 	.word	0x000169f0


	//   ....[118]....
        /*0534*/ 	.word	0x00016a50


	//   ....[119]....
        /*0538*/ 	.word	0x00016a70


	//   ....[120]....
        /*053c*/ 	.word	0x00017fc0


	//   ....[121]....
        /*0540*/ 	.word	0x00017ff0


	//   ....[122]....
        /*0544*/ 	.word	0x00018020


	//   ....[123]....
        /*0548*/ 	.word	0x00018040


	//   ....[124]....
        /*054c*/ 	.word	0x00018060


	//   ....[125]....
        /*0550*/ 	.word	0x00018090


	//   ....[126]....
        /*0554*/ 	.word	0x000180c0


	//   ....[127]....
        /*0558*/ 	.word	0x000180d0


	//   ....[128]....
        /*055c*/ 	.word	0x00018240


	//   ....[129]....
        /*0560*/ 	.word	0x00018270


	//   ....[130]....
        /*0564*/ 	.word	0x000182a0


	//   ....[131]....
        /*0568*/ 	.word	0x000182e0


	//   ....[132]....
        /*056c*/ 	.word	0x00018310


	//   ....[133]....
        /*0570*/ 	.word	0x00018340


	//   ....[134]....
        /*0574*/ 	.word	0x000183c0


	//   ....[135]....
        /*0578*/ 	.word	0x00018410


	//   ....[136]....
        /*057c*/ 	.word	0x00018420


	//   ....[137]....
        /*0580*/ 	.word	0x00018460


	//   ....[138]....
        /*0584*/ 	.word	0x00018e80


	//   ....[139]....
        /*0588*/ 	.word	0x00019510


	//   ....[140]....
        /*058c*/ 	.word	0x000196d0


	//   ....[141]....
        /*0590*/ 	.word	0x00019720


	//   ....[142]....
        /*0594*/ 	.word	0x00019780


	//   ....[143]....
        /*0598*/ 	.word	0x000198d0


	//   ....[144]....
        /*059c*/ 	.word	0x00019930


	//   ....[145]....
        /*05a0*/ 	.word	0x000199f0


	//   ....[146]....
        /*05a4*/ 	.word	0x00019a50


	//   ....[147]....
        /*05a8*/ 	.word	0x00019b20


	//   ....[148]....
        /*05ac*/ 	.word	0x00019b80


	//   ....[149]....
        /*05b0*/ 	.word	0x00019c30


	//   ....[150]....
        /*05b4*/ 	.word	0x00019cb0


	//   ....[151]....
        /*05b8*/ 	.word	0x00019d60


	//   ....[152]....
        /*05bc*/ 	.word	0x0001a0a0


	//----- nvinfo : EIATTR_REG_RECONFIG
	.align		4
.L_1501:
        /*05c0*/ 	.byte	0x01, 0x54
	.zero		2


	//----- nvinfo : EIATTR_SYSCALL_OFFSETS
	.align		4
        /*05c4*/ 	.byte	0x04, 0x46
        /*05c6*/ 	.short	(.L_1503 - .L_1502)


	//   ....[0]....
.L_1502:
        /*05c8*/ 	.word	0x00001df0


	//   ....[1]....
        /*05cc*/ 	.word	0x00015600


	//   ....[2]....
        /*05d0*/ 	.word	0x00015770


	//   ....[3]....
        /*05d4*/ 	.word	0x000158c0


	//   ....[4]....
        /*05d8*/ 	.word	0x00015a00


	//   ....[5]....
        /*05dc*/ 	.word	0x00016300


	//----- nvinfo : EIATTR_MBARRIER_INSTR_OFFSETS
	.align		4
.L_1503:
        /*05e0*/ 	.byte	0x04, 0x39
        /*05e2*/ 	.short	(.L_1505 - .L_1504)


	//   ....[0]....
.L_1504:
        /*05e4*/ 	.word	0x00000270
        /*05e8*/ 	.word	0x000000ff
        /*05ec*/ 	.word	0x00013200
        /*05f0*/ 	.short	0x0100
        /*05f2*/ 	.byte	0x08
	.zero		1


	//   ....[1]....
        /*05f4*/ 	.word	0x00000280
        /*05f8*/ 	.word	0x000000ff
        /*05fc*/ 	.word	0x00013220
        /*0600*/ 	.short	0x0100
        /*0602*/ 	.byte	0x08
	.zero		1


	//   ....[2]....
        /*0604*/ 	.word	0x00000370
        /*0608*/ 	.word	0x000000ff
        /*060c*/ 	.word	0x00013230
        /*0610*/ 	.short	0x0100
        /*0612*/ 	.byte	0x08
	.zero		1


	//   ....[3]....
        /*0614*/ 	.word	0x00000380
        /*0618*/ 	.word	0x000000ff
        /*061c*/ 	.word	0x00013240
        /*0620*/ 	.short	0x0100
        /*0622*/ 	.byte	0x08
	.zero		1


	//   ....[4]....
        /*0624*/ 	.word	0x00000390
        /*0628*/ 	.word	0x000000ff
        /*062c*/ 	.word	0x00013238
        /*0630*/ 	.short	0x0100
        /*0632*/ 	.byte	0x08
	.zero		1


	//   ....[5]....
        /*0634*/ 	.word	0x000003a0
        /*0638*/ 	.word	0x000000ff
        /*063c*/ 	.word	0x00013248
        /*0640*/ 	.short	0x0100
        /*0642*/ 	.byte	0x08
	.zero		1


	//   ....[6]....
        /*0644*/ 	.word	0x000004d0
        /*0648*/ 	.word	0x000000ff
        /*064c*/ 	.word	0x00013250
        /*0650*/ 	.short	0x0100
        /*0652*/ 	.byte	0x08
	.zero		1


	//   ....[7]....
        /*0654*/ 	.word	0x000004e0
        /*0658*/ 	.word	0x000000ff
        /*065c*/ 	.word	0x00013260
        /*0660*/ 	.short	0x0100
        /*0662*/ 	.byte	0x08
	.zero		1


	//   ....[8]....
        /*0664*/ 	.word	0x000004f0
        /*0668*/ 	.word	0x000000ff
        /*066c*/ 	.word	0x00013258
        /*0670*/ 	.short	0x0100
        /*0672*/ 	.byte	0x08
	.zero		1


	//   ....[9]....
        /*0674*/ 	.word	0x00000500
        /*0678*/ 	.word	0x000000ff
        /*067c*/ 	.word	0x00013268
        /*0680*/ 	.short	0x0100
        /*0682*/ 	.byte	0x08
	.zero		1


	//   ....[10]....
        /*0684*/ 	.word	0x000005f0
        /*0688*/ 	.word	0x000000ff
        /*068c*/ 	.word	0x00013270
        /*0690*/ 	.short	0x0100
        /*0692*/ 	.byte	0x06
	.zero		1


	//   ....[11]....
        /*0694*/ 	.word	0x00000600
        /*0698*/ 	.word	0x000000ff
        /*069c*/ 	.word	0x00013280
        /*06a0*/ 	.short	0x0100
        /*06a2*/ 	.byte	0x06
	.zero		1


	//   ....[12]....
        /*06a4*/ 	.word	0x00000610
        /*06a8*/ 	.word	0x000000ff
        /*06ac*/ 	.word	0x00013278
        /*06b0*/ 	.short	0x0100
        /*06b2*/ 	.byte	0x06
	.zero		1


	//   ....[13]....
        /*06b4*/ 	.word	0x00000620
        /*06b8*/ 	.word	0x000000ff
        /*06bc*/ 	.word	0x00013288
        /*06c0*/ 	.short	0x0100
        /*06c2*/ 	.byte	0x06
	.zero		1


	//   ....[14]....
        /*06c4*/ 	.word	0x00000750
        /*06c8*/ 	.word	0x000000ff
        /*06cc*/ 	.word	0x00013290
        /*06d0*/ 	.short	0x0100
        /*06d2*/ 	.byte	0x08
	.zero		1


	//   ....[15]....
        /*06d4*/ 	.word	0x00000760
        /*06d8*/ 	.word	0x000000ff
        /*06dc*/ 	.word	0x000132a0
        /*06e0*/ 	.short	0x0100
        /*06e2*/ 	.byte	0x08
	.zero		1


	//   ....[16]....
        /*06e4*/ 	.word	0x00000770
        /*06e8*/ 	.word	0x000000ff
        /*06ec*/ 	.word	0x00013298
        /*06f0*/ 	.short	0x0100
        /*06f2*/ 	.byte	0x08
	.zero		1


	//   ....[17]....
        /*06f4*/ 	.word	0x00000780
        /*06f8*/ 	.word	0x000000ff
        /*06fc*/ 	.word	0x000132a8
        /*0700*/ 	.short	0x0100
        /*0702*/ 	.byte	0x08
	.zero		1


	//   ....[18]....
        /*0704*/ 	.word	0x000008b0
        /*0708*/ 	.word	0x000000ff
        /*070c*/ 	.word	0x000132b0
        /*0710*/ 	.short	0x0100
        /*0712*/ 	.byte	0x08
	.zero		1


	//   ....[19]....
        /*0714*/ 	.word	0x000008c0
        /*0718*/ 	.word	0x000000ff
        /*071c*/ 	.word	0x000132c0
        /*0720*/ 	.short	0x0100
        /*0722*/ 	.byte	0x08
	.zero		1


	//   ....[20]....
        /*0724*/ 	.word	0x000008d0
        /*0728*/ 	.word	0x000000ff
        /*072c*/ 	.word	0x000132b8
        /*0730*/ 	.short	0x0100
        /*0732*/ 	.byte	0x08
	.zero		1


	//   ....[21]....
        /*0734*/ 	.word	0x000008e0
        /*0738*/ 	.word	0x000000ff
        /*073c*/ 	.word	0x000132c8
        /*0740*/ 	.short	0x0100
        /*0742*/ 	.byte	0x08
	.zero		1


	//   ....[22]....
        /*0744*/ 	.word	0x00001e70
        /*0748*/ 	.word	0x000000ff
        /*074c*/ 	.word	0x00013200
        /*0750*/ 	.short	0x010a
        /*0752*/ 	.byte	0x2d
	.zero		1


	//   ....[23]....
        /*0754*/ 	.word	0x00001ef0
        /*0758*/ 	.word	0x00000005
        /*075c*/ 	.word	0x00013230
        /*0760*/ 	.short	0x010a
        /*0762*/ 	.byte	0x3f
	.zero		1


	//   ....[24]....
        /*0764*/ 	.word	0x00001f30
        /*0768*/ 	.word	0x00000005
        /*076c*/ 	.word	0x00013230
        /*0770*/ 	.short	0x010a
        /*0772*/ 	.byte	0x3f
	.zero		1


	//   ....[25]....
        /*0774*/ 	.word	0x000025a0
        /*0778*/ 	.word	0x00000000
        /*077c*/ 	.word	0x00000000
        /*0780*/ 	.short	0x0101
        /*0782*/ 	.byte	0x3f
	.zero		1


	//   ....[26]....
        /*0784*/ 	.word	0x00005d50
        /*0788*/ 	.word	0x000000ff
        /*078c*/ 	.word	0x00013230
        /*0790*/ 	.short	0x010a
        /*0792*/ 	.byte	0x17
	.zero		1


	//   ....[27]....
        /*0794*/ 	.word	0x00005d90
        /*0798*/ 	.word	0x000000ff
        /*079c*/ 	.word	0x00013230
        /*07a0*/ 	.short	0x010a
        /*07a2*/ 	.byte	0x17
	.zero		1


	//   ....[28]....
        /*07a4*/ 	.word	0x000061e0
        /*07a8*/ 	.word	0x000000ff
        /*07ac*/ 	.word	0x00013250
        /*07b0*/ 	.short	0x010a
        /*07b2*/ 	.byte	0x0b
	.zero		1


	//   ....[29]....
        /*07b4*/ 	.word	0x00006220
        /*07b8*/ 	.word	0x000000ff
        /*07bc*/ 	.word	0x00013250
        /*07c0*/ 	.short	0x010a
        /*07c2*/ 	.byte	0x0b
	.zero		1


	//   ....[30]....
        /*07c4*/ 	.word	0x00006510
        /*07c8*/ 	.word	0x00000008
        /*07cc*/ 	.word	0x00000000
        /*07d0*/ 	.short	0x0101
        /*07d2*/ 	.byte	0x3f
	.zero		1


	//   ....[31]....
        /*07d4*/ 	.word	0x00009720
        /*07d8*/ 	.word	0x000000ff
        /*07dc*/ 	.word	0x00000000
        /*07e0*/ 	.short	0x0101
        /*07e2*/ 	.byte	0x06
	.zero		1


	//   ....[32]....
        /*07e4*/ 	.word	0x00009f10
        /*07e8*/ 	.word	0x000000ff
        /*07ec*/ 	.word	0x00013230
        /*07f0*/ 	.short	0x010a
        /*07f2*/ 	.byte	0x14
	.zero		1


	//   ....[33]....
        /*07f4*/ 	.word	0x00009f50
        /*07f8*/ 	.word	0x000000ff
        /*07fc*/ 	.word	0x00013230
        /*0800*/ 	.short	0x010a
        /*0802*/ 	.byte	0x14
	.zero		1


	//   ....[34]....
        /*0804*/ 	.word	0x0000a3a0
        /*0808*/ 	.word	0x000000ff
        /*080c*/ 	.word	0x00013250
        /*0810*/ 	.short	0x010a
        /*0812*/ 	.byte	0x0b
	.zero		1


	//   ....[35]....
        /*0814*/ 	.word	0x0000a8d0
        /*0818*/ 	.word	0x000000ff
        /*081c*/ 	.word	0x00013250
        /*0820*/ 	.short	0x010a
        /*0822*/ 	.byte	0x0b
	.zero		1


	//   ....[36]....
        /*0824*/ 	.word	0x0000b9a0
        /*0828*/ 	.word	0x00000005
        /*082c*/ 	.word	0x00000000
        /*0830*/ 	.short	0x0101
        /*0832*/ 	.byte	0x3f
	.zero		1


	//   ....[37]....
        /*0834*/ 	.word	0x0000bc50
        /*0838*/ 	.word	0x000000ff
        /*083c*/ 	.word	0x00000000
        /*0840*/ 	.short	0x0101
        /*0842*/ 	.byte	0x06
	.zero		1


	//   ....[38]....
        /*0844*/ 	.word	0x0000c1d0
        /*0848*/ 	.word	0x000000ff
        /*084c*/ 	.word	0x00013230
        /*0850*/ 	.short	0x010a
        /*0852*/ 	.byte	0x17
	.zero		1


	//   ....[39]....
        /*0854*/ 	.word	0x0000c210
        /*0858*/ 	.word	0x000000ff
        /*085c*/ 	.word	0x00013230
        /*0860*/ 	.short	0x010a
        /*0862*/ 	.byte	0x17
	.zero		1


	//   ....[40]....
        /*0864*/ 	.word	0x0000c660
        /*0868*/ 	.word	0x000000ff
        /*086c*/ 	.word	0x00013250
        /*0870*/ 	.short	0x010a
        /*0872*/ 	.byte	0x0b
	.zero		1


	//   ....[41]....
        /*0874*/ 	.word	0x0000c6a0
        /*0878*/ 	.word	0x000000ff
        /*087c*/ 	.word	0x00013250
        /*0880*/ 	.short	0x010a
        /*0882*/ 	.byte	0x0b
	.zero		1


	//   ....[42]....
        /*0884*/ 	.word	0x0000c990
        /*0888*/ 	.word	0x00000000
        /*088c*/ 	.word	0x00000000
        /*0890*/ 	.short	0x0101
        /*0892*/ 	.byte	0x3f
	.zero		1


	//   ....[43]....
        /*0894*/ 	.word	0x0000fba0
        /*0898*/ 	.word	0x000000ff
        /*089c*/ 	.word	0x00000000
        /*08a0*/ 	.short	0x0101
        /*08a2*/ 	.byte	0x06
	.zero		1


	//   ....[44]....
        /*08a4*/ 	.word	0x00010040
        /*08a8*/ 	.word	0x000000ff
        /*08ac*/ 	.word	0x00013250
        /*08b0*/ 	.short	0x010a
        /*08b2*/ 	.byte	0x0e
	.zero		1


	//   ....[45]....
        /*08b4*/ 	.word	0x00010080
        /*08b8*/ 	.word	0x000000ff
        /*08bc*/ 	.word	0x00013250
        /*08c0*/ 	.short	0x010a
        /*08c2*/ 	.byte	0x0e
	.zero		1


	//   ....[46]....
        /*08c4*/ 	.word	0x000106a0
        /*08c8*/ 	.word	0x000000ff
        /*08cc*/ 	.word	0x00000000
        /*08d0*/ 	.short	0x0101
        /*08d2*/ 	.byte	0x04
	.zero		1


	//   ....[47]....
        /*08d4*/ 	.word	0x00012100
        /*08d8*/ 	.word	0x00000007
        /*08dc*/ 	.word	0x00000000
        /*08e0*/ 	.short	0x0101
        /*08e2*/ 	.byte	0x3f
	.zero		1


	//   ....[48]....
        /*08e4*/ 	.word	0x000122d0
        /*08e8*/ 	.word	0x00000008
        /*08ec*/ 	.word	0x00000000
        /*08f0*/ 	.short	0x0101
        /*08f2*/ 	.byte	0x3f
	.zero		1


	//   ....[49]....
        /*08f4*/ 	.word	0x00015da0
        /*08f8*/ 	.word	0x00000002
        /*08fc*/ 	.word	0x00013280
        /*0900*/ 	.short	0x010a
        /*0902*/ 	.byte	0x3f
	.zero		1


	//   ....[50]....
        /*0904*/ 	.word	0x00015f40
        /*0908*/ 	.word	0x00000002
        /*090c*/ 	.word	0x00013240
        /*0910*/ 	.short	0x010a
        /*0912*/ 	.byte	0x3f
	.zero		1


	//   ....[51]....
        /*0914*/ 	.word	0x00016b10
        /*0918*/ 	.word	0x00000012
        /*091c*/ 	.word	0x00013200
        /*0920*/ 	.short	0x0107
        /*0922*/ 	.byte	0x3f
	.zero		1


	//   ....[52]....
        /*0924*/ 	.word	0x00016c10
        /*0928*/ 	.word	0x00000012
        /*092c*/ 	.word	0x00013200
        /*0930*/ 	.short	0x0101
        /*0932*/ 	.byte	0x3f
	.zero		1


	//   ....[53]....
        /*0934*/ 	.word	0x00016c30
        /*0938*/ 	.word	0x00000012
        /*093c*/ 	.word	0x00013220
        /*0940*/ 	.short	0x010a
        /*0942*/ 	.byte	0x3f
	.zero		1


	//   ....[54]....
        /*0944*/ 	.word	0x00016ee0
        /*0948*/ 	.word	0x00000004
        /*094c*/ 	.word	0x00013280
        /*0950*/ 	.short	0x010a
        /*0952*/ 	.byte	0x3f
	.zero		1


	//   ....[55]....
        /*0954*/ 	.word	0x00017120
        /*0958*/ 	.word	0x00000004
        /*095c*/ 	.word	0x00013240
        /*0960*/ 	.short	0x010a
        /*0962*/ 	.byte	0x3f
	.zero		1


	//   ....[56]....
        /*0964*/ 	.word	0x000173e0
        /*0968*/ 	.word	0x00000003
        /*096c*/ 	.word	0x00013270
        /*0970*/ 	.short	0x010a
        /*0972*/ 	.byte	0x3f
	.zero		1


	//   ....[57]....
        /*0974*/ 	.word	0x00017460
        /*0978*/ 	.word	0x00000003
        /*097c*/ 	.word	0x00013260
        /*0980*/ 	.short	0x010a
        /*0982*/ 	.byte	0x3f
	.zero		1


	//   ....[58]....
        /*0984*/ 	.word	0x00017740
        /*0988*/ 	.word	0x00000003
        /*098c*/ 	.word	0x00013250
        /*0990*/ 	.short	0x0101
        /*0992*/ 	.byte	0x3f
	.zero		1


	//   ....[59]....
        /*0994*/ 	.word	0x000177c0
        /*0998*/ 	.word	0x00000002
        /*099c*/ 	.word	0x00000000
        /*09a0*/ 	.short	0x0101
        /*09a2*/ 	.byte	0x3f
	.zero		1


	//   ....[60]....
        /*09a4*/ 	.word	0x000179b0
        /*09a8*/ 	.word	0x00000002
        /*09ac*/ 	.word	0x00013270
        /*09b0*/ 	.short	0x010a
        /*09b2*/ 	.byte	0x3f
	.zero		1


	//   ....[61]....
        /*09b4*/ 	.word	0x00017a30
        /*09b8*/ 	.word	0x00000002
        /*09bc*/ 	.word	0x00013260
        /*09c0*/ 	.short	0x010a
        /*09c2*/ 	.byte	0x3f
	.zero		1


	//   ....[62]....
        /*09c4*/ 	.word	0x00017d00
        /*09c8*/ 	.word	0x00000002
        /*09cc*/ 	.word	0x00013250
        /*09d0*/ 	.short	0x0101
        /*09d2*/ 	.byte	0x3f
	.zero		1


	//   ....[63]....
        /*09d4*/ 	.word	0x00017d50
        /*09d8*/ 	.word	0x00000000
        /*09dc*/ 	.word	0x00000000
        /*09e0*/ 	.short	0x0101
        /*09e2*/ 	.byte	0x3f
	.zero		1


	//   ....[64]....
        /*09e4*/ 	.word	0x00018e00
        /*09e8*/ 	.word	0x00000006
        /*09ec*/ 	.word	0x00013220
        /*09f0*/ 	.short	0x010a
        /*09f2*/ 	.byte	0x3f
	.zero		1


	//   ....[65]....
        /*09f4*/ 	.word	0x00018fa0
        /*09f8*/ 	.word	0x00000005
        /*09fc*/ 	.word	0x00000000
        /*0a00*/ 	.short	0x010a
        /*0a02*/ 	.byte	0x3f
	.zero		1


	//   ....[66]....
        /*0a04*/ 	.word	0x00019010
        /*0a08*/ 	.word	0x00000009
        /*0a0c*/ 	.word	0x00000000
        /*0a10*/ 	.short	0x010a
        /*0a12*/ 	.byte	0x3f
	.zero		1


	//   ....[67]....
        /*0a14*/ 	.word	0x00019060
        /*0a18*/ 	.word	0x00000013
        /*0a1c*/ 	.word	0x00013260
        /*0a20*/ 	.short	0x010a
        /*0a22*/ 	.byte	0x3f
	.zero		1


	//   ....[68]....
        /*0a24*/ 	.word	0x000190b0
        /*0a28*/ 	.word	0x00000007
        /*0a2c*/ 	.word	0x00013260
        /*0a30*/ 	.short	0x010a
        /*0a32*/ 	.byte	0x3f
	.zero		1


	//   ....[69]....
        /*0a34*/ 	.word	0x000190f0
        /*0a38*/ 	.word	0x00000013
        /*0a3c*/ 	.word	0x00013280
        /*0a40*/ 	.short	0x010a
        /*0a42*/ 	.byte	0x3f
	.zero		1


	//   ....[70]....
        /*0a44*/ 	.word	0x00019110
        /*0a48*/ 	.word	0x00000007
        /*0a4c*/ 	.word	0x00013280
        /*0a50*/ 	.short	0x010a
        /*0a52*/ 	.byte	0x3f
	.zero		1


	//   ....[71]....
        /*0a54*/ 	.word	0x00019180
        /*0a58*/ 	.word	0x00000003
        /*0a5c*/ 	.word	0x00013200
        /*0a60*/ 	.short	0x010a
        /*0a62*/ 	.byte	0x3f
	.zero		1


	//   ....[72]....
        /*0a64*/ 	.word	0x000191d0
        /*0a68*/ 	.word	0x00000005
        /*0a6c*/ 	.word	0x00013230
        /*0a70*/ 	.short	0x010a
        /*0a72*/ 	.byte	0x3f
	.zero		1


	//   ....[73]....
        /*0a74*/ 	.word	0x00019230
        /*0a78*/ 	.word	0x00000009
        /*0a7c*/ 	.word	0x00013230
        /*0a80*/ 	.short	0x010a
        /*0a82*/ 	.byte	0x3f
	.zero		1


	//   ....[74]....
        /*0a84*/ 	.word	0x00019290
        /*0a88*/ 	.word	0x00000009
        /*0a8c*/ 	.word	0x00013250
        /*0a90*/ 	.short	0x010a
        /*0a92*/ 	.byte	0x3f
	.zero		1


	//   ....[75]....
        /*0a94*/ 	.word	0x000192f0
        /*0a98*/ 	.word	0x00000003
        /*0a9c*/ 	.word	0x00013230
        /*0aa0*/ 	.short	0x010a
        /*0aa2*/ 	.byte	0x3f
	.zero		1


	//   ....[76]....
        /*0aa4*/ 	.word	0x00019350
        /*0aa8*/ 	.word	0x00000003
        /*0aac*/ 	.word	0x00013250
        /*0ab0*/ 	.short	0x010a
        /*0ab2*/ 	.byte	0x3f
	.zero		1


	//   ....[77]....
        /*0ab4*/ 	.word	0x000193b0
        /*0ab8*/ 	.word	0x00000003
        /*0abc*/ 	.word	0x00013230
        /*0ac0*/ 	.short	0x010a
        /*0ac2*/ 	.byte	0x3f
	.zero		1


	//   ....[78]....
        /*0ac4*/ 	.word	0x00019410
        /*0ac8*/ 	.word	0x00000003
        /*0acc*/ 	.word	0x00013250
        /*0ad0*/ 	.short	0x010a
        /*0ad2*/ 	.byte	0x3f
	.zero		1


	//   ....[79]....
        /*0ad4*/ 	.word	0x00019470
        /*0ad8*/ 	.word	0x00000007
        /*0adc*/ 	.word	0x00013250
        /*0ae0*/ 	.short	0x010a
        /*0ae2*/ 	.byte	0x3f
	.zero		1


	//   ....[80]....
        /*0ae4*/ 	.word	0x000195c0
        /*0ae8*/ 	.word	0x00000002
        /*0aec*/ 	.word	0x00013280
        /*0af0*/ 	.short	0x010a
        /*0af2*/ 	.byte	0x3f
	.zero		1


	//   ....[81]....
        /*0af4*/ 	.word	0x00019610
        /*0af8*/ 	.word	0x00000002
        /*0afc*/ 	.word	0x00013240
        /*0b00*/ 	.short	0x010a
        /*0b02*/ 	.byte	0x3f
	.zero		1


	//   ....[82]....
        /*0b04*/ 	.word	0x00019d90
        /*0b08*/ 	.word	0x00000012
        /*0b0c*/ 	.word	0x00013220
        /*0b10*/ 	.short	0x010a
        /*0b12*/ 	.byte	0x3f
	.zero		1


	//   ....[83]....
        /*0b14*/ 	.word	0x00019de0
        /*0b18*/ 	.word	0x00000004
        /*0b1c*/ 	.word	0x00013280
        /*0b20*/ 	.short	0x010a
        /*0b22*/ 	.byte	0x3f
	.zero		1


	//   ....[84]....
        /*0b24*/ 	.word	0x00019e30
        /*0b28*/ 	.word	0x00000004
        /*0b2c*/ 	.word	0x00013240
        /*0b30*/ 	.short	0x010a
        /*0b32*/ 	.byte	0x3f
	.zero		1


	//   ....[85]....
        /*0b34*/ 	.word	0x00019e80
        /*0b38*/ 	.word	0x00000003
        /*0b3c*/ 	.word	0x00013270
        /*0b40*/ 	.short	0x010a
        /*0b42*/ 	.byte	0x3f
	.zero		1


	//   ....[86]....
        /*0b44*/ 	.word	0x00019ed0
        /*0b48*/ 	.word	0x00000003
        /*0b4c*/ 	.word	0x00013260
        /*0b50*/ 	.short	0x010a
        /*0b52*/ 	.byte	0x3f
	.zero		1


	//   ....[87]....
        /*0b54*/ 	.word	0x00019f20
        /*0b58*/ 	.word	0x00000002
        /*0b5c*/ 	.word	0x00013270
        /*0b60*/ 	.short	0x010a
        /*0b62*/ 	.byte	0x3f
	.zero		1


	//   ....[88]....
        /*0b64*/ 	.word	0x00019f70
        /*0b68*/ 	.word	0x00000002
        /*0b6c*/ 	.word	0x00013260
        /*0b70*/ 	.short	0x010a
        /*0b72*/ 	.byte	0x3f
	.zero		1


	//   ....[89]....
        /*0b74*/ 	.word	0x00019fc0
        /*0b78*/ 	.word	0x00000006
        /*0b7c*/ 	.word	0x00013220
        /*0b80*/ 	.short	0x010a
        /*0b82*/ 	.byte	0x3f
	.zero		1


	//   ....[90]....
        /*0b84*/ 	.word	0x0001a160
        /*0b88*/ 	.word	0x00000005
        /*0b8c*/ 	.word	0x00000000
        /*0b90*/ 	.short	0x010a
        /*0b92*/ 	.byte	0x3f
	.zero		1


	//   ....[91]....
        /*0b94*/ 	.word	0x0001a1b0
        /*0b98*/ 	.word	0x00000009
        /*0b9c*/ 	.word	0x00000000
        /*0ba0*/ 	.short	0x010a
        /*0ba2*/ 	.byte	0x3f
	.zero		1


	//   ....[92]....
        /*0ba4*/ 	.word	0x0001a200
        /*0ba8*/ 	.word	0x00000013
        /*0bac*/ 	.word	0x00013260
        /*0bb0*/ 	.short	0x010a
        /*0bb2*/ 	.byte	0x3f
	.zero		1


	//   ....[93]....
        /*0bb4*/ 	.word	0x0001a250
        /*0bb8*/ 	.word	0x00000007
        /*0bbc*/ 	.word	0x00013260
        /*0bc0*/ 	.short	0x010a
        /*0bc2*/ 	.byte	0x3f
	.zero		1


	//   ....[94]....
        /*0bc4*/ 	.word	0x0001a2a0
        /*0bc8*/ 	.word	0x00000013
        /*0bcc*/ 	.word	0x00013280
        /*0bd0*/ 	.short	0x010a
        /*0bd2*/ 	.byte	0x3f
	.zero		1


	//----- nvinfo : EIATTR_NUM_MBARRIERS
	.align		4
.L_1505:
        /*0bd4*/ 	.byte	0x03, 0x38
        /*0bd6*/ 	.short	0x0016


	//----- nvinfo : EIATTR_EXIT_INSTR_OFFSETS
	.align		4
        /*0bd8*/ 	.byte	0x04, 0x1c
        /*0bda*/ 	.short	(.L_1507 - .L_1506)


	//   ....[0]....
.L_1506:
        /*0bdc*/ 	.word	0x00000a40


	//   ....[1]....
        /*0be0*/ 	.word	0x00013520


	//   ....[2]....
        /*0be4*/ 	.word	0x00019160


	//----- nvinfo : EIATTR_MAX_THREADS
	.align		4
.L_1507:
        /*0be8*/ 	.byte	0x04, 0x05
        /*0bea*/ 	.short	(.L_1509 - .L_1508)
.L_1508:
        /*0bec*/ 	.word	0x00000200
        /*0bf0*/ 	.word	0x00000001
        /*0bf4*/ 	.word	0x00000001


	//----- nvinfo : EIATTR_CRS_STACK_SIZE
	.align		4
.L_1509:
        /*0bf8*/ 	.byte	0x04, 0x1e
        /*0bfa*/ 	.short	(.L_1511 - .L_1510)
.L_1510:
        /*0bfc*/ 	.word	0x00000000


	//----- nvinfo : EIATTR_CBANK_PARAM_SIZE
	.align		4
.L_1511:
        /*0c00*/ 	.byte	0x03, 0x19
        /*0c02*/ 	.short	0x0af0


	//----- nvinfo : EIATTR_PARAM_CBANK
	.align		4
        /*0c04*/ 	.byte	0x04, 0x0a
        /*0c06*/ 	.short	(.L_1513 - .L_1512)
	.align		4
.L_1512:
        /*0c08*/ 	.word	index@(.nv.constant0._ZN7cutlass13device_kernelIN5flash11enable_sm90INS1_16FlashAttnFwdSm90INS1_25CollectiveMainloopFwdSm90ILi2EN4cute5tupleIJNS5_1CILi1EEES8_S8_EEENS6_IJNS7_ILi192EEENS7_ILi160EEENS7_ILi64EEEEEELi64ENS_12float_e4m3_tEfNS_4arch4Sm90ELb0ELb1ELb0ELb1ELb0ELb0ELb0ELb1ELb1ELb1ELb1ELb0EEENS1_21CollectiveEpilogueFwdINS6_IJSA_SC_SB_EEES9_NS_10bfloat16_tESG_Li384ELb1ELb1ELb1ELb1EEENS1_36VarlenDynamicPersistentTileSchedulerILi192ELi160ELi384ELi128ELb1ELb1ELb1ELb1ELb0ELb1EEEEEEEEEvNT_6ParamsE)
        /*0c0c*/ 	.short	0x0210
        /*0c0e*/ 	.short	0x0af0


	//----- nvinfo : EIATTR_SW_WAR
	.align		4
.L_1513:
        /*0c10*/ 	.byte	0x04, 0x36
        /*0c12*/ 	.short	(.L_1515 - .L_1514)
.L_1514:
        /*0c14*/ 	.word	0x00000008
.L_1515:


//--------------------- .nv.info._ZN7cutlass13device_kernelIN5flash11enable_sm90INS1_16FlashAttnFwdSm90INS1_25CollectiveMainloopFwdSm90ILi2EN4cute5tupleIJNS5_1CILi1EEES8_S8_EEENS6_IJNS7_ILi192EEENS7_ILi160EEENS7_ILi64EEEEEELi64ENS_12float_e4m3_tEfNS_4arch4Sm90ELb0ELb1ELb0ELb1ELb0ELb1ELb0ELb1ELb1ELb1ELb1ELb0EEENS1_21CollectiveEpilogueFwdINS6_IJSA_SC_SB_EEES9_NS_10bfloat16_tESG_Li384ELb1ELb1ELb1ELb1EEENS1_36VarlenDynamicPersistentTileSchedulerILi192ELi160ELi384ELi128ELb1ELb1ELb1ELb1ELb0ELb1EEEEEEEEEvNT_6ParamsE --------------------------
	.section	.nv.info._ZN7cutlass13device_kernelIN5flash11enable_sm90INS1_16FlashAttnFwdSm90INS1_25CollectiveMainloopFwdSm90ILi2EN4cute5tupleIJNS5_1CILi1EEES8_S8_EEENS6_IJNS7_ILi192EEENS7_ILi160EEENS7_ILi64EEEEEELi64ENS_12float_e4m3_tEfNS_4arch4Sm90ELb0ELb1ELb0ELb1ELb0ELb1ELb0ELb1ELb1ELb1ELb1ELb0EEENS1_21CollectiveEpilogueFwdINS6_IJSA_SC_SB_EEES9_NS_10bfloat16_tESG_Li384ELb1ELb1ELb1ELb1EEENS1_36VarlenDynamicPersistentTileSchedulerILi192ELi160ELi384ELi128ELb1ELb1ELb1ELb1ELb0ELb1EEEEEEEEEvNT_6ParamsE,"",@"SHT_CUDA_INFO"
	.sectionflags	@""
	.align	4


	//----- nvinfo : EIATTR_CUDA_API_VERSION
	.align		4
        /*0000*/ 	.byte	0x04, 0x37
        /*0002*/ 	.short	(.L_1517 - .L_1516)
.L_1516:
        /*0004*/ 	.word	0x00000082


	//----- nvinfo : EIATTR_KPARAM_INFO
	.align		4
.L_1517:
        /*0008*/ 	.byte	0x04, 0x17
        /*000a*/ 	.short	(.L_1519 - .L_1518)
.L_1518:
        /*000c*/ 	.word	0x00000000
        /*0010*/ 	.short	0x0000
        /*0012*/ 	.short	0x0070
        /*0014*/ 	.byte	0x00, 0xf0, 0x01, 0x2a


	//----- nvinfo : EIATTR_SPARSE_MMA_MASK
	.align		4
.L_1519:
        /*0018*/ 	.byte	0x03, 0x50
        /*001a*/ 	.short	0x0000


	//----- nvinfo : EIATTR_MAXREG_COUNT
	.align		4
        /*001c*/ 	.byte	0x03, 0x1b
        /*001e*/ 	.short	0x0080


	//----- nvinfo : EIATTR_NUM_BARRIERS
	.align		4
        /*0020*/ 	.byte	0x02, 0x4c
        /*0022*/ 	.byte	0x10
	.zero		1


	//----- nvinfo : EIATTR_EXTERNS
	.align		4
        /*0024*/ 	.byte	0x04, 0x0f
        /*0026*/ 	.short	(.L_1521 - .L_1520)


	//   ....[0]....
	.align		4
.L_1520:
        /*0028*/ 	.word	index@(__assertfail)


	//----- nvinfo : EIATTR_ANNOTATIONS
	.align		4
.L_1521:
        /*002c*/ 	.byte	0x04, 0x55
        /*002e*/ 	.short	(.L_1523 - .L_1522)


	//   ....[0]....
.L_1522:
        /* <DEDUP_REMOVED lines=104> */


	//----- nvinfo : EIATTR_MERCURY_ISA_VERSION
	.align		4
.L_1523:
        /*0698*/ 	.byte	0x03, 0x5f
        /*069a*/ 	.short	0x0101


	//----- nvinfo : EIATTR_UNUSED_LOAD_BYTE_OFFSET
	.align		4
        /*069c*/ 	.byte	0x04, 0x44
        /*069e*/ 	.short	(.L_1525 - .L_1524)


	//   ....[0]....
.L_1524:
        /*06a0*/ 	.word	0x00000a90
        /*06a4*/ 	.word	0x0000fff0


	//   ....[1]....
        /*06a8*/ 	.word	0x00018680
        /*06ac*/ 	.word	0x0000fff0


	//----- nvinfo : EIATTR_INT_WARP_WIDE_INSTR_OFFSETS
	.align		4
.L_1525:
        /*06b0*/ 	.byte	0x04, 0x31
        /*06b2*/ 	.short	(.L_1527 - .L_1526)


	//   ....[0]....
.L_1526:
        /*06b4*/ 	.word	0x00000180


	//   ....[1]....
        /*06b8*/ 	.word	0x000001c0


	//   ....[2]....
        /*06bc*/ 	.word	0x00000280


	//   ....[3]....
        /*06c0*/ 	.word	0x0001e4b0


	//   ....[4]....
        /*06c4*/ 	.word	0x0001e540


	//   ....[5]....
        /*06c8*/ 	.word	0x00020b10


	//   ....[6]....
        /*06cc*/ 	.word	0x00020ba0


	//----- nvinfo : EIATTR_COOP_GROUP_MASK_REGIDS
	.align		4
.L_1527:
        /*06d0*/ 	.byte	0x04, 0x29
        /*06d2*/ 	.short	(.L_1529 - .L_1528)


	//   ....[0]....
.L_1528:
        /*06d4*/ 	.word	0xffffffff


	//   ....[1]....
        /*06d8*/ 	.word	0xffffffff


	//   ....[2]....
        /*06dc*/ 	.word	0xffffffff


	//   ....[3]....
        /*06e0*/ 	.word	0xffffffff


	//   ....[4]....
        /*06e4*/ 	.word	0xffffffff


	//   ....[5]....
        /*06e8*/ 	.word	0xffffffff


	//   ....[6]....
        /*06ec*/ 	.word	0xffffffff


	//   ....[7]....
        /*06f0*/ 	.word	0xffffffff


	//   ....[8]....
        /*06f4*/ 	.word	0xffffffff


	//   ....[9]....
        /*06f8*/ 	.word	0xffffffff


	//   ....[10]....
        /*06fc*/ 	.word	0xffffffff


	//   ....[11]....
        /*0700*/ 	.word	0xffffffff


	//   ....[12]....
        /*0704*/ 	.word	0xffffffff


	//   ....[13]....
        /*0708*/ 	.word	0xffffffff


	//   ....[14]....
        /*070c*/ 	.word	0xffffffff


	//   ....[15]....
        /*0710*/ 	.word	0xffffffff


	//   ....[16]....
        /*0714*/ 	.word	0xffffffff


	//   ....[17]....
        /*0718*/ 	.word	0xffffffff


	//   ....[18]....
        /*071c*/ 	.word	0xffffffff


	//   ....[19]....
        /*0720*/ 	.word	0xffffffff


	//   ....[20]....
        /*0724*/ 	.word	0xffffffff


	//   ....[21]....
        /*0728*/ 	.word	0xffffffff


	//   ....[22]....
        /*072c*/ 	.word	0xffffffff


	//   ....[23]....
        /*0730*/ 	.word	0xffffffff


	//   ....[24]....
        /*0734*/ 	.word	0xffffffff


	//   ....[25]....
        /*0738*/ 	.word	0xffffffff


	//   ....[26]....
        /*073c*/ 	.word	0xffffffff


	//   ....[27]....
        /*0740*/ 	.word	0xffffffff


	//   ....[28]....
        /*0744*/ 	.word	0xffffffff


	//   ....[29]....
        /*0748*/ 	.word	0xffffffff


	//   ....[30]....
        /*074c*/ 	.word	0xffffffff


	//   ....[31]....
        /*0750*/ 	.word	0xffffffff


	//   ....[32]....
        /*0754*/ 	.word	0xffffffff


	//   ....[33]....
        /*0758*/ 	.word	0xffffffff


	//   ....[34]....
        /*075c*/ 	.word	0xffffffff


	//   ....[35]....
        /*0760*/ 	.word	0xffffffff


	//   ....[36]....
        /*0764*/ 	.word	0xffffffff


	//   ....[37]....
        /*0768*/ 	.word	0xffffffff


	//   ....[38]....
        /*076c*/ 	.word	0xffffffff


	//   ....[39]....
        /*0770*/ 	.word	0xffffffff


	//   ....[40]....
        /*0774*/ 	.word	0xffffffff


	//   ....[41]....
        /*0778*/ 	.word	0xffffffff


	//   ....[42]....
        /*077c*/ 	.word	0xffffffff


	//   ....[43]....
        /*0780*/ 	.word	0xffffffff


	//   ....[44]....
        /*0784*/ 	.word	0xffffffff


	//   ....[45]....
        /*0788*/ 	.word	0xffffffff


	//   ....[46]....
        /*078c*/ 	.word	0xffffffff


	//   ....[47]....
        /*0790*/ 	.word	0xffffffff


	//   ....[48]....
        /*0794*/ 	.word	0xffffffff


	//   ....[49]....
        /*0798*/ 	.word	0xffffffff


	//   ....[50]....
        /*079c*/ 	.word	0xffffffff


	//   ....[51]....
        /*07a0*/ 	.word	0xffffffff


	//   ....[52]....
        /*07a4*/ 	.word	0xffffffff


	//   ....[53]....
        /*07a8*/ 	.word	0xffffffff


	//   ....[54]....
        /*07ac*/ 	.word	0xffffffff


	//   ....[55]....
        /*07b0*/ 	.word	0xffffffff


	//   ....[56]....
        /*07b4*/ 	.word	0xffffffff


	//   ....[57]....
        /*07b8*/ 	.word	0xffffffff


	//   ....[58]....
        /*07bc*/ 	.word	0xffffffff


	//   ....[59]....
        /*07c0*/ 	.word	0xffffffff


	//   ....[60]....
        /*07c4*/ 	.word	0xffffffff


	//   ....[61]....
        /*07c8*/ 	.word	0xffffffff


	//   ....[62]....
        /*07cc*/ 	.word	0xffffffff


	//   ....[63]....
        /*07d0*/ 	.word	0xffffffff


	//   ....[64]....
        /*07d4*/ 	.word	0xffffffff


	//   ....[65]....
        /*07d8*/ 	.word	0xffffffff


	//   ....[66]....
        /*07dc*/ 	.word	0xffffffff


	//   ....[67]....
        /*07e0*/ 	.word	0xffffffff


	//   ....[68]....
        /*07e4*/ 	.word	0xffffffff


	//   ....[69]....
        /*07e8*/ 	.word	0xffffffff


	//   ....[70]....
        /*07ec*/ 	.word	0xffffffff


	//   ....[71]....
        /*07f0*/ 	.word	0xffffffff


	//   ....[72]....
        /*07f4*/ 	.word	0xffffffff


	//   ....[73]....
        /*07f8*/ 	.word	0xffffffff


	//   ....[74]....
        /*07fc*/ 	.word	0xffffffff


	//   ....[75]....
        /*0800*/ 	.word	0xffffffff


	//   ....[76]....
        /*0804*/ 	.word	0xffffffff


	//   ....[77]....
        /*0808*/ 	.word	0xffffffff


	//   ....[78]....
        /*080c*/ 	.word	0xffffffff


	//   ....[79]....
        /*0810*/ 	.word	0xffffffff


	//   ....[80]....
        /*0814*/ 	.word	0xffffffff


	//   ....[81]....
        /*0818*/ 	.word	0xffffffff


	//   ....[82]....
        /*081c*/ 	.word	0xffffffff


	//   ....[83]....
        /*0820*/ 	.word	0xffffffff


	//   ....[84]....
        /*0824*/ 	.word	0xffffffff


	//   ....[85]....
        /*0828*/ 	.word	0xffffffff


	//   ....[86]....
        /*082c*/ 	.word	0xffffffff


	//   ....[87]....
        /*0830*/ 	.word	0xffffffff


	//   ....[88]....
        /*0834*/ 	.word	0xffffffff


	//   ....[89]....
        /*0838*/ 	.word	0xffffffff


	//   ....[90]....
        /*083c*/ 	.word	0xffffffff


	//   ....[91]....
        /*0840*/ 	.word	0xffffffff


	//   ....[92]....
        /*0844*/ 	.word	0xffffffff


	//   ....[93]....
        /*0848*/ 	.word	0xffffffff


	//   ....[94]....
        /*084c*/ 	.word	0xffffffff


	//   ....[95]....
        /*0850*/ 	.word	0xffffffff


	//   ....[96]....
        /*0854*/ 	.word	0xffffffff


	//   ....[97]....
        /*0858*/ 	.word	0xffffffff


	//   ....[98]....
        /*085c*/ 	.word	0xffffffff


	//   ....[99]....
        /*0860*/ 	.word	0xffffffff


	//   ....[100]....
        /*0864*/ 	.word	0xffffffff


	//   ....[101]....
        /*0868*/ 	.word	0xffffffff


	//   ....[102]....
        /*086c*/ 	.word	0xffffffff


	//   ....[103]....
        /*0870*/ 	.word	0xffffffff


	//   ....[104]....
        /*0874*/ 	.word	0xffffffff


	//   ....[105]....
        /*0878*/ 	.word	0xffffffff


	//   ....[106]....
        /*087c*/ 	.word	0xffffffff


	//   ....[107]....
        /*0880*/ 	.word	0xffffffff


	//   ....[108]....
        /*0884*/ 	.word	0xffffffff


	//   ....[109]....
        /*0888*/ 	.word	0xffffffff


	//   ....[110]....
        /*088c*/ 	.word	0xffffffff


	//   ....[111]....
        /*0890*/ 	.word	0xffffffff


	//   ....[112]....
        /*0894*/ 	.word	0xffffffff


	//   ....[113]....
        /*0898*/ 	.word	0xffffffff


	//   ....[114]....
        /*089c*/ 	.word	0xffffffff


	//   ....[115]....
        /*08a0*/ 	.word	0xffffffff


	//   ....[116]....
        /*08a4*/ 	.word	0xffffffff


	//   ....[117]....
        /*08a8*/ 	.word	0xffffffff


	//   ....[118]....
        /*08ac*/ 	.word	0xffffffff


	//   ....[119]....
        /*08b0*/ 	.word	0xffffffff


	//   ....[120]....
        /*08b4*/ 	.word	0xffffffff


	//   ....[121]....
        /*08b8*/ 	.word	0xffffffff


	//   ....[122]....
        /*08bc*/ 	.word	0xffffffff


	//   ....[123]....
        /*08c0*/ 	.word	0xffffffff


	//   ....[124]....
        /*08c4*/ 	.word	0xffffffff


	//   ....[125]....
        /*08c8*/ 	.word	0xffffffff


	//   ....[126]....
        /*08cc*/ 	.word	0xffffffff


	//   ....[127]....
        /*08d0*/ 	.word	0xffffffff


	//   ....[128]....
        /*08d4*/ 	.word	0xffffffff


	//   ....[129]....
        /*08d8*/ 	.word	0xffffffff


	//   ....[130]....
        /*08dc*/ 	.word	0xffffffff


	//   ....[131]....
        /*08e0*/ 	.word	0xffffffff


	//   ....[132]....
        /*08e4*/ 	.word	0xffffffff


	//   ....[133]....
        /*08e8*/ 	.word	0xffffffff


	//   ....[134]....
        /*08ec*/ 	.word	0xffffffff


	//   ....[135]....
        /*08f0*/ 	.word	0xffffffff


	//   ....[136]....
        /*08f4*/ 	.word	0xffffffff


	//   ....[137]....
        /*08f8*/ 	.word	0xffffffff


	//   ....[138]....
        /*08fc*/ 	.word	0xffffffff


	//   ....[139]....
        /*0900*/ 	.word	0xffffffff


	//   ....[140]....
        /*0904*/ 	.word	0xffffffff


	//   ....[141]....
        /*0908*/ 	.word	0xffffffff


	//   ....[142]....
        /*090c*/ 	.word	0xffffffff


	//   ....[143]....
        /*0910*/ 	.word	0xffffffff


	//   ....[144]....
        /*0914*/ 	.word	0xffffffff


	//   ....[145]....
        /*0918*/ 	.word	0xffffffff


	//   ....[146]....
        /*091c*/ 	.word	0xffffffff


	//   ....[147]....
        /*0920*/ 	.word	0xffffffff


	//   ....[148]....
        /*0924*/ 	.word	0x0500000f


	//   ....[149]....
        /*0928*/ 	.word	0x0500000f


	//   ....[150]....
        /*092c*/ 	.word	0x0500000f


	//   ....[151]....
        /*0930*/ 	.word	0x0500000f


	//   ....[152]....
        /*0934*/ 	.word	0x0500000f


	//   ....[153]....
        /*0938*/ 	.word	0x0500000f


	//   ....[154]....
        /*093c*/ 	.word	0x0500000f


	//   ....[155]....
        /*0940*/ 	.word	0x0500000f


	//   ....[156]....
        /*0944*/ 	.word	0x0500000f


	//   ....[157]....
        /*0948*/ 	.word	0x0500000f


	//   ....[158]....
        /*094c*/ 	.word	0x0500000f


	//   ....[159]....
        /*0950*/ 	.word	0x0500000f


	//   ....[160]....
        /*0954*/ 	.word	0x0500000f


	//   ....[161]....
        /*0958*/ 	.word	0x0500000f


	//   ....[162]....
        /*095c*/ 	.word	0x0500000f


	//   ....[163]....
        /*0960*/ 	.word	0x0500000f


	//   ....[164]....
        /*0964*/ 	.word	0x0500000f


	//   ....[165]....
        /*0968*/ 	.word	0x0500000f


	//   ....[166]....
        /*096c*/ 	.word	0x0500000f


	//   ....[167]....
        /*0970*/ 	.word	0x0500000f


	//   ....[168]....
        /*0974*/ 	.word	0x0500000f


	//   ....[169]....
        /*0978*/ 	.word	0x0500000f


	//   ....[170]....
        /*097c*/ 	.word	0x0500000f


	//   ....[171]....
        /*0980*/ 	.word	0x0500000f


	//   ....[172]....
        /*0984*/ 	.word	0x0500000f


	//   ....[173]....
        /*0988*/ 	.word	0x0500000f


	//   ....[174]....
        /*098c*/ 	.word	0x0500000f


	//   ....[175]....
        /*0990*/ 	.word	0x0500000f


	//   ....[176]....
        /*0994*/ 	.word	0x0500000f


	//   ....[177]....
        /*0998*/ 	.word	0x0500000f


	//   ....[178]....
        /*099c*/ 	.word	0x0500000f


	//   ....[179]....
        /*09a0*/ 	.word	0x0500000f


	//   ....[180]....
        /*09a4*/ 	.word	0x0500000f


	//   ....[181]....
        /*09a8*/ 	.word	0x0500000f


	//   ....[182]....
        /*09ac*/ 	.word	0x0500000f


	//   ....[183]....
        /*09b0*/ 	.word	0x0500000f


	//   ....[184]....
        /*09b4*/ 	.word	0x0500000f


	//   ....[185]....
        /*09b8*/ 	.word	0x0500000f


	//   ....[186]....
        /*09bc*/ 	.word	0x0500000f


	//   ....[187]....
        /*09c0*/ 	.word	0x0500000f


	//   ....[188]....
        /*09c4*/ 	.word	0x0500000f


	//----- nvinfo : EIATTR_COOP_GROUP_INSTR_OFFSETS
	.align		4
.L_1529:
        /*09c8*/ 	.byte	0x04, 0x28
        /*09ca*/ 	.short	(.L_1531 - .L_1530)


	//   ....[0]....
.L_1530:
        /*09cc*/ 	.word	0x00000060


	//   ....[1]....
        /*09d0*/ 	.word	0x00000190


	//   ....[2]....
        /*09d4*/ 	.word	0x00000290


	//   ....[3]....
        /*09d8*/ 	.word	0x00000400


	//   ....[4]....
        /*09dc*/ 	.word	0x00000560


	//   ....[5]....
        /*09e0*/ 	.word	0x00000680


	//   ....[6]....
        /*09e4*/ 	.word	0x000007e0


	//   ....[7]....
        /*09e8*/ 	.word	0x00005f10


	//   ....[8]....
        /*09ec*/ 	.word	0x00006630


	//   ....[9]....
        /*09f0*/ 	.word	0x00006640


	//   ....[10]....
        /*09f4*/ 	.word	0x00006650


	//   ....[11]....
        /*09f8*/ 	.word	0x00006660


	//   ....[12]....
        /*09fc*/ 	.word	0x00007b80


	//   ....[13]....
        /*0a00*/ 	.word	0x00007b90


	//   ....[14]....
        /*0a04*/ 	.word	0x00007ba0


	//   ....[15]....
        /*0a08*/ 	.word	0x00007bb0


	//   ....[16]....
        /*0a0c*/ 	.word	0x000096f0


	//   ....[17]....
        /*0a10*/ 	.word	0x000099b0


	//   ....[18]....
        /*0a14*/ 	.word	0x0000b080


	//   ....[19]....
        /*0a18*/ 	.word	0x0000b1a0


	//   ....[20]....
        /*0a1c*/ 	.word	0x0000bc40


	//   ....[21]....
        /*0a20*/ 	.word	0x0000bce0


	//   ....[22]....
        /*0a24*/ 	.word	0x0000daa0


	//   ....[23]....
        /*0a28*/ 	.word	0x0000dc50


	//   ....[24]....
        /*0a2c*/ 	.word	0x0000f650


	//   ....[25]....
        /*0a30*/ 	.word	0x0000f750


	//   ....[26]....
        /*0a34*/ 	.word	0x0000ff20


	//   ....[27]....
        /*0a38*/ 	.word	0x00010050


	//   ....[28]....
        /*0a3c*/ 	.word	0x000122b0


	//   ....[29]....
        /*0a40*/ 	.word	0x000122d0


	//   ....[30]....
        /*0a44*/ 	.word	0x00012350


	//   ....[31]....
        /*0a48*/ 	.word	0x00012370


	//   ....[32]....
        /*0a4c*/ 	.word	0x00014570


	//   ....[33]....
        /*0a50*/ 	.word	0x000155a0


	//   ....[34]....
        /*0a54*/ 	.word	0x000160f0


	//   ....[35]....
        /*0a58*/ 	.word	0x00016200


	//   ....[36]....
        /*0a5c*/ 	.word	0x00016a90


	//   ....[37]....
        /*0a60*/ 	.word	0x00016af0


	//   ....[38]....
        /*0a64*/ 	.word	0x00017fa0


	//   ....[39]....
        /*0a68*/ 	.word	0x00017fc0


	//   ....[40]....
        /*0a6c*/ 	.word	0x000180d0


	//   ....[41]....
        /*0a70*/ 	.word	0x00018190


	//   ....[42]....
        /*0a74*/ 	.word	0x00018cd0


	//   ....[43]....
        /*0a78*/ 	.word	0x00018ce0


	//   ....[44]....
        /*0a7c*/ 	.word	0x00018cf0


	//   ....[45]....
        /*0a80*/ 	.word	0x00018d00


	//   ....[46]....
        /*0a84*/ 	.word	0x00018d10


	//   ....[47]....
        /*0a88*/ 	.word	0x00018d20


	//   ....[48]....
        /*0a8c*/ 	.word	0x00018d30


	//   ....[49]....
        /*0a90*/ 	.word	0x00018d40


	//   ....[50]....
        /*0a94*/ 	.word	0x00018d50


	//   ....[51]....
        /*0a98*/ 	.word	0x00018d60


	//   ....[52]....
        /*0a9c*/ 	.word	0x00018d70


	//   ....[53]....
        /*0aa0*/ 	.word	0x00018d80


	//   ....[54]....
        /*0aa4*/ 	.word	0x00018d90


	//   ....[55]....
        /*0aa8*/ 	.word	0x00018da0


	//   ....[56]....
        /*0aac*/ 	.word	0x00018db0


	//   ....[57]....
        /*0ab0*/ 	.word	0x00018dc0


	//   ....[58]....
        /*0ab4*/ 	.word	0x00018dd0


	//   ....[59]....
        /*0ab8*/ 	.word	0x00018de0


	//   ....[60]....
        /*0abc*/ 	.word	0x00018df0


	//   ....[61]....
        /*0ac0*/ 	.word	0x00018e00


	//   ....[62]....
        /*0ac4*/ 	.word	0x00018e10


	//   ....[63]....
        /*0ac8*/ 	.word	0x00018e20


	//   ....[64]....
        /*0acc*/ 	.word	0x00018e30


	//   ....[65]....
        /*0ad0*/ 	.word	0x00018e40


	//   ....[66]....
        /*0ad4*/ 	.word	0x00018e50


	//   ....[67]....
        /*0ad8*/ 	.word	0x00018e60


	//   ....[68]....
        /*0adc*/ 	.word	0x00018e70


	//   ....[69]....
        /*0ae0*/ 	.word	0x00018e80


	//   ....[70]....
        /*0ae4*/ 	.word	0x00018e90


	//   ....[71]....
        /*0ae8*/ 	.word	0x00018ea0


	//   ....[72]....
        /*0aec*/ 	.word	0x00018eb0


	//   ....[73]....
        /*0af0*/ 	.word	0x00018ec0


	//   ....[74]....
        /*0af4*/ 	.word	0x00019760


	//   ....[75]....
        /*0af8*/ 	.word	0x000197a0


	//   ....[76]....
        /*0afc*/ 	.word	0x000197c0


	//   ....[77]....
        /*0b00*/ 	.word	0x000197e0


	//   ....[78]....
        /*0b04*/ 	.word	0x00019ca0


	//   ....[79]....
        /*0b08*/ 	.word	0x00019ce0


	//   ....[80]....
        /*0b0c*/ 	.word	0x00019d00


	//   ....[81]....
        /*0b10*/ 	.word	0x00019d40


	//   ....[82]....
        /*0b14*/ 	.word	0x00019d60


	//   ....[83]....
        /*0b18*/ 	.word	0x00019d80


	//   ....[84]....
        /*0b1c*/ 	.word	0x00019db0


	//   ....[85]....
        /*0b20*/ 	.word	0x00019e10


	//   ....[86]....
        /*0b24*/ 	.word	0x0001a170


	//   ....[87]....
        /*0b28*/ 	.word	0x0001a190


	//   ....[88]....
        /*0b2c*/ 	.word	0x0001a4b0


	//   ....[89]....
        /*0b30*/ 	.word	0x0001a4c0


	//   ....[90]....
        /*0b34*/ 	.word	0x0001aee0


	//   ....[91]....
        /*0b38*/ 	.word	0x0001af10


	//   ....[92]....
        /*0b3c*/ 	.word	0x0001af50


	//   ....[93]....
        /*0b40*/ 	.word	0x0001af80


	//   ....[94]....
        /*0b44*/ 	.word	0x0001afa0


	//   ....[95]....
        /*0b48*/ 	.word	0x0001afb0


	//   ....[96]....
        /*0b4c*/ 	.word	0x0001afc0


	//   ....[97]....
        /*0b50*/ 	.word	0x0001afe0


	//   ....[98]....
        /*0b54*/ 	.word	0x0001b150


	//   ....[99]....
        /*0b58*/ 	.word	0x0001b350


	//   ....[100]....
        /*0b5c*/ 	.word	0x0001b380


	//   ....[101]....
        /*0b60*/ 	.word	0x0001b3b0


	//   ....[102]....
        /*0b64*/ 	.word	0x0001b3e0


	//   ....[103]....
        /*0b68*/ 	.word	0x0001b410


	//   ....[104]....
        /*0b6c*/ 	.word	0x0001b440


	//   ....[105]....
        /*0b70*/ 	.word	0x0001b5d0


	//   ....[106]....
        /*0b74*/ 	.word	0x0001b600


	//   ....[107]....
        /*0b78*/ 	.word	0x0001b630


	//   ....[108]....
        /*0b7c*/ 	.word	0x0001b660


	//   ....[109]....
        /*0b80*/ 	.word	0x0001b690


	//   ....[110]....
        /*0b84*/ 	.word	0x0001b6c0


	//   ....[111]....
        /*0b88*/ 	.word	0x0001b750


	//   ....[112]....
        /*0b8c*/ 	.word	0x0001b780


	//   ....[113]....
        /*0b90*/ 	.word	0x0001b790


	//   ....[114]....
        /*0b94*/ 	.word	0x0001b7d0


	//   ....[115]....
        /*0b98*/ 	.word	0x0001d0e0


	//   ....[116]....
        /*0b9c*/ 	.word	0x0001ebf0


	//   ....[117]....
        /*0ba0*/ 	.word	0x0001f8d0


	//   ....[118]....
        /*0ba4*/ 	.word	0x0001f8f0


	//   ....[119]....
        /*0ba8*/ 	.word	0x0001f990


	//   ....[120]....
        /*0bac*/ 	.word	0x0001f9a0


	//   ....[121]....
        /*0bb0*/ 	.word	0x0001fa10


	//   ....[122]....
        /*0bb4*/ 	.word	0x0001fa20


	//   ....[123]....
        /*0bb8*/ 	.word	0x0001fa30


	//   ....[124]....
        /*0bbc*/ 	.word	0x0001fa70


	//   ....[125]....
        /*0bc0*/ 	.word	0x0001fa90


	//   ....[126]....
        /*0bc4*/ 	.word	0x0001faa0


	//   ....[127]....
        /*0bc8*/ 	.word	0x0001faf0


	//   ....[128]....
        /*0bcc*/ 	.word	0x0001fb00


	//   ....[129]....
        /*0bd0*/ 	.word	0x00021380


	//   ....[130]....
        /*0bd4*/ 	.word	0x000213b0


	//   ....[131]....
        /*0bd8*/ 	.word	0x00021410


	//   ....[132]....
        /*0bdc*/ 	.word	0x00021440


	//   ....[133]....
        /*0be0*/ 	.word	0x00021470


	//   ....[134]....
        /*0be4*/ 	.word	0x000214a0


	//   ....[135]....
        /*0be8*/ 	.word	0x000214d0


	//   ....[136]....
        /*0bec*/ 	.word	0x00021500


	//   ....[137]....
        /*0bf0*/ 	.word	0x000216a0


	//   ....[138]....
        /*0bf4*/ 	.word	0x000216d0


	//   ....[139]....
        /*0bf8*/ 	.word	0x00021700


	//   ....[140]....
        /*0bfc*/ 	.word	0x00021730


	//   ....[141]....
        /*0c00*/ 	.word	0x00021760


	//   ....[142]....
        /*0c04*/ 	.word	0x00021790


	//   ....[143]....
        /*0c08*/ 	.word	0x00021850


	//   ....[144]....
        /*0c0c*/ 	.word	0x00021870


	//   ....[145]....
        /*0c10*/ 	.word	0x00021890


	//   ....[146]....
        /*0c14*/ 	.word	0x000218f0


	//   ....[147]....
        /*0c18*/ 	.word	0x00022320


	//   ....[148]....
        /*0c1c*/ 	.word	0x000227a0


	//   ....[149]....
        /*0c20*/ 	.word	0x00022830


	//   ....[150]....
        /*0c24*/ 	.word	0x00022880


	//   ....[151]....
        /*0c28*/ 	.word	0x000228d0


	//   ....[152]....
        /*0c2c*/ 	.word	0x000229a0


	//   ....[153]....
        /*0c30*/ 	.word	0x00022a30


	//   ....[154]....
        /*0c34*/ 	.word	0x00022a80


	//   ....[155]....
        /*0c38*/ 	.word	0x00022ad0


	//   ....[156]....
        /*0c3c*/ 	.word	0x00022e60


	//   ....[157]....
        /*0c40*/ 	.word	0x00023140


	//   ....[158]....
        /*0c44*/ 	.word	0x00023370


	//   ....[159]....
        /*0c48*/ 	.word	0x000233c0


	//   ....[160]....
        /*0c4c*/ 	.word	0x00023420


	//   ....[161]....
        /*0c50*/ 	.word	0x000234f0


	//   ....[162]....
        /*0c54*/ 	.word	0x00023550


	//   ....[163]....
        /*0c58*/ 	.word	0x00023630


	//   ....[164]....
        /*0c5c*/ 	.word	0x00023690


	//   ....[165]....
        /*0c60*/ 	.word	0x00023770


	//   ....[166]....
        /*0c64*/ 	.word	0x000237d0


	//   ....[167]....
        /*0c68*/ 	.word	0x000238b0


	//   ....[168]....
        /*0c6c*/ 	.word	0x00023910


	//   ....[169]....
        /*0c70*/ 	.word	0x000239e0


	//   ....[170]....
        /*0c74*/ 	.word	0x00023cb0


	//   ....[171]....
        /*0c78*/ 	.word	0x00023d50


	//   ....[172]....
        /*0c7c*/ 	.word	0x00023ed0


	//   ....[173]....
        /*0c80*/ 	.word	0x00023f40


	//   ....[174]....
        /*0c84*/ 	.word	0x00023fb0


	//   ....[175]....
        /*0c88*/ 	.word	0x00024020


	//   ....[176]....
        /*0c8c*/ 	.word	0x00024090


	//   ....[177]....
        /*0c90*/ 	.word	0x00024110


	//   ....[178]....
        /*0c94*/ 	.word	0x000241a0


	//   ....[179]....
        /*0c98*/ 	.word	0x00024240


	//   ....[180]....
        /*0c9c*/ 	.word	0x000242b0


	//   ....[181]....
        /*0ca0*/ 	.word	0x00024320


	//   ....[182]....
        /*0ca4*/ 	.word	0x00024390


	//   ....[183]....
        /*0ca8*/ 	.word	0x00024410


	//   ....[184]....
        /*0cac*/ 	.word	0x00024480


	//   ....[185]....
        /*0cb0*/ 	.word	0x00024530


	//   ....[186]....
        /*0cb4*/ 	.word	0x00024580


	//   ....[187]....
        /*0cb8*/ 	.word	0x00024610


	//   ....[188]....
        /*0cbc*/ 	.word	0x00024740


	//----- nvinfo : EIATTR_REG_RECONFIG
	.align		4
.L_1531:
        /*0cc0*/ 	.byte	0x01, 0x54
	.zero		2


	//----- nvinfo : EIATTR_SYSCALL_OFFSETS
	.align		4
        /*0cc4*/ 	.byte	0x04, 0x46
        /*0cc6*/ 	.short	(.L_1533 - .L_1532)


	//   ....[0]....
.L_1532:
        /*0cc8*/ 	.word	0x00001e40


	//   ....[1]....
        /*0ccc*/ 	.word	0x00001f90


	//   ....[2]....
        /*0cd0*/ 	.word	0x00006080


	//   ....[3]....
        /*0cd4*/ 	.word	0x000063a0


	//   ....[4]....
        /*0cd8*/ 	.word	0x0001e6a0


	//   ....[5]....
        /*0cdc*/ 	.word	0x0001e810


	//   ....[6]....
        /*0ce0*/ 	.word	0x0001e960


	//   ....[7]....
        /*0ce4*/ 	.word	0x0001eaa0


	//   ....[8]....
        /*0ce8*/ 	.word	0x0001f400


	//----- nvinfo : EIATTR_MBARRIER_INSTR_OFFSETS
	.align		4
.L_1533:
        /*0cec*/ 	.byte	0x04, 0x39
        /*0cee*/ 	.short	(.L_1535 - .L_1534)


	//   ....[0]....
.L_1534:
        /*0cf0*/ 	.word	0x000002b0
        /*0cf4*/ 	.word	0x000000ff
        /*0cf8*/ 	.word	0x00013200
        /*0cfc*/ 	.short	0x0100
        /*0cfe*/ 	.byte	0x08
	.zero		1


	//   ....[1]....
        /*0d00*/ 	.word	0x000002c0
        /*0d04*/ 	.word	0x000000ff
        /*0d08*/ 	.word	0x00013220
        /*0d0c*/ 	.short	0x0100
        /*0d0e*/ 	.byte	0x08
	.zero		1


	//   ....[2]....
        /*0d10*/ 	.word	0x000003b0
        /*0d14*/ 	.word	0x000000ff
        /*0d18*/ 	.word	0x00013230
        /*0d1c*/ 	.short	0x0100
        /*0d1e*/ 	.byte	0x08
	.zero		1


	//   ....[3]....
        /*0d20*/ 	.word	0x000003c0
        /*0d24*/ 	.word	0x000000ff
        /*0d28*/ 	.word	0x00013240
        /*0d2c*/ 	.short	0x0100
        /*0d2e*/ 	.byte	0x08
	.zero		1


	//   ....[4]....
        /*0d30*/ 	.word	0x000003d0
        /*0d34*/ 	.word	0x000000ff
        /*0d38*/ 	.word	0x00013238
        /*0d3c*/ 	.short	0x0100
        /*0d3e*/ 	.byte	0x08
	.zero		1


	//   ....[5]....
        /*0d40*/ 	.word	0x000003e0
        /*0d44*/ 	.word	0x000000ff
        /*0d48*/ 	.word	0x00013248
        /*0d4c*/ 	.short	0x0100
        /*0d4e*/ 	.byte	0x08
	.zero		1


	//   ....[6]....
        /*0d50*/ 	.word	0x00000510
        /*0d54*/ 	.word	0x000000ff
        /*0d58*/ 	.word	0x00013250
        /*0d5c*/ 	.short	0x0100
        /*0d5e*/ 	.byte	0x08
	.zero		1


	//   ....[7]....
        /*0d60*/ 	.word	0x00000520
        /*0d64*/ 	.word	0x000000ff
        /*0d68*/ 	.word	0x00013260
        /*0d6c*/ 	.short	0x0100
        /*0d6e*/ 	.byte	0x08
	.zero		1


	//   ....[8]....
        /*0d70*/ 	.word	0x00000530
        /*0d74*/ 	.word	0x000000ff
        /*0d78*/ 	.word	0x00013258
        /*0d7c*/ 	.short	0x0100
        /*0d7e*/ 	.byte	0x08
	.zero		1


	//   ....[9]....
        /*0d80*/ 	.word	0x00000540
        /*0d84*/ 	.word	0x000000ff
        /*0d88*/ 	.word	0x00013268
        /*0d8c*/ 	.short	0x0100
        /*0d8e*/ 	.byte	0x08
	.zero		1


	//   ....[10]....
        /*0d90*/ 	.word	0x00000630
        /*0d94*/ 	.word	0x000000ff
        /*0d98*/ 	.word	0x00013270
        /*0d9c*/ 	.short	0x0100
        /*0d9e*/ 	.byte	0x06
	.zero		1


	//   ....[11]....
        /*0da0*/ 	.word	0x00000640
        /*0da4*/ 	.word	0x000000ff
        /*0da8*/ 	.word	0x00013280
        /*0dac*/ 	.short	0x0100
        /*0dae*/ 	.byte	0x06
	.zero		1


	//   ....[12]....
        /*0db0*/ 	.word	0x00000650
        /*0db4*/ 	.word	0x000000ff
        /*0db8*/ 	.word	0x00013278
        /*0dbc*/ 	.short	0x0100
        /*0dbe*/ 	.byte	0x06
	.zero		1


	//   ....[13]....
        /*0dc0*/ 	.word	0x00000660
        /*0dc4*/ 	.word	0x000000ff
        /*0dc8*/ 	.word	0x00013288
        /*0dcc*/ 	.short	0x0100
        /*0dce*/ 	.byte	0x06
	.zero		1


	//   ....[14]....
        /*0dd0*/ 	.word	0x00000790
        /*0dd4*/ 	.word	0x000000ff
        /*0dd8*/ 	.word	0x00013290
        /*0ddc*/ 	.short	0x0100
        /*0dde*/ 	.byte	0x08
	.zero		1


	//   ....[15]....
        /*0de0*/ 	.word	0x000007a0
        /*0de4*/ 	.word	0x000000ff
        /*0de8*/ 	.word	0x000132a0
        /*0dec*/ 	.short	0x0100
        /*0dee*/ 	.byte	0x08
	.zero		1


	//   ....[16]....
        /*0df0*/ 	.word	0x000007b0
        /*0df4*/ 	.word	0x000000ff
        /*0df8*/ 	.word	0x00013298
        /*0dfc*/ 	.short	0x0100
        /*0dfe*/ 	.byte	0x08
	.zero		1


	//   ....[17]....
        /*0e00*/ 	.word	0x000007c0
        /*0e04*/ 	.word	0x000000ff
        /*0e08*/ 	.word	0x000132a8
        /*0e0c*/ 	.short	0x0100
        /*0e0e*/ 	.byte	0x08
	.zero		1


	//   ....[18]....
        /*0e10*/ 	.word	0x000008f0
        /*0e14*/ 	.word	0x000000ff
        /*0e18*/ 	.word	0x000132b0
        /*0e1c*/ 	.short	0x0100
        /*0e1e*/ 	.byte	0x08
	.zero		1


	//   ....[19]....
        /*0e20*/ 	.word	0x00000900
        /*0e24*/ 	.word	0x000000ff
        /*0e28*/ 	.word	0x000132c0
        /*0e2c*/ 	.short	0x0100
        /*0e2e*/ 	.byte	0x08
	.zero		1


	//   ....[20]....
        /*0e30*/ 	.word	0x00000910
        /*0e34*/ 	.word	0x000000ff
        /*0e38*/ 	.word	0x000132b8
        /*0e3c*/ 	.short	0x0100
        /*0e3e*/ 	.byte	0x08
	.zero		1


	//   ....[21]....
        /*0e40*/ 	.word	0x00000920
        /*0e44*/ 	.word	0x000000ff
        /*0e48*/ 	.word	0x000132c8
        /*0e4c*/ 	.short	0x0100
        /*0e4e*/ 	.byte	0x08
	.zero		1


	//   ....[22]....
        /*0e50*/ 	.word	0x00002c50
        /*0e54*/ 	.word	0x0000004a
        /*0e58*/ 	.word	0x00013290
        /*0e5c*/ 	.short	0x010a
        /*0e5e*/ 	.byte	0x3f
	.zero		1


	//   ....[23]....
        /*0e60*/ 	.word	0x00003e00
        /*0e64*/ 	.word	0x0000004a
        /*0e68*/ 	.word	0x00013290
        /*0e6c*/ 	.short	0x010a
        /*0e6e*/ 	.byte	0x3f
	.zero		1


	//   ....[24]....
        /*0e70*/ 	.word	0x00004f10
        /*0e74*/ 	.word	0x0000004a
        /*0e78*/ 	.word	0x00013290
        /*0e7c*/ 	.short	0x010a
        /*0e7e*/ 	.byte	0x3f
	.zero		1


	//   ....[25]....
        /*0e80*/ 	.word	0x000050f0
        /*0e84*/ 	.word	0x00000004
        /*0e88*/ 	.word	0x00000000
        /*0e8c*/ 	.short	0x0101
        /*0e8e*/ 	.byte	0x3f
	.zero		1


	//   ....[26]....
        /*0e90*/ 	.word	0x00005130
        /*0e94*/ 	.word	0x0000004a
        /*0e98*/ 	.word	0x000132b0
        /*0e9c*/ 	.short	0x010a
        /*0e9e*/ 	.byte	0x3f
	.zero		1


	//   ....[27]....
        /*0ea0*/ 	.word	0x000053b0
        /*0ea4*/ 	.word	0x0000004a
        /*0ea8*/ 	.word	0x00000000
        /*0eac*/ 	.short	0x0101
        /*0eae*/ 	.byte	0x3f
	.zero		1


	//   ....[28]....
        /*0eb0*/ 	.word	0x00006120
        /*0eb4*/ 	.word	0x00000012
        /*0eb8*/ 	.word	0x00013200
        /*0ebc*/ 	.short	0x010a
        /*0ebe*/ 	.byte	0x3f
	.zero		1


	//   ....[29]....
        /*0ec0*/ 	.word	0x00006170
        /*0ec4*/ 	.word	0x00000012
        /*0ec8*/ 	.word	0x00013200
        /*0ecc*/ 	.short	0x010a
        /*0ece*/ 	.byte	0x3f
	.zero		1


	//   ....[30]....
        /*0ed0*/ 	.word	0x000068e0
        /*0ed4*/ 	.word	0x00000012
        /*0ed8*/ 	.word	0x00013200
        /*0edc*/ 	.short	0x010a
        /*0ede*/ 	.byte	0x3f
	.zero		1


	//   ....[31]....
        /*0ee0*/ 	.word	0x00007d80
        /*0ee4*/ 	.word	0x00000012
        /*0ee8*/ 	.word	0x00013200
        /*0eec*/ 	.short	0x010a
        /*0eee*/ 	.byte	0x3f
	.zero		1


	//   ....[32]....
        /*0ef0*/ 	.word	0x00008f10
        /*0ef4*/ 	.word	0x0000000e
        /*0ef8*/ 	.word	0x00013230
        /*0efc*/ 	.short	0x010a
        /*0efe*/ 	.byte	0x3f
	.zero		1


	//   ....[33]....
        /*0f00*/ 	.word	0x00008fd0
        /*0f04*/ 	.word	0x0000000e
        /*0f08*/ 	.word	0x00013230
        /*0f0c*/ 	.short	0x010a
        /*0f0e*/ 	.byte	0x3f
	.zero		1


	//   ....[34]....
        /*0f10*/ 	.word	0x000097b0
        /*0f14*/ 	.word	0x00000000
        /*0f18*/ 	.word	0x00000000
        /*0f1c*/ 	.short	0x0101
        /*0f1e*/ 	.byte	0x3f
	.zero		1


	//   ....[35]....
        /*0f20*/ 	.word	0x0000cfc0
        /*0f24*/ 	.word	0x00000009
        /*0f28*/ 	.word	0x00013230
        /*0f2c*/ 	.short	0x010a
        /*0f2e*/ 	.byte	0x3f
	.zero		1


	//   ....[36]....
        /*0f30*/ 	.word	0x0000d050
        /*0f34*/ 	.word	0x00000009
        /*0f38*/ 	.word	0x00013230
        /*0f3c*/ 	.short	0x010a
        /*0f3e*/ 	.byte	0x3f
	.zero		1


	//   ....[37]....
        /*0f40*/ 	.word	0x0000d610
        /*0f44*/ 	.word	0x00000014
        /*0f48*/ 	.word	0x00013250
        /*0f4c*/ 	.short	0x010a
        /*0f4e*/ 	.byte	0x3f
	.zero		1


	//   ....[38]....
        /*0f50*/ 	.word	0x0000d660
        /*0f54*/ 	.word	0x00000014
        /*0f58*/ 	.word	0x00013250
        /*0f5c*/ 	.short	0x010a
        /*0f5e*/ 	.byte	0x3f
	.zero		1


	//   ....[39]....
        /*0f60*/ 	.word	0x0000da00
        /*0f64*/ 	.word	0x00000009
        /*0f68*/ 	.word	0x00000000
        /*0f6c*/ 	.short	0x0101
        /*0f6e*/ 	.byte	0x3f
	.zero		1


	//   ....[40]....
        /*0f70*/ 	.word	0x00010c40
        /*0f74*/ 	.word	0x00000014
        /*0f78*/ 	.word	0x00000000
        /*0f7c*/ 	.short	0x0101
        /*0f7e*/ 	.byte	0x3f
	.zero		1


	//   ....[41]....
        /*0f80*/ 	.word	0x00011580
        /*0f84*/ 	.word	0x0000000e
        /*0f88*/ 	.word	0x00013230
        /*0f8c*/ 	.short	0x010a
        /*0f8e*/ 	.byte	0x3f
	.zero		1


	//   ....[42]....
        /*0f90*/ 	.word	0x00011610
        /*0f94*/ 	.word	0x0000000e
        /*0f98*/ 	.word	0x00013230
        /*0f9c*/ 	.short	0x010a
        /*0f9e*/ 	.byte	0x3f
	.zero		1


	//   ....[43]....
        /*0fa0*/ 	.word	0x00011bd0
        /*0fa4*/ 	.word	0x0000000f
        /*0fa8*/ 	.word	0x00013250
        /*0fac*/ 	.short	0x010a
        /*0fae*/ 	.byte	0x3f
	.zero		1


	//   ....[44]....
        /*0fb0*/ 	.word	0x00011c20
        /*0fb4*/ 	.word	0x0000000f
        /*0fb8*/ 	.word	0x00013250
        /*0fbc*/ 	.short	0x010a
        /*0fbe*/ 	.byte	0x3f
	.zero		1


	//   ....[45]....
        /*0fc0*/ 	.word	0x00012d00
        /*0fc4*/ 	.word	0x0000000e
        /*0fc8*/ 	.word	0x00000000
        /*0fcc*/ 	.short	0x0101
        /*0fce*/ 	.byte	0x3f
	.zero		1


	//   ....[46]....
        /*0fd0*/ 	.word	0x000134b0
        /*0fd4*/ 	.word	0x0000000f
        /*0fd8*/ 	.word	0x00000000
        /*0fdc*/ 	.short	0x0101
        /*0fde*/ 	.byte	0x3f
	.zero		1


	//   ....[47]....
        /*0fe0*/ 	.word	0x00013af0
        /*0fe4*/ 	.word	0x00000000
        /*0fe8*/ 	.word	0x00013230
        /*0fec*/ 	.short	0x010a
        /*0fee*/ 	.byte	0x3f
	.zero		1


	//   ....[48]....
        /*0ff0*/ 	.word	0x00013b80
        /*0ff4*/ 	.word	0x00000000
        /*0ff8*/ 	.word	0x00013230
        /*0ffc*/ 	.short	0x010a
        /*0ffe*/ 	.byte	0x3f
	.zero		1


	//   ....[49]....
        /*1000*/ 	.word	0x00014140
        /*1004*/ 	.word	0x0000000f
        /*1008*/ 	.word	0x00013250
        /*100c*/ 	.short	0x010a
        /*100e*/ 	.byte	0x3f
	.zero		1


	//   ....[50]....
        /*1010*/ 	.word	0x00014190
        /*1014*/ 	.word	0x0000000f
        /*1018*/ 	.word	0x00013250
        /*101c*/ 	.short	0x010a
        /*101e*/ 	.byte	0x3f
	.zero		1


	//   ....[51]....
        /*1020*/ 	.word	0x000145b0
        /*1024*/ 	.word	0x0000000a
        /*1028*/ 	.word	0x00000000
        /*102c*/ 	.short	0x0101
        /*102e*/ 	.byte	0x3f
	.zero		1


	//   ....[52]....
        /*1030*/ 	.word	0x000178c0
        /*1034*/ 	.word	0x0000000f
        /*1038*/ 	.word	0x00000000
        /*103c*/ 	.short	0x0101
        /*103e*/ 	.byte	0x3f
	.zero		1


	//   ....[53]....
        /*1040*/ 	.word	0x00017cd0
        /*1044*/ 	.word	0x0000000d
        /*1048*/ 	.word	0x00013250
        /*104c*/ 	.short	0x010a
        /*104e*/ 	.byte	0x3f
	.zero		1


	//   ....[54]....
        /*1050*/ 	.word	0x00017d20
        /*1054*/ 	.word	0x0000000d
        /*1058*/ 	.word	0x00013250
        /*105c*/ 	.short	0x010a
        /*105e*/ 	.byte	0x3f
	.zero		1


	//   ....[55]....
        /*1060*/ 	.word	0x00018360
        /*1064*/ 	.word	0x00000000
        /*1068*/ 	.word	0x00000000
        /*106c*/ 	.short	0x0101
        /*106e*/ 	.byte	0x3f
	.zero		1


	//   ....[56]....
        /*1070*/ 	.word	0x00019d70
        /*1074*/ 	.word	0x00000015
        /*1078*/ 	.word	0x00000000
        /*107c*/ 	.short	0x0101
        /*107e*/ 	.byte	0x3f
	.zero		1


	//   ....[57]....
        /*1080*/ 	.word	0x0001a150
        /*1084*/ 	.word	0x00000004
        /*1088*/ 	.word	0x00000000
        /*108c*/ 	.short	0x0101
        /*108e*/ 	.byte	0x3f
	.zero		1


	//   ....[58]....
        /*1090*/ 	.word	0x0001d1c0
        /*1094*/ 	.word	0x00000013
        /*1098*/ 	.word	0x00013220
        /*109c*/ 	.short	0x010a
        /*109e*/ 	.byte	0x3f
	.zero		1


	//   ....[59]....
        /*10a0*/ 	.word	0x0001d290
        /*10a4*/ 	.word	0x00000005
        /*10a8*/ 	.word	0x000132a0
        /*10ac*/ 	.short	0x010a
        /*10ae*/ 	.byte	0x3f
	.zero		1


	//   ....[60]....
        /*10b0*/ 	.word	0x0001d4d0
        /*10b4*/ 	.word	0x00000005
        /*10b8*/ 	.word	0x000132c0
        /*10bc*/ 	.short	0x010a
        /*10be*/ 	.byte	0x3f
	.zero		1


	//   ....[61]....
        /*10c0*/ 	.word	0x0001d880
        /*10c4*/ 	.word	0x00000005
        /*10c8*/ 	.word	0x000132a0
        /*10cc*/ 	.short	0x010a
        /*10ce*/ 	.byte	0x3f
	.zero		1


	//   ....[62]....
        /*10d0*/ 	.word	0x0001dab0
        /*10d4*/ 	.word	0x00000005
        /*10d8*/ 	.word	0x000132c0
        /*10dc*/ 	.short	0x010a
        /*10de*/ 	.byte	0x3f
	.zero		1


	//   ....[63]....
        /*10e0*/ 	.word	0x0001ee50
        /*10e4*/ 	.word	0x00000004
        /*10e8*/ 	.word	0x00013280
        /*10ec*/ 	.short	0x010a
        /*10ee*/ 	.byte	0x3f
	.zero		1


	//   ....[64]....
        /*10f0*/ 	.word	0x0001eff0
        /*10f4*/ 	.word	0x00000004
        /*10f8*/ 	.word	0x00013240
        /*10fc*/ 	.short	0x010a
        /*10fe*/ 	.byte	0x3f
	.zero		1


	//   ....[65]....
        /*1100*/ 	.word	0x0001fc30
        /*1104*/ 	.word	0x00000013
        /*1108*/ 	.word	0x00013200
        /*110c*/ 	.short	0x0107
        /*110e*/ 	.byte	0x3f
	.zero		1


	//   ....[66]....
        /*1110*/ 	.word	0x0001fd20
        /*1114*/ 	.word	0x00000013
        /*1118*/ 	.word	0x00013200
        /*111c*/ 	.short	0x0101
        /*111e*/ 	.byte	0x3f
	.zero		1


	//   ....[67]....
        /*1120*/ 	.word	0x0001fd40
        /*1124*/ 	.word	0x00000013
        /*1128*/ 	.word	0x00013220
        /*112c*/ 	.short	0x010a
        /*112e*/ 	.byte	0x3f
	.zero		1


	//   ....[68]....
        /*1130*/ 	.word	0x00020020
        /*1134*/ 	.word	0x00000006
        /*1138*/ 	.word	0x00013280
        /*113c*/ 	.short	0x010a
        /*113e*/ 	.byte	0x3f
	.zero		1


	//   ....[69]....
        /*1140*/ 	.word	0x00020270
        /*1144*/ 	.word	0x00000006
        /*1148*/ 	.word	0x00013240
        /*114c*/ 	.short	0x010a
        /*114e*/ 	.byte	0x3f
	.zero		1


	//   ....[70]....
        /*1150*/ 	.word	0x00020530
        /*1154*/ 	.word	0x00000003
        /*1158*/ 	.word	0x00013270
        /*115c*/ 	.short	0x010a
        /*115e*/ 	.byte	0x3f
	.zero		1


	//   ....[71]....
        /*1160*/ 	.word	0x000205b0
        /*1164*/ 	.word	0x00000003
        /*1168*/ 	.word	0x00013260
        /*116c*/ 	.short	0x010a
        /*116e*/ 	.byte	0x3f
	.zero		1


	//   ....[72]....
        /*1170*/ 	.word	0x000209d0
        /*1174*/ 	.word	0x00000003
        /*1178*/ 	.word	0x00013250
        /*117c*/ 	.short	0x0101
        /*117e*/ 	.byte	0x3f
	.zero		1


	//   ....[73]....
        /*1180*/ 	.word	0x00020a50
        /*1184*/ 	.word	0x00000003
        /*1188*/ 	.word	0x00000000
        /*118c*/ 	.short	0x0101
        /*118e*/ 	.byte	0x3f
	.zero		1


	//   ....[74]....
        /*1190*/ 	.word	0x00020c60
        /*1194*/ 	.word	0x00000000
        /*1198*/ 	.word	0x00013270
        /*119c*/ 	.short	0x010a
        /*119e*/ 	.byte	0x3f
	.zero		1


	//   ....[75]....
        /*11a0*/ 	.word	0x00020cd0
        /*11a4*/ 	.word	0x00000000
        /*11a8*/ 	.word	0x00013260
        /*11ac*/ 	.short	0x010a
        /*11ae*/ 	.byte	0x3f
	.zero		1


	//   ....[76]....
        /*11b0*/ 	.word	0x00021100
        /*11b4*/ 	.word	0x00000000
        /*11b8*/ 	.word	0x00013250
        /*11bc*/ 	.short	0x0101
        /*11be*/ 	.byte	0x3f
	.zero		1


	//   ....[77]....
        /*11c0*/ 	.word	0x00021150
        /*11c4*/ 	.word	0x00000002
        /*11c8*/ 	.word	0x00000000
        /*11cc*/ 	.short	0x0101
        /*11ce*/ 	.byte	0x3f
	.zero		1


	//   ....[78]....
        /*11d0*/ 	.word	0x000222a0
        /*11d4*/ 	.word	0x00000006
        /*11d8*/ 	.word	0x00013220
        /*11dc*/ 	.short	0x010a
        /*11de*/ 	.byte	0x3f
	.zero		1


	//   ....[79]....
        /*11e0*/ 	.word	0x00022480
        /*11e4*/ 	.word	0x00000005
        /*11e8*/ 	.word	0x00000000
        /*11ec*/ 	.short	0x010a
        /*11ee*/ 	.byte	0x3f
	.zero		1


	//   ....[80]....
        /*11f0*/ 	.word	0x000224b0
        /*11f4*/ 	.word	0x00000009
        /*11f8*/ 	.word	0x00000000
        /*11fc*/ 	.short	0x010a
        /*11fe*/ 	.byte	0x3f
	.zero		1


	//   ....[81]....
        /*1200*/ 	.word	0x00022500
        /*1204*/ 	.word	0x0000001d
        /*1208*/ 	.word	0x00013260
        /*120c*/ 	.short	0x010a
        /*120e*/ 	.byte	0x3f
	.zero		1


	//   ....[82]....
        /*1210*/ 	.word	0x00022550
        /*1214*/ 	.word	0x00000007
        /*1218*/ 	.word	0x00013260
        /*121c*/ 	.short	0x010a
        /*121e*/ 	.byte	0x3f
	.zero		1


	//   ....[83]....
        /*1220*/ 	.word	0x00022590
        /*1224*/ 	.word	0x0000001d
        /*1228*/ 	.word	0x00013280
        /*122c*/ 	.short	0x010a
        /*122e*/ 	.byte	0x3f
	.zero		1


	//   ....[84]....
        /*1230*/ 	.word	0x000225b0
        /*1234*/ 	.word	0x00000007
        /*1238*/ 	.word	0x00013280
        /*123c*/ 	.short	0x010a
        /*123e*/ 	.byte	0x3f
	.zero		1


	//   ....[85]....
        /*1240*/ 	.word	0x00022610
        /*1244*/ 	.word	0x0000004a
        /*1248*/ 	.word	0x00013290
        /*124c*/ 	.short	0x010a
        /*124e*/ 	.byte	0x3f
	.zero		1


	//   ....[86]....
        /*1250*/ 	.word	0x00022660
        /*1254*/ 	.word	0x0000004a
        /*1258*/ 	.word	0x00013290
        /*125c*/ 	.short	0x010a
        /*125e*/ 	.byte	0x3f
	.zero		1


	//   ....[87]....
        /*1260*/ 	.word	0x000226b0
        /*1264*/ 	.word	0x0000004a
        /*1268*/ 	.word	0x00013290
        /*126c*/ 	.short	0x010a
        /*126e*/ 	.byte	0x3f
	.zero		1


	//   ....[88]....
        /*1270*/ 	.word	0x00022700
        /*1274*/ 	.word	0x0000004a
        /*1278*/ 	.word	0x000132b0
        /*127c*/ 	.short	0x010a
        /*127e*/ 	.byte	0x3f
	.zero		1


	//   ....[89]....
        /*1280*/ 	.word	0x00022900
        /*1284*/ 	.word	0x00000012
        /*1288*/ 	.word	0x00013200
        /*128c*/ 	.short	0x010a
        /*128e*/ 	.byte	0x3f
	.zero		1


	//   ....[90]....
        /*1290*/ 	.word	0x00022b00
        /*1294*/ 	.word	0x00000012
        /*1298*/ 	.word	0x00013200
        /*129c*/ 	.short	0x010a
        /*129e*/ 	.byte	0x3f
	.zero		1


	//   ....[91]....
        /*12a0*/ 	.word	0x00022b50
        /*12a4*/ 	.word	0x0000000e
        /*12a8*/ 	.word	0x00013230
        /*12ac*/ 	.short	0x010a
        /*12ae*/ 	.byte	0x3f
	.zero		1


	//   ....[92]....
        /*12b0*/ 	.word	0x00022ba0
        /*12b4*/ 	.word	0x00000009
        /*12b8*/ 	.word	0x00013230
        /*12bc*/ 	.short	0x010a
        /*12be*/ 	.byte	0x3f
	.zero		1


	//   ....[93]....
        /*12c0*/ 	.word	0x00022bf0
        /*12c4*/ 	.word	0x00000014
        /*12c8*/ 	.word	0x00013250
        /*12cc*/ 	.short	0x010a
        /*12ce*/ 	.byte	0x3f
	.zero		1


	//   ....[94]....
        /*12d0*/ 	.word	0x00022c40
        /*12d4*/ 	.word	0x0000000e
        /*12d8*/ 	.word	0x00013230
        /*12dc*/ 	.short	0x010a
        /*12de*/ 	.byte	0x3f
	.zero		1


	//   ....[95]....
        /*12e0*/ 	.word	0x00022c90
        /*12e4*/ 	.word	0x0000000f
        /*12e8*/ 	.word	0x00013250
        /*12ec*/ 	.short	0x010a
        /*12ee*/ 	.byte	0x3f
	.zero		1


	//   ....[96]....
        /*12f0*/ 	.word	0x00022ce0
        /*12f4*/ 	.word	0x00000000
        /*12f8*/ 	.word	0x00013230
        /*12fc*/ 	.short	0x010a
        /*12fe*/ 	.byte	0x3f
	.zero		1


	//   ....[97]....
        /*1300*/ 	.word	0x00022d30
        /*1304*/ 	.word	0x0000000f
        /*1308*/ 	.word	0x00013250
        /*130c*/ 	.short	0x010a
        /*130e*/ 	.byte	0x3f
	.zero		1


	//   ....[98]....
        /*1310*/ 	.word	0x00022d80
        /*1314*/ 	.word	0x0000000d
        /*1318*/ 	.word	0x00013250
        /*131c*/ 	.short	0x010a
        /*131e*/ 	.byte	0x3f
	.zero		1


	//   ....[99]....
        /*1320*/ 	.word	0x00022f20
        /*1324*/ 	.word	0x00000013
        /*1328*/ 	.word	0x00013220
        /*132c*/ 	.short	0x010a
        /*132e*/ 	.byte	0x3f
	.zero		1


	//   ....[100]....
        /*1330*/ 	.word	0x00022f70
        /*1334*/ 	.word	0x00000005
        /*1338*/ 	.word	0x000132a0
        /*133c*/ 	.short	0x010a
        /*133e*/ 	.byte	0x3f
	.zero		1


	//   ....[101]....
        /*1340*/ 	.word	0x00022fc0
        /*1344*/ 	.word	0x00000005
        /*1348*/ 	.word	0x000132c0
        /*134c*/ 	.short	0x010a
        /*134e*/ 	.byte	0x3f
	.zero		1


	//   ....[102]....
        /*1350*/ 	.word	0x00023010
        /*1354*/ 	.word	0x00000005
        /*1358*/ 	.word	0x000132a0
        /*135c*/ 	.short	0x010a
        /*135e*/ 	.byte	0x3f
	.zero		1


	//   ....[103]....
        /*1360*/ 	.word	0x00023060
        /*1364*/ 	.word	0x00000005
        /*1368*/ 	.word	0x000132c0
        /*136c*/ 	.short	0x010a
        /*136e*/ 	.byte	0x3f
	.zero		1


	//   ....[104]....
        /*1370*/ 	.word	0x00023200
        /*1374*/ 	.word	0x00000004
        /*1378*/ 	.word	0x00013280
        /*137c*/ 	.short	0x010a
        /*137e*/ 	.byte	0x3f
	.zero		1


	//   ....[105]....
        /*1380*/ 	.word	0x00023250
        /*1384*/ 	.word	0x00000004
        /*1388*/ 	.word	0x00013240
        /*138c*/ 	.short	0x010a
        /*138e*/ 	.byte	0x3f
	.zero		1


	//   ....[106]....
        /*1390*/ 	.word	0x00023a20
        /*1394*/ 	.word	0x00000013
        /*1398*/ 	.word	0x00013220
        /*139c*/ 	.short	0x010a
        /*139e*/ 	.byte	0x3f
	.zero		1


	//   ....[107]....
        /*13a0*/ 	.word	0x00023a70
        /*13a4*/ 	.word	0x00000006
        /*13a8*/ 	.word	0x00013280
        /*13ac*/ 	.short	0x010a
        /*13ae*/ 	.byte	0x3f
	.zero		1


	//   ....[108]....
        /*13b0*/ 	.word	0x00023ac0
        /*13b4*/ 	.word	0x00000006
        /*13b8*/ 	.word	0x00013240
        /*13bc*/ 	.short	0x010a
        /*13be*/ 	.byte	0x3f
	.zero		1


	//   ....[109]....
        /*13c0*/ 	.word	0x00023b10
        /*13c4*/ 	.word	0x00000003
        /*13c8*/ 	.word	0x00013270
        /*13cc*/ 	.short	0x010a
        /*13ce*/ 	.byte	0x3f
	.zero		1


	//   ....[110]....
        /*13d0*/ 	.word	0x00023b60
        /*13d4*/ 	.word	0x00000003
        /*13d8*/ 	.word	0x00013260
        /*13dc*/ 	.short	0x010a
        /*13de*/ 	.byte	0x3f
	.zero		1


	//   ....[111]....
        /*13e0*/ 	.word	0x00023bb0
        /*13e4*/ 	.word	0x00000000
        /*13e8*/ 	.word	0x00013270
        /*13ec*/ 	.short	0x010a
        /*13ee*/ 	.byte	0x3f
	.zero		1


	//   ....[112]....
        /*13f0*/ 	.word	0x00023c00
        /*13f4*/ 	.word	0x00000000
        /*13f8*/ 	.word	0x00013260
        /*13fc*/ 	.short	0x010a
        /*13fe*/ 	.byte	0x3f
	.zero		1


	//   ....[113]....
        /*1400*/ 	.word	0x00024660
        /*1404*/ 	.word	0x00000006
        /*1408*/ 	.word	0x00013220
        /*140c*/ 	.short	0x010a
        /*140e*/ 	.byte	0x3f
	.zero		1


	//   ....[114]....
        /*1410*/ 	.word	0x00024800
        /*1414*/ 	.word	0x00000005
        /*1418*/ 	.word	0x00000000
        /*141c*/ 	.short	0x010a
        /*141e*/ 	.byte	0x3f
	.zero		1


	//   ....[115]....
        /*1420*/ 	.word	0x00024850
        /*1424*/ 	.word	0x00000009
        /*1428*/ 	.word	0x00000000
        /*142c*/ 	.short	0x010a
        /*142e*/ 	.byte	0x3f
	.zero		1


	//   ....[116]....
        /*1430*/ 	.word	0x000248a0
        /*1434*/ 	.word	0x0000001d
        /*1438*/ 	.word	0x00013260
        /*143c*/ 	.short	0x010a
        /*143e*/ 	.byte	0x3f
	.zero		1


	//   ....[117]....
        /*1440*/ 	.word	0x000248f0
        /*1444*/ 	.word	0x00000007
        /*1448*/ 	.word	0x00013260
        /*144c*/ 	.short	0x010a
        /*144e*/ 	.byte	0x3f
	.zero		1


	//   ....[118]....
        /*1450*/ 	.word	0x00024940
        /*1454*/ 	.word	0x0000001d
        /*1458*/ 	.word	0x00013280
        /*145c*/ 	.short	0x010a
        /*145e*/ 	.byte	0x3f
	.zero		1


	//----- nvinfo : EIATTR_NUM_MBARRIERS
	.align		4
.L_1535:
        /*1460*/ 	.byte	0x03, 0x38
        /*1462*/ 	.short	0x0016


	//----- nvinfo : EIATTR_EXIT_INSTR_OFFSETS
	.align		4
        /*1464*/ 	.byte	0x04, 0x1c
        /*1466*/ 	.short	(.L_1537 - .L_1536)


	//   ....[0]....
.L_1536:
        /*1468*/ 	.word	0x00022600


	//----- nvinfo : EIATTR_MAX_THREADS
	.align		4
.L_1537:
        /*146c*/ 	.byte	0x04, 0x05
        /*146e*/ 	.short	(.L_1539 - .L_1538)
.L_1538:
        /*1470*/ 	.word	0x00000200
        /*1474*/ 	.word	0x00000001
        /*1478*/ 	.word	0x00000001


	//----- nvinfo : EIATTR_CRS_STACK_SIZE
	.align		4
.L_1539:
        /*147c*/ 	.byte	0x04, 0x1e
        /*147e*/ 	.short	(.L_1541 - .L_1540)
.L_1540:
        /*1480*/ 	.word	0x00000000


	//----- nvinfo : EIATTR_CBANK_PARAM_SIZE
	.align		4
.L_1541:
        /*1484*/ 	.byte	0x03, 0x19
        /*1486*/ 	.short	0x0af0


	//----- nvinfo : EIATTR_PARAM_CBANK
	.align		4
        /*1488*/ 	.byte	0x04, 0x0a
        /*148a*/ 	.short	(.L_1543 - .L_1542)
	.align		4
.L_1542:
        /*148c*/ 	.word	index@(.nv.constant0._ZN7cutlass13device_kernelIN5flash11enable_sm90INS1_16FlashAttnFwdSm90INS1_25CollectiveMainloopFwdSm90ILi2EN4cute5tupleIJNS5_1CILi1EEES8_S8_EEENS6_IJNS7_ILi192EEENS7_ILi160EEENS7_ILi64EEEEEELi64ENS_12float_e4m3_tEfNS_4arch4Sm90ELb0ELb1ELb0ELb1ELb0ELb1ELb0ELb1ELb1ELb1ELb1ELb0EEENS1_21CollectiveEpilogueFwdINS6_IJSA_SC_SB_EEES9_NS_10bfloat16_tESG_Li384ELb1ELb1ELb1ELb1EEENS1_36VarlenDynamicPersistentTileSchedulerILi192ELi160ELi384ELi128ELb1ELb1ELb1ELb1ELb0ELb1EEEEEEEEEvNT_6ParamsE)
        /*1490*/ 	.short	0x0210
        /*1492*/ 	.short	0x0af0


	//----- nvinfo : EIATTR_SW_WAR
	.align		4
.L_1543:
        /*1494*/ 	.byte	0x04, 0x36
        /*1496*/ 	.short	(.L_1545 - .L_1544)
.L_1544:
        /*1498*/ 	.word	0x00000008
.L_1545:


//--------------------- .nv.info._ZN7cutlass13device_kernelIN5flash11enable_sm90INS1_16FlashAttnFwdSm90INS1_25CollectiveMainloopFwdSm90ILi2EN4cute5tupleIJNS5_1CILi1EEES8_S8_EEENS6_IJNS7_ILi192EEENS7_ILi160EEENS7_ILi64EEEEEELi64ENS_12float_e4m3_tEfNS_4arch4Sm90ELb1ELb0ELb0ELb0ELb0ELb0ELb0ELb1ELb1ELb1ELb1ELb0EEENS1_21CollectiveEpilogueFwdINS6_IJSA_SC_SB_EEES9_NS_10bfloat16_tESG_Li384ELb0ELb1ELb1ELb1EEENS1_19SingleTileSchedulerILb0ELb1ELb1ELi192EEEEEEEEEvNT_6ParamsE --------------------------
	.section	.nv.info._ZN7cutlass13device_kernelIN5flash11enable_sm90INS1_16FlashAttnFwdSm90INS1_25CollectiveMainloopFwdSm90ILi2EN4cute5tupleIJNS5_1CILi1EEES8_S8_EEENS6_IJNS7_ILi192EEENS7_ILi160EEENS7_ILi64EEEEEELi64ENS_12float_e4m3_tEfNS_4arch4Sm90ELb1ELb0ELb0ELb0ELb0ELb0ELb0ELb1ELb1ELb1ELb1ELb0EEENS1_21CollectiveEpilogueFwdINS6_IJSA_SC_SB_EEES9_NS_10bfloat16_tESG_Li384ELb0ELb1ELb1ELb1EEENS1_19SingleTileSchedulerILb0ELb1ELb1ELi192EEEEEEEEEvNT_6ParamsE,"",@"SHT_CUDA_INFO"
	.sectionflags	@""
	.align	4


	//----- nvinfo : EIATTR_CUDA_API_VERSION
	.align		4
        /*0000*/ 	.byte	0x04, 0x37
        /*0002*/ 	.short	(.L_1547 - .L_1546)
.L_1546:
        /*0004*/ 	.word	0x00000082


	//----- nvinfo : EIATTR_KPARAM_INFO
	.align		4
.L_1547:
        /*0008*/ 	.byte	0x04, 0x17
        /*000a*/ 	.short	(.L_1549 - .L_1548)
.L_1548:
        /*000c*/ 	.word	0x00000000
        /*0010*/ 	.short	0x0000
        /*0012*/ 	.short	0x0070
        /*0014*/ 	.byte	0x00, 0xf0, 0x01, 0x28


	//----- nvinfo : EIATTR_SPARSE_MMA_MASK
	.align		4
.L_1549:
        /*0018*/ 	.byte	0x03, 0x50
        /*001a*/ 	.short	0x0000


	//----- nvinfo : EIATTR_MAXREG_COUNT
	.align		4
        /*001c*/ 	.byte	0x03, 0x1b
        /*001e*/ 	.short	0x0080


	//----- nvinfo : EIATTR_NUM_BARRIERS
	.align		4
        /*0020*/ 	.byte	0x02, 0x4c
        /*0022*/ 	.byte	0x09
	.zero		1


	//----- nvinfo : EIATTR_EXTERNS
	.align		4
        /*0024*/ 	.byte	0x04, 0x0f
        /*0026*/ 	.short	(.L_1551 - .L_1550)


	//   ....[0]....
	.align		4
.L_1550:
        /*0028*/ 	.word	index@(__assertfail)


	//----- nvinfo : EIATTR_MERCURY_ISA_VERSION
	.align		4
.L_1551:
        /*002c*/ 	.byte	0x03, 0x5f
        /*002e*/ 	.short	0x0101


	//----- nvinfo : EIATTR_INT_WARP_WIDE_INSTR_OFFSETS
	.align		4
        /*0030*/ 	.byte	0x04, 0x31
        /*0032*/ 	.short	(.L_1553 - .L_1552)


	//   ....[0]....
.L_1552:
        /*0034*/ 	.word	0x00000120


	//   ....[1]....
        /*0038*/ 	.word	0x00000160


	//   ....[2]....
        /*003c*/ 	.word	0x000001d0


	//----- nvinfo : EIATTR_COOP_GROUP_MASK_REGIDS
	.align		4
.L_1553:
        /*0040*/ 	.byte	0x04, 0x29
        /*0042*/ 	.short	(.L_1555 - .L_1554)


	//   ....[0]....
.L_1554:
        /*0044*/ 	.word	0xffffffff


	//   ....[1]....
        /*0048*/ 	.word	0xffffffff


	//   ....[2]....
        /*004c*/ 	.word	0xffffffff


	//   ....[3]....
        /*0050*/ 	.word	0xffffffff


	//   ....[4]....
        /*0054*/ 	.word	0xffffffff


	//   ....[5]....
        /*0058*/ 	.word	0xffffffff


	//   ....[6]....
        /*005c*/ 	.word	0xffffffff


	//   ....[7]....
        /*0060*/ 	.word	0xffffffff


	//   ....[8]....
        /*0064*/ 	.word	0xffffffff


	//   ....[9]....
        /*0068*/ 	.word	0xffffffff


	//   ....[10]....
        /*006c*/ 	.word	0xffffffff


	//   ....[11]....
        /*0070*/ 	.word	0xffffffff


	//   ....[12]....
        /*0074*/ 	.word	0xffffffff


	//   ....[13]....
        /*0078*/ 	.word	0xffffffff


	//   ....[14]....
        /*007c*/ 	.word	0xffffffff


	//   ....[15]....
        /*0080*/ 	.word	0xffffffff


	//   ....[16]....
        /*0084*/ 	.word	0xffffffff


	//   ....[17]....
        /*0088*/ 	.word	0xffffffff


	//   ....[18]....
        /*008c*/ 	.word	0xffffffff


	//   ....[19]....
        /*0090*/ 	.word	0xffffffff


	//   ....[20]....
        /*0094*/ 	.word	0xffffffff


	//   ....[21]....
        /*0098*/ 	.word	0xffffffff


	//   ....[22]....
        /*009c*/ 	.word	0xffffffff


	//   ....[23]....
        /*00a0*/ 	.word	0xffffffff


	//   ....[24]....
        /*00a4*/ 	.word	0xffffffff


	//   ....[25]....
        /*00a8*/ 	.word	0xffffffff


	//   ....[26]....
        /*00ac*/ 	.word	0xffffffff


	//   ....[27]....
        /*00b0*/ 	.word	0xffffffff


	//   ....[28]....
        /*00b4*/ 	.word	0xffffffff


	//   ....[29]....
        /*00b8*/ 	.word	0xffffffff


	//   ....[30]....
        /*00bc*/ 	.word	0xffffffff


	//   ....[31]....
        /*00c0*/ 	.word	0xffffffff


	//   ....[32]....
        /*00c4*/ 	.word	0xffffffff


	//   ....[33]....
        /*00c8*/ 	.word	0xffffffff


	//   ....[34]....
        /*00cc*/ 	.word	0xffffffff


	//   ....[35]....
        /*00d0*/ 	.word	0xffffffff


	//   ....[36]....
        /*00d4*/ 	.word	0xffffffff


	//   ....[37]....
        /*00d8*/ 	.word	0xffffffff


	//   ....[38]....
        /*00dc*/ 	.word	0xffffffff


	//   ....[39]....
        /*00e0*/ 	.word	0xffffffff


	//   ....[40]....
        /*00e4*/ 	.word	0xffffffff


	//   ....[41]....
        /*00e8*/ 	.word	0xffffffff


	//   ....[42]....
        /*00ec*/ 	.word	0xffffffff


	//   ....[43]....
        /*00f0*/ 	.word	0xffffffff


	//   ....[44]....
        /*00f4*/ 	.word	0xffffffff


	//   ....[45]....
        /*00f8*/ 	.word	0xffffffff


	//   ....[46]....
        /*00fc*/ 	.word	0xffffffff


	//   ....[47]....
        /*0100*/ 	.word	0xffffffff


	//   ....[48]....
        /*0104*/ 	.word	0xffffffff


	//   ....[49]....
        /*0108*/ 	.word	0xffffffff


	//   ....[50]....
        /*010c*/ 	.word	0xffffffff


	//   ....[51]....
        /*0110*/ 	.word	0xffffffff


	//   ....[52]....
        /*0114*/ 	.word	0xffffffff


	//   ....[53]....
        /*0118*/ 	.word	0xffffffff


	//   ....[54]....
        /*011c*/ 	.word	0xffffffff


	//   ....[55]....
        /*0120*/ 	.word	0xffffffff


	//   ....[56]....
        /*0124*/ 	.word	0xffffffff


	//   ....[57]....
        /*0128*/ 	.word	0xffffffff


	//   ....[58]....
        /*012c*/ 	.word	0xffffffff


	//   ....[59]....
        /*0130*/ 	.word	0xffffffff


	//   ....[60]....
        /*0134*/ 	.word	0xffffffff


	//   ....[61]....
        /*0138*/ 	.word	0xffffffff


	//   ....[62]....
        /*013c*/ 	.word	0xffffffff


	//   ....[63]....
        /*0140*/ 	.word	0xffffffff


	//   ....[64]....
        /*0144*/ 	.word	0xffffffff


	//   ....[65]....
        /*0148*/ 	.word	0xffffffff


	//   ....[66]....
        /*014c*/ 	.word	0xffffffff


	//   ....[67]....
        /*0150*/ 	.word	0xffffffff


	//   ....[68]....
        /*0154*/ 	.word	0xffffffff


	//   ....[69]....
        /*0158*/ 	.word	0xffffffff


	//   ....[70]....
        /*015c*/ 	.word	0xffffffff


	//   ....[71]....
        /*0160*/ 	.word	0xffffffff


	//   ....[72]....
        /*0164*/ 	.word	0xffffffff


	//   ....[73]....
        /*0168*/ 	.word	0xffffffff


	//   ....[74]....
        /*016c*/ 	.word	0xffffffff


	//   ....[75]....
        /*0170*/ 	.word	0xffffffff


	//   ....[76]....
        /*0174*/ 	.word	0xffffffff


	//   ....[77]....
        /*0178*/ 	.word	0xffffffff


	//   ....[78]....
        /*017c*/ 	.word	0xffffffff


	//   ....[79]....
        /*0180*/ 	.word	0xffffffff


	//   ....[80]....
        /*0184*/ 	.word	0xffffffff


	//   ....[81]....
        /*0188*/ 	.word	0xffffffff


	//   ....[82]....
        /*018c*/ 	.word	0xffffffff


	//   ....[83]....
        /*0190*/ 	.word	0x0500000f


	//   ....[84]....
        /*0194*/ 	.word	0x0500000f


	//   ....[85]....
        /*0198*/ 	.word	0x0500000f


	//   ....[86]....
        /*019c*/ 	.word	0x0500000f


	//   ....[87]....
        /*01a0*/ 	.word	0x0500000f


	//   ....[88]....
        /*01a4*/ 	.word	0x0500000f


	//   ....[89]....
        /*01a8*/ 	.word	0x0500000f


	//   ....[90]....
        /*01ac*/ 	.word	0x0500000f


	//   ....[91]....
        /*01b0*/ 	.word	0x0500000f


	//   ....[92]....
        /*01b4*/ 	.word	0x0500000f


	//   ....[93]....
        /*01b8*/ 	.word	0x0500000f


	//   ....[94]....
        /*01bc*/ 	.word	0x0500000f


	//   ....[95]....
        /*01c0*/ 	.word	0x0500000f


	//----- nvinfo : EIATTR_COOP_GROUP_INSTR_OFFSETS
	.align		4
.L_1555:
        /*01c4*/ 	.byte	0x04, 0x28
        /*01c6*/ 	.short	(.L_1557 - .L_1556)


	//   ....[0]....
.L_1556:
        /*01c8*/ 	.word	0x00000050


	//   ....[1]....
        /*01cc*/ 	.word	0x00000130


	//   ....[2]....
        /*01d0*/ 	.word	0x00000180


	//   ....[3]....
        /*01d4*/ 	.word	0x000003b0


	//   ....[4]....
        /*01d8*/ 	.word	0x00000510


	//   ....[5]....
        /*01dc*/ 	.word	0x00000630


	//   ....[6]....
        /*01e0*/ 	.word	0x00000790


	//   ....[7]....
        /*01e4*/ 	.word	0x00001420


	//   ....[8]....
        /*01e8*/ 	.word	0x00001bf0


	//   ....[9]....
        /*01ec*/ 	.word	0x00002610


	//   ....[10]....
        /*01f0*/ 	.word	0x00002630


	//   ....[11]....
        /*01f4*/ 	.word	0x000026a0


	//   ....[12]....
        /*01f8*/ 	.word	0x00003200


	//   ....[13]....
        /*01fc*/ 	.word	0x000032c0


	//   ....[14]....
        /*0200*/ 	.word	0x00004920


	//   ....[15]....
        /*0204*/ 	.word	0x00004940


	//   ....[16]....
        /*0208*/ 	.word	0x00005250


	//   ....[17]....
        /*020c*/ 	.word	0x00005390


	//   ....[18]....
        /*0210*/ 	.word	0x00005e40


	//   ....[19]....
        /*0214*/ 	.word	0x00005ea0


	//   ....[20]....
        /*0218*/ 	.word	0x00007b70


	//   ....[21]....
        /*021c*/ 	.word	0x00007ba0


	//   ....[22]....
        /*0220*/ 	.word	0x00007c30


	//   ....[23]....
        /*0224*/ 	.word	0x00007c40


	//   ....[24]....
        /*0228*/ 	.word	0x00009640


	//   ....[25]....
        /*022c*/ 	.word	0x00009650


	//   ....[26]....
        /*0230*/ 	.word	0x000096d0


	//   ....[27]....
        /*0234*/ 	.word	0x000096e0


	//   ....[28]....
        /*0238*/ 	.word	0x0000a280


	//   ....[29]....
        /*023c*/ 	.word	0x0000a290


	//   ....[30]....
        /*0240*/ 	.word	0x0000a2a0


	//   ....[31]....
        /*0244*/ 	.word	0x0000a2b0


	//   ....[32]....
        /*0248*/ 	.word	0x0000a2c0


	//   ....[33]....
        /*024c*/ 	.word	0x0000a2d0


	//   ....[34]....
        /*0250*/ 	.word	0x0000a2e0


	//   ....[35]....
        /*0254*/ 	.word	0x0000a300


	//   ....[36]....
        /*0258*/ 	.word	0x0000a320


	//   ....[37]....
        /*025c*/ 	.word	0x0000a330


	//   ....[38]....
        /*0260*/ 	.word	0x0000a350


	//   ....[39]....
        /*0264*/ 	.word	0x0000a360


	//   ....[40]....
        /*0268*/ 	.word	0x0000a370


	//   ....[41]....
        /*026c*/ 	.word	0x0000a380


	//   ....[42]....
        /*0270*/ 	.word	0x0000a390


	//   ....[43]....
        /*0274*/ 	.word	0x0000a3a0


	//   ....[44]....
        /*0278*/ 	.word	0x0000a3b0


	//   ....[45]....
        /*027c*/ 	.word	0x0000a3c0


	//   ....[46]....
        /*0280*/ 	.word	0x0000a3d0


	//   ....[47]....
        /*0284*/ 	.word	0x0000a3e0


	//   ....[48]....
        /*0288*/ 	.word	0x0000a420


	//   ....[49]....
        /*028c*/ 	.word	0x0000a460


	//   ....[50]....
        /*0290*/ 	.word	0x0000a480


	//   ....[51]....
        /*0294*/ 	.word	0x0000a4b0


	//   ....[52]....
        /*0298*/ 	.word	0x0000a4d0


	//   ....[53]....
        /*029c*/ 	.word	0x0000a4e0


	//   ....[54]....
        /*02a0*/ 	.word	0x0000a4f0


	//   ....[55]....
        /*02a4*/ 	.word	0x0000a500


	//   ....[56]....
        /*02a8*/ 	.word	0x0000a530


	//   ....[57]....
        /*02ac*/ 	.word	0x0000a540


	//   ....[58]....
        /*02b0*/ 	.word	0x0000a560


	//   ....[59]....
        /*02b4*/ 	.word	0x0000a590


	//   ....[60]....
        /*02b8*/ 	.word	0x0000a7d0


	//   ....[61]....
        /*02bc*/ 	.word	0x0000a810


	//   ....[62]....
        /*02c0*/ 	.word	0x0000a850


	//   ....[63]....
        /*02c4*/ 	.word	0x0000a880


	//   ....[64]....
        /*02c8*/ 	.word	0x0000a8c0


	//   ....[65]....
        /*02cc*/ 	.word	0x0000a8f0


	//   ....[66]....
        /*02d0*/ 	.word	0x0000acc0


	//   ....[67]....
        /*02d4*/ 	.word	0x0000acf0


	//   ....[68]....
        /*02d8*/ 	.word	0x0000b4e0


	//   ....[69]....
        /*02dc*/ 	.word	0x0000c2a0


	//   ....[70]....
        /*02e0*/ 	.word	0x0000cd80


	//   ....[71]....
        /*02e4*/ 	.word	0x0000cdc0


	//   ....[72]....
        /*02e8*/ 	.word	0x0000cdf0


	//   ....[73]....
        /*02ec*/ 	.word	0x0000ce00


	//   ....[74]....
        /*02f0*/ 	.word	0x0000ce10


	//   ....[75]....
        /*02f4*/ 	.word	0x0000ce30


	//   ....[76]....
        /*02f8*/ 	.word	0x0000ce70


	//   ....[77]....
        /*02fc*/ 	.word	0x0000cef0


	//   ....[78]....
        /*0300*/ 	.word	0x0000cf10


	//   ....[79]....
        /*0304*/ 	.word	0x0000cf70


	//   ....[80]....
        /*0308*/ 	.word	0x0000cfb0


	//   ....[81]....
        /*030c*/ 	.word	0x0000cfe0


	//   ....[82]....
        /*0310*/ 	.word	0x0000e1c0


	//   ....[83]....
        /*0314*/ 	.word	0x0000e770


	//   ....[84]....
        /*0318*/ 	.word	0x0000e940


	//   ....[85]....
        /*031c*/ 	.word	0x0000e990


	//   ....[86]....
        /*0320*/ 	.word	0x0000eac0


	//   ....[87]....
        /*0324*/ 	.word	0x0000eb20


	//   ....[88]....
        /*0328*/ 	.word	0x0000eb80


	//   ....[89]....
        /*032c*/ 	.word	0x0000ec40


	//   ....[90]....
        /*0330*/ 	.word	0x0000eca0


	//   ....[91]....
        /*0334*/ 	.word	0x0000ed60


	//   ....[92]....
        /*0338*/ 	.word	0x0000edf0


	//   ....[93]....
        /*033c*/ 	.word	0x0000eeb0


	//   ....[94]....
        /*0340*/ 	.word	0x0000ef20


	//   ....[95]....
        /*0344*/ 	.word	0x0000efd0


	//----- nvinfo : EIATTR_REG_RECONFIG
	.align		4
.L_1557:
        /*0348*/ 	.byte	0x01, 0x54
	.zero		2


	//----- nvinfo : EIATTR_SYSCALL_OFFSETS
	.align		4
        /*034c*/ 	.byte	0x04, 0x46
        /*034e*/ 	.short	(.L_1559 - .L_1558)


	//   ....[0]....
.L_1558:
        /*0350*/ 	.word	0x00001600


	//   ....[1]....
        /*0354*/ 	.word	0x0000bce0


	//   ....[2]....
        /*0358*/ 	.word	0x0000be20


	//   ....[3]....
        /*035c*/ 	.word	0x0000bf60


	//   ....[4]....
        /*0360*/ 	.word	0x0000c080


	//   ....[5]....
        /*0364*/ 	.word	0x0000c930


	//----- nvinfo : EIATTR_MBARRIER_INSTR_OFFSETS
	.align		4
.L_1559:
        /*0368*/ 	.byte	0x04, 0x39
        /*036a*/ 	.short	(.L_1561 - .L_1560)


	//   ....[0]....
.L_1560:
        /*036c*/ 	.word	0x00000260
        /*0370*/ 	.word	0x000000ff
        /*0374*/ 	.word	0x00012400
        /*0378*/ 	.short	0x0100
        /*037a*/ 	.byte	0x08
	.zero		1


	//   ....[1]....
        /*037c*/ 	.word	0x00000270
        /*0380*/ 	.word	0x000000ff
        /*0384*/ 	.word	0x00012420
        /*0388*/ 	.short	0x0100
        /*038a*/ 	.byte	0x08
	.zero		1


	//   ....[2]....
        /*038c*/ 	.word	0x00000360
        /*0390*/ 	.word	0x000000ff
        /*0394*/ 	.word	0x00012430
        /*0398*/ 	.short	0x0100
        /*039a*/ 	.byte	0x08
	.zero		1


	//   ....[3]....
        /*039c*/ 	.word	0x00000370
        /*03a0*/ 	.word	0x000000ff
        /*03a4*/ 	.word	0x00012440
        /*03a8*/ 	.short	0x0100
        /*03aa*/ 	.byte	0x08
	.zero		1


	//   ....[4]....
        /*03ac*/ 	.word	0x00000380
        /*03b0*/ 	.word	0x000000ff
        /*03b4*/ 	.word	0x00012438
        /*03b8*/ 	.short	0x0100
        /*03ba*/ 	.byte	0x08
	.zero		1


	//   ....[5]....
        /*03bc*/ 	.word	0x00000390
        /*03c0*/ 	.word	0x000000ff
        /*03c4*/ 	.word	0x00012448
        /*03c8*/ 	.short	0x0100
        /*03ca*/ 	.byte	0x08
	.zero		1


	//   ....[6]....
        /*03cc*/ 	.word	0x000004c0
        /*03d0*/ 	.word	0x000000ff
        /*03d4*/ 	.word	0x00012450
        /*03d8*/ 	.short	0x0100
        /*03da*/ 	.byte	0x08
	.zero		1


	//   ....[7]....
        /*03dc*/ 	.word	0x000004d0
        /*03e0*/ 	.word	0x000000ff
        /*03e4*/ 	.word	0x00012460
        /*03e8*/ 	.short	0x0100
        /*03ea*/ 	.byte	0x08
	.zero		1


	//   ....[8]....
        /*03ec*/ 	.word	0x000004e0
        /*03f0*/ 	.word	0x000000ff
        /*03f4*/ 	.word	0x00012458
        /*03f8*/ 	.short	0x0100
        /*03fa*/ 	.byte	0x08
	.zero		1


	//   ....[9]....
        /*03fc*/ 	.word	0x000004f0
        /*0400*/ 	.word	0x000000ff
        /*0404*/ 	.word	0x00012468
        /*0408*/ 	.short	0x0100
        /*040a*/ 	.byte	0x08
	.zero		1


	//   ....[10]....
        /*040c*/ 	.word	0x000005e0
        /*0410*/ 	.word	0x000000ff
        /*0414*/ 	.word	0x00012470
        /*0418*/ 	.short	0x0100
        /*041a*/ 	.byte	0x06
	.zero		1


	//   ....[11]....
        /*041c*/ 	.word	0x000005f0
        /*0420*/ 	.word	0x000000ff
        /*0424*/ 	.word	0x00012480
        /*0428*/ 	.short	0x0100
        /*042a*/ 	.byte	0x06
	.zero		1


	//   ....[12]....
        /*042c*/ 	.word	0x00000600
        /*0430*/ 	.word	0x000000ff
        /*0434*/ 	.word	0x00012478
        /*0438*/ 	.short	0x0100
        /*043a*/ 	.byte	0x06
	.zero		1


	//   ....[13]....
        /*043c*/ 	.word	0x00000610
        /*0440*/ 	.word	0x000000ff
        /*0444*/ 	.word	0x00012488
        /*0448*/ 	.short	0x0100
        /*044a*/ 	.byte	0x06
	.zero		1


	//   ....[14]....
        /*044c*/ 	.word	0x00000740
        /*0450*/ 	.word	0x000000ff
        /*0454*/ 	.word	0x00012490
        /*0458*/ 	.short	0x0100
        /*045a*/ 	.byte	0x08
	.zero		1


	//   ....[15]....
        /*045c*/ 	.word	0x00000750
        /*0460*/ 	.word	0x000000ff
        /*0464*/ 	.word	0x000124a0
        /*0468*/ 	.short	0x0100
        /*046a*/ 	.byte	0x08
	.zero		1


	//   ....[16]....
        /*046c*/ 	.word	0x00000760
        /*0470*/ 	.word	0x000000ff
        /*0474*/ 	.word	0x00012498
        /*0478*/ 	.short	0x0100
        /*047a*/ 	.byte	0x08
	.zero		1


	//   ....[17]....
        /*047c*/ 	.word	0x00000770
        /*0480*/ 	.word	0x000000ff
        /*0484*/ 	.word	0x000124a8
        /*0488*/ 	.short	0x0100
        /*048a*/ 	.byte	0x08
	.zero		1


	//   ....[18]....
        /*048c*/ 	.word	0x000008a0
        /*0490*/ 	.word	0x000000ff
        /*0494*/ 	.word	0x000124b0
        /*0498*/ 	.short	0x0100
        /*049a*/ 	.byte	0x08
	.zero		1


	//   ....[19]....
        /*049c*/ 	.word	0x000008b0
        /*04a0*/ 	.word	0x000000ff
        /*04a4*/ 	.word	0x000124c0
        /*04a8*/ 	.short	0x0100
        /*04aa*/ 	.byte	0x08
	.zero		1


	//   ....[20]....
        /*04ac*/ 	.word	0x000008c0
        /*04b0*/ 	.word	0x000000ff
        /*04b4*/ 	.word	0x000124b8
        /*04b8*/ 	.short	0x0100
        /*04ba*/ 	.byte	0x08
	.zero		1


	//   ....[21]....
        /*04bc*/ 	.word	0x000008d0
        /*04c0*/ 	.word	0x000000ff
        /*04c4*/ 	.word	0x000124c8
        /*04c8*/ 	.short	0x0100
        /*04ca*/ 	.byte	0x08
	.zero		1


	//   ....[22]....
        /*04cc*/ 	.word	0x00001620
        /*04d0*/ 	.word	0x000000ff
        /*04d4*/ 	.word	0x00012400
        /*04d8*/ 	.short	0x010a
        /*04da*/ 	.byte	0x31
	.zero		1


	//   ....[23]....
        /*04dc*/ 	.word	0x00001690
        /*04e0*/ 	.word	0x000000ff
        /*04e4*/ 	.word	0x00012430
        /*04e8*/ 	.short	0x010a
        /*04ea*/ 	.byte	0x31
	.zero		1


	//   ....[24]....
        /*04ec*/ 	.word	0x000016e0
        /*04f0*/ 	.word	0x000000ff
        /*04f4*/ 	.word	0x00012430
        /*04f8*/ 	.short	0x010a
        /*04fa*/ 	.byte	0x31
	.zero		1


	//   ....[25]....
        /*04fc*/ 	.word	0x00003610
        /*0500*/ 	.word	0x00000044
        /*0504*/ 	.word	0x00000000
        /*0508*/ 	.short	0x0101
        /*050a*/ 	.byte	0x3f
	.zero		1


	//   ....[26]....
        /*050c*/ 	.word	0x00004370
        /*0510*/ 	.word	0x000000ff
        /*0514*/ 	.word	0x00012430
        /*0518*/ 	.short	0x010a
        /*051a*/ 	.byte	0x13
	.zero		1


	//   ....[27]....
        /*051c*/ 	.word	0x000043b0
        /*0520*/ 	.word	0x000000ff
        /*0524*/ 	.word	0x00012430
        /*0528*/ 	.short	0x010a
        /*052a*/ 	.byte	0x13
	.zero		1


	//   ....[28]....
        /*052c*/ 	.word	0x00004800
        /*0530*/ 	.word	0x000000ff
        /*0534*/ 	.word	0x00012450
        /*0538*/ 	.short	0x010a
        /*053a*/ 	.byte	0x0d
	.zero		1


	//   ....[29]....
        /*053c*/ 	.word	0x00004840
        /*0540*/ 	.word	0x000000ff
        /*0544*/ 	.word	0x00012450
        /*0548*/ 	.short	0x010a
        /*054a*/ 	.byte	0x0d
	.zero		1


	//   ....[30]....
        /*054c*/ 	.word	0x00006920
        /*0550*/ 	.word	0x00000002
        /*0554*/ 	.word	0x00000000
        /*0558*/ 	.short	0x0101
        /*055a*/ 	.byte	0x3f
	.zero		1


	//   ....[31]....
        /*055c*/ 	.word	0x00006c10
        /*0560*/ 	.word	0x000000ff
        /*0564*/ 	.word	0x00000000
        /*0568*/ 	.short	0x0101
        /*056a*/ 	.byte	0x06
	.zero		1


	//   ....[32]....
        /*056c*/ 	.word	0x00007150
        /*0570*/ 	.word	0x000000ff
        /*0574*/ 	.word	0x00012430
        /*0578*/ 	.short	0x010a
        /*057a*/ 	.byte	0x0b
	.zero		1


	//   ....[33]....
        /*057c*/ 	.word	0x00007190
        /*0580*/ 	.word	0x000000ff
        /*0584*/ 	.word	0x00012430
        /*0588*/ 	.short	0x010a
        /*058a*/ 	.byte	0x0b
	.zero		1


	//   ....[34]....
        /*058c*/ 	.word	0x000075d0
        /*0590*/ 	.word	0x000000ff
        /*0594*/ 	.word	0x00012450
        /*0598*/ 	.short	0x010a
        /*059a*/ 	.byte	0x0d
	.zero		1


	//   ....[35]....
        /*059c*/ 	.word	0x00007b00
        /*05a0*/ 	.word	0x000000ff
        /*05a4*/ 	.word	0x00012450
        /*05a8*/ 	.short	0x010a
        /*05aa*/ 	.byte	0x0d
	.zero		1


	//   ....[36]....
        /*05ac*/ 	.word	0x00008b80
        /*05b0*/ 	.word	0x00000002
        /*05b4*/ 	.word	0x00000000
        /*05b8*/ 	.short	0x0101
        /*05ba*/ 	.byte	0x3f
	.zero		1


	//   ....[37]....
        /*05bc*/ 	.word	0x00008e90
        /*05c0*/ 	.word	0x000000ff
        /*05c4*/ 	.word	0x00000000
        /*05c8*/ 	.short	0x0101
        /*05ca*/ 	.byte	0x06
	.zero		1


	//   ....[38]....
        /*05cc*/ 	.word	0x00009320
        /*05d0*/ 	.word	0x000000ff
        /*05d4*/ 	.word	0x00012450
        /*05d8*/ 	.short	0x010a
        /*05da*/ 	.byte	0x10
	.zero		1


	//   ....[39]....
        /*05dc*/ 	.word	0x00009360
        /*05e0*/ 	.word	0x000000ff
        /*05e4*/ 	.word	0x00012450
        /*05e8*/ 	.short	0x010a
        /*05ea*/ 	.byte	0x10
	.zero		1


	//   ....[40]....
        /*05ec*/ 	.word	0x000099c0
        /*05f0*/ 	.word	0x000000ff
        /*05f4*/ 	.word	0x00000000
        /*05f8*/ 	.short	0x0101
        /*05fa*/ 	.byte	0x04
	.zero		1


	//   ....[41]....
        /*05fc*/ 	.word	0x0000a8b0
        /*0600*/ 	.word	0x000000ff
        /*0604*/ 	.word	0x00000000
        /*0608*/ 	.short	0x0101
        /*060a*/ 	.byte	0x04
	.zero		1


	//   ....[42]....
        /*060c*/ 	.word	0x0000c4b0
        /*0610*/ 	.word	0x000000ff
        /*0614*/ 	.word	0x00012480
        /*0618*/ 	.short	0x010a
        /*061a*/ 	.byte	0x26
	.zero		1


	//   ....[43]....
        /*061c*/ 	.word	0x0000c610
        /*0620*/ 	.word	0x000000ff
        /*0624*/ 	.word	0x00012440
        /*0628*/ 	.short	0x010a
        /*062a*/ 	.byte	0x26
	.zero		1


	//   ....[44]....
        /*062c*/ 	.word	0x0000d100
        /*0630*/ 	.word	0x000000ff
        /*0634*/ 	.word	0x00012400
        /*0638*/ 	.short	0x0107
        /*063a*/ 	.byte	0x26
	.zero		1


	//   ....[45]....
        /*063c*/ 	.word	0x0000d140
        /*0640*/ 	.word	0x000000ff
        /*0644*/ 	.word	0x00012400
        /*0648*/ 	.short	0x0101
        /*064a*/ 	.byte	0x26
	.zero		1


	//   ....[46]....
        /*064c*/ 	.word	0x0000d150
        /*0650*/ 	.word	0x000000ff
        /*0654*/ 	.word	0x00012420
        /*0658*/ 	.short	0x010a
        /*065a*/ 	.byte	0x26
	.zero		1


	//   ....[47]....
        /*065c*/ 	.word	0x0000d440
        /*0660*/ 	.word	0x00000007
        /*0664*/ 	.word	0x00012480
        /*0668*/ 	.short	0x010a
        /*066a*/ 	.byte	0x3f
	.zero		1


	//   ....[48]....
        /*066c*/ 	.word	0x0000d640
        /*0670*/ 	.word	0x00000007
        /*0674*/ 	.word	0x00012440
        /*0678*/ 	.short	0x010a
        /*067a*/ 	.byte	0x3f
	.zero		1


	//   ....[49]....
        /*067c*/ 	.word	0x0000d8b0
        /*0680*/ 	.word	0x00000014
        /*0684*/ 	.word	0x00012470
        /*0688*/ 	.short	0x010a
        /*068a*/ 	.byte	0x3f
	.zero		1


	//   ....[50]....
        /*068c*/ 	.word	0x0000d910
        /*0690*/ 	.word	0x00000014
        /*0694*/ 	.word	0x00012460
        /*0698*/ 	.short	0x010a
        /*069a*/ 	.byte	0x3f
	.zero		1


	//   ....[51]....
        /*069c*/ 	.word	0x0000dbd0
        /*06a0*/ 	.word	0x00000014
        /*06a4*/ 	.word	0x00012450
        /*06a8*/ 	.short	0x0101
        /*06aa*/ 	.byte	0x3f
	.zero		1


	//   ....[52]....
        /*06ac*/ 	.word	0x0000dc40
        /*06b0*/ 	.word	0x00000004
        /*06b4*/ 	.word	0x00000000
        /*06b8*/ 	.short	0x0101
        /*06ba*/ 	.byte	0x3f
	.zero		1


	//   ....[53]....
        /*06bc*/ 	.word	0x0000dd40
        /*06c0*/ 	.word	0x0000000c
        /*06c4*/ 	.word	0x00012470
        /*06c8*/ 	.short	0x010a
        /*06ca*/ 	.byte	0x3f
	.zero		1


	//   ....[54]....
        /*06cc*/ 	.word	0x0000dde0
        /*06d0*/ 	.word	0x0000000c
        /*06d4*/ 	.word	0x00012460
        /*06d8*/ 	.short	0x010a
        /*06da*/ 	.byte	0x3f
	.zero		1


	//   ....[55]....
        /*06dc*/ 	.word	0x0000e0a0
        /*06e0*/ 	.word	0x0000000c
        /*06e4*/ 	.word	0x00012450
        /*06e8*/ 	.short	0x0101
        /*06ea*/ 	.byte	0x3f
	.zero		1


	//   ....[56]....
        /*06ec*/ 	.word	0x0000e100
        /*06f0*/ 	.word	0x00000004
        /*06f4*/ 	.word	0x00000000
        /*06f8*/ 	.short	0x0101
        /*06fa*/ 	.byte	0x3f
	.zero		1


	//   ....[57]....
        /*06fc*/ 	.word	0x0000e1a0
        /*0700*/ 	.word	0x00000009
        /*0704*/ 	.word	0x00012420
        /*0708*/ 	.short	0x010a
        /*070a*/ 	.byte	0x3f
	.zero		1


	//   ....[58]....
        /*070c*/ 	.word	0x0000e2b0
        /*0710*/ 	.word	0x00000007
        /*0714*/ 	.word	0x00000000
        /*0718*/ 	.short	0x010a
        /*071a*/ 	.byte	0x3f
	.zero		1


	//   ....[59]....
        /*071c*/ 	.word	0x0000e320
        /*0720*/ 	.word	0x00000005
        /*0724*/ 	.word	0x00000000
        /*0728*/ 	.short	0x010a
        /*072a*/ 	.byte	0x3f
	.zero		1


	//   ....[60]....
        /*072c*/ 	.word	0x0000e370
        /*0730*/ 	.word	0x00000003
        /*0734*/ 	.word	0x00012460
        /*0738*/ 	.short	0x010a
        /*073a*/ 	.byte	0x3f
	.zero		1


	//   ....[61]....
        /*073c*/ 	.word	0x0000e3c0
        /*0740*/ 	.word	0x00000005
        /*0744*/ 	.word	0x00012460
        /*0748*/ 	.short	0x010a
        /*074a*/ 	.byte	0x3f
	.zero		1


	//   ....[62]....
        /*074c*/ 	.word	0x0000e400
        /*0750*/ 	.word	0x00000003
        /*0754*/ 	.word	0x00012480
        /*0758*/ 	.short	0x010a
        /*075a*/ 	.byte	0x3f
	.zero		1


	//   ....[63]....
        /*075c*/ 	.word	0x0000e420
        /*0760*/ 	.word	0x00000005
        /*0764*/ 	.word	0x00012480
        /*0768*/ 	.short	0x010a
        /*076a*/ 	.byte	0x3f
	.zero		1


	//   ....[64]....
        /*076c*/ 	.word	0x0000e490
        /*0770*/ 	.word	0x00000003
        /*0774*/ 	.word	0x00012400
        /*0778*/ 	.short	0x010a
        /*077a*/ 	.byte	0x3f
	.zero		1


	//   ....[65]....
        /*077c*/ 	.word	0x0000e4f0
        /*0780*/ 	.word	0x00000003
        /*0784*/ 	.word	0x00012430
        /*0788*/ 	.short	0x010a
        /*078a*/ 	.byte	0x3f
	.zero		1


	//   ....[66]....
        /*078c*/ 	.word	0x0000e550
        /*0790*/ 	.word	0x00000006
        /*0794*/ 	.word	0x00012430
        /*0798*/ 	.short	0x010a
        /*079a*/ 	.byte	0x3f
	.zero		1


	//   ....[67]....
        /*079c*/ 	.word	0x0000e5b0
        /*07a0*/ 	.word	0x00000006
        /*07a4*/ 	.word	0x00012450
        /*07a8*/ 	.short	0x010a
        /*07aa*/ 	.byte	0x3f
	.zero		1


	//   ....[68]....
        /*07ac*/ 	.word	0x0000e610
        /*07b0*/ 	.word	0x00000005
        /*07b4*/ 	.word	0x00012430
        /*07b8*/ 	.short	0x010a
        /*07ba*/ 	.byte	0x3f
	.zero		1


	//   ....[69]....
        /*07bc*/ 	.word	0x0000e670
        /*07c0*/ 	.word	0x00000005
        /*07c4*/ 	.word	0x00012450
        /*07c8*/ 	.short	0x010a
        /*07ca*/ 	.byte	0x3f
	.zero		1


	//   ....[70]....
        /*07cc*/ 	.word	0x0000e6d0
        /*07d0*/ 	.word	0x00000007
        /*07d4*/ 	.word	0x00012450
        /*07d8*/ 	.short	0x010a
        /*07da*/ 	.byte	0x3f
	.zero		1


	//   ....[71]....
        /*07dc*/ 	.word	0x0000e830
        /*07e0*/ 	.word	0x00000005
        /*07e4*/ 	.word	0x00012480
        /*07e8*/ 	.short	0x010a
        /*07ea*/ 	.byte	0x3f
	.zero		1


	//   ....[72]....
        /*07ec*/ 	.word	0x0000e890
        /*07f0*/ 	.word	0x00000005
        /*07f4*/ 	.word	0x00012440
        /*07f8*/ 	.short	0x010a
        /*07fa*/ 	.byte	0x3f
	.zero		1


	//   ....[73]....
        /*07fc*/ 	.word	0x0000f010
        /*0800*/ 	.word	0x00000003
        /*0804*/ 	.word	0x00012420
        /*0808*/ 	.short	0x010a
        /*080a*/ 	.byte	0x3f
	.zero		1


	//   ....[74]....
        /*080c*/ 	.word	0x0000f060
        /*0810*/ 	.word	0x00000007
        /*0814*/ 	.word	0x00012480
        /*0818*/ 	.short	0x010a
        /*081a*/ 	.byte	0x3f
	.zero		1


	//   ....[75]....
        /*081c*/ 	.word	0x0000f0b0
        /*0820*/ 	.word	0x00000007
        /*0824*/ 	.word	0x00012440
        /*0828*/ 	.short	0x010a
        /*082a*/ 	.byte	0x3f
	.zero		1


	//   ....[76]....
        /*082c*/ 	.word	0x0000f100
        /*0830*/ 	.word	0x00000014
        /*0834*/ 	.word	0x00012470
        /*0838*/ 	.short	0x010a
        /*083a*/ 	.byte	0x3f
	.zero		1


	//   ....[77]....
        /*083c*/ 	.word	0x0000f150
        /*0840*/ 	.word	0x00000014
        /*0844*/ 	.word	0x00012460
        /*0848*/ 	.short	0x010a
        /*084a*/ 	.byte	0x3f
	.zero		1


	//   ....[78]....
        /*084c*/ 	.word	0x0000f1a0
        /*0850*/ 	.word	0x0000000c
        /*0854*/ 	.word	0x00012470
        /*0858*/ 	.short	0x010a
        /*085a*/ 	.byte	0x3f
	.zero		1


	//   ....[79]....
        /*085c*/ 	.word	0x0000f1f0
        /*0860*/ 	.word	0x0000000c
        /*0864*/ 	.word	0x00012460
        /*0868*/ 	.short	0x010a
        /*086a*/ 	.byte	0x3f
	.zero		1


	//   ....[80]....
        /*086c*/ 	.word	0x0000f240
        /*0870*/ 	.word	0x00000009
        /*0874*/ 	.word	0x00012420
        /*0878*/ 	.short	0x010a
        /*087a*/ 	.byte	0x3f
	.zero		1


	//   ....[81]....
        /*087c*/ 	.word	0x0000f290
        /*0880*/ 	.word	0x00000007
        /*0884*/ 	.word	0x00000000
        /*0888*/ 	.short	0x010a
        /*088a*/ 	.byte	0x3f
	.zero		1


	//   ....[82]....
        /*088c*/ 	.word	0x0000f2e0
        /*0890*/ 	.word	0x00000005
        /*0894*/ 	.word	0x00000000
        /*0898*/ 	.short	0x010a
        /*089a*/ 	.byte	0x3f
	.zero		1


	//   ....[83]....
        /*089c*/ 	.word	0x0000f330
        /*08a0*/ 	.word	0x00000003
        /*08a4*/ 	.word	0x00012460
        /*08a8*/ 	.short	0x010a
        /*08aa*/ 	.byte	0x3f
	.zero		1


	//   ....[84]....
        /*08ac*/ 	.word	0x0000f380
        /*08b0*/ 	.word	0x00000005
        /*08b4*/ 	.word	0x00012460
        /*08b8*/ 	.short	0x010a
        /*08ba*/ 	.byte	0x3f
	.zero		1


	//   ....[85]....
        /*08bc*/ 	.word	0x0000f3d0
        /*08c0*/ 	.word	0x00000003
        /*08c4*/ 	.word	0x00012480
        /*08c8*/ 	.short	0x010a
        /*08ca*/ 	.byte	0x3f
	.zero		1


	//----- nvinfo : EIATTR_NUM_MBARRIERS
	.align		4
.L_1561:
        /*08cc*/ 	.byte	0x03, 0x38
        /*08ce*/ 	.short	0x0016


	//----- nvinfo : EIATTR_EXIT_INSTR_OFFSETS
	.align		4
        /*08d0*/ 	.byte	0x04, 0x1c
        /*08d2*/ 	.short	(.L_1563 - .L_1562)


	//   ....[0]....
.L_1562:
        /*08d4*/ 	.word	0x0000e470


	//----- nvinfo : EIATTR_MAX_THREADS
	.align		4
.L_1563:
        /*08d8*/ 	.byte	0x04, 0x05
        /*08da*/ 	.short	(.L_1565 - .L_1564)
.L_1564:
        /*08dc*/ 	.word	0x00000200
        /*08e0*/ 	.word	0x00000001
        /*08e4*/ 	.word	0x00000001


	//----- nvinfo : EIATTR_CRS_STACK_SIZE
	.align		4
.L_1565:
        /*08e8*/ 	.byte	0x04, 0x1e
        /*08ea*/ 	.short	(.L_1567 - .L_1566)
.L_1566:
        /*08ec*/ 	.word	0x00000000


	//----- nvinfo : EIATTR_CBANK_PARAM_SIZE
	.align		4
.L_1567:
        /*08f0*/ 	.byte	0x03, 0x19
        /*08f2*/ 	.short	0x0a70


	//----- nvinfo : EIATTR_PARAM_CBANK
	.align		4
        /*08f4*/ 	.byte	0x04, 0x0a
        /*08f6*/ 	.short	(.L_1569 - .L_1568)
	.align		4
.L_1568:
        /*08f8*/ 	.word	index@(.nv.constant0._ZN7cutlass13device_kernelIN5flash11enable_sm90INS1_16FlashAttnFwdSm90INS1_25CollectiveMainloopFwdSm90ILi2EN4cute5tupleIJNS5_1CILi1EEES8_S8_EEENS6_IJNS7_ILi192EEENS7_ILi160EEENS7_ILi64EEEEEELi64ENS_12float_e4m3_tEfNS_4arch4Sm90ELb1ELb0ELb0ELb0ELb0ELb0ELb0ELb1ELb1ELb1ELb1ELb0EEENS1_21CollectiveEpilogueFwdINS6_IJSA_SC_SB_EEES9_NS_10bfloat16_tESG_Li384ELb0ELb1ELb1ELb1EEENS1_19SingleTileSchedulerILb0ELb1ELb1ELi192EEEEEEEEEvNT_6ParamsE)
        /*08fc*/ 	.short	0x0210
        /*08fe*/ 	.short	0x0a70


	//----- nvinfo : EIATTR_SW_WAR
	.align		4
.L_1569:
        /*0900*/ 	.byte	0x04, 0x36
        /*0902*/ 	.short	(.L_1571 - .L_1570)
.L_1570:
        /*0904*/ 	.word	0x00000008
.L_1571:


//--------------------- .nv.info._ZN7cutlass13device_kernelIN5flash11enable_sm90INS1_16FlashAttnFwdSm90INS1_25CollectiveMainloopFwdSm90ILi2EN4cute5tupleIJNS5_1CILi1EEES8_S8_EEENS6_IJNS7_ILi192EEENS7_ILi160EEENS7_ILi64EEEEEELi64ENS_12float_e4m3_tEfNS_4arch4Sm90ELb1ELb0ELb0ELb1ELb0ELb0ELb0ELb1ELb1ELb1ELb1ELb0EEENS1_21CollectiveEpilogueFwdINS6_IJSA_SC_SB_EEES9_NS_10bfloat16_tESG_Li384ELb1ELb1ELb1ELb1EEENS1_36VarlenDynamicPersistentTileSchedulerILi192ELi160ELi384ELi128ELb1ELb1ELb1ELb1ELb1ELb1EEEEEEEEEvNT_6ParamsE --------------------------
	.section	.nv.info._ZN7cutlass13device_kernelIN5flash11enable_sm90INS1_16FlashAttnFwdSm90INS1_25CollectiveMainloopFwdSm90ILi2EN4cute5tupleIJNS5_1CILi1EEES8_S8_EEENS6_IJNS7_ILi192EEENS7_ILi160EEENS7_ILi64EEEEEELi64ENS_12float_e4m3_tEfNS_4arch4Sm90ELb1ELb0ELb0ELb1ELb0ELb0ELb0ELb1ELb1ELb1ELb1ELb0EEENS1_21CollectiveEpilogueFwdINS6_IJSA_SC_SB_EEES9_NS_10bfloat16_tESG_Li384ELb1ELb1ELb1ELb1EEENS1_36VarlenDynamicPersistentTileSchedulerILi192ELi160ELi384ELi128ELb1ELb1ELb1ELb1ELb1ELb1EEEEEEEEEvNT_6ParamsE,"",@"SHT_CUDA_INFO"
	.sectionflags	@""
	.align	4


	//----- nvinfo : EIATTR_CUDA_API_VERSION
	.align		4
        /*0000*/ 	.byte	0x04, 0x37
        /*0002*/ 	.short	(.L_1573 - .L_1572)
.L_1572:
        /*0004*/ 	.word	0x00000082


	//----- nvinfo : EIATTR_KPARAM_INFO
	.align		4
.L_1573:
        /*0008*/ 	.byte	0x04, 0x17
        /*000a*/ 	.short	(.L_1575 - .L_1574)
.L_1574:
        /*000c*/ 	.word	0x00000000
        /*0010*/ 	.short	0x0000
        /*0012*/ 	.short	0x0070
        /*0014*/ 	.byte	0x00, 0xf0, 0x01, 0x2a


	//----- nvinfo : EIATTR_SPARSE_MMA_MASK
	.align		4
.L_1575:
        /*0018*/ 	.byte	0x03, 0x50
        /*001a*/ 	.short	0x0000


	//----- nvinfo : EIATTR_MAXREG_COUNT
	.align		4
        /*001c*/ 	.byte	0x03, 0x1b
        /*001e*/ 	.short	0x0080


	//----- nvinfo : EIATTR_NUM_BARRIERS
	.align		4
        /*0020*/ 	.byte	0x02, 0x4c
        /*0022*/ 	.byte	0x09
	.zero		1


	//----- nvinfo : EIATTR_EXTERNS
	.align		4
        /*0024*/ 	.byte	0x04, 0x0f
        /*0026*/ 	.short	(.L_1577 - .L_1576)


	//   ....[0]....
	.align		4
.L_1576:
        /*0028*/ 	.word	index@(__assertfail)


	//----- nvinfo : EIATTR_ANNOTATIONS
	.align		4
.L_1577:
        /*002c*/ 	.byte	0x04, 0x55
        /*002e*/ 	.short	(.L_1579 - .L_1578)


	//   ....[0]....
.L_1578:
        /* <DEDUP_REMOVED lines=11> */


	//----- nvinfo : EIATTR_MERCURY_ISA_VERSION
	.align		4
.L_1579:
        /*00c8*/ 	.byte	0x03, 0x5f
        /*00ca*/ 	.short	0x0101


	//----- nvinfo : EIATTR_UNUSED_LOAD_BYTE_OFFSET
	.align		4
        /*00cc*/ 	.byte	0x04, 0x44
        /*00ce*/ 	.short	(.L_1581 - .L_1580)


	//   ....[0]....
.L_1580:
        /*00d0*/ 	.word	0x00000a00
        /*00d4*/ 	.word	0x0000fff0


	//   ....[1]....
        /*00d8*/ 	.word	0x0000a1c0
        /*00dc*/ 	.word	0x0000fff0


	//----- nvinfo : EIATTR_INT_WARP_WIDE_INSTR_OFFSETS
	.align		4
.L_1581:
        /*00e0*/ 	.byte	0x04, 0x31
        /*00e2*/ 	.short	(.L_1583 - .L_1582)


	//   ....[0]....
.L_1582:
        /*00e4*/ 	.word	0x00000130


	//   ....[1]....
        /*00e8*/ 	.word	0x00000170


	//   ....[2]....
        /*00ec*/ 	.word	0x000001e0


	//   ....[3]....
        /*00f0*/ 	.word	0x0000e860


	//   ....[4]....
        /*00f4*/ 	.word	0x0000e8f0


	//   ....[5]....
        /*00f8*/ 	.word	0x00010c20


	//   ....[6]....
        /*00fc*/ 	.word	0x00010cb0


	//----- nvinfo : EIATTR_COOP_GROUP_MASK_REGIDS
	.align		4
.L_1583:
        /*0100*/ 	.byte	0x04, 0x29
        /*0102*/ 	.short	(.L_1585 - .L_1584)


	//   ....[0]....
.L_1584:
        /*0104*/ 	.word	0xffffffff


	//   ....[1]....
        /*0108*/ 	.word	0xffffffff


	//   ....[2]....
        /*010c*/ 	.word	0xffffffff


	//   ....[3]....
        /*0110*/ 	.word	0xffffffff


	//   ....[4]....
        /*0114*/ 	.word	0xffffffff


	//   ....[5]....
        /*0118*/ 	.word	0xffffffff


	//   ....[6]....
        /*011c*/ 	.word	0xffffffff


	//   ....[7]....
        /*0120*/ 	.word	0xffffffff


	//   ....[8]....
        /*0124*/ 	.word	0xffffffff


	//   ....[9]....
        /*0128*/ 	.word	0xffffffff


	//   ....[10]....
        /*012c*/ 	.word	0xffffffff


	//   ....[11]....
        /*0130*/ 	.word	0xffffffff


	//   ....[12]....
        /*0134*/ 	.word	0xffffffff


	//   ....[13]....
        /*0138*/ 	.word	0xffffffff


	//   ....[14]....
        /*013c*/ 	.word	0xffffffff


	//   ....[15]....
        /*0140*/ 	.word	0xffffffff


	//   ....[16]....
        /*0144*/ 	.word	0xffffffff


	//   ....[17]....
        /*0148*/ 	.word	0xffffffff


	//   ....[18]....
        /*014c*/ 	.word	0xffffffff


	//   ....[19]....
        /*0150*/ 	.word	0xffffffff


	//   ....[20]....
        /*0154*/ 	.word	0xffffffff


	//   ....[21]....
        /*0158*/ 	.word	0xffffffff


	//   ....[22]....
        /*015c*/ 	.word	0xffffffff


	//   ....[23]....
        /*0160*/ 	.word	0xffffffff


	//   ....[24]....
        /*0164*/ 	.word	0xffffffff


	//   ....[25]....
        /*0168*/ 	.word	0xffffffff


	//   ....[26]....
        /*016c*/ 	.word	0xffffffff


	//   ....[27]....
        /*0170*/ 	.word	0xffffffff


	//   ....[28]....
        /*0174*/ 	.word	0xffffffff


	//   ....[29]....
        /*0178*/ 	.word	0xffffffff


	//   ....[30]....
        /*017c*/ 	.word	0xffffffff


	//   ....[31]....
        /*0180*/ 	.word	0xffffffff


	//   ....[32]....
        /*0184*/ 	.word	0xffffffff


	//   ....[33]....
        /*0188*/ 	.word	0xffffffff


	//   ....[34]....
        /*018c*/ 	.word	0xffffffff


	//   ....[35]....
        /*0190*/ 	.word	0xffffffff


	//   ....[36]....
        /*0194*/ 	.word	0xffffffff


	//   ....[37]....
        /*0198*/ 	.word	0xffffffff


	//   ....[38]....
        /*019c*/ 	.word	0xffffffff


	//   ....[39]....
        /*01a0*/ 	.word	0xffffffff


	//   ....[40]....
        /*01a4*/ 	.word	0xffffffff


	//   ....[41]....
        /*01a8*/ 	.word	0xffffffff


	//   ....[42]....
        /*01ac*/ 	.word	0xffffffff


	//   ....[43]....
        /*01b0*/ 	.word	0xffffffff


	//   ....[44]....
        /*01b4*/ 	.word	0xffffffff


	//   ....[45]....
        /*01b8*/ 	.word	0xffffffff


	//   ....[46]....
        /*01bc*/ 	.word	0xffffffff


	//   ....[47]....
        /*01c0*/ 	.word	0xffffffff


	//   ....[48]....
        /*01c4*/ 	.word	0xffffffff


	//   ....[49]....
        /*01c8*/ 	.word	0xffffffff


	//   ....[50]....
        /*01cc*/ 	.word	0xffffffff


	//   ....[51]....
        /*01d0*/ 	.word	0xffffffff


	//   ....[52]....
        /*01d4*/ 	.word	0xffffffff


	//   ....[53]....
        /*01d8*/ 	.word	0xffffffff


	//   ....[54]....
        /*01dc*/ 	.word	0xffffffff


	//   ....[55]....
        /*01e0*/ 	.word	0xffffffff


	//   ....[56]....
        /*01e4*/ 	.word	0xffffffff


	//   ....[57]....
        /*01e8*/ 	.word	0xffffffff


	//   ....[58]....
        /*01ec*/ 	.word	0xffffffff


	//   ....[59]....
        /*01f0*/ 	.word	0xffffffff


	//   ....[60]....
        /*01f4*/ 	.word	0xffffffff


	//   ....[61]....
        /*01f8*/ 	.word	0xffffffff


	//   ....[62]....
        /*01fc*/ 	.word	0xffffffff


	//   ....[63]....
        /*0200*/ 	.word	0xffffffff


	//   ....[64]....
        /*0204*/ 	.word	0xffffffff


	//   ....[65]....
        /*0208*/ 	.word	0xffffffff


	//   ....[66]....
        /*020c*/ 	.word	0xffffffff


	//   ....[67]....
        /*0210*/ 	.word	0xffffffff


	//   ....[68]....
        /*0214*/ 	.word	0xffffffff


	//   ....[69]....
        /*0218*/ 	.word	0xffffffff


	//   ....[70]....
        /*021c*/ 	.word	0xffffffff


	//   ....[71]....
        /*0220*/ 	.word	0xffffffff


	//   ....[72]....
        /*0224*/ 	.word	0xffffffff


	//   ....[73]....
        /*0228*/ 	.word	0xffffffff


	//   ....[74]....
        /*022c*/ 	.word	0xffffffff


	//   ....[75]....
        /*0230*/ 	.word	0xffffffff


	//   ....[76]....
        /*0234*/ 	.word	0xffffffff


	//   ....[77]....
        /*0238*/ 	.word	0xffffffff


	//   ....[78]....
        /*023c*/ 	.word	0xffffffff


	//   ....[79]....
        /*0240*/ 	.word	0xffffffff


	//   ....[80]....
        /*0244*/ 	.word	0xffffffff


	//   ....[81]....
        /*0248*/ 	.word	0xffffffff


	//   ....[82]....
        /*024c*/ 	.word	0xffffffff


	//   ....[83]....
        /*0250*/ 	.word	0xffffffff


	//   ....[84]....
        /*0254*/ 	.word	0xffffffff


	//   ....[85]....
        /*0258*/ 	.word	0xffffffff


	//   ....[86]....
        /*025c*/ 	.word	0xffffffff


	//   ....[87]....
        /*0260*/ 	.word	0xffffffff


	//   ....[88]....
        /*0264*/ 	.word	0xffffffff


	//   ....[89]....
        /*0268*/ 	.word	0xffffffff


	//   ....[90]....
        /*026c*/ 	.word	0xffffffff


	//   ....[91]....
        /*0270*/ 	.word	0xffffffff


	//   ....[92]....
        /*0274*/ 	.word	0xffffffff


	//   ....[93]....
        /*0278*/ 	.word	0xffffffff


	//   ....[94]....
        /*027c*/ 	.word	0xffffffff


	//   ....[95]....
        /*0280*/ 	.word	0xffffffff


	//   ....[96]....
        /*0284*/ 	.word	0xffffffff


	//   ....[97]....
        /*0288*/ 	.word	0xffffffff


	//   ....[98]....
        /*028c*/ 	.word	0xffffffff


	//   ....[99]....
        /*0290*/ 	.word	0xffffffff


	//   ....[100]....
        /*0294*/ 	.word	0xffffffff


	//   ....[101]....
        /*0298*/ 	.word	0xffffffff


	//   ....[102]....
        /*029c*/ 	.word	0xffffffff


	//   ....[103]....
        /*02a0*/ 	.word	0xffffffff


	//   ....[104]....
        /*02a4*/ 	.word	0xffffffff


	//   ....[105]....
        /*02a8*/ 	.word	0xffffffff


	//   ....[106]....
        /*02ac*/ 	.word	0xffffffff


	//   ....[107]....
        /*02b0*/ 	.word	0xffffffff


	//   ....[108]....
        /*02b4*/ 	.word	0xffffffff


	//   ....[109]....
        /*02b8*/ 	.word	0xffffffff


	//   ....[110]....
        /*02bc*/ 	.word	0xffffffff


	//   ....[111]....
        /*02c0*/ 	.word	0xffffffff


	//   ....[112]....
        /*02c4*/ 	.word	0xffffffff


	//   ....[113]....
        /*02c8*/ 	.word	0xffffffff


	//   ....[114]....
        /*02cc*/ 	.word	0xffffffff


	//   ....[115]....
        /*02d0*/ 	.word	0xffffffff


	//   ....[116]....
        /*02d4*/ 	.word	0xffffffff


	//   ....[117]....
        /*02d8*/ 	.word	0xffffffff


	//   ....[118]....
        /*02dc*/ 	.word	0xffffffff


	//   ....[119]....
        /*02e0*/ 	.word	0xffffffff


	//   ....[120]....
        /*02e4*/ 	.word	0xffffffff


	//   ....[121]....
        /*02e8*/ 	.word	0xffffffff


	//   ....[122]....
        /*02ec*/ 	.word	0xffffffff


	//   ....[123]....
        /*02f0*/ 	.word	0xffffffff


	//   ....[124]....
        /*02f4*/ 	.word	0xffffffff


	//   ....[125]....
        /*02f8*/ 	.word	0xffffffff


	//   ....[126]....
        /*02fc*/ 	.word	0xffffffff


	//   ....[127]....
        /*0300*/ 	.word	0xffffffff


	//   ....[128]....
        /*0304*/ 	.word	0xffffffff


	//   ....[129]....
        /*0308*/ 	.word	0xffffffff


	//   ....[130]....
        /*030c*/ 	.word	0xffffffff


	//   ....[131]....
        /*0310*/ 	.word	0xffffffff


	//   ....[132]....
        /*0314*/ 	.word	0xffffffff


	//   ....[133]....
        /*0318*/ 	.word	0x0500000f


	//   ....[134]....
        /*031c*/ 	.word	0x0500000f


	//   ....[135]....
        /*0320*/ 	.word	0x0500000f


	//   ....[136]....
        /*0324*/ 	.word	0x0500000f


	//   ....[137]....
        /*0328*/ 	.word	0x0500000f


	//   ....[138]....
        /*032c*/ 	.word	0x0500000f


	//   ....[139]....
        /*0330*/ 	.word	0x0500000f


	//   ....[140]....
        /*0334*/ 	.word	0x0500000f


	//   ....[141]....
        /*0338*/ 	.word	0x0500000f


	//   ....[142]....
        /*033c*/ 	.word	0x0500000f


	//   ....[143]....
        /*0340*/ 	.word	0x0500000f


	//   ....[144]....
        /*0344*/ 	.word	0x0500000f


	//   ....[145]....
        /*0348*/ 	.word	0x0500000f


	//   ....[146]....
        /*034c*/ 	.word	0x0500000f


	//----- nvinfo : EIATTR_COOP_GROUP_INSTR_OFFSETS
	.align		4
.L_1585:
        /*0350*/ 	.byte	0x04, 0x28
        /*0352*/ 	.short	(.L_1587 - .L_1586)


	//   ....[0]....
.L_1586:
        /*0354*/ 	.word	0x00000060


	//   ....[1]....
        /*0358*/ 	.word	0x00000140


	//   ....[2]....
        /*035c*/ 	.word	0x00000190


	//   ....[3]....
        /*0360*/ 	.word	0x000003c0


	//   ....[4]....
        /*0364*/ 	.word	0x00000520


	//   ....[5]....
        /*0368*/ 	.word	0x00000640


	//   ....[6]....
        /*036c*/ 	.word	0x000007a0


	//   ....[7]....
        /*0370*/ 	.word	0x00001bb0


	//   ....[8]....
        /*0374*/ 	.word	0x000022b0


	//   ....[9]....
        /*0378*/ 	.word	0x000022c0


	//   ....[10]....
        /*037c*/ 	.word	0x00002cf0


	//   ....[11]....
        /*0380*/ 	.word	0x00002db0


	//   ....[12]....
        /*0384*/ 	.word	0x00003840


	//   ....[13]....
        /*0388*/ 	.word	0x000038f0


	//   ....[14]....
        /*038c*/ 	.word	0x00005030


	//   ....[15]....
        /*0390*/ 	.word	0x00005060


	//   ....[16]....
        /*0394*/ 	.word	0x00005900


	//   ....[17]....
        /*0398*/ 	.word	0x00005a10


	//   ....[18]....
        /*039c*/ 	.word	0x00006440


	//   ....[19]....
        /*03a0*/ 	.word	0x000064b0


	//   ....[20]....
        /*03a4*/ 	.word	0x00008260


	//   ....[21]....
        /*03a8*/ 	.word	0x00008270


	//   ....[22]....
        /*03ac*/ 	.word	0x000082b0


	//   ....[23]....
        /*03b0*/ 	.word	0x000082f0


	//   ....[24]....
        /*03b4*/ 	.word	0x00009c00


	//   ....[25]....
        /*03b8*/ 	.word	0x00009c10


	//   ....[26]....
        /*03bc*/ 	.word	0x00009c90


	//   ....[27]....
        /*03c0*/ 	.word	0x00009ca0


	//   ....[28]....
        /*03c4*/ 	.word	0x0000a6a0


	//   ....[29]....
        /*03c8*/ 	.word	0x0000a6b0


	//   ....[30]....
        /*03cc*/ 	.word	0x0000a6c0


	//   ....[31]....
        /*03d0*/ 	.word	0x0000a6d0


	//   ....[32]....
        /*03d4*/ 	.word	0x0000a6e0


	//   ....[33]....
        /*03d8*/ 	.word	0x0000a6f0


	//   ....[34]....
        /*03dc*/ 	.word	0x0000a710


	//   ....[35]....
        /*03e0*/ 	.word	0x0000a720


	//   ....[36]....
        /*03e4*/ 	.word	0x0000a730


	//   ....[37]....
        /*03e8*/ 	.word	0x0000a750


	//   ....[38]....
        /*03ec*/ 	.word	0x0000a770


	//   ....[39]....
        /*03f0*/ 	.word	0x0000a780


	//   ....[40]....
        /*03f4*/ 	.word	0x0000a7b0


	//   ....[41]....
        /*03f8*/ 	.word	0x0000a7c0


	//   ....[42]....
        /*03fc*/ 	.word	0x0000a7d0


	//   ....[43]....
        /*0400*/ 	.word	0x0000a7e0


	//   ....[44]....
        /*0404*/ 	.word	0x0000a7f0


	//   ....[45]....
        /*0408*/ 	.word	0x0000a820


	//   ....[46]....
        /*040c*/ 	.word	0x0000a840


	//   ....[47]....
        /*0410*/ 	.word	0x0000a870


	//   ....[48]....
        /*0414*/ 	.word	0x0000a890


	//   ....[49]....
        /*0418*/ 	.word	0x0000a8b0


	//   ....[50]....
        /*041c*/ 	.word	0x0000a8c0


	//   ....[51]....
        /*0420*/ 	.word	0x0000a8d0


	//   ....[52]....
        /*0424*/ 	.word	0x0000a8e0


	//   ....[53]....
        /*0428*/ 	.word	0x0000a910


	//   ....[54]....
        /*042c*/ 	.word	0x0000a930


	//   ....[55]....
        /*0430*/ 	.word	0x0000a960


	//   ....[56]....
        /*0434*/ 	.word	0x0000a990


	//   ....[57]....
        /*0438*/ 	.word	0x0000a9c0


	//   ....[58]....
        /*043c*/ 	.word	0x0000a9f0


	//   ....[59]....
        /*0440*/ 	.word	0x0000aa20


	//   ....[60]....
        /*0444*/ 	.word	0x0000b0b0


	//   ....[61]....
        /*0448*/ 	.word	0x0000b0c0


	//   ....[62]....
        /*044c*/ 	.word	0x0000b0d0


	//   ....[63]....
        /*0450*/ 	.word	0x0000b110


	//   ....[64]....
        /*0454*/ 	.word	0x0000b710


	//   ....[65]....
        /*0458*/ 	.word	0x0000b750


	//   ....[66]....
        /*045c*/ 	.word	0x0000b770


	//   ....[67]....
        /*0460*/ 	.word	0x0000b7b0


	//   ....[68]....
        /*0464*/ 	.word	0x0000b7d0


	//   ....[69]....
        /*0468*/ 	.word	0x0000b7e0


	//   ....[70]....
        /*046c*/ 	.word	0x0000b800


	//   ....[71]....
        /*0470*/ 	.word	0x0000b820


	//   ....[72]....
        /*0474*/ 	.word	0x0000bcc0


	//   ....[73]....
        /*0478*/ 	.word	0x0000bcd0


	//   ....[74]....
        /*047c*/ 	.word	0x0000bf10


	//   ....[75]....
        /*0480*/ 	.word	0x0000bf20


	//   ....[76]....
        /*0484*/ 	.word	0x0000ca30


	//   ....[77]....
        /*0488*/ 	.word	0x0000ca60


	//   ....[78]....
        /*048c*/ 	.word	0x0000caa0


	//   ....[79]....
        /*0490*/ 	.word	0x0000cad0


	//   ....[80]....
        /*0494*/ 	.word	0x0000cae0


	//   ....[81]....
        /*0498*/ 	.word	0x0000caf0


	//   ....[82]....
        /*049c*/ 	.word	0x0000cb00


	//   ....[83]....
        /*04a0*/ 	.word	0x0000cb20


	//   ....[84]....
        /*04a4*/ 	.word	0x0000cc70


	//   ....[85]....
        /*04a8*/ 	.word	0x0000ce70


	//   ....[86]....
        /*04ac*/ 	.word	0x0000cea0


	//   ....[87]....
        /*04b0*/ 	.word	0x0000ced0


	//   ....[88]....
        /*04b4*/ 	.word	0x0000cf00


	//   ....[89]....
        /*04b8*/ 	.word	0x0000cf30


	//   ....[90]....
        /*04bc*/ 	.word	0x0000cf80


	//   ....[91]....
        /*04c0*/ 	.word	0x0000d110


	//   ....[92]....
        /*04c4*/ 	.word	0x0000d140


	//   ....[93]....
        /*04c8*/ 	.word	0x0000d170


	//   ....[94]....
        /*04cc*/ 	.word	0x0000d1a0


	//   ....[95]....
        /*04d0*/ 	.word	0x0000d1d0


	//   ....[96]....
        /*04d4*/ 	.word	0x0000d200


	//   ....[97]....
        /*04d8*/ 	.word	0x0000d2b0


	//   ....[98]....
        /*04dc*/ 	.word	0x0000d310


	//   ....[99]....
        /*04e0*/ 	.word	0x0000d320


	//   ....[100]....
        /*04e4*/ 	.word	0x0000d370


	//   ....[101]....
        /*04e8*/ 	.word	0x0000efa0


	//   ....[102]....
        /*04ec*/ 	.word	0x0000fb90


	//   ....[103]....
        /*04f0*/ 	.word	0x0000fbc0


	//   ....[104]....
        /*04f4*/ 	.word	0x0000fbe0


	//   ....[105]....
        /*04f8*/ 	.word	0x0000fc50


	//   ....[106]....
        /*04fc*/ 	.word	0x0000fc70


	//   ....[107]....
        /*0500*/ 	.word	0x0000fcd0


	//   ....[108]....
        /*0504*/ 	.word	0x0000fcf0


	//   ....[109]....
        /*0508*/ 	.word	0x0000fd00


	//   ....[110]....
        /*050c*/ 	.word	0x0000fd80


	//   ....[111]....
        /*0510*/ 	.word	0x0000fd90


	//   ....[112]....
        /*0514*/ 	.word	0x0000fda0


	//   ....[113]....
        /*0518*/ 	.word	0x0000fdb0


	//   ....[114]....
        /*051c*/ 	.word	0x00011390


	//   ....[115]....
        /*0520*/ 	.word	0x000113c0


	//   ....[116]....
        /*0524*/ 	.word	0x000113f0


	//   ....[117]....
        /*0528*/ 	.word	0x00011410


	//   ....[118]....
        /*052c*/ 	.word	0x00011430


	//   ....[119]....
        /*0530*/ 	.word	0x00011460


	//   ....[120]....
        /*0534*/ 	.word	0x00011490


	//   ....[121]....
        /*0538*/ 	.word	0x000114a0


	//   ....[122]....
        /*053c*/ 	.word	0x00011610


	//   ....[123]....
        /*0540*/ 	.word	0x00011640


	//   ....[124]....
        /*0544*/ 	.word	0x00011670


	//   ....[125]....
        /*0548*/ 	.word	0x000116b0


	//   ....[126]....
        /*054c*/ 	.word	0x000116e0


	//   ....[127]....
        /*0550*/ 	.word	0x00011710


	//   ....[128]....
        /*0554*/ 	.word	0x00011790


	//   ....[129]....
        /*0558*/ 	.word	0x000117e0


	//   ....[130]....
        /*055c*/ 	.word	0x000117f0


	//   ....[131]....
        /*0560*/ 	.word	0x00011830


	//   ....[132]....
        /*0564*/ 	.word	0x00012250


	//   ....[133]....
        /*0568*/ 	.word	0x00012820


	//   ....[134]....
        /*056c*/ 	.word	0x000129e0


	//   ....[135]....
        /*0570*/ 	.word	0x00012a40


	//   ....[136]....
        /*0574*/ 	.word	0x00012aa0


	//   ....[137]....
        /*0578*/ 	.word	0x00012b80


	//   ....[138]....
        /*057c*/ 	.word	0x00012be0


	//   ....[139]....
        /*0580*/ 	.word	0x00012cb0


	//   ....[140]....
        /*0584*/ 	.word	0x00012d10


	//   ....[141]....
        /*0588*/ 	.word	0x00012de0


	//   ....[142]....
        /*058c*/ 	.word	0x00012e40


	//   ....[143]....
        /*0590*/ 	.word	0x00012ef0


	//   ....[144]....
        /*0594*/ 	.word	0x00012f70


	//   ....[145]....
        /*0598*/ 	.word	0x00013020


	//   ....[146]....
        /*059c*/ 	.word	0x00013360


	//----- nvinfo : EIATTR_REG_RECONFIG
	.align		4
.L_1587:
        /*05a0*/ 	.byte	0x01, 0x54
	.zero		2


	//----- nvinfo : EIATTR_SYSCALL_OFFSETS
	.align		4
        /*05a4*/ 	.byte	0x04, 0x46
        /*05a6*/ 	.short	(.L_1589 - .L_1588)


	//   ....[0]....
.L_1588:
        /*05a8*/ 	.word	0x00001d60


	//   ....[1]....
        /*05ac*/ 	.word	0x0000ea50


	//   ....[2]....
        /*05b0*/ 	.word	0x0000ebb0


	//   ....[3]....
        /*05b4*/ 	.word	0x0000ed00


	//   ....[4]....
        /*05b8*/ 	.word	0x0000ee40


	//   ....[5]....
        /*05bc*/ 	.word	0x0000f710


	//----- nvinfo : EIATTR_MBARRIER_INSTR_OFFSETS
	.align		4
.L_1589:
        /*05c0*/ 	.byte	0x04, 0x39
        /*05c2*/ 	.short	(.L_1591 - .L_1590)


	//   ....[0]....
.L_1590:
        /*05c4*/ 	.word	0x00000270
        /*05c8*/ 	.word	0x000000ff
        /*05cc*/ 	.word	0x00013200
        /*05d0*/ 	.short	0x0100
        /*05d2*/ 	.byte	0x08
	.zero		1


	//   ....[1]....
        /*05d4*/ 	.word	0x00000280
        /*05d8*/ 	.word	0x000000ff
        /*05dc*/ 	.word	0x00013220
        /*05e0*/ 	.short	0x0100
        /*05e2*/ 	.byte	0x08
	.zero		1


	//   ....[2]....
        /*05e4*/ 	.word	0x00000370
        /*05e8*/ 	.word	0x000000ff
        /*05ec*/ 	.word	0x00013230
        /*05f0*/ 	.short	0x0100
        /*05f2*/ 	.byte	0x08
	.zero		1


	//   ....[3]....
        /*05f4*/ 	.word	0x00000380
        /*05f8*/ 	.word	0x000000ff
        /*05fc*/ 	.word	0x00013240
        /*0600*/ 	.short	0x0100
        /*0602*/ 	.byte	0x08
	.zero		1


	//   ....[4]....
        /*0604*/ 	.word	0x00000390
        /*0608*/ 	.word	0x000000ff
        /*060c*/ 	.word	0x00013238
        /*0610*/ 	.short	0x0100
        /*0612*/ 	.byte	0x08
	.zero		1


	//   ....[5]....
        /*0614*/ 	.word	0x000003a0
        /*0618*/ 	.word	0x000000ff
        /*061c*/ 	.word	0x00013248
        /*0620*/ 	.short	0x0100
        /*0622*/ 	.byte	0x08
	.zero		1


	//   ....[6]....
        /*0624*/ 	.word	0x000004d0
        /*0628*/ 	.word	0x000000ff
        /*062c*/ 	.word	0x00013250
        /*0630*/ 	.short	0x0100
        /*0632*/ 	.byte	0x08
	.zero		1


	//   ....[7]....
        /*0634*/ 	.word	0x000004e0
        /*0638*/ 	.word	0x000000ff
        /*063c*/ 	.word	0x00013260
        /*0640*/ 	.short	0x0100
        /*0642*/ 	.byte	0x08
	.zero		1


	//   ....[8]....
        /*0644*/ 	.word	0x000004f0
        /*0648*/ 	.word	0x000000ff
        /*064c*/ 	.word	0x00013258
        /*0650*/ 	.short	0x0100
        /*0652*/ 	.byte	0x08
	.zero		1


	//   ....[9]....
        /*0654*/ 	.word	0x00000500
        /*0658*/ 	.word	0x000000ff
        /*065c*/ 	.word	0x00013268
        /*0660*/ 	.short	0x0100
        /*0662*/ 	.byte	0x08
	.zero		1


	//   ....[10]....
        /*0664*/ 	.word	0x000005f0
        /*0668*/ 	.word	0x000000ff
        /*066c*/ 	.word	0x00013270
        /*0670*/ 	.short	0x0100
        /*0672*/ 	.byte	0x06
	.zero		1


	//   ....[11]....
        /*0674*/ 	.word	0x00000600
        /*0678*/ 	.word	0x000000ff
        /*067c*/ 	.word	0x00013280
        /*0680*/ 	.short	0x0100
        /*0682*/ 	.byte	0x06
	.zero		1


	//   ....[12]....
        /*0684*/ 	.word	0x00000610
        /*0688*/ 	.word	0x000000ff
        /*068c*/ 	.word	0x00013278
        /*0690*/ 	.short	0x0100
        /*0692*/ 	.byte	0x06
	.zero		1


	//   ....[13]....
        /*0694*/ 	.word	0x00000620
        /*0698*/ 	.word	0x000000ff
        /*069c*/ 	.word	0x00013288
        /*06a0*/ 	.short	0x0100
        /*06a2*/ 	.byte	0x06
	.zero		1


	//   ....[14]....
        /*06a4*/ 	.word	0x00000750
        /*06a8*/ 	.word	0x000000ff
        /*06ac*/ 	.word	0x00013290
        /*06b0*/ 	.short	0x0100
        /*06b2*/ 	.byte	0x08
	.zero		1


	//   ....[15]....
        /*06b4*/ 	.word	0x00000760
        /*06b8*/ 	.word	0x000000ff
        /*06bc*/ 	.word	0x000132a0
        /*06c0*/ 	.short	0x0100
        /*06c2*/ 	.byte	0x08
	.zero		1


	//   ....[16]....
        /*06c4*/ 	.word	0x00000770
        /*06c8*/ 	.word	0x000000ff
        /*06cc*/ 	.word	0x00013298
        /*06d0*/ 	.short	0x0100
        /*06d2*/ 	.byte	0x08
	.zero		1


	//   ....[17]....
        /*06d4*/ 	.word	0x00000780
        /*06d8*/ 	.word	0x000000ff
        /*06dc*/ 	.word	0x000132a8
        /*06e0*/ 	.short	0x0100
        /*06e2*/ 	.byte	0x08
	.zero		1


	//   ....[18]....
        /*06e4*/ 	.word	0x000008b0
        /*06e8*/ 	.word	0x000000ff
        /*06ec*/ 	.word	0x000132b0
        /*06f0*/ 	.short	0x0100
        /*06f2*/ 	.byte	0x08
	.zero		1


	//   ....[19]....
        /*06f4*/ 	.word	0x000008c0
        /*06f8*/ 	.word	0x000000ff
        /*06fc*/ 	.word	0x000132c0
        /*0700*/ 	.short	0x0100
        /*0702*/ 	.byte	0x08
	.zero		1


	//   ....[20]....
        /*0704*/ 	.word	0x000008d0
        /*0708*/ 	.word	0x000000ff
        /*070c*/ 	.word	0x000132b8
        /*0710*/ 	.short	0x0100
        /*0712*/ 	.byte	0x08
	.zero		1


	//   ....[21]....
        /*0714*/ 	.word	0x000008e0
        /*0718*/ 	.word	0x000000ff
        /*071c*/ 	.word	0x000132c8
        /*0720*/ 	.short	0x0100
        /*0722*/ 	.byte	0x08
	.zero		1


	//   ....[22]....
        /*0724*/ 	.word	0x00001de0
        /*0728*/ 	.word	0x000000ff
        /*072c*/ 	.word	0x00013200
        /*0730*/ 	.short	0x010a
        /*0732*/ 	.byte	0x2d
	.zero		1


	//   ....[23]....
        /*0734*/ 	.word	0x00001e60
        /*0738*/ 	.word	0x00000003
        /*073c*/ 	.word	0x00013230
        /*0740*/ 	.short	0x010a
        /*0742*/ 	.byte	0x3f
	.zero		1


	//   ....[24]....
        /*0744*/ 	.word	0x00001ea0
        /*0748*/ 	.word	0x00000003
        /*074c*/ 	.word	0x00013230
        /*0750*/ 	.short	0x010a
        /*0752*/ 	.byte	0x3f
	.zero		1


	//   ....[25]....
        /*0754*/ 	.word	0x00003c30
        /*0758*/ 	.word	0x00000028
        /*075c*/ 	.word	0x00000000
        /*0760*/ 	.short	0x0101
        /*0762*/ 	.byte	0x3f
	.zero		1


	//   ....[26]....
        /*0764*/ 	.word	0x000049a0
        /*0768*/ 	.word	0x000000ff
        /*076c*/ 	.word	0x00013230
        /*0770*/ 	.short	0x010a
        /*0772*/ 	.byte	0x14
	.zero		1


	//   ....[27]....
        /*0774*/ 	.word	0x000049e0
        /*0778*/ 	.word	0x000000ff
        /*077c*/ 	.word	0x00013230
        /*0780*/ 	.short	0x010a
        /*0782*/ 	.byte	0x14
	.zero		1


	//   ....[28]....
        /*0784*/ 	.word	0x00004e30
        /*0788*/ 	.word	0x000000ff
        /*078c*/ 	.word	0x00013250
        /*0790*/ 	.short	0x010a
        /*0792*/ 	.byte	0x0b
	.zero		1


	//   ....[29]....
        /*0794*/ 	.word	0x00004e70
        /*0798*/ 	.word	0x000000ff
        /*079c*/ 	.word	0x00013250
        /*07a0*/ 	.short	0x010a
        /*07a2*/ 	.byte	0x0b
	.zero		1


	//   ....[30]....
        /*07a4*/ 	.word	0x00006f60
        /*07a8*/ 	.word	0x00000003
        /*07ac*/ 	.word	0x00000000
        /*07b0*/ 	.short	0x0101
        /*07b2*/ 	.byte	0x3f
	.zero		1


	//   ....[31]....
        /*07b4*/ 	.word	0x00007230
        /*07b8*/ 	.word	0x000000ff
        /*07bc*/ 	.word	0x00000000
        /*07c0*/ 	.short	0x0101
        /*07c2*/ 	.byte	0x06
	.zero		1


	//   ....[32]....
        /*07c4*/ 	.word	0x00007770
        /*07c8*/ 	.word	0x000000ff
        /*07cc*/ 	.word	0x00013230
        /*07d0*/ 	.short	0x010a
        /*07d2*/ 	.byte	0x06
	.zero		1


	//   ....[33]....
        /*07d4*/ 	.word	0x000077b0
        /*07d8*/ 	.word	0x000000ff
        /*07dc*/ 	.word	0x00013230
        /*07e0*/ 	.short	0x010a
        /*07e2*/ 	.byte	0x06
	.zero		1


	//   ....[34]....
        /*07e4*/ 	.word	0x00007c00
        /*07e8*/ 	.word	0x000000ff
        /*07ec*/ 	.word	0x00013250
        /*07f0*/ 	.short	0x010a
        /*07f2*/ 	.byte	0x0b
	.zero		1


	//   ....[35]....
        /*07f4*/ 	.word	0x00007c40
        /*07f8*/ 	.word	0x000000ff
        /*07fc*/ 	.word	0x00013250
        /*0800*/ 	.short	0x010a
        /*0802*/ 	.byte	0x0b
	.zero		1


	//   ....[36]....
        /*0804*/ 	.word	0x000091a0
        /*0808*/ 	.word	0x00000003
        /*080c*/ 	.word	0x00000000
        /*0810*/ 	.short	0x0101
        /*0812*/ 	.byte	0x3f
	.zero		1


	//   ....[37]....
        /*0814*/ 	.word	0x000094d0
        /*0818*/ 	.word	0x000000ff
        /*081c*/ 	.word	0x00000000
        /*0820*/ 	.short	0x0101
        /*0822*/ 	.byte	0x06
	.zero		1


	//   ....[38]....
        /*0824*/ 	.word	0x00009960
        /*0828*/ 	.word	0x000000ff
        /*082c*/ 	.word	0x00013250
        /*0830*/ 	.short	0x010a
        /*0832*/ 	.byte	0x05
	.zero		1


	//   ....[39]....
        /*0834*/ 	.word	0x000099a0
        /*0838*/ 	.word	0x000000ff
        /*083c*/ 	.word	0x00013250
        /*0840*/ 	.short	0x010a
        /*0842*/ 	.byte	0x05
	.zero		1


	//   ....[40]....
        /*0844*/ 	.word	0x00009f80
        /*0848*/ 	.word	0x000000ff
        /*084c*/ 	.word	0x00000000
        /*0850*/ 	.short	0x0101
        /*0852*/ 	.byte	0x04
	.zero		1


	//   ....[41]....
        /*0854*/ 	.word	0x0000b5d0
        /*0858*/ 	.word	0x00000000
        /*085c*/ 	.word	0x00000000
        /*0860*/ 	.short	0x0101
        /*0862*/ 	.byte	0x3f
	.zero		1


	//   ....[42]....
        /*0864*/ 	.word	0x0000bcb0
        /*0868*/ 	.word	0x00000006
        /*086c*/ 	.word	0x00000000
        /*0870*/ 	.short	0x0101
        /*0872*/ 	.byte	0x3f
	.zero		1


	//   ....[43]....
        /*0874*/ 	.word	0x0000f1e0
        /*0878*/ 	.word	0x00000002
        /*087c*/ 	.word	0x00013280
        /*0880*/ 	.short	0x010a
        /*0882*/ 	.byte	0x3f
	.zero		1


	//   ....[44]....
        /*0884*/ 	.word	0x0000f370
        /*0888*/ 	.word	0x00000002
        /*088c*/ 	.word	0x00013240
        /*0890*/ 	.short	0x010a
        /*0892*/ 	.byte	0x3f
	.zero		1


	//   ....[45]....
        /*0894*/ 	.word	0x0000feb0
        /*0898*/ 	.word	0x00000010
        /*089c*/ 	.word	0x00013200
        /*08a0*/ 	.short	0x0107
        /*08a2*/ 	.byte	0x3f
	.zero		1


	//   ....[46]....
        /*08a4*/ 	.word	0x0000ffb0
        /*08a8*/ 	.word	0x00000010
        /*08ac*/ 	.word	0x00013200
        /*08b0*/ 	.short	0x0101
        /*08b2*/ 	.byte	0x3f
	.zero		1


	//   ....[47]....
        /*08b4*/ 	.word	0x0000ffd0
        /*08b8*/ 	.word	0x00000010
        /*08bc*/ 	.word	0x00013220
        /*08c0*/ 	.short	0x010a
        /*08c2*/ 	.byte	0x3f
	.zero		1


	//   ....[48]....
        /*08c4*/ 	.word	0x000102b0
        /*08c8*/ 	.word	0x00000009
        /*08cc*/ 	.word	0x00013280
        /*08d0*/ 	.short	0x010a
        /*08d2*/ 	.byte	0x3f
	.zero		1


	//   ....[49]....
        /*08d4*/ 	.word	0x000104e0
        /*08d8*/ 	.word	0x00000009
        /*08dc*/ 	.word	0x00013240
        /*08e0*/ 	.short	0x010a
        /*08e2*/ 	.byte	0x3f
	.zero		1


	//   ....[50]....
        /*08e4*/ 	.word	0x000107a0
        /*08e8*/ 	.word	0x00000003
        /*08ec*/ 	.word	0x00013270
        /*08f0*/ 	.short	0x010a
        /*08f2*/ 	.byte	0x3f
	.zero		1


	//   ....[51]....
        /*08f4*/ 	.word	0x00010820
        /*08f8*/ 	.word	0x00000003
        /*08fc*/ 	.word	0x00013260
        /*0900*/ 	.short	0x010a
        /*0902*/ 	.byte	0x3f
	.zero		1


	//   ....[52]....
        /*0904*/ 	.word	0x00010b00
        /*0908*/ 	.word	0x00000003
        /*090c*/ 	.word	0x00013250
        /*0910*/ 	.short	0x0101
        /*0912*/ 	.byte	0x3f
	.zero		1


	//   ....[53]....
        /*0914*/ 	.word	0x00010b80
        /*0918*/ 	.word	0x00000002
        /*091c*/ 	.word	0x00000000
        /*0920*/ 	.short	0x0101
        /*0922*/ 	.byte	0x3f
	.zero		1


	//   ....[54]....
        /*0924*/ 	.word	0x00010d70
        /*0928*/ 	.word	0x00000002
        /*092c*/ 	.word	0x00013270
        /*0930*/ 	.short	0x010a
        /*0932*/ 	.byte	0x3f
	.zero		1


	//   ....[55]....
        /*0934*/ 	.word	0x00010df0
        /*0938*/ 	.word	0x00000002
        /*093c*/ 	.word	0x00013260
        /*0940*/ 	.short	0x010a
        /*0942*/ 	.byte	0x3f
	.zero		1


	//   ....[56]....
        /*0944*/ 	.word	0x000110c0
        /*0948*/ 	.word	0x00000002
        /*094c*/ 	.word	0x00013250
        /*0950*/ 	.short	0x0101
        /*0952*/ 	.byte	0x3f
	.zero		1


	//   ....[57]....
        /*0954*/ 	.word	0x00011110
        /*0958*/ 	.word	0x00000000
        /*095c*/ 	.word	0x00000000
        /*0960*/ 	.short	0x0101
        /*0962*/ 	.byte	0x3f
	.zero		1


	//   ....[58]....
        /*0964*/ 	.word	0x000121d0
        /*0968*/ 	.word	0x00000007
        /*096c*/ 	.word	0x00013220
        /*0970*/ 	.short	0x010a
        /*0972*/ 	.byte	0x3f
	.zero		1


	//   ....[59]....
        /*0974*/ 	.word	0x00012370
        /*0978*/ 	.word	0x00000005
        /*097c*/ 	.word	0x00000000
        /*0980*/ 	.short	0x010a
        /*0982*/ 	.byte	0x3f
	.zero		1


	//   ....[60]....
        /*0984*/ 	.word	0x000123e0
        /*0988*/ 	.word	0x00000003
        /*098c*/ 	.word	0x00000000
        /*0990*/ 	.short	0x010a
        /*0992*/ 	.byte	0x3f
	.zero		1


	//   ....[61]....
        /*0994*/ 	.word	0x00012430
        /*0998*/ 	.word	0x00000003
        /*099c*/ 	.word	0x00013260
        /*09a0*/ 	.short	0x010a
        /*09a2*/ 	.byte	0x3f
	.zero		1


	//   ....[62]....
        /*09a4*/ 	.word	0x00012480
        /*09a8*/ 	.word	0x00000005
        /*09ac*/ 	.word	0x00013260
        /*09b0*/ 	.short	0x010a
        /*09b2*/ 	.byte	0x3f
	.zero		1


	//   ....[63]....
        /*09b4*/ 	.word	0x000124c0
        /*09b8*/ 	.word	0x00000003
        /*09bc*/ 	.word	0x00013280
        /*09c0*/ 	.short	0x010a
        /*09c2*/ 	.byte	0x3f
	.zero		1


	//   ....[64]....
        /*09c4*/ 	.word	0x000124e0
        /*09c8*/ 	.word	0x00000005
        /*09cc*/ 	.word	0x00013280
        /*09d0*/ 	.short	0x010a
        /*09d2*/ 	.byte	0x3f
	.zero		1


	//   ....[65]....
        /*09d4*/ 	.word	0x00012550
        /*09d8*/ 	.word	0x00000003
        /*09dc*/ 	.word	0x00013200
        /*09e0*/ 	.short	0x010a
        /*09e2*/ 	.byte	0x3f
	.zero		1


	//   ....[66]....
        /*09e4*/ 	.word	0x000125a0
        /*09e8*/ 	.word	0x00000003
        /*09ec*/ 	.word	0x00013230
        /*09f0*/ 	.short	0x010a
        /*09f2*/ 	.byte	0x3f
	.zero		1


	//   ....[67]....
        /*09f4*/ 	.word	0x00012600
        /*09f8*/ 	.word	0x00000009
        /*09fc*/ 	.word	0x00013230
        /*0a00*/ 	.short	0x010a
        /*0a02*/ 	.byte	0x3f
	.zero		1


	//   ....[68]....
        /*0a04*/ 	.word	0x00012660
        /*0a08*/ 	.word	0x00000002
        /*0a0c*/ 	.word	0x00013250
        /*0a10*/ 	.short	0x010a
        /*0a12*/ 	.byte	0x3f
	.zero		1


	//   ....[69]....
        /*0a14*/ 	.word	0x000126c0
        /*0a18*/ 	.word	0x00000009
        /*0a1c*/ 	.word	0x00013230
        /*0a20*/ 	.short	0x010a
        /*0a22*/ 	.byte	0x3f
	.zero		1


	//   ....[70]....
        /*0a24*/ 	.word	0x00012720
        /*0a28*/ 	.word	0x00000002
        /*0a2c*/ 	.word	0x00013250
        /*0a30*/ 	.short	0x010a
        /*0a32*/ 	.byte	0x3f
	.zero		1


	//   ....[71]....
        /*0a34*/ 	.word	0x00012780
        /*0a38*/ 	.word	0x00000006
        /*0a3c*/ 	.word	0x00013250
        /*0a40*/ 	.short	0x010a
        /*0a42*/ 	.byte	0x3f
	.zero		1


	//   ....[72]....
        /*0a44*/ 	.word	0x000128d0
        /*0a48*/ 	.word	0x00000002
        /*0a4c*/ 	.word	0x00013280
        /*0a50*/ 	.short	0x010a
        /*0a52*/ 	.byte	0x3f
	.zero		1


	//   ....[73]....
        /*0a54*/ 	.word	0x00012920
        /*0a58*/ 	.word	0x00000002
        /*0a5c*/ 	.word	0x00013240
        /*0a60*/ 	.short	0x010a
        /*0a62*/ 	.byte	0x3f
	.zero		1


	//   ....[74]....
        /*0a64*/ 	.word	0x00013050
        /*0a68*/ 	.word	0x00000010
        /*0a6c*/ 	.word	0x00013220
        /*0a70*/ 	.short	0x010a
        /*0a72*/ 	.byte	0x3f
	.zero		1


	//   ....[75]....
        /*0a74*/ 	.word	0x000130a0
        /*0a78*/ 	.word	0x00000009
        /*0a7c*/ 	.word	0x00013280
        /*0a80*/ 	.short	0x010a
        /*0a82*/ 	.byte	0x3f
	.zero		1


	//   ....[76]....
        /*0a84*/ 	.word	0x000130f0
        /*0a88*/ 	.word	0x00000009
        /*0a8c*/ 	.word	0x00013240
        /*0a90*/ 	.short	0x010a
        /*0a92*/ 	.byte	0x3f
	.zero		1


	//   ....[77]....
        /*0a94*/ 	.word	0x00013140
        /*0a98*/ 	.word	0x00000003
        /*0a9c*/ 	.word	0x00013270
        /*0aa0*/ 	.short	0x010a
        /*0aa2*/ 	.byte	0x3f
	.zero		1


	//   ....[78]....
        /*0aa4*/ 	.word	0x00013190
        /*0aa8*/ 	.word	0x00000003
        /*0aac*/ 	.word	0x00013260
        /*0ab0*/ 	.short	0x010a
        /*0ab2*/ 	.byte	0x3f
	.zero		1


	//   ....[79]....
        /*0ab4*/ 	.word	0x000131e0
        /*0ab8*/ 	.word	0x00000002
        /*0abc*/ 	.word	0x00013270
        /*0ac0*/ 	.short	0x010a
        /*0ac2*/ 	.byte	0x3f
	.zero		1


	//   ....[80]....
        /*0ac4*/ 	.word	0x00013230
        /*0ac8*/ 	.word	0x00000002
        /*0acc*/ 	.word	0x00013260
        /*0ad0*/ 	.short	0x010a
        /*0ad2*/ 	.byte	0x3f
	.zero		1


	//   ....[81]....
        /*0ad4*/ 	.word	0x00013280
        /*0ad8*/ 	.word	0x00000007
        /*0adc*/ 	.word	0x00013220
        /*0ae0*/ 	.short	0x010a
        /*0ae2*/ 	.byte	0x3f
	.zero		1


	//   ....[82]....
        /*0ae4*/ 	.word	0x00013420
        /*0ae8*/ 	.word	0x00000005
        /*0aec*/ 	.word	0x00000000
        /*0af0*/ 	.short	0x010a
        /*0af2*/ 	.byte	0x3f
	.zero		1


	//   ....[83]....
        /*0af4*/ 	.word	0x00013470
        /*0af8*/ 	.word	0x00000003
        /*0afc*/ 	.word	0x00000000
        /*0b00*/ 	.short	0x010a
        /*0b02*/ 	.byte	0x3f
	.zero		1


	//   ....[84]....
        /*0b04*/ 	.word	0x000134c0
        /*0b08*/ 	.word	0x00000003
        /*0b0c*/ 	.word	0x00013260
        /*0b10*/ 	.short	0x010a
        /*0b12*/ 	.byte	0x3f
	.zero		1


	//   ....[85]....
        /*0b14*/ 	.word	0x00013510
        /*0b18*/ 	.word	0x00000005
        /*0b1c*/ 	.word	0x00013260
        /*0b20*/ 	.short	0x010a
        /*0b22*/ 	.byte	0x3f
	.zero		1


	//   ....[86]....
        /*0b24*/ 	.word	0x00013560
        /*0b28*/ 	.word	0x00000003
        /*0b2c*/ 	.word	0x00013280
        /*0b30*/ 	.short	0x010a
        /*0b32*/ 	.byte	0x3f
	.zero		1


	//----- nvinfo : EIATTR_NUM_MBARRIERS
	.align		4
.L_1591:
        /*0b34*/ 	.byte	0x03, 0x38
        /*0b36*/ 	.short	0x0016


	//----- nvinfo : EIATTR_EXIT_INSTR_OFFSETS
	.align		4
        /*0b38*/ 	.byte	0x04, 0x1c
        /*0b3a*/ 	.short	(.L_1593 - .L_1592)


	//   ....[0]....
.L_1592:
        /*0b3c*/ 	.word	0x00000a40


	//   ....[1]....
        /*0b40*/ 	.word	0x0000cc20


	//   ....[2]....
        /*0b44*/ 	.word	0x00012530


	//----- nvinfo : EIATTR_MAX_THREADS
	.align		4
.L_1593:
        /*0b48*/ 	.byte	0x04, 0x05
        /*0b4a*/ 	.short	(.L_1595 - .L_1594)
.L_1594:
        /*0b4c*/ 	.word	0x00000200
        /*0b50*/ 	.word	0x00000001
        /*0b54*/ 	.word	0x00000001


	//----- nvinfo : EIATTR_CRS_STACK_SIZE
	.align		4
.L_1595:
        /*0b58*/ 	.byte	0x04, 0x1e
        /*0b5a*/ 	.short	(.L_1597 - .L_1596)
.L_1596:
        /*0b5c*/ 	.word	0x00000000


	//----- nvinfo : EIATTR_CBANK_PARAM_SIZE
	.align		4
.L_1597:
        /*0b60*/ 	.byte	0x03, 0x19
        /*0b62*/ 	.short	0x0af0


	//----- nvinfo : EIATTR_PARAM_CBANK
	.align		4
        /*0b64*/ 	.byte	0x04, 0x0a
        /*0b66*/ 	.short	(.L_1599 - .L_1598)
	.align		4
.L_1598:
        /*0b68*/ 	.word	index@(.nv.constant0._ZN7cutlass13device_kernelIN5flash11enable_sm90INS1_16FlashAttnFwdSm90INS1_25CollectiveMainloopFwdSm90ILi2EN4cute5tupleIJNS5_1CILi1EEES8_S8_EEENS6_IJNS7_ILi192EEENS7_ILi160EEENS7_ILi64EEEEEELi64ENS_12float_e4m3_tEfNS_4arch4Sm90ELb1ELb0ELb0ELb1ELb0ELb0ELb0ELb1ELb1ELb1ELb1ELb0EEENS1_21CollectiveEpilogueFwdINS6_IJSA_SC_SB_EEES9_NS_10bfloat16_tESG_Li384ELb1ELb1ELb1ELb1EEENS1_36VarlenDynamicPersistentTileSchedulerILi192ELi160ELi384ELi128ELb1ELb1ELb1ELb1ELb1ELb1EEEEEEEEEvNT_6ParamsE)
        /*0b6c*/ 	.short	0x0210
        /*0b6e*/ 	.short	0x0af0


	//----- nvinfo : EIATTR_SW_WAR
	.align		4
.L_1599:
        /*0b70*/ 	.byte	0x04, 0x36
        /*0b72*/ 	.short	(.L_1601 - .L_1600)
.L_1600:
        /*0b74*/ 	.word	0x00000008
.L_1601:


//--------------------- .nv.info._ZN7cutlass13device_kernelIN5flash11enable_sm90INS1_16FlashAttnFwdSm90INS1_25CollectiveMainloopFwdSm90ILi2EN4cute5tupleIJNS5_1CILi1EEES8_S8_EEENS6_IJNS7_ILi192EEENS7_ILi160EEENS7_ILi64EEEEEELi64ENS_12float_e4m3_tEfNS_4arch4Sm90ELb1ELb0ELb0ELb1ELb0ELb1ELb0ELb1ELb1ELb1ELb1ELb0EEENS1_21CollectiveEpilogueFwdINS6_IJSA_SC_SB_EEES9_NS_10bfloat16_tESG_Li384ELb1ELb1ELb1ELb1EEENS1_36VarlenDynamicPersistentTileSchedulerILi192ELi160ELi384ELi128ELb1ELb1ELb1ELb1ELb1ELb1EEEEEEEEEvNT_6ParamsE --------------------------
	.section	.nv.info._ZN7cutlass13device_kernelIN5flash11enable_sm90INS1_16FlashAttnFwdSm90INS1_25CollectiveMainloopFwdSm90ILi2EN4cute5tupleIJNS5_1CILi1EEES8_S8_EEENS6_IJNS7_ILi192EEENS7_ILi160EEENS7_ILi64EEEEEELi64ENS_12float_e4m3_tEfNS_4arch4Sm90ELb1ELb0ELb0ELb1ELb0ELb1ELb0ELb1ELb1ELb1ELb1ELb0EEENS1_21CollectiveEpilogueFwdINS6_IJSA_SC_SB_EEES9_NS_10bfloat16_tESG_Li384ELb1ELb1ELb1ELb1EEENS1_36VarlenDynamicPersistentTileSchedulerILi192ELi160ELi384ELi128ELb1ELb1ELb1ELb1ELb1ELb1EEEEEEEEEvNT_6ParamsE,"",@"SHT_CUDA_INFO"
	.sectionflags	@""
	.align	4


	//----- nvinfo : EIATTR_CUDA_API_VERSION
	.align		4
        /*0000*/ 	.byte	0x04, 0x37
        /*0002*/ 	.short	(.L_1603 - .L_1602)
.L_1602:
        /*0004*/ 	.word	0x00000082


	//----- nvinfo : EIATTR_KPARAM_INFO
	.align		4
.L_1603:
        /*0008*/ 	.byte	0x04, 0x17
        /*000a*/ 	.short	(.L_1605 - .L_1604)
.L_1604:
        /*000c*/ 	.word	0x00000000
        /*0010*/ 	.short	0x0000
        /*0012*/ 	.short	0x0070
        /*0014*/ 	.byte	0x00, 0xf0, 0x01, 0x2a


	//----- nvinfo : EIATTR_SPARSE_MMA_MASK
	.align		4
.L_1605:
        /*0018*/ 	.byte	0x03, 0x50
        /*001a*/ 	.short	0x0000


	//----- nvinfo : EIATTR_MAXREG_COUNT
	.align		4
        /*001c*/ 	.byte	0x03, 0x1b
        /*001e*/ 	.short	0x0080


	//----- nvinfo : EIATTR_NUM_BARRIERS
	.align		4
        /*0020*/ 	.byte	0x02, 0x4c
        /*0022*/ 	.byte	0x10
	.zero		1


	//----- nvinfo : EIATTR_EXTERNS
	.align		4
        /*0024*/ 	.byte	0x04, 0x0f
        /*0026*/ 	.short	(.L_1607 - .L_1606)


	//   ....[0]....
	.align		4
.L_1606:
        /*0028*/ 	.word	index@(__assertfail)


	//----- nvinfo : EIATTR_ANNOTATIONS
	.align		4
.L_1607:
        /*002c*/ 	.byte	0x04, 0x55
        /*002e*/ 	.short	(.L_1609 - .L_1608)


	//   ....[0]....
.L_1608:
        /* <DEDUP_REMOVED lines=110> */


	//----- nvinfo : EIATTR_MERCURY_ISA_VERSION
	.align		4
.L_1609:
        /*0700*/ 	.byte	0x03, 0x5f
        /*0702*/ 	.short	0x0101


	//----- nvinfo : EIATTR_UNUSED_LOAD_BYTE_OFFSET
	.align		4
        /*0704*/ 	.byte	0x04, 0x44
        /*0706*/ 	.short	(.L_1611 - .L_1610)


	//   ....[0]....
.L_1610:
        /*0708*/ 	.word	0x00000a90
        /*070c*/ 	.word	0x0000fff0


	//   ....[1]....
        /*0710*/ 	.word	0x00011440
        /*0714*/ 	.word	0x0000fff0


	//----- nvinfo : EIATTR_INT_WARP_WIDE_INSTR_OFFSETS
	.align		4
.L_1611:
        /*0718*/ 	.byte	0x04, 0x31
        /*071a*/ 	.short	(.L_1613 - .L_1612)


	//   ....[0]....
.L_1612:
        /*071c*/ 	.word	0x00000180


	//   ....[1]....
        /*0720*/ 	.word	0x00000220


	//   ....[2]....
        /*0724*/ 	.word	0x00000290


	//   ....[3]....
        /*0728*/ 	.word	0x00016b70


	//   ....[4]....
        /*072c*/ 	.word	0x00016c00


	//   ....[5]....
        /*0730*/ 	.word	0x00019210


	//   ....[6]....
        /*0734*/ 	.word	0x000192a0


	//----- nvinfo : EIATTR_COOP_GROUP_MASK_REGIDS
	.align		4
.L_1613:
        /*0738*/ 	.byte	0x04, 0x29
        /*073a*/ 	.short	(.L_1615 - .L_1614)


	//   ....[0]....
.L_1614:
        /*073c*/ 	.word	0xffffffff


	//   ....[1]....
        /*0740*/ 	.word	0xffffffff


	//   ....[2]....
        /*0744*/ 	.word	0xffffffff


	//   ....[3]....
        /*0748*/ 	.word	0xffffffff


	//   ....[4]....
        /*074c*/ 	.word	0xffffffff


	//   ....[5]....
        /*0750*/ 	.word	0xffffffff


	//   ....[6]....
        /*0754*/ 	.word	0xffffffff


	//   ....[7]....
        /*0758*/ 	.word	0xffffffff


	//   ....[8]....
        /*075c*/ 	.word	0xffffffff


	//   ....[9]....
        /*0760*/ 	.word	0xffffffff


	//   ....[10]....
        /*0764*/ 	.word	0xffffffff


	//   ....[11]....
        /*0768*/ 	.word	0xffffffff


	//   ....[12]....
        /*076c*/ 	.word	0xffffffff


	//   ....[13]....
        /*0770*/ 	.word	0xffffffff


	//   ....[14]....
        /*0774*/ 	.word	0xffffffff


	//   ....[15]....
        /*0778*/ 	.word	0xffffffff


	//   ....[16]....
        /*077c*/ 	.word	0xffffffff


	//   ....[17]....
        /*0780*/ 	.word	0xffffffff


	//   ....[18]....
        /*0784*/ 	.word	0xffffffff


	//   ....[19]....
        /*0788*/ 	.word	0xffffffff


	//   ....[20]....
        /*078c*/ 	.word	0xffffffff


	//   ....[21]....
        /*0790*/ 	.word	0xffffffff


	//   ....[22]....
        /*0794*/ 	.word	0xffffffff


	//   ....[23]....
        /*0798*/ 	.word	0xffffffff


	//   ....[24]....
        /*079c*/ 	.word	0xffffffff


	//   ....[25]....
        /*07a0*/ 	.word	0xffffffff


	//   ....[26]....
        /*07a4*/ 	.word	0xffffffff


	//   ....[27]....
        /*07a8*/ 	.word	0xffffffff


	//   ....[28]....
        /*07ac*/ 	.word	0xffffffff


	//   ....[29]....
        /*07b0*/ 	.word	0xffffffff


	//   ....[30]....
        /*07b4*/ 	.word	0xffffffff


	//   ....[31]....
        /*07b8*/ 	.word	0xffffffff


	//   ....[32]....
        /*07bc*/ 	.word	0xffffffff


	//   ....[33]....
        /*07c0*/ 	.word	0xffffffff


	//   ....[34]....
        /*07c4*/ 	.word	0xffffffff


	//   ....[35]....
        /*07c8*/ 	.word	0xffffffff


	//   ....[36]....
        /*07cc*/ 	.word	0xffffffff


	//   ....[37]....
        /*07d0*/ 	.word	0xffffffff


	//   ....[38]....
        /*07d4*/ 	.word	0xffffffff


	//   ....[39]....
        /*07d8*/ 	.word	0xffffffff


	//   ....[40]....
        /*07dc*/ 	.word	0xffffffff


	//   ....[41]....
        /*07e0*/ 	.word	0xffffffff


	//   ....[42]....
        /*07e4*/ 	.word	0xffffffff


	//   ....[43]....
        /*07e8*/ 	.word	0xffffffff


	//   ....[44]....
        /*07ec*/ 	.word	0xffffffff


	//   ....[45]....
        /*07f0*/ 	.word	0xffffffff


	//   ....[46]....
        /*07f4*/ 	.word	0xffffffff


	//   ....[47]....
        /*07f8*/ 	.word	0xffffffff


	//   ....[48]....
        /*07fc*/ 	.word	0xffffffff


	//   ....[49]....
        /*0800*/ 	.word	0xffffffff


	//   ....[50]....
        /*0804*/ 	.word	0xffffffff


	//   ....[51]....
        /*0808*/ 	.word	0xffffffff


	//   ....[52]....
        /*080c*/ 	.word	0xffffffff


	//   ....[53]....
        /*0810*/ 	.word	0xffffffff


	//   ....[54]....
        /*0814*/ 	.word	0xffffffff


	//   ....[55]....
        /*0818*/ 	.word	0xffffffff


	//   ....[56]....
        /*081c*/ 	.word	0xffffffff


	//   ....[57]....
        /*0820*/ 	.word	0xffffffff


	//   ....[58]....
        /*0824*/ 	.word	0xffffffff


	//   ....[59]....
        /*0828*/ 	.word	0xffffffff


	//   ....[60]....
        /*082c*/ 	.word	0xffffffff


	//   ....[61]....
        /*0830*/ 	.word	0xffffffff


	//   ....[62]....
        /*0834*/ 	.word	0xffffffff


	//   ....[63]....
        /*0838*/ 	.word	0xffffffff


	//   ....[64]....
        /*083c*/ 	.word	0xffffffff


	//   ....[65]....
        /*0840*/ 	.word	0xffffffff


	//   ....[66]....
        /*0844*/ 	.word	0xffffffff


	//   ....[67]....
        /*0848*/ 	.word	0xffffffff


	//   ....[68]....
        /*084c*/ 	.word	0xffffffff


	//   ....[69]....
        /*0850*/ 	.word	0xffffffff


	//   ....[70]....
        /*0854*/ 	.word	0xffffffff


	//   ....[71]....
        /*0858*/ 	.word	0xffffffff


	//   ....[72]....
        /*085c*/ 	.word	0xffffffff


	//   ....[73]....
        /*0860*/ 	.word	0xffffffff


	//   ....[74]....
        /*0864*/ 	.word	0xffffffff


	//   ....[75]....
        /*0868*/ 	.word	0xffffffff


	//   ....[76]....
        /*086c*/ 	.word	0xffffffff


	//   ....[77]....
        /*0870*/ 	.word	0xffffffff


	//   ....[78]....
        /*0874*/ 	.word	0xffffffff


	//   ....[79]....
        /*0878*/ 	.word	0xffffffff


	//   ....[80]....
        /*087c*/ 	.word	0xffffffff


	//   ....[81]....
        /*0880*/ 	.word	0xffffffff


	//   ....[82]....
        /*0884*/ 	.word	0xffffffff


	//   ....[83]....
        /*0888*/ 	.word	0xffffffff


	//   ....[84]....
        /*088c*/ 	.word	0xffffffff


	//   ....[85]....
        /*0890*/ 	.word	0xffffffff


	//   ....[86]....
        /*0894*/ 	.word	0xffffffff


	//   ....[87]....
        /*0898*/ 	.word	0xffffffff


	//   ....[88]....
        /*089c*/ 	.word	0xffffffff


	//   ....[89]....
        /*08a0*/ 	.word	0xffffffff


	//   ....[90]....
        /*08a4*/ 	.word	0xffffffff


	//   ....[91]....
        /*08a8*/ 	.word	0xffffffff


	//   ....[92]....
        /*08ac*/ 	.word	0xffffffff


	//   ....[93]....
        /*08b0*/ 	.word	0xffffffff


	//   ....[94]....
        /*08b4*/ 	.word	0xffffffff


	//   ....[95]....
        /*08b8*/ 	.word	0xffffffff


	//   ....[96]....
        /*08bc*/ 	.word	0xffffffff


	//   ....[97]....
        /*08c0*/ 	.word	0xffffffff


	//   ....[98]....
        /*08c4*/ 	.word	0xffffffff


	//   ....[99]....
        /*08c8*/ 	.word	0xffffffff


	//   ....[100]....
        /*08cc*/ 	.word	0xffffffff


	//   ....[101]....
        /*08d0*/ 	.word	0xffffffff


	//   ....[102]....
        /*08d4*/ 	.word	0xffffffff


	//   ....[103]....
        /*08d8*/ 	.word	0xffffffff


	//   ....[104]....
        /*08dc*/ 	.word	0xffffffff


	//   ....[105]....
        /*08e0*/ 	.word	0xffffffff


	//   ....[106]....
        /*08e4*/ 	.word	0xffffffff


	//   ....[107]....
        /*08e8*/ 	.word	0xffffffff


	//   ....[108]....
        /*08ec*/ 	.word	0xffffffff


	//   ....[109]....
        /*08f0*/ 	.word	0xffffffff


	//   ....[110]....
        /*08f4*/ 	.word	0xffffffff


	//   ....[111]....
        /*08f8*/ 	.word	0xffffffff


	//   ....[112]....
        /*08fc*/ 	.word	0xffffffff


	//   ....[113]....
        /*0900*/ 	.word	0xffffffff


	//   ....[114]....
        /*0904*/ 	.word	0xffffffff


	//   ....[115]....
        /*0908*/ 	.word	0xffffffff


	//   ....[116]....
        /*090c*/ 	.word	0xffffffff


	//   ....[117]....
        /*0910*/ 	.word	0xffffffff


	//   ....[118]....
        /*0914*/ 	.word	0xffffffff


	//   ....[119]....
        /*0918*/ 	.word	0xffffffff


	//   ....[120]....
        /*091c*/ 	.word	0xffffffff


	//   ....[121]....
        /*0920*/ 	.word	0xffffffff


	//   ....[122]....
        /*0924*/ 	.word	0xffffffff


	//   ....[123]....
        /*0928*/ 	.word	0xffffffff


	//   ....[124]....
        /*092c*/ 	.word	0xffffffff


	//   ....[125]....
        /*0930*/ 	.word	0xffffffff


	//   ....[126]....
        /*0934*/ 	.word	0xffffffff


	//   ....[127]....
        /*0938*/ 	.word	0xffffffff


	//   ....[128]....
        /*093c*/ 	.word	0xffffffff


	//   ....[129]....
        /*0940*/ 	.word	0xffffffff


	//   ....[130]....
        /*0944*/ 	.word	0xffffffff


	//   ....[131]....
        /*0948*/ 	.word	0xffffffff


	//   ....[132]....
        /*094c*/ 	.word	0xffffffff


	//   ....[133]....
        /*0950*/ 	.word	0xffffffff


	//   ....[134]....
        /*0954*/ 	.word	0xffffffff


	//   ....[135]....
        /*0958*/ 	.word	0xffffffff


	//   ....[136]....
        /*095c*/ 	.word	0xffffffff


	//   ....[137]....
        /*0960*/ 	.word	0xffffffff


	//   ....[138]....
        /*0964*/ 	.word	0xffffffff


	//   ....[139]....
        /*0968*/ 	.word	0xffffffff


	//   ....[140]....
        /*096c*/ 	.word	0xffffffff


	//   ....[141]....
        /*0970*/ 	.word	0xffffffff


	//   ....[142]....
        /*0974*/ 	.word	0x0500000f


	//   ....[143]....
        /*0978*/ 	.word	0x0500000f


	//   ....[144]....
        /*097c*/ 	.word	0x0500000f


	//   ....[145]....
        /*0980*/ 	.word	0x0500000f


	//   ....[146]....
        /*0984*/ 	.word	0x0500000f


	//   ....[147]....
        /*0988*/ 	.word	0x0500000f


	//   ....[148]....
        /*098c*/ 	.word	0x0500000f


	//   ....[149]....
        /*0990*/ 	.word	0x0500000f


	//   ....[150]....
        /*0994*/ 	.word	0x0500000f


	//   ....[151]....
        /*0998*/ 	.word	0x0500000f


	//   ....[152]....
        /*099c*/ 	.word	0x0500000f


	//   ....[153]....
        /*09a0*/ 	.word	0x0500000f


	//   ....[154]....
        /*09a4*/ 	.word	0x0500000f


	//   ....[155]....
        /*09a8*/ 	.word	0x0500000f


	//   ....[156]....
        /*09ac*/ 	.word	0x0500000f


	//   ....[157]....
        /*09b0*/ 	.word	0x0500000f


	//   ....[158]....
        /*09b4*/ 	.word	0x0500000f


	//   ....[159]....
        /*09b8*/ 	.word	0x0500000f


	//   ....[160]....
        /*09bc*/ 	.word	0x0500000f


	//   ....[161]....
        /*09c0*/ 	.word	0x0500000f


	//   ....[162]....
        /*09c4*/ 	.word	0x0500000f


	//   ....[163]....
        /*09c8*/ 	.word	0x0500000f


	//   ....[164]....
        /*09cc*/ 	.word	0x0500000f


	//   ....[165]....
        /*09d0*/ 	.word	0x0500000f


	//   ....[166]....
        /*09d4*/ 	.word	0x0500000f


	//   ....[167]....
        /*09d8*/ 	.word	0x0500000f


	//   ....[168]....
        /*09dc*/ 	.word	0x0500000f


	//   ....[169]....
        /*09e0*/ 	.word	0x0500000f


	//   ....[170]....
        /*09e4*/ 	.word	0x0500000f


	//   ....[171]....
        /*09e8*/ 	.word	0x0500000f


	//   ....[172]....
        /*09ec*/ 	.word	0x0500000f


	//   ....[173]....
        /*09f0*/ 	.word	0x0500000f


	//   ....[174]....
        /*09f4*/ 	.word	0x0500000f


	//   ....[175]....
        /*09f8*/ 	.word	0x0500000f


	//   ....[176]....
        /*09fc*/ 	.word	0x0500000f


	//   ....[177]....
        /*0a00*/ 	.word	0x0500000f


	//   ....[178]....
        /*0a04*/ 	.word	0x0500000f


	//   ....[179]....
        /*0a08*/ 	.word	0x0500000f


	//   ....[180]....
        /*0a0c*/ 	.word	0x0500000f


	//   ....[181]....
        /*0a10*/ 	.word	0x0500000f


	//   ....[182]....
        /*0a14*/ 	.word	0x0500000f


	//----- nvinfo : EIATTR_COOP_GROUP_INSTR_OFFSETS
	.align		4
.L_1615:
        /*0a18*/ 	.byte	0x04, 0x28
        /*0a1a*/ 	.short	(.L_1617 - .L_1616)


	//   ....[0]....
.L_1616:
        /*0a1c*/ 	.word	0x00000060


	//   ....[1]....
        /*0a20*/ 	.word	0x00000190


	//   ....[2]....
        /*0a24*/ 	.word	0x00000240


	//   ....[3]....
        /*0a28*/ 	.word	0x00000400


	//   ....[4]....
        /*0a2c*/ 	.word	0x00000560


	//   ....[5]....
        /*0a30*/ 	.word	0x00000680


	//   ....[6]....
        /*0a34*/ 	.word	0x000007e0


	//   ....[7]....
        /*0a38*/ 	.word	0x00005870


	//   ....[8]....
        /*0a3c*/ 	.word	0x00005f40


	//   ....[9]....
        /*0a40*/ 	.word	0x00005f50


	//   ....[10]....
        /*0a44*/ 	.word	0x00005f60


	//   ....[11]....
        /*0a48*/ 	.word	0x00005f70


	//   ....[12]....
        /*0a4c*/ 	.word	0x00007430


	//   ....[13]....
        /*0a50*/ 	.word	0x00007440


	//   ....[14]....
        /*0a54*/ 	.word	0x00007450


	//   ....[15]....
        /*0a58*/ 	.word	0x00007460


	//   ....[16]....
        /*0a5c*/ 	.word	0x00008dc0


	//   ....[17]....
        /*0a60*/ 	.word	0x000096d0


	//   ....[18]....
        /*0a64*/ 	.word	0x000096e0


	//   ....[19]....
        /*0a68*/ 	.word	0x00009700


	//   ....[20]....
        /*0a6c*/ 	.word	0x0000a030


	//   ....[21]....
        /*0a70*/ 	.word	0x0000a060


	//   ....[22]....
        /*0a74*/ 	.word	0x0000be30


	//   ....[23]....
        /*0a78*/ 	.word	0x0000c5f0


	//   ....[24]....
        /*0a7c*/ 	.word	0x0000c600


	//   ....[25]....
        /*0a80*/ 	.word	0x0000c620


	//   ....[26]....
        /*0a84*/ 	.word	0x0000cf20


	//   ....[27]....
        /*0a88*/ 	.word	0x0000cf40


	//   ....[28]....
        /*0a8c*/ 	.word	0x0000f330


	//   ....[29]....
        /*0a90*/ 	.word	0x0000f350


	//   ....[30]....
        /*0a94*/ 	.word	0x0000f3b0


	//   ....[31]....
        /*0a98*/ 	.word	0x0000f3d0


	//   ....[32]....
        /*0a9c*/ 	.word	0x00010d30


	//   ....[33]....
        /*0aa0*/ 	.word	0x00010de0


	//   ....[34]....
        /*0aa4*/ 	.word	0x00010e40


	//   ....[35]....
        /*0aa8*/ 	.word	0x00010f10


	//   ....[36]....
        /*0aac*/ 	.word	0x00011960


	//   ....[37]....
        /*0ab0*/ 	.word	0x00011990


	//   ....[38]....
        /*0ab4*/ 	.word	0x000119d0


	//   ....[39]....
        /*0ab8*/ 	.word	0x000119f0


	//   ....[40]....
        /*0abc*/ 	.word	0x00011a00


	//   ....[41]....
        /*0ac0*/ 	.word	0x00011a10


	//   ....[42]....
        /*0ac4*/ 	.word	0x00011a20


	//   ....[43]....
        /*0ac8*/ 	.word	0x00011a30


	//   ....[44]....
        /*0acc*/ 	.word	0x00011a40


	//   ....[45]....
        /*0ad0*/ 	.word	0x00011a50


	//   ....[46]....
        /*0ad4*/ 	.word	0x00011a60


	//   ....[47]....
        /*0ad8*/ 	.word	0x00011a80


	//   ....[48]....
        /*0adc*/ 	.word	0x00011a90


	//   ....[49]....
        /*0ae0*/ 	.word	0x00011aa0


	//   ....[50]....
        /*0ae4*/ 	.word	0x00011ab0


	//   ....[51]....
        /*0ae8*/ 	.word	0x00011ac0


	//   ....[52]....
        /*0aec*/ 	.word	0x00011ad0


	//   ....[53]....
        /*0af0*/ 	.word	0x00011ae0


	//   ....[54]....
        /*0af4*/ 	.word	0x00011af0


	//   ....[55]....
        /*0af8*/ 	.word	0x00011b00


	//   ....[56]....
        /*0afc*/ 	.word	0x00011b10


	//   ....[57]....
        /*0b00*/ 	.word	0x00011b20


	//   ....[58]....
        /*0b04*/ 	.word	0x00011b30


	//   ....[59]....
        /*0b08*/ 	.word	0x00011b40


	//   ....[60]....
        /*0b0c*/ 	.word	0x00011b50


	//   ....[61]....
        /*0b10*/ 	.word	0x00011b60


	//   ....[62]....
        /*0b14*/ 	.word	0x00011b70


	//   ....[63]....
        /*0b18*/ 	.word	0x00011b80


	//   ....[64]....
        /*0b1c*/ 	.word	0x00011b90


	//   ....[65]....
        /*0b20*/ 	.word	0x00011ba0


	//   ....[66]....
        /*0b24*/ 	.word	0x00011bb0


	//   ....[67]....
        /*0b28*/ 	.word	0x00011bc0


	//   ....[68]....
        /*0b2c*/ 	.word	0x00012360


	//   ....[69]....
        /*0b30*/ 	.word	0x00012370


	//   ....[70]....
        /*0b34*/ 	.word	0x00012380


	//   ....[71]....
        /*0b38*/ 	.word	0x000123d0


	//   ....[72]....
        /*0b3c*/ 	.word	0x00012920


	//   ....[73]....
        /*0b40*/ 	.word	0x00012960


	//   ....[74]....
        /*0b44*/ 	.word	0x00012980


	//   ....[75]....
        /*0b48*/ 	.word	0x000129c0


	//   ....[76]....
        /*0b4c*/ 	.word	0x000129e0


	//   ....[77]....
        /*0b50*/ 	.word	0x00012a00


	//   ....[78]....
        /*0b54*/ 	.word	0x00012a30


	//   ....[79]....
        /*0b58*/ 	.word	0x00012a60


	//   ....[80]....
        /*0b5c*/ 	.word	0x00012e50


	//   ....[81]....
        /*0b60*/ 	.word	0x00012e70


	//   ....[82]....
        /*0b64*/ 	.word	0x00013130


	//   ....[83]....
        /*0b68*/ 	.word	0x00013140


	//   ....[84]....
        /*0b6c*/ 	.word	0x00013bd0


	//   ....[85]....
        /*0b70*/ 	.word	0x00013c00


	//   ....[86]....
        /*0b74*/ 	.word	0x00013c40


	//   ....[87]....
        /*0b78*/ 	.word	0x00013c70


	//   ....[88]....
        /*0b7c*/ 	.word	0x00013c90


	//   ....[89]....
        /*0b80*/ 	.word	0x00013ca0


	//   ....[90]....
        /*0b84*/ 	.word	0x00013cb0


	//   ....[91]....
        /*0b88*/ 	.word	0x00013cd0


	//   ....[92]....
        /*0b8c*/ 	.word	0x00013e30


	//   ....[93]....
        /*0b90*/ 	.word	0x00014030


	//   ....[94]....
        /*0b94*/ 	.word	0x00014060


	//   ....[95]....
        /*0b98*/ 	.word	0x00014090


	//   ....[96]....
        /*0b9c*/ 	.word	0x000140c0


	//   ....[97]....
        /*0ba0*/ 	.word	0x000140f0


	//   ....[98]....
        /*0ba4*/ 	.word	0x00014120


	//   ....[99]....
        /*0ba8*/ 	.word	0x000142b0


	//   ....[100]....
        /*0bac*/ 	.word	0x000142e0


	//   ....[101]....
        /*0bb0*/ 	.word	0x00014310


	//   ....[102]....
        /*0bb4*/ 	.word	0x00014340


	//   ....[103]....
        /*0bb8*/ 	.word	0x00014370


	//   ....[104]....
        /*0bbc*/ 	.word	0x000143a0


	//   ....[105]....
        /*0bc0*/ 	.word	0x00014430


	//   ....[106]....
        /*0bc4*/ 	.word	0x00014460


	//   ....[107]....
        /*0bc8*/ 	.word	0x00014470


	//   ....[108]....
        /*0bcc*/ 	.word	0x000144b0


	//   ....[109]....
        /*0bd0*/ 	.word	0x00015af0


	//   ....[110]....
        /*0bd4*/ 	.word	0x000172b0


	//   ....[111]....
        /*0bd8*/ 	.word	0x00017f80


	//   ....[112]....
        /*0bdc*/ 	.word	0x00017f90


	//   ....[113]....
        /*0be0*/ 	.word	0x00017fa0


	//   ....[114]....
        /*0be4*/ 	.word	0x00017fc0


	//   ....[115]....
        /*0be8*/ 	.word	0x00018050


	//   ....[116]....
        /*0bec*/ 	.word	0x00018070


	//   ....[117]....
        /*0bf0*/ 	.word	0x000180f0


	//   ....[118]....
        /*0bf4*/ 	.word	0x00018110


	//   ....[119]....
        /*0bf8*/ 	.word	0x00018120


	//   ....[120]....
        /*0bfc*/ 	.word	0x00018190


	//   ....[121]....
        /*0c00*/ 	.word	0x000181e0


	//   ....[122]....
        /*0c04*/ 	.word	0x000181f0


	//   ....[123]....
        /*0c08*/ 	.word	0x00019a80


	//   ....[124]....
        /*0c0c*/ 	.word	0x00019ab0


	//   ....[125]....
        /*0c10*/ 	.word	0x00019b10


	//   ....[126]....
        /*0c14*/ 	.word	0x00019b40


	//   ....[127]....
        /*0c18*/ 	.word	0x00019b70


	//   ....[128]....
        /*0c1c*/ 	.word	0x00019ba0


	//   ....[129]....
        /*0c20*/ 	.word	0x00019bd0


	//   ....[130]....
        /*0c24*/ 	.word	0x00019c00


	//   ....[131]....
        /*0c28*/ 	.word	0x00019da0


	//   ....[132]....
        /*0c2c*/ 	.word	0x00019dd0


	//   ....[133]....
        /*0c30*/ 	.word	0x00019e00


	//   ....[134]....
        /*0c34*/ 	.word	0x00019e30


	//   ....[135]....
        /*0c38*/ 	.word	0x00019e60


	//   ....[136]....
        /*0c3c*/ 	.word	0x00019e90


	//   ....[137]....
        /*0c40*/ 	.word	0x00019f50


	//   ....[138]....
        /*0c44*/ 	.word	0x00019f70


	//   ....[139]....
        /*0c48*/ 	.word	0x00019f90


	//   ....[140]....
        /*0c4c*/ 	.word	0x00019ff0


	//   ....[141]....
        /*0c50*/ 	.word	0x0001aa20


	//   ....[142]....
        /*0c54*/ 	.word	0x0001aea0


	//   ....[143]....
        /*0c58*/ 	.word	0x0001af30


	//   ....[144]....
        /*0c5c*/ 	.word	0x0001af80


	//   ....[145]....
        /*0c60*/ 	.word	0x0001afd0


	//   ....[146]....
        /*0c64*/ 	.word	0x0001b0a0


	//   ....[147]....
        /*0c68*/ 	.word	0x0001b130


	//   ....[148]....
        /*0c6c*/ 	.word	0x0001b180


	//   ....[149]....
        /*0c70*/ 	.word	0x0001b1d0


	//   ....[150]....
        /*0c74*/ 	.word	0x0001b4c0


	//   ....[151]....
        /*0c78*/ 	.word	0x0001b7a0


	//   ....[152]....
        /*0c7c*/ 	.word	0x0001b9a0


	//   ....[153]....
        /*0c80*/ 	.word	0x0001b9f0


	//   ....[154]....
        /*0c84*/ 	.word	0x0001ba50


	//   ....[155]....
        /*0c88*/ 	.word	0x0001bb40


	//   ....[156]....
        /*0c8c*/ 	.word	0x0001bba0


	//   ....[157]....
        /*0c90*/ 	.word	0x0001bca0


	//   ....[158]....
        /*0c94*/ 	.word	0x0001bd00


	//   ....[159]....
        /*0c98*/ 	.word	0x0001bdb0


	//   ....[160]....
        /*0c9c*/ 	.word	0x0001be60


	//   ....[161]....
        /*0ca0*/ 	.word	0x0001bf40


	//   ....[162]....
        /*0ca4*/ 	.word	0x0001bfa0


	//   ....[163]....
        /*0ca8*/ 	.word	0x0001c060


	//   ....[164]....
        /*0cac*/ 	.word	0x0001c330


	//   ....[165]....
        /*0cb0*/ 	.word	0x0001c3d0


	//   ....[166]....
        /*0cb4*/ 	.word	0x0001c550


	//   ....[167]....
        /*0cb8*/ 	.word	0x0001c5c0


	//   ....[168]....
        /*0cbc*/ 	.word	0x0001c630


	//   ....[169]....
        /*0cc0*/ 	.word	0x0001c6a0


	//   ....[170]....
        /*0cc4*/ 	.word	0x0001c710


	//   ....[171]....
        /*0cc8*/ 	.word	0x0001c790


	//   ....[172]....
        /*0ccc*/ 	.word	0x0001c820


	//   ....[173]....
        /*0cd0*/ 	.word	0x0001c8c0


	//   ....[174]....
        /*0cd4*/ 	.word	0x0001c930


	//   ....[175]....
        /*0cd8*/ 	.word	0x0001c9a0


	//   ....[176]....
        /*0cdc*/ 	.word	0x0001ca10


	//   ....[177]....
        /*0ce0*/ 	.word	0x0001ca90


	//   ....[178]....
        /*0ce4*/ 	.word	0x0001cb00


	//   ....[179]....
        /*0ce8*/ 	.word	0x0001cbb0


	//   ....[180]....
        /*0cec*/ 	.word	0x0001cc00


	//   ....[181]....
        /*0cf0*/ 	.word	0x0001cc90


	//   ....[182]....
        /*0cf4*/ 	.word	0x0001cdc0


	//----- nvinfo : EIATTR_REG_RECONFIG
	.align		4
.L_1617:
        /*0cf8*/ 	.byte	0x01, 0x54
	.zero		2


	//----- nvinfo : EIATTR_SYSCALL_OFFSETS
	.align		4
        /*0cfc*/ 	.byte	0x04, 0x46
        /*0cfe*/ 	.short	(.L_1619 - .L_1618)


	//   ....[0]....
.L_1618:
        /*0d00*/ 	.word	0x00001d00


	//   ....[1]....
        /*0d04*/ 	.word	0x00001e50


	//   ....[2]....
        /*0d08*/ 	.word	0x000059e0


	//   ....[3]....
        /*0d0c*/ 	.word	0x00005d00


	//   ....[4]....
        /*0d10*/ 	.word	0x00016d60


	//   ....[5]....
        /*0d14*/ 	.word	0x00016ed0


	//   ....[6]....
        /*0d18*/ 	.word	0x00017020


	//   ....[7]....
        /*0d1c*/ 	.word	0x00017160


	//   ....[8]....
        /*0d20*/ 	.word	0x00017ad0


	//----- nvinfo : EIATTR_MBARRIER_INSTR_OFFSETS
	.align		4
.L_1619:
        /*0d24*/ 	.byte	0x04, 0x39
        /*0d26*/ 	.short	(.L_1621 - .L_1620)


	//   ....[0]....
.L_1620:
        /*0d28*/ 	.word	0x000002b0
        /*0d2c*/ 	.word	0x000000ff
        /*0d30*/ 	.word	0x00013200
        /*0d34*/ 	.short	0x0100
        /*0d36*/ 	.byte	0x08
	.zero		1


	//   ....[1]....
        /*0d38*/ 	.word	0x000002c0
        /*0d3c*/ 	.word	0x000000ff
        /*0d40*/ 	.word	0x00013220
        /*0d44*/ 	.short	0x0100
        /*0d46*/ 	.byte	0x08
	.zero		1


	//   ....[2]....
        /*0d48*/ 	.word	0x000003b0
        /*0d4c*/ 	.word	0x000000ff
        /*0d50*/ 	.word	0x00013230
        /*0d54*/ 	.short	0x0100
        /*0d56*/ 	.byte	0x08
	.zero		1


	//   ....[3]....
        /*0d58*/ 	.word	0x000003c0
        /*0d5c*/ 	.word	0x000000ff
        /*0d60*/ 	.word	0x00013240
        /*0d64*/ 	.short	0x0100
        /*0d66*/ 	.byte	0x08
	.zero		1


	//   ....[4]....
        /*0d68*/ 	.word	0x000003d0
        /*0d6c*/ 	.word	0x000000ff
        /*0d70*/ 	.word	0x00013238
        /*0d74*/ 	.short	0x0100
        /*0d76*/ 	.byte	0x08
	.zero		1


	//   ....[5]....
        /*0d78*/ 	.word	0x000003e0
        /*0d7c*/ 	.word	0x000000ff
        /*0d80*/ 	.word	0x00013248
        /*0d84*/ 	.short	0x0100
        /*0d86*/ 	.byte	0x08
	.zero		1


	//   ....[6]....
        /*0d88*/ 	.word	0x00000510
        /*0d8c*/ 	.word	0x000000ff
        /*0d90*/ 	.word	0x00013250
        /*0d94*/ 	.short	0x0100
        /*0d96*/ 	.byte	0x08
	.zero		1


	//   ....[7]....
        /*0d98*/ 	.word	0x00000520
        /*0d9c*/ 	.word	0x000000ff
        /*0da0*/ 	.word	0x00013260
        /*0da4*/ 	.short	0x0100
        /*0da6*/ 	.byte	0x08
	.zero		1


	//   ....[8]....
        /*0da8*/ 	.word	0x00000530
        /*0dac*/ 	.word	0x000000ff
        /*0db0*/ 	.word	0x00013258
        /*0db4*/ 	.short	0x0100
        /*0db6*/ 	.byte	0x08
	.zero		1


	//   ....[9]....
        /*0db8*/ 	.word	0x00000540
        /*0dbc*/ 	.word	0x000000ff
        /*0dc0*/ 	.word	0x00013268
        /*0dc4*/ 	.short	0x0100
        /*0dc6*/ 	.byte	0x08
	.zero		1


	//   ....[10]....
        /*0dc8*/ 	.word	0x00000630
        /*0dcc*/ 	.word	0x000000ff
        /*0dd0*/ 	.word	0x00013270
        /*0dd4*/ 	.short	0x0100
        /*0dd6*/ 	.byte	0x06
	.zero		1


	//   ....[11]....
        /*0dd8*/ 	.word	0x00000640
        /*0ddc*/ 	.word	0x000000ff
        /*0de0*/ 	.word	0x00013280
        /*0de4*/ 	.short	0x0100
        /*0de6*/ 	.byte	0x06
	.zero		1


	//   ....[12]....
        /*0de8*/ 	.word	0x00000650
        /*0dec*/ 	.word	0x000000ff
        /*0df0*/ 	.word	0x00013278
        /*0df4*/ 	.short	0x0100
        /*0df6*/ 	.byte	0x06
	.zero		1


	//   ....[13]....
        /*0df8*/ 	.word	0x00000660
        /*0dfc*/ 	.word	0x000000ff
        /*0e00*/ 	.word	0x00013288
        /*0e04*/ 	.short	0x0100
        /*0e06*/ 	.byte	0x06
	.zero		1


	//   ....[14]....
        /*0e08*/ 	.word	0x00000790
        /*0e0c*/ 	.word	0x000000ff
        /*0e10*/ 	.word	0x00013290
        /*0e14*/ 	.short	0x0100
        /*0e16*/ 	.byte	0x08
	.zero		1


	//   ....[15]....
        /*0e18*/ 	.word	0x000007a0
        /*0e1c*/ 	.word	0x000000ff
        /*0e20*/ 	.word	0x000132a0
        /*0e24*/ 	.short	0x0100
        /*0e26*/ 	.byte	0x08
	.zero		1


	//   ....[16]....
        /*0e28*/ 	.word	0x000007b0
        /*0e2c*/ 	.word	0x000000ff
        /*0e30*/ 	.word	0x00013298
        /*0e34*/ 	.short	0x0100
        /*0e36*/ 	.byte	0x08
	.zero		1


	//   ....[17]....
        /*0e38*/ 	.word	0x000007c0
        /*0e3c*/ 	.word	0x000000ff
        /*0e40*/ 	.word	0x000132a8
        /*0e44*/ 	.short	0x0100
        /*0e46*/ 	.byte	0x08
	.zero		1


	//   ....[18]....
        /*0e48*/ 	.word	0x000008f0
        /*0e4c*/ 	.word	0x000000ff
        /*0e50*/ 	.word	0x000132b0
        /*0e54*/ 	.short	0x0100
        /*0e56*/ 	.byte	0x08
	.zero		1


	//   ....[19]....
        /*0e58*/ 	.word	0x00000900
        /*0e5c*/ 	.word	0x000000ff
        /*0e60*/ 	.word	0x000132c0
        /*0e64*/ 	.short	0x0100
        /*0e66*/ 	.byte	0x08
	.zero		1


	//   ....[20]....
        /*0e68*/ 	.word	0x00000910
        /*0e6c*/ 	.word	0x000000ff
        /*0e70*/ 	.word	0x000132b8
        /*0e74*/ 	.short	0x0100
        /*0e76*/ 	.byte	0x08
	.zero		1


	//   ....[21]....
        /*0e78*/ 	.word	0x00000920
        /*0e7c*/ 	.word	0x000000ff
        /*0e80*/ 	.word	0x000132c8
        /*0e84*/ 	.short	0x0100
        /*0e86*/ 	.byte	0x08
	.zero		1


	//   ....[22]....
        /*0e88*/ 	.word	0x00002a00
        /*0e8c*/ 	.word	0x0000004c
        /*0e90*/ 	.word	0x00013290
        /*0e94*/ 	.short	0x010a
        /*0e96*/ 	.byte	0x3f
	.zero		1


	//   ....[23]....
        /*0e98*/ 	.word	0x00003b70
        /*0e9c*/ 	.word	0x0000004c
        /*0ea0*/ 	.word	0x00013290
        /*0ea4*/ 	.short	0x010a
        /*0ea6*/ 	.byte	0x3f
	.zero		1


	//   ....[24]....
        /*0ea8*/ 	.word	0x00004c50
        /*0eac*/ 	.word	0x0000004c
        /*0eb0*/ 	.word	0x00013290
        /*0eb4*/ 	.short	0x010a
        /*0eb6*/ 	.byte	0x3f
	.zero		1


	//   ....[25]....
        /*0eb8*/ 	.word	0x00004de0
        /*0ebc*/ 	.word	0x00000004
        /*0ec0*/ 	.word	0x00000000
        /*0ec4*/ 	.short	0x0101
        /*0ec6*/ 	.byte	0x3f
	.zero		1


	//   ....[26]....
        /*0ec8*/ 	.word	0x00004e20
        /*0ecc*/ 	.word	0x0000004c
        /*0ed0*/ 	.word	0x000132b0
        /*0ed4*/ 	.short	0x010a
        /*0ed6*/ 	.byte	0x3f
	.zero		1


	//   ....[27]....
        /*0ed8*/ 	.word	0x000050a0
        /*0edc*/ 	.word	0x0000004c
        /*0ee0*/ 	.word	0x00000000
        /*0ee4*/ 	.short	0x0101
        /*0ee6*/ 	.byte	0x3f
	.zero		1


	//   ....[28]....
        /*0ee8*/ 	.word	0x00005a80
        /*0eec*/ 	.word	0x00000010
        /*0ef0*/ 	.word	0x00013200
        /*0ef4*/ 	.short	0x010a
        /*0ef6*/ 	.byte	0x3f
	.zero		1


	//   ....[29]....
        /*0ef8*/ 	.word	0x00005ad0
        /*0efc*/ 	.word	0x00000010
        /*0f00*/ 	.word	0x00013200
        /*0f04*/ 	.short	0x010a
        /*0f06*/ 	.byte	0x3f
	.zero		1


	//   ....[30]....
        /*0f08*/ 	.word	0x000061e0
        /*0f0c*/ 	.word	0x00000010
        /*0f10*/ 	.word	0x00013200
        /*0f14*/ 	.short	0x010a
        /*0f16*/ 	.byte	0x3f
	.zero		1


	//   ....[31]....
        /*0f18*/ 	.word	0x00007620
        /*0f1c*/ 	.word	0x00000010
        /*0f20*/ 	.word	0x00013200
        /*0f24*/ 	.short	0x010a
        /*0f26*/ 	.byte	0x3f
	.zero		1


	//   ....[32]....
        /*0f28*/ 	.word	0x00008760
        /*0f2c*/ 	.word	0x0000000c
        /*0f30*/ 	.word	0x00013230
        /*0f34*/ 	.short	0x010a
        /*0f36*/ 	.byte	0x3f
	.zero		1


	//   ....[33]....
        /*0f38*/ 	.word	0x00008800
        /*0f3c*/ 	.word	0x0000000c
        /*0f40*/ 	.word	0x00013230
        /*0f44*/ 	.short	0x010a
        /*0f46*/ 	.byte	0x3f
	.zero		1


	//   ....[34]....
        /*0f48*/ 	.word	0x0000a940
        /*0f4c*/ 	.word	0x00000045
        /*0f50*/ 	.word	0x00000000
        /*0f54*/ 	.short	0x0101
        /*0f56*/ 	.byte	0x3f
	.zero		1


	//   ....[35]....
        /*0f58*/ 	.word	0x0000b4d0
        /*0f5c*/ 	.word	0x0000000d
        /*0f60*/ 	.word	0x00013230
        /*0f64*/ 	.short	0x010a
        /*0f66*/ 	.byte	0x3f
	.zero		1


	//   ....[36]....
        /*0f68*/ 	.word	0x0000b560
        /*0f6c*/ 	.word	0x0000000d
        /*0f70*/ 	.word	0x00013230
        /*0f74*/ 	.short	0x010a
        /*0f76*/ 	.byte	0x3f
	.zero		1


	//   ....[37]....
        /*0f78*/ 	.word	0x0000bb20
        /*0f7c*/ 	.word	0x00000014
        /*0f80*/ 	.word	0x00013250
        /*0f84*/ 	.short	0x010a
        /*0f86*/ 	.byte	0x3f
	.zero		1


	//   ....[38]....
        /*0f88*/ 	.word	0x0000bb70
        /*0f8c*/ 	.word	0x00000014
        /*0f90*/ 	.word	0x00013250
        /*0f94*/ 	.short	0x010a
        /*0f96*/ 	.byte	0x3f
	.zero		1


	//   ....[39]....
        /*0f98*/ 	.word	0x0000de20
        /*0f9c*/ 	.word	0x0000000d
        /*0fa0*/ 	.word	0x00000000
        /*0fa4*/ 	.short	0x0101
        /*0fa6*/ 	.byte	0x3f
	.zero		1


	//   ....[40]....
        /*0fa8*/ 	.word	0x0000df80
        /*0fac*/ 	.word	0x00000014
        /*0fb0*/ 	.word	0x00000000
        /*0fb4*/ 	.short	0x0101
        /*0fb6*/ 	.byte	0x3f
	.zero		1


	//   ....[41]....
        /*0fb8*/ 	.word	0x0000e5d0
        /*0fbc*/ 	.word	0x00000000
        /*0fc0*/ 	.word	0x00013230
        /*0fc4*/ 	.short	0x010a
        /*0fc6*/ 	.byte	0x3f
	.zero		1


	//   ....[42]....
        /*0fc8*/ 	.word	0x0000e660
        /*0fcc*/ 	.word	0x00000000
        /*0fd0*/ 	.word	0x00013230
        /*0fd4*/ 	.short	0x010a
        /*0fd6*/ 	.byte	0x3f
	.zero		1


	//   ....[43]....
        /*0fd8*/ 	.word	0x0000ec20
        /*0fdc*/ 	.word	0x0000000d
        /*0fe0*/ 	.word	0x00013250
        /*0fe4*/ 	.short	0x010a
        /*0fe6*/ 	.byte	0x3f
	.zero		1


	//   ....[44]....
        /*0fe8*/ 	.word	0x0000ec70
        /*0fec*/ 	.word	0x0000000d
        /*0ff0*/ 	.word	0x00013250
        /*0ff4*/ 	.short	0x010a
        /*0ff6*/ 	.byte	0x3f
	.zero		1


	//   ....[45]....
        /*0ff8*/ 	.word	0x0000fce0
        /*0ffc*/ 	.word	0x00000014
        /*1000*/ 	.word	0x00000000
        /*1004*/ 	.short	0x0101
        /*1006*/ 	.byte	0x3f
	.zero		1


	//   ....[46]....
        /*1008*/ 	.word	0x00010510
        /*100c*/ 	.word	0x0000000d
        /*1010*/ 	.word	0x00000000
        /*1014*/ 	.short	0x0101
        /*1016*/ 	.byte	0x3f
	.zero		1


	//   ....[47]....
        /*1018*/ 	.word	0x00010a60
        /*101c*/ 	.word	0x0000000a
        /*1020*/ 	.word	0x00013250
        /*1024*/ 	.short	0x010a
        /*1026*/ 	.byte	0x3f
	.zero		1


	//   ....[48]....
        /*1028*/ 	.word	0x00010ab0
        /*102c*/ 	.word	0x0000000a
        /*1030*/ 	.word	0x00013250
        /*1034*/ 	.short	0x010a
        /*1036*/ 	.byte	0x3f
	.zero		1


	//   ....[49]....
        /*1038*/ 	.word	0x000110f0
        /*103c*/ 	.word	0x0000000a
        /*1040*/ 	.word	0x00000000
        /*1044*/ 	.short	0x0101
        /*1046*/ 	.byte	0x3f
	.zero		1


	//   ....[50]....
        /*1048*/ 	.word	0x000129f0
        /*104c*/ 	.word	0x00000015
        /*1050*/ 	.word	0x00000000
        /*1054*/ 	.short	0x0101
        /*1056*/ 	.byte	0x3f
	.zero		1


	//   ....[51]....
        /*1058*/ 	.word	0x00012e30
        /*105c*/ 	.word	0x00000004
        /*1060*/ 	.word	0x00000000
        /*1064*/ 	.short	0x0101
        /*1066*/ 	.byte	0x3f
	.zero		1


	//   ....[52]....
        /*1068*/ 	.word	0x00015bd0
        /*106c*/ 	.word	0x00000011
        /*1070*/ 	.word	0x00013220
        /*1074*/ 	.short	0x010a
        /*1076*/ 	.byte	0x3f
	.zero		1


	//   ....[53]....
        /*1078*/ 	.word	0x00015ca0
        /*107c*/ 	.word	0x00000006
        /*1080*/ 	.word	0x000132a0
        /*1084*/ 	.short	0x010a
        /*1086*/ 	.byte	0x3f
	.zero		1


	//   ....[54]....
        /*1088*/ 	.word	0x00015ee0
        /*108c*/ 	.word	0x00000006
        /*1090*/ 	.word	0x000132c0
        /*1094*/ 	.short	0x010a
        /*1096*/ 	.byte	0x3f
	.zero		1


	//   ....[55]....
        /*1098*/ 	.word	0x00016290
        /*109c*/ 	.word	0x00000006
        /*10a0*/ 	.word	0x000132a0
        /*10a4*/ 	.short	0x010a
        /*10a6*/ 	.byte	0x3f
	.zero		1


	//   ....[56]....
        /*10a8*/ 	.word	0x000164c0
        /*10ac*/ 	.word	0x00000006
        /*10b0*/ 	.word	0x000132c0
        /*10b4*/ 	.short	0x010a
        /*10b6*/ 	.byte	0x3f
	.zero		1


	//   ....[57]....
        /*10b8*/ 	.word	0x00017510
        /*10bc*/ 	.word	0x00000004
        /*10c0*/ 	.word	0x00013280
        /*10c4*/ 	.short	0x010a
        /*10c6*/ 	.byte	0x3f
	.zero		1


	//   ....[58]....
        /*10c8*/ 	.word	0x000176b0
        /*10cc*/ 	.word	0x00000004
        /*10d0*/ 	.word	0x00013240
        /*10d4*/ 	.short	0x010a
        /*10d6*/ 	.byte	0x3f
	.zero		1


	//   ....[59]....
        /*10d8*/ 	.word	0x00018310
        /*10dc*/ 	.word	0x00000011
        /*10e0*/ 	.word	0x00013200
        /*10e4*/ 	.short	0x0107
        /*10e6*/ 	.byte	0x3f
	.zero		1


	//   ....[60]....
        /*10e8*/ 	.word	0x00018400
        /*10ec*/ 	.word	0x00000011
        /*10f0*/ 	.word	0x00013200
        /*10f4*/ 	.short	0x0101
        /*10f6*/ 	.byte	0x3f
	.zero		1


	//   ....[61]....
        /*10f8*/ 	.word	0x00018420
        /*10fc*/ 	.word	0x00000011
        /*1100*/ 	.word	0x00013220
        /*1104*/ 	.short	0x010a
        /*1106*/ 	.byte	0x3f
	.zero		1


	//   ....[62]....
        /*1108*/ 	.word	0x00018710
        /*110c*/ 	.word	0x00000006
        /*1110*/ 	.word	0x00013280
        /*1114*/ 	.short	0x010a
        /*1116*/ 	.byte	0x3f
	.zero		1


	//   ....[63]....
        /*1118*/ 	.word	0x00018960
        /*111c*/ 	.word	0x00000006
        /*1120*/ 	.word	0x00013240
        /*1124*/ 	.short	0x010a
        /*1126*/ 	.byte	0x3f
	.zero		1


	//   ....[64]....
        /*1128*/ 	.word	0x00018c20
        /*112c*/ 	.word	0x00000003
        /*1130*/ 	.word	0x00013270
        /*1134*/ 	.short	0x010a
        /*1136*/ 	.byte	0x3f
	.zero		1


	//   ....[65]....
        /*1138*/ 	.word	0x00018ca0
        /*113c*/ 	.word	0x00000003
        /*1140*/ 	.word	0x00013260
        /*1144*/ 	.short	0x010a
        /*1146*/ 	.byte	0x3f
	.zero		1


	//   ....[66]....
        /*1148*/ 	.word	0x000190c0
        /*114c*/ 	.word	0x00000003
        /*1150*/ 	.word	0x00013250
        /*1154*/ 	.short	0x0101
        /*1156*/ 	.byte	0x3f
	.zero		1


	//   ....[67]....
        /*1158*/ 	.word	0x00019140
        /*115c*/ 	.word	0x00000003
        /*1160*/ 	.word	0x00000000
        /*1164*/ 	.short	0x0101
        /*1166*/ 	.byte	0x3f
	.zero		1


	//   ....[68]....
        /*1168*/ 	.word	0x00019360
        /*116c*/ 	.word	0x00000000
        /*1170*/ 	.word	0x00013270
        /*1174*/ 	.short	0x010a
        /*1176*/ 	.byte	0x3f
	.zero		1


	//   ....[69]....
        /*1178*/ 	.word	0x000193d0
        /*117c*/ 	.word	0x00000000
        /*1180*/ 	.word	0x00013260
        /*1184*/ 	.short	0x010a
        /*1186*/ 	.byte	0x3f
	.zero		1


	//   ....[70]....
        /*1188*/ 	.word	0x00019800
        /*118c*/ 	.word	0x00000000
        /*1190*/ 	.word	0x00013250
        /*1194*/ 	.short	0x0101
        /*1196*/ 	.byte	0x3f
	.zero		1


	//   ....[71]....
        /*1198*/ 	.word	0x00019850
        /*119c*/ 	.word	0x00000002
        /*11a0*/ 	.word	0x00000000
        /*11a4*/ 	.short	0x0101
        /*11a6*/ 	.byte	0x3f
	.zero		1


	//   ....[72]....
        /*11a8*/ 	.word	0x0001a9a0
        /*11ac*/ 	.word	0x00000006
        /*11b0*/ 	.word	0x00013220
        /*11b4*/ 	.short	0x010a
        /*11b6*/ 	.byte	0x3f
	.zero		1


	//   ....[73]....
        /*11b8*/ 	.word	0x0001ab80
        /*11bc*/ 	.word	0x00000005
        /*11c0*/ 	.word	0x00000000
        /*11c4*/ 	.short	0x010a
        /*11c6*/ 	.byte	0x3f
	.zero		1


	//   ....[74]....
        /*11c8*/ 	.word	0x0001abb0
        /*11cc*/ 	.word	0x00000009
        /*11d0*/ 	.word	0x00000000
        /*11d4*/ 	.short	0x010a
        /*11d6*/ 	.byte	0x3f
	.zero		1


	//   ....[75]....
        /*11d8*/ 	.word	0x0001ac00
        /*11dc*/ 	.word	0x0000001d
        /*11e0*/ 	.word	0x00013260
        /*11e4*/ 	.short	0x010a
        /*11e6*/ 	.byte	0x3f
	.zero		1


	//   ....[76]....
        /*11e8*/ 	.word	0x0001ac50
        /*11ec*/ 	.word	0x00000007
        /*11f0*/ 	.word	0x00013260
        /*11f4*/ 	.short	0x010a
        /*11f6*/ 	.byte	0x3f
	.zero		1


	//   ....[77]....
        /*11f8*/ 	.word	0x0001ac90
        /*11fc*/ 	.word	0x0000001d
        /*1200*/ 	.word	0x00013280
        /*1204*/ 	.short	0x010a
        /*1206*/ 	.byte	0x3f
	.zero		1


	//   ....[78]....
        /*1208*/ 	.word	0x0001acb0
        /*120c*/ 	.word	0x00000007
        /*1210*/ 	.word	0x00013280
        /*1214*/ 	.short	0x010a
        /*1216*/ 	.byte	0x3f
	.zero		1


	//   ....[79]....
        /*1218*/ 	.word	0x0001ad10
        /*121c*/ 	.word	0x0000004c
        /*1220*/ 	.word	0x00013290
        /*1224*/ 	.short	0x010a
        /*1226*/ 	.byte	0x3f
	.zero		1


	//   ....[80]....
        /*1228*/ 	.word	0x0001ad60
        /*122c*/ 	.word	0x0000004c
        /*1230*/ 	.word	0x00013290
        /*1234*/ 	.short	0x010a
        /*1236*/ 	.byte	0x3f
	.zero		1


	//   ....[81]....
        /*1238*/ 	.word	0x0001adb0
        /*123c*/ 	.word	0x0000004c
        /*1240*/ 	.word	0x00013290
        /*1244*/ 	.short	0x010a
        /*1246*/ 	.byte	0x3f
	.zero		1


	//   ....[82]....
        /*1248*/ 	.word	0x0001ae00
        /*124c*/ 	.word	0x0000004c
        /*1250*/ 	.word	0x000132b0
        /*1254*/ 	.short	0x010a
        /*1256*/ 	.byte	0x3f
	.zero		1


	//   ....[83]....
        /*1258*/ 	.word	0x0001b000
        /*125c*/ 	.word	0x00000010
        /*1260*/ 	.word	0x00013200
        /*1264*/ 	.short	0x010a
        /*1266*/ 	.byte	0x3f
	.zero		1


	//   ....[84]....
        /*1268*/ 	.word	0x0001b200
        /*126c*/ 	.word	0x00000010
        /*1270*/ 	.word	0x00013200
        /*1274*/ 	.short	0x010a
        /*1276*/ 	.byte	0x3f
	.zero		1


	//   ....[85]....
        /*1278*/ 	.word	0x0001b250
        /*127c*/ 	.word	0x0000000c
        /*1280*/ 	.word	0x00013230
        /*1284*/ 	.short	0x010a
        /*1286*/ 	.byte	0x3f
	.zero		1


	//   ....[86]....
        /*1288*/ 	.word	0x0001b2a0
        /*128c*/ 	.word	0x0000000d
        /*1290*/ 	.word	0x00013230
        /*1294*/ 	.short	0x010a
        /*1296*/ 	.byte	0x3f
	.zero		1


	//   ....[87]....
        /*1298*/ 	.word	0x0001b2f0
        /*129c*/ 	.word	0x00000014
        /*12a0*/ 	.word	0x00013250
        /*12a4*/ 	.short	0x010a
        /*12a6*/ 	.byte	0x3f
	.zero		1


	//   ....[88]....
        /*12a8*/ 	.word	0x0001b340
        /*12ac*/ 	.word	0x00000000
        /*12b0*/ 	.word	0x00013230
        /*12b4*/ 	.short	0x010a
        /*12b6*/ 	.byte	0x3f
	.zero		1


	//   ....[89]....
        /*12b8*/ 	.word	0x0001b390
        /*12bc*/ 	.word	0x0000000d
        /*12c0*/ 	.word	0x00013250
        /*12c4*/ 	.short	0x010a
        /*12c6*/ 	.byte	0x3f
	.zero		1


	//   ....[90]....
        /*12c8*/ 	.word	0x0001b3e0
        /*12cc*/ 	.word	0x0000000a
        /*12d0*/ 	.word	0x00013250
        /*12d4*/ 	.short	0x010a
        /*12d6*/ 	.byte	0x3f
	.zero		1


	//   ....[91]....
        /*12d8*/ 	.word	0x0001b580
        /*12dc*/ 	.word	0x00000011
        /*12e0*/ 	.word	0x00013220
        /*12e4*/ 	.short	0x010a
        /*12e6*/ 	.byte	0x3f
	.zero		1


	//   ....[92]....
        /*12e8*/ 	.word	0x0001b5d0
        /*12ec*/ 	.word	0x00000006
        /*12f0*/ 	.word	0x000132a0
        /*12f4*/ 	.short	0x010a
        /*12f6*/ 	.byte	0x3f
	.zero		1


	//   ....[93]....
        /*12f8*/ 	.word	0x0001b620
        /*12fc*/ 	.word	0x00000006
        /*1300*/ 	.word	0x000132c0
        /*1304*/ 	.short	0x010a
        /*1306*/ 	.byte	0x3f
	.zero		1


	//   ....[94]....
        /*1308*/ 	.word	0x0001b670
        /*130c*/ 	.word	0x00000006
        /*1310*/ 	.word	0x000132a0
        /*1314*/ 	.short	0x010a
        /*1316*/ 	.byte	0x3f
	.zero		1


	//   ....[95]....
        /*1318*/ 	.word	0x0001b6c0
        /*131c*/ 	.word	0x00000006
        /*1320*/ 	.word	0x000132c0
        /*1324*/ 	.short	0x010a
        /*1326*/ 	.byte	0x3f
	.zero		1


	//   ....[96]....
        /*1328*/ 	.word	0x0001b860
        /*132c*/ 	.word	0x00000004
        /*1330*/ 	.word	0x00013280
        /*1334*/ 	.short	0x010a
        /*1336*/ 	.byte	0x3f
	.zero		1


	//   ....[97]....
        /*1338*/ 	.word	0x0001b8b0
        /*133c*/ 	.word	0x00000004
        /*1340*/ 	.word	0x00013240
        /*1344*/ 	.short	0x010a
        /*1346*/ 	.byte	0x3f
	.zero		1


	//   ....[98]....
        /*1348*/ 	.word	0x0001c0a0
        /*134c*/ 	.word	0x00000011
        /*1350*/ 	.word	0x00013220
        /*1354*/ 	.short	0x010a
        /*1356*/ 	.byte	0x3f
	.zero		1


	//   ....[99]....
        /*1358*/ 	.word	0x0001c0f0
        /*135c*/ 	.word	0x00000006
        /*1360*/ 	.word	0x00013280
        /*1364*/ 	.short	0x010a
        /*1366*/ 	.byte	0x3f
	.zero		1


	//   ....[100]....
        /*1368*/ 	.word	0x0001c140
        /*136c*/ 	.word	0x00000006
        /*1370*/ 	.word	0x00013240
        /*1374*/ 	.short	0x010a
        /*1376*/ 	.byte	0x3f
	.zero		1


	//   ....[101]....
        /*1378*/ 	.word	0x0001c190
        /*137c*/ 	.word	0x00000003
        /*1380*/ 	.word	0x00013270
        /*1384*/ 	.short	0x010a
        /*1386*/ 	.byte	0x3f
	.zero		1


	//   ....[102]....
        /*1388*/ 	.word	0x0001c1e0
        /*138c*/ 	.word	0x00000003
        /*1390*/ 	.word	0x00013260
        /*1394*/ 	.short	0x010a
        /*1396*/ 	.byte	0x3f
	.zero		1


	//   ....[103]....
        /*1398*/ 	.word	0x0001c230
        /*139c*/ 	.word	0x00000000
        /*13a0*/ 	.word	0x00013270
        /*13a4*/ 	.short	0x010a
        /*13a6*/ 	.byte	0x3f
	.zero		1


	//   ....[104]....
        /*13a8*/ 	.word	0x0001c280
        /*13ac*/ 	.word	0x00000000
        /*13b0*/ 	.word	0x00013260
        /*13b4*/ 	.short	0x010a
        /*13b6*/ 	.byte	0x3f
	.zero		1


	//   ....[105]....
        /*13b8*/ 	.word	0x0001cce0
        /*13bc*/ 	.word	0x00000006
        /*13c0*/ 	.word	0x00013220
        /*13c4*/ 	.short	0x010a
        /*13c6*/ 	.byte	0x3f
	.zero		1


	//   ....[106]....
        /*13c8*/ 	.word	0x0001ce80
        /*13cc*/ 	.word	0x00000005
        /*13d0*/ 	.word	0x00000000
        /*13d4*/ 	.short	0x010a
        /*13d6*/ 	.byte	0x3f
	.zero		1


	//   ....[107]....
        /*13d8*/ 	.word	0x0001ced0
        /*13dc*/ 	.word	0x00000009
        /*13e0*/ 	.word	0x00000000
        /*13e4*/ 	.short	0x010a
        /*13e6*/ 	.byte	0x3f
	.zero		1


	//   ....[108]....
        /*13e8*/ 	.word	0x0001cf20
        /*13ec*/ 	.word	0x0000001d
        /*13f0*/ 	.word	0x00013260
        /*13f4*/ 	.short	0x010a
        /*13f6*/ 	.byte	0x3f
	.zero		1


	//   ....[109]....
        /*13f8*/ 	.word	0x0001cf70
        /*13fc*/ 	.word	0x00000007
        /*1400*/ 	.word	0x00013260
        /*1404*/ 	.short	0x010a
        /*1406*/ 	.byte	0x3f
	.zero		1


	//   ....[110]....
        /*1408*/ 	.word	0x0001cfc0
        /*140c*/ 	.word	0x0000001d
        /*1410*/ 	.word	0x00013280
        /*1414*/ 	.short	0x010a
        /*1416*/ 	.byte	0x3f
	.zero		1


	//----- nvinfo : EIATTR_NUM_MBARRIERS
	.align		4
.L_1621:
        /*1418*/ 	.byte	0x03, 0x38
        /*141a*/ 	.short	0x0016


	//----- nvinfo : EIATTR_EXIT_INSTR_OFFSETS
	.align		4
        /*141c*/ 	.byte	0x04, 0x1c
        /*141e*/ 	.short	(.L_1623 - .L_1622)


	//   ....[0]....
.L_1622:
        /*1420*/ 	.word	0x0001ad00


	//----- nvinfo : EIATTR_MAX_THREADS
	.align		4
.L_1623:
        /*1424*/ 	.byte	0x04, 0x05
        /*1426*/ 	.short	(.L_1625 - .L_1624)
.L_1624:
        /*1428*/ 	.word	0x00000200
        /*142c*/ 	.word	0x00000001
        /*1430*/ 	.word	0x00000001


	//----- nvinfo : EIATTR_CRS_STACK_SIZE
	.align		4
.L_1625:
        /*1434*/ 	.byte	0x04, 0x1e
        /*1436*/ 	.short	(.L_1627 - .L_1626)
.L_1626:
        /*1438*/ 	.word	0x00000000


	//----- nvinfo : EIATTR_CBANK_PARAM_SIZE
	.align		4
.L_1627:
        /*143c*/ 	.byte	0x03, 0x19
        /*143e*/ 	.short	0x0af0


	//----- nvinfo : EIATTR_PARAM_CBANK
	.align		4
        /*1440*/ 	.byte	0x04, 0x0a
        /*1442*/ 	.short	(.L_1629 - .L_1628)
	.align		4
.L_1628:
        /*1444*/ 	.word	index@(.nv.constant0._ZN7cutlass13device_kernelIN5flash11enable_sm90INS1_16FlashAttnFwdSm90INS1_25CollectiveMainloopFwdSm90ILi2EN4cute5tupleIJNS5_1CILi1EEES8_S8_EEENS6_IJNS7_ILi192EEENS7_ILi160EEENS7_ILi64EEEEEELi64ENS_12float_e4m3_tEfNS_4arch4Sm90ELb1ELb0ELb0ELb1ELb0ELb1ELb0ELb1ELb1ELb1ELb1ELb0EEENS1_21CollectiveEpilogueFwdINS6_IJSA_SC_SB_EEES9_NS_10bfloat16_tESG_Li384ELb1ELb1ELb1ELb1EEENS1_36VarlenDynamicPersistentTileSchedulerILi192ELi160ELi384ELi128ELb1ELb1ELb1ELb1ELb1ELb1EEEEEEEEEvNT_6ParamsE)
        /*1448*/ 	.short	0x0210
        /*144a*/ 	.short	0x0af0


	//----- nvinfo : EIATTR_SW_WAR
	.align		4
.L_1629:
        /*144c*/ 	.byte	0x04, 0x36
        /*144e*/ 	.short	(.L_1631 - .L_1630)
.L_1630:
        /*1450*/ 	.word	0x00000008
.L_1631:


//--------------------- .nv.callgraph             --------------------------
	.section	.nv.callgraph,"",@"SHT_CUDA_CALLGRAPH"
	.align	4
	.sectionentsize	8
	.align		4
        /*0000*/ 	.word	0x00000000
	.align		4
        /*0004*/ 	.word	0xffffffff
	.align		4
        /*0008*/ 	.word	index@(_ZN7cutlass13device_kernelIN5flash11enable_sm90INS1_16FlashAttnFwdSm90INS1_25CollectiveMainloopFwdSm90ILi2EN4cute5tupleIJNS5_1CILi1EEES8_S8_EEENS6_IJNS7_ILi128EEESA_NS7_ILi256EEEEEELi256ENS_12float_e4m3_tEfNS_4arch4Sm90ELb0ELb0ELb0ELb0ELb0ELb0ELb0ELb1ELb1ELb1ELb1ELb0EEENS1_21CollectiveEpilogueFwdINS6_IJSA_SB_SA_EEES9_NS_10bfloat16_tESF_Li256ELb0ELb1ELb1ELb1EEENS1_19SingleTileSchedulerILb0ELb1ELb1ELi128EEEEEEEEEvNT_6ParamsE)
	.align		4
        /*000c*/ 	.word	index@(__assertfail)
	.align		4
        /*0010*/ 	.word	index@(_ZN7cutlass13device_kernelIN5flash11enable_sm90INS1_16FlashAttnFwdSm90INS1_25CollectiveMainloopFwdSm90ILi2EN4cute5tupleIJNS5_1CILi1EEES8_S8_EEENS6_IJNS7_ILi128EEESA_NS7_ILi256EEEEEELi256ENS_12float_e4m3_tEfNS_4arch4Sm90ELb0ELb0ELb0ELb1ELb0ELb0ELb0ELb1ELb1ELb1ELb1ELb0EEENS1_21CollectiveEpilogueFwdINS6_IJSA_SB_SA_EEES9_NS_10bfloat16_tESF_Li256ELb1ELb1ELb1ELb1EEENS1_36VarlenDynamicPersistentTileSchedulerILi128ELi128ELi256ELi128ELb1ELb1ELb1ELb0ELb1ELb1EEEEEEEEEvNT_6ParamsE)
	.align		4
        /*0014*/ 	.word	index@(__assertfail)
	.align		4
        /*0018*/ 	.word	index@(_ZN7cutlass13device_kernelIN5flash11enable_sm90INS1_16FlashAttnFwdSm90INS1_25CollectiveMainloopFwdSm90ILi2EN4cute5tupleIJNS5_1CILi1EEES8_S8_EEENS6_IJNS7_ILi128EEESA_NS7_ILi256EEEEEELi256ENS_12float_e4m3_tEfNS_4arch4Sm90ELb0ELb0ELb0ELb1ELb0ELb1ELb0ELb1ELb1ELb1ELb1ELb0EEENS1_21CollectiveEpilogueFwdINS6_IJSA_SB_SA_EEES9_NS_10bfloat16_tESF_Li256ELb1ELb1ELb1ELb1EEENS1_36VarlenDynamicPersistentTileSchedulerILi128ELi128ELi256ELi128ELb1ELb1ELb1ELb0ELb1ELb1EEEEEEEEEvNT_6ParamsE)
	.align		4
        /*001c*/ 	.word	index@(__assertfail)
	.align		4
        /*0020*/ 	.word	index@(_ZN7cutlass13device_kernelIN5flash11enable_sm90INS1_16FlashAttnFwdSm90INS1_25CollectiveMainloopFwdSm90ILi2EN4cute5tupleIJNS5_1CILi1EEES8_S8_EEENS6_IJNS7_ILi128EEENS7_ILi64EEENS7_ILi256EEEEEELi256ENS_12float_e4m3_tEfNS_4arch4Sm90ELb0ELb1ELb0ELb0ELb0ELb0ELb0ELb1ELb1ELb1ELb1ELb0EEENS1_21CollectiveEpilogueFwdINS6_IJSA_SC_SB_EEES9_NS_10bfloat16_tESG_Li256ELb0ELb1ELb1ELb1EEENS1_19SingleTileSchedulerILb0ELb1ELb1ELi128EEEEEEEEEvNT_6ParamsE)
	.align		4
        /*0024*/ 	.word	index@(__assertfail)
	.align		4
        /*0028*/ 	.word	index@(_ZN7cutlass13device_kernelIN5flash11enable_sm90INS1_16FlashAttnFwdSm90INS1_25CollectiveMainloopFwdSm90ILi2EN4cute5tupleIJNS5_1CILi1EEES8_S8_EEENS6_IJNS7_ILi128EEENS7_ILi64EEENS7_ILi256EEEEEELi256ENS_12float_e4m3_tEfNS_4arch4Sm90ELb0ELb1ELb0ELb1ELb0ELb0ELb0ELb1ELb1ELb1ELb1ELb0EEENS1_21CollectiveEpilogueFwdINS6_IJSA_SC_SB_EEES9_NS_10bfloat16_tESG_Li256ELb1ELb1ELb1ELb1EEENS1_36VarlenDynamicPersistentTileSchedulerILi128ELi64ELi256ELi128ELb1ELb1ELb1ELb1ELb0ELb1EEEEEEEEEvNT_6ParamsE)
	.align		4
        /*002c*/ 	.word	index@(__assertfail)
	.align		4
        /*0030*/ 	.word	index@(_ZN7cutlass13device_kernelIN5flash11enable_sm90INS1_16FlashAttnFwdSm90INS1_25CollectiveMainloopFwdSm90ILi2EN4cute5tupleIJNS5_1CILi1EEES8_S8_EEENS6_IJNS7_ILi128EEENS7_ILi64EEENS7_ILi256EEEEEELi256ENS_12float_e4m3_tEfNS_4arch4Sm90ELb0ELb1ELb0ELb1ELb0ELb1ELb0ELb1ELb1ELb1ELb1ELb0EEENS1_21CollectiveEpilogueFwdINS6_IJSA_SC_SB_EEES9_NS_10bfloat16_tESG_Li256ELb1ELb1ELb1ELb1EEENS1_36VarlenDynamicPersistentTileSchedulerILi128ELi64ELi256ELi128ELb1ELb1ELb1ELb1ELb0ELb1EEEEEEEEEvNT_6ParamsE)
	.align		4
        /*0034*/ 	.word	index@(__assertfail)
	.align		4
        /*0038*/ 	.word	index@(_ZN7cutlass13device_kernelIN5flash11enable_sm90INS1_16FlashAttnFwdSm90INS1_25CollectiveMainloopFwdSm90ILi2EN4cute5tupleIJNS5_1CILi1EEES8_S8_EEENS6_IJNS7_ILi128EEESA_NS7_ILi256EEEEEELi256ENS_12float_e4m3_tEfNS_4arch4Sm90ELb1ELb0ELb0ELb0ELb0ELb0ELb0ELb1ELb1ELb1ELb1ELb0EEENS1_21CollectiveEpilogueFwdINS6_IJSA_SB_SA_EEES9_NS_10bfloat16_tESF_Li256ELb0ELb1ELb1ELb1EEENS1_19SingleTileSchedulerILb0ELb1ELb1ELi128EEEEEEEEEvNT_6ParamsE)
	.align		4
        /*003c*/ 	.word	index@(__assertfail)
	.align		4
        /*0040*/ 	.word	index@(_ZN7cutlass13device_kernelIN5flash11enable_sm90INS1_16FlashAttnFwdSm90INS1_25CollectiveMainloopFwdSm90ILi2EN4cute5tupleIJNS5_1CILi1EEES8_S8_EEENS6_IJNS7_ILi128EEESA_NS7_ILi256EEEEEELi256ENS_12float_e4m3_tEfNS_4arch4Sm90ELb1ELb0ELb0ELb1ELb0ELb0ELb0ELb1ELb1ELb1ELb1ELb0EEENS1_21CollectiveEpilogueFwdINS6_IJSA_SB_SA_EEES9_NS_10bfloat16_tESF_Li256ELb1ELb1ELb1ELb1EEENS1_36VarlenDynamicPersistentTileSchedulerILi128ELi128ELi256ELi128ELb1ELb1ELb1ELb1ELb1ELb1EEEEEEEEEvNT_6ParamsE)
	.align		4
        /*0044*/ 	.word	index@(__assertfail)
	.align		4
        /*0048*/ 	.word	index@(_ZN7cutlass13device_kernelIN5flash11enable_sm90INS1_16FlashAttnFwdSm90INS1_25CollectiveMainloopFwdSm90ILi2EN4cute5tupleIJNS5_1CILi1EEES8_S8_EEENS6_IJNS7_ILi128EEESA_NS7_ILi256EEEEEELi256ENS_12float_e4m3_tEfNS_4arch4Sm90ELb1ELb0ELb0ELb1ELb0ELb1ELb0ELb1ELb1ELb1ELb1ELb0EEENS1_21CollectiveEpilogueFwdINS6_IJSA_SB_SA_EEES9_NS_10bfloat16_tESF_Li256ELb1ELb1ELb1ELb1EEENS1_36VarlenDynamicPersistentTileSchedulerILi128ELi128ELi256ELi128ELb1ELb1ELb1ELb1ELb1ELb1EEEEEEEEEvNT_6ParamsE)
	.align		4
        /*004c*/ 	.word	index@(__assertfail)
	.align		4
        /*0050*/ 	.word	index@(_ZN7cutlass13device_kernelIN5flash11enable_sm90INS1_16FlashAttnFwdSm90INS1_25CollectiveMainloopFwdSm90ILi2EN4cute5tupleIJNS5_1CILi1EEES8_S8_EEENS6_IJNS7_ILi128EEENS7_ILi160EEENS7_ILi192EEEEEELi192ENS_12float_e4m3_tEfNS_4arch4Sm90ELb0ELb0ELb0ELb0ELb0ELb0ELb0ELb1ELb1ELb1ELb1ELb0EEENS1_21CollectiveEpilogueFwdINS6_IJSA_SC_SB_EEES9_NS_10bfloat16_tESG_Li256ELb0ELb1ELb1ELb1EEENS1_19SingleTileSchedulerILb0ELb1ELb1ELi128EEEEEEEEEvNT_6ParamsE)
	.align		4
        /*0054*/ 	.word	index@(__assertfail)
	.align		4
        /*0058*/ 	.word	index@(_ZN7cutlass13device_kernelIN5flash11enable_sm90INS1_16FlashAttnFwdSm90INS1_25CollectiveMainloopFwdSm90ILi2EN4cute5tupleIJNS5_1CILi1EEES8_S8_EEENS6_IJNS7_ILi128EEENS7_ILi160EEENS7_ILi192EEEEEELi192ENS_12float_e4m3_tEfNS_4arch4Sm90ELb0ELb0ELb0ELb1ELb0ELb0ELb0ELb1ELb1ELb1ELb1ELb0EEENS1_21CollectiveEpilogueFwdINS6_IJSA_SC_SB_EEES9_NS_10bfloat16_tESG_Li256ELb1ELb1ELb1ELb1EEENS1_36VarlenDynamicPersistentTileSchedulerILi128ELi160ELi256ELi128ELb1ELb1ELb1ELb0ELb1ELb1EEEEEEEEEvNT_6ParamsE)
	.align		4
        /*005c*/ 	.word	index@(__assertfail)
	.align		4
        /*0060*/ 	.word	index@(_ZN7cutlass13device_kernelIN5flash11enable_sm90INS1_16FlashAttnFwdSm90INS1_25CollectiveMainloopFwdSm90ILi2EN4cute5tupleIJNS5_1CILi1EEES8_S8_EEENS6_IJNS7_ILi128EEENS7_ILi160EEENS7_ILi192EEEEEELi192ENS_12float_e4m3_tEfNS_4arch4Sm90ELb0ELb0ELb0ELb1ELb0ELb1ELb0ELb1ELb1ELb1ELb1ELb0EEENS1_21CollectiveEpilogueFwdINS6_IJSA_SC_SB_EEES9_NS_10bfloat16_tESG_Li256ELb1ELb1ELb1ELb1EEENS1_36VarlenDynamicPersistentTileSchedulerILi128ELi160ELi256ELi128ELb1ELb1ELb1ELb0ELb1ELb1EEEEEEEEEvNT_6ParamsE)
	.align		4
        /*0064*/ 	.word	index@(__assertfail)
	.align		4
        /*0068*/ 	.word	index@(_ZN7cutlass13device_kernelIN5flash11enable_sm90INS1_16FlashAttnFwdSm90INS1_25CollectiveMainloopFwdSm90ILi2EN4cute5tupleIJNS5_1CILi1EEES8_S8_EEENS6_IJNS7_ILi128EEENS7_ILi160EEENS7_ILi192EEEEEELi192ENS_12float_e4m3_tEfNS_4arch4Sm90ELb0ELb1ELb0ELb0ELb0ELb0ELb0ELb1ELb1ELb1ELb1ELb0EEENS1_21CollectiveEpilogueFwdINS6_IJSA_SC_SB_EEES9_NS_10bfloat16_tESG_Li256ELb0ELb1ELb1ELb1EEENS1_19SingleTileSchedulerILb0ELb1ELb1ELi128EEEEEEEEEvNT_6ParamsE)
	.align		4
        /*006c*/ 	.word	index@(__assertfail)
	.align		4
        /*0070*/ 	.word	index@(_ZN7cutlass13device_kernelIN5flash11enable_sm90INS1_16FlashAttnFwdSm90INS1_25CollectiveMainloopFwdSm90ILi2EN4cute5tupleIJNS5_1CILi1EEES8_S8_EEENS6_IJNS7_ILi128EEENS7_ILi160EEENS7_ILi192EEEEEELi192ENS_12float_e4m3_tEfNS_4arch4Sm90ELb0ELb1ELb0ELb1ELb0ELb0ELb0ELb1ELb1ELb1ELb1ELb0EEENS1_21CollectiveEpilogueFwdINS6_IJSA_SC_SB_EEES9_NS_10bfloat16_tESG_Li256ELb1ELb1ELb1ELb1EEENS1_36VarlenDynamicPersistentTileSchedulerILi128ELi160ELi256ELi128ELb1ELb1ELb1ELb1ELb0ELb1EEEEEEEEEvNT_6ParamsE)
	.align		4
        /*0074*/ 	.word	index@(__assertfail)
	.align		4
        /*0078*/ 	.word	index@(_ZN7cutlass13device_kernelIN5flash11enable_sm90INS1_16FlashAttnFwdSm90INS1_25CollectiveMainloopFwdSm90ILi2EN4cute5tupleIJNS5_1CILi1EEES8_S8_EEENS6_IJNS7_ILi128EEENS7_ILi160EEENS7_ILi192EEEEEELi192ENS_12float_e4m3_tEfNS_4arch4Sm90ELb0ELb1ELb0ELb1ELb0ELb1ELb0ELb1ELb1ELb1ELb1ELb0EEENS1_21CollectiveEpilogueFwdINS6_IJSA_SC_SB_EEES9_NS_10bfloat16_tESG_Li256ELb1ELb1ELb1ELb1EEENS1_36VarlenDynamicPersistentTileSchedulerILi128ELi160ELi256ELi128ELb1ELb1ELb1ELb1ELb0ELb1EEEEEEEEEvNT_6ParamsE)
	.align		4
        /*007c*/ 	.word	index@(__assertfail)
	.align		4
        /*0080*/ 	.word	index@(_ZN7cutlass13device_kernelIN5flash11enable_sm90INS1_16FlashAttnFwdSm90INS1_25CollectiveMainloopFwdSm90ILi2EN4cute5tupleIJNS5_1CILi1EEES8_S8_EEENS6_IJNS7_ILi128EEENS7_ILi160EEENS7_ILi192EEEEEELi192ENS_12float_e4m3_tEfNS_4arch4Sm90ELb1ELb0ELb0ELb0ELb0ELb0ELb0ELb1ELb1ELb1ELb1ELb0EEENS1_21CollectiveEpilogueFwdINS6_IJSA_SC_SB_EEES9_NS_10bfloat16_tESG_Li256ELb0ELb1ELb1ELb1EEENS1_19SingleTileSchedulerILb0ELb1ELb1ELi128EEEEEEEEEvNT_6ParamsE)
	.align		4
        /*0084*/ 	.word	index@(__assertfail)
	.align		4
        /*0088*/ 	.word	index@(_ZN7cutlass13device_kernelIN5flash11enable_sm90INS1_16FlashAttnFwdSm90INS1_25CollectiveMainloopFwdSm90ILi2EN4cute5tupleIJNS5_1CILi1EEES8_S8_EEENS6_IJNS7_ILi128EEENS7_ILi160EEENS7_ILi192EEEEEELi192ENS_12float_e4m3_tEfNS_4arch4Sm90ELb1ELb0ELb0ELb1ELb0ELb0ELb0ELb1ELb1ELb1ELb1ELb0EEENS1_21CollectiveEpilogueFwdINS6_IJSA_SC_SB_EEES9_NS_10bfloat16_tESG_Li256ELb1ELb1ELb1ELb1EEENS1_36VarlenDynamicPersistentTileSchedulerILi128ELi160ELi256ELi128ELb1ELb1ELb1ELb1ELb1ELb1EEEEEEEEEvNT_6ParamsE)
	.align		4
        /*008c*/ 	.word	index@(__assertfail)
	.align		4
        /*0090*/ 	.word	index@(_ZN7cutlass13device_kernelIN5flash11enable_sm90INS1_16FlashAttnFwdSm90INS1_25CollectiveMainloopFwdSm90ILi2EN4cute5tupleIJNS5_1CILi1EEES8_S8_EEENS6_IJNS7_ILi128EEENS7_ILi160EEENS7_ILi192EEEEEELi192ENS_12float_e4m3_tEfNS_4arch4Sm90ELb1ELb0ELb0ELb1ELb0ELb1ELb0ELb1ELb1ELb1ELb1ELb0EEENS1_21CollectiveEpilogueFwdINS6_IJSA_SC_SB_EEES9_NS_10bfloat16_tESG_Li256ELb1ELb1ELb1ELb1EEENS1_36VarlenDynamicPersistentTileSchedulerILi128ELi160ELi256ELi128ELb1ELb1ELb1ELb1ELb1ELb1EEEEEEEEEvNT_6ParamsE)
	.align		4
        /*0094*/ 	.word	index@(__assertfail)
	.align		4
        /*0098*/ 	.word	index@(_ZN7cutlass13device_kernelIN5flash11enable_sm90INS1_16FlashAttnFwdSm90INS1_25CollectiveMainloopFwdSm90ILi2EN4cute5tupleIJNS5_1CILi1EEES8_S8_EEENS6_IJNS7_ILi128EEENS7_ILi224EEESA_EEELi128ENS_12float_e4m3_tEfNS_4arch4Sm90ELb0ELb0ELb0ELb0ELb0ELb0ELb0ELb1ELb1ELb1ELb1ELb0EEENS1_21CollectiveEpilogueFwdINS6_IJSA_SA_SB_EEES9_NS_10bfloat16_tESF_Li256ELb0ELb1ELb1ELb1EEENS1_19SingleTileSchedulerILb0ELb1ELb1ELi128EEEEEEEEEvNT_6ParamsE)
	.align		4
        /*009c*/ 	.word	index@(__assertfail)
	.align		4
        /*00a0*/ 	.word	index@(_ZN7cutlass13device_kernelIN5flash11enable_sm90INS1_16FlashAttnFwdSm90INS1_25CollectiveMainloopFwdSm90ILi2EN4cute5tupleIJNS5_1CILi1EEES8_S8_EEENS6_IJNS7_ILi128EEENS7_ILi224EEESA_EEELi128ENS_12float_e4m3_tEfNS_4arch4Sm90ELb0ELb0ELb0ELb1ELb0ELb0ELb0ELb1ELb1ELb1ELb1ELb0EEENS1_21CollectiveEpilogueFwdINS6_IJSA_SA_SB_EEES9_NS_10bfloat16_tESF_Li256ELb1ELb1ELb1ELb1EEENS1_36VarlenDynamicPersistentTileSchedulerILi128ELi224ELi256ELi128ELb1ELb1ELb1ELb0ELb1ELb1EEEEEEEEEvNT_6ParamsE)
	.align		4
        /*00a4*/ 	.word	index@(__assertfail)
	.align		4
        /*00a8*/ 	.word	index@(_ZN7cutlass13device_kernelIN5flash11enable_sm90INS1_16FlashAttnFwdSm90INS1_25CollectiveMainloopFwdSm90ILi2EN4cute5tupleIJNS5_1CILi1EEES8_S8_EEENS6_IJNS7_ILi128EEENS7_ILi224EEESA_EEELi128ENS_12float_e4m3_tEfNS_4arch4Sm90ELb0ELb0ELb0ELb1ELb0ELb1ELb0ELb1ELb1ELb1ELb1ELb0EEENS1_21CollectiveEpilogueFwdINS6_IJSA_SA_SB_EEES9_NS_10bfloat16_tESF_Li256ELb1ELb1ELb1ELb1EEENS1_36VarlenDynamicPersistentTileSchedulerILi128ELi224ELi256ELi128ELb1ELb1ELb1ELb0ELb1ELb1EEEEEEEEEvNT_6ParamsE)
	.align		4
        /*00ac*/ 	.word	index@(__assertfail)
	.align		4
        /*00b0*/ 	.word	index@(_ZN7cutlass13device_kernelIN5flash11enable_sm90INS1_16FlashAttnFwdSm90INS1_25CollectiveMainloopFwdSm90ILi2EN4cute5tupleIJNS5_1CILi1EEES8_S8_EEENS6_IJNS7_ILi128EEENS7_ILi224EEESA_EEELi128ENS_12float_e4m3_tEfNS_4arch4Sm90ELb0ELb1ELb0ELb0ELb0ELb0ELb0ELb1ELb1ELb1ELb1ELb0EEENS1_21CollectiveEpilogueFwdINS6_IJSA_SA_SB_EEES9_NS_10bfloat16_tESF_Li256ELb0ELb1ELb1ELb1EEENS1_19SingleTileSchedulerILb0ELb1ELb1ELi128EEEEEEEEEvNT_6ParamsE)
	.align		4
        /*00b4*/ 	.word	index@(__assertfail)
	.align		4
        /*00b8*/ 	.word	index@(_ZN7cutlass13device_kernelIN5flash11enable_sm90INS1_16FlashAttnFwdSm90INS1_25CollectiveMainloopFwdSm90ILi2EN4cute5tupleIJNS5_1CILi1EEES8_S8_EEENS6_IJNS7_ILi128EEENS7_ILi224EEESA_EEELi128ENS_12float_e4m3_tEfNS_4arch4Sm90ELb0ELb1ELb0ELb1ELb0ELb0ELb0ELb1ELb1ELb1ELb1ELb0EEENS1_21CollectiveEpilogueFwdINS6_IJSA_SA_SB_EEES9_NS_10bfloat16_tESF_Li256ELb1ELb1ELb1ELb1EEENS1_36VarlenDynamicPersistentTileSchedulerILi128ELi224ELi256ELi128ELb1ELb1ELb1ELb1ELb0ELb1EEEEEEEEEvNT_6ParamsE)
	.align		4
        /*00bc*/ 	.word	index@(__assertfail)
	.align		4
        /*00c0*/ 	.word	index@(_ZN7cutlass13device_kernelIN5flash11enable_sm90INS1_16FlashAttnFwdSm90INS1_25CollectiveMainloopFwdSm90ILi2EN4cute5tupleIJNS5_1CILi1EEES8_S8_EEENS6_IJNS7_ILi128EEENS7_ILi224EEESA_EEELi128ENS_12float_e4m3_tEfNS_4arch4Sm90ELb0ELb1ELb0ELb1ELb0ELb1ELb0ELb1ELb1ELb1ELb1ELb0EEENS1_21CollectiveEpilogueFwdINS6_IJSA_SA_SB_EEES9_NS_10bfloat16_tESF_Li256ELb1ELb1ELb1ELb1EEENS1_36VarlenDynamicPersistentTileSchedulerILi128ELi224ELi256ELi128ELb1ELb1ELb1ELb1ELb0ELb1EEEEEEEEEvNT_6ParamsE)
	.align		4
        /*00c4*/ 	.word	index@(__assertfail)
	.align		4
        /*00c8*/ 	.word	index@(_ZN7cutlass13device_kernelIN5flash11enable_sm90INS1_16FlashAttnFwdSm90INS1_25CollectiveMainloopFwdSm90ILi2EN4cute5tupleIJNS5_1CILi1EEES8_S8_EEENS6_IJNS7_ILi128EEENS7_ILi224EEESA_EEELi128ENS_12float_e4m3_tEfNS_4arch4Sm90ELb1ELb0ELb0ELb0ELb0ELb0ELb0ELb1ELb1ELb1ELb1ELb0EEENS1_21CollectiveEpilogueFwdINS6_IJSA_SA_SB_EEES9_NS_10bfloat16_tESF_Li256ELb0ELb1ELb1ELb1EEENS1_19SingleTileSchedulerILb0ELb1ELb1ELi128EEEEEEEEEvNT_6ParamsE)
	.align		4
        /*00cc*/ 	.word	index@(__assertfail)
	.align		4
        /*00d0*/ 	.word	index@(_ZN7cutlass13device_kernelIN5flash11enable_sm90INS1_16FlashAttnFwdSm90INS1_25CollectiveMainloopFwdSm90ILi2EN4cute5tupleIJNS5_1CILi1EEES8_S8_EEENS6_IJNS7_ILi128EEENS7_ILi224EEESA_EEELi128ENS_12float_e4m3_tEfNS_4arch4Sm90ELb1ELb0ELb0ELb1ELb0ELb0ELb0ELb1ELb1ELb1ELb1ELb0EEENS1_21CollectiveEpilogueFwdINS6_IJSA_SA_SB_EEES9_NS_10bfloat16_tESF_Li256ELb1ELb1ELb1ELb1EEENS1_36VarlenDynamicPersistentTileSchedulerILi128ELi224ELi256ELi128ELb1ELb1ELb1ELb1ELb1ELb1EEEEEEEEEvNT_6ParamsE)
	.align		4
        /*00d4*/ 	.word	index@(__assertfail)
	.align		4
        /*00d8*/ 	.word	index@(_ZN7cutlass13device_kernelIN5flash11enable_sm90INS1_16FlashAttnFwdSm90INS1_25CollectiveMainloopFwdSm90ILi2EN4cute5tupleIJNS5_1CILi1EEES8_S8_EEENS6_IJNS7_ILi128EEENS7_ILi224EEESA_EEELi128ENS_12float_e4m3_tEfNS_4arch4Sm90ELb1ELb0ELb0ELb1ELb0ELb1ELb0ELb1ELb1ELb1ELb1ELb0EEENS1_21CollectiveEpilogueFwdINS6_IJSA_SA_SB_EEES9_NS_10bfloat16_tESF_Li256ELb1ELb1ELb1ELb1EEENS1_36VarlenDynamicPersistentTileSchedulerILi128ELi224ELi256ELi128ELb1ELb1ELb1ELb1ELb1ELb1EEEEEEEEEvNT_6ParamsE)
	.align		4
        /*00dc*/ 	.word	index@(__assertfail)
	.align		4
        /*00e0*/ 	.word	index@(_ZN7cutlass13device_kernelIN5flash11enable_sm90INS1_16FlashAttnFwdSm90INS1_25CollectiveMainloopFwdSm90ILi2EN4cute5tupleIJNS5_1CILi1EEES8_S8_EEENS6_IJNS7_ILi192EEENS7_ILi128EEENS7_ILi96EEEEEELi96ENS_12float_e4m3_tEfNS_4arch4Sm90ELb0ELb0ELb0ELb0ELb0ELb0ELb0ELb1ELb1ELb1ELb1ELb0EEENS1_21CollectiveEpilogueFwdINS6_IJSA_SC_SB_EEES9_NS_10bfloat16_tESG_Li384ELb0ELb1ELb1ELb1EEENS1_19SingleTileSchedulerILb0ELb1ELb1ELi192EEEEEEEEEvNT_6ParamsE)
	.align		4
        /*00e4*/ 	.word	index@(__assertfail)
	.align		4
        /*00e8*/ 	.word	index@(_ZN7cutlass13device_kernelIN5flash11enable_sm90INS1_16FlashAttnFwdSm90INS1_25CollectiveMainloopFwdSm90ILi2EN4cute5tupleIJNS5_1CILi1EEES8_S8_EEENS6_IJNS7_ILi192EEENS7_ILi128EEENS7_ILi96EEEEEELi96ENS_12float_e4m3_tEfNS_4arch4Sm90ELb0ELb0ELb0ELb1ELb0ELb0ELb0ELb1ELb1ELb1ELb1ELb0EEENS1_21CollectiveEpilogueFwdINS6_IJSA_SC_SB_EEES9_NS_10bfloat16_tESG_Li384ELb1ELb1ELb1ELb1EEENS1_36VarlenDynamicPersistentTileSchedulerILi192ELi128ELi384ELi128ELb1ELb1ELb1ELb0ELb1ELb1EEEEEEEEEvNT_6ParamsE)
	.align		4
        /*00ec*/ 	.word	index@(__assertfail)
	.align		4
        /*00f0*/ 	.word	index@(_ZN7cutlass13device_kernelIN5flash11enable_sm90INS1_16FlashAttnFwdSm90INS1_25CollectiveMainloopFwdSm90ILi2EN4cute5tupleIJNS5_1CILi1EEES8_S8_EEENS6_IJNS7_ILi192EEENS7_ILi128EEENS7_ILi96EEEEEELi96ENS_12float_e4m3_tEfNS_4arch4Sm90ELb0ELb0ELb0ELb1ELb0ELb1ELb0ELb1ELb1ELb1ELb1ELb0EEENS1_21CollectiveEpilogueFwdINS6_IJSA_SC_SB_EEES9_NS_10bfloat16_tESG_Li384ELb1ELb1ELb1ELb1EEENS1_36VarlenDynamicPersistentTileSchedulerILi192ELi128ELi384ELi128ELb1ELb1ELb1ELb0ELb1ELb1EEEEEEEEEvNT_6ParamsE)
	.align		4
        /*00f4*/ 	.word	index@(__assertfail)
	.align		4
        /*00f8*/ 	.word	index@(_ZN7cutlass13device_kernelIN5flash11enable_sm90INS1_16FlashAttnFwdSm90INS1_25CollectiveMainloopFwdSm90ILi2EN4cute5tupleIJNS5_1CILi1EEES8_S8_EEENS6_IJNS7_ILi192EEENS7_ILi128EEENS7_ILi96EEEEEELi96ENS_12float_e4m3_tEfNS_4arch4Sm90ELb0ELb1ELb0ELb0ELb0ELb0ELb0ELb1ELb1ELb1ELb1ELb0EEENS1_21CollectiveEpilogueFwdINS6_IJSA_SC_SB_EEES9_NS_10bfloat16_tESG_Li384ELb0ELb1ELb1ELb1EEENS1_19SingleTileSchedulerILb0ELb1ELb1ELi192EEEEEEEEEvNT_6ParamsE)
	.align		4
        /*00fc*/ 	.word	index@(__assertfail)
	.align		4
        /*0100*/ 	.word	index@(_ZN7cutlass13device_kernelIN5flash11enable_sm90INS1_16FlashAttnFwdSm90INS1_25CollectiveMainloopFwdSm90ILi2EN4cute5tupleIJNS5_1CILi1EEES8_S8_EEENS6_IJNS7_ILi192EEENS7_ILi128EEENS7_ILi96EEEEEELi96ENS_12float_e4m3_tEfNS_4arch4Sm90ELb0ELb1ELb0ELb1ELb0ELb0ELb0ELb1ELb1ELb1ELb1ELb0EEENS1_21CollectiveEpilogueFwdINS6_IJSA_SC_SB_EEES9_NS_10bfloat16_tESG_Li384ELb1ELb1ELb1ELb1EEENS1_36VarlenDynamicPersistentTileSchedulerILi192ELi128ELi384ELi128ELb1ELb1ELb1ELb1ELb0ELb1EEEEEEEEEvNT_6ParamsE)
	.align		4
        /*0104*/ 	.word	index@(__assertfail)
	.align		4
        /*0108*/ 	.word	index@(_ZN7cutlass13device_kernelIN5flash11enable_sm90INS1_16FlashAttnFwdSm90INS1_25CollectiveMainloopFwdSm90ILi2EN4cute5tupleIJNS5_1CILi1EEES8_S8_EEENS6_IJNS7_ILi192EEENS7_ILi128EEENS7_ILi96EEEEEELi96ENS_12float_e4m3_tEfNS_4arch4Sm90ELb0ELb1ELb0ELb1ELb0ELb1ELb0ELb1ELb1ELb1ELb1ELb0EEENS1_21CollectiveEpilogueFwdINS6_IJSA_SC_SB_EEES9_NS_10bfloat16_tESG_Li384ELb1ELb1ELb1ELb1EEENS1_36VarlenDynamicPersistentTileSchedulerILi192ELi128ELi384ELi128ELb1ELb1ELb1ELb1ELb0ELb1EEEEEEEEEvNT_6ParamsE)
	.align		4
        /*010c*/ 	.word	index@(__assertfail)
	.align		4
        /*0110*/ 	.word	index@(_ZN7cutlass13device_kernelIN5flash11enable_sm90INS1_16FlashAttnFwdSm90INS1_25CollectiveMainloopFwdSm90ILi2EN4cute5tupleIJNS5_1CILi1EEES8_S8_EEENS6_IJNS7_ILi192EEENS7_ILi128EEENS7_ILi96EEEEEELi96ENS_12float_e4m3_tEfNS_4arch4Sm90ELb1ELb0ELb0ELb0ELb0ELb0ELb0ELb1ELb1ELb1ELb1ELb0EEENS1_21CollectiveEpilogueFwdINS6_IJSA_SC_SB_EEES9_NS_10bfloat16_tESG_Li384ELb0ELb1ELb1ELb1EEENS1_19SingleTileSchedulerILb0ELb1ELb1ELi192EEEEEEEEEvNT_6ParamsE)
	.align		4
        /*0114*/ 	.word	index@(__assertfail)
	.align		4
        /*0118*/ 	.word	index@(_ZN7cutlass13device_kernelIN5flash11enable_sm90INS1_16FlashAttnFwdSm90INS1_25CollectiveMainloopFwdSm90ILi2EN4cute5tupleIJNS5_1CILi1EEES8_S8_EEENS6_IJNS7_ILi192EEENS7_ILi128EEENS7_ILi96EEEEEELi96ENS_12float_e4m3_tEfNS_4arch4Sm90ELb1ELb0ELb0ELb1ELb0ELb0ELb0ELb1ELb1ELb1ELb1ELb0EEENS1_21CollectiveEpilogueFwdINS6_IJSA_SC_SB_EEES9_NS_10bfloat16_tESG_Li384ELb1ELb1ELb1ELb1EEENS1_36VarlenDynamicPersistentTileSchedulerILi192ELi128ELi384ELi128ELb1ELb1ELb1ELb1ELb1ELb1EEEEEEEEEvNT_6ParamsE)
	.align		4
        /*011c*/ 	.word	index@(__assertfail)
	.align		4
        /*0120*/ 	.word	index@(_ZN7cutlass13device_kernelIN5flash11enable_sm90INS1_16FlashAttnFwdSm90INS1_25CollectiveMainloopFwdSm90ILi2EN4cute5tupleIJNS5_1CILi1EEES8_S8_EEENS6_IJNS7_ILi192EEENS7_ILi128EEENS7_ILi96EEEEEELi96ENS_12float_e4m3_tEfNS_4arch4Sm90ELb1ELb0ELb0ELb1ELb0ELb1ELb0ELb1ELb1ELb1ELb1ELb0EEENS1_21CollectiveEpilogueFwdINS6_IJSA_SC_SB_EEES9_NS_10bfloat16_tESG_Li384ELb1ELb1ELb1ELb1EEENS1_36VarlenDynamicPersistentTileSchedulerILi192ELi128ELi384ELi128ELb1ELb1ELb1ELb1ELb1ELb1EEEEEEEEEvNT_6ParamsE)
	.align		4
        /*0124*/ 	.word	index@(__assertfail)
	.align		4
        /*0128*/ 	.word	index@(_ZN7cutlass13device_kernelIN5flash11enable_sm90INS1_16FlashAttnFwdSm90INS1_25CollectiveMainloopFwdSm90ILi2EN4cute5tupleIJNS5_1CILi1EEES8_S8_EEENS6_IJNS7_ILi192EEENS7_ILi160EEENS7_ILi64EEEEEELi64ENS_12float_e4m3_tEfNS_4arch4Sm90ELb0ELb0ELb0ELb0ELb0ELb0ELb0ELb1ELb1ELb1ELb1ELb0EEENS1_21CollectiveEpilogueFwdINS6_IJSA_SC_SB_EEES9_NS_10bfloat16_tESG_Li384ELb0ELb1ELb1ELb1EEENS1_19SingleTileSchedulerILb0ELb1ELb1ELi192EEEEEEEEEvNT_6ParamsE)
	.align		4
        /*012c*/ 	.word	index@(__assertfail)
	.align		4
        /*0130*/ 	.word	index@(_ZN7cutlass13device_kernelIN5flash11enable_sm90INS1_16FlashAttnFwdSm90INS1_25CollectiveMainloopFwdSm90ILi2EN4cute5tupleIJNS5_1CILi1EEES8_S8_EEENS6_IJNS7_ILi192EEENS7_ILi160EEENS7_ILi64EEEEEELi64ENS_12float_e4m3_tEfNS_4arch4Sm90ELb0ELb0ELb0ELb1ELb0ELb0ELb0ELb1ELb1ELb1ELb1ELb0EEENS1_21CollectiveEpilogueFwdINS6_IJSA_SC_SB_EEES9_NS_10bfloat16_tESG_Li384ELb1ELb1ELb1ELb1EEENS1_36VarlenDynamicPersistentTileSchedulerILi192ELi160ELi384ELi128ELb1ELb1ELb1ELb0ELb1ELb1EEEEEEEEEvNT_6ParamsE)
	.align		4
        /*0134*/ 	.word	index@(__assertfail)
	.align		4
        /*0138*/ 	.word	index@(_ZN7cutlass13device_kernelIN5flash11enable_sm90INS1_16FlashAttnFwdSm90INS1_25CollectiveMainloopFwdSm90ILi2EN4cute5tupleIJNS5_1CILi1EEES8_S8_EEENS6_IJNS7_ILi192EEENS7_ILi160EEENS7_ILi64EEEEEELi64ENS_12float_e4m3_tEfNS_4arch4Sm90ELb0ELb0ELb0ELb1ELb0ELb1ELb0ELb1ELb1ELb1ELb1ELb0EEENS1_21CollectiveEpilogueFwdINS6_IJSA_SC_SB_EEES9_NS_10bfloat16_tESG_Li384ELb1ELb1ELb1ELb1EEENS1_36VarlenDynamicPersistentTileSchedulerILi192ELi160ELi384ELi128ELb1ELb1ELb1ELb0ELb1ELb1EEEEEEEEEvNT_6ParamsE)
	.align		4
        /*013c*/ 	.word	index@(__assertfail)
	.align		4
        /*0140*/ 	.word	index@(_ZN7cutlass13device_kernelIN5flash11enable_sm90INS1_16FlashAttnFwdSm90INS1_25CollectiveMainloopFwdSm90ILi2EN4cute5tupleIJNS5_1CILi1EEES8_S8_EEENS6_IJNS7_ILi192EEENS7_ILi160EEENS7_ILi64EEEEEELi64ENS_12float_e4m3_tEfNS_4arch4Sm90ELb0ELb1ELb0ELb0ELb0ELb0ELb0ELb1ELb1ELb1ELb1ELb0EEENS1_21CollectiveEpilogueFwdINS6_IJSA_SC_SB_EEES9_NS_10bfloat16_tESG_Li384ELb0ELb1ELb1ELb1EEENS1_19SingleTileSchedulerILb0ELb1ELb1ELi192EEEEEEEEEvNT_6ParamsE)
	.align		4
        /*0144*/ 	.word	index@(__assertfail)
	.align		4
        /*0148*/ 	.word	index@(_ZN7cutlass13device_kernelIN5flash11enable_sm90INS1_16FlashAttnFwdSm90INS1_25CollectiveMainloopFwdSm90ILi2EN4cute5tupleIJNS5_1CILi1EEES8_S8_EEENS6_IJNS7_ILi192EEENS7_ILi160EEENS7_ILi64EEEEEELi64ENS_12float_e4m3_tEfNS_4arch4Sm90ELb0ELb1ELb0ELb1ELb0ELb0ELb0ELb1ELb1ELb1ELb1ELb0EEENS1_21CollectiveEpilogueFwdINS6_IJSA_SC_SB_EEES9_NS_10bfloat16_tESG_Li384ELb1ELb1ELb1ELb1EEENS1_36VarlenDynamicPersistentTileSchedulerILi192ELi160ELi384ELi128ELb1ELb1ELb1ELb1ELb0ELb1EEEEEEEEEvNT_6ParamsE)
	.align		4
        /*014c*/ 	.word	index@(__assertfail)
	.align		4
        /*0150*/ 	.word	index@(_ZN7cutlass13device_kernelIN5flash11enable_sm90INS1_16FlashAttnFwdSm90INS1_25CollectiveMainloopFwdSm90ILi2EN4cute5tupleIJNS5_1CILi1EEES8_S8_EEENS6_IJNS7_ILi192EEENS7_ILi160EEENS7_ILi64EEEEEELi64ENS_12float_e4m3_tEfNS_4arch4Sm90ELb0ELb1ELb0ELb1ELb0ELb1ELb0ELb1ELb1ELb1ELb1ELb0EEENS1_21CollectiveEpilogueFwdINS6_IJSA_SC_SB_EEES9_NS_10bfloat16_tESG_Li384ELb1ELb1ELb1ELb1EEENS1_36VarlenDynamicPersistentTileSchedulerILi192ELi160ELi384ELi128ELb1ELb1ELb1ELb1ELb0ELb1EEEEEEEEEvNT_6ParamsE)
	.align		4
        /*0154*/ 	.word	index@(__assertfail)
	.align		4
        /*0158*/ 	.word	index@(_ZN7cutlass13device_kernelIN5flash11enable_sm90INS1_16FlashAttnFwdSm90INS1_25CollectiveMainloopFwdSm90ILi2EN4cute5tupleIJNS5_1CILi1EEES8_S8_EEENS6_IJNS7_ILi192EEENS7_ILi160EEENS7_ILi64EEEEEELi64ENS_12float_e4m3_tEfNS_4arch4Sm90ELb1ELb0ELb0ELb0ELb0ELb0ELb0ELb1ELb1ELb1ELb1ELb0EEENS1_21CollectiveEpilogueFwdINS6_IJSA_SC_SB_EEES9_NS_10bfloat16_tESG_Li384ELb0ELb1ELb1ELb1EEENS1_19SingleTileSchedulerILb0ELb1ELb1ELi192EEEEEEEEEvNT_6ParamsE)
	.align		4
        /*015c*/ 	.word	index@(__assertfail)
	.align		4
        /*0160*/ 	.word	index@(_ZN7cutlass13device_kernelIN5flash11enable_sm90INS1_16FlashAttnFwdSm90INS1_25CollectiveMainloopFwdSm90ILi2EN4cute5tupleIJNS5_1CILi1EEES8_S8_EEENS6_IJNS7_ILi192EEENS7_ILi160EEENS7_ILi64EEEEEELi64ENS_12float_e4m3_tEfNS_4arch4Sm90ELb1ELb0ELb0ELb1ELb0ELb0ELb0ELb1ELb1ELb1ELb1ELb0EEENS1_21CollectiveEpilogueFwdINS6_IJSA_SC_SB_EEES9_NS_10bfloat16_tESG_Li384ELb1ELb1ELb1ELb1EEENS1_36VarlenDynamicPersistentTileSchedulerILi192ELi160ELi384ELi128ELb1ELb1ELb1ELb1ELb1ELb1EEEEEEEEEvNT_6ParamsE)
	.align		4
        /*0164*/ 	.word	index@(__assertfail)
	.align		4
        /*0168*/ 	.word	index@(_ZN7cutlass13device_kernelIN5flash11enable_sm90INS1_16FlashAttnFwdSm90INS1_25CollectiveMainloopFwdSm90ILi2EN4cute5tupleIJNS5_1CILi1EEES8_S8_EEENS6_IJNS7_ILi192EEENS7_ILi160EEENS7_ILi64EEEEEELi64ENS_12float_e4m3_tEfNS_4arch4Sm90ELb1ELb0ELb0ELb1ELb0ELb1ELb0ELb1ELb1ELb1ELb1ELb0EEENS1_21CollectiveEpilogueFwdINS6_IJSA_SC_SB_EEES9_NS_10bfloat16_tESG_Li384ELb1ELb1ELb1ELb1EEENS1_36VarlenDynamicPersistentTileSchedulerILi192ELi160ELi384ELi128ELb1ELb1ELb1ELb1ELb1ELb1EEEEEEEEEvNT_6ParamsE)
	.align		4
        /*016c*/ 	.word	index@(__assertfail)
	.align		4
        /*0170*/ 	.word	0x00000000
	.align		4
        /*0174*/ 	.word	0xfffffffe
	.align		4
        /*0178*/ 	.word	0x00000000
	.align		4
        /*017c*/ 	.word	0xfffffffd
	.align		4
        /*0180*/ 	.word	0x00000000
	.align		4
        /*0184*/ 	.word	0xfffffffc


//--------------------- .nv.constant4             --------------------------
	.section	.nv.constant4,"a",@progbits
	.align	8
	.align		8
.nv.constant4:
        /*0000*/ 	.dword	__assertfail
	.align		8
        /*0008*/ 	.dword	__unnamed_1
	.align		8
        /*0010*/ 	.dword	__unnamed_2
	.align		8
        /*0018*/ 	.dword	__unnamed_3
	.align		8
        /*0020*/ 	.dword	__unnamed_4
	.align		8
        /*0028*/ 	.dword	__unnamed_5
	.align		8
        /*0030*/ 	.dword	__unnamed_6
	.align		8
        /*0038*/ 	.dword	_ZZN5flash28permute_output_fp8_VcolmajorIN4cute6TensorINS1_11ArrayEngineIfLm32EEENS1_6LayoutINS1_5tupleIJNS6_IJNS1_1CILi2EEES8_NS7_ILi8EEEEEENS7_ILi1EEESB_EEENS6_IJNS6_IJSB_S8_NS7_ILi4EEEEEENS7_ILi0EEESF_EEEEEEEEEvRT_E9upper_map
	.align		8
        /*0040*/ 	.dword	__unnamed_7
	.align		8
        /*0048*/ 	.dword	__unnamed_8
	.align		8
        /*0050*/ 	.dword	__unnamed_9
	.align		8
        /*0058*/ 	.dword	__unnamed_10
	.align		8
        /*0060*/ 	.dword	__unnamed_11
	.align		8
        /*0068*/ 	.dword	__unnamed_12
	.align		8
        /*0070*/ 	.dword	_ZZN5flash28permute_output_fp8_VcolmajorIN4cute6TensorINS1_11ArrayEngineIfLm48EEENS1_6LayoutINS1_5tupleIJNS6_IJNS1_1CILi2EEES8_NS7_ILi12EEEEEENS7_ILi1EEESB_EEENS6_IJNS6_IJSB_S8_NS7_ILi4EEEEEENS7_ILi0EEESF_EEEEEEEEEvRT_E9upper_map
	.align		8
        /*0078*/ 	.dword	__unnamed_13
	.align		8
        /*0080*/ 	.dword	__unnamed_14
	.align		8
        /*0088*/ 	.dword	__unnamed_15
	.align		8
        /*0090*/ 	.dword	__unnamed_16
	.align		8
        /*0098*/ 	.dword	__unnamed_17
	.align		8
        /*00a0*/ 	.dword	__unnamed_18
	.align		8
        /*00a8*/ 	.dword	_ZZN5flash28permute_output_fp8_VcolmajorIN4cute6TensorINS1_11ArrayEngineIfLm64EEENS1_6LayoutINS1_5tupleIJNS6_IJNS1_1CILi2EEES8_NS7_ILi16EEEEEENS7_ILi1EEESB_EEENS6_IJNS6_IJSB_S8_NS7_ILi4EEEEEENS7_ILi0EEESF_EEEEEEEEEvRT_E9upper_map
	.align		8
        /*00b0*/ 	.dword	__unnamed_19
	.align		8
        /*00b8*/ 	.dword	__unnamed_20
	.align		8
        /*00c0*/ 	.dword	__unnamed_21
	.align		8
        /*00c8*/ 	.dword	__unnamed_22
	.align		8
        /*00d0*/ 	.dword	__unnamed_23
	.align		8
        /*00d8*/ 	.dword	__unnamed_24
	.align		8
        /*00e0*/ 	.dword	_ZZN5flash28permute_output_fp8_VcolmajorIN4cute6TensorINS1_11ArrayEngineIfLm96EEENS1_6LayoutINS1_5tupleIJNS6_IJNS1_1CILi2EEES8_NS7_ILi24EEEEEENS7_ILi1EEESB_EEENS6_IJNS6_IJSB_S8_NS7_ILi4EEEEEENS7_ILi0EEESF_EEEEEEEEEvRT_E9upper_map
	.align		8
        /*00e8*/ 	.dword	__unnamed_25
	.align		8
        /*00f0*/ 	.dword	__unnamed_26
	.align		8
        /*00f8*/ 	.dword	__unnamed_27
	.align		8
        /*0100*/ 	.dword	__unnamed_28
	.align		8
        /*0108*/ 	.dword	__unnamed_29
	.align		8
        /*0110*/ 	.dword	_ZZN5flash28permute_output_fp8_VcolmajorIN4cute6TensorINS1_11ArrayEngineIfLm128EEENS1_6LayoutINS1_5tupleIJNS6_IJNS1_1CILi2EEES8_NS7_ILi32EEEEEENS7_ILi1EEESB_EEENS6_IJNS6_IJSB_S8_NS7_ILi4EEEEEENS7_ILi0EEESF_EEEEEEEEEvRT_E9upper_map
	.align		8
        /*0118*/ 	.dword	__unnamed_30
	.align		8
        /*0120*/ 	.dword	__unnamed_31
	.align		8
        /*0128*/ 	.dword	__unnamed_32
	.align		8
        /*0130*/ 	.dword	__unnamed_33
	.align		8
        /*0138*/ 	.dword	__unnamed_34
	.align		8
        /*0140*/ 	.dword	_ZN72_INTERNAL_86140f17_36_flash_fwd_hdimall_e4m3_split_sm90_cu_9949e2e8_63974cuda3std3__45__cpo5beginE
	.align		8
        /*0148*/ 	.dword	_ZN72_INTERNAL_86140f17_36_flash_fwd_hdimall_e4m3_split_sm90_cu_9949e2e8_63974cuda3std3__45__cpo3endE
	.align		8
        /*0150*/ 	.dword	_ZN72_INTERNAL_86140f17_36_flash_fwd_hdimall_e4m3_split_sm90_cu_9949e2e8_63974cuda3std3__45__cpo6cbeginE
	.align		8
        /*0158*/ 	.dword	_ZN72_INTERNAL_86140f17_36_flash_fwd_hdimall_e4m3_split_sm90_cu_9949e2e8_63974cuda3std3__45__cpo4cendE
	.align		8
        /*0160*/ 	.dword	_ZN72_INTERNAL_86140f17_36_flash_fwd_hdimall_e4m3_split_sm90_cu_9949e2e8_63974cuda3std3__474_GLOBAL__N__86140f17_36_flash_fwd_hdimall_e4m3_split_sm90_cu_9949e2e8_63976ignoreE
	.align		8
        /*0168*/ 	.dword	_ZN72_INTERNAL_86140f17_36_flash_fwd_hdimall_e4m3_split_sm90_cu_9949e2e8_63974cuda3std3__419piecewise_constructE
	.align		8
        /*0170*/ 	.dword	_ZN72_INTERNAL_86140f17_36_flash_fwd_hdimall_e4m3_split_sm90_cu_9949e2e8_63974cuda3std3__48in_placeE
	.align		8
        /*0178*/ 	.dword	_ZN72_INTERNAL_86140f17_36_flash_fwd_hdimall_e4m3_split_sm90_cu_9949e2e8_63974cuda3std6ranges3__45__cpo4swapE
	.align		8
        /*0180*/ 	.dword	_ZN72_INTERNAL_86140f17_36_flash_fwd_hdimall_e4m3_split_sm90_cu_9949e2e8_63974cuda3std6ranges3__45__cpo9iter_moveE
	.align		8
        /*0188*/ 	.dword	_ZN72_INTERNAL_86140f17_36_flash_fwd_hdimall_e4m3_split_sm90_cu_9949e2e8_63974cute7productE
	.align		8
        /*0190*/ 	.dword	_ZN72_INTERNAL_86140f17_36_flash_fwd_hdimall_e4m3_split_sm90_cu_9949e2e8_63974cute1_E
	.align		8
        /*0198*/ 	.dword	$str$23
	.align		8
        /*01a0*/ 	.dword	$str$24


//--------------------- .text._ZN7cutlass13device_kernelIN5flash11enable_sm90INS1_16FlashAttnFwdSm90INS1_25CollectiveMainloopFwdSm90ILi2EN4cute5tupleIJNS5_1CILi1EEES8_S8_EEENS6_IJNS7_ILi128EEESA_NS7_ILi256EEEEEELi256ENS_12float_e4m3_tEfNS_4arch4Sm90ELb0ELb0ELb0ELb0ELb0ELb0ELb0ELb1ELb1ELb1ELb1ELb0EEENS1_21CollectiveEpilogueFwdINS6_IJSA_SB_SA_EEES9_NS_10bfloat16_tESF_Li256ELb0ELb1ELb1ELb1EEENS1_19SingleTileSchedulerILb0ELb1ELb1ELi128EEEEEEEEEvNT_6ParamsE --------------------------
	.section	.text._ZN7cutlass13device_kernelIN5flash11enable_sm90INS1_16FlashAttnFwdSm90INS1_25CollectiveMainloopFwdSm90ILi2EN4cute5tupleIJNS5_1CILi1EEES8_S8_EEENS6_IJNS7_ILi128EEESA_NS7_ILi256EEEEEELi256ENS_12float_e4m3_tEfNS_4arch4Sm90ELb0ELb0ELb0ELb0ELb0ELb0ELb0ELb1ELb1ELb1ELb1ELb0EEENS1_21CollectiveEpilogueFwdINS6_IJSA_SB_SA_EEES9_NS_10bfloat16_tESF_Li256ELb0ELb1ELb1ELb1EEENS1_19SingleTileSchedulerILb0ELb1ELb1ELi128EEEEEEEEEvNT_6ParamsE,"ax",@progbits
	.align	128
.text._ZN7cutlass13device_kernelIN5flash11enable_sm90INS1_16FlashAttnFwdSm90INS1_25CollectiveMainloopFwdSm90ILi2EN4cute5tupleIJNS5_1CILi1EEES8_S8_EEENS6_IJNS7_ILi128EEESA_NS7_ILi256EEEEEELi256ENS_12float_e4m3_tEfNS_4arch4Sm90ELb0ELb0ELb0ELb0ELb0ELb0ELb0ELb1ELb1ELb1ELb1ELb0EEENS1_21CollectiveEpilogueFwdINS6_IJSA_SB_SA_EEES9_NS_10bfloat16_tESF_Li256ELb0ELb1ELb1ELb1EEENS1_19SingleTileSchedulerILb0ELb1ELb1ELi128EEEEEEEEEvNT_6ParamsE:
        .type           _ZN7cutlass13device_kernelIN5flash11enable_sm90INS1_16FlashAttnFwdSm90INS1_25CollectiveMainloopFwdSm90ILi2EN4cute5tupleIJNS5_1CILi1EEES8_S8_EEENS6_IJNS7_ILi128EEESA_NS7_ILi256EEEEEELi256ENS_12float_e4m3_tEfNS_4arch4Sm90ELb0ELb0ELb0ELb0ELb0ELb0ELb0ELb1ELb1ELb1ELb1ELb0EEENS1_21CollectiveEpilogueFwdINS6_IJSA_SB_SA_EEES9_NS_10bfloat16_tESF_Li256ELb0ELb1ELb1ELb1EEENS1_19SingleTileSchedulerILb0ELb1ELb1ELi128EEEEEEEEEvNT_6ParamsE,@function
        .size           _ZN7cutlass13device_kernelIN5flash11enable_sm90INS1_16FlashAttnFwdSm90INS1_25CollectiveMainloopFwdSm90ILi2EN4cute5tupleIJNS5_1CILi1EEES8_S8_EEENS6_IJNS7_ILi128EEESA_NS7_ILi256EEEEEELi256ENS_12float_e4m3_tEfNS_4arch4Sm90ELb0ELb0ELb0ELb0ELb0ELb0ELb0ELb1ELb1ELb1ELb1ELb0EEENS1_21CollectiveEpilogueFwdINS6_IJSA_SB_SA_EEES9_NS_10bfloat16_tESF_Li256ELb0ELb1ELb1ELb1EEENS1_19SingleTileSchedulerILb0ELb1ELb1ELi128EEEEEEEEEvNT_6ParamsE,(.L_x_13257 - _ZN7cutlass13device_kernelIN5flash11enable_sm90INS1_16FlashAttnFwdSm90INS1_25CollectiveMainloopFwdSm90ILi2EN4cute5tupleIJNS5_1CILi1EEES8_S8_EEENS6_IJNS7_ILi128EEESA_NS7_ILi256EEEEEELi256ENS_12float_e4m3_tEfNS_4arch4Sm90ELb0ELb0ELb0ELb0ELb0ELb0ELb0ELb1ELb1ELb1ELb1ELb0EEENS1_21CollectiveEpilogueFwdINS6_IJSA_SB_SA_EEES9_NS_10bfloat16_tESF_Li256ELb0ELb1ELb1ELb1EEENS1_19SingleTileSchedulerILb0ELb1ELb1ELi128EEEEEEEEEvNT_6ParamsE)
        .other          _ZN7cutlass13device_kernelIN5flash11enable_sm90INS1_16FlashAttnFwdSm90INS1_25CollectiveMainloopFwdSm90ILi2EN4cute5tupleIJNS5_1CILi1EEES8_S8_EEENS6_IJNS7_ILi128EEESA_NS7_ILi256EEEEEELi256ENS_12float_e4m3_tEfNS_4arch4Sm90ELb0ELb0ELb0ELb0ELb0ELb0ELb0ELb1ELb1ELb1ELb1ELb0EEENS1_21CollectiveEpilogueFwdINS6_IJSA_SB_SA_EEES9_NS_10bfloat16_tESF_Li256ELb0ELb1ELb1ELb1EEENS1_19SingleTileSchedulerILb0ELb1ELb1ELi128EEEEEEEEEvNT_6ParamsE,@"STO_CUDA_ENTRY STV_DEFAULT"
_ZN7cutlass13device_kernelIN5flash11enable_sm90INS1_16FlashAttnFwdSm90INS1_25CollectiveMainloopFwdSm90ILi2EN4cute5tupleIJNS5_1CILi1EEES8_S8_EEENS6_IJNS7_ILi128EEESA_NS7_ILi256EEEEEELi256ENS_12float_e4m3_tEfNS_4arch4Sm90ELb0ELb0ELb0ELb0ELb0ELb0ELb0ELb1ELb1ELb1ELb1ELb0EEENS1_21CollectiveEpilogueFwdINS6_IJSA_SB_SA_EEES9_NS_10bfloat16_tESF_Li256ELb0ELb1ELb1ELb1EEENS1_19SingleTileSchedulerILb0ELb1ELb1ELi128EEEEEEEEEvNT_6ParamsE:
[----:B------:R-:W0:Y:S02]  /*0000*/  LDC R1, c[0x0][0x28] ;  /* 0x00000a00ff017b82 */ /* 0x000e240000000800 */
[----:B0-----:R-:W-:Y:S01]  /*0010*/  VIADD R1, R1, 0xffffffd0 ;  /* 0xffffffd001017836 */ /* 0x001fe20000000000 */
[----:B------:R-:W0:Y:S01]  /*0020*/  S2R R3, SR_TID.X ;  /* 0x0000000000037919 */ /* 0x000e220000002100 */
[----:B------:R-:W-:Y:S01]  /*0030*/  ELECT P0, URZ, PT ;  /* 0x00000000003f782f */ /* 0x000fe20003800000 */
[----:B------:R-:W-:Y:S01]  /*0040*/  BSSY B0, `(.L_x_0) ;  /* 0x000000d000007945 */ /* 0x000fe20003800000 */
[----:B0-----:R-:W-:-:S05]  /*0050*/  SHF.R.U32.HI R0, RZ, 0x5, R3 ;  /* 0x00000005ff007819 */ /* 0x001fca0000011603 */
[----:B------:R-:W0:Y:S02]  /*0060*/  SHFL.IDX PT, R2, R0, RZ, 0x1f ;  /* 0x00001fff00027589 */ /* 0x000e2400000e0000 */
[----:B0-----:R-:W-:-:S13]  /*0070*/  ISETP.EQ.AND P0, PT, R2, RZ, P0 ;  /* 0x000000ff0200720c */ /* 0x001fda0000702270 */
[----:B------:R-:W-:Y:S05]  /*0080*/  @!P0 BRA `(.L_x_1) ;  /* 0x0000000000208947 */ /* 0x000fea0003800000 */
[----:B------:R-:W-:Y:S02]  /*0090*/  ULDC.64 UR4, c[0x0][0x198] ;  /* 0x0000660000047ab9 */ /* 0x000fe40000000a00 */
[----:B------:R-:W-:Y:S02]  /*00a0*/  UIADD3 UR6, UP0, UR4, 0x370, URZ ;  /* 0x0000037004067890 */ /* 0x000fe4000ff1e03f */
[----:B------:R-:W-:Y:S02]  /*00b0*/  UIADD3 UR4, UP1, UR4, 0x470, URZ ;  /* 0x0000047004047890 */ /* 0x000fe4000ff3e03f */
[----:B------:R-:W-:Y:S02]  /*00c0*/  UIADD3.X UR7, URZ, UR5, URZ, UP0, !UPT ;  /* 0x000000053f077290 */ /* 0x000fe400087fe43f */
[----:B------:R-:W-:-:S07]  /*00d0*/  UIADD3.X UR5, URZ, UR5, URZ, UP1, !UPT ;  /* 0x000000053f057290 */ /* 0x000fce0008ffe43f */
[----:B------:R0:W-:Y:S02]  /*00e0*/  UTMACCTL.PF [UR6] ;  /* 0x00000000060079b9 */ /* 0x0001e40008040000 */
[----:B------:R0:W-:Y:S02]  /*00f0*/  UTMACCTL.PF [UR4] ;  /* 0x00000000040079b9 */ /* 0x0001e40008040000 */
[----:B0-----:R-:W-:Y:S01]  /*0100*/  NOP ;  /* 0x0000000000007918 */ /* 0x001fe20000000000 */
.L_x_1:
[----:B------:R-:W-:Y:S05]  /*0110*/  BSYNC B0 ;  /* 0x0000000000007941 */ /* 0x000fea0003800000 */
.L_x_0:
[----:B------:R-:W-:Y:S01]  /*0120*/  VOTEU.ANY UP0, P0 ;  /* 0x00000000003f7886 */ /* 0x000fe20000000100 */
[----:B------:R-:W0:Y:S01]  /*0130*/  SHFL.IDX PT, R2, R0, RZ, 0x1f ;  /* 0x00001fff00027589 */ /* 0x000e2200000e0000 */
[----:B------:R-:W-:Y:S01]  /*0140*/  UMOV UR4, 0x80 ;  /* 0x0000008000047882 */ /* 0x000fe20000000000 */
[----:B------:R-:W-:Y:S01]  /*0150*/  UMOV UR7, 0x100 ;  /* 0x0000010000077882 */ /* 0x000fe20000000000 */
[----:B------:R-:W-:Y:S01]  /*0160*/  SHF.R.U32.HI R18, RZ, 0x7, R3 ;  /* 0x00000007ff127819 */ /* 0x000fe20000011603 */
[----:B------:R-:W1:Y:S01]  /*0170*/  @UP0 S2UR UR8, SR_CgaCtaId ;  /* 0x00000000000809c3 */ /* 0x000e620000008800 */
[----:B------:R-:W-:Y:S01]  /*0180*/  @UP0 UMOV UR6, 0x400 ;  /* 0x0000040000060882 */ /* 0x000fe20000000000 */
[----:B------:R-:W-:-:S04]  /*0190*/  @UP0 UIADD3 UR4, -UR4, 0x100000, URZ ;  /* 0x0010000004040890 */ /* 0x000fc8000fffe13f */
[----:B------:R-:W-:Y:S02]  /*01a0*/  @UP0 USHF.L.U32 UR5, UR4, 0xb, URZ ;  /* 0x0000000b04050899 */ /* 0x000fe4000800063f */
[----:B------:R-:W-:Y:S01]  /*01b0*/  @UP0 USHF.L.U32 UR4, UR4, 0x1, URZ ;  /* 0x0000000104040899 */ /* 0x000fe2000800063f */
[----:B------:R-:W-:Y:S01]  /*01c0*/  VOTEU.ANY UP1, P0 ;  /* 0x00000000003f7886 */ /* 0x000fe20000020100 */
[----:B0-----:R-:W-:Y:S02]  /*01d0*/  ISETP.NE.AND P1, PT, R2, RZ, PT ;  /* 0x000000ff0200720c */ /* 0x001fe40003f25270 */
[----:B------:R0:W2:Y:S01]  /*01e0*/  SHFL.IDX PT, R2, R18, RZ, 0x1f ;  /* 0x00001fff12027589 */ /* 0x0000a200000e0000 */
[----:B-1----:R-:W-:Y:S02]  /*01f0*/  @UP0 ULEA UR8, UR8, UR6, 0x18 ;  /* 0x0000000608080291 */ /* 0x002fe4000f8ec03f */
[----:B------:R-:W-:-:S04]  /*0200*/  @UP0 UIADD3 UR6, -UR7, 0x100000, URZ ;  /* 0x0010000007060890 */ /* 0x000fc8000fffe13f */
[----:B------:R-:W-:Y:S02]  /*0210*/  @UP0 USHF.L.U32 UR7, UR6, 0xb, URZ ;  /* 0x0000000b06070899 */ /* 0x000fe4000800063f */
[----:B------:R-:W-:Y:S01]  /*0220*/  @UP0 USHF.L.U32 UR6, UR6, 0x1, URZ ;  /* 0x0000000106060899 */ /* 0x000fe2000800063f */
[----:B------:R-:W-:Y:S01]  /*0230*/  VOTEU.ANY UP0, P0 ;  /* 0x00000000003f7886 */ /* 0x000fe20000000100 */
[----:B------:R-:W1:Y:S04]  /*0240*/  FENCE.VIEW.ASYNC.S ;  /* 0x00000000000073c6 */ /* 0x000e680000000000 */
[----:B-1----:R0:W1:Y:S06]  /*0250*/  @UP0 SYNCS.EXCH.64 URZ, [UR8+0x38800], UR4 ;  /* 0x03880004083f05b2 */ /* 0x00206c0008000100 */
[----:B------:R0:W3:Y:S02]  /*0260*/  @UP1 SYNCS.EXCH.64 URZ, [UR8+0x38820], UR6 ;  /* 0x03882006083f15b2 */ /* 0x0000e40008000100 */
[----:B0-----:R-:W-:Y:S05]  /*0270*/  @P1 BRA `(.L_x_2) ;  /* 0x0000000000481947 */ /* 0x001fea0003800000 */
[----:B------:R-:W0:Y:S01]  /*0280*/  S2UR UR5, SR_CgaCtaId ;  /* 0x00000000000579c3 */ /* 0x000e220000008800 */
[----:B------:R-:W-:Y:S01]  /*0290*/  UMOV UR4, 0x400 ;  /* 0x0000040000047882 */ /* 0x000fe20000000000 */
[----:B------:R-:W-:Y:S01]  /*02a0*/  UMOV UR6, 0x1 ;  /* 0x0000000100067882 */ /* 0x000fe20000000000 */
[----:B------:R-:W-:Y:S01]  /*02b0*/  UMOV UR7, 0x2 ;  /* 0x0000000200077882 */ /* 0x000fe20000000000 */
[----:B------:R-:W-:Y:S01]  /*02c0*/  ELECT P0, URZ, PT ;  /* 0x00000000003f782f */ /* 0x000fe20003800000 */
[----:B0-----:R-:W-:Y:S02]  /*02d0*/  ULEA UR8, UR5, UR4, 0x18 ;  /* 0x0000000405087291 */ /* 0x001fe4000f8ec03f */
[----:B------:R-:W-:-:S04]  /*02e0*/  UIADD3 UR4, -UR6, 0x100000, URZ ;  /* 0x0010000006047890 */ /* 0x000fc8000fffe13f */
[----:B------:R-:W-:Y:S02]  /*02f0*/  USHF.L.U32 UR5, UR4, 0xb, URZ ;  /* 0x0000000b04057899 */ /* 0x000fe4000800063f */
[----:B------:R-:W-:Y:S02]  /*0300*/  USHF.L.U32 UR4, UR4, 0x1, URZ ;  /* 0x0000000104047899 */ /* 0x000fe4000800063f */
[----:B------:R-:W-:-:S04]  /*0310*/  UIADD3 UR6, -UR7, 0x100000, URZ ;  /* 0x0010000007067890 */ /* 0x000fc8000fffe13f */
[----:B------:R-:W-:Y:S02]  /*0320*/  USHF.L.U32 UR7, UR6, 0xb, URZ ;  /* 0x0000000b06077899 */ /* 0x000fe4000800063f */
[----:B------:R-:W-:Y:S01]  /*0330*/  USHF.L.U32 UR6, UR6, 0x1, URZ ;  /* 0x0000000106067899 */ /* 0x000fe2000800063f */
[----:B------:R-:W0:Y:S03]  /*0340*/  FENCE.VIEW.ASYNC.S ;  /* 0x00000000000073c6 */ /* 0x000e260000000000 */
[----:B0-----:R0:W4:Y:S08]  /*0350*/  SYNCS.EXCH.64 URZ, [UR8+0x38830], UR4 ;  /* 0x03883004083f75b2 */ /* 0x0011300008000100 */
[----:B------:R0:W0:Y:S01]  /*0360*/  SYNCS.EXCH.64 URZ, [UR8+0x38840], UR6 ;  /* 0x03884006083f75b2 */ /* 0x0000220008000100 */
[----:B------:R0:W0:Y:S01]  /*0370*/  SYNCS.EXCH.64 URZ, [UR8+0x38838], UR4 ;  /* 0x03883804083f75b2 */ /* 0x0000220008000100 */
[----:B------:R0:W0:Y:S01]  /*0380*/  SYNCS.EXCH.64 URZ, [UR8+0x38848], UR6 ;  /* 0x03884806083f75b2 */ /* 0x0000220008000100 */
[----:B------:R-:W-:Y:S01]  /*0390*/  NOP ;  /* 0x0000000000007918 */ /* 0x000fe20000000000 */
.L_x_2:
[----:B------:R-:W5:Y:S01]  /*03a0*/  SHFL.IDX PT, R3, R0, RZ, 0x1f ;  /* 0x00001fff00037589 */ /* 0x000f6200000e0000 */
[----:B------:R-:W-:Y:S01]  /*03b0*/  NOP ;  /* 0x0000000000007918 */ /* 0x000fe20000000000 */
[----:B-----5:R-:W-:-:S13]  /*03c0*/  ISETP.NE.AND P0, PT, R3, RZ, PT ;  /* 0x000000ff0300720c */ /* 0x020fda0003f05270 */
[----:B------:R-:W-:Y:S05]  /*03d0*/  @P0 BRA `(.L_x_3) ;  /* 0x0000000000480947 */ /* 0x000fea0003800000 */
[----:B0-----:R-:W0:Y:S01]  /*03e0*/  S2UR UR5, SR_CgaCtaId ;  /* 0x00000000000579c3 */ /* 0x001e220000008800 */
        /* <DEDUP_REMOVED lines=12> */
[----:B0-----:R0:W0:Y:S08]  /*04b0*/  SYNCS.EXCH.64 URZ, [UR8+0x38850], UR4 ;  /* 0x03885004083f75b2 */ /* 0x0010300008000100 */
[----:B------:R0:W0:Y:S01]  /*04c0*/  SYNCS.EXCH.64 URZ, [UR8+0x38860], UR6 ;  /* 0x03886006083f75b2 */ /* 0x0000220008000100 */
[----:B------:R0:W0:Y:S01]  /*04d0*/  SYNCS.EXCH.64 URZ, [UR8+0x38858], UR4 ;  /* 0x03885804083f75b2 */ /* 0x0000220008000100 */
[----:B------:R0:W0:Y:S01]  /*04e0*/  SYNCS.EXCH.64 URZ, [UR8+0x38868], UR6 ;  /* 0x03886806083f75b2 */ /* 0x0000220008000100 */
[----:B------:R-:W-:Y:S01]  /*04f0*/  NOP ;  /* 0x0000000000007918 */ /* 0x000fe20000000000 */
.L_x_3:
[----:B------:R-:W5:Y:S01]  /*0500*/  SHFL.IDX PT, R3, R0, RZ, 0x1f ;  /* 0x00001fff00037589 */ /* 0x000f6200000e0000 */
[----:B------:R-:W-:Y:S01]  /*0510*/  NOP ;  /* 0x0000000000007918 */ /* 0x000fe20000000000 */
[----:B-----5:R-:W-:-:S13]  /*0520*/  ISETP.NE.AND P0, PT, R3, RZ, PT ;  /* 0x000000ff0300720c */ /* 0x020fda0003f05270 */
[----:B------:R-:W-:Y:S05]  /*0530*/  @P0 BRA `(.L_x_4) ;  /* 0x0000000000380947 */ /* 0x000fea0003800000 */
[----:B0-----:R-:W0:Y:S01]  /*0540*/  S2UR UR5, SR_CgaCtaId ;  /* 0x00000000000579c3 */ /* 0x001e220000008800 */
[----:B------:R-:W-:Y:S01]  /*0550*/  UMOV UR4, 0x400 ;  /* 0x0000040000047882 */ /* 0x000fe20000000000 */
[----:B------:R-:W-:Y:S01]  /*0560*/  UMOV UR7, 0x1 ;  /* 0x0000000100077882 */ /* 0x000fe20000000000 */
[----:B------:R-:W-:Y:S01]  /*0570*/  ELECT P0, URZ, PT ;  /* 0x00000000003f782f */ /* 0x000fe20003800000 */
[----:B0-----:R-:W-:Y:S02]  /*0580*/  ULEA UR6, UR5, UR4, 0x18 ;  /* 0x0000000405067291 */ /* 0x001fe4000f8ec03f */
[----:B------:R-:W-:-:S04]  /*0590*/  UIADD3 UR4, -UR7, 0x100000, URZ ;  /* 0x0010000007047890 */ /* 0x000fc8000fffe13f */
[----:B------:R-:W-:Y:S02]  /*05a0*/  USHF.L.U32 UR5, UR4, 0xb, URZ ;  /* 0x0000000b04057899 */ /* 0x000fe4000800063f */
[----:B------:R-:W-:Y:S01]  /*05b0*/  USHF.L.U32 UR4, UR4, 0x1, URZ ;  /* 0x0000000104047899 */ /* 0x000fe2000800063f */
[----:B------:R-:W0:Y:S11]  /*05c0*/  FENCE.VIEW.ASYNC.S ;  /* 0x00000000000073c6 */ /* 0x000e360000000000 */
[----:B0-----:R0:W0:Y:S01]  /*05d0*/  SYNCS.EXCH.64 URZ, [UR6+0x38870], UR4 ;  /* 0x03887004063f75b2 */ /* 0x0010220008000100 */
[----:B------:R0:W0:Y:S01]  /*05e0*/  SYNCS.EXCH.64 URZ, [UR6+0x38880], UR4 ;  /* 0x03888004063f75b2 */ /* 0x0000220008000100 */
[----:B------:R0:W0:Y:S01]  /*05f0*/  SYNCS.EXCH.64 URZ, [UR6+0x38878], UR4 ;  /* 0x03887804063f75b2 */ /* 0x0000220008000100 */
[----:B------:R0:W0:Y:S01]  /*0600*/  SYNCS.EXCH.64 URZ, [UR6+0x38888], UR4 ;  /* 0x03888804063f75b2 */ /* 0x0000220008000100 */
[----:B------:R-:W-:Y:S01]  /*0610*/  NOP ;  /* 0x0000000000007918 */ /* 0x000fe20000000000 */
.L_x_4:
        /* <DEDUP_REMOVED lines=22> */
.L_x_5:
        /* <DEDUP_REMOVED lines=22> */
.L_x_6:
[----:B--2---:R-:W-:Y:S01]  /*08e0*/  ISETP.NE.AND P0, PT, R2, RZ, PT ;  /* 0x000000ff0200720c */ /* 0x004fe20003f05270 */
[----:B------:R-:W-:Y:S01]  /*08f0*/  IMAD.MOV.U32 R2, RZ, RZ, 0x1 ;  /* 0x00000001ff027424 */ /* 0x000fe200078e00ff */
[----:B------:R-:W-:Y:S01]  /*0900*/  NOP ;  /* 0x0000000000007918 */ /* 0x000fe20000000000 */
[----:B------:R-:W-:Y:S01]  /*0910*/  ULDC.64 UR40, c[0x0][0x208] ;  /* 0x0000820000287ab9 */ /* 0x000fe20000000a00 */
[----:B------:R-:W-:Y:S02]  /*0920*/  BSSY B6, `(.L_x_7) ;  /* 0x0000e99000067945 */ /* 0x000fe40003800000 */
[----:B------:R-:W-:-:S05]  /*0930*/  SEL R2, R2, 0x2, !P0 ;  /* 0x0000000202027807 */ /* 0x000fca0004000000 */
[----:B------:R2:W-:Y:S01]  /*0940*/  STL [R1+0x24], R2 ;  /* 0x0000240201007387 */ /* 0x0005e20000100800 */
[----:B01-34-:R-:W-:Y:S06]  /*0950*/  BAR.SYNC.DEFER_BLOCKING 0x0 ;  /* 0x0000000000007b1d */ /* 0x01bfec0000010000 */
[----:B------:R-:W-:Y:S05]  /*0960*/  @!P0 BRA `(.L_x_8) ;  /* 0x000000a400bc8947 */ /* 0x000fea0003800000 */
.L_x_9:
[----:B------:R-:W-:-:S08]  /*0970*/  NOP ;  /* 0x0000000000007918 */ /* 0x000fd00000000000 */
[----:B------:R-:W0:Y:S02]  /*0980*/  USETMAXREG.TRY_ALLOC.CTAPOOL UP0, 0xf0 ;  /* 0x000000f0000079c8 */ /* 0x000e240008000600 */
[----:B0-----:R-:W-:-:S13]  /*0990*/  PLOP3.LUT P0, PT, PT, PT, UP0, 0x80, 0x0 ;  /* 0x000000000000781c */ /* 0x001fda0003f0f008 */
[----:B------:R-:W-:Y:S05]  /*09a0*/  @!P0 BRA `(.L_x_9) ;  /* 0xfffffffc00f08947 */ /* 0x000fea000383ffff */
[----:B--2---:R-:W0:Y:S01]  /*09b0*/  LDC R2, c[0x0][0xc50] ;  /* 0x00031400ff027b82 */ /* 0x004e220000000800 */
[----:B------:R-:W1:Y:S07]  /*09c0*/  S2R R24, SR_TID.X ;  /* 0x0000000000187919 */ /* 0x000e6e0000002100 */
[----:B------:R-:W2:Y:S08]  /*09d0*/  S2UR UR4, SR_CTAID.Y ;  /* 0x00000000000479c3 */ /* 0x000eb00000002600 */
[----:B------:R-:W3:Y:S08]  /*09e0*/  S2UR UR39, SR_CTAID.Z ;  /* 0x00000000002779c3 */ /* 0x000ef00000002700 */
[----:B------:R-:W-:Y:S06]  /*09f0*/  BAR.ARV 0x8, 0x180 ;  /* 0x0206000000007b1d */ /* 0x000fec0000002000 */
[----:B0-----:R-:W-:Y:S01]  /*0a00*/  ISETP.NE.AND P1, PT, R2, 0x1, PT ;  /* 0x000000010200780c */ /* 0x001fe20003f25270 */
[----:B--2---:R-:W-:Y:S01]  /*0a10*/  IMAD.U32 R16, RZ, RZ, UR4 ;  /* 0x00000004ff107e24 */ /* 0x004fe2000f8e00ff */
[----:B-1----:R-:W-:-:S11]  /*0a20*/  LOP3.LUT R4, R24, 0xffffff80, RZ, 0xc0, !PT ;  /* 0xffffff8018047812 */ /* 0x002fd600078ec0ff */
[----:B------:R-:W0:Y:S01]  /*0a30*/  @P1 LDC R0, c[0x0][0xc54] ;  /* 0x00031500ff001b82 */ /* 0x000e220000000800 */
[----:B------:R-:W-:-:S07]  /*0a40*/  ISETP.NE.AND P0, PT, R4, 0x80, PT ;  /* 0x000000800400780c */ /* 0x000fce0003f05270 */
[----:B------:R-:W1:Y:S08]  /*0a50*/  @P1 LDC R3, c[0x0][0xc58] ;  /* 0x00031600ff031b82 */ /* 0x000e700000000800 */
[----:B------:R-:W-:Y:S06]  /*0a60*/  @!P0 BAR.ARV 0x9, 0x100 ;  /* 0x0244000000008b1d */ /* 0x000fec0000002000 */
[----:B---3--:R-:W-:Y:S01]  /*0a70*/  ISETP.LE.AND P0, PT, RZ, UR39, PT ;  /* 0x00000027ff007c0c */ /* 0x008fe2000bf03270 */
[----:B0-----:R-:W-:-:S05]  /*0a80*/  @P1 IMAD.HI.U32 R0, R0, UR4, RZ ;  /* 0x0000000400001c27 */ /* 0x001fca000f8e00ff */
[----:B-1----:R-:W-:-:S05]  /*0a90*/  @P1 SHF.R.U32.HI R16, RZ, R3, R0 ;  /* 0x00000003ff101219 */ /* 0x002fca0000011600 */
[----:B------:R-:W-:-:S04]  /*0aa0*/  IMAD.MOV R3, RZ, RZ, -R16 ;  /* 0x000000ffff037224 */ /* 0x000fc800078e0a10 */
[----:B------:R-:W-:Y:S01]  /*0ab0*/  IMAD R19, R2, R3, UR4 ;  /* 0x0000000402137e24 */ /* 0x000fe2000f8e0203 */
[----:B------:R-:W-:Y:S06]  /*0ac0*/  @!P0 BRA `(.L_x_10) ;  /* 0x000000e400f88947 */ /* 0x000fec0003800000 */
[----:B------:R-:W0:Y:S01]  /*0ad0*/  LDC.64 R12, c[0x0][0x990] ;  /* 0x00026400ff0c7b82 */ /* 0x000e220000000a00 */
[----:B------:R-:W-:-:S07]  /*0ae0*/  USHF.R.S32.HI UR38, URZ, 0x1f, UR39 ;  /* 0x0000001f3f267899 */ /* 0x000fce0008011427 */
[----:B------:R-:W1:Y:S08]  /*0af0*/  LDC.64 R20, c[0x0][0x998] ;  /* 0x00026600ff147b82 */ /* 0x000e700000000a00 */
[----:B------:R-:W2:Y:S01]  /*0b00*/  LDC R27, c[0x0][0x424] ;  /* 0x00010900ff1b7b82 */ /* 0x000ea20000000800 */
[----:B0-----:R-:W-:-:S04]  /*0b10*/  ISETP.NE.U32.AND P0, PT, R12, RZ, PT ;  /* 0x000000ff0c00720c */ /* 0x001fc80003f05070 */
[----:B------:R-:W-:Y:S02]  /*0b20*/  ISETP.NE.AND.EX P0, PT, R13, RZ, PT, P0 ;  /* 0x000000ff0d00720c */ /* 0x000fe40003f05300 */
[----:B-1----:R-:W-:-:S04]  /*0b30*/  ISETP.NE.U32.AND P1, PT, R20, RZ, PT ;  /* 0x000000ff1400720c */ /* 0x002fc80003f25070 */
[----:B------:R-:W-:-:S07]  /*0b40*/  ISETP.NE.AND.EX P1, PT, R21, RZ, PT, P1 ;  /* 0x000000ff1500720c */ /* 0x000fce0003f25310 */
[----:B------:R-:W0:Y:S01]  /*0b50*/  @P0 LDC.64 R8, c[0x0][0x9a8] ;  /* 0x00026a00ff080b82 */ /* 0x000e220000000a00 */
[----:B------:R-:W-:-:S07]  /*0b60*/  @P0 SHF.R.S32.HI R7, RZ, 0x1f, R16 ;  /* 0x0000001fff070819 */ /* 0x000fce0000011410 */
[----:B------:R-:W1:Y:S08]  /*0b70*/  @P1 LDC.64 R10, c[0x0][0x9b8] ;  /* 0x00026e00ff0a1b82 */ /* 0x000e700000000a00 */
[----:B------:R-:W3:Y:S08]  /*0b80*/  @P0 LDC.64 R14, c[0x0][0x9b0] ;  /* 0x00026c00ff0e0b82 */ /* 0x000ef00000000a00 */
[----:B------:R-:W4:Y:S01]  /*0b90*/  @P1 LDC.64 R22, c[0x0][0x9c0] ;  /* 0x00027000ff161b82 */ /* 0x000f220000000a00 */
[----:B0-----:R-:W-:-:S02]  /*0ba0*/  @P0 IMAD R0, R8, UR38, RZ ;  /* 0x0000002608000c24 */ /* 0x001fc4000f8e02ff */
[----:B------:R-:W-:-:S04]  /*0bb0*/  @P0 IMAD.WIDE.U32 R2, R8, UR39, RZ ;  /* 0x0000002708020c25 */ /* 0x000fc8000f8e00ff */
[----:B------:R-:W-:Y:S02]  /*0bc0*/  @P0 IMAD R9, R9, UR39, R0 ;  /* 0x0000002709090c24 */ /* 0x000fe4000f8e0200 */
[C---:B-1----:R-:W-:Y:S02]  /*0bd0*/  @P1 IMAD R4, R10.reuse, UR38, RZ ;  /* 0x000000260a041c24 */ /* 0x042fe4000f8e02ff */
[----:B------:R-:W-:Y:S01]  /*0be0*/  @P0 IMAD.IADD R3, R3, 0x1, R9 ;  /* 0x0000000103030824 */ /* 0x000fe200078e0209 */
[----:B------:R-:W-:Y:S01]  /*0bf0*/  @P1 SHF.R.S32.HI R9, RZ, 0x1f, R16 ;  /* 0x0000001fff091819 */ /* 0x000fe20000011410 */
[----:B------:R-:W-:Y:S02]  /*0c00*/  @P1 IMAD R11, R11, UR39, R4 ;  /* 0x000000270b0b1c24 */ /* 0x000fe4000f8e0204 */
[----:B------:R-:W-:-:S04]  /*0c10*/  @P1 IMAD.WIDE.U32 R4, R10, UR39, RZ ;  /* 0x000000270a041c25 */ /* 0x000fc8000f8e00ff */
[-C--:B---3--:R-:W-:Y:S02]  /*0c20*/  @P0 IMAD R7, R7, R14.reuse, RZ ;  /* 0x0000000e07070224 */ /* 0x088fe400078e02ff */
[----:B------:R-:W-:Y:S02]  /*0c30*/  @P1 IMAD.IADD R5, R5, 0x1, R11 ;  /* 0x0000000105051824 */ /* 0x000fe400078e020b */
[----:B------:R-:W-:-:S04]  /*0c40*/  @P0 IMAD.WIDE.U32 R2, R16, R14, R2 ;  /* 0x0000000e10020225 */ /* 0x000fc800078e0002 */
[-C--:B----4-:R-:W-:Y:S02]  /*0c50*/  @P1 IMAD R0, R9, R22.reuse, RZ ;  /* 0x0000001609001224 */ /* 0x090fe400078e02ff */
[C---:B------:R-:W-:Y:S02]  /*0c60*/  @P0 IMAD R9, R16.reuse, R15, R7 ;  /* 0x0000000f10090224 */ /* 0x040fe400078e0207 */
[C---:B------:R-:W-:Y:S02]  /*0c70*/  @P1 IMAD R11, R16.reuse, R23, R0 ;  /* 0x00000017100b1224 */ /* 0x040fe400078e0200 */
[----:B------:R-:W-:Y:S01]  /*0c80*/  @P1 IMAD.WIDE.U32 R6, R16, R22, R4 ;  /* 0x0000001610061225 */ /* 0x000fe200078e0004 */
[----:B------:R-:W-:-:S03]  /*0c90*/  @P0 LEA R4, P2, R2, R12, 0x2 ;  /* 0x0000000c02040211 */ /* 0x000fc600078410ff */
[----:B------:R-:W-:Y:S01]  /*0ca0*/  @P1 IMAD.IADD R0, R7, 0x1, R11 ;  /* 0x0000000107001824 */ /* 0x000fe200078e020b */
[C---:B------:R-:W-:Y:S01]  /*0cb0*/  @P1 LEA R8, P3, R6.reuse, R20, 0x2 ;  /* 0x0000001406081211 */ /* 0x040fe200078610ff */
[----:B------:R-:W-:Y:S02]  /*0cc0*/  @P0 IMAD.IADD R3, R3, 0x1, R9 ;  /* 0x0000000103030824 */ /* 0x000fe400078e0209 */
[----:B------:R-:W-:Y:S01]  /*0cd0*/  IMAD.MOV.U32 R7, RZ, RZ, 0x3f800000 ;  /* 0x3f800000ff077424 */ /* 0x000fe200078e00ff */
[----:B------:R-:W-:Y:S01]  /*0ce0*/  @P1 LEA.HI.X R9, R6, R21, R0, 0x2, P3 ;  /* 0x0000001506091211 */ /* 0x000fe200018f1400 */
[----:B------:R-:W-:Y:S01]  /*0cf0*/  IMAD.MOV.U32 R0, RZ, RZ, 0x3f800000 ;  /* 0x3f800000ff007424 */ /* 0x000fe200078e00ff */
[----:B------:R-:W-:Y:S01]  /*0d00*/  @P0 LEA.HI.X R5, R2, R13, R3, 0x2, P2 ;  /* 0x0000000d02050211 */ /* 0x000fe200010f1403 */
[----:B------:R-:W0:Y:S04]  /*0d10*/  LDC R6, c[0x0][0x2f0] ;  /* 0x0000bc00ff067b82 */ /* 0x000e280000000800 */
[----:B------:R1:W5:Y:S04]  /*0d20*/  @P1 LDG.E R0, desc[UR40][R8.64] ;  /* 0x0000002808001981 */ /* 0x000368000c1e1900 */
[----:B------:R-:W3:Y:S01]  /*0d30*/  LDC.64 R2, c[0x0][0x418] ;  /* 0x00010600ff027b82 */ /* 0x000ee20000000a00 */
[----:B------:R1:W5:Y:S01]  /*0d40*/  @P0 LDG.E R7, desc[UR40][R4.64] ;  /* 0x0000002804070981 */ /* 0x000362000c1e1900 */
[----:B---3--:R-:W-:-:S04]  /*0d50*/  ISETP.NE.U32.AND P0, PT, R2, RZ, PT ;  /* 0x000000ff0200720c */ /* 0x008fc80003f05070 */
[----:B------:R-:W-:-:S04]  /*0d60*/  ISETP.NE.AND.EX P0, PT, R3, RZ, PT, P0 ;  /* 0x000000ff0300720c */ /* 0x000fc80003f05300 */
[----:B--2---:R-:W-:-:S05]  /*0d70*/  SEL R27, R27, 0x1, P0 ;  /* 0x000000011b1b7807 */ /* 0x004fca0000000000 */
[----:B0-----:R-:W-:-:S05]  /*0d80*/  IMAD R27, R27, R6, RZ ;  /* 0x000000061b1b7224 */ /* 0x001fca00078e02ff */
[C---:B------:R-:W-:Y:S01]  /*0d90*/  ISETP.GE.AND P0, PT, R27.reuse, 0x1, PT ;  /* 0x000000011b00780c */ /* 0x040fe20003f06270 */
[----:B------:R-:W-:-:S05]  /*0da0*/  VIADD R2, R27, 0x7f ;  /* 0x0000007f1b027836 */ /* 0x000fca0000000000 */
[----:B------:R-:W-:-:S04]  /*0db0*/  SHF.R.S32.HI R3, RZ, 0x1f, R2 ;  /* 0x0000001fff037819 */ /* 0x000fc80000011402 */
[----:B------:R-:W-:Y:S01]  /*0dc0*/  LEA.HI R3, R3, R2, RZ, 0x7 ;  /* 0x0000000203037211 */ /* 0x000fe200078f38ff */
[----:B------:R-:W-:Y:S01]  /*0dd0*/  IMAD.MOV.U32 R2, RZ, RZ, RZ ;  /* 0x000000ffff027224 */ /* 0x000fe200078e00ff */
[----:B------:R-:W-:Y:S02]  /*0de0*/  LOP3.LUT R17, R19, 0xffff, RZ, 0xc0, !PT ;  /* 0x0000ffff13117812 */ /* 0x000fe400078ec0ff */
[----:B------:R-:W-:Y:S01]  /*0df0*/  SHF.R.S32.HI R26, RZ, 0x7, R3 ;  /* 0x00000007ff1a7819 */ /* 0x000fe20000011403 */
[----:B-1----:R-:W-:Y:S06]  /*0e00*/  @!P0 BRA `(.L_x_11) ;  /* 0x0000000000788947 */ /* 0x002fec0003800000 */
[----:B------:R-:W-:-:S04]  /*0e10*/  SHF.R.U32.HI R5, RZ, 0x10, R19 ;  /* 0x00000010ff057819 */ /* 0x000fc80000011613 */
[----:B------:R-:W-:-:S13]  /*0e20*/  ISETP.NE.AND P0, PT, R5, RZ, PT ;  /* 0x000000ff0500720c */ /* 0x000fda0003f05270 */
[----:B------:R-:W0:Y:S02]  /*0e30*/  @!P0 LDC R5, c[0x0][0x9f0] ;  /* 0x00027c00ff058b82 */ /* 0x000e240000000800 */
[-C--:B0-----:R-:W-:Y:S02]  /*0e40*/  IABS R9, R5.reuse ;  /* 0x0000000500097213 */ /* 0x081fe40000000000 */
[----:B------:R-:W-:Y:S02]  /*0e50*/  IADD3 R4, R26, -0x1, R5 ;  /* 0xffffffff1a047810 */ /* 0x000fe40007ffe005 */
[----:B------:R-:W0:Y:S01]  /*0e60*/  I2F.RP R6, R9 ;  /* 0x0000000900067306 */ /* 0x000e220000209400 */
[----:B------:R-:W-:-:S05]  /*0e70*/  IABS R10, R5 ;  /* 0x00000005000a7213 */ /* 0x000fca0000000000 */
[----:B------:R-:W-:Y:S02]  /*0e80*/  IMAD.MOV R10, RZ, RZ, -R10 ;  /* 0x000000ffff0a7224 */ /* 0x000fe400078e0a0a */
[----:B0-----:R-:W0:Y:S02]  /*0e90*/  MUFU.RCP R6, R6 ;  /* 0x0000000600067308 */ /* 0x001e240000001000 */
[----:B0-----:R-:W-:Y:S01]  /*0ea0*/  VIADD R2, R6, 0xffffffe ;  /* 0x0ffffffe06027836 */ /* 0x001fe20000000000 */
[----:B------:R-:W-:Y:S02]  /*0eb0*/  IABS R6, R4 ;  /* 0x0000000400067213 */ /* 0x000fe40000000000 */
[----:B------:R-:W-:-:S03]  /*0ec0*/  LOP3.LUT R4, R4, R5, RZ, 0x3c, !PT ;  /* 0x0000000504047212 */ /* 0x000fc600078e3cff */
[----:B------:R0:W1:Y:S01]  /*0ed0*/  F2I.FTZ.U32.TRUNC.NTZ R3, R2 ;  /* 0x0000000200037305 */ /* 0x000062000021f000 */
[----:B------:R-:W-:Y:S01]  /*0ee0*/  ISETP.GE.AND P2, PT, R4, RZ, PT ;  /* 0x000000ff0400720c */ /* 0x000fe20003f46270 */
[----:B0-----:R-:W-:Y:S02]  /*0ef0*/  IMAD.MOV.U32 R2, RZ, RZ, RZ ;  /* 0x000000ffff027224 */ /* 0x001fe400078e00ff */
[----:B-1----:R-:W-:-:S04]  /*0f00*/  IMAD.MOV R8, RZ, RZ, -R3 ;  /* 0x000000ffff087224 */ /* 0x002fc800078e0a03 */
[----:B------:R-:W-:-:S04]  /*0f10*/  IMAD R11, R8, R9, RZ ;  /* 0x00000009080b7224 */ /* 0x000fc800078e02ff */
[----:B------:R-:W-:-:S04]  /*0f20*/  IMAD.HI.U32 R3, R3, R11, R2 ;  /* 0x0000000b03037227 */ /* 0x000fc800078e0002 */
[----:B------:R-:W-:Y:S02]  /*0f30*/  IMAD.MOV.U32 R2, RZ, RZ, R10 ;  /* 0x000000ffff027224 */ /* 0x000fe400078e000a */
[----:B------:R-:W-:-:S04]  /*0f40*/  IMAD.HI.U32 R3, R3, R6, RZ ;  /* 0x0000000603037227 */ /* 0x000fc800078e00ff */
[----:B------:R-:W-:-:S05]  /*0f50*/  IMAD R2, R3, R2, R6 ;  /* 0x0000000203027224 */ /* 0x000fca00078e0206 */
[----:B------:R-:W-:-:S13]  /*0f60*/  ISETP.GT.U32.AND P1, PT, R9, R2, PT ;  /* 0x000000020900720c */ /* 0x000fda0003f24070 */
[----:B------:R-:W-:Y:S02]  /*0f70*/  @!P1 IMAD.IADD R2, R2, 0x1, -R9 ;  /* 0x0000000102029824 */ /* 0x000fe400078e0a09 */
[----:B------:R-:W-:Y:S01]  /*0f80*/  @!P1 VIADD R3, R3, 0x1 ;  /* 0x0000000103039836 */ /* 0x000fe20000000000 */
[----:B------:R-:W-:Y:S02]  /*0f90*/  ISETP.NE.AND P1, PT, R5, RZ, PT ;  /* 0x000000ff0500720c */ /* 0x000fe40003f25270 */
[----:B------:R-:W-:-:S13]  /*0fa0*/  ISETP.GE.U32.AND P0, PT, R2, R9, PT ;  /* 0x000000090200720c */ /* 0x000fda0003f06070 */
[----:B------:R-:W-:-:S04]  /*0fb0*/  @P0 VIADD R3, R3, 0x1 ;  /* 0x0000000103030836 */ /* 0x000fc80000000000 */
[----:B------:R-:W-:-:S04]  /*0fc0*/  IMAD.MOV.U32 R2, RZ, RZ, R3 ;  /* 0x000000ffff027224 */ /* 0x000fc800078e0003 */
[----:B------:R-:W-:Y:S01]  /*0fd0*/  @!P2 IMAD.MOV R2, RZ, RZ, -R2 ;  /* 0x000000ffff02a224 */ /* 0x000fe200078e0a02 */
[----:B------:R-:W-:-:S07]  /*0fe0*/  @!P1 LOP3.LUT R2, RZ, R5, RZ, 0x33, !PT ;  /* 0x00000005ff029212 */ /* 0x000fce00078e33ff */
.L_x_11:
[-C--:B------:R-:W-:Y:S01]  /*0ff0*/  IMAD R17, R17, R2.reuse, RZ ;  /* 0x0000000211117224 */ /* 0x080fe200078e02ff */
[----:B------:R-:W-:Y:S01]  /*1000*/  ULDC UR4, c[0x0][0x988] ;  /* 0x0002620000047ab9 */ /* 0x000fe20000000800 */
[----:B------:R-:W-:Y:S01]  /*1010*/  VIADD R120, R24, 0xffffff80 ;  /* 0xffffff8018787836 */ /* 0x000fe20000000000 */
[----:B------:R-:W-:Y:S02]  /*1020*/  PLOP3.LUT P0, PT, PT, PT, PT, 0x80, 0x0 ;  /* 0x000000000000781c */ /* 0x000fe40003f0f070 */
[----:B------:R-:W-:Y:S02]  /*1030*/  CS2R R92, SRZ ;  /* 0x00000000005c7805 */ /* 0x000fe4000001ff00 */
[----:B------:R-:W-:Y:S01]  /*1040*/  VIADDMNMX R26, R17, R2, R26, PT ;  /* 0x00000002111a7246 */ /* 0x000fe2000380011a */
[----:B-----5:R-:W-:Y:S01]  /*1050*/  FMUL.FTZ R2, R7, R0 ;  /* 0x0000000007027220 */ /* 0x020fe20000410000 */
[----:B------:R-:W-:Y:S01]  /*1060*/  IMAD.MOV.U32 R0, RZ, RZ, RZ ;  /* 0x000000ffff007224 */ /* 0x000fe200078e00ff */
[----:B------:R-:W-:-:S02]  /*1070*/  CS2R R4, SRZ ;  /* 0x0000000000047805 */ /* 0x000fc4000001ff00 */
[----:B------:R-:W-:Y:S01]  /*1080*/  ISETP.GT.AND P1, PT, R26, R17, PT ;  /* 0x000000111a00720c */ /* 0x000fe20003f24270 */
[----:B------:R-:W-:Y:S01]  /*1090*/  FMUL.FTZ R2, R2, UR4 ;  /* 0x0000000402027c20 */ /* 0x000fe20008410000 */
[----:B------:R-:W-:Y:S02]  /*10a0*/  CS2R R154, SRZ ;  /* 0x00000000009a7805 */ /* 0x000fe4000001ff00 */
[----:B------:R-:W-:Y:S02]  /*10b0*/  CS2R R30, SRZ ;  /* 0x00000000001e7805 */ /* 0x000fe4000001ff00 */
[----:B------:R-:W-:Y:S02]  /*10c0*/  CS2R R28, SRZ ;  /* 0x00000000001c7805 */ /* 0x000fe4000001ff00 */
[----:B------:R-:W-:Y:S02]  /*10d0*/  CS2R R112, SRZ ;  /* 0x0000000000707805 */ /* 0x000fe4000001ff00 */
[----:B------:R-:W-:-:S02]  /*10e0*/  CS2R R72, SRZ ;  /* 0x0000000000487805 */ /* 0x000fc4000001ff00 */
[----:B------:R-:W-:Y:S02]  /*10f0*/  CS2R R84, SRZ ;  /* 0x0000000000547805 */ /* 0x000fe4000001ff00 */
[----:B------:R-:W-:Y:S02]  /*1100*/  CS2R R152, SRZ ;  /* 0x0000000000987805 */ /* 0x000fe4000001ff00 */
[----:B------:R-:W-:Y:S01]  /*1110*/  CS2R R38, SRZ ;  /* 0x0000000000267805 */ /* 0x000fe2000001ff00 */
[----:B------:R-:W-:Y:S01]  /*1120*/  IMAD.MOV.U32 R34, RZ, RZ, RZ ;  /* 0x000000ffff227224 */ /* 0x000fe200078e00ff */
[----:B------:R-:W-:Y:S02]  /*1130*/  CS2R R36, SRZ ;  /* 0x0000000000247805 */ /* 0x000fe4000001ff00 */
[----:B------:R-:W-:Y:S02]  /*1140*/  CS2R R100, SRZ ;  /* 0x0000000000647805 */ /* 0x000fe4000001ff00 */
[----:B------:R-:W-:-:S02]  /*1150*/  CS2R R76, SRZ ;  /* 0x00000000004c7805 */ /* 0x000fc4000001ff00 */
[----:B------:R-:W-:Y:S01]  /*1160*/  CS2R R46, SRZ ;  /* 0x00000000002e7805 */ /* 0x000fe2000001ff00 */
[----:B------:R-:W-:Y:S01]  /*1170*/  IMAD.MOV.U32 R42, RZ, RZ, RZ ;  /* 0x000000ffff2a7224 */ /* 0x000fe200078e00ff */
[----:B------:R-:W-:Y:S02]  /*1180*/  CS2R R32, SRZ ;  /* 0x0000000000207805 */ /* 0x000fe4000001ff00 */
[----:B------:R-:W-:Y:S02]  /*1190*/  CS2R R44, SRZ ;  /* 0x00000000002c7805 */ /* 0x000fe4000001ff00 */
[----:B------:R-:W-:Y:S02]  /*11a0*/  CS2R R108, SRZ ;  /* 0x00000000006c7805 */ /* 0x000fe4000001ff00 */
[----:B------:R-:W-:Y:S02]  /*11b0*/  CS2R R68, SRZ ;  /* 0x0000000000447805 */ /* 0x000fe4000001ff00 */
[----:B------:R-:W-:Y:S01]  /*11c0*/  CS2R R54, SRZ ;  /* 0x0000000000367805 */ /* 0x000fe2000001ff00 */
[----:B------:R-:W-:Y:S01]  /*11d0*/  IMAD.MOV.U32 R50, RZ, RZ, RZ ;  /* 0x000000ffff327224 */ /* 0x000fe200078e00ff */
[----:B------:R-:W-:-:S02]  /*11e0*/  CS2R R24, SRZ ;  /* 0x0000000000187805 */ /* 0x000fc4000001ff00 */
[----:B------:R-:W-:Y:S02]  /*11f0*/  CS2R R52, SRZ ;  /* 0x0000000000347805 */ /* 0x000fe4000001ff00 */
[----:B------:R-:W-:Y:S02]  /*1200*/  CS2R R116, SRZ ;  /* 0x0000000000747805 */ /* 0x000fe4000001ff00 */
[----:B------:R-:W-:Y:S02]  /*1210*/  CS2R R48, SRZ ;  /* 0x0000000000307805 */ /* 0x000fe4000001ff00 */
[----:B------:R-:W-:Y:S02]  /*1220*/  CS2R R22, SRZ ;  /* 0x0000000000167805 */ /* 0x000fe4000001ff00 */
[----:B------:R-:W-:Y:S01]  /*1230*/  CS2R R62, SRZ ;  /* 0x00000000003e7805 */ /* 0x000fe2000001ff00 */
[----:B------:R-:W-:Y:S01]  /*1240*/  IMAD.MOV.U32 R58, RZ, RZ, RZ ;  /* 0x000000ffff3a7224 */ /* 0x000fe200078e00ff */
[----:B------:R-:W-:Y:S01]  /*1250*/  CS2R R60, SRZ ;  /* 0x00000000003c7805 */ /* 0x000fe2000001ff00 */
[----:B------:R-:W-:Y:S01]  /*1260*/  IMAD.MOV.U32 R121, RZ, RZ, RZ ;  /* 0x000000ffff797224 */ /* 0x000fe200078e00ff */
        /* <DEDUP_REMOVED lines=8> */
[----:B------:R-:W-:Y:S02]  /*12f0*/  CS2R R86, SRZ ;  /* 0x0000000000567805 */ /* 0x000fe4000001ff00 */
[----:B------:R-:W-:Y:S02]  /*1300*/  CS2R R82, SRZ ;  /* 0x0000000000527805 */ /* 0x000fe4000001ff00 */
[----:B------:R-:W-:Y:S02]  /*1310*/  CS2R R12, SRZ ;  /* 0x00000000000c7805 */ /* 0x000fe4000001ff00 */
        /* <DEDUP_REMOVED lines=26> */
[----:B------:R-:W-:Y:S06]  /*14c0*/  @!P1 BRA `(.L_x_12) ;  /* 0x0000005c00b09947 */ /* 0x000fec0003800000 */
[----:B------:R-:W-:Y:S01]  /*14d0*/  SHF.R.S32.HI R3, RZ, 0x1f, R120 ;  /* 0x0000001fff037819 */ /* 0x000fe20000011478 */
[----:B------:R-:W0:Y:S01]  /*14e0*/  S2UR UR5, SR_CgaCtaId ;  /* 0x00000000000579c3 */ /* 0x000e220000008800 */
[----:B------:R-:W-:Y:S02]  /*14f0*/  UMOV UR36, 0x400 ;  /* 0x0000040000247882 */ /* 0x000fe40000000000 */
[----:B------:R-:W-:-:S04]  /*1500*/  LEA.HI R19, R3, R120, RZ, 0x7 ;  /* 0x0000007803137211 */ /* 0x000fc800078f38ff */
[----:B------:R-:W-:-:S06]  /*1510*/  SHF.R.S32.HI R0, RZ, 0x7, R19 ;  /* 0x00000007ff007819 */ /* 0x000fcc0000011413 */
[----:B------:R-:W1:Y:S01]  /*1520*/  SHFL.IDX PT, R0, R0, RZ, 0x1f ;  /* 0x00001fff00007589 */ /* 0x000e6200000e0000 */
[----:B0-----:R-:W-:-:S04]  /*1530*/  ULEA UR36, UR5, UR36, 0x18 ;  /* 0x0000002405247291 */ /* 0x001fc8000f8ec03f */
[----:B------:R-:W-:-:S04]  /*1540*/  UIADD3 UR5, UR36, 0x20400, URZ ;  /* 0x0002040024057890 */ /* 0x000fc8000fffe03f */
[----:B------:R-:W-:Y:S01]  /*1550*/  ULOP3.LUT UP0, URZ, UR5, 0x3ff, URZ, 0xc0, !UPT ;  /* 0x000003ff053f7892 */ /* 0x000fe2000f80c03f */
[----:B-1----:R-:W-:-:S05]  /*1560*/  R2UR UR37, R0 ;  /* 0x00000000002572ca */ /* 0x002fca00000e0000 */
[----:B------:R-:W-:-:S08]  /*1570*/  PLOP3.LUT P0, PT, PT, PT, UP0, 0x80, 0x0 ;  /* 0x000000000000781c */ /* 0x000fd00003f0f008 */
[----:B------:R-:W-:-:S04]  /*1580*/  ULEA.HI UR4, UR37, UR37, URZ, 0x1 ;  /* 0x0000002525047291 */ /* 0x000fc8000f8f083f */
[----:B------:R-:W-:-:S04]  /*1590*/  ULOP3.LUT UR4, UR4, 0x1e, URZ, 0xc0, !UPT ;  /* 0x0000001e04047892 */ /* 0x000fc8000f8ec03f */
[----:B------:R-:W-:-:S04]  /*15a0*/  UIADD3 UR4, UR37, -UR4, URZ ;  /* 0x8000000425047290 */ /* 0x000fc8000fffe03f */
[----:B------:R-:W-:-:S04]  /*15b0*/  ULEA UR4, UR4, UR5, 0xd ;  /* 0x0000000504047291 */ /* 0x000fc8000f8e683f */
[----:B------:R-:W-:-:S04]  /*15c0*/  USHF.R.U32.HI UR4, URZ, 0x4, UR4 ;  /* 0x000000043f047899 */ /* 0x000fc80008011604 */
[----:B------:R-:W-:Y:S01]  /*15d0*/  ULOP3.LUT UR42, UR4, 0x3fff, URZ, 0xc0, !UPT ;  /* 0x00003fff042a7892 */ /* 0x000fe2000f8ec03f */
[----:B------:R-:W-:Y:S11]  /*15e0*/  @!P0 BRA `(.L_x_13) ;  /* 0x0000000000408947 */ /* 0x000ff60003800000 */
[----:B------:R-:W-:Y:S01]  /*15f0*/  MOV R0, 0x0 ;  /* 0x0000000000007802 */ /* 0x000fe20000000f00 */
[----:B------:R-:W-:Y:S01]  /*1600*/  ULDC.64 UR4, c[0x4][0x198] ;  /* 0x0100660000047ab9 */ /* 0x000fe20000000a00 */
[----:B------:R-:W-:Y:S01]  /*1610*/  ULDC.64 UR6, c[0x4][0x98] ;  /* 0x0100260000067ab9 */ /* 0x000fe20000000a00 */
[----:B------:R-:W-:Y:S01]  /*1620*/  IMAD.U32 R4, RZ, RZ, UR4 ;  /* 0x00000004ff047e24 */ /* 0x000fe2000f8e00ff */
[----:B------:R0:W1:Y:S01]  /*1630*/  LDC.64 R14, c[0x4][R0] ;  /* 0x01000000000e7b82 */ /* 0x0000620000000a00 */
[----:B------:R-:W-:Y:S01]  /*1640*/  IMAD.U32 R5, RZ, RZ, UR5 ;  /* 0x00000005ff057e24 */ /* 0x000fe2000f8e00ff */
[----:B------:R-:W-:Y:S01]  /*1650*/  ULDC.64 UR4, c[0x4][0x1a0] ;  /* 0x0100680000047ab9 */ /* 0x000fe20000000a00 */
[----:B------:R-:W-:Y:S02]  /*1660*/  IMAD.U32 R10, RZ, RZ, UR6 ;  /* 0x00000006ff0a7e24 */ /* 0x000fe4000f8e00ff */
[----:B------:R-:W-:Y:S02]  /*1670*/  IMAD.U32 R6, RZ, RZ, UR4 ;  /* 0x00000004ff067e24 */ /* 0x000fe4000f8e00ff */
[----:B------:R-:W-:-:S02]  /*1680*/  IMAD.U32 R7, RZ, RZ, UR5 ;  /* 0x00000005ff077e24 */ /* 0x000fc4000f8e00ff */
[----:B------:R-:W-:Y:S02]  /*1690*/  IMAD.U32 R11, RZ, RZ, UR7 ;  /* 0x00000007ff0b7e24 */ /* 0x000fe4000f8e00ff */
[----:B------:R-:W-:Y:S02]  /*16a0*/  IMAD.MOV.U32 R8, RZ, RZ, 0x70 ;  /* 0x00000070ff087424 */ /* 0x000fe400078e00ff */
[----:B------:R-:W-:Y:S02]  /*16b0*/  IMAD.MOV.U32 R12, RZ, RZ, 0x1 ;  /* 0x00000001ff0c7424 */ /* 0x000fe400078e00ff */
[----:B0-----:R-:W-:-:S07]  /*16c0*/  IMAD.MOV.U32 R13, RZ, RZ, RZ ;  /* 0x000000ffff0d7224 */ /* 0x001fce00078e00ff */
[----:B------:R-:W-:-:S07]  /*16d0*/  LEPC R20, `(.L_x_13) ;  /* 0x000000001014794e */ /* 0x000fce0000000000 */
[----:B-1----:R-:W-:Y:S05]  /*16e0*/  CALL.ABS.NOINC R14 ;  /* 0x000000000e007343 */ /* 0x002fea0003c00000 */
.L_x_13:
[----:B------:R-:W2:Y:S01]  /*16f0*/  LDL.LU R20, [R1+0x24] ;  /* 0x0000240001147983 */ /* 0x000ea20000300800 */
[----:B------:R-:W-:-:S04]  /*1700*/  SHF.L.U32 R3, RZ, 0x1f, RZ ;  /* 0x0000001fff037819 */ /* 0x000fc800000006ff */
[----:B------:R-:W0:Y:S01]  /*1710*/  SYNCS.PHASECHK.TRANS64.TRYWAIT P1, [UR36+0x38800], R3 ;  /* 0x03880003ff0075a7 */ /* 0x000e220008020164 */
[----:B--2---:R-:W-:-:S04]  /*1720*/  LOP3.LUT R0, R20, 0x1, RZ, 0xfc, !PT ;  /* 0x0000000114007812 */ /* 0x004fc800078efcff */
[----:B------:R-:W-:Y:S01]  /*1730*/  ISETP.NE.AND P0, PT, R0, 0x3, PT ;  /* 0x000000030000780c */ /* 0x000fe20003f05270 */
[----:B0-----:R-:W-:-:S12]  /*1740*/  @!P1 BRA `(.L_x_14) ;  /* 0x000000d800e09947 */ /* 0x001fd80003800000 */
.L_x_97:
[----:B------:R-:W-:Y:S05]  /*1750*/  @!P0 BRA `(.L_x_15) ;  /* 0x0000000000048947 */ /* 0x000fea0003800000 */
[----:B------:R-:W-:Y:S01]  /*1760*/  BPT.TRAP 0x1 ;  /* 0x000000040000795c */ /* 0x000fe20000300000 */
.L_x_15:
[----:B------:R1:W2:Y:S01]  /*1770*/  SYNCS.PHASECHK.TRANS64.TRYWAIT P2, [UR36+0x38830], R3 ;  /* 0x03883003ff0075a7 */ /* 0x0002a20008040164 */
[----:B------:R-:W-:Y:S05]  /*1780*/  @!P0 BRA `(.L_x_16) ;  /* 0x0000000000048947 */ /* 0x000fea0003800000 */
[----:B------:R-:W-:Y:S01]  /*1790*/  BPT.TRAP 0x1 ;  /* 0x000000040000795c */ /* 0x000fe20000300000 */
.L_x_16:
[----:B0-----:R-:W0:Y:S01]  /*17a0*/  S2R R0, SR_TID.X ;  /* 0x0000000000007919 */ /* 0x001e220000002100 */
[----:B------:R-:W-:Y:S01]  /*17b0*/  IMAD.U32 R4, RZ, RZ, UR42 ;  /* 0x0000002aff047e24 */ /* 0x000fe2000f8e00ff */
[----:B0-----:R-:W-:-:S04]  /*17c0*/  LOP3.LUT R0, R0, 0x7f, RZ, 0xc0, !PT ;  /* 0x0000007f00007812 */ /* 0x001fc800078ec0ff */
[----:B------:R-:W-:Y:S01]  /*17d0*/  ISETP.NE.AND P1, PT, R0, RZ, PT ;  /* 0x000000ff0000720c */ /* 0x000fe20003f25270 */
[----:B--2---:R-:W-:-:S12]  /*17e0*/  @P2 BRA `(.L_x_17) ;  /* 0x0000000000082947 */ /* 0x004fd80003800000 */
[----:B------:R-:W0:Y:S02]  /*17f0*/  SYNCS.PHASECHK.TRANS64.TRYWAIT P2, [UR36+0x38830], R3 ;  /* 0x03883003ff0075a7 */ /* 0x000e240008040164 */
[----:B0-----:R-:W-:Y:S05]  /*1800*/  @!P2 BRA `(.L_x_18) ;  /* 0x000000d800c8a947 */ /* 0x001fea0003800000 */
.L_x_17:
[----:B------:R-:W-:Y:S05]  /*1810*/  WARPSYNC.ALL ;  /* 0x0000000000007948 */ /* 0x000fea0003800000 */
[----:B------:R-:W-:Y:S01]  /*1820*/  IMAD.MOV.U32 R8, RZ, RZ, RZ ;  /* 0x000000ffff087224 */ /* 0x000fe200078e00ff */
[----:B------:R-:W-:Y:S01]  /*1830*/  LOP3.LUT R4, R4, 0x10000, RZ, 0xfc, !PT ;  /* 0x0001000004047812 */ /* 0x000fe200078efcff */
[----:B------:R-:W-:Y:S02]  /*1840*/  IMAD.MOV.U32 R25, RZ, RZ, RZ ;  /* 0x000000ffff197224 */ /* 0x000fe400078e00ff */
[----:B------:R-:W-:Y:S01]  /*1850*/  IMAD.MOV.U32 R5, RZ, RZ, 0x40000040 ;  /* 0x40000040ff057424 */ /* 0x000fe200078e00ff */
[----:B------:R-:W-:Y:S01]  /*1860*/  UIADD3 UR4, UR36, 0x28400, URZ ;  /* 0x0002840024047890 */ /* 0x000fe2000fffe03f */
[----:B------:R-:W-:Y:S01]  /*1870*/  R2UR UR8, R4 ;  /* 0x00000000040872ca */ /* 0x000fe200000e0000 */
[----:B------:R-:W-:-:S02]  /*1880*/  WARPGROUP.ARRIVE ;  /* 0x00000000000079c5 */ /* 0x000fc40000000000 */
[----:B------:R-:W-:Y:S01]  /*1890*/  R2UR UR9, R5 ;  /* 0x00000000050972ca */ /* 0x000fe200000e0000 */
[----:B------:R-:W-:Y:S01]  /*18a0*/  USHF.R.U32.HI UR4, URZ, 0x4, UR4 ;  /* 0x000000043f047899 */ /* 0x000fe20008011604 */
[----:B------:R-:W-:Y:S01]  /*18b0*/  R2UR UR32, R4 ;  /* 0x00000000042072ca */ /* 0x000fe200000e0000 */
[----:B------:R-:W-:Y:S01]  /*18c0*/  UMOV UR11, 0x40000040 ;  /* 0x40000040000b7882 */ /* 0x000fe20000000000 */
[----:B------:R-:W-:Y:S01]  /*18d0*/  UMOV UR13, 0x40000040 ;  /* 0x40000040000d7882 */ /* 0x000fe20000000000 */
[----:B------:R-:W-:Y:S01]  /*18e0*/  ULOP3.LUT UR4, UR4, 0x3fff, URZ, 0xc0, !UPT ;  /* 0x00003fff04047892 */ /* 0x000fe2000f8ec03f */
[----:B------:R-:W-:Y:S01]  /*18f0*/  LOP3.LUT R19, R19, 0xffffff80, RZ, 0xc0, !PT ;  /* 0xffffff8013137812 */ /* 0x000fe200078ec0ff */
[----:B------:R-:W-:Y:S01]  /*1900*/  UMOV UR15, 0x40000040 ;  /* 0x40000040000f7882 */ /* 0x000fe20000000000 */
[----:B------:R-:W-:Y:S01]  /*1910*/  UMOV UR17, 0x40000040 ;  /* 0x4000004000117882 */ /* 0x000fe20000000000 */
[----:B------:R-:W-:Y:S01]  /*1920*/  ULOP3.LUT UR6, UR4, 0x10000, URZ, 0xfc, !UPT ;  /* 0x0001000004067892 */ /* 0x000fe2000f8efc3f */
[----:B01----:R-:W-:Y:S01]  /*1930*/  IMAD.MOV.U32 R3, RZ, RZ, -0x2 ;  /* 0xfffffffeff037424 */ /* 0x003fe200078e00ff */
[----:B------:R-:W-:Y:S01]  /*1940*/  UMOV UR19, 0x40000040 ;  /* 0x4000004000137882 */ /* 0x000fe20000000000 */
[----:B------:R-:W-:Y:S01]  /*1950*/  UMOV UR21, 0x40000040 ;  /* 0x4000004000157882 */ /* 0x000fe20000000000 */
[----:B------:R-:W-:Y:S01]  /*1960*/  UIADD3 UR14, UR6, 0x4, URZ ;  /* 0x00000004060e7890 */ /* 0x000fe2000fffe03f */
[----:B------:R-:W-:Y:S01]  /*1970*/  IMAD.IADD R19, R120, 0x1, -R19 ;  /* 0x0000000178137824 */ /* 0x000fe200078e0a13 */
[----:B------:R-:W-:Y:S01]  /*1980*/  UIADD3 UR12, UR32, 0x4, URZ ;  /* 0x00000004200c7890 */ /* 0x000fe2000fffe03f */
[----:B------:R-:W-:Y:S01]  /*1990*/  P2R R92, PR, RZ, 0x2 ;  /* 0x00000002ff5c7803 */ /* 0x000fe20000000000 */
[----:B------:R-:W-:Y:S01]  /*19a0*/  UMOV UR10, UR6 ;  /* 0x00000006000a7c82 */ /* 0x000fe20008000000 */
[----:B------:R-:W-:Y:S01]  /*19b0*/  UIADD3 UR16, UR32, 0x6, URZ ;  /* 0x0000000620107890 */ /* 0x000fe2000fffe03f */
[----:B------:R-:W-:Y:S01]  /*19c0*/  QGMMA.64x128x32.F32.E4M3.E4M3 R28, gdesc[UR8], RZ, !UPT, gsb0 ;  /* 0x01e00000081c79f3 */ /* 0x000fe2000c0008ff */
[----:B------:R-:W-:Y:S01]  /*19d0*/  UIADD3 UR8, UR32, 0x2, URZ ;  /* 0x0000000220087890 */ /* 0x000fe2000fffe03f */
[----:B------:R-:W-:Y:S01]  /*19e0*/  SHF.R.S32.HI R0, RZ, 0x1f, R19 ;  /* 0x0000001fff007819 */ /* 0x000fe20000011413 */
[----:B------:R-:W-:Y:S01]  /*19f0*/  UIADD3 UR10, UR6, 0x2, URZ ;  /* 0x00000002060a7890 */ /* 0x000fe2000fffe03f */
[----:B------:R-:W-:Y:S01]  /*1a00*/  P2R R94, PR, RZ, 0x1 ;  /* 0x00000001ff5e7803 */ /* 0x000fe20000000000 */
[----:B------:R-:W-:Y:S01]  /*1a10*/  UMOV UR9, 0x40000040 ;  /* 0x4000004000097882 */ /* 0x000fe20000000000 */
[----:B------:R-:W-:Y:S01]  /*1a20*/  UMOV UR11, 0x40000040 ;  /* 0x40000040000b7882 */ /* 0x000fe20000000000 */
[----:B------:R-:W-:Y:S01]  /*1a30*/  UIADD3 UR18, UR6, 0x6, URZ ;  /* 0x0000000606127890 */ /* 0x000fe2000fffe03f */
[----:B------:R-:W-:Y:S01]  /*1a40*/  LEA.HI R0, R0, R19, RZ, 0x2 ;  /* 0x0000001300007211 */ /* 0x000fe200078f10ff */
[----:B------:R-:W-:Y:S01]  /*1a50*/  UIADD3 UR20, UR32, 0x400, URZ ;  /* 0x0000040020147890 */ /* 0x000fe2000fffe03f */
[----:B------:R-:W0:Y:S01]  /*1a60*/  S2UR UR5, SR_CgaCtaId ;  /* 0x00000000000579c3 */ /* 0x000e220000008800 */
[----:B------:R-:W-:Y:S01]  /*1a70*/  UIADD3 UR22, UR6, 0x400, URZ ;  /* 0x0000040006167890 */ /* 0x000fe2000fffe03f */
[----:B------:R-:W-:Y:S01]  /*1a80*/  LOP3.LUT R0, R0, 0x7ffffffc, RZ, 0xc0, !PT ;  /* 0x7ffffffc00007812 */ /* 0x000fe200078ec0ff */
[----:B------:R-:W-:Y:S01]  /*1a90*/  UMOV UR23, 0x40000040 ;  /* 0x4000004000177882 */ /* 0x000fe20000000000 */
[----:B------:R-:W-:Y:S01]  /*1aa0*/  UIADD3 UR24, UR32, 0x402, URZ ;  /* 0x0000040220187890 */ /* 0x000fe2000fffe03f */
[--C-:B------:R-:W-:Y:S01]  /*1ab0*/  IMAD.MOV.U32 R96, RZ, RZ, R25.reuse ;  /* 0x000000ffff607224 */ /* 0x100fe200078e0019 */
[----:B------:R-:W-:Y:S01]  /*1ac0*/  UIADD3 UR26, UR6, 0x402, URZ ;  /* 0x00000402061a7890 */ /* 0x000fe2000fffe03f */
[----:B------:R-:W-:Y:S01]  /*1ad0*/  IMAD.IADD R0, R19, 0x1, -R0 ;  /* 0x0000000113007824 */ /* 0x000fe200078e0a00 */
[----:B------:R-:W-:Y:S01]  /*1ae0*/  UMOV UR25, 0x40000040 ;  /* 0x4000004000197882 */ /* 0x000fe20000000000 */
[----:B------:R-:W-:Y:S01]  /*1af0*/  UMOV UR27, 0x40000040 ;  /* 0x40000040001b7882 */ /* 0x000fe20000000000 */
[----:B------:R-:W-:Y:S01]  /*1b00*/  UIADD3 UR28, UR32, 0x404, URZ ;  /* 0x00000404201c7890 */ /* 0x000fe2000fffe03f */
[----:B------:R-:W-:Y:S01]  /*1b10*/  IMAD R0, R0, R3, 0x80 ;  /* 0x0000008000007424 */ /* 0x000fe200078e0203 */
[----:B------:R-:W-:Y:S01]  /*1b20*/  UIADD3 UR30, UR6, 0x404, URZ ;  /* 0x00000404061e7890 */ /* 0x000fe2000fffe03f */
[----:B------:R-:W-:Y:S01]  /*1b30*/  IMAD.MOV.U32 R98, RZ, RZ, R25 ;  /* 0x000000ffff627224 */ /* 0x000fe200078e0019 */
[----:B------:R-:W-:Y:S01]  /*1b40*/  UMOV UR29, 0x40000040 ;  /* 0x40000040001d7882 */ /* 0x000fe20000000000 */
[----:B------:R-:W-:Y:S01]  /*1b50*/  UMOV UR31, 0x40000040 ;  /* 0x40000040001f7882 */ /* 0x000fe20000000000 */
[----:B------:R-:W-:Y:S01]  /*1b60*/  UIADD3 UR32, UR32, 0x406, URZ ;  /* 0x0000040620207890 */ /* 0x000fe2000fffe03f */
[----:B------:R-:W-:Y:S01]  /*1b70*/  IMAD.IADD R27, R0, 0x1, R27 ;  /* 0x00000001001b7824 */ /* 0x000fe200078e021b */
[----:B------:R-:W-:Y:S01]  /*1b80*/  UIADD3 UR34, UR6, 0x406, URZ ;  /* 0x0000040606227890 */ /* 0x000fe2000fffe03f */
[----:B------:R-:W-:Y:S01]  /*1b90*/  IMAD.MOV.U32 R100, RZ, RZ, R25 ;  /* 0x000000ffff647224 */ /* 0x000fe200078e0019 */
[----:B------:R-:W-:Y:S01]  /*1ba0*/  UMOV UR33, 0x40000040 ;  /* 0x4000004000217882 */ /* 0x000fe20000000000 */
[----:B------:R-:W-:Y:S01]  /*1bb0*/  UMOV UR35, 0x40000040 ;  /* 0x4000004000237882 */ /* 0x000fe20000000000 */
[----:B------:R-:W-:-:S02]  /*1bc0*/  IMAD R0, R26, -0x80, R27 ;  /* 0xffffff801a007824 */ /* 0x000fc400078e021b */
[--C-:B------:R-:W-:Y:S02]  /*1bd0*/  IMAD.MOV.U32 R102, RZ, RZ, R25.reuse ;  /* 0x000000ffff667224 */ /* 0x100fe400078e0019 */
[--C-:B------:R-:W-:Y:S01]  /*1be0*/  IMAD.MOV.U32 R104, RZ, RZ, R25.reuse ;  /* 0x000000ffff687224 */ /* 0x100fe200078e0019 */
[C---:B------:R-:W-:Y:S01]  /*1bf0*/  ISETP.GT.AND P4, PT, R0.reuse, RZ, PT ;  /* 0x000000ff0000720c */ /* 0x040fe20003f84270 */
[--C-:B------:R-:W-:Y:S01]  /*1c00*/  IMAD.MOV.U32 R106, RZ, RZ, R25.reuse ;  /* 0x000000ffff6a7224 */ /* 0x100fe200078e0019 */
[C---:B------:R-:W-:Y:S01]  /*1c10*/  ISETP.GT.AND P3, PT, R0.reuse, 0x1, PT ;  /* 0x000000010000780c */ /* 0x040fe20003f64270 */
        /* <DEDUP_REMOVED lines=9> */
[----:B------:R-:W-:Y:S01]  /*1cb0*/  ISETP.GT.AND P0, PT, R0, 0x60, PT ;  /* 0x000000600000780c */ /* 0x000fe20003f04270 */
[----:B------:R-:W-:-:S02]  /*1cc0*/  IMAD.MOV.U32 R118, RZ, RZ, R25 ;  /* 0x000000ffff767224 */ /* 0x000fc400078e0019 */
[--C-:B------:R-:W-:Y:S02]  /*1cd0*/  IMAD.MOV.U32 R120, RZ, RZ, R25.reuse ;  /* 0x000000ffff787224 */ /* 0x100fe400078e0019 */
[--C-:B------:R-:W-:Y:S02]  /*1ce0*/  IMAD.MOV.U32 R122, RZ, RZ, R25.reuse ;  /* 0x000000ffff7a7224 */ /* 0x100fe400078e0019 */
[--C-:B------:R-:W-:Y:S02]  /*1cf0*/  IMAD.MOV.U32 R124, RZ, RZ, R25.reuse ;  /* 0x000000ffff7c7224 */ /* 0x100fe400078e0019 */
[--C-:B------:R-:W-:Y:S02]  /*1d00*/  IMAD.MOV.U32 R126, RZ, RZ, R25.reuse ;  /* 0x000000ffff7e7224 */ /* 0x100fe400078e0019 */
[--C-:B------:R-:W-:Y:S02]  /*1d10*/  IMAD.MOV.U32 R128, RZ, RZ, R25.reuse ;  /* 0x000000ffff807224 */ /* 0x100fe400078e0019 */
        /* <DEDUP_REMOVED lines=11> */
[----:B------:R-:W-:Y:S01]  /*1dd0*/  IMAD.MOV.U32 R150, RZ, RZ, R25 ;  /* 0x000000ffff967224 */ /* 0x000fe200078e0019 */
[----:B------:R-:W-:Y:S02]  /*1de0*/  WARPGROUP.DEPBAR.LE gsb0, 0x0 ;  /* 0x00008000000079c5 */ /* 0x000fe40000010000 */
[----:B------:R-:W-:-:S06]  /*1df0*/  WARPGROUP.ARRIVE ;  /* 0x00000000000079c5 */ /* 0x000fcc0000000000 */
[----:B------:R-:W-:Y:S03]  /*1e00*/  QGMMA.64x128x32.F32.E4M3.E4M3 R28, gdesc[UR8], R28, gsb0 ;  /* 0x01e00000081c79f3 */ /* 0x000fe6000800081c */
[----:B------:R-:W-:Y:S02]  /*1e10*/  WARPGROUP.DEPBAR.LE gsb0, 0x0 ;  /* 0x00008000000079c5 */ /* 0x000fe40000010000 */
[----:B------:R-:W-:-:S07]  /*1e20*/  WARPGROUP.ARRIVE ;  /* 0x00000000000079c5 */ /* 0x000fce0000000000 */
        /* <DEDUP_REMOVED lines=17> */
[----:B------:R-:W-:Y:S02]  /*1f40*/  FSEL R7, R30, -INF , P4 ;  /* 0xff8000001e077808 */ /* 0x000fe40002000000 */
[----:B------:R-:W-:Y:S02]  /*1f50*/  FSEL R6, R31, -INF , P3 ;  /* 0xff8000001f067808 */ /* 0x000fe40001800000 */
[----:B------:R-:W-:Y:S02]  /*1f60*/  FSEL R93, R34, -INF , P2 ;  /* 0xff800000225d7808 */ /* 0x000fe40001000000 */
[----:B------:R-:W-:-:S02]  /*1f70*/  FMNMX.FTZ R10, R7, R6, !PT ;  /* 0x00000006070a7209 */ /* 0x000fc40007810000 */
[----:B------:R-:W-:Y:S02]  /*1f80*/  FSEL R95, R35, -INF , P6 ;  /* 0xff800000235f7808 */ /* 0x000fe40003000000 */
[----:B------:R-:W-:Y:S02]  /*1f90*/  FMNMX.FTZ R10, R93, R10, !PT ;  /* 0x0000000a5d0a7209 */ /* 0x000fe40007810000 */
[----:B------:R-:W-:Y:S02]  /*1fa0*/  FSEL R9, R28, -INF , P4 ;  /* 0xff8000001c097808 */ /* 0x000fe40002000000 */
[----:B------:R-:W-:Y:S02]  /*1fb0*/  ISETP.GT.AND P4, PT, R0, 0x11, PT ;  /* 0x000000110000780c */ /* 0x000fe40003f84270 */
[----:B------:R-:W-:Y:S02]  /*1fc0*/  FSEL R97, R38, -INF , P5 ;  /* 0xff80000026617808 */ /* 0x000fe40002800000 */
[----:B------:R-:W-:-:S02]  /*1fd0*/  FMNMX.FTZ R10, R95, R10, !PT ;  /* 0x0000000a5f0a7209 */ /* 0x000fc40007810000 */
[----:B------:R-:W-:Y:S02]  /*1fe0*/  FSEL R29, R29, -INF , P3 ;  /* 0xff8000001d1d7808 */ /* 0x000fe40001800000 */
[----:B------:R-:W-:Y:S02]  /*1ff0*/  ISETP.GT.AND P3, PT, R0, 0x18, PT ;  /* 0x000000180000780c */ /* 0x000fe40003f64270 */
[----:B------:R-:W-:Y:S02]  /*2000*/  FSEL R99, R39, -INF , P4 ;  /* 0xff80000027637808 */ /* 0x000fe40002000000 */
[----:B------:R-:W-:Y:S02]  /*2010*/  FMNMX.FTZ R10, R97, R10, !PT ;  /* 0x0000000a610a7209 */ /* 0x000fe40007810000 */
[----:B------:R-:W-:Y:S02]  /*2020*/  FSEL R11, R32, -INF , P2 ;  /* 0xff800000200b7808 */ /* 0x000fe40001000000 */
[----:B------:R-:W-:-:S02]  /*2030*/  ISETP.GT.AND P2, PT, R0, 0x19, PT ;  /* 0x000000190000780c */ /* 0x000fc40003f44270 */
        /* <DEDUP_REMOVED lines=62> */
[----:B------:R-:W-:Y:S01]  /*2420*/  FSEL R133, R74, -INF , P2 ;  /* 0xff8000004a857808 */ /* 0x000fe20001000000 */
[----:B------:R-:W-:Y:S01]  /*2430*/  IMAD.MOV.U32 R74, RZ, RZ, R25 ;  /* 0x000000ffff4a7224 */ /* 0x000fe200078e0019 */
[----:B------:R-:W-:Y:S02]  /*2440*/  FMNMX.FTZ R10, R131, R10, !PT ;  /* 0x0000000a830a7209 */ /* 0x000fe40007810000 */
[----:B------:R-:W-:Y:S02]  /*2450*/  FSEL R135, R75, -INF , P1 ;  /* 0xff8000004b877808 */ /* 0x000fe40000800000 */
[----:B------:R-:W-:-:S02]  /*2460*/  FMNMX.FTZ R10, R133, R10, !PT ;  /* 0x0000000a850a7209 */ /* 0x000fc40007810000 */
[----:B------:R-:W-:Y:S02]  /*2470*/  ISETP.GT.AND P1, PT, R0, 0x61, PT ;  /* 0x000000610000780c */ /* 0x000fe40003f24270 */
[----:B------:R-:W-:Y:S01]  /*2480*/  FSEL R137, R78, -INF , P0 ;  /* 0xff8000004e897808 */ /* 0x000fe20000000000 */
[----:B------:R-:W-:Y:S01]  /*2490*/  IMAD.MOV.U32 R78, RZ, RZ, R25 ;  /* 0x000000ffff4e7224 */ /* 0x000fe200078e0019 */
[----:B------:R-:W-:Y:S02]  /*24a0*/  FMNMX.FTZ R10, R135, R10, !PT ;  /* 0x0000000a870a7209 */ /* 0x000fe40007810000 */
[----:B------:R-:W-:Y:S02]  /*24b0*/  ISETP.GT.AND P0, PT, R0, 0x68, PT ;  /* 0x000000680000780c */ /* 0x000fe40003f04270 */
[----:B------:R-:W-:Y:S02]  /*24c0*/  FSEL R79, R79, -INF , P1 ;  /* 0xff8000004f4f7808 */ /* 0x000fe40000800000 */
[----:B------:R-:W-:-:S02]  /*24d0*/  FMNMX.FTZ R10, R137, R10, !PT ;  /* 0x0000000a890a7209 */ /* 0x000fc40007810000 */
[----:B------:R-:W-:Y:S02]  /*24e0*/  FSEL R39, R72, -INF , P2 ;  /* 0xff80000048277808 */ /* 0x000fe40001000000 */
[----:B------:R-:W-:Y:S02]  /*24f0*/  ISETP.GT.AND P2, PT, R0, 0x69, PT ;  /* 0x000000690000780c */ /* 0x000fe40003f44270 */
[----:B------:R-:W-:Y:S01]  /*2500*/  FSEL R139, R82, -INF , P0 ;  /* 0xff800000528b7808 */ /* 0x000fe20000000000 */
[----:B------:R-:W-:Y:S01]  /*2510*/  IMAD.MOV.U32 R82, RZ, RZ, R25 ;  /* 0x000000ffff527224 */ /* 0x000fe200078e0019 */
[----:B------:R-:W-:Y:S02]  /*2520*/  FMNMX.FTZ R10, R79, R10, !PT ;  /* 0x0000000a4f0a7209 */ /* 0x000fe40007810000 */
[----:B------:R-:W-:Y:S02]  /*2530*/  FSEL R69, R69, -INF , P3 ;  /* 0xff80000045457808 */ /* 0x000fe40001800000 */
[----:B------:R-:W-:-:S02]  /*2540*/  FSEL R83, R83, -INF , P2 ;  /* 0xff80000053537808 */ /* 0x000fc40001000000 */
[----:B------:R-:W-:Y:S02]  /*2550*/  FMNMX.FTZ R10, R139, R10, !PT ;  /* 0x0000000a8b0a7209 */ /* 0x000fe40007810000 */
[----:B------:R-:W-:Y:S02]  /*2560*/  ISETP.GT.AND P3, PT, R0, 0x70, PT ;  /* 0x000000700000780c */ /* 0x000fe40003f64270 */
[----:B------:R-:W-:Y:S02]  /*2570*/  FSEL R43, R68, -INF , P4 ;  /* 0xff800000442b7808 */ /* 0x000fe40002000000 */
[----:B------:R-:W-:Y:S01]  /*2580*/  FSEL R141, R86, -INF , P3 ;  /* 0xff800000568d7808 */ /* 0x000fe20001800000 */
[----:B------:R-:W-:Y:S01]  /*2590*/  IMAD.MOV.U32 R86, RZ, RZ, R25 ;  /* 0x000000ffff567224 */ /* 0x000fe200078e0019 */
[----:B------:R-:W-:Y:S02]  /*25a0*/  FMNMX.FTZ R10, R83, R10, !PT ;  /* 0x0000000a530a7209 */ /* 0x000fe40007810000 */
[----:B------:R-:W-:-:S02]  /*25b0*/  ISETP.GT.AND P4, PT, R0, 0x71, PT ;  /* 0x000000710000780c */ /* 0x000fc40003f84270 */
[----:B------:R-:W-:Y:S02]  /*25c0*/  FSEL R65, R65, -INF , P5 ;  /* 0xff80000041417808 */ /* 0x000fe40002800000 */
[----:B------:R-:W-:Y:S02]  /*25d0*/  FSEL R143, R87, -INF , P4 ;  /* 0xff800000578f7808 */ /* 0x000fe40002000000 */
[----:B------:R-:W-:Y:S02]  /*25e0*/  FMNMX.FTZ R10, R141, R10, !PT ;  /* 0x0000000a8d0a7209 */ /* 0x000fe40007810000 */
[----:B------:R-:W-:Y:S02]  /*25f0*/  ISETP.GT.AND P5, PT, R0, 0x78, PT ;  /* 0x000000780000780c */ /* 0x000fe40003fa4270 */
[----:B------:R-:W-:Y:S02]  /*2600*/  FSEL R35, R64, -INF , P6 ;  /* 0xff80000040237808 */ /* 0x000fe40003000000 */
[----:B------:R-:W-:Y:S01]  /*2610*/  FSEL R145, R90, -INF , P5 ;  /* 0xff8000005a917808 */ /* 0x000fe20002800000 */
[----:B------:R-:W-:Y:S01]  /*2620*/  IMAD.MOV.U32 R90, RZ, RZ, R25 ;  /* 0x000000ffff5a7224 */ /* 0x000fe200078e0019 */
[----:B------:R-:W-:-:S02]  /*2630*/  FMNMX.FTZ R10, R143, R10, !PT ;  /* 0x0000000a8f0a7209 */ /* 0x000fc40007810000 */
[----:B------:R-:W-:Y:S02]  /*2640*/  ISETP.GT.AND P6, PT, R0, 0x79, PT ;  /* 0x000000790000780c */ /* 0x000fe40003fc4270 */
[----:B------:R-:W-:Y:S02]  /*2650*/  FMNMX.FTZ R10, R145, R10, !PT ;  /* 0x0000000a910a7209 */ /* 0x000fe40007810000 */
[----:B------:R-:W-:Y:S02]  /*2660*/  FSEL R147, R91, -INF , P6 ;  /* 0xff8000005b937808 */ /* 0x000fe40003000000 */
[----:B------:R-:W-:Y:S02]  /*2670*/  P2R R20, PR, RZ, 0x4 ;  /* 0x00000004ff147803 */ /* 0x000fe40000000000 */
[----:B------:R-:W-:Y:S02]  /*2680*/  FMNMX.FTZ R10, R147, R10, !PT ;  /* 0x0000000a930a7209 */ /* 0x000fe40007810000 */
[----:B------:R-:W-:-:S02]  /*2690*/  P2R R22, PR, RZ, 0x1 ;  /* 0x00000001ff167803 */ /* 0x000fc40000000000 */
[----:B------:R-:W-:Y:S01]  /*26a0*/  ISETP.GT.AND P0, PT, R0, 0x59, PT ;  /* 0x000000590000780c */ /* 0x000fe20003f04270 */
[----:B------:R-:W1:Y:S01]  /*26b0*/  SHFL.BFLY PT, R3, R10, 0x2, 0x1f ;  /* 0x0c401f000a037f89 */ /* 0x000e6200000e0000 */
[----:B------:R-:W-:Y:S02]  /*26c0*/  P2R R24, PR, RZ, 0x2 ;  /* 0x00000002ff187803 */ /* 0x000fe40000000000 */
[----:B------:R-:W-:Y:S02]  /*26d0*/  FSEL R73, R73, -INF , P0 ;  /* 0xff80000049497808 */ /* 0x000fe40000000000 */
[----:B------:R-:W-:Y:S02]  /*26e0*/  ISETP.NE.AND P0, PT, R22, RZ, PT ;  /* 0x000000ff1600720c */ /* 0x000fe40003f05270 */
[----:B------:R-:W-:Y:S02]  /*26f0*/  ISETP.GT.AND P1, PT, R0, 0x60, PT ;  /* 0x000000600000780c */ /* 0x000fe40003f24270 */
[----:B------:R-:W-:Y:S01]  /*2700*/  FSEL R51, R80, -INF , P0 ;  /* 0xff80000050337808 */ /* 0x000fe20000000000 */
[--C-:B------:R-:W-:Y:S01]  /*2710*/  IMAD.MOV.U32 R80, RZ, RZ, R25.reuse ;  /* 0x000000ffff507224 */ /* 0x100fe200078e0019 */
[----:B------:R-:W-:Y:S01]  /*2720*/  FSEL R59, R76, -INF , P1 ;  /* 0xff8000004c3b7808 */ /* 0x000fe20000800000 */
[----:B------:R-:W-:Y:S01]  /*2730*/  IMAD.MOV.U32 R76, RZ, RZ, R25 ;  /* 0x000000ffff4c7224 */ /* 0x000fe200078e0019 */
[----:B------:R-:W-:-:S02]  /*2740*/  ISETP.NE.AND P1, PT, R24, RZ, PT ;  /* 0x000000ff1800720c */ /* 0x000fc40003f25270 */
[----:B------:R-:W-:Y:S01]  /*2750*/  FSEL R87, R84, -INF , P3 ;  /* 0xff80000054577808 */ /* 0x000fe20001800000 */
[--C-:B------:R-:W-:Y:S01]  /*2760*/  IMAD.MOV.U32 R84, RZ, RZ, R25.reuse ;  /* 0x000000ffff547224 */ /* 0x100fe200078e0019 */
[----:B------:R-:W-:Y:S02]  /*2770*/  FSEL R77, R77, -INF , P1 ;  /* 0xff8000004d4d7808 */ /* 0x000fe40000800000 */
[----:B------:R-:W-:Y:S02]  /*2780*/  FSEL R85, R85, -INF , P4 ;  /* 0xff80000055557808 */ /* 0x000fe40002000000 */
[----:B------:R-:W-:Y:S01]  /*2790*/  FSEL R91, R88, -INF , P5 ;  /* 0xff800000585b7808 */ /* 0x000fe20002800000 */
[----:B------:R-:W-:Y:S01]  /*27a0*/  IMAD.MOV.U32 R88, RZ, RZ, R25 ;  /* 0x000000ffff587224 */ /* 0x000fe200078e0019 */
[----:B------:R-:W-:Y:S02]  /*27b0*/  FSEL R89, R89, -INF , P6 ;  /* 0xff80000059597808 */ /* 0x000fe40003000000 */
[----:B-1----:R-:W-:-:S02]  /*27c0*/  FMNMX.FTZ R12, R10, R3, !PT ;  /* 0x000000030a0c7209 */ /* 0x002fc40007810000 */
[----:B------:R-:W-:Y:S02]  /*27d0*/  FMNMX.FTZ R10, R9, R29, !PT ;  /* 0x0000001d090a7209 */ /* 0x000fe40007810000 */
[----:B------:R-:W-:Y:S01]  /*27e0*/  ISETP.NE.AND P1, PT, R92, RZ, PT ;  /* 0x000000ff5c00720c */ /* 0x000fe20003f25270 */
[----:B------:R-:W1:Y:S01]  /*27f0*/  SHFL.BFLY PT, R3, R12, 0x1, 0x1f ;  /* 0x0c201f000c037f89 */ /* 0x000e6200000e0000 */
[----:B------:R-:W-:Y:S01]  /*2800*/  FMNMX.FTZ R10, R11, R10, !PT ;  /* 0x0000000a0b0a7209 */ /* 0x000fe20007810000 */
[--C-:B------:R-:W-:Y:S01]  /*2810*/  IMAD.MOV.U32 R92, RZ, RZ, R25.reuse ;  /* 0x000000ffff5c7224 */ /* 0x100fe200078e0019 */
[----:B------:R-:W-:Y:S01]  /*2820*/  ISETP.NE.AND P0, PT, R94, RZ, PT ;  /* 0x000000ff5e00720c */ /* 0x000fe20003f05270 */
[----:B------:R-:W-:Y:S01]  /*2830*/  IMAD.MOV.U32 R94, RZ, RZ, R25 ;  /* 0x000000ffff5e7224 */ /* 0x000fe200078e0019 */
[----:B-1----:R-:W-:Y:S02]  /*2840*/  FMNMX.FTZ R3, R12, R3, !PT ;  /* 0x000000030c037209 */ /* 0x002fe40007810000 */
[----:B------:R-:W-:-:S02]  /*2850*/  FMNMX.FTZ R12, R33, R10, !PT ;  /* 0x0000000a210c7209 */ /* 0x000fc40007810000 */
[----:B------:R-:W-:Y:S01]  /*2860*/  FSETP.NEU.FTZ.AND P2, PT, R3, -INF , PT ;  /* 0xff8000000300780b */ /* 0x000fe20003f5d000 */
[----:B------:R-:W-:Y:S01]  /*2870*/  FFMA.FTZ R14, R2, R3, -8 ;  /* 0xc1000000020e7423 */ /* 0x000fe20000010003 */
[----:B------:R-:W-:-:S04]  /*2880*/  FMNMX.FTZ R12, R13, R12, !PT ;  /* 0x0000000c0d0c7209 */ /* 0x000fc80007810000 */
[----:B------:R-:W-:Y:S02]  /*2890*/  FMNMX.FTZ R12, R37, R12, !PT ;  /* 0x0000000c250c7209 */ /* 0x000fe40007810000 */
[----:B------:R-:W-:Y:S02]  /*28a0*/  FSEL R149, R14, RZ, P2 ;  /* 0x000000ff0e957208 */ /* 0x000fe40001000000 */
[----:B------:R-:W-:Y:S02]  /*28b0*/  FMNMX.FTZ R12, R15, R12, !PT ;  /* 0x0000000c0f0c7209 */ /* 0x000fe40007810000 */
[----:B------:R-:W-:Y:S01]  /*28c0*/  ISETP.NE.AND P2, PT, R20, RZ, PT ;  /* 0x000000ff1400720c */ /* 0x000fe20003f45270 */
[C-C-:B------:R-:W-:Y:S01]  /*28d0*/  FFMA.FTZ R0, R2.reuse, R7, -R149.reuse ;  /* 0x0000000702007223 */ /* 0x140fe20000010895 */
[----:B------:R-:W-:Y:S01]  /*28e0*/  FMNMX.FTZ R14, R41, R12, !PT ;  /* 0x0000000c290e7209 */ /* 0x000fe20007810000 */
[C-C-:B------:R-:W-:Y:S01]  /*28f0*/  FFMA.FTZ R47, R2.reuse, R6, -R149.reuse ;  /* 0x00000006022f7223 */ /* 0x140fe20000010895 */
[----:B------:R-:W-:Y:S01]  /*2900*/  FSEL R81, R81, -INF , P2 ;  /* 0xff80000051517808 */ /* 0x000fe20001000000 */
[C-C-:B------:R-:W-:Y:S01]  /*2910*/  FFMA.FTZ R6, R2.reuse, R93, -R149.reuse ;  /* 0x0000005d02067223 */ /* 0x140fe20000010895 */
[----:B------:R-:W-:Y:S01]  /*2920*/  FMNMX.FTZ R14, R19, R14, !PT ;  /* 0x0000000e130e7209 */ /* 0x000fe20007810000 */
[----:B------:R-:W-:Y:S01]  /*2930*/  MUFU.EX2 R0, R0 ;  /* 0x0000000000007308 */ /* 0x000fe20000000800 */
[C-C-:B------:R-:W-:Y:S01]  /*2940*/  FFMA.FTZ R55, R2.reuse, R95, -R149.reuse ;  /* 0x0000005f02377223 */ /* 0x140fe20000010895 */
[C-C-:B------:R-:W-:Y:S01]  /*2950*/  FFMA.FTZ R97, R2.reuse, R97, -R149.reuse ;  /* 0x0000006102617223 */ /* 0x140fe20000010895 */
[----:B------:R-:W-:Y:S01]  /*2960*/  FMNMX.FTZ R14, R45, R14, !PT ;  /* 0x0000000e2d0e7209 */ /* 0x000fe20007810000 */
[C-C-:B------:R-:W-:Y:S01]  /*2970*/  FFMA.FTZ R63, R2.reuse, R99, -R149.reuse ;  /* 0x00000063023f7223 */ /* 0x140fe20000010895 */
[C-C-:B------:R-:W-:Y:S01]  /*2980*/  FFMA.FTZ R101, R2.reuse, R101, -R149.reuse ;  /* 0x0000006502657223 */ /* 0x140fe20000010895 */
        /* <DEDUP_REMOVED lines=18> */
[----:B------:R-:W1:Y:S01]  /*2ab0*/  MUFU.EX2 R55, R55 ;  /* 0x0000003700377308 */ /* 0x000e620000000800 */
[C-C-:B------:R-:W-:Y:S01]  /*2ac0*/  FFMA.FTZ R125, R2.reuse, R125, -R149.reuse ;  /* 0x0000007d027d7223 */ /* 0x140fe20000010895 */
[C-C-:B------:R-:W-:Y:S01]  /*2ad0*/  FFMA.FTZ R127, R2.reuse, R127, -R149.reuse ;  /* 0x0000007f027f7223 */ /* 0x140fe20000010895 */
[----:B------:R-:W-:Y:S01]  /*2ae0*/  FMNMX.FTZ R20, R57, R20, !PT ;  /* 0x0000001439147209 */ /* 0x000fe20007810000 */
[C-C-:B------:R-:W-:Y:S01]  /*2af0*/  FFMA.FTZ R139, R2.reuse, R139, -R149.reuse ;  /* 0x0000008b028b7223 */ /* 0x140fe20000010895 */
[C-C-:B------:R-:W-:Y:S01]  /*2b00*/  FFMA.FTZ R129, R2.reuse, R129, -R149.reuse ;  /* 0x0000008102817223 */ /* 0x140fe20000010895 */
[C-C-:B------:R-:W-:Y:S01]  /*2b10*/  FFMA.FTZ R83, R2.reuse, R83, -R149.reuse ;  /* 0x0000005302537223 */ /* 0x140fe20000010895 */
[----:B------:R-:W-:Y:S01]  /*2b20*/  FMNMX.FTZ R20, R31, R20, !PT ;  /* 0x000000141f147209 */ /* 0x000fe20007810000 */
[----:B------:R2:W-:Y:S01]  /*2b30*/  MUFU.EX2 R10, R97 ;  /* 0x00000061000a7308 */ /* 0x0005e20000000800 */
        /* <DEDUP_REMOVED lines=8> */
[----:B-1----:R-:W-:Y:S01]  /*2bc0*/  F2FP.SATFINITE.E4M3.F32.PACK_AB_MERGE_C R229, R55, R6, RZ ;  /* 0x0000000637e5723e */ /* 0x002fe200048070ff */
[C-C-:B------:R-:W-:Y:S01]  /*2bd0*/  FFMA.FTZ R145, R2.reuse, R145, -R149.reuse ;  /* 0x0000009102917223 */ /* 0x140fe20000010895 */
[----:B------:R-:W-:Y:S01]  /*2be0*/  FMNMX.FTZ R22, R65, R20, !PT ;  /* 0x0000001441167209 */ /* 0x000fe20007810000 */
[C-C-:B------:R-:W-:Y:S01]  /*2bf0*/  FFMA.FTZ R147, R2.reuse, R147, -R149.reuse ;  /* 0x0000009302937223 */ /* 0x140fe20000010895 */
[C-C-:B------:R-:W-:Y:S01]  /*2c00*/  FFMA.FTZ R141, R2.reuse, R141, -R149.reuse ;  /* 0x0000008d028d7223 */ /* 0x140fe20000010895 */
[----:B------:R-:W-:Y:S01]  /*2c10*/  FFMA.FTZ R143, R2, R143, -R149 ;  /* 0x0000008f028f7223 */ /* 0x000fe20000010895 */
[----:B------:R-:W-:Y:S01]  /*2c20*/  FMNMX.FTZ R22, R43, R22, !PT ;  /* 0x000000162b167209 */ /* 0x000fe20007810000 */
[----:B------:R1:W-:Y:S01]  /*2c30*/  MUFU.EX2 R12, R101 ;  /* 0x00000065000c7308 */ /* 0x0003e20000000800 */
[----:B------:R-:W-:Y:S01]  /*2c40*/  F2FP.SATFINITE.E4M3.F32.PACK_AB_MERGE_C R229, R47, R0, R229 ;  /* 0x000000002fe5723e */ /* 0x000fe200048070e5 */
[--C-:B------:R-:W-:Y:S01]  /*2c50*/  IMAD.MOV.U32 R93, RZ, RZ, R25.reuse ;  /* 0x000000ffff5d7224 */ /* 0x100fe200078e0019 */
[----:B------:R-:W-:Y:S01]  /*2c60*/  FMNMX.FTZ R22, R69, R22, !PT ;  /* 0x0000001645167209 */ /* 0x000fe20007810000 */
[----:B------:R-:W-:-:S02]  /*2c70*/  IMAD.MOV.U32 R95, RZ, RZ, R25 ;  /* 0x000000ffff5f7224 */ /* 0x000fc400078e0019 */
[--C-:B--2---:R-:W-:Y:S01]  /*2c80*/  IMAD.MOV.U32 R97, RZ, RZ, R25.reuse ;  /* 0x000000ffff617224 */ /* 0x104fe200078e0019 */
[----:B------:R-:W-:Y:S01]  /*2c90*/  FMNMX.FTZ R22, R39, R22, !PT ;  /* 0x0000001627167209 */ /* 0x000fe20007810000 */
[----:B------:R-:W2:Y:S01]  /*2ca0*/  MUFU.EX2 R67, R67 ;  /* 0x0000004300437308 */ /* 0x000ea20000000800 */
[--C-:B------:R-:W-:Y:S02]  /*2cb0*/  IMAD.MOV.U32 R99, RZ, RZ, R25.reuse ;  /* 0x000000ffff637224 */ /* 0x100fe400078e0019 */
[----:B------:R-:W-:Y:S01]  /*2cc0*/  FMNMX.FTZ R22, R73, R22, !PT ;  /* 0x0000001649167209 */ /* 0x000fe20007810000 */
[--C-:B-1----:R-:W-:Y:S02]  /*2cd0*/  IMAD.MOV.U32 R101, RZ, RZ, R25.reuse ;  /* 0x000000ffff657224 */ /* 0x102fe400078e0019 */
[--C-:B------:R-:W-:Y:S01]  /*2ce0*/  IMAD.MOV.U32 R103, RZ, RZ, R25.reuse ;  /* 0x000000ffff677224 */ /* 0x100fe200078e0019 */
[----:B------:R-:W-:Y:S01]  /*2cf0*/  FMNMX.FTZ R22, R59, R22, !PT ;  /* 0x000000163b167209 */ /* 0x000fe20007810000 */
[----:B------:R1:W-:Y:S01]  /*2d00*/  MUFU.EX2 R14, R105 ;  /* 0x00000069000e7308 */ /* 0x0003e20000000800 */
[----:B------:R-:W-:-:S02]  /*2d10*/  IMAD.MOV.U32 R107, RZ, RZ, R25 ;  /* 0x000000ffff6b7224 */ /* 0x000fc400078e0019 */
[----:B------:R-:W-:Y:S01]  /*2d20*/  FMNMX.FTZ R22, R77, R22, !PT ;  /* 0x000000164d167209 */ /* 0x000fe20007810000 */
[--C-:B------:R-:W-:Y:S02]  /*2d30*/  IMAD.MOV.U32 R115, RZ, RZ, R25.reuse ;  /* 0x000000ffff737224 */ /* 0x100fe400078e0019 */
[--C-:B------:R-:W-:Y:S01]  /*2d40*/  IMAD.MOV.U32 R149, RZ, RZ, R25.reuse ;  /* 0x000000ffff957224 */ /* 0x100fe200078e0019 */
[----:B------:R-:W-:Y:S01]  /*2d50*/  FMNMX.FTZ R22, R51, R22, !PT ;  /* 0x0000001633167209 */ /* 0x000fe20007810000 */
[----:B------:R-:W-:Y:S01]  /*2d60*/  MUFU.EX2 R71, R71 ;  /* 0x0000004700477308 */ /* 0x000fe20000000800 */
[----:B--2---:R-:W-:Y:S01]  /*2d70*/  F2FP.SATFINITE.E4M3.F32.PACK_AB_MERGE_C R231, R67, R12, RZ ;  /* 0x0000000c43e7723e */ /* 0x004fe200048070ff */
[----:B-1----:R-:W-:Y:S01]  /*2d80*/  IMAD.MOV.U32 R105, RZ, RZ, R25 ;  /* 0x000000ffff697224 */ /* 0x002fe200078e0019 */
[----:B------:R-:W-:Y:S02]  /*2d90*/  FMNMX.FTZ R24, R81, R22, !PT ;  /* 0x0000001651187209 */ /* 0x000fe40007810000 */
[----:B------:R-:W-:-:S02]  /*2da0*/  F2FP.SATFINITE.E4M3.F32.PACK_AB_MERGE_C R231, R63, R10, R231 ;  /* 0x0000000a3fe7723e */ /* 0x000fc400048070e7 */
[----:B------:R-:W-:Y:S01]  /*2db0*/  FMNMX.FTZ R24, R87, R24, !PT ;  /* 0x0000001857187209 */ /* 0x000fe20007810000 */
[----:B------:R-:W-:Y:S03]  /*2dc0*/  MUFU.EX2 R109, R109 ;  /* 0x0000006d006d7308 */ /* 0x000fe60000000800 */
[----:B------:R-:W-:-:S04]  /*2dd0*/  FMNMX.FTZ R24, R85, R24, !PT ;  /* 0x0000001855187209 */ /* 0x000fc80007810000 */
[----:B------:R-:W-:Y:S01]  /*2de0*/  FMNMX.FTZ R24, R91, R24, !PT ;  /* 0x000000185b187209 */ /* 0x000fe20007810000 */
[----:B------:R1:W-:Y:S03]  /*2df0*/  MUFU.EX2 R52, R111 ;  /* 0x0000006f00347308 */ /* 0x0003e60000000800 */
[----:B------:R-:W-:-:S05]  /*2e00*/  FMNMX.FTZ R24, R89, R24, !PT ;  /* 0x0000001859187209 */ /* 0x000fca0007810000 */
[----:B------:R-:W2:Y:S01]  /*2e10*/  SHFL.BFLY PT, R7, R24, 0x2, 0x1f ;  /* 0x0c401f0018077f89 */ /* 0x000ea200000e0000 */
[----:B------:R3:W-:Y:S01]  /*2e20*/  MUFU.EX2 R20, R113 ;  /* 0x0000007100147308 */ /* 0x0007e20000000800 */
[----:B-1----:R-:W-:-:S07]  /*2e30*/  IMAD.MOV.U32 R111, RZ, RZ, R25 ;  /* 0x000000ffff6f7224 */ /* 0x002fce00078e0019 */
[----:B------:R-:W-:Y:S01]  /*2e40*/  MUFU.EX2 R75, R75 ;  /* 0x0000004b004b7308 */ /* 0x000fe20000000800 */
[----:B---3--:R-:W-:-:S07]  /*2e50*/  IMAD.MOV.U32 R113, RZ, RZ, R25 ;  /* 0x000000ffff717224 */ /* 0x008fce00078e0019 */
[----:B------:R-:W-:Y:S01]  /*2e60*/  MUFU.EX2 R117, R117 ;  /* 0x0000007500757308 */ /* 0x000fe20000000800 */
[----:B--2---:R-:W-:-:S07]  /*2e70*/  FMNMX.FTZ R28, R24, R7, !PT ;  /* 0x00000007181c7209 */ /* 0x004fce0007810000 */
[----:B------:R1:W-:Y:S01]  /*2e80*/  MUFU.EX2 R54, R119 ;  /* 0x0000007700367308 */ /* 0x0003e20000000800 */
[----:B------:R-:W2:Y:S07]  /*2e90*/  SHFL.BFLY PT, R7, R28, 0x1, 0x1f ;  /* 0x0c201f001c077f89 */ /* 0x000eae00000e0000 */
[----:B------:R3:W-:Y:S01]  /*2ea0*/  MUFU.EX2 R22, R121 ;  /* 0x0000007900167308 */ /* 0x0007e20000000800 */
[----:B-1----:R-:W-:-:S07]  /*2eb0*/  IMAD.MOV.U32 R119, RZ, RZ, R25 ;  /* 0x000000ffff777224 */ /* 0x002fce00078e0019 */
[----:B------:R-:W-:Y:S01]  /*2ec0*/  MUFU.EX2 R123, R123 ;  /* 0x0000007b007b7308 */ /* 0x000fe20000000800 */
[----:B---3--:R-:W-:-:S07]  /*2ed0*/  IMAD.MOV.U32 R121, RZ, RZ, R25 ;  /* 0x000000ffff797224 */ /* 0x008fce00078e0019 */
[----:B------:R-:W-:Y:S01]  /*2ee0*/  MUFU.EX2 R125, R125 ;  /* 0x0000007d007d7308 */ /* 0x000fe20000000800 */
[----:B--2---:R-:W-:-:S04]  /*2ef0*/  FMNMX.FTZ R7, R28, R7, !PT ;  /* 0x000000071c077209 */ /* 0x004fc80007810000 */
[----:B------:R-:W-:Y:S01]  /*2f00*/  FSETP.NEU.FTZ.AND P2, PT, R7, -INF , PT ;  /* 0xff8000000700780b */ /* 0x000fe20003f5d000 */
[----:B------:R-:W-:Y:S02]  /*2f10*/  FFMA.FTZ R24, R2, R7, -8 ;  /* 0xc100000002187423 */ /* 0x000fe40000010007 */
[----:B------:R-:W-:Y:S03]  /*2f20*/  MUFU.EX2 R56, R127 ;  /* 0x0000007f00387308 */ /* 0x000fe60000000800 */
[----:B------:R-:W-:-:S05]  /*2f30*/  FSEL R24, R24, RZ, P2 ;  /* 0x000000ff18187208 */ /* 0x000fca0001000000 */
[----:B------:R-:W-:Y:S01]  /*2f40*/  MUFU.EX2 R139, R139 ;  /* 0x0000008b008b7308 */ /* 0x000fe20000000800 */
[C-C-:B------:R-:W-:Y:S01]  /*2f50*/  FFMA.FTZ R29, R2.reuse, R29, -R24.reuse ;  /* 0x0000001d021d7223 */ /* 0x140fe20000010818 */
[C-C-:B------:R-:W-:Y:S01]  /*2f60*/  FFMA.FTZ R9, R2.reuse, R9, -R24.reuse ;  /* 0x0000000902097223 */ /* 0x140fe20000010818 */
[C-C-:B------:R-:W-:Y:S01]  /*2f70*/  FFMA.FTZ R11, R2.reuse, R11, -R24.reuse ;  /* 0x0000000b020b7223 */ /* 0x140fe20000010818 */
[C-C-:B------:R-:W-:Y:S01]  /*2f80*/  FFMA.FTZ R33, R2.reuse, R33, -R24.reuse ;  /* 0x0000002102217223 */ /* 0x140fe20000010818 */
[C-C-:B------:R-:W-:Y:S01]  /*2f90*/  FFMA.FTZ R13, R2.reuse, R13, -R24.reuse ;  /* 0x0000000d020d7223 */ /* 0x140fe20000010818 */
[C-C-:B------:R-:W-:Y:S01]  /*2fa0*/  FFMA.FTZ R37, R2.reuse, R37, -R24.reuse ;  /* 0x0000002502257223 */ /* 0x140fe20000010818 */
[C-C-:B------:R-:W-:Y:S01]  /*2fb0*/  FFMA.FTZ R15, R2.reuse, R15, -R24.reuse ;  /* 0x0000000f020f7223 */ /* 0x140fe20000010818 */
[----:B------:R1:W-:Y:S01]  /*2fc0*/  MUFU.EX2 R28, R9 ;  /* 0x00000009001c7308 */ /* 0x0003e20000000800 */
[C-C-:B------:R-:W-:Y:S01]  /*2fd0*/  FFMA.FTZ R41, R2.reuse, R41, -R24.reuse ;  /* 0x0000002902297223 */ /* 0x140fe20000010818 */
[C-C-:B------:R-:W-:Y:S01]  /*2fe0*/  FFMA.FTZ R19, R2.reuse, R19, -R24.reuse ;  /* 0x0000001302137223 */ /* 0x140fe20000010818 */
[C-C-:B------:R-:W-:Y:S01]  /*2ff0*/  FFMA.FTZ R45, R2.reuse, R45, -R24.reuse ;  /* 0x0000002d022d7223 */ /* 0x140fe20000010818 */
[C-C-:B------:R-:W-:Y:S01]  /*3000*/  FFMA.FTZ R21, R2.reuse, R21, -R24.reuse ;  /* 0x0000001502157223 */ /* 0x140fe20000010818 */
[C-C-:B------:R-:W-:Y:S01]  /*3010*/  FFMA.FTZ R49, R2.reuse, R49, -R24.reuse ;  /* 0x0000003102317223 */ /* 0x140fe20000010818 */
[C-C-:B------:R-:W-:Y:S01]  /*3020*/  FFMA.FTZ R23, R2.reuse, R23, -R24.reuse ;  /* 0x0000001702177223 */ /* 0x140fe20000010818 */
[--C-:B------:R-:W-:Y:S01]  /*3030*/  FFMA.FTZ R53, R2, R53, -R24.reuse ;  /* 0x0000003502357223 */ /* 0x100fe20000010818 */
[----:B------:R-:W2:Y:S01]  /*3040*/  MUFU.EX2 R29, R29 ;  /* 0x0000001d001d7308 */ /* 0x000ea20000000800 */
[----:B-1----:R-:W-:Y:S01]  /*3050*/  FADD.FTZ R9, R0, R47 ;  /* 0x0000002f00097221 */ /* 0x002fe20000010000 */
[C-C-:B------:R-:W-:Y:S01]  /*3060*/  FFMA.FTZ R27, R2.reuse, R27, -R24.reuse ;  /* 0x0000001b021b7223 */ /* 0x140fe20000010818 */
[C-C-:B------:R-:W-:Y:S01]  /*3070*/  FFMA.FTZ R57, R2.reuse, R57, -R24.reuse ;  /* 0x0000003902397223 */ /* 0x140fe20000010818 */
[----:B------:R-:W-:Y:S01]  /*3080*/  FFMA.FTZ R31, R2, R31, -R24 ;  /* 0x0000001f021f7223 */ /* 0x000fe20000010818 */
[----:B------:R-:W-:Y:S01]  /*3090*/  FADD.FTZ R50, R6, R9 ;  /* 0x0000000906327221 */ /* 0x000fe20000010000 */
[----:B------:R-:W-:-:S02]  /*30a0*/  IMAD.U32 R9, RZ, RZ, UR36 ;  /* 0x00000024ff097e24 */ /* 0x000fc4000f8e00ff */
[C-C-:B------:R-:W-:Y:S01]  /*30b0*/  FFMA.FTZ R61, R2.reuse, R61, -R24.reuse ;  /* 0x0000003d023d7223 */ /* 0x140fe20000010818 */
[----:B------:R-:W1:Y:S01]  /*30c0*/  MUFU.EX2 R11, R11 ;  /* 0x0000000b000b7308 */ /* 0x000e620000000800 */
[C-C-:B------:R-:W-:Y:S01]  /*30d0*/  FFMA.FTZ R35, R2.reuse, R35, -R24.reuse ;  /* 0x0000002302237223 */ /* 0x140fe20000010818 */
[----:B------:R-:W-:Y:S02]  /*30e0*/  @!P1 VIADD R9, R9, 0x38840 ;  /* 0x0003884009099836 */ /* 0x000fe40000000000 */
[C-C-:B------:R-:W-:Y:S01]  /*30f0*/  FFMA.FTZ R65, R2.reuse, R65, -R24.reuse ;  /* 0x0000004102417223 */ /* 0x140fe20000010818 */
[C-C-:B------:R-:W-:Y:S01]  /*3100*/  FFMA.FTZ R43, R2.reuse, R43, -R24.reuse ;  /* 0x0000002b022b7223 */ /* 0x140fe20000010818 */
[C-C-:B------:R-:W-:Y:S01]  /*3110*/  FFMA.FTZ R69, R2.reuse, R69, -R24.reuse ;  /* 0x0000004502457223 */ /* 0x140fe20000010818 */
[--C-:B------:R-:W-:Y:S01]  /*3120*/  FFMA.FTZ R39, R2, R39, -R24.reuse ;  /* 0x0000002702277223 */ /* 0x100fe20000010818 */
[----:B------:R-:W-:Y:S01]  /*3130*/  @!P1 PRMT R9, RZ, 0x654, R9 ;  /* 0x00000654ff099816 */ /* 0x000fe20000000009 */
[----:B------:R1:W3:Y:S01]  /*3140*/  MUFU.EX2 R30, R33 ;  /* 0x00000021001e7308 */ /* 0x0002e20000000800 */
[----:B--2---:R-:W-:Y:S01]  /*3150*/  FADD.FTZ R48, R28, R29 ;  /* 0x0000001d1c307221 */ /* 0x004fe20000010000 */
[C-C-:B------:R-:W-:Y:S01]  /*3160*/  FFMA.FTZ R73, R2.reuse, R73, -R24.reuse ;  /* 0x0000004902497223 */ /* 0x140fe20000010818 */
[----:B------:R2:W-:Y:S01]  /*3170*/  @!P1 SYNCS.ARRIVE.TRANS64.RED.A1T0 RZ, [R9+URZ], RZ ;  /* 0x000000ff09ff99a7 */ /* 0x0005e2000810043f */
[C-C-:B------:R-:W-:Y:S01]  /*3180*/  FFMA.FTZ R59, R2.reuse, R59, -R24.reuse ;  /* 0x0000003b023b7223 */ /* 0x140fe20000010818 */
[C-C-:B------:R-:W-:Y:S01]  /*3190*/  FFMA.FTZ R77, R2.reuse, R77, -R24.reuse ;  /* 0x0000004d024d7223 */ /* 0x140fe20000010818 */
[C-C-:B------:R-:W-:Y:S01]  /*31a0*/  FFMA.FTZ R51, R2.reuse, R51, -R24.reuse ;  /* 0x0000003302337223 */ /* 0x140fe20000010818 */
[C---:B------:R-:W-:Y:S01]  /*31b0*/  FFMA.FTZ R81, R2.reuse, R81, -R24 ;  /* 0x0000005102517223 */ /* 0x040fe20000010818 */
[----:B------:R-:W4:Y:S01]  /*31c0*/  MUFU.EX2 R13, R13 ;  /* 0x0000000d000d7308 */ /* 0x000f220000000800 */
[----:B-1----:R-:W-:Y:S01]  /*31d0*/  FADD.FTZ R33, R11, R48 ;  /* 0x000000300b217221 */ /* 0x002fe20000010000 */
[C-C-:B------:R-:W-:Y:S01]  /*31e0*/  FFMA.FTZ R87, R2.reuse, R87, -R24.reuse ;  /* 0x0000005702577223 */ /* 0x140fe20000010818 */
[C-C-:B------:R-:W-:Y:S01]  /*31f0*/  FFMA.FTZ R85, R2.reuse, R85, -R24.reuse ;  /* 0x0000005502557223 */ /* 0x140fe20000010818 */
[C-C-:B------:R-:W-:Y:S01]  /*3200*/  FFMA.FTZ R91, R2.reuse, R91, -R24.reuse ;  /* 0x0000005b025b7223 */ /* 0x140fe20000010818 */
[----:B------:R-:W-:Y:S01]  /*3210*/  FFMA.FTZ R24, R2, R89, -R24 ;  /* 0x0000005902187223 */ /* 0x000fe20000010818 */
[----:B------:R-:W-:-:S02]  /*3220*/  IMAD.MOV.U32 R47, RZ, RZ, R25 ;  /* 0x000000ffff2f7224 */ /* 0x000fc400078e0019 */
[----:B------:R1:W5:Y:S01]  /*3230*/  MUFU.EX2 R32, R37 ;  /* 0x0000002500207308 */ /* 0x0003620000000800 */
[----:B---3--:R-:W-:Y:S01]  /*3240*/  FADD.FTZ R48, R30, R33 ;  /* 0x000000211e307221 */ /* 0x008fe20000010000 */
[--C-:B------:R-:W-:Y:S02]  /*3250*/  IMAD.MOV.U32 R89, RZ, RZ, R25.reuse ;  /* 0x000000ffff597224 */ /* 0x100fe400078e0019 */
[----:B------:R-:W-:-:S04]  /*3260*/  IMAD.MOV.U32 R127, RZ, RZ, R25 ;  /* 0x000000ffff7f7224 */ /* 0x000fc800078e0019 */
[----:B------:R-:W2:Y:S01]  /*3270*/  MUFU.EX2 R15, R15 ;  /* 0x0000000f000f7308 */ /* 0x000ea20000000800 */
[----:B-1----:R-:W-:Y:S01]  /*3280*/  FADD.FTZ R37, R55, R50 ;  /* 0x0000003237257221 */ /* 0x002fe20000010000 */
[----:B----4-:R-:W-:Y:S01]  /*3290*/  FADD.FTZ R33, R13, R48 ;  /* 0x000000300d217221 */ /* 0x010fe20000010000 */
[----:B------:R-:W-:Y:S02]  /*32a0*/  IMAD.MOV.U32 R55, RZ, RZ, R25 ;  /* 0x000000ffff377224 */ /* 0x000fe400078e0019 */
[----:B------:R-:W-:-:S03]  /*32b0*/  FADD.FTZ R50, R10, R37 ;  /* 0x000000250a327221 */ /* 0x000fc60000010000 */
[----:B------:R-:W1:Y:S01]  /*32c0*/  MUFU.EX2 R34, R41 ;  /* 0x0000002900227308 */ /* 0x000e620000000800 */
[----:B------:R-:W-:Y:S01]  /*32d0*/  FADD.FTZ R37, R63, R50 ;  /* 0x000000323f257221 */ /* 0x000fe20000010000 */
[----:B-----5:R-:W-:Y:S01]  /*32e0*/  FADD.FTZ R50, R32, R33 ;  /* 0x0000002120327221 */ /* 0x020fe20000010000 */
[----:B------:R-:W-:Y:S02]  /*32f0*/  IMAD.MOV.U32 R63, RZ, RZ, R25 ;  /* 0x000000ffff3f7224 */ /* 0x000fe400078e0019 */
[----:B------:R-:W-:Y:S01]  /*3300*/  FADD.FTZ R70, R12, R37 ;  /* 0x000000250c467221 */ /* 0x000fe20000010000 */
[----:B------:R-:W-:Y:S02]  /*3310*/  F2FP.SATFINITE.E4M3.F32.PACK_AB_MERGE_C R37, R30, R11, RZ ;  /* 0x0000000b1e25723e */ /* 0x000fe400048070ff */
[----:B------:R-:W3:Y:S01]  /*3320*/  MUFU.EX2 R19, R19 ;  /* 0x0000001300137308 */ /* 0x000ee20000000800 */
[----:B--2---:R-:W-:Y:S01]  /*3330*/  FADD.FTZ R9, R15, R50 ;  /* 0x000000320f097221 */ /* 0x004fe20000010000 */
[----:B------:R-:W-:Y:S01]  /*3340*/  FADD.FTZ R33, R67, R70 ;  /* 0x0000004643217221 */ /* 0x000fe20000010000 */
[----:B------:R-:W-:Y:S01]  /*3350*/  F2FP.SATFINITE.E4M3.F32.PACK_AB_MERGE_C R228, R29, R28, R37 ;  /* 0x0000001c1de4723e */ /* 0x000fe20004807025 */
[----:B------:R-:W-:-:S02]  /*3360*/  IMAD.MOV.U32 R29, RZ, RZ, R25 ;  /* 0x000000ffff1d7224 */ /* 0x000fc400078e0019 */
[----:B------:R-:W-:Y:S01]  /*3370*/  FADD.FTZ R70, R14, R33 ;  /* 0x000000210e467221 */ /* 0x000fe20000010000 */
[----:B------:R-:W-:Y:S01]  /*3380*/  IMAD.MOV.U32 R28, RZ, RZ, R25 ;  /* 0x000000ffff1c7224 */ /* 0x000fe200078e0019 */
[----:B------:R-:W2:Y:S01]  /*3390*/  MUFU.EX2 R36, R45 ;  /* 0x0000002d00247308 */ /* 0x000ea20000000800 */
[C---:B-1----:R-:W-:Y:S01]  /*33a0*/  FADD.FTZ R50, R34.reuse, R9 ;  /* 0x0000000922327221 */ /* 0x042fe20000010000 */
[----:B------:R-:W-:Y:S01]  /*33b0*/  FADD.FTZ R72, R71, R70 ;  /* 0x0000004647487221 */ /* 0x000fe20000010000 */
[----:B------:R-:W-:Y:S01]  /*33c0*/  F2FP.SATFINITE.E4M3.F32.PACK_AB_MERGE_C R15, R34, R15, RZ ;  /* 0x0000000f220f723e */ /* 0x000fe200048070ff */
[----:B------:R-:W-:Y:S02]  /*33d0*/  IMAD.MOV.U32 R37, RZ, RZ, R25 ;  /* 0x000000ffff257224 */ /* 0x000fe400078e0019 */
[----:B------:R-:W-:Y:S01]  /*33e0*/  FADD.FTZ R33, R109, R72 ;  /* 0x000000486d217221 */ /* 0x000fe20000010000 */
[----:B------:R-:W-:Y:S01]  /*33f0*/  F2FP.SATFINITE.E4M3.F32.PACK_AB_MERGE_C R230, R32, R13, R15 ;  /* 0x0000000d20e6723e */ /* 0x000fe2000480700f */
[----:B------:R-:W1:Y:S01]  /*3400*/  MUFU.EX2 R21, R21 ;  /* 0x0000001500157308 */ /* 0x000e620000000800 */
[----:B---3--:R-:W-:Y:S01]  /*3410*/  FADD.FTZ R9, R19, R50 ;  /* 0x0000003213097221 */ /* 0x008fe20000010000 */
[C---:B------:R-:W-:Y:S01]  /*3420*/  FADD.FTZ R33, R52.reuse, R33 ;  /* 0x0000002134217221 */ /* 0x040fe20000010000 */
[----:B------:R-:W-:Y:S01]  /*3430*/  F2FP.SATFINITE.E4M3.F32.PACK_AB_MERGE_C R52, R52, R109, RZ ;  /* 0x0000006d3434723e */ /* 0x000fe200048070ff */
[----:B------:R-:W-:-:S02]  /*3440*/  IMAD.MOV.U32 R32, RZ, RZ, R25 ;  /* 0x000000ffff207224 */ /* 0x000fc400078e0019 */
[----:B------:R-:W-:Y:S01]  /*3450*/  FADD.FTZ R72, R20, R33 ;  /* 0x0000002114487221 */ /* 0x000fe20000010000 */
[----:B------:R-:W-:Y:S01]  /*3460*/  F2FP.SATFINITE.E4M3.F32.PACK_AB_MERGE_C R217, R71, R14, R52 ;  /* 0x0000000e47d9723e */ /* 0x000fe20004807034 */
[----:B------:R3:W4:Y:S01]  /*3470*/  MUFU.EX2 R38, R49 ;  /* 0x0000003100267308 */ /* 0x0007220000000800 */
[----:B--2---:R-:W-:Y:S01]  /*3480*/  FADD.FTZ R70, R36, R9 ;  /* 0x0000000924467221 */ /* 0x004fe20000010000 */
[----:B------:R-:W-:Y:S01]  /*3490*/  FADD.FTZ R72, R75, R72 ;  /* 0x000000484b487221 */ /* 0x000fe20000010000 */
[--C-:B------:R-:W-:Y:S02]  /*34a0*/  IMAD.MOV.U32 R41, RZ, RZ, R25.reuse ;  /* 0x000000ffff297224 */ /* 0x100fe400078e0019 */
[----:B------:R-:W-:Y:S02]  /*34b0*/  IMAD.MOV.U32 R45, RZ, RZ, R25 ;  /* 0x000000ffff2d7224 */ /* 0x000fe400078e0019 */
[----:B------:R-:W-:Y:S01]  /*34c0*/  FADD.FTZ R33, R117, R72 ;  /* 0x0000004875217221 */ /* 0x000fe20000010000 */
[C---:B------:R-:W-:Y:S01]  /*34d0*/  F2FP.SATFINITE.E4M3.F32.PACK_AB_MERGE_C R117, R54.reuse, R117, RZ ;  /* 0x000000753675723e */ /* 0x040fe200048070ff */
[----:B------:R-:W2:Y:S01]  /*34e0*/  MUFU.EX2 R23, R23 ;  /* 0x0000001700177308 */ /* 0x000ea20000000800 */
[----:B-1----:R-:W-:Y:S01]  /*34f0*/  FADD.FTZ R9, R21, R70 ;  /* 0x0000004615097221 */ /* 0x002fe20000010000 */
[----:B------:R-:W-:Y:S01]  /*3500*/  FADD.FTZ R33, R54, R33 ;  /* 0x0000002136217221 */ /* 0x000fe20000010000 */
[----:B------:R-:W-:Y:S01]  /*3510*/  F2FP.SATFINITE.E4M3.F32.PACK_AB_MERGE_C R219, R75, R20, R117 ;  /* 0x000000144bdb723e */ /* 0x000fe20004807075 */
[----:B---3--:R-:W-:-:S02]  /*3520*/  IMAD.MOV.U32 R49, RZ, RZ, R25 ;  /* 0x000000ffff317224 */ /* 0x008fc400078e0019 */
[----:B------:R-:W-:Y:S01]  /*3530*/  FADD.FTZ R30, R22, R33 ;  /* 0x00000021161e7221 */ /* 0x000fe20000010000 */
[----:B------:R-:W-:Y:S01]  /*3540*/  IMAD.MOV.U32 R33, RZ, RZ, R25 ;  /* 0x000000ffff217224 */ /* 0x000fe200078e0019 */
[----:B------:R-:W1:Y:S01]  /*3550*/  MUFU.EX2 R40, R53 ;  /* 0x0000003500287308 */ /* 0x000e620000000800 */
[C---:B----4-:R-:W-:Y:S01]  /*3560*/  FADD.FTZ R70, R38.reuse, R9 ;  /* 0x0000000926467221 */ /* 0x050fe20000010000 */
[----:B------:R-:W-:Y:S01]  /*3570*/  FADD.FTZ R34, R123, R30 ;  /* 0x0000001e7b227221 */ /* 0x000fe20000010000 */
[----:B------:R-:W-:Y:S01]  /*3580*/  F2FP.SATFINITE.E4M3.F32.PACK_AB_MERGE_C R21, R38, R21, RZ ;  /* 0x000000152615723e */ /* 0x000fe200048070ff */
[----:B------:R-:W-:Y:S02]  /*3590*/  IMAD.MOV.U32 R38, RZ, RZ, R25 ;  /* 0x000000ffff267224 */ /* 0x000fe400078e0019 */
[----:B------:R-:W-:Y:S01]  /*35a0*/  FADD.FTZ R11, R125, R34 ;  /* 0x000000227d0b7221 */ /* 0x000fe20000010000 */
[C---:B------:R-:W-:Y:S01]  /*35b0*/  F2FP.SATFINITE.E4M3.F32.PACK_AB_MERGE_C R125, R56.reuse, R125, RZ ;  /* 0x0000007d387d723e */ /* 0x040fe200048070ff */
[----:B------:R-:W3:Y:S01]  /*35c0*/  MUFU.EX2 R27, R27 ;  /* 0x0000001b001b7308 */ /* 0x000ee20000000800 */
[----:B--2---:R-:W-:Y:S01]  /*35d0*/  FADD.FTZ R9, R23, R70 ;  /* 0x0000004617097221 */ /* 0x004fe20000010000 */
[----:B------:R-:W-:Y:S01]  /*35e0*/  FADD.FTZ R56, R56, R11 ;  /* 0x0000000b38387221 */ /* 0x000fe20000010000 */
[----:B------:R-:W-:Y:S01]  /*35f0*/  F2FP.SATFINITE.E4M3.F32.PACK_AB_MERGE_C R221, R123, R22, R125 ;  /* 0x000000167bdd723e */ /* 0x000fe2000480707d */
[----:B------:R-:W-:Y:S01]  /*3600*/  IMAD.MOV.U32 R34, RZ, RZ, R25 ;  /* 0x000000ffff227224 */ /* 0x000fe200078e0019 */
[----:B------:R-:W-:Y:S01]  /*3610*/  F2FP.SATFINITE.E4M3.F32.PACK_AB_MERGE_C R216, R36, R19, R21 ;  /* 0x0000001324d8723e */ /* 0x000fe20004807015 */
[----:B------:R-:W-:-:S02]  /*3620*/  IMAD.MOV.U32 R36, RZ, RZ, R25 ;  /* 0x000000ffff247224 */ /* 0x000fc400078e0019 */
[----:B------:R2:W4:Y:S01]  /*3630*/  MUFU.EX2 R42, R57 ;  /* 0x00000039002a7308 */ /* 0x0005220000000800 */
[----:B-1----:R-:W-:Y:S01]  /*3640*/  FADD.FTZ R12, R40, R9 ;  /* 0x00000009280c7221 */ /* 0x002fe20000010000 */
[--C-:B------:R-:W-:Y:S02]  /*3650*/  IMAD.MOV.U32 R53, RZ, RZ, R25.reuse ;  /* 0x000000ffff357224 */ /* 0x100fe400078e0019 */
[--C-:B------:R-:W-:Y:S02]  /*3660*/  IMAD.MOV.U32 R52, RZ, RZ, R25.reuse ;  /* 0x000000ffff347224 */ /* 0x100fe400078e0019 */
[--C-:B------:R-:W-:Y:S02]  /*3670*/  IMAD.MOV.U32 R54, RZ, RZ, R25.reuse ;  /* 0x000000ffff367224 */ /* 0x100fe400078e0019 */
[----:B------:R-:W1:Y:S01]  /*3680*/  MUFU.EX2 R31, R31 ;  /* 0x0000001f001f7308 */ /* 0x000e620000000800 */
[----:B---3--:R-:W-:Y:S01]  /*3690*/  FADD.FTZ R9, R27, R12 ;  /* 0x0000000c1b097221 */ /* 0x008fe20000010000 */
[----:B--2---:R-:W-:-:S02]  /*36a0*/  IMAD.MOV.U32 R57, RZ, RZ, R25 ;  /* 0x000000ffff397224 */ /* 0x004fc400078e0019 */
[--C-:B------:R-:W-:Y:S02]  /*36b0*/  IMAD.MOV.U32 R67, RZ, RZ, R25.reuse ;  /* 0x000000ffff437224 */ /* 0x100fe400078e0019 */
[----:B------:R-:W-:Y:S02]  /*36c0*/  IMAD.MOV.U32 R71, RZ, RZ, R25 ;  /* 0x000000ffff477224 */ /* 0x000fe400078e0019 */
[----:B------:R2:W3:Y:S01]  /*36d0*/  MUFU.EX2 R44, R61 ;  /* 0x0000003d002c7308 */ /* 0x0004e20000000800 */
[C---:B----4-:R-:W-:Y:S01]  /*36e0*/  FADD.FTZ R12, R42.reuse, R9 ;  /* 0x000000092a0c7221 */ /* 0x050fe20000010000 */
[----:B------:R-:W-:Y:S01]  /*36f0*/  F2FP.SATFINITE.E4M3.F32.PACK_AB_MERGE_C R27, R42, R27, RZ ;  /* 0x0000001b2a1b723e */ /* 0x000fe200048070ff */
[--C-:B------:R-:W-:Y:S02]  /*3700*/  IMAD.MOV.U32 R42, RZ, RZ, R25.reuse ;  /* 0x000000ffff2a7224 */ /* 0x100fe400078e0019 */
[----:B------:R-:W-:Y:S01]  /*3710*/  IMAD.MOV.U32 R70, RZ, RZ, R25 ;  /* 0x000000ffff467224 */ /* 0x000fe200078e0019 */
[----:B------:R-:W-:Y:S01]  /*3720*/  F2FP.SATFINITE.E4M3.F32.PACK_AB_MERGE_C R218, R40, R23, R27 ;  /* 0x0000001728da723e */ /* 0x000fe2000480701b */
[--C-:B------:R-:W-:Y:S01]  /*3730*/  IMAD.MOV.U32 R27, RZ, RZ, R25.reuse ;  /* 0x000000ffff1b7224 */ /* 0x100fe200078e0019 */
[----:B------:R-:W4:Y:S01]  /*3740*/  MUFU.EX2 R35, R35 ;  /* 0x0000002300237308 */ /* 0x000f220000000800 */
[----:B-1----:R-:W-:Y:S01]  /*3750*/  FADD.FTZ R9, R31, R12 ;  /* 0x0000000c1f097221 */ /* 0x002fe20000010000 */
[----:B------:R-:W-:-:S02]  /*3760*/  IMAD.MOV.U32 R40, RZ, RZ, R25 ;  /* 0x000000ffff287224 */ /* 0x000fc400078e0019 */
[--C-:B--2---:R-:W-:Y:S02]  /*3770*/  IMAD.MOV.U32 R61, RZ, RZ, R25.reuse ;  /* 0x000000ffff3d7224 */ /* 0x104fe400078e0019 */
[----:B------:R-:W-:Y:S02]  /*3780*/  IMAD.MOV.U32 R72, RZ, RZ, R25 ;  /* 0x000000ffff487224 */ /* 0x000fe400078e0019 */
[----:B------:R1:W2:Y:S01]  /*3790*/  MUFU.EX2 R46, R65 ;  /* 0x00000041002e7308 */ /* 0x0002a20000000800 */
[----:B---3--:R-:W-:Y:S01]  /*37a0*/  FADD.FTZ R30, R44, R9 ;  /* 0x000000092c1e7221 */ /* 0x008fe20000010000 */
[--C-:B------:R-:W-:Y:S02]  /*37b0*/  IMAD.MOV.U32 R75, RZ, RZ, R25.reuse ;  /* 0x000000ffff4b7224 */ /* 0x100fe400078e0019 */
[--C-:B------:R-:W-:Y:S02]  /*37c0*/  IMAD.MOV.U32 R109, RZ, RZ, R25.reuse ;  /* 0x000000ffff6d7224 */ /* 0x100fe400078e0019 */
[----:B------:R-:W-:-:S02]  /*37d0*/  IMAD.MOV.U32 R117, RZ, RZ, R25 ;  /* 0x000000ffff757224 */ /* 0x000fc400078e0019 */
[----:B------:R-:W3:Y:S01]  /*37e0*/  MUFU.EX2 R43, R43 ;  /* 0x0000002b002b7308 */ /* 0x000ee20000000800 */
[----:B----4-:R-:W-:Y:S01]  /*37f0*/  FADD.FTZ R9, R35, R30 ;  /* 0x0000001e23097221 */ /* 0x010fe20000010000 */
[--C-:B------:R-:W-:Y:S02]  /*3800*/  IMAD.MOV.U32 R30, RZ, RZ, R25.reuse ;  /* 0x000000ffff1e7224 */ /* 0x100fe400078e0019 */
[--C-:B-1----:R-:W-:Y:S02]  /*3810*/  IMAD.MOV.U32 R65, RZ, RZ, R25.reuse ;  /* 0x000000ffff417224 */ /* 0x102fe400078e0019 */
[----:B------:R-:W-:Y:S02]  /*3820*/  IMAD.MOV.U32 R123, RZ, RZ, R25 ;  /* 0x000000ffff7b7224 */ /* 0x000fe400078e0019 */
[----:B------:R-:W1:Y:S01]  /*3830*/  MUFU.EX2 R48, R69 ;  /* 0x0000004500307308 */ /* 0x000e620000000800 */
[C---:B--2---:R-:W-:Y:S01]  /*3840*/  F2FP.SATFINITE.E4M3.F32.PACK_AB_MERGE_C R35, R46.reuse, R35, RZ ;  /* 0x000000232e23723e */ /* 0x044fe200048070ff */
[----:B------:R-:W-:Y:S01]  /*3850*/  FADD.FTZ R46, R46, R9 ;  /* 0x000000092e2e7221 */ /* 0x000fe20000010000 */
[----:B------:R-:W-:-:S02]  /*3860*/  IMAD.MOV.U32 R125, RZ, RZ, R25 ;  /* 0x000000ffff7d7224 */ /* 0x000fc400078e0019 */
[----:B------:R-:W-:Y:S01]  /*3870*/  F2FP.SATFINITE.E4M3.F32.PACK_AB_MERGE_C R220, R44, R31, R35 ;  /* 0x0000001f2cdc723e */ /* 0x000fe20004807023 */
[--C-:B------:R-:W-:Y:S02]  /*3880*/  IMAD.MOV.U32 R31, RZ, RZ, R25.reuse ;  /* 0x000000ffff1f7224 */ /* 0x100fe400078e0019 */
[----:B------:R-:W2:Y:S01]  /*3890*/  MUFU.EX2 R39, R39 ;  /* 0x0000002700277308 */ /* 0x000ea20000000800 */
[----:B---3--:R-:W-:Y:S01]  /*38a0*/  FADD.FTZ R9, R43, R46 ;  /* 0x0000002e2b097221 */ /* 0x008fe20000010000 */
[--C-:B------:R-:W-:Y:S02]  /*38b0*/  IMAD.MOV.U32 R35, RZ, RZ, R25.reuse ;  /* 0x000000ffff237224 */ /* 0x100fe400078e0019 */
[--C-:B------:R-:W-:Y:S02]  /*38c0*/  IMAD.MOV.U32 R44, RZ, RZ, R25.reuse ;  /* 0x000000ffff2c7224 */ /* 0x100fe400078e0019 */
[----:B------:R-:W-:Y:S02]  /*38d0*/  IMAD.MOV.U32 R46, RZ, RZ, R25 ;  /* 0x000000ffff2e7224 */ /* 0x000fe400078e0019 */
[----:B------:R3:W4:Y:S01]  /*38e0*/  MUFU.EX2 R50, R73 ;  /* 0x0000004900327308 */ /* 0x0007220000000800 */
[----:B-1----:R-:W-:Y:S01]  /*38f0*/  FADD.FTZ R10, R48, R9 ;  /* 0x00000009300a7221 */ /* 0x002fe20000010000 */
[----:B------:R-:W-:-:S06]  /*3900*/  IMAD.MOV.U32 R69, RZ, RZ, R25 ;  /* 0x000000ffff457224 */ /* 0x000fcc00078e0019 */
[----:B------:R1:W5:Y:S01]  /*3910*/  MUFU.EX2 R64, R83 ;  /* 0x0000005300407308 */ /* 0x0003620000000800 */
[----:B--2---:R-:W-:Y:S01]  /*3920*/  FADD.FTZ R9, R39, R10 ;  /* 0x0000000a27097221 */ /* 0x004fe20000010000 */
[----:B---3--:R-:W-:-:S06]  /*3930*/  IMAD.MOV.U32 R73, RZ, RZ, R25 ;  /* 0x000000ffff497224 */ /* 0x008fcc00078e0019 */
[----:B------:R-:W2:Y:S01]  /*3940*/  MUFU.EX2 R129, R129 ;  /* 0x0000008100817308 */ /* 0x000ea20000000800 */
[C---:B----4-:R-:W-:Y:S01]  /*3950*/  F2FP.SATFINITE.E4M3.F32.PACK_AB_MERGE_C R39, R50.reuse, R39, RZ ;  /* 0x000000273227723e */ /* 0x050fe200048070ff */
[----:B------:R-:W-:Y:S01]  /*3960*/  FADD.FTZ R50, R50, R9 ;  /* 0x0000000932327221 */ /* 0x000fe20000010000 */
[----:B-1----:R-:W-:Y:S02]  /*3970*/  IMAD.MOV.U32 R83, RZ, RZ, R25 ;  /* 0x000000ffff537224 */ /* 0x002fe400078e0019 */
[----:B------:R-:W-:Y:S01]  /*3980*/  F2FP.SATFINITE.E4M3.F32.PACK_AB_MERGE_C R222, R48, R43, R39 ;  /* 0x0000002b30de723e */ /* 0x000fe20004807027 */
[--C-:B------:R-:W-:Y:S02]  /*3990*/  IMAD.MOV.U32 R39, RZ, RZ, R25.reuse ;  /* 0x000000ffff277224 */ /* 0x100fe400078e0019 */
[----:B------:R-:W1:Y:S01]  /*39a0*/  MUFU.EX2 R59, R59 ;  /* 0x0000003b003b7308 */ /* 0x000e620000000800 */
[----:B-----5:R-:W-:Y:S01]  /*39b0*/  F2FP.SATFINITE.E4M3.F32.PACK_AB_MERGE_C R10, R64, R139, RZ ;  /* 0x0000008b400a723e */ /* 0x020fe200048070ff */
[----:B------:R-:W-:-:S02]  /*39c0*/  IMAD.MOV.U32 R43, RZ, RZ, R25 ;  /* 0x000000ffff2b7224 */ /* 0x000fc400078e0019 */
[----:B------:R-:W-:-:S04]  /*39d0*/  IMAD.MOV.U32 R48, RZ, RZ, R25 ;  /* 0x000000ffff307224 */ /* 0x000fc800078e0019 */
[----:B------:R-:W-:Y:S01]  /*39e0*/  MUFU.EX2 R137, R137 ;  /* 0x0000008900897308 */ /* 0x000fe20000000800 */
[----:B--2---:R-:W-:Y:S01]  /*39f0*/  FADD.FTZ R11, R129, R56 ;  /* 0x00000038810b7221 */ /* 0x004fe20000010000 */
[----:B------:R-:W-:-:S06]  /*3a00*/  IMAD.MOV.U32 R56, RZ, RZ, R25 ;  /* 0x000000ffff387224 */ /* 0x000fcc00078e0019 */
[----:B------:R2:W3:Y:S01]  /*3a10*/  MUFU.EX2 R62, R79 ;  /* 0x0000004f003e7308 */ /* 0x0004e20000000800 */
[----:B-1----:R-:W-:Y:S01]  /*3a20*/  FADD.FTZ R9, R59, R50 ;  /* 0x000000323b097221 */ /* 0x002fe20000010000 */
[----:B------:R-:W-:-:S06]  /*3a30*/  IMAD.MOV.U32 R50, RZ, RZ, R25 ;  /* 0x000000ffff327224 */ /* 0x000fcc00078e0019 */
[----:B------:R1:W4:Y:S01]  /*3a40*/  MUFU.EX2 R58, R131 ;  /* 0x00000083003a7308 */ /* 0x0003220000000800 */
[----:B--2---:R-:W-:-:S07]  /*3a50*/  IMAD.MOV.U32 R79, RZ, RZ, R25 ;  /* 0x000000ffff4f7224 */ /* 0x004fce00078e0019 */
[----:B------:R2:W5:Y:S01]  /*3a60*/  MUFU.EX2 R6, R77 ;  /* 0x0000004d00067308 */ /* 0x0005620000000800 */
[----:B---3--:R-:W-:Y:S01]  /*3a70*/  F2FP.SATFINITE.E4M3.F32.PACK_AB_MERGE_C R225, R62, R137, R10 ;  /* 0x000000893ee1723e */ /* 0x008fe2000480700a */
[----:B-1----:R-:W-:-:S06]  /*3a80*/  IMAD.MOV.U32 R131, RZ, RZ, R25 ;  /* 0x000000ffff837224 */ /* 0x002fcc00078e0019 */
[----:B------:R-:W1:Y:S01]  /*3a90*/  MUFU.EX2 R133, R133 ;  /* 0x0000008500857308 */ /* 0x000e620000000800 */
[----:B----4-:R-:W-:Y:S01]  /*3aa0*/  FADD.FTZ R14, R58, R11 ;  /* 0x0000000b3a0e7221 */ /* 0x010fe20000010000 */
[----:B--2---:R-:W-:-:S06]  /*3ab0*/  IMAD.MOV.U32 R77, RZ, RZ, R25 ;  /* 0x000000ffff4d7224 */ /* 0x004fcc00078e0019 */
[----:B------:R-:W2:Y:S01]  /*3ac0*/  MUFU.EX2 R51, R51 ;  /* 0x0000003300337308 */ /* 0x000ea20000000800 */
[----:B-----5:R-:W-:-:S07]  /*3ad0*/  FADD.FTZ R10, R6, R9 ;  /* 0x00000009060a7221 */ /* 0x020fce0000010000 */
[----:B------:R3:W4:Y:S01]  /*3ae0*/  MUFU.EX2 R60, R135 ;  /* 0x00000087003c7308 */ /* 0x0007220000000800 */
[----:B-1----:R-:W-:-:S07]  /*3af0*/  FADD.FTZ R11, R133, R14 ;  /* 0x0000000e850b7221 */ /* 0x002fce0000010000 */
[----:B------:R1:W5:Y:S01]  /*3b00*/  MUFU.EX2 R12, R81 ;  /* 0x00000051000c7308 */ /* 0x0003620000000800 */
[----:B--2---:R-:W-:Y:S01]  /*3b10*/  FADD.FTZ R9, R51, R10 ;  /* 0x0000000a33097221 */ /* 0x004fe20000010000 */
[----:B---3--:R-:W-:-:S06]  /*3b20*/  IMAD.MOV.U32 R135, RZ, RZ, R25 ;  /* 0x000000ffff877224 */ /* 0x008fcc00078e0019 */
[----:B------:R-:W-:Y:S01]  /*3b30*/  MUFU.EX2 R145, R145 ;  /* 0x0000009100917308 */ /* 0x000fe20000000800 */
[C---:B----4-:R-:W-:Y:S01]  /*3b40*/  F2FP.SATFINITE.E4M3.F32.PACK_AB_MERGE_C R133, R60.reuse, R133, RZ ;  /* 0x000000853c85723e */ /* 0x050fe200048070ff */
[----:B------:R-:W-:Y:S01]  /*3b50*/  FADD.FTZ R60, R60, R11 ;  /* 0x0000000b3c3c7221 */ /* 0x000fe20000010000 */
[----:B-1----:R-:W-:Y:S02]  /*3b60*/  IMAD.MOV.U32 R81, RZ, RZ, R25 ;  /* 0x000000ffff517224 */ /* 0x002fe400078e0019 */
[----:B------:R-:W-:Y:S01]  /*3b70*/  F2FP.SATFINITE.E4M3.F32.PACK_AB_MERGE_C R223, R58, R129, R133 ;  /* 0x000000813adf723e */ /* 0x000fe20004807085 */
[----:B------:R-:W-:Y:S01]  /*3b80*/  FADD.FTZ R11, R137, R60 ;  /* 0x0000003c890b7221 */ /* 0x000fe20000010000 */
[----:B------:R-:W-:Y:S01]  /*3b90*/  IMAD.MOV.U32 R58, RZ, RZ, R25 ;  /* 0x000000ffff3a7224 */ /* 0x000fe200078e0019 */
[----:B------:R-:W1:Y:S01]  /*3ba0*/  MUFU.EX2 R68, R147 ;  /* 0x0000009300447308 */ /* 0x000e620000000800 */
[C---:B-----5:R-:W-:Y:S01]  /*3bb0*/  F2FP.SATFINITE.E4M3.F32.PACK_AB_MERGE_C R51, R12.reuse, R51, RZ ;  /* 0x000000330c33723e */ /* 0x060fe200048070ff */
[----:B------:R-:W-:Y:S01]  /*3bc0*/  FADD.FTZ R12, R12, R9 ;  /* 0x000000090c0c7221 */ /* 0x000fe20000010000 */
[----:B------:R-:W-:Y:S01]  /*3bd0*/  FADD.FTZ R62, R62, R11 ;  /* 0x0000000b3e3e7221 */ /* 0x000fe20000010000 */
[----:B------:R-:W-:Y:S01]  /*3be0*/  IMAD.MOV.U32 R60, RZ, RZ, R25 ;  /* 0x000000ffff3c7224 */ /* 0x000fe200078e0019 */
[----:B------:R-:W-:Y:S01]  /*3bf0*/  F2FP.SATFINITE.E4M3.F32.PACK_AB_MERGE_C R224, R6, R59, R51 ;  /* 0x0000003b06e0723e */ /* 0x000fe20004807033 */
[----:B------:R-:W-:-:S02]  /*3c00*/  IMAD.MOV.U32 R51, RZ, RZ, R25 ;  /* 0x000000ffff337224 */ /* 0x000fc400078e0019 */
[----:B------:R-:W-:Y:S01]  /*3c10*/  FADD.FTZ R139, R139, R62 ;  /* 0x0000003e8b8b7221 */ /* 0x000fe20000010000 */
[----:B------:R-:W2:Y:S01]  /*3c20*/  MUFU.EX2 R87, R87 ;  /* 0x0000005700577308 */ /* 0x000ea20000000800 */
[----:B------:R-:W-:Y:S02]  /*3c30*/  IMAD.MOV.U32 R59, RZ, RZ, R25 ;  /* 0x000000ffff3b7224 */ /* 0x000fe400078e0019 */
[----:B------:R-:W-:Y:S01]  /*3c40*/  FADD.FTZ R64, R64, R139 ;  /* 0x0000008b40407221 */ /* 0x000fe20000010000 */
[--C-:B------:R-:W-:Y:S02]  /*3c50*/  IMAD.MOV.U32 R62, RZ, RZ, R25.reuse ;  /* 0x000000ffff3e7224 */ /* 0x100fe400078e0019 */
[--C-:B------:R-:W-:Y:S02]  /*3c60*/  IMAD.MOV.U32 R129, RZ, RZ, R25.reuse ;  /* 0x000000ffff817224 */ /* 0x100fe400078e0019 */
[----:B------:R-:W3:Y:S01]  /*3c70*/  MUFU.EX2 R141, R141 ;  /* 0x0000008d008d7308 */ /* 0x000ee20000000800 */
[----:B-1----:R-:W-:Y:S01]  /*3c80*/  F2FP.SATFINITE.E4M3.F32.PACK_AB_MERGE_C R10, R68, R145, RZ ;  /* 0x00000091440a723e */ /* 0x002fe200048070ff */
[----:B------:R-:W-:-:S02]  /*3c90*/  IMAD.MOV.U32 R133, RZ, RZ, R25 ;  /* 0x000000ffff857224 */ /* 0x000fc400078e0019 */
[--C-:B------:R-:W-:Y:S02]  /*3ca0*/  IMAD.MOV.U32 R137, RZ, RZ, R25.reuse ;  /* 0x000000ffff897224 */ /* 0x100fe400078e0019 */
[--C-:B------:R-:W-:Y:S02]  /*3cb0*/  IMAD.MOV.U32 R139, RZ, RZ, R25.reuse ;  /* 0x000000ffff8b7224 */ /* 0x100fe400078e0019 */
[----:B------:R1:W4:Y:S01]  /*3cc0*/  MUFU.EX2 R66, R143 ;  /* 0x0000008f00427308 */ /* 0x0003220000000800 */
[----:B--2---:R-:W-:Y:S01]  /*3cd0*/  FADD.FTZ R9, R87, R12 ;  /* 0x0000000c57097221 */ /* 0x004fe20000010000 */
[----:B------:R-:W-:-:S06]  /*3ce0*/  IMAD.MOV.U32 R147, RZ, RZ, R25 ;  /* 0x000000ffff937224 */ /* 0x000fcc00078e0019 */
[----:B------:R2:W5:Y:S01]  /*3cf0*/  MUFU.EX2 R0, R85 ;  /* 0x0000005500007308 */ /* 0x0005620000000800 */
[----:B---3--:R-:W-:Y:S01]  /*3d00*/  FADD.FTZ R11, R141, R64 ;  /* 0x000000408d0b7221 */ /* 0x008fe20000010000 */
[--C-:B------:R-:W-:Y:S02]  /*3d10*/  IMAD.MOV.U32 R64, RZ, RZ, R25.reuse ;  /* 0x000000ffff407224 */ /* 0x100fe400078e0019 */
[----:B-1----:R-:W-:-:S04]  /*3d20*/  IMAD.MOV.U32 R143, RZ, RZ, R25 ;  /* 0x000000ffff8f7224 */ /* 0x002fc800078e0019 */
[----:B------:R-:W-:Y:S01]  /*3d30*/  MUFU.EX2 R91, R91 ;  /* 0x0000005b005b7308 */ /* 0x000fe20000000800 */
[C---:B----4-:R-:W-:Y:S01]  /*3d40*/  F2FP.SATFINITE.E4M3.F32.PACK_AB_MERGE_C R227, R66.reuse, R141, R10 ;  /* 0x0000008d42e3723e */ /* 0x050fe2000480700a */
[----:B------:R-:W-:Y:S01]  /*3d50*/  FADD.FTZ R66, R66, R11 ;  /* 0x0000000b42427221 */ /* 0x000fe20000010000 */
[--C-:B--2---:R-:W-:Y:S02]  /*3d60*/  IMAD.MOV.U32 R85, RZ, RZ, R25.reuse ;  /* 0x000000ffff557224 */ /* 0x104fe400078e0019 */
[--C-:B------:R-:W-:Y:S02]  /*3d70*/  IMAD.MOV.U32 R141, RZ, RZ, R25.reuse ;  /* 0x000000ffff8d7224 */ /* 0x100fe400078e0019 */
[----:B------:R-:W-:Y:S01]  /*3d80*/  FADD.FTZ R145, R145, R66 ;  /* 0x0000004291917221 */ /* 0x000fe20000010000 */
[----:B------:R-:W-:Y:S01]  /*3d90*/  IMAD.MOV.U32 R66, RZ, RZ, R25 ;  /* 0x000000ffff427224 */ /* 0x000fe200078e0019 */
[----:B------:R-:W1:Y:S01]  /*3da0*/  MUFU.EX2 R24, R24 ;  /* 0x0000001800187308 */ /* 0x000e620000000800 */
[----:B-----5:R-:W-:Y:S01]  /*3db0*/  FADD.FTZ R10, R0, R9 ;  /* 0x00000009000a7221 */ /* 0x020fe20000010000 */
[----:B------:R-:W-:Y:S01]  /*3dc0*/  FADD.FTZ R6, R68, R145 ;  /* 0x0000009144067221 */ /* 0x000fe20000010000 */
[----:B------:R-:W-:-:S02]  /*3dd0*/  IMAD.MOV.U32 R68, RZ, RZ, R25 ;  /* 0x000000ffff447224 */ /* 0x000fc400078e0019 */
[----:B------:R-:W-:Y:S01]  /*3de0*/  IMAD.MOV.U32 R145, RZ, RZ, R25 ;  /* 0x000000ffff917224 */ /* 0x000fe200078e0019 */
[----:B-1----:R-:W-:Y:S01]  /*3df0*/  F2FP.SATFINITE.E4M3.F32.PACK_AB_MERGE_C R9, R24, R91, RZ ;  /* 0x0000005b1809723e */ /* 0x002fe200048070ff */
[----:B------:R-:W-:Y:S01]  /*3e00*/  FADD.FTZ R91, R91, R10 ;  /* 0x0000000a5b5b7221 */ /* 0x000fe20000010000 */
[----:B------:R-:W-:Y:S02]  /*3e10*/  VIADD R10, R26, 0xfffffffe ;  /* 0xfffffffe1a0a7836 */ /* 0x000fe40000000000 */
[----:B------:R-:W-:Y:S01]  /*3e20*/  F2FP.SATFINITE.E4M3.F32.PACK_AB_MERGE_C R226, R0, R87, R9 ;  /* 0x0000005700e2723e */ /* 0x000fe20004807009 */
[----:B------:R-:W-:Y:S01]  /*3e30*/  FADD.FTZ R0, R24, R91 ;  /* 0x0000005b18007221 */ /* 0x000fe20000010000 */
[----:B------:R-:W-:Y:S01]  /*3e40*/  IMAD.MOV.U32 R9, RZ, RZ, RZ ;  /* 0x000000ffff097224 */ /* 0x000fe200078e00ff */
[----:B------:R-:W-:Y:S01]  /*3e50*/  ISETP.GE.AND P2, PT, R10, R17, PT ;  /* 0x000000110a00720c */ /* 0x000fe20003f46270 */
[--C-:B------:R-:W-:Y:S02]  /*3e60*/  IMAD.MOV.U32 R24, RZ, RZ, R25.reuse ;  /* 0x000000ffff187224 */ /* 0x100fe400078e0019 */
[----:B------:R-:W-:-:S02]  /*3e70*/  IMAD.MOV.U32 R26, RZ, RZ, R25 ;  /* 0x000000ffff1a7224 */ /* 0x000fc400078e0019 */
[--C-:B------:R-:W-:Y:S02]  /*3e80*/  IMAD.MOV.U32 R87, RZ, RZ, R25.reuse ;  /* 0x000000ffff577224 */ /* 0x100fe400078e0019 */
[----:B------:R-:W-:-:S06]  /*3e90*/  IMAD.MOV.U32 R91, RZ, RZ, R25 ;  /* 0x000000ffff5b7224 */ /* 0x000fcc00078e0019 */
[----:B0-----:R-:W-:Y:S05]  /*3ea0*/  @!P2 BRA `(.L_x_19) ;  /* 0x0000002400b8a947 */ /* 0x001fea0003800000 */
[----:B------:R-:W-:Y:S01]  /*3eb0*/  IMAD.MOV.U32 R8, RZ, RZ, R10 ;  /* 0x000000ffff087224 */ /* 0x000fe200078e000a */
[----:B------:R-:W-:Y:S01]  /*3ec0*/  CS2R R150, SRZ ;  /* 0x0000000000967805 */ /* 0x000fe2000001ff00 */
[----:B------:R-:W-:Y:S01]  /*3ed0*/  IMAD.MOV.U32 R11, RZ, RZ, R3 ;  /* 0x000000ffff0b7224 */ /* 0x000fe200078e0003 */
[----:B------:R-:W-:Y:S01]  /*3ee0*/  CS2R R148, SRZ ;  /* 0x0000000000947805 */ /* 0x000fe2000001ff00 */
[----:B------:R-:W-:Y:S01]  /*3ef0*/  IMAD.MOV.U32 R10, RZ, RZ, R7 ;  /* 0x000000ffff0a7224 */ /* 0x000fe200078e0007 */
        /* <DEDUP_REMOVED lines=62> */
[----:B------:R-:W-:Y:S01]  /*42e0*/  CS2R R24, SRZ ;  /* 0x0000000000187805 */ /* 0x000fe2000001ff00 */
[----:B------:R-:W-:-:S06]  /*42f0*/  UMOV UR4, URZ ;  /* 0x0000003f00047c82 */ /* 0x000fcc0008000000 */
.L_x_29:
[----:B------:R-:W-:Y:S01]  /*4300*/  ISETP.NE.AND P3, PT, RZ, UR37, PT ;  /* 0x00000025ff007c0c */ /* 0x000fe2000bf65270 */
[----:B------:R-:W-:-:S04]  /*4310*/  UISETP.NE.AND UP0, UPT, UR4, 0x1, UPT ;  /* 0x000000010400788c */ /* 0x000fc8000bf05270 */
[----:B------:R-:W-:-:S06]  /*4320*/  USEL UR7, URZ, 0x1, UP0 ;  /* 0x000000013f077887 */ /* 0x000fcc0008000000 */
[----:B------:R-:W-:Y:S02]  /*4330*/  LOP3.LUT R9, R12, UR7, RZ, 0x3c, !PT ;  /* 0x000000070c097c12 */ /* 0x000fe4000f8e3cff */
[----:B------:R-:W-:Y:S05]  /*4340*/  @P3 BRA `(.L_x_20) ;  /* 0x0000000000343947 */ /* 0x000fea0003800000 */
[----:B------:R-:W-:Y:S05]  /*4350*/  @!P0 BRA `(.L_x_21) ;  /* 0x0000000000048947 */ /* 0x000fea0003800000 */
[----:B------:R-:W-:Y:S01]  /*4360*/  BPT.TRAP 0x1 ;  /* 0x000000040000795c */ /* 0x000fe20000300000 */
.L_x_21:
[----:B------:R-:W-:Y:S01]  /*4370*/  UIADD3 UR7, UR4, 0x1, URZ ;  /* 0x0000000104077890 */ /* 0x000fe2000fffe03f */
[----:B------:R-:W-:-:S03]  /*4380*/  SHF.L.U32 R3, R9, 0x1f, RZ ;  /* 0x0000001f09037819 */ /* 0x000fc600000006ff */
[----:B------:R-:W-:-:S04]  /*4390*/  UISETP.NE.AND UP0, UPT, UR7, 0x2, UPT ;  /* 0x000000020700788c */ /* 0x000fc8000bf05270 */
[----:B------:R-:W-:-:S04]  /*43a0*/  USEL UR7, UR7, URZ, UP0 ;  /* 0x0000003f07077287 */ /* 0x000fc80008000000 */
[----:B------:R-:W-:-:S09]  /*43b0*/  ULEA UR7, UR7, UR36, 0x3 ;  /* 0x0000002407077291 */ /* 0x000fd2000f8e183f */
[----:B------:R0:W1:Y:S01]  /*43c0*/  SYNCS.PHASECHK.TRANS64.TRYWAIT P2, [UR7+0x38830], R3 ;  /* 0x03883003ff0075a7 */ /* 0x0000620008040147 */
[----:B------:R-:W-:Y:S05]  /*43d0*/  @!P0 BRA `(.L_x_22) ;  /* 0x0000000000048947 */ /* 0x000fea0003800000 */
[----:B------:R-:W-:Y:S01]  /*43e0*/  BPT.TRAP 0x1 ;  /* 0x000000040000795c */ /* 0x000fe20000300000 */
.L_x_22:
[----:B-1----:R-:W-:Y:S05]  /*43f0*/  @P2 BRA `(.L_x_20) ;  /* 0x0000000000082947 */ /* 0x002fea0003800000 */
[----:B------:R-:W1:Y:S02]  /*4400*/  SYNCS.PHASECHK.TRANS64.TRYWAIT P2, [UR7+0x38830], R3 ;  /* 0x03883003ff0075a7 */ /* 0x000e640008040147 */
[----:B-1----:R-:W-:Y:S05]  /*4410*/  @!P2 BRA `(.L_x_23) ;  /* 0x000000ac00dca947 */ /* 0x002fea0003800000 */
.L_x_20:
[----:B01----:R-:W-:Y:S01]  /*4420*/  VIADD R3, R18, 0x8 ;  /* 0x0000000812037836 */ /* 0x003fe20000000000 */
[----:B------:R-:W-:Y:S01]  /*4430*/  UIADD3 UR7, UR4, 0x1, URZ ;  /* 0x0000000104077890 */ /* 0x000fe2000fffe03f */
[----:B------:R-:W-:Y:S01]  /*4440*/  R2UR UR44, R4 ;  /* 0x00000000042c72ca */ /* 0x000fe200000e0000 */
[----:B------:R-:W-:Y:S01]  /*4450*/  UMOV UR47, 0x40000040 ;  /* 0x40000040002f7882 */ /* 0x000fe20000000000 */
[----:B------:R-:W-:Y:S01]  /*4460*/  R2UR UR45, R5 ;  /* 0x00000000052d72ca */ /* 0x000fe200000e0000 */
[----:B------:R0:W-:Y:S01]  /*4470*/  BAR.SYNC.DEFER_BLOCKING R3, 0x100 ;  /* 0x000400030000751d */ /* 0x0001e20000010000 */
[----:B------:R-:W-:-:S04]  /*4480*/  UISETP.NE.AND UP0, UPT, UR7, 0x2, UPT ;  /* 0x000000020700788c */ /* 0x000fc8000bf05270 */
[----:B------:R-:W-:Y:S01]  /*4490*/  USEL UR7, UR7, URZ, UP0 ;  /* 0x0000003f07077287 */ /* 0x000fe20008000000 */
[----:B------:R-:W-:Y:S01]  /*44a0*/  UMOV UR11, 0x40000040 ;  /* 0x40000040000b7882 */ /* 0x000fe20000000000 */
[----:B------:R-:W-:Y:S02]  /*44b0*/  UMOV UR15, 0x40000040 ;  /* 0x40000040000f7882 */ /* 0x000fe40000000000 */
[----:B------:R-:W-:Y:S01]  /*44c0*/  ULEA UR46, UR7, UR6, 0xb ;  /* 0x00000006072e7291 */ /* 0x000fe2000f8e583f */
[----:B------:R-:W-:Y:S01]  /*44d0*/  UMOV UR19, 0x40000040 ;  /* 0x4000004000137882 */ /* 0x000fe20000000000 */
[----:B------:R-:W-:Y:S02]  /*44e0*/  UMOV UR23, 0x40000040 ;  /* 0x4000004000177882 */ /* 0x000fe40000000000 */
[----:B------:R-:W-:Y:S02]  /*44f0*/  UIADD3 UR10, UR46, 0x2, URZ ;  /* 0x000000022e0a7890 */ /* 0x000fe4000fffe03f */
[----:B------:R-:W-:-:S02]  /*4500*/  UIADD3 UR14, UR46, 0x4, URZ ;  /* 0x000000042e0e7890 */ /* 0x000fc4000fffe03f */
[----:B------:R-:W-:Y:S02]  /*4510*/  UIADD3 UR18, UR46, 0x6, URZ ;  /* 0x000000062e127890 */ /* 0x000fe4000fffe03f */
[----:B------:R-:W-:Y:S02]  /*4520*/  UIADD3 UR22, UR46, 0x400, URZ ;  /* 0x000004002e167890 */ /* 0x000fe4000fffe03f */
[----:B------:R-:W-:Y:S01]  /*4530*/  UIADD3 UR26, UR46, 0x402, URZ ;  /* 0x000004022e1a7890 */ /* 0x000fe2000fffe03f */
[----:B------:R-:W-:Y:S01]  /*4540*/  UMOV UR27, 0x40000040 ;  /* 0x40000040001b7882 */ /* 0x000fe20000000000 */
[----:B------:R-:W-:Y:S01]  /*4550*/  WARPGROUP.ARRIVE ;  /* 0x00000000000079c5 */ /* 0x000fe20000000000 */
[----:B------:R-:W-:Y:S01]  /*4560*/  UIADD3 UR30, UR46, 0x404, URZ ;  /* 0x000004042e1e7890 */ /* 0x000fe2000fffe03f */
[----:B------:R-:W-:Y:S01]  /*4570*/  UMOV UR31, 0x40000040 ;  /* 0x40000040001f7882 */ /* 0x000fe20000000000 */
[----:B------:R-:W-:-:S03]  /*4580*/  UIADD3 UR34, UR46, 0x406, URZ ;  /* 0x000004062e227890 */ /* 0x000fc6000fffe03f */
[----:B------:R-:W-:Y:S01]  /*4590*/  QGMMA.64x128x32.F32.E4M3.E4M3 R152, gdesc[UR44], RZ, !UPT, gsb0 ;  /* 0x01e000002c9879f3 */ /* 0x000fe2000c0008ff */
[----:B------:R-:W-:Y:S02]  /*45a0*/  UMOV UR35, 0x40000040 ;  /* 0x4000004000237882 */ /* 0x000fe40000000000 */
        /* <DEDUP_REMOVED lines=22> */
[----:B0-----:R-:W-:Y:S05]  /*4710*/  @P3 BRA `(.L_x_24) ;  /* 0x0000000000283947 */ /* 0x001fea0003800000 */
[----:B------:R-:W-:Y:S05]  /*4720*/  @!P0 BRA `(.L_x_25) ;  /* 0x0000000000048947 */ /* 0x000fea0003800000 */
[----:B------:R-:W-:Y:S01]  /*4730*/  BPT.TRAP 0x1 ;  /* 0x000000040000795c */ /* 0x000fe20000300000 */
.L_x_25:
[----:B------:R-:W-:Y:S01]  /*4740*/  ULEA UR10, UR4, UR36, 0x3 ;  /* 0x00000024040a7291 */ /* 0x000fe2000f8e183f */
[----:B------:R-:W-:-:S08]  /*4750*/  SHF.L.U32 R3, R12, 0x1f, RZ ;  /* 0x0000001f0c037819 */ /* 0x000fd000000006ff */
[----:B------:R0:W1:Y:S01]  /*4760*/  SYNCS.PHASECHK.TRANS64.TRYWAIT P2, [UR10+0x38850], R3 ;  /* 0x03885003ff0075a7 */ /* 0x000062000804014a */
[----:B------:R-:W-:Y:S05]  /*4770*/  @!P0 BRA `(.L_x_26) ;  /* 0x0000000000048947 */ /* 0x000fea0003800000 */
[----:B------:R-:W-:Y:S01]  /*4780*/  BPT.TRAP 0x1 ;  /* 0x000000040000795c */ /* 0x000fe20000300000 */
.L_x_26:
[----:B-1----:R-:W-:Y:S05]  /*4790*/  @P2 BRA `(.L_x_24) ;  /* 0x0000000000082947 */ /* 0x002fea0003800000 */
[----:B------:R-:W1:Y:S02]  /*47a0*/  SYNCS.PHASECHK.TRANS64.TRYWAIT P2, [UR10+0x38850], R3 ;  /* 0x03885003ff0075a7 */ /* 0x000e64000804014a */
[----:B-1----:R-:W-:Y:S05]  /*47b0*/  @!P2 BRA `(.L_x_27) ;  /* 0x000000ac000ca947 */ /* 0x002fea0003800000 */
.L_x_24:
[----:B------:R-:W-:Y:S01]  /*47c0*/  UIADD3 UR10, UR36, 0x400, URZ ;  /* 0x00000400240a7890 */ /* 0x000fe2000fffe03f */
[----:B------:R-:W-:Y:S01]  /*47d0*/  WARPGROUP.ARRIVE ;  /* 0x00000000000079c5 */ /* 0x000fe20000000000 */
[----:B------:R-:W-:Y:S01]  /*47e0*/  UMOV UR11, 0x40000040 ;  /* 0x40000040000b7882 */ /* 0x000fe20000000000 */
[----:B------:R-:W-:Y:S01]  /*47f0*/  UMOV UR15, 0x40000040 ;  /* 0x40000040000f7882 */ /* 0x000fe20000000000 */
[----:B------:R-:W-:Y:S01]  /*4800*/  USHF.R.U32.HI UR10, URZ, 0x4, UR10 ;  /* 0x000000043f0a7899 */ /* 0x000fe2000801160a */
[----:B-1----:R-:W-:Y:S02]  /*4810*/  FMNMX.FTZ R12, R152, R10, !PT ;  /* 0x0000000a980c7209 */ /* 0x002fe40007810000 */
[----:B------:R-:W-:Y:S01]  /*4820*/  FMNMX.FTZ R14, R154, R11, !PT ;  /* 0x0000000b9a0e7209 */ /* 0x000fe20007810000 */
[----:B------:R-:W-:Y:S01]  /*4830*/  ULOP3.LUT UR10, UR10, 0x3fff, URZ, 0xc0, !UPT ;  /* 0x00003fff0a0a7892 */ /* 0x000fe2000f8ec03f */
[----:B0-----:R-:W-:Y:S02]  /*4840*/  FMNMX.FTZ R3, R153, R12, !PT ;  /* 0x0000000c99037209 */ /* 0x001fe40007810000 */
[----:B------:R-:W-:Y:S01]  /*4850*/  FMNMX.FTZ R7, R155, R14, !PT ;  /* 0x0000000e9b077209 */ /* 0x000fe20007810000 */
[----:B------:R-:W-:Y:S01]  /*4860*/  ULOP3.LUT UR10, UR10, 0x10000, URZ, 0xfc, !UPT ;  /* 0x000100000a0a7892 */ /* 0x000fe2000f8efc3f */
[----:B------:R-:W-:-:S02]  /*4870*/  FMNMX.FTZ R12, R156, R3, !PT ;  /* 0x000000039c0c7209 */ /* 0x000fc40007810000 */
[----:B------:R-:W-:Y:S01]  /*4880*/  FMNMX.FTZ R14, R158, R7, !PT ;  /* 0x000000079e0e7209 */ /* 0x000fe20007810000 */
[----:B------:R-:W-:Y:S01]  /*4890*/  ULEA UR10, UR4, UR10, 0xb ;  /* 0x0000000a040a7291 */ /* 0x000fe2000f8e583f */
[----:B------:R-:W-:Y:S02]  /*48a0*/  FMNMX.FTZ R3, R157, R12, !PT ;  /* 0x0000000c9d037209 */ /* 0x000fe40007810000 */
[----:B------:R-:W-:Y:S01]  /*48b0*/  FMNMX.FTZ R7, R159, R14, !PT ;  /* 0x0000000e9f077209 */ /* 0x000fe20007810000 */
[----:B------:R-:W-:Y:S01]  /*48c0*/  UIADD3 UR14, UR10, 0x2, URZ ;  /* 0x000000020a0e7890 */ /* 0x000fe2000fffe03f */
[----:B------:R-:W-:Y:S02]  /*48d0*/  FMNMX.FTZ R12, R160, R3, !PT ;  /* 0x00000003a00c7209 */ /* 0x000fe40007810000 */
[----:B------:R-:W-:Y:S02]  /*48e0*/  FMNMX.FTZ R14, R162, R7, !PT ;  /* 0x00000007a20e7209 */ /* 0x000fe40007810000 */
[----:B------:R-:W-:Y:S01]  /*48f0*/  QGMMA.64x256x32.F32.E4M3.E4M3 R24, R228, gdesc[UR8], R24, gsb0 ;  /* 0x03e00008e4187df3 */ /* 0x000fe20008000818 */
[----:B------:R-:W-:Y:S01]  /*4900*/  FMNMX.FTZ R3, R161, R12, !PT ;  /* 0x0000000ca1037209 */ /* 0x000fe20007810000 */
[----:B------:R-:W-:Y:S01]  /*4910*/  UMOV UR11, 0x40000040 ;  /* 0x40000040000b7882 */ /* 0x000fe20000000000 */
[----:B------:R-:W-:-:S02]  /*4920*/  FMNMX.FTZ R7, R163, R14, !PT ;  /* 0x0000000ea3077209 */ /* 0x000fc40007810000 */
[----:B------:R-:W-:Y:S02]  /*4930*/  FMNMX.FTZ R12, R164, R3, !PT ;  /* 0x00000003a40c7209 */ /* 0x000fe40007810000 */
[----:B------:R-:W-:Y:S02]  /*4940*/  FMNMX.FTZ R14, R166, R7, !PT ;  /* 0x00000007a60e7209 */ /* 0x000fe40007810000 */
[----:B------:R-:W-:Y:S02]  /*4950*/  FMNMX.FTZ R3, R165, R12, !PT ;  /* 0x0000000ca5037209 */ /* 0x000fe40007810000 */
[----:B------:R-:W-:Y:S02]  /*4960*/  FMNMX.FTZ R7, R167, R14, !PT ;  /* 0x0000000ea7077209 */ /* 0x000fe40007810000 */
[----:B------:R-:W-:Y:S02]  /*4970*/  FMNMX.FTZ R12, R168, R3, !PT ;  /* 0x00000003a80c7209 */ /* 0x000fe40007810000 */
        /* <DEDUP_REMOVED lines=46> */
[----:B------:R-:W-:-:S03]  /*4c60*/  FMNMX.FTZ R14, R215, R14, !PT ;  /* 0x0000000ed70e7209 */ /* 0x000fc60007810000 */
[----:B------:R-:W0:Y:S04]  /*4c70*/  SHFL.BFLY PT, R3, R12, 0x2, 0x1f ;  /* 0x0c401f000c037f89 */ /* 0x000e2800000e0000 */
[----:B------:R-:W1:Y:S01]  /*4c80*/  SHFL.BFLY PT, R7, R14, 0x2, 0x1f ;  /* 0x0c401f000e077f89 */ /* 0x000e6200000e0000 */
[----:B0-----:R-:W-:Y:S02]  /*4c90*/  FMNMX.FTZ R19, R12, R3, !PT ;  /* 0x000000030c137209 */ /* 0x001fe40007810000 */
[----:B-1----:R-:W-:-:S03]  /*4ca0*/  FMNMX.FTZ R21, R14, R7, !PT ;  /* 0x000000070e157209 */ /* 0x002fc60007810000 */
[----:B------:R-:W0:Y:S04]  /*4cb0*/  SHFL.BFLY PT, R20, R19, 0x1, 0x1f ;  /* 0x0c201f0013147f89 */ /* 0x000e2800000e0000 */
[----:B------:R-:W1:Y:S01]  /*4cc0*/  SHFL.BFLY PT, R22, R21, 0x1, 0x1f ;  /* 0x0c201f0015167f89 */ /* 0x000e6200000e0000 */
[----:B0-----:R-:W-:Y:S02]  /*4cd0*/  FMNMX.FTZ R7, R19, R20, !PT ;  /* 0x0000001413077209 */ /* 0x001fe40007810000 */
[----:B-1----:R-:W-:-:S03]  /*4ce0*/  FMNMX.FTZ R3, R21, R22, !PT ;  /* 0x0000001615037209 */ /* 0x002fc60007810000 */
[----:B------:R-:W-:Y:S01]  /*4cf0*/  FFMA.FTZ R15, R2, R7, -8 ;  /* 0xc1000000020f7423 */ /* 0x000fe20000010007 */
[----:B------:R-:W-:-:S03]  /*4d00*/  FADD.FTZ R13, -R7, R10 ;  /* 0x0000000a070d7221 */ /* 0x000fc60000010100 */
[C-C-:B------:R-:W-:Y:S01]  /*4d10*/  FFMA.FTZ R19, R2.reuse, R153, -R15.reuse ;  /* 0x0000009902137223 */ /* 0x140fe2000001080f */
[----:B------:R-:W-:-:S01]  /*4d20*/  FFMA.FTZ R153, R2, R165, -R15 ;  /* 0x000000a502997223 */ /* 0x000fc2000001080f */
[C-C-:B------:R-:W-:Y:S01]  /*4d30*/  FFMA.FTZ R165, R2.reuse, R177, -R15.reuse ;  /* 0x000000b102a57223 */ /* 0x140fe2000001080f */
[----:B------:R-:W-:-:S01]  /*4d40*/  FFMA.FTZ R177, R2, R189, -R15 ;  /* 0x000000bd02b17223 */ /* 0x000fc2000001080f */
[----:B------:R-:W-:Y:S01]  /*4d50*/  FFMA.FTZ R189, R2, R201, -R15 ;  /* 0x000000c902bd7223 */ /* 0x000fe2000001080f */
[----:B------:R-:W-:-:S01]  /*4d60*/  FADD.FTZ R11, -R3, R11 ;  /* 0x0000000b030b7221 */ /* 0x000fc20000010100 */
[C---:B------:R-:W-:Y:S01]  /*4d70*/  FFMA.FTZ R201, R2.reuse, R3, -8 ;  /* 0xc100000002c97423 */ /* 0x040fe20000010003 */
[C---:B------:R-:W-:Y:S01]  /*4d80*/  FMUL.FTZ R13, R2.reuse, R13 ;  /* 0x0000000d020d7220 */ /* 0x040fe20000410000 */
[C---:B------:R-:W-:Y:S01]  /*4d90*/  FFMA.FTZ R10, R2.reuse, R152, -R15 ;  /* 0x00000098020a7223 */ /* 0x040fe2000001080f */
[C---:B------:R-:W-:Y:S01]  /*4da0*/  FMUL.FTZ R11, R2.reuse, R11 ;  /* 0x0000000b020b7220 */ /* 0x040fe20000410000 */
[C-C-:B------:R-:W-:Y:S01]  /*4db0*/  FFMA.FTZ R154, R2.reuse, R154, -R201.reuse ;  /* 0x0000009a029a7223 */ /* 0x140fe200000108c9 */
[----:B------:R-:W-:-:S01]  /*4dc0*/  FFMA.FTZ R155, R2, R155, -R201 ;  /* 0x0000009b029b7223 */ /* 0x000fc200000108c9 */
[C---:B------:R-:W-:Y:S01]  /*4dd0*/  FFMA.FTZ R12, R2.reuse, R156, -R15 ;  /* 0x0000009c020c7223 */ /* 0x040fe2000001080f */
[----:B------:R-:W-:Y:S01]  /*4de0*/  MUFU.EX2 R13, R13 ;  /* 0x0000000d000d7308 */ /* 0x000fe20000000800 */
[----:B------:R-:W-:-:S01]  /*4df0*/  FFMA.FTZ R158, R2, R158, -R201 ;  /* 0x0000009e029e7223 */ /* 0x000fc200000108c9 */
[C---:B------:R-:W-:Y:S01]  /*4e00*/  FFMA.FTZ R21, R2.reuse, R157, -R15 ;  /* 0x0000009d02157223 */ /* 0x040fe2000001080f */
[----:B------:R-:W-:-:S01]  /*4e10*/  FFMA.FTZ R159, R2, R159, -R201 ;  /* 0x0000009f029f7223 */ /* 0x000fc200000108c9 */
[C---:B------:R-:W-:Y:S01]  /*4e20*/  FFMA.FTZ R14, R2.reuse, R160, -R15 ;  /* 0x000000a0020e7223 */ /* 0x040fe2000001080f */
[----:B------:R-:W-:-:S01]  /*4e30*/  FFMA.FTZ R162, R2, R162, -R201 ;  /* 0x000000a202a27223 */ /* 0x000fc200000108c9 */
[C---:B------:R-:W-:Y:S01]  /*4e40*/  FFMA.FTZ R23, R2.reuse, R161, -R15 ;  /* 0x000000a102177223 */ /* 0x040fe2000001080f */
[----:B------:R-:W-:-:S01]  /*4e50*/  FFMA.FTZ R163, R2, R163, -R201 ;  /* 0x000000a302a37223 */ /* 0x000fc200000108c9 */
[----:B------:R-:W-:Y:S01]  /*4e60*/  MUFU.EX2 R11, R11 ;  /* 0x0000000b000b7308 */ /* 0x000fe20000000800 */
[----:B------:R-:W-:-:S01]  /*4e70*/  FFMA.FTZ R157, R2, R169, -R15 ;  /* 0x000000a9029d7223 */ /* 0x000fc2000001080f */
[C-C-:B------:R-:W-:Y:S01]  /*4e80*/  FFMA.FTZ R161, R2.reuse, R173, -R15.reuse ;  /* 0x000000ad02a17223 */ /* 0x140fe2000001080f */
[----:B------:R-:W-:-:S01]  /*4e90*/  FFMA.FTZ R20, R2, R164, -R15 ;  /* 0x000000a402147223 */ /* 0x000fc2000001080f */
[C-C-:B------:R-:W-:Y:S01]  /*4ea0*/  FFMA.FTZ R169, R2.reuse, R181, -R15.reuse ;  /* 0x000000b502a97223 */ /* 0x140fe2000001080f */
[----:B------:R-:W-:-:S01]  /*4eb0*/  FFMA.FTZ R173, R2, R185, -R15 ;  /* 0x000000b902ad7223 */ /* 0x000fc2000001080f */
[C---:B------:R-:W-:Y:S01]  /*4ec0*/  FFMA.FTZ R166, R2.reuse, R166, -R201 ;  /* 0x000000a602a67223 */ /* 0x040fe200000108c9 */
[----:B------:R-:W-:-:S01]  /*4ed0*/  FFMA.FTZ R181, R2, R193, -R15 ;  /* 0x000000c102b57223 */ /* 0x000fc2000001080f */
[----:B------:R-:W0:Y:S01]  /*4ee0*/  MUFU.EX2 R10, R10 ;  /* 0x0000000a000a7308 */ /* 0x000e220000000800 */
[----:B------:R-:W-:-:S01]  /*4ef0*/  FFMA.FTZ R185, R2, R197, -R15 ;  /* 0x000000c502b97223 */ /* 0x000fc2000001080f */
[C-C-:B------:R-:W-:Y:S01]  /*4f00*/  FFMA.FTZ R193, R2.reuse, R205, -R15.reuse ;  /* 0x000000cd02c17223 */ /* 0x140fe2000001080f */
[----:B------:R-:W-:-:S01]  /*4f10*/  FFMA.FTZ R197, R2, R209, -R15 ;  /* 0x000000d102c57223 */ /* 0x000fc2000001080f */
[C---:B------:R-:W-:Y:S01]  /*4f20*/  FFMA.FTZ R167, R2.reuse, R167, -R201 ;  /* 0x000000a702a77223 */ /* 0x040fe200000108c9 */
[----:B------:R-:W-:-:S01]  /*4f30*/  FFMA.FTZ R22, R2, R168, -R15 ;  /* 0x000000a802167223 */ /* 0x000fc2000001080f */
[C-C-:B------:R-:W-:Y:S01]  /*4f40*/  FFMA.FTZ R170, R2.reuse, R170, -R201.reuse ;  /* 0x000000aa02aa7223 */ /* 0x140fe200000108c9 */
[----:B------:R-:W-:-:S01]  /*4f50*/  FFMA.FTZ R171, R2, R171, -R201 ;  /* 0x000000ab02ab7223 */ /* 0x000fc200000108c9 */
[----:B------:R-:W1:Y:S01]  /*4f60*/  MUFU.EX2 R154, R154 ;  /* 0x0000009a009a7308 */ /* 0x000e620000000800 */
[----:B------:R-:W-:-:S01]  /*4f70*/  FFMA.FTZ R152, R2, R172, -R15 ;  /* 0x000000ac02987223 */ /* 0x000fc2000001080f */
[C-C-:B------:R-:W-:Y:S01]  /*4f80*/  FFMA.FTZ R174, R2.reuse, R174, -R201.reuse ;  /* 0x000000ae02ae7223 */ /* 0x140fe200000108c9 */
[----:B------:R-:W-:-:S01]  /*4f90*/  FFMA.FTZ R175, R2, R175, -R201 ;  /* 0x000000af02af7223 */ /* 0x000fc200000108c9 */
[C---:B------:R-:W-:Y:S01]  /*4fa0*/  FFMA.FTZ R156, R2.reuse, R176, -R15 ;  /* 0x000000b0029c7223 */ /* 0x040fe2000001080f */
[----:B------:R-:W-:-:S01]  /*4fb0*/  FFMA.FTZ R178, R2, R178, -R201 ;  /* 0x000000b202b27223 */ /* 0x000fc200000108c9 */
[C---:B------:R-:W-:Y:S01]  /*4fc0*/  FFMA.FTZ R179, R2.reuse, R179, -R201 ;  /* 0x000000b302b37223 */ /* 0x040fe200000108c9 */
[----:B------:R-:W-:-:S01]  /*4fd0*/  FFMA.FTZ R160, R2, R180, -R15 ;  /* 0x000000b402a07223 */ /* 0x000fc2000001080f */
[----:B------:R-:W2:Y:S01]  /*4fe0*/  MUFU.EX2 R19, R19 ;  /* 0x0000001300137308 */ /* 0x000ea20000000800 */
[----:B0-----:R-:W-:-:S01]  /*4ff0*/  FFMA.FTZ R0, R13, R0, R10 ;  /* 0x000000000d007223 */ /* 0x001fc2000001000a */
[C-C-:B------:R-:W-:Y:S01]  /*5000*/  FFMA.FTZ R182, R2.reuse, R182, -R201.reuse ;  /* 0x000000b602b67223 */ /* 0x140fe200000108c9 */
[----:B------:R-:W-:-:S01]  /*5010*/  FFMA.FTZ R183, R2, R183, -R201 ;  /* 0x000000b702b77223 */ /* 0x000fc200000108c9 */
[C---:B------:R-:W-:Y:S01]  /*5020*/  FFMA.FTZ R164, R2.reuse, R184, -R15 ;  /* 0x000000b802a47223 */ /* 0x040fe2000001080f */
[----:B------:R-:W-:-:S01]  /*5030*/  FFMA.FTZ R186, R2, R186, -R201 ;  /* 0x000000ba02ba7223 */ /* 0x000fc200000108c9 */
[C---:B------:R-:W-:Y:S01]  /*5040*/  FFMA.FTZ R187, R2.reuse, R187, -R201 ;  /* 0x000000bb02bb7223 */ /* 0x040fe200000108c9 */
[----:B------:R-:W-:-:S01]  /*5050*/  FFMA.FTZ R168, R2, R188, -R15 ;  /* 0x000000bc02a87223 */ /* 0x000fc2000001080f */
[----:B------:R-:W0:Y:S01]  /*5060*/  MUFU.EX2 R155, R155 ;  /* 0x0000009b009b7308 */ /* 0x000e220000000800 */
[----:B-1----:R-:W-:-:S01]  /*5070*/  FFMA.FTZ R6, R11, R6, R154 ;  /* 0x000000060b067223 */ /* 0x002fc2000001009a */
[C-C-:B------:R-:W-:Y:S01]  /*5080*/  FFMA.FTZ R190, R2.reuse, R190, -R201.reuse ;  /* 0x000000be02be7223 */ /* 0x140fe200000108c9 */
[----:B------:R-:W-:-:S01]  /*5090*/  FFMA.FTZ R191, R2, R191, -R201 ;  /* 0x000000bf02bf7223 */ /* 0x000fc200000108c9 */
[C---:B------:R-:W-:Y:S01]  /*50a0*/  FFMA.FTZ R172, R2.reuse, R192, -R15 ;  /* 0x000000c002ac7223 */ /* 0x040fe2000001080f */
[----:B------:R-:W-:-:S01]  /*50b0*/  FFMA.FTZ R194, R2, R194, -R201 ;  /* 0x000000c202c27223 */ /* 0x000fc200000108c9 */
[C---:B------:R-:W-:Y:S01]  /*50c0*/  FFMA.FTZ R195, R2.reuse, R195, -R201 ;  /* 0x000000c302c37223 */ /* 0x040fe200000108c9 */
[----:B------:R-:W-:-:S01]  /*50d0*/  FFMA.FTZ R176, R2, R196, -R15 ;  /* 0x000000c402b07223 */ /* 0x000fc2000001080f */
[----:B------:R-:W1:Y:S01]  /*50e0*/  MUFU.EX2 R12, R12 ;  /* 0x0000000c000c7308 */ /* 0x000e620000000800 */
[----:B--2---:R-:W-:-:S01]  /*50f0*/  FADD.FTZ R205, R19, R0 ;  /* 0x0000000013cd7221 */ /* 0x004fc20000010000 */
[C---:B------:R-:W-:Y:S01]  /*5100*/  FFMA.FTZ R196, R2.reuse, R198, -R201 ;  /* 0x000000c602c47223 */ /* 0x040fe200000108c9 */
[----:B------:R-:W-:-:S01]  /*5110*/  FFMA.FTZ R180, R2, R200, -R15 ;  /* 0x000000c802b47223 */ /* 0x000fc2000001080f */
[C-C-:B------:R-:W-:Y:S01]  /*5120*/  FFMA.FTZ R184, R2.reuse, R204, -R15.reuse ;  /* 0x000000cc02b87223 */ /* 0x140fe2000001080f */
[----:B------:R-:W-:-:S01]  /*5130*/  FFMA.FTZ R188, R2, R208, -R15 ;  /* 0x000000d002bc7223 */ /* 0x000fc2000001080f */
[C-C-:B------:R-:W-:Y:S01]  /*5140*/  FFMA.FTZ R192, R2.reuse, R212, -R15.reuse ;  /* 0x000000d402c07223 */ /* 0x140fe2000001080f */
[----:B------:R-:W-:-:S01]  /*5150*/  FFMA.FTZ R15, R2, R213, -R15 ;  /* 0x000000d5020f7223 */ /* 0x000fc2000001080f */
[----:B------:R-:W2:Y:S01]  /*5160*/  MUFU.EX2 R158, R158 ;  /* 0x0000009e009e7308 */ /* 0x000ea20000000800 */
[----:B0-----:R-:W-:-:S01]  /*5170*/  FADD.FTZ R209, R155, R6 ;  /* 0x000000069bd17221 */ /* 0x001fc20000010000 */
[C-C-:B------:R-:W-:Y:S01]  /*5180*/  FFMA.FTZ R199, R2.reuse, R199, -R201.reuse ;  /* 0x000000c702c77223 */ /* 0x140fe200000108c9 */
[----:B------:R-:W-:-:S01]  /*5190*/  FFMA.FTZ R198, R2, R202, -R201 ;  /* 0x000000ca02c67223 */ /* 0x000fc200000108c9 */
[C-C-:B------:R-:W-:Y:S01]  /*51a0*/  FFMA.FTZ R203, R2.reuse, R203, -R201.reuse ;  /* 0x000000cb02cb7223 */ /* 0x140fe200000108c9 */
[----:B------:R-:W-:-:S01]  /*51b0*/  FFMA.FTZ R200, R2, R206, -R201 ;  /* 0x000000ce02c87223 */ /* 0x000fc200000108c9 */
[----:B------:R-:W-:Y:S01]  /*51c0*/  FFMA.FTZ R202, R2, R210, -R201 ;  /* 0x000000d202ca7223 */ /* 0x000fe200000108c9 */
[----:B------:R-:W-:Y:S01]  /*51d0*/  IMAD.U32 R208, RZ, RZ, UR7 ;  /* 0x00000007ffd07e24 */ /* 0x000fe2000f8e00ff */
[----:B------:R-:W0:Y:S01]  /*51e0*/  MUFU.EX2 R21, R21 ;  /* 0x0000001500157308 */ /* 0x000e220000000800 */
[----:B-1----:R-:W-:-:S03]  /*51f0*/  FADD.FTZ R0, R12, R205 ;  /* 0x000000cd0c007221 */ /* 0x002fc60000010000 */
[----:B------:R-:W-:-:S04]  /*5200*/  @!P1 LEA R208, R208, UR36, 0x3 ;  /* 0x00000024d0d09c11 */ /* 0x000fc8000f8e18ff */
[----:B------:R-:W1:Y:S01]  /*5210*/  MUFU.EX2 R159, R159 ;  /* 0x0000009f009f7308 */ /* 0x000e620000000800 */
[----:B--2---:R-:W-:-:S07]  /*5220*/  FADD.FTZ R6, R158, R209 ;  /* 0x000000d19e067221 */ /* 0x004fce0000010000 */
[----:B------:R-:W2:Y:S01]  /*5230*/  MUFU.EX2 R14, R14 ;  /* 0x0000000e000e7308 */ /* 0x000ea20000000800 */
[----:B0-----:R-:W-:-:S01]  /*5240*/  FADD.FTZ R205, R21, R0 ;  /* 0x0000000015cd7221 */ /* 0x001fc20000010000 */
[----:B------:R-:W-:Y:S02]  /*5250*/  WARPGROUP.DEPBAR.LE gsb0, 0x0 ;  /* 0x00008000000079c5 */ /* 0x000fe40000010000 */
[----:B------:R-:W-:-:S04]  /*5260*/  WARPGROUP.ARRIVE ;  /* 0x00000000000079c5 */ /* 0x000fc80000000000 */
[----:B------:R-:W0:Y:S01]  /*5270*/  MUFU.EX2 R162, R162 ;  /* 0x000000a200a27308 */ /* 0x000e220000000800 */
[----:B-1----:R-:W-:-:S01]  /*5280*/  FADD.FTZ R209, R159, R6 ;  /* 0x000000069fd17221 */ /* 0x002fc20000010000 */
[----:B------:R-:W-:Y:S01]  /*5290*/  QGMMA.64x256x32.F32.E4M3.E4M3 R24, R216, gdesc[UR12], R24, gsb0 ;  /* 0x03e0000cd8187df3 */ /* 0x000fe20008000818 */
[----:B------:R-:W-:Y:S01]  /*52a0*/  UIADD3 UR14, UR10, 0x4, URZ ;  /* 0x000000040a0e7890 */ /* 0x000fe2000fffe03f */
[----:B------:R-:W-:Y:S01]  /*52b0*/  UMOV UR15, 0x40000040 ;  /* 0x40000040000f7882 */ /* 0x000fe20000000000 */
[----:B------:R-:W-:-:S03]  /*52c0*/  UIADD3 UR10, UR10, 0x6, URZ ;  /* 0x000000060a0a7890 */ /* 0x000fc6000fffe03f */
[----:B------:R-:W1:Y:S01]  /*52d0*/  MUFU.EX2 R23, R23 ;  /* 0x0000001700177308 */ /* 0x000e620000000800 */
[----:B--2---:R-:W-:-:S01]  /*52e0*/  FADD.FTZ R0, R14, R205 ;  /* 0x000000cd0e007221 */ /* 0x004fc20000010000 */
[----:B0-----:R-:W-:-:S06]  /*52f0*/  FADD.FTZ R6, R162, R209 ;  /* 0x000000d1a2067221 */ /* 0x001fcc0000010000 */
[----:B------:R-:W0:Y:S08]  /*5300*/  MUFU.EX2 R163, R163 ;  /* 0x000000a300a37308 */ /* 0x000e300000000800 */
[----:B------:R-:W2:Y:S01]  /*5310*/  MUFU.EX2 R20, R20 ;  /* 0x0000001400147308 */ /* 0x000ea20000000800 */
[----:B-1----:R-:W-:-:S07]  /*5320*/  FADD.FTZ R205, R23, R0 ;  /* 0x0000000017cd7221 */ /* 0x002fce0000010000 */
[----:B------:R-:W1:Y:S01]  /*5330*/  MUFU.EX2 R166, R166 ;  /* 0x000000a600a67308 */ /* 0x000e620000000800 */
[----:B0-----:R-:W-:-:S07]  /*5340*/  FADD.FTZ R209, R163, R6 ;  /* 0x00000006a3d17221 */ /* 0x001fce0000010000 */
[----:B------:R-:W0:Y:S01]  /*5350*/  MUFU.EX2 R153, R153 ;  /* 0x0000009900997308 */ /* 0x000e220000000800 */
[----:B--2---:R-:W-:-:S07]  /*5360*/  FADD.FTZ R0, R20, R205 ;  /* 0x000000cd14007221 */ /* 0x004fce0000010000 */
        /* <DEDUP_REMOVED lines=39> */
[----:B0-----:R-:W-:-:S01]  /*55e0*/  FADD.FTZ R0, R164, R205 ;  /* 0x000000cda4007221 */ /* 0x001fc20000010000 */
[----:B------:R-:W-:-:S06]  /*55f0*/  FFMA.FTZ R205, R2, R207, -R201 ;  /* 0x000000cf02cd7223 */ /* 0x000fcc00000108c9 */
        /* <DEDUP_REMOVED lines=12> */
[----:B------:R-:W-:-:S06]  /*56c0*/  IADD3 R0, -R18, 0xb, RZ ;  /* 0x0000000b12007810 */ /* 0x000fcc0007ffe1ff */
[----:B------:R-:W0:Y:S01]  /*56d0*/  MUFU.EX2 R194, R194 ;  /* 0x000000c200c27308 */ /* 0x000e220000000800 */
[----:B--2---:R-:W-:-:S07]  /*56e0*/  FADD.FTZ R209, R191, R6 ;  /* 0x00000006bfd17221 */ /* 0x004fce0000010000 */
[----:B------:R-:W2:Y:S01]  /*56f0*/  MUFU.EX2 R181, R181 ;  /* 0x000000b500b57308 */ /* 0x000ea20000000800 */
[----:B-1----:R-:W-:-:S01]  /*5700*/  FADD.FTZ R6, R172, R207 ;  /* 0x000000cfac067221 */ /* 0x002fc20000010000 */
[----:B------:R-:W-:-:S06]  /*5710*/  FFMA.FTZ R207, R2, R211, -R201 ;  /* 0x000000d302cf7223 */ /* 0x000fcc00000108c9 */
[----:B------:R-:W1:Y:S01]  /*5720*/  MUFU.EX2 R195, R195 ;  /* 0x000000c300c37308 */ /* 0x000e620000000800 */
[----:B------:R-:W-:Y:S02]  /*5730*/  WARPGROUP.DEPBAR.LE gsb0, 0x0 ;  /* 0x00008000000079c5 */ /* 0x000fe40000010000 */
[----:B------:R-:W-:Y:S01]  /*5740*/  WARPGROUP.ARRIVE ;  /* 0x00000000000079c5 */ /* 0x000fe20000000000 */
[----:B0-----:R-:W-:-:S04]  /*5750*/  FADD.FTZ R204, R194, R209 ;  /* 0x000000d1c2cc7221 */ /* 0x001fc80000010000 */
[----:B------:R-:W0:Y:S01]  /*5760*/  MUFU.EX2 R176, R176 ;  /* 0x000000b000b07308 */ /* 0x000e220000000800 */
[----:B------:R-:W-:Y:S01]  /*5770*/  QGMMA.64x256x32.F32.E4M3.E4M3 R24, R220, gdesc[UR12], R24, gsb0 ;  /* 0x03e0000cdc187df3 */ /* 0x000fe20008000818 */
[----:B--2---:R-:W-:-:S06]  /*5780*/  FADD.FTZ R209, R181, R6 ;  /* 0x00000006b5d17221 */ /* 0x004fcc0000010000 */
        /* <DEDUP_REMOVED lines=10> */
[C-C-:B------:R-:W-:Y:S01]  /*5830*/  FFMA.FTZ R204, R2.reuse, R214, -R201.reuse ;  /* 0x000000d602cc7223 */ /* 0x140fe200000108c9 */
[----:B------:R-:W-:-:S05]  /*5840*/  FFMA.FTZ R201, R2, R215, -R201 ;  /* 0x000000d702c97223 */ /* 0x000fca00000108c9 */
        /* <DEDUP_REMOVED lines=12> */
[----:B------:R-:W-:Y:S01]  /*5910*/  MUFU.EX2 R188, R188 ;  /* 0x000000bc00bc7308 */ /* 0x000fe20000000800 */
[----:B--2---:R-:W-:-:S07]  /*5920*/  FADD.FTZ R209, R193, R6 ;  /* 0x00000006c1d17221 */ /* 0x004fce0000010000 */
[----:B------:R-:W0:Y:S01]  /*5930*/  MUFU.EX2 R202, R202 ;  /* 0x000000ca00ca7308 */ /* 0x000e220000000800 */
[----:B-1----:R-:W-:-:S07]  /*5940*/  FADD.FTZ R211, R205, R206 ;  /* 0x000000cecdd37221 */ /* 0x002fce0000010000 */
[----:B------:R-:W-:Y:S08]  /*5950*/  MUFU.EX2 R197, R197 ;  /* 0x000000c500c57308 */ /* 0x000ff00000000800 */
[----:B------:R-:W1:Y:S01]  /*5960*/  MUFU.EX2 R207, R207 ;  /* 0x000000cf00cf7308 */ /* 0x000e620000000800 */
[----:B0-----:R-:W-:-:S07]  /*5970*/  FADD.FTZ R6, R202, R211 ;  /* 0x000000d3ca067221 */ /* 0x001fce0000010000 */
[----:B------:R-:W-:Y:S08]  /*5980*/  MUFU.EX2 R192, R192 ;  /* 0x000000c000c07308 */ /* 0x000ff00000000800 */
[----:B------:R-:W0:Y:S01]  /*5990*/  MUFU.EX2 R204, R204 ;  /* 0x000000cc00cc7308 */ /* 0x000e220000000800 */
[----:B-1----:R-:W-:-:S07]  /*59a0*/  FADD.FTZ R211, R207, R6 ;  /* 0x00000006cfd37221 */ /* 0x002fce0000010000 */
[----:B------:R-:W-:Y:S08]  /*59b0*/  MUFU.EX2 R15, R15 ;  /* 0x0000000f000f7308 */ /* 0x000ff00000000800 */
[----:B------:R-:W1:Y:S01]  /*59c0*/  MUFU.EX2 R201, R201 ;  /* 0x000000c900c97308 */ /* 0x000e620000000800 */
[----:B0-----:R-:W-:-:S04]  /*59d0*/  FADD.FTZ R211, R204, R211 ;  /* 0x000000d3ccd37221 */ /* 0x001fc80000010000 */
[----:B-1----:R-:W-:Y:S01]  /*59e0*/  FADD.FTZ R6, R201, R211 ;  /* 0x000000d3c9067221 */ /* 0x002fe20000010000 */
[----:B------:R-:W-:Y:S02]  /*59f0*/  WARPGROUP.DEPBAR.LE gsb0, 0x0 ;  /* 0x00008000000079c5 */ /* 0x000fe40000010000 */
[----:B------:R-:W-:-:S06]  /*5a00*/  WARPGROUP.ARRIVE ;  /* 0x00000000000079c5 */ /* 0x000fcc0000000000 */
[----:B------:R-:W-:Y:S03]  /*5a10*/  QGMMA.64x256x32.F32.E4M3.E4M3 R24, R224, gdesc[UR8], R24, gsb0 ;  /* 0x03e00008e0187df3 */ /* 0x000fe60008000818 */
[----:B------:R-:W-:Y:S02]  /*5a20*/  WARPGROUP.DEPBAR.LE gsb0, 0x0 ;  /* 0x00008000000079c5 */ /* 0x000fe40000010000 */
[----:B------:R0:W-:Y:S06]  /*5a30*/  BAR.ARV R0, 0x100 ;  /* 0x000400000000751d */ /* 0x0001ec0000002000 */
[----:B0-----:R-:W-:-:S05]  /*5a40*/  @!P1 VIADD R0, R208, 0x38840 ;  /* 0x00038840d0009836 */ /* 0x001fca0000000000 */
[----:B------:R-:W-:-:S04]  /*5a50*/  @!P1 PRMT R0, RZ, 0x654, R0 ;  /* 0x00000654ff009816 */ /* 0x000fc80000000000 */
[----:B------:R0:W-:Y:S02]  /*5a60*/  @!P1 SYNCS.ARRIVE.TRANS64.RED.A1T0 RZ, [R0+URZ], RZ ;  /* 0x000000ff00ff99a7 */ /* 0x0001e4000810043f */
[----:B0-----:R-:W-:-:S04]  /*5a70*/  FADD.FTZ R0, R188, R209 ;  /* 0x000000d1bc007221 */ /* 0x001fc80000010000 */
[----:B------:R-:W-:-:S04]  /*5a80*/  FADD.FTZ R209, R197, R0 ;  /* 0x00000000c5d17221 */ /* 0x000fc80000010000 */
[----:B------:R-:W-:-:S04]  /*5a90*/  FADD.FTZ R0, R192, R209 ;  /* 0x000000d1c0007221 */ /* 0x000fc80000010000 */
[----:B------:R-:W-:Y:S01]  /*5aa0*/  FADD.FTZ R0, R15, R0 ;  /* 0x000000000f007221 */ /* 0x000fe20000010000 */
[----:B------:R-:W-:Y:S06]  /*5ab0*/  @!P0 BRA `(.L_x_28) ;  /* 0x0000000000048947 */ /* 0x000fec0003800000 */
[----:B------:R-:W-:Y:S01]  /*5ac0*/  BPT.TRAP 0x1 ;  /* 0x000000040000795c */ /* 0x000fe20000300000 */
.L_x_28:
[----:B------:R-:W-:Y:S01]  /*5ad0*/  ULEA UR4, UR4, UR36, 0x3 ;  /* 0x0000002404047291 */ /* 0x000fe2000f8e183f */
[----:B------:R-:W-:Y:S01]  /*5ae0*/  ISETP.GT.AND P2, PT, R8, R17, PT ;  /* 0x000000110800720c */ /* 0x000fe20003f44270 */
[-C--:B------:R-:W-:Y:S01]  /*5af0*/  FMUL.FTZ R26, R26, R11.reuse ;  /* 0x0000000b1a1a7220 */ /* 0x080fe20000410000 */
[----:B------:R-:W-:Y:S01]  /*5b00*/  F2FP.SATFINITE.E4M3.F32.PACK_AB_MERGE_C R12, R21, R12, RZ ;  /* 0x0000000c150c723e */ /* 0x000fe200048070ff */
[----:B------:R-:W-:Y:S01]  /*5b10*/  UIADD3 UR4, UR4, 0x38860, URZ ;  /* 0x0003886004047890 */ /* 0x000fe2000fffe03f */
[----:B------:R-:W-:Y:S01]  /*5b20*/  F2FP.SATFINITE.E4M3.F32.PACK_AB_MERGE_C R158, R159, R158, RZ ;  /* 0x0000009e9f9e723e */ /* 0x000fe200048070ff */
[-C--:B------:R-:W-:Y:S01]  /*5b30*/  FMUL.FTZ R27, R27, R11.reuse ;  /* 0x0000000b1b1b7220 */ /* 0x080fe20000410000 */
[----:B------:R-:W-:Y:S01]  /*5b40*/  F2FP.SATFINITE.E4M3.F32.PACK_AB_MERGE_C R20, R153, R20, RZ ;  /* 0x000000149914723e */ /* 0x000fe200048070ff */
[----:B------:R-:W-:Y:S01]  /*5b50*/  UPRMT UR4, UR5, 0x654, UR4 ;  /* 0x0000065405047896 */ /* 0x000fe20008000004 */
[----:B------:R-:W-:Y:S01]  /*5b60*/  F2FP.SATFINITE.E4M3.F32.PACK_AB_MERGE_C R166, R167, R166, RZ ;  /* 0x000000a6a7a6723e */ /* 0x000fe200048070ff */
[-C--:B------:R-:W-:Y:S01]  /*5b70*/  FMUL.FTZ R30, R30, R11.reuse ;  /* 0x0000000b1e1e7220 */ /* 0x080fe20000410000 */
[----:B------:R-:W-:Y:S01]  /*5b80*/  F2FP.SATFINITE.E4M3.F32.PACK_AB_MERGE_C R152, R161, R152, RZ ;  /* 0x00000098a198723e */ /* 0x000fe200048070ff */
[-C--:B------:R-:W-:Y:S01]  /*5b90*/  FMUL.FTZ R31, R31, R11.reuse ;  /* 0x0000000b1f1f7220 */ /* 0x080fe20000410000 */
[----:B------:R-:W-:Y:S01]  /*5ba0*/  F2FP.SATFINITE.E4M3.F32.PACK_AB_MERGE_C R174, R175, R174, RZ ;  /* 0x000000aeafae723e */ /* 0x000fe200048070ff */
[-C--:B------:R-:W-:Y:S01]  /*5bb0*/  FMUL.FTZ R34, R34, R11.reuse ;  /* 0x0000000b22227220 */ /* 0x080fe20000410000 */
[----:B------:R-:W-:Y:S01]  /*5bc0*/  F2FP.SATFINITE.E4M3.F32.PACK_AB_MERGE_C R160, R169, R160, RZ ;  /* 0x000000a0a9a0723e */ /* 0x000fe200048070ff */
[-C--:B------:R-:W-:Y:S01]  /*5bd0*/  FMUL.FTZ R35, R35, R11.reuse ;  /* 0x0000000b23237220 */ /* 0x080fe20000410000 */
[----:B------:R-:W-:Y:S01]  /*5be0*/  F2FP.SATFINITE.E4M3.F32.PACK_AB_MERGE_C R182, R183, R182, RZ ;  /* 0x000000b6b7b6723e */ /* 0x000fe200048070ff */
[----:B------:R-:W-:Y:S01]  /*5bf0*/  SYNCS.ARRIVE.TRANS64.RED.A1T0 RZ, [UR4], RZ ;  /* 0x000000ffffff79a7 */ /* 0x000fe20008100404 */
[----:B------:R-:W-:Y:S01]  /*5c00*/  F2FP.SATFINITE.E4M3.F32.PACK_AB_MERGE_C R168, R177, R168, RZ ;  /* 0x000000a8b1a8723e */ /* 0x000fe200048070ff */
[----:B------:R-:W-:Y:S01]  /*5c10*/  UMOV UR4, UR7 ;  /* 0x0000000700047c82 */ /* 0x000fe20008000000 */
        /* <DEDUP_REMOVED lines=14> */
[----:B------:R-:W-:Y:S01]  /*5d00*/  F2FP.SATFINITE.E4M3.F32.PACK_AB_MERGE_C R228, R19, R10, R12 ;  /* 0x0000000a13e4723e */ /* 0x000fe2000480700c */
[-C--:B------:R-:W-:Y:S01]  /*5d10*/  FMUL.FTZ R51, R51, R11.reuse ;  /* 0x0000000b33337220 */ /* 0x080fe20000410000 */
        /* <DEDUP_REMOVED lines=49> */
[----:B------:R-:W-:Y:S01]  /*6030*/  FMUL.FTZ R151, R151, R11 ;  /* 0x0000000b97977220 */ /* 0x000fe20000410000 */
[----:B------:R-:W-:Y:S01]  /*6040*/  F2FP.SATFINITE.E4M3.F32.PACK_AB_MERGE_C R229, R155, R154, R158 ;  /* 0x0000009a9be5723e */ /* 0x000fe2000480709e */
[-C--:B------:R-:W-:Y:S01]  /*6050*/  FMUL.FTZ R24, R24, R13.reuse ;  /* 0x0000000d18187220 */ /* 0x080fe20000410000 */
        /* <DEDUP_REMOVED lines=77> */
[----:B------:R-:W-:-:S02]  /*6530*/  VIADD R8, R8, 0xffffffff ;  /* 0xffffffff08087836 */ /* 0x000fc40000000000 */
[----:B------:R-:W-:Y:S02]  /*6540*/  IMAD.MOV.U32 R11, RZ, RZ, R3 ;  /* 0x000000ffff0b7224 */ /* 0x000fe400078e0003 */
[----:B------:R-:W-:Y:S02]  /*6550*/  IMAD.MOV.U32 R10, RZ, RZ, R7 ;  /* 0x000000ffff0a7224 */ /* 0x000fe400078e0007 */
[----:B------:R-:W-:Y:S01]  /*6560*/  IMAD.MOV.U32 R12, RZ, RZ, R9 ;  /* 0x000000ffff0c7224 */ /* 0x000fe200078e0009 */
[----:B------:R-:W-:Y:S06]  /*6570*/  @P2 BRA `(.L_x_29) ;  /* 0xffffffdc00602947 */ /* 0x000fec000383ffff */
[----:B------:R-:W-:-:S07]  /*6580*/  IMAD.U32 R8, RZ, RZ, UR7 ;  /* 0x00000007ff087e24 */ /* 0x000fce000f8e00ff */
.L_x_19:
[----:B------:R-:W-:Y:S06]  /*6590*/  BAR.ARV 0x8, 0x180 ;  /* 0x0206000000007b1d */ /* 0x000fec0000002000 */
[----:B------:R-:W-:Y:S05]  /*65a0*/  @!P0 BRA `(.L_x_30) ;  /* 0x0000000000048947 */ /* 0x000fea0003800000 */
[----:B------:R-:W-:Y:S01]  /*65b0*/  BPT.TRAP 0x1 ;  /* 0x000000040000795c */ /* 0x000fe20000300000 */
.L_x_30:
[----:B------:R-:W-:Y:S02]  /*65c0*/  R2UR UR7, R8 ;  /* 0x00000000080772ca */ /* 0x000fe400000e0000 */
[----:B------:R-:W-:-:S11]  /*65d0*/  SHF.L.U32 R9, R9, 0x1f, RZ ;  /* 0x0000001f09097819 */ /* 0x000fd600000006ff */
[----:B------:R-:W-:-:S09]  /*65e0*/  ULEA UR7, UR7, UR36, 0x3 ;  /* 0x0000002407077291 */ /* 0x000fd2000f8e183f */
[----:B------:R0:W1:Y:S01]  /*65f0*/  SYNCS.PHASECHK.TRANS64.TRYWAIT P1, [UR7+0x38850], R9 ;  /* 0x03885009ff0075a7 */ /* 0x0000620008020147 */
[----:B------:R-:W-:Y:S05]  /*6600*/  @!P0 BRA `(.L_x_31) ;  /* 0x0000000000048947 */ /* 0x000fea0003800000 */
[----:B------:R-:W-:Y:S01]  /*6610*/  BPT.TRAP 0x1 ;  /* 0x000000040000795c */ /* 0x000fe20000300000 */
.L_x_31:
[----:B-1----:R-:W-:Y:S05]  /*6620*/  @P1 BRA `(.L_x_32) ;  /* 0x0000000000081947 */ /* 0x002fea0003800000 */
[----:B------:R-:W1:Y:S02]  /*6630*/  SYNCS.PHASECHK.TRANS64.TRYWAIT P1, [UR7+0x38850], R9 ;  /* 0x03885009ff0075a7 */ /* 0x000e640008020147 */
[----:B-1----:R-:W-:Y:S05]  /*6640*/  @!P1 BRA `(.L_x_33) ;  /* 0x0000008c00809947 */ /* 0x002fea0003800000 */
.L_x_32:
[----:B------:R-:W-:Y:S01]  /*6650*/  UIADD3 UR36, UR36, 0x400, URZ ;  /* 0x0000040024247890 */ /* 0x000fe2000fffe03f */
[----:B------:R-:W-:Y:S01]  /*6660*/  R2UR UR6, R8 ;  /* 0x00000000080672ca */ /* 0x000fe200000e0000 */
[----:B------:R-:W-:Y:S01]  /*6670*/  WARPGROUP.ARRIVE ;  /* 0x00000000000079c5 */ /* 0x000fe20000000000 */
[----:B------:R-:W-:Y:S01]  /*6680*/  UMOV UR11, 0x40000040 ;  /* 0x40000040000b7882 */ /* 0x000fe20000000000 */
[----:B------:R-:W-:Y:S01]  /*6690*/  USHF.R.U32.HI UR36, URZ, 0x4, UR36 ;  /* 0x000000043f247899 */ /* 0x000fe20008011624 */
[----:B------:R-:W2:Y:S03]  /*66a0*/  LDC.64 R10, c[0x0][0x9a0] ;  /* 0x00026800ff0a7b82 */ /* 0x000ea60000000a00 */
[----:B------:R-:W-:-:S04]  /*66b0*/  ULOP3.LUT UR36, UR36, 0x3fff, URZ, 0xc0, !UPT ;  /* 0x00003fff24247892 */ /* 0x000fc8000f8ec03f */
[----:B------:R-:W-:-:S04]  /*66c0*/  ULOP3.LUT UR4, UR36, 0x10000, URZ, 0xfc, !UPT ;  /* 0x0001000024047892 */ /* 0x000fc8000f8efc3f */
[----:B------:R-:W-:-:S04]  /*66d0*/  ULEA UR4, UR6, UR4, 0xb ;  /* 0x0000000406047291 */ /* 0x000fc8000f8e583f */
[----:B------:R-:W-:-:S03]  /*66e0*/  UIADD3 UR6, UR4, 0x2, URZ ;  /* 0x0000000204067890 */ /* 0x000fc6000fffe03f */
[----:B------:R-:W-:Y:S02]  /*66f0*/  UMOV UR10, UR4 ;  /* 0x00000004000a7c82 */ /* 0x000fe40008000000 */
[----:B------:R-:W-:Y:S01]  /*6700*/  QGMMA.64x256x32.F32.E4M3.E4M3 R24, R228, gdesc[UR8], R24, gsb0 ;  /* 0x03e00008e4187df3 */ /* 0x000fe20008000818 */
[----:B------:R-:W-:Y:S01]  /*6710*/  UMOV UR11, 0x40000040 ;  /* 0x40000040000b7882 */ /* 0x000fe20000000000 */
[----:B------:R-:W-:Y:S01]  /*6720*/  UMOV UR10, UR6 ;  /* 0x00000006000a7c82 */ /* 0x000fe20008000000 */
[----:B------:R-:W-:Y:S01]  /*6730*/  UIADD3 UR6, UR4, 0x4, URZ ;  /* 0x0000000404067890 */ /* 0x000fe2000fffe03f */
[----:B--2---:R-:W-:-:S04]  /*6740*/  ISETP.NE.U32.AND P1, PT, R10, RZ, PT ;  /* 0x000000ff0a00720c */ /* 0x004fc80003f25070 */
[----:B------:R-:W-:-:S13]  /*6750*/  ISETP.NE.AND.EX P1, PT, R11, RZ, PT, P1 ;  /* 0x000000ff0b00720c */ /* 0x000fda0003f25310 */
[----:B01----:R-:W0:Y:S01]  /*6760*/  @P1 LDC.64 R8, c[0x0][0x9c8] ;  /* 0x00027200ff081b82 */ /* 0x003e220000000a00 */
[----:B------:R-:W-:-:S07]  /*6770*/  @P1 SHF.R.S32.HI R15, RZ, 0x1f, R16 ;  /* 0x0000001fff0f1819 */ /* 0x000fce0000011410 */
[----:B------:R-:W1:Y:S01]  /*6780*/  @P1 LDC.64 R12, c[0x0][0x9d0] ;  /* 0x00027400ff0c1b82 */ /* 0x000e620000000a00 */
[----:B0-----:R-:W-:-:S04]  /*6790*/  @P1 IMAD R4, R8, UR38, RZ ;  /* 0x0000002608041c24 */ /* 0x001fc8000f8e02ff */
[----:B------:R-:W-:Y:S02]  /*67a0*/  @P1 IMAD R9, R9, UR39, R4 ;  /* 0x0000002709091c24 */ /* 0x000fe4000f8e0204 */
[----:B------:R-:W-:-:S04]  /*67b0*/  @P1 IMAD.WIDE.U32 R4, R8, UR39, RZ ;  /* 0x0000002708041c25 */ /* 0x000fc8000f8e00ff */
[----:B------:R-:W-:Y:S02]  /*67c0*/  @P1 IMAD.IADD R5, R5, 0x1, R9 ;  /* 0x0000000105051824 */ /* 0x000fe400078e0209 */
[-C--:B-1----:R-:W-:Y:S02]  /*67d0*/  @P1 IMAD R8, R15, R12.reuse, RZ ;  /* 0x0000000c0f081224 */ /* 0x082fe400078e02ff */
[----:B------:R-:W-:-:S04]  /*67e0*/  @P1 IMAD.WIDE.U32 R4, R16, R12, R4 ;  /* 0x0000000c10041225 */ /* 0x000fc800078e0004 */
[----:B------:R-:W-:Y:S01]  /*67f0*/  @P1 IMAD R9, R16, R13, R8 ;  /* 0x0000000d10091224 */ /* 0x000fe200078e0208 */
[----:B------:R-:W-:-:S03]  /*6800*/  @P1 LEA R8, P2, R4, R10, 0x2 ;  /* 0x0000000a04081211 */ /* 0x000fc600078410ff */
[----:B------:R-:W-:-:S05]  /*6810*/  @P1 IMAD.IADD R5, R5, 0x1, R9 ;  /* 0x0000000105051824 */ /* 0x000fca00078e0209 */
[----:B------:R-:W-:Y:S01]  /*6820*/  @P1 LEA.HI.X R9, R4, R11, R5, 0x2, P2 ;  /* 0x0000000b04091211 */ /* 0x000fe200010f1405 */
[----:B------:R-:W-:-:S06]  /*6830*/  IMAD.MOV.U32 R5, RZ, RZ, 0x3f800000 ;  /* 0x3f800000ff057424 */ /* 0x000fcc00078e00ff */
[----:B------:R0:W2:Y:S01]  /*6840*/  @P1 LDG.E R5, desc[UR40][R8.64] ;  /* 0x0000002808051981 */ /* 0x0000a2000c1e1900 */
[----:B------:R-:W-:Y:S02]  /*6850*/  WARPGROUP.DEPBAR.LE gsb0, 0x0 ;  /* 0x00008000000079c5 */ /* 0x000fe40000010000 */
[----:B------:R-:W-:-:S06]  /*6860*/  WARPGROUP.ARRIVE ;  /* 0x00000000000079c5 */ /* 0x000fcc0000000000 */
[----:B------:R-:W-:Y:S01]  /*6870*/  QGMMA.64x256x32.F32.E4M3.E4M3 R24, R216, gdesc[UR8], R24, gsb0 ;  /* 0x03e00008d8187df3 */ /* 0x000fe20008000818 */
[----:B------:R-:W-:Y:S01]  /*6880*/  UMOV UR10, UR6 ;  /* 0x00000006000a7c82 */ /* 0x000fe20008000000 */
[----:B------:R-:W-:Y:S01]  /*6890*/  UMOV UR11, 0x40000040 ;  /* 0x40000040000b7882 */ /* 0x000fe20000000000 */
[----:B------:R-:W-:Y:S01]  /*68a0*/  UIADD3 UR4, UR4, 0x6, URZ ;  /* 0x0000000604047890 */ /* 0x000fe2000fffe03f */
[----:B------:R-:W1:Y:S04]  /*68b0*/  SHFL.BFLY PT, R11, R0, 0x2, 0x1f ;  /* 0x0c401f00000b7f89 */ /* 0x000e6800000e0000 */
[----:B------:R-:W3:Y:S01]  /*68c0*/  SHFL.BFLY PT, R13, R6, 0x2, 0x1f ;  /* 0x0c401f00060d7f89 */ /* 0x000ee200000e0000 */
[----:B------:R-:W-:Y:S02]  /*68d0*/  WARPGROUP.DEPBAR.LE gsb0, 0x0 ;  /* 0x00008000000079c5 */ /* 0x000fe40000010000 */
[----:B------:R-:W-:-:S15]  /*68e0*/  WARPGROUP.ARRIVE ;  /* 0x00000000000079c5 */ /* 0x000fde0000000000 */
[----:B------:R-:W-:-:S02]  /*68f0*/  NOP ;  /* 0x0000000000007918 */ /* 0x000fc40000000000 */
[----:B------:R-:W-:Y:S01]  /*6900*/  QGMMA.64x256x32.F32.E4M3.E4M3 R24, R220, gdesc[UR8], R24, gsb0 ;  /* 0x03e00008dc187df3 */ /* 0x000fe20008000818 */
[----:B------:R-:W-:Y:S01]  /*6910*/  UMOV UR10, UR4 ;  /* 0x00000004000a7c82 */ /* 0x000fe20008000000 */
[----:B------:R-:W-:Y:S01]  /*6920*/  UMOV UR11, 0x40000040 ;  /* 0x40000040000b7882 */ /* 0x000fe20000000000 */
[----:B-1----:R-:W-:Y:S01]  /*6930*/  FADD.FTZ R11, R11, R0 ;  /* 0x000000000b0b7221 */ /* 0x002fe20000010000 */
[----:B---3--:R-:W-:-:S04]  /*6940*/  FADD.FTZ R13, R13, R6 ;  /* 0x000000060d0d7221 */ /* 0x008fc80000010000 */
[----:B------:R-:W1:Y:S04]  /*6950*/  SHFL.BFLY PT, R4, R11, 0x1, 0x1f ;  /* 0x0c201f000b047f89 */ /* 0x000e6800000e0000 */
[----:B------:R-:W3:Y:S01]  /*6960*/  SHFL.BFLY PT, R10, R13, 0x1, 0x1f ;  /* 0x0c201f000d0a7f89 */ /* 0x000ee200000e0000 */
[----:B0-----:R-:W-:Y:S02]  /*6970*/  IMAD.MOV.U32 R8, RZ, RZ, RZ ;  /* 0x000000ffff087224 */ /* 0x001fe400078e00ff */
[----:B-1----:R-:W-:Y:S01]  /*6980*/  FADD.FTZ R12, R11, R4 ;  /* 0x000000040b0c7221 */ /* 0x002fe20000010000 */
[----:B---3--:R-:W-:-:S04]  /*6990*/  FADD.FTZ R14, R13, R10 ;  /* 0x0000000a0d0e7221 */ /* 0x008fc80000010000 */
[C---:B------:R-:W-:Y:S01]  /*69a0*/  FSETP.NE.FTZ.AND P1, PT, R12.reuse, RZ, PT ;  /* 0x000000ff0c00720b */ /* 0x040fe20003f35000 */
[----:B------:R-:W-:Y:S01]  /*69b0*/  FMUL.FTZ R15, R12, 0.00390625 ;  /* 0x3b8000000c0f7820 */ /* 0x000fe20000410000 */
[----:B------:R-:W-:-:S04]  /*69c0*/  FMUL.FTZ R17, R14, 0.00390625 ;  /* 0x3b8000000e117820 */ /* 0x000fc80000410000 */
[----:B------:R-:W-:Y:S02]  /*69d0*/  FSETP.NE.FTZ.AND P2, PT, R15, RZ, PT ;  /* 0x000000ff0f00720b */ /* 0x000fe40003f55000 */
[----:B------:R-:W-:-:S05]  /*69e0*/  FSETP.NE.FTZ.AND P3, PT, R17, RZ, PT ;  /* 0x000000ff1100720b */ /* 0x000fca0003f75000 */
[----:B------:R-:W-:Y:S01]  /*69f0*/  @P1 MUFU.RCP R8, R12 ;  /* 0x0000000c00081308 */ /* 0x000fe20000001000 */
[----:B------:R-:W-:Y:S01]  /*6a00*/  FSETP.NE.FTZ.AND P1, PT, R14, RZ, PT ;  /* 0x000000ff0e00720b */ /* 0x000fe20003f35000 */
[----:B------:R-:W-:-:S06]  /*6a10*/  IMAD.MOV.U32 R10, RZ, RZ, RZ ;  /* 0x000000ffff0a7224 */ /* 0x000fcc00078e00ff */
[----:B------:R-:W0:Y:S08]  /*6a20*/  @P3 MUFU.LG2 R11, R17 ;  /* 0x00000011000b3308 */ /* 0x000e300000000c00 */
[----:B------:R-:W1:Y:S08]  /*6a30*/  @P2 MUFU.LG2 R9, R15 ;  /* 0x0000000f00092308 */ /* 0x000e700000000c00 */
[----:B------:R-:W3:Y:S01]  /*6a40*/  @P1 MUFU.RCP R10, R14 ;  /* 0x0000000e000a1308 */ /* 0x000ee20000001000 */
[C---:B------:R-:W-:Y:S01]  /*6a50*/  @P2 FMUL.FTZ R6, R2.reuse, 0.69314718246459960938 ;  /* 0x3f31721802062820 */ /* 0x040fe20000410000 */
[----:B------:R-:W-:Y:S01]  /*6a60*/  @P3 FMUL.FTZ R13, R2, 0.69314718246459960938 ;  /* 0x3f317218020d3820 */ /* 0x000fe20000410000 */
[----:B0-----:R-:W-:Y:S01]  /*6a70*/  @P3 FMUL.FTZ R2, R11, 0.69314718246459960938 ;  /* 0x3f3172180b023820 */ /* 0x001fe20000410000 */
[----:B------:R-:W-:-:S02]  /*6a80*/  IMAD.MOV.U32 R0, RZ, RZ, -0x800000 ;  /* 0xff800000ff007424 */ /* 0x000fc400078e00ff */
[----:B--2---:R-:W-:Y:S01]  /*6a90*/  FMUL.FTZ R17, R8, R5 ;  /* 0x0000000508117220 */ /* 0x004fe20000410000 */
[----:B------:R-:W-:Y:S02]  /*6aa0*/  IMAD.MOV.U32 R4, RZ, RZ, -0x800000 ;  /* 0xff800000ff047424 */ /* 0x000fe400078e00ff */
[----:B-1----:R-:W-:Y:S01]  /*6ab0*/  @P2 FMUL.FTZ R9, R9, 0.69314718246459960938 ;  /* 0x3f31721809092820 */ /* 0x002fe20000410000 */
[----:B------:R-:W-:-:S03]  /*6ac0*/  @P3 FFMA.FTZ R0, R13, R3, R2 ;  /* 0x000000030d003223 */ /* 0x000fc60000010002 */
[----:B------:R-:W-:Y:S01]  /*6ad0*/  @P2 FFMA.FTZ R4, R6, R7, R9 ;  /* 0x0000000706042223 */ /* 0x000fe20000010009 */
[----:B---3--:R-:W-:Y:S01]  /*6ae0*/  FMUL.FTZ R2, R10, R5 ;  /* 0x000000050a027220 */ /* 0x008fe20000410000 */
[----:B------:R-:W-:Y:S02]  /*6af0*/  WARPGROUP.DEPBAR.LE gsb0, 0x0 ;  /* 0x00008000000079c5 */ /* 0x000fe40000010000 */
[----:B------:R-:W-:-:S06]  /*6b00*/  WARPGROUP.ARRIVE ;  /* 0x00000000000079c5 */ /* 0x000fcc0000000000 */
[----:B------:R-:W-:Y:S03]  /*6b10*/  QGMMA.64x256x32.F32.E4M3.E4M3 R24, R224, gdesc[UR8], R24, gsb0 ;  /* 0x03e00008e0187df3 */ /* 0x000fe60008000818 */
[----:B------:R-:W-:Y:S02]  /*6b20*/  WARPGROUP.DEPBAR.LE gsb0, 0x0 ;  /* 0x00008000000079c5 */ /* 0x000fe40000010000 */
[----:B------:R-:W-:Y:S05]  /*6b30*/  @!P0 BRA `(.L_x_34) ;  /* 0x0000000000048947 */ /* 0x000fea0003800000 */
[----:B------:R-:W-:Y:S01]  /*6b40*/  BPT.TRAP 0x1 ;  /* 0x000000040000795c */ /* 0x000fe20000300000 */
.L_x_34:
[----:B------:R-:W-:Y:S01]  /*6b50*/  UIADD3 UR4, UR7, 0x38860, URZ ;  /* 0x0003886007047890 */ /* 0x000fe2000fffe03f */
[-C--:B------:R-:W-:Y:S01]  /*6b60*/  FMUL.FTZ R20, R69, R17.reuse ;  /* 0x0000001145147220 */ /* 0x080fe20000410000 */
[-C--:B------:R-:W-:Y:S01]  /*6b70*/  FMUL.FTZ R15, R77, R17.reuse ;  /* 0x000000114d0f7220 */ /* 0x080fe20000410000 */
[-C--:B------:R-:W-:Y:S01]  /*6b80*/  FMUL.FTZ R77, R44, R17.reuse ;  /* 0x000000112c4d7220 */ /* 0x080fe20000410000 */
[----:B------:R-:W-:Y:S01]  /*6b90*/  UPRMT UR4, UR5, 0x654, UR4 ;  /* 0x0000065405047896 */ /* 0x000fe20008000004 */
        /* <DEDUP_REMOVED lines=8> */
[----:B------:R-:W-:Y:S01]  /*6c20*/  SYNCS.ARRIVE.TRANS64.RED.A1T0 RZ, [UR4], RZ ;  /* 0x000000ffffff79a7 */ /* 0x000fe20008100404 */
        /* <DEDUP_REMOVED lines=111> */
[----:B------:R-:W-:Y:S01]  /*7320*/  PLOP3.LUT P0, PT, PT, PT, PT, 0x8, 0x0 ;  /* 0x000000000000781c */ /* 0x000fe20003f0e170 */
[-C--:B------:R-:W-:Y:S01]  /*7330*/  FMUL.FTZ R134, R134, R2.reuse ;  /* 0x0000000286867220 */ /* 0x080fe20000410000 */
[-C--:B------:R-:W-:Y:S01]  /*7340*/  FMUL.FTZ R131, R131, R2.reuse ;  /* 0x0000000283837220 */ /* 0x080fe20000410000 */
[-C--:B------:R-:W-:Y:S01]  /*7350*/  FMUL.FTZ R142, R142, R2.reuse ;  /* 0x000000028e8e7220 */ /* 0x080fe20000410000 */
[-C--:B------:R-:W-:Y:S01]  /*7360*/  FMUL.FTZ R139, R139, R2.reuse ;  /* 0x000000028b8b7220 */ /* 0x080fe20000410000 */
[-C--:B------:R-:W-:Y:S01]  /*7370*/  FMUL.FTZ R150, R150, R2.reuse ;  /* 0x0000000296967220 */ /* 0x080fe20000410000 */
[----:B------:R-:W-:-:S07]  /*7380*/  FMUL.FTZ R147, R147, R2 ;  /* 0x0000000293937220 */ /* 0x000fce0000410000 */
.L_x_12:
[----:B------:R-:W-:Y:S05]  /*7390*/  @P0 BRA `(.L_x_35) ;  /* 0x0000003800540947 */ /* 0x000fea0003800000 */
[----:B------:R-:W0:Y:S01]  /*73a0*/  S2R R2, SR_TID.X ;  /* 0x0000000000027919 */ /* 0x000e220000002100 */
[----:B------:R-:W-:Y:S01]  /*73b0*/  ULDC.64 UR4, c[0x4][0x110] ;  /* 0x0100440000047ab9 */ /* 0x000fe20000000a00 */
[----:B------:R-:W-:Y:S01]  /*73c0*/  ULDC.64 UR6, c[0x0][0xb38] ;  /* 0x0002ce0000067ab9 */ /* 0x000fe20000000a00 */
[----:B------:R-:W-:Y:S01]  /*73d0*/  ULDC.64 UR8, c[0x0][0xb28] ;  /* 0x0002ca0000087ab9 */ /* 0x000fe20000000a00 */
[----:B0-----:R-:W-:-:S05]  /*73e0*/  IMAD.SHL.U32 R17, R2, 0x4, RZ ;  /* 0x0000000402117824 */ /* 0x001fca00078e00ff */
[----:B------:R-:W-:Y:S01]  /*73f0*/  LOP3.LUT R17, R17, 0xc, RZ, 0xc0, !PT ;  /* 0x0000000c11117812 */ /* 0x000fe200078ec0ff */
[----:B------:R-:W-:Y:S03]  /*7400*/  BAR.SYNC.DEFER_BLOCKING 0x1, 0x100 ;  /* 0x0044000000007b1d */ /* 0x000fe60000010000 */
[----:B------:R-:W-:-:S05]  /*7410*/  IADD3 R26, P0, R17, UR4, RZ ;  /* 0x00000004111a7c10 */ /* 0x000fca000ff1e0ff */
[----:B------:R-:W-:Y:S01]  /*7420*/  IMAD.X R27, RZ, RZ, UR5, P0 ;  /* 0x00000005ff1b7e24 */ /* 0x000fe200080e06ff */
[----:B------:R-:W-:-:S04]  /*7430*/  ULDC.64 UR4, c[0x0][0xbd0] ;  /* 0x0002f40000047ab9 */ /* 0x000fc80000000a00 */
[----:B------:R0:W2:Y:S01]  /*7440*/  LDG.E.CONSTANT R26, desc[UR40][R26.64] ;  /* 0x000000281a1a7981 */ /* 0x0000a2000c1e9900 */
[C---:B------:R-:W-:Y:S01]  /*7450*/  LOP3.LUT P0, R17, R2.reuse, 0x3, RZ, 0xc0, !PT ;  /* 0x0000000302117812 */ /* 0x040fe2000780c0ff */
[----:B------:R-:W-:Y:S01]  /*7460*/  VIADD R18, R2, 0xffffff80 ;  /* 0xffffff8002127836 */ /* 0x000fe20000000000 */
[----:B------:R-:W-:Y:S02]  /*7470*/  BSSY B0, `(.L_x_36) ;  /* 0x00002ad000007945 */ /* 0x000fe40003800000 */
[----:B------:R-:W-:-:S04]  /*7480*/  ISETP.EQ.OR P0, PT, R17, 0x3, !P0 ;  /* 0x000000031100780c */ /* 0x000fc80004702670 */
[----:B------:R-:W-:Y:S02]  /*7490*/  SEL R157, R12, R89, P0 ;  /* 0x000000590c9d7207 */ /* 0x000fe40000000000 */
[----:B------:R-:W-:Y:S02]  /*74a0*/  SEL R12, R89, R12, P0 ;  /* 0x0000000c590c7207 */ /* 0x000fe40000000000 */
[----:B------:R-:W-:Y:S02]  /*74b0*/  SEL R89, R108, R7, P0 ;  /* 0x000000076c597207 */ /* 0x000fe40000000000 */
[----:B------:R-:W-:Y:S02]  /*74c0*/  SEL R108, R7, R108, P0 ;  /* 0x0000006c076c7207 */ /* 0x000fe40000000000 */
[----:B------:R-:W-:Y:S02]  /*74d0*/  SHF.R.S32.HI R7, RZ, 0x1f, R18 ;  /* 0x0000001fff077819 */ /* 0x000fe40000011412 */
[----:B------:R-:W-:-:S02]  /*74e0*/  SEL R167, R3, R80, P0 ;  /* 0x0000005003a77207 */ /* 0x000fc40000000000 */
[----:B------:R-:W-:Y:S02]  /*74f0*/  LEA.HI R2, R7, R18, RZ, 0x7 ;  /* 0x0000001207027211 */ /* 0x000fe400078f38ff */
[----:B------:R-:W-:Y:S02]  /*7500*/  SEL R80, R80, R3, P0 ;  /* 0x0000000350507207 */ /* 0x000fe40000000000 */
[----:B------:R-:W-:Y:S02]  /*7510*/  LOP3.LUT R3, R2, 0xffffff80, RZ, 0xc0, !PT ;  /* 0xffffff8002037812 */ /* 0x000fe400078ec0ff */
[----:B------:R-:W-:Y:S02]  /*7520*/  SEL R169, R33, R40, P0 ;  /* 0x0000002821a97207 */ /* 0x000fe40000000000 */
[----:B------:R-:W-:Y:S01]  /*7530*/  SEL R33, R40, R33, P0 ;  /* 0x0000002128217207 */ /* 0x000fe20000000000 */
[----:B------:R-:W-:Y:S01]  /*7540*/  IMAD.IADD R40, R18, 0x1, -R3 ;  /* 0x0000000112287824 */ /* 0x000fe200078e0a03 */
[----:B------:R-:W-:-:S02]  /*7550*/  SEL R225, R126, R127, P0 ;  /* 0x0000007f7ee17207 */ /* 0x000fc40000000000 */
[----:B------:R-:W-:Y:S02]  /*7560*/  SEL R126, R127, R126, P0 ;  /* 0x0000007e7f7e7207 */ /* 0x000fe40000000000 */
[----:B------:R-:W-:Y:S02]  /*7570*/  SEL R149, R14, R81, P0 ;  /* 0x000000510e957207 */ /* 0x000fe40000000000 */
[----:B------:R-:W-:Y:S02]  /*7580*/  SEL R127, R130, R131, P0 ;  /* 0x00000083827f7207 */ /* 0x000fe40000000000 */
[----:B------:R-:W-:Y:S02]  /*7590*/  SEL R14, R81, R14, P0 ;  /* 0x0000000e510e7207 */ /* 0x000fe40000000000 */
[----:B------:R-:W-:Y:S02]  /*75a0*/  SEL R130, R131, R130, P0 ;  /* 0x0000008283827207 */ /* 0x000fe40000000000 */
[----:B------:R-:W-:-:S02]  /*75b0*/  SEL R161, R10, R97, P0 ;  /* 0x000000610aa17207 */ /* 0x000fc40000000000 */
[----:B------:R-:W-:Y:S02]  /*75c0*/  SEL R195, R62, R63, P0 ;  /* 0x0000003f3ec37207 */ /* 0x000fe40000000000 */
[----:B------:R-:W-:Y:S02]  /*75d0*/  SEL R81, R63, R62, P0 ;  /* 0x0000003e3f517207 */ /* 0x000fe40000000000 */
[----:B------:R-:W-:Y:S02]  /*75e0*/  SEL R131, R134, R135, P0 ;  /* 0x0000008786837207 */ /* 0x000fe40000000000 */
[----:B------:R-:W-:Y:S02]  /*75f0*/  SEL R10, R97, R10, P0 ;  /* 0x0000000a610a7207 */ /* 0x000fe40000000000 */
[----:B------:R-:W-:Y:S02]  /*7600*/  SEL R179, R65, R64, P0 ;  /* 0x0000004041b37207 */ /* 0x000fe40000000000 */
[----:B------:R-:W-:-:S02]  /*7610*/  SEL R134, R135, R134, P0 ;  /* 0x0000008687867207 */ /* 0x000fc40000000000 */
[----:B------:R-:W-:Y:S02]  /*7620*/  SHF.R.S32.HI R63, RZ, 0x1f, R40 ;  /* 0x0000001fff3f7819 */ /* 0x000fe40000011428 */
        /* <DEDUP_REMOVED lines=8> */
[----:B------:R-:W-:Y:S01]  /*76b0*/  SEL R138, R139, R138, P0 ;  /* 0x0000008a8b8a7207 */ /* 0x000fe20000000000 */
[----:B------:R-:W1:Y:S01]  /*76c0*/  S2R R38, SR_CTAID.X ;  /* 0x0000000000267919 */ /* 0x000e620000002500 */
[----:B------:R-:W-:Y:S02]  /*76d0*/  SEL R48, R48, R25, P0 ;  /* 0x0000001930307207 */ /* 0x000fe40000000000 */
[----:B------:R-:W-:-:S02]  /*76e0*/  SEL R39, R42, R109, P0 ;  /* 0x0000006d2a277207 */ /* 0x000fc40000000000 */
[----:B------:R-:W-:Y:S02]  /*76f0*/  SEL R31, R109, R42, P0 ;  /* 0x0000002a6d1f7207 */ /* 0x000fe40000000000 */
[----:B------:R-:W-:Y:S02]  /*7700*/  SEL R139, R142, R143, P0 ;  /* 0x0000008f8e8b7207 */ /* 0x000fe40000000000 */
[----:B------:R-:W-:Y:S02]  /*7710*/  SEL R163, R8, R105, P0 ;  /* 0x0000006908a37207 */ /* 0x000fe40000000000 */
[----:B------:R-:W-:Y:S02]  /*7720*/  SEL R205, R86, R87, P0 ;  /* 0x0000005756cd7207 */ /* 0x000fe40000000000 */
[----:B------:R-:W-:Y:S02]  /*7730*/  LEA.HI R42, R63, R40, RZ, 0x2 ;  /* 0x000000283f2a7211 */ /* 0x000fe400078f10ff */
        /* <DEDUP_REMOVED lines=8> */
[----:B------:R-:W-:Y:S02]  /*77c0*/  LEA.HI R7, R7, R18, RZ, 0x2 ;  /* 0x0000001207077211 */ /* 0x000fe400078f10ff */
[--C-:B------:R-:W-:Y:S02]  /*77d0*/  SHF.R.S32.HI R3, RZ, 0x2, R42.reuse ;  /* 0x00000002ff037819 */ /* 0x100fe4000001142a */
[----:B------:R-:W-:Y:S02]  /*77e0*/  SHF.R.S32.HI R6, RZ, 0x1f, R42 ;  /* 0x0000001fff067819 */ /* 0x000fe4000001142a */
[----:B------:R-:W-:Y:S02]  /*77f0*/  LEA.HI R2, R2, R25, RZ, 0x1 ;  /* 0x0000001902027211 */ /* 0x000fe400078f08ff */
[----:B------:R-:W-:-:S02]  /*7800*/  SEL R165, R116, R5, P0 ;  /* 0x0000000574a57207 */ /* 0x000fc40000000000 */
[----:B------:R-:W-:Y:S02]  /*7810*/  SEL R5, R5, R116, P0 ;  /* 0x0000007405057207 */ /* 0x000fe40000000000 */
[----:B------:R-:W-:Y:S02]  /*7820*/  LOP3.LUT R7, R7, 0xfffffffc, RZ, 0xc0, !PT ;  /* 0xfffffffc07077812 */ /* 0x000fe400078ec0ff */
[----:B------:R-:W-:Y:S02]  /*7830*/  LEA.HI R6, R6, R3, RZ, 0x3 ;  /* 0x0000000306067211 */ /* 0x000fe400078f18ff */
[----:B------:R-:W-:Y:S01]  /*7840*/  LOP3.LUT R2, R2, 0x3fffffe, RZ, 0xc0, !PT ;  /* 0x03fffffe02027812 */ /* 0x000fe200078ec0ff */
[----:B0-----:R-:W-:Y:S01]  /*7850*/  IMAD.IADD R27, R18, 0x1, -R7 ;  /* 0x00000001121b7824 */ /* 0x001fe200078e0a07 */
[----:B------:R-:W-:Y:S02]  /*7860*/  SEL R201, R74, R75, P0 ;  /* 0x0000004b4ac97207 */ /* 0x000fe40000000000 */
[----:B------:R-:W-:Y:S01]  /*7870*/  SEL R74, R75, R74, P0 ;  /* 0x0000004a4b4a7207 */ /* 0x000fe20000000000 */
[----:B------:R-:W-:Y:S01]  /*7880*/  IMAD.IADD R18, R25, 0x1, -R2 ;  /* 0x0000000119127824 */ /* 0x000fe200078e0a02 */
[----:B------:R-:W-:-:S02]  /*7890*/  LOP3.LUT R6, R6, 0xfffffff8, RZ, 0xc0, !PT ;  /* 0xfffffff806067812 */ /* 0x000fc400078ec0ff */
[----:B------:R-:W-:Y:S02]  /*78a0*/  SHF.R.S32.HI R75, RZ, 0x1f, R16 ;  /* 0x0000001fff4b7819 */ /* 0x000fe40000011410 */
[----:B------:R-:W-:Y:S01]  /*78b0*/  LEA.HI R2, R63, R40, RZ, 0x5 ;  /* 0x000000283f027211 */ /* 0x000fe200078f28ff */
[----:B------:R-:W-:Y:S01]  /*78c0*/  IMAD.IADD R7, R3, 0x1, -R6 ;  /* 0x0000000103077824 */ /* 0x000fe200078e0a06 */
[----:B------:R-:W-:Y:S01]  /*78d0*/  SEL R133, R77, R32, P0 ;  /* 0x000000204d857207 */ /* 0x000fe20000000000 */
[C---:B------:R-:W-:Y:S01]  /*78e0*/  IMAD R25, R75.reuse, UR4, RZ ;  /* 0x000000044b197c24 */ /* 0x040fe2000f8e02ff */
[----:B------:R-:W-:Y:S01]  /*78f0*/  SHF.R.S32.HI R6, RZ, 0x5, R2 ;  /* 0x00000005ff067819 */ /* 0x000fe20000011402 */
[----:B------:R-:W-:Y:S01]  /*7900*/  IMAD R75, R75, UR6, RZ ;  /* 0x000000064b4b7c24 */ /* 0x000fe2000f8e02ff */
[----:B------:R-:W-:Y:S01]  /*7910*/  SEL R145, R41, R20, P0 ;  /* 0x0000001429917207 */ /* 0x000fe20000000000 */
[----:B------:R-:W-:Y:S01]  /*7920*/  IMAD R63, R16, UR5, R25 ;  /* 0x00000005103f7c24 */ /* 0x000fe2000f8e0219 */
[----:B------:R-:W-:Y:S01]  /*7930*/  SEL R59, R153, R36, P0 ;  /* 0x00000024993b7207 */ /* 0x000fe20000000000 */
[----:B------:R-:W-:Y:S01]  /*7940*/  IMAD R25, R6, 0x10, R7 ;  /* 0x0000001006197824 */ /* 0x000fe200078e0207 */
[----:B------:R-:W-:Y:S01]  /*7950*/  SEL R32, R32, R77, P0 ;  /* 0x0000004d20207207 */ /* 0x000fe20000000000 */
[----:B------:R-:W-:Y:S01]  /*7960*/  IMAD R75, R16, UR7, R75 ;  /* 0x00000007104b7c24 */ /* 0x000fe2000f8e024b */
[----:B------:R-:W-:Y:S01]  /*7970*/  SEL R20, R20, R41, P0 ;  /* 0x0000002914147207 */ /* 0x000fe20000000000 */
[----:B------:R-:W-:Y:S01]  /*7980*/  IMAD.WIDE.U32 R6, R16, UR6, RZ ;  /* 0x0000000610067c25 */ /* 0x000fe2000f8e00ff */
[----:B------:R-:W-:Y:S01]  /*7990*/  SEL R175, R53, R96, P0 ;  /* 0x0000006035af7207 */ /* 0x000fe20000000000 */
[----:B------:R-:W-:Y:S01]  /*79a0*/  ULDC.64 UR6, c[0x0][0xb48] ;  /* 0x0002d20000067ab9 */ /* 0x000fe20000000a00 */
[----:B------:R-:W-:Y:S01]  /*79b0*/  SEL R36, R36, R153, P0 ;  /* 0x0000009924247207 */ /* 0x000fe20000000000 */
[----:B------:R-:W-:Y:S01]  /*79c0*/  IMAD.IADD R7, R7, 0x1, R75 ;  /* 0x0000000107077824 */ /* 0x000fe200078e024b */
[----:B------:R-:W-:Y:S01]  /*79d0*/  SEL R77, R29, R52, P0 ;  /* 0x000000341d4d7207 */ /* 0x000fe20000000000 */
[----:B------:R-:W-:Y:S01]  /*79e0*/  IMAD.WIDE.U32 R2, R16, UR4, RZ ;  /* 0x0000000410027c25 */ /* 0x000fe2000f8e00ff */
[----:B------:R-:W-:Y:S01]  /*79f0*/  SEL R41, R19, R72, P0 ;  /* 0x0000004813297207 */ /* 0x000fe20000000000 */
[----:B------:R-:W0:Y:S01]  /*7a00*/  S2UR UR4, SR_CTAID.Y ;  /* 0x00000000000479c3 */ /* 0x000e220000002600 */
[----:B------:R-:W-:Y:S01]  /*7a10*/  SEL R53, R96, R53, P0 ;  /* 0x0000003560357207 */ /* 0x000fe20000000000 */
[----:B------:R-:W-:Y:S01]  /*7a20*/  IMAD R25, R18, 0x40, R25 ;  /* 0x0000004012197824 */ /* 0x000fe200078e0219 */
[----:B------:R-:W-:Y:S01]  /*7a30*/  SEL R177, R57, R56, P0 ;  /* 0x0000003839b17207 */ /* 0x000fe20000000000 */
[----:B------:R-:W-:Y:S01]  /*7a40*/  IMAD.IADD R3, R3, 0x1, R63 ;  /* 0x0000000103037824 */ /* 0x000fe200078e023f */
        /* <DEDUP_REMOVED lines=42> */
[----:B------:R-:W-:-:S02]  /*7cf0*/  LEA.HI R28, R27, R27, RZ, 0x1 ;  /* 0x0000001b1b1c7211 */ /* 0x000fc400078f08ff */
[----:B------:R-:W-:Y:S02]  /*7d00*/  SEL R35, R155, R112, P0 ;  /* 0x000000709b237207 */ /* 0x000fe40000000000 */
[----:B------:R-:W-:Y:S02]  /*7d10*/  LOP3.LUT R28, R28, 0x1ffffffe, RZ, 0xc0, !PT ;  /* 0x1ffffffe1c1c7812 */ /* 0x000fe400078ec0ff */
[----:B------:R-:W-:Y:S02]  /*7d20*/  SEL R51, R146, R147, P0 ;  /* 0x0000009392337207 */ /* 0x000fe40000000000 */
[----:B------:R-:W-:Y:S01]  /*7d30*/  SEL R17, R147, R146, P0 ;  /* 0x0000009293117207 */ /* 0x000fe20000000000 */
[----:B------:R-:W-:Y:S01]  /*7d40*/  IMAD.IADD R28, R27, 0x1, -R28 ;  /* 0x000000011b1c7824 */ /* 0x000fe200078e0a1c */
[----:B------:R-:W-:Y:S02]  /*7d50*/  SEL R155, R112, R155, P0 ;  /* 0x0000009b709b7207 */ /* 0x000fe40000000000 */
[----:B------:R-:W-:Y:S01]  /*7d60*/  SEL R171, R45, R88, P0 ;  /* 0x000000582dab7207 */ /* 0x000fe20000000000 */
[--C-:B------:R-:W-:Y:S01]  /*7d70*/  IMAD R27, R28, 0x8, R25.reuse ;  /* 0x000000081c1b7824 */ /* 0x100fe200078e0219 */
[----:B------:R-:W-:Y:S01]  /*7d80*/  SEL R147, R76, R15, P0 ;  /* 0x0000000f4c937207 */ /* 0x000fe20000000000 */
[C---:B-1----:R-:W-:Y:S01]  /*7d90*/  IMAD R25, R38.reuse, 0x80, R25 ;  /* 0x0000008026197824 */ /* 0x042fe200078e0219 */
[----:B------:R-:W-:Y:S01]  /*7da0*/  SEL R15, R15, R76, P0 ;  /* 0x0000004c0f0f7207 */ /* 0x000fe20000000000 */
[----:B------:R-:W-:Y:S01]  /*7db0*/  IMAD R27, R38, 0x80, R27 ;  /* 0x00000080261b7824 */ /* 0x000fe200078e021b */
        /* <DEDUP_REMOVED lines=16> */
[----:B------:R-:W-:Y:S02]  /*7ec0*/  LOP3.LUT R63, R42, 0x7ffffffc, RZ, 0xc0, !PT ;  /* 0x7ffffffc2a3f7812 */ /* 0x000fe400078ec0ff */
[----:B------:R-:W-:Y:S02]  /*7ed0*/  SEL R37, R44, R37, P0 ;  /* 0x000000252c257207 */ /* 0x000fe40000000000 */
[----:B------:R-:W-:Y:S01]  /*7ee0*/  SEL R209, R94, R95, P0 ;  /* 0x0000005f5ed17207 */ /* 0x000fe20000000000 */
[----:B------:R-:W-:Y:S01]  /*7ef0*/  IMAD.IADD R18, R40, 0x1, -R63 ;  /* 0x0000000128127824 */ /* 0x000fe200078e0a3f */
[----:B------:R-:W-:Y:S01]  /*7f00*/  SEL R61, R104, R61, P0 ;  /* 0x0000003d683d7207 */ /* 0x000fe20000000000 */
[----:B--2---:R1:W-:Y:S01]  /*7f10*/  SHFL.IDX PT, R86, R97, R26, 0x1c1f ;  /* 0x001c1f1a61567589 */ /* 0x0043e200000e0000 */
[----:B------:R-:W-:-:S02]  /*7f20*/  SEL R45, R88, R45, P0 ;  /* 0x0000002d582d7207 */ /* 0x000fc40000000000 */
[----:B------:R-:W-:Y:S01]  /*7f30*/  SEL R71, R95, R94, P0 ;  /* 0x0000005e5f477207 */ /* 0x000fe20000000000 */
[----:B------:R-:W-:Y:S01]  /*7f40*/  SHFL.IDX PT, R116, R179, R26, 0x1c1f ;  /* 0x001c1f1ab3747589 */ /* 0x000fe200000e0000 */
[----:B------:R-:W-:-:S03]  /*7f50*/  LOP3.LUT P1, RZ, R40, 0x3, RZ, 0xc0, !PT ;  /* 0x0000000328ff7812 */ /* 0x000fc6000782c0ff */
[----:B------:R-:W-:Y:S01]  /*7f60*/  SHFL.IDX PT, R179, R143, R26, 0x1c1f ;  /* 0x001c1f1a8fb37589 */ /* 0x000fe200000e0000 */
[----:B-1----:R-:W-:-:S03]  /*7f70*/  LOP3.LUT R97, R26, 0x2, RZ, 0x3c, !PT ;  /* 0x000000021a617812 */ /* 0x002fc600078e3cff */
[----:B------:R-:W-:Y:S04]  /*7f80*/  SHFL.IDX PT, R89, R89, R26, 0x1c1f ;  /* 0x001c1f1a59597589 */ /* 0x000fe800000e0000 */
[----:B------:R-:W1:Y:S04]  /*7f90*/  SHFL.IDX PT, R150, R150, R97, 0x1c1f ;  /* 0x001c1f6196967589 */ /* 0x000e6800000e0000 */
[----:B------:R-:W-:Y:S04]  /*7fa0*/  SHFL.IDX PT, R108, R108, R97, 0x1c1f ;  /* 0x001c1f616c6c7589 */ /* 0x000fe800000e0000 */
[----:B------:R-:W-:Y:S04]  /*7fb0*/  SHFL.IDX PT, R133, R133, R26, 0x1c1f ;  /* 0x001c1f1a85857589 */ /* 0x000fe800000e0000 */
[----:B------:R-:W-:Y:S04]  /*7fc0*/  SHFL.IDX PT, R107, R175, R26, 0x1c1f ;  /* 0x001c1f1aaf6b7589 */ /* 0x000fe800000e0000 */
[----:B------:R-:W-:Y:S04]  /*7fd0*/  SHFL.IDX PT, R32, R32, R97, 0x1c1f ;  /* 0x001c1f6120207589 */ /* 0x000fe800000e0000 */
[----:B------:R-:W-:Y:S04]  /*7fe0*/  SHFL.IDX PT, R188, R53, R97, 0x1c1f ;  /* 0x001c1f6135bc7589 */ /* 0x000fe800000e0000 */
[----:B------:R-:W-:Y:S04]  /*7ff0*/  SHFL.IDX PT, R77, R77, R26, 0x1c1f ;  /* 0x001c1f1a4d4d7589 */ /* 0x000fe800000e0000 */
[----:B------:R-:W-:Y:S04]  /*8000*/  SHFL.IDX PT, R75, R41, R26, 0x1c1f ;  /* 0x001c1f1a294b7589 */ /* 0x000fe800000e0000 */
[----:B------:R-:W-:Y:S04]  /*8010*/  SHFL.IDX PT, R109, R177, R26, 0x1c1f ;  /* 0x001c1f1ab16d7589 */ /* 0x000fe800000e0000 */
[----:B------:R-:W2:Y:S04]  /*8020*/  SHFL.IDX PT, R164, R29, R97, 0x1c1f ;  /* 0x001c1f611da47589 */ /* 0x000ea800000e0000 */
[----:B------:R-:W-:Y:S04]  /*8030*/  SHFL.IDX PT, R174, R19, R97, 0x1c1f ;  /* 0x001c1f6113ae7589 */ /* 0x000fe800000e0000 */
[----:B------:R-:W-:Y:S04]  /*8040*/  SHFL.IDX PT, R152, R56, R97, 0x1c1f ;  /* 0x001c1f6138987589 */ /* 0x000fe800000e0000 */
[----:B------:R-:W-:Y:S04]  /*8050*/  SHFL.IDX PT, R153, R153, R26, 0x1c1f ;  /* 0x001c1f1a99997589 */ /* 0x000fe800000e0000 */
[----:B------:R-:W-:Y:S04]  /*8060*/  SHFL.IDX PT, R103, R173, R26, 0x1c1f ;  /* 0x001c1f1aad677589 */ /* 0x000fe800000e0000 */
[----:B------:R-:W-:Y:S04]  /*8070*/  SHFL.IDX PT, R158, R85, R97, 0x1c1f ;  /* 0x001c1f61559e7589 */ /* 0x000fe800000e0000 */
[----:B------:R-:W-:Y:S04]  /*8080*/  SHFL.IDX PT, R176, R13, R97, 0x1c1f ;  /* 0x001c1f610db07589 */ /* 0x000fe800000e0000 */
[----:B------:R1:W-:Y:S04]  /*8090*/  SHFL.IDX PT, R85, R9, R97, 0x1c1f ;  /* 0x001c1f6109557589 */ /* 0x0003e800000e0000 */
[----:B------:R3:W-:Y:S04]  /*80a0*/  SHFL.IDX PT, R173, R5, R97, 0x1c1f ;  /* 0x001c1f6105ad7589 */ /* 0x0007e800000e0000 */
[----:B------:R-:W-:Y:S01]  /*80b0*/  SHFL.IDX PT, R98, R167, R26, 0x1c1f ;  /* 0x001c1f1aa7627589 */ /* 0x000fe200000e0000 */
[----:B-1----:R-:W-:-:S03]  /*80c0*/  SEL R9, R150, R179, P0 ;  /* 0x000000b396097207 */ /* 0x002fc60000000000 */
[----:B------:R-:W-:Y:S01]  /*80d0*/  SHFL.IDX PT, R120, R59, R26, 0x1c1f ;  /* 0x001c1f1a3b787589 */ /* 0x000fe200000e0000 */
[----:B---3--:R-:W-:Y:S02]  /*80e0*/  SEL R5, R179, R150, P0 ;  /* 0x00000096b3057207 */ /* 0x008fe40000000000 */
[----:B------:R-:W1:Y:S01]  /*80f0*/  LDC R150, c[0x0][0xbe8] ;  /* 0x0002fa00ff967b82 */ /* 0x000e620000000800 */
[----:B------:R-:W-:Y:S04]  /*8100*/  SHFL.IDX PT, R167, R36, R97, 0x1c1f ;  /* 0x001c1f6124a77589 */ /* 0x000fe800000e0000 */
[----:B------:R-:W-:Y:S04]  /*8110*/  SHFL.IDX PT, R123, R43, R26, 0x1c1f ;  /* 0x001c1f1a2b7b7589 */ /* 0x000fe800000e0000 */
[----:B------:R-:W-:Y:S04]  /*8120*/  SHFL.IDX PT, R121, R185, R26, 0x1c1f ;  /* 0x001c1f1ab9797589 */ /* 0x000fe800000e0000 */
[----:B------:R-:W3:Y:S04]  /*8130*/  SHFL.IDX PT, R154, R93, R97, 0x1c1f ;  /* 0x001c1f615d9a7589 */ /* 0x000ee800000e0000 */
[----:B------:R2:W-:Y:S04]  /*8140*/  SHFL.IDX PT, R148, R34, R97, 0x1c1f ;  /* 0x001c1f6122947589 */ /* 0x0005e800000e0000 */
[----:B------:R-:W-:Y:S01]  /*8150*/  SHFL.IDX PT, R125, R125, R26, 0x1c1f ;  /* 0x001c1f1a7d7d7589 */ /* 0x000fe200000e0000 */
[----:B-1----:R-:W-:-:S03]  /*8160*/  ISETP.NE.AND P2, PT, R150, 0x1, PT ;  /* 0x000000019600780c */ /* 0x002fc60003f45270 */
[----:B------:R-:W-:Y:S01]  /*8170*/  SHFL.IDX PT, R69, R69, R26, 0x1c1f ;  /* 0x001c1f1a45457589 */ /* 0x000fe200000e0000 */
[----:B--2---:R-:W-:-:S03]  /*8180*/  SEL R34, R164, R77, P0 ;  /* 0x0000004da4227207 */ /* 0x004fc60000000000 */
[----:B------:R-:W-:Y:S04]  /*8190*/  SHFL.IDX PT, R92, R105, R26, 0x1c1f ;  /* 0x001c1f1a695c7589 */ /* 0x000fe800000e0000 */
[----:B------:R-:W-:Y:S04]  /*81a0*/  SHFL.IDX PT, R115, R187, R26, 0x1c1f ;  /* 0x001c1f1abb737589 */ /* 0x000fe800000e0000 */
[----:B------:R1:W2:Y:S01]  /*81b0*/  SHFL.IDX PT, R168, R23, R97, 0x1c1f ;  /* 0x001c1f6117a87589 */ /* 0x0002a200000e0000 */
[----:B---3--:R-:W-:-:S03]  /*81c0*/  SEL R13, R154, R123, P0 ;  /* 0x0000007b9a0d7207 */ /* 0x008fc60000000000 */
[----:B------:R-:W-:Y:S04]  /*81d0*/  SHFL.IDX PT, R124, R65, R97, 0x1c1f ;  /* 0x001c1f61417c7589 */ /* 0x000fe800000e0000 */
[----:B------:R-:W-:Y:S01]  /*81e0*/  SHFL.IDX PT, R141, R141, R26, 0x1c1f ;  /* 0x001c1f1a8d8d7589 */ /* 0x000fe200000e0000 */
[----:B-1----:R-:W-:-:S03]  /*81f0*/  SEL R23, R133, R32, P0 ;  /* 0x0000002085177207 */ /* 0x002fc60000000000 */
[----:B------:R-:W-:Y:S04]  /*8200*/  SHFL.IDX PT, R145, R145, R26, 0x1c1f ;  /* 0x001c1f1a91917589 */ /* 0x000fe800000e0000 */
[----:B------:R-:W-:Y:S04]  /*8210*/  SHFL.IDX PT, R105, R189, R26, 0x1c1f ;  /* 0x001c1f1abd697589 */ /* 0x000fe800000e0000 */
[----:B------:R-:W1:Y:S04]  /*8220*/  SHFL.IDX PT, R166, R22, R97, 0x1c1f ;  /* 0x001c1f6116a67589 */ /* 0x000e6800000e0000 */
[----:B------:R3:W-:Y:S01]  /*8230*/  SHFL.IDX PT, R170, R20, R97, 0x1c1f ;  /* 0x001c1f6114aa7589 */ /* 0x0007e200000e0000 */
[----:B--2---:R-:W-:-:S03]  /*8240*/  SEL R36, R69, R168, P0 ;  /* 0x000000a845247207 */ /* 0x004fc60000000000 */
[----:B------:R-:W-:Y:S04]  /*8250*/  SHFL.IDX PT, R144, R68, R97, 0x1c1f ;  /* 0x001c1f6144907589 */ /* 0x000fe800000e0000 */
[----:B------:R-:W-:Y:S01]  /*8260*/  SHFL.IDX PT, R35, R35, R26, 0x1c1f ;  /* 0x001c1f1a23237589 */ /* 0x000fe200000e0000 */
[----:B---3--:R-:W-:-:S03]  /*8270*/  SEL R20, R167, R120, P0 ;  /* 0x00000078a7147207 */ /* 0x008fc60000000000 */
[----:B------:R-:W-:Y:S04]  /*8280*/  SHFL.IDX PT, R102, R171, R26, 0x1c1f ;  /* 0x001c1f1aab667589 */ /* 0x000fe800000e0000 */
[----:B------:R-:W-:Y:S04]  /*8290*/  SHFL.IDX PT, R156, R155, R97, 0x1c1f ;  /* 0x001c1f619b9c7589 */ /* 0x000fe800000e0000 */
[----:B------:R2:W-:Y:S01]  /*82a0*/  SHFL.IDX PT, R56, R87, R97, 0x1c1f ;  /* 0x001c1f6157387589 */ /* 0x0005e200000e0000 */
[----:B-1----:R-:W-:-:S03]  /*82b0*/  SEL R65, R166, R141, P0 ;  /* 0x0000008da6417207 */ /* 0x002fc60000000000 */
[----:B------:R-:W-:Y:S04]  /*82c0*/  SHFL.IDX PT, R137, R137, R26, 0x1c1f ;  /* 0x001c1f1a89897589 */ /* 0x000fe800000e0000 */
[----:B------:R-:W-:Y:S01]  /*82d0*/  SHFL.IDX PT, R83, R159, R26, 0x1c1f ;  /* 0x001c1f1a9f537589 */ /* 0x000fe200000e0000 */
[----:B--2---:R-:W-:-:S03]  /*82e0*/  SEL R87, R89, R108, P0 ;  /* 0x0000006c59577207 */ /* 0x004fc60000000000 */
[----:B------:R-:W-:Y:S01]  /*82f0*/  SHFL.IDX PT, R119, R183, R26, 0x1c1f ;  /* 0x001c1f1ab7777589 */ /* 0x000fe200000e0000 */
[----:B------:R-:W-:Y:S02]  /*8300*/  SEL R89, R108, R89, P0 ;  /* 0x000000596c597207 */ /* 0x000fe40000000000 */
[----:B------:R-:W-:Y:S01]  /*8310*/  SEL R108, R188, R107, P0 ;  /* 0x0000006bbc6c7207 */ /* 0x000fe20000000000 */
[----:B------:R-:W-:Y:S04]  /*8320*/  SHFL.IDX PT, R162, R24, R97, 0x1c1f ;  /* 0x001c1f6118a27589 */ /* 0x000fe800000e0000 */
[----:B------:R-:W-:Y:S04]  /*8330*/  SHFL.IDX PT, R171, R8, R97, 0x1c1f ;  /* 0x001c1f6108ab7589 */ /* 0x000fe800000e0000 */
[----:B------:R-:W1:Y:S04]  /*8340*/  SHFL.IDX PT, R146, R30, R97, 0x1c1f ;  /* 0x001c1f611e927589 */ /* 0x000e6800000e0000 */
[----:B------:R-:W-:Y:S04]  /*8350*/  SHFL.IDX PT, R79, R157, R26, 0x1c1f ;  /* 0x001c1f1a9d4f7589 */ /* 0x000fe800000e0000 */
[----:B------:R2:W-:Y:S04]  /*8360*/  SHFL.IDX PT, R159, R31, R97, 0x1c1f ;  /* 0x001c1f611f9f7589 */ /* 0x0005e800000e0000 */
[----:B------:R3:W-:Y:S04]  /*8370*/  SHFL.IDX PT, R8, R106, R97, 0x1c1f ;  /* 0x001c1f616a087589 */ /* 0x0007e800000e0000 */
[----:B------:R4:W-:Y:S01]  /*8380*/  SHFL.IDX PT, R157, R72, R97, 0x1c1f ;  /* 0x001c1f61489d7589 */ /* 0x0009e200000e0000 */
[----:B--2---:R-:W-:-:S03]  /*8390*/  SEL R31, R32, R133, P0 ;  /* 0x00000085201f7207 */ /* 0x004fc60000000000 */
[----:B------:R2:W-:Y:S01]  /*83a0*/  SHFL.IDX PT, R140, R70, R97, 0x1c1f ;  /* 0x001c1f61468c7589 */ /* 0x0005e200000e0000 */
[----:B------:R-:W-:Y:S02]  /*83b0*/  SEL R32, R77, R164, P0 ;  /* 0x000000a44d207207 */ /* 0x000fe40000000000 */
[----:B---3--:R-:W-:Y:S01]  /*83c0*/  SEL R106, R107, R188, P0 ;  /* 0x000000bc6b6a7207 */ /* 0x008fe20000000000 */
[----:B------:R-:W-:Y:S01]  /*83d0*/  SHFL.IDX PT, R41, R127, R26, 0x1c1f ;  /* 0x001c1f1a7f297589 */ /* 0x000fe200000e0000 */
[----:B------:R-:W-:Y:S02]  /*83e0*/  SEL R107, R109, R152, P0 ;  /* 0x000000986d6b7207 */ /* 0x000fe40000000000 */
[----:B----4-:R-:W-:Y:S01]  /*83f0*/  SEL R72, R174, R75, P0 ;  /* 0x0000004bae487207 */ /* 0x010fe20000000000 */
[----:B------:R-:W-:Y:S01]  /*8400*/  SHFL.IDX PT, R28, R51, R26, 0x1c1f ;  /* 0x001c1f1a331c7589 */ /* 0x000fe200000e0000 */
[----:B------:R-:W-:Y:S02]  /*8410*/  SEL R77, R176, R153, P0 ;  /* 0x00000099b04d7207 */ /* 0x000fe40000000000 */
[----:B--2---:R-:W-:Y:S01]  /*8420*/  SEL R70, R75, R174, P0 ;  /* 0x000000ae4b467207 */ /* 0x004fe20000000000 */
[----:B------:R-:W-:Y:S01]  /*8430*/  SHFL.IDX PT, R104, R47, R26, 0x1c1f ;  /* 0x001c1f1a2f687589 */ /* 0x000fe200000e0000 */
[----:B------:R-:W-:-:S02]  /*8440*/  SEL R75, R153, R176, P0 ;  /* 0x000000b0994b7207 */ /* 0x000fc40000000000 */
[----:B------:R-:W-:Y:S01]  /*8450*/  SEL R109, R152, R109, P0 ;  /* 0x0000006d986d7207 */ /* 0x000fe20000000000 */
[----:B------:R1:W-:Y:S01]  /*8460*/  SHFL.IDX PT, R127, R117, R97, 0x1c1f ;  /* 0x001c1f61757f7589 */ /* 0x0003e200000e0000 */
[----:B------:R-:W2:Y:S03]  /*8470*/  LDC.64 R152, c[0x0][0xbd8] ;  /* 0x0002f600ff987b82 */ /* 0x000ea60000000a00 */
[----:B------:R-:W-:Y:S04]  /*8480*/  SHFL.IDX PT, R100, R49, R26, 0x1c1f ;  /* 0x001c1f1a31647589 */ /* 0x000fe800000e0000 */
[----:B------:R-:W-:Y:S01]  /*8490*/  SHFL.IDX PT, R147, R147, R26, 0x1c1f ;  /* 0x001c1f1a93937589 */ /* 0x000fe200000e0000 */
[----:B-1----:R-:W-:-:S03]  /*84a0*/  SEL R117, R119, R146, P0 ;  /* 0x0000009277757207 */ /* 0x002fc60000000000 */
[----:B------:R-:W-:Y:S01]  /*84b0*/  SHFL.IDX PT, R112, R57, R26, 0x1c1f ;  /* 0x001c1f1a39707589 */ /* 0x000fe200000e0000 */
[----:B------:R-:W-:Y:S02]  /*84c0*/  SEL R119, R146, R119, P0 ;  /* 0x0000007792777207 */ /* 0x000fe40000000000 */
[----:B------:R-:W1:Y:S01]  /*84d0*/  @P2 LDC R146, c[0x0][0xbec] ;  /* 0x0002fb00ff922b82 */ /* 0x000e620000000800 */
[----:B------:R-:W-:Y:S04]  /*84e0*/  SHFL.IDX PT, R114, R39, R26, 0x1c1f ;  /* 0x001c1f1a27727589 */ /* 0x000fe800000e0000 */
[----:B------:R-:W3:Y:S04]  /*84f0*/  SHFL.IDX PT, R51, R199, R26, 0x1c1f ;  /* 0x001c1f1ac7337589 */ /* 0x000ee800000e0000 */
[----:B------:R4:W-:Y:S04]  /*8500*/  SHFL.IDX PT, R172, R15, R97, 0x1c1f ;  /* 0x001c1f610fac7589 */ /* 0x0009e800000e0000 */
[----:B------:R-:W-:Y:S04]  /*8510*/  SHFL.IDX PT, R129, R129, R26, 0x1c1f ;  /* 0x001c1f1a81817589 */ /* 0x000fe800000e0000 */
[----:B------:R-:W-:Y:S01]  /*8520*/  SHFL.IDX PT, R149, R149, R26, 0x1c1f ;  /* 0x001c1f1a95957589 */ /* 0x000fe200000e0000 */
[----:B----4-:R-:W-:-:S03]  /*8530*/  SEL R15, R125, R158, P0 ;  /* 0x0000009e7d0f7207 */ /* 0x010fc60000000000 */
[----:B------:R-:W-:Y:S01]  /*8540*/  SHFL.IDX PT, R84, R161, R26, 0x1c1f ;  /* 0x001c1f1aa1547589 */ /* 0x000fe200000e0000 */
[----:B-1----:R-:W-:-:S03]  /*8550*/  @P2 IMAD.HI.U32 R146, R27, R146, RZ ;  /* 0x000000921b922227 */ /* 0x002fc600078e00ff */
[----:B------:R-:W-:Y:S04]  /*8560*/  SHFL.IDX PT, R88, R163, R26, 0x1c1f ;  /* 0x001c1f1aa3587589 */ /* 0x000fe800000e0000 */
[----:B------:R-:W-:Y:S01]  /*8570*/  SHFL.IDX PT, R96, R165, R26, 0x1c1f ;  /* 0x001c1f1aa5607589 */ /* 0x000fe200000e0000 */
[----:B---3--:R-:W-:Y:S02]  /*8580*/  SEL R133, R51, R140, P0 ;  /* 0x0000008c33857207 */ /* 0x008fe40000000000 */
[----:B------:R-:W-:Y:S01]  /*8590*/  SEL R51, R140, R51, P0 ;  /* 0x000000338c337207 */ /* 0x000fe20000000000 */
[----:B------:R-:W-:Y:S01]  /*85a0*/  SHFL.IDX PT, R99, R169, R26, 0x1c1f ;  /* 0x001c1f1aa9637589 */ /* 0x000fe200000e0000 */
[----:B------:R-:W-:-:S03]  /*85b0*/  IMAD.MOV R140, RZ, RZ, -R16 ;  /* 0x000000ffff8c7224 */ /* 0x000fc600078e0a10 */
        /* <DEDUP_REMOVED lines=22> */
[----:B------:R1:W3:Y:S04]  /*8720*/  SHFL.IDX PT, R160, R37, R97, 0x1c1f ;  /* 0x001c1f6125a07589 */ /* 0x0002e800000e0000 */
[----:B------:R4:W-:Y:S04]  /*8730*/  SHFL.IDX PT, R178, R14, R97, 0x1c1f ;  /* 0x001c1f610eb27589 */ /* 0x0009e800000e0000 */
[----:B------:R-:W5:Y:S01]  /*8740*/  SHFL.IDX PT, R128, R76, R97, 0x1c1f ;  /* 0x001c1f614c807589 */ /* 0x000f6200000e0000 */
[----:B-1----:R-:W-:-:S03]  /*8750*/  SEL R37, R141, R166, P0 ;  /* 0x000000a68d257207 */ /* 0x002fc60000000000 */
[----:B------:R1:W-:Y:S01]  /*8760*/  SHFL.IDX PT, R180, R11, R97, 0x1c1f ;  /* 0x001c1f610bb47589 */ /* 0x0003e200000e0000 */
[----:B------:R-:W0:Y:S01]  /*8770*/  LDC R141, c[0x0][0xc50] ;  /* 0x00031400ff8d7b82 */ /* 0x000e220000000800 */
[----:B----4-:R-:W-:Y:S02]  /*8780*/  SEL R14, R120, R167, P0 ;  /* 0x000000a7780e7207 */ /* 0x010fe40000000000 */
[----:B------:R-:W4:Y:S01]  /*8790*/  SHFL.IDX PT, R132, R81, R97, 0x1c1f ;  /* 0x001c1f6151847589 */ /* 0x000f2200000e0000 */
[----:B------:R-:W-:-:S03]  /*87a0*/  SEL R120, R121, R148, P0 ;  /* 0x0000009479787207 */ /* 0x000fc60000000000 */
[----:B------:R2:W-:Y:S01]  /*87b0*/  SHFL.IDX PT, R26, R122, R97, 0x1c1f ;  /* 0x001c1f617a1a7589 */ /* 0x0005e200000e0000 */
[----:B-1----:R-:W-:-:S03]  /*87c0*/  SEL R11, R123, R154, P0 ;  /* 0x0000009a7b0b7207 */ /* 0x002fc60000000000 */
[----:B------:R1:W4:Y:S01]  /*87d0*/  SHFL.IDX PT, R93, R21, R97, 0x1c1f ;  /* 0x001c1f61155d7589 */ /* 0x00032200000e0000 */
[----:B------:R-:W-:Y:S02]  /*87e0*/  SEL R123, R124, R115, P0 ;  /* 0x000000737c7b7207 */ /* 0x000fe40000000000 */
[----:B---3--:R-:W-:Y:S01]  /*87f0*/  SEL R22, R129, R160, P0 ;  /* 0x000000a081167207 */ /* 0x008fe20000000000 */
[----:B------:R3:W-:Y:S01]  /*8800*/  SHFL.IDX PT, R161, R64, R97, 0x1c1f ;  /* 0x001c1f6140a17589 */ /* 0x0007e200000e0000 */
[----:B------:R-:W-:Y:S02]  /*8810*/  SEL R30, R160, R129, P0 ;  /* 0x00000081a01e7207 */ /* 0x000fe40000000000 */
[----:B--2---:R-:W-:Y:S01]  /*8820*/  SEL R122, R148, R121, P0 ;  /* 0x00000079947a7207 */ /* 0x004fe20000000000 */
[----:B------:R2:W-:Y:S01]  /*8830*/  SHFL.IDX PT, R139, R67, R97, 0x1c1f ;  /* 0x001c1f61438b7589 */ /* 0x0005e200000e0000 */
[----:B------:R-:W-:Y:S02]  /*8840*/  SEL R121, R115, R124, P0 ;  /* 0x0000007c73797207 */ /* 0x000fe40000000000 */
[----:B-1----:R-:W-:Y:S01]  /*8850*/  SEL R21, R158, R125, P0 ;  /* 0x0000007d9e157207 */ /* 0x002fe20000000000 */
[----:B------:R-:W1:Y:S01]  /*8860*/  SHFL.IDX PT, R143, R74, R97, 0x1c1f ;  /* 0x001c1f614a8f7589 */ /* 0x000e6200000e0000 */
[----:B------:R-:W-:Y:S01]  /*8870*/  SEL R125, R105, R144, P0 ;  /* 0x00000090697d7207 */ /* 0x000fe20000000000 */
[----:B0-----:R-:W-:Y:S01]  /*8880*/  IMAD R141, R141, R140, UR4 ;  /* 0x000000048d8d7e24 */ /* 0x001fe2000f8e028c */
[----:B---3--:R-:W-:Y:S01]  /*8890*/  SEL R64, R168, R69, P0 ;  /* 0x00000045a8407207 */ /* 0x008fe20000000000 */
[----:B------:R0:W-:Y:S01]  /*88a0*/  SHFL.IDX PT, R131, R142, R97, 0x1c1f ;  /* 0x001c1f618e837589 */ /* 0x0001e200000e0000 */
[----:B------:R-:W-:Y:S01]  /*88b0*/  SEL R69, R170, R145, P0 ;  /* 0x00000091aa457207 */ /* 0x000fe20000000000 */
[----:B------:R-:W-:Y:S01]  /*88c0*/  ULDC.64 UR4, c[0x0][0xbe0] ;  /* 0x0002f80000047ab9 */ /* 0x000fe20000000a00 */
[----:B--2---:R-:W-:Y:S01]  /*88d0*/  SEL R67, R145, R170, P0 ;  /* 0x000000aa91437207 */ /* 0x004fe20000000000 */
[----:B------:R2:W3:Y:S01]  /*88e0*/  SHFL.IDX PT, R182, R12, R97, 0x1c1f ;  /* 0x001c1f610cb67589 */ /* 0x0004e200000e0000 */
[----:B------:R-:W-:-:S02]  /*88f0*/  SEL R115, R144, R105, P0 ;  /* 0x0000006990737207 */ /* 0x000fc40000000000 */
[----:B------:R-:W1:Y:S01]  /*8900*/  LDC.64 R144, c[0x0][0xb40] ;  /* 0x0002d000ff907b82 */ /* 0x000e620000000a00 */
[----:B------:R2:W3:Y:S01]  /*8910*/  SHFL.IDX PT, R169, R10, R97, 0x1c1f ;  /* 0x001c1f610aa97589 */ /* 0x0004e200000e0000 */
[----:B-----5:R-:W-:Y:S02]  /*8920*/  SEL R105, R128, R95, P0 ;  /* 0x0000005f80697207 */ /* 0x020fe40000000000 */
[----:B----4-:R-:W-:Y:S01]  /*8930*/  SEL R129, R63, R132, P0 ;  /* 0x000000843f817207 */ /* 0x010fe20000000000 */
[----:B------:R4:W-:Y:S01]  /*8940*/  SHFL.IDX PT, R184, R33, R97, 0x1c1f ;  /* 0x001c1f6121b87589 */ /* 0x0009e200000e0000 */
[----:B------:R-:W-:Y:S02]  /*8950*/  SEL R81, R180, R83, P0 ;  /* 0x00000053b4517207 */ /* 0x000fe40000000000 */
[----:B0-----:R-:W0:Y:S01]  /*8960*/  @P2 LDC R142, c[0x0][0xbec] ;  /* 0x0002fb00ff8e2b82 */ /* 0x001e220000000800 */
[----:B--2---:R-:W-:Y:S01]  /*8970*/  SEL R12, R156, R35, P0 ;  /* 0x000000239c0c7207 */ /* 0x004fe20000000000 */
[----:B------:R-:W-:Y:S01]  /*8980*/  SHFL.IDX PT, R165, R61, R97, 0x1c1f ;  /* 0x001c1f613da57589 */ /* 0x000fe200000e0000 */
[----:B------:R-:W-:-:S02]  /*8990*/  SEL R10, R35, R156, P0 ;  /* 0x0000009c230a7207 */ /* 0x000fc40000000000 */
[----:B------:R-:W-:Y:S01]  /*89a0*/  SEL R35, R162, R137, P0 ;  /* 0x00000089a2237207 */ /* 0x000fe20000000000 */
[----:B------:R-:W-:Y:S01]  /*89b0*/  SHFL.IDX PT, R186, R48, R97, 0x1c1f ;  /* 0x001c1f6130ba7589 */ /* 0x000fe200000e0000 */
[----:B----4-:R-:W-:Y:S02]  /*89c0*/  SEL R33, R137, R162, P0 ;  /* 0x000000a289217207 */ /* 0x010fe40000000000 */
[----:B------:R-:W2:Y:S01]  /*89d0*/  @P2 LDC R137, c[0x0][0xbf0] ;  /* 0x0002fc00ff892b82 */ /* 0x000ea20000000800 */
[----:B------:R4:W-:Y:S01]  /*89e0*/  SHFL.IDX PT, R53, R126, R97, 0x1c1f ;  /* 0x001c1f617e357589 */ /* 0x0009e200000e0000 */
[----:B------:R-:W-:Y:S02]  /*89f0*/  SEL R68, R93, R100, P0 ;  /* 0x000000645d447207 */ /* 0x000fe40000000000 */
[----:B------:R-:W-:Y:S01]  /*8a00*/  SEL R124, R114, R159, P0 ;  /* 0x0000009f727c7207 */ /* 0x000fe20000000000 */
[----:B------:R5:W-:Y:S01]  /*8a10*/  SHFL.IDX PT, R61, R134, R97, 0x1c1f ;  /* 0x001c1f61863d7589 */ /* 0x000be200000e0000 */
[----:B------:R-:W-:Y:S01]  /*8a20*/  SEL R74, R149, R178, P0 ;  /* 0x000000b2954a7207 */ /* 0x000fe20000000000 */
[----:B-1----:R-:W-:Y:S01]  /*8a30*/  IMAD.WIDE.U32 R6, R144, UR39, R6 ;  /* 0x0000002790067c25 */ /* 0x002fe2000f8e0006 */
[----:B------:R-:W-:Y:S01]  /*8a40*/  SEL R76, R178, R149, P0 ;  /* 0x00000095b24c7207 */ /* 0x000fe20000000000 */
[----:B------:R1:W-:Y:S01]  /*8a50*/  SHFL.IDX PT, R163, R73, R97, 0x1c1f ;  /* 0x001c1f6149a37589 */ /* 0x0003e200000e0000 */
[----:B------:R-:W-:-:S02]  /*8a60*/  SEL R114, R159, R114, P0 ;  /* 0x000000729f727207 */ /* 0x000fc40000000000 */
[----:B----4-:R-:W-:Y:S01]  /*8a70*/  SEL R126, R104, R127, P0 ;  /* 0x0000007f687e7207 */ /* 0x010fe20000000000 */
[----:B------:R4:W-:Y:S01]  /*8a80*/  SHFL.IDX PT, R48, R71, R97, 0x1c1f ;  /* 0x001c1f6147307589 */ /* 0x0009e200000e0000 */
[----:B------:R-:W-:Y:S01]  /*8a90*/  SEL R104, R127, R104, P0 ;  /* 0x000000687f687207 */ /* 0x000fe20000000000 */
[----:B-----5:R-:W-:Y:S01]  /*8aa0*/  IMAD R134, R152, UR38, RZ ;  /* 0x0000002698867c24 */ /* 0x020fe2000f8e02ff */
[----:B------:R-:W-:Y:S01]  /*8ab0*/  SEL R127, R95, R128, P0 ;  /* 0x000000805f7f7207 */ /* 0x000fe20000000000 */
[----:B0-----:R-:W-:Y:S01]  /*8ac0*/  @P2 IMAD.HI.U32 R16, R27, R142, RZ ;  /* 0x0000008e1b102227 */ /* 0x001fe200078e00ff */
[----:B------:R-:W-:Y:S01]  /*8ad0*/  SEL R95, R132, R63, P0 ;  /* 0x0000003f845f7207 */ /* 0x000fe20000000000 */
[----:B------:R3:W0:Y:S01]  /*8ae0*/  SHFL.IDX PT, R135, R78, R97, 0x1c1f ;  /* 0x001c1f614e877589 */ /* 0x00062200000e0000 */
[----:B-1----:R-:W-:Y:S01]  /*8af0*/  SEL R73, R172, R147, P0 ;  /* 0x00000093ac497207 */ /* 0x002fe20000000000 */
[----:B------:R-:W-:Y:S01]  /*8b00*/  IMAD R63, R153, UR39, R134 ;  /* 0x00000027993f7c24 */ /* 0x000fe2000f8e0286 */
[----:B------:R-:W-:Y:S01]  /*8b10*/  SEL R134, R143, R52, P0 ;  /* 0x000000348f867207 */ /* 0x000fe20000000000 */
[----:B------:R-:W-:Y:S01]  /*8b20*/  IMAD.WIDE.U32 R152, R152, UR39, R2 ;  /* 0x0000002798987c25 */ /* 0x000fe2000f8e0002 */
[----:B----4-:R-:W-:Y:S01]  /*8b30*/  SEL R71, R147, R172, P0 ;  /* 0x000000ac93477207 */ /* 0x010fe20000000000 */
[----:B------:R1:W4:Y:S01]  /*8b40*/  SHFL.IDX PT, R136, R82, R97, 0x1c1f ;  /* 0x001c1f6152887589 */ /* 0x00032200000e0000 */
[----:B------:R-:W5:Y:S01]  /*8b50*/  @P2 LDC R147, c[0x0][0xbf0] ;  /* 0x0002fc00ff932b82 */ /* 0x000f620000000800 */
[----:B------:R-:W-:Y:S01]  /*8b60*/  SEL R2, R52, R143, P0 ;  /* 0x0000008f34027207 */ /* 0x000fe20000000000 */
[----:B------:R-:W-:Y:S01]  /*8b70*/  IMAD R52, R144, UR38, RZ ;  /* 0x0000002690347c24 */ /* 0x000fe2000f8e02ff */
[----:B------:R-:W5:Y:S01]  /*8b80*/  SHFL.IDX PT, R113, R113, R97, 0x1c1f ;  /* 0x001c1f6171717589 */ /* 0x000f6200000e0000 */
[----:B------:R-:W-:Y:S01]  /*8b90*/  IMAD.IADD R153, R153, 0x1, R63 ;  /* 0x0000000199997824 */ /* 0x000fe200078e023f */
[----:B---3--:R-:W-:Y:S01]  /*8ba0*/  SEL R78, R79, R182, P0 ;  /* 0x000000b64f4e7207 */ /* 0x008fe20000000000 */
[----:B------:R-:W-:Y:S01]  /*8bb0*/  IMAD R145, R145, UR39, R52 ;  /* 0x0000002791917c24 */ /* 0x000fe2000f8e0234 */
[----:B------:R-:W-:Y:S01]  /*8bc0*/  SHF.R.S32.HI R52, RZ, 0x1f, R141 ;  /* 0x0000001fff347819 */ /* 0x000fe2000001148d */
[----:B------:R-:W-:Y:S01]  /*8bd0*/  IMAD.MOV.U32 R63, RZ, RZ, R27 ;  /* 0x000000ffff3f7224 */ /* 0x000fe200078e001b */
[----:B--2---:R-:W-:Y:S01]  /*8be0*/  @P2 SHF.R.U32.HI R63, RZ, R137, R16 ;  /* 0x00000089ff3f2219 */ /* 0x004fe20000011610 */
[----:B------:R-:W-:Y:S01]  /*8bf0*/  IMAD.IADD R143, R7, 0x1, R145 ;  /* 0x00000001078f7824 */ /* 0x000fe200078e0291 */
[----:B------:R2:W-:Y:S01]  /*8c00*/  SHFL.IDX PT, R175, R80, R97, 0x1c1f ;  /* 0x001c1f6150af7589 */ /* 0x0005e200000e0000 */
[----:B------:R-:W-:Y:S01]  /*8c10*/  IMAD R7, R52, UR4, RZ ;  /* 0x0000000434077c24 */ /* 0x000fe2000f8e02ff */
[----:B-1----:R-:W-:Y:S01]  /*8c20*/  SEL R82, R84, R169, P0 ;  /* 0x000000a954527207 */ /* 0x002fe20000000000 */
[----:B------:R-:W-:Y:S01]  /*8c30*/  IMAD.MOV.U32 R142, RZ, RZ, R6 ;  /* 0x000000ffff8e7224 */ /* 0x000fe200078e0006 */
[----:B------:R-:W-:Y:S01]  /*8c40*/  SHFL.IDX PT, R177, R45, R97, 0x1c1f ;  /* 0x001c1f612db17589 */ /* 0x000fe200000e0000 */
[----:B------:R-:W-:Y:S01]  /*8c50*/  IMAD R16, R141, UR5, R7 ;  /* 0x000000058d107c24 */ /* 0x000fe2000f8e0207 */
[----:B0-----:R-:W-:Y:S01]  /*8c60*/  SEL R3, R54, R135, P0 ;  /* 0x0000008736037207 */ /* 0x001fe20000000000 */
[----:B------:R-:W-:Y:S01]  /*8c70*/  IMAD R52, R52, UR6, RZ ;  /* 0x0000000634347c24 */ /* 0x000fe2000f8e02ff */
[----:B------:R-:W-:Y:S01]  /*8c80*/  SEL R135, R135, R54, P0 ;  /* 0x0000003687877207 */ /* 0x000fe20000000000 */
[C---:B------:R-:W-:Y:S01]  /*8c90*/  IMAD.WIDE.U32 R6, R141.reuse, UR4, R152 ;  /* 0x000000048d067c25 */ /* 0x040fe2000f8e0098 */
[----:B------:R-:W-:Y:S01]  /*8ca0*/  ULDC.64 UR4, c[0x0][0xb30] ;  /* 0x0002cc0000047ab9 */ /* 0x000fe20000000a00 */
[----:B------:R-:W-:Y:S01]  /*8cb0*/  SHFL.IDX PT, R155, R66, R97, 0x1c1f ;  /* 0x001c1f61429b7589 */ /* 0x000fe200000e0000 */
[----:B----4-:R-:W-:Y:S01]  /*8cc0*/  SEL R54, R136, R55, P0 ;  /* 0x0000003788367207 */ /* 0x010fe20000000000 */
[----:B------:R-:W-:Y:S01]  /*8cd0*/  IMAD.MOV.U32 R137, RZ, RZ, R27 ;  /* 0x000000ffff897224 */ /* 0x000fe200078e001b */
[----:B-----5:R-:W-:Y:S01]  /*8ce0*/  @P2 SHF.R.U32.HI R137, RZ, R147, R146 ;  /* 0x00000093ff892219 */ /* 0x020fe20000011692 */
[----:B------:R-:W-:Y:S01]  /*8cf0*/  IMAD R145, R141, UR7, R52 ;  /* 0x000000078d917c24 */ /* 0x000fe2000f8e0234 */
[----:B------:R-:W-:Y:S01]  /*8d00*/  IADD3 R140, P2, R63, R6, RZ ;  /* 0x000000063f8c7210 */ /* 0x000fe20007f5e0ff */
[----:B------:R-:W-:Y:S01]  /*8d10*/  IMAD.WIDE.U32 R142, R141, UR6, R142 ;  /* 0x000000068d8e7c25 */ /* 0x000fe2000f8e008e */
[----:B------:R-:W-:Y:S01]  /*8d20*/  SHF.R.S32.HI R141, RZ, 0x1f, R63 ;  /* 0x0000001fff8d7819 */ /* 0x000fe2000001143f */
[----:B------:R-:W-:Y:S01]  /*8d30*/  ULDC.64 UR6, c[0x0][0xbc8] ;  /* 0x0002f20000067ab9 */ /* 0x000fe20000000a00 */
[----:B------:R-:W-:Y:S01]  /*8d40*/  SHF.R.S32.HI R6, RZ, 0x1f, R137 ;  /* 0x0000001fff067819 */ /* 0x000fe20000011489 */
[----:B------:R-:W-:Y:S01]  /*8d50*/  IMAD.MOV R63, RZ, RZ, -R63 ;  /* 0x000000ffff3f7224 */ /* 0x000fe200078e0a3f */
[----:B------:R-:W-:Y:S01]  /*8d60*/  IADD3.X R141, R141, R7, R16, P2, !PT ;  /* 0x000000078d8d7210 */ /* 0x000fe200017fe410 */
[----:B------:R-:W-:Y:S01]  /*8d70*/  IMAD.IADD R143, R143, 0x1, R145 ;  /* 0x000000018f8f7824 */ /* 0x000fe200078e0291 */
[----:B------:R0:W-:Y:S01]  /*8d80*/  SHFL.IDX PT, R151, R90, R97, 0x1c1f ;  /* 0x001c1f615a977589 */ /* 0x0001e200000e0000 */
[----:B------:R-:W-:Y:S01]  /*8d90*/  IMAD R63, R150, R63, R27 ;  /* 0x0000003f963f7224 */ /* 0x000fe200078e021b */
[----:B--2---:R-:W-:Y:S01]  /*8da0*/  SEL R80, R182, R79, P0 ;  /* 0x0000004fb6507207 */ /* 0x004fe20000000000 */
[----:B------:R-:W-:Y:S01]  /*8db0*/  IMAD R6, R6, UR4, RZ ;  /* 0x0000000406067c24 */ /* 0x000fe2000f8e02ff */
[----:B------:R1:W-:Y:S01]  /*8dc0*/  SHFL.IDX PT, R19, R91, R97, 0x1c1f ;  /* 0x001c1f615b137589 */ /* 0x0003e200000e0000 */
[----:B------:R-:W-:Y:S01]  /*8dd0*/  IMAD.MOV R52, RZ, RZ, -R137 ;  /* 0x000000ffff347224 */ /* 0x000fe200078e0a89 */
[----:B------:R-:W-:Y:S01]  /*8de0*/  SHF.R.S32.HI R16, RZ, 0x1f, R63 ;  /* 0x0000001fff107819 */ /* 0x000fe2000001143f */
[C---:B------:R-:W-:Y:S01]  /*8df0*/  IMAD R145, R137.reuse, UR5, R6 ;  /* 0x0000000589917c24 */ /* 0x040fe2000f8e0206 */
[----:B------:R-:W2:Y:S01]  /*8e00*/  S2UR UR5, SR_CgaCtaId ;  /* 0x00000000000579c3 */ /* 0x000ea20000008800 */
[----:B------:R-:W-:Y:S01]  /*8e10*/  IMAD.WIDE.U32 R6, R137, UR4, R142 ;  /* 0x0000000489067c25 */ /* 0x000fe2000f8e008e */
[----:B------:R-:W-:Y:S01]  /*8e20*/  UMOV UR4, 0x400 ;  /* 0x0000040000047882 */ /* 0x000fe20000000000 */
[----:B------:R-:W-:Y:S01]  /*8e30*/  SEL R79, R83, R180, P0 ;  /* 0x000000b4534f7207 */ /* 0x000fe20000000000 */
[----:B------:R-:W-:Y:S01]  /*8e40*/  SHFL.IDX PT, R24, R110, R97, 0x1c1f ;  /* 0x001c1f616e187589 */ /* 0x000fe200000e0000 */
[----:B------:R-:W-:Y:S01]  /*8e50*/  IMAD R16, R16, UR6, RZ ;  /* 0x0000000610107c24 */ /* 0x000fe2000f8e02ff */
[----:B0-----:R-:W-:Y:S01]  /*8e60*/  SEL R90, R92, R113, P0 ;  /* 0x000000715c5a7207 */ /* 0x001fe20000000000 */
[----:B------:R-:W-:Y:S01]  /*8e70*/  IMAD R27, R150, R52, R27 ;  /* 0x00000034961b7224 */ /* 0x000fe200078e021b */
[----:B------:R0:W-:Y:S01]  /*8e80*/  SHFL.IDX PT, R45, R111, R97, 0x1c1f ;  /* 0x001c1f616f2d7589 */ /* 0x0001e200000e0000 */
[----:B------:R-:W-:Y:S01]  /*8e90*/  IMAD.IADD R7, R7, 0x1, R145 ;  /* 0x0000000107077824 */ /* 0x000fe200078e0291 */
[----:B------:R-:W-:Y:S01]  /*8ea0*/  SEL R66, R100, R93, P0 ;  /* 0x0000005d64427207 */ /* 0x000fe20000000000 */
[C---:B------:R-:W-:Y:S01]  /*8eb0*/  IMAD R137, R63.reuse, UR7, R16 ;  /* 0x000000073f897c24 */ /* 0x040fe2000f8e0210 */
[----:B------:R-:W-:Y:S01]  /*8ec0*/  SHF.R.S32.HI R52, RZ, 0x1f, R27 ;  /* 0x0000001fff347819 */ /* 0x000fe2000001141b */
[----:B------:R-:W-:Y:S01]  /*8ed0*/  IMAD.WIDE.U32 R140, R63, UR6, R140 ;  /* 0x000000063f8c7c25 */ /* 0x000fe2000f8e008c */
[----:B------:R-:W-:Y:S01]  /*8ee0*/  ULDC.64 UR6, c[0x0][0xba8] ;  /* 0x0002ea0000067ab9 */ /* 0x000fe20000000a00 */
[----:B------:R-:W-:Y:S01]  /*8ef0*/  SHFL.IDX PT, R29, R101, R97, 0x1c1f ;  /* 0x001c1f61651d7589 */ /* 0x000fe200000e0000 */
[----:B------:R-:W-:Y:S01]  /*8f00*/  SEL R83, R86, R85, P0 ;  /* 0x0000005556537207 */ /* 0x000fe20000000000 */
[----:B------:R-:W-:Y:S01]  /*8f10*/  IMAD.WIDE.U32 R142, R27, UR8, R6 ;  /* 0x000000081b8e7c25 */ /* 0x000fe2000f8e0006 */
[----:B------:R-:W-:Y:S01]  /*8f20*/  SEL R6, R55, R136, P0 ;  /* 0x0000008837067207 */ /* 0x000fe20000000000 */
[----:B------:R-:W-:Y:S01]  /*8f30*/  SHFL.IDX PT, R130, R130, R97, 0x1c1f ;  /* 0x001c1f6182827589 */ /* 0x000fe200000e0000 */
[----:B------:R-:W-:Y:S01]  /*8f40*/  LEA R136, P2, R140, UR6, 0x2 ;  /* 0x000000068c887c11 */ /* 0x000fe2000f8410ff */
[----:B------:R-:W-:Y:S01]  /*8f50*/  IMAD.IADD R7, R141, 0x1, R137 ;  /* 0x000000018d077824 */ /* 0x000fe200078e0289 */
[----:B------:R-:W-:Y:S01]  /*8f60*/  ULDC UR6, c[0x0][0xa88] ;  /* 0x0002a20000067ab9 */ /* 0x000fe20000000800 */
[----:B------:R-:W-:Y:S01]  /*8f70*/  IMAD R52, R52, UR8, RZ ;  /* 0x0000000834347c24 */ /* 0x000fe2000f8e02ff */
[----:B--2---:R-:W-:Y:S01]  /*8f80*/  ULEA UR4, UR5, UR4, 0x18 ;  /* 0x0000000405047291 */ /* 0x004fe2000f8ec03f */
[----:B------:R-:W-:Y:S01]  /*8f90*/  SHFL.IDX PT, R144, R136, RZ, 0x1c1f ;  /* 0x001c1fff88907589 */ /* 0x000fe200000e0000 */
[----:B------:R-:W-:Y:S01]  /*8fa0*/  LEA.HI.X R140, R140, UR7, R7, 0x2, P2 ;  /* 0x000000078c8c7c11 */ /* 0x000fe200090f1407 */
[----:B------:R-:W-:Y:S01]  /*8fb0*/  IMAD R63, R27, UR9, R52 ;  /* 0x000000091b3f7c24 */ /* 0x000fe2000f8e0234 */
[----:B------:R-:W-:Y:S01]  /*8fc0*/  UIADD3 UR4, UR4, 0x38820, URZ ;  /* 0x0003882004047890 */ /* 0x000fe2000fffe03f */
[----:B------:R-:W-:Y:S01]  /*8fd0*/  SHFL.IDX PT, R146, R136, 0x1, 0x1c1f ;  /* 0x003c1f0088927f89 */ /* 0x000fe200000e0000 */
[----:B------:R-:W-:Y:S01]  /*8fe0*/  IMAD R16, R150, UR6, RZ ;  /* 0x0000000696107c24 */ /* 0x000fe2000f8e02ff */
[----:B------:R-:W-:Y:S01]  /*8ff0*/  ULDC.64 UR8, c[0x0][0xb00] ;  /* 0x0002c00000087ab9 */ /* 0x000fe20000000a00 */
[C---:B------:R-:W-:Y:S01]  /*9000*/  VIADD R27, R25.reuse, 0x8 ;  /* 0x00000008191b7836 */ /* 0x040fe20000000000 */
[----:B------:R-:W2:Y:S01]  /*9010*/  SHFL.IDX PT, R145, R140, RZ, 0x1c1f ;  /* 0x001c1fff8c917589 */ /* 0x000ea200000e0000 */
[----:B------:R-:W-:Y:S01]  /*9020*/  UPRMT UR4, URZ, 0x654, UR4 ;  /* 0x000006543f047896 */ /* 0x000fe20008000004 */
[-C--:B------:R-:W-:Y:S01]  /*9030*/  ISETP.GE.OR P2, PT, R25, R16.reuse, P1 ;  /* 0x000000101900720c */ /* 0x080fe20000f46670 */
[----:B------:R-:W-:Y:S01]  /*9040*/  IMAD.IADD R63, R143, 0x1, R63 ;  /* 0x000000018f3f7824 */ /* 0x000fe200078e023f */
[----:B------:R-:W3:Y:S01]  /*9050*/  SHFL.IDX PT, R147, R140, 0x1, 0x1c1f ;  /* 0x003c1f008c937f89 */ /* 0x000ee200000e0000 */
[----:B------:R-:W-:-:S02]  /*9060*/  ISETP.GE.OR P1, PT, R27, R16, P1 ;  /* 0x000000101b00720c */ /* 0x000fc40000f26670 */
[C---:B------:R-:W-:Y:S01]  /*9070*/  LEA R52, P3, R142.reuse, UR8, 0x2 ;  /* 0x000000088e347c11 */ /* 0x040fe2000f8610ff */
[----:B------:R-:W4:Y:S01]  /*9080*/  SHFL.IDX PT, R138, R138, R97, 0x1c1f ;  /* 0x001c1f618a8a7589 */ /* 0x000f2200000e0000 */
[----:B------:R-:W-:Y:S01]  /*9090*/  SEL R92, R113, R92, P0 ;  /* 0x0000005c715c7207 */ /* 0x000fe20000000000 */
[----:B------:R-:W-:Y:S01]  /*90a0*/  SYNCS.ARRIVE.TRANS64.RED.A1T0 RZ, [UR4], RZ ;  /* 0x000000ffffff79a7 */ /* 0x000fe20008100404 */
[----:B------:R-:W-:Y:S01]  /*90b0*/  LEA.HI.X R63, R142, UR9, R63, 0x2, P3 ;  /* 0x000000098e3f7c11 */ /* 0x000fe200098f143f */
[----:B------:R5:W4:Y:S01]  /*90c0*/  SHFL.IDX PT, R17, R17, R97, 0x1c1f ;  /* 0x001c1f6111117589 */ /* 0x000b2200000e0000 */
[----:B------:R-:W-:Y:S02]  /*90d0*/  ISETP.GE.AND P3, PT, R25, R16, PT ;  /* 0x000000101900720c */ /* 0x000fe40003f66270 */
[----:B------:R-:W-:Y:S01]  /*90e0*/  SEL R85, R85, R86, P0 ;  /* 0x0000005655557207 */ /* 0x000fe20000000000 */
[----:B------:R2:W4:Y:S01]  /*90f0*/  SHFL.IDX PT, R142, R52, RZ, 0x1c1f ;  /* 0x001c1fff348e7589 */ /* 0x00052200000e0000 */
[----:B-1----:R-:W-:-:S02]  /*9100*/  SEL R91, R96, R173, P0 ;  /* 0x000000ad605b7207 */ /* 0x002fc40000000000 */
[----:B------:R-:W-:Y:S01]  /*9110*/  SEL R93, R173, R96, P0 ;  /* 0x00000060ad5d7207 */ /* 0x000fe20000000000 */
[----:B------:R1:W1:Y:S01]  /*9120*/  SHFL.IDX PT, R143, R63, RZ, 0x1c1f ;  /* 0x001c1fff3f8f7589 */ /* 0x00026200000e0000 */
[----:B0-----:R-:W-:Y:S02]  /*9130*/  SEL R111, R116, R161, P0 ;  /* 0x000000a1746f7207 */ /* 0x001fe40000000000 */
[----:B------:R-:W-:Y:S01]  /*9140*/  SEL R113, R161, R116, P0 ;  /* 0x00000074a1717207 */ /* 0x000fe20000000000 */
[----:B--2---:R0:W-:Y:S01]  /*9150*/  @!P2 ST.E desc[UR40][R144.64], R4 ;  /* 0x000000049000a985 */ /* 0x0041e2000c101928 */
[----:B------:R-:W-:Y:S02]  /*9160*/  SEL R7, R57, R56, P0 ;  /* 0x0000003839077207 */ /* 0x000fe40000000000 */
[----:B------:R-:W-:Y:S01]  /*9170*/  SEL R55, R56, R57, P0 ;  /* 0x0000003938377207 */ /* 0x000fe20000000000 */
[----:B---3--:R0:W-:Y:S01]  /*9180*/  @!P1 ST.E desc[UR40][R146.64], R0 ;  /* 0x0000000092009985 */ /* 0x0081e2000c101928 */
[----:B------:R-:W-:-:S02]  /*9190*/  SEL R86, R88, R171, P0 ;  /* 0x000000ab58567207 */ /* 0x000fc40000000000 */
[----:B------:R-:W-:Y:S02]  /*91a0*/  SEL R96, R98, R175, P0 ;  /* 0x000000af62607207 */ /* 0x000fe40000000000 */
[----:B-----5:R-:W-:Y:S02]  /*91b0*/  SEL R97, R99, R184, P0 ;  /* 0x000000b863617207 */ /* 0x020fe40000000000 */
        /* <DEDUP_REMOVED lines=9> */
[----:B------:R-:W-:Y:S01]  /*9250*/  SEL R141, R19, R62, P0 ;  /* 0x0000003e138d7207 */ /* 0x000fe20000000000 */
[----:B------:R-:W-:Y:S01]  /*9260*/  IMAD.SHL.U32 R19, R18, 0x2, RZ ;  /* 0x0000000212137824 */ /* 0x000fe200078e00ff */
        /* <DEDUP_REMOVED lines=13> */
[----:B------:R-:W-:Y:S01]  /*9340*/  SEL R140, R139, R60, P0 ;  /* 0x0000003c8b8c7207 */ /* 0x000fe20000000000 */
[----:B01--4-:R-:W-:Y:S06]  /*9350*/  @P3 BRA `(.L_x_37) ;  /* 0x0000000800f83947 */ /* 0x013fec0003800000 */
[----:B------:R-:W-:Y:S01]  /*9360*/  ULDC UR4, c[0x0][0xac8] ;  /* 0x0002b20000047ab9 */ /* 0x000fe20000000800 */
[C---:B------:R-:W-:Y:S01]  /*9370*/  VIADD R0, R19.reuse, 0x8 ;  /* 0x0000000813007836 */ /* 0x040fe20000000000 */
[C---:B------:R-:W-:Y:S01]  /*9380*/  ISETP.GE.AND P1, PT, R19.reuse, UR4, PT ;  /* 0x0000000413007c0c */ /* 0x040fe2000bf26270 */
[C---:B------:R-:W-:Y:S02]  /*9390*/  VIADD R18, R19.reuse, 0x10 ;  /* 0x0000001013127836 */ /* 0x040fe40000000000 */
[C---:B------:R-:W-:Y:S01]  /*93a0*/  VIADD R25, R19.reuse, 0x18 ;  /* 0x0000001813197836 */ /* 0x040fe20000000000 */
[----:B------:R-:W-:Y:S01]  /*93b0*/  ISETP.GE.AND P4, PT, R0, UR4, PT ;  /* 0x0000000400007c0c */ /* 0x000fe2000bf86270 */
[C---:B------:R-:W-:Y:S01]  /*93c0*/  VIADD R60, R19.reuse, 0x20 ;  /* 0x00000020133c7836 */ /* 0x040fe20000000000 */
[----:B------:R-:W-:Y:S01]  /*93d0*/  ISETP.GE.AND P5, PT, R18, UR4, PT ;  /* 0x0000000412007c0c */ /* 0x000fe2000bfa6270 */
[----:B------:R-:W-:Y:S01]  /*93e0*/  VIADD R62, R19, 0x28 ;  /* 0x00000028133e7836 */ /* 0x000fe20000000000 */
[----:B------:R-:W-:Y:S01]  /*93f0*/  ISETP.GE.AND P6, PT, R25, UR4, PT ;  /* 0x0000000419007c0c */ /* 0x000fe2000bfc6270 */
[----:B------:R-:W-:-:S03]  /*9400*/  VIADD R148, R19, 0x30 ;  /* 0x0000003013947836 */ /* 0x000fc60000000000 */
[----:B------:R-:W-:Y:S01]  /*9410*/  ISETP.GE.AND P2, PT, R62, UR4, PT ;  /* 0x000000043e007c0c */ /* 0x000fe2000bf46270 */
[----:B------:R-:W-:Y:S01]  /*9420*/  @!P1 IMAD.WIDE R144, R19, 0x4, R142 ;  /* 0x0000000413909825 */ /* 0x000fe200078e028e */
[----:B------:R-:W-:-:S03]  /*9430*/  ISETP.GE.AND P3, PT, R148, UR4, PT ;  /* 0x0000000494007c0c */ /* 0x000fc6000bf66270 */
[----:B------:R-:W-:Y:S01]  /*9440*/  @!P4 LEA.HI R0, R0, R0, RZ, 0x1 ;  /* 0x000000000000c211 */ /* 0x000fe200078f08ff */
[----:B------:R0:W-:Y:S01]  /*9450*/  @!P1 ST.E.64 desc[UR40][R144.64], R10 ;  /* 0x0000000a90009985 */ /* 0x0001e2000c101b28 */
[----:B------:R-:W-:Y:S02]  /*9460*/  ISETP.GE.AND P1, PT, R60, UR4, PT ;  /* 0x000000043c007c0c */ /* 0x000fe4000bf26270 */
[----:B------:R-:W-:Y:S02]  /*9470*/  @!P5 LEA.HI R18, R18, R18, RZ, 0x1 ;  /* 0x000000121212d211 */ /* 0x000fe400078f08ff */
[----:B------:R-:W-:Y:S02]  /*9480*/  @!P6 LEA.HI R48, R25, R25, RZ, 0x1 ;  /* 0x000000191930e211 */ /* 0x000fe400078f08ff */
[----:B------:R-:W-:Y:S01]  /*9490*/  @!P4 LOP3.LUT R25, R0, 0xfffffffe, RZ, 0xc0, !PT ;  /* 0xfffffffe0019c812 */ /* 0x000fe200078ec0ff */
[C---:B------:R-:W-:Y:S01]  /*94a0*/  VIADD R0, R19.reuse, 0x38 ;  /* 0x0000003813007836 */ /* 0x040fe20000000000 */
[----:B------:R-:W-:Y:S01]  /*94b0*/  @!P5 LOP3.LUT R139, R18, 0xfffffffe, RZ, 0xc0, !PT ;  /* 0xfffffffe128bd812 */ /* 0x000fe200078ec0ff */
[C---:B------:R-:W-:Y:S01]  /*94c0*/  VIADD R18, R19.reuse, 0x40 ;  /* 0x0000004013127836 */ /* 0x040fe20000000000 */
[----:B------:R-:W-:Y:S01]  /*94d0*/  @!P6 LOP3.LUT R147, R48, 0xfffffffe, RZ, 0xc0, !PT ;  /* 0xfffffffe3093e812 */ /* 0x000fe200078ec0ff */
[----:B------:R-:W-:Y:S01]  /*94e0*/  VIADD R48, R19, 0x48 ;  /* 0x0000004813307836 */ /* 0x000fe20000000000 */
[----:B------:R-:W-:Y:S01]  /*94f0*/  @!P2 LEA.HI R62, R62, R62, RZ, 0x1 ;  /* 0x0000003e3e3ea211 */ /* 0x000fe200078f08ff */
[----:B0-----:R-:W-:Y:S01]  /*9500*/  @!P4 IMAD.WIDE R10, R25, 0x4, R142 ;  /* 0x00000004190ac825 */ /* 0x001fe200078e028e */
[----:B------:R-:W-:-:S02]  /*9510*/  @!P1 LEA.HI R60, R60, R60, RZ, 0x1 ;  /* 0x0000003c3c3c9211 */ /* 0x000fc400078f08ff */
[----:B------:R-:W-:Y:S01]  /*9520*/  @!P3 LEA.HI R148, R148, R148, RZ, 0x1 ;  /* 0x000000949494b211 */ /* 0x000fe200078f08ff */
[--C-:B------:R-:W-:Y:S01]  /*9530*/  @!P5 IMAD.WIDE R144, R139, 0x4, R142.reuse ;  /* 0x000000048b90d825 */ /* 0x100fe200078e028e */
[----:B------:R0:W-:Y:S01]  /*9540*/  @!P4 ST.E.64 desc[UR40][R10.64], R12 ;  /* 0x0000000c0a00c985 */ /* 0x0001e2000c101b28 */
[----:B------:R-:W-:Y:S02]  /*9550*/  @!P1 LOP3.LUT R25, R60, 0xfffffffe, RZ, 0xc0, !PT ;  /* 0xfffffffe3c199812 */ /* 0x000fe400078ec0ff */
[--C-:B------:R-:W-:Y:S01]  /*9560*/  @!P6 IMAD.WIDE R146, R147, 0x4, R142.reuse ;  /* 0x000000049392e825 */ /* 0x100fe200078e028e */
[----:B------:R1:W-:Y:S01]  /*9570*/  @!P5 ST.E.64 desc[UR40][R144.64], R14 ;  /* 0x0000000e9000d985 */ /* 0x0003e2000c101b28 */
[----:B------:R-:W-:Y:S02]  /*9580*/  ISETP.GE.AND P4, PT, R0, UR4, PT ;  /* 0x0000000400007c0c */ /* 0x000fe4000bf86270 */
[----:B------:R-:W-:Y:S01]  /*9590*/  ISETP.GE.AND P5, PT, R18, UR4, PT ;  /* 0x0000000412007c0c */ /* 0x000fe2000bfa6270 */
[----:B------:R2:W-:Y:S01]  /*95a0*/  @!P6 ST.E.64 desc[UR40][R146.64], R20 ;  /* 0x000000149200e985 */ /* 0x0005e2000c101b28 */
[----:B------:R-:W-:Y:S01]  /*95b0*/  ISETP.GE.AND P6, PT, R48, UR4, PT ;  /* 0x0000000430007c0c */ /* 0x000fe2000bfc6270 */
[----:B------:R-:W-:Y:S01]  /*95c0*/  VIADD R60, R19, 0x60 ;  /* 0x00000060133c7836 */ /* 0x000fe20000000000 */
[----:B0-----:R-:W-:Y:S01]  /*95d0*/  @!P2 LOP3.LUT R13, R62, 0xfffffffe, RZ, 0xc0, !PT ;  /* 0xfffffffe3e0da812 */ /* 0x001fe200078ec0ff */
[----:B------:R-:W-:Y:S01]  /*95e0*/  @!P1 IMAD.WIDE R10, R25, 0x4, R142 ;  /* 0x00000004190a9825 */ /* 0x000fe200078e028e */
[----:B-1----:R-:W-:-:S03]  /*95f0*/  @!P3 LOP3.LUT R15, R148, 0xfffffffe, RZ, 0xc0, !PT ;  /* 0xfffffffe940fb812 */ /* 0x002fc600078ec0ff */
[--C-:B------:R-:W-:Y:S01]  /*9600*/  @!P2 IMAD.WIDE R12, R13, 0x4, R142.reuse ;  /* 0x000000040d0ca825 */ /* 0x100fe200078e028e */
[----:B------:R0:W-:Y:S01]  /*9610*/  @!P1 ST.E.64 desc[UR40][R10.64], R22 ;  /* 0x000000160a009985 */ /* 0x0001e2000c101b28 */
[----:B------:R-:W-:Y:S02]  /*9620*/  @!P4 LEA.HI R0, R0, R0, RZ, 0x1 ;  /* 0x000000000000c211 */ /* 0x000fe400078f08ff */
[----:B------:R-:W-:Y:S01]  /*9630*/  @!P3 IMAD.WIDE R14, R15, 0x4, R142 ;  /* 0x000000040f0eb825 */ /* 0x000fe200078e028e */
[----:B------:R1:W-:Y:S01]  /*9640*/  @!P2 ST.E.64 desc[UR40][R12.64], R30 ;  /* 0x0000001e0c00a985 */ /* 0x0003e2000c101b28 */
[----:B------:R-:W-:Y:S02]  /*9650*/  @!P5 LEA.HI R18, R18, R18, RZ, 0x1 ;  /* 0x000000121212d211 */ /* 0x000fe400078f08ff */
[C---:B--2---:R-:W-:Y:S01]  /*9660*/  VIADD R20, R19.reuse, 0x50 ;  /* 0x0000005013147836 */ /* 0x044fe20000000000 */
[----:B------:R2:W-:Y:S01]  /*9670*/  @!P3 ST.E.64 desc[UR40][R14.64], R32 ;  /* 0x000000200e00b985 */ /* 0x0005e2000c101b28 */
[C---:B------:R-:W-:Y:S01]  /*9680*/  VIADD R25, R19.reuse, 0x58 ;  /* 0x0000005813197836 */ /* 0x040fe20000000000 */
[----:B------:R-:W-:Y:S01]  /*9690*/  @!P4 LOP3.LUT R21, R0, 0xfffffffe, RZ, 0xc0, !PT ;  /* 0xfffffffe0015c812 */ /* 0x000fe200078ec0ff */
[----:B------:R-:W-:Y:S01]  /*96a0*/  VIADD R0, R19, 0x68 ;  /* 0x0000006813007836 */ /* 0x000fe20000000000 */
[----:B------:R-:W-:-:S02]  /*96b0*/  ISETP.GE.AND P3, PT, R20, UR4, PT ;  /* 0x0000000414007c0c */ /* 0x000fc4000bf66270 */
[----:B------:R-:W-:Y:S01]  /*96c0*/  @!P6 LEA.HI R48, R48, R48, RZ, 0x1 ;  /* 0x000000303030e211 */ /* 0x000fe200078f08ff */
[--C-:B0-----:R-:W-:Y:S01]  /*96d0*/  @!P4 IMAD.WIDE R10, R21, 0x4, R142.reuse ;  /* 0x00000004150ac825 */ /* 0x101fe200078e028e */
[----:B------:R-:W-:Y:S02]  /*96e0*/  @!P5 LOP3.LUT R23, R18, 0xfffffffe, RZ, 0xc0, !PT ;  /* 0xfffffffe1217d812 */ /* 0x000fe400078ec0ff */
[----:B------:R-:W-:Y:S01]  /*96f0*/  ISETP.GE.AND P1, PT, R25, UR4, PT ;  /* 0x0000000419007c0c */ /* 0x000fe2000bf26270 */
[----:B------:R-:W-:Y:S01]  /*9700*/  VIADD R18, R19, 0x70 ;  /* 0x0000007013127836 */ /* 0x000fe20000000000 */
[----:B------:R-:W-:Y:S01]  /*9710*/  ISETP.GE.AND P2, PT, R60, UR4, PT ;  /* 0x000000043c007c0c */ /* 0x000fe2000bf46270 */
[--C-:B-1----:R-:W-:Y:S01]  /*9720*/  @!P5 IMAD.WIDE R12, R23, 0x4, R142.reuse ;  /* 0x00000004170cd825 */ /* 0x102fe200078e028e */
[----:B--2---:R-:W-:Y:S01]  /*9730*/  @!P6 LOP3.LUT R15, R48, 0xfffffffe, RZ, 0xc0, !PT ;  /* 0xfffffffe300fe812 */ /* 0x004fe200078ec0ff */
[----:B------:R0:W-:Y:S01]  /*9740*/  @!P4 ST.E.64 desc[UR40][R10.64], R34 ;  /* 0x000000220a00c985 */ /* 0x0001e2000c101b28 */
[----:B------:R-:W-:Y:S01]  /*9750*/  ISETP.GE.AND P4, PT, R0, UR4, PT ;  /* 0x0000000400007c0c */ /* 0x000fe2000bf86270 */
[----:B------:R-:W-:Y:S01]  /*9760*/  VIADD R22, R19, 0x80 ;  /* 0x0000008013167836 */ /* 0x000fe20000000000 */
[----:B------:R-:W-:Y:S01]  /*9770*/  @!P3 LEA.HI R20, R20, R20, RZ, 0x1 ;  /* 0x000000141414b211 */ /* 0x000fe200078f08ff */
[----:B------:R-:W-:Y:S01]  /*9780*/  @!P6 IMAD.WIDE R14, R15, 0x4, R142 ;  /* 0x000000040f0ee825 */ /* 0x000fe200078e028e */
[----:B------:R1:W-:Y:S01]  /*9790*/  @!P5 ST.E.64 desc[UR40][R12.64], R36 ;  /* 0x000000240c00d985 */ /* 0x0003e2000c101b28 */
[----:B------:R-:W-:-:S02]  /*97a0*/  ISETP.GE.AND P5, PT, R18, UR4, PT ;  /* 0x0000000412007c0c */ /* 0x000fc4000bfa6270 */
[----:B------:R-:W-:Y:S01]  /*97b0*/  @!P3 LOP3.LUT R21, R20, 0xfffffffe, RZ, 0xc0, !PT ;  /* 0xfffffffe1415b812 */ /* 0x000fe200078ec0ff */
[----:B------:R-:W-:Y:S01]  /*97c0*/  VIADD R20, R19, 0x78 ;  /* 0x0000007813147836 */ /* 0x000fe20000000000 */
[----:B------:R2:W-:Y:S01]  /*97d0*/  @!P6 ST.E.64 desc[UR40][R14.64], R64 ;  /* 0x000000400e00e985 */ /* 0x0005e2000c101b28 */
[----:B------:R-:W-:Y:S01]  /*97e0*/  @!P1 LEA.HI R25, R25, R25, RZ, 0x1 ;  /* 0x0000001919199211 */ /* 0x000fe200078f08ff */
[----:B------:R-:W-:Y:S01]  /*97f0*/  VIADD R23, R19, 0x88 ;  /* 0x0000008813177836 */ /* 0x000fe20000000000 */
[----:B------:R-:W-:Y:S01]  /*9800*/  @!P2 LEA.HI R60, R60, R60, RZ, 0x1 ;  /* 0x0000003c3c3ca211 */ /* 0x000fe200078f08ff */
[--C-:B0-----:R-:W-:Y:S01]  /*9810*/  @!P3 IMAD.WIDE R10, R21, 0x4, R142.reuse ;  /* 0x00000004150ab825 */ /* 0x101fe200078e028e */
[----:B------:R-:W-:Y:S02]  /*9820*/  @!P1 LOP3.LUT R25, R25, 0xfffffffe, RZ, 0xc0, !PT ;  /* 0xfffffffe19199812 */ /* 0x000fe400078ec0ff */
[----:B------:R-:W-:Y:S02]  /*9830*/  @!P4 LEA.HI R0, R0, R0, RZ, 0x1 ;  /* 0x000000000000c211 */ /* 0x000fe400078f08ff */
[----:B------:R0:W-:Y:S01]  /*9840*/  @!P3 ST.E.64 desc[UR40][R10.64], R66 ;  /* 0x000000420a00b985 */ /* 0x0001e2000c101b28 */
[----:B------:R-:W-:Y:S01]  /*9850*/  ISETP.GE.AND P3, PT, R20, UR4, PT ;  /* 0x0000000414007c0c */ /* 0x000fe2000bf66270 */
[----:B-1----:R-:W-:Y:S01]  /*9860*/  @!P1 IMAD.WIDE R12, R25, 0x4, R142 ;  /* 0x00000004190c9825 */ /* 0x002fe200078e028e */
[----:B------:R-:W-:-:S02]  /*9870*/  @!P5 LEA.HI R18, R18, R18, RZ, 0x1 ;  /* 0x000000121212d211 */ /* 0x000fc400078f08ff */
[----:B--2---:R-:W-:Y:S02]  /*9880*/  @!P2 LOP3.LUT R15, R60, 0xfffffffe, RZ, 0xc0, !PT ;  /* 0xfffffffe3c0fa812 */ /* 0x004fe400078ec0ff */
[----:B------:R1:W-:Y:S01]  /*9890*/  @!P1 ST.E.64 desc[UR40][R12.64], R68 ;  /* 0x000000440c009985 */ /* 0x0003e2000c101b28 */
[----:B------:R-:W-:Y:S02]  /*98a0*/  ISETP.GE.AND P6, PT, R22, UR4, PT ;  /* 0x0000000416007c0c */ /* 0x000fe4000bfc6270 */
[--C-:B------:R-:W-:Y:S01]  /*98b0*/  @!P2 IMAD.WIDE R14, R15, 0x4, R142.reuse ;  /* 0x000000040f0ea825 */ /* 0x100fe200078e028e */
[----:B------:R-:W-:Y:S02]  /*98c0*/  @!P4 LOP3.LUT R21, R0, 0xfffffffe, RZ, 0xc0, !PT ;  /* 0xfffffffe0015c812 */ /* 0x000fe400078ec0ff */
[----:B------:R-:W-:Y:S01]  /*98d0*/  ISETP.GE.AND P1, PT, R23, UR4, PT ;  /* 0x0000000417007c0c */ /* 0x000fe2000bf26270 */
[----:B------:R-:W-:Y:S01]  /*98e0*/  VIADD R0, R19, 0x90 ;  /* 0x0000009013007836 */ /* 0x000fe20000000000 */
[----:B------:R-:W-:Y:S01]  /*98f0*/  @!P3 LEA.HI R20, R20, R20, RZ, 0x1 ;  /* 0x000000141414b211 */ /* 0x000fe200078f08ff */
[----:B------:R2:W-:Y:S01]  /*9900*/  @!P2 ST.E.64 desc[UR40][R14.64], R70 ;  /* 0x000000460e00a985 */ /* 0x0005e2000c101b28 */
[----:B0-----:R-:W-:-:S02]  /*9910*/  @!P4 IMAD.WIDE R10, R21, 0x4, R142 ;  /* 0x00000004150ac825 */ /* 0x001fc400078e028e */
[----:B------:R-:W-:Y:S02]  /*9920*/  ISETP.GE.AND P2, PT, R0, UR4, PT ;  /* 0x0000000400007c0c */ /* 0x000fe4000bf46270 */
[----:B-1----:R-:W-:Y:S01]  /*9930*/  @!P5 LOP3.LUT R13, R18, 0xfffffffe, RZ, 0xc0, !PT ;  /* 0xfffffffe120dd812 */ /* 0x002fe200078ec0ff */
[----:B------:R-:W-:Y:S01]  /*9940*/  VIADD R18, R19, 0x98 ;  /* 0x0000009813127836 */ /* 0x000fe20000000000 */
[----:B------:R0:W-:Y:S01]  /*9950*/  @!P4 ST.E.64 desc[UR40][R10.64], R72 ;  /* 0x000000480a00c985 */ /* 0x0001e2000c101b28 */
[----:B------:R-:W-:Y:S02]  /*9960*/  @!P6 LEA.HI R22, R22, R22, RZ, 0x1 ;  /* 0x000000161616e211 */ /* 0x000fe400078f08ff */
[--C-:B------:R-:W-:Y:S01]  /*9970*/  @!P5 IMAD.WIDE R12, R13, 0x4, R142.reuse ;  /* 0x000000040d0cd825 */ /* 0x100fe200078e028e */
[----:B------:R-:W-:Y:S02]  /*9980*/  @!P1 LEA.HI R23, R23, R23, RZ, 0x1 ;  /* 0x0000001717179211 */ /* 0x000fe400078f08ff */
[----:B------:R-:W-:Y:S01]  /*9990*/  @!P6 LOP3.LUT R21, R22, 0xfffffffe, RZ, 0xc0, !PT ;  /* 0xfffffffe1615e812 */ /* 0x000fe200078ec0ff */
[----:B------:R-:W-:Y:S01]  /*99a0*/  VIADD R22, R19, 0xa0 ;  /* 0x000000a013167836 */ /* 0x000fe20000000000 */
[----:B--2---:R-:W-:Y:S01]  /*99b0*/  @!P3 LOP3.LUT R15, R20, 0xfffffffe, RZ, 0xc0, !PT ;  /* 0xfffffffe140fb812 */ /* 0x004fe200078ec0ff */
[----:B------:R1:W-:Y:S01]  /*99c0*/  @!P5 ST.E.64 desc[UR40][R12.64], R74 ;  /* 0x0000004a0c00d985 */ /* 0x0003e2000c101b28 */
[----:B------:R-:W-:Y:S01]  /*99d0*/  @!P2 LEA.HI R0, R0, R0, RZ, 0x1 ;  /* 0x000000000000a211 */ /* 0x000fe200078f08ff */
[----:B------:R-:W-:Y:S01]  /*99e0*/  @!P6 IMAD.WIDE R20, R21, 0x4, R142 ;  /* 0x000000041514e825 */ /* 0x000fe200078e028e */
[----:B------:R-:W-:-:S02]  /*99f0*/  ISETP.GE.AND P4, PT, R22, UR4, PT ;  /* 0x0000000416007c0c */ /* 0x000fc4000bf86270 */
[----:B0-----:R-:W-:Y:S01]  /*9a00*/  @!P1 LOP3.LUT R11, R23, 0xfffffffe, RZ, 0xc0, !PT ;  /* 0xfffffffe170b9812 */ /* 0x001fe200078ec0ff */
[----:B------:R-:W-:Y:S01]  /*9a10*/  @!P3 IMAD.WIDE R14, R15, 0x4, R142 ;  /* 0x000000040f0eb825 */ /* 0x000fe200078e028e */
[----:B------:R-:W-:-:S03]  /*9a20*/  @!P2 LOP3.LUT R23, R0, 0xfffffffe, RZ, 0xc0, !PT ;  /* 0xfffffffe0017a812 */ /* 0x000fc600078ec0ff */
[--C-:B------:R-:W-:Y:S01]  /*9a30*/  @!P1 IMAD.WIDE R10, R11, 0x4, R142.reuse ;  /* 0x000000040b0a9825 */ /* 0x100fe200078e028e */
[----:B------:R0:W-:Y:S01]  /*9a40*/  @!P3 ST.E.64 desc[UR40][R14.64], R76 ;  /* 0x0000004c0e00b985 */ /* 0x0001e2000c101b28 */
[----:B------:R-:W-:Y:S02]  /*9a50*/  ISETP.GE.AND P3, PT, R18, UR4, PT ;  /* 0x0000000412007c0c */ /* 0x000fe4000bf66270 */
[----:B------:R-:W-:Y:S01]  /*9a60*/  VIADD R0, R19, 0xa8 ;  /* 0x000000a813007836 */ /* 0x000fe20000000000 */
[----:B------:R2:W-:Y:S01]  /*9a70*/  @!P6 ST.E.64 desc[UR40][R20.64], R78 ;  /* 0x0000004e1400e985 */ /* 0x0005e2000c101b28 */
[----:B-1----:R-:W-:Y:S01]  /*9a80*/  @!P2 IMAD.WIDE R12, R23, 0x4, R142 ;  /* 0x00000004170ca825 */ /* 0x002fe200078e028e */
[----:B------:R-:W-:Y:S02]  /*9a90*/  @!P4 LEA.HI R22, R22, R22, RZ, 0x1 ;  /* 0x000000161616c211 */ /* 0x000fe400078f08ff */
[----:B------:R1:W-:Y:S01]  /*9aa0*/  @!P1 ST.E.64 desc[UR40][R10.64], R80 ;  /* 0x000000500a009985 */ /* 0x0003e2000c101b28 */
[----:B------:R-:W-:Y:S01]  /*9ab0*/  ISETP.GE.AND P1, PT, R0, UR4, PT ;  /* 0x0000000400007c0c */ /* 0x000fe2000bf26270 */
[----:B------:R-:W-:-:S02]  /*9ac0*/  VIADD R23, R19, 0xb8 ;  /* 0x000000b813177836 */ /* 0x000fc40000000000 */
[----:B------:R3:W-:Y:S02]  /*9ad0*/  @!P2 ST.E.64 desc[UR40][R12.64], R82 ;  /* 0x000000520c00a985 */ /* 0x0007e4000c101b28 */
[----:B------:R-:W-:Y:S01]  /*9ae0*/  @!P3 LEA.HI R18, R18, R18, RZ, 0x1 ;  /* 0x000000121212b211 */ /* 0x000fe200078f08ff */
[----:B0-----:R-:W-:Y:S01]  /*9af0*/  VIADD R14, R19, 0xb0 ;  /* 0x000000b0130e7836 */ /* 0x001fe20000000000 */
[----:B------:R-:W-:Y:S02]  /*9b00*/  ISETP.GE.AND P5, PT, R23, UR4, PT ;  /* 0x0000000417007c0c */ /* 0x000fe4000bfa6270 */
[----:B------:R-:W-:Y:S01]  /*9b10*/  @!P3 LOP3.LUT R15, R18, 0xfffffffe, RZ, 0xc0, !PT ;  /* 0xfffffffe120fb812 */ /* 0x000fe200078ec0ff */
[C---:B--2---:R-:W-:Y:S01]  /*9b20*/  VIADD R20, R19.reuse, 0xc0 ;  /* 0x000000c013147836 */ /* 0x044fe20000000000 */
[----:B------:R-:W-:Y:S01]  /*9b30*/  ISETP.GE.AND P6, PT, R14, UR4, PT ;  /* 0x000000040e007c0c */ /* 0x000fe2000bfc6270 */
[----:B------:R-:W-:Y:S01]  /*9b40*/  VIADD R18, R19, 0xc8 ;  /* 0x000000c813127836 */ /* 0x000fe20000000000 */
[----:B------:R-:W-:Y:S01]  /*9b50*/  @!P1 LEA.HI R0, R0, R0, RZ, 0x1 ;  /* 0x0000000000009211 */ /* 0x000fe200078f08ff */
[----:B-1----:R-:W-:Y:S01]  /*9b60*/  @!P3 IMAD.WIDE R10, R15, 0x4, R142 ;  /* 0x000000040f0ab825 */ /* 0x002fe200078e028e */
[----:B------:R-:W-:-:S02]  /*9b70*/  ISETP.GE.AND P2, PT, R20, UR4, PT ;  /* 0x0000000414007c0c */ /* 0x000fc4000bf46270 */
[----:B------:R-:W-:Y:S02]  /*9b80*/  @!P1 LOP3.LUT R15, R0, 0xfffffffe, RZ, 0xc0, !PT ;  /* 0xfffffffe000f9812 */ /* 0x000fe400078ec0ff */
[----:B------:R0:W-:Y:S01]  /*9b90*/  @!P3 ST.E.64 desc[UR40][R10.64], R84 ;  /* 0x000000540a00b985 */ /* 0x0001e2000c101b28 */
[----:B------:R-:W-:Y:S02]  /*9ba0*/  ISETP.GE.AND P3, PT, R18, UR4, PT ;  /* 0x0000000412007c0c */ /* 0x000fe4000bf66270 */
[----:B------:R-:W-:Y:S02]  /*9bb0*/  @!P5 LEA.HI R23, R23, R23, RZ, 0x1 ;  /* 0x000000171717d211 */ /* 0x000fe400078f08ff */
[----:B------:R-:W-:Y:S01]  /*9bc0*/  @!P6 LEA.HI R0, R14, R14, RZ, 0x1 ;  /* 0x0000000e0e00e211 */ /* 0x000fe200078f08ff */
[--C-:B------:R-:W-:Y:S01]  /*9bd0*/  @!P1 IMAD.WIDE R14, R15, 0x4, R142.reuse ;  /* 0x000000040f0e9825 */ /* 0x100fe200078e028e */
[----:B---3--:R-:W-:Y:S02]  /*9be0*/  @!P4 LOP3.LUT R13, R22, 0xfffffffe, RZ, 0xc0, !PT ;  /* 0xfffffffe160dc812 */ /* 0x008fe400078ec0ff */
[----:B------:R-:W-:Y:S01]  /*9bf0*/  @!P6 LOP3.LUT R21, R0, 0xfffffffe, RZ, 0xc0, !PT ;  /* 0xfffffffe0015e812 */ /* 0x000fe200078ec0ff */
[----:B------:R-:W-:Y:S01]  /*9c00*/  VIADD R0, R19, 0xd0 ;  /* 0x000000d013007836 */ /* 0x000fe20000000000 */
[----:B------:R-:W-:Y:S01]  /*9c10*/  @!P2 LEA.HI R20, R20, R20, RZ, 0x1 ;  /* 0x000000141414a211 */ /* 0x000fe200078f08ff */
[----:B------:R-:W-:Y:S01]  /*9c20*/  @!P4 IMAD.WIDE R12, R13, 0x4, R142 ;  /* 0x000000040d0cc825 */ /* 0x000fe200078e028e */
[----:B------:R-:W-:-:S02]  /*9c30*/  @!P5 LOP3.LUT R23, R23, 0xfffffffe, RZ, 0xc0, !PT ;  /* 0xfffffffe1717d812 */ /* 0x000fc400078ec0ff */
[----:B------:R-:W-:Y:S01]  /*9c40*/  @!P3 LEA.HI R18, R18, R18, RZ, 0x1 ;  /* 0x000000121212b211 */ /* 0x000fe200078f08ff */
[--C-:B0-----:R-:W-:Y:S01]  /*9c50*/  @!P6 IMAD.WIDE R10, R21, 0x4, R142.reuse ;  /* 0x00000004150ae825 */ /* 0x101fe200078e028e */
[----:B------:R-:W-:Y:S01]  /*9c60*/  @!P2 LOP3.LUT R25, R20, 0xfffffffe, RZ, 0xc0, !PT ;  /* 0xfffffffe1419a812 */ /* 0x000fe200078ec0ff */
[----:B------:R0:W-:Y:S02]  /*9c70*/  @!P4 ST.E.64 desc[UR40][R12.64], R86 ;  /* 0x000000560c00c985 */ /* 0x0001e4000c101b28 */
[----:B------:R-:W-:Y:S01]  /*9c80*/  @!P5 IMAD.WIDE R20, R23, 0x4, R142 ;  /* 0x000000041714d825 */ /* 0x000fe200078e028e */
[----:B------:R-:W-:Y:S01]  /*9c90*/  @!P3 LOP3.LUT R23, R18, 0xfffffffe, RZ, 0xc0, !PT ;  /* 0xfffffffe1217b812 */ /* 0x000fe200078ec0ff */
[----:B------:R1:W-:Y:S01]  /*9ca0*/  @!P1 ST.E.64 desc[UR40][R14.64], R88 ;  /* 0x000000580e009985 */ /* 0x0003e2000c101b28 */
[----:B------:R-:W-:Y:S01]  /*9cb0*/  ISETP.GE.AND P1, PT, R0, UR4, PT ;  /* 0x0000000400007c0c */ /* 0x000fe2000bf26270 */
[C---:B------:R-:W-:Y:S02]  /*9cc0*/  VIADD R18, R19.reuse, 0xd8 ;  /* 0x000000d813127836 */ /* 0x040fe40000000000 */
[----:B------:R2:W-:Y:S01]  /*9cd0*/  @!P6 ST.E.64 desc[UR40][R10.64], R90 ;  /* 0x0000005a0a00e985 */ /* 0x0005e2000c101b28 */
[----:B------:R-:W-:-:S03]  /*9ce0*/  VIADD R22, R19, 0xe0 ;  /* 0x000000e013167836 */ /* 0x000fc60000000000 */
[----:B------:R-:W-:Y:S01]  /*9cf0*/  @!P5 ST.E.64 desc[UR40][R20.64], R92 ;  /* 0x0000005c1400d985 */ /* 0x000fe2000c101b28 */
[----:B0-----:R-:W-:-:S04]  /*9d00*/  @!P2 IMAD.WIDE R12, R25, 0x4, R142 ;  /* 0x00000004190ca825 */ /* 0x001fc800078e028e */
[----:B-1----:R-:W-:Y:S01]  /*9d10*/  @!P3 IMAD.WIDE R14, R23, 0x4, R142 ;  /* 0x00000004170eb825 */ /* 0x002fe200078e028e */
[----:B------:R0:W-:Y:S01]  /*9d20*/  @!P2 ST.E.64 desc[UR40][R12.64], R96 ;  /* 0x000000600c00a985 */ /* 0x0001e2000c101b28 */
[----:B------:R-:W-:Y:S02]  /*9d30*/  ISETP.GE.AND P2, PT, R18, UR4, PT ;  /* 0x0000000412007c0c */ /* 0x000fe4000bf46270 */
[C---:B------:R-:W-:Y:S01]  /*9d40*/  VIADD R23, R19.reuse, 0xe8 ;  /* 0x000000e813177836 */ /* 0x040fe20000000000 */
[----:B------:R1:W-:Y:S01]  /*9d50*/  @!P3 ST.E.64 desc[UR40][R14.64], R98 ;  /* 0x000000620e00b985 */ /* 0x0003e2000c101b28 */
[C---:B--2---:R-:W-:Y:S01]  /*9d60*/  VIADD R11, R19.reuse, 0xf8 ;  /* 0x000000f8130b7836 */ /* 0x044fe20000000000 */
[----:B------:R-:W-:Y:S01]  /*9d70*/  ISETP.GE.AND P3, PT, R22, UR4, PT ;  /* 0x0000000416007c0c */ /* 0x000fe2000bf66270 */
[----:B------:R-:W-:Y:S01]  /*9d80*/  VIADD R10, R19, 0xf0 ;  /* 0x000000f0130a7836 */ /* 0x000fe20000000000 */
[----:B------:R-:W-:Y:S02]  /*9d90*/  ISETP.GE.AND P4, PT, R23, UR4, PT ;  /* 0x0000000417007c0c */ /* 0x000fe4000bf86270 */
[----:B------:R-:W-:-:S02]  /*9da0*/  ISETP.GE.AND P6, PT, R11, UR4, PT ;  /* 0x000000040b007c0c */ /* 0x000fc4000bfc6270 */
[----:B------:R-:W-:Y:S02]  /*9db0*/  ISETP.GE.AND P5, PT, R10, UR4, PT ;  /* 0x000000040a007c0c */ /* 0x000fe4000bfa6270 */
[----:B------:R-:W-:Y:S02]  /*9dc0*/  @!P1 LEA.HI R0, R0, R0, RZ, 0x1 ;  /* 0x0000000000009211 */ /* 0x000fe400078f08ff */
[----:B------:R-:W-:-:S03]  /*9dd0*/  @!P2 LEA.HI R18, R18, R18, RZ, 0x1 ;  /* 0x000000121212a211 */ /* 0x000fc600078f08ff */
[----:B------:R-:W-:Y:S02]  /*9de0*/  @!P3 LEA.HI R22, R22, R22, RZ, 0x1 ;  /* 0x000000161616b211 */ /* 0x000fe400078f08ff */
[----:B------:R-:W-:Y:S02]  /*9df0*/  @!P4 LEA.HI R23, R23, R23, RZ, 0x1 ;  /* 0x000000171717c211 */ /* 0x000fe400078f08ff */
[----:B0-----:R-:W-:Y:S02]  /*9e00*/  @!P6 LEA.HI R12, R11, R11, RZ, 0x1 ;  /* 0x0000000b0b0ce211 */ /* 0x001fe400078f08ff */
[----:B------:R-:W-:Y:S02]  /*9e10*/  @!P5 LEA.HI R10, R10, R10, RZ, 0x1 ;  /* 0x0000000a0a0ad211 */ /* 0x000fe400078f08ff */
[----:B------:R-:W-:Y:S02]  /*9e20*/  @!P1 LOP3.LUT R11, R0, 0xfffffffe, RZ, 0xc0, !PT ;  /* 0xfffffffe000b9812 */ /* 0x000fe400078ec0ff */
[----:B------:R-:W-:-:S02]  /*9e30*/  @!P2 LOP3.LUT R13, R18, 0xfffffffe, RZ, 0xc0, !PT ;  /* 0xfffffffe120da812 */ /* 0x000fc400078ec0ff */
[----:B-1----:R-:W-:Y:S02]  /*9e40*/  @!P3 LOP3.LUT R15, R22, 0xfffffffe, RZ, 0xc0, !PT ;  /* 0xfffffffe160fb812 */ /* 0x002fe400078ec0ff */
[----:B------:R-:W-:Y:S02]  /*9e50*/  @!P4 LOP3.LUT R21, R23, 0xfffffffe, RZ, 0xc0, !PT ;  /* 0xfffffffe1715c812 */ /* 0x000fe400078ec0ff */
[----:B------:R-:W-:Y:S01]  /*9e60*/  @!P5 LOP3.LUT R23, R10, 0xfffffffe, RZ, 0xc0, !PT ;  /* 0xfffffffe0a17d812 */ /* 0x000fe200078ec0ff */
[----:B------:R-:W-:Y:S01]  /*9e70*/  @!P1 IMAD.WIDE R10, R11, 0x4, R142 ;  /* 0x000000040b0a9825 */ /* 0x000fe200078e028e */
[----:B------:R-:W-:-:S03]  /*9e80*/  @!P6 LOP3.LUT R25, R12, 0xfffffffe, RZ, 0xc0, !PT ;  /* 0xfffffffe0c19e812 */ /* 0x000fc600078ec0ff */
[--C-:B------:R-:W-:Y:S01]  /*9e90*/  @!P2 IMAD.WIDE R12, R13, 0x4, R142.reuse ;  /* 0x000000040d0ca825 */ /* 0x100fe200078e028e */
[----:B------:R0:W-:Y:S03]  /*9ea0*/  @!P1 ST.E.64 desc[UR40][R10.64], R100 ;  /* 0x000000640a009985 */ /* 0x0001e6000c101b28 */
[--C-:B------:R-:W-:Y:S01]  /*9eb0*/  @!P3 IMAD.WIDE R14, R15, 0x4, R142.reuse ;  /* 0x000000040f0eb825 */ /* 0x100fe200078e028e */
[----:B------:R0:W-:Y:S03]  /*9ec0*/  @!P2 ST.E.64 desc[UR40][R12.64], R102 ;  /* 0x000000660c00a985 */ /* 0x0001e6000c101b28 */
[--C-:B------:R-:W-:Y:S01]  /*9ed0*/  @!P4 IMAD.WIDE R20, R21, 0x4, R142.reuse ;  /* 0x000000041514c825 */ /* 0x100fe200078e028e */
[----:B------:R0:W-:Y:S03]  /*9ee0*/  @!P3 ST.E.64 desc[UR40][R14.64], R106 ;  /* 0x0000006a0e00b985 */ /* 0x0001e6000c101b28 */
[--C-:B------:R-:W-:Y:S01]  /*9ef0*/  @!P5 IMAD.WIDE R22, R23, 0x4, R142.reuse ;  /* 0x000000041716d825 */ /* 0x100fe200078e028e */
[----:B------:R0:W-:Y:S03]  /*9f00*/  @!P4 ST.E.64 desc[UR40][R20.64], R108 ;  /* 0x0000006c1400c985 */ /* 0x0001e6000c101b28 */
[----:B------:R-:W-:Y:S01]  /*9f10*/  @!P6 IMAD.WIDE R142, R25, 0x4, R142 ;  /* 0x00000004198ee825 */ /* 0x000fe200078e028e */
[----:B------:R0:W-:Y:S04]  /*9f20*/  @!P5 ST.E.64 desc[UR40][R22.64], R110 ;  /* 0x0000006e1600d985 */ /* 0x0001e8000c101b28 */
[----:B------:R0:W-:Y:S02]  /*9f30*/  @!P6 ST.E.64 desc[UR40][R142.64], R112 ;  /* 0x000000708e00e985 */ /* 0x0001e4000c101b28 */
.L_x_37:
[----:B------:R-:W-:Y:S05]  /*9f40*/  BSYNC B0 ;  /* 0x0000000000007941 */ /* 0x000fea0003800000 */
.L_x_36:
[----:B------:R-:W-:Y:S01]  /*9f50*/  ISETP.GE.AND P1, PT, R27, R16, PT ;  /* 0x000000101b00720c */ /* 0x000fe20003f26270 */
[----:B0-----:R1:W2:Y:S01]  /*9f60*/  SHFL.IDX PT, R11, R63, 0x1, 0x1c1f ;  /* 0x003c1f003f0b7f89 */ /* 0x0012a200000e0000 */
[----:B------:R-:W-:Y:S02]  /*9f70*/  SEL R13, R47, R24, P0 ;  /* 0x000000182f0d7207 */ /* 0x000fe40000000000 */
[----:B------:R-:W-:Y:S01]  /*9f80*/  SEL R15, R24, R47, P0 ;  /* 0x0000002f180f7207 */ /* 0x000fe20000000000 */
[----:B------:R1:W3:Y:S01]  /*9f90*/  SHFL.IDX PT, R10, R52, 0x1, 0x1c1f ;  /* 0x003c1f00340a7f89 */ /* 0x0002e200000e0000 */
        /* <DEDUP_REMOVED lines=19> */
[----:B------:R-:W-:Y:S01]  /*a0d0*/  SEL R8, R17, R28, P0 ;  /* 0x0000001c11087207 */ /* 0x000fe20000000000 */
[----:B-123--:R-:W-:Y:S06]  /*a0e0*/  @P1 BRA `(.L_x_10) ;  /* 0x0000005000701947 */ /* 0x00efec0003800000 */
[C---:B------:R-:W-:Y:S01]  /*a0f0*/  VIADD R0, R19.reuse, 0x8 ;  /* 0x0000000813007836 */ /* 0x040fe20000000000 */
[----:B------:R-:W-:Y:S01]  /*a100*/  ULDC UR4, c[0x0][0xac8] ;  /* 0x0002b20000047ab9 */ /* 0x000fe20000000800 */
[C---:B------:R-:W-:Y:S01]  /*a110*/  VIADD R16, R19.reuse, 0x10 ;  /* 0x0000001013107836 */ /* 0x040fe20000000000 */
[C---:B------:R-:W-:Y:S01]  /*a120*/  ISETP.GE.AND P3, PT, R19.reuse, UR4, PT ;  /* 0x0000000413007c0c */ /* 0x040fe2000bf66270 */
[C---:B------:R-:W-:Y:S01]  /*a130*/  VIADD R18, R19.reuse, 0x18 ;  /* 0x0000001813127836 */ /* 0x040fe20000000000 */
[----:B------:R-:W-:Y:S01]  /*a140*/  ISETP.GE.AND P4, PT, R0, UR4, PT ;  /* 0x0000000400007c0c */ /* 0x000fe2000bf86270 */
[C---:B------:R-:W-:Y:S01]  /*a150*/  VIADD R36, R19.reuse, 0x20 ;  /* 0x0000002013247836 */ /* 0x040fe20000000000 */
[----:B------:R-:W-:Y:S01]  /*a160*/  ISETP.GE.AND P5, PT, R16, UR4, PT ;  /* 0x0000000410007c0c */ /* 0x000fe2000bfa6270 */
[C---:B------:R-:W-:Y:S01]  /*a170*/  VIADD R37, R19.reuse, 0x28 ;  /* 0x0000002813257836 */ /* 0x040fe20000000000 */
[----:B------:R-:W-:Y:S01]  /*a180*/  ISETP.GE.AND P0, PT, R18, UR4, PT ;  /* 0x0000000412007c0c */ /* 0x000fe2000bf06270 */
[C---:B------:R-:W-:Y:S01]  /*a190*/  VIADD R38, R19.reuse, 0x30 ;  /* 0x0000003013267836 */ /* 0x040fe20000000000 */
[----:B------:R-:W-:Y:S01]  /*a1a0*/  ISETP.GE.AND P1, PT, R36, UR4, PT ;  /* 0x0000000424007c0c */ /* 0x000fe2000bf26270 */
[----:B------:R-:W-:Y:S01]  /*a1b0*/  VIADD R40, R19, 0x38 ;  /* 0x0000003813287836 */ /* 0x000fe20000000000 */
[----:B------:R-:W-:Y:S01]  /*a1c0*/  ISETP.GE.AND P2, PT, R37, UR4, PT ;  /* 0x0000000425007c0c */ /* 0x000fe2000bf46270 */
[----:B------:R-:W-:-:S04]  /*a1d0*/  VIADD R41, R19, 0x40 ;  /* 0x0000004013297836 */ /* 0x000fc80000000000 */
[----:B------:R-:W-:Y:S02]  /*a1e0*/  @!P4 LEA.HI R0, R0, R0, RZ, 0x1 ;  /* 0x000000000000c211 */ /* 0x000fe400078f08ff */
[----:B------:R-:W-:Y:S02]  /*a1f0*/  @!P5 LEA.HI R16, R16, R16, RZ, 0x1 ;  /* 0x000000101010d211 */ /* 0x000fe400078f08ff */
[----:B------:R-:W-:Y:S02]  /*a200*/  @!P4 LOP3.LUT R29, R0, 0xfffffffe, RZ, 0xc0, !PT ;  /* 0xfffffffe001dc812 */ /* 0x000fe400078ec0ff */
[----:B------:R-:W-:Y:S01]  /*a210*/  @!P5 LOP3.LUT R35, R16, 0xfffffffe, RZ, 0xc0, !PT ;  /* 0xfffffffe1023d812 */ /* 0x000fe200078ec0ff */
[--C-:B------:R-:W-:Y:S01]  /*a220*/  @!P3 IMAD.WIDE R16, R19, 0x4, R10.reuse ;  /* 0x000000041310b825 */ /* 0x100fe200078e020a */
[----:B------:R-:W-:Y:S02]  /*a230*/  @!P0 LEA.HI R18, R18, R18, RZ, 0x1 ;  /* 0x0000001212128211 */ /* 0x000fe400078f08ff */
[----:B------:R-:W-:Y:S01]  /*a240*/  @!P1 LEA.HI R36, R36, R36, RZ, 0x1 ;  /* 0x0000002424249211 */ /* 0x000fe200078f08ff */
[----:B------:R-:W-:Y:S01]  /*a250*/  @!P4 IMAD.WIDE R28, R29, 0x4, R10 ;  /* 0x000000041d1cc825 */ /* 0x000fe200078e020a */
[----:B------:R0:W-:Y:S01]  /*a260*/  @!P3 ST.E.64 desc[UR40][R16.64], R116 ;  /* 0x000000741000b985 */ /* 0x0001e2000c101b28 */
[----:B------:R-:W-:-:S02]  /*a270*/  @!P2 LEA.HI R0, R37, R37, RZ, 0x1 ;  /* 0x000000252500a211 */ /* 0x000fc400078f08ff */
[--C-:B------:R-:W-:Y:S01]  /*a280*/  @!P5 IMAD.WIDE R34, R35, 0x4, R10.reuse ;  /* 0x000000042322d825 */ /* 0x100fe200078e020a */
[----:B------:R1:W-:Y:S01]  /*a290*/  @!P4 ST.E.64 desc[UR40][R28.64], R118 ;  /* 0x000000761c00c985 */ /* 0x0003e2000c101b28 */
[----:B------:R-:W-:Y:S02]  /*a2a0*/  @!P0 LOP3.LUT R37, R18, 0xfffffffe, RZ, 0xc0, !PT ;  /* 0xfffffffe12258812 */ /* 0x000fe400078ec0ff */
[----:B------:R-:W-:Y:S01]  /*a2b0*/  ISETP.GE.AND P3, PT, R38, UR4, PT ;  /* 0x0000000426007c0c */ /* 0x000fe2000bf66270 */
[----:B------:R2:W-:Y:S01]  /*a2c0*/  @!P5 ST.E.64 desc[UR40][R34.64], R120 ;  /* 0x000000782200d985 */ /* 0x0005e2000c101b28 */
[----:B------:R-:W-:Y:S01]  /*a2d0*/  @!P1 LOP3.LUT R39, R36, 0xfffffffe, RZ, 0xc0, !PT ;  /* 0xfffffffe24279812 */ /* 0x000fe200078ec0ff */
[C---:B------:R-:W-:Y:S01]  /*a2e0*/  VIADD R18, R19.reuse, 0x50 ;  /* 0x0000005013127836 */ /* 0x040fe20000000000 */
[----:B------:R-:W-:Y:S01]  /*a2f0*/  ISETP.GE.AND P4, PT, R40, UR4, PT ;  /* 0x0000000428007c0c */ /* 0x000fe2000bf86270 */
[----:B------:R-:W-:Y:S01]  /*a300*/  VIADD R36, R19, 0x58 ;  /* 0x0000005813247836 */ /* 0x000fe20000000000 */
[----:B------:R-:W-:Y:S01]  /*a310*/  ISETP.GE.AND P5, PT, R41, UR4, PT ;  /* 0x0000000429007c0c */ /* 0x000fe2000bfa6270 */
[----:B0-----:R-:W-:-:S04]  /*a320*/  @!P0 IMAD.WIDE R16, R37, 0x4, R10 ;  /* 0x0000000425108825 */ /* 0x001fc800078e020a */
[--C-:B-1----:R-:W-:Y:S01]  /*a330*/  @!P1 IMAD.WIDE R28, R39, 0x4, R10.reuse ;  /* 0x00000004271c9825 */ /* 0x102fe200078e020a */
[----:B------:R0:W-:Y:S01]  /*a340*/  @!P0 ST.E.64 desc[UR40][R16.64], R122 ;  /* 0x0000007a10008985 */ /* 0x0001e2000c101b28 */
[----:B------:R-:W-:Y:S02]  /*a350*/  @!P3 LEA.HI R38, R38, R38, RZ, 0x1 ;  /* 0x000000262626b211 */ /* 0x000fe400078f08ff */
[----:B--2---:R-:W-:Y:S01]  /*a360*/  @!P2 LOP3.LUT R35, R0, 0xfffffffe, RZ, 0xc0, !PT ;  /* 0xfffffffe0023a812 */ /* 0x004fe200078ec0ff */
[----:B------:R-:W-:Y:S01]  /*a370*/  VIADD R0, R19, 0x48 ;  /* 0x0000004813007836 */ /* 0x000fe20000000000 */
[----:B------:R1:W-:Y:S01]  /*a380*/  @!P1 ST.E.64 desc[UR40][R28.64], R124 ;  /* 0x0000007c1c009985 */ /* 0x0003e2000c101b28 */
[----:B------:R-:W-:Y:S02]  /*a390*/  ISETP.GE.AND P1, PT, R18, UR4, PT ;  /* 0x0000000412007c0c */ /* 0x000fe4000bf26270 */
[----:B------:R-:W-:Y:S01]  /*a3a0*/  @!P2 IMAD.WIDE R34, R35, 0x4, R10 ;  /* 0x000000042322a825 */ /* 0x000fe200078e020a */
[----:B------:R-:W-:-:S02]  /*a3b0*/  ISETP.GE.AND P0, PT, R0, UR4, PT ;  /* 0x0000000400007c0c */ /* 0x000fc4000bf06270 */
[----:B------:R-:W-:Y:S02]  /*a3c0*/  @!P4 LEA.HI R40, R40, R40, RZ, 0x1 ;  /* 0x000000282828c211 */ /* 0x000fe400078f08ff */
[----:B------:R-:W-:Y:S01]  /*a3d0*/  @!P5 LEA.HI R41, R41, R41, RZ, 0x1 ;  /* 0x000000292929d211 */ /* 0x000fe200078f08ff */
[----:B------:R2:W-:Y:S01]  /*a3e0*/  @!P2 ST.E.64 desc[UR40][R34.64], R114 ;  /* 0x000000722200a985 */ /* 0x0005e2000c101b28 */
[----:B------:R-:W-:Y:S01]  /*a3f0*/  @!P3 LOP3.LUT R37, R38, 0xfffffffe, RZ, 0xc0, !PT ;  /* 0xfffffffe2625b812 */ /* 0x000fe200078ec0ff */
[C---:B------:R-:W-:Y:S01]  /*a400*/  VIADD R38, R19.reuse, 0x60 ;  /* 0x0000006013267836 */ /* 0x040fe20000000000 */
[----:B------:R-:W-:Y:S01]  /*a410*/  @!P4 LOP3.LUT R39, R40, 0xfffffffe, RZ, 0xc0, !PT ;  /* 0xfffffffe2827c812 */ /* 0x000fe200078ec0ff */
[----:B------:R-:W-:Y:S01]  /*a420*/  VIADD R40, R19, 0x68 ;  /* 0x0000006813287836 */ /* 0x000fe20000000000 */
[----:B------:R-:W-:Y:S01]  /*a430*/  ISETP.GE.AND P2, PT, R36, UR4, PT ;  /* 0x0000000424007c0c */ /* 0x000fe2000bf46270 */
[----:B0-----:R-:W-:Y:S01]  /*a440*/  @!P3 IMAD.WIDE R16, R37, 0x4, R10 ;  /* 0x000000042510b825 */ /* 0x001fe200078e020a */
[----:B------:R-:W-:-:S02]  /*a450*/  @!P1 LEA.HI R18, R18, R18, RZ, 0x1 ;  /* 0x0000001212129211 */ /* 0x000fc400078f08ff */
[----:B------:R-:W-:Y:S01]  /*a460*/  @!P0 LEA.HI R0, R0, R0, RZ, 0x1 ;  /* 0x0000000000008211 */ /* 0x000fe200078f08ff */
[--C-:B-1----:R-:W-:Y:S01]  /*a470*/  @!P4 IMAD.WIDE R28, R39, 0x4, R10.reuse ;  /* 0x00000004271cc825 */ /* 0x102fe200078e020a */
[----:B------:R0:W-:Y:S01]  /*a480*/  @!P3 ST.E.64 desc[UR40][R16.64], R126 ;  /* 0x0000007e1000b985 */ /* 0x0001e2000c101b28 */
[----:B------:R-:W-:Y:S02]  /*a490*/  ISETP.GE.AND P3, PT, R38, UR4, PT ;  /* 0x0000000426007c0c */ /* 0x000fe4000bf66270 */
[----:B--2---:R-:W-:Y:S01]  /*a4a0*/  @!P5 LOP3.LUT R35, R41, 0xfffffffe, RZ, 0xc0, !PT ;  /* 0xfffffffe2923d812 */ /* 0x004fe200078ec0ff */
[----:B------:R1:W-:Y:S01]  /*a4b0*/  @!P4 ST.E.64 desc[UR40][R28.64], R104 ;  /* 0x000000681c00c985 */ /* 0x0003e2000c101b28 */
[----:B------:R-:W-:Y:S01]  /*a4c0*/  @!P0 LOP3.LUT R37, R0, 0xfffffffe, RZ, 0xc0, !PT ;  /* 0xfffffffe00258812 */ /* 0x000fe200078ec0ff */
[----:B------:R-:W-:Y:S01]  /*a4d0*/  VIADD R41, R19, 0x70 ;  /* 0x0000007013297836 */ /* 0x000fe20000000000 */
[----:B------:R-:W-:Y:S01]  /*a4e0*/  @!P1 LOP3.LUT R39, R18, 0xfffffffe, RZ, 0xc0, !PT ;  /* 0xfffffffe12279812 */ /* 0x000fe200078ec0ff */
[----:B------:R-:W-:Y:S01]  /*a4f0*/  @!P5 IMAD.WIDE R34, R35, 0x4, R10 ;  /* 0x000000042322d825 */ /* 0x000fe200078e020a */
[----:B------:R-:W-:-:S02]  /*a500*/  @!P2 LEA.HI R36, R36, R36, RZ, 0x1 ;  /* 0x000000242424a211 */ /* 0x000fc400078f08ff */
[----:B------:R-:W-:Y:S01]  /*a510*/  ISETP.GE.AND P4, PT, R41, UR4, PT ;  /* 0x0000000429007c0c */ /* 0x000fe2000bf86270 */
[----:B------:R-:W-:Y:S01]  /*a520*/  VIADD R0, R19, 0x78 ;  /* 0x0000007813007836 */ /* 0x000fe20000000000 */
[----:B------:R2:W-:Y:S01]  /*a530*/  @!P5 ST.E.64 desc[UR40][R34.64], R128 ;  /* 0x000000802200d985 */ /* 0x0005e2000c101b28 */
[----:B------:R-:W-:Y:S01]  /*a540*/  ISETP.GE.AND P5, PT, R40, UR4, PT ;  /* 0x0000000428007c0c */ /* 0x000fe2000bfa6270 */
[--C-:B0-----:R-:W-:Y:S01]  /*a550*/  @!P0 IMAD.WIDE R16, R37, 0x4, R10.reuse ;  /* 0x0000000425108825 */ /* 0x101fe200078e020a */
[----:B------:R-:W-:Y:S02]  /*a560*/  @!P3 LEA.HI R38, R38, R38, RZ, 0x1 ;  /* 0x000000262626b211 */ /* 0x000fe400078f08ff */
[----:B------:R-:W-:Y:S01]  /*a570*/  ISETP.GE.AND P6, PT, R0, UR4, PT ;  /* 0x0000000400007c0c */ /* 0x000fe2000bfc6270 */
[----:B-1----:R-:W-:Y:S01]  /*a580*/  @!P1 IMAD.WIDE R28, R39, 0x4, R10 ;  /* 0x00000004271c9825 */ /* 0x002fe200078e020a */
[----:B------:R0:W-:Y:S01]  /*a590*/  @!P0 ST.E.64 desc[UR40][R16.64], R94 ;  /* 0x0000005e10008985 */ /* 0x0001e2000c101b28 */
[----:B------:R-:W-:-:S02]  /*a5a0*/  @!P3 LOP3.LUT R37, R38, 0xfffffffe, RZ, 0xc0, !PT ;  /* 0xfffffffe2625b812 */ /* 0x000fc400078ec0ff */
[----:B------:R-:W-:Y:S01]  /*a5b0*/  VIADD R18, R19, 0x80 ;  /* 0x0000008013127836 */ /* 0x000fe20000000000 */
[----:B------:R1:W-:Y:S01]  /*a5c0*/  @!P1 ST.E.64 desc[UR40][R28.64], R132 ;  /* 0x000000841c009985 */ /* 0x0003e2000c101b28 */
[----:B------:R-:W-:Y:S01]  /*a5d0*/  @!P4 LEA.HI R41, R41, R41, RZ, 0x1 ;  /* 0x000000292929c211 */ /* 0x000fe200078f08ff */
[C---:B------:R-:W-:Y:S01]  /*a5e0*/  VIADD R38, R19.reuse, 0x90 ;  /* 0x0000009013267836 */ /* 0x040fe20000000000 */
[----:B--2---:R-:W-:Y:S01]  /*a5f0*/  @!P2 LOP3.LUT R35, R36, 0xfffffffe, RZ, 0xc0, !PT ;  /* 0xfffffffe2423a812 */ /* 0x004fe200078ec0ff */
[----:B------:R-:W-:Y:S01]  /*a600*/  VIADD R36, R19, 0x88 ;  /* 0x0000008813247836 */ /* 0x000fe20000000000 */
[----:B------:R-:W-:Y:S02]  /*a610*/  ISETP.GE.AND P1, PT, R18, UR4, PT ;  /* 0x0000000412007c0c */ /* 0x000fe4000bf26270 */
[----:B------:R-:W-:Y:S01]  /*a620*/  @!P5 LEA.HI R40, R40, R40, RZ, 0x1 ;  /* 0x000000282828d211 */ /* 0x000fe200078f08ff */
[----:B------:R-:W-:Y:S01]  /*a630*/  @!P2 IMAD.WIDE R34, R35, 0x4, R10 ;  /* 0x000000042322a825 */ /* 0x000fe200078e020a */
[----:B------:R-:W-:-:S02]  /*a640*/  ISETP.GE.AND P0, PT, R36, UR4, PT ;  /* 0x0000000424007c0c */ /* 0x000fc4000bf06270 */
[----:B------:R-:W-:Y:S01]  /*a650*/  @!P5 LOP3.LUT R39, R40, 0xfffffffe, RZ, 0xc0, !PT ;  /* 0xfffffffe2827d812 */ /* 0x000fe200078ec0ff */
[--C-:B0-----:R-:W-:Y:S01]  /*a660*/  @!P3 IMAD.WIDE R16, R37, 0x4, R10.reuse ;  /* 0x000000042510b825 */ /* 0x101fe200078e020a */
[----:B------:R0:W-:Y:S01]  /*a670*/  @!P2 ST.E.64 desc[UR40][R34.64], R50 ;  /* 0x000000322200a985 */ /* 0x0001e2000c101b28 */
[----:B------:R-:W-:Y:S02]  /*a680*/  @!P6 LEA.HI R0, R0, R0, RZ, 0x1 ;  /* 0x000000000000e211 */ /* 0x000fe400078f08ff */
[----:B-1----:R-:W-:Y:S01]  /*a690*/  @!P5 IMAD.WIDE R28, R39, 0x4, R10 ;  /* 0x00000004271cd825 */ /* 0x002fe200078e020a */
[----:B------:R1:W-:Y:S01]  /*a6a0*/  @!P3 ST.E.64 desc[UR40][R16.64], R2 ;  /* 0x000000021000b985 */ /* 0x0003e2000c101b28 */
[----:B------:R-:W-:Y:S02]  /*a6b0*/  @!P1 LEA.HI R18, R18, R18, RZ, 0x1 ;  /* 0x0000001212129211 */ /* 0x000fe400078f08ff */
[----:B------:R-:W-:Y:S01]  /*a6c0*/  @!P6 LOP3.LUT R37, R0, 0xfffffffe, RZ, 0xc0, !PT ;  /* 0xfffffffe0025e812 */ /* 0x000fe200078ec0ff */
[----:B------:R2:W-:Y:S01]  /*a6d0*/  @!P5 ST.E.64 desc[UR40][R28.64], R134 ;  /* 0x000000861c00d985 */ /* 0x0005e2000c101b28 */
[----:B------:R-:W-:Y:S01]  /*a6e0*/  @!P0 LEA.HI R36, R36, R36, RZ, 0x1 ;  /* 0x0000002424248211 */ /* 0x000fe200078f08ff */
[C---:B------:R-:W-:Y:S01]  /*a6f0*/  VIADD R0, R19.reuse, 0x98 ;  /* 0x0000009813007836 */ /* 0x040fe20000000000 */
[----:B------:R-:W-:Y:S01]  /*a700*/  ISETP.GE.AND P2, PT, R38, UR4, PT ;  /* 0x0000000426007c0c */ /* 0x000fe2000bf46270 */
[----:B------:R-:W-:Y:S01]  /*a710*/  VIADD R39, R19, 0xa0 ;  /* 0x000000a013277836 */ /* 0x000fe20000000000 */
[----:B0-----:R-:W-:-:S02]  /*a720*/  @!P4 LOP3.LUT R35, R41, 0xfffffffe, RZ, 0xc0, !PT ;  /* 0xfffffffe2923c812 */ /* 0x001fc400078ec0ff */
[----:B------:R-:W-:Y:S02]  /*a730*/  ISETP.GE.AND P3, PT, R0, UR4, PT ;  /* 0x0000000400007c0c */ /* 0x000fe4000bf66270 */
[----:B-1----:R-:W-:Y:S01]  /*a740*/  @!P1 LOP3.LUT R17, R18, 0xfffffffe, RZ, 0xc0, !PT ;  /* 0xfffffffe12119812 */ /* 0x002fe200078ec0ff */
[----:B------:R-:W-:Y:S01]  /*a750*/  @!P4 IMAD.WIDE R34, R35, 0x4, R10 ;  /* 0x000000042322c825 */ /* 0x000fe200078e020a */
[----:B--2---:R-:W-:-:S03]  /*a760*/  @!P0 LOP3.LUT R29, R36, 0xfffffffe, RZ, 0xc0, !PT ;  /* 0xfffffffe241d8812 */ /* 0x004fc600078ec0ff */
[----:B------:R-:W-:Y:S01]  /*a770*/  VIADD R18, R19, 0xa8 ;  /* 0x000000a813127836 */ /* 0x000fe20000000000 */
[----:B------:R0:W-:Y:S01]  /*a780*/  @!P4 ST.E.64 desc[UR40][R34.64], R6 ;  /* 0x000000062200c985 */ /* 0x0001e2000c101b28 */
[--C-:B------:R-:W-:Y:S01]  /*a790*/  @!P6 IMAD.WIDE R2, R37, 0x4, R10.reuse ;  /* 0x000000042502e825 */ /* 0x100fe200078e020a */
[----:B------:R-:W-:Y:S02]  /*a7a0*/  ISETP.GE.AND P4, PT, R39, UR4, PT ;  /* 0x0000000427007c0c */ /* 0x000fe4000bf86270 */
[----:B------:R-:W-:Y:S01]  /*a7b0*/  ISETP.GE.AND P5, PT, R18, UR4, PT ;  /* 0x0000000412007c0c */ /* 0x000fe2000bfa6270 */
[----:B------:R-:W-:Y:S01]  /*a7c0*/  VIADD R28, R19, 0xb0 ;  /* 0x000000b0131c7836 */ /* 0x000fe20000000000 */
[----:B------:R1:W-:Y:S01]  /*a7d0*/  @!P6 ST.E.64 desc[UR40][R2.64], R54 ;  /* 0x000000360200e985 */ /* 0x0003e2000c101b28 */
[----:B------:R-:W-:Y:S02]  /*a7e0*/  @!P2 LEA.HI R38, R38, R38, RZ, 0x1 ;  /* 0x000000262626a211 */ /* 0x000fe400078f08ff */
[----:B------:R-:W-:Y:S01]  /*a7f0*/  @!P3 LEA.HI R0, R0, R0, RZ, 0x1 ;  /* 0x000000000000b211 */ /* 0x000fe200078f08ff */
[----:B0-----:R-:W-:-:S05]  /*a800*/  @!P1 IMAD.WIDE R6, R17, 0x4, R10 ;  /* 0x0000000411069825 */ /* 0x001fca00078e020a */
[----:B------:R-:W-:Y:S02]  /*a810*/  @!P4 LEA.HI R39, R39, R39, RZ, 0x1 ;  /* 0x000000272727c211 */ /* 0x000fe400078f08ff */
[----:B------:R-:W-:Y:S01]  /*a820*/  @!P5 LEA.HI R18, R18, R18, RZ, 0x1 ;  /* 0x000000121212d211 */ /* 0x000fe200078f08ff */
[--C-:B------:R-:W-:Y:S01]  /*a830*/  @!P0 IMAD.WIDE R16, R29, 0x4, R10.reuse ;  /* 0x000000041d108825 */ /* 0x100fe200078e020a */
[----:B------:R0:W-:Y:S01]  /*a840*/  @!P1 ST.E.64 desc[UR40][R6.64], R56 ;  /* 0x0000003806009985 */ /* 0x0001e2000c101b28 */
[----:B------:R-:W-:Y:S02]  /*a850*/  ISETP.GE.AND P1, PT, R28, UR4, PT ;  /* 0x000000041c007c0c */ /* 0x000fe4000bf26270 */
[C---:B------:R-:W-:Y:S01]  /*a860*/  VIADD R34, R19.reuse, 0xb8 ;  /* 0x000000b813227836 */ /* 0x040fe20000000000 */
[----:B------:R2:W-:Y:S01]  /*a870*/  @!P0 ST.E.64 desc[UR40][R16.64], R58 ;  /* 0x0000003a10008985 */ /* 0x0005e2000c101b28 */
[----:B-1----:R-:W-:Y:S02]  /*a880*/  @!P2 LOP3.LUT R3, R38, 0xfffffffe, RZ, 0xc0, !PT ;  /* 0xfffffffe2603a812 */ /* 0x002fe400078ec0ff */
[----:B------:R-:W-:Y:S01]  /*a890*/  @!P5 LOP3.LUT R29, R18, 0xfffffffe, RZ, 0xc0, !PT ;  /* 0xfffffffe121dd812 */ /* 0x000fe200078ec0ff */
[----:B------:R-:W-:Y:S01]  /*a8a0*/  VIADD R18, R19, 0xc0 ;  /* 0x000000c013127836 */ /* 0x000fe20000000000 */
[----:B------:R-:W-:Y:S01]  /*a8b0*/  ISETP.GE.AND P0, PT, R34, UR4, PT ;  /* 0x0000000422007c0c */ /* 0x000fe2000bf06270 */
[----:B------:R-:W-:Y:S01]  /*a8c0*/  @!P2 IMAD.WIDE R2, R3, 0x4, R10 ;  /* 0x000000040302a825 */ /* 0x000fe200078e020a */
[----:B0-----:R-:W-:-:S04]  /*a8d0*/  @!P3 LOP3.LUT R7, R0, 0xfffffffe, RZ, 0xc0, !PT ;  /* 0xfffffffe0007b812 */ /* 0x001fc800078ec0ff */
[----:B------:R0:W-:Y:S01]  /*a8e0*/  @!P2 ST.E.64 desc[UR40][R2.64], R136 ;  /* 0x000000880200a985 */ /* 0x0001e2000c101b28 */
[----:B------:R-:W-:Y:S01]  /*a8f0*/  @!P1 LEA.HI R0, R28, R28, RZ, 0x1 ;  /* 0x0000001c1c009211 */ /* 0x000fe200078f08ff */
[--C-:B------:R-:W-:Y:S01]  /*a900*/  @!P5 IMAD.WIDE R28, R29, 0x4, R10.reuse ;  /* 0x000000041d1cd825 */ /* 0x100fe200078e020a */
[----:B--2---:R-:W-:Y:S02]  /*a910*/  @!P4 LOP3.LUT R17, R39, 0xfffffffe, RZ, 0xc0, !PT ;  /* 0xfffffffe2711c812 */ /* 0x004fe400078ec0ff */
[----:B------:R-:W-:Y:S01]  /*a920*/  @!P1 LOP3.LUT R35, R0, 0xfffffffe, RZ, 0xc0, !PT ;  /* 0xfffffffe00239812 */ /* 0x000fe200078ec0ff */
[--C-:B------:R-:W-:Y:S01]  /*a930*/  @!P3 IMAD.WIDE R6, R7, 0x4, R10.reuse ;  /* 0x000000040706b825 */ /* 0x100fe200078e020a */
[----:B------:R-:W-:Y:S02]  /*a940*/  @!P0 LEA.HI R34, R34, R34, RZ, 0x1 ;  /* 0x0000002222228211 */ /* 0x000fe400078f08ff */
[----:B------:R-:W-:Y:S01]  /*a950*/  ISETP.GE.AND P2, PT, R18, UR4, PT ;  /* 0x0000000412007c0c */ /* 0x000fe2000bf46270 */
[----:B------:R-:W-:Y:S01]  /*a960*/  @!P4 IMAD.WIDE R16, R17, 0x4, R10 ;  /* 0x000000041110c825 */ /* 0x000fe200078e020a */
[----:B------:R-:W-:Y:S01]  /*a970*/  @!P0 LOP3.LUT R37, R34, 0xfffffffe, RZ, 0xc0, !PT ;  /* 0xfffffffe22258812 */ /* 0x000fe200078ec0ff */
[----:B------:R1:W-:Y:S02]  /*a980*/  @!P3 ST.E.64 desc[UR40][R6.64], R140 ;  /* 0x0000008c0600b985 */ /* 0x0003e4000c101b28 */
[----:B------:R-:W-:-:S02]  /*a990*/  VIADD R0, R19, 0xc8 ;  /* 0x000000c813007836 */ /* 0x000fc40000000000 */
[----:B------:R2:W-:Y:S01]  /*a9a0*/  @!P4 ST.E.64 desc[UR40][R16.64], R12 ;  /* 0x0000000c1000c985 */ /* 0x0005e2000c101b28 */
[--C-:B0-----:R-:W-:Y:S02]  /*a9b0*/  @!P1 IMAD.WIDE R2, R35, 0x4, R10.reuse ;  /* 0x0000000423029825 */ /* 0x101fe400078e020a */
[----:B------:R-:W-:Y:S01]  /*a9c0*/  ISETP.GE.AND P3, PT, R0, UR4, PT ;  /* 0x0000000400007c0c */ /* 0x000fe2000bf66270 */
[----:B------:R0:W-:Y:S02]  /*a9d0*/  @!P5 ST.E.64 desc[UR40][R28.64], R14 ;  /* 0x0000000e1c00d985 */ /* 0x0001e4000c101b28 */
[----:B------:R-:W-:Y:S02]  /*a9e0*/  @!P2 LEA.HI R18, R18, R18, RZ, 0x1 ;  /* 0x000000121212a211 */ /* 0x000fe400078f08ff */
[----:B------:R-:W-:Y:S01]  /*a9f0*/  @!P1 ST.E.64 desc[UR40][R2.64], R20 ;  /* 0x0000001402009985 */ /* 0x000fe2000c101b28 */
[----:B-1----:R-:W-:-:S04]  /*aa00*/  @!P0 IMAD.WIDE R6, R37, 0x4, R10 ;  /* 0x0000000425068825 */ /* 0x002fc800078e020a */
[C---:B--2---:R-:W-:Y:S01]  /*aa10*/  VIADD R12, R19.reuse, 0xd0 ;  /* 0x000000d0130c7836 */ /* 0x044fe20000000000 */
[----:B------:R1:W-:Y:S01]  /*aa20*/  @!P0 ST.E.64 desc[UR40][R6.64], R46 ;  /* 0x0000002e06008985 */ /* 0x0003e2000c101b28 */
[C---:B------:R-:W-:Y:S01]  /*aa30*/  VIADD R16, R19.reuse, 0xe8 ;  /* 0x000000e813107836 */ /* 0x040fe20000000000 */
[----:B------:R-:W-:Y:S01]  /*aa40*/  @!P3 LEA.HI R0, R0, R0, RZ, 0x1 ;  /* 0x000000000000b211 */ /* 0x000fe200078f08ff */
[C---:B0-----:R-:W-:Y:S01]  /*aa50*/  VIADD R14, R19.reuse, 0xd8 ;  /* 0x000000d8130e7836 */ /* 0x041fe20000000000 */
[----:B------:R-:W-:Y:S01]  /*aa60*/  ISETP.GE.AND P1, PT, R12, UR4, PT ;  /* 0x000000040c007c0c */ /* 0x000fe2000bf26270 */
[C---:B------:R-:W-:Y:S01]  /*aa70*/  VIADD R15, R19.reuse, 0xe0 ;  /* 0x000000e0130f7836 */ /* 0x040fe20000000000 */
[----:B------:R-:W-:Y:S01]  /*aa80*/  ISETP.GE.AND P5, PT, R16, UR4, PT ;  /* 0x0000000410007c0c */ /* 0x000fe2000bfa6270 */
[C---:B------:R-:W-:Y:S01]  /*aa90*/  VIADD R17, R19.reuse, 0xf0 ;  /* 0x000000f013117836 */ /* 0x040fe20000000000 */
[----:B------:R-:W-:Y:S01]  /*aaa0*/  ISETP.GE.AND P0, PT, R14, UR4, PT ;  /* 0x000000040e007c0c */ /* 0x000fe2000bf06270 */
[----:B------:R-:W-:Y:S01]  /*aab0*/  VIADD R19, R19, 0xf8 ;  /* 0x000000f813137836 */ /* 0x000fe20000000000 */
[----:B------:R-:W-:-:S02]  /*aac0*/  ISETP.GE.AND P4, PT, R15, UR4, PT ;  /* 0x000000040f007c0c */ /* 0x000fc4000bf86270 */
[----:B------:R-:W-:Y:S02]  /*aad0*/  ISETP.GE.AND P6, PT, R17, UR4, PT ;  /* 0x0000000411007c0c */ /* 0x000fe4000bfc6270 */
[----:B------:R-:W-:Y:S02]  /*aae0*/  @!P2 LOP3.LUT R13, R18, 0xfffffffe, RZ, 0xc0, !PT ;  /* 0xfffffffe120da812 */ /* 0x000fe400078ec0ff */
[----:B-1----:R-:W-:Y:S02]  /*aaf0*/  @!P3 LOP3.LUT R7, R0, 0xfffffffe, RZ, 0xc0, !PT ;  /* 0xfffffffe0007b812 */ /* 0x002fe400078ec0ff */
[----:B------:R-:W-:Y:S01]  /*ab00*/  @!P1 LEA.HI R12, R12, R12, RZ, 0x1 ;  /* 0x0000000c0c0c9211 */ /* 0x000fe200078f08ff */
[--C-:B------:R-:W-:Y:S01]  /*ab10*/  @!P2 IMAD.WIDE R2, R13, 0x4, R10.reuse ;  /* 0x000000040d02a825 */ /* 0x100fe200078e020a */
[----:B------:R-:W-:Y:S02]  /*ab20*/  @!P5 LEA.HI R16, R16, R16, RZ, 0x1 ;  /* 0x000000101010d211 */ /* 0x000fe400078f08ff */
[----:B------:R-:W-:Y:S01]  /*ab30*/  @!P0 LEA.HI R14, R14, R14, RZ, 0x1 ;  /* 0x0000000e0e0e8211 */ /* 0x000fe200078f08ff */
[----:B------:R-:W-:Y:S01]  /*ab40*/  @!P3 IMAD.WIDE R6, R7, 0x4, R10 ;  /* 0x000000040706b825 */ /* 0x000fe200078e020a */
[----:B------:R-:W-:Y:S01]  /*ab50*/  @!P4 LEA.HI R0, R15, R15, RZ, 0x1 ;  /* 0x0000000f0f00c211 */ /* 0x000fe200078f08ff */
[----:B------:R0:W-:Y:S01]  /*ab60*/  @!P2 ST.E.64 desc[UR40][R2.64], R22 ;  /* 0x000000160200a985 */ /* 0x0001e2000c101b28 */
[----:B------:R-:W-:-:S02]  /*ab70*/  @!P1 LOP3.LUT R13, R12, 0xfffffffe, RZ, 0xc0, !PT ;  /* 0xfffffffe0c0d9812 */ /* 0x000fc400078ec0ff */
[----:B------:R-:W-:Y:S01]  /*ab80*/  @!P6 LEA.HI R18, R17, R17, RZ, 0x1 ;  /* 0x000000111112e211 */ /* 0x000fe200078f08ff */
[----:B------:R1:W-:Y:S01]  /*ab90*/  @!P3 ST.E.64 desc[UR40][R6.64], R24 ;  /* 0x000000180600b985 */ /* 0x0003e2000c101b28 */
[----:B------:R-:W-:Y:S01]  /*aba0*/  @!P0 LOP3.LUT R15, R14, 0xfffffffe, RZ, 0xc0, !PT ;  /* 0xfffffffe0e0f8812 */ /* 0x000fe200078ec0ff */
[--C-:B------:R-:W-:Y:S01]  /*abb0*/  @!P1 IMAD.WIDE R12, R13, 0x4, R10.reuse ;  /* 0x000000040d0c9825 */ /* 0x100fe200078e020a */
[----:B------:R-:W-:Y:S02]  /*abc0*/  @!P4 LOP3.LUT R17, R0, 0xfffffffe, RZ, 0xc0, !PT ;  /* 0xfffffffe0011c812 */ /* 0x000fe400078ec0ff */
[----:B------:R-:W-:Y:S01]  /*abd0*/  @!P5 LOP3.LUT R21, R16, 0xfffffffe, RZ, 0xc0, !PT ;  /* 0xfffffffe1015d812 */ /* 0x000fe200078ec0ff */
[--C-:B------:R-:W-:Y:S01]  /*abe0*/  @!P0 IMAD.WIDE R14, R15, 0x4, R10.reuse ;  /* 0x000000040f0e8825 */ /* 0x100fe200078e020a */
[----:B------:R2:W-:Y:S01]  /*abf0*/  @!P1 ST.E.64 desc[UR40][R12.64], R32 ;  /* 0x000000200c009985 */ /* 0x0005e2000c101b28 */
[----:B0-----:R-:W-:Y:S02]  /*ac00*/  @!P6 LOP3.LUT R23, R18, 0xfffffffe, RZ, 0xc0, !PT ;  /* 0xfffffffe1217e812 */ /* 0x001fe400078ec0ff */
[----:B------:R-:W-:Y:S01]  /*ac10*/  @!P4 IMAD.WIDE R2, R17, 0x4, R10 ;  /* 0x000000041102c825 */ /* 0x000fe200078e020a */
[----:B------:R2:W-:Y:S01]  /*ac20*/  @!P0 ST.E.64 desc[UR40][R14.64], R30 ;  /* 0x0000001e0e008985 */ /* 0x0005e2000c101b28 */
[----:B------:R-:W-:-:S02]  /*ac30*/  ISETP.GE.AND P0, PT, R19, UR4, PT ;  /* 0x0000000413007c0c */ /* 0x000fc4000bf06270 */
[--C-:B-1----:R-:W-:Y:S01]  /*ac40*/  @!P5 IMAD.WIDE R6, R21, 0x4, R10.reuse ;  /* 0x000000041506d825 */ /* 0x102fe200078e020a */
[----:B------:R2:W-:Y:S03]  /*ac50*/  @!P4 ST.E.64 desc[UR40][R2.64], R26 ;  /* 0x0000001a0200c985 */ /* 0x0005e6000c101b28 */
[----:B------:R-:W-:Y:S01]  /*ac60*/  @!P6 IMAD.WIDE R16, R23, 0x4, R10 ;  /* 0x000000041710e825 */ /* 0x000fe200078e020a */
[----:B------:R2:W-:Y:S04]  /*ac70*/  @!P5 ST.E.64 desc[UR40][R6.64], R138 ;  /* 0x0000008a0600d985 */ /* 0x0005e8000c101b28 */
[----:B------:R2:W-:Y:S02]  /*ac80*/  @!P6 ST.E.64 desc[UR40][R16.64], R4 ;  /* 0x000000041000e985 */ /* 0x0005e4000c101b28 */
[----:B------:R-:W-:Y:S05]  /*ac90*/  @P0 BRA `(.L_x_10) ;  /* 0x0000004400840947 */ /* 0x000fea0003800000 */
[----:B------:R-:W-:-:S04]  /*aca0*/  LEA.HI R19, R19, R19, RZ, 0x1 ;  /* 0x0000001313137211 */ /* 0x000fc800078f08ff */
[----:B------:R-:W-:-:S05]  /*acb0*/  LOP3.LUT R19, R19, 0xfffffffe, RZ, 0xc0, !PT ;  /* 0xfffffffe13137812 */ /* 0x000fca00078ec0ff */
[----:B------:R-:W-:-:S05]  /*acc0*/  IMAD.WIDE R10, R19, 0x4, R10 ;  /* 0x00000004130a7825 */ /* 0x000fca00078e020a */
[----:B------:R1:W-:Y:S01]  /*acd0*/  ST.E.64 desc[UR40][R10.64], R8 ;  /* 0x000000080a007985 */ /* 0x0003e2000c101b28 */
[----:B------:R-:W-:Y:S05]  /*ace0*/  BRA `(.L_x_10) ;  /* 0x0000004400707947 */ /* 0x000fea0003800000 */
.L_x_35:
[----:B------:R-:W0:Y:S02]  /*acf0*/  S2R R0, SR_TID.X ;  /* 0x0000000000007919 */ /* 0x000e240000002100 */
[----:B0-----:R-:W-:-:S05]  /*ad00*/  VIADD R2, R0, 0xffffff80 ;  /* 0xffffff8000027836 */ /* 0x001fca0000000000 */
[----:B------:R-:W-:-:S13]  /*ad10*/  ISETP.GT.AND P0, PT, R2, 0x7f, PT ;  /* 0x0000007f0200780c */ /* 0x000fda0003f04270 */
[----:B------:R-:W-:Y:S05]  /*ad20*/  @P0 BRA `(.L_x_10) ;  /* 0x0000004400600947 */ /* 0x000fea0003800000 */
[----:B------:R-:W0:Y:S01]  /*ad30*/  S2R R3, SR_CTAID.X ;  /* 0x0000000000037919 */ /* 0x000e220000002500 */
[----:B------:R-:W1:Y:S01]  /*ad40*/  LDC R6, c[0x0][0xbe8] ;  /* 0x0002fa00ff067b82 */ /* 0x000e620000000800 */
[----:B------:R-:W-:Y:S01]  /*ad50*/  ULDC UR4, c[0x0][0xa88] ;  /* 0x0002a20000047ab9 */ /* 0x000fe20000000800 */
[----:B0-----:R-:W-:Y:S02]  /*ad60*/  IMAD R0, R3, 0x80, R0 ;  /* 0x0000008003007824 */ /* 0x001fe400078e0200 */
[----:B-1----:R-:W-:Y:S02]  /*ad70*/  IMAD R3, R6, UR4, RZ ;  /* 0x0000000406037c24 */ /* 0x002fe4000f8e02ff */
[----:B------:R-:W-:-:S05]  /*ad80*/  VIADD R0, R0, 0xffffff80 ;  /* 0xffffff8000007836 */ /* 0x000fca0000000000 */
[----:B------:R-:W-:-:S13]  /*ad90*/  ISETP.GE.AND P0, PT, R0, R3, PT ;  /* 0x000000030000720c */ /* 0x000fda0003f06270 */
[----:B------:R-:W-:Y:S05]  /*ada0*/  @P0 BRA `(.L_x_10) ;  /* 0x0000004400400947 */ /* 0x000fea0003800000 */
[----:B------:R-:W-:Y:S01]  /*adb0*/  ISETP.NE.AND P0, PT, R6, 0x1, PT ;  /* 0x000000010600780c */ /* 0x000fe20003f05270 */
[----:B------:R-:W0:Y:S01]  /*adc0*/  LDC.64 R12, c[0x0][0xbd8] ;  /* 0x0002f600ff0c7b82 */ /* 0x000e220000000a00 */
[----:B------:R-:W-:Y:S01]  /*add0*/  SHF.R.S32.HI R5, RZ, 0x1f, R16 ;  /* 0x0000001fff057819 */ /* 0x000fe20000011410 */
[----:B------:R-:W-:Y:S02]  /*ade0*/  ULDC.64 UR4, c[0x0][0xbd0] ;  /* 0x0002f40000047ab9 */ /* 0x000fe40000000a00 */
[----:B------:R-:W-:-:S04]  /*adf0*/  IMAD.WIDE.U32 R2, R16, UR4, RZ ;  /* 0x0000000410027c25 */ /* 0x000fc8000f8e00ff */
[----:B------:R-:W1:Y:S01]  /*ae00*/  S2UR UR6, SR_CTAID.Y ;  /* 0x00000000000679c3 */ /* 0x000e620000002600 */
[----:B------:R-:W-:-:S04]  /*ae10*/  IMAD R5, R5, UR4, RZ ;  /* 0x0000000405057c24 */ /* 0x000fc8000f8e02ff */
[----:B------:R-:W-:Y:S01]  /*ae20*/  IMAD R5, R16, UR5, R5 ;  /* 0x0000000510057c24 */ /* 0x000fe2000f8e0205 */
[----:B------:R-:W-:Y:S01]  /*ae30*/  ULDC.64 UR4, c[0x0][0xbe0] ;  /* 0x0002f80000047ab9 */ /* 0x000fe20000000a00 */
[----:B------:R-:W-:Y:S01]  /*ae40*/  IMAD.MOV R16, RZ, RZ, -R16 ;  /* 0x000000ffff107224 */ /* 0x000fe200078e0a10 */
[----:B------:R-:W2:Y:S01]  /*ae50*/  @P0 LDC R9, c[0x0][0xbec] ;  /* 0x0002fb00ff090b82 */ /* 0x000ea20000000800 */
[----:B------:R-:W-:Y:S02]  /*ae60*/  IMAD.IADD R3, R3, 0x1, R5 ;  /* 0x0000000103037824 */ /* 0x000fe400078e0205 */
[----:B------:R-:W-:-:S05]  /*ae70*/  IMAD.MOV.U32 R5, RZ, RZ, R0 ;  /* 0x000000ffff057224 */ /* 0x000fca00078e0000 */
[----:B------:R-:W1:Y:S01]  /*ae80*/  LDC R7, c[0x0][0xc50] ;  /* 0x00031400ff077b82 */ /* 0x000e620000000800 */
[C---:B0-----:R-:W-:Y:S02]  /*ae90*/  IMAD R8, R12.reuse, UR38, RZ ;  /* 0x000000260c087c24 */ /* 0x041fe4000f8e02ff */
[----:B------:R-:W-:-:S04]  /*aea0*/  IMAD.WIDE.U32 R2, R12, UR39, R2 ;  /* 0x000000270c027c25 */ /* 0x000fc8000f8e0002 */
[----:B------:R-:W-:Y:S01]  /*aeb0*/  IMAD R13, R13, UR39, R8 ;  /* 0x000000270d0d7c24 */ /* 0x000fe2000f8e0208 */
[----:B------:R-:W0:Y:S03]  /*aec0*/  @P0 LDC R11, c[0x0][0xbf0] ;  /* 0x0002fc00ff0b0b82 */ /* 0x000e260000000800 */
[----:B------:R-:W-:Y:S02]  /*aed0*/  IMAD.IADD R3, R13, 0x1, R3 ;  /* 0x000000010d037824 */ /* 0x000fe400078e0203 */
[----:B--2---:R-:W-:-:S04]  /*aee0*/  @P0 IMAD.HI.U32 R4, R0, R9, RZ ;  /* 0x0000000900040227 */ /* 0x004fc800078e00ff */
[----:B-1----:R-:W-:-:S04]  /*aef0*/  IMAD R9, R7, R16, UR6 ;  /* 0x0000000607097e24 */ /* 0x002fc8000f8e0210 */
[----:B------:R-:W-:Y:S01]  /*af00*/  IMAD.WIDE.U32 R2, R9, UR4, R2 ;  /* 0x0000000409027c25 */ /* 0x000fe2000f8e0002 */
[----:B0-----:R-:W-:Y:S02]  /*af10*/  @P0 SHF.R.U32.HI R5, RZ, R11, R4 ;  /* 0x0000000bff050219 */ /* 0x001fe40000011604 */
[----:B------:R-:W-:Y:S02]  /*af20*/  SHF.R.S32.HI R4, RZ, 0x1f, R9 ;  /* 0x0000001fff047819 */ /* 0x000fe40000011409 */
[----:B------:R-:W-:Y:S01]  /*af30*/  IADD3 R2, P0, R5, R2, RZ ;  /* 0x0000000205027210 */ /* 0x000fe20007f1e0ff */
[----:B------:R-:W-:Y:S02]  /*af40*/  IMAD.MOV R7, RZ, RZ, -R5 ;  /* 0x000000ffff077224 */ /* 0x000fe400078e0a05 */
[----:B------:R-:W-:Y:S02]  /*af50*/  IMAD R4, R4, UR4, RZ ;  /* 0x0000000404047c24 */ /* 0x000fe4000f8e02ff */
[----:B------:R-:W-:-:S02]  /*af60*/  IMAD R7, R6, R7, R0 ;  /* 0x0000000706077224 */ /* 0x000fc400078e0200 */
[----:B------:R-:W-:Y:S01]  /*af70*/  IMAD R4, R9, UR5, R4 ;  /* 0x0000000509047c24 */ /* 0x000fe2000f8e0204 */
[----:B------:R-:W-:Y:S01]  /*af80*/  SHF.R.S32.HI R9, RZ, 0x1f, R5 ;  /* 0x0000001fff097819 */ /* 0x000fe20000011405 */
[----:B------:R-:W-:Y:S01]  /*af90*/  ULDC.64 UR4, c[0x0][0xbc8] ;  /* 0x0002f20000047ab9 */ /* 0x000fe20000000a00 */
[----:B------:R-:W-:Y:S02]  /*afa0*/  SHF.R.S32.HI R0, RZ, 0x1f, R7 ;  /* 0x0000001fff007819 */ /* 0x000fe40000011407 */
[----:B------:R-:W-:-:S03]  /*afb0*/  IADD3.X R3, R9, R3, R4, P0, !PT ;  /* 0x0000000309037210 */ /* 0x000fc600007fe404 */
[----:B------:R-:W-:Y:S02]  /*afc0*/  IMAD R0, R0, UR4, RZ ;  /* 0x0000000400007c24 */ /* 0x000fe4000f8e02ff */
[----:B------:R-:W-:-:S04]  /*afd0*/  IMAD.WIDE.U32 R2, R7, UR4, R2 ;  /* 0x0000000407027c25 */ /* 0x000fc8000f8e0002 */
[----:B------:R-:W-:Y:S01]  /*afe0*/  IMAD R5, R7, UR5, R0 ;  /* 0x0000000507057c24 */ /* 0x000fe2000f8e0200 */
[----:B------:R-:W-:Y:S02]  /*aff0*/  ULDC.64 UR4, c[0x0][0xba8] ;  /* 0x0002ea0000047ab9 */ /* 0x000fe40000000a00 */
[----:B------:R-:W-:Y:S01]  /*b000*/  LEA R4, P0, R2, UR4, 0x2 ;  /* 0x0000000402047c11 */ /* 0x000fe2000f8010ff */
[----:B------:R-:W-:-:S05]  /*b010*/  IMAD.IADD R3, R3, 0x1, R5 ;  /* 0x0000000103037824 */ /* 0x000fca00078e0205 */
[----:B------:R-:W-:Y:S01]  /*b020*/  LEA.HI.X R5, R2, UR5, R3, 0x2, P0 ;  /* 0x0000000502057c11 */ /* 0x000fe200080f1403 */
[----:B------:R-:W-:-:S05]  /*b030*/  IMAD.MOV.U32 R3, RZ, RZ, -0x800000 ;  /* 0xff800000ff037424 */ /* 0x000fca00078e00ff */
[----:B------:R0:W-:Y:S01]  /*b040*/  STG.E desc[UR40][R4.64], R3 ;  /* 0x0000000304007986 */ /* 0x0001e2000c101928 */
[----:B------:R-:W-:Y:S05]  /*b050*/  BRA `(.L_x_10) ;  /* 0x0000004000947947 */ /* 0x000fea0003800000 */
.L_x_8:
[----:B------:R-:W-:-:S08]  /*b060*/  NOP ;  /* 0x0000000000007918 */ /* 0x000fd00000000000 */
[----:B--2---:R-:W0:-:S00]  /*b070*/  USETMAXREG.DEALLOC.CTAPOOL 0x18 ;  /* 0x00000018000079c8 */ /* 0x004e0000080e0500 */
[----:B0-----:R-:W-:Y:S01]  /*b080*/  LOP3.LUT R0, R0, 0x3, RZ, 0xc0, !PT ;  /* 0x0000000300007812 */ /* 0x001fe200078ec0ff */
[----:B------:R-:W0:Y:S05]  /*b090*/  S2R R17, SR_CTAID.Z ;  /* 0x0000000000117919 */ /* 0x000e2a0000002700 */
[----:B------:R-:W1:Y:S01]  /*b0a0*/  S2UR UR6, SR_CTAID.Y ;  /* 0x00000000000679c3 */ /* 0x000e620000002600 */
[----:B------:R-:W2:Y:S02]  /*b0b0*/  SHFL.IDX PT, R0, R0, RZ, 0x1f ;  /* 0x00001fff00007589 */ /* 0x000ea400000e0000 */
[----:B--2---:R-:W-:-:S13]  /*b0c0*/  ISETP.NE.AND P0, PT, R0, RZ, PT ;  /* 0x000000ff0000720c */ /* 0x004fda0003f05270 */
[----:B01----:R-:W-:Y:S05]  /*b0d0*/  @!P0 BRA `(.L_x_38) ;  /* 0x0000000000288947 */ /* 0x003fea0003800000 */
[----:B------:R-:W-:Y:S01]  /*b0e0*/  ULDC UR7, c[0x0][0xc50] ;  /* 0x0003140000077ab9 */ /* 0x000fe20000000800 */
[----:B------:R-:W-:Y:S01]  /*b0f0*/  UMOV UR36, UR6 ;  /* 0x0000000600247c82 */ /* 0x000fe20008000000 */
[----:B------:R-:W-:-:S06]  /*b100*/  UISETP.NE.AND UP0, UPT, UR7, 0x1, UPT ;  /* 0x000000010700788c */ /* 0x000fcc000bf05270 */
[----:B------:R-:W-:-:S13]  /*b110*/  PLOP3.LUT P0, PT, PT, PT, UP0, 0x80, 0x0 ;  /* 0x000000000000781c */ /* 0x000fda0003f0f008 */
[----:B------:R-:W-:Y:S05]  /*b120*/  @!P0 BRA `(.L_x_39) ;  /* 0x0000000000308947 */ /* 0x000fea0003800000 */
[----:B------:R-:W-:Y:S01]  /*b130*/  ULDC UR4, c[0x0][0xc54] ;  /* 0x0003150000047ab9 */ /* 0x000fe20000000800 */
[----:B------:R-:W-:Y:S01]  /*b140*/  ULDC UR36, c[0x0][0xc58] ;  /* 0x0003160000247ab9 */ /* 0x000fe20000000800 */
[----:B------:R-:W-:-:S04]  /*b150*/  UIMAD.WIDE.U32 UR4, UR6, UR4, URZ ;  /* 0x00000004060472a5 */ /* 0x000fc8000f8e003f */
[----:B------:R-:W-:Y:S01]  /*b160*/  USHF.R.U32.HI UR36, URZ, UR36, UR5 ;  /* 0x000000243f247299 */ /* 0x000fe20008011605 */
[----:B------:R-:W-:Y:S11]  /*b170*/  BRA `(.L_x_39) ;  /* 0x00000000001c7947 */ /* 0x000ff60003800000 */
.L_x_38:
[----:B------:R-:W-:Y:S01]  /*b180*/  ULDC UR7, c[0x0][0xc50] ;  /* 0x0003140000077ab9 */ /* 0x000fe20000000800 */
[----:B------:R-:W-:Y:S01]  /*b190*/  UMOV UR36, UR6 ;  /* 0x0000000600247c82 */ /* 0x000fe20008000000 */
[----:B------:R-:W-:-:S11]  /*b1a0*/  UISETP.NE.AND UP0, UPT, UR7, 0x1, UPT ;  /* 0x000000010700788c */ /* 0x000fd6000bf05270 */
[----:B------:R-:W-:Y:S01]  /*b1b0*/  @UP0 ULDC UR4, c[0x0][0xc54] ;  /* 0x0003150000040ab9 */ /* 0x000fe20000000800 */
[----:B------:R-:W-:Y:S01]  /*b1c0*/  @UP0 ULDC UR8, c[0x0][0xc58] ;  /* 0x0003160000080ab9 */ /* 0x000fe20000000800 */
[----:B------:R-:W-:-:S04]  /*b1d0*/  UIMAD.WIDE.U32 UR4, UR6, UR4, URZ ;  /* 0x00000004060472a5 */ /* 0x000fc8000f8e003f */
[----:B------:R-:W-:-:S12]  /*b1e0*/  @UP0 USHF.R.U32.HI UR36, URZ, UR8, UR5 ;  /* 0x000000083f240299 */ /* 0x000fd80008011605 */
.L_x_39:
[----:B------:R-:W-:Y:S01]  /*b1f0*/  ISETP.GE.AND P0, PT, R17, RZ, PT ;  /* 0x000000ff1100720c */ /* 0x000fe20003f06270 */
[----:B------:R-:W-:Y:S01]  /*b200*/  UIADD3 UR4, -UR36, URZ, URZ ;  /* 0x0000003f24047290 */ /* 0x000fe2000fffe13f */
[----:B------:R-:W-:Y:S02]  /*b210*/  IMAD.MOV.U32 R21, RZ, RZ, 0x1 ;  /* 0x00000001ff157424 */ /* 0x000fe400078e00ff */
[----:B------:R-:W-:Y:S01]  /*b220*/  IMAD.MOV.U32 R0, RZ, RZ, RZ ;  /* 0x000000ffff007224 */ /* 0x000fe200078e00ff */
[----:B------:R-:W-:Y:S01]  /*b230*/  UIMAD UR4, UR7, UR4, UR6 ;  /* 0x00000004070472a4 */ /* 0x000fe2000f8e0206 */
[----:B------:R-:W-:-:S07]  /*b240*/  IMAD.MOV.U32 R2, RZ, RZ, 0x1 ;  /* 0x00000001ff027424 */ /* 0x000fce00078e00ff */
[----:B------:R-:W-:Y:S05]  /*b250*/  @!P0 BRA `(.L_x_40) ;  /* 0x0000003c00488947 */ /* 0x000fea0003800000 */
[----:B------:R-:W-:Y:S01]  /*b260*/  ULDC.64 UR6, c[0x0][0x418] ;  /* 0x0001060000067ab9 */ /* 0x000fe20000000a00 */
[----:B------:R-:W-:Y:S01]  /*b270*/  ULDC UR5, c[0x0][0x424] ;  /* 0x0001090000057ab9 */ /* 0x000fe20000000800 */
[----:B------:R-:W-:Y:S01]  /*b280*/  UISETP.NE.U32.AND UP0, UPT, UR6, URZ, UPT ;  /* 0x0000003f0600728c */ /* 0x000fe2000bf05070 */
[----:B------:R-:W-:Y:S02]  /*b290*/  IMAD.MOV.U32 R18, RZ, RZ, RZ ;  /* 0x000000ffff127224 */ /* 0x000fe400078e00ff */
[----:B------:R-:W-:Y:S01]  /*b2a0*/  ULDC UR6, c[0x0][0x2f0] ;  /* 0x0000bc0000067ab9 */ /* 0x000fe20000000800 */
[----:B------:R-:W-:Y:S02]  /*b2b0*/  UISETP.NE.AND.EX UP0, UPT, UR7, URZ, UPT, UP0 ;  /* 0x0000003f0700728c */ /* 0x000fe4000bf05300 */
[----:B------:R-:W-:Y:S02]  /*b2c0*/  ULOP3.LUT UR7, UR4, 0xffff, URZ, 0xc0, !UPT ;  /* 0x0000ffff04077892 */ /* 0x000fe4000f8ec03f */
[----:B------:R-:W-:-:S04]  /*b2d0*/  USEL UR5, UR5, 0x1, UP0 ;  /* 0x0000000105057887 */ /* 0x000fc80008000000 */
[----:B------:R-:W-:-:S04]  /*b2e0*/  UIMAD UR5, UR5, UR6, URZ ;  /* 0x00000006050572a4 */ /* 0x000fc8000f8e023f */
[----:B------:R-:W-:Y:S02]  /*b2f0*/  UISETP.GE.AND UP0, UPT, UR5, 0x1, UPT ;  /* 0x000000010500788c */ /* 0x000fe4000bf06270 */
[----:B------:R-:W-:-:S04]  /*b300*/  UIADD3 UR5, UR5, 0x7f, URZ ;  /* 0x0000007f05057890 */ /* 0x000fc8000fffe03f */
[----:B------:R-:W-:Y:S01]  /*b310*/  PLOP3.LUT P0, PT, PT, PT, UP0, 0x80, 0x0 ;  /* 0x000000000000781c */ /* 0x000fe20003f0f008 */
[----:B------:R-:W-:-:S04]  /*b320*/  USHF.R.S32.HI UR6, URZ, 0x1f, UR5 ;  /* 0x0000001f3f067899 */ /* 0x000fc80008011405 */
[----:B------:R-:W-:-:S04]  /*b330*/  ULEA.HI UR6, UR6, UR5, URZ, 0x7 ;  /* 0x0000000506067291 */ /* 0x000fc8000f8f383f */
[----:B------:R-:W-:-:S04]  /*b340*/  USHF.R.S32.HI UR6, URZ, 0x7, UR6 ;  /* 0x000000073f067899 */ /* 0x000fc80008011406 */
[----:B------:R-:W-:Y:S08]  /*b350*/  @!P0 BRA `(.L_x_41) ;  /* 0x00000000007c8947 */ /* 0x000ff00003800000 */
[----:B------:R-:W-:-:S04]  /*b360*/  USHF.R.U32.HI UR4, URZ, 0x10, UR4 ;  /* 0x000000103f047899 */ /* 0x000fc80008011604 */
[----:B------:R-:W-:-:S11]  /*b370*/  UISETP.NE.AND UP0, UPT, UR4, URZ, UPT ;  /* 0x0000003f0400728c */ /* 0x000fd6000bf05270 */
[----:B------:R-:W-:Y:S02]  /*b380*/  @!UP0 ULDC UR4, c[0x0][0x9f0] ;  /* 0x00027c0000048ab9 */ /* 0x000fe40000000800 */
[----:B------:R-:W-:Y:S01]  /*b390*/  IMAD.U32 R6, RZ, RZ, UR4 ;  /* 0x00000004ff067e24 */ /* 0x000fe2000f8e00ff */
[----:B------:R-:W-:-:S04]  /*b3a0*/  UIADD3 UR5, UR6, -0x1, UR4 ;  /* 0xffffffff06057890 */ /* 0x000fc8000fffe004 */
[-C--:B------:R-:W-:Y:S02]  /*b3b0*/  IABS R0, R6.reuse ;  /* 0x0000000600007213 */ /* 0x080fe40000000000 */
[----:B------:R-:W-:Y:S02]  /*b3c0*/  IABS R6, R6 ;  /* 0x0000000600067213 */ /* 0x000fe40000000000 */
[----:B------:R-:W0:Y:S08]  /*b3d0*/  I2F.RP R4, R0 ;  /* 0x0000000000047306 */ /* 0x000e300000209400 */
[----:B0-----:R-:W0:Y:S02]  /*b3e0*/  MUFU.RCP R4, R4 ;  /* 0x0000000400047308 */ /* 0x001e240000001000 */
[----:B0-----:R-:W-:-:S06]  /*b3f0*/  VIADD R2, R4, 0xffffffe ;  /* 0x0ffffffe04027836 */ /* 0x001fcc0000000000 */
[----:B------:R0:W1:Y:S02]  /*b400*/  F2I.FTZ.U32.TRUNC.NTZ R3, R2 ;  /* 0x0000000200037305 */ /* 0x000064000021f000 */
[----:B0-----:R-:W-:Y:S02]  /*b410*/  IMAD.MOV.U32 R2, RZ, RZ, RZ ;  /* 0x000000ffff027224 */ /* 0x001fe400078e00ff */
[----:B-1----:R-:W-:-:S04]  /*b420*/  IMAD.MOV R5, RZ, RZ, -R3 ;  /* 0x000000ffff057224 */ /* 0x002fc800078e0a03 */
[----:B------:R-:W-:-:S04]  /*b430*/  IMAD R5, R5, R0, RZ ;  /* 0x0000000005057224 */ /* 0x000fc800078e02ff */
[----:B------:R-:W-:-:S04]  /*b440*/  IMAD.HI.U32 R3, R3, R5, R2 ;  /* 0x0000000503037227 */ /* 0x000fc800078e0002 */
[----:B------:R-:W-:Y:S01]  /*b450*/  IMAD.U32 R5, RZ, RZ, UR5 ;  /* 0x00000005ff057e24 */ /* 0x000fe2000f8e00ff */
[----:B------:R-:W-:-:S04]  /*b460*/  ULOP3.LUT UR5, UR5, UR4, URZ, 0x3c, !UPT ;  /* 0x0000000405057292 */ /* 0x000fc8000f8e3c3f */
[----:B------:R-:W-:Y:S01]  /*b470*/  IABS R2, R5 ;  /* 0x0000000500027213 */ /* 0x000fe20000000000 */
[----:B------:R-:W-:Y:S01]  /*b480*/  IMAD.MOV R5, RZ, RZ, -R6 ;  /* 0x000000ffff057224 */ /* 0x000fe200078e0a06 */
[----:B------:R-:W-:-:S03]  /*b490*/  ISETP.LE.AND P2, PT, RZ, UR5, PT ;  /* 0x00000005ff007c0c */ /* 0x000fc6000bf43270 */
[----:B------:R-:W-:-:S04]  /*b4a0*/  IMAD.HI.U32 R3, R3, R2, RZ ;  /* 0x0000000203037227 */ /* 0x000fc800078e00ff */
[----:B------:R-:W-:-:S05]  /*b4b0*/  IMAD R5, R3, R5, R2 ;  /* 0x0000000503057224 */ /* 0x000fca00078e0202 */
[----:B------:R-:W-:-:S13]  /*b4c0*/  ISETP.GT.U32.AND P1, PT, R0, R5, PT ;  /* 0x000000050000720c */ /* 0x000fda0003f24070 */
[----:B------:R-:W-:Y:S02]  /*b4d0*/  @!P1 IMAD.IADD R5, R5, 0x1, -R0 ;  /* 0x0000000105059824 */ /* 0x000fe400078e0a00 */
[----:B------:R-:W-:Y:S01]  /*b4e0*/  @!P1 VIADD R3, R3, 0x1 ;  /* 0x0000000103039836 */ /* 0x000fe20000000000 */
[----:B------:R-:W-:Y:S02]  /*b4f0*/  ISETP.NE.AND P1, PT, RZ, UR4, PT ;  /* 0x00000004ff007c0c */ /* 0x000fe4000bf25270 */
[----:B------:R-:W-:-:S13]  /*b500*/  ISETP.GE.U32.AND P0, PT, R5, R0, PT ;  /* 0x000000000500720c */ /* 0x000fda0003f06070 */
[----:B------:R-:W-:-:S04]  /*b510*/  @P0 VIADD R3, R3, 0x1 ;  /* 0x0000000103030836 */ /* 0x000fc80000000000 */
[----:B------:R-:W-:Y:S01]  /*b520*/  @!P2 IMAD.MOV R3, RZ, RZ, -R3 ;  /* 0x000000ffff03a224 */ /* 0x000fe200078e0a03 */
[----:B------:R-:W-:-:S05]  /*b530*/  @!P1 LOP3.LUT R3, RZ, UR4, RZ, 0x33, !PT ;  /* 0x00000004ff039c12 */ /* 0x000fca000f8e33ff */
[----:B------:R-:W-:-:S07]  /*b540*/  IMAD.MOV.U32 R18, RZ, RZ, R3 ;  /* 0x000000ffff127224 */ /* 0x000fce00078e0003 */
.L_x_41:
[----:B------:R-:W-:Y:S02]  /*b550*/  IMAD R0, R18, UR7, RZ ;  /* 0x0000000712007c24 */ /* 0x000fe4000f8e02ff */
[----:B------:R-:W-:-:S03]  /*b560*/  IMAD.MOV.U32 R2, RZ, RZ, 0x1 ;  /* 0x00000001ff027424 */ /* 0x000fc600078e00ff */
[----:B------:R-:W-:Y:S01]  /*b570*/  VIADDMNMX R18, R0, R18, UR6, PT ;  /* 0x0000000600127e46 */ /* 0x000fe2000b800112 */
[----:B------:R0:W-:Y:S03]  /*b580*/  STL [R1+0x10], R0 ;  /* 0x0000100001007387 */ /* 0x0001e60000100800 */
[----:B------:R-:W-:Y:S01]  /*b590*/  ISETP.GT.AND P0, PT, R18, R0, PT ;  /* 0x000000001200720c */ /* 0x000fe20003f04270 */
[----:B0-----:R-:W-:-:S12]  /*b5a0*/  IMAD.MOV.U32 R0, RZ, RZ, RZ ;  /* 0x000000ffff007224 */ /* 0x001fd800078e00ff */
[----:B------:R-:W-:Y:S05]  /*b5b0*/  @!P0 BRA `(.L_x_40) ;  /* 0x0000003800708947 */ /* 0x000fea0003800000 */
[----:B------:R-:W0:Y:S01]  /*b5c0*/  S2UR UR4, SR_CgaCtaId ;  /* 0x00000000000479c3 */ /* 0x000e220000008800 */
[----:B------:R-:W-:Y:S02]  /*b5d0*/  UMOV UR38, 0x400 ;  /* 0x0000040000267882 */ /* 0x000fe40000000000 */
[----:B0-----:R-:W-:-:S04]  /*b5e0*/  ULEA UR38, UR4, UR38, 0x18 ;  /* 0x0000002604267291 */ /* 0x001fc8000f8ec03f */
[----:B------:R-:W-:-:S04]  /*b5f0*/  UIADD3 UR4, UR38, 0x28400, URZ ;  /* 0x0002840026047890 */ /* 0x000fc8000fffe03f */
[----:B------:R-:W-:-:S06]  /*b600*/  ULOP3.LUT UP0, URZ, UR4, 0x3ff, URZ, 0xc0, !UPT ;  /* 0x000003ff043f7892 */ /* 0x000fcc000f80c03f */
[----:B------:R-:W-:-:S13]  /*b610*/  PLOP3.LUT P0, PT, PT, PT, UP0, 0x80, 0x0 ;  /* 0x000000000000781c */ /* 0x000fda0003f0f008 */
[----:B------:R-:W-:Y:S05]  /*b620*/  @!P0 BRA `(.L_x_42) ;  /* 0x0000000000408947 */ /* 0x000fea0003800000 */
[----:B------:R-:W-:Y:S01]  /*b630*/  MOV R2, 0x0 ;  /* 0x0000000000027802 */ /* 0x000fe20000000f00 */
[----:B------:R-:W-:Y:S01]  /*b640*/  ULDC.64 UR6, c[0x4][0x198] ;  /* 0x0100660000067ab9 */ /* 0x000fe20000000a00 */
[----:B------:R-:W-:Y:S01]  /*b650*/  ULDC.64 UR8, c[0x4][0x1a0] ;  /* 0x0100680000087ab9 */ /* 0x000fe20000000a00 */
[----:B------:R-:W-:Y:S01]  /*b660*/  ULDC.64 UR4, c[0x4][0xe8] ;  /* 0x01003a0000047ab9 */ /* 0x000fe20000000a00 */
[----:B------:R-:W-:Y:S02]  /*b670*/  IMAD.U32 R4, RZ, RZ, UR6 ;  /* 0x00000006ff047e24 */ /* 0x000fe4000f8e00ff */
[----:B------:R-:W0:Y:S01]  /*b680*/  LDC.64 R2, c[0x4][R2] ;  /* 0x0100000002027b82 */ /* 0x000e220000000a00 */
[----:B------:R-:W-:Y:S02]  /*b690*/  IMAD.U32 R5, RZ, RZ, UR7 ;  /* 0x00000007ff057e24 */ /* 0x000fe4000f8e00ff */
[----:B------:R-:W-:Y:S02]  /*b6a0*/  IMAD.U32 R6, RZ, RZ, UR8 ;  /* 0x00000008ff067e24 */ /* 0x000fe4000f8e00ff */
[----:B------:R-:W-:-:S02]  /*b6b0*/  IMAD.U32 R7, RZ, RZ, UR9 ;  /* 0x00000009ff077e24 */ /* 0x000fc4000f8e00ff */
[----:B------:R-:W-:Y:S02]  /*b6c0*/  IMAD.U32 R10, RZ, RZ, UR4 ;  /* 0x00000004ff0a7e24 */ /* 0x000fe4000f8e00ff */
[----:B------:R-:W-:Y:S02]  /*b6d0*/  IMAD.U32 R11, RZ, RZ, UR5 ;  /* 0x00000005ff0b7e24 */ /* 0x000fe4000f8e00ff */
[----:B------:R-:W-:Y:S02]  /*b6e0*/  IMAD.MOV.U32 R8, RZ, RZ, 0x70 ;  /* 0x00000070ff087424 */ /* 0x000fe400078e00ff */
[----:B------:R-:W-:Y:S02]  /*b6f0*/  IMAD.MOV.U32 R12, RZ, RZ, 0x1 ;  /* 0x00000001ff0c7424 */ /* 0x000fe400078e00ff */
[----:B------:R-:W-:-:S07]  /*b700*/  IMAD.MOV.U32 R13, RZ, RZ, RZ ;  /* 0x000000ffff0d7224 */ /* 0x000fce00078e00ff */
[----:B------:R-:W-:-:S07]  /*b710*/  LEPC R20, `(.L_x_42) ;  /* 0x000000001014794e */ /* 0x000fce0000000000 */
[----:B0-----:R-:W-:Y:S05]  /*b720*/  CALL.ABS.NOINC R2 ;  /* 0x0000000002007343 */ /* 0x001fea0003c00000 */
.L_x_42:
[----:B------:R-:W-:-:S06]  /*b730*/  UIADD3 UR4, UR38, 0x10400, URZ ;  /* 0x0001040026047890 */ /* 0x000fcc000fffe03f */
[----:B------:R-:W-:-:S05]  /*b740*/  IMAD.U32 R16, RZ, RZ, UR4 ;  /* 0x00000004ff107e24 */ /* 0x000fca000f8e00ff */
[----:B------:R-:W-:-:S13]  /*b750*/  LOP3.LUT P0, RZ, R16, 0x3ff, RZ, 0xc0, !PT ;  /* 0x000003ff10ff7812 */ /* 0x000fda000780c0ff */
        /* <DEDUP_REMOVED lines=17> */
.L_x_43:
[----:B------:R-:W-:-:S04]  /*b870*/  IMAD.U32 R0, RZ, RZ, UR38 ;  /* 0x00000026ff007e24 */ /* 0x000fc8000f8e00ff */
[----:B------:R-:W-:-:S05]  /*b880*/  VIADD R0, R0, 0x400 ;  /* 0x0000040000007836 */ /* 0x000fca0000000000 */
        /* <DEDUP_REMOVED lines=18> */
.L_x_44:
        /* <DEDUP_REMOVED lines=18> */
.L_x_45:
[----:B------:R-:W0:Y:S01]  /*bad0*/  LDC.64 R2, c[0x0][0x9f8] ;  /* 0x00027e00ff027b82 */ /* 0x000e220000000a00 */
[----:B------:R-:W-:Y:S01]  /*bae0*/  IMAD.MOV.U32 R9, RZ, RZ, R17 ;  /* 0x000000ffff097224 */ /* 0x000fe200078e0011 */
[----:B------:R-:W2:Y:S01]  /*baf0*/  LDL.LU R7, [R1+0x4] ;  /* 0x0000040001077983 */ /* 0x000ea20000300800 */
[----:B------:R-:W1:Y:S01]  /*bb00*/  S2R R11, SR_TID.X ;  /* 0x00000000000b7919 */ /* 0x000e620000002100 */
[----:B0-----:R-:W-:-:S04]  /*bb10*/  ISETP.NE.U32.AND P0, PT, R2, RZ, PT ;  /* 0x000000ff0200720c */ /* 0x001fc80003f05070 */
[----:B------:R-:W-:-:S13]  /*bb20*/  ISETP.NE.AND.EX P0, PT, R3, RZ, PT, P0 ;  /* 0x000000ff0300720c */ /* 0x000fda0003f05300 */
[----:B------:R-:W0:Y:S02]  /*bb30*/  @P0 LDC.64 R2, c[0x0][0x9f8] ;  /* 0x00027e00ff020b82 */ /* 0x000e240000000a00 */
[----:B0-----:R-:W-:-:S05]  /*bb40*/  @P0 IMAD.WIDE R2, R17, 0x4, R2 ;  /* 0x0000000411020825 */ /* 0x001fca00078e0202 */
[----:B------:R0:W3:Y:S01]  /*bb50*/  @P0 LDG.E R9, desc[UR40][R2.64] ;  /* 0x0000002802090981 */ /* 0x0000e2000c1e1900 */
[C---:B-1----:R-:W-:Y:S01]  /*bb60*/  IMAD.SHL.U32 R17, R11.reuse, 0x80, RZ ;  /* 0x000000800b117824 */ /* 0x042fe200078e00ff */
[C---:B------:R-:W-:Y:S01]  /*bb70*/  LOP3.LUT R8, R11.reuse, 0x7f, RZ, 0xc0, !PT ;  /* 0x0000007f0b087812 */ /* 0x040fe200078ec0ff */
[----:B0-----:R-:W0:Y:S03]  /*bb80*/  LDC.64 R2, c[0x0][0x418] ;  /* 0x00010600ff027b82 */ /* 0x001e260000000a00 */
[----:B------:R-:W-:Y:S01]  /*bb90*/  SHF.R.U32.HI R5, RZ, 0x5, R8 ;  /* 0x00000005ff057819 */ /* 0x000fe20000011608 */
[----:B------:R-:W-:Y:S01]  /*bba0*/  IMAD.SHL.U32 R19, R11, 0x10, RZ ;  /* 0x000000100b137824 */ /* 0x000fe200078e00ff */
[C---:B------:R-:W-:Y:S02]  /*bbb0*/  LOP3.LUT R4, R17.reuse, 0x380, RZ, 0xc0, !PT ;  /* 0x0000038011047812 */ /* 0x040fe400078ec0ff */
[----:B------:R-:W-:-:S02]  /*bbc0*/  LOP3.LUT R0, R17, 0x400, RZ, 0xc0, !PT ;  /* 0x0000040011007812 */ /* 0x000fc400078ec0ff */
[----:B------:R-:W-:Y:S01]  /*bbd0*/  LOP3.LUT R19, R19, 0x70, RZ, 0xc0, !PT ;  /* 0x0000007013137812 */ /* 0x000fe200078ec0ff */
[C---:B------:R-:W-:Y:S01]  /*bbe0*/  IMAD R6, R5.reuse, 0x10, R4 ;  /* 0x0000001005067824 */ /* 0x040fe200078e0204 */
[----:B------:R-:W-:Y:S01]  /*bbf0*/  LOP3.LUT R4, R4, 0x10, R11, 0xf8, !PT ;  /* 0x0000001004047812 */ /* 0x000fe200078ef80b */
[----:B------:R-:W-:-:S03]  /*bc00*/  IMAD R0, R5, 0x800, R0 ;  /* 0x0000080005007824 */ /* 0x000fc600078e0200 */
[----:B------:R-:W-:-:S05]  /*bc10*/  LOP3.LUT R5, R4, R19, RZ, 0x3c, !PT ;  /* 0x0000001304057212 */ /* 0x000fca00078e3cff */
[----:B------:R-:W-:Y:S01]  /*bc20*/  IMAD.IADD R0, R0, 0x1, R5 ;  /* 0x0000000100007824 */ /* 0x000fe200078e0205 */
[----:B0-----:R-:W-:-:S04]  /*bc30*/  ISETP.NE.U32.AND P0, PT, R2, RZ, PT ;  /* 0x000000ff0200720c */ /* 0x001fc80003f05070 */
[----:B------:R0:W-:Y:S01]  /*bc40*/  STL [R1], R0 ;  /* 0x0000000001007387 */ /* 0x0001e20000100800 */
[----:B------:R-:W-:Y:S02]  /*bc50*/  R2P PR, R11, 0x6 ;  /* 0x000000060b007804 */ /* 0x000fe40000000000 */
[----:B------:R-:W-:Y:S01]  /*bc60*/  ISETP.NE.AND.EX P3, PT, R3, RZ, PT, P0 ;  /* 0x000000ff0300720c */ /* 0x000fe20003f65300 */
[----:B0-----:R-:W-:Y:S02]  /*bc70*/  IMAD.MOV.U32 R0, RZ, RZ, 0x40 ;  /* 0x00000040ff007424 */ /* 0x001fe400078e00ff */
[----:B------:R-:W-:-:S03]  /*bc80*/  IMAD.MOV.U32 R4, RZ, RZ, 0x20 ;  /* 0x00000020ff047424 */ /* 0x000fc600078e00ff */
[----:B------:R-:W-:-:S05]  /*bc90*/  SEL R0, R0, 0xffffffc0, !P2 ;  /* 0xffffffc000007807 */ /* 0x000fca0005000000 */
[----:B------:R0:W-:Y:S02]  /*bca0*/  STL [R1+0xc], R0 ;  /* 0x00000c0001007387 */ /* 0x0001e40000100800 */
[----:B0-----:R-:W-:Y:S02]  /*bcb0*/  SEL R0, R4, 0xffffffe0, !P1 ;  /* 0xffffffe004007807 */ /* 0x001fe40004800000 */
[----:B------:R-:W-:Y:S01]  /*bcc0*/  LOP3.LUT R6, R6, R19, RZ, 0x3c, !PT ;  /* 0x0000001306067212 */ /* 0x000fe200078e3cff */
[----:B------:R-:W-:-:S03]  /*bcd0*/  UMOV UR4, 0xffffffff ;  /* 0xffffffff00047882 */ /* 0x000fc60000000000 */
[----:B------:R-:W-:Y:S02]  /*bce0*/  LOP3.LUT R17, R6, 0xc00, R17, 0xf8, !PT ;  /* 0x00000c0006117812 */ /* 0x000fe400078ef811 */
[----:B------:R-:W-:-:S04]  /*bcf0*/  SHF.R.U32.HI R6, RZ, 0x5, R11 ;  /* 0x00000005ff067819 */ /* 0x000fc8000001160b */
[----:B------:R-:W-:Y:S02]  /*bd00*/  LOP3.LUT R6, R6, 0x3, RZ, 0xc0, !PT ;  /* 0x0000000306067812 */ /* 0x000fe400078ec0ff */
[----:B--2---:R-:W-:-:S04]  /*bd10*/  LOP3.LUT R7, R7, 0xfffffffe, RZ, 0xc0, !PT ;  /* 0xfffffffe07077812 */ /* 0x004fc800078ec0ff */
[----:B------:R-:W-:Y:S02]  /*bd20*/  @P3 LOP3.LUT R7, R7, 0x1, RZ, 0xfc, !PT ;  /* 0x0000000107073812 */ /* 0x000fe400078efcff */
[----:B---3--:R-:W-:Y:S01]  /*bd30*/  SHF.R.S32.HI R10, RZ, 0x1f, R9 ;  /* 0x0000001fff0a7819 */ /* 0x008fe20000011409 */
[----:B------:R0:W-:Y:S04]  /*bd40*/  STL [R1+0x8], R9 ;  /* 0x0000080901007387 */ /* 0x0001e80000100800 */
[----:B------:R0:W-:Y:S04]  /*bd50*/  STL [R1+0x4], R7 ;  /* 0x0000040701007387 */ /* 0x0001e80000100800 */
[----:B------:R0:W-:Y:S04]  /*bd60*/  STL [R1+0x14], R0 ;  /* 0x0000140001007387 */ /* 0x0001e80000100800 */
[----:B------:R0:W-:Y:S01]  /*bd70*/  STL [R1+0x18], R10 ;  /* 0x0000180a01007387 */ /* 0x0001e20000100800 */
[----:B------:R-:W-:Y:S01]  /*bd80*/  SEL R16, R9, RZ, !P3 ;  /* 0x000000ff09107207 */ /* 0x000fe20005800000 */
[----:B------:R-:W-:Y:S06]  /*bd90*/  BRA.DIV UR4, `(.L_x_46) ;  /* 0x0000003604c47947 */ /* 0x000fec000b800000 */
[----:B------:R1:W2:Y:S02]  /*bda0*/  SHFL.IDX PT, R14, R6, RZ, 0x1f ;  /* 0x00001fff060e7589 */ /* 0x0002a400000e0000 */
.L_x_99:
[----:B------:R-:W-:Y:S01]  /*bdb0*/  PLOP3.LUT P1, PT, PT, PT, PT, 0x8, 0x0 ;  /* 0x000000000000781c */ /* 0x000fe20003f2e170 */
[----:B0-----:R-:W-:Y:S01]  /*bdc0*/  IMAD.MOV.U32 R0, RZ, RZ, R7 ;  /* 0x000000ffff007224 */ /* 0x001fe200078e0007 */
[----:B--2---:R-:W-:-:S04]  /*bdd0*/  ISETP.NE.AND P0, PT, R14, RZ, PT ;  /* 0x000000ff0e00720c */ /* 0x004fc80003f05270 */
[----:B------:R-:W-:-:S07]  /*bde0*/  LOP3.LUT R0, R0, 0xfffffffd, RZ, 0xc0, !PT ;  /* 0xfffffffd00007812 */ /* 0x000fce00078ec0ff */
[----:B------:R-:W-:-:S05]  /*bdf0*/  @P1 LOP3.LUT R0, R0, 0x2, RZ, 0xfc, !PT ;  /* 0x0000000200001812 */ /* 0x000fca00078efcff */
[----:B------:R0:W-:Y:S01]  /*be00*/  STL [R1+0x4], R0 ;  /* 0x0000040001007387 */ /* 0x0001e20000100800 */
[----:B------:R-:W-:Y:S05]  /*be10*/  @P0 BRA `(.L_x_47) ;  /* 0x0000000400600947 */ /* 0x000fea0003800000 */
[----:B------:R-:W-:Y:S01]  /*be20*/  UMOV UR4, 0xffffffff ;  /* 0xffffffff00047882 */ /* 0x000fe20000000000 */
[----:B0-----:R-:W-:Y:S02]  /*be30*/  VIADD R0, R18, 0xffffffff ;  /* 0xffffffff12007836 */ /* 0x001fe40000000000 */
[----:B------:R-:W-:Y:S05]  /*be40*/  BRA.DIV UR4, `(.L_x_48) ;  /* 0x0000003604b87947 */ /* 0x000fea000b800000 */
[----:B------:R-:W-:-:S13]  /*be50*/  ELECT P6, URZ, PT ;  /* 0x00000000003f782f */ /* 0x000fda00038c0000 */
.L_x_102:
[----:B------:R-:W-:Y:S05]  /*be60*/  @!P6 BRA `(.L_x_47) ;  /* 0x00000004004ce947 */ /* 0x000fea0003800000 */
[----:B------:R-:W-:Y:S01]  /*be70*/  IMAD.MOV.U32 R16, RZ, RZ, R9 ;  /* 0x000000ffff107224 */ /* 0x000fe200078e0009 */
[----:B------:R-:W-:Y:S06]  /*be80*/  @!P3 BRA `(.L_x_49) ;  /* 0x000000000044b947 */ /* 0x000fec0003800000 */
[----:B------:R-:W0:Y:S01]  /*be90*/  LDC R7, c[0x0][0x43c] ;  /* 0x00010f00ff077b82 */ /* 0x000e220000000800 */
[----:B------:R-:W-:Y:S01]  /*bea0*/  ULDC.64 UR4, c[0x0][0x428] ;  /* 0x00010a0000047ab9 */ /* 0x000fe20000000a00 */
[----:B0-----:R-:W-:-:S13]  /*beb0*/  ISETP.NE.AND P0, PT, R7, 0x1, PT ;  /* 0x000000010700780c */ /* 0x001fda0003f05270 */
[----:B------:R-:W1:Y:S02]  /*bec0*/  @P0 LDC.64 R4, c[0x0][0x440] ;  /* 0x00011000ff040b82 */ /* 0x000e640000000a00 */
[----:B-1----:R-:W-:-:S04]  /*bed0*/  @P0 IMAD.HI.U32 R6, R0, R4, RZ ;  /* 0x0000000400060227 */ /* 0x002fc800078e00ff */
[----:B------:R-:W-:Y:S01]  /*bee0*/  IMAD.MOV.U32 R4, RZ, RZ, R0 ;  /* 0x000000ffff047224 */ /* 0x000fe200078e0000 */
[----:B------:R-:W-:Y:S01]  /*bef0*/  @P0 SHF.R.U32.HI R4, RZ, R5, R6 ;  /* 0x00000005ff040219 */ /* 0x000fe20000011606 */
[----:B------:R-:W-:-:S04]  /*bf00*/  IMAD R6, R10, UR4, RZ ;  /* 0x000000040a067c24 */ /* 0x000fc8000f8e02ff */
[----:B------:R-:W-:Y:S02]  /*bf10*/  IMAD.MOV R5, RZ, RZ, -R4 ;  /* 0x000000ffff057224 */ /* 0x000fe400078e0a04 */
[----:B------:R-:W-:Y:S02]  /*bf20*/  IMAD R6, R9, UR5, R6 ;  /* 0x0000000509067c24 */ /* 0x000fe4000f8e0206 */
[----:B------:R-:W-:Y:S01]  /*bf30*/  IMAD R0, R7, R5, R0 ;  /* 0x0000000507007224 */ /* 0x000fe200078e0200 */
[----:B------:R-:W-:-:S03]  /*bf40*/  SHF.R.S32.HI R5, RZ, 0x1f, R4 ;  /* 0x0000001fff057819 */ /* 0x000fc60000011404 */
[----:B------:R-:W-:-:S04]  /*bf50*/  IMAD.WIDE.U32 R4, R9, UR4, R4 ;  /* 0x0000000409047c25 */ /* 0x000fc8000f8e0004 */
[----:B------:R-:W-:Y:S01]  /*bf60*/  IMAD.IADD R6, R5, 0x1, R6 ;  /* 0x0000000105067824 */ /* 0x000fe200078e0206 */
[----:B------:R-:W-:-:S04]  /*bf70*/  LEA R2, P0, R4, R2, 0x2 ;  /* 0x0000000204027211 */ /* 0x000fc800078010ff */
[----:B------:R-:W-:-:S05]  /*bf80*/  LEA.HI.X R3, R4, R3, R6, 0x2, P0 ;  /* 0x0000000304037211 */ /* 0x000fca00000f1406 */
[----:B------:R0:W5:Y:S04]  /*bf90*/  LDG.E R16, desc[UR40][R2.64] ;  /* 0x0000002802107981 */ /* 0x000168000c1e1900 */
.L_x_49:
[----:B0-----:R-:W-:Y:S01]  /*bfa0*/  IMAD.MOV.U32 R2, RZ, RZ, 0x1 ;  /* 0x00000001ff027424 */ /* 0x001fe200078e00ff */
[----:B------:R-:W-:-:S04]  /*bfb0*/  ISETP.NE.AND P1, PT, R8, RZ, PT ;  /* 0x000000ff0800720c */ /* 0x000fc80003f25270 */
[----:B------:R-:W-:-:S04]  /*bfc0*/  SHF.L.U32 R2, R2, 0x1f, RZ ;  /* 0x0000001f02027819 */ /* 0x000fc800000006ff */
[----:B------:R-:W0:Y:S02]  /*bfd0*/  SYNCS.PHASECHK.TRANS64.TRYWAIT P0, [UR38+0x38880], R2 ;  /* 0x03888002ff0075a7 */ /* 0x000e240008000166 */
[----:B0-----:R-:W-:Y:S05]  /*bfe0*/  @!P0 BRA `(.L_x_50) ;  /* 0x0000003400708947 */ /* 0x001fea0003800000 */
.L_x_103:
[----:B------:R-:W-:Y:S05]  /*bff0*/  @P1 BRA `(.L_x_51) ;  /* 0x0000000000181947 */ /* 0x000fea0003800000 */
[----:B------:R-:W2:Y:S01]  /*c000*/  S2R R4, SR_TID.X ;  /* 0x0000000000047919 */ /* 0x000ea20000002100 */
[----:B0-----:R-:W-:-:S04]  /*c010*/  IMAD.MOV.U32 R3, RZ, RZ, 0x8000 ;  /* 0x00008000ff037424 */ /* 0x001fc800078e00ff */
[----:B------:R3:W-:Y:S01]  /*c020*/  SYNCS.ARRIVE.TRANS64 RZ, [UR38+0x38870], R3 ;  /* 0x03887003ffff79a7 */ /* 0x0007e20008000026 */
[----:B--2---:R-:W-:-:S13]  /*c030*/  LOP3.LUT P0, RZ, R4, 0x1f, RZ, 0xc0, !PT ;  /* 0x0000001f04ff7812 */ /* 0x004fda000780c0ff */
[----:B---3--:R-:W-:Y:S05]  /*c040*/  @!P0 BRA `(.L_x_51) ;  /* 0x0000000000048947 */ /* 0x008fea0003800000 */
[----:B------:R-:W-:Y:S01]  /*c050*/  BPT.TRAP 0x1 ;  /* 0x000000040000795c */ /* 0x000fe20000300000 */
.L_x_51:
[----:B------:R-:W-:Y:S01]  /*c060*/  IMAD.SHL.U32 R0, R0, 0x80, RZ ;  /* 0x0000008000007824 */ /* 0x000fe200078e00ff */
[----:B------:R-:W-:Y:S01]  /*c070*/  ULDC.64 UR4, c[0x0][0x198] ;  /* 0x0000660000047ab9 */ /* 0x000fe20000000a00 */
[----:B-----5:R-:W-:Y:S01]  /*c080*/  R2UR UR13, R16 ;  /* 0x00000000100d72ca */ /* 0x020fe200000e0000 */
[----:B------:R-:W-:Y:S02]  /*c090*/  UIADD3 UR4, UP0, UR4, 0x470, URZ ;  /* 0x0000047004047890 */ /* 0x000fe4000ff1e03f */
[----:B------:R-:W-:Y:S01]  /*c0a0*/  R2UR UR11, R0 ;  /* 0x00000000000b72ca */ /* 0x000fe200000e0000 */
[----:B------:R-:W-:Y:S02]  /*c0b0*/  UIADD3 UR8, UR38, 0x10400, URZ ;  /* 0x0001040026087890 */ /* 0x000fe4000fffe03f */
[----:B------:R-:W-:Y:S02]  /*c0c0*/  UIADD3 UR9, UR38, 0x38870, URZ ;  /* 0x0003887026097890 */ /* 0x000fe4000fffe03f */
[----:B------:R-:W-:-:S02]  /*c0d0*/  UIADD3.X UR5, URZ, UR5, URZ, UP0, !UPT ;  /* 0x000000053f057290 */ /* 0x000fc400087fe43f */
[----:B------:R-:W-:Y:S01]  /*c0e0*/  UIADD3 UR32, UR38, 0x14400, URZ ;  /* 0x0001440026207890 */ /* 0x000fe2000fffe03f */
[----:B------:R-:W-:Y:S01]  /*c0f0*/  UMOV UR6, 0x0 ;  /* 0x0000000000067882 */ /* 0x000fe20000000000 */
[----:B------:R-:W-:Y:S01]  /*c100*/  UMOV UR7, 0x14f00000 ;  /* 0x14f0000000077882 */ /* 0x000fe20000000000 */
[----:B------:R-:W-:Y:S01]  /*c110*/  UMOV UR10, URZ ;  /* 0x0000003f000a7c82 */ /* 0x000fe20008000000 */
[----:B------:R-:W-:Y:S01]  /*c120*/  UMOV UR12, UR36 ;  /* 0x00000024000c7c82 */ /* 0x000fe20008000000 */
[----:B------:R-:W-:Y:S01]  /*c130*/  UMOV UR34, 0x80 ;  /* 0x0000008000227882 */ /* 0x000fe20000000000 */
[----:B------:R-:W-:Y:S01]  /*c140*/  UMOV UR33, UR9 ;  /* 0x0000000900217c82 */ /* 0x000fe20008000000 */
[----:B------:R-:W-:Y:S01]  /*c150*/  UMOV UR37, UR13 ;  /* 0x0000000d00257c82 */ /* 0x000fe20008000000 */
[----:B------:R-:W-:Y:S01]  /*c160*/  UMOV UR35, UR11 ;  /* 0x0000000b00237c82 */ /* 0x000fe20008000000 */
[----:B------:R2:W-:Y:S01]  /*c170*/  UTMALDG.4D [UR8], [UR4], desc[UR6] ;  /* 0x00000608040075b4 */ /* 0x0005e20008019000 */
[----:B------:R2:W-:Y:S01]  /*c180*/  UTMALDG.4D [UR32], [UR4], desc[UR6] ;  /* 0x00000620040075b4 */ /* 0x0005e20008019000 */
[----:B------:R-:W3:Y:S02]  /*c190*/  SYNCS.PHASECHK.TRANS64.TRYWAIT P0, [UR38+0x38840], R2 ;  /* 0x03884002ff0075a7 */ /* 0x000ee40008000166 */
[----:B--23--:R-:W-:Y:S05]  /*c1a0*/  @!P0 BRA `(.L_x_52) ;  /* 0x0000003400188947 */ /* 0x00cfea0003800000 */
.L_x_104:
[----:B------:R-:W-:Y:S05]  /*c1b0*/  @P1 BRA `(.L_x_53) ;  /* 0x0000000000181947 */ /* 0x000fea0003800000 */
[----:B0-----:R-:W0:Y:S01]  /*c1c0*/  S2R R3, SR_TID.X ;  /* 0x0000000000037919 */ /* 0x001e220000002100 */
[----:B------:R-:W-:-:S04]  /*c1d0*/  IMAD.MOV.U32 R2, RZ, RZ, 0x8000 ;  /* 0x00008000ff027424 */ /* 0x000fc800078e00ff */
[----:B------:R2:W-:Y:S01]  /*c1e0*/  SYNCS.ARRIVE.TRANS64 RZ, [UR38+0x38830], R2 ;  /* 0x03883002ffff79a7 */ /* 0x0005e20008000026 */
[----:B0-----:R-:W-:-:S13]  /*c1f0*/  LOP3.LUT P0, RZ, R3, 0x1f, RZ, 0xc0, !PT ;  /* 0x0000001f03ff7812 */ /* 0x001fda000780c0ff */
[----:B--2---:R-:W-:Y:S05]  /*c200*/  @!P0 BRA `(.L_x_53) ;  /* 0x0000000000048947 */ /* 0x004fea0003800000 */
[----:B------:R-:W-:Y:S01]  /*c210*/  BPT.TRAP 0x1 ;  /* 0x000000040000795c */ /* 0x000fe20000300000 */
.L_x_53:
[----:B0-----:R-:W2:Y:S01]  /*c220*/  LDL.LU R2, [R1+0x4] ;  /* 0x0000040001027983 */ /* 0x001ea20000300800 */
[----:B------:R-:W-:Y:S01]  /*c230*/  PLOP3.LUT P0, PT, PT, PT, PT, 0x80, 0x0 ;  /* 0x000000000000781c */ /* 0x000fe20003f0f070 */
[----:B------:R-:W-:Y:S01]  /*c240*/  ULDC.64 UR4, c[0x0][0x198] ;  /* 0x0000660000047ab9 */ /* 0x000fe20000000a00 */
[----:B------:R-:W-:Y:S01]  /*c250*/  R2UR UR11, R0 ;  /* 0x00000000000b72ca */ /* 0x000fe200000e0000 */
[----:B------:R-:W-:Y:S01]  /*c260*/  UIADD3 UR4, UP0, UR4, 0x370, URZ ;  /* 0x0000037004047890 */ /* 0x000fe2000ff1e03f */
        /* <DEDUP_REMOVED lines=15> */
[----:B--2---:R-:W-:-:S04]  /*c360*/  LOP3.LUT R2, R2, 0xfffffffd, RZ, 0xc0, !PT ;  /* 0xfffffffd02027812 */ /* 0x004fc800078ec0ff */
[----:B------:R-:W-:-:S05]  /*c370*/  @P0 LOP3.LUT R2, R2, 0x2, RZ, 0xfc, !PT ;  /* 0x0000000202020812 */ /* 0x000fca00078efcff */
[----:B------:R3:W-:Y:S01]  /*c380*/  STL [R1+0x4], R2 ;  /* 0x0000040201007387 */ /* 0x0007e20000100800 */
[----:B------:R-:W-:Y:S01]  /*c390*/  NOP ;  /* 0x0000000000007918 */ /* 0x000fe20000000000 */
.L_x_47:
[----:B------:R-:W-:Y:S05]  /*c3a0*/  WARPSYNC.ALL ;  /* 0x0000000000007948 */ /* 0x000fea0003800000 */
[----:B---3--:R-:W-:Y:S01]  /*c3b0*/  UIADD3 UR4, UR38, 0x20400, URZ ;  /* 0x0002040026047890 */ /* 0x008fe2000fffe03f */
[----:B------:R-:W-:Y:S03]  /*c3c0*/  BAR.SYNC.DEFER_BLOCKING 0x8, 0x180 ;  /* 0x0206000000007b1d */ /* 0x000fe60000010000 */
        /* <DEDUP_REMOVED lines=8> */
[----:B------:R-:W2:Y:S01]  /*c450*/  LDC.64 R2, c[0x4][R2] ;  /* 0x0100000002027b82 */ /* 0x000ea20000000a00 */
[----:B------:R-:W-:Y:S02]  /*c460*/  IMAD.U32 R5, RZ, RZ, UR7 ;  /* 0x00000007ff057e24 */ /* 0x000fe4000f8e00ff */
[----:B-1----:R-:W-:Y:S02]  /*c470*/  IMAD.U32 R6, RZ, RZ, UR8 ;  /* 0x00000008ff067e24 */ /* 0x002fe4000f8e00ff */
[----:B------:R-:W-:-:S02]  /*c480*/  IMAD.U32 R7, RZ, RZ, UR9 ;  /* 0x00000009ff077e24 */ /* 0x000fc4000f8e00ff */
[----:B------:R-:W-:Y:S02]  /*c490*/  IMAD.U32 R10, RZ, RZ, UR4 ;  /* 0x00000004ff0a7e24 */ /* 0x000fe4000f8e00ff */
[----:B------:R-:W-:Y:S02]  /*c4a0*/  IMAD.U32 R11, RZ, RZ, UR5 ;  /* 0x00000005ff0b7e24 */ /* 0x000fe4000f8e00ff */
[----:B------:R-:W-:Y:S02]  /*c4b0*/  IMAD.MOV.U32 R8, RZ, RZ, 0x70 ;  /* 0x00000070ff087424 */ /* 0x000fe400078e00ff */
[----:B------:R-:W-:Y:S02]  /*c4c0*/  IMAD.MOV.U32 R12, RZ, RZ, 0x1 ;  /* 0x00000001ff0c7424 */ /* 0x000fe400078e00ff */
[----:B------:R-:W-:-:S07]  /*c4d0*/  IMAD.MOV.U32 R13, RZ, RZ, RZ ;  /* 0x000000ffff0d7224 */ /* 0x000fce00078e00ff */
[----:B------:R-:W-:-:S07]  /*c4e0*/  LEPC R20, `(.L_x_54) ;  /* 0x000000001014794e */ /* 0x000fce0000000000 */
[----:B0-2---:R-:W-:Y:S05]  /*c4f0*/  CALL.ABS.NOINC R2 ;  /* 0x0000000002007343 */ /* 0x005fea0003c00000 */
.L_x_54:
[----:B------:R-:W0:Y:S01]  /*c500*/  S2R R4, SR_CTAID.Z ;  /* 0x0000000000047919 */ /* 0x000e220000002700 */
[----:B------:R-:W2:Y:S01]  /*c510*/  LDC R8, c[0x0][0x448] ;  /* 0x00011200ff087b82 */ /* 0x000ea20000000800 */
[----:B------:R-:W-:Y:S01]  /*c520*/  USHF.R.S32.HI UR4, URZ, 0x1f, UR36 ;  /* 0x0000001f3f047899 */ /* 0x000fe20008011424 */
[----:B------:R-:W3:Y:S01]  /*c530*/  S2R R10, SR_TID.X ;  /* 0x00000000000a7919 */ /* 0x000ee20000002100 */
[----:B------:R-:W-:Y:S02]  /*c540*/  ULDC.64 UR8, c[0x0][0x2d8] ;  /* 0x0000b60000087ab9 */ /* 0x000fe40000000a00 */
[----:B------:R-:W-:Y:S01]  /*c550*/  UIMAD UR6, UR4, UR8, URZ ;  /* 0x00000008040672a4 */ /* 0x000fe2000f8e023f */
[----:B------:R-:W4:Y:S02]  /*c560*/  S2R R9, SR_CTAID.X ;  /* 0x0000000000097919 */ /* 0x000f240000002500 */
[----:B------:R-:W5:Y:S01]  /*c570*/  LDC.64 R2, c[0x0][0x2e0] ;  /* 0x0000b800ff027b82 */ /* 0x000f620000000a00 */
[----:B------:R-:W-:-:S02]  /*c580*/  UIMAD.WIDE.U32 UR4, UR36, UR8, URZ ;  /* 0x00000008240472a5 */ /* 0x000fc4000f8e003f */
[----:B------:R-:W-:-:S04]  /*c590*/  UIMAD UR6, UR36, UR9, UR6 ;  /* 0x00000009240672a4 */ /* 0x000fc8000f8e0206 */
[----:B------:R-:W-:Y:S01]  /*c5a0*/  UIADD3 UR5, UR5, UR6, URZ ;  /* 0x0000000605057290 */ /* 0x000fe2000fffe03f */
[----:B--2---:R-:W-:Y:S02]  /*c5b0*/  ISETP.NE.AND P0, PT, R8, 0x1, PT ;  /* 0x000000010800780c */ /* 0x004fe40003f05270 */
[----:B0-----:R-:W-:Y:S02]  /*c5c0*/  SHF.R.S32.HI R0, RZ, 0x1f, R4 ;  /* 0x0000001fff007819 */ /* 0x001fe40000011404 */
[----:B---3--:R-:W-:-:S03]  /*c5d0*/  LOP3.LUT R7, R10, 0x7f, RZ, 0xc0, !PT ;  /* 0x0000007f0a077812 */ /* 0x008fc600078ec0ff */
[----:B-----5:R-:W-:-:S06]  /*c5e0*/  IMAD R0, R0, R2, RZ ;  /* 0x0000000200007224 */ /* 0x020fcc00078e02ff */
[----:B-1----:R-:W0:Y:S01]  /*c5f0*/  @P0 LDC R6, c[0x0][0x44c] ;  /* 0x00011300ff060b82 */ /* 0x002e220000000800 */
[----:B------:R-:W-:Y:S01]  /*c600*/  SHF.R.U32.HI R10, RZ, 0x3, R10 ;  /* 0x00000003ff0a7819 */ /* 0x000fe2000001160a */
[C---:B------:R-:W-:Y:S01]  /*c610*/  IMAD R0, R4.reuse, R3, R0 ;  /* 0x0000000304007224 */ /* 0x040fe200078e0200 */
[----:B------:R-:W-:Y:S01]  /*c620*/  LEA.HI R5, R7, R19, RZ, 0x1d ;  /* 0x0000001307057211 */ /* 0x000fe200078fe8ff */
[----:B------:R-:W-:Y:S01]  /*c630*/  IMAD.WIDE.U32 R2, R4, R2, UR4 ;  /* 0x0000000404027e25 */ /* 0x000fe2000f8e0002 */
[----:B------:R-:W-:-:S03]  /*c640*/  ULDC.64 UR4, c[0x0][0x2d0] ;  /* 0x0000b40000047ab9 */ /* 0x000fc60000000a00 */
[----:B------:R-:W-:Y:S02]  /*c650*/  IMAD.IADD R3, R3, 0x1, R0 ;  /* 0x0000000103037824 */ /* 0x000fe400078e0200 */
[----:B------:R-:W1:Y:S01]  /*c660*/  @P0 LDC R0, c[0x0][0x450] ;  /* 0x00011400ff000b82 */ /* 0x000e620000000800 */
[----:B----4-:R-:W-:-:S04]  /*c670*/  IMAD R5, R9, 0x80, R5 ;  /* 0x0000008009057824 */ /* 0x010fc800078e0205 */
[----:B------:R-:W-:Y:S02]  /*c680*/  IMAD.MOV.U32 R4, RZ, RZ, R5 ;  /* 0x000000ffff047224 */ /* 0x000fe400078e0005 */
[----:B0-----:R-:W-:-:S05]  /*c690*/  @P0 IMAD.HI.U32 R6, R5, R6, RZ ;  /* 0x0000000605060227 */ /* 0x001fca00078e00ff */
[----:B-1----:R-:W-:-:S05]  /*c6a0*/  @P0 SHF.R.U32.HI R4, RZ, R0, R6 ;  /* 0x00000000ff040219 */ /* 0x002fca0000011606 */
[----:B------:R-:W-:Y:S02]  /*c6b0*/  IMAD.MOV R0, RZ, RZ, -R4 ;  /* 0x000000ffff007224 */ /* 0x000fe400078e0a04 */
[----:B------:R-:W-:-:S04]  /*c6c0*/  IMAD.WIDE.U32 R2, R4, UR4, R2 ;  /* 0x0000000404027c25 */ /* 0x000fc8000f8e0002 */
[----:B------:R-:W-:Y:S01]  /*c6d0*/  IMAD R0, R8, R0, R5 ;  /* 0x0000000008007224 */ /* 0x000fe200078e0205 */
[----:B------:R-:W-:-:S05]  /*c6e0*/  SHF.R.S32.HI R5, RZ, 0x1f, R4 ;  /* 0x0000001fff057819 */ /* 0x000fca0000011404 */
[----:B------:R-:W-:-:S04]  /*c6f0*/  IMAD R5, R5, UR4, RZ ;  /* 0x0000000405057c24 */ /* 0x000fc8000f8e02ff */
[----:B------:R-:W-:Y:S01]  /*c700*/  IMAD R5, R4, UR5, R5 ;  /* 0x0000000504057c24 */ /* 0x000fe2000f8e0205 */
[----:B------:R-:W-:Y:S01]  /*c710*/  SHF.R.S32.HI R4, RZ, 0x1f, R0 ;  /* 0x0000001fff047819 */ /* 0x000fe20000011400 */
[----:B------:R-:W-:Y:S02]  /*c720*/  ULDC.64 UR4, c[0x0][0x2c8] ;  /* 0x0000b20000047ab9 */ /* 0x000fe40000000a00 */
[----:B------:R-:W-:Y:S01]  /*c730*/  IMAD.IADD R3, R3, 0x1, R5 ;  /* 0x0000000103037824 */ /* 0x000fe200078e0205 */
[----:B------:R-:W-:Y:S01]  /*c740*/  SHF.R.U32.HI R5, RZ, 0x3, R7 ;  /* 0x00000003ff057819 */ /* 0x000fe20000011607 */
[----:B------:R-:W-:Y:S02]  /*c750*/  IMAD R4, R4, UR4, RZ ;  /* 0x0000000404047c24 */ /* 0x000fe4000f8e02ff */
[----:B------:R-:W-:-:S04]  /*c760*/  IMAD.WIDE.U32 R2, R0, UR4, R2 ;  /* 0x0000000400027c25 */ /* 0x000fc8000f8e0002 */
[----:B------:R-:W-:Y:S01]  /*c770*/  IMAD R4, R0, UR5, R4 ;  /* 0x0000000500047c24 */ /* 0x000fe2000f8e0204 */
[----:B------:R-:W-:Y:S02]  /*c780*/  ULDC.64 UR4, c[0x0][0x280] ;  /* 0x0000a00000047ab9 */ /* 0x000fe40000000a00 */
[----:B------:R-:W-:Y:S01]  /*c790*/  IADD3 R0, P0, R2, UR4, RZ ;  /* 0x0000000402007c10 */ /* 0x000fe2000ff1e0ff */
[----:B------:R-:W-:Y:S02]  /*c7a0*/  ULDC UR4, c[0x0][0x2b8] ;  /* 0x0000ae0000047ab9 */ /* 0x000fe40000000800 */
[----:B------:R-:W-:Y:S02]  /*c7b0*/  ISETP.GE.AND P1, PT, R19, UR4, PT ;  /* 0x0000000413007c0c */ /* 0x000fe4000bf26270 */
[----:B------:R-:W-:Y:S01]  /*c7c0*/  IADD3.X R2, R3, UR5, R4, P0, !PT ;  /* 0x0000000503027c10 */ /* 0x000fe200087fe404 */
[----:B------:R-:W-:Y:S01]  /*c7d0*/  IMAD.SHL.U32 R4, R10, 0x10, RZ ;  /* 0x000000100a047824 */ /* 0x000fe200078e00ff */
[----:B------:R-:W-:-:S04]  /*c7e0*/  LOP3.LUT R3, R19, 0x80, RZ, 0xfc, !PT ;  /* 0x0000008013037812 */ /* 0x000fc800078efcff */
[----:B------:R-:W-:Y:S01]  /*c7f0*/  ISETP.GE.AND P0, PT, R3, UR4, PT ;  /* 0x0000000403007c0c */ /* 0x000fe2000bf06270 */
[----:B------:R-:W-:Y:S01]  /*c800*/  IMAD.SHL.U32 R3, R10, 0x80, RZ ;  /* 0x000000800a037824 */ /* 0x000fe200078e00ff */
[----:B------:R-:W-:-:S04]  /*c810*/  UMOV UR4, 0xffffffff ;  /* 0xffffffff00047882 */ /* 0x000fc80000000000 */
[----:B------:R-:W-:-:S04]  /*c820*/  LOP3.LUT R3, R19, 0x380, R3, 0xf8, !PT ;  /* 0x0000038013037812 */ /* 0x000fc800078ef803 */
[----:B------:R-:W-:Y:S01]  /*c830*/  LOP3.LUT R4, R3, 0x70, R4, 0x78, !PT ;  /* 0x0000007003047812 */ /* 0x000fe200078e7804 */
[----:B------:R-:W-:-:S05]  /*c840*/  IMAD.SHL.U32 R3, R7, 0x10, RZ ;  /* 0x0000001007037824 */ /* 0x000fca00078e00ff */
[----:B------:R-:W-:Y:S01]  /*c850*/  LOP3.LUT R4, R4, 0x400, R3, 0xf8, !PT ;  /* 0x0000040004047812 */ /* 0x000fe200078ef803 */
[----:B------:R-:W-:Y:S06]  /*c860*/  BRA.DIV UR4, `(.L_x_55) ;  /* 0x0000002e04807947 */ /* 0x000fec000b800000 */
[----:B------:R-:W0:Y:S01]  /*c870*/  SHFL.IDX PT, R7, R0, RZ, 0x181f ;  /* 0x00181fff00077589 */ /* 0x000e2200000e0000 */
[----:B------:R-:W-:Y:S01]  /*c880*/  ULDC UR4, c[0x0][0x288] ;  /* 0x0000a20000047ab9 */ /* 0x000fe20000000800 */
[----:B------:R-:W-:Y:S02]  /*c890*/  IMAD R5, R9, 0x80, R5 ;  /* 0x0000008009057824 */ /* 0x000fe400078e0205 */
[----:B------:R-:W1:Y:S01]  /*c8a0*/  SHFL.IDX PT, R6, R2, RZ, 0x181f ;  /* 0x00181fff02067589 */ /* 0x000e6200000e0000 */
[----:B------:R-:W-:-:S05]  /*c8b0*/  IMAD R3, R8, UR4, RZ ;  /* 0x0000000408037c24 */ /* 0x000fca000f8e02ff */
[----:B------:R-:W-:-:S13]  /*c8c0*/  ISETP.GE.AND P2, PT, R5, R3, PT ;  /* 0x000000030500720c */ /* 0x000fda0003f46270 */
[----:B------:R-:W-:Y:S01]  /*c8d0*/  @!P2 VIADD R8, R4, UR38 ;  /* 0x000000260408ac36 */ /* 0x000fe20008000000 */
[----:B0-----:R-:W-:-:S05]  /*c8e0*/  @!P2 IADD3 R7, P3, R19, R7, RZ ;  /* 0x000000071307a210 */ /* 0x001fca0007f7e0ff */
[----:B-1----:R-:W-:-:S05]  /*c8f0*/  @!P2 IMAD.X R6, RZ, RZ, R6, P3 ;  /* 0x000000ffff06a224 */ /* 0x002fca00018e0606 */
[----:B------:R-:W-:-:S04]  /*c900*/  @!P2 LOP3.LUT R7, R7, R6, RZ, 0x3c, !PT ;  /* 0x000000060707a212 */ /* 0x000fc800078e3cff */
[----:B------:R-:W-:-:S04]  /*c910*/  @!P2 LOP3.LUT R6, R7, R6, RZ, 0x3c, !PT ;  /* 0x000000060706a212 */ /* 0x000fc800078e3cff */
[----:B------:R-:W-:-:S05]  /*c920*/  @!P2 LOP3.LUT R7, R7, R6, RZ, 0x3c, !PT ;  /* 0x000000060707a212 */ /* 0x000fca00078e3cff */
[----:B------:R-:W-:Y:S01]  /*c930*/  @!PT LDS RZ, [RZ] ;  /* 0x00000000fffff984 */ /* 0x000fe20000000800 */
[----:B------:R-:W-:Y:S04]  /*c940*/  @!P2 LDGSTS.E.BYPASS.LTC128B.128 [R8+0x20400], desc[UR40][R6.64], !P1 ;  /* 0x204000000608afae */ /* 0x000fe8000c901d68 */
[----:B------:R0:W-:Y:S02]  /*c950*/  @!P2 LDGSTS.E.BYPASS.LTC128B.128 [R8+0x24400], desc[UR40][R6.64+0x80], !P0 ;  /* 0x244000800608afae */ /* 0x0001e4000c101d68 */
[----:B0-----:R-:W-:Y:S02]  /*c960*/  VIADD R6, R5, 0x10 ;  /* 0x0000001005067836 */ /* 0x001fe40000000000 */
[----:B------:R-:W0:Y:S03]  /*c970*/  SHFL.IDX PT, R7, R0, 0x1, 0x181f ;  /* 0x00381f0000077f89 */ /* 0x000e2600000e0000 */
[----:B------:R-:W-:-:S02]  /*c980*/  ISETP.GE.AND P2, PT, R6, R3, PT ;  /* 0x000000030600720c */ /* 0x000fc40003f46270 */
[----:B------:R-:W1:Y:S11]  /*c990*/  SHFL.IDX PT, R6, R2, 0x1, 0x181f ;  /* 0x00381f0002067f89 */ /* 0x000e7600000e0000 */
[----:B------:R-:W-:Y:S01]  /*c9a0*/  @!P2 VIADD R8, R4, UR38 ;  /* 0x000000260408ac36 */ /* 0x000fe20008000000 */
[----:B0-----:R-:W-:-:S05]  /*c9b0*/  @!P2 IADD3 R7, P3, R19, R7, RZ ;  /* 0x000000071307a210 */ /* 0x001fca0007f7e0ff */
[----:B-1----:R-:W-:-:S05]  /*c9c0*/  @!P2 IMAD.X R6, RZ, RZ, R6, P3 ;  /* 0x000000ffff06a224 */ /* 0x002fca00018e0606 */
[----:B------:R-:W-:-:S04]  /*c9d0*/  @!P2 LOP3.LUT R7, R7, R6, RZ, 0x3c, !PT ;  /* 0x000000060707a212 */ /* 0x000fc800078e3cff */
[----:B------:R-:W-:-:S04]  /*c9e0*/  @!P2 LOP3.LUT R6, R7, R6, RZ, 0x3c, !PT ;  /* 0x000000060706a212 */ /* 0x000fc800078e3cff */
[----:B------:R-:W-:-:S05]  /*c9f0*/  @!P2 LOP3.LUT R7, R7, R6, RZ, 0x3c, !PT ;  /* 0x000000060707a212 */ /* 0x000fca00078e3cff */
        /* <DEDUP_REMOVED lines=52> */
[----:B------:R-:W-:Y:S01]  /*cd40*/  ISETP.GE.AND P2, PT, R6, R3, PT ;  /* 0x000000030600720c */ /* 0x000fe20003f46270 */
[----:B------:R-:W-:Y:S04]  /*cd50*/  SHFL.IDX PT, R0, R0, 0x7, 0x181f ;  /* 0x00f81f0000007f89 */ /* 0x000fe800000e0000 */
[----:B------:R-:W1:Y:S08]  /*cd60*/  SHFL.IDX PT, R6, R2, 0x6, 0x181f ;  /* 0x00d81f0002067f89 */ /* 0x000e7000000e0000 */
[----:B------:R-:W-:Y:S01]  /*cd70*/  @!P2 VIADD R8, R4, UR38 ;  /* 0x000000260408ac36 */ /* 0x000fe20008000000 */
[----:B0-----:R-:W-:-:S05]  /*cd80*/  @!P2 IADD3 R7, P3, R19, R7, RZ ;  /* 0x000000071307a210 */ /* 0x001fca0007f7e0ff */
[----:B-1----:R-:W-:-:S05]  /*cd90*/  @!P2 IMAD.X R6, RZ, RZ, R6, P3 ;  /* 0x000000ffff06a224 */ /* 0x002fca00018e0606 */
[----:B------:R-:W-:-:S04]  /*cda0*/  @!P2 LOP3.LUT R7, R7, R6, RZ, 0x3c, !PT ;  /* 0x000000060707a212 */ /* 0x000fc800078e3cff */
[----:B------:R-:W-:-:S04]  /*cdb0*/  @!P2 LOP3.LUT R6, R7, R6, RZ, 0x3c, !PT ;  /* 0x000000060706a212 */ /* 0x000fc800078e3cff */
[----:B------:R-:W-:-:S05]  /*cdc0*/  @!P2 LOP3.LUT R7, R7, R6, RZ, 0x3c, !PT ;  /* 0x000000060707a212 */ /* 0x000fca00078e3cff */
[----:B------:R-:W-:Y:S04]  /*cdd0*/  @!P2 LDGSTS.E.BYPASS.LTC128B.128 [R8+0x23400], desc[UR40][R6.64], !P1 ;  /* 0x234000000608afae */ /* 0x000fe8000c901d68 */
[----:B------:R0:W-:Y:S04]  /*cde0*/  @!P2 LDGSTS.E.BYPASS.LTC128B.128 [R8+0x27400], desc[UR40][R6.64+0x80], !P0 ;  /* 0x274000800608afae */ /* 0x0001e8000c101d68 */
[----:B0-----:R0:W1:Y:S02]  /*cdf0*/  SHFL.IDX PT, R6, R2, 0x7, 0x181f ;  /* 0x00f81f0002067f89 */ /* 0x00106400000e0000 */
.L_x_121:
[----:B------:R-:W-:Y:S01]  /*ce00*/  VIADD R5, R5, 0x70 ;  /* 0x0000007005057836 */ /* 0x000fe20000000000 */
[----:B------:R-:W-:Y:S04]  /*ce10*/  BSSY B0, `(.L_x_56) ;  /* 0x000000b000007945 */ /* 0x000fe80003800000 */
[----:B------:R-:W-:-:S13]  /*ce20*/  ISETP.GE.AND P2, PT, R5, R3, PT ;  /* 0x000000030500720c */ /* 0x000fda0003f46270 */
[----:B------:R-:W-:Y:S05]  /*ce30*/  @P2 BRA `(.L_x_57) ;  /* 0x0000000000202947 */ /* 0x000fea0003800000 */
[----:B0-----:R-:W-:Y:S01]  /*ce40*/  IADD3 R2, P2, R19, R0, RZ ;  /* 0x0000000013027210 */ /* 0x001fe20007f5e0ff */
[----:B------:R-:W-:-:S04]  /*ce50*/  VIADD R5, R4, UR38 ;  /* 0x0000002604057c36 */ /* 0x000fc80008000000 */
[----:B-1----:R-:W-:-:S05]  /*ce60*/  IMAD.X R3, RZ, RZ, R6, P2 ;  /* 0x000000ffff037224 */ /* 0x002fca00010e0606 */
[----:B------:R-:W-:Y:S01]  /*ce70*/  @!PT LDS RZ, [RZ] ;  /* 0x00000000fffff984 */ /* 0x000fe20000000800 */
[----:B------:R-:W-:Y:S01]  /*ce80*/  @!PT LDS RZ, [RZ] ;  /* 0x00000000fffff984 */ /* 0x000fe20000000800 */
[----:B------:R-:W-:Y:S01]  /*ce90*/  @!PT LDS RZ, [RZ] ;  /* 0x00000000fffff984 */ /* 0x000fe20000000800 */
[----:B------:R2:W-:Y:S04]  /*cea0*/  LDGSTS.E.BYPASS.LTC128B.128 [R5+0x23c00], desc[UR40][R2.64], !P1 ;  /* 0x23c0000002057fae */ /* 0x0005e8000c901d68 */
[----:B------:R2:W-:Y:S02]  /*ceb0*/  LDGSTS.E.BYPASS.LTC128B.128 [R5+0x27c00], desc[UR40][R2.64+0x80], !P0 ;  /* 0x27c0008002057fae */ /* 0x0005e4000c101d68 */
.L_x_57:
[----:B------:R-:W-:Y:S05]  /*cec0*/  BSYNC B0 ;  /* 0x0000000000007941 */ /* 0x000fea0003800000 */
.L_x_56:
[----:B------:R-:W-:Y:S01]  /*ced0*/  NOP ;  /* 0x0000000000007918 */ /* 0x000fe20000000000 */
[----:B------:R-:W-:Y:S01]  /*cee0*/  SYNCS.ARRIVE.TRANS64.RED.A0T1 RZ, [UR38+0x38800], RZ ;  /* 0x038800ffffff79a7 */ /* 0x000fe20008200426 */
[----:B------:R-:W-:Y:S01]  /*cef0*/  IMAD.MOV.U32 R0, RZ, RZ, 0x1 ;  /* 0x00000001ff007424 */ /* 0x000fe200078e00ff */
[----:B------:R-:W-:Y:S04]  /*cf00*/  ARRIVES.LDGSTSBAR.64.TRANSCNT [UR38+0x38800] ;  /* 0x03880000ff0079b0 */ /* 0x000fe80008000aa6 */
[----:B------:R-:W-:Y:S01]  /*cf10*/  SHF.L.U32 R0, R0, 0x1f, RZ ;  /* 0x0000001f00007819 */ /* 0x000fe200000006ff */
[----:B------:R-:W-:Y:S01]  /*cf20*/  NOP ;  /* 0x0000000000007918 */ /* 0x000fe20000000000 */
[----:B------:R-:W-:Y:S02]  /*cf30*/  SYNCS.ARRIVE.TRANS64.A1T0 RZ, [UR38+0x38800], RZ ;  /* 0x038800ffffff79a7 */ /* 0x000fe40008100026 */
[----:B------:R-:W3:Y:S02]  /*cf40*/  SYNCS.PHASECHK.TRANS64.TRYWAIT P0, [UR38+0x38820], R0 ;  /* 0x03882000ff0075a7 */ /* 0x000ee40008000166 */
[----:B---3--:R-:W-:Y:S05]  /*cf50*/  @!P0 BRA `(.L_x_58) ;  /* 0x0000003000a48947 */ /* 0x008fea0003800000 */
.L_x_122:
[----:B0-2---:R-:W2:Y:S01]  /*cf60*/  LDL R2, [R1+0x10] ;  /* 0x0000100001027983 */ /* 0x005ea20000100800 */
[----:B------:R-:W-:Y:S02]  /*cf70*/  VIADD R3, R18, 0xfffffffe ;  /* 0xfffffffe12037836 */ /* 0x000fe40000000000 */
[----:B------:R-:W-:-:S03]  /*cf80*/  IMAD.MOV.U32 R21, RZ, RZ, 0x1 ;  /* 0x00000001ff157424 */ /* 0x000fc600078e00ff */
[----:B--2---:R-:W-:-:S13]  /*cf90*/  ISETP.GE.AND P0, PT, R3, R2, PT ;  /* 0x000000020300720c */ /* 0x004fda0003f06270 */
[----:B------:R-:W-:Y:S05]  /*cfa0*/  @!P0 BRA `(.L_x_59) ;  /* 0x0000001400248947 */ /* 0x000fea0003800000 */
[----:B------:R-:W1:Y:S04]  /*cfb0*/  LDL R5, [R1+0x24] ;  /* 0x0000240001057983 */ /* 0x000e680000100800 */
[----:B------:R-:W2:Y:S04]  /*cfc0*/  LDL R2, [R1+0xc] ;  /* 0x00000c0001027983 */ /* 0x000ea80000100800 */
[----:B------:R-:W3:Y:S01]  /*cfd0*/  LDL R4, [R1+0x14] ;  /* 0x0000140001047983 */ /* 0x000ee20000100800 */
[C---:B-1----:R-:W-:Y:S02]  /*cfe0*/  LOP3.LUT R6, R5.reuse, 0x1, RZ, 0xfc, !PT ;  /* 0x0000000105067812 */ /* 0x042fe400078efcff */
[----:B------:R-:W-:Y:S01]  /*cff0*/  LOP3.LUT R0, R5, 0x2, RZ, 0xfc, !PT ;  /* 0x0000000205007812 */ /* 0x000fe200078efcff */
[----:B--2---:R-:W-:-:S02]  /*d000*/  IMAD.IADD R5, R2, 0x1, R17 ;  /* 0x0000000102057824 */ /* 0x004fc400078e0211 */
[----:B------:R-:W-:Y:S01]  /*d010*/  STL [R1+0x2c], R6 ;  /* 0x00002c0601007387 */ /* 0x000fe20000100800 */
[----:B---3--:R-:W-:-:S03]  /*d020*/  IMAD.IADD R4, R2, 0x1, R4 ;  /* 0x0000000102047824 */ /* 0x008fc600078e0204 */
[----:B------:R0:W-:Y:S04]  /*d030*/  STL [R1+0x28], R0 ;  /* 0x0000280001007387 */ /* 0x0001e80000100800 */
[----:B------:R1:W-:Y:S04]  /*d040*/  STL [R1+0x20], R5 ;  /* 0x0000200501007387 */ /* 0x0003e80000100800 */
[----:B------:R1:W-:Y:S01]  /*d050*/  STL [R1+0x1c], R4 ;  /* 0x00001c0401007387 */ /* 0x0003e20000100800 */
[----:B------:R-:W-:Y:S02]  /*d060*/  IMAD.MOV.U32 R2, RZ, RZ, RZ ;  /* 0x000000ffff027224 */ /* 0x000fe400078e00ff */
[----:B0-----:R-:W-:-:S07]  /*d070*/  IMAD.MOV.U32 R0, RZ, RZ, 0x1 ;  /* 0x00000001ff007424 */ /* 0x001fce00078e00ff */
.L_x_78:
[----:B-1----:R-:W2:Y:S01]  /*d080*/  LDL R4, [R1+0x4] ;  /* 0x0000040001047983 */ /* 0x002ea20000100800 */
[----:B------:R-:W-:Y:S01]  /*d090*/  VIADD R20, R2, 0x1 ;  /* 0x0000000102147836 */ /* 0x000fe20000000000 */
[----:B------:R-:W-:Y:S04]  /*d0a0*/  BSSY B0, `(.L_x_60) ;  /* 0x0000081000007945 */ /* 0x000fe80003800000 */
[----:B------:R-:W-:-:S04]  /*d0b0*/  ISETP.NE.AND P0, PT, R20, 0x2, PT ;  /* 0x000000021400780c */ /* 0x000fc80003f05270 */
[----:B------:R-:W-:Y:S02]  /*d0c0*/  SEL R21, RZ, 0x1, P0 ;  /* 0x00000001ff157807 */ /* 0x000fe40000000000 */
[----:B------:R-:W-:Y:S02]  /*d0d0*/  SEL R20, R20, RZ, P0 ;  /* 0x000000ff14147207 */ /* 0x000fe40000000000 */
[----:B------:R-:W-:Y:S02]  /*d0e0*/  LOP3.LUT R21, R0, R21, RZ, 0x3c, !PT ;  /* 0x0000001500157212 */ /* 0x000fe400078e3cff */
[----:B--2---:R-:W-:-:S13]  /*d0f0*/  LOP3.LUT P1, RZ, R4, 0x2, RZ, 0xc0, !PT ;  /* 0x0000000204ff7812 */ /* 0x004fda000782c0ff */
[----:B0-----:R-:W-:Y:S05]  /*d100*/  @!P1 BRA `(.L_x_61) ;  /* 0x0000000400e89947 */ /* 0x001fea0003800000 */
[----:B------:R-:W-:Y:S01]  /*d110*/  LOP3.LUT P1, RZ, R4, 0x1, RZ, 0xc0, !PT ;  /* 0x0000000104ff7812 */ /* 0x000fe2000782c0ff */
[----:B------:R-:W-:-:S12]  /*d120*/  IMAD.MOV.U32 R8, RZ, RZ, R3 ;  /* 0x000000ffff087224 */ /* 0x000fd800078e0003 */
[----:B------:R-:W-:Y:S05]  /*d130*/  @!P1 BRA `(.L_x_62) ;  /* 0x0000000000509947 */ /* 0x000fea0003800000 */
[----:B------:R-:W2:Y:S01]  /*d140*/  LDL R9, [R1+0x18] ;  /* 0x0000180001097983 */ /* 0x000ea20000100800 */
[----:B------:R-:W0:Y:S01]  /*d150*/  LDC R7, c[0x0][0x43c] ;  /* 0x00010f00ff077b82 */ /* 0x000e220000000800 */
[----:B------:R-:W-:Y:S02]  /*d160*/  ULDC.64 UR4, c[0x0][0x428] ;  /* 0x00010a0000047ab9 */ /* 0x000fe40000000a00 */
[----:B------:R-:W3:Y:S01]  /*d170*/  LDL R10, [R1+0x8] ;  /* 0x00000800010a7983 */ /* 0x000ee20000100800 */
[----:B0-----:R-:W-:-:S13]  /*d180*/  ISETP.NE.AND P0, PT, R7, 0x1, PT ;  /* 0x000000010700780c */ /* 0x001fda0003f05270 */
[----:B------:R-:W0:Y:S02]  /*d190*/  @P0 LDC.64 R4, c[0x0][0x440] ;  /* 0x00011000ff040b82 */ /* 0x000e240000000a00 */
[----:B0-----:R-:W-:-:S04]  /*d1a0*/  @P0 IMAD.HI.U32 R6, R3, R4, RZ ;  /* 0x0000000403060227 */ /* 0x001fc800078e00ff */
[----:B------:R-:W-:Y:S01]  /*d1b0*/  IMAD.MOV.U32 R4, RZ, RZ, R3 ;  /* 0x000000ffff047224 */ /* 0x000fe200078e0003 */
[----:B------:R-:W-:-:S04]  /*d1c0*/  @P0 SHF.R.U32.HI R4, RZ, R5, R6 ;  /* 0x00000005ff040219 */ /* 0x000fc80000011606 */
[--C-:B------:R-:W-:Y:S01]  /*d1d0*/  SHF.R.S32.HI R5, RZ, 0x1f, R4.reuse ;  /* 0x0000001fff057819 */ /* 0x100fe20000011404 */
[----:B------:R-:W-:-:S04]  /*d1e0*/  IMAD.MOV R8, RZ, RZ, -R4 ;  /* 0x000000ffff087224 */ /* 0x000fc800078e0a04 */
[----:B------:R-:W-:Y:S02]  /*d1f0*/  IMAD R8, R7, R8, R3 ;  /* 0x0000000807087224 */ /* 0x000fe400078e0203 */
[----:B------:R-:W0:Y:S01]  /*d200*/  LDC.64 R6, c[0x0][0x418] ;  /* 0x00010600ff067b82 */ /* 0x000e220000000a00 */
[----:B--2---:R-:W-:-:S04]  /*d210*/  IMAD R9, R9, UR4, RZ ;  /* 0x0000000409097c24 */ /* 0x004fc8000f8e02ff */
[C---:B---3--:R-:W-:Y:S02]  /*d220*/  IMAD R9, R10.reuse, UR5, R9 ;  /* 0x000000050a097c24 */ /* 0x048fe4000f8e0209 */
[----:B------:R-:W-:-:S04]  /*d230*/  IMAD.WIDE.U32 R4, R10, UR4, R4 ;  /* 0x000000040a047c25 */ /* 0x000fc8000f8e0004 */
[----:B------:R-:W-:Y:S01]  /*d240*/  IMAD.IADD R9, R9, 0x1, R5 ;  /* 0x0000000109097824 */ /* 0x000fe200078e0205 */
[----:B0-----:R-:W-:-:S04]  /*d250*/  LEA R6, P0, R4, R6, 0x2 ;  /* 0x0000000604067211 */ /* 0x001fc800078010ff */
[----:B------:R-:W-:-:S05]  /*d260*/  LEA.HI.X R7, R4, R7, R9, 0x2, P0 ;  /* 0x0000000704077211 */ /* 0x000fca00000f1409 */
[----:B------:R0:W5:Y:S04]  /*d270*/  LDG.E R16, desc[UR40][R6.64] ;  /* 0x0000002806107981 */ /* 0x000168000c1e1900 */
.L_x_62:
[----:B0-----:R-:W-:Y:S01]  /*d280*/  LEA R6, R20, UR38, 0x3 ;  /* 0x0000002614067c11 */ /* 0x001fe2000f8e18ff */
[----:B------:R-:W0:Y:S01]  /*d290*/  S2R R4, SR_TID.X ;  /* 0x0000000000047919 */ /* 0x000e220000002100 */
[----:B------:R-:W-:-:S04]  /*d2a0*/  SHF.L.U32 R5, R21, 0x1f, RZ ;  /* 0x0000001f15057819 */ /* 0x000fc800000006ff */
[----:B------:R-:W1:Y:S01]  /*d2b0*/  SYNCS.PHASECHK.TRANS64.TRYWAIT P0, [R6+URZ+0x38880], R5 ;  /* 0x03888005060075a7 */ /* 0x000e62000800017f */
[----:B0-----:R-:W-:-:S04]  /*d2c0*/  LOP3.LUT R4, R4, 0x7f, RZ, 0xc0, !PT ;  /* 0x0000007f04047812 */ /* 0x001fc800078ec0ff */
[----:B------:R-:W-:Y:S01]  /*d2d0*/  ISETP.NE.AND P1, PT, R4, RZ, PT ;  /* 0x000000ff0400720c */ /* 0x000fe20003f25270 */
[----:B-1----:R-:W-:-:S12]  /*d2e0*/  @!P0 BRA `(.L_x_63) ;  /* 0x0000002c00d88947 */ /* 0x002fd80003800000 */
.L_x_123:
[----:B------:R-:W-:Y:S04]  /*d2f0*/  BSSY B1, `(.L_x_64) ;  /* 0x0000009000017945 */ /* 0x000fe80003800000 */
[----:B------:R-:W-:Y:S05]  /*d300*/  @P1 BRA `(.L_x_65) ;  /* 0x00000000001c1947 */ /* 0x000fea0003800000 */
[----:B------:R-:W1:Y:S02]  /*d310*/  S2R R4, SR_TID.X ;  /* 0x0000000000047919 */ /* 0x000e640000002100 */
[----:B-1----:R-:W-:Y:S01]  /*d320*/  LOP3.LUT R7, R4, 0x1f, RZ, 0xc0, !PT ;  /* 0x0000001f04077812 */ /* 0x002fe200078ec0ff */
[----:B------:R-:W-:-:S03]  /*d330*/  IMAD.MOV.U32 R4, RZ, RZ, 0x8000 ;  /* 0x00008000ff047424 */ /* 0x000fc600078e00ff */
[----:B------:R-:W-:Y:S01]  /*d340*/  ISETP.NE.AND P0, PT, R7, RZ, PT ;  /* 0x000000ff0700720c */ /* 0x000fe20003f05270 */
[----:B------:R1:W-:-:S12]  /*d350*/  SYNCS.ARRIVE.TRANS64 RZ, [R6+URZ+0x38870], R4 ;  /* 0x0388700406ff79a7 */ /* 0x0003d8000800003f */
[----:B-1----:R-:W-:Y:S05]  /*d360*/  @!P0 BRA `(.L_x_65) ;  /* 0x0000000000048947 */ /* 0x002fea0003800000 */
[----:B------:R-:W-:Y:S01]  /*d370*/  BPT.TRAP 0x1 ;  /* 0x000000040000795c */ /* 0x000fe20000300000 */
.L_x_65:
[----:B------:R-:W-:Y:S05]  /*d380*/  BSYNC B1 ;  /* 0x0000000000017941 */ /* 0x000fea0003800000 */
.L_x_64:
[----:B------:R-:W-:Y:S01]  /*d390*/  LEA R4, R20, UR38, 0xf ;  /* 0x0000002614047c11 */ /* 0x000fe2000f8e78ff */
[----:B------:R-:W-:Y:S01]  /*d3a0*/  IMAD.SHL.U32 R7, R8, 0x80, RZ ;  /* 0x0000008008077824 */ /* 0x000fe200078e00ff */
[----:B------:R-:W-:Y:S01]  /*d3b0*/  R2UR UR33, R6 ;  /* 0x00000000062172ca */ /* 0x000fe200000e0000 */
[----:B------:R-:W-:Y:S01]  /*d3c0*/  IMAD.MOV.U32 R11, RZ, RZ, RZ ;  /* 0x000000ffff0b7224 */ /* 0x000fe200078e00ff */
[----:B------:R-:W-:Y:S01]  /*d3d0*/  R2UR UR8, R4 ;  /* 0x00000000040872ca */ /* 0x000fe200000e0000 */
[----:B------:R-:W-:Y:S01]  /*d3e0*/  ULDC.64 UR4, c[0x0][0x198] ;  /* 0x0000660000047ab9 */ /* 0x000fe20000000a00 */
[----:B------:R-:W-:Y:S01]  /*d3f0*/  R2UR UR35, R7 ;  /* 0x00000000072372ca */ /* 0x000fe200000e0000 */
[----:B------:R-:W-:Y:S01]  /*d400*/  UIADD3 UR4, UP0, UR4, 0x470, URZ ;  /* 0x0000047004047890 */ /* 0x000fe2000ff1e03f */
[----:B------:R-:W-:Y:S01]  /*d410*/  R2UR UR34, R11 ;  /* 0x000000000b2272ca */ /* 0x000fe200000e0000 */
[----:B------:R-:W-:Y:S01]  /*d420*/  UMOV UR6, 0x0 ;  /* 0x0000000000067882 */ /* 0x000fe20000000000 */
[----:B------:R-:W-:Y:S01]  /*d430*/  PLOP3.LUT P0, PT, PT, PT, PT, 0x80, 0x0 ;  /* 0x000000000000781c */ /* 0x000fe20003f0f070 */
[----:B------:R-:W-:Y:S01]  /*d440*/  UIADD3.X UR5, URZ, UR5, URZ, UP0, !UPT ;  /* 0x000000053f057290 */ /* 0x000fe200087fe43f */
[----:B------:R-:W-:-:S03]  /*d450*/  UMOV UR7, 0x14f00000 ;  /* 0x14f0000000077882 */ /* 0x000fc60000000000 */
[----:B------:R-:W-:Y:S02]  /*d460*/  UIADD3 UR33, UR33, 0x38870, URZ ;  /* 0x0003887021217890 */ /* 0x000fe4000fffe03f */
[----:B------:R-:W-:-:S12]  /*d470*/  UIADD3 UR32, UR8, 0x10400, URZ ;  /* 0x0001040008207890 */ /* 0x000fd8000fffe03f */
.L_x_66:
[----:B------:R-:W-:-:S13]  /*d480*/  @P0 ELECT P2, URZ, PT ;  /* 0x00000000003f082f */ /* 0x000fda0003840000 */
[----:B-----5:R-:W-:Y:S02]  /*d490*/  @P2 R2UR UR37, R16 ;  /* 0x00000000102522ca */ /* 0x020fe400000e0000 */
[----:B------:R-:W-:-:S11]  /*d4a0*/  @P2 PLOP3.LUT P0, PT, P2, PT, PT, 0x8, 0x0 ;  /* 0x000000000000281c */ /* 0x000fd6000170e170 */
[----:B------:R1:W-:Y:S01]  /*d4b0*/  UTMALDG.4D [UR32], [UR4], desc[UR6] ;  /* 0x00000620040075b4 */ /* 0x0003e20008019000 */
[----:B------:R-:W-:Y:S01]  /*d4c0*/  PLOP3.LUT P2, PT, PT, PT, PT, 0x8, 0x0 ;  /* 0x000000000000781c */ /* 0x000fe20003f4e170 */
[----:B-1----:R-:W-:-:S12]  /*d4d0*/  @P0 BRA.U.ANY `(.L_x_66) ;  /* 0xfffffffd00e80947 */ /* 0x002fd8000393ffff */
[----:B------:R-:W-:Y:S01]  /*d4e0*/  IMAD.MOV.U32 R10, RZ, RZ, 0x80 ;  /* 0x00000080ff0a7424 */ /* 0x000fe200078e00ff */
[----:B------:R-:W-:Y:S01]  /*d4f0*/  R2UR UR11, R7 ;  /* 0x00000000070b72ca */ /* 0x000fe200000e0000 */
[----:B------:R-:W-:Y:S01]  /*d500*/  UIADD3 UR8, UR8, 0x14400, URZ ;  /* 0x0001440008087890 */ /* 0x000fe2000fffe03f */
[----:B------:R-:W-:Y:S01]  /*d510*/  PLOP3.LUT P0, PT, PT, PT, PT, 0x80, 0x0 ;  /* 0x000000000000781c */ /* 0x000fe20003f0f070 */
[----:B------:R-:W-:Y:S01]  /*d520*/  UMOV UR6, 0x0 ;  /* 0x0000000000067882 */ /* 0x000fe20000000000 */
[----:B------:R-:W-:Y:S01]  /*d530*/  R2UR UR10, R10 ;  /* 0x000000000a0a72ca */ /* 0x000fe200000e0000 */
[----:B------:R-:W-:-:S14]  /*d540*/  UMOV UR7, 0x14f00000 ;  /* 0x14f0000000077882 */ /* 0x000fdc0000000000 */
.L_x_67:
[----:B------:R-:W-:-:S13]  /*d550*/  @P0 ELECT P2, URZ, PT ;  /* 0x00000000003f082f */ /* 0x000fda0003840000 */
[----:B------:R-:W-:Y:S01]  /*d560*/  @P2 R2UR UR13, R16 ;  /* 0x00000000100d22ca */ /* 0x000fe200000e0000 */
[----:B------:R-:W-:Y:S01]  /*d570*/  UMOV UR9, UR33 ;  /* 0x0000002100097c82 */ /* 0x000fe20008000000 */
[----:B------:R-:W-:Y:S01]  /*d580*/  UMOV UR12, UR36 ;  /* 0x00000024000c7c82 */ /* 0x000fe20008000000 */
[----:B------:R-:W-:-:S10]  /*d590*/  @P2 PLOP3.LUT P0, PT, P2, PT, PT, 0x8, 0x0 ;  /* 0x000000000000281c */ /* 0x000fd4000170e170 */
[----:B------:R1:W-:Y:S01]  /*d5a0*/  UTMALDG.4D [UR8], [UR4], desc[UR6] ;  /* 0x00000608040075b4 */ /* 0x0003e20008019000 */
[----:B------:R-:W-:Y:S02]  /*d5b0*/  PLOP3.LUT P2, PT, PT, PT, PT, 0x8, 0x0 ;  /* 0x000000000000781c */ /* 0x000fe40003f4e170 */
[----:B-1----:R-:W-:Y:S11]  /*d5c0*/  @P0 BRA.U.ANY `(.L_x_67) ;  /* 0xfffffffd00e00947 */ /* 0x002ff6000393ffff */
[----:B------:R-:W1:Y:S02]  /*d5d0*/  SYNCS.PHASECHK.TRANS64.TRYWAIT P0, [R6+URZ+0x38840], R5 ;  /* 0x03884005060075a7 */ /* 0x000e64000800017f */
[----:B-1----:R-:W-:Y:S05]  /*d5e0*/  @!P0 BRA `(.L_x_68) ;  /* 0x0000002c002c8947 */ /* 0x002fea0003800000 */
.L_x_124:
[----:B------:R-:W-:Y:S01]  /*d5f0*/  BSSY B1, `(.L_x_69) ;  /* 0x000000b000017945 */ /* 0x000fe20003800000 */
[----:B------:R-:W-:Y:S02]  /*d600*/  IMAD.MOV.U32 R8, RZ, RZ, 0x0 ;  /* 0x00000000ff087424 */ /* 0x000fe400078e00ff */
[----:B------:R-:W-:Y:S01]  /*d610*/  IMAD.MOV.U32 R9, RZ, RZ, 0x14f00000 ;  /* 0x14f00000ff097424 */ /* 0x000fe200078e00ff */
[----:B------:R-:W-:Y:S06]  /*d620*/  @P1 BRA `(.L_x_70) ;  /* 0x00000000001c1947 */ /* 0x000fec0003800000 */
[----:B------:R-:W2:Y:S01]  /*d630*/  S2R R12, SR_TID.X ;  /* 0x00000000000c7919 */ /* 0x000ea20000002100 */
[----:B01----:R-:W-:-:S04]  /*d640*/  IMAD.MOV.U32 R5, RZ, RZ, 0x8000 ;  /* 0x00008000ff057424 */ /* 0x003fc800078e00ff */
[----:B------:R3:W-:Y:S01]  /*d650*/  SYNCS.ARRIVE.TRANS64 RZ, [R6+URZ+0x38830], R5 ;  /* 0x0388300506ff79a7 */ /* 0x0007e2000800003f */
[----:B--2---:R-:W-:-:S04]  /*d660*/  LOP3.LUT R12, R12, 0x1f, RZ, 0xc0, !PT ;  /* 0x0000001f0c0c7812 */ /* 0x004fc800078ec0ff */
[----:B------:R-:W-:-:S13]  /*d670*/  ISETP.NE.AND P0, PT, R12, RZ, PT ;  /* 0x000000ff0c00720c */ /* 0x000fda0003f05270 */
[----:B---3--:R-:W-:Y:S05]  /*d680*/  @!P0 BRA `(.L_x_70) ;  /* 0x0000000000048947 */ /* 0x008fea0003800000 */
[----:B------:R-:W-:Y:S01]  /*d690*/  BPT.TRAP 0x1 ;  /* 0x000000040000795c */ /* 0x000fe20000300000 */
.L_x_70:
[----:B------:R-:W-:Y:S05]  /*d6a0*/  BSYNC B1 ;  /* 0x0000000000017941 */ /* 0x000fea0003800000 */
.L_x_69:
[----:B------:R-:W-:Y:S01]  /*d6b0*/  R2UR UR4, R4 ;  /* 0x00000000040472ca */ /* 0x000fe200000e0000 */
[----:B------:R-:W-:Y:S01]  /*d6c0*/  ULDC.64 UR6, c[0x0][0x198] ;  /* 0x0000660000067ab9 */ /* 0x000fe20000000a00 */
[----:B------:R-:W-:Y:S01]  /*d6d0*/  R2UR UR9, R6 ;  /* 0x00000000060972ca */ /* 0x000fe200000e0000 */
[----:B------:R-:W-:Y:S01]  /*d6e0*/  UIADD3 UR6, UP0, UR6, 0x370, URZ ;  /* 0x0000037006067890 */ /* 0x000fe2000ff1e03f */
[----:B------:R-:W-:Y:S02]  /*d6f0*/  R2UR UR10, R11 ;  /* 0x000000000b0a72ca */ /* 0x000fe400000e0000 */
[----:B------:R-:W-:Y:S01]  /*d700*/  R2UR UR14, R8 ;  /* 0x00000000080e72ca */ /* 0x000fe200000e0000 */
[----:B------:R-:W-:Y:S01]  /*d710*/  UIADD3.X UR7, URZ, UR7, URZ, UP0, !UPT ;  /* 0x000000073f077290 */ /* 0x000fe200087fe43f */
[----:B------:R-:W-:Y:S02]  /*d720*/  R2UR UR15, R9 ;  /* 0x00000000090f72ca */ /* 0x000fe400000e0000 */
[----:B------:R-:W-:-:S02]  /*d730*/  R2UR UR11, R7 ;  /* 0x00000000070b72ca */ /* 0x000fc400000e0000 */
[----:B------:R-:W-:Y:S01]  /*d740*/  PLOP3.LUT P0, PT, PT, PT, PT, 0x80, 0x0 ;  /* 0x000000000000781c */ /* 0x000fe20003f0f070 */
[----:B------:R-:W-:Y:S02]  /*d750*/  UIADD3 UR8, UR4, 0x28400, URZ ;  /* 0x0002840004087890 */ /* 0x000fe4000fffe03f */
[----:B------:R-:W-:-:S12]  /*d760*/  UIADD3 UR9, UR9, 0x38830, URZ ;  /* 0x0003883009097890 */ /* 0x000fd8000fffe03f */
.L_x_71:
[----:B------:R-:W-:-:S13]  /*d770*/  @P0 ELECT P1, URZ, PT ;  /* 0x00000000003f082f */ /* 0x000fda0003820000 */
[----:B------:R-:W-:Y:S01]  /*d780*/  @P1 R2UR UR13, R16 ;  /* 0x00000000100d12ca */ /* 0x000fe200000e0000 */
[----:B------:R-:W-:Y:S01]  /*d790*/  UMOV UR12, UR36 ;  /* 0x00000024000c7c82 */ /* 0x000fe20008000000 */
[----:B------:R-:W-:-:S11]  /*d7a0*/  @P1 PLOP3.LUT P0, PT, P1, PT, PT, 0x8, 0x0 ;  /* 0x000000000000181c */ /* 0x000fd60000f0e170 */
[----:B------:R2:W-:Y:S01]  /*d7b0*/  UTMALDG.4D [UR8], [UR6], desc[UR14] ;  /* 0x00000e08060075b4 */ /* 0x0005e20008019000 */
[----:B------:R-:W-:Y:S01]  /*d7c0*/  PLOP3.LUT P1, PT, PT, PT, PT, 0x8, 0x0 ;  /* 0x000000000000781c */ /* 0x000fe20003f2e170 */
[----:B--2---:R-:W-:-:S12]  /*d7d0*/  @P0 BRA.U.ANY `(.L_x_71) ;  /* 0xfffffffd00e40947 */ /* 0x004fd8000393ffff */
[----:B------:R-:W-:Y:S01]  /*d7e0*/  R2UR UR10, R10 ;  /* 0x000000000a0a72ca */ /* 0x000fe200000e0000 */
[----:B------:R-:W-:Y:S01]  /*d7f0*/  UIADD3 UR8, UR4, 0x2c400, URZ ;  /* 0x0002c40004087890 */ /* 0x000fe2000fffe03f */
[----:B------:R-:W-:Y:S02]  /*d800*/  R2UR UR14, R8 ;  /* 0x00000000080e72ca */ /* 0x000fe400000e0000 */
[----:B------:R-:W-:Y:S02]  /*d810*/  R2UR UR15, R9 ;  /* 0x00000000090f72ca */ /* 0x000fe400000e0000 */
[----:B------:R-:W-:Y:S02]  /*d820*/  R2UR UR11, R7 ;  /* 0x00000000070b72ca */ /* 0x000fe400000e0000 */
[----:B------:R-:W-:-:S13]  /*d830*/  PLOP3.LUT P0, PT, PT, PT, PT, 0x80, 0x0 ;  /* 0x000000000000781c */ /* 0x000fda0003f0f070 */
.L_x_72:
[----:B------:R-:W-:-:S13]  /*d840*/  @P0 ELECT P1, URZ, PT ;  /* 0x00000000003f082f */ /* 0x000fda0003820000 */
[----:B------:R-:W-:Y:S01]  /*d850*/  @P1 R2UR UR13, R16 ;  /* 0x00000000100d12ca */ /* 0x000fe200000e0000 */
[----:B------:R-:W-:Y:S01]  /*d860*/  UMOV UR12, UR36 ;  /* 0x00000024000c7c82 */ /* 0x000fe20008000000 */
[----:B------:R-:W-:-:S11]  /*d870*/  @P1 PLOP3.LUT P0, PT, P1, PT, PT, 0x8, 0x0 ;  /* 0x000000000000181c */ /* 0x000fd60000f0e170 */
[----:B------:R2:W-:Y:S01]  /*d880*/  UTMALDG.4D [UR8], [UR6], desc[UR14] ;  /* 0x00000e08060075b4 */ /* 0x0005e20008019000 */
[----:B------:R-:W-:Y:S01]  /*d890*/  PLOP3.LUT P1, PT, PT, PT, PT, 0x8, 0x0 ;  /* 0x000000000000781c */ /* 0x000fe20003f2e170 */
[----:B--2---:R-:W-:-:S12]  /*d8a0*/  @P0 BRA.U.ANY `(.L_x_72) ;  /* 0xfffffffd00e40947 */ /* 0x004fd8000393ffff */
.L_x_61:
[----:B------:R-:W-:Y:S05]  /*d8b0*/  BSYNC B0 ;  /* 0x0000000000007941 */ /* 0x000fea0003800000 */
.L_x_60:
[----:B------:R-:W2:Y:S02]  /*d8c0*/  LDL R4, [R1+0x2c] ;  /* 0x00002c0001047983 */ /* 0x000ea40000100800 */
[----:B--2---:R-:W-:-:S13]  /*d8d0*/  ISETP.NE.AND P0, PT, R4, 0x3, PT ;  /* 0x000000030400780c */ /* 0x004fda0003f05270 */
[----:B------:R-:W-:Y:S05]  /*d8e0*/  @!P0 BRA `(.L_x_73) ;  /* 0x0000000000048947 */ /* 0x000fea0003800000 */
[----:B------:R-:W-:Y:S01]  /*d8f0*/  BPT.TRAP 0x1 ;  /* 0x000000040000795c */ /* 0x000fe20000300000 */
.L_x_73:
[----:B01----:R-:W2:Y:S01]  /*d900*/  LDL R5, [R1+0x28] ;  /* 0x0000280001057983 */ /* 0x003ea20000100800 */
[----:B------:R-:W-:Y:S02]  /*d910*/  LOP3.LUT R4, R0, 0x1, RZ, 0x3c, !PT ;  /* 0x0000000100047812 */ /* 0x000fe400078e3cff */
[----:B------:R-:W-:Y:S02]  /*d920*/  LEA R19, R2, UR38, 0x3 ;  /* 0x0000002602137c11 */ /* 0x000fe4000f8e18ff */
[----:B------:R-:W-:-:S04]  /*d930*/  SHF.L.U32 R4, R4, 0x1f, RZ ;  /* 0x0000001f04047819 */ /* 0x000fc800000006ff */
[----:B------:R-:W0:Y:S01]  /*d940*/  SYNCS.PHASECHK.TRANS64.TRYWAIT P0, [R19+URZ+0x38870], R4 ;  /* 0x03887004130075a7 */ /* 0x000e22000800017f */
[----:B--2---:R-:W-:Y:S01]  /*d950*/  ISETP.NE.AND P1, PT, R5, 0x3, PT ;  /* 0x000000030500780c */ /* 0x004fe20003f25270 */
[----:B0-----:R-:W-:-:S12]  /*d960*/  @!P0 BRA `(.L_x_74) ;  /* 0x0000002800608947 */ /* 0x001fd80003800000 */
.L_x_125:
[----:B------:R-:W-:Y:S05]  /*d970*/  @!P1 BRA `(.L_x_75) ;  /* 0x0000000000049947 */ /* 0x000fea0003800000 */
[----:B------:R-:W-:Y:S01]  /*d980*/  BPT.TRAP 0x1 ;  /* 0x000000040000795c */ /* 0x000fe20000300000 */
.L_x_75:
[----:B0-----:R-:W-:Y:S01]  /*d990*/  SHF.L.U32 R4, R0, 0x1f, RZ ;  /* 0x0000001f00047819 */ /* 0x001fe200000006ff */
[----:B------:R-:W-:-:S03]  /*d9a0*/  IMAD.SHL.U32 R0, R2, 0x8000, RZ ;  /* 0x0000800002007824 */ /* 0x000fc600078e00ff */
[----:B------:R-:W0:Y:S02]  /*d9b0*/  SYNCS.PHASECHK.TRANS64.TRYWAIT P0, [R19+URZ+0x38860], R4 ;  /* 0x03886004130075a7 */ /* 0x000e24000800017f */
[----:B0-----:R-:W-:Y:S05]  /*d9c0*/  @!P0 BRA `(.L_x_76) ;  /* 0x00000028005c8947 */ /* 0x001fea0003800000 */
.L_x_126:
[----:B------:R-:W2:Y:S04]  /*d9d0*/  LDL R2, [R1+0x20] ;  /* 0x0000200001027983 */ /* 0x000ea80000100800 */
[----:B------:R-:W3:Y:S01]  /*d9e0*/  LDL R12, [R1] ;  /* 0x00000000010c7983 */ /* 0x000ee20000100800 */
[----:B0-----:R-:W-:Y:S01]  /*d9f0*/  LOP3.LUT R4, R0, R17, RZ, 0xfc, !PT ;  /* 0x0000001100047212 */ /* 0x001fe200078efcff */
[----:B------:R-:W-:Y:S05]  /*da00*/  WARPSYNC.ALL ;  /* 0x0000000000007948 */ /* 0x000fea0003800000 */
[----:B------:R-:W0:Y:S01]  /*da10*/  LDSM.16.MT88.4 R4, [R4+UR38+0x10400] ;  /* 0x010400260404783b */ /* 0x000e220008004200 */
[----:B------:R-:W-:-:S04]  /*da20*/  IMAD.U32 R13, RZ, RZ, UR38 ;  /* 0x00000026ff0d7e24 */ /* 0x000fc8000f8e00ff */
[----:B------:R-:W-:Y:S01]  /*da30*/  VIADD R13, R13, 0x400 ;  /* 0x000004000d0d7836 */ /* 0x000fe20000000000 */
[C-C-:B0-----:R-:W-:Y:S02]  /*da40*/  PRMT R8, R4.reuse, 0x6420, R5.reuse ;  /* 0x0000642004087816 */ /* 0x141fe40000000005 */
[----:B------:R-:W-:Y:S02]  /*da50*/  PRMT R9, R4, 0x7531, R5 ;  /* 0x0000753104097816 */ /* 0x000fe40000000005 */
[C-C-:B------:R-:W-:Y:S02]  /*da60*/  PRMT R10, R6.reuse, 0x6420, R7.reuse ;  /* 0x00006420060a7816 */ /* 0x140fe40000000007 */
[----:B------:R-:W-:Y:S02]  /*da70*/  PRMT R11, R6, 0x7531, R7 ;  /* 0x00007531060b7816 */ /* 0x000fe40000000007 */
[----:B--2---:R-:W-:Y:S02]  /*da80*/  IADD3 R2, R2, UR38, R0 ;  /* 0x0000002602027c10 */ /* 0x004fe4000fffe000 */
[----:B---3--:R-:W-:-:S03]  /*da90*/  IADD3 R18, R13, R0, R12 ;  /* 0x000000000d127210 */ /* 0x008fc60007ffe00c */
[----:B------:R-:W0:Y:S04]  /*daa0*/  LDSM.16.MT88.4 R4, [R2+0x10400] ;  /* 0x010400000204783b */ /* 0x000e280000004200 */
[----:B------:R0:W-:Y:S02]  /*dab0*/  STSM.16.M88.4 [R18], R8 ;  /* 0x0000000812007844 */ /* 0x0001e40000000200 */
[C-C-:B0-----:R-:W-:Y:S02]  /*dac0*/  PRMT R8, R4.reuse, 0x6420, R5.reuse ;  /* 0x0000642004087816 */ /* 0x141fe40000000005 */
[----:B------:R-:W-:Y:S01]  /*dad0*/  PRMT R9, R4, 0x7531, R5 ;  /* 0x0000753104097816 */ /* 0x000fe20000000005 */
[----:B------:R-:W-:Y:S01]  /*dae0*/  VIADD R4, R0, 0x4000 ;  /* 0x0000400000047836 */ /* 0x000fe20000000000 */
[----:B------:R-:W-:-:S02]  /*daf0*/  PRMT R10, R6, 0x6420, R7 ;  /* 0x00006420060a7816 */ /* 0x000fc40000000007 */
[----:B------:R-:W-:Y:S02]  /*db00*/  PRMT R11, R6, 0x7531, R7 ;  /* 0x00007531060b7816 */ /* 0x000fe40000000007 */
[----:B------:R-:W-:-:S03]  /*db10*/  LOP3.LUT R4, R4, R17, RZ, 0xfc, !PT ;  /* 0x0000001104047212 */ /* 0x000fc600078efcff */
[----:B------:R0:W-:Y:S04]  /*db20*/  STSM.16.M88.4 [R18+0x2000], R8 ;  /* 0x0020000812007844 */ /* 0x0001e80000000200 */
[----:B------:R-:W1:Y:S01]  /*db30*/  LDSM.16.MT88.4 R4, [R4+UR38+0x10400] ;  /* 0x010400260404783b */ /* 0x000e620008004200 */
[----:B0-----:R-:W-:Y:S01]  /*db40*/  IMAD.MOV.U32 R11, RZ, RZ, R12 ;  /* 0x000000ffff0b7224 */ /* 0x001fe200078e000c */
[C-C-:B-1----:R-:W-:Y:S02]  /*db50*/  PRMT R12, R4.reuse, 0x6420, R5.reuse ;  /* 0x00006420040c7816 */ /* 0x142fe40000000005 */
[----:B------:R-:W-:Y:S02]  /*db60*/  PRMT R13, R4, 0x7531, R5 ;  /* 0x00007531040d7816 */ /* 0x000fe40000000005 */
[----:B------:R-:W-:-:S02]  /*db70*/  PRMT R14, R6, 0x6420, R7 ;  /* 0x00006420060e7816 */ /* 0x000fc40000000007 */
[----:B------:R-:W-:Y:S02]  /*db80*/  PRMT R15, R6, 0x7531, R7 ;  /* 0x00007531060f7816 */ /* 0x000fe40000000007 */
[----:B------:R-:W0:Y:S04]  /*db90*/  LDSM.16.MT88.4 R4, [R2+0x14400] ;  /* 0x014400000204783b */ /* 0x000e280000004200 */
[----:B------:R1:W-:Y:S02]  /*dba0*/  STSM.16.M88.4 [R18+0x4000], R12 ;  /* 0x0040000c12007844 */ /* 0x0003e40000000200 */
[----:B-1----:R-:W-:Y:S01]  /*dbb0*/  IMAD.MOV.U32 R15, RZ, RZ, R11 ;  /* 0x000000ffff0f7224 */ /* 0x002fe200078e000b */
[C-C-:B0-----:R-:W-:Y:S02]  /*dbc0*/  PRMT R8, R4.reuse, 0x6420, R5.reuse ;  /* 0x0000642004087816 */ /* 0x141fe40000000005 */
[----:B------:R-:W-:-:S02]  /*dbd0*/  PRMT R9, R4, 0x7531, R5 ;  /* 0x0000753104097816 */ /* 0x000fc40000000005 */
[C-C-:B------:R-:W-:Y:S02]  /*dbe0*/  PRMT R10, R6.reuse, 0x6420, R7.reuse ;  /* 0x00006420060a7816 */ /* 0x140fe40000000007 */
[----:B------:R-:W-:-:S05]  /*dbf0*/  PRMT R11, R6, 0x7531, R7 ;  /* 0x00007531060b7816 */ /* 0x000fca0000000007 */
[----:B------:R0:W-:Y:S04]  /*dc00*/  STSM.16.M88.4 [R18+0x6000], R8 ;  /* 0x0060000812007844 */ /* 0x0001e80000000200 */
[----:B0-----:R-:W2:Y:S01]  /*dc10*/  LDL R18, [R1+0x14] ;  /* 0x0000140001127983 */ /* 0x001ea20000100800 */
[----:B------:R-:W-:Y:S02]  /*dc20*/  VIADD R4, R0, 0x1000 ;  /* 0x0000100000047836 */ /* 0x000fe40000000000 */
[----:B------:R-:W-:Y:S02]  /*dc30*/  IMAD.MOV.U32 R11, RZ, RZ, R15 ;  /* 0x000000ffff0b7224 */ /* 0x000fe400078e000f */
[----:B------:R-:W-:Y:S01]  /*dc40*/  IMAD.U32 R10, RZ, RZ, UR38 ;  /* 0x00000026ff0a7e24 */ /* 0x000fe2000f8e00ff */
[----:B------:R-:W-:-:S03]  /*dc50*/  LOP3.LUT R4, R4, R17, RZ, 0xfc, !PT ;  /* 0x0000001104047212 */ /* 0x000fc600078efcff */
[----:B------:R-:W-:-:S03]  /*dc60*/  VIADD R10, R10, 0x400 ;  /* 0x000004000a0a7836 */ /* 0x000fc60000000000 */
[----:B------:R-:W0:Y:S02]  /*dc70*/  LDSM.16.MT88.4 R4, [R4+UR38+0x10400] ;  /* 0x010400260404783b */ /* 0x000e240008004200 */
[C-C-:B0-----:R-:W-:Y:S02]  /*dc80*/  PRMT R12, R4.reuse, 0x6420, R5.reuse ;  /* 0x00006420040c7816 */ /* 0x141fe40000000005 */
[----:B------:R-:W-:Y:S02]  /*dc90*/  PRMT R13, R4, 0x7531, R5 ;  /* 0x00007531040d7816 */ /* 0x000fe40000000005 */
[C-C-:B------:R-:W-:Y:S02]  /*dca0*/  PRMT R14, R6.reuse, 0x6420, R7.reuse ;  /* 0x00006420060e7816 */ /* 0x140fe40000000007 */
[----:B------:R-:W-:Y:S02]  /*dcb0*/  PRMT R15, R6, 0x7531, R7 ;  /* 0x00007531060f7816 */ /* 0x000fe40000000007 */
[----:B------:R-:W0:Y:S02]  /*dcc0*/  LDSM.16.MT88.4 R4, [R2+0x11400] ;  /* 0x011400000204783b */ /* 0x000e240000004200 */
[----:B0-----:R-:W-:-:S02]  /*dcd0*/  PRMT R8, R4, 0x6420, R5 ;  /* 0x0000642004087816 */ /* 0x001fc40000000005 */
[----:B------:R-:W-:Y:S01]  /*dce0*/  PRMT R9, R4, 0x7531, R5 ;  /* 0x0000753104097816 */ /* 0x000fe20000000005 */
[----:B------:R-:W-:-:S05]  /*dcf0*/  VIADD R4, R0, 0x5000 ;  /* 0x0000500000047836 */ /* 0x000fca0000000000 */
[----:B------:R-:W-:Y:S02]  /*dd00*/  LOP3.LUT R4, R4, R17, RZ, 0xfc, !PT ;  /* 0x0000001104047212 */ /* 0x000fe400078efcff */
[----:B--2---:R-:W-:-:S05]  /*dd10*/  IADD3 R18, R11, R0, R18 ;  /* 0x000000000b127210 */ /* 0x004fca0007ffe012 */
[----:B------:R-:W-:Y:S01]  /*dd20*/  IMAD.IADD R18, R10, 0x1, R18 ;  /* 0x000000010a127824 */ /* 0x000fe200078e0212 */
[----:B------:R-:W-:-:S04]  /*dd30*/  PRMT R10, R6, 0x6420, R7 ;  /* 0x00006420060a7816 */ /* 0x000fc80000000007 */
[----:B------:R0:W-:Y:S02]  /*dd40*/  STSM.16.M88.4 [R18], R12 ;  /* 0x0000000c12007844 */ /* 0x0001e40000000200 */
[----:B0-----:R-:W-:Y:S01]  /*dd50*/  IMAD.MOV.U32 R15, RZ, RZ, R11 ;  /* 0x000000ffff0f7224 */ /* 0x001fe200078e000b */
[----:B------:R-:W-:-:S05]  /*dd60*/  PRMT R11, R6, 0x7531, R7 ;  /* 0x00007531060b7816 */ /* 0x000fca0000000007 */
        /* <DEDUP_REMOVED lines=65> */
[----:B------:R-:W-:Y:S02]  /*e180*/  PRMT R9, R4, 0x7531, R5 ;  /* 0x0000753104097816 */ /* 0x000fe40000000005 */
[----:B--2---:R-:W-:Y:S01]  /*e190*/  IADD3 R18, R18, R10, R0 ;  /* 0x0000000a12127210 */ /* 0x004fe20007ffe000 */
[----:B------:R-:W-:Y:S01]  /*e1a0*/  VIADD R0, R0, 0x7000 ;  /* 0x0000700000007836 */ /* 0x000fe20000000000 */
[----:B------:R-:W-:-:S03]  /*e1b0*/  PRMT R10, R6, 0x6420, R7 ;  /* 0x00006420060a7816 */ /* 0x000fc60000000007 */
[----:B------:R-:W-:Y:S01]  /*e1c0*/  IMAD.IADD R18, R11, 0x1, R18 ;  /* 0x000000010b127824 */ /* 0x000fe200078e0212 */
[----:B------:R-:W-:Y:S02]  /*e1d0*/  PRMT R11, R6, 0x7531, R7 ;  /* 0x00007531060b7816 */ /* 0x000fe40000000007 */
[----:B------:R-:W-:Y:S02]  /*e1e0*/  LOP3.LUT R0, R0, R17, RZ, 0xfc, !PT ;  /* 0x0000001100007212 */ /* 0x000fe400078efcff */
[----:B------:R-:W-:Y:S04]  /*e1f0*/  STSM.16.M88.4 [R18], R12 ;  /* 0x0000000c12007844 */ /* 0x000fe80000000200 */
[----:B------:R-:W-:Y:S04]  /*e200*/  STSM.16.M88.4 [R18+0x2000], R8 ;  /* 0x0020000812007844 */ /* 0x000fe80000000200 */
[----:B------:R-:W0:Y:S02]  /*e210*/  LDSM.16.MT88.4 R4, [R0+UR38+0x10400] ;  /* 0x010400260004783b */ /* 0x000e240008004200 */
[----:B0-----:R-:W-:-:S02]  /*e220*/  PRMT R8, R4, 0x6420, R5 ;  /* 0x0000642004087816 */ /* 0x001fc40000000005 */
[----:B------:R-:W-:Y:S02]  /*e230*/  PRMT R9, R4, 0x7531, R5 ;  /* 0x0000753104097816 */ /* 0x000fe40000000005 */
[C-C-:B------:R-:W-:Y:S02]  /*e240*/  PRMT R10, R6.reuse, 0x6420, R7.reuse ;  /* 0x00006420060a7816 */ /* 0x140fe40000000007 */
[----:B------:R-:W-:Y:S02]  /*e250*/  PRMT R11, R6, 0x7531, R7 ;  /* 0x00007531060b7816 */ /* 0x000fe40000000007 */
[----:B------:R-:W0:Y:S04]  /*e260*/  LDSM.16.MT88.4 R4, [R2+0x17400] ;  /* 0x017400000204783b */ /* 0x000e280000004200 */
[----:B------:R0:W-:Y:S02]  /*e270*/  STSM.16.M88.4 [R18+0x4000], R8 ;  /* 0x0040000812007844 */ /* 0x0001e40000000200 */
[----:B0-----:R-:W-:-:S02]  /*e280*/  PRMT R8, R4, 0x6420, R5 ;  /* 0x0000642004087816 */ /* 0x001fc40000000005 */
[----:B------:R-:W-:Y:S02]  /*e290*/  PRMT R9, R4, 0x7531, R5 ;  /* 0x0000753104097816 */ /* 0x000fe40000000005 */
[C-C-:B------:R-:W-:Y:S02]  /*e2a0*/  PRMT R10, R6.reuse, 0x6420, R7.reuse ;  /* 0x00006420060a7816 */ /* 0x140fe40000000007 */
[----:B------:R-:W-:-:S05]  /*e2b0*/  PRMT R11, R6, 0x7531, R7 ;  /* 0x00007531060b7816 */ /* 0x000fca0000000007 */
[----:B------:R0:W-:Y:S01]  /*e2c0*/  STSM.16.M88.4 [R18+0x6000], R8 ;  /* 0x0060000812007844 */ /* 0x0001e20000000200 */
[----:B------:R-:W-:Y:S01]  /*e2d0*/  @!PT LDS RZ, [RZ] ;  /* 0x00000000fffff984 */ /* 0x000fe20000000800 */
[----:B------:R-:W-:Y:S01]  /*e2e0*/  @!PT LDS RZ, [RZ] ;  /* 0x00000000fffff984 */ /* 0x000fe20000000800 */
[----:B------:R-:W-:Y:S01]  /*e2f0*/  @!PT LDS RZ, [RZ] ;  /* 0x00000000fffff984 */ /* 0x000fe20000000800 */
[----:B------:R-:W-:Y:S01]  /*e300*/  @!PT LDS RZ, [RZ] ;  /* 0x00000000fffff984 */ /* 0x000fe20000000800 */
[----:B------:R1:W-:Y:S06]  /*e310*/  MEMBAR.ALL.CTA ;  /* 0x0000000000007992 */ /* 0x0003ec0000008000 */
[----:B-1----:R-:W1:Y:S01]  /*e320*/  FENCE.VIEW.ASYNC.S ;  /* 0x00000000000073c6 */ /* 0x002e620000000000 */
[----:B------:R-:W-:Y:S05]  /*e330*/  @!P1 BRA `(.L_x_77) ;  /* 0x0000000000049947 */ /* 0x000fea0003800000 */
[----:B------:R-:W-:Y:S01]  /*e340*/  BPT.TRAP 0x1 ;  /* 0x000000040000795c */ /* 0x000fe20000300000 */
.L_x_77:
[----:B------:R-:W2:Y:S01]  /*e350*/  S2R R0, SR_TID.X ;  /* 0x0000000000007919 */ /* 0x000ea20000002100 */
[----:B-1----:R1:W-:Y:S01]  /*e360*/  SYNCS.ARRIVE.TRANS64.A1T0 RZ, [R19+URZ+0x38850], RZ ;  /* 0x038850ff13ff79a7 */ /* 0x0023e2000810003f */
[----:B--2---:R-:W-:Y:S02]  /*e370*/  LOP3.LUT R2, R0, 0x7f, RZ, 0xc0, !PT ;  /* 0x0000007f00027812 */ /* 0x004fe400078ec0ff */
[----:B------:R-:W2:Y:S01]  /*e380*/  LDL R0, [R1+0x10] ;  /* 0x0000100001007983 */ /* 0x000ea20000100800 */
[----:B------:R-:W-:Y:S01]  /*e390*/  BAR.SYNC.DEFER_BLOCKING 0x2, 0x80 ;  /* 0x0082000000007b1d */ /* 0x000fe20000010000 */
[----:B------:R-:W-:Y:S01]  /*e3a0*/  ISETP.NE.AND P0, PT, R2, RZ, PT ;  /* 0x000000ff0200720c */ /* 0x000fe20003f05270 */
[----:B------:R-:W-:-:S12]  /*e3b0*/  IMAD.MOV.U32 R2, RZ, RZ, R20 ;  /* 0x000000ffff027224 */ /* 0x000fd800078e0014 */
[----:B-1----:R-:W-:-:S05]  /*e3c0*/  @!P0 VIADD R19, R19, 0x38880 ;  /* 0x0003888013138836 */ /* 0x002fca0000000000 */
[----:B------:R-:W-:-:S04]  /*e3d0*/  @!P0 PRMT R19, RZ, 0x654, R19 ;  /* 0x00000654ff138816 */ /* 0x000fc80000000013 */
[----:B------:R3:W-:Y:S01]  /*e3e0*/  @!P0 SYNCS.ARRIVE.TRANS64.RED.A1T0 RZ, [R19+URZ], RZ ;  /* 0x000000ff13ff89a7 */ /* 0x0007e2000810043f */
[C---:B--2---:R-:W-:Y:S01]  /*e3f0*/  ISETP.GT.AND P0, PT, R3.reuse, R0, PT ;  /* 0x000000000300720c */ /* 0x044fe20003f04270 */
[----:B------:R-:W-:Y:S02]  /*e400*/  VIADD R3, R3, 0xffffffff ;  /* 0xffffffff03037836 */ /* 0x000fe40000000000 */
[----:B------:R-:W-:-:S10]  /*e410*/  IMAD.MOV.U32 R0, RZ, RZ, R21 ;  /* 0x000000ffff007224 */ /* 0x000fd400078e0015 */
[----:B---3--:R-:W-:Y:S05]  /*e420*/  @P0 BRA `(.L_x_78) ;  /* 0xffffffec00140947 */ /* 0x008fea000383ffff */
[----:B------:R-:W-:Y:S05]  /*e430*/  BRA `(.L_x_79) ;  /* 0x0000000000047947 */ /* 0x000fea0003800000 */
.L_x_59:
[----:B------:R-:W-:-:S07]  /*e440*/  IMAD.MOV.U32 R20, RZ, RZ, RZ ;  /* 0x000000ffff147224 */ /* 0x000fce00078e00ff */
.L_x_79:
[----:B------:R-:W2:Y:S02]  /*e450*/  LDL R2, [R1+0x24] ;  /* 0x0000240001027983 */ /* 0x000ea40000100800 */
[----:B--2---:R-:W-:-:S04]  /*e460*/  LOP3.LUT R0, R2, 0x1, RZ, 0xfc, !PT ;  /* 0x0000000102007812 */ /* 0x004fc800078efcff */
[----:B------:R-:W-:-:S13]  /*e470*/  ISETP.NE.AND P0, PT, R0, 0x3, PT ;  /* 0x000000030000780c */ /* 0x000fda0003f05270 */
[----:B------:R-:W-:Y:S05]  /*e480*/  @!P0 BRA `(.L_x_80) ;  /* 0x0000000000048947 */ /* 0x000fea0003800000 */
[----:B------:R-:W-:Y:S01]  /*e490*/  BPT.TRAP 0x1 ;  /* 0x000000040000795c */ /* 0x000fe20000300000 */
.L_x_80:
[----:B------:R-:W-:Y:S01]  /*e4a0*/  LOP3.LUT R3, R21, 0x1, RZ, 0x3c, !PT ;  /* 0x0000000115037812 */ /* 0x000fe200078e3cff */
[----:B------:R-:W-:Y:S01]  /*e4b0*/  BSSY B0, `(.L_x_81) ;  /* 0x0000007000007945 */ /* 0x000fe20003800000 */
[----:B------:R-:W-:Y:S02]  /*e4c0*/  LEA R16, R20, UR38, 0x3 ;  /* 0x0000002614107c11 */ /* 0x000fe4000f8e18ff */
[----:B------:R-:W-:Y:S02]  /*e4d0*/  SHF.L.U32 R3, R3, 0x1f, RZ ;  /* 0x0000001f03037819 */ /* 0x000fe400000006ff */
[----:B------:R-:W-:Y:S02]  /*e4e0*/  LOP3.LUT R0, R2, 0x2, RZ, 0xfc, !PT ;  /* 0x0000000202007812 */ /* 0x000fe400078efcff */
[----:B------:R-:W2:Y:S02]  /*e4f0*/  SYNCS.PHASECHK.TRANS64.TRYWAIT P0, [R16+URZ+0x38870], R3 ;  /* 0x03887003100075a7 */ /* 0x000ea4000800017f */
[----:B------:R-:W-:Y:S01]  /*e500*/  ISETP.NE.AND P1, PT, R0, 0x3, PT ;  /* 0x000000030000780c */ /* 0x000fe20003f25270 */
[----:B--2---:R-:W-:-:S12]  /*e510*/  @!P0 BRA `(.L_x_82) ;  /* 0x0000001c009c8947 */ /* 0x004fd80003800000 */
.L_x_127:
[----:B------:R-:W-:Y:S05]  /*e520*/  BSYNC B0 ;  /* 0x0000000000007941 */ /* 0x000fea0003800000 */
.L_x_81:
[----:B------:R-:W-:Y:S05]  /*e530*/  @!P1 BRA `(.L_x_83) ;  /* 0x0000000000049947 */ /* 0x000fea0003800000 */
[----:B------:R-:W-:Y:S01]  /*e540*/  BPT.TRAP 0x1 ;  /* 0x000000040000795c */ /* 0x000fe20000300000 */
.L_x_83:
[----:B--2---:R-:W-:-:S04]  /*e550*/  SHF.L.U32 R3, R21, 0x1f, RZ ;  /* 0x0000001f15037819 */ /* 0x004fc800000006ff */
[----:B------:R-:W2:Y:S02]  /*e560*/  SYNCS.PHASECHK.TRANS64.TRYWAIT P0, [R16+URZ+0x38860], R3 ;  /* 0x03886003100075a7 */ /* 0x000ea4000800017f */
[----:B--2---:R-:W-:Y:S05]  /*e570*/  @!P0 BRA `(.L_x_84) ;  /* 0x0000001c00988947 */ /* 0x004fea0003800000 */
.L_x_128:
[----:B------:R-:W3:Y:S04]  /*e580*/  LDL.LU R12, [R1+0xc] ;  /* 0x00000c00010c7983 */ /* 0x000ee80000300800 */
[----:B------:R-:W4:Y:S01]  /*e590*/  LDL.LU R19, [R1] ;  /* 0x0000000001137983 */ /* 0x000f220000300800 */
[----:B0-----:R-:W-:Y:S01]  /*e5a0*/  IMAD.SHL.U32 R18, R20, 0x8000, RZ ;  /* 0x0000800014127824 */ /* 0x001fe200078e00ff */
[----:B------:R-:W-:Y:S05]  /*e5b0*/  WARPSYNC.ALL ;  /* 0x0000000000007948 */ /* 0x000fea0003800000 */
[----:B--2---:R-:W-:Y:S01]  /*e5c0*/  LOP3.LUT R3, R18, R17, RZ, 0xfc, !PT ;  /* 0x0000001112037212 */ /* 0x004fe200078efcff */
[----:B------:R-:W-:-:S04]  /*e5d0*/  IMAD.U32 R2, RZ, RZ, UR38 ;  /* 0x00000026ff027e24 */ /* 0x000fc8000f8e00ff */
[----:B-1----:R-:W0:Y:S01]  /*e5e0*/  LDSM.16.MT88.4 R4, [R3+UR38+0x10400] ;  /* 0x010400260304783b */ /* 0x002e220008004200 */
[----:B------:R-:W-:Y:S01]  /*e5f0*/  VIADD R2, R2, 0x400 ;  /* 0x0000040002027836 */ /* 0x000fe20000000000 */
[C-C-:B0-----:R-:W-:Y:S02]  /*e600*/  PRMT R8, R4.reuse, 0x6420, R5.reuse ;  /* 0x0000642004087816 */ /* 0x141fe40000000005 */
[----:B------:R-:W-:Y:S02]  /*e610*/  PRMT R9, R4, 0x7531, R5 ;  /* 0x0000753104097816 */ /* 0x000fe40000000005 */
[C-C-:B------:R-:W-:Y:S02]  /*e620*/  PRMT R10, R6.reuse, 0x6420, R7.reuse ;  /* 0x00006420060a7816 */ /* 0x140fe40000000007 */
[----:B------:R-:W-:Y:S02]  /*e630*/  PRMT R11, R6, 0x7531, R7 ;  /* 0x00007531060b7816 */ /* 0x000fe40000000007 */
[----:B---3--:R-:W-:-:S02]  /*e640*/  IADD3 R0, R18, R17, R12 ;  /* 0x0000001112007210 */ /* 0x008fc40007ffe00c */
[----:B----4-:R-:W-:-:S03]  /*e650*/  IADD3 R2, R2, R18, R19 ;  /* 0x0000001202027210 */ /* 0x010fc60007ffe013 */
[----:B------:R-:W0:Y:S04]  /*e660*/  LDSM.16.MT88.4 R4, [R0+UR38+0x10400] ;  /* 0x010400260004783b */ /* 0x000e280008004200 */
        /* <DEDUP_REMOVED lines=14> */
[----:B------:R-:W0:Y:S04]  /*e750*/  LDSM.16.MT88.4 R4, [R0+UR38+0x14400] ;  /* 0x014400260004783b */ /* 0x000e280008004200 */
[----:B------:R1:W-:Y:S02]  /*e760*/  STSM.16.M88.4 [R2+0x4000], R12 ;  /* 0x0040000c02007844 */ /* 0x0003e40000000200 */
[----:B-1----:R-:W-:Y:S01]  /*e770*/  IMAD.MOV.U32 R15, RZ, RZ, R11 ;  /* 0x000000ffff0f7224 */ /* 0x002fe200078e000b */
[C-C-:B0-----:R-:W-:Y:S02]  /*e780*/  PRMT R8, R4.reuse, 0x6420, R5.reuse ;  /* 0x0000642004087816 */ /* 0x141fe40000000005 */
[----:B------:R-:W-:-:S02]  /*e790*/  PRMT R9, R4, 0x7531, R5 ;  /* 0x0000753104097816 */ /* 0x000fc40000000005 */
[C-C-:B------:R-:W-:Y:S02]  /*e7a0*/  PRMT R10, R6.reuse, 0x6420, R7.reuse ;  /* 0x00006420060a7816 */ /* 0x140fe40000000007 */
[----:B------:R-:W-:-:S05]  /*e7b0*/  PRMT R11, R6, 0x7531, R7 ;  /* 0x00007531060b7816 */ /* 0x000fca0000000007 */
[----:B------:R0:W-:Y:S04]  /*e7c0*/  STSM.16.M88.4 [R2+0x6000], R8 ;  /* 0x0060000802007844 */ /* 0x0001e80000000200 */
[----:B0-----:R-:W2:Y:S01]  /*e7d0*/  LDL.LU R11, [R1+0x14] ;  /* 0x00001400010b7983 */ /* 0x001ea20000300800 */
[----:B------:R-:W-:Y:S02]  /*e7e0*/  VIADD R4, R18, 0x1000 ;  /* 0x0000100012047836 */ /* 0x000fe40000000000 */
[----:B------:R-:W-:-:S03]  /*e7f0*/  IMAD.U32 R10, RZ, RZ, UR38 ;  /* 0x00000026ff0a7e24 */ /* 0x000fc6000f8e00ff */
[----:B------:R-:W-:Y:S01]  /*e800*/  LOP3.LUT R3, R4, R17, RZ, 0xfc, !PT ;  /* 0x0000001104037212 */ /* 0x000fe200078efcff */
[----:B------:R-:W-:-:S04]  /*e810*/  VIADD R10, R10, 0x400 ;  /* 0x000004000a0a7836 */ /* 0x000fc80000000000 */
[----:B------:R0:W1:Y:S02]  /*e820*/  LDSM.16.MT88.4 R4, [R3+UR38+0x10400] ;  /* 0x010400260304783b */ /* 0x0000640008004200 */
[----:B0-----:R-:W-:Y:S01]  /*e830*/  IMAD.MOV.U32 R3, RZ, RZ, R15 ;  /* 0x000000ffff037224 */ /* 0x001fe200078e000f */
[C-C-:B-1----:R-:W-:Y:S02]  /*e840*/  PRMT R12, R4.reuse, 0x6420, R5.reuse ;  /* 0x00006420040c7816 */ /* 0x142fe40000000005 */
[----:B------:R-:W-:Y:S02]  /*e850*/  PRMT R13, R4, 0x7531, R5 ;  /* 0x00007531040d7816 */ /* 0x000fe40000000005 */
[C-C-:B------:R-:W-:Y:S02]  /*e860*/  PRMT R14, R6.reuse, 0x6420, R7.reuse ;  /* 0x00006420060e7816 */ /* 0x140fe40000000007 */
[----:B------:R-:W-:Y:S02]  /*e870*/  PRMT R15, R6, 0x7531, R7 ;  /* 0x00007531060f7816 */ /* 0x000fe40000000007 */
[----:B------:R-:W0:Y:S02]  /*e880*/  LDSM.16.MT88.4 R4, [R0+UR38+0x11400] ;  /* 0x011400260004783b */ /* 0x000e240008004200 */
[----:B0-----:R-:W-:-:S02]  /*e890*/  PRMT R8, R4, 0x6420, R5 ;  /* 0x0000642004087816 */ /* 0x001fc40000000005 */
[----:B------:R-:W-:Y:S01]  /*e8a0*/  PRMT R9, R4, 0x7531, R5 ;  /* 0x0000753104097816 */ /* 0x000fe20000000005 */
[----:B------:R-:W-:Y:S01]  /*e8b0*/  VIADD R4, R18, 0x5000 ;  /* 0x0000500012047836 */ /* 0x000fe20000000000 */
[----:B--2---:R-:W-:-:S05]  /*e8c0*/  IADD3 R2, R19, R18, R11 ;  /* 0x0000001213027210 */ /* 0x004fca0007ffe00b */
[----:B------:R-:W-:Y:S01]  /*e8d0*/  IMAD.IADD R2, R10, 0x1, R2 ;  /* 0x000000010a027824 */ /* 0x000fe200078e0202 */
[----:B------:R-:W-:-:S04]  /*e8e0*/  PRMT R10, R6, 0x6420, R7 ;  /* 0x00006420060a7816 */ /* 0x000fc80000000007 */
[----:B------:R0:W-:Y:S02]  /*e8f0*/  STSM.16.M88.4 [R2], R12 ;  /* 0x0000000c02007844 */ /* 0x0001e40000000200 */
[----:B0-----:R-:W-:Y:S01]  /*e900*/  IMAD.MOV.U32 R15, RZ, RZ, R11 ;  /* 0x000000ffff0f7224 */ /* 0x001fe200078e000b */
[----:B------:R-:W-:-:S05]  /*e910*/  PRMT R11, R6, 0x7531, R7 ;  /* 0x00007531060b7816 */ /* 0x000fca0000000007 */
[----:B------:R0:W-:Y:S02]  /*e920*/  STSM.16.M88.4 [R2+0x2000], R8 ;  /* 0x0020000802007844 */ /* 0x0001e40000000200 */
[----:B0-----:R-:W-:Y:S01]  /*e930*/  IMAD.MOV.U32 R11, RZ, RZ, R3 ;  /* 0x000000ffff0b7224 */ /* 0x001fe200078e0003 */
[----:B------:R-:W-:-:S05]  /*e940*/  LOP3.LUT R3, R4, R17, RZ, 0xfc, !PT ;  /* 0x0000001104037212 */ /* 0x000fca00078efcff */
[----:B------:R0:W1:Y:S02]  /*e950*/  LDSM.16.MT88.4 R4, [R3+UR38+0x10400] ;  /* 0x010400260304783b */ /* 0x0000640008004200 */
[----:B0-----:R-:W-:Y:S01]  /*e960*/  IMAD.MOV.U32 R3, RZ, RZ, R15 ;  /* 0x000000ffff037224 */ /* 0x001fe200078e000f */
[C-C-:B-1----:R-:W-:Y:S02]  /*e970*/  PRMT R12, R4.reuse, 0x6420, R5.reuse ;  /* 0x00006420040c7816 */ /* 0x142fe40000000005 */
[----:B------:R-:W-:Y:S02]  /*e980*/  PRMT R13, R4, 0x7531, R5 ;  /* 0x00007531040d7816 */ /* 0x000fe40000000005 */
[C-C-:B------:R-:W-:Y:S02]  /*e990*/  PRMT R14, R6.reuse, 0x6420, R7.reuse ;  /* 0x00006420060e7816 */ /* 0x140fe40000000007 */
[----:B------:R-:W-:Y:S02]  /*e9a0*/  PRMT R15, R6, 0x7531, R7 ;  /* 0x00007531060f7816 */ /* 0x000fe40000000007 */
[----:B------:R-:W0:Y:S04]  /*e9b0*/  LDSM.16.MT88.4 R4, [R0+UR38+0x15400] ;  /* 0x015400260004783b */ /* 0x000e280008004200 */
[----:B------:R1:W-:Y:S02]  /*e9c0*/  STSM.16.M88.4 [R2+0x4000], R12 ;  /* 0x0040000c02007844 */ /* 0x0003e40000000200 */
[----:B-1----:R-:W-:-:S02]  /*e9d0*/  IMAD.MOV.U32 R13, RZ, RZ, R11 ;  /* 0x000000ffff0d7224 */ /* 0x002fc400078e000b */
[----:B------:R-:W-:Y:S02]  /*e9e0*/  IMAD.MOV.U32 R14, RZ, RZ, R19 ;  /* 0x000000ffff0e7224 */ /* 0x000fe400078e0013 */
[----:B------:R-:W-:Y:S01]  /*e9f0*/  IMAD.U32 R15, RZ, RZ, UR38 ;  /* 0x00000026ff0f7e24 */ /* 0x000fe2000f8e00ff */
[----:B------:R-:W-:-:S03]  /*ea00*/  IADD3 R3, R18, R13, R3 ;  /* 0x0000000d12037210 */ /* 0x000fc60007ffe003 */
[----:B------:R-:W-:-:S05]  /*ea10*/  VIADD R15, R15, 0x400 ;  /* 0x000004000f0f7836 */ /* 0x000fca0000000000 */
[----:B------:R-:W-:Y:S02]  /*ea20*/  IADD3 R3, R15, R3, R14 ;  /* 0x000000030f037210 */ /* 0x000fe40007ffe00e */
[C-C-:B0-----:R-:W-:Y:S02]  /*ea30*/  PRMT R8, R4.reuse, 0x6420, R5.reuse ;  /* 0x0000642004087816 */ /* 0x141fe40000000005 */
[----:B------:R-:W-:Y:S01]  /*ea40*/  PRMT R9, R4, 0x7531, R5 ;  /* 0x0000753104097816 */ /* 0x000fe20000000005 */
[----:B------:R-:W-:Y:S01]  /*ea50*/  VIADD R4, R18, 0x2000 ;  /* 0x0000200012047836 */ /* 0x000fe20000000000 */
[C-C-:B------:R-:W-:Y:S02]  /*ea60*/  PRMT R10, R6.reuse, 0x6420, R7.reuse ;  /* 0x00006420060a7816 */ /* 0x140fe40000000007 */
[----:B------:R-:W-:Y:S02]  /*ea70*/  PRMT R11, R6, 0x7531, R7 ;  /* 0x00007531060b7816 */ /* 0x000fe40000000007 */
[----:B------:R-:W-:-:S03]  /*ea80*/  LOP3.LUT R19, R4, R17, RZ, 0xfc, !PT ;  /* 0x0000001104137212 */ /* 0x000fc600078efcff */
[----:B------:R-:W-:Y:S04]  /*ea90*/  STSM.16.M88.4 [R2+0x6000], R8 ;  /* 0x0060000802007844 */ /* 0x000fe80000000200 */
[----:B------:R0:W1:Y:S02]  /*eaa0*/  LDSM.16.MT88.4 R4, [R19+UR38+0x10400] ;  /* 0x010400261304783b */ /* 0x0000640008004200 */
[----:B0-----:R-:W-:-:S05]  /*eab0*/  IADD3 R19, R14, R18, R13 ;  /* 0x000000120e137210 */ /* 0x001fca0007ffe00d */
[----:B------:R-:W-:Y:S01]  /*eac0*/  IMAD.IADD R2, R15, 0x1, R19 ;  /* 0x000000010f027824 */ /* 0x000fe200078e0213 */
[C-C-:B-1----:R-:W-:Y:S02]  /*ead0*/  PRMT R8, R4.reuse, 0x6420, R5.reuse ;  /* 0x0000642004087816 */ /* 0x142fe40000000005 */
[----:B------:R-:W-:Y:S02]  /*eae0*/  PRMT R9, R4, 0x7531, R5 ;  /* 0x0000753104097816 */ /* 0x000fe40000000005 */
[C-C-:B------:R-:W-:Y:S02]  /*eaf0*/  PRMT R10, R6.reuse, 0x6420, R7.reuse ;  /* 0x00006420060a7816 */ /* 0x140fe40000000007 */
[----:B------:R-:W-:Y:S02]  /*eb00*/  PRMT R11, R6, 0x7531, R7 ;  /* 0x00007531060b7816 */ /* 0x000fe40000000007 */
[----:B------:R-:W0:Y:S04]  /*eb10*/  LDSM.16.MT88.4 R4, [R0+UR38+0x12400] ;  /* 0x012400260004783b */ /* 0x000e280008004200 */
[----:B------:R0:W-:Y:S02]  /*eb20*/  STSM.16.M88.4 [R2], R8 ;  /* 0x0000000802007844 */ /* 0x0001e40000000200 */
[----:B0-----:R-:W-:-:S02]  /*eb30*/  PRMT R8, R4, 0x6420, R5 ;  /* 0x0000642004087816 */ /* 0x001fc40000000005 */
[----:B------:R-:W-:Y:S01]  /*eb40*/  PRMT R9, R4, 0x7531, R5 ;  /* 0x0000753104097816 */ /* 0x000fe20000000005 */
[----:B------:R-:W-:Y:S01]  /*eb50*/  VIADD R4, R18, 0x6000 ;  /* 0x0000600012047836 */ /* 0x000fe20000000000 */
[C-C-:B------:R-:W-:Y:S02]  /*eb60*/  PRMT R10, R6.reuse, 0x6420, R7.reuse ;  /* 0x00006420060a7816 */ /* 0x140fe40000000007 */
[----:B------:R-:W-:Y:S02]  /*eb70*/  PRMT R11, R6, 0x7531, R7 ;  /* 0x00007531060b7816 */ /* 0x000fe40000000007 */
[----:B------:R-:W-:-:S03]  /*eb80*/  LOP3.LUT R19, R4, R17, RZ, 0xfc, !PT ;  /* 0x0000001104137212 */ /* 0x000fc600078efcff */
[----:B------:R-:W-:Y:S04]  /*eb90*/  STSM.16.M88.4 [R2+0x2000], R8 ;  /* 0x0020000802007844 */ /* 0x000fe80000000200 */
[----:B------:R-:W0:Y:S02]  /*eba0*/  LDSM.16.MT88.4 R4, [R19+UR38+0x10400] ;  /* 0x010400261304783b */ /* 0x000e240008004200 */
[C-C-:B0-----:R-:W-:Y:S02]  /*ebb0*/  PRMT R12, R4.reuse, 0x6420, R5.reuse ;  /* 0x00006420040c7816 */ /* 0x141fe40000000005 */
[----:B------:R-:W-:Y:S02]  /*ebc0*/  PRMT R13, R4, 0x7531, R5 ;  /* 0x00007531040d7816 */ /* 0x000fe40000000005 */
[----:B------:R-:W-:-:S02]  /*ebd0*/  PRMT R14, R6, 0x6420, R7 ;  /* 0x00006420060e7816 */ /* 0x000fc40000000007 */
[----:B------:R-:W-:Y:S02]  /*ebe0*/  PRMT R15, R6, 0x7531, R7 ;  /* 0x00007531060f7816 */ /* 0x000fe40000000007 */
[----:B------:R-:W0:Y:S04]  /*ebf0*/  LDSM.16.MT88.4 R4, [R0+UR38+0x16400] ;  /* 0x016400260004783b */ /* 0x000e280008004200 */
[----:B------:R-:W-:Y:S01]  /*ec00*/  STSM.16.M88.4 [R2+0x4000], R12 ;  /* 0x0040000c02007844 */ /* 0x000fe20000000200 */
[C-C-:B0-----:R-:W-:Y:S02]  /*ec10*/  PRMT R8, R4.reuse, 0x6420, R5.reuse ;  /* 0x0000642004087816 */ /* 0x141fe40000000005 */
[----:B------:R-:W-:Y:S01]  /*ec20*/  PRMT R9, R4, 0x7531, R5 ;  /* 0x0000753104097816 */ /* 0x000fe20000000005 */
[----:B------:R-:W-:Y:S01]  /*ec30*/  VIADD R4, R18, 0x3000 ;  /* 0x0000300012047836 */ /* 0x000fe20000000000 */
[--C-:B------:R-:W-:Y:S01]  /*ec40*/  PRMT R10, R6, 0x6420, R7.reuse ;  /* 0x00006420060a7816 */ /* 0x100fe20000000007 */
[----:B------:R-:W-:Y:S01]  /*ec50*/  VIADD R18, R18, 0x7000 ;  /* 0x0000700012127836 */ /* 0x000fe20000000000 */
[----:B------:R-:W-:-:S02]  /*ec60*/  PRMT R11, R6, 0x7531, R7 ;  /* 0x00007531060b7816 */ /* 0x000fc40000000007 */
[-C--:B------:R-:W-:Y:S02]  /*ec70*/  LOP3.LUT R19, R4, R17.reuse, RZ, 0xfc, !PT ;  /* 0x0000001104137212 */ /* 0x080fe400078efcff */
[----:B------:R-:W-:Y:S01]  /*ec80*/  LOP3.LUT R18, R18, R17, RZ, 0xfc, !PT ;  /* 0x0000001112127212 */ /* 0x000fe200078efcff */
[----:B------:R-:W-:Y:S04]  /*ec90*/  STSM.16.M88.4 [R2+0x6000], R8 ;  /* 0x0060000802007844 */ /* 0x000fe80000000200 */
[----:B------:R-:W0:Y:S04]  /*eca0*/  LDSM.16.MT88.4 R8, [R19+UR38+0x10400] ;  /* 0x010400261308783b */ /* 0x000e280008004200 */
[----:B------:R-:W1:Y:S01]  /*ecb0*/  LDSM.16.MT88.4 R4, [R0+UR38+0x13400] ;  /* 0x013400260004783b */ /* 0x000e620008004200 */
[----:B0-----:R-:W-:-:S02]  /*ecc0*/  PRMT R12, R8, 0x6420, R9 ;  /* 0x00006420080c7816 */ /* 0x001fc40000000009 */
[----:B------:R-:W-:Y:S02]  /*ecd0*/  PRMT R13, R8, 0x7531, R9 ;  /* 0x00007531080d7816 */ /* 0x000fe40000000009 */
[C-C-:B------:R-:W-:Y:S02]  /*ece0*/  PRMT R14, R10.reuse, 0x6420, R11.reuse ;  /* 0x000064200a0e7816 */ /* 0x140fe4000000000b */
[----:B------:R-:W-:Y:S02]  /*ecf0*/  PRMT R15, R10, 0x7531, R11 ;  /* 0x000075310a0f7816 */ /* 0x000fe4000000000b */
[C-C-:B-1----:R-:W-:Y:S02]  /*ed00*/  PRMT R8, R4.reuse, 0x6420, R5.reuse ;  /* 0x0000642004087816 */ /* 0x142fe40000000005 */
[----:B------:R-:W-:Y:S01]  /*ed10*/  PRMT R9, R4, 0x7531, R5 ;  /* 0x0000753104097816 */ /* 0x000fe20000000005 */
[----:B------:R-:W-:Y:S01]  /*ed20*/  STSM.16.M88.4 [R3], R12 ;  /* 0x0000000c03007844 */ /* 0x000fe20000000200 */
[----:B------:R-:W-:-:S02]  /*ed30*/  PRMT R10, R6, 0x6420, R7 ;  /* 0x00006420060a7816 */ /* 0x000fc40000000007 */
[----:B------:R-:W-:-:S05]  /*ed40*/  PRMT R11, R6, 0x7531, R7 ;  /* 0x00007531060b7816 */ /* 0x000fca0000000007 */
[----:B------:R-:W-:Y:S04]  /*ed50*/  STSM.16.M88.4 [R3+0x2000], R8 ;  /* 0x0020000803007844 */ /* 0x000fe80000000200 */
[----:B------:R-:W0:Y:S04]  /*ed60*/  LDSM.16.MT88.4 R8, [R18+UR38+0x10400] ;  /* 0x010400261208783b */ /* 0x000e280008004200 */
[----:B------:R-:W1:Y:S01]  /*ed70*/  LDSM.16.MT88.4 R4, [R0+UR38+0x17400] ;  /* 0x017400260004783b */ /* 0x000e620008004200 */
[C-C-:B0-----:R-:W-:Y:S02]  /*ed80*/  PRMT R12, R8.reuse, 0x6420, R9.reuse ;  /* 0x00006420080c7816 */ /* 0x141fe40000000009 */
[----:B------:R-:W-:-:S02]  /*ed90*/  PRMT R13, R8, 0x7531, R9 ;  /* 0x00007531080d7816 */ /* 0x000fc40000000009 */
[C-C-:B------:R-:W-:Y:S02]  /*eda0*/  PRMT R14, R10.reuse, 0x6420, R11.reuse ;  /* 0x000064200a0e7816 */ /* 0x140fe4000000000b */
[----:B------:R-:W-:Y:S02]  /*edb0*/  PRMT R15, R10, 0x7531, R11 ;  /* 0x000075310a0f7816 */ /* 0x000fe4000000000b */
[C-C-:B-1----:R-:W-:Y:S02]  /*edc0*/  PRMT R8, R4.reuse, 0x6420, R5.reuse ;  /* 0x0000642004087816 */ /* 0x142fe40000000005 */
[----:B------:R-:W-:Y:S01]  /*edd0*/  PRMT R9, R4, 0x7531, R5 ;  /* 0x0000753104097816 */ /* 0x000fe20000000005 */
[----:B------:R0:W-:Y:S01]  /*ede0*/  STSM.16.M88.4 [R3+0x4000], R12 ;  /* 0x0040000c03007844 */ /* 0x0001e20000000200 */
        /* <DEDUP_REMOVED lines=11> */
.L_x_85:
[----:B------:R-:W2:Y:S01]  /*eea0*/  S2R R0, SR_TID.X ;  /* 0x0000000000007919 */ /* 0x000ea20000002100 */
[----:B-1----:R-:W-:Y:S01]  /*eeb0*/  SYNCS.ARRIVE.TRANS64.A1T0 RZ, [R16+URZ+0x38850], RZ ;  /* 0x038850ff10ff79a7 */ /* 0x002fe2000810003f */
[----:B--2---:R-:W-:Y:S01]  /*eec0*/  LOP3.LUT R0, R0, 0x7f, RZ, 0xc0, !PT ;  /* 0x0000007f00007812 */ /* 0x004fe200078ec0ff */
[----:B------:R-:W-:Y:S03]  /*eed0*/  BAR.SYNC.DEFER_BLOCKING 0x2, 0x80 ;  /* 0x0082000000007b1d */ /* 0x000fe60000010000 */
[----:B------:R-:W-:-:S13]  /*eee0*/  ISETP.NE.AND P0, PT, R0, RZ, PT ;  /* 0x000000ff0000720c */ /* 0x000fda0003f05270 */
[----:B------:R-:W-:-:S05]  /*eef0*/  @!P0 VIADD R0, R16, 0x38880 ;  /* 0x0003888010008836 */ /* 0x000fca0000000000 */
[----:B------:R-:W-:-:S04]  /*ef00*/  @!P0 PRMT R0, RZ, 0x654, R0 ;  /* 0x00000654ff008816 */ /* 0x000fc80000000000 */
[----:B------:R1:W-:Y:S02]  /*ef10*/  @!P0 SYNCS.ARRIVE.TRANS64.RED.A1T0 RZ, [R0+URZ], RZ ;  /* 0x000000ff00ff89a7 */ /* 0x0003e4000810043f */
[----:B-1----:R-:W-:-:S05]  /*ef20*/  VIADD R0, R20, 0x1 ;  /* 0x0000000114007836 */ /* 0x002fca0000000000 */
[----:B------:R-:W-:-:S04]  /*ef30*/  ISETP.NE.AND P0, PT, R0, 0x2, PT ;  /* 0x000000020000780c */ /* 0x000fc80003f05270 */
[----:B------:R-:W-:Y:S02]  /*ef40*/  SEL R2, RZ, 0x1, P0 ;  /* 0x00000001ff027807 */ /* 0x000fe40000000000 */
[----:B------:R-:W-:Y:S02]  /*ef50*/  SEL R0, R0, RZ, P0 ;  /* 0x000000ff00007207 */ /* 0x000fe40000000000 */
[----:B------:R-:W-:Y:S01]  /*ef60*/  LOP3.LUT R21, R21, R2, RZ, 0x3c, !PT ;  /* 0x0000000215157212 */ /* 0x000fe200078e3cff */
[----:B------:R-:W-:-:S07]  /*ef70*/  IMAD.MOV.U32 R2, RZ, RZ, RZ ;  /* 0x000000ffff027224 */ /* 0x000fce00078e00ff */
.L_x_40:
[----:B------:R-:W1:Y:S01]  /*ef80*/  S2R R4, SR_CgaCtaId ;  /* 0x0000000000047919 */ /* 0x000e620000008800 */
[----:B0-----:R-:W-:Y:S02]  /*ef90*/  MOV R3, 0x400 ;  /* 0x0000040000037802 */ /* 0x001fe40000000f00 */
[----:B------:R-:W-:Y:S02]  /*efa0*/  SHF.L.U32 R2, R2, 0x1f, RZ ;  /* 0x0000001f02027819 */ /* 0x000fe400000006ff */
[----:B-1----:R-:W-:-:S04]  /*efb0*/  LEA R7, R4, R3, 0x18 ;  /* 0x0000000304077211 */ /* 0x002fc800078ec0ff */
[----:B------:R-:W0:Y:S02]  /*efc0*/  SYNCS.PHASECHK.TRANS64.TRYWAIT P0, [R7+URZ+0x38820], R2 ;  /* 0x03882002070075a7 */ /* 0x000e24000800017f */
[----:B0-----:R-:W-:Y:S05]  /*efd0*/  @!P0 BRA `(.L_x_86) ;  /* 0x0000001400148947 */ /* 0x001fea0003800000 */
.L_x_129:
[----:B------:R-:W1:Y:S02]  /*efe0*/  S2R R3, SR_TID.X ;  /* 0x0000000000037919 */ /* 0x000e640000002100 */
[----:B-1----:R-:W-:-:S04]  /*eff0*/  SHF.R.U32.HI R3, RZ, 0x5, R3 ;  /* 0x00000005ff037819 */ /* 0x002fc80000011603 */
[----:B------:R-:W-:-:S05]  /*f000*/  LOP3.LUT R3, R3, 0x3, RZ, 0xc0, !PT ;  /* 0x0000000303037812 */ /* 0x000fca00078ec0ff */
[----:B0-----:R-:W0:Y:S02]  /*f010*/  SHFL.IDX PT, R2, R3, RZ, 0x1f ;  /* 0x00001fff03027589 */ /* 0x001e2400000e0000 */
[----:B0-----:R-:W-:-:S13]  /*f020*/  ISETP.NE.AND P0, PT, R2, RZ, PT ;  /* 0x000000ff0200720c */ /* 0x001fda0003f05270 */
[----:B------:R-:W-:Y:S05]  /*f030*/  @P0 BRA `(.L_x_10) ;  /* 0x00000000009c0947 */ /* 0x000fea0003800000 */
[----:B------:R-:W-:-:S13]  /*f040*/  ELECT P0, URZ, PT ;  /* 0x00000000003f782f */ /* 0x000fda0003800000 */
[----:B------:R-:W-:Y:S05]  /*f050*/  @!P0 BRA `(.L_x_10) ;  /* 0x0000000000948947 */ /* 0x000fea0003800000 */
[----:B------:R-:W2:Y:S02]  /*f060*/  LDL.LU R3, [R1+0x24] ;  /* 0x0000240001037983 */ /* 0x000ea40000300800 */
[----:B--2---:R-:W-:-:S04]  /*f070*/  LOP3.LUT R2, R3, 0x2, RZ, 0xfc, !PT ;  /* 0x0000000203027812 */ /* 0x004fc800078efcff */
[----:B------:R-:W-:-:S13]  /*f080*/  ISETP.NE.AND P0, PT, R2, 0x3, PT ;  /* 0x000000030200780c */ /* 0x000fda0003f05270 */
[----:B------:R-:W-:Y:S05]  /*f090*/  @!P0 BRA `(.L_x_87) ;  /* 0x0000000000048947 */ /* 0x000fea0003800000 */
[----:B------:R-:W-:Y:S01]  /*f0a0*/  BPT.TRAP 0x1 ;  /* 0x000000040000795c */ /* 0x000fe20000300000 */
.L_x_87:
[----:B------:R-:W-:Y:S01]  /*f0b0*/  VIADD R5, R7, 0x38840 ;  /* 0x0003884007057836 */ /* 0x000fe20000000000 */
[----:B------:R-:W-:Y:S01]  /*f0c0*/  SHF.L.U32 R3, R21, 0x1f, RZ ;  /* 0x0000001f15037819 */ /* 0x000fe200000006ff */
[C---:B------:R-:W-:Y:S02]  /*f0d0*/  VIADD R2, R0.reuse, 0x1 ;  /* 0x0000000100027836 */ /* 0x040fe40000000000 */
[----:B------:R-:W-:-:S03]  /*f0e0*/  IMAD R6, R0, 0x8, R5 ;  /* 0x0000000800067824 */ /* 0x000fc600078e0205 */
[----:B------:R-:W-:Y:S01]  /*f0f0*/  ISETP.NE.AND P2, PT, R2, 0x2, PT ;  /* 0x000000020200780c */ /* 0x000fe20003f45270 */
[----:B------:R-:W0:Y:S03]  /*f100*/  SYNCS.PHASECHK.TRANS64.TRYWAIT P1, [R6+URZ], R3 ;  /* 0x00000003060075a7 */ /* 0x000e26000802017f */
[----:B------:R-:W-:-:S04]  /*f110*/  SEL R4, RZ, 0x1, P2 ;  /* 0x00000001ff047807 */ /* 0x000fc80001000000 */
[----:B------:R-:W-:Y:S02]  /*f120*/  LOP3.LUT R21, R21, R4, RZ, 0x3c, !PT ;  /* 0x0000000415157212 */ /* 0x000fe400078e3cff */
[----:B------:R-:W-:Y:S02]  /*f130*/  SEL R4, R2, RZ, P2 ;  /* 0x000000ff02047207 */ /* 0x000fe40001000000 */
[----:B------:R-:W-:-:S03]  /*f140*/  SHF.L.U32 R2, R21, 0x1f, RZ ;  /* 0x0000001f15027819 */ /* 0x000fc600000006ff */
[----:B------:R-:W-:Y:S01]  /*f150*/  IMAD R5, R4, 0x8, R5 ;  /* 0x0000000804057824 */ /* 0x000fe200078e0205 */
[----:B0-----:R-:W-:Y:S06]  /*f160*/  @!P1 BRA `(.L_x_88) ;  /* 0x0000001000c49947 */ /* 0x001fec0003800000 */
.L_x_130:
[----:B------:R-:W1:Y:S02]  /*f170*/  SYNCS.PHASECHK.TRANS64.TRYWAIT P1, [R5+URZ], R2 ;  /* 0x00000002050075a7 */ /* 0x000e64000802017f */
[----:B-1----:R-:W-:Y:S05]  /*f180*/  @!P1 BRA `(.L_x_89) ;  /* 0x0000001000d09947 */ /* 0x002fea0003800000 */
.L_x_131:
[----:B------:R-:W-:Y:S05]  /*f190*/  @!P0 BRA `(.L_x_90) ;  /* 0x0000000000048947 */ /* 0x000fea0003800000 */
[----:B------:R-:W-:Y:S01]  /*f1a0*/  BPT.TRAP 0x1 ;  /* 0x000000040000795c */ /* 0x000fe20000300000 */
.L_x_90:
[----:B------:R-:W-:-:S04]  /*f1b0*/  IMAD R0, R0, 0x8, R7 ;  /* 0x0000000800007824 */ /* 0x000fc800078e0207 */
[----:B------:R-:W2:Y:S02]  /*f1c0*/  SYNCS.PHASECHK.TRANS64.TRYWAIT P1, [R0+URZ+0x38860], R3 ;  /* 0x03886003000075a7 */ /* 0x000ea4000802017f */
[----:B--2---:R-:W-:Y:S05]  /*f1d0*/  @!P1 BRA `(.L_x_91) ;  /* 0x0000001000d09947 */ /* 0x004fea0003800000 */
.L_x_132:
[----:B------:R-:W-:Y:S05]  /*f1e0*/  @!P0 BRA `(.L_x_92) ;  /* 0x0000000000048947 */ /* 0x000fea0003800000 */
[----:B------:R-:W-:Y:S01]  /*f1f0*/  BPT.TRAP 0x1 ;  /* 0x000000040000795c */ /* 0x000fe20000300000 */
.L_x_92:
[----:B-1----:R-:W-:-:S04]  /*f200*/  IMAD R5, R4, 0x8, R7 ;  /* 0x0000000804057824 */ /* 0x002fc800078e0207 */
[----:B------:R-:W1:Y:S02]  /*f210*/  SYNCS.PHASECHK.TRANS64.TRYWAIT P1, [R5+URZ+0x38860], R2 ;  /* 0x03886002050075a7 */ /* 0x000e64000802017f */
[----:B-1----:R-:W-:Y:S05]  /*f220*/  @!P1 BRA `(.L_x_93) ;  /* 0x0000001000d09947 */ /* 0x002fea0003800000 */
.L_x_133:
[----:B------:R-:W-:Y:S05]  /*f230*/  @!P0 BRA `(.L_x_94) ;  /* 0x0000000000048947 */ /* 0x000fea0003800000 */
[----:B------:R-:W-:Y:S01]  /*f240*/  BPT.TRAP 0x1 ;  /* 0x000000040000795c */ /* 0x000fe20000300000 */
.L_x_94:
[----:B------:R-:W3:Y:S02]  /*f250*/  SYNCS.PHASECHK.TRANS64.TRYWAIT P0, [R0+URZ+0x38880], R3 ;  /* 0x03888003000075a7 */ /* 0x000ee4000800017f */
[----:B---3--:R-:W-:Y:S05]  /*f260*/  @!P0 BRA `(.L_x_95) ;  /* 0x0000001000d48947 */ /* 0x008fea0003800000 */
.L_x_96:
[----:B----4-:R4:W0:Y:S02]  /*f270*/  SYNCS.PHASECHK.TRANS64.TRYWAIT P0, [R5+URZ+0x38880], R2 ;  /* 0x03888002050075a7 */ /* 0x010824000800017f */
[----:B0-----:R-:W-:Y:S05]  /*f280*/  @!P0 NANOSLEEP.SYNCS 0x989680 ;  /* 0x009896800000895d */ /* 0x001fea0003900000 */
[----:B------:R-:W0:Y:S02]  /*f290*/  @!P0 SYNCS.PHASECHK.TRANS64 P0, [R5+URZ+0x38880], R2 ;  /* 0x03888002050085a7 */ /* 0x000e24000800007f */
[----:B0-----:R-:W-:Y:S05]  /*f2a0*/  @!P0 BRA `(.L_x_96) ;  /* 0xfffffffc00f08947 */ /* 0x001fea000383ffff */
.L_x_10:
[----:B------:R-:W-:Y:S05]  /*f2b0*/  BSYNC B6 ;  /* 0x0000000000067941 */ /* 0x000fea0003800000 */
.L_x_7:
[----:B------:R-:W-:Y:S05]  /*f2c0*/  EXIT ;  /* 0x000000000000794d */ /* 0x000fea0003800000 */
.L_x_14:
[----:B0-----:R-:W-:-:S04]  /*f2d0*/  IMAD.U32 R0, RZ, RZ, UR36 ;  /* 0x00000024ff007e24 */ /* 0x001fc8000f8e00ff */
[----:B------:R0:W1:Y:S03]  /*f2e0*/  SYNCS.PHASECHK.TRANS64.TRYWAIT P1, [R0+URZ+0x38800], R3 ;  /* 0x03880003000075a7 */ /* 0x000066000802017f */
[----:B-1----:R-:W-:Y:S05]  /*f2f0*/  @!P1 NANOSLEEP.SYNCS 0x989680 ;  /* 0x009896800000995d */ /* 0x002fea0003900000 */
[----:B------:R-:W1:Y:S02]  /*f300*/  @!P1 SYNCS.PHASECHK.TRANS64 P1, [R0+URZ+0x38800], R3 ;  /* 0x03880003000095a7 */ /* 0x000e64000802007f */
[----:B-1----:R-:W-:Y:S05]  /*f310*/  @!P1 BRA `(.L_x_14) ;  /* 0xfffffffc00ec9947 */ /* 0x002fea000383ffff */
[----:B------:R-:W-:Y:S05]  /*f320*/  BRA `(.L_x_97) ;  /* 0xffffff2400087947 */ /* 0x000fea000383ffff */
.L_x_18:
[----:B0-----:R-:W-:-:S04]  /*f330*/  IMAD.U32 R0, RZ, RZ, UR36 ;  /* 0x00000024ff007e24 */ /* 0x001fc8000f8e00ff */
[----:B------:R0:W2:Y:S03]  /*f340*/  SYNCS.PHASECHK.TRANS64.TRYWAIT P2, [R0+URZ+0x38830], R3 ;  /* 0x03883003000075a7 */ /* 0x0000a6000804017f */
[----:B--2---:R-:W-:Y:S05]  /*f350*/  @!P2 NANOSLEEP.SYNCS 0x989680 ;  /* 0x009896800000a95d */ /* 0x004fea0003900000 */
[----:B------:R-:W2:Y:S02]  /*f360*/  @!P2 SYNCS.PHASECHK.TRANS64 P2, [R0+URZ+0x38830], R3 ;  /* 0x038830030000a5a7 */ /* 0x000ea4000804007f */
[----:B--2---:R-:W-:Y:S05]  /*f370*/  @!P2 BRA `(.L_x_18) ;  /* 0xfffffffc00eca947 */ /* 0x004fea000383ffff */
[----:B------:R-:W-:Y:S05]  /*f380*/  BRA `(.L_x_17) ;  /* 0xffffff2400207947 */ /* 0x000fea000383ffff */
.L_x_23:
[----:B-1----:R-:W-:-:S04]  /*f390*/  IMAD.U32 R14, RZ, RZ, UR7 ;  /* 0x00000007ff0e7e24 */ /* 0x002fc8000f8e00ff */
[----:B------:R1:W2:Y:S03]  /*f3a0*/  SYNCS.PHASECHK.TRANS64.TRYWAIT P2, [R14+URZ+0x38830], R3 ;  /* 0x038830030e0075a7 */ /* 0x0002a6000804017f */
[----:B--2---:R-:W-:Y:S05]  /*f3b0*/  @!P2 NANOSLEEP.SYNCS 0x989680 ;  /* 0x009896800000a95d */ /* 0x004fea0003900000 */
[----:B------:R-:W2:Y:S02]  /*f3c0*/  @!P2 SYNCS.PHASECHK.TRANS64 P2, [R14+URZ+0x38830], R3 ;  /* 0x038830030e00a5a7 */ /* 0x000ea4000804007f */
[----:B--2---:R-:W-:Y:S05]  /*f3d0*/  @!P2 BRA `(.L_x_23) ;  /* 0xfffffffc00eca947 */ /* 0x004fea000383ffff */
[----:B------:R-:W-:Y:S05]  /*f3e0*/  BRA `(.L_x_20) ;  /* 0xffffff50000c7947 */ /* 0x000fea000383ffff */
.L_x_27:
[----:B-1----:R-:W-:-:S04]  /*f3f0*/  IMAD.U32 R12, RZ, RZ, UR10 ;  /* 0x0000000aff0c7e24 */ /* 0x002fc8000f8e00ff */
[----:B------:R1:W2:Y:S03]  /*f400*/  SYNCS.PHASECHK.TRANS64.TRYWAIT P2, [R12+URZ+0x38850], R3 ;  /* 0x038850030c0075a7 */ /* 0x0002a6000804017f */
[----:B--2---:R-:W-:Y:S05]  /*f410*/  @!P2 NANOSLEEP.SYNCS 0x989680 ;  /* 0x009896800000a95d */ /* 0x004fea0003900000 */
[----:B------:R-:W2:Y:S02]  /*f420*/  @!P2 SYNCS.PHASECHK.TRANS64 P2, [R12+URZ+0x38850], R3 ;  /* 0x038850030c00a5a7 */ /* 0x000ea4000804007f */
[----:B--2---:R-:W-:Y:S05]  /*f430*/  @!P2 BRA `(.L_x_27) ;  /* 0xfffffffc00eca947 */ /* 0x004fea000383ffff */
[----:B------:R-:W-:Y:S05]  /*f440*/  BRA `(.L_x_24) ;  /* 0xffffff5000dc7947 */ /* 0x000fea000383ffff */
.L_x_33:
[----:B-1----:R-:W-:-:S04]  /*f450*/  IMAD.U32 R4, RZ, RZ, UR7 ;  /* 0x00000007ff047e24 */ /* 0x002fc8000f8e00ff */
[----:B------:R1:W2:Y:S03]  /*f460*/  SYNCS.PHASECHK.TRANS64.TRYWAIT P1, [R4+URZ+0x38850], R9 ;  /* 0x03885009040075a7 */ /* 0x0002a6000802017f */
[----:B--2---:R-:W-:Y:S05]  /*f470*/  @!P1 NANOSLEEP.SYNCS 0x989680 ;  /* 0x009896800000995d */ /* 0x004fea0003900000 */
[----:B------:R-:W2:Y:S02]  /*f480*/  @!P1 SYNCS.PHASECHK.TRANS64 P1, [R4+URZ+0x38850], R9 ;  /* 0x03885009040095a7 */ /* 0x000ea4000802007f */
[----:B--2---:R-:W-:Y:S05]  /*f490*/  @!P1 BRA `(.L_x_33) ;  /* 0xfffffffc00ec9947 */ /* 0x004fea000383ffff */
[----:B------:R-:W-:Y:S05]  /*f4a0*/  BRA `(.L_x_32) ;  /* 0xffffff7000687947 */ /* 0x000fea000383ffff */
.L_x_46:
[----:B------:R-:W-:Y:S02]  /*f4b0*/  IMAD.MOV.U32 R13, RZ, RZ, R6 ;  /* 0x000000ffff0d7224 */ /* 0x000fe400078e0006 */
[----:B------:R-:W-:Y:S02]  /*f4c0*/  IMAD.MOV.U32 R12, RZ, RZ, RZ ;  /* 0x000000ffff0c7224 */ /* 0x000fe400078e00ff */
[----:B------:R-:W-:Y:S02]  /*f4d0*/  IMAD.MOV.U32 R11, RZ, RZ, 0x1f ;  /* 0x0000001fff0b7424 */ /* 0x000fe400078e00ff */
[----:B------:R-:W-:-:S07]  /*f4e0*/  IMAD.MOV.U32 R15, RZ, RZ, -0x1 ;  /* 0xffffffffff0f7424 */ /* 0x000fce00078e00ff */
[----:B0-----:R-:W-:Y:S05]  /*f4f0*/  WARPSYNC.COLLECTIVE R15, `(.L_x_98) ;  /* 0x000000000f087348 */ /* 0x001fea0003c00000 */
[----:B------:R1:W2:Y:S02]  /*f500*/  SHFL.IDX P6, R14, R13, R12, R11 ;  /* 0x0000000c0d0e7389 */ /* 0x0002a400000c000b */
[----:B012---:R-:W-:Y:S01]  /*f510*/  ENDCOLLECTIVE ;  /* 0x000000000000791b */ /* 0x007fe20003800000 */
.L_x_98:
[----:B------:R-:W-:Y:S05]  /*f520*/  BRA `(.L_x_99) ;  /* 0xffffffc800207947 */ /* 0x000fea000383ffff */
.L_x_48:
[----:B------:R-:W-:Y:S01]  /*f530*/  BSSY B0, `(.L_x_100) ;  /* 0x0000006000007945 */ /* 0x000fe20003800000 */
[----:B------:R-:W-:-:S07]  /*f540*/  IMAD.MOV.U32 R15, RZ, RZ, -0x1 ;  /* 0xffffffffff0f7424 */ /* 0x000fce00078e00ff */
[----:B-1----:R-:W-:Y:S05]  /*f550*/  WARPSYNC.COLLECTIVE R15, `(.L_x_101) ;  /* 0x000000000f0c7348 */ /* 0x002fea0003c00000 */
[----:B------:R-:W-:Y:S02]  /*f560*/  ELECT P6, UR62, PT ;  /* 0x00000000003e782f */ /* 0x000fe400038c0000 */
[----:B------:R-:W-:Y:S01]  /*f570*/  MOV R14, UR62 ;  /* 0x0000003e000e7c02 */ /* 0x000fe20008000f00 */
[----:B-1----:R-:W-:Y:S10]  /*f580*/  ENDCOLLECTIVE ;  /* 0x000000000000791b */ /* 0x002ff40003800000 */
.L_x_101:
[----:B------:R-:W-:Y:S05]  /*f590*/  BSYNC B0 ;  /* 0x0000000000007941 */ /* 0x000fea0003800000 */
.L_x_100:
[----:B------:R-:W-:Y:S05]  /*f5a0*/  BRA `(.L_x_102) ;  /* 0xffffffc8002c7947 */ /* 0x000fea000383ffff */
.L_x_50:
[----:B0-----:R-:W-:-:S04]  /*f5b0*/  IMAD.U32 R3, RZ, RZ, UR38 ;  /* 0x00000026ff037e24 */ /* 0x001fc8000f8e00ff */
[----:B------:R0:W2:Y:S03]  /*f5c0*/  SYNCS.PHASECHK.TRANS64.TRYWAIT P0, [R3+URZ+0x38880], R2 ;  /* 0x03888002030075a7 */ /* 0x0000a6000800017f */
[----:B--2---:R-:W-:Y:S05]  /*f5d0*/  @!P0 NANOSLEEP.SYNCS 0x989680 ;  /* 0x009896800000895d */ /* 0x004fea0003900000 */
[----:B------:R-:W2:Y:S02]  /*f5e0*/  @!P0 SYNCS.PHASECHK.TRANS64 P0, [R3+URZ+0x38880], R2 ;  /* 0x03888002030085a7 */ /* 0x000ea4000800007f */
[----:B--2---:R-:W-:Y:S05]  /*f5f0*/  @!P0 BRA `(.L_x_50) ;  /* 0xfffffffc00ec8947 */ /* 0x004fea000383ffff */
[----:B------:R-:W-:Y:S05]  /*f600*/  BRA `(.L_x_103) ;  /* 0xffffffc800787947 */ /* 0x000fea000383ffff */
.L_x_52:
[----:B0-----:R-:W-:-:S04]  /*f610*/  IMAD.U32 R3, RZ, RZ, UR38 ;  /* 0x00000026ff037e24 */ /* 0x001fc8000f8e00ff */
[----:B------:R0:W2:Y:S03]  /*f620*/  SYNCS.PHASECHK.TRANS64.TRYWAIT P0, [R3+URZ+0x38840], R2 ;  /* 0x03884002030075a7 */ /* 0x0000a6000800017f */
[----:B--2---:R-:W-:Y:S05]  /*f630*/  @!P0 NANOSLEEP.SYNCS 0x989680 ;  /* 0x009896800000895d */ /* 0x004fea0003900000 */
[----:B------:R-:W2:Y:S02]  /*f640*/  @!P0 SYNCS.PHASECHK.TRANS64 P0, [R3+URZ+0x38840], R2 ;  /* 0x03884002030085a7 */ /* 0x000ea4000800007f */
[----:B--2---:R-:W-:Y:S05]  /*f650*/  @!P0 BRA `(.L_x_52) ;  /* 0xfffffffc00ec8947 */ /* 0x004fea000383ffff */
[----:B------:R-:W-:Y:S05]  /*f660*/  BRA `(.L_x_104) ;  /* 0xffffffc800d07947 */ /* 0x000fea000383ffff */
.L_x_55:
[----:B------:R-:W-:Y:S02]  /*f670*/  IMAD.MOV.U32 R13, RZ, RZ, R2 ;  /* 0x000000ffff0d7224 */ /* 0x000fe400078e0002 */
[----:B------:R-:W-:Y:S02]  /*f680*/  IMAD.MOV.U32 R12, RZ, RZ, RZ ;  /* 0x000000ffff0c7224 */ /* 0x000fe400078e00ff */
[----:B------:R-:W-:Y:S02]  /*f690*/  IMAD.MOV.U32 R11, RZ, RZ, 0x181f ;  /* 0x0000181fff0b7424 */ /* 0x000fe400078e00ff */
[----:B------:R-:W-:Y:S02]  /*f6a0*/  IMAD.MOV.U32 R15, RZ, RZ, -0x1 ;  /* 0xffffffffff0f7424 */ /* 0x000fe400078e00ff */
[----:B------:R-:W-:-:S07]  /*f6b0*/  IMAD R5, R9, 0x80, R5 ;  /* 0x0000008009057824 */ /* 0x000fce00078e0205 */
[----:B------:R-:W-:Y:S05]  /*f6c0*/  WARPSYNC.COLLECTIVE R15, `(.L_x_105) ;  /* 0x000000000f087348 */ /* 0x000fea0003c00000 */
[----:B------:R0:W1:Y:S02]  /*f6d0*/  SHFL.IDX P6, R14, R13, R12, R11 ;  /* 0x0000000c0d0e7389 */ /* 0x00006400000c000b */
[----:B01----:R-:W-:Y:S01]  /*f6e0*/  ENDCOLLECTIVE ;  /* 0x000000000000791b */ /* 0x003fe20003800000 */
.L_x_105:
[----:B------:R-:W-:Y:S02]  /*f6f0*/  IMAD.MOV.U32 R13, RZ, RZ, R0 ;  /* 0x000000ffff0d7224 */ /* 0x000fe400078e0000 */
[----:B------:R-:W-:-:S07]  /*f700*/  IMAD.MOV.U32 R6, RZ, RZ, R14 ;  /* 0x000000ffff067224 */ /* 0x000fce00078e000e */
[----:B------:R-:W-:Y:S05]  /*f710*/  WARPSYNC.COLLECTIVE R15, `(.L_x_106) ;  /* 0x000000000f087348 */ /* 0x000fea0003c00000 */
[----:B------:R0:W1:Y:S02]  /*f720*/  SHFL.IDX P6, R14, R13, R12, R11 ;  /* 0x0000000c0d0e7389 */ /* 0x00006400000c000b */
[----:B01----:R-:W-:Y:S01]  /*f730*/  ENDCOLLECTIVE ;  /* 0x000000000000791b */ /* 0x003fe20003800000 */
.L_x_106:
[----:B------:R-:W-:Y:S02]  /*f740*/  ULDC UR4, c[0x0][0x288] ;  /* 0x0000a20000047ab9 */ /* 0x000fe40000000800 */
[----:B------:R-:W-:-:S05]  /*f750*/  IMAD R3, R8, UR4, RZ ;  /* 0x0000000408037c24 */ /* 0x000fca000f8e02ff */
[----:B------:R-:W-:Y:S01]  /*f760*/  ISETP.GE.AND P2, PT, R5, R3, PT ;  /* 0x000000030500720c */ /* 0x000fe20003f46270 */
[----:B------:R-:W-:Y:S02]  /*f770*/  IMAD.MOV.U32 R13, RZ, RZ, R2 ;  /* 0x000000ffff0d7224 */ /* 0x000fe400078e0002 */
[----:B------:R-:W-:-:S10]  /*f780*/  IMAD.MOV.U32 R12, RZ, RZ, 0x1 ;  /* 0x00000001ff0c7424 */ /* 0x000fd400078e00ff */
[----:B------:R-:W-:Y:S02]  /*f790*/  @!P2 VIADD R8, R4, UR38 ;  /* 0x000000260408ac36 */ /* 0x000fe40008000000 */
[----:B------:R-:W-:-:S07]  /*f7a0*/  IMAD.MOV.U32 R7, RZ, RZ, R14 ;  /* 0x000000ffff077224 */ /* 0x000fce00078e000e */
[----:B------:R-:W-:Y:S05]  /*f7b0*/  WARPSYNC.COLLECTIVE R15, `(.L_x_107) ;  /* 0x000000000f087348 */ /* 0x000fea0003c00000 */
[----:B------:R0:W1:Y:S02]  /*f7c0*/  SHFL.IDX P6, R14, R13, R12, R11 ;  /* 0x0000000c0d0e7389 */ /* 0x00006400000c000b */
[----:B01----:R-:W-:Y:S01]  /*f7d0*/  ENDCOLLECTIVE ;  /* 0x000000000000791b */ /* 0x003fe20003800000 */
.L_x_107:
[----:B------:R-:W-:-:S05]  /*f7e0*/  @!P2 IADD3 R7, P3, R19, R7, RZ ;  /* 0x000000071307a210 */ /* 0x000fca0007f7e0ff */
[----:B------:R-:W-:-:S05]  /*f7f0*/  @!P2 IMAD.X R6, RZ, RZ, R6, P3 ;  /* 0x000000ffff06a224 */ /* 0x000fca00018e0606 */
[----:B------:R-:W-:Y:S01]  /*f800*/  @!P2 LOP3.LUT R7, R7, R6, RZ, 0x3c, !PT ;  /* 0x000000060707a212 */ /* 0x000fe200078e3cff */
[----:B------:R-:W-:-:S03]  /*f810*/  IMAD.MOV.U32 R13, RZ, RZ, R0 ;  /* 0x000000ffff0d7224 */ /* 0x000fc600078e0000 */
[----:B------:R-:W-:-:S04]  /*f820*/  @!P2 LOP3.LUT R6, R7, R6, RZ, 0x3c, !PT ;  /* 0x000000060706a212 */ /* 0x000fc800078e3cff */
[----:B------:R-:W-:-:S05]  /*f830*/  @!P2 LOP3.LUT R7, R7, R6, RZ, 0x3c, !PT ;  /* 0x000000060707a212 */ /* 0x000fca00078e3cff */
[----:B------:R-:W-:Y:S01]  /*f840*/  @!PT LDS RZ, [RZ] ;  /* 0x00000000fffff984 */ /* 0x000fe20000000800 */
[----:B------:R-:W-:Y:S01]  /*f850*/  @!PT LDS RZ, [RZ] ;  /* 0x00000000fffff984 */ /* 0x000fe20000000800 */
[----:B------:R-:W-:Y:S01]  /*f860*/  @!PT LDS RZ, [RZ] ;  /* 0x00000000fffff984 */ /* 0x000fe20000000800 */
[----:B------:R-:W-:Y:S04]  /*f870*/  @!P2 LDGSTS.E.BYPASS.LTC128B.128 [R8+0x20400], desc[UR40][R6.64], !P1 ;  /* 0x204000000608afae */ /* 0x000fe8000c901d68 */
[----:B------:R0:W-:Y:S02]  /*f880*/  @!P2 LDGSTS.E.BYPASS.LTC128B.128 [R8+0x24400], desc[UR40][R6.64+0x80], !P0 ;  /* 0x244000800608afae */ /* 0x0001e4000c101d68 */
[----:B0-----:R-:W-:-:S05]  /*f890*/  VIADD R6, R5, 0x10 ;  /* 0x0000001005067836 */ /* 0x001fca0000000000 */
[----:B------:R-:W-:Y:S01]  /*f8a0*/  ISETP.GE.AND P2, PT, R6, R3, PT ;  /* 0x000000030600720c */ /* 0x000fe20003f46270 */
[----:B------:R-:W-:-:S12]  /*f8b0*/  IMAD.MOV.U32 R6, RZ, RZ, R14 ;  /* 0x000000ffff067224 */ /* 0x000fd800078e000e */
[----:B------:R-:W-:Y:S05]  /*f8c0*/  WARPSYNC.COLLECTIVE R15, `(.L_x_108) ;  /* 0x000000000f087348 */ /* 0x000fea0003c00000 */
[----:B------:R0:W1:Y:S02]  /*f8d0*/  SHFL.IDX P6, R14, R13, R12, R11 ;  /* 0x0000000c0d0e7389 */ /* 0x00006400000c000b */
[----:B01----:R-:W-:Y:S01]  /*f8e0*/  ENDCOLLECTIVE ;  /* 0x000000000000791b */ /* 0x003fe20003800000 */
.L_x_108:
[----:B------:R-:W-:Y:S02]  /*f8f0*/  @!P2 VIADD R8, R4, UR38 ;  /* 0x000000260408ac36 */ /* 0x000fe40008000000 */
[----:B------:R-:W-:Y:S02]  /*f900*/  IMAD.MOV.U32 R13, RZ, RZ, R2 ;  /* 0x000000ffff0d7224 */ /* 0x000fe400078e0002 */
[----:B------:R-:W-:Y:S02]  /*f910*/  IMAD.MOV.U32 R12, RZ, RZ, 0x2 ;  /* 0x00000002ff0c7424 */ /* 0x000fe400078e00ff */
[----:B------:R-:W-:-:S07]  /*f920*/  IMAD.MOV.U32 R7, RZ, RZ, R14 ;  /* 0x000000ffff077224 */ /* 0x000fce00078e000e */
[----:B------:R-:W-:Y:S05]  /*f930*/  WARPSYNC.COLLECTIVE R15, `(.L_x_109) ;  /* 0x000000000f087348 */ /* 0x000fea0003c00000 */
[----:B------:R0:W1:Y:S02]  /*f940*/  SHFL.IDX P6, R14, R13, R12, R11 ;  /* 0x0000000c0d0e7389 */ /* 0x00006400000c000b */
[----:B01----:R-:W-:Y:S01]  /*f950*/  ENDCOLLECTIVE ;  /* 0x000000000000791b */ /* 0x003fe20003800000 */
.L_x_109:
        /* <DEDUP_REMOVED lines=17> */
.L_x_110:
[----:B------:R-:W-:Y:S02]  /*fa70*/  @!P2 VIADD R8, R4, UR38 ;  /* 0x000000260408ac36 */ /* 0x000fe40008000000 */
[----:B------:R-:W-:Y:S02]  /*fa80*/  IMAD.MOV.U32 R13, RZ, RZ, R2 ;  /* 0x000000ffff0d7224 */ /* 0x000fe400078e0002 */
[----:B------:R-:W-:Y:S02]  /*fa90*/  IMAD.MOV.U32 R12, RZ, RZ, 0x3 ;  /* 0x00000003ff0c7424 */ /* 0x000fe400078e00ff */
[----:B------:R-:W-:-:S07]  /*faa0*/  IMAD.MOV.U32 R7, RZ, RZ, R14 ;  /* 0x000000ffff077224 */ /* 0x000fce00078e000e */
[----:B------:R-:W-:Y:S05]  /*fab0*/  WARPSYNC.COLLECTIVE R15, `(.L_x_111) ;  /* 0x000000000f087348 */ /* 0x000fea0003c00000 */
[----:B------:R0:W1:Y:S02]  /*fac0*/  SHFL.IDX P6, R14, R13, R12, R11 ;  /* 0x0000000c0d0e7389 */ /* 0x00006400000c000b */
[----:B01----:R-:W-:Y:S01]  /*fad0*/  ENDCOLLECTIVE ;  /* 0x000000000000791b */ /* 0x003fe20003800000 */
.L_x_111:
        /* <DEDUP_REMOVED lines=17> */
.L_x_112:
[----:B------:R-:W-:Y:S02]  /*fbf0*/  @!P2 VIADD R8, R4, UR38 ;  /* 0x000000260408ac36 */ /* 0x000fe40008000000 */
[----:B------:R-:W-:Y:S02]  /*fc00*/  IMAD.MOV.U32 R13, RZ, RZ, R2 ;  /* 0x000000ffff0d7224 */ /* 0x000fe400078e0002 */
[----:B------:R-:W-:Y:S02]  /*fc10*/  IMAD.MOV.U32 R12, RZ, RZ, 0x4 ;  /* 0x00000004ff0c7424 */ /* 0x000fe400078e00ff */
[----:B------:R-:W-:-:S07]  /*fc20*/  IMAD.MOV.U32 R7, RZ, RZ, R14 ;  /* 0x000000ffff077224 */ /* 0x000fce00078e000e */
[----:B------:R-:W-:Y:S05]  /*fc30*/  WARPSYNC.COLLECTIVE R15, `(.L_x_113) ;  /* 0x000000000f087348 */ /* 0x000fea0003c00000 */
[----:B------:R0:W1:Y:S02]  /*fc40*/  SHFL.IDX P6, R14, R13, R12, R11 ;  /* 0x0000000c0d0e7389 */ /* 0x00006400000c000b */
[----:B01----:R-:W-:Y:S01]  /*fc50*/  ENDCOLLECTIVE ;  /* 0x000000000000791b */ /* 0x003fe20003800000 */
.L_x_113:
        /* <DEDUP_REMOVED lines=17> */
.L_x_114:
[----:B------:R-:W-:Y:S02]  /*fd70*/  @!P2 VIADD R8, R4, UR38 ;  /* 0x000000260408ac36 */ /* 0x000fe40008000000 */
[----:B------:R-:W-:Y:S02]  /*fd80*/  IMAD.MOV.U32 R13, RZ, RZ, R2 ;  /* 0x000000ffff0d7224 */ /* 0x000fe400078e0002 */
[----:B------:R-:W-:Y:S02]  /*fd90*/  IMAD.MOV.U32 R12, RZ, RZ, 0x5 ;  /* 0x00000005ff0c7424 */ /* 0x000fe400078e00ff */
[----:B------:R-:W-:-:S07]  /*fda0*/  IMAD.MOV.U32 R7, RZ, RZ, R14 ;  /* 0x000000ffff077224 */ /* 0x000fce00078e000e */
[----:B------:R-:W-:Y:S05]  /*fdb0*/  WARPSYNC.COLLECTIVE R15, `(.L_x_115) ;  /* 0x000000000f087348 */ /* 0x000fea0003c00000 */
[----:B------:R0:W1:Y:S02]  /*fdc0*/  SHFL.IDX P6, R14, R13, R12, R11 ;  /* 0x0000000c0d0e7389 */ /* 0x00006400000c000b */
[----:B01----:R-:W-:Y:S01]  /*fdd0*/  ENDCOLLECTIVE ;  /* 0x000000000000791b */ /* 0x003fe20003800000 */
.L_x_115:
        /* <DEDUP_REMOVED lines=17> */
.L_x_116:
[----:B------:R-:W-:Y:S02]  /*fef0*/  @!P2 VIADD R8, R4, UR38 ;  /* 0x000000260408ac36 */ /* 0x000fe40008000000 */
[----:B------:R-:W-:Y:S02]  /*ff00*/  IMAD.MOV.U32 R13, RZ, RZ, R2 ;  /* 0x000000ffff0d7224 */ /* 0x000fe400078e0002 */
[----:B------:R-:W-:Y:S02]  /*ff10*/  IMAD.MOV.U32 R12, RZ, RZ, 0x6 ;  /* 0x00000006ff0c7424 */ /* 0x000fe400078e00ff */
[----:B------:R-:W-:-:S07]  /*ff20*/  IMAD.MOV.U32 R7, RZ, RZ, R14 ;  /* 0x000000ffff077224 */ /* 0x000fce00078e000e */
[----:B------:R-:W-:Y:S05]  /*ff30*/  WARPSYNC.COLLECTIVE R15, `(.L_x_117) ;  /* 0x000000000f087348 */ /* 0x000fea0003c00000 */
[----:B------:R0:W1:Y:S02]  /*ff40*/  SHFL.IDX P6, R14, R13, R12, R11 ;  /* 0x0000000c0d0e7389 */ /* 0x00006400000c000b */
[----:B01----:R-:W-:Y:S01]  /*ff50*/  ENDCOLLECTIVE ;  /* 0x000000000000791b */ /* 0x003fe20003800000 */
.L_x_117:
        /* <DEDUP_REMOVED lines=11> */
[----:B0-----:R-:W-:-:S07]  /*10010*/  IMAD.MOV.U32 R6, RZ, RZ, R14 ;  /* 0x000000ffff067224 */ /* 0x001fce00078e000e */
[----:B------:R-:W-:Y:S05]  /*10020*/  WARPSYNC.COLLECTIVE R15, `(.L_x_118) ;  /* 0x000000000f087348 */ /* 0x000fea0003c00000 */
[----:B------:R0:W1:Y:S02]  /*10030*/  SHFL.IDX P6, R14, R13, R12, R11 ;  /* 0x0000000c0d0e7389 */ /* 0x00006400000c000b */
[----:B01----:R-:W-:Y:S01]  /*10040*/  ENDCOLLECTIVE ;  /* 0x000000000000791b */ /* 0x003fe20003800000 */
.L_x_118:
[----:B------:R-:W-:-:S05]  /*10050*/  VIADD R8, R5, 0x60 ;  /* 0x0000006005087836 */ /* 0x000fca0000000000 */
        /* <DEDUP_REMOVED lines=8> */
.L_x_119:
        /* <DEDUP_REMOVED lines=15> */
.L_x_120:
[----:B------:R-:W-:Y:S01]  /*101d0*/  IMAD.MOV.U32 R0, RZ, RZ, R14 ;  /* 0x000000ffff007224 */ /* 0x000fe200078e000e */
[----:B------:R-:W-:Y:S06]  /*101e0*/  BRA `(.L_x_121) ;  /* 0xffffffcc00047947 */ /* 0x000fec000383ffff */
.L_x_58:
[----:B0-2---:R-:W-:-:S04]  /*101f0*/  IMAD.U32 R2, RZ, RZ, UR38 ;  /* 0x00000026ff027e24 */ /* 0x005fc8000f8e00ff */
[----:B------:R0:W2:Y:S03]  /*10200*/  SYNCS.PHASECHK.TRANS64.TRYWAIT P0, [R2+URZ+0x38820], R0 ;  /* 0x03882000020075a7 */ /* 0x0000a6000800017f */
[----:B--2---:R-:W-:Y:S05]  /*10210*/  @!P0 NANOSLEEP.SYNCS 0x989680 ;  /* 0x009896800000895d */ /* 0x004fea0003900000 */
[----:B------:R-:W2:Y:S02]  /*10220*/  @!P0 SYNCS.PHASECHK.TRANS64 P0, [R2+URZ+0x38820], R0 ;  /* 0x03882000020085a7 */ /* 0x000ea4000800007f */
[----:B--2---:R-:W-:Y:S05]  /*10230*/  @!P0 BRA `(.L_x_58) ;  /* 0xfffffffc00ec8947 */ /* 0x004fea000383ffff */
[----:B------:R-:W-:Y:S05]  /*10240*/  BRA `(.L_x_122) ;  /* 0xffffffcc00447947 */ /* 0x000fea000383ffff */
.L_x_63:
[----:B0-----:R0:W1:Y:S02]  /*10250*/  SYNCS.PHASECHK.TRANS64.TRYWAIT P0, [R6+URZ+0x38880], R5 ;  /* 0x03888005060075a7 */ /* 0x001064000800017f */
[----:B-1----:R-:W-:Y:S05]  /*10260*/  @!P0 NANOSLEEP.SYNCS 0x989680 ;  /* 0x009896800000895d */ /* 0x002fea0003900000 */
[----:B------:R-:W1:Y:S02]  /*10270*/  @!P0 SYNCS.PHASECHK.TRANS64 P0, [R6+URZ+0x38880], R5 ;  /* 0x03888005060085a7 */ /* 0x000e64000800007f */
[----:B-1----:R-:W-:Y:S05]  /*10280*/  @!P0 BRA `(.L_x_63) ;  /* 0xfffffffc00f08947 */ /* 0x002fea000383ffff */
[----:B------:R-:W-:Y:S05]  /*10290*/  BRA `(.L_x_123) ;  /* 0xffffffd000147947 */ /* 0x000fea000383ffff */
.L_x_68:
[----:B-1----:R1:W2:Y:S02]  /*102a0*/  SYNCS.PHASECHK.TRANS64.TRYWAIT P0, [R6+URZ+0x38840], R5 ;  /* 0x03884005060075a7 */ /* 0x0022a4000800017f */
[----:B--2---:R-:W-:Y:S05]  /*102b0*/  @!P0 NANOSLEEP.SYNCS 0x989680 ;  /* 0x009896800000895d */ /* 0x004fea0003900000 */
[----:B------:R-:W2:Y:S02]  /*102c0*/  @!P0 SYNCS.PHASECHK.TRANS64 P0, [R6+URZ+0x38840], R5 ;  /* 0x03884005060085a7 */ /* 0x000ea4000800007f */
[----:B--2---:R-:W-:Y:S05]  /*102d0*/  @!P0 BRA `(.L_x_68) ;  /* 0xfffffffc00f08947 */ /* 0x004fea000383ffff */
[----:B------:R-:W-:Y:S05]  /*102e0*/  BRA `(.L_x_124) ;  /* 0xffffffd000c07947 */ /* 0x000fea000383ffff */
.L_x_74:
[----:B0-----:R0:W1:Y:S02]  /*102f0*/  SYNCS.PHASECHK.TRANS64.TRYWAIT P0, [R19+URZ+0x38870], R4 ;  /* 0x03887004130075a7 */ /* 0x001064000800017f */
[----:B-1----:R-:W-:Y:S05]  /*10300*/  @!P0 NANOSLEEP.SYNCS 0x989680 ;  /* 0x009896800000895d */ /* 0x002fea0003900000 */
[----:B------:R-:W1:Y:S02]  /*10310*/  @!P0 SYNCS.PHASECHK.TRANS64 P0, [R19+URZ+0x38870], R4 ;  /* 0x03887004130085a7 */ /* 0x000e64000800007f */
[----:B-1----:R-:W-:Y:S05]  /*10320*/  @!P0 BRA `(.L_x_74) ;  /* 0xfffffffc00f08947 */ /* 0x002fea000383ffff */
[----:B------:R-:W-:Y:S05]  /*10330*/  BRA `(.L_x_125) ;  /* 0xffffffd4008c7947 */ /* 0x000fea000383ffff */
.L_x_76:
[----:B0-----:R0:W1:Y:S02]  /*10340*/  SYNCS.PHASECHK.TRANS64.TRYWAIT P0, [R19+URZ+0x38860], R4 ;  /* 0x03886004130075a7 */ /* 0x001064000800017f */
[----:B-1----:R-:W-:Y:S05]  /*10350*/  @!P0 NANOSLEEP.SYNCS 0x989680 ;  /* 0x009896800000895d */ /* 0x002fea0003900000 */
[----:B------:R-:W1:Y:S02]  /*10360*/  @!P0 SYNCS.PHASECHK.TRANS64 P0, [R19+URZ+0x38860], R4 ;  /* 0x03886004130085a7 */ /* 0x000e64000800007f */
[----:B-1----:R-:W-:Y:S05]  /*10370*/  @!P0 BRA `(.L_x_76) ;  /* 0xfffffffc00f08947 */ /* 0x002fea000383ffff */
[----:B------:R-:W-:Y:S05]  /*10380*/  BRA `(.L_x_126) ;  /* 0xffffffd400907947 */ /* 0x000fea000383ffff */
.L_x_82:
[----:B--2---:R2:W3:Y:S02]  /*10390*/  SYNCS.PHASECHK.TRANS64.TRYWAIT P0, [R16+URZ+0x38870], R3 ;  /* 0x03887003100075a7 */ /* 0x0044e4000800017f */
[----:B---3--:R-:W-:Y:S05]  /*103a0*/  @!P0 NANOSLEEP.SYNCS 0x989680 ;  /* 0x009896800000895d */ /* 0x008fea0003900000 */
[----:B------:R-:W3:Y:S02]  /*103b0*/  @!P0 SYNCS.PHASECHK.TRANS64 P0, [R16+URZ+0x38870], R3 ;  /* 0x03887003100085a7 */ /* 0x000ee4000800007f */
[----:B---3--:R-:W-:Y:S05]  /*103c0*/  @!P0 BRA `(.L_x_82) ;  /* 0xfffffffc00f08947 */ /* 0x008fea000383ffff */
[----:B------:R-:W-:Y:S05]  /*103d0*/  BRA `(.L_x_127) ;  /* 0xffffffe000507947 */ /* 0x000fea000383ffff */
.L_x_84:
[----:B--2---:R2:W3:Y:S02]  /*103e0*/  SYNCS.PHASECHK.TRANS64.TRYWAIT P0, [R16+URZ+0x38860], R3 ;  /* 0x03886003100075a7 */ /* 0x0044e4000800017f */
[----:B---3--:R-:W-:Y:S05]  /*103f0*/  @!P0 NANOSLEEP.SYNCS 0x989680 ;  /* 0x009896800000895d */ /* 0x008fea0003900000 */
[----:B------:R-:W3:Y:S02]  /*10400*/  @!P0 SYNCS.PHASECHK.TRANS64 P0, [R16+URZ+0x38860], R3 ;  /* 0x03886003100085a7 */ /* 0x000ee4000800007f */
[----:B---3--:R-:W-:Y:S05]  /*10410*/  @!P0 BRA `(.L_x_84) ;  /* 0xfffffffc00f08947 */ /* 0x008fea000383ffff */
[----:B------:R-:W-:Y:S05]  /*10420*/  BRA `(.L_x_128) ;  /* 0xffffffe000547947 */ /* 0x000fea000383ffff */
.L_x_86:
[----:B0-----:R0:W1:Y:S02]  /*10430*/  SYNCS.PHASECHK.TRANS64.TRYWAIT P0, [R7+URZ+0x38820], R2 ;  /* 0x03882002070075a7 */ /* 0x001064000800017f */
[----:B-1----:R-:W-:Y:S05]  /*10440*/  @!P0 NANOSLEEP.SYNCS 0x989680 ;  /* 0x009896800000895d */ /* 0x002fea0003900000 */
[----:B------:R-:W1:Y:S02]  /*10450*/  @!P0 SYNCS.PHASECHK.TRANS64 P0, [R7+URZ+0x38820], R2 ;  /* 0x03882002070085a7 */ /* 0x000e64000800007f */
[----:B-1----:R-:W-:Y:S05]  /*10460*/  @!P0 BRA `(.L_x_86) ;  /* 0xfffffffc00f08947 */ /* 0x002fea000383ffff */
[----:B------:R-:W-:Y:S05]  /*10470*/  BRA `(.L_x_129) ;  /* 0xffffffe800d87947 */ /* 0x000fea000383ffff */
.L_x_88:
[----:B0-----:R0:W1:Y:S02]  /*10480*/  SYNCS.PHASECHK.TRANS64.TRYWAIT P1, [R6+URZ], R3 ;  /* 0x00000003060075a7 */ /* 0x001064000802017f */
[----:B-1----:R-:W-:Y:S05]  /*10490*/  @!P1 NANOSLEEP.SYNCS 0x989680 ;  /* 0x009896800000995d */ /* 0x002fea0003900000 */
[----:B------:R-:W1:Y:S02]  /*104a0*/  @!P1 SYNCS.PHASECHK.TRANS64 P1, [R6+URZ], R3 ;  /* 0x00000003060095a7 */ /* 0x000e64000802007f */
[----:B-1----:R-:W-:Y:S05]  /*104b0*/  @!P1 BRA `(.L_x_88) ;  /* 0xfffffffc00f09947 */ /* 0x002fea000383ffff */
[----:B------:R-:W-:Y:S05]  /*104c0*/  BRA `(.L_x_130) ;  /* 0xffffffec00287947 */ /* 0x000fea000383ffff */
.L_x_89:
[----:B-1----:R1:W2:Y:S02]  /*104d0*/  SYNCS.PHASECHK.TRANS64.TRYWAIT P1, [R5+URZ], R2 ;  /* 0x00000002050075a7 */ /* 0x0022a4000802017f */
[----:B--2---:R-:W-:Y:S05]  /*104e0*/  @!P1 NANOSLEEP.SYNCS 0x989680 ;  /* 0x009896800000995d */ /* 0x004fea0003900000 */
[----:B------:R-:W2:Y:S02]  /*104f0*/  @!P1 SYNCS.PHASECHK.TRANS64 P1, [R5+URZ], R2 ;  /* 0x00000002050095a7 */ /* 0x000ea4000802007f */
[----:B--2---:R-:W-:Y:S05]  /*10500*/  @!P1 BRA `(.L_x_89) ;  /* 0xfffffffc00f09947 */ /* 0x004fea000383ffff */
[----:B------:R-:W-:Y:S05]  /*10510*/  BRA `(.L_x_131) ;  /* 0xffffffec001c7947 */ /* 0x000fea000383ffff */
.L_x_91:
[----:B--2---:R2:W3:Y:S02]  /*10520*/  SYNCS.PHASECHK.TRANS64.TRYWAIT P1, [R0+URZ+0x38860], R3 ;  /* 0x03886003000075a7 */ /* 0x0044e4000802017f */
[----:B---3--:R-:W-:Y:S05]  /*10530*/  @!P1 NANOSLEEP.SYNCS 0x989680 ;  /* 0x009896800000995d */ /* 0x008fea0003900000 */
[----:B------:R-:W3:Y:S02]  /*10540*/  @!P1 SYNCS.PHASECHK.TRANS64 P1, [R0+URZ+0x38860], R3 ;  /* 0x03886003000095a7 */ /* 0x000ee4000802007f */
[----:B---3--:R-:W-:Y:S05]  /*10550*/  @!P1 BRA `(.L_x_91) ;  /* 0xfffffffc00f09947 */ /* 0x008fea000383ffff */
[----:B------:R-:W-:Y:S05]  /*10560*/  BRA `(.L_x_132) ;  /* 0xffffffec001c7947 */ /* 0x000fea000383ffff */
.L_x_93:
[----:B-1----:R1:W3:Y:S02]  /*10570*/  SYNCS.PHASECHK.TRANS64.TRYWAIT P1, [R5+URZ+0x38860], R2 ;  /* 0x03886002050075a7 */ /* 0x0022e4000802017f */
[----:B---3--:R-:W-:Y:S05]  /*10580*/  @!P1 NANOSLEEP.SYNCS 0x989680 ;  /* 0x009896800000995d */ /* 0x008fea0003900000 */
[----:B------:R-:W3:Y:S02]  /*10590*/  @!P1 SYNCS.PHASECHK.TRANS64 P1, [R5+URZ+0x38860], R2 ;  /* 0x03886002050095a7 */ /* 0x000ee4000802007f */
[----:B---3--:R-:W-:Y:S05]  /*105a0*/  @!P1 BRA `(.L_x_93) ;  /* 0xfffffffc00f09947 */ /* 0x008fea000383ffff */
[----:B------:R-:W-:Y:S05]  /*105b0*/  BRA `(.L_x_133) ;  /* 0xffffffec001c7947 */ /* 0x000fea000383ffff */
.L_x_95:
[----:B---3--:R3:W4:Y:S02]  /*105c0*/  SYNCS.PHASECHK.TRANS64.TRYWAIT P0, [R0+URZ+0x38880], R3 ;  /* 0x03888003000075a7 */ /* 0x008724000800017f */
[----:B----4-:R-:W-:Y:S05]  /*105d0*/  @!P0 NANOSLEEP.SYNCS 0x989680 ;  /* 0x009896800000895d */ /* 0x010fea0003900000 */
[----:B------:R-:W4:Y:S02]  /*105e0*/  @!P0 SYNCS.PHASECHK.TRANS64 P0, [R0+URZ+0x38880], R3 ;  /* 0x03888003000085a7 */ /* 0x000f24000800007f */
[----:B----4-:R-:W-:Y:S05]  /*105f0*/  @!P0 BRA `(.L_x_95) ;  /* 0xfffffffc00f08947 */ /* 0x010fea000383ffff */
[----:B------:R-:W-:Y:S05]  /*10600*/  BRA `(.L_x_96) ;  /* 0xffffffec00187947 */ /* 0x000fea000383ffff */
.L_x_134:
[----:B------:R-:W-:-:S00]  /*10610*/  BRA `(.L_x_134) ;  /* 0xfffffffc00fc7947 */ /* 0x000fc0000383ffff */
[----:B------:R-:W-:-:S00]  /*10620*/  NOP ;  /* 0x0000000000007918 */ /* 0x000fc00000000000 */
        /* <DEDUP_REMOVED lines=13> */
.L_x_13257:


//--------------------- .text._ZN7cutlass13device_kernelIN5flash11enable_sm90INS1_16FlashAttnFwdSm90INS1_25CollectiveMainloopFwdSm90ILi2EN4cute5tupleIJNS5_1CILi1EEES8_S8_EEENS6_IJNS7_ILi128EEESA_NS7_ILi256EEEEEELi256ENS_12float_e4m3_tEfNS_4arch4Sm90ELb0ELb0ELb0ELb1ELb0ELb0ELb0ELb1ELb1ELb1ELb1ELb0EEENS1_21CollectiveEpilogueFwdINS6_IJSA_SB_SA_EEES9_NS_10bfloat16_tESF_Li256ELb1ELb1ELb1ELb1EEENS1_36VarlenDynamicPersistentTileSchedulerILi128ELi128ELi256ELi128ELb1ELb1ELb1ELb0ELb1ELb1EEEEEEEEEvNT_6ParamsE --------------------------
	.section	.text._ZN7cutlass13device_kernelIN5flash11enable_sm90INS1_16FlashAttnFwdSm90INS1_25CollectiveMainloopFwdSm90ILi2EN4cute5tupleIJNS5_1CILi1EEES8_S8_EEENS6_IJNS7_ILi128EEESA_NS7_ILi256EEEEEELi256ENS_12float_e4m3_tEfNS_4arch4Sm90ELb0ELb0ELb0ELb1ELb0ELb0ELb0ELb1ELb1ELb1ELb1ELb0EEENS1_21CollectiveEpilogueFwdINS6_IJSA_SB_SA_EEES9_NS_10bfloat16_tESF_Li256ELb1ELb1ELb1ELb1EEENS1_36VarlenDynamicPersistentTileSchedulerILi128ELi128ELi256ELi128ELb1ELb1ELb1ELb0ELb1ELb1EEEEEEEEEvNT_6ParamsE,"ax",@progbits
	.align	128
.text._ZN7cutlass13device_kernelIN5flash11enable_sm90INS1_16FlashAttnFwdSm90INS1_25CollectiveMainloopFwdSm90ILi2EN4cute5tupleIJNS5_1CILi1EEES8_S8_EEENS6_IJNS7_ILi128EEESA_NS7_ILi256EEEEEELi256ENS_12float_e4m3_tEfNS_4arch4Sm90ELb0ELb0ELb0ELb1ELb0ELb0ELb0ELb1ELb1ELb1ELb1ELb0EEENS1_21CollectiveEpilogueFwdINS6_IJSA_SB_SA_EEES9_NS_10bfloat16_tESF_Li256ELb1ELb1ELb1ELb1EEENS1_36VarlenDynamicPersistentTileSchedulerILi128ELi128ELi256ELi128ELb1ELb1ELb1ELb0ELb1ELb1EEEEEEEEEvNT_6ParamsE:
        .type           _ZN7cutlass13device_kernelIN5flash11enable_sm90INS1_16FlashAttnFwdSm90INS1_25CollectiveMainloopFwdSm90ILi2EN4cute5tupleIJNS5_1CILi1EEES8_S8_EEENS6_IJNS7_ILi128EEESA_NS7_ILi256EEEEEELi256ENS_12float_e4m3_tEfNS_4arch4Sm90ELb0ELb0ELb0ELb1ELb0ELb0ELb0ELb1ELb1ELb1ELb1ELb0EEENS1_21CollectiveEpilogueFwdINS6_IJSA_SB_SA_EEES9_NS_10bfloat16_tESF_Li256ELb1ELb1ELb1ELb1EEENS1_36VarlenDynamicPersistentTileSchedulerILi128ELi128ELi256ELi128ELb1ELb1ELb1ELb0ELb1ELb1EEEEEEEEEvNT_6ParamsE,@function
        .size           _ZN7cutlass13device_kernelIN5flash11enable_sm90INS1_16FlashAttnFwdSm90INS1_25CollectiveMainloopFwdSm90ILi2EN4cute5tupleIJNS5_1CILi1EEES8_S8_EEENS6_IJNS7_ILi128EEESA_NS7_ILi256EEEEEELi256ENS_12float_e4m3_tEfNS_4arch4Sm90ELb0ELb0ELb0ELb1ELb0ELb0ELb0ELb1ELb1ELb1ELb1ELb0EEENS1_21CollectiveEpilogueFwdINS6_IJSA_SB_SA_EEES9_NS_10bfloat16_tESF_Li256ELb1ELb1ELb1ELb1EEENS1_36VarlenDynamicPersistentTileSchedulerILi128ELi128ELi256ELi128ELb1ELb1ELb1ELb0ELb1ELb1EEEEEEEEEvNT_6ParamsE,(.L_x_13258 - _ZN7cutlass13device_kernelIN5flash11enable_sm90INS1_16FlashAttnFwdSm90INS1_25CollectiveMainloopFwdSm90ILi2EN4cute5tupleIJNS5_1CILi1EEES8_S8_EEENS6_IJNS7_ILi128EEESA_NS7_ILi256EEEEEELi256ENS_12float_e4m3_tEfNS_4arch4Sm90ELb0ELb0ELb0ELb1ELb0ELb0ELb0ELb1ELb1ELb1ELb1ELb0EEENS1_21CollectiveEpilogueFwdINS6_IJSA_SB_SA_EEES9_NS_10bfloat16_tESF_Li256ELb1ELb1ELb1ELb1EEENS1_36VarlenDynamicPersistentTileSchedulerILi128ELi128ELi256ELi128ELb1ELb1ELb1ELb0ELb1ELb1EEEEEEEEEvNT_6ParamsE)
        .other          _ZN7cutlass13device_kernelIN5flash11enable_sm90INS1_16FlashAttnFwdSm90INS1_25CollectiveMainloopFwdSm90ILi2EN4cute5tupleIJNS5_1CILi1EEES8_S8_EEENS6_IJNS7_ILi128EEESA_NS7_ILi256EEEEEELi256ENS_12float_e4m3_tEfNS_4arch4Sm90ELb0ELb0ELb0ELb1ELb0ELb0ELb0ELb1ELb1ELb1ELb1ELb0EEENS1_21CollectiveEpilogueFwdINS6_IJSA_SB_SA_EEES9_NS_10bfloat16_tESF_Li256ELb1ELb1ELb1ELb1EEENS1_36VarlenDynamicPersistentTileSchedulerILi128ELi128ELi256ELi128ELb1ELb1ELb1ELb0ELb1ELb1EEEEEEEEEvNT_6ParamsE,@"STO_CUDA_ENTRY STV_DEFAULT"
_ZN7cutlass13device_kernelIN5flash11enable_sm90INS1_16FlashAttnFwdSm90INS1_25CollectiveMainloopFwdSm90ILi2EN4cute5tupleIJNS5_1CILi1EEES8_S8_EEENS6_IJNS7_ILi128EEESA_NS7_ILi256EEEEEELi256ENS_12float_e4m3_tEfNS_4arch4Sm90ELb0ELb0ELb0ELb1ELb0ELb0ELb0ELb1ELb1ELb1ELb1ELb0EEENS1_21CollectiveEpilogueFwdINS6_IJSA_SB_SA_EEES9_NS_10bfloat16_tESF_Li256ELb1ELb1ELb1ELb1EEENS1_36VarlenDynamicPersistentTileSchedulerILi128ELi128ELi256ELi128ELb1ELb1ELb1ELb0ELb1ELb1EEEEEEEEEvNT_6ParamsE:
[----:B------:R-:W0:Y:S02]  /*0000*/  LDC R1, c[0x0][0x28] ;  /* 0x00000a00ff017b82 */ /* 0x000e240000000800 */
[----:B0-----:R-:W-:Y:S01]  /*0010*/  VIADD R1, R1, 0xffffffa8 ;  /* 0xffffffa801017836 */ /* 0x001fe20000000000 */
[----:B------:R-:W0:Y:S01]  /*0020*/  S2R R3, SR_TID.X ;  /* 0x0000000000037919 */ /* 0x000e220000002100 */
[----:B------:R-:W-:Y:S01]  /*0030*/  ELECT P0, URZ, PT ;  /* 0x00000000003f782f */ /* 0x000fe20003800000 */
[----:B------:R-:W-:Y:S01]  /*0040*/  BSSY B0, `(.L_x_135) ;  /* 0x000000e000007945 */ /* 0x000fe20003800000 */
[--C-:B0-----:R-:W-:Y:S02]  /*0050*/  SHF.R.U32.HI R0, RZ, 0x5, R3.reuse ;  /* 0x00000005ff007819 */ /* 0x101fe40000011603 */
[----:B------:R-:W-:-:S03]  /*0060*/  SHF.R.U32.HI R3, RZ, 0x7, R3 ;  /* 0x00000007ff037819 */ /* 0x000fc60000011603 */
        /* <DEDUP_REMOVED lines=11> */
.L_x_136:
[----:B------:R-:W-:Y:S05]  /*0120*/  BSYNC B0 ;  /* 0x0000000000007941 */ /* 0x000fea0003800000 */
.L_x_135:
[----:B------:R-:W-:Y:S01]  /*0130*/  VOTEU.ANY UP0, P0 ;  /* 0x00000000003f7886 */ /* 0x000fe20000000100 */
[----:B------:R-:W0:Y:S01]  /*0140*/  SHFL.IDX PT, R3, R3, RZ, 0x1f ;  /* 0x00001fff03037589 */ /* 0x000e2200000e0000 */
[----:B------:R-:W-:Y:S01]  /*0150*/  UMOV UR4, 0x80 ;  /* 0x0000008000047882 */ /* 0x000fe20000000000 */
[----:B------:R-:W-:Y:S01]  /*0160*/  UMOV UR7, 0x100 ;  /* 0x0000010000077882 */ /* 0x000fe20000000000 */
[----:B------:R-:W-:Y:S01]  /*0170*/  VOTEU.ANY UP1, P0 ;  /* 0x00000000003f7886 */ /* 0x000fe20000020100 */
[----:B------:R-:W1:Y:S01]  /*0180*/  @UP0 S2UR UR8, SR_CgaCtaId ;  /* 0x00000000000809c3 */ /* 0x000e620000008800 */
[----:B------:R-:W2:Y:S01]  /*0190*/  SHFL.IDX PT, R2, R0, RZ, 0x1f ;  /* 0x00001fff00027589 */ /* 0x000ea200000e0000 */
[----:B------:R-:W-:Y:S01]  /*01a0*/  @UP0 UMOV UR6, 0x400 ;  /* 0x0000040000060882 */ /* 0x000fe20000000000 */
[----:B------:R-:W-:-:S04]  /*01b0*/  @UP0 UIADD3 UR4, -UR4, 0x100000, URZ ;  /* 0x0010000004040890 */ /* 0x000fc8000fffe13f */
[----:B------:R-:W-:Y:S02]  /*01c0*/  @UP0 USHF.L.U32 UR5, UR4, 0xb, URZ ;  /* 0x0000000b04050899 */ /* 0x000fe4000800063f */
[----:B------:R-:W-:Y:S01]  /*01d0*/  @UP0 USHF.L.U32 UR4, UR4, 0x1, URZ ;  /* 0x0000000104040899 */ /* 0x000fe2000800063f */
[----:B------:R-:W-:Y:S01]  /*01e0*/  VOTEU.ANY UP2, P0 ;  /* 0x00000000003f7886 */ /* 0x000fe20000040100 */
[----:B0-----:R-:W-:Y:S01]  /*01f0*/  R2UR UR9, R3 ;  /* 0x00000000030972ca */ /* 0x001fe200000e0000 */
[----:B-1----:R-:W-:Y:S01]  /*0200*/  @UP0 ULEA UR8, UR8, UR6, 0x18 ;  /* 0x0000000608080291 */ /* 0x002fe2000f8ec03f */
[----:B--2---:R-:W-:Y:S01]  /*0210*/  ISETP.NE.AND P1, PT, R2, RZ, PT ;  /* 0x000000ff0200720c */ /* 0x004fe20003f25270 */
[----:B------:R-:W-:-:S04]  /*0220*/  @UP0 UIADD3 UR6, -UR7, 0x100000, URZ ;  /* 0x0010000007060890 */ /* 0x000fc8000fffe13f */
[----:B------:R-:W-:Y:S02]  /*0230*/  @UP0 USHF.L.U32 UR7, UR6, 0xb, URZ ;  /* 0x0000000b06070899 */ /* 0x000fe4000800063f */
[----:B------:R-:W-:-:S04]  /*0240*/  @UP0 USHF.L.U32 UR6, UR6, 0x1, URZ ;  /* 0x0000000106060899 */ /* 0x000fc8000800063f */
[----:B------:R-:W-:Y:S01]  /*0250*/  UISETP.NE.AND UP0, UPT, UR9, URZ, UPT ;  /* 0x0000003f0900728c */ /* 0x000fe2000bf05270 */
[----:B------:R-:W0:Y:S02]  /*0260*/  FENCE.VIEW.ASYNC.S ;  /* 0x00000000000073c6 */ /* 0x000e240000000000 */
[----:B0-----:R0:W1:Y:S05]  /*0270*/  @UP1 SYNCS.EXCH.64 URZ, [UR8+0x38800], UR4 ;  /* 0x03880004083f15b2 */ /* 0x00106a0008000100 */
[----:B------:R0:W2:Y:S01]  /*0280*/  @UP2 SYNCS.EXCH.64 URZ, [UR8+0x38820], UR6 ;  /* 0x03882006083f25b2 */ /* 0x0000a20008000100 */
        /* <DEDUP_REMOVED lines=17> */
[----:B------:R3:W0:Y:S02]  /*03a0*/  SYNCS.EXCH.64 URZ, [UR8+0x38848], UR6 ;  /* 0x03884806083f75b2 */ /* 0x0006240008000100 */
[----:B---3--:R-:W-:Y:S01]  /*03b0*/  NOP ;  /* 0x0000000000007918 */ /* 0x008fe20000000000 */
.L_x_137:
[----:B------:R-:W3:Y:S01]  /*03c0*/  SHFL.IDX PT, R2, R0, RZ, 0x1f ;  /* 0x00001fff00027589 */ /* 0x000ee200000e0000 */
[----:B------:R-:W-:Y:S01]  /*03d0*/  NOP ;  /* 0x0000000000007918 */ /* 0x000fe20000000000 */
[----:B---3--:R-:W-:-:S13]  /*03e0*/  ISETP.NE.AND P0, PT, R2, RZ, PT ;  /* 0x000000ff0200720c */ /* 0x008fda0003f05270 */
        /* <DEDUP_REMOVED lines=17> */
[----:B------:R3:W0:Y:S02]  /*0500*/  SYNCS.EXCH.64 URZ, [UR8+0x38868], UR6 ;  /* 0x03886806083f75b2 */ /* 0x0006240008000100 */
[----:B---3--:R-:W-:Y:S01]  /*0510*/  NOP ;  /* 0x0000000000007918 */ /* 0x008fe20000000000 */
.L_x_138:
[----:B------:R-:W3:Y:S01]  /*0520*/  SHFL.IDX PT, R2, R0, RZ, 0x1f ;  /* 0x00001fff00027589 */ /* 0x000ee200000e0000 */
[----:B------:R-:W-:Y:S01]  /*0530*/  NOP ;  /* 0x0000000000007918 */ /* 0x000fe20000000000 */
[----:B---3--:R-:W-:-:S13]  /*0540*/  ISETP.NE.AND P0, PT, R2, RZ, PT ;  /* 0x000000ff0200720c */ /* 0x008fda0003f05270 */
        /* <DEDUP_REMOVED lines=13> */
[----:B------:R3:W0:Y:S02]  /*0620*/  SYNCS.EXCH.64 URZ, [UR6+0x38888], UR4 ;  /* 0x03888804063f75b2 */ /* 0x0006240008000100 */
[----:B---3--:R-:W-:Y:S01]  /*0630*/  NOP ;  /* 0x0000000000007918 */ /* 0x008fe20000000000 */
.L_x_139:
        /* <DEDUP_REMOVED lines=22> */
.L_x_140:
        /* <DEDUP_REMOVED lines=22> */
.L_x_141:
[----:B------:R-:W-:Y:S01]  /*0900*/  PLOP3.LUT P0, PT, PT, PT, UP0, 0x80, 0x0 ;  /* 0x000000000000781c */ /* 0x000fe20003f0f008 */
[----:B------:R-:W-:Y:S01]  /*0910*/  UMOV UR38, 0x1 ;  /* 0x0000000100267882 */ /* 0x000fe20000000000 */
[----:B------:R-:W-:Y:S01]  /*0920*/  NOP ;  /* 0x0000000000007918 */ /* 0x000fe20000000000 */
[----:B------:R-:W-:Y:S01]  /*0930*/  USEL UR38, UR38, 0x2, !UP0 ;  /* 0x0000000226267887 */ /* 0x000fe2000c000000 */
[----:B------:R-:W-:Y:S01]  /*0940*/  ULDC.64 UR50, c[0x0][0x208] ;  /* 0x0000820000327ab9 */ /* 0x000fe20000000a00 */
[----:B012-4-:R-:W-:Y:S08]  /*0950*/  BAR.SYNC.DEFER_BLOCKING 0x0 ;  /* 0x0000000000007b1d */ /* 0x017ff00000010000 */
[----:B------:R-:W-:Y:S05]  /*0960*/  @!P0 BRA `(.L_x_142) ;  /* 0x000000d8008c8947 */ /* 0x000fea0003800000 */
.L_x_143:
[----:B------:R-:W-:-:S08]  /*0970*/  NOP ;  /* 0x0000000000007918 */ /* 0x000fd00000000000 */
[----:B------:R-:W0:Y:S02]  /*0980*/  USETMAXREG.TRY_ALLOC.CTAPOOL UP0, 0xf0 ;  /* 0x000000f0000079c8 */ /* 0x000e240008000600 */
[----:B0-----:R-:W-:-:S13]  /*0990*/  PLOP3.LUT P0, PT, PT, PT, UP0, 0x80, 0x0 ;  /* 0x000000000000781c */ /* 0x001fda0003f0f008 */
[----:B------:R-:W-:Y:S05]  /*09a0*/  @!P0 BRA `(.L_x_143) ;  /* 0xfffffffc00f08947 */ /* 0x000fea000383ffff */
[----:B------:R-:W0:Y:S01]  /*09b0*/  S2R R2, SR_TID.X ;  /* 0x0000000000027919 */ /* 0x000e220000002100 */
[----:B------:R-:W1:Y:S01]  /*09c0*/  S2UR UR5, SR_CgaCtaId ;  /* 0x00000000000579c3 */ /* 0x000e620000008800 */
[----:B------:R-:W-:-:S07]  /*09d0*/  UMOV UR4, 0x400 ;  /* 0x0000040000047882 */ /* 0x000fce0000000000 */
[----:B------:R-:W-:Y:S06]  /*09e0*/  BAR.ARV 0x8, 0x180 ;  /* 0x0206000000007b1d */ /* 0x000fec0000002000 */
[----:B-1----:R-:W-:Y:S01]  /*09f0*/  ULEA UR4, UR5, UR4, 0x18 ;  /* 0x0000000405047291 */ /* 0x002fe2000f8ec03f */
[----:B0-----:R-:W-:-:S04]  /*0a00*/  LOP3.LUT R0, R2, 0xffffff80, RZ, 0xc0, !PT ;  /* 0xffffff8002007812 */ /* 0x001fc800078ec0ff */
[----:B------:R-:W-:-:S13]  /*0a10*/  ISETP.NE.AND P0, PT, R0, 0x80, PT ;  /* 0x000000800000780c */ /* 0x000fda0003f05270 */
[----:B------:R-:W-:Y:S08]  /*0a20*/  @!P0 BAR.ARV 0x9, 0x100 ;  /* 0x0244000000008b1d */ /* 0x000ff00000002000 */
[----:B------:R-:W-:Y:S06]  /*0a30*/  BAR.SYNC.DEFER_BLOCKING 0x5, 0x180 ;  /* 0x0146000000007b1d */ /* 0x000fec0000010000 */
[----:B------:R-:W0:Y:S01]  /*0a40*/  LDS.128 R8, [UR4+0x388d0] ;  /* 0x0388d004ff087984 */ /* 0x000e220008000c00 */
[----:B------:R-:W-:Y:S01]  /*0a50*/  ULDC UR4, c[0x0][0xc3c] ;  /* 0x00030f0000047ab9 */ /* 0x000fe20000000800 */
[----:B------:R-:W-:Y:S06]  /*0a60*/  BAR.ARV 0x4, 0x180 ;  /* 0x0106000000007b1d */ /* 0x000fec0000002000 */
[----:B0-----:R-:W-:-:S13]  /*0a70*/  ISETP.GE.AND P0, PT, R11, UR4, PT ;  /* 0x000000040b007c0c */ /* 0x001fda000bf06270 */
[----:B------:R-:W-:Y:S05]  /*0a80*/  @P0 EXIT ;  /* 0x000000000000094d */ /* 0x000fea0003800000 */
[----:B------:R-:W-:Y:S01]  /*0a90*/  VIADD R0, R2, 0xffffff80 ;  /* 0xffffff8002007836 */ /* 0x000fe20000000000 */
[----:B------:R-:W-:Y:S01]  /*0aa0*/  R2UR UR7, R11 ;  /* 0x000000000b0772ca */ /* 0x000fe200000e0000 */
[----:B------:R-:W-:Y:S01]  /*0ab0*/  ULOP3.LUT UR48, UR38, 0x1, URZ, 0xfc, !UPT ;  /* 0x0000000126307892 */ /* 0x000fe2000f8efc3f */
[----:B------:R-:W-:Y:S01]  /*0ac0*/  R2UR UR5, R9 ;  /* 0x00000000090572ca */ /* 0x000fe200000e0000 */
[----:B------:R-:W-:Y:S01]  /*0ad0*/  UMOV UR47, URZ ;  /* 0x0000003f002f7c82 */ /* 0x000fe20008000000 */
[----:B------:R-:W-:Y:S01]  /*0ae0*/  SHF.R.S32.HI R3, RZ, 0x1f, R0 ;  /* 0x0000001fff037819 */ /* 0x000fe20000011400 */
[----:B------:R-:W-:Y:S01]  /*0af0*/  UMOV UR46, URZ ;  /* 0x0000003f002e7c82 */ /* 0x000fe20008000000 */
[----:B------:R-:W-:Y:S01]  /*0b00*/  R2UR UR6, R10 ;  /* 0x000000000a0672ca */ /* 0x000fe200000e0000 */
[----:B------:R-:W-:Y:S01]  /*0b10*/  UMOV UR54, URZ ;  /* 0x0000003f00367c82 */ /* 0x000fe20008000000 */
[CC--:B------:R-:W-:Y:S02]  /*0b20*/  LEA.HI R2, R3.reuse, R0.reuse, RZ, 0x7 ;  /* 0x0000000003027211 */ /* 0x0c0fe400078f38ff */
[----:B------:R-:W-:-:S02]  /*0b30*/  LEA.HI R4, R3, R0, RZ, 0x5 ;  /* 0x0000000003047211 */ /* 0x000fc400078f28ff */
[----:B------:R-:W-:-:S03]  /*0b40*/  LOP3.LUT R5, R2, 0xffffff80, RZ, 0xc0, !PT ;  /* 0xffffff8002057812 */ /* 0x000fc600078ec0ff */
[----:B------:R-:W-:Y:S02]  /*0b50*/  IMAD.SHL.U32 R6, R4, 0x20, RZ ;  /* 0x0000002004067824 */ /* 0x000fe400078e00ff */
[----:B------:R-:W-:Y:S01]  /*0b60*/  IMAD.IADD R13, R0, 0x1, -R5 ;  /* 0x00000001000d7824 */ /* 0x000fe200078e0a05 */
[CC--:B------:R-:W-:Y:S02]  /*0b70*/  LEA.HI R5, R3.reuse, R0.reuse, RZ, 0x2 ;  /* 0x0000000003057211 */ /* 0x0c0fe400078f10ff */
[----:B------:R-:W-:Y:S02]  /*0b80*/  LEA.HI R3, R3, R0, RZ, 0x4 ;  /* 0x0000000003037211 */ /* 0x000fe400078f20ff */
[----:B------:R-:W-:Y:S01]  /*0b90*/  SHF.R.S32.HI R8, RZ, 0x1f, R13 ;  /* 0x0000001fff087819 */ /* 0x000fe2000001140d */
[----:B------:R-:W-:Y:S01]  /*0ba0*/  STL [R1+0x44], R13 ;  /* 0x0000440d01007387 */ /* 0x000fe20000100800 */
[----:B------:R-:W-:Y:S02]  /*0bb0*/  LOP3.LUT R11, R5, 0xfffffffc, RZ, 0xc0, !PT ;  /* 0xfffffffc050b7812 */ /* 0x000fe400078ec0ff */
[----:B------:R-:W-:-:S02]  /*0bc0*/  LOP3.LUT R5, R3, 0x3fffff0, RZ, 0xc0, !PT ;  /* 0x03fffff003057812 */ /* 0x000fc400078ec0ff */
[----:B------:R-:W-:Y:S01]  /*0bd0*/  SHF.R.S32.HI R4, RZ, 0x4, R3 ;  /* 0x00000004ff047819 */ /* 0x000fe20000011403 */
[----:B------:R-:W-:Y:S01]  /*0be0*/  IMAD.IADD R12, R0, 0x1, -R11 ;  /* 0x00000001000c7824 */ /* 0x000fe200078e0a0b */
[----:B------:R-:W-:Y:S01]  /*0bf0*/  LEA.HI R9, R8, R13, RZ, 0x2 ;  /* 0x0000000d08097211 */ /* 0x000fe200078f10ff */
[----:B------:R-:W-:Y:S01]  /*0c00*/  IMAD.IADD R5, R0, 0x1, -R5 ;  /* 0x0000000100057824 */ /* 0x000fe200078e0a05 */
[----:B------:R-:W-:Y:S02]  /*0c10*/  LEA.HI R0, R3, R4, RZ, 0x1 ;  /* 0x0000000403007211 */ /* 0x000fe400078f08ff */
[--C-:B------:R-:W-:Y:S02]  /*0c20*/  SHF.R.S32.HI R10, RZ, 0x2, R9.reuse ;  /* 0x00000002ff0a7819 */ /* 0x100fe40000011409 */
[----:B------:R-:W-:Y:S02]  /*0c30*/  SHF.R.S32.HI R7, RZ, 0x1f, R9 ;  /* 0x0000001fff077819 */ /* 0x000fe40000011409 */
[----:B------:R-:W-:-:S02]  /*0c40*/  SHF.R.S32.HI R3, RZ, 0x7, R2 ;  /* 0x00000007ff037819 */ /* 0x000fc40000011402 */
[----:B------:R-:W-:Y:S02]  /*0c50*/  LEA.HI R11, R7, R10, RZ, 0x3 ;  /* 0x0000000a070b7211 */ /* 0x000fe400078f18ff */
[----:B------:R-:W-:Y:S02]  /*0c60*/  LEA.HI R2, R2, R3, RZ, 0x1 ;  /* 0x0000000302027211 */ /* 0x000fe400078f08ff */
[----:B------:R-:W-:Y:S02]  /*0c70*/  LOP3.LUT R6, R6, 0xfffffc00, RZ, 0xc0, !PT ;  /* 0xfffffc0006067812 */ /* 0x000fe400078ec0ff */
[----:B------:R-:W-:Y:S02]  /*0c80*/  LOP3.LUT R7, R0, 0x1ffffffe, RZ, 0xc0, !PT ;  /* 0x1ffffffe00077812 */ /* 0x000fe400078ec0ff */
[----:B------:R-:W-:Y:S01]  /*0c90*/  LOP3.LUT R11, R11, 0xfffffff8, RZ, 0xc0, !PT ;  /* 0xfffffff80b0b7812 */ /* 0x000fe200078ec0ff */
[----:B------:R-:W-:Y:S01]  /*0ca0*/  IMAD R6, R5, 0x40, R6 ;  /* 0x0000004005067824 */ /* 0x000fe200078e0206 */
[----:B------:R-:W-:Y:S01]  /*0cb0*/  LEA.HI R8, R8, R13, RZ, 0x5 ;  /* 0x0000000d08087211 */ /* 0x000fe200078f28ff */
[----:B------:R-:W-:Y:S01]  /*0cc0*/  IMAD.IADD R7, R4, 0x1, -R7 ;  /* 0x0000000104077824 */ /* 0x000fe200078e0a07 */
[----:B------:R-:W-:Y:S01]  /*0cd0*/  LOP3.LUT R2, R2, 0x3fffffe, RZ, 0xc0, !PT ;  /* 0x03fffffe02027812 */ /* 0x000fe200078ec0ff */
[----:B------:R-:W-:Y:S01]  /*0ce0*/  IMAD.IADD R11, R10, 0x1, -R11 ;  /* 0x000000010a0b7824 */ /* 0x000fe200078e0a0b */
[----:B------:R-:W-:-:S02]  /*0cf0*/  LEA.HI R0, R12, R12, RZ, 0x1 ;  /* 0x0000000c0c007211 */ /* 0x000fc400078f08ff */
[----:B------:R-:W-:Y:S01]  /*0d00*/  SHF.R.S32.HI R8, RZ, 0x5, R8 ;  /* 0x00000005ff087819 */ /* 0x000fe20000011408 */
[----:B------:R-:W-:Y:S01]  /*0d10*/  IMAD.IADD R2, R3, 0x1, -R2 ;  /* 0x0000000103027824 */ /* 0x000fe200078e0a02 */
[----:B------:R-:W-:Y:S01]  /*0d20*/  LOP3.LUT R3, R0, 0x1ffffffe, RZ, 0xc0, !PT ;  /* 0x1ffffffe00037812 */ /* 0x000fe200078ec0ff */
[----:B------:R-:W-:Y:S01]  /*0d30*/  IMAD R0, R7, 0x8, R6 ;  /* 0x0000000807007824 */ /* 0x000fe200078e0206 */
[----:B------:R-:W-:Y:S01]  /*0d40*/  LOP3.LUT R9, R9, 0x7ffffffc, RZ, 0xc0, !PT ;  /* 0x7ffffffc09097812 */ /* 0x000fe200078ec0ff */
[----:B------:R-:W-:Y:S02]  /*0d50*/  IMAD R11, R8, 0x10, R11 ;  /* 0x00000010080b7824 */ /* 0x000fe400078e020b */
[----:B------:R-:W-:Y:S01]  /*0d60*/  IMAD.IADD R3, R12, 0x1, -R3 ;  /* 0x000000010c037824 */ /* 0x000fe200078e0a03 */
[----:B------:R0:W-:Y:S01]  /*0d70*/  STL [R1+0x50], R0 ;  /* 0x0000500001007387 */ /* 0x0001e20000100800 */
[----:B------:R-:W-:-:S04]  /*0d80*/  IMAD.IADD R9, R13, 0x1, -R9 ;  /* 0x000000010d097824 */ /* 0x000fc800078e0a09 */
[----:B------:R-:W-:-:S04]  /*0d90*/  IMAD.SHL.U32 R16, R9, 0x2, RZ ;  /* 0x0000000209107824 */ /* 0x000fc800078e00ff */
[----:B------:R-:W-:Y:S02]  /*0da0*/  VIADD R32, R16, 0x8 ;  /* 0x0000000810207836 */ /* 0x000fe40000000000 */
[----:B0-----:R-:W-:Y:S02]  /*0db0*/  IMAD R0, R2, 0x40, R11 ;  /* 0x0000004002007824 */ /* 0x001fe400078e020b */
[C---:B------:R-:W-:Y:S01]  /*0dc0*/  VIADD R29, R16.reuse, 0x20 ;  /* 0x00000020101d7836 */ /* 0x040fe20000000000 */
[----:B------:R-:W-:Y:S01]  /*0dd0*/  SHF.R.S32.HI R2, RZ, 0x1f, R32 ;  /* 0x0000001fff027819 */ /* 0x000fe20000011420 */
[C---:B------:R-:W-:Y:S01]  /*0de0*/  VIADD R26, R16.reuse, 0x38 ;  /* 0x00000038101a7836 */ /* 0x040fe20000000000 */
[----:B------:R0:W-:Y:S01]  /*0df0*/  STL [R1+0x48], R0 ;  /* 0x0000480001007387 */ /* 0x0001e20000100800 */
[C---:B------:R-:W-:Y:S01]  /*0e00*/  VIADD R21, R16.reuse, 0x50 ;  /* 0x0000005010157836 */ /* 0x040fe20000000000 */
[----:B------:R-:W-:Y:S01]  /*0e10*/  SHF.R.S32.HI R2, RZ, 0x1f, R29 ;  /* 0x0000001fff027819 */ /* 0x000fe2000001141d */
        /* <DEDUP_REMOVED lines=8> */
[----:B0-----:R-:W-:Y:S01]  /*0ea0*/  IMAD R0, R3, 0x8, R0 ;  /* 0x0000000803007824 */ /* 0x001fe200078e0200 */
[----:B------:R-:W-:Y:S01]  /*0eb0*/  SHF.R.S32.HI R6, RZ, 0x1f, R30 ;  /* 0x0000001fff067819 */ /* 0x000fe2000001141e */
        /* <DEDUP_REMOVED lines=40> */
[----:B------:R-:W-:Y:S01]  /*1140*/  VIADD R17, R16, 0xe8 ;  /* 0x000000e810117836 */ /* 0x000fe20000000000 */
[----:B------:R-:W-:-:S02]  /*1150*/  SHF.R.S32.HI R4, RZ, 0x1f, R19 ;  /* 0x0000001fff047819 */ /* 0x000fc40000011413 */
[----:B0-----:R-:W-:-:S07]  /*1160*/  SHF.R.S32.HI R2, RZ, 0x1f, R18 ;  /* 0x0000001fff027819 */ /* 0x001fce0000011412 */
.L_x_191:
[----:B------:R-:W-:Y:S01]  /*1170*/  ULDC.64 UR8, c[0x0][0xc88] ;  /* 0x0003220000087ab9 */ /* 0x000fe20000000a00 */
[----:B------:R-:W-:Y:S01]  /*1180*/  ULDC.64 UR14, c[0x0][0x998] ;  /* 0x00026600000e7ab9 */ /* 0x000fe20000000a00 */
[----:B------:R-:W-:Y:S01]  /*1190*/  UIMAD.WIDE UR8, UR7, 0x4, UR8 ;  /* 0x00000004070878a5 */ /* 0x000fe2000f8e0208 */
[----:B------:R-:W-:Y:S01]  /*11a0*/  ULDC.64 UR12, c[0x0][0x990] ;  /* 0x00026400000c7ab9 */ /* 0x000fe20000000a00 */
[----:B------:R-:W-:Y:S01]  /*11b0*/  ULDC.64 UR10, c[0x0][0xa20] ;  /* 0x00028800000a7ab9 */ /* 0x000fe20000000a00 */
[----:B------:R-:W-:-:S03]  /*11c0*/  ULOP3.LUT UR42, UR6, 0xffff, URZ, 0xc0, !UPT ;  /* 0x0000ffff062a7892 */ /* 0x000fc6000f8ec03f */
[----:B0-23--:R-:W-:Y:S01]  /*11d0*/  IMAD.U32 R2, RZ, RZ, UR8 ;  /* 0x00000008ff027e24 */ /* 0x00dfe2000f8e00ff */
[----:B------:R-:W-:Y:S01]  /*11e0*/  ULDC UR4, c[0x0][0x424] ;  /* 0x0001090000047ab9 */ /* 0x000fe20000000800 */
[----:B-1----:R-:W-:Y:S01]  /*11f0*/  IMAD.U32 R3, RZ, RZ, UR9 ;  /* 0x00000009ff037e24 */ /* 0x002fe2000f8e00ff */
[----:B------:R-:W-:Y:S01]  /*1200*/  ISETP.NE.U32.AND P1, PT, RZ, UR14, PT ;  /* 0x0000000eff007c0c */ /* 0x000fe2000bf25070 */
[----:B------:R-:W-:-:S03]  /*1210*/  ULDC.64 UR8, c[0x0][0xa28] ;  /* 0x00028a0000087ab9 */ /* 0x000fc60000000a00 */
[----:B------:R-:W2:Y:S01]  /*1220*/  LDG.E R2, desc[UR50][R2.64] ;  /* 0x0000003202027981 */ /* 0x000ea2000c1e1900 */
[----:B------:R-:W-:Y:S01]  /*1230*/  ISETP.NE.U32.AND P0, PT, RZ, UR12, PT ;  /* 0x0000000cff007c0c */ /* 0x000fe2000bf05070 */
[----:B------:R-:W-:Y:S01]  /*1240*/  UISETP.NE.U32.AND UP0, UPT, UR8, URZ, UPT ;  /* 0x0000003f0800728c */ /* 0x000fe2000bf05070 */
[----:B------:R-:W-:Y:S01]  /*1250*/  ISETP.NE.AND.EX P1, PT, RZ, UR15, PT, P1 ;  /* 0x0000000fff007c0c */ /* 0x000fe2000bf25310 */
[----:B------:R-:W-:Y:S01]  /*1260*/  UISETP.NE.U32.AND UP1, UPT, UR10, URZ, UPT ;  /* 0x0000003f0a00728c */ /* 0x000fe2000bf25070 */
[----:B------:R-:W-:Y:S01]  /*1270*/  ISETP.NE.AND.EX P0, PT, RZ, UR13, PT, P0 ;  /* 0x0000000dff007c0c */ /* 0x000fe2000bf05300 */
[----:B------:R-:W-:Y:S02]  /*1280*/  UISETP.NE.AND.EX UP0, UPT, UR9, URZ, UPT, UP0 ;  /* 0x0000003f0900728c */ /* 0x000fe4000bf05300 */
[----:B------:R-:W-:-:S04]  /*1290*/  UISETP.NE.AND.EX UP1, UPT, UR11, URZ, UPT, UP1 ;  /* 0x0000003f0b00728c */ /* 0x000fc8000bf25310 */
[----:B------:R-:W-:Y:S02]  /*12a0*/  PLOP3.LUT P4, PT, PT, PT, UP0, 0x80, 0x0 ;  /* 0x000000000000781c */ /* 0x000fe40003f8f008 */
[----:B------:R-:W-:Y:S02]  /*12b0*/  PLOP3.LUT P5, PT, PT, PT, UP1, 0x80, 0x0 ;  /* 0x000000000000781c */ /* 0x000fe40003faf018 */
[----:B------:R-:W0:Y:S08]  /*12c0*/  @P1 LDC.64 R8, c[0x0][0x9b8] ;  /* 0x00026e00ff081b82 */ /* 0x000e300000000a00 */
[----:B----4-:R-:W1:Y:S08]  /*12d0*/  @P0 LDC.64 R6, c[0x0][0x9a8] ;  /* 0x00026a00ff060b82 */ /* 0x010e700000000a00 */
[----:B------:R-:W3:Y:S08]  /*12e0*/  @P0 LDC.64 R14, c[0x0][0x9b0] ;  /* 0x00026c00ff0e0b82 */ /* 0x000ef00000000a00 */
[----:B------:R-:W4:Y:S01]  /*12f0*/  @P1 LDC.64 R20, c[0x0][0x9c0] ;  /* 0x00027000ff141b82 */ /* 0x000f220000000a00 */
[----:B--2---:R-:W-:-:S13]  /*1300*/  R2UR UR36, R2 ;  /* 0x00000000022472ca */ /* 0x004fda00000e0000 */
[----:B------:R-:W-:Y:S02]  /*1310*/  USHF.R.S32.HI UR37, URZ, 0x1f, UR36 ;  /* 0x0000001f3f257899 */ /* 0x000fe40008011424 */
[----:B0-----:R-:W-:Y:S01]  /*1320*/  @P1 IMAD.WIDE.U32 R4, R8, UR36, RZ ;  /* 0x0000002408041c25 */ /* 0x001fe2000f8e00ff */
[----:B------:R-:W-:-:S03]  /*1330*/  @UP0 ULEA UR8, UP2, UR36, UR8, 0x2 ;  /* 0x0000000824080291 */ /* 0x000fc6000f84103f */
[----:B------:R-:W-:Y:S01]  /*1340*/  @P1 IMAD R2, R8, UR37, RZ ;  /* 0x0000002508021c24 */ /* 0x000fe2000f8e02ff */
[----:B------:R-:W-:Y:S02]  /*1350*/  @UP0 ULEA.HI.X UR9, UR36, UR9, UR37, 0x2, UP2 ;  /* 0x0000000924090291 */ /* 0x000fe400090f1425 */
[C---:B-1---5:R-:W-:Y:S01]  /*1360*/  @P0 IMAD R0, R6.reuse, UR37, RZ ;  /* 0x0000002506000c24 */ /* 0x062fe2000f8e02ff */
[----:B------:R-:W-:Y:S02]  /*1370*/  @UP1 ULEA UR10, UP0, UR36, UR10, 0x2 ;  /* 0x0000000a240a1291 */ /* 0x000fe4000f80103f */
[----:B------:R-:W-:Y:S02]  /*1380*/  @P1 IMAD R9, R9, UR36, R2 ;  /* 0x0000002409091c24 */ /* 0x000fe4000f8e0202 */
[----:B------:R-:W-:Y:S01]  /*1390*/  @P0 IMAD R7, R7, UR36, R0 ;  /* 0x0000002407070c24 */ /* 0x000fe2000f8e0200 */
[----:B------:R-:W-:Y:S02]  /*13a0*/  @UP1 ULEA.HI.X UR11, UR36, UR11, UR37, 0x2, UP0 ;  /* 0x0000000b240b1291 */ /* 0x000fe400080f1425 */
[----:B------:R-:W-:-:S04]  /*13b0*/  @P0 IMAD.WIDE.U32 R2, R6, UR36, RZ ;  /* 0x0000002406020c25 */ /* 0x000fc8000f8e00ff */
[----:B------:R-:W-:Y:S02]  /*13c0*/  @P0 IMAD.IADD R3, R3, 0x1, R7 ;  /* 0x0000000103030824 */ /* 0x000fe400078e0207 */
[----:B------:R-:W-:Y:S02]  /*13d0*/  @P1 IMAD.IADD R5, R5, 0x1, R9 ;  /* 0x0000000105051824 */ /* 0x000fe400078e0209 */
[----:B---3--:R-:W-:-:S04]  /*13e0*/  @P0 IMAD.WIDE.U32 R2, R14, UR42, R2 ;  /* 0x0000002a0e020c25 */ /* 0x008fc8000f8e0002 */
[----:B----4-:R-:W-:-:S04]  /*13f0*/  @P1 IMAD.WIDE.U32 R6, R20, UR42, R4 ;  /* 0x0000002a14061c25 */ /* 0x010fc8000f8e0004 */
[----:B------:R-:W-:Y:S02]  /*1400*/  IMAD.U32 R10, RZ, RZ, UR8 ;  /* 0x00000008ff0a7e24 */ /* 0x000fe4000f8e00ff */
[----:B------:R-:W-:Y:S02]  /*1410*/  IMAD.U32 R12, RZ, RZ, UR10 ;  /* 0x0000000aff0c7e24 */ /* 0x000fe4000f8e00ff */
[----:B------:R-:W-:Y:S02]  /*1420*/  IMAD.U32 R11, RZ, RZ, UR9 ;  /* 0x00000009ff0b7e24 */ /* 0x000fe4000f8e00ff */
[----:B------:R-:W-:Y:S02]  /*1430*/  IMAD.U32 R13, RZ, RZ, UR11 ;  /* 0x0000000bff0d7e24 */ /* 0x000fe4000f8e00ff */
[----:B------:R-:W-:Y:S01]  /*1440*/  @P0 IMAD R5, R15, UR42, R3 ;  /* 0x0000002a0f050c24 */ /* 0x000fe2000f8e0203 */
[----:B------:R-:W-:Y:S01]  /*1450*/  @P0 LEA R4, P2, R2, UR12, 0x2 ;  /* 0x0000000c02040c11 */ /* 0x000fe2000f8410ff */
[----:B------:R-:W-:Y:S01]  /*1460*/  @P1 IMAD R3, R21, UR42, R7 ;  /* 0x0000002a15031c24 */ /* 0x000fe2000f8e0207 */
[----:B------:R-:W-:Y:S01]  /*1470*/  @P1 LEA R8, P3, R6, UR14, 0x2 ;  /* 0x0000000e06081c11 */ /* 0x000fe2000f8610ff */
[----:B------:R-:W2:Y:S01]  /*1480*/  @P4 LDG.E R10, desc[UR50][R10.64] ;  /* 0x000000320a0a4981 */ /* 0x000ea2000c1e1900 */
[----:B------:R-:W-:Y:S01]  /*1490*/  IMAD.MOV.U32 R7, RZ, RZ, 0x3f800000 ;  /* 0x3f800000ff077424 */ /* 0x000fe200078e00ff */
[----:B------:R-:W-:Y:S01]  /*14a0*/  @P0 LEA.HI.X R5, R2, UR13, R5, 0x2, P2 ;  /* 0x0000000d02050c11 */ /* 0x000fe200090f1405 */
[----:B------:R-:W-:Y:S01]  /*14b0*/  IMAD.MOV.U32 R0, RZ, RZ, 0x3f800000 ;  /* 0x3f800000ff007424 */ /* 0x000fe200078e00ff */
[----:B------:R-:W3:Y:S01]  /*14c0*/  @P5 LDG.E R12, desc[UR50][R12.64] ;  /* 0x000000320c0c5981 */ /* 0x000ee2000c1e1900 */
[----:B------:R-:W-:Y:S01]  /*14d0*/  @P1 LEA.HI.X R9, R6, UR15, R3, 0x2, P3 ;  /* 0x0000000f06091c11 */ /* 0x000fe200098f1403 */
[----:B------:R-:W-:-:S02]  /*14e0*/  ULDC.64 UR8, c[0x0][0x418] ;  /* 0x0001060000087ab9 */ /* 0x000fc40000000a00 */
[----:B------:R0:W5:Y:S04]  /*14f0*/  @P0 LDG.E R7, desc[UR50][R4.64] ;  /* 0x0000003204070981 */ /* 0x000168000c1e1900 */
[----:B------:R0:W5:Y:S01]  /*1500*/  @P1 LDG.E R0, desc[UR50][R8.64] ;  /* 0x0000003208001981 */ /* 0x000162000c1e1900 */
[----:B------:R-:W-:Y:S01]  /*1510*/  UISETP.NE.U32.AND UP0, UPT, UR8, URZ, UPT ;  /* 0x0000003f0800728c */ /* 0x000fe2000bf05070 */
[----:B------:R-:W-:Y:S01]  /*1520*/  UMOV UR43, UR5 ;  /* 0x00000005002b7c82 */ /* 0x000fe20008000000 */
[----:B------:R-:W-:Y:S02]  /*1530*/  ULDC UR5, c[0x0][0x2f0] ;  /* 0x0000bc0000057ab9 */ /* 0x000fe40000000800 */
[----:B------:R-:W-:Y:S01]  /*1540*/  UISETP.NE.AND.EX UP0, UPT, UR9, URZ, UPT, UP0 ;  /* 0x0000003f0900728c */ /* 0x000fe2000bf05300 */
[----:B------:R-:W-:Y:S01]  /*1550*/  UMOV UR53, URZ ;  /* 0x0000003f00357c82 */ /* 0x000fe20008000000 */
[----:B------:R-:W-:-:S02]  /*1560*/  ULOP3.LUT UR7, UR6, 0xff0000, URZ, 0xc0, !UPT ;  /* 0x00ff000006077892 */ /* 0x000fc4000f8ec03f */
[----:B------:R-:W-:Y:S02]  /*1570*/  USEL UR4, UR4, 0x1, UP0 ;  /* 0x0000000104047887 */ /* 0x000fe40008000000 */
[----:B------:R-:W-:Y:S02]  /*1580*/  ULOP3.LUT UR6, UR6, 0xff000000, URZ, 0xc0, !UPT ;  /* 0xff00000006067892 */ /* 0x000fe4000f8ec03f */
[----:B------:R-:W-:Y:S01]  /*1590*/  UIMAD UR4, UR4, UR5, URZ ;  /* 0x00000005040472a4 */ /* 0x000fe2000f8e023f */
[----:B--2---:R-:W-:-:S06]  /*15a0*/  @P4 R2UR UR53, R10 ;  /* 0x000000000a3542ca */ /* 0x004fcc00000e0000 */
[----:B---3--:R-:W-:Y:S01]  /*15b0*/  @P5 R2UR UR4, R12 ;  /* 0x000000000c0452ca */ /* 0x008fe200000e0000 */
[----:B0-----:R-:W-:-:S14]  /*15c0*/  @P5 BRA `(.L_x_144) ;  /* 0x0000000000345947 */ /* 0x001fdc0003800000 */
[----:B------:R-:W-:Y:S02]  /*15d0*/  ULDC.64 UR8, c[0x0][0xa08] ;  /* 0x0002820000087ab9 */ /* 0x000fe40000000a00 */
[----:B------:R-:W-:-:S04]  /*15e0*/  ISETP.NE.U32.AND P0, PT, RZ, UR8, PT ;  /* 0x00000008ff007c0c */ /* 0x000fc8000bf05070 */
[----:B------:R-:W-:-:S13]  /*15f0*/  ISETP.NE.AND.EX P0, PT, RZ, UR9, PT, P0 ;  /* 0x00000009ff007c0c */ /* 0x000fda000bf05300 */
[----:B------:R-:W-:Y:S05]  /*1600*/  @!P0 BRA `(.L_x_144) ;  /* 0x0000000000248947 */ /* 0x000fea0003800000 */
[----:B------:R-:W-:Y:S02]  /*1610*/  ULDC.64 UR4, c[0x0][0xa08] ;  /* 0x0002820000047ab9 */ /* 0x000fe40000000a00 */
[----:B------:R-:W-:-:S06]  /*1620*/  UIMAD.WIDE UR4, UR36, 0x4, UR4 ;  /* 0x00000004240478a5 */ /* 0x000fcc000f8e0204 */
[----:B------:R-:W-:Y:S02]  /*1630*/  IMAD.U32 R2, RZ, RZ, UR4 ;  /* 0x00000004ff027e24 */ /* 0x000fe4000f8e00ff */
[----:B------:R-:W-:-:S05]  /*1640*/  IMAD.U32 R3, RZ, RZ, UR5 ;  /* 0x00000005ff037e24 */ /* 0x000fca000f8e00ff */
[----:B------:R-:W2:Y:S04]  /*1650*/  LDG.E R5, desc[UR50][R2.64] ;  /* 0x0000003202057981 */ /* 0x000ea8000c1e1900 */
[----:B------:R-:W3:Y:S01]  /*1660*/  LDG.E R4, desc[UR50][R2.64+0x4] ;  /* 0x0000043202047981 */ /* 0x000ee2000c1e1900 */
[----:B--2---:R-:W-:Y:S02]  /*1670*/  R2UR UR4, R5 ;  /* 0x00000000050472ca */ /* 0x004fe400000e0000 */
[----:B---3--:R-:W-:-:S13]  /*1680*/  R2UR UR5, R4 ;  /* 0x00000000040572ca */ /* 0x008fda00000e0000 */
[----:B------:R-:W-:-:S12]  /*1690*/  UIADD3 UR4, -UR4, UR5, URZ ;  /* 0x0000000504047290 */ /* 0x000fd8000fffe13f */
.L_x_144:
[----:B------:R-:W-:Y:S01]  /*16a0*/  UIADD3 UR53, -UR53, UR4, URZ ;  /* 0x0000000435357290 */ /* 0x000fe2000fffe13f */
[----:B-----5:R-:W-:Y:S01]  /*16b0*/  FMUL.FTZ R0, R7, R0 ;  /* 0x0000000007007220 */ /* 0x020fe20000410000 */
[----:B------:R-:W-:Y:S02]  /*16c0*/  USHF.R.U32.HI UR6, URZ, 0x8, UR6 ;  /* 0x000000083f067899 */ /* 0x000fe40008011606 */
[----:B------:R-:W-:Y:S02]  /*16d0*/  UISETP.GE.AND UP0, UPT, UR53, 0x1, UPT ;  /* 0x000000013500788c */ /* 0x000fe4000bf06270 */
[----:B------:R-:W-:Y:S02]  /*16e0*/  UIADD3 UR5, UR53, 0x7f, URZ ;  /* 0x0000007f35057890 */ /* 0x000fe4000fffe03f */
[----:B------:R-:W-:Y:S02]  /*16f0*/  ULEA.HI UR7, UR7, UR6, URZ, 0x10 ;  /* 0x0000000607077291 */ /* 0x000fe4000f8f803f */
[----:B------:R-:W-:Y:S01]  /*1700*/  PLOP3.LUT P0, PT, PT, PT, UP0, 0x80, 0x0 ;  /* 0x000000000000781c */ /* 0x000fe20003f0f008 */
[----:B------:R-:W-:Y:S01]  /*1710*/  USHF.R.S32.HI UR6, URZ, 0x1f, UR5 ;  /* 0x0000001f3f067899 */ /* 0x000fe20008011405 */
[----:B------:R-:W-:Y:S01]  /*1720*/  ULDC UR11, c[0x0][0x988] ;  /* 0x00026200000b7ab9 */ /* 0x000fe20000000800 */
[----:B------:R-:W-:-:S02]  /*1730*/  UMOV UR4, URZ ;  /* 0x0000003f00047c82 */ /* 0x000fc40008000000 */
[----:B------:R-:W-:Y:S02]  /*1740*/  ULEA.HI UR6, UR6, UR5, URZ, 0x7 ;  /* 0x0000000506067291 */ /* 0x000fe4000f8f383f */
[----:B------:R-:W-:Y:S02]  /*1750*/  ULOP3.LUT UR39, UR7, 0xff, URZ, 0xc0, !UPT ;  /* 0x000000ff07277892 */ /* 0x000fe4000f8ec03f */
[----:B------:R-:W-:Y:S02]  /*1760*/  USHF.R.U32.HI UR45, URZ, 0x10, UR7 ;  /* 0x000000103f2d7899 */ /* 0x000fe40008011607 */
[----:B------:R-:W-:Y:S02]  /*1770*/  USHF.R.S32.HI UR9, URZ, 0x7, UR6 ;  /* 0x000000073f097899 */ /* 0x000fe40008011406 */
[----:B------:R-:W-:Y:S10]  /*1780*/  @!P0 BRA `(.L_x_145) ;  /* 0x0000000000908947 */ /* 0x000ff40003800000 */
[----:B------:R-:W-:Y:S01]  /*1790*/  UISETP.NE.AND UP0, UPT, UR45, URZ, UPT ;  /* 0x0000003f2d00728c */ /* 0x000fe2000bf05270 */
[----:B------:R-:W-:-:S03]  /*17a0*/  ULDC UR4, c[0x0][0x9f0] ;  /* 0x00027c0000047ab9 */ /* 0x000fc60000000800 */
[----:B------:R-:W-:-:S03]  /*17b0*/  USEL UR10, UR45, UR4, UP0 ;  /* 0x000000042d0a7287 */ /* 0x000fc60008000000 */
[----:B------:R-:W-:Y:S01]  /*17c0*/  UMOV UR4, URZ ;  /* 0x0000003f00047c82 */ /* 0x000fe20008000000 */
[----:B------:R-:W-:Y:S02]  /*17d0*/  UIADD3 UR6, UR9, -0x1, UR10 ;  /* 0xffffffff09067890 */ /* 0x000fe4000fffe00a */
[----:B------:R-:W-:-:S04]  /*17e0*/  IMAD.U32 R4, RZ, RZ, UR10 ;  /* 0x0000000aff047e24 */ /* 0x000fc8000f8e00ff */
[----:B------:R-:W-:Y:S01]  /*17f0*/  IMAD.U32 R5, RZ, RZ, UR6 ;  /* 0x00000006ff057e24 */ /* 0x000fe2000f8e00ff */
[-C--:B------:R-:W-:Y:S01]  /*1800*/  IABS R2, R4.reuse ;  /* 0x0000000400027213 */ /* 0x080fe20000000000 */
[----:B------:R-:W-:Y:S01]  /*1810*/  ULOP3.LUT UR6, UR6, UR10, URZ, 0x3c, !UPT ;  /* 0x0000000a06067292 */ /* 0x000fe2000f8e3c3f */
[----:B------:R-:W-:Y:S02]  /*1820*/  IABS R6, R4 ;  /* 0x0000000400067213 */ /* 0x000fe40000000000 */
[----:B------:R-:W-:Y:S02]  /*1830*/  R2UR UR12, R2 ;  /* 0x00000000020c72ca */ /* 0x000fe400000e0000 */
[----:B------:R-:W-:-:S05]  /*1840*/  IABS R5, R5 ;  /* 0x0000000500057213 */ /* 0x000fca0000000000 */
[----:B------:R-:W-:-:S05]  /*1850*/  IMAD.MOV.U32 R4, RZ, RZ, R5 ;  /* 0x000000ffff047224 */ /* 0x000fca00078e0005 */
[----:B------:R-:W-:Y:S01]  /*1860*/  R2UR UR8, R4 ;  /* 0x00000000040872ca */ /* 0x000fe200000e0000 */
[----:B------:R-:W0:Y:S08]  /*1870*/  I2F.RP R2, UR12 ;  /* 0x0000000c00027d06 */ /* 0x000e300008209400 */
[----:B0-----:R-:W0:Y:S02]  /*1880*/  MUFU.RCP R2, R2 ;  /* 0x0000000200027308 */ /* 0x001e240000001000 */
[----:B0-----:R-:W-:-:S02]  /*1890*/  VIADD R3, R2, 0xffffffe ;  /* 0x0ffffffe02037836 */ /* 0x001fc40000000000 */
[----:B------:R-:W-:-:S04]  /*18a0*/  IMAD.MOV R2, RZ, RZ, -R6 ;  /* 0x000000ffff027224 */ /* 0x000fc800078e0a06 */
[----:B------:R-:W0:Y:S02]  /*18b0*/  F2I.FTZ.U32.TRUNC.NTZ R3, R3 ;  /* 0x0000000300037305 */ /* 0x000e24000021f000 */
[----:B0-----:R-:W-:-:S13]  /*18c0*/  R2UR UR5, R3 ;  /* 0x00000000030572ca */ /* 0x001fda00000e0000 */
[----:B------:R-:W-:-:S04]  /*18d0*/  UIADD3 UR7, URZ, -UR5, URZ ;  /* 0x800000053f077290 */ /* 0x000fc8000fffe03f */
[----:B------:R-:W-:-:S04]  /*18e0*/  UIMAD UR7, UR7, UR12, URZ ;  /* 0x0000000c070772a4 */ /* 0x000fc8000f8e023f */
[----:B------:R-:W-:-:S03]  /*18f0*/  UIMAD.WIDE.U32 UR4, UR5, UR7, UR4 ;  /* 0x00000007050472a5 */ /* 0x000fc6000f8e0004 */
[----:B------:R-:W-:Y:S01]  /*1900*/  R2UR UR7, R2 ;  /* 0x00000000020772ca */ /* 0x000fe200000e0000 */
[----:B------:R-:W-:-:S12]  /*1910*/  UIMAD.WIDE.U32 UR4, UR5, UR8, URZ ;  /* 0x00000008050472a5 */ /* 0x000fd8000f8e003f */
[----:B------:R-:W-:-:S04]  /*1920*/  UIMAD UR4, UR5, UR7, UR8 ;  /* 0x00000007050472a4 */ /* 0x000fc8000f8e0208 */
[----:B------:R-:W-:-:S11]  /*1930*/  UISETP.GT.U32.AND UP1, UPT, UR12, UR4, UPT ;  /* 0x000000040c00728c */ /* 0x000fd6000bf24070 */
[----:B------:R-:W-:Y:S02]  /*1940*/  @!UP1 UIADD3 UR4, UR4, -UR12, URZ ;  /* 0x8000000c04049290 */ /* 0x000fe4000fffe03f */
[----:B------:R-:W-:Y:S02]  /*1950*/  @!UP1 UIADD3 UR5, UR5, 0x1, URZ ;  /* 0x0000000105059890 */ /* 0x000fe4000fffe03f */
[----:B------:R-:W-:Y:S02]  /*1960*/  UISETP.GE.U32.AND UP0, UPT, UR4, UR12, UPT ;  /* 0x0000000c0400728c */ /* 0x000fe4000bf06070 */
[----:B------:R-:W-:-:S09]  /*1970*/  UISETP.GE.AND UP1, UPT, UR6, URZ, UPT ;  /* 0x0000003f0600728c */ /* 0x000fd2000bf26270 */
[----:B------:R-:W-:Y:S02]  /*1980*/  @UP0 UIADD3 UR5, UR5, 0x1, URZ ;  /* 0x0000000105050890 */ /* 0x000fe4000fffe03f */
[----:B------:R-:W-:-:S05]  /*1990*/  UISETP.NE.AND UP0, UPT, UR10, URZ, UPT ;  /* 0x0000003f0a00728c */ /* 0x000fca000bf05270 */
[----:B------:R-:W-:Y:S02]  /*19a0*/  UMOV UR4, UR5 ;  /* 0x0000000500047c82 */ /* 0x000fe40008000000 */
[----:B------:R-:W-:-:S04]  /*19b0*/  @!UP1 UIADD3 UR4, -UR4, URZ, URZ ;  /* 0x0000003f04049290 */ /* 0x000fc8000fffe13f */
[----:B------:R-:W-:-:S12]  /*19c0*/  @!UP0 ULOP3.LUT UR4, URZ, UR10, URZ, 0x33, !UPT ;  /* 0x0000000a3f048292 */ /* 0x000fd8000f8e333f */
.L_x_145:
[----:B------:R-:W-:Y:S01]  /*19d0*/  UIMAD UR40, UR39, UR4, URZ ;  /* 0x00000004272872a4 */ /* 0x000fe2000f8e023f */
[----:B------:R-:W-:Y:S02]  /*19e0*/  IMAD.U32 R2, RZ, RZ, UR9 ;  /* 0x00000009ff027e24 */ /* 0x000fe4000f8e00ff */
[----:B------:R-:W-:Y:S01]  /*19f0*/  FMUL.FTZ R0, R0, UR11 ;  /* 0x0000000b00007c20 */ /* 0x000fe20008410000 */
[----:B------:R-:W-:Y:S01]  /*1a00*/  IMAD.U32 R3, RZ, RZ, UR4 ;  /* 0x00000004ff037e24 */ /* 0x000fe2000f8e00ff */
[----:B------:R-:W-:Y:S02]  /*1a10*/  PLOP3.LUT P0, PT, PT, PT, PT, 0x80, 0x0 ;  /* 0x000000000000781c */ /* 0x000fe40003f0f070 */
[----:B------:R-:W-:Y:S01]  /*1a20*/  CS2R R28, SRZ ;  /* 0x00000000001c7805 */ /* 0x000fe2000001ff00 */
[----:B------:R-:W-:Y:S01]  /*1a30*/  IMAD.MOV.U32 R160, RZ, RZ, RZ ;  /* 0x000000ffffa07224 */ /* 0x000fe200078e00ff */
[----:B------:R-:W-:Y:S01]  /*1a40*/  R2UR UR41, R0 ;  /* 0x00000000002972ca */ /* 0x000fe200000e0000 */
[----:B------:R-:W-:Y:S01]  /*1a50*/  IMAD.MOV.U32 R0, RZ, RZ, RZ ;  /* 0x000000ffff007224 */ /* 0x000fe200078e00ff */
[----:B------:R-:W-:-:S02]  /*1a60*/  VIADDMNMX R2, R3, UR40, R2, PT ;  /* 0x0000002803027c46 */ /* 0x000fc4000b800102 */
[----:B------:R-:W-:Y:S02]  /*1a70*/  CS2R R4, SRZ ;  /* 0x0000000000047805 */ /* 0x000fe4000001ff00 */
[----:B------:R-:W-:Y:S02]  /*1a80*/  CS2R R30, SRZ ;  /* 0x00000000001e7805 */ /* 0x000fe4000001ff00 */
[----:B------:R-:W-:Y:S02]  /*1a90*/  CS2R R26, SRZ ;  /* 0x00000000001a7805 */ /* 0x000fe4000001ff00 */
[----:B------:R-:W-:Y:S02]  /*1aa0*/  R2UR UR52, R2 ;  /* 0x00000000023472ca */ /* 0x000fe400000e0000 */
        /* <DEDUP_REMOVED lines=12> */
[----:B------:R-:W-:Y:S01]  /*1b70*/  UISETP.GT.AND UP0, UPT, UR52, UR40, UPT ;  /* 0x000000283400728c */ /* 0x000fe2000bf04270 */
[----:B------:R-:W-:Y:S02]  /*1b80*/  CS2R R52, SRZ ;  /* 0x0000000000347805 */ /* 0x000fe4000001ff00 */
[----:B------:R-:W-:-:S02]  /*1b90*/  CS2R R54, SRZ ;  /* 0x0000000000367805 */ /* 0x000fc4000001ff00 */
[----:B------:R-:W-:Y:S02]  /*1ba0*/  CS2R R50, SRZ ;  /* 0x0000000000327805 */ /* 0x000fe4000001ff00 */
[----:B------:R-:W-:Y:S02]  /*1bb0*/  CS2R R10, SRZ ;  /* 0x00000000000a7805 */ /* 0x000fe4000001ff00 */
[----:B------:R-:W-:Y:S02]  /*1bc0*/  CS2R R48, SRZ ;  /* 0x0000000000307805 */ /* 0x000fe4000001ff00 */
[----:B------:R-:W-:Y:S02]  /*1bd0*/  PLOP3.LUT P1, PT, PT, PT, UP0, 0x80, 0x0 ;  /* 0x000000000000781c */ /* 0x000fe40003f2f008 */
        /* <DEDUP_REMOVED lines=28> */
[----:B------:R-:W-:Y:S01]  /*1da0*/  CS2R R106, SRZ ;  /* 0x00000000006a7805 */ /* 0x000fe2000001ff00 */
[----:B------:R-:W-:Y:S01]  /*1db0*/  IMAD.MOV.U32 R116, RZ, RZ, RZ ;  /* 0x000000ffff747224 */ /* 0x000fe200078e00ff */
[----:B------:R-:W-:Y:S02]  /*1dc0*/  CS2R R118, SRZ ;  /* 0x0000000000767805 */ /* 0x000fe4000001ff00 */
[----:B------:R-:W-:Y:S01]  /*1dd0*/  CS2R R114, SRZ ;  /* 0x0000000000727805 */ /* 0x000fe2000001ff00 */
[----:B------:R-:W-:Y:S01]  /*1de0*/  IMAD.MOV.U32 R113, RZ, RZ, RZ ;  /* 0x000000ffff717224 */ /* 0x000fe200078e00ff */
        /* <DEDUP_REMOVED lines=13> */
[----:B------:R-:W-:-:S02]  /*1ec0*/  IMAD.MOV.U32 R148, RZ, RZ, RZ ;  /* 0x000000ffff947224 */ /* 0x000fc400078e00ff */
[----:B------:R-:W-:Y:S02]  /*1ed0*/  IMAD.MOV.U32 R146, RZ, RZ, RZ ;  /* 0x000000ffff927224 */ /* 0x000fe400078e00ff */
[----:B------:R-:W-:Y:S01]  /*1ee0*/  IMAD.MOV.U32 R145, RZ, RZ, RZ ;  /* 0x000000ffff917224 */ /* 0x000fe200078e00ff */
[----:B------:R-:W-:Y:S06]  /*1ef0*/  @!P1 BRA `(.L_x_146) ;  /* 0x0000006000589947 */ /* 0x000fec0003800000 */
[----:B------:R-:W0:Y:S01]  /*1f00*/  S2R R64, SR_TID.X ;  /* 0x0000000000407919 */ /* 0x000e220000002100 */
[----:B------:R-:W1:Y:S01]  /*1f10*/  S2UR UR6, SR_CgaCtaId ;  /* 0x00000000000679c3 */ /* 0x000e620000008800 */
[----:B------:R-:W-:Y:S02]  /*1f20*/  UMOV UR5, 0x400 ;  /* 0x0000040000057882 */ /* 0x000fe40000000000 */
[----:B-1----:R-:W-:-:S04]  /*1f30*/  ULEA UR5, UR6, UR5, 0x18 ;  /* 0x0000000506057291 */ /* 0x002fc8000f8ec03f */
[----:B------:R-:W-:Y:S01]  /*1f40*/  UIADD3 UR5, UR5, 0x20400, URZ ;  /* 0x0002040005057890 */ /* 0x000fe2000fffe03f */
[----:B0-----:R-:W-:-:S03]  /*1f50*/  VIADD R0, R64, 0xffffff80 ;  /* 0xffffff8040007836 */ /* 0x001fc60000000000 */
[----:B------:R-:W-:Y:S02]  /*1f60*/  ULOP3.LUT UP0, URZ, UR5, 0x3ff, URZ, 0xc0, !UPT ;  /* 0x000003ff053f7892 */ /* 0x000fe4000f80c03f */
[----:B------:R-:W-:-:S04]  /*1f70*/  SHF.R.S32.HI R3, RZ, 0x1f, R0 ;  /* 0x0000001fff037819 */ /* 0x000fc80000011400 */
[----:B------:R-:W-:Y:S02]  /*1f80*/  PLOP3.LUT P0, PT, PT, PT, UP0, 0x80, 0x0 ;  /* 0x000000000000781c */ /* 0x000fe40003f0f008 */
[----:B------:R-:W-:-:S04]  /*1f90*/  LEA.HI R3, R3, R0, RZ, 0x7 ;  /* 0x0000000003037211 */ /* 0x000fc800078f38ff */
[----:B------:R-:W-:-:S06]  /*1fa0*/  SHF.R.S32.HI R3, RZ, 0x7, R3 ;  /* 0x00000007ff037819 */ /* 0x000fcc0000011403 */
[----:B------:R-:W0:Y:S02]  /*1fb0*/  SHFL.IDX PT, R3, R3, RZ, 0x1f ;  /* 0x00001fff03037589 */ /* 0x000e2400000e0000 */
[----:B0-----:R-:W-:-:S13]  /*1fc0*/  R2UR UR44, R3 ;  /* 0x00000000032c72ca */ /* 0x001fda00000e0000 */
        /* <DEDUP_REMOVED lines=23> */
.L_x_147:
[----:B------:R-:W0:Y:S01]  /*2140*/  S2UR UR5, SR_CgaCtaId ;  /* 0x00000000000579c3 */ /* 0x000e220000008800 */
[----:B------:R-:W-:Y:S01]  /*2150*/  ULEA.HI UR4, UR47, UR47, URZ, 0x1 ;  /* 0x0000002f2f047291 */ /* 0x000fe2000f8f083f */
[----:B------:R-:W-:-:S03]  /*2160*/  MOV R3, 0x400 ;  /* 0x0000040000037802 */ /* 0x000fc60000000f00 */
[----:B------:R-:W-:-:S04]  /*2170*/  ULOP3.LUT UR4, UR4, 0xfffffffe, URZ, 0xc0, !UPT ;  /* 0xfffffffe04047892 */ /* 0x000fc8000f8ec03f */
[----:B------:R-:W-:-:S06]  /*2180*/  UIADD3 UR4, UR47, -UR4, URZ ;  /* 0x800000042f047290 */ /* 0x000fcc000fffe03f */
[----:B------:R-:W-:Y:S02]  /*2190*/  IMAD.U32 R4, RZ, RZ, UR4 ;  /* 0x00000004ff047e24 */ /* 0x000fe4000f8e00ff */
[----:B0-----:R-:W-:-:S05]  /*21a0*/  IMAD.U32 R2, RZ, RZ, UR5 ;  /* 0x00000005ff027e24 */ /* 0x001fca000f8e00ff */
[----:B------:R-:W-:Y:S02]  /*21b0*/  LEA R0, R2, R3, 0x18 ;  /* 0x0000000302007211 */ /* 0x000fe400078ec0ff */
[----:B------:R-:W-:Y:S01]  /*21c0*/  SHF.L.U32 R3, R4, 0x1f, RZ ;  /* 0x0000001f04037819 */ /* 0x000fe200000006ff */
[----:B------:R-:W-:-:S03]  /*21d0*/  IMAD.U32 R4, RZ, RZ, UR48 ;  /* 0x00000030ff047e24 */ /* 0x000fc6000f8e00ff */
[----:B------:R-:W0:Y:S02]  /*21e0*/  SYNCS.PHASECHK.TRANS64.TRYWAIT P1, [R0+URZ+0x38800], R3 ;  /* 0x03880003000075a7 */ /* 0x000e24000802017f */
[----:B------:R-:W-:Y:S01]  /*21f0*/  ISETP.NE.AND P0, PT, R4, 0x3, PT ;  /* 0x000000030400780c */ /* 0x000fe20003f05270 */
[----:B0-----:R-:W-:-:S12]  /*2200*/  @!P1 BRA `(.L_x_148) ;  /* 0x0000012800409947 */ /* 0x001fd80003800000 */
.L_x_286:
[----:B------:R-:W-:Y:S05]  /*2210*/  @!P0 BRA `(.L_x_149) ;  /* 0x0000000000048947 */ /* 0x000fea0003800000 */
[----:B------:R-:W-:Y:S01]  /*2220*/  BPT.TRAP 0x1 ;  /* 0x000000040000795c */ /* 0x000fe20000300000 */
.L_x_149:
[----:B------:R-:W-:Y:S02]  /*2230*/  IMAD.U32 R4, RZ, RZ, UR46 ;  /* 0x0000002eff047e24 */ /* 0x000fe4000f8e00ff */
[----:B------:R-:W-:-:S03]  /*2240*/  IMAD.U32 R5, RZ, RZ, UR54 ;  /* 0x00000036ff057e24 */ /* 0x000fc6000f8e00ff */
[----:B------:R-:W-:Y:S01]  /*2250*/  SHF.L.U32 R4, R4, 0x1f, RZ ;  /* 0x0000001f04047819 */ /* 0x000fe200000006ff */
[----:B------:R-:W-:-:S04]  /*2260*/  IMAD R5, R5, 0x8, R0 ;  /* 0x0000000805057824 */ /* 0x000fc800078e0200 */
[----:B------:R1:W2:Y:S01]  /*2270*/  SYNCS.PHASECHK.TRANS64.TRYWAIT P1, [R5+URZ+0x38830], R4 ;  /* 0x03883004050075a7 */ /* 0x0002a2000802017f */
[----:B------:R-:W-:Y:S05]  /*2280*/  @!P0 BRA `(.L_x_150) ;  /* 0x0000000000048947 */ /* 0x000fea0003800000 */
[----:B------:R-:W-:Y:S01]  /*2290*/  BPT.TRAP 0x1 ;  /* 0x000000040000795c */ /* 0x000fe20000300000 */
.L_x_150:
[----:B0-----:R-:W0:Y:S01]  /*22a0*/  S2R R3, SR_TID.X ;  /* 0x0000000000037919 */ /* 0x001e220000002100 */
[----:B------:R-:W-:Y:S01]  /*22b0*/  IMAD.MOV.U32 R25, RZ, RZ, RZ ;  /* 0x000000ffff197224 */ /* 0x000fe200078e00ff */
[----:B0-----:R-:W-:Y:S01]  /*22c0*/  LOP3.LUT P2, RZ, R3, 0x7f, RZ, 0xc0, !PT ;  /* 0x0000007f03ff7812 */ /* 0x001fe2000784c0ff */
[----:B--2---:R-:W-:-:S12]  /*22d0*/  @P1 BRA `(.L_x_151) ;  /* 0x0000000000081947 */ /* 0x004fd80003800000 */
[----:B------:R-:W0:Y:S02]  /*22e0*/  SYNCS.PHASECHK.TRANS64.TRYWAIT P1, [R5+URZ+0x38830], R4 ;  /* 0x03883004050075a7 */ /* 0x000e24000802017f */
[----:B0-----:R-:W-:Y:S05]  /*22f0*/  @!P1 BRA `(.L_x_152) ;  /* 0x0000012800189947 */ /* 0x001fea0003800000 */
.L_x_151:
[----:B------:R-:W-:Y:S05]  /*2300*/  WARPSYNC.ALL ;  /* 0x0000000000007948 */ /* 0x000fea0003800000 */
[----:B------:R-:W-:Y:S01]  /*2310*/  R2UR UR4, R0 ;  /* 0x00000000000472ca */ /* 0x000fe200000e0000 */
[----:B------:R-:W-:Y:S01]  /*2320*/  ULOP3.LUT UR32, UR55, 0x10000, URZ, 0xfc, !UPT ;  /* 0x0001000037207892 */ /* 0x000fe2000f8efc3f */
[----:B------:R-:W-:Y:S01]  /*2330*/  WARPGROUP.ARRIVE ;  /* 0x00000000000079c5 */ /* 0x000fe20000000000 */
[----:B------:R-:W-:Y:S01]  /*2340*/  UMOV UR33, 0x40000040 ;  /* 0x4000004000217882 */ /* 0x000fe20000000000 */
[----:B------:R-:W-:Y:S01]  /*2350*/  UMOV UR35, 0x40000040 ;  /* 0x4000004000237882 */ /* 0x000fe20000000000 */
[----:B------:R-:W-:Y:S01]  /*2360*/  UMOV UR5, 0x40000040 ;  /* 0x4000004000057882 */ /* 0x000fe20000000000 */
[----:B------:R-:W-:Y:S01]  /*2370*/  UMOV UR7, 0x40000040 ;  /* 0x4000004000077882 */ /* 0x000fe20000000000 */
[----:B------:R-:W-:Y:S01]  /*2380*/  UIADD3 UR8, UR32, 0x4, URZ ;  /* 0x0000000420087890 */ /* 0x000fe2000fffe03f */
[----:B------:R-:W-:Y:S01]  /*2390*/  IMAD.U32 R3, RZ, RZ, UR53 ;  /* 0x00000035ff037e24 */ /* 0x000fe2000f8e00ff */
[----:B------:R-:W-:Y:S01]  /*23a0*/  UMOV UR9, 0x40000040 ;  /* 0x4000004000097882 */ /* 0x000fe20000000000 */
[----:B------:R-:W-:Y:S01]  /*23b0*/  UMOV UR11, 0x40000040 ;  /* 0x40000040000b7882 */ /* 0x000fe20000000000 */
[----:B------:R-:W-:Y:S01]  /*23c0*/  UIADD3 UR12, UR32, 0x6, URZ ;  /* 0x00000006200c7890 */ /* 0x000fe2000fffe03f */
[----:B01----:R-:W-:Y:S01]  /*23d0*/  IMAD.U32 R4, RZ, RZ, UR52 ;  /* 0x00000034ff047e24 */ /* 0x003fe2000f8e00ff */
[----:B------:R-:W-:Y:S01]  /*23e0*/  UIADD3 UR4, UR4, 0x28400, URZ ;  /* 0x0002840004047890 */ /* 0x000fe2000fffe03f */
[----:B------:R-:W-:Y:S01]  /*23f0*/  IADD3 R3, R3, 0x80, -R16 ;  /* 0x0000008003037810 */ /* 0x000fe20007ffe810 */
[----:B------:R-:W-:Y:S01]  /*2400*/  UMOV UR13, 0x40000040 ;  /* 0x40000040000d7882 */ /* 0x000fe20000000000 */
[----:B------:R-:W-:Y:S01]  /*2410*/  UMOV UR15, 0x40000040 ;  /* 0x40000040000f7882 */ /* 0x000fe20000000000 */
[----:B------:R-:W-:Y:S01]  /*2420*/  USHF.R.U32.HI UR4, URZ, 0x4, UR4 ;  /* 0x000000043f047899 */ /* 0x000fe20008011604 */
[----:B------:R-:W-:Y:S01]  /*2430*/  P2R R21, PR, RZ, 0x1 ;  /* 0x00000001ff157803 */ /* 0x000fe20000000000 */
[----:B------:R-:W-:Y:S01]  /*2440*/  UIADD3 UR16, UR32, 0x400, URZ ;  /* 0x0000040020107890 */ /* 0x000fe2000fffe03f */
[----:B------:R-:W-:Y:S01]  /*2450*/  IMAD R4, R4, -0x80, R3 ;  /* 0xffffff8004047824 */ /* 0x000fe200078e0203 */
[----:B------:R-:W-:Y:S01]  /*2460*/  ULOP3.LUT UR4, UR4, 0x3fff, URZ, 0xc0, !UPT ;  /* 0x00003fff04047892 */ /* 0x000fe2000f8ec03f */
[----:B------:R-:W-:Y:S01]  /*2470*/  IMAD.U32 R8, RZ, RZ, UR41 ;  /* 0x00000029ff087e24 */ /* 0x000fe2000f8e00ff */
[----:B------:R-:W-:Y:S01]  /*2480*/  UMOV UR17, 0x40000040 ;  /* 0x4000004000117882 */ /* 0x000fe20000000000 */
[----:B------:R-:W-:Y:S01]  /*2490*/  UMOV UR19, 0x40000040 ;  /* 0x4000004000137882 */ /* 0x000fe20000000000 */
[----:B------:R-:W-:Y:S01]  /*24a0*/  ULOP3.LUT UR49, UR4, 0x10000, URZ, 0xfc, !UPT ;  /* 0x0001000004317892 */ /* 0x000fe2000f8efc3f */
[C---:B------:R-:W-:Y:S01]  /*24b0*/  ISETP.GT.AND P3, PT, R4.reuse, RZ, PT ;  /* 0x000000ff0400720c */ /* 0x040fe20003f64270 */
[----:B------:R-:W-:Y:S01]  /*24c0*/  UIADD3 UR4, UR32, 0x2, URZ ;  /* 0x0000000220047890 */ /* 0x000fe2000fffe03f */
[C---:B------:R-:W-:Y:S01]  /*24d0*/  ISETP.GT.AND P1, PT, R4.reuse, 0x1, PT ;  /* 0x000000010400780c */ /* 0x040fe20003f24270 */
[----:B------:R-:W-:Y:S01]  /*24e0*/  ULEA UR34, UR54, UR49, 0xb ;  /* 0x0000003136227291 */ /* 0x000fe2000f8e583f */
[C---:B------:R-:W-:Y:S01]  /*24f0*/  ISETP.GT.AND P2, PT, R4.reuse, 0x8, PT ;  /* 0x000000080400780c */ /* 0x040fe20003f44270 */
[----:B------:R-:W-:Y:S01]  /*2500*/  UIADD3 UR20, UR32, 0x402, URZ ;  /* 0x0000040220147890 */ /* 0x000fe2000fffe03f */
[C---:B------:R-:W-:Y:S01]  /*2510*/  ISETP.GT.AND P5, PT, R4.reuse, 0x9, PT ;  /* 0x000000090400780c */ /* 0x040fe20003fa4270 */
[----:B------:R-:W-:Y:S01]  /*2520*/  UIADD3 UR6, UR34, 0x2, URZ ;  /* 0x0000000222067890 */ /* 0x000fe2000fffe03f */
[C---:B------:R-:W-:Y:S01]  /*2530*/  ISETP.GT.AND P4, PT, R4.reuse, 0x10, PT ;  /* 0x000000100400780c */ /* 0x040fe20003f84270 */
[----:B------:R-:W-:Y:S01]  /*2540*/  UIADD3 UR10, UR34, 0x4, URZ ;  /* 0x00000004220a7890 */ /* 0x000fe2000fffe03f */
[----:B------:R-:W-:Y:S01]  /*2550*/  ISETP.GT.AND P0, PT, R4, 0x59, PT ;  /* 0x000000590400780c */ /* 0x000fe20003f04270 */
[----:B------:R-:W-:-:S02]  /*2560*/  UIADD3 UR14, UR34, 0x6, URZ ;  /* 0x00000006220e7890 */ /* 0x000fc4000fffe03f */
[----:B------:R-:W-:Y:S01]  /*2570*/  QGMMA.64x128x32.F32.E4M3.E4M3 R28, gdesc[UR32], RZ, !UPT, gsb0 ;  /* 0x01e00000201c79f3 */ /* 0x000fe2000c0008ff */
[----:B------:R-:W-:Y:S01]  /*2580*/  UIADD3 UR18, UR34, 0x400, URZ ;  /* 0x0000040022127890 */ /* 0x000fe2000fffe03f */
[----:B------:R-:W-:Y:S01]  /*2590*/  ISETP.GT.AND P6, PT, R4, 0x60, PT ;  /* 0x000000600400780c */ /* 0x000fe20003fc4270 */
[----:B------:R-:W-:Y:S01]  /*25a0*/  UIADD3 UR22, UR34, 0x402, URZ ;  /* 0x0000040222167890 */ /* 0x000fe2000fffe03f */
[----:B------:R-:W0:Y:S01]  /*25b0*/  S2R R92, SR_TID.X ;  /* 0x00000000005c7919 */ /* 0x000e220000002100 */
[----:B------:R-:W-:Y:S01]  /*25c0*/  UMOV UR21, 0x40000040 ;  /* 0x4000004000157882 */ /* 0x000fe20000000000 */
[----:B------:R-:W-:Y:S01]  /*25d0*/  UMOV UR23, 0x40000040 ;  /* 0x4000004000177882 */ /* 0x000fe20000000000 */
[----:B------:R-:W-:Y:S01]  /*25e0*/  UIADD3 UR24, UR32, 0x404, URZ ;  /* 0x0000040420187890 */ /* 0x000fe2000fffe03f */
[--C-:B------:R-:W-:Y:S01]  /*25f0*/  IMAD.MOV.U32 R93, RZ, RZ, R25.reuse ;  /* 0x000000ffff5d7224 */ /* 0x100fe200078e0019 */
[----:B------:R-:W-:Y:S01]  /*2600*/  UIADD3 UR26, UR34, 0x404, URZ ;  /* 0x00000404221a7890 */ /* 0x000fe2000fffe03f */
[--C-:B------:R-:W-:Y:S01]  /*2610*/  IMAD.MOV.U32 R95, RZ, RZ, R25.reuse ;  /* 0x000000ffff5f7224 */ /* 0x100fe200078e0019 */
        /* <DEDUP_REMOVED lines=8> */
[----:B------:R-:W-:Y:S01]  /*26a0*/  UIADD3 UR52, UR52, -0x2, URZ ;  /* 0xfffffffe34347890 */ /* 0x000fe2000fffe03f */
[----:B------:R-:W-:-:S02]  /*26b0*/  IMAD.MOV.U32 R96, RZ, RZ, R25 ;  /* 0x000000ffff607224 */ /* 0x000fc400078e0019 */
[--C-:B------:R-:W-:Y:S01]  /*26c0*/  IMAD.MOV.U32 R99, RZ, RZ, R25.reuse ;  /* 0x000000ffff637224 */ /* 0x100fe200078e0019 */
[----:B------:R-:W-:Y:S01]  /*26d0*/  UISETP.GE.AND UP0, UPT, UR52, UR40, UPT ;  /* 0x000000283400728c */ /* 0x000fe2000bf06270 */
        /* <DEDUP_REMOVED lines=52> */
[----:B------:R-:W-:Y:S01]  /*2a20*/  IMAD.MOV.U32 R150, RZ, RZ, R25 ;  /* 0x000000ffff967224 */ /* 0x000fe200078e0019 */
[----:B------:R-:W-:-:S02]  /*2a30*/  WARPGROUP.DEPBAR.LE gsb0, 0x0 ;  /* 0x00008000000079c5 */ /* 0x000fc40000010000 */
        /* <DEDUP_REMOVED lines=100> */
[----:B------:R-:W-:Y:S02]  /*3080*/  FMNMX.FTZ R3, R69, R6, !PT ;  /* 0x0000000645037209 */ /* 0x000fe40007810000 */
[----:B------:R-:W-:Y:S02]  /*3090*/  FSEL R73, R73, -INF , P0 ;  /* 0xff80000049497808 */ /* 0x000fe40000000000 */
[----:B------:R-:W-:-:S02]  /*30a0*/  FMNMX.FTZ R6, R72, R3, !PT ;  /* 0x0000000348067209 */ /* 0x000fc40007810000 */
[----:B------:R-:W-:Y:S02]  /*30b0*/  ISETP.GT.AND P0, PT, R4, 0x61, PT ;  /* 0x000000610400780c */ /* 0x000fe40003f04270 */
[----:B------:R-:W-:Y:S02]  /*30c0*/  FSEL R76, R76, -INF , P6 ;  /* 0xff8000004c4c7808 */ /* 0x000fe40003000000 */
[----:B------:R-:W-:Y:S02]  /*30d0*/  FMNMX.FTZ R3, R73, R6, !PT ;  /* 0x0000000649037209 */ /* 0x000fe40007810000 */
[----:B------:R-:W-:Y:S02]  /*30e0*/  FSEL R71, R71, -INF , P1 ;  /* 0xff80000047477808 */ /* 0x000fe40000800000 */
[----:B------:R-:W-:Y:S02]  /*30f0*/  ISETP.GT.AND P1, PT, R4, 0x68, PT ;  /* 0x000000680400780c */ /* 0x000fe40003f24270 */
[----:B------:R-:W-:-:S02]  /*3100*/  FSEL R77, R77, -INF , P0 ;  /* 0xff8000004d4d7808 */ /* 0x000fc40000000000 */
[----:B------:R-:W-:Y:S02]  /*3110*/  FMNMX.FTZ R6, R76, R3, !PT ;  /* 0x000000034c067209 */ /* 0x000fe40007810000 */
[----:B------:R-:W-:Y:S02]  /*3120*/  FSEL R74, R74, -INF , P2 ;  /* 0xff8000004a4a7808 */ /* 0x000fe40001000000 */
[----:B------:R-:W-:Y:S02]  /*3130*/  ISETP.GT.AND P2, PT, R4, 0x69, PT ;  /* 0x000000690400780c */ /* 0x000fe40003f44270 */
[----:B------:R-:W-:Y:S02]  /*3140*/  FSEL R80, R80, -INF , P1 ;  /* 0xff80000050507808 */ /* 0x000fe40000800000 */
[----:B------:R-:W-:Y:S02]  /*3150*/  FMNMX.FTZ R3, R77, R6, !PT ;  /* 0x000000064d037209 */ /* 0x000fe40007810000 */
[----:B------:R-:W-:-:S02]  /*3160*/  FSEL R70, R70, -INF , P3 ;  /* 0xff80000046467808 */ /* 0x000fc40001800000 */
[----:B------:R-:W-:Y:S02]  /*3170*/  FSEL R81, R81, -INF , P2 ;  /* 0xff80000051517808 */ /* 0x000fe40001000000 */
[----:B------:R-:W-:Y:S02]  /*3180*/  FMNMX.FTZ R6, R80, R3, !PT ;  /* 0x0000000350067209 */ /* 0x000fe40007810000 */
[----:B------:R-:W-:Y:S02]  /*3190*/  ISETP.GT.AND P3, PT, R4, 0x70, PT ;  /* 0x000000700400780c */ /* 0x000fe40003f64270 */
[----:B------:R-:W-:Y:S02]  /*31a0*/  FSEL R67, R67, -INF , P4 ;  /* 0xff80000043437808 */ /* 0x000fe40002000000 */
[----:B------:R-:W-:Y:S02]  /*31b0*/  FSEL R84, R84, -INF , P3 ;  /* 0xff80000054547808 */ /* 0x000fe40001800000 */
[----:B------:R-:W-:-:S02]  /*31c0*/  FMNMX.FTZ R3, R81, R6, !PT ;  /* 0x0000000651037209 */ /* 0x000fc40007810000 */
[----:B------:R-:W-:Y:S02]  /*31d0*/  ISETP.GT.AND P4, PT, R4, 0x71, PT ;  /* 0x000000710400780c */ /* 0x000fe40003f84270 */
[----:B------:R-:W-:Y:S02]  /*31e0*/  FSEL R66, R66, -INF , P5 ;  /* 0xff80000042427808 */ /* 0x000fe40002800000 */
[----:B------:R-:W-:Y:S02]  /*31f0*/  FSEL R85, R85, -INF , P4 ;  /* 0xff80000055557808 */ /* 0x000fe40002000000 */
[----:B------:R-:W-:Y:S02]  /*3200*/  FMNMX.FTZ R6, R84, R3, !PT ;  /* 0x0000000354067209 */ /* 0x000fe40007810000 */
[----:B------:R-:W-:Y:S02]  /*3210*/  ISETP.GT.AND P5, PT, R4, 0x78, PT ;  /* 0x000000780400780c */ /* 0x000fe40003fa4270 */
[----:B------:R-:W-:-:S02]  /*3220*/  FMNMX.FTZ R3, R85, R6, !PT ;  /* 0x0000000655037209 */ /* 0x000fc40007810000 */
[----:B------:R-:W-:Y:S02]  /*3230*/  FSEL R88, R88, -INF , P5 ;  /* 0xff80000058587808 */ /* 0x000fe40002800000 */
[----:B------:R-:W-:Y:S02]  /*3240*/  ISETP.GT.AND P6, PT, R4, 0x79, PT ;  /* 0x000000790400780c */ /* 0x000fe40003fc4270 */
[----:B------:R-:W-:Y:S02]  /*3250*/  FMNMX.FTZ R6, R88, R3, !PT ;  /* 0x0000000358067209 */ /* 0x000fe40007810000 */
[----:B------:R-:W-:Y:S02]  /*3260*/  FSEL R89, R89, -INF , P6 ;  /* 0xff80000059597808 */ /* 0x000fe40003000000 */
[----:B------:R-:W-:Y:S02]  /*3270*/  P2R R12, PR, RZ, 0x4 ;  /* 0x00000004ff0c7803 */ /* 0x000fe40000000000 */
[----:B------:R-:W-:-:S02]  /*3280*/  FMNMX.FTZ R6, R89, R6, !PT ;  /* 0x0000000659067209 */ /* 0x000fc40007810000 */
[----:B------:R-:W-:Y:S02]  /*3290*/  P2R R20, PR, RZ, 0x1 ;  /* 0x00000001ff147803 */ /* 0x000fe40000000000 */
[----:B------:R-:W-:Y:S01]  /*32a0*/  ISETP.GT.AND P0, PT, R4, 0x60, PT ;  /* 0x000000600400780c */ /* 0x000fe20003f04270 */
[----:B------:R-:W1:Y:S01]  /*32b0*/  SHFL.BFLY PT, R3, R6, 0x2, 0x1f ;  /* 0x0c401f0006037f89 */ /* 0x000e6200000e0000 */
[----:B------:R-:W-:Y:S02]  /*32c0*/  P2R R14, PR, RZ, 0x2 ;  /* 0x00000002ff0e7803 */ /* 0x000fe40000000000 */
[----:B------:R-:W-:Y:S02]  /*32d0*/  FSEL R78, R78, -INF , P0 ;  /* 0xff8000004e4e7808 */ /* 0x000fe40000000000 */
[----:B------:R-:W-:Y:S02]  /*32e0*/  ISETP.NE.AND P0, PT, R20, RZ, PT ;  /* 0x000000ff1400720c */ /* 0x000fe40003f05270 */
[----:B------:R-:W-:-:S02]  /*32f0*/  ISETP.GT.AND P1, PT, R4, 0x59, PT ;  /* 0x000000590400780c */ /* 0x000fc40003f24270 */
[----:B------:R-:W-:Y:S02]  /*3300*/  FSEL R79, R79, -INF , P0 ;  /* 0xff8000004f4f7808 */ /* 0x000fe40000000000 */
[----:B------:R-:W-:Y:S02]  /*3310*/  ISETP.NE.AND P0, PT, R21, RZ, PT ;  /* 0x000000ff1500720c */ /* 0x000fe40003f05270 */
[----:B------:R-:W-:Y:S02]  /*3320*/  FSEL R75, R75, -INF , P1 ;  /* 0xff8000004b4b7808 */ /* 0x000fe40000800000 */
[----:B------:R-:W-:Y:S02]  /*3330*/  ISETP.NE.AND P1, PT, R14, RZ, PT ;  /* 0x000000ff0e00720c */ /* 0x000fe40003f25270 */
[----:B------:R-:W-:Y:S02]  /*3340*/  FSEL R86, R86, -INF , P3 ;  /* 0xff80000056567808 */ /* 0x000fe40001800000 */
[----:B------:R-:W-:-:S02]  /*3350*/  FSEL R82, R82, -INF , P1 ;  /* 0xff80000052527808 */ /* 0x000fc40000800000 */
[----:B------:R-:W-:Y:S02]  /*3360*/  FSEL R87, R87, -INF , P4 ;  /* 0xff80000057577808 */ /* 0x000fe40002000000 */
[----:B------:R-:W-:Y:S02]  /*3370*/  FSEL R90, R90, -INF , P5 ;  /* 0xff8000005a5a7808 */ /* 0x000fe40002800000 */
[----:B-1----:R-:W-:Y:S02]  /*3380*/  FMNMX.FTZ R10, R6, R3, !PT ;  /* 0x00000003060a7209 */ /* 0x002fe40007810000 */
[----:B------:R-:W-:-:S03]  /*3390*/  FSEL R91, R91, -INF , P6 ;  /* 0xff8000005b5b7808 */ /* 0x000fc60003000000 */
[----:B------:R-:W1:Y:S02]  /*33a0*/  SHFL.BFLY PT, R3, R10, 0x1, 0x1f ;  /* 0x0c201f000a037f89 */ /* 0x000e6400000e0000 */
[----:B-1----:R-:W-:-:S04]  /*33b0*/  FMNMX.FTZ R3, R10, R3, !PT ;  /* 0x000000030a037209 */ /* 0x002fc80007810000 */
[C---:B------:R-:W-:Y:S01]  /*33c0*/  FSETP.NEU.FTZ.AND P2, PT, R3.reuse, -INF , PT ;  /* 0xff8000000300780b */ /* 0x040fe20003f5d000 */
[----:B------:R-:W-:-:S05]  /*33d0*/  FFMA.FTZ R8, R3, R8, -8 ;  /* 0xc100000003087423 */ /* 0x000fca0000010008 */
[----:B------:R-:W-:Y:S02]  /*33e0*/  FSEL R8, R8, RZ, P2 ;  /* 0x000000ff08087208 */ /* 0x000fe40001000000 */
[----:B------:R-:W-:-:S03]  /*33f0*/  ISETP.NE.AND P2, PT, R12, RZ, PT ;  /* 0x000000ff0c00720c */ /* 0x000fc60003f45270 */
[--C-:B------:R-:W-:Y:S01]  /*3400*/  FFMA.FTZ R6, R9, UR41, -R8.reuse ;  /* 0x0000002909067c23 */ /* 0x100fe20008010808 */
[----:B------:R-:W-:Y:S01]  /*3410*/  FMNMX.FTZ R9, R30, R31, !PT ;  /* 0x0000001f1e097209 */ /* 0x000fe20007810000 */
[--C-:B------:R-:W-:Y:S01]  /*3420*/  FFMA.FTZ R218, R11, UR41, -R8.reuse ;  /* 0x000000290bda7c23 */ /* 0x100fe20008010808 */
[----:B------:R-:W-:-:S01]  /*3430*/  FFMA.FTZ R10, R13, UR41, -R8 ;  /* 0x000000290d0a7c23 */ /* 0x000fc20008010808 */
[--C-:B------:R-:W-:Y:S01]  /*3440*/  FFMA.FTZ R220, R15, UR41, -R8.reuse ;  /* 0x000000290fdc7c23 */ /* 0x100fe20008010808 */
[----:B------:R-:W-:Y:S01]  /*3450*/  FMNMX.FTZ R4, R34, R9, !PT ;  /* 0x0000000922047209 */ /* 0x000fe20007810000 */
[--C-:B------:R-:W-:Y:S01]  /*3460*/  FFMA.FTZ R216, R7, UR41, -R8.reuse ;  /* 0x0000002907d87c23 */ /* 0x100fe20008010808 */
[----:B------:R-:W-:-:S01]  /*3470*/  FFMA.FTZ R7, R29, UR41, -R8 ;  /* 0x000000291d077c23 */ /* 0x000fc20008010808 */
[--C-:B------:R-:W-:Y:S01]  /*3480*/  FFMA.FTZ R33, R33, UR41, -R8.reuse ;  /* 0x0000002921217c23 */ /* 0x100fe20008010808 */
[----:B------:R-:W-:Y:S01]  /*3490*/  FMNMX.FTZ R21, R35, R4, !PT ;  /* 0x0000000423157209 */ /* 0x000fe20007810000 */
[--C-:B------:R-:W-:Y:S01]  /*34a0*/  FFMA.FTZ R45, R45, UR41, -R8.reuse ;  /* 0x000000292d2d7c23 */ /* 0x100fe20008010808 */
[----:B------:R-:W-:Y:S01]  /*34b0*/  FSEL R83, R83, -INF , P2 ;  /* 0xff80000053537808 */ /* 0x000fe20001000000 */
[----:B------:R-:W-:Y:S01]  /*34c0*/  MUFU.EX2 R9, R33 ;  /* 0x0000002100097308 */ /* 0x000fe20000000800 */
        /* <DEDUP_REMOVED lines=10> */
[----:B------:R1:W-:Y:S01]  /*3570*/  MUFU.EX2 R11, R37 ;  /* 0x00000025000b7308 */ /* 0x0003e20000000800 */
[----:B------:R-:W-:-:S01]  /*3580*/  FFMA.FTZ R222, R52, UR41, -R8 ;  /* 0x0000002934de7c23 */ /* 0x000fc20008010808 */
[----:B------:R-:W-:Y:S01]  /*3590*/  FMNMX.FTZ R21, R43, R4, !PT ;  /* 0x000000042b157209 */ /* 0x000fe20007810000 */
[----:B------:R-:W-:-:S01]  /*35a0*/  FFMA.FTZ R14, R56, UR41, -R8 ;  /* 0x00000029380e7c23 */ /* 0x000fc20008010808 */
[--C-:B------:R-:W-:Y:S01]  /*35b0*/  FFMA.FTZ R224, R60, UR41, -R8.reuse ;  /* 0x000000293ce07c23 */ /* 0x100fe20008010808 */
[----:B------:R-:W-:-:S01]  /*35c0*/  FFMA.FTZ R20, R64, UR41, -R8 ;  /* 0x0000002940147c23 */ /* 0x000fc20008010808 */
[----:B------:R-:W-:Y:S01]  /*35d0*/  FMNMX.FTZ R4, R46, R21, !PT ;  /* 0x000000152e047209 */ /* 0x000fe20007810000 */
[----:B------:R-:W-:-:S01]  /*35e0*/  FFMA.FTZ R226, R68, UR41, -R8 ;  /* 0x0000002944e27c23 */ /* 0x000fc20008010808 */
[--C-:B------:R-:W-:Y:S01]  /*35f0*/  FFMA.FTZ R24, R72, UR41, -R8.reuse ;  /* 0x0000002948187c23 */ /* 0x100fe20008010808 */
[----:B-1----:R-:W-:-:S01]  /*3600*/  FFMA.FTZ R37, R69, UR41, -R8 ;  /* 0x0000002945257c23 */ /* 0x002fc20008010808 */
[----:B------:R-:W-:Y:S01]  /*3610*/  FMNMX.FTZ R13, R47, R4, !PT ;  /* 0x000000042f0d7209 */ /* 0x000fe20007810000 */
[----:B------:R-:W-:-:S01]  /*3620*/  FFMA.FTZ R73, R73, UR41, -R8 ;  /* 0x0000002949497c23 */ /* 0x000fc20008010808 */
[--C-:B------:R-:W-:Y:S01]  /*3630*/  FFMA.FTZ R228, R76, UR41, -R8.reuse ;  /* 0x000000294ce47c23 */ /* 0x100fe20008010808 */
[----:B------:R-:W-:-:S01]  /*3640*/  FFMA.FTZ R28, R81, UR41, -R8 ;  /* 0x00000029511c7c23 */ /* 0x000fc20008010808 */
[----:B------:R-:W-:Y:S01]  /*3650*/  FMNMX.FTZ R4, R50, R13, !PT ;  /* 0x0000000d32047209 */ /* 0x000fe20007810000 */
[----:B------:R-:W-:-:S01]  /*3660*/  FFMA.FTZ R26, R84, UR41, -R8 ;  /* 0x00000029541a7c23 */ /* 0x000fc20008010808 */
[----:B------:R1:W-:Y:S01]  /*3670*/  MUFU.EX2 R13, R41 ;  /* 0x00000029000d7308 */ /* 0x0003e20000000800 */
[----:B0-----:R-:W-:Y:S01]  /*3680*/  LOP3.LUT P2, RZ, R92, 0x7f, RZ, 0xc0, !PT ;  /* 0x0000007f5cff7812 */ /* 0x001fe2000784c0ff */
[--C-:B------:R-:W-:Y:S01]  /*3690*/  IMAD.MOV.U32 R56, RZ, RZ, R25.reuse ;  /* 0x000000ffff387224 */ /* 0x100fe200078e0019 */
[----:B------:R-:W-:Y:S01]  /*36a0*/  FMNMX.FTZ R21, R51, R4, !PT ;  /* 0x0000000433157209 */ /* 0x000fe20007810000 */
[----:B------:R-:W-:-:S02]  /*36b0*/  IMAD.MOV.U32 R60, RZ, RZ, R25 ;  /* 0x000000ffff3c7224 */ /* 0x000fc400078e0019 */
[----:B------:R-:W-:Y:S01]  /*36c0*/  IMAD.MOV.U32 R64, RZ, RZ, R25 ;  /* 0x000000ffff407224 */ /* 0x000fe200078e0019 */
[----:B------:R-:W-:Y:S01]  /*36d0*/  FMNMX.FTZ R4, R54, R21, !PT ;  /* 0x0000001536047209 */ /* 0x000fe20007810000 */
[----:B------:R-:W-:Y:S01]  /*36e0*/  MUFU.EX2 R216, R216 ;  /* 0x000000d800d87308 */ /* 0x000fe20000000800 */
[----:B-1----:R-:W-:-:S01]  /*36f0*/  FFMA.FTZ R41, R65, UR41, -R8 ;  /* 0x0000002941297c23 */ /* 0x002fc20008010808 */
[--C-:B------:R-:W-:Y:S01]  /*3700*/  IMAD.MOV.U32 R69, RZ, RZ, R25.reuse ;  /* 0x000000ffff457224 */ /* 0x100fe200078e0019 */
[----:B------:R-:W-:Y:S01]  /*3710*/  FMNMX.FTZ R15, R55, R4, !PT ;  /* 0x00000004370f7209 */ /* 0x000fe20007810000 */
[--C-:B------:R-:W-:Y:S02]  /*3720*/  IMAD.MOV.U32 R68, RZ, RZ, R25.reuse ;  /* 0x000000ffff447224 */ /* 0x100fe400078e0019 */
[--C-:B------:R-:W-:Y:S01]  /*3730*/  IMAD.MOV.U32 R72, RZ, RZ, R25.reuse ;  /* 0x000000ffff487224 */ /* 0x100fe200078e0019 */
[----:B------:R-:W-:Y:S01]  /*3740*/  FMNMX.FTZ R4, R58, R15, !PT ;  /* 0x0000000f3a047209 */ /* 0x000fe20007810000 */
[----:B------:R-:W-:Y:S01]  /*3750*/  MUFU.EX2 R7, R7 ;  /* 0x0000000700077308 */ /* 0x000fe20000000800 */
[----:B------:R-:W-:-:S02]  /*3760*/  IMAD.MOV.U32 R76, RZ, RZ, R25 ;  /* 0x000000ffff4c7224 */ /* 0x000fc400078e0019 */
[----:B------:R-:W-:Y:S01]  /*3770*/  FMNMX.FTZ R21, R59, R4, !PT ;  /* 0x000000043b157209 */ /* 0x000fe20007810000 */
[--C-:B------:R-:W-:Y:S02]  /*3780*/  IMAD.MOV.U32 R81, RZ, RZ, R25.reuse ;  /* 0x000000ffff517224 */ /* 0x100fe400078e0019 */
[--C-:B------:R-:W-:Y:S01]  /*3790*/  IMAD.MOV.U32 R84, RZ, RZ, R25.reuse ;  /* 0x000000ffff547224 */ /* 0x100fe200078e0019 */
[----:B------:R-:W-:Y:S01]  /*37a0*/  FMNMX.FTZ R4, R62, R21, !PT ;  /* 0x000000153e047209 */ /* 0x000fe20007810000 */
[----:B------:R-:W-:Y:S01]  /*37b0*/  MUFU.EX2 R15, R45 ;  /* 0x0000002d000f7308 */ /* 0x000fe20000000800 */
[----:B------:R-:W-:Y:S02]  /*37c0*/  IMAD.MOV.U32 R92, RZ, RZ, R25 ;  /* 0x000000ffff5c7224 */ /* 0x000fe400078e0019 */
[----:B------:R-:W-:-:S04]  /*37d0*/  FMNMX.FTZ R21, R63, R4, !PT ;  /* 0x000000043f157209 */ /* 0x000fc80007810000 */
[----:B------:R-:W-:Y:S01]  /*37e0*/  FMNMX.FTZ R4, R66, R21, !PT ;  /* 0x0000001542047209 */ /* 0x000fe20007810000 */
[----:B------:R-:W-:Y:S03]  /*37f0*/  MUFU.EX2 R6, R6 ;  /* 0x0000000600067308 */ /* 0x000fe60000000800 */
[----:B------:R-:W-:-:S04]  /*3800*/  FMNMX.FTZ R27, R67, R4, !PT ;  /* 0x00000004431b7209 */ /* 0x000fc80007810000 */
[----:B------:R-:W-:Y:S01]  /*3810*/  FMNMX.FTZ R4, R70, R27, !PT ;  /* 0x0000001b46047209 */ /* 0x000fe20007810000 */
[----:B------:R0:W-:Y:S03]  /*3820*/  MUFU.EX2 R21, R49 ;  /* 0x0000003100157308 */ /* 0x0001e60000000800 */
[----:B------:R-:W-:-:S04]  /*3830*/  FMNMX.FTZ R27, R71, R4, !PT ;  /* 0x00000004471b7209 */ /* 0x000fc80007810000 */
[----:B------:R-:W-:Y:S01]  /*3840*/  FMNMX.FTZ R4, R74, R27, !PT ;  /* 0x0000001b4a047209 */ /* 0x000fe20007810000 */
[----:B------:R-:W-:Y:S01]  /*3850*/  MUFU.EX2 R218, R218 ;  /* 0x000000da00da7308 */ /* 0x000fe20000000800 */
[----:B0-----:R-:W-:-:S01]  /*3860*/  FFMA.FTZ R49, R80, UR41, -R8 ;  /* 0x0000002950317c23 */ /* 0x001fc20008010808 */
[----:B------:R-:W-:Y:S01]  /*3870*/  IMAD.MOV.U32 R80, RZ, RZ, R25 ;  /* 0x000000ffff507224 */ /* 0x000fe200078e0019 */
        /* <DEDUP_REMOVED lines=10> */
[----:B------:R-:W-:Y:S03]  /*3920*/  MUFU.EX2 R29, R57 ;  /* 0x00000039001d7308 */ /* 0x000fe60000000800 */
[----:B------:R-:W-:-:S04]  /*3930*/  FMNMX.FTZ R33, R87, R4, !PT ;  /* 0x0000000457217209 */ /* 0x000fc80007810000 */
[----:B------:R-:W-:Y:S01]  /*3940*/  FMNMX.FTZ R4, R90, R33, !PT ;  /* 0x000000215a047209 */ /* 0x000fe20007810000 */
[----:B------:R-:W-:Y:S03]  /*3950*/  MUFU.EX2 R220, R220 ;  /* 0x000000dc00dc7308 */ /* 0x000fe60000000800 */
[----:B------:R-:W-:-:S05]  /*3960*/  FMNMX.FTZ R4, R91, R4, !PT ;  /* 0x000000045b047209 */ /* 0x000fca0007810000 */
[----:B------:R-:W0:Y:S01]  /*3970*/  SHFL.BFLY PT, R45, R4, 0x2, 0x1f ;  /* 0x0c401f00042d7f89 */ /* 0x000e2200000e0000 */
[----:B------:R1:W-:Y:S08]  /*3980*/  MUFU.EX2 R33, R61 ;  /* 0x0000003d00217308 */ /* 0x0003f00000000800 */
[----:B------:R-:W-:Y:S01]  /*3990*/  MUFU.EX2 R12, R12 ;  /* 0x0000000c000c7308 */ /* 0x000fe20000000800 */
[----:B-1----:R-:W-:-:S07]  /*39a0*/  IMAD.U32 R61, RZ, RZ, UR41 ;  /* 0x00000029ff3d7e24 */ /* 0x002fce000f8e00ff */
[----:B------:R-:W-:Y:S01]  /*39b0*/  MUFU.EX2 R222, R222 ;  /* 0x000000de00de7308 */ /* 0x000fe20000000800 */
[----:B0-----:R-:W-:-:S07]  /*39c0*/  FMNMX.FTZ R32, R4, R45, !PT ;  /* 0x0000002d04207209 */ /* 0x001fce0007810000 */
[----:B------:R-:W-:Y:S01]  /*39d0*/  MUFU.EX2 R14, R14 ;  /* 0x0000000e000e7308 */ /* 0x000fe20000000800 */
[----:B------:R-:W0:Y:S07]  /*39e0*/  SHFL.BFLY PT, R57, R32, 0x1, 0x1f ;  /* 0x0c201f0020397f89 */ /* 0x000e2e00000e0000 */
[----:B------:R-:W-:Y:S08]  /*39f0*/  MUFU.EX2 R224, R224 ;  /* 0x000000e000e07308 */ /* 0x000ff00000000800 */
[----:B------:R-:W-:Y:S08]  /*3a00*/  MUFU.EX2 R20, R20 ;  /* 0x0000001400147308 */ /* 0x000ff00000000800 */
[----:B------:R-:W-:Y:S01]  /*3a10*/  MUFU.EX2 R41, R41 ;  /* 0x0000002900297308 */ /* 0x000fe20000000800 */
[----:B0-----:R-:W-:Y:S01]  /*3a20*/  FMNMX.FTZ R4, R32, R57, !PT ;  /* 0x0000003920047209 */ /* 0x001fe20007810000 */
[--C-:B------:R-:W-:Y:S01]  /*3a30*/  FFMA.FTZ R57, R85, UR41, -R8.reuse ;  /* 0x0000002955397c23 */ /* 0x100fe20008010808 */
[----:B------:R-:W-:-:S01]  /*3a40*/  FFMA.FTZ R32, R88, UR41, -R8 ;  /* 0x0000002958207c23 */ /* 0x000fc20008010808 */
[----:B------:R-:W-:Y:S01]  /*3a50*/  IMAD.MOV.U32 R85, RZ, RZ, R25 ;  /* 0x000000ffff557224 */ /* 0x000fe200078e0019 */
[C---:B------:R-:W-:Y:S01]  /*3a60*/  FSETP.NEU.FTZ.AND P1, PT, R4.reuse, -INF , PT ;  /* 0xff8000000400780b */ /* 0x040fe20003f3d000 */
[----:B------:R-:W-:Y:S01]  /*3a70*/  FFMA.FTZ R36, R4, R61, -8 ;  /* 0xc100000004247423 */ /* 0x000fe2000001003d */
[----:B------:R-:W-:-:S01]  /*3a80*/  FFMA.FTZ R61, R89, UR41, -R8 ;  /* 0x00000029593d7c23 */ /* 0x000fc20008010808 */
[----:B------:R-:W-:Y:S01]  /*3a90*/  MUFU.EX2 R226, R226 ;  /* 0x000000e200e27308 */ /* 0x000fe20000000800 */
[----:B------:R-:W-:-:S02]  /*3aa0*/  IMAD.MOV.U32 R89, RZ, RZ, R25 ;  /* 0x000000ffff597224 */ /* 0x000fc400078e0019 */
[----:B------:R-:W-:Y:S01]  /*3ab0*/  FSEL R40, R36, RZ, P1 ;  /* 0x000000ff24287208 */ /* 0x000fe20000800000 */
[----:B------:R-:W-:Y:S01]  /*3ac0*/  IMAD.MOV.U32 R88, RZ, RZ, R25 ;  /* 0x000000ffff587224 */ /* 0x000fe200078e0019 */
[----:B------:R-:W-:-:S03]  /*3ad0*/  PLOP3.LUT P1, PT, PT, PT, UP0, 0x80, 0x0 ;  /* 0x000000000000781c */ /* 0x000fc60003f2f008 */
[--C-:B------:R-:W-:Y:S01]  /*3ae0*/  FFMA.FTZ R217, R30, UR41, -R40.reuse ;  /* 0x000000291ed97c23 */ /* 0x100fe20008010828 */
[----:B------:R-:W-:-:S01]  /*3af0*/  FFMA.FTZ R8, R31, UR41, -R40 ;  /* 0x000000291f087c23 */ /* 0x000fc20008010828 */
[--C-:B------:R-:W-:Y:S01]  /*3b00*/  FFMA.FTZ R34, R34, UR41, -R40.reuse ;  /* 0x0000002922227c23 */ /* 0x100fe20008010828 */
[----:B------:R-:W-:-:S01]  /*3b10*/  FFMA.FTZ R35, R35, UR41, -R40 ;  /* 0x0000002923237c23 */ /* 0x000fc20008010828 */
[--C-:B------:R-:W-:Y:S01]  /*3b20*/  FFMA.FTZ R219, R38, UR41, -R40.reuse ;  /* 0x0000002926db7c23 */ /* 0x100fe20008010828 */
[----:B------:R-:W-:-:S01]  /*3b30*/  FFMA.FTZ R30, R39, UR41, -R40 ;  /* 0x00000029271e7c23 */ /* 0x000fc20008010828 */
[----:B------:R-:W-:Y:S01]  /*3b40*/  MUFU.EX2 R217, R217 ;  /* 0x000000d900d97308 */ /* 0x000fe20000000800 */
[----:B------:R-:W-:-:S01]  /*3b50*/  FFMA.FTZ R42, R42, UR41, -R40 ;  /* 0x000000292a2a7c23 */ /* 0x000fc20008010828 */
[--C-:B------:R-:W-:Y:S01]  /*3b60*/  FFMA.FTZ R43, R43, UR41, -R40.reuse ;  /* 0x000000292b2b7c23 */ /* 0x100fe20008010828 */
[----:B------:R-:W-:-:S01]  /*3b70*/  FFMA.FTZ R221, R46, UR41, -R40 ;  /* 0x000000292edd7c23 */ /* 0x000fc20008010828 */
[--C-:B------:R-:W-:Y:S01]  /*3b80*/  FFMA.FTZ R50, R50, UR41, -R40.reuse ;  /* 0x0000002932327c23 */ /* 0x100fe20008010828 */
[----:B------:R-:W-:-:S01]  /*3b90*/  FFMA.FTZ R51, R51, UR41, -R40 ;  /* 0x0000002933337c23 */ /* 0x000fc20008010828 */
[--C-:B------:R-:W-:Y:S01]  /*3ba0*/  FFMA.FTZ R31, R54, UR41, -R40.reuse ;  /* 0x00000029361f7c23 */ /* 0x100fe20008010828 */
[----:B------:R-:W-:-:S01]  /*3bb0*/  FFMA.FTZ R36, R55, UR41, -R40 ;  /* 0x0000002937247c23 */ /* 0x000fc20008010828 */
[----:B------:R-:W0:Y:S01]  /*3bc0*/  MUFU.EX2 R8, R8 ;  /* 0x0000000800087308 */ /* 0x000e220000000800 */
[----:B------:R-:W-:-:S01]  /*3bd0*/  FFMA.FTZ R58, R58, UR41, -R40 ;  /* 0x000000293a3a7c23 */ /* 0x000fc20008010828 */
[--C-:B------:R-:W-:Y:S01]  /*3be0*/  FFMA.FTZ R59, R59, UR41, -R40.reuse ;  /* 0x000000293b3b7c23 */ /* 0x100fe20008010828 */
[----:B------:R-:W-:-:S01]  /*3bf0*/  FFMA.FTZ R225, R62, UR41, -R40 ;  /* 0x000000293ee17c23 */ /* 0x000fc20008010828 */
[--C-:B------:R-:W-:Y:S01]  /*3c00*/  FFMA.FTZ R38, R63, UR41, -R40.reuse ;  /* 0x000000293f267c23 */ /* 0x100fe20008010828 */
[----:B------:R-:W-:-:S01]  /*3c10*/  FFMA.FTZ R66, R66, UR41, -R40 ;  /* 0x0000002942427c23 */ /* 0x000fc20008010828 */
[--C-:B------:R-:W-:Y:S01]  /*3c20*/  FFMA.FTZ R67, R67, UR41, -R40.reuse ;  /* 0x0000002943437c23 */ /* 0x100fe20008010828 */
[----:B------:R-:W-:-:S01]  /*3c30*/  FFMA.FTZ R70, R70, UR41, -R40 ;  /* 0x0000002946467c23 */ /* 0x000fc20008010828 */
[----:B------:R1:W2:Y:S01]  /*3c40*/  MUFU.EX2 R44, R34 ;  /* 0x00000022002c7308 */ /* 0x0002a20000000800 */
[----:B------:R-:W-:-:S01]  /*3c50*/  FFMA.FTZ R71, R71, UR41, -R40 ;  /* 0x0000002947477c23 */ /* 0x000fc20008010828 */
[--C-:B------:R-:W-:Y:S01]  /*3c60*/  FFMA.FTZ R74, R74, UR41, -R40.reuse ;  /* 0x000000294a4a7c23 */ /* 0x100fe20008010828 */
[----:B------:R-:W-:-:S01]  /*3c70*/  FFMA.FTZ R75, R75, UR41, -R40 ;  /* 0x000000294b4b7c23 */ /* 0x000fc20008010828 */
[--C-:B------:R-:W-:Y:S01]  /*3c80*/  FFMA.FTZ R78, R78, UR41, -R40.reuse ;  /* 0x000000294e4e7c23 */ /* 0x100fe20008010828 */
[----:B------:R-:W-:-:S01]  /*3c90*/  FFMA.FTZ R79, R79, UR41, -R40 ;  /* 0x000000294f4f7c23 */ /* 0x000fc20008010828 */
[--C-:B------:R-:W-:Y:S01]  /*3ca0*/  FFMA.FTZ R82, R82, UR41, -R40.reuse ;  /* 0x0000002952527c23 */ /* 0x100fe20008010828 */
[----:B------:R-:W-:-:S01]  /*3cb0*/  FFMA.FTZ R83, R83, UR41, -R40 ;  /* 0x0000002953537c23 */ /* 0x000fc20008010828 */
[----:B------:R3:W4:Y:S01]  /*3cc0*/  MUFU.EX2 R65, R35 ;  /* 0x0000002300417308 */ /* 0x0007220000000800 */
[----:B0-----:R-:W-:-:S01]  /*3cd0*/  FADD.FTZ R39, R217, R8 ;  /* 0x00000008d9277221 */ /* 0x001fc20000010000 */
[--C-:B-1----:R-:W-:Y:S01]  /*3ce0*/  FFMA.FTZ R34, R47, UR41, -R40.reuse ;  /* 0x000000292f227c23 */ /* 0x102fe20008010828 */
[----:B------:R-:W-:-:S01]  /*3cf0*/  FFMA.FTZ R86, R86, UR41, -R40 ;  /* 0x0000002956567c23 */ /* 0x000fc20008010828 */
[--C-:B------:R-:W-:Y:S01]  /*3d00*/  FFMA.FTZ R87, R87, UR41, -R40.reuse ;  /* 0x0000002957577c23 */ /* 0x100fe20008010828 */
[----:B------:R-:W-:-:S01]  /*3d10*/  FFMA.FTZ R90, R90, UR41, -R40 ;  /* 0x000000295a5a7c23 */ /* 0x000fc20008010828 */
[----:B------:R-:W-:Y:S01]  /*3d20*/  FFMA.FTZ R40, R91, UR41, -R40 ;  /* 0x000000295b287c23 */ /* 0x000fe20008010828 */
[----:B------:R-:W-:Y:S01]  /*3d30*/  IMAD.MOV.U32 R55, RZ, RZ, R25 ;  /* 0x000000ffff377224 */ /* 0x000fe200078e0019 */
[----:B------:R-:W0:Y:S01]  /*3d40*/  MUFU.EX2 R219, R219 ;  /* 0x000000db00db7308 */ /* 0x000e220000000800 */
[----:B---3--:R-:W-:-:S01]  /*3d50*/  FADD.FTZ R35, R216, R7 ;  /* 0x00000007d8237221 */ /* 0x008fc20000010000 */
[----:B--2---:R-:W-:Y:S01]  /*3d60*/  FADD.FTZ R48, R44, R39 ;  /* 0x000000272c307221 */ /* 0x004fe20000010000 */
[----:B------:R-:W-:-:S02]  /*3d70*/  IMAD.MOV.U32 R54, RZ, RZ, R25 ;  /* 0x000000ffff367224 */ /* 0x000fc400078e0019 */
[----:B------:R-:W-:Y:S01]  /*3d80*/  FADD.FTZ R46, R6, R35 ;  /* 0x00000023062e7221 */ /* 0x000fe20000010000 */
[----:B------:R-:W-:Y:S02]  /*3d90*/  @!P2 VIADD R35, R5, 0x38840 ;  /* 0x000388400523a836 */ /* 0x000fe40000000000 */
[----:B------:R-:W1:Y:S01]  /*3da0*/  MUFU.EX2 R30, R30 ;  /* 0x0000001e001e7308 */ /* 0x000e620000000800 */
[----:B------:R-:W-:-:S01]  /*3db0*/  FADD.FTZ R39, R9, R46 ;  /* 0x0000002e09277221 */ /* 0x000fc20000010000 */
[----:B----4-:R-:W-:Y:S01]  /*3dc0*/  FADD.FTZ R48, R65, R48 ;  /* 0x0000003041307221 */ /* 0x010fe20000010000 */
[----:B------:R-:W-:Y:S01]  /*3dd0*/  @!P2 PRMT R35, RZ, 0x654, R35 ;  /* 0x00000654ff23a816 */ /* 0x000fe20000000023 */
[----:B------:R-:W-:Y:S02]  /*3de0*/  IMAD.MOV.U32 R63, RZ, RZ, R25 ;  /* 0x000000ffff3f7224 */ /* 0x000fe400078e0019 */
[----:B------:R-:W-:-:S01]  /*3df0*/  FADD.FTZ R46, R218, R39 ;  /* 0x00000027da2e7221 */ /* 0x000fc20000010000 */
[----:B------:R-:W-:Y:S01]  /*3e00*/  F2FP.SATFINITE.E4M3.F32.PACK_AB_MERGE_C R44, R65, R44, RZ ;  /* 0x0000002c412c723e */ /* 0x000fe200048070ff */
[----:B------:R2:W-:Y:S01]  /*3e10*/  @!P2 SYNCS.ARRIVE.TRANS64.RED.A1T0 RZ, [R35+URZ], RZ ;  /* 0x000000ff23ffa9a7 */ /* 0x0005e2000810043f */
[----:B------:R-:W3:Y:S01]  /*3e20*/  MUFU.EX2 R42, R42 ;  /* 0x0000002a002a7308 */ /* 0x000ee20000000800 */
[----:B0-----:R-:W-:-:S01]  /*3e30*/  FADD.FTZ R39, R219, R48 ;  /* 0x00000030db277221 */ /* 0x001fc20000010000 */
[----:B------:R-:W-:Y:S01]  /*3e40*/  FADD.FTZ R47, R11, R46 ;  /* 0x0000002e0b2f7221 */ /* 0x000fe20000010000 */
[----:B------:R-:W-:Y:S01]  /*3e50*/  F2FP.SATFINITE.E4M3.F32.PACK_AB_MERGE_C R217, R8, R217, R44 ;  /* 0x000000d908d9723e */ /* 0x000fe2000480702c */
[----:B------:R-:W-:-:S02]  /*3e60*/  IMAD.MOV.U32 R44, RZ, RZ, R25 ;  /* 0x000000ffff2c7224 */ /* 0x000fc400078e0019 */
[----:B------:R-:W-:-:S01]  /*3e70*/  FADD.FTZ R48, R10, R47 ;  /* 0x0000002f0a307221 */ /* 0x000fc20000010000 */
[----:B------:R-:W-:Y:S01]  /*3e80*/  F2FP.SATFINITE.E4M3.F32.PACK_AB_MERGE_C R47, R13, R10, RZ ;  /* 0x0000000a0d2f723e */ /* 0x000fe200048070ff */
[----:B------:R-:W0:Y:S01]  /*3e90*/  MUFU.EX2 R43, R43 ;  /* 0x0000002b002b7308 */ /* 0x000e220000000800 */
[----:B-1----:R-:W-:-:S01]  /*3ea0*/  FADD.FTZ R39, R30, R39 ;  /* 0x000000271e277221 */ /* 0x002fc20000010000 */
[----:B--2---:R-:W-:Y:S01]  /*3eb0*/  FADD.FTZ R35, R13, R48 ;  /* 0x000000300d237221 */ /* 0x004fe20000010000 */
[----:B------:R-:W-:Y:S01]  /*3ec0*/  F2FP.SATFINITE.E4M3.F32.PACK_AB_MERGE_C R218, R11, R218, R47 ;  /* 0x000000da0bda723e */ /* 0x000fe2000480702f */
[----:B------:R-:W-:Y:S02]  /*3ed0*/  IMAD.MOV.U32 R47, RZ, RZ, R25 ;  /* 0x000000ffff2f7224 */ /* 0x000fe400078e0019 */
[----:B------:R-:W-:-:S01]  /*3ee0*/  FADD.FTZ R48, R220, R35 ;  /* 0x00000023dc307221 */ /* 0x000fc20000010000 */
[----:B------:R-:W-:Y:S01]  /*3ef0*/  IMAD.MOV.U32 R62, RZ, RZ, R25 ;  /* 0x000000ffff3e7224 */ /* 0x000fe200078e0019 */
[----:B------:R-:W1:Y:S01]  /*3f00*/  MUFU.EX2 R221, R221 ;  /* 0x000000dd00dd7308 */ /* 0x000e620000000800 */
[----:B---3--:R-:W-:-:S01]  /*3f10*/  FADD.FTZ R52, R42, R39 ;  /* 0x000000272a347221 */ /* 0x008fc20000010000 */
[----:B------:R-:W-:Y:S01]  /*3f20*/  FADD.FTZ R39, R15, R48 ;  /* 0x000000300f277221 */ /* 0x000fe20000010000 */
[----:B------:R-:W-:-:S02]  /*3f30*/  IMAD.MOV.U32 R65, RZ, RZ, R25 ;  /* 0x000000ffff417224 */ /* 0x000fc400078e0019 */
[----:B------:R-:W-:Y:S02]  /*3f40*/  IMAD.MOV.U32 R91, RZ, RZ, R25 ;  /* 0x000000ffff5b7224 */ /* 0x000fe400078e0019 */
[----:B------:R-:W-:-:S01]  /*3f50*/  FADD.FTZ R48, R12, R39 ;  /* 0x000000270c307221 */ /* 0x000fc20000010000 */
[----:B------:R-:W-:Y:S01]  /*3f60*/  F2FP.SATFINITE.E4M3.F32.PACK_AB_MERGE_C R39, R9, R6, RZ ;  /* 0x000000060927723e */ /* 0x000fe200048070ff */
[----:B------:R-:W2:Y:S01]  /*3f70*/  MUFU.EX2 R34, R34 ;  /* 0x0000002200227308 */ /* 0x000ea20000000800 */
[----:B0-----:R-:W-:-:S01]  /*3f80*/  FADD.FTZ R52, R43, R52 ;  /* 0x000000342b347221 */ /* 0x001fc20000010000 */
[----:B------:R-:W-:Y:S01]  /*3f90*/  F2FP.SATFINITE.E4M3.F32.PACK_AB_MERGE_C R42, R43, R42, RZ ;  /* 0x0000002a2b2a723e */ /* 0x000fe200048070ff */
[----:B------:R-:W-:Y:S01]  /*3fa0*/  IMAD.MOV.U32 R43, RZ, RZ, R25 ;  /* 0x000000ffff2b7224 */ /* 0x000fe200078e0019 */
[----:B------:R-:W-:Y:S01]  /*3fb0*/  F2FP.SATFINITE.E4M3.F32.PACK_AB_MERGE_C R216, R7, R216, R39 ;  /* 0x000000d807d8723e */ /* 0x000fe20004807027 */
[----:B------:R-:W-:Y:S01]  /*3fc0*/  IMAD.MOV.U32 R39, RZ, RZ, R25 ;  /* 0x000000ffff277224 */ /* 0x000fe200078e0019 */
[----:B------:R-:W-:-:S02]  /*3fd0*/  F2FP.SATFINITE.E4M3.F32.PACK_AB_MERGE_C R12, R21, R12, RZ ;  /* 0x0000000c150c723e */ /* 0x000fc400048070ff */
[----:B------:R-:W0:Y:S01]  /*3fe0*/  MUFU.EX2 R50, R50 ;  /* 0x0000003200327308 */ /* 0x000e220000000800 */
[----:B-1----:R-:W-:-:S01]  /*3ff0*/  FADD.FTZ R35, R221, R52 ;  /* 0x00000034dd237221 */ /* 0x002fc20000010000 */
[----:B------:R-:W-:Y:S01]  /*4000*/  F2FP.SATFINITE.E4M3.F32.PACK_AB_MERGE_C R219, R30, R219, R42 ;  /* 0x000000db1edb723e */ /* 0x000fe2000480702a */
[--C-:B------:R-:W-:Y:S01]  /*4010*/  IMAD.MOV.U32 R30, RZ, RZ, R25.reuse ;  /* 0x000000ffff1e7224 */ /* 0x100fe200078e0019 */
[----:B------:R-:W-:Y:S01]  /*4020*/  F2FP.SATFINITE.E4M3.F32.PACK_AB_MERGE_C R220, R15, R220, R12 ;  /* 0x000000dc0fdc723e */ /* 0x000fe2000480700c */
[----:B------:R-:W-:-:S03]  /*4030*/  IMAD.MOV.U32 R42, RZ, RZ, R25 ;  /* 0x000000ffff2a7224 */ /* 0x000fc600078e0019 */
[----:B------:R-:W1:Y:S01]  /*4040*/  MUFU.EX2 R51, R51 ;  /* 0x0000003300337308 */ /* 0x000e620000000800 */
[----:B--2---:R-:W-:-:S07]  /*4050*/  FADD.FTZ R35, R34, R35 ;  /* 0x0000002322237221 */ /* 0x004fce0000010000 */
[----:B------:R-:W2:Y:S01]  /*4060*/  MUFU.EX2 R31, R31 ;  /* 0x0000001f001f7308 */ /* 0x000ea20000000800 */
[----:B0-----:R-:W-:-:S01]  /*4070*/  FADD.FTZ R52, R50, R35 ;  /* 0x0000002332347221 */ /* 0x001fc20000010000 */
[----:B------:R-:W-:-:S04]  /*4080*/  FADD.FTZ R35, R21, R48 ;  /* 0x0000003015237221 */ /* 0x000fc80000010000 */
[----:B------:R-:W-:Y:S02]  /*4090*/  FADD.FTZ R48, R222, R35 ;  /* 0x00000023de307221 */ /* 0x000fe40000010000 */
[----:B------:R-:W0:Y:S01]  /*40a0*/  MUFU.EX2 R36, R36 ;  /* 0x0000002400247308 */ /* 0x000e220000000800 */
[----:B-1----:R-:W-:-:S01]  /*40b0*/  FADD.FTZ R52, R51, R52 ;  /* 0x0000003433347221 */ /* 0x002fc20000010000 */
[----:B------:R-:W-:Y:S01]  /*40c0*/  FADD.FTZ R9, R27, R48 ;  /* 0x000000301b097221 */ /* 0x000fe20000010000 */
[----:B------:R-:W-:Y:S01]  /*40d0*/  F2FP.SATFINITE.E4M3.F32.PACK_AB_MERGE_C R50, R51, R50, RZ ;  /* 0x000000323332723e */ /* 0x000fe200048070ff */
[----:B------:R-:W-:Y:S02]  /*40e0*/  IMAD.MOV.U32 R48, RZ, RZ, R25 ;  /* 0x000000ffff307224 */ /* 0x000fe400078e0019 */
[----:B------:R-:W-:-:S01]  /*40f0*/  FADD.FTZ R6, R14, R9 ;  /* 0x000000090e067221 */ /* 0x000fc20000010000 */
[----:B------:R-:W-:Y:S01]  /*4100*/  F2FP.SATFINITE.E4M3.F32.PACK_AB_MERGE_C R14, R29, R14, RZ ;  /* 0x0000000e1d0e723e */ /* 0x000fe200048070ff */
[----:B------:R-:W1:Y:S01]  /*4110*/  MUFU.EX2 R58, R58 ;  /* 0x0000003a003a7308 */ /* 0x000e620000000800 */
[----:B--2---:R-:W-:-:S01]  /*4120*/  FADD.FTZ R35, R31, R52 ;  /* 0x000000341f237221 */ /* 0x004fc20000010000 */
[----:B------:R-:W-:Y:S01]  /*4130*/  FADD.FTZ R29, R29, R6 ;  /* 0x000000061d1d7221 */ /* 0x000fe20000010000 */
[----:B------:R-:W-:Y:S01]  /*4140*/  F2FP.SATFINITE.E4M3.F32.PACK_AB_MERGE_C R222, R27, R222, R14 ;  /* 0x000000de1bde723e */ /* 0x000fe2000480700e */
[----:B------:R-:W-:Y:S01]  /*4150*/  IMAD.MOV.U32 R27, RZ, RZ, R25 ;  /* 0x000000ffff1b7224 */ /* 0x000fe200078e0019 */
[----:B------:R-:W-:Y:S01]  /*4160*/  F2FP.SATFINITE.E4M3.F32.PACK_AB_MERGE_C R221, R34, R221, R50 ;  /* 0x000000dd22dd723e */ /* 0x000fe20004807032 */
[----:B------:R-:W-:Y:S01]  /*4170*/  FADD.FTZ R6, R224, R29 ;  /* 0x0000001de0067221 */ /* 0x000fe20000010000 */
[----:B------:R-:W-:Y:S01]  /*4180*/  IMAD.MOV.U32 R29, RZ, RZ, R25 ;  /* 0x000000ffff1d7224 */ /* 0x000fe200078e0019 */
[----:B------:R-:W2:Y:S01]  /*4190*/  MUFU.EX2 R59, R59 ;  /* 0x0000003b003b7308 */ /* 0x000ea20000000800 */
[----:B0-----:R-:W-:-:S01]  /*41a0*/  FADD.FTZ R35, R36, R35 ;  /* 0x0000002324237221 */ /* 0x001fc20000010000 */
[----:B------:R-:W-:Y:S01]  /*41b0*/  FADD.FTZ R13, R33, R6 ;  /* 0x00000006210d7221 */ /* 0x000fe20000010000 */
[----:B------:R-:W-:-:S02]  /*41c0*/  IMAD.MOV.U32 R34, RZ, RZ, R25 ;  /* 0x000000ffff227224 */ /* 0x000fc400078e0019 */
[----:B------:R-:W-:Y:S02]  /*41d0*/  IMAD.MOV.U32 R51, RZ, RZ, R25 ;  /* 0x000000ffff337224 */ /* 0x000fe400078e0019 */
[----:B------:R-:W-:-:S01]  /*41e0*/  FADD.FTZ R6, R20, R13 ;  /* 0x0000000d14067221 */ /* 0x000fc20000010000 */
[----:B------:R-:W-:Y:S01]  /*41f0*/  F2FP.SATFINITE.E4M3.F32.PACK_AB_MERGE_C R20, R41, R20, RZ ;  /* 0x000000142914723e */ /* 0x000fe200048070ff */
[----:B------:R-:W0:Y:S01]  /*4200*/  MUFU.EX2 R225, R225 ;  /* 0x000000e100e17308 */ /* 0x000e220000000800 */
[----:B-1----:R-:W-:-:S01]  /*4210*/  FADD.FTZ R10, R58, R35 ;  /* 0x000000233a0a7221 */ /* 0x002fc20000010000 */
[----:B------:R-:W-:Y:S01]  /*4220*/  FADD.FTZ R41, R41, R6 ;  /* 0x0000000629297221 */ /* 0x000fe20000010000 */
[----:B------:R-:W-:Y:S01]  /*4230*/  F2FP.SATFINITE.E4M3.F32.PACK_AB_MERGE_C R224, R33, R224, R20 ;  /* 0x000000e021e0723e */ /* 0x000fe20004807014 */
[----:B------:R-:W-:Y:S02]  /*4240*/  IMAD.MOV.U32 R33, RZ, RZ, R25 ;  /* 0x000000ffff217224 */ /* 0x000fe400078e0019 */
[----:B------:R-:W-:-:S01]  /*4250*/  FADD.FTZ R6, R226, R41 ;  /* 0x00000029e2067221 */ /* 0x000fc20000010000 */
[----:B------:R-:W-:Y:S01]  /*4260*/  IMAD.MOV.U32 R35, RZ, RZ, R25 ;  /* 0x000000ffff237224 */ /* 0x000fe200078e0019 */
[----:B------:R-:W1:Y:S01]  /*4270*/  MUFU.EX2 R38, R38 ;  /* 0x0000002600267308 */ /* 0x000e620000000800 */
[----:B--2---:R-:W-:-:S01]  /*4280*/  FADD.FTZ R10, R59, R10 ;  /* 0x0000000a3b0a7221 */ /* 0x004fc20000010000 */
[----:B------:R-:W-:Y:S01]  /*4290*/  F2FP.SATFINITE.E4M3.F32.PACK_AB_MERGE_C R223, R59, R58, RZ ;  /* 0x0000003a3bdf723e */ /* 0x000fe200048070ff */
[----:B------:R-:W-:-:S02]  /*42a0*/  IMAD.MOV.U32 R41, RZ, RZ, R25 ;  /* 0x000000ffff297224 */ /* 0x000fc400078e0019 */
[----:B------:R-:W-:Y:S01]  /*42b0*/  IMAD.MOV.U32 R50, RZ, RZ, R25 ;  /* 0x000000ffff327224 */ /* 0x000fe200078e0019 */
[----:B------:R-:W-:Y:S01]  /*42c0*/  F2FP.SATFINITE.E4M3.F32.PACK_AB_MERGE_C R223, R36, R31, R223 ;  /* 0x0000001f24df723e */ /* 0x000fe200048070df */
[----:B------:R-:W-:Y:S01]  /*42d0*/  IMAD.MOV.U32 R31, RZ, RZ, R25 ;  /* 0x000000ffff1f7224 */ /* 0x000fe200078e0019 */
[----:B------:R-:W2:Y:S01]  /*42e0*/  MUFU.EX2 R66, R66 ;  /* 0x0000004200427308 */ /* 0x000ea20000000800 */
[----:B0-----:R-:W-:-:S01]  /*42f0*/  FADD.FTZ R9, R225, R10 ;  /* 0x0000000ae1097221 */ /* 0x001fc20000010000 */
[--C-:B------:R-:W-:Y:S02]  /*4300*/  IMAD.MOV.U32 R36, RZ, RZ, R25.reuse ;  /* 0x000000ffff247224 */ /* 0x100fe400078e0019 */
[--C-:B------:R-:W-:Y:S02]  /*4310*/  IMAD.MOV.U32 R52, RZ, RZ, R25.reuse ;  /* 0x000000ffff347224 */ /* 0x100fe400078e0019 */
[----:B------:R-:W-:Y:S02]  /*4320*/  IMAD.MOV.U32 R59, RZ, RZ, R25 ;  /* 0x000000ffff3b7224 */ /* 0x000fe400078e0019 */
[----:B------:R-:W0:Y:S01]  /*4330*/  MUFU.EX2 R67, R67 ;  /* 0x0000004300437308 */ /* 0x000e220000000800 */
[----:B-1----:R-:W-:-:S01]  /*4340*/  FADD.FTZ R9, R38, R9 ;  /* 0x0000000926097221 */ /* 0x002fc20000010000 */
[----:B------:R-:W-:-:S06]  /*4350*/  IMAD.MOV.U32 R58, RZ, RZ, R25 ;  /* 0x000000ffff3a7224 */ /* 0x000fcc00078e0019 */
[----:B------:R1:W3:Y:S01]  /*4360*/  MUFU.EX2 R5, R70 ;  /* 0x0000004600057308 */ /* 0x0002e20000000800 */
[----:B--2---:R-:W-:-:S07]  /*4370*/  FADD.FTZ R10, R66, R9 ;  /* 0x00000009420a7221 */ /* 0x004fce0000010000 */
[----:B------:R-:W2:Y:S01]  /*4380*/  MUFU.EX2 R37, R37 ;  /* 0x0000002500257308 */ /* 0x000ea20000000800 */
[----:B0-----:R-:W-:-:S01]  /*4390*/  FADD.FTZ R10, R67, R10 ;  /* 0x0000000a430a7221 */ /* 0x001fc20000010000 */
[----:B------:R-:W-:Y:S01]  /*43a0*/  F2FP.SATFINITE.E4M3.F32.PACK_AB_MERGE_C R66, R67, R66, RZ ;  /* 0x000000424342723e */ /* 0x000fe200048070ff */
[--C-:B------:R-:W-:Y:S02]  /*43b0*/  IMAD.MOV.U32 R67, RZ, RZ, R25.reuse ;  /* 0x000000ffff437224 */ /* 0x100fe400078e0019 */
[--C-:B-1----:R-:W-:Y:S01]  /*43c0*/  IMAD.MOV.U32 R70, RZ, RZ, R25.reuse ;  /* 0x000000ffff467224 */ /* 0x102fe200078e0019 */
[----:B------:R-:W-:Y:S01]  /*43d0*/  F2FP.SATFINITE.E4M3.F32.PACK_AB_MERGE_C R225, R38, R225, R66 ;  /* 0x000000e126e1723e */ /* 0x000fe20004807042 */
[----:B------:R-:W-:Y:S01]  /*43e0*/  IMAD.MOV.U32 R38, RZ, RZ, R25 ;  /* 0x000000ffff267224 */ /* 0x000fe200078e0019 */
[----:B------:R0:W1:Y:S01]  /*43f0*/  MUFU.EX2 R46, R71 ;  /* 0x00000047002e7308 */ /* 0x0000620000000800 */
[----:B---3--:R-:W-:-:S01]  /*4400*/  FADD.FTZ R7, R5, R10 ;  /* 0x0000000a05077221 */ /* 0x008fc20000010000 */
[----:B------:R-:W-:-:S06]  /*4410*/  IMAD.MOV.U32 R66, RZ, RZ, R25 ;  /* 0x000000ffff427224 */ /* 0x000fcc00078e0019 */
[----:B------:R-:W3:Y:S01]  /*4420*/  MUFU.EX2 R24, R24 ;  /* 0x0000001800187308 */ /* 0x000ee20000000800 */
[----:B--2---:R-:W-:-:S01]  /*4430*/  FADD.FTZ R9, R37, R6 ;  /* 0x0000000625097221 */ /* 0x004fc20000010000 */
[----:B0-----:R-:W-:-:S06]  /*4440*/  IMAD.MOV.U32 R71, RZ, RZ, R25 ;  /* 0x000000ffff477224 */ /* 0x001fcc00078e0019 */
[----:B------:R-:W0:Y:S01]  /*4450*/  MUFU.EX2 R74, R74 ;  /* 0x0000004a004a7308 */ /* 0x000e220000000800 */
[----:B-1----:R-:W-:-:S07]  /*4460*/  FADD.FTZ R7, R46, R7 ;  /* 0x000000072e077221 */ /* 0x002fce0000010000 */
[----:B------:R1:W2:Y:S01]  /*4470*/  MUFU.EX2 R45, R73 ;  /* 0x00000049002d7308 */ /* 0x0002a20000000800 */
[----:B---3--:R-:W-:-:S07]  /*4480*/  FADD.FTZ R6, R24, R9 ;  /* 0x0000000918067221 */ /* 0x008fce0000010000 */
[----:B------:R-:W3:Y:S01]  /*4490*/  MUFU.EX2 R75, R75 ;  /* 0x0000004b004b7308 */ /* 0x000ee20000000800 */
[----:B0-----:R-:W-:-:S01]  /*44a0*/  FADD.FTZ R10, R74, R7 ;  /* 0x000000074a0a7221 */ /* 0x001fc20000010000 */
[----:B-1----:R-:W-:-:S06]  /*44b0*/  IMAD.MOV.U32 R73, RZ, RZ, R25 ;  /* 0x000000ffff497224 */ /* 0x002fcc00078e0019 */
[----:B------:R-:W0:Y:S01]  /*44c0*/  MUFU.EX2 R228, R228 ;  /* 0x000000e400e47308 */ /* 0x000e220000000800 */
[C---:B--2---:R-:W-:Y:S01]  /*44d0*/  F2FP.SATFINITE.E4M3.F32.PACK_AB_MERGE_C R24, R45.reuse, R24, RZ ;  /* 0x000000182d18723e */ /* 0x044fe200048070ff */
[----:B------:R-:W-:-:S03]  /*44e0*/  FADD.FTZ R45, R45, R6 ;  /* 0x000000062d2d7221 */ /* 0x000fc60000010000 */
[----:B------:R-:W-:Y:S01]  /*44f0*/  F2FP.SATFINITE.E4M3.F32.PACK_AB_MERGE_C R226, R37, R226, R24 ;  /* 0x000000e225e2723e */ /* 0x000fe20004807018 */
[--C-:B------:R-:W-:Y:S02]  /*4500*/  IMAD.MOV.U32 R24, RZ, RZ, R25.reuse ;  /* 0x000000ffff187224 */ /* 0x100fe400078e0019 */
[----:B------:R-:W-:Y:S01]  /*4510*/  MUFU.EX2 R49, R49 ;  /* 0x0000003100317308 */ /* 0x000fe20000000800 */
[C---:B---3--:R-:W-:Y:S01]  /*4520*/  F2FP.SATFINITE.E4M3.F32.PACK_AB_MERGE_C R227, R75.reuse, R74, RZ ;  /* 0x0000004a4be3723e */ /* 0x048fe200048070ff */
[----:B------:R-:W-:Y:S01]  /*4530*/  FADD.FTZ R75, R75, R10 ;  /* 0x0000000a4b4b7221 */ /* 0x000fe20000010000 */
[----:B------:R-:W-:Y:S02]  /*4540*/  IMAD.MOV.U32 R37, RZ, RZ, R25 ;  /* 0x000000ffff257224 */ /* 0x000fe400078e0019 */
[----:B------:R-:W-:Y:S01]  /*4550*/  F2FP.SATFINITE.E4M3.F32.PACK_AB_MERGE_C R227, R46, R5, R227 ;  /* 0x000000052ee3723e */ /* 0x000fe200048070e3 */
[----:B------:R-:W-:Y:S02]  /*4560*/  IMAD.MOV.U32 R46, RZ, RZ, R25 ;  /* 0x000000ffff2e7224 */ /* 0x000fe400078e0019 */
[----:B------:R-:W1:Y:S01]  /*4570*/  MUFU.EX2 R28, R28 ;  /* 0x0000001c001c7308 */ /* 0x000e620000000800 */
[----:B0-----:R-:W-:-:S01]  /*4580*/  FADD.FTZ R6, R228, R45 ;  /* 0x0000002de4067221 */ /* 0x001fc20000010000 */
[----:B------:R-:W-:-:S02]  /*4590*/  IMAD.MOV.U32 R45, RZ, RZ, R25 ;  /* 0x000000ffff2d7224 */ /* 0x000fc400078e0019 */
[----:B------:R-:W-:-:S04]  /*45a0*/  IMAD.MOV.U32 R74, RZ, RZ, R25 ;  /* 0x000000ffff4a7224 */ /* 0x000fc800078e0019 */
[----:B------:R-:W0:Y:S08]  /*45b0*/  MUFU.EX2 R78, R78 ;  /* 0x0000004e004e7308 */ /* 0x000e300000000800 */
[----:B------:R-:W2:Y:S01]  /*45c0*/  MUFU.EX2 R53, R53 ;  /* 0x0000003500357308 */ /* 0x000ea20000000800 */
[----:B-1----:R-:W-:-:S07]  /*45d0*/  F2FP.SATFINITE.E4M3.F32.PACK_AB_MERGE_C R7, R28, R49, RZ ;  /* 0x000000311c07723e */ /* 0x002fce00048070ff */
[----:B------:R-:W1:Y:S01]  /*45e0*/  MUFU.EX2 R79, R79 ;  /* 0x0000004f004f7308 */ /* 0x000e620000000800 */
[----:B0-----:R-:W-:-:S01]  /*45f0*/  FADD.FTZ R10, R78, R75 ;  /* 0x0000004b4e0a7221 */ /* 0x001fc20000010000 */
[----:B------:R-:W-:-:S06]  /*4600*/  IMAD.MOV.U32 R75, RZ, RZ, R25 ;  /* 0x000000ffff4b7224 */ /* 0x000fcc00078e0019 */
[----:B------:R-:W0:Y:S01]  /*4610*/  MUFU.EX2 R82, R82 ;  /* 0x0000005200527308 */ /* 0x000e220000000800 */
[----:B--2---:R-:W-:-:S01]  /*4620*/  FADD.FTZ R6, R53, R6 ;  /* 0x0000000635067221 */ /* 0x004fc20000010000 */
[----:B------:R-:W-:Y:S01]  /*4630*/  F2FP.SATFINITE.E4M3.F32.PACK_AB_MERGE_C R228, R53, R228, R7 ;  /* 0x000000e435e4723e */ /* 0x000fe20004807007 */
[----:B------:R-:W-:Y:S02]  /*4640*/  IMAD.MOV.U32 R53, RZ, RZ, R25 ;  /* 0x000000ffff357224 */ /* 0x000fe400078e0019 */
[----:B------:R-:W-:-:S03]  /*4650*/  FADD.FTZ R49, R49, R6 ;  /* 0x0000000631317221 */ /* 0x000fc60000010000 */
[----:B------:R-:W2:Y:S01]  /*4660*/  MUFU.EX2 R83, R83 ;  /* 0x0000005300537308 */ /* 0x000ea20000000800 */
[----:B-1----:R-:W-:-:S01]  /*4670*/  FADD.FTZ R9, R79, R10 ;  /* 0x0000000a4f097221 */ /* 0x002fc20000010000 */
[----:B------:R-:W-:Y:S01]  /*4680*/  FADD.FTZ R49, R28, R49 ;  /* 0x000000311c317221 */ /* 0x000fe20000010000 */
[----:B------:R-:W-:-:S05]  /*4690*/  IMAD.MOV.U32 R28, RZ, RZ, R25 ;  /* 0x000000ffff1c7224 */ /* 0x000fca00078e0019 */
[----:B------:R-:W-:Y:S01]  /*46a0*/  MUFU.EX2 R32, R32 ;  /* 0x0000002000207308 */ /* 0x000fe20000000800 */
[----:B0-----:R-:W-:-:S07]  /*46b0*/  FADD.FTZ R6, R82, R9 ;  /* 0x0000000952067221 */ /* 0x001fce0000010000 */
[----:B------:R-:W0:Y:S01]  /*46c0*/  MUFU.EX2 R61, R61 ;  /* 0x0000003d003d7308 */ /* 0x000e220000000800 */
[C---:B--2---:R-:W-:Y:S01]  /*46d0*/  F2FP.SATFINITE.E4M3.F32.PACK_AB_MERGE_C R82, R83.reuse, R82, RZ ;  /* 0x000000525352723e */ /* 0x044fe200048070ff */
[----:B------:R-:W-:-:S03]  /*46e0*/  FADD.FTZ R83, R83, R6 ;  /* 0x0000000653537221 */ /* 0x000fc60000010000 */
[----:B------:R-:W-:Y:S01]  /*46f0*/  F2FP.SATFINITE.E4M3.F32.PACK_AB_MERGE_C R229, R79, R78, R82 ;  /* 0x0000004e4fe5723e */ /* 0x000fe20004807052 */
[--C-:B------:R-:W-:Y:S02]  /*4700*/  IMAD.MOV.U32 R79, RZ, RZ, R25.reuse ;  /* 0x000000ffff4f7224 */ /* 0x100fe400078e0019 */
[----:B------:R-:W1:Y:S01]  /*4710*/  MUFU.EX2 R26, R26 ;  /* 0x0000001a001a7308 */ /* 0x000e620000000800 */
[--C-:B------:R-:W-:Y:S02]  /*4720*/  IMAD.MOV.U32 R78, RZ, RZ, R25.reuse ;  /* 0x000000ffff4e7224 */ /* 0x100fe400078e0019 */
[----:B------:R-:W-:-:S05]  /*4730*/  IMAD.MOV.U32 R82, RZ, RZ, R25 ;  /* 0x000000ffff527224 */ /* 0x000fca00078e0019 */
[----:B------:R-:W2:Y:S01]  /*4740*/  MUFU.EX2 R86, R86 ;  /* 0x0000005600567308 */ /* 0x000ea20000000800 */
[----:B0-----:R-:W-:-:S07]  /*4750*/  F2FP.SATFINITE.E4M3.F32.PACK_AB_MERGE_C R230, R61, R32, RZ ;  /* 0x000000203de6723e */ /* 0x001fce00048070ff */
[----:B------:R-:W0:Y:S01]  /*4760*/  MUFU.EX2 R57, R57 ;  /* 0x0000003900397308 */ /* 0x000e220000000800 */
[----:B-1----:R-:W-:-:S01]  /*4770*/  FADD.FTZ R6, R26, R49 ;  /* 0x000000311a067221 */ /* 0x002fc20000010000 */
[----:B------:R-:W-:-:S06]  /*4780*/  IMAD.MOV.U32 R49, RZ, RZ, R25 ;  /* 0x000000ffff317224 */ /* 0x000fcc00078e0019 */
[----:B------:R-:W1:Y:S01]  /*4790*/  MUFU.EX2 R87, R87 ;  /* 0x0000005700577308 */ /* 0x000e620000000800 */
[----:B--2---:R-:W-:-:S01]  /*47a0*/  FADD.FTZ R8, R86, R83 ;  /* 0x0000005356087221 */ /* 0x004fc20000010000 */
[----:B------:R-:W-:-:S06]  /*47b0*/  IMAD.MOV.U32 R83, RZ, RZ, R25 ;  /* 0x000000ffff537224 */ /* 0x000fcc00078e0019 */
[----:B------:R-:W2:Y:S01]  /*47c0*/  MUFU.EX2 R90, R90 ;  /* 0x0000005a005a7308 */ /* 0x000ea20000000800 */
[C---:B0-----:R-:W-:Y:S01]  /*47d0*/  F2FP.SATFINITE.E4M3.F32.PACK_AB_MERGE_C R230, R57.reuse, R26, R230 ;  /* 0x0000001a39e6723e */ /* 0x041fe200048070e6 */
[----:B------:R-:W-:Y:S01]  /*47e0*/  FADD.FTZ R57, R57, R6 ;  /* 0x0000000639397221 */ /* 0x000fe20000010000 */
[----:B------:R-:W-:-:S03]  /*47f0*/  IMAD.MOV.U32 R26, RZ, RZ, R25 ;  /* 0x000000ffff1a7224 */ /* 0x000fc600078e0019 */
[----:B------:R-:W-:Y:S01]  /*4800*/  FADD.FTZ R32, R32, R57 ;  /* 0x0000003920207221 */ /* 0x000fe20000010000 */
[----:B------:R-:W-:Y:S01]  /*4810*/  IMAD.MOV.U32 R57, RZ, RZ, R25 ;  /* 0x000000ffff397224 */ /* 0x000fe200078e0019 */
[----:B------:R0:W3:Y:S01]  /*4820*/  MUFU.EX2 R7, R40 ;  /* 0x0000002800077308 */ /* 0x0000e20000000800 */
[----:B-1----:R-:W-:-:S04]  /*4830*/  FADD.FTZ R9, R87, R8 ;  /* 0x0000000857097221 */ /* 0x002fc80000010000 */
[----:B--2---:R-:W-:Y:S01]  /*4840*/  FADD.FTZ R6, R90, R9 ;  /* 0x000000095a067221 */ /* 0x004fe20000010000 */
[----:B0-----:R-:W-:Y:S01]  /*4850*/  IMAD.MOV.U32 R40, RZ, RZ, R25 ;  /* 0x000000ffff287224 */ /* 0x001fe200078e0019 */
[C---:B---3--:R-:W-:Y:S02]  /*4860*/  F2FP.SATFINITE.E4M3.F32.PACK_AB_MERGE_C R5, R7.reuse, R90, RZ ;  /* 0x0000005a0705723e */ /* 0x048fe400048070ff */
[----:B------:R-:W-:-:S01]  /*4870*/  FADD.FTZ R6, R7, R6 ;  /* 0x0000000607067221 */ /* 0x000fc20000010000 */
[----:B------:R-:W-:Y:S01]  /*4880*/  IMAD.MOV.U32 R90, RZ, RZ, R25 ;  /* 0x000000ffff5a7224 */ /* 0x000fe200078e0019 */
[----:B------:R-:W-:Y:S01]  /*4890*/  F2FP.SATFINITE.E4M3.F32.PACK_AB_MERGE_C R231, R87, R86, R5 ;  /* 0x0000005657e7723e */ /* 0x000fe20004807005 */
[----:B------:R-:W-:Y:S01]  /*48a0*/  FADD.FTZ R5, R61, R32 ;  /* 0x000000203d057221 */ /* 0x000fe20000010000 */
[--C-:B------:R-:W-:Y:S02]  /*48b0*/  IMAD.MOV.U32 R32, RZ, RZ, R25.reuse ;  /* 0x000000ffff207224 */ /* 0x100fe400078e0019 */
[----:B------:R-:W-:-:S02]  /*48c0*/  IMAD.MOV.U32 R61, RZ, RZ, R25 ;  /* 0x000000ffff3d7224 */ /* 0x000fc400078e0019 */
[--C-:B------:R-:W-:Y:S02]  /*48d0*/  IMAD.MOV.U32 R87, RZ, RZ, R25.reuse ;  /* 0x000000ffff577224 */ /* 0x100fe400078e0019 */
[----:B------:R-:W-:Y:S01]  /*48e0*/  IMAD.MOV.U32 R86, RZ, RZ, R25 ;  /* 0x000000ffff567224 */ /* 0x000fe200078e0019 */
[----:B------:R-:W-:Y:S06]  /*48f0*/  @!P1 BRA `(.L_x_153) ;  /* 0x0000002800309947 */ /* 0x000fec0003800000 */
[----:B------:R-:W-:Y:S01]  /*4900*/  IMAD.MOV.U32 R7, RZ, RZ, R4 ;  /* 0x000000ffff077224 */ /* 0x000fe200078e0004 */
[----:B------:R-:W-:Y:S01]  /*4910*/  CS2R R150, SRZ ;  /* 0x0000000000967805 */ /* 0x000fe2000001ff00 */
[----:B------:R-:W-:Y:S01]  /*4920*/  IMAD.MOV.U32 R8, RZ, RZ, R3 ;  /* 0x000000ffff087224 */ /* 0x000fe200078e0003 */
        /* <DEDUP_REMOVED lines=63> */
[----:B------:R-:W-:Y:S01]  /*4d20*/  UMOV UR55, UR46 ;  /* 0x0000002e00377c82 */ /* 0x000fe20008000000 */
[----:B------:R-:W-:-:S05]  /*4d30*/  UMOV UR53, UR54 ;  /* 0x0000003600357c82 */ /* 0x000fca0008000000 */
.L_x_163:
[----:B------:R-:W-:Y:S01]  /*4d40*/  ISETP.NE.AND P2, PT, RZ, UR44, PT ;  /* 0x0000002cff007c0c */ /* 0x000fe2000bf45270 */
[----:B------:R-:W-:-:S04]  /*4d50*/  UISETP.NE.AND UP0, UPT, UR53, 0x1, UPT ;  /* 0x000000013500788c */ /* 0x000fc8000bf05270 */
[----:B------:R-:W-:-:S04]  /*4d60*/  USEL UR46, URZ, 0x1, UP0 ;  /* 0x000000013f2e7887 */ /* 0x000fc80008000000 */
[----:B------:R-:W-:-:S04]  /*4d70*/  ULOP3.LUT UR46, UR55, UR46, URZ, 0x3c, !UPT ;  /* 0x0000002e372e7292 */ /* 0x000fc8000f8e3c3f */
[----:B0-----:R-:W-:Y:S08]  /*4d80*/  @P2 BRA `(.L_x_154) ;  /* 0x0000000000442947 */ /* 0x001ff00003800000 */
[----:B------:R-:W-:Y:S05]  /*4d90*/  @!P0 BRA `(.L_x_155) ;  /* 0x0000000000048947 */ /* 0x000fea0003800000 */
[----:B------:R-:W-:Y:S01]  /*4da0*/  BPT.TRAP 0x1 ;  /* 0x000000040000795c */ /* 0x000fe20000300000 */
.L_x_155:
[----:B------:R-:W0:Y:S01]  /*4db0*/  S2UR UR10, SR_CgaCtaId ;  /* 0x00000000000a79c3 */ /* 0x000e220000008800 */
[----:B------:R-:W-:Y:S01]  /*4dc0*/  UIADD3 UR6, UR53, 0x1, URZ ;  /* 0x0000000135067890 */ /* 0x000fe2000fffe03f */
[----:B------:R-:W-:Y:S01]  /*4dd0*/  IMAD.U32 R0, RZ, RZ, UR46 ;  /* 0x0000002eff007e24 */ /* 0x000fe2000f8e00ff */
[----:B------:R-:W-:Y:S02]  /*4de0*/  UMOV UR7, 0x400 ;  /* 0x0000040000077882 */ /* 0x000fe40000000000 */
[----:B------:R-:W-:Y:S02]  /*4df0*/  UISETP.NE.AND UP0, UPT, UR6, 0x2, UPT ;  /* 0x000000020600788c */ /* 0x000fe4000bf05270 */
[----:B------:R-:W-:Y:S02]  /*4e00*/  SHF.L.U32 R0, R0, 0x1f, RZ ;  /* 0x0000001f00007819 */ /* 0x000fe400000006ff */
[----:B------:R-:W-:Y:S02]  /*4e10*/  USEL UR6, UR6, URZ, UP0 ;  /* 0x0000003f06067287 */ /* 0x000fe40008000000 */
[----:B0-----:R-:W-:-:S04]  /*4e20*/  ULEA UR7, UR10, UR7, 0x18 ;  /* 0x000000070a077291 */ /* 0x001fc8000f8ec03f */
[----:B------:R-:W-:-:S09]  /*4e30*/  ULEA UR6, UR6, UR7, 0x3 ;  /* 0x0000000706067291 */ /* 0x000fd2000f8e183f */
[----:B------:R0:W1:Y:S01]  /*4e40*/  SYNCS.PHASECHK.TRANS64.TRYWAIT P1, [UR6+0x38830], R0 ;  /* 0x03883000ff0075a7 */ /* 0x0000620008020146 */
[----:B------:R-:W-:Y:S05]  /*4e50*/  @!P0 BRA `(.L_x_156) ;  /* 0x0000000000048947 */ /* 0x000fea0003800000 */
[----:B------:R-:W-:Y:S01]  /*4e60*/  BPT.TRAP 0x1 ;  /* 0x000000040000795c */ /* 0x000fe20000300000 */
.L_x_156:
[----:B-1----:R-:W-:Y:S05]  /*4e70*/  @P1 BRA `(.L_x_154) ;  /* 0x0000000000081947 */ /* 0x002fea0003800000 */
[----:B------:R-:W1:Y:S02]  /*4e80*/  SYNCS.PHASECHK.TRANS64.TRYWAIT P1, [UR6+0x38830], R0 ;  /* 0x03883000ff0075a7 */ /* 0x000e640008020146 */
[----:B-1----:R-:W-:Y:S05]  /*4e90*/  @!P1 BRA `(.L_x_157) ;  /* 0x000000fc00449947 */ /* 0x002fea0003800000 */
.L_x_154:
[----:B------:R-:W2:Y:S01]  /*4ea0*/  S2R R2, SR_TID.X ;  /* 0x0000000000027919 */ /* 0x000ea20000002100 */
[----:B------:R-:W-:Y:S01]  /*4eb0*/  UIADD3 UR54, UR53, 0x1, URZ ;  /* 0x0000000135367890 */ /* 0x000fe2000fffe03f */
[----:B------:R-:W-:Y:S01]  /*4ec0*/  UMOV UR35, 0x40000040 ;  /* 0x4000004000237882 */ /* 0x000fe20000000000 */
[----:B------:R-:W-:Y:S02]  /*4ed0*/  UMOV UR7, 0x40000040 ;  /* 0x4000004000077882 */ /* 0x000fe40000000000 */
[----:B------:R-:W-:Y:S01]  /*4ee0*/  UISETP.NE.AND UP0, UPT, UR54, 0x2, UPT ;  /* 0x000000023600788c */ /* 0x000fe2000bf05270 */
[----:B------:R-:W-:Y:S01]  /*4ef0*/  UMOV UR11, 0x40000040 ;  /* 0x40000040000b7882 */ /* 0x000fe20000000000 */
[----:B------:R-:W-:Y:S02]  /*4f00*/  UMOV UR15, 0x40000040 ;  /* 0x40000040000f7882 */ /* 0x000fe40000000000 */
[----:B------:R-:W-:Y:S01]  /*4f10*/  USEL UR54, UR54, URZ, UP0 ;  /* 0x0000003f36367287 */ /* 0x000fe20008000000 */
[----:B------:R-:W-:Y:S01]  /*4f20*/  UMOV UR19, 0x40000040 ;  /* 0x4000004000137882 */ /* 0x000fe20000000000 */
[----:B------:R-:W-:-:S02]  /*4f30*/  UMOV UR23, 0x40000040 ;  /* 0x4000004000177882 */ /* 0x000fc40000000000 */
[----:B------:R-:W-:Y:S01]  /*4f40*/  ULEA UR34, UR54, UR49, 0xb ;  /* 0x0000003136227291 */ /* 0x000fe2000f8e583f */
[----:B------:R-:W-:Y:S01]  /*4f50*/  UMOV UR27, 0x40000040 ;  /* 0x40000040001b7882 */ /* 0x000fe20000000000 */
[----:B------:R-:W-:Y:S02]  /*4f60*/  UMOV UR31, 0x40000040 ;  /* 0x40000040001f7882 */ /* 0x000fe40000000000 */
[----:B------:R-:W-:Y:S02]  /*4f70*/  UIADD3 UR6, UR34, 0x2, URZ ;  /* 0x0000000222067890 */ /* 0x000fe4000fffe03f */
[----:B------:R-:W-:Y:S02]  /*4f80*/  UIADD3 UR10, UR34, 0x4, URZ ;  /* 0x00000004220a7890 */ /* 0x000fe4000fffe03f */
[----:B------:R-:W-:Y:S02]  /*4f90*/  UIADD3 UR14, UR34, 0x6, URZ ;  /* 0x00000006220e7890 */ /* 0x000fe4000fffe03f */
[----:B------:R-:W-:-:S02]  /*4fa0*/  UIADD3 UR18, UR34, 0x400, URZ ;  /* 0x0000040022127890 */ /* 0x000fc4000fffe03f */
[----:B------:R-:W-:Y:S02]  /*4fb0*/  UIADD3 UR22, UR34, 0x402, URZ ;  /* 0x0000040222167890 */ /* 0x000fe4000fffe03f */
[----:B------:R-:W-:Y:S02]  /*4fc0*/  UIADD3 UR26, UR34, 0x404, URZ ;  /* 0x00000404221a7890 */ /* 0x000fe4000fffe03f */
[----:B------:R-:W-:Y:S01]  /*4fd0*/  UIADD3 UR30, UR34, 0x406, URZ ;  /* 0x00000406221e7890 */ /* 0x000fe2000fffe03f */
[----:B--2---:R-:W-:-:S05]  /*4fe0*/  SHF.R.U32.HI R2, RZ, 0x7, R2 ;  /* 0x00000007ff027819 */ /* 0x004fca0000011602 */
[----:B01----:R-:W-:-:S05]  /*4ff0*/  VIADD R0, R2, 0x8 ;  /* 0x0000000802007836 */ /* 0x003fca0000000000 */
[----:B------:R0:W-:Y:S06]  /*5000*/  BAR.SYNC.DEFER_BLOCKING R0, 0x100 ;  /* 0x000400000000751d */ /* 0x0001ec0000010000 */
[----:B------:R-:W-:-:S06]  /*5010*/  WARPGROUP.ARRIVE ;  /* 0x00000000000079c5 */ /* 0x000fcc0000000000 */
[----:B------:R-:W-:Y:S03]  /*5020*/  QGMMA.64x128x32.F32.E4M3.E4M3 R152, gdesc[UR32], RZ, !UPT, gsb0 ;  /* 0x01e00000209879f3 */ /* 0x000fe6000c0008ff */
        /* <DEDUP_REMOVED lines=25> */
.L_x_159:
[----:B------:R-:W0:Y:S01]  /*51c0*/  S2UR UR7, SR_CgaCtaId ;  /* 0x00000000000779c3 */ /* 0x000e220000008800 */
[----:B------:R-:W-:Y:S01]  /*51d0*/  UMOV UR6, 0x400 ;  /* 0x0000040000067882 */ /* 0x000fe20000000000 */
[----:B------:R-:W-:-:S05]  /*51e0*/  IMAD.U32 R0, RZ, RZ, UR55 ;  /* 0x00000037ff007e24 */ /* 0x000fca000f8e00ff */
[----:B------:R-:W-:Y:S01]  /*51f0*/  SHF.L.U32 R0, R0, 0x1f, RZ ;  /* 0x0000001f00007819 */ /* 0x000fe200000006ff */
[----:B0-----:R-:W-:-:S04]  /*5200*/  ULEA UR6, UR7, UR6, 0x18 ;  /* 0x0000000607067291 */ /* 0x001fc8000f8ec03f */
[----:B------:R-:W-:-:S09]  /*5210*/  ULEA UR6, UR53, UR6, 0x3 ;  /* 0x0000000635067291 */ /* 0x000fd2000f8e183f */
[----:B------:R0:W1:Y:S01]  /*5220*/  SYNCS.PHASECHK.TRANS64.TRYWAIT P1, [UR6+0x38850], R0 ;  /* 0x03885000ff0075a7 */ /* 0x0000620008020146 */
[----:B------:R-:W-:Y:S05]  /*5230*/  @!P0 BRA `(.L_x_160) ;  /* 0x0000000000048947 */ /* 0x000fea0003800000 */
[----:B------:R-:W-:Y:S01]  /*5240*/  BPT.TRAP 0x1 ;  /* 0x000000040000795c */ /* 0x000fe20000300000 */
.L_x_160:
[----:B-1----:R-:W-:Y:S05]  /*5250*/  @P1 BRA `(.L_x_158) ;  /* 0x0000000000081947 */ /* 0x002fea0003800000 */
[----:B------:R-:W1:Y:S02]  /*5260*/  SYNCS.PHASECHK.TRANS64.TRYWAIT P1, [UR6+0x38850], R0 ;  /* 0x03885000ff0075a7 */ /* 0x000e640008020146 */
[----:B-1----:R-:W-:Y:S05]  /*5270*/  @!P1 BRA `(.L_x_161) ;  /* 0x000000f800649947 */ /* 0x002fea0003800000 */
.L_x_158:
[----:B------:R-:W2:Y:S01]  /*5280*/  S2UR UR6, SR_CgaCtaId ;  /* 0x00000000000679c3 */ /* 0x000ea20000008800 */
[----:B01----:R-:W-:Y:S01]  /*5290*/  MOV R0, 0x400 ;  /* 0x0000040000007802 */ /* 0x003fe20000000f00 */
[----:B------:R-:W-:Y:S01]  /*52a0*/  WARPGROUP.ARRIVE ;  /* 0x00000000000079c5 */ /* 0x000fe20000000000 */
[----:B------:R-:W-:Y:S01]  /*52b0*/  UMOV UR7, 0x40000040 ;  /* 0x4000004000077882 */ /* 0x000fe20000000000 */
        /* <DEDUP_REMOVED lines=9> */
[----:B------:R-:W-:Y:S01]  /*5350*/  FMNMX.FTZ R4, R162, R4, !PT ;  /* 0x00000004a2047209 */ /* 0x000fe20007810000 */
[----:B--2---:R-:W-:Y:S01]  /*5360*/  IMAD.U32 R2, RZ, RZ, UR6 ;  /* 0x00000006ff027e24 */ /* 0x004fe2000f8e00ff */
[----:B------:R-:W-:-:S02]  /*5370*/  FMNMX.FTZ R3, R161, R3, !PT ;  /* 0x00000003a1037209 */ /* 0x000fc40007810000 */
[----:B------:R-:W-:Y:S02]  /*5380*/  FMNMX.FTZ R4, R163, R4, !PT ;  /* 0x00000004a3047209 */ /* 0x000fe40007810000 */
[----:B------:R-:W-:Y:S02]  /*5390*/  LEA R0, R2, R0, 0x18 ;  /* 0x0000000002007211 */ /* 0x000fe400078ec0ff */
[----:B------:R-:W-:Y:S02]  /*53a0*/  FMNMX.FTZ R3, R164, R3, !PT ;  /* 0x00000003a4037209 */ /* 0x000fe40007810000 */
[----:B------:R-:W-:Y:S02]  /*53b0*/  R2UR UR6, R0 ;  /* 0x00000000000672ca */ /* 0x000fe400000e0000 */
[----:B------:R-:W-:Y:S02]  /*53c0*/  FMNMX.FTZ R4, R166, R4, !PT ;  /* 0x00000004a6047209 */ /* 0x000fe40007810000 */
[----:B------:R-:W-:-:S02]  /*53d0*/  FMNMX.FTZ R3, R165, R3, !PT ;  /* 0x00000003a5037209 */ /* 0x000fc40007810000 */
[----:B------:R-:W-:Y:S02]  /*53e0*/  FMNMX.FTZ R4, R167, R4, !PT ;  /* 0x00000004a7047209 */ /* 0x000fe40007810000 */
[----:B------:R-:W-:Y:S02]  /*53f0*/  FMNMX.FTZ R3, R168, R3, !PT ;  /* 0x00000003a8037209 */ /* 0x000fe40007810000 */
[----:B------:R-:W-:Y:S02]  /*5400*/  FMNMX.FTZ R4, R170, R4, !PT ;  /* 0x00000004aa047209 */ /* 0x000fe40007810000 */
[----:B------:R-:W-:Y:S01]  /*5410*/  FMNMX.FTZ R3, R169, R3, !PT ;  /* 0x00000003a9037209 */ /* 0x000fe20007810000 */
[----:B------:R-:W-:Y:S01]  /*5420*/  UIADD3 UR6, UR6, 0x400, URZ ;  /* 0x0000040006067890 */ /* 0x000fe2000fffe03f */
[----:B------:R-:W-:Y:S02]  /*5430*/  FMNMX.FTZ R4, R171, R4, !PT ;  /* 0x00000004ab047209 */ /* 0x000fe40007810000 */
[----:B------:R-:W-:Y:S01]  /*5440*/  FMNMX.FTZ R3, R172, R3, !PT ;  /* 0x00000003ac037209 */ /* 0x000fe20007810000 */
[----:B------:R-:W-:Y:S01]  /*5450*/  USHF.R.U32.HI UR6, URZ, 0x4, UR6 ;  /* 0x000000043f067899 */ /* 0x000fe20008011606 */
[----:B------:R-:W-:-:S02]  /*5460*/  FMNMX.FTZ R4, R174, R4, !PT ;  /* 0x00000004ae047209 */ /* 0x000fc40007810000 */
[----:B------:R-:W-:Y:S01]  /*5470*/  FMNMX.FTZ R3, R173, R3, !PT ;  /* 0x00000003ad037209 */ /* 0x000fe20007810000 */
[----:B------:R-:W-:Y:S01]  /*5480*/  ULOP3.LUT UR6, UR6, 0x3fff, URZ, 0xc0, !UPT ;  /* 0x00003fff06067892 */ /* 0x000fe2000f8ec03f */
[----:B------:R-:W-:Y:S02]  /*5490*/  FMNMX.FTZ R4, R175, R4, !PT ;  /* 0x00000004af047209 */ /* 0x000fe40007810000 */
[----:B------:R-:W-:Y:S01]  /*54a0*/  FMNMX.FTZ R3, R176, R3, !PT ;  /* 0x00000003b0037209 */ /* 0x000fe20007810000 */
[----:B------:R-:W-:Y:S01]  /*54b0*/  ULOP3.LUT UR6, UR6, 0x10000, URZ, 0xfc, !UPT ;  /* 0x0001000006067892 */ /* 0x000fe2000f8efc3f */
[----:B------:R-:W-:Y:S02]  /*54c0*/  FMNMX.FTZ R4, R178, R4, !PT ;  /* 0x00000004b2047209 */ /* 0x000fe40007810000 */
[----:B------:R-:W-:Y:S01]  /*54d0*/  FMNMX.FTZ R3, R177, R3, !PT ;  /* 0x00000003b1037209 */ /* 0x000fe20007810000 */
[----:B------:R-:W-:Y:S01]  /*54e0*/  ULEA UR10, UR53, UR6, 0xb ;  /* 0x00000006350a7291 */ /* 0x000fe2000f8e583f */
[----:B------:R-:W-:-:S02]  /*54f0*/  FMNMX.FTZ R4, R179, R4, !PT ;  /* 0x00000004b3047209 */ /* 0x000fc40007810000 */
[----:B------:R-:W-:Y:S02]  /*5500*/  FMNMX.FTZ R3, R180, R3, !PT ;  /* 0x00000003b4037209 */ /* 0x000fe40007810000 */
[----:B------:R-:W-:Y:S02]  /*5510*/  FMNMX.FTZ R4, R182, R4, !PT ;  /* 0x00000004b6047209 */ /* 0x000fe40007810000 */
[----:B------:R-:W-:Y:S01]  /*5520*/  UMOV UR6, UR10 ;  /* 0x0000000a00067c82 */ /* 0x000fe20008000000 */
[----:B------:R-:W-:Y:S01]  /*5530*/  FMNMX.FTZ R3, R181, R3, !PT ;  /* 0x00000003b5037209 */ /* 0x000fe20007810000 */
[----:B------:R-:W-:Y:S01]  /*5540*/  QGMMA.64x256x32.F32.E4M3.E4M3 R24, R216, gdesc[UR4], R24, gsb0 ;  /* 0x03e00004d8187df3 */ /* 0x000fe20008000818 */
[----:B------:R-:W-:Y:S01]  /*5550*/  UIADD3 UR6, UR10, 0x2, URZ ;  /* 0x000000020a067890 */ /* 0x000fe2000fffe03f */
        /* <DEDUP_REMOVED lines=41> */
[----:B-1----:R-:W-:Y:S01]  /*57f0*/  FMNMX.FTZ R4, R4, R9, !PT ;  /* 0x0000000904047209 */ /* 0x002fe20007810000 */
[----:B------:R-:W-:Y:S02]  /*5800*/  IMAD.U32 R9, RZ, RZ, UR41 ;  /* 0x00000029ff097e24 */ /* 0x000fe4000f8e00ff */
[----:B------:R-:W-:-:S02]  /*5810*/  FADD.FTZ R8, -R3, R8 ;  /* 0x0000000803087221 */ /* 0x000fc40000010100 */
[----:B------:R-:W-:Y:S01]  /*5820*/  FFMA.FTZ R9, R3, R9, -8 ;  /* 0xc100000003097423 */ /* 0x000fe20000010009 */
[----:B------:R-:W-:-:S01]  /*5830*/  FADD.FTZ R7, -R4, R7 ;  /* 0x0000000704077221 */ /* 0x000fc20000010100 */
[----:B------:R-:W-:Y:S02]  /*5840*/  FMUL.FTZ R8, R8, UR41 ;  /* 0x0000002908087c20 */ /* 0x000fe40008410000 */
[----:B------:R-:W-:-:S01]  /*5850*/  FFMA.FTZ R21, R165, UR41, -R9 ;  /* 0x00000029a5157c23 */ /* 0x000fc20008010809 */
[--C-:B------:R-:W-:Y:S01]  /*5860*/  FFMA.FTZ R165, R181, UR41, -R9.reuse ;  /* 0x00000029b5a57c23 */ /* 0x100fe20008010809 */
[----:B------:R-:W-:-:S01]  /*5870*/  FFMA.FTZ R181, R197, UR41, -R9 ;  /* 0x00000029c5b57c23 */ /* 0x000fc20008010809 */
[----:B------:R-:W-:Y:S02]  /*5880*/  IMAD.U32 R197, RZ, RZ, UR41 ;  /* 0x00000029ffc57e24 */ /* 0x000fe4000f8e00ff */
[----:B------:R-:W-:Y:S01]  /*5890*/  FMUL.FTZ R7, R7, UR41 ;  /* 0x0000002907077c20 */ /* 0x000fe20008410000 */
[--C-:B------:R-:W-:Y:S01]  /*58a0*/  FFMA.FTZ R10, R152, UR41, -R9.reuse ;  /* 0x00000029980a7c23 */ /* 0x100fe20008010809 */
[----:B------:R-:W-:-:S01]  /*58b0*/  FFMA.FTZ R11, R153, UR41, -R9 ;  /* 0x00000029990b7c23 */ /* 0x000fc20008010809 */
[----:B------:R-:W-:Y:S01]  /*58c0*/  FFMA.FTZ R197, R4, R197, -8 ;  /* 0xc100000004c57423 */ /* 0x000fe200000100c5 */
[----:B------:R-:W-:Y:S01]  /*58d0*/  MUFU.EX2 R8, R8 ;  /* 0x0000000800087308 */ /* 0x000fe20000000800 */
[----:B------:R-:W-:-:S01]  /*58e0*/  FFMA.FTZ R12, R156, UR41, -R9 ;  /* 0x000000299c0c7c23 */ /* 0x000fc20008010809 */
[----:B------:R-:W-:Y:S01]  /*58f0*/  FFMA.FTZ R13, R157, UR41, -R9 ;  /* 0x000000299d0d7c23 */ /* 0x000fe20008010809 */
[----:B------:R-:W-:-:S01]  /*5900*/  FFMA.FTZ R154, R154, UR41, -R197 ;  /* 0x000000299a9a7c23 */ /* 0x000fc200080108c5 */
[--C-:B------:R-:W-:Y:S01]  /*5910*/  FFMA.FTZ R155, R155, UR41, -R197.reuse ;  /* 0x000000299b9b7c23 */ /* 0x100fe200080108c5 */
[----:B------:R-:W-:-:S01]  /*5920*/  FFMA.FTZ R158, R158, UR41, -R197 ;  /* 0x000000299e9e7c23 */ /* 0x000fc200080108c5 */
[----:B------:R-:W-:Y:S01]  /*5930*/  FFMA.FTZ R159, R159, UR41, -R197 ;  /* 0x000000299f9f7c23 */ /* 0x000fe200080108c5 */
[----:B------:R-:W-:-:S01]  /*5940*/  FFMA.FTZ R14, R160, UR41, -R9 ;  /* 0x00000029a00e7c23 */ /* 0x000fc20008010809 */
[----:B------:R-:W-:Y:S01]  /*5950*/  MUFU.EX2 R7, R7 ;  /* 0x0000000700077308 */ /* 0x000fe20000000800 */
[----:B------:R-:W-:-:S01]  /*5960*/  FFMA.FTZ R162, R162, UR41, -R197 ;  /* 0x00000029a2a27c23 */ /* 0x000fc200080108c5 */
[----:B------:R-:W-:Y:S01]  /*5970*/  FFMA.FTZ R15, R161, UR41, -R9 ;  /* 0x00000029a10f7c23 */ /* 0x000fe20008010809 */
[----:B------:R-:W-:-:S01]  /*5980*/  FFMA.FTZ R163, R163, UR41, -R197 ;  /* 0x00000029a3a37c23 */ /* 0x000fc200080108c5 */
[----:B------:R-:W-:Y:S01]  /*5990*/  FFMA.FTZ R20, R164, UR41, -R9 ;  /* 0x00000029a4147c23 */ /* 0x000fe20008010809 */
[----:B------:R-:W-:-:S01]  /*59a0*/  FFMA.FTZ R166, R166, UR41, -R197 ;  /* 0x00000029a6a67c23 */ /* 0x000fc200080108c5 */
[----:B------:R-:W-:Y:S01]  /*59b0*/  FFMA.FTZ R167, R167, UR41, -R197 ;  /* 0x00000029a7a77c23 */ /* 0x000fe200080108c5 */
[----:B------:R-:W-:-:S01]  /*59c0*/  FFMA.FTZ R152, R168, UR41, -R9 ;  /* 0x00000029a8987c23 */ /* 0x000fc20008010809 */
[----:B------:R-:W0:Y:S01]  /*59d0*/  MUFU.EX2 R10, R10 ;  /* 0x0000000a000a7308 */ /* 0x000e220000000800 */
[----:B------:R-:W-:-:S01]  /*59e0*/  FFMA.FTZ R170, R170, UR41, -R197 ;  /* 0x00000029aaaa7c23 */ /* 0x000fc200080108c5 */
[----:B------:R-:W-:Y:S01]  /*59f0*/  FFMA.FTZ R153, R169, UR41, -R9 ;  /* 0x00000029a9997c23 */ /* 0x000fe20008010809 */
[----:B------:R-:W-:-:S01]  /*5a00*/  FFMA.FTZ R171, R171, UR41, -R197 ;  /* 0x00000029abab7c23 */ /* 0x000fc200080108c5 */
[----:B------:R-:W-:Y:S01]  /*5a10*/  FFMA.FTZ R156, R172, UR41, -R9 ;  /* 0x00000029ac9c7c23 */ /* 0x000fe20008010809 */
[----:B------:R-:W-:-:S01]  /*5a20*/  FFMA.FTZ R174, R174, UR41, -R197 ;  /* 0x00000029aeae7c23 */ /* 0x000fc200080108c5 */
[----:B------:R-:W-:Y:S01]  /*5a30*/  FFMA.FTZ R157, R173, UR41, -R9 ;  /* 0x00000029ad9d7c23 */ /* 0x000fe20008010809 */
[----:B------:R-:W-:-:S01]  /*5a40*/  FFMA.FTZ R175, R175, UR41, -R197 ;  /* 0x00000029afaf7c23 */ /* 0x000fc200080108c5 */
[----:B------:R-:W1:Y:S01]  /*5a50*/  MUFU.EX2 R154, R154 ;  /* 0x0000009a009a7308 */ /* 0x000e620000000800 */
[----:B------:R-:W-:-:S01]  /*5a60*/  FFMA.FTZ R160, R176, UR41, -R9 ;  /* 0x00000029b0a07c23 */ /* 0x000fc20008010809 */
[----:B------:R-:W-:Y:S01]  /*5a70*/  FFMA.FTZ R178, R178, UR41, -R197 ;  /* 0x00000029b2b27c23 */ /* 0x000fe200080108c5 */
[----:B------:R-:W-:-:S01]  /*5a80*/  FFMA.FTZ R161, R177, UR41, -R9 ;  /* 0x00000029b1a17c23 */ /* 0x000fc20008010809 */
[----:B------:R-:W-:Y:S01]  /*5a90*/  FFMA.FTZ R179, R179, UR41, -R197 ;  /* 0x00000029b3b37c23 */ /* 0x000fe200080108c5 */
[----:B------:R-:W-:-:S01]  /*5aa0*/  FFMA.FTZ R164, R180, UR41, -R9 ;  /* 0x00000029b4a47c23 */ /* 0x000fc20008010809 */
[--C-:B------:R-:W-:Y:S01]  /*5ab0*/  FFMA.FTZ R182, R182, UR41, -R197.reuse ;  /* 0x00000029b6b67c23 */ /* 0x100fe200080108c5 */
[----:B------:R-:W-:-:S01]  /*5ac0*/  FFMA.FTZ R183, R183, UR41, -R197 ;  /* 0x00000029b7b77c23 */ /* 0x000fc200080108c5 */
[----:B------:R-:W2:Y:S01]  /*5ad0*/  MUFU.EX2 R11, R11 ;  /* 0x0000000b000b7308 */ /* 0x000ea20000000800 */
[----:B0-----:R-:W-:-:S01]  /*5ae0*/  FFMA.FTZ R5, R8, R5, R10 ;  /* 0x0000000508057223 */ /* 0x001fc2000001000a */
[----:B------:R-:W-:Y:S01]  /*5af0*/  FFMA.FTZ R168, R184, UR41, -R9 ;  /* 0x00000029b8a87c23 */ /* 0x000fe20008010809 */
[----:B------:R-:W-:-:S01]  /*5b00*/  FFMA.FTZ R186, R186, UR41, -R197 ;  /* 0x00000029baba7c23 */ /* 0x000fc200080108c5 */
[----:B------:R-:W-:Y:S01]  /*5b10*/  FFMA.FTZ R169, R185, UR41, -R9 ;  /* 0x00000029b9a97c23 */ /* 0x000fe20008010809 */
[----:B------:R-:W-:-:S01]  /*5b20*/  FFMA.FTZ R187, R187, UR41, -R197 ;  /* 0x00000029bbbb7c23 */ /* 0x000fc200080108c5 */
[----:B------:R-:W-:Y:S01]  /*5b30*/  FFMA.FTZ R172, R188, UR41, -R9 ;  /* 0x00000029bcac7c23 */ /* 0x000fe20008010809 */
[----:B------:R-:W-:-:S01]  /*5b40*/  FFMA.FTZ R190, R190, UR41, -R197 ;  /* 0x00000029bebe7c23 */ /* 0x000fc200080108c5 */
[----:B------:R-:W0:Y:S01]  /*5b50*/  MUFU.EX2 R155, R155 ;  /* 0x0000009b009b7308 */ /* 0x000e220000000800 */
[----:B-1----:R-:W-:-:S01]  /*5b60*/  FFMA.FTZ R6, R7, R6, R154 ;  /* 0x0000000607067223 */ /* 0x002fc2000001009a */
[----:B------:R-:W-:Y:S01]  /*5b70*/  FFMA.FTZ R173, R189, UR41, -R9 ;  /* 0x00000029bdad7c23 */ /* 0x000fe20008010809 */
[----:B------:R-:W-:-:S01]  /*5b80*/  FFMA.FTZ R191, R191, UR41, -R197 ;  /* 0x00000029bfbf7c23 */ /* 0x000fc200080108c5 */
[----:B------:R-:W-:Y:S01]  /*5b90*/  FFMA.FTZ R176, R192, UR41, -R9 ;  /* 0x00000029c0b07c23 */ /* 0x000fe20008010809 */
[----:B------:R-:W-:-:S01]  /*5ba0*/  FFMA.FTZ R194, R194, UR41, -R197 ;  /* 0x00000029c2c27c23 */ /* 0x000fc200080108c5 */
[----:B------:R-:W-:Y:S01]  /*5bb0*/  FFMA.FTZ R177, R193, UR41, -R9 ;  /* 0x00000029c1b17c23 */ /* 0x000fe20008010809 */
[----:B------:R-:W-:-:S01]  /*5bc0*/  FFMA.FTZ R195, R195, UR41, -R197 ;  /* 0x00000029c3c37c23 */ /* 0x000fc200080108c5 */
[----:B------:R-:W1:Y:S01]  /*5bd0*/  MUFU.EX2 R12, R12 ;  /* 0x0000000c000c7308 */ /* 0x000e620000000800 */
[----:B--2---:R-:W-:-:S01]  /*5be0*/  FADD.FTZ R5, R11, R5 ;  /* 0x000000050b057221 */ /* 0x004fc20000010000 */
[----:B------:R-:W-:Y:S01]  /*5bf0*/  FFMA.FTZ R180, R196, UR41, -R9 ;  /* 0x00000029c4b47c23 */ /* 0x000fe20008010809 */
[----:B------:R-:W-:-:S01]  /*5c00*/  FFMA.FTZ R198, R198, UR41, -R197 ;  /* 0x00000029c6c67c23 */ /* 0x000fc200080108c5 */
[----:B------:R-:W-:Y:S01]  /*5c10*/  FFMA.FTZ R199, R199, UR41, -R197 ;  /* 0x00000029c7c77c23 */ /* 0x000fe200080108c5 */
[----:B------:R-:W-:-:S01]  /*5c20*/  FFMA.FTZ R184, R200, UR41, -R9 ;  /* 0x00000029c8b87c23 */ /* 0x000fc20008010809 */
[----:B------:R-:W-:Y:S01]  /*5c30*/  FFMA.FTZ R202, R202, UR41, -R197 ;  /* 0x00000029caca7c23 */ /* 0x000fe200080108c5 */
[----:B------:R-:W-:-:S01]  /*5c40*/  FFMA.FTZ R185, R201, UR41, -R9 ;  /* 0x00000029c9b97c23 */ /* 0x000fc20008010809 */
[----:B------:R-:W2:Y:S01]  /*5c50*/  MUFU.EX2 R158, R158 ;  /* 0x0000009e009e7308 */ /* 0x000ea20000000800 */
[----:B0-----:R-:W-:-:S01]  /*5c60*/  FADD.FTZ R6, R155, R6 ;  /* 0x000000069b067221 */ /* 0x001fc20000010000 */
[----:B------:R-:W-:Y:S01]  /*5c70*/  FFMA.FTZ R203, R203, UR41, -R197 ;  /* 0x00000029cbcb7c23 */ /* 0x000fe200080108c5 */
[----:B------:R-:W-:-:S01]  /*5c80*/  FFMA.FTZ R188, R204, UR41, -R9 ;  /* 0x00000029ccbc7c23 */ /* 0x000fc20008010809 */
[----:B------:R-:W-:Y:S01]  /*5c90*/  FFMA.FTZ R206, R206, UR41, -R197 ;  /* 0x00000029cece7c23 */ /* 0x000fe200080108c5 */
[----:B------:R-:W-:-:S01]  /*5ca0*/  FFMA.FTZ R189, R205, UR41, -R9 ;  /* 0x00000029cdbd7c23 */ /* 0x000fc20008010809 */
[----:B------:R-:W-:Y:S01]  /*5cb0*/  FFMA.FTZ R207, R207, UR41, -R197 ;  /* 0x00000029cfcf7c23 */ /* 0x000fe200080108c5 */
[----:B------:R-:W-:-:S01]  /*5cc0*/  FFMA.FTZ R192, R208, UR41, -R9 ;  /* 0x00000029d0c07c23 */ /* 0x000fc20008010809 */
[----:B------:R-:W0:Y:S01]  /*5cd0*/  MUFU.EX2 R13, R13 ;  /* 0x0000000d000d7308 */ /* 0x000e220000000800 */
[----:B-1----:R-:W-:-:S01]  /*5ce0*/  FADD.FTZ R5, R12, R5 ;  /* 0x000000050c057221 */ /* 0x002fc20000010000 */
        /* <DEDUP_REMOVED lines=9> */
[----:B------:R-:W-:-:S05]  /*5d80*/  IMAD.U32 R200, RZ, RZ, UR54 ;  /* 0x00000036ffc87e24 */ /* 0x000fca000f8e00ff */
[----:B------:R-:W2:Y:S01]  /*5d90*/  MUFU.EX2 R14, R14 ;  /* 0x0000000e000e7308 */ /* 0x000ea20000000800 */
[----:B0-----:R-:W-:-:S07]  /*5da0*/  FADD.FTZ R5, R13, R5 ;  /* 0x000000050d057221 */ /* 0x001fce0000010000 */
[----:B------:R-:W0:Y:S01]  /*5db0*/  MUFU.EX2 R162, R162 ;  /* 0x000000a200a27308 */ /* 0x000e220000000800 */
[----:B-1----:R-:W-:-:S07]  /*5dc0*/  FADD.FTZ R6, R159, R6 ;  /* 0x000000069f067221 */ /* 0x002fce0000010000 */
[----:B------:R-:W1:Y:S01]  /*5dd0*/  MUFU.EX2 R15, R15 ;  /* 0x0000000f000f7308 */ /* 0x000e620000000800 */
[----:B--2---:R-:W-:-:S07]  /*5de0*/  FADD.FTZ R5, R14, R5 ;  /* 0x000000050e057221 */ /* 0x004fce0000010000 */
[----:B------:R-:W2:Y:S01]  /*5df0*/  MUFU.EX2 R163, R163 ;  /* 0x000000a300a37308 */ /* 0x000ea20000000800 */
[----:B0-----:R-:W-:-:S07]  /*5e00*/  FADD.FTZ R6, R162, R6 ;  /* 0x00000006a2067221 */ /* 0x001fce0000010000 */
[----:B------:R-:W0:Y:S01]  /*5e10*/  MUFU.EX2 R20, R20 ;  /* 0x0000001400147308 */ /* 0x000e220000000800 */
[----:B-1----:R-:W-:-:S07]  /*5e20*/  FADD.FTZ R5, R15, R5 ;  /* 0x000000050f057221 */ /* 0x002fce0000010000 */
[----:B------:R-:W1:Y:S01]  /*5e30*/  MUFU.EX2 R166, R166 ;  /* 0x000000a600a67308 */ /* 0x000e620000000800 */
[----:B--2---:R-:W-:-:S01]  /*5e40*/  FADD.FTZ R6, R163, R6 ;  /* 0x00000006a3067221 */ /* 0x004fc20000010000 */
[----:B------:R-:W-:Y:S02]  /*5e50*/  WARPGROUP.DEPBAR.LE gsb0, 0x0 ;  /* 0x00008000000079c5 */ /* 0x000fe40000010000 */
[----:B------:R-:W-:-:S04]  /*5e60*/  WARPGROUP.ARRIVE ;  /* 0x00000000000079c5 */ /* 0x000fc80000000000 */
[----:B------:R-:W2:Y:S01]  /*5e70*/  MUFU.EX2 R21, R21 ;  /* 0x0000001500157308 */ /* 0x000ea20000000800 */
[----:B0-----:R-:W-:-:S01]  /*5e80*/  FADD.FTZ R5, R20, R5 ;  /* 0x0000000514057221 */ /* 0x001fc20000010000 */
[----:B------:R-:W0:Y:S01]  /*5e90*/  S2R R219, SR_TID.X ;  /* 0x0000000000db7919 */ /* 0x000e220000002100 */
[----:B------:R-:W-:Y:S01]  /*5ea0*/  QGMMA.64x256x32.F32.E4M3.E4M3 R24, R220, gdesc[UR4], R24, gsb0 ;  /* 0x03e00004dc187df3 */ /* 0x000fe20008000818 */
[----:B------:R-:W-:Y:S01]  /*5eb0*/  UIADD3 UR6, UR10, 0x4, URZ ;  /* 0x000000040a067890 */ /* 0x000fe2000fffe03f */
[----:B-1----:R-:W-:Y:S01]  /*5ec0*/  FADD.FTZ R6, R166, R6 ;  /* 0x00000006a6067221 */ /* 0x002fe20000010000 */
[----:B------:R-:W-:Y:S02]  /*5ed0*/  UMOV UR7, 0x40000040 ;  /* 0x4000004000077882 */ /* 0x000fe40000000000 */
[----:B------:R-:W1:Y:S08]  /*5ee0*/  MUFU.EX2 R167, R167 ;  /* 0x000000a700a77308 */ /* 0x000e700000000800 */
[----:B------:R-:W3:Y:S01]  /*5ef0*/  MUFU.EX2 R152, R152 ;  /* 0x0000009800987308 */ /* 0x000ee20000000800 */
[----:B--2---:R-:W-:-:S07]  /*5f00*/  FADD.FTZ R5, R21, R5 ;  /* 0x0000000515057221 */ /* 0x004fce0000010000 */
[----:B------:R-:W2:Y:S01]  /*5f10*/  MUFU.EX2 R170, R170 ;  /* 0x000000aa00aa7308 */ /* 0x000ea20000000800 */
[----:B-1----:R-:W-:-:S07]  /*5f20*/  FADD.FTZ R6, R167, R6 ;  /* 0x00000006a7067221 */ /* 0x002fce0000010000 */
[----:B------:R-:W1:Y:S01]  /*5f30*/  MUFU.EX2 R153, R153 ;  /* 0x0000009900997308 */ /* 0x000e620000000800 */
[----:B---3--:R-:W-:-:S01]  /*5f40*/  FADD.FTZ R5, R152, R5 ;  /* 0x0000000598057221 */ /* 0x008fc20000010000 */
[----:B0-----:R-:W-:Y:S02]  /*5f50*/  LOP3.LUT P1, RZ, R219, 0x7f, RZ, 0xc0, !PT ;  /* 0x0000007fdbff7812 */ /* 0x001fe4000782c0ff */
[----:B------:R-:W-:-:S04]  /*5f60*/  SHF.R.U32.HI R219, RZ, 0x7, R219 ;  /* 0x00000007ffdb7819 */ /* 0x000fc800000116db */
[----:B------:R-:W0:Y:S01]  /*5f70*/  MUFU.EX2 R171, R171 ;  /* 0x000000ab00ab7308 */ /* 0x000e220000000800 */
[----:B--2---:R-:W-:-:S01]  /*5f80*/  FADD.FTZ R6, R170, R6 ;  /* 0x00000006aa067221 */ /* 0x004fc20000010000 */
[----:B------:R-:W-:-:S05]  /*5f90*/  IADD3 R201, -R219, 0xb, RZ ;  /* 0x0000000bdbc97810 */ /* 0x000fca0007ffe1ff */
[----:B------:R-:W-:Y:S01]  /*5fa0*/  @!P1 IMAD R200, R200, 0x8, R0 ;  /* 0x00000008c8c89824 */ /* 0x000fe200078e0200 */
[----:B------:R-:W2:Y:S01]  /*5fb0*/  MUFU.EX2 R156, R156 ;  /* 0x0000009c009c7308 */ /* 0x000ea20000000800 */
[----:B-1----:R-:W-:-:S02]  /*5fc0*/  FADD.FTZ R5, R153, R5 ;  /* 0x0000000599057221 */ /* 0x002fc40000010000 */
[----:B------:R-:W-:-:S05]  /*5fd0*/  @!P1 VIADD R200, R200, 0x38840 ;  /* 0x00038840c8c89836 */ /* 0x000fca0000000000 */
[----:B------:R-:W1:Y:S01]  /*5fe0*/  MUFU.EX2 R174, R174 ;  /* 0x000000ae00ae7308 */ /* 0x000e620000000800 */
[----:B0-----:R-:W-:-:S01]  /*5ff0*/  FADD.FTZ R6, R171, R6 ;  /* 0x00000006ab067221 */ /* 0x001fc20000010000 */
[----:B------:R-:W-:-:S06]  /*6000*/  @!P1 PRMT R200, RZ, 0x654, R200 ;  /* 0x00000654ffc89816 */ /* 0x000fcc00000000c8 */
        /* <DEDUP_REMOVED lines=54> */
[----:B------:R-:W-:Y:S02]  /*6370*/  WARPGROUP.DEPBAR.LE gsb0, 0x0 ;  /* 0x00008000000079c5 */ /* 0x000fe40000010000 */
[----:B------:R-:W-:-:S04]  /*6380*/  WARPGROUP.ARRIVE ;  /* 0x00000000000079c5 */ /* 0x000fc80000000000 */
[----:B------:R-:W0:Y:S01]  /*6390*/  MUFU.EX2 R202, R202 ;  /* 0x000000ca00ca7308 */ /* 0x000e220000000800 */
[----:B--2---:R-:W-:-:S01]  /*63a0*/  FADD.FTZ R6, R199, R6 ;  /* 0x00000006c7067221 */ /* 0x004fc20000010000 */
[----:B------:R-:W-:Y:S01]  /*63b0*/  QGMMA.64x256x32.F32.E4M3.E4M3 R24, R224, gdesc[UR4], R24, gsb0 ;  /* 0x03e00004e0187df3 */ /* 0x000fe20008000818 */
[----:B------:R-:W-:Y:S01]  /*63c0*/  UIADD3 UR6, UR10, 0x6, URZ ;  /* 0x000000060a067890 */ /* 0x000fe2000fffe03f */
[----:B------:R-:W-:-:S04]  /*63d0*/  UMOV UR7, 0x40000040 ;  /* 0x4000004000077882 */ /* 0x000fc80000000000 */
        /* <DEDUP_REMOVED lines=28> */
[----:B--2---:R-:W-:-:S03]  /*65a0*/  FADD.FTZ R5, R9, R5 ;  /* 0x0000000509057221 */ /* 0x004fc60000010000 */
[----:B-1----:R-:W-:Y:S01]  /*65b0*/  FADD.FTZ R6, R197, R6 ;  /* 0x00000006c5067221 */ /* 0x002fe20000010000 */
[----:B------:R-:W-:Y:S02]  /*65c0*/  WARPGROUP.DEPBAR.LE gsb0, 0x0 ;  /* 0x00008000000079c5 */ /* 0x000fe40000010000 */
[----:B------:R-:W-:-:S06]  /*65d0*/  WARPGROUP.ARRIVE ;  /* 0x00000000000079c5 */ /* 0x000fcc0000000000 */
[----:B------:R-:W-:Y:S03]  /*65e0*/  QGMMA.64x256x32.F32.E4M3.E4M3 R24, R228, gdesc[UR4], R24, gsb0 ;  /* 0x03e00004e4187df3 */ /* 0x000fe60008000818 */
[----:B------:R-:W-:Y:S02]  /*65f0*/  WARPGROUP.DEPBAR.LE gsb0, 0x0 ;  /* 0x00008000000079c5 */ /* 0x000fe40000010000 */
[----:B------:R0:W-:Y:S06]  /*6600*/  BAR.ARV R201, 0x100 ;  /* 0x000400c90000751d */ /* 0x0001ec0000002000 */
[----:B------:R0:W-:Y:S01]  /*6610*/  @!P1 SYNCS.ARRIVE.TRANS64.RED.A1T0 RZ, [R200+URZ], RZ ;  /* 0x000000ffc8ff99a7 */ /* 0x0001e2000810043f */
[----:B------:R-:W-:Y:S05]  /*6620*/  @!P0 BRA `(.L_x_162) ;  /* 0x0000000000048947 */ /* 0x000fea0003800000 */
[----:B------:R-:W-:Y:S01]  /*6630*/  BPT.TRAP 0x1 ;  /* 0x000000040000795c */ /* 0x000fe20000300000 */
.L_x_162:
[----:B------:R-:W-:Y:S01]  /*6640*/  F2FP.SATFINITE.E4M3.F32.PACK_AB_MERGE_C R12, R13, R12, RZ ;  /* 0x0000000c0d0c723e */ /* 0x000fe200048070ff */
[----:B------:R-:W-:Y:S01]  /*6650*/  UISETP.GT.AND UP0, UPT, UR52, UR40, UPT ;  /* 0x000000283400728c */ /* 0x000fe2000bf04270 */
[----:B------:R-:W-:Y:S01]  /*6660*/  F2FP.SATFINITE.E4M3.F32.PACK_AB_MERGE_C R158, R159, R158, RZ ;  /* 0x0000009e9f9e723e */ /* 0x000fe200048070ff */
[----:B------:R-:W-:Y:S01]  /*6670*/  UIADD3 UR52, UR52, -0x1, URZ ;  /* 0xffffffff34347890 */ /* 0x000fe2000fffe03f */
[----:B------:R-:W-:Y:S01]  /*6680*/  F2FP.SATFINITE.E4M3.F32.PACK_AB_MERGE_C R12, R11, R10, R12 ;  /* 0x0000000a0b0c723e */ /* 0x000fe2000480700c */
[----:B------:R-:W-:Y:S01]  /*6690*/  IMAD.U32 R10, RZ, RZ, UR53 ;  /* 0x00000035ff0a7e24 */ /* 0x000fe2000f8e00ff */
[----:B------:R-:W-:Y:S01]  /*66a0*/  F2FP.SATFINITE.E4M3.F32.PACK_AB_MERGE_C R20, R21, R20, RZ ;  /* 0x000000141514723e */ /* 0x000fe200048070ff */
[----:B------:R-:W-:Y:S01]  /*66b0*/  UMOV UR55, UR46 ;  /* 0x0000002e00377c82 */ /* 0x000fe20008000000 */
[----:B------:R-:W-:Y:S01]  /*66c0*/  PLOP3.LUT P1, PT, PT, PT, UP0, 0x80, 0x0 ;  /* 0x000000000000781c */ /* 0x000fe20003f2f008 */
[----:B------:R-:W-:Y:S01]  /*66d0*/  IMAD R10, R10, 0x8, R0 ;  /* 0x000000080a0a7824 */ /* 0x000fe200078e0200 */
[----:B------:R-:W-:Y:S01]  /*66e0*/  F2FP.SATFINITE.E4M3.F32.PACK_AB_MERGE_C R166, R167, R166, RZ ;  /* 0x000000a6a7a6723e */ /* 0x000fe200048070ff */
[----:B------:R-:W-:Y:S01]  /*66f0*/  UMOV UR53, UR54 ;  /* 0x0000003600357c82 */ /* 0x000fe20008000000 */
[----:B------:R-:W-:Y:S01]  /*6700*/  F2FP.SATFINITE.E4M3.F32.PACK_AB_MERGE_C R156, R157, R156, RZ ;  /* 0x0000009c9d9c723e */ /* 0x000fe200048070ff */
[----:B------:R-:W-:Y:S01]  /*6710*/  VIADD R11, R10, 0x38860 ;  /* 0x000388600a0b7836 */ /* 0x000fe20000000000 */
[----:B------:R-:W-:Y:S01]  /*6720*/  F2FP.SATFINITE.E4M3.F32.PACK_AB_MERGE_C R174, R175, R174, RZ ;  /* 0x000000aeafae723e */ /* 0x000fe200048070ff */
[----:B------:R-:W-:Y:S01]  /*6730*/  FMUL.FTZ R24, R24, R8 ;  /* 0x0000000818187220 */ /* 0x000fe20000410000 */
        /* <DEDUP_REMOVED lines=9> */
[-C--:B------:R-:W-:Y:S01]  /*67d0*/  FMUL.FTZ R33, R33, R8.reuse ;  /* 0x0000000821217220 */ /* 0x080fe20000410000 */
[----:B------:R-:W-:Y:S01]  /*67e0*/  PRMT R11, R2, 0x654, R11 ;  /* 0x00000654020b7816 */ /* 0x000fe2000000000b */
[----:B------:R-:W-:Y:S01]  /*67f0*/  FMUL.FTZ R36, R36, R8 ;  /* 0x0000000824247220 */ /* 0x000fe20000410000 */
[----:B------:R-:W-:Y:S01]  /*6800*/  F2FP.SATFINITE.E4M3.F32.PACK_AB_MERGE_C R158, R155, R154, R158 ;  /* 0x0000009a9b9e723e */ /* 0x000fe2000480709e */
[----:B------:R-:W-:Y:S01]  /*6810*/  FMUL.FTZ R37, R37, R8 ;  /* 0x0000000825257220 */ /* 0x000fe20000410000 */
[----:B------:R-:W-:Y:S01]  /*6820*/  F2FP.SATFINITE.E4M3.F32.PACK_AB_MERGE_C R20, R15, R14, R20 ;  /* 0x0000000e0f14723e */ /* 0x000fe20004807014 */
[----:B------:R1:W-:Y:S01]  /*6830*/  SYNCS.ARRIVE.TRANS64.RED.A1T0 RZ, [R11+URZ], RZ ;  /* 0x000000ff0bff79a7 */ /* 0x0003e2000810043f */
[----:B------:R-:W-:Y:S01]  /*6840*/  F2FP.SATFINITE.E4M3.F32.PACK_AB_MERGE_C R166, R163, R162, R166 ;  /* 0x000000a2a3a6723e */ /* 0x000fe200048070a6 */
[----:B------:R-:W-:Y:S01]  /*6850*/  FMUL.FTZ R40, R40, R8 ;  /* 0x0000000828287220 */ /* 0x000fe20000410000 */
        /* <DEDUP_REMOVED lines=132> */
[----:B------:R-:W-:Y:S01]  /*70a0*/  IMAD.MOV.U32 R7, RZ, RZ, R4 ;  /* 0x000000ffff077224 */ /* 0x000fe200078e0004 */
[----:B------:R-:W-:Y:S01]  /*70b0*/  F2FP.SATFINITE.E4M3.F32.PACK_AB_MERGE_C R228, R185, R184, R188 ;  /* 0x000000b8b9e4723e */ /* 0x000fe200048070bc */
[----:B------:R-:W-:Y:S01]  /*70c0*/  IMAD.MOV.U32 R8, RZ, RZ, R3 ;  /* 0x000000ffff087224 */ /* 0x000fe200078e0003 */
[----:B------:R-:W-:Y:S01]  /*70d0*/  F2FP.SATFINITE.E4M3.F32.PACK_AB_MERGE_C R229, R203, R202, R206 ;  /* 0x000000cacbe5723e */ /* 0x000fe200048070ce */
[----:B------:R-:W-:Y:S01]  /*70e0*/  IMAD.MOV.U32 R216, RZ, RZ, R12 ;  /* 0x000000ffffd87224 */ /* 0x000fe200078e000c */
[----:B------:R-:W-:Y:S01]  /*70f0*/  F2FP.SATFINITE.E4M3.F32.PACK_AB_MERGE_C R230, R193, R192, R9 ;  /* 0x000000c0c1e6723e */ /* 0x000fe20004807009 */
[----:B------:R-:W-:Y:S01]  /*7100*/  IMAD.MOV.U32 R217, RZ, RZ, R158 ;  /* 0x000000ffffd97224 */ /* 0x000fe200078e009e */
[----:B------:R-:W-:Y:S01]  /*7110*/  F2FP.SATFINITE.E4M3.F32.PACK_AB_MERGE_C R231, R211, R210, R197 ;  /* 0x000000d2d3e7723e */ /* 0x000fe200048070c5 */
[----:B------:R-:W-:-:S02]  /*7120*/  IMAD.MOV.U32 R218, RZ, RZ, R20 ;  /* 0x000000ffffda7224 */ /* 0x000fc400078e0014 */
[----:B------:R-:W-:Y:S02]  /*7130*/  IMAD.MOV.U32 R219, RZ, RZ, R166 ;  /* 0x000000ffffdb7224 */ /* 0x000fe400078e00a6 */
[----:B------:R-:W-:Y:S02]  /*7140*/  IMAD.MOV.U32 R220, RZ, RZ, R156 ;  /* 0x000000ffffdc7224 */ /* 0x000fe400078e009c */
[----:B------:R-:W-:Y:S02]  /*7150*/  IMAD.MOV.U32 R221, RZ, RZ, R174 ;  /* 0x000000ffffdd7224 */ /* 0x000fe400078e00ae */
[----:B------:R-:W-:Y:S02]  /*7160*/  IMAD.MOV.U32 R222, RZ, RZ, R164 ;  /* 0x000000ffffde7224 */ /* 0x000fe400078e00a4 */
[----:B------:R-:W-:Y:S02]  /*7170*/  IMAD.MOV.U32 R223, RZ, RZ, R182 ;  /* 0x000000ffffdf7224 */ /* 0x000fe400078e00b6 */
[----:B------:R-:W-:-:S02]  /*7180*/  IMAD.MOV.U32 R224, RZ, RZ, R172 ;  /* 0x000000ffffe07224 */ /* 0x000fc400078e00ac */
[----:B------:R-:W-:Y:S02]  /*7190*/  IMAD.MOV.U32 R225, RZ, RZ, R190 ;  /* 0x000000ffffe17224 */ /* 0x000fe400078e00be */
[----:B------:R-:W-:Y:S01]  /*71a0*/  IMAD.MOV.U32 R226, RZ, RZ, R180 ;  /* 0x000000ffffe27224 */ /* 0x000fe200078e00b4 */
[----:B-1----:R-:W-:Y:S06]  /*71b0*/  @P1 BRA `(.L_x_163) ;  /* 0xffffffd800e01947 */ /* 0x002fec000383ffff */
.L_x_153:
[----:B------:R-:W-:Y:S06]  /*71c0*/  BAR.ARV 0x8, 0x180 ;  /* 0x0206000000007b1d */ /* 0x000fec0000002000 */
[----:B------:R-:W-:Y:S05]  /*71d0*/  @!P0 BRA `(.L_x_164) ;  /* 0x0000000000048947 */ /* 0x000fea0003800000 */
[----:B------:R-:W-:Y:S01]  /*71e0*/  BPT.TRAP 0x1 ;  /* 0x000000040000795c */ /* 0x000fe20000300000 */
.L_x_164:
[----:B------:R-:W-:Y:S02]  /*71f0*/  IMAD.U32 R8, RZ, RZ, UR46 ;  /* 0x0000002eff087e24 */ /* 0x000fe4000f8e00ff */
[----:B------:R-:W-:-:S03]  /*7200*/  IMAD.U32 R7, RZ, RZ, UR54 ;  /* 0x00000036ff077e24 */ /* 0x000fc6000f8e00ff */
[----:B------:R-:W-:Y:S01]  /*7210*/  SHF.L.U32 R8, R8, 0x1f, RZ ;  /* 0x0000001f08087819 */ /* 0x000fe200000006ff */
[----:B------:R-:W-:-:S04]  /*7220*/  IMAD R7, R7, 0x8, R0 ;  /* 0x0000000807077824 */ /* 0x000fc800078e0200 */
[----:B------:R1:W2:Y:S01]  /*7230*/  SYNCS.PHASECHK.TRANS64.TRYWAIT P1, [R7+URZ+0x38850], R8 ;  /* 0x03885008070075a7 */ /* 0x0002a2000802017f */
[----:B------:R-:W-:Y:S05]  /*7240*/  @!P0 BRA `(.L_x_165) ;  /* 0x0000000000048947 */ /* 0x000fea0003800000 */
[----:B------:R-:W-:Y:S01]  /*7250*/  BPT.TRAP 0x1 ;  /* 0x000000040000795c */ /* 0x000fe20000300000 */
.L_x_165:
[----:B------:R-:W-:Y:S02]  /*7260*/  VIADD R0, R0, 0x400 ;  /* 0x0000040000007836 */ /* 0x000fe40000000000 */
[----:B------:R-:W-:-:S03]  /*7270*/  IMAD.U32 R9, RZ, RZ, UR54 ;  /* 0x00000036ff097e24 */ /* 0x000fc6000f8e00ff */
[----:B------:R-:W-:-:S04]  /*7280*/  SHF.R.U32.HI R0, RZ, 0x4, R0 ;  /* 0x00000004ff007819 */ /* 0x000fc80000011600 */
[----:B------:R-:W-:-:S04]  /*7290*/  LOP3.LUT R0, R0, 0x3fff, RZ, 0xc0, !PT ;  /* 0x00003fff00007812 */ /* 0x000fc800078ec0ff */
[----:B------:R-:W-:Y:S01]  /*72a0*/  LOP3.LUT R0, R0, 0x10000, RZ, 0xfc, !PT ;  /* 0x0001000000007812 */ /* 0x000fe200078efcff */
[----:B--2---:R-:W-:Y:S06]  /*72b0*/  @P1 BRA `(.L_x_166) ;  /* 0x0000000000081947 */ /* 0x004fec0003800000 */
[----:B------:R-:W2:Y:S02]  /*72c0*/  SYNCS.PHASECHK.TRANS64.TRYWAIT P1, [R7+URZ+0x38850], R8 ;  /* 0x03885008070075a7 */ /* 0x000ea4000802017f */
[----:B--2---:R-:W-:Y:S05]  /*72d0*/  @!P1 BRA `(.L_x_167) ;  /* 0x000000d800649947 */ /* 0x004fea0003800000 */
.L_x_166:
[----:B-12---:R-:W-:Y:S01]  /*72e0*/  IMAD R8, R9, 0x800, R0 ;  /* 0x0000080009087824 */ /* 0x006fe200078e0200 */
[----:B------:R-:W-:Y:S05]  /*72f0*/  WARPSYNC.ALL ;  /* 0x0000000000007948 */ /* 0x000fea0003800000 */
[----:B------:R-:W-:Y:S01]  /*7300*/  IMAD.MOV.U32 R9, RZ, RZ, 0x40000040 ;  /* 0x40000040ff097424 */ /* 0x000fe200078e00ff */
[C---:B------:R-:W-:Y:S01]  /*7310*/  R2UR UR6, R8.reuse ;  /* 0x00000000080672ca */ /* 0x040fe200000e0000 */
[----:B------:R-:W-:Y:S01]  /*7320*/  WARPGROUP.ARRIVE ;  /* 0x00000000000079c5 */ /* 0x000fe20000000000 */
[C---:B------:R-:W-:Y:S01]  /*7330*/  VIADD R10, R8.reuse, 0x2 ;  /* 0x00000002080a7836 */ /* 0x040fe20000000000 */
[----:B------:R-:W-:Y:S01]  /*7340*/  ULDC.64 UR4, c[0x0][0x9a0] ;  /* 0x0002680000047ab9 */ /* 0x000fe20000000a00 */
[----:B------:R-:W-:Y:S01]  /*7350*/  R2UR UR7, R9 ;  /* 0x00000000090772ca */ /* 0x000fe200000e0000 */
[----:B------:R-:W-:Y:S01]  /*7360*/  IMAD.MOV.U32 R11, RZ, RZ, 0x40000040 ;  /* 0x40000040ff0b7424 */ /* 0x000fe200078e00ff */
[----:B------:R-:W-:Y:S01]  /*7370*/  ISETP.NE.U32.AND P1, PT, RZ, UR4, PT ;  /* 0x00000004ff007c0c */ /* 0x000fe2000bf25070 */
[----:B------:R-:W-:-:S02]  /*7380*/  VIADD R14, R8, 0x4 ;  /* 0x00000004080e7836 */ /* 0x000fc40000000000 */
[----:B------:R-:W-:Y:S01]  /*7390*/  IMAD.MOV.U32 R15, RZ, RZ, 0x40000040 ;  /* 0x40000040ff0f7424 */ /* 0x000fe200078e00ff */
[----:B------:R-:W-:-:S07]  /*73a0*/  ISETP.NE.AND.EX P1, PT, RZ, UR5, PT, P1 ;  /* 0x00000005ff007c0c */ /* 0x000fce000bf25310 */
[----:B------:R-:W-:Y:S01]  /*73b0*/  QGMMA.64x256x32.F32.E4M3.E4M3 R24, R216, gdesc[UR4], R24, gsb0 ;  /* 0x03e00004d8187df3 */ /* 0x000fe20008000818 */
[----:B------:R-:W-:Y:S02]  /*73c0*/  R2UR UR6, R10 ;  /* 0x000000000a0672ca */ /* 0x000fe400000e0000 */
[----:B------:R-:W-:-:S03]  /*73d0*/  R2UR UR7, R11 ;  /* 0x000000000b0772ca */ /* 0x000fc600000e0000 */
[----:B------:R-:W1:Y:S08]  /*73e0*/  @P1 LDC.64 R10, c[0x0][0x9c8] ;  /* 0x00027200ff0a1b82 */ /* 0x000e700000000a00 */
[----:B------:R-:W2:Y:S01]  /*73f0*/  @P1 LDC.64 R12, c[0x0][0x9d0] ;  /* 0x00027400ff0c1b82 */ /* 0x000ea20000000a00 */
[----:B-1----:R-:W-:-:S04]  /*7400*/  @P1 IMAD R0, R10, UR37, RZ ;  /* 0x000000250a001c24 */ /* 0x002fc8000f8e02ff */
[----:B------:R-:W-:Y:S02]  /*7410*/  @P1 IMAD R9, R11, UR36, R0 ;  /* 0x000000240b091c24 */ /* 0x000fe4000f8e0200 */
[----:B------:R-:W-:-:S04]  /*7420*/  @P1 IMAD.WIDE.U32 R10, R10, UR36, RZ ;  /* 0x000000240a0a1c25 */ /* 0x000fc8000f8e00ff */
[----:B------:R-:W-:Y:S02]  /*7430*/  @P1 IMAD.IADD R11, R11, 0x1, R9 ;  /* 0x000000010b0b1824 */ /* 0x000fe400078e0209 */
[----:B--2---:R-:W-:-:S04]  /*7440*/  @P1 IMAD.WIDE.U32 R10, R12, UR42, R10 ;  /* 0x0000002a0c0a1c25 */ /* 0x004fc8000f8e000a */
[----:B------:R-:W-:Y:S01]  /*7450*/  @P1 IMAD R13, R13, UR42, R11 ;  /* 0x0000002a0d0d1c24 */ /* 0x000fe2000f8e020b */
[----:B------:R-:W-:-:S04]  /*7460*/  @P1 LEA R12, P2, R10, UR4, 0x2 ;  /* 0x000000040a0c1c11 */ /* 0x000fc8000f8410ff */
[----:B------:R-:W-:Y:S01]  /*7470*/  @P1 LEA.HI.X R13, R10, UR5, R13, 0x2, P2 ;  /* 0x000000050a0d1c11 */ /* 0x000fe200090f140d */
[----:B------:R-:W-:-:S06]  /*7480*/  IMAD.MOV.U32 R10, RZ, RZ, 0x3f800000 ;  /* 0x3f800000ff0a7424 */ /* 0x000fcc00078e00ff */
[----:B------:R1:W2:Y:S01]  /*7490*/  @P1 LDG.E R10, desc[UR50][R12.64] ;  /* 0x000000320c0a1981 */ /* 0x0002a2000c1e1900 */
[----:B------:R-:W-:Y:S02]  /*74a0*/  WARPGROUP.DEPBAR.LE gsb0, 0x0 ;  /* 0x00008000000079c5 */ /* 0x000fe40000010000 */
[----:B------:R-:W-:-:S06]  /*74b0*/  WARPGROUP.ARRIVE ;  /* 0x00000000000079c5 */ /* 0x000fcc0000000000 */
[----:B------:R-:W-:Y:S01]  /*74c0*/  QGMMA.64x256x32.F32.E4M3.E4M3 R24, R220, gdesc[UR4], R24, gsb0 ;  /* 0x03e00004dc187df3 */ /* 0x000fe20008000818 */
[----:B------:R-:W-:Y:S02]  /*74d0*/  R2UR UR6, R14 ;  /* 0x000000000e0672ca */ /* 0x000fe400000e0000 */
[----:B------:R-:W-:Y:S01]  /*74e0*/  R2UR UR7, R15 ;  /* 0x000000000f0772ca */ /* 0x000fe200000e0000 */
[----:B------:R-:W-:Y:S02]  /*74f0*/  VIADD R8, R8, 0x6 ;  /* 0x0000000608087836 */ /* 0x000fe40000000000 */
[----:B------:R-:W-:Y:S01]  /*7500*/  IMAD.MOV.U32 R9, RZ, RZ, 0x40000040 ;  /* 0x40000040ff097424 */ /* 0x000fe200078e00ff */
[----:B------:R-:W3:Y:S04]  /*7510*/  SHFL.BFLY PT, R0, R5, 0x2, 0x1f ;  /* 0x0c401f0005007f89 */ /* 0x000ee800000e0000 */
[----:B------:R-:W4:Y:S01]  /*7520*/  SHFL.BFLY PT, R11, R6, 0x2, 0x1f ;  /* 0x0c401f00060b7f89 */ /* 0x000f2200000e0000 */
[----:B------:R-:W-:-:S02]  /*7530*/  WARPGROUP.DEPBAR.LE gsb0, 0x0 ;  /* 0x00008000000079c5 */ /* 0x000fc40000010000 */
[----:B------:R-:W-:-:S14]  /*7540*/  WARPGROUP.ARRIVE ;  /* 0x00000000000079c5 */ /* 0x000fdc0000000000 */
[----:B------:R-:W-:Y:S01]  /*7550*/  QGMMA.64x256x32.F32.E4M3.E4M3 R24, R224, gdesc[UR4], R24, gsb0 ;  /* 0x03e00004e0187df3 */ /* 0x000fe20008000818 */
[----:B------:R-:W-:Y:S02]  /*7560*/  R2UR UR6, R8 ;  /* 0x00000000080672ca */ /* 0x000fe400000e0000 */
[----:B------:R-:W-:Y:S01]  /*7570*/  R2UR UR7, R9 ;  /* 0x00000000090772ca */ /* 0x000fe200000e0000 */
[----:B---3--:R-:W-:-:S01]  /*7580*/  FADD.FTZ R0, R0, R5 ;  /* 0x0000000500007221 */ /* 0x008fc20000010000 */
[----:B----4-:R-:W-:-:S04]  /*7590*/  FADD.FTZ R11, R11, R6 ;  /* 0x000000060b0b7221 */ /* 0x010fc80000010000 */
[----:B------:R-:W3:Y:S04]  /*75a0*/  SHFL.BFLY PT, R9, R0, 0x1, 0x1f ;  /* 0x0c201f0000097f89 */ /* 0x000ee800000e0000 */
[----:B------:R-:W4:Y:S01]  /*75b0*/  SHFL.BFLY PT, R8, R11, 0x1, 0x1f ;  /* 0x0c201f000b087f89 */ /* 0x000f2200000e0000 */
[----:B------:R-:W-:Y:S02]  /*75c0*/  IMAD.MOV.U32 R5, RZ, RZ, RZ ;  /* 0x000000ffff057224 */ /* 0x000fe400078e00ff */
[----:B---3--:R-:W-:Y:S01]  /*75d0*/  FADD.FTZ R9, R0, R9 ;  /* 0x0000000900097221 */ /* 0x008fe20000010000 */
[----:B----4-:R-:W-:-:S04]  /*75e0*/  FADD.FTZ R14, R11, R8 ;  /* 0x000000080b0e7221 */ /* 0x010fc80000010000 */
[C---:B------:R-:W-:Y:S01]  /*75f0*/  FSETP.NE.FTZ.AND P1, PT, R9.reuse, RZ, PT ;  /* 0x000000ff0900720b */ /* 0x040fe20003f35000 */
[----:B-1----:R-:W-:Y:S01]  /*7600*/  FMUL.FTZ R13, R9, 0.00390625 ;  /* 0x3b800000090d7820 */ /* 0x002fe20000410000 */
[----:B------:R-:W-:-:S04]  /*7610*/  FMUL.FTZ R12, R14, 0.00390625 ;  /* 0x3b8000000e0c7820 */ /* 0x000fc80000410000 */
[----:B------:R-:W-:Y:S02]  /*7620*/  FSETP.NE.FTZ.AND P2, PT, R13, RZ, PT ;  /* 0x000000ff0d00720b */ /* 0x000fe40003f55000 */
[----:B------:R-:W-:-:S05]  /*7630*/  FSETP.NE.FTZ.AND P3, PT, R12, RZ, PT ;  /* 0x000000ff0c00720b */ /* 0x000fca0003f75000 */
[----:B------:R-:W-:Y:S01]  /*7640*/  @P1 MUFU.RCP R5, R9 ;  /* 0x0000000900051308 */ /* 0x000fe20000001000 */
[----:B------:R-:W-:Y:S01]  /*7650*/  FSETP.NE.FTZ.AND P1, PT, R14, RZ, PT ;  /* 0x000000ff0e00720b */ /* 0x000fe20003f35000 */
[----:B------:R-:W-:-:S06]  /*7660*/  IMAD.MOV.U32 R11, RZ, RZ, RZ ;  /* 0x000000ffff0b7224 */ /* 0x000fcc00078e00ff */
[----:B------:R-:W1:Y:S08]  /*7670*/  @P2 MUFU.LG2 R8, R13 ;  /* 0x0000000d00082308 */ /* 0x000e700000000c00 */
[----:B------:R-:W3:Y:S08]  /*7680*/  @P3 MUFU.LG2 R12, R12 ;  /* 0x0000000c000c3308 */ /* 0x000ef00000000c00 */
[----:B------:R-:W4:Y:S01]  /*7690*/  @P1 MUFU.RCP R11, R14 ;  /* 0x0000000e000b1308 */ /* 0x000f220000001000 */
[----:B------:R-:W-:-:S02]  /*76a0*/  IMAD.U32 R6, RZ, RZ, UR41 ;  /* 0x00000029ff067e24 */ /* 0x000fc4000f8e00ff */
[----:B------:R-:W-:Y:S02]  /*76b0*/  IMAD.U32 R20, RZ, RZ, UR41 ;  /* 0x00000029ff147e24 */ /* 0x000fe4000f8e00ff */
[----:B-1----:R-:W-:Y:S01]  /*76c0*/  @P2 FMUL.FTZ R9, R8, 0.69314718246459960938 ;  /* 0x3f31721808092820 */ /* 0x002fe20000410000 */
[----:B------:R-:W-:Y:S01]  /*76d0*/  @P2 FMUL.FTZ R6, R6, 0.69314718246459960938 ;  /* 0x3f31721806062820 */ /* 0x000fe20000410000 */
[----:B------:R-:W-:Y:S01]  /*76e0*/  @P3 FMUL.FTZ R20, R20, 0.69314718246459960938 ;  /* 0x3f31721814143820 */ /* 0x000fe20000410000 */
[----:B---3--:R-:W-:Y:S01]  /*76f0*/  @P3 FMUL.FTZ R13, R12, 0.69314718246459960938 ;  /* 0x3f3172180c0d3820 */ /* 0x008fe20000410000 */
[----:B------:R-:W-:Y:S02]  /*7700*/  IMAD.MOV.U32 R0, RZ, RZ, -0x800000 ;  /* 0xff800000ff007424 */ /* 0x000fe400078e00ff */
[----:B------:R-:W-:Y:S01]  /*7710*/  @P2 FFMA.FTZ R0, R6, R3, R9 ;  /* 0x0000000306002223 */ /* 0x000fe20000010009 */
[----:B------:R-:W-:Y:S02]  /*7720*/  IMAD.MOV.U32 R160, RZ, RZ, -0x800000 ;  /* 0xff800000ffa07424 */ /* 0x000fe400078e00ff */
[----:B------:R-:W-:Y:S01]  /*7730*/  @P3 FFMA.FTZ R160, R20, R4, R13 ;  /* 0x0000000414a03223 */ /* 0x000fe2000001000d */
[-C--:B--2---:R-:W-:Y:S01]  /*7740*/  FMUL.FTZ R152, R5, R10.reuse ;  /* 0x0000000a05987220 */ /* 0x084fe20000410000 */
[----:B----4-:R-:W-:Y:S01]  /*7750*/  FMUL.FTZ R3, R11, R10 ;  /* 0x0000000a0b037220 */ /* 0x010fe20000410000 */
[----:B------:R-:W-:-:S02]  /*7760*/  WARPGROUP.DEPBAR.LE gsb0, 0x0 ;  /* 0x00008000000079c5 */ /* 0x000fc40000010000 */
[----:B------:R-:W-:-:S06]  /*7770*/  WARPGROUP.ARRIVE ;  /* 0x00000000000079c5 */ /* 0x000fcc0000000000 */
[----:B------:R-:W-:Y:S03]  /*7780*/  QGMMA.64x256x32.F32.E4M3.E4M3 R24, R228, gdesc[UR4], R24, gsb0 ;  /* 0x03e00004e4187df3 */ /* 0x000fe60008000818 */
[----:B------:R-:W-:Y:S02]  /*7790*/  WARPGROUP.DEPBAR.LE gsb0, 0x0 ;  /* 0x00008000000079c5 */ /* 0x000fe40000010000 */
[----:B------:R-:W-:Y:S05]  /*77a0*/  @!P0 BRA `(.L_x_168) ;  /* 0x0000000000048947 */ /* 0x000fea0003800000 */
[----:B------:R-:W-:Y:S01]  /*77b0*/  BPT.TRAP 0x1 ;  /* 0x000000040000795c */ /* 0x000fe20000300000 */
.L_x_168:
[----:B------:R-:W-:Y:S01]  /*77c0*/  VIADD R153, R7, 0x38860 ;  /* 0x0003886007997836 */ /* 0x000fe20000000000 */
[----:B------:R-:W-:Y:S01]  /*77d0*/  UIADD3 UR54, UR54, 0x1, URZ ;  /* 0x0000000136367890 */ /* 0x000fe2000fffe03f */
[-C--:B------:R-:W-:Y:S01]  /*77e0*/  FMUL.FTZ R7, R40, R152.reuse ;  /* 0x0000009828077220 */ /* 0x080fe20000410000 */
[-C--:B------:R-:W-:Y:S01]  /*77f0*/  FMUL.FTZ R8, R45, R152.reuse ;  /* 0x000000982d087220 */ /* 0x080fe20000410000 */
[-C--:B------:R-:W-:Y:S01]  /*7800*/  FMUL.FTZ R4, R24, R152.reuse ;  /* 0x0000009818047220 */ /* 0x080fe20000410000 */
[----:B------:R-:W-:Y:S01]  /*7810*/  PRMT R153, R2, 0x654, R153 ;  /* 0x0000065402997816 */ /* 0x000fe20000000099 */
[----:B------:R-:W-:Y:S01]  /*7820*/  UISETP.NE.AND UP0, UPT, UR54, 0x2, UPT ;  /* 0x000000023600788c */ /* 0x000fe2000bf05270 */
[-C--:B------:R-:W-:Y:S01]  /*7830*/  FMUL.FTZ R5, R29, R152.reuse ;  /* 0x000000981d057220 */ /* 0x080fe20000410000 */
[-C--:B------:R-:W-:Y:S01]  /*7840*/  FMUL.FTZ R2, R32, R152.reuse ;  /* 0x0000009820027220 */ /* 0x080fe20000410000 */
[----:B------:R1:W-:Y:S01]  /*7850*/  SYNCS.ARRIVE.TRANS64.RED.A1T0 RZ, [R153+URZ], RZ ;  /* 0x000000ff99ff79a7 */ /* 0x0003e2000810043f */
        /* <DEDUP_REMOVED lines=73> */
[----:B------:R-:W-:Y:S01]  /*7cf0*/  USEL UR4, URZ, 0x1, UP0 ;  /* 0x000000013f047887 */ /* 0x000fe20008000000 */
        /* <DEDUP_REMOVED lines=49> */
[----:B------:R-:W-:Y:S01]  /*8010*/  PLOP3.LUT P0, PT, PT, PT, PT, 0x8, 0x0 ;  /* 0x000000000000781c */ /* 0x000fe20003f0e170 */
[----:B------:R-:W-:Y:S01]  /*8020*/  FMUL.FTZ R3, R147, R3 ;  /* 0x0000000393037220 */ /* 0x000fe20000410000 */
[----:B------:R-:W-:-:S02]  /*8030*/  UIADD3 UR47, UR47, 0x1, URZ ;  /* 0x000000012f2f7890 */ /* 0x000fc4000fffe03f */
[----:B------:R-:W-:Y:S02]  /*8040*/  USEL UR54, UR54, URZ, UP0 ;  /* 0x0000003f36367287 */ /* 0x000fe40008000000 */
[----:B-1----:R-:W-:-:S12]  /*8050*/  ULOP3.LUT UR46, UR46, UR4, URZ, 0x3c, !UPT ;  /* 0x000000042e2e7292 */ /* 0x002fd8000f8e3c3f */
.L_x_146:
[----:B------:R-:W1:Y:S08]  /*8060*/  S2UR UR4, SR_CgaCtaId ;  /* 0x00000000000479c3 */ /* 0x000e700000008800 */
[----:B------:R-:W-:Y:S01]  /*8070*/  BAR.SYNC.DEFER_BLOCKING 0x5, 0x180 ;  /* 0x0146000000007b1d */ /* 0x000fe20000010000 */
[----:B------:R-:W-:-:S05]  /*8080*/  UISETP.NE.AND UP0, UPT, UR45, URZ, UPT ;  /* 0x0000003f2d00728c */ /* 0x000fca000bf05270 */
[----:B------:R-:W-:Y:S01]  /*8090*/  UMOV UR8, 0x400 ;  /* 0x0000040000087882 */ /* 0x000fe20000000000 */
[----:B------:R-:W-:Y:S05]  /*80a0*/  BSSY B0, `(.L_x_169) ;  /* 0x000062a000007945 */ /* 0x000fea0003800000 */
[----:B------:R-:W-:Y:S01]  /*80b0*/  @!UP0 ULDC UR45, c[0x0][0xad4] ;  /* 0x0002b500002d8ab9 */ /* 0x000fe20000000800 */
[----:B-1----:R-:W-:-:S09]  /*80c0*/  ULEA UR8, UR4, UR8, 0x18 ;  /* 0x0000000804087291 */ /* 0x002fd2000f8ec03f */
[----:B------:R-:W1:Y:S02]  /*80d0*/  LDS.128 R64, [UR8+0x388d0] ;  /* 0x0388d008ff407984 */ /* 0x000e640008000c00 */
[----:B-1----:R-:W-:Y:S02]  /*80e0*/  R2UR UR5, R65 ;  /* 0x00000000410572ca */ /* 0x002fe400000e0000 */
[----:B------:R-:W-:Y:S02]  /*80f0*/  R2UR UR6, R66 ;  /* 0x00000000420672ca */ /* 0x000fe400000e0000 */
[----:B------:R-:W-:Y:S01]  /*8100*/  R2UR UR7, R67 ;  /* 0x00000000430772ca */ /* 0x000fe200000e0000 */
[----:B------:R-:W-:Y:S06]  /*8110*/  BAR.ARV 0x4, 0x180 ;  /* 0x0106000000007b1d */ /* 0x000fec0000002000 */
[----:B------:R-:W-:Y:S08]  /*8120*/  @P0 BRA `(.L_x_170) ;  /* 0x0000005000b40947 */ /* 0x000ff00003800000 */
[----:B------:R-:W1:Y:S01]  /*8130*/  S2R R192, SR_TID.X ;  /* 0x0000000000c07919 */ /* 0x000e620000002100 */
[----:B------:R-:W-:Y:S01]  /*8140*/  ULDC.64 UR10, c[0x4][0x110] ;  /* 0x01004400000a7ab9 */ /* 0x000fe20000000a00 */
[----:B------:R-:W2:Y:S01]  /*8150*/  LDL R178, [R1+0x50] ;  /* 0x0000500001b27983 */ /* 0x000ea20000100800 */
[----:B------:R-:W3:Y:S01]  /*8160*/  S2UR UR4, SR_SWINHI ;  /* 0x00000000000479c3 */ /* 0x000ee20000002f00 */
[----:B------:R-:W-:Y:S01]  /*8170*/  ULDC.64 UR16, c[0x0][0xc00] ;  /* 0x0003000000107ab9 */ /* 0x000fe20000000a00 */
[----:B------:R-:W-:Y:S01]  /*8180*/  ULDC.64 UR12, c[0x0][0xc00] ;  /* 0x00030000000c7ab9 */ /* 0x000fe20000000a00 */
[----:B------:R-:W4:Y:S01]  /*8190*/  LDL R193, [R1+0x4c] ;  /* 0x00004c0001c17983 */ /* 0x000f220000100800 */
[----:B------:R-:W-:Y:S01]  /*81a0*/  ULDC.64 UR14, c[0x0][0xc08] ;  /* 0x00030200000e7ab9 */ /* 0x000fe20000000a00 */
[----:B------:R-:W-:Y:S01]  /*81b0*/  ULDC UR22, c[0x0][0xbe8] ;  /* 0x0002fa0000167ab9 */ /* 0x000fe20000000800 */
[----:B-1----:R-:W-:-:S05]  /*81c0*/  IMAD.SHL.U32 R64, R192, 0x4, RZ ;  /* 0x00000004c0407824 */ /* 0x002fca00078e00ff */
[----:B------:R-:W-:Y:S01]  /*81d0*/  LOP3.LUT R64, R64, 0xc, RZ, 0xc0, !PT ;  /* 0x0000000c40407812 */ /* 0x000fe200078ec0ff */
[----:B------:R-:W-:Y:S03]  /*81e0*/  BAR.SYNC.DEFER_BLOCKING 0x1, 0x100 ;  /* 0x0044000000007b1d */ /* 0x000fe60000010000 */
[----:B------:R-:W-:-:S05]  /*81f0*/  IADD3 R64, P0, R64, UR10, RZ ;  /* 0x0000000a40407c10 */ /* 0x000fca000ff1e0ff */
[----:B------:R-:W-:-:S05]  /*8200*/  IMAD.X R65, RZ, RZ, UR11, P0 ;  /* 0x0000000bff417e24 */ /* 0x000fca00080e06ff */
[----:B------:R1:W5:Y:S01]  /*8210*/  LDG.E.CONSTANT R64, desc[UR50][R64.64] ;  /* 0x0000003240407981 */ /* 0x000362000c1e9900 */
[----:B------:R-:W-:Y:S01]  /*8220*/  LOP3.LUT P0, R66, R192, 0x3, RZ, 0xc0, !PT ;  /* 0x00000003c0427812 */ /* 0x000fe2000780c0ff */
[----:B------:R-:W-:Y:S01]  /*8230*/  UMOV UR10, UR8 ;  /* 0x00000008000a7c82 */ /* 0x000fe20008000000 */
[----:B---3--:R-:W-:Y:S02]  /*8240*/  UMOV UR11, UR4 ;  /* 0x00000004000b7c82 */ /* 0x008fe40008000000 */
[----:B------:R-:W-:-:S04]  /*8250*/  ISETP.EQ.OR P0, PT, R66, 0x3, !P0 ;  /* 0x000000034200780c */ /* 0x000fc80004702670 */
[----:B------:R-:W-:Y:S02]  /*8260*/  SEL R120, R72, R129, P0 ;  /* 0x0000008148787207 */ /* 0x000fe40000000000 */
[----:B------:R-:W-:Y:S02]  /*8270*/  SEL R72, R129, R72, P0 ;  /* 0x0000004881487207 */ /* 0x000fe40000000000 */
[----:B------:R-:W-:Y:S02]  /*8280*/  SEL R129, R26, R27, P0 ;  /* 0x0000001b1a817207 */ /* 0x000fe40000000000 */
[----:B------:R-:W-:Y:S02]  /*8290*/  SEL R26, R27, R26, P0 ;  /* 0x0000001a1b1a7207 */ /* 0x000fe40000000000 */
[----:B------:R-:W-:Y:S02]  /*82a0*/  SEL R27, R30, R31, P0 ;  /* 0x0000001f1e1b7207 */ /* 0x000fe40000000000 */
[----:B------:R-:W-:-:S02]  /*82b0*/  SEL R30, R31, R30, P0 ;  /* 0x0000001e1f1e7207 */ /* 0x000fc40000000000 */
[----:B------:R-:W-:Y:S02]  /*82c0*/  SEL R133, R34, R35, P0 ;  /* 0x0000002322857207 */ /* 0x000fe40000000000 */
[----:B------:R-:W-:Y:S01]  /*82d0*/  SEL R31, R35, R34, P0 ;  /* 0x00000022231f7207 */ /* 0x000fe20000000000 */
[----:B------:R-:W-:Y:S01]  /*82e0*/  IMAD.MOV.U32 R34, RZ, RZ, 0x2 ;  /* 0x00000002ff227424 */ /* 0x000fe200078e00ff */
        /* <DEDUP_REMOVED lines=80> */
[----:B-1----:R-:W-:Y:S02]  /*87f0*/  SEL R65, R4, R25, P0 ;  /* 0x0000001904417207 */ /* 0x002fe40000000000 */
        /* <DEDUP_REMOVED lines=18> */
[----:B--2---:R-:W-:Y:S01]  /*8920*/  IMAD.WIDE R34, R178, R34, UR10 ;  /* 0x0000000ab2227e25 */ /* 0x004fe2000f8e0222 */
[----:B------:R-:W-:-:S02]  /*8930*/  SEL R123, R126, R127, P0 ;  /* 0x0000007f7e7b7207 */ /* 0x000fc40000000000 */
[----:B------:R-:W-:Y:S02]  /*8940*/  SEL R5, R5, R28, P0 ;  /* 0x0000001c05057207 */ /* 0x000fe40000000000 */
[C---:B------:R-:W-:Y:S02]  /*8950*/  IADD3 R91, P2, R34.reuse, 0xc020, RZ ;  /* 0x0000c020225b7810 */ /* 0x040fe40007f5e0ff */
[C---:B------:R-:W-:Y:S02]  /*8960*/  IADD3 R87, P3, R34.reuse, 0xc040, RZ ;  /* 0x0000c04022577810 */ /* 0x040fe40007f7e0ff */
[----:B------:R-:W-:Y:S02]  /*8970*/  LOP3.LUT R90, R91, 0x380, RZ, 0xc0, !PT ;  /* 0x000003805b5a7812 */ /* 0x000fe400078ec0ff */
[----:B------:R-:W-:Y:S02]  /*8980*/  IADD3 R79, P4, R34, 0xc060, RZ ;  /* 0x0000c060224f7810 */ /* 0x000fe40007f9e0ff */
[----:B------:R-:W-:-:S02]  /*8990*/  SHF.R.U64 R90, R90, 0x3, RZ ;  /* 0x000000035a5a7819 */ /* 0x000fc400000012ff */
[----:B------:R-:W-:Y:S02]  /*89a0*/  LOP3.LUT R86, R87, 0x380, RZ, 0xc0, !PT ;  /* 0x0000038057567812 */ /* 0x000fe400078ec0ff */
[----:B------:R-:W-:Y:S01]  /*89b0*/  LOP3.LUT R90, R90, R91, RZ, 0x3c, !PT ;  /* 0x0000005b5a5a7212 */ /* 0x000fe200078e3cff */
[----:B------:R-:W-:Y:S01]  /*89c0*/  IMAD.X R91, RZ, RZ, R35, P2 ;  /* 0x000000ffff5b7224 */ /* 0x000fe200010e0623 */
[----:B------:R-:W-:Y:S02]  /*89d0*/  LOP3.LUT R78, R79, 0x380, RZ, 0xc0, !PT ;  /* 0x000003804f4e7812 */ /* 0x000fe400078ec0ff */
[----:B------:R-:W-:Y:S02]  /*89e0*/  SHF.R.U64 R86, R86, 0x3, RZ ;  /* 0x0000000356567819 */ /* 0x000fe400000012ff */
[----:B------:R-:W-:Y:S02]  /*89f0*/  IADD3 R75, P2, R34, 0x4060, RZ ;  /* 0x00004060224b7810 */ /* 0x000fe40007f5e0ff */
[----:B------:R-:W-:-:S02]  /*8a00*/  SHF.R.U64 R78, R78, 0x3, RZ ;  /* 0x000000034e4e7819 */ /* 0x000fc400000012ff */
[----:B------:R-:W-:Y:S02]  /*8a10*/  IADD3 R51, P1, R34, 0xc000, RZ ;  /* 0x0000c00022337810 */ /* 0x000fe40007f3e0ff */
[----:B------:R-:W-:Y:S01]  /*8a20*/  LOP3.LUT R86, R86, R87, RZ, 0x3c, !PT ;  /* 0x0000005756567212 */ /* 0x000fe200078e3cff */
[--C-:B------:R-:W-:Y:S01]  /*8a30*/  IMAD.X R87, RZ, RZ, R35.reuse, P3 ;  /* 0x000000ffff577224 */ /* 0x100fe200018e0623 */
[----:B------:R-:W-:Y:S02]  /*8a40*/  LOP3.LUT R74, R75, 0x380, RZ, 0xc0, !PT ;  /* 0x000003804b4a7812 */ /* 0x000fe400078ec0ff */
[----:B------:R-:W-:Y:S02]  /*8a50*/  IADD3 R71, P3, R34, 0x8000, RZ ;  /* 0x0000800022477810 */ /* 0x000fe40007f7e0ff */
[----:B------:R-:W-:Y:S01]  /*8a60*/  LOP3.LUT R78, R78, R79, RZ, 0x3c, !PT ;  /* 0x0000004f4e4e7212 */ /* 0x000fe200078e3cff */
[----:B------:R-:W-:Y:S01]  /*8a70*/  IMAD.X R79, RZ, RZ, R35, P4 ;  /* 0x000000ffff4f7224 */ /* 0x000fe200020e0623 */
[----:B------:R-:W-:-:S02]  /*8a80*/  LOP3.LUT R50, R51, 0x380, RZ, 0xc0, !PT ;  /* 0x0000038033327812 */ /* 0x000fc400078ec0ff */
[----:B------:R-:W-:Y:S02]  /*8a90*/  IADD3 R59, P5, R34, 0x8040, RZ ;  /* 0x00008040223b7810 */ /* 0x000fe40007fbe0ff */
[----:B------:R-:W-:Y:S02]  /*8aa0*/  SHF.R.U64 R74, R74, 0x3, RZ ;  /* 0x000000034a4a7819 */ /* 0x000fe400000012ff */
[----:B------:R-:W-:Y:S02]  /*8ab0*/  IADD3 R63, P4, R34, 0x8020, RZ ;  /* 0x00008020223f7810 */ /* 0x000fe40007f9e0ff */
[----:B------:R-:W-:Y:S02]  /*8ac0*/  LOP3.LUT R70, R71, 0x380, RZ, 0xc0, !PT ;  /* 0x0000038047467812 */ /* 0x000fe400078ec0ff */
[----:B------:R-:W-:Y:S02]  /*8ad0*/  SHF.R.U64 R50, R50, 0x3, RZ ;  /* 0x0000000332327819 */ /* 0x000fe400000012ff */
[----:B------:R-:W-:-:S02]  /*8ae0*/  LOP3.LUT R58, R59, 0x380, RZ, 0xc0, !PT ;  /* 0x000003803b3a7812 */ /* 0x000fc400078ec0ff */
[----:B------:R-:W-:Y:S01]  /*8af0*/  LOP3.LUT R74, R74, R75, RZ, 0x3c, !PT ;  /* 0x0000004b4a4a7212 */ /* 0x000fe200078e3cff */
[--C-:B------:R-:W-:Y:S01]  /*8b00*/  IMAD.X R75, RZ, RZ, R35.reuse, P2 ;  /* 0x000000ffff4b7224 */ /* 0x100fe200010e0623 */
[----:B------:R-:W-:Y:S02]  /*8b10*/  LOP3.LUT R62, R63, 0x380, RZ, 0xc0, !PT ;  /* 0x000003803f3e7812 */ /* 0x000fe400078ec0ff */
[----:B------:R-:W-:Y:S02]  /*8b20*/  SHF.R.U64 R70, R70, 0x3, RZ ;  /* 0x0000000346467819 */ /* 0x000fe400000012ff */
[----:B------:R-:W-:Y:S02]  /*8b30*/  IADD3 R39, P2, R34, 0x60, RZ ;  /* 0x0000006022277810 */ /* 0x000fe40007f5e0ff */
[----:B------:R-:W-:Y:S01]  /*8b40*/  LOP3.LUT R50, R50, R51, RZ, 0x3c, !PT ;  /* 0x0000003332327212 */ /* 0x000fe200078e3cff */
[----:B------:R-:W-:Y:S01]  /*8b50*/  IMAD.X R51, RZ, RZ, R35, P1 ;  /* 0x000000ffff337224 */ /* 0x000fe200008e0623 */
[----:B------:R-:W-:-:S02]  /*8b60*/  SHF.R.U64 R58, R58, 0x3, RZ ;  /* 0x000000033a3a7819 */ /* 0x000fc400000012ff */
[----:B------:R-:W-:Y:S02]  /*8b70*/  SHF.R.U64 R62, R62, 0x3, RZ ;  /* 0x000000033e3e7819 */ /* 0x000fe400000012ff */
[C---:B------:R-:W-:Y:S02]  /*8b80*/  IADD3 R83, P1, R34.reuse, 0x4040, RZ ;  /* 0x0000404022537810 */ /* 0x040fe40007f3e0ff */
[----:B------:R-:W-:Y:S02]  /*8b90*/  IADD3 R55, P6, R34, 0x8060, RZ ;  /* 0x0000806022377810 */ /* 0x000fe40007fde0ff */
[----:B------:R-:W-:Y:S01]  /*8ba0*/  LOP3.LUT R70, R70, R71, RZ, 0x3c, !PT ;  /* 0x0000004746467212 */ /* 0x000fe200078e3cff */
[--C-:B------:R-:W-:Y:S01]  /*8bb0*/  IMAD.X R71, RZ, RZ, R35.reuse, P3 ;  /* 0x000000ffff477224 */ /* 0x100fe200018e0623 */
[----:B------:R-:W-:Y:S02]  /*8bc0*/  LOP3.LUT R38, R39, 0x380, RZ, 0xc0, !PT ;  /* 0x0000038027267812 */ /* 0x000fe400078ec0ff */
[----:B------:R-:W-:Y:S01]  /*8bd0*/  LOP3.LUT R58, R58, R59, RZ, 0x3c, !PT ;  /* 0x0000003b3a3a7212 */ /* 0x000fe200078e3cff */
[----:B------:R-:W-:Y:S01]  /*8be0*/  IMAD.X R59, RZ, RZ, R35, P5 ;  /* 0x000000ffff3b7224 */ /* 0x000fe200028e0623 */
[----:B------:R-:W-:-:S02]  /*8bf0*/  IADD3 R95, P3, R34, 0x4000, RZ ;  /* 0x00004000225f7810 */ /* 0x000fc40007f7e0ff */
[----:B------:R-:W-:Y:S01]  /*8c00*/  LOP3.LUT R62, R62, R63, RZ, 0x3c, !PT ;  /* 0x0000003f3e3e7212 */ /* 0x000fe200078e3cff */
[----:B------:R-:W-:Y:S01]  /*8c10*/  IMAD.X R63, RZ, RZ, R35, P4 ;  /* 0x000000ffff3f7224 */ /* 0x000fe200020e0623 */
[----:B------:R-:W-:Y:S02]  /*8c20*/  LOP3.LUT R82, R83, 0x380, RZ, 0xc0, !PT ;  /* 0x0000038053527812 */ /* 0x000fe400078ec0ff */
[----:B------:R-:W-:Y:S02]  /*8c30*/  IADD3 R43, P5, R34, 0x20, RZ ;  /* 0x00000020222b7810 */ /* 0x000fe40007fbe0ff */
[----:B------:R-:W-:Y:S02]  /*8c40*/  LOP3.LUT R54, R55, 0x380, RZ, 0xc0, !PT ;  /* 0x0000038037367812 */ /* 0x000fe400078ec0ff */
[----:B------:R-:W-:Y:S02]  /*8c50*/  SHF.R.U64 R38, R38, 0x3, RZ ;  /* 0x0000000326267819 */ /* 0x000fe400000012ff */
[----:B------:R-:W-:-:S02]  /*8c60*/  IADD3 R77, P4, R34, 0x40, RZ ;  /* 0x00000040224d7810 */ /* 0x000fc40007f9e0ff */
[----:B------:R-:W-:Y:S02]  /*8c70*/  LOP3.LUT R94, R95, 0x380, RZ, 0xc0, !PT ;  /* 0x000003805f5e7812 */ /* 0x000fe400078ec0ff */
[----:B------:R-:W-:Y:S02]  /*8c80*/  SHF.R.U64 R82, R82, 0x3, RZ ;  /* 0x0000000352527819 */ /* 0x000fe400000012ff */
[----:B------:R-:W-:Y:S02]  /*8c90*/  LOP3.LUT R42, R43, 0x380, RZ, 0xc0, !PT ;  /* 0x000003802b2a7812 */ /* 0x000fe400078ec0ff */
[----:B------:R-:W-:Y:S02]  /*8ca0*/  SHF.R.U64 R54, R54, 0x3, RZ ;  /* 0x0000000336367819 */ /* 0x000fe400000012ff */
[----:B------:R-:W-:Y:S01]  /*8cb0*/  LOP3.LUT R38, R38, R39, RZ, 0x3c, !PT ;  /* 0x0000002726267212 */ /* 0x000fe200078e3cff */
[----:B-----5:R1:W-:Y:S01]  /*8cc0*/  SHFL.IDX PT, R118, R100, R64, 0x1c1f ;  /* 0x001c1f4064767589 */ /* 0x0203e200000e0000 */
[----:B------:R-:W-:-:S02]  /*8cd0*/  LOP3.LUT R76, R77, 0x380, RZ, 0xc0, !PT ;  /* 0x000003804d4c7812 */ /* 0x000fc400078ec0ff */
[----:B------:R-:W-:Y:S02]  /*8ce0*/  LOP3.LUT R39, R34, 0x380, RZ, 0xc0, !PT ;  /* 0x0000038022277812 */ /* 0x000fe400078ec0ff */
[----:B------:R-:W-:Y:S02]  /*8cf0*/  SHF.R.U64 R94, R94, 0x3, RZ ;  /* 0x000000035e5e7819 */ /* 0x000fe400000012ff */
[----:B------:R-:W-:Y:S01]  /*8d00*/  LOP3.LUT R82, R82, R83, RZ, 0x3c, !PT ;  /* 0x0000005352527212 */ /* 0x000fe200078e3cff */
[--C-:B------:R-:W-:Y:S01]  /*8d10*/  IMAD.X R83, RZ, RZ, R35.reuse, P1 ;  /* 0x000000ffff537224 */ /* 0x100fe200008e0623 */
[----:B------:R-:W-:Y:S02]  /*8d20*/  SHF.R.U64 R42, R42, 0x3, RZ ;  /* 0x000000032a2a7819 */ /* 0x000fe400000012ff */
[----:B-1----:R-:W-:Y:S02]  /*8d30*/  LOP3.LUT R100, R64, 0x2, RZ, 0x3c, !PT ;  /* 0x0000000240647812 */ /* 0x002fe400078e3cff */
[----:B------:R-:W-:Y:S01]  /*8d40*/  LOP3.LUT R54, R54, R55, RZ, 0x3c, !PT ;  /* 0x0000003736367212 */ /* 0x000fe200078e3cff */
[----:B------:R-:W-:Y:S01]  /*8d50*/  IMAD.X R55, RZ, RZ, R35, P6 ;  /* 0x000000ffff377224 */ /* 0x000fe200030e0623 */
[----:B------:R-:W-:-:S02]  /*8d60*/  SHF.R.U64 R76, R76, 0x3, RZ ;  /* 0x000000034c4c7819 */ /* 0x000fc400000012ff */
[----:B------:R-:W-:Y:S02]  /*8d70*/  SHF.R.U64 R39, R39, 0x3, RZ ;  /* 0x0000000327277819 */ /* 0x000fe400000012ff */
[----:B------:R-:W-:Y:S02]  /*8d80*/  SEL R102, R103, R102, P0 ;  /* 0x0000006667667207 */ /* 0x000fe40000000000 */
[----:B------:R-:W-:Y:S02]  /*8d90*/  SEL R106, R107, R106, P0 ;  /* 0x0000006a6b6a7207 */ /* 0x000fe40000000000 */
[----:B------:R-:W-:Y:S02]  /*8da0*/  SEL R127, R127, R126, P0 ;  /* 0x0000007e7f7f7207 */ /* 0x000fe40000000000 */
[----:B------:R-:W-:Y:S01]  /*8db0*/  IADD3 R47, P6, R34, 0x4020, RZ ;  /* 0x00004020222f7810 */ /* 0x000fe20007fde0ff */
[----:B------:R-:W-:Y:S01]  /*8dc0*/  SHFL.IDX PT, R126, R108, R64, 0x1c1f ;  /* 0x001c1f406c7e7589 */ /* 0x000fe200000e0000 */
[----:B------:R-:W-:Y:S01]  /*8dd0*/  LOP3.LUT R94, R94, R95, RZ, 0x3c, !PT ;  /* 0x0000005f5e5e7212 */ /* 0x000fe200078e3cff */
[----:B------:R-:W-:Y:S01]  /*8de0*/  IMAD.X R95, RZ, RZ, R35, P3 ;  /* 0x000000ffff5f7224 */ /* 0x000fe200018e0623 */
[----:B------:R-:W-:Y:S01]  /*8df0*/  SEL R28, R2, R33, P0 ;  /* 0x00000021021c7207 */ /* 0x000fe20000000000 */
[----:B------:R-:W-:Y:S01]  /*8e00*/  SHFL.IDX PT, R65, R65, R64, 0x1c1f ;  /* 0x001c1f4041417589 */ /* 0x000fe200000e0000 */
[----:B------:R-:W-:-:S02]  /*8e10*/  SEL R107, R110, R111, P0 ;  /* 0x0000006f6e6b7207 */ /* 0x000fc40000000000 */
[----:B------:R-:W-:Y:S01]  /*8e20*/  LOP3.LUT R42, R42, R43, RZ, 0x3c, !PT ;  /* 0x0000002b2a2a7212 */ /* 0x000fe200078e3cff */
[----:B------:R-:W-:Y:S01]  /*8e30*/  IMAD.X R43, RZ, RZ, R35, P5 ;  /* 0x000000ffff2b7224 */ /* 0x000fe200028e0623 */
[----:B------:R-:W-:Y:S01]  /*8e40*/  MOV R189, R90 ;  /* 0x0000005a00bd7202 */ /* 0x000fe20000000f00 */
[----:B------:R-:W1:Y:S01]  /*8e50*/  SHFL.IDX PT, R108, R25, R100, 0x1c1f ;  /* 0x001c1f64196c7589 */ /* 0x000e6200000e0000 */
[----:B------:R-:W-:Y:S02]  /*8e60*/  SEL R33, R33, R2, P0 ;  /* 0x0000000221217207 */ /* 0x000fe40000000000 */
[----:B------:R-:W-:Y:S01]  /*8e70*/  SEL R111, R111, R110, P0 ;  /* 0x0000006e6f6f7207 */ /* 0x000fe20000000000 */
[----:B------:R-:W-:Y:S01]  /*8e80*/  SHFL.IDX PT, R90, R115, R64, 0x1c1f ;  /* 0x001c1f40735a7589 */ /* 0x000fe200000e0000 */
[----:B------:R-:W-:Y:S02]  /*8e90*/  SEL R179, R134, R135, P0 ;  /* 0x0000008786b37207 */ /* 0x000fe40000000000 */
[----:B------:R-:W-:Y:S01]  /*8ea0*/  SEL R182, R150, R151, P0 ;  /* 0x0000009796b67207 */ /* 0x000fe20000000000 */
[----:B------:R-:W-:Y:S01]  /*8eb0*/  SHFL.IDX PT, R109, R109, R64, 0x1c1f ;  /* 0x001c1f406d6d7589 */ /* 0x000fe200000e0000 */
[----:B------:R-:W-:-:S02]  /*8ec0*/  MOV R183, R74 ;  /* 0x0000004a00b77202 */ /* 0x000fc40000000f00 */
[----:B------:R-:W-:Y:S01]  /*8ed0*/  SEL R135, R135, R134, P0 ;  /* 0x0000008687877207 */ /* 0x000fe20000000000 */
[----:B------:R-:W-:Y:S01]  /*8ee0*/  SHFL.IDX PT, R110, R92, R64, 0x1c1f ;  /* 0x001c1f405c6e7589 */ /* 0x000fe200000e0000 */
[----:B------:R-:W-:Y:S02]  /*8ef0*/  SEL R151, R151, R150, P0 ;  /* 0x0000009697977207 */ /* 0x000fe40000000000 */
[----:B------:R-:W-:Y:S01]  /*8f00*/  LOP3.LUT R76, R76, R77, RZ, 0x3c, !PT ;  /* 0x0000004d4c4c7212 */ /* 0x000fe200078e3cff */
[----:B------:R-:W-:Y:S01]  /*8f10*/  SHFL.IDX PT, R74, R113, R64, 0x1c1f ;  /* 0x001c1f40714a7589 */ /* 0x000fe200000e0000 */
[----:B------:R-:W-:Y:S01]  /*8f20*/  LOP3.LUT R34, R39, R34, RZ, 0x3c, !PT ;  /* 0x0000002227227212 */ /* 0x000fe200078e3cff */
[--C-:B------:R-:W-:Y:S01]  /*8f30*/  IMAD.X R77, RZ, RZ, R35.reuse, P4 ;  /* 0x000000ffff4d7224 */ /* 0x100fe200020e0623 */
[----:B------:R-:W-:Y:S01]  /*8f40*/  MOV R185, R62 ;  /* 0x0000003e00b97202 */ /* 0x000fe20000000f00 */
[----:B------:R1:W2:Y:S01]  /*8f50*/  SHFL.IDX PT, R25, R6, R100, 0x1c1f ;  /* 0x001c1f6406197589 */ /* 0x0002a200000e0000 */
[----:B------:R-:W-:Y:S01]  /*8f60*/  MOV R2, R82 ;  /* 0x0000005200027202 */ /* 0x000fe20000000f00 */
[----:B------:R-:W-:Y:S01]  /*8f70*/  IMAD.X R39, RZ, RZ, R35, P2 ;  /* 0x000000ffff277224 */ /* 0x000fe200010e0623 */
[----:B------:R-:W-:Y:S01]  /*8f80*/  LOP3.LUT R46, R47, 0x380, RZ, 0xc0, !PT ;  /* 0x000003802f2e7812 */ /* 0x000fe200078ec0ff */
[----:B------:R-:W3:Y:S01]  /*8f90*/  SHFL.IDX PT, R115, R37, R100, 0x1c1f ;  /* 0x001c1f6425737589 */ /* 0x000ee200000e0000 */
[----:B------:R-:W-:-:S02]  /*8fa0*/  SEL R137, R137, R80, P0 ;  /* 0x0000005089897207 */ /* 0x000fc40000000000 */
[----:B------:R-:W-:Y:S01]  /*8fb0*/  SEL R180, R138, R139, P0 ;  /* 0x0000008b8ab47207 */ /* 0x000fe20000000000 */
[----:B------:R-:W-:Y:S01]  /*8fc0*/  SHFL.IDX PT, R62, R68, R64, 0x1c1f ;  /* 0x001c1f40443e7589 */ /* 0x000fe200000e0000 */
[----:B------:R-:W-:Y:S02]  /*8fd0*/  MOV R94, R94 ;  /* 0x0000005e005e7202 */ /* 0x000fe40000000f00 */
[----:B------:R-:W-:Y:S01]  /*8fe0*/  SEL R148, R93, R148, P0 ;  /* 0x000000945d947207 */ /* 0x000fe20000000000 */
[----:B------:R-:W-:Y:S01]  /*8ff0*/  SHFL.IDX PT, R82, R97, R64, 0x1c1f ;  /* 0x001c1f4061527589 */ /* 0x000fe200000e0000 */
[----:B------:R-:W-:-:S03]  /*9000*/  SEL R178, R130, R131, P0 ;  /* 0x0000008382b27207 */ /* 0x000fc60000000000 */
[----:B------:R-:W-:Y:S01]  /*9010*/  SHFL.IDX PT, R134, R116, R64, 0x1c1f ;  /* 0x001c1f4074867589 */ /* 0x000fe200000e0000 */
[----:B------:R-:W-:-:S03]  /*9020*/  MOV R191, R78 ;  /* 0x0000004e00bf7202 */ /* 0x000fc60000000f00 */
[----:B------:R-:W-:Y:S01]  /*9030*/  SHFL.IDX PT, R150, R124, R64, 0x1c1f ;  /* 0x001c1f407c967589 */ /* 0x000fe200000e0000 */
[----:B------:R-:W-:-:S03]  /*9040*/  MOV R80, R42 ;  /* 0x0000002a00507202 */ /* 0x000fc60000000f00 */
[----:B------:R-:W5:Y:S01]  /*9050*/  SHFL.IDX PT, R113, R40, R100, 0x1c1f ;  /* 0x001c1f6428717589 */ /* 0x000f6200000e0000 */
[----:B------:R-:W-:-:S03]  /*9060*/  SEL R131, R131, R130, P0 ;  /* 0x0000008283837207 */ /* 0x000fc60000000000 */
[----:B------:R-:W-:Y:S01]  /*9070*/  SHFL.IDX PT, R68, R125, R64, 0x1c1f ;  /* 0x001c1f407d447589 */ /* 0x000fe200000e0000 */
[----:B------:R-:W-:-:S03]  /*9080*/  SHF.R.U64 R46, R46, 0x3, RZ ;  /* 0x000000032e2e7819 */ /* 0x000fc600000012ff */
[----:B------:R-:W-:Y:S01]  /*9090*/  SHFL.IDX PT, R116, R99, R64, 0x1c1f ;  /* 0x001c1f4063747589 */ /* 0x000fe200000e0000 */
[----:B------:R-:W-:-:S03]  /*90a0*/  MOV R79, R34 ;  /* 0x00000022004f7202 */ /* 0x000fc60000000f00 */
[----:B------:R-:W0:Y:S01]  /*90b0*/  SHFL.IDX PT, R124, R102, R100, 0x1c1f ;  /* 0x001c1f64667c7589 */ /* 0x000e2200000e0000 */
[----:B------:R-:W-:-:S03]  /*90c0*/  MOV R76, R76 ;  /* 0x0000004c004c7202 */ /* 0x000fc60000000f00 */
[----:B------:R-:W-:Y:S04]  /*90d0*/  SHFL.IDX PT, R91, R107, R64, 0x1c1f ;  /* 0x001c1f406b5b7589 */ /* 0x000fe800000e0000 */
[----:B------:R-:W4:Y:S01]  /*90e0*/  SHFL.IDX PT, R125, R53, R100, 0x1c1f ;  /* 0x001c1f64357d7589 */ /* 0x000f2200000e0000 */
[----:B------:R-:W-:-:S03]  /*90f0*/  SEL R139, R139, R138, P0 ;  /* 0x0000008a8b8b7207 */ /* 0x000fc60000000000 */
[----:B------:R-:W-:Y:S01]  /*9100*/  SHFL.IDX PT, R95, R128, R64, 0x1c1f ;  /* 0x001c1f40805f7589 */ /* 0x000fe200000e0000 */
[----:B------:R-:W-:-:S03]  /*9110*/  MOV R77, R38 ;  /* 0x00000026004d7202 */ /* 0x000fc60000000f00 */
[----:B------:R-:W-:Y:S04]  /*9120*/  SHFL.IDX PT, R107, R29, R100, 0x1c1f ;  /* 0x001c1f641d6b7589 */ /* 0x000fe800000e0000 */
[----:B------:R-:W-:Y:S04]  /*9130*/  SHFL.IDX PT, R42, R149, R64, 0x1c1f ;  /* 0x001c1f40952a7589 */ /* 0x000fe800000e0000 */
[----:B------:R-:W4:Y:S04]  /*9140*/  SHFL.IDX PT, R128, R56, R100, 0x1c1f ;  /* 0x001c1f6438807589 */ /* 0x000f2800000e0000 */
[----:B------:R-:W-:Y:S01]  /*9150*/  SHFL.IDX PT, R29, R136, R100, 0x1c1f ;  /* 0x001c1f64881d7589 */ /* 0x000fe200000e0000 */
[----:B------:R-:W-:-:S03]  /*9160*/  LOP3.LUT R46, R46, R47, RZ, 0x3c, !PT ;  /* 0x0000002f2e2e7212 */ /* 0x000fc600078e3cff */
[----:B------:R-:W-:Y:S04]  /*9170*/  SHFL.IDX PT, R34, R144, R64, 0x1c1f ;  /* 0x001c1f4090227589 */ /* 0x000fe800000e0000 */
[----:B------:R-:W-:Y:S04]  /*9180*/  SHFL.IDX PT, R130, R176, R64, 0x1c1f ;  /* 0x001c1f40b0827589 */ /* 0x000fe800000e0000 */
[----:B------:R-:W-:Y:S04]  /*9190*/  SHFL.IDX PT, R149, R72, R100, 0x1c1f ;  /* 0x001c1f6448957589 */ /* 0x000fe800000e0000 */
[----:B------:R-:W4:Y:S01]  /*91a0*/  SHFL.IDX PT, R136, R114, R100, 0x1c1f ;  /* 0x001c1f6472887589 */ /* 0x000f2200000e0000 */
[----:B------:R-:W-:-:S03]  /*91b0*/  SEL R181, R142, R143, P0 ;  /* 0x0000008f8eb57207 */ /* 0x000fc60000000000 */
[----:B------:R-:W-:Y:S01]  /*91c0*/  SHFL.IDX PT, R129, R129, R64, 0x1c1f ;  /* 0x001c1f4081817589 */ /* 0x000fe200000e0000 */
[----:B------:R-:W-:-:S03]  /*91d0*/  MOV R190, R86 ;  /* 0x0000005600be7202 */ /* 0x000fc60000000f00 */
[----:B------:R-:W-:Y:S01]  /*91e0*/  SHFL.IDX PT, R144, R132, R100, 0x1c1f ;  /* 0x001c1f6484907589 */ /* 0x000fe200000e0000 */
[----:B------:R-:W-:-:S03]  /*91f0*/  MOV R186, R58 ;  /* 0x0000003a00ba7202 */ /* 0x000fc60000000f00 */
[----:B------:R-:W-:Y:S01]  /*9200*/  SHFL.IDX PT, R72, R137, R100, 0x1c1f ;  /* 0x001c1f6489487589 */ /* 0x000fe200000e0000 */
[----:B------:R-:W-:-:S03]  /*9210*/  IMAD.X R47, RZ, RZ, R35, P6 ;  /* 0x000000ffff2f7224 */ /* 0x000fc600030e0623 */
[----:B------:R-:W4:Y:S01]  /*9220*/  SHFL.IDX PT, R26, R26, R100, 0x1c1f ;  /* 0x001c1f641a1a7589 */ /* 0x000f2200000e0000 */
[----:B------:R-:W-:-:S03]  /*9230*/  MOV R184, R70 ;  /* 0x0000004600b87202 */ /* 0x000fc60000000f00 */
[----:B------:R-:W-:Y:S01]  /*9240*/  SHFL.IDX PT, R38, R133, R64, 0x1c1f ;  /* 0x001c1f4085267589 */ /* 0x000fe200000e0000 */
[----:B------:R-:W-:-:S03]  /*9250*/  SEL R143, R143, R142, P0 ;  /* 0x0000008e8f8f7207 */ /* 0x000fc60000000000 */
[----:B------:R-:W-:Y:S04]  /*9260*/  SHFL.IDX PT, R138, R177, R64, 0x1c1f ;  /* 0x001c1f40b18a7589 */ /* 0x000fe800000e0000 */
[----:B------:R-:W4:Y:S04]  /*9270*/  SHFL.IDX PT, R132, R119, R100, 0x1c1f ;  /* 0x001c1f6477847589 */ /* 0x000f2800000e0000 */
[----:B------:R-:W4:Y:S04]  /*9280*/  SHFL.IDX PT, R137, R122, R100, 0x1c1f ;  /* 0x001c1f647a897589 */ /* 0x000f2800000e0000 */
[----:B------:R-:W-:Y:S04]  /*9290*/  SHFL.IDX PT, R28, R28, R64, 0x1c1f ;  /* 0x001c1f401c1c7589 */ /* 0x000fe800000e0000 */
[----:B------:R-:W-:Y:S04]  /*92a0*/  SHFL.IDX PT, R83, R81, R64, 0x1c1f ;  /* 0x001c1f4051537589 */ /* 0x000fe800000e0000 */
[----:B------:R-:W-:Y:S04]  /*92b0*/  SHFL.IDX PT, R103, R84, R64, 0x1c1f ;  /* 0x001c1f4054677589 */ /* 0x000fe800000e0000 */
[----:B------:R-:W-:Y:S04]  /*92c0*/  SHFL.IDX PT, R39, R27, R64, 0x1c1f ;  /* 0x001c1f401b277589 */ /* 0x000fe800000e0000 */
[----:B------:R-:W-:Y:S04]  /*92d0*/  SHFL.IDX PT, R97, R33, R100, 0x1c1f ;  /* 0x001c1f6421617589 */ /* 0x000fe800000e0000 */
[----:B------:R-:W-:Y:S04]  /*92e0*/  SHFL.IDX PT, R133, R61, R100, 0x1c1f ;  /* 0x001c1f643d857589 */ /* 0x000fe800000e0000 */
[----:B------:R-:W4:Y:S04]  /*92f0*/  SHFL.IDX PT, R30, R30, R100, 0x1c1f ;  /* 0x001c1f641e1e7589 */ /* 0x000f2800000e0000 */
[----:B------:R-:W-:Y:S04]  /*9300*/  SHFL.IDX PT, R40, R141, R100, 0x1c1f ;  /* 0x001c1f648d287589 */ /* 0x000fe800000e0000 */
[----:B------:R-:W-:Y:S04]  /*9310*/  SHFL.IDX PT, R36, R36, R64, 0x1c1f ;  /* 0x001c1f4024247589 */ /* 0x000fe800000e0000 */
[----:B------:R-:W-:Y:S04]  /*9320*/  SHFL.IDX PT, R27, R140, R64, 0x1c1f ;  /* 0x001c1f408c1b7589 */ /* 0x000fe800000e0000 */
        /* <DEDUP_REMOVED lines=10> */
[----:B------:R-:W4:Y:S04]  /*93d0*/  SHFL.IDX PT, R86, R21, R100, 0x1c1f ;  /* 0x001c1f6415567589 */ /* 0x000f2800000e0000 */
[----:B------:R-:W4:Y:S04]  /*93e0*/  SHFL.IDX PT, R140, R69, R100, 0x1c1f ;  /* 0x001c1f64458c7589 */ /* 0x000f2800000e0000 */
[----:B------:R-:W-:Y:S04]  /*93f0*/  SHFL.IDX PT, R37, R145, R100, 0x1c1f ;  /* 0x001c1f6491257589 */ /* 0x000fe800000e0000 */
        /* <DEDUP_REMOVED lines=14> */
[----:B------:R-:W4:Y:S01]  /*94e0*/  SHFL.IDX PT, R147, R135, R100, 0x1c1f ;  /* 0x001c1f6487937589 */ /* 0x000f2200000e0000 */
[----:B------:R-:W-:-:S03]  /*94f0*/  MOV R188, R50 ;  /* 0x0000003200bc7202 */ /* 0x000fc60000000f00 */
[----:B------:R-:W-:Y:S01]  /*9500*/  SHFL.IDX PT, R41, R41, R64, 0x1c1f ;  /* 0x001c1f4029297589 */ /* 0x000fe200000e0000 */
[----:B------:R-:W-:-:S03]  /*9510*/  MOV R93, R46 ;  /* 0x0000002e005d7202 */ /* 0x000fc60000000f00 */
[----:B------:R-:W-:Y:S04]  /*9520*/  SHFL.IDX PT, R75, R105, R64, 0x1c1f ;  /* 0x001c1f40694b7589 */ /* 0x000fe800000e0000 */
[----:B------:R2:W4:Y:S04]  /*9530*/  SHFL.IDX PT, R33, R8, R100, 0x1c1f ;  /* 0x001c1f6408217589 */ /* 0x00052800000e0000 */
[----:B------:R-:W4:Y:S01]  /*9540*/  SHFL.IDX PT, R120, R48, R100, 0x1c1f ;  /* 0x001c1f6430787589 */ /* 0x000f2200000e0000 */
[----:B------:R-:W-:-:S03]  /*9550*/  MOV R187, R54 ;  /* 0x0000003600bb7202 */ /* 0x000fc60000000f00 */
        /* <DEDUP_REMOVED lines=8> */
[----:B------:R-:W4:Y:S01]  /*95e0*/  SHFL.IDX PT, R152, R152, R100, 0x1c1f ;  /* 0x001c1f6498987589 */ /* 0x000f2200000e0000 */
[----:B-1----:R-:W-:-:S03]  /*95f0*/  SEL R6, R65, R108, P0 ;  /* 0x0000006c41067207 */ /* 0x002fc60000000000 */
[----:B------:R-:W-:Y:S01]  /*9600*/  SHFL.IDX PT, R50, R154, R64, 0x1c1f ;  /* 0x001c1f409a327589 */ /* 0x000fe200000e0000 */
[----:B--2---:R-:W-:-:S03]  /*9610*/  SEL R8, R108, R65, P0 ;  /* 0x000000416c087207 */ /* 0x004fc60000000000 */
[----:B------:R-:W-:Y:S04]  /*9620*/  SHFL.IDX PT, R175, R175, R64, 0x1c1f ;  /* 0x001c1f40afaf7589 */ /* 0x000fe800000e0000 */
[----:B------:R-:W-:Y:S04]  /*9630*/  SHFL.IDX PT, R87, R24, R100, 0x1c1f ;  /* 0x001c1f6418577589 */ /* 0x000fe800000e0000 */
[----:B------:R-:W-:Y:S04]  /*9640*/  SHFL.IDX PT, R157, R88, R100, 0x1c1f ;  /* 0x001c1f64589d7589 */ /* 0x000fe800000e0000 */
[----:B------:R-:W1:Y:S04]  /*9650*/  SHFL.IDX PT, R101, R101, R100, 0x1c1f ;  /* 0x001c1f6465657589 */ /* 0x000e6800000e0000 */
[----:B------:R-:W2:Y:S01]  /*9660*/  SHFL.IDX PT, R121, R106, R100, 0x1c1f ;  /* 0x001c1f646a797589 */ /* 0x000ea200000e0000 */
[----:B------:R-:W-:-:S03]  /*9670*/  SEL R21, R25, R109, P0 ;  /* 0x0000006d19157207 */ /* 0x000fc60000000000 */
[----:B------:R-:W-:Y:S01]  /*9680*/  SHFL.IDX PT, R60, R60, R64, 0x1c1f ;  /* 0x001c1f403c3c7589 */ /* 0x000fe200000e0000 */
[----:B---3--:R-:W-:-:S03]  /*9690*/  SEL R108, R110, R115, P0 ;  /* 0x000000736e6c7207 */ /* 0x008fc60000000000 */
[----:B------:R-:W-:Y:S04]  /*96a0*/  SHFL.IDX PT, R154, R180, R64, 0x1c1f ;  /* 0x001c1f40b49a7589 */ /* 0x000fe800000e0000 */
[----:B------:R-:W-:Y:S04]  /*96b0*/  SHFL.IDX PT, R54, R13, R100, 0x1c1f ;  /* 0x001c1f640d367589 */ /* 0x000fe800000e0000 */
[----:B------:R-:W3:Y:S04]  /*96c0*/  SHFL.IDX PT, R53, R155, R100, 0x1c1f ;  /* 0x001c1f649b357589 */ /* 0x000ee800000e0000 */
[----:B------:R5:W3:Y:S04]  /*96d0*/  SHFL.IDX PT, R123, R111, R100, 0x1c1f ;  /* 0x001c1f646f7b7589 */ /* 0x000ae800000e0000 */
[----:B------:R-:W3:Y:S01]  /*96e0*/  SHFL.IDX PT, R88, R139, R100, 0x1c1f ;  /* 0x001c1f648b587589 */ /* 0x000ee200000e0000 */
[----:B------:R-:W-:-:S03]  /*96f0*/  SEL R110, R115, R110, P0 ;  /* 0x0000006e736e7207 */ /* 0x000fc60000000000 */
[----:B------:R-:W-:Y:S04]  /*9700*/  SHFL.IDX PT, R4, R66, R64, 0x1c1f ;  /* 0x001c1f4042047589 */ /* 0x000fe800000e0000 */
[----:B------:R-:W-:Y:S01]  /*9710*/  SHFL.IDX PT, R57, R57, R64, 0x1c1f ;  /* 0x001c1f4039397589 */ /* 0x000fe200000e0000 */
[----:B-----5:R-:W-:-:S03]  /*9720*/  SEL R111, R113, R82, P0 ;  /* 0x00000052716f7207 */ /* 0x020fc60000000000 */
        /* <DEDUP_REMOVED lines=11> */
[----:B------:R-:W5:Y:S04]  /*97e0*/  SHFL.IDX PT, R47, R12, R100, 0x1c1f ;  /* 0x001c1f640c2f7589 */ /* 0x000f6800000e0000 */
[----:B------:R-:W-:Y:S04]  /*97f0*/  SHFL.IDX PT, R105, R32, R100, 0x1c1f ;  /* 0x001c1f6420697589 */ /* 0x000fe800000e0000 */
[----:B------:R-:W5:Y:S01]  /*9800*/  SHFL.IDX PT, R156, R156, R100, 0x1c1f ;  /* 0x001c1f649c9c7589 */ /* 0x000f6200000e0000 */
[----:B0-----:R-:W-:-:S03]  /*9810*/  SEL R115, R124, R116, P0 ;  /* 0x000000747c737207 */ /* 0x001fc60000000000 */
[----:B------:R-:W0:Y:S04]  /*9820*/  SHFL.IDX PT, R55, R14, R100, 0x1c1f ;  /* 0x001c1f640e377589 */ /* 0x000e2800000e0000 */
[----:B------:R-:W-:Y:S04]  /*9830*/  SHFL.IDX PT, R64, R20, R100, 0x1c1f ;  /* 0x001c1f6414407589 */ /* 0x000fe800000e0000 */
[----:B------:R4:W0:Y:S04]  /*9840*/  SHFL.IDX PT, R66, R15, R100, 0x1c1f ;  /* 0x001c1f640f427589 */ /* 0x00082800000e0000 */
[----:B------:R-:W0:Y:S04]  /*9850*/  SHFL.IDX PT, R104, R104, R100, 0x1c1f ;  /* 0x001c1f6468687589 */ /* 0x000e2800000e0000 */
[----:B------:R-:W-:Y:S01]  /*9860*/  SHFL.IDX PT, R163, R163, R100, 0x1c1f ;  /* 0x001c1f64a3a37589 */ /* 0x000fe200000e0000 */
[----:B----4-:R-:W-:-:S03]  /*9870*/  SEL R15, R109, R25, P0 ;  /* 0x000000196d0f7207 */ /* 0x010fc60000000000 */
[----:B------:R-:W4:Y:S01]  /*9880*/  SHFL.IDX PT, R161, R161, R100, 0x1c1f ;  /* 0x001c1f64a1a17589 */ /* 0x000f2200000e0000 */
[----:B------:R-:W-:Y:S02]  /*9890*/  SEL R109, R82, R113, P0 ;  /* 0x00000071526d7207 */ /* 0x000fe40000000000 */
[----:B------:R-:W-:Y:S01]  /*98a0*/  SEL R113, R116, R124, P0 ;  /* 0x0000007c74717207 */ /* 0x000fe20000000000 */
[----:B------:R-:W-:Y:S01]  /*98b0*/  SHFL.IDX PT, R167, R167, R100, 0x1c1f ;  /* 0x001c1f64a7a77589 */ /* 0x000fe200000e0000 */
[----:B------:R-:W-:Y:S02]  /*98c0*/  SEL R124, R126, R125, P0 ;  /* 0x0000007d7e7c7207 */ /* 0x000fe40000000000 */
[----:B------:R-:W-:Y:S01]  /*98d0*/  SEL R126, R125, R126, P0 ;  /* 0x0000007e7d7e7207 */ /* 0x000fe20000000000 */
[----:B------:R-:W4:Y:S01]  /*98e0*/  SHFL.IDX PT, R165, R165, R100, 0x1c1f ;  /* 0x001c1f64a5a57589 */ /* 0x000f2200000e0000 */
[----:B------:R-:W-:-:S03]  /*98f0*/  SEL R125, R74, R128, P0 ;  /* 0x000000804a7d7207 */ /* 0x000fc60000000000 */
[----:B------:R1:W4:Y:S01]  /*9900*/  SHFL.IDX PT, R155, R143, R100, 0x1c1f ;  /* 0x001c1f648f9b7589 */ /* 0x00032200000e0000 */
[----:B------:R-:W-:-:S03]  /*9910*/  SEL R127, R128, R74, P0 ;  /* 0x0000004a807f7207 */ /* 0x000fc60000000000 */
[----:B------:R-:W-:Y:S01]  /*9920*/  SHFL.IDX PT, R170, R170, R100, 0x1c1f ;  /* 0x001c1f64aaaa7589 */ /* 0x000fe200000e0000 */
[----:B------:R-:W-:-:S03]  /*9930*/  SEL R128, R130, R136, P0 ;  /* 0x0000008882807207 */ /* 0x000fc60000000000 */
[----:B------:R-:W4:Y:S01]  /*9940*/  SHFL.IDX PT, R169, R169, R100, 0x1c1f ;  /* 0x001c1f64a9a97589 */ /* 0x000f2200000e0000 */
        /* <DEDUP_REMOVED lines=17> */
[----:B------:R2:W4:Y:S01]  /*9a60*/  SHFL.IDX PT, R92, R3, R100, 0x1c1f ;  /* 0x001c1f64035c7589 */ /* 0x00052200000e0000 */
[----:B------:R-:W-:-:S02]  /*9a70*/  SEL R7, R67, R99, P0 ;  /* 0x0000006343077207 */ /* 0x000fc40000000000 */
[----:B------:R-:W-:Y:S02]  /*9a80*/  SEL R9, R99, R67, P0 ;  /* 0x0000004363097207 */ /* 0x000fe40000000000 */
[----:B------:R-:W-:Y:S02]  /*9a90*/  SEL R25, R27, R29, P0 ;  /* 0x0000001d1b197207 */ /* 0x000fe40000000000 */
[----:B------:R-:W-:Y:S02]  /*9aa0*/  SEL R84, R112, R86, P0 ;  /* 0x0000005670547207 */ /* 0x000fe40000000000 */
[----:B------:R-:W-:Y:S02]  /*9ab0*/  SEL R133, R71, R140, P0 ;  /* 0x0000008c47857207 */ /* 0x000fe40000000000 */
[----:B------:R-:W-:Y:S02]  /*9ac0*/  SEL R135, R140, R71, P0 ;  /* 0x000000478c877207 */ /* 0x000fe40000000000 */
[----:B------:R-:W-:-:S02]  /*9ad0*/  SEL R141, R70, R144, P0 ;  /* 0x00000090468d7207 */ /* 0x000fc40000000000 */
[----:B-1----:R-:W-:Y:S02]  /*9ae0*/  SEL R143, R144, R70, P0 ;  /* 0x00000046908f7207 */ /* 0x002fe40000000000 */
[----:B------:R-:W-:Y:S02]  /*9af0*/  SEL R24, R38, R31, P0 ;  /* 0x0000001f26187207 */ /* 0x000fe40000000000 */
[----:B------:R-:W-:Y:S02]  /*9b00*/  SEL R26, R31, R38, P0 ;  /* 0x000000261f1a7207 */ /* 0x000fe40000000000 */
[----:B------:R-:W-:Y:S02]  /*9b10*/  SEL R27, R29, R27, P0 ;  /* 0x0000001b1d1b7207 */ /* 0x000fe40000000000 */
[----:B------:R-:W-:Y:S02]  /*9b20*/  SEL R86, R86, R112, P0 ;  /* 0x0000007056567207 */ /* 0x000fe40000000000 */
[----:B------:R-:W-:-:S02]  /*9b30*/  SEL R140, R142, R149, P0 ;  /* 0x000000958e8c7207 */ /* 0x000fc40000000000 */
[----:B------:R-:W-:Y:S02]  /*9b40*/  SEL R144, R146, R145, P0 ;  /* 0x0000009192907207 */ /* 0x000fe40000000000 */
[----:B--2---:R-:W-:Y:S02]  /*9b50*/  SEL R3, R182, R151, P0 ;  /* 0x00000097b6037207 */ /* 0x004fe40000000000 */
        /* <DEDUP_REMOVED lines=17> */
[----:B------:R-:W-:Y:S02]  /*9c70*/  F2FP.BF16.F32.PACK_AB R68, R7, R6 ;  /* 0x000000060744723e */ /* 0x000fe400000010ff */
[----:B------:R-:W-:Y:S02]  /*9c80*/  F2FP.BF16.F32.PACK_AB R69, R11, R10 ;  /* 0x0000000a0b45723e */ /* 0x000fe400000010ff */
[----:B------:R-:W-:Y:S02]  /*9c90*/  F2FP.BF16.F32.PACK_AB R70, R9, R8 ;  /* 0x000000080946723e */ /* 0x000fe400000010ff */
[----:B------:R-:W-:Y:S02]  /*9ca0*/  F2FP.BF16.F32.PACK_AB R71, R13, R12 ;  /* 0x0000000c0d47723e */ /* 0x000fe400000010ff */
        /* <DEDUP_REMOVED lines=8> */
[----:B------:R-:W-:Y:S02]  /*9d30*/  SEL R36, R44, R59, P0 ;  /* 0x0000003b2c247207 */ /* 0x000fe40000000000 */
[----:B------:R-:W-:Y:S02]  /*9d40*/  SEL R38, R59, R44, P0 ;  /* 0x0000002c3b267207 */ /* 0x000fe40000000000 */
[----:B------:R-:W-:Y:S02]  /*9d50*/  SEL R37, R49, R43, P0 ;  /* 0x0000002b31257207 */ /* 0x000fe40000000000 */
[----:B------:R-:W-:Y:S02]  /*9d60*/  SEL R39, R43, R49, P0 ;  /* 0x000000312b277207 */ /* 0x000fe40000000000 */
[----:B------:R-:W-:Y:S01]  /*9d70*/  SEL R40, R42, R45, P0 ;  /* 0x0000002d2a287207 */ /* 0x000fe20000000000 */
[----:B------:R-:W-:Y:S01]  /*9d80*/  STSM.16.M88.4 [R79], R68 ;  /* 0x000000444f007844 */ /* 0x000fe20000000200 */
[----:B------:R-:W-:-:S02]  /*9d90*/  SEL R42, R45, R42, P0 ;  /* 0x0000002a2d2a7207 */ /* 0x000fc40000000000 */
[----:B------:R-:W-:Y:S02]  /*9da0*/  SEL R41, R153, R152, P0 ;  /* 0x0000009899297207 */ /* 0x000fe40000000000 */
[----:B------:R-:W-:Y:S02]  /*9db0*/  SEL R43, R152, R153, P0 ;  /* 0x00000099982b7207 */ /* 0x000fe40000000000 */
[----:B------:R-:W-:Y:S01]  /*9dc0*/  SEL R44, R52, R46, P0 ;  /* 0x0000002e342c7207 */ /* 0x000fe20000000000 */
[----:B------:R1:W-:Y:S01]  /*9dd0*/  STSM.16.M88.4 [R80], R72 ;  /* 0x0000004850007844 */ /* 0x0003e20000000200 */
[----:B------:R-:W-:Y:S02]  /*9de0*/  SEL R46, R46, R52, P0 ;  /* 0x000000342e2e7207 */ /* 0x000fe40000000000 */
[----:B------:R-:W-:Y:S02]  /*9df0*/  SEL R56, R58, R101, P0 ;  /* 0x000000653a387207 */ /* 0x000fe40000000000 */
[----:B------:R-:W-:-:S02]  /*9e00*/  SEL R85, R83, R87, P0 ;  /* 0x0000005753557207 */ /* 0x000fc40000000000 */
[----:B------:R-:W-:Y:S02]  /*9e10*/  SEL R120, R175, R121, P0 ;  /* 0x00000079af787207 */ /* 0x000fe40000000000 */
[----:B------:R-:W-:Y:S02]  /*9e20*/  SEL R122, R121, R175, P0 ;  /* 0x000000af797a7207 */ /* 0x000fe40000000000 */
[----:B---3--:R-:W-:Y:S02]  /*9e30*/  SEL R48, R50, R53, P0 ;  /* 0x0000003532307207 */ /* 0x008fe40000000000 */
[----:B------:R-:W-:Y:S02]  /*9e40*/  SEL R52, R60, R54, P0 ;  /* 0x000000363c347207 */ /* 0x000fe40000000000 */
[----:B------:R-:W-:Y:S02]  /*9e50*/  SEL R58, R101, R58, P0 ;  /* 0x0000003a653a7207 */ /* 0x000fe40000000000 */
[----:B------:R-:W-:-:S02]  /*9e60*/  SEL R87, R87, R83, P0 ;  /* 0x0000005357577207 */ /* 0x000fc40000000000 */
[----:B------:R-:W-:Y:S02]  /*9e70*/  SEL R100, R103, R107, P0 ;  /* 0x0000006b67647207 */ /* 0x000fe40000000000 */
[----:B------:R-:W-:Y:S02]  /*9e80*/  SEL R102, R107, R103, P0 ;  /* 0x000000676b667207 */ /* 0x000fe40000000000 */
[----:B------:R-:W-:Y:S02]  /*9e90*/  SEL R121, R91, R123, P0 ;  /* 0x0000007b5b797207 */ /* 0x000fe40000000000 */
[----:B------:R-:W-:Y:S02]  /*9ea0*/  SEL R152, R154, R88, P0 ;  /* 0x000000589a987207 */ /* 0x000fe40000000000 */
[----:B-----5:R-:W-:Y:S02]  /*9eb0*/  SEL R45, R57, R47, P0 ;  /* 0x0000002f392d7207 */ /* 0x020fe40000000000 */
[----:B------:R-:W-:-:S02]  /*9ec0*/  SEL R50, R53, R50, P0 ;  /* 0x0000003235327207 */ /* 0x000fc40000000000 */
[----:B------:R-:W-:Y:S02]  /*9ed0*/  SEL R49, R51, R156, P0 ;  /* 0x0000009c33317207 */ /* 0x000fe40000000000 */
[----:B------:R-:W-:Y:S02]  /*9ee0*/  SEL R54, R54, R60, P0 ;  /* 0x0000003c36367207 */ /* 0x000fe40000000000 */
[----:B------:R-:W-:Y:S02]  /*9ef0*/  SEL R101, R89, R105, P0 ;  /* 0x0000006959657207 */ /* 0x000fe40000000000 */
[----:B------:R-:W-:Y:S02]  /*9f00*/  SEL R103, R105, R89, P0 ;  /* 0x0000005969677207 */ /* 0x000fe40000000000 */
[----:B------:R-:W-:Y:S02]  /*9f10*/  SEL R123, R123, R91, P0 ;  /* 0x0000005b7b7b7207 */ /* 0x000fe40000000000 */
[----:B------:R-:W-:-:S02]  /*9f20*/  SEL R154, R88, R154, P0 ;  /* 0x0000009a589a7207 */ /* 0x000fc40000000000 */
[----:B-1----:R-:W-:Y:S02]  /*9f30*/  F2FP.BF16.F32.PACK_AB R80, R29, R28 ;  /* 0x0000001c1d50723e */ /* 0x002fe400000010ff */
[----:B------:R-:W-:Y:S02]  /*9f40*/  F2FP.BF16.F32.PACK_AB R81, R33, R32 ;  /* 0x000000202151723e */ /* 0x000fe400000010ff */
[----:B------:R-:W-:Y:S02]  /*9f50*/  F2FP.BF16.F32.PACK_AB R82, R31, R30 ;  /* 0x0000001e1f52723e */ /* 0x000fe400000010ff */
[----:B------:R-:W-:Y:S02]  /*9f60*/  F2FP.BF16.F32.PACK_AB R83, R35, R34 ;  /* 0x000000222353723e */ /* 0x000fe400000010ff */
[----:B------:R-:W-:Y:S02]  /*9f70*/  SEL R47, R47, R57, P0 ;  /* 0x000000392f2f7207 */ /* 0x000fe40000000000 */
[----:B------:R-:W-:-:S02]  /*9f80*/  SEL R51, R156, R51, P0 ;  /* 0x000000339c337207 */ /* 0x000fc40000000000 */
[----:B0-----:R-:W-:Y:S02]  /*9f90*/  SEL R53, R96, R55, P0 ;  /* 0x0000003760357207 */ /* 0x001fe40000000000 */
[----:B------:R-:W-:Y:S02]  /*9fa0*/  SEL R60, R62, R66, P0 ;  /* 0x000000423e3c7207 */ /* 0x000fe40000000000 */
[----:B------:R-:W-:Y:S02]  /*9fb0*/  SEL R61, R63, R64, P0 ;  /* 0x000000403f3d7207 */ /* 0x000fe40000000000 */
[----:B------:R-:W-:Y:S02]  /*9fc0*/  F2FP.BF16.F32.PACK_AB R88, R37, R36 ;  /* 0x000000242558723e */ /* 0x000fe400000010ff */
[----:B------:R-:W-:Y:S02]  /*9fd0*/  F2FP.BF16.F32.PACK_AB R90, R39, R38 ;  /* 0x00000026275a723e */ /* 0x000fe400000010ff */
[----:B------:R-:W-:-:S02]  /*9fe0*/  F2FP.BF16.F32.PACK_AB R91, R43, R42 ;  /* 0x0000002a2b5b723e */ /* 0x000fc400000010ff */
[----:B------:R-:W-:Y:S02]  /*9ff0*/  F2FP.BF16.F32.PACK_AB R89, R41, R40 ;  /* 0x000000282959723e */ /* 0x000fe400000010ff */
[----:B------:R-:W-:Y:S02]  /*a000*/  SEL R55, R55, R96, P0 ;  /* 0x0000006037377207 */ /* 0x000fe40000000000 */
[----:B------:R-:W-:Y:S02]  /*a010*/  SEL R57, R162, R104, P0 ;  /* 0x00000068a2397207 */ /* 0x000fe40000000000 */
[----:B------:R-:W-:Y:S02]  /*a020*/  SEL R59, R104, R162, P0 ;  /* 0x000000a2683b7207 */ /* 0x000fe40000000000 */
[----:B------:R-:W-:Y:S02]  /*a030*/  SEL R62, R66, R62, P0 ;  /* 0x0000003e423e7207 */ /* 0x000fe40000000000 */
[----:B------:R-:W-:-:S02]  /*a040*/  SEL R63, R64, R63, P0 ;  /* 0x0000003f403f7207 */ /* 0x000fc40000000000 */
[----:B----4-:R-:W-:Y:S02]  /*a050*/  SEL R64, R164, R161, P0 ;  /* 0x000000a1a4407207 */ /* 0x010fe40000000000 */
[----:B------:R-:W-:Y:S02]  /*a060*/  SEL R66, R161, R164, P0 ;  /* 0x000000a4a1427207 */ /* 0x000fe40000000000 */
[----:B------:R-:W-:Y:S02]  /*a070*/  SEL R65, R166, R163, P0 ;  /* 0x000000a3a6417207 */ /* 0x000fe40000000000 */
[----:B------:R-:W-:Y:S01]  /*a080*/  SEL R67, R163, R166, P0 ;  /* 0x000000a6a3437207 */ /* 0x000fe20000000000 */
[----:B------:R0:W-:Y:S01]  /*a090*/  STSM.16.M88.4 [R76], R80 ;  /* 0x000000504c007844 */ /* 0x0001e20000000200 */
[----:B------:R-:W-:Y:S02]  /*a0a0*/  SEL R96, R168, R165, P0 ;  /* 0x000000a5a8607207 */ /* 0x000fe40000000000 */
[----:B------:R-:W-:Y:S01]  /*a0b0*/  SEL R98, R165, R168, P0 ;  /* 0x000000a8a5627207 */ /* 0x000fe20000000000 */
[----:B------:R1:W-:Y:S01]  /*a0c0*/  STSM.16.M88.4 [R77], R88 ;  /* 0x000000584d007844 */ /* 0x0003e20000000200 */
[----:B------:R-:W-:-:S02]  /*a0d0*/  SEL R97, R171, R167, P0 ;  /* 0x000000a7ab617207 */ /* 0x000fc40000000000 */
[----:B------:R-:W-:Y:S02]  /*a0e0*/  SEL R99, R167, R171, P0 ;  /* 0x000000aba7637207 */ /* 0x000fe40000000000 */
[----:B------:R-:W-:Y:S02]  /*a0f0*/  SEL R153, R78, R155, P0 ;  /* 0x0000009b4e997207 */ /* 0x000fe40000000000 */
[----:B------:R-:W-:Y:S02]  /*a100*/  F2FP.BF16.F32.PACK_AB R68, R45, R44 ;  /* 0x0000002c2d44723e */ /* 0x000fe400000010ff */
[----:B------:R-:W-:Y:S02]  /*a110*/  F2FP.BF16.F32.PACK_AB R70, R47, R46 ;  /* 0x0000002e2f46723e */ /* 0x000fe400000010ff */
[----:B------:R-:W-:Y:S02]  /*a120*/  F2FP.BF16.F32.PACK_AB R71, R51, R50 ;  /* 0x000000323347723e */ /* 0x000fe400000010ff */
[----:B------:R-:W-:-:S02]  /*a130*/  F2FP.BF16.F32.PACK_AB R69, R49, R48 ;  /* 0x000000303145723e */ /* 0x000fc400000010ff */
[----:B------:R-:W-:Y:S02]  /*a140*/  SEL R104, R172, R169, P0 ;  /* 0x000000a9ac687207 */ /* 0x000fe40000000000 */
[----:B------:R-:W-:Y:S02]  /*a150*/  SEL R106, R169, R172, P0 ;  /* 0x000000aca96a7207 */ /* 0x000fe40000000000 */
[----:B------:R-:W-:Y:S02]  /*a160*/  SEL R105, R173, R170, P0 ;  /* 0x000000aaad697207 */ /* 0x000fe40000000000 */
[----:B------:R-:W-:Y:S02]  /*a170*/  SEL R107, R170, R173, P0 ;  /* 0x000000adaa6b7207 */ /* 0x000fe40000000000 */
[----:B------:R-:W-:Y:S02]  /*a180*/  SEL R155, R155, R78, P0 ;  /* 0x0000004e9b9b7207 */ /* 0x000fe40000000000 */
[----:B------:R-:W-:-:S02]  /*a190*/  F2FP.BF16.F32.PACK_AB R72, R53, R52 ;  /* 0x000000343548723e */ /* 0x000fc400000010ff */
[----:B------:R-:W-:Y:S02]  /*a1a0*/  F2FP.BF16.F32.PACK_AB R74, R55, R54 ;  /* 0x00000036374a723e */ /* 0x000fe400000010ff */
[----:B------:R-:W-:Y:S02]  /*a1b0*/  F2FP.BF16.F32.PACK_AB R75, R59, R58 ;  /* 0x0000003a3b4b723e */ /* 0x000fe400000010ff */
[----:B------:R-:W-:Y:S02]  /*a1c0*/  F2FP.BF16.F32.PACK_AB R73, R57, R56 ;  /* 0x000000383949723e */ /* 0x000fe400000010ff */
[----:B0-----:R-:W-:Y:S02]  /*a1d0*/  F2FP.BF16.F32.PACK_AB R76, R61, R60 ;  /* 0x0000003c3d4c723e */ /* 0x001fe400000010ff */
[----:B------:R-:W-:Y:S02]  /*a1e0*/  F2FP.BF16.F32.PACK_AB R78, R63, R62 ;  /* 0x0000003e3f4e723e */ /* 0x000fe400000010ff */
[----:B------:R-:W-:-:S02]  /*a1f0*/  F2FP.BF16.F32.PACK_AB R79, R67, R66 ;  /* 0x00000042434f723e */ /* 0x000fc400000010ff */
[----:B-1----:R-:W-:Y:S01]  /*a200*/  F2FP.BF16.F32.PACK_AB R77, R65, R64 ;  /* 0x00000040414d723e */ /* 0x002fe200000010ff */
[----:B------:R0:W-:Y:S01]  /*a210*/  STSM.16.M88.4 [R94], R68 ;  /* 0x000000445e007844 */ /* 0x0001e20000000200 */
[----:B------:R-:W-:Y:S02]  /*a220*/  F2FP.BF16.F32.PACK_AB R80, R85, R84 ;  /* 0x000000545550723e */ /* 0x000fe400000010ff */
[----:B------:R-:W-:Y:S02]  /*a230*/  F2FP.BF16.F32.PACK_AB R82, R87, R86 ;  /* 0x000000565752723e */ /* 0x000fe400000010ff */
[----:B------:R-:W-:Y:S02]  /*a240*/  F2FP.BF16.F32.PACK_AB R83, R99, R98 ;  /* 0x000000626353723e */ /* 0x000fe400000010ff */
[----:B------:R-:W-:Y:S01]  /*a250*/  F2FP.BF16.F32.PACK_AB R81, R97, R96 ;  /* 0x000000606151723e */ /* 0x000fe200000010ff */
[----:B------:R-:W-:Y:S01]  /*a260*/  STSM.16.M88.4 [R93], R72 ;  /* 0x000000485d007844 */ /* 0x000fe20000000200 */
[----:B------:R-:W-:-:S02]  /*a270*/  F2FP.BF16.F32.PACK_AB R88, R101, R100 ;  /* 0x000000646558723e */ /* 0x000fc400000010ff */
[----:B------:R-:W-:Y:S02]  /*a280*/  F2FP.BF16.F32.PACK_AB R90, R103, R102 ;  /* 0x00000066675a723e */ /* 0x000fe400000010ff */
[----:B------:R-:W-:Y:S02]  /*a290*/  F2FP.BF16.F32.PACK_AB R91, R107, R106 ;  /* 0x0000006a6b5b723e */ /* 0x000fe400000010ff */
[----:B------:R-:W-:Y:S01]  /*a2a0*/  F2FP.BF16.F32.PACK_AB R89, R105, R104 ;  /* 0x000000686959723e */ /* 0x000fe200000010ff */
[----:B------:R1:W-:Y:S01]  /*a2b0*/  STSM.16.M88.4 [R2], R76 ;  /* 0x0000004c02007844 */ /* 0x0003e20000000200 */
[----:B0-----:R-:W-:Y:S02]  /*a2c0*/  F2FP.BF16.F32.PACK_AB R68, R109, R108 ;  /* 0x0000006c6d44723e */ /* 0x001fe400000010ff */
[----:B------:R-:W-:Y:S02]  /*a2d0*/  F2FP.BF16.F32.PACK_AB R70, R111, R110 ;  /* 0x0000006e6f46723e */ /* 0x000fe400000010ff */
[----:B------:R-:W-:-:S02]  /*a2e0*/  F2FP.BF16.F32.PACK_AB R71, R115, R114 ;  /* 0x000000727347723e */ /* 0x000fc400000010ff */
[----:B------:R-:W-:Y:S02]  /*a2f0*/  F2FP.BF16.F32.PACK_AB R69, R113, R112 ;  /* 0x000000707145723e */ /* 0x000fe400000010ff */
[----:B------:R-:W-:Y:S01]  /*a300*/  SEL R156, R158, R157, P0 ;  /* 0x0000009d9e9c7207 */ /* 0x000fe20000000000 */
[----:B------:R-:W-:Y:S01]  /*a310*/  STSM.16.M88.4 [R183], R80 ;  /* 0x00000050b7007844 */ /* 0x000fe20000000200 */
[----:B------:R-:W-:Y:S02]  /*a320*/  SEL R158, R157, R158, P0 ;  /* 0x0000009e9d9e7207 */ /* 0x000fe40000000000 */
[----:B------:R-:W-:Y:S01]  /*a330*/  SEL R157, R95, R159, P0 ;  /* 0x0000009f5f9d7207 */ /* 0x000fe20000000000 */
[----:B------:R-:W-:Y:S01]  /*a340*/  STSM.16.M88.4 [R184], R88 ;  /* 0x00000058b8007844 */ /* 0x000fe20000000200 */
[----:B-1----:R-:W-:Y:S02]  /*a350*/  F2FP.BF16.F32.PACK_AB R76, R117, R116 ;  /* 0x00000074754c723e */ /* 0x002fe400000010ff */
[----:B------:R-:W-:-:S02]  /*a360*/  F2FP.BF16.F32.PACK_AB R78, R119, R118 ;  /* 0x00000076774e723e */ /* 0x000fc400000010ff */
[----:B------:R-:W-:Y:S02]  /*a370*/  F2FP.BF16.F32.PACK_AB R79, R123, R122 ;  /* 0x0000007a7b4f723e */ /* 0x000fe400000010ff */
[----:B------:R-:W-:Y:S02]  /*a380*/  F2FP.BF16.F32.PACK_AB R77, R121, R120 ;  /* 0x00000078794d723e */ /* 0x000fe400000010ff */
[----:B------:R-:W-:Y:S01]  /*a390*/  SEL R2, R4, R92, P0 ;  /* 0x0000005c04027207 */ /* 0x000fe20000000000 */
[----:B------:R0:W-:Y:S01]  /*a3a0*/  STSM.16.M88.4 [R185], R68 ;  /* 0x00000044b9007844 */ /* 0x0001e20000000200 */
[----:B------:R-:W-:Y:S02]  /*a3b0*/  SEL R159, R159, R95, P0 ;  /* 0x0000005f9f9f7207 */ /* 0x000fe40000000000 */
[----:B------:R-:W-:Y:S02]  /*a3c0*/  SEL R4, R92, R4, P0 ;  /* 0x000000045c047207 */ /* 0x000fe40000000000 */
[----:B------:R-:W-:-:S02]  /*a3d0*/  F2FP.BF16.F32.PACK_AB R92, R125, R124 ;  /* 0x0000007c7d5c723e */ /* 0x000fc400000010ff */
[----:B------:R-:W-:Y:S02]  /*a3e0*/  F2FP.BF16.F32.PACK_AB R94, R127, R126 ;  /* 0x0000007e7f5e723e */ /* 0x000fe400000010ff */
[----:B------:R-:W-:Y:S02]  /*a3f0*/  F2FP.BF16.F32.PACK_AB R95, R131, R130 ;  /* 0x00000082835f723e */ /* 0x000fe400000010ff */
[----:B------:R-:W-:Y:S01]  /*a400*/  F2FP.BF16.F32.PACK_AB R93, R129, R128 ;  /* 0x00000080815d723e */ /* 0x000fe200000010ff */
[----:B------:R1:W-:Y:S01]  /*a410*/  STSM.16.M88.4 [R186], R76 ;  /* 0x0000004cba007844 */ /* 0x0003e20000000200 */
[----:B------:R-:W-:Y:S02]  /*a420*/  F2FP.BF16.F32.PACK_AB R72, R141, R140 ;  /* 0x0000008c8d48723e */ /* 0x000fe400000010ff */
[----:B------:R-:W-:Y:S02]  /*a430*/  F2FP.BF16.F32.PACK_AB R74, R143, R142 ;  /* 0x0000008e8f4a723e */ /* 0x000fe400000010ff */
[----:B0-----:R-:W-:-:S02]  /*a440*/  F2FP.BF16.F32.PACK_AB R68, R133, R132 ;  /* 0x000000848544723e */ /* 0x001fc400000010ff */
[----:B------:R-:W-:Y:S02]  /*a450*/  F2FP.BF16.F32.PACK_AB R70, R135, R134 ;  /* 0x000000868746723e */ /* 0x000fe400000010ff */
[----:B------:R-:W-:Y:S02]  /*a460*/  F2FP.BF16.F32.PACK_AB R71, R139, R138 ;  /* 0x0000008a8b47723e */ /* 0x000fe400000010ff */
[----:B------:R-:W-:Y:S02]  /*a470*/  F2FP.BF16.F32.PACK_AB R69, R137, R136 ;  /* 0x000000888945723e */ /* 0x000fe400000010ff */
[----:B------:R-:W-:Y:S02]  /*a480*/  F2FP.BF16.F32.PACK_AB R75, R147, R146 ;  /* 0x00000092934b723e */ /* 0x000fe400000010ff */
[----:B------:R-:W-:Y:S02]  /*a490*/  F2FP.BF16.F32.PACK_AB R73, R145, R144 ;  /* 0x000000909149723e */ /* 0x000fe400000010ff */
[----:B-1----:R-:W-:-:S02]  /*a4a0*/  F2FP.BF16.F32.PACK_AB R76, R149, R148 ;  /* 0x00000094954c723e */ /* 0x002fc400000010ff */
[----:B------:R-:W-:Y:S02]  /*a4b0*/  F2FP.BF16.F32.PACK_AB R78, R151, R150 ;  /* 0x00000096974e723e */ /* 0x000fe400000010ff */
[----:B------:R-:W-:Y:S02]  /*a4c0*/  F2FP.BF16.F32.PACK_AB R79, R155, R154 ;  /* 0x0000009a9b4f723e */ /* 0x000fe400000010ff */
[----:B------:R-:W-:Y:S01]  /*a4d0*/  F2FP.BF16.F32.PACK_AB R77, R153, R152 ;  /* 0x00000098994d723e */ /* 0x000fe200000010ff */
[----:B------:R-:W-:Y:S01]  /*a4e0*/  STSM.16.M88.4 [R187], R92 ;  /* 0x0000005cbb007844 */ /* 0x000fe20000000200 */
[----:B------:R-:W-:Y:S02]  /*a4f0*/  F2FP.BF16.F32.PACK_AB R81, R3, R2 ;  /* 0x000000020351723e */ /* 0x000fe400000010ff */
[----:B------:R-:W-:Y:S02]  /*a500*/  F2FP.BF16.F32.PACK_AB R82, R159, R158 ;  /* 0x0000009e9f52723e */ /* 0x000fe400000010ff */
[----:B------:R-:W-:-:S02]  /*a510*/  F2FP.BF16.F32.PACK_AB R83, R5, R4 ;  /* 0x000000040553723e */ /* 0x000fc400000010ff */
[----:B------:R-:W-:Y:S01]  /*a520*/  F2FP.BF16.F32.PACK_AB R80, R157, R156 ;  /* 0x0000009c9d50723e */ /* 0x000fe200000010ff */
[----:B------:R0:W-:Y:S04]  /*a530*/  STSM.16.M88.4 [R188], R68 ;  /* 0x00000044bc007844 */ /* 0x0001e80000000200 */
[----:B------:R-:W-:Y:S04]  /*a540*/  STSM.16.M88.4 [R189], R72 ;  /* 0x00000048bd007844 */ /* 0x000fe80000000200 */
[----:B------:R1:W-:Y:S04]  /*a550*/  STSM.16.M88.4 [R190], R76 ;  /* 0x0000004cbe007844 */ /* 0x0003e80000000200 */
[----:B------:R2:W-:Y:S01]  /*a560*/  STSM.16.M88.4 [R191], R80 ;  /* 0x00000050bf007844 */ /* 0x0005e20000000200 */
[----:B------:R-:W-:Y:S01]  /*a570*/  BAR.SYNC.DEFER_BLOCKING 0x1, 0x100 ;  /* 0x0044000000007b1d */ /* 0x000fe20000010000 */
[----:B------:R-:W-:Y:S01]  /*a580*/  ISETP.NE.U32.AND P0, PT, RZ, UR16, PT ;  /* 0x00000010ff007c0c */ /* 0x000fe2000bf05070 */
[----:B------:R-:W-:-:S03]  /*a590*/  UIMAD.WIDE UR12, UR36, 0x4, UR12 ;  /* 0x00000004240c78a5 */ /* 0x000fc6000f8e020c */
[----:B------:R-:W-:-:S03]  /*a5a0*/  ISETP.NE.AND.EX P0, PT, RZ, UR17, PT, P0 ;  /* 0x00000011ff007c0c */ /* 0x000fc6000bf05300 */
[----:B0-----:R-:W-:Y:S02]  /*a5b0*/  IMAD.U32 R68, RZ, RZ, UR12 ;  /* 0x0000000cff447e24 */ /* 0x001fe4000f8e00ff */
[----:B------:R-:W-:Y:S01]  /*a5c0*/  IMAD.U32 R69, RZ, RZ, UR13 ;  /* 0x0000000dff457e24 */ /* 0x000fe2000f8e00ff */
[----:B------:R-:W-:-:S07]  /*a5d0*/  UISETP.NE.U32.AND UP0, UPT, UR14, URZ, UPT ;  /* 0x0000003f0e00728c */ /* 0x000fce000bf05070 */
[----:B------:R0:W3:Y:S01]  /*a5e0*/  @P0 LDG.E R88, desc[UR50][R68.64] ;  /* 0x0000003244580981 */ /* 0x0000e2000c1e1900 */
[----:B------:R-:W-:-:S06]  /*a5f0*/  UISETP.NE.AND.EX UP0, UPT, UR15, URZ, UPT, UP0 ;  /* 0x0000003f0f00728c */ /* 0x000fcc000bf05300 */
[----:B------:R-:W-:-:S05]  /*a600*/  PLOP3.LUT P4, PT, PT, PT, UP0, 0x80, 0x0 ;  /* 0x000000000000781c */ /* 0x000fca0003f8f008 */
[----:B------:R-:W-:-:S04]  /*a610*/  @UP0 ULEA UR14, UP1, UR36, UR14, 0x2 ;  /* 0x0000000e240e0291 */ /* 0x000fc8000f82103f */
[----:B------:R-:W-:Y:S02]  /*a620*/  @UP0 ULEA.HI.X UR15, UR36, UR15, UR37, 0x2, UP1 ;  /* 0x0000000f240f0291 */ /* 0x000fe400088f1425 */
[----:B0-----:R-:W-:-:S04]  /*a630*/  IMAD.U32 R68, RZ, RZ, UR14 ;  /* 0x0000000eff447e24 */ /* 0x001fc8000f8e00ff */
[----:B------:R-:W-:-:S05]  /*a640*/  IMAD.U32 R69, RZ, RZ, UR15 ;  /* 0x0000000fff457e24 */ /* 0x000fca000f8e00ff */
[----:B------:R0:W4:Y:S01]  /*a650*/  @P4 LDG.E R70, desc[UR50][R68.64] ;  /* 0x0000003244464981 */ /* 0x000122000c1e1900 */
[----:B------:R-:W-:Y:S02]  /*a660*/  UISETP.NE.AND UP2, UPT, UR22, 0x1, UPT ;  /* 0x000000011600788c */ /* 0x000fe4000bf45270 */
[----:B------:R-:W-:Y:S01]  /*a670*/  UISETP.GT.AND UP1, UPT, UR45, 0x1, UPT ;  /* 0x000000012d00788c */ /* 0x000fe2000bf24270 */
[----:B------:R-:W-:-:S03]  /*a680*/  UMOV UR23, 0x9b8 ;  /* 0x000009b800177882 */ /* 0x000fc60000000000 */
[----:B------:R-:W-:Y:S01]  /*a690*/  USEL UR23, UR23, 0x978, UP1 ;  /* 0x0000097817177887 */ /* 0x000fe20008800000 */
[----:B------:R-:W-:Y:S01]  /*a6a0*/  PLOP3.LUT P1, PT, PT, PT, UP2, 0x80, 0x0 ;  /* 0x000000000000781c */ /* 0x000fe20003f2f028 */
[----:B------:R-:W-:Y:S01]  /*a6b0*/  UISETP.NE.U32.AND UP0, UPT, UR16, URZ, UPT ;  /* 0x0000003f1000728c */ /* 0x000fe2000bf05070 */
[----:B-1----:R-:W-:Y:S01]  /*a6c0*/  IMAD.U32 R76, RZ, RZ, UR43 ;  /* 0x0000002bff4c7e24 */ /* 0x002fe2000f8e00ff */
[----:B------:R-:W-:Y:S01]  /*a6d0*/  UMOV UR4, URZ ;  /* 0x0000003f00047c82 */ /* 0x000fe20008000000 */
[----:B------:R-:W-:Y:S01]  /*a6e0*/  @UP2 ULDC UR26, c[0x0][0xbec] ;  /* 0x0002fb00001a2ab9 */ /* 0x000fe20000000800 */
[----:B------:R-:W-:Y:S01]  /*a6f0*/  UISETP.NE.AND.EX UP0, UPT, UR17, URZ, UPT, UP0 ;  /* 0x0000003f1100728c */ /* 0x000fe2000bf05300 */
[----:B------:R-:W-:Y:S01]  /*a700*/  IMAD R76, R76, 0x80, R193 ;  /* 0x000000804c4c7824 */ /* 0x000fe200078e02c1 */
[----:B------:R-:W-:Y:S02]  /*a710*/  USEL UR9, UR39, URZ, UP1 ;  /* 0x0000003f27097287 */ /* 0x000fe40008800000 */
[----:B------:R-:W-:-:S02]  /*a720*/  USEL UR36, UR36, URZ, !UP0 ;  /* 0x0000003f24247287 */ /* 0x000fc4000c000000 */
[----:B------:R-:W-:Y:S01]  /*a730*/  ULDC.64 UR16, c[0x0][UR23+0x220] ;  /* 0x0000880017107abb */ /* 0x000fe20008000a00 */
[----:B------:R-:W-:Y:S01]  /*a740*/  ULDC.64 UR20, c[0x0][UR23+0x218] ;  /* 0x0000860017147abb */ /* 0x000fe20008000a00 */
[----:B------:R-:W-:Y:S01]  /*a750*/  ULDC.64 UR18, c[0x0][UR23+0x228] ;  /* 0x00008a0017127abb */ /* 0x000fe20008000a00 */
[----:B0-----:R-:W-:Y:S01]  /*a760*/  @P1 IMAD.HI.U32 R68, R76, UR26, RZ ;  /* 0x0000001a4c441c27 */ /* 0x001fe2000f8e00ff */
[----:B------:R-:W-:Y:S02]  /*a770*/  USEL UR37, UR37, URZ, !UP0 ;  /* 0x0000003f25257287 */ /* 0x000fe4000c000000 */
[----:B------:R-:W-:Y:S02]  /*a780*/  UIMAD UR17, UR17, UR36, URZ ;  /* 0x00000024111172a4 */ /* 0x000fe4000f8e023f */
[----:B------:R-:W-:Y:S02]  /*a790*/  UIMAD.WIDE.U32 UR14, UR20, UR42, URZ ;  /* 0x0000002a140e72a5 */ /* 0x000fe4000f8e003f */
[----:B------:R-:W-:Y:S01]  /*a7a0*/  UIMAD.WIDE.U32 UR24, UR18, UR9, URZ ;  /* 0x00000009121872a5 */ /* 0x000fe2000f8e003f */
[----:B------:R-:W-:Y:S01]  /*a7b0*/  IMAD.MOV.U32 R69, RZ, RZ, R76 ;  /* 0x000000ffff457224 */ /* 0x000fe200078e004c */
[----:B------:R-:W-:Y:S01]  /*a7c0*/  @UP2 ULDC UR27, c[0x0][0xbf0] ;  /* 0x0002fc00001b2ab9 */ /* 0x000fe20000000800 */
[----:B------:R-:W-:-:S02]  /*a7d0*/  UIMAD UR20, UR21, UR42, URZ ;  /* 0x0000002a151472a4 */ /* 0x000fc4000f8e023f */
[----:B------:R-:W-:Y:S01]  /*a7e0*/  UIMAD UR9, UR19, UR9, URZ ;  /* 0x00000009130972a4 */ /* 0x000fe2000f8e023f */
[----:B------:R-:W-:Y:S01]  /*a7f0*/  @P1 SHF.R.U32.HI R69, RZ, UR27, R68 ;  /* 0x0000001bff451c19 */ /* 0x000fe20008011644 */
[----:B------:R-:W-:Y:S02]  /*a800*/  UIMAD.WIDE.U32 UR18, UR16, UR36, URZ ;  /* 0x00000024101272a5 */ /* 0x000fe4000f8e003f */
[----:B------:R-:W-:Y:S02]  /*a810*/  UIMAD UR17, UR16, UR37, UR17 ;  /* 0x00000025101172a4 */ /* 0x000fe4000f8e0211 */
[----:B------:R-:W-:Y:S01]  /*a820*/  UIADD3 UR20, UR15, UR20, URZ ;  /* 0x000000140f147290 */ /* 0x000fe2000fffe03f */
[----:B------:R-:W-:Y:S01]  /*a830*/  IMAD.U32 R68, RZ, RZ, UR24 ;  /* 0x00000018ff447e24 */ /* 0x000fe2000f8e00ff */
[----:B------:R-:W-:Y:S01]  /*a840*/  UIADD3 UR15, UR25, UR9, URZ ;  /* 0x00000009190f7290 */ /* 0x000fe2000fffe03f */
[----:B------:R-:W-:Y:S01]  /*a850*/  IMAD.MOV R71, RZ, RZ, -R69 ;  /* 0x000000ffff477224 */ /* 0x000fe200078e0a45 */
[----:B------:R-:W-:-:S03]  /*a860*/  UIADD3 UR9, UR19, UR17, URZ ;  /* 0x0000001113097290 */ /* 0x000fc6000fffe03f */
[----:B------:R-:W-:Y:S02]  /*a870*/  IMAD R71, R71, UR22, R76 ;  /* 0x0000001647477c24 */ /* 0x000fe4000f8e024c */
[----:B------:R-:W-:-:S03]  /*a880*/  IMAD.U32 R74, RZ, RZ, UR15 ;  /* 0x0000000fff4a7e24 */ /* 0x000fc6000f8e00ff */
[----:B------:R-:W-:Y:S02]  /*a890*/  SHF.R.S32.HI R72, RZ, 0x1f, R71 ;  /* 0x0000001fff487819 */ /* 0x000fe40000011447 */
[----:B---3--:R-:W-:-:S13]  /*a8a0*/  @P0 R2UR UR4, R88 ;  /* 0x00000000580402ca */ /* 0x008fda00000e0000 */
[----:B------:R-:W-:Y:S02]  /*a8b0*/  UIADD3 UR14, UP0, UP3, UR18, UR14, UR4 ;  /* 0x0000000e120e7290 */ /* 0x000fe4000fb1e004 */
[----:B------:R-:W-:Y:S01]  /*a8c0*/  USHF.R.S32.HI UR16, URZ, 0x1f, UR4 ;  /* 0x0000001f3f107899 */ /* 0x000fe20008011404 */
[----:B------:R-:W-:Y:S01]  /*a8d0*/  ULDC.64 UR18, c[0x0][0xba8] ;  /* 0x0002ea0000127ab9 */ /* 0x000fe20000000a00 */
[----:B------:R-:W-:Y:S02]  /*a8e0*/  @!UP1 ULDC UR18, c[0x0][0xb50] ;  /* 0x0002d40000129ab9 */ /* 0x000fe40000000800 */
[----:B------:R-:W-:Y:S01]  /*a8f0*/  UIADD3.X UR9, UR9, UR20, UR16, UP0, UP3 ;  /* 0x0000001409097290 */ /* 0x000fe200087e6410 */
[----:B------:R-:W-:Y:S01]  /*a900*/  IADD3 R68, P2, P3, R69, UR14, R68 ;  /* 0x0000000e45447c10 */ /* 0x000fe2000fb5e044 */
[----:B------:R-:W-:Y:S01]  /*a910*/  @!UP1 ULDC UR19, c[0x0][0xb54] ;  /* 0x0002d50000139ab9 */ /* 0x000fe20000000800 */
[----:B------:R-:W-:Y:S01]  /*a920*/  SHF.R.S32.HI R69, RZ, 0x1f, R69 ;  /* 0x0000001fff457819 */ /* 0x000fe20000011445 */
[----:B------:R-:W-:-:S02]  /*a930*/  ULDC.64 UR14, c[0x0][UR23+0x210] ;  /* 0x00008400170e7abb */ /* 0x000fc40008000a00 */
[----:B------:R-:W-:Y:S01]  /*a940*/  IMAD R73, R71, UR15, RZ ;  /* 0x0000000f47497c24 */ /* 0x000fe2000f8e02ff */
[----:B------:R-:W-:-:S03]  /*a950*/  IADD3.X R69, R69, UR9, R74, P2, P3 ;  /* 0x0000000945457c10 */ /* 0x000fc600097e644a */
[----:B------:R-:W-:Y:S02]  /*a960*/  IMAD R73, R72, UR14, R73 ;  /* 0x0000000e48497c24 */ /* 0x000fe4000f8e0249 */
[----:B------:R-:W-:-:S04]  /*a970*/  IMAD.WIDE.U32 R68, R71, UR14, R68 ;  /* 0x0000000e47447c25 */ /* 0x000fc8000f8e0044 */
[----:B------:R-:W-:Y:S01]  /*a980*/  IMAD.IADD R69, R69, 0x1, R73 ;  /* 0x0000000145457824 */ /* 0x000fe200078e0249 */
[----:B------:R-:W-:Y:S01]  /*a990*/  LEA R72, P2, R68, UR18, 0x2 ;  /* 0x0000001244487c11 */ /* 0x000fe2000f8410ff */
[----:B------:R-:W-:Y:S01]  /*a9a0*/  ULDC UR9, c[0x0][0xa88] ;  /* 0x0002a20000097ab9 */ /* 0x000fe20000000800 */
[----:B----4-:R-:W-:Y:S02]  /*a9b0*/  @P4 R2UR UR9, R70 ;  /* 0x00000000460942ca */ /* 0x010fe400000e0000 */
[----:B------:R-:W-:Y:S01]  /*a9c0*/  LEA.HI.X R73, R68, UR19, R69, 0x2, P2 ;  /* 0x0000001344497c11 */ /* 0x000fe200090f1445 */
[----:B--2---:R-:W-:-:S12]  /*a9d0*/  @P4 BRA `(.L_x_171) ;  /* 0x0000000000284947 */ /* 0x004fd80003800000 */
[----:B------:R-:W-:Y:S05]  /*a9e0*/  @!P0 BRA `(.L_x_171) ;  /* 0x0000000000248947 */ /* 0x000fea0003800000 */
[----:B------:R-:W-:Y:S02]  /*a9f0*/  IMAD.U32 R68, RZ, RZ, UR12 ;  /* 0x0000000cff447e24 */ /* 0x000fe4000f8e00ff */
[----:B------:R-:W-:Y:S02]  /*aa00*/  IMAD.U32 R70, RZ, RZ, UR12 ;  /* 0x0000000cff467e24 */ /* 0x000fe4000f8e00ff */
[----:B------:R-:W-:Y:S02]  /*aa10*/  IMAD.U32 R69, RZ, RZ, UR13 ;  /* 0x0000000dff457e24 */ /* 0x000fe4000f8e00ff */
[----:B------:R-:W-:-:S03]  /*aa20*/  IMAD.U32 R71, RZ, RZ, UR13 ;  /* 0x0000000dff477e24 */ /* 0x000fc6000f8e00ff */
[----:B------:R-:W2:Y:S04]  /*aa30*/  LDG.E R68, desc[UR50][R68.64] ;  /* 0x0000003244447981 */ /* 0x000ea8000c1e1900 */
[----:B------:R-:W3:Y:S01]  /*aa40*/  LDG.E R70, desc[UR50][R70.64+0x4] ;  /* 0x0000043246467981 */ /* 0x000ee2000c1e1900 */
[----:B--2---:R-:W-:Y:S02]  /*aa50*/  R2UR UR12, R68 ;  /* 0x00000000440c72ca */ /* 0x004fe400000e0000 */
[----:B---3--:R-:W-:-:S13]  /*aa60*/  R2UR UR9, R70 ;  /* 0x00000000460972ca */ /* 0x008fda00000e0000 */
[----:B------:R-:W-:-:S12]  /*aa70*/  UIADD3 UR9, -UR12, UR9, URZ ;  /* 0x000000090c097290 */ /* 0x000fd8000fffe13f */
.L_x_171:
[----:B------:R-:W2:Y:S04]  /*aa80*/  LDL R75, [R1+0x48] ;  /* 0x00004800014b7983 */ /* 0x000ea80000100800 */
[----:B------:R-:W3:Y:S01]  /*aa90*/  LDL R74, [R1+0x44] ;  /* 0x00004400014a7983 */ /* 0x000ee20000100800 */
[----:B------:R-:W-:Y:S01]  /*aaa0*/  IMAD.U32 R77, RZ, RZ, UR43 ;  /* 0x0000002bff4d7e24 */ /* 0x000fe2000f8e00ff */
[----:B------:R-:W-:Y:S02]  /*aab0*/  UIMAD UR9, UR9, UR22, URZ ;  /* 0x00000016090972a4 */ /* 0x000fe4000f8e023f */
[----:B------:R-:W-:Y:S04]  /*aac0*/  SHFL.IDX PT, R68, R72, RZ, 0x1c1f ;  /* 0x001c1fff48447589 */ /* 0x000fe800000e0000 */
[----:B------:R-:W0:Y:S04]  /*aad0*/  SHFL.IDX PT, R69, R73, RZ, 0x1c1f ;  /* 0x001c1fff49457589 */ /* 0x000e2800000e0000 */
[----:B------:R-:W-:Y:S04]  /*aae0*/  SHFL.IDX PT, R70, R72, 0x1, 0x1c1f ;  /* 0x003c1f0048467f89 */ /* 0x000fe800000e0000 */
[----:B------:R-:W1:Y:S01]  /*aaf0*/  SHFL.IDX PT, R71, R73, 0x1, 0x1c1f ;  /* 0x003c1f0049477f89 */ /* 0x000e6200000e0000 */
[----:B--2---:R-:W-:Y:S01]  /*ab00*/  IMAD R77, R77, 0x80, R75 ;  /* 0x000000804d4d7824 */ /* 0x004fe200078e024b */
[----:B---3--:R-:W-:-:S03]  /*ab10*/  LOP3.LUT P0, RZ, R74, 0x3, RZ, 0xc0, !PT ;  /* 0x000000034aff7812 */ /* 0x008fc6000780c0ff */
[C---:B------:R-:W-:Y:S01]  /*ab20*/  VIADD R74, R77.reuse, 0x8 ;  /* 0x000000084d4a7836 */ /* 0x040fe20000000000 */
[----:B------:R-:W-:-:S04]  /*ab30*/  ISETP.GE.OR P2, PT, R77, UR9, P0 ;  /* 0x000000094d007c0c */ /* 0x000fc80008746670 */
[----:B------:R-:W-:-:S09]  /*ab40*/  ISETP.GE.OR P0, PT, R74, UR9, P0 ;  /* 0x000000094a007c0c */ /* 0x000fd20008706670 */
[----:B0-----:R0:W-:Y:S04]  /*ab50*/  @!P2 ST.E desc[UR50][R68.64], R0 ;  /* 0x000000004400a985 */ /* 0x0011e8000c101932 */
[----:B-1----:R0:W-:Y:S01]  /*ab60*/  @!P0 ST.E desc[UR50][R70.64], R160 ;  /* 0x000000a046008985 */ /* 0x0021e2000c101932 */
[----:B------:R-:W-:-:S13]  /*ab70*/  PLOP3.LUT P0, PT, PT, PT, UP1, 0x80, 0x0 ;  /* 0x000000000000781c */ /* 0x000fda0003f0f018 */
[----:B0-----:R-:W-:Y:S05]  /*ab80*/  @P0 BRA `(.L_x_172) ;  /* 0x00000010000c0947 */ /* 0x001fea0003800000 */
[----:B------:R-:W-:Y:S01]  /*ab90*/  VIADD R0, R192, 0xffffff80 ;  /* 0xffffff80c0007836 */ /* 0x000fe20000000000 */
[----:B------:R-:W-:-:S04]  /*aba0*/  ULDC.64 UR14, c[0x0][0xaa0] ;  /* 0x0002a800000e7ab9 */ /* 0x000fc80000000a00 */
[----:B------:R-:W-:-:S04]  /*abb0*/  SHF.R.S32.HI R3, RZ, 0x1f, R0 ;  /* 0x0000001fff037819 */ /* 0x000fc80000011400 */
[----:B------:R-:W-:-:S04]  /*abc0*/  LEA.HI R3, R3, R0, RZ, 0x3 ;  /* 0x0000000003037211 */ /* 0x000fc800078f18ff */
[----:B------:R-:W-:Y:S02]  /*abd0*/  LOP3.LUT R5, R3, 0xfffffff8, RZ, 0xc0, !PT ;  /* 0xfffffff803057812 */ /* 0x000fe400078ec0ff */
[----:B------:R-:W-:Y:S01]  /*abe0*/  SHF.R.S32.HI R81, RZ, 0x3, R3 ;  /* 0x00000003ff517819 */ /* 0x000fe20000011403 */
[----:B------:R-:W-:Y:S02]  /*abf0*/  IMAD.MOV.U32 R3, RZ, RZ, 0x2 ;  /* 0x00000002ff037424 */ /* 0x000fe400078e00ff */
[----:B------:R-:W-:-:S04]  /*ac00*/  IMAD.IADD R20, R0, 0x1, -R5 ;  /* 0x0000000100147824 */ /* 0x000fc800078e0a05 */
[----:B------:R-:W-:-:S04]  /*ac10*/  IMAD.SHL.U32 R0, R20, 0x8, RZ ;  /* 0x0000000814007824 */ /* 0x000fc800078e00ff */
[----:B------:R-:W-:-:S04]  /*ac20*/  IMAD R2, R81, 0x40, R0 ;  /* 0x0000004051027824 */ /* 0x000fc800078e0200 */
[----:B------:R-:W-:-:S03]  /*ac30*/  IMAD.WIDE R2, R2, R3, UR10 ;  /* 0x0000000a02027e25 */ /* 0x000fc6000f8e0203 */
[C---:B------:R-:W-:Y:S02]  /*ac40*/  IADD3 R25, P2, R2.reuse, 0x3000, RZ ;  /* 0x0000300002197810 */ /* 0x040fe40007f5e0ff */
[C---:B------:R-:W-:Y:S02]  /*ac50*/  IADD3 R9, P4, R2.reuse, 0x1000, RZ ;  /* 0x0000100002097810 */ /* 0x040fe40007f9e0ff */
[----:B------:R-:W-:Y:S02]  /*ac60*/  IADD3 R13, P3, R2, 0x2000, RZ ;  /* 0x00002000020d7810 */ /* 0x000fe40007f7e0ff */
[----:B------:R-:W-:Y:S02]  /*ac70*/  LOP3.LUT R24, R25, 0x380, RZ, 0xc0, !PT ;  /* 0x0000038019187812 */ /* 0x000fe400078ec0ff */
[----:B------:R-:W-:Y:S02]  /*ac80*/  LOP3.LUT R8, R9, 0x380, RZ, 0xc0, !PT ;  /* 0x0000038009087812 */ /* 0x000fe400078ec0ff */
[----:B------:R-:W-:-:S02]  /*ac90*/  LOP3.LUT R12, R13, 0x380, RZ, 0xc0, !PT ;  /* 0x000003800d0c7812 */ /* 0x000fc400078ec0ff */
[----:B------:R-:W-:Y:S02]  /*aca0*/  SHF.R.U64 R24, R24, 0x3, RZ ;  /* 0x0000000318187819 */ /* 0x000fe400000012ff */
[----:B------:R-:W-:Y:S02]  /*acb0*/  SHF.R.U64 R8, R8, 0x3, RZ ;  /* 0x0000000308087819 */ /* 0x000fe400000012ff */
[----:B------:R-:W-:Y:S02]  /*acc0*/  SHF.R.U64 R12, R12, 0x3, RZ ;  /* 0x000000030c0c7819 */ /* 0x000fe400000012ff */
[----:B------:R-:W-:Y:S01]  /*acd0*/  LOP3.LUT R24, R24, R25, RZ, 0x3c, !PT ;  /* 0x0000001918187212 */ /* 0x000fe200078e3cff */
[--C-:B------:R-:W-:Y:S01]  /*ace0*/  IMAD.X R25, RZ, RZ, R3.reuse, P2 ;  /* 0x000000ffff197224 */ /* 0x100fe200010e0603 */
[----:B------:R-:W-:Y:S01]  /*acf0*/  LOP3.LUT R8, R8, R9, RZ, 0x3c, !PT ;  /* 0x0000000908087212 */ /* 0x000fe200078e3cff */
[--C-:B------:R-:W-:Y:S01]  /*ad00*/  IMAD.X R9, RZ, RZ, R3.reuse, P4 ;  /* 0x000000ffff097224 */ /* 0x100fe200020e0603 */
[----:B------:R-:W-:Y:S01]  /*ad10*/  LOP3.LUT R12, R12, R13, RZ, 0x3c, !PT ;  /* 0x0000000d0c0c7212 */ /* 0x000fe200078e3cff */
[----:B------:R-:W-:Y:S01]  /*ad20*/  IMAD.X R13, RZ, RZ, R3, P3 ;  /* 0x000000ffff0d7224 */ /* 0x000fe200018e0603 */
[C---:B------:R-:W-:Y:S01]  /*ad30*/  IADD3 R49, P2, R2.reuse, 0x9000, RZ ;  /* 0x0000900002317810 */ /* 0x040fe20007f5e0ff */
[----:B------:R-:W-:Y:S01]  /*ad40*/  UIMAD UR12, UR16, UR14, URZ ;  /* 0x0000000e100c72a4 */ /* 0x000fe2000f8e023f */
[C---:B------:R-:W-:Y:S01]  /*ad50*/  IADD3 R29, P0, R2.reuse, 0x4000, RZ ;  /* 0x00004000021d7810 */ /* 0x040fe20007f1e0ff */
[----:B------:R-:W-:Y:S01]  /*ad60*/  UIMAD.WIDE.U32 UR10, UR4, UR14, URZ ;  /* 0x0000000e040a72a5 */ /* 0x000fe2000f8e003f */
[C---:B------:R-:W-:Y:S01]  /*ad70*/  IADD3 R33, P6, R2.reuse, 0x5000, RZ ;  /* 0x0000500002217810 */ /* 0x040fe20007fde0ff */
[----:B------:R-:W5:Y:S01]  /*ad80*/  LD.E.128 R8, desc[UR50][R8.64] ;  /* 0x0000003208087980 */ /* 0x000f62000c101d00 */
[----:B------:R-:W-:-:S02]  /*ad90*/  IADD3 R37, P5, R2, 0x6000, RZ ;  /* 0x0000600002257810 */ /* 0x000fc40007fbe0ff */
[C---:B------:R-:W-:Y:S01]  /*ada0*/  IADD3 R41, P4, R2.reuse, 0x7000, RZ ;  /* 0x0000700002297810 */ /* 0x040fe20007f9e0ff */
[----:B------:R-:W5:Y:S01]  /*adb0*/  LD.E.128 R12, desc[UR50][R12.64] ;  /* 0x000000320c0c7980 */ /* 0x000f62000c101d00 */
[C---:B------:R-:W-:Y:S02]  /*adc0*/  IADD3 R45, P3, R2.reuse, 0x8000, RZ ;  /* 0x00008000022d7810 */ /* 0x040fe40007f7e0ff */
[----:B------:R-:W-:Y:S02]  /*add0*/  LOP3.LUT R48, R49, 0x380, RZ, 0xc0, !PT ;  /* 0x0000038031307812 */ /* 0x000fe400078ec0ff */
[----:B------:R-:W-:Y:S01]  /*ade0*/  LOP3.LUT R7, R2, 0x380, RZ, 0xc0, !PT ;  /* 0x0000038002077812 */ /* 0x000fe200078ec0ff */
[----:B------:R-:W-:Y:S01]  /*adf0*/  UIMAD UR12, UR4, UR15, UR12 ;  /* 0x0000000f040c72a4 */ /* 0x000fe2000f8e020c */
[----:B------:R-:W-:Y:S01]  /*ae00*/  LOP3.LUT R28, R29, 0x380, RZ, 0xc0, !PT ;  /* 0x000003801d1c7812 */ /* 0x000fe200078ec0ff */
[----:B------:R-:W-:Y:S01]  /*ae10*/  @UP2 ULDC UR14, c[0x0][0xbec] ;  /* 0x0002fb00000e2ab9 */ /* 0x000fe20000000800 */
[----:B------:R-:W-:Y:S01]  /*ae20*/  LOP3.LUT R32, R33, 0x380, RZ, 0xc0, !PT ;  /* 0x0000038021207812 */ /* 0x000fe200078ec0ff */
[----:B------:R-:W5:Y:S01]  /*ae30*/  LD.E.128 R24, desc[UR50][R24.64] ;  /* 0x0000003218187980 */ /* 0x000f62000c101d00 */
[----:B------:R-:W-:-:S02]  /*ae40*/  LOP3.LUT R36, R37, 0x380, RZ, 0xc0, !PT ;  /* 0x0000038025247812 */ /* 0x000fc400078ec0ff */
[----:B------:R-:W-:Y:S02]  /*ae50*/  LOP3.LUT R40, R41, 0x380, RZ, 0xc0, !PT ;  /* 0x0000038029287812 */ /* 0x000fe400078ec0ff */
[----:B------:R-:W-:Y:S02]  /*ae60*/  LOP3.LUT R44, R45, 0x380, RZ, 0xc0, !PT ;  /* 0x000003802d2c7812 */ /* 0x000fe400078ec0ff */
[----:B------:R-:W-:Y:S02]  /*ae70*/  SHF.R.U64 R48, R48, 0x3, RZ ;  /* 0x0000000330307819 */ /* 0x000fe400000012ff */
[----:B------:R-:W-:Y:S02]  /*ae80*/  SHF.R.U64 R28, R28, 0x3, RZ ;  /* 0x000000031c1c7819 */ /* 0x000fe400000012ff */
[----:B------:R-:W-:Y:S02]  /*ae90*/  SHF.R.U64 R32, R32, 0x3, RZ ;  /* 0x0000000320207819 */ /* 0x000fe400000012ff */
[----:B------:R-:W-:-:S02]  /*aea0*/  SHF.R.U64 R36, R36, 0x3, RZ ;  /* 0x0000000324247819 */ /* 0x000fc400000012ff */
[----:B------:R-:W-:Y:S02]  /*aeb0*/  SHF.R.U64 R40, R40, 0x3, RZ ;  /* 0x0000000328287819 */ /* 0x000fe400000012ff */
[----:B------:R-:W-:Y:S02]  /*aec0*/  SHF.R.U64 R44, R44, 0x3, RZ ;  /* 0x000000032c2c7819 */ /* 0x000fe400000012ff */
[----:B------:R-:W-:Y:S01]  /*aed0*/  LOP3.LUT R48, R48, R49, RZ, 0x3c, !PT ;  /* 0x0000003130307212 */ /* 0x000fe200078e3cff */
[--C-:B------:R-:W-:Y:S01]  /*aee0*/  IMAD.X R49, RZ, RZ, R3.reuse, P2 ;  /* 0x000000ffff317224 */ /* 0x100fe200010e0603 */
        /* <DEDUP_REMOVED lines=9> */
[----:B------:R-:W-:Y:S01]  /*af80*/  IMAD.X R45, RZ, RZ, R3, P3 ;  /* 0x000000ffff2d7224 */ /* 0x000fe200018e0603 */
[----:B------:R-:W-:-:S02]  /*af90*/  IADD3 R5, P2, R2, 0xf000, RZ ;  /* 0x0000f00002057810 */ /* 0x000fc40007f5e0ff */
[----:B------:R-:W-:Y:S01]  /*afa0*/  SHF.R.U64 R7, R7, 0x3, RZ ;  /* 0x0000000307077819 */ /* 0x000fe200000012ff */
[----:B------:R-:W-:Y:S01]  /*afb0*/  UIADD3 UR11, UR11, UR12, URZ ;  /* 0x0000000c0b0b7290 */ /* 0x000fe2000fffe03f */
[C---:B------:R-:W-:Y:S01]  /*afc0*/  IADD3 R53, P0, R2.reuse, 0xa000, RZ ;  /* 0x0000a00002357810 */ /* 0x040fe20007f1e0ff */
[----:B------:R-:W-:Y:S01]  /*afd0*/  IMAD.X R73, RZ, RZ, R3, P2 ;  /* 0x000000ffff497224 */ /* 0x000fe200010e0603 */
[C---:B------:R-:W-:Y:S01]  /*afe0*/  IADD3 R57, P6, R2.reuse, 0xb000, RZ ;  /* 0x0000b00002397810 */ /* 0x040fe20007fde0ff */
[----:B------:R-:W-:Y:S01]  /*aff0*/  ULDC.64 UR12, c[0x0][0xae8] ;  /* 0x0002ba00000c7ab9 */ /* 0x000fe20000000a00 */
[C---:B------:R-:W-:Y:S01]  /*b000*/  IADD3 R61, P5, R2.reuse, 0xc000, RZ ;  /* 0x0000c000023d7810 */ /* 0x040fe20007fbe0ff */
[----:B------:R-:W-:Y:S01]  /*b010*/  USHF.R.S32.HI UR4, URZ, 0x1f, UR36 ;  /* 0x0000001f3f047899 */ /* 0x000fe20008011424 */
[C---:B------:R-:W-:Y:S01]  /*b020*/  IADD3 R65, P4, R2.reuse, 0xd000, RZ ;  /* 0x0000d00002417810 */ /* 0x040fe20007f9e0ff */
[----:B------:R-:W5:Y:S01]  /*b030*/  LD.E.128 R28, desc[UR50][R28.64] ;  /* 0x000000321c1c7980 */ /* 0x000f62000c101d00 */
[----:B------:R-:W-:-:S02]  /*b040*/  IADD3 R69, P3, R2, 0xe000, RZ ;  /* 0x0000e00002457810 */ /* 0x000fc40007f7e0ff */
[----:B------:R-:W-:Y:S01]  /*b050*/  LOP3.LUT R4, R5, 0x380, RZ, 0xc0, !PT ;  /* 0x0000038005047812 */ /* 0x000fe200078ec0ff */
[----:B------:R-:W5:Y:S01]  /*b060*/  LD.E.128 R32, desc[UR50][R32.64] ;  /* 0x0000003220207980 */ /* 0x000f62000c101d00 */
[----:B------:R-:W-:Y:S02]  /*b070*/  LOP3.LUT R52, R53, 0x380, RZ, 0xc0, !PT ;  /* 0x0000038035347812 */ /* 0x000fe400078ec0ff */
[----:B------:R-:W-:Y:S01]  /*b080*/  LOP3.LUT R56, R57, 0x380, RZ, 0xc0, !PT ;  /* 0x0000038039387812 */ /* 0x000fe200078ec0ff */
[----:B------:R-:W5:Y:S01]  /*b090*/  LD.E.128 R36, desc[UR50][R36.64] ;  /* 0x0000003224247980 */ /* 0x000f62000c101d00 */
[----:B------:R-:W-:Y:S02]  /*b0a0*/  LOP3.LUT R60, R61, 0x380, RZ, 0xc0, !PT ;  /* 0x000003803d3c7812 */ /* 0x000fe400078ec0ff */
[----:B------:R-:W-:Y:S01]  /*b0b0*/  LOP3.LUT R64, R65, 0x380, RZ, 0xc0, !PT ;  /* 0x0000038041407812 */ /* 0x000fe200078ec0ff */
[----:B------:R-:W5:Y:S01]  /*b0c0*/  LD.E.128 R40, desc[UR50][R40.64] ;  /* 0x0000003228287980 */ /* 0x000f62000c101d00 */
[----:B------:R-:W-:-:S02]  /*b0d0*/  LOP3.LUT R68, R69, 0x380, RZ, 0xc0, !PT ;  /* 0x0000038045447812 */ /* 0x000fc400078ec0ff */
[----:B------:R-:W-:Y:S01]  /*b0e0*/  SHF.R.U64 R4, R4, 0x3, RZ ;  /* 0x0000000304047819 */ /* 0x000fe200000012ff */
[----:B------:R-:W5:Y:S01]  /*b0f0*/  LD.E.128 R44, desc[UR50][R44.64] ;  /* 0x000000322c2c7980 */ /* 0x000f62000c101d00 */
[----:B------:R-:W-:Y:S02]  /*b100*/  SHF.R.U64 R52, R52, 0x3, RZ ;  /* 0x0000000334347819 */ /* 0x000fe400000012ff */
[----:B------:R-:W-:Y:S01]  /*b110*/  SHF.R.U64 R56, R56, 0x3, RZ ;  /* 0x0000000338387819 */ /* 0x000fe200000012ff */
[----:B------:R-:W5:Y:S01]  /*b120*/  LD.E.128 R48, desc[UR50][R48.64] ;  /* 0x0000003230307980 */ /* 0x000f62000c101d00 */
[----:B------:R-:W-:Y:S02]  /*b130*/  SHF.R.U64 R60, R60, 0x3, RZ ;  /* 0x000000033c3c7819 */ /* 0x000fe400000012ff */
[----:B------:R-:W-:Y:S02]  /*b140*/  SHF.R.U64 R64, R64, 0x3, RZ ;  /* 0x0000000340407819 */ /* 0x000fe400000012ff */
[----:B------:R-:W-:-:S02]  /*b150*/  SHF.R.U64 R68, R68, 0x3, RZ ;  /* 0x0000000344447819 */ /* 0x000fc400000012ff */
[----:B------:R-:W-:Y:S01]  /*b160*/  LOP3.LUT R2, R7, R2, RZ, 0x3c, !PT ;  /* 0x0000000207027212 */ /* 0x000fe200078e3cff */
[----:B------:R-:W-:Y:S01]  /*b170*/  UIMAD.WIDE.U32 UR10, UR42, UR12, UR10 ;  /* 0x0000000c2a0a72a5 */ /* 0x000fe2000f8e000a */
        /* <DEDUP_REMOVED lines=10> */
[----:B------:R-:W-:Y:S01]  /*b220*/  LOP3.LUT R72, R4, R5, RZ, 0x3c, !PT ;  /* 0x0000000504487212 */ /* 0x000fe200078e3cff */
[----:B------:R-:W-:Y:S01]  /*b230*/  UIMAD UR11, UR42, UR13, UR11 ;  /* 0x0000000d2a0b72a4 */ /* 0x000fe2000f8e020b */
[----:B------:R0:W5:Y:S02]  /*b240*/  LD.E.128 R4, desc[UR50][R2.64] ;  /* 0x0000003202047980 */ /* 0x000164000c101d00 */
[----:B------:R-:W-:-:S02]  /*b250*/  ULDC.64 UR12, c[0x0][0xaf0] ;  /* 0x0002bc00000c7ab9 */ /* 0x000fc40000000a00 */
[----:B------:R-:W-:Y:S01]  /*b260*/  UIMAD UR4, UR4, UR12, URZ ;  /* 0x0000000c040472a4 */ /* 0x000fe2000f8e023f */
[----:B------:R-:W5:Y:S04]  /*b270*/  LD.E.128 R52, desc[UR50][R52.64] ;  /* 0x0000003234347980 */ /* 0x000f68000c101d00 */
[----:B------:R-:W5:Y:S01]  /*b280*/  LD.E.128 R56, desc[UR50][R56.64] ;  /* 0x0000003238387980 */ /* 0x000f62000c101d00 */
[----:B0-----:R-:W-:Y:S02]  /*b290*/  IMAD.U32 R3, RZ, RZ, UR43 ;  /* 0x0000002bff037e24 */ /* 0x001fe4000f8e00ff */
[----:B------:R-:W-:Y:S01]  /*b2a0*/  IMAD R2, R20, 0x20, R81 ;  /* 0x0000002014027824 */ /* 0x000fe200078e0251 */
[----:B------:R-:W5:Y:S03]  /*b2b0*/  LD.E.128 R60, desc[UR50][R60.64] ;  /* 0x000000323c3c7980 */ /* 0x000f66000c101d00 */
[----:B------:R-:W-:Y:S01]  /*b2c0*/  IMAD R76, R3, 0x80, R2 ;  /* 0x00000080034c7824 */ /* 0x000fe200078e0202 */
[----:B------:R-:W-:Y:S01]  /*b2d0*/  UIMAD UR4, UR36, UR13, UR4 ;  /* 0x0000000d240472a4 */ /* 0x000fe2000f8e0204 */
[----:B------:R-:W5:Y:S02]  /*b2e0*/  LD.E.128 R64, desc[UR50][R64.64] ;  /* 0x0000003240407980 */ /* 0x000f64000c101d00 */
[----:B------:R-:W-:Y:S01]  /*b2f0*/  @P1 IMAD.HI.U32 R2, R76, UR14, RZ ;  /* 0x0000000e4c021c27 */ /* 0x000fe2000f8e00ff */
[----:B------:R-:W-:Y:S01]  /*b300*/  UIMAD.WIDE.U32 UR36, UR36, UR12, UR10 ;  /* 0x0000000c242472a5 */ /* 0x000fe2000f8e000a */
[----:B------:R-:W5:Y:S02]  /*b310*/  LD.E.128 R68, desc[UR50][R68.64] ;  /* 0x0000003244447980 */ /* 0x000f64000c101d00 */
[----:B------:R-:W-:Y:S01]  /*b320*/  @UP2 ULDC UR10, c[0x0][0xbf0] ;  /* 0x0002fc00000a2ab9 */ /* 0x000fe20000000800 */
[----:B------:R-:W-:Y:S01]  /*b330*/  IMAD.MOV.U32 R21, RZ, RZ, R76 ;  /* 0x000000ffff157224 */ /* 0x000fe200078e004c */
[----:B------:R-:W-:Y:S01]  /*b340*/  @P1 SHF.R.U32.HI R21, RZ, UR10, R2 ;  /* 0x0000000aff151c19 */ /* 0x000fe20008011602 */
[----:B------:R-:W-:Y:S01]  /*b350*/  UIADD3 UR4, UR37, UR4, URZ ;  /* 0x0000000425047290 */ /* 0x000fe2000fffe03f */
[----:B------:R-:W5:Y:S01]  /*b360*/  LD.E.128 R72, desc[UR50][R72.64] ;  /* 0x0000003248487980 */ /* 0x000f62000c101d00 */
[----:B------:R-:W-:Y:S01]  /*b370*/  ULDC.64 UR10, c[0x0][0xae0] ;  /* 0x0002b800000a7ab9 */ /* 0x000fe20000000a00 */
[--C-:B------:R-:W-:Y:S01]  /*b380*/  SHF.R.S32.HI R20, RZ, 0x1f, R21.reuse ;  /* 0x0000001fff147819 */ /* 0x100fe20000011415 */
[----:B------:R-:W-:Y:S01]  /*b390*/  IMAD.MOV R77, RZ, RZ, -R21 ;  /* 0x000000ffff4d7224 */ /* 0x000fe200078e0a15 */
[----:B------:R-:W-:Y:S01]  /*b3a0*/  @!PT LDS RZ, [RZ] ;  /* 0x00000000fffff984 */ /* 0x000fe20000000800 */
[----:B------:R-:W-:Y:S01]  /*b3b0*/  @!PT LDS RZ, [RZ] ;  /* 0x00000000fffff984 */ /* 0x000fe20000000800 */
[----:B------:R-:W-:Y:S01]  /*b3c0*/  @!PT LDS RZ, [RZ] ;  /* 0x00000000fffff984 */ /* 0x000fe20000000800 */
[----:B------:R-:W-:Y:S01]  /*b3d0*/  @!PT LDS RZ, [RZ] ;  /* 0x00000000fffff984 */ /* 0x000fe20000000800 */
[----:B------:R0:W-:Y:S06]  /*b3e0*/  MEMBAR.ALL.CTA ;  /* 0x0000000000007992 */ /* 0x0001ec0000008000 */
[----:B0-----:R-:W0:Y:S01]  /*b3f0*/  FENCE.VIEW.ASYNC.S ;  /* 0x00000000000073c6 */ /* 0x001e220000000000 */
[----:B------:R-:W-:-:S02]  /*b400*/  IMAD.U32 R3, RZ, RZ, UR37 ;  /* 0x00000025ff037e24 */ /* 0x000fc4000f8e00ff */
[----:B------:R-:W-:Y:S02]  /*b410*/  IMAD R20, R20, UR10, RZ ;  /* 0x0000000a14147c24 */ /* 0x000fe4000f8e02ff */
[----:B------:R-:W-:Y:S02]  /*b420*/  IMAD R77, R77, UR22, R76 ;  /* 0x000000164d4d7c24 */ /* 0x000fe4000f8e024c */
[----:B------:R-:W-:Y:S02]  /*b430*/  IMAD.U32 R2, RZ, RZ, UR36 ;  /* 0x00000024ff027e24 */ /* 0x000fe4000f8e00ff */
[----:B------:R-:W-:Y:S02]  /*b440*/  IMAD.U32 R3, RZ, RZ, UR4 ;  /* 0x00000004ff037e24 */ /* 0x000fe4000f8e00ff */
[C---:B------:R-:W-:Y:S01]  /*b450*/  IMAD R79, R21.reuse, UR11, R20 ;  /* 0x0000000b154f7c24 */ /* 0x040fe2000f8e0214 */
[----:B------:R-:W-:Y:S01]  /*b460*/  SHF.R.S32.HI R20, RZ, 0x1f, R77 ;  /* 0x0000001fff147819 */ /* 0x000fe2000001144d */
[----:B------:R-:W-:Y:S01]  /*b470*/  IMAD.WIDE.U32 R2, R21, UR10, R2 ;  /* 0x0000000a15027c25 */ /* 0x000fe2000f8e0002 */
[----:B------:R-:W-:-:S03]  /*b480*/  ULDC.64 UR10, c[0x0][0xad8] ;  /* 0x0002b600000a7ab9 */ /* 0x000fc60000000a00 */
[----:B------:R-:W-:Y:S02]  /*b490*/  IMAD.IADD R3, R3, 0x1, R79 ;  /* 0x0000000103037824 */ /* 0x000fe400078e024f */
[----:B------:R-:W-:Y:S02]  /*b4a0*/  IMAD R20, R20, UR10, RZ ;  /* 0x0000000a14147c24 */ /* 0x000fe4000f8e02ff */
[----:B------:R-:W-:-:S04]  /*b4b0*/  IMAD.WIDE.U32 R2, R77, UR10, R2 ;  /* 0x0000000a4d027c25 */ /* 0x000fc8000f8e0002 */
[----:B------:R-:W-:Y:S01]  /*b4c0*/  IMAD R21, R77, UR11, R20 ;  /* 0x0000000b4d157c24 */ /* 0x000fe2000f8e0214 */
[----:B------:R-:W-:Y:S01]  /*b4d0*/  ULDC.64 UR10, c[0x0][0xa80] ;  /* 0x0002a000000a7ab9 */ /* 0x000fe20000000a00 */
[----:B------:R-:W-:Y:S01]  /*b4e0*/  IMAD.U32 R82, RZ, RZ, UR43 ;  /* 0x0000002bff527e24 */ /* 0x000fe2000f8e00ff */
[----:B------:R-:W-:Y:S01]  /*b4f0*/  LEA R80, P2, R2, UR10, 0x1 ;  /* 0x0000000a02507c11 */ /* 0x000fe2000f8408ff */
[----:B------:R-:W-:Y:S02]  /*b500*/  IMAD.IADD R3, R3, 0x1, R21 ;  /* 0x0000000103037824 */ /* 0x000fe400078e0215 */
[----:B------:R-:W-:Y:S01]  /*b510*/  IMAD R82, R82, 0x80, R81 ;  /* 0x0000008052527824 */ /* 0x000fe200078e0251 */
[----:B------:R-:W-:Y:S02]  /*b520*/  UIADD3 UR8, UR8, 0x38820, URZ ;  /* 0x0003882008087890 */ /* 0x000fe4000fffe03f */
[----:B------:R-:W-:Y:S02]  /*b530*/  LEA.HI.X R81, R2, UR11, R3, 0x1, P2 ;  /* 0x0000000b02517c11 */ /* 0x000fe400090f0c03 */
[C---:B------:R-:W-:Y:S01]  /*b540*/  ISETP.GE.AND P2, PT, R82.reuse, UR9, PT ;  /* 0x0000000952007c0c */ /* 0x040fe2000bf46270 */
[----:B------:R-:W-:Y:S01]  /*b550*/  UPRMT UR8, URZ, 0x654, UR8 ;  /* 0x000006543f087896 */ /* 0x000fe20008000008 */
[----:B------:R-:W-:-:S02]  /*b560*/  VIADD R20, R82, 0x20 ;  /* 0x0000002052147836 */ /* 0x000fc40000000000 */
[----:B------:R-:W-:Y:S02]  /*b570*/  VIADD R76, R82, 0x40 ;  /* 0x00000040524c7836 */ /* 0x000fe40000000000 */
[C---:B------:R-:W-:Y:S02]  /*b580*/  VIADD R84, R0.reuse, 0x40 ;  /* 0x0000004000547836 */ /* 0x040fe40000000000 */
[C---:B------:R-:W-:Y:S02]  /*b590*/  VIADD R86, R0.reuse, 0x80 ;  /* 0x0000008000567836 */ /* 0x040fe40000000000 */
[----:B------:R-:W-:Y:S01]  /*b5a0*/  VIADD R88, R0, 0xc0 ;  /* 0x000000c000587836 */ /* 0x000fe20000000000 */
[----:B0-----:R-:W-:Y:S01]  /*b5b0*/  SYNCS.ARRIVE.TRANS64.RED.A1T0 RZ, [UR8], RZ ;  /* 0x000000ffffff79a7 */ /* 0x001fe20008100408 */
[----:B------:R0:W1:Y:S01]  /*b5c0*/  SHFL.IDX PT, R83, R80, RZ, 0x181f ;  /* 0x00181fff50537589 */ /* 0x00006200000e0000 */
[----:B------:R-:W-:Y:S03]  /*b5d0*/  BSSY B1, `(.L_x_173) ;  /* 0x000001a000017945 */ /* 0x000fe60003800000 */
[----:B------:R0:W2:Y:S01]  /*b5e0*/  SHFL.IDX PT, R79, R81, RZ, 0x181f ;  /* 0x00181fff514f7589 */ /* 0x0000a200000e0000 */
[----:B------:R-:W-:-:S02]  /*b5f0*/  ISETP.GE.AND P1, PT, R20, UR9, PT ;  /* 0x0000000914007c0c */ /* 0x000fc4000bf26270 */
[----:B------:R-:W-:Y:S02]  /*b600*/  ISETP.GE.AND P0, PT, R76, UR9, PT ;  /* 0x000000094c007c0c */ /* 0x000fe4000bf06270 */
[----:B------:R-:W-:Y:S02]  /*b610*/  SHF.R.S32.HI R90, RZ, 0x1f, R0 ;  /* 0x0000001fff5a7819 */ /* 0x000fe40000011400 */
[----:B------:R-:W-:Y:S02]  /*b620*/  SHF.R.S32.HI R85, RZ, 0x1f, R84 ;  /* 0x0000001fff557819 */ /* 0x000fe40000011454 */
[----:B------:R-:W-:Y:S02]  /*b630*/  SHF.R.S32.HI R87, RZ, 0x1f, R86 ;  /* 0x0000001fff577819 */ /* 0x000fe40000011456 */
[----:B------:R-:W-:Y:S01]  /*b640*/  SHF.R.S32.HI R89, RZ, 0x1f, R88 ;  /* 0x0000001fff597819 */ /* 0x000fe20000011458 */
[----:B0-----:R-:W-:Y:S06]  /*b650*/  @P2 BRA `(.L_x_174) ;  /* 0x0000000000442947 */ /* 0x001fec0003800000 */
[----:B------:R-:W-:Y:S02]  /*b660*/  ULDC UR4, c[0x0][0xac8] ;  /* 0x0002b20000047ab9 */ /* 0x000fe40000000800 */
[----:B------:R-:W-:Y:S02]  /*b670*/  ISETP.GE.AND P5, PT, R0, UR4, PT ;  /* 0x0000000400007c0c */ /* 0x000fe4000bfa6270 */
[----:B------:R-:W-:Y:S02]  /*b680*/  ISETP.GE.AND P4, PT, R84, UR4, PT ;  /* 0x0000000454007c0c */ /* 0x000fe4000bf86270 */
[----:B------:R-:W-:Y:S02]  /*b690*/  ISETP.GE.AND P3, PT, R86, UR4, PT ;  /* 0x0000000456007c0c */ /* 0x000fe4000bf66270 */
[----:B------:R-:W-:-:S07]  /*b6a0*/  ISETP.GE.AND P2, PT, R88, UR4, PT ;  /* 0x0000000458007c0c */ /* 0x000fce000bf46270 */
[----:B-1----:R-:W-:-:S04]  /*b6b0*/  @!P5 LEA R2, P6, R0, R83, 0x1 ;  /* 0x000000530002d211 */ /* 0x002fc800078c08ff */
[----:B--2---:R-:W-:Y:S02]  /*b6c0*/  @!P5 LEA.HI.X R3, R0, R79, R90, 0x1, P6 ;  /* 0x0000004f0003d211 */ /* 0x004fe400030f0c5a */
[----:B------:R-:W-:-:S03]  /*b6d0*/  @!P4 LEA R20, P6, R84, R83, 0x1 ;  /* 0x000000535414c211 */ /* 0x000fc600078c08ff */
[----:B-----5:R0:W-:Y:S01]  /*b6e0*/  @!P5 ST.E.128 desc[UR50][R2.64], R4 ;  /* 0x000000040200d985 */ /* 0x0201e2000c101d32 */
[----:B------:R-:W-:Y:S02]  /*b6f0*/  @!P4 LEA.HI.X R21, R84, R79, R85, 0x1, P6 ;  /* 0x0000004f5415c211 */ /* 0x000fe400030f0c55 */
[----:B------:R-:W-:-:S03]  /*b700*/  @!P3 LEA R76, P6, R86, R83, 0x1 ;  /* 0x00000053564cb211 */ /* 0x000fc600078c08ff */
[----:B------:R0:W-:Y:S01]  /*b710*/  @!P4 ST.E.128 desc[UR50][R20.64], R28 ;  /* 0x0000001c1400c985 */ /* 0x0001e2000c101d32 */
[----:B------:R-:W-:Y:S02]  /*b720*/  @!P3 LEA.HI.X R77, R86, R79, R87, 0x1, P6 ;  /* 0x0000004f564db211 */ /* 0x000fe400030f0c57 */
[----:B------:R-:W-:-:S03]  /*b730*/  @!P2 LEA R78, P6, R88, R83, 0x1 ;  /* 0x00000053584ea211 */ /* 0x000fc600078c08ff */
[----:B------:R0:W-:Y:S01]  /*b740*/  @!P3 ST.E.128 desc[UR50][R76.64], R44 ;  /* 0x0000002c4c00b985 */ /* 0x0001e2000c101d32 */
[----:B------:R-:W-:-:S05]  /*b750*/  @!P2 LEA.HI.X R79, R88, R79, R89, 0x1, P6 ;  /* 0x0000004f584fa211 */ /* 0x000fca00030f0c59 */
[----:B------:R0:W-:Y:S04]  /*b760*/  @!P2 ST.E.128 desc[UR50][R78.64], R60 ;  /* 0x0000003c4e00a985 */ /* 0x0001e8000c101d32 */
.L_x_174:
[----:B------:R-:W-:Y:S05]  /*b770*/  BSYNC B1 ;  /* 0x0000000000017941 */ /* 0x000fea0003800000 */
.L_x_173:
[----:B0-----:R0:W3:Y:S01]  /*b780*/  SHFL.IDX PT, R21, R81, 0x1, 0x181f ;  /* 0x00381f0051157f89 */ /* 0x0010e200000e0000 */
[----:B------:R-:W-:Y:S03]  /*b790*/  BSSY B1, `(.L_x_175) ;  /* 0x0000014000017945 */ /* 0x000fe60003800000 */
[----:B-----5:R0:W4:Y:S01]  /*b7a0*/  SHFL.IDX PT, R7, R80, 0x1, 0x181f ;  /* 0x00381f0050077f89 */ /* 0x02012200000e0000 */
[----:B------:R-:W-:Y:S05]  /*b7b0*/  @P1 BRA `(.L_x_176) ;  /* 0x0000000000441947 */ /* 0x000fea0003800000 */
[----:B------:R-:W-:Y:S02]  /*b7c0*/  ULDC UR4, c[0x0][0xac8] ;  /* 0x0002b20000047ab9 */ /* 0x000fe40000000800 */
[----:B------:R-:W-:Y:S02]  /*b7d0*/  ISETP.GE.AND P4, PT, R0, UR4, PT ;  /* 0x0000000400007c0c */ /* 0x000fe4000bf86270 */
[----:B------:R-:W-:Y:S02]  /*b7e0*/  ISETP.GE.AND P3, PT, R84, UR4, PT ;  /* 0x0000000454007c0c */ /* 0x000fe4000bf66270 */
[----:B------:R-:W-:Y:S02]  /*b7f0*/  ISETP.GE.AND P2, PT, R86, UR4, PT ;  /* 0x0000000456007c0c */ /* 0x000fe4000bf46270 */
[----:B------:R-:W-:-:S07]  /*b800*/  ISETP.GE.AND P1, PT, R88, UR4, PT ;  /* 0x0000000458007c0c */ /* 0x000fce000bf26270 */
[-C--:B----4-:R-:W-:Y:S02]  /*b810*/  @!P4 LEA R2, P6, R0, R7.reuse, 0x1 ;  /* 0x000000070002c211 */ /* 0x090fe400078c08ff */
[----:B------:R-:W-:Y:S02]  /*b820*/  @!P3 LEA R4, P5, R84, R7, 0x1 ;  /* 0x000000075404b211 */ /* 0x000fe400078a08ff */
[----:B---3--:R-:W-:Y:S02]  /*b830*/  @!P4 LEA.HI.X R3, R0, R21, R90, 0x1, P6 ;  /* 0x000000150003c211 */ /* 0x008fe400030f0c5a */
[----:B------:R-:W-:Y:S02]  /*b840*/  @!P2 LEA R6, P6, R86, R7, 0x1 ;  /* 0x000000075606a211 */ /* 0x000fe400078c08ff */
[----:B------:R-:W-:Y:S01]  /*b850*/  @!P3 LEA.HI.X R5, R84, R21, R85, 0x1, P5 ;  /* 0x000000155405b211 */ /* 0x000fe200028f0c55 */
[----:B------:R3:W-:Y:S01]  /*b860*/  @!P4 ST.E.128 desc[UR50][R2.64], R8 ;  /* 0x000000080200c985 */ /* 0x0007e2000c101d32 */
[----:B------:R-:W-:-:S02]  /*b870*/  @!P1 LEA R20, P5, R88, R7, 0x1 ;  /* 0x0000000758149211 */ /* 0x000fc400078a08ff */
[-C--:B------:R-:W-:Y:S01]  /*b880*/  @!P2 LEA.HI.X R7, R86, R21.reuse, R87, 0x1, P6 ;  /* 0x000000155607a211 */ /* 0x080fe200030f0c57 */
[----:B------:R3:W-:Y:S01]  /*b890*/  @!P3 ST.E.128 desc[UR50][R4.64], R32 ;  /* 0x000000200400b985 */ /* 0x0007e2000c101d32 */
[----:B------:R-:W-:-:S03]  /*b8a0*/  @!P1 LEA.HI.X R21, R88, R21, R89, 0x1, P5 ;  /* 0x0000001558159211 */ /* 0x000fc600028f0c59 */
[----:B------:R3:W-:Y:S04]  /*b8b0*/  @!P2 ST.E.128 desc[UR50][R6.64], R48 ;  /* 0x000000300600a985 */ /* 0x0007e8000c101d32 */
[----:B------:R3:W-:Y:S02]  /*b8c0*/  @!P1 ST.E.128 desc[UR50][R20.64], R64 ;  /* 0x0000004014009985 */ /* 0x0007e4000c101d32 */
.L_x_176:
[----:B------:R-:W-:Y:S05]  /*b8d0*/  BSYNC B1 ;  /* 0x0000000000017941 */ /* 0x000fea0003800000 */
.L_x_175:
[----:B---3--:R3:W0:Y:S01]  /*b8e0*/  SHFL.IDX PT, R9, R81, 0x2, 0x181f ;  /* 0x00581f0051097f89 */ /* 0x00862200000e0000 */
[----:B------:R-:W-:Y:S03]  /*b8f0*/  BSSY B1, `(.L_x_177) ;  /* 0x0000014000017945 */ /* 0x000fe60003800000 */
[----:B------:R3:W0:Y:S01]  /*b900*/  SHFL.IDX PT, R5, R80, 0x2, 0x181f ;  /* 0x00581f0050057f89 */ /* 0x00062200000e0000 */
[----:B------:R-:W-:Y:S05]  /*b910*/  @P0 BRA `(.L_x_178) ;  /* 0x0000000000440947 */ /* 0x000fea0003800000 */
[----:B------:R-:W-:Y:S02]  /*b920*/  ULDC UR4, c[0x0][0xac8] ;  /* 0x0002b20000047ab9 */ /* 0x000fe40000000800 */
[----:B------:R-:W-:Y:S02]  /*b930*/  ISETP.GE.AND P3, PT, R0, UR4, PT ;  /* 0x0000000400007c0c */ /* 0x000fe4000bf66270 */
[----:B------:R-:W-:Y:S02]  /*b940*/  ISETP.GE.AND P2, PT, R84, UR4, PT ;  /* 0x0000000454007c0c */ /* 0x000fe4000bf46270 */
[----:B------:R-:W-:Y:S02]  /*b950*/  ISETP.GE.AND P1, PT, R86, UR4, PT ;  /* 0x0000000456007c0c */ /* 0x000fe4000bf26270 */
[----:B------:R-:W-:-:S07]  /*b960*/  ISETP.GE.AND P0, PT, R88, UR4, PT ;  /* 0x0000000458007c0c */ /* 0x000fce000bf06270 */
[-C--:B0-----:R-:W-:Y:S02]  /*b970*/  @!P3 LEA R2, P6, R0, R5.reuse, 0x1 ;  /* 0x000000050002b211 */ /* 0x081fe400078c08ff */
[-C--:B------:R-:W-:Y:S02]  /*b980*/  @!P2 LEA R4, P5, R84, R5.reuse, 0x1 ;  /* 0x000000055404a211 */ /* 0x080fe400078a08ff */
[----:B------:R-:W-:Y:S02]  /*b990*/  @!P1 LEA R6, P4, R86, R5, 0x1 ;  /* 0x0000000556069211 */ /* 0x000fe400078808ff */
[----:B------:R-:W-:Y:S02]  /*b9a0*/  @!P3 LEA.HI.X R3, R0, R9, R90, 0x1, P6 ;  /* 0x000000090003b211 */ /* 0x000fe400030f0c5a */
[----:B------:R-:W-:Y:S02]  /*b9b0*/  @!P0 LEA R8, P6, R88, R5, 0x1 ;  /* 0x0000000558088211 */ /* 0x000fe400078c08ff */
[-C--:B------:R-:W-:Y:S01]  /*b9c0*/  @!P2 LEA.HI.X R5, R84, R9.reuse, R85, 0x1, P5 ;  /* 0x000000095405a211 */ /* 0x080fe200028f0c55 */
[----:B------:R0:W-:Y:S01]  /*b9d0*/  @!P3 ST.E.128 desc[UR50][R2.64], R12 ;  /* 0x0000000c0200b985 */ /* 0x0001e2000c101d32 */
[----:B----4-:R-:W-:-:S02]  /*b9e0*/  @!P1 LEA.HI.X R7, R86, R9, R87, 0x1, P4 ;  /* 0x0000000956079211 */ /* 0x010fc400020f0c57 */
[----:B------:R-:W-:Y:S01]  /*b9f0*/  @!P0 LEA.HI.X R9, R88, R9, R89, 0x1, P6 ;  /* 0x0000000958098211 */ /* 0x000fe200030f0c59 */
[----:B------:R0:W-:Y:S04]  /*ba00*/  @!P2 ST.E.128 desc[UR50][R4.64], R36 ;  /* 0x000000240400a985 */ /* 0x0001e8000c101d32 */
[----:B------:R0:W-:Y:S04]  /*ba10*/  @!P1 ST.E.128 desc[UR50][R6.64], R52 ;  /* 0x0000003406009985 */ /* 0x0001e8000c101d32 */
[----:B------:R0:W-:Y:S02]  /*ba20*/  @!P0 ST.E.128 desc[UR50][R8.64], R68 ;  /* 0x0000004408008985 */ /* 0x0001e4000c101d32 */
.L_x_178:
[----:B------:R-:W-:Y:S05]  /*ba30*/  BSYNC B1 ;  /* 0x0000000000017941 */ /* 0x000fea0003800000 */
.L_x_177:
[----:B0-----:R-:W-:Y:S01]  /*ba40*/  VIADD R2, R82, 0x60 ;  /* 0x0000006052027836 */ /* 0x001fe20000000000 */
[----:B---3--:R-:W0:Y:S04]  /*ba50*/  SHFL.IDX PT, R81, R81, 0x3, 0x181f ;  /* 0x00781f0051517f89 */ /* 0x008e2800000e0000 */
[----:B------:R-:W-:Y:S01]  /*ba60*/  ISETP.GE.AND P0, PT, R2, UR9, PT ;  /* 0x0000000902007c0c */ /* 0x000fe2000bf06270 */
[----:B------:R3:W0:-:S12]  /*ba70*/  SHFL.IDX PT, R9, R80, 0x3, 0x181f ;  /* 0x00781f0050097f89 */ /* 0x00061800000e0000 */
[----:B---3--:R-:W-:Y:S05]  /*ba80*/  @P0 BRA `(.L_x_179) ;  /* 0x00000028002c0947 */ /* 0x008fea0003800000 */
[----:B------:R-:W-:Y:S02]  /*ba90*/  ULDC UR4, c[0x0][0xac8] ;  /* 0x0002b20000047ab9 */ /* 0x000fe40000000800 */
[----:B------:R-:W-:Y:S02]  /*baa0*/  ISETP.GE.AND P3, PT, R0, UR4, PT ;  /* 0x0000000400007c0c */ /* 0x000fe4000bf66270 */
[----:B------:R-:W-:Y:S02]  /*bab0*/  ISETP.GE.AND P4, PT, R84, UR4, PT ;  /* 0x0000000454007c0c */ /* 0x000fe4000bf86270 */
[----:B------:R-:W-:-:S09]  /*bac0*/  ISETP.GE.AND P5, PT, R86, UR4, PT ;  /* 0x0000000456007c0c */ /* 0x000fd2000bfa6270 */
[-C--:B0-----:R-:W-:Y:S02]  /*bad0*/  @!P3 LEA R2, P0, R0, R9.reuse, 0x1 ;  /* 0x000000090002b211 */ /* 0x081fe400078008ff */
[-C--:B------:R-:W-:Y:S02]  /*bae0*/  @!P4 LEA R4, P1, R84, R9.reuse, 0x1 ;  /* 0x000000095404c211 */ /* 0x080fe400078208ff */
[----:B------:R-:W-:Y:S02]  /*baf0*/  @!P5 LEA R6, P2, R86, R9, 0x1 ;  /* 0x000000095606d211 */ /* 0x000fe400078408ff */
[-C--:B------:R-:W-:Y:S02]  /*bb00*/  @!P3 LEA.HI.X R3, R0, R81.reuse, R90, 0x1, P0 ;  /* 0x000000510003b211 */ /* 0x080fe400000f0c5a */
[-C--:B------:R-:W-:Y:S02]  /*bb10*/  @!P4 LEA.HI.X R5, R84, R81.reuse, R85, 0x1, P1 ;  /* 0x000000515405c211 */ /* 0x080fe400008f0c55 */
[----:B----4-:R-:W-:Y:S01]  /*bb20*/  @!P5 LEA.HI.X R7, R86, R81, R87, 0x1, P2 ;  /* 0x000000515607d211 */ /* 0x010fe200010f0c57 */
[----:B------:R3:W-:Y:S01]  /*bb30*/  @!P3 ST.E.128 desc[UR50][R2.64], R24 ;  /* 0x000000180200b985 */ /* 0x0007e2000c101d32 */
[----:B------:R-:W-:-:S03]  /*bb40*/  ISETP.GE.AND P0, PT, R88, UR4, PT ;  /* 0x0000000458007c0c */ /* 0x000fc6000bf06270 */
[----:B------:R3:W-:Y:S04]  /*bb50*/  @!P4 ST.E.128 desc[UR50][R4.64], R40 ;  /* 0x000000280400c985 */ /* 0x0007e8000c101d32 */
[----:B------:R3:W-:Y:S06]  /*bb60*/  @!P5 ST.E.128 desc[UR50][R6.64], R56 ;  /* 0x000000380600d985 */ /* 0x0007ec000c101d32 */
[----:B------:R-:W-:Y:S05]  /*bb70*/  @P0 BRA `(.L_x_179) ;  /* 0x0000002400f00947 */ /* 0x000fea0003800000 */
[----:B---3--:R-:W-:-:S04]  /*bb80*/  LEA R2, P0, R88, R9, 0x1 ;  /* 0x0000000958027211 */ /* 0x008fc800078008ff */
[----:B------:R-:W-:-:S05]  /*bb90*/  LEA.HI.X R3, R88, R81, R89, 0x1, P0 ;  /* 0x0000005158037211 */ /* 0x000fca00000f0c59 */
[----:B------:R0:W-:Y:S01]  /*bba0*/  ST.E.128 desc[UR50][R2.64], R72 ;  /* 0x0000004802007985 */ /* 0x0001e2000c101d32 */
[----:B------:R-:W-:Y:S05]  /*bbb0*/  BRA `(.L_x_179) ;  /* 0x0000002400e07947 */ /* 0x000fea0003800000 */
.L_x_172:
[----:B------:R-:W-:Y:S01]  /*bbc0*/  ULDC.64 UR14, c[0x0][0xb08] ;  /* 0x0002c200000e7ab9 */ /* 0x000fe20000000a00 */
[----:B------:R-:W-:Y:S01]  /*bbd0*/  IMAD.MOV.U32 R71, RZ, RZ, R76 ;  /* 0x000000ffff477224 */ /* 0x000fe200078e004c */
[----:B------:R-:W-:Y:S01]  /*bbe0*/  UIMAD UR12, UR16, UR14, URZ ;  /* 0x0000000e100c72a4 */ /* 0x000fe2000f8e023f */
[----:B------:R-:W-:Y:S01]  /*bbf0*/  ISETP.GE.AND P0, PT, R77, UR9, PT ;  /* 0x000000094d007c0c */ /* 0x000fe2000bf06270 */
[----:B------:R-:W-:Y:S01]  /*bc00*/  UIMAD.WIDE.U32 UR10, UR4, UR14, URZ ;  /* 0x0000000e040a72a5 */ /* 0x000fe2000f8e003f */
[C---:B------:R-:W-:Y:S01]  /*bc10*/  VIADD R93, R16.reuse, 0x90 ;  /* 0x00000090105d7836 */ /* 0x040fe20000000000 */
[----:B------:R-:W-:Y:S01]  /*bc20*/  UIMAD UR12, UR4, UR15, UR12 ;  /* 0x0000000f040c72a4 */ /* 0x000fe2000f8e020c */
[C---:B------:R-:W-:Y:S01]  /*bc30*/  VIADD R95, R16.reuse, 0x88 ;  /* 0x00000088105f7836 */ /* 0x040fe20000000000 */
[----:B------:R-:W-:Y:S01]  /*bc40*/  USHF.R.S32.HI UR4, URZ, 0x1f, UR36 ;  /* 0x0000001f3f047899 */ /* 0x000fe20008011424 */
[C---:B------:R-:W-:Y:S01]  /*bc50*/  VIADD R161, R16.reuse, 0x80 ;  /* 0x0000008010a17836 */ /* 0x040fe20000000000 */
[----:B------:R-:W-:Y:S01]  /*bc60*/  UIADD3 UR11, UR11, UR12, URZ ;  /* 0x0000000c0b0b7290 */ /* 0x000fe2000fffe03f */
[C---:B------:R-:W-:Y:S01]  /*bc70*/  VIADD R163, R16.reuse, 0x78 ;  /* 0x0000007810a37836 */ /* 0x040fe20000000000 */
[----:B------:R-:W-:Y:S01]  /*bc80*/  ULDC.64 UR14, c[0x0][0xb40] ;  /* 0x0002d000000e7ab9 */ /* 0x000fe20000000a00 */
[----:B------:R-:W-:Y:S01]  /*bc90*/  ULDC.64 UR12, c[0x0][0xb38] ;  /* 0x0002ce00000c7ab9 */ /* 0x000fe20000000a00 */
[----:B------:R-:W-:Y:S01]  /*bca0*/  UIMAD UR4, UR4, UR14, URZ ;  /* 0x0000000e040472a4 */ /* 0x000fe2000f8e023f */
[C---:B------:R-:W-:Y:S01]  /*bcb0*/  VIADD R165, R16.reuse, 0x70 ;  /* 0x0000007010a57836 */ /* 0x040fe20000000000 */
[----:B------:R-:W-:Y:S01]  /*bcc0*/  UIMAD.WIDE.U32 UR10, UR42, UR12, UR10 ;  /* 0x0000000c2a0a72a5 */ /* 0x000fe2000f8e000a */
[C---:B------:R-:W-:Y:S01]  /*bcd0*/  VIADD R167, R16.reuse, 0x68 ;  /* 0x0000006810a77836 */ /* 0x040fe20000000000 */
[----:B------:R-:W-:Y:S01]  /*bce0*/  UIMAD UR4, UR36, UR15, UR4 ;  /* 0x0000000f240472a4 */ /* 0x000fe2000f8e0204 */
[C---:B------:R-:W-:Y:S01]  /*bcf0*/  VIADD R169, R16.reuse, 0x60 ;  /* 0x0000006010a97836 */ /* 0x040fe20000000000 */
[----:B------:R-:W-:Y:S01]  /*bd00*/  UIMAD UR11, UR42, UR13, UR11 ;  /* 0x0000000d2a0b72a4 */ /* 0x000fe2000f8e020b */
[C---:B------:R-:W-:Y:S01]  /*bd10*/  VIADD R171, R16.reuse, 0x58 ;  /* 0x0000005810ab7836 */ /* 0x040fe20000000000 */
[----:B------:R-:W-:Y:S01]  /*bd20*/  UIADD3 UR8, UR8, 0x38820, URZ ;  /* 0x0003882008087890 */ /* 0x000fe2000fffe03f */
[C---:B------:R-:W-:Y:S01]  /*bd30*/  VIADD R173, R16.reuse, 0x50 ;  /* 0x0000005010ad7836 */ /* 0x040fe20000000000 */
[----:B------:R-:W-:Y:S01]  /*bd40*/  UIMAD.WIDE.U32 UR36, UR36, UR14, UR10 ;  /* 0x0000000e242472a5 */ /* 0x000fe2000f8e000a */
[----:B------:R-:W-:Y:S01]  /*bd50*/  VIADD R175, R16, 0x48 ;  /* 0x0000004810af7836 */ /* 0x000fe20000000000 */
[----:B------:R-:W-:Y:S01]  /*bd60*/  ULDC.64 UR12, c[0x0][0xb48] ;  /* 0x0002d200000c7ab9 */ /* 0x000fe20000000a00 */
[----:B------:R-:W-:Y:S01]  /*bd70*/  @UP2 ULDC UR10, c[0x0][0xbec] ;  /* 0x0002fb00000a2ab9 */ /* 0x000fe20000000800 */
[----:B------:R-:W-:Y:S01]  /*bd80*/  UIADD3 UR11, UR37, UR4, URZ ;  /* 0x00000004250b7290 */ /* 0x000fe2000fffe03f */
[----:B------:R-:W-:Y:S01]  /*bd90*/  @P1 IMAD.HI.U32 R0, R76, UR10, RZ ;  /* 0x0000000a4c001c27 */ /* 0x000fe2000f8e00ff */
[----:B------:R-:W-:Y:S01]  /*bda0*/  UPRMT UR8, URZ, 0x654, UR8 ;  /* 0x000006543f087896 */ /* 0x000fe20008000008 */
[----:B------:R-:W-:Y:S01]  /*bdb0*/  BSSY B1, `(.L_x_180) ;  /* 0x00000d9000017945 */ /* 0x000fe20003800000 */
[----:B------:R-:W-:Y:S01]  /*bdc0*/  @UP2 ULDC UR4, c[0x0][0xbf0] ;  /* 0x0002fc0000042ab9 */ /* 0x000fe20000000800 */
[----:B------:R-:W-:Y:S01]  /*bdd0*/  UMOV UR10, UR36 ;  /* 0x00000024000a7c82 */ /* 0x000fe20008000000 */
[----:B------:R-:W-:Y:S01]  /*bde0*/  @P1 SHF.R.U32.HI R71, RZ, UR4, R0 ;  /* 0x00000004ff471c19 */ /* 0x000fe20008011600 */
[----:B------:R-:W-:Y:S01]  /*bdf0*/  UIMAD.WIDE.U32 UR10, UR39, UR12, UR10 ;  /* 0x0000000c270a72a5 */ /* 0x000fe2000f8e000a */
[C---:B------:R-:W-:Y:S01]  /*be00*/  VIADD R177, R16.reuse, 0x40 ;  /* 0x0000004010b17836 */ /* 0x040fe20000000000 */
[----:B------:R-:W-:Y:S01]  /*be10*/  SHF.R.S32.HI R78, RZ, 0x1f, R18 ;  /* 0x0000001fff4e7819 */ /* 0x000fe20000011412 */
[----:B------:R-:W-:Y:S01]  /*be20*/  VIADD R179, R16, 0x38 ;  /* 0x0000003810b37836 */ /* 0x000fe20000000000 */
[--C-:B------:R-:W-:Y:S01]  /*be30*/  SHF.R.S32.HI R0, RZ, 0x1f, R71.reuse ;  /* 0x0000001fff007819 */ /* 0x100fe20000011447 */
[----:B------:R-:W-:Y:S01]  /*be40*/  IMAD.MOV R73, RZ, RZ, -R71 ;  /* 0x000000ffff497224 */ /* 0x000fe200078e0a47 */
[----:B------:R-:W-:-:S02]  /*be50*/  UIMAD UR39, UR39, UR13, UR11 ;  /* 0x0000000d272772a4 */ /* 0x000fc4000f8e020b */
[----:B------:R-:W-:Y:S01]  /*be60*/  IMAD.U32 R69, RZ, RZ, UR11 ;  /* 0x0000000bff457e24 */ /* 0x000fe2000f8e00ff */
[----:B------:R-:W-:Y:S01]  /*be70*/  SYNCS.ARRIVE.TRANS64.RED.A1T0 RZ, [UR8], RZ ;  /* 0x000000ffffff79a7 */ /* 0x000fe20008100408 */
[----:B------:R-:W-:Y:S01]  /*be80*/  ULDC.64 UR12, c[0x0][0xb30] ;  /* 0x0002cc00000c7ab9 */ /* 0x000fe20000000a00 */
[----:B------:R-:W-:Y:S01]  /*be90*/  IMAD R73, R73, UR22, R76 ;  /* 0x0000001649497c24 */ /* 0x000fe2000f8e024c */
[----:B------:R-:W-:Y:S01]  /*bea0*/  SHF.R.S32.HI R79, RZ, 0x1f, R19 ;  /* 0x0000001fff4f7819 */ /* 0x000fe20000011413 */
[----:B------:R-:W-:Y:S01]  /*beb0*/  IMAD R0, R0, UR12, RZ ;  /* 0x0000000c00007c24 */ /* 0x000fe2000f8e02ff */
[----:B------:R-:W-:Y:S01]  /*bec0*/  SHF.R.S32.HI R80, RZ, 0x1f, R22 ;  /* 0x0000001fff507819 */ /* 0x000fe20000011416 */
[----:B------:R-:W-:Y:S01]  /*bed0*/  IMAD.U32 R68, RZ, RZ, UR10 ;  /* 0x0000000aff447e24 */ /* 0x000fe2000f8e00ff */
[----:B------:R-:W-:Y:S01]  /*bee0*/  ULDC.64 UR10, c[0x0][0xb28] ;  /* 0x0002ca00000a7ab9 */ /* 0x000fe20000000a00 */
[----:B------:R-:W-:Y:S01]  /*bef0*/  IMAD.U32 R69, RZ, RZ, UR39 ;  /* 0x00000027ff457e24 */ /* 0x000fe2000f8e00ff */
[----:B------:R-:W-:Y:S01]  /*bf00*/  SHF.R.S32.HI R81, RZ, 0x1f, R23 ;  /* 0x0000001fff517819 */ /* 0x000fe20000011417 */
[C---:B------:R-:W-:Y:S01]  /*bf10*/  IMAD R75, R71.reuse, UR13, R0 ;  /* 0x0000000d474b7c24 */ /* 0x040fe2000f8e0200 */
[----:B------:R-:W-:Y:S01]  /*bf20*/  SHF.R.S32.HI R0, RZ, 0x1f, R73 ;  /* 0x0000001fff007819 */ /* 0x000fe20000011449 */
[----:B------:R-:W-:Y:S01]  /*bf30*/  IMAD.WIDE.U32 R68, R71, UR12, R68 ;  /* 0x0000000c47447c25 */ /* 0x000fe2000f8e0044 */
[----:B------:R-:W-:-:S02]  /*bf40*/  SHF.R.S32.HI R82, RZ, 0x1f, R232 ;  /* 0x0000001fff527819 */ /* 0x000fc400000114e8 */
[----:B------:R-:W-:Y:S01]  /*bf50*/  SHF.R.S32.HI R83, RZ, 0x1f, R233 ;  /* 0x0000001fff537819 */ /* 0x000fe200000114e9 */
[----:B------:R-:W-:Y:S01]  /*bf60*/  IMAD R0, R0, UR10, RZ ;  /* 0x0000000a00007c24 */ /* 0x000fe2000f8e02ff */
[----:B------:R-:W-:Y:S01]  /*bf70*/  SHF.R.S32.HI R88, RZ, 0x1f, R234 ;  /* 0x0000001fff587819 */ /* 0x000fe200000114ea */
[----:B------:R-:W-:Y:S01]  /*bf80*/  IMAD.IADD R69, R69, 0x1, R75 ;  /* 0x0000000145457824 */ /* 0x000fe200078e024b */
[----:B------:R-:W-:Y:S01]  /*bf90*/  SHF.R.S32.HI R89, RZ, 0x1f, R235 ;  /* 0x0000001fff597819 */ /* 0x000fe200000114eb */
[C---:B------:R-:W-:Y:S01]  /*bfa0*/  IMAD R75, R73.reuse, UR11, R0 ;  /* 0x0000000b494b7c24 */ /* 0x040fe2000f8e0200 */
[----:B------:R-:W-:Y:S01]  /*bfb0*/  SHF.R.S32.HI R90, RZ, 0x1f, R236 ;  /* 0x0000001fff5a7819 */ /* 0x000fe200000114ec */
[----:B------:R-:W-:Y:S01]  /*bfc0*/  IMAD.WIDE.U32 R68, R73, UR10, R68 ;  /* 0x0000000a49447c25 */ /* 0x000fe2000f8e0044 */
[----:B------:R-:W-:Y:S01]  /*bfd0*/  ULDC.64 UR10, c[0x0][0xb00] ;  /* 0x0002c000000a7ab9 */ /* 0x000fe20000000a00 */
[----:B------:R-:W-:Y:S02]  /*bfe0*/  SHF.R.S32.HI R91, RZ, 0x1f, R237 ;  /* 0x0000001fff5b7819 */ /* 0x000fe400000114ed */
[----:B------:R-:W-:Y:S01]  /*bff0*/  IMAD.IADD R75, R69, 0x1, R75 ;  /* 0x00000001454b7824 */ /* 0x000fe200078e024b */
[----:B------:R-:W-:Y:S01]  /*c000*/  LEA R0, P1, R68, UR10, 0x2 ;  /* 0x0000000a44007c11 */ /* 0x000fe2000f8210ff */
[C---:B------:R-:W-:Y:S01]  /*c010*/  VIADD R181, R16.reuse, 0x30 ;  /* 0x0000003010b57836 */ /* 0x040fe20000000000 */
[----:B------:R-:W-:Y:S01]  /*c020*/  SHF.R.S32.HI R93, RZ, 0x1f, R93 ;  /* 0x0000001fff5d7819 */ /* 0x000fe2000001145d */
[----:B------:R-:W-:Y:S01]  /*c030*/  VIADD R183, R16, 0x28 ;  /* 0x0000002810b77836 */ /* 0x000fe20000000000 */
[----:B------:R-:W-:Y:S01]  /*c040*/  LEA.HI.X R75, R68, UR11, R75, 0x2, P1 ;  /* 0x0000000b444b7c11 */ /* 0x000fe200088f144b */
[C---:B------:R-:W-:Y:S01]  /*c050*/  VIADD R185, R16.reuse, 0x20 ;  /* 0x0000002010b97836 */ /* 0x040fe20000000000 */
[----:B------:R0:W1:Y:S01]  /*c060*/  SHFL.IDX PT, R68, R0, RZ, 0x1c1f ;  /* 0x001c1fff00447589 */ /* 0x00006200000e0000 */
[C---:B------:R-:W-:Y:S01]  /*c070*/  VIADD R187, R16.reuse, 0x18 ;  /* 0x0000001810bb7836 */ /* 0x040fe20000000000 */
[----:B------:R-:W-:Y:S01]  /*c080*/  SHF.R.S32.HI R95, RZ, 0x1f, R95 ;  /* 0x0000001fff5f7819 */ /* 0x000fe2000001145f */
[C---:B------:R-:W-:Y:S01]  /*c090*/  VIADD R189, R16.reuse, 0x10 ;  /* 0x0000001010bd7836 */ /* 0x040fe20000000000 */
[----:B------:R0:W2:Y:S01]  /*c0a0*/  SHFL.IDX PT, R69, R75, RZ, 0x1c1f ;  /* 0x001c1fff4b457589 */ /* 0x0000a200000e0000 */
        /* <DEDUP_REMOVED lines=32> */
[----:B------:R-:W-:-:S02]  /*c2b0*/  VIADD R186, R16, 0x18 ;  /* 0x0000001810ba7836 */ /* 0x000fc40000000000 */
[C---:B------:R-:W-:Y:S02]  /*c2c0*/  VIADD R188, R16.reuse, 0x10 ;  /* 0x0000001010bc7836 */ /* 0x040fe40000000000 */
[----:B------:R-:W-:Y:S01]  /*c2d0*/  VIADD R190, R16, 0x8 ;  /* 0x0000000810be7836 */ /* 0x000fe20000000000 */
[----:B012---:R-:W-:Y:S06]  /*c2e0*/  @P0 BRA `(.L_x_181) ;  /* 0x0000000800140947 */ /* 0x007fec0003800000 */
[----:B------:R-:W-:Y:S02]  /*c2f0*/  ULDC UR4, c[0x0][0xac8] ;  /* 0x0002b20000047ab9 */ /* 0x000fe40000000800 */
[----:B------:R-:W-:Y:S02]  /*c300*/  ISETP.GE.AND P1, PT, R16, UR4, PT ;  /* 0x0000000410007c0c */ /* 0x000fe4000bf26270 */
[----:B------:R-:W-:Y:S02]  /*c310*/  ISETP.GE.AND P2, PT, R190, UR4, PT ;  /* 0x00000004be007c0c */ /* 0x000fe4000bf46270 */
[----:B------:R-:W-:Y:S02]  /*c320*/  ISETP.GE.AND P3, PT, R188, UR4, PT ;  /* 0x00000004bc007c0c */ /* 0x000fe4000bf66270 */
[----:B------:R-:W-:Y:S02]  /*c330*/  ISETP.GE.AND P4, PT, R186, UR4, PT ;  /* 0x00000004ba007c0c */ /* 0x000fe4000bf86270 */
[----:B------:R-:W-:-:S05]  /*c340*/  ISETP.GE.AND P0, PT, R184, UR4, PT ;  /* 0x00000004b8007c0c */ /* 0x000fca000bf06270 */
[----:B------:R-:W-:Y:S02]  /*c350*/  @!P1 IMAD.WIDE R72, R16, 0x4, R68 ;  /* 0x0000000410489825 */ /* 0x000fe400078e0244 */
[----:B------:R-:W-:-:S03]  /*c360*/  @!P2 LEA R70, P5, R190, R68, 0x2 ;  /* 0x00000044be46a211 */ /* 0x000fc600078a10ff */
[----:B------:R0:W-:Y:S01]  /*c370*/  @!P1 ST.E.64 desc[UR50][R72.64], R6 ;  /* 0x0000000648009985 */ /* 0x0001e2000c101b32 */
[----:B------:R-:W-:Y:S02]  /*c380*/  ISETP.GE.AND P1, PT, R182, UR4, PT ;  /* 0x00000004b6007c0c */ /* 0x000fe4000bf26270 */
[----:B------:R-:W-:-:S05]  /*c390*/  @!P2 LEA.HI.X R71, R190, R69, R191, 0x2, P5 ;  /* 0x00000045be47a211 */ /* 0x000fca00028f14bf */
[----:B------:R1:W-:Y:S01]  /*c3a0*/  @!P2 ST.E.64 desc[UR50][R70.64], R8 ;  /* 0x000000084600a985 */ /* 0x0003e2000c101b32 */
[----:B------:R-:W-:Y:S02]  /*c3b0*/  ISETP.GE.AND P2, PT, R180, UR4, PT ;  /* 0x00000004b4007c0c */ /* 0x000fe4000bf46270 */
[----:B0-----:R-:W-:-:S04]  /*c3c0*/  @!P3 LEA R6, P5, R188, R68, 0x2 ;  /* 0x00000044bc06b211 */ /* 0x001fc800078a10ff */
[----:B------:R-:W-:Y:S02]  /*c3d0*/  @!P3 LEA.HI.X R7, R188, R69, R189, 0x2, P5 ;  /* 0x00000045bc07b211 */ /* 0x000fe400028f14bd */
[----:B-1----:R-:W-:-:S03]  /*c3e0*/  @!P4 LEA R8, P6, R186, R68, 0x2 ;  /* 0x00000044ba08c211 */ /* 0x002fc600078c10ff */
[----:B------:R0:W-:Y:S01]  /*c3f0*/  @!P3 ST.E.64 desc[UR50][R6.64], R14 ;  /* 0x0000000e0600b985 */ /* 0x0001e2000c101b32 */
[----:B------:R-:W-:Y:S02]  /*c400*/  @!P0 LEA R70, P5, R184, R68, 0x2 ;  /* 0x00000044b8468211 */ /* 0x000fe400078a10ff */
[-C--:B------:R-:W-:Y:S02]  /*c410*/  @!P4 LEA.HI.X R9, R186, R69.reuse, R187, 0x2, P6 ;  /* 0x00000045ba09c211 */ /* 0x080fe400030f14bb */
[----:B------:R-:W-:Y:S02]  /*c420*/  @!P0 LEA.HI.X R71, R184, R69, R185, 0x2, P5 ;  /* 0x00000045b8478211 */ /* 0x000fe400028f14b9 */
[----:B------:R-:W-:Y:S01]  /*c430*/  ISETP.GE.AND P3, PT, R178, UR4, PT ;  /* 0x00000004b2007c0c */ /* 0x000fe2000bf66270 */
[----:B------:R1:W-:Y:S01]  /*c440*/  @!P4 ST.E.64 desc[UR50][R8.64], R20 ;  /* 0x000000140800c985 */ /* 0x0003e2000c101b32 */
[----:B------:R-:W-:-:S03]  /*c450*/  ISETP.GE.AND P4, PT, R176, UR4, PT ;  /* 0x00000004b0007c0c */ /* 0x000fc6000bf86270 */
[----:B------:R-:W-:Y:S01]  /*c460*/  @!P0 ST.E.64 desc[UR50][R70.64], R28 ;  /* 0x0000001c46008985 */ /* 0x000fe2000c101b32 */
[----:B------:R-:W-:Y:S02]  /*c470*/  ISETP.GE.AND P0, PT, R174, UR4, PT ;  /* 0x00000004ae007c0c */ /* 0x000fe4000bf06270 */
[----:B0-----:R-:W-:-:S04]  /*c480*/  @!P1 LEA R6, P5, R182, R68, 0x2 ;  /* 0x00000044b6069211 */ /* 0x001fc800078a10ff */
[-C--:B------:R-:W-:Y:S02]  /*c490*/  @!P1 LEA.HI.X R7, R182, R69.reuse, R183, 0x2, P5 ;  /* 0x00000045b6079211 */ /* 0x080fe400028f14b7 */
[-C--:B------:R-:W-:Y:S02]  /*c4a0*/  @!P3 LEA R14, P5, R178, R68.reuse, 0x2 ;  /* 0x00000044b20eb211 */ /* 0x080fe400078a10ff */
[----:B-1----:R-:W-:Y:S01]  /*c4b0*/  @!P2 LEA R8, P6, R180, R68, 0x2 ;  /* 0x00000044b408a211 */ /* 0x002fe200078c10ff */
[----:B------:R0:W-:Y:S01]  /*c4c0*/  @!P1 ST.E.64 desc[UR50][R6.64], R30 ;  /* 0x0000001e06009985 */ /* 0x0001e2000c101b32 */
[----:B------:R-:W-:Y:S02]  /*c4d0*/  ISETP.GE.AND P1, PT, R172, UR4, PT ;  /* 0x00000004ac007c0c */ /* 0x000fe4000bf26270 */
[-C--:B------:R-:W-:Y:S02]  /*c4e0*/  @!P2 LEA.HI.X R9, R180, R69.reuse, R181, 0x2, P6 ;  /* 0x00000045b409a211 */ /* 0x080fe400030f14b5 */
[----:B------:R-:W-:-:S03]  /*c4f0*/  @!P3 LEA.HI.X R15, R178, R69, R179, 0x2, P5 ;  /* 0x00000045b20fb211 */ /* 0x000fc600028f14b3 */
[----:B------:R1:W-:Y:S01]  /*c500*/  @!P2 ST.E.64 desc[UR50][R8.64], R36 ;  /* 0x000000240800a985 */ /* 0x0003e2000c101b32 */
[----:B------:R-:W-:-:S03]  /*c510*/  ISETP.GE.AND P2, PT, R170, UR4, PT ;  /* 0x00000004aa007c0c */ /* 0x000fc6000bf46270 */
[----:B------:R2:W-:Y:S01]  /*c520*/  @!P3 ST.E.64 desc[UR50][R14.64], R38 ;  /* 0x000000260e00b985 */ /* 0x0005e2000c101b32 */
[----:B------:R-:W-:Y:S02]  /*c530*/  ISETP.GE.AND P3, PT, R168, UR4, PT ;  /* 0x00000004a8007c0c */ /* 0x000fe4000bf66270 */
[----:B0-----:R-:W-:-:S04]  /*c540*/  @!P4 LEA R6, P5, R176, R68, 0x2 ;  /* 0x00000044b006c211 */ /* 0x001fc800078a10ff */
[----:B------:R-:W-:Y:S02]  /*c550*/  @!P4 LEA.HI.X R7, R176, R69, R177, 0x2, P5 ;  /* 0x00000045b007c211 */ /* 0x000fe400028f14b1 */
[----:B-1----:R-:W-:-:S03]  /*c560*/  @!P0 LEA R8, P6, R174, R68, 0x2 ;  /* 0x00000044ae088211 */ /* 0x002fc600078c10ff */
[----:B------:R0:W-:Y:S01]  /*c570*/  @!P4 ST.E.64 desc[UR50][R6.64], R44 ;  /* 0x0000002c0600c985 */ /* 0x0001e2000c101b32 */
[----:B------:R-:W-:Y:S02]  /*c580*/  ISETP.GE.AND P4, PT, R166, UR4, PT ;  /* 0x00000004a6007c0c */ /* 0x000fe4000bf86270 */
[----:B--2---:R-:W-:Y:S02]  /*c590*/  @!P1 LEA R14, P5, R172, R68, 0x2 ;  /* 0x00000044ac0e9211 */ /* 0x004fe400078a10ff */
[-C--:B------:R-:W-:Y:S02]  /*c5a0*/  @!P0 LEA.HI.X R9, R174, R69.reuse, R175, 0x2, P6 ;  /* 0x00000045ae098211 */ /* 0x080fe400030f14af */
[----:B------:R-:W-:-:S03]  /*c5b0*/  @!P1 LEA.HI.X R15, R172, R69, R173, 0x2, P5 ;  /* 0x00000045ac0f9211 */ /* 0x000fc600028f14ad */
[----:B------:R1:W-:Y:S01]  /*c5c0*/  @!P0 ST.E.64 desc[UR50][R8.64], R46 ;  /* 0x0000002e08008985 */ /* 0x0003e2000c101b32 */
[----:B0-----:R-:W-:-:S03]  /*c5d0*/  @!P2 LEA R6, P0, R170, R68, 0x2 ;  /* 0x00000044aa06a211 */ /* 0x001fc600078010ff */
[----:B------:R0:W-:Y:S01]  /*c5e0*/  @!P1 ST.E.64 desc[UR50][R14.64], R52 ;  /* 0x000000340e009985 */ /* 0x0001e2000c101b32 */
[----:B------:R-:W-:Y:S02]  /*c5f0*/  ISETP.GE.AND P1, PT, R164, UR4, PT ;  /* 0x00000004a4007c0c */ /* 0x000fe4000bf26270 */
[----:B------:R-:W-:Y:S02]  /*c600*/  @!P2 LEA.HI.X R7, R170, R69, R171, 0x2, P0 ;  /* 0x00000045aa07a211 */ /* 0x000fe400000f14ab */
[----:B------:R-:W-:-:S03]  /*c610*/  ISETP.GE.AND P0, PT, R162, UR4, PT ;  /* 0x00000004a2007c0c */ /* 0x000fc6000bf06270 */
[----:B------:R2:W-:Y:S01]  /*c620*/  @!P2 ST.E.64 desc[UR50][R6.64], R54 ;  /* 0x000000360600a985 */ /* 0x0005e2000c101b32 */
[-C--:B-1----:R-:W-:Y:S02]  /*c630*/  @!P3 LEA R8, P6, R168, R68.reuse, 0x2 ;  /* 0x00000044a808b211 */ /* 0x082fe400078c10ff */
[----:B------:R-:W-:Y:S02]  /*c640*/  ISETP.GE.AND P2, PT, R160, UR4, PT ;  /* 0x00000004a0007c0c */ /* 0x000fe4000bf46270 */
[----:B------:R-:W-:Y:S02]  /*c650*/  @!P3 LEA.HI.X R9, R168, R69, R169, 0x2, P6 ;  /* 0x00000045a809b211 */ /* 0x000fe400030f14a9 */
[----:B0-----:R-:W-:-:S03]  /*c660*/  @!P4 LEA R14, P5, R166, R68, 0x2 ;  /* 0x00000044a60ec211 */ /* 0x001fc600078a10ff */
[----:B------:R0:W-:Y:S01]  /*c670*/  @!P3 ST.E.64 desc[UR50][R8.64], R60 ;  /* 0x0000003c0800b985 */ /* 0x0001e2000c101b32 */
[-C--:B------:R-:W-:Y:S02]  /*c680*/  @!P4 LEA.HI.X R15, R166, R69.reuse, R167, 0x2, P5 ;  /* 0x00000045a60fc211 */ /* 0x080fe400028f14a7 */
[----:B------:R-:W-:Y:S02]  /*c690*/  ISETP.GE.AND P3, PT, R94, UR4, PT ;  /* 0x000000045e007c0c */ /* 0x000fe4000bf66270 */
[-C--:B--2---:R-:W-:Y:S01]  /*c6a0*/  @!P1 LEA R6, P5, R164, R68.reuse, 0x2 ;  /* 0x00000044a4069211 */ /* 0x084fe200078a10ff */
[----:B------:R1:W-:Y:S01]  /*c6b0*/  @!P4 ST.E.64 desc[UR50][R14.64], R62 ;  /* 0x0000003e0e00c985 */ /* 0x0003e2000c101b32 */
[----:B------:R-:W-:Y:S02]  /*c6c0*/  ISETP.GE.AND P4, PT, R92, UR4, PT ;  /* 0x000000045c007c0c */ /* 0x000fe4000bf86270 */
[----:B------:R-:W-:Y:S02]  /*c6d0*/  @!P1 LEA.HI.X R7, R164, R69, R165, 0x2, P5 ;  /* 0x00000045a4079211 */ /* 0x000fe400028f14a5 */
[----:B0-----:R-:W-:-:S03]  /*c6e0*/  @!P0 LEA R8, P6, R162, R68, 0x2 ;  /* 0x00000044a2088211 */ /* 0x001fc600078c10ff */
[----:B------:R0:W-:Y:S01]  /*c6f0*/  @!P1 ST.E.64 desc[UR50][R6.64], R84 ;  /* 0x0000005406009985 */ /* 0x0001e2000c101b32 */
[----:B------:R-:W-:Y:S02]  /*c700*/  ISETP.GE.AND P1, PT, R237, UR4, PT ;  /* 0x00000004ed007c0c */ /* 0x000fe4000bf26270 */
[-C--:B------:R-:W-:Y:S02]  /*c710*/  @!P0 LEA.HI.X R9, R162, R69.reuse, R163, 0x2, P6 ;  /* 0x00000045a2098211 */ /* 0x080fe400030f14a3 */
[-C--:B-1----:R-:W-:Y:S02]  /*c720*/  @!P2 LEA R14, P5, R160, R68.reuse, 0x2 ;  /* 0x00000044a00ea211 */ /* 0x082fe400078a10ff */
[-C--:B------:R-:W-:Y:S01]  /*c730*/  @!P4 LEA R30, P6, R92, R68.reuse, 0x2 ;  /* 0x000000445c1ec211 */ /* 0x080fe200078c10ff */
[----:B------:R1:W-:Y:S01]  /*c740*/  @!P0 ST.E.64 desc[UR50][R8.64], R86 ;  /* 0x0000005608008985 */ /* 0x0003e2000c101b32 */
[----:B------:R-:W-:Y:S02]  /*c750*/  @!P2 LEA.HI.X R15, R160, R69, R161, 0x2, P5 ;  /* 0x00000045a00fa211 */ /* 0x000fe400028f14a1 */
[----:B------:R-:W-:-:S02]  /*c760*/  @!P3 LEA R20, P0, R94, R68, 0x2 ;  /* 0x000000445e14b211 */ /* 0x000fc400078010ff */
[-C--:B------:R-:W-:Y:S01]  /*c770*/  @!P4 LEA.HI.X R31, R92, R69.reuse, R93, 0x2, P6 ;  /* 0x000000455c1fc211 */ /* 0x080fe200030f145d */
[----:B------:R2:W-:Y:S01]  /*c780*/  @!P2 ST.E.64 desc[UR50][R14.64], R100 ;  /* 0x000000640e00a985 */ /* 0x0005e2000c101b32 */
[----:B------:R-:W-:Y:S02]  /*c790*/  ISETP.GE.AND P2, PT, R236, UR4, PT ;  /* 0x00000004ec007c0c */ /* 0x000fe4000bf46270 */
[----:B------:R-:W-:Y:S02]  /*c7a0*/  @!P3 LEA.HI.X R21, R94, R69, R95, 0x2, P0 ;  /* 0x000000455e15b211 */ /* 0x000fe400000f145f */
[----:B------:R-:W-:Y:S02]  /*c7b0*/  ISETP.GE.AND P0, PT, R235, UR4, PT ;  /* 0x00000004eb007c0c */ /* 0x000fe4000bf06270 */
[----:B------:R-:W-:Y:S01]  /*c7c0*/  @!P1 LEA R28, P5, R237, R68, 0x2 ;  /* 0x00000044ed1c9211 */ /* 0x000fe200078a10ff */
[----:B------:R3:W-:Y:S01]  /*c7d0*/  @!P3 ST.E.64 desc[UR50][R20.64], R102 ;  /* 0x000000661400b985 */ /* 0x0007e2000c101b32 */
[----:B------:R-:W-:-:S02]  /*c7e0*/  ISETP.GE.AND P3, PT, R234, UR4, PT ;  /* 0x00000004ea007c0c */ /* 0x000fc4000bf66270 */
[-C--:B------:R-:W-:Y:S01]  /*c7f0*/  @!P1 LEA.HI.X R29, R237, R69.reuse, R91, 0x2, P5 ;  /* 0x00000045ed1d9211 */ /* 0x080fe200028f145b */
[----:B------:R-:W-:Y:S02]  /*c800*/  @!P4 ST.E.64 desc[UR50][R30.64], R108 ;  /* 0x0000006c1e00c985 */ /* 0x000fe4000c101b32 */
[CC--:B0-----:R-:W-:Y:S02]  /*c810*/  @!P2 LEA R6, P4, R236.reuse, R68.reuse, 0x2 ;  /* 0x00000044ec06a211 */ /* 0x0c1fe400078810ff */
[----:B------:R0:W-:Y:S01]  /*c820*/  @!P1 ST.E.64 desc[UR50][R28.64], R110 ;  /* 0x0000006e1c009985 */ /* 0x0001e2000c101b32 */
[----:B------:R-:W-:Y:S02]  /*c830*/  ISETP.GE.AND P1, PT, R233, UR4, PT ;  /* 0x00000004e9007c0c */ /* 0x000fe4000bf26270 */
[----:B------:R-:W-:Y:S02]  /*c840*/  @!P2 LEA.HI.X R7, R236, R69, R90, 0x2, P4 ;  /* 0x00000045ec07a211 */ /* 0x000fe400020f145a */
[----:B-1----:R-:W-:-:S02]  /*c850*/  @!P0 LEA R8, P6, R235, R68, 0x2 ;  /* 0x00000044eb088211 */ /* 0x002fc400078c10ff */
[----:B------:R-:W-:Y:S01]  /*c860*/  ISETP.GE.AND P4, PT, R232, UR4, PT ;  /* 0x00000004e8007c0c */ /* 0x000fe2000bf86270 */
[----:B------:R-:W-:Y:S01]  /*c870*/  @!P2 ST.E.64 desc[UR50][R6.64], R116 ;  /* 0x000000740600a985 */ /* 0x000fe2000c101b32 */
[-C--:B------:R-:W-:Y:S02]  /*c880*/  @!P0 LEA.HI.X R9, R235, R69.reuse, R89, 0x2, P6 ;  /* 0x00000045eb098211 */ /* 0x080fe400030f1459 */
[----:B------:R-:W-:Y:S02]  /*c890*/  ISETP.GE.AND P2, PT, R23, UR4, PT ;  /* 0x0000000417007c0c */ /* 0x000fe4000bf46270 */
[CC--:B--2---:R-:W-:Y:S01]  /*c8a0*/  @!P3 LEA R14, P5, R234.reuse, R68.reuse, 0x2 ;  /* 0x00000044ea0eb211 */ /* 0x0c4fe200078a10ff */
[----:B------:R1:W-:Y:S01]  /*c8b0*/  @!P0 ST.E.64 desc[UR50][R8.64], R118 ;  /* 0x0000007608008985 */ /* 0x0003e2000c101b32 */
[----:B---3--:R-:W-:Y:S02]  /*c8c0*/  @!P1 LEA R20, P0, R233, R68, 0x2 ;  /* 0x00000044e9149211 */ /* 0x008fe400078010ff */
[----:B------:R-:W-:-:S02]  /*c8d0*/  @!P3 LEA.HI.X R15, R234, R69, R88, 0x2, P5 ;  /* 0x00000045ea0fb211 */ /* 0x000fc400028f1458 */
[-C--:B------:R-:W-:Y:S02]  /*c8e0*/  @!P1 LEA.HI.X R21, R233, R69.reuse, R83, 0x2, P0 ;  /* 0x00000045e9159211 */ /* 0x080fe400000f1453 */
[----:B------:R-:W-:Y:S01]  /*c8f0*/  ISETP.GE.AND P0, PT, R22, UR4, PT ;  /* 0x0000000416007c0c */ /* 0x000fe2000bf06270 */
[----:B------:R2:W-:Y:S01]  /*c900*/  @!P3 ST.E.64 desc[UR50][R14.64], R124 ;  /* 0x0000007c0e00b985 */ /* 0x0005e2000c101b32 */
[CC--:B0-----:R-:W-:Y:S02]  /*c910*/  @!P4 LEA R28, P3, R232.reuse, R68.reuse, 0x2 ;  /* 0x00000044e81cc211 */ /* 0x0c1fe400078610ff */
[C---:B------:R-:W-:Y:S01]  /*c920*/  @!P2 LEA R30, P5, R23.reuse, R68, 0x2 ;  /* 0x00000044171ea211 */ /* 0x040fe200078a10ff */
[----:B------:R0:W-:Y:S01]  /*c930*/  @!P1 ST.E.64 desc[UR50][R20.64], R126 ;  /* 0x0000007e14009985 */ /* 0x0001e2000c101b32 */
[-C--:B------:R-:W-:Y:S01]  /*c940*/  @!P4 LEA.HI.X R29, R232, R69.reuse, R82, 0x2, P3 ;  /* 0x00000045e81dc211 */ /* 0x080fe200018f1452 */
[----:B-1----:R-:W-:Y:S01]  /*c950*/  VIADD R9, R16, 0xf0 ;  /* 0x000000f010097836 */ /* 0x002fe20000000000 */
[----:B------:R-:W-:-:S02]  /*c960*/  @!P2 LEA.HI.X R31, R23, R69, R81, 0x2, P5 ;  /* 0x00000045171fa211 */ /* 0x000fc400028f1451 */
[----:B------:R-:W-:Y:S01]  /*c970*/  ISETP.GE.AND P1, PT, R17, UR4, PT ;  /* 0x0000000411007c0c */ /* 0x000fe2000bf26270 */
[----:B------:R1:W-:Y:S01]  /*c980*/  @!P4 ST.E.64 desc[UR50][R28.64], R132 ;  /* 0x000000841c00c985 */ /* 0x0003e2000c101b32 */
[----:B------:R-:W-:Y:S02]  /*c990*/  ISETP.GE.AND P3, PT, R9, UR4, PT ;  /* 0x0000000409007c0c */ /* 0x000fe4000bf66270 */
[----:B------:R-:W-:Y:S01]  /*c9a0*/  ISETP.GE.AND P5, PT, R19, UR4, PT ;  /* 0x0000000413007c0c */ /* 0x000fe2000bfa6270 */
[----:B------:R3:W-:Y:S01]  /*c9b0*/  @!P2 ST.E.64 desc[UR50][R30.64], R134 ;  /* 0x000000861e00a985 */ /* 0x0007e2000c101b32 */
[----:B------:R-:W-:Y:S01]  /*c9c0*/  @!P0 LEA R6, P2, R22, R68, 0x2 ;  /* 0x0000004416068211 */ /* 0x000fe200078410ff */
[----:B--2---:R-:W-:Y:S01]  /*c9d0*/  VIADD R15, R16, 0xf8 ;  /* 0x000000f8100f7836 */ /* 0x004fe20000000000 */
[----:B------:R-:W-:Y:S02]  /*c9e0*/  ISETP.GE.AND P4, PT, R18, UR4, PT ;  /* 0x0000000412007c0c */ /* 0x000fe4000bf86270 */
[----:B------:R-:W-:-:S02]  /*c9f0*/  @!P0 LEA.HI.X R7, R22, R69, R80, 0x2, P2 ;  /* 0x0000004516078211 */ /* 0x000fc400010f1450 */
[----:B------:R-:W-:Y:S02]  /*ca00*/  ISETP.GE.AND P2, PT, R15, UR4, PT ;  /* 0x000000040f007c0c */ /* 0x000fe4000bf46270 */
[----:B------:R-:W-:Y:S01]  /*ca10*/  SHF.R.S32.HI R8, RZ, 0x1f, R17 ;  /* 0x0000001fff087819 */ /* 0x000fe20000011411 */
[----:B------:R2:W-:Y:S01]  /*ca20*/  @!P0 ST.E.64 desc[UR50][R6.64], R140 ;  /* 0x0000008c06008985 */ /* 0x0005e2000c101b32 */
[-C--:B0-----:R-:W-:Y:S02]  /*ca30*/  @!P1 LEA R20, P6, R17, R68.reuse, 0x2 ;  /* 0x0000004411149211 */ /* 0x081fe400078c10ff */
[----:B------:R-:W-:Y:S02]  /*ca40*/  SHF.R.S32.HI R14, RZ, 0x1f, R9 ;  /* 0x0000001fff0e7819 */ /* 0x000fe40000011409 */
[----:B-1----:R-:W-:Y:S02]  /*ca50*/  @!P3 LEA R28, P0, R9, R68, 0x2 ;  /* 0x00000044091cb211 */ /* 0x002fe400078010ff */
[----:B------:R-:W-:-:S02]  /*ca60*/  @!P1 LEA.HI.X R21, R17, R69, R8, 0x2, P6 ;  /* 0x0000004511159211 */ /* 0x000fc400030f1408 */
[-C--:B------:R-:W-:Y:S02]  /*ca70*/  @!P5 LEA R8, P6, R19, R68.reuse, 0x2 ;  /* 0x000000441308d211 */ /* 0x080fe400078c10ff */
[-C--:B------:R-:W-:Y:S02]  /*ca80*/  @!P3 LEA.HI.X R29, R9, R69.reuse, R14, 0x2, P0 ;  /* 0x00000045091db211 */ /* 0x080fe400000f140e */
[----:B------:R-:W-:Y:S02]  /*ca90*/  @!P5 LEA.HI.X R9, R19, R69, R79, 0x2, P6 ;  /* 0x000000451309d211 */ /* 0x000fe400030f144f */
[----:B---3--:R-:W-:Y:S02]  /*caa0*/  SHF.R.S32.HI R31, RZ, 0x1f, R15 ;  /* 0x0000001fff1f7819 */ /* 0x008fe4000001140f */
[-C--:B------:R-:W-:Y:S01]  /*cab0*/  @!P2 LEA R30, P6, R15, R68.reuse, 0x2 ;  /* 0x000000440f1ea211 */ /* 0x080fe200078c10ff */
[----:B------:R2:W-:Y:S01]  /*cac0*/  @!P5 ST.E.64 desc[UR50][R8.64], R142 ;  /* 0x0000008e0800d985 */ /* 0x0005e2000c101b32 */
[----:B------:R-:W-:-:S02]  /*cad0*/  @!P4 LEA R14, P0, R18, R68, 0x2 ;  /* 0x00000044120ec211 */ /* 0x000fc400078010ff */
[-C--:B------:R-:W-:Y:S02]  /*cae0*/  @!P2 LEA.HI.X R31, R15, R69.reuse, R31, 0x2, P6 ;  /* 0x000000450f1fa211 */ /* 0x080fe400030f141f */
[----:B------:R-:W-:-:S05]  /*caf0*/  @!P4 LEA.HI.X R15, R18, R69, R78, 0x2, P0 ;  /* 0x00000045120fc211 */ /* 0x000fca00000f144e */
[----:B------:R2:W-:Y:S04]  /*cb00*/  @!P4 ST.E.64 desc[UR50][R14.64], R148 ;  /* 0x000000940e00c985 */ /* 0x0005e8000c101b32 */
[----:B------:R2:W-:Y:S04]  /*cb10*/  @!P1 ST.E.64 desc[UR50][R20.64], R150 ;  /* 0x0000009614009985 */ /* 0x0005e8000c101b32 */
[----:B------:R2:W-:Y:S04]  /*cb20*/  @!P3 ST.E.64 desc[UR50][R28.64], R156 ;  /* 0x0000009c1c00b985 */ /* 0x0005e8000c101b32 */
[----:B------:R2:W-:Y:S02]  /*cb30*/  @!P2 ST.E.64 desc[UR50][R30.64], R158 ;  /* 0x0000009e1e00a985 */ /* 0x0005e4000c101b32 */
.L_x_181:
[----:B------:R-:W-:Y:S05]  /*cb40*/  BSYNC B1 ;  /* 0x0000000000017941 */ /* 0x000fea0003800000 */
.L_x_180:
[----:B------:R-:W-:Y:S01]  /*cb50*/  ISETP.GE.AND P0, PT, R74, UR9, PT ;  /* 0x000000094a007c0c */ /* 0x000fe2000bf06270 */
[----:B--2---:R0:W1:Y:S04]  /*cb60*/  SHFL.IDX PT, R7, R75, 0x1, 0x1c1f ;  /* 0x003c1f004b077f89 */ /* 0x00406800000e0000 */
[----:B------:R0:W2:Y:S08]  /*cb70*/  SHFL.IDX PT, R6, R0, 0x1, 0x1c1f ;  /* 0x003c1f0000067f89 */ /* 0x0000b000000e0000 */
[----:B0-----:R-:W-:Y:S05]  /*cb80*/  @P0 BRA `(.L_x_179) ;  /* 0x0000001400ec0947 */ /* 0x001fea0003800000 */
[----:B------:R-:W-:Y:S02]  /*cb90*/  ULDC UR4, c[0x0][0xac8] ;  /* 0x0002b20000047ab9 */ /* 0x000fe40000000800 */
[----:B------:R-:W-:Y:S02]  /*cba0*/  ISETP.GE.AND P2, PT, R16, UR4, PT ;  /* 0x0000000410007c0c */ /* 0x000fe4000bf46270 */
[----:B------:R-:W-:Y:S02]  /*cbb0*/  ISETP.GE.AND P5, PT, R190, UR4, PT ;  /* 0x00000004be007c0c */ /* 0x000fe4000bfa6270 */
[----:B------:R-:W-:Y:S02]  /*cbc0*/  ISETP.GE.AND P4, PT, R188, UR4, PT ;  /* 0x00000004bc007c0c */ /* 0x000fe4000bf86270 */
[----:B------:R-:W-:Y:S02]  /*cbd0*/  ISETP.GE.AND P3, PT, R186, UR4, PT ;  /* 0x00000004ba007c0c */ /* 0x000fe4000bf66270 */
[----:B------:R-:W-:-:S05]  /*cbe0*/  ISETP.GE.AND P0, PT, R184, UR4, PT ;  /* 0x00000004b8007c0c */ /* 0x000fca000bf06270 */
[----:B-12---:R-:W-:Y:S02]  /*cbf0*/  @!P2 IMAD.WIDE R8, R16, 0x4, R6 ;  /* 0x000000041008a825 */ /* 0x006fe400078e0206 */
[----:B------:R-:W-:-:S03]  /*cc00*/  @!P5 LEA R14, P1, R190, R6, 0x2 ;  /* 0x00000006be0ed211 */ /* 0x000fc600078210ff */
[----:B------:R0:W-:Y:S01]  /*cc10*/  @!P2 ST.E.64 desc[UR50][R8.64], R10 ;  /* 0x0000000a0800a985 */ /* 0x0001e2000c101b32 */
[-C--:B------:R-:W-:Y:S02]  /*cc20*/  @!P4 LEA R20, P2, R188, R6.reuse, 0x2 ;  /* 0x00000006bc14c211 */ /* 0x080fe400078410ff */
[-C--:B------:R-:W-:Y:S02]  /*cc30*/  @!P5 LEA.HI.X R15, R190, R7.reuse, R191, 0x2, P1 ;  /* 0x00000007be0fd211 */ /* 0x080fe400008f14bf */
[----:B------:R-:W-:Y:S02]  /*cc40*/  ISETP.GE.AND P1, PT, R182, UR4, PT ;  /* 0x00000004b6007c0c */ /* 0x000fe4000bf26270 */
[-C--:B------:R-:W-:Y:S01]  /*cc50*/  @!P4 LEA.HI.X R21, R188, R7.reuse, R189, 0x2, P2 ;  /* 0x00000007bc15c211 */ /* 0x080fe200010f14bd */
[----:B------:R1:W-:Y:S01]  /*cc60*/  @!P5 ST.E.64 desc[UR50][R14.64], R12 ;  /* 0x0000000c0e00d985 */ /* 0x0003e2000c101b32 */
[----:B------:R-:W-:Y:S02]  /*cc70*/  @!P3 LEA R28, P6, R186, R6, 0x2 ;  /* 0x00000006ba1cb211 */ /* 0x000fe400078c10ff */
[----:B------:R-:W-:Y:S01]  /*cc80*/  ISETP.GE.AND P2, PT, R180, UR4, PT ;  /* 0x00000004b4007c0c */ /* 0x000fe2000bf46270 */
[----:B------:R-:W-:Y:S01]  /*cc90*/  @!P4 ST.E.64 desc[UR50][R20.64], R24 ;  /* 0x000000181400c985 */ /* 0x000fe2000c101b32 */
[----:B------:R-:W-:-:S02]  /*cca0*/  @!P3 LEA.HI.X R29, R186, R7, R187, 0x2, P6 ;  /* 0x00000007ba1db211 */ /* 0x000fc400030f14bb */
[----:B------:R-:W-:Y:S02]  /*ccb0*/  ISETP.GE.AND P4, PT, R178, UR4, PT ;  /* 0x00000004b2007c0c */ /* 0x000fe4000bf86270 */
[-C--:B------:R-:W-:Y:S01]  /*ccc0*/  @!P0 LEA R30, P5, R184, R6.reuse, 0x2 ;  /* 0x00000006b81e8211 */ /* 0x080fe200078a10ff */
[----:B------:R2:W-:Y:S01]  /*ccd0*/  @!P3 ST.E.64 desc[UR50][R28.64], R26 ;  /* 0x0000001a1c00b985 */ /* 0x0005e2000c101b32 */
[----:B------:R-:W-:Y:S02]  /*cce0*/  ISETP.GE.AND P3, PT, R176, UR4, PT ;  /* 0x00000004b0007c0c */ /* 0x000fe4000bf66270 */
[-C--:B------:R-:W-:Y:S02]  /*ccf0*/  @!P0 LEA.HI.X R31, R184, R7.reuse, R185, 0x2, P5 ;  /* 0x00000007b81f8211 */ /* 0x080fe400028f14b9 */
[-C--:B0-----:R-:W-:Y:S02]  /*cd00*/  @!P1 LEA R8, P5, R182, R6.reuse, 0x2 ;  /* 0x00000006b6089211 */ /* 0x081fe400078a10ff */
[----:B------:R-:W-:Y:S01]  /*cd10*/  @!P2 LEA R10, P6, R180, R6, 0x2 ;  /* 0x00000006b40aa211 */ /* 0x000fe200078c10ff */
[----:B------:R-:W-:Y:S01]  /*cd20*/  @!P0 ST.E.64 desc[UR50][R30.64], R32 ;  /* 0x000000201e008985 */ /* 0x000fe2000c101b32 */
[----:B------:R-:W-:-:S02]  /*cd30*/  @!P1 LEA.HI.X R9, R182, R7, R183, 0x2, P5 ;  /* 0x00000007b6099211 */ /* 0x000fc400028f14b7 */
[-C--:B------:R-:W-:Y:S02]  /*cd40*/  @!P2 LEA.HI.X R11, R180, R7.reuse, R181, 0x2, P6 ;  /* 0x00000007b40ba211 */ /* 0x080fe400030f14b5 */
[-C--:B-1----:R-:W-:Y:S01]  /*cd50*/  @!P4 LEA R12, P5, R178, R6.reuse, 0x2 ;  /* 0x00000006b20cc211 */ /* 0x082fe200078a10ff */
[----:B------:R0:W-:Y:S01]  /*cd60*/  @!P1 ST.E.64 desc[UR50][R8.64], R34 ;  /* 0x0000002208009985 */ /* 0x0001e2000c101b32 */
[----:B------:R-:W-:Y:S01]  /*cd70*/  ISETP.GE.AND P0, PT, R174, UR4, PT ;  /* 0x00000004ae007c0c */ /* 0x000fe2000bf06270 */
[----:B--2---:R-:W-:Y:S01]  /*cd80*/  VIADD R27, R16, 0xf0 ;  /* 0x000000f0101b7836 */ /* 0x004fe20000000000 */
[----:B------:R-:W-:Y:S01]  /*cd90*/  @!P4 LEA.HI.X R13, R178, R7, R179, 0x2, P5 ;  /* 0x00000007b20dc211 */ /* 0x000fe200028f14b3 */
[----:B------:R1:W-:Y:S01]  /*cda0*/  @!P2 ST.E.64 desc[UR50][R10.64], R40 ;  /* 0x000000280a00a985 */ /* 0x0003e2000c101b32 */
[----:B------:R-:W-:Y:S02]  /*cdb0*/  ISETP.GE.AND P1, PT, R172, UR4, PT ;  /* 0x00000004ac007c0c */ /* 0x000fe4000bf26270 */
[----:B------:R-:W-:Y:S01]  /*cdc0*/  @!P3 LEA R14, P2, R176, R6, 0x2 ;  /* 0x00000006b00eb211 */ /* 0x000fe200078410ff */
[----:B------:R2:W-:Y:S01]  /*cdd0*/  @!P4 ST.E.64 desc[UR50][R12.64], R42 ;  /* 0x0000002a0c00c985 */ /* 0x0005e2000c101b32 */
[----:B------:R-:W-:-:S02]  /*cde0*/  ISETP.GE.AND P4, PT, R170, UR4, PT ;  /* 0x00000004aa007c0c */ /* 0x000fc4000bf86270 */
[-C--:B------:R-:W-:Y:S02]  /*cdf0*/  @!P3 LEA.HI.X R15, R176, R7.reuse, R177, 0x2, P2 ;  /* 0x00000007b00fb211 */ /* 0x080fe400010f14b1 */
[----:B------:R-:W-:Y:S02]  /*ce00*/  ISETP.GE.AND P2, PT, R168, UR4, PT ;  /* 0x00000004a8007c0c */ /* 0x000fe4000bf46270 */
[-C--:B------:R-:W-:Y:S01]  /*ce10*/  @!P0 LEA R20, P6, R174, R6.reuse, 0x2 ;  /* 0x00000006ae148211 */ /* 0x080fe200078c10ff */
[----:B------:R3:W-:Y:S01]  /*ce20*/  @!P3 ST.E.64 desc[UR50][R14.64], R48 ;  /* 0x000000300e00b985 */ /* 0x0007e2000c101b32 */
[----:B------:R-:W-:Y:S02]  /*ce30*/  ISETP.GE.AND P3, PT, R166, UR4, PT ;  /* 0x00000004a6007c0c */ /* 0x000fe4000bf66270 */
[----:B------:R-:W-:Y:S02]  /*ce40*/  @!P1 LEA R24, P5, R172, R6, 0x2 ;  /* 0x00000006ac189211 */ /* 0x000fe400078a10ff */
[----:B------:R-:W-:-:S02]  /*ce50*/  @!P0 LEA.HI.X R21, R174, R7, R175, 0x2, P6 ;  /* 0x00000007ae158211 */ /* 0x000fc400030f14af */
[-C--:B------:R-:W-:Y:S02]  /*ce60*/  @!P1 LEA.HI.X R25, R172, R7.reuse, R173, 0x2, P5 ;  /* 0x00000007ac199211 */ /* 0x080fe400028f14ad */
[-C--:B0-----:R-:W-:Y:S01]  /*ce70*/  @!P4 LEA R8, P5, R170, R6.reuse, 0x2 ;  /* 0x00000006aa08c211 */ /* 0x081fe200078a10ff */
[----:B------:R0:W-:Y:S01]  /*ce80*/  @!P0 ST.E.64 desc[UR50][R20.64], R50 ;  /* 0x0000003214008985 */ /* 0x0001e2000c101b32 */
[----:B------:R-:W-:Y:S02]  /*ce90*/  ISETP.GE.AND P0, PT, R164, UR4, PT ;  /* 0x00000004a4007c0c */ /* 0x000fe4000bf06270 */
[-C--:B-1----:R-:W-:Y:S01]  /*cea0*/  @!P2 LEA R10, P6, R168, R6.reuse, 0x2 ;  /* 0x00000006a80aa211 */ /* 0x082fe200078c10ff */
[----:B------:R1:W-:Y:S01]  /*ceb0*/  @!P1 ST.E.64 desc[UR50][R24.64], R56 ;  /* 0x0000003818009985 */ /* 0x0003e2000c101b32 */
[----:B------:R-:W-:Y:S02]  /*cec0*/  @!P4 LEA.HI.X R9, R170, R7, R171, 0x2, P5 ;  /* 0x00000007aa09c211 */ /* 0x000fe400028f14ab */
[----:B--2---:R-:W-:-:S02]  /*ced0*/  @!P3 LEA R12, P5, R166, R6, 0x2 ;  /* 0x00000006a60cb211 */ /* 0x004fc400078a10ff */
[-C--:B------:R-:W-:Y:S01]  /*cee0*/  @!P2 LEA.HI.X R11, R168, R7.reuse, R169, 0x2, P6 ;  /* 0x00000007a80ba211 */ /* 0x080fe200030f14a9 */
[----:B------:R2:W-:Y:S01]  /*cef0*/  @!P4 ST.E.64 desc[UR50][R8.64], R58 ;  /* 0x0000003a0800c985 */ /* 0x0005e2000c101b32 */
[----:B------:R-:W-:Y:S02]  /*cf00*/  @!P3 LEA.HI.X R13, R166, R7, R167, 0x2, P5 ;  /* 0x00000007a60db211 */ /* 0x000fe400028f14a7 */
[----:B------:R-:W-:Y:S01]  /*cf10*/  ISETP.GE.AND P1, PT, R162, UR4, PT ;  /* 0x00000004a2007c0c */ /* 0x000fe2000bf26270 */
[----:B------:R4:W-:Y:S01]  /*cf20*/  @!P2 ST.E.64 desc[UR50][R10.64], R64 ;  /* 0x000000400a00a985 */ /* 0x0009e2000c101b32 */
[----:B------:R-:W-:Y:S02]  /*cf30*/  ISETP.GE.AND P4, PT, R160, UR4, PT ;  /* 0x00000004a0007c0c */ /* 0x000fe4000bf86270 */
[----:B---3--:R-:W-:Y:S01]  /*cf40*/  @!P0 LEA R14, P2, R164, R6, 0x2 ;  /* 0x00000006a40e8211 */ /* 0x008fe200078410ff */
[----:B------:R3:W-:Y:S01]  /*cf50*/  @!P3 ST.E.64 desc[UR50][R12.64], R66 ;  /* 0x000000420c00b985 */ /* 0x0007e2000c101b32 */
[----:B------:R-:W-:-:S02]  /*cf60*/  ISETP.GE.AND P3, PT, R94, UR4, PT ;  /* 0x000000045e007c0c */ /* 0x000fc4000bf66270 */
[-C--:B------:R-:W-:Y:S02]  /*cf70*/  @!P0 LEA.HI.X R15, R164, R7.reuse, R165, 0x2, P2 ;  /* 0x00000007a40f8211 */ /* 0x080fe400010f14a5 */
[----:B------:R-:W-:Y:S02]  /*cf80*/  ISETP.GE.AND P2, PT, R92, UR4, PT ;  /* 0x000000045c007c0c */ /* 0x000fe4000bf46270 */
[----:B------:R-:W-:Y:S01]  /*cf90*/  SHF.R.S32.HI R0, RZ, 0x1f, R27 ;  /* 0x0000001fff007819 */ /* 0x000fe2000001141b */
[----:B------:R5:W-:Y:S01]  /*cfa0*/  @!P0 ST.E.64 desc[UR50][R14.64], R96 ;  /* 0x000000600e008985 */ /* 0x000be2000c101b32 */
[-C--:B0-----:R-:W-:Y:S02]  /*cfb0*/  @!P1 LEA R20, P6, R162, R6.reuse, 0x2 ;  /* 0x00000006a2149211 */ /* 0x081fe400078c10ff */
[----:B-1----:R-:W-:Y:S02]  /*cfc0*/  @!P4 LEA R24, P5, R160, R6, 0x2 ;  /* 0x00000006a018c211 */ /* 0x002fe400078a10ff */
[----:B------:R-:W-:-:S02]  /*cfd0*/  @!P1 LEA.HI.X R21, R162, R7, R163, 0x2, P6 ;  /* 0x00000007a2159211 */ /* 0x000fc400030f14a3 */
[----:B------:R-:W-:Y:S02]  /*cfe0*/  ISETP.GE.AND P0, PT, R237, UR4, PT ;  /* 0x00000004ed007c0c */ /* 0x000fe4000bf06270 */
[-C--:B------:R-:W-:Y:S01]  /*cff0*/  @!P4 LEA.HI.X R25, R160, R7.reuse, R161, 0x2, P5 ;  /* 0x00000007a019c211 */ /* 0x080fe200028f14a1 */
[----:B------:R0:W-:Y:S01]  /*d000*/  @!P1 ST.E.64 desc[UR50][R20.64], R98 ;  /* 0x0000006214009985 */ /* 0x0001e2000c101b32 */
[-C--:B--2---:R-:W-:Y:S02]  /*d010*/  @!P3 LEA R8, P5, R94, R6.reuse, 0x2 ;  /* 0x000000065e08b211 */ /* 0x084fe400078a10ff */
[----:B------:R-:W-:Y:S01]  /*d020*/  ISETP.GE.AND P1, PT, R236, UR4, PT ;  /* 0x00000004ec007c0c */ /* 0x000fe2000bf26270 */
[----:B------:R1:W-:Y:S01]  /*d030*/  @!P4 ST.E.64 desc[UR50][R24.64], R104 ;  /* 0x000000681800c985 */ /* 0x0003e2000c101b32 */
[----:B------:R-:W-:Y:S02]  /*d040*/  @!P3 LEA.HI.X R9, R94, R7, R95, 0x2, P5 ;  /* 0x000000075e09b211 */ /* 0x000fe400028f145f */
[----:B----4-:R-:W-:-:S02]  /*d050*/  @!P2 LEA R10, P6, R92, R6, 0x2 ;  /* 0x000000065c0aa211 */ /* 0x010fc400078c10ff */
[----:B------:R-:W-:Y:S01]  /*d060*/  ISETP.GE.AND P4, PT, R235, UR4, PT ;  /* 0x00000004eb007c0c */ /* 0x000fe2000bf86270 */
[----:B------:R2:W-:Y:S01]  /*d070*/  @!P3 ST.E.64 desc[UR50][R8.64], R106 ;  /* 0x0000006a0800b985 */ /* 0x0005e2000c101b32 */
[----:B------:R-:W-:Y:S02]  /*d080*/  ISETP.GE.AND P3, PT, R234, UR4, PT ;  /* 0x00000004ea007c0c */ /* 0x000fe4000bf66270 */
[C---:B---3--:R-:W-:Y:S02]  /*d090*/  @!P0 LEA R12, P5, R237.reuse, R6, 0x2 ;  /* 0x00000006ed0c8211 */ /* 0x048fe400078a10ff */
[-C--:B------:R-:W-:Y:S02]  /*d0a0*/  @!P2 LEA.HI.X R11, R92, R7.reuse, R93, 0x2, P6 ;  /* 0x000000075c0ba211 */ /* 0x080fe400030f145d */
[----:B------:R-:W-:-:S03]  /*d0b0*/  @!P0 LEA.HI.X R13, R237, R7, R91, 0x2, P5 ;  /* 0x00000007ed0d8211 */ /* 0x000fc600028f145b */
[----:B------:R3:W-:Y:S01]  /*d0c0*/  @!P2 ST.E.64 desc[UR50][R10.64], R112 ;  /* 0x000000700a00a985 */ /* 0x0007e2000c101b32 */
[CC--:B-----5:R-:W-:Y:S02]  /*d0d0*/  @!P1 LEA R14, P2, R236.reuse, R6.reuse, 0x2 ;  /* 0x00000006ec0e9211 */ /* 0x0e0fe400078410ff */
[-C--:B0-----:R-:W-:Y:S01]  /*d0e0*/  @!P4 LEA R20, P5, R235, R6.reuse, 0x2 ;  /* 0x00000006eb14c211 */ /* 0x081fe200078a10ff */
[----:B------:R0:W-:Y:S01]  /*d0f0*/  @!P0 ST.E.64 desc[UR50][R12.64], R114 ;  /* 0x000000720c008985 */ /* 0x0001e2000c101b32 */
[----:B------:R-:W-:Y:S02]  /*d100*/  ISETP.GE.AND P0, PT, R233, UR4, PT ;  /* 0x00000004e9007c0c */ /* 0x000fe4000bf06270 */
[-C--:B------:R-:W-:Y:S02]  /*d110*/  @!P1 LEA.HI.X R15, R236, R7.reuse, R90, 0x2, P2 ;  /* 0x00000007ec0f9211 */ /* 0x080fe400010f145a */
[----:B------:R-:W-:Y:S02]  /*d120*/  ISETP.GE.AND P2, PT, R232, UR4, PT ;  /* 0x00000004e8007c0c */ /* 0x000fe4000bf46270 */
[----:B-1----:R-:W-:Y:S01]  /*d130*/  @!P3 LEA R24, P6, R234, R6, 0x2 ;  /* 0x00000006ea18b211 */ /* 0x002fe200078c10ff */
[----:B------:R1:W-:Y:S01]  /*d140*/  @!P1 ST.E.64 desc[UR50][R14.64], R120 ;  /* 0x000000780e009985 */ /* 0x0003e2000c101b32 */
[----:B------:R-:W-:-:S02]  /*d150*/  @!P4 LEA.HI.X R21, R235, R7, R89, 0x2, P5 ;  /* 0x00000007eb15c211 */ /* 0x000fc400028f1459 */
[----:B------:R-:W-:-:S03]  /*d160*/  @!P3 LEA.HI.X R25, R234, R7, R88, 0x2, P6 ;  /* 0x00000007ea19b211 */ /* 0x000fc600030f1458 */
[----:B------:R-:W-:Y:S01]  /*d170*/  @!P4 ST.E.64 desc[UR50][R20.64], R122 ;  /* 0x0000007a1400c985 */ /* 0x000fe2000c101b32 */
[-C--:B--2---:R-:W-:Y:S02]  /*d180*/  @!P0 LEA R8, P1, R233, R6.reuse, 0x2 ;  /* 0x00000006e9088211 */ /* 0x084fe400078210ff */
[----:B------:R-:W-:Y:S01]  /*d190*/  ISETP.GE.AND P4, PT, R23, UR4, PT ;  /* 0x0000000417007c0c */ /* 0x000fe2000bf86270 */
[----:B------:R2:W-:Y:S01]  /*d1a0*/  @!P3 ST.E.64 desc[UR50][R24.64], R128 ;  /* 0x000000801800b985 */ /* 0x0005e2000c101b32 */
[----:B------:R-:W-:Y:S02]  /*d1b0*/  ISETP.GE.AND P3, PT, R22, UR4, PT ;  /* 0x0000000416007c0c */ /* 0x000fe4000bf66270 */
[C---:B---3--:R-:W-:Y:S02]  /*d1c0*/  @!P2 LEA R10, P5, R232.reuse, R6, 0x2 ;  /* 0x00000006e80aa211 */ /* 0x048fe400078a10ff */
[-C--:B------:R-:W-:Y:S02]  /*d1d0*/  @!P0 LEA.HI.X R9, R233, R7.reuse, R83, 0x2, P1 ;  /* 0x00000007e9098211 */ /* 0x080fe400008f1453 */
[----:B------:R-:W-:-:S02]  /*d1e0*/  @!P2 LEA.HI.X R11, R232, R7, R82, 0x2, P5 ;  /* 0x00000007e80ba211 */ /* 0x000fc400028f1452 */
[----:B------:R-:W-:Y:S01]  /*d1f0*/  ISETP.GE.AND P1, PT, R27, UR4, PT ;  /* 0x000000041b007c0c */ /* 0x000fe2000bf26270 */
[----:B------:R3:W-:Y:S01]  /*d200*/  @!P0 ST.E.64 desc[UR50][R8.64], R130 ;  /* 0x0000008208008985 */ /* 0x0007e2000c101b32 */
[----:B------:R-:W-:Y:S02]  /*d210*/  ISETP.GE.AND P0, PT, R18, UR4, PT ;  /* 0x0000000412007c0c */ /* 0x000fe4000bf06270 */
[-C--:B0-----:R-:W-:Y:S01]  /*d220*/  @!P4 LEA R12, P5, R23, R6.reuse, 0x2 ;  /* 0x00000006170cc211 */ /* 0x081fe200078a10ff */
[----:B------:R0:W-:Y:S01]  /*d230*/  @!P2 ST.E.64 desc[UR50][R10.64], R136 ;  /* 0x000000880a00a985 */ /* 0x0001e2000c101b32 */
[----:B------:R-:W-:Y:S02]  /*d240*/  ISETP.GE.AND P2, PT, R19, UR4, PT ;  /* 0x0000000413007c0c */ /* 0x000fe4000bf46270 */
[----:B-1----:R-:W-:Y:S02]  /*d250*/  @!P3 LEA R14, P6, R22, R6, 0x2 ;  /* 0x00000006160eb211 */ /* 0x002fe400078c10ff */
[----:B------:R-:W-:-:S02]  /*d260*/  @!P4 LEA.HI.X R13, R23, R7, R81, 0x2, P5 ;  /* 0x00000007170dc211 */ /* 0x000fc400028f1451 */
[----:B------:R-:W-:Y:S02]  /*d270*/  @!P3 LEA.HI.X R15, R22, R7, R80, 0x2, P6 ;  /* 0x00000007160fb211 */ /* 0x000fe400030f1450 */
[----:B------:R-:W-:Y:S01]  /*d280*/  ISETP.GE.AND P6, PT, R17, UR4, PT ;  /* 0x0000000411007c0c */ /* 0x000fe2000bfc6270 */
[----:B------:R1:W-:Y:S01]  /*d290*/  @!P4 ST.E.64 desc[UR50][R12.64], R138 ;  /* 0x0000008a0c00c985 */ /* 0x0003e2000c101b32 */
[----:B--2---:R-:W-:-:S03]  /*d2a0*/  @!P1 LEA R24, P5, R27, R6, 0x2 ;  /* 0x000000061b189211 */ /* 0x004fc600078a10ff */
[-C--:B---3--:R-:W-:Y:S01]  /*d2b0*/  @!P2 LEA R8, P4, R19, R6.reuse, 0x2 ;  /* 0x000000061308a211 */ /* 0x088fe200078810ff */
[----:B------:R2:W-:Y:S01]  /*d2c0*/  @!P3 ST.E.64 desc[UR50][R14.64], R144 ;  /* 0x000000900e00b985 */ /* 0x0005e2000c101b32 */
[-C--:B------:R-:W-:Y:S02]  /*d2d0*/  @!P1 LEA.HI.X R25, R27, R7.reuse, R0, 0x2, P5 ;  /* 0x000000071b199211 */ /* 0x080fe400028f1400 */
[CC--:B0-----:R-:W-:Y:S02]  /*d2e0*/  @!P0 LEA R10, P3, R18.reuse, R6.reuse, 0x2 ;  /* 0x00000006120a8211 */ /* 0x0c1fe400078610ff */
[-C--:B------:R-:W-:Y:S02]  /*d2f0*/  @!P2 LEA.HI.X R9, R19, R7.reuse, R79, 0x2, P4 ;  /* 0x000000071309a211 */ /* 0x080fe400020f144f */
[----:B------:R-:W-:Y:S02]  /*d300*/  SHF.R.S32.HI R0, RZ, 0x1f, R17 ;  /* 0x0000001fff007819 */ /* 0x000fe40000011411 */
[C---:B------:R-:W-:Y:S01]  /*d310*/  @!P6 LEA R20, P4, R17.reuse, R6, 0x2 ;  /* 0x000000061114e211 */ /* 0x040fe200078810ff */
[----:B------:R2:W-:Y:S01]  /*d320*/  @!P2 ST.E.64 desc[UR50][R8.64], R146 ;  /* 0x000000920800a985 */ /* 0x0005e2000c101b32 */
[-C--:B------:R-:W-:Y:S01]  /*d330*/  @!P0 LEA.HI.X R11, R18, R7.reuse, R78, 0x2, P3 ;  /* 0x00000007120b8211 */ /* 0x080fe200018f144e */
[----:B-1----:R-:W-:Y:S01]  /*d340*/  VIADD R13, R16, 0xf8 ;  /* 0x000000f8100d7836 */ /* 0x002fe20000000000 */
[----:B------:R-:W-:-:S03]  /*d350*/  @!P6 LEA.HI.X R21, R17, R7, R0, 0x2, P4 ;  /* 0x000000071115e211 */ /* 0x000fc600020f1400 */
[----:B------:R2:W-:Y:S01]  /*d360*/  @!P0 ST.E.64 desc[UR50][R10.64], R152 ;  /* 0x000000980a008985 */ /* 0x0005e2000c101b32 */
[----:B------:R-:W-:-:S03]  /*d370*/  ISETP.GE.AND P0, PT, R13, UR4, PT ;  /* 0x000000040d007c0c */ /* 0x000fc6000bf06270 */
[----:B------:R2:W-:Y:S04]  /*d380*/  @!P6 ST.E.64 desc[UR50][R20.64], R154 ;  /* 0x0000009a1400e985 */ /* 0x0005e8000c101b32 */
[----:B------:R2:W-:Y:S06]  /*d390*/  @!P1 ST.E.64 desc[UR50][R24.64], R2 ;  /* 0x0000000218009985 */ /* 0x0005ec000c101b32 */
[----:B------:R-:W-:Y:S05]  /*d3a0*/  @P0 BRA `(.L_x_179) ;  /* 0x0000000c00e40947 */ /* 0x000fea0003800000 */
[----:B--2---:R-:W-:Y:S02]  /*d3b0*/  LEA R2, P0, R13, R6, 0x2 ;  /* 0x000000060d027211 */ /* 0x004fe400078010ff */
[----:B------:R-:W-:-:S04]  /*d3c0*/  SHF.R.S32.HI R6, RZ, 0x1f, R13 ;  /* 0x0000001fff067819 */ /* 0x000fc8000001140d */
[----:B------:R-:W-:-:S05]  /*d3d0*/  LEA.HI.X R3, R13, R7, R6, 0x2, P0 ;  /* 0x000000070d037211 */ /* 0x000fca00000f1406 */
[----:B------:R0:W-:Y:S01]  /*d3e0*/  ST.E.64 desc[UR50][R2.64], R4 ;  /* 0x0000000402007985 */ /* 0x0001e2000c101b32 */
[----:B------:R-:W-:Y:S05]  /*d3f0*/  BRA `(.L_x_179) ;  /* 0x0000000c00d07947 */ /* 0x000fea0003800000 */
.L_x_170:
[----:B------:R-:W-:Y:S02]  /*d400*/  ULDC.64 UR8, c[0x0][0xc00] ;  /* 0x0003000000087ab9 */ /* 0x000fe40000000a00 */
[----:B------:R-:W-:-:S04]  /*d410*/  UISETP.NE.U32.AND UP0, UPT, UR8, URZ, UPT ;  /* 0x0000003f0800728c */ /* 0x000fc8000bf05070 */
[----:B------:R-:W-:-:S03]  /*d420*/  UISETP.NE.AND.EX UP0, UPT, UR9, URZ, UPT, UP0 ;  /* 0x0000003f0900728c */ /* 0x000fc6000bf05300 */
[----:B------:R-:W-:Y:S02]  /*d430*/  ULDC.64 UR8, c[0x0][0xc00] ;  /* 0x0003000000087ab9 */ /* 0x000fe40000000a00 */
[----:B------:R-:W-:Y:S01]  /*d440*/  UIMAD.WIDE UR8, UR36, 0x4, UR8 ;  /* 0x00000004240878a5 */ /* 0x000fe2000f8e0208 */
[----:B------:R-:W-:-:S05]  /*d450*/  PLOP3.LUT P1, PT, PT, PT, UP0, 0x80, 0x0 ;  /* 0x000000000000781c */ /* 0x000fca0003f2f008 */
[----:B------:R-:W-:Y:S02]  /*d460*/  IMAD.U32 R2, RZ, RZ, UR8 ;  /* 0x00000008ff027e24 */ /* 0x000fe4000f8e00ff */
[----:B------:R-:W-:Y:S01]  /*d470*/  IMAD.U32 R3, RZ, RZ, UR9 ;  /* 0x00000009ff037e24 */ /* 0x000fe2000f8e00ff */
[----:B------:R-:W-:Y:S02]  /*d480*/  ULDC.64 UR8, c[0x0][0xc08] ;  /* 0x0003020000087ab9 */ /* 0x000fe40000000a00 */
[----:B------:R-:W-:-:S03]  /*d490*/  UISETP.NE.U32.AND UP1, UPT, UR8, URZ, UPT ;  /* 0x0000003f0800728c */ /* 0x000fc6000bf25070 */
[----:B------:R-:W2:Y:S01]  /*d4a0*/  @P1 LDG.E R6, desc[UR50][R2.64] ;  /* 0x0000003202061981 */ /* 0x000ea2000c1e1900 */
[----:B------:R-:W-:Y:S01]  /*d4b0*/  UISETP.NE.AND.EX UP1, UPT, UR9, URZ, UPT, UP1 ;  /* 0x0000003f0900728c */ /* 0x000fe2000bf25310 */
[----:B------:R-:W-:Y:S01]  /*d4c0*/  ULDC UR4, c[0x0][0xa88] ;  /* 0x0002a20000047ab9 */ /* 0x000fe20000000800 */
[----:B------:R-:W1:Y:S01]  /*d4d0*/  S2R R7, SR_TID.X ;  /* 0x0000000000077919 */ /* 0x000e620000002100 */
[----:B------:R-:W-:-:S03]  /*d4e0*/  IMAD.U32 R0, RZ, RZ, UR4 ;  /* 0x00000004ff007e24 */ /* 0x000fc6000f8e00ff */
[----:B------:R-:W-:-:S05]  /*d4f0*/  PLOP3.LUT P2, PT, PT, PT, UP1, 0x80, 0x0 ;  /* 0x000000000000781c */ /* 0x000fca0003f4f018 */
[----:B------:R-:W-:-:S04]  /*d500*/  @UP1 ULEA UR8, UP2, UR36, UR8, 0x2 ;  /* 0x0000000824081291 */ /* 0x000fc8000f84103f */
[----:B------:R-:W-:Y:S02]  /*d510*/  @UP1 ULEA.HI.X UR9, UR36, UR9, UR37, 0x2, UP2 ;  /* 0x0000000924091291 */ /* 0x000fe400090f1425 */
[----:B------:R-:W-:-:S04]  /*d520*/  IMAD.U32 R4, RZ, RZ, UR8 ;  /* 0x00000008ff047e24 */ /* 0x000fc8000f8e00ff */
[----:B------:R-:W-:-:S05]  /*d530*/  IMAD.U32 R5, RZ, RZ, UR9 ;  /* 0x00000009ff057e24 */ /* 0x000fca000f8e00ff */
[----:B------:R3:W5:Y:S01]  /*d540*/  @P2 LDG.E R0, desc[UR50][R4.64] ;  /* 0x0000003204002981 */ /* 0x000762000c1e1900 */
[----:B------:R-:W-:Y:S01]  /*d550*/  UMOV UR4, URZ ;  /* 0x0000003f00047c82 */ /* 0x000fe20008000000 */
[----:B--2---:R-:W-:Y:S01]  /*d560*/  @P1 R2UR UR4, R6 ;  /* 0x00000000060412ca */ /* 0x004fe200000e0000 */
[----:B-1----:R-:W-:-:S05]  /*d570*/  VIADD R6, R7, 0xffffff80 ;  /* 0xffffff8007067836 */ /* 0x002fca0000000000 */
[----:B------:R-:W-:-:S07]  /*d580*/  ISETP.GT.AND P0, PT, R6, 0x7f, PT ;  /* 0x0000007f0600780c */ /* 0x000fce0003f04270 */
[----:B------:R-:W-:Y:S01]  /*d590*/  USHF.R.S32.HI UR16, URZ, 0x1f, UR4 ;  /* 0x0000001f3f107899 */ /* 0x000fe20008011404 */
[----:B---3--:R-:W-:Y:S11]  /*d5a0*/  @P2 BRA `(.L_x_182) ;  /* 0x0000000000102947 */ /* 0x008ff60003800000 */
[----:B------:R-:W-:Y:S05]  /*d5b0*/  @!P1 BRA `(.L_x_182) ;  /* 0x00000000000c9947 */ /* 0x000fea0003800000 */
[----:B------:R-:W2:Y:S04]  /*d5c0*/  LDG.E R5, desc[UR50][R2.64] ;  /* 0x0000003202057981 */ /* 0x000ea8000c1e1900 */
[----:B-----5:R-:W2:Y:S02]  /*d5d0*/  LDG.E R0, desc[UR50][R2.64+0x4] ;  /* 0x0000043202007981 */ /* 0x020ea4000c1e1900 */
[----:B--2---:R-:W-:-:S07]  /*d5e0*/  IMAD.IADD R0, R0, 0x1, -R5 ;  /* 0x0000000100007824 */ /* 0x004fce00078e0a05 */
.L_x_182:
[----:B------:R-:W-:Y:S01]  /*d5f0*/  USEL UR36, UR36, URZ, !UP0 ;  /* 0x0000003f24247287 */ /* 0x000fe2000c000000 */
[----:B------:R-:W-:Y:S01]  /*d600*/  BSSY B1, `(.L_x_183) ;  /* 0x0000038000017945 */ /* 0x000fe20003800000 */
[----:B------:R-:W-:-:S03]  /*d610*/  USEL UR37, UR37, URZ, !UP0 ;  /* 0x0000003f25257287 */ /* 0x000fc6000c000000 */
[----:B------:R-:W-:Y:S09]  /*d620*/  @P0 BRA `(.L_x_184) ;  /* 0x0000000000d40947 */ /* 0x000ff20003800000 */
[----:B------:R-:W1:Y:S01]  /*d630*/  LDC R9, c[0x0][0xbe8] ;  /* 0x0002fa00ff097b82 */ /* 0x000e620000000800 */
[----:B------:R-:W-:-:S04]  /*d640*/  IMAD.U32 R2, RZ, RZ, UR43 ;  /* 0x0000002bff027e24 */ /* 0x000fc8000f8e00ff */
[----:B------:R-:W-:-:S04]  /*d650*/  IMAD R2, R2, 0x80, R7 ;  /* 0x0000008002027824 */ /* 0x000fc800078e0207 */
[----:B------:R-:W-:Y:S02]  /*d660*/  VIADD R4, R2, 0xffffff80 ;  /* 0xffffff8002047836 */ /* 0x000fe40000000000 */
[----:B-1---5:R-:W-:-:S05]  /*d670*/  IMAD R3, R0, R9, RZ ;  /* 0x0000000900037224 */ /* 0x022fca00078e02ff */
[----:B------:R-:W-:-:S13]  /*d680*/  ISETP.GE.AND P0, PT, R4, R3, PT ;  /* 0x000000030400720c */ /* 0x000fda0003f06270 */
[----:B------:R-:W-:Y:S05]  /*d690*/  @P0 BRA `(.L_x_184) ;  /* 0x0000000000b80947 */ /* 0x000fea0003800000 */
[----:B------:R-:W-:Y:S01]  /*d6a0*/  ISETP.NE.AND P0, PT, R9, 0x1, PT ;  /* 0x000000010900780c */ /* 0x000fe20003f05270 */
[----:B------:R-:W-:Y:S01]  /*d6b0*/  UISETP.GT.AND UP2, UPT, UR45, 0x1, UPT ;  /* 0x000000012d00788c */ /* 0x000fe2000bf44270 */
[----:B------:R-:W-:Y:S01]  /*d6c0*/  IMAD.MOV.U32 R5, RZ, RZ, R4 ;  /* 0x000000ffff057224 */ /* 0x000fe200078e0004 */
[----:B------:R-:W-:Y:S02]  /*d6d0*/  UMOV UR8, 0x9b8 ;  /* 0x000009b800087882 */ /* 0x000fe40000000000 */
[----:B------:R-:W-:Y:S02]  /*d6e0*/  USEL UR17, UR8, 0x978, UP2 ;  /* 0x0000097808117887 */ /* 0x000fe40009000000 */
[----:B------:R-:W-:-:S06]  /*d6f0*/  USEL UR19, UR39, URZ, UP2 ;  /* 0x0000003f27137287 */ /* 0x000fcc0009000000 */
[----:B------:R-:W1:Y:S04]  /*d700*/  @P0 LDC R3, c[0x0][0xbec] ;  /* 0x0002fb00ff030b82 */ /* 0x000e680000000800 */
[----:B------:R-:W-:Y:S01]  /*d710*/  ULDC.64 UR8, c[0x0][UR17+0x218] ;  /* 0x0000860011087abb */ /* 0x000fe20008000a00 */
[----:B------:R-:W-:Y:S01]  /*d720*/  ULDC.64 UR12, c[0x0][UR17+0x220] ;  /* 0x00008800110c7abb */ /* 0x000fe20008000a00 */
[----:B------:R-:W-:Y:S01]  /*d730*/  ULDC.64 UR14, c[0x0][UR17+0x228] ;  /* 0x00008a00110e7abb */ /* 0x000fe20008000a00 */
[----:B------:R-:W-:Y:S01]  /*d740*/  UIMAD.WIDE.U32 UR10, UR8, UR42, URZ ;  /* 0x0000002a080a72a5 */ /* 0x000fe2000f8e003f */
[----:B------:R-:W2:Y:S01]  /*d750*/  @P0 LDC R7, c[0x0][0xbf0] ;  /* 0x0002fc00ff070b82 */ /* 0x000ea20000000800 */
[----:B------:R-:W-:Y:S02]  /*d760*/  UIMAD UR18, UR9, UR42, URZ ;  /* 0x0000002a091272a4 */ /* 0x000fe4000f8e023f */
[----:B------:R-:W-:-:S02]  /*d770*/  UIMAD UR13, UR13, UR36, URZ ;  /* 0x000000240d0d72a4 */ /* 0x000fc4000f8e023f */
[----:B------:R-:W-:Y:S02]  /*d780*/  UIMAD.WIDE.U32 UR20, UR14, UR19, URZ ;  /* 0x000000130e1472a5 */ /* 0x000fe4000f8e003f */
[----:B------:R-:W-:Y:S02]  /*d790*/  UIMAD.WIDE.U32 UR8, UR12, UR36, URZ ;  /* 0x000000240c0872a5 */ /* 0x000fe4000f8e003f */
[----:B------:R-:W-:Y:S02]  /*d7a0*/  UIMAD UR14, UR15, UR19, URZ ;  /* 0x000000130f0e72a4 */ /* 0x000fe4000f8e023f */
[----:B------:R-:W-:Y:S02]  /*d7b0*/  UIMAD UR13, UR12, UR37, UR13 ;  /* 0x000000250c0d72a4 */ /* 0x000fe4000f8e020d */
[----:B------:R-:W-:Y:S02]  /*d7c0*/  UIADD3 UR10, UP0, UP1, UR8, UR10, UR4 ;  /* 0x0000000a080a7290 */ /* 0x000fe4000f91e004 */
[----:B------:R-:W-:Y:S01]  /*d7d0*/  UIADD3 UR8, UR14, UR21, URZ ;  /* 0x000000150e087290 */ /* 0x000fe2000fffe03f */
[----:B-1----:R-:W-:Y:S01]  /*d7e0*/  @P0 IMAD.HI.U32 R2, R4, R3, RZ ;  /* 0x0000000304020227 */ /* 0x002fe200078e00ff */
[----:B------:R-:W-:-:S02]  /*d7f0*/  UIADD3 UR11, UR18, UR11, URZ ;  /* 0x0000000b120b7290 */ /* 0x000fc4000fffe03f */
[----:B------:R-:W-:Y:S01]  /*d800*/  UIADD3 UR13, UR9, UR13, URZ ;  /* 0x0000000d090d7290 */ /* 0x000fe2000fffe03f */
[----:B------:R-:W-:Y:S02]  /*d810*/  IMAD.U32 R3, RZ, RZ, UR21 ;  /* 0x00000015ff037e24 */ /* 0x000fe4000f8e00ff */
[----:B------:R-:W-:Y:S01]  /*d820*/  IMAD.U32 R8, RZ, RZ, UR8 ;  /* 0x00000008ff087e24 */ /* 0x000fe2000f8e00ff */
[----:B------:R-:W-:Y:S01]  /*d830*/  ULDC.64 UR8, c[0x0][UR17+0x210] ;  /* 0x0000840011087abb */ /* 0x000fe20008000a00 */
[----:B--2---:R-:W-:Y:S01]  /*d840*/  @P0 SHF.R.U32.HI R5, RZ, R7, R2 ;  /* 0x00000007ff050219 */ /* 0x004fe20000011602 */
[----:B------:R-:W-:-:S04]  /*d850*/  IMAD.U32 R2, RZ, RZ, UR20 ;  /* 0x00000014ff027e24 */ /* 0x000fc8000f8e00ff */
[--C-:B------:R-:W-:Y:S01]  /*d860*/  IMAD.MOV R7, RZ, RZ, -R5.reuse ;  /* 0x000000ffff077224 */ /* 0x100fe200078e0a05 */
[----:B------:R-:W-:Y:S01]  /*d870*/  IADD3 R2, P0, P1, R5, UR10, R2 ;  /* 0x0000000a05027c10 */ /* 0x000fe2000f91e002 */
[----:B------:R-:W-:Y:S01]  /*d880*/  UIADD3.X UR10, UR13, UR11, UR16, UP0, UP1 ;  /* 0x0000000b0d0a7290 */ /* 0x000fe200087e2410 */
[----:B------:R-:W-:Y:S01]  /*d890*/  SHF.R.S32.HI R5, RZ, 0x1f, R5 ;  /* 0x0000001fff057819 */ /* 0x000fe20000011405 */
[----:B------:R-:W-:-:S04]  /*d8a0*/  IMAD R7, R9, R7, R4 ;  /* 0x0000000709077224 */ /* 0x000fc800078e0204 */
[----:B------:R-:W-:Y:S01]  /*d8b0*/  IADD3.X R3, R5, UR10, R8, P0, P1 ;  /* 0x0000000a05037c10 */ /* 0x000fe200087e2408 */
[C---:B------:R-:W-:Y:S01]  /*d8c0*/  IMAD R9, R7.reuse, UR9, RZ ;  /* 0x0000000907097c24 */ /* 0x040fe2000f8e02ff */
[----:B------:R-:W-:Y:S01]  /*d8d0*/  SHF.R.S32.HI R4, RZ, 0x1f, R7 ;  /* 0x0000001fff047819 */ /* 0x000fe20000011407 */
[----:B------:R-:W-:Y:S01]  /*d8e0*/  ULDC.64 UR10, c[0x0][0xba8] ;  /* 0x0002ea00000a7ab9 */ /* 0x000fe20000000a00 */
[----:B------:R-:W-:Y:S01]  /*d8f0*/  @!UP2 ULDC UR10, c[0x0][0xb50] ;  /* 0x0002d400000aaab9 */ /* 0x000fe20000000800 */
[----:B------:R-:W-:Y:S01]  /*d900*/  IMAD.WIDE.U32 R2, R7, UR8, R2 ;  /* 0x0000000807027c25 */ /* 0x000fe2000f8e0002 */
[----:B------:R-:W-:-:S03]  /*d910*/  @!UP2 ULDC UR11, c[0x0][0xb54] ;  /* 0x0002d500000baab9 */ /* 0x000fc60000000800 */
[----:B------:R-:W-:Y:S01]  /*d920*/  IMAD R9, R4, UR8, R9 ;  /* 0x0000000804097c24 */ /* 0x000fe2000f8e0209 */
[----:B------:R-:W-:-:S03]  /*d930*/  LEA R4, P0, R2, UR10, 0x2 ;  /* 0x0000000a02047c11 */ /* 0x000fc6000f8010ff */
[----:B------:R-:W-:-:S05]  /*d940*/  IMAD.IADD R3, R3, 0x1, R9 ;  /* 0x0000000103037824 */ /* 0x000fca00078e0209 */
[----:B------:R-:W-:Y:S01]  /*d950*/  LEA.HI.X R5, R2, UR11, R3, 0x2, P0 ;  /* 0x0000000b02057c11 */ /* 0x000fe200080f1403 */
[----:B------:R-:W-:-:S05]  /*d960*/  IMAD.MOV.U32 R3, RZ, RZ, -0x800000 ;  /* 0xff800000ff037424 */ /* 0x000fca00078e00ff */
[----:B------:R1:W-:Y:S02]  /*d970*/  STG.E desc[UR50][R4.64], R3 ;  /* 0x0000000304007986 */ /* 0x0003e4000c101932 */
.L_x_184:
[----:B------:R-:W-:Y:S05]  /*d980*/  BSYNC B1 ;  /* 0x0000000000017941 */ /* 0x000fea0003800000 */
.L_x_183:
[----:B------:R-:W-:-:S06]  /*d990*/  UISETP.GT.AND UP0, UPT, UR45, 0x1, UPT ;  /* 0x000000012d00788c */ /* 0x000fcc000bf04270 */
[----:B------:R-:W-:-:S13]  /*d9a0*/  PLOP3.LUT P0, PT, PT, PT, UP0, 0x80, 0x0 ;  /* 0x000000000000781c */ /* 0x000fda0003f0f008 */
[----:B------:R-:W-:Y:S05]  /*d9b0*/  @P0 BRA `(.L_x_179) ;  /* 0x0000000800600947 */ /* 0x000fea0003800000 */
[----:B------:R-:W2:Y:S01]  /*d9c0*/  LDC R11, c[0x0][0xbe8] ;  /* 0x0002fa00ff0b7b82 */ /* 0x000ea20000000800 */
[----:B-1----:R-:W-:Y:S01]  /*d9d0*/  SHF.R.S32.HI R3, RZ, 0x1f, R6 ;  /* 0x0000001fff037819 */ /* 0x002fe20000011406 */
[----:B------:R-:W-:Y:S01]  /*d9e0*/  ULDC.64 UR10, c[0x0][0xaa0] ;  /* 0x0002a800000a7ab9 */ /* 0x000fe20000000a00 */
[----:B------:R-:W-:Y:S01]  /*d9f0*/  BSSY B1, `(.L_x_185) ;  /* 0x0000052000017945 */ /* 0x000fe20003800000 */
[----:B------:R-:W-:Y:S01]  /*da00*/  UIMAD.WIDE.U32 UR8, UR4, UR10, URZ ;  /* 0x0000000a040872a5 */ /* 0x000fe2000f8e003f */
[----:B------:R-:W-:Y:S01]  /*da10*/  LEA.HI R2, R3, R6, RZ, 0x3 ;  /* 0x0000000603027211 */ /* 0x000fe200078f18ff */
[----:B------:R-:W-:-:S03]  /*da20*/  UIMAD UR10, UR16, UR10, URZ ;  /* 0x0000000a100a72a4 */ /* 0x000fc6000f8e023f */
[----:B------:R-:W-:Y:S01]  /*da30*/  LOP3.LUT R5, R2, 0xfffffff8, RZ, 0xc0, !PT ;  /* 0xfffffff802057812 */ /* 0x000fe200078ec0ff */
[----:B------:R-:W-:Y:S01]  /*da40*/  UIMAD UR10, UR4, UR11, UR10 ;  /* 0x0000000b040a72a4 */ /* 0x000fe2000f8e020a */
[----:B------:R-:W-:-:S03]  /*da50*/  SHF.R.S32.HI R13, RZ, 0x3, R2 ;  /* 0x00000003ff0d7819 */ /* 0x000fc60000011402 */
[----:B------:R-:W-:Y:S01]  /*da60*/  IMAD.IADD R8, R6, 0x1, -R5 ;  /* 0x0000000106087824 */ /* 0x000fe200078e0a05 */
[----:B------:R-:W-:Y:S01]  /*da70*/  UIADD3 UR9, UR9, UR10, URZ ;  /* 0x0000000a09097290 */ /* 0x000fe2000fffe03f */
[----:B------:R-:W-:Y:S02]  /*da80*/  IMAD.U32 R5, RZ, RZ, UR43 ;  /* 0x0000002bff057e24 */ /* 0x000fe4000f8e00ff */
[----:B------:R-:W-:Y:S01]  /*da90*/  IMAD R2, R8, 0x20, R13 ;  /* 0x0000002008027824 */ /* 0x000fe200078e020d */
[----:B------:R-:W-:Y:S02]  /*daa0*/  ULDC.64 UR10, c[0x0][0xae8] ;  /* 0x0002ba00000a7ab9 */ /* 0x000fe40000000a00 */
[----:B------:R-:W-:Y:S01]  /*dab0*/  UIMAD.WIDE.U32 UR8, UR42, UR10, UR8 ;  /* 0x0000000a2a0872a5 */ /* 0x000fe2000f8e0008 */
[----:B------:R-:W-:Y:S01]  /*dac0*/  IMAD R6, R5, 0x80, R2 ;  /* 0x0000008005067824 */ /* 0x000fe200078e0202 */
[----:B--2---:R-:W-:Y:S02]  /*dad0*/  ISETP.NE.AND P0, PT, R11, 0x1, PT ;  /* 0x000000010b00780c */ /* 0x004fe40003f05270 */
[----:B------:R-:W-:Y:S01]  /*dae0*/  UIMAD UR9, UR42, UR11, UR9 ;  /* 0x0000000b2a0972a4 */ /* 0x000fe2000f8e0209 */
[----:B------:R-:W-:-:S02]  /*daf0*/  IMAD.MOV.U32 R5, RZ, RZ, R6 ;  /* 0x000000ffff057224 */ /* 0x000fc400078e0006 */
[----:B------:R-:W-:Y:S02]  /*db00*/  ULDC.64 UR10, c[0x0][0xaf0] ;  /* 0x0002bc00000a7ab9 */ /* 0x000fe40000000a00 */
[----:B------:R-:W-:-:S04]  /*db10*/  UIMAD UR37, UR37, UR10, URZ ;  /* 0x0000000a252572a4 */ /* 0x000fc8000f8e023f */
[----:B------:R-:W-:Y:S02]  /*db20*/  UIMAD UR4, UR36, UR11, UR37 ;  /* 0x0000000b240472a4 */ /* 0x000fe4000f8e0225 */
[----:B------:R-:W-:Y:S01]  /*db30*/  UIMAD.WIDE.U32 UR36, UR36, UR10, UR8 ;  /* 0x0000000a242472a5 */ /* 0x000fe2000f8e0008 */
[----:B------:R-:W1:Y:S02]  /*db40*/  @P0 LDC R3, c[0x0][0xbec] ;  /* 0x0002fb00ff030b82 */ /* 0x000e640000000800 */
[----:B------:R-:W-:Y:S01]  /*db50*/  ULDC.64 UR8, c[0x0][0xae0] ;  /* 0x0002b80000087ab9 */ /* 0x000fe20000000a00 */
[----:B------:R-:W-:-:S05]  /*db60*/  UIADD3 UR4, UR37, UR4, URZ ;  /* 0x0000000425047290 */ /* 0x000fca000fffe03f */
[----:B------:R-:W2:Y:S01]  /*db70*/  @P0 LDC R7, c[0x0][0xbf0] ;  /* 0x0002fc00ff070b82 */ /* 0x000ea20000000800 */
[----:B-1----:R-:W-:-:S04]  /*db80*/  @P0 IMAD.HI.U32 R2, R6, R3, RZ ;  /* 0x0000000306020227 */ /* 0x002fc800078e00ff */
[----:B------:R-:W-:Y:S02]  /*db90*/  IMAD.U32 R3, RZ, RZ, UR37 ;  /* 0x00000025ff037e24 */ /* 0x000fe4000f8e00ff */
[----:B------:R-:W-:Y:S01]  /*dba0*/  IMAD.U32 R3, RZ, RZ, UR4 ;  /* 0x00000004ff037e24 */ /* 0x000fe2000f8e00ff */
[----:B--2---:R-:W-:Y:S01]  /*dbb0*/  @P0 SHF.R.U32.HI R5, RZ, R7, R2 ;  /* 0x00000007ff050219 */ /* 0x004fe20000011602 */
[----:B------:R-:W-:-:S03]  /*dbc0*/  IMAD.U32 R2, RZ, RZ, UR36 ;  /* 0x00000024ff027e24 */ /* 0x000fc6000f8e00ff */
[--C-:B------:R-:W-:Y:S01]  /*dbd0*/  SHF.R.S32.HI R4, RZ, 0x1f, R5.reuse ;  /* 0x0000001fff047819 */ /* 0x100fe20000011405 */
[----:B------:R-:W-:Y:S02]  /*dbe0*/  IMAD.MOV R7, RZ, RZ, -R5 ;  /* 0x000000ffff077224 */ /* 0x000fe400078e0a05 */
[----:B------:R-:W-:-:S04]  /*dbf0*/  IMAD.WIDE.U32 R2, R5, UR8, R2 ;  /* 0x0000000805027c25 */ /* 0x000fc8000f8e0002 */
[----:B------:R-:W-:Y:S02]  /*dc00*/  IMAD R7, R11, R7, R6 ;  /* 0x000000070b077224 */ /* 0x000fe400078e0206 */
[----:B------:R-:W-:Y:S02]  /*dc10*/  IMAD R4, R4, UR8, RZ ;  /* 0x0000000804047c24 */ /* 0x000fe4000f8e02ff */
[----:B------:R-:W-:Y:S02]  /*dc20*/  IMAD.U32 R6, RZ, RZ, UR43 ;  /* 0x0000002bff067e24 */ /* 0x000fe4000f8e00ff */
[----:B------:R-:W-:Y:S01]  /*dc30*/  IMAD R9, R5, UR9, R4 ;  /* 0x0000000905097c24 */ /* 0x000fe2000f8e0204 */
[----:B------:R-:W-:Y:S01]  /*dc40*/  SHF.R.S32.HI R4, RZ, 0x1f, R7 ;  /* 0x0000001fff047819 */ /* 0x000fe20000011407 */
[----:B------:R-:W-:Y:S01]  /*dc50*/  ULDC.64 UR8, c[0x0][0xad8] ;  /* 0x0002b60000087ab9 */ /* 0x000fe20000000a00 */
[----:B------:R-:W-:Y:S02]  /*dc60*/  IMAD R6, R6, 0x80, R13 ;  /* 0x0000008006067824 */ /* 0x000fe400078e020d */
[----:B------:R-:W-:-:S02]  /*dc70*/  IMAD.IADD R3, R3, 0x1, R9 ;  /* 0x0000000103037824 */ /* 0x000fc400078e0209 */
[----:B------:R-:W-:Y:S02]  /*dc80*/  IMAD R4, R4, UR8, RZ ;  /* 0x0000000804047c24 */ /* 0x000fe4000f8e02ff */
[----:B------:R-:W-:-:S04]  /*dc90*/  IMAD.WIDE.U32 R2, R7, UR8, R2 ;  /* 0x0000000807027c25 */ /* 0x000fc8000f8e0002 */
[----:B------:R-:W-:Y:S01]  /*dca0*/  IMAD R5, R7, UR9, R4 ;  /* 0x0000000907057c24 */ /* 0x000fe2000f8e0204 */
[----:B------:R-:W-:Y:S01]  /*dcb0*/  ULDC.64 UR8, c[0x0][0xa80] ;  /* 0x0002a00000087ab9 */ /* 0x000fe20000000a00 */
[----:B-----5:R-:W-:Y:S02]  /*dcc0*/  IMAD R11, R0, R11, RZ ;  /* 0x0000000b000b7224 */ /* 0x020fe400078e02ff */
[----:B------:R-:W-:Y:S02]  /*dcd0*/  VIADD R4, R6, 0x40 ;  /* 0x0000004006047836 */ /* 0x000fe40000000000 */
[----:B------:R-:W-:Y:S01]  /*dce0*/  IMAD.IADD R3, R3, 0x1, R5 ;  /* 0x0000000103037824 */ /* 0x000fe200078e0205 */
[----:B------:R-:W-:Y:S01]  /*dcf0*/  LEA R5, P2, R2, UR8, 0x1 ;  /* 0x0000000802057c11 */ /* 0x000fe2000f8408ff */
[----:B------:R-:W-:Y:S01]  /*dd00*/  VIADD R0, R6, 0x20 ;  /* 0x0000002006007836 */ /* 0x000fe20000000000 */
[----:B------:R-:W-:Y:S01]  /*dd10*/  ISETP.GE.AND P0, PT, R4, R11, PT ;  /* 0x0000000b0400720c */ /* 0x000fe20003f06270 */
[----:B------:R-:W-:Y:S01]  /*dd20*/  IMAD.SHL.U32 R7, R8, 0x8, RZ ;  /* 0x0000000808077824 */ /* 0x000fe200078e00ff */
[----:B------:R-:W-:-:S02]  /*dd30*/  LEA.HI.X R4, R2, UR9, R3, 0x1, P2 ;  /* 0x0000000902047c11 */ /* 0x000fc400090f0c03 */
[-C--:B------:R-:W-:Y:S01]  /*dd40*/  ISETP.GE.AND P2, PT, R6, R11.reuse, PT ;  /* 0x0000000b0600720c */ /* 0x080fe20003f46270 */
[C---:B------:R-:W-:Y:S01]  /*dd50*/  VIADD R13, R7.reuse, 0x40 ;  /* 0x00000040070d7836 */ /* 0x040fe20000000000 */
[----:B------:R-:W-:Y:S01]  /*dd60*/  ISETP.GE.AND P1, PT, R0, R11, PT ;  /* 0x0000000b0000720c */ /* 0x000fe20003f26270 */
[C---:B------:R-:W-:Y:S01]  /*dd70*/  VIADD R15, R7.reuse, 0xc0 ;  /* 0x000000c0070f7836 */ /* 0x040fe20000000000 */
[----:B------:R1:W2:Y:S01]  /*dd80*/  SHFL.IDX PT, R2, R5, RZ, 0x181f ;  /* 0x00181fff05027589 */ /* 0x0002a200000e0000 */
[----:B------:R-:W-:Y:S01]  /*dd90*/  VIADD R9, R7, 0x80 ;  /* 0x0000008007097836 */ /* 0x000fe20000000000 */
[----:B------:R-:W-:Y:S02]  /*dda0*/  SHF.R.S32.HI R10, RZ, 0x1f, R7 ;  /* 0x0000001fff0a7819 */ /* 0x000fe40000011407 */
[----:B------:R1:W3:Y:S01]  /*ddb0*/  SHFL.IDX PT, R0, R4, RZ, 0x181f ;  /* 0x00181fff04007589 */ /* 0x0002e200000e0000 */
[----:B------:R-:W-:Y:S02]  /*ddc0*/  SHF.R.S32.HI R8, RZ, 0x1f, R13 ;  /* 0x0000001fff087819 */ /* 0x000fe4000001140d */
[----:B------:R-:W-:-:S02]  /*ddd0*/  SHF.R.S32.HI R12, RZ, 0x1f, R15 ;  /* 0x0000001fff0c7819 */ /* 0x000fc4000001140f */
[----:B------:R-:W-:Y:S01]  /*dde0*/  SHF.R.S32.HI R14, RZ, 0x1f, R9 ;  /* 0x0000001fff0e7819 */ /* 0x000fe20000011409 */
[----:B------:R-:W-:Y:S06]  /*ddf0*/  @P2 BRA `(.L_x_186) ;  /* 0x0000000000442947 */ /* 0x000fec0003800000 */
[----:B------:R-:W-:Y:S02]  /*de00*/  ULDC UR4, c[0x0][0xac8] ;  /* 0x0002b20000047ab9 */ /* 0x000fe40000000800 */
[----:B------:R-:W-:Y:S02]  /*de10*/  ISETP.GE.AND P5, PT, R7, UR4, PT ;  /* 0x0000000407007c0c */ /* 0x000fe4000bfa6270 */
[----:B------:R-:W-:Y:S02]  /*de20*/  ISETP.GE.AND P4, PT, R13, UR4, PT ;  /* 0x000000040d007c0c */ /* 0x000fe4000bf86270 */
[----:B------:R-:W-:Y:S02]  /*de30*/  ISETP.GE.AND P3, PT, R9, UR4, PT ;  /* 0x0000000409007c0c */ /* 0x000fe4000bf66270 */
[----:B------:R-:W-:-:S07]  /*de40*/  ISETP.GE.AND P2, PT, R15, UR4, PT ;  /* 0x000000040f007c0c */ /* 0x000fce000bf46270 */
[----:B--2---:R-:W-:-:S04]  /*de50*/  @!P5 LEA R20, P6, R7, R2, 0x1 ;  /* 0x000000020714d211 */ /* 0x004fc800078c08ff */
[----:B---3--:R-:W-:Y:S02]  /*de60*/  @!P5 LEA.HI.X R21, R7, R0, R10, 0x1, P6 ;  /* 0x000000000715d211 */ /* 0x008fe400030f0c0a */
[----:B------:R-:W-:-:S03]  /*de70*/  @!P4 LEA R24, P6, R13, R2, 0x1 ;  /* 0x000000020d18c211 */ /* 0x000fc600078c08ff */
[----:B------:R4:W-:Y:S01]  /*de80*/  @!P5 ST.E.128 desc[UR50][R20.64], RZ ;  /* 0x000000ff1400d985 */ /* 0x0009e2000c101d32 */
[----:B------:R-:W-:Y:S02]  /*de90*/  @!P4 LEA.HI.X R25, R13, R0, R8, 0x1, P6 ;  /* 0x000000000d19c211 */ /* 0x000fe400030f0c08 */
[----:B------:R-:W-:-:S03]  /*dea0*/  @!P3 LEA R26, P6, R9, R2, 0x1 ;  /* 0x00000002091ab211 */ /* 0x000fc600078c08ff */
[----:B------:R4:W-:Y:S01]  /*deb0*/  @!P4 ST.E.128 desc[UR50][R24.64], RZ ;  /* 0x000000ff1800c985 */ /* 0x0009e2000c101d32 */
[----:B------:R-:W-:Y:S02]  /*dec0*/  @!P3 LEA.HI.X R27, R9, R0, R14, 0x1, P6 ;  /* 0x00000000091bb211 */ /* 0x000fe400030f0c0e */
[----:B------:R-:W-:-:S03]  /*ded0*/  @!P2 LEA R2, P6, R15, R2, 0x1 ;  /* 0x000000020f02a211 */ /* 0x000fc600078c08ff */
[----:B------:R4:W-:Y:S01]  /*dee0*/  @!P3 ST.E.128 desc[UR50][R26.64], RZ ;  /* 0x000000ff1a00b985 */ /* 0x0009e2000c101d32 */
[----:B------:R-:W-:-:S05]  /*def0*/  @!P2 LEA.HI.X R3, R15, R0, R12, 0x1, P6 ;  /* 0x000000000f03a211 */ /* 0x000fca00030f0c0c */
[----:B------:R4:W-:Y:S04]  /*df00*/  @!P2 ST.E.128 desc[UR50][R2.64], RZ ;  /* 0x000000ff0200a985 */ /* 0x0009e8000c101d32 */
.L_x_186:
[----:B------:R-:W-:Y:S05]  /*df10*/  BSYNC B1 ;  /* 0x0000000000017941 */ /* 0x000fea0003800000 */
.L_x_185:
[----:B---3--:R3:W0:Y:S01]  /*df20*/  SHFL.IDX PT, R0, R4, 0x1, 0x181f ;  /* 0x00381f0004007f89 */ /* 0x00862200000e0000 */
[----:B------:R-:W-:Y:S03]  /*df30*/  BSSY B1, `(.L_x_187) ;  /* 0x0000014000017945 */ /* 0x000fe60003800000 */
[----:B--2-4-:R3:W2:Y:S01]  /*df40*/  SHFL.IDX PT, R2, R5, 0x1, 0x181f ;  /* 0x00381f0005027f89 */ /* 0x0146a200000e0000 */
[----:B------:R-:W-:Y:S05]  /*df50*/  @P1 BRA `(.L_x_188) ;  /* 0x0000000000441947 */ /* 0x000fea0003800000 */
[----:B------:R-:W-:Y:S02]  /*df60*/  ULDC UR4, c[0x0][0xac8] ;  /* 0x0002b20000047ab9 */ /* 0x000fe40000000800 */
[----:B------:R-:W-:Y:S02]  /*df70*/  ISETP.GE.AND P4, PT, R7, UR4, PT ;  /* 0x0000000407007c0c */ /* 0x000fe4000bf86270 */
[----:B------:R-:W-:Y:S02]  /*df80*/  ISETP.GE.AND P3, PT, R13, UR4, PT ;  /* 0x000000040d007c0c */ /* 0x000fe4000bf66270 */
[----:B------:R-:W-:Y:S02]  /*df90*/  ISETP.GE.AND P2, PT, R9, UR4, PT ;  /* 0x0000000409007c0c */ /* 0x000fe4000bf46270 */
[----:B------:R-:W-:-:S07]  /*dfa0*/  ISETP.GE.AND P1, PT, R15, UR4, PT ;  /* 0x000000040f007c0c */ /* 0x000fce000bf26270 */
[-C--:B--2---:R-:W-:Y:S02]  /*dfb0*/  @!P4 LEA R20, P6, R7, R2.reuse, 0x1 ;  /* 0x000000020714c211 */ /* 0x084fe400078c08ff */
[----:B------:R-:W-:Y:S02]  /*dfc0*/  @!P3 LEA R24, P5, R13, R2, 0x1 ;  /* 0x000000020d18b211 */ /* 0x000fe400078a08ff */
[----:B0-----:R-:W-:Y:S02]  /*dfd0*/  @!P4 LEA.HI.X R21, R7, R0, R10, 0x1, P6 ;  /* 0x000000000715c211 */ /* 0x001fe400030f0c0a */
[----:B------:R-:W-:Y:S02]  /*dfe0*/  @!P2 LEA R26, P6, R9, R2, 0x1 ;  /* 0x00000002091aa211 */ /* 0x000fe400078c08ff */
[----:B------:R-:W-:Y:S01]  /*dff0*/  @!P3 LEA.HI.X R25, R13, R0, R8, 0x1, P5 ;  /* 0x000000000d19b211 */ /* 0x000fe200028f0c08 */
[----:B------:R4:W-:Y:S01]  /*e000*/  @!P4 ST.E.128 desc[UR50][R20.64], RZ ;  /* 0x000000ff1400c985 */ /* 0x0009e2000c101d32 */
[----:B------:R-:W-:-:S02]  /*e010*/  @!P1 LEA R2, P5, R15, R2, 0x1 ;  /* 0x000000020f029211 */ /* 0x000fc400078a08ff */
[-C--:B------:R-:W-:Y:S01]  /*e020*/  @!P2 LEA.HI.X R27, R9, R0.reuse, R14, 0x1, P6 ;  /* 0x00000000091ba211 */ /* 0x080fe200030f0c0e */
[----:B------:R4:W-:Y:S01]  /*e030*/  @!P3 ST.E.128 desc[UR50][R24.64], RZ ;  /* 0x000000ff1800b985 */ /* 0x0009e2000c101d32 */
[----:B------:R-:W-:-:S03]  /*e040*/  @!P1 LEA.HI.X R3, R15, R0, R12, 0x1, P5 ;  /* 0x000000000f039211 */ /* 0x000fc600028f0c0c */
[----:B------:R4:W-:Y:S04]  /*e050*/  @!P2 ST.E.128 desc[UR50][R26.64], RZ ;  /* 0x000000ff1a00a985 */ /* 0x0009e8000c101d32 */
[----:B------:R4:W-:Y:S02]  /*e060*/  @!P1 ST.E.128 desc[UR50][R2.64], RZ ;  /* 0x000000ff02009985 */ /* 0x0009e4000c101d32 */
.L_x_188:
[----:B------:R-:W-:Y:S05]  /*e070*/  BSYNC B1 ;  /* 0x0000000000017941 */ /* 0x000fea0003800000 */
.L_x_187:
[----:B0-----:R0:W0:Y:S01]  /*e080*/  SHFL.IDX PT, R0, R4, 0x2, 0x181f ;  /* 0x00581f0004007f89 */ /* 0x00102200000e0000 */
[----:B------:R-:W-:Y:S03]  /*e090*/  BSSY B1, `(.L_x_189) ;  /* 0x0000014000017945 */ /* 0x000fe60003800000 */
[----:B--2-4-:R2:W4:Y:S01]  /*e0a0*/  SHFL.IDX PT, R2, R5, 0x2, 0x181f ;  /* 0x00581f0005027f89 */ /* 0x01452200000e0000 */
[----:B------:R-:W-:Y:S05]  /*e0b0*/  @P0 BRA `(.L_x_190) ;  /* 0x0000000000440947 */ /* 0x000fea0003800000 */
[----:B------:R-:W-:Y:S02]  /*e0c0*/  ULDC UR4, c[0x0][0xac8] ;  /* 0x0002b20000047ab9 */ /* 0x000fe40000000800 */
[----:B------:R-:W-:Y:S02]  /*e0d0*/  ISETP.GE.AND P3, PT, R7, UR4, PT ;  /* 0x0000000407007c0c */ /* 0x000fe4000bf66270 */
[----:B------:R-:W-:Y:S02]  /*e0e0*/  ISETP.GE.AND P2, PT, R13, UR4, PT ;  /* 0x000000040d007c0c */ /* 0x000fe4000bf46270 */
[----:B------:R-:W-:Y:S02]  /*e0f0*/  ISETP.GE.AND P1, PT, R9, UR4, PT ;  /* 0x0000000409007c0c */ /* 0x000fe4000bf26270 */
[----:B------:R-:W-:-:S07]  /*e100*/  ISETP.GE.AND P0, PT, R15, UR4, PT ;  /* 0x000000040f007c0c */ /* 0x000fce000bf06270 */
[-C--:B----4-:R-:W-:Y:S02]  /*e110*/  @!P3 LEA R20, P6, R7, R2.reuse, 0x1 ;  /* 0x000000020714b211 */ /* 0x090fe400078c08ff */
[-C--:B------:R-:W-:Y:S02]  /*e120*/  @!P2 LEA R24, P5, R13, R2.reuse, 0x1 ;  /* 0x000000020d18a211 */ /* 0x080fe400078a08ff */
[----:B------:R-:W-:Y:S02]  /*e130*/  @!P1 LEA R26, P4, R9, R2, 0x1 ;  /* 0x00000002091a9211 */ /* 0x000fe400078808ff */
[----:B0-----:R-:W-:Y:S02]  /*e140*/  @!P3 LEA.HI.X R21, R7, R0, R10, 0x1, P6 ;  /* 0x000000000715b211 */ /* 0x001fe400030f0c0a */
[----:B------:R-:W-:Y:S02]  /*e150*/  @!P0 LEA R2, P6, R15, R2, 0x1 ;  /* 0x000000020f028211 */ /* 0x000fe400078c08ff */
[-C--:B------:R-:W-:Y:S01]  /*e160*/  @!P2 LEA.HI.X R25, R13, R0.reuse, R8, 0x1, P5 ;  /* 0x000000000d19a211 */ /* 0x080fe200028f0c08 */
[----:B------:R0:W-:Y:S01]  /*e170*/  @!P3 ST.E.128 desc[UR50][R20.64], RZ ;  /* 0x000000ff1400b985 */ /* 0x0001e2000c101d32 */
[----:B------:R-:W-:-:S02]  /*e180*/  @!P1 LEA.HI.X R27, R9, R0, R14, 0x1, P4 ;  /* 0x00000000091b9211 */ /* 0x000fc400020f0c0e */
[----:B------:R-:W-:Y:S01]  /*e190*/  @!P0 LEA.HI.X R3, R15, R0, R12, 0x1, P6 ;  /* 0x000000000f038211 */ /* 0x000fe200030f0c0c */
[----:B------:R0:W-:Y:S04]  /*e1a0*/  @!P2 ST.E.128 desc[UR50][R24.64], RZ ;  /* 0x000000ff1800a985 */ /* 0x0001e8000c101d32 */
[----:B------:R0:W-:Y:S04]  /*e1b0*/  @!P1 ST.E.128 desc[UR50][R26.64], RZ ;  /* 0x000000ff1a009985 */ /* 0x0001e8000c101d32 */
[----:B------:R0:W-:Y:S02]  /*e1c0*/  @!P0 ST.E.128 desc[UR50][R2.64], RZ ;  /* 0x000000ff02008985 */ /* 0x0001e4000c101d32 */
.L_x_190:
[----:B------:R-:W-:Y:S05]  /*e1d0*/  BSYNC B1 ;  /* 0x0000000000017941 */ /* 0x000fea0003800000 */
.L_x_189:
[----:B0-----:R-:W-:Y:S01]  /*e1e0*/  VIADD R0, R6, 0x60 ;  /* 0x0000006006007836 */ /* 0x001fe20000000000 */
[----:B-1-3--:R-:W0:Y:S04]  /*e1f0*/  SHFL.IDX PT, R4, R4, 0x3, 0x181f ;  /* 0x00781f0004047f89 */ /* 0x00ae2800000e0000 */
[----:B------:R-:W-:Y:S01]  /*e200*/  ISETP.GE.AND P0, PT, R0, R11, PT ;  /* 0x0000000b0000720c */ /* 0x000fe20003f06270 */
[----:B----4-:R1:W3:-:S12]  /*e210*/  SHFL.IDX PT, R2, R5, 0x3, 0x181f ;  /* 0x00781f0005027f89 */ /* 0x0102d800000e0000 */
[----:B-1----:R-:W-:Y:S05]  /*e220*/  @P0 BRA `(.L_x_179) ;  /* 0x0000000000440947 */ /* 0x002fea0003800000 */
[----:B------:R-:W-:Y:S02]  /*e230*/  ULDC UR4, c[0x0][0xac8] ;  /* 0x0002b20000047ab9 */ /* 0x000fe40000000800 */
[----:B------:R-:W-:Y:S02]  /*e240*/  ISETP.GE.AND P3, PT, R7, UR4, PT ;  /* 0x0000000407007c0c */ /* 0x000fe4000bf66270 */
[----:B------:R-:W-:Y:S02]  /*e250*/  ISETP.GE.AND P2, PT, R13, UR4, PT ;  /* 0x000000040d007c0c */ /* 0x000fe4000bf46270 */
[----:B------:R-:W-:Y:S02]  /*e260*/  ISETP.GE.AND P1, PT, R9, UR4, PT ;  /* 0x0000000409007c0c */ /* 0x000fe4000bf26270 */
[----:B------:R-:W-:-:S07]  /*e270*/  ISETP.GE.AND P0, PT, R15, UR4, PT ;  /* 0x000000040f007c0c */ /* 0x000fce000bf06270 */
[----:B---3--:R-:W-:-:S04]  /*e280*/  @!P3 LEA R6, P4, R7, R2, 0x1 ;  /* 0x000000020706b211 */ /* 0x008fc800078808ff */
[----:B0-----:R-:W-:Y:S02]  /*e290*/  @!P3 LEA.HI.X R7, R7, R4, R10, 0x1, P4 ;  /* 0x000000040707b211 */ /* 0x001fe400020f0c0a */
[-C--:B------:R-:W-:Y:S02]  /*e2a0*/  @!P2 LEA R10, P4, R13, R2.reuse, 0x1 ;  /* 0x000000020d0aa211 */ /* 0x080fe400078808ff */
[-C--:B------:R-:W-:Y:S01]  /*e2b0*/  @!P1 LEA R20, P5, R9, R2.reuse, 0x1 ;  /* 0x0000000209149211 */ /* 0x080fe200078a08ff */
[----:B------:R0:W-:Y:S01]  /*e2c0*/  @!P3 ST.E.128 desc[UR50][R6.64], RZ ;  /* 0x000000ff0600b985 */ /* 0x0001e2000c101d32 */
[----:B------:R-:W-:Y:S02]  /*e2d0*/  @!P0 LEA R2, P6, R15, R2, 0x1 ;  /* 0x000000020f028211 */ /* 0x000fe400078c08ff */
[-C--:B------:R-:W-:Y:S02]  /*e2e0*/  @!P2 LEA.HI.X R11, R13, R4.reuse, R8, 0x1, P4 ;  /* 0x000000040d0ba211 */ /* 0x080fe400020f0c08 */
[----:B------:R-:W-:-:S02]  /*e2f0*/  @!P1 LEA.HI.X R21, R9, R4, R14, 0x1, P5 ;  /* 0x0000000409159211 */ /* 0x000fc400028f0c0e */
[----:B------:R-:W-:Y:S01]  /*e300*/  @!P0 LEA.HI.X R3, R15, R4, R12, 0x1, P6 ;  /* 0x000000040f038211 */ /* 0x000fe200030f0c0c */
[----:B------:R0:W-:Y:S04]  /*e310*/  @!P2 ST.E.128 desc[UR50][R10.64], RZ ;  /* 0x000000ff0a00a985 */ /* 0x0001e8000c101d32 */
[----:B------:R0:W-:Y:S04]  /*e320*/  @!P1 ST.E.128 desc[UR50][R20.64], RZ ;  /* 0x000000ff14009985 */ /* 0x0001e8000c101d32 */
[----:B------:R0:W-:Y:S02]  /*e330*/  @!P0 ST.E.128 desc[UR50][R2.64], RZ ;  /* 0x000000ff02008985 */ /* 0x0001e4000c101d32 */
.L_x_179:
[----:B------:R-:W-:Y:S05]  /*e340*/  BSYNC B0 ;  /* 0x0000000000007941 */ /* 0x000fea0003800000 */
.L_x_169:
[----:B------:R-:W-:Y:S02]  /*e350*/  ULDC UR4, c[0x0][0xc3c] ;  /* 0x00030f0000047ab9 */ /* 0x000fe40000000800 */
[----:B------:R-:W-:-:S06]  /*e360*/  UISETP.GE.AND UP0, UPT, UR7, UR4, UPT ;  /* 0x000000040700728c */ /* 0x000fcc000bf06270 */
[----:B------:R-:W-:-:S13]  /*e370*/  PLOP3.LUT P0, PT, PT, PT, UP0, 0x80, 0x0 ;  /* 0x000000000000781c */ /* 0x000fda0003f0f008 */
[----:B------:R-:W-:Y:S05]  /*e380*/  @!P0 BRA `(.L_x_191) ;  /* 0xffffff2c00788947 */ /* 0x000fea000383ffff */
[----:B------:R-:W-:Y:S05]  /*e390*/  EXIT ;  /* 0x000000000000794d */ /* 0x000fea0003800000 */
.L_x_142:
[----:B------:R-:W-:-:S08]  /*e3a0*/  NOP ;  /* 0x0000000000007918 */ /* 0x000fd00000000000 */
[----:B------:R-:W0:-:S00]  /*e3b0*/  USETMAXREG.DEALLOC.CTAPOOL 0x18 ;  /* 0x00000018000079c8 */ /* 0x000e0000080e0500 */
[----:B0-----:R-:W2:Y:S01]  /*e3c0*/  LDL.LU R2, [R1+0x20] ;  /* 0x0000200001027983 */ /* 0x001ea20000300800 */
[----:B------:R-:W-:Y:S01]  /*e3d0*/  LOP3.LUT R0, R0, 0x3, RZ, 0xc0, !PT ;  /* 0x0000000300007812 */ /* 0x000fe200078ec0ff */
[----:B------:R-:W-:-:S05]  /*e3e0*/  IMAD.MOV.U32 R6, RZ, RZ, RZ ;  /* 0x000000ffff067224 */ /* 0x000fca00078e00ff */
[----:B------:R-:W0:Y:S02]  /*e3f0*/  SHFL.IDX PT, R0, R0, RZ, 0x1f ;  /* 0x00001fff00007589 */ /* 0x000e2400000e0000 */
[----:B0-----:R-:W-:Y:S02]  /*e400*/  ISETP.NE.AND P0, PT, R0, RZ, PT ;  /* 0x000000ff0000720c */ /* 0x001fe40003f05270 */
[----:B--2---:R-:W-:-:S11]  /*e410*/  LOP3.LUT R2, R2, 0xfffffffd, RZ, 0xc0, !PT ;  /* 0xfffffffd02027812 */ /* 0x004fd600078ec0ff */
[----:B------:R-:W-:-:S05]  /*e420*/  @P0 LOP3.LUT R2, R2, 0x2, RZ, 0xfc, !PT ;  /* 0x0000000202020812 */ /* 0x000fca00078efcff */
[----:B------:R0:W-:Y:S01]  /*e430*/  STL [R1+0x20], R2 ;  /* 0x0000200201007387 */ /* 0x0001e20000100800 */
[----:B------:R-:W-:Y:S05]  /*e440*/  @!P0 BRA `(.L_x_192) ;  /* 0x00000000002c8947 */ /* 0x000fea0003800000 */
[----:B------:R-:W1:Y:S08]  /*e450*/  S2UR UR5, SR_CgaCtaId ;  /* 0x00000000000579c3 */ /* 0x000e700000008800 */
[----:B------:R-:W-:Y:S06]  /*e460*/  BAR.SYNC.DEFER_BLOCKING 0x5, 0x180 ;  /* 0x0146000000007b1d */ /* 0x000fec0000010000 */
[----:B------:R-:W-:-:S02]  /*e470*/  UMOV UR4, 0x400 ;  /* 0x0000040000047882 */ /* 0x000fc40000000000 */
[----:B-1----:R-:W-:-:S09]  /*e480*/  ULEA UR4, UR5, UR4, 0x18 ;  /* 0x0000000405047291 */ /* 0x002fd2000f8ec03f */
[----:B------:R-:W1:Y:S04]  /*e490*/  LDS.128 R4, [UR4+0x388d0] ;  /* 0x0388d004ff047984 */ /* 0x000e680008000c00 */
[----:B-1----:R1:W-:Y:S01]  /*e4a0*/  STL.64 [R1+0x10], R4 ;  /* 0x0000100401007387 */ /* 0x0023e20000100a00 */
[----:B------:R-:W-:-:S03]  /*e4b0*/  IMAD.MOV.U32 R0, RZ, RZ, R7 ;  /* 0x000000ffff007224 */ /* 0x000fc600078e0007 */
[----:B------:R1:W-:Y:S02]  /*e4c0*/  STL [R1+0x18], R6 ;  /* 0x0000180601007387 */ /* 0x0003e40000100800 */
[----:B------:R-:W-:Y:S01]  /*e4d0*/  R2UR UR43, R0 ;  /* 0x00000000002b72ca */ /* 0x000fe200000e0000 */
[----:B------:R-:W-:Y:S06]  /*e4e0*/  BAR.ARV 0x4, 0x180 ;  /* 0x0106000000007b1d */ /* 0x000fec0000002000 */
[----:B------:R-:W-:Y:S08]  /*e4f0*/  BRA `(.L_x_193) ;  /* 0x0000000800b07947 */ /* 0x000ff00003800000 */
.L_x_192:
[----:B------:R-:W1:Y:S01]  /*e500*/  S2R R0, SR_TID.X ;  /* 0x0000000000007919 */ /* 0x000e620000002100 */
[----:B------:R-:W-:Y:S01]  /*e510*/  ULDC UR4, c[0x0][0xc3c] ;  /* 0x00030f0000047ab9 */ /* 0x000fe20000000800 */
[----:B-1----:R-:W-:-:S04]  /*e520*/  LOP3.LUT R0, R0, 0x1f, RZ, 0xc0, !PT ;  /* 0x0000001f00007812 */ /* 0x002fc800078ec0ff */
[----:B------:R-:W-:-:S04]  /*e530*/  ISETP.NE.AND P0, PT, R0, 0x1f, PT ;  /* 0x0000001f0000780c */ /* 0x000fc80003f05270 */
[----:B------:R-:W-:-:S13]  /*e540*/  ISETP.GE.OR P1, PT, R0, UR4, !P0 ;  /* 0x0000000400007c0c */ /* 0x000fda000c726670 */
[----:B0-----:R-:W0:Y:S08]  /*e550*/  @!P1 LDC.64 R2, c[0x0][0xc80] ;  /* 0x00032000ff029b82 */ /* 0x001e300000000a00 */
[----:B------:R-:W1:Y:S01]  /*e560*/  @!P1 LDC.64 R4, c[0x0][0xc78] ;  /* 0x00031e00ff049b82 */ /* 0x000e620000000a00 */
[----:B0-----:R-:W-:-:S05]  /*e570*/  @!P1 IMAD.WIDE.U32 R2, R0, 0x4, R2 ;  /* 0x0000000400029825 */ /* 0x001fca00078e0002 */
[----:B------:R1:W2:Y:S02]  /*e580*/  @!P1 LDG.E R6, desc[UR50][R2.64] ;  /* 0x0000003202069981 */ /* 0x0002a4000c1e1900 */
[----:B-1----:R-:W-:-:S04]  /*e590*/  @!P1 IMAD.WIDE.U32 R2, R0, 0x4, R4 ;  /* 0x0000000400029825 */ /* 0x002fc800078e0004 */
[----:B------:R-:W-:-:S06]  /*e5a0*/  IMAD.MOV.U32 R5, RZ, RZ, RZ ;  /* 0x000000ffff057224 */ /* 0x000fcc00078e00ff */
[----:B------:R-:W2:Y:S01]  /*e5b0*/  @!P1 LDG.E R5, desc[UR50][R2.64] ;  /* 0x0000003202059981 */ /* 0x000ea2000c1e1900 */
[C---:B------:R-:W-:Y:S01]  /*e5c0*/  ISETP.NE.AND P1, PT, R0.reuse, RZ, PT ;  /* 0x000000ff0000720c */ /* 0x040fe20003f25270 */
[----:B------:R-:W-:Y:S01]  /*e5d0*/  UMOV UR43, URZ ;  /* 0x0000003f002b7c82 */ /* 0x000fe20008000000 */
[C---:B------:R-:W-:Y:S02]  /*e5e0*/  ISETP.GE.U32.AND P2, PT, R0.reuse, 0x2, PT ;  /* 0x000000020000780c */ /* 0x040fe40003f46070 */
[C---:B------:R-:W-:Y:S02]  /*e5f0*/  ISETP.GE.U32.AND P3, PT, R0.reuse, 0x4, PT ;  /* 0x000000040000780c */ /* 0x040fe40003f66070 */
[C---:B------:R-:W-:Y:S02]  /*e600*/  ISETP.GE.U32.AND P4, PT, R0.reuse, 0x8, PT ;  /* 0x000000080000780c */ /* 0x040fe40003f86070 */
[----:B------:R-:W-:Y:S01]  /*e610*/  ISETP.GE.U32.AND P5, PT, R0, 0x10, PT ;  /* 0x000000100000780c */ /* 0x000fe20003fa6070 */
[----:B--2---:R-:W-:-:S05]  /*e620*/  IMAD R4, R6, R5, RZ ;  /* 0x0000000506047224 */ /* 0x004fca00078e02ff */
[----:B------:R-:W0:Y:S02]  /*e630*/  SHFL.UP PT, R7, R4, 0x1, RZ ;  /* 0x0420000004077989 */ /* 0x000e2400000e00ff */
[----:B0-----:R-:W-:-:S05]  /*e640*/  SEL R7, R7, RZ, P1 ;  /* 0x000000ff07077207 */ /* 0x001fca0000800000 */
[----:B------:R-:W-:-:S05]  /*e650*/  IMAD.IADD R7, R4, 0x1, R7 ;  /* 0x0000000104077824 */ /* 0x000fca00078e0207 */
[----:B------:R-:W0:Y:S02]  /*e660*/  SHFL.UP PT, R8, R7, 0x2, RZ ;  /* 0x0440000007087989 */ /* 0x000e2400000e00ff */
[----:B0-----:R-:W-:-:S05]  /*e670*/  SEL R8, R8, RZ, P2 ;  /* 0x000000ff08087207 */ /* 0x001fca0001000000 */
[----:B------:R-:W-:Y:S02]  /*e680*/  IMAD.IADD R8, R7, 0x1, R8 ;  /* 0x0000000107087824 */ /* 0x000fe400078e0208 */
[----:B------:R-:W0:Y:S03]  /*e690*/  S2R R7, SR_CTAID.X ;  /* 0x0000000000077919 */ /* 0x000e260000002500 */
[----:B------:R-:W1:Y:S02]  /*e6a0*/  SHFL.UP PT, R9, R8, 0x4, RZ ;  /* 0x0480000008097989 */ /* 0x000e6400000e00ff */
[----:B-1----:R-:W-:-:S05]  /*e6b0*/  SEL R9, R9, RZ, P3 ;  /* 0x000000ff09097207 */ /* 0x002fca0001800000 */
[----:B------:R-:W-:-:S05]  /*e6c0*/  IMAD.IADD R3, R8, 0x1, R9 ;  /* 0x0000000108037824 */ /* 0x000fca00078e0209 */
[----:B------:R-:W1:Y:S02]  /*e6d0*/  SHFL.UP PT, R2, R3, 0x8, RZ ;  /* 0x0500000003027989 */ /* 0x000e6400000e00ff */
[----:B-1----:R-:W-:-:S05]  /*e6e0*/  SEL R2, R2, RZ, P4 ;  /* 0x000000ff02027207 */ /* 0x002fca0002000000 */
[----:B------:R-:W-:-:S05]  /*e6f0*/  IMAD.IADD R4, R3, 0x1, R2 ;  /* 0x0000000103047824 */ /* 0x000fca00078e0202 */
[----:B------:R-:W1:Y:S02]  /*e700*/  SHFL.UP PT, R2, R4, 0x10, RZ ;  /* 0x0600000004027989 */ /* 0x000e6400000e00ff */
[----:B-1----:R-:W-:Y:S02]  /*e710*/  SEL R9, R2, RZ, P5 ;  /* 0x000000ff02097207 */ /* 0x002fe40002800000 */
[----:B------:R-:W1:Y:S03]  /*e720*/  LDC R2, c[0x0][0xc38] ;  /* 0x00030e00ff027b82 */ /* 0x000e660000000800 */
[----:B------:R-:W-:-:S05]  /*e730*/  IMAD.IADD R9, R4, 0x1, R9 ;  /* 0x0000000104097824 */ /* 0x000fca00078e0209 */
[----:B------:R-:W1:Y:S02]  /*e740*/  SHFL.IDX PT, R11, R9, 0x1f, 0x1f ;  /* 0x03e01f00090b7f89 */ /* 0x000e6400000e0000 */
[----:B-1----:R-:W-:-:S04]  /*e750*/  IMAD R8, R11, R2, RZ ;  /* 0x000000020b087224 */ /* 0x002fc800078e02ff */
[----:B------:R-:W-:Y:S01]  /*e760*/  IMAD.MOV.U32 R11, RZ, RZ, R8 ;  /* 0x000000ffff0b7224 */ /* 0x000fe200078e0008 */
[----:B0-----:R-:W-:-:S13]  /*e770*/  ISETP.GT.AND P6, PT, R8, R7, PT ;  /* 0x000000070800720c */ /* 0x001fda0003fc4270 */
[----:B------:R-:W-:Y:S05]  /*e780*/  @P6 BRA `(.L_x_194) ;  /* 0x0000000000a46947 */ /* 0x000fea0003800000 */
[----:B------:R-:W-:Y:S01]  /*e790*/  IMAD.MOV.U32 R8, RZ, RZ, R11 ;  /* 0x000000ffff087224 */ /* 0x000fe200078e000b */
[----:B------:R-:W-:Y:S01]  /*e7a0*/  UMOV UR43, URZ ;  /* 0x0000003f002b7c82 */ /* 0x000fe20008000000 */
[----:B------:R-:W-:-:S05]  /*e7b0*/  ULDC UR5, c[0x0][0xc3c] ;  /* 0x00030f0000057ab9 */ /* 0x000fca0000000800 */
.L_x_196:
[----:B------:R-:W-:-:S03]  /*e7c0*/  UIADD3 UR4, UR43, 0x1f, URZ ;  /* 0x0000001f2b047890 */ /* 0x000fc6000fffe03f */
[----:B------:R-:W-:Y:S01]  /*e7d0*/  ULDC UR43, c[0x0][0xc3c] ;  /* 0x00030f00002b7ab9 */ /* 0x000fe20000000800 */
[----:B------:R-:W-:-:S06]  /*e7e0*/  UISETP.GE.AND UP0, UPT, UR4, UR5, UPT ;  /* 0x000000050400728c */ /* 0x000fcc000bf06270 */
[----:B------:R-:W-:-:S13]  /*e7f0*/  PLOP3.LUT P6, PT, PT, PT, UP0, 0x40, 0x0 ;  /* 0x000000000000781c */ /* 0x000fda0003fce808 */
[----:B------:R-:W-:Y:S05]  /*e800*/  @!P6 BRA `(.L_x_195) ;  /* 0x0000000400b4e947 */ /* 0x000fea0003800000 */
[----:B------:R-:W-:Y:S01]  /*e810*/  UMOV UR43, UR4 ;  /* 0x00000004002b7c82 */ /* 0x000fe20008000000 */
[----:B------:R-:W-:Y:S02]  /*e820*/  IMAD.MOV.U32 R6, RZ, RZ, RZ ;  /* 0x000000ffff067224 */ /* 0x000fe400078e00ff */
[----:B------:R-:W-:-:S05]  /*e830*/  VIADD R9, R0, UR43 ;  /* 0x0000002b00097c36 */ /* 0x000fca0008000000 */
[----:B------:R-:W-:-:S13]  /*e840*/  ISETP.GE.OR P6, PT, R9, UR5, !P0 ;  /* 0x0000000509007c0c */ /* 0x000fda000c7c6670 */
[----:B------:R-:W0:Y:S08]  /*e850*/  @!P6 LDC.64 R2, c[0x0][0xc80] ;  /* 0x00032000ff02eb82 */ /* 0x000e300000000a00 */
[----:B------:R-:W1:Y:S01]  /*e860*/  @!P6 LDC.64 R4, c[0x0][0xc78] ;  /* 0x00031e00ff04eb82 */ /* 0x000e620000000a00 */
[----:B0-----:R-:W-:-:S05]  /*e870*/  @!P6 IMAD.WIDE R2, R9, 0x4, R2 ;  /* 0x000000040902e825 */ /* 0x001fca00078e0202 */
[----:B------:R1:W2:Y:S02]  /*e880*/  @!P6 LDG.E R6, desc[UR50][R2.64] ;  /* 0x000000320206e981 */ /* 0x0002a4000c1e1900 */
[----:B-1----:R-:W-:-:S04]  /*e890*/  @!P6 IMAD.WIDE R2, R9, 0x4, R4 ;  /* 0x000000040902e825 */ /* 0x002fc800078e0204 */
[----:B------:R-:W-:-:S06]  /*e8a0*/  IMAD.MOV.U32 R5, RZ, RZ, RZ ;  /* 0x000000ffff057224 */ /* 0x000fcc00078e00ff */
[----:B------:R-:W2:Y:S02]  /*e8b0*/  @!P6 LDG.E R5, desc[UR50][R2.64] ;  /* 0x000000320205e981 */ /* 0x000ea4000c1e1900 */
[----:B--2---:R-:W-:-:S05]  /*e8c0*/  IMAD R11, R6, R5, RZ ;  /* 0x00000005060b7224 */ /* 0x004fca00078e02ff */
[----:B------:R-:W0:Y:S02]  /*e8d0*/  SHFL.UP PT, R4, R11, 0x1, RZ ;  /* 0x042000000b047989 */ /* 0x000e2400000e00ff */
[----:B0-----:R-:W-:-:S05]  /*e8e0*/  SEL R4, R4, RZ, P1 ;  /* 0x000000ff04047207 */ /* 0x001fca0000800000 */
[----:B------:R-:W-:-:S05]  /*e8f0*/  IMAD.IADD R4, R11, 0x1, R4 ;  /* 0x000000010b047824 */ /* 0x000fca00078e0204 */
        /* <DEDUP_REMOVED lines=11> */
[----:B------:R-:W-:Y:S02]  /*e9b0*/  IMAD.IADD R9, R3, 0x1, R2 ;  /* 0x0000000103097824 */ /* 0x000fe400078e0202 */
[----:B------:R-:W0:Y:S03]  /*e9c0*/  LDC R2, c[0x0][0xc38] ;  /* 0x00030e00ff027b82 */ /* 0x000e260000000800 */
[----:B------:R-:W0:Y:S02]  /*e9d0*/  SHFL.IDX PT, R11, R9, 0x1f, 0x1f ;  /* 0x03e01f00090b7f89 */ /* 0x000e2400000e0000 */
[----:B0-----:R-:W-:-:S04]  /*e9e0*/  IMAD R11, R11, R2, RZ ;  /* 0x000000020b0b7224 */ /* 0x001fc800078e02ff */
[----:B------:R-:W-:-:S05]  /*e9f0*/  IMAD.IADD R8, R11, 0x1, R8 ;  /* 0x000000010b087824 */ /* 0x000fca00078e0208 */
[----:B------:R-:W-:-:S13]  /*ea00*/  ISETP.GT.AND P6, PT, R8, R7, PT ;  /* 0x000000070800720c */ /* 0x000fda0003fc4270 */
[----:B------:R-:W-:Y:S05]  /*ea10*/  @!P6 BRA `(.L_x_196) ;  /* 0xfffffffc0068e947 */ /* 0x000fea000383ffff */
.L_x_194:
[----:B------:R-:W-:Y:S02]  /*ea20*/  IMAD.IADD R11, R8, 0x1, -R11 ;  /* 0x00000001080b7824 */ /* 0x000fe400078e0a0b */
[----:B------:R-:W-:Y:S02]  /*ea30*/  IMAD.MOV.U32 R8, RZ, RZ, RZ ;  /* 0x000000ffff087224 */ /* 0x000fe400078e00ff */
[----:B------:R-:W-:-:S05]  /*ea40*/  IMAD R4, R9, R2, R11 ;  /* 0x0000000209047224 */ /* 0x000fca00078e020b */
[----:B------:R-:W-:-:S13]  /*ea50*/  ISETP.GT.AND P0, PT, R4, R7, PT ;  /* 0x000000070400720c */ /* 0x000fda0003f04270 */
[----:B------:R-:W-:Y:S02]  /*ea60*/  VOTEU.ANY UR5, UPT, !P0 ;  /* 0x0000000000057886 */ /* 0x000fe400040e0100 */
[----:B------:R-:W-:Y:S02]  /*ea70*/  UPOPC UR4, UR5 ;  /* 0x00000005000472bf */ /* 0x000fe40008000000 */
[----:B------:R-:W-:-:S04]  /*ea80*/  ISETP.NE.AND P0, PT, RZ, UR5, PT ;  /* 0x00000005ff007c0c */ /* 0x000fc8000bf05270 */
[----:B------:R-:W-:Y:S02]  /*ea90*/  IMAD.U32 R13, RZ, RZ, UR4 ;  /* 0x00000004ff0d7e24 */ /* 0x000fe4000f8e00ff */
[----:B------:R-:W-:-:S03]  /*eaa0*/  IMAD.U32 R12, RZ, RZ, UR4 ;  /* 0x00000004ff0c7e24 */ /* 0x000fc6000f8e00ff */
[----:B------:R-:W0:Y:S04]  /*eab0*/  SHFL.IDX PT, R6, R6, R13, 0x1f ;  /* 0x00001f0d06067589 */ /* 0x000e2800000e0000 */
[----:B------:R1:W2:Y:S01]  /*eac0*/  SHFL.IDX PT, R5, R5, R12, 0x1f ;  /* 0x00001f0c05057589 */ /* 0x0002a200000e0000 */
[----:B0-----:R-:W-:-:S04]  /*ead0*/  IABS R4, R6 ;  /* 0x0000000600047213 */ /* 0x001fc80000000000 */
[----:B------:R-:W0:Y:S08]  /*eae0*/  I2F.RP R10, R4 ;  /* 0x00000004000a7306 */ /* 0x000e300000209400 */
[----:B0-----:R-:W0:Y:S02]  /*eaf0*/  MUFU.RCP R10, R10 ;  /* 0x0000000a000a7308 */ /* 0x001e240000001000 */
[----:B0-----:R-:W-:-:S06]  /*eb00*/  VIADD R3, R10, 0xffffffe ;  /* 0x0ffffffe0a037836 */ /* 0x001fcc0000000000 */
[----:B------:R-:W0:Y:S01]  /*eb10*/  F2I.FTZ.U32.TRUNC.NTZ R3, R3 ;  /* 0x0000000300037305 */ /* 0x000e22000021f000 */
[----:B-12---:R-:W-:Y:S05]  /*eb20*/  @!P0 BRA `(.L_x_197) ;  /* 0x00000000000c8947 */ /* 0x006fea0003800000 */
[----:B------:R-:W-:-:S06]  /*eb30*/  UIADD3 UR5, UR4, -0x1, URZ ;  /* 0xffffffff04057890 */ /* 0x000fcc000fffe03f */
[----:B------:R-:W-:-:S06]  /*eb40*/  IMAD.U32 R8, RZ, RZ, UR5 ;  /* 0x00000005ff087e24 */ /* 0x000fcc000f8e00ff */
[----:B------:R1:W2:Y:S02]  /*eb50*/  SHFL.IDX PT, R8, R9, R8, 0x1f ;  /* 0x00001f0809087589 */ /* 0x0002a400000e0000 */
.L_x_197:
[----:B--2---:R-:W-:Y:S01]  /*eb60*/  IMAD R11, R8, R2, R11 ;  /* 0x00000002080b7224 */ /* 0x004fe200078e020b */
[----:B------:R-:W-:Y:S01]  /*eb70*/  IABS R8, R5 ;  /* 0x0000000500087213 */ /* 0x000fe20000000000 */
[----:B01----:R-:W-:Y:S01]  /*eb80*/  IMAD.MOV R9, RZ, RZ, -R3 ;  /* 0x000000ffff097224 */ /* 0x003fe200078e0a03 */
[----:B------:R-:W-:Y:S01]  /*eb90*/  UIADD3 UR43, UR4, UR43, URZ ;  /* 0x0000002b042b7290 */ /* 0x000fe2000fffe03f */
[----:B------:R-:W-:Y:S01]  /*eba0*/  IMAD.MOV.U32 R2, RZ, RZ, RZ ;  /* 0x000000ffff027224 */ /* 0x000fe200078e00ff */
[----:B------:R-:W0:Y:S01]  /*ebb0*/  I2F.RP R10, R8 ;  /* 0x00000008000a7306 */ /* 0x000e220000209400 */
[----:B------:R-:W-:Y:S01]  /*ebc0*/  IMAD R9, R9, R4, RZ ;  /* 0x0000000409097224 */ /* 0x000fe200078e02ff */
[----:B------:R1:W-:Y:S01]  /*ebd0*/  STL [R1+0x10], R11 ;  /* 0x0000100b01007387 */ /* 0x0003e20000100800 */
[----:B------:R-:W-:Y:S02]  /*ebe0*/  IMAD.IADD R7, R7, 0x1, -R11 ;  /* 0x0000000107077824 */ /* 0x000fe400078e0a0b */
[----:B------:R-:W-:Y:S01]  /*ebf0*/  IMAD.HI.U32 R2, R3, R9, R2 ;  /* 0x0000000903027227 */ /* 0x000fe200078e0002 */
[----:B------:R-:W-:-:S05]  /*ec00*/  IABS R3, R6 ;  /* 0x0000000600037213 */ /* 0x000fca0000000000 */
[----:B------:R-:W-:Y:S01]  /*ec10*/  IMAD.MOV R12, RZ, RZ, -R3 ;  /* 0x000000ffff0c7224 */ /* 0x000fe200078e0a03 */
[----:B-1----:R-:W-:Y:S01]  /*ec20*/  IABS R11, R7 ;  /* 0x00000007000b7213 */ /* 0x002fe20000000000 */
[----:B0-----:R-:W0:Y:S04]  /*ec30*/  MUFU.RCP R10, R10 ;  /* 0x0000000a000a7308 */ /* 0x001e280000001000 */
[----:B------:R-:W-:-:S04]  /*ec40*/  IMAD.HI.U32 R9, R2, R11, RZ ;  /* 0x0000000b02097227 */ /* 0x000fc800078e00ff */
[----:B------:R-:W-:Y:S02]  /*ec50*/  IMAD R11, R9, R12, R11 ;  /* 0x0000000c090b7224 */ /* 0x000fe400078e020b */
[----:B------:R-:W-:-:S03]  /*ec60*/  IMAD.MOV.U32 R2, RZ, RZ, RZ ;  /* 0x000000ffff027224 */ /* 0x000fc600078e00ff */
[----:B------:R-:W-:Y:S01]  /*ec70*/  ISETP.GT.U32.AND P1, PT, R4, R11, PT ;  /* 0x0000000b0400720c */ /* 0x000fe20003f24070 */
[----:B0-----:R-:W-:-:S06]  /*ec80*/  VIADD R3, R10, 0xffffffe ;  /* 0x0ffffffe0a037836 */ /* 0x001fcc0000000000 */
[----:B------:R-:W0:Y:S06]  /*ec90*/  F2I.FTZ.U32.TRUNC.NTZ R3, R3 ;  /* 0x0000000300037305 */ /* 0x000e2c000021f000 */
[----:B------:R-:W-:Y:S02]  /*eca0*/  @!P1 IMAD.IADD R11, R11, 0x1, -R4 ;  /* 0x000000010b0b9824 */ /* 0x000fe400078e0a04 */
[----:B------:R-:W-:Y:S01]  /*ecb0*/  @!P1 VIADD R9, R9, 0x1 ;  /* 0x0000000109099836 */ /* 0x000fe20000000000 */
[----:B------:R-:W-:Y:S02]  /*ecc0*/  ISETP.NE.AND P1, PT, R6, RZ, PT ;  /* 0x000000ff0600720c */ /* 0x000fe40003f25270 */
[----:B------:R-:W-:Y:S01]  /*ecd0*/  ISETP.GE.U32.AND P0, PT, R11, R4, PT ;  /* 0x000000040b00720c */ /* 0x000fe20003f06070 */
[----:B0-----:R-:W-:-:S04]  /*ece0*/  IMAD.MOV R11, RZ, RZ, -R3 ;  /* 0x000000ffff0b7224 */ /* 0x001fc800078e0a03 */
[----:B------:R-:W-:-:S08]  /*ecf0*/  IMAD R11, R11, R8, RZ ;  /* 0x000000080b0b7224 */ /* 0x000fd000078e02ff */
[----:B------:R-:W-:Y:S02]  /*ed00*/  @P0 VIADD R9, R9, 0x1 ;  /* 0x0000000109090836 */ /* 0x000fe40000000000 */
[----:B------:R-:W-:Y:S01]  /*ed10*/  IMAD.HI.U32 R4, R3, R11, R2 ;  /* 0x0000000b03047227 */ /* 0x000fe200078e0002 */
[----:B------:R-:W-:-:S04]  /*ed20*/  LOP3.LUT R2, R7, R6, RZ, 0x3c, !PT ;  /* 0x0000000607027212 */ /* 0x000fc800078e3cff */
[----:B------:R-:W-:Y:S02]  /*ed30*/  ISETP.GE.AND P2, PT, R2, RZ, PT ;  /* 0x000000ff0200720c */ /* 0x000fe40003f46270 */
[----:B------:R-:W-:-:S05]  /*ed40*/  IABS R2, R5 ;  /* 0x0000000500027213 */ /* 0x000fca0000000000 */
[----:B------:R-:W-:-:S06]  /*ed50*/  IMAD.MOV R2, RZ, RZ, -R2 ;  /* 0x000000ffff027224 */ /* 0x000fcc00078e0a02 */
[----:B------:R-:W-:Y:S01]  /*ed60*/  @!P2 IMAD.MOV R9, RZ, RZ, -R9 ;  /* 0x000000ffff09a224 */ /* 0x000fe200078e0a09 */
[----:B------:R-:W-:-:S04]  /*ed70*/  @!P1 LOP3.LUT R9, RZ, R6, RZ, 0x33, !PT ;  /* 0x00000006ff099212 */ /* 0x000fc800078e33ff */
[-C--:B------:R-:W-:Y:S01]  /*ed80*/  IABS R3, R9.reuse ;  /* 0x0000000900037213 */ /* 0x080fe20000000000 */
[----:B------:R-:W-:-:S04]  /*ed90*/  IMAD R6, R6, R9, RZ ;  /* 0x0000000906067224 */ /* 0x000fc800078e02ff */
[----:B------:R-:W-:-:S04]  /*eda0*/  IMAD.HI.U32 R4, R4, R3, RZ ;  /* 0x0000000304047227 */ /* 0x000fc800078e00ff */
[----:B------:R-:W-:Y:S01]  /*edb0*/  IMAD R3, R4, R2, R3 ;  /* 0x0000000204037224 */ /* 0x000fe200078e0203 */
[----:B------:R-:W-:-:S04]  /*edc0*/  LOP3.LUT R2, R9, R5, RZ, 0x3c, !PT ;  /* 0x0000000509027212 */ /* 0x000fc800078e3cff */
[----:B------:R-:W-:Y:S02]  /*edd0*/  ISETP.GT.U32.AND P1, PT, R8, R3, PT ;  /* 0x000000030800720c */ /* 0x000fe40003f24070 */
[----:B------:R-:W-:-:S11]  /*ede0*/  ISETP.GE.AND P2, PT, R2, RZ, PT ;  /* 0x000000ff0200720c */ /* 0x000fd60003f46270 */
[----:B------:R-:W-:Y:S02]  /*edf0*/  @!P1 IMAD.IADD R3, R3, 0x1, -R8 ;  /* 0x0000000103039824 */ /* 0x000fe400078e0a08 */
[----:B------:R-:W-:Y:S01]  /*ee00*/  @!P1 VIADD R4, R4, 0x1 ;  /* 0x0000000104049836 */ /* 0x000fe20000000000 */
[----:B------:R-:W-:Y:S02]  /*ee10*/  ISETP.NE.AND P1, PT, R5, RZ, PT ;  /* 0x000000ff0500720c */ /* 0x000fe40003f25270 */
[----:B------:R-:W-:Y:S01]  /*ee20*/  ISETP.GE.U32.AND P0, PT, R3, R8, PT ;  /* 0x000000080300720c */ /* 0x000fe20003f06070 */
[----:B------:R-:W-:-:S12]  /*ee30*/  IMAD.IADD R3, R7, 0x1, -R6 ;  /* 0x0000000107037824 */ /* 0x000fd800078e0a06 */
[----:B------:R-:W-:-:S04]  /*ee40*/  @P0 VIADD R4, R4, 0x1 ;  /* 0x0000000104040836 */ /* 0x000fc80000000000 */
[----:B------:R-:W-:Y:S01]  /*ee50*/  @!P2 IMAD.MOV R4, RZ, RZ, -R4 ;  /* 0x000000ffff04a224 */ /* 0x000fe200078e0a04 */
[----:B------:R-:W-:-:S05]  /*ee60*/  @!P1 LOP3.LUT R4, RZ, R5, RZ, 0x33, !PT ;  /* 0x00000005ff049212 */ /* 0x000fca00078e33ff */
[--C-:B------:R-:W-:Y:S02]  /*ee70*/  IMAD.MOV R2, RZ, RZ, -R4.reuse ;  /* 0x000000ffff027224 */ /* 0x100fe400078e0a04 */
[C---:B------:R-:W-:Y:S02]  /*ee80*/  IMAD R4, R5.reuse, 0x1000000, R4 ;  /* 0x0100000005047824 */ /* 0x040fe400078e0204 */
[----:B------:R-:W-:-:S04]  /*ee90*/  IMAD R9, R5, R2, R9 ;  /* 0x0000000205097224 */ /* 0x000fc800078e0209 */
[----:B------:R-:W-:-:S05]  /*eea0*/  IMAD R2, R9, 0x10000, R4 ;  /* 0x0001000009027824 */ /* 0x000fca00078e0204 */
[----:B------:R0:W-:Y:S04]  /*eeb0*/  STL [R1+0x18], R2 ;  /* 0x0000180201007387 */ /* 0x0001e80000100800 */
[----:B------:R0:W-:Y:S01]  /*eec0*/  STL [R1+0x14], R3 ;  /* 0x0000140301007387 */ /* 0x0001e20000100800 */
[----:B------:R-:W-:Y:S05]  /*eed0*/  BRA `(.L_x_198) ;  /* 0x00000000000c7947 */ /* 0x000fea0003800000 */
.L_x_195:
[----:B------:R1:W-:Y:S04]  /*eee0*/  STL [R1+0x10], R7 ;  /* 0x0000100701007387 */ /* 0x0003e80000100800 */
[----:B------:R1:W-:Y:S04]  /*eef0*/  STL [R1+0x14], RZ ;  /* 0x000014ff01007387 */ /* 0x0003e80000100800 */
[----:B------:R1:W-:Y:S02]  /*ef00*/  STL [R1+0x18], RZ ;  /* 0x000018ff01007387 */ /* 0x0003e40000100800 */
.L_x_198:
[----:B------:R-:W2:Y:S04]  /*ef10*/  LDL R4, [R1+0x10] ;  /* 0x0000100001047983 */ /* 0x000ea80000100800 */
[----:B------:R-:W2:Y:S04]  /*ef20*/  LDL R5, [R1+0x14] ;  /* 0x0000140001057983 */ /* 0x000ea80000100800 */
[----:B------:R-:W2:Y:S01]  /*ef30*/  LDL R6, [R1+0x18] ;  /* 0x0000180001067983 */ /* 0x000ea20000100800 */
[----:B------:R-:W-:Y:S01]  /*ef40*/  ISETP.NE.AND P0, PT, R0, RZ, PT ;  /* 0x000000ff0000720c */ /* 0x000fe20003f05270 */
[----:B0-----:R-:W-:-:S12]  /*ef50*/  IMAD.U32 R2, RZ, RZ, UR43 ;  /* 0x0000002bff027e24 */ /* 0x001fd8000f8e00ff */
[----:B------:R-:W0:Y:S01]  /*ef60*/  @!P0 S2R R3, SR_CgaCtaId ;  /* 0x0000000000038919 */ /* 0x000e220000008800 */
[----:B------:R-:W-:Y:S01]  /*ef70*/  @!P0 MOV R0, 0x400 ;  /* 0x0000040000008802 */ /* 0x000fe20000000f00 */
[----:B-1----:R-:W-:-:S03]  /*ef80*/  @!P0 IMAD.MOV.U32 R7, RZ, RZ, R2 ;  /* 0x000000ffff078224 */ /* 0x002fc600078e0002 */
[----:B0-----:R-:W-:-:S05]  /*ef90*/  @!P0 LEA R0, R3, R0, 0x18 ;  /* 0x0000000003008211 */ /* 0x001fca00078ec0ff */
[----:B--2---:R2:W-:Y:S01]  /*efa0*/  @!P0 STS.128 [R0+0x388d0], R4 ;  /* 0x0388d00400008388 */ /* 0x0045e20000000c00 */
[----:B------:R-:W-:Y:S06]  /*efb0*/  BAR.ARV 0x5, 0x180 ;  /* 0x0146000000007b1d */ /* 0x000fec0000002000 */
.L_x_193:
[----:B--2---:R-:W-:Y:S01]  /*efc0*/  IMAD.MOV.U32 R0, RZ, RZ, 0x1 ;  /* 0x00000001ff007424 */ /* 0x004fe200078e00ff */
[----:B------:R-:W-:Y:S01]  /*efd0*/  ULDC UR4, c[0x0][0xc3c] ;  /* 0x00030f0000047ab9 */ /* 0x000fe20000000800 */
[----:B------:R2:W-:Y:S01]  /*efe0*/  STL [R1+0x4], RZ ;  /* 0x000004ff01007387 */ /* 0x0005e20000100800 */
[----:B------:R-:W-:-:S03]  /*eff0*/  UISETP.GE.AND UP0, UPT, UR43, UR4, UPT ;  /* 0x000000042b00728c */ /* 0x000fc6000bf06270 */
[----:B------:R2:W-:Y:S03]  /*f000*/  STL [R1+0xc], R0 ;  /* 0x00000c0001007387 */ /* 0x0005e60000100800 */
[----:B------:R-:W-:Y:S01]  /*f010*/  PLOP3.LUT P0, PT, PT, PT, UP0, 0x80, 0x0 ;  /* 0x000000000000781c */ /* 0x000fe20003f0f008 */
[----:B------:R2:W-:-:S12]  /*f020*/  STL [R1+0x40], RZ ;  /* 0x000040ff01007387 */ /* 0x0005d80000100800 */
[----:B--2---:R-:W-:Y:S05]  /*f030*/  @P0 BRA `(.L_x_199) ;  /* 0x0000005400a40947 */ /* 0x004fea0003800000 */
[----:B-1----:R-:W1:Y:S01]  /*f040*/  S2R R4, SR_TID.X ;  /* 0x0000000000047919 */ /* 0x002e620000002100 */
[----:B------:R-:W2:Y:S01]  /*f050*/  S2UR UR5, SR_CgaCtaId ;  /* 0x00000000000579c3 */ /* 0x000ea20000008800 */
[----:B------:R-:W-:Y:S01]  /*f060*/  UMOV UR4, 0x400 ;  /* 0x0000040000047882 */ /* 0x000fe20000000000 */
[----:B------:R-:W-:Y:S01]  /*f070*/  ULDC UR41, c[0x0][0xc] ;  /* 0x0000030000297ab9 */ /* 0x000fe20000000800 */
[----:B------:R-:W-:Y:S02]  /*f080*/  ULOP3.LUT UR39, UR38, 0x1, URZ, 0xfc, !UPT ;  /* 0x0000000126277892 */ /* 0x000fe4000f8efc3f */
[----:B------:R-:W-:Y:S01]  /*f090*/  ULOP3.LUT UR42, UR38, 0x2, URZ, 0xfc, !UPT ;  /* 0x00000002262a7892 */ /* 0x000fe2000f8efc3f */
[----:B------:R-:W-:Y:S01]  /*f0a0*/  ULDC.64 UR52, c[0x0][0x198] ;  /* 0x0000660000347ab9 */ /* 0x000fe20000000a00 */
[----:B--2---:R-:W-:-:S06]  /*f0b0*/  ULEA UR4, UR5, UR4, 0x18 ;  /* 0x0000000405047291 */ /* 0x004fcc000f8ec03f */
[----:B------:R-:W-:Y:S01]  /*f0c0*/  IMAD.U32 R17, RZ, RZ, UR4 ;  /* 0x00000004ff117e24 */ /* 0x000fe2000f8e00ff */
[C---:B-1----:R-:W-:Y:S01]  /*f0d0*/  LOP3.LUT R6, R4.reuse, 0x7f, RZ, 0xc0, !PT ;  /* 0x0000007f04067812 */ /* 0x042fe200078ec0ff */
[C---:B------:R-:W-:Y:S01]  /*f0e0*/  IMAD.SHL.U32 R18, R4.reuse, 0x80, RZ ;  /* 0x0000008004127824 */ /* 0x040fe200078e00ff */
[----:B------:R-:W-:Y:S02]  /*f0f0*/  R2P PR, R4, 0x6 ;  /* 0x0000000604007804 */ /* 0x000fe40000000000 */
[----:B------:R-:W-:Y:S02]  /*f100*/  SHF.R.U32.HI R3, RZ, 0x5, R6 ;  /* 0x00000005ff037819 */ /* 0x000fe40000011606 */
[C---:B0-----:R-:W-:Y:S02]  /*f110*/  LOP3.LUT R2, R18.reuse, 0x400, RZ, 0xc0, !PT ;  /* 0x0000040012027812 */ /* 0x041fe400078ec0ff */
[----:B------:R-:W-:-:S03]  /*f120*/  LOP3.LUT R0, R18, 0x380, RZ, 0xc0, !PT ;  /* 0x0000038012007812 */ /* 0x000fc600078ec0ff */
[C---:B------:R-:W-:Y:S01]  /*f130*/  IMAD R2, R3.reuse, 0x800, R2 ;  /* 0x0000080003027824 */ /* 0x040fe200078e0202 */
[----:B------:R-:W-:Y:S01]  /*f140*/  LOP3.LUT R5, R0, 0x10, R4, 0xf8, !PT ;  /* 0x0000001000057812 */ /* 0x000fe200078ef804 */
[----:B------:R-:W-:Y:S02]  /*f150*/  IMAD R3, R3, 0x10, R0 ;  /* 0x0000001003037824 */ /* 0x000fe400078e0200 */
[----:B------:R-:W-:-:S05]  /*f160*/  IMAD.SHL.U32 R0, R4, 0x10, RZ ;  /* 0x0000001004007824 */ /* 0x000fca00078e00ff */
[--C-:B------:R-:W-:Y:S02]  /*f170*/  LOP3.LUT R3, R3, 0x70, R0.reuse, 0x78, !PT ;  /* 0x0000007003037812 */ /* 0x100fe400078e7800 */
[----:B------:R-:W-:Y:S02]  /*f180*/  LOP3.LUT R5, R5, 0x70, R0, 0x78, !PT ;  /* 0x0000007005057812 */ /* 0x000fe400078e7800 */
[----:B------:R-:W-:Y:S01]  /*f190*/  LOP3.LUT R18, R3, 0xc00, R18, 0xf8, !PT ;  /* 0x00000c0003127812 */ /* 0x000fe200078ef812 */
[----:B------:R-:W-:Y:S02]  /*f1a0*/  IMAD.SHL.U32 R3, R4, 0x2, RZ ;  /* 0x0000000204037824 */ /* 0x000fe400078e00ff */
[----:B------:R-:W-:Y:S01]  /*f1b0*/  IMAD.IADD R5, R2, 0x1, R5 ;  /* 0x0000000102057824 */ /* 0x000fe200078e0205 */
[----:B------:R-:W-:Y:S01]  /*f1c0*/  LOP3.LUT R2, R0, 0x3f0, RZ, 0xc0, !PT ;  /* 0x000003f000027812 */ /* 0x000fe200078ec0ff */
[----:B------:R-:W-:-:S03]  /*f1d0*/  IMAD.MOV.U32 R4, RZ, RZ, 0x20 ;  /* 0x00000020ff047424 */ /* 0x000fc600078e00ff */
[----:B------:R-:W-:Y:S01]  /*f1e0*/  LOP3.LUT R3, R2, 0x70, R3, 0x78, !PT ;  /* 0x0000007002037812 */ /* 0x000fe200078e7803 */
[----:B------:R-:W-:Y:S01]  /*f1f0*/  IMAD.SHL.U32 R2, R6, 0x10, RZ ;  /* 0x0000001006027824 */ /* 0x000fe200078e00ff */
[----:B------:R-:W-:Y:S01]  /*f200*/  SHF.R.U32.HI R6, RZ, 0x3, R6 ;  /* 0x00000003ff067819 */ /* 0x000fe20000011606 */
[----:B------:R0:W-:Y:S03]  /*f210*/  STL [R1+0x8], R5 ;  /* 0x0000080501007387 */ /* 0x0001e60000100800 */
[----:B------:R-:W-:Y:S01]  /*f220*/  LOP3.LUT R2, R3, 0x400, R2, 0xf8, !PT ;  /* 0x0000040003027812 */ /* 0x000fe200078ef802 */
[----:B------:R-:W-:Y:S01]  /*f230*/  IMAD.MOV.U32 R3, RZ, RZ, 0x40 ;  /* 0x00000040ff037424 */ /* 0x000fe200078e00ff */
[----:B------:R-:W-:-:S03]  /*f240*/  LOP3.LUT R6, R6, 0x70, R0, 0xf8, !PT ;  /* 0x0000007006067812 */ /* 0x000fc600078ef800 */
[----:B------:R-:W-:Y:S01]  /*f250*/  IMAD.IADD R2, R17, 0x1, R2 ;  /* 0x0000000111027824 */ /* 0x000fe200078e0202 */
[----:B------:R-:W-:Y:S02]  /*f260*/  SEL R3, R3, 0xffffffc0, !P2 ;  /* 0xffffffc003037807 */ /* 0x000fe40005000000 */
[----:B0-----:R-:W-:Y:S02]  /*f270*/  SEL R5, R4, 0xffffffe0, !P1 ;  /* 0xffffffe004057807 */ /* 0x001fe40004800000 */
[----:B------:R-:W-:Y:S01]  /*f280*/  LOP3.LUT R4, R0, 0x70, RZ, 0xc0, !PT ;  /* 0x0000007000047812 */ /* 0x000fe200078ec0ff */
[----:B------:R-:W-:Y:S01]  /*f290*/  IMAD.MOV.U32 R0, RZ, RZ, 0x1 ;  /* 0x00000001ff007424 */ /* 0x000fe200078e00ff */
[----:B------:R-:W-:Y:S04]  /*f2a0*/  STL [R1+0x28], R3 ;  /* 0x0000280301007387 */ /* 0x000fe80000100800 */
[----:B------:R0:W-:Y:S04]  /*f2b0*/  STL [R1+0x2c], R5 ;  /* 0x00002c0501007387 */ /* 0x0001e80000100800 */
[----:B------:R1:W-:Y:S04]  /*f2c0*/  STL [R1+0x38], R2 ;  /* 0x0000380201007387 */ /* 0x0003e80000100800 */
[----:B------:R-:W-:Y:S01]  /*f2d0*/  STL [R1+0x40], RZ ;  /* 0x000040ff01007387 */ /* 0x000fe20000100800 */
[----:B0-----:R-:W-:-:S03]  /*f2e0*/  IMAD.IADD R5, R3, 0x1, R5 ;  /* 0x0000000103057824 */ /* 0x001fc600078e0205 */
[----:B------:R0:W-:Y:S01]  /*f2f0*/  STL [R1+0xc], R0 ;  /* 0x00000c0001007387 */ /* 0x0001e20000100800 */
[----:B-1----:R-:W-:-:S03]  /*f300*/  LOP3.LUT R2, R4, 0x80, RZ, 0xfc, !PT ;  /* 0x0000008004027812 */ /* 0x002fc600078efcff */
[----:B------:R1:W-:Y:S04]  /*f310*/  STL [R1+0x4], RZ ;  /* 0x000004ff01007387 */ /* 0x0003e80000100800 */
[----:B------:R1:W-:Y:S01]  /*f320*/  STL [R1+0x30], R5 ;  /* 0x0000300501007387 */ /* 0x0003e20000100800 */
[----:B0-----:R-:W-:-:S05]  /*f330*/  IMAD.IADD R0, R3, 0x1, R18 ;  /* 0x0000000103007824 */ /* 0x001fca00078e0212 */
[----:B------:R1:W-:Y:S02]  /*f340*/  STL [R1+0x34], R0 ;  /* 0x0000340001007387 */ /* 0x0003e40000100800 */
.L_x_269:
[----:B------:R-:W-:Y:S01]  /*f350*/  ULDC.64 UR4, c[0x0][0xc88] ;  /* 0x0003220000047ab9 */ /* 0x000fe20000000a00 */
[----:B------:R-:W-:Y:S01]  /*f360*/  ULDC.64 UR6, c[0x0][0xa18] ;  /* 0x0002860000067ab9 */ /* 0x000fe20000000a00 */
[----:B------:R-:W-:Y:S01]  /*f370*/  UIMAD.WIDE UR4, UR43, 0x4, UR4 ;  /* 0x000000042b0478a5 */ /* 0x000fe2000f8e0204 */
[----:B--2---:R-:W2:Y:S01]  /*f380*/  LDL.LU R10, [R1+0x18] ;  /* 0x00001800010a7983 */ /* 0x004ea20000300800 */
[----:B------:R-:W-:Y:S01]  /*f390*/  ULDC UR8, c[0x0][0x288] ;  /* 0x0000a20000087ab9 */ /* 0x000fe20000000800 */
[----:B0-----:R-:W0:Y:S03]  /*f3a0*/  LDC R9, c[0x0][0x2f0] ;  /* 0x0000bc00ff097b82 */ /* 0x001e260000000800 */
[----:B------:R-:W-:Y:S02]  /*f3b0*/  IMAD.U32 R2, RZ, RZ, UR4 ;  /* 0x00000004ff027e24 */ /* 0x000fe4000f8e00ff */
[----:B------:R-:W-:Y:S01]  /*f3c0*/  IMAD.U32 R3, RZ, RZ, UR5 ;  /* 0x00000005ff037e24 */ /* 0x000fe2000f8e00ff */
[----:B------:R-:W-:Y:S01]  /*f3d0*/  UISETP.NE.U32.AND UP0, UPT, UR6, URZ, UPT ;  /* 0x0000003f0600728c */ /* 0x000fe2000bf05070 */
[----:B-1----:R-:W-:Y:S01]  /*f3e0*/  IMAD.U32 R0, RZ, RZ, UR8 ;  /* 0x00000008ff007e24 */ /* 0x002fe2000f8e00ff */
[----:B------:R-:W-:Y:S01]  /*f3f0*/  ULDC.64 UR4, c[0x0][0xa28] ;  /* 0x00028a0000047ab9 */ /* 0x000fe20000000a00 */
[----:B------:R-:W-:Y:S01]  /*f400*/  ULDC.64 UR8, c[0x0][0xa08] ;  /* 0x0002820000087ab9 */ /* 0x000fe20000000a00 */
[----:B------:R-:W3:Y:S01]  /*f410*/  LDG.E R2, desc[UR50][R2.64] ;  /* 0x0000003202027981 */ /* 0x000ee2000c1e1900 */
[----:B------:R-:W-:-:S02]  /*f420*/  UISETP.NE.AND.EX UP0, UPT, UR7, URZ, UPT, UP0 ;  /* 0x0000003f0700728c */ /* 0x000fc4000bf05300 */
[----:B------:R-:W-:-:S04]  /*f430*/  UISETP.NE.U32.AND UP1, UPT, UR4, URZ, UPT ;  /* 0x0000003f0400728c */ /* 0x000fc8000bf25070 */
[----:B------:R-:W-:Y:S01]  /*f440*/  PLOP3.LUT P3, PT, PT, PT, UP0, 0x80, 0x0 ;  /* 0x000000000000781c */ /* 0x000fe20003f6f008 */
[----:B------:R-:W-:Y:S01]  /*f450*/  UISETP.NE.AND.EX UP1, UPT, UR5, URZ, UPT, UP1 ;  /* 0x0000003f0500728c */ /* 0x000fe2000bf25310 */
[----:B------:R-:W-:-:S05]  /*f460*/  ISETP.NE.U32.AND P2, PT, RZ, UR8, PT ;  /* 0x00000008ff007c0c */ /* 0x000fca000bf45070 */
[----:B------:R-:W-:Y:S02]  /*f470*/  PLOP3.LUT P4, PT, PT, PT, UP1, 0x80, 0x0 ;  /* 0x000000000000781c */ /* 0x000fe40003f8f018 */
[----:B---3--:R-:W-:Y:S02]  /*f480*/  R2UR UR47, R2 ;  /* 0x00000000022f72ca */ /* 0x008fe400000e0000 */
[----:B------:R-:W1:Y:S11]  /*f490*/  LDC.64 R2, c[0x0][0x418] ;  /* 0x00010600ff027b82 */ /* 0x000e760000000a00 */
[----:B------:R-:W-:-:S02]  /*f4a0*/  USHF.R.S32.HI UR46, URZ, 0x1f, UR47 ;  /* 0x0000001f3f2e7899 */ /* 0x000fc4000801142f */
[----:B------:R-:W-:Y:S02]  /*f4b0*/  USHF.L.U32 UR44, UR47, 0x2, URZ ;  /* 0x000000022f2c7899 */ /* 0x000fe4000800063f */
[----:B------:R-:W-:Y:S02]  /*f4c0*/  USHF.L.U64.HI UR45, UR47, 0x2, UR46 ;  /* 0x000000022f2d7899 */ /* 0x000fe4000801022e */
[----:B------:R-:W-:Y:S02]  /*f4d0*/  @UP0 UIADD3 UR6, UP3, UR44, UR6, URZ ;  /* 0x000000062c060290 */ /* 0x000fe4000ff7e03f */
[----:B------:R-:W-:Y:S02]  /*f4e0*/  @UP1 ULEA UR4, UP2, UR47, UR4, 0x2 ;  /* 0x000000042f041291 */ /* 0x000fe4000f84103f */
[----:B------:R-:W-:Y:S02]  /*f4f0*/  @UP0 UIADD3.X UR7, UR45, UR7, URZ, UP3, !UPT ;  /* 0x000000072d070290 */ /* 0x000fe40009ffe43f */
[----:B------:R-:W-:Y:S01]  /*f500*/  IMAD.U32 R4, RZ, RZ, UR6 ;  /* 0x00000006ff047e24 */ /* 0x000fe2000f8e00ff */
[----:B------:R-:W-:-:S03]  /*f510*/  @UP1 ULEA.HI.X UR5, UR47, UR5, UR46, 0x2, UP2 ;  /* 0x000000052f051291 */ /* 0x000fc600090f142e */
[----:B------:R-:W-:Y:S01]  /*f520*/  IMAD.U32 R5, RZ, RZ, UR7 ;  /* 0x00000007ff057e24 */ /* 0x000fe2000f8e00ff */
[----:B------:R-:W-:-:S04]  /*f530*/  ULDC.64 UR6, c[0x0][0xa00] ;  /* 0x0002800000067ab9 */ /* 0x000fc80000000a00 */
[----:B------:R3:W4:Y:S01]  /*f540*/  @P3 LDG.E R0, desc[UR50][R4.64] ;  /* 0x0000003204003981 */ /* 0x000722000c1e1900 */
[----:B------:R-:W-:Y:S02]  /*f550*/  ISETP.NE.U32.AND P0, PT, RZ, UR6, PT ;  /* 0x00000006ff007c0c */ /* 0x000fe4000bf05070 */
[----:B------:R-:W-:Y:S02]  /*f560*/  ISETP.NE.AND.EX P2, PT, RZ, UR9, PT, P2 ;  /* 0x00000009ff007c0c */ /* 0x000fe4000bf45320 */
[----:B------:R-:W-:Y:S02]  /*f570*/  ISETP.NE.AND.EX P0, PT, RZ, UR7, PT, P0 ;  /* 0x00000007ff007c0c */ /* 0x000fe4000bf05300 */
[----:B-1----:R-:W-:Y:S01]  /*f580*/  ISETP.NE.U32.AND P1, PT, R2, RZ, PT ;  /* 0x000000ff0200720c */ /* 0x002fe20003f25070 */
[----:B---3--:R-:W-:Y:S01]  /*f590*/  IMAD.U32 R4, RZ, RZ, UR4 ;  /* 0x00000004ff047e24 */ /* 0x008fe2000f8e00ff */
[----:B------:R-:W-:Y:S01]  /*f5a0*/  UIADD3 UR4, UP0, UR44, UR6, URZ ;  /* 0x000000062c047290 */ /* 0x000fe2000ff1e03f */
[----:B------:R-:W-:Y:S01]  /*f5b0*/  IMAD.U32 R5, RZ, RZ, UR5 ;  /* 0x00000005ff057e24 */ /* 0x000fe2000f8e00ff */
[----:B------:R-:W-:-:S02]  /*f5c0*/  UIADD3 UR6, UP1, UR44, UR8, URZ ;  /* 0x000000082c067290 */ /* 0x000fc4000ff3e03f */
[----:B------:R-:W-:Y:S02]  /*f5d0*/  UIADD3.X UR5, UR45, UR7, URZ, UP0, !UPT ;  /* 0x000000072d057290 */ /* 0x000fe400087fe43f */
[----:B------:R-:W-:Y:S01]  /*f5e0*/  UIADD3.X UR7, UR45, UR9, URZ, UP1, !UPT ;  /* 0x000000092d077290 */ /* 0x000fe20008ffe43f */
[----:B------:R1:W3:Y:S01]  /*f5f0*/  @P4 LDG.E R8, desc[UR50][R4.64] ;  /* 0x0000003204084981 */ /* 0x0002e2000c1e1900 */
[----:B------:R-:W-:-:S04]  /*f600*/  IMAD.U32 R6, RZ, RZ, UR6 ;  /* 0x00000006ff067e24 */ /* 0x000fc8000f8e00ff */
[----:B------:R-:W-:Y:S02]  /*f610*/  IMAD.U32 R7, RZ, RZ, UR7 ;  /* 0x00000007ff077e24 */ /* 0x000fe4000f8e00ff */
[----:B-1----:R-:W-:Y:S02]  /*f620*/  IMAD.U32 R4, RZ, RZ, UR4 ;  /* 0x00000004ff047e24 */ /* 0x002fe4000f8e00ff */
[----:B------:R-:W-:-:S05]  /*f630*/  IMAD.U32 R5, RZ, RZ, UR5 ;  /* 0x00000005ff057e24 */ /* 0x000fca000f8e00ff */
[----:B------:R-:W5:Y:S04]  /*f640*/  @P0 LDG.E R2, desc[UR50][R4.64] ;  /* 0x0000003204020981 */ /* 0x000f68000c1e1900 */
[----:B----4-:R1:W-:Y:S04]  /*f650*/  STL [R1+0x3c], R0 ;  /* 0x00003c0001007387 */ /* 0x0103e80000100800 */
[----:B-1----:R-:W4:Y:S01]  /*f660*/  @P2 LDG.E R0, desc[UR50][R6.64] ;  /* 0x0000003206002981 */ /* 0x002f22000c1e1900 */
[----:B------:R-:W-:Y:S02]  /*f670*/  ISETP.NE.AND.EX P1, PT, R3, RZ, PT, P1 ;  /* 0x000000ff0300720c */ /* 0x000fe40003f25310 */
[----:B------:R-:W1:Y:S01]  /*f680*/  LDC R3, c[0x0][0x424] ;  /* 0x00010900ff037b82 */ /* 0x000e620000000800 */
[----:B------:R-:W-:Y:S01]  /*f690*/  UMOV UR40, URZ ;  /* 0x0000003f00287c82 */ /* 0x000fe20008000000 */
[----:B------:R-:W-:Y:S01]  /*f6a0*/  UMOV UR4, URZ ;  /* 0x0000003f00047c82 */ /* 0x000fe20008000000 */
[----:B------:R-:W-:Y:S01]  /*f6b0*/  UMOV UR48, URZ ;  /* 0x0000003f00307c82 */ /* 0x000fe20008000000 */
[----:B---3--:R-:W-:-:S02]  /*f6c0*/  @P4 R2UR UR4, R8 ;  /* 0x00000000080442ca */ /* 0x008fc400000e0000 */
[C---:B--2---:R-:W-:Y:S02]  /*f6d0*/  LOP3.LUT R8, R10.reuse, 0xff0000, RZ, 0xc0, !PT ;  /* 0x00ff00000a087812 */ /* 0x044fe400078ec0ff */
[----:B------:R-:W-:Y:S02]  /*f6e0*/  R2UR UR36, R10 ;  /* 0x000000000a2472ca */ /* 0x000fe400000e0000 */
[----:B-----5:R-:W-:Y:S02]  /*f6f0*/  @P0 R2UR UR48, R2 ;  /* 0x00000000023002ca */ /* 0x020fe400000e0000 */
[----:B----4-:R-:W-:Y:S02]  /*f700*/  @P2 R2UR UR40, R0 ;  /* 0x00000000002822ca */ /* 0x010fe400000e0000 */
[----:B------:R-:W-:-:S04]  /*f710*/  LOP3.LUT R0, R10, 0xff000000, RZ, 0xc0, !PT ;  /* 0xff0000000a007812 */ /* 0x000fc800078ec0ff */
[----:B------:R-:W-:-:S04]  /*f720*/  SHF.R.U32.HI R0, RZ, 0x8, R0 ;  /* 0x00000008ff007819 */ /* 0x000fc80000011600 */
[----:B------:R-:W-:Y:S01]  /*f730*/  LEA.HI R8, R8, R0, RZ, 0x10 ;  /* 0x0000000008087211 */ /* 0x000fe200078f80ff */
[----:B01----:R-:W-:Y:S06]  /*f740*/  @P3 BRA `(.L_x_200) ;  /* 0x0000000000143947 */ /* 0x003fec0003800000 */
[----:B------:R-:W-:Y:S05]  /*f750*/  @!P0 BRA `(.L_x_200) ;  /* 0x0000000000108947 */ /* 0x000fea0003800000 */
[----:B------:R-:W2:Y:S04]  /*f760*/  LDG.E R0, desc[UR50][R4.64] ;  /* 0x0000003204007981 */ /* 0x000ea8000c1e1900 */
[----:B------:R-:W2:Y:S02]  /*f770*/  LDG.E R4, desc[UR50][R4.64+0x4] ;  /* 0x0000043204047981 */ /* 0x000ea4000c1e1900 */
[----:B--2---:R-:W-:-:S05]  /*f780*/  IMAD.IADD R0, R4, 0x1, -R0 ;  /* 0x0000000104007824 */ /* 0x004fca00078e0a00 */
[----:B------:R0:W-:Y:S02]  /*f790*/  STL [R1+0x3c], R0 ;  /* 0x00003c0001007387 */ /* 0x0001e40000100800 */
.L_x_200:
[----:B0-----:R-:W-:Y:S01]  /*f7a0*/  IMAD.U32 R0, RZ, RZ, UR47 ;  /* 0x0000002fff007e24 */ /* 0x001fe2000f8e00ff */
[----:B------:R-:W-:Y:S01]  /*f7b0*/  ULDC.64 UR6, c[0x0][0xa20] ;  /* 0x0002880000067ab9 */ /* 0x000fe20000000a00 */
[----:B------:R-:W-:Y:S01]  /*f7c0*/  SEL R2, R3, 0x1, P1 ;  /* 0x0000000103027807 */ /* 0x000fe20000800000 */
[----:B------:R-:W-:Y:S01]  /*f7d0*/  ULOP3.LUT UR36, UR36, 0xffff, URZ, 0xc0, !UPT ;  /* 0x0000ffff24247892 */ /* 0x000fe2000f8ec03f */
[----:B------:R-:W-:Y:S01]  /*f7e0*/  ISETP.NE.U32.AND P0, PT, RZ, UR6, PT ;  /* 0x00000006ff007c0c */ /* 0x000fe2000bf05070 */
[----:B------:R0:W-:Y:S01]  /*f7f0*/  STL [R1+0x18], R0 ;  /* 0x0000180001007387 */ /* 0x0001e20000100800 */
[----:B------:R-:W-:Y:S01]  /*f800*/  UIADD3 UR40, UR40, UR4, URZ ;  /* 0x0000000428287290 */ /* 0x000fe2000fffe03f */
[----:B------:R-:W-:Y:S01]  /*f810*/  IMAD R2, R2, R9, RZ ;  /* 0x0000000902027224 */ /* 0x000fe200078e02ff */
[----:B------:R-:W-:-:S13]  /*f820*/  ISETP.NE.AND.EX P0, PT, RZ, UR7, PT, P0 ;  /* 0x00000007ff007c0c */ /* 0x000fda000bf05300 */
[----:B0-----:R-:W-:Y:S05]  /*f830*/  @!P0 BRA `(.L_x_201) ;  /* 0x0000000000188947 */ /* 0x001fea0003800000 */
[----:B------:R-:W-:-:S04]  /*f840*/  UIADD3 UR5, UP0, UR44, UR6, URZ ;  /* 0x000000062c057290 */ /* 0x000fc8000ff1e03f */
[----:B------:R-:W-:Y:S02]  /*f850*/  UIADD3.X UR6, UR45, UR7, URZ, UP0, !UPT ;  /* 0x000000072d067290 */ /* 0x000fe400087fe43f */
[----:B------:R-:W-:-:S04]  /*f860*/  IMAD.U32 R2, RZ, RZ, UR5 ;  /* 0x00000005ff027e24 */ /* 0x000fc8000f8e00ff */
[----:B------:R-:W-:-:S05]  /*f870*/  IMAD.U32 R3, RZ, RZ, UR6 ;  /* 0x00000006ff037e24 */ /* 0x000fca000f8e00ff */
[----:B------:R0:W5:Y:S01]  /*f880*/  LDG.E R2, desc[UR50][R2.64] ;  /* 0x0000003202027981 */ /* 0x000162000c1e1900 */
[----:B------:R-:W-:Y:S05]  /*f890*/  BRA `(.L_x_202) ;  /* 0x0000000000107947 */ /* 0x000fea0003800000 */
.L_x_201:
[----:B------:R-:W-:Y:S05]  /*f8a0*/  @!P2 BRA `(.L_x_202) ;  /* 0x00000000000ca947 */ /* 0x000fea0003800000 */
[----:B------:R-:W2:Y:S04]  /*f8b0*/  LDG.E R2, desc[UR50][R6.64] ;  /* 0x0000003206027981 */ /* 0x000ea8000c1e1900 */
[----:B------:R-:W2:Y:S02]  /*f8c0*/  LDG.E R6, desc[UR50][R6.64+0x4] ;  /* 0x0000043206067981 */ /* 0x000ea4000c1e1900 */
[----:B--2---:R-:W-:-:S07]  /*f8d0*/  IMAD.IADD R2, R6, 0x1, -R2 ;  /* 0x0000000106027824 */ /* 0x004fce00078e0a02 */
.L_x_202:
[----:B-----5:R-:W-:-:S04]  /*f8e0*/  VIADD R2, R2, -UR4 ;  /* 0x8000000402027c36 */ /* 0x020fc80008000000 */
[C---:B------:R-:W-:Y:S01]  /*f8f0*/  VIADD R0, R2.reuse, 0x7f ;  /* 0x0000007f02007836 */ /* 0x040fe20000000000 */
[----:B------:R-:W-:-:S04]  /*f900*/  ISETP.GE.AND P0, PT, R2, 0x1, PT ;  /* 0x000000010200780c */ /* 0x000fc80003f06270 */
[----:B------:R-:W-:-:S04]  /*f910*/  SHF.R.S32.HI R2, RZ, 0x1f, R0 ;  /* 0x0000001fff027819 */ /* 0x000fc80000011400 */
[----:B------:R-:W-:Y:S01]  /*f920*/  LEA.HI R2, R2, R0, RZ, 0x7 ;  /* 0x0000000002027211 */ /* 0x000fe200078f38ff */
[----:B------:R-:W-:-:S03]  /*f930*/  IMAD.MOV.U32 R0, RZ, RZ, RZ ;  /* 0x000000ffff007224 */ /* 0x000fc600078e00ff */
[----:B------:R-:W-:Y:S01]  /*f940*/  SHF.R.S32.HI R19, RZ, 0x7, R2 ;  /* 0x00000007ff137819 */ /* 0x000fe20000011402 */
[----:B------:R-:W-:Y:S06]  /*f950*/  @!P0 BRA `(.L_x_203) ;  /* 0x0000000000748947 */ /* 0x000fec0003800000 */
[----:B------:R-:W-:-:S04]  /*f960*/  SHF.R.U32.HI R0, RZ, 0x10, R8 ;  /* 0x00000010ff007819 */ /* 0x000fc80000011608 */
[----:B------:R-:W-:-:S13]  /*f970*/  ISETP.NE.AND P0, PT, R0, RZ, PT ;  /* 0x000000ff0000720c */ /* 0x000fda0003f05270 */
[----:B------:R-:W1:Y:S02]  /*f980*/  @!P0 LDC R0, c[0x0][0x9f0] ;  /* 0x00027c00ff008b82 */ /* 0x000e640000000800 */
[----:B-1----:R-:W-:Y:S02]  /*f990*/  IABS R4, R0 ;  /* 0x0000000000047213 */ /* 0x002fe40000000000 */
[----:B------:R-:W-:Y:S02]  /*f9a0*/  IADD3 R5, R0, -0x1, R19 ;  /* 0xffffffff00057810 */ /* 0x000fe40007ffe013 */
[----:B------:R-:W1:Y:S08]  /*f9b0*/  I2F.RP R2, R4 ;  /* 0x0000000400027306 */ /* 0x000e700000209400 */
[----:B-1----:R-:W1:Y:S02]  /*f9c0*/  MUFU.RCP R2, R2 ;  /* 0x0000000200027308 */ /* 0x002e640000001000 */
[----:B-1----:R-:W-:-:S06]  /*f9d0*/  VIADD R2, R2, 0xffffffe ;  /* 0x0ffffffe02027836 */ /* 0x002fcc0000000000 */
[----:B0-----:R0:W1:Y:S02]  /*f9e0*/  F2I.FTZ.U32.TRUNC.NTZ R3, R2 ;  /* 0x0000000200037305 */ /* 0x001064000021f000 */
[----:B0-----:R-:W-:-:S04]  /*f9f0*/  LOP3.LUT R2, R5, R0, RZ, 0x3c, !PT ;  /* 0x0000000005027212 */ /* 0x001fc800078e3cff */
[----:B------:R-:W-:Y:S01]  /*fa00*/  ISETP.GE.AND P2, PT, R2, RZ, PT ;  /* 0x000000ff0200720c */ /* 0x000fe20003f46270 */
[----:B-1----:R-:W-:-:S04]  /*fa10*/  IMAD.MOV R2, RZ, RZ, -R3 ;  /* 0x000000ffff027224 */ /* 0x002fc800078e0a03 */
[----:B------:R-:W-:Y:S02]  /*fa20*/  IMAD R6, R2, R4, RZ ;  /* 0x0000000402067224 */ /* 0x000fe400078e02ff */
[----:B------:R-:W-:-:S04]  /*fa30*/  IMAD.MOV.U32 R2, RZ, RZ, RZ ;  /* 0x000000ffff027224 */ /* 0x000fc800078e00ff */
[----:B------:R-:W-:Y:S01]  /*fa40*/  IMAD.HI.U32 R2, R3, R6, R2 ;  /* 0x0000000603027227 */ /* 0x000fe200078e0002 */
[----:B------:R-:W-:Y:S02]  /*fa50*/  IABS R3, R5 ;  /* 0x0000000500037213 */ /* 0x000fe40000000000 */
[----:B------:R-:W-:-:S03]  /*fa60*/  IABS R5, R0 ;  /* 0x0000000000057213 */ /* 0x000fc60000000000 */
[----:B------:R-:W-:-:S04]  /*fa70*/  IMAD.HI.U32 R2, R2, R3, RZ ;  /* 0x0000000302027227 */ /* 0x000fc800078e00ff */
[----:B------:R-:W-:-:S04]  /*fa80*/  IMAD.MOV R5, RZ, RZ, -R5 ;  /* 0x000000ffff057224 */ /* 0x000fc800078e0a05 */
[----:B------:R-:W-:-:S05]  /*fa90*/  IMAD R3, R2, R5, R3 ;  /* 0x0000000502037224 */ /* 0x000fca00078e0203 */
[----:B------:R-:W-:-:S13]  /*faa0*/  ISETP.GT.U32.AND P1, PT, R4, R3, PT ;  /* 0x000000030400720c */ /* 0x000fda0003f24070 */
[----:B------:R-:W-:Y:S02]  /*fab0*/  @!P1 IMAD.IADD R3, R3, 0x1, -R4 ;  /* 0x0000000103039824 */ /* 0x000fe400078e0a04 */
[----:B------:R-:W-:Y:S01]  /*fac0*/  @!P1 VIADD R2, R2, 0x1 ;  /* 0x0000000102029836 */ /* 0x000fe20000000000 */
[----:B------:R-:W-:Y:S02]  /*fad0*/  ISETP.NE.AND P1, PT, R0, RZ, PT ;  /* 0x000000ff0000720c */ /* 0x000fe40003f25270 */
[----:B------:R-:W-:-:S13]  /*fae0*/  ISETP.GE.U32.AND P0, PT, R3, R4, PT ;  /* 0x000000040300720c */ /* 0x000fda0003f06070 */
[----:B------:R-:W-:-:S04]  /*faf0*/  @P0 VIADD R2, R2, 0x1 ;  /* 0x0000000102020836 */ /* 0x000fc80000000000 */
[----:B------:R-:W-:Y:S01]  /*fb00*/  @!P2 IMAD.MOV R2, RZ, RZ, -R2 ;  /* 0x000000ffff02a224 */ /* 0x000fe200078e0a02 */
[----:B------:R-:W-:-:S05]  /*fb10*/  @!P1 LOP3.LUT R2, RZ, R0, RZ, 0x33, !PT ;  /* 0x00000000ff029212 */ /* 0x000fca00078e33ff */
[----:B------:R-:W-:-:S07]  /*fb20*/  IMAD.MOV.U32 R0, RZ, RZ, R2 ;  /* 0x000000ffff007224 */ /* 0x000fce00078e0002 */
.L_x_203:
[----:B------:R-:W-:Y:S01]  /*fb30*/  LOP3.LUT R8, R8, 0xff, RZ, 0xc0, !PT ;  /* 0x000000ff08087812 */ /* 0x000fe200078ec0ff */
[----:B------:R-:W-:Y:S04]  /*fb40*/  BSSY B7, `(.L_x_204) ;  /* 0x00003f3000077945 */ /* 0x000fe80003800000 */
[----:B------:R-:W-:-:S05]  /*fb50*/  IMAD R2, R8, R0, RZ ;  /* 0x0000000008027224 */ /* 0x000fca00078e02ff */
[----:B------:R1:W-:Y:S01]  /*fb60*/  STL [R1+0x1c], R2 ;  /* 0x00001c0201007387 */ /* 0x0003e20000100800 */
[----:B------:R-:W-:-:S04]  /*fb70*/  VIADDMNMX R19, R2, R0, R19, PT ;  /* 0x0000000002137246 */ /* 0x000fc80003800113 */
[----:B------:R-:W-:-:S13]  /*fb80*/  ISETP.GT.AND P0, PT, R19, R2, PT ;  /* 0x000000021300720c */ /* 0x000fda0003f04270 */
[----:B-1----:R-:W-:Y:S05]  /*fb90*/  @P0 BRA `(.L_x_205) ;  /* 0x0000000000480947 */ /* 0x002fea0003800000 */
[----:B------:R-:W1:Y:S02]  /*fba0*/  S2R R2, SR_TID.X ;  /* 0x0000000000027919 */ /* 0x000e640000002100 */
[----:B-1----:R-:W-:-:S04]  /*fbb0*/  LOP3.LUT R2, R2, 0x7f, RZ, 0xc0, !PT ;  /* 0x0000007f02027812 */ /* 0x002fc800078ec0ff */
[----:B------:R-:W-:-:S13]  /*fbc0*/  ISETP.NE.AND P0, PT, R2, RZ, PT ;  /* 0x000000ff0200720c */ /* 0x000fda0003f05270 */
[----:B------:R-:W-:Y:S05]  /*fbd0*/  @P0 BRA `(.L_x_206) ;  /* 0x0000003c00a40947 */ /* 0x000fea0003800000 */
[----:B0-----:R-:W0:Y:S01]  /*fbe0*/  S2R R3, SR_LANEID ;  /* 0x0000000000037919 */ /* 0x001e220000000000 */
[----:B------:R-:W-:Y:S01]  /*fbf0*/  VOTEU.ANY UR4, UPT, PT ;  /* 0x0000000000047886 */ /* 0x000fe200038e0100 */
[----:B------:R-:W1:Y:S01]  /*fc00*/  LDC.64 R4, c[0x0][0xc60] ;  /* 0x00031800ff047b82 */ /* 0x000e620000000a00 */
[----:B------:R-:W0:Y:S08]  /*fc10*/  FLO.U32 R0, UR4 ;  /* 0x0000000400007d00 */ /* 0x000e3000080e0000 */
[----:B------:R-:W1:Y:S01]  /*fc20*/  POPC R2, UR4 ;  /* 0x0000000400027d09 */ /* 0x000e620008000000 */
[----:B0-----:R-:W-:-:S13]  /*fc30*/  ISETP.EQ.U32.AND P0, PT, R0, R3, PT ;  /* 0x000000030000720c */ /* 0x001fda0003f02070 */
[----:B-1----:R-:W2:Y:S01]  /*fc40*/  @P0 ATOMG.E.ADD.STRONG.GPU PT, R5, desc[UR50][R4.64], R2 ;  /* 0x00000002040509a8 */ /* 0x002ea200081ee1f2 */
[----:B------:R-:W0:Y:S02]  /*fc50*/  S2R R3, SR_LTMASK ;  /* 0x0000000000037919 */ /* 0x000e240000003900 */
[----:B0-----:R-:W-:-:S06]  /*fc60*/  LOP3.LUT R3, R3, UR4, RZ, 0xc0, !PT ;  /* 0x0000000403037c12 */ /* 0x001fcc000f8ec0ff */
[----:B------:R-:W0:Y:S01]  /*fc70*/  POPC R3, R3 ;  /* 0x0000000300037309 */ /* 0x000e220000000000 */
[----:B--2---:R-:W0:Y:S02]  /*fc80*/  SHFL.IDX PT, R0, R5, R0, 0x1f ;  /* 0x00001f0005007589 */ /* 0x004e2400000e0000 */
[----:B0-----:R-:W-:-:S05]  /*fc90*/  IADD3 R0, R0, UR41, R3 ;  /* 0x0000002900007c10 */ /* 0x001fca000fffe003 */
[----:B------:R1:W-:Y:S01]  /*fca0*/  STL [R1+0x10], R0 ;  /* 0x0000100001007387 */ /* 0x0003e20000100800 */
[----:B------:R-:W-:Y:S05]  /*fcb0*/  BRA `(.L_x_206) ;  /* 0x0000003c006c7947 */ /* 0x000fea0003800000 */
.L_x_205:
[----:B------:R-:W-:Y:S01]  /*fcc0*/  VIADD R0, R17, 0x28400 ;  /* 0x0002840011007836 */ /* 0x000fe20000000000 */
[----:B------:R-:W-:Y:S04]  /*fcd0*/  BSSY B6, `(.L_x_207) ;  /* 0x0000013000067945 */ /* 0x000fe80003800000 */
[----:B------:R-:W-:-:S13]  /*fce0*/  LOP3.LUT P0, RZ, R0, 0x3ff, RZ, 0xc0, !PT ;  /* 0x000003ff00ff7812 */ /* 0x000fda000780c0ff */
[----:B------:R-:W-:Y:S05]  /*fcf0*/  @!P0 BRA `(.L_x_208) ;  /* 0x0000000000408947 */ /* 0x000fea0003800000 */
[----:B------:R-:W-:Y:S01]  /*fd00*/  MOV R2, 0x0 ;  /* 0x0000000000027802 */ /* 0x000fe20000000f00 */
[----:B------:R-:W-:Y:S01]  /*fd10*/  ULDC.64 UR6, c[0x4][0x198] ;  /* 0x0100660000067ab9 */ /* 0x000fe20000000a00 */
[----:B------:R-:W-:Y:S01]  /*fd20*/  ULDC.64 UR8, c[0x4][0x1a0] ;  /* 0x0100680000087ab9 */ /* 0x000fe20000000a00 */
[----:B------:R-:W-:Y:S01]  /*fd30*/  ULDC.64 UR4, c[0x4][0xe8] ;  /* 0x01003a0000047ab9 */ /* 0x000fe20000000a00 */
[----:B------:R-:W-:Y:S02]  /*fd40*/  IMAD.U32 R4, RZ, RZ, UR6 ;  /* 0x00000006ff047e24 */ /* 0x000fe4000f8e00ff */
[----:B0-----:R-:W0:Y:S01]  /*fd50*/  LDC.64 R2, c[0x4][R2] ;  /* 0x0100000002027b82 */ /* 0x001e220000000a00 */
        /* <DEDUP_REMOVED lines=10> */
.L_x_208:
[----:B------:R-:W-:Y:S05]  /*fe00*/  BSYNC B6 ;  /* 0x0000000000067941 */ /* 0x000fea0003800000 */
.L_x_207:
[----:B------:R-:W2:Y:S01]  /*fe10*/  LDL.LU R16, [R1+0x20] ;  /* 0x0000200001107983 */ /* 0x000ea20000300800 */
[----:B------:R-:W-:Y:S01]  /*fe20*/  VIADD R0, R17, 0x10400 ;  /* 0x0001040011007836 */ /* 0x000fe20000000000 */
[----:B------:R-:W-:Y:S04]  /*fe30*/  BSSY B6, `(.L_x_209) ;  /* 0x0000016000067945 */ /* 0x000fe80003800000 */
[----:B------:R-:W-:Y:S02]  /*fe40*/  LOP3.LUT P0, RZ, R0, 0x3ff, RZ, 0xc0, !PT ;  /* 0x000003ff00ff7812 */ /* 0x000fe4000780c0ff */
[----:B--2---:R-:W-:-:S11]  /*fe50*/  LOP3.LUT R16, R16, 0xfffffffe, RZ, 0xc0, !PT ;  /* 0xfffffffe10107812 */ /* 0x004fd600078ec0ff */
[----:B------:R-:W-:-:S05]  /*fe60*/  @P0 LOP3.LUT R16, R16, 0x1, RZ, 0xfc, !PT ;  /* 0x0000000110100812 */ /* 0x000fca00078efcff */
[----:B------:R1:W-:Y:S01]  /*fe70*/  STL [R1+0x20], R16 ;  /* 0x0000201001007387 */ /* 0x0003e20000100800 */
        /* <DEDUP_REMOVED lines=16> */
[----:B01----:R-:W-:Y:S05]  /*ff80*/  CALL.ABS.NOINC R2 ;  /* 0x0000000002007343 */ /* 0x003fea0003c00000 */
.L_x_210:
[----:B------:R-:W-:Y:S05]  /*ff90*/  BSYNC B6 ;  /* 0x0000000000067941 */ /* 0x000fea0003800000 */
.L_x_209:
[----:B------:R-:W-:Y:S01]  /*ffa0*/  VIADD R0, R17, 0x400 ;  /* 0x0000040011007836 */ /* 0x000fe20000000000 */
[----:B------:R-:W-:Y:S04]  /*ffb0*/  BSSY B6, `(.L_x_211) ;  /* 0x0000014000067945 */ /* 0x000fe80003800000 */
[----:B------:R2:W-:Y:S01]  /*ffc0*/  STL [R1], R0 ;  /* 0x0000000001007387 */ /* 0x0005e20000100800 */
[----:B------:R-:W-:-:S13]  /*ffd0*/  LOP3.LUT P0, RZ, R0, 0x3ff, RZ, 0xc0, !PT ;  /* 0x000003ff00ff7812 */ /* 0x000fda000780c0ff */
[----:B--2---:R-:W-:Y:S05]  /*ffe0*/  @!P0 BRA `(.L_x_212) ;  /* 0x0000000000408947 */ /* 0x004fea0003800000 */
        /* <DEDUP_REMOVED lines=16> */
.L_x_212:
[----:B------:R-:W-:Y:S05]  /*100f0*/  BSYNC B6 ;  /* 0x0000000000067941 */ /* 0x000fea0003800000 */
.L_x_211:
[----:B------:R-:W-:Y:S01]  /*10100*/  LOP3.LUT P6, RZ, R16, 0x1, RZ, 0xc0, !PT ;  /* 0x0000000110ff7812 */ /* 0x000fe200078cc0ff */
[----:B------:R-:W-:-:S12]  /*10110*/  BSSY B6, `(.L_x_213) ;  /* 0x0000012000067945 */ /* 0x000fd80003800000 */
        /* <DEDUP_REMOVED lines=17> */
.L_x_214:
[----:B------:R-:W-:Y:S05]  /*10230*/  BSYNC B6 ;  /* 0x0000000000067941 */ /* 0x000fea0003800000 */
.L_x_213:
[----:B------:R-:W2:Y:S01]  /*10240*/  LDL R8, [R1+0x18] ;  /* 0x0000180001087983 */ /* 0x000ea20000100800 */
[----:B------:R-:W-:Y:S02]  /*10250*/  ULDC.64 UR4, c[0x0][0x9f8] ;  /* 0x00027e0000047ab9 */ /* 0x000fe40000000a00 */
[----:B------:R-:W-:-:S04]  /*10260*/  UISETP.NE.U32.AND UP0, UPT, UR4, URZ, UPT ;  /* 0x0000003f0400728c */ /* 0x000fc8000bf05070 */
[----:B------:R-:W-:-:S06]  /*10270*/  UISETP.NE.AND.EX UP0, UPT, UR5, URZ, UPT, UP0 ;  /* 0x0000003f0500728c */ /* 0x000fcc000bf05300 */
[----:B------:R-:W-:-:S05]  /*10280*/  PLOP3.LUT P0, PT, PT, PT, UP0, 0x80, 0x0 ;  /* 0x000000000000781c */ /* 0x000fca0003f0f008 */
[----:B------:R-:W-:-:S04]  /*10290*/  @UP0 UIADD3 UR4, UP1, UR44, UR4, URZ ;  /* 0x000000042c040290 */ /* 0x000fc8000ff3e03f */
[----:B------:R-:W-:Y:S02]  /*102a0*/  @UP0 UIADD3.X UR5, UR45, UR5, URZ, UP1, !UPT ;  /* 0x000000052d050290 */ /* 0x000fe40008ffe43f */
[----:B------:R-:W-:-:S04]  /*102b0*/  IMAD.U32 R2, RZ, RZ, UR4 ;  /* 0x00000004ff027e24 */ /* 0x000fc8000f8e00ff */
[----:B0-----:R-:W-:Y:S01]  /*102c0*/  IMAD.U32 R3, RZ, RZ, UR5 ;  /* 0x00000005ff037e24 */ /* 0x001fe2000f8e00ff */
[----:B------:R-:W0:Y:S01]  /*102d0*/  S2R R0, SR_TID.X ;  /* 0x0000000000007919 */ /* 0x000e220000002100 */
[----:B------:R-:W-:-:S03]  /*102e0*/  ULDC.64 UR4, c[0x0][0xa08] ;  /* 0x0002820000047ab9 */ /* 0x000fc60000000a00 */
[----:B--2---:R2:W3:Y:S01]  /*102f0*/  @P0 LDG.E R8, desc[UR50][R2.64] ;  /* 0x0000003202080981 */ /* 0x0044e2000c1e1900 */
[----:B0-----:R-:W-:-:S04]  /*10300*/  SHF.R.U32.HI R0, RZ, 0x5, R0 ;  /* 0x00000005ff007819 */ /* 0x001fc80000011600 */
[----:B------:R-:W-:Y:S01]  /*10310*/  LOP3.LUT R0, R0, 0x3, RZ, 0xc0, !PT ;  /* 0x0000000300007812 */ /* 0x000fe200078ec0ff */
[----:B--2---:R-:W0:Y:S01]  /*10320*/  LDC.64 R2, c[0x0][0x418] ;  /* 0x00010600ff027b82 */ /* 0x004e220000000a00 */
[----:B---3--:R-:W-:Y:S01]  /*10330*/  SHF.R.S32.HI R9, RZ, 0x1f, R8 ;  /* 0x0000001fff097819 */ /* 0x008fe20000011408 */
[----:B------:R2:W-:Y:S01]  /*10340*/  @P0 STL [R1+0x18], R8 ;  /* 0x0000180801000387 */ /* 0x0005e20000100800 */
[----:B0-----:R-:W-:Y:S01]  /*10350*/  LOP3.LUT P0, RZ, R2, UR4, RZ, 0xfc, !PT ;  /* 0x0000000402ff7c12 */ /* 0x001fe2000f80fcff */
[----:B------:R-:W-:Y:S02]  /*10360*/  UMOV UR4, 0xffffffff ;  /* 0xffffffff00047882 */ /* 0x000fe40000000000 */
[----:B------:R2:W-:Y:S01]  /*10370*/  STL [R1+0x24], R9 ;  /* 0x0000240901007387 */ /* 0x0005e20000100800 */
[----:B------:R-:W-:-:S04]  /*10380*/  LOP3.LUT P0, RZ, R3, UR5, RZ, 0xfc, P0 ;  /* 0x0000000503ff7c12 */ /* 0x000fc8000800fcff */
[----:B-1----:R-:W-:Y:S01]  /*10390*/  SEL R16, R8, RZ, !P0 ;  /* 0x000000ff08107207 */ /* 0x002fe20004000000 */
[----:B------:R-:W-:Y:S08]  /*103a0*/  BRA.DIV UR4, `(.L_x_215) ;  /* 0x0000004a04447947 */ /* 0x000ff0000b800000 */
[----:B------:R0:W1:Y:S02]  /*103b0*/  SHFL.IDX PT, R14, R0, RZ, 0x1f ;  /* 0x00001fff000e7589 */ /* 0x00006400000e0000 */
.L_x_288:
[----:B0-----:R-:W3:Y:S01]  /*103c0*/  LDL.LU R0, [R1+0x20] ;  /* 0x0000200001007983 */ /* 0x001ee20000300800 */
[----:B------:R-:W-:Y:S02]  /*103d0*/  PLOP3.LUT P1, PT, PT, PT, PT, 0x8, 0x0 ;  /* 0x000000000000781c */ /* 0x000fe40003f2e170 */
[----:B-1----:R-:W-:Y:S02]  /*103e0*/  ISETP.NE.AND P0, PT, R14, RZ, PT ;  /* 0x000000ff0e00720c */ /* 0x002fe40003f05270 */
[----:B---3--:R-:W-:-:S09]  /*103f0*/  LOP3.LUT R0, R0, 0xfffffffe, RZ, 0xc0, !PT ;  /* 0xfffffffe00007812 */ /* 0x008fd200078ec0ff */
[----:B------:R-:W-:-:S05]  /*10400*/  @P1 LOP3.LUT R0, R0, 0x1, RZ, 0xfc, !PT ;  /* 0x0000000100001812 */ /* 0x000fca00078efcff */
[----:B------:R0:W-:Y:S01]  /*10410*/  STL [R1+0x20], R0 ;  /* 0x0000200001007387 */ /* 0x0001e20000100800 */
[----:B------:R-:W-:Y:S05]  /*10420*/  @P0 BRA `(.L_x_216) ;  /* 0x0000000400900947 */ /* 0x000fea0003800000 */
[----:B------:R-:W-:Y:S01]  /*10430*/  UMOV UR4, 0xffffffff ;  /* 0xffffffff00047882 */ /* 0x000fe20000000000 */
[----:B0-----:R-:W-:Y:S02]  /*10440*/  VIADD R0, R19, 0xffffffff ;  /* 0xffffffff13007836 */ /* 0x001fe40000000000 */
[----:B------:R-:W-:Y:S05]  /*10450*/  BRA.DIV UR4, `(.L_x_217) ;  /* 0x0000004a04387947 */ /* 0x000fea000b800000 */
[----:B------:R-:W-:-:S13]  /*10460*/  ELECT P6, URZ, PT ;  /* 0x00000000003f782f */ /* 0x000fda00038c0000 */
.L_x_291:
[----:B------:R-:W-:Y:S05]  /*10470*/  @!P6 BRA `(.L_x_216) ;  /* 0x00000004007ce947 */ /* 0x000fea0003800000 */
[----:B------:R-:W-:-:S04]  /*10480*/  ISETP.NE.U32.AND P0, PT, R2, RZ, PT ;  /* 0x000000ff0200720c */ /* 0x000fc80003f05070 */
[----:B------:R-:W-:-:S13]  /*10490*/  ISETP.NE.AND.EX P0, PT, R3, RZ, PT, P0 ;  /* 0x000000ff0300720c */ /* 0x000fda0003f05300 */
[----:B------:R-:W-:Y:S05]  /*104a0*/  @!P0 BRA `(.L_x_218) ;  /* 0x0000000000448947 */ /* 0x000fea0003800000 */
[----:B------:R-:W0:Y:S01]  /*104b0*/  LDC R7, c[0x0][0x43c] ;  /* 0x00010f00ff077b82 */ /* 0x000e220000000800 */
[----:B------:R-:W-:Y:S01]  /*104c0*/  ULDC.64 UR4, c[0x0][0x428] ;  /* 0x00010a0000047ab9 */ /* 0x000fe20000000a00 */
[----:B0-----:R-:W-:-:S13]  /*104d0*/  ISETP.NE.AND P0, PT, R7, 0x1, PT ;  /* 0x000000010700780c */ /* 0x001fda0003f05270 */
[----:B------:R-:W0:Y:S02]  /*104e0*/  @P0 LDC.64 R4, c[0x0][0x440] ;  /* 0x00011000ff040b82 */ /* 0x000e240000000a00 */
[----:B0-----:R-:W-:-:S04]  /*104f0*/  @P0 IMAD.HI.U32 R6, R0, R4, RZ ;  /* 0x0000000400060227 */ /* 0x001fc800078e00ff */
        /* <DEDUP_REMOVED lines=12> */
.L_x_218:
[----:B0-----:R-:W3:Y:S04]  /*105c0*/  LDL R2, [R1+0x4] ;  /* 0x0000040001027983 */ /* 0x001ee80000100800 */
[----:B------:R-:W4:Y:S01]  /*105d0*/  LDL R3, [R1+0xc] ;  /* 0x00000c0001037983 */ /* 0x000f220000100800 */
[----:B--2---:R-:W0:Y:S02]  /*105e0*/  S2R R8, SR_TID.X ;  /* 0x0000000000087919 */ /* 0x004e240000002100 */
[----:B0-----:R-:W-:-:S04]  /*105f0*/  LOP3.LUT R8, R8, 0x7f, RZ, 0xc0, !PT ;  /* 0x0000007f08087812 */ /* 0x001fc800078ec0ff */
[----:B------:R-:W-:Y:S01]  /*10600*/  ISETP.NE.AND P1, PT, R8, RZ, PT ;  /* 0x000000ff0800720c */ /* 0x000fe20003f25270 */
[----:B---3--:R-:W-:Y:S01]  /*10610*/  IMAD R2, R2, 0x8, R17 ;  /* 0x0000000802027824 */ /* 0x008fe200078e0211 */
[----:B----4-:R-:W-:-:S04]  /*10620*/  SHF.L.U32 R4, R3, 0x1f, RZ ;  /* 0x0000001f03047819 */ /* 0x010fc800000006ff */
[----:B------:R-:W0:Y:S02]  /*10630*/  SYNCS.PHASECHK.TRANS64.TRYWAIT P0, [R2+URZ+0x38880], R4 ;  /* 0x03888004020075a7 */ /* 0x000e24000800017f */
[----:B0-----:R-:W-:Y:S05]  /*10640*/  @!P0 BRA `(.L_x_219) ;  /* 0x0000004400dc8947 */ /* 0x001fea0003800000 */
.L_x_292:
        /* <DEDUP_REMOVED lines=8> */
.L_x_220:
[----:B------:R-:W2:Y:S01]  /*106d0*/  LDL R3, [R1+0x4] ;  /* 0x0000040001037983 */ /* 0x000ea20000100800 */
[----:B------:R-:W-:Y:S01]  /*106e0*/  R2UR UR33, R2 ;  /* 0x00000000022172ca */ /* 0x000fe200000e0000 */
[----:B------:R-:W-:Y:S01]  /*106f0*/  UIADD3 UR4, UP0, UR52, 0x470, URZ ;  /* 0x0000047034047890 */ /* 0x000fe2000ff1e03f */
[----:B------:R-:W-:Y:S01]  /*10700*/  LEA R0, R0, UR40, 0x7 ;  /* 0x0000002800007c11 */ /* 0x000fe2000f8e38ff */
[----:B------:R-:W-:Y:S01]  /*10710*/  UMOV UR6, 0x0 ;  /* 0x0000000000067882 */ /* 0x000fe20000000000 */
[----:B-----5:R-:W-:Y:S01]  /*10720*/  R2UR UR37, R16 ;  /* 0x00000000102572ca */ /* 0x020fe200000e0000 */
[----:B------:R-:W-:Y:S01]  /*10730*/  UIADD3.X UR5, URZ, UR53, URZ, UP0, !UPT ;  /* 0x000000353f057290 */ /* 0x000fe200087fe43f */
[----:B------:R-:W-:Y:S01]  /*10740*/  R2UR UR35, R0 ;  /* 0x00000000002372ca */ /* 0x000fe200000e0000 */
[----:B------:R-:W-:Y:S01]  /*10750*/  UMOV UR7, 0x14f00000 ;  /* 0x14f0000000077882 */ /* 0x000fe20000000000 */
[----:B------:R-:W-:Y:S01]  /*10760*/  UMOV UR34, URZ ;  /* 0x0000003f00227c82 */ /* 0x000fe20008000000 */
[----:B------:R-:W-:Y:S01]  /*10770*/  UMOV UR10, 0x80 ;  /* 0x00000080000a7882 */ /* 0x000fe20000000000 */
[----:B------:R-:W-:-:S03]  /*10780*/  UMOV UR12, UR36 ;  /* 0x00000024000c7c82 */ /* 0x000fc60008000000 */
[----:B------:R-:W-:-:S04]  /*10790*/  UIADD3 UR33, UR33, 0x38870, URZ ;  /* 0x0003887021217890 */ /* 0x000fc8000fffe03f */
[----:B------:R-:W-:Y:S02]  /*107a0*/  UMOV UR13, UR37 ;  /* 0x00000025000d7c82 */ /* 0x000fe40008000000 */
[----:B------:R-:W-:Y:S01]  /*107b0*/  UMOV UR11, UR35 ;  /* 0x00000023000b7c82 */ /* 0x000fe20008000000 */
[----:B------:R-:W-:Y:S01]  /*107c0*/  UMOV UR9, UR33 ;  /* 0x0000002100097c82 */ /* 0x000fe20008000000 */
[----:B--2---:R-:W-:-:S05]  /*107d0*/  IMAD R3, R3, 0x8000, R17 ;  /* 0x0000800003037824 */ /* 0x004fca00078e0211 */
[----:B------:R-:W-:-:S13]  /*107e0*/  R2UR UR8, R3 ;  /* 0x00000000030872ca */ /* 0x000fda00000e0000 */
[----:B------:R-:W-:Y:S02]  /*107f0*/  UIADD3 UR32, UR8, 0x10400, URZ ;  /* 0x0001040008207890 */ /* 0x000fe4000fffe03f */
[----:B------:R-:W-:-:S07]  /*10800*/  UIADD3 UR8, UR8, 0x14400, URZ ;  /* 0x0001440008087890 */ /* 0x000fce000fffe03f */
[----:B------:R1:W-:Y:S02]  /*10810*/  UTMALDG.4D [UR32], [UR4], desc[UR6] ;  /* 0x00000620040075b4 */ /* 0x0003e40008019000 */
[----:B------:R1:W-:Y:S01]  /*10820*/  UTMALDG.4D [UR8], [UR4], desc[UR6] ;  /* 0x00000608040075b4 */ /* 0x0003e20008019000 */
[----:B------:R-:W2:Y:S02]  /*10830*/  SYNCS.PHASECHK.TRANS64.TRYWAIT P0, [R2+URZ+0x38840], R4 ;  /* 0x03884004020075a7 */ /* 0x000ea4000800017f */
[----:B-12---:R-:W-:Y:S05]  /*10840*/  @!P0 BRA `(.L_x_221) ;  /* 0x0000004400708947 */ /* 0x006fea0003800000 */
.L_x_293:
[----:B------:R-:W-:Y:S05]  /*10850*/  @P1 BRA `(.L_x_222) ;  /* 0x00000000001c1947 */ /* 0x000fea0003800000 */
[----:B------:R-:W2:Y:S01]  /*10860*/  S2R R5, SR_TID.X ;  /* 0x0000000000057919 */ /* 0x000ea20000002100 */
[----:B01----:R-:W-:-:S04]  /*10870*/  IMAD.MOV.U32 R4, RZ, RZ, 0x8000 ;  /* 0x00008000ff047424 */ /* 0x003fc800078e00ff */
[----:B------:R3:W-:Y:S01]  /*10880*/  SYNCS.ARRIVE.TRANS64 RZ, [R2+URZ+0x38830], R4 ;  /* 0x0388300402ff79a7 */ /* 0x0007e2000800003f */
[----:B--2---:R-:W-:-:S04]  /*10890*/  LOP3.LUT R5, R5, 0x1f, RZ, 0xc0, !PT ;  /* 0x0000001f05057812 */ /* 0x004fc800078ec0ff */
[----:B------:R-:W-:-:S13]  /*108a0*/  ISETP.NE.AND P0, PT, R5, RZ, PT ;  /* 0x000000ff0500720c */ /* 0x000fda0003f05270 */
[----:B---3--:R-:W-:Y:S05]  /*108b0*/  @!P0 BRA `(.L_x_222) ;  /* 0x0000000000048947 */ /* 0x008fea0003800000 */
[----:B------:R-:W-:Y:S01]  /*108c0*/  BPT.TRAP 0x1 ;  /* 0x000000040000795c */ /* 0x000fe20000300000 */
.L_x_222:
[----:B01----:R-:W2:Y:S01]  /*108d0*/  LDL.LU R4, [R1+0x20] ;  /* 0x0000200001047983 */ /* 0x003ea20000300800 */
[----:B------:R-:W-:Y:S01]  /*108e0*/  R2UR UR8, R3 ;  /* 0x00000000030872ca */ /* 0x000fe200000e0000 */
[----:B------:R-:W-:Y:S01]  /*108f0*/  UIADD3 UR4, UP0, UR52, 0x370, URZ ;  /* 0x0000037034047890 */ /* 0x000fe2000ff1e03f */
[----:B------:R-:W-:Y:S01]  /*10900*/  R2UR UR17, R2 ;  /* 0x00000000021172ca */ /* 0x000fe200000e0000 */
[----:B------:R-:W-:Y:S01]  /*10910*/  UMOV UR6, 0x0 ;  /* 0x0000000000067882 */ /* 0x000fe20000000000 */
[----:B------:R-:W-:Y:S01]  /*10920*/  PLOP3.LUT P0, PT, PT, PT, PT, 0x80, 0x0 ;  /* 0x000000000000781c */ /* 0x000fe20003f0f070 */
[----:B------:R-:W-:Y:S01]  /*10930*/  UIADD3.X UR5, URZ, UR53, URZ, UP0, !UPT ;  /* 0x000000353f057290 */ /* 0x000fe200087fe43f */
[----:B------:R-:W-:Y:S01]  /*10940*/  R2UR UR19, R0 ;  /* 0x00000000001372ca */ /* 0x000fe200000e0000 */
[----:B------:R-:W-:Y:S01]  /*10950*/  UMOV UR7, 0x14f00000 ;  /* 0x14f0000000077882 */ /* 0x000fe20000000000 */
[----:B------:R-:W-:Y:S01]  /*10960*/  R2UR UR21, R16 ;  /* 0x00000000101572ca */ /* 0x000fe200000e0000 */
[----:B------:R-:W-:Y:S01]  /*10970*/  UMOV UR18, URZ ;  /* 0x0000003f00127c82 */ /* 0x000fe20008000000 */
[----:B------:R-:W-:Y:S01]  /*10980*/  UMOV UR20, UR36 ;  /* 0x0000002400147c82 */ /* 0x000fe20008000000 */
[----:B------:R-:W-:Y:S01]  /*10990*/  UMOV UR10, 0x80 ;  /* 0x00000080000a7882 */ /* 0x000fe20000000000 */
[----:B------:R-:W-:Y:S01]  /*109a0*/  UMOV UR12, UR36 ;  /* 0x00000024000c7c82 */ /* 0x000fe20008000000 */
[----:B------:R-:W-:-:S02]  /*109b0*/  UIADD3 UR16, UR8, 0x28400, URZ ;  /* 0x0002840008107890 */ /* 0x000fc4000fffe03f */
[----:B------:R-:W-:Y:S02]  /*109c0*/  UIADD3 UR17, UR17, 0x38830, URZ ;  /* 0x0003883011117890 */ /* 0x000fe4000fffe03f */
[----:B------:R-:W-:Y:S02]  /*109d0*/  UIADD3 UR8, UR8, 0x2c400, URZ ;  /* 0x0002c40008087890 */ /* 0x000fe4000fffe03f */
[----:B------:R-:W-:Y:S02]  /*109e0*/  UMOV UR11, UR19 ;  /* 0x00000013000b7c82 */ /* 0x000fe40008000000 */
[----:B------:R-:W-:Y:S01]  /*109f0*/  UMOV UR13, UR21 ;  /* 0x00000015000d7c82 */ /* 0x000fe20008000000 */
[----:B------:R-:W-:Y:S02]  /*10a00*/  UMOV UR9, UR17 ;  /* 0x0000001100097c82 */ /* 0x000fe40008000000 */
[----:B------:R1:W-:Y:S02]  /*10a10*/  UTMALDG.4D [UR16], [UR4], desc[UR6] ;  /* 0x00000610040075b4 */ /* 0x0003e40008019000 */
[----:B------:R1:W-:Y:S01]  /*10a20*/  UTMALDG.4D [UR8], [UR4], desc[UR6] ;  /* 0x00000608040075b4 */ /* 0x0003e20008019000 */
[----:B--2---:R-:W-:-:S04]  /*10a30*/  LOP3.LUT R4, R4, 0xfffffffe, RZ, 0xc0, !PT ;  /* 0xfffffffe04047812 */ /* 0x004fc800078ec0ff */
[----:B------:R-:W-:-:S05]  /*10a40*/  @P0 LOP3.LUT R4, R4, 0x1, RZ, 0xfc, !PT ;  /* 0x0000000104040812 */ /* 0x000fca00078efcff */
[----:B------:R1:W-:Y:S01]  /*10a50*/  STL [R1+0x20], R4 ;  /* 0x0000200401007387 */ /* 0x0003e20000100800 */
[----:B------:R-:W-:Y:S01]  /*10a60*/  NOP ;  /* 0x0000000000007918 */ /* 0x000fe20000000000 */
.L_x_216:
[----:B------:R-:W-:Y:S05]  /*10a70*/  WARPSYNC.ALL ;  /* 0x0000000000007948 */ /* 0x000fea0003800000 */
[----:B0-----:R-:W-:Y:S01]  /*10a80*/  VIADD R0, R17, 0x20400 ;  /* 0x0002040011007836 */ /* 0x001fe20000000000 */
[----:B-1----:R-:W-:Y:S01]  /*10a90*/  USHF.R.S32.HI UR4, URZ, 0x1f, UR48 ;  /* 0x0000001f3f047899 */ /* 0x002fe20008011430 */
[----:B------:R-:W-:Y:S03]  /*10aa0*/  BAR.SYNC.DEFER_BLOCKING 0x8, 0x180 ;  /* 0x0206000000007b1d */ /* 0x000fe60000010000 */
[----:B------:R-:W-:-:S03]  /*10ab0*/  LOP3.LUT P0, RZ, R0, 0x3ff, RZ, 0xc0, !PT ;  /* 0x000003ff00ff7812 */ /* 0x000fc6000780c0ff */
[----:B------:R-:W-:Y:S01]  /*10ac0*/  ULDC.64 UR6, c[0x0][0x298] ;  /* 0x0000a60000067ab9 */ /* 0x000fe20000000a00 */
[----:B------:R-:W-:Y:S01]  /*10ad0*/  ULDC.64 UR8, c[0x0][0xa00] ;  /* 0x0002800000087ab9 */ /* 0x000fe20000000a00 */
[----:B------:R-:W-:Y:S01]  /*10ae0*/  UIMAD UR4, UR4, UR6, URZ ;  /* 0x00000006040472a4 */ /* 0x000fe2000f8e023f */
[----:B------:R-:W-:Y:S01]  /*10af0*/  BSSY B6, `(.L_x_223) ;  /* 0x0000019000067945 */ /* 0x000fe20003800000 */
[----:B------:R-:W-:Y:S02]  /*10b00*/  UISETP.NE.U32.AND UP0, UPT, UR8, URZ, UPT ;  /* 0x0000003f0800728c */ /* 0x000fe4000bf05070 */
[----:B------:R-:W-:Y:S02]  /*10b10*/  UIMAD.WIDE.U32 UR44, UR48, UR6, URZ ;  /* 0x00000006302c72a5 */ /* 0x000fe4000f8e003f */
[----:B------:R-:W-:Y:S02]  /*10b20*/  UIMAD UR4, UR48, UR7, UR4 ;  /* 0x00000007300472a4 */ /* 0x000fe4000f8e0204 */
[----:B------:R-:W-:-:S02]  /*10b30*/  UISETP.NE.AND.EX UP0, UPT, UR9, URZ, UPT, UP0 ;  /* 0x0000003f0900728c */ /* 0x000fc4000bf05300 */
[----:B------:R-:W-:Y:S02]  /*10b40*/  UIADD3 UR37, UR45, UR4, URZ ;  /* 0x000000042d257290 */ /* 0x000fe4000fffe03f */
[----:B------:R-:W-:Y:S02]  /*10b50*/  USEL UR47, UR47, URZ, !UP0 ;  /* 0x0000003f2f2f7287 */ /* 0x000fe4000c000000 */
[----:B------:R-:W-:Y:S01]  /*10b60*/  USEL UR46, UR46, URZ, !UP0 ;  /* 0x0000003f2e2e7287 */ /* 0x000fe2000c000000 */
[----:B------:R-:W-:Y:S11]  /*10b70*/  @!P0 BRA `(.L_x_224) ;  /* 0x0000000000408947 */ /* 0x000ff60003800000 */
        /* <DEDUP_REMOVED lines=11> */
[----:B--2---:R-:W-:Y:S02]  /*10c30*/  IMAD.MOV.U32 R8, RZ, RZ, 0x70 ;  /* 0x00000070ff087424 */ /* 0x004fe400078e00ff */
[----:B------:R-:W-:Y:S02]  /*10c40*/  IMAD.MOV.U32 R12, RZ, RZ, 0x1 ;  /* 0x00000001ff0c7424 */ /* 0x000fe400078e00ff */
[----:B------:R-:W-:-:S07]  /*10c50*/  IMAD.MOV.U32 R13, RZ, RZ, RZ ;  /* 0x000000ffff0d7224 */ /* 0x000fce00078e00ff */
[----:B------:R-:W-:-:S07]  /*10c60*/  LEPC R20, `(.L_x_224) ;  /* 0x000000001014794e */ /* 0x000fce0000000000 */
[----:B0-----:R-:W-:Y:S05]  /*10c70*/  CALL.ABS.NOINC R2 ;  /* 0x0000000002007343 */ /* 0x001fea0003c00000 */
.L_x_224:
[----:B------:R-:W-:Y:S05]  /*10c80*/  BSYNC B6 ;  /* 0x0000000000067941 */ /* 0x000fea0003800000 */
.L_x_223:
[----:B------:R-:W3:Y:S01]  /*10c90*/  LDL.LU R0, [R1+0x14] ;  /* 0x0000140001007983 */ /* 0x000ee20000300800 */
[----:B------:R-:W0:Y:S01]  /*10ca0*/  LDC R6, c[0x0][0x448] ;  /* 0x00011200ff067b82 */ /* 0x000e220000000800 */
[----:B------:R-:W-:Y:S01]  /*10cb0*/  ULDC.64 UR6, c[0x0][0x2d8] ;  /* 0x0000b60000067ab9 */ /* 0x000fe20000000a00 */
[----:B------:R-:W1:Y:S01]  /*10cc0*/  S2R R2, SR_TID.X ;  /* 0x0000000000027919 */ /* 0x000e620000002100 */
[----:B------:R-:W-:Y:S01]  /*10cd0*/  UMOV UR4, UR44 ;  /* 0x0000002c00047c82 */ /* 0x000fe20008000000 */
[----:B------:R-:W-:Y:S01]  /*10ce0*/  UMOV UR5, UR37 ;  /* 0x0000002500057c82 */ /* 0x000fe20008000000 */
[----:B------:R-:W-:Y:S01]  /*10cf0*/  ULDC.64 UR8, c[0x0][0x2e0] ;  /* 0x0000b80000087ab9 */ /* 0x000fe20000000a00 */
[----:B--2---:R2:W5:Y:S01]  /*10d00*/  LDL R9, [R1+0x38] ;  /* 0x0000380001097983 */ /* 0x0045620000100800 */
[----:B0-----:R-:W-:Y:S02]  /*10d10*/  ISETP.NE.AND P0, PT, R6, 0x1, PT ;  /* 0x000000010600780c */ /* 0x001fe40003f05270 */
[C---:B-1----:R-:W-:Y:S01]  /*10d20*/  LOP3.LUT R3, R2.reuse, 0x7f, RZ, 0xc0, !PT ;  /* 0x0000007f02037812 */ /* 0x042fe200078ec0ff */
[----:B------:R-:W-:-:S10]  /*10d30*/  IMAD.SHL.U32 R2, R2, 0x10, RZ ;  /* 0x0000001002027824 */ /* 0x000fd400078e00ff */
[----:B------:R-:W0:Y:S01]  /*10d40*/  @P0 LDC R4, c[0x0][0x450] ;  /* 0x00011400ff040b82 */ /* 0x000e220000000800 */
[----:B------:R-:W-:-:S04]  /*10d50*/  SHF.R.U32.HI R3, RZ, 0x3, R3 ;  /* 0x00000003ff037819 */ /* 0x000fc80000011603 */
[----:B------:R-:W-:-:S03]  /*10d60*/  LOP3.LUT R2, R3, 0x70, R2, 0xf8, !PT ;  /* 0x0000007003027812 */ /* 0x000fc600078ef802 */
[----:B------:R-:W1:Y:S01]  /*10d70*/  @P0 LDC R3, c[0x0][0x44c] ;  /* 0x00011300ff030b82 */ /* 0x000e620000000800 */
[----:B------:R-:W4:Y:S01]  /*10d80*/  S2R R8, SR_TID.X ;  /* 0x0000000000087919 */ /* 0x000f220000002100 */
[----:B------:R-:W-:Y:S01]  /*10d90*/  UIMAD.WIDE.U32 UR4, UR36, UR6, UR4 ;  /* 0x00000006240472a5 */ /* 0x000fe2000f8e0004 */
[----:B------:R-:W2:Y:S03]  /*10da0*/  S2R R7, SR_TID.X ;  /* 0x0000000000077919 */ /* 0x000ea60000002100 */
[----:B------:R-:W-:Y:S02]  /*10db0*/  UIMAD UR5, UR36, UR7, UR5 ;  /* 0x00000007240572a4 */ /* 0x000fe4000f8e0205 */
[----:B------:R-:W-:Y:S02]  /*10dc0*/  UIMAD UR6, UR46, UR8, URZ ;  /* 0x000000082e0672a4 */ /* 0x000fe4000f8e023f */
[----:B------:R-:W-:-:S02]  /*10dd0*/  UIMAD.WIDE.U32 UR4, UR47, UR8, UR4 ;  /* 0x000000082f0472a5 */ /* 0x000fc4000f8e0004 */
[----:B------:R-:W-:-:S03]  /*10de0*/  UIMAD UR6, UR47, UR9, UR6 ;  /* 0x000000092f0672a4 */ /* 0x000fc6000f8e0206 */
[----:B------:R-:W-:Y:S01]  /*10df0*/  ULDC.64 UR8, c[0x0][0x2d0] ;  /* 0x0000b40000087ab9 */ /* 0x000fe20000000a00 */
[----:B------:R-:W-:Y:S01]  /*10e00*/  UIADD3 UR5, UR5, UR6, URZ ;  /* 0x0000000605057290 */ /* 0x000fe2000fffe03f */
[----:B----4-:R-:W-:Y:S02]  /*10e10*/  IMAD.SHL.U32 R8, R8, 0x10, RZ ;  /* 0x0000001008087824 */ /* 0x010fe400078e00ff */
[----:B--2---:R-:W-:-:S03]  /*10e20*/  IMAD.SHL.U32 R10, R7, 0x10, RZ ;  /* 0x00000010070a7824 */ /* 0x004fc600078e00ff */
[----:B------:R-:W-:Y:S02]  /*10e30*/  LOP3.LUT R8, R8, 0x70, RZ, 0xc0, !PT ;  /* 0x0000007008087812 */ /* 0x000fe400078ec0ff */
[----:B------:R-:W-:Y:S02]  /*10e40*/  LOP3.LUT R10, R10, 0x70, RZ, 0xc0, !PT ;  /* 0x000000700a0a7812 */ /* 0x000fe400078ec0ff */
[----:B------:R-:W-:Y:S01]  /*10e50*/  LOP3.LUT R8, R8, 0x80, RZ, 0xfc, !PT ;  /* 0x0000008008087812 */ /* 0x000fe200078efcff */
[----:B---3--:R-:W-:-:S05]  /*10e60*/  IMAD.SHL.U32 R5, R0, 0x80, RZ ;  /* 0x0000008000057824 */ /* 0x008fca00078e00ff */
[----:B------:R-:W-:-:S05]  /*10e70*/  LOP3.LUT R0, R2, R5, RZ, 0xfc, !PT ;  /* 0x0000000502007212 */ /* 0x000fca00078efcff */
[----:B-1----:R-:W-:-:S04]  /*10e80*/  @P0 IMAD.HI.U32 R3, R0, R3, RZ ;  /* 0x0000000300030227 */ /* 0x002fc800078e00ff */
[----:B------:R-:W-:Y:S01]  /*10e90*/  IMAD.MOV.U32 R2, RZ, RZ, R0 ;  /* 0x000000ffff027224 */ /* 0x000fe200078e0000 */
[----:B0-----:R-:W-:-:S05]  /*10ea0*/  @P0 SHF.R.U32.HI R2, RZ, R4, R3 ;  /* 0x00000004ff020219 */ /* 0x001fca0000011603 */
[----:B------:R-:W-:-:S04]  /*10eb0*/  IMAD.MOV R3, RZ, RZ, -R2 ;  /* 0x000000ffff037224 */ /* 0x000fc800078e0a02 */
[----:B------:R-:W-:Y:S01]  /*10ec0*/  IMAD R0, R6, R3, R0 ;  /* 0x0000000306007224 */ /* 0x000fe200078e0200 */
[----:B------:R-:W-:-:S05]  /*10ed0*/  SHF.R.S32.HI R3, RZ, 0x1f, R2 ;  /* 0x0000001fff037819 */ /* 0x000fca0000011402 */
[----:B------:R-:W-:Y:S02]  /*10ee0*/  IMAD R4, R3, UR8, RZ ;  /* 0x0000000803047c24 */ /* 0x000fe4000f8e02ff */
[----:B------:R-:W-:Y:S02]  /*10ef0*/  IMAD.U32 R3, RZ, RZ, UR8 ;  /* 0x00000008ff037e24 */ /* 0x000fe4000f8e00ff */
[C---:B------:R-:W-:Y:S02]  /*10f00*/  IMAD R4, R2.reuse, UR9, R4 ;  /* 0x0000000902047c24 */ /* 0x040fe4000f8e0204 */
[----:B------:R-:W-:Y:S01]  /*10f10*/  IMAD.WIDE.U32 R2, R2, R3, UR4 ;  /* 0x0000000402027e25 */ /* 0x000fe2000f8e0003 */
[----:B------:R-:W-:-:S03]  /*10f20*/  ULDC.64 UR4, c[0x0][0x2c8] ;  /* 0x0000b20000047ab9 */ /* 0x000fc60000000a00 */
[----:B------:R-:W-:Y:S01]  /*10f30*/  IMAD.IADD R3, R3, 0x1, R4 ;  /* 0x0000000103037824 */ /* 0x000fe200078e0204 */
[----:B------:R-:W-:Y:S01]  /*10f40*/  SHF.R.S32.HI R4, RZ, 0x1f, R0 ;  /* 0x0000001fff047819 */ /* 0x000fe20000011400 */
[----:B------:R-:W-:-:S04]  /*10f50*/  IMAD.WIDE.U32 R2, R0, UR4, R2 ;  /* 0x0000000400027c25 */ /* 0x000fc8000f8e0002 */
[----:B------:R-:W-:-:S04]  /*10f60*/  IMAD R4, R4, UR4, RZ ;  /* 0x0000000404047c24 */ /* 0x000fc8000f8e02ff */
[----:B------:R-:W-:Y:S01]  /*10f70*/  IMAD R4, R0, UR5, R4 ;  /* 0x0000000500047c24 */ /* 0x000fe2000f8e0204 */
[----:B------:R-:W-:Y:S02]  /*10f80*/  ULDC.64 UR4, c[0x0][0x280] ;  /* 0x0000a00000047ab9 */ /* 0x000fe40000000a00 */
[----:B------:R-:W-:Y:S01]  /*10f90*/  IADD3 R0, P0, R2, UR4, RZ ;  /* 0x0000000402007c10 */ /* 0x000fe2000ff1e0ff */
[----:B------:R-:W-:Y:S02]  /*10fa0*/  ULDC UR4, c[0x0][0x2b8] ;  /* 0x0000ae0000047ab9 */ /* 0x000fe40000000800 */
[----:B------:R-:W-:Y:S02]  /*10fb0*/  ISETP.GE.AND P1, PT, R8, UR4, PT ;  /* 0x0000000408007c0c */ /* 0x000fe4000bf26270 */
[----:B------:R-:W-:Y:S02]  /*10fc0*/  IADD3.X R2, R3, UR5, R4, P0, !PT ;  /* 0x0000000503027c10 */ /* 0x000fe400087fe404 */
[----:B------:R-:W-:Y:S01]  /*10fd0*/  ISETP.GE.AND P0, PT, R10, UR4, PT ;  /* 0x000000040a007c0c */ /* 0x000fe2000bf06270 */
[----:B------:R-:W-:-:S03]  /*10fe0*/  UMOV UR4, 0xffffffff ;  /* 0xffffffff00047882 */ /* 0x000fc60000000000 */
[----:B------:R-:W-:Y:S09]  /*10ff0*/  BRA.DIV UR4, `(.L_x_225) ;  /* 0x0000003e04987947 */ /* 0x000ff2000b800000 */
[----:B------:R-:W0:Y:S02]  /*11000*/  S2R R7, SR_TID.X ;  /* 0x0000000000077919 */ /* 0x000e240000002100 */
[----:B0-----:R-:W-:-:S04]  /*11010*/  LOP3.LUT R7, R7, 0x7f, RZ, 0xc0, !PT ;  /* 0x0000007f07077812 */ /* 0x001fc800078ec0ff */
[----:B------:R-:W-:Y:S02]  /*11020*/  SHF.R.U32.HI R8, RZ, 0x3, R7 ;  /* 0x00000003ff087819 */ /* 0x000fe40000011607 */
[----:B------:R-:W2:Y:S03]  /*11030*/  LDL.LU R7, [R1+0x3c] ;  /* 0x00003c0001077983 */ /* 0x000ea60000300800 */
[----:B------:R-:W-:Y:S02]  /*11040*/  IMAD.IADD R3, R8, 0x1, R5 ;  /* 0x0000000108037824 */ /* 0x000fe400078e0205 */
[----:B------:R-:W-:Y:S02]  /*11050*/  SHFL.IDX PT, R8, R2, 0x1, 0x181f ;  /* 0x00381f0002087f89 */ /* 0x000fe400000e0000 */
[----:B------:R-:W-:Y:S02]  /*11060*/  VIADD R5, R3, 0x10 ;  /* 0x0000001003057836 */ /* 0x000fe40000000000 */
[----:B--2---:R-:W-:-:S02]  /*11070*/  IMAD R4, R7, R6, RZ ;  /* 0x0000000607047224 */ /* 0x004fc400078e02ff */
[----:B------:R-:W0:Y:S03]  /*11080*/  SHFL.IDX PT, R7, R0, RZ, 0x181f ;  /* 0x00181fff00077589 */ /* 0x000e2600000e0000 */
[-C--:B------:R-:W-:Y:S01]  /*11090*/  ISETP.GE.AND P4, PT, R3, R4.reuse, PT ;  /* 0x000000040300720c */ /* 0x080fe20003f86270 */
[----:B------:R-:W1:Y:S01]  /*110a0*/  SHFL.IDX PT, R6, R2, RZ, 0x181f ;  /* 0x00181fff02067589 */ /* 0x000e6200000e0000 */
[----:B------:R-:W-:-:S03]  /*110b0*/  ISETP.GE.AND P2, PT, R5, R4, PT ;  /* 0x000000040500720c */ /* 0x000fc60003f46270 */
[----:B------:R-:W2:Y:S08]  /*110c0*/  SHFL.IDX PT, R5, R0, 0x1, 0x181f ;  /* 0x00381f0000057f89 */ /* 0x000eb000000e0000 */
[----:B0-----:R-:W-:-:S05]  /*110d0*/  @!P4 IADD3 R7, P3, R10, R7, RZ ;  /* 0x000000070a07c210 */ /* 0x001fca0007f7e0ff */
[----:B-1----:R-:W-:-:S05]  /*110e0*/  @!P4 IMAD.X R6, RZ, RZ, R6, P3 ;  /* 0x000000ffff06c224 */ /* 0x002fca00018e0606 */
[----:B------:R-:W-:-:S04]  /*110f0*/  @!P4 LOP3.LUT R7, R7, R6, RZ, 0x3c, !PT ;  /* 0x000000060707c212 */ /* 0x000fc800078e3cff */
[----:B------:R-:W-:-:S04]  /*11100*/  @!P4 LOP3.LUT R6, R7, R6, RZ, 0x3c, !PT ;  /* 0x000000060706c212 */ /* 0x000fc800078e3cff */
[----:B------:R-:W-:-:S05]  /*11110*/  @!P4 LOP3.LUT R7, R7, R6, RZ, 0x3c, !PT ;  /* 0x000000060707c212 */ /* 0x000fca00078e3cff */
[----:B-----5:R-:W-:Y:S04]  /*11120*/  @!P4 LDGSTS.E.BYPASS.LTC128B.128 [R9+0x20400], desc[UR50][R6.64], !P0 ;  /* 0x204000000609cfae */ /* 0x020fe8000c101d72 */
[----:B------:R2:W-:Y:S02]  /*11130*/  @!P4 LDGSTS.E.BYPASS.LTC128B.128 [R9+0x24400], desc[UR50][R6.64+0x80], !P1 ;  /* 0x244000800609cfae */ /* 0x0005e4000c901d72 */
[----:B--2---:R-:W-:Y:S01]  /*11140*/  @!P2 IADD3 R7, P3, R10, R5, RZ ;  /* 0x000000050a07a210 */ /* 0x004fe20007f7e0ff */
[----:B------:R-:W-:-:S04]  /*11150*/  VIADD R5, R3, 0x20 ;  /* 0x0000002003057836 */ /* 0x000fc80000000000 */
[----:B------:R-:W-:-:S05]  /*11160*/  @!P2 IMAD.X R6, RZ, RZ, R8, P3 ;  /* 0x000000ffff06a224 */ /* 0x000fca00018e0608 */
[----:B------:R-:W-:-:S04]  /*11170*/  @!P2 LOP3.LUT R7, R7, R6, RZ, 0x3c, !PT ;  /* 0x000000060707a212 */ /* 0x000fc800078e3cff */
[----:B------:R-:W-:-:S04]  /*11180*/  @!P2 LOP3.LUT R6, R7, R6, RZ, 0x3c, !PT ;  /* 0x000000060706a212 */ /* 0x000fc800078e3cff */
[----:B------:R-:W-:-:S05]  /*11190*/  @!P2 LOP3.LUT R7, R7, R6, RZ, 0x3c, !PT ;  /* 0x000000060707a212 */ /* 0x000fca00078e3cff */
[----:B------:R-:W-:Y:S04]  /*111a0*/  @!P2 LDGSTS.E.BYPASS.LTC128B.128 [R9+0x20c00], desc[UR50][R6.64], !P0 ;  /* 0x20c000000609afae */ /* 0x000fe8000c101d72 */
[----:B------:R0:W-:Y:S01]  /*111b0*/  @!P2 LDGSTS.E.BYPASS.LTC128B.128 [R9+0x24c00], desc[UR50][R6.64+0x80], !P1 ;  /* 0x24c000800609afae */ /* 0x0001e2000c901d72 */
[----:B------:R-:W-:-:S03]  /*111c0*/  ISETP.GE.AND P2, PT, R5, R4, PT ;  /* 0x000000040500720c */ /* 0x000fc60003f46270 */
[----:B------:R-:W1:Y:S04]  /*111d0*/  SHFL.IDX PT, R5, R0, 0x2, 0x181f ;  /* 0x00581f0000057f89 */ /* 0x000e6800000e0000 */
[----:B0-----:R-:W0:Y:S06]  /*111e0*/  SHFL.IDX PT, R6, R2, 0x2, 0x181f ;  /* 0x00581f0002067f89 */ /* 0x001e2c00000e0000 */
[----:B-1----:R-:W-:-:S05]  /*111f0*/  @!P2 IADD3 R5, P3, R10, R5, RZ ;  /* 0x000000050a05a210 */ /* 0x002fca0007f7e0ff */
[----:B0-----:R-:W-:-:S04]  /*11200*/  @!P2 IMAD.X R6, RZ, RZ, R6, P3 ;  /* 0x000000ffff06a224 */ /* 0x001fc800018e0606 */
[----:B------:R-:W-:Y:S02]  /*11210*/  @!P2 IMAD.MOV.U32 R7, RZ, RZ, R6 ;  /* 0x000000ffff07a224 */ /* 0x000fe400078e0006 */
[----:B------:R-:W-:Y:S02]  /*11220*/  @!P2 IMAD.MOV.U32 R6, RZ, RZ, R5 ;  /* 0x000000ffff06a224 */ /* 0x000fe400078e0005 */
[----:B------:R-:W-:-:S03]  /*11230*/  VIADD R5, R3, 0x30 ;  /* 0x0000003003057836 */ /* 0x000fc60000000000 */
        /* <DEDUP_REMOVED lines=34> */
[----:B------:R-:W-:Y:S04]  /*11460*/  SHFL.IDX PT, R0, R0, 0x7, 0x181f ;  /* 0x00f81f0000007f89 */ /* 0x000fe800000e0000 */
[----:B0-----:R-:W0:Y:S02]  /*11470*/  SHFL.IDX PT, R6, R2, 0x6, 0x181f ;  /* 0x00d81f0002067f89 */ /* 0x001e2400000e0000 */
[----:B-1----:R-:W-:-:S05]  /*11480*/  @!P2 IADD3 R5, P3, R10, R5, RZ ;  /* 0x000000050a05a210 */ /* 0x002fca0007f7e0ff */
[----:B0-----:R-:W-:-:S04]  /*11490*/  @!P2 IMAD.X R6, RZ, RZ, R6, P3 ;  /* 0x000000ffff06a224 */ /* 0x001fc800018e0606 */
[----:B------:R-:W-:Y:S02]  /*114a0*/  @!P2 IMAD.MOV.U32 R7, RZ, RZ, R6 ;  /* 0x000000ffff07a224 */ /* 0x000fe400078e0006 */
[----:B------:R-:W-:Y:S02]  /*114b0*/  @!P2 IMAD.MOV.U32 R6, RZ, RZ, R5 ;  /* 0x000000ffff06a224 */ /* 0x000fe400078e0005 */
[----:B------:R0:W1:Y:S04]  /*114c0*/  SHFL.IDX PT, R5, R2, 0x7, 0x181f ;  /* 0x00f81f0002057f89 */ /* 0x00006800000e0000 */
[----:B------:R0:W-:Y:S04]  /*114d0*/  @!P2 LDGSTS.E.BYPASS.LTC128B.128 [R9+0x23400], desc[UR50][R6.64], !P0 ;  /* 0x234000000609afae */ /* 0x0001e8000c101d72 */
[----:B------:R0:W-:Y:S02]  /*114e0*/  @!P2 LDGSTS.E.BYPASS.LTC128B.128 [R9+0x27400], desc[UR50][R6.64+0x80], !P1 ;  /* 0x274000800609afae */ /* 0x0001e4000c901d72 */
.L_x_310:
[----:B------:R-:W-:Y:S01]  /*114f0*/  VIADD R3, R3, 0x70 ;  /* 0x0000007003037836 */ /* 0x000fe20000000000 */
[----:B------:R-:W-:Y:S04]  /*11500*/  BSSY B0, `(.L_x_226) ;  /* 0x000000a000007945 */ /* 0x000fe80003800000 */
[----:B------:R-:W-:-:S13]  /*11510*/  ISETP.GE.AND P2, PT, R3, R4, PT ;  /* 0x000000040300720c */ /* 0x000fda0003f46270 */
[----:B------:R-:W-:Y:S05]  /*11520*/  @P2 BRA `(.L_x_227) ;  /* 0x00000000001c2947 */ /* 0x000fea0003800000 */
[----:B0-----:R-:W-:-:S05]  /*11530*/  IADD3 R2, P2, R10, R0, RZ ;  /* 0x000000000a027210 */ /* 0x001fca0007f5e0ff */
[----:B-1----:R-:W-:-:S05]  /*11540*/  IMAD.X R3, RZ, RZ, R5, P2 ;  /* 0x000000ffff037224 */ /* 0x002fca00010e0605 */
[----:B------:R-:W-:Y:S01]  /*11550*/  @!PT LDS RZ, [RZ] ;  /* 0x00000000fffff984 */ /* 0x000fe20000000800 */
[----:B------:R-:W-:Y:S01]  /*11560*/  @!PT LDS RZ, [RZ] ;  /* 0x00000000fffff984 */ /* 0x000fe20000000800 */
[----:B------:R-:W-:Y:S01]  /*11570*/  @!PT LDS RZ, [RZ] ;  /* 0x00000000fffff984 */ /* 0x000fe20000000800 */
[----:B------:R2:W-:Y:S04]  /*11580*/  LDGSTS.E.BYPASS.LTC128B.128 [R9+0x23c00], desc[UR50][R2.64], !P0 ;  /* 0x23c0000002097fae */ /* 0x0005e8000c101d72 */
[----:B------:R2:W-:Y:S02]  /*11590*/  LDGSTS.E.BYPASS.LTC128B.128 [R9+0x27c00], desc[UR50][R2.64+0x80], !P1 ;  /* 0x27c0008002097fae */ /* 0x0005e4000c901d72 */
.L_x_227:
[----:B------:R-:W-:Y:S05]  /*115a0*/  BSYNC B0 ;  /* 0x0000000000007941 */ /* 0x000fea0003800000 */
.L_x_226:
[----:B------:R-:W-:Y:S01]  /*115b0*/  NOP ;  /* 0x0000000000007918 */ /* 0x000fe20000000000 */
[----:B------:R-:W-:-:S13]  /*115c0*/  PLOP3.LUT P0, PT, PT, PT, PT, 0x80, 0x0 ;  /* 0x000000000000781c */ /* 0x000fda0003f0f070 */
.L_x_228:
[----:B------:R-:W-:Y:S02]  /*115d0*/  PLOP3.LUT P1, PT, P1, P0, PT, 0xa2, 0x0 ;  /* 0x000000000000781c */ /* 0x000fe40000f21472 */
[----:B------:R-:W-:-:S08]  /*115e0*/  @P0 R2UR P1, UR4, R17 ;  /* 0x00000000110402ca */ /* 0x000fd00000020000 */
[----:B------:R-:W-:-:S05]  /*115f0*/  @P0 PLOP3.LUT P0, PT, P1, PT, PT, 0x80, 0x0 ;  /* 0x000000000000081c */ /* 0x000fca0000f0f070 */
[----:B------:R-:W-:Y:S01]  /*11600*/  @!P1 SYNCS.ARRIVE.TRANS64.RED.A0T1 RZ, [UR4+0x38800], RZ ;  /* 0x038800ffffff99a7 */ /* 0x000fe20008200404 */
[----:B------:R-:W-:Y:S07]  /*11610*/  @!P1 ARRIVES.LDGSTSBAR.64.TRANSCNT [UR4+0x38800] ;  /* 0x03880000ff0099b0 */ /* 0x000fee0008000a84 */
[----:B------:R-:W-:Y:S05]  /*11620*/  @P0 BRA.U.ANY `(.L_x_228) ;  /* 0xfffffffd00e80947 */ /* 0x000fea000393ffff */
[----:B0-2---:R-:W2:Y:S02]  /*11630*/  LDL.LU R2, [R1+0x40] ;  /* 0x0000400001027983 */ /* 0x005ea40000300800 */
[----:B--2---:R-:W-:-:S05]  /*11640*/  VIADD R2, R2, 0x1 ;  /* 0x0000000102027836 */ /* 0x004fca0000000000 */
[----:B------:R0:W-:Y:S01]  /*11650*/  STL [R1+0x40], R2 ;  /* 0x0000400201007387 */ /* 0x0001e20000100800 */
[----:B------:R-:W-:-:S04]  /*11660*/  LEA.HI R0, R2, R2, RZ, 0x1 ;  /* 0x0000000202007211 */ /* 0x000fc800078f08ff */
[----:B------:R-:W-:-:S05]  /*11670*/  LOP3.LUT R0, R0, 0xfffffffe, RZ, 0xc0, !PT ;  /* 0xfffffffe00007812 */ /* 0x000fca00078ec0ff */
[----:B------:R-:W-:-:S05]  /*11680*/  IMAD.IADD R0, R2, 0x1, -R0 ;  /* 0x0000000102007824 */ /* 0x000fca00078e0a00 */
[----:B------:R-:W-:Y:S01]  /*11690*/  SHF.L.U32 R0, R0, 0x1f, RZ ;  /* 0x0000001f00007819 */ /* 0x000fe200000006ff */
[----:B------:R-:W-:Y:S01]  /*116a0*/  NOP ;  /* 0x0000000000007918 */ /* 0x000fe20000000000 */
[----:B------:R0:W-:Y:S01]  /*116b0*/  SYNCS.ARRIVE.TRANS64.A1T0 RZ, [R17+URZ+0x38800], RZ ;  /* 0x038800ff11ff79a7 */ /* 0x0001e2000810003f */
[----:B------:R-:W-:Y:S01]  /*116c0*/  BSSY B0, `(.L_x_229) ;  /* 0x0000003000007945 */ /* 0x000fe20003800000 */
[----:B------:R-:W2:Y:S03]  /*116d0*/  SYNCS.PHASECHK.TRANS64.TRYWAIT P0, [R17+URZ+0x38820], R0 ;  /* 0x03882000110075a7 */ /* 0x000ea6000800017f */
[----:B0-2---:R-:W-:Y:S05]  /*116e0*/  @!P0 BRA `(.L_x_230) ;  /* 0x0000004000948947 */ /* 0x005fea0003800000 */
.L_x_311:
[----:B------:R-:W-:Y:S05]  /*116f0*/  BSYNC B0 ;  /* 0x0000000000007941 */ /* 0x000fea0003800000 */
.L_x_229:
[----:B------:R-:W2:Y:S01]  /*11700*/  LDL R3, [R1+0x1c] ;  /* 0x00001c0001037983 */ /* 0x000ea20000100800 */
[----:B------:R-:W-:-:S05]  /*11710*/  VIADD R2, R19, 0xfffffffe ;  /* 0xfffffffe13027836 */ /* 0x000fca0000000000 */
[----:B--2---:R-:W-:-:S13]  /*11720*/  ISETP.GE.AND P0, PT, R2, R3, PT ;  /* 0x000000030200720c */ /* 0x004fda0003f06270 */
[----:B------:R-:W-:Y:S05]  /*11730*/  @!P0 BRA `(.L_x_231) ;  /* 0x0000001400608947 */ /* 0x000fea0003800000 */
[----:B0-----:R0:W5:Y:S04]  /*11740*/  LDL.LU R0, [R1+0xc] ;  /* 0x00000c0001007983 */ /* 0x0011680000300800 */
[----:B------:R0:W5:Y:S02]  /*11750*/  LDL.LU R3, [R1+0x4] ;  /* 0x0000040001037983 */ /* 0x0001640000300800 */
.L_x_253:
[----:B------:R-:W2:Y:S01]  /*11760*/  LDL R4, [R1+0x20] ;  /* 0x0000200001047983 */ /* 0x000ea20000100800 */
[----:B-1---5:R-:W-:Y:S01]  /*11770*/  VIADD R5, R3, 0x1 ;  /* 0x0000000103057836 */ /* 0x022fe20000000000 */
[----:B------:R-:W-:Y:S05]  /*11780*/  YIELD ;  /* 0x0000000000007946 */ /* 0x000fea0003800000 */
[C---:B------:R-:W-:Y:S01]  /*11790*/  ISETP.NE.AND P0, PT, R5.reuse, 0x2, PT ;  /* 0x000000020500780c */ /* 0x040fe20003f05270 */
[----:B------:R-:W-:Y:S03]  /*117a0*/  BSSY B0, `(.L_x_232) ;  /* 0x000008a000007945 */ /* 0x000fe60003800000 */
[----:B------:R-:W-:-:S02]  /*117b0*/  SEL R10, R5, RZ, P0 ;  /* 0x000000ff050a7207 */ /* 0x000fc40000000000 */
[----:B--2---:R-:W-:Y:S02]  /*117c0*/  LOP3.LUT P1, RZ, R4, 0x1, RZ, 0xc0, !PT ;  /* 0x0000000104ff7812 */ /* 0x004fe4000782c0ff */
[----:B------:R-:W-:-:S04]  /*117d0*/  SEL R4, RZ, 0x1, P0 ;  /* 0x00000001ff047807 */ /* 0x000fc80000000000 */
[----:B------:R-:W-:-:S05]  /*117e0*/  LOP3.LUT R9, R0, R4, RZ, 0x3c, !PT ;  /* 0x0000000400097212 */ /* 0x000fca00078e3cff */
[----:B------:R1:W-:Y:S04]  /*117f0*/  STL [R1+0xc], R9 ;  /* 0x00000c0901007387 */ /* 0x0003e80000100800 */
[----:B------:R1:W-:Y:S01]  /*11800*/  STL [R1+0x4], R10 ;  /* 0x0000040a01007387 */ /* 0x0003e20000100800 */
[----:B------:R-:W-:Y:S05]  /*11810*/  @!P1 BRA `(.L_x_233) ;  /* 0x0000000800089947 */ /* 0x000fea0003800000 */
[----:B------:R-:W-:Y:S01]  /*11820*/  ULDC.64 UR4, c[0x0][0x418] ;  /* 0x0001060000047ab9 */ /* 0x000fe20000000a00 */
[----:B------:R-:W-:Y:S01]  /*11830*/  IMAD.MOV.U32 R8, RZ, RZ, R2 ;  /* 0x000000ffff087224 */ /* 0x000fe200078e0002 */
[----:B------:R-:W-:-:S04]  /*11840*/  ISETP.NE.U32.AND P0, PT, RZ, UR4, PT ;  /* 0x00000004ff007c0c */ /* 0x000fc8000bf05070 */
[----:B------:R-:W-:-:S13]  /*11850*/  ISETP.NE.AND.EX P0, PT, RZ, UR5, PT, P0 ;  /* 0x00000005ff007c0c */ /* 0x000fda000bf05300 */
[----:B------:R-:W-:Y:S05]  /*11860*/  @!P0 BRA `(.L_x_234) ;  /* 0x00000000004c8947 */ /* 0x000fea0003800000 */
[----:B------:R-:W2:Y:S01]  /*11870*/  LDL R12, [R1+0x24] ;  /* 0x00002400010c7983 */ /* 0x000ea20000100800 */
[----:B------:R-:W3:Y:S01]  /*11880*/  LDC R7, c[0x0][0x43c] ;  /* 0x00010f00ff077b82 */ /* 0x000ee20000000800 */
[----:B------:R-:W-:Y:S02]  /*11890*/  ULDC.64 UR6, c[0x0][0x428] ;  /* 0x00010a0000067ab9 */ /* 0x000fe40000000a00 */
[----:B------:R-:W4:Y:S01]  /*118a0*/  LDL R11, [R1+0x18] ;  /* 0x00001800010b7983 */ /* 0x000f220000100800 */
[----:B---3--:R-:W-:-:S13]  /*118b0*/  ISETP.NE.AND P0, PT, R7, 0x1, PT ;  /* 0x000000010700780c */ /* 0x008fda0003f05270 */
[----:B------:R-:W3:Y:S02]  /*118c0*/  @P0 LDC.64 R4, c[0x0][0x440] ;  /* 0x00011000ff040b82 */ /* 0x000ee40000000a00 */
[----:B---3--:R-:W-:-:S04]  /*118d0*/  @P0 IMAD.HI.U32 R6, R2, R4, RZ ;  /* 0x0000000402060227 */ /* 0x008fc800078e00ff */
[----:B------:R-:W-:Y:S01]  /*118e0*/  IMAD.MOV.U32 R4, RZ, RZ, R2 ;  /* 0x000000ffff047224 */ /* 0x000fe200078e0002 */
[----:B------:R-:W-:-:S04]  /*118f0*/  @P0 SHF.R.U32.HI R4, RZ, R5, R6 ;  /* 0x00000005ff040219 */ /* 0x000fc80000011606 */
[--C-:B------:R-:W-:Y:S01]  /*11900*/  SHF.R.S32.HI R5, RZ, 0x1f, R4.reuse ;  /* 0x0000001fff057819 */ /* 0x100fe20000011404 */
[----:B------:R-:W-:-:S04]  /*11910*/  IMAD.MOV R8, RZ, RZ, -R4 ;  /* 0x000000ffff087224 */ /* 0x000fc800078e0a04 */
[----:B------:R-:W-:Y:S02]  /*11920*/  IMAD R8, R7, R8, R2 ;  /* 0x0000000807087224 */ /* 0x000fe400078e0202 */
[----:B--2---:R-:W-:-:S04]  /*11930*/  IMAD R6, R12, UR6, RZ ;  /* 0x000000060c067c24 */ /* 0x004fc8000f8e02ff */
[C---:B----4-:R-:W-:Y:S02]  /*11940*/  IMAD R6, R11.reuse, UR7, R6 ;  /* 0x000000070b067c24 */ /* 0x050fe4000f8e0206 */
[----:B------:R-:W-:-:S04]  /*11950*/  IMAD.WIDE.U32 R4, R11, UR6, R4 ;  /* 0x000000060b047c25 */ /* 0x000fc8000f8e0004 */
[----:B------:R-:W-:Y:S01]  /*11960*/  IMAD.IADD R5, R6, 0x1, R5 ;  /* 0x0000000106057824 */ /* 0x000fe200078e0205 */
[----:B------:R-:W-:-:S04]  /*11970*/  LEA R6, P0, R4, UR4, 0x2 ;  /* 0x0000000404067c11 */ /* 0x000fc8000f8010ff */
[----:B------:R-:W-:-:S05]  /*11980*/  LEA.HI.X R7, R4, UR5, R5, 0x2, P0 ;  /* 0x0000000504077c11 */ /* 0x000fca00080f1405 */
[----:B------:R2:W5:Y:S04]  /*11990*/  LDG.E R16, desc[UR50][R6.64] ;  /* 0x0000003206107981 */ /* 0x000568000c1e1900 */
.L_x_234:
[----:B--2---:R-:W-:Y:S01]  /*119a0*/  IMAD R6, R10, 0x8, R17 ;  /* 0x000000080a067824 */ /* 0x004fe200078e0211 */
[----:B------:R-:W-:Y:S01]  /*119b0*/  SHF.L.U32 R5, R9, 0x1f, RZ ;  /* 0x0000001f09057819 */ /* 0x000fe200000006ff */
[----:B------:R-:W2:Y:S01]  /*119c0*/  S2R R4, SR_TID.X ;  /* 0x0000000000047919 */ /* 0x000ea20000002100 */
[----:B------:R-:W-:Y:S02]  /*119d0*/  BSSY B1, `(.L_x_235) ;  /* 0x0000005000017945 */ /* 0x000fe40003800000 */
[----:B------:R-:W3:Y:S01]  /*119e0*/  SYNCS.PHASECHK.TRANS64.TRYWAIT P0, [R6+URZ+0x38880], R5 ;  /* 0x03888005060075a7 */ /* 0x000ee2000800017f */
[----:B--2---:R-:W-:-:S04]  /*119f0*/  LOP3.LUT R4, R4, 0x7f, RZ, 0xc0, !PT ;  /* 0x0000007f04047812 */ /* 0x004fc800078ec0ff */
[----:B------:R-:W-:Y:S01]  /*11a00*/  ISETP.NE.AND P1, PT, R4, RZ, PT ;  /* 0x000000ff0400720c */ /* 0x000fe20003f25270 */
[----:B---3--:R-:W-:-:S12]  /*11a10*/  @!P0 BRA `(.L_x_236) ;  /* 0x0000003c00dc8947 */ /* 0x008fd80003800000 */
.L_x_312:
[----:B------:R-:W-:Y:S05]  /*11a20*/  BSYNC B1 ;  /* 0x0000000000017941 */ /* 0x000fea0003800000 */
.L_x_235:
[----:B------:R-:W-:Y:S04]  /*11a30*/  BSSY B1, `(.L_x_237) ;  /* 0x0000009000017945 */ /* 0x000fe80003800000 */
[----:B------:R-:W-:Y:S05]  /*11a40*/  @P1 BRA `(.L_x_238) ;  /* 0x00000000001c1947 */ /* 0x000fea0003800000 */
[----:B------:R-:W3:Y:S02]  /*11a50*/  S2R R4, SR_TID.X ;  /* 0x0000000000047919 */ /* 0x000ee40000002100 */
[----:B---3--:R-:W-:Y:S01]  /*11a60*/  LOP3.LUT R7, R4, 0x1f, RZ, 0xc0, !PT ;  /* 0x0000001f04077812 */ /* 0x008fe200078ec0ff */
[----:B------:R-:W-:-:S03]  /*11a70*/  IMAD.MOV.U32 R4, RZ, RZ, 0x8000 ;  /* 0x00008000ff047424 */ /* 0x000fc600078e00ff */
[----:B------:R-:W-:Y:S01]  /*11a80*/  ISETP.NE.AND P0, PT, R7, RZ, PT ;  /* 0x000000ff0700720c */ /* 0x000fe20003f05270 */
[----:B------:R3:W-:-:S12]  /*11a90*/  SYNCS.ARRIVE.TRANS64 RZ, [R6+URZ+0x38870], R4 ;  /* 0x0388700406ff79a7 */ /* 0x0007d8000800003f */
[----:B---3--:R-:W-:Y:S05]  /*11aa0*/  @!P0 BRA `(.L_x_238) ;  /* 0x0000000000048947 */ /* 0x008fea0003800000 */
[----:B------:R-:W-:Y:S01]  /*11ab0*/  BPT.TRAP 0x1 ;  /* 0x000000040000795c */ /* 0x000fe20000300000 */
.L_x_238:
[----:B------:R-:W-:Y:S05]  /*11ac0*/  BSYNC B1 ;  /* 0x0000000000017941 */ /* 0x000fea0003800000 */
.L_x_237:
[----:B------:R-:W3:Y:S01]  /*11ad0*/  LDL R4, [R1+0x4] ;  /* 0x0000040001047983 */ /* 0x000ee20000100800 */
[----:B------:R-:W-:Y:S01]  /*11ae0*/  IMAD.MOV.U32 R13, RZ, RZ, RZ ;  /* 0x000000ffff0d7224 */ /* 0x000fe200078e00ff */
[----:B------:R-:W-:Y:S01]  /*11af0*/  UIADD3 UR4, UP0, UR52, 0x470, URZ ;  /* 0x0000047034047890 */ /* 0x000fe2000ff1e03f */
[----:B------:R-:W-:Y:S01]  /*11b00*/  PLOP3.LUT P0, PT, PT, PT, PT, 0x80, 0x0 ;  /* 0x000000000000781c */ /* 0x000fe20003f0f070 */
[----:B------:R-:W-:Y:S01]  /*11b10*/  VIADD R7, R6, 0x38870 ;  /* 0x0003887006077836 */ /* 0x000fe20000000000 */
[----:B------:R-:W-:Y:S01]  /*11b20*/  LEA R8, R8, UR40, 0x7 ;  /* 0x0000002808087c11 */ /* 0x000fe2000f8e38ff */
[----:B------:R-:W-:Y:S01]  /*11b30*/  UIADD3.X UR5, URZ, UR53, URZ, UP0, !UPT ;  /* 0x000000353f057290 */ /* 0x000fe200087fe43f */
[----:B------:R-:W-:Y:S01]  /*11b40*/  R2UR UR10, R13 ;  /* 0x000000000d0a72ca */ /* 0x000fe200000e0000 */
[----:B------:R-:W-:Y:S01]  /*11b50*/  UMOV UR6, 0x0 ;  /* 0x0000000000067882 */ /* 0x000fe20000000000 */
[----:B------:R-:W-:Y:S01]  /*11b60*/  UMOV UR7, 0x14f00000 ;  /* 0x14f0000000077882 */ /* 0x000fe20000000000 */
[----:B---3--:R-:W-:-:S04]  /*11b70*/  IMAD R4, R4, 0x8000, R17 ;  /* 0x0000800004047824 */ /* 0x008fc800078e0211 */
[----:B-1----:R-:W-:-:S08]  /*11b80*/  VIADD R9, R4, 0x10400 ;  /* 0x0001040004097836 */ /* 0x002fd00000000000 */
.L_x_239:
[----:B------:R-:W-:-:S13]  /*11b90*/  @P0 ELECT P2, URZ, PT ;  /* 0x00000000003f082f */ /* 0x000fda0003840000 */
[----:B-----5:R-:W-:Y:S01]  /*11ba0*/  @P2 R2UR UR13, R16 ;  /* 0x00000000100d22ca */ /* 0x020fe200000e0000 */
[----:B------:R-:W-:Y:S01]  /*11bb0*/  UMOV UR12, UR36 ;  /* 0x00000024000c7c82 */ /* 0x000fe20008000000 */
[----:B------:R-:W-:Y:S02]  /*11bc0*/  @P2 R2UR UR11, R8 ;  /* 0x00000000080b22ca */ /* 0x000fe400000e0000 */
[----:B------:R-:W-:Y:S02]  /*11bd0*/  @P2 R2UR UR9, R7 ;  /* 0x00000000070922ca */ /* 0x000fe400000e0000 */
[----:B------:R-:W-:Y:S02]  /*11be0*/  @P2 R2UR UR8, R9 ;  /* 0x00000000090822ca */ /* 0x000fe400000e0000 */
[----:B------:R-:W-:Y:S02]  /*11bf0*/  @P2 PLOP3.LUT P0, PT, P2, PT, PT, 0x8, 0x0 ;  /* 0x000000000000281c */ /* 0x000fe4000170e170 */
[----:B------:R-:W-:-:S09]  /*11c00*/  PLOP3.LUT P2, PT, PT, PT, PT, 0x8, 0x0 ;  /* 0x000000000000781c */ /* 0x000fd20003f4e170 */
[----:B------:R1:W-:Y:S02]  /*11c10*/  UTMALDG.4D [UR8], [UR4], desc[UR6] ;  /* 0x00000608040075b4 */ /* 0x0003e40008019000 */
[----:B-1----:R-:W-:Y:S05]  /*11c20*/  @P0 BRA.U.ANY `(.L_x_239) ;  /* 0xfffffffd00d80947 */ /* 0x002fea000393ffff */
[----:B------:R-:W-:Y:S01]  /*11c30*/  IMAD.MOV.U32 R12, RZ, RZ, 0x80 ;  /* 0x00000080ff0c7424 */ /* 0x000fe200078e00ff */
[----:B------:R-:W-:Y:S01]  /*11c40*/  PLOP3.LUT P0, PT, PT, PT, PT, 0x80, 0x0 ;  /* 0x000000000000781c */ /* 0x000fe20003f0f070 */
[----:B------:R-:W-:Y:S01]  /*11c50*/  VIADD R9, R4, 0x14400 ;  /* 0x0001440004097836 */ /* 0x000fe20000000000 */
[----:B------:R-:W-:Y:S01]  /*11c60*/  UMOV UR6, 0x0 ;  /* 0x0000000000067882 */ /* 0x000fe20000000000 */
[----:B------:R-:W-:Y:S01]  /*11c70*/  UMOV UR7, 0x14f00000 ;  /* 0x14f0000000077882 */ /* 0x000fe20000000000 */
[----:B------:R-:W-:-:S15]  /*11c80*/  R2UR UR10, R12 ;  /* 0x000000000c0a72ca */ /* 0x000fde00000e0000 */
.L_x_240:
[----:B------:R-:W-:-:S13]  /*11c90*/  @P0 ELECT P2, URZ, PT ;  /* 0x00000000003f082f */ /* 0x000fda0003840000 */
[----:B------:R-:W-:Y:S01]  /*11ca0*/  @P2 R2UR UR13, R16 ;  /* 0x00000000100d22ca */ /* 0x000fe200000e0000 */
        /* <DEDUP_REMOVED lines=8> */
[----:B------:R-:W1:Y:S01]  /*11d30*/  SYNCS.PHASECHK.TRANS64.TRYWAIT P0, [R6+URZ+0x38840], R5 ;  /* 0x03884005060075a7 */ /* 0x000e62000800017f */
[----:B------:R-:W-:Y:S04]  /*11d40*/  BSSY B1, `(.L_x_241) ;  /* 0x0000002000017945 */ /* 0x000fe80003800000 */
[----:B-1----:R-:W-:Y:S05]  /*11d50*/  @!P0 BRA `(.L_x_242) ;  /* 0x0000003c00208947 */ /* 0x002fea0003800000 */
.L_x_313:
[----:B------:R-:W-:Y:S05]  /*11d60*/  BSYNC B1 ;  /* 0x0000000000017941 */ /* 0x000fea0003800000 */
.L_x_241:
[----:B------:R-:W-:Y:S01]  /*11d70*/  BSSY B1, `(.L_x_243) ;  /* 0x000000b000017945 */ /* 0x000fe20003800000 */
[----:B------:R-:W-:Y:S02]  /*11d80*/  IMAD.MOV.U32 R10, RZ, RZ, 0x0 ;  /* 0x00000000ff0a7424 */ /* 0x000fe400078e00ff */
[----:B------:R-:W-:Y:S01]  /*11d90*/  IMAD.MOV.U32 R11, RZ, RZ, 0x14f00000 ;  /* 0x14f00000ff0b7424 */ /* 0x000fe200078e00ff */
[----:B------:R-:W-:Y:S06]  /*11da0*/  @P1 BRA `(.L_x_244) ;  /* 0x00000000001c1947 */ /* 0x000fec0003800000 */
[----:B------:R-:W3:Y:S01]  /*11db0*/  S2R R7, SR_TID.X ;  /* 0x0000000000077919 */ /* 0x000ee20000002100 */
[----:B-12---:R-:W-:-:S04]  /*11dc0*/  IMAD.MOV.U32 R5, RZ, RZ, 0x8000 ;  /* 0x00008000ff057424 */ /* 0x006fc800078e00ff */
[----:B------:R4:W-:Y:S01]  /*11dd0*/  SYNCS.ARRIVE.TRANS64 RZ, [R6+URZ+0x38830], R5 ;  /* 0x0388300506ff79a7 */ /* 0x0009e2000800003f */
[----:B---3--:R-:W-:-:S04]  /*11de0*/  LOP3.LUT R7, R7, 0x1f, RZ, 0xc0, !PT ;  /* 0x0000001f07077812 */ /* 0x008fc800078ec0ff */
[----:B------:R-:W-:-:S13]  /*11df0*/  ISETP.NE.AND P0, PT, R7, RZ, PT ;  /* 0x000000ff0700720c */ /* 0x000fda0003f05270 */
[----:B----4-:R-:W-:Y:S05]  /*11e00*/  @!P0 BRA `(.L_x_244) ;  /* 0x0000000000048947 */ /* 0x010fea0003800000 */
[----:B------:R-:W-:Y:S01]  /*11e10*/  BPT.TRAP 0x1 ;  /* 0x000000040000795c */ /* 0x000fe20000300000 */
.L_x_244:
[----:B------:R-:W-:Y:S05]  /*11e20*/  BSYNC B1 ;  /* 0x0000000000017941 */ /* 0x000fea0003800000 */
.L_x_243:
[----:B------:R-:W-:Y:S01]  /*11e30*/  R2UR UR10, R13 ;  /* 0x000000000d0a72ca */ /* 0x000fe200000e0000 */
[----:B------:R-:W-:Y:S01]  /*11e40*/  UIADD3 UR4, UP0, UR52, 0x370, URZ ;  /* 0x0000037034047890 */ /* 0x000fe2000ff1e03f */
[----:B------:R-:W-:Y:S01]  /*11e50*/  R2UR UR6, R10 ;  /* 0x000000000a0672ca */ /* 0x000fe200000e0000 */
[----:B-12---:R-:W-:Y:S01]  /*11e60*/  VIADD R6, R6, 0x38830 ;  /* 0x0003883006067836 */ /* 0x006fe20000000000 */
[----:B------:R-:W-:Y:S01]  /*11e70*/  R2UR UR7, R11 ;  /* 0x000000000b0772ca */ /* 0x000fe200000e0000 */
[----:B------:R-:W-:Y:S01]  /*11e80*/  VIADD R5, R4, 0x28400 ;  /* 0x0002840004057836 */ /* 0x000fe20000000000 */
[----:B------:R-:W-:Y:S01]  /*11e90*/  PLOP3.LUT P0, PT, PT, PT, PT, 0x80, 0x0 ;  /* 0x000000000000781c */ /* 0x000fe20003f0f070 */
[----:B------:R-:W-:-:S12]  /*11ea0*/  UIADD3.X UR5, URZ, UR53, URZ, UP0, !UPT ;  /* 0x000000353f057290 */ /* 0x000fd800087fe43f */
.L_x_245:
        /* <DEDUP_REMOVED lines=10> */
[----:B------:R-:W-:Y:S01]  /*11f50*/  R2UR UR10, R12 ;  /* 0x000000000c0a72ca */ /* 0x000fe200000e0000 */
[----:B------:R-:W-:Y:S01]  /*11f60*/  VIADD R4, R4, 0x2c400 ;  /* 0x0002c40004047836 */ /* 0x000fe20000000000 */
[----:B------:R-:W-:Y:S02]  /*11f70*/  R2UR UR6, R10 ;  /* 0x000000000a0672ca */ /* 0x000fe400000e0000 */
[----:B------:R-:W-:Y:S02]  /*11f80*/  R2UR UR7, R11 ;  /* 0x000000000b0772ca */ /* 0x000fe400000e0000 */
[----:B------:R-:W-:-:S13]  /*11f90*/  PLOP3.LUT P0, PT, PT, PT, PT, 0x80, 0x0 ;  /* 0x000000000000781c */ /* 0x000fda0003f0f070 */
.L_x_246:
        /* <DEDUP_REMOVED lines=9> */
[----:B--2---:R-:W-:Y:S05]  /*12030*/  @P0 BRA.U.ANY `(.L_x_246) ;  /* 0xfffffffd00d80947 */ /* 0x004fea000393ffff */
.L_x_233:
[----:B------:R-:W-:Y:S05]  /*12040*/  BSYNC B0 ;  /* 0x0000000000007941 */ /* 0x000fea0003800000 */
.L_x_232:
[----:B------:R-:W-:-:S06]  /*12050*/  UISETP.NE.AND UP0, UPT, UR39, 0x3, UPT ;  /* 0x000000032700788c */ /* 0x000fcc000bf05270 */
[----:B------:R-:W-:-:S13]  /*12060*/  PLOP3.LUT P0, PT, PT, PT, UP0, 0x80, 0x0 ;  /* 0x000000000000781c */ /* 0x000fda0003f0f008 */
[----:B------:R-:W-:Y:S05]  /*12070*/  @!P0 BRA `(.L_x_247) ;  /* 0x0000000000048947 */ /* 0x000fea0003800000 */
[----:B------:R-:W-:Y:S01]  /*12080*/  BPT.TRAP 0x1 ;  /* 0x000000040000795c */ /* 0x000fe20000300000 */
.L_x_247:
[----:B------:R-:W-:Y:S01]  /*12090*/  IMAD.U32 R4, RZ, RZ, UR42 ;  /* 0x0000002aff047e24 */ /* 0x000fe2000f8e00ff */
[----:B------:R-:W-:Y:S01]  /*120a0*/  BSSY B0, `(.L_x_248) ;  /* 0x0000007000007945 */ /* 0x000fe20003800000 */
[----:B------:R-:W-:-:S03]  /*120b0*/  IMAD R19, R3, 0x8, R17 ;  /* 0x0000000803137824 */ /* 0x000fc600078e0211 */
[----:B------:R-:W-:Y:S02]  /*120c0*/  ISETP.NE.AND P1, PT, R4, 0x3, PT ;  /* 0x000000030400780c */ /* 0x000fe40003f25270 */
[----:B------:R-:W-:-:S04]  /*120d0*/  LOP3.LUT R4, R0, 0x1, RZ, 0x3c, !PT ;  /* 0x0000000100047812 */ /* 0x000fc800078e3cff */
[----:B------:R-:W-:-:S04]  /*120e0*/  SHF.L.U32 R4, R4, 0x1f, RZ ;  /* 0x0000001f04047819 */ /* 0x000fc800000006ff */
[----:B------:R-:W2:Y:S02]  /*120f0*/  SYNCS.PHASECHK.TRANS64.TRYWAIT P0, [R19+URZ+0x38870], R4 ;  /* 0x03887004130075a7 */ /* 0x000ea4000800017f */
[----:B--2---:R-:W-:Y:S05]  /*12100*/  @!P0 BRA `(.L_x_249) ;  /* 0x0000003800488947 */ /* 0x004fea0003800000 */
.L_x_314:
[----:B------:R-:W-:Y:S05]  /*12110*/  BSYNC B0 ;  /* 0x0000000000007941 */ /* 0x000fea0003800000 */
.L_x_248:
[----:B------:R-:W-:Y:S05]  /*12120*/  @!P1 BRA `(.L_x_250) ;  /* 0x0000000000049947 */ /* 0x000fea0003800000 */
[----:B------:R-:W-:Y:S01]  /*12130*/  BPT.TRAP 0x1 ;  /* 0x000000040000795c */ /* 0x000fe20000300000 */
.L_x_250:
[----:B--2---:R-:W-:Y:S01]  /*12140*/  SHF.L.U32 R4, R0, 0x1f, RZ ;  /* 0x0000001f00047819 */ /* 0x004fe200000006ff */
[----:B------:R-:W-:-:S03]  /*12150*/  IMAD.SHL.U32 R0, R3, 0x8000, RZ ;  /* 0x0000800003007824 */ /* 0x000fc600078e00ff */
[----:B------:R-:W2:Y:S02]  /*12160*/  SYNCS.PHASECHK.TRANS64.TRYWAIT P0, [R19+URZ+0x38860], R4 ;  /* 0x03886004130075a7 */ /* 0x000ea4000800017f */
[----:B--2---:R-:W-:Y:S05]  /*12170*/  @!P0 BRA `(.L_x_251) ;  /* 0x0000003800408947 */ /* 0x004fea0003800000 */
.L_x_315:
[----:B------:R-:W3:Y:S04]  /*12180*/  LDL R14, [R1+0x34] ;  /* 0x00003400010e7983 */ /* 0x000ee80000100800 */
[----:B------:R-:W4:Y:S04]  /*12190*/  LDL R13, [R1+0x8] ;  /* 0x00000800010d7983 */ /* 0x000f280000100800 */
[----:B------:R-:W4:Y:S01]  /*121a0*/  LDL R12, [R1] ;  /* 0x00000000010c7983 */ /* 0x000f220000100800 */
[----:B------:R-:W-:Y:S01]  /*121b0*/  LOP3.LUT R3, R0, R18, RZ, 0xfc, !PT ;  /* 0x0000001200037212 */ /* 0x000fe200078efcff */
[----:B------:R-:W-:Y:S05]  /*121c0*/  WARPSYNC.ALL ;  /* 0x0000000000007948 */ /* 0x000fea0003800000 */
[----:B------:R-:W-:-:S05]  /*121d0*/  IMAD.IADD R3, R17, 0x1, R3 ;  /* 0x0000000111037824 */ /* 0x000fca00078e0203 */
[----:B-1----:R-:W2:Y:S02]  /*121e0*/  LDSM.16.MT88.4 R8, [R3+0x10400] ;  /* 0x010400000308783b */ /* 0x002ea40000004200 */
[C-C-:B--2---:R-:W-:Y:S02]  /*121f0*/  PRMT R4, R8.reuse, 0x6420, R9.reuse ;  /* 0x0000642008047816 */ /* 0x144fe40000000009 */
[----:B------:R-:W-:Y:S02]  /*12200*/  PRMT R5, R8, 0x7531, R9 ;  /* 0x0000753108057816 */ /* 0x000fe40000000009 */
[C-C-:B------:R-:W-:Y:S02]  /*12210*/  PRMT R6, R10.reuse, 0x6420, R11.reuse ;  /* 0x000064200a067816 */ /* 0x140fe4000000000b */
[----:B------:R-:W-:Y:S02]  /*12220*/  PRMT R7, R10, 0x7531, R11 ;  /* 0x000075310a077816 */ /* 0x000fe4000000000b */
[----:B---3--:R-:W-:-:S05]  /*12230*/  IADD3 R20, R17, R14, R0 ;  /* 0x0000000e11147210 */ /* 0x008fca0007ffe000 */
[----:B------:R-:W1:Y:S01]  /*12240*/  LDSM.16.MT88.4 R8, [R20+0x10400] ;  /* 0x010400001408783b */ /* 0x000e620000004200 */
[----:B----4-:R-:W-:-:S05]  /*12250*/  IADD3 R3, R12, R0, R13 ;  /* 0x000000000c037210 */ /* 0x010fca0007ffe00d */
[----:B------:R2:W-:Y:S02]  /*12260*/  STSM.16.M88.4 [R3], R4 ;  /* 0x0000000403007844 */ /* 0x0005e40000000200 */
[----:B--2---:R-:W-:Y:S02]  /*12270*/  VIADD R4, R0, 0x4000 ;  /* 0x0000400000047836 */ /* 0x004fe40000000000 */
[----:B------:R-:W-:Y:S02]  /*12280*/  IMAD.MOV.U32 R6, RZ, RZ, R13 ;  /* 0x000000ffff067224 */ /* 0x000fe400078e000d */
[----:B------:R-:W-:Y:S01]  /*12290*/  IMAD.MOV.U32 R7, RZ, RZ, R12 ;  /* 0x000000ffff077224 */ /* 0x000fe200078e000c */
[----:B------:R-:W-:-:S05]  /*122a0*/  LOP3.LUT R4, R4, R18, RZ, 0xfc, !PT ;  /* 0x0000001204047212 */ /* 0x000fca00078efcff */
[----:B------:R-:W-:Y:S01]  /*122b0*/  IMAD.IADD R4, R17, 0x1, R4 ;  /* 0x0000000111047824 */ /* 0x000fe200078e0204 */
[C-C-:B-1----:R-:W-:Y:S02]  /*122c0*/  PRMT R12, R8.reuse, 0x6420, R9.reuse ;  /* 0x00006420080c7816 */ /* 0x142fe40000000009 */
[----:B------:R-:W-:Y:S02]  /*122d0*/  PRMT R13, R8, 0x7531, R9 ;  /* 0x00007531080d7816 */ /* 0x000fe40000000009 */
[C-C-:B------:R-:W-:Y:S02]  /*122e0*/  PRMT R14, R10.reuse, 0x6420, R11.reuse ;  /* 0x000064200a0e7816 */ /* 0x140fe4000000000b */
[----:B------:R-:W-:-:S05]  /*122f0*/  PRMT R15, R10, 0x7531, R11 ;  /* 0x000075310a0f7816 */ /* 0x000fca000000000b */
[----:B------:R1:W-:Y:S04]  /*12300*/  STSM.16.M88.4 [R3+0x2000], R12 ;  /* 0x0020000c03007844 */ /* 0x0003e80000000200 */
[----:B------:R-:W2:Y:S01]  /*12310*/  LDSM.16.MT88.4 R8, [R4+0x10400] ;  /* 0x010400000408783b */ /* 0x000ea20000004200 */
[----:B-1----:R-:W-:Y:S02]  /*12320*/  IMAD.MOV.U32 R14, RZ, RZ, R6 ;  /* 0x000000ffff0e7224 */ /* 0x002fe400078e0006 */
[----:B------:R-:W-:Y:S01]  /*12330*/  IMAD.MOV.U32 R15, RZ, RZ, R7 ;  /* 0x000000ffff0f7224 */ /* 0x000fe200078e0007 */
[C-C-:B--2---:R-:W-:Y:S02]  /*12340*/  PRMT R4, R8.reuse, 0x6420, R9.reuse ;  /* 0x0000642008047816 */ /* 0x144fe40000000009 */
[----:B------:R-:W-:-:S02]  /*12350*/  PRMT R5, R8, 0x7531, R9 ;  /* 0x0000753108057816 */ /* 0x000fc40000000009 */
[C-C-:B------:R-:W-:Y:S02]  /*12360*/  PRMT R6, R10.reuse, 0x6420, R11.reuse ;  /* 0x000064200a067816 */ /* 0x140fe4000000000b */
[----:B------:R-:W-:Y:S02]  /*12370*/  PRMT R7, R10, 0x7531, R11 ;  /* 0x000075310a077816 */ /* 0x000fe4000000000b */
[----:B------:R-:W1:Y:S04]  /*12380*/  LDSM.16.MT88.4 R8, [R20+0x14400] ;  /* 0x014400001408783b */ /* 0x000e680000004200 */
[----:B------:R2:W-:Y:S02]  /*12390*/  STSM.16.M88.4 [R3+0x4000], R4 ;  /* 0x0040000403007844 */ /* 0x0005e40000000200 */
[----:B--2---:R-:W-:-:S02]  /*123a0*/  IMAD.MOV.U32 R6, RZ, RZ, R14 ;  /* 0x000000ffff067224 */ /* 0x004fc400078e000e */
[----:B------:R-:W-:Y:S01]  /*123b0*/  IMAD.MOV.U32 R7, RZ, RZ, R15 ;  /* 0x000000ffff077224 */ /* 0x000fe200078e000f */
[C-C-:B-1----:R-:W-:Y:S02]  /*123c0*/  PRMT R12, R8.reuse, 0x6420, R9.reuse ;  /* 0x00006420080c7816 */ /* 0x142fe40000000009 */
[----:B------:R-:W-:Y:S02]  /*123d0*/  PRMT R13, R8, 0x7531, R9 ;  /* 0x00007531080d7816 */ /* 0x000fe40000000009 */
[C-C-:B------:R-:W-:Y:S02]  /*123e0*/  PRMT R14, R10.reuse, 0x6420, R11.reuse ;  /* 0x000064200a0e7816 */ /* 0x140fe4000000000b */
[----:B------:R-:W-:-:S05]  /*123f0*/  PRMT R15, R10, 0x7531, R11 ;  /* 0x000075310a0f7816 */ /* 0x000fca000000000b */
[----:B------:R1:W-:Y:S04]  /*12400*/  STSM.16.M88.4 [R3+0x6000], R12 ;  /* 0x0060000c03007844 */ /* 0x0003e80000000200 */
[----:B-1----:R-:W2:Y:S01]  /*12410*/  LDL R13, [R1+0x2c] ;  /* 0x00002c00010d7983 */ /* 0x002ea20000100800 */
[----:B------:R-:W-:Y:S02]  /*12420*/  VIADD R3, R0, 0x1000 ;  /* 0x0000100000037836 */ /* 0x000fe40000000000 */
[----:B------:R-:W-:Y:S02]  /*12430*/  IMAD.MOV.U32 R14, RZ, RZ, R6 ;  /* 0x000000ffff0e7224 */ /* 0x000fe400078e0006 */
[----:B------:R-:W-:Y:S01]  /*12440*/  IMAD.MOV.U32 R15, RZ, RZ, R7 ;  /* 0x000000ffff0f7224 */ /* 0x000fe200078e0007 */
[----:B------:R-:W-:-:S05]  /*12450*/  LOP3.LUT R3, R3, R18, RZ, 0xfc, !PT ;  /* 0x0000001203037212 */ /* 0x000fca00078efcff */
[----:B------:R-:W-:-:S05]  /*12460*/  IMAD.IADD R3, R17, 0x1, R3 ;  /* 0x0000000111037824 */ /* 0x000fca00078e0203 */
[----:B------:R-:W1:Y:S02]  /*12470*/  LDSM.16.MT88.4 R8, [R3+0x10400] ;  /* 0x010400000308783b */ /* 0x000e640000004200 */
[C-C-:B-1----:R-:W-:Y:S02]  /*12480*/  PRMT R4, R8.reuse, 0x6420, R9.reuse ;  /* 0x0000642008047816 */ /* 0x142fe40000000009 */
[----:B------:R-:W-:Y:S02]  /*12490*/  PRMT R5, R8, 0x7531, R9 ;  /* 0x0000753108057816 */ /* 0x000fe40000000009 */
[C-C-:B------:R-:W-:Y:S02]  /*124a0*/  PRMT R6, R10.reuse, 0x6420, R11.reuse ;  /* 0x000064200a067816 */ /* 0x140fe4000000000b */
[----:B------:R-:W-:Y:S02]  /*124b0*/  PRMT R7, R10, 0x7531, R11 ;  /* 0x000075310a077816 */ /* 0x000fe4000000000b */
[----:B------:R-:W1:Y:S02]  /*124c0*/  LDSM.16.MT88.4 R8, [R20+0x11400] ;  /* 0x011400001408783b */ /* 0x000e640000004200 */
[----:B-1----:R-:W-:-:S02]  /*124d0*/  PRMT R12, R8, 0x6420, R9 ;  /* 0x00006420080c7816 */ /* 0x002fc40000000009 */
[----:B--2---:R-:W-:Y:S02]  /*124e0*/  IADD3 R3, R14, R0, R13 ;  /* 0x000000000e037210 */ /* 0x004fe40007ffe00d */
[----:B------:R-:W-:-:S03]  /*124f0*/  PRMT R13, R8, 0x7531, R9 ;  /* 0x00007531080d7816 */ /* 0x000fc60000000009 */
[----:B------:R-:W-:-:S05]  /*12500*/  IMAD.IADD R3, R15, 0x1, R3 ;  /* 0x000000010f037824 */ /* 0x000fca00078e0203 */
[----:B------:R1:W-:Y:S02]  /*12510*/  STSM.16.M88.4 [R3], R4 ;  /* 0x0000000403007844 */ /* 0x0003e40000000200 */
[----:B-1----:R-:W-:Y:S02]  /*12520*/  VIADD R4, R0, 0x5000 ;  /* 0x0000500000047836 */ /* 0x002fe40000000000 */
[----:B------:R-:W-:Y:S01]  /*12530*/  IMAD.MOV.U32 R6, RZ, RZ, R14 ;  /* 0x000000ffff067224 */ /* 0x000fe200078e000e */
[----:B------:R-:W-:Y:S01]  /*12540*/  PRMT R14, R10, 0x6420, R11 ;  /* 0x000064200a0e7816 */ /* 0x000fe2000000000b */
[----:B------:R-:W-:Y:S01]  /*12550*/  IMAD.MOV.U32 R7, RZ, RZ, R15 ;  /* 0x000000ffff077224 */ /* 0x000fe200078e000f */
[----:B------:R-:W-:Y:S02]  /*12560*/  LOP3.LUT R4, R4, R18, RZ, 0xfc, !PT ;  /* 0x0000001204047212 */ /* 0x000fe400078efcff */
[----:B------:R-:W-:-:S03]  /*12570*/  PRMT R15, R10, 0x7531, R11 ;  /* 0x000075310a0f7816 */ /* 0x000fc6000000000b */
[----:B------:R-:W-:Y:S02]  /*12580*/  IMAD.IADD R4, R17, 0x1, R4 ;  /* 0x0000000111047824 */ /* 0x000fe400078e0204 */
[----:B------:R1:W-:Y:S04]  /*12590*/  STSM.16.M88.4 [R3+0x2000], R12 ;  /* 0x0020000c03007844 */ /* 0x0003e80000000200 */
[----:B------:R-:W2:Y:S01]  /*125a0*/  LDSM.16.MT88.4 R8, [R4+0x10400] ;  /* 0x010400000408783b */ /* 0x000ea20000004200 */
[----:B-1----:R-:W-:Y:S02]  /*125b0*/  IMAD.MOV.U32 R14, RZ, RZ, R6 ;  /* 0x000000ffff0e7224 */ /* 0x002fe400078e0006 */
[----:B------:R-:W-:Y:S01]  /*125c0*/  IMAD.MOV.U32 R15, RZ, RZ, R7 ;  /* 0x000000ffff0f7224 */ /* 0x000fe200078e0007 */
[----:B--2---:R-:W-:-:S02]  /*125d0*/  PRMT R4, R8, 0x6420, R9 ;  /* 0x0000642008047816 */ /* 0x004fc40000000009 */
[----:B------:R-:W-:Y:S02]  /*125e0*/  PRMT R5, R8, 0x7531, R9 ;  /* 0x0000753108057816 */ /* 0x000fe40000000009 */
        /* <DEDUP_REMOVED lines=63> */
[----:B------:R-:W1:Y:S01]  /*129e0*/  LDSM.16.MT88.4 R8, [R20+0x13400] ;  /* 0x013400001408783b */ /* 0x000e620000004200 */
[----:B--2---:R-:W-:Y:S01]  /*129f0*/  IADD3 R3, R14, R13, R0 ;  /* 0x0000000d0e037210 */ /* 0x004fe20007ffe000 */
[----:B------:R-:W-:-:S04]  /*12a00*/  VIADD R0, R0, 0x7000 ;  /* 0x0000700000007836 */ /* 0x000fc80000000000 */
[----:B------:R-:W-:Y:S01]  /*12a10*/  IMAD.IADD R3, R15, 0x1, R3 ;  /* 0x000000010f037824 */ /* 0x000fe200078e0203 */
[----:B------:R-:W-:-:S04]  /*12a20*/  LOP3.LUT R0, R0, R18, RZ, 0xfc, !PT ;  /* 0x0000001200007212 */ /* 0x000fc800078efcff */
[----:B------:R1:W-:Y:S01]  /*12a30*/  STSM.16.M88.4 [R3], R4 ;  /* 0x0000000403007844 */ /* 0x0003e20000000200 */
[----:B------:R-:W-:Y:S01]  /*12a40*/  IMAD.IADD R0, R17, 0x1, R0 ;  /* 0x0000000111007824 */ /* 0x000fe200078e0200 */
[C-C-:B-1----:R-:W-:Y:S02]  /*12a50*/  PRMT R4, R8.reuse, 0x6420, R9.reuse ;  /* 0x0000642008047816 */ /* 0x142fe40000000009 */
[----:B------:R-:W-:Y:S02]  /*12a60*/  PRMT R5, R8, 0x7531, R9 ;  /* 0x0000753108057816 */ /* 0x000fe40000000009 */
[C-C-:B------:R-:W-:Y:S02]  /*12a70*/  PRMT R6, R10.reuse, 0x6420, R11.reuse ;  /* 0x000064200a067816 */ /* 0x140fe4000000000b */
[----:B------:R-:W-:-:S05]  /*12a80*/  PRMT R7, R10, 0x7531, R11 ;  /* 0x000075310a077816 */ /* 0x000fca000000000b */
[----:B------:R-:W-:Y:S04]  /*12a90*/  STSM.16.M88.4 [R3+0x2000], R4 ;  /* 0x0020000403007844 */ /* 0x000fe80000000200 */
[----:B------:R-:W1:Y:S02]  /*12aa0*/  LDSM.16.MT88.4 R8, [R0+0x10400] ;  /* 0x010400000008783b */ /* 0x000e640000004200 */
[C-C-:B-1----:R-:W-:Y:S02]  /*12ab0*/  PRMT R4, R8.reuse, 0x6420, R9.reuse ;  /* 0x0000642008047816 */ /* 0x142fe40000000009 */
[----:B------:R-:W-:Y:S02]  /*12ac0*/  PRMT R5, R8, 0x7531, R9 ;  /* 0x0000753108057816 */ /* 0x000fe40000000009 */
[----:B------:R-:W-:-:S02]  /*12ad0*/  PRMT R6, R10, 0x6420, R11 ;  /* 0x000064200a067816 */ /* 0x000fc4000000000b */
[----:B------:R-:W-:Y:S02]  /*12ae0*/  PRMT R7, R10, 0x7531, R11 ;  /* 0x000075310a077816 */ /* 0x000fe4000000000b */
[----:B------:R-:W1:Y:S04]  /*12af0*/  LDSM.16.MT88.4 R8, [R20+0x17400] ;  /* 0x017400001408783b */ /* 0x000e680000004200 */
[----:B------:R1:W-:Y:S02]  /*12b00*/  STSM.16.M88.4 [R3+0x4000], R4 ;  /* 0x0040000403007844 */ /* 0x0003e40000000200 */
[C-C-:B-1----:R-:W-:Y:S02]  /*12b10*/  PRMT R4, R8.reuse, 0x6420, R9.reuse ;  /* 0x0000642008047816 */ /* 0x142fe40000000009 */
[----:B------:R-:W-:-:S02]  /*12b20*/  PRMT R5, R8, 0x7531, R9 ;  /* 0x0000753108057816 */ /* 0x000fc40000000009 */
        /* <DEDUP_REMOVED lines=8> */
[----:B--2---:R-:W2:Y:S01]  /*12bb0*/  FENCE.VIEW.ASYNC.S ;  /* 0x00000000000073c6 */ /* 0x004ea20000000000 */
[----:B------:R-:W-:Y:S05]  /*12bc0*/  @!P1 BRA `(.L_x_252) ;  /* 0x0000000000049947 */ /* 0x000fea0003800000 */
[----:B------:R-:W-:Y:S01]  /*12bd0*/  BPT.TRAP 0x1 ;  /* 0x000000040000795c */ /* 0x000fe20000300000 */
.L_x_252:
[----:B------:R-:W1:Y:S01]  /*12be0*/  S2R R0, SR_TID.X ;  /* 0x0000000000007919 */ /* 0x000e620000002100 */
[----:B--2---:R2:W-:Y:S01]  /*12bf0*/  SYNCS.ARRIVE.TRANS64.A1T0 RZ, [R19+URZ+0x38850], RZ ;  /* 0x038850ff13ff79a7 */ /* 0x0045e2000810003f */
[----:B-1----:R-:W-:Y:S02]  /*12c00*/  LOP3.LUT R3, R0, 0x7f, RZ, 0xc0, !PT ;  /* 0x0000007f00037812 */ /* 0x002fe400078ec0ff */
[----:B------:R-:W3:Y:S01]  /*12c10*/  LDL R0, [R1+0x1c] ;  /* 0x00001c0001007983 */ /* 0x000ee20000100800 */
[----:B------:R-:W-:Y:S01]  /*12c20*/  BAR.SYNC.DEFER_BLOCKING 0x2, 0x80 ;  /* 0x0082000000007b1d */ /* 0x000fe20000010000 */
[----:B------:R-:W-:-:S05]  /*12c30*/  ISETP.NE.AND P0, PT, R3, RZ, PT ;  /* 0x000000ff0300720c */ /* 0x000fca0003f05270 */
[----:B------:R4:W5:Y:S08]  /*12c40*/  LDL R3, [R1+0x4] ;  /* 0x0000040001037983 */ /* 0x0009700000100800 */
[----:B--2---:R-:W-:-:S05]  /*12c50*/  @!P0 VIADD R19, R19, 0x38880 ;  /* 0x0003888013138836 */ /* 0x004fca0000000000 */
[----:B------:R-:W-:-:S04]  /*12c60*/  @!P0 PRMT R19, RZ, 0x654, R19 ;  /* 0x00000654ff138816 */ /* 0x000fc80000000013 */
[----:B------:R4:W-:Y:S01]  /*12c70*/  @!P0 SYNCS.ARRIVE.TRANS64.RED.A1T0 RZ, [R19+URZ], RZ ;  /* 0x000000ff13ff89a7 */ /* 0x0009e2000810043f */
[C---:B---3--:R-:W-:Y:S01]  /*12c80*/  ISETP.GT.AND P0, PT, R2.reuse, R0, PT ;  /* 0x000000000200720c */ /* 0x048fe20003f04270 */
[----:B------:R-:W-:Y:S01]  /*12c90*/  VIADD R2, R2, 0xffffffff ;  /* 0xffffffff02027836 */ /* 0x000fe20000000000 */
[----:B------:R4:W5:Y:S11]  /*12ca0*/  LDL R0, [R1+0xc] ;  /* 0x00000c0001007983 */ /* 0x0009760000100800 */
[----:B----4-:R-:W-:Y:S05]  /*12cb0*/  @P0 BRA `(.L_x_253) ;  /* 0xffffffe800a80947 */ /* 0x010fea000383ffff */
.L_x_231:
[----:B------:R-:W2:Y:S01]  /*12cc0*/  S2R R4, SR_TID.X ;  /* 0x0000000000047919 */ /* 0x000ea20000002100 */
[----:B------:R-:W-:Y:S01]  /*12cd0*/  BSSY B0, `(.L_x_254) ;  /* 0x0000011000007945 */ /* 0x000fe20003800000 */
[----:B--2---:R-:W-:-:S04]  /*12ce0*/  LOP3.LUT R4, R4, 0x7f, RZ, 0xc0, !PT ;  /* 0x0000007f04047812 */ /* 0x004fc800078ec0ff */
[----:B------:R-:W-:-:S13]  /*12cf0*/  ISETP.NE.AND P0, PT, R4, RZ, PT ;  /* 0x000000ff0400720c */ /* 0x000fda0003f05270 */
[----:B------:R-:W-:Y:S05]  /*12d00*/  @P0 BRA `(.L_x_255) ;  /* 0x0000000000340947 */ /* 0x000fea0003800000 */
[----:B------:R-:W2:Y:S01]  /*12d10*/  S2R R2, SR_LANEID ;  /* 0x0000000000027919 */ /* 0x000ea20000000000 */
[----:B------:R-:W-:Y:S01]  /*12d20*/  VOTEU.ANY UR4, UPT, PT ;  /* 0x0000000000047886 */ /* 0x000fe200038e0100 */
[----:B-1----:R-:W1:Y:S01]  /*12d30*/  LDC.64 R4, c[0x0][0xc60] ;  /* 0x00031800ff047b82 */ /* 0x002e620000000a00 */
[----:B0----5:R-:W2:Y:S02]  /*12d40*/  FLO.U32 R0, UR4 ;  /* 0x0000000400007d00 */ /* 0x021ea400080e0000 */
[----:B--2---:R-:W-:-:S06]  /*12d50*/  ISETP.EQ.U32.AND P1, PT, R0, R2, PT ;  /* 0x000000020000720c */ /* 0x004fcc0003f22070 */
[----:B------:R-:W1:Y:S07]  /*12d60*/  POPC R2, UR4 ;  /* 0x0000000400027d09 */ /* 0x000e6e0008000000 */
[----:B-1----:R-:W2:Y:S04]  /*12d70*/  @P1 ATOMG.E.ADD.STRONG.GPU PT, R2, desc[UR50][R4.64], R2 ;  /* 0x00000002040219a8 */ /* 0x002ea800081ee1f2 */
[----:B--2---:R0:W1:Y:S02]  /*12d80*/  SHFL.IDX PT, R2, R2, R0, 0x1f ;  /* 0x00001f0002027589 */ /* 0x00406400000e0000 */
[----:B0-----:R-:W0:Y:S02]  /*12d90*/  S2R R0, SR_LTMASK ;  /* 0x0000000000007919 */ /* 0x001e240000003900 */
[----:B0-----:R-:W-:-:S06]  /*12da0*/  LOP3.LUT R0, R0, UR4, RZ, 0xc0, !PT ;  /* 0x0000000400007c12 */ /* 0x001fcc000f8ec0ff */
[----:B------:R-:W1:Y:S02]  /*12db0*/  POPC R0, R0 ;  /* 0x0000000000007309 */ /* 0x000e640000000000 */
[----:B-1----:R-:W-:-:S05]  /*12dc0*/  IADD3 R0, R2, UR41, R0 ;  /* 0x0000002902007c10 */ /* 0x002fca000fffe000 */
[----:B------:R2:W-:Y:S02]  /*12dd0*/  STL [R1+0x10], R0 ;  /* 0x0000100001007387 */ /* 0x0005e40000100800 */
.L_x_255:
[----:B------:R-:W-:Y:S05]  /*12de0*/  BSYNC B0 ;  /* 0x0000000000007941 */ /* 0x000fea0003800000 */
.L_x_254:
[----:B------:R-:W-:-:S06]  /*12df0*/  UISETP.NE.AND UP0, UPT, UR39, 0x3, UPT ;  /* 0x000000032700788c */ /* 0x000fcc000bf05270 */
[----:B------:R-:W-:-:S13]  /*12e00*/  PLOP3.LUT P1, PT, PT, PT, UP0, 0x80, 0x0 ;  /* 0x000000000000781c */ /* 0x000fda0003f2f008 */
[----:B------:R-:W-:Y:S05]  /*12e10*/  @!P1 BRA `(.L_x_256) ;  /* 0x0000000000049947 */ /* 0x000fea0003800000 */
[----:B------:R-:W-:Y:S01]  /*12e20*/  BPT.TRAP 0x1 ;  /* 0x000000040000795c */ /* 0x000fe20000300000 */
.L_x_256:
[----:B-----5:R-:W3:Y:S04]  /*12e30*/  LDL R3, [R1+0xc] ;  /* 0x00000c0001037983 */ /* 0x020ee80000100800 */
[----:B------:R-:W4:Y:S01]  /*12e40*/  LDL R2, [R1+0x4] ;  /* 0x0000040001027983 */ /* 0x000f220000100800 */
[----:B0-2---:R-:W-:Y:S01]  /*12e50*/  IMAD.U32 R0, RZ, RZ, UR42 ;  /* 0x0000002aff007e24 */ /* 0x005fe2000f8e00ff */
[----:B------:R-:W-:Y:S04]  /*12e60*/  BSSY B0, `(.L_x_257) ;  /* 0x0000007000007945 */ /* 0x000fe80003800000 */
[----:B------:R-:W-:-:S02]  /*12e70*/  ISETP.NE.AND P2, PT, R0, 0x3, PT ;  /* 0x000000030000780c */ /* 0x000fc40003f45270 */
[----:B---3--:R-:W-:-:S04]  /*12e80*/  LOP3.LUT R0, R3, 0x1, RZ, 0x3c, !PT ;  /* 0x0000000103007812 */ /* 0x008fc800078e3cff */
[----:B------:R-:W-:Y:S01]  /*12e90*/  SHF.L.U32 R0, R0, 0x1f, RZ ;  /* 0x0000001f00007819 */ /* 0x000fe200000006ff */
[----:B----4-:R-:W-:-:S04]  /*12ea0*/  IMAD R2, R2, 0x8, R17 ;  /* 0x0000000802027824 */ /* 0x010fc800078e0211 */
[----:B------:R-:W0:Y:S02]  /*12eb0*/  SYNCS.PHASECHK.TRANS64.TRYWAIT P1, [R2+URZ+0x38870], R0 ;  /* 0x03887000020075a7 */ /* 0x000e24000802017f */
[----:B0-----:R-:W-:Y:S05]  /*12ec0*/  @!P1 BRA `(.L_x_258) ;  /* 0x0000002c00009947 */ /* 0x001fea0003800000 */
.L_x_316:
[----:B------:R-:W-:Y:S05]  /*12ed0*/  BSYNC B0 ;  /* 0x0000000000007941 */ /* 0x000fea0003800000 */
.L_x_257:
[----:B------:R-:W-:Y:S05]  /*12ee0*/  @!P2 BRA `(.L_x_259) ;  /* 0x000000000004a947 */ /* 0x000fea0003800000 */
[----:B------:R-:W-:Y:S01]  /*12ef0*/  BPT.TRAP 0x1 ;  /* 0x000000040000795c */ /* 0x000fe20000300000 */
.L_x_259:
[----:B0-----:R-:W2:Y:S02]  /*12f00*/  LDL R0, [R1+0xc] ;  /* 0x00000c0001007983 */ /* 0x001ea40000100800 */
[----:B--2---:R-:W-:-:S04]  /*12f10*/  SHF.L.U32 R0, R0, 0x1f, RZ ;  /* 0x0000001f00007819 */ /* 0x004fc800000006ff */
[----:B------:R-:W0:Y:S02]  /*12f20*/  SYNCS.PHASECHK.TRANS64.TRYWAIT P1, [R2+URZ+0x38860], R0 ;  /* 0x03886000020075a7 */ /* 0x000e24000802017f */
[----:B0-----:R-:W-:Y:S05]  /*12f30*/  @!P1 BRA `(.L_x_260) ;  /* 0x0000002800f89947 */ /* 0x001fea0003800000 */
.L_x_317:
[----:B------:R-:W2:Y:S04]  /*12f40*/  LDL R3, [R1+0x34] ;  /* 0x0000340001037983 */ /* 0x000ea80000100800 */
[----:B------:R-:W3:Y:S04]  /*12f50*/  LDL R13, [R1+0x8] ;  /* 0x00000800010d7983 */ /* 0x000ee80000100800 */
[----:B------:R-:W3:Y:S04]  /*12f60*/  LDL.LU R12, [R1] ;  /* 0x00000000010c7983 */ /* 0x000ee80000300800 */
[----:B------:R-:W4:Y:S01]  /*12f70*/  LDL R19, [R1+0x4] ;  /* 0x0000040001137983 */ /* 0x000f220000100800 */
[----:B------:R-:W-:Y:S05]  /*12f80*/  WARPSYNC.ALL ;  /* 0x0000000000007948 */ /* 0x000fea0003800000 */
[----:B----4-:R-:W-:-:S05]  /*12f90*/  IMAD.SHL.U32 R16, R19, 0x8000, RZ ;  /* 0x0000800013107824 */ /* 0x010fca00078e00ff */
[----:B0-----:R-:W-:Y:S02]  /*12fa0*/  LOP3.LUT R0, R16, R18, RZ, 0xfc, !PT ;  /* 0x0000001210007212 */ /* 0x001fe400078efcff */
[----:B--2---:R-:W-:-:S03]  /*12fb0*/  IADD3 R3, R17, R3, R16 ;  /* 0x0000000311037210 */ /* 0x004fc60007ffe010 */
[----:B------:R-:W-:-:S05]  /*12fc0*/  IMAD.IADD R0, R17, 0x1, R0 ;  /* 0x0000000111007824 */ /* 0x000fca00078e0200 */
[----:B-1----:R3:W0:Y:S02]  /*12fd0*/  LDSM.16.MT88.4 R4, [R0+0x10400] ;  /* 0x010400000004783b */ /* 0x0026240000004200 */
[----:B---3--:R-:W-:Y:S02]  /*12fe0*/  IADD3 R0, R12, R16, R13 ;  /* 0x000000100c007210 */ /* 0x008fe40007ffe00d */
[C-C-:B0-----:R-:W-:Y:S02]  /*12ff0*/  PRMT R8, R4.reuse, 0x6420, R5.reuse ;  /* 0x0000642004087816 */ /* 0x141fe40000000005 */
[----:B------:R-:W-:Y:S02]  /*13000*/  PRMT R9, R4, 0x7531, R5 ;  /* 0x0000753104097816 */ /* 0x000fe40000000005 */
[C-C-:B------:R-:W-:Y:S02]  /*13010*/  PRMT R10, R6.reuse, 0x6420, R7.reuse ;  /* 0x00006420060a7816 */ /* 0x140fe40000000007 */
[----:B------:R-:W-:-:S02]  /*13020*/  PRMT R11, R6, 0x7531, R7 ;  /* 0x00007531060b7816 */ /* 0x000fc40000000007 */
        /* <DEDUP_REMOVED lines=8> */
[----:B------:R0:W-:Y:S02]  /*130b0*/  STSM.16.M88.4 [R0+0x2000], R8 ;  /* 0x0020000800007844 */ /* 0x0001e40000000200 */
[----:B------:R-:W-:-:S06]  /*130c0*/  IMAD.IADD R4, R17, 0x1, R4 ;  /* 0x0000000111047824 */ /* 0x000fcc00078e0204 */
[----:B------:R-:W1:Y:S01]  /*130d0*/  LDSM.16.MT88.4 R4, [R4+0x10400] ;  /* 0x010400000404783b */ /* 0x000e620000004200 */
[----:B0-----:R-:W-:Y:S02]  /*130e0*/  IMAD.MOV.U32 R10, RZ, RZ, R13 ;  /* 0x000000ffff0a7224 */ /* 0x001fe400078e000d */
[----:B------:R-:W-:Y:S01]  /*130f0*/  IMAD.MOV.U32 R11, RZ, RZ, R12 ;  /* 0x000000ffff0b7224 */ /* 0x000fe200078e000c */
[C-C-:B-1----:R-:W-:Y:S02]  /*13100*/  PRMT R12, R4.reuse, 0x6420, R5.reuse ;  /* 0x00006420040c7816 */ /* 0x142fe40000000005 */
[----:B------:R-:W-:Y:S02]  /*13110*/  PRMT R13, R4, 0x7531, R5 ;  /* 0x00007531040d7816 */ /* 0x000fe40000000005 */
[C-C-:B------:R-:W-:Y:S02]  /*13120*/  PRMT R14, R6.reuse, 0x6420, R7.reuse ;  /* 0x00006420060e7816 */ /* 0x140fe40000000007 */
[----:B------:R-:W-:-:S02]  /*13130*/  PRMT R15, R6, 0x7531, R7 ;  /* 0x00007531060f7816 */ /* 0x000fc40000000007 */
[----:B------:R-:W0:Y:S04]  /*13140*/  LDSM.16.MT88.4 R4, [R3+0x14400] ;  /* 0x014400000304783b */ /* 0x000e280000004200 */
[----:B------:R1:W-:Y:S02]  /*13150*/  STSM.16.M88.4 [R0+0x4000], R12 ;  /* 0x0040000c00007844 */ /* 0x0003e40000000200 */
[----:B-1----:R-:W-:Y:S02]  /*13160*/  IMAD.MOV.U32 R14, RZ, RZ, R10 ;  /* 0x000000ffff0e7224 */ /* 0x002fe400078e000a */
[----:B------:R-:W-:Y:S01]  /*13170*/  IMAD.MOV.U32 R15, RZ, RZ, R11 ;  /* 0x000000ffff0f7224 */ /* 0x000fe200078e000b */
        /* <DEDUP_REMOVED lines=8> */
[----:B------:R-:W-:Y:S01]  /*13200*/  IMAD.MOV.U32 R11, RZ, RZ, R15 ;  /* 0x000000ffff0b7224 */ /* 0x000fe200078e000f */
[----:B------:R-:W-:-:S05]  /*13210*/  LOP3.LUT R0, R0, R18, RZ, 0xfc, !PT ;  /* 0x0000001200007212 */ /* 0x000fca00078efcff */
[----:B------:R-:W-:-:S05]  /*13220*/  IMAD.IADD R0, R17, 0x1, R0 ;  /* 0x0000000111007824 */ /* 0x000fca00078e0200 */
[----:B------:R-:W0:Y:S02]  /*13230*/  LDSM.16.MT88.4 R4, [R0+0x10400] ;  /* 0x010400000004783b */ /* 0x000e240000004200 */
[C-C-:B0-----:R-:W-:Y:S02]  /*13240*/  PRMT R12, R4.reuse, 0x6420, R5.reuse ;  /* 0x00006420040c7816 */ /* 0x141fe40000000005 */
[----:B------:R-:W-:Y:S02]  /*13250*/  PRMT R13, R4, 0x7531, R5 ;  /* 0x00007531040d7816 */ /* 0x000fe40000000005 */
[C-C-:B------:R-:W-:Y:S02]  /*13260*/  PRMT R14, R6.reuse, 0x6420, R7.reuse ;  /* 0x00006420060e7816 */ /* 0x140fe40000000007 */
[----:B------:R-:W-:Y:S02]  /*13270*/  PRMT R15, R6, 0x7531, R7 ;  /* 0x00007531060f7816 */ /* 0x000fe40000000007 */
[----:B------:R-:W0:Y:S02]  /*13280*/  LDSM.16.MT88.4 R4, [R3+0x11400] ;  /* 0x011400000304783b */ /* 0x000e240000004200 */
[----:B0-----:R-:W-:-:S02]  /*13290*/  PRMT R8, R4, 0x6420, R5 ;  /* 0x0000642004087816 */ /* 0x001fc40000000005 */
[----:B--2---:R-:W-:Y:S02]  /*132a0*/  IADD3 R0, R10, R16, R9 ;  /* 0x000000100a007210 */ /* 0x004fe40007ffe009 */
[----:B------:R-:W-:Y:S01]  /*132b0*/  PRMT R9, R4, 0x7531, R5 ;  /* 0x0000753104097816 */ /* 0x000fe20000000005 */
[----:B------:R-:W-:Y:S02]  /*132c0*/  VIADD R4, R16, 0x5000 ;  /* 0x0000500010047836 */ /* 0x000fe40000000000 */
[----:B------:R-:W-:-:S03]  /*132d0*/  IMAD.IADD R0, R11, 0x1, R0 ;  /* 0x000000010b007824 */ /* 0x000fc600078e0200 */
[----:B------:R-:W-:Y:S02]  /*132e0*/  LOP3.LUT R4, R4, R18, RZ, 0xfc, !PT ;  /* 0x0000001204047212 */ /* 0x000fe400078efcff */
[----:B------:R0:W-:Y:S03]  /*132f0*/  STSM.16.M88.4 [R0], R12 ;  /* 0x0000000c00007844 */ /* 0x0001e60000000200 */
[----:B------:R-:W-:Y:S02]  /*13300*/  IMAD.IADD R4, R17, 0x1, R4 ;  /* 0x0000000111047824 */ /* 0x000fe400078e0204 */
[----:B0-----:R-:W-:Y:S01]  /*13310*/  IMAD.MOV.U32 R14, RZ, RZ, R10 ;  /* 0x000000ffff0e7224 */ /* 0x001fe200078e000a */
[C---:B------:R-:W-:Y:S01]  /*13320*/  PRMT R10, R6.reuse, 0x6420, R7 ;  /* 0x00006420060a7816 */ /* 0x040fe20000000007 */
[----:B------:R-:W-:Y:S01]  /*13330*/  IMAD.MOV.U32 R15, RZ, RZ, R11 ;  /* 0x000000ffff0f7224 */ /* 0x000fe200078e000b */
[----:B------:R-:W-:-:S05]  /*13340*/  PRMT R11, R6, 0x7531, R7 ;  /* 0x00007531060b7816 */ /* 0x000fca0000000007 */
[----:B------:R0:W-:Y:S04]  /*13350*/  STSM.16.M88.4 [R0+0x2000], R8 ;  /* 0x0020000800007844 */ /* 0x0001e80000000200 */
[----:B------:R-:W1:Y:S01]  /*13360*/  LDSM.16.MT88.4 R4, [R4+0x10400] ;  /* 0x010400000404783b */ /* 0x000e620000004200 */
[----:B0-----:R-:W-:Y:S02]  /*13370*/  IMAD.MOV.U32 R10, RZ, RZ, R14 ;  /* 0x000000ffff0a7224 */ /* 0x001fe400078e000e */
[----:B------:R-:W-:Y:S01]  /*13380*/  IMAD.MOV.U32 R11, RZ, RZ, R15 ;  /* 0x000000ffff0b7224 */ /* 0x000fe200078e000f */
[C-C-:B-1----:R-:W-:Y:S02]  /*13390*/  PRMT R12, R4.reuse, 0x6420, R5.reuse ;  /* 0x00006420040c7816 */ /* 0x142fe40000000005 */
[----:B------:R-:W-:-:S02]  /*133a0*/  PRMT R13, R4, 0x7531, R5 ;  /* 0x00007531040d7816 */ /* 0x000fc40000000005 */
[C-C-:B------:R-:W-:Y:S02]  /*133b0*/  PRMT R14, R6.reuse, 0x6420, R7.reuse ;  /* 0x00006420060e7816 */ /* 0x140fe40000000007 */
[----:B------:R-:W-:Y:S02]  /*133c0*/  PRMT R15, R6, 0x7531, R7 ;  /* 0x00007531060f7816 */ /* 0x000fe40000000007 */
[----:B------:R-:W0:Y:S04]  /*133d0*/  LDSM.16.MT88.4 R4, [R3+0x15400] ;  /* 0x015400000304783b */ /* 0x000e280000004200 */
[----:B------:R1:W-:Y:S02]  /*133e0*/  STSM.16.M88.4 [R0+0x4000], R12 ;  /* 0x0040000c00007844 */ /* 0x0003e40000000200 */
[----:B-1----:R-:W-:-:S02]  /*133f0*/  IMAD.MOV.U32 R14, RZ, RZ, R10 ;  /* 0x000000ffff0e7224 */ /* 0x002fc400078e000a */
[----:B------:R-:W-:Y:S01]  /*13400*/  IMAD.MOV.U32 R15, RZ, RZ, R11 ;  /* 0x000000ffff0f7224 */ /* 0x000fe200078e000b */
[C-C-:B0-----:R-:W-:Y:S02]  /*13410*/  PRMT R8, R4.reuse, 0x6420, R5.reuse ;  /* 0x0000642004087816 */ /* 0x141fe40000000005 */
[----:B------:R-:W-:Y:S02]  /*13420*/  PRMT R9, R4, 0x7531, R5 ;  /* 0x0000753104097816 */ /* 0x000fe40000000005 */
        /* <DEDUP_REMOVED lines=57> */
[----:B--2---:R-:W-:Y:S01]  /*137c0*/  IADD3 R0, R10, R9, R16 ;  /* 0x000000090a007210 */ /* 0x004fe20007ffe010 */
[----:B------:R-:W-:Y:S01]  /*137d0*/  VIADD R16, R16, 0x7000 ;  /* 0x0000700010107836 */ /* 0x000fe20000000000 */
[----:B------:R-:W-:Y:S02]  /*137e0*/  PRMT R9, R4, 0x7531, R5 ;  /* 0x0000753104097816 */ /* 0x000fe40000000005 */
[--C-:B------:R-:W-:Y:S01]  /*137f0*/  PRMT R10, R6, 0x6420, R7.reuse ;  /* 0x00006420060a7816 */ /* 0x100fe20000000007 */
[----:B------:R-:W-:Y:S01]  /*13800*/  IMAD.IADD R0, R11, 0x1, R0 ;  /* 0x000000010b007824 */ /* 0x000fe200078e0200 */
[----:B------:R-:W-:Y:S02]  /*13810*/  LOP3.LUT R16, R16, R18, RZ, 0xfc, !PT ;  /* 0x0000001210107212 */ /* 0x000fe400078efcff */
[----:B------:R-:W-:Y:S02]  /*13820*/  PRMT R11, R6, 0x7531, R7 ;  /* 0x00007531060b7816 */ /* 0x000fe40000000007 */
[----:B------:R-:W-:Y:S01]  /*13830*/  STSM.16.M88.4 [R0], R12 ;  /* 0x0000000c00007844 */ /* 0x000fe20000000200 */
[----:B------:R-:W-:-:S03]  /*13840*/  IMAD.IADD R4, R17, 0x1, R16 ;  /* 0x0000000111047824 */ /* 0x000fc600078e0210 */
[----:B------:R-:W-:Y:S04]  /*13850*/  STSM.16.M88.4 [R0+0x2000], R8 ;  /* 0x0020000800007844 */ /* 0x000fe80000000200 */
[----:B------:R-:W0:Y:S02]  /*13860*/  LDSM.16.MT88.4 R4, [R4+0x10400] ;  /* 0x010400000404783b */ /* 0x000e240000004200 */
[C-C-:B0-----:R-:W-:Y:S02]  /*13870*/  PRMT R12, R4.reuse, 0x6420, R5.reuse ;  /* 0x00006420040c7816 */ /* 0x141fe40000000005 */
[----:B------:R-:W-:Y:S02]  /*13880*/  PRMT R13, R4, 0x7531, R5 ;  /* 0x00007531040d7816 */ /* 0x000fe40000000005 */
[----:B------:R-:W-:-:S02]  /*13890*/  PRMT R14, R6, 0x6420, R7 ;  /* 0x00006420060e7816 */ /* 0x000fc40000000007 */
[----:B------:R-:W-:Y:S02]  /*138a0*/  PRMT R15, R6, 0x7531, R7 ;  /* 0x00007531060f7816 */ /* 0x000fe40000000007 */
[----:B------:R-:W0:Y:S04]  /*138b0*/  LDSM.16.MT88.4 R4, [R3+0x17400] ;  /* 0x017400000304783b */ /* 0x000e280000004200 */
[----:B------:R1:W-:Y:S01]  /*138c0*/  STSM.16.M88.4 [R0+0x4000], R12 ;  /* 0x0040000c00007844 */ /* 0x0003e20000000200 */
[C-C-:B0-----:R-:W-:Y:S02]  /*138d0*/  PRMT R8, R4.reuse, 0x6420, R5.reuse ;  /* 0x0000642004087816 */ /* 0x141fe40000000005 */
[----:B------:R-:W-:Y:S02]  /*138e0*/  PRMT R9, R4, 0x7531, R5 ;  /* 0x0000753104097816 */ /* 0x000fe40000000005 */
[----:B------:R-:W-:-:S02]  /*138f0*/  PRMT R10, R6, 0x6420, R7 ;  /* 0x00006420060a7816 */ /* 0x000fc40000000007 */
[----:B------:R-:W-:-:S05]  /*13900*/  PRMT R11, R6, 0x7531, R7 ;  /* 0x00007531060b7816 */ /* 0x000fca0000000007 */
[----:B------:R1:W-:Y:S01]  /*13910*/  STSM.16.M88.4 [R0+0x6000], R8 ;  /* 0x0060000800007844 */ /* 0x0003e20000000200 */
[----:B------:R-:W-:Y:S01]  /*13920*/  @!PT LDS RZ, [RZ] ;  /* 0x00000000fffff984 */ /* 0x000fe20000000800 */
[----:B------:R-:W-:Y:S01]  /*13930*/  @!PT LDS RZ, [RZ] ;  /* 0x00000000fffff984 */ /* 0x000fe20000000800 */
[----:B------:R-:W-:Y:S01]  /*13940*/  @!PT LDS RZ, [RZ] ;  /* 0x00000000fffff984 */ /* 0x000fe20000000800 */
[----:B------:R-:W-:Y:S01]  /*13950*/  @!PT LDS RZ, [RZ] ;  /* 0x00000000fffff984 */ /* 0x000fe20000000800 */
[----:B------:R0:W-:Y:S06]  /*13960*/  MEMBAR.ALL.CTA ;  /* 0x0000000000007992 */ /* 0x0001ec0000008000 */
[----:B0-----:R-:W0:Y:S01]  /*13970*/  FENCE.VIEW.ASYNC.S ;  /* 0x00000000000073c6 */ /* 0x001e220000000000 */
[----:B------:R-:W-:Y:S05]  /*13980*/  @!P2 BRA `(.L_x_261) ;  /* 0x000000000004a947 */ /* 0x000fea0003800000 */
[----:B------:R-:W-:Y:S01]  /*13990*/  BPT.TRAP 0x1 ;  /* 0x000000040000795c */ /* 0x000fe20000300000 */
.L_x_261:
[----:B------:R-:W2:Y:S01]  /*139a0*/  LDL.LU R3, [R1+0xc] ;  /* 0x00000c0001037983 */ /* 0x000ea20000300800 */
[----:B0-----:R0:W-:Y:S01]  /*139b0*/  SYNCS.ARRIVE.TRANS64.A1T0 RZ, [R2+URZ+0x38850], RZ ;  /* 0x038850ff02ff79a7 */ /* 0x0011e2000810003f */
[----:B-1----:R-:W-:Y:S02]  /*139c0*/  VIADD R0, R19, 0x1 ;  /* 0x0000000113007836 */ /* 0x002fe40000000000 */
[----:B0-----:R-:W-:-:S05]  /*139d0*/  @!P0 VIADD R2, R2, 0x38880 ;  /* 0x0003888002028836 */ /* 0x001fca0000000000 */
[----:B------:R-:W-:Y:S01]  /*139e0*/  @!P0 PRMT R2, RZ, 0x654, R2 ;  /* 0x00000654ff028816 */ /* 0x000fe20000000002 */
[----:B------:R-:W-:Y:S06]  /*139f0*/  BAR.SYNC.DEFER_BLOCKING 0x2, 0x80 ;  /* 0x0082000000007b1d */ /* 0x000fec0000010000 */
[----:B------:R0:W-:Y:S01]  /*13a00*/  @!P0 SYNCS.ARRIVE.TRANS64.RED.A1T0 RZ, [R2+URZ], RZ ;  /* 0x000000ff02ff89a7 */ /* 0x0001e2000810043f */
[----:B------:R-:W-:-:S04]  /*13a10*/  ISETP.NE.AND P0, PT, R0, 0x2, PT ;  /* 0x000000020000780c */ /* 0x000fc80003f05270 */
[----:B------:R-:W-:Y:S02]  /*13a20*/  SEL R0, R0, RZ, P0 ;  /* 0x000000ff00007207 */ /* 0x000fe40000000000 */
[----:B0-----:R-:W-:-:S03]  /*13a30*/  SEL R2, RZ, 0x1, P0 ;  /* 0x00000001ff027807 */ /* 0x001fc60000000000 */
[----:B------:R3:W-:Y:S01]  /*13a40*/  STL [R1+0x4], R0 ;  /* 0x0000040001007387 */ /* 0x0007e20000100800 */
[----:B--2---:R-:W-:-:S05]  /*13a50*/  LOP3.LUT R3, R3, R2, RZ, 0x3c, !PT ;  /* 0x0000000203037212 */ /* 0x004fca00078e3cff */
[----:B------:R3:W-:Y:S02]  /*13a60*/  STL [R1+0xc], R3 ;  /* 0x00000c0301007387 */ /* 0x0007e40000100800 */
.L_x_206:
[----:B------:R-:W-:Y:S05]  /*13a70*/  BSYNC B7 ;  /* 0x0000000000077941 */ /* 0x000fea0003800000 */
.L_x_204:
[----:B-1-3--:R-:W2:Y:S02]  /*13a80*/  LDL R0, [R1+0x20] ;  /* 0x0000200001007983 */ /* 0x00aea40000100800 */
[----:B--2---:R-:W-:-:S13]  /*13a90*/  LOP3.LUT P0, RZ, R0, 0x2, RZ, 0xc0, !PT ;  /* 0x0000000200ff7812 */ /* 0x004fda000780c0ff */
[----:B------:R-:W-:Y:S05]  /*13aa0*/  @!P0 BRA `(.L_x_262) ;  /* 0x0000000000308947 */ /* 0x000fea0003800000 */
[----:B------:R-:W1:Y:S08]  /*13ab0*/  S2UR UR5, SR_CgaCtaId ;  /* 0x00000000000579c3 */ /* 0x000e700000008800 */
[----:B------:R-:W-:Y:S06]  /*13ac0*/  BAR.SYNC.DEFER_BLOCKING 0x5, 0x180 ;  /* 0x0146000000007b1d */ /* 0x000fec0000010000 */
[----:B------:R-:W-:-:S02]  /*13ad0*/  UMOV UR4, 0x400 ;  /* 0x0000040000047882 */ /* 0x000fc40000000000 */
[----:B-1----:R-:W-:-:S06]  /*13ae0*/  ULEA UR4, UR5, UR4, 0x18 ;  /* 0x0000000405047291 */ /* 0x002fcc000f8ec03f */
[----:B------:R-:W-:-:S05]  /*13af0*/  IMAD.U32 R17, RZ, RZ, UR4 ;  /* 0x00000004ff117e24 */ /* 0x000fca000f8e00ff */
[----:B------:R-:W1:Y:S04]  /*13b00*/  LDS.128 R4, [R17+0x388d0] ;  /* 0x0388d00011047984 */ /* 0x000e680000000c00 */
[----:B-1----:R1:W-:Y:S01]  /*13b10*/  STL.64 [R1+0x10], R4 ;  /* 0x0000100401007387 */ /* 0x0023e20000100a00 */
[----:B------:R-:W-:-:S03]  /*13b20*/  IMAD.MOV.U32 R0, RZ, RZ, R7 ;  /* 0x000000ffff007224 */ /* 0x000fc600078e0007 */
[----:B------:R1:W-:Y:S02]  /*13b30*/  STL [R1+0x18], R6 ;  /* 0x0000180601007387 */ /* 0x0003e40000100800 */
[----:B------:R-:W-:Y:S01]  /*13b40*/  R2UR UR43, R0 ;  /* 0x00000000002b72ca */ /* 0x000fe200000e0000 */
[----:B------:R-:W-:Y:S06]  /*13b50*/  BAR.ARV 0x4, 0x180 ;  /* 0x0106000000007b1d */ /* 0x000fec0000002000 */
[----:B------:R-:W-:Y:S08]  /*13b60*/  BRA `(.L_x_263) ;  /* 0x0000000800c87947 */ /* 0x000ff00003800000 */
.L_x_262:
[----:B------:R-:W2:Y:S01]  /*13b70*/  LDL.LU R0, [R1+0x10] ;  /* 0x0000100001007983 */ /* 0x000ea20000300800 */
[----:B------:R-:W-:Y:S01]  /*13b80*/  ULDC UR4, c[0x0][0xc3c] ;  /* 0x00030f0000047ab9 */ /* 0x000fe20000000800 */
[----:B------:R-:W-:Y:S01]  /*13b90*/  IMAD.MOV.U32 R5, RZ, RZ, RZ ;  /* 0x000000ffff057224 */ /* 0x000fe200078e00ff */
[----:B------:R-:W1:Y:S01]  /*13ba0*/  LDC R8, c[0x0][0xc38] ;  /* 0x00030e00ff087b82 */ /* 0x000e620000000800 */
[----:B------:R-:W3:Y:S02]  /*13bb0*/  S2R R2, SR_TID.X ;  /* 0x0000000000027919 */ /* 0x000ee40000002100 */
[----:B---3--:R-:W-:-:S04]  /*13bc0*/  LOP3.LUT R4, R2, 0x1f, RZ, 0xc0, !PT ;  /* 0x0000001f02047812 */ /* 0x008fc800078ec0ff */
[C---:B------:R-:W-:Y:S01]  /*13bd0*/  ISETP.NE.AND P0, PT, R4.reuse, 0x1f, PT ;  /* 0x0000001f0400780c */ /* 0x040fe20003f05270 */
[----:B--2---:R-:W-:Y:S02]  /*13be0*/  IMAD.MOV.U32 R9, RZ, RZ, R0 ;  /* 0x000000ffff097224 */ /* 0x004fe400078e0000 */
[----:B------:R-:W-:-:S05]  /*13bf0*/  VIADD R0, R4, UR43 ;  /* 0x0000002b04007c36 */ /* 0x000fca0008000000 */
[----:B------:R-:W-:Y:S01]  /*13c00*/  ISETP.GE.OR P1, PT, R0, UR4, !P0 ;  /* 0x0000000400007c0c */ /* 0x000fe2000c726670 */
[----:B------:R-:W-:-:S12]  /*13c10*/  ULDC UR4, c[0x0][0xc3c] ;  /* 0x00030f0000047ab9 */ /* 0x000fd80000000800 */
[----:B0-----:R-:W0:Y:S08]  /*13c20*/  @!P1 LDC.64 R2, c[0x0][0xc80] ;  /* 0x00032000ff029b82 */ /* 0x001e300000000a00 */
[----:B------:R-:W2:Y:S01]  /*13c30*/  @!P1 LDC.64 R6, c[0x0][0xc78] ;  /* 0x00031e00ff069b82 */ /* 0x000ea20000000a00 */
[----:B0-----:R-:W-:-:S05]  /*13c40*/  @!P1 IMAD.WIDE R2, R0, 0x4, R2 ;  /* 0x0000000400029825 */ /* 0x001fca00078e0202 */
[----:B------:R2:W3:Y:S02]  /*13c50*/  @!P1 LDG.E R5, desc[UR50][R2.64] ;  /* 0x0000003202059981 */ /* 0x0004e4000c1e1900 */
[----:B--2---:R-:W-:Y:S01]  /*13c60*/  @!P1 IMAD.WIDE R2, R0, 0x4, R6 ;  /* 0x0000000400029825 */ /* 0x004fe200078e0206 */
[----:B------:R-:W-:-:S06]  /*13c70*/  CS2R R6, SRZ ;  /* 0x0000000000067805 */ /* 0x000fcc000001ff00 */
[----:B------:R-:W3:Y:S01]  /*13c80*/  @!P1 LDG.E R6, desc[UR50][R2.64] ;  /* 0x0000003202069981 */ /* 0x000ee2000c1e1900 */
[C---:B------:R-:W-:Y:S02]  /*13c90*/  ISETP.NE.AND P1, PT, R4.reuse, RZ, PT ;  /* 0x000000ff0400720c */ /* 0x040fe40003f25270 */
[C---:B------:R-:W-:Y:S02]  /*13ca0*/  ISETP.GE.U32.AND P2, PT, R4.reuse, 0x2, PT ;  /* 0x000000020400780c */ /* 0x040fe40003f46070 */
[C---:B------:R-:W-:Y:S02]  /*13cb0*/  ISETP.GE.U32.AND P3, PT, R4.reuse, 0x4, PT ;  /* 0x000000040400780c */ /* 0x040fe40003f66070 */
[C---:B------:R-:W-:Y:S02]  /*13cc0*/  ISETP.GE.U32.AND P4, PT, R4.reuse, 0x8, PT ;  /* 0x000000080400780c */ /* 0x040fe40003f86070 */
[----:B------:R-:W-:Y:S02]  /*13cd0*/  ISETP.GE.U32.AND P5, PT, R4, 0x10, PT ;  /* 0x000000100400780c */ /* 0x000fe40003fa6070 */
[----:B------:R-:W-:Y:S01]  /*13ce0*/  SHFL.IDX PT, R4, R9, 0x1, 0x1f ;  /* 0x00201f0009047f89 */ /* 0x000fe200000e0000 */
[----:B---3--:R-:W-:-:S05]  /*13cf0*/  IMAD R0, R6, R5, RZ ;  /* 0x0000000506007224 */ /* 0x008fca00078e02ff */
        /* <DEDUP_REMOVED lines=15> */
[----:B------:R-:W-:Y:S04]  /*13df0*/  SHFL.IDX PT, R0, R9, RZ, 0x1f ;  /* 0x00001fff09007589 */ /* 0x000fe800000e0000 */
[----:B------:R-:W1:Y:S02]  /*13e00*/  SHFL.IDX PT, R3, R2, 0x1f, 0x1f ;  /* 0x03e01f0002037f89 */ /* 0x000e6400000e0000 */
[----:B-1----:R-:W-:-:S04]  /*13e10*/  IMAD R3, R3, R8, RZ ;  /* 0x0000000803037224 */ /* 0x002fc800078e02ff */
[----:B------:R-:W-:-:S05]  /*13e20*/  IMAD.IADD R4, R4, 0x1, R3 ;  /* 0x0000000104047824 */ /* 0x000fca00078e0203 */
[----:B------:R-:W-:-:S13]  /*13e30*/  ISETP.GT.AND P6, PT, R4, R0, PT ;  /* 0x000000000400720c */ /* 0x000fda0003fc4270 */
[----:B------:R-:W-:Y:S05]  /*13e40*/  @P6 BRA `(.L_x_264) ;  /* 0x0000000000986947 */ /* 0x000fea0003800000 */
.L_x_266:
[----:B------:R-:W-:-:S04]  /*13e50*/  UIADD3 UR43, UR43, 0x1f, URZ ;  /* 0x0000001f2b2b7890 */ /* 0x000fc8000fffe03f */
[----:B------:R-:W-:-:S06]  /*13e60*/  UISETP.GE.AND UP0, UPT, UR43, UR4, UPT ;  /* 0x000000042b00728c */ /* 0x000fcc000bf06270 */
[----:B------:R-:W-:-:S13]  /*13e70*/  PLOP3.LUT P6, PT, PT, PT, UP0, 0x40, 0x0 ;  /* 0x000000000000781c */ /* 0x000fda0003fce808 */
[----:B------:R-:W-:Y:S05]  /*13e80*/  @!P6 BRA `(.L_x_265) ;  /* 0x0000000400b0e947 */ /* 0x000fea0003800000 */
[----:B------:R-:W0:Y:S01]  /*13e90*/  S2R R2, SR_TID.X ;  /* 0x0000000000027919 */ /* 0x000e220000002100 */
[----:B------:R-:W-:Y:S01]  /*13ea0*/  IMAD.MOV.U32 R5, RZ, RZ, RZ ;  /* 0x000000ffff057224 */ /* 0x000fe200078e00ff */
[----:B------:R-:W1:Y:S01]  /*13eb0*/  LDC R8, c[0x0][0xc38] ;  /* 0x00030e00ff087b82 */ /* 0x000e620000000800 */
[----:B0-----:R-:W-:-:S05]  /*13ec0*/  LOP3.LUT R2, R2, 0x1f, RZ, 0xc0, !PT ;  /* 0x0000001f02027812 */ /* 0x001fca00078ec0ff */
[----:B------:R-:W-:-:S05]  /*13ed0*/  VIADD R6, R2, UR43 ;  /* 0x0000002b02067c36 */ /* 0x000fca0008000000 */
[----:B------:R-:W-:-:S13]  /*13ee0*/  ISETP.GE.OR P6, PT, R6, UR4, !P0 ;  /* 0x0000000406007c0c */ /* 0x000fda000c7c6670 */
[----:B------:R-:W0:Y:S02]  /*13ef0*/  @!P6 LDC.64 R2, c[0x0][0xc80] ;  /* 0x00032000ff02eb82 */ /* 0x000e240000000a00 */
[----:B0-----:R-:W-:-:S05]  /*13f00*/  @!P6 IMAD.WIDE R2, R6, 0x4, R2 ;  /* 0x000000040602e825 */ /* 0x001fca00078e0202 */
[----:B------:R0:W2:Y:S02]  /*13f10*/  @!P6 LDG.E R5, desc[UR50][R2.64] ;  /* 0x000000320205e981 */ /* 0x0000a4000c1e1900 */
[----:B0-----:R-:W0:Y:S02]  /*13f20*/  @!P6 LDC.64 R2, c[0x0][0xc78] ;  /* 0x00031e00ff02eb82 */ /* 0x001e240000000a00 */
[----:B0-----:R-:W-:-:S04]  /*13f30*/  @!P6 IMAD.WIDE R2, R6, 0x4, R2 ;  /* 0x000000040602e825 */ /* 0x001fc800078e0202 */
        /* <DEDUP_REMOVED lines=18> */
[----:B------:R-:W1:Y:S02]  /*14060*/  SHFL.IDX PT, R3, R2, 0x1f, 0x1f ;  /* 0x03e01f0002037f89 */ /* 0x000e6400000e0000 */
[----:B-1----:R-:W-:-:S04]  /*14070*/  IMAD R3, R3, R8, RZ ;  /* 0x0000000803037224 */ /* 0x002fc800078e02ff */
[----:B------:R-:W-:-:S05]  /*14080*/  IMAD.IADD R4, R3, 0x1, R4 ;  /* 0x0000000103047824 */ /* 0x000fca00078e0204 */
[----:B------:R-:W-:-:S13]  /*14090*/  ISETP.GT.AND P6, PT, R4, R0, PT ;  /* 0x000000000400720c */ /* 0x000fda0003fc4270 */
[----:B------:R-:W-:Y:S05]  /*140a0*/  @!P6 BRA `(.L_x_266) ;  /* 0xfffffffc0068e947 */ /* 0x000fea000383ffff */
.L_x_264:
[----:B------:R-:W-:-:S04]  /*140b0*/  IMAD.IADD R4, R4, 0x1, -R3 ;  /* 0x0000000104047824 */ /* 0x000fc800078e0a03 */
[----:B------:R-:W-:-:S05]  /*140c0*/  IMAD R3, R2, R8, R4 ;  /* 0x0000000802037224 */ /* 0x000fca00078e0204 */
[----:B------:R-:W-:-:S13]  /*140d0*/  ISETP.GT.AND P0, PT, R3, R0, PT ;  /* 0x000000000300720c */ /* 0x000fda0003f04270 */
[----:B------:R-:W-:Y:S02]  /*140e0*/  VOTEU.ANY UR5, UPT, !P0 ;  /* 0x0000000000057886 */ /* 0x000fe400040e0100 */
[----:B------:R-:W-:Y:S01]  /*140f0*/  ISETP.NE.AND P0, PT, RZ, UR5, PT ;  /* 0x00000005ff007c0c */ /* 0x000fe2000bf05270 */
[----:B------:R-:W-:-:S06]  /*14100*/  UPOPC UR4, UR5 ;  /* 0x00000005000472bf */ /* 0x000fcc0008000000 */
[----:B------:R-:W-:-:S05]  /*14110*/  IMAD.U32 R3, RZ, RZ, UR4 ;  /* 0x00000004ff037e24 */ /* 0x000fca000f8e00ff */
[----:B------:R0:W1:Y:S04]  /*14120*/  SHFL.IDX PT, R5, R5, R3, 0x1f ;  /* 0x00001f0305057589 */ /* 0x00006800000e0000 */
[----:B------:R0:W2:Y:S01]  /*14130*/  SHFL.IDX PT, R6, R6, R3, 0x1f ;  /* 0x00001f0306067589 */ /* 0x0000a200000e0000 */
[----:B------:R-:W-:Y:S05]  /*14140*/  @!P0 BRA `(.L_x_267) ;  /* 0x00000000000c8947 */ /* 0x000fea0003800000 */
[----:B------:R-:W-:-:S06]  /*14150*/  UIADD3 UR5, UR4, -0x1, URZ ;  /* 0xffffffff04057890 */ /* 0x000fcc000fffe03f */
[----:B------:R-:W-:-:S06]  /*14160*/  IMAD.U32 R7, RZ, RZ, UR5 ;  /* 0x00000005ff077e24 */ /* 0x000fcc000f8e00ff */
[----:B------:R3:W4:Y:S02]  /*14170*/  SHFL.IDX PT, R7, R2, R7, 0x1f ;  /* 0x00001f0702077589 */ /* 0x00072400000e0000 */
.L_x_267:
[----:B----4-:R-:W-:Y:S01]  /*14180*/  IMAD R8, R7, R8, R4 ;  /* 0x0000000807087224 */ /* 0x010fe200078e0204 */
[-C--:B-1----:R-:W-:Y:S01]  /*14190*/  IABS R4, R5.reuse ;  /* 0x0000000500047213 */ /* 0x082fe20000000000 */
[----:B------:R-:W-:Y:S02]  /*141a0*/  UIADD3 UR43, UR4, UR43, URZ ;  /* 0x0000002b042b7290 */ /* 0x000fe4000fffe03f */
[----:B------:R-:W-:Y:S01]  /*141b0*/  IMAD.IADD R0, R0, 0x1, -R8 ;  /* 0x0000000100007824 */ /* 0x000fe200078e0a08 */
[----:B---3--:R-:W1:Y:S01]  /*141c0*/  I2F.RP R2, R4 ;  /* 0x0000000400027306 */ /* 0x008e620000209400 */
[----:B------:R3:W-:Y:S02]  /*141d0*/  STL [R1+0x10], R8 ;  /* 0x0000100801007387 */ /* 0x0007e40000100800 */
[----:B---3--:R-:W-:-:S05]  /*141e0*/  IABS R8, R5 ;  /* 0x0000000500087213 */ /* 0x008fca0000000000 */
[----:B-1----:R-:W1:Y:S01]  /*141f0*/  MUFU.RCP R2, R2 ;  /* 0x0000000200027308 */ /* 0x002e620000001000 */
[----:B------:R-:W-:Y:S02]  /*14200*/  IMAD.MOV R8, RZ, RZ, -R8 ;  /* 0x000000ffff087224 */ /* 0x000fe400078e0a08 */
[----:B-1----:R-:W-:-:S05]  /*14210*/  VIADD R2, R2, 0xffffffe ;  /* 0x0ffffffe02027836 */ /* 0x002fca0000000000 */
[----:B0-----:R-:W0:Y:S02]  /*14220*/  F2I.FTZ.U32.TRUNC.NTZ R3, R2 ;  /* 0x0000000200037305 */ /* 0x001e24000021f000 */
[----:B0-----:R-:W-:-:S04]  /*14230*/  IMAD.MOV R2, RZ, RZ, -R3 ;  /* 0x000000ffff027224 */ /* 0x001fc800078e0a03 */
[----:B------:R-:W-:Y:S02]  /*14240*/  IMAD R7, R2, R4, RZ ;  /* 0x0000000402077224 */ /* 0x000fe400078e02ff */
[----:B------:R-:W-:-:S04]  /*14250*/  IMAD.MOV.U32 R2, RZ, RZ, RZ ;  /* 0x000000ffff027224 */ /* 0x000fc800078e00ff */
[----:B------:R-:W-:Y:S01]  /*14260*/  IMAD.HI.U32 R2, R3, R7, R2 ;  /* 0x0000000703027227 */ /* 0x000fe200078e0002 */
[----:B------:R-:W-:-:S05]  /*14270*/  IABS R3, R0 ;  /* 0x0000000000037213 */ /* 0x000fca0000000000 */
[----:B------:R-:W-:-:S04]  /*14280*/  IMAD.HI.U32 R7, R2, R3, RZ ;  /* 0x0000000302077227 */ /* 0x000fc800078e00ff */
[----:B------:R-:W-:-:S05]  /*14290*/  IMAD R3, R7, R8, R3 ;  /* 0x0000000807037224 */ /* 0x000fca00078e0203 */
[----:B------:R-:W-:-:S13]  /*142a0*/  ISETP.GT.U32.AND P1, PT, R4, R3, PT ;  /* 0x000000030400720c */ /* 0x000fda0003f24070 */
[----:B------:R-:W-:Y:S02]  /*142b0*/  @!P1 IMAD.IADD R3, R3, 0x1, -R4 ;  /* 0x0000000103039824 */ /* 0x000fe400078e0a04 */
[----:B------:R-:W-:Y:S01]  /*142c0*/  @!P1 VIADD R7, R7, 0x1 ;  /* 0x0000000107079836 */ /* 0x000fe20000000000 */
[----:B------:R-:W-:Y:S02]  /*142d0*/  ISETP.NE.AND P1, PT, R5, RZ, PT ;  /* 0x000000ff0500720c */ /* 0x000fe40003f25270 */
[----:B------:R-:W-:Y:S02]  /*142e0*/  ISETP.GE.U32.AND P0, PT, R3, R4, PT ;  /* 0x000000040300720c */ /* 0x000fe40003f06070 */
[----:B--2---:R-:W-:-:S04]  /*142f0*/  IABS R4, R6 ;  /* 0x0000000600047213 */ /* 0x004fc80000000000 */
[----:B------:R-:W0:Y:S07]  /*14300*/  I2F.RP R2, R4 ;  /* 0x0000000400027306 */ /* 0x000e2e0000209400 */
[----:B------:R-:W-:Y:S01]  /*14310*/  @P0 VIADD R7, R7, 0x1 ;  /* 0x0000000107070836 */ /* 0x000fe20000000000 */
[----:B0-----:R-:W0:Y:S02]  /*14320*/  MUFU.RCP R2, R2 ;  /* 0x0000000200027308 */ /* 0x001e240000001000 */
[----:B0-----:R-:W-:-:S06]  /*14330*/  VIADD R2, R2, 0xffffffe ;  /* 0x0ffffffe02027836 */ /* 0x001fcc0000000000 */
[----:B------:R-:W0:Y:S02]  /*14340*/  F2I.FTZ.U32.TRUNC.NTZ R3, R2 ;  /* 0x0000000200037305 */ /* 0x000e24000021f000 */
[----:B0-----:R-:W-:-:S04]  /*14350*/  IMAD.MOV R2, RZ, RZ, -R3 ;  /* 0x000000ffff027224 */ /* 0x001fc800078e0a03 */
[----:B------:R-:W-:Y:S02]  /*14360*/  IMAD R8, R2, R4, RZ ;  /* 0x0000000402087224 */ /* 0x000fe400078e02ff */
[----:B------:R-:W-:-:S04]  /*14370*/  IMAD.MOV.U32 R2, RZ, RZ, RZ ;  /* 0x000000ffff027224 */ /* 0x000fc800078e00ff */
[----:B------:R-:W-:Y:S01]  /*14380*/  IMAD.HI.U32 R2, R3, R8, R2 ;  /* 0x0000000803027227 */ /* 0x000fe200078e0002 */
[----:B------:R-:W-:Y:S02]  /*14390*/  LOP3.LUT R3, R0, R5, RZ, 0x3c, !PT ;  /* 0x0000000500037212 */ /* 0x000fe400078e3cff */
[----:B------:R-:W-:Y:S02]  /*143a0*/  IABS R8, R6 ;  /* 0x0000000600087213 */ /* 0x000fe40000000000 */
[----:B------:R-:W-:-:S03]  /*143b0*/  ISETP.GE.AND P2, PT, R3, RZ, PT ;  /* 0x000000ff0300720c */ /* 0x000fc60003f46270 */
[----:B------:R-:W-:-:S10]  /*143c0*/  IMAD.MOV R8, RZ, RZ, -R8 ;  /* 0x000000ffff087224 */ /* 0x000fd400078e0a08 */
[----:B------:R-:W-:Y:S01]  /*143d0*/  @!P2 IMAD.MOV R7, RZ, RZ, -R7 ;  /* 0x000000ffff07a224 */ /* 0x000fe200078e0a07 */
[----:B------:R-:W-:-:S04]  /*143e0*/  @!P1 LOP3.LUT R7, RZ, R5, RZ, 0x33, !PT ;  /* 0x00000005ff079212 */ /* 0x000fc800078e33ff */
[-C--:B------:R-:W-:Y:S01]  /*143f0*/  IABS R3, R7.reuse ;  /* 0x0000000700037213 */ /* 0x080fe20000000000 */
[----:B------:R-:W-:-:S04]  /*14400*/  IMAD R5, R5, R7, RZ ;  /* 0x0000000705057224 */ /* 0x000fc800078e02ff */
[----:B------:R-:W-:-:S04]  /*14410*/  IMAD.HI.U32 R2, R2, R3, RZ ;  /* 0x0000000302027227 */ /* 0x000fc800078e00ff */
[----:B------:R-:W-:-:S05]  /*14420*/  IMAD R3, R2, R8, R3 ;  /* 0x0000000802037224 */ /* 0x000fca00078e0203 */
[----:B------:R-:W-:-:S13]  /*14430*/  ISETP.GT.U32.AND P1, PT, R4, R3, PT ;  /* 0x000000030400720c */ /* 0x000fda0003f24070 */
[----:B------:R-:W-:Y:S02]  /*14440*/  @!P1 IMAD.IADD R3, R3, 0x1, -R4 ;  /* 0x0000000103039824 */ /* 0x000fe400078e0a04 */
[----:B------:R-:W-:Y:S01]  /*14450*/  @!P1 VIADD R2, R2, 0x1 ;  /* 0x0000000102029836 */ /* 0x000fe20000000000 */
[----:B------:R-:W-:Y:S02]  /*14460*/  ISETP.NE.AND P1, PT, R6, RZ, PT ;  /* 0x000000ff0600720c */ /* 0x000fe40003f25270 */
[----:B------:R-:W-:Y:S01]  /*14470*/  ISETP.GE.U32.AND P0, PT, R3, R4, PT ;  /* 0x000000040300720c */ /* 0x000fe20003f06070 */
[----:B------:R-:W-:Y:S01]  /*14480*/  IMAD.IADD R4, R0, 0x1, -R5 ;  /* 0x0000000100047824 */ /* 0x000fe200078e0a05 */
[----:B------:R-:W-:-:S04]  /*14490*/  LOP3.LUT R3, R7, R6, RZ, 0x3c, !PT ;  /* 0x0000000607037212 */ /* 0x000fc800078e3cff */
[----:B------:R-:W-:-:S07]  /*144a0*/  ISETP.GE.AND P2, PT, R3, RZ, PT ;  /* 0x000000ff0300720c */ /* 0x000fce0003f46270 */
[----:B------:R-:W-:-:S06]  /*144b0*/  @P0 VIADD R2, R2, 0x1 ;  /* 0x0000000102020836 */ /* 0x000fcc0000000000 */
        /* <DEDUP_REMOVED lines=9> */
.L_x_265:
[----:B------:R0:W-:Y:S01]  /*14550*/  STL [R1+0x10], R0 ;  /* 0x0000100001007387 */ /* 0x0001e20000100800 */
[----:B------:R-:W-:-:S03]  /*14560*/  ULDC UR43, c[0x0][0xc3c] ;  /* 0x00030f00002b7ab9 */ /* 0x000fc60000000800 */
[----:B------:R0:W-:Y:S04]  /*14570*/  STL [R1+0x14], RZ ;  /* 0x000014ff01007387 */ /* 0x0001e80000100800 */
[----:B------:R0:W-:Y:S02]  /*14580*/  STL [R1+0x18], RZ ;  /* 0x000018ff01007387 */ /* 0x0001e40000100800 */
.L_x_268:
[----:B------:R-:W2:Y:S04]  /*14590*/  LDL R2, [R1+0x18] ;  /* 0x0000180001027983 */ /* 0x000ea80000100800 */
[----:B------:R-:W3:Y:S04]  /*145a0*/  LDL R3, [R1+0x14] ;  /* 0x0000140001037983 */ /* 0x000ee80000100800 */
[----:B-1----:R-:W4:Y:S01]  /*145b0*/  LDL R4, [R1+0x10] ;  /* 0x0000100001047983 */ /* 0x002f220000100800 */
[----:B0-----:R-:W0:Y:S02]  /*145c0*/  S2R R0, SR_TID.X ;  /* 0x0000000000007919 */ /* 0x001e240000002100 */
[----:B0-----:R-:W-:Y:S01]  /*145d0*/  LOP3.LUT R0, R0, 0x1f, RZ, 0xc0, !PT ;  /* 0x0000001f00007812 */ /* 0x001fe200078ec0ff */
[----:B------:R-:W-:Y:S03]  /*145e0*/  BAR.SYNC.DEFER_BLOCKING 0x4, 0x180 ;  /* 0x0106000000007b1d */ /* 0x000fe60000010000 */
[----:B------:R-:W-:-:S13]  /*145f0*/  ISETP.NE.AND P0, PT, R0, RZ, PT ;  /* 0x000000ff0000720c */ /* 0x000fda0003f05270 */
[----:B------:R-:W0:Y:S01]  /*14600*/  @!P0 S2R R0, SR_CgaCtaId ;  /* 0x0000000000008919 */ /* 0x000e220000008800 */
[----:B--2---:R-:W-:Y:S01]  /*14610*/  IMAD.MOV.U32 R6, RZ, RZ, R2 ;  /* 0x000000ffff067224 */ /* 0x004fe200078e0002 */
[----:B------:R-:W-:-:S04]  /*14620*/  @!P0 MOV R2, 0x400 ;  /* 0x0000040000028802 */ /* 0x000fc80000000f00 */
[----:B0-----:R-:W-:Y:S01]  /*14630*/  @!P0 LEA R17, R0, R2, 0x18 ;  /* 0x0000000200118211 */ /* 0x001fe200078ec0ff */
[----:B------:R-:W-:Y:S02]  /*14640*/  IMAD.U32 R0, RZ, RZ, UR43 ;  /* 0x0000002bff007e24 */ /* 0x000fe4000f8e00ff */
[----:B---3--:R-:W-:Y:S02]  /*14650*/  IMAD.MOV.U32 R5, RZ, RZ, R3 ;  /* 0x000000ffff057224 */ /* 0x008fe400078e0003 */
[----:B------:R-:W-:-:S05]  /*14660*/  @!P0 IMAD.MOV.U32 R7, RZ, RZ, R0 ;  /* 0x000000ffff078224 */ /* 0x000fca00078e0000 */
[----:B----4-:R2:W-:Y:S01]  /*14670*/  @!P0 STS.128 [R17+0x388d0], R4 ;  /* 0x0388d00411008388 */ /* 0x0105e20000000c00 */
[----:B------:R-:W-:Y:S06]  /*14680*/  BAR.ARV 0x5, 0x180 ;  /* 0x0146000000007b1d */ /* 0x000fec0000002000 */
.L_x_263:
[----:B------:R-:W-:Y:S02]  /*14690*/  ULDC UR4, c[0x0][0xc3c] ;  /* 0x00030f0000047ab9 */ /* 0x000fe40000000800 */
[----:B------:R-:W-:-:S06]  /*146a0*/  UISETP.GE.AND UP0, UPT, UR43, UR4, UPT ;  /* 0x000000042b00728c */ /* 0x000fcc000bf06270 */
[----:B------:R-:W-:-:S13]  /*146b0*/  PLOP3.LUT P0, PT, PT, PT, UP0, 0x80, 0x0 ;  /* 0x000000000000781c */ /* 0x000fda0003f0f008 */
[----:B------:R-:W-:Y:S05]  /*146c0*/  @!P0 BRA `(.L_x_269) ;  /* 0xffffffac00208947 */ /* 0x000fea000383ffff */
.L_x_199:
[----:B------:R-:W3:Y:S01]  /*146d0*/  LDL.LU R0, [R1+0x40] ;  /* 0x0000400001007983 */ /* 0x000ee20000300800 */
[----:B------:R-:W-:Y:S01]  /*146e0*/  BSSY B0, `(.L_x_270) ;  /* 0x000000b000007945 */ /* 0x000fe20003800000 */
[----:B-12---:R-:W1:Y:S01]  /*146f0*/  S2R R5, SR_CgaCtaId ;  /* 0x0000000000057919 */ /* 0x006e620000008800 */
[----:B---3--:R-:W-:-:S05]  /*14700*/  VIADD R0, R0, 0x1 ;  /* 0x0000000100007836 */ /* 0x008fca0000000000 */
[----:B0-----:R-:W-:-:S04]  /*14710*/  LEA.HI R2, R0, R0, RZ, 0x1 ;  /* 0x0000000000027211 */ /* 0x001fc800078f08ff */
[----:B------:R-:W-:-:S05]  /*14720*/  LOP3.LUT R3, R2, 0xfffffffe, RZ, 0xc0, !PT ;  /* 0xfffffffe02037812 */ /* 0x000fca00078ec0ff */
[----:B------:R-:W-:Y:S01]  /*14730*/  IMAD.IADD R3, R0, 0x1, -R3 ;  /* 0x0000000100037824 */ /* 0x000fe200078e0a03 */
[----:B------:R-:W-:-:S04]  /*14740*/  MOV R0, 0x400 ;  /* 0x0000040000007802 */ /* 0x000fc80000000f00 */
[----:B-1----:R-:W-:Y:S02]  /*14750*/  LEA R0, R5, R0, 0x18 ;  /* 0x0000000005007211 */ /* 0x002fe400078ec0ff */
[----:B------:R-:W-:-:S04]  /*14760*/  SHF.L.U32 R3, R3, 0x1f, RZ ;  /* 0x0000001f03037819 */ /* 0x000fc800000006ff */
[----:B------:R-:W0:Y:S02]  /*14770*/  SYNCS.PHASECHK.TRANS64.TRYWAIT P0, [R0+URZ+0x38820], R3 ;  /* 0x03882003000075a7 */ /* 0x000e24000800017f */
[----:B0-----:R-:W-:Y:S05]  /*14780*/  @!P0 BRA `(.L_x_271) ;  /* 0x0000001000f88947 */ /* 0x001fea0003800000 */
.L_x_318:
[----:B------:R-:W-:Y:S05]  /*14790*/  BSYNC B0 ;  /* 0x0000000000007941 */ /* 0x000fea0003800000 */
.L_x_270:
[----:B------:R-:W-:-:S03]  /*147a0*/  UMOV UR4, 0xffffffff ;  /* 0xffffffff00047882 */ /* 0x000fc60000000000 */
[----:B------:R-:W-:Y:S05]  /*147b0*/  BRA.DIV UR4, `(.L_x_272) ;  /* 0x0000001604007947 */ /* 0x000fea000b800000 */
[----:B------:R-:W1:Y:S02]  /*147c0*/  S2R R2, SR_TID.X ;  /* 0x0000000000027919 */ /* 0x000e640000002100 */
[----:B-1----:R-:W-:-:S04]  /*147d0*/  SHF.R.U32.HI R2, RZ, 0x5, R2 ;  /* 0x00000005ff027819 */ /* 0x002fc80000011602 */
[----:B------:R-:W-:-:S05]  /*147e0*/  LOP3.LUT R2, R2, 0x3, RZ, 0xc0, !PT ;  /* 0x0000000302027812 */ /* 0x000fca00078ec0ff */
[----:B------:R1:W2:Y:S02]  /*147f0*/  SHFL.IDX PT, R14, R2, RZ, 0x1f ;  /* 0x00001fff020e7589 */ /* 0x0002a400000e0000 */
.L_x_321:
[----:B--2---:R-:W-:Y:S01]  /*14800*/  ISETP.NE.AND P0, PT, R14, RZ, PT ;  /* 0x000000ff0e00720c */ /* 0x004fe20003f05270 */
[----:B------:R-:W-:-:S12]  /*14810*/  BSSY B0, `(.L_x_273) ;  /* 0x000002e000007945 */ /* 0x000fd80003800000 */
[----:B------:R-:W-:Y:S05]  /*14820*/  @P0 BRA `(.L_x_274) ;  /* 0x0000000000b00947 */ /* 0x000fea0003800000 */
[----:B------:R-:W-:-:S03]  /*14830*/  UMOV UR4, 0xffffffff ;  /* 0xffffffff00047882 */ /* 0x000fc60000000000 */
[----:B------:R-:W-:Y:S05]  /*14840*/  BRA.DIV UR4, `(.L_x_275) ;  /* 0x0000001604107947 */ /* 0x000fea000b800000 */
[----:B------:R-:W-:-:S13]  /*14850*/  ELECT P6, URZ, PT ;  /* 0x00000000003f782f */ /* 0x000fda00038c0000 */
.L_x_324:
[----:B------:R-:W-:Y:S05]  /*14860*/  @!P6 BRA `(.L_x_274) ;  /* 0x0000000000a0e947 */ /* 0x000fea0003800000 */
[----:B------:R-:W-:-:S06]  /*14870*/  ULOP3.LUT UR4, UR38, 0x2, URZ, 0xfc, !UPT ;  /* 0x0000000226047892 */ /* 0x000fcc000f8efc3f */
[----:B-1----:R-:W-:-:S05]  /*14880*/  IMAD.U32 R2, RZ, RZ, UR4 ;  /* 0x00000004ff027e24 */ /* 0x002fca000f8e00ff */
[----:B------:R-:W-:-:S13]  /*14890*/  ISETP.NE.AND P0, PT, R2, 0x3, PT ;  /* 0x000000030200780c */ /* 0x000fda0003f05270 */
[----:B------:R-:W-:Y:S05]  /*148a0*/  @!P0 BRA `(.L_x_276) ;  /* 0x0000000000048947 */ /* 0x000fea0003800000 */
[----:B------:R-:W-:Y:S01]  /*148b0*/  BPT.TRAP 0x1 ;  /* 0x000000040000795c */ /* 0x000fe20000300000 */
.L_x_276:
[----:B0-----:R-:W2:Y:S04]  /*148c0*/  LDL R3, [R1+0x4] ;  /* 0x0000040001037983 */ /* 0x001ea80000100800 */
[----:B------:R-:W3:Y:S01]  /*148d0*/  LDL.LU R7, [R1+0xc] ;  /* 0x00000c0001077983 */ /* 0x000ee20000300800 */
[----:B------:R-:W-:-:S04]  /*148e0*/  VIADD R2, R0, 0x38840 ;  /* 0x0003884000027836 */ /* 0x000fc80000000000 */
[C---:B--2---:R-:W-:Y:S02]  /*148f0*/  IMAD R6, R3.reuse, 0x8, R2 ;  /* 0x0000000803067824 */ /* 0x044fe400078e0202 */
[----:B------:R-:W-:Y:S01]  /*14900*/  VIADD R3, R3, 0x1 ;  /* 0x0000000103037836 */ /* 0x000fe20000000000 */
[----:B---3--:R-:W-:-:S04]  /*14910*/  SHF.L.U32 R5, R7, 0x1f, RZ ;  /* 0x0000001f07057819 */ /* 0x008fc800000006ff */
[C---:B------:R-:W-:Y:S01]  /*14920*/  ISETP.NE.AND P2, PT, R3.reuse, 0x2, PT ;  /* 0x000000020300780c */ /* 0x040fe20003f45270 */
[----:B------:R-:W0:Y:S03]  /*14930*/  SYNCS.PHASECHK.TRANS64.TRYWAIT P1, [R6+URZ], R5 ;  /* 0x00000005060075a7 */ /* 0x000e26000802017f */
[----:B------:R-:W-:Y:S02]  /*14940*/  SEL R4, RZ, 0x1, P2 ;  /* 0x00000001ff047807 */ /* 0x000fe40001000000 */
[----:B------:R-:W-:Y:S02]  /*14950*/  SEL R3, R3, RZ, P2 ;  /* 0x000000ff03037207 */ /* 0x000fe40001000000 */
[----:B------:R-:W-:-:S03]  /*14960*/  LOP3.LUT R4, R7, R4, RZ, 0x3c, !PT ;  /* 0x0000000407047212 */ /* 0x000fc600078e3cff */
[----:B------:R-:W-:Y:S01]  /*14970*/  IMAD R7, R3, 0x8, R2 ;  /* 0x0000000803077824 */ /* 0x000fe200078e0202 */
[----:B------:R-:W-:Y:S01]  /*14980*/  SHF.L.U32 R2, R4, 0x1f, RZ ;  /* 0x0000001f04027819 */ /* 0x000fe200000006ff */
[----:B0-----:R-:W-:Y:S06]  /*14990*/  @!P1 BRA `(.L_x_277) ;  /* 0x0000001000dc9947 */ /* 0x001fec0003800000 */
.L_x_325:
[----:B------:R-:W1:Y:S02]  /*149a0*/  SYNCS.PHASECHK.TRANS64.TRYWAIT P1, [R7+URZ], R2 ;  /* 0x00000002070075a7 */ /* 0x000e64000802017f */
[----:B-1----:R-:W-:Y:S05]  /*149b0*/  @!P1 BRA `(.L_x_278) ;  /* 0x0000001000e89947 */ /* 0x002fea0003800000 */
.L_x_326:
[----:B------:R-:W-:Y:S05]  /*149c0*/  @!P0 BRA `(.L_x_279) ;  /* 0x0000000000048947 */ /* 0x000fea0003800000 */
[----:B------:R-:W-:Y:S01]  /*149d0*/  BPT.TRAP 0x1 ;  /* 0x000000040000795c */ /* 0x000fe20000300000 */
.L_x_279:
[----:B------:R-:W2:Y:S02]  /*149e0*/  LDL.LU R4, [R1+0x4] ;  /* 0x0000040001047983 */ /* 0x000ea40000300800 */
[----:B--2---:R-:W-:-:S04]  /*149f0*/  IMAD R4, R4, 0x8, R0 ;  /* 0x0000000804047824 */ /* 0x004fc800078e0200 */
[----:B------:R-:W2:Y:S02]  /*14a00*/  SYNCS.PHASECHK.TRANS64.TRYWAIT P1, [R4+URZ+0x38860], R5 ;  /* 0x03886005040075a7 */ /* 0x000ea4000802017f */
[----:B--2---:R-:W-:Y:S05]  /*14a10*/  @!P1 BRA `(.L_x_280) ;  /* 0x0000001000e49947 */ /* 0x004fea0003800000 */
.L_x_327:
[----:B------:R-:W-:Y:S05]  /*14a20*/  @!P0 BRA `(.L_x_281) ;  /* 0x0000000000048947 */ /* 0x000fea0003800000 */
[----:B------:R-:W-:Y:S01]  /*14a30*/  BPT.TRAP 0x1 ;  /* 0x000000040000795c */ /* 0x000fe20000300000 */
.L_x_281:
[----:B------:R-:W-:-:S04]  /*14a40*/  IMAD R3, R3, 0x8, R0 ;  /* 0x0000000803037824 */ /* 0x000fc800078e0200 */
[----:B------:R-:W3:Y:S02]  /*14a50*/  SYNCS.PHASECHK.TRANS64.TRYWAIT P1, [R3+URZ+0x38860], R2 ;  /* 0x03886002030075a7 */ /* 0x000ee4000802017f */
[----:B---3--:R-:W-:Y:S05]  /*14a60*/  @!P1 BRA `(.L_x_282) ;  /* 0x0000001000e49947 */ /* 0x008fea0003800000 */
.L_x_328:
[----:B------:R-:W-:Y:S05]  /*14a70*/  @!P0 BRA `(.L_x_283) ;  /* 0x0000000000048947 */ /* 0x000fea0003800000 */
[----:B------:R-:W-:Y:S01]  /*14a80*/  BPT.TRAP 0x1 ;  /* 0x000000040000795c */ /* 0x000fe20000300000 */
.L_x_283:
[----:B------:R-:W4:Y:S02]  /*14a90*/  SYNCS.PHASECHK.TRANS64.TRYWAIT P0, [R4+URZ+0x38880], R5 ;  /* 0x03888005040075a7 */ /* 0x000f24000800017f */
[----:B----4-:R-:W-:Y:S05]  /*14aa0*/  @!P0 BRA `(.L_x_284) ;  /* 0x0000001000e88947 */ /* 0x010fea0003800000 */
.L_x_285:
[----:B------:R0:W0:Y:S02]  /*14ab0*/  SYNCS.PHASECHK.TRANS64.TRYWAIT P0, [R3+URZ+0x38880], R2 ;  /* 0x03888002030075a7 */ /* 0x000024000800017f */
[----:B0-----:R-:W-:Y:S05]  /*14ac0*/  @!P0 NANOSLEEP.SYNCS 0x989680 ;  /* 0x009896800000895d */ /* 0x001fea0003900000 */
[----:B------:R-:W0:Y:S02]  /*14ad0*/  @!P0 SYNCS.PHASECHK.TRANS64 P0, [R3+URZ+0x38880], R2 ;  /* 0x03888002030085a7 */ /* 0x000e24000800007f */
[----:B0-----:R-:W-:Y:S05]  /*14ae0*/  @!P0 BRA `(.L_x_285) ;  /* 0xfffffffc00f08947 */ /* 0x001fea000383ffff */
.L_x_274:
[----:B------:R-:W-:Y:S05]  /*14af0*/  BSYNC B0 ;  /* 0x0000000000007941 */ /* 0x000fea0003800000 */
.L_x_273:
[----:B------:R-:W-:Y:S05]  /*14b00*/  EXIT ;  /* 0x000000000000794d */ /* 0x000fea0003800000 */
.L_x_148:
[----:B0-----:R0:W1:Y:S02]  /*14b10*/  SYNCS.PHASECHK.TRANS64.TRYWAIT P1, [R0+URZ+0x38800], R3 ;  /* 0x03880003000075a7 */ /* 0x001064000802017f */
[----:B-1----:R-:W-:Y:S05]  /*14b20*/  @!P1 NANOSLEEP.SYNCS 0x989680 ;  /* 0x009896800000995d */ /* 0x002fea0003900000 */
[----:B------:R-:W1:Y:S02]  /*14b30*/  @!P1 SYNCS.PHASECHK.TRANS64 P1, [R0+URZ+0x38800], R3 ;  /* 0x03880003000095a7 */ /* 0x000e64000802007f */
[----:B-1----:R-:W-:Y:S05]  /*14b40*/  @!P1 BRA `(.L_x_148) ;  /* 0xfffffffc00f09947 */ /* 0x002fea000383ffff */
[----:B------:R-:W-:Y:S05]  /*14b50*/  BRA `(.L_x_286) ;  /* 0xfffffed400ac7947 */ /* 0x000fea000383ffff */
.L_x_152:
[----:B0-----:R0:W2:Y:S02]  /*14b60*/  SYNCS.PHASECHK.TRANS64.TRYWAIT P1, [R5+URZ+0x38830], R4 ;  /* 0x03883004050075a7 */ /* 0x0010a4000802017f */
[----:B--2---:R-:W-:Y:S05]  /*14b70*/  @!P1 NANOSLEEP.SYNCS 0x989680 ;  /* 0x009896800000995d */ /* 0x004fea0003900000 */
[----:B------:R-:W2:Y:S02]  /*14b80*/  @!P1 SYNCS.PHASECHK.TRANS64 P1, [R5+URZ+0x38830], R4 ;  /* 0x03883004050095a7 */ /* 0x000ea4000802007f */
[----:B--2---:R-:W-:Y:S05]  /*14b90*/  @!P1 BRA `(.L_x_152) ;  /* 0xfffffffc00f09947 */ /* 0x004fea000383ffff */
[----:B------:R-:W-:Y:S05]  /*14ba0*/  BRA `(.L_x_151) ;  /* 0xfffffed400d47947 */ /* 0x000fea000383ffff */
.L_x_157:
[----:B-1----:R-:W-:-:S04]  /*14bb0*/  IMAD.U32 R3, RZ, RZ, UR6 ;  /* 0x00000006ff037e24 */ /* 0x002fc8000f8e00ff */
[----:B------:R1:W2:Y:S03]  /*14bc0*/  SYNCS.PHASECHK.TRANS64.TRYWAIT P1, [R3+URZ+0x38830], R0 ;  /* 0x03883000030075a7 */ /* 0x0002a6000802017f */
[----:B--2---:R-:W-:Y:S05]  /*14bd0*/  @!P1 NANOSLEEP.SYNCS 0x989680 ;  /* 0x009896800000995d */ /* 0x004fea0003900000 */
[----:B------:R-:W2:Y:S02]  /*14be0*/  @!P1 SYNCS.PHASECHK.TRANS64 P1, [R3+URZ+0x38830], R0 ;  /* 0x03883000030095a7 */ /* 0x000ea4000802007f */
[----:B--2---:R-:W-:Y:S05]  /*14bf0*/  @!P1 BRA `(.L_x_157) ;  /* 0xfffffffc00ec9947 */ /* 0x004fea000383ffff */
[----:B------:R-:W-:Y:S05]  /*14c00*/  BRA `(.L_x_154) ;  /* 0xffffff0000a47947 */ /* 0x000fea000383ffff */
.L_x_161:
[----:B-1----:R-:W-:-:S04]  /*14c10*/  IMAD.U32 R2, RZ, RZ, UR6 ;  /* 0x00000006ff027e24 */ /* 0x002fc8000f8e00ff */
[----:B------:R1:W2:Y:S03]  /*14c20*/  SYNCS.PHASECHK.TRANS64.TRYWAIT P1, [R2+URZ+0x38850], R0 ;  /* 0x03885000020075a7 */ /* 0x0002a6000802017f */
[----:B--2---:R-:W-:Y:S05]  /*14c30*/  @!P1 NANOSLEEP.SYNCS 0x989680 ;  /* 0x009896800000995d */ /* 0x004fea0003900000 */
[----:B------:R-:W2:Y:S02]  /*14c40*/  @!P1 SYNCS.PHASECHK.TRANS64 P1, [R2+URZ+0x38850], R0 ;  /* 0x03885000020095a7 */ /* 0x000ea4000802007f */
[----:B--2---:R-:W-:Y:S05]  /*14c50*/  @!P1 BRA `(.L_x_161) ;  /* 0xfffffffc00ec9947 */ /* 0x004fea000383ffff */
[----:B------:R-:W-:Y:S05]  /*14c60*/  BRA `(.L_x_158) ;  /* 0xffffff0400847947 */ /* 0x000fea000383ffff */
.L_x_167:
[----:B--2---:R2:W3:Y:S02]  /*14c70*/  SYNCS.PHASECHK.TRANS64.TRYWAIT P1, [R7+URZ+0x38850], R8 ;  /* 0x03885008070075a7 */ /* 0x0044e4000802017f */
[----:B---3--:R-:W-:Y:S05]  /*14c80*/  @!P1 NANOSLEEP.SYNCS 0x989680 ;  /* 0x009896800000995d */ /* 0x008fea0003900000 */
[----:B------:R-:W3:Y:S02]  /*14c90*/  @!P1 SYNCS.PHASECHK.TRANS64 P1, [R7+URZ+0x38850], R8 ;  /* 0x03885008070095a7 */ /* 0x000ee4000802007f */
[----:B---3--:R-:W-:Y:S05]  /*14ca0*/  @!P1 BRA `(.L_x_167) ;  /* 0xfffffffc00f09947 */ /* 0x008fea000383ffff */
[----:B------:R-:W-:Y:S05]  /*14cb0*/  BRA `(.L_x_166) ;  /* 0xffffff2400887947 */ /* 0x000fea000383ffff */
.L_x_215:
[----:B------:R-:W-:Y:S02]  /*14cc0*/  IMAD.MOV.U32 R13, RZ, RZ, R0 ;  /* 0x000000ffff0d7224 */ /* 0x000fe400078e0000 */
[----:B------:R-:W-:Y:S02]  /*14cd0*/  IMAD.MOV.U32 R12, RZ, RZ, RZ ;  /* 0x000000ffff0c7224 */ /* 0x000fe400078e00ff */
[----:B------:R-:W-:Y:S02]  /*14ce0*/  IMAD.MOV.U32 R11, RZ, RZ, 0x1f ;  /* 0x0000001fff0b7424 */ /* 0x000fe400078e00ff */
[----:B------:R-:W-:-:S07]  /*14cf0*/  IMAD.MOV.U32 R15, RZ, RZ, -0x1 ;  /* 0xffffffffff0f7424 */ /* 0x000fce00078e00ff */
[----:B--2---:R-:W-:Y:S05]  /*14d00*/  WARPSYNC.COLLECTIVE R15, `(.L_x_287) ;  /* 0x000000000f087348 */ /* 0x004fea0003c00000 */
[----:B------:R0:W1:Y:S02]  /*14d10*/  SHFL.IDX P6, R14, R13, R12, R11 ;  /* 0x0000000c0d0e7389 */ /* 0x00006400000c000b */
[----:B012---:R-:W-:Y:S01]  /*14d20*/  ENDCOLLECTIVE ;  /* 0x000000000000791b */ /* 0x007fe20003800000 */
.L_x_287:
[----:B------:R-:W-:Y:S05]  /*14d30*/  BRA `(.L_x_288) ;  /* 0xffffffb400a07947 */ /* 0x000fea000383ffff */
.L_x_217:
[----:B------:R-:W-:Y:S01]  /*14d40*/  BSSY B0, `(.L_x_289) ;  /* 0x0000006000007945 */ /* 0x000fe20003800000 */
[----:B------:R-:W-:-:S07]  /*14d50*/  IMAD.MOV.U32 R15, RZ, RZ, -0x1 ;  /* 0xffffffffff0f7424 */ /* 0x000fce00078e00ff */
[----:B--2---:R-:W-:Y:S05]  /*14d60*/  WARPSYNC.COLLECTIVE R15, `(.L_x_290) ;  /* 0x000000000f0c7348 */ /* 0x004fea0003c00000 */
[----:B------:R-:W-:Y:S02]  /*14d70*/  ELECT P6, UR62, PT ;  /* 0x00000000003e782f */ /* 0x000fe400038c0000 */
[----:B------:R-:W-:Y:S01]  /*14d80*/  MOV R14, UR62 ;  /* 0x0000003e000e7c02 */ /* 0x000fe20008000f00 */
[----:B--2---:R-:W-:Y:S10]  /*14d90*/  ENDCOLLECTIVE ;  /* 0x000000000000791b */ /* 0x004ff40003800000 */
.L_x_290:
[----:B------:R-:W-:Y:S05]  /*14da0*/  BSYNC B0 ;  /* 0x0000000000007941 */ /* 0x000fea0003800000 */
.L_x_289:
[----:B------:R-:W-:Y:S05]  /*14db0*/  BRA `(.L_x_291) ;  /* 0xffffffb400ac7947 */ /* 0x000fea000383ffff */
.L_x_219:
[----:B0-----:R0:W1:Y:S02]  /*14dc0*/  SYNCS.PHASECHK.TRANS64.TRYWAIT P0, [R2+URZ+0x38880], R4 ;  /* 0x03888004020075a7 */ /* 0x001064000800017f */
[----:B-1----:R-:W-:Y:S05]  /*14dd0*/  @!P0 NANOSLEEP.SYNCS 0x989680 ;  /* 0x009896800000895d */ /* 0x002fea0003900000 */
[----:B------:R-:W1:Y:S02]  /*14de0*/  @!P0 SYNCS.PHASECHK.TRANS64 P0, [R2+URZ+0x38880], R4 ;  /* 0x03888004020085a7 */ /* 0x000e64000800007f */
[----:B-1----:R-:W-:Y:S05]  /*14df0*/  @!P0 BRA `(.L_x_219) ;  /* 0xfffffffc00f08947 */ /* 0x002fea000383ffff */
[----:B------:R-:W-:Y:S05]  /*14e00*/  BRA `(.L_x_292) ;  /* 0xffffffb800107947 */ /* 0x000fea000383ffff */
.L_x_221:
[----:B-1----:R1:W2:Y:S02]  /*14e10*/  SYNCS.PHASECHK.TRANS64.TRYWAIT P0, [R2+URZ+0x38840], R4 ;  /* 0x03884004020075a7 */ /* 0x0022a4000800017f */
[----:B--2---:R-:W-:Y:S05]  /*14e20*/  @!P0 NANOSLEEP.SYNCS 0x989680 ;  /* 0x009896800000895d */ /* 0x004fea0003900000 */
[----:B------:R-:W2:Y:S02]  /*14e30*/  @!P0 SYNCS.PHASECHK.TRANS64 P0, [R2+URZ+0x38840], R4 ;  /* 0x03884004020085a7 */ /* 0x000ea4000800007f */
[----:B--2---:R-:W-:Y:S05]  /*14e40*/  @!P0 BRA `(.L_x_221) ;  /* 0xfffffffc00f08947 */ /* 0x004fea000383ffff */
[----:B------:R-:W-:Y:S05]  /*14e50*/  BRA `(.L_x_293) ;  /* 0xffffffb8007c7947 */ /* 0x000fea000383ffff */
.L_x_225:
[----:B------:R0:W5:Y:S01]  /*14e60*/  LDL.LU R8, [R1+0x3c] ;  /* 0x00003c0001087983 */ /* 0x0001620000300800 */
[----:B------:R-:W-:Y:S01]  /*14e70*/  IMAD.MOV.U32 R13, RZ, RZ, R2 ;  /* 0x000000ffff0d7224 */ /* 0x000fe200078e0002 */
[----:B------:R-:W-:Y:S01]  /*14e80*/  LOP3.LUT R7, R7, 0x7f, RZ, 0xc0, !PT ;  /* 0x0000007f07077812 */ /* 0x000fe200078ec0ff */
[----:B------:R-:W-:Y:S02]  /*14e90*/  IMAD.MOV.U32 R12, RZ, RZ, RZ ;  /* 0x000000ffff0c7224 */ /* 0x000fe400078e00ff */
[----:B------:R-:W-:Y:S01]  /*14ea0*/  IMAD.MOV.U32 R11, RZ, RZ, 0x181f ;  /* 0x0000181fff0b7424 */ /* 0x000fe200078e00ff */
[----:B------:R-:W-:Y:S01]  /*14eb0*/  SHF.R.U32.HI R3, RZ, 0x3, R7 ;  /* 0x00000003ff037819 */ /* 0x000fe20000011607 */
[----:B------:R-:W-:-:S04]  /*14ec0*/  IMAD.MOV.U32 R15, RZ, RZ, -0x1 ;  /* 0xffffffffff0f7424 */ /* 0x000fc800078e00ff */
[----:B0-----:R-:W-:-:S07]  /*14ed0*/  IMAD.IADD R3, R3, 0x1, R5 ;  /* 0x0000000103037824 */ /* 0x001fce00078e0205 */
[----:B-----5:R-:W-:Y:S05]  /*14ee0*/  WARPSYNC.COLLECTIVE R15, `(.L_x_294) ;  /* 0x000000000f087348 */ /* 0x020fea0003c00000 */
[----:B------:R0:W1:Y:S02]  /*14ef0*/  SHFL.IDX P6, R14, R13, R12, R11 ;  /* 0x0000000c0d0e7389 */ /* 0x00006400000c000b */
[----:B01---5:R-:W-:Y:S01]  /*14f00*/  ENDCOLLECTIVE ;  /* 0x000000000000791b */ /* 0x023fe20003800000 */
.L_x_294:
[----:B------:R-:W-:Y:S02]  /*14f10*/  VIADD R5, R3, 0x10 ;  /* 0x0000001003057836 */ /* 0x000fe40000000000 */
[----:B------:R-:W-:Y:S02]  /*14f20*/  IMAD.MOV.U32 R13, RZ, RZ, R0 ;  /* 0x000000ffff0d7224 */ /* 0x000fe400078e0000 */
[----:B------:R-:W-:Y:S02]  /*14f30*/  IMAD R4, R8, R6, RZ ;  /* 0x0000000608047224 */ /* 0x000fe400078e02ff */
[----:B------:R-:W-:-:S07]  /*14f40*/  IMAD.MOV.U32 R6, RZ, RZ, R14 ;  /* 0x000000ffff067224 */ /* 0x000fce00078e000e */
[----:B------:R-:W-:Y:S05]  /*14f50*/  WARPSYNC.COLLECTIVE R15, `(.L_x_295) ;  /* 0x000000000f087348 */ /* 0x000fea0003c00000 */
[----:B------:R0:W1:Y:S02]  /*14f60*/  SHFL.IDX P6, R14, R13, R12, R11 ;  /* 0x0000000c0d0e7389 */ /* 0x00006400000c000b */
[----:B01----:R-:W-:Y:S01]  /*14f70*/  ENDCOLLECTIVE ;  /* 0x000000000000791b */ /* 0x003fe20003800000 */
.L_x_295:
[----:B------:R-:W-:Y:S01]  /*14f80*/  ISETP.GE.AND P2, PT, R3, R4, PT ;  /* 0x000000040300720c */ /* 0x000fe20003f46270 */
[----:B------:R-:W-:Y:S02]  /*14f90*/  IMAD.MOV.U32 R13, RZ, RZ, R2 ;  /* 0x000000ffff0d7224 */ /* 0x000fe400078e0002 */
[----:B------:R-:W-:Y:S02]  /*14fa0*/  IMAD.MOV.U32 R12, RZ, RZ, 0x1 ;  /* 0x00000001ff0c7424 */ /* 0x000fe400078e00ff */
[----:B------:R-:W-:-:S08]  /*14fb0*/  IMAD.MOV.U32 R7, RZ, RZ, R14 ;  /* 0x000000ffff077224 */ /* 0x000fd000078e000e */
[----:B------:R-:W-:Y:S05]  /*14fc0*/  WARPSYNC.COLLECTIVE R15, `(.L_x_296) ;  /* 0x000000000f087348 */ /* 0x000fea0003c00000 */
[----:B------:R0:W1:Y:S02]  /*14fd0*/  SHFL.IDX P6, R14, R13, R12, R11 ;  /* 0x0000000c0d0e7389 */ /* 0x00006400000c000b */
[----:B01----:R-:W-:Y:S01]  /*14fe0*/  ENDCOLLECTIVE ;  /* 0x000000000000791b */ /* 0x003fe20003800000 */
.L_x_296:
[----:B------:R-:W-:-:S05]  /*14ff0*/  @!P2 IADD3 R7, P3, R10, R7, RZ ;  /* 0x000000070a07a210 */ /* 0x000fca0007f7e0ff */
[----:B------:R-:W-:-:S05]  /*15000*/  @!P2 IMAD.X R6, RZ, RZ, R6, P3 ;  /* 0x000000ffff06a224 */ /* 0x000fca00018e0606 */
[----:B------:R-:W-:Y:S01]  /*15010*/  @!P2 LOP3.LUT R7, R7, R6, RZ, 0x3c, !PT ;  /* 0x000000060707a212 */ /* 0x000fe200078e3cff */
[----:B------:R-:W-:-:S03]  /*15020*/  IMAD.MOV.U32 R13, RZ, RZ, R0 ;  /* 0x000000ffff0d7224 */ /* 0x000fc600078e0000 */
[----:B------:R-:W-:-:S04]  /*15030*/  @!P2 LOP3.LUT R6, R7, R6, RZ, 0x3c, !PT ;  /* 0x000000060706a212 */ /* 0x000fc800078e3cff */
[----:B------:R-:W-:Y:S01]  /*15040*/  @!P2 LOP3.LUT R7, R7, R6, RZ, 0x3c, !PT ;  /* 0x000000060707a212 */ /* 0x000fe200078e3cff */
[----:B------:R-:W-:-:S07]  /*15050*/  IMAD.MOV.U32 R8, RZ, RZ, R14 ;  /* 0x000000ffff087224 */ /* 0x000fce00078e000e */
[----:B------:R-:W-:Y:S05]  /*15060*/  WARPSYNC.COLLECTIVE R15, `(.L_x_297) ;  /* 0x000000000f087348 */ /* 0x000fea0003c00000 */
[----:B------:R0:W1:Y:S02]  /*15070*/  SHFL.IDX P6, R14, R13, R12, R11 ;  /* 0x0000000c0d0e7389 */ /* 0x00006400000c000b */
[----:B01----:R-:W-:Y:S01]  /*15080*/  ENDCOLLECTIVE ;  /* 0x000000000000791b */ /* 0x003fe20003800000 */
.L_x_297:
[----:B------:R-:W-:Y:S01]  /*15090*/  @!PT LDS RZ, [RZ] ;  /* 0x00000000fffff984 */ /* 0x000fe20000000800 */
[----:B------:R-:W-:Y:S01]  /*150a0*/  @!PT LDS RZ, [RZ] ;  /* 0x00000000fffff984 */ /* 0x000fe20000000800 */
[----:B------:R-:W-:Y:S01]  /*150b0*/  @!PT LDS RZ, [RZ] ;  /* 0x00000000fffff984 */ /* 0x000fe20000000800 */
[----:B------:R0:W-:Y:S04]  /*150c0*/  @!P2 LDGSTS.E.BYPASS.LTC128B.128 [R9+0x20400], desc[UR50][R6.64], !P0 ;  /* 0x204000000609afae */ /* 0x0001e8000c101d72 */
[----:B------:R0:W-:Y:S01]  /*150d0*/  @!P2 LDGSTS.E.BYPASS.LTC128B.128 [R9+0x24400], desc[UR50][R6.64+0x80], !P1 ;  /* 0x244000800609afae */ /* 0x0001e2000c901d72 */
[----:B------:R-:W-:Y:S01]  /*150e0*/  ISETP.GE.AND P2, PT, R5, R4, PT ;  /* 0x000000040500720c */ /* 0x000fe20003f46270 */
[----:B------:R-:W-:Y:S02]  /*150f0*/  IMAD.MOV.U32 R13, RZ, RZ, R2 ;  /* 0x000000ffff0d7224 */ /* 0x000fe400078e0002 */
[----:B------:R-:W-:Y:S02]  /*15100*/  IMAD.MOV.U32 R12, RZ, RZ, 0x2 ;  /* 0x00000002ff0c7424 */ /* 0x000fe400078e00ff */
[----:B------:R-:W-:-:S08]  /*15110*/  IMAD.MOV.U32 R5, RZ, RZ, R14 ;  /* 0x000000ffff057224 */ /* 0x000fd000078e000e */
[----:B0-----:R-:W-:Y:S05]  /*15120*/  WARPSYNC.COLLECTIVE R15, `(.L_x_298) ;  /* 0x000000000f087348 */ /* 0x001fea0003c00000 */
[----:B------:R1:W2:Y:S02]  /*15130*/  SHFL.IDX P6, R14, R13, R12, R11 ;  /* 0x0000000c0d0e7389 */ /* 0x0002a400000c000b */
[----:B012---:R-:W-:Y:S01]  /*15140*/  ENDCOLLECTIVE ;  /* 0x000000000000791b */ /* 0x007fe20003800000 */
.L_x_298:
[----:B------:R-:W-:Y:S01]  /*15150*/  @!P2 IADD3 R7, P3, R10, R5, RZ ;  /* 0x000000050a07a210 */ /* 0x000fe20007f7e0ff */
[----:B------:R-:W-:-:S04]  /*15160*/  VIADD R5, R3, 0x20 ;  /* 0x0000002003057836 */ /* 0x000fc80000000000 */
        /* <DEDUP_REMOVED lines=9> */
[----:B------:R0:W-:Y:S01]  /*15200*/  @!P2 LDGSTS.E.BYPASS.LTC128B.128 [R9+0x24c00], desc[UR50][R6.64+0x80], !P1 ;  /* 0x24c000800609afae */ /* 0x0001e2000c901d72 */
[----:B------:R-:W-:Y:S01]  /*15210*/  ISETP.GE.AND P2, PT, R5, R4, PT ;  /* 0x000000040500720c */ /* 0x000fe20003f46270 */
[----:B0-----:R-:W-:-:S12]  /*15220*/  IMAD.MOV.U32 R6, RZ, RZ, R14 ;  /* 0x000000ffff067224 */ /* 0x001fd800078e000e */
[----:B------:R-:W-:Y:S05]  /*15230*/  WARPSYNC.COLLECTIVE R15, `(.L_x_299) ;  /* 0x000000000f087348 */ /* 0x000fea0003c00000 */
[----:B------:R0:W1:Y:S02]  /*15240*/  SHFL.IDX P6, R14, R13, R12, R11 ;  /* 0x0000000c0d0e7389 */ /* 0x00006400000c000b */
[----:B01----:R-:W-:Y:S01]  /*15250*/  ENDCOLLECTIVE ;  /* 0x000000000000791b */ /* 0x003fe20003800000 */
.L_x_299:
[----:B------:R-:W-:Y:S02]  /*15260*/  IMAD.MOV.U32 R13, RZ, RZ, R2 ;  /* 0x000000ffff0d7224 */ /* 0x000fe400078e0002 */
[----:B------:R-:W-:Y:S02]  /*15270*/  IMAD.MOV.U32 R12, RZ, RZ, 0x3 ;  /* 0x00000003ff0c7424 */ /* 0x000fe400078e00ff */
[----:B------:R-:W-:-:S07]  /*15280*/  IMAD.MOV.U32 R5, RZ, RZ, R14 ;  /* 0x000000ffff057224 */ /* 0x000fce00078e000e */
[----:B------:R-:W-:Y:S05]  /*15290*/  WARPSYNC.COLLECTIVE R15, `(.L_x_300) ;  /* 0x000000000f087348 */ /* 0x000fea0003c00000 */
[----:B------:R0:W1:Y:S02]  /*152a0*/  SHFL.IDX P6, R14, R13, R12, R11 ;  /* 0x0000000c0d0e7389 */ /* 0x00006400000c000b */
[----:B01----:R-:W-:Y:S01]  /*152b0*/  ENDCOLLECTIVE ;  /* 0x000000000000791b */ /* 0x003fe20003800000 */
.L_x_300:
[----:B------:R-:W-:-:S05]  /*152c0*/  @!P2 IADD3 R5, P3, R10, R5, RZ ;  /* 0x000000050a05a210 */ /* 0x000fca0007f7e0ff */
[----:B------:R-:W-:-:S04]  /*152d0*/  @!P2 IMAD.X R6, RZ, RZ, R6, P3 ;  /* 0x000000ffff06a224 */ /* 0x000fc800018e0606 */
[----:B------:R-:W-:Y:S02]  /*152e0*/  @!P2 IMAD.MOV.U32 R7, RZ, RZ, R6 ;  /* 0x000000ffff07a224 */ /* 0x000fe400078e0006 */
[----:B------:R-:W-:Y:S02]  /*152f0*/  @!P2 IMAD.MOV.U32 R6, RZ, RZ, R5 ;  /* 0x000000ffff06a224 */ /* 0x000fe400078e0005 */
[----:B------:R-:W-:Y:S02]  /*15300*/  IMAD.MOV.U32 R13, RZ, RZ, R0 ;  /* 0x000000ffff0d7224 */ /* 0x000fe400078e0000 */
[----:B------:R-:W-:Y:S01]  /*15310*/  VIADD R5, R3, 0x30 ;  /* 0x0000003003057836 */ /* 0x000fe20000000000 */
        /* <DEDUP_REMOVED lines=10> */
.L_x_301:
[----:B------:R-:W-:Y:S02]  /*153c0*/  IMAD.MOV.U32 R13, RZ, RZ, R2 ;  /* 0x000000ffff0d7224 */ /* 0x000fe400078e0002 */
[----:B------:R-:W-:Y:S02]  /*153d0*/  IMAD.MOV.U32 R12, RZ, RZ, 0x4 ;  /* 0x00000004ff0c7424 */ /* 0x000fe400078e00ff */
[----:B------:R-:W-:-:S07]  /*153e0*/  IMAD.MOV.U32 R5, RZ, RZ, R14 ;  /* 0x000000ffff057224 */ /* 0x000fce00078e000e */
[----:B------:R-:W-:Y:S05]  /*153f0*/  WARPSYNC.COLLECTIVE R15, `(.L_x_302) ;  /* 0x000000000f087348 */ /* 0x000fea0003c00000 */
[----:B------:R0:W1:Y:S02]  /*15400*/  SHFL.IDX P6, R14, R13, R12, R11 ;  /* 0x0000000c0d0e7389 */ /* 0x00006400000c000b */
[----:B01----:R-:W-:Y:S01]  /*15410*/  ENDCOLLECTIVE ;  /* 0x000000000000791b */ /* 0x003fe20003800000 */
.L_x_302:
        /* <DEDUP_REMOVED lines=16> */
.L_x_303:
[----:B------:R-:W-:Y:S02]  /*15520*/  IMAD.MOV.U32 R13, RZ, RZ, R2 ;  /* 0x000000ffff0d7224 */ /* 0x000fe400078e0002 */
[----:B------:R-:W-:Y:S02]  /*15530*/  IMAD.MOV.U32 R12, RZ, RZ, 0x5 ;  /* 0x00000005ff0c7424 */ /* 0x000fe400078e00ff */
[----:B------:R-:W-:-:S07]  /*15540*/  IMAD.MOV.U32 R5, RZ, RZ, R14 ;  /* 0x000000ffff057224 */ /* 0x000fce00078e000e */
[----:B------:R-:W-:Y:S05]  /*15550*/  WARPSYNC.COLLECTIVE R15, `(.L_x_304) ;  /* 0x000000000f087348 */ /* 0x000fea0003c00000 */
[----:B------:R0:W1:Y:S02]  /*15560*/  SHFL.IDX P6, R14, R13, R12, R11 ;  /* 0x0000000c0d0e7389 */ /* 0x00006400000c000b */
[----:B01----:R-:W-:Y:S01]  /*15570*/  ENDCOLLECTIVE ;  /* 0x000000000000791b */ /* 0x003fe20003800000 */
.L_x_304:
        /* <DEDUP_REMOVED lines=16> */
.L_x_305:
[----:B------:R-:W-:Y:S02]  /*15680*/  IMAD.MOV.U32 R13, RZ, RZ, R2 ;  /* 0x000000ffff0d7224 */ /* 0x000fe400078e0002 */
[----:B------:R-:W-:Y:S02]  /*15690*/  IMAD.MOV.U32 R12, RZ, RZ, 0x6 ;  /* 0x00000006ff0c7424 */ /* 0x000fe400078e00ff */
[----:B------:R-:W-:-:S07]  /*156a0*/  IMAD.MOV.U32 R5, RZ, RZ, R14 ;  /* 0x000000ffff057224 */ /* 0x000fce00078e000e */
[----:B------:R-:W-:Y:S05]  /*156b0*/  WARPSYNC.COLLECTIVE R15, `(.L_x_306) ;  /* 0x000000000f087348 */ /* 0x000fea0003c00000 */
[----:B------:R0:W1:Y:S02]  /*156c0*/  SHFL.IDX P6, R14, R13, R12, R11 ;  /* 0x0000000c0d0e7389 */ /* 0x00006400000c000b */
[----:B01----:R-:W-:Y:S01]  /*156d0*/  ENDCOLLECTIVE ;  /* 0x000000000000791b */ /* 0x003fe20003800000 */
.L_x_306:
[----:B------:R-:W-:-:S05]  /*156e0*/  @!P2 IADD3 R5, P3, R10, R5, RZ ;  /* 0x000000050a05a210 */ /* 0x000fca0007f7e0ff */
[----:B------:R-:W-:-:S04]  /*156f0*/  @!P2 IMAD.X R6, RZ, RZ, R6, P3 ;  /* 0x000000ffff06a224 */ /* 0x000fc800018e0606 */
[----:B------:R-:W-:Y:S02]  /*15700*/  @!P2 IMAD.MOV.U32 R7, RZ, RZ, R6 ;  /* 0x000000ffff07a224 */ /* 0x000fe400078e0006 */
[----:B------:R-:W-:Y:S02]  /*15710*/  @!P2 IMAD.MOV.U32 R6, RZ, RZ, R5 ;  /* 0x000000ffff06a224 */ /* 0x000fe400078e0005 */
[----:B------:R-:W-:-:S03]  /*15720*/  IMAD.MOV.U32 R13, RZ, RZ, R0 ;  /* 0x000000ffff0d7224 */ /* 0x000fc600078e0000 */
        /* <DEDUP_REMOVED lines=9> */
.L_x_307:
[----:B------:R-:W-:-:S05]  /*157c0*/  VIADD R7, R3, 0x60 ;  /* 0x0000006003077836 */ /* 0x000fca0000000000 */
[----:B------:R-:W-:Y:S01]  /*157d0*/  ISETP.GE.AND P2, PT, R7, R4, PT ;  /* 0x000000040700720c */ /* 0x000fe20003f46270 */
[----:B------:R-:W-:Y:S02]  /*157e0*/  IMAD.MOV.U32 R13, RZ, RZ, R2 ;  /* 0x000000ffff0d7224 */ /* 0x000fe400078e0002 */
[----:B------:R-:W-:Y:S02]  /*157f0*/  IMAD.MOV.U32 R12, RZ, RZ, 0x7 ;  /* 0x00000007ff0c7424 */ /* 0x000fe400078e00ff */
[----:B------:R-:W-:-:S08]  /*15800*/  IMAD.MOV.U32 R5, RZ, RZ, R14 ;  /* 0x000000ffff057224 */ /* 0x000fd000078e000e */
[----:B------:R-:W-:Y:S05]  /*15810*/  WARPSYNC.COLLECTIVE R15, `(.L_x_308) ;  /* 0x000000000f087348 */ /* 0x000fea0003c00000 */
[----:B------:R0:W1:Y:S02]  /*15820*/  SHFL.IDX P6, R14, R13, R12, R11 ;  /* 0x0000000c0d0e7389 */ /* 0x00006400000c000b */
[----:B01----:R-:W-:Y:S01]  /*15830*/  ENDCOLLECTIVE ;  /* 0x000000000000791b */ /* 0x003fe20003800000 */
.L_x_308:
[----:B------:R-:W-:-:S05]  /*15840*/  @!P2 IADD3 R5, P3, R10, R5, RZ ;  /* 0x000000050a05a210 */ /* 0x000fca0007f7e0ff */
[----:B------:R-:W-:-:S04]  /*15850*/  @!P2 IMAD.X R6, RZ, RZ, R6, P3 ;  /* 0x000000ffff06a224 */ /* 0x000fc800018e0606 */
[----:B------:R-:W-:Y:S02]  /*15860*/  @!P2 IMAD.MOV.U32 R7, RZ, RZ, R6 ;  /* 0x000000ffff07a224 */ /* 0x000fe400078e0006 */
[----:B------:R-:W-:Y:S02]  /*15870*/  IMAD.MOV.U32 R13, RZ, RZ, R0 ;  /* 0x000000ffff0d7224 */ /* 0x000fe400078e0000 */
[----:B------:R-:W-:-:S05]  /*15880*/  @!P2 IMAD.MOV.U32 R6, RZ, RZ, R5 ;  /* 0x000000ffff06a224 */ /* 0x000fca00078e0005 */
[----:B------:R-:W-:Y:S01]  /*15890*/  @!PT LDS RZ, [RZ] ;  /* 0x00000000fffff984 */ /* 0x000fe20000000800 */
[----:B------:R-:W-:Y:S01]  /*158a0*/  @!PT LDS RZ, [RZ] ;  /* 0x00000000fffff984 */ /* 0x000fe20000000800 */
[----:B------:R-:W-:Y:S01]  /*158b0*/  @!PT LDS RZ, [RZ] ;  /* 0x00000000fffff984 */ /* 0x000fe20000000800 */
[----:B------:R0:W-:Y:S01]  /*158c0*/  @!P2 LDGSTS.E.BYPASS.LTC128B.128 [R9+0x23400], desc[UR50][R6.64], !P0 ;  /* 0x234000000609afae */ /* 0x0001e2000c101d72 */
[----:B------:R-:W-:-:S03]  /*158d0*/  IMAD.MOV.U32 R5, RZ, RZ, R14 ;  /* 0x000000ffff057224 */ /* 0x000fc600078e000e */
[----:B------:R0:W-:Y:S04]  /*158e0*/  @!P2 LDGSTS.E.BYPASS.LTC128B.128 [R9+0x27400], desc[UR50][R6.64+0x80], !P1 ;  /* 0x274000800609afae */ /* 0x0001e8000c901d72 */
[----:B0-----:R-:W-:Y:S05]  /*158f0*/  WARPSYNC.COLLECTIVE R15, `(.L_x_309) ;  /* 0x000000000f087348 */ /* 0x001fea0003c00000 */
[----:B------:R1:W2:Y:S02]  /*15900*/  SHFL.IDX P6, R14, R13, R12, R11 ;  /* 0x0000000c0d0e7389 */ /* 0x0002a400000c000b */
[----:B012---:R-:W-:Y:S01]  /*15910*/  ENDCOLLECTIVE ;  /* 0x000000000000791b */ /* 0x007fe20003800000 */
.L_x_309:
[----:B------:R-:W-:Y:S01]  /*15920*/  IMAD.MOV.U32 R0, RZ, RZ, R14 ;  /* 0x000000ffff007224 */ /* 0x000fe200078e000e */
[----:B------:R-:W-:Y:S06]  /*15930*/  BRA `(.L_x_310) ;  /* 0xffffffb800ec7947 */ /* 0x000fec000383ffff */
.L_x_230:
[----:B0-----:R0:W2:Y:S02]  /*15940*/  SYNCS.PHASECHK.TRANS64.TRYWAIT P0, [R17+URZ+0x38820], R0 ;  /* 0x03882000110075a7 */ /* 0x0010a4000800017f */
[----:B--2---:R-:W-:Y:S05]  /*15950*/  @!P0 NANOSLEEP.SYNCS 0x989680 ;  /* 0x009896800000895d */ /* 0x004fea0003900000 */
[----:B------:R-:W2:Y:S02]  /*15960*/  @!P0 SYNCS.PHASECHK.TRANS64 P0, [R17+URZ+0x38820], R0 ;  /* 0x03882000110085a7 */ /* 0x000ea4000800007f */
[----:B--2---:R-:W-:Y:S05]  /*15970*/  @!P0 BRA `(.L_x_230) ;  /* 0xfffffffc00f08947 */ /* 0x004fea000383ffff */
[----:B------:R-:W-:Y:S05]  /*15980*/  BRA `(.L_x_311) ;  /* 0xffffffbc00587947 */ /* 0x000fea000383ffff */
.L_x_236:
[----:B--2---:R2:W3:Y:S02]  /*15990*/  SYNCS.PHASECHK.TRANS64.TRYWAIT P0, [R6+URZ+0x38880], R5 ;  /* 0x03888005060075a7 */ /* 0x0044e4000800017f */
[----:B---3--:R-:W-:Y:S05]  /*159a0*/  @!P0 NANOSLEEP.SYNCS 0x989680 ;  /* 0x009896800000895d */ /* 0x008fea0003900000 */
[----:B------:R-:W3:Y:S02]  /*159b0*/  @!P0 SYNCS.PHASECHK.TRANS64 P0, [R6+URZ+0x38880], R5 ;  /* 0x03888005060085a7 */ /* 0x000ee4000800007f */
[----:B---3--:R-:W-:Y:S05]  /*159c0*/  @!P0 BRA `(.L_x_236) ;  /* 0xfffffffc00f08947 */ /* 0x008fea000383ffff */
[----:B------:R-:W-:Y:S05]  /*159d0*/  BRA `(.L_x_312) ;  /* 0xffffffc000107947 */ /* 0x000fea000383ffff */
.L_x_242:
[----:B-1----:R1:W3:Y:S02]  /*159e0*/  SYNCS.PHASECHK.TRANS64.TRYWAIT P0, [R6+URZ+0x38840], R5 ;  /* 0x03884005060075a7 */ /* 0x0022e4000800017f */
[----:B---3--:R-:W-:Y:S05]  /*159f0*/  @!P0 NANOSLEEP.SYNCS 0x989680 ;  /* 0x009896800000895d */ /* 0x008fea0003900000 */
[----:B------:R-:W3:Y:S02]  /*15a00*/  @!P0 SYNCS.PHASECHK.TRANS64 P0, [R6+URZ+0x38840], R5 ;  /* 0x03884005060085a7 */ /* 0x000ee4000800007f */
[----:B---3--:R-:W-:Y:S05]  /*15a10*/  @!P0 BRA `(.L_x_242) ;  /* 0xfffffffc00f08947 */ /* 0x008fea000383ffff */
[----:B------:R-:W-:Y:S05]  /*15a20*/  BRA `(.L_x_313) ;  /* 0xffffffc000cc7947 */ /* 0x000fea000383ffff */
.L_x_249:
[----:B--2---:R2:W3:Y:S02]  /*15a30*/  SYNCS.PHASECHK.TRANS64.TRYWAIT P0, [R19+URZ+0x38870], R4 ;  /* 0x03887004130075a7 */ /* 0x0044e4000800017f */
[----:B---3--:R-:W-:Y:S05]  /*15a40*/  @!P0 NANOSLEEP.SYNCS 0x989680 ;  /* 0x009896800000895d */ /* 0x008fea0003900000 */
[----:B------:R-:W3:Y:S02]  /*15a50*/  @!P0 SYNCS.PHASECHK.TRANS64 P0, [R19+URZ+0x38870], R4 ;  /* 0x03887004130085a7 */ /* 0x000ee4000800007f */
[----:B---3--:R-:W-:Y:S05]  /*15a60*/  @!P0 BRA `(.L_x_249) ;  /* 0xfffffffc00f08947 */ /* 0x008fea000383ffff */
[----:B------:R-:W-:Y:S05]  /*15a70*/  BRA `(.L_x_314) ;  /* 0xffffffc400a47947 */ /* 0x000fea000383ffff */
.L_x_251:
[----:B--2---:R2:W3:Y:S02]  /*15a80*/  SYNCS.PHASECHK.TRANS64.TRYWAIT P0, [R19+URZ+0x38860], R4 ;  /* 0x03886004130075a7 */ /* 0x0044e4000800017f */
[----:B---3--:R-:W-:Y:S05]  /*15a90*/  @!P0 NANOSLEEP.SYNCS 0x989680 ;  /* 0x009896800000895d */ /* 0x008fea0003900000 */
[----:B------:R-:W3:Y:S02]  /*15aa0*/  @!P0 SYNCS.PHASECHK.TRANS64 P0, [R19+URZ+0x38860], R4 ;  /* 0x03886004130085a7 */ /* 0x000ee4000800007f */
[----:B---3--:R-:W-:Y:S05]  /*15ab0*/  @!P0 BRA `(.L_x_251) ;  /* 0xfffffffc00f08947 */ /* 0x008fea000383ffff */
[----:B------:R-:W-:Y:S05]  /*15ac0*/  BRA `(.L_x_315) ;  /* 0xffffffc400ac7947 */ /* 0x000fea000383ffff */
.L_x_258:
[----:B0-----:R0:W2:Y:S02]  /*15ad0*/  SYNCS.PHASECHK.TRANS64.TRYWAIT P1, [R2+URZ+0x38870], R0 ;  /* 0x03887000020075a7 */ /* 0x0010a4000802017f */
[----:B--2---:R-:W-:Y:S05]  /*15ae0*/  @!P1 NANOSLEEP.SYNCS 0x989680 ;  /* 0x009896800000995d */ /* 0x004fea0003900000 */
[----:B------:R-:W2:Y:S02]  /*15af0*/  @!P1 SYNCS.PHASECHK.TRANS64 P1, [R2+URZ+0x38870], R0 ;  /* 0x03887000020095a7 */ /* 0x000ea4000802007f */
[----:B--2---:R-:W-:Y:S05]  /*15b00*/  @!P1 BRA `(.L_x_258) ;  /* 0xfffffffc00f09947 */ /* 0x004fea000383ffff */
[----:B------:R-:W-:Y:S05]  /*15b10*/  BRA `(.L_x_316) ;  /* 0xffffffd000ec7947 */ /* 0x000fea000383ffff */
.L_x_260:
[----:B0-----:R0:W2:Y:S02]  /*15b20*/  SYNCS.PHASECHK.TRANS64.TRYWAIT P1, [R2+URZ+0x38860], R0 ;  /* 0x03886000020075a7 */ /* 0x0010a4000802017f */
[----:B--2---:R-:W-:Y:S05]  /*15b30*/  @!P1 NANOSLEEP.SYNCS 0x989680 ;  /* 0x009896800000995d */ /* 0x004fea0003900000 */
[----:B------:R-:W2:Y:S02]  /*15b40*/  @!P1 SYNCS.PHASECHK.TRANS64 P1, [R2+URZ+0x38860], R0 ;  /* 0x03886000020095a7 */ /* 0x000ea4000802007f */
[----:B--2---:R-:W-:Y:S05]  /*15b50*/  @!P1 BRA `(.L_x_260) ;  /* 0xfffffffc00f09947 */ /* 0x004fea000383ffff */
[----:B------:R-:W-:Y:S05]  /*15b60*/  BRA `(.L_x_317) ;  /* 0xffffffd000f47947 */ /* 0x000fea000383ffff */
.L_x_271:
[----:B0-----:R0:W1:Y:S02]  /*15b70*/  SYNCS.PHASECHK.TRANS64.TRYWAIT P0, [R0+URZ+0x38820], R3 ;  /* 0x03882003000075a7 */ /* 0x001064000800017f */
[----:B-1----:R-:W-:Y:S05]  /*15b80*/  @!P0 NANOSLEEP.SYNCS 0x989680 ;  /* 0x009896800000895d */ /* 0x002fea0003900000 */
[----:B------:R-:W1:Y:S02]  /*15b90*/  @!P0 SYNCS.PHASECHK.TRANS64 P0, [R0+URZ+0x38820], R3 ;  /* 0x03882003000085a7 */ /* 0x000e64000800007f */
[----:B-1----:R-:W-:Y:S05]  /*15ba0*/  @!P0 BRA `(.L_x_271) ;  /* 0xfffffffc00f08947 */ /* 0x002fea000383ffff */
[----:B------:R-:W-:Y:S05]  /*15bb0*/  BRA `(.L_x_318) ;  /* 0xffffffe800f47947 */ /* 0x000fea000383ffff */
.L_x_272:
[----:B------:R-:W1:Y:S01]  /*15bc0*/  S2R R2, SR_TID.X ;  /* 0x0000000000027919 */ /* 0x000e620000002100 */
[----:B------:R-:W-:Y:S01]  /*15bd0*/  BSSY B0, `(.L_x_319) ;  /* 0x000000a000007945 */ /* 0x000fe20003800000 */
[----:B------:R-:W-:Y:S02]  /*15be0*/  IMAD.MOV.U32 R12, RZ, RZ, RZ ;  /* 0x000000ffff0c7224 */ /* 0x000fe400078e00ff */
[----:B------:R-:W-:Y:S02]  /*15bf0*/  IMAD.MOV.U32 R11, RZ, RZ, 0x1f ;  /* 0x0000001fff0b7424 */ /* 0x000fe400078e00ff */
[----:B------:R-:W-:Y:S01]  /*15c00*/  IMAD.MOV.U32 R15, RZ, RZ, -0x1 ;  /* 0xffffffffff0f7424 */ /* 0x000fe200078e00ff */
[----:B-1----:R-:W-:-:S04]  /*15c10*/  SHF.R.U32.HI R2, RZ, 0x5, R2 ;  /* 0x00000005ff027819 */ /* 0x002fc80000011602 */
[----:B------:R-:W-:-:S05]  /*15c20*/  LOP3.LUT R2, R2, 0x3, RZ, 0xc0, !PT ;  /* 0x0000000302027812 */ /* 0x000fca00078ec0ff */
[----:B------:R-:W-:-:S07]  /*15c30*/  IMAD.MOV.U32 R13, RZ, RZ, R2 ;  /* 0x000000ffff0d7224 */ /* 0x000fce00078e0002 */
[----:B0-----:R-:W-:Y:S05]  /*15c40*/  WARPSYNC.COLLECTIVE R15, `(.L_x_320) ;  /* 0x000000000f087348 */ /* 0x001fea0003c00000 */
[----:B------:R1:W2:Y:S02]  /*15c50*/  SHFL.IDX P6, R14, R13, R12, R11 ;  /* 0x0000000c0d0e7389 */ /* 0x0002a400000c000b */
[----:B012---:R-:W-:Y:S01]  /*15c60*/  ENDCOLLECTIVE ;  /* 0x000000000000791b */ /* 0x007fe20003800000 */
.L_x_320:
[----:B------:R-:W-:Y:S05]  /*15c70*/  BSYNC B0 ;  /* 0x0000000000007941 */ /* 0x000fea0003800000 */
.L_x_319:
[----:B------:R-:W-:Y:S05]  /*15c80*/  BRA `(.L_x_321) ;  /* 0xffffffe800dc7947 */ /* 0x000fea000383ffff */
.L_x_275:
[----:B------:R-:W-:Y:S01]  /*15c90*/  BSSY B1, `(.L_x_322) ;  /* 0x0000006000017945 */ /* 0x000fe20003800000 */
[----:B------:R-:W-:-:S07]  /*15ca0*/  IMAD.MOV.U32 R15, RZ, RZ, -0x1 ;  /* 0xffffffffff0f7424 */ /* 0x000fce00078e00ff */
[----:B01----:R-:W-:Y:S05]  /*15cb0*/  WARPSYNC.COLLECTIVE R15, `(.L_x_323) ;  /* 0x000000000f0c7348 */ /* 0x003fea0003c00000 */
[----:B------:R-:W-:Y:S02]  /*15cc0*/  ELECT P6, UR62, PT ;  /* 0x00000000003e782f */ /* 0x000fe400038c0000 */
[----:B------:R-:W-:Y:S01]  /*15cd0*/  MOV R14, UR62 ;  /* 0x0000003e000e7c02 */ /* 0x000fe20008000f00 */
[----:B01----:R-:W-:Y:S10]  /*15ce0*/  ENDCOLLECTIVE ;  /* 0x000000000000791b */ /* 0x003ff40003800000 */
.L_x_323:
[----:B------:R-:W-:Y:S05]  /*15cf0*/  BSYNC B1 ;  /* 0x0000000000017941 */ /* 0x000fea0003800000 */
.L_x_322:
[----:B------:R-:W-:Y:S05]  /*15d00*/  BRA `(.L_x_324) ;  /* 0xffffffe800d47947 */ /* 0x000fea000383ffff */
.L_x_277:
[----:B0-----:R0:W1:Y:S02]  /*15d10*/  SYNCS.PHASECHK.TRANS64.TRYWAIT P1, [R6+URZ], R5 ;  /* 0x00000005060075a7 */ /* 0x001064000802017f */
[----:B-1----:R-:W-:Y:S05]  /*15d20*/  @!P1 NANOSLEEP.SYNCS 0x989680 ;  /* 0x009896800000995d */ /* 0x002fea0003900000 */
[----:B------:R-:W1:Y:S02]  /*15d30*/  @!P1 SYNCS.PHASECHK.TRANS64 P1, [R6+URZ], R5 ;  /* 0x00000005060095a7 */ /* 0x000e64000802007f */
[----:B-1----:R-:W-:Y:S05]  /*15d40*/  @!P1 BRA `(.L_x_277) ;  /* 0xfffffffc00f09947 */ /* 0x002fea000383ffff */
[----:B------:R-:W-:Y:S05]  /*15d50*/  BRA `(.L_x_325) ;  /* 0xffffffec00107947 */ /* 0x000fea000383ffff */
.L_x_278:
[----:B-1----:R1:W2:Y:S02]  /*15d60*/  SYNCS.PHASECHK.TRANS64.TRYWAIT P1, [R7+URZ], R2 ;  /* 0x00000002070075a7 */ /* 0x0022a4000802017f */
[----:B--2---:R-:W-:Y:S05]  /*15d70*/  @!P1 NANOSLEEP.SYNCS 0x989680 ;  /* 0x009896800000995d */ /* 0x004fea0003900000 */
[----:B------:R-:W2:Y:S02]  /*15d80*/  @!P1 SYNCS.PHASECHK.TRANS64 P1, [R7+URZ], R2 ;  /* 0x00000002070095a7 */ /* 0x000ea4000802007f */
[----:B--2---:R-:W-:Y:S05]  /*15d90*/  @!P1 BRA `(.L_x_278) ;  /* 0xfffffffc00f09947 */ /* 0x004fea000383ffff */
[----:B------:R-:W-:Y:S05]  /*15da0*/  BRA `(.L_x_326) ;  /* 0xffffffec00047947 */ /* 0x000fea000383ffff */
.L_x_280:
[----:B--2---:R2:W3:Y:S02]  /*15db0*/  SYNCS.PHASECHK.TRANS64.TRYWAIT P1, [R4+URZ+0x38860], R5 ;  /* 0x03886005040075a7 */ /* 0x0044e4000802017f */
[----:B---3--:R-:W-:Y:S05]  /*15dc0*/  @!P1 NANOSLEEP.SYNCS 0x989680 ;  /* 0x009896800000995d */ /* 0x008fea0003900000 */
[----:B------:R-:W3:Y:S02]  /*15dd0*/  @!P1 SYNCS.PHASECHK.TRANS64 P1, [R4+URZ+0x38860], R5 ;  /* 0x03886005040095a7 */ /* 0x000ee4000802007f */
[----:B---3--:R-:W-:Y:S05]  /*15de0*/  @!P1 BRA `(.L_x_280) ;  /* 0xfffffffc00f09947 */ /* 0x008fea000383ffff */
[----:B------:R-:W-:Y:S05]  /*15df0*/  BRA `(.L_x_327) ;  /* 0xffffffec00087947 */ /* 0x000fea000383ffff */
.L_x_282:
[----:B---3--:R3:W4:Y:S02]  /*15e00*/  SYNCS.PHASECHK.TRANS64.TRYWAIT P1, [R3+URZ+0x38860], R2 ;  /* 0x03886002030075a7 */ /* 0x008724000802017f */
[----:B----4-:R-:W-:Y:S05]  /*15e10*/  @!P1 NANOSLEEP.SYNCS 0x989680 ;  /* 0x009896800000995d */ /* 0x010fea0003900000 */
[----:B------:R-:W4:Y:S02]  /*15e20*/  @!P1 SYNCS.PHASECHK.TRANS64 P1, [R3+URZ+0x38860], R2 ;  /* 0x03886002030095a7 */ /* 0x000f24000802007f */
[----:B----4-:R-:W-:Y:S05]  /*15e30*/  @!P1 BRA `(.L_x_282) ;  /* 0xfffffffc00f09947 */ /* 0x010fea000383ffff */
[----:B------:R-:W-:Y:S05]  /*15e40*/  BRA `(.L_x_328) ;  /* 0xffffffec00087947 */ /* 0x000fea000383ffff */
.L_x_284:
[----:B----4-:R4:W0:Y:S02]  /*15e50*/  SYNCS.PHASECHK.TRANS64.TRYWAIT P0, [R4+URZ+0x38880], R5 ;  /* 0x03888005040075a7 */ /* 0x010824000800017f */
[----:B0-----:R-:W-:Y:S05]  /*15e60*/  @!P0 NANOSLEEP.SYNCS 0x989680 ;  /* 0x009896800000895d */ /* 0x001fea0003900000 */
[----:B------:R-:W0:Y:S02]  /*15e70*/  @!P0 SYNCS.PHASECHK.TRANS64 P0, [R4+URZ+0x38880], R5 ;  /* 0x03888005040085a7 */ /* 0x000e24000800007f */
[----:B0-----:R-:W-:Y:S05]  /*15e80*/  @!P0 BRA `(.L_x_284) ;  /* 0xfffffffc00f08947 */ /* 0x001fea000383ffff */
[----:B------:R-:W-:Y:S05]  /*15e90*/  BRA `(.L_x_285) ;  /* 0xffffffec00047947 */ /* 0x000fea000383ffff */
.L_x_329:
        /* <DEDUP_REMOVED lines=14> */
.L_x_13258:


//--------------------- .text._ZN7cutlass13device_kernelIN5flash11enable_sm90INS1_16FlashAttnFwdSm90INS1_25CollectiveMainloopFwdSm90ILi2EN4cute5tupleIJNS5_1CILi1EEES8_S8_EEENS6_IJNS7_ILi128EEESA_NS7_ILi256EEEEEELi256ENS_12float_e4m3_tEfNS_4arch4Sm90ELb0ELb0ELb0ELb1ELb0ELb1ELb0ELb1ELb1ELb1ELb1ELb0EEENS1_21CollectiveEpilogueFwdINS6_IJSA_SB_SA_EEES9_NS_10bfloat16_tESF_Li256ELb1ELb1ELb1ELb1EEENS1_36VarlenDynamicPersistentTileSchedulerILi128ELi128ELi256ELi128ELb1ELb1ELb1ELb0ELb1ELb1EEEEEEEEEvNT_6ParamsE --------------------------
	.section	.text._ZN7cutlass13device_kernelIN5flash11enable_sm90INS1_16FlashAttnFwdSm90INS1_25CollectiveMainloopFwdSm90ILi2EN4cute5tupleIJNS5_1CILi1EEES8_S8_EEENS6_IJNS7_ILi128EEESA_NS7_ILi256EEEEEELi256ENS_12float_e4m3_tEfNS_4arch4Sm90ELb0ELb0ELb0ELb1ELb0ELb1ELb0ELb1ELb1ELb1ELb1ELb0EEENS1_21CollectiveEpilogueFwdINS6_IJSA_SB_SA_EEES9_NS_10bfloat16_tESF_Li256ELb1ELb1ELb1ELb1EEENS1_36VarlenDynamicPersistentTileSchedulerILi128ELi128ELi256ELi128ELb1ELb1ELb1ELb0ELb1ELb1EEEEEEEEEvNT_6ParamsE,"ax",@progbits
	.align	128
.text._ZN7cutlass13device_kernelIN5flash11enable_sm90INS1_16FlashAttnFwdSm90INS1_25CollectiveMainloopFwdSm90ILi2EN4cute5tupleIJNS5_1CILi1EEES8_S8_EEENS6_IJNS7_ILi128EEESA_NS7_ILi256EEEEEELi256ENS_12float_e4m3_tEfNS_4arch4Sm90ELb0ELb0ELb0ELb1ELb0ELb1ELb0ELb1ELb1ELb1ELb1ELb0EEENS1_21CollectiveEpilogueFwdINS6_IJSA_SB_SA_EEES9_NS_10bfloat16_tESF_Li256ELb1ELb1ELb1ELb1EEENS1_36VarlenDynamicPersistentTileSchedulerILi128ELi128ELi256ELi128ELb1ELb1ELb1ELb0ELb1ELb1EEEEEEEEEvNT_6ParamsE:
        .type           _ZN7cutlass13device_kernelIN5flash11enable_sm90INS1_16FlashAttnFwdSm90INS1_25CollectiveMainloopFwdSm90ILi2EN4cute5tupleIJNS5_1CILi1EEES8_S8_EEENS6_IJNS7_ILi128EEESA_NS7_ILi256EEEEEELi256ENS_12float_e4m3_tEfNS_4arch4Sm90ELb0ELb0ELb0ELb1ELb0ELb1ELb0ELb1ELb1ELb1ELb1ELb0EEENS1_21CollectiveEpilogueFwdINS6_IJSA_SB_SA_EEES9_NS_10bfloat16_tESF_Li256ELb1ELb1ELb1ELb1EEENS1_36VarlenDynamicPersistentTileSchedulerILi128ELi128ELi256ELi128ELb1ELb1ELb1ELb0ELb1ELb1EEEEEEEEEvNT_6ParamsE,@function
        .size           _ZN7cutlass13device_kernelIN5flash11enable_sm90INS1_16FlashAttnFwdSm90INS1_25CollectiveMainloopFwdSm90ILi2EN4cute5tupleIJNS5_1CILi1EEES8_S8_EEENS6_IJNS7_ILi128EEESA_NS7_ILi256EEEEEELi256ENS_12float_e4m3_tEfNS_4arch4Sm90ELb0ELb0ELb0ELb1ELb0ELb1ELb0ELb1ELb1ELb1ELb1ELb0EEENS1_21CollectiveEpilogueFwdINS6_IJSA_SB_SA_EEES9_NS_10bfloat16_tESF_Li256ELb1ELb1ELb1ELb1EEENS1_36VarlenDynamicPersistentTileSchedulerILi128ELi128ELi256ELi128ELb1ELb1ELb1ELb0ELb1ELb1EEEEEEEEEvNT_6ParamsE,(.L_x_13259 - _ZN7cutlass13device_kernelIN5flash11enable_sm90INS1_16FlashAttnFwdSm90INS1_25CollectiveMainloopFwdSm90ILi2EN4cute5tupleIJNS5_1CILi1EEES8_S8_EEENS6_IJNS7_ILi128EEESA_NS7_ILi256EEEEEELi256ENS_12float_e4m3_tEfNS_4arch4Sm90ELb0ELb0ELb0ELb1ELb0ELb1ELb0ELb1ELb1ELb1ELb1ELb0EEENS1_21CollectiveEpilogueFwdINS6_IJSA_SB_SA_EEES9_NS_10bfloat16_tESF_Li256ELb1ELb1ELb1ELb1EEENS1_36VarlenDynamicPersistentTileSchedulerILi128ELi128ELi256ELi128ELb1ELb1ELb1ELb0ELb1ELb1EEEEEEEEEvNT_6ParamsE)
        .other          _ZN7cutlass13device_kernelIN5flash11enable_sm90INS1_16FlashAttnFwdSm90INS1_25CollectiveMainloopFwdSm90ILi2EN4cute5tupleIJNS5_1CILi1EEES8_S8_EEENS6_IJNS7_ILi128EEESA_NS7_ILi256EEEEEELi256ENS_12float_e4m3_tEfNS_4arch4Sm90ELb0ELb0ELb0ELb1ELb0ELb1ELb0ELb1ELb1ELb1ELb1ELb0EEENS1_21CollectiveEpilogueFwdINS6_IJSA_SB_SA_EEES9_NS_10bfloat16_tESF_Li256ELb1ELb1ELb1ELb1EEENS1_36VarlenDynamicPersistentTileSchedulerILi128ELi128ELi256ELi128ELb1ELb1ELb1ELb0ELb1ELb1EEEEEEEEEvNT_6ParamsE,@"STO_CUDA_ENTRY STV_DEFAULT"
_ZN7cutlass13device_kernelIN5flash11enable_sm90INS1_16FlashAttnFwdSm90INS1_25CollectiveMainloopFwdSm90ILi2EN4cute5tupleIJNS5_1CILi1EEES8_S8_EEENS6_IJNS7_ILi128EEESA_NS7_ILi256EEEEEELi256ENS_12float_e4m3_tEfNS_4arch4Sm90ELb0ELb0ELb0ELb1ELb0ELb1ELb0ELb1ELb1ELb1ELb1ELb0EEENS1_21CollectiveEpilogueFwdINS6_IJSA_SB_SA_EEES9_NS_10bfloat16_tESF_Li256ELb1ELb1ELb1ELb1EEENS1_36VarlenDynamicPersistentTileSchedulerILi128ELi128ELi256ELi128ELb1ELb1ELb1ELb0ELb1ELb1EEEEEEEEEvNT_6ParamsE:
        /* <DEDUP_REMOVED lines=13> */
[----:B------:R-:W-:Y:S02]  /*00d0*/  UIADD3 UR10, UP2, UR4, 0x570, URZ ;  /* 0x00000570040a7890 */ /* 0x000fe4000ff5e03f */
[----:B------:R-:W-:Y:S02]  /*00e0*/  UIADD3 UR4, UP3, UR4, 0x670, URZ ;  /* 0x0000067004047890 */ /* 0x000fe4000ff7e03f */
[----:B------:R-:W-:-:S02]  /*00f0*/  UIADD3.X UR7, URZ, UR5, URZ, UP0, !UPT ;  /* 0x000000053f077290 */ /* 0x000fc400087fe43f */
[----:B------:R-:W-:Y:S02]  /*0100*/  UIADD3.X UR9, URZ, UR5, URZ, UP1, !UPT ;  /* 0x000000053f097290 */ /* 0x000fe40008ffe43f */
[----:B------:R-:W-:Y:S02]  /*0110*/  UIADD3.X UR11, URZ, UR5, URZ, UP2, !UPT ;  /* 0x000000053f0b7290 */ /* 0x000fe400097fe43f */
[----:B------:R-:W-:-:S03]  /*0120*/  UIADD3.X UR5, URZ, UR5, URZ, UP3, !UPT ;  /* 0x000000053f057290 */ /* 0x000fc60009ffe43f */
[----:B------:R0:W-:Y:S02]  /*0130*/  UTMACCTL.PF [UR6] ;  /* 0x00000000060079b9 */ /* 0x0001e40008040000 */
[----:B------:R0:W-:Y:S02]  /*0140*/  UTMACCTL.PF [UR8] ;  /* 0x00000000080079b9 */ /* 0x0001e40008040000 */
[----:B------:R0:W-:Y:S02]  /*0150*/  UTMACCTL.PF [UR10] ;  /* 0x000000000a0079b9 */ /* 0x0001e40008040000 */
[----:B------:R0:W-:Y:S02]  /*0160*/  UTMACCTL.PF [UR4] ;  /* 0x00000000040079b9 */ /* 0x0001e40008040000 */
[----:B0-----:R-:W-:Y:S01]  /*0170*/  NOP ;  /* 0x0000000000007918 */ /* 0x001fe20000000000 */
.L_x_331:
[----:B------:R-:W-:Y:S05]  /*0180*/  BSYNC B0 ;  /* 0x0000000000007941 */ /* 0x000fea0003800000 */
.L_x_330:
        /* <DEDUP_REMOVED lines=41> */
.L_x_332:
        /* <DEDUP_REMOVED lines=22> */
.L_x_333:
        /* <DEDUP_REMOVED lines=18> */
.L_x_334:
        /* <DEDUP_REMOVED lines=22> */
.L_x_335:
        /* <DEDUP_REMOVED lines=22> */
.L_x_336:
[----:B------:R-:W-:Y:S01]  /*0960*/  PLOP3.LUT P0, PT, PT, PT, UP0, 0x80, 0x0 ;  /* 0x000000000000781c */ /* 0x000fe20003f0f008 */
[----:B------:R-:W-:Y:S01]  /*0970*/  UMOV UR37, 0x1 ;  /* 0x0000000100257882 */ /* 0x000fe20000000000 */
[----:B------:R-:W-:Y:S01]  /*0980*/  NOP ;  /* 0x0000000000007918 */ /* 0x000fe20000000000 */
[----:B------:R-:W-:Y:S01]  /*0990*/  USEL UR37, UR37, 0x2, !UP0 ;  /* 0x0000000225257887 */ /* 0x000fe2000c000000 */
[----:B------:R-:W-:Y:S01]  /*09a0*/  BSSY B8, `(.L_x_337) ;  /* 0x0002a37000087945 */ /* 0x000fe20003800000 */
[----:B------:R-:W-:Y:S01]  /*09b0*/  ULDC.64 UR42, c[0x0][0x208] ;  /* 0x00008200002a7ab9 */ /* 0x000fe20000000a00 */
[----:B012-4-:R-:W-:Y:S07]  /*09c0*/  BAR.SYNC.DEFER_BLOCKING 0x0 ;  /* 0x0000000000007b1d */ /* 0x017fee0000010000 */
[----:B------:R-:W-:Y:S05]  /*09d0*/  @!P0 BRA `(.L_x_338) ;  /* 0x0000022000f08947 */ /* 0x000fea0003800000 */
.L_x_339:
[----:B------:R-:W-:-:S08]  /*09e0*/  NOP ;  /* 0x0000000000007918 */ /* 0x000fd00000000000 */
[----:B------:R-:W0:Y:S02]  /*09f0*/  USETMAXREG.TRY_ALLOC.CTAPOOL UP0, 0xf0 ;  /* 0x000000f0000079c8 */ /* 0x000e240008000600 */
[----:B0-----:R-:W-:-:S13]  /*0a00*/  PLOP3.LUT P0, PT, PT, PT, UP0, 0x80, 0x0 ;  /* 0x000000000000781c */ /* 0x001fda0003f0f008 */
[----:B------:R-:W-:Y:S05]  /*0a10*/  @!P0 BRA `(.L_x_339) ;  /* 0xfffffffc00f08947 */ /* 0x000fea000383ffff */
[----:B------:R-:W2:Y:S01]  /*0a20*/  LDL.LU R0, [R1+0x10] ;  /* 0x0000100001007983 */ /* 0x000ea20000300800 */
[----:B------:R-:W0:Y:S01]  /*0a30*/  S2R R2, SR_TID.X ;  /* 0x0000000000027919 */ /* 0x000e220000002100 */
[----:B------:R-:W1:Y:S01]  /*0a40*/  S2UR UR36, SR_CgaCtaId ;  /* 0x00000000002479c3 */ /* 0x000e620000008800 */
[----:B------:R-:W-:Y:S01]  /*0a50*/  UMOV UR4, 0x400 ;  /* 0x0000040000047882 */ /* 0x000fe20000000000 */
[----:B0-----:R-:W-:-:S06]  /*0a60*/  SHF.R.U32.HI R2, RZ, 0x7, R2 ;  /* 0x00000007ff027819 */ /* 0x001fcc0000011602 */
[----:B------:R-:W-:Y:S06]  /*0a70*/  BAR.ARV 0x8, 0x180 ;  /* 0x0206000000007b1d */ /* 0x000fec0000002000 */
[----:B------:R-:W-:-:S13]  /*0a80*/  ISETP.NE.AND P0, PT, R2, 0x1, PT ;  /* 0x000000010200780c */ /* 0x000fda0003f05270 */
[----:B------:R-:W-:Y:S08]  /*0a90*/  @!P0 BAR.ARV 0x9, 0x100 ;  /* 0x0244000000008b1d */ /* 0x000ff00000002000 */
[----:B------:R-:W-:Y:S01]  /*0aa0*/  BAR.SYNC.DEFER_BLOCKING 0x5, 0x180 ;  /* 0x0146000000007b1d */ /* 0x000fe20000010000 */
[----:B-1----:R-:W-:-:S06]  /*0ab0*/  ULEA UR4, UR36, UR4, 0x18 ;  /* 0x0000000424047291 */ /* 0x002fcc000f8ec03f */
[----:B------:R-:W-:Y:S01]  /*0ac0*/  IMAD.U32 R22, RZ, RZ, UR4 ;  /* 0x00000004ff167e24 */ /* 0x000fe2000f8e00ff */
[----:B------:R-:W-:-:S04]  /*0ad0*/  ULDC UR4, c[0x0][0xc3c] ;  /* 0x00030f0000047ab9 */ /* 0x000fc80000000800 */
[----:B------:R-:W0:Y:S01]  /*0ae0*/  LDS.128 R28, [R22+0x388d0] ;  /* 0x0388d000161c7984 */ /* 0x000e220000000c00 */
[----:B------:R-:W-:Y:S06]  /*0af0*/  BAR.ARV 0x4, 0x180 ;  /* 0x0106000000007b1d */ /* 0x000fec0000002000 */
[----:B--2---:R-:W-:-:S04]  /*0b00*/  LOP3.LUT R0, R0, 0xffffffef, RZ, 0xc0, !PT ;  /* 0xffffffef00007812 */ /* 0x004fc800078ec0ff */
[----:B------:R-:W-:-:S05]  /*0b10*/  @P0 LOP3.LUT R0, R0, 0x10, RZ, 0xfc, !PT ;  /* 0x0000001000000812 */ /* 0x000fca00078efcff */
[----:B------:R1:W-:Y:S01]  /*0b20*/  STL [R1+0x10], R0 ;  /* 0x0000100001007387 */ /* 0x0003e20000100800 */
[----:B0-----:R-:W-:-:S13]  /*0b30*/  ISETP.GE.AND P0, PT, R31, UR4, PT ;  /* 0x000000041f007c0c */ /* 0x001fda000bf06270 */
[----:B-1----:R-:W-:Y:S05]  /*0b40*/  @P0 BRA `(.L_x_340) ;  /* 0x000002a000700947 */ /* 0x002fea0003800000 */
[----:B------:R-:W0:Y:S01]  /*0b50*/  S2R R0, SR_TID.X ;  /* 0x0000000000007919 */ /* 0x000e220000002100 */
[----:B------:R-:W-:Y:S01]  /*0b60*/  IMAD.MOV.U32 R232, RZ, RZ, RZ ;  /* 0x000000ffffe87224 */ /* 0x000fe200078e00ff */
[----:B------:R-:W-:Y:S01]  /*0b70*/  CS2R R234, SRZ ;  /* 0x0000000000ea7805 */ /* 0x000fe2000001ff00 */
[----:B------:R-:W-:Y:S01]  /*0b80*/  IMAD.MOV.U32 R152, RZ, RZ, RZ ;  /* 0x000000ffff987224 */ /* 0x000fe200078e00ff */
[----:B------:R-:W-:Y:S01]  /*0b90*/  ULOP3.LUT UR46, UR37, 0x1, URZ, 0xfc, !UPT ;  /* 0x00000001252e7892 */ /* 0x000fe2000f8efc3f */
[----:B------:R-:W-:Y:S01]  /*0ba0*/  UMOV UR39, URZ ;  /* 0x0000003f00277c82 */ /* 0x000fe20008000000 */
[----:B0-----:R-:W-:-:S05]  /*0bb0*/  VIADD R0, R0, 0xffffff80 ;  /* 0xffffff8000007836 */ /* 0x001fca0000000000 */
[----:B------:R-:W-:-:S04]  /*0bc0*/  SHF.R.S32.HI R3, RZ, 0x1f, R0 ;  /* 0x0000001fff037819 */ /* 0x000fc80000011400 */
[CC--:B------:R-:W-:Y:S02]  /*0bd0*/  LEA.HI R2, R3.reuse, R0.reuse, RZ, 0x7 ;  /* 0x0000000003027211 */ /* 0x0c0fe400078f38ff */
[CC--:B------:R-:W-:Y:S02]  /*0be0*/  LEA.HI R4, R3.reuse, R0.reuse, RZ, 0x4 ;  /* 0x0000000003047211 */ /* 0x0c0fe400078f20ff */
[----:B------:R-:W-:Y:S02]  /*0bf0*/  LOP3.LUT R5, R2, 0xffffff80, RZ, 0xc0, !PT ;  /* 0xffffff8002057812 */ /* 0x000fe400078ec0ff */
[----:B------:R-:W-:Y:S02]  /*0c00*/  SHF.R.S32.HI R7, RZ, 0x4, R4 ;  /* 0x00000004ff077819 */ /* 0x000fe40000011404 */
[CC--:B------:R-:W-:Y:S01]  /*0c10*/  LEA.HI R23, R3.reuse, R0.reuse, RZ, 0x3 ;  /* 0x0000000003177211 */ /* 0x0c0fe200078f18ff */
[----:B------:R-:W-:Y:S01]  /*0c20*/  IMAD.IADD R14, R0, 0x1, -R5 ;  /* 0x00000001000e7824 */ /* 0x000fe200078e0a05 */
[----:B------:R-:W-:-:S04]  /*0c30*/  LEA.HI R5, R3, R0, RZ, 0x5 ;  /* 0x0000000003057211 */ /* 0x000fc800078f28ff */
[----:B------:R-:W-:Y:S01]  /*0c40*/  SHF.R.S32.HI R8, RZ, 0x1f, R14 ;  /* 0x0000001fff087819 */ /* 0x000fe2000001140e */
[----:B------:R-:W-:Y:S01]  /*0c50*/  IMAD.SHL.U32 R6, R5, 0x20, RZ ;  /* 0x0000002005067824 */ /* 0x000fe200078e00ff */
[----:B------:R-:W-:Y:S01]  /*0c60*/  LOP3.LUT R5, R4, 0x3fffff0, RZ, 0xc0, !PT ;  /* 0x03fffff004057812 */ /* 0x000fe200078ec0ff */
[----:B------:R-:W-:Y:S01]  /*0c70*/  STL [R1+0x110], R14 ;  /* 0x0001100e01007387 */ /* 0x000fe20000100800 */
[----:B------:R-:W-:Y:S02]  /*0c80*/  LEA.HI R10, R8, R14, RZ, 0x2 ;  /* 0x0000000e080a7211 */ /* 0x000fe400078f10ff */
[----:B------:R-:W-:Y:S02]  /*0c90*/  LOP3.LUT R6, R6, 0xfffffc00, RZ, 0xc0, !PT ;  /* 0xfffffc0006067812 */ /* 0x000fe400078ec0ff */
[----:B------:R-:W-:Y:S02]  /*0ca0*/  IADD3 R5, R0, -R5, RZ ;  /* 0x8000000500057210 */ /* 0x000fe40007ffe0ff */
[----:B------:R-:W-:-:S02]  /*0cb0*/  LEA.HI R4, R4, R7, RZ, 0x1 ;  /* 0x0000000704047211 */ /* 0x000fc400078f08ff */
[----:B------:R-:W-:Y:S01]  /*0cc0*/  SHF.R.S32.HI R11, RZ, 0x2, R10 ;  /* 0x00000002ff0b7819 */ /* 0x000fe2000001140a */
[----:B------:R-:W-:Y:S01]  /*0cd0*/  IMAD R9, R5, 0x40, R6 ;  /* 0x0000004005097824 */ /* 0x000fe200078e0206 */
[----:B------:R-:W-:Y:S02]  /*0ce0*/  SHF.R.S32.HI R5, RZ, 0x7, R2 ;  /* 0x00000007ff057819 */ /* 0x000fe40000011402 */
[----:B------:R-:W-:Y:S02]  /*0cf0*/  SHF.R.S32.HI R12, RZ, 0x1f, R10 ;  /* 0x0000001fff0c7819 */ /* 0x000fe4000001140a */
[----:B------:R-:W-:Y:S02]  /*0d00*/  LEA.HI R2, R2, R5, RZ, 0x1 ;  /* 0x0000000502027211 */ /* 0x000fe400078f08ff */
[----:B------:R-:W-:Y:S02]  /*0d10*/  LOP3.LUT R4, R4, 0x1ffffffe, RZ, 0xc0, !PT ;  /* 0x1ffffffe04047812 */ /* 0x000fe400078ec0ff */
[----:B------:R-:W-:-:S02]  /*0d20*/  LOP3.LUT R2, R2, 0x3fffffe, RZ, 0xc0, !PT ;  /* 0x03fffffe02027812 */ /* 0x000fc400078ec0ff */
[----:B------:R-:W-:Y:S01]  /*0d30*/  LEA.HI R6, R3, R0, RZ, 0x2 ;  /* 0x0000000003067211 */ /* 0x000fe200078f10ff */
[----:B------:R-:W-:Y:S01]  /*0d40*/  IMAD.IADD R4, R7, 0x1, -R4 ;  /* 0x0000000107047824 */ /* 0x000fe200078e0a04 */
[----:B------:R-:W-:Y:S01]  /*0d50*/  LEA.HI R12, R12, R11, RZ, 0x3 ;  /* 0x0000000b0c0c7211 */ /* 0x000fe200078f18ff */
[----:B------:R-:W-:Y:S01]  /*0d60*/  IMAD.IADD R2, R5, 0x1, -R2 ;  /* 0x0000000105027824 */ /* 0x000fe200078e0a02 */
[----:B------:R-:W-:Y:S02]  /*0d70*/  LOP3.LUT R7, R6, 0xfffffffc, RZ, 0xc0, !PT ;  /* 0xfffffffc06077812 */ /* 0x000fe400078ec0ff */
[----:B------:R-:W-:Y:S02]  /*0d80*/  LOP3.LUT R5, R23, 0xfffffff8, RZ, 0xc0, !PT ;  /* 0xfffffff817057812 */ /* 0x000fe400078ec0ff */
[----:B------:R-:W-:Y:S01]  /*0d90*/  LOP3.LUT R12, R12, 0xfffffff8, RZ, 0xc0, !PT ;  /* 0xfffffff80c0c7812 */ /* 0x000fe200078ec0ff */
[----:B------:R-:W-:Y:S01]  /*0da0*/  IMAD.IADD R7, R0, 0x1, -R7 ;  /* 0x0000000100077824 */ /* 0x000fe200078e0a07 */
[----:B------:R-:W-:Y:S01]  /*0db0*/  LEA.HI R8, R8, R14, RZ, 0x5 ;  /* 0x0000000e08087211 */ /* 0x000fe200078f28ff */
[----:B------:R-:W-:Y:S01]  /*0dc0*/  IMAD.IADD R5, R0, 0x1, -R5 ;  /* 0x0000000100057824 */ /* 0x000fe200078e0a05 */
[----:B------:R-:W-:Y:S01]  /*0dd0*/  LEA.HI R3, R3, R0, RZ, 0x6 ;  /* 0x0000000003037211 */ /* 0x000fe200078f30ff */
[----:B------:R-:W-:Y:S01]  /*0de0*/  IMAD R0, R4, 0x8, R9 ;  /* 0x0000000804007824 */ /* 0x000fe200078e0209 */
[----:B------:R-:W-:Y:S01]  /*0df0*/  SHF.R.S32.HI R23, RZ, 0x3, R23 ;  /* 0x00000003ff177819 */ /* 0x000fe20000011417 */
[----:B------:R-:W-:Y:S01]  /*0e00*/  IMAD.IADD R11, R11, 0x1, -R12 ;  /* 0x000000010b0b7824 */ /* 0x000fe200078e0a0c */
[----:B------:R-:W-:Y:S01]  /*0e10*/  SHF.R.S32.HI R8, RZ, 0x5, R8 ;  /* 0x00000005ff087819 */ /* 0x000fe20000011408 */
[----:B------:R-:W-:Y:S01]  /*0e20*/  IMAD.SHL.U32 R18, R5, 0x8, RZ ;  /* 0x0000000805127824 */ /* 0x000fe200078e00ff */
[----:B------:R0:W-:Y:S01]  /*0e30*/  STL [R1+0x1a4], R0 ;  /* 0x0001a40001007387 */ /* 0x0001e20000100800 */
[----:B------:R-:W-:Y:S01]  /*0e40*/  LEA.HI R6, R7, R7, RZ, 0x1 ;  /* 0x0000000707067211 */ /* 0x000fe200078f08ff */
[C---:B------:R-:W-:Y:S01]  /*0e50*/  VIADD R12, R23.reuse, 0x40 ;  /* 0x00000040170c7836 */ /* 0x040fe20000000000 */
[----:B------:R-:W-:Y:S01]  /*0e60*/  LEA R11, R8, R11, 0x4 ;  /* 0x0000000b080b7211 */ /* 0x000fe200078e20ff */
[----:B------:R-:W-:Y:S01]  /*0e70*/  VIADD R20, R23, 0x20 ;  /* 0x0000002017147836 */ /* 0x000fe20000000000 */
[----:B------:R-:W-:Y:S01]  /*0e80*/  SHF.L.U32 R3, R3, 0x4, RZ ;  /* 0x0000000403037819 */ /* 0x000fe200000006ff */
[----:B------:R-:W-:Y:S01]  /*0e90*/  VIADD R8, R23, 0x60 ;  /* 0x0000006017087836 */ /* 0x000fe20000000000 */
[----:B------:R-:W-:Y:S01]  /*0ea0*/  LOP3.LUT R6, R6, 0x1ffffffe, RZ, 0xc0, !PT ;  /* 0x1ffffffe06067812 */ /* 0x000fe200078ec0ff */
[----:B------:R-:W-:Y:S01]  /*0eb0*/  IMAD R11, R2, 0x40, R11 ;  /* 0x00000040020b7824 */ /* 0x000fe200078e020b */
[----:B------:R-:W-:Y:S01]  /*0ec0*/  LOP3.LUT R13, R3, 0xfffffc00, RZ, 0xc0, !PT ;  /* 0xfffffc00030d7812 */ /* 0x000fe200078ec0ff */
[----:B0-----:R-:W-:Y:S01]  /*0ed0*/  IMAD.SHL.U32 R0, R23, 0x80, RZ ;  /* 0x0000008017007824 */ /* 0x001fe200078e00ff */
[----:B------:R-:W-:Y:S01]  /*0ee0*/  SHF.R.S32.HI R2, RZ, 0x1f, R23 ;  /* 0x0000001fff027819 */ /* 0x000fe20000011417 */
[----:B------:R-:W-:Y:S01]  /*0ef0*/  IMAD.SHL.U32 R3, R12, 0x80, RZ ;  /* 0x000000800c037824 */ /* 0x000fe200078e00ff */
[----:B------:R-:W-:Y:S01]  /*0f00*/  SHF.R.S32.HI R4, RZ, 0x1f, R12 ;  /* 0x0000001fff047819 */ /* 0x000fe2000001140c */
[----:B------:R-:W-:Y:S01]  /*0f10*/  IMAD.IADD R6, R7, 0x1, -R6 ;  /* 0x0000000107067824 */ /* 0x000fe200078e0a06 */
[----:B------:R-:W-:Y:S01]  /*0f20*/  LOP3.LUT R15, R0, 0x380, RZ, 0xc0, !PT ;  /* 0x00000380000f7812 */ /* 0x000fe200078ec0ff */
[----:B------:R-:W-:Y:S01]  /*0f30*/  IMAD.SHL.U32 R0, R20, 0x80, RZ ;  /* 0x0000008014007824 */ /* 0x000fe200078e00ff */
[----:B------:R-:W-:Y:S01]  /*0f40*/  SHF.R.S32.HI R2, RZ, 0x1f, R20 ;  /* 0x0000001fff027819 */ /* 0x000fe20000011414 */
[----:B------:R-:W-:Y:S01]  /*0f50*/  STL [R1+0x19c], R11 ;  /* 0x00019c0b01007387 */ /* 0x000fe20000100800 */
[----:B------:R-:W-:Y:S01]  /*0f60*/  SHF.L.U32 R16, R5, 0x4, RZ ;  /* 0x0000000405107819 */ /* 0x000fe200000006ff */
[----:B------:R-:W-:Y:S01]  /*0f70*/  IMAD.SHL.U32 R5, R8, 0x80, RZ ;  /* 0x0000008008057824 */ /* 0x000fe200078e00ff */
[----:B------:R-:W-:Y:S01]  /*0f80*/  SHF.R.S32.HI R7, RZ, 0x1f, R8 ;  /* 0x0000001fff077819 */ /* 0x000fe20000011408 */
[----:B------:R0:W-:Y:S01]  /*0f90*/  STL [R1+0x60], R13 ;  /* 0x0000600d01007387 */ /* 0x0001e20000100800 */
[----:B------:R-:W-:Y:S01]  /*0fa0*/  LEA.HI R4, R4, R12, RZ, 0x3 ;  /* 0x0000000c04047211 */ /* 0x000fe200078f18ff */
[----:B------:R-:W-:Y:S01]  /*0fb0*/  VIADD R233, R18, 0x40 ;  /* 0x0000004012e97836 */ /* 0x000fe20000000000 */
[----:B------:R-:W-:-:S02]  /*0fc0*/  LEA.HI R2, R2, R20, RZ, 0x3 ;  /* 0x0000001402027211 */ /* 0x000fc400078f18ff */
[----:B------:R-:W-:Y:S01]  /*0fd0*/  LOP3.LUT R12, R0, 0x380, RZ, 0xc0, !PT ;  /* 0x00000380000c7812 */ /* 0x000fe200078ec0ff */
[----:B------:R-:W-:Y:S01]  /*0fe0*/  IMAD.SHL.U32 R4, R4, 0x80, RZ ;  /* 0x0000008004047824 */ /* 0x000fe200078e00ff */
[----:B------:R-:W-:Y:S01]  /*0ff0*/  LOP3.LUT R9, R3, 0x380, RZ, 0xc0, !PT ;  /* 0x0000038003097812 */ /* 0x000fe200078ec0ff */
[----:B------:R-:W-:Y:S01]  /*1000*/  IMAD.SHL.U32 R2, R2, 0x80, RZ ;  /* 0x0000008002027824 */ /* 0x000fe200078e00ff */
[----:B------:R-:W-:Y:S02]  /*1010*/  LOP3.LUT R0, R15, 0x70, R16, 0xf8, !PT ;  /* 0x000000700f007812 */ /* 0x000fe400078ef810 */
[----:B------:R-:W-:Y:S01]  /*1020*/  SHF.R.U32.HI R3, RZ, 0x3, R15 ;  /* 0x00000003ff037819 */ /* 0x000fe2000001160f */
[C---:B------:R-:W-:Y:S01]  /*1030*/  VIADD R15, R18.reuse, 0xc0 ;  /* 0x000000c0120f7836 */ /* 0x040fe20000000000 */
[----:B------:R-:W-:Y:S02]  /*1040*/  IADD3 R20, R18, 0x80, RZ ;  /* 0x0000008012147810 */ /* 0x000fe40007ffe0ff */
[----:B------:R-:W-:-:S02]  /*1050*/  LEA.HI R7, R7, R8, RZ, 0x3 ;  /* 0x0000000807077211 */ /* 0x000fc400078f18ff */
[----:B0-----:R-:W-:Y:S01]  /*1060*/  LOP3.LUT R13, R13, R0, R3, 0xf6, !PT ;  /* 0x000000000d0d7212 */ /* 0x001fe200078ef603 */
[----:B------:R0:W-:Y:S01]  /*1070*/  STL [R1+0x44], R20 ;  /* 0x0000441401007387 */ /* 0x0001e20000100800 */
[----:B------:R-:W-:Y:S01]  /*1080*/  LOP3.LUT R8, R5, 0x380, RZ, 0xc0, !PT ;  /* 0x0000038005087812 */ /* 0x000fe200078ec0ff */
[----:B------:R-:W-:Y:S01]  /*1090*/  IMAD.SHL.U32 R7, R7, 0x80, RZ ;  /* 0x0000008007077824 */ /* 0x000fe200078e00ff */
[----:B------:R-:W-:Y:S01]  /*10a0*/  LOP3.LUT R2, R2, 0xfffffc00, RZ, 0xc0, !PT ;  /* 0xfffffc0002027812 */ /* 0x000fe200078ec0ff */
[----:B------:R1:W-:Y:S01]  /*10b0*/  STL [R1+0x4c], R15 ;  /* 0x00004c0f01007387 */ /* 0x0003e20000100800 */
[----:B------:R-:W-:Y:S02]  /*10c0*/  LOP3.LUT R10, R10, 0x7ffffffc, RZ, 0xc0, !PT ;  /* 0x7ffffffc0a0a7812 */ /* 0x000fe400078ec0ff */
[----:B------:R-:W-:Y:S01]  /*10d0*/  SHF.R.U32.HI R3, RZ, 0x3, R12 ;  /* 0x00000003ff037819 */ /* 0x000fe2000001160c */
[----:B------:R2:W-:Y:S01]  /*10e0*/  STL [R1+0x68], R13 ;  /* 0x0000680d01007387 */ /* 0x0005e20000100800 */
[----:B------:R-:W-:Y:S01]  /*10f0*/  LOP3.LUT R0, R12, 0x70, R16, 0xf8, !PT ;  /* 0x000000700c007812 */ /* 0x000fe200078ef810 */
[----:B------:R-:W-:Y:S01]  /*1100*/  IMAD.IADD R10, R14, 0x1, -R10 ;  /* 0x000000010e0a7824 */ /* 0x000fe200078e0a0a */
[----:B0-----:R-:W-:-:S02]  /*1110*/  SHF.R.S32.HI R20, RZ, 0x1f, R20 ;  /* 0x0000001fff147819 */ /* 0x001fc40000011414 */
[----:B------:R-:W-:Y:S02]  /*1120*/  LOP3.LUT R4, R4, 0xfffffc00, RZ, 0xc0, !PT ;  /* 0xfffffc0004047812 */ /* 0x000fe400078ec0ff */
[----:B-1----:R-:W-:Y:S01]  /*1130*/  SHF.R.S32.HI R15, RZ, 0x1f, R15 ;  /* 0x0000001fff0f7819 */ /* 0x002fe2000001140f */
[----:B------:R-:W-:Y:S01]  /*1140*/  STL [R1+0x88], R20 ;  /* 0x0000881401007387 */ /* 0x000fe20000100800 */
[----:B------:R-:W-:Y:S02]  /*1150*/  SHF.R.U32.HI R12, RZ, 0x3, R9 ;  /* 0x00000003ff0c7819 */ /* 0x000fe40000011609 */
[----:B--2---:R-:W-:Y:S01]  /*1160*/  IADD3 R13, R22, R13, RZ ;  /* 0x0000000d160d7210 */ /* 0x004fe20007ffe0ff */
[----:B------:R0:W-:Y:S01]  /*1170*/  STL [R1+0x84], R15 ;  /* 0x0000840f01007387 */ /* 0x0001e20000100800 */
[----:B------:R-:W-:Y:S02]  /*1180*/  LOP3.LUT R5, R9, 0x70, R16, 0xf8, !PT ;  /* 0x0000007009057812 */ /* 0x000fe400078ef810 */
[----:B------:R-:W-:Y:S01]  /*1190*/  LOP3.LUT R7, R7, 0xfffffc00, RZ, 0xc0, !PT ;  /* 0xfffffc0007077812 */ /* 0x000fe200078ec0ff */
[----:B------:R-:W-:Y:S01]  /*11a0*/  STL [R1+0x5c], R2 ;  /* 0x00005c0201007387 */ /* 0x000fe20000100800 */
[----:B------:R-:W-:-:S02]  /*11b0*/  SHF.R.U32.HI R9, RZ, 0x3, R8 ;  /* 0x00000003ff097819 */ /* 0x000fc40000011608 */
[----:B------:R-:W-:Y:S01]  /*11c0*/  LOP3.LUT R8, R8, 0x70, R16, 0xf8, !PT ;  /* 0x0000007008087812 */ /* 0x000fe200078ef810 */
[----:B------:R-:W-:Y:S01]  /*11d0*/  STL [R1+0x64], R13 ;  /* 0x0000640d01007387 */ /* 0x000fe20000100800 */
[----:B------:R-:W-:Y:S01]  /*11e0*/  LOP3.LUT R3, R2, R0, R3, 0xf6, !PT ;  /* 0x0000000002037212 */ /* 0x000fe200078ef603 */
[----:B------:R-:W-:Y:S01]  /*11f0*/  IMAD.SHL.U32 R0, R10, 0x2, RZ ;  /* 0x000000020a007824 */ /* 0x000fe200078e00ff */
[----:B------:R-:W-:Y:S01]  /*1200*/  LOP3.LUT R5, R4, R5, R12, 0xf6, !PT ;  /* 0x0000000504057212 */ /* 0x000fe200078ef60c */
[----:B------:R1:W-:Y:S01]  /*1210*/  STL [R1+0x58], R4 ;  /* 0x0000580401007387 */ /* 0x0003e20000100800 */
[----:B------:R-:W-:Y:S01]  /*1220*/  SHF.R.S32.HI R17, RZ, 0x1f, R16 ;  /* 0x0000001fff117819 */ /* 0x000fe20000011410 */
[C---:B------:R-:W-:Y:S01]  /*1230*/  VIADD R43, R0.reuse, 0x8 ;  /* 0x00000008002b7836 */ /* 0x040fe20000000000 */
[C---:B------:R-:W-:Y:S01]  /*1240*/  IADD3 R42, R0.reuse, 0x10, RZ ;  /* 0x00000010002a7810 */ /* 0x040fe20007ffe0ff */
[----:B------:R2:W-:Y:S01]  /*1250*/  STL [R1+0x54], R7 ;  /* 0x0000540701007387 */ /* 0x0005e20000100800 */
[C---:B------:R-:W-:Y:S01]  /*1260*/  VIADD R41, R0.reuse, 0x18 ;  /* 0x0000001800297836 */ /* 0x040fe20000000000 */
[C---:B------:R-:W-:Y:S01]  /*1270*/  IADD3 R36, R0.reuse, 0x40, RZ ;  /* 0x0000004000247810 */ /* 0x040fe20007ffe0ff */
[C---:B------:R-:W-:Y:S01]  /*1280*/  VIADD R40, R0.reuse, 0x20 ;  /* 0x0000002000287836 */ /* 0x040fe20000000000 */
[C---:B------:R-:W-:Y:S01]  /*1290*/  IADD3 R27, R0.reuse, 0x70, RZ ;  /* 0x00000070001b7810 */ /* 0x040fe20007ffe0ff */
[C---:B------:R-:W-:Y:S01]  /*12a0*/  VIADD R39, R0.reuse, 0x28 ;  /* 0x0000002800277836 */ /* 0x040fe20000000000 */
[----:B0-----:R-:W-:Y:S01]  /*12b0*/  IADD3 R15, R0, 0xa0, RZ ;  /* 0x000000a0000f7810 */ /* 0x001fe20007ffe0ff */
[C---:B-1----:R-:W-:Y:S01]  /*12c0*/  IMAD.IADD R4, R22.reuse, 0x1, R3 ;  /* 0x0000000116047824 */ /* 0x042fe200078e0203 */
[----:B------:R-:W-:Y:S01]  /*12d0*/  SHF.R.S32.HI R19, RZ, 0x1f, R18 ;  /* 0x0000001fff137819 */ /* 0x000fe20000011412 */
[----:B------:R-:W-:Y:S01]  /*12e0*/  IMAD.IADD R3, R22, 0x1, R5 ;  /* 0x0000000116037824 */ /* 0x000fe200078e0205 */
[----:B--2---:R-:W-:Y:S01]  /*12f0*/  LOP3.LUT R7, R7, R8, R9, 0xf6, !PT ;  /* 0x0000000807077212 */ /* 0x004fe200078ef609 */
[C---:B------:R-:W-:Y:S01]  /*1300*/  VIADD R38, R0.reuse, 0x30 ;  /* 0x0000003000267836 */ /* 0x040fe20000000000 */
[----:B------:R-:W-:Y:S01]  /*1310*/  STL [R1+0x198], R4 ;  /* 0x0001980401007387 */ /* 0x000fe20000100800 */
[C---:B------:R-:W-:Y:S01]  /*1320*/  VIADD R37, R0.reuse, 0x38 ;  /* 0x0000003800257836 */ /* 0x040fe20000000000 */
[----:B------:R-:W-:Y:S01]  /*1330*/  IADD3 R8, R0, 0xd0, RZ ;  /* 0x000000d000087810 */ /* 0x000fe20007ffe0ff */
[----:B------:R-:W-:Y:S01]  /*1340*/  IMAD.IADD R2, R22, 0x1, R7 ;  /* 0x0000000116027824 */ /* 0x000fe200078e0207 */
[----:B------:R-:W-:Y:S01]  /*1350*/  STL [R1+0x90], R0 ;  /* 0x0000900001007387 */ /* 0x000fe20000100800 */
[C---:B------:R-:W-:Y:S01]  /*1360*/  VIADD R35, R0.reuse, 0x48 ;  /* 0x0000004800237836 */ /* 0x040fe20000000000 */
[----:B------:R-:W-:Y:S01]  /*1370*/  SHF.R.S32.HI R7, RZ, 0x1f, R43 ;  /* 0x0000001fff077819 */ /* 0x000fe2000001142b */
[C---:B------:R-:W-:Y:S01]  /*1380*/  VIADD R34, R0.reuse, 0x50 ;  /* 0x0000005000227836 */ /* 0x040fe20000000000 */
[----:B------:R-:W-:Y:S01]  /*1390*/  STL [R1+0x194], R3 ;  /* 0x0001940301007387 */ /* 0x000fe20000100800 */
[----:B------:R-:W-:-:S02]  /*13a0*/  VIADD R33, R0, 0x58 ;  /* 0x0000005800217836 */ /* 0x000fc40000000000 */
[C---:B------:R-:W-:Y:S01]  /*13b0*/  VIADD R32, R0.reuse, 0x60 ;  /* 0x0000006000207836 */ /* 0x040fe20000000000 */
[----:B------:R-:W-:Y:S01]  /*13c0*/  STL [R1+0x190], R2 ;  /* 0x0001900201007387 */ /* 0x000fe20000100800 */
[C---:B------:R-:W-:Y:S02]  /*13d0*/  VIADD R28, R0.reuse, 0x68 ;  /* 0x00000068001c7836 */ /* 0x040fe40000000000 */
[C---:B------:R-:W-:Y:S01]  /*13e0*/  VIADD R26, R0.reuse, 0x78 ;  /* 0x00000078001a7836 */ /* 0x040fe20000000000 */
[----:B------:R-:W-:Y:S01]  /*13f0*/  STL [R1+0x10c], R43 ;  /* 0x00010c2b01007387 */ /* 0x000fe20000100800 */
[C---:B------:R-:W-:Y:S02]  /*1400*/  VIADD R25, R0.reuse, 0x80 ;  /* 0x0000008000197836 */ /* 0x040fe40000000000 */
[C---:B------:R-:W-:Y:S01]  /*1410*/  VIADD R24, R0.reuse, 0x88 ;  /* 0x0000008800187836 */ /* 0x040fe20000000000 */
[----:B------:R0:W-:Y:S01]  /*1420*/  STL [R1+0x108], R42 ;  /* 0x0001082a01007387 */ /* 0x0001e20000100800 */
[----:B------:R-:W-:-:S02]  /*1430*/  VIADD R21, R0, 0x90 ;  /* 0x0000009000157836 */ /* 0x000fc40000000000 */
[C---:B------:R-:W-:Y:S01]  /*1440*/  VIADD R20, R0.reuse, 0x98 ;  /* 0x0000009800147836 */ /* 0x040fe20000000000 */
[----:B------:R-:W-:Y:S01]  /*1450*/  STL [R1+0x104], R41 ;  /* 0x0001042901007387 */ /* 0x000fe20000100800 */
[C---:B------:R-:W-:Y:S02]  /*1460*/  VIADD R14, R0.reuse, 0xa8 ;  /* 0x000000a8000e7836 */ /* 0x040fe40000000000 */
[C---:B------:R-:W-:Y:S01]  /*1470*/  VIADD R13, R0.reuse, 0xb0 ;  /* 0x000000b0000d7836 */ /* 0x040fe20000000000 */
[----:B------:R1:W-:Y:S01]  /*1480*/  STL [R1+0x100], R40 ;  /* 0x0001002801007387 */ /* 0x0003e20000100800 */
[C---:B------:R-:W-:Y:S01]  /*1490*/  VIADD R12, R0.reuse, 0xb8 ;  /* 0x000000b8000c7836 */ /* 0x040fe20000000000 */
[----:B0-----:R-:W-:Y:S01]  /*14a0*/  SHF.R.S32.HI R42, RZ, 0x1f, R42 ;  /* 0x0000001fff2a7819 */ /* 0x001fe2000001142a */
[C---:B------:R-:W-:Y:S01]  /*14b0*/  VIADD R10, R0.reuse, 0xc0 ;  /* 0x000000c0000a7836 */ /* 0x040fe20000000000 */
[----:B------:R0:W-:Y:S01]  /*14c0*/  STL [R1+0xfc], R39 ;  /* 0x0000fc2701007387 */ /* 0x0001e20000100800 */
[----:B------:R-:W-:-:S02]  /*14d0*/  VIADD R9, R0, 0xc8 ;  /* 0x000000c800097836 */ /* 0x000fc40000000000 */
[C---:B------:R-:W-:Y:S01]  /*14e0*/  VIADD R5, R0.reuse, 0xd8 ;  /* 0x000000d800057836 */ /* 0x040fe20000000000 */
[----:B------:R-:W-:Y:S01]  /*14f0*/  STL [R1+0xf8], R38 ;  /* 0x0000f82601007387 */ /* 0x000fe20000100800 */
[C---:B------:R-:W-:Y:S01]  /*1500*/  VIADD R4, R0.reuse, 0xe0 ;  /* 0x000000e000047836 */ /* 0x040fe20000000000 */
[----:B-1----:R-:W-:Y:S01]  /*1510*/  SHF.R.S32.HI R40, RZ, 0x1f, R40 ;  /* 0x0000001fff287819 */ /* 0x002fe20000011428 */
[C---:B------:R-:W-:Y:S01]  /*1520*/  VIADD R3, R0.reuse, 0xe8 ;  /* 0x000000e800037836 */ /* 0x040fe20000000000 */
[----:B------:R1:W-:Y:S01]  /*1530*/  STL [R1+0xf4], R37 ;  /* 0x0000f42501007387 */ /* 0x0003e20000100800 */
[C---:B------:R-:W-:Y:S01]  /*1540*/  VIADD R2, R0.reuse, 0xf0 ;  /* 0x000000f000027836 */ /* 0x040fe20000000000 */
[----:B0-----:R-:W-:Y:S01]  /*1550*/  SHF.R.S32.HI R39, RZ, 0x1f, R39 ;  /* 0x0000001fff277819 */ /* 0x001fe20000011427 */
[----:B------:R-:W-:Y:S01]  /*1560*/  VIADD R0, R0, 0xf8 ;  /* 0x000000f800007836 */ /* 0x000fe20000000000 */
[----:B------:R0:W-:Y:S04]  /*1570*/  STL [R1+0xf0], R36 ;  /* 0x0000f02401007387 */ /* 0x0001e80000100800 */
[----:B------:R-:W-:Y:S01]  /*1580*/  STL [R1+0xec], R35 ;  /* 0x0000ec2301007387 */ /* 0x000fe20000100800 */
[----:B-1----:R-:W-:-:S03]  /*1590*/  SHF.R.S32.HI R37, RZ, 0x1f, R37 ;  /* 0x0000001fff257819 */ /* 0x002fc60000011425 */
[----:B------:R1:W-:Y:S01]  /*15a0*/  STL [R1+0xe8], R34 ;  /* 0x0000e82201007387 */ /* 0x0003e20000100800 */
[----:B0-----:R-:W-:-:S03]  /*15b0*/  SHF.R.S32.HI R36, RZ, 0x1f, R36 ;  /* 0x0000001fff247819 */ /* 0x001fc60000011424 */
        /* <DEDUP_REMOVED lines=28> */
[----:B------:R-:W-:Y:S01]  /*1780*/  STL [R1+0xa0], R4 ;  /* 0x0000a00401007387 */ /* 0x000fe20000100800 */
[----:B0-----:R-:W-:-:S03]  /*1790*/  SHF.R.S32.HI R8, RZ, 0x1f, R8 ;  /* 0x0000001fff087819 */ /* 0x001fc60000011408 */
[----:B------:R-:W-:Y:S04]  /*17a0*/  STL [R1+0x9c], R3 ;  /* 0x00009c0301007387 */ /* 0x000fe80000100800 */
[----:B------:R0:W-:Y:S04]  /*17b0*/  STL [R1+0x18c], R7 ;  /* 0x00018c0701007387 */ /* 0x0001e80000100800 */
[----:B------:R-:W-:Y:S04]  /*17c0*/  STL [R1+0x98], R2 ;  /* 0x0000980201007387 */ /* 0x000fe80000100800 */
[----:B------:R-:W-:Y:S01]  /*17d0*/  STL [R1+0x188], R42 ;  /* 0x0001882a01007387 */ /* 0x000fe20000100800 */
[----:B0-----:R-:W-:-:S03]  /*17e0*/  SHF.R.S32.HI R7, RZ, 0x1f, R41 ;  /* 0x0000001fff077819 */ /* 0x001fc60000011429 */
[----:B------:R-:W-:Y:S04]  /*17f0*/  STL [R1+0x94], R0 ;  /* 0x0000940001007387 */ /* 0x000fe80000100800 */
[----:B------:R0:W-:Y:S04]  /*1800*/  STL [R1+0x184], R7 ;  /* 0x0001840701007387 */ /* 0x0001e80000100800 */
[----:B------:R-:W-:Y:S04]  /*1810*/  STL [R1+0x180], R40 ;  /* 0x0001802801007387 */ /* 0x000fe80000100800 */
[----:B------:R-:W-:Y:S01]  /*1820*/  STL [R1+0x17c], R39 ;  /* 0x00017c2701007387 */ /* 0x000fe20000100800 */
[----:B0-----:R-:W-:-:S05]  /*1830*/  SHF.R.S32.HI R7, RZ, 0x1f, R38 ;  /* 0x0000001fff077819 */ /* 0x001fca0000011426 */
        /* <DEDUP_REMOVED lines=25> */
[----:B------:R1:W-:Y:S04]  /*19d0*/  STL [R1+0x12c], R9 ;  /* 0x00012c0901007387 */ /* 0x0003e80000100800 */
[----:B------:R1:W-:Y:S01]  /*19e0*/  STL [R1+0x128], R8 ;  /* 0x0001280801007387 */ /* 0x0003e20000100800 */
[----:B0-----:R-:W-:Y:S02]  /*19f0*/  SHF.R.S32.HI R7, RZ, 0x1f, R5 ;  /* 0x0000001fff077819 */ /* 0x001fe40000011405 */
[----:B------:R-:W-:-:S02]  /*1a00*/  SHF.R.S32.HI R5, RZ, 0x1f, R4 ;  /* 0x0000001fff057819 */ /* 0x000fc40000011404 */
[----:B------:R-:W-:Y:S01]  /*1a10*/  SHF.R.S32.HI R4, RZ, 0x1f, R3 ;  /* 0x0000001fff047819 */ /* 0x000fe20000011403 */
[----:B------:R1:W-:Y:S01]  /*1a20*/  STL [R1+0x124], R7 ;  /* 0x0001240701007387 */ /* 0x0003e20000100800 */
[----:B------:R-:W-:Y:S02]  /*1a30*/  SHF.R.S32.HI R3, RZ, 0x1f, R2 ;  /* 0x0000001fff037819 */ /* 0x000fe40000011402 */
[----:B------:R-:W-:Y:S01]  /*1a40*/  SHF.R.S32.HI R2, RZ, 0x1f, R0 ;  /* 0x0000001fff027819 */ /* 0x000fe20000011400 */
[----:B------:R1:W-:Y:S01]  /*1a50*/  STL [R1+0x120], R5 ;  /* 0x0001200501007387 */ /* 0x0003e20000100800 */
[----:B------:R-:W-:-:S03]  /*1a60*/  LEA R0, R6, R11, 0x3 ;  /* 0x0000000b06007211 */ /* 0x000fc600078e18ff */
[----:B------:R1:W-:Y:S04]  /*1a70*/  STL [R1+0x11c], R4 ;  /* 0x00011c0401007387 */ /* 0x0003e80000100800 */
[----:B------:R1:W-:Y:S04]  /*1a80*/  STL [R1+0x118], R3 ;  /* 0x0001180301007387 */ /* 0x0003e80000100800 */
[----:B------:R1:W-:Y:S04]  /*1a90*/  STL [R1+0x114], R2 ;  /* 0x0001140201007387 */ /* 0x0003e80000100800 */
[----:B------:R1:W-:Y:S02]  /*1aa0*/  STL [R1+0x1a0], R0 ;  /* 0x0001a00001007387 */ /* 0x0003e40000100800 */
.L_x_536:
[----:B01-3--:R-:W0:Y:S02]  /*1ab0*/  LDC.64 R2, c[0x0][0xc88] ;  /* 0x00032200ff027b82 */ /* 0x00be240000000a00 */
[----:B0-----:R-:W-:-:S05]  /*1ac0*/  IMAD.WIDE R2, R31, 0x4, R2 ;  /* 0x000000041f027825 */ /* 0x001fca00078e0202 */
[----:B--2--5:R-:W2:Y:S01]  /*1ad0*/  LDG.E R32, desc[UR42][R2.64] ;  /* 0x0000002a02207981 */ /* 0x024ea2000c1e1900 */
[----:B------:R-:W-:Y:S05]  /*1ae0*/  YIELD ;  /* 0x0000000000007946 */ /* 0x000fea0003800000 */
[----:B------:R-:W-:Y:S01]  /*1af0*/  ULDC.64 UR4, c[0x0][0xa28] ;  /* 0x00028a0000047ab9 */ /* 0x000fe20000000a00 */
[----:B------:R-:W-:Y:S01]  /*1b00*/  ULDC.64 UR8, c[0x0][0xa18] ;  /* 0x0002860000087ab9 */ /* 0x000fe20000000a00 */
[----:B------:R-:W-:Y:S01]  /*1b10*/  ISETP.NE.U32.AND P1, PT, RZ, UR4, PT ;  /* 0x00000004ff007c0c */ /* 0x000fe2000bf25070 */
[----:B------:R-:W-:Y:S01]  /*1b20*/  ULDC.64 UR6, c[0x0][0xa08] ;  /* 0x0002820000067ab9 */ /* 0x000fe20000000a00 */
[----:B------:R-:W-:Y:S01]  /*1b30*/  IMAD.MOV.U32 R10, RZ, RZ, RZ ;  /* 0x000000ffff0a7224 */ /* 0x000fe200078e00ff */
[----:B------:R-:W-:Y:S01]  /*1b40*/  ISETP.NE.U32.AND P0, PT, RZ, UR6, PT ;  /* 0x00000006ff007c0c */ /* 0x000fe2000bf05070 */
[----:B------:R-:W-:Y:S01]  /*1b50*/  IMAD.MOV.U32 R28, RZ, RZ, RZ ;  /* 0x000000ffff1c7224 */ /* 0x000fe200078e00ff */
[----:B------:R-:W-:-:S02]  /*1b60*/  ISETP.NE.AND.EX P1, PT, RZ, UR5, PT, P1 ;  /* 0x00000005ff007c0c */ /* 0x000fc4000bf25310 */
[----:B------:R-:W-:Y:S02]  /*1b70*/  ISETP.NE.AND.EX P0, PT, RZ, UR7, PT, P0 ;  /* 0x00000007ff007c0c */ /* 0x000fe4000bf05300 */
[----:B--2---:R-:W-:Y:S01]  /*1b80*/  SHF.R.S32.HI R0, RZ, 0x1f, R32 ;  /* 0x0000001fff007819 */ /* 0x004fe20000011420 */
[----:B------:R-:W-:-:S08]  /*1b90*/  IMAD.SHL.U32 R34, R32, 0x4, RZ ;  /* 0x0000000420227824 */ /* 0x000fd000078e00ff */
[C---:B------:R-:W-:Y:S01]  /*1ba0*/  @P1 LEA R6, P2, R32.reuse, UR4, 0x2 ;  /* 0x0000000420061c11 */ /* 0x040fe2000f8410ff */
[----:B------:R0:W-:Y:S01]  /*1bb0*/  STL [R1+0x6c], R32 ;  /* 0x00006c2001007387 */ /* 0x0001e20000100800 */
[C-C-:B------:R-:W-:Y:S02]  /*1bc0*/  SHF.L.U64.HI R33, R32.reuse, 0x2, R0.reuse ;  /* 0x0000000220217819 */ /* 0x140fe40000010200 */
[----:B------:R-:W-:Y:S01]  /*1bd0*/  @P1 LEA.HI.X R7, R32, UR5, R0, 0x2, P2 ;  /* 0x0000000520071c11 */ /* 0x000fe200090f1400 */
[----:B------:R-:W-:Y:S01]  /*1be0*/  ULDC UR4, c[0x0][0x288] ;  /* 0x0000a20000047ab9 */ /* 0x000fe20000000800 */
[----:B------:R-:W-:Y:S01]  /*1bf0*/  ISETP.NE.U32.AND P2, PT, RZ, UR8, PT ;  /* 0x00000008ff007c0c */ /* 0x000fe2000bf45070 */
[----:B------:R0:W-:Y:S01]  /*1c00*/  STL [R1+0x7c], R0 ;  /* 0x00007c0001007387 */ /* 0x0001e20000100800 */
[C---:B------:R-:W-:Y:S02]  /*1c10*/  IADD3 R4, P3, R34.reuse, UR6, RZ ;  /* 0x0000000622047c10 */ /* 0x040fe4000ff7e0ff */
[----:B------:R-:W-:Y:S01]  /*1c20*/  ISETP.NE.AND.EX P2, PT, RZ, UR9, PT, P2 ;  /* 0x00000009ff007c0c */ /* 0x000fe2000bf45320 */
[----:B------:R0:W5:Y:S01]  /*1c30*/  @P1 LDG.E R10, desc[UR42][R6.64] ;  /* 0x0000002a060a1981 */ /* 0x000162000c1e1900 */
[----:B------:R-:W-:Y:S01]  /*1c40*/  IMAD.U32 R119, RZ, RZ, UR4 ;  /* 0x00000004ff777e24 */ /* 0x000fe2000f8e00ff */
[C---:B------:R-:W-:Y:S01]  /*1c50*/  IADD3.X R5, R33.reuse, UR7, RZ, P3, !PT ;  /* 0x0000000721057c10 */ /* 0x040fe20009ffe4ff */
[----:B------:R-:W-:Y:S01]  /*1c60*/  ULDC.64 UR4, c[0x0][0x418] ;  /* 0x0001060000047ab9 */ /* 0x000fe20000000a00 */
[----:B------:R0:W-:Y:S04]  /*1c70*/  STL [R1+0x74], R34 ;  /* 0x0000742201007387 */ /* 0x0001e80000100800 */
[----:B------:R0:W5:Y:S04]  /*1c80*/  @P0 LDG.E R28, desc[UR42][R4.64] ;  /* 0x0000002a041c0981 */ /* 0x000168000c1e1900 */
[----:B------:R-:W-:Y:S01]  /*1c90*/  @P2 IADD3 R8, P1, R34, UR8, RZ ;  /* 0x0000000822082c10 */ /* 0x000fe2000ff3e0ff */
[----:B------:R-:W-:Y:S01]  /*1ca0*/  UISETP.NE.U32.AND UP0, UPT, UR4, URZ, UPT ;  /* 0x0000003f0400728c */ /* 0x000fe2000bf05070 */
[----:B------:R0:W-:Y:S02]  /*1cb0*/  STL [R1+0x78], R33 ;  /* 0x0000782101007387 */ /* 0x0001e40000100800 */
[----:B------:R-:W-:Y:S01]  /*1cc0*/  @P2 IADD3.X R9, R33, UR9, RZ, P1, !PT ;  /* 0x0000000921092c10 */ /* 0x000fe20008ffe4ff */
[----:B------:R-:W-:-:S04]  /*1cd0*/  ULDC UR4, c[0x0][0x424] ;  /* 0x0001090000047ab9 */ /* 0x000fc80000000800 */
[----:B------:R0:W5:Y:S01]  /*1ce0*/  @P2 LDG.E R119, desc[UR42][R8.64] ;  /* 0x0000002a08772981 */ /* 0x000162000c1e1900 */
[----:B------:R-:W-:-:S03]  /*1cf0*/  UISETP.NE.AND.EX UP0, UPT, UR5, URZ, UPT, UP0 ;  /* 0x0000003f0500728c */ /* 0x000fc6000bf05300 */
[----:B------:R-:W-:Y:S01]  /*1d00*/  ULDC UR5, c[0x0][0x2f0] ;  /* 0x0000bc0000057ab9 */ /* 0x000fe20000000800 */
[----:B------:R-:W-:-:S04]  /*1d10*/  USEL UR4, UR4, 0x1, UP0 ;  /* 0x0000000104047887 */ /* 0x000fc80008000000 */
[----:B------:R-:W-:-:S03]  /*1d20*/  UIMAD UR4, UR4, UR5, URZ ;  /* 0x00000005040472a4 */ /* 0x000fc6000f8e023f */
[----:B------:R-:W-:Y:S02]  /*1d30*/  ULDC UR5, c[0x0][0x348] ;  /* 0x0000d20000057ab9 */ /* 0x000fe40000000800 */
[----:B------:R-:W-:Y:S01]  /*1d40*/  IMAD.U32 R2, RZ, RZ, UR5 ;  /* 0x00000005ff027e24 */ /* 0x000fe2000f8e00ff */
[----:B------:R-:W-:Y:S01]  /*1d50*/  MOV R27, UR4 ;  /* 0x00000004001b7c02 */ /* 0x000fe20008000f00 */
[----:B0---4-:R-:W-:Y:S06]  /*1d60*/  @P2 BRA `(.L_x_341) ;  /* 0x0000000000242947 */ /* 0x011fec0003800000 */
[----:B------:R-:W-:Y:S02]  /*1d70*/  ULDC.64 UR4, c[0x0][0xa00] ;  /* 0x0002800000047ab9 */ /* 0x000fe40000000a00 */
[----:B------:R-:W-:-:S04]  /*1d80*/  ISETP.NE.U32.AND P1, PT, RZ, UR4, PT ;  /* 0x00000004ff007c0c */ /* 0x000fc8000bf25070 */
[----:B------:R-:W-:-:S13]  /*1d90*/  ISETP.NE.AND.EX P1, PT, RZ, UR5, PT, P1 ;  /* 0x00000005ff007c0c */ /* 0x000fda000bf25310 */
[----:B------:R-:W-:Y:S05]  /*1da0*/  @!P1 BRA `(.L_x_341) ;  /* 0x0000000000149947 */ /* 0x000fea0003800000 */
[----:B------:R-:W0:Y:S02]  /*1db0*/  LDC.64 R6, c[0x0][0xa00] ;  /* 0x00028000ff067b82 */ /* 0x000e240000000a00 */
[----:B0-----:R-:W-:-:S05]  /*1dc0*/  IMAD.WIDE R6, R32, 0x4, R6 ;  /* 0x0000000420067825 */ /* 0x001fca00078e0206 */
[----:B-----5:R-:W2:Y:S04]  /*1dd0*/  LDG.E R119, desc[UR42][R6.64] ;  /* 0x0000002a06777981 */ /* 0x020ea8000c1e1900 */
[----:B------:R-:W2:Y:S02]  /*1de0*/  LDG.E R0, desc[UR42][R6.64+0x4] ;  /* 0x0000042a06007981 */ /* 0x000ea4000c1e1900 */
[----:B--2---:R-:W-:-:S07]  /*1df0*/  IMAD.IADD R119, R0, 0x1, -R119 ;  /* 0x0000000100777824 */ /* 0x004fce00078e0a77 */
.L_x_341:
[C---:B------:R-:W-:Y:S01]  /*1e00*/  LOP3.LUT R31, R30.reuse, 0xffff, RZ, 0xc0, !PT ;  /* 0x0000ffff1e1f7812 */ /* 0x040fe200078ec0ff */
[----:B------:R-:W-:Y:S01]  /*1e10*/  ULDC.64 UR4, c[0x0][0xa20] ;  /* 0x0002880000047ab9 */ /* 0x000fe20000000a00 */
[----:B------:R0:W-:Y:S01]  /*1e20*/  STL [R1+0x80], R29 ;  /* 0x0000801d01007387 */ /* 0x0001e20000100800 */
[----:B------:R-:W-:Y:S02]  /*1e30*/  ISETP.NE.U32.AND P1, PT, RZ, UR4, PT ;  /* 0x00000004ff007c0c */ /* 0x000fe4000bf25070 */
[C---:B------:R-:W-:Y:S01]  /*1e40*/  LOP3.LUT R3, R30.reuse, 0xff000000, RZ, 0xc0, !PT ;  /* 0xff0000001e037812 */ /* 0x040fe200078ec0ff */
[----:B------:R0:W-:Y:S01]  /*1e50*/  STL [R1+0x50], R31 ;  /* 0x0000501f01007387 */ /* 0x0001e20000100800 */
[----:B------:R-:W-:Y:S02]  /*1e60*/  ISETP.NE.AND.EX P1, PT, RZ, UR5, PT, P1 ;  /* 0x00000005ff007c0c */ /* 0x000fe4000bf25310 */
[----:B------:R-:W-:Y:S02]  /*1e70*/  LOP3.LUT R0, R30, 0xff0000, RZ, 0xc0, !PT ;  /* 0x00ff00001e007812 */ /* 0x000fe400078ec0ff */
[----:B------:R-:W-:-:S04]  /*1e80*/  SHF.R.U32.HI R3, RZ, 0x8, R3 ;  /* 0x00000008ff037819 */ /* 0x000fc80000011603 */
[----:B------:R-:W-:-:S05]  /*1e90*/  LEA.HI R8, R0, R3, RZ, 0x10 ;  /* 0x0000000300087211 */ /* 0x000fca00078f80ff */
[----:B0-----:R-:W-:Y:S05]  /*1ea0*/  @!P1 BRA `(.L_x_342) ;  /* 0x0000000000109947 */ /* 0x001fea0003800000 */
[----:B------:R-:W-:-:S04]  /*1eb0*/  IADD3 R4, P0, R34, UR4, RZ ;  /* 0x0000000422047c10 */ /* 0x000fc8000ff1e0ff */
[----:B------:R-:W-:-:S05]  /*1ec0*/  IADD3.X R5, R33, UR5, RZ, P0, !PT ;  /* 0x0000000521057c10 */ /* 0x000fca00087fe4ff */
[----:B------:R0:W5:Y:S01]  /*1ed0*/  LDG.E R27, desc[UR42][R4.64] ;  /* 0x0000002a041b7981 */ /* 0x000162000c1e1900 */
[----:B------:R-:W-:Y:S05]  /*1ee0*/  BRA `(.L_x_343) ;  /* 0x0000000000107947 */ /* 0x000fea0003800000 */
.L_x_342:
[----:B------:R-:W-:Y:S05]  /*1ef0*/  @!P0 BRA `(.L_x_343) ;  /* 0x00000000000c8947 */ /* 0x000fea0003800000 */
[----:B------:R-:W2:Y:S04]  /*1f00*/  LDG.E R0, desc[UR42][R4.64] ;  /* 0x0000002a04007981 */ /* 0x000ea8000c1e1900 */
[----:B------:R-:W2:Y:S02]  /*1f10*/  LDG.E R27, desc[UR42][R4.64+0x4] ;  /* 0x0000042a041b7981 */ /* 0x000ea4000c1e1900 */
[----:B--2---:R-:W-:-:S07]  /*1f20*/  IMAD.IADD R27, R27, 0x1, -R0 ;  /* 0x000000011b1b7824 */ /* 0x004fce00078e0a00 */
.L_x_343:
[----:B------:R-:W-:Y:S01]  /*1f30*/  ULDC.64 UR4, c[0x0][0xa10] ;  /* 0x0002840000047ab9 */ /* 0x000fe20000000a00 */
[----:B------:R-:W2:Y:S01]  /*1f40*/  LDL.LU R30, [R1+0x10] ;  /* 0x00001000011e7983 */ /* 0x000ea20000300800 */
[----:B------:R-:W-:-:S04]  /*1f50*/  ISETP.NE.U32.AND P0, PT, RZ, UR4, PT ;  /* 0x00000004ff007c0c */ /* 0x000fc8000bf05070 */
[----:B------:R-:W-:Y:S01]  /*1f60*/  ISETP.NE.AND.EX P0, PT, RZ, UR5, PT, P0 ;  /* 0x00000005ff007c0c */ /* 0x000fe2000bf05300 */
[----:B------:R-:W-:Y:S02]  /*1f70*/  ULDC.64 UR4, c[0x0][0xa30] ;  /* 0x00028c0000047ab9 */ /* 0x000fe40000000a00 */
[----:B------:R-:W-:-:S10]  /*1f80*/  ISETP.NE.U32.AND P1, PT, RZ, UR4, PT ;  /* 0x00000004ff007c0c */ /* 0x000fd4000bf25070 */
[----:B------:R-:W1:Y:S02]  /*1f90*/  @P0 LDC.64 R6, c[0x0][0xa10] ;  /* 0x00028400ff060b82 */ /* 0x000e640000000a00 */
[----:B-1----:R-:W-:-:S05]  /*1fa0*/  @P0 IMAD.WIDE R6, R32, 0x4, R6 ;  /* 0x0000000420060825 */ /* 0x002fca00078e0206 */
[----:B------:R-:W3:Y:S04]  /*1fb0*/  @P0 LDG.E R0, desc[UR42][R6.64] ;  /* 0x0000002a06000981 */ /* 0x000ee8000c1e1900 */
[----:B------:R1:W3:Y:S01]  /*1fc0*/  @P0 LDG.E R3, desc[UR42][R6.64+0x4] ;  /* 0x0000042a06030981 */ /* 0x0002e2000c1e1900 */
[----:B------:R-:W-:Y:S01]  /*1fd0*/  ISETP.NE.AND.EX P1, PT, RZ, UR5, PT, P1 ;  /* 0x00000005ff007c0c */ /* 0x000fe2000bf25310 */
[----:B-----5:R-:W-:-:S12]  /*1fe0*/  IMAD.MOV.U32 R24, RZ, RZ, R27 ;  /* 0x000000ffff187224 */ /* 0x020fd800078e001b */
[----:B0-----:R-:W-:-:S04]  /*1ff0*/  @P1 IADD3 R4, P2, R34, UR4, RZ ;  /* 0x0000000422041c10 */ /* 0x001fc8000ff5e0ff */
[----:B------:R-:W-:-:S05]  /*2000*/  @P1 IADD3.X R5, R33, UR5, RZ, P2, !PT ;  /* 0x0000000521051c10 */ /* 0x000fca00097fe4ff */
[----:B------:R0:W5:Y:S01]  /*2010*/  @P1 LDG.E R24, desc[UR42][R4.64] ;  /* 0x0000002a04181981 */ /* 0x000162000c1e1900 */
[----:B------:R-:W-:Y:S01]  /*2020*/  IMAD.IADD R9, R27, 0x1, -R10 ;  /* 0x000000011b097824 */ /* 0x000fe200078e0a0a */
[----:B------:R-:W-:Y:S01]  /*2030*/  LOP3.LUT R12, R8, 0xff, RZ, 0xc0, !PT ;  /* 0x000000ff080c7812 */ /* 0x000fe200078ec0ff */
[----:B------:R-:W-:Y:S01]  /*2040*/  BSSY B0, `(.L_x_344) ;  /* 0x000002d000007945 */ /* 0x000fe20003800000 */
[----:B------:R-:W-:Y:S01]  /*2050*/  SHF.R.U32.HI R11, RZ, 0x10, R8 ;  /* 0x00000010ff0b7819 */ /* 0x000fe20000011608 */
[----:B-1----:R-:W-:Y:S02]  /*2060*/  IMAD.MOV.U32 R7, RZ, RZ, RZ ;  /* 0x000000ffff077224 */ /* 0x002fe400078e00ff */
[----:B------:R0:W-:Y:S04]  /*2070*/  STL [R1+0x8c], R12 ;  /* 0x00008c0c01007387 */ /* 0x0001e80000100800 */
[----:B------:R0:W-:Y:S01]  /*2080*/  STL [R1+0x70], R11 ;  /* 0x0000700b01007387 */ /* 0x0001e20000100800 */
[----:B--2---:R-:W-:Y:S01]  /*2090*/  LOP3.LUT R30, R30, 0xfffffff7, RZ, 0xc0, !PT ;  /* 0xfffffff71e1e7812 */ /* 0x004fe200078ec0ff */
[----:B---3--:R-:W-:-:S05]  /*20a0*/  @P0 IMAD.IADD R2, R3, 0x1, -R0 ;  /* 0x0000000103020824 */ /* 0x008fca00078e0a00 */
[----:B------:R-:W-:-:S04]  /*20b0*/  IADD3 R127, R9, R2, RZ ;  /* 0x00000002097f7210 */ /* 0x000fc80007ffe0ff */
[C---:B------:R-:W-:Y:S01]  /*20c0*/  ISETP.GE.AND P3, PT, R127.reuse, 0x1, PT ;  /* 0x000000017f00780c */ /* 0x040fe20003f66270 */
[----:B------:R-:W-:-:S05]  /*20d0*/  VIADD R0, R127, 0x7f ;  /* 0x0000007f7f007836 */ /* 0x000fca0000000000 */
[----:B------:R-:W-:-:S04]  /*20e0*/  SHF.R.S32.HI R3, RZ, 0x1f, R0 ;  /* 0x0000001fff037819 */ /* 0x000fc80000011400 */
[----:B------:R-:W-:-:S03]  /*20f0*/  LEA.HI R3, R3, R0, RZ, 0x7 ;  /* 0x0000000003037211 */ /* 0x000fc600078f38ff */
[----:B------:R-:W-:Y:S02]  /*2100*/  @P3 LOP3.LUT R30, R30, 0x8, RZ, 0xfc, !PT ;  /* 0x000000081e1e3812 */ /* 0x000fe400078efcff */
[----:B------:R-:W-:-:S03]  /*2110*/  SHF.R.S32.HI R118, RZ, 0x7, R3 ;  /* 0x00000007ff767819 */ /* 0x000fc60000011403 */
[----:B------:R0:W-:Y:S01]  /*2120*/  STL [R1+0x10], R30 ;  /* 0x0000101e01007387 */ /* 0x0001e20000100800 */
[----:B------:R-:W-:Y:S05]  /*2130*/  @!P3 BRA `(.L_x_345) ;  /* 0x000000000074b947 */ /* 0x000fea0003800000 */
[----:B------:R-:W-:Y:S01]  /*2140*/  ISETP.NE.AND P0, PT, R11, RZ, PT ;  /* 0x000000ff0b00720c */ /* 0x000fe20003f05270 */
[----:B------:R-:W-:-:S03]  /*2150*/  ULDC UR4, c[0x0][0x9f0] ;  /* 0x00027c0000047ab9 */ /* 0x000fc60000000800 */
[----:B0-----:R-:W-:-:S04]  /*2160*/  SEL R11, R11, UR4, P0 ;  /* 0x000000040b0b7c07 */ /* 0x001fc80008000000 */
[-C--:B------:R-:W-:Y:S02]  /*2170*/  IABS R6, R11.reuse ;  /* 0x0000000b00067213 */ /* 0x080fe40000000000 */
[----:B------:R-:W-:Y:S02]  /*2180*/  IADD3 R0, R118, -0x1, R11 ;  /* 0xffffffff76007810 */ /* 0x000fe40007ffe00b */
[----:B------:R-:W0:Y:S01]  /*2190*/  I2F.RP R3, R6 ;  /* 0x0000000600037306 */ /* 0x000e220000209400 */
[-C--:B------:R-:W-:Y:S02]  /*21a0*/  IABS R10, R11.reuse ;  /* 0x0000000b000a7213 */ /* 0x080fe40000000000 */
[----:B------:R-:W-:Y:S02]  /*21b0*/  IABS R8, R0 ;  /* 0x0000000000087213 */ /* 0x000fe40000000000 */
[----:B------:R-:W-:-:S04]  /*21c0*/  LOP3.LUT R0, R0, R11, RZ, 0x3c, !PT ;  /* 0x0000000b00007212 */ /* 0x000fc800078e3cff */
[----:B------:R-:W-:Y:S01]  /*21d0*/  ISETP.GE.AND P2, PT, R0, RZ, PT ;  /* 0x000000ff0000720c */ /* 0x000fe20003f46270 */
[----:B0-----:R-:W0:Y:S02]  /*21e0*/  MUFU.RCP R3, R3 ;  /* 0x0000000300037308 */ /* 0x001e240000001000 */
[----:B0-----:R-:W-:Y:S02]  /*21f0*/  VIADD R4, R3, 0xffffffe ;  /* 0x0ffffffe03047836 */ /* 0x001fe40000000000 */
[----:B------:R-:W-:-:S04]  /*2200*/  IMAD.MOV R3, RZ, RZ, -R10 ;  /* 0x000000ffff037224 */ /* 0x000fc800078e0a0a */
[----:B------:R0:W1:Y:S02]  /*2210*/  F2I.FTZ.U32.TRUNC.NTZ R5, R4 ;  /* 0x0000000400057305 */ /* 0x000064000021f000 */
[----:B0-----:R-:W-:Y:S01]  /*2220*/  MOV R4, RZ ;  /* 0x000000ff00047202 */ /* 0x001fe20000000f00 */
[----:B-1----:R-:W-:-:S04]  /*2230*/  IMAD.MOV R7, RZ, RZ, -R5 ;  /* 0x000000ffff077224 */ /* 0x002fc800078e0a05 */
[----:B------:R-:W-:-:S04]  /*2240*/  IMAD R7, R7, R6, RZ ;  /* 0x0000000607077224 */ /* 0x000fc800078e02ff */
[----:B------:R-:W-:-:S06]  /*2250*/  IMAD.HI.U32 R5, R5, R7, R4 ;  /* 0x0000000705057227 */ /* 0x000fcc00078e0004 */
        /* <DEDUP_REMOVED lines=11> */
.L_x_345:
[----:B------:R-:W-:Y:S05]  /*2310*/  BSYNC B0 ;  /* 0x0000000000007941 */ /* 0x000fea0003800000 */
.L_x_344:
[----:B------:R-:W-:-:S05]  /*2320*/  IMAD R0, R12, R7, RZ ;  /* 0x000000070c007224 */ /* 0x000fca00078e02ff */
[C---:B------:R-:W-:Y:S02]  /*2330*/  VIADDMNMX R7, R0.reuse, R7, R118, PT ;  /* 0x0000000700077246 */ /* 0x040fe40003800176 */
[----:B------:R-:W-:-:S03]  /*2340*/  LEA R0, R0, -R9, 0x7 ;  /* 0x8000000900007211 */ /* 0x000fc600078e38ff */
[----:B------:R-:W-:Y:S01]  /*2350*/  IMAD R7, R7, 0x80, -R9 ;  /* 0x0000008007077824 */ /* 0x000fe200078e0a09 */
[----:B------:R-:W-:-:S04]  /*2360*/  VIMNMX R0, RZ, R0, !PT ;  /* 0x00000000ff007248 */ /* 0x000fc80007fe0100 */
[----:B------:R-:W-:Y:S02]  /*2370*/  VIMNMX R7, R7, R2, PT ;  /* 0x0000000207077248 */ /* 0x000fe40003fe0100 */
[----:B------:R-:W-:Y:S02]  /*2380*/  SHF.R.U32.HI R25, RZ, 0x7, R0 ;  /* 0x00000007ff197819 */ /* 0x000fe40000011600 */
[----:B------:R-:W-:-:S03]  /*2390*/  ISETP.GT.AND P0, PT, R7, R0, PT ;  /* 0x000000000700720c */ /* 0x000fc60003f04270 */
[----:B------:R-:W-:-:S10]  /*23a0*/  IMAD.MOV.U32 R26, RZ, RZ, R25 ;  /* 0x000000ffff1a7224 */ /* 0x000fd400078e0019 */
[----:B------:R-:W-:-:S05]  /*23b0*/  @P0 VIADD R3, R7, 0x7f ;  /* 0x0000007f07030836 */ /* 0x000fca0000000000 */
[----:B------:R-:W-:-:S04]  /*23c0*/  @P0 SHF.R.S32.HI R0, RZ, 0x1f, R3 ;  /* 0x0000001fff000819 */ /* 0x000fc80000011403 */
[----:B------:R-:W-:-:S04]  /*23d0*/  @P0 LEA.HI R0, R0, R3, RZ, 0x7 ;  /* 0x0000000300000211 */ /* 0x000fc800078f38ff */
[----:B------:R-:W-:Y:S02]  /*23e0*/  @P0 SHF.R.S32.HI R26, RZ, 0x7, R0 ;  /* 0x00000007ff1a0819 */ /* 0x000fe40000011400 */
[----:B------:R-:W-:Y:S02]  /*23f0*/  PLOP3.LUT P0, PT, PT, PT, PT, 0x80, 0x0 ;  /* 0x000000000000781c */ /* 0x000fe40003f0f070 */
[----:B------:R-:W-:-:S13]  /*2400*/  ISETP.GT.AND P1, PT, R26, R25, PT ;  /* 0x000000191a00720c */ /* 0x000fda0003f24270 */
[----:B------:R-:W-:Y:S05]  /*2410*/  @!P1 BRA `(.L_x_346) ;  /* 0x000000ac00909947 */ /* 0x000fea0003800000 */
[----:B------:R-:W-:Y:S01]  /*2420*/  VIADD R0, R22, 0x28400 ;  /* 0x0002840016007836 */ /* 0x000fe20000000000 */
[----:B------:R-:W-:Y:S04]  /*2430*/  BSSY B6, `(.L_x_347) ;  /* 0x0000013000067945 */ /* 0x000fe80003800000 */
[----:B------:R-:W-:-:S13]  /*2440*/  LOP3.LUT P0, RZ, R0, 0x3ff, RZ, 0xc0, !PT ;  /* 0x000003ff00ff7812 */ /* 0x000fda000780c0ff */
[----:B------:R-:W-:Y:S05]  /*2450*/  @!P0 BRA `(.L_x_348) ;  /* 0x0000000000408947 */ /* 0x000fea0003800000 */
[----:B------:R-:W-:Y:S01]  /*2460*/  MOV R14, 0x0 ;  /* 0x00000000000e7802 */ /* 0x000fe20000000f00 */
[----:B------:R-:W-:Y:S01]  /*2470*/  ULDC.64 UR4, c[0x4][0x198] ;  /* 0x0100660000047ab9 */ /* 0x000fe20000000a00 */
[----:B------:R-:W-:Y:S01]  /*2480*/  ULDC.64 UR6, c[0x4][0x100] ;  /* 0x0100400000067ab9 */ /* 0x000fe20000000a00 */
[----:B0-----:R-:W-:Y:S01]  /*2490*/  IMAD.U32 R4, RZ, RZ, UR4 ;  /* 0x00000004ff047e24 */ /* 0x001fe2000f8e00ff */
[----:B------:R-:W-:Y:S01]  /*24a0*/  MOV R5, UR5 ;  /* 0x0000000500057c02 */ /* 0x000fe20008000f00 */
[----:B------:R-:W-:Y:S01]  /*24b0*/  ULDC.64 UR4, c[0x4][0x1a0] ;  /* 0x0100680000047ab9 */ /* 0x000fe20000000a00 */
[----:B------:R-:W0:Y:S01]  /*24c0*/  LDC.64 R14, c[0x4][R14] ;  /* 0x010000000e0e7b82 */ /* 0x000e220000000a00 */
[----:B------:R-:W-:Y:S01]  /*24d0*/  IMAD.U32 R6, RZ, RZ, UR4 ;  /* 0x00000004ff067e24 */ /* 0x000fe2000f8e00ff */
[----:B------:R-:W-:Y:S01]  /*24e0*/  MOV R12, 0x1 ;  /* 0x00000001000c7802 */ /* 0x000fe20000000f00 */
[----:B------:R-:W-:Y:S02]  /*24f0*/  IMAD.U32 R7, RZ, RZ, UR5 ;  /* 0x00000005ff077e24 */ /* 0x000fe4000f8e00ff */
[----:B------:R-:W-:-:S02]  /*2500*/  IMAD.U32 R10, RZ, RZ, UR6 ;  /* 0x00000006ff0a7e24 */ /* 0x000fc4000f8e00ff */
[----:B------:R-:W-:Y:S02]  /*2510*/  IMAD.U32 R11, RZ, RZ, UR7 ;  /* 0x00000007ff0b7e24 */ /* 0x000fe4000f8e00ff */
[----:B------:R-:W-:Y:S02]  /*2520*/  IMAD.MOV.U32 R8, RZ, RZ, 0x70 ;  /* 0x00000070ff087424 */ /* 0x000fe400078e00ff */
[----:B------:R-:W-:-:S07]  /*2530*/  IMAD.MOV.U32 R13, RZ, RZ, RZ ;  /* 0x000000ffff0d7224 */ /* 0x000fce00078e00ff */
[----:B------:R-:W-:-:S07]  /*2540*/  LEPC R20, `(.L_x_348) ;  /* 0x000000001014794e */ /* 0x000fce0000000000 */
[----:B0----5:R-:W-:Y:S05]  /*2550*/  CALL.ABS.NOINC R14 ;  /* 0x000000000e007343 */ /* 0x021fea0003c00000 */
.L_x_348:
[----:B------:R-:W-:Y:S05]  /*2560*/  BSYNC B6 ;  /* 0x0000000000067941 */ /* 0x000fea0003800000 */
.L_x_347:
[----:B------:R-:W-:Y:S01]  /*2570*/  VIADD R0, R22, 0x10400 ;  /* 0x0001040016007836 */ /* 0x000fe20000000000 */
[----:B------:R-:W-:Y:S04]  /*2580*/  BSSY B6, `(.L_x_349) ;  /* 0x0000013000067945 */ /* 0x000fe80003800000 */
[----:B------:R-:W-:-:S13]  /*2590*/  LOP3.LUT P0, RZ, R0, 0x3ff, RZ, 0xc0, !PT ;  /* 0x000003ff00ff7812 */ /* 0x000fda000780c0ff */
[----:B------:R-:W-:Y:S05]  /*25a0*/  @!P0 BRA `(.L_x_350) ;  /* 0x0000000000408947 */ /* 0x000fea0003800000 */
[----:B------:R-:W-:Y:S01]  /*25b0*/  MOV R14, 0x0 ;  /* 0x00000000000e7802 */ /* 0x000fe20000000f00 */
[----:B------:R-:W-:Y:S01]  /*25c0*/  ULDC.64 UR4, c[0x4][0x198] ;  /* 0x0100660000047ab9 */ /* 0x000fe20000000a00 */
[----:B------:R-:W-:Y:S01]  /*25d0*/  ULDC.64 UR6, c[0x4][0x100] ;  /* 0x0100400000067ab9 */ /* 0x000fe20000000a00 */
[----:B0-----:R-:W-:Y:S02]  /*25e0*/  IMAD.U32 R4, RZ, RZ, UR4 ;  /* 0x00000004ff047e24 */ /* 0x001fe4000f8e00ff */
[----:B------:R-:W-:Y:S01]  /*25f0*/  IMAD.U32 R5, RZ, RZ, UR5 ;  /* 0x00000005ff057e24 */ /* 0x000fe2000f8e00ff */
[----:B------:R-:W0:Y:S01]  /*2600*/  LDC.64 R14, c[0x4][R14] ;  /* 0x010000000e0e7b82 */ /* 0x000e220000000a00 */
[----:B------:R-:W-:Y:S01]  /*2610*/  ULDC.64 UR4, c[0x4][0x1a0] ;  /* 0x0100680000047ab9 */ /* 0x000fe20000000a00 */
[----:B------:R-:W-:Y:S01]  /*2620*/  IMAD.U32 R10, RZ, RZ, UR6 ;  /* 0x00000006ff0a7e24 */ /* 0x000fe2000f8e00ff */
[----:B------:R-:W-:Y:S01]  /*2630*/  MOV R7, UR5 ;  /* 0x0000000500077c02 */ /* 0x000fe20008000f00 */
[----:B------:R-:W-:-:S02]  /*2640*/  IMAD.U32 R6, RZ, RZ, UR4 ;  /* 0x00000004ff067e24 */ /* 0x000fc4000f8e00ff */
[----:B------:R-:W-:Y:S02]  /*2650*/  IMAD.U32 R11, RZ, RZ, UR7 ;  /* 0x00000007ff0b7e24 */ /* 0x000fe4000f8e00ff */
[----:B------:R-:W-:Y:S02]  /*2660*/  IMAD.MOV.U32 R8, RZ, RZ, 0x70 ;  /* 0x00000070ff087424 */ /* 0x000fe400078e00ff */
[----:B------:R-:W-:Y:S02]  /*2670*/  IMAD.MOV.U32 R12, RZ, RZ, 0x1 ;  /* 0x00000001ff0c7424 */ /* 0x000fe400078e00ff */
[----:B------:R-:W-:-:S07]  /*2680*/  IMAD.MOV.U32 R13, RZ, RZ, RZ ;  /* 0x000000ffff0d7224 */ /* 0x000fce00078e00ff */
[----:B------:R-:W-:-:S07]  /*2690*/  LEPC R20, `(.L_x_350) ;  /* 0x000000001014794e */ /* 0x000fce0000000000 */
[----:B0----5:R-:W-:Y:S05]  /*26a0*/  CALL.ABS.NOINC R14 ;  /* 0x000000000e007343 */ /* 0x021fea0003c00000 */
.L_x_350:
[----:B------:R-:W-:Y:S05]  /*26b0*/  BSYNC B6 ;  /* 0x0000000000067941 */ /* 0x000fea0003800000 */
.L_x_349:
[----:B------:R-:W-:Y:S01]  /*26c0*/  ULDC.64 UR4, c[0x0][0x9f8] ;  /* 0x00027e0000047ab9 */ /* 0x000fe20000000a00 */
[----:B------:R-:W-:Y:S01]  /*26d0*/  MOV R0, R32 ;  /* 0x0000002000007202 */ /* 0x000fe20000000f00 */
[----:B------:R-:W1:Y:S01]  /*26e0*/  LDC R35, c[0x0][0x3f4] ;  /* 0x0000fd00ff237b82 */ /* 0x000e620000000800 */
[----:B------:R-:W-:Y:S01]  /*26f0*/  ISETP.NE.U32.AND P0, PT, RZ, UR4, PT ;  /* 0x00000004ff007c0c */ /* 0x000fe2000bf05070 */
[----:B------:R-:W-:-:S03]  /*2700*/  IMAD.MOV.U32 R20, RZ, RZ, R30 ;  /* 0x000000ffff147224 */ /* 0x000fc600078e001e */
[----:B------:R-:W-:Y:S01]  /*2710*/  ISETP.NE.AND.EX P0, PT, RZ, UR5, PT, P0 ;  /* 0x00000005ff007c0c */ /* 0x000fe2000bf05300 */
[----:B------:R-:W2:Y:S02]  /*2720*/  S2R R21, SR_TID.X ;  /* 0x0000000000157919 */ /* 0x000ea40000002100 */
[----:B------:R-:W3:Y:S01]  /*2730*/  LDC.64 R104, c[0x0][0x300] ;  /* 0x0000c000ff687b82 */ /* 0x000ee20000000a00 */
[----:B------:R-:W-:-:S07]  /*2740*/  IMAD.IADD R88, R28, 0x1, R27 ;  /* 0x000000011c587824 */ /* 0x000fce00078e021b */
[----:B0-----:R-:W0:Y:S02]  /*2750*/  LDC.64 R12, c[0x0][0x3f8] ;  /* 0x0000fe00ff0c7b82 */ /* 0x001e240000000a00 */
[----:B------:R-:W-:-:S04]  /*2760*/  @P0 IADD3 R4, P1, R34, UR4, RZ ;  /* 0x0000000422040c10 */ /* 0x000fc8000ff3e0ff */
[----:B------:R-:W-:Y:S01]  /*2770*/  @P0 IADD3.X R5, R33, UR5, RZ, P1, !PT ;  /* 0x0000000521050c10 */ /* 0x000fe20008ffe4ff */
[----:B------:R-:W-:-:S04]  /*2780*/  ULDC.64 UR4, c[0x0][0xa08] ;  /* 0x0002820000047ab9 */ /* 0x000fc80000000a00 */
[----:B------:R4:W4:Y:S01]  /*2790*/  @P0 LDG.E R0, desc[UR42][R4.64] ;  /* 0x0000002a04000981 */ /* 0x000922000c1e1900 */
[----:B-1----:R-:W-:Y:S02]  /*27a0*/  ISETP.GE.AND P2, PT, R16, R35, PT ;  /* 0x000000231000720c */ /* 0x002fe40003f46270 */
[----:B------:R-:W-:Y:S02]  /*27b0*/  LOP3.LUT R20, R20, 0xfffffffd, RZ, 0xc0, !PT ;  /* 0xfffffffd14147812 */ /* 0x000fe400078ec0ff */
[----:B------:R-:W-:Y:S02]  /*27c0*/  SHF.R.S32.HI R37, RZ, 0x1f, R88 ;  /* 0x0000001fff257819 */ /* 0x000fe40000011458 */
[----:B------:R-:W-:Y:S02]  /*27d0*/  ISETP.NE.U32.AND P0, PT, RZ, UR4, PT ;  /* 0x00000004ff007c0c */ /* 0x000fe4000bf05070 */
[----:B------:R-:W-:Y:S01]  /*27e0*/  SHF.R.S32.HI R36, RZ, 0x1f, R23 ;  /* 0x0000001fff247819 */ /* 0x000fe20000011417 */
[-C--:B---3--:R-:W-:Y:S01]  /*27f0*/  IMAD R6, R37, R104.reuse, RZ ;  /* 0x0000006825067224 */ /* 0x088fe200078e02ff */
[----:B--2---:R-:W-:Y:S01]  /*2800*/  SHF.R.U32.HI R32, RZ, 0x7, R21 ;  /* 0x00000007ff207819 */ /* 0x004fe20000011615 */
[----:B----4-:R-:W-:Y:S01]  /*2810*/  IMAD.WIDE.U32 R4, R88, R104, RZ ;  /* 0x0000006858047225 */ /* 0x010fe200078e00ff */
[----:B------:R-:W-:Y:S01]  /*2820*/  ISETP.NE.AND.EX P0, PT, RZ, UR5, PT, P0 ;  /* 0x00000005ff007c0c */ /* 0x000fe2000bf05300 */
[----:B------:R-:W-:Y:S01]  /*2830*/  ULDC.64 UR4, c[0x0][0x308] ;  /* 0x0000c20000047ab9 */ /* 0x000fe20000000a00 */
[----:B------:R-:W-:Y:S01]  /*2840*/  @P2 LOP3.LUT R20, R20, 0x2, RZ, 0xfc, !PT ;  /* 0x0000000214142812 */ /* 0x000fe200078efcff */
[----:B------:R-:W-:Y:S01]  /*2850*/  IMAD R3, R88, R105, R6 ;  /* 0x0000006958037224 */ /* 0x000fe200078e0206 */
[----:B------:R-:W-:Y:S01]  /*2860*/  ISETP.NE.AND P6, PT, R32, 0x1, PT ;  /* 0x000000012000780c */ /* 0x000fe20003fc5270 */
[----:B------:R-:W1:Y:S01]  /*2870*/  LDC.64 R6, c[0x0][0x408] ;  /* 0x00010200ff067b82 */ /* 0x000e620000000a00 */
[----:B------:R-:W-:Y:S01]  /*2880*/  VIADD R27, R23, 0x20 ;  /* 0x00000020171b7836 */ /* 0x000fe20000000000 */
[----:B------:R2:W-:Y:S01]  /*2890*/  STL [R1+0x10], R20 ;  /* 0x0000101401007387 */ /* 0x0005e20000100800 */
[----:B------:R-:W-:-:S02]  /*28a0*/  IMAD.IADD R5, R5, 0x1, R3 ;  /* 0x0000000105057824 */ /* 0x000fc400078e0203 */
[----:B------:R-:W-:Y:S01]  /*28b0*/  IMAD.SHL.U32 R28, R23, 0x80, RZ ;  /* 0x00000080171c7824 */ /* 0x000fe200078e00ff */
[----:B------:R-:W3:Y:S01]  /*28c0*/  LDL R15, [R1+0x5c] ;  /* 0x00005c00010f7983 */ /* 0x000ee20000100800 */
[----:B------:R-:W-:-:S03]  /*28d0*/  IMAD.WIDE.U32 R4, R31, UR4, R4 ;  /* 0x000000041f047c25 */ /* 0x000fc6000f8e0004 */
[----:B------:R-:W4:Y:S01]  /*28e0*/  LDL R14, [R1+0x58] ;  /* 0x00005800010e7983 */ /* 0x000f220000100800 */
[----:B------:R-:W-:Y:S01]  /*28f0*/  IMAD R103, R31, UR5, R5 ;  /* 0x000000051f677c24 */ /* 0x000fe2000f8e0205 */
[----:B------:R-:W-:Y:S01]  /*2900*/  ULDC.64 UR4, c[0x0][0x310] ;  /* 0x0000c40000047ab9 */ /* 0x000fe20000000a00 */
[----:B------:R-:W-:Y:S01]  /*2910*/  IMAD.MOV.U32 R102, RZ, RZ, R4 ;  /* 0x000000ffff667224 */ /* 0x000fe200078e0004 */
[----:B--2---:R-:W2:Y:S01]  /*2920*/  LDL R20, [R1+0x60] ;  /* 0x0000600001147983 */ /* 0x004ea20000100800 */
[----:B0-----:R-:W-:-:S03]  /*2930*/  IMAD.WIDE.U32 R96, R23, R12, R16 ;  /* 0x0000000c17607225 */ /* 0x001fc600078e0010 */
[----:B------:R-:W4:Y:S01]  /*2940*/  LDL R11, [R1+0x54] ;  /* 0x00005400010b7983 */ /* 0x000f220000100800 */
[----:B------:R-:W-:Y:S02]  /*2950*/  VIADD R21, R23, 0x40 ;  /* 0x0000004017157836 */ /* 0x000fe40000000000 */
[----:B------:R-:W-:Y:S02]  /*2960*/  IMAD.SHL.U32 R27, R27, 0x80, RZ ;  /* 0x000000801b1b7824 */ /* 0x000fe400078e00ff */
[----:B------:R-:W-:Y:S01]  /*2970*/  IMAD.SHL.U32 R21, R21, 0x80, RZ ;  /* 0x0000008015157824 */ /* 0x000fe200078e00ff */
[----:B------:R-:W-:Y:S01]  /*2980*/  LOP3.LUT R28, R28, 0x380, RZ, 0xc0, !PT ;  /* 0x000003801c1c7812 */ /* 0x000fe200078ec0ff */
[----:B------:R-:W-:Y:S01]  /*2990*/  IMAD.WIDE.U32 R98, R23, R12, R18 ;  /* 0x0000000c17627225 */ /* 0x000fe200078e0012 */
[----:B------:R-:W-:Y:S02]  /*29a0*/  LOP3.LUT R27, R27, 0x380, RZ, 0xc0, !PT ;  /* 0x000003801b1b7812 */ /* 0x000fe400078ec0ff */
[----:B------:R-:W-:Y:S01]  /*29b0*/  LOP3.LUT R21, R21, 0x380, RZ, 0xc0, !PT ;  /* 0x0000038015157812 */ /* 0x000fe200078ec0ff */
[C---:B------:R-:W-:Y:S01]  /*29c0*/  VIADD R8, R23.reuse, 0x60 ;  /* 0x0000006017087836 */ /* 0x040fe20000000000 */
[----:B------:R-:W-:-:S04]  /*29d0*/  SHF.L.U32 R30, R23, 0x7, RZ ;  /* 0x00000007171e7819 */ /* 0x000fc800000006ff */
[----:B------:R-:W-:Y:S02]  /*29e0*/  SHF.L.U32 R8, R8, 0x7, RZ ;  /* 0x0000000708087819 */ /* 0x000fe400000006ff */
[----:B------:R-:W-:Y:S02]  /*29f0*/  LOP3.LUT R30, R30, 0x380, RZ, 0xc0, !PT ;  /* 0x000003801e1e7812 */ /* 0x000fe400078ec0ff */
[----:B------:R-:W-:Y:S02]  /*2a00*/  LOP3.LUT R8, R8, 0x380, RZ, 0xc0, !PT ;  /* 0x0000038008087812 */ /* 0x000fe400078ec0ff */
[----:B------:R-:W-:Y:S01]  /*2a10*/  SHF.R.U32.HI R30, RZ, 0x3, R30 ;  /* 0x00000003ff1e7819 */ /* 0x000fe2000001161e */
[C---:B------:R-:W-:Y:S01]  /*2a20*/  IMAD.SHL.U32 R90, R104.reuse, 0x20, RZ ;  /* 0x00000020685a7824 */ /* 0x040fe200078e00ff */
[----:B------:R-:W-:Y:S01]  /*2a30*/  SHF.L.U64.HI R91, R104, 0x5, R105 ;  /* 0x00000005685b7819 */ /* 0x000fe20000010269 */
[C---:B------:R-:W-:Y:S02]  /*2a40*/  VIADD R33, R23.reuse, 0x20 ;  /* 0x0000002017217836 */ /* 0x040fe40000000000 */
[----:B-1----:R-:W-:-:S04]  /*2a50*/  IMAD.WIDE.U32 R94, R23, R6, R18 ;  /* 0x00000006175e7225 */ /* 0x002fc800078e0012 */
[----:B------:R-:W-:Y:S01]  /*2a60*/  IMAD.WIDE.U32 R128, R23, R104, R90 ;  /* 0x0000006817807225 */ /* 0x000fe200078e005a */
[----:B------:R-:W-:-:S03]  /*2a70*/  SHF.R.S32.HI R117, RZ, 0x1f, R33 ;  /* 0x0000001fff757819 */ /* 0x000fc60000011421 */
[----:B------:R-:W-:-:S04]  /*2a80*/  IMAD.WIDE.U32 R92, R23, R6, R16 ;  /* 0x00000006175c7225 */ /* 0x000fc800078e0010 */
[C---:B------:R-:W-:Y:S02]  /*2a90*/  VIADD R33, R23.reuse, 0x60 ;  /* 0x0000006017217836 */ /* 0x040fe40000000000 */
[C---:B------:R-:W-:Y:S02]  /*2aa0*/  VIADD R34, R23.reuse, 0x40 ;  /* 0x0000004017227836 */ /* 0x040fe40000000000 */
[----:B------:R-:W-:Y:S01]  /*2ab0*/  IMAD.WIDE.U32 R46, R23, R104, R16 ;  /* 0x00000068172e7225 */ /* 0x000fe200078e0010 */
[----:B------:R-:W-:Y:S02]  /*2ac0*/  SHF.R.S32.HI R114, RZ, 0x1f, R33 ;  /* 0x0000001fff727819 */ /* 0x000fe40000011421 */
[----:B------:R-:W-:Y:S02]  /*2ad0*/  SHF.R.S32.HI R115, RZ, 0x1f, R34 ;  /* 0x0000001fff737819 */ /* 0x000fe40000011422 */
[----:B------:R-:W-:Y:S02]  /*2ae0*/  IADD3 R124, R32, 0x8, RZ ;  /* 0x00000008207c7810 */ /* 0x000fe40007ffe0ff */
[C---:B------:R-:W-:Y:S01]  /*2af0*/  SHF.L.U64.HI R32, R104.reuse, 0x6, R105 ;  /* 0x0000000668207819 */ /* 0x040fe20000010269 */
[----:B------:R-:W-:Y:S01]  /*2b00*/  IMAD.SHL.U32 R125, R104, 0x80, RZ ;  /* 0x00000080687d7824 */ /* 0x000fe200078e00ff */
[----:B------:R-:W-:-:S02]  /*2b10*/  SHF.R.S32.HI R3, RZ, 0x1f, R0 ;  /* 0x0000001fff037819 */ /* 0x000fc40000011400 */
[----:B------:R-:W-:Y:S01]  /*2b20*/  SEL R100, R0, RZ, !P0 ;  /* 0x000000ff00647207 */ /* 0x000fe20004000000 */
[----:B------:R-:W-:Y:S01]  /*2b30*/  IMAD R0, R36, R12, RZ ;  /* 0x0000000c24007224 */ /* 0x000fe200078e02ff */
[----:B------:R-:W-:-:S03]  /*2b40*/  SEL R3, R3, RZ, !P0 ;  /* 0x000000ff03037207 */ /* 0x000fc60004000000 */
[----:B------:R-:W-:-:S04]  /*2b50*/  IMAD.WIDE.U32 R102, R100, UR4, R102 ;  /* 0x0000000464667c25 */ /* 0x000fc8000f8e0066 */
[----:B------:R-:W-:-:S04]  /*2b60*/  IMAD R43, R3, UR4, RZ ;  /* 0x00000004032b7c24 */ /* 0x000fc8000f8e02ff */
[----:B------:R-:W-:Y:S01]  /*2b70*/  IMAD R43, R100, UR5, R43 ;  /* 0x00000005642b7c24 */ /* 0x000fe2000f8e022b */
[----:B------:R-:W-:Y:S05]  /*2b80*/  @!P6 WARPSYNC.ALL ;  /* 0x000000000000e948 */ /* 0x000fea0003800000 */
[----:B------:R-:W-:Y:S02]  /*2b90*/  ULDC.64 UR4, c[0x0][0x330] ;  /* 0x0000cc0000047ab9 */ /* 0x000fe40000000a00 */
[----:B------:R-:W-:-:S04]  /*2ba0*/  IMAD.WIDE.U32 R4, R31, UR4, R16 ;  /* 0x000000041f047c25 */ /* 0x000fc8000f8e0010 */
[----:B------:R-:W-:Y:S01]  /*2bb0*/  IMAD R5, R31, UR5, R5 ;  /* 0x000000051f057c24 */ /* 0x000fe2000f8e0205 */
[----:B------:R-:W-:Y:S02]  /*2bc0*/  ULDC.64 UR4, c[0x0][0x338] ;  /* 0x0000ce0000047ab9 */ /* 0x000fe40000000a00 */
[----:B------:R-:W-:Y:S01]  /*2bd0*/  IMAD R111, R3, UR4, RZ ;  /* 0x00000004036f7c24 */ /* 0x000fe2000f8e02ff */
[----:B------:R-:W-:-:S03]  /*2be0*/  SEL R3, R35, RZ, P2 ;  /* 0x000000ff23037207 */ /* 0x000fc60001000000 */
[C---:B------:R-:W-:Y:S02]  /*2bf0*/  IMAD R111, R100.reuse, UR5, R111 ;  /* 0x00000005646f7c24 */ /* 0x040fe4000f8e026f */
[----:B------:R-:W-:Y:S01]  /*2c00*/  IMAD.WIDE.U32 R100, R100, UR4, R4 ;  /* 0x0000000464647c25 */ /* 0x000fe2000f8e0004 */
[----:B------:R-:W-:Y:S03]  /*2c10*/  @!P6 BAR.SYNC.DEFER_BLOCKING 0x9, 0x100 ;  /* 0x024400000000eb1d */ /* 0x000fe60000010000 */
[C---:B------:R-:W-:Y:S02]  /*2c20*/  IMAD R5, R23.reuse, R13, R0 ;  /* 0x0000000d17057224 */ /* 0x040fe400078e0200 */
[----:B------:R-:W-:Y:S01]  /*2c30*/  IMAD R0, R36, R6, RZ ;  /* 0x0000000624007224 */ /* 0x000fe200078e02ff */
[C---:B------:R-:W-:Y:S01]  /*2c40*/  IADD3 R88, P0, R23.reuse, R88, RZ ;  /* 0x0000005817587210 */ /* 0x040fe20007f1e0ff */
[----:B------:R-:W-:Y:S01]  /*2c50*/  IMAD.IADD R3, R16, 0x1, R3 ;  /* 0x0000000110037824 */ /* 0x000fe200078e0203 */
[----:B------:R-:W-:Y:S01]  /*2c60*/  ULDC UR4, c[0x0][0x2f4] ;  /* 0x0000bd0000047ab9 */ /* 0x000fe20000000800 */
[----:B------:R-:W-:-:S03]  /*2c70*/  IMAD R9, R23, R7, R0 ;  /* 0x0000000717097224 */ /* 0x000fc600078e0200 */
[----:B------:R-:W-:Y:S01]  /*2c80*/  SHF.R.S32.HI R0, RZ, 0x1f, R3 ;  /* 0x0000001fff007819 */ /* 0x000fe20000011403 */
[----:B------:R-:W-:-:S03]  /*2c90*/  IMAD.IADD R99, R99, 0x1, R5 ;  /* 0x0000000163637824 */ /* 0x000fc600078e0205 */
[C---:B------:R-:W-:Y:S02]  /*2ca0*/  LEA.HI R108, R0.reuse, R3, RZ, 0x4 ;  /* 0x00000003006c7211 */ /* 0x040fe400078f20ff */
[----:B------:R-:W-:Y:S02]  /*2cb0*/  IADD3 R97, R5, R97, RZ ;  /* 0x0000006105617210 */ /* 0x000fe40007ffe0ff */
[----:B------:R-:W-:Y:S02]  /*2cc0*/  LEA.HI R4, R0, R3, RZ, 0x7 ;  /* 0x0000000300047211 */ /* 0x000fe400078f38ff */
[--C-:B------:R-:W-:Y:S01]  /*2cd0*/  LOP3.LUT R0, R28, 0x70, R108.reuse, 0xf8, !PT ;  /* 0x000000701c007812 */ /* 0x100fe200078ef86c */
[----:B------:R-:W-:Y:S01]  /*2ce0*/  VIADD R28, R23, 0x20 ;  /* 0x00000020171c7836 */ /* 0x000fe20000000000 */
[--C-:B------:R-:W-:Y:S01]  /*2cf0*/  LOP3.LUT R3, R27, 0x70, R108.reuse, 0xf8, !PT ;  /* 0x000000701b037812 */ /* 0x100fe200078ef86c */
[----:B------:R-:W-:Y:S01]  /*2d00*/  VIADD R27, R23, 0x40 ;  /* 0x00000040171b7836 */ /* 0x000fe20000000000 */
[----:B------:R-:W-:-:S02]  /*2d10*/  LOP3.LUT R5, R21, 0x70, R108, 0xf8, !PT ;  /* 0x0000007015057812 */ /* 0x000fc400078ef86c */
[----:B------:R-:W-:Y:S01]  /*2d20*/  IADD3 R21, R23, 0x60, RZ ;  /* 0x0000006017157810 */ /* 0x000fe20007ffe0ff */
[----:B------:R-:W-:Y:S02]  /*2d30*/  IMAD.SHL.U32 R27, R27, 0x80, RZ ;  /* 0x000000801b1b7824 */ /* 0x000fe400078e00ff */
[----:B------:R-:W-:Y:S02]  /*2d40*/  IMAD.SHL.U32 R28, R28, 0x80, RZ ;  /* 0x000000801c1c7824 */ /* 0x000fe400078e00ff */
[----:B------:R-:W-:Y:S01]  /*2d50*/  IMAD.SHL.U32 R21, R21, 0x80, RZ ;  /* 0x0000008015157824 */ /* 0x000fe200078e00ff */
[----:B------:R-:W-:Y:S02]  /*2d60*/  LOP3.LUT R27, R27, 0x380, RZ, 0xc0, !PT ;  /* 0x000003801b1b7812 */ /* 0x000fe400078ec0ff */
[----:B------:R-:W-:Y:S02]  /*2d70*/  LOP3.LUT R28, R28, 0x380, RZ, 0xc0, !PT ;  /* 0x000003801c1c7812 */ /* 0x000fe400078ec0ff */
[----:B------:R-:W-:Y:S01]  /*2d80*/  LOP3.LUT R21, R21, 0x380, RZ, 0xc0, !PT ;  /* 0x0000038015157812 */ /* 0x000fe200078ec0ff */
[----:B------:R-:W-:Y:S01]  /*2d90*/  IMAD.SHL.U32 R4, R4, 0x80, RZ ;  /* 0x0000008004047824 */ /* 0x000fe200078e00ff */
[----:B------:R-:W-:-:S02]  /*2da0*/  SHF.R.U32.HI R28, RZ, 0x3, R28 ;  /* 0x00000003ff1c7819 */ /* 0x000fc4000001161c */
[----:B------:R-:W-:Y:S02]  /*2db0*/  SHF.R.U32.HI R27, RZ, 0x3, R27 ;  /* 0x00000003ff1b7819 */ /* 0x000fe4000001161b */
[----:B------:R-:W-:Y:S02]  /*2dc0*/  LOP3.LUT R8, R8, 0x70, R108, 0xf8, !PT ;  /* 0x0000007008087812 */ /* 0x000fe400078ef86c */
[----:B------:R-:W-:Y:S02]  /*2dd0*/  SHF.R.U32.HI R21, RZ, 0x3, R21 ;  /* 0x00000003ff157819 */ /* 0x000fe40000011615 */
[----:B------:R-:W-:Y:S01]  /*2de0*/  LOP3.LUT R31, R0, R30, RZ, 0x3c, !PT ;  /* 0x0000001e001f7212 */ /* 0x000fe200078e3cff */
[----:B------:R-:W-:Y:S01]  /*2df0*/  IMAD R0, R36, R104, RZ ;  /* 0x0000006824007224 */ /* 0x000fe200078e02ff */
[----:B------:R-:W-:Y:S02]  /*2e00*/  LOP3.LUT R4, R4, 0xffffc000, RZ, 0xc0, !PT ;  /* 0xffffc00004047812 */ /* 0x000fe400078ec0ff */
[----:B------:R-:W-:-:S02]  /*2e10*/  LOP3.LUT R3, R3, R28, RZ, 0x3c, !PT ;  /* 0x0000001c03037212 */ /* 0x000fc400078e3cff */
[----:B------:R-:W-:Y:S01]  /*2e20*/  LOP3.LUT R5, R5, R27, RZ, 0x3c, !PT ;  /* 0x0000001b05057212 */ /* 0x000fe200078e3cff */
[----:B------:R-:W-:Y:S01]  /*2e30*/  IMAD R41, R23, R105, R0 ;  /* 0x0000006917297224 */ /* 0x000fe200078e0200 */
[----:B------:R-:W-:Y:S02]  /*2e40*/  LOP3.LUT R27, R8, R21, RZ, 0x3c, !PT ;  /* 0x00000015081b7212 */ /* 0x000fe400078e3cff */
[-C--:B---3--:R-:W-:Y:S01]  /*2e50*/  IADD3 R30, R3, R4.reuse, R15 ;  /* 0x00000004031e7210 */ /* 0x088fe20007ffe00f */
[----:B------:R-:W-:Y:S01]  /*2e60*/  IMAD.IADD R95, R95, 0x1, R9 ;  /* 0x000000015f5f7824 */ /* 0x000fe200078e0209 */
[-C--:B--2---:R-:W-:Y:S01]  /*2e70*/  IADD3 R31, R31, R4.reuse, R20 ;  /* 0x000000041f1f7210 */ /* 0x084fe20007ffe014 */
[----:B------:R-:W-:Y:S01]  /*2e80*/  IMAD.IADD R93, R9, 0x1, R93 ;  /* 0x00000001095d7824 */ /* 0x000fe200078e025d */
[-C--:B----4-:R-:W-:Y:S02]  /*2e90*/  IADD3 R28, R5, R4.reuse, R14 ;  /* 0x00000004051c7210 */ /* 0x090fe40007ffe00e */
[----:B------:R-:W-:Y:S01]  /*2ea0*/  IADD3 R27, R27, R4, R11 ;  /* 0x000000041b1b7210 */ /* 0x000fe20007ffe00b */
[----:B------:R-:W-:Y:S01]  /*2eb0*/  IMAD.IADD R4, R41, 0x1, R129 ;  /* 0x0000000129047824 */ /* 0x000fe200078e0281 */
[----:B------:R-:W-:-:S02]  /*2ec0*/  IADD3 R3, P1, R90, R128, RZ ;  /* 0x000000805a037210 */ /* 0x000fc40007f3e0ff */
[----:B-----5:R-:W-:Y:S01]  /*2ed0*/  SHF.R.S32.HI R9, RZ, 0x1f, R24 ;  /* 0x0000001fff097819 */ /* 0x020fe20000011418 */
[----:B------:R-:W-:Y:S02]  /*2ee0*/  IMAD.X R89, R36, 0x1, R37, P0 ;  /* 0x0000000124597824 */ /* 0x000fe400000e0625 */
[----:B------:R-:W-:Y:S01]  /*2ef0*/  IMAD.X R33, R4, 0x1, R91, P1 ;  /* 0x0000000104217824 */ /* 0x000fe200008e065b */
[----:B------:R-:W-:Y:S01]  /*2f00*/  IADD3 R34, P1, R3, R90, RZ ;  /* 0x0000005a03227210 */ /* 0x000fe20007f3e0ff */
[----:B------:R-:W-:Y:S01]  /*2f10*/  IMAD R10, R9, R12, RZ ;  /* 0x0000000c090a7224 */ /* 0x000fe200078e02ff */
[----:B------:R-:W-:Y:S01]  /*2f20*/  IADD3 R36, R47, R41, RZ ;  /* 0x000000292f247210 */ /* 0x000fe20007ffe0ff */
[----:B------:R-:W-:Y:S01]  /*2f30*/  IMAD R9, R9, R6, RZ ;  /* 0x0000000609097224 */ /* 0x000fe200078e02ff */
[C---:B------:R-:W-:Y:S01]  /*2f40*/  IADD3 R40, P0, R102.reuse, R46, RZ ;  /* 0x0000002e66287210 */ /* 0x040fe20007f1e0ff */
[----:B------:R-:W-:Y:S02]  /*2f50*/  IMAD.IADD R42, R103, 0x1, R43 ;  /* 0x00000001672a7824 */ /* 0x000fe400078e022b */
[----:B------:R-:W-:Y:S01]  /*2f60*/  IMAD.X R37, R33, 0x1, R91, P1 ;  /* 0x0000000121257824 */ /* 0x000fe200008e065b */
[----:B------:R-:W-:Y:S01]  /*2f70*/  IADD3 R43, P1, R102, 0x80, RZ ;  /* 0x00000080662b7810 */ /* 0x000fe20007f3e0ff */
[----:B------:R-:W-:Y:S01]  /*2f80*/  IMAD R39, R24, R13, R10 ;  /* 0x0000000d18277224 */ /* 0x000fe200078e020a */
[----:B------:R-:W-:Y:S01]  /*2f90*/  IADD3 R44, P2, R40, 0x80, RZ ;  /* 0x00000080282c7810 */ /* 0x000fe20007f5e0ff */
[----:B------:R-:W-:Y:S01]  /*2fa0*/  IMAD.WIDE.U32 R98, R24, R12, R98 ;  /* 0x0000000c18627225 */ /* 0x000fe200078e0062 */
[----:B------:R-:W-:-:S03]  /*2fb0*/  LOP3.LUT R41, R108, 0xfffffff0, RZ, 0xc0, !PT ;  /* 0xfffffff06c297812 */ /* 0x000fc600078ec0ff */
[C---:B------:R-:W-:Y:S02]  /*2fc0*/  IMAD R107, R24.reuse, R7, R9 ;  /* 0x00000007186b7224 */ /* 0x040fe400078e0209 */
[----:B------:R-:W-:Y:S01]  /*2fd0*/  IMAD.WIDE.U32 R94, R24, R6, R94 ;  /* 0x00000006185e7225 */ /* 0x000fe200078e005e */
[----:B------:R-:W-:-:S03]  /*2fe0*/  SHF.L.U64.HI R21, R12, 0x5, R13 ;  /* 0x000000050c157819 */ /* 0x000fc6000001020d */
[----:B------:R-:W-:Y:S02]  /*2ff0*/  VIADD R5, R16, 0x80 ;  /* 0x0000008010057836 */ /* 0x000fe40000000000 */
[----:B------:R-:W-:Y:S01]  /*3000*/  IMAD.WIDE.U32 R96, R24, R12, R96 ;  /* 0x0000000c18607225 */ /* 0x000fe200078e0060 */
[----:B------:R-:W-:-:S03]  /*3010*/  SHF.L.U64.HI R20, R12, 0x6, R13 ;  /* 0x000000060c147819 */ /* 0x000fc6000001020d */
[----:B------:R-:W-:Y:S01]  /*3020*/  IMAD.WIDE.U32 R92, R24, R6, R92 ;  /* 0x00000006185c7225 */ /* 0x000fe200078e005c */
[----:B------:R-:W-:-:S03]  /*3030*/  SHF.L.U64.HI R15, R12, 0x7, R13 ;  /* 0x000000070c0f7819 */ /* 0x000fc6000001020d */
[----:B------:R-:W-:Y:S01]  /*3040*/  IMAD.X R45, R36, 0x1, R42, P0 ;  /* 0x00000001242d7824 */ /* 0x000fe200000e062a */
[--C-:B------:R-:W-:Y:S01]  /*3050*/  SHF.L.U64.HI R11, R6, 0x5, R7.reuse ;  /* 0x00000005060b7819 */ /* 0x100fe20000010207 */
[----:B------:R-:W-:Y:S01]  /*3060*/  IMAD.SHL.U32 R14, R12, 0x20, RZ ;  /* 0x000000200c0e7824 */ /* 0x000fe200078e00ff */
[--C-:B------:R-:W-:Y:S01]  /*3070*/  SHF.L.U64.HI R10, R6, 0x6, R7.reuse ;  /* 0x00000006060a7819 */ /* 0x100fe20000010207 */
[----:B------:R-:W-:Y:S01]  /*3080*/  IMAD.SHL.U32 R13, R12, 0x40, RZ ;  /* 0x000000400c0d7824 */ /* 0x000fe200078e00ff */
[C---:B------:R-:W-:Y:S01]  /*3090*/  SHF.L.U64.HI R9, R6.reuse, 0x7, R7 ;  /* 0x0000000706097819 */ /* 0x040fe20000010207 */
[----:B------:R-:W-:Y:S01]  /*30a0*/  IMAD.SHL.U32 R8, R6, 0x20, RZ ;  /* 0x0000002006087824 */ /* 0x000fe200078e00ff */
[----:B------:R-:W-:Y:S01]  /*30b0*/  SHF.L.U64.HI R0, R104, 0x7, R105 ;  /* 0x0000000768007819 */ /* 0x000fe20000010269 */
[C---:B------:R-:W-:Y:S01]  /*30c0*/  IMAD.SHL.U32 R7, R6.reuse, 0x40, RZ ;  /* 0x0000004006077824 */ /* 0x040fe200078e00ff */
[----:B------:R-:W-:Y:S01]  /*30d0*/  IADD3.X R105, RZ, R42, RZ, P1, !PT ;  /* 0x0000002aff697210 */ /* 0x000fe20000ffe4ff */
[----:B------:R-:W-:Y:S01]  /*30e0*/  IMAD.IADD R38, R99, 0x1, R39 ;  /* 0x0000000163267824 */ /* 0x000fe200078e0227 */
[----:B------:R-:W-:Y:S01]  /*30f0*/  SHF.L.U32 R6, R6, 0x7, RZ ;  /* 0x0000000706067819 */ /* 0x000fe200000006ff */
[----:B------:R-:W-:Y:S01]  /*3100*/  IMAD.IADD R106, R95, 0x1, R107 ;  /* 0x000000015f6a7824 */ /* 0x000fe200078e026b */
[----:B------:R-:W-:Y:S01]  /*3110*/  ISETP.GE.AND P0, PT, R16, UR4, PT ;  /* 0x0000000410007c0c */ /* 0x000fe2000bf06270 */
[----:B------:R-:W-:Y:S01]  /*3120*/  IMAD.SHL.U32 R12, R12, 0x80, RZ ;  /* 0x000000800c0c7824 */ /* 0x000fe200078e00ff */
[----:B------:R-:W-:Y:S01]  /*3130*/  ISETP.GE.AND P1, PT, R5, UR4, PT ;  /* 0x0000000405007c0c */ /* 0x000fe2000bf26270 */
[----:B------:R-:W-:Y:S01]  /*3140*/  IMAD.SHL.U32 R35, R35, 0x2, RZ ;  /* 0x0000000223237824 */ /* 0x000fe200078e00ff */
[----:B------:R-:W-:Y:S01]  /*3150*/  SHF.R.S32.HI R108, RZ, 0x4, R108 ;  /* 0x00000004ff6c7819 */ /* 0x000fe2000001146c */
[----:B------:R-:W-:Y:S01]  /*3160*/  IMAD.IADD R39, R39, 0x1, R97 ;  /* 0x0000000127277824 */ /* 0x000fe200078e0261 */
[----:B------:R-:W-:Y:S01]  /*3170*/  SHF.R.S32.HI R109, RZ, 0x1f, R41 ;  /* 0x0000001fff6d7819 */ /* 0x000fe20000011429 */
[----:B------:R-:W-:-:S02]  /*3180*/  IMAD.IADD R107, R107, 0x1, R93 ;  /* 0x000000016b6b7824 */ /* 0x000fc400078e025d */
[----:B------:R-:W-:Y:S02]  /*3190*/  IMAD.X R110, RZ, RZ, R45, P2 ;  /* 0x000000ffff6e7224 */ /* 0x000fe400010e062d */
[----:B------:R-:W-:-:S07]  /*31a0*/  IMAD.IADD R111, R101, 0x1, R111 ;  /* 0x00000001656f7824 */ /* 0x000fce00078e026f */
.L_x_434:
[----:B------:R-:W2:Y:S01]  /*31b0*/  LDL R48, [R1+0x68] ;  /* 0x0000680001307983 */ /* 0x000ea20000100800 */
[----:B------:R-:W0:Y:S03]  /*31c0*/  LDC R84, c[0x0][0x3f4] ;  /* 0x0000fd00ff547b82 */ /* 0x000e260000000800 */
[----:B------:R-:W3:Y:S01]  /*31d0*/  LDL.LU R58, [R1+0x10] ;  /* 0x00001000013a7983 */ /* 0x000ee20000300800 */
[----:B------:R-:W-:Y:S01]  /*31e0*/  VIADD R26, R26, 0xffffffff ;  /* 0xffffffff1a1a7836 */ /* 0x000fe20000000000 */
[----:B------:R-:W-:Y:S05]  /*31f0*/  YIELD ;  /* 0x0000000000007946 */ /* 0x000fea0003800000 */
[----:B------:R-:W-:Y:S01]  /*3200*/  ISETP.GT.AND P3, PT, R26, R25, PT ;  /* 0x000000191a00720c */ /* 0x000fe20003f64270 */
[----:B------:R-:W-:Y:S01]  /*3210*/  BSSY B0, `(.L_x_351) ;  /* 0x0000986000007945 */ /* 0x000fe20003800000 */
[----:B0-----:R-:W-:-:S02]  /*3220*/  ISETP.GE.AND P2, PT, R84, 0x1, PT ;  /* 0x000000015400780c */ /* 0x001fc40003f46270 */
[----:B--2---:R-:W-:Y:S02]  /*3230*/  LEA R113, R232, R48, 0xf ;  /* 0x00000030e8717211 */ /* 0x004fe400078e78ff */
[----:B---3--:R-:W-:-:S03]  /*3240*/  LOP3.LUT R58, R58, 0xfffffffb, RZ, 0xc0, !PT ;  /* 0xfffffffb3a3a7812 */ /* 0x008fc600078ec0ff */
[----:B------:R-:W-:-:S04]  /*3250*/  IMAD.IADD R113, R22, 0x1, R113 ;  /* 0x0000000116717824 */ /* 0x000fc800078e0271 */
[----:B------:R-:W-:-:S05]  /*3260*/  @P3 LOP3.LUT R58, R58, 0x4, RZ, 0xfc, !PT ;  /* 0x000000043a3a3812 */ /* 0x000fca00078efcff */
[----:B------:R0:W-:Y:S01]  /*3270*/  STL [R1+0x10], R58 ;  /* 0x0000103a01007387 */ /* 0x0001e20000100800 */
[----:B------:R-:W-:Y:S05]  /*3280*/  @!P2 BRA `(.L_x_352) ;  /* 0x0000009000a8a947 */ /* 0x000fea0003800000 */
[----:B------:R-:W-:Y:S01]  /*3290*/  ULDC.U8 UR4, c[0x0][0x410] ;  /* 0x0001040000047ab9 */ /* 0x000fe20000000000 */
[----:B------:R-:W-:Y:S01]  /*32a0*/  SHF.R.S32.HI R49, RZ, 0x1f, R26 ;  /* 0x0000001fff317819 */ /* 0x000fe2000001141a */
[-C--:B------:R-:W-:Y:S01]  /*32b0*/  IMAD R48, R0, R26.reuse, RZ ;  /* 0x0000001a00307224 */ /* 0x080fe200078e02ff */
[----:B------:R-:W-:Y:S01]  /*32c0*/  ISETP.NE.AND P2, PT, RZ, UR4, PT ;  /* 0x00000004ff007c0c */ /* 0x000fe2000bf45270 */
[-C--:B------:R-:W-:Y:S02]  /*32d0*/  IMAD R50, R15, R26.reuse, RZ ;  /* 0x0000001a0f327224 */ /* 0x080fe400078e02ff */
[----:B------:R-:W-:Y:S02]  /*32e0*/  IMAD R51, R9, R26, RZ ;  /* 0x0000001a09337224 */ /* 0x000fe400078e02ff */
[C---:B------:R-:W-:Y:S02]  /*32f0*/  IMAD R85, R49.reuse, R125, R48 ;  /* 0x0000007d31557224 */ /* 0x040fe400078e0230 */
[----:B------:R-:W-:-:S02]  /*3300*/  IMAD R87, R49, R12, R50 ;  /* 0x0000000c31577224 */ /* 0x000fc400078e0232 */
[----:B------:R-:W-:Y:S02]  /*3310*/  IMAD R53, R49, R6, R51 ;  /* 0x0000000631357224 */ /* 0x000fe400078e0233 */
[----:B------:R-:W-:Y:S02]  /*3320*/  IMAD R116, R26, -0x80, R2 ;  /* 0xffffff801a747824 */ /* 0x000fe400078e0202 */
[----:B------:R-:W-:-:S03]  /*3330*/  IMAD.WIDE.U32 R120, R125, R26, RZ ;  /* 0x0000001a7d787225 */ /* 0x000fc600078e00ff */
[----:B------:R-:W-:Y:S01]  /*3340*/  VIMNMX R116, R116, 0x80, PT ;  /* 0x0000008074747848 */ /* 0x000fe20003fe0100 */
[----:B------:R-:W-:-:S04]  /*3350*/  IMAD.WIDE.U32 R48, R12, R26, RZ ;  /* 0x0000001a0c307225 */ /* 0x000fc800078e00ff */
[----:B------:R-:W-:-:S04]  /*3360*/  IMAD.WIDE.U32 R50, R6, R26, RZ ;  /* 0x0000001a06327225 */ /* 0x000fc800078e00ff */
[----:B------:R-:W-:Y:S02]  /*3370*/  IMAD.IADD R85, R121, 0x1, R85 ;  /* 0x0000000179557824 */ /* 0x000fe400078e0255 */
[----:B------:R-:W-:Y:S02]  /*3380*/  IMAD.IADD R87, R49, 0x1, R87 ;  /* 0x0000000131577824 */ /* 0x000fe400078e0257 */
[----:B------:R-:W-:Y:S01]  /*3390*/  IMAD.IADD R86, R51, 0x1, R53 ;  /* 0x0000000133567824 */ /* 0x000fe200078e0235 */
[----:B------:R-:W-:Y:S06]  /*33a0*/  @!P2 BRA `(.L_x_353) ;  /* 0x0000004400b4a947 */ /* 0x000fec0003800000 */
[----:B------:R-:W-:Y:S01]  /*33b0*/  ISETP.GE.AND P2, PT, R23, R116, PT ;  /* 0x000000741700720c */ /* 0x000fe20003f46270 */
[----:B------:R-:W-:Y:S01]  /*33c0*/  BSSY B1, `(.L_x_354) ;  /* 0x000001e000017945 */ /* 0x000fe20003800000 */
        /* <DEDUP_REMOVED lines=11> */
[----:B------:R-:W-:Y:S01]  /*3480*/  CS2R R82, SRZ ;  /* 0x0000000000527805 */ /* 0x000fe2000001ff00 */
[----:B------:R-:W-:Y:S06]  /*3490*/  @P2 BRA `(.L_x_355) ;  /* 0x0000000000402947 */ /* 0x000fec0003800000 */
[----:B------:R-:W-:Y:S01]  /*34a0*/  ULDC.64 UR4, c[0x0][0x3e8] ;  /* 0x0000fa0000047ab9 */ /* 0x000fe20000000a00 */
[----:B------:R-:W-:Y:S02]  /*34b0*/  CS2R R80, SRZ ;  /* 0x0000000000507805 */ /* 0x000fe4000001ff00 */
[----:B------:R-:W-:Y:S02]  /*34c0*/  IADD3 R56, P3, P4, R98, UR4, R48 ;  /* 0x0000000462387c10 */ /* 0x000fe4000fc7e030 */
[----:B------:R-:W-:Y:S02]  /*34d0*/  CS2R R82, SRZ ;  /* 0x0000000000527805 */ /* 0x000fe4000001ff00 */
[----:B------:R-:W-:Y:S01]  /*34e0*/  IADD3.X R57, R38, UR5, R87, P3, P4 ;  /* 0x0000000526397c10 */ /* 0x000fe20009fe8457 */
[----:B------:R-:W-:Y:S02]  /*34f0*/  ULDC.64 UR4, c[0x0][0x400] ;  /* 0x0001000000047ab9 */ /* 0x000fe40000000a00 */
[----:B------:R-:W-:-:S04]  /*3500*/  IADD3 R54, P3, P4, R94, UR4, R50 ;  /* 0x000000045e367c10 */ /* 0x000fc8000fc7e032 */
[----:B------:R-:W-:Y:S02]  /*3510*/  IADD3.X R55, R106, UR5, R86, P3, P4 ;  /* 0x000000056a377c10 */ /* 0x000fe40009fe8456 */
[----:B------:R-:W-:Y:S02]  /*3520*/  ISETP.GE.AND P3, PT, R18, R84, PT ;  /* 0x000000541200720c */ /* 0x000fe40003f66270 */
[----:B------:R-:W-:Y:S02]  /*3530*/  CS2R R76, SRZ ;  /* 0x00000000004c7805 */ /* 0x000fe4000001ff00 */
[----:B------:R-:W-:-:S09]  /*3540*/  CS2R R78, SRZ ;  /* 0x00000000004e7805 */ /* 0x000fd2000001ff00 */
[----:B------:R1:W5:Y:S04]  /*3550*/  @!P3 LDG.E.64 R80, desc[UR42][R56.64] ;  /* 0x0000002a3850b981 */ /* 0x000368000c1e1b00 */
[----:B------:R1:W5:Y:S01]  /*3560*/  @!P3 LDG.E.64 R82, desc[UR42][R54.64] ;  /* 0x0000002a3652b981 */ /* 0x000362000c1e1b00 */
[----:B------:R-:W-:-:S13]  /*3570*/  ISETP.GE.AND P3, PT, R233, R84, PT ;  /* 0x00000054e900720c */ /* 0x000fda0003f66270 */
[----:B------:R1:W5:Y:S04]  /*3580*/  @!P3 LDG.E.64 R76, desc[UR42][R56.64+0x40] ;  /* 0x0000402a384cb981 */ /* 0x000368000c1e1b00 */
[----:B------:R1:W5:Y:S02]  /*3590*/  @!P3 LDG.E.64 R78, desc[UR42][R54.64+0x40] ;  /* 0x0000402a364eb981 */ /* 0x000364000c1e1b00 */
.L_x_355:
[----:B------:R-:W-:Y:S05]  /*35a0*/  BSYNC B1 ;  /* 0x0000000000017941 */ /* 0x000fea0003800000 */
.L_x_354:
[----:B-1----:R-:W-:Y:S01]  /*35b0*/  VIADD R54, R23, 0x20 ;  /* 0x0000002017367836 */ /* 0x002fe20000000000 */
[----:B------:R-:W-:Y:S04]  /*35c0*/  BSSY B1, `(.L_x_356) ;  /* 0x0000017000017945 */ /* 0x000fe80003800000 */
[----:B------:R-:W-:-:S13]  /*35d0*/  ISETP.GE.AND P3, PT, R54, R116, PT ;  /* 0x000000743600720c */ /* 0x000fda0003f66270 */
[----:B------:R-:W-:Y:S05]  /*35e0*/  @P3 BRA `(.L_x_357) ;  /* 0x0000000000503947 */ /* 0x000fea0003800000 */
[----:B------:R-:W-:Y:S01]  /*35f0*/  IADD3 R56, P4, P5, R98, R48, R14 ;  /* 0x0000003062387210 */ /* 0x000fe20007d9e00e */
[----:B------:R-:W-:Y:S01]  /*3600*/  ULDC.64 UR4, c[0x0][0x3e8] ;  /* 0x0000fa0000047ab9 */ /* 0x000fe20000000a00 */
[----:B------:R-:W-:Y:S02]  /*3610*/  CS2R R72, SRZ ;  /* 0x0000000000487805 */ /* 0x000fe4000001ff00 */
[----:B------:R-:W-:Y:S02]  /*3620*/  CS2R R74, SRZ ;  /* 0x00000000004a7805 */ /* 0x000fe4000001ff00 */
[----:B------:R-:W-:Y:S02]  /*3630*/  IADD3.X R57, R38, R87, R21, P4, P5 ;  /* 0x0000005726397210 */ /* 0x000fe400027ea415 */
[----:B------:R-:W-:-:S04]  /*3640*/  IADD3 R54, P4, P5, R94, R50, R8 ;  /* 0x000000325e367210 */ /* 0x000fc80007d9e008 */
[----:B------:R-:W-:Y:S02]  /*3650*/  IADD3.X R55, R106, R86, R11, P4, P5 ;  /* 0x000000566a377210 */ /* 0x000fe400027ea40b */
[----:B------:R-:W-:-:S04]  /*3660*/  IADD3 R56, P4, R56, UR4, RZ ;  /* 0x0000000438387c10 */ /* 0x000fc8000ff9e0ff */
[----:B------:R-:W-:Y:S01]  /*3670*/  IADD3.X R57, R57, UR5, RZ, P4, !PT ;  /* 0x0000000539397c10 */ /* 0x000fe2000a7fe4ff */
[----:B------:R-:W-:Y:S02]  /*3680*/  ULDC.64 UR4, c[0x0][0x400] ;  /* 0x0001000000047ab9 */ /* 0x000fe40000000a00 */
[----:B------:R-:W-:-:S04]  /*3690*/  IADD3 R54, P4, R54, UR4, RZ ;  /* 0x0000000436367c10 */ /* 0x000fc8000ff9e0ff */
[----:B------:R-:W-:Y:S02]  /*36a0*/  IADD3.X R55, R55, UR5, RZ, P4, !PT ;  /* 0x0000000537377c10 */ /* 0x000fe4000a7fe4ff */
        /* <DEDUP_REMOVED lines=8> */
.L_x_357:
[----:B------:R-:W-:Y:S05]  /*3730*/  BSYNC B1 ;  /* 0x0000000000017941 */ /* 0x000fea0003800000 */
.L_x_356:
[----:B-1----:R-:W-:Y:S01]  /*3740*/  IADD3 R55, R23, 0x40, RZ ;  /* 0x0000004017377810 */ /* 0x002fe20007ffe0ff */
[----:B------:R-:W-:Y:S01]  /*3750*/  IMAD.MOV.U32 R54, RZ, RZ, R58 ;  /* 0x000000ffff367224 */ /* 0x000fe200078e003a */
[----:B------:R-:W-:Y:S01]  /*3760*/  BSSY B1, `(.L_x_358) ;  /* 0x000001b000017945 */ /* 0x000fe20003800000 */
[----:B------:R-:W-:Y:S02]  /*3770*/  CS2R R66, SRZ ;  /* 0x0000000000427805 */ /* 0x000fe4000001ff00 */
[----:B------:R-:W-:Y:S02]  /*3780*/  ISETP.GE.AND P4, PT, R55, R116, PT ;  /* 0x000000743700720c */ /* 0x000fe40003f86270 */
[----:B------:R-:W-:-:S11]  /*3790*/  LOP3.LUT R54, R54, 0xfffffffe, RZ, 0xc0, !PT ;  /* 0xfffffffe36367812 */ /* 0x000fd600078ec0ff */
[----:B------:R-:W-:-:S05]  /*37a0*/  @P4 LOP3.LUT R54, R54, 0x1, RZ, 0xfc, !PT ;  /* 0x0000000136364812 */ /* 0x000fca00078efcff */
[----:B------:R1:W-:Y:S01]  /*37b0*/  STL [R1+0x10], R54 ;  /* 0x0000103601007387 */ /* 0x0003e20000100800 */
[----:B------:R-:W-:Y:S05]  /*37c0*/  @P4 BRA `(.L_x_359) ;  /* 0x0000000000504947 */ /* 0x000fea0003800000 */
[----:B------:R-:W-:Y:S01]  /*37d0*/  IADD3 R56, P4, P5, R98, R13, R48 ;  /* 0x0000000d62387210 */ /* 0x000fe20007d9e030 */
[----:B------:R-:W-:Y:S01]  /*37e0*/  ULDC.64 UR4, c[0x0][0x3e8] ;  /* 0x0000fa0000047ab9 */ /* 0x000fe20000000a00 */
[----:B------:R-:W-:Y:S02]  /*37f0*/  CS2R R64, SRZ ;  /* 0x0000000000407805 */ /* 0x000fe4000001ff00 */
[----:B------:R-:W-:Y:S02]  /*3800*/  CS2R R66, SRZ ;  /* 0x0000000000427805 */ /* 0x000fe4000001ff00 */
[----:B------:R-:W-:Y:S02]  /*3810*/  IADD3.X R57, R38, R20, R87, P4, P5 ;  /* 0x0000001426397210 */ /* 0x000fe400027ea457 */
[----:B-1----:R-:W-:-:S04]  /*3820*/  IADD3 R54, P4, P5, R94, R7, R50 ;  /* 0x000000075e367210 */ /* 0x002fc80007d9e032 */
        /* <DEDUP_REMOVED lines=14> */
.L_x_359:
[----:B------:R-:W-:Y:S05]  /*3910*/  BSYNC B1 ;  /* 0x0000000000017941 */ /* 0x000fea0003800000 */
.L_x_358:
[----:B------:R-:W-:Y:S01]  /*3920*/  VIADD R112, R23, 0x60 ;  /* 0x0000006017707836 */ /* 0x000fe20000000000 */
[----:B------:R-:W-:Y:S01]  /*3930*/  BSSY B1, `(.L_x_360) ;  /* 0x0000020000017945 */ /* 0x000fe20003800000 */
[----:B--2---:R-:W-:Y:S02]  /*3940*/  CS2R R56, SRZ ;  /* 0x0000000000387805 */ /* 0x004fe4000001ff00 */
[----:B-1----:R-:W-:Y:S02]  /*3950*/  CS2R R54, SRZ ;  /* 0x0000000000367805 */ /* 0x002fe4000001ff00 */
[----:B0-----:R-:W-:Y:S02]  /*3960*/  CS2R R58, SRZ ;  /* 0x00000000003a7805 */ /* 0x001fe4000001ff00 */
[----:B------:R-:W-:-:S13]  /*3970*/  ISETP.GE.AND P4, PT, R112, R116, PT ;  /* 0x000000747000720c */ /* 0x000fda0003f86270 */
[----:B------:R-:W-:Y:S05]  /*3980*/  @P4 BRA `(.L_x_361) ;  /* 0x0000000000684947 */ /* 0x000fea0003800000 */
[----:B------:R-:W0:Y:S01]  /*3990*/  LDC.64 R52, c[0x0][0x3f8] ;  /* 0x0000fe00ff347b82 */ /* 0x000e220000000a00 */
[----:B------:R-:W-:Y:S01]  /*39a0*/  IMAD.MOV.U32 R49, RZ, RZ, R87 ;  /* 0x000000ffff317224 */ /* 0x000fe200078e0057 */
[----:B------:R-:W-:Y:S01]  /*39b0*/  ULDC.64 UR4, c[0x0][0x3e8] ;  /* 0x0000fa0000047ab9 */ /* 0x000fe20000000a00 */
[----:B------:R-:W-:Y:S01]  /*39c0*/  IMAD.MOV.U32 R51, RZ, RZ, R86 ;  /* 0x000000ffff337224 */ /* 0x000fe200078e0056 */
[----:B------:R-:W-:Y:S02]  /*39d0*/  CS2R R56, SRZ ;  /* 0x0000000000387805 */ /* 0x000fe4000001ff00 */
[----:B------:R-:W-:Y:S01]  /*39e0*/  CS2R R58, SRZ ;  /* 0x00000000003a7805 */ /* 0x000fe2000001ff00 */
[----:B0-----:R-:W-:Y:S02]  /*39f0*/  IMAD R53, R53, 0x60, RZ ;  /* 0x0000006035357824 */ /* 0x001fe400078e02ff */
[----:B------:R-:W-:-:S04]  /*3a00*/  IMAD.WIDE.U32 R48, R52, 0x60, R48 ;  /* 0x0000006034307825 */ /* 0x000fc800078e0030 */
[----:B------:R-:W-:Y:S01]  /*3a10*/  IMAD.IADD R49, R49, 0x1, R53 ;  /* 0x0000000131317824 */ /* 0x000fe200078e0235 */
[----:B------:R-:W-:Y:S01]  /*3a20*/  IADD3 R48, P5, P6, R98, UR4, R48 ;  /* 0x0000000462307c10 */ /* 0x000fe2000febe030 */
[----:B------:R-:W0:Y:S03]  /*3a30*/  LDC.64 R52, c[0x0][0x408] ;  /* 0x00010200ff347b82 */ /* 0x000e260000000a00 */
[----:B------:R-:W-:Y:S01]  /*3a40*/  IADD3.X R49, R38, UR5, R49, P5, P6 ;  /* 0x0000000526317c10 */ /* 0x000fe2000afec431 */
[----:B------:R-:W-:Y:S01]  /*3a50*/  ULDC.64 UR4, c[0x0][0x400] ;  /* 0x0001000000047ab9 */ /* 0x000fe20000000a00 */
[----:B0-----:R-:W-:-:S04]  /*3a60*/  IMAD.WIDE.U32 R50, R52, 0x60, R50 ;  /* 0x0000006034327825 */ /* 0x001fc800078e0032 */
[----:B------:R-:W-:Y:S01]  /*3a70*/  IMAD R53, R53, 0x60, RZ ;  /* 0x0000006035357824 */ /* 0x000fe200078e02ff */
[----:B------:R-:W-:-:S04]  /*3a80*/  IADD3 R50, P5, P6, R94, UR4, R50 ;  /* 0x000000045e327c10 */ /* 0x000fc8000febe032 */
[----:B------:R-:W-:-:S04]  /*3a90*/  IADD3 R51, R51, R53, RZ ;  /* 0x0000003533337210 */ /* 0x000fc80007ffe0ff */
        /* <DEDUP_REMOVED lines=9> */
.L_x_361:
[----:B------:R-:W-:Y:S05]  /*3b30*/  BSYNC B1 ;  /* 0x0000000000017941 */ /* 0x000fea0003800000 */
.L_x_360:
[----:B------:R-:W-:Y:S01]  /*3b40*/  UISETP.NE.AND UP0, UPT, UR46, 0x3, UPT ;  /* 0x000000032e00788c */ /* 0x000fe2000bf05270 */
[----:B-----5:R-:W-:Y:S01]  /*3b50*/  IMAD.MOV.U32 R139, RZ, RZ, R76 ;  /* 0x000000ffff8b7224 */ /* 0x020fe200078e004c */
[----:B------:R-:W-:Y:S01]  /*3b60*/  MOV R136, R72 ;  /* 0x0000004800887202 */ /* 0x000fe20000000f00 */
[----:B------:R-:W-:Y:S01]  /*3b70*/  IMAD.MOV.U32 R142, RZ, RZ, R80 ;  /* 0x000000ffff8e7224 */ /* 0x000fe200078e0050 */
[----:B------:R-:W-:Y:S01]  /*3b80*/  MOV R133, R66 ;  /* 0x0000004200857202 */ /* 0x000fe20000000f00 */
[----:B------:R-:W-:Y:S01]  /*3b90*/  IMAD.MOV.U32 R140, RZ, RZ, R78 ;  /* 0x000000ffff8c7224 */ /* 0x000fe200078e004e */
[----:B------:R-:W-:Y:S01]  /*3ba0*/  PLOP3.LUT P5, PT, PT, PT, UP0, 0x80, 0x0 ;  /* 0x000000000000781c */ /* 0x000fe20003faf008 */
[----:B------:R-:W-:Y:S02]  /*3bb0*/  IMAD.MOV.U32 R143, RZ, RZ, R82 ;  /* 0x000000ffff8f7224 */ /* 0x000fe400078e0052 */
[----:B------:R-:W-:Y:S02]  /*3bc0*/  IMAD.MOV.U32 R134, RZ, RZ, R68 ;  /* 0x000000ffff867224 */ /* 0x000fe400078e0044 */
        /* <DEDUP_REMOVED lines=9> */
[----:B------:R-:W-:Y:S06]  /*3c60*/  @!P5 BRA `(.L_x_362) ;  /* 0x000000000004d947 */ /* 0x000fec0003800000 */
[----:B------:R-:W-:Y:S01]  /*3c70*/  BPT.TRAP 0x1 ;  /* 0x000000040000795c */ /* 0x000fe20000300000 */
.L_x_362:
[----:B------:R-:W-:Y:S01]  /*3c80*/  IMAD R112, R232, 0x8, R22 ;  /* 0x00000008e8707824 */ /* 0x000fe200078e0216 */
[----:B------:R-:W-:Y:S01]  /*3c90*/  SHF.L.U32 R126, R234, 0x1f, RZ ;  /* 0x0000001fea7e7819 */ /* 0x000fe200000006ff */
[----:B------:R-:W-:Y:S03]  /*3ca0*/  BSSY B1, `(.L_x_363) ;  /* 0x0000003000017945 */ /* 0x000fe60003800000 */
[----:B------:R-:W1:Y:S02]  /*3cb0*/  SYNCS.PHASECHK.TRANS64.TRYWAIT P6, [R112+URZ+0x38890], R126 ;  /* 0x0388907e700075a7 */ /* 0x000e6400080c017f */
[----:B-1----:R-:W-:Y:S05]  /*3cc0*/  @!P6 BRA `(.L_x_364) ;  /* 0x000002700018e947 */ /* 0x002fea0003800000 */
.L_x_671:
[----:B------:R-:W-:Y:S05]  /*3cd0*/  BSYNC B1 ;  /* 0x0000000000017941 */ /* 0x000fea0003800000 */
.L_x_363:
[----:B------:R-:W-:Y:S04]  /*3ce0*/  BSSY B1, `(.L_x_365) ;  /* 0x00000f8000017945 */ /* 0x000fe80003800000 */
[----:B------:R-:W-:Y:S05]  /*3cf0*/  @P2 BRA `(.L_x_366) ;  /* 0x0000000c00d82947 */ /* 0x000fea0003800000 */
[----:B------:R-:W-:Y:S01]  /*3d00*/  IADD3 R141, P2, R46, R120, RZ ;  /* 0x000000782e8d7210 */ /* 0x000fe20007f5e0ff */
[----:B------:R-:W-:Y:S03]  /*3d10*/  BSSY B2, `(.L_x_367) ;  /* 0x000007b000027945 */ /* 0x000fe60003800000 */
[----:B------:R-:W-:Y:S01]  /*3d20*/  IADD3.X R138, R85, R36, RZ, P2, !PT ;  /* 0x00000024558a7210 */ /* 0x000fe200017fe4ff */
[----:B------:R-:W-:Y:S08]  /*3d30*/  @P0 BRA `(.L_x_368) ;  /* 0x0000000400e00947 */ /* 0x000ff00003800000 */
[----:B0-----:R0:W2:Y:S01]  /*3d40*/  LDS.128 R48, [R113+0x28400] ;  /* 0x0284000071307984 */ /* 0x0010a20000000c00 */
[----:B------:R-:W-:Y:S01]  /*3d50*/  ISETP.GE.AND P2, PT, R18, R84, PT ;  /* 0x000000541200720c */ /* 0x000fe20003f46270 */
[----:B------:R-:W-:-:S12]  /*3d60*/  BSSY B3, `(.L_x_369) ;  /* 0x0000071000037945 */ /* 0x000fd80003800000 */
[----:B0-----:R-:W-:Y:S05]  /*3d70*/  @P2 BRA `(.L_x_370) ;  /* 0x0000000400bc2947 */ /* 0x001fea0003800000 */
[--C-:B------:R-:W-:Y:S02]  /*3d80*/  SHF.R.U32.HI R144, RZ, 0x8, R81.reuse ;  /* 0x00000008ff907819 */ /* 0x100fe40000011651 */
[--C-:B------:R-:W-:Y:S02]  /*3d90*/  SHF.R.U32.HI R82, RZ, 0x10, R81.reuse ;  /* 0x00000010ff527819 */ /* 0x100fe40000011651 */
[----:B------:R-:W-:Y:S01]  /*3da0*/  LOP3.LUT R145, R81, 0xff, RZ, 0xc0, !PT ;  /* 0x000000ff51917812 */ /* 0x000fe200078ec0ff */
[----:B------:R-:W-:Y:S01]  /*3db0*/  IMAD.SHL.U32 R144, R144, 0x100, RZ ;  /* 0x0000010090907824 */ /* 0x000fe200078e00ff */
[----:B------:R-:W-:Y:S01]  /*3dc0*/  SHF.R.U32.HI R81, RZ, 0x18, R81 ;  /* 0x00000018ff517819 */ /* 0x000fe20000011651 */
[----:B------:R-:W-:Y:S01]  /*3dd0*/  IMAD.U32 R82, R82, 0x10000, RZ ;  /* 0x0001000052527824 */ /* 0x000fe200078e00ff */
[----:B------:R-:W-:Y:S02]  /*3de0*/  SHF.R.U32.HI R146, RZ, 0x8, R83 ;  /* 0x00000008ff927819 */ /* 0x000fe40000011653 */
[----:B------:R-:W-:-:S02]  /*3df0*/  PRMT R81, R81, 0x654, R145 ;  /* 0x0000065451517816 */ /* 0x000fc40000000091 */
[--C-:B------:R-:W-:Y:S01]  /*3e00*/  SHF.R.U32.HI R80, RZ, 0x10, R83.reuse ;  /* 0x00000010ff507819 */ /* 0x100fe20000011653 */
[----:B------:R-:W-:Y:S01]  /*3e10*/  IMAD.SHL.U32 R146, R146, 0x100, RZ ;  /* 0x0000010092927824 */ /* 0x000fe200078e00ff */
[----:B------:R-:W-:Y:S02]  /*3e20*/  LOP3.LUT R147, R83, 0xff, RZ, 0xc0, !PT ;  /* 0x000000ff53937812 */ /* 0x000fe400078ec0ff */
[----:B------:R-:W-:Y:S02]  /*3e30*/  LOP3.LUT R81, R81, 0xff00, R144, 0xf8, !PT ;  /* 0x0000ff0051517812 */ /* 0x000fe400078ef890 */
[----:B------:R-:W-:Y:S02]  /*3e40*/  SHF.R.U32.HI R83, RZ, 0x18, R83 ;  /* 0x00000018ff537819 */ /* 0x000fe40000011653 */
[----:B------:R-:W-:Y:S02]  /*3e50*/  LOP3.LUT R81, R81, 0xff0000, R82, 0xf8, !PT ;  /* 0x00ff000051517812 */ /* 0x000fe400078ef852 */
[----:B------:R-:W-:-:S02]  /*3e60*/  PRMT R83, R83, 0x654, R147 ;  /* 0x0000065453537816 */ /* 0x000fc40000000093 */
[----:B------:R-:W-:Y:S02]  /*3e70*/  F2FP.F16.E4M3.UNPACK_B R82, R143.H1 ;  /* 0x0000008fff52723e */ /* 0x000fe400030006ff */
[----:B--2---:R-:W-:Y:S02]  /*3e80*/  F2FP.F16.E4M3.UNPACK_B R144, R49 ;  /* 0x00000031ff90723e */ /* 0x004fe400020006ff */
[----:B------:R-:W-:Y:S01]  /*3e90*/  LOP3.LUT R146, R83, 0xff00, R146, 0xf8, !PT ;  /* 0x0000ff0053927812 */ /* 0x000fe200078ef892 */
[----:B------:R-:W-:Y:S01]  /*3ea0*/  HADD2.F32 R148, -RZ, R82.H0_H0 ;  /* 0x20000052ff947230 */ /* 0x000fe20000004100 */
[-C--:B------:R-:W-:Y:S01]  /*3eb0*/  F2FP.F16.E4M3.UNPACK_B R145, R142.reuse.H1 ;  /* 0x0000008eff91723e */ /* 0x080fe200030006ff */
[--C-:B------:R-:W-:Y:S01]  /*3ec0*/  HADD2.F32 R83, -RZ, R144.reuse.H1_H1 ;  /* 0x30000090ff537230 */ /* 0x100fe20000004100 */
[----:B------:R-:W-:Y:S01]  /*3ed0*/  F2FP.F16.E4M3.UNPACK_B R143, R143 ;  /* 0x0000008fff8f723e */ /* 0x000fe200020006ff */
[----:B------:R-:W-:Y:S01]  /*3ee0*/  HADD2.F32 R144, -RZ, R144.H0_H0 ;  /* 0x20000090ff907230 */ /* 0x000fe20000004100 */
[----:B------:R-:W-:Y:S01]  /*3ef0*/  F2FP.F16.E4M3.UNPACK_B R142, R142 ;  /* 0x0000008eff8e723e */ /* 0x000fe200020006ff */
[----:B------:R-:W-:-:S02]  /*3f00*/  HADD2.F32 R147, -RZ, R145.H0_H0 ;  /* 0x20000091ff937230 */ /* 0x000fc40000004100 */
[-C--:B------:R-:W-:Y:S01]  /*3f10*/  FMUL.FTZ R149, R83, R148.reuse ;  /* 0x0000009453957220 */ /* 0x080fe20000410000 */
[----:B------:R-:W-:Y:S02]  /*3f20*/  HADD2.F32 R145, -RZ, R145.H1_H1 ;  /* 0x30000091ff917230 */ /* 0x000fe40000004100 */
[C---:B------:R-:W-:Y:S01]  /*3f30*/  FMUL.FTZ R148, R144.reuse, R148 ;  /* 0x0000009490947220 */ /* 0x040fe20000410000 */
[----:B------:R-:W-:-:S03]  /*3f40*/  FFMA.FTZ R144, R144, R147, -R149 ;  /* 0x0000009390907223 */ /* 0x000fc60000010895 */
[----:B------:R-:W-:Y:S01]  /*3f50*/  FFMA.FTZ R83, R83, R147, R148 ;  /* 0x0000009353537223 */ /* 0x000fe20000010094 */
[----:B------:R-:W-:Y:S01]  /*3f60*/  F2FP.F16.E4M3.UNPACK_B R148, R49.H1 ;  /* 0x00000031ff94723e */ /* 0x000fe200030006ff */
[----:B------:R-:W-:-:S04]  /*3f70*/  HADD2.F32 R147, -RZ, R82.H1_H1 ;  /* 0x30000052ff937230 */ /* 0x000fc80000004100 */
[--C-:B------:R-:W-:Y:S02]  /*3f80*/  HADD2.F32 R49, -RZ, R148.reuse.H1_H1 ;  /* 0x30000094ff317230 */ /* 0x100fe40000004100 */
[----:B------:R-:W-:-:S03]  /*3f90*/  HADD2.F32 R82, -RZ, R148.H0_H0 ;  /* 0x20000094ff527230 */ /* 0x000fc60000004100 */
[CC--:B------:R-:W-:Y:S02]  /*3fa0*/  FMUL.FTZ R148, R49.reuse, R147.reuse ;  /* 0x0000009331947220 */ /* 0x0c0fe40000410000 */
[C---:B------:R-:W-:Y:S02]  /*3fb0*/  FMUL.FTZ R147, R82.reuse, R147 ;  /* 0x0000009352937220 */ /* 0x040fe40000410000 */
[-C--:B------:R-:W-:Y:S02]  /*3fc0*/  FFMA.FTZ R82, R82, R145.reuse, -R148 ;  /* 0x0000009152527223 */ /* 0x080fe40000010894 */
[----:B------:R-:W-:Y:S01]  /*3fd0*/  FFMA.FTZ R145, R49, R145, R147 ;  /* 0x0000009131917223 */ /* 0x000fe20000010093 */
[----:B------:R-:W-:Y:S02]  /*3fe0*/  IMAD.U32 R49, R80, 0x10000, RZ ;  /* 0x0001000050317824 */ /* 0x000fe400078e00ff */
[----:B------:R-:W-:Y:S01]  /*3ff0*/  IMAD.MOV.U32 R80, RZ, RZ, R51 ;  /* 0x000000ffff507224 */ /* 0x000fe200078e0033 */
[----:B------:R-:W-:-:S02]  /*4000*/  F2FP.F16.E4M3.UNPACK_B R51, R81.H1 ;  /* 0x00000051ff33723e */ /* 0x000fc400030006ff */
[----:B------:R-:W-:Y:S02]  /*4010*/  LOP3.LUT R49, R146, 0xff0000, R49, 0xf8, !PT ;  /* 0x00ff000092317812 */ /* 0x000fe400078ef831 */
[-C--:B------:R-:W-:Y:S01]  /*4020*/  F2FP.F16.E4M3.UNPACK_B R149, R80.reuse ;  /* 0x00000050ff95723e */ /* 0x080fe200020006ff */
[--C-:B------:R-:W-:Y:S01]  /*4030*/  HADD2.F32 R148, -RZ, R51.reuse.H0_H0 ;  /* 0x20000033ff947230 */ /* 0x100fe20000004100 */
[-C--:B------:R-:W-:Y:S01]  /*4040*/  F2FP.F16.E4M3.UNPACK_B R146, R49.reuse.H1 ;  /* 0x00000031ff92723e */ /* 0x080fe200030006ff */
[----:B------:R-:W-:Y:S01]  /*4050*/  HADD2.F32 R51, -RZ, R51.H1_H1 ;  /* 0x30000033ff337230 */ /* 0x000fe20000004100 */
[----:B------:R-:W-:Y:S01]  /*4060*/  F2FP.F16.E4M3.UNPACK_B R80, R80.H1 ;  /* 0x00000050ff50723e */ /* 0x000fe200030006ff */
[--C-:B------:R-:W-:Y:S01]  /*4070*/  HADD2.F32 R147, -RZ, R149.reuse.H1_H1 ;  /* 0x30000095ff937230 */ /* 0x100fe20000004100 */
[----:B------:R-:W-:Y:S01]  /*4080*/  F2FP.SATFINITE.E4M3.F32.PACK_AB_MERGE_C R82, R145, R82, RZ ;  /* 0x000000529152723e */ /* 0x000fe200048070ff */
[--C-:B------:R-:W-:Y:S01]  /*4090*/  HADD2.F32 R150, -RZ, R146.reuse.H0_H0 ;  /* 0x20000092ff967230 */ /* 0x100fe20000004100 */
[----:B------:R-:W-:Y:S01]  /*40a0*/  F2FP.F16.E4M3.UNPACK_B R49, R49 ;  /* 0x00000031ff31723e */ /* 0x000fe200020006ff */
[----:B------:R-:W-:Y:S01]  /*40b0*/  HADD2.F32 R149, -RZ, R149.H0_H0 ;  /* 0x20000095ff957230 */ /* 0x000fe20000004100 */
[----:B------:R-:W-:Y:S01]  /*40c0*/  F2FP.SATFINITE.E4M3.F32.PACK_AB_MERGE_C R83, R83, R144, R82 ;  /* 0x000000905353723e */ /* 0x000fe20004807052 */
[----:B------:R-:W-:-:S02]  /*40d0*/  HADD2.F32 R146, -RZ, R146.H1_H1 ;  /* 0x30000092ff927230 */ /* 0x000fc40000004100 */
[----:B------:R-:W-:Y:S01]  /*40e0*/  FMUL.FTZ R151, R147, R150 ;  /* 0x0000009693977220 */ /* 0x000fe20000410000 */
[----:B------:R-:W-:Y:S02]  /*40f0*/  F2FP.F16.E4M3.UNPACK_B R82, R50 ;  /* 0x00000032ff52723e */ /* 0x000fe400020006ff */
[----:B------:R-:W-:Y:S01]  /*4100*/  F2FP.F16.E4M3.UNPACK_B R81, R81 ;  /* 0x00000051ff51723e */ /* 0x000fe200020006ff */
[C---:B------:R-:W-:Y:S01]  /*4110*/  FFMA.FTZ R151, R149.reuse, R148, -R151 ;  /* 0x0000009495977223 */ /* 0x040fe20000010897 */
[----:B------:R-:W-:Y:S01]  /*4120*/  FMUL.FTZ R149, R149, R150 ;  /* 0x0000009695957220 */ /* 0x000fe20000410000 */
[----:B------:R-:W-:Y:S02]  /*4130*/  F2FP.F16.E4M3.UNPACK_B R50, R50.H1 ;  /* 0x00000032ff32723e */ /* 0x000fe400030006ff */
[----:B------:R-:W-:Y:S02]  /*4140*/  HADD2.F32 R144, -RZ, R81.H0_H0 ;  /* 0x20000051ff907230 */ /* 0x000fe40000004100 */
[----:B------:R-:W-:Y:S01]  /*4150*/  FFMA.FTZ R149, R147, R148, R149 ;  /* 0x0000009493957223 */ /* 0x000fe20000010095 */
[----:B------:R-:W-:-:S02]  /*4160*/  HADD2.F32 R147, -RZ, R80.H1_H1 ;  /* 0x30000050ff937230 */ /* 0x000fc40000004100 */
[----:B------:R-:W-:Y:S02]  /*4170*/  HADD2.F32 R80, -RZ, R80.H0_H0 ;  /* 0x20000050ff507230 */ /* 0x000fe40000004100 */
[----:B------:R-:W-:Y:S02]  /*4180*/  HADD2.F32 R81, -RZ, R81.H1_H1 ;  /* 0x30000051ff517230 */ /* 0x000fe40000004100 */
[----:B------:R-:W-:-:S04]  /*4190*/  FMUL.FTZ R148, R147, R146 ;  /* 0x0000009293947220 */ /* 0x000fc80000410000 */
[CC--:B------:R-:W-:Y:S01]  /*41a0*/  FFMA.FTZ R148, R80.reuse, R51.reuse, -R148 ;  /* 0x0000003350947223 */ /* 0x0c0fe20000010894 */
[----:B------:R-:W-:Y:S01]  /*41b0*/  FMUL.FTZ R80, R80, R146 ;  /* 0x0000009250507220 */ /* 0x000fe20000410000 */
[--C-:B------:R-:W-:Y:S02]  /*41c0*/  HADD2.F32 R146, -RZ, R49.reuse.H0_H0 ;  /* 0x20000031ff927230 */ /* 0x100fe40000004100 */
[----:B------:R-:W-:Y:S02]  /*41d0*/  HADD2.F32 R49, -RZ, R49.H1_H1 ;  /* 0x30000031ff317230 */ /* 0x000fe40000004100 */
[----:B------:R-:W-:Y:S01]  /*41e0*/  FFMA.FTZ R80, R147, R51, R80 ;  /* 0x0000003393507223 */ /* 0x000fe20000010050 */
[--C-:B------:R-:W-:Y:S02]  /*41f0*/  HADD2.F32 R51, -RZ, R82.reuse.H1_H1 ;  /* 0x30000052ff337230 */ /* 0x100fe40000004100 */
[----:B------:R-:W-:Y:S02]  /*4200*/  HADD2.F32 R82, -RZ, R82.H0_H0 ;  /* 0x20000052ff527230 */ /* 0x000fe40000004100 */
[----:B------:R-:W-:-:S02]  /*4210*/  HADD2.F32 R147, -RZ, R143.H1_H1 ;  /* 0x3000008fff937230 */ /* 0x000fc40000004100 */
[CC--:B------:R-:W-:Y:S01]  /*4220*/  FMUL.FTZ R145, R51.reuse, R146.reuse ;  /* 0x0000009233917220 */ /* 0x0c0fe20000410000 */
[----:B------:R-:W-:Y:S02]  /*4230*/  HADD2.F32 R143, -RZ, R143.H0_H0 ;  /* 0x2000008fff8f7230 */ /* 0x000fe40000004100 */
[----:B------:R-:W-:Y:S01]  /*4240*/  FMUL.FTZ R146, R82, R146 ;  /* 0x0000009252927220 */ /* 0x000fe20000410000 */
[----:B------:R-:W-:Y:S01]  /*4250*/  F2FP.SATFINITE.E4M3.F32.PACK_AB_MERGE_C R80, R80, R148, RZ ;  /* 0x000000945050723e */ /* 0x000fe200048070ff */
[-C--:B------:R-:W-:Y:S02]  /*4260*/  FFMA.FTZ R145, R82, R144.reuse, -R145 ;  /* 0x0000009052917223 */ /* 0x080fe40000010891 */
[----:B------:R-:W-:Y:S01]  /*4270*/  FFMA.FTZ R146, R51, R144, R146 ;  /* 0x0000009033927223 */ /* 0x000fe20000010092 */
[--C-:B------:R-:W-:Y:S01]  /*4280*/  HADD2.F32 R51, -RZ, R50.reuse.H1_H1 ;  /* 0x30000032ff337230 */ /* 0x100fe20000004100 */
[----:B------:R-:W-:Y:S01]  /*4290*/  F2FP.SATFINITE.E4M3.F32.PACK_AB_MERGE_C R80, R149, R151, R80 ;  /* 0x000000979550723e */ /* 0x000fe20004807050 */
[----:B------:R-:W-:-:S03]  /*42a0*/  HADD2.F32 R50, -RZ, R50.H0_H0 ;  /* 0x20000032ff327230 */ /* 0x000fc60000004100 */
[CC--:B------:R-:W-:Y:S02]  /*42b0*/  FMUL.FTZ R82, R51.reuse, R49.reuse ;  /* 0x0000003133527220 */ /* 0x0c0fe40000410000 */
[C---:B------:R-:W-:Y:S02]  /*42c0*/  FMUL.FTZ R144, R50.reuse, R49 ;  /* 0x0000003132907220 */ /* 0x040fe40000410000 */
[-C--:B------:R-:W-:Y:S01]  /*42d0*/  FFMA.FTZ R49, R50, R81.reuse, -R82 ;  /* 0x0000005132317223 */ /* 0x080fe20000010852 */
[----:B------:R-:W-:Y:S01]  /*42e0*/  F2FP.F16.E4M3.UNPACK_B R82, R48.H1 ;  /* 0x00000030ff52723e */ /* 0x000fe200030006ff */
[----:B------:R-:W-:Y:S01]  /*42f0*/  FFMA.FTZ R50, R51, R81, R144 ;  /* 0x0000005133327223 */ /* 0x000fe20000010090 */
[--C-:B------:R-:W-:Y:S02]  /*4300*/  HADD2.F32 R81, -RZ, R142.reuse.H1_H1 ;  /* 0x3000008eff517230 */ /* 0x100fe40000004100 */
[----:B------:R-:W-:Y:S02]  /*4310*/  HADD2.F32 R142, -RZ, R142.H0_H0 ;  /* 0x2000008eff8e7230 */ /* 0x000fe40000004100 */
[--C-:B------:R-:W-:Y:S01]  /*4320*/  HADD2.F32 R51, -RZ, R82.reuse.H1_H1 ;  /* 0x30000052ff337230 */ /* 0x100fe20000004100 */
[----:B------:R-:W-:Y:S01]  /*4330*/  F2FP.SATFINITE.E4M3.F32.PACK_AB_MERGE_C R49, R50, R49, RZ ;  /* 0x000000313231723e */ /* 0x000fe200048070ff */
[----:B------:R-:W-:-:S03]  /*4340*/  HADD2.F32 R82, -RZ, R82.H0_H0 ;  /* 0x20000052ff527230 */ /* 0x000fc60000004100 */
[C---:B------:R-:W-:Y:S01]  /*4350*/  FMUL.FTZ R144, R51.reuse, R147 ;  /* 0x0000009333907220 */ /* 0x040fe20000410000 */
[----:B------:R-:W-:Y:S01]  /*4360*/  F2FP.SATFINITE.E4M3.F32.PACK_AB_MERGE_C R145, R146, R145, R49 ;  /* 0x000000919291723e */ /* 0x000fe20004807031 */
[C---:B------:R-:W-:Y:S01]  /*4370*/  FMUL.FTZ R147, R82.reuse, R147 ;  /* 0x0000009352937220 */ /* 0x040fe20000410000 */
[----:B------:R-:W-:Y:S02]  /*4380*/  IMAD.MOV.U32 R49, RZ, RZ, R83 ;  /* 0x000000ffff317224 */ /* 0x000fe400078e0053 */
[-C--:B------:R-:W-:Y:S01]  /*4390*/  FFMA.FTZ R144, R82, R81.reuse, -R144 ;  /* 0x0000005152907223 */ /* 0x080fe20000010890 */
[----:B------:R-:W-:Y:S01]  /*43a0*/  FFMA.FTZ R147, R51, R81, R147 ;  /* 0x0000005133937223 */ /* 0x000fe20000010093 */
[----:B------:R-:W-:Y:S01]  /*43b0*/  F2FP.F16.E4M3.UNPACK_B R51, R48 ;  /* 0x00000030ff33723e */ /* 0x000fe200020006ff */
[----:B------:R-:W-:-:S03]  /*43c0*/  IMAD.MOV.U32 R50, RZ, RZ, R145 ;  /* 0x000000ffff327224 */ /* 0x000fc600078e0091 */
[----:B------:R-:W-:Y:S01]  /*43d0*/  F2FP.SATFINITE.E4M3.F32.PACK_AB_MERGE_C R144, R147, R144, RZ ;  /* 0x000000909390723e */ /* 0x000fe200048070ff */
[--C-:B------:R-:W-:Y:S02]  /*43e0*/  HADD2.F32 R48, -RZ, R51.reuse.H1_H1 ;  /* 0x30000033ff307230 */ /* 0x100fe40000004100 */
[----:B------:R-:W-:-:S03]  /*43f0*/  HADD2.F32 R51, -RZ, R51.H0_H0 ;  /* 0x20000033ff337230 */ /* 0x000fc60000004100 */
[CC--:B------:R-:W-:Y:S02]  /*4400*/  FMUL.FTZ R81, R48.reuse, R143.reuse ;  /* 0x0000008f30517220 */ /* 0x0c0fe40000410000 */
[C---:B------:R-:W-:Y:S02]  /*4410*/  FMUL.FTZ R143, R51.reuse, R143 ;  /* 0x0000008f338f7220 */ /* 0x040fe40000410000 */
[-C--:B------:R-:W-:Y:S01]  /*4420*/  FFMA.FTZ R81, R51, R142.reuse, -R81 ;  /* 0x0000008e33517223 */ /* 0x080fe20000010851 */
[----:B------:R-:W-:Y:S02]  /*4430*/  IMAD.MOV.U32 R51, RZ, RZ, R80 ;  /* 0x000000ffff337224 */ /* 0x000fe400078e0050 */
[----:B------:R-:W-:-:S05]  /*4440*/  FFMA.FTZ R143, R48, R142, R143 ;  /* 0x0000008e308f7223 */ /* 0x000fca000001008f */
[----:B------:R-:W-:-:S04]  /*4450*/  F2FP.SATFINITE.E4M3.F32.PACK_AB_MERGE_C R81, R143, R81, R144 ;  /* 0x000000518f51723e */ /* 0x000fc80004807090 */
[----:B------:R-:W-:-:S07]  /*4460*/  MOV R48, R81 ;  /* 0x0000005100307202 */ /* 0x000fce0000000f00 */
.L_x_370:
[----:B------:R-:W-:Y:S05]  /*4470*/  BSYNC B3 ;  /* 0x0000000000037941 */ /* 0x000fea0003800000 */
.L_x_369:
[----:B------:R-:W-:Y:S02]  /*4480*/  ULDC.64 UR4, c[0x0][0x2e8] ;  /* 0x0000ba0000047ab9 */ /* 0x000fe40000000a00 */
[----:B------:R-:W-:-:S04]  /*4490*/  IADD3 R80, P2, P6, R141, UR4, R102 ;  /* 0x000000048d507c10 */ /* 0x000fc8000fe5e066 */
[----:B------:R-:W-:-:S05]  /*44a0*/  IADD3.X R81, R138, UR5, R42, P2, P6 ;  /* 0x000000058a517c10 */ /* 0x000fca00097ec42a */
[----:B--2---:R2:W-:Y:S04]  /*44b0*/  STG.E.128 desc[UR42][R80.64], R48 ;  /* 0x0000003050007986 */ /* 0x0045e8000c101d2a */
.L_x_368:
[----:B------:R-:W-:Y:S05]  /*44c0*/  BSYNC B2 ;  /* 0x0000000000027941 */ /* 0x000fea0003800000 */
.L_x_367:
[----:B------:R-:W-:Y:S05]  /*44d0*/  @P1 BRA `(.L_x_366) ;  /* 0x0000000400e01947 */ /* 0x000fea0003800000 */
[----:B0-2---:R0:W2:Y:S01]  /*44e0*/  LDS.128 R48, [R113+0x2c400] ;  /* 0x02c4000071307984 */ /* 0x0050a20000000c00 */
[----:B------:R-:W-:Y:S01]  /*44f0*/  ISETP.GE.AND P2, PT, R233, R84, PT ;  /* 0x00000054e900720c */ /* 0x000fe20003f46270 */
[----:B------:R-:W-:-:S12]  /*4500*/  BSSY B2, `(.L_x_371) ;  /* 0x0000071000027945 */ /* 0x000fd80003800000 */
[----:B0-----:R-:W-:Y:S05]  /*4510*/  @P2 BRA `(.L_x_372) ;  /* 0x0000000400bc2947 */ /* 0x001fea0003800000 */
[--C-:B------:R-:W-:Y:S02]  /*4520*/  SHF.R.U32.HI R80, RZ, 0x8, R77.reuse ;  /* 0x00000008ff507819 */ /* 0x100fe4000001164d */
[--C-:B------:R-:W-:Y:S02]  /*4530*/  SHF.R.U32.HI R81, RZ, 0x18, R77.reuse ;  /* 0x00000018ff517819 */ /* 0x100fe4000001164d */
[----:B------:R-:W-:Y:S01]  /*4540*/  LOP3.LUT R78, R77, 0xff, RZ, 0xc0, !PT ;  /* 0x000000ff4d4e7812 */ /* 0x000fe200078ec0ff */
[----:B------:R-:W-:Y:S01]  /*4550*/  IMAD.SHL.U32 R80, R80, 0x100, RZ ;  /* 0x0000010050507824 */ /* 0x000fe200078e00ff */
[----:B------:R-:W-:Y:S02]  /*4560*/  SHF.R.U32.HI R77, RZ, 0x10, R77 ;  /* 0x00000010ff4d7819 */ /* 0x000fe4000001164d */
[----:B------:R-:W-:Y:S02]  /*4570*/  PRMT R78, R81, 0x654, R78 ;  /* 0x00000654514e7816 */ /* 0x000fe4000000004e */
[----:B------:R-:W-:-:S02]  /*4580*/  SHF.R.U32.HI R142, RZ, 0x8, R79 ;  /* 0x00000008ff8e7819 */ /* 0x000fc4000001164f */
[----:B------:R-:W-:Y:S02]  /*4590*/  LOP3.LUT R78, R78, 0xff00, R80, 0xf8, !PT ;  /* 0x0000ff004e4e7812 */ /* 0x000fe400078ef850 */
[----:B------:R-:W-:Y:S01]  /*45a0*/  SHF.L.U32 R77, R77, 0x10, RZ ;  /* 0x000000104d4d7819 */ /* 0x000fe200000006ff */
[----:B------:R-:W-:Y:S01]  /*45b0*/  IMAD.SHL.U32 R142, R142, 0x100, RZ ;  /* 0x000001008e8e7824 */ /* 0x000fe200078e00ff */
[----:B------:R-:W-:Y:S02]  /*45c0*/  SHF.R.U32.HI R82, RZ, 0x18, R79 ;  /* 0x00000018ff527819 */ /* 0x000fe4000001164f */
[----:B------:R-:W-:Y:S02]  /*45d0*/  LOP3.LUT R83, R79, 0xff, RZ, 0xc0, !PT ;  /* 0x000000ff4f537812 */ /* 0x000fe400078ec0ff */
[----:B------:R-:W-:Y:S02]  /*45e0*/  LOP3.LUT R77, R78, 0xff0000, R77, 0xf8, !PT ;  /* 0x00ff00004e4d7812 */ /* 0x000fe400078ef84d */
[----:B------:R-:W-:-:S02]  /*45f0*/  PRMT R82, R82, 0x654, R83 ;  /* 0x0000065452527816 */ /* 0x000fc40000000053 */
[-C--:B------:R-:W-:Y:S02]  /*4600*/  F2FP.F16.E4M3.UNPACK_B R78, R140.reuse.H1 ;  /* 0x0000008cff4e723e */ /* 0x080fe400030006ff */
[----:B--2---:R-:W-:Y:S02]  /*4610*/  F2FP.F16.E4M3.UNPACK_B R80, R49 ;  /* 0x00000031ff50723e */ /* 0x004fe400020006ff */
[----:B------:R-:W-:Y:S02]  /*4620*/  SHF.R.U32.HI R76, RZ, 0x10, R79 ;  /* 0x00000010ff4c7819 */ /* 0x000fe4000001164f */
        /* <DEDUP_REMOVED lines=90> */
[----:B------:R-:W-:Y:S01]  /*4bd0*/  MOV R51, R76 ;  /* 0x0000004c00337202 */ /* 0x000fe20000000f00 */
[----:B------:R-:W-:-:S05]  /*4be0*/  FFMA.FTZ R140, R48, R139, R140 ;  /* 0x0000008b308c7223 */ /* 0x000fca000001008c */
[----:B------:R-:W-:-:S05]  /*4bf0*/  F2FP.SATFINITE.E4M3.F32.PACK_AB_MERGE_C R77, R140, R77, R80 ;  /* 0x0000004d8c4d723e */ /* 0x000fca0004807050 */
[----:B------:R-:W-:-:S07]  /*4c00*/  IMAD.MOV.U32 R48, RZ, RZ, R77 ;  /* 0x000000ffff307224 */ /* 0x000fce00078e004d */
.L_x_372:
[----:B------:R-:W-:Y:S05]  /*4c10*/  BSYNC B2 ;  /* 0x0000000000027941 */ /* 0x000fea0003800000 */
.L_x_371:
[----:B------:R-:W-:Y:S02]  /*4c20*/  ULDC.64 UR4, c[0x0][0x2e8] ;  /* 0x0000ba0000047ab9 */ /* 0x000fe40000000a00 */
[----:B------:R-:W-:-:S04]  /*4c30*/  IADD3 R76, P2, P6, R43, UR4, R141 ;  /* 0x000000042b4c7c10 */ /* 0x000fc8000fe5e08d */
[----:B------:R-:W-:-:S05]  /*4c40*/  IADD3.X R77, R105, UR5, R138, P2, P6 ;  /* 0x00000005694d7c10 */ /* 0x000fca00097ec48a */
[----:B--2---:R3:W-:Y:S04]  /*4c50*/  STG.E.128 desc[UR42][R76.64], R48 ;  /* 0x000000304c007986 */ /* 0x0047e8000c101d2a */
.L_x_366:
[----:B------:R-:W-:Y:S05]  /*4c60*/  BSYNC B1 ;  /* 0x0000000000017941 */ /* 0x000fea0003800000 */
.L_x_365:
[----:B------:R-:W-:Y:S04]  /*4c70*/  BSSY B1, `(.L_x_373) ;  /* 0x00000f4000017945 */ /* 0x000fe80003800000 */
[----:B------:R-:W-:Y:S05]  /*4c80*/  @P3 BRA `(.L_x_374) ;  /* 0x0000000c00c83947 */ /* 0x000fea0003800000 */
[----:B---3--:R-:W-:Y:S01]  /*4c90*/  IADD3 R77, P2, P3, R128, R120, R16 ;  /* 0x00000078804d7210 */ /* 0x008fe20007b5e010 */
[----:B------:R-:W-:Y:S03]  /*4ca0*/  BSSY B2, `(.L_x_375) ;  /* 0x000007a000027945 */ /* 0x000fe60003800000 */
[----:B------:R-:W-:Y:S01]  /*4cb0*/  IADD3.X R76, R4, R85, R17, P2, P3 ;  /* 0x00000055044c7210 */ /* 0x000fe200017e6411 */
[----:B------:R-:W-:Y:S08]  /*4cc0*/  @P0 BRA `(.L_x_376) ;  /* 0x0000000400dc0947 */ /* 0x000ff00003800000 */
        /* <DEDUP_REMOVED lines=10> */
[----:B------:R-:W-:Y:S01]  /*4d70*/  SHF.R.U32.HI R82, RZ, 0x8, R75 ;  /* 0x00000008ff527819 */ /* 0x000fe2000001164b */
[----:B------:R-:W-:Y:S01]  /*4d80*/  IMAD.U32 R73, R73, 0x10000, RZ ;  /* 0x0001000049497824 */ /* 0x000fe200078e00ff */
[----:B------:R-:W-:-:S02]  /*4d90*/  LOP3.LUT R74, R74, 0xff00, R78, 0xf8, !PT ;  /* 0x0000ff004a4a7812 */ /* 0x000fc400078ef84e */
[----:B------:R-:W-:Y:S01]  /*4da0*/  SHF.R.U32.HI R80, RZ, 0x18, R75 ;  /* 0x00000018ff507819 */ /* 0x000fe2000001164b */
[----:B------:R-:W-:Y:S01]  /*4db0*/  IMAD.SHL.U32 R82, R82, 0x100, RZ ;  /* 0x0000010052527824 */ /* 0x000fe200078e00ff */
[----:B------:R-:W-:Y:S02]  /*4dc0*/  LOP3.LUT R81, R75, 0xff, RZ, 0xc0, !PT ;  /* 0x000000ff4b517812 */ /* 0x000fe400078ec0ff */
[----:B------:R-:W-:Y:S02]  /*4dd0*/  LOP3.LUT R73, R74, 0xff0000, R73, 0xf8, !PT ;  /* 0x00ff00004a497812 */ /* 0x000fe400078ef849 */
[----:B------:R-:W-:Y:S02]  /*4de0*/  PRMT R80, R80, 0x654, R81 ;  /* 0x0000065450507816 */ /* 0x000fe40000000051 */
[----:B------:R-:W-:Y:S02]  /*4df0*/  F2FP.F16.E4M3.UNPACK_B R74, R137.H1 ;  /* 0x00000089ff4a723e */ /* 0x000fe400030006ff */
[----:B--2---:R-:W-:-:S02]  /*4e00*/  F2FP.F16.E4M3.UNPACK_B R78, R49 ;  /* 0x00000031ff4e723e */ /* 0x004fc400020006ff */
        /* <DEDUP_REMOVED lines=8> */
[--C-:B------:R-:W-:Y:S02]  /*4e90*/  HADD2.F32 R81, -RZ, R79.reuse.H0_H0 ;  /* 0x2000004fff517230 */ /* 0x100fe40000004100 */
[----:B------:R-:W-:Y:S01]  /*4ea0*/  FMUL.FTZ R83, R75, R82 ;  /* 0x000000524b537220 */ /* 0x000fe20000410000 */
[----:B------:R-:W-:-:S02]  /*4eb0*/  HADD2.F32 R79, -RZ, R79.H1_H1 ;  /* 0x3000004fff4f7230 */ /* 0x000fc40000004100 */
        /* <DEDUP_REMOVED lines=53> */
[--C-:B------:R-:W-:Y:S02]  /*5210*/  HADD2.F32 R51, -RZ, R50.reuse.H1_H1 ;  /* 0x30000032ff337230 */ /* 0x100fe40000004100 */
        /* <DEDUP_REMOVED lines=25> */
[----:B------:R-:W-:Y:S01]  /*53b0*/  F2FP.SATFINITE.E4M3.F32.PACK_AB_MERGE_C R51, R83, R139, R72 ;  /* 0x0000008b5333723e */ /* 0x000fe20004807048 */
[----:B------:R-:W-:-:S05]  /*53c0*/  FFMA.FTZ R137, R48, R136, R137 ;  /* 0x0000008830897223 */ /* 0x000fca0000010089 */
[----:B------:R-:W-:-:S04]  /*53d0*/  F2FP.SATFINITE.E4M3.F32.PACK_AB_MERGE_C R73, R137, R73, R78 ;  /* 0x000000498949723e */ /* 0x000fc8000480704e */
[----:B------:R-:W-:-:S07]  /*53e0*/  MOV R48, R73 ;  /* 0x0000004900307202 */ /* 0x000fce0000000f00 */
.L_x_378:
[----:B------:R-:W-:Y:S05]  /*53f0*/  BSYNC B3 ;  /* 0x0000000000037941 */ /* 0x000fea0003800000 */
.L_x_377:
[----:B------:R-:W-:Y:S02]  /*5400*/  ULDC.64 UR4, c[0x0][0x2e8] ;  /* 0x0000ba0000047ab9 */ /* 0x000fe40000000a00 */
[----:B------:R-:W-:-:S04]  /*5410*/  IADD3 R72, P2, P3, R77, UR4, R102 ;  /* 0x000000044d487c10 */ /* 0x000fc8000fb5e066 */
[----:B------:R-:W-:-:S05]  /*5420*/  IADD3.X R73, R76, UR5, R42, P2, P3 ;  /* 0x000000054c497c10 */ /* 0x000fca00097e642a */
[----:B--2---:R3:W-:Y:S04]  /*5430*/  STG.E.128 desc[UR42][R72.64], R48 ;  /* 0x0000003048007986 */ /* 0x0047e8000c101d2a */
.L_x_376:
[----:B------:R-:W-:Y:S05]  /*5440*/  BSYNC B2 ;  /* 0x0000000000027941 */ /* 0x000fea0003800000 */
.L_x_375:
[----:B------:R-:W-:Y:S05]  /*5450*/  @P1 BRA `(.L_x_374) ;  /* 0x0000000400d41947 */ /* 0x000fea0003800000 */
[----:B0-23--:R0:W2:Y:S01]  /*5460*/  LDS.128 R48, [R113+0x2d400] ;  /* 0x02d4000071307984 */ /* 0x00d0a20000000c00 */
        /* <DEDUP_REMOVED lines=41> */
[----:B------:R-:W-:Y:S01]  /*5700*/  SHF.L.U32 R49, R68, 0x10, RZ ;  /* 0x0000001044317819 */ /* 0x000fe200000006ff */
[----:B------:R-:W-:Y:S01]  /*5710*/  IMAD.MOV.U32 R68, RZ, RZ, R51 ;  /* 0x000000ffff447224 */ /* 0x000fe200078e0033 */
[----:B------:R-:W-:Y:S02]  /*5720*/  F2FP.F16.E4M3.UNPACK_B R51, R69.H1 ;  /* 0x00000045ff33723e */ /* 0x000fe400030006ff */
[----:B------:R-:W-:-:S02]  /*5730*/  LOP3.LUT R49, R74, 0xff0000, R49, 0xf8, !PT ;  /* 0x00ff00004a317812 */ /* 0x000fc400078ef831 */
        /* <DEDUP_REMOVED lines=56> */
[----:B------:R-:W-:-:S04]  /*5ac0*/  F2FP.F16.E4M3.UNPACK_B R51, R48 ;  /* 0x00000030ff33723e */ /* 0x000fc800020006ff */
        /* <DEDUP_REMOVED lines=8> */
[----:B------:R-:W-:-:S07]  /*5b50*/  F2FP.SATFINITE.E4M3.F32.PACK_AB_MERGE_C R48, R48, R69, R72 ;  /* 0x000000453030723e */ /* 0x000fce0004807048 */
.L_x_380:
[----:B------:R-:W-:Y:S05]  /*5b60*/  BSYNC B2 ;  /* 0x0000000000027941 */ /* 0x000fea0003800000 */
.L_x_379:
[----:B------:R-:W-:Y:S02]  /*5b70*/  ULDC.64 UR4, c[0x0][0x2e8] ;  /* 0x0000ba0000047ab9 */ /* 0x000fe40000000a00 */
[----:B------:R-:W-:-:S04]  /*5b80*/  IADD3 R68, P2, P3, R43, UR4, R77 ;  /* 0x000000042b447c10 */ /* 0x000fc8000fb5e04d */
[----:B------:R-:W-:-:S05]  /*5b90*/  IADD3.X R69, R105, UR5, R76, P2, P3 ;  /* 0x0000000569457c10 */ /* 0x000fca00097e644c */
[----:B--2---:R4:W-:Y:S04]  /*5ba0*/  STG.E.128 desc[UR42][R68.64], R48 ;  /* 0x0000003044007986 */ /* 0x0049e8000c101d2a */
.L_x_374:
[----:B------:R-:W-:Y:S05]  /*5bb0*/  BSYNC B1 ;  /* 0x0000000000017941 */ /* 0x000fea0003800000 */
.L_x_373:
[----:B0-234-:R-:W2:Y:S01]  /*5bc0*/  LDL R48, [R1+0x10] ;  /* 0x0000100001307983 */ /* 0x01dea20000100800 */
[----:B------:R-:W-:Y:S01]  /*5bd0*/  BSSY B1, `(.L_x_381) ;  /* 0x00000f7000017945 */ /* 0x000fe20003800000 */
[----:B--2---:R-:W-:-:S13]  /*5be0*/  LOP3.LUT P2, RZ, R48, 0x1, RZ, 0xc0, !PT ;  /* 0x0000000130ff7812 */ /* 0x004fda000784c0ff */
[----:B------:R-:W-:Y:S05]  /*5bf0*/  @P2 BRA `(.L_x_382) ;  /* 0x0000000c00d02947 */ /* 0x000fea0003800000 */
[----:B------:R-:W-:Y:S01]  /*5c00*/  IADD3 R69, P2, P3, R3, R120, R16 ;  /* 0x0000007803457210 */ /* 0x000fe20007b5e010 */
[----:B------:R-:W-:Y:S03]  /*5c10*/  BSSY B2, `(.L_x_383) ;  /* 0x0000079000027945 */ /* 0x000fe60003800000 */
[----:B------:R-:W-:Y:S01]  /*5c20*/  IADD3.X R68, R33, R85, R17, P2, P3 ;  /* 0x0000005521447210 */ /* 0x000fe200017e6411 */
[----:B------:R-:W-:Y:S08]  /*5c30*/  @P0 BRA `(.L_x_384) ;  /* 0x0000000400d80947 */ /* 0x000ff00003800000 */
[----:B------:R0:W2:Y:S01]  /*5c40*/  LDS.128 R48, [R113+0x2a400] ;  /* 0x02a4000071307984 */ /* 0x0000a20000000c00 */
[----:B------:R-:W-:Y:S01]  /*5c50*/  ISETP.GE.AND P2, PT, R18, R84, PT ;  /* 0x000000541200720c */ /* 0x000fe20003f46270 */
[----:B------:R-:W-:-:S12]  /*5c60*/  BSSY B3, `(.L_x_385) ;  /* 0x000006f000037945 */ /* 0x000fd80003800000 */
[----:B0-----:R-:W-:Y:S05]  /*5c70*/  @P2 BRA `(.L_x_386) ;  /* 0x0000000400b42947 */ /* 0x001fea0003800000 */
[----:B------:R-:W-:Y:S02]  /*5c80*/  SHF.R.U32.HI R64, RZ, 0x8, R65 ;  /* 0x00000008ff407819 */ /* 0x000fe40000011641 */
[----:B------:R-:W-:Y:S02]  /*5c90*/  LOP3.LUT R71, R67, 0xff, RZ, 0xc0, !PT ;  /* 0x000000ff43477812 */ /* 0x000fe400078ec0ff */
[--C-:B------:R-:W-:Y:S01]  /*5ca0*/  SHF.R.U32.HI R72, RZ, 0x18, R67.reuse ;  /* 0x00000018ff487819 */ /* 0x100fe20000011643 */
[----:B------:R-:W-:Y:S01]  /*5cb0*/  IMAD.SHL.U32 R64, R64, 0x100, RZ ;  /* 0x0000010040407824 */ /* 0x000fe200078e00ff */
[----:B------:R-:W-:Y:S02]  /*5cc0*/  SHF.R.U32.HI R73, RZ, 0x8, R67 ;  /* 0x00000008ff497819 */ /* 0x000fe40000011643 */
[----:B------:R-:W-:Y:S02]  /*5cd0*/  LOP3.LUT R70, R65, 0xff, RZ, 0xc0, !PT ;  /* 0x000000ff41467812 */ /* 0x000fe400078ec0ff */
[----:B------:R-:W-:-:S02]  /*5ce0*/  SHF.R.U32.HI R75, RZ, 0x18, R65 ;  /* 0x00000018ff4b7819 */ /* 0x000fc40000011641 */
[----:B------:R-:W-:Y:S02]  /*5cf0*/  SHF.R.U32.HI R66, RZ, 0x10, R65 ;  /* 0x00000010ff427819 */ /* 0x000fe40000011641 */
[----:B------:R-:W-:Y:S02]  /*5d00*/  SHF.R.U32.HI R65, RZ, 0x10, R67 ;  /* 0x00000010ff417819 */ /* 0x000fe40000011643 */
[----:B------:R-:W-:Y:S01]  /*5d10*/  PRMT R72, R72, 0x654, R71 ;  /* 0x0000065448487816 */ /* 0x000fe20000000047 */
[----:B------:R-:W-:Y:S01]  /*5d20*/  IMAD.SHL.U32 R71, R73, 0x100, RZ ;  /* 0x0000010049477824 */ /* 0x000fe200078e00ff */
[----:B------:R-:W-:Y:S01]  /*5d30*/  PRMT R67, R75, 0x654, R70 ;  /* 0x000006544b437816 */ /* 0x000fe20000000046 */
[----:B--2---:R-:W-:Y:S01]  /*5d40*/  IMAD.MOV.U32 R73, RZ, RZ, R49 ;  /* 0x000000ffff497224 */ /* 0x004fe200078e0031 */
[----:B------:R-:W-:Y:S02]  /*5d50*/  F2FP.F16.E4M3.UNPACK_B R49, R132.H1 ;  /* 0x00000084ff31723e */ /* 0x000fe400030006ff */
[----:B------:R-:W-:-:S02]  /*5d60*/  LOP3.LUT R70, R67, 0xff00, R64, 0xf8, !PT ;  /* 0x0000ff0043467812 */ /* 0x000fc400078ef840 */
[----:B------:R-:W-:Y:S01]  /*5d70*/  LOP3.LUT R67, R72, 0xff00, R71, 0xf8, !PT ;  /* 0x0000ff0048437812 */ /* 0x000fe200078ef847 */
[--C-:B------:R-:W-:Y:S01]  /*5d80*/  HADD2.F32 R74, -RZ, R49.reuse.H0_H0 ;  /* 0x20000031ff4a7230 */ /* 0x100fe20000004100 */
[----:B------:R-:W-:Y:S01]  /*5d90*/  F2FP.F16.E4M3.UNPACK_B R64, R133.H1 ;  /* 0x00000085ff40723e */ /* 0x000fe200030006ff */
[----:B------:R-:W-:Y:S01]  /*5da0*/  HADD2.F32 R49, -RZ, R49.H1_H1 ;  /* 0x30000031ff317230 */ /* 0x000fe20000004100 */
[----:B------:R-:W-:Y:S02]  /*5db0*/  F2FP.F16.E4M3.UNPACK_B R72, R73 ;  /* 0x00000049ff48723e */ /* 0x000fe400020006ff */
[----:B------:R-:W-:Y:S01]  /*5dc0*/  F2FP.F16.E4M3.UNPACK_B R78, R51.H1 ;  /* 0x00000033ff4e723e */ /* 0x000fe200030006ff */
[----:B------:R-:W-:Y:S01]  /*5dd0*/  HADD2.F32 R76, -RZ, R64.H0_H0 ;  /* 0x20000040ff4c7230 */ /* 0x000fe20000004100 */
[----:B------:R-:W-:Y:S01]  /*5de0*/  F2FP.F16.E4M3.UNPACK_B R133, R133 ;  /* 0x00000085ff85723e */ /* 0x000fe200020006ff */
[--C-:B------:R-:W-:Y:S01]  /*5df0*/  HADD2.F32 R71, -RZ, R72.reuse.H1_H1 ;  /* 0x30000048ff477230 */ /* 0x100fe20000004100 */
[----:B------:R-:W-:Y:S01]  /*5e00*/  F2FP.F16.E4M3.UNPACK_B R132, R132 ;  /* 0x00000084ff84723e */ /* 0x000fe200020006ff */
[----:B------:R-:W-:-:S02]  /*5e10*/  HADD2.F32 R75, -RZ, R72.H0_H0 ;  /* 0x20000048ff4b7230 */ /* 0x000fc40000004100 */
[----:B------:R-:W-:Y:S02]  /*5e20*/  HADD2.F32 R64, -RZ, R64.H1_H1 ;  /* 0x30000040ff407230 */ /* 0x000fe40000004100 */
[-C--:B------:R-:W-:Y:S01]  /*5e30*/  FMUL.FTZ R72, R71, R76.reuse ;  /* 0x0000004c47487220 */ /* 0x080fe20000410000 */
[----:B------:R-:W-:-:S03]  /*5e40*/  FMUL.FTZ R76, R75, R76 ;  /* 0x0000004c4b4c7220 */ /* 0x000fc60000410000 */
[-C--:B------:R-:W-:Y:S01]  /*5e50*/  FFMA.FTZ R72, R75, R74.reuse, -R72 ;  /* 0x0000004a4b487223 */ /* 0x080fe20000010848 */
[----:B------:R-:W-:Y:S01]  /*5e60*/  FFMA.FTZ R71, R71, R74, R76 ;  /* 0x0000004a47477223 */ /* 0x000fe2000001004c */
[----:B------:R-:W-:-:S05]  /*5e70*/  F2FP.F16.E4M3.UNPACK_B R74, R73.H1 ;  /* 0x00000049ff4a723e */ /* 0x000fca00030006ff */
[--C-:B------:R-:W-:Y:S02]  /*5e80*/  HADD2.F32 R73, -RZ, R74.reuse.H1_H1 ;  /* 0x3000004aff497230 */ /* 0x100fe40000004100 */
[----:B------:R-:W-:-:S03]  /*5e90*/  HADD2.F32 R74, -RZ, R74.H0_H0 ;  /* 0x2000004aff4a7230 */ /* 0x000fc60000004100 */
[CC--:B------:R-:W-:Y:S02]  /*5ea0*/  FMUL.FTZ R75, R73.reuse, R64.reuse ;  /* 0x00000040494b7220 */ /* 0x0c0fe40000410000 */
[C---:B------:R-:W-:Y:S02]  /*5eb0*/  FMUL.FTZ R76, R74.reuse, R64 ;  /* 0x000000404a4c7220 */ /* 0x040fe40000410000 */
[----:B------:R-:W-:Y:S01]  /*5ec0*/  FFMA.FTZ R64, R74, R49, -R75 ;  /* 0x000000314a407223 */ /* 0x000fe2000001084b */
[----:B------:R-:W-:Y:S01]  /*5ed0*/  F2FP.F16.E4M3.UNPACK_B R75, R51 ;  /* 0x00000033ff4b723e */ /* 0x000fe200020006ff */
[----:B------:R-:W-:Y:S01]  /*5ee0*/  FFMA.FTZ R49, R73, R49, R76 ;  /* 0x0000003149317223 */ /* 0x000fe2000001004c */
[----:B------:R-:W-:Y:S01]  /*5ef0*/  SHF.L.U32 R73, R66, 0x10, RZ ;  /* 0x0000001042497819 */ /* 0x000fe200000006ff */
[----:B------:R-:W-:-:S03]  /*5f00*/  IMAD.U32 R66, R65, 0x10000, RZ ;  /* 0x0001000041427824 */ /* 0x000fc600078e00ff */
[----:B------:R-:W-:Y:S01]  /*5f10*/  LOP3.LUT R65, R70, 0xff0000, R73, 0xf8, !PT ;  /* 0x00ff000046417812 */ /* 0x000fe200078ef849 */
[--C-:B------:R-:W-:Y:S01]  /*5f20*/  HADD2.F32 R73, -RZ, R75.reuse.H1_H1 ;  /* 0x3000004bff497230 */ /* 0x100fe20000004100 */
[----:B------:R-:W-:Y:S01]  /*5f30*/  LOP3.LUT R66, R67, 0xff0000, R66, 0xf8, !PT ;  /* 0x00ff000043427812 */ /* 0x000fe200078ef842 */
[----:B------:R-:W-:Y:S01]  /*5f40*/  HADD2.F32 R75, -RZ, R75.H0_H0 ;  /* 0x2000004bff4b7230 */ /* 0x000fe20000004100 */
[----:B------:R-:W-:Y:S02]  /*5f50*/  F2FP.F16.E4M3.UNPACK_B R70, R65.H1 ;  /* 0x00000041ff46723e */ /* 0x000fe400030006ff */
[----:B------:R-:W-:Y:S02]  /*5f60*/  F2FP.F16.E4M3.UNPACK_B R67, R66.H1 ;  /* 0x00000042ff43723e */ /* 0x000fe400030006ff */
[----:B------:R-:W-:Y:S01]  /*5f70*/  F2FP.SATFINITE.E4M3.F32.PACK_AB_MERGE_C R49, R49, R64, RZ ;  /* 0x000000403131723e */ /* 0x000fe200048070ff */
[----:B------:R-:W-:Y:S01]  /*5f80*/  HADD2.F32 R74, -RZ, R70.H0_H0 ;  /* 0x20000046ff4a7230 */ /* 0x000fe20000004100 */
[----:B------:R-:W-:Y:S01]  /*5f90*/  F2FP.F16.E4M3.UNPACK_B R66, R66 ;  /* 0x00000042ff42723e */ /* 0x000fe200020006ff */
[--C-:B------:R-:W-:Y:S01]  /*5fa0*/  HADD2.F32 R76, -RZ, R67.reuse.H0_H0 ;  /* 0x20000043ff4c7230 */ /* 0x100fe20000004100 */
[----:B------:R-:W-:Y:S01]  /*5fb0*/  F2FP.SATFINITE.E4M3.F32.PACK_AB_MERGE_C R49, R71, R72, R49 ;  /* 0x000000484731723e */ /* 0x000fe20004807031 */
[----:B------:R-:W-:-:S02]  /*5fc0*/  HADD2.F32 R67, -RZ, R67.H1_H1 ;  /* 0x30000043ff437230 */ /* 0x000fc40000004100 */
[----:B------:R-:W-:Y:S02]  /*5fd0*/  IMAD.MOV.U32 R64, RZ, RZ, R50 ;  /* 0x000000ffff407224 */ /* 0x000fe400078e0032 */
[-C--:B------:R-:W-:Y:S01]  /*5fe0*/  FMUL.FTZ R77, R73, R76.reuse ;  /* 0x0000004c494d7220 */ /* 0x080fe20000410000 */
[C---:B------:R-:W-:Y:S01]  /*5ff0*/  FMUL.FTZ R76, R75.reuse, R76 ;  /* 0x0000004c4b4c7220 */ /* 0x040fe20000410000 */
[----:B------:R-:W-:Y:S02]  /*6000*/  HADD2.F32 R72, -RZ, R133.H1_H1 ;  /* 0x30000085ff487230 */ /* 0x000fe40000004100 */
[-C--:B------:R-:W-:Y:S01]  /*6010*/  FFMA.FTZ R77, R75, R74.reuse, -R77 ;  /* 0x0000004a4b4d7223 */ /* 0x080fe2000001084d */
[----:B------:R-:W-:Y:S01]  /*6020*/  FFMA.FTZ R74, R73, R74, R76 ;  /* 0x0000004a494a7223 */ /* 0x000fe2000001004c */
[--C-:B------:R-:W-:Y:S02]  /*6030*/  HADD2.F32 R76, -RZ, R78.reuse.H1_H1 ;  /* 0x3000004eff4c7230 */ /* 0x100fe40000004100 */
[----:B------:R-:W-:-:S02]  /*6040*/  HADD2.F32 R78, -RZ, R78.H0_H0 ;  /* 0x2000004eff4e7230 */ /* 0x000fc40000004100 */
[----:B------:R-:W-:Y:S02]  /*6050*/  HADD2.F32 R73, -RZ, R70.H1_H1 ;  /* 0x30000046ff497230 */ /* 0x000fe40000004100 */
[-C--:B------:R-:W-:Y:S01]  /*6060*/  FMUL.FTZ R51, R76, R67.reuse ;  /* 0x000000434c337220 */ /* 0x080fe20000410000 */
[----:B------:R-:W-:Y:S01]  /*6070*/  F2FP.F16.E4M3.UNPACK_B R70, R64 ;  /* 0x00000040ff46723e */ /* 0x000fe200020006ff */
[C---:B------:R-:W-:Y:S01]  /*6080*/  FMUL.FTZ R67, R78.reuse, R67 ;  /* 0x000000434e437220 */ /* 0x040fe20000410000 */
[----:B------:R-:W-:Y:S02]  /*6090*/  HADD2.F32 R133, -RZ, R133.H0_H0 ;  /* 0x20000085ff857230 */ /* 0x000fe40000004100 */
[-C--:B------:R-:W-:Y:S01]  /*60a0*/  FFMA.FTZ R51, R78, R73.reuse, -R51 ;  /* 0x000000494e337223 */ /* 0x080fe20000010833 */
[----:B------:R-:W-:Y:S01]  /*60b0*/  FFMA.FTZ R76, R76, R73, R67 ;  /* 0x000000494c4c7223 */ /* 0x000fe20000010043 */
[----:B------:R-:W-:Y:S01]  /*60c0*/  F2FP.F16.E4M3.UNPACK_B R67, R65 ;  /* 0x00000041ff43723e */ /* 0x000fe200020006ff */
[----:B------:R-:W-:-:S02]  /*60d0*/  HADD2.F32 R50, -RZ, R70.H1_H1 ;  /* 0x30000046ff327230 */ /* 0x000fc40000004100 */
[----:B------:R-:W-:Y:S01]  /*60e0*/  HADD2.F32 R65, -RZ, R66.H0_H0 ;  /* 0x20000042ff417230 */ /* 0x000fe20000004100 */
[----:B------:R-:W-:Y:S01]  /*60f0*/  F2FP.SATFINITE.E4M3.F32.PACK_AB_MERGE_C R51, R76, R51, RZ ;  /* 0x000000334c33723e */ /* 0x000fe200048070ff */
[----:B------:R-:W-:Y:S02]  /*6100*/  HADD2.F32 R70, -RZ, R70.H0_H0 ;  /* 0x20000046ff467230 */ /* 0x000fe40000004100 */
[--C-:B------:R-:W-:Y:S02]  /*6110*/  HADD2.F32 R71, -RZ, R67.reuse.H0_H0 ;  /* 0x20000043ff477230 */ /* 0x100fe40000004100 */
[-C--:B------:R-:W-:Y:S01]  /*6120*/  FMUL.FTZ R73, R50, R65.reuse ;  /* 0x0000004132497220 */ /* 0x080fe20000410000 */
[----:B------:R-:W-:Y:S02]  /*6130*/  HADD2.F32 R67, -RZ, R67.H1_H1 ;  /* 0x30000043ff437230 */ /* 0x000fe40000004100 */
[----:B------:R-:W-:Y:S01]  /*6140*/  FMUL.FTZ R75, R70, R65 ;  /* 0x00000041464b7220 */ /* 0x000fe20000410000 */
[----:B------:R-:W-:Y:S01]  /*6150*/  F2FP.SATFINITE.E4M3.F32.PACK_AB_MERGE_C R51, R74, R77, R51 ;  /* 0x0000004d4a33723e */ /* 0x000fe20004807033 */
[-C--:B------:R-:W-:Y:S01]  /*6160*/  FFMA.FTZ R65, R70, R71.reuse, -R73 ;  /* 0x0000004746417223 */ /* 0x080fe20000010849 */
[----:B------:R-:W-:Y:S01]  /*6170*/  F2FP.F16.E4M3.UNPACK_B R70, R64.H1 ;  /* 0x00000040ff46723e */ /* 0x000fe200030006ff */
[----:B------:R-:W-:Y:S01]  /*6180*/  FFMA.FTZ R50, R50, R71, R75 ;  /* 0x0000004732327223 */ /* 0x000fe2000001004b */
[----:B------:R-:W-:-:S02]  /*6190*/  HADD2.F32 R71, -RZ, R66.H1_H1 ;  /* 0x30000042ff477230 */ /* 0x000fc40000004100 */
[----:B------:R-:W-:Y:S02]  /*61a0*/  IMAD.MOV.U32 R64, RZ, RZ, R48 ;  /* 0x000000ffff407224 */ /* 0x000fe400078e0030 */
[--C-:B------:R-:W-:Y:S02]  /*61b0*/  HADD2.F32 R66, -RZ, R70.reuse.H1_H1 ;  /* 0x30000046ff427230 */ /* 0x100fe40000004100 */
[----:B------:R-:W-:-:S03]  /*61c0*/  HADD2.F32 R70, -RZ, R70.H0_H0 ;  /* 0x20000046ff467230 */ /* 0x000fc60000004100 */
[-C--:B------:R-:W-:Y:S02]  /*61d0*/  FMUL.FTZ R73, R66, R71.reuse ;  /* 0x0000004742497220 */ /* 0x080fe40000410000 */
[C---:B------:R-:W-:Y:S02]  /*61e0*/  FMUL.FTZ R71, R70.reuse, R71 ;  /* 0x0000004746477220 */ /* 0x040fe40000410000 */
[-C--:B------:R-:W-:Y:S01]  /*61f0*/  FFMA.FTZ R48, R70, R67.reuse, -R73 ;  /* 0x0000004346307223 */ /* 0x080fe20000010849 */
[----:B------:R-:W-:Y:S02]  /*6200*/  HADD2.F32 R70, -RZ, R132.H1_H1 ;  /* 0x30000084ff467230 */ /* 0x000fe40000004100 */
[----:B------:R-:W-:Y:S01]  /*6210*/  FFMA.FTZ R67, R66, R67, R71 ;  /* 0x0000004342437223 */ /* 0x000fe20000010047 */
[----:B------:R-:W-:-:S04]  /*6220*/  F2FP.F16.E4M3.UNPACK_B R66, R64.H1 ;  /* 0x00000040ff42723e */ /* 0x000fc800030006ff */
[----:B------:R-:W-:Y:S01]  /*6230*/  F2FP.SATFINITE.E4M3.F32.PACK_AB_MERGE_C R67, R67, R48, RZ ;  /* 0x000000304343723e */ /* 0x000fe200048070ff */
[--C-:B------:R-:W-:Y:S02]  /*6240*/  HADD2.F32 R71, -RZ, R66.reuse.H1_H1 ;  /* 0x30000042ff477230 */ /* 0x100fe40000004100 */
[----:B------:R-:W-:Y:S01]  /*6250*/  HADD2.F32 R66, -RZ, R66.H0_H0 ;  /* 0x20000042ff427230 */ /* 0x000fe20000004100 */
[----:B------:R-:W-:Y:S02]  /*6260*/  F2FP.SATFINITE.E4M3.F32.PACK_AB_MERGE_C R50, R50, R65, R67 ;  /* 0x000000413232723e */ /* 0x000fe40004807043 */
[-C--:B------:R-:W-:Y:S02]  /*6270*/  FMUL.FTZ R73, R71, R72.reuse ;  /* 0x0000004847497220 */ /* 0x080fe40000410000 */
[C---:B------:R-:W-:Y:S02]  /*6280*/  FMUL.FTZ R72, R66.reuse, R72 ;  /* 0x0000004842487220 */ /* 0x040fe40000410000 */
[----:B------:R-:W-:Y:S01]  /*6290*/  FFMA.FTZ R66, R66, R70, -R73 ;  /* 0x0000004642427223 */ /* 0x000fe20000010849 */
[----:B------:R-:W-:-:S02]  /*62a0*/  HADD2.F32 R73, -RZ, R132.H0_H0 ;  /* 0x20000084ff497230 */ /* 0x000fc40000004100 */
[----:B------:R-:W-:Y:S01]  /*62b0*/  FFMA.FTZ R71, R71, R70, R72 ;  /* 0x0000004647477223 */ /* 0x000fe20000010048 */
[----:B------:R-:W-:-:S04]  /*62c0*/  F2FP.F16.E4M3.UNPACK_B R70, R64 ;  /* 0x00000040ff46723e */ /* 0x000fc800020006ff */
[----:B------:R-:W-:Y:S01]  /*62d0*/  F2FP.SATFINITE.E4M3.F32.PACK_AB_MERGE_C R66, R71, R66, RZ ;  /* 0x000000424742723e */ /* 0x000fe200048070ff */
[--C-:B------:R-:W-:Y:S02]  /*62e0*/  HADD2.F32 R64, -RZ, R70.reuse.H1_H1 ;  /* 0x30000046ff407230 */ /* 0x100fe40000004100 */
[----:B------:R-:W-:-:S03]  /*62f0*/  HADD2.F32 R70, -RZ, R70.H0_H0 ;  /* 0x20000046ff467230 */ /* 0x000fc60000004100 */
[-C--:B------:R-:W-:Y:S02]  /*6300*/  FMUL.FTZ R75, R64, R133.reuse ;  /* 0x00000085404b7220 */ /* 0x080fe40000410000 */
[C---:B------:R-:W-:Y:S02]  /*6310*/  FMUL.FTZ R133, R70.reuse, R133 ;  /* 0x0000008546857220 */ /* 0x040fe40000410000 */
[-C--:B------:R-:W-:Y:S02]  /*6320*/  FFMA.FTZ R75, R70, R73.reuse, -R75 ;  /* 0x00000049464b7223 */ /* 0x080fe4000001084b */
[----:B------:R-:W-:-:S05]  /*6330*/  FFMA.FTZ R64, R64, R73, R133 ;  /* 0x0000004940407223 */ /* 0x000fca0000010085 */
[----:B------:R-:W-:-:S07]  /*6340*/  F2FP.SATFINITE.E4M3.F32.PACK_AB_MERGE_C R48, R64, R75, R66 ;  /* 0x0000004b4030723e */ /* 0x000fce0004807042 */
.L_x_386:
[----:B------:R-:W-:Y:S05]  /*6350*/  BSYNC B3 ;  /* 0x0000000000037941 */ /* 0x000fea0003800000 */
.L_x_385:
[----:B------:R-:W-:Y:S02]  /*6360*/  ULDC.64 UR4, c[0x0][0x2e8] ;  /* 0x0000ba0000047ab9 */ /* 0x000fe40000000a00 */
[----:B------:R-:W-:-:S04]  /*6370*/  IADD3 R64, P2, P3, R69, UR4, R102 ;  /* 0x0000000445407c10 */ /* 0x000fc8000fb5e066 */
[----:B------:R-:W-:-:S05]  /*6380*/  IADD3.X R65, R68, UR5, R42, P2, P3 ;  /* 0x0000000544417c10 */ /* 0x000fca00097e642a */
[----:B--2---:R0:W-:Y:S04]  /*6390*/  STG.E.128 desc[UR42][R64.64], R48 ;  /* 0x0000003040007986 */ /* 0x0041e8000c101d2a */
.L_x_384:
[----:B------:R-:W-:Y:S05]  /*63a0*/  BSYNC B2 ;  /* 0x0000000000027941 */ /* 0x000fea0003800000 */
.L_x_383:
[----:B------:R-:W-:Y:S05]  /*63b0*/  @P1 BRA `(.L_x_382) ;  /* 0x0000000400e01947 */ /* 0x000fea0003800000 */
[----:B0-----:R0:W2:Y:S01]  /*63c0*/  LDS.128 R48, [R113+0x2e400] ;  /* 0x02e4000071307984 */ /* 0x0010a20000000c00 */
[----:B------:R-:W-:Y:S01]  /*63d0*/  ISETP.GE.AND P2, PT, R233, R84, PT ;  /* 0x00000054e900720c */ /* 0x000fe20003f46270 */
[----:B------:R-:W-:-:S12]  /*63e0*/  BSSY B2, `(.L_x_387) ;  /* 0x0000071000027945 */ /* 0x000fd80003800000 */
[----:B0-----:R-:W-:Y:S05]  /*63f0*/  @P2 BRA `(.L_x_388) ;  /* 0x0000000400bc2947 */ /* 0x001fea0003800000 */
[----:B--2---:R-:W-:Y:S01]  /*6400*/  IMAD.MOV.U32 R62, RZ, RZ, R49 ;  /* 0x000000ffff3e7224 */ /* 0x004fe200078e0031 */
[-C--:B------:R-:W-:Y:S02]  /*6410*/  F2FP.F16.E4M3.UNPACK_B R66, R131.reuse.H1 ;  /* 0x00000083ff42723e */ /* 0x080fe400030006ff */
[----:B------:R-:W-:Y:S02]  /*6420*/  F2FP.F16.E4M3.UNPACK_B R49, R130.H1 ;  /* 0x00000082ff31723e */ /* 0x000fe400030006ff */
[----:B------:R-:W-:Y:S01]  /*6430*/  F2FP.F16.E4M3.UNPACK_B R60, R62 ;  /* 0x0000003eff3c723e */ /* 0x000fe200020006ff */
[----:B------:R-:W-:Y:S01]  /*6440*/  HADD2.F32 R65, -RZ, R66.H0_H0 ;  /* 0x20000042ff417230 */ /* 0x000fe20000004100 */
[----:B------:R-:W-:Y:S01]  /*6450*/  F2FP.F16.E4M3.UNPACK_B R70, R131 ;  /* 0x00000083ff46723e */ /* 0x000fe200020006ff */
[----:B------:R-:W-:Y:S02]  /*6460*/  HADD2.F32 R67, -RZ, R49.H0_H0 ;  /* 0x20000031ff437230 */ /* 0x000fe40000004100 */
[----:B------:R-:W-:-:S02]  /*6470*/  HADD2.F32 R64, -RZ, R60.H1_H1 ;  /* 0x3000003cff407230 */ /* 0x000fc40000004100 */
[----:B------:R-:W-:Y:S02]  /*6480*/  HADD2.F32 R60, -RZ, R60.H0_H0 ;  /* 0x2000003cff3c7230 */ /* 0x000fe40000004100 */
[----:B------:R-:W-:Y:S02]  /*6490*/  HADD2.F32 R49, -RZ, R49.H1_H1 ;  /* 0x30000031ff317230 */ /* 0x000fe40000004100 */
[-C--:B------:R-:W-:Y:S01]  /*64a0*/  FMUL.FTZ R71, R64, R65.reuse ;  /* 0x0000004140477220 */ /* 0x080fe20000410000 */
[----:B------:R-:W-:-:S03]  /*64b0*/  FMUL.FTZ R73, R60, R65 ;  /* 0x000000413c497220 */ /* 0x000fc60000410000 */
[-C--:B------:R-:W-:Y:S01]  /*64c0*/  FFMA.FTZ R65, R60, R67.reuse, -R71 ;  /* 0x000000433c417223 */ /* 0x080fe20000010847 */
[----:B------:R-:W-:Y:S01]  /*64d0*/  FFMA.FTZ R60, R64, R67, R73 ;  /* 0x00000043403c7223 */ /* 0x000fe20000010049 */
[----:B------:R-:W-:Y:S01]  /*64e0*/  F2FP.F16.E4M3.UNPACK_B R64, R62.H1 ;  /* 0x0000003eff40723e */ /* 0x000fe200030006ff */
[----:B------:R-:W-:Y:S02]  /*64f0*/  IMAD.MOV.U32 R62, RZ, RZ, R48 ;  /* 0x000000ffff3e7224 */ /* 0x000fe400078e0030 */
[----:B------:R-:W-:Y:S01]  /*6500*/  HADD2.F32 R67, -RZ, R66.H1_H1 ;  /* 0x30000042ff437230 */ /* 0x000fe20000004100 */
[----:B------:R-:W-:Y:S01]  /*6510*/  F2FP.F16.E4M3.UNPACK_B R66, R130 ;  /* 0x00000082ff42723e */ /* 0x000fe200020006ff */
[--C-:B------:R-:W-:Y:S02]  /*6520*/  HADD2.F32 R48, -RZ, R64.reuse.H1_H1 ;  /* 0x30000040ff307230 */ /* 0x100fe40000004100 */
[----:B------:R-:W-:-:S03]  /*6530*/  HADD2.F32 R64, -RZ, R64.H0_H0 ;  /* 0x20000040ff407230 */ /* 0x000fc60000004100 */
[-C--:B------:R-:W-:Y:S02]  /*6540*/  FMUL.FTZ R71, R48, R67.reuse ;  /* 0x0000004330477220 */ /* 0x080fe40000410000 */
[C---:B------:R-:W-:Y:S02]  /*6550*/  FMUL.FTZ R67, R64.reuse, R67 ;  /* 0x0000004340437220 */ /* 0x040fe40000410000 */
[-C--:B------:R-:W-:Y:S01]  /*6560*/  FFMA.FTZ R64, R64, R49.reuse, -R71 ;  /* 0x0000003140407223 */ /* 0x080fe20000010847 */
[----:B------:R-:W-:Y:S02]  /*6570*/  HADD2.F32 R71, -RZ, R70.H1_H1 ;  /* 0x30000046ff477230 */ /* 0x000fe40000004100 */
[----:B------:R-:W-:Y:S01]  /*6580*/  FFMA.FTZ R75, R48, R49, R67 ;  /* 0x00000031304b7223 */ /* 0x000fe20000010043 */
[-C--:B------:R-:W-:Y:S01]  /*6590*/  F2FP.F16.E4M3.UNPACK_B R48, R62.reuse.H1 ;  /* 0x0000003eff30723e */ /* 0x080fe200030006ff */
[----:B------:R-:W-:Y:S01]  /*65a0*/  HADD2.F32 R67, -RZ, R66.H1_H1 ;  /* 0x30000042ff437230 */ /* 0x000fe20000004100 */
[----:B------:R-:W-:Y:S01]  /*65b0*/  F2FP.F16.E4M3.UNPACK_B R62, R62 ;  /* 0x0000003eff3e723e */ /* 0x000fe200020006ff */
[----:B------:R-:W-:Y:S01]  /*65c0*/  HADD2.F32 R70, -RZ, R70.H0_H0 ;  /* 0x20000046ff467230 */ /* 0x000fe20000004100 */
[----:B------:R-:W-:Y:S01]  /*65d0*/  F2FP.SATFINITE.E4M3.F32.PACK_AB_MERGE_C R64, R75, R64, RZ ;  /* 0x000000404b40723e */ /* 0x000fe200048070ff */
[----:B------:R-:W-:-:S02]  /*65e0*/  HADD2.F32 R49, -RZ, R48.H1_H1 ;  /* 0x30000030ff317230 */ /* 0x000fc40000004100 */
[----:B------:R-:W-:Y:S01]  /*65f0*/  HADD2.F32 R48, -RZ, R48.H0_H0 ;  /* 0x20000030ff307230 */ /* 0x000fe20000004100 */
[----:B------:R-:W-:Y:S01]  /*6600*/  F2FP.SATFINITE.E4M3.F32.PACK_AB_MERGE_C R60, R60, R65, R64 ;  /* 0x000000413c3c723e */ /* 0x000fe20004807040 */
[----:B------:R-:W-:Y:S02]  /*6610*/  HADD2.F32 R66, -RZ, R66.H0_H0 ;  /* 0x20000042ff427230 */ /* 0x000fe40000004100 */
[-C--:B------:R-:W-:Y:S01]  /*6620*/  FMUL.FTZ R73, R49, R71.reuse ;  /* 0x0000004731497220 */ /* 0x080fe20000410000 */
[----:B------:R-:W-:Y:S01]  /*6630*/  LOP3.LUT R64, R61, 0xff, RZ, 0xc0, !PT ;  /* 0x000000ff3d407812 */ /* 0x000fe200078ec0ff */
[C---:B------:R-:W-:Y:S01]  /*6640*/  FMUL.FTZ R72, R48.reuse, R71 ;  /* 0x0000004730487220 */ /* 0x040fe20000410000 */
[----:B------:R-:W-:Y:S01]  /*6650*/  SHF.R.U32.HI R65, RZ, 0x10, R63 ;  /* 0x00000010ff417819 */ /* 0x000fe2000001163f */
[-C--:B------:R-:W-:Y:S01]  /*6660*/  FFMA.FTZ R48, R48, R67.reuse, -R73 ;  /* 0x0000004330307223 */ /* 0x080fe20000010849 */
[--C-:B------:R-:W-:Y:S01]  /*6670*/  SHF.R.U32.HI R73, RZ, 0x18, R61.reuse ;  /* 0x00000018ff497819 */ /* 0x100fe2000001163d */
[----:B------:R-:W-:Y:S01]  /*6680*/  FFMA.FTZ R49, R49, R67, R72 ;  /* 0x0000004331317223 */ /* 0x000fe20000010048 */
[--C-:B------:R-:W-:Y:S01]  /*6690*/  HADD2.F32 R67, -RZ, R62.reuse.H1_H1 ;  /* 0x3000003eff437230 */ /* 0x100fe20000004100 */
[----:B------:R-:W-:Y:S01]  /*66a0*/  SHF.R.U32.HI R72, RZ, 0x8, R61 ;  /* 0x00000008ff487819 */ /* 0x000fe2000001163d */
[----:B------:R-:W-:Y:S01]  /*66b0*/  HADD2.F32 R62, -RZ, R62.H0_H0 ;  /* 0x2000003eff3e7230 */ /* 0x000fe20000004100 */
[----:B------:R-:W-:-:S02]  /*66c0*/  PRMT R64, R73, 0x654, R64 ;  /* 0x0000065449407816 */ /* 0x000fc40000000040 */
[----:B------:R-:W-:Y:S01]  /*66d0*/  FMUL.FTZ R71, R67, R70 ;  /* 0x0000004643477220 */ /* 0x000fe20000410000 */
[----:B------:R-:W-:Y:S01]  /*66e0*/  F2FP.SATFINITE.E4M3.F32.PACK_AB_MERGE_C R48, R49, R48, RZ ;  /* 0x000000303130723e */ /* 0x000fe200048070ff */
[C---:B------:R-:W-:Y:S01]  /*66f0*/  FMUL.FTZ R70, R62.reuse, R70 ;  /* 0x000000463e467220 */ /* 0x040fe20000410000 */
[----:B------:R-:W-:Y:S01]  /*6700*/  MOV R49, R60 ;  /* 0x0000003c00317202 */ /* 0x000fe20000000f00 */
[-C--:B------:R-:W-:Y:S01]  /*6710*/  FFMA.FTZ R62, R62, R66.reuse, -R71 ;  /* 0x000000423e3e7223 */ /* 0x080fe20000010847 */
[----:B------:R-:W-:Y:S01]  /*6720*/  SHF.R.U32.HI R71, RZ, 0x10, R61 ;  /* 0x00000010ff477819 */ /* 0x000fe2000001163d */
[----:B------:R-:W-:Y:S01]  /*6730*/  FFMA.FTZ R67, R67, R66, R70 ;  /* 0x0000004243437223 */ /* 0x000fe20000010046 */
[--C-:B------:R-:W-:Y:S02]  /*6740*/  SHF.R.U32.HI R66, RZ, 0x8, R63.reuse ;  /* 0x00000008ff427819 */ /* 0x100fe4000001163f */
[----:B------:R-:W-:Y:S02]  /*6750*/  SHF.R.U32.HI R70, RZ, 0x18, R63 ;  /* 0x00000018ff467819 */ /* 0x000fe4000001163f */
[----:B------:R-:W-:Y:S01]  /*6760*/  LOP3.LUT R61, R63, 0xff, RZ, 0xc0, !PT ;  /* 0x000000ff3f3d7812 */ /* 0x000fe200078ec0ff */
[----:B------:R-:W-:Y:S01]  /*6770*/  IMAD.SHL.U32 R66, R66, 0x100, RZ ;  /* 0x0000010042427824 */ /* 0x000fe200078e00ff */
[----:B------:R-:W-:-:S02]  /*6780*/  F2FP.SATFINITE.E4M3.F32.PACK_AB_MERGE_C R48, R67, R62, R48 ;  /* 0x0000003e4330723e */ /* 0x000fc40004807030 */
[----:B------:R-:W-:Y:S02]  /*6790*/  PRMT R63, R70, 0x654, R61 ;  /* 0x00000654463f7816 */ /* 0x000fe4000000003d */
[----:B------:R-:W-:Y:S02]  /*67a0*/  SHF.L.U32 R61, R72, 0x8, RZ ;  /* 0x00000008483d7819 */ /* 0x000fe400000006ff */
[----:B------:R-:W-:Y:S01]  /*67b0*/  LOP3.LUT R63, R63, 0xff00, R66, 0xf8, !PT ;  /* 0x0000ff003f3f7812 */ /* 0x000fe200078ef842 */
[----:B------:R-:W-:Y:S01]  /*67c0*/  IMAD.U32 R66, R65, 0x10000, RZ ;  /* 0x0001000041427824 */ /* 0x000fe200078e00ff */
[----:B------:R-:W-:Y:S01]  /*67d0*/  LOP3.LUT R61, R64, 0xff00, R61, 0xf8, !PT ;  /* 0x0000ff00403d7812 */ /* 0x000fe200078ef83d */
[----:B------:R-:W-:-:S03]  /*67e0*/  IMAD.U32 R64, R71, 0x10000, RZ ;  /* 0x0001000047407824 */ /* 0x000fc600078e00ff */
[----:B------:R-:W-:Y:S01]  /*67f0*/  LOP3.LUT R65, R63, 0xff0000, R66, 0xf8, !PT ;  /* 0x00ff00003f417812 */ /* 0x000fe200078ef842 */
[----:B------:R-:W-:Y:S01]  /*6800*/  IMAD.MOV.U32 R63, RZ, RZ, R51 ;  /* 0x000000ffff3f7224 */ /* 0x000fe200078e0033 */
[----:B------:R-:W-:Y:S02]  /*6810*/  LOP3.LUT R61, R61, 0xff0000, R64, 0xf8, !PT ;  /* 0x00ff00003d3d7812 */ /* 0x000fe400078ef840 */
[----:B------:R-:W-:Y:S02]  /*6820*/  F2FP.F16.E4M3.UNPACK_B R71, R65.H1 ;  /* 0x00000041ff47723e */ /* 0x000fe400030006ff */
[----:B------:R-:W-:Y:S02]  /*6830*/  F2FP.F16.E4M3.UNPACK_B R51, R63 ;  /* 0x0000003fff33723e */ /* 0x000fe400020006ff */
[----:B------:R-:W-:Y:S01]  /*6840*/  F2FP.F16.E4M3.UNPACK_B R66, R61.H1 ;  /* 0x0000003dff42723e */ /* 0x000fe200030006ff */
[----:B------:R-:W-:Y:S02]  /*6850*/  HADD2.F32 R72, -RZ, R71.H0_H0 ;  /* 0x20000047ff487230 */ /* 0x000fe40000004100 */
[----:B------:R-:W-:-:S02]  /*6860*/  HADD2.F32 R64, -RZ, R51.H1_H1 ;  /* 0x30000033ff407230 */ /* 0x000fc40000004100 */
[----:B------:R-:W-:Y:S02]  /*6870*/  HADD2.F32 R51, -RZ, R51.H0_H0 ;  /* 0x20000033ff337230 */ /* 0x000fe40000004100 */
[--C-:B------:R-:W-:Y:S02]  /*6880*/  HADD2.F32 R70, -RZ, R66.reuse.H0_H0 ;  /* 0x20000042ff467230 */ /* 0x100fe40000004100 */
[-C--:B------:R-:W-:Y:S01]  /*6890*/  FMUL.FTZ R74, R64, R72.reuse ;  /* 0x00000048404a7220 */ /* 0x080fe20000410000 */
[----:B------:R-:W-:Y:S02]  /*68a0*/  HADD2.F32 R66, -RZ, R66.H1_H1 ;  /* 0x30000042ff427230 */ /* 0x000fe40000004100 */
[C---:B------:R-:W-:Y:S01]  /*68b0*/  FMUL.FTZ R73, R51.reuse, R72 ;  /* 0x0000004833497220 */ /* 0x040fe20000410000 */
[----:B------:R-:W-:-:S03]  /*68c0*/  FFMA.FTZ R51, R51, R70, -R74 ;  /* 0x0000004633337223 */ /* 0x000fc6000001084a */
[----:B------:R-:W-:Y:S01]  /*68d0*/  FFMA.FTZ R64, R64, R70, R73 ;  /* 0x0000004640407223 */ /* 0x000fe20000010049 */
[----:B------:R-:W-:Y:S01]  /*68e0*/  F2FP.F16.E4M3.UNPACK_B R70, R63.H1 ;  /* 0x0000003fff46723e */ /* 0x000fe200030006ff */
[----:B------:R-:W-:Y:S02]  /*68f0*/  IMAD.MOV.U32 R63, RZ, RZ, R50 ;  /* 0x000000ffff3f7224 */ /* 0x000fe400078e0032 */
[----:B------:R-:W-:Y:S02]  /*6900*/  HADD2.F32 R50, -RZ, R71.H1_H1 ;  /* 0x30000047ff327230 */ /* 0x000fe40000004100 */
[--C-:B------:R-:W-:Y:S02]  /*6910*/  HADD2.F32 R71, -RZ, R70.reuse.H1_H1 ;  /* 0x30000046ff477230 */ /* 0x100fe40000004100 */
[----:B------:R-:W-:-:S03]  /*6920*/  HADD2.F32 R70, -RZ, R70.H0_H0 ;  /* 0x20000046ff467230 */ /* 0x000fc60000004100 */
[CC--:B------:R-:W-:Y:S02]  /*6930*/  FMUL.FTZ R73, R71.reuse, R50.reuse ;  /* 0x0000003247497220 */ /* 0x0c0fe40000410000 */
[C---:B------:R-:W-:Y:S02]  /*6940*/  FMUL.FTZ R72, R70.reuse, R50 ;  /* 0x0000003246487220 */ /* 0x040fe40000410000 */
[-C--:B------:R-:W-:Y:S01]  /*6950*/  FFMA.FTZ R50, R70, R66.reuse, -R73 ;  /* 0x0000004246327223 */ /* 0x080fe20000010849 */
[----:B------:R-:W-:Y:S01]  /*6960*/  F2FP.F16.E4M3.UNPACK_B R73, R65 ;  /* 0x00000041ff49723e */ /* 0x000fe200020006ff */
[----:B------:R-:W-:Y:S01]  /*6970*/  FFMA.FTZ R71, R71, R66, R72 ;  /* 0x0000004247477223 */ /* 0x000fe20000010048 */
[----:B------:R-:W-:Y:S02]  /*6980*/  F2FP.F16.E4M3.UNPACK_B R65, R63.H1 ;  /* 0x0000003fff41723e */ /* 0x000fe400030006ff */
[----:B------:R-:W-:Y:S01]  /*6990*/  F2FP.F16.E4M3.UNPACK_B R70, R61 ;  /* 0x0000003dff46723e */ /* 0x000fe200020006ff */
[----:B------:R-:W-:Y:S01]  /*69a0*/  HADD2.F32 R61, -RZ, R73.H1_H1 ;  /* 0x30000049ff3d7230 */ /* 0x000fe20000004100 */
[----:B------:R-:W-:Y:S01]  /*69b0*/  F2FP.F16.E4M3.UNPACK_B R63, R63 ;  /* 0x0000003fff3f723e */ /* 0x000fe200020006ff */
[--C-:B------:R-:W-:Y:S01]  /*69c0*/  HADD2.F32 R66, -RZ, R65.reuse.H1_H1 ;  /* 0x30000041ff427230 */ /* 0x100fe20000004100 */
[----:B------:R-:W-:Y:S01]  /*69d0*/  F2FP.SATFINITE.E4M3.F32.PACK_AB_MERGE_C R71, R71, R50, RZ ;  /* 0x000000324747723e */ /* 0x000fe200048070ff */
[----:B------:R-:W-:-:S02]  /*69e0*/  HADD2.F32 R65, -RZ, R65.H0_H0 ;  /* 0x20000041ff417230 */ /* 0x000fc40000004100 */
[--C-:B------:R-:W-:Y:S02]  /*69f0*/  HADD2.F32 R72, -RZ, R70.reuse.H1_H1 ;  /* 0x30000046ff487230 */ /* 0x100fe40000004100 */
[-C--:B------:R-:W-:Y:S01]  /*6a00*/  FMUL.FTZ R74, R66, R61.reuse ;  /* 0x0000003d424a7220 */ /* 0x080fe20000410000 */
[----:B------:R-:W-:Y:S02]  /*6a10*/  HADD2.F32 R70, -RZ, R70.H0_H0 ;  /* 0x20000046ff467230 */ /* 0x000fe40000004100 */
[C---:B------:R-:W-:Y:S01]  /*6a20*/  FMUL.FTZ R75, R65.reuse, R61 ;  /* 0x0000003d414b7220 */ /* 0x040fe20000410000 */
[----:B------:R-:W-:Y:S01]  /*6a30*/  F2FP.SATFINITE.E4M3.F32.PACK_AB_MERGE_C R51, R64, R51, R71 ;  /* 0x000000334033723e */ /* 0x000fe20004807047 */
[-C--:B------:R-:W-:Y:S01]  /*6a40*/  FFMA.FTZ R61, R65, R72.reuse, -R74 ;  /* 0x00000048413d7223 */ /* 0x080fe2000001084a */
[----:B------:R-:W-:Y:S02]  /*6a50*/  HADD2.F32 R65, -RZ, R63.H1_H1 ;  /* 0x3000003fff417230 */ /* 0x000fe40000004100 */
[----:B------:R-:W-:Y:S01]  /*6a60*/  FFMA.FTZ R74, R66, R72, R75 ;  /* 0x00000048424a7223 */ /* 0x000fe2000001004b */
[----:B------:R-:W-:-:S02]  /*6a70*/  HADD2.F32 R66, -RZ, R73.H0_H0 ;  /* 0x20000049ff427230 */ /* 0x000fc40000004100 */
[----:B------:R-:W-:Y:S02]  /*6a80*/  HADD2.F32 R63, -RZ, R63.H0_H0 ;  /* 0x2000003fff3f7230 */ /* 0x000fe40000004100 */
[----:B------:R-:W-:Y:S01]  /*6a90*/  F2FP.SATFINITE.E4M3.F32.PACK_AB_MERGE_C R61, R74, R61, RZ ;  /* 0x0000003d4a3d723e */ /* 0x000fe200048070ff */
[-C--:B------:R-:W-:Y:S02]  /*6aa0*/  FMUL.FTZ R72, R65, R66.reuse ;  /* 0x0000004241487220 */ /* 0x080fe40000410000 */
[C---:B------:R-:W-:Y:S02]  /*6ab0*/  FMUL.FTZ R66, R63.reuse, R66 ;  /* 0x000000423f427220 */ /* 0x040fe40000410000 */
[-C--:B------:R-:W-:Y:S02]  /*6ac0*/  FFMA.FTZ R72, R63, R70.reuse, -R72 ;  /* 0x000000463f487223 */ /* 0x080fe40000010848 */
[----:B------:R-:W-:-:S05]  /*6ad0*/  FFMA.FTZ R65, R65, R70, R66 ;  /* 0x0000004641417223 */ /* 0x000fca0000010042 */
[----:B------:R-:W-:-:S07]  /*6ae0*/  F2FP.SATFINITE.E4M3.F32.PACK_AB_MERGE_C R50, R65, R72, R61 ;  /* 0x000000484132723e */ /* 0x000fce000480703d */
.L_x_388:
[----:B------:R-:W-:Y:S05]  /*6af0*/  BSYNC B2 ;  /* 0x0000000000027941 */ /* 0x000fea0003800000 */
.L_x_387:
[----:B------:R-:W-:Y:S02]  /*6b00*/  ULDC.64 UR4, c[0x0][0x2e8] ;  /* 0x0000ba0000047ab9 */ /* 0x000fe40000000a00 */
[----:B------:R-:W-:-:S04]  /*6b10*/  IADD3 R60, P2, P3, R43, UR4, R69 ;  /* 0x000000042b3c7c10 */ /* 0x000fc8000fb5e045 */
[----:B------:R-:W-:-:S05]  /*6b20*/  IADD3.X R61, R105, UR5, R68, P2, P3 ;  /* 0x00000005693d7c10 */ /* 0x000fca00097e6444 */
[----:B--2---:R2:W-:Y:S04]  /*6b30*/  STG.E.128 desc[UR42][R60.64], R48 ;  /* 0x000000303c007986 */ /* 0x0045e8000c101d2a */
.L_x_382:
[----:B------:R-:W-:Y:S05]  /*6b40*/  BSYNC B1 ;  /* 0x0000000000017941 */ /* 0x000fea0003800000 */
.L_x_381:
[----:B------:R-:W-:Y:S05]  /*6b50*/  @P4 BRA `(.L_x_389) ;  /* 0x0000005c00c44947 */ /* 0x000fea0003800000 */
[----:B------:R-:W-:Y:S01]  /*6b60*/  IADD3 R120, P2, P3, R34, R120, R16 ;  /* 0x0000007822787210 */ /* 0x000fe20007b5e010 */
[----:B------:R-:W-:Y:S03]  /*6b70*/  BSSY B1, `(.L_x_390) ;  /* 0x000007c000017945 */ /* 0x000fe60003800000 */
[----:B------:R-:W-:Y:S01]  /*6b80*/  IADD3.X R85, R37, R85, R17, P2, P3 ;  /* 0x0000005525557210 */ /* 0x000fe200017e6411 */
[----:B------:R-:W-:Y:S08]  /*6b90*/  @P0 BRA `(.L_x_391) ;  /* 0x0000000400e40947 */ /* 0x000ff00003800000 */
[----:B0-2---:R0:W2:Y:S01]  /*6ba0*/  LDS.128 R48, [R113+0x2b400] ;  /* 0x02b4000071307984 */ /* 0x0050a20000000c00 */
[----:B------:R-:W-:Y:S01]  /*6bb0*/  ISETP.GE.AND P2, PT, R18, R84, PT ;  /* 0x000000541200720c */ /* 0x000fe20003f46270 */
[----:B------:R-:W-:-:S12]  /*6bc0*/  BSSY B2, `(.L_x_392) ;  /* 0x0000072000027945 */ /* 0x000fd80003800000 */
[----:B0-----:R-:W-:Y:S05]  /*6bd0*/  @P2 BRA `(.L_x_393) ;  /* 0x0000000400c02947 */ /* 0x001fea0003800000 */
[----:B--2---:R-:W-:Y:S01]  /*6be0*/  IMAD.MOV.U32 R63, RZ, RZ, R49 ;  /* 0x000000ffff3f7224 */ /* 0x004fe200078e0031 */
[----:B------:R-:W-:Y:S02]  /*6bf0*/  F2FP.F16.E4M3.UNPACK_B R65, R123.H1 ;  /* 0x0000007bff41723e */ /* 0x000fe400030006ff */
[----:B------:R-:W-:Y:S02]  /*6c00*/  F2FP.F16.E4M3.UNPACK_B R60, R122.H1 ;  /* 0x0000007aff3c723e */ /* 0x000fe400030006ff */
[----:B------:R-:W-:Y:S01]  /*6c10*/  F2FP.F16.E4M3.UNPACK_B R49, R63 ;  /* 0x0000003fff31723e */ /* 0x000fe200020006ff */
[----:B------:R-:W-:Y:S01]  /*6c20*/  HADD2.F32 R56, -RZ, R65.H0_H0 ;  /* 0x20000041ff387230 */ /* 0x000fe20000004100 */
[--C-:B------:R-:W-:Y:S01]  /*6c30*/  SHF.R.U32.HI R71, RZ, 0x18, R57.reuse ;  /* 0x00000018ff477819 */ /* 0x100fe20000011639 */
[----:B------:R-:W-:Y:S01]  /*6c40*/  HADD2.F32 R61, -RZ, R60.H0_H0 ;  /* 0x2000003cff3d7230 */ /* 0x000fe20000004100 */
[----:B------:R-:W-:Y:S01]  /*6c50*/  LOP3.LUT R64, R57, 0xff, RZ, 0xc0, !PT ;  /* 0x000000ff39407812 */ /* 0x000fe200078ec0ff */
[--C-:B------:R-:W-:Y:S01]  /*6c60*/  HADD2.F32 R58, -RZ, R49.reuse.H1_H1 ;  /* 0x30000031ff3a7230 */ /* 0x100fe20000004100 */
[----:B------:R-:W-:Y:S01]  /*6c70*/  SHF.R.U32.HI R69, RZ, 0x8, R57 ;  /* 0x00000008ff457819 */ /* 0x000fe20000011639 */
[----:B------:R-:W-:Y:S01]  /*6c80*/  HADD2.F32 R49, -RZ, R49.H0_H0 ;  /* 0x20000031ff317230 */ /* 0x000fe20000004100 */
[----:B------:R-:W-:Y:S01]  /*6c90*/  LOP3.LUT R66, R59, 0xff, RZ, 0xc0, !PT ;  /* 0x000000ff3b427812 */ /* 0x000fe200078ec0ff */
[----:B------:R-:W-:-:S02]  /*6ca0*/  HADD2.F32 R68, -RZ, R65.H1_H1 ;  /* 0x30000041ff447230 */ /* 0x000fc40000004100 */
[CC--:B------:R-:W-:Y:S01]  /*6cb0*/  FMUL.FTZ R62, R58.reuse, R56.reuse ;  /* 0x000000383a3e7220 */ /* 0x0c0fe20000410000 */
[----:B------:R-:W-:Y:S02]  /*6cc0*/  IMAD.SHL.U32 R65, R69, 0x100, RZ ;  /* 0x0000010045417824 */ /* 0x000fe400078e00ff */
[C---:B------:R-:W-:Y:S01]  /*6cd0*/  FMUL.FTZ R67, R49.reuse, R56 ;  /* 0x0000003831437220 */ /* 0x040fe20000410000 */
[----:B------:R-:W-:Y:S01]  /*6ce0*/  F2FP.F16.E4M3.UNPACK_B R123, R123 ;  /* 0x0000007bff7b723e */ /* 0x000fe200020006ff */
[-C--:B------:R-:W-:Y:S01]  /*6cf0*/  FFMA.FTZ R56, R49, R61.reuse, -R62 ;  /* 0x0000003d31387223 */ /* 0x080fe2000001083e */
[----:B------:R-:W-:Y:S01]  /*6d00*/  SHF.R.U32.HI R62, RZ, 0x8, R59 ;  /* 0x00000008ff3e7819 */ /* 0x000fe2000001163b */
[----:B------:R-:W-:Y:S01]  /*6d10*/  FFMA.FTZ R49, R58, R61, R67 ;  /* 0x0000003d3a317223 */ /* 0x000fe20000010043 */
[----:B------:R-:W-:Y:S02]  /*6d20*/  SHF.R.U32.HI R58, RZ, 0x10, R57 ;  /* 0x00000010ff3a7819 */ /* 0x000fe40000011639 */
[----:B------:R-:W-:-:S02]  /*6d30*/  F2FP.F16.E4M3.UNPACK_B R57, R63.H1 ;  /* 0x0000003fff39723e */ /* 0x000fc400030006ff */
[--C-:B------:R-:W-:Y:S02]  /*6d40*/  SHF.R.U32.HI R67, RZ, 0x18, R59.reuse ;  /* 0x00000018ff437819 */ /* 0x100fe4000001163b */
[----:B------:R-:W-:Y:S01]  /*6d50*/  SHF.R.U32.HI R61, RZ, 0x10, R59 ;  /* 0x00000010ff3d7819 */ /* 0x000fe2000001163b */
[--C-:B------:R-:W-:Y:S01]  /*6d60*/  HADD2.F32 R63, -RZ, R57.reuse.H1_H1 ;  /* 0x30000039ff3f7230 */ /* 0x100fe20000004100 */
[----:B------:R-:W-:Y:S01]  /*6d70*/  PRMT R67, R67, 0x654, R66 ;  /* 0x0000065443437816 */ /* 0x000fe20000000042 */
[----:B------:R-:W-:Y:S01]  /*6d80*/  IMAD.MOV.U32 R59, RZ, RZ, R48 ;  /* 0x000000ffff3b7224 */ /* 0x000fe200078e0030 */
[----:B------:R-:W-:Y:S01]  /*6d90*/  PRMT R48, R71, 0x654, R64 ;  /* 0x0000065447307816 */ /* 0x000fe20000000040 */
[----:B------:R-:W-:Y:S01]  /*6da0*/  HADD2.F32 R57, -RZ, R57.H0_H0 ;  /* 0x20000039ff397230 */ /* 0x000fe20000004100 */
[----:B------:R-:W-:Y:S01]  /*6db0*/  F2FP.F16.E4M3.UNPACK_B R122, R122 ;  /* 0x0000007aff7a723e */ /* 0x000fe200020006ff */
[----:B------:R-:W-:Y:S02]  /*6dc0*/  HADD2.F32 R64, -RZ, R60.H1_H1 ;  /* 0x3000003cff407230 */ /* 0x000fe40000004100 */
[-C--:B------:R-:W-:Y:S01]  /*6dd0*/  FMUL.FTZ R60, R63, R68.reuse ;  /* 0x000000443f3c7220 */ /* 0x080fe20000410000 */
[----:B------:R-:W-:Y:S01]  /*6de0*/  LOP3.LUT R66, R48, 0xff00, R65, 0xf8, !PT ;  /* 0x0000ff0030427812 */ /* 0x000fe200078ef841 */
[----:B------:R-:W-:Y:S01]  /*6df0*/  FMUL.FTZ R68, R57, R68 ;  /* 0x0000004439447220 */ /* 0x000fe20000410000 */
[----:B------:R-:W-:-:S02]  /*6e00*/  HADD2.F32 R65, -RZ, R122.H1_H1 ;  /* 0x3000007aff417230 */ /* 0x000fc40000004100 */
[-C--:B------:R-:W-:Y:S01]  /*6e10*/  FFMA.FTZ R48, R57, R64.reuse, -R60 ;  /* 0x0000004039307223 */ /* 0x080fe2000001083c */
[----:B------:R-:W-:Y:S01]  /*6e20*/  F2FP.F16.E4M3.UNPACK_B R60, R59.H1 ;  /* 0x0000003bff3c723e */ /* 0x000fe200030006ff */
[----:B------:R-:W-:Y:S01]  /*6e30*/  FFMA.FTZ R57, R63, R64, R68 ;  /* 0x000000403f397223 */ /* 0x000fe20000010044 */
[----:B------:R-:W-:Y:S01]  /*6e40*/  IMAD.SHL.U32 R68, R62, 0x100, RZ ;  /* 0x000001003e447824 */ /* 0x000fe200078e00ff */
[----:B------:R-:W-:Y:S01]  /*6e50*/  SHF.L.U32 R61, R61, 0x10, RZ ;  /* 0x000000103d3d7819 */ /* 0x000fe200000006ff */
[----:B------:R-:W-:Y:S02]  /*6e60*/  HADD2.F32 R62, -RZ, R123.H1_H1 ;  /* 0x3000007bff3e7230 */ /* 0x000fe40000004100 */
[--C-:B------:R-:W-:Y:S01]  /*6e70*/  HADD2.F32 R64, -RZ, R60.reuse.H1_H1 ;  /* 0x3000003cff407230 */ /* 0x100fe20000004100 */
[----:B------:R-:W-:Y:S01]  /*6e80*/  LOP3.LUT R68, R67, 0xff00, R68, 0xf8, !PT ;  /* 0x0000ff0043447812 */ /* 0x000fe200078ef844 */
[----:B------:R-:W-:Y:S01]  /*6e90*/  HADD2.F32 R63, -RZ, R60.H0_H0 ;  /* 0x2000003cff3f7230 */ /* 0x000fe20000004100 */
[----:B------:R-:W-:Y:S01]  /*6ea0*/  F2FP.SATFINITE.E4M3.F32.PACK_AB_MERGE_C R57, R57, R48, RZ ;  /* 0x000000303939723e */ /* 0x000fe200048070ff */
[----:B------:R-:W-:-:S02]  /*6eb0*/  IMAD.U32 R67, R58, 0x10000, RZ ;  /* 0x000100003a437824 */ /* 0x000fc400078e00ff */
[-C--:B------:R-:W-:Y:S01]  /*6ec0*/  FMUL.FTZ R58, R64, R62.reuse ;  /* 0x0000003e403a7220 */ /* 0x080fe20000410000 */
[----:B------:R-:W-:Y:S02]  /*6ed0*/  HADD2.F32 R123, -RZ, R123.H0_H0 ;  /* 0x2000007bff7b7230 */ /* 0x000fe40000004100 */
[C---:B------:R-:W-:Y:S01]  /*6ee0*/  FMUL.FTZ R69, R63.reuse, R62 ;  /* 0x0000003e3f457220 */ /* 0x040fe20000410000 */
[----:B------:R-:W-:Y:S01]  /*6ef0*/  F2FP.F16.E4M3.UNPACK_B R62, R59 ;  /* 0x0000003bff3e723e */ /* 0x000fe200020006ff */
[-C--:B------:R-:W-:Y:S01]  /*6f00*/  FFMA.FTZ R58, R63, R65.reuse, -R58 ;  /* 0x000000413f3a7223 */ /* 0x080fe2000001083a */
[----:B------:R-:W-:Y:S01]  /*6f10*/  LOP3.LUT R60, R66, 0xff0000, R67, 0xf8, !PT ;  /* 0x00ff0000423c7812 */ /* 0x000fe200078ef843 */
[----:B------:R-:W-:Y:S01]  /*6f20*/  FFMA.FTZ R59, R64, R65, R69 ;  /* 0x00000041403b7223 */ /* 0x000fe20000010045 */
[----:B------:R-:W-:Y:S01]  /*6f30*/  IMAD.MOV.U32 R65, RZ, RZ, R51 ;  /* 0x000000ffff417224 */ /* 0x000fe200078e0033 */
[----:B------:R-:W-:Y:S01]  /*6f40*/  LOP3.LUT R63, R68, 0xff0000, R61, 0xf8, !PT ;  /* 0x00ff0000443f7812 */ /* 0x000fe200078ef83d */
[--C-:B------:R-:W-:Y:S01]  /*6f50*/  HADD2.F32 R64, -RZ, R62.reuse.H1_H1 ;  /* 0x3000003eff407230 */ /* 0x100fe20000004100 */
[----:B------:R-:W-:Y:S01]  /*6f60*/  F2FP.F16.E4M3.UNPACK_B R68, R60.H1 ;  /* 0x0000003cff44723e */ /* 0x000fe200030006ff */
[----:B------:R-:W-:Y:S01]  /*6f70*/  HADD2.F32 R62, -RZ, R62.H0_H0 ;  /* 0x2000003eff3e7230 */ /* 0x000fe20000004100 */
[----:B------:R-:W-:Y:S01]  /*6f80*/  F2FP.F16.E4M3.UNPACK_B R61, R65 ;  /* 0x00000041ff3d723e */ /* 0x000fe200020006ff */
[----:B------:R-:W-:-:S02]  /*6f90*/  HADD2.F32 R67, -RZ, R122.H0_H0 ;  /* 0x2000007aff437230 */ /* 0x000fc40000004100 */
[----:B------:R-:W-:Y:S01]  /*6fa0*/  FMUL.FTZ R51, R64, R123 ;  /* 0x0000007b40337220 */ /* 0x000fe20000410000 */
[----:B------:R-:W-:Y:S01]  /*6fb0*/  F2FP.F16.E4M3.UNPACK_B R69, R63.H1 ;  /* 0x0000003fff45723e */ /* 0x000fe200030006ff */
[C---:B------:R-:W-:Y:S01]  /*6fc0*/  FMUL.FTZ R123, R62.reuse, R123 ;  /* 0x0000007b3e7b7220 */ /* 0x040fe20000410000 */
[----:B------:R-:W-:Y:S01]  /*6fd0*/  F2FP.SATFINITE.E4M3.F32.PACK_AB_MERGE_C R58, R59, R58, RZ ;  /* 0x0000003a3b3a723e */ /* 0x000fe200048070ff */
[-C--:B------:R-:W-:Y:S01]  /*6fe0*/  FFMA.FTZ R51, R62, R67.reuse, -R51 ;  /* 0x000000433e337223 */ /* 0x080fe20000010833 */
[----:B------:R-:W-:Y:S01]  /*6ff0*/  F2FP.SATFINITE.E4M3.F32.PACK_AB_MERGE_C R49, R49, R56, R57 ;  /* 0x000000383131723e */ /* 0x000fe20004807039 */
[----:B------:R-:W-:Y:S01]  /*7000*/  FFMA.FTZ R62, R64, R67, R123 ;  /* 0x00000043403e7223 */ /* 0x000fe2000001007b */
[----:B------:R-:W-:Y:S02]  /*7010*/  HADD2.F32 R64, -RZ, R61.H1_H1 ;  /* 0x3000003dff407230 */ /* 0x000fe40000004100 */
[----:B------:R-:W-:Y:S02]  /*7020*/  HADD2.F32 R66, -RZ, R69.H0_H0 ;  /* 0x20000045ff427230 */ /* 0x000fe40000004100 */
[----:B------:R-:W-:Y:S01]  /*7030*/  HADD2.F32 R61, -RZ, R61.H0_H0 ;  /* 0x2000003dff3d7230 */ /* 0x000fe20000004100 */
[----:B------:R-:W-:Y:S01]  /*7040*/  F2FP.SATFINITE.E4M3.F32.PACK_AB_MERGE_C R51, R62, R51, R58 ;  /* 0x000000333e33723e */ /* 0x000fe2000480703a */
[----:B------:R-:W-:-:S02]  /*7050*/  HADD2.F32 R67, -RZ, R68.H0_H0 ;  /* 0x20000044ff437230 */ /* 0x000fc40000004100 */
[CC--:B------:R-:W-:Y:S01]  /*7060*/  FMUL.FTZ R70, R64.reuse, R66.reuse ;  /* 0x0000004240467220 */ /* 0x0c0fe20000410000 */
[----:B------:R-:W-:Y:S02]  /*7070*/  HADD2.F32 R69, -RZ, R69.H1_H1 ;  /* 0x30000045ff457230 */ /* 0x000fe40000004100 */
[C---:B------:R-:W-:Y:S01]  /*7080*/  FMUL.FTZ R71, R61.reuse, R66 ;  /* 0x000000423d477220 */ /* 0x040fe20000410000 */
[----:B------:R-:W-:Y:S01]  /*7090*/  F2FP.F16.E4M3.UNPACK_B R66, R65.H1 ;  /* 0x00000041ff42723e */ /* 0x000fe200030006ff */
[-C--:B------:R-:W-:Y:S01]  /*70a0*/  FFMA.FTZ R61, R61, R67.reuse, -R70 ;  /* 0x000000433d3d7223 */ /* 0x080fe20000010846 */
[----:B------:R-:W-:Y:S02]  /*70b0*/  HADD2.F32 R68, -RZ, R68.H1_H1 ;  /* 0x30000044ff447230 */ /* 0x000fe40000004100 */
[----:B------:R-:W-:Y:S01]  /*70c0*/  FFMA.FTZ R64, R64, R67, R71 ;  /* 0x0000004340407223 */ /* 0x000fe20000010047 */
[----:B------:R-:W-:Y:S02]  /*70d0*/  IMAD.MOV.U32 R65, RZ, RZ, R50 ;  /* 0x000000ffff417224 */ /* 0x000fe400078e0032 */
[----:B------:R-:W-:-:S02]  /*70e0*/  HADD2.F32 R67, -RZ, R66.H1_H1 ;  /* 0x30000042ff437230 */ /* 0x000fc40000004100 */
[----:B------:R-:W-:-:S03]  /*70f0*/  HADD2.F32 R66, -RZ, R66.H0_H0 ;  /* 0x20000042ff427230 */ /* 0x000fc60000004100 */
[CC--:B------:R-:W-:Y:S02]  /*7100*/  FMUL.FTZ R71, R67.reuse, R69.reuse ;  /* 0x0000004543477220 */ /* 0x0c0fe40000410000 */
[C---:B------:R-:W-:Y:S01]  /*7110*/  FMUL.FTZ R70, R66.reuse, R69 ;  /* 0x0000004542467220 */ /* 0x040fe20000410000 */
[----:B------:R-:W-:Y:S01]  /*7120*/  F2FP.F16.E4M3.UNPACK_B R69, R63 ;  /* 0x0000003fff45723e */ /* 0x000fe200020006ff */
[-C--:B------:R-:W-:Y:S01]  /*7130*/  FFMA.FTZ R50, R66, R68.reuse, -R71 ;  /* 0x0000004442327223 */ /* 0x080fe20000010847 */
[-C--:B------:R-:W-:Y:S01]  /*7140*/  F2FP.F16.E4M3.UNPACK_B R66, R65.reuse.H1 ;  /* 0x00000041ff42723e */ /* 0x080fe200030006ff */
[----:B------:R-:W-:Y:S01]  /*7150*/  FFMA.FTZ R63, R67, R68, R70 ;  /* 0x00000044433f7223 */ /* 0x000fe20000010046 */
[----:B------:R-:W-:Y:S01]  /*7160*/  F2FP.F16.E4M3.UNPACK_B R68, R60 ;  /* 0x0000003cff44723e */ /* 0x000fe200020006ff */
[----:B------:R-:W-:Y:S01]  /*7170*/  HADD2.F32 R70, -RZ, R69.H1_H1 ;  /* 0x30000045ff467230 */ /* 0x000fe20000004100 */
[----:B------:R-:W-:Y:S01]  /*7180*/  F2FP.F16.E4M3.UNPACK_B R65, R65 ;  /* 0x00000041ff41723e */ /* 0x000fe200020006ff */
[--C-:B------:R-:W-:Y:S01]  /*7190*/  HADD2.F32 R67, -RZ, R66.reuse.H1_H1 ;  /* 0x30000042ff437230 */ /* 0x100fe20000004100 */
[----:B------:R-:W-:Y:S01]  /*71a0*/  F2FP.SATFINITE.E4M3.F32.PACK_AB_MERGE_C R63, R63, R50, RZ ;  /* 0x000000323f3f723e */ /* 0x000fe200048070ff */
[----:B------:R-:W-:-:S02]  /*71b0*/  HADD2.F32 R66, -RZ, R66.H0_H0 ;  /* 0x20000042ff427230 */ /* 0x000fc40000004100 */
[--C-:B------:R-:W-:Y:S02]  /*71c0*/  HADD2.F32 R60, -RZ, R68.reuse.H1_H1 ;  /* 0x30000044ff3c7230 */ /* 0x100fe40000004100 */
[CC--:B------:R-:W-:Y:S01]  /*71d0*/  FMUL.FTZ R71, R67.reuse, R70.reuse ;  /* 0x0000004643477220 */ /* 0x0c0fe20000410000 */
[----:B------:R-:W-:Y:S02]  /*71e0*/  HADD2.F32 R69, -RZ, R69.H0_H0 ;  /* 0x20000045ff457230 */ /* 0x000fe40000004100 */
[C---:B------:R-:W-:Y:S01]  /*71f0*/  FMUL.FTZ R70, R66.reuse, R70 ;  /* 0x0000004642467220 */ /* 0x040fe20000410000 */
[----:B------:R-:W-:Y:S02]  /*7200*/  HADD2.F32 R68, -RZ, R68.H0_H0 ;  /* 0x20000044ff447230 */ /* 0x000fe40000004100 */
[-C--:B------:R-:W-:Y:S01]  /*7210*/  FFMA.FTZ R71, R66, R60.reuse, -R71 ;  /* 0x0000003c42477223 */ /* 0x080fe20000010847 */
[----:B------:R-:W-:Y:S01]  /*7220*/  F2FP.SATFINITE.E4M3.F32.PACK_AB_MERGE_C R61, R64, R61, R63 ;  /* 0x0000003d403d723e */ /* 0x000fe2000480703f */
[----:B------:R-:W-:Y:S01]  /*7230*/  FFMA.FTZ R70, R67, R60, R70 ;  /* 0x0000003c43467223 */ /* 0x000fe20000010046 */
[----:B------:R-:W-:-:S02]  /*7240*/  HADD2.F32 R60, -RZ, R65.H1_H1 ;  /* 0x30000041ff3c7230 */ /* 0x000fc40000004100 */
[----:B------:R-:W-:Y:S02]  /*7250*/  HADD2.F32 R65, -RZ, R65.H0_H0 ;  /* 0x20000041ff417230 */ /* 0x000fe40000004100 */
[----:B------:R-:W-:Y:S01]  /*7260*/  F2FP.SATFINITE.E4M3.F32.PACK_AB_MERGE_C R70, R70, R71, RZ ;  /* 0x000000474646723e */ /* 0x000fe200048070ff */
[CC--:B------:R-:W-:Y:S02]  /*7270*/  FMUL.FTZ R48, R60.reuse, R69.reuse ;  /* 0x000000453c307220 */ /* 0x0c0fe40000410000 */
[C---:B------:R-:W-:Y:S02]  /*7280*/  FMUL.FTZ R69, R65.reuse, R69 ;  /* 0x0000004541457220 */ /* 0x040fe40000410000 */
[-C--:B------:R-:W-:Y:S02]  /*7290*/  FFMA.FTZ R48, R65, R68.reuse, -R48 ;  /* 0x0000004441307223 */ /* 0x080fe40000010830 */
[----:B------:R-:W-:-:S05]  /*72a0*/  FFMA.FTZ R69, R60, R68, R69 ;  /* 0x000000443c457223 */ /* 0x000fca0000010045 */
[----:B------:R-:W-:Y:S01]  /*72b0*/  F2FP.SATFINITE.E4M3.F32.PACK_AB_MERGE_C R50, R69, R48, R70 ;  /* 0x000000304532723e */ /* 0x000fe20004807046 */
[----:B------:R-:W-:Y:S02]  /*72c0*/  IMAD.MOV.U32 R48, RZ, RZ, R51 ;  /* 0x000000ffff307224 */ /* 0x000fe400078e0033 */
[----:B------:R-:W-:-:S07]  /*72d0*/  IMAD.MOV.U32 R51, RZ, RZ, R61 ;  /* 0x000000ffff337224 */ /* 0x000fce00078e003d */
.L_x_393:
[----:B------:R-:W-:Y:S05]  /*72e0*/  BSYNC B2 ;  /* 0x0000000000027941 */ /* 0x000fea0003800000 */
.L_x_392:
[----:B------:R-:W-:Y:S02]  /*72f0*/  ULDC.64 UR4, c[0x0][0x2e8] ;  /* 0x0000ba0000047ab9 */ /* 0x000fe40000000a00 */
[----:B------:R-:W-:-:S04]  /*7300*/  IADD3 R56, P2, P3, R120, UR4, R102 ;  /* 0x0000000478387c10 */ /* 0x000fc8000fb5e066 */
[----:B------:R-:W-:-:S05]  /*7310*/  IADD3.X R57, R85, UR5, R42, P2, P3 ;  /* 0x0000000555397c10 */ /* 0x000fca00097e642a */
[----:B--2---:R3:W-:Y:S04]  /*7320*/  STG.E.128 desc[UR42][R56.64], R48 ;  /* 0x0000003038007986 */ /* 0x0047e8000c101d2a */
.L_x_391:
[----:B------:R-:W-:Y:S05]  /*7330*/  BSYNC B1 ;  /* 0x0000000000017941 */ /* 0x000fea0003800000 */
.L_x_390:
[----:B------:R-:W-:Y:S05]  /*7340*/  @P1 BRA `(.L_x_389) ;  /* 0x0000005400c81947 */ /* 0x000fea0003800000 */
[----:B0-23--:R0:W2:Y:S01]  /*7350*/  LDS.128 R48, [R113+0x2f400] ;  /* 0x02f4000071307984 */ /* 0x00d0a20000000c00 */
[----:B------:R-:W-:Y:S01]  /*7360*/  ISETP.GE.AND P2, PT, R233, R84, PT ;  /* 0x00000054e900720c */ /* 0x000fe20003f46270 */
[----:B------:R-:W-:-:S12]  /*7370*/  BSSY B1, `(.L_x_394) ;  /* 0x000006b000017945 */ /* 0x000fd80003800000 */
[----:B0-----:R-:W-:Y:S05]  /*7380*/  @P2 BRA `(.L_x_395) ;  /* 0x0000000400a42947 */ /* 0x001fea0003800000 */
[--C-:B------:R-:W-:Y:S02]  /*7390*/  SHF.R.U32.HI R59, RZ, 0x10, R53.reuse ;  /* 0x00000010ff3b7819 */ /* 0x100fe40000011635 */
[--C-:B------:R-:W-:Y:S02]  /*73a0*/  SHF.R.U32.HI R58, RZ, 0x8, R53.reuse ;  /* 0x00000008ff3a7819 */ /* 0x100fe40000011635 */
[----:B------:R-:W-:Y:S02]  /*73b0*/  LOP3.LUT R52, R53, 0xff, RZ, 0xc0, !PT ;  /* 0x000000ff35347812 */ /* 0x000fe400078ec0ff */
[----:B------:R-:W-:Y:S02]  /*73c0*/  SHF.R.U32.HI R53, RZ, 0x18, R53 ;  /* 0x00000018ff357819 */ /* 0x000fe40000011635 */
[--C-:B------:R-:W-:Y:S02]  /*73d0*/  SHF.R.U32.HI R54, RZ, 0x8, R55.reuse ;  /* 0x00000008ff367819 */ /* 0x100fe40000011637 */
[----:B------:R-:W-:Y:S01]  /*73e0*/  PRMT R53, R53, 0x654, R52 ;  /* 0x0000065435357816 */ /* 0x000fe20000000034 */
[----:B------:R-:W-:Y:S01]  /*73f0*/  IMAD.SHL.U32 R52, R58, 0x100, RZ ;  /* 0x000001003a347824 */ /* 0x000fe200078e00ff */
[----:B------:R-:W-:-:S02]  /*7400*/  SHF.R.U32.HI R57, RZ, 0x10, R55 ;  /* 0x00000010ff397819 */ /* 0x000fc40000011637 */
[----:B------:R-:W-:Y:S02]  /*7410*/  LOP3.LUT R56, R55, 0xff0000ff, RZ, 0xc0, !PT ;  /* 0xff0000ff37387812 */ /* 0x000fe400078ec0ff */
[----:B------:R-:W-:Y:S01]  /*7420*/  SHF.L.U32 R55, R54, 0x8, RZ ;  /* 0x0000000836377819 */ /* 0x000fe200000006ff */
[----:B--2---:R-:W-:Y:S01]  /*7430*/  IMAD.MOV.U32 R54, RZ, RZ, R48 ;  /* 0x000000ffff367224 */ /* 0x004fe200078e0030 */
[----:B------:R-:W-:Y:S01]  /*7440*/  LOP3.LUT R53, R53, 0xff00, R52, 0xf8, !PT ;  /* 0x0000ff0035357812 */ /* 0x000fe200078ef834 */
[----:B------:R-:W-:Y:S01]  /*7450*/  IMAD.U32 R52, R59, 0x10000, RZ ;  /* 0x000100003b347824 */ /* 0x000fe200078e00ff */
[----:B------:R-:W-:Y:S01]  /*7460*/  LOP3.LUT R58, R56, 0xff00, R55, 0xf8, !PT ;  /* 0x0000ff00383a7812 */ /* 0x000fe200078ef837 */
[----:B------:R-:W-:Y:S01]  /*7470*/  IMAD.U32 R55, R57, 0x10000, RZ ;  /* 0x0001000039377824 */ /* 0x000fe200078e00ff */
[----:B------:R-:W-:Y:S02]  /*7480*/  F2FP.F16.E4M3.UNPACK_B R56, R87.H1 ;  /* 0x00000057ff38723e */ /* 0x000fe400030006ff */
[----:B------:R-:W-:-:S02]  /*7490*/  F2FP.F16.E4M3.UNPACK_B R48, R49 ;  /* 0x00000031ff30723e */ /* 0x000fc400020006ff */
[----:B------:R-:W-:Y:S01]  /*74a0*/  LOP3.LUT R52, R53, 0xff0000, R52, 0xf8, !PT ;  /* 0x00ff000035347812 */ /* 0x000fe200078ef834 */
[----:B------:R-:W-:Y:S01]  /*74b0*/  HADD2.F32 R60, -RZ, R56.H0_H0 ;  /* 0x20000038ff3c7230 */ /* 0x000fe20000004100 */
[----:B------:R-:W-:Y:S01]  /*74c0*/  LOP3.LUT R53, R58, 0xff0000, R55, 0xf8, !PT ;  /* 0x00ff00003a357812 */ /* 0x000fe200078ef837 */
[--C-:B------:R-:W-:Y:S01]  /*74d0*/  HADD2.F32 R55, -RZ, R48.reuse.H1_H1 ;  /* 0x30000030ff377230 */ /* 0x100fe20000004100 */
[----:B------:R-:W-:Y:S01]  /*74e0*/  F2FP.F16.E4M3.UNPACK_B R58, R86.H1 ;  /* 0x00000056ff3a723e */ /* 0x000fe200030006ff */
[----:B------:R-:W-:Y:S01]  /*74f0*/  HADD2.F32 R48, -RZ, R48.H0_H0 ;  /* 0x20000030ff307230 */ /* 0x000fe20000004100 */
[----:B------:R-:W-:Y:S01]  /*7500*/  F2FP.F16.E4M3.UNPACK_B R49, R49.H1 ;  /* 0x00000031ff31723e */ /* 0x000fe200030006ff */
[----:B------:R-:W-:Y:S02]  /*7510*/  HADD2.F32 R61, -RZ, R56.H1_H1 ;  /* 0x30000038ff3d7230 */ /* 0x000fe40000004100 */
[----:B------:R-:W-:Y:S01]  /*7520*/  FMUL.FTZ R63, R55, R60 ;  /* 0x0000003c373f7220 */ /* 0x000fe20000410000 */
[----:B------:R-:W-:-:S02]  /*7530*/  HADD2.F32 R59, -RZ, R58.H0_H0 ;  /* 0x2000003aff3b7230 */ /* 0x000fc40000004100 */
[C---:B------:R-:W-:Y:S01]  /*7540*/  FMUL.FTZ R60, R48.reuse, R60 ;  /* 0x0000003c303c7220 */ /* 0x040fe20000410000 */
[--C-:B------:R-:W-:Y:S01]  /*7550*/  HADD2.F32 R57, -RZ, R49.reuse.H1_H1 ;  /* 0x30000031ff397230 */ /* 0x100fe20000004100 */
[----:B------:R-:W-:Y:S01]  /*7560*/  F2FP.F16.E4M3.UNPACK_B R87, R87 ;  /* 0x00000057ff57723e */ /* 0x000fe200020006ff */
[----:B------:R-:W-:Y:S02]  /*7570*/  HADD2.F32 R56, -RZ, R49.H0_H0 ;  /* 0x20000031ff387230 */ /* 0x000fe40000004100 */
[-C--:B------:R-:W-:Y:S01]  /*7580*/  FFMA.FTZ R48, R48, R59.reuse, -R63 ;  /* 0x0000003b30307223 */ /* 0x080fe2000001083f */
[----:B------:R-:W-:Y:S02]  /*7590*/  HADD2.F32 R58, -RZ, R58.H1_H1 ;  /* 0x3000003aff3a7230 */ /* 0x000fe40000004100 */
[----:B------:R-:W-:Y:S01]  /*75a0*/  FFMA.FTZ R49, R55, R59, R60 ;  /* 0x0000003b37317223 */ /* 0x000fe2000001003c */
[-C--:B------:R-:W-:Y:S01]  /*75b0*/  FMUL.FTZ R63, R57, R61.reuse ;  /* 0x0000003d393f7220 */ /* 0x080fe20000410000 */
[----:B------:R-:W-:Y:S01]  /*75c0*/  FMUL.FTZ R62, R56, R61 ;  /* 0x0000003d383e7220 */ /* 0x000fe20000410000 */
[----:B------:R-:W-:Y:S01]  /*75d0*/  F2FP.F16.E4M3.UNPACK_B R55, R54.H1 ;  /* 0x00000036ff37723e */ /* 0x000fe200030006ff */
[----:B------:R-:W-:-:S02]  /*75e0*/  HADD2.F32 R59, -RZ, R87.H1_H1 ;  /* 0x30000057ff3b7230 */ /* 0x000fc40000004100 */
[-C--:B------:R-:W-:Y:S01]  /*75f0*/  FFMA.FTZ R63, R56, R58.reuse, -R63 ;  /* 0x0000003a383f7223 */ /* 0x080fe2000001083f */
[----:B------:R-:W-:Y:S01]  /*7600*/  FFMA.FTZ R64, R57, R58, R62 ;  /* 0x0000003a39407223 */ /* 0x000fe2000001003e */
[----:B------:R-:W-:Y:S01]  /*7610*/  F2FP.F16.E4M3.UNPACK_B R54, R54 ;  /* 0x00000036ff36723e */ /* 0x000fe200020006ff */
[--C-:B------:R-:W-:Y:S01]  /*7620*/  HADD2.F32 R58, -RZ, R55.reuse.H1_H1 ;  /* 0x30000037ff3a7230 */ /* 0x100fe20000004100 */
[----:B------:R-:W-:Y:S01]  /*7630*/  F2FP.F16.E4M3.UNPACK_B R86, R86 ;  /* 0x00000056ff56723e */ /* 0x000fe200020006ff */
[----:B------:R-:W-:Y:S01]  /*7640*/  HADD2.F32 R57, -RZ, R55.H0_H0 ;  /* 0x20000037ff397230 */ /* 0x000fe20000004100 */
[----:B------:R-:W-:Y:S01]  /*7650*/  F2FP.F16.E4M3.UNPACK_B R65, R53.H1 ;  /* 0x00000035ff41723e */ /* 0x000fe200030006ff */
[--C-:B------:R-:W-:Y:S02]  /*7660*/  HADD2.F32 R55, -RZ, R54.reuse.H0_H0 ;  /* 0x20000036ff377230 */ /* 0x100fe40000004100 */
[----:B------:R-:W-:Y:S01]  /*7670*/  FMUL.FTZ R62, R58, R59 ;  /* 0x0000003b3a3e7220 */ /* 0x000fe20000410000 */
[----:B------:R-:W-:-:S02]  /*7680*/  HADD2.F32 R56, -RZ, R54.H1_H1 ;  /* 0x30000036ff387230 */ /* 0x000fc40000004100 */
[----:B------:R-:W-:Y:S01]  /*7690*/  FMUL.FTZ R59, R57, R59 ;  /* 0x0000003b393b7220 */ /* 0x000fe20000410000 */
[----:B------:R-:W-:Y:S01]  /*76a0*/  HADD2.F32 R87, -RZ, R87.H0_H0 ;  /* 0x20000057ff577230 */ /* 0x000fe20000004100 */
[----:B------:R-:W-:Y:S01]  /*76b0*/  F2FP.F16.E4M3.UNPACK_B R61, R52 ;  /* 0x00000034ff3d723e */ /* 0x000fe200020006ff */
[--C-:B------:R-:W-:Y:S02]  /*76c0*/  HADD2.F32 R54, -RZ, R86.reuse.H1_H1 ;  /* 0x30000056ff367230 */ /* 0x100fe40000004100 */
[----:B------:R-:W-:Y:S02]  /*76d0*/  HADD2.F32 R86, -RZ, R86.H0_H0 ;  /* 0x20000056ff567230 */ /* 0x000fe40000004100 */
[-C--:B------:R-:W-:Y:S01]  /*76e0*/  FMUL.FTZ R60, R56, R87.reuse ;  /* 0x00000057383c7220 */ /* 0x080fe20000410000 */
[----:B------:R-:W-:Y:S01]  /*76f0*/  FMUL.FTZ R87, R55, R87 ;  /* 0x0000005737577220 */ /* 0x000fe20000410000 */
[-C--:B------:R-:W-:Y:S01]  /*7700*/  FFMA.FTZ R58, R58, R54.reuse, R59 ;  /* 0x000000363a3a7223 */ /* 0x080fe2000001003b */
[----:B------:R-:W-:Y:S01]  /*7710*/  FFMA.FTZ R57, R57, R54, -R62 ;  /* 0x0000003639397223 */ /* 0x000fe2000001083e */
[----:B------:R-:W-:Y:S01]  /*7720*/  F2FP.F16.E4M3.UNPACK_B R59, R51.H1 ;  /* 0x00000033ff3b723e */ /* 0x000fe200030006ff */
[-C--:B------:R-:W-:Y:S01]  /*7730*/  FFMA.FTZ R54, R55, R86.reuse, -R60 ;  /* 0x0000005637367223 */ /* 0x080fe2000001083c */
[----:B------:R-:W-:Y:S01]  /*7740*/  FFMA.FTZ R55, R56, R86, R87 ;  /* 0x0000005638377223 */ /* 0x000fe20000010057 */
[----:B------:R-:W-:Y:S01]  /*7750*/  F2FP.SATFINITE.E4M3.F32.PACK_AB_MERGE_C R56, R64, R63, RZ ;  /* 0x0000003f4038723e */ /* 0x000fe200048070ff */
[----:B------:R-:W-:Y:S01]  /*7760*/  HADD2.F32 R67, -RZ, R65.H1_H1 ;  /* 0x30000041ff437230 */ /* 0x000fe20000004100 */
[----:B------:R-:W-:Y:S01]  /*7770*/  F2FP.SATFINITE.E4M3.F32.PACK_AB_MERGE_C R57, R58, R57, RZ ;  /* 0x000000393a39723e */ /* 0x000fe200048070ff */
[--C-:B------:R-:W-:Y:S01]  /*7780*/  HADD2.F32 R60, -RZ, R59.reuse.H0_H0 ;  /* 0x2000003bff3c7230 */ /* 0x100fe20000004100 */
[----:B------:R-:W-:Y:S01]  /*7790*/  F2FP.F16.E4M3.UNPACK_B R62, R52.H1 ;  /* 0x00000034ff3e723e */ /* 0x000fe200030006ff */
[----:B------:R-:W-:Y:S01]  /*77a0*/  HADD2.F32 R59, -RZ, R59.H1_H1 ;  /* 0x3000003bff3b7230 */ /* 0x000fe20000004100 */
[----:B------:R-:W-:Y:S01]  /*77b0*/  F2FP.F16.E4M3.UNPACK_B R58, R50.H1 ;  /* 0x00000032ff3a723e */ /* 0x000fe200030006ff */
[----:B------:R-:W-:Y:S01]  /*77c0*/  HADD2.F32 R65, -RZ, R65.H0_H0 ;  /* 0x20000041ff417230 */ /* 0x000fe20000004100 */
[----:B------:R-:W-:Y:S01]  /*77d0*/  F2FP.F16.E4M3.UNPACK_B R64, R53 ;  /* 0x00000035ff40723e */ /* 0x000fe200020006ff */
[----:B------:R-:W-:-:S02]  /*77e0*/  HADD2.F32 R63, -RZ, R62.H1_H1 ;  /* 0x3000003eff3f7230 */ /* 0x000fc40000004100 */
[-C--:B------:R-:W-:Y:S01]  /*77f0*/  FMUL.FTZ R69, R59, R67.reuse ;  /* 0x000000433b457220 */ /* 0x080fe20000410000 */
[----:B------:R-:W-:Y:S02]  /*7800*/  HADD2.F32 R53, -RZ, R58.H1_H1 ;  /* 0x3000003aff357230 */ /* 0x000fe40000004100 */
[C---:B------:R-:W-:Y:S01]  /*7810*/  FMUL.FTZ R68, R60.reuse, R67 ;  /* 0x000000433c447220 */ /* 0x040fe20000410000 */
[----:B------:R-:W-:Y:S02]  /*7820*/  HADD2.F32 R66, -RZ, R64.H1_H1 ;  /* 0x30000040ff427230 */ /* 0x000fe40000004100 */
[----:B------:R-:W-:Y:S01]  /*7830*/  FFMA.FTZ R52, R60, R63, -R69 ;  /* 0x0000003f3c347223 */ /* 0x000fe20000010845 */
[----:B------:R-:W-:Y:S01]  /*7840*/  HADD2.F32 R58, -RZ, R58.H0_H0 ;  /* 0x2000003aff3a7230 */ /* 0x000fe20000004100 */
[----:B------:R-:W-:Y:S01]  /*7850*/  F2FP.F16.E4M3.UNPACK_B R51, R51 ;  /* 0x00000033ff33723e */ /* 0x000fe200020006ff */
[----:B------:R-:W-:Y:S02]  /*7860*/  HADD2.F32 R60, -RZ, R61.H1_H1 ;  /* 0x3000003dff3c7230 */ /* 0x000fe40000004100 */
[----:B------:R-:W-:Y:S01]  /*7870*/  FMUL.FTZ R67, R53, R66 ;  /* 0x0000004235437220 */ /* 0x000fe20000410000 */
[----:B------:R-:W-:Y:S01]  /*7880*/  F2FP.F16.E4M3.UNPACK_B R50, R50 ;  /* 0x00000032ff32723e */ /* 0x000fe200020006ff */
[----:B------:R-:W-:Y:S01]  /*7890*/  FMUL.FTZ R66, R58, R66 ;  /* 0x000000423a427220 */ /* 0x000fe20000410000 */
[----:B------:R-:W-:-:S02]  /*78a0*/  HADD2.F32 R64, -RZ, R64.H0_H0 ;  /* 0x20000040ff407230 */ /* 0x000fc40000004100 */
[-C--:B------:R-:W-:Y:S01]  /*78b0*/  FFMA.FTZ R67, R58, R60.reuse, -R67 ;  /* 0x0000003c3a437223 */ /* 0x080fe20000010843 */
[--C-:B------:R-:W-:Y:S02]  /*78c0*/  HADD2.F32 R58, -RZ, R51.reuse.H1_H1 ;  /* 0x30000033ff3a7230 */ /* 0x100fe40000004100 */
[----:B------:R-:W-:Y:S01]  /*78d0*/  FFMA.FTZ R66, R53, R60, R66 ;  /* 0x0000003c35427223 */ /* 0x000fe20000010042 */
[----:B------:R-:W-:Y:S02]  /*78e0*/  HADD2.F32 R53, -RZ, R51.H0_H0 ;  /* 0x20000033ff357230 */ /* 0x000fe40000004100 */
[----:B------:R-:W-:Y:S01]  /*78f0*/  FFMA.FTZ R63, R59, R63, R68 ;  /* 0x0000003f3b3f7223 */ /* 0x000fe20000010044 */
[--C-:B------:R-:W-:Y:S02]  /*7900*/  HADD2.F32 R51, -RZ, R50.reuse.H0_H0 ;  /* 0x20000032ff337230 */ /* 0x100fe40000004100 */
[----:B------:R-:W-:Y:S01]  /*7910*/  FMUL.FTZ R68, R58, R65 ;  /* 0x000000413a447220 */ /* 0x000fe20000410000 */
[----:B------:R-:W-:-:S02]  /*7920*/  HADD2.F32 R50, -RZ, R50.H1_H1 ;  /* 0x30000032ff327230 */ /* 0x000fc40000004100 */
[----:B------:R-:W-:Y:S01]  /*7930*/  FMUL.FTZ R65, R53, R65 ;  /* 0x0000004135417220 */ /* 0x000fe20000410000 */
[----:B------:R-:W-:Y:S02]  /*7940*/  HADD2.F32 R62, -RZ, R62.H0_H0 ;  /* 0x2000003eff3e7230 */ /* 0x000fe40000004100 */
[-C--:B------:R-:W-:Y:S01]  /*7950*/  FMUL.FTZ R59, R51, R64.reuse ;  /* 0x00000040333b7220 */ /* 0x080fe20000410000 */
[----:B------:R-:W-:Y:S02]  /*7960*/  HADD2.F32 R61, -RZ, R61.H0_H0 ;  /* 0x2000003dff3d7230 */ /* 0x000fe40000004100 */
[----:B------:R-:W-:Y:S01]  /*7970*/  FMUL.FTZ R60, R50, R64 ;  /* 0x00000040323c7220 */ /* 0x000fe20000410000 */
[----:B------:R-:W-:Y:S01]  /*7980*/  F2FP.SATFINITE.E4M3.F32.PACK_AB_MERGE_C R66, R66, R67, RZ ;  /* 0x000000434242723e */ /* 0x000fe200048070ff */
[-C--:B------:R-:W-:Y:S01]  /*7990*/  FFMA.FTZ R68, R53, R62.reuse, -R68 ;  /* 0x0000003e35447223 */ /* 0x080fe20000010844 */
[----:B------:R-:W-:Y:S01]  /*79a0*/  FFMA.FTZ R65, R58, R62, R65 ;  /* 0x0000003e3a417223 */ /* 0x000fe20000010041 */
[-C--:B------:R-:W-:Y:S01]  /*79b0*/  FFMA.FTZ R60, R51, R61.reuse, -R60 ;  /* 0x0000003d333c7223 */ /* 0x080fe2000001083c */
[----:B------:R-:W-:Y:S01]  /*79c0*/  FFMA.FTZ R59, R50, R61, R59 ;  /* 0x0000003d323b7223 */ /* 0x000fe2000001003b */
[----:B------:R-:W-:-:S02]  /*79d0*/  F2FP.SATFINITE.E4M3.F32.PACK_AB_MERGE_C R52, R63, R52, RZ ;  /* 0x000000343f34723e */ /* 0x000fc400048070ff */
[----:B------:R-:W-:Y:S02]  /*79e0*/  F2FP.SATFINITE.E4M3.F32.PACK_AB_MERGE_C R49, R49, R48, R56 ;  /* 0x000000303131723e */ /* 0x000fe40004807038 */
[----:B------:R-:W-:Y:S02]  /*79f0*/  F2FP.SATFINITE.E4M3.F32.PACK_AB_MERGE_C R48, R55, R54, R57 ;  /* 0x000000363730723e */ /* 0x000fe40004807039 */
[----:B------:R-:W-:Y:S02]  /*7a00*/  F2FP.SATFINITE.E4M3.F32.PACK_AB_MERGE_C R50, R59, R60, R66 ;  /* 0x0000003c3b32723e */ /* 0x000fe40004807042 */
[----:B------:R-:W-:-:S07]  /*7a10*/  F2FP.SATFINITE.E4M3.F32.PACK_AB_MERGE_C R51, R65, R68, R52 ;  /* 0x000000444133723e */ /* 0x000fce0004807034 */
.L_x_395:
[----:B------:R-:W-:Y:S05]  /*7a20*/  BSYNC B1 ;  /* 0x0000000000017941 */ /* 0x000fea0003800000 */
.L_x_394:
[----:B------:R-:W-:Y:S02]  /*7a30*/  ULDC.64 UR4, c[0x0][0x2e8] ;  /* 0x0000ba0000047ab9 */ /* 0x000fe40000000a00 */
[----:B------:R-:W-:-:S04]  /*7a40*/  IADD3 R52, P2, P3, R43, UR4, R120 ;  /* 0x000000042b347c10 */ /* 0x000fc8000fb5e078 */
[----:B------:R-:W-:-:S05]  /*7a50*/  IADD3.X R53, R105, UR5, R85, P2, P3 ;  /* 0x0000000569357c10 */ /* 0x000fca00097e6455 */
[----:B--2---:R4:W-:Y:S01]  /*7a60*/  STG.E.128 desc[UR42][R52.64], R48 ;  /* 0x0000003034007986 */ /* 0x0049e2000c101d2a */
[----:B------:R-:W-:Y:S05]  /*7a70*/  BRA `(.L_x_389) ;  /* 0x0000004c00fc7947 */ /* 0x000fea0003800000 */
.L_x_353:
[C---:B------:R-:W-:Y:S01]  /*7a80*/  ISETP.GE.AND P5, PT, R23.reuse, R116, PT ;  /* 0x000000741700720c */ /* 0x040fe20003fa6270 */
[C---:B------:R-:W-:Y:S01]  /*7a90*/  VIADD R52, R23.reuse, 0x60 ;  /* 0x0000006017347836 */ /* 0x040fe20000000000 */
[----:B------:R-:W-:Y:S01]  /*7aa0*/  P2R R60, PR, RZ, 0x1 ;  /* 0x00000001ff3c7803 */ /* 0x000fe20000000000 */
[----:B------:R-:W-:Y:S01]  /*7ab0*/  VIADD R61, R23, 0x20 ;  /* 0x00000020173d7836 */ /* 0x000fe20000000000 */
[----:B------:R-:W-:-:S13]  /*7ac0*/  ISETP.GE.OR P5, PT, R16, R84, P5 ;  /* 0x000000541000720c */ /* 0x000fda0002fa6670 */
[----:B------:R-:W1:Y:S08]  /*7ad0*/  @!P5 LDC.64 R56, c[0x0][0x3e8] ;  /* 0x0000fa00ff38db82 */ /* 0x000e700000000a00 */
[----:B0-----:R-:W0:Y:S01]  /*7ae0*/  @!P5 LDC.64 R58, c[0x0][0x400] ;  /* 0x00010000ff3adb82 */ /* 0x001e220000000a00 */
[----:B-1----:R-:W-:-:S04]  /*7af0*/  @!P5 IADD3 R56, P2, P3, R96, R56, R48 ;  /* 0x000000386038d210 */ /* 0x002fc80007b5e030 */
[----:B------:R-:W-:Y:S02]  /*7b00*/  @!P5 IADD3.X R57, R39, R57, R87, P2, P3 ;  /* 0x000000392739d210 */ /* 0x000fe400017e6457 */
[----:B------:R-:W-:-:S04]  /*7b10*/  ISETP.GE.AND P2, PT, R52, R116, PT ;  /* 0x000000743400720c */ /* 0x000fc80003f46270 */
[----:B------:R-:W-:-:S13]  /*7b20*/  ISETP.GE.OR P2, PT, R16, R84, P2 ;  /* 0x000000541000720c */ /* 0x000fda0001746670 */
[----:B------:R-:W1:Y:S01]  /*7b30*/  @!P2 LDC.64 R52, c[0x0][0x3f8] ;  /* 0x0000fe00ff34ab82 */ /* 0x000e620000000a00 */
[----:B------:R-:W-:Y:S02]  /*7b40*/  @!P2 IMAD.MOV.U32 R49, RZ, RZ, R87 ;  /* 0x000000ffff31a224 */ /* 0x000fe400078e0057 */
[----:B------:R-:W-:-:S05]  /*7b50*/  @!P2 IMAD.MOV.U32 R51, RZ, RZ, R86 ;  /* 0x000000ffff33a224 */ /* 0x000fca00078e0056 */
[----:B------:R-:W2:Y:S08]  /*7b60*/  @!P2 LDC.64 R80, c[0x0][0x3e8] ;  /* 0x0000fa00ff50ab82 */ /* 0x000eb00000000a00 */
[----:B------:R-:W3:Y:S01]  /*7b70*/  @!P2 LDC.64 R82, c[0x0][0x400] ;  /* 0x00010000ff52ab82 */ /* 0x000ee20000000a00 */
[----:B-1----:R-:W-:-:S04]  /*7b80*/  @!P2 IMAD.WIDE.U32 R54, R52, 0x60, R48 ;  /* 0x000000603436a825 */ /* 0x002fc800078e0030 */
[----:B------:R-:W-:Y:S01]  /*7b90*/  @!P2 IMAD R53, R53, 0x60, RZ ;  /* 0x000000603535a824 */ /* 0x000fe200078e02ff */
[----:B--2---:R-:W-:-:S04]  /*7ba0*/  @!P2 IADD3 R80, P3, P4, R96, R80, R54 ;  /* 0x000000506050a210 */ /* 0x004fc80007c7e036 */
[----:B------:R-:W-:-:S04]  /*7bb0*/  @!P2 IADD3 R52, R55, R53, RZ ;  /* 0x000000353734a210 */ /* 0x000fc80007ffe0ff */
[----:B------:R-:W-:Y:S02]  /*7bc0*/  @!P2 IADD3.X R81, R39, R81, R52, P3, P4 ;  /* 0x000000512751a210 */ /* 0x000fe40001fe8434 */
[----:B------:R-:W1:Y:S02]  /*7bd0*/  @!P2 LDC.64 R52, c[0x0][0x408] ;  /* 0x00010200ff34ab82 */ /* 0x000e640000000a00 */
[----:B-1----:R-:W-:-:S04]  /*7be0*/  @!P2 IMAD.WIDE.U32 R54, R52, 0x60, R50 ;  /* 0x000000603436a825 */ /* 0x002fc800078e0032 */
[----:B------:R-:W-:Y:S01]  /*7bf0*/  @!P2 IMAD R53, R53, 0x60, RZ ;  /* 0x000000603535a824 */ /* 0x000fe200078e02ff */
[----:B---3--:R-:W-:-:S03]  /*7c00*/  @!P2 IADD3 R82, P3, P4, R92, R82, R54 ;  /* 0x000000525c52a210 */ /* 0x008fc60007c7e036 */
[----:B------:R-:W-:-:S05]  /*7c10*/  @!P2 IMAD.IADD R52, R55, 0x1, R53 ;  /* 0x000000013734a824 */ /* 0x000fca00078e0235 */
[----:B------:R-:W-:Y:S02]  /*7c20*/  @!P2 IADD3.X R83, R107, R83, R52, P3, P4 ;  /* 0x000000536b53a210 */ /* 0x000fe40001fe8434 */
[----:B0-----:R-:W-:-:S04]  /*7c30*/  @!P5 IADD3 R58, P3, P4, R92, R58, R50 ;  /* 0x0000003a5c3ad210 */ /* 0x001fc80007c7e032 */
[----:B------:R-:W-:Y:S02]  /*7c40*/  @!P5 IADD3.X R59, R107, R59, R86, P3, P4 ;  /* 0x0000003b6b3bd210 */ /* 0x000fe40001fe8456 */
[----:B------:R-:W-:Y:S01]  /*7c50*/  ISETP.GE.AND P4, PT, R61, R116, PT ;  /* 0x000000743d00720c */ /* 0x000fe20003f86270 */
[----:B------:R-:W-:-:S03]  /*7c60*/  VIADD R61, R23, 0x40 ;  /* 0x00000040173d7836 */ /* 0x000fc60000000000 */
[----:B------:R-:W-:-:S13]  /*7c70*/  ISETP.GE.OR P4, PT, R16, R84, P4 ;  /* 0x000000541000720c */ /* 0x000fda0002786670 */
[----:B------:R-:W-:Y:S01]  /*7c80*/  @!P4 IADD3 R55, P3, P6, R96, R48, R14 ;  /* 0x000000306037c210 */ /* 0x000fe20007e7e00e */
[----:B------:R-:W0:Y:S03]  /*7c90*/  @!P4 LDC.64 R64, c[0x0][0x3e8] ;  /* 0x0000fa00ff40cb82 */ /* 0x000e260000000a00 */
[----:B------:R-:W-:Y:S02]  /*7ca0*/  @!P4 IADD3.X R54, R39, R87, R21, P3, P6 ;  /* 0x000000572736c210 */ /* 0x000fe40001fec415 */
[----:B------:R-:W-:-:S03]  /*7cb0*/  ISETP.GE.AND P3, PT, R61, R116, PT ;  /* 0x000000743d00720c */ /* 0x000fc60003f66270 */
[----:B------:R-:W1:Y:S01]  /*7cc0*/  @!P4 LDC.64 R66, c[0x0][0x400] ;  /* 0x00010000ff42cb82 */ /* 0x000e620000000a00 */
[----:B------:R-:W-:-:S13]  /*7cd0*/  ISETP.GE.OR P3, PT, R16, R84, P3 ;  /* 0x000000541000720c */ /* 0x000fda0001f66670 */
[----:B------:R-:W-:Y:S01]  /*7ce0*/  @!P3 IADD3 R49, P0, P6, R96, R13, R48 ;  /* 0x0000000d6031b210 */ /* 0x000fe20007e1e030 */
[----:B------:R-:W2:Y:S03]  /*7cf0*/  @!P3 LDC.64 R72, c[0x0][0x3e8] ;  /* 0x0000fa00ff48bb82 */ /* 0x000ea60000000a00 */
[----:B------:R-:W-:Y:S02]  /*7d00*/  @!P3 IADD3.X R48, R39, R20, R87, P0, P6 ;  /* 0x000000142730b210 */ /* 0x000fe400007ec457 */
[----:B------:R-:W-:-:S03]  /*7d10*/  @!P4 IADD3 R53, P0, P6, R92, R50, R8 ;  /* 0x000000325c35c210 */ /* 0x000fc60007e1e008 */
[----:B------:R-:W3:Y:S01]  /*7d20*/  @!P3 LDC.64 R74, c[0x0][0x400] ;  /* 0x00010000ff4abb82 */ /* 0x000ee20000000a00 */
[----:B------:R-:W-:Y:S02]  /*7d30*/  @!P4 IADD3.X R52, R107, R86, R11, P0, P6 ;  /* 0x000000566b34c210 */ /* 0x000fe400007ec40b */
[----:B------:R-:W-:-:S04]  /*7d40*/  @!P3 IADD3 R51, P0, P6, R92, R7, R50 ;  /* 0x000000075c33b210 */ /* 0x000fc80007e1e032 */
[----:B------:R-:W-:Y:S02]  /*7d50*/  @!P3 IADD3.X R86, R107, R10, R86, P0, P6 ;  /* 0x0000000a6b56b210 */ /* 0x000fe400007ec456 */
[----:B0-----:R-:W-:Y:S02]  /*7d60*/  @!P4 IADD3 R64, P6, R55, R64, RZ ;  /* 0x000000403740c210 */ /* 0x001fe40007fde0ff */
[----:B------:R-:W-:Y:S02]  /*7d70*/  CS2R R62, SRZ ;  /* 0x00000000003e7805 */ /* 0x000fe4000001ff00 */
[----:B------:R-:W-:Y:S01]  /*7d80*/  ISETP.NE.AND P0, PT, R60, RZ, PT ;  /* 0x000000ff3c00720c */ /* 0x000fe20003f05270 */
[----:B------:R-:W-:Y:S01]  /*7d90*/  @!P4 IMAD.X R65, R54, 0x1, R65, P6 ;  /* 0x000000013641c824 */ /* 0x000fe200030e0641 */
[----:B-1----:R-:W-:Y:S02]  /*7da0*/  @!P4 IADD3 R66, P6, R53, R66, RZ ;  /* 0x000000423542c210 */ /* 0x002fe40007fde0ff */
[----:B------:R-:W-:-:S02]  /*7db0*/  CS2R R54, SRZ ;  /* 0x0000000000367805 */ /* 0x000fc4000001ff00 */
[----:B------:R-:W-:Y:S02]  /*7dc0*/  @!P4 IADD3.X R67, R52, R67, RZ, P6, !PT ;  /* 0x000000433443c210 */ /* 0x000fe400037fe4ff */
[----:B------:R-:W-:Y:S02]  /*7dd0*/  CS2R R52, SRZ ;  /* 0x0000000000347805 */ /* 0x000fe4000001ff00 */
[----:B--2---:R-:W-:-:S05]  /*7de0*/  @!P3 IADD3 R72, P6, R49, R72, RZ ;  /* 0x000000483148b210 */ /* 0x004fca0007fde0ff */
[----:B------:R-:W-:Y:S01]  /*7df0*/  @!P3 IMAD.X R73, R48, 0x1, R73, P6 ;  /* 0x000000013049b824 */ /* 0x000fe200030e0649 */
[----:B---3--:R-:W-:Y:S02]  /*7e00*/  @!P3 IADD3 R74, P6, R51, R74, RZ ;  /* 0x0000004a334ab210 */ /* 0x008fe40007fde0ff */
[----:B------:R-:W-:Y:S02]  /*7e10*/  CS2R R50, SRZ ;  /* 0x0000000000327805 */ /* 0x000fe4000001ff00 */
[----:B------:R-:W-:Y:S01]  /*7e20*/  CS2R R48, SRZ ;  /* 0x0000000000307805 */ /* 0x000fe2000001ff00 */
[----:B------:R0:W2:Y:S01]  /*7e30*/  @!P5 LDG.E.128 R52, desc[UR42][R58.64] ;  /* 0x0000002a3a34d981 */ /* 0x0000a2000c1e1d00 */
[----:B------:R-:W-:Y:S02]  /*7e40*/  CS2R R60, SRZ ;  /* 0x00000000003c7805 */ /* 0x000fe4000001ff00 */
[----:B------:R-:W-:Y:S02]  /*7e50*/  CS2R R70, SRZ ;  /* 0x0000000000467805 */ /* 0x000fe4000001ff00 */
[----:B------:R-:W-:Y:S01]  /*7e60*/  CS2R R68, SRZ ;  /* 0x0000000000447805 */ /* 0x000fe2000001ff00 */
[----:B------:R-:W-:Y:S01]  /*7e70*/  @!P3 IMAD.X R75, R86, 0x1, R75, P6 ;  /* 0x00000001564bb824 */ /* 0x000fe200030e064b */
[----:B------:R1:W3:Y:S04]  /*7e80*/  @!P5 LDG.E.128 R48, desc[UR42][R56.64] ;  /* 0x0000002a3830d981 */ /* 0x0002e8000c1e1d00 */
[----:B------:R4:W5:Y:S01]  /*7e90*/  @!P4 LDG.E.128 R60, desc[UR42][R66.64] ;  /* 0x0000002a423cc981 */ /* 0x000962000c1e1d00 */
[----:B0-----:R-:W-:-:S02]  /*7ea0*/  CS2R R58, SRZ ;  /* 0x00000000003a7805 */ /* 0x001fc4000001ff00 */
[----:B------:R-:W-:Y:S02]  /*7eb0*/  CS2R R78, SRZ ;  /* 0x00000000004e7805 */ /* 0x000fe4000001ff00 */
[----:B------:R-:W-:Y:S01]  /*7ec0*/  CS2R R76, SRZ ;  /* 0x00000000004c7805 */ /* 0x000fe2000001ff00 */
[----:B------:R0:W5:Y:S01]  /*7ed0*/  @!P3 LDG.E.128 R68, desc[UR42][R74.64] ;  /* 0x0000002a4a44b981 */ /* 0x000162000c1e1d00 */
[----:B-1----:R-:W-:-:S04]  /*7ee0*/  CS2R R56, SRZ ;  /* 0x0000000000387805 */ /* 0x002fc8000001ff00 */
[----:B------:R-:W5:Y:S01]  /*7ef0*/  @!P2 LDG.E.128 R76, desc[UR42][R82.64] ;  /* 0x0000002a524ca981 */ /* 0x000f62000c1e1d00 */
[----:B----4-:R-:W-:-:S03]  /*7f00*/  CS2R R66, SRZ ;  /* 0x0000000000427805 */ /* 0x010fc6000001ff00 */
[----:B------:R1:W4:Y:S01]  /*7f10*/  @!P4 LDG.E.128 R56, desc[UR42][R64.64] ;  /* 0x0000002a4038c981 */ /* 0x000322000c1e1d00 */
[----:B0-----:R-:W-:Y:S02]  /*7f20*/  CS2R R74, SRZ ;  /* 0x00000000004a7805 */ /* 0x001fe4000001ff00 */
[----:B-1----:R-:W-:-:S06]  /*7f30*/  CS2R R64, SRZ ;  /* 0x0000000000407805 */ /* 0x002fcc000001ff00 */
[----:B------:R0:W4:Y:S02]  /*7f40*/  @!P3 LDG.E.128 R64, desc[UR42][R72.64] ;  /* 0x0000002a4840b981 */ /* 0x000124000c1e1d00 */
[----:B0-----:R-:W-:-:S06]  /*7f50*/  CS2R R72, SRZ ;  /* 0x0000000000487805 */ /* 0x001fcc000001ff00 */
[----:B------:R-:W4:Y:S01]  /*7f60*/  @!P2 LDG.E.128 R72, desc[UR42][R80.64] ;  /* 0x0000002a5048a981 */ /* 0x000f22000c1e1d00 */
[----:B------:R-:W-:-:S06]  /*7f70*/  UISETP.NE.AND UP0, UPT, UR46, 0x3, UPT ;  /* 0x000000032e00788c */ /* 0x000fcc000bf05270 */
[----:B------:R-:W-:Y:S02]  /*7f80*/  PLOP3.LUT P5, PT, PT, PT, UP0, 0x80, 0x0 ;  /* 0x000000000000781c */ /* 0x000fe40003faf008 */
[----:B------:R-:W-:Y:S01]  /*7f90*/  ISETP.GE.AND P2, PT, R16, R84, PT ;  /* 0x000000541000720c */ /* 0x000fe20003f46270 */
[----:B--2---:R-:W-:Y:S01]  /*7fa0*/  IMAD.MOV.U32 R146, RZ, RZ, R54 ;  /* 0x000000ffff927224 */ /* 0x004fe200078e0036 */
[----:B------:R-:W-:Y:S01]  /*7fb0*/  MOV R145, R52 ;  /* 0x0000003400917202 */ /* 0x000fe20000000f00 */
[----:B---3--:R-:W-:Y:S02]  /*7fc0*/  IMAD.MOV.U32 R147, RZ, RZ, R50 ;  /* 0x000000ffff937224 */ /* 0x008fe400078e0032 */
[----:B------:R-:W-:Y:S02]  /*7fd0*/  IMAD.MOV.U32 R144, RZ, RZ, R48 ;  /* 0x000000ffff907224 */ /* 0x000fe400078e0030 */
[----:B-----5:R-:W-:Y:S02]  /*7fe0*/  IMAD.MOV.U32 R142, RZ, RZ, R62 ;  /* 0x000000ffff8e7224 */ /* 0x020fe400078e003e */
[----:B------:R-:W-:-:S02]  /*7ff0*/  IMAD.MOV.U32 R143, RZ, RZ, R60 ;  /* 0x000000ffff8f7224 */ /* 0x000fc400078e003c */
[----:B------:R-:W-:Y:S02]  /*8000*/  IMAD.MOV.U32 R138, RZ, RZ, R70 ;  /* 0x000000ffff8a7224 */ /* 0x000fe400078e0046 */
[----:B------:R-:W-:Y:S02]  /*8010*/  IMAD.MOV.U32 R139, RZ, RZ, R68 ;  /* 0x000000ffff8b7224 */ /* 0x000fe400078e0044 */
[----:B------:R-:W-:Y:S01]  /*8020*/  IMAD.MOV.U32 R132, RZ, RZ, R78 ;  /* 0x000000ffff847224 */ /* 0x000fe200078e004e */
[----:B------:R-:W-:Y:S01]  /*8030*/  MOV R133, R76 ;  /* 0x0000004c00857202 */ /* 0x000fe20000000f00 */
[----:B----4-:R-:W-:Y:S02]  /*8040*/  IMAD.MOV.U32 R140, RZ, RZ, R58 ;  /* 0x000000ffff8c7224 */ /* 0x010fe400078e003a */
[----:B------:R-:W-:Y:S02]  /*8050*/  IMAD.MOV.U32 R141, RZ, RZ, R56 ;  /* 0x000000ffff8d7224 */ /* 0x000fe400078e0038 */
[----:B------:R-:W-:Y:S01]  /*8060*/  IMAD.MOV.U32 R136, RZ, RZ, R66 ;  /* 0x000000ffff887224 */ /* 0x000fe200078e0042 */
[----:B------:R-:W-:Y:S01]  /*8070*/  MOV R137, R64 ;  /* 0x0000004000897202 */ /* 0x000fe20000000f00 */
[----:B------:R-:W-:-:S02]  /*8080*/  IMAD.MOV.U32 R130, RZ, RZ, R74 ;  /* 0x000000ffff827224 */ /* 0x000fc400078e004a */
[----:B------:R-:W-:Y:S01]  /*8090*/  IMAD.MOV.U32 R131, RZ, RZ, R72 ;  /* 0x000000ffff837224 */ /* 0x000fe200078e0048 */
[----:B------:R-:W-:Y:S06]  /*80a0*/  @!P5 BRA `(.L_x_396) ;  /* 0x000000000004d947 */ /* 0x000fec0003800000 */
[----:B------:R-:W-:Y:S01]  /*80b0*/  BPT.TRAP 0x1 ;  /* 0x000000040000795c */ /* 0x000fe20000300000 */
.L_x_396:
[----:B------:R-:W-:Y:S01]  /*80c0*/  IMAD R112, R232, 0x8, R22 ;  /* 0x00000008e8707824 */ /* 0x000fe200078e0216 */
[----:B------:R-:W-:Y:S01]  /*80d0*/  SHF.L.U32 R126, R234, 0x1f, RZ ;  /* 0x0000001fea7e7819 */ /* 0x000fe200000006ff */
[----:B------:R-:W0:Y:S01]  /*80e0*/  LDC R134, c[0x0][0x2f4] ;  /* 0x0000bd00ff867b82 */ /* 0x000e220000000800 */
[----:B------:R-:W-:Y:S01]  /*80f0*/  BSSY B1, `(.L_x_397) ;  /* 0x0000004000017945 */ /* 0x000fe20003800000 */
[----:B------:R-:W-:Y:S01]  /*8100*/  IMAD.MOV.U32 R121, RZ, RZ, R85 ;  /* 0x000000ffff797224 */ /* 0x000fe200078e0055 */
[----:B------:R-:W1:Y:S02]  /*8110*/  SYNCS.PHASECHK.TRANS64.TRYWAIT P3, [R112+URZ+0x38890], R126 ;  /* 0x0388907e700075a7 */ /* 0x000e64000806017f */
[----:B-1----:R-:W-:Y:S05]  /*8120*/  @!P3 BRA `(.L_x_398) ;  /* 0x0000022c0014b947 */ /* 0x002fea0003800000 */
.L_x_672:
[----:B------:R-:W-:Y:S05]  /*8130*/  BSYNC B1 ;  /* 0x0000000000017941 */ /* 0x000fea0003800000 */
.L_x_397:
[----:B------:R-:W2:Y:S01]  /*8140*/  LDC.64 R122, c[0x0][0x300] ;  /* 0x0000c000ff7a7b82 */ /* 0x000ea20000000a00 */
[----:B------:R-:W-:Y:S01]  /*8150*/  ISETP.GE.OR P3, PT, R23, R116, P0 ;  /* 0x000000741700720c */ /* 0x000fe20000766670 */
[----:B------:R-:W-:Y:S01]  /*8160*/  BSSY B1, `(.L_x_399) ;  /* 0x000010f000017945 */ /* 0x000fe20003800000 */
[----:B0-----:R-:W-:-:S11]  /*8170*/  IMAD.IADD R135, R134, 0x1, -R35 ;  /* 0x0000000186877824 */ /* 0x001fd600078e0a23 */
[----:B------:R-:W-:Y:S05]  /*8180*/  @P3 BRA `(.L_x_400) ;  /* 0x0000001000303947 */ /* 0x000fea0003800000 */
[----:B------:R-:W3:Y:S04]  /*8190*/  LDL R80, [R1+0x10] ;  /* 0x0000100001507983 */ /* 0x000ee80000100800 */
[----:B------:R-:W4:Y:S01]  /*81a0*/  LDL R82, [R1+0x60] ;  /* 0x0000600001527983 */ /* 0x000f220000100800 */
[C---:B------:R-:W-:Y:S01]  /*81b0*/  IMAD.SHL.U32 R83, R23.reuse, 0x80, RZ ;  /* 0x0000008017537824 */ /* 0x040fe200078e00ff */
[----:B------:R-:W-:Y:S01]  /*81c0*/  BSSY B2, `(.L_x_401) ;  /* 0x00000f6000027945 */ /* 0x000fe20003800000 */
[----:B------:R-:W-:-:S03]  /*81d0*/  IMAD.SHL.U32 R84, R23, 0x80, RZ ;  /* 0x0000008017547824 */ /* 0x000fc600078e00ff */
[----:B------:R-:W-:Y:S02]  /*81e0*/  LOP3.LUT R83, R83, 0x380, RZ, 0xc0, !PT ;  /* 0x0000038053537812 */ /* 0x000fe400078ec0ff */
[----:B------:R-:W-:Y:S02]  /*81f0*/  LOP3.LUT R84, R84, 0x380, RZ, 0xc0, !PT ;  /* 0x0000038054547812 */ /* 0x000fe400078ec0ff */
[----:B------:R-:W-:Y:S02]  /*8200*/  SHF.R.U32.HI R83, RZ, 0x3, R83 ;  /* 0x00000003ff537819 */ /* 0x000fe40000011653 */
[----:B---3--:R-:W-:-:S04]  /*8210*/  LOP3.LUT P4, RZ, R80, 0x2, RZ, 0xc0, !PT ;  /* 0x0000000250ff7812 */ /* 0x008fc8000788c0ff */
[----:B------:R-:W-:-:S04]  /*8220*/  SEL R80, R35, R135, !P4 ;  /* 0x0000008723507207 */ /* 0x000fc80006000000 */
[----:B------:R-:W-:-:S04]  /*8230*/  SHF.R.S32.HI R81, RZ, 0x1f, R80 ;  /* 0x0000001fff517819 */ /* 0x000fc80000011450 */
[----:B------:R-:W-:-:S04]  /*8240*/  LEA.HI R81, R81, R80, RZ, 0x5 ;  /* 0x0000005051517211 */ /* 0x000fc800078f28ff */
[----:B------:R-:W-:-:S04]  /*8250*/  LEA.HI.SX32 R148, R81, R108, 0x1b ;  /* 0x0000006c51947211 */ /* 0x000fc800078fdaff */
[----:B------:R-:W-:-:S04]  /*8260*/  SHF.R.S32.HI R80, RZ, 0x1f, R148 ;  /* 0x0000001fff507819 */ /* 0x000fc80000011494 */
[----:B------:R-:W-:Y:S02]  /*8270*/  LEA.HI R80, R80, R148, RZ, 0x3 ;  /* 0x0000009450507211 */ /* 0x000fe400078f18ff */
[----:B------:R-:W-:-:S03]  /*8280*/  SHF.L.U32 R148, R148, 0x4, RZ ;  /* 0x0000000494947819 */ /* 0x000fc600000006ff */
[----:B------:R-:W-:Y:S01]  /*8290*/  IMAD.SHL.U32 R80, R80, 0x800, RZ ;  /* 0x0000080050507824 */ /* 0x000fe200078e00ff */
[----:B------:R-:W-:-:S04]  /*82a0*/  LOP3.LUT R81, R84, 0x70, R148, 0xf8, !PT ;  /* 0x0000007054517812 */ /* 0x000fc800078ef894 */
[----:B------:R-:W-:Y:S02]  /*82b0*/  LOP3.LUT R81, R81, R83, RZ, 0x3c, !PT ;  /* 0x0000005351517212 */ /* 0x000fe400078e3cff */
[----:B------:R-:W-:-:S04]  /*82c0*/  LOP3.LUT R80, R80, 0xffffc000, RZ, 0xc0, !PT ;  /* 0xffffc00050507812 */ /* 0x000fc800078ec0ff */
[----:B----4-:R-:W-:-:S05]  /*82d0*/  IADD3 R80, R81, R80, R82 ;  /* 0x0000005051507210 */ /* 0x010fca0007ffe052 */
[C---:B------:R-:W-:Y:S02]  /*82e0*/  IMAD R84, R232.reuse, 0x8000, R80 ;  /* 0x00008000e8547824 */ /* 0x040fe400078e0250 */
[----:B------:R-:W-:Y:S02]  /*82f0*/  IMAD R80, R232, 0x8000, R31 ;  /* 0x00008000e8507824 */ /* 0x000fe400078e021f */
[C---:B------:R-:W-:Y:S02]  /*8300*/  IMAD.IADD R84, R22.reuse, 0x1, R84 ;  /* 0x0000000116547824 */ /* 0x040fe400078e0254 */
[----:B------:R-:W-:-:S04]  /*8310*/  IMAD.IADD R80, R22, 0x1, R80 ;  /* 0x0000000116507824 */ /* 0x000fc800078e0250 */
[----:B------:R-:W0:Y:S04]  /*8320*/  LDS.128 R84, [R84+0x28400] ;  /* 0x0284000054547984 */ /* 0x000e280000000c00 */
[----:B------:R-:W3:Y:S01]  /*8330*/  LDS.128 R80, [R80+0x28400] ;  /* 0x0284000050507984 */ /* 0x000ee20000000c00 */
[----:B------:R-:W-:Y:S05]  /*8340*/  @P2 BRA `(.L_x_402) ;  /* 0x0000000c00742947 */ /* 0x000fea0003800000 */
[----:B------:R-:W-:Y:S02]  /*8350*/  SHF.R.U32.HI R153, RZ, 0x8, R53 ;  /* 0x00000008ff997819 */ /* 0x000fe40000011635 */
[--C-:B------:R-:W-:Y:S02]  /*8360*/  SHF.R.U32.HI R151, RZ, 0x18, R49.reuse ;  /* 0x00000018ff977819 */ /* 0x100fe40000011631 */
[----:B------:R-:W-:Y:S01]  /*8370*/  LOP3.LUT R50, R49, 0xff, RZ, 0xc0, !PT ;  /* 0x000000ff31327812 */ /* 0x000fe200078ec0ff */
[----:B------:R-:W-:Y:S01]  /*8380*/  IMAD.SHL.U32 R153, R153, 0x100, RZ ;  /* 0x0000010099997824 */ /* 0x000fe200078e00ff */
[----:B------:R-:W-:Y:S02]  /*8390*/  SHF.R.U32.HI R52, RZ, 0x8, R49 ;  /* 0x00000008ff347819 */ /* 0x000fe40000011631 */
[----:B------:R-:W-:Y:S02]  /*83a0*/  SHF.R.U32.HI R149, RZ, 0x8, R51 ;  /* 0x00000008ff957819 */ /* 0x000fe40000011633 */
[----:B------:R-:W-:-:S02]  /*83b0*/  SHF.R.U32.HI R154, RZ, 0x18, R53 ;  /* 0x00000018ff9a7819 */ /* 0x000fc40000011635 */
[----:B------:R-:W-:Y:S01]  /*83c0*/  LOP3.LUT R155, R53, 0xff, RZ, 0xc0, !PT ;  /* 0x000000ff359b7812 */ /* 0x000fe200078ec0ff */
[----:B------:R-:W-:Y:S01]  /*83d0*/  IMAD.SHL.U32 R149, R149, 0x100, RZ ;  /* 0x0000010095957824 */ /* 0x000fe200078e00ff */
[----:B------:R-:W-:Y:S02]  /*83e0*/  SHF.R.U32.HI R48, RZ, 0x10, R49 ;  /* 0x00000010ff307819 */ /* 0x000fe40000011631 */
[----:B------:R-:W-:Y:S02]  /*83f0*/  SHF.R.U32.HI R150, RZ, 0x18, R51 ;  /* 0x00000018ff967819 */ /* 0x000fe40000011633 */
[----:B------:R-:W-:Y:S01]  /*8400*/  LOP3.LUT R54, R51, 0xff, RZ, 0xc0, !PT ;  /* 0x000000ff33367812 */ /* 0x000fe200078ec0ff */
[----:B------:R-:W-:Y:S01]  /*8410*/  IMAD.U32 R48, R48, 0x10000, RZ ;  /* 0x0001000030307824 */ /* 0x000fe200078e00ff */
[----:B------:R-:W-:Y:S02]  /*8420*/  SHF.R.U32.HI R53, RZ, 0x10, R53 ;  /* 0x00000010ff357819 */ /* 0x000fe40000011635 */
[----:B------:R-:W-:-:S02]  /*8430*/  PRMT R151, R151, 0x654, R50 ;  /* 0x0000065497977816 */ /* 0x000fc40000000032 */
[----:B------:R-:W-:Y:S01]  /*8440*/  SHF.L.U32 R52, R52, 0x8, RZ ;  /* 0x0000000834347819 */ /* 0x000fe200000006ff */
[----:B------:R-:W-:Y:S01]  /*8450*/  IMAD.U32 R53, R53, 0x10000, RZ ;  /* 0x0001000035357824 */ /* 0x000fe200078e00ff */
[----:B------:R-:W-:Y:S02]  /*8460*/  SHF.R.U32.HI R49, RZ, 0x10, R51 ;  /* 0x00000010ff317819 */ /* 0x000fe40000011633 */
[----:B------:R-:W-:Y:S02]  /*8470*/  PRMT R154, R154, 0x654, R155 ;  /* 0x000006549a9a7816 */ /* 0x000fe4000000009b */
[--C-:B------:R-:W-:Y:S02]  /*8480*/  SHF.R.U32.HI R156, RZ, 0x18, R55.reuse ;  /* 0x00000018ff9c7819 */ /* 0x100fe40000011637 */
[----:B------:R-:W-:Y:S02]  /*8490*/  LOP3.LUT R157, R55, 0xff, RZ, 0xc0, !PT ;  /* 0x000000ff379d7812 */ /* 0x000fe400078ec0ff */
[----:B------:R-:W-:-:S02]  /*84a0*/  SHF.R.U32.HI R50, RZ, 0x8, R55 ;  /* 0x00000008ff327819 */ /* 0x000fc40000011637 */
[----:B------:R-:W-:Y:S02]  /*84b0*/  SHF.R.U32.HI R51, RZ, 0x10, R55 ;  /* 0x00000010ff337819 */ /* 0x000fe40000011637 */
[----:B------:R-:W-:Y:S01]  /*84c0*/  PRMT R55, R150, 0x654, R54 ;  /* 0x0000065496377816 */ /* 0x000fe20000000036 */
[----:B------:R-:W-:Y:S01]  /*84d0*/  IMAD.SHL.U32 R50, R50, 0x100, RZ ;  /* 0x0000010032327824 */ /* 0x000fe200078e00ff */
[----:B------:R-:W-:Y:S01]  /*84e0*/  LOP3.LUT R52, R151, 0xff00, R52, 0xf8, !PT ;  /* 0x0000ff0097347812 */ /* 0x000fe200078ef834 */
[----:B------:R-:W-:Y:S01]  /*84f0*/  IMAD.U32 R51, R51, 0x10000, RZ ;  /* 0x0001000033337824 */ /* 0x000fe200078e00ff */
[----:B------:R-:W-:Y:S02]  /*8500*/  LOP3.LUT R153, R154, 0xff00, R153, 0xf8, !PT ;  /* 0x0000ff009a997812 */ /* 0x000fe400078ef899 */
[----:B------:R-:W-:Y:S02]  /*8510*/  LOP3.LUT R55, R55, 0xff00, R149, 0xf8, !PT ;  /* 0x0000ff0037377812 */ /* 0x000fe400078ef895 */
[----:B------:R-:W-:-:S02]  /*8520*/  LOP3.LUT R149, R52, 0xff0000, R48, 0xf8, !PT ;  /* 0x00ff000034957812 */ /* 0x000fc400078ef830 */
[----:B------:R-:W-:Y:S02]  /*8530*/  LOP3.LUT R48, R153, 0xff0000, R53, 0xf8, !PT ;  /* 0x00ff000099307812 */ /* 0x000fe400078ef835 */
[----:B0-----:R-:W-:Y:S02]  /*8540*/  F2FP.F16.E4M3.UNPACK_B R150, R85 ;  /* 0x00000055ff96723e */ /* 0x001fe400020006ff */
[----:B------:R-:W-:Y:S02]  /*8550*/  F2FP.F16.E4M3.UNPACK_B R153, R48 ;  /* 0x00000030ff99723e */ /* 0x000fe400020006ff */
[----:B---3--:R-:W-:Y:S01]  /*8560*/  F2FP.F16.E4M3.UNPACK_B R52, R81 ;  /* 0x00000051ff34723e */ /* 0x008fe200020006ff */
[----:B------:R-:W-:Y:S01]  /*8570*/  HADD2.F32 R53, -RZ, R150.H0_H0 ;  /* 0x20000096ff357230 */ /* 0x000fe20000004100 */
[----:B------:R-:W-:Y:S01]  /*8580*/  PRMT R54, R156, 0x654, R157 ;  /* 0x000006549c367816 */ /* 0x000fe2000000009d */
[--C-:B------:R-:W-:Y:S01]  /*8590*/  HADD2.F32 R156, -RZ, R153.reuse.H0_H0 ;  /* 0x20000099ff9c7230 */ /* 0x100fe20000004100 */
[----:B------:R-:W-:Y:S01]  /*85a0*/  F2FP.F16.E4M3.UNPACK_B R154, R149 ;  /* 0x00000095ff9a723e */ /* 0x000fe200020006ff */
[----:B------:R-:W-:Y:S01]  /*85b0*/  HADD2.F32 R151, -RZ, R52.H0_H0 ;  /* 0x20000034ff977230 */ /* 0x000fe20000004100 */
[----:B------:R-:W-:Y:S01]  /*85c0*/  F2FP.F16.E4M3.UNPACK_B R85, R85.H1 ;  /* 0x00000055ff55723e */ /* 0x000fe200030006ff */
[----:B------:R-:W-:-:S02]  /*85d0*/  HADD2.F32 R153, -RZ, R153.H1_H1 ;  /* 0x30000099ff997230 */ /* 0x000fc40000004100 */
[-C--:B------:R-:W-:Y:S01]  /*85e0*/  FMUL.FTZ R157, R53, R156.reuse ;  /* 0x0000009c359d7220 */ /* 0x080fe20000410000 */
[----:B------:R-:W-:Y:S02]  /*85f0*/  HADD2.F32 R155, -RZ, R154.H0_H0 ;  /* 0x2000009aff9b7230 */ /* 0x000fe40000004100 */
[C---:B------:R-:W-:Y:S01]  /*8600*/  FMUL.FTZ R156, R151.reuse, R156 ;  /* 0x0000009c979c7220 */ /* 0x040fe20000410000 */
[----:B------:R-:W-:Y:S01]  /*8610*/  HADD2.F32 R52, -RZ, R52.H1_H1 ;  /* 0x30000034ff347230 */ /* 0x000fe20000004100 */
[----:B------:R-:W-:Y:S01]  /*8620*/  F2FP.F16.E4M3.UNPACK_B R149, R149.H1 ;  /* 0x00000095ff95723e */ /* 0x000fe200030006ff */
[----:B------:R-:W-:Y:S02]  /*8630*/  HADD2.F32 R154, -RZ, R154.H1_H1 ;  /* 0x3000009aff9a7230 */ /* 0x000fe40000004100 */
[-C--:B------:R-:W-:Y:S01]  /*8640*/  FFMA.FTZ R151, R151, R155.reuse, -R157 ;  /* 0x0000009b97977223 */ /* 0x080fe2000001089d */
[----:B------:R-:W-:Y:S01]  /*8650*/  FFMA.FTZ R53, R53, R155, R156 ;  /* 0x0000009b35357223 */ /* 0x000fe2000001009c */
[----:B------:R-:W-:Y:S01]  /*8660*/  HADD2.F32 R155, -RZ, R150.H1_H1 ;  /* 0x30000096ff9b7230 */ /* 0x000fe20000004100 */
[----:B------:R-:W-:-:S02]  /*8670*/  SHF.L.U32 R49, R49, 0x10, RZ ;  /* 0x0000001031317819 */ /* 0x000fc400000006ff */
[----:B------:R-:W-:Y:S01]  /*8680*/  LOP3.LUT R54, R54, 0xff00, R50, 0xf8, !PT ;  /* 0x0000ff0036367812 */ /* 0x000fe200078ef832 */
[----:B------:R-:W-:Y:S02]  /*8690*/  IMAD.MOV.U32 R50, RZ, RZ, R87 ;  /* 0x000000ffff327224 */ /* 0x000fe400078e0057 */
[-C--:B------:R-:W-:Y:S01]  /*86a0*/  FMUL.FTZ R150, R155, R153.reuse ;  /* 0x000000999b967220 */ /* 0x080fe20000410000 */
[----:B------:R-:W-:-:S03]  /*86b0*/  FMUL.FTZ R153, R52, R153 ;  /* 0x0000009934997220 */ /* 0x000fc60000410000 */
[-C--:B------:R-:W-:Y:S01]  /*86c0*/  FFMA.FTZ R150, R52, R154.reuse, -R150 ;  /* 0x0000009a34967223 */ /* 0x080fe20000010896 */
[----:B------:R-:W-:Y:S01]  /*86d0*/  FFMA.FTZ R52, R155, R154, R153 ;  /* 0x0000009a9b347223 */ /* 0x000fe20000010099 */
[----:B------:R-:W-:Y:S01]  /*86e0*/  F2FP.F16.E4M3.UNPACK_B R153, R48.H1 ;  /* 0x00000030ff99723e */ /* 0x000fe200030006ff */
[----:B------:R-:W-:Y:S01]  /*86f0*/  HADD2.F32 R48, -RZ, R85.H0_H0 ;  /* 0x20000055ff307230 */ /* 0x000fe20000004100 */
[----:B------:R-:W-:Y:S01]  /*8700*/  F2FP.F16.E4M3.UNPACK_B R154, R81.H1 ;  /* 0x00000051ff9a723e */ /* 0x000fe200030006ff */
[----:B------:R-:W-:Y:S02]  /*8710*/  HADD2.F32 R155, -RZ, R149.H0_H0 ;  /* 0x20000095ff9b7230 */ /* 0x000fe40000004100 */
[----:B------:R-:W-:Y:S02]  /*8720*/  HADD2.F32 R156, -RZ, R153.H0_H0 ;  /* 0x20000099ff9c7230 */ /* 0x000fe40000004100 */
[----:B------:R-:W-:Y:S02]  /*8730*/  HADD2.F32 R81, -RZ, R154.H0_H0 ;  /* 0x2000009aff517230 */ /* 0x000fe40000004100 */
[----:B------:R-:W-:-:S02]  /*8740*/  HADD2.F32 R85, -RZ, R85.H1_H1 ;  /* 0x30000055ff557230 */ /* 0x000fc40000004100 */
[CC--:B------:R-:W-:Y:S01]  /*8750*/  FMUL.FTZ R157, R48.reuse, R156.reuse ;  /* 0x0000009c309d7220 */ /* 0x0c0fe20000410000 */
[----:B------:R-:W-:Y:S02]  /*8760*/  HADD2.F32 R153, -RZ, R153.H1_H1 ;  /* 0x30000099ff997230 */ /* 0x000fe40000004100 */
[C---:B------:R-:W-:Y:S01]  /*8770*/  FMUL.FTZ R156, R81.reuse, R156 ;  /* 0x0000009c519c7220 */ /* 0x040fe20000410000 */
[----:B------:R-:W-:Y:S02]  /*8780*/  HADD2.F32 R154, -RZ, R154.H1_H1 ;  /* 0x3000009aff9a7230 */ /* 0x000fe40000004100 */
[-C--:B------:R-:W-:Y:S01]  /*8790*/  FFMA.FTZ R81, R81, R155.reuse, -R157 ;  /* 0x0000009b51517223 */ /* 0x080fe2000001089d */
[----:B------:R-:W-:Y:S02]  /*87a0*/  HADD2.F32 R149, -RZ, R149.H1_H1 ;  /* 0x30000095ff957230 */ /* 0x000fe40000004100 */
[----:B------:R-:W-:Y:S01]  /*87b0*/  FFMA.FTZ R48, R48, R155, R156 ;  /* 0x0000009b30307223 */ /* 0x000fe2000001009c */
[-C--:B------:R-:W-:Y:S01]  /*87c0*/  FMUL.FTZ R155, R85, R153.reuse ;  /* 0x00000099559b7220 */ /* 0x080fe20000410000 */
[----:B------:R-:W-:-:S03]  /*87d0*/  FMUL.FTZ R156, R154, R153 ;  /* 0x000000999a9c7220 */ /* 0x000fc60000410000 */
[-C--:B------:R-:W-:Y:S01]  /*87e0*/  FFMA.FTZ R153, R154, R149.reuse, -R155 ;  /* 0x000000959a997223 */ /* 0x080fe2000001089b */
[----:B------:R-:W-:Y:S01]  /*87f0*/  FFMA.FTZ R149, R85, R149, R156 ;  /* 0x0000009555957223 */ /* 0x000fe2000001009c */
[----:B------:R-:W-:Y:S02]  /*8800*/  LOP3.LUT R85, R55, 0xff0000, R49, 0xf8, !PT ;  /* 0x00ff000037557812 */ /* 0x000fe400078ef831 */
[----:B------:R-:W-:Y:S02]  /*8810*/  LOP3.LUT R49, R54, 0xff0000, R51, 0xf8, !PT ;  /* 0x00ff000036317812 */ /* 0x000fe400078ef833 */
[-C--:B------:R-:W-:Y:S02]  /*8820*/  F2FP.F16.E4M3.UNPACK_B R51, R50.reuse ;  /* 0x00000032ff33723e */ /* 0x080fe400020006ff */
[----:B------:R-:W-:Y:S02]  /*8830*/  F2FP.F16.E4M3.UNPACK_B R87, R49 ;  /* 0x00000031ff57723e */ /* 0x000fe400020006ff */
[----:B------:R-:W-:Y:S01]  /*8840*/  F2FP.F16.E4M3.UNPACK_B R54, R83 ;  /* 0x00000053ff36723e */ /* 0x000fe200020006ff */
[----:B------:R-:W-:Y:S01]  /*8850*/  HADD2.F32 R155, -RZ, R51.H0_H0 ;  /* 0x20000033ff9b7230 */ /* 0x000fe20000004100 */
[----:B------:R-:W-:Y:S01]  /*8860*/  F2FP.F16.E4M3.UNPACK_B R154, R85 ;  /* 0x00000055ff9a723e */ /* 0x000fe200020006ff */
[----:B------:R-:W-:Y:S01]  /*8870*/  HADD2.F32 R55, -RZ, R87.H0_H0 ;  /* 0x20000057ff377230 */ /* 0x000fe20000004100 */
[----:B------:R-:W-:Y:S01]  /*8880*/  F2FP.F16.E4M3.UNPACK_B R50, R50.H1 ;  /* 0x00000032ff32723e */ /* 0x000fe200030006ff */
[----:B------:R-:W-:Y:S01]  /*8890*/  HADD2.F32 R157, -RZ, R54.H0_H0 ;  /* 0x20000036ff9d7230 */ /* 0x000fe20000004100 */
[----:B------:R-:W-:Y:S01]  /*88a0*/  F2FP.F16.E4M3.UNPACK_B R49, R49.H1 ;  /* 0x00000031ff31723e */ /* 0x000fe200030006ff */
[----:B------:R-:W-:-:S02]  /*88b0*/  HADD2.F32 R156, -RZ, R154.H0_H0 ;  /* 0x2000009aff9c7230 */ /* 0x000fc40000004100 */
[-C--:B------:R-:W-:Y:S01]  /*88c0*/  FMUL.FTZ R158, R155, R55.reuse ;  /* 0x000000379b9e7220 */ /* 0x080fe20000410000 */
[----:B------:R-:W-:Y:S02]  /*88d0*/  HADD2.F32 R51, -RZ, R51.H1_H1 ;  /* 0x30000033ff337230 */ /* 0x000fe40000004100 */
[C---:B------:R-:W-:Y:S01]  /*88e0*/  FMUL.FTZ R55, R157.reuse, R55 ;  /* 0x000000379d377220 */ /* 0x040fe20000410000 */
[----:B------:R-:W-:Y:S02]  /*88f0*/  HADD2.F32 R87, -RZ, R87.H1_H1 ;  /* 0x30000057ff577230 */ /* 0x000fe40000004100 */
[-C--:B------:R-:W-:Y:S01]  /*8900*/  FFMA.FTZ R158, R157, R156.reuse, -R158 ;  /* 0x0000009c9d9e7223 */ /* 0x080fe2000001089e */
[----:B------:R-:W-:Y:S02]  /*8910*/  HADD2.F32 R154, -RZ, R154.H1_H1 ;  /* 0x3000009aff9a7230 */ /* 0x000fe40000004100 */
[----:B------:R-:W-:Y:S01]  /*8920*/  FFMA.FTZ R155, R155, R156, R55 ;  /* 0x0000009c9b9b7223 */ /* 0x000fe20000010037 */
[----:B------:R-:W-:-:S02]  /*8930*/  HADD2.F32 R55, -RZ, R54.H1_H1 ;  /* 0x30000036ff377230 */ /* 0x000fc40000004100 */
[----:B------:R-:W-:Y:S01]  /*8940*/  FMUL.FTZ R54, R51, R87 ;  /* 0x0000005733367220 */ /* 0x000fe20000410000 */
[----:B------:R-:W-:Y:S01]  /*8950*/  F2FP.F16.E4M3.UNPACK_B R85, R85.H1 ;  /* 0x00000055ff55723e */ /* 0x000fe200030006ff */
[----:B------:R-:W-:Y:S01]  /*8960*/  HADD2.F32 R156, -RZ, R49.H0_H0 ;  /* 0x20000031ff9c7230 */ /* 0x000fe20000004100 */
[----:B------:R-:W-:Y:S01]  /*8970*/  F2FP.SATFINITE.E4M3.F32.PACK_AB_MERGE_C R81, R153, R81, RZ ;  /* 0x000000519951723e */ /* 0x000fe200048070ff */
[CC--:B------:R-:W-:Y:S01]  /*8980*/  FFMA.FTZ R54, R55.reuse, R154.reuse, -R54 ;  /* 0x0000009a37367223 */ /* 0x0c0fe20000010836 */
[----:B------:R-:W-:Y:S01]  /*8990*/  FMUL.FTZ R55, R55, R87 ;  /* 0x0000005737377220 */ /* 0x000fe20000410000 */
[----:B------:R-:W-:Y:S01]  /*89a0*/  HADD2.F32 R87, -RZ, R85.H0_H0 ;  /* 0x20000055ff577230 */ /* 0x000fe20000004100 */
[----:B------:R-:W-:Y:S01]  /*89b0*/  F2FP.SATFINITE.E4M3.F32.PACK_AB_MERGE_C R150, R150, R151, R81 ;  /* 0x000000979696723e */ /* 0x000fe20004807051 */
[----:B------:R-:W-:Y:S02]  /*89c0*/  HADD2.F32 R49, -RZ, R49.H1_H1 ;  /* 0x30000031ff317230 */ /* 0x000fe40000004100 */
[----:B------:R-:W-:Y:S01]  /*89d0*/  FFMA.FTZ R51, R51, R154, R55 ;  /* 0x0000009a33337223 */ /* 0x000fe20000010037 */
[----:B------:R-:W-:Y:S01]  /*89e0*/  F2FP.F16.E4M3.UNPACK_B R55, R83.H1 ;  /* 0x00000053ff37723e */ /* 0x000fe200030006ff */
[--C-:B------:R-:W-:Y:S01]  /*89f0*/  HADD2.F32 R83, -RZ, R50.reuse.H0_H0 ;  /* 0x20000032ff537230 */ /* 0x100fe20000004100 */
[----:B------:R-:W-:Y:S01]  /*8a00*/  F2FP.F16.E4M3.UNPACK_B R81, R84.H1 ;  /* 0x00000054ff51723e */ /* 0x000fe200030006ff */
[----:B------:R-:W-:Y:S01]  /*8a10*/  HADD2.F32 R50, -RZ, R50.H1_H1 ;  /* 0x30000032ff327230 */ /* 0x000fe20000004100 */
[----:B------:R-:W-:Y:S01]  /*8a20*/  F2FP.SATFINITE.E4M3.F32.PACK_AB_MERGE_C R48, R149, R48, RZ ;  /* 0x000000309530723e */ /* 0x000fe200048070ff */
[----:B------:R-:W-:-:S02]  /*8a30*/  HADD2.F32 R154, -RZ, R55.H0_H0 ;  /* 0x20000037ff9a7230 */ /* 0x000fc40000004100 */
[----:B------:R-:W-:Y:S01]  /*8a40*/  FMUL.FTZ R157, R83, R156 ;  /* 0x0000009c539d7220 */ /* 0x000fe20000410000 */
[----:B------:R-:W-:Y:S01]  /*8a50*/  HADD2.F32 R55, -RZ, R55.H1_H1 ;  /* 0x30000037ff377230 */ /* 0x000fe20000004100 */
[----:B------:R-:W-:Y:S01]  /*8a60*/  F2FP.F16.E4M3.UNPACK_B R84, R84 ;  /* 0x00000054ff54723e */ /* 0x000fe200020006ff */
[----:B------:R-:W-:Y:S02]  /*8a70*/  HADD2.F32 R85, -RZ, R85.H1_H1 ;  /* 0x30000055ff557230 */ /* 0x000fe40000004100 */
[C---:B------:R-:W-:Y:S01]  /*8a80*/  FFMA.FTZ R157, R154.reuse, R87, -R157 ;  /* 0x000000579a9d7223 */ /* 0x040fe2000001089d */
[----:B------:R-:W-:Y:S01]  /*8a90*/  FMUL.FTZ R154, R154, R156 ;  /* 0x0000009c9a9a7220 */ /* 0x000fe20000410000 */
[----:B------:R-:W-:-:S03]  /*8aa0*/  F2FP.SATFINITE.E4M3.F32.PACK_AB_MERGE_C R48, R52, R53, R48 ;  /* 0x000000353430723e */ /* 0x000fc60004807030 */
[----:B------:R-:W-:Y:S01]  /*8ab0*/  FFMA.FTZ R154, R83, R87, R154 ;  /* 0x00000057539a7223 */ /* 0x000fe2000001009a */
[CC--:B------:R-:W-:Y:S01]  /*8ac0*/  FMUL.FTZ R83, R50.reuse, R49.reuse ;  /* 0x0000003132537220 */ /* 0x0c0fe20000410000 */
[C---:B------:R-:W-:Y:S01]  /*8ad0*/  FMUL.FTZ R49, R55.reuse, R49 ;  /* 0x0000003137317220 */ /* 0x040fe20000410000 */
[-C--:B------:R-:W-:Y:S02]  /*8ae0*/  F2FP.F16.E4M3.UNPACK_B R87, R144.reuse.H1 ;  /* 0x00000090ff57723e */ /* 0x080fe400030006ff */
[-C--:B------:R-:W-:Y:S01]  /*8af0*/  FFMA.FTZ R83, R55, R85.reuse, -R83 ;  /* 0x0000005537537223 */ /* 0x080fe20000010853 */
[----:B------:R-:W-:Y:S01]  /*8b00*/  FFMA.FTZ R50, R50, R85, R49 ;  /* 0x0000005532327223 */ /* 0x000fe20000010031 */
[----:B------:R-:W-:Y:S01]  /*8b10*/  IMAD.MOV.U32 R49, RZ, RZ, R80 ;  /* 0x000000ffff317224 */ /* 0x000fe200078e0050 */
[-C--:B------:R-:W-:Y:S01]  /*8b20*/  F2FP.F16.E4M3.UNPACK_B R55, R145.reuse.H1 ;  /* 0x00000091ff37723e */ /* 0x080fe200030006ff */
[----:B------:R-:W-:Y:S01]  /*8b30*/  HADD2.F32 R85, -RZ, R81.H0_H0 ;  /* 0x20000051ff557230 */ /* 0x000fe20000004100 */
[----:B------:R-:W-:Y:S01]  /*8b40*/  F2FP.F16.E4M3.UNPACK_B R145, R145 ;  /* 0x00000091ff91723e */ /* 0x000fe200020006ff */
[----:B------:R-:W-:Y:S01]  /*8b50*/  HADD2.F32 R151, -RZ, R87.H0_H0 ;  /* 0x20000057ff977230 */ /* 0x000fe20000004100 */
[-C--:B------:R-:W-:Y:S01]  /*8b60*/  F2FP.F16.E4M3.UNPACK_B R80, R49.reuse.H1 ;  /* 0x00000031ff50723e */ /* 0x080fe200030006ff */
[--C-:B------:R-:W-:Y:S01]  /*8b70*/  HADD2.F32 R156, -RZ, R55.reuse.H0_H0 ;  /* 0x20000037ff9c7230 */ /* 0x100fe20000004100 */
[----:B------:R-:W-:Y:S01]  /*8b80*/  F2FP.F16.E4M3.UNPACK_B R49, R49 ;  /* 0x00000031ff31723e */ /* 0x000fe200020006ff */
[----:B------:R-:W-:Y:S01]  /*8b90*/  HADD2.F32 R55, -RZ, R55.H1_H1 ;  /* 0x30000037ff377230 */ /* 0x000fe20000004100 */
[----:B------:R-:W-:Y:S01]  /*8ba0*/  F2FP.F16.E4M3.UNPACK_B R144, R144 ;  /* 0x00000090ff90723e */ /* 0x000fe200020006ff */
[----:B------:R-:W-:-:S02]  /*8bb0*/  HADD2.F32 R149, -RZ, R80.H0_H0 ;  /* 0x20000050ff957230 */ /* 0x000fc40000004100 */
[-C--:B------:R-:W-:Y:S01]  /*8bc0*/  FMUL.FTZ R153, R85, R156.reuse ;  /* 0x0000009c55997220 */ /* 0x080fe20000410000 */
[----:B------:R-:W-:Y:S01]  /*8bd0*/  HADD2.F32 R81, -RZ, R81.H1_H1 ;  /* 0x30000051ff517230 */ /* 0x000fe20000004100 */
[----:B------:R-:W-:Y:S01]  /*8be0*/  F2FP.SATFINITE.E4M3.F32.PACK_AB_MERGE_C R83, R83, R157, RZ ;  /* 0x0000009d5353723e */ /* 0x000fe200048070ff */
[----:B------:R-:W-:Y:S02]  /*8bf0*/  HADD2.F32 R80, -RZ, R80.H1_H1 ;  /* 0x30000050ff507230 */ /* 0x000fe40000004100 */
[C---:B------:R-:W-:Y:S01]  /*8c00*/  FMUL.FTZ R156, R149.reuse, R156 ;  /* 0x0000009c959c7220 */ /* 0x040fe20000410000 */
[----:B------:R-:W-:Y:S02]  /*8c10*/  HADD2.F32 R87, -RZ, R87.H1_H1 ;  /* 0x30000057ff577230 */ /* 0x000fe40000004100 */
[-C--:B------:R-:W-:Y:S01]  /*8c20*/  FFMA.FTZ R153, R149, R151.reuse, -R153 ;  /* 0x0000009795997223 */ /* 0x080fe20000010899 */
[----:B------:R-:W-:Y:S01]  /*8c30*/  F2FP.SATFINITE.E4M3.F32.PACK_AB_MERGE_C R50, R50, R154, RZ ;  /* 0x0000009a3232723e */ /* 0x000fe200048070ff */
[----:B------:R-:W-:Y:S01]  /*8c40*/  FFMA.FTZ R156, R85, R151, R156 ;  /* 0x00000097559c7223 */ /* 0x000fe2000001009c */
[-C--:B------:R-:W-:Y:S01]  /*8c50*/  FMUL.FTZ R85, R81, R55.reuse ;  /* 0x0000003751557220 */ /* 0x080fe20000410000 */
[C---:B------:R-:W-:Y:S01]  /*8c60*/  FMUL.FTZ R55, R80.reuse, R55 ;  /* 0x0000003750377220 */ /* 0x040fe20000410000 */
[----:B------:R-:W-:Y:S01]  /*8c70*/  HADD2.F32 R151, -RZ, R145.H0_H0 ;  /* 0x20000091ff977230 */ /* 0x000fe20000004100 */
[----:B------:R-:W-:Y:S01]  /*8c80*/  F2FP.SATFINITE.E4M3.F32.PACK_AB_MERGE_C R50, R51, R155, R50 ;  /* 0x0000009b3332723e */ /* 0x000fe20004807032 */
[-C--:B------:R-:W-:Y:S01]  /*8c90*/  FFMA.FTZ R80, R80, R87.reuse, -R85 ;  /* 0x0000005750507223 */ /* 0x080fe20000010855 */
[----:B------:R-:W-:Y:S01]  /*8ca0*/  FFMA.FTZ R55, R81, R87, R55 ;  /* 0x0000005751377223 */ /* 0x000fe20000010037 */
[----:B------:R-:W-:Y:S01]  /*8cb0*/  HADD2.F32 R81, -RZ, R84.H0_H0 ;  /* 0x20000054ff517230 */ /* 0x000fe20000004100 */
[----:B------:R-:W-:Y:S01]  /*8cc0*/  F2FP.SATFINITE.E4M3.F32.PACK_AB_MERGE_C R83, R54, R158, R83 ;  /* 0x0000009e3653723e */ /* 0x000fe20004807053 */
[----:B------:R-:W-:Y:S01]  /*8cd0*/  HADD2.F32 R87, -RZ, R49.H0_H0 ;  /* 0x20000031ff577230 */ /* 0x000fe20000004100 */
[----:B------:R-:W-:Y:S01]  /*8ce0*/  F2FP.SATFINITE.E4M3.F32.PACK_AB_MERGE_C R80, R80, R153, RZ ;  /* 0x000000995050723e */ /* 0x000fe200048070ff */
        /* <DEDUP_REMOVED lines=9> */
[C---:B------:R-:W-:Y:S01]  /*8d80*/  FMUL.FTZ R81, R84.reuse, R145 ;  /* 0x0000009154517220 */ /* 0x040fe20000410000 */
[----:B------:R-:W-:Y:S01]  /*8d90*/  F2FP.F16.E4M3.UNPACK_B R87, R147.H1 ;  /* 0x00000093ff57723e */ /* 0x000fe200030006ff */
[C---:B------:R-:W-:Y:S01]  /*8da0*/  FMUL.FTZ R145, R49.reuse, R145 ;  /* 0x0000009131917220 */ /* 0x040fe20000410000 */
[----:B------:R-:W-:Y:S01]  /*8db0*/  F2FP.F16.E4M3.UNPACK_B R147, R147 ;  /* 0x00000093ff93723e */ /* 0x000fe200020006ff */
[----:B------:R-:W-:Y:S01]  /*8dc0*/  FFMA.FTZ R81, R49, R144, -R81 ;  /* 0x0000009031517223 */ /* 0x000fe20000010851 */
[----:B------:R-:W-:Y:S01]  /*8dd0*/  F2FP.SATFINITE.E4M3.F32.PACK_AB_MERGE_C R55, R55, R156, RZ ;  /* 0x0000009c3737723e */ /* 0x000fe200048070ff */
[----:B------:R-:W-:Y:S01]  /*8de0*/  FFMA.FTZ R49, R84, R144, R145 ;  /* 0x0000009054317223 */ /* 0x000fe20000010091 */
[----:B------:R-:W-:Y:S01]  /*8df0*/  F2FP.F16.E4M3.UNPACK_B R84, R86.H1 ;  /* 0x00000056ff54723e */ /* 0x000fe200030006ff */
[--C-:B------:R-:W-:Y:S01]  /*8e00*/  HADD2.F32 R145, -RZ, R87.reuse.H0_H0 ;  /* 0x20000057ff917230 */ /* 0x100fe20000004100 */
[----:B------:R-:W-:Y:S01]  /*8e10*/  F2FP.SATFINITE.E4M3.F32.PACK_AB_MERGE_C R149, R81, R149, R80 ;  /* 0x000000955195723e */ /* 0x000fe20004807050 */
[----:B------:R-:W-:Y:S01]  /*8e20*/  HADD2.F32 R87, -RZ, R87.H1_H1 ;  /* 0x30000057ff577230 */ /* 0x000fe20000004100 */
[----:B------:R-:W-:Y:S01]  /*8e30*/  F2FP.F16.E4M3.UNPACK_B R80, R146.H1 ;  /* 0x00000092ff50723e */ /* 0x000fe200030006ff */
[--C-:B------:R-:W-:Y:S01]  /*8e40*/  HADD2.F32 R85, -RZ, R84.reuse.H0_H0 ;  /* 0x20000054ff557230 */ /* 0x100fe20000004100 */
[----:B------:R-:W-:Y:S01]  /*8e50*/  F2FP.F16.E4M3.UNPACK_B R81, R82.H1 ;  /* 0x00000052ff51723e */ /* 0x000fe200030006ff */
[----:B------:R-:W-:Y:S01]  /*8e60*/  HADD2.F32 R84, -RZ, R84.H1_H1 ;  /* 0x30000054ff547230 */ /* 0x000fe20000004100 */
[----:B------:R-:W-:Y:S01]  /*8e70*/  F2FP.F16.E4M3.UNPACK_B R146, R146 ;  /* 0x00000092ff92723e */ /* 0x000fe200020006ff */
[--C-:B------:R-:W-:Y:S01]  /*8e80*/  HADD2.F32 R157, -RZ, R80.reuse.H0_H0 ;  /* 0x20000050ff9d7230 */ /* 0x100fe20000004100 */
[----:B------:R-:W-:Y:S01]  /*8e90*/  F2FP.F16.E4M3.UNPACK_B R86, R86 ;  /* 0x00000056ff56723e */ /* 0x000fe200020006ff */
[----:B------:R-:W-:Y:S01]  /*8ea0*/  HADD2.F32 R144, -RZ, R81.H0_H0 ;  /* 0x20000051ff907230 */ /* 0x000fe20000004100 */
[----:B------:R-:W-:Y:S01]  /*8eb0*/  F2FP.F16.E4M3.UNPACK_B R82, R82 ;  /* 0x00000052ff52723e */ /* 0x000fe200020006ff */
[----:B------:R-:W-:-:S02]  /*8ec0*/  HADD2.F32 R80, -RZ, R80.H1_H1 ;  /* 0x30000050ff507230 */ /* 0x000fc40000004100 */
[-C--:B------:R-:W-:Y:S01]  /*8ed0*/  FMUL.FTZ R153, R85, R157.reuse ;  /* 0x0000009d55997220 */ /* 0x080fe20000410000 */
[----:B------:R-:W-:Y:S02]  /*8ee0*/  HADD2.F32 R81, -RZ, R81.H1_H1 ;  /* 0x30000051ff517230 */ /* 0x000fe40000004100 */
[C---:B------:R-:W-:Y:S01]  /*8ef0*/  FMUL.FTZ R157, R144.reuse, R157 ;  /* 0x0000009d909d7220 */ /* 0x040fe20000410000 */
[----:B------:R-:W-:Y:S01]  /*8f00*/  F2FP.SATFINITE.E4M3.F32.PACK_AB_MERGE_C R49, R49, R151, R55 ;  /* 0x000000973131723e */ /* 0x000fe20004807037 */
[-C--:B------:R-:W-:Y:S02]  /*8f10*/  FFMA.FTZ R153, R144, R145.reuse, -R153 ;  /* 0x0000009190997223 */ /* 0x080fe40000010899 */
[----:B------:R-:W-:Y:S01]  /*8f20*/  FFMA.FTZ R157, R85, R145, R157 ;  /* 0x00000091559d7223 */ /* 0x000fe2000001009d */
[-C--:B------:R-:W-:Y:S01]  /*8f30*/  FMUL.FTZ R85, R84, R80.reuse ;  /* 0x0000005054557220 */ /* 0x080fe20000410000 */
[----:B------:R-:W-:Y:S01]  /*8f40*/  FMUL.FTZ R80, R81, R80 ;  /* 0x0000005051507220 */ /* 0x000fe20000410000 */
[----:B------:R-:W-:-:S02]  /*8f50*/  HADD2.F32 R145, -RZ, R146.H0_H0 ;  /* 0x20000092ff917230 */ /* 0x000fc40000004100 */
[-C--:B------:R-:W-:Y:S01]  /*8f60*/  FFMA.FTZ R81, R81, R87.reuse, -R85 ;  /* 0x0000005751517223 */ /* 0x080fe20000010855 */
[----:B------:R-:W-:Y:S01]  /*8f70*/  FFMA.FTZ R80, R84, R87, R80 ;  /* 0x0000005754507223 */ /* 0x000fe20000010050 */
[----:B------:R-:W-:Y:S02]  /*8f80*/  HADD2.F32 R84, -RZ, R86.H0_H0 ;  /* 0x20000056ff547230 */ /* 0x000fe40000004100 */
[----:B------:R-:W-:Y:S01]  /*8f90*/  HADD2.F32 R87, -RZ, R82.H0_H0 ;  /* 0x20000052ff577230 */ /* 0x000fe20000004100 */
[----:B------:R-:W-:Y:S01]  /*8fa0*/  F2FP.SATFINITE.E4M3.F32.PACK_AB_MERGE_C R81, R81, R153, RZ ;  /* 0x000000995151723e */ /* 0x000fe200048070ff */
[----:B------:R-:W-:Y:S02]  /*8fb0*/  HADD2.F32 R85, -RZ, R147.H0_H0 ;  /* 0x20000093ff557230 */ /* 0x000fe40000004100 */
[-C--:B------:R-:W-:Y:S01]  /*8fc0*/  FMUL.FTZ R144, R84, R145.reuse ;  /* 0x0000009154907220 */ /* 0x080fe20000410000 */
[----:B------:R-:W-:Y:S02]  /*8fd0*/  HADD2.F32 R146, -RZ, R146.H1_H1 ;  /* 0x30000092ff927230 */ /* 0x000fe40000004100 */
[----:B------:R-:W-:Y:S01]  /*8fe0*/  FMUL.FTZ R145, R87, R145 ;  /* 0x0000009157917220 */ /* 0x000fe20000410000 */
[----:B------:R-:W-:-:S02]  /*8ff0*/  HADD2.F32 R86, -RZ, R86.H1_H1 ;  /* 0x30000056ff567230 */ /* 0x000fc40000004100 */
[-C--:B------:R-:W-:Y:S01]  /*9000*/  FFMA.FTZ R144, R87, R85.reuse, -R144 ;  /* 0x0000005557907223 */ /* 0x080fe20000010890 */
[----:B------:R-:W-:Y:S02]  /*9010*/  HADD2.F32 R82, -RZ, R82.H1_H1 ;  /* 0x30000052ff527230 */ /* 0x000fe40000004100 */
[----:B------:R-:W-:Y:S01]  /*9020*/  FFMA.FTZ R145, R84, R85, R145 ;  /* 0x0000005554917223 */ /* 0x000fe20000010091 */
[----:B------:R-:W-:Y:S02]  /*9030*/  HADD2.F32 R147, -RZ, R147.H1_H1 ;  /* 0x30000093ff937230 */ /* 0x000fe40000004100 */
[-C--:B------:R-:W-:Y:S01]  /*9040*/  FMUL.FTZ R84, R86, R146.reuse ;  /* 0x0000009256547220 */ /* 0x080fe20000410000 */
[----:B------:R-:W-:Y:S01]  /*9050*/  F2FP.SATFINITE.E4M3.F32.PACK_AB_MERGE_C R80, R80, R157, RZ ;  /* 0x0000009d5050723e */ /* 0x000fe200048070ff */
[C---:B------:R-:W-:Y:S01]  /*9060*/  FMUL.FTZ R146, R82.reuse, R146 ;  /* 0x0000009252927220 */ /* 0x040fe20000410000 */
[----:B------:R-:W-:Y:S02]  /*9070*/  IMAD.MOV.U32 R85, RZ, RZ, R48 ;  /* 0x000000ffff557224 */ /* 0x000fe400078e0030 */
[----:B------:R-:W-:Y:S01]  /*9080*/  FFMA.FTZ R84, R82, R147, -R84 ;  /* 0x0000009352547223 */ /* 0x000fe20000010854 */
[----:B------:R-:W-:-:S02]  /*9090*/  IMAD.MOV.U32 R87, RZ, RZ, R50 ;  /* 0x000000ffff577224 */ /* 0x000fc400078e0032 */
[----:B------:R-:W-:Y:S02]  /*90a0*/  FFMA.FTZ R146, R86, R147, R146 ;  /* 0x0000009356927223 */ /* 0x000fe40000010092 */
[----:B------:R-:W-:Y:S01]  /*90b0*/  F2FP.SATFINITE.E4M3.F32.PACK_AB_MERGE_C R144, R84, R144, R81 ;  /* 0x000000905490723e */ /* 0x000fe20004807051 */
[----:B------:R-:W-:Y:S02]  /*90c0*/  IMAD.MOV.U32 R81, RZ, RZ, R150 ;  /* 0x000000ffff517224 */ /* 0x000fe400078e0096 */
[----:B------:R-:W-:Y:S01]  /*90d0*/  F2FP.SATFINITE.E4M3.F32.PACK_AB_MERGE_C R145, R146, R145, R80 ;  /* 0x000000919291723e */ /* 0x000fe20004807050 */
[----:B------:R-:W-:Y:S01]  /*90e0*/  IMAD.MOV.U32 R80, RZ, RZ, R149 ;  /* 0x000000ffff507224 */ /* 0x000fe200078e0095 */
[----:B------:R-:W-:Y:S01]  /*90f0*/  MOV R84, R49 ;  /* 0x0000003100547202 */ /* 0x000fe20000000f00 */
[----:B------:R-:W-:Y:S02]  /*9100*/  IMAD.MOV.U32 R82, RZ, RZ, R144 ;  /* 0x000000ffff527224 */ /* 0x000fe400078e0090 */
[----:B------:R-:W-:-:S07]  /*9110*/  IMAD.MOV.U32 R86, RZ, RZ, R145 ;  /* 0x000000ffff567224 */ /* 0x000fce00078e0091 */
.L_x_402:
[----:B------:R-:W-:Y:S05]  /*9120*/  BSYNC B2 ;  /* 0x0000000000027941 */ /* 0x000fea0003800000 */
.L_x_401:
[----:B------:R-:W-:Y:S01]  /*9130*/  SHF.R.S32.HI R48, RZ, 0x1f, R23 ;  /* 0x0000001fff307819 */ /* 0x000fe20000011417 */
[----:B------:R-:W-:Y:S01]  /*9140*/  ULDC.64 UR4, c[0x0][0x2e8] ;  /* 0x0000ba0000047ab9 */ /* 0x000fe20000000a00 */
[----:B------:R-:W-:-:S03]  /*9150*/  ISETP.GE.AND P3, PT, R148, R134, PT ;  /* 0x000000869400720c */ /* 0x000fc60003f66270 */
[-C--:B--2---:R-:W-:Y:S02]  /*9160*/  IMAD R50, R48, R122.reuse, RZ ;  /* 0x0000007a30327224 */ /* 0x084fe400078e02ff */
[----:B------:R-:W-:-:S04]  /*9170*/  IMAD.WIDE.U32 R48, R23, R122, R120 ;  /* 0x0000007a17307225 */ /* 0x000fc800078e0078 */
[----:B------:R-:W-:-:S04]  /*9180*/  IMAD R50, R23, R123, R50 ;  /* 0x0000007b17327224 */ /* 0x000fc800078e0232 */
[----:B------:R-:W-:Y:S01]  /*9190*/  IMAD.IADD R49, R50, 0x1, R49 ;  /* 0x0000000132317824 */ /* 0x000fe200078e0231 */
[--C-:B------:R-:W-:Y:S02]  /*91a0*/  @!P3 SHF.R.S32.HI R51, RZ, 0x1f, R148.reuse ;  /* 0x0000001fff33b819 */ /* 0x100fe40000011494 */
[----:B------:R-:W-:-:S04]  /*91b0*/  @!P3 IADD3 R50, P4, P6, R102, R48, R148 ;  /* 0x000000306632b210 */ /* 0x000fc80007e9e094 */
[----:B------:R-:W-:Y:S02]  /*91c0*/  @!P3 IADD3.X R51, R42, R49, R51, P4, P6 ;  /* 0x000000312a33b210 */ /* 0x000fe400027ec433 */
[----:B------:R-:W-:-:S04]  /*91d0*/  IADD3 R48, P4, P6, R102, R48, R41 ;  /* 0x0000003066307210 */ /* 0x000fc80007e9e029 */
[----:B------:R-:W-:Y:S02]  /*91e0*/  IADD3.X R49, R42, R49, R109, P4, P6 ;  /* 0x000000312a317210 */ /* 0x000fe400027ec46d */
[----:B------:R-:W-:-:S04]  /*91f0*/  IADD3 R48, P4, R48, UR4, RZ ;  /* 0x0000000430307c10 */ /* 0x000fc8000ff9e0ff */
[----:B------:R-:W-:Y:S02]  /*9200*/  IADD3.X R49, R49, UR5, RZ, P4, !PT ;  /* 0x0000000531317c10 */ /* 0x000fe4000a7fe4ff */
[----:B------:R-:W-:-:S03]  /*9210*/  @!P3 IADD3 R50, P4, R50, UR4, RZ ;  /* 0x000000043232bc10 */ /* 0x000fc6000ff9e0ff */
[----:B---3--:R3:W-:Y:S01]  /*9220*/  STG.E.128 desc[UR42][R48.64], R80 ;  /* 0x0000005030007986 */ /* 0x0087e2000c101d2a */
[----:B------:R-:W-:-:S05]  /*9230*/  @!P3 IADD3.X R51, R51, UR5, RZ, P4, !PT ;  /* 0x000000053333bc10 */ /* 0x000fca000a7fe4ff */
[----:B0-----:R3:W-:Y:S04]  /*9240*/  @!P3 STG.E.128 desc[UR42][R50.64], R84 ;  /* 0x000000543200b986 */ /* 0x0017e8000c101d2a */
.L_x_400:
[----:B------:R-:W-:Y:S05]  /*9250*/  BSYNC B1 ;  /* 0x0000000000017941 */ /* 0x000fea0003800000 */
.L_x_399:
[----:B------:R-:W-:Y:S01]  /*9260*/  IADD3 R146, R23, 0x20, RZ ;  /* 0x0000002017927810 */ /* 0x000fe20007ffe0ff */
[----:B------:R-:W-:Y:S03]  /*9270*/  BSSY B1, `(.L_x_403) ;  /* 0x0000110000017945 */ /* 0x000fe60003800000 */
[----:B------:R-:W-:-:S13]  /*9280*/  ISETP.GE.OR P3, PT, R146, R116, P0 ;  /* 0x000000749200720c */ /* 0x000fda0000766670 */
[----:B------:R-:W-:Y:S05]  /*9290*/  @P3 BRA `(.L_x_404) ;  /* 0x0000001000343947 */ /* 0x000fea0003800000 */
[----:B---3--:R-:W3:Y:S04]  /*92a0*/  LDL R48, [R1+0x10] ;  /* 0x0000100001307983 */ /* 0x008ee80000100800 */
[----:B------:R-:W4:Y:S01]  /*92b0*/  LDL R50, [R1+0x5c] ;  /* 0x00005c0001327983 */ /* 0x000f220000100800 */
[C---:B------:R-:W-:Y:S01]  /*92c0*/  VIADD R51, R23.reuse, 0x20 ;  /* 0x0000002017337836 */ /* 0x040fe20000000000 */
[----:B------:R-:W-:Y:S01]  /*92d0*/  BSSY B2, `(.L_x_405) ;  /* 0x00000f8000027945 */ /* 0x000fe20003800000 */
[----:B------:R-:W-:Y:S02]  /*92e0*/  VIADD R52, R23, 0x20 ;  /* 0x0000002017347836 */ /* 0x000fe40000000000 */
[----:B------:R-:W-:Y:S02]  /*92f0*/  IMAD.SHL.U32 R51, R51, 0x80, RZ ;  /* 0x0000008033337824 */ /* 0x000fe400078e00ff */
        /* <DEDUP_REMOVED lines=10> */
[----:B------:R-:W-:Y:S01]  /*93a0*/  LEA.HI R48, R48, R80, RZ, 0x3 ;  /* 0x0000005030307211 */ /* 0x000fe200078f18ff */
[----:B------:R-:W-:-:S03]  /*93b0*/  IMAD.SHL.U32 R80, R80, 0x10, RZ ;  /* 0x0000001050507824 */ /* 0x000fc600078e00ff */
[----:B------:R-:W-:Y:S02]  /*93c0*/  SHF.L.U32 R48, R48, 0xb, RZ ;  /* 0x0000000b30307819 */ /* 0x000fe400000006ff */
[----:B------:R-:W-:Y:S02]  /*93d0*/  LOP3.LUT R49, R52, 0x70, R80, 0xf8, !PT ;  /* 0x0000007034317812 */ /* 0x000fe400078ef850 */
[----:B------:R-:W-:Y:S02]  /*93e0*/  LOP3.LUT R48, R48, 0xffffc000, RZ, 0xc0, !PT ;  /* 0xffffc00030307812 */ /* 0x000fe400078ec0ff */
[----:B------:R-:W-:-:S04]  /*93f0*/  LOP3.LUT R49, R49, R51, RZ, 0x3c, !PT ;  /* 0x0000003331317212 */ /* 0x000fc800078e3cff */
        /* <DEDUP_REMOVED lines=9> */
[----:B------:R-:W-:Y:S02]  /*9490*/  SHF.R.U32.HI R83, RZ, 0x8, R61 ;  /* 0x00000008ff537819 */ /* 0x000fe4000001163d */
[----:B------:R-:W-:Y:S01]  /*94a0*/  LOP3.LUT R62, R57, 0xff, RZ, 0xc0, !PT ;  /* 0x000000ff393e7812 */ /* 0x000fe200078ec0ff */
[----:B------:R-:W-:Y:S01]  /*94b0*/  IMAD.SHL.U32 R60, R60, 0x100, RZ ;  /* 0x000001003c3c7824 */ /* 0x000fe200078e00ff */
[----:B------:R-:W-:Y:S01]  /*94c0*/  SHF.R.U32.HI R84, RZ, 0x18, R57 ;  /* 0x00000018ff547819 */ /* 0x000fe20000011639 */
[----:B------:R-:W-:Y:S01]  /*94d0*/  IMAD.SHL.U32 R83, R83, 0x100, RZ ;  /* 0x0000010053537824 */ /* 0x000fe200078e00ff */
[----:B------:R-:W-:Y:S02]  /*94e0*/  LOP3.LUT R86, R61, 0xff, RZ, 0xc0, !PT ;  /* 0x000000ff3d567812 */ /* 0x000fe400078ec0ff */
[----:B------:R-:W-:-:S02]  /*94f0*/  SHF.R.U32.HI R87, RZ, 0x18, R61 ;  /* 0x00000018ff577819 */ /* 0x000fc4000001163d */
[----:B------:R-:W-:Y:S02]  /*9500*/  SHF.R.U32.HI R82, RZ, 0x10, R61 ;  /* 0x00000010ff527819 */ /* 0x000fe4000001163d */
[----:B------:R-:W-:Y:S02]  /*9510*/  PRMT R62, R84, 0x654, R62 ;  /* 0x00000654543e7816 */ /* 0x000fe4000000003e */
[----:B------:R-:W-:Y:S01]  /*9520*/  PRMT R86, R87, 0x654, R86 ;  /* 0x0000065457567816 */ /* 0x000fe20000000056 */
[----:B------:R-:W-:Y:S01]  /*9530*/  IMAD.U32 R82, R82, 0x10000, RZ ;  /* 0x0001000052527824 */ /* 0x000fe200078e00ff */
[----:B------:R-:W-:Y:S02]  /*9540*/  SHF.R.U32.HI R58, RZ, 0x10, R57 ;  /* 0x00000010ff3a7819 */ /* 0x000fe40000011639 */
[--C-:B------:R-:W-:Y:S02]  /*9550*/  SHF.R.U32.HI R57, RZ, 0x8, R59.reuse ;  /* 0x00000008ff397819 */ /* 0x100fe4000001163b */
[----:B------:R-:W-:Y:S01]  /*9560*/  LOP3.LUT R81, R59, 0xff, RZ, 0xc0, !PT ;  /* 0x000000ff3b517812 */ /* 0x000fe200078ec0ff */
[----:B------:R-:W-:Y:S01]  /*9570*/  IMAD.U32 R58, R58, 0x10000, RZ ;  /* 0x000100003a3a7824 */ /* 0x000fe200078e00ff */
[----:B------:R-:W-:-:S02]  /*9580*/  SHF.R.U32.HI R85, RZ, 0x18, R59 ;  /* 0x00000018ff557819 */ /* 0x000fc4000001163b */
[----:B------:R-:W-:Y:S02]  /*9590*/  LOP3.LUT R62, R62, 0xff00, R60, 0xf8, !PT ;  /* 0x0000ff003e3e7812 */ /* 0x000fe400078ef83c */
[----:B------:R-:W-:Y:S02]  /*95a0*/  SHF.R.U32.HI R56, RZ, 0x10, R59 ;  /* 0x00000010ff387819 */ /* 0x000fe4000001163b */
[----:B------:R-:W-:Y:S02]  /*95b0*/  LOP3.LUT R60, R86, 0xff00, R83, 0xf8, !PT ;  /* 0x0000ff00563c7812 */ /* 0x000fe400078ef853 */
[--C-:B------:R-:W-:Y:S01]  /*95c0*/  SHF.R.U32.HI R59, RZ, 0x10, R63.reuse ;  /* 0x00000010ff3b7819 */ /* 0x100fe2000001163f */
[----:B------:R-:W-:Y:S01]  /*95d0*/  IMAD.U32 R56, R56, 0x10000, RZ ;  /* 0x0001000038387824 */ /* 0x000fe200078e00ff */
[----:B------:R-:W-:Y:S02]  /*95e0*/  SHF.R.U32.HI R61, RZ, 0x8, R63 ;  /* 0x00000008ff3d7819 */ /* 0x000fe4000001163f */
[----:B------:R-:W-:-:S02]  /*95f0*/  LOP3.LUT R84, R63, 0xff, RZ, 0xc0, !PT ;  /* 0x000000ff3f547812 */ /* 0x000fc400078ec0ff */
[----:B------:R-:W-:Y:S02]  /*9600*/  SHF.R.U32.HI R63, RZ, 0x18, R63 ;  /* 0x00000018ff3f7819 */ /* 0x000fe4000001163f */
[----:B------:R-:W-:Y:S02]  /*9610*/  PRMT R81, R85, 0x654, R81 ;  /* 0x0000065455517816 */ /* 0x000fe40000000051 */
[----:B------:R-:W-:Y:S02]  /*9620*/  SHF.L.U32 R57, R57, 0x8, RZ ;  /* 0x0000000839397819 */ /* 0x000fe400000006ff */
[----:B------:R-:W-:Y:S02]  /*9630*/  LOP3.LUT R60, R60, 0xff0000, R82, 0xf8, !PT ;  /* 0x00ff00003c3c7812 */ /* 0x000fe400078ef852 */
[----:B------:R-:W-:Y:S02]  /*9640*/  PRMT R63, R63, 0x654, R84 ;  /* 0x000006543f3f7816 */ /* 0x000fe40000000054 */
[----:B------:R-:W-:-:S02]  /*9650*/  LOP3.LUT R84, R81, 0xff00, R57, 0xf8, !PT ;  /* 0x0000ff0051547812 */ /* 0x000fc400078ef839 */
[----:B0-----:R-:W-:Y:S02]  /*9660*/  F2FP.F16.E4M3.UNPACK_B R81, R53 ;  /* 0x00000035ff51723e */ /* 0x001fe400020006ff */
[----:B------:R-:W-:Y:S02]  /*9670*/  F2FP.F16.E4M3.UNPACK_B R83, R60 ;  /* 0x0000003cff53723e */ /* 0x000fe400020006ff */
[----:B------:R-:W-:Y:S01]  /*9680*/  LOP3.LUT R62, R62, 0xff0000, R58, 0xf8, !PT ;  /* 0x00ff00003e3e7812 */ /* 0x000fe200078ef83a */
[----:B------:R-:W-:Y:S01]  /*9690*/  HADD2.F32 R58, -RZ, R81.H0_H0 ;  /* 0x20000051ff3a7230 */ /* 0x000fe20000004100 */
[----:B---3--:R-:W-:Y:S01]  /*96a0*/  F2FP.F16.E4M3.UNPACK_B R57, R49 ;  /* 0x00000031ff39723e */ /* 0x008fe200020006ff */
[--C-:B------:R-:W-:Y:S01]  /*96b0*/  HADD2.F32 R87, -RZ, R83.reuse.H0_H0 ;  /* 0x20000053ff577230 */ /* 0x100fe20000004100 */
[----:B------:R-:W-:Y:S01]  /*96c0*/  F2FP.F16.E4M3.UNPACK_B R85, R62 ;  /* 0x0000003eff55723e */ /* 0x000fe200020006ff */
[----:B------:R-:W-:Y:S01]  /*96d0*/  HADD2.F32 R83, -RZ, R83.H1_H1 ;  /* 0x30000053ff537230 */ /* 0x000fe20000004100 */
[----:B------:R-:W-:Y:S01]  /*96e0*/  F2FP.F16.E4M3.UNPACK_B R53, R53.H1 ;  /* 0x00000035ff35723e */ /* 0x000fe200030006ff */
[----:B------:R-:W-:-:S02]  /*96f0*/  HADD2.F32 R82, -RZ, R57.H0_H0 ;  /* 0x20000039ff527230 */ /* 0x000fc40000004100 */
[-C--:B------:R-:W-:Y:S01]  /*9700*/  FMUL.FTZ R144, R58, R87.reuse ;  /* 0x000000573a907220 */ /* 0x080fe20000410000 */
[----:B------:R-:W-:Y:S01]  /*9710*/  HADD2.F32 R86, -RZ, R85.H0_H0 ;  /* 0x20000055ff567230 */ /* 0x000fe20000004100 */
[----:B------:R-:W-:Y:S01]  /*9720*/  F2FP.F16.E4M3.UNPACK_B R62, R62.H1 ;  /* 0x0000003eff3e723e */ /* 0x000fe200030006ff */
[----:B------:R-:W-:Y:S02]  /*9730*/  HADD2.F32 R57, -RZ, R57.H1_H1 ;  /* 0x30000039ff397230 */ /* 0x000fe40000004100 */
[C---:B------:R-:W-:Y:S01]  /*9740*/  FMUL.FTZ R87, R82.reuse, R87 ;  /* 0x0000005752577220 */ /* 0x040fe20000410000 */
[----:B------:R-:W-:Y:S02]  /*9750*/  HADD2.F32 R85, -RZ, R85.H1_H1 ;  /* 0x30000055ff557230 */ /* 0x000fe40000004100 */
[-C--:B------:R-:W-:Y:S01]  /*9760*/  FFMA.FTZ R82, R82, R86.reuse, -R144 ;  /* 0x0000005652527223 */ /* 0x080fe20000010890 */
[----:B------:R-:W-:Y:S01]  /*9770*/  SHF.L.U32 R59, R59, 0x10, RZ ;  /* 0x000000103b3b7819 */ /* 0x000fe200000006ff */
[----:B------:R-:W-:Y:S01]  /*9780*/  FFMA.FTZ R58, R58, R86, R87 ;  /* 0x000000563a3a7223 */ /* 0x000fe20000010057 */
[----:B------:R-:W-:-:S05]  /*9790*/  HADD2.F32 R86, -RZ, R81.H1_H1 ;  /* 0x30000051ff567230 */ /* 0x000fca0000004100 */
        /* <DEDUP_REMOVED lines=22> */
[----:B------:R-:W-:Y:S01]  /*9900*/  IMAD.SHL.U32 R53, R61, 0x100, RZ ;  /* 0x000001003d357824 */ /* 0x000fe200078e00ff */
[----:B------:R-:W-:Y:S02]  /*9910*/  LOP3.LUT R61, R84, 0xff0000, R56, 0xf8, !PT ;  /* 0x00ff0000543d7812 */ /* 0x000fe400078ef838 */
[----:B------:R-:W-:Y:S02]  /*9920*/  F2FP.F16.E4M3.UNPACK_B R56, R55 ;  /* 0x00000037ff38723e */ /* 0x000fe400020006ff */
[----:B------:R-:W-:Y:S01]  /*9930*/  LOP3.LUT R53, R63, 0xff00, R53, 0xf8, !PT ;  /* 0x0000ff003f357812 */ /* 0x000fe200078ef835 */
[----:B------:R-:W-:Y:S01]  /*9940*/  IMAD.MOV.U32 R63, RZ, RZ, R51 ;  /* 0x000000ffff3f7224 */ /* 0x000fe200078e0033 */
[----:B------:R-:W-:Y:S01]  /*9950*/  F2FP.F16.E4M3.UNPACK_B R85, R61 ;  /* 0x0000003dff55723e */ /* 0x000fe200020006ff */
[----:B------:R-:W-:Y:S01]  /*9960*/  HADD2.F32 R86, -RZ, R56.H0_H0 ;  /* 0x20000038ff567230 */ /* 0x000fe20000004100 */
[----:B------:R-:W-:-:S02]  /*9970*/  LOP3.LUT R53, R53, 0xff0000, R59, 0xf8, !PT ;  /* 0x00ff000035357812 */ /* 0x000fc400078ef83b */
[----:B------:R-:W-:Y:S01]  /*9980*/  F2FP.F16.E4M3.UNPACK_B R51, R63 ;  /* 0x0000003fff33723e */ /* 0x000fe200020006ff */
[--C-:B------:R-:W-:Y:S01]  /*9990*/  HADD2.F32 R87, -RZ, R85.reuse.H0_H0 ;  /* 0x20000055ff577230 */ /* 0x100fe20000004100 */
[----:B------:R-:W-:Y:S01]  /*99a0*/  F2FP.F16.E4M3.UNPACK_B R84, R53 ;  /* 0x00000035ff54723e */ /* 0x000fe200020006ff */
[----:B------:R-:W-:Y:S01]  /*99b0*/  HADD2.F32 R85, -RZ, R85.H1_H1 ;  /* 0x30000055ff557230 */ /* 0x000fe20000004100 */
[----:B------:R-:W-:Y:S01]  /*99c0*/  F2FP.F16.E4M3.UNPACK_B R55, R55.H1 ;  /* 0x00000037ff37723e */ /* 0x000fe200030006ff */
[--C-:B------:R-:W-:Y:S01]  /*99d0*/  HADD2.F32 R144, -RZ, R51.reuse.H0_H0 ;  /* 0x20000033ff907230 */ /* 0x100fe20000004100 */
[----:B------:R-:W-:Y:S01]  /*99e0*/  F2FP.F16.E4M3.UNPACK_B R53, R53.H1 ;  /* 0x00000035ff35723e */ /* 0x000fe200030006ff */
[--C-:B------:R-:W-:Y:S01]  /*99f0*/  HADD2.F32 R59, -RZ, R84.reuse.H0_H0 ;  /* 0x20000054ff3b7230 */ /* 0x100fe20000004100 */
[----:B------:R-:W-:Y:S01]  /*9a00*/  F2FP.F16.E4M3.UNPACK_B R61, R61.H1 ;  /* 0x0000003dff3d723e */ /* 0x000fe200030006ff */
[----:B------:R-:W-:Y:S01]  /*9a10*/  HADD2.F32 R84, -RZ, R84.H1_H1 ;  /* 0x30000054ff547230 */ /* 0x000fe20000004100 */
[----:B------:R-:W-:Y:S01]  /*9a20*/  F2FP.SATFINITE.E4M3.F32.PACK_AB_MERGE_C R60, R83, R60, RZ ;  /* 0x0000003c533c723e */ /* 0x000fe200048070ff */
[----:B------:R-:W-:-:S02]  /*9a30*/  HADD2.F32 R51, -RZ, R51.H1_H1 ;  /* 0x30000033ff337230 */ /* 0x000fc40000004100 */
[-C--:B------:R-:W-:Y:S01]  /*9a40*/  FMUL.FTZ R145, R86, R59.reuse ;  /* 0x0000003b56917220 */ /* 0x080fe20000410000 */
[C---:B------:R-:W-:Y:S01]  /*9a50*/  FMUL.FTZ R59, R144.reuse, R59 ;  /* 0x0000003b903b7220 */ /* 0x040fe20000410000 */
[----:B------:R-:W-:Y:S02]  /*9a60*/  F2FP.SATFINITE.E4M3.F32.PACK_AB_MERGE_C R81, R81, R82, R60 ;  /* 0x000000525151723e */ /* 0x000fe4000480703c */
[-C--:B------:R-:W-:Y:S01]  /*9a70*/  FFMA.FTZ R145, R144, R87.reuse, -R145 ;  /* 0x0000005790917223 */ /* 0x080fe20000010891 */
[----:B------:R-:W-:Y:S01]  /*9a80*/  FFMA.FTZ R86, R86, R87, R59 ;  /* 0x0000005756567223 */ /* 0x000fe2000001003b */
[----:B------:R-:W-:Y:S01]  /*9a90*/  HADD2.F32 R59, -RZ, R56.H1_H1 ;  /* 0x30000038ff3b7230 */ /* 0x000fe20000004100 */
[----:B------:R-:W-:Y:S01]  /*9aa0*/  F2FP.F16.E4M3.UNPACK_B R60, R52.H1 ;  /* 0x00000034ff3c723e */ /* 0x000fe200030006ff */
[--C-:B------:R-:W-:Y:S01]  /*9ab0*/  HADD2.F32 R87, -RZ, R53.reuse.H0_H0 ;  /* 0x20000035ff577230 */ /* 0x100fe20000004100 */
[----:B------:R-:W-:Y:S01]  /*9ac0*/  F2FP.SATFINITE.E4M3.F32.PACK_AB_MERGE_C R49, R62, R49, RZ ;  /* 0x000000313e31723e */ /* 0x000fe200048070ff */
[----:B------:R-:W-:-:S02]  /*9ad0*/  HADD2.F32 R53, -RZ, R53.H1_H1 ;  /* 0x30000035ff357230 */ /* 0x000fc40000004100 */
[----:B------:R-:W-:Y:S01]  /*9ae0*/  FMUL.FTZ R56, R59, R84 ;  /* 0x000000543b387220 */ /* 0x000fe20000410000 */
[----:B------:R-:W-:Y:S02]  /*9af0*/  F2FP.F16.E4M3.UNPACK_B R62, R141.H1 ;  /* 0x0000008dff3e723e */ /* 0x000fe400030006ff */
[----:B------:R-:W-:Y:S01]  /*9b00*/  F2FP.F16.E4M3.UNPACK_B R52, R52 ;  /* 0x00000034ff34723e */ /* 0x000fe200020006ff */
[C---:B------:R-:W-:Y:S01]  /*9b10*/  FFMA.FTZ R56, R51.reuse, R85, -R56 ;  /* 0x0000005533387223 */ /* 0x040fe20000010838 */
[----:B------:R-:W-:Y:S01]  /*9b20*/  FMUL.FTZ R51, R51, R84 ;  /* 0x0000005433337220 */ /* 0x000fe20000410000 */
[--C-:B------:R-:W-:Y:S01]  /*9b30*/  HADD2.F32 R84, -RZ, R61.reuse.H0_H0 ;  /* 0x2000003dff547230 */ /* 0x100fe20000004100 */
[----:B------:R-:W-:Y:S01]  /*9b40*/  F2FP.F16.E4M3.UNPACK_B R141, R141 ;  /* 0x0000008dff8d723e */ /* 0x000fe200020006ff */
[----:B------:R-:W-:Y:S02]  /*9b50*/  HADD2.F32 R61, -RZ, R61.H1_H1 ;  /* 0x3000003dff3d7230 */ /* 0x000fe40000004100 */
[----:B------:R-:W-:Y:S01]  /*9b60*/  FFMA.FTZ R51, R59, R85, R51 ;  /* 0x000000553b337223 */ /* 0x000fe20000010033 */
[----:B------:R-:W-:Y:S01]  /*9b70*/  F2FP.F16.E4M3.UNPACK_B R59, R63.H1 ;  /* 0x0000003fff3b723e */ /* 0x000fe200030006ff */
[--C-:B------:R-:W-:Y:S01]  /*9b80*/  HADD2.F32 R63, -RZ, R55.reuse.H0_H0 ;  /* 0x20000037ff3f7230 */ /* 0x100fe20000004100 */
[----:B------:R-:W-:Y:S01]  /*9b90*/  F2FP.SATFINITE.E4M3.F32.PACK_AB_MERGE_C R57, R57, R58, R49 ;  /* 0x0000003a3939723e */ /* 0x000fe20004807031 */
[----:B------:R-:W-:-:S02]  /*9ba0*/  HADD2.F32 R55, -RZ, R55.H1_H1 ;  /* 0x30000037ff377230 */ /* 0x000fc40000004100 */
[--C-:B------:R-:W-:Y:S02]  /*9bb0*/  HADD2.F32 R85, -RZ, R59.reuse.H0_H0 ;  /* 0x2000003bff557230 */ /* 0x100fe40000004100 */
[-C--:B------:R-:W-:Y:S01]  /*9bc0*/  FMUL.FTZ R144, R63, R87.reuse ;  /* 0x000000573f907220 */ /* 0x080fe20000410000 */
[----:B------:R-:W-:Y:S02]  /*9bd0*/  HADD2.F32 R59, -RZ, R59.H1_H1 ;  /* 0x3000003bff3b7230 */ /* 0x000fe40000004100 */
[--C-:B------:R-:W-:Y:S02]  /*9be0*/  HADD2.F32 R83, -RZ, R62.reuse.H0_H0 ;  /* 0x2000003eff537230 */ /* 0x100fe40000004100 */
[C---:B------:R-:W-:Y:S01]  /*9bf0*/  FFMA.FTZ R144, R85.reuse, R84, -R144 ;  /* 0x0000005455907223 */ /* 0x040fe20000010890 */
[----:B------:R-:W-:Y:S01]  /*9c00*/  FMUL.FTZ R85, R85, R87 ;  /* 0x0000005755557220 */ /* 0x000fe20000410000 */
[----:B------:R-:W-:Y:S02]  /*9c10*/  HADD2.F32 R62, -RZ, R62.H1_H1 ;  /* 0x3000003eff3e7230 */ /* 0x000fe40000004100 */
[----:B------:R-:W-:-:S02]  /*9c20*/  IMAD.MOV.U32 R49, RZ, RZ, R81 ;  /* 0x000000ffff317224 */ /* 0x000fc400078e0051 */
[----:B------:R-:W-:Y:S01]  /*9c30*/  FFMA.FTZ R85, R63, R84, R85 ;  /* 0x000000543f557223 */ /* 0x000fe20000010055 */
[-C--:B------:R-:W-:Y:S01]  /*9c40*/  FMUL.FTZ R63, R55, R53.reuse ;  /* 0x00000035373f7220 */ /* 0x080fe20000410000 */
[----:B------:R-:W-:-:S03]  /*9c50*/  FMUL.FTZ R53, R59, R53 ;  /* 0x000000353b357220 */ /* 0x000fc60000410000 */
[-C--:B------:R-:W-:Y:S01]  /*9c60*/  FFMA.FTZ R63, R59, R61.reuse, -R63 ;  /* 0x0000003d3b3f7223 */ /* 0x080fe2000001083f */
[----:B------:R-:W-:Y:S01]  /*9c70*/  FFMA.FTZ R55, R55, R61, R53 ;  /* 0x0000003d37377223 */ /* 0x000fe20000010035 */
[-C--:B------:R-:W-:Y:S01]  /*9c80*/  F2FP.F16.E4M3.UNPACK_B R53, R143.reuse.H1 ;  /* 0x0000008fff35723e */ /* 0x080fe200030006ff */
[--C-:B------:R-:W-:Y:S01]  /*9c90*/  HADD2.F32 R61, -RZ, R60.reuse.H0_H0 ;  /* 0x2000003cff3d7230 */ /* 0x100fe20000004100 */
[-C--:B------:R-:W-:Y:S01]  /*9ca0*/  F2FP.F16.E4M3.UNPACK_B R59, R48.reuse.H1 ;  /* 0x00000030ff3b723e */ /* 0x080fe200030006ff */
[----:B------:R-:W-:Y:S01]  /*9cb0*/  HADD2.F32 R60, -RZ, R60.H1_H1 ;  /* 0x3000003cff3c7230 */ /* 0x000fe20000004100 */
[----:B------:R-:W-:Y:S01]  /*9cc0*/  F2FP.F16.E4M3.UNPACK_B R143, R143 ;  /* 0x0000008fff8f723e */ /* 0x000fe200020006ff */
[----:B------:R-:W-:Y:S01]  /*9cd0*/  HADD2.F32 R87, -RZ, R53.H0_H0 ;  /* 0x20000035ff577230 */ /* 0x000fe20000004100 */
[----:B------:R-:W-:Y:S01]  /*9ce0*/  F2FP.F16.E4M3.UNPACK_B R48, R48 ;  /* 0x00000030ff30723e */ /* 0x000fe200020006ff */
[----:B------:R-:W-:Y:S01]  /*9cf0*/  HADD2.F32 R82, -RZ, R59.H0_H0 ;  /* 0x2000003bff527230 */ /* 0x000fe20000004100 */
[----:B------:R-:W-:Y:S01]  /*9d00*/  F2FP.SATFINITE.E4M3.F32.PACK_AB_MERGE_C R63, R63, R144, RZ ;  /* 0x000000903f3f723e */ /* 0x000fe200048070ff */
[----:B------:R-:W-:-:S02]  /*9d10*/  HADD2.F32 R53, -RZ, R53.H1_H1 ;  /* 0x30000035ff357230 */ /* 0x000fc40000004100 */
[-C--:B------:R-:W-:Y:S01]  /*9d20*/  FMUL.FTZ R84, R61, R87.reuse ;  /* 0x000000573d547220 */ /* 0x080fe20000410000 */
[----:B------:R-:W-:Y:S02]  /*9d30*/  HADD2.F32 R59, -RZ, R59.H1_H1 ;  /* 0x3000003bff3b7230 */ /* 0x000fe40000004100 */
[C---:B------:R-:W-:Y:S01]  /*9d40*/  FMUL.FTZ R87, R82.reuse, R87 ;  /* 0x0000005752577220 */ /* 0x040fe20000410000 */
[----:B------:R-:W-:Y:S01]  /*9d50*/  F2FP.SATFINITE.E4M3.F32.PACK_AB_MERGE_C R55, R55, R85, RZ ;  /* 0x000000553737723e */ /* 0x000fe200048070ff */
[----:B------:R-:W-:Y:S01]  /*9d60*/  FFMA.FTZ R84, R82, R83, -R84 ;  /* 0x0000005352547223 */ /* 0x000fe20000010854 */
[----:B------:R-:W-:Y:S01]  /*9d70*/  F2FP.SATFINITE.E4M3.F32.PACK_AB_MERGE_C R56, R56, R145, R63 ;  /* 0x000000913838723e */ /* 0x000fe2000480703f */
[----:B------:R-:W-:Y:S01]  /*9d80*/  FFMA.FTZ R87, R61, R83, R87 ;  /* 0x000000533d577223 */ /* 0x000fe20000010057 */
[CC--:B------:R-:W-:Y:S01]  /*9d90*/  FMUL.FTZ R61, R60.reuse, R53.reuse ;  /* 0x000000353c3d7220 */ /* 0x0c0fe20000410000 */
[----:B------:R-:W-:Y:S01]  /*9da0*/  FMUL.FTZ R53, R59, R53 ;  /* 0x000000353b357220 */ /* 0x000fe20000410000 */
[----:B------:R-:W-:Y:S01]  /*9db0*/  HADD2.F32 R83, -RZ, R143.H0_H0 ;  /* 0x2000008fff537230 */ /* 0x000fe20000004100 */
[----:B------:R-:W-:Y:S01]  /*9dc0*/  F2FP.SATFINITE.E4M3.F32.PACK_AB_MERGE_C R55, R51, R86, R55 ;  /* 0x000000563337723e */ /* 0x000fe20004807037 */
[-C--:B------:R-:W-:Y:S01]  /*9dd0*/  FFMA.FTZ R59, R59, R62.reuse, -R61 ;  /* 0x0000003e3b3b7223 */ /* 0x080fe2000001083d */
[----:B------:R-:W-:Y:S01]  /*9de0*/  FFMA.FTZ R53, R60, R62, R53 ;  /* 0x0000003e3c357223 */ /* 0x000fe20000010035 */
[----:B------:R-:W-:-:S02]  /*9df0*/  HADD2.F32 R60, -RZ, R52.H0_H0 ;  /* 0x20000034ff3c7230 */ /* 0x000fc40000004100 */
[----:B------:R-:W-:Y:S01]  /*9e00*/  HADD2.F32 R62, -RZ, R48.H0_H0 ;  /* 0x20000030ff3e7230 */ /* 0x000fe20000004100 */
[----:B------:R-:W-:Y:S01]  /*9e10*/  F2FP.SATFINITE.E4M3.F32.PACK_AB_MERGE_C R59, R59, R84, RZ ;  /* 0x000000543b3b723e */ /* 0x000fe200048070ff */
[----:B------:R-:W-:Y:S02]  /*9e20*/  HADD2.F32 R61, -RZ, R141.H0_H0 ;  /* 0x2000008dff3d7230 */ /* 0x000fe40000004100 */
[-C--:B------:R-:W-:Y:S01]  /*9e30*/  FMUL.FTZ R82, R60, R83.reuse ;  /* 0x000000533c527220 */ /* 0x080fe20000410000 */
[----:B------:R-:W-:Y:S02]  /*9e40*/  HADD2.F32 R143, -RZ, R143.H1_H1 ;  /* 0x3000008fff8f7230 */ /* 0x000fe40000004100 */
[C---:B------:R-:W-:Y:S01]  /*9e50*/  FMUL.FTZ R83, R62.reuse, R83 ;  /* 0x000000533e537220 */ /* 0x040fe20000410000 */
[----:B------:R-:W-:Y:S02]  /*9e60*/  HADD2.F32 R52, -RZ, R52.H1_H1 ;  /* 0x30000034ff347230 */ /* 0x000fe40000004100 */
[----:B------:R-:W-:Y:S01]  /*9e70*/  FFMA.FTZ R82, R62, R61, -R82 ;  /* 0x0000003d3e527223 */ /* 0x000fe20000010852 */
[----:B------:R-:W-:-:S02]  /*9e80*/  HADD2.F32 R48, -RZ, R48.H1_H1 ;  /* 0x30000030ff307230 */ /* 0x000fc40000004100 */
[----:B------:R-:W-:Y:S01]  /*9e90*/  FFMA.FTZ R83, R60, R61, R83 ;  /* 0x0000003d3c537223 */ /* 0x000fe20000010053 */
[----:B------:R-:W-:Y:S02]  /*9ea0*/  HADD2.F32 R141, -RZ, R141.H1_H1 ;  /* 0x3000008dff8d7230 */ /* 0x000fe40000004100 */
[-C--:B------:R-:W-:Y:S01]  /*9eb0*/  FMUL.FTZ R60, R52, R143.reuse ;  /* 0x0000008f343c7220 */ /* 0x080fe20000410000 */
[-C--:B------:R-:W-:Y:S01]  /*9ec0*/  F2FP.F16.E4M3.UNPACK_B R62, R140.reuse.H1 ;  /* 0x0000008cff3e723e */ /* 0x080fe200030006ff */
[C---:B------:R-:W-:Y:S01]  /*9ed0*/  FMUL.FTZ R143, R48.reuse, R143 ;  /* 0x0000008f308f7220 */ /* 0x040fe20000410000 */
[----:B------:R-:W-:Y:S01]  /*9ee0*/  F2FP.F16.E4M3.UNPACK_B R140, R140 ;  /* 0x0000008cff8c723e */ /* 0x000fe200020006ff */
[----:B------:R-:W-:Y:S01]  /*9ef0*/  FFMA.FTZ R60, R48, R141, -R60 ;  /* 0x0000008d303c7223 */ /* 0x000fe2000001083c */
[----:B------:R-:W-:Y:S01]  /*9f00*/  F2FP.SATFINITE.E4M3.F32.PACK_AB_MERGE_C R53, R53, R87, RZ ;  /* 0x000000573535723e */ /* 0x000fe200048070ff */
[----:B------:R-:W-:Y:S01]  /*9f10*/  FFMA.FTZ R48, R52, R141, R143 ;  /* 0x0000008d34307223 */ /* 0x000fe2000001008f */
[----:B------:R-:W-:Y:S01]  /*9f20*/  IMAD.MOV.U32 R52, RZ, RZ, R50 ;  /* 0x000000ffff347224 */ /* 0x000fe200078e0032 */
        /* <DEDUP_REMOVED lines=14> */
[CC--:B------:R-:W-:Y:S01]  /*a010*/  FMUL.FTZ R143, R61.reuse, R144.reuse ;  /* 0x000000903d8f7220 */ /* 0x0c0fe20000410000 */
[----:B------:R-:W-:Y:S02]  /*a020*/  HADD2.F32 R59, -RZ, R59.H1_H1 ;  /* 0x3000003bff3b7230 */ /* 0x000fe40000004100 */
[----:B------:R-:W-:Y:S01]  /*a030*/  FMUL.FTZ R144, R84, R144 ;  /* 0x0000009054907220 */ /* 0x000fe20000410000 */
[----:B------:R-:W-:Y:S01]  /*a040*/  F2FP.SATFINITE.E4M3.F32.PACK_AB_MERGE_C R53, R48, R83, R53 ;  /* 0x000000533035723e */ /* 0x000fe20004807035 */
[-C--:B------:R-:W-:Y:S01]  /*a050*/  FFMA.FTZ R143, R84, R141.reuse, -R143 ;  /* 0x0000008d548f7223 */ /* 0x080fe2000001088f */
[----:B------:R-:W-:Y:S02]  /*a060*/  IMAD.MOV.U32 R48, RZ, RZ, R82 ;  /* 0x000000ffff307224 */ /* 0x000fe400078e0052 */
        /* <DEDUP_REMOVED lines=18> */
[----:B------:R-:W-:Y:S01]  /*a190*/  FMUL.FTZ R60, R54, R142 ;  /* 0x0000008e363c7220 */ /* 0x000fe20000410000 */
[----:B------:R-:W-:Y:S01]  /*a1a0*/  F2FP.SATFINITE.E4M3.F32.PACK_AB_MERGE_C R50, R50, R144, RZ ;  /* 0x000000903232723e */ /* 0x000fe200048070ff */
[C---:B------:R-:W-:Y:S01]  /*a1b0*/  FMUL.FTZ R142, R52.reuse, R142 ;  /* 0x0000008e348e7220 */ /* 0x040fe20000410000 */
[----:B------:R-:W-:Y:S02]  /*a1c0*/  IMAD.MOV.U32 R51, RZ, RZ, R56 ;  /* 0x000000ffff337224 */ /* 0x000fe400078e0038 */
[----:B------:R-:W-:Y:S01]  /*a1d0*/  FFMA.FTZ R60, R52, R140, -R60 ;  /* 0x0000008c343c7223 */ /* 0x000fe2000001083c */
[----:B------:R-:W-:-:S02]  /*a1e0*/  IMAD.MOV.U32 R52, RZ, RZ, R53 ;  /* 0x000000ffff347224 */ /* 0x000fc400078e0035 */
[----:B------:R-:W-:Y:S01]  /*a1f0*/  FFMA.FTZ R142, R54, R140, R142 ;  /* 0x0000008c368e7223 */ /* 0x000fe2000001008e */
[----:B------:R-:W-:Y:S02]  /*a200*/  MOV R53, R57 ;  /* 0x0000003900357202 */ /* 0x000fe40000000f00 */
[----:B------:R-:W-:Y:S02]  /*a210*/  F2FP.SATFINITE.E4M3.F32.PACK_AB_MERGE_C R59, R60, R84, R59 ;  /* 0x000000543c3b723e */ /* 0x000fe4000480703b */
[----:B------:R-:W-:-:S03]  /*a220*/  F2FP.SATFINITE.E4M3.F32.PACK_AB_MERGE_C R141, R142, R141, R50 ;  /* 0x0000008d8e8d723e */ /* 0x000fc60004807032 */
[----:B------:R-:W-:Y:S02]  /*a230*/  IMAD.MOV.U32 R50, RZ, RZ, R59 ;  /* 0x000000ffff327224 */ /* 0x000fe400078e003b */
[----:B------:R-:W-:-:S07]  /*a240*/  IMAD.MOV.U32 R54, RZ, RZ, R141 ;  /* 0x000000ffff367224 */ /* 0x000fce00078e008d */
.L_x_406:
[----:B------:R-:W-:Y:S05]  /*a250*/  BSYNC B2 ;  /* 0x0000000000027941 */ /* 0x000fea0003800000 */
.L_x_405:
[----:B------:R-:W-:Y:S01]  /*a260*/  ISETP.GE.AND P3, PT, R80, R134, PT ;  /* 0x000000865000720c */ /* 0x000fe20003f66270 */
[----:B--2---:R-:W-:Y:S01]  /*a270*/  IMAD R56, R117, R122, RZ ;  /* 0x0000007a75387224 */ /* 0x004fe200078e02ff */
[----:B------:R-:W-:-:S03]  /*a280*/  ULDC.64 UR4, c[0x0][0x2e8] ;  /* 0x0000ba0000047ab9 */ /* 0x000fc60000000a00 */
[C---:B------:R-:W-:Y:S02]  /*a290*/  IMAD R59, R146.reuse, R123, R56 ;  /* 0x0000007b923b7224 */ /* 0x040fe400078e0238 */
[----:B------:R-:W-:-:S04]  /*a2a0*/  IMAD.WIDE.U32 R56, R146, R122, R120 ;  /* 0x0000007a92387225 */ /* 0x000fc800078e0078 */
[----:B------:R-:W-:Y:S02]  /*a2b0*/  IMAD.IADD R57, R57, 0x1, R59 ;  /* 0x0000000139397824 */ /* 0x000fe400078e023b */
        /* <DEDUP_REMOVED lines=11> */
.L_x_404:
[----:B------:R-:W-:Y:S05]  /*a370*/  BSYNC B1 ;  /* 0x0000000000017941 */ /* 0x000fea0003800000 */
.L_x_403:
[----:B---3--:R-:W-:Y:S01]  /*a380*/  VIADD R84, R23, 0x40 ;  /* 0x0000004017547836 */ /* 0x008fe20000000000 */
[----:B------:R-:W-:Y:S04]  /*a390*/  BSSY B1, `(.L_x_407) ;  /* 0x000010c000017945 */ /* 0x000fe80003800000 */
[----:B------:R-:W-:-:S13]  /*a3a0*/  ISETP.GE.OR P3, PT, R84, R116, P0 ;  /* 0x000000745400720c */ /* 0x000fda0000766670 */
[----:B------:R-:W-:Y:S05]  /*a3b0*/  @P3 BRA `(.L_x_408) ;  /* 0x0000001000243947 */ /* 0x000fea0003800000 */
[----:B----4-:R-:W3:Y:S04]  /*a3c0*/  LDL R48, [R1+0x10] ;  /* 0x0000100001307983 */ /* 0x010ee80000100800 */
[----:B------:R-:W4:Y:S01]  /*a3d0*/  LDL R50, [R1+0x58] ;  /* 0x0000580001327983 */ /* 0x000f220000100800 */
[C---:B------:R-:W-:Y:S01]  /*a3e0*/  IADD3 R51, R23.reuse, 0x40, RZ ;  /* 0x0000004017337810 */ /* 0x040fe20007ffe0ff */
[----:B------:R-:W-:Y:S01]  /*a3f0*/  VIADD R52, R23, 0x40 ;  /* 0x0000004017347836 */ /* 0x000fe20000000000 */
[----:B------:R-:W-:Y:S03]  /*a400*/  BSSY B2, `(.L_x_409) ;  /* 0x00000f3000027945 */ /* 0x000fe60003800000 */
[----:B------:R-:W-:-:S02]  /*a410*/  IMAD.SHL.U32 R51, R51, 0x80, RZ ;  /* 0x0000008033337824 */ /* 0x000fc400078e00ff */
        /* <DEDUP_REMOVED lines=9> */
[----:B------:R-:W-:Y:S01]  /*a4b0*/  SHF.R.S32.HI R48, RZ, 0x1f, R49 ;  /* 0x0000001fff307819 */ /* 0x000fe20000011431 */
[----:B------:R-:W-:-:S03]  /*a4c0*/  IMAD.SHL.U32 R58, R49, 0x10, RZ ;  /* 0x00000010313a7824 */ /* 0x000fc600078e00ff */
[----:B------:R-:W-:-:S05]  /*a4d0*/  LEA.HI R48, R48, R49, RZ, 0x3 ;  /* 0x0000003130307211 */ /* 0x000fca00078f18ff */
[----:B------:R-:W-:Y:S01]  /*a4e0*/  IMAD.SHL.U32 R49, R48, 0x800, RZ ;  /* 0x0000080030317824 */ /* 0x000fe200078e00ff */
[----:B------:R-:W-:-:S04]  /*a4f0*/  LOP3.LUT R48, R52, 0x70, R58, 0xf8, !PT ;  /* 0x0000007034307812 */ /* 0x000fc800078ef83a */
[----:B------:R-:W-:Y:S02]  /*a500*/  LOP3.LUT R48, R48, R51, RZ, 0x3c, !PT ;  /* 0x0000003330307212 */ /* 0x000fe400078e3cff */
[----:B------:R-:W-:-:S04]  /*a510*/  LOP3.LUT R49, R49, 0xffffc000, RZ, 0xc0, !PT ;  /* 0xffffc00031317812 */ /* 0x000fc800078ec0ff */
[----:B----4-:R-:W-:-:S04]  /*a520*/  IADD3 R49, R48, R49, R50 ;  /* 0x0000003130317210 */ /* 0x010fc80007ffe032 */
[C---:B------:R-:W-:Y:S01]  /*a530*/  LEA R51, R232.reuse, R49, 0xf ;  /* 0x00000031e8337211 */ /* 0x040fe200078e78ff */
[----:B------:R-:W-:-:S04]  /*a540*/  IMAD R49, R232, 0x8000, R28 ;  /* 0x00008000e8317824 */ /* 0x000fc800078e021c */
[C---:B------:R-:W-:Y:S02]  /*a550*/  IMAD.IADD R49, R22.reuse, 0x1, R49 ;  /* 0x0000000116317824 */ /* 0x040fe400078e0231 */
[----:B------:R-:W-:-:S04]  /*a560*/  IMAD.IADD R52, R22, 0x1, R51 ;  /* 0x0000000116347824 */ /* 0x000fc800078e0233 */
[----:B------:R-:W0:Y:S04]  /*a570*/  LDS.128 R48, [R49+0x28400] ;  /* 0x0284000031307984 */ /* 0x000e280000000c00 */
[----:B------:R-:W3:Y:S01]  /*a580*/  LDS.128 R52, [R52+0x28400] ;  /* 0x0284000034347984 */ /* 0x000ee20000000c00 */
[----:B------:R-:W-:Y:S05]  /*a590*/  @P2 BRA `(.L_x_410) ;  /* 0x0000000c00642947 */ /* 0x000fea0003800000 */
[--C-:B------:R-:W-:Y:S02]  /*a5a0*/  SHF.R.U32.HI R59, RZ, 0x8, R65.reuse ;  /* 0x00000008ff3b7819 */ /* 0x100fe40000011641 */
[--C-:B------:R-:W-:Y:S02]  /*a5b0*/  SHF.R.U32.HI R62, RZ, 0x18, R65.reuse ;  /* 0x00000018ff3e7819 */ /* 0x100fe40000011641 */
[----:B------:R-:W-:Y:S01]  /*a5c0*/  LOP3.LUT R60, R65, 0xff, RZ, 0xc0, !PT ;  /* 0x000000ff413c7812 */ /* 0x000fe200078ec0ff */
[----:B------:R-:W-:Y:S01]  /*a5d0*/  IMAD.SHL.U32 R59, R59, 0x100, RZ ;  /* 0x000001003b3b7824 */ /* 0x000fe200078e00ff */
[----:B------:R-:W-:Y:S02]  /*a5e0*/  SHF.R.U32.HI R57, RZ, 0x10, R65 ;  /* 0x00000010ff397819 */ /* 0x000fe40000011641 */
[----:B------:R-:W-:Y:S02]  /*a5f0*/  SHF.R.U32.HI R64, RZ, 0x18, R67 ;  /* 0x00000018ff407819 */ /* 0x000fe40000011643 */
[----:B------:R-:W-:-:S02]  /*a600*/  LOP3.LUT R63, R67, 0xff, RZ, 0xc0, !PT ;  /* 0x000000ff433f7812 */ /* 0x000fc400078ec0ff */
[--C-:B------:R-:W-:Y:S02]  /*a610*/  SHF.R.U32.HI R61, RZ, 0x8, R67.reuse ;  /* 0x00000008ff3d7819 */ /* 0x100fe40000011643 */
[----:B------:R-:W-:Y:S02]  /*a620*/  SHF.R.U32.HI R56, RZ, 0x10, R67 ;  /* 0x00000010ff387819 */ /* 0x000fe40000011643 */
[--C-:B------:R-:W-:Y:S02]  /*a630*/  SHF.R.U32.HI R66, RZ, 0x18, R69.reuse ;  /* 0x00000018ff427819 */ /* 0x100fe40000011645 */
[----:B------:R-:W-:Y:S01]  /*a640*/  LOP3.LUT R67, R69, 0xff, RZ, 0xc0, !PT ;  /* 0x000000ff45437812 */ /* 0x000fe200078ec0ff */
[----:B------:R-:W-:Y:S01]  /*a650*/  IMAD.U32 R56, R56, 0x10000, RZ ;  /* 0x0001000038387824 */ /* 0x000fe200078e00ff */
[--C-:B------:R-:W-:Y:S02]  /*a660*/  SHF.R.U32.HI R65, RZ, 0x8, R69.reuse ;  /* 0x00000008ff417819 */ /* 0x100fe40000011645 */
[----:B------:R-:W-:-:S02]  /*a670*/  SHF.R.U32.HI R69, RZ, 0x10, R69 ;  /* 0x00000010ff457819 */ /* 0x000fc40000011645 */
[----:B------:R-:W-:Y:S02]  /*a680*/  PRMT R68, R62, 0x654, R60 ;  /* 0x000006543e447816 */ /* 0x000fe4000000003c */
[----:B------:R-:W-:Y:S02]  /*a690*/  SHF.R.U32.HI R70, RZ, 0x18, R71 ;  /* 0x00000018ff467819 */ /* 0x000fe40000011647 */
[----:B------:R-:W-:Y:S02]  /*a6a0*/  LOP3.LUT R80, R71, 0xff, RZ, 0xc0, !PT ;  /* 0x000000ff47507812 */ /* 0x000fe400078ec0ff */
[----:B------:R-:W-:Y:S02]  /*a6b0*/  PRMT R66, R66, 0x654, R67 ;  /* 0x0000065442427816 */ /* 0x000fe40000000043 */
[----:B------:R-:W-:Y:S02]  /*a6c0*/  SHF.L.U32 R65, R65, 0x8, RZ ;  /* 0x0000000841417819 */ /* 0x000fe400000006ff */
[----:B------:R-:W-:-:S02]  /*a6d0*/  PRMT R63, R64, 0x654, R63 ;  /* 0x00000654403f7816 */ /* 0x000fc4000000003f */
[----:B------:R-:W-:Y:S01]  /*a6e0*/  PRMT R64, R70, 0x654, R80 ;  /* 0x0000065446407816 */ /* 0x000fe20000000050 */
[----:B------:R-:W-:Y:S01]  /*a6f0*/  IMAD.U32 R70, R69, 0x10000, RZ ;  /* 0x0001000045467824 */ /* 0x000fe200078e00ff */
[----:B------:R-:W-:Y:S01]  /*a700*/  LOP3.LUT R59, R68, 0xff00, R59, 0xf8, !PT ;  /* 0x0000ff00443b7812 */ /* 0x000fe200078ef83b */
[----:B------:R-:W-:Y:S01]  /*a710*/  IMAD.SHL.U32 R68, R61, 0x100, RZ ;  /* 0x000001003d447824 */ /* 0x000fe200078e00ff */
[----:B------:R-:W-:Y:S01]  /*a720*/  LOP3.LUT R61, R66, 0xff00, R65, 0xf8, !PT ;  /* 0x0000ff00423d7812 */ /* 0x000fe200078ef841 */
[----:B------:R-:W-:Y:S01]  /*a730*/  IMAD.U32 R66, R57, 0x10000, RZ ;  /* 0x0001000039427824 */ /* 0x000fe200078e00ff */
[----:B---3--:R-:W-:Y:S02]  /*a740*/  F2FP.F16.E4M3.UNPACK_B R65, R53 ;  /* 0x00000035ff41723e */ /* 0x008fe400020006ff */
[----:B------:R-:W-:Y:S02]  /*a750*/  LOP3.LUT R61, R61, 0xff0000, R70, 0xf8, !PT ;  /* 0x00ff00003d3d7812 */ /* 0x000fe400078ef846 */
[----:B------:R-:W-:-:S02]  /*a760*/  LOP3.LUT R68, R63, 0xff00, R68, 0xf8, !PT ;  /* 0x0000ff003f447812 */ /* 0x000fc400078ef844 */
[----:B------:R-:W-:Y:S02]  /*a770*/  F2FP.F16.E4M3.UNPACK_B R67, R61 ;  /* 0x0000003dff43723e */ /* 0x000fe400020006ff */
[----:B------:R-:W-:Y:S01]  /*a780*/  LOP3.LUT R63, R59, 0xff0000, R66, 0xf8, !PT ;  /* 0x00ff00003b3f7812 */ /* 0x000fe200078ef842 */
[----:B------:R-:W-:Y:S01]  /*a790*/  HADD2.F32 R59, -RZ, R65.H0_H0 ;  /* 0x20000041ff3b7230 */ /* 0x000fe20000004100 */
[----:B0-----:R-:W-:Y:S02]  /*a7a0*/  F2FP.F16.E4M3.UNPACK_B R57, R49 ;  /* 0x00000031ff39723e */ /* 0x001fe400020006ff */
[--C-:B------:R-:W-:Y:S02]  /*a7b0*/  SHF.R.U32.HI R60, RZ, 0x8, R71.reuse ;  /* 0x00000008ff3c7819 */ /* 0x100fe40000011647 */
[----:B------:R-:W-:Y:S01]  /*a7c0*/  SHF.R.U32.HI R62, RZ, 0x10, R71 ;  /* 0x00000010ff3e7819 */ /* 0x000fe20000011647 */
[----:B------:R-:W-:Y:S01]  /*a7d0*/  HADD2.F32 R71, -RZ, R67.H0_H0 ;  /* 0x20000043ff477230 */ /* 0x000fe20000004100 */
[----:B------:R-:W-:Y:S01]  /*a7e0*/  F2FP.F16.E4M3.UNPACK_B R69, R63 ;  /* 0x0000003fff45723e */ /* 0x000fe200020006ff */
[----:B------:R-:W-:Y:S01]  /*a7f0*/  HADD2.F32 R66, -RZ, R57.H0_H0 ;  /* 0x20000039ff427230 */ /* 0x000fe20000004100 */
[----:B------:R-:W-:Y:S01]  /*a800*/  F2FP.F16.E4M3.UNPACK_B R53, R53.H1 ;  /* 0x00000035ff35723e */ /* 0x000fe200030006ff */
[----:B------:R-:W-:-:S02]  /*a810*/  HADD2.F32 R67, -RZ, R67.H1_H1 ;  /* 0x30000043ff437230 */ /* 0x000fc40000004100 */
[CC--:B------:R-:W-:Y:S01]  /*a820*/  FMUL.FTZ R80, R59.reuse, R71.reuse ;  /* 0x000000473b507220 */ /* 0x0c0fe20000410000 */
[----:B------:R-:W-:Y:S02]  /*a830*/  HADD2.F32 R70, -RZ, R69.H0_H0 ;  /* 0x20000045ff467230 */ /* 0x000fe40000004100 */
[C---:B------:R-:W-:Y:S01]  /*a840*/  FMUL.FTZ R71, R66.reuse, R71 ;  /* 0x0000004742477220 */ /* 0x040fe20000410000 */
[----:B------:R-:W-:Y:S01]  /*a850*/  HADD2.F32 R57, -RZ, R57.H1_H1 ;  /* 0x30000039ff397230 */ /* 0x000fe20000004100 */
[----:B------:R-:W-:Y:S01]  /*a860*/  F2FP.F16.E4M3.UNPACK_B R63, R63.H1 ;  /* 0x0000003fff3f723e */ /* 0x000fe200030006ff */
[----:B------:R-:W-:Y:S02]  /*a870*/  HADD2.F32 R69, -RZ, R69.H1_H1 ;  /* 0x30000045ff457230 */ /* 0x000fe40000004100 */
[-C--:B------:R-:W-:Y:S01]  /*a880*/  FFMA.FTZ R66, R66, R70.reuse, -R80 ;  /* 0x0000004642427223 */ /* 0x080fe20000010850 */
        /* <DEDUP_REMOVED lines=13> */
[-C--:B------:R-:W-:Y:S01]  /*a960*/  FMUL.FTZ R80, R49, R71.reuse ;  /* 0x0000004731507220 */ /* 0x080fe20000410000 */
        /* <DEDUP_REMOVED lines=10> */
[----:B------:R-:W-:Y:S02]  /*aa10*/  IMAD.SHL.U32 R53, R60, 0x100, RZ ;  /* 0x000001003c357824 */ /* 0x000fe400078e00ff */
[----:B------:R-:W-:Y:S01]  /*aa20*/  IMAD.U32 R60, R62, 0x10000, RZ ;  /* 0x000100003e3c7824 */ /* 0x000fe200078e00ff */
[----:B------:R-:W-:Y:S02]  /*aa30*/  LOP3.LUT R62, R68, 0xff0000, R56, 0xf8, !PT ;  /* 0x00ff0000443e7812 */ /* 0x000fe400078ef838 */
[----:B------:R-:W-:Y:S02]  /*aa40*/  LOP3.LUT R53, R64, 0xff00, R53, 0xf8, !PT ;  /* 0x0000ff0040357812 */ /* 0x000fe400078ef835 */
[----:B------:R-:W-:Y:S02]  /*aa50*/  MOV R64, R51 ;  /* 0x0000003300407202 */ /* 0x000fe40000000f00 */
[----:B------:R-:W-:-:S02]  /*aa60*/  LOP3.LUT R53, R53, 0xff0000, R60, 0xf8, !PT ;  /* 0x00ff000035357812 */ /* 0x000fc400078ef83c */
[----:B------:R-:W-:Y:S02]  /*aa70*/  F2FP.F16.E4M3.UNPACK_B R56, R55 ;  /* 0x00000037ff38723e */ /* 0x000fe400020006ff */
        /* <DEDUP_REMOVED lines=16> */
[----:B------:R-:W-:Y:S01]  /*ab80*/  HADD2.F32 R60, -RZ, R56.H1_H1 ;  /* 0x30000038ff3c7230 */ /* 0x000fe20000004100 */
[----:B------:R-:W-:Y:S01]  /*ab90*/  F2FP.F16.E4M3.UNPACK_B R62, R62.H1 ;  /* 0x0000003eff3e723e */ /* 0x000fe200030006ff */
[--C-:B------:R-:W-:Y:S01]  /*aba0*/  HADD2.F32 R71, -RZ, R53.reuse.H0_H0 ;  /* 0x20000035ff477230 */ /* 0x100fe20000004100 */
[----:B------:R-:W-:Y:S01]  /*abb0*/  F2FP.SATFINITE.E4M3.F32.PACK_AB_MERGE_C R61, R67, R61, RZ ;  /* 0x0000003d433d723e */ /* 0x000fe200048070ff */
[----:B------:R-:W-:-:S02]  /*abc0*/  HADD2.F32 R53, -RZ, R53.H1_H1 ;  /* 0x30000035ff357230 */ /* 0x000fc40000004100 */
[C---:B------:R-:W-:Y:S01]  /*abd0*/  FMUL.FTZ R56, R60.reuse, R68 ;  /* 0x000000443c387220 */ /* 0x040fe20000410000 */
[----:B------:R-:W-:Y:S02]  /*abe0*/  F2FP.SATFINITE.E4M3.F32.PACK_AB_MERGE_C R49, R63, R49, RZ ;  /* 0x000000313f31723e */ /* 0x000fe400048070ff */
[----:B------:R-:W-:Y:S01]  /*abf0*/  F2FP.SATFINITE.E4M3.F32.PACK_AB_MERGE_C R65, R65, R66, R61 ;  /* 0x000000424141723e */ /* 0x000fe2000480703d */
[CC--:B------:R-:W-:Y:S01]  /*ac00*/  FFMA.FTZ R56, R51.reuse, R69.reuse, -R56 ;  /* 0x0000004533387223 */ /* 0x0c0fe20000010838 */
[----:B------:R-:W-:Y:S01]  /*ac10*/  FMUL.FTZ R51, R51, R68 ;  /* 0x0000004433337220 */ /* 0x000fe20000410000 */
[--C-:B------:R-:W-:Y:S01]  /*ac20*/  HADD2.F32 R68, -RZ, R62.reuse.H0_H0 ;  /* 0x2000003eff447230 */ /* 0x100fe20000004100 */
[----:B------:R-:W-:Y:S01]  /*ac30*/  F2FP.F16.E4M3.UNPACK_B R61, R52.H1 ;  /* 0x00000034ff3d723e */ /* 0x000fe200030006ff */
[----:B------:R-:W-:Y:S02]  /*ac40*/  HADD2.F32 R62, -RZ, R62.H1_H1 ;  /* 0x3000003eff3e7230 */ /* 0x000fe40000004100 */
[----:B------:R-:W-:Y:S01]  /*ac50*/  FFMA.FTZ R51, R60, R69, R51 ;  /* 0x000000453c337223 */ /* 0x000fe20000010033 */
[----:B------:R-:W-:Y:S01]  /*ac60*/  F2FP.F16.E4M3.UNPACK_B R60, R64.H1 ;  /* 0x00000040ff3c723e */ /* 0x000fe200030006ff */
[--C-:B------:R-:W-:Y:S01]  /*ac70*/  HADD2.F32 R64, -RZ, R55.reuse.H0_H0 ;  /* 0x20000037ff407230 */ /* 0x100fe20000004100 */
[----:B------:R-:W-:Y:S01]  /*ac80*/  F2FP.F16.E4M3.UNPACK_B R63, R137.H1 ;  /* 0x00000089ff3f723e */ /* 0x000fe200030006ff */
[----:B------:R-:W-:Y:S01]  /*ac90*/  HADD2.F32 R55, -RZ, R55.H1_H1 ;  /* 0x30000037ff377230 */ /* 0x000fe20000004100 */
[----:B------:R-:W-:Y:S01]  /*aca0*/  F2FP.F16.E4M3.UNPACK_B R52, R52 ;  /* 0x00000034ff34723e */ /* 0x000fe200020006ff */
[----:B------:R-:W-:-:S02]  /*acb0*/  HADD2.F32 R69, -RZ, R60.H0_H0 ;  /* 0x2000003cff457230 */ /* 0x000fc40000004100 */
[----:B------:R-:W-:Y:S01]  /*acc0*/  FMUL.FTZ R80, R64, R71 ;  /* 0x0000004740507220 */ /* 0x000fe20000410000 */
[----:B------:R-:W-:Y:S01]  /*acd0*/  HADD2.F32 R60, -RZ, R60.H1_H1 ;  /* 0x3000003cff3c7230 */ /* 0x000fe20000004100 */
[----:B------:R-:W-:Y:S01]  /*ace0*/  F2FP.F16.E4M3.UNPACK_B R137, R137 ;  /* 0x00000089ff89723e */ /* 0x000fe200020006ff */
[--C-:B------:R-:W-:Y:S02]  /*acf0*/  HADD2.F32 R67, -RZ, R63.reuse.H0_H0 ;  /* 0x2000003fff437230 */ /* 0x100fe40000004100 */
[C---:B------:R-:W-:Y:S01]  /*ad00*/  FFMA.FTZ R80, R69.reuse, R68, -R80 ;  /* 0x0000004445507223 */ /* 0x040fe20000010850 */
[----:B------:R-:W-:Y:S01]  /*ad10*/  FMUL.FTZ R69, R69, R71 ;  /* 0x0000004745457220 */ /* 0x000fe20000410000 */
[----:B------:R-:W-:-:S03]  /*ad20*/  HADD2.F32 R63, -RZ, R63.H1_H1 ;  /* 0x3000003fff3f7230 */ /* 0x000fc60000004100 */
        /* <DEDUP_REMOVED lines=10> */
[--C-:B------:R-:W-:Y:S01]  /*add0*/  HADD2.F32 R71, -RZ, R53.reuse.H0_H0 ;  /* 0x20000035ff477230 */ /* 0x100fe20000004100 */
        /* <DEDUP_REMOVED lines=11> */
[-C--:B------:R-:W-:Y:S01]  /*ae90*/  FMUL.FTZ R62, R61, R53.reuse ;  /* 0x000000353d3e7220 */ /* 0x080fe20000410000 */
[C---:B------:R-:W-:Y:S01]  /*aea0*/  FMUL.FTZ R53, R60.reuse, R53 ;  /* 0x000000353c357220 */ /* 0x040fe20000410000 */
        /* <DEDUP_REMOVED lines=41> */
[----:B------:R-:W-:Y:S02]  /*b140*/  IMAD.MOV.U32 R51, RZ, RZ, R81 ;  /* 0x000000ffff337224 */ /* 0x000fe400078e0051 */
[-C--:B------:R-:W-:Y:S01]  /*b150*/  FFMA.FTZ R82, R68, R80.reuse, -R82 ;  /* 0x0000005044527223 */ /* 0x080fe20000010852 */
        /* <DEDUP_REMOVED lines=19> */
[----:B------:R-:W-:-:S03]  /*b290*/  FMUL.FTZ R138, R52, R138 ;  /* 0x0000008a348a7220 */ /* 0x000fc60000410000 */
[-C--:B------:R-:W-:Y:S01]  /*b2a0*/  FFMA.FTZ R61, R52, R136.reuse, -R61 ;  /* 0x00000088343d7223 */ /* 0x080fe2000001083d */
[----:B------:R-:W-:Y:S01]  /*b2b0*/  F2FP.SATFINITE.E4M3.F32.PACK_AB_MERGE_C R52, R48, R67, R53 ;  /* 0x000000433034723e */ /* 0x000fe20004807035 */
[----:B------:R-:W-:Y:S01]  /*b2c0*/  FFMA.FTZ R63, R54, R136, R138 ;  /* 0x00000088363f7223 */ /* 0x000fe2000001008a */
[----:B------:R-:W-:Y:S01]  /*b2d0*/  F2FP.SATFINITE.E4M3.F32.PACK_AB_MERGE_C R54, R50, R83, RZ ;  /* 0x000000533236723e */ /* 0x000fe200048070ff */
[----:B------:R-:W-:Y:S01]  /*b2e0*/  IMAD.MOV.U32 R48, RZ, RZ, R66 ;  /* 0x000000ffff307224 */ /* 0x000fe200078e0042 */
[----:B------:R-:W-:Y:S01]  /*b2f0*/  F2FP.SATFINITE.E4M3.F32.PACK_AB_MERGE_C R53, R57, R59, R49 ;  /* 0x0000003b3935723e */ /* 0x000fe20004807031 */
[----:B------:R-:W-:Y:S01]  /*b300*/  IMAD.MOV.U32 R49, RZ, RZ, R65 ;  /* 0x000000ffff317224 */ /* 0x000fe200078e0041 */
[----:B------:R-:W-:Y:S02]  /*b310*/  F2FP.SATFINITE.E4M3.F32.PACK_AB_MERGE_C R50, R61, R68, R60 ;  /* 0x000000443d32723e */ /* 0x000fe4000480703c */
[----:B------:R-:W-:-:S07]  /*b320*/  F2FP.SATFINITE.E4M3.F32.PACK_AB_MERGE_C R54, R63, R80, R54 ;  /* 0x000000503f36723e */ /* 0x000fce0004807036 */
.L_x_410:
[----:B------:R-:W-:Y:S05]  /*b330*/  BSYNC B2 ;  /* 0x0000000000027941 */ /* 0x000fea0003800000 */
.L_x_409:
        /* <DEDUP_REMOVED lines=14> */
[----:B0-----:R0:W-:Y:S01]  /*b420*/  STG.E.128 desc[UR42][R56.64], R48 ;  /* 0x0000003038007986 */ /* 0x0011e2000c101d2a */
[----:B------:R-:W-:-:S05]  /*b430*/  @!P3 IADD3.X R59, R59, UR5, RZ, P4, !PT ;  /* 0x000000053b3bbc10 */ /* 0x000fca000a7fe4ff */
[----:B---3--:R0:W-:Y:S04]  /*b440*/  @!P3 STG.E.128 desc[UR42][R58.64], R52 ;  /* 0x000000343a00b986 */ /* 0x0081e8000c101d2a */
.L_x_408:
[----:B------:R-:W-:Y:S05]  /*b450*/  BSYNC B1 ;  /* 0x0000000000017941 */ /* 0x000fea0003800000 */
.L_x_407:
[----:B0---4-:R-:W-:Y:S01]  /*b460*/  IADD3 R49, R23, 0x60, RZ ;  /* 0x0000006017317810 */ /* 0x011fe20007ffe0ff */
[----:B--2---:R-:W-:-:S03]  /*b470*/  IMAD R48, R114, R122, RZ ;  /* 0x0000007a72307224 */ /* 0x004fc600078e02ff */
[C---:B------:R-:W-:Y:S01]  /*b480*/  ISETP.GE.OR P3, PT, R49.reuse, R116, P0 ;  /* 0x000000743100720c */ /* 0x040fe20000766670 */
[----:B------:R-:W-:-:S04]  /*b490*/  IMAD.WIDE.U32 R120, R49, R122, R120 ;  /* 0x0000007a31787225 */ /* 0x000fc800078e0078 */
[----:B------:R-:W-:-:S08]  /*b4a0*/  IMAD R61, R49, R123, R48 ;  /* 0x0000007b313d7224 */ /* 0x000fd000078e0230 */
[----:B------:R-:W-:Y:S05]  /*b4b0*/  @P3 BRA `(.L_x_389) ;  /* 0x00000014006c3947 */ /* 0x000fea0003800000 */
[----:B------:R-:W2:Y:S01]  /*b4c0*/  LDL R50, [R1+0x10] ;  /* 0x0000100001327983 */ /* 0x000ea20000100800 */
[----:B------:R-:W0:Y:S03]  /*b4d0*/  LDC.64 R56, c[0x0][0x2e8] ;  /* 0x0000ba00ff387b82 */ /* 0x000e260000000a00 */
[----:B------:R-:W3:Y:S01]  /*b4e0*/  LDL R49, [R1+0x54] ;  /* 0x0000540001317983 */ /* 0x000ee20000100800 */
[----:B------:R-:W-:Y:S01]  /*b4f0*/  IMAD.IADD R61, R121, 0x1, R61 ;  /* 0x00000001793d7824 */ /* 0x000fe200078e023d */
[----:B------:R-:W-:Y:S01]  /*b500*/  IADD3 R59, P3, P4, R102, R120, R41 ;  /* 0x00000078663b7210 */ /* 0x000fe20007c7e029 */
[----:B------:R-:W-:Y:S01]  /*b510*/  BSSY B1, `(.L_x_411) ;  /* 0x00000f7000017945 */ /* 0x000fe20003800000 */
[----:B------:R-:W-:Y:S02]  /*b520*/  IADD3 R51, R23, 0x60, RZ ;  /* 0x0000006017337810 */ /* 0x000fe40007ffe0ff */
[----:B------:R-:W-:-:S03]  /*b530*/  IADD3.X R48, R42, R61, R109, P3, P4 ;  /* 0x0000003d2a307210 */ /* 0x000fc60001fe846d */
[----:B------:R-:W-:-:S05]  /*b540*/  IMAD.SHL.U32 R51, R51, 0x80, RZ ;  /* 0x0000008033337824 */ /* 0x000fca00078e00ff */
[----:B------:R-:W-:Y:S02]  /*b550*/  LOP3.LUT R51, R51, 0x380, RZ, 0xc0, !PT ;  /* 0x0000038033337812 */ /* 0x000fe400078ec0ff */
[----:B0-----:R-:W-:-:S05]  /*b560*/  IADD3 R58, P3, R59, R56, RZ ;  /* 0x000000383b3a7210 */ /* 0x001fca0007f7e0ff */
[----:B------:R-:W-:Y:S01]  /*b570*/  IMAD.X R59, R48, 0x1, R57, P3 ;  /* 0x00000001303b7824 */ /* 0x000fe200018e0639 */
[----:B--2---:R-:W-:Y:S01]  /*b580*/  LOP3.LUT P6, RZ, R50, 0x2, RZ, 0xc0, !PT ;  /* 0x0000000232ff7812 */ /* 0x004fe200078cc0ff */
[----:B------:R-:W-:-:S03]  /*b590*/  VIADD R50, R23, 0x60 ;  /* 0x0000006017327836 */ /* 0x000fc60000000000 */
[----:B------:R-:W-:Y:S01]  /*b5a0*/  SEL R135, R35, R135, !P6 ;  /* 0x0000008723877207 */ /* 0x000fe20007000000 */
[----:B------:R-:W-:-:S03]  /*b5b0*/  IMAD.SHL.U32 R50, R50, 0x80, RZ ;  /* 0x0000008032327824 */ /* 0x000fc600078e00ff */
[----:B------:R-:W-:Y:S02]  /*b5c0*/  SHF.R.S32.HI R48, RZ, 0x1f, R135 ;  /* 0x0000001fff307819 */ /* 0x000fe40000011487 */
[----:B------:R-:W-:Y:S02]  /*b5d0*/  LOP3.LUT R50, R50, 0x380, RZ, 0xc0, !PT ;  /* 0x0000038032327812 */ /* 0x000fe400078ec0ff */
[----:B------:R-:W-:Y:S02]  /*b5e0*/  LEA.HI R135, R48, R135, RZ, 0x5 ;  /* 0x0000008730877211 */ /* 0x000fe400078f28ff */
[----:B------:R-:W-:Y:S02]  /*b5f0*/  SHF.R.U32.HI R50, RZ, 0x3, R50 ;  /* 0x00000003ff327819 */ /* 0x000fe40000011632 */
[----:B------:R-:W-:-:S04]  /*b600*/  LEA.HI.SX32 R135, R135, R108, 0x1b ;  /* 0x0000006c87877211 */ /* 0x000fc800078fdaff */
[----:B------:R-:W-:Y:S01]  /*b610*/  SHF.R.S32.HI R48, RZ, 0x1f, R135 ;  /* 0x0000001fff307819 */ /* 0x000fe20000011487 */
[----:B------:R-:W-:-:S03]  /*b620*/  IMAD.SHL.U32 R63, R135, 0x10, RZ ;  /* 0x00000010873f7824 */ /* 0x000fc600078e00ff */
[----:B------:R-:W-:Y:S02]  /*b630*/  LEA.HI R135, R48, R135, RZ, 0x3 ;  /* 0x0000008730877211 */ /* 0x000fe400078f18ff */
[----:B------:R-:W-:-:S03]  /*b640*/  LOP3.LUT R48, R51, 0x70, R63, 0xf8, !PT ;  /* 0x0000007033307812 */ /* 0x000fc600078ef83f */
[----:B------:R-:W-:Y:S01]  /*b650*/  IMAD.SHL.U32 R135, R135, 0x800, RZ ;  /* 0x0000080087877824 */ /* 0x000fe200078e00ff */
[----:B------:R-:W-:-:S04]  /*b660*/  LOP3.LUT R48, R48, R50, RZ, 0x3c, !PT ;  /* 0x0000003230307212 */ /* 0x000fc800078e3cff */
[----:B------:R-:W-:-:S04]  /*b670*/  LOP3.LUT R51, R135, 0xffffc000, RZ, 0xc0, !PT ;  /* 0xffffc00087337812 */ /* 0x000fc800078ec0ff */
[----:B---3--:R-:W-:Y:S01]  /*b680*/  IADD3 R51, R48, R51, R49 ;  /* 0x0000003330337210 */ /* 0x008fe20007ffe031 */
[----:B------:R-:W-:-:S04]  /*b690*/  IMAD R49, R232, 0x8000, R27 ;  /* 0x00008000e8317824 */ /* 0x000fc800078e021b */
[----:B------:R-:W-:Y:S02]  /*b6a0*/  IMAD R51, R232, 0x8000, R51 ;  /* 0x00008000e8337824 */ /* 0x000fe400078e0233 */
[----:B------:R-:W-:-:S03]  /*b6b0*/  IMAD.IADD R49, R22, 0x1, R49 ;  /* 0x0000000116317824 */ /* 0x000fc600078e0231 */
[----:B------:R-:W-:-:S03]  /*b6c0*/  IADD3 R52, R22, R51, RZ ;  /* 0x0000003316347210 */ /* 0x000fc60007ffe0ff */
[----:B------:R-:W0:Y:S04]  /*b6d0*/  LDS.128 R48, [R49+0x28400] ;  /* 0x0284000031307984 */ /* 0x000e280000000c00 */
[----:B------:R-:W2:Y:S01]  /*b6e0*/  LDS.128 R52, [R52+0x28400] ;  /* 0x0284000034347984 */ /* 0x000ea20000000c00 */
[----:B------:R-:W-:Y:S05]  /*b6f0*/  @P2 BRA `(.L_x_412) ;  /* 0x0000000c00602947 */ /* 0x000fea0003800000 */
[----:B------:R-:W-:Y:S02]  /*b700*/  LOP3.LUT R62, R77, 0xff, RZ, 0xc0, !PT ;  /* 0x000000ff4d3e7812 */ /* 0x000fe400078ec0ff */
[--C-:B------:R-:W-:Y:S02]  /*b710*/  SHF.R.U32.HI R67, RZ, 0x18, R77.reuse ;  /* 0x00000018ff437819 */ /* 0x100fe4000001164d */
[--C-:B------:R-:W-:Y:S02]  /*b720*/  SHF.R.U32.HI R64, RZ, 0x8, R77.reuse ;  /* 0x00000008ff407819 */ /* 0x100fe4000001164d */
[----:B------:R-:W-:Y:S02]  /*b730*/  SHF.R.U32.HI R66, RZ, 0x10, R77 ;  /* 0x00000010ff427819 */ /* 0x000fe4000001164d */
[----:B------:R-:W-:Y:S01]  /*b740*/  PRMT R67, R67, 0x654, R62 ;  /* 0x0000065443437816 */ /* 0x000fe2000000003e */
[----:B------:R-:W-:Y:S01]  /*b750*/  IMAD.SHL.U32 R62, R64, 0x100, RZ ;  /* 0x00000100403e7824 */ /* 0x000fe200078e00ff */
[----:B------:R-:W-:Y:S01]  /*b760*/  SHF.R.U32.HI R68, RZ, 0x8, R73 ;  /* 0x00000008ff447819 */ /* 0x000fe20000011649 */
[----:B------:R-:W-:Y:S01]  /*b770*/  IMAD.U32 R66, R66, 0x10000, RZ ;  /* 0x0001000042427824 */ /* 0x000fe200078e00ff */
[----:B------:R-:W-:-:S02]  /*b780*/  LOP3.LUT R60, R73, 0xff, RZ, 0xc0, !PT ;  /* 0x000000ff493c7812 */ /* 0x000fc400078ec0ff */
[--C-:B------:R-:W-:Y:S02]  /*b790*/  SHF.R.U32.HI R65, RZ, 0x18, R73.reuse ;  /* 0x00000018ff417819 */ /* 0x100fe40000011649 */
[----:B------:R-:W-:Y:S02]  /*b7a0*/  LOP3.LUT R67, R67, 0xff00, R62, 0xf8, !PT ;  /* 0x0000ff0043437812 */ /* 0x000fe400078ef83e */
[----:B------:R-:W-:Y:S02]  /*b7b0*/  SHF.R.U32.HI R69, RZ, 0x10, R73 ;  /* 0x00000010ff457819 */ /* 0x000fe40000011649 */
[----:B------:R-:W-:Y:S01]  /*b7c0*/  PRMT R65, R65, 0x654, R60 ;  /* 0x0000065441417816 */ /* 0x000fe2000000003c */
[----:B------:R-:W-:Y:S01]  /*b7d0*/  IMAD.SHL.U32 R60, R68, 0x100, RZ ;  /* 0x00000100443c7824 */ /* 0x000fe200078e00ff */
[----:B------:R-:W-:Y:S01]  /*b7e0*/  LOP3.LUT R66, R67, 0xff0000, R66, 0xf8, !PT ;  /* 0x00ff000043427812 */ /* 0x000fe200078ef842 */
[----:B--2---:R-:W-:Y:S01]  /*b7f0*/  IMAD.MOV.U32 R67, RZ, RZ, R53 ;  /* 0x000000ffff437224 */ /* 0x004fe200078e0035 */
[----:B0-----:R-:W-:Y:S01]  /*b800*/  F2FP.F16.E4M3.UNPACK_B R62, R49 ;  /* 0x00000031ff3e723e */ /* 0x001fe200020006ff */
[----:B------:R-:W-:Y:S01]  /*b810*/  IMAD.U32 R64, R69, 0x10000, RZ ;  /* 0x0001000045407824 */ /* 0x000fe200078e00ff */
[----:B------:R-:W-:-:S02]  /*b820*/  LOP3.LUT R65, R65, 0xff00, R60, 0xf8, !PT ;  /* 0x0000ff0041417812 */ /* 0x000fc400078ef83c */
[-C--:B------:R-:W-:Y:S02]  /*b830*/  F2FP.F16.E4M3.UNPACK_B R68, R67.reuse ;  /* 0x00000043ff44723e */ /* 0x080fe400020006ff */
[----:B------:R-:W-:Y:S02]  /*b840*/  F2FP.F16.E4M3.UNPACK_B R70, R66 ;  /* 0x00000042ff46723e */ /* 0x000fe400020006ff */
[----:B------:R-:W-:Y:S01]  /*b850*/  LOP3.LUT R64, R65, 0xff0000, R64, 0xf8, !PT ;  /* 0x00ff000041407812 */ /* 0x000fe200078ef840 */
[----:B------:R-:W-:Y:S01]  /*b860*/  HADD2.F32 R60, -RZ, R68.H0_H0 ;  /* 0x20000044ff3c7230 */ /* 0x000fe20000004100 */
[----:B------:R-:W-:Y:S01]  /*b870*/  F2FP.F16.E4M3.UNPACK_B R67, R67.H1 ;  /* 0x00000043ff43723e */ /* 0x000fe200030006ff */
[----:B------:R-:W-:Y:S01]  /*b880*/  HADD2.F32 R71, -RZ, R70.H0_H0 ;  /* 0x20000046ff477230 */ /* 0x000fe20000004100 */
[-C--:B------:R-:W-:Y:S01]  /*b890*/  F2FP.F16.E4M3.UNPACK_B R53, R64.reuse ;  /* 0x00000040ff35723e */ /* 0x080fe200020006ff */
[----:B------:R-:W-:Y:S01]  /*b8a0*/  HADD2.F32 R65, -RZ, R62.H0_H0 ;  /* 0x2000003eff417230 */ /* 0x000fe20000004100 */
[----:B------:R-:W-:Y:S01]  /*b8b0*/  F2FP.F16.E4M3.UNPACK_B R64, R64.H1 ;  /* 0x00000040ff40723e */ /* 0x000fe200030006ff */
[----:B------:R-:W-:-:S02]  /*b8c0*/  HADD2.F32 R68, -RZ, R68.H1_H1 ;  /* 0x30000044ff447230 */ /* 0x000fc40000004100 */
[CC--:B------:R-:W-:Y:S01]  /*b8d0*/  FMUL.FTZ R72, R60.reuse, R71.reuse ;  /* 0x000000473c487220 */ /* 0x0c0fe20000410000 */
[--C-:B------:R-:W-:Y:S02]  /*b8e0*/  HADD2.F32 R69, -RZ, R53.reuse.H0_H0 ;  /* 0x20000035ff457230 */ /* 0x100fe40000004100 */
[----:B------:R-:W-:Y:S01]  /*b8f0*/  FMUL.FTZ R71, R65, R71 ;  /* 0x0000004741477220 */ /* 0x000fe20000410000 */
[----:B------:R-:W-:Y:S01]  /*b900*/  HADD2.F32 R62, -RZ, R62.H1_H1 ;  /* 0x3000003eff3e7230 */ /* 0x000fe20000004100 */
[----:B------:R-:W-:Y:S01]  /*b910*/  LOP3.LUT R73, R79, 0xff0000ff, RZ, 0xc0, !PT ;  /* 0xff0000ff4f497812 */ /* 0x000fe200078ec0ff */
[----:B------:R-:W-:Y:S02]  /*b920*/  HADD2.F32 R53, -RZ, R53.H1_H1 ;  /* 0x30000035ff357230 */ /* 0x000fe40000004100 */
[-C--:B------:R-:W-:Y:S01]  /*b930*/  FFMA.FTZ R65, R65, R69.reuse, -R72 ;  /* 0x0000004541417223 */ /* 0x080fe20000010848 */
[----:B------:R-:W-:Y:S01]  /*b940*/  FFMA.FTZ R60, R60, R69, R71 ;  /* 0x000000453c3c7223 */ /* 0x000fe20000010047 */
[----:B------:R-:W-:-:S02]  /*b950*/  HADD2.F32 R69, -RZ, R70.H1_H1 ;  /* 0x30000046ff457230 */ /* 0x000fc40000004100 */
[--C-:B------:R-:W-:Y:S02]  /*b960*/  HADD2.F32 R70, -RZ, R64.reuse.H0_H0 ;  /* 0x20000040ff467230 */ /* 0x100fe40000004100 */
[----:B------:R-:W-:Y:S02]  /*b970*/  HADD2.F32 R64, -RZ, R64.H1_H1 ;  /* 0x30000040ff407230 */ /* 0x000fe40000004100 */
[-C--:B------:R-:W-:Y:S01]  /*b980*/  FMUL.FTZ R71, R68, R69.reuse ;  /* 0x0000004544477220 */ /* 0x080fe20000410000 */
[----:B------:R-:W-:-:S03]  /*b990*/  FMUL.FTZ R69, R62, R69 ;  /* 0x000000453e457220 */ /* 0x000fc60000410000 */
[-C--:B------:R-:W-:Y:S01]  /*b9a0*/  FFMA.FTZ R62, R62, R53.reuse, -R71 ;  /* 0x000000353e3e7223 */ /* 0x080fe20000010847 */
[----:B------:R-:W-:Y:S01]  /*b9b0*/  FFMA.FTZ R53, R68, R53, R69 ;  /* 0x0000003544357223 */ /* 0x000fe20000010045 */
[----:B------:R-:W-:Y:S02]  /*b9c0*/  F2FP.F16.E4M3.UNPACK_B R68, R66.H1 ;  /* 0x00000042ff44723e */ /* 0x000fe400030006ff */
[----:B------:R-:W-:Y:S01]  /*b9d0*/  F2FP.F16.E4M3.UNPACK_B R66, R49.H1 ;  /* 0x00000031ff42723e */ /* 0x000fe200030006ff */
[--C-:B------:R-:W-:Y:S02]  /*b9e0*/  HADD2.F32 R49, -RZ, R67.reuse.H0_H0 ;  /* 0x20000043ff317230 */ /* 0x100fe40000004100 */
[----:B------:R-:W-:Y:S02]  /*b9f0*/  HADD2.F32 R72, -RZ, R68.H0_H0 ;  /* 0x20000044ff487230 */ /* 0x000fe40000004100 */
[----:B------:R-:W-:Y:S02]  /*ba00*/  HADD2.F32 R71, -RZ, R66.H0_H0 ;  /* 0x20000042ff477230 */ /* 0x000fe40000004100 */
[----:B------:R-:W-:-:S02]  /*ba10*/  HADD2.F32 R67, -RZ, R67.H1_H1 ;  /* 0x30000043ff437230 */ /* 0x000fc40000004100 */
[-C--:B------:R-:W-:Y:S01]  /*ba20*/  FMUL.FTZ R74, R49, R72.reuse ;  /* 0x00000048314a7220 */ /* 0x080fe20000410000 */
[----:B------:R-:W-:Y:S02]  /*ba30*/  HADD2.F32 R68, -RZ, R68.H1_H1 ;  /* 0x30000044ff447230 */ /* 0x000fe40000004100 */
[C---:B------:R-:W-:Y:S01]  /*ba40*/  FMUL.FTZ R72, R71.reuse, R72 ;  /* 0x0000004847487220 */ /* 0x040fe20000410000 */
[----:B------:R-:W-:Y:S02]  /*ba50*/  HADD2.F32 R66, -RZ, R66.H1_H1 ;  /* 0x30000042ff427230 */ /* 0x000fe40000004100 */
[----:B------:R-:W-:Y:S01]  /*ba60*/  FFMA.FTZ R71, R71, R70, -R74 ;  /* 0x0000004647477223 */ /* 0x000fe2000001084a */
[----:B------:R-:W-:Y:S01]  /*ba70*/  FMUL.FTZ R69, R67, R68 ;  /* 0x0000004443457220 */ /* 0x000fe20000410000 */
[----:B------:R-:W-:Y:S01]  /*ba80*/  FFMA.FTZ R49, R49, R70, R72 ;  /* 0x0000004631317223 */ /* 0x000fe20000010048 */
[C---:B------:R-:W-:Y:S01]  /*ba90*/  FMUL.FTZ R68, R66.reuse, R68 ;  /* 0x0000004442447220 */ /* 0x040fe20000410000 */
[----:B------:R-:W-:Y:S01]  /*baa0*/  SHF.R.U32.HI R70, RZ, 0x8, R79 ;  /* 0x00000008ff467819 */ /* 0x000fe2000001164f */
[-C--:B------:R-:W-:Y:S01]  /*bab0*/  FFMA.FTZ R74, R66, R64.reuse, -R69 ;  /* 0x00000040424a7223 */ /* 0x080fe20000010845 */
[----:B------:R-:W-:Y:S01]  /*bac0*/  SHF.R.U32.HI R69, RZ, 0x18, R75 ;  /* 0x00000018ff457819 */ /* 0x000fe2000001164b */
[----:B------:R-:W-:Y:S01]  /*bad0*/  FFMA.FTZ R64, R67, R64, R68 ;  /* 0x0000004043407223 */ /* 0x000fe20000010044 */
[----:B------:R-:W-:Y:S01]  /*bae0*/  LOP3.LUT R68, R75, 0xff, RZ, 0xc0, !PT ;  /* 0x000000ff4b447812 */ /* 0x000fe200078ec0ff */
[----:B------:R-:W-:Y:S01]  /*baf0*/  IMAD.SHL.U32 R70, R70, 0x100, RZ ;  /* 0x0000010046467824 */ /* 0x000fe200078e00ff */
[----:B------:R-:W-:-:S02]  /*bb00*/  SHF.R.U32.HI R67, RZ, 0x10, R79 ;  /* 0x00000010ff437819 */ /* 0x000fc4000001164f */
[--C-:B------:R-:W-:Y:S02]  /*bb10*/  SHF.R.U32.HI R72, RZ, 0x8, R75.reuse ;  /* 0x00000008ff487819 */ /* 0x100fe4000001164b */
[----:B------:R-:W-:Y:S01]  /*bb20*/  PRMT R69, R69, 0x654, R68 ;  /* 0x0000065445457816 */ /* 0x000fe20000000044 */
[----:B------:R-:W-:Y:S01]  /*bb30*/  IMAD.U32 R67, R67, 0x10000, RZ ;  /* 0x0001000043437824 */ /* 0x000fe200078e00ff */
[----:B------:R-:W-:Y:S02]  /*bb40*/  SHF.R.U32.HI R66, RZ, 0x10, R75 ;  /* 0x00000010ff427819 */ /* 0x000fe4000001164b */
[----:B------:R-:W-:Y:S02]  /*bb50*/  SHF.L.U32 R68, R72, 0x8, RZ ;  /* 0x0000000848447819 */ /* 0x000fe400000006ff */
[----:B------:R-:W-:Y:S01]  /*bb60*/  LOP3.LUT R72, R73, 0xff00, R70, 0xf8, !PT ;  /* 0x0000ff0049487812 */ /* 0x000fe200078ef846 */
[----:B------:R-:W-:Y:S01]  /*bb70*/  IMAD.U32 R66, R66, 0x10000, RZ ;  /* 0x0001000042427824 */ /* 0x000fe200078e00ff */
[----:B------:R-:W-:-:S02]  /*bb80*/  LOP3.LUT R69, R69, 0xff00, R68, 0xf8, !PT ;  /* 0x0000ff0045457812 */ /* 0x000fc400078ef844 */
[----:B------:R-:W-:Y:S02]  /*bb90*/  LOP3.LUT R72, R72, 0xff0000, R67, 0xf8, !PT ;  /* 0x00ff000048487812 */ /* 0x000fe400078ef843 */
[----:B------:R-:W-:Y:S02]  /*bba0*/  F2FP.F16.E4M3.UNPACK_B R75, R55 ;  /* 0x00000037ff4b723e */ /* 0x000fe400020006ff */
[----:B------:R-:W-:Y:S02]  /*bbb0*/  F2FP.F16.E4M3.UNPACK_B R68, R72 ;  /* 0x00000048ff44723e */ /* 0x000fe400020006ff */
[----:B------:R-:W-:Y:S01]  /*bbc0*/  LOP3.LUT R70, R69, 0xff0000, R66, 0xf8, !PT ;  /* 0x00ff000045467812 */ /* 0x000fe200078ef842 */
[--C-:B------:R-:W-:Y:S01]  /*bbd0*/  HADD2.F32 R67, -RZ, R75.reuse.H0_H0 ;  /* 0x2000004bff437230 */ /* 0x100fe20000004100 */
[----:B------:R-:W-:Y:S01]  /*bbe0*/  F2FP.F16.E4M3.UNPACK_B R73, R51 ;  /* 0x00000033ff49723e */ /* 0x000fe200020006ff */
[----:B------:R-:W-:Y:S01]  /*bbf0*/  HADD2.F32 R78, -RZ, R68.H0_H0 ;  /* 0x20000044ff4e7230 */ /* 0x000fe20000004100 */
[----:B------:R-:W-:Y:S01]  /*bc00*/  F2FP.F16.E4M3.UNPACK_B R66, R70 ;  /* 0x00000046ff42723e */ /* 0x000fe200020006ff */
[----:B------:R-:W-:Y:S01]  /*bc10*/  HADD2.F32 R75, -RZ, R75.H1_H1 ;  /* 0x3000004bff4b7230 */ /* 0x000fe20000004100 */
[----:B------:R-:W-:Y:S01]  /*bc20*/  F2FP.F16.E4M3.UNPACK_B R72, R72.H1 ;  /* 0x00000048ff48723e */ /* 0x000fe200030006ff */
[----:B------:R-:W-:-:S02]  /*bc30*/  HADD2.F32 R69, -RZ, R73.H0_H0 ;  /* 0x20000049ff457230 */ /* 0x000fc40000004100 */
[----:B------:R-:W-:Y:S01]  /*bc40*/  FMUL.FTZ R80, R67, R78 ;  /* 0x0000004e43507220 */ /* 0x000fe20000410000 */
[----:B------:R-:W-:Y:S01]  /*bc50*/  HADD2.F32 R76, -RZ, R66.H0_H0 ;  /* 0x20000042ff4c7230 */ /* 0x000fe20000004100 */
[----:B------:R-:W-:Y:S01]  /*bc60*/  F2FP.F16.E4M3.UNPACK_B R70, R70.H1 ;  /* 0x00000046ff46723e */ /* 0x000fe200030006ff */
[----:B------:R-:W-:Y:S02]  /*bc70*/  HADD2.F32 R68, -RZ, R68.H1_H1 ;  /* 0x30000044ff447230 */ /* 0x000fe40000004100 */
[C---:B------:R-:W-:Y:S01]  /*bc80*/  FMUL.FTZ R78, R69.reuse, R78 ;  /* 0x0000004e454e7220 */ /* 0x040fe20000410000 */
[----:B------:R-:W-:Y:S02]  /*bc90*/  HADD2.F32 R73, -RZ, R73.H1_H1 ;  /* 0x30000049ff497230 */ /* 0x000fe40000004100 */
[-C--:B------:R-:W-:Y:S01]  /*bca0*/  FFMA.FTZ R69, R69, R76.reuse, -R80 ;  /* 0x0000004c45457223 */ /* 0x080fe20000010850 */
[----:B------:R-:W-:Y:S02]  /*bcb0*/  HADD2.F32 R66, -RZ, R66.H1_H1 ;  /* 0x30000042ff427230 */ /* 0x000fe40000004100 */
[----:B------:R-:W-:Y:S01]  /*bcc0*/  FFMA.FTZ R67, R67, R76, R78 ;  /* 0x0000004c43437223 */ /* 0x000fe2000001004e */
[-C--:B------:R-:W-:Y:S01]  /*bcd0*/  FMUL.FTZ R76, R75, R68.reuse ;  /* 0x000000444b4c7220 */ /* 0x080fe20000410000 */
[----:B------:R-:W-:Y:S01]  /*bce0*/  FMUL.FTZ R78, R73, R68 ;  /* 0x00000044494e7220 */ /* 0x000fe20000410000 */
[----:B------:R-:W-:-:S02]  /*bcf0*/  F2FP.SATFINITE.E4M3.F32.PACK_AB_MERGE_C R64, R64, R49, RZ ;  /* 0x000000314040723e */ /* 0x000fc400048070ff */
[-C--:B------:R-:W-:Y:S01]  /*bd00*/  FFMA.FTZ R68, R73, R66.reuse, -R76 ;  /* 0x0000004249447223 */ /* 0x080fe2000001084c */
[----:B------:R-:W-:Y:S01]  /*bd10*/  FFMA.FTZ R66, R75, R66, R78 ;  /* 0x000000424b427223 */ /* 0x000fe2000001004e */
[----:B------:R-:W-:Y:S01]  /*bd20*/  F2FP.F16.E4M3.UNPACK_B R73, R55.H1 ;  /* 0x00000037ff49723e */ /* 0x000fe200030006ff */
[----:B------:R-:W-:Y:S01]  /*bd30*/  HADD2.F32 R78, -RZ, R72.H0_H0 ;  /* 0x20000048ff4e7230 */ /* 0x000fe20000004100 */
[----:B------:R-:W-:Y:S01]  /*bd40*/  F2FP.F16.E4M3.UNPACK_B R75, R51.H1 ;  /* 0x00000033ff4b723e */ /* 0x000fe200030006ff */
[----:B------:R-:W-:Y:S01]  /*bd50*/  HADD2.F32 R76, -RZ, R70.H0_H0 ;  /* 0x20000046ff4c7230 */ /* 0x000fe20000004100 */
[----:B------:R-:W-:Y:S01]  /*bd60*/  F2FP.SATFINITE.E4M3.F32.PACK_AB_MERGE_C R53, R53, R60, R64 ;  /* 0x0000003c3535723e */ /* 0x000fe20004807040 */
        /* <DEDUP_REMOVED lines=13> */
[----:B------:R-:W-:Y:S01]  /*be40*/  IMAD.MOV.U32 R75, RZ, RZ, R52 ;  /* 0x000000ffff4b7224 */ /* 0x000fe200078e0034 */
[----:B------:R-:W-:Y:S01]  /*be50*/  F2FP.F16.E4M3.UNPACK_B R52, R133.H1 ;  /* 0x00000085ff34723e */ /* 0x000fe200030006ff */
[----:B------:R-:W-:Y:S01]  /*be60*/  IMAD.MOV.U32 R76, RZ, RZ, R48 ;  /* 0x000000ffff4c7224 */ /* 0x000fe200078e0030 */
[----:B------:R-:W-:Y:S01]  /*be70*/  F2FP.SATFINITE.E4M3.F32.PACK_AB_MERGE_C R48, R74, R71, RZ ;  /* 0x000000474a30723e */ /* 0x000fe200048070ff */
[----:B------:R-:W-:Y:S01]  /*be80*/  FFMA.FTZ R70, R73, R70, R78 ;  /* 0x0000004649467223 */ /* 0x000fe2000001004e */
[----:B------:R-:W-:Y:S01]  /*be90*/  F2FP.F16.E4M3.UNPACK_B R74, R75.H1 ;  /* 0x0000004bff4a723e */ /* 0x000fe200030006ff */
[--C-:B------:R-:W-:Y:S01]  /*bea0*/  HADD2.F32 R82, -RZ, R52.reuse.H0_H0 ;  /* 0x20000034ff527230 */ /* 0x100fe20000004100 */
[----:B------:R-:W-:Y:S01]  /*beb0*/  F2FP.F16.E4M3.UNPACK_B R77, R76.H1 ;  /* 0x0000004cff4d723e */ /* 0x000fe200030006ff */
[----:B------:R-:W-:Y:S01]  /*bec0*/  HADD2.F32 R79, -RZ, R52.H1_H1 ;  /* 0x30000034ff4f7230 */ /* 0x000fe20000004100 */
[----:B------:R-:W-:Y:S01]  /*bed0*/  F2FP.F16.E4M3.UNPACK_B R78, R131.H1 ;  /* 0x00000083ff4e723e */ /* 0x000fe200030006ff */
[--C-:B------:R-:W-:Y:S01]  /*bee0*/  HADD2.F32 R52, -RZ, R74.reuse.H1_H1 ;  /* 0x3000004aff347230 */ /* 0x100fe20000004100 */
[----:B------:R-:W-:Y:S01]  /*bef0*/  F2FP.F16.E4M3.UNPACK_B R133, R133 ;  /* 0x00000085ff85723e */ /* 0x000fe200020006ff */
[----:B------:R-:W-:Y:S01]  /*bf00*/  HADD2.F32 R71, -RZ, R74.H0_H0 ;  /* 0x2000004aff477230 */ /* 0x000fe20000004100 */
[----:B------:R-:W-:Y:S01]  /*bf10*/  F2FP.F16.E4M3.UNPACK_B R75, R75 ;  /* 0x0000004bff4b723e */ /* 0x000fe200020006ff */
[----:B------:R-:W-:-:S02]  /*bf20*/  HADD2.F32 R73, -RZ, R77.H0_H0 ;  /* 0x2000004dff497230 */ /* 0x000fc40000004100 */
[-C--:B------:R-:W-:Y:S01]  /*bf30*/  FMUL.FTZ R81, R52, R79.reuse ;  /* 0x0000004f34517220 */ /* 0x080fe20000410000 */
[----:B------:R-:W-:Y:S02]  /*bf40*/  HADD2.F32 R74, -RZ, R77.H1_H1 ;  /* 0x3000004dff4a7230 */ /* 0x000fe40000004100 */
[-C--:B------:R-:W-:Y:S01]  /*bf50*/  FMUL.FTZ R84, R71, R82.reuse ;  /* 0x0000005247547220 */ /* 0x080fe20000410000 */
[--C-:B------:R-:W-:Y:S02]  /*bf60*/  HADD2.F32 R77, -RZ, R78.reuse.H1_H1 ;  /* 0x3000004eff4d7230 */ /* 0x100fe40000004100 */
[----:B------:R-:W-:Y:S01]  /*bf70*/  FMUL.FTZ R82, R73, R82 ;  /* 0x0000005249527220 */ /* 0x000fe20000410000 */
[----:B------:R-:W-:Y:S02]  /*bf80*/  HADD2.F32 R80, -RZ, R78.H0_H0 ;  /* 0x2000004eff507230 */ /* 0x000fe40000004100 */
[C---:B------:R-:W-:Y:S01]  /*bf90*/  FMUL.FTZ R79, R74.reuse, R79 ;  /* 0x0000004f4a4f7220 */ /* 0x040fe20000410000 */
[----:B------:R-:W-:Y:S01]  /*bfa0*/  F2FP.F16.E4M3.UNPACK_B R76, R76 ;  /* 0x0000004cff4c723e */ /* 0x000fe200020006ff */
[----:B------:R-:W-:Y:S01]  /*bfb0*/  FFMA.FTZ R74, R74, R77, -R81 ;  /* 0x0000004d4a4a7223 */ /* 0x000fe20000010851 */
[----:B------:R-:W-:Y:S01]  /*bfc0*/  F2FP.F16.E4M3.UNPACK_B R131, R131 ;  /* 0x00000083ff83723e */ /* 0x000fe200020006ff */
[----:B------:R-:W-:-:S02]  /*bfd0*/  HADD2.F32 R81, -RZ, R133.H0_H0 ;  /* 0x20000085ff517230 */ /* 0x000fc40000004100 */
[-C--:B------:R-:W-:Y:S01]  /*bfe0*/  FFMA.FTZ R73, R73, R80.reuse, -R84 ;  /* 0x0000005049497223 */ /* 0x080fe20000010854 */
[----:B------:R-:W-:Y:S02]  /*bff0*/  HADD2.F32 R78, -RZ, R75.H0_H0 ;  /* 0x2000004bff4e7230 */ /* 0x000fe40000004100 */
[----:B------:R-:W-:Y:S01]  /*c000*/  FFMA.FTZ R71, R71, R80, R82 ;  /* 0x0000005047477223 */ /* 0x000fe20000010052 */
[----:B------:R-:W-:Y:S01]  /*c010*/  FFMA.FTZ R52, R52, R77, R79 ;  /* 0x0000004d34347223 */ /* 0x000fe2000001004f */
[----:B------:R-:W-:Y:S01]  /*c020*/  HADD2.F32 R80, -RZ, R76.H0_H0 ;  /* 0x2000004cff507230 */ /* 0x000fe20000004100 */
[----:B------:R-:W-:Y:S01]  /*c030*/  F2FP.SATFINITE.E4M3.F32.PACK_AB_MERGE_C R74, R74, R73, RZ ;  /* 0x000000494a4a723e */ /* 0x000fe200048070ff */
[----:B------:R-:W-:Y:S02]  /*c040*/  HADD2.F32 R79, -RZ, R131.H0_H0 ;  /* 0x20000083ff4f7230 */ /* 0x000fe40000004100 */
[----:B------:R-:W-:Y:S01]  /*c050*/  FMUL.FTZ R77, R78, R81 ;  /* 0x000000514e4d7220 */ /* 0x000fe20000410000 */
[----:B------:R-:W-:-:S02]  /*c060*/  HADD2.F32 R133, -RZ, R133.H1_H1 ;  /* 0x30000085ff857230 */ /* 0x000fc40000004100 */
[C---:B------:R-:W-:Y:S01]  /*c070*/  FMUL.FTZ R81, R80.reuse, R81 ;  /* 0x0000005150517220 */ /* 0x040fe20000410000 */
[----:B------:R-:W-:Y:S02]  /*c080*/  HADD2.F32 R76, -RZ, R76.H1_H1 ;  /* 0x3000004cff4c7230 */ /* 0x000fe40000004100 */
[-C--:B------:R-:W-:Y:S01]  /*c090*/  FFMA.FTZ R77, R80, R79.reuse, -R77 ;  /* 0x0000004f504d7223 */ /* 0x080fe2000001084d */
[----:B------:R-:W-:Y:S02]  /*c0a0*/  HADD2.F32 R80, -RZ, R75.H1_H1 ;  /* 0x3000004bff507230 */ /* 0x000fe40000004100 */
[----:B------:R-:W-:Y:S01]  /*c0b0*/  FFMA.FTZ R78, R78, R79, R81 ;  /* 0x0000004f4e4e7223 */ /* 0x000fe20000010051 */
[----:B------:R-:W-:Y:S01]  /*c0c0*/  HADD2.F32 R131, -RZ, R131.H1_H1 ;  /* 0x30000083ff837230 */ /* 0x000fe20000004100 */
[-C--:B------:R-:W-:Y:S01]  /*c0d0*/  F2FP.F16.E4M3.UNPACK_B R81, R132.reuse.H1 ;  /* 0x00000084ff51723e */ /* 0x080fe200030006ff */
[-C--:B------:R-:W-:Y:S01]  /*c0e0*/  FMUL.FTZ R75, R80, R133.reuse ;  /* 0x00000085504b7220 */ /* 0x080fe20000410000 */
[----:B------:R-:W-:Y:S01]  /*c0f0*/  FMUL.FTZ R133, R76, R133 ;  /* 0x000000854c857220 */ /* 0x000fe20000410000 */
[----:B------:R-:W-:-:S02]  /*c100*/  F2FP.F16.E4M3.UNPACK_B R132, R132 ;  /* 0x00000084ff84723e */ /* 0x000fc400020006ff */
[--C-:B------:R-:W-:Y:S02]  /*c110*/  HADD2.F32 R85, -RZ, R81.reuse.H0_H0 ;  /* 0x20000051ff557230 */ /* 0x100fe40000004100 */
[-C--:B------:R-:W-:Y:S01]  /*c120*/  FFMA.FTZ R76, R76, R131.reuse, -R75 ;  /* 0x000000834c4c7223 */ /* 0x080fe2000001084b */
[----:B------:R-:W-:Y:S01]  /*c130*/  FFMA.FTZ R73, R80, R131, R133 ;  /* 0x0000008350497223 */ /* 0x000fe20000010085 */
[-C--:B------:R-:W-:Y:S01]  /*c140*/  F2FP.F16.E4M3.UNPACK_B R75, R130.reuse.H1 ;  /* 0x00000082ff4b723e */ /* 0x080fe200030006ff */
[----:B------:R-:W-:Y:S01]  /*c150*/  HADD2.F32 R81, -RZ, R81.H1_H1 ;  /* 0x30000051ff517230 */ /* 0x000fe20000004100 */
[----:B------:R-:W-:Y:S02]  /*c160*/  F2FP.F16.E4M3.UNPACK_B R130, R130 ;  /* 0x00000082ff82723e */ /* 0x000fe400020006ff */
[----:B------:R-:W-:Y:S01]  /*c170*/  F2FP.SATFINITE.E4M3.F32.PACK_AB_MERGE_C R77, R76, R77, R74 ;  /* 0x0000004d4c4d723e */ /* 0x000fe2000480704a */
[----:B------:R-:W-:Y:S01]  /*c180*/  IMAD.MOV.U32 R76, RZ, RZ, R50 ;  /* 0x000000ffff4c7224 */ /* 0x000fe200078e0032 */
[----:B------:R-:W-:Y:S01]  /*c190*/  MOV R74, R54 ;  /* 0x00000036004a7202 */ /* 0x000fe20000000f00 */
[--C-:B------:R-:W-:Y:S01]  /*c1a0*/  HADD2.F32 R83, -RZ, R75.reuse.H0_H0 ;  /* 0x2000004bff537230 */ /* 0x100fe20000004100 */
[----:B------:R-:W-:Y:S01]  /*c1b0*/  F2FP.SATFINITE.E4M3.F32.PACK_AB_MERGE_C R55, R72, R55, RZ ;  /* 0x000000374837723e */ /* 0x000fe200048070ff */
[----:B------:R-:W-:Y:S01]  /*c1c0*/  HADD2.F32 R75, -RZ, R75.H1_H1 ;  /* 0x3000004bff4b7230 */ /* 0x000fe20000004100 */
[----:B------:R-:W-:-:S02]  /*c1d0*/  F2FP.F16.E4M3.UNPACK_B R80, R74.H1 ;  /* 0x0000004aff50723e */ /* 0x000fc400030006ff */
[----:B------:R-:W-:Y:S02]  /*c1e0*/  F2FP.F16.E4M3.UNPACK_B R79, R76.H1 ;  /* 0x0000004cff4f723e */ /* 0x000fe400030006ff */
[----:B------:R-:W-:Y:S01]  /*c1f0*/  F2FP.F16.E4M3.UNPACK_B R74, R74 ;  /* 0x0000004aff4a723e */ /* 0x000fe200020006ff */
[--C-:B------:R-:W-:Y:S01]  /*c200*/  HADD2.F32 R54, -RZ, R80.reuse.H0_H0 ;  /* 0x20000050ff367230 */ /* 0x100fe20000004100 */
[----:B------:R-:W-:Y:S01]  /*c210*/  F2FP.F16.E4M3.UNPACK_B R76, R76 ;  /* 0x0000004cff4c723e */ /* 0x000fe200020006ff */
[--C-:B------:R-:W-:Y:S01]  /*c220*/  HADD2.F32 R50, -RZ, R79.reuse.H0_H0 ;  /* 0x2000004fff327230 */ /* 0x100fe20000004100 */
[----:B------:R-:W-:Y:S01]  /*c230*/  F2FP.SATFINITE.E4M3.F32.PACK_AB_MERGE_C R52, R52, R71, RZ ;  /* 0x000000473434723e */ /* 0x000fe200048070ff */
[----:B------:R-:W-:Y:S02]  /*c240*/  HADD2.F32 R80, -RZ, R80.H1_H1 ;  /* 0x30000050ff507230 */ /* 0x000fe40000004100 */
[----:B------:R-:W-:Y:S01]  /*c250*/  FMUL.FTZ R87, R54, R85 ;  /* 0x0000005536577220 */ /* 0x000fe20000410000 */
[----:B------:R-:W-:-:S02]  /*c260*/  HADD2.F32 R79, -RZ, R79.H1_H1 ;  /* 0x3000004fff4f7230 */ /* 0x000fc40000004100 */
[----:B------:R-:W-:Y:S01]  /*c270*/  FMUL.FTZ R85, R50, R85 ;  /* 0x0000005532557220 */ /* 0x000fe20000410000 */
[----:B------:R-:W-:Y:S01]  /*c280*/  F2FP.SATFINITE.E4M3.F32.PACK_AB_MERGE_C R70, R70, R51, RZ ;  /* 0x000000334646723e */ /* 0x000fe200048070ff */
[----:B------:R-:W-:Y:S01]  /*c290*/  FMUL.FTZ R82, R80, R81 ;  /* 0x0000005150527220 */ /* 0x000fe20000410000 */
[----:B------:R-:W-:Y:S01]  /*c2a0*/  FFMA.FTZ R50, R50, R83, -R87 ;  /* 0x0000005332327223 */ /* 0x000fe20000010857 */
[C---:B------:R-:W-:Y:S01]  /*c2b0*/  FMUL.FTZ R81, R79.reuse, R81 ;  /* 0x000000514f517220 */ /* 0x040fe20000410000 */
[----:B------:R-:W-:Y:S01]  /*c2c0*/  FFMA.FTZ R54, R54, R83, R85 ;  /* 0x0000005336367223 */ /* 0x000fe20000010055 */
[-C--:B------:R-:W-:Y:S01]  /*c2d0*/  FFMA.FTZ R79, R79, R75.reuse, -R82 ;  /* 0x0000004b4f4f7223 */ /* 0x080fe20000010852 */
[----:B------:R-:W-:Y:S02]  /*c2e0*/  HADD2.F32 R83, -RZ, R76.H0_H0 ;  /* 0x2000004cff537230 */ /* 0x000fe40000004100 */
        /* <DEDUP_REMOVED lines=10> */
[-C--:B------:R-:W-:Y:S01]  /*c390*/  FFMA.FTZ R81, R81, R82.reuse, R86 ;  /* 0x0000005251517223 */ /* 0x080fe20000010056 */
[----:B------:R-:W-:Y:S02]  /*c3a0*/  HADD2.F32 R85, -RZ, R130.H1_H1 ;  /* 0x30000082ff557230 */ /* 0x000fe40000004100 */
[----:B------:R-:W-:Y:S01]  /*c3b0*/  FFMA.FTZ R80, R83, R82, -R84 ;  /* 0x0000005253507223 */ /* 0x000fe20000010854 */
[----:B------:R-:W-:Y:S01]  /*c3c0*/  HADD2.F32 R83, -RZ, R132.H1_H1 ;  /* 0x30000084ff537230 */ /* 0x000fe20000004100 */
[----:B------:R-:W-:Y:S01]  /*c3d0*/  F2FP.SATFINITE.E4M3.F32.PACK_AB_MERGE_C R54, R75, R54, RZ ;  /* 0x000000364b36723e */ /* 0x000fe200048070ff */
[----:B------:R-:W-:Y:S01]  /*c3e0*/  IMAD.MOV.U32 R48, RZ, RZ, R77 ;  /* 0x000000ffff307224 */ /* 0x000fe200078e004d */
[----:B------:R-:W-:-:S02]  /*c3f0*/  F2FP.SATFINITE.E4M3.F32.PACK_AB_MERGE_C R51, R68, R69, R55 ;  /* 0x000000454433723e */ /* 0x000fc40004807037 */
[-C--:B------:R-:W-:Y:S01]  /*c400*/  FMUL.FTZ R87, R74, R83.reuse ;  /* 0x000000534a577220 */ /* 0x080fe20000410000 */
[C---:B------:R-:W-:Y:S01]  /*c410*/  FMUL.FTZ R123, R76.reuse, R83 ;  /* 0x000000534c7b7220 */ /* 0x040fe20000410000 */
[----:B------:R-:W-:Y:S02]  /*c420*/  F2FP.SATFINITE.E4M3.F32.PACK_AB_MERGE_C R52, R73, R78, R52 ;  /* 0x0000004e4934723e */ /* 0x000fe40004807034 */
[-C--:B------:R-:W-:Y:S01]  /*c430*/  FFMA.FTZ R83, R76, R85.reuse, -R87 ;  /* 0x000000554c537223 */ /* 0x080fe20000010857 */
[----:B------:R-:W-:Y:S01]  /*c440*/  FFMA.FTZ R74, R74, R85, R123 ;  /* 0x000000554a4a7223 */ /* 0x000fe2000001007b */
[----:B------:R-:W-:-:S03]  /*c450*/  F2FP.SATFINITE.E4M3.F32.PACK_AB_MERGE_C R55, R66, R67, R70 ;  /* 0x000000434237723e */ /* 0x000fc60004807046 */
[----:B------:R-:W-:Y:S02]  /*c460*/  F2FP.SATFINITE.E4M3.F32.PACK_AB_MERGE_C R50, R83, R80, R50 ;  /* 0x000000505332723e */ /* 0x000fe40004807032 */
[----:B------:R-:W-:-:S07]  /*c470*/  F2FP.SATFINITE.E4M3.F32.PACK_AB_MERGE_C R54, R74, R81, R54 ;  /* 0x000000514a36723e */ /* 0x000fce0004807036 */
.L_x_412:
[----:B------:R-:W-:Y:S05]  /*c480*/  BSYNC B1 ;  /* 0x0000000000017941 */ /* 0x000fea0003800000 */
.L_x_411:
[----:B0-----:R0:W-:Y:S01]  /*c490*/  STG.E.128 desc[UR42][R58.64], R48 ;  /* 0x000000303a007986 */ /* 0x0011e2000c101d2a */
[----:B------:R-:W-:-:S13]  /*c4a0*/  ISETP.GE.AND P2, PT, R63, R134, PT ;  /* 0x000000863f00720c */ /* 0x000fda0003f46270 */
[----:B------:R-:W-:Y:S05]  /*c4b0*/  @P2 BRA `(.L_x_389) ;  /* 0x00000004006c2947 */ /* 0x000fea0003800000 */
[--C-:B0-----:R-:W-:Y:S02]  /*c4c0*/  SHF.R.S32.HI R48, RZ, 0x1f, R63.reuse ;  /* 0x0000001fff307819 */ /* 0x101fe4000001143f */
[----:B------:R-:W-:-:S04]  /*c4d0*/  IADD3 R63, P2, P3, R102, R120, R63 ;  /* 0x00000078663f7210 */ /* 0x000fc80007b5e03f */
[----:B------:R-:W-:Y:S02]  /*c4e0*/  IADD3.X R48, R42, R61, R48, P2, P3 ;  /* 0x0000003d2a307210 */ /* 0x000fe400017e6430 */
[----:B------:R-:W-:-:S05]  /*c4f0*/  IADD3 R56, P2, R63, R56, RZ ;  /* 0x000000383f387210 */ /* 0x000fca0007f5e0ff */
[----:B------:R-:W-:-:S05]  /*c500*/  IMAD.X R57, R48, 0x1, R57, P2 ;  /* 0x0000000130397824 */ /* 0x000fca00010e0639 */
[----:B--2---:R0:W-:Y:S01]  /*c510*/  STG.E.128 desc[UR42][R56.64], R52 ;  /* 0x0000003438007986 */ /* 0x0041e2000c101d2a */
[----:B------:R-:W-:Y:S05]  /*c520*/  BRA `(.L_x_389) ;  /* 0x0000000400507947 */ /* 0x000fea0003800000 */
.L_x_352:
[----:B------:R-:W-:-:S06]  /*c530*/  UISETP.NE.AND UP0, UPT, UR46, 0x3, UPT ;  /* 0x000000032e00788c */ /* 0x000fcc000bf05270 */
[----:B------:R-:W-:-:S13]  /*c540*/  PLOP3.LUT P5, PT, PT, PT, UP0, 0x80, 0x0 ;  /* 0x000000000000781c */ /* 0x000fda0003faf008 */
[----:B------:R-:W-:Y:S05]  /*c550*/  @!P5 BRA `(.L_x_413) ;  /* 0x000000000004d947 */ /* 0x000fea0003800000 */
[----:B------:R-:W-:Y:S01]  /*c560*/  BPT.TRAP 0x1 ;  /* 0x000000040000795c */ /* 0x000fe20000300000 */
.L_x_413:
[----:B------:R-:W-:Y:S01]  /*c570*/  IMAD R112, R232, 0x8, R22 ;  /* 0x00000008e8707824 */ /* 0x000fe200078e0216 */
[----:B------:R-:W-:Y:S01]  /*c580*/  SHF.L.U32 R126, R234, 0x1f, RZ ;  /* 0x0000001fea7e7819 */ /* 0x000fe200000006ff */
[-C--:B------:R-:W-:Y:S01]  /*c590*/  IMAD R49, R0, R26.reuse, RZ ;  /* 0x0000001a00317224 */ /* 0x080fe200078e02ff */
[----:B------:R-:W-:Y:S01]  /*c5a0*/  SHF.R.S32.HI R48, RZ, 0x1f, R26 ;  /* 0x0000001fff307819 */ /* 0x000fe2000001141a */
[----:B------:R-:W-:Y:S01]  /*c5b0*/  IMAD R116, R26, -0x80, R2 ;  /* 0xffffff801a747824 */ /* 0x000fe200078e0202 */
[----:B------:R-:W1:Y:S01]  /*c5c0*/  SYNCS.PHASECHK.TRANS64.TRYWAIT P2, [R112+URZ+0x38890], R126 ;  /* 0x0388907e700075a7 */ /* 0x000e62000804017f */
[----:B------:R-:W-:Y:S01]  /*c5d0*/  IMAD.WIDE.U32 R56, R125, R26, RZ ;  /* 0x0000001a7d387225 */ /* 0x000fe200078e00ff */
[----:B------:R-:W-:Y:S02]  /*c5e0*/  BSSY B1, `(.L_x_414) ;  /* 0x0000005000017945 */ /* 0x000fe40003800000 */
[----:B------:R-:W-:Y:S01]  /*c5f0*/  VIMNMX R116, R116, 0x80, PT ;  /* 0x0000008074747848 */ /* 0x000fe20003fe0100 */
[----:B------:R-:W-:-:S04]  /*c600*/  IMAD R49, R48, R125, R49 ;  /* 0x0000007d30317224 */ /* 0x000fc800078e0231 */
[----:B------:R-:W-:Y:S01]  /*c610*/  IMAD.IADD R62, R49, 0x1, R57 ;  /* 0x00000001313e7824 */ /* 0x000fe200078e0239 */
[----:B-1----:R-:W-:Y:S06]  /*c620*/  @!P2 BRA `(.L_x_415) ;  /* 0x000001e400e8a947 */ /* 0x002fec0003800000 */
.L_x_673:
[----:B------:R-:W-:Y:S05]  /*c630*/  BSYNC B1 ;  /* 0x0000000000017941 */ /* 0x000fea0003800000 */
.L_x_414:
[----:B------:R-:W-:Y:S01]  /*c640*/  ISETP.GE.AND P2, PT, R23, R116, PT ;  /* 0x000000741700720c */ /* 0x000fe20003f46270 */
[----:B------:R-:W-:-:S12]  /*c650*/  BSSY B1, `(.L_x_416) ;  /* 0x000000c000017945 */ /* 0x000fd80003800000 */
[----:B------:R-:W-:Y:S05]  /*c660*/  @P2 BRA `(.L_x_417) ;  /* 0x0000000000282947 */ /* 0x000fea0003800000 */
[----:B------:R-:W2:Y:S01]  /*c670*/  @!P0 LDS.128 R48, [R113+0x28400] ;  /* 0x0284000071308984 */ /* 0x000ea20000000c00 */
[----:B0-----:R-:W0:Y:S03]  /*c680*/  @!P0 LDC.64 R58, c[0x0][0x2e8] ;  /* 0x0000ba00ff3a8b82 */ /* 0x001e260000000a00 */
[----:B------:R-:W3:Y:S05]  /*c690*/  @!P1 LDS.128 R52, [R113+0x2c400] ;  /* 0x02c4000071349984 */ /* 0x000eea0000000c00 */
[----:B------:R-:W4:Y:S01]  /*c6a0*/  @!P1 LDC.64 R60, c[0x0][0x2e8] ;  /* 0x0000ba00ff3c9b82 */ /* 0x000f220000000a00 */
[----:B0-----:R-:W-:-:S04]  /*c6b0*/  @!P0 IADD3 R58, P2, P3, R56, R58, R40 ;  /* 0x0000003a383a8210 */ /* 0x001fc80007b5e028 */
[----:B------:R-:W-:Y:S02]  /*c6c0*/  @!P0 IADD3.X R59, R62, R59, R45, P2, P3 ;  /* 0x0000003b3e3b8210 */ /* 0x000fe400017e642d */
[----:B----4-:R-:W-:-:S04]  /*c6d0*/  @!P1 IADD3 R60, P2, P3, R44, R60, R56 ;  /* 0x0000003c2c3c9210 */ /* 0x010fc80007b5e038 */
[----:B------:R-:W-:Y:S01]  /*c6e0*/  @!P1 IADD3.X R61, R110, R61, R62, P2, P3 ;  /* 0x0000003d6e3d9210 */ /* 0x000fe200017e643e */
[----:B--2---:R2:W-:Y:S04]  /*c6f0*/  @!P0 STG.E.128 desc[UR42][R58.64], R48 ;  /* 0x000000303a008986 */ /* 0x0045e8000c101d2a */
[----:B---3--:R2:W-:Y:S04]  /*c700*/  @!P1 STG.E.128 desc[UR42][R60.64], R52 ;  /* 0x000000343c009986 */ /* 0x0085e8000c101d2a */
.L_x_417:
[----:B------:R-:W-:Y:S05]  /*c710*/  BSYNC B1 ;  /* 0x0000000000017941 */ /* 0x000fea0003800000 */
.L_x_416:
[----:B--2---:R-:W-:Y:S01]  /*c720*/  IADD3 R48, R23, 0x20, RZ ;  /* 0x0000002017307810 */ /* 0x004fe20007ffe0ff */
[----:B------:R-:W-:Y:S03]  /*c730*/  BSSY B1, `(.L_x_418) ;  /* 0x000000f000017945 */ /* 0x000fe60003800000 */
[----:B------:R-:W-:-:S13]  /*c740*/  ISETP.GE.AND P2, PT, R48, R116, PT ;  /* 0x000000743000720c */ /* 0x000fda0003f46270 */
[----:B------:R-:W-:Y:S05]  /*c750*/  @P2 BRA `(.L_x_419) ;  /* 0x0000000000302947 */ /* 0x000fea0003800000 */
[----:B0-----:R-:W0:Y:S01]  /*c760*/  @!P0 LDC.64 R58, c[0x0][0x2e8] ;  /* 0x0000ba00ff3a8b82 */ /* 0x001e220000000a00 */
[----:B------:R-:W-:Y:S01]  /*c770*/  IADD3 R49, P2, R90, R56, RZ ;  /* 0x000000385a317210 */ /* 0x000fe20007f5e0ff */
[----:B------:R-:W-:Y:S04]  /*c780*/  @!P1 LDS.128 R52, [R113+0x2d400] ;  /* 0x02d4000071349984 */ /* 0x000fe80000000c00 */
[----:B------:R-:W-:Y:S02]  /*c790*/  IMAD.X R48, R62, 0x1, R91, P2 ;  /* 0x000000013e307824 */ /* 0x000fe400010e065b */
[----:B------:R-:W2:Y:S01]  /*c7a0*/  @!P1 LDC.64 R60, c[0x0][0x2e8] ;  /* 0x0000ba00ff3c9b82 */ /* 0x000ea20000000a00 */
[----:B0-----:R-:W-:-:S04]  /*c7b0*/  @!P0 IADD3 R58, P2, P3, R49, R58, R40 ;  /* 0x0000003a313a8210 */ /* 0x001fc80007b5e028 */
[----:B------:R-:W-:Y:S02]  /*c7c0*/  @!P0 IADD3.X R59, R48, R59, R45, P2, P3 ;  /* 0x0000003b303b8210 */ /* 0x000fe400017e642d */
[----:B--2---:R-:W-:-:S04]  /*c7d0*/  @!P1 IADD3 R60, P2, P3, R44, R60, R49 ;  /* 0x0000003c2c3c9210 */ /* 0x004fc80007b5e031 */
[----:B------:R-:W-:Y:S02]  /*c7e0*/  @!P1 IADD3.X R61, R110, R61, R48, P2, P3 ;  /* 0x0000003d6e3d9210 */ /* 0x000fe400017e6430 */
[----:B------:R-:W0:Y:S04]  /*c7f0*/  @!P0 LDS.128 R48, [R113+0x29400] ;  /* 0x0294000071308984 */ /* 0x000e280000000c00 */
[----:B0-----:R2:W-:Y:S04]  /*c800*/  @!P0 STG.E.128 desc[UR42][R58.64], R48 ;  /* 0x000000303a008986 */ /* 0x0015e8000c101d2a */
[----:B------:R2:W-:Y:S02]  /*c810*/  @!P1 STG.E.128 desc[UR42][R60.64], R52 ;  /* 0x000000343c009986 */ /* 0x0005e4000c101d2a */
.L_x_419:
[----:B------:R-:W-:Y:S05]  /*c820*/  BSYNC B1 ;  /* 0x0000000000017941 */ /* 0x000fea0003800000 */
.L_x_418:
[----:B--2---:R-:W-:Y:S01]  /*c830*/  VIADD R48, R23, 0x40 ;  /* 0x0000004017307836 */ /* 0x004fe20000000000 */
[----:B------:R-:W-:Y:S04]  /*c840*/  BSSY B1, `(.L_x_420) ;  /* 0x000000f000017945 */ /* 0x000fe80003800000 */
[----:B------:R-:W-:-:S13]  /*c850*/  ISETP.GE.AND P2, PT, R48, R116, PT ;  /* 0x000000743000720c */ /* 0x000fda0003f46270 */
[----:B------:R-:W-:Y:S05]  /*c860*/  @P2 BRA `(.L_x_421) ;  /* 0x0000000000302947 */ /* 0x000fea0003800000 */
[----:B0-----:R-:W0:Y:S01]  /*c870*/  @!P0 LDC.64 R58, c[0x0][0x2e8] ;  /* 0x0000ba00ff3a8b82 */ /* 0x001e220000000a00 */
[----:B------:R-:W-:Y:S01]  /*c880*/  LEA R49, P2, R104, R56, 0x6 ;  /* 0x0000003868317211 */ /* 0x000fe200078430ff */
        /* <DEDUP_REMOVED lines=10> */
.L_x_421:
[----:B------:R-:W-:Y:S05]  /*c930*/  BSYNC B1 ;  /* 0x0000000000017941 */ /* 0x000fea0003800000 */
.L_x_420:
[----:B--2---:R-:W-:-:S05]  /*c940*/  VIADD R48, R23, 0x60 ;  /* 0x0000006017307836 */ /* 0x004fca0000000000 */
[----:B------:R-:W-:-:S13]  /*c950*/  ISETP.GE.AND P2, PT, R48, R116, PT ;  /* 0x000000743000720c */ /* 0x000fda0003f46270 */
[----:B------:R-:W-:Y:S05]  /*c960*/  @P2 BRA `(.L_x_389) ;  /* 0x0000000000402947 */ /* 0x000fea0003800000 */
[----:B------:R-:W2:Y:S01]  /*c970*/  LDC.64 R50, c[0x0][0x300] ;  /* 0x0000c000ff327b82 */ /* 0x000ea20000000a00 */
[----:B------:R-:W-:Y:S01]  /*c980*/  MOV R59, R62 ;  /* 0x0000003e003b7202 */ /* 0x000fe20000000f00 */
[----:B0-----:R-:W-:Y:S01]  /*c990*/  IMAD.MOV.U32 R58, RZ, RZ, R56 ;  /* 0x000000ffff3a7224 */ /* 0x001fe200078e0038 */
[----:B------:R-:W-:Y:S05]  /*c9a0*/  @!P1 LDS.128 R52, [R113+0x2f400] ;  /* 0x02f4000071349984 */ /* 0x000fea0000000c00 */
[----:B------:R-:W0:Y:S01]  /*c9b0*/  @!P0 LDC.64 R48, c[0x0][0x2e8] ;  /* 0x0000ba00ff308b82 */ /* 0x000e220000000a00 */
[----:B--2---:R-:W-:-:S04]  /*c9c0*/  IMAD.WIDE.U32 R58, R50, 0x60, R58 ;  /* 0x00000060323a7825 */ /* 0x004fc800078e003a */
[----:B------:R-:W-:-:S04]  /*c9d0*/  IMAD R51, R51, 0x60, RZ ;  /* 0x0000006033337824 */ /* 0x000fc800078e02ff */
[----:B------:R-:W-:Y:S01]  /*c9e0*/  IMAD.IADD R50, R59, 0x1, R51 ;  /* 0x000000013b327824 */ /* 0x000fe200078e0233 */
[----:B0-----:R-:W-:-:S04]  /*c9f0*/  @!P0 IADD3 R56, P2, P3, R58, R48, R40 ;  /* 0x000000303a388210 */ /* 0x001fc80007b5e028 */
[----:B------:R-:W-:Y:S02]  /*ca00*/  @!P0 IADD3.X R57, R50, R49, R45, P2, P3 ;  /* 0x0000003132398210 */ /* 0x000fe400017e642d */
[----:B------:R-:W0:Y:S02]  /*ca10*/  @!P1 LDC.64 R48, c[0x0][0x2e8] ;  /* 0x0000ba00ff309b82 */ /* 0x000e240000000a00 */
[----:B0-----:R-:W-:-:S04]  /*ca20*/  @!P1 IADD3 R58, P2, P3, R44, R48, R58 ;  /* 0x000000302c3a9210 */ /* 0x001fc80007b5e03a */
[----:B------:R-:W-:Y:S02]  /*ca30*/  @!P1 IADD3.X R59, R110, R49, R50, P2, P3 ;  /* 0x000000316e3b9210 */ /* 0x000fe400017e6432 */
[----:B------:R-:W0:Y:S04]  /*ca40*/  @!P0 LDS.128 R48, [R113+0x2b400] ;  /* 0x02b4000071308984 */ /* 0x000e280000000c00 */
[----:B0-----:R2:W-:Y:S04]  /*ca50*/  @!P0 STG.E.128 desc[UR42][R56.64], R48 ;  /* 0x0000003038008986 */ /* 0x0015e8000c101d2a */
[----:B------:R2:W-:Y:S02]  /*ca60*/  @!P1 STG.E.128 desc[UR42][R58.64], R52 ;  /* 0x000000343a009986 */ /* 0x0005e4000c101d2a */
.L_x_389:
[----:B------:R-:W-:Y:S05]  /*ca70*/  BSYNC B0 ;  /* 0x0000000000007941 */ /* 0x000fea0003800000 */
.L_x_351:
[----:B0-234-:R-:W0:Y:S01]  /*ca80*/  S2R R48, SR_TID.X ;  /* 0x0000000000307919 */ /* 0x01de220000002100 */
[----:B------:R-:W-:Y:S01]  /*ca90*/  @!PT LDS RZ, [RZ] ;  /* 0x00000000fffff984 */ /* 0x000fe20000000800 */
[----:B------:R-:W-:Y:S01]  /*caa0*/  @!PT LDS RZ, [RZ] ;  /* 0x00000000fffff984 */ /* 0x000fe20000000800 */
[----:B------:R-:W-:Y:S01]  /*cab0*/  @!PT LDS RZ, [RZ] ;  /* 0x00000000fffff984 */ /* 0x000fe20000000800 */
[----:B------:R-:W-:Y:S01]  /*cac0*/  @!PT LDS RZ, [RZ] ;  /* 0x00000000fffff984 */ /* 0x000fe20000000800 */
[----:B------:R2:W-:Y:S06]  /*cad0*/  MEMBAR.ALL.CTA ;  /* 0x0000000000007992 */ /* 0x0005ec0000008000 */
[----:B--2---:R-:W2:Y:S01]  /*cae0*/  FENCE.VIEW.ASYNC.S ;  /* 0x00000000000073c6 */ /* 0x004ea20000000000 */
[----:B------:R-:W-:Y:S05]  /*caf0*/  WARPSYNC.ALL ;  /* 0x0000000000007948 */ /* 0x000fea0003800000 */
[----:B------:R-:W-:Y:S01]  /*cb00*/  BSSY B0, `(.L_x_422) ;  /* 0x0000009000007945 */ /* 0x000fe20003800000 */
[----:B0-----:R-:W-:Y:S01]  /*cb10*/  LOP3.LUT R48, R48, 0x7f, RZ, 0xc0, !PT ;  /* 0x0000007f30307812 */ /* 0x001fe200078ec0ff */
[----:B--2---:R0:W-:Y:S03]  /*cb20*/  BAR.SYNC.DEFER_BLOCKING R124, 0x80 ;  /* 0x0002007c0000751d */ /* 0x0041e60000010000 */
[----:B------:R-:W-:-:S13]  /*cb30*/  ISETP.NE.AND P2, PT, R48, RZ, PT ;  /* 0x000000ff3000720c */ /* 0x000fda0003f45270 */
[----:B------:R-:W-:-:S05]  /*cb40*/  @!P2 VIADD R48, R112, 0x388a0 ;  /* 0x000388a07030a836 */ /* 0x000fca0000000000 */
[----:B------:R-:W-:-:S04]  /*cb50*/  @!P2 PRMT R48, RZ, 0x654, R48 ;  /* 0x00000654ff30a816 */ /* 0x000fc80000000030 */
[----:B------:R0:W-:Y:S01]  /*cb60*/  @!P2 SYNCS.ARRIVE.TRANS64.RED.A1T0 RZ, [R48+URZ], RZ ;  /* 0x000000ff30ffa9a7 */ /* 0x0001e2000810043f */
[----:B------:R-:W-:Y:S05]  /*cb70*/  @!P5 BRA `(.L_x_423) ;  /* 0x000000000004d947 */ /* 0x000fea0003800000 */
[----:B------:R-:W-:Y:S01]  /*cb80*/  BPT.TRAP 0x1 ;  /* 0x000000040000795c */ /* 0x000fe20000300000 */
.L_x_423:
[----:B------:R-:W-:Y:S05]  /*cb90*/  BSYNC B0 ;  /* 0x0000000000007941 */ /* 0x000fea0003800000 */
.L_x_422:
[----:B------:R-:W2:Y:S01]  /*cba0*/  SYNCS.PHASECHK.TRANS64.TRYWAIT P3, [R112+URZ+0x388b0], R126 ;  /* 0x0388b07e700075a7 */ /* 0x000ea2000806017f */
[----:B------:R-:W-:Y:S01]  /*cbb0*/  ULDC UR38, c[0x0][0x2f4] ;  /* 0x0000bd0000267ab9 */ /* 0x000fe20000000800 */
[----:B------:R-:W-:Y:S01]  /*cbc0*/  ULDC.64 UR44, c[0x0][0x328] ;  /* 0x0000ca00002c7ab9 */ /* 0x000fe20000000a00 */
[----:B------:R-:W-:Y:S01]  /*cbd0*/  ULDC.64 UR40, c[0x0][0x318] ;  /* 0x0000c60000287ab9 */ /* 0x000fe20000000a00 */
[----:B------:R-:W-:Y:S01]  /*cbe0*/  BSSY B0, `(.L_x_424) ;  /* 0x0000003000007945 */ /* 0x000fe20003800000 */
[----:B------:R-:W-:-:S03]  /*cbf0*/  IMAD.WIDE R52, R26, 0x80, R88 ;  /* 0x000000801a347825 */ /* 0x000fc600078e0258 */
[----:B--2---:R-:W-:Y:S05]  /*cc00*/  @!P3 BRA `(.L_x_425) ;  /* 0x000001e00084b947 */ /* 0x004fea0003800000 */
.L_x_674:
[----:B------:R-:W-:Y:S05]  /*cc10*/  BSYNC B0 ;  /* 0x0000000000007941 */ /* 0x000fea0003800000 */
.L_x_424:
[----:B------:R-:W-:Y:S01]  /*cc20*/  ISETP.GE.AND P3, PT, R23, R116, PT ;  /* 0x000000741700720c */ /* 0x000fe20003f66270 */
[----:B------:R-:W-:-:S12]  /*cc30*/  BSSY B0, `(.L_x_426) ;  /* 0x000000f000007945 */ /* 0x000fd80003800000 */
[----:B------:R-:W-:Y:S05]  /*cc40*/  @P3 BRA `(.L_x_427) ;  /* 0x0000000000343947 */ /* 0x000fea0003800000 */
[----:B0-----:R-:W-:Y:S02]  /*cc50*/  IMAD.MOV.U32 R48, RZ, RZ, R100 ;  /* 0x000000ffff307224 */ /* 0x001fe400078e0064 */
[----:B------:R-:W-:Y:S02]  /*cc60*/  IMAD.MOV.U32 R49, RZ, RZ, R111 ;  /* 0x000000ffff317224 */ /* 0x000fe400078e006f */
[----:B------:R-:W-:Y:S02]  /*cc70*/  IMAD R51, R53, UR44, RZ ;  /* 0x0000002c35337c24 */ /* 0x000fe4000f8e02ff */
[----:B------:R-:W-:-:S04]  /*cc80*/  IMAD.WIDE.U32 R48, R52, UR44, R48 ;  /* 0x0000002c34307c25 */ /* 0x000fc8000f8e0030 */
[----:B------:R-:W-:Y:S01]  /*cc90*/  IMAD R51, R52, UR45, R51 ;  /* 0x0000002d34337c24 */ /* 0x000fe2000f8e0233 */
[----:B------:R-:W-:-:S04]  /*cca0*/  IADD3 R54, P3, R48, UR40, RZ ;  /* 0x0000002830367c10 */ /* 0x000fc8000ff7e0ff */
[----:B------:R-:W-:Y:S02]  /*ccb0*/  IADD3.X R55, R49, UR41, R51, P3, !PT ;  /* 0x0000002931377c10 */ /* 0x000fe40009ffe433 */
[----:B------:R-:W-:-:S13]  /*ccc0*/  ISETP.GE.AND P3, PT, R16, UR38, PT ;  /* 0x0000002610007c0c */ /* 0x000fda000bf66270 */
[----:B------:R-:W0:Y:S04]  /*ccd0*/  @!P3 LDS.128 R48, [R113+0x10400] ;  /* 0x010400007130b984 */ /* 0x000e280000000c00 */
[----:B0-----:R-:W-:Y:S01]  /*cce0*/  @!P3 STG.E.128 desc[UR42][R54.64], R48 ;  /* 0x000000303600b986 */ /* 0x001fe2000c101d2a */
[----:B------:R-:W-:-:S13]  /*ccf0*/  ISETP.GE.AND P3, PT, R5, UR38, PT ;  /* 0x0000002605007c0c */ /* 0x000fda000bf66270 */
[----:B------:R-:W0:Y:S04]  /*cd00*/  @!P3 LDS.128 R48, [R113+0x14400] ;  /* 0x014400007130b984 */ /* 0x000e280000000c00 */
[----:B0-----:R3:W-:Y:S02]  /*cd10*/  @!P3 STG.E.128 desc[UR42][R54.64+0x80], R48 ;  /* 0x000080303600b986 */ /* 0x0017e4000c101d2a */
.L_x_427:
[----:B------:R-:W-:Y:S05]  /*cd20*/  BSYNC B0 ;  /* 0x0000000000007941 */ /* 0x000fea0003800000 */
.L_x_426:
[----:B0--3--:R-:W-:Y:S01]  /*cd30*/  VIADD R48, R23, 0x20 ;  /* 0x0000002017307836 */ /* 0x009fe20000000000 */
[----:B------:R-:W-:Y:S04]  /*cd40*/  BSSY B0, `(.L_x_428) ;  /* 0x0000012000007945 */ /* 0x000fe80003800000 */
[----:B------:R-:W-:-:S13]  /*cd50*/  ISETP.GE.AND P3, PT, R48, R116, PT ;  /* 0x000000743000720c */ /* 0x000fda0003f66270 */
[----:B------:R-:W-:Y:S05]  /*cd60*/  @P3 BRA `(.L_x_429) ;  /* 0x00000000003c3947 */ /* 0x000fea0003800000 */
[----:B------:R-:W-:Y:S01]  /*cd70*/  IADD3 R51, P3, R52, 0x20, RZ ;  /* 0x0000002034337810 */ /* 0x000fe20007f7e0ff */
[----:B------:R-:W-:Y:S02]  /*cd80*/  IMAD.MOV.U32 R48, RZ, RZ, R100 ;  /* 0x000000ffff307224 */ /* 0x000fe400078e0064 */
[----:B------:R-:W-:Y:S01]  /*cd90*/  IMAD.MOV.U32 R49, RZ, RZ, R111 ;  /* 0x000000ffff317224 */ /* 0x000fe200078e006f */
[----:B------:R-:W-:Y:S01]  /*cda0*/  IADD3.X R50, RZ, R53, RZ, P3, !PT ;  /* 0x00000035ff327210 */ /* 0x000fe20001ffe4ff */
[----:B------:R-:W-:-:S04]  /*cdb0*/  IMAD.WIDE.U32 R48, R51, UR44, R48 ;  /* 0x0000002c33307c25 */ /* 0x000fc8000f8e0030 */
[----:B------:R-:W-:Y:S01]  /*cdc0*/  IMAD R50, R50, UR44, RZ ;  /* 0x0000002c32327c24 */ /* 0x000fe2000f8e02ff */
[----:B------:R-:W-:-:S03]  /*cdd0*/  IADD3 R54, P3, R48, UR40, RZ ;  /* 0x0000002830367c10 */ /* 0x000fc6000ff7e0ff */
[----:B------:R-:W-:-:S05]  /*cde0*/  IMAD R51, R51, UR45, R50 ;  /* 0x0000002d33337c24 */ /* 0x000fca000f8e0232 */
[----:B------:R-:W-:Y:S02]  /*cdf0*/  IADD3.X R55, R49, UR41, R51, P3, !PT ;  /* 0x0000002931377c10 */ /* 0x000fe40009ffe433 */
[----:B------:R-:W-:-:S13]  /*ce00*/  ISETP.GE.AND P3, PT, R16, UR38, PT ;  /* 0x0000002610007c0c */ /* 0x000fda000bf66270 */
[----:B------:R-:W0:Y:S04]  /*ce10*/  @!P3 LDS.128 R48, [R113+0x11400] ;  /* 0x011400007130b984 */ /* 0x000e280000000c00 */
[----:B0-----:R-:W-:Y:S01]  /*ce20*/  @!P3 STG.E.128 desc[UR42][R54.64], R48 ;  /* 0x000000303600b986 */ /* 0x001fe2000c101d2a */
[----:B------:R-:W-:-:S13]  /*ce30*/  ISETP.GE.AND P3, PT, R5, UR38, PT ;  /* 0x0000002605007c0c */ /* 0x000fda000bf66270 */
[----:B------:R-:W0:Y:S04]  /*ce40*/  @!P3 LDS.128 R48, [R113+0x15400] ;  /* 0x015400007130b984 */ /* 0x000e280000000c00 */
[----:B0-----:R0:W-:Y:S02]  /*ce50*/  @!P3 STG.E.128 desc[UR42][R54.64+0x80], R48 ;  /* 0x000080303600b986 */ /* 0x0011e4000c101d2a */
.L_x_429:
[----:B------:R-:W-:Y:S05]  /*ce60*/  BSYNC B0 ;  /* 0x0000000000007941 */ /* 0x000fea0003800000 */
.L_x_428:
[----:B0-----:R-:W-:Y:S01]  /*ce70*/  VIADD R48, R23, 0x40 ;  /* 0x0000004017307836 */ /* 0x001fe20000000000 */
[----:B------:R-:W-:Y:S04]  /*ce80*/  BSSY B0, `(.L_x_430) ;  /* 0x0000012000007945 */ /* 0x000fe80003800000 */
[----:B------:R-:W-:-:S13]  /*ce90*/  ISETP.GE.AND P3, PT, R48, R116, PT ;  /* 0x000000743000720c */ /* 0x000fda0003f66270 */
[----:B------:R-:W-:Y:S05]  /*cea0*/  @P3 BRA `(.L_x_431) ;  /* 0x00000000003c3947 */ /* 0x000fea0003800000 */
[----:B------:R-:W-:Y:S01]  /*ceb0*/  IADD3 R51, P3, R52, 0x40, RZ ;  /* 0x0000004034337810 */ /* 0x000fe20007f7e0ff */
[----:B------:R-:W-:Y:S01]  /*cec0*/  IMAD.MOV.U32 R48, RZ, RZ, R100 ;  /* 0x000000ffff307224 */ /* 0x000fe200078e0064 */
[----:B------:R-:W-:-:S03]  /*ced0*/  MOV R49, R111 ;  /* 0x0000006f00317202 */ /* 0x000fc60000000f00 */
[----:B------:R-:W-:Y:S02]  /*cee0*/  IMAD.X R50, RZ, RZ, R53, P3 ;  /* 0x000000ffff327224 */ /* 0x000fe400018e0635 */
        /* <DEDUP_REMOVED lines=11> */
.L_x_431:
[----:B------:R-:W-:Y:S05]  /*cfa0*/  BSYNC B0 ;  /* 0x0000000000007941 */ /* 0x000fea0003800000 */
.L_x_430:
[----:B0-----:R-:W-:Y:S01]  /*cfb0*/  VIADD R48, R23, 0x60 ;  /* 0x0000006017307836 */ /* 0x001fe20000000000 */
[----:B------:R-:W-:Y:S04]  /*cfc0*/  BSSY B0, `(.L_x_432) ;  /* 0x0000012000007945 */ /* 0x000fe80003800000 */
[----:B------:R-:W-:-:S13]  /*cfd0*/  ISETP.GE.AND P3, PT, R48, R116, PT ;  /* 0x000000743000720c */ /* 0x000fda0003f66270 */
[----:B------:R-:W-:Y:S05]  /*cfe0*/  @P3 BRA `(.L_x_433) ;  /* 0x00000000003c3947 */ /* 0x000fea0003800000 */
[----:B------:R-:W-:Y:S01]  /*cff0*/  IADD3 R51, P3, R52, 0x60, RZ ;  /* 0x0000006034337810 */ /* 0x000fe20007f7e0ff */
[----:B------:R-:W-:Y:S02]  /*d000*/  IMAD.MOV.U32 R48, RZ, RZ, R100 ;  /* 0x000000ffff307224 */ /* 0x000fe400078e0064 */
[----:B------:R-:W-:Y:S02]  /*d010*/  IMAD.MOV.U32 R49, RZ, RZ, R111 ;  /* 0x000000ffff317224 */ /* 0x000fe400078e006f */
[----:B------:R-:W-:Y:S02]  /*d020*/  IMAD.X R52, RZ, RZ, R53, P3 ;  /* 0x000000ffff347224 */ /* 0x000fe400018e0635 */
[----:B------:R-:W-:-:S04]  /*d030*/  IMAD.WIDE.U32 R48, R51, UR44, R48 ;  /* 0x0000002c33307c25 */ /* 0x000fc8000f8e0030 */
[----:B------:R-:W-:-:S04]  /*d040*/  IMAD R52, R52, UR44, RZ ;  /* 0x0000002c34347c24 */ /* 0x000fc8000f8e02ff */
        /* <DEDUP_REMOVED lines=9> */
.L_x_433:
[----:B------:R-:W-:Y:S05]  /*d0e0*/  BSYNC B0 ;  /* 0x0000000000007941 */ /* 0x000fea0003800000 */
.L_x_432:
[----:B0-----:R-:W3:Y:S01]  /*d0f0*/  LDL R48, [R1+0x10] ;  /* 0x0000100001307983 */ /* 0x001ee20000100800 */
[----:B-12---:R-:W-:Y:S01]  /*d100*/  @!P2 VIADD R112, R112, 0x388c0 ;  /* 0x000388c07070a836 */ /* 0x006fe20000000000 */
[----:B------:R-:W-:Y:S01]  /*d110*/  IADD3 R232, R232, 0x1, RZ ;  /* 0x00000001e8e87810 */ /* 0x000fe20007ffe0ff */
[----:B------:R-:W-:Y:S01]  /*d120*/  @!PT LDS RZ, [RZ] ;  /* 0x00000000fffff984 */ /* 0x000fe20000000800 */
[----:B------:R-:W-:Y:S01]  /*d130*/  @!PT LDS RZ, [RZ] ;  /* 0x00000000fffff984 */ /* 0x000fe20000000800 */
[----:B------:R-:W-:Y:S01]  /*d140*/  @!PT LDS RZ, [RZ] ;  /* 0x00000000fffff984 */ /* 0x000fe20000000800 */
[----:B------:R-:W-:Y:S01]  /*d150*/  @!PT LDS RZ, [RZ] ;  /* 0x00000000fffff984 */ /* 0x000fe20000000800 */
[----:B------:R0:W-:Y:S06]  /*d160*/  MEMBAR.ALL.CTA ;  /* 0x0000000000007992 */ /* 0x0001ec0000008000 */
[----:B0-----:R-:W0:Y:S01]  /*d170*/  FENCE.VIEW.ASYNC.S ;  /* 0x00000000000073c6 */ /* 0x001e220000000000 */
[----:B------:R-:W-:Y:S01]  /*d180*/  @!P2 PRMT R112, RZ, 0x654, R112 ;  /* 0x00000654ff70a816 */ /* 0x000fe20000000070 */
[----:B0-----:R0:W-:Y:S06]  /*d190*/  BAR.SYNC.DEFER_BLOCKING R124, 0x80 ;  /* 0x0002007c0000751d */ /* 0x0011ec0000010000 */
[----:B------:R0:W-:Y:S01]  /*d1a0*/  @!P2 SYNCS.ARRIVE.TRANS64.RED.A1T0 RZ, [R112+URZ], RZ ;  /* 0x000000ff70ffa9a7 */ /* 0x0001e2000810043f */
[----:B------:R-:W-:-:S04]  /*d1b0*/  ISETP.NE.AND P2, PT, R232, 0x2, PT ;  /* 0x00000002e800780c */ /* 0x000fc80003f45270 */
[----:B------:R-:W-:Y:S02]  /*d1c0*/  SEL R49, RZ, 0x1, P2 ;  /* 0x00000001ff317807 */ /* 0x000fe40001000000 */
[----:B------:R-:W-:Y:S02]  /*d1d0*/  SEL R232, R232, RZ, P2 ;  /* 0x000000ffe8e87207 */ /* 0x000fe40001000000 */
[----:B------:R-:W-:Y:S02]  /*d1e0*/  LOP3.LUT R234, R234, R49, RZ, 0x3c, !PT ;  /* 0x00000031eaea7212 */ /* 0x000fe400078e3cff */
[----:B---3--:R-:W-:-:S13]  /*d1f0*/  LOP3.LUT P3, RZ, R48, 0x4, RZ, 0xc0, !PT ;  /* 0x0000000430ff7812 */ /* 0x008fda000786c0ff */
[----:B0-----:R-:W-:Y:S05]  /*d200*/  @P3 BRA `(.L_x_434) ;  /* 0xffffff5c00e83947 */ /* 0x001fea000383ffff */
[----:B------:R-:W0:Y:S01]  /*d210*/  S2R R48, SR_TID.X ;  /* 0x0000000000307919 */ /* 0x000e220000002100 */
[----:B------:R-:W-:Y:S02]  /*d220*/  PLOP3.LUT P0, PT, PT, PT, PT, 0x8, 0x0 ;  /* 0x000000000000781c */ /* 0x000fe40003f0e170 */
[----:B0-----:R-:W-:-:S04]  /*d230*/  SHF.R.U32.HI R48, RZ, 0x7, R48 ;  /* 0x00000007ff307819 */ /* 0x001fc80000011630 */
[----:B------:R-:W-:-:S13]  /*d240*/  ISETP.NE.AND P3, PT, R48, 0x1, PT ;  /* 0x000000013000780c */ /* 0x000fda0003f65270 */
[----:B------:R-:W-:Y:S06]  /*d250*/  @!P3 BAR.ARV 0x9, 0x100 ;  /* 0x024400000000bb1d */ /* 0x000fec0000002000 */
.L_x_346:
[----:B------:R-:W-:Y:S05]  /*d260*/  @P0 BRA `(.L_x_435) ;  /* 0x00000000000c0947 */ /* 0x000fea0003800000 */
[----:B------:R-:W1:Y:S01]  /*d270*/  FENCE.VIEW.ASYNC.G ;  /* 0x00000000000073c6 */ /* 0x000e620000000100 */
[----:B------:R-:W-:Y:S05]  /*d280*/  WARPSYNC.ALL ;  /* 0x0000000000007948 */ /* 0x000fea0003800000 */
[----:B-1----:R-:W-:Y:S06]  /*d290*/  BAR.ARV 0xc, 0x180 ;  /* 0x0306000000007b1d */ /* 0x002fec0000002000 */
.L_x_435:
[----:B------:R-:W2:Y:S01]  /*d2a0*/  LDL R0, [R1+0x10] ;  /* 0x0000100001007983 */ /* 0x000ea20000100800 */
[----:B------:R-:W-:Y:S01]  /*d2b0*/  ULDC.64 UR4, c[0x0][0x990] ;  /* 0x0002640000047ab9 */ /* 0x000fe20000000a00 */
[----:B------:R-:W-:Y:S02]  /*d2c0*/  ULDC.64 UR6, c[0x0][0x998] ;  /* 0x0002660000067ab9 */ /* 0x000fe40000000a00 */
[----:B------:R-:W3:Y:S04]  /*d2d0*/  LDL R10, [R1+0x7c] ;  /* 0x00007c00010a7983 */ /* 0x000ee80000100800 */
[----:B------:R-:W4:Y:S04]  /*d2e0*/  LDL R14, [R1+0x6c] ;  /* 0x00006c00010e7983 */ /* 0x000f280000100800 */
[----:B0-----:R-:W4:Y:S01]  /*d2f0*/  LDL R12, [R1+0x50] ;  /* 0x00005000010c7983 */ /* 0x001f220000100800 */
[----:B------:R-:W-:-:S02]  /*d300*/  ISETP.NE.U32.AND P0, PT, RZ, UR4, PT ;  /* 0x00000004ff007c0c */ /* 0x000fc4000bf05070 */
[----:B------:R-:W-:Y:S02]  /*d310*/  ISETP.NE.U32.AND P1, PT, RZ, UR6, PT ;  /* 0x00000006ff007c0c */ /* 0x000fe4000bf25070 */
[----:B------:R-:W-:Y:S02]  /*d320*/  ISETP.NE.AND.EX P0, PT, RZ, UR5, PT, P0 ;  /* 0x00000005ff007c0c */ /* 0x000fe4000bf05300 */
[----:B------:R-:W-:-:S11]  /*d330*/  ISETP.NE.AND.EX P1, PT, RZ, UR7, PT, P1 ;  /* 0x00000007ff007c0c */ /* 0x000fd6000bf25310 */
[----:B------:R-:W3:Y:S08]  /*d340*/  @P0 LDC.64 R6, c[0x0][0x9a8] ;  /* 0x00026a00ff060b82 */ /* 0x000ef00000000a00 */
[----:B------:R-:W0:Y:S08]  /*d350*/  @P1 LDC.64 R8, c[0x0][0x9b8] ;  /* 0x00026e00ff081b82 */ /* 0x000e300000000a00 */
[----:B------:R-:W1:Y:S08]  /*d360*/  @P0 LDC.64 R4, c[0x0][0x9b0] ;  /* 0x00026c00ff040b82 */ /* 0x000e700000000a00 */
[----:B------:R-:W1:Y:S01]  /*d370*/  @P1 LDC.64 R2, c[0x0][0x9c0] ;  /* 0x00027000ff021b82 */ /* 0x000e620000000a00 */
[----:B--2---:R-:W-:Y:S01]  /*d380*/  LOP3.LUT P4, RZ, R0, 0x8, RZ, 0xc0, !PT ;  /* 0x0000000800ff7812 */ /* 0x004fe2000788c0ff */
[----:B---3--:R-:W-:-:S02]  /*d390*/  @P0 IMAD R0, R10, R6, RZ ;  /* 0x000000060a000224 */ /* 0x008fc400078e02ff */
[----:B0-----:R-:W-:Y:S02]  /*d3a0*/  @P1 IMAD R10, R10, R8, RZ ;  /* 0x000000080a0a1224 */ /* 0x001fe400078e02ff */
[C---:B----4-:R-:W-:Y:S02]  /*d3b0*/  @P0 IMAD R11, R14.reuse, R7, R0 ;  /* 0x000000070e0b0224 */ /* 0x050fe400078e0200 */
[----:B------:R-:W-:-:S04]  /*d3c0*/  @P0 IMAD.WIDE.U32 R6, R14, R6, RZ ;  /* 0x000000060e060225 */ /* 0x000fc800078e00ff */
[C---:B------:R-:W-:Y:S02]  /*d3d0*/  @P1 IMAD R13, R14.reuse, R9, R10 ;  /* 0x000000090e0d1224 */ /* 0x040fe400078e020a */
[----:B------:R-:W-:-:S04]  /*d3e0*/  @P1 IMAD.WIDE.U32 R8, R14, R8, RZ ;  /* 0x000000080e081225 */ /* 0x000fc800078e00ff */
[----:B------:R-:W-:Y:S02]  /*d3f0*/  @P0 IMAD.IADD R7, R7, 0x1, R11 ;  /* 0x0000000107070824 */ /* 0x000fe400078e020b */
[----:B------:R-:W-:Y:S02]  /*d400*/  @P1 IMAD.IADD R9, R9, 0x1, R13 ;  /* 0x0000000109091824 */ /* 0x000fe400078e020d */
[----:B-1----:R-:W-:-:S04]  /*d410*/  @P0 IMAD.WIDE.U32 R6, R12, R4, R6 ;  /* 0x000000040c060225 */ /* 0x002fc800078e0006 */
[----:B------:R-:W-:Y:S01]  /*d420*/  @P1 IMAD.WIDE.U32 R8, R12, R2, R8 ;  /* 0x000000020c081225 */ /* 0x000fe200078e0008 */
[----:B------:R-:W-:Y:S01]  /*d430*/  @P0 LEA R2, P2, R6, UR4, 0x2 ;  /* 0x0000000406020c11 */ /* 0x000fe2000f8410ff */
[----:B------:R-:W-:Y:S02]  /*d440*/  ULDC UR4, c[0x0][0x988] ;  /* 0x0002620000047ab9 */ /* 0x000fe40000000800 */
[----:B------:R-:W-:Y:S01]  /*d450*/  @P0 IMAD R7, R12, R5, R7 ;  /* 0x000000050c070224 */ /* 0x000fe200078e0207 */
[----:B------:R-:W-:Y:S01]  /*d460*/  @P1 LEA R4, P3, R8, UR6, 0x2 ;  /* 0x0000000608041c11 */ /* 0x000fe2000f8610ff */
[----:B------:R-:W-:Y:S02]  /*d470*/  @P1 IMAD R5, R12, R3, R9 ;  /* 0x000000030c051224 */ /* 0x000fe400078e0209 */
[----:B------:R-:W-:Y:S01]  /*d480*/  IMAD.MOV.U32 R0, RZ, RZ, 0x3f800000 ;  /* 0x3f800000ff007424 */ /* 0x000fe200078e00ff */
[----:B------:R-:W-:Y:S01]  /*d490*/  @P0 LEA.HI.X R3, R6, UR5, R7, 0x2, P2 ;  /* 0x0000000506030c11 */ /* 0x000fe200090f1407 */
[----:B------:R-:W-:Y:S01]  /*d4a0*/  IMAD.MOV.U32 R7, RZ, RZ, 0x3f800000 ;  /* 0x3f800000ff077424 */ /* 0x000fe200078e00ff */
[----:B------:R-:W-:-:S05]  /*d4b0*/  @P1 LEA.HI.X R5, R8, UR7, R5, 0x2, P3 ;  /* 0x0000000708051c11 */ /* 0x000fca00098f1405 */
[----:B------:R-:W2:Y:S04]  /*d4c0*/  @P0 LDG.E R7, desc[UR42][R2.64] ;  /* 0x0000002a02070981 */ /* 0x000ea8000c1e1900 */
[----:B------:R-:W2:Y:S01]  /*d4d0*/  @P1 LDG.E R0, desc[UR42][R4.64] ;  /* 0x0000002a04001981 */ /* 0x000ea2000c1e1900 */
[----:B------:R-:W-:Y:S01]  /*d4e0*/  BSSY B0, `(.L_x_436) ;  /* 0x0000023000007945 */ /* 0x000fe20003800000 */
[----:B--2---:R-:W-:Y:S01]  /*d4f0*/  FMUL.FTZ R0, R7, R0 ;  /* 0x0000000007007220 */ /* 0x004fe20000410000 */
[----:B------:R-:W-:-:S03]  /*d500*/  IMAD.MOV.U32 R7, RZ, RZ, RZ ;  /* 0x000000ffff077224 */ /* 0x000fc600078e00ff */
[----:B------:R-:W-:Y:S01]  /*d510*/  FMUL.FTZ R2, R0, UR4 ;  /* 0x0000000400027c20 */ /* 0x000fe20008410000 */
[----:B------:R-:W-:Y:S06]  /*d520*/  @!P4 BRA `(.L_x_437) ;  /* 0x000000000078c947 */ /* 0x000fec0003800000 */
[----:B------:R-:W2:Y:S01]  /*d530*/  LDL R12, [R1+0x70] ;  /* 0x00007000010c7983 */ /* 0x000ea20000100800 */
[----:B------:R-:W-:Y:S01]  /*d540*/  ULDC UR4, c[0x0][0x9f0] ;  /* 0x00027c0000047ab9 */ /* 0x000fe20000000800 */
[----:B--2---:R-:W-:-:S04]  /*d550*/  ISETP.NE.AND P0, PT, R12, RZ, PT ;  /* 0x000000ff0c00720c */ /* 0x004fc80003f05270 */
[----:B------:R-:W-:-:S04]  /*d560*/  SEL R9, R12, UR4, P0 ;  /* 0x000000040c097c07 */ /* 0x000fc80008000000 */
        /* <DEDUP_REMOVED lines=8> */
[----:B0-----:R-:W-:Y:S01]  /*d5f0*/  IADD3 R4, R3, 0xffffffe, RZ ;  /* 0x0ffffffe03047810 */ /* 0x001fe20007ffe0ff */
[----:B------:R-:W-:-:S05]  /*d600*/  IMAD.MOV R3, RZ, RZ, -R10 ;  /* 0x000000ffff037224 */ /* 0x000fca00078e0a0a */
[----:B------:R0:W1:Y:S02]  /*d610*/  F2I.FTZ.U32.TRUNC.NTZ R5, R4 ;  /* 0x0000000400057305 */ /* 0x000064000021f000 */
[----:B0-----:R-:W-:Y:S02]  /*d620*/  IMAD.MOV.U32 R4, RZ, RZ, RZ ;  /* 0x000000ffff047224 */ /* 0x001fe400078e00ff */
        /* <DEDUP_REMOVED lines=10> */
[----:B------:R-:W-:-:S05]  /*d6d0*/  @P0 IADD3 R5, R5, 0x1, RZ ;  /* 0x0000000105050810 */ /* 0x000fca0007ffe0ff */
[----:B------:R-:W-:Y:S01]  /*d6e0*/  @!P2 IMAD.MOV R5, RZ, RZ, -R5 ;  /* 0x000000ffff05a224 */ /* 0x000fe200078e0a05 */
[----:B------:R-:W-:-:S05]  /*d6f0*/  @!P1 LOP3.LUT R5, RZ, R9, RZ, 0x33, !PT ;  /* 0x00000009ff059212 */ /* 0x000fca00078e33ff */
[----:B------:R-:W-:-:S07]  /*d700*/  IMAD.MOV.U32 R7, RZ, RZ, R5 ;  /* 0x000000ffff077224 */ /* 0x000fce00078e0005 */
.L_x_437:
[----:B------:R-:W-:Y:S05]  /*d710*/  BSYNC B0 ;  /* 0x0000000000007941 */ /* 0x000fea0003800000 */
.L_x_436:
[----:B------:R-:W2:Y:S01]  /*d720*/  LDL R0, [R1+0x8c] ;  /* 0x00008c0001007983 */ /* 0x000ea20000100800 */
[----:B------:R-:W-:Y:S01]  /*d730*/  PLOP3.LUT P0, PT, PT, PT, PT, 0x80, 0x0 ;  /* 0x000000000000781c */ /* 0x000fe20003f0f070 */
[----:B------:R-:W-:Y:S01]  /*d740*/  IMAD.MOV.U32 R3, RZ, RZ, RZ ;  /* 0x000000ffff037224 */ /* 0x000fe200078e00ff */
[----:B------:R-:W-:Y:S01]  /*d750*/  CS2R R170, SRZ ;  /* 0x0000000000aa7805 */ /* 0x000fe2000001ff00 */
[----:B------:R-:W-:Y:S01]  /*d760*/  IMAD.MOV.U32 R172, RZ, RZ, RZ ;  /* 0x000000ffffac7224 */ /* 0x000fe200078e00ff */
        /* <DEDUP_REMOVED lines=15> */
[----:B------:R-:W-:Y:S01]  /*d860*/  CS2R R140, SRZ ;  /* 0x00000000008c7805 */ /* 0x000fe2000001ff00 */
[----:B------:R-:W-:Y:S01]  /*d870*/  IMAD.MOV.U32 R25, RZ, RZ, RZ ;  /* 0x000000ffff197224 */ /* 0x000fe200078e00ff */
        /* <DEDUP_REMOVED lines=46> */
[----:B------:R-:W-:Y:S01]  /*db60*/  CS2R R150, SRZ ;  /* 0x0000000000967805 */ /* 0x000fe2000001ff00 */
[----:B--2---:R-:W-:Y:S01]  /*db70*/  IMAD R4, R0, R7, RZ ;  /* 0x0000000700047224 */ /* 0x004fe200078e02ff */
[----:B------:R-:W-:-:S04]  /*db80*/  MOV R0, RZ ;  /* 0x000000ff00007202 */ /* 0x000fc80000000f00 */
[----:B------:R0:W-:Y:S01]  /*db90*/  STL [R1+0x14], R4 ;  /* 0x0000140401007387 */ /* 0x0001e20000100800 */
[----:B------:R-:W-:Y:S02]  /*dba0*/  VIADDMNMX R118, R4, R7, R118, PT ;  /* 0x0000000704767246 */ /* 0x000fe40003800176 */
[----:B------:R-:W-:Y:S02]  /*dbb0*/  CS2R R6, SRZ ;  /* 0x0000000000067805 */ /* 0x000fe4000001ff00 */
[----:B------:R-:W-:-:S13]  /*dbc0*/  ISETP.GT.AND P1, PT, R118, R4, PT ;  /* 0x000000047600720c */ /* 0x000fda0003f24270 */
[----:B0-----:R-:W-:Y:S05]  /*dbd0*/  @!P1 BRA `(.L_x_438) ;  /* 0x000000d800709947 */ /* 0x001fea0003800000 */
[----:B------:R-:W0:Y:S01]  /*dbe0*/  S2R R4, SR_TID.X ;  /* 0x0000000000047919 */ /* 0x000e220000002100 */
[----:B------:R-:W-:Y:S01]  /*dbf0*/  UMOV UR4, 0xffffffff ;  /* 0xffffffff00047882 */ /* 0x000fe20000000000 */
[----:B------:R-:W-:Y:S01]  /*dc00*/  IADD3 R0, R22, 0x20400, RZ ;  /* 0x0002040016007810 */ /* 0x000fe20007ffe0ff */
[----:B0-----:R-:W-:-:S05]  /*dc10*/  VIADD R33, R4, 0xffffff80 ;  /* 0xffffff8004217836 */ /* 0x001fca0000000000 */
[----:B------:R-:W-:-:S04]  /*dc20*/  SHF.R.S32.HI R32, RZ, 0x1f, R33 ;  /* 0x0000001fff207819 */ /* 0x000fc80000011421 */
[----:B------:R-:W-:-:S04]  /*dc30*/  LEA.HI R13, R32, R33, RZ, 0x7 ;  /* 0x00000021200d7211 */ /* 0x000fc800078f38ff */
[----:B------:R-:W-:Y:S01]  /*dc40*/  SHF.R.S32.HI R13, RZ, 0x7, R13 ;  /* 0x00000007ff0d7819 */ /* 0x000fe2000001140d */
[----:B------:R-:W-:Y:S06]  /*dc50*/  BRA.DIV UR4, `(.L_x_439) ;  /* 0x000001d204847947 */ /* 0x000fec000b800000 */
[----:B------:R-:W0:Y:S04]  /*dc60*/  SHFL.IDX PT, R3, R13, RZ, 0x1f ;  /* 0x00001fff0d037589 */ /* 0x000e2800000e0000 */
[----:B0-----:R0:W-:Y:S02]  /*dc70*/  STL [R1+0x30], R3 ;  /* 0x0000300301007387 */ /* 0x0011e40000100800 */
.L_x_677:
[----:B------:R-:W0:Y:S01]  /*dc80*/  LDL R4, [R1+0x30] ;  /* 0x0000300001047983 */ /* 0x000e220000100800 */
[----:B------:R-:W-:Y:S01]  /*dc90*/  LOP3.LUT P0, RZ, R0, 0x3ff, RZ, 0xc0, !PT ;  /* 0x000003ff00ff7812 */ /* 0x000fe2000780c0ff */
[----:B------:R-:W-:Y:S03]  /*dca0*/  BSSY B6, `(.L_x_440) ;  /* 0x0000019000067945 */ /* 0x000fe60003800000 */
[----:B------:R-:W-:Y:S02]  /*dcb0*/  P2R R26, PR, RZ, 0x1 ;  /* 0x00000001ff1a7803 */ /* 0x000fe40000000000 */
[----:B0-----:R-:W-:-:S04]  /*dcc0*/  LEA.HI R3, R4, R4, RZ, 0x1 ;  /* 0x0000000404037211 */ /* 0x001fc800078f08ff */
[----:B------:R-:W-:-:S05]  /*dcd0*/  LOP3.LUT R3, R3, 0x1e, RZ, 0xc0, !PT ;  /* 0x0000001e03037812 */ /* 0x000fca00078ec0ff */
[----:B------:R-:W-:-:S04]  /*dce0*/  IMAD.IADD R3, R4, 0x1, -R3 ;  /* 0x0000000104037824 */ /* 0x000fc800078e0a03 */
[----:B------:R-:W-:-:S05]  /*dcf0*/  IMAD R3, R3, 0x2000, R0 ;  /* 0x0000200003037824 */ /* 0x000fca00078e0200 */
[----:B------:R-:W-:-:S04]  /*dd00*/  SHF.R.U32.HI R3, RZ, 0x4, R3 ;  /* 0x00000004ff037819 */ /* 0x000fc80000011603 */
[----:B------:R-:W-:Y:S01]  /*dd10*/  LOP3.LUT R25, R3, 0x3fff, RZ, 0xc0, !PT ;  /* 0x00003fff03197812 */ /* 0x000fe200078ec0ff */
[----:B------:R-:W-:Y:S06]  /*dd20*/  @!P0 BRA `(.L_x_441) ;  /* 0x0000000000408947 */ /* 0x000fec0003800000 */
[----:B-1----:R-:W-:Y:S01]  /*dd30*/  MOV R14, 0x0 ;  /* 0x00000000000e7802 */ /* 0x002fe20000000f00 */
[----:B------:R-:W-:Y:S01]  /*dd40*/  ULDC.64 UR4, c[0x4][0x198] ;  /* 0x0100660000047ab9 */ /* 0x000fe20000000a00 */
[----:B------:R-:W-:Y:S01]  /*dd50*/  ULDC.64 UR6, c[0x4][0x1a0] ;  /* 0x0100680000067ab9 */ /* 0x000fe20000000a00 */
[----:B------:R-:W-:Y:S01]  /*dd60*/  IMAD.U32 R4, RZ, RZ, UR4 ;  /* 0x00000004ff047e24 */ /* 0x000fe2000f8e00ff */
[----:B------:R-:W-:Y:S01]  /*dd70*/  MOV R7, UR7 ;  /* 0x0000000700077c02 */ /* 0x000fe20008000f00 */
[----:B------:R-:W-:Y:S01]  /*dd80*/  IMAD.U32 R5, RZ, RZ, UR5 ;  /* 0x00000005ff057e24 */ /* 0x000fe2000f8e00ff */
[----:B------:R-:W0:Y:S01]  /*dd90*/  LDC.64 R14, c[0x4][R14] ;  /* 0x010000000e0e7b82 */ /* 0x000e220000000a00 */
[----:B------:R-:W-:Y:S01]  /*dda0*/  ULDC.64 UR4, c[0x4][0x98] ;  /* 0x0100260000047ab9 */ /* 0x000fe20000000a00 */
[----:B------:R-:W-:Y:S02]  /*ddb0*/  IMAD.U32 R6, RZ, RZ, UR6 ;  /* 0x00000006ff067e24 */ /* 0x000fe4000f8e00ff */
[----:B------:R-:W-:-:S02]  /*ddc0*/  IMAD.U32 R10, RZ, RZ, UR4 ;  /* 0x00000004ff0a7e24 */ /* 0x000fc4000f8e00ff */
[----:B------:R-:W-:Y:S02]  /*ddd0*/  IMAD.U32 R11, RZ, RZ, UR5 ;  /* 0x00000005ff0b7e24 */ /* 0x000fe4000f8e00ff */
[----:B------:R-:W-:Y:S02]  /*dde0*/  IMAD.MOV.U32 R8, RZ, RZ, 0x70 ;  /* 0x00000070ff087424 */ /* 0x000fe400078e00ff */
[----:B------:R-:W-:Y:S02]  /*ddf0*/  IMAD.MOV.U32 R12, RZ, RZ, 0x1 ;  /* 0x00000001ff0c7424 */ /* 0x000fe400078e00ff */
[----:B------:R-:W-:-:S07]  /*de00*/  IMAD.MOV.U32 R13, RZ, RZ, RZ ;  /* 0x000000ffff0d7224 */ /* 0x000fce00078e00ff */
[----:B------:R-:W-:-:S07]  /*de10*/  LEPC R20, `(.L_x_441) ;  /* 0x000000001014794e */ /* 0x000fce0000000000 */
[----:B0----5:R-:W-:Y:S05]  /*de20*/  CALL.ABS.NOINC R14 ;  /* 0x000000000e007343 */ /* 0x021fea0003c00000 */
.L_x_441:
[----:B------:R-:W-:Y:S05]  /*de30*/  BSYNC B6 ;  /* 0x0000000000067941 */ /* 0x000fea0003800000 */
.L_x_440:
[----:B------:R-:W-:Y:S02]  /*de40*/  ULDC UR4, c[0x0][0x3f4] ;  /* 0x0000fd0000047ab9 */ /* 0x000fe40000000800 */
[----:B------:R-:W-:-:S13]  /*de50*/  ISETP.LT.AND P0, PT, RZ, UR4, PT ;  /* 0x00000004ff007c0c */ /* 0x000fda000bf01270 */
[----:B------:R-:W-:Y:S05]  /*de60*/  @P0 BRA `(.L_x_442) ;  /* 0x0000000000400947 */ /* 0x000fea0003800000 */
[----:B------:R-:W-:-:S04]  /*de70*/  ULEA.HI UR4, UR39, UR39, URZ, 0x1 ;  /* 0x0000002727047291 */ /* 0x000fc8000f8f083f */
[----:B------:R-:W-:-:S04]  /*de80*/  ULOP3.LUT UR4, UR4, 0xfffffffe, URZ, 0xc0, !UPT ;  /* 0xfffffffe04047892 */ /* 0x000fc8000f8ec03f */
[----:B------:R-:W-:-:S06]  /*de90*/  UIADD3 UR4, UR39, -UR4, URZ ;  /* 0x8000000427047290 */ /* 0x000fcc000fffe03f */
[----:B------:R-:W-:-:S04]  /*dea0*/  MOV R3, UR4 ;  /* 0x0000000400037c02 */ /* 0x000fc80008000f00 */
[----:B------:R-:W-:-:S04]  /*deb0*/  SHF.L.U32 R3, R3, 0x1f, RZ ;  /* 0x0000001f03037819 */ /* 0x000fc800000006ff */
[----:B------:R0:W2:Y:S03]  /*dec0*/  SYNCS.PHASECHK.TRANS64.TRYWAIT P0, [R22+URZ+0x38800], R3 ;  /* 0x03880003160075a7 */ /* 0x0000a6000800017f */
[----:B--2---:R-:W-:Y:S05]  /*ded0*/  @!P0 NANOSLEEP.SYNCS 0x989680 ;  /* 0x009896800000895d */ /* 0x004fea0003900000 */
[----:B------:R-:W2:Y:S01]  /*dee0*/  @!P0 SYNCS.PHASECHK.TRANS64 P0, [R22+URZ+0x38800], R3 ;  /* 0x03880003160085a7 */ /* 0x000ea2000800007f */
[----:B------:R-:W-:Y:S04]  /*def0*/  BSSY B0, `(.L_x_443) ;  /* 0x0000006000007945 */ /* 0x000fe80003800000 */
[----:B--2---:R-:W-:Y:S05]  /*df00*/  @P0 BRA `(.L_x_444) ;  /* 0x0000000000100947 */ /* 0x004fea0003800000 */
.L_x_445:
[----:B--2---:R2:W3:Y:S02]  /*df10*/  SYNCS.PHASECHK.TRANS64.TRYWAIT P0, [R22+URZ+0x38800], R3 ;  /* 0x03880003160075a7 */ /* 0x0044e4000800017f */
[----:B---3--:R-:W-:Y:S05]  /*df20*/  @!P0 NANOSLEEP.SYNCS 0x989680 ;  /* 0x009896800000895d */ /* 0x008fea0003900000 */
[----:B------:R-:W3:Y:S02]  /*df30*/  @!P0 SYNCS.PHASECHK.TRANS64 P0, [R22+URZ+0x38800], R3 ;  /* 0x03880003160085a7 */ /* 0x000ee4000800007f */
[----:B---3--:R-:W-:Y:S05]  /*df40*/  @!P0 BRA `(.L_x_445) ;  /* 0xfffffffc00f08947 */ /* 0x008fea000383ffff */
.L_x_444:
[----:B------:R-:W-:Y:S05]  /*df50*/  BSYNC B0 ;  /* 0x0000000000007941 */ /* 0x000fea0003800000 */
.L_x_443:
[----:B------:R-:W-:Y:S05]  /*df60*/  BRA `(.L_x_446) ;  /* 0x0000007000b07947 */ /* 0x000fea0003800000 */
.L_x_442:
[----:B------:R-:W-:Y:S01]  /*df70*/  ISETP.NE.AND P0, PT, R26, RZ, PT ;  /* 0x000000ff1a00720c */ /* 0x000fe20003f05270 */
[----:B------:R-:W0:Y:S01]  /*df80*/  LDC.64 R30, c[0x0][0x400] ;  /* 0x00010000ff1e7b82 */ /* 0x000e220000000a00 */
[----:B-----5:R-:W-:Y:S01]  /*df90*/  SHF.R.S32.HI R0, RZ, 0x1f, R24 ;  /* 0x0000001fff007819 */ /* 0x020fe20000011418 */
[----:B------:R-:W-:Y:S01]  /*dfa0*/  ULDC.64 UR4, c[0x0][0x3f8] ;  /* 0x0000fe0000047ab9 */ /* 0x000fe20000000a00 */
[----:B------:R-:W-:Y:S01]  /*dfb0*/  ULDC.64 UR6, c[0x0][0x408] ;  /* 0x0001020000067ab9 */ /* 0x000fe20000000a00 */
[----:B------:R-:W-:Y:S02]  /*dfc0*/  BSSY B6, `(.L_x_447) ;  /* 0x000001b000067945 */ /* 0x000fe40003800000 */
[C---:B------:R-:W-:Y:S02]  /*dfd0*/  IMAD R3, R0.reuse, UR4, RZ ;  /* 0x0000000400037c24 */ /* 0x040fe4000f8e02ff */
[----:B------:R-:W2:Y:S01]  /*dfe0*/  LDC.64 R26, c[0x0][0x3e8] ;  /* 0x0000fa00ff1a7b82 */ /* 0x000ea20000000a00 */
[----:B------:R-:W-:-:S02]  /*dff0*/  IMAD R5, R0, UR6, RZ ;  /* 0x0000000600057c24 */ /* 0x000fc4000f8e02ff */
[C---:B------:R-:W-:Y:S02]  /*e000*/  IMAD R3, R24.reuse, UR5, R3 ;  /* 0x0000000518037c24 */ /* 0x040fe4000f8e0203 */
[C---:B------:R-:W-:Y:S02]  /*e010*/  IMAD R5, R24.reuse, UR7, R5 ;  /* 0x0000000718057c24 */ /* 0x040fe4000f8e0205 */
[----:B0-----:R-:W-:-:S04]  /*e020*/  IMAD.WIDE.U32 R30, R24, UR6, R30 ;  /* 0x00000006181e7c25 */ /* 0x001fc8000f8e001e */
[----:B------:R-:W-:Y:S02]  /*e030*/  IMAD.IADD R28, R5, 0x1, R31 ;  /* 0x00000001051c7824 */ /* 0x000fe400078e021f */
[----:B--2---:R-:W-:-:S04]  /*e040*/  IMAD.WIDE.U32 R26, R24, UR4, R26 ;  /* 0x00000004181a7c25 */ /* 0x004fc8000f8e001a */
[----:B------:R-:W-:Y:S01]  /*e050*/  IMAD.IADD R24, R3, 0x1, R27 ;  /* 0x0000000103187824 */ /* 0x000fe200078e021b */
        /* <DEDUP_REMOVED lines=16> */
[----:B0-----:R-:W-:Y:S05]  /*e160*/  CALL.ABS.NOINC R14 ;  /* 0x000000000e007343 */ /* 0x001fea0003c00000 */
.L_x_448:
[----:B------:R-:W-:Y:S05]  /*e170*/  BSYNC B6 ;  /* 0x0000000000067941 */ /* 0x000fea0003800000 */
.L_x_447:
[----:B------:R-:W-:Y:S01]  /*e180*/  ULDC.U8 UR4, c[0x0][0x410] ;  /* 0x0001040000047ab9 */ /* 0x000fe20000000000 */
[----:B------:R-:W-:Y:S01]  /*e190*/  BSSY B0, `(.L_x_449) ;  /* 0x0000701000007945 */ /* 0x000fe20003800000 */
[----:B------:R-:W-:Y:S02]  /*e1a0*/  ISETP.NE.AND P0, PT, RZ, UR4, PT ;  /* 0x00000004ff007c0c */ /* 0x000fe4000bf05270 */
[----:B------:R-:W-:-:S11]  /*e1b0*/  LEA R0, R29, R23, 0x7 ;  /* 0x000000171d007211 */ /* 0x000fd600078e38ff */
[----:B------:R-:W-:Y:S05]  /*e1c0*/  @!P0 BRA `(.L_x_450) ;  /* 0x00000034009c8947 */ /* 0x000fea0003800000 */
[----:B------:R-:W-:-:S03]  /*e1d0*/  UMOV UR4, 0xffffffff ;  /* 0xffffffff00047882 */ /* 0x000fc60000000000 */
[----:B------:R-:W-:Y:S05]  /*e1e0*/  BRA.DIV UR4, `(.L_x_451) ;  /* 0x000001ce04487947 */ /* 0x000fea000b800000 */
[----:B------:R-:W0:Y:S04]  /*e1f0*/  SHFL.IDX PT, R26, R26, RZ, 0x181f ;  /* 0x00181fff1a1a7589 */ /* 0x000e2800000e0000 */
[----:B------:R2:W3:Y:S04]  /*e200*/  SHFL.IDX PT, R20, R30, RZ, 0x181f ;  /* 0x00181fff1e147589 */ /* 0x0004e800000e0000 */
[----:B------:R2:W4:Y:S04]  /*e210*/  SHFL.IDX PT, R3, R24, RZ, 0x181f ;  /* 0x00181fff18037589 */ /* 0x00052800000e0000 */
[----:B------:R2:W0:Y:S02]  /*e220*/  SHFL.IDX PT, R27, R28, RZ, 0x181f ;  /* 0x00181fff1c1b7589 */ /* 0x00042400000e0000 */
.L_x_683:
[----:B------:R-:W-:Y:S01]  /*e230*/  ULDC UR4, c[0x0][0x448] ;  /* 0x0001120000047ab9 */ /* 0x000fe20000000800 */
[----:B------:R-:W-:Y:S01]  /*e240*/  BSSY B1, `(.L_x_452) ;  /* 0x000001a000017945 */ /* 0x000fe20003800000 */
[----:B------:R-:W-:Y:S01]  /*e250*/  IMAD R119, R119, UR4, RZ ;  /* 0x0000000477777c24 */ /* 0x000fe2000f8e02ff */
[----:B------:R-:W-:Y:S02]  /*e260*/  CS2R R4, SRZ ;  /* 0x0000000000047805 */ /* 0x000fe4000001ff00 */
[----:B------:R-:W-:Y:S02]  /*e270*/  CS2R R6, SRZ ;  /* 0x0000000000067805 */ /* 0x000fe4000001ff00 */
[----:B------:R-:W-:Y:S02]  /*e280*/  CS2R R8, SRZ ;  /* 0x0000000000087805 */ /* 0x000fe4000001ff00 */
[----:B------:R-:W-:Y:S02]  /*e290*/  CS2R R10, SRZ ;  /* 0x00000000000a7805 */ /* 0x000fe4000001ff00 */
[----:B------:R-:W-:-:S13]  /*e2a0*/  ISETP.GE.AND P0, PT, R0, R119, PT ;  /* 0x000000770000720c */ /* 0x000fda0003f06270 */
[----:B------:R-:W-:Y:S05]  /*e2b0*/  @P0 BRA `(.L_x_453) ;  /* 0x0000000000480947 */ /* 0x000fea0003800000 */
[----:B------:R-:W-:Y:S01]  /*e2c0*/  ULDC UR4, c[0x0][0x3f4] ;  /* 0x0000fd0000047ab9 */ /* 0x000fe20000000800 */
[----:B------:R-:W-:Y:S02]  /*e2d0*/  SHF.R.S32.HI R0, RZ, 0x1f, R233 ;  /* 0x0000001fff007819 */ /* 0x000fe400000114e9 */
[----:B------:R-:W-:Y:S02]  /*e2e0*/  ISETP.GE.AND P4, PT, R18, UR4, PT ;  /* 0x0000000412007c0c */ /* 0x000fe4000bf86270 */
[----:B------:R-:W-:-:S11]  /*e2f0*/  ISETP.GE.AND P5, PT, R233, UR4, PT ;  /* 0x00000004e9007c0c */ /* 0x000fd6000bfa6270 */
[C---:B0-----:R-:W-:Y:S02]  /*e300*/  @!P4 IADD3 R4, P0, R18.reuse, R26, RZ ;  /* 0x0000001a1204c210 */ /* 0x041fe40007f1e0ff */
[----:B-1-3--:R-:W-:Y:S02]  /*e310*/  @!P4 IADD3 R14, P1, R18, R20, RZ ;  /* 0x00000014120ec210 */ /* 0x00afe40007f3e0ff */
[----:B------:R-:W-:Y:S01]  /*e320*/  @!P5 IADD3 R12, P2, R233, R26, RZ ;  /* 0x0000001ae90cd210 */ /* 0x000fe20007f5e0ff */
[--C-:B----4-:R-:W-:Y:S01]  /*e330*/  @!P4 IMAD.X R5, R3, 0x1, R19.reuse, P0 ;  /* 0x000000010305c824 */ /* 0x110fe200000e0613 */
[----:B------:R-:W-:Y:S02]  /*e340*/  @!P5 IADD3 R20, P3, R233, R20, RZ ;  /* 0x00000014e914d210 */ /* 0x000fe40007f7e0ff */
[----:B------:R-:W-:Y:S01]  /*e350*/  CS2R R8, SRZ ;  /* 0x0000000000087805 */ /* 0x000fe2000001ff00 */
[----:B------:R-:W-:Y:S01]  /*e360*/  @!P4 IMAD.X R15, R27, 0x1, R19, P1 ;  /* 0x000000011b0fc824 */ /* 0x000fe200008e0613 */
[----:B------:R0:W5:Y:S01]  /*e370*/  @!P4 LD.E.64 R6, desc[UR42][R4.64] ;  /* 0x0000002a0406c980 */ /* 0x000162000c101b00 */
[----:B------:R-:W-:-:S02]  /*e380*/  @!P5 IMAD.X R13, R3, 0x1, R0, P2 ;  /* 0x00000001030dd824 */ /* 0x000fc400010e0600 */
[----:B------:R-:W-:Y:S01]  /*e390*/  @!P5 IMAD.X R21, R27, 0x1, R0, P3 ;  /* 0x000000011b15d824 */ /* 0x000fe200018e0600 */
[----:B------:R1:W5:Y:S04]  /*e3a0*/  @!P4 LD.E.64 R10, desc[UR42][R14.64] ;  /* 0x0000002a0e0ac980 */ /* 0x000368000c101b00 */
[----:B------:R1:W5:Y:S01]  /*e3b0*/  @!P5 LD.E.64 R8, desc[UR42][R20.64] ;  /* 0x0000002a1408d980 */ /* 0x000362000c101b00 */
[----:B0-----:R-:W-:-:S06]  /*e3c0*/  CS2R R4, SRZ ;  /* 0x0000000000047805 */ /* 0x001fcc000001ff00 */
[----:B------:R1:W5:Y:S02]  /*e3d0*/  @!P5 LD.E.64 R4, desc[UR42][R12.64] ;  /* 0x0000002a0c04d980 */ /* 0x000364000c101b00 */
.L_x_453:
[----:B------:R-:W-:Y:S05]  /*e3e0*/  BSYNC B1 ;  /* 0x0000000000017941 */ /* 0x000fea0003800000 */
.L_x_452:
[----:B------:R-:W-:Y:S01]  /*e3f0*/  ULEA.HI UR4, UR39, UR39, URZ, 0x1 ;  /* 0x0000002727047291 */ /* 0x000fe2000f8f083f */
[----:B-----5:R-:W-:Y:S01]  /*e400*/  SHF.R.U32.HI R0, RZ, 0x8, R6 ;  /* 0x00000008ff007819 */ /* 0x020fe20000011606 */
[----:B0-----:R-:W-:Y:S01]  /*e410*/  IMAD R26, R29, -0x80, R119 ;  /* 0xffffff801d1a7824 */ /* 0x001fe200078e0277 */
[----:B-1----:R-:W-:Y:S01]  /*e420*/  SHF.R.U32.HI R15, RZ, 0x8, R7 ;  /* 0x00000008ff0f7819 */ /* 0x002fe20000011607 */
[----:B------:R-:W-:Y:S01]  /*e430*/  ULOP3.LUT UR4, UR4, 0xfffffffe, URZ, 0xc0, !UPT ;  /* 0xfffffffe04047892 */ /* 0x000fe2000f8ec03f */
[----:B----4-:R-:W-:Y:S01]  /*e440*/  LOP3.LUT R3, R6, 0xff, RZ, 0xc0, !PT ;  /* 0x000000ff06037812 */ /* 0x010fe200078ec0ff */
[----:B------:R-:W-:Y:S01]  /*e450*/  BSSY B1, `(.L_x_454) ;  /* 0x000003b000017945 */ /* 0x000fe20003800000 */
[----:B------:R-:W-:Y:S01]  /*e460*/  LOP3.LUT R0, R0, 0xff, RZ, 0xc0, !PT ;  /* 0x000000ff00007812 */ /* 0x000fe200078ec0ff */
[----:B------:R-:W-:Y:S01]  /*e470*/  UIADD3 UR4, UR39, -UR4, URZ ;  /* 0x8000000427047290 */ /* 0x000fe2000fffe03f */
[----:B------:R-:W-:Y:S02]  /*e480*/  LOP3.LUT R12, R7, 0xff, RZ, 0xc0, !PT ;  /* 0x000000ff070c7812 */ /* 0x000fe400078ec0ff */
[----:B------:R-:W-:-:S02]  /*e490*/  LOP3.LUT R15, R15, 0xff, RZ, 0xc0, !PT ;  /* 0x000000ff0f0f7812 */ /* 0x000fc400078ec0ff */
[----:B------:R-:W-:Y:S01]  /*e4a0*/  PRMT R13, R0, 0x7604, R3 ;  /* 0x00007604000d7816 */ /* 0x000fe20000000003 */
[----:B------:R-:W-:Y:S01]  /*e4b0*/  IMAD.U32 R35, RZ, RZ, UR4 ;  /* 0x00000004ff237e24 */ /* 0x000fe2000f8e00ff */
[----:B------:R-:W-:Y:S02]  /*e4c0*/  SHF.R.U32.HI R0, RZ, 0x8, R4 ;  /* 0x00000008ff007819 */ /* 0x000fe40000011604 */
[----:B------:R-:W-:Y:S02]  /*e4d0*/  PRMT R12, R15, 0x7604, R12 ;  /* 0x000076040f0c7816 */ /* 0x000fe4000000000c */
[----:B------:R-:W-:Y:S02]  /*e4e0*/  SHF.L.U32 R35, R35, 0x1f, RZ ;  /* 0x0000001f23237819 */ /* 0x000fe400000006ff */
[----:B------:R-:W-:Y:S02]  /*e4f0*/  SHF.R.U32.HI R21, RZ, 0x8, R5 ;  /* 0x00000008ff157819 */ /* 0x000fe40000011605 */
[----:B------:R-:W0:Y:S01]  /*e500*/  SYNCS.PHASECHK.TRANS64.TRYWAIT P0, [R22+URZ+0x38800], R35 ;  /* 0x03880023160075a7 */ /* 0x000e22000800017f */
[----:B------:R-:W-:-:S02]  /*e510*/  SHF.R.U32.HI R3, RZ, 0x8, R10 ;  /* 0x00000008ff037819 */ /* 0x000fc4000001160a */
[----:B------:R-:W-:Y:S02]  /*e520*/  LOP3.LUT R14, R4, 0xff, RZ, 0xc0, !PT ;  /* 0x000000ff040e7812 */ /* 0x000fe400078ec0ff */
[----:B------:R-:W-:Y:S02]  /*e530*/  LOP3.LUT R15, R0, 0xff, RZ, 0xc0, !PT ;  /* 0x000000ff000f7812 */ /* 0x000fe400078ec0ff */
[----:B---3--:R-:W-:Y:S02]  /*e540*/  LOP3.LUT R20, R5, 0xff, RZ, 0xc0, !PT ;  /* 0x000000ff05147812 */ /* 0x008fe400078ec0ff */
[----:B--2---:R-:W-:Y:S02]  /*e550*/  LOP3.LUT R24, R10, 0xff, RZ, 0xc0, !PT ;  /* 0x000000ff0a187812 */ /* 0x004fe400078ec0ff */
[----:B------:R-:W-:Y:S02]  /*e560*/  LOP3.LUT R21, R21, 0xff, RZ, 0xc0, !PT ;  /* 0x000000ff15157812 */ /* 0x000fe400078ec0ff */
[----:B------:R-:W-:-:S02]  /*e570*/  LOP3.LUT R3, R3, 0xff, RZ, 0xc0, !PT ;  /* 0x000000ff03037812 */ /* 0x000fc400078ec0ff */
[----:B------:R-:W-:Y:S02]  /*e580*/  PRMT R15, R15, 0x7604, R14 ;  /* 0x000076040f0f7816 */ /* 0x000fe4000000000e */
[----:B------:R-:W-:Y:S02]  /*e590*/  SHF.R.U32.HI R0, RZ, 0x8, R8 ;  /* 0x00000008ff007819 */ /* 0x000fe40000011608 */
[----:B------:R-:W-:Y:S02]  /*e5a0*/  SHF.R.U32.HI R29, RZ, 0x8, R9 ;  /* 0x00000008ff1d7819 */ /* 0x000fe40000011609 */
[----:B------:R-:W-:Y:S02]  /*e5b0*/  SHF.R.U32.HI R14, RZ, 0x8, R11 ;  /* 0x00000008ff0e7819 */ /* 0x000fe4000001160b */
[----:B------:R-:W-:Y:S02]  /*e5c0*/  PRMT R20, R21, 0x7604, R20 ;  /* 0x0000760415147816 */ /* 0x000fe40000000014 */
[----:B------:R-:W-:-:S02]  /*e5d0*/  PRMT R27, R3, 0x7604, R24 ;  /* 0x00007604031b7816 */ /* 0x000fc40000000018 */
[----:B------:R-:W-:Y:S02]  /*e5e0*/  LOP3.LUT R21, R8, 0xff, RZ, 0xc0, !PT ;  /* 0x000000ff08157812 */ /* 0x000fe400078ec0ff */
[----:B------:R-:W-:Y:S02]  /*e5f0*/  LOP3.LUT R24, R9, 0xff, RZ, 0xc0, !PT ;  /* 0x000000ff09187812 */ /* 0x000fe400078ec0ff */
[----:B------:R-:W-:Y:S02]  /*e600*/  LOP3.LUT R0, R0, 0xff, RZ, 0xc0, !PT ;  /* 0x000000ff00007812 */ /* 0x000fe400078ec0ff */
[----:B------:R-:W-:Y:S02]  /*e610*/  LOP3.LUT R29, R29, 0xff, RZ, 0xc0, !PT ;  /* 0x000000ff1d1d7812 */ /* 0x000fe400078ec0ff */
[----:B------:R-:W-:Y:S02]  /*e620*/  LOP3.LUT R3, R11, 0xff, RZ, 0xc0, !PT ;  /* 0x000000ff0b037812 */ /* 0x000fe400078ec0ff */
[----:B------:R-:W-:-:S02]  /*e630*/  LOP3.LUT R14, R14, 0xff, RZ, 0xc0, !PT ;  /* 0x000000ff0e0e7812 */ /* 0x000fc400078ec0ff */
[----:B------:R-:W-:Y:S02]  /*e640*/  PRMT R31, R0, 0x7604, R21 ;  /* 0x00007604001f7816 */ /* 0x000fe40000000015 */
[----:B------:R-:W-:Y:S02]  /*e650*/  PRMT R24, R29, 0x7604, R24 ;  /* 0x000076041d187816 */ /* 0x000fe40000000018 */
[----:B------:R-:W-:Y:S02]  /*e660*/  PRMT R14, R14, 0x7604, R3 ;  /* 0x000076040e0e7816 */ /* 0x000fe40000000003 */
[----:B------:R-:W-:Y:S02]  /*e670*/  SHF.R.U32.HI R21, RZ, 0x10, R5 ;  /* 0x00000010ff157819 */ /* 0x000fe40000011605 */
[----:B------:R-:W-:Y:S02]  /*e680*/  SHF.R.U32.HI R29, RZ, 0x10, R11 ;  /* 0x00000010ff1d7819 */ /* 0x000fe4000001160b */
[----:B------:R-:W-:Y:S01]  /*e690*/  SHF.R.U32.HI R3, RZ, 0x10, R7 ;  /* 0x00000010ff037819 */ /* 0x000fe20000011607 */
[----:B------:R-:W-:Y:S01]  /*e6a0*/  IMAD.U32 R21, R21, 0x10000, RZ ;  /* 0x0001000015157824 */ /* 0x000fe200078e00ff */
[----:B------:R-:W-:Y:S01]  /*e6b0*/  SHF.R.U32.HI R33, RZ, 0x10, R9 ;  /* 0x00000010ff217819 */ /* 0x000fe20000011609 */
[----:B------:R-:W-:Y:S01]  /*e6c0*/  IMAD.U32 R29, R29, 0x10000, RZ ;  /* 0x000100001d1d7824 */ /* 0x000fe200078e00ff */
[----:B------:R-:W-:-:S02]  /*e6d0*/  SHF.L.U32 R3, R3, 0x10, RZ ;  /* 0x0000001003037819 */ /* 0x000fc400000006ff */
[----:B------:R-:W-:Y:S01]  /*e6e0*/  LOP3.LUT R21, R20, 0xff0000, R21, 0xf8, !PT ;  /* 0x00ff000014157812 */ /* 0x000fe200078ef815 */
[----:B------:R-:W-:Y:S01]  /*e6f0*/  IMAD.U32 R33, R33, 0x10000, RZ ;  /* 0x0001000021217824 */ /* 0x000fe200078e00ff */
[----:B------:R-:W-:Y:S02]  /*e700*/  LOP3.LUT R3, R12, 0xff0000, R3, 0xf8, !PT ;  /* 0x00ff00000c037812 */ /* 0x000fe400078ef803 */
[----:B------:R-:W-:Y:S02]  /*e710*/  VIMNMX R0, R26, 0x80, PT ;  /* 0x000000801a007848 */ /* 0x000fe40003fe0100 */
[----:B------:R-:W-:Y:S02]  /*e720*/  LOP3.LUT R29, R14, 0xff0000, R29, 0xf8, !PT ;  /* 0x00ff00000e1d7812 */ /* 0x000fe400078ef81d */
[----:B------:R-:W-:Y:S02]  /*e730*/  LOP3.LUT R13, R13, 0xff0000, R6, 0xf8, !PT ;  /* 0x00ff00000d0d7812 */ /* 0x000fe400078ef806 */
[----:B------:R-:W-:-:S02]  /*e740*/  LOP3.LUT R15, R15, 0xff0000, R4, 0xf8, !PT ;  /* 0x00ff00000f0f7812 */ /* 0x000fc400078ef804 */
[----:B------:R-:W-:Y:S02]  /*e750*/  LOP3.LUT R27, R27, 0xff0000, R10, 0xf8, !PT ;  /* 0x00ff00001b1b7812 */ /* 0x000fe400078ef80a */
[----:B------:R-:W-:Y:S02]  /*e760*/  LOP3.LUT R14, R3, 0xff000000, R7, 0xf8, !PT ;  /* 0xff000000030e7812 */ /* 0x000fe400078ef807 */
[----:B------:R-:W-:Y:S02]  /*e770*/  LOP3.LUT R33, R24, 0xff0000, R33, 0xf8, !PT ;  /* 0x00ff000018217812 */ /* 0x000fe400078ef821 */
[----:B------:R-:W-:Y:S02]  /*e780*/  ISETP.GE.AND P1, PT, R23, R0, PT ;  /* 0x000000001700720c */ /* 0x000fe40003f26270 */
[----:B------:R-:W-:Y:S02]  /*e790*/  LOP3.LUT R13, R13, 0xff000000, R6, 0xf8, !PT ;  /* 0xff0000000d0d7812 */ /* 0x000fe400078ef806 */
[----:B------:R-:W-:-:S02]  /*e7a0*/  LOP3.LUT R3, R15, 0xff000000, R4, 0xf8, !PT ;  /* 0xff0000000f037812 */ /* 0x000fc400078ef804 */
[----:B------:R-:W-:Y:S02]  /*e7b0*/  LOP3.LUT R12, R21, 0xff000000, R5, 0xf8, !PT ;  /* 0xff000000150c7812 */ /* 0x000fe400078ef805 */
[----:B------:R-:W-:Y:S02]  /*e7c0*/  LOP3.LUT R10, R27, 0xff000000, R10, 0xf8, !PT ;  /* 0xff0000001b0a7812 */ /* 0x000fe400078ef80a */
[----:B------:R-:W-:Y:S02]  /*e7d0*/  LOP3.LUT R11, R29, 0xff000000, R11, 0xf8, !PT ;  /* 0xff0000001d0b7812 */ /* 0x000fe400078ef80b */
[----:B------:R-:W-:Y:S01]  /*e7e0*/  LOP3.LUT R31, R31, 0xff0000, R8, 0xf8, !PT ;  /* 0x00ff00001f1f7812 */ /* 0x000fe200078ef808 */
[----:B0-----:R-:W-:Y:S06]  /*e7f0*/  @!P0 BRA `(.L_x_455) ;  /* 0x000001c800388947 */ /* 0x001fec0003800000 */
.L_x_684:
[----:B------:R-:W-:Y:S05]  /*e800*/  BSYNC B1 ;  /* 0x0000000000017941 */ /* 0x000fea0003800000 */
.L_x_454:
[----:B------:R-:W-:Y:S01]  /*e810*/  BSSY B1, `(.L_x_456) ;  /* 0x00000c0000017945 */ /* 0x000fe20003800000 */
[----:B------:R-:W-:Y:S02]  /*e820*/  LOP3.LUT R8, R31, 0xff000000, R8, 0xf8, !PT ;  /* 0xff0000001f087812 */ /* 0x000fe400078ef808 */
[----:B------:R-:W-:Y:S01]  /*e830*/  LOP3.LUT R9, R33, 0xff000000, R9, 0xf8, !PT ;  /* 0xff00000021097812 */ /* 0x000fe200078ef809 */
[----:B------:R-:W-:Y:S06]  /*e840*/  @P1 BRA `(.L_x_457) ;  /* 0x0000000800f01947 */ /* 0x000fec0003800000 */
[----:B------:R1:W5:Y:S01]  /*e850*/  LDL R42, [R1+0x64] ;  /* 0x00006400012a7983 */ /* 0x0003620000100800 */
[----:B------:R-:W2:Y:S01]  /*e860*/  LDC R4, c[0x0][0x3f4] ;  /* 0x0000fd00ff047b82 */ /* 0x000ea20000000800 */
[----:B------:R-:W-:Y:S01]  /*e870*/  BSSY B2, `(.L_x_458) ;  /* 0x000005e000027945 */ /* 0x000fe20003800000 */
[-C--:B--2---:R-:W-:Y:S02]  /*e880*/  ISETP.GE.AND P0, PT, R18, R4.reuse, PT ;  /* 0x000000041200720c */ /* 0x084fe40003f06270 */
[----:B------:R-:W-:-:S11]  /*e890*/  ISETP.GE.AND P1, PT, R233, R4, PT ;  /* 0x00000004e900720c */ /* 0x000fd60003f26270 */
[----:B-1----:R-:W-:Y:S05]  /*e8a0*/  @P0 BRA `(.L_x_459) ;  /* 0x0000000400680947 */ /* 0x002fea0003800000 */
[----:B-----5:R-:W1:Y:S01]  /*e8b0*/  LDS.128 R4, [R42+0x20400] ;  /* 0x020400002a047984 */ /* 0x020e620000000c00 */
[----:B------:R-:W-:Y:S02]  /*e8c0*/  F2FP.F16.E4M3.UNPACK_B R29, R10 ;  /* 0x0000000aff1d723e */ /* 0x000fe400020006ff */
[----:B------:R-:W-:-:S03]  /*e8d0*/  F2FP.F16.E4M3.UNPACK_B R27, R13 ;  /* 0x0000000dff1b723e */ /* 0x000fc600020006ff */
[----:B------:R-:W-:Y:S02]  /*e8e0*/  HADD2.F32 R30, -RZ, R29.H1_H1 ;  /* 0x3000001dff1e7230 */ /* 0x000fe40000004100 */
[----:B------:R-:W-:Y:S02]  /*e8f0*/  HADD2.F32 R28, -RZ, R27.H1_H1 ;  /* 0x3000001bff1c7230 */ /* 0x000fe40000004100 */
[----:B------:R-:W-:Y:S02]  /*e900*/  HADD2.F32 R29, -RZ, R29.H0_H0 ;  /* 0x2000001dff1d7230 */ /* 0x000fe40000004100 */
[----:B------:R-:W-:Y:S01]  /*e910*/  HADD2.F32 R27, -RZ, R27.H0_H0 ;  /* 0x2000001bff1b7230 */ /* 0x000fe20000004100 */
[-C--:B-1----:R-:W-:Y:S02]  /*e920*/  F2FP.F16.E4M3.UNPACK_B R15, R4.reuse.H1 ;  /* 0x00000004ff0f723e */ /* 0x082fe400030006ff */
[-C--:B------:R-:W-:Y:S02]  /*e930*/  F2FP.F16.E4M3.UNPACK_B R21, R5.reuse ;  /* 0x00000005ff15723e */ /* 0x080fe400020006ff */
[----:B------:R-:W-:Y:S01]  /*e940*/  F2FP.F16.E4M3.UNPACK_B R24, R5.H1 ;  /* 0x00000005ff18723e */ /* 0x000fe200030006ff */
[--C-:B------:R-:W-:Y:S01]  /*e950*/  HADD2.F32 R20, -RZ, R15.reuse.H0_H0 ;  /* 0x2000000fff147230 */ /* 0x100fe20000004100 */
[----:B------:R-:W-:Y:S01]  /*e960*/  F2FP.F16.E4M3.UNPACK_B R4, R4 ;  /* 0x00000004ff04723e */ /* 0x000fe200020006ff */
[----:B------:R-:W-:Y:S01]  /*e970*/  HADD2.F32 R15, -RZ, R15.H1_H1 ;  /* 0x3000000fff0f7230 */ /* 0x000fe20000004100 */
[----:B------:R-:W-:-:S02]  /*e980*/  F2FP.F16.E4M3.UNPACK_B R26, R6 ;  /* 0x00000006ff1a723e */ /* 0x000fc400020006ff */
[----:B------:R-:W-:Y:S02]  /*e990*/  F2FP.F16.E4M3.UNPACK_B R6, R6.H1 ;  /* 0x00000006ff06723e */ /* 0x000fe400030006ff */
[C---:B------:R-:W-:Y:S01]  /*e9a0*/  FMUL.FTZ R5, R15.reuse, R30 ;  /* 0x0000001e0f057220 */ /* 0x040fe20000410000 */
[-C--:B------:R-:W-:Y:S01]  /*e9b0*/  FMUL.FTZ R31, R15, R28.reuse ;  /* 0x0000001c0f1f7220 */ /* 0x080fe20000410000 */
[----:B------:R-:W-:Y:S02]  /*e9c0*/  F2FP.F16.E4M3.UNPACK_B R15, R7 ;  /* 0x00000007ff0f723e */ /* 0x000fe400020006ff */
[C---:B------:R-:W-:Y:S01]  /*e9d0*/  FFMA.FTZ R33, R20.reuse, R28, -R5 ;  /* 0x0000001c14217223 */ /* 0x040fe20000010805 */
[--C-:B------:R-:W-:Y:S01]  /*e9e0*/  HADD2.F32 R5, -RZ, R4.reuse.H1_H1 ;  /* 0x30000004ff057230 */ /* 0x100fe20000004100 */
[----:B------:R-:W-:Y:S01]  /*e9f0*/  F2FP.F16.E4M3.UNPACK_B R28, R10.H1 ;  /* 0x0000000aff1c723e */ /* 0x000fe200030006ff */
[----:B------:R-:W-:Y:S01]  /*ea00*/  FFMA.FTZ R34, R20, R30, R31 ;  /* 0x0000001e14227223 */ /* 0x000fe2000001001f */
[----:B------:R-:W-:Y:S01]  /*ea10*/  HADD2.F32 R4, -RZ, R4.H0_H0 ;  /* 0x20000004ff047230 */ /* 0x000fe20000004100 */
[----:B------:R-:W-:Y:S01]  /*ea20*/  F2FP.F16.E4M3.UNPACK_B R20, R13.H1 ;  /* 0x0000000dff14723e */ /* 0x000fe200030006ff */
[C---:B------:R-:W-:Y:S01]  /*ea30*/  FMUL.FTZ R31, R5.reuse, R29 ;  /* 0x0000001d051f7220 */ /* 0x040fe20000410000 */
[----:B------:R-:W-:Y:S01]  /*ea40*/  FMUL.FTZ R32, R5, R27 ;  /* 0x0000001b05207220 */ /* 0x000fe20000410000 */
[----:B------:R-:W-:Y:S01]  /*ea50*/  HADD2.F32 R30, -RZ, R28.H1_H1 ;  /* 0x3000001cff1e7230 */ /* 0x000fe20000004100 */
[----:B------:R-:W-:Y:S01]  /*ea60*/  F2FP.F16.E4M3.UNPACK_B R7, R7.H1 ;  /* 0x00000007ff07723e */ /* 0x000fe200030006ff */
[----:B------:R-:W-:-:S02]  /*ea70*/  HADD2.F32 R5, -RZ, R24.H1_H1 ;  /* 0x30000018ff057230 */ /* 0x000fc40000004100 */
[C---:B------:R-:W-:Y:S01]  /*ea80*/  FFMA.FTZ R31, R4.reuse, R27, -R31 ;  /* 0x0000001b041f7223 */ /* 0x040fe2000001081f */
[----:B------:R-:W-:Y:S01]  /*ea90*/  FFMA.FTZ R32, R4, R29, R32 ;  /* 0x0000001d04207223 */ /* 0x000fe20000010020 */
[----:B------:R-:W-:Y:S02]  /*eaa0*/  HADD2.F32 R27, -RZ, R20.H1_H1 ;  /* 0x30000014ff1b7230 */ /* 0x000fe40000004100 */
[----:B------:R-:W-:Y:S02]  /*eab0*/  HADD2.F32 R24, -RZ, R24.H0_H0 ;  /* 0x20000018ff187230 */ /* 0x000fe40000004100 */
[C---:B------:R-:W-:Y:S01]  /*eac0*/  FMUL.FTZ R29, R5.reuse, R30 ;  /* 0x0000001e051d7220 */ /* 0x040fe20000410000 */
[----:B------:R-:W-:Y:S02]  /*ead0*/  HADD2.F32 R28, -RZ, R28.H0_H0 ;  /* 0x2000001cff1c7230 */ /* 0x000fe40000004100 */
[----:B------:R-:W-:Y:S01]  /*eae0*/  FMUL.FTZ R5, R5, R27 ;  /* 0x0000001b05057220 */ /* 0x000fe20000410000 */
[----:B------:R-:W-:-:S02]  /*eaf0*/  HADD2.F32 R4, -RZ, R21.H1_H1 ;  /* 0x30000015ff047230 */ /* 0x000fc40000004100 */
[C---:B------:R-:W-:Y:S01]  /*eb00*/  FFMA.FTZ R37, R24.reuse, R27, -R29 ;  /* 0x0000001b18257223 */ /* 0x040fe2000001081d */
[----:B------:R-:W-:Y:S01]  /*eb10*/  F2FP.F16.E4M3.UNPACK_B R27, R11 ;  /* 0x0000000bff1b723e */ /* 0x000fe200020006ff */
[----:B------:R-:W-:Y:S02]  /*eb20*/  HADD2.F32 R20, -RZ, R20.H0_H0 ;  /* 0x20000014ff147230 */ /* 0x000fe40000004100 */
[----:B------:R-:W-:Y:S01]  /*eb30*/  FFMA.FTZ R30, R24, R30, R5 ;  /* 0x0000001e181e7223 */ /* 0x000fe20000010005 */
[----:B------:R-:W-:Y:S02]  /*eb40*/  HADD2.F32 R21, -RZ, R21.H0_H0 ;  /* 0x20000015ff157230 */ /* 0x000fe40000004100 */
[C---:B------:R-:W-:Y:S01]  /*eb50*/  FMUL.FTZ R36, R4.reuse, R28 ;  /* 0x0000001c04247220 */ /* 0x040fe20000410000 */
[----:B------:R-:W-:Y:S01]  /*eb60*/  F2FP.F16.E4M3.UNPACK_B R24, R14 ;  /* 0x0000000eff18723e */ /* 0x000fe200020006ff */
[----:B------:R-:W-:Y:S02]  /*eb70*/  HADD2.F32 R29, -RZ, R27.H1_H1 ;  /* 0x3000001bff1d7230 */ /* 0x000fe40000004100 */
[----:B0-----:R-:W-:Y:S01]  /*eb80*/  FMUL.FTZ R35, R4, R20 ;  /* 0x0000001404237220 */ /* 0x001fe20000410000 */
[----:B------:R-:W-:-:S02]  /*eb90*/  HADD2.F32 R5, -RZ, R6.H1_H1 ;  /* 0x30000006ff057230 */ /* 0x000fc40000004100 */
[C---:B------:R-:W-:Y:S01]  /*eba0*/  FFMA.FTZ R36, R21.reuse, R20, -R36 ;  /* 0x0000001415247223 */ /* 0x040fe20000010824 */
[----:B------:R-:W-:Y:S02]  /*ebb0*/  HADD2.F32 R20, -RZ, R24.H1_H1 ;  /* 0x30000018ff147230 */ /* 0x000fe40000004100 */
[----:B------:R-:W-:Y:S01]  /*ebc0*/  FFMA.FTZ R35, R21, R28, R35 ;  /* 0x0000001c15237223 */ /* 0x000fe20000010023 */
[----:B------:R-:W-:Y:S02]  /*ebd0*/  HADD2.F32 R6, -RZ, R6.H0_H0 ;  /* 0x20000006ff067230 */ /* 0x000fe40000004100 */
[C---:B------:R-:W-:Y:S01]  /*ebe0*/  FMUL.FTZ R39, R5.reuse, R29 ;  /* 0x0000001d05277220 */ /* 0x040fe20000410000 */
[----:B------:R-:W-:Y:S02]  /*ebf0*/  HADD2.F32 R27, -RZ, R27.H0_H0 ;  /* 0x2000001bff1b7230 */ /* 0x000fe40000004100 */
[----:B------:R-:W-:Y:S01]  /*ec00*/  FMUL.FTZ R41, R5, R20 ;  /* 0x0000001405297220 */ /* 0x000fe20000410000 */
[----:B------:R-:W-:-:S02]  /*ec10*/  HADD2.F32 R4, -RZ, R26.H1_H1 ;  /* 0x3000001aff047230 */ /* 0x000fc40000004100 */
[----:B------:R-:W-:Y:S01]  /*ec20*/  FFMA.FTZ R28, R6, R20, -R39 ;  /* 0x00000014061c7223 */ /* 0x000fe20000010827 */
[----:B------:R-:W-:Y:S01]  /*ec30*/  HADD2.F32 R21, -RZ, R24.H0_H0 ;  /* 0x20000018ff157230 */ /* 0x000fe20000004100 */
[----:B------:R-:W-:Y:S01]  /*ec40*/  F2FP.F16.E4M3.UNPACK_B R5, R14.H1 ;  /* 0x0000000eff05723e */ /* 0x000fe200030006ff */
[----:B------:R-:W-:Y:S02]  /*ec50*/  HADD2.F32 R26, -RZ, R26.H0_H0 ;  /* 0x2000001aff1a7230 */ /* 0x000fe40000004100 */
[----:B------:R-:W-:Y:S01]  /*ec60*/  FMUL.FTZ R39, R4, R27 ;  /* 0x0000001b04277220 */ /* 0x000fe20000410000 */
[----:B------:R-:W-:Y:S01]  /*ec70*/  FFMA.FTZ R41, R6, R29, R41 ;  /* 0x0000001d06297223 */ /* 0x000fe20000010029 */
[----:B------:R-:W-:Y:S01]  /*ec80*/  FMUL.FTZ R20, R4, R21 ;  /* 0x0000001504147220 */ /* 0x000fe20000410000 */
[----:B------:R-:W-:Y:S01]  /*ec90*/  F2FP.F16.E4M3.UNPACK_B R4, R11.H1 ;  /* 0x0000000bff04723e */ /* 0x000fe200030006ff */
[----:B------:R-:W-:Y:S01]  /*eca0*/  FFMA.FTZ R39, R26, R21, -R39 ;  /* 0x000000151a277223 */ /* 0x000fe20000010827 */
[----:B------:R-:W-:-:S02]  /*ecb0*/  HADD2.F32 R6, -RZ, R5.H0_H0 ;  /* 0x20000005ff067230 */ /* 0x000fc40000004100 */
[----:B------:R-:W-:Y:S01]  /*ecc0*/  FFMA.FTZ R26, R26, R27, R20 ;  /* 0x0000001b1a1a7223 */ /* 0x000fe20000010014 */
[----:B------:R-:W-:Y:S01]  /*ecd0*/  HADD2.F32 R20, -RZ, R5.H1_H1 ;  /* 0x30000005ff147230 */ /* 0x000fe20000004100 */
[----:B------:R-:W-:Y:S01]  /*ece0*/  F2FP.SATFINITE.E4M3.F32.PACK_AB_MERGE_C R30, R30, R37, RZ ;  /* 0x000000251e1e723e */ /* 0x000fe200048070ff */
[--C-:B------:R-:W-:Y:S02]  /*ecf0*/  HADD2.F32 R24, -RZ, R4.reuse.H1_H1 ;  /* 0x30000004ff187230 */ /* 0x100fe40000004100 */
[----:B------:R-:W-:Y:S02]  /*ed00*/  HADD2.F32 R5, -RZ, R7.H1_H1 ;  /* 0x30000007ff057230 */ /* 0x000fe40000004100 */
[----:B------:R-:W-:Y:S02]  /*ed10*/  HADD2.F32 R21, -RZ, R4.H0_H0 ;  /* 0x20000004ff157230 */ /* 0x000fe40000004100 */
[----:B------:R-:W-:Y:S02]  /*ed20*/  HADD2.F32 R4, -RZ, R15.H1_H1 ;  /* 0x3000000fff047230 */ /* 0x000fe40000004100 */
[----:B------:R-:W-:Y:S01]  /*ed30*/  FMUL.FTZ R40, R5, R24 ;  /* 0x0000001805287220 */ /* 0x000fe20000410000 */
[----:B------:R-:W-:-:S02]  /*ed40*/  HADD2.F32 R7, -RZ, R7.H0_H0 ;  /* 0x20000007ff077230 */ /* 0x000fc40000004100 */
[----:B------:R-:W-:Y:S01]  /*ed50*/  FMUL.FTZ R5, R5, R20 ;  /* 0x0000001405057220 */ /* 0x000fe20000410000 */
[----:B------:R-:W-:Y:S02]  /*ed60*/  HADD2.F32 R15, -RZ, R15.H0_H0 ;  /* 0x2000000fff0f7230 */ /* 0x000fe40000004100 */
[CC--:B------:R-:W-:Y:S01]  /*ed70*/  FMUL.FTZ R38, R4.reuse, R21.reuse ;  /* 0x0000001504267220 */ /* 0x0c0fe20000410000 */
[----:B------:R-:W-:Y:S01]  /*ed80*/  FMUL.FTZ R4, R4, R6 ;  /* 0x0000000604047220 */ /* 0x000fe20000410000 */
[C---:B------:R-:W-:Y:S01]  /*ed90*/  FFMA.FTZ R40, R7.reuse, R20, -R40 ;  /* 0x0000001407287223 */ /* 0x040fe20000010828 */
[----:B------:R-:W-:Y:S01]  /*eda0*/  FFMA.FTZ R5, R7, R24, R5 ;  /* 0x0000001807057223 */ /* 0x000fe20000010005 */
[C---:B------:R-:W-:Y:S01]  /*edb0*/  FFMA.FTZ R7, R15.reuse, R6, -R38 ;  /* 0x000000060f077223 */ /* 0x040fe20000010826 */
[----:B------:R-:W-:Y:S01]  /*edc0*/  FFMA.FTZ R20, R15, R21, R4 ;  /* 0x000000150f147223 */ /* 0x000fe20000010004 */
[----:B------:R-:W-:Y:S02]  /*edd0*/  F2FP.SATFINITE.E4M3.F32.PACK_AB_MERGE_C R4, R34, R33, RZ ;  /* 0x000000212204723e */ /* 0x000fe400048070ff */
[----:B------:R-:W-:-:S02]  /*ede0*/  F2FP.SATFINITE.E4M3.F32.PACK_AB_MERGE_C R6, R41, R28, RZ ;  /* 0x0000001c2906723e */ /* 0x000fc400048070ff */
[----:B------:R-:W-:Y:S02]  /*edf0*/  F2FP.SATFINITE.E4M3.F32.PACK_AB_MERGE_C R40, R5, R40, RZ ;  /* 0x000000280528723e */ /* 0x000fe400048070ff */
[----:B------:R-:W-:Y:S02]  /*ee00*/  F2FP.SATFINITE.E4M3.F32.PACK_AB_MERGE_C R4, R32, R31, R4 ;  /* 0x0000001f2004723e */ /* 0x000fe40004807004 */
[----:B------:R-:W-:Y:S02]  /*ee10*/  F2FP.SATFINITE.E4M3.F32.PACK_AB_MERGE_C R5, R35, R36, R30 ;  /* 0x000000242305723e */ /* 0x000fe4000480701e */
[----:B------:R-:W-:Y:S02]  /*ee20*/  F2FP.SATFINITE.E4M3.F32.PACK_AB_MERGE_C R6, R26, R39, R6 ;  /* 0x000000271a06723e */ /* 0x000fe40004807006 */
[----:B------:R-:W-:-:S05]  /*ee30*/  F2FP.SATFINITE.E4M3.F32.PACK_AB_MERGE_C R7, R20, R7, R40 ;  /* 0x000000071407723e */ /* 0x000fca0004807028 */
[----:B------:R1:W-:Y:S02]  /*ee40*/  STS.128 [R42+0x20400], R4 ;  /* 0x020400042a007388 */ /* 0x0003e40000000c00 */
.L_x_459:
[----:B------:R-:W-:Y:S05]  /*ee50*/  BSYNC B2 ;  /* 0x0000000000027941 */ /* 0x000fea0003800000 */
.L_x_458:
[----:B------:R-:W-:Y:S05]  /*ee60*/  @P1 BRA `(.L_x_457) ;  /* 0x0000000400681947 */ /* 0x000fea0003800000 */
[----:B-1---5:R-:W1:Y:S01]  /*ee70*/  LDS.128 R4, [R42+0x24400] ;  /* 0x024400002a047984 */ /* 0x022e620000000c00 */
        /* <DEDUP_REMOVED lines=89> */
.L_x_457:
[----:B------:R-:W-:Y:S05]  /*f410*/  BSYNC B1 ;  /* 0x0000000000017941 */ /* 0x000fea0003800000 */
.L_x_456:
[----:B-12---:R-:W-:Y:S01]  /*f420*/  VIADD R4, R23, 0x20 ;  /* 0x0000002017047836 */ /* 0x006fe20000000000 */
[----:B------:R-:W-:Y:S04]  /*f430*/  BSSY B1, `(.L_x_460) ;  /* 0x00000bf000017945 */ /* 0x000fe80003800000 */
[----:B------:R-:W-:-:S13]  /*f440*/  ISETP.GE.AND P0, PT, R4, R0, PT ;  /* 0x000000000400720c */ /* 0x000fda0003f06270 */
[----:B------:R-:W-:Y:S05]  /*f450*/  @P0 BRA `(.L_x_461) ;  /* 0x0000000800f00947 */ /* 0x000fea0003800000 */
[----:B-----5:R1:W5:Y:S01]  /*f460*/  LDL R42, [R1+0x64] ;  /* 0x00006400012a7983 */ /* 0x0203620000100800 */
[----:B------:R-:W2:Y:S01]  /*f470*/  LDC R4, c[0x0][0x3f4] ;  /* 0x0000fd00ff047b82 */ /* 0x000ea20000000800 */
[----:B------:R-:W-:Y:S01]  /*f480*/  BSSY B2, `(.L_x_462) ;  /* 0x000005e000027945 */ /* 0x000fe20003800000 */
[-C--:B--2---:R-:W-:Y:S02]  /*f490*/  ISETP.GE.AND P0, PT, R18, R4.reuse, PT ;  /* 0x000000041200720c */ /* 0x084fe40003f06270 */
[----:B------:R-:W-:-:S11]  /*f4a0*/  ISETP.GE.AND P1, PT, R233, R4, PT ;  /* 0x00000004e900720c */ /* 0x000fd60003f26270 */
[----:B-1----:R-:W-:Y:S05]  /*f4b0*/  @P0 BRA `(.L_x_463) ;  /* 0x0000000400680947 */ /* 0x002fea0003800000 */
[----:B-----5:R-:W1:Y:S01]  /*f4c0*/  LDS.128 R4, [R42+0x21400] ;  /* 0x021400002a047984 */ /* 0x020e620000000c00 */
[----:B------:R-:W-:Y:S02]  /*f4d0*/  F2FP.F16.E4M3.UNPACK_B R29, R13 ;  /* 0x0000000dff1d723e */ /* 0x000fe400020006ff */
[-C--:B------:R-:W-:Y:S02]  /*f4e0*/  F2FP.F16.E4M3.UNPACK_B R30, R10.reuse ;  /* 0x0000000aff1e723e */ /* 0x080fe400020006ff */
[----:B------:R-:W-:Y:S01]  /*f4f0*/  F2FP.F16.E4M3.UNPACK_B R33, R10.H1 ;  /* 0x0000000aff21723e */ /* 0x000fe200030006ff */
[----:B------:R-:W-:Y:S01]  /*f500*/  HADD2.F32 R28, -RZ, R29.H1_H1 ;  /* 0x3000001dff1c7230 */ /* 0x000fe20000004100 */
[----:B------:R-:W-:Y:S01]  /*f510*/  F2FP.F16.E4M3.UNPACK_B R37, R11 ;  /* 0x0000000bff25723e */ /* 0x000fe200020006ff */
[----:B------:R-:W-:Y:S02]  /*f520*/  HADD2.F32 R32, -RZ, R30.H1_H1 ;  /* 0x3000001eff207230 */ /* 0x000fe40000004100 */
[----:B------:R-:W-:-:S02]  /*f530*/  HADD2.F32 R34, -RZ, R33.H1_H1 ;  /* 0x30000021ff227230 */ /* 0x000fc40000004100 */
[----:B0-----:R-:W-:Y:S02]  /*f540*/  HADD2.F32 R35, -RZ, R33.H0_H0 ;  /* 0x20000021ff237230 */ /* 0x001fe40000004100 */
[--C-:B------:R-:W-:Y:S02]  /*f550*/  HADD2.F32 R40, -RZ, R37.reuse.H1_H1 ;  /* 0x30000025ff287230 */ /* 0x100fe40000004100 */
        /* <DEDUP_REMOVED lines=9> */
[-C--:B------:R-:W-:Y:S01]  /*f5f0*/  FMUL.FTZ R5, R32, R15.reuse ;  /* 0x0000000f20057220 */ /* 0x080fe20000410000 */
[C---:B------:R-:W-:Y:S01]  /*f600*/  FMUL.FTZ R27, R28.reuse, R15 ;  /* 0x0000000f1c1b7220 */ /* 0x040fe20000410000 */
[----:B------:R-:W-:Y:S02]  /*f610*/  F2FP.F16.E4M3.UNPACK_B R15, R7 ;  /* 0x00000007ff0f723e */ /* 0x000fe400020006ff */
[-C--:B------:R-:W-:Y:S01]  /*f620*/  FFMA.FTZ R28, R28, R20.reuse, -R5 ;  /* 0x000000141c1c7223 */ /* 0x080fe20000010805 */
[----:B------:R-:W-:Y:S01]  /*f630*/  FFMA.FTZ R31, R32, R20, R27 ;  /* 0x00000014201f7223 */ /* 0x000fe2000001001b */
[----:B------:R-:W-:Y:S01]  /*f640*/  HADD2.F32 R32, -RZ, R30.H0_H0 ;  /* 0x2000001eff207230 */ /* 0x000fe20000004100 */
[----:B------:R-:W-:Y:S01]  /*f650*/  F2FP.F16.E4M3.UNPACK_B R30, R13.H1 ;  /* 0x0000000dff1e723e */ /* 0x000fe200030006ff */
[----:B------:R-:W-:Y:S01]  /*f660*/  HADD2.F32 R5, -RZ, R4.H1_H1 ;  /* 0x30000004ff057230 */ /* 0x000fe20000004100 */
[----:B------:R-:W-:Y:S01]  /*f670*/  F2FP.F16.E4M3.UNPACK_B R7, R7.H1 ;  /* 0x00000007ff07723e */ /* 0x000fe200030006ff */
[----:B------:R-:W-:-:S02]  /*f680*/  HADD2.F32 R20, -RZ, R29.H0_H0 ;  /* 0x2000001dff147230 */ /* 0x000fc40000004100 */
[----:B------:R-:W-:Y:S02]  /*f690*/  HADD2.F32 R4, -RZ, R4.H0_H0 ;  /* 0x20000004ff047230 */ /* 0x000fe40000004100 */
[-C--:B------:R-:W-:Y:S01]  /*f6a0*/  FMUL.FTZ R27, R32, R5.reuse ;  /* 0x00000005201b7220 */ /* 0x080fe20000410000 */
[----:B------:R-:W-:Y:S02]  /*f6b0*/  HADD2.F32 R33, -RZ, R30.H0_H0 ;  /* 0x2000001eff217230 */ /* 0x000fe40000004100 */
[C---:B------:R-:W-:Y:S01]  /*f6c0*/  FMUL.FTZ R29, R20.reuse, R5 ;  /* 0x00000005141d7220 */ /* 0x040fe20000410000 */
[--C-:B------:R-:W-:Y:S02]  /*f6d0*/  HADD2.F32 R5, -RZ, R24.reuse.H1_H1 ;  /* 0x30000018ff057230 */ /* 0x100fe40000004100 */
[-C--:B------:R-:W-:Y:S01]  /*f6e0*/  FFMA.FTZ R27, R20, R4.reuse, -R27 ;  /* 0x00000004141b7223 */ /* 0x080fe2000001081b */
[----:B------:R-:W-:Y:S02]  /*f6f0*/  HADD2.F32 R24, -RZ, R24.H0_H0 ;  /* 0x20000018ff187230 */ /* 0x000fe40000004100 */
[----:B------:R-:W-:Y:S01]  /*f700*/  FFMA.FTZ R20, R32, R4, R29 ;  /* 0x0000000420147223 */ /* 0x000fe2000001001d */
[----:B------:R-:W-:-:S02]  /*f710*/  HADD2.F32 R32, -RZ, R30.H1_H1 ;  /* 0x3000001eff207230 */ /* 0x000fc40000004100 */
[-C--:B------:R-:W-:Y:S01]  /*f720*/  FMUL.FTZ R29, R34, R5.reuse ;  /* 0x00000005221d7220 */ /* 0x080fe20000410000 */
[--C-:B------:R-:W-:Y:S02]  /*f730*/  HADD2.F32 R4, -RZ, R21.reuse.H1_H1 ;  /* 0x30000015ff047230 */ /* 0x100fe40000004100 */
[----:B------:R-:W-:Y:S02]  /*f740*/  HADD2.F32 R21, -RZ, R21.H0_H0 ;  /* 0x20000015ff157230 */ /* 0x000fe40000004100 */
[C---:B------:R-:W-:Y:S01]  /*f750*/  FMUL.FTZ R5, R32.reuse, R5 ;  /* 0x0000000520057220 */ /* 0x040fe20000410000 */
[----:B------:R-:W-:Y:S01]  /*f760*/  FFMA.FTZ R29, R32, R24, -R29 ;  /* 0x00000018201d7223 */ /* 0x000fe2000001081d */
[----:B------:R-:W-:Y:S01]  /*f770*/  FMUL.FTZ R30, R35, R4 ;  /* 0x00000004231e7220 */ /* 0x000fe20000410000 */
[----:B------:R-:W-:Y:S01]  /*f780*/  F2FP.F16.E4M3.UNPACK_B R32, R14 ;  /* 0x0000000eff20723e */ /* 0x000fe200020006ff */
[----:B------:R-:W-:Y:S01]  /*f790*/  FFMA.FTZ R24, R34, R24, R5 ;  /* 0x0000001822187223 */ /* 0x000fe20000010005 */
[----:B------:R-:W-:Y:S01]  /*f7a0*/  FMUL.FTZ R4, R33, R4 ;  /* 0x0000000421047220 */ /* 0x000fe20000410000 */
[----:B------:R-:W-:-:S02]  /*f7b0*/  HADD2.F32 R5, -RZ, R6.H1_H1 ;  /* 0x30000006ff057230 */ /* 0x000fc40000004100 */
[-C--:B------:R-:W-:Y:S01]  /*f7c0*/  FFMA.FTZ R30, R33, R21.reuse, -R30 ;  /* 0x00000015211e7223 */ /* 0x080fe2000001081e */
[----:B------:R-:W-:Y:S02]  /*f7d0*/  HADD2.F32 R34, -RZ, R32.H1_H1 ;  /* 0x30000020ff227230 */ /* 0x000fe40000004100 */
[----:B------:R-:W-:Y:S01]  /*f7e0*/  FFMA.FTZ R21, R35, R21, R4 ;  /* 0x0000001523157223 */ /* 0x000fe20000010004 */
[----:B------:R-:W-:Y:S02]  /*f7f0*/  HADD2.F32 R6, -RZ, R6.H0_H0 ;  /* 0x20000006ff067230 */ /* 0x000fe40000004100 */
[-C--:B------:R-:W-:Y:S01]  /*f800*/  FMUL.FTZ R33, R40, R5.reuse ;  /* 0x0000000528217220 */ /* 0x080fe20000410000 */
[----:B------:R-:W-:Y:S02]  /*f810*/  HADD2.F32 R36, -RZ, R32.H0_H0 ;  /* 0x20000020ff247230 */ /* 0x000fe40000004100 */
[----:B------:R-:W-:Y:S01]  /*f820*/  FMUL.FTZ R35, R34, R5 ;  /* 0x0000000522237220 */ /* 0x000fe20000410000 */
[----:B------:R-:W-:-:S02]  /*f830*/  HADD2.F32 R4, -RZ, R26.H1_H1 ;  /* 0x3000001aff047230 */ /* 0x000fc40000004100 */
[----:B------:R-:W-:Y:S01]  /*f840*/  FFMA.FTZ R32, R34, R6, -R33 ;  /* 0x0000000622207223 */ /* 0x000fe20000010821 */
[----:B------:R-:W-:Y:S01]  /*f850*/  HADD2.F32 R26, -RZ, R26.H0_H0 ;  /* 0x2000001aff1a7230 */ /* 0x000fe20000004100 */
[----:B------:R-:W-:Y:S01]  /*f860*/  F2FP.F16.E4M3.UNPACK_B R34, R14.H1 ;  /* 0x0000000eff22723e */ /* 0x000fe200030006ff */
[----:B------:R-:W-:Y:S01]  /*f870*/  FFMA.FTZ R35, R40, R6, R35 ;  /* 0x0000000628237223 */ /* 0x000fe20000010023 */
[-C--:B------:R-:W-:Y:S01]  /*f880*/  FMUL.FTZ R5, R38, R4.reuse ;  /* 0x0000000426057220 */ /* 0x080fe20000410000 */
[C---:B------:R-:W-:Y:S01]  /*f890*/  FMUL.FTZ R33, R36.reuse, R4 ;  /* 0x0000000424217220 */ /* 0x040fe20000410000 */
[----:B------:R-:W-:Y:S01]  /*f8a0*/  F2FP.F16.E4M3.UNPACK_B R4, R11.H1 ;  /* 0x0000000bff04723e */ /* 0x000fe200030006ff */
[----:B------:R-:W-:Y:S02]  /*f8b0*/  HADD2.F32 R39, -RZ, R34.H1_H1 ;  /* 0x30000022ff277230 */ /* 0x000fe40000004100 */
[----:B------:R-:W-:Y:S01]  /*f8c0*/  FFMA.FTZ R6, R36, R26, -R5 ;  /* 0x0000001a24067223 */ /* 0x000fe20000010805 */
[----:B------:R-:W-:-:S02]  /*f8d0*/  HADD2.F32 R5, -RZ, R7.H1_H1 ;  /* 0x30000007ff057230 */ /* 0x000fc40000004100 */
[----:B------:R-:W-:Y:S01]  /*f8e0*/  FFMA.FTZ R33, R38, R26, R33 ;  /* 0x0000001a26217223 */ /* 0x000fe20000010021 */
[--C-:B------:R-:W-:Y:S01]  /*f8f0*/  HADD2.F32 R43, -RZ, R4.reuse.H1_H1 ;  /* 0x30000004ff2b7230 */ /* 0x100fe20000004100 */
[----:B------:R-:W-:Y:S01]  /*f900*/  F2FP.SATFINITE.E4M3.F32.PACK_AB_MERGE_C R24, R24, R29, RZ ;  /* 0x0000001d1818723e */ /* 0x000fe200048070ff */
[----:B------:R-:W-:Y:S02]  /*f910*/  HADD2.F32 R41, -RZ, R4.H0_H0 ;  /* 0x20000004ff297230 */ /* 0x000fe40000004100 */
[-C--:B------:R-:W-:Y:S01]  /*f920*/  FMUL.FTZ R36, R39, R5.reuse ;  /* 0x0000000527247220 */ /* 0x080fe20000410000 */
[----:B------:R-:W-:Y:S01]  /*f930*/  HADD2.F32 R4, -RZ, R15.H1_H1 ;  /* 0x3000000fff047230 */ /* 0x000fe20000004100 */
[----:B------:R-:W-:Y:S01]  /*f940*/  F2FP.SATFINITE.E4M3.F32.PACK_AB_MERGE_C R32, R35, R32, RZ ;  /* 0x000000202320723e */ /* 0x000fe200048070ff */
[----:B------:R-:W-:Y:S02]  /*f950*/  HADD2.F32 R37, -RZ, R34.H0_H0 ;  /* 0x20000022ff257230 */ /* 0x000fe40000004100 */
[----:B------:R-:W-:Y:S01]  /*f960*/  FMUL.FTZ R34, R43, R5 ;  /* 0x000000052b227220 */ /* 0x000fe20000410000 */
[----:B------:R-:W-:-:S02]  /*f970*/  HADD2.F32 R7, -RZ, R7.H0_H0 ;  /* 0x20000007ff077230 */ /* 0x000fc40000004100 */
[-C--:B------:R-:W-:Y:S01]  /*f980*/  FMUL.FTZ R26, R41, R4.reuse ;  /* 0x00000004291a7220 */ /* 0x080fe20000410000 */
[----:B------:R-:W-:Y:S02]  /*f990*/  HADD2.F32 R15, -RZ, R15.H0_H0 ;  /* 0x2000000fff0f7230 */ /* 0x000fe40000004100 */
[----:B------:R-:W-:Y:S01]  /*f9a0*/  FMUL.FTZ R4, R37, R4 ;  /* 0x0000000425047220 */ /* 0x000fe20000410000 */
[----:B------:R-:W-:Y:S01]  /*f9b0*/  F2FP.SATFINITE.E4M3.F32.PACK_AB_MERGE_C R6, R33, R6, R32 ;  /* 0x000000062106723e */ /* 0x000fe20004807020 */
[-C--:B------:R-:W-:Y:S01]  /*f9c0*/  FFMA.FTZ R34, R39, R7.reuse, -R34 ;  /* 0x0000000727227223 */ /* 0x080fe20000010822 */
[----:B------:R-:W-:Y:S01]  /*f9d0*/  FFMA.FTZ R5, R43, R7, R36 ;  /* 0x000000072b057223 */ /* 0x000fe20000010024 */
[-C--:B------:R-:W-:Y:S01]  /*f9e0*/  FFMA.FTZ R7, R37, R15.reuse, -R26 ;  /* 0x0000000f25077223 */ /* 0x080fe2000001081a */
[----:B------:R-:W-:Y:S01]  /*f9f0*/  FFMA.FTZ R26, R41, R15, R4 ;  /* 0x0000000f291a7223 */ /* 0x000fe20000010004 */
[----:B------:R-:W-:Y:S02]  /*fa00*/  F2FP.SATFINITE.E4M3.F32.PACK_AB_MERGE_C R4, R31, R28, RZ ;  /* 0x0000001c1f04723e */ /* 0x000fe400048070ff */
[----:B------:R-:W-:-:S02]  /*fa10*/  F2FP.SATFINITE.E4M3.F32.PACK_AB_MERGE_C R34, R5, R34, RZ ;  /* 0x000000220522723e */ /* 0x000fc400048070ff */
[----:B------:R-:W-:Y:S02]  /*fa20*/  F2FP.SATFINITE.E4M3.F32.PACK_AB_MERGE_C R4, R20, R27, R4 ;  /* 0x0000001b1404723e */ /* 0x000fe40004807004 */
[----:B------:R-:W-:Y:S02]  /*fa30*/  F2FP.SATFINITE.E4M3.F32.PACK_AB_MERGE_C R5, R21, R30, R24 ;  /* 0x0000001e1505723e */ /* 0x000fe40004807018 */
[----:B------:R-:W-:-:S05]  /*fa40*/  F2FP.SATFINITE.E4M3.F32.PACK_AB_MERGE_C R7, R26, R7, R34 ;  /* 0x000000071a07723e */ /* 0x000fca0004807022 */
[----:B------:R1:W-:Y:S02]  /*fa50*/  STS.128 [R42+0x21400], R4 ;  /* 0x021400042a007388 */ /* 0x0003e40000000c00 */
.L_x_463:
[----:B------:R-:W-:Y:S05]  /*fa60*/  BSYNC B2 ;  /* 0x0000000000027941 */ /* 0x000fea0003800000 */
.L_x_462:
[----:B------:R-:W-:Y:S05]  /*fa70*/  @P1 BRA `(.L_x_461) ;  /* 0x0000000400681947 */ /* 0x000fea0003800000 */
[----:B-1---5:R-:W1:Y:S01]  /*fa80*/  LDS.128 R4, [R42+0x25400] ;  /* 0x025400002a047984 */ /* 0x022e620000000c00 */
        /* <DEDUP_REMOVED lines=89> */
.L_x_461:
[----:B------:R-:W-:Y:S05]  /*10020*/  BSYNC B1 ;  /* 0x0000000000017941 */ /* 0x000fea0003800000 */
.L_x_460:
        /* <DEDUP_REMOVED lines=100> */
.L_x_467:
[----:B------:R-:W-:Y:S05]  /*10670*/  BSYNC B2 ;  /* 0x0000000000027941 */ /* 0x000fea0003800000 */
.L_x_466:
        /* <DEDUP_REMOVED lines=91> */
.L_x_465:
[----:B------:R-:W-:Y:S05]  /*10c30*/  BSYNC B1 ;  /* 0x0000000000017941 */ /* 0x000fea0003800000 */
.L_x_464:
[----:B-12---:R-:W-:-:S04]  /*10c40*/  IADD3 R4, R23, 0x60, RZ ;  /* 0x0000006017047810 */ /* 0x006fc80007ffe0ff */
[----:B------:R-:W-:-:S13]  /*10c50*/  ISETP.GE.AND P0, PT, R4, R0, PT ;  /* 0x000000000400720c */ /* 0x000fda0003f06270 */
[----:B------:R-:W-:Y:S05]  /*10c60*/  @P0 BRA `(.L_x_468) ;  /* 0x00000044004c0947 */ /* 0x000fea0003800000 */
        /* <DEDUP_REMOVED lines=8> */
[----:B------:R-:W-:Y:S02]  /*10cf0*/  F2FP.F16.E4M3.UNPACK_B R29, R13 ;  /* 0x0000000dff1d723e */ /* 0x000fe400020006ff */
[----:B------:R-:W-:Y:S01]  /*10d00*/  F2FP.F16.E4M3.UNPACK_B R34, R11 ;  /* 0x0000000bff22723e */ /* 0x000fe200020006ff */
[--C-:B------:R-:W-:Y:S02]  /*10d10*/  HADD2.F32 R31, -RZ, R30.reuse.H1_H1 ;  /* 0x3000001eff1f7230 */ /* 0x100fe40000004100 */
[----:B------:R-:W-:Y:S02]  /*10d20*/  HADD2.F32 R27, -RZ, R29.H1_H1 ;  /* 0x3000001dff1b7230 */ /* 0x000fe40000004100 */
[----:B------:R-:W-:-:S02]  /*10d30*/  HADD2.F32 R32, -RZ, R30.H0_H0 ;  /* 0x2000001eff207230 */ /* 0x000fc40000004100 */
[----:B------:R-:W-:Y:S01]  /*10d40*/  HADD2.F32 R30, -RZ, R29.H0_H0 ;  /* 0x2000001dff1e7230 */ /* 0x000fe20000004100 */
[----:B------:R-:W-:Y:S01]  /*10d50*/  F2FP.F16.E4M3.UNPACK_B R29, R13.H1 ;  /* 0x0000000dff1d723e */ /* 0x000fe200030006ff */
[--C-:B------:R-:W-:Y:S02]  /*10d60*/  HADD2.F32 R36, -RZ, R34.reuse.H1_H1 ;  /* 0x30000022ff247230 */ /* 0x100fe40000004100 */
[----:B0-----:R-:W-:Y:S01]  /*10d70*/  HADD2.F32 R35, -RZ, R34.H0_H0 ;  /* 0x20000022ff237230 */ /* 0x001fe20000004100 */
[----:B-1----:R-:W-:Y:S02]  /*10d80*/  F2FP.F16.E4M3.UNPACK_B R0, R4.H1 ;  /* 0x00000004ff00723e */ /* 0x002fe400030006ff */
        /* <DEDUP_REMOVED lines=12> */
[--C-:B------:R-:W-:Y:S01]  /*10e50*/  HADD2.F32 R0, -RZ, R4.reuse.H1_H1 ;  /* 0x30000004ff007230 */ /* 0x100fe20000004100 */
[----:B------:R-:W-:Y:S01]  /*10e60*/  F2FP.F16.E4M3.UNPACK_B R31, R10.H1 ;  /* 0x0000000aff1f723e */ /* 0x000fe200030006ff */
[----:B------:R-:W-:Y:S01]  /*10e70*/  HADD2.F32 R4, -RZ, R4.H0_H0 ;  /* 0x20000004ff047230 */ /* 0x000fe20000004100 */
[----:B------:R-:W-:Y:S01]  /*10e80*/  F2FP.F16.E4M3.UNPACK_B R7, R7.H1 ;  /* 0x00000007ff07723e */ /* 0x000fe200030006ff */
[----:B------:R-:W-:-:S02]  /*10e90*/  HADD2.F32 R6, -RZ, R5.H1_H1 ;  /* 0x30000005ff067230 */ /* 0x000fc40000004100 */
[-C--:B------:R-:W-:Y:S01]  /*10ea0*/  FMUL.FTZ R15, R30, R0.reuse ;  /* 0x000000001e0f7220 */ /* 0x080fe20000410000 */
[C---:B------:R-:W-:Y:S01]  /*10eb0*/  FMUL.FTZ R13, R32.reuse, R0 ;  /* 0x00000000200d7220 */ /* 0x040fe20000410000 */
[----:B------:R-:W-:Y:S02]  /*10ec0*/  HADD2.F32 R33, -RZ, R31.H1_H1 ;  /* 0x3000001fff217230 */ /* 0x000fe40000004100 */
[-C--:B------:R-:W-:Y:S01]  /*10ed0*/  FFMA.FTZ R10, R32, R4.reuse, R15 ;  /* 0x00000004200a7223 */ /* 0x080fe2000001000f */
[----:B------:R-:W-:Y:S02]  /*10ee0*/  HADD2.F32 R15, -RZ, R29.H1_H1 ;  /* 0x3000001dff0f7230 */ /* 0x000fe40000004100 */
[----:B------:R-:W-:Y:S01]  /*10ef0*/  FFMA.FTZ R13, R30, R4, -R13 ;  /* 0x000000041e0d7223 */ /* 0x000fe2000001080d */
[----:B------:R-:W-:Y:S02]  /*10f00*/  HADD2.F32 R5, -RZ, R5.H0_H0 ;  /* 0x20000005ff057230 */ /* 0x000fe40000004100 */
[----:B------:R-:W-:Y:S01]  /*10f10*/  FMUL.FTZ R4, R33, R6 ;  /* 0x0000000621047220 */ /* 0x000fe20000410000 */
[----:B------:R-:W-:-:S02]  /*10f20*/  HADD2.F32 R32, -RZ, R31.H0_H0 ;  /* 0x2000001fff207230 */ /* 0x000fc40000004100 */
[C---:B------:R-:W-:Y:S01]  /*10f30*/  FMUL.FTZ R30, R15.reuse, R6 ;  /* 0x000000060f1e7220 */ /* 0x040fe20000410000 */
[--C-:B------:R-:W-:Y:S02]  /*10f40*/  HADD2.F32 R0, -RZ, R20.reuse.H1_H1 ;  /* 0x30000014ff007230 */ /* 0x100fe40000004100 */
[-C--:B------:R-:W-:Y:S01]  /*10f50*/  FFMA.FTZ R6, R15, R5.reuse, -R4 ;  /* 0x000000050f067223 */ /* 0x080fe20000010804 */
[----:B------:R-:W-:Y:S02]  /*10f60*/  HADD2.F32 R4, -RZ, R29.H0_H0 ;  /* 0x2000001dff047230 */ /* 0x000fe40000004100 */
[----:B------:R-:W-:Y:S01]  /*10f70*/  FFMA.FTZ R31, R33, R5, R30 ;  /* 0x00000005211f7223 */ /* 0x000fe2000001001e */
[----:B------:R-:W-:Y:S02]  /*10f80*/  HADD2.F32 R20, -RZ, R20.H0_H0 ;  /* 0x20000014ff147230 */ /* 0x000fe40000004100 */
[----:B------:R-:W-:Y:S01]  /*10f90*/  FMUL.FTZ R15, R32, R0 ;  /* 0x00000000200f7220 */ /* 0x000fe20000410000 */
[----:B------:R-:W-:Y:S01]  /*10fa0*/  F2FP.F16.E4M3.UNPACK_B R30, R14 ;  /* 0x0000000eff1e723e */ /* 0x000fe200020006ff */
[----:B------:R-:W-:Y:S01]  /*10fb0*/  FMUL.FTZ R29, R4, R0 ;  /* 0x00000000041d7220 */ /* 0x000fe20000410000 */
[----:B------:R-:W-:-:S02]  /*10fc0*/  HADD2.F32 R0, -RZ, R21.H1_H1 ;  /* 0x30000015ff007230 */ /* 0x000fc40000004100 */
[-C--:B------:R-:W-:Y:S01]  /*10fd0*/  FFMA.FTZ R5, R4, R20.reuse, -R15 ;  /* 0x0000001404057223 */ /* 0x080fe2000001080f */
[----:B------:R-:W-:Y:S02]  /*10fe0*/  HADD2.F32 R4, -RZ, R24.H1_H1 ;  /* 0x30000018ff047230 */ /* 0x000fe40000004100 */
[----:B------:R-:W-:Y:S01]  /*10ff0*/  FFMA.FTZ R20, R32, R20, R29 ;  /* 0x0000001420147223 */ /* 0x000fe2000001001d */
[----:B------:R-:W-:Y:S01]  /*11000*/  HADD2.F32 R32, -RZ, R30.H1_H1 ;  /* 0x3000001eff207230 */ /* 0x000fe20000004100 */
[----:B------:R-:W-:Y:S01]  /*11010*/  F2FP.SATFINITE.E4M3.F32.PACK_AB_MERGE_C R6, R31, R6, RZ ;  /* 0x000000061f06723e */ /* 0x000fe200048070ff */
[----:B------:R-:W-:Y:S02]  /*11020*/  HADD2.F32 R24, -RZ, R24.H0_H0 ;  /* 0x20000018ff187230 */ /* 0x000fe40000004100 */
[-C--:B------:R-:W-:Y:S01]  /*11030*/  FMUL.FTZ R15, R36, R4.reuse ;  /* 0x00000004240f7220 */ /* 0x080fe20000410000 */
[----:B------:R-:W-:Y:S02]  /*11040*/  HADD2.F32 R33, -RZ, R30.H0_H0 ;  /* 0x2000001eff217230 */ /* 0x000fe40000004100 */
[----:B------:R-:W-:Y:S01]  /*11050*/  FMUL.FTZ R29, R32, R4 ;  /* 0x00000004201d7220 */ /* 0x000fe20000410000 */
[----:B------:R-:W-:-:S02]  /*11060*/  HADD2.F32 R21, -RZ, R21.H0_H0 ;  /* 0x20000015ff157230 */ /* 0x000fc40000004100 */
[----:B------:R-:W-:Y:S01]  /*11070*/  FFMA.FTZ R15, R32, R24, -R15 ;  /* 0x00000018200f7223 */ /* 0x000fe2000001080f */
[----:B------:R-:W-:Y:S01]  /*11080*/  FMUL.FTZ R4, R35, R0 ;  /* 0x0000000023047220 */ /* 0x000fe20000410000 */
[----:B------:R-:W-:Y:S01]  /*11090*/  FFMA.FTZ R24, R36, R24, R29 ;  /* 0x0000001824187223 */ /* 0x000fe2000001001d */
[C---:B------:R-:W-:Y:S01]  /*110a0*/  FMUL.FTZ R0, R33.reuse, R0 ;  /* 0x0000000021007220 */ /* 0x040fe20000410000 */
[----:B------:R-:W-:Y:S01]  /*110b0*/  F2FP.F16.E4M3.UNPACK_B R29, R11.H1 ;  /* 0x0000000bff1d723e */ /* 0x000fe200030006ff */
[-C--:B------:R-:W-:Y:S01]  /*110c0*/  FFMA.FTZ R11, R33, R21.reuse, -R4 ;  /* 0x00000015210b7223 */ /* 0x080fe20000010804 */
[----:B------:R-:W-:Y:S01]  /*110d0*/  F2FP.F16.E4M3.UNPACK_B R30, R14.H1 ;  /* 0x0000000eff1e723e */ /* 0x000fe200030006ff */
[----:B------:R-:W-:Y:S01]  /*110e0*/  FFMA.FTZ R14, R35, R21, R0 ;  /* 0x00000015230e7223 */ /* 0x000fe20000010000 */
[----:B------:R-:W-:Y:S01]  /*110f0*/  HADD2.F32 R4, -RZ, R7.H1_H1 ;  /* 0x30000007ff047230 */ /* 0x000fe20000004100 */
[----:B------:R-:W-:Y:S01]  /*11100*/  F2FP.SATFINITE.E4M3.F32.PACK_AB_MERGE_C R15, R24, R15, RZ ;  /* 0x0000000f180f723e */ /* 0x000fe200048070ff */
[----:B------:R-:W-:Y:S01]  /*11110*/  HADD2.F32 R35, -RZ, R29.H1_H1 ;  /* 0x3000001dff237230 */ /* 0x000fe20000004100 */
[----:B------:R-:W-:Y:S01]  /*11120*/  F2FP.SATFINITE.E4M3.F32.PACK_AB_MERGE_C R5, R20, R5, R6 ;  /* 0x000000051405723e */ /* 0x000fe20004807006 */
[--C-:B------:R-:W-:Y:S01]  /*11130*/  HADD2.F32 R33, -RZ, R30.reuse.H1_H1 ;  /* 0x3000001eff217230 */ /* 0x100fe20000004100 */
[----:B------:R-:W-:Y:S01]  /*11140*/  F2FP.SATFINITE.E4M3.F32.PACK_AB_MERGE_C R6, R14, R11, R15 ;  /* 0x0000000b0e06723e */ /* 0x000fe2000480700f */
[----:B------:R-:W-:-:S02]  /*11150*/  HADD2.F32 R32, -RZ, R30.H0_H0 ;  /* 0x2000001eff207230 */ /* 0x000fc40000004100 */
[-C--:B------:R-:W-:Y:S01]  /*11160*/  FMUL.FTZ R30, R35, R4.reuse ;  /* 0x00000004231e7220 */ /* 0x080fe20000410000 */
[----:B------:R-:W-:Y:S02]  /*11170*/  HADD2.F32 R34, -RZ, R29.H0_H0 ;  /* 0x2000001dff227230 */ /* 0x000fe40000004100 */
[C---:B------:R-:W-:Y:S01]  /*11180*/  FMUL.FTZ R4, R33.reuse, R4 ;  /* 0x0000000421047220 */ /* 0x040fe20000410000 */
[--C-:B------:R-:W-:Y:S02]  /*11190*/  HADD2.F32 R0, -RZ, R26.reuse.H1_H1 ;  /* 0x3000001aff007230 */ /* 0x100fe40000004100 */
[----:B------:R-:W-:Y:S02]  /*111a0*/  HADD2.F32 R7, -RZ, R7.H0_H0 ;  /* 0x20000007ff077230 */ /* 0x000fe40000004100 */
[----:B------:R-:W-:Y:S02]  /*111b0*/  HADD2.F32 R26, -RZ, R26.H0_H0 ;  /* 0x2000001aff1a7230 */ /* 0x000fe40000004100 */
[-C--:B------:R-:W-:Y:S01]  /*111c0*/  FMUL.FTZ R21, R34, R0.reuse ;  /* 0x0000000022157220 */ /* 0x080fe20000410000 */
[C---:B------:R-:W-:Y:S01]  /*111d0*/  FMUL.FTZ R29, R32.reuse, R0 ;  /* 0x00000000201d7220 */ /* 0x040fe20000410000 */
[-C--:B------:R-:W-:Y:S01]  /*111e0*/  FFMA.FTZ R30, R33, R7.reuse, -R30 ;  /* 0x00000007211e7223 */ /* 0x080fe2000001081e */
[----:B------:R-:W-:Y:S01]  /*111f0*/  FFMA.FTZ R33, R35, R7, R4 ;  /* 0x0000000723217223 */ /* 0x000fe20000010004 */
[-C--:B------:R-:W-:Y:S01]  /*11200*/  FFMA.FTZ R7, R32, R26.reuse, -R21 ;  /* 0x0000001a20077223 */ /* 0x080fe20000010815 */
[----:B------:R-:W-:Y:S01]  /*11210*/  FFMA.FTZ R26, R34, R26, R29 ;  /* 0x0000001a221a7223 */ /* 0x000fe2000001001d */
[----:B------:R-:W-:-:S02]  /*11220*/  F2FP.SATFINITE.E4M3.F32.PACK_AB_MERGE_C R4, R28, R27, RZ ;  /* 0x0000001b1c04723e */ /* 0x000fc400048070ff */
[----:B------:R-:W-:Y:S02]  /*11230*/  F2FP.SATFINITE.E4M3.F32.PACK_AB_MERGE_C R30, R33, R30, RZ ;  /* 0x0000001e211e723e */ /* 0x000fe400048070ff */
[----:B------:R-:W-:Y:S02]  /*11240*/  F2FP.SATFINITE.E4M3.F32.PACK_AB_MERGE_C R4, R10, R13, R4 ;  /* 0x0000000d0a04723e */ /* 0x000fe40004807004 */
[----:B------:R-:W-:-:S05]  /*11250*/  F2FP.SATFINITE.E4M3.F32.PACK_AB_MERGE_C R7, R26, R7, R30 ;  /* 0x000000071a07723e */ /* 0x000fca000480701e */
[----:B------:R1:W-:Y:S02]  /*11260*/  STS.128 [R37+0x23400], R4 ;  /* 0x0234000425007388 */ /* 0x0003e40000000c00 */
.L_x_470:
[----:B------:R-:W-:Y:S05]  /*11270*/  BSYNC B1 ;  /* 0x0000000000017941 */ /* 0x000fea0003800000 */
.L_x_469:
[----:B------:R-:W-:Y:S05]  /*11280*/  @P1 BRA `(.L_x_468) ;  /* 0x0000003c00c41947 */ /* 0x000fea0003800000 */
[----:B-1---5:R-:W1:Y:S01]  /*11290*/  LDS.128 R4, [R37+0x27400] ;  /* 0x0274000025047984 */ /* 0x022e620000000c00 */
[----:B------:R-:W-:Y:S02]  /*112a0*/  F2FP.F16.E4M3.UNPACK_B R24, R3 ;  /* 0x00000003ff18723e */ /* 0x000fe400020006ff */
[----:B------:R-:W-:-:S03]  /*112b0*/  F2FP.F16.E4M3.UNPACK_B R26, R8 ;  /* 0x00000008ff1a723e */ /* 0x000fc600020006ff */
[----:B------:R-:W-:Y:S02]  /*112c0*/  HADD2.F32 R20, -RZ, R24.H1_H1 ;  /* 0x30000018ff147230 */ /* 0x000fe40000004100 */
[----:B------:R-:W-:Y:S02]  /*112d0*/  HADD2.F32 R28, -RZ, R26.H1_H1 ;  /* 0x3000001aff1c7230 */ /* 0x000fe40000004100 */
[----:B------:R-:W-:Y:S01]  /*112e0*/  HADD2.F32 R24, -RZ, R24.H0_H0 ;  /* 0x20000018ff187230 */ /* 0x000fe20000004100 */
[-C--:B-1----:R-:W-:Y:S02]  /*112f0*/  F2FP.F16.E4M3.UNPACK_B R0, R4.reuse.H1 ;  /* 0x00000004ff00723e */ /* 0x082fe400030006ff */
[----:B------:R-:W-:Y:S02]  /*11300*/  F2FP.F16.E4M3.UNPACK_B R4, R4 ;  /* 0x00000004ff04723e */ /* 0x000fe400020006ff */
[-C--:B------:R-:W-:Y:S01]  /*11310*/  F2FP.F16.E4M3.UNPACK_B R11, R5.reuse ;  /* 0x00000005ff0b723e */ /* 0x080fe200020006ff */
[--C-:B------:R-:W-:Y:S01]  /*11320*/  HADD2.F32 R10, -RZ, R0.reuse.H0_H0 ;  /* 0x20000000ff0a7230 */ /* 0x100fe20000004100 */
[----:B------:R-:W-:Y:S01]  /*11330*/  F2FP.F16.E4M3.UNPACK_B R5, R5.H1 ;  /* 0x00000005ff05723e */ /* 0x000fe200030006ff */
[----:B------:R-:W-:Y:S01]  /*11340*/  HADD2.F32 R0, -RZ, R0.H1_H1 ;  /* 0x30000000ff007230 */ /* 0x000fe20000004100 */
[----:B------:R-:W-:-:S02]  /*11350*/  F2FP.F16.E4M3.UNPACK_B R13, R6 ;  /* 0x00000006ff0d723e */ /* 0x000fc400020006ff */
[----:B------:R-:W-:Y:S02]  /*11360*/  F2FP.F16.E4M3.UNPACK_B R6, R6.H1 ;  /* 0x00000006ff06723e */ /* 0x000fe400030006ff */
[-C--:B------:R-:W-:Y:S01]  /*11370*/  FMUL.FTZ R21, R20, R0.reuse ;  /* 0x0000000014157220 */ /* 0x080fe20000410000 */
[C---:B------:R-:W-:Y:S01]  /*11380*/  FMUL.FTZ R15, R28.reuse, R0 ;  /* 0x000000001c0f7220 */ /* 0x040fe20000410000 */
[----:B------:R-:W-:Y:S01]  /*11390*/  HADD2.F32 R0, -RZ, R4.H1_H1 ;  /* 0x30000004ff007230 */ /* 0x000fe20000004100 */
[----:B------:R-:W-:Y:S01]  /*113a0*/  F2FP.F16.E4M3.UNPACK_B R14, R7 ;  /* 0x00000007ff0e723e */ /* 0x000fe200020006ff */
[-C--:B------:R-:W-:Y:S01]  /*113b0*/  FFMA.FTZ R27, R28, R10.reuse, R21 ;  /* 0x0000000a1c1b7223 */ /* 0x080fe20000010015 */
[----:B------:R-:W-:Y:S02]  /*113c0*/  HADD2.F32 R28, -RZ, R26.H0_H0 ;  /* 0x2000001aff1c7230 */ /* 0x000fe40000004100 */
[----:B------:R-:W-:Y:S01]  /*113d0*/  FFMA.FTZ R20, R20, R10, -R15 ;  /* 0x0000000a14147223 */ /* 0x000fe2000001080f */
[----:B------:R-:W-:Y:S01]  /*113e0*/  F2FP.F16.E4M3.UNPACK_B R10, R8.H1 ;  /* 0x00000008ff0a723e */ /* 0x000fe200030006ff */
[----:B------:R-:W-:Y:S01]  /*113f0*/  HADD2.F32 R4, -RZ, R4.H0_H0 ;  /* 0x20000004ff047230 */ /* 0x000fe20000004100 */
[----:B------:R-:W-:Y:S01]  /*11400*/  F2FP.F16.E4M3.UNPACK_B R26, R3.H1 ;  /* 0x00000003ff1a723e */ /* 0x000fe200030006ff */
[-C--:B------:R-:W-:Y:S01]  /*11410*/  FMUL.FTZ R15, R28, R0.reuse ;  /* 0x000000001c0f7220 */ /* 0x080fe20000410000 */
[----:B------:R-:W-:Y:S01]  /*11420*/  FMUL.FTZ R21, R24, R0 ;  /* 0x0000000018157220 */ /* 0x000fe20000410000 */
[----:B------:R-:W-:Y:S01]  /*11430*/  HADD2.F32 R31, -RZ, R10.H1_H1 ;  /* 0x3000000aff1f7230 */ /* 0x000fe20000004100 */
[----:B------:R-:W-:Y:S01]  /*11440*/  F2FP.F16.E4M3.UNPACK_B R7, R7.H1 ;  /* 0x00000007ff07723e */ /* 0x000fe200030006ff */
[----:B------:R-:W-:-:S02]  /*11450*/  HADD2.F32 R3, -RZ, R5.H1_H1 ;  /* 0x30000005ff037230 */ /* 0x000fc40000004100 */
[-C--:B------:R-:W-:Y:S01]  /*11460*/  FFMA.FTZ R15, R24, R4.reuse, -R15 ;  /* 0x00000004180f7223 */ /* 0x080fe2000001080f */
[----:B------:R-:W-:Y:S01]  /*11470*/  FFMA.FTZ R4, R28, R4, R21 ;  /* 0x000000041c047223 */ /* 0x000fe20000010015 */
[----:B------:R-:W-:Y:S01]  /*11480*/  HADD2.F32 R21, -RZ, R26.H1_H1 ;  /* 0x3000001aff157230 */ /* 0x000fe20000004100 */
[----:B------:R-:W-:Y:S01]  /*11490*/  F2FP.F16.E4M3.UNPACK_B R28, R9 ;  /* 0x00000009ff1c723e */ /* 0x000fe200020006ff */
[----:B------:R-:W-:Y:S02]  /*114a0*/  HADD2.F32 R5, -RZ, R5.H0_H0 ;  /* 0x20000005ff057230 */ /* 0x000fe40000004100 */
[-C--:B------:R-:W-:Y:S01]  /*114b0*/  FMUL.FTZ R8, R31, R3.reuse ;  /* 0x000000031f087220 */ /* 0x080fe20000410000 */
[----:B------:R-:W-:Y:S02]  /*114c0*/  HADD2.F32 R29, -RZ, R10.H0_H0 ;  /* 0x2000000aff1d7230 */ /* 0x000fe40000004100 */
[----:B------:R-:W-:Y:S01]  /*114d0*/  FMUL.FTZ R24, R21, R3 ;  /* 0x0000000315187220 */ /* 0x000fe20000410000 */
[----:B------:R-:W-:-:S02]  /*114e0*/  HADD2.F32 R0, -RZ, R11.H1_H1 ;  /* 0x3000000bff007230 */ /* 0x000fc40000004100 */
[-C--:B------:R-:W-:Y:S01]  /*114f0*/  FFMA.FTZ R10, R21, R5.reuse, -R8 ;  /* 0x00000005150a7223 */ /* 0x080fe20000010808 */
[----:B------:R-:W-:Y:S02]  /*11500*/  HADD2.F32 R3, -RZ, R26.H0_H0 ;  /* 0x2000001aff037230 */ /* 0x000fe40000004100 */
[----:B------:R-:W-:Y:S01]  /*11510*/  FFMA.FTZ R21, R31, R5, R24 ;  /* 0x000000051f157223 */ /* 0x000fe20000010018 */
[----:B------:R-:W-:Y:S02]  /*11520*/  HADD2.F32 R11, -RZ, R11.H0_H0 ;  /* 0x2000000bff0b7230 */ /* 0x000fe40000004100 */
[----:B------:R-:W-:Y:S01]  /*11530*/  FMUL.FTZ R8, R29, R0 ;  /* 0x000000001d087220 */ /* 0x000fe20000410000 */
[----:B------:R-:W-:Y:S01]  /*11540*/  F2FP.F16.E4M3.UNPACK_B R24, R12 ;  /* 0x0000000cff18723e */ /* 0x000fe200020006ff */
[C---:B------:R-:W-:Y:S01]  /*11550*/  FMUL.FTZ R0, R3.reuse, R0 ;  /* 0x0000000003007220 */ /* 0x040fe20000410000 */
[----:B------:R-:W-:Y:S02]  /*11560*/  HADD2.F32 R30, -RZ, R28.H1_H1 ;  /* 0x3000001cff1e7230 */ /* 0x000fe40000004100 */
[----:B------:R-:W-:Y:S01]  /*11570*/  FFMA.FTZ R5, R3, R11, -R8 ;  /* 0x0000000b03057223 */ /* 0x000fe20000010808 */
[----:B------:R-:W-:-:S02]  /*11580*/  HADD2.F32 R3, -RZ, R6.H1_H1 ;  /* 0x30000006ff037230 */ /* 0x000fc40000004100 */
[----:B------:R-:W-:Y:S01]  /*11590*/  FFMA.FTZ R8, R29, R11, R0 ;  /* 0x0000000b1d087223 */ /* 0x000fe20000010000 */
[----:B------:R-:W-:Y:S01]  /*115a0*/  HADD2.F32 R26, -RZ, R24.H1_H1 ;  /* 0x30000018ff1a7230 */ /* 0x000fe20000004100 */
[----:B------:R-:W-:Y:S01]  /*115b0*/  F2FP.F16.E4M3.UNPACK_B R9, R9.H1 ;  /* 0x00000009ff09723e */ /* 0x000fe200030006ff */
[----:B------:R-:W-:Y:S02]  /*115c0*/  HADD2.F32 R6, -RZ, R6.H0_H0 ;  /* 0x20000006ff067230 */ /* 0x000fe40000004100 */
[-C--:B------:R-:W-:Y:S01]  /*115d0*/  FMUL.FTZ R11, R30, R3.reuse ;  /* 0x000000031e0b7220 */ /* 0x080fe20000410000 */
[----:B------:R-:W-:Y:S02]  /*115e0*/  HADD2.F32 R31, -RZ, R28.H0_H0 ;  /* 0x2000001cff1f7230 */ /* 0x000fe40000004100 */
[C---:B------:R-:W-:Y:S01]  /*115f0*/  FMUL.FTZ R3, R26.reuse, R3 ;  /* 0x000000031a037220 */ /* 0x040fe20000410000 */
[--C-:B------:R-:W-:Y:S02]  /*11600*/  HADD2.F32 R0, -RZ, R13.reuse.H1_H1 ;  /* 0x3000000dff007230 */ /* 0x100fe40000004100 */
[----:B------:R-:W-:Y:S01]  /*11610*/  FFMA.FTZ R11, R26, R6, -R11 ;  /* 0x000000061a0b7223 */ /* 0x000fe2000001080b */
[----:B------:R-:W-:Y:S01]  /*11620*/  HADD2.F32 R29, -RZ, R24.H0_H0 ;  /* 0x20000018ff1d7230 */ /* 0x000fe20000004100 */
[----:B------:R-:W-:Y:S01]  /*11630*/  F2FP.F16.E4M3.UNPACK_B R26, R12.H1 ;  /* 0x0000000cff1a723e */ /* 0x000fe200030006ff */
[----:B------:R-:W-:-:S02]  /*11640*/  HADD2.F32 R13, -RZ, R13.H0_H0 ;  /* 0x2000000dff0d7230 */ /* 0x000fc40000004100 */
[----:B------:R-:W-:Y:S01]  /*11650*/  FMUL.FTZ R12, R31, R0 ;  /* 0x000000001f0c7220 */ /* 0x000fe20000410000 */
[----:B------:R-:W-:Y:S01]  /*11660*/  FFMA.FTZ R24, R30, R6, R3 ;  /* 0x000000061e187223 */ /* 0x000fe20000010003 */
[C---:B------:R-:W-:Y:S01]  /*11670*/  FMUL.FTZ R0, R29.reuse, R0 ;  /* 0x000000001d007220 */ /* 0x040fe20000410000 */
[----:B------:R-:W-:Y:S02]  /*11680*/  HADD2.F32 R3, -RZ, R7.H1_H1 ;  /* 0x30000007ff037230 */ /* 0x000fe40000004100 */
[-C--:B------:R-:W-:Y:S01]  /*11690*/  FFMA.FTZ R6, R29, R13.reuse, -R12 ;  /* 0x0000000d1d067223 */ /* 0x080fe2000001080c */
[----:B------:R-:W-:Y:S02]  /*116a0*/  HADD2.F32 R29, -RZ, R26.H1_H1 ;  /* 0x3000001aff1d7230 */ /* 0x000fe40000004100 */
[----:B------:R-:W-:Y:S01]  /*116b0*/  FFMA.FTZ R13, R31, R13, R0 ;  /* 0x0000000d1f0d7223 */ /* 0x000fe20000010000 */
[--C-:B------:R-:W-:Y:S01]  /*116c0*/  HADD2.F32 R31, -RZ, R9.reuse.H1_H1 ;  /* 0x30000009ff1f7230 */ /* 0x100fe20000004100 */
[----:B------:R-:W-:Y:S01]  /*116d0*/  F2FP.SATFINITE.E4M3.F32.PACK_AB_MERGE_C R20, R27, R20, RZ ;  /* 0x000000141b14723e */ /* 0x000fe200048070ff */
[----:B------:R-:W-:Y:S01]  /*116e0*/  HADD2.F32 R30, -RZ, R9.H0_H0 ;  /* 0x20000009ff1e7230 */ /* 0x000fe20000004100 */
[----:B------:R-:W-:Y:S01]  /*116f0*/  F2FP.SATFINITE.E4M3.F32.PACK_AB_MERGE_C R10, R21, R10, RZ ;  /* 0x0000000a150a723e */ /* 0x000fe200048070ff */
[----:B------:R-:W-:-:S02]  /*11700*/  HADD2.F32 R0, -RZ, R14.H1_H1 ;  /* 0x3000000eff007230 */ /* 0x000fc40000004100 */
[----:B------:R-:W-:Y:S01]  /*11710*/  FMUL.FTZ R12, R31, R3 ;  /* 0x000000031f0c7220 */ /* 0x000fe20000410000 */
[----:B------:R-:W-:Y:S01]  /*11720*/  HADD2.F32 R7, -RZ, R7.H0_H0 ;  /* 0x20000007ff077230 */ /* 0x000fe20000004100 */
[----:B------:R-:W-:Y:S01]  /*11730*/  F2FP.SATFINITE.E4M3.F32.PACK_AB_MERGE_C R11, R24, R11, RZ ;  /* 0x0000000b180b723e */ /* 0x000fe200048070ff */
[----:B------:R-:W-:Y:S02]  /*11740*/  HADD2.F32 R28, -RZ, R26.H0_H0 ;  /* 0x2000001aff1c7230 */ /* 0x000fe40000004100 */
[C---:B------:R-:W-:Y:S01]  /*11750*/  FMUL.FTZ R26, R29.reuse, R3 ;  /* 0x000000031d1a7220 */ /* 0x040fe20000410000 */
[----:B------:R-:W-:Y:S02]  /*11760*/  HADD2.F32 R14, -RZ, R14.H0_H0 ;  /* 0x2000000eff0e7230 */ /* 0x000fe40000004100 */
[-C--:B------:R-:W-:Y:S01]  /*11770*/  FMUL.FTZ R3, R30, R0.reuse ;  /* 0x000000001e037220 */ /* 0x080fe20000410000 */
[-C--:B------:R-:W-:Y:S01]  /*11780*/  FFMA.FTZ R12, R29, R7.reuse, -R12 ;  /* 0x000000071d0c7223 */ /* 0x080fe2000001080c */
[C---:B------:R-:W-:Y:S01]  /*11790*/  FMUL.FTZ R9, R28.reuse, R0 ;  /* 0x000000001c097220 */ /* 0x040fe20000410000 */
[----:B------:R-:W-:Y:S01]  /*117a0*/  FFMA.FTZ R7, R31, R7, R26 ;  /* 0x000000071f077223 */ /* 0x000fe2000001001a */
[-C--:B------:R-:W-:Y:S01]  /*117b0*/  FFMA.FTZ R3, R28, R14.reuse, -R3 ;  /* 0x0000000e1c037223 */ /* 0x080fe20000010803 */
[----:B------:R-:W-:Y:S01]  /*117c0*/  F2FP.SATFINITE.E4M3.F32.PACK_AB_MERGE_C R4, R4, R15, R20 ;  /* 0x0000000f0404723e */ /* 0x000fe20004807014 */
[----:B------:R-:W-:Y:S01]  /*117d0*/  FFMA.FTZ R14, R30, R14, R9 ;  /* 0x0000000e1e0e7223 */ /* 0x000fe20000010009 */
[----:B------:R-:W-:-:S02]  /*117e0*/  F2FP.SATFINITE.E4M3.F32.PACK_AB_MERGE_C R5, R8, R5, R10 ;  /* 0x000000050805723e */ /* 0x000fc4000480700a */
[----:B------:R-:W-:Y:S02]  /*117f0*/  F2FP.SATFINITE.E4M3.F32.PACK_AB_MERGE_C R7, R7, R12, RZ ;  /* 0x0000000c0707723e */ /* 0x000fe400048070ff */
[----:B------:R-:W-:Y:S02]  /*11800*/  F2FP.SATFINITE.E4M3.F32.PACK_AB_MERGE_C R6, R13, R6, R11 ;  /* 0x000000060d06723e */ /* 0x000fe4000480700b */
[----:B------:R-:W-:-:S05]  /*11810*/  F2FP.SATFINITE.E4M3.F32.PACK_AB_MERGE_C R7, R14, R3, R7 ;  /* 0x000000030e07723e */ /* 0x000fca0004807007 */
[----:B------:R1:W-:Y:S01]  /*11820*/  STS.128 [R37+0x27400], R4 ;  /* 0x0274000425007388 */ /* 0x0003e20000000c00 */
[----:B------:R-:W-:Y:S05]  /*11830*/  BRA `(.L_x_468) ;  /* 0x0000003800587947 */ /* 0x000fea0003800000 */
.L_x_450:
[----:B------:R-:W-:-:S03]  /*11840*/  UMOV UR4, 0xffffffff ;  /* 0xffffffff00047882 */ /* 0x000fc60000000000 */
[----:B------:R-:W-:Y:S05]  /*11850*/  BRA.DIV UR4, `(.L_x_471) ;  /* 0x0000019a04347947 */ /* 0x000fea000b800000 */
[----:B------:R0:W2:Y:S04]  /*11860*/  SHFL.IDX PT, R27, R26, RZ, 0x181f ;  /* 0x00181fff1a1b7589 */ /* 0x0000a800000e0000 */
[----:B-1----:R0:W1:Y:S04]  /*11870*/  SHFL.IDX PT, R14, R30, RZ, 0x181f ;  /* 0x00181fff1e0e7589 */ /* 0x00206800000e0000 */
[----:B------:R0:W3:Y:S04]  /*11880*/  SHFL.IDX PT, R3, R24, RZ, 0x181f ;  /* 0x00181fff18037589 */ /* 0x0000e800000e0000 */
[----:B------:R0:W4:Y:S02]  /*11890*/  SHFL.IDX PT, R21, R28, RZ, 0x181f ;  /* 0x00181fff1c157589 */ /* 0x00012400000e0000 */
.L_x_690:
[----:B------:R-:W-:Y:S01]  /*118a0*/  ULDC UR4, c[0x0][0x448] ;  /* 0x0001120000047ab9 */ /* 0x000fe20000000800 */
[----:B------:R-:W-:Y:S01]  /*118b0*/  BSSY B1, `(.L_x_472) ;  /* 0x0000012000017945 */ /* 0x000fe20003800000 */
[----:B0-----:R-:W-:Y:S01]  /*118c0*/  IMAD R26, R119, UR4, RZ ;  /* 0x00000004771a7c24 */ /* 0x001fe2000f8e02ff */
[----:B------:R-:W-:Y:S02]  /*118d0*/  CS2R R4, SRZ ;  /* 0x0000000000047805 */ /* 0x000fe4000001ff00 */
[----:B------:R-:W-:Y:S02]  /*118e0*/  CS2R R6, SRZ ;  /* 0x0000000000067805 */ /* 0x000fe4000001ff00 */
[----:B------:R-:W-:Y:S02]  /*118f0*/  CS2R R8, SRZ ;  /* 0x0000000000087805 */ /* 0x000fe4000001ff00 */
[----:B------:R-:W-:Y:S02]  /*11900*/  CS2R R10, SRZ ;  /* 0x00000000000a7805 */ /* 0x000fe4000001ff00 */
[----:B------:R-:W-:-:S13]  /*11910*/  ISETP.GE.AND P0, PT, R0, R26, PT ;  /* 0x0000001a0000720c */ /* 0x000fda0003f06270 */
[----:B------:R-:W-:Y:S05]  /*11920*/  @P0 BRA `(.L_x_473) ;  /* 0x0000000000280947 */ /* 0x000fea0003800000 */
[----:B------:R-:W-:Y:S01]  /*11930*/  ULDC UR4, c[0x0][0x3f4] ;  /* 0x0000fd0000047ab9 */ /* 0x000fe20000000800 */
[C---:B--2---:R-:W-:Y:S02]  /*11940*/  IADD3 R12, P0, R16.reuse, R27, RZ ;  /* 0x0000001b100c7210 */ /* 0x044fe40007f1e0ff */
[----:B------:R-:W-:Y:S02]  /*11950*/  CS2R R4, SRZ ;  /* 0x0000000000047805 */ /* 0x000fe4000001ff00 */
[C---:B------:R-:W-:Y:S02]  /*11960*/  ISETP.GE.AND P2, PT, R16.reuse, UR4, PT ;  /* 0x0000000410007c0c */ /* 0x040fe4000bf46270 */
[----:B-1----:R-:W-:Y:S01]  /*11970*/  IADD3 R14, P1, R16, R14, RZ ;  /* 0x0000000e100e7210 */ /* 0x002fe20007f3e0ff */
[----:B---3--:R-:W-:-:S04]  /*11980*/  IMAD.X R13, R3, 0x1, R17, P0 ;  /* 0x00000001030d7824 */ /* 0x008fc800000e0611 */
[----:B----4-:R-:W-:-:S06]  /*11990*/  IMAD.X R15, R21, 0x1, R17, P1 ;  /* 0x00000001150f7824 */ /* 0x010fcc00008e0611 */
[----:B------:R-:W-:Y:S05]  /*119a0*/  @P2 BRA `(.L_x_473) ;  /* 0x0000000000082947 */ /* 0x000fea0003800000 */
[----:B------:R0:W5:Y:S04]  /*119b0*/  LD.E.128 R4, desc[UR42][R12.64] ;  /* 0x0000002a0c047980 */ /* 0x000168000c101d00 */
[----:B------:R0:W5:Y:S02]  /*119c0*/  LD.E.128 R8, desc[UR42][R14.64] ;  /* 0x0000002a0e087980 */ /* 0x000164000c101d00 */
.L_x_473:
[----:B------:R-:W-:Y:S05]  /*119d0*/  BSYNC B1 ;  /* 0x0000000000017941 */ /* 0x000fea0003800000 */
.L_x_472:
[----:B------:R-:W-:Y:S01]  /*119e0*/  ULEA.HI UR4, UR39, UR39, URZ, 0x1 ;  /* 0x0000002727047291 */ /* 0x000fe2000f8f083f */
[----:B-----5:R-:W-:Y:S01]  /*119f0*/  SHF.R.U32.HI R0, RZ, 0x8, R4 ;  /* 0x00000008ff007819 */ /* 0x020fe20000011604 */
[----:B--2---:R-:W2:Y:S01]  /*11a00*/  LDC R27, c[0x0][0x3f4] ;  /* 0x0000fd00ff1b7b82 */ /* 0x004ea20000000800 */
[----:B0-----:R-:W-:Y:S01]  /*11a10*/  SHF.R.U32.HI R15, RZ, 0x8, R5 ;  /* 0x00000008ff0f7819 */ /* 0x001fe20000011605 */
[----:B------:R-:W-:Y:S01]  /*11a20*/  ULOP3.LUT UR4, UR4, 0xfffffffe, URZ, 0xc0, !UPT ;  /* 0xfffffffe04047892 */ /* 0x000fe2000f8ec03f */
[----:B---3--:R-:W-:Y:S01]  /*11a30*/  LOP3.LUT R3, R4, 0xff, RZ, 0xc0, !PT ;  /* 0x000000ff04037812 */ /* 0x008fe200078ec0ff */
[----:B------:R-:W-:Y:S01]  /*11a40*/  IMAD R26, R29, -0x80, R26 ;  /* 0xffffff801d1a7824 */ /* 0x000fe200078e021a */
[----:B------:R-:W-:Y:S01]  /*11a50*/  LOP3.LUT R0, R0, 0xff, RZ, 0xc0, !PT ;  /* 0x000000ff00007812 */ /* 0x000fe200078ec0ff */
[----:B------:R-:W-:Y:S01]  /*11a60*/  UIADD3 UR4, UR39, -UR4, URZ ;  /* 0x8000000427047290 */ /* 0x000fe2000fffe03f */
[----:B------:R-:W-:Y:S01]  /*11a70*/  LOP3.LUT R12, R5, 0xff, RZ, 0xc0, !PT ;  /* 0x000000ff050c7812 */ /* 0x000fe200078ec0ff */
[----:B------:R-:W-:Y:S01]  /*11a80*/  VIADD R34, R23, 0x20 ;  /* 0x0000002017227836 */ /* 0x000fe20000000000 */
[----:B------:R-:W-:Y:S01]  /*11a90*/  LOP3.LUT R15, R15, 0xff, RZ, 0xc0, !PT ;  /* 0x000000ff0f0f7812 */ /* 0x000fe200078ec0ff */
[C---:B------:R-:W-:Y:S01]  /*11aa0*/  VIADD R30, R23.reuse, 0x40 ;  /* 0x00000040171e7836 */ /* 0x040fe20000000000 */
[----:B------:R-:W-:Y:S01]  /*11ab0*/  PRMT R13, R0, 0x7604, R3 ;  /* 0x00007604000d7816 */ /* 0x000fe20000000003 */
[----:B------:R-:W-:Y:S01]  /*11ac0*/  IMAD.U32 R39, RZ, RZ, UR4 ;  /* 0x00000004ff277e24 */ /* 0x000fe2000f8e00ff */
[----:B------:R-:W-:Y:S01]  /*11ad0*/  SHF.R.U32.HI R0, RZ, 0x8, R6 ;  /* 0x00000008ff007819 */ /* 0x000fe20000011606 */
[----:B------:R-:W-:Y:S01]  /*11ae0*/  VIADD R28, R23, 0x60 ;  /* 0x00000060171c7836 */ /* 0x000fe20000000000 */
[----:B------:R-:W-:Y:S01]  /*11af0*/  PRMT R12, R15, 0x7604, R12 ;  /* 0x000076040f0c7816 */ /* 0x000fe2000000000c */
[----:B------:R-:W-:Y:S01]  /*11b00*/  BSSY B1, `(.L_x_474) ;  /* 0x0000039000017945 */ /* 0x000fe20003800000 */
[----:B------:R-:W-:-:S02]  /*11b10*/  SHF.L.U32 R39, R39, 0x1f, RZ ;  /* 0x0000001f27277819 */ /* 0x000fc400000006ff */
[----:B-1----:R-:W-:Y:S02]  /*11b20*/  LOP3.LUT R14, R6, 0xff, RZ, 0xc0, !PT ;  /* 0x000000ff060e7812 */ /* 0x002fe400078ec0ff */
[----:B------:R-:W0:Y:S01]  /*11b30*/  SYNCS.PHASECHK.TRANS64.TRYWAIT P4, [R22+URZ+0x38800], R39 ;  /* 0x03880027160075a7 */ /* 0x000e22000808017f */
[----:B------:R-:W-:Y:S02]  /*11b40*/  SHF.R.U32.HI R3, RZ, 0x8, R8 ;  /* 0x00000008ff037819 */ /* 0x000fe40000011608 */
[----:B------:R-:W-:Y:S02]  /*11b50*/  LOP3.LUT R15, R0, 0xff, RZ, 0xc0, !PT ;  /* 0x000000ff000f7812 */ /* 0x000fe400078ec0ff */
[----:B----4-:R-:W-:Y:S02]  /*11b60*/  SHF.R.U32.HI R21, RZ, 0x8, R7 ;  /* 0x00000008ff157819 */ /* 0x010fe40000011607 */
[----:B------:R-:W-:Y:S02]  /*11b70*/  LOP3.LUT R24, R8, 0xff, RZ, 0xc0, !PT ;  /* 0x000000ff08187812 */ /* 0x000fe400078ec0ff */
[----:B------:R-:W-:-:S02]  /*11b80*/  LOP3.LUT R3, R3, 0xff, RZ, 0xc0, !PT ;  /* 0x000000ff03037812 */ /* 0x000fc400078ec0ff */
[----:B------:R-:W-:Y:S02]  /*11b90*/  PRMT R15, R15, 0x7604, R14 ;  /* 0x000076040f0f7816 */ /* 0x000fe4000000000e */
[----:B------:R-:W-:Y:S02]  /*11ba0*/  SHF.R.U32.HI R14, RZ, 0x8, R9 ;  /* 0x00000008ff0e7819 */ /* 0x000fe40000011609 */
[----:B------:R-:W-:Y:S02]  /*11bb0*/  LOP3.LUT R20, R7, 0xff, RZ, 0xc0, !PT ;  /* 0x000000ff07147812 */ /* 0x000fe400078ec0ff */
[----:B------:R-:W-:Y:S02]  /*11bc0*/  LOP3.LUT R21, R21, 0xff, RZ, 0xc0, !PT ;  /* 0x000000ff15157812 */ /* 0x000fe400078ec0ff */
[----:B------:R-:W-:Y:S02]  /*11bd0*/  PRMT R29, R3, 0x7604, R24 ;  /* 0x00007604031d7816 */ /* 0x000fe40000000018 */
[----:B------:R-:W-:-:S02]  /*11be0*/  SHF.R.U32.HI R0, RZ, 0x8, R10 ;  /* 0x00000008ff007819 */ /* 0x000fc4000001160a */
[----:B------:R-:W-:Y:S02]  /*11bf0*/  LOP3.LUT R3, R9, 0xff, RZ, 0xc0, !PT ;  /* 0x000000ff09037812 */ /* 0x000fe400078ec0ff */
[----:B------:R-:W-:Y:S02]  /*11c00*/  LOP3.LUT R14, R14, 0xff, RZ, 0xc0, !PT ;  /* 0x000000ff0e0e7812 */ /* 0x000fe400078ec0ff */
[----:B------:R-:W-:Y:S02]  /*11c10*/  PRMT R20, R21, 0x7604, R20 ;  /* 0x0000760415147816 */ /* 0x000fe40000000014 */
[----:B------:R-:W-:Y:S02]  /*11c20*/  LOP3.LUT R21, R10, 0xff, RZ, 0xc0, !PT ;  /* 0x000000ff0a157812 */ /* 0x000fe400078ec0ff */
[----:B------:R-:W-:Y:S02]  /*11c30*/  LOP3.LUT R0, R0, 0xff, RZ, 0xc0, !PT ;  /* 0x000000ff00007812 */ /* 0x000fe400078ec0ff */
[----:B------:R-:W-:-:S02]  /*11c40*/  PRMT R14, R14, 0x7604, R3 ;  /* 0x000076040e0e7816 */ /* 0x000fc40000000003 */
[----:B------:R-:W-:Y:S02]  /*11c50*/  SHF.R.U32.HI R3, RZ, 0x8, R11 ;  /* 0x00000008ff037819 */ /* 0x000fe4000001160b */
[----:B------:R-:W-:Y:S02]  /*11c60*/  PRMT R35, R0, 0x7604, R21 ;  /* 0x0000760400237816 */ /* 0x000fe40000000015 */
[----:B------:R-:W-:Y:S02]  /*11c70*/  SHF.R.U32.HI R21, RZ, 0x10, R7 ;  /* 0x00000010ff157819 */ /* 0x000fe40000011607 */
[----:B------:R-:W-:Y:S02]  /*11c80*/  LOP3.LUT R0, R11, 0xff, RZ, 0xc0, !PT ;  /* 0x000000ff0b007812 */ /* 0x000fe400078ec0ff */
[----:B------:R-:W-:Y:S01]  /*11c90*/  LOP3.LUT R3, R3, 0xff, RZ, 0xc0, !PT ;  /* 0x000000ff03037812 */ /* 0x000fe200078ec0ff */
[----:B------:R-:W-:Y:S01]  /*11ca0*/  IMAD.U32 R21, R21, 0x10000, RZ ;  /* 0x0001000015157824 */ /* 0x000fe200078e00ff */
[----:B------:R-:W-:-:S02]  /*11cb0*/  SHF.R.U32.HI R24, RZ, 0x10, R5 ;  /* 0x00000010ff187819 */ /* 0x000fc40000011605 */
[----:B------:R-:W-:Y:S02]  /*11cc0*/  SHF.R.U32.HI R37, RZ, 0x10, R11 ;  /* 0x00000010ff257819 */ /* 0x000fe4000001160b */
[----:B------:R-:W-:Y:S02]  /*11cd0*/  SHF.R.U32.HI R31, RZ, 0x10, R9 ;  /* 0x00000010ff1f7819 */ /* 0x000fe40000011609 */
[----:B------:R-:W-:Y:S01]  /*11ce0*/  PRMT R0, R3, 0x7604, R0 ;  /* 0x0000760403007816 */ /* 0x000fe20000000000 */
[----:B------:R-:W-:Y:S01]  /*11cf0*/  IMAD.U32 R3, R24, 0x10000, RZ ;  /* 0x0001000018037824 */ /* 0x000fe200078e00ff */
[----:B------:R-:W-:Y:S01]  /*11d00*/  SHF.L.U32 R31, R31, 0x10, RZ ;  /* 0x000000101f1f7819 */ /* 0x000fe200000006ff */
[----:B------:R-:W-:Y:S01]  /*11d10*/  IMAD.U32 R37, R37, 0x10000, RZ ;  /* 0x0001000025257824 */ /* 0x000fe200078e00ff */
[----:B------:R-:W-:Y:S02]  /*11d20*/  LOP3.LUT R13, R13, 0xff0000, R4, 0xf8, !PT ;  /* 0x00ff00000d0d7812 */ /* 0x000fe400078ef804 */
[----:B------:R-:W-:-:S02]  /*11d30*/  LOP3.LUT R21, R20, 0xff0000, R21, 0xf8, !PT ;  /* 0x00ff000014157812 */ /* 0x000fc400078ef815 */
[----:B--2---:R-:W-:Y:S02]  /*11d40*/  ISETP.GE.AND P0, PT, R16, R27, PT ;  /* 0x0000001b1000720c */ /* 0x004fe40003f06270 */
[----:B------:R-:W-:Y:S02]  /*11d50*/  VIMNMX R26, R26, 0x80, PT ;  /* 0x000000801a1a7848 */ /* 0x000fe40003fe0100 */
[----:B------:R-:W-:Y:S02]  /*11d60*/  LOP3.LUT R15, R15, 0xff0000, R6, 0xf8, !PT ;  /* 0x00ff00000f0f7812 */ /* 0x000fe400078ef806 */
[----:B------:R-:W-:Y:S02]  /*11d70*/  LOP3.LUT R3, R12, 0xff0000, R3, 0xf8, !PT ;  /* 0x00ff00000c037812 */ /* 0x000fe400078ef803 */
[----:B------:R-:W-:Y:S02]  /*11d80*/  LOP3.LUT R31, R14, 0xff0000, R31, 0xf8, !PT ;  /* 0x00ff00000e1f7812 */ /* 0x000fe400078ef81f */
[----:B------:R-:W-:-:S02]  /*11d90*/  LOP3.LUT R37, R0, 0xff0000, R37, 0xf8, !PT ;  /* 0x00ff000000257812 */ /* 0x000fc400078ef825 */
[----:B------:R-:W-:Y:S02]  /*11da0*/  LOP3.LUT R29, R29, 0xff0000, R8, 0xf8, !PT ;  /* 0x00ff00001d1d7812 */ /* 0x000fe400078ef808 */
[----:B------:R-:W-:Y:S02]  /*11db0*/  LOP3.LUT R35, R35, 0xff0000, R10, 0xf8, !PT ;  /* 0x00ff000023237812 */ /* 0x000fe400078ef80a */
[----:B------:R-:W-:Y:S02]  /*11dc0*/  LOP3.LUT R0, R13, 0xff000000, R4, 0xf8, !PT ;  /* 0xff0000000d007812 */ /* 0x000fe400078ef804 */
[-C--:B------:R-:W-:Y:S02]  /*11dd0*/  ISETP.GE.OR P3, PT, R23, R26.reuse, P0 ;  /* 0x0000001a1700720c */ /* 0x080fe40000766670 */
[-C--:B------:R-:W-:Y:S02]  /*11de0*/  ISETP.GE.OR P2, PT, R34, R26.reuse, P0 ;  /* 0x0000001a2200720c */ /* 0x080fe40000746670 */
[----:B------:R-:W-:-:S02]  /*11df0*/  ISETP.GE.OR P1, PT, R30, R26, P0 ;  /* 0x0000001a1e00720c */ /* 0x000fc40000726670 */
[----:B------:R-:W-:Y:S02]  /*11e00*/  LOP3.LUT R12, R15, 0xff000000, R6, 0xf8, !PT ;  /* 0xff0000000f0c7812 */ /* 0x000fe400078ef806 */
[----:B------:R-:W-:Y:S02]  /*11e10*/  LOP3.LUT R13, R21, 0xff000000, R7, 0xf8, !PT ;  /* 0xff000000150d7812 */ /* 0x000fe400078ef807 */
[----:B------:R-:W-:Y:S02]  /*11e20*/  LOP3.LUT R3, R3, 0xff000000, R5, 0xf8, !PT ;  /* 0xff00000003037812 */ /* 0x000fe400078ef805 */
[----:B------:R-:W-:Y:S02]  /*11e30*/  ISETP.GE.OR P0, PT, R28, R26, P0 ;  /* 0x0000001a1c00720c */ /* 0x000fe40000706670 */
[----:B------:R-:W-:Y:S02]  /*11e40*/  LOP3.LUT R14, R29, 0xff000000, R8, 0xf8, !PT ;  /* 0xff0000001d0e7812 */ /* 0x000fe400078ef808 */
[----:B------:R-:W-:-:S02]  /*11e50*/  LOP3.LUT R15, R31, 0xff000000, R9, 0xf8, !PT ;  /* 0xff0000001f0f7812 */ /* 0x000fc400078ef809 */
[----:B------:R-:W-:Y:S02]  /*11e60*/  LOP3.LUT R20, R35, 0xff000000, R10, 0xf8, !PT ;  /* 0xff00000023147812 */ /* 0x000fe400078ef80a */
[----:B------:R-:W-:Y:S01]  /*11e70*/  LOP3.LUT R21, R37, 0xff000000, R11, 0xf8, !PT ;  /* 0xff00000025157812 */ /* 0x000fe200078ef80b */
[----:B0-----:R-:W-:Y:S06]  /*11e80*/  @!P4 BRA `(.L_x_475) ;  /* 0x000001940018c947 */ /* 0x001fec0003800000 */
.L_x_691:
[----:B------:R-:W-:Y:S05]  /*11e90*/  BSYNC B1 ;  /* 0x0000000000017941 */ /* 0x000fea0003800000 */
.L_x_474:
[----:B------:R-:W-:Y:S04]  /*11ea0*/  BSSY B1, `(.L_x_476) ;  /* 0x00000ca000017945 */ /* 0x000fe80003800000 */
[----:B------:R-:W-:Y:S05]  /*11eb0*/  @P3 BRA `(.L_x_477) ;  /* 0x0000000c00203947 */ /* 0x000fea0003800000 */
[----:B------:R-:W2:Y:S04]  /*11ec0*/  LDL R6, [R1+0x60] ;  /* 0x0000600001067983 */ /* 0x000ea80000100800 */
[----:B------:R-:W3:Y:S01]  /*11ed0*/  LDL R60, [R1+0x64] ;  /* 0x00006400013c7983 */ /* 0x000ee20000100800 */
[----:B------:R-:W-:Y:S01]  /*11ee0*/  LEA.HI R4, R32, R33, RZ, 0x3 ;  /* 0x0000002120047211 */ /* 0x000fe200078f18ff */
[C---:B------:R-:W-:Y:S01]  /*11ef0*/  IMAD.SHL.U32 R8, R23.reuse, 0x80, RZ ;  /* 0x0000008017087824 */ /* 0x040fe200078e00ff */
[----:B------:R-:W-:Y:S01]  /*11f00*/  F2FP.F16.E4M3.UNPACK_B R46, R14.H1 ;  /* 0x0000000eff2e723e */ /* 0x000fe200030006ff */
[----:B------:R-:W-:Y:S01]  /*11f10*/  IMAD.SHL.U32 R9, R23, 0x80, RZ ;  /* 0x0000008017097824 */ /* 0x000fe200078e00ff */
[----:B------:R-:W-:Y:S02]  /*11f20*/  LOP3.LUT R4, R4, 0xfffffff8, RZ, 0xc0, !PT ;  /* 0xfffffff804047812 */ /* 0x000fe400078ec0ff */
[----:B------:R-:W-:Y:S01]  /*11f30*/  LOP3.LUT R8, R8, 0x380, RZ, 0xc0, !PT ;  /* 0x0000038008087812 */ /* 0x000fe200078ec0ff */
[--C-:B------:R-:W-:Y:S01]  /*11f40*/  HADD2.F32 R44, -RZ, R46.reuse.H0_H0 ;  /* 0x2000002eff2c7230 */ /* 0x100fe20000004100 */
[----:B------:R-:W-:Y:S01]  /*11f50*/  LOP3.LUT R9, R9, 0x380, RZ, 0xc0, !PT ;  /* 0x0000038009097812 */ /* 0x000fe200078ec0ff */
[----:B------:R-:W-:Y:S01]  /*11f60*/  IMAD.IADD R4, R33, 0x1, -R4 ;  /* 0x0000000121047824 */ /* 0x000fe200078e0a04 */
[----:B------:R-:W-:Y:S01]  /*11f70*/  SHF.R.U32.HI R8, RZ, 0x3, R8 ;  /* 0x00000003ff087819 */ /* 0x000fe20000011608 */
[----:B------:R-:W-:Y:S01]  /*11f80*/  HADD2.F32 R49, -RZ, R46.H1_H1 ;  /* 0x3000002eff317230 */ /* 0x000fe20000004100 */
[----:B------:R-:W-:-:S02]  /*11f90*/  F2FP.F16.E4M3.UNPACK_B R37, R0.H1 ;  /* 0x00000000ff25723e */ /* 0x000fc400030006ff */
[----:B------:R-:W-:-:S03]  /*11fa0*/  LEA.HI R4, R27, R4, RZ, 0x1c ;  /* 0x000000041b047211 */ /* 0x000fc600078fe0ff */
[--C-:B------:R-:W-:Y:S01]  /*11fb0*/  HADD2.F32 R40, -RZ, R37.reuse.H0_H0 ;  /* 0x20000025ff287230 */ /* 0x100fe20000004100 */
[----:B------:R-:W-:Y:S01]  /*11fc0*/  SHF.R.S32.HI R7, RZ, 0x1f, R4 ;  /* 0x0000001fff077819 */ /* 0x000fe20000011404 */
[----:B------:R-:W-:Y:S01]  /*11fd0*/  HADD2.F32 R41, -RZ, R37.H1_H1 ;  /* 0x30000025ff297230 */ /* 0x000fe20000004100 */
[----:B------:R-:W-:Y:S02]  /*11fe0*/  SHF.L.U32 R5, R4, 0x4, RZ ;  /* 0x0000000404057819 */ /* 0x000fe400000006ff */
[----:B------:R-:W-:Y:S02]  /*11ff0*/  LEA.HI R7, R7, R4, RZ, 0x3 ;  /* 0x0000000407077211 */ /* 0x000fe400078f18ff */
[----:B------:R-:W-:Y:S02]  /*12000*/  LOP3.LUT R5, R9, 0x70, R5, 0xf8, !PT ;  /* 0x0000007009057812 */ /* 0x000fe400078ef805 */
[----:B------:R-:W-:Y:S01]  /*12010*/  F2FP.F16.E4M3.UNPACK_B R37, R0 ;  /* 0x00000000ff25723e */ /* 0x000fe200020006ff */
[----:B------:R-:W-:Y:S01]  /*12020*/  IMAD.SHL.U32 R7, R7, 0x800, RZ ;  /* 0x0000080007077824 */ /* 0x000fe200078e00ff */
[----:B------:R-:W-:-:S04]  /*12030*/  LOP3.LUT R4, R5, R8, RZ, 0x3c, !PT ;  /* 0x0000000805047212 */ /* 0x000fc800078e3cff */
[----:B------:R-:W-:-:S04]  /*12040*/  LOP3.LUT R7, R7, 0xffffc000, RZ, 0xc0, !PT ;  /* 0xffffc00007077812 */ /* 0x000fc800078ec0ff */
[----:B--2---:R-:W-:Y:S02]  /*12050*/  IADD3 R9, R4, R7, R6 ;  /* 0x0000000704097210 */ /* 0x004fe40007ffe006 */
[----:B---3--:R-:W1:Y:S03]  /*12060*/  LDS.128 R4, [R60+0x20400] ;  /* 0x020400003c047984 */ /* 0x008e660000000c00 */
[----:B------:R-:W-:-:S05]  /*12070*/  IMAD.IADD R24, R22, 0x1, R9 ;  /* 0x0000000116187824 */ /* 0x000fca00078e0209 */
[----:B------:R-:W2:Y:S01]  /*12080*/  LDS.128 R8, [R24+0x20400] ;  /* 0x0204000018087984 */ /* 0x000ea20000000c00 */
[----:B-1----:R-:W-:Y:S02]  /*12090*/  F2FP.F16.E4M3.UNPACK_B R30, R4.H1 ;  /* 0x00000004ff1e723e */ /* 0x002fe400030006ff */
[-C--:B------:R-:W-:Y:S02]  /*120a0*/  F2FP.F16.E4M3.UNPACK_B R42, R5.reuse ;  /* 0x00000005ff2a723e */ /* 0x080fe400020006ff */
[----:B------:R-:W-:Y:S02]  /*120b0*/  F2FP.F16.E4M3.UNPACK_B R38, R5.H1 ;  /* 0x00000005ff26723e */ /* 0x000fe400030006ff */
[----:B--2---:R-:W-:Y:S02]  /*120c0*/  F2FP.F16.E4M3.UNPACK_B R36, R8.H1 ;  /* 0x00000008ff24723e */ /* 0x004fe400030006ff */
[----:B------:R-:W-:Y:S02]  /*120d0*/  F2FP.F16.E4M3.UNPACK_B R31, R4 ;  /* 0x00000004ff1f723e */ /* 0x000fe400020006ff */
[-C--:B------:R-:W-:Y:S01]  /*120e0*/  F2FP.F16.E4M3.UNPACK_B R4, R7.reuse ;  /* 0x00000007ff04723e */ /* 0x080fe200020006ff */
[----:B------:R-:W-:Y:S01]  /*120f0*/  HADD2.F32 R5, -RZ, R36.H0_H0 ;  /* 0x20000024ff057230 */ /* 0x000fe20000004100 */
[----:B------:R-:W-:Y:S01]  /*12100*/  F2FP.F16.E4M3.UNPACK_B R26, R7.H1 ;  /* 0x00000007ff1a723e */ /* 0x000fe200030006ff */
[----:B------:R-:W-:Y:S01]  /*12110*/  HADD2.F32 R7, -RZ, R30.H0_H0 ;  /* 0x2000001eff077230 */ /* 0x000fe20000004100 */
[----:B------:R-:W-:Y:S01]  /*12120*/  F2FP.F16.E4M3.UNPACK_B R34, R8 ;  /* 0x00000008ff22723e */ /* 0x000fe200020006ff */
[----:B------:R-:W-:Y:S01]  /*12130*/  HADD2.F32 R36, -RZ, R36.H1_H1 ;  /* 0x30000024ff247230 */ /* 0x000fe20000004100 */
[-C--:B------:R-:W-:Y:S01]  /*12140*/  F2FP.F16.E4M3.UNPACK_B R43, R9.reuse ;  /* 0x00000009ff2b723e */ /* 0x080fe200020006ff */
[C---:B------:R-:W-:Y:S01]  /*12150*/  FMUL.FTZ R8, R5.reuse, R44 ;  /* 0x0000002c05087220 */ /* 0x040fe20000410000 */
[----:B0-----:R-:W-:Y:S01]  /*12160*/  F2FP.F16.E4M3.UNPACK_B R39, R9.H1 ;  /* 0x00000009ff27723e */ /* 0x001fe200030006ff */
[----:B------:R-:W-:Y:S01]  /*12170*/  FMUL.FTZ R9, R5, R40 ;  /* 0x0000002805097220 */ /* 0x000fe20000410000 */
[----:B------:R-:W-:Y:S01]  /*12180*/  F2FP.F16.E4M3.UNPACK_B R29, R10 ;  /* 0x0000000aff1d723e */ /* 0x000fe200020006ff */
[C---:B------:R-:W-:Y:S01]  /*12190*/  FFMA.FTZ R5, R7.reuse, R40, -R8 ;  /* 0x0000002807057223 */ /* 0x040fe20000010808 */
[----:B------:R-:W-:Y:S01]  /*121a0*/  F2FP.F16.E4M3.UNPACK_B R45, R10.H1 ;  /* 0x0000000aff2d723e */ /* 0x000fe200030006ff */
[----:B------:R-:W-:Y:S01]  /*121b0*/  FFMA.FTZ R7, R7, R44, R9 ;  /* 0x0000002c07077223 */ /* 0x000fe20000010009 */
[----:B------:R-:W-:Y:S01]  /*121c0*/  F2FP.F16.E4M3.UNPACK_B R44, R14 ;  /* 0x0000000eff2c723e */ /* 0x000fe200020006ff */
[----:B------:R-:W-:-:S02]  /*121d0*/  HADD2.F32 R8, -RZ, R34.H0_H0 ;  /* 0x20000022ff087230 */ /* 0x000fc40000004100 */
[C---:B------:R-:W-:Y:S01]  /*121e0*/  FMUL.FTZ R53, R36.reuse, R49 ;  /* 0x0000003124357220 */ /* 0x040fe20000410000 */
[----:B------:R-:W-:Y:S02]  /*121f0*/  HADD2.F32 R9, -RZ, R37.H0_H0 ;  /* 0x20000025ff097230 */ /* 0x000fe40000004100 */
[----:B------:R-:W-:Y:S01]  /*12200*/  FMUL.FTZ R40, R36, R41 ;  /* 0x0000002924287220 */ /* 0x000fe20000410000 */
[----:B------:R-:W-:Y:S01]  /*12210*/  HADD2.F32 R47, -RZ, R44.H0_H0 ;  /* 0x2000002cff2f7230 */ /* 0x000fe20000004100 */
[----:B------:R-:W-:Y:S01]  /*12220*/  F2FP.F16.E4M3.UNPACK_B R35, R6.H1 ;  /* 0x00000006ff23723e */ /* 0x000fe200030006ff */
[----:B------:R-:W-:Y:S02]  /*12230*/  HADD2.F32 R10, -RZ, R30.H1_H1 ;  /* 0x3000001eff0a7230 */ /* 0x000fe40000004100 */
[C---:B------:R-:W-:Y:S01]  /*12240*/  FMUL.FTZ R36, R8.reuse, R9 ;  /* 0x0000000908247220 */ /* 0x040fe20000410000 */
[----:B------:R-:W-:Y:S02]  /*12250*/  HADD2.F32 R30, -RZ, R31.H0_H0 ;  /* 0x2000001fff1e7230 */ /* 0x000fe40000004100 */
[----:B------:R-:W-:Y:S01]  /*12260*/  FMUL.FTZ R51, R8, R47 ;  /* 0x0000002f08337220 */ /* 0x000fe20000410000 */
[----:B------:R-:W-:-:S02]  /*12270*/  HADD2.F32 R46, -RZ, R44.H1_H1 ;  /* 0x3000002cff2e7230 */ /* 0x000fc40000004100 */
[C---:B------:R-:W-:Y:S01]  /*12280*/  FFMA.FTZ R8, R10.reuse, R41, -R53 ;  /* 0x000000290a087223 */ /* 0x040fe20000010835 */
[----:B------:R-:W-:Y:S01]  /*12290*/  FFMA.FTZ R10, R10, R49, R40 ;  /* 0x000000310a0a7223 */ /* 0x000fe20000010028 */
[----:B------:R-:W-:Y:S01]  /*122a0*/  F2FP.F16.E4M3.UNPACK_B R49, R15.H1 ;  /* 0x0000000fff31723e */ /* 0x000fe200030006ff */
[C---:B------:R-:W-:Y:S01]  /*122b0*/  FFMA.FTZ R9, R30.reuse, R9, -R51 ;  /* 0x000000091e097223 */ /* 0x040fe20000010833 */
[----:B------:R-:W-:Y:S01]  /*122c0*/  F2FP.F16.E4M3.UNPACK_B R41, R3.H1 ;  /* 0x00000003ff29723e */ /* 0x000fe200030006ff */
[----:B------:R-:W-:Y:S01]  /*122d0*/  FFMA.FTZ R30, R30, R47, R36 ;  /* 0x0000002f1e1e7223 */ /* 0x000fe20000010024 */
[----:B------:R-:W-:Y:S01]  /*122e0*/  HADD2.F32 R34, -RZ, R34.H1_H1 ;  /* 0x30000022ff227230 */ /* 0x000fe20000004100 */
[----:B------:R-:W-:Y:S01]  /*122f0*/  F2FP.F16.E4M3.UNPACK_B R28, R6 ;  /* 0x00000006ff1c723e */ /* 0x000fe200020006ff */
[----:B------:R-:W-:Y:S01]  /*12300*/  HADD2.F32 R47, -RZ, R49.H0_H0 ;  /* 0x20000031ff2f7230 */ /* 0x000fe20000004100 */
[----:B------:R-:W-:Y:S01]  /*12310*/  F2FP.F16.E4M3.UNPACK_B R6, R11 ;  /* 0x0000000bff06723e */ /* 0x000fe200020006ff */
[----:B------:R-:W-:-:S02]  /*12320*/  HADD2.F32 R36, -RZ, R39.H0_H0 ;  /* 0x20000027ff247230 */ /* 0x000fc40000004100 */
[----:B------:R-:W-:Y:S01]  /*12330*/  FMUL.FTZ R48, R34, R46 ;  /* 0x0000002e22307220 */ /* 0x000fe20000410000 */
[----:B------:R-:W-:Y:S01]  /*12340*/  HADD2.F32 R40, -RZ, R37.H1_H1 ;  /* 0x30000025ff287230 */ /* 0x000fe20000004100 */
[----:B------:R-:W-:Y:S01]  /*12350*/  F2FP.F16.E4M3.UNPACK_B R11, R11.H1 ;  /* 0x0000000bff0b723e */ /* 0x000fe200030006ff */
[----:B------:R-:W-:Y:S02]  /*12360*/  HADD2.F32 R31, -RZ, R31.H1_H1 ;  /* 0x3000001fff1f7230 */ /* 0x000fe40000004100 */
[----:B------:R-:W-:Y:S01]  /*12370*/  FMUL.FTZ R50, R36, R47 ;  /* 0x0000002f24327220 */ /* 0x000fe20000410000 */
[----:B------:R-:W-:Y:S02]  /*12380*/  HADD2.F32 R44, -RZ, R41.H0_H0 ;  /* 0x20000029ff2c7230 */ /* 0x000fe40000004100 */
[-C--:B------:R-:W-:Y:S01]  /*12390*/  FMUL.FTZ R51, R34, R40.reuse ;  /* 0x0000002822337220 */ /* 0x080fe20000410000 */
[----:B------:R-:W-:Y:S02]  /*123a0*/  HADD2.F32 R37, -RZ, R38.H0_H0 ;  /* 0x20000026ff257230 */ /* 0x000fe40000004100 */
[----:B------:R-:W-:Y:S01]  /*123b0*/  FFMA.FTZ R34, R31, R40, -R48 ;  /* 0x000000281f227223 */ /* 0x000fe20000010830 */
[----:B------:R-:W-:Y:S01]  /*123c0*/  F2FP.F16.E4M3.UNPACK_B R48, R15 ;  /* 0x0000000fff30723e */ /* 0x000fe200020006ff */
[----:B------:R-:W-:Y:S01]  /*123d0*/  FMUL.FTZ R52, R36, R44 ;  /* 0x0000002c24347220 */ /* 0x000fe20000410000 */
[----:B------:R-:W-:-:S02]  /*123e0*/  HADD2.F32 R49, -RZ, R49.H1_H1 ;  /* 0x30000031ff317230 */ /* 0x000fc40000004100 */
[C---:B------:R-:W-:Y:S01]  /*123f0*/  FFMA.FTZ R36, R37.reuse, R44, -R50 ;  /* 0x0000002c25247223 */ /* 0x040fe20000010832 */
[----:B------:R-:W-:Y:S01]  /*12400*/  F2FP.F16.E4M3.UNPACK_B R44, R3 ;  /* 0x00000003ff2c723e */ /* 0x000fe200020006ff */
[----:B------:R-:W-:Y:S01]  /*12410*/  FFMA.FTZ R37, R37, R47, R52 ;  /* 0x0000002f25257223 */ /* 0x000fe20000010034 */
[----:B------:R-:W-:Y:S02]  /*12420*/  HADD2.F32 R40, -RZ, R39.H1_H1 ;  /* 0x30000027ff287230 */ /* 0x000fe40000004100 */
[----:B------:R-:W-:Y:S01]  /*12430*/  FFMA.FTZ R31, R31, R46, R51 ;  /* 0x0000002e1f1f7223 */ /* 0x000fe20000010033 */
[----:B------:R-:W-:Y:S02]  /*12440*/  HADD2.F32 R47, -RZ, R41.H1_H1 ;  /* 0x30000029ff2f7230 */ /* 0x000fe40000004100 */
[----:B------:R-:W-:Y:S02]  /*12450*/  HADD2.F32 R50, -RZ, R48.H0_H0 ;  /* 0x20000030ff327230 */ /* 0x000fe40000004100 */
[----:B------:R-:W-:Y:S01]  /*12460*/  FMUL.FTZ R53, R40, R49 ;  /* 0x0000003128357220 */ /* 0x000fe20000410000 */
[----:B------:R-:W-:-:S02]  /*12470*/  HADD2.F32 R39, -RZ, R43.H0_H0 ;  /* 0x2000002bff277230 */ /* 0x000fc40000004100 */
[-C--:B------:R-:W-:Y:S01]  /*12480*/  FMUL.FTZ R40, R40, R47.reuse ;  /* 0x0000002f28287220 */ /* 0x080fe20000410000 */
[----:B------:R-:W-:Y:S02]  /*12490*/  HADD2.F32 R46, -RZ, R44.H0_H0 ;  /* 0x2000002cff2e7230 */ /* 0x000fe40000004100 */
[----:B------:R-:W-:Y:S02]  /*124a0*/  HADD2.F32 R38, -RZ, R38.H1_H1 ;  /* 0x30000026ff267230 */ /* 0x000fe40000004100 */
[C---:B------:R-:W-:Y:S01]  /*124b0*/  FMUL.FTZ R52, R39.reuse, R50 ;  /* 0x0000003227347220 */ /* 0x040fe20000410000 */
[----:B------:R-:W-:Y:S02]  /*124c0*/  HADD2.F32 R41, -RZ, R42.H0_H0 ;  /* 0x2000002aff297230 */ /* 0x000fe40000004100 */
[-C--:B------:R-:W-:Y:S01]  /*124d0*/  FMUL.FTZ R51, R39, R46.reuse ;  /* 0x0000002e27337220 */ /* 0x080fe20000410000 */
[----:B------:R-:W-:Y:S02]  /*124e0*/  HADD2.F32 R43, -RZ, R43.H1_H1 ;  /* 0x3000002bff2b7230 */ /* 0x000fe40000004100 */
[C---:B------:R-:W-:Y:S01]  /*124f0*/  FFMA.FTZ R39, R38.reuse, R47, -R53 ;  /* 0x0000002f26277223 */ /* 0x040fe20000010835 */
[----:B------:R-:W-:Y:S01]  /*12500*/  FFMA.FTZ R40, R38, R49, R40 ;  /* 0x0000003126287223 */ /* 0x000fe20000010028 */
[C---:B------:R-:W-:Y:S01]  /*12510*/  FFMA.FTZ R38, R41.reuse, R46, -R52 ;  /* 0x0000002e29267223 */ /* 0x040fe20000010834 */
[----:B------:R-:W-:Y:S01]  /*12520*/  FFMA.FTZ R41, R41, R50, R51 ;  /* 0x0000003229297223 */ /* 0x000fe20000010033 */
[----:B------:R-:W-:Y:S01]  /*12530*/  HADD2.F32 R50, -RZ, R48.H1_H1 ;  /* 0x30000030ff327230 */ /* 0x000fe20000004100 */
[----:B------:R-:W-:Y:S01]  /*12540*/  F2FP.F16.E4M3.UNPACK_B R51, R20.H1 ;  /* 0x00000014ff33723e */ /* 0x000fe200030006ff */
[----:B------:R-:W-:Y:S01]  /*12550*/  HADD2.F32 R47, -RZ, R44.H1_H1 ;  /* 0x3000002cff2f7230 */ /* 0x000fe20000004100 */
[----:B------:R-:W-:Y:S01]  /*12560*/  F2FP.F16.E4M3.UNPACK_B R48, R12.H1 ;  /* 0x0000000cff30723e */ /* 0x000fe200030006ff */
[----:B------:R-:W-:-:S02]  /*12570*/  HADD2.F32 R42, -RZ, R42.H1_H1 ;  /* 0x3000002aff2a7230 */ /* 0x000fc40000004100 */
[CC--:B------:R-:W-:Y:S01]  /*12580*/  FMUL.FTZ R55, R43.reuse, R50.reuse ;  /* 0x000000322b377220 */ /* 0x0c0fe20000410000 */
[----:B------:R-:W-:Y:S02]  /*12590*/  HADD2.F32 R53, -RZ, R51.H0_H0 ;  /* 0x20000033ff357230 */ /* 0x000fe40000004100 */
[-C--:B------:R-:W-:Y:S01]  /*125a0*/  FMUL.FTZ R57, R43, R47.reuse ;  /* 0x0000002f2b397220 */ /* 0x080fe20000410000 */
[----:B------:R-:W-:Y:S02]  /*125b0*/  HADD2.F32 R46, -RZ, R45.H0_H0 ;  /* 0x2000002dff2e7230 */ /* 0x000fe40000004100 */
[C---:B------:R-:W-:Y:S01]  /*125c0*/  FFMA.FTZ R43, R42.reuse, R47, -R55 ;  /* 0x0000002f2a2b7223 */ /* 0x040fe20000010837 */
[----:B------:R-:W-:Y:S02]  /*125d0*/  HADD2.F32 R49, -RZ, R48.H0_H0 ;  /* 0x20000030ff317230 */ /* 0x000fe40000004100 */
[----:B------:R-:W-:Y:S01]  /*125e0*/  FFMA.FTZ R42, R42, R50, R57 ;  /* 0x000000322a2a7223 */ /* 0x000fe20000010039 */
[----:B------:R-:W-:-:S02]  /*125f0*/  HADD2.F32 R44, -RZ, R35.H0_H0 ;  /* 0x20000023ff2c7230 */ /* 0x000fc40000004100 */
[C---:B------:R-:W-:Y:S01]  /*12600*/  FMUL.FTZ R59, R46.reuse, R53 ;  /* 0x000000352e3b7220 */ /* 0x040fe20000410000 */
[----:B------:R-:W-:Y:S02]  /*12610*/  HADD2.F32 R50, -RZ, R51.H1_H1 ;  /* 0x30000033ff327230 */ /* 0x000fe40000004100 */
[----:B------:R-:W-:Y:S01]  /*12620*/  FMUL.FTZ R46, R46, R49 ;  /* 0x000000312e2e7220 */ /* 0x000fe20000410000 */
[----:B------:R-:W-:Y:S01]  /*12630*/  HADD2.F32 R45, -RZ, R45.H1_H1 ;  /* 0x3000002dff2d7230 */ /* 0x000fe20000004100 */
[----:B------:R-:W-:Y:S01]  /*12640*/  F2FP.F16.E4M3.UNPACK_B R47, R20 ;  /* 0x00000014ff2f723e */ /* 0x000fe200020006ff */
[----:B------:R-:W-:Y:S02]  /*12650*/  HADD2.F32 R48, -RZ, R48.H1_H1 ;  /* 0x30000030ff307230 */ /* 0x000fe40000004100 */
[C---:B------:R-:W-:Y:S01]  /*12660*/  FFMA.FTZ R53, R44.reuse, R53, R46 ;  /* 0x000000352c357223 */ /* 0x040fe2000001002e */
[----:B------:R-:W-:Y:S02]  /*12670*/  HADD2.F32 R35, -RZ, R35.H1_H1 ;  /* 0x30000023ff237230 */ /* 0x000fe40000004100 */
[C---:B------:R-:W-:Y:S01]  /*12680*/  FMUL.FTZ R52, R45.reuse, R50 ;  /* 0x000000322d347220 */ /* 0x040fe20000410000 */
[----:B------:R-:W-:Y:S01]  /*12690*/  F2FP.F16.E4M3.UNPACK_B R46, R12 ;  /* 0x0000000cff2e723e */ /* 0x000fe200020006ff */
[----:B------:R-:W-:Y:S01]  /*126a0*/  FMUL.FTZ R45, R45, R48 ;  /* 0x000000302d2d7220 */ /* 0x000fe20000410000 */
[----:B------:R-:W-:Y:S01]  /*126b0*/  FFMA.FTZ R59, R44, R49, -R59 ;  /* 0x000000312c3b7223 */ /* 0x000fe2000001083b */
[----:B------:R-:W-:-:S02]  /*126c0*/  HADD2.F32 R49, -RZ, R47.H0_H0 ;  /* 0x2000002fff317230 */ /* 0x000fc40000004100 */
[C---:B------:R-:W-:Y:S01]  /*126d0*/  FFMA.FTZ R52, R35.reuse, R48, -R52 ;  /* 0x0000003023347223 */ /* 0x040fe20000010834 */
[----:B------:R-:W-:Y:S02]  /*126e0*/  HADD2.F32 R44, -RZ, R29.H0_H0 ;  /* 0x2000001dff2c7230 */ /* 0x000fe40000004100 */
[----:B------:R-:W-:Y:S01]  /*126f0*/  FFMA.FTZ R54, R35, R50, R45 ;  /* 0x0000003223367223 */ /* 0x000fe2000001002d */
[----:B------:R-:W-:Y:S01]  /*12700*/  HADD2.F32 R45, -RZ, R46.H0_H0 ;  /* 0x2000002eff2d7230 */ /* 0x000fe20000004100 */
[----:B------:R-:W-:Y:S01]  /*12710*/  F2FP.SATFINITE.E4M3.F32.PACK_AB_MERGE_C R37, R40, R37, RZ ;  /* 0x000000252825723e */ /* 0x000fe200048070ff */
[----:B------:R-:W-:Y:S02]  /*12720*/  HADD2.F32 R35, -RZ, R28.H0_H0 ;  /* 0x2000001cff237230 */ /* 0x000fe40000004100 */
[C---:B------:R-:W-:Y:S01]  /*12730*/  FMUL.FTZ R48, R44.reuse, R49 ;  /* 0x000000312c307220 */ /* 0x040fe20000410000 */
[----:B------:R-:W-:Y:S02]  /*12740*/  HADD2.F32 R47, -RZ, R47.H1_H1 ;  /* 0x3000002fff2f7230 */ /* 0x000fe40000004100 */
[----:B------:R-:W-:Y:S01]  /*12750*/  FMUL.FTZ R44, R44, R45 ;  /* 0x0000002d2c2c7220 */ /* 0x000fe20000410000 */
[----:B------:R-:W-:-:S02]  /*12760*/  HADD2.F32 R29, -RZ, R29.H1_H1 ;  /* 0x3000001dff1d7230 */ /* 0x000fc40000004100 */
[----:B------:R-:W-:Y:S01]  /*12770*/  FFMA.FTZ R48, R35, R45, -R48 ;  /* 0x0000002d23307223 */ /* 0x000fe20000010830 */
[----:B------:R-:W-:Y:S01]  /*12780*/  HADD2.F32 R46, -RZ, R46.H1_H1 ;  /* 0x3000002eff2e7230 */ /* 0x000fe20000004100 */
[----:B------:R-:W-:Y:S01]  /*12790*/  F2FP.F16.E4M3.UNPACK_B R45, R21.H1 ;  /* 0x00000015ff2d723e */ /* 0x000fe200030006ff */
[----:B------:R-:W-:Y:S02]  /*127a0*/  HADD2.F32 R28, -RZ, R28.H1_H1 ;  /* 0x3000001cff1c7230 */ /* 0x000fe40000004100 */
[----:B------:R-:W-:Y:S01]  /*127b0*/  FMUL.FTZ R51, R29, R47 ;  /* 0x0000002f1d337220 */ /* 0x000fe20000410000 */
[----:B------:R-:W-:Y:S01]  /*127c0*/  FFMA.FTZ R49, R35, R49, R44 ;  /* 0x0000003123317223 */ /* 0x000fe2000001002c */
[----:B------:R-:W-:Y:S01]  /*127d0*/  F2FP.F16.E4M3.UNPACK_B R35, R13.H1 ;  /* 0x0000000dff23723e */ /* 0x000fe200030006ff */
[-C--:B------:R-:W-:Y:S01]  /*127e0*/  FMUL.FTZ R44, R29, R46.reuse ;  /* 0x0000002e1d2c7220 */ /* 0x080fe20000410000 */
[----:B------:R-:W-:Y:S01]  /*127f0*/  FFMA.FTZ R51, R28, R46, -R51 ;  /* 0x0000002e1c337223 */ /* 0x000fe20000010833 */
[----:B------:R-:W-:-:S02]  /*12800*/  HADD2.F32 R46, -RZ, R45.H0_H0 ;  /* 0x2000002dff2e7230 */ /* 0x000fc40000004100 */
[----:B------:R-:W-:Y:S02]  /*12810*/  HADD2.F32 R29, -RZ, R11.H0_H0 ;  /* 0x2000000bff1d7230 */ /* 0x000fe40000004100 */
[----:B------:R-:W-:Y:S01]  /*12820*/  FFMA.FTZ R50, R28, R47, R44 ;  /* 0x0000002f1c327223 */ /* 0x000fe2000001002c */
[--C-:B------:R-:W-:Y:S02]  /*12830*/  HADD2.F32 R44, -RZ, R35.reuse.H0_H0 ;  /* 0x20000023ff2c7230 */ /* 0x100fe40000004100 */
[----:B------:R-:W-:Y:S02]  /*12840*/  HADD2.F32 R28, -RZ, R26.H0_H0 ;  /* 0x2000001aff1c7230 */ /* 0x000fe40000004100 */
[C---:B------:R-:W-:Y:S01]  /*12850*/  FMUL.FTZ R47, R29.reuse, R46 ;  /* 0x0000002e1d2f7220 */ /* 0x040fe20000410000 */
[----:B------:R-:W-:Y:S02]  /*12860*/  HADD2.F32 R35, -RZ, R35.H1_H1 ;  /* 0x30000023ff237230 */ /* 0x000fe40000004100 */
[----:B------:R-:W-:Y:S01]  /*12870*/  FMUL.FTZ R55, R29, R44 ;  /* 0x0000002c1d377220 */ /* 0x000fe20000410000 */
[----:B------:R-:W-:-:S02]  /*12880*/  HADD2.F32 R45, -RZ, R45.H1_H1 ;  /* 0x3000002dff2d7230 */ /* 0x000fc40000004100 */
[C---:B------:R-:W-:Y:S01]  /*12890*/  FFMA.FTZ R56, R28.reuse, R44, -R47 ;  /* 0x0000002c1c387223 */ /* 0x040fe2000001082f */
[----:B------:R-:W-:Y:S01]  /*128a0*/  HADD2.F32 R11, -RZ, R11.H1_H1 ;  /* 0x3000000bff0b7230 */ /* 0x000fe20000004100 */
[----:B------:R-:W-:Y:S01]  /*128b0*/  F2FP.F16.E4M3.UNPACK_B R29, R13 ;  /* 0x0000000dff1d723e */ /* 0x000fe200020006ff */
[----:B------:R-:W-:Y:S01]  /*128c0*/  HADD2.F32 R26, -RZ, R26.H1_H1 ;  /* 0x3000001aff1a7230 */ /* 0x000fe20000004100 */
[----:B------:R-:W-:Y:S01]  /*128d0*/  F2FP.F16.E4M3.UNPACK_B R44, R21 ;  /* 0x00000015ff2c723e */ /* 0x000fe200020006ff */
[----:B------:R-:W-:Y:S01]  /*128e0*/  FFMA.FTZ R57, R28, R46, R55 ;  /* 0x0000002e1c397223 */ /* 0x000fe20000010037 */
[C---:B------:R-:W-:Y:S01]  /*128f0*/  FMUL.FTZ R47, R11.reuse, R45 ;  /* 0x0000002d0b2f7220 */ /* 0x040fe20000410000 */
[-C--:B------:R-:W-:Y:S01]  /*12900*/  FMUL.FTZ R58, R11, R35.reuse ;  /* 0x000000230b3a7220 */ /* 0x080fe20000410000 */
[--C-:B------:R-:W-:Y:S02]  /*12910*/  HADD2.F32 R28, -RZ, R29.reuse.H0_H0 ;  /* 0x2000001dff1c7230 */ /* 0x100fe40000004100 */
[C---:B------:R-:W-:Y:S01]  /*12920*/  FFMA.FTZ R61, R26.reuse, R35, -R47 ;  /* 0x000000231a3d7223 */ /* 0x040fe2000001082f */
[----:B------:R-:W-:Y:S01]  /*12930*/  FFMA.FTZ R58, R26, R45, R58 ;  /* 0x0000002d1a3a7223 */ /* 0x000fe2000001003a */
[----:B------:R-:W-:-:S02]  /*12940*/  HADD2.F32 R29, -RZ, R29.H1_H1 ;  /* 0x3000001dff1d7230 */ /* 0x000fc40000004100 */
[----:B------:R-:W-:Y:S02]  /*12950*/  HADD2.F32 R45, -RZ, R44.H1_H1 ;  /* 0x3000002cff2d7230 */ /* 0x000fe40000004100 */
[----:B------:R-:W-:Y:S01]  /*12960*/  HADD2.F32 R26, -RZ, R6.H1_H1 ;  /* 0x30000006ff1a7230 */ /* 0x000fe20000004100 */
[----:B------:R-:W-:Y:S01]  /*12970*/  F2FP.SATFINITE.E4M3.F32.PACK_AB_MERGE_C R57, R58, R57, RZ ;  /* 0x000000393a39723e */ /* 0x000fe200048070ff */
[----:B------:R-:W-:Y:S02]  /*12980*/  HADD2.F32 R35, -RZ, R44.H0_H0 ;  /* 0x2000002cff237230 */ /* 0x000fe40000004100 */
[----:B------:R-:W-:Y:S02]  /*12990*/  HADD2.F32 R11, -RZ, R6.H0_H0 ;  /* 0x20000006ff0b7230 */ /* 0x000fe40000004100 */
[C---:B------:R-:W-:Y:S01]  /*129a0*/  FMUL.FTZ R55, R26.reuse, R45 ;  /* 0x0000002d1a377220 */ /* 0x040fe20000410000 */
[--C-:B------:R-:W-:Y:S02]  /*129b0*/  HADD2.F32 R6, -RZ, R4.reuse.H0_H0 ;  /* 0x20000004ff067230 */ /* 0x100fe40000004100 */
[----:B------:R-:W-:Y:S01]  /*129c0*/  FMUL.FTZ R46, R26, R29 ;  /* 0x0000001d1a2e7220 */ /* 0x000fe20000410000 */
[----:B------:R-:W-:-:S02]  /*129d0*/  HADD2.F32 R4, -RZ, R4.H1_H1 ;  /* 0x30000004ff047230 */ /* 0x000fc40000004100 */
[C---:B------:R-:W-:Y:S01]  /*129e0*/  FMUL.FTZ R47, R11.reuse, R35 ;  /* 0x000000230b2f7220 */ /* 0x040fe20000410000 */
[-C--:B------:R-:W-:Y:S02]  /*129f0*/  FMUL.FTZ R44, R11, R28.reuse ;  /* 0x0000001c0b2c7220 */ /* 0x080fe40000410000 */
[C---:B------:R-:W-:Y:S01]  /*12a00*/  FFMA.FTZ R26, R4.reuse, R29, -R55 ;  /* 0x0000001d041a7223 */ /* 0x040fe20000010837 */
[----:B------:R-:W-:Y:S01]  /*12a10*/  FFMA.FTZ R46, R4, R45, R46 ;  /* 0x0000002d042e7223 */ /* 0x000fe2000001002e */
[----:B------:R-:W-:Y:S01]  /*12a20*/  F2FP.SATFINITE.E4M3.F32.PACK_AB_MERGE_C R4, R8, R5, RZ ;  /* 0x000000050804723e */ /* 0x000fe200048070ff */
[C---:B------:R-:W-:Y:S01]  /*12a30*/  FFMA.FTZ R47, R6.reuse, R28, -R47 ;  /* 0x0000001c062f7223 */ /* 0x040fe2000001082f */
[----:B------:R-:W-:Y:S01]  /*12a40*/  FFMA.FTZ R11, R6, R35, R44 ;  /* 0x00000023060b7223 */ /* 0x000fe2000001002c */
[----:B------:R-:W-:Y:S02]  /*12a50*/  F2FP.SATFINITE.E4M3.F32.PACK_AB_MERGE_C R8, R10, R7, RZ ;  /* 0x000000070a08723e */ /* 0x000fe400048070ff */
[----:B------:R-:W-:-:S02]  /*12a60*/  F2FP.SATFINITE.E4M3.F32.PACK_AB_MERGE_C R5, R39, R36, RZ ;  /* 0x000000242705723e */ /* 0x000fc400048070ff */
[----:B------:R-:W-:Y:S02]  /*12a70*/  F2FP.SATFINITE.E4M3.F32.PACK_AB_MERGE_C R6, R52, R59, RZ ;  /* 0x0000003b3406723e */ /* 0x000fe400048070ff */
[----:B------:R-:W-:Y:S02]  /*12a80*/  F2FP.SATFINITE.E4M3.F32.PACK_AB_MERGE_C R7, R61, R56, RZ ;  /* 0x000000383d07723e */ /* 0x000fe400048070ff */
[----:B------:R-:W-:Y:S02]  /*12a90*/  F2FP.SATFINITE.E4M3.F32.PACK_AB_MERGE_C R10, R54, R53, RZ ;  /* 0x00000035360a723e */ /* 0x000fe400048070ff */
[----:B------:R-:W-:Y:S02]  /*12aa0*/  F2FP.SATFINITE.E4M3.F32.PACK_AB_MERGE_C R4, R34, R9, R4 ;  /* 0x000000092204723e */ /* 0x000fe40004807004 */
[----:B------:R-:W-:Y:S02]  /*12ab0*/  F2FP.SATFINITE.E4M3.F32.PACK_AB_MERGE_C R5, R43, R38, R5 ;  /* 0x000000262b05723e */ /* 0x000fe40004807005 */
[----:B------:R-:W-:-:S02]  /*12ac0*/  F2FP.SATFINITE.E4M3.F32.PACK_AB_MERGE_C R6, R51, R48, R6 ;  /* 0x000000303306723e */ /* 0x000fc40004807006 */
[----:B------:R-:W-:Y:S02]  /*12ad0*/  F2FP.SATFINITE.E4M3.F32.PACK_AB_MERGE_C R7, R26, R47, R7 ;  /* 0x0000002f1a07723e */ /* 0x000fe40004807007 */
[----:B------:R-:W-:Y:S02]  /*12ae0*/  F2FP.SATFINITE.E4M3.F32.PACK_AB_MERGE_C R8, R31, R30, R8 ;  /* 0x0000001e1f08723e */ /* 0x000fe40004807008 */
[----:B------:R-:W-:Y:S01]  /*12af0*/  F2FP.SATFINITE.E4M3.F32.PACK_AB_MERGE_C R9, R42, R41, R37 ;  /* 0x000000292a09723e */ /* 0x000fe20004807025 */
[----:B------:R1:W-:Y:S01]  /*12b00*/  STS.128 [R60+0x20400], R4 ;  /* 0x020400043c007388 */ /* 0x0003e20000000c00 */
[----:B------:R-:W-:Y:S02]  /*12b10*/  F2FP.SATFINITE.E4M3.F32.PACK_AB_MERGE_C R10, R50, R49, R10 ;  /* 0x00000031320a723e */ /* 0x000fe4000480700a */
[----:B------:R-:W-:-:S05]  /*12b20*/  F2FP.SATFINITE.E4M3.F32.PACK_AB_MERGE_C R11, R46, R11, R57 ;  /* 0x0000000b2e0b723e */ /* 0x000fca0004807039 */
[----:B------:R1:W-:Y:S02]  /*12b30*/  STS.128 [R24+0x20400], R8 ;  /* 0x0204000818007388 */ /* 0x0003e40000000c00 */
.L_x_477:
[----:B------:R-:W-:Y:S05]  /*12b40*/  BSYNC B1 ;  /* 0x0000000000017941 */ /* 0x000fea0003800000 */
.L_x_476:
[----:B------:R-:W-:Y:S04]  /*12b50*/  BSSY B1, `(.L_x_478) ;  /* 0x00000cc000017945 */ /* 0x000fe80003800000 */
[----:B------:R-:W-:Y:S05]  /*12b60*/  @P2 BRA `(.L_x_479) ;  /* 0x0000000c00282947 */ /* 0x000fea0003800000 */
[----:B-1----:R-:W2:Y:S04]  /*12b70*/  LDL R6, [R1+0x5c] ;  /* 0x00005c0001067983 */ /* 0x002ea80000100800 */
[----:B------:R-:W3:Y:S01]  /*12b80*/  LDL R59, [R1+0x198] ;  /* 0x00019800013b7983 */ /* 0x000ee20000100800 */
[----:B------:R-:W-:Y:S01]  /*12b90*/  LEA.HI R4, R32, R33, RZ, 0x3 ;  /* 0x0000002120047211 */ /* 0x000fe200078f18ff */
[C---:B------:R-:W-:Y:S01]  /*12ba0*/  VIADD R8, R23.reuse, 0x20 ;  /* 0x0000002017087836 */ /* 0x040fe20000000000 */
[----:B------:R-:W-:Y:S01]  /*12bb0*/  F2FP.F16.E4M3.UNPACK_B R42, R14.H1 ;  /* 0x0000000eff2a723e */ /* 0x000fe200030006ff */
[----:B------:R-:W-:Y:S01]  /*12bc0*/  VIADD R9, R23, 0x20 ;  /* 0x0000002017097836 */ /* 0x000fe20000000000 */
[----:B------:R-:W-:Y:S01]  /*12bd0*/  LOP3.LUT R4, R4, 0xfffffff8, RZ, 0xc0, !PT ;  /* 0xfffffff804047812 */ /* 0x000fe200078ec0ff */
[----:B------:R-:W-:Y:S01]  /*12be0*/  IMAD.SHL.U32 R8, R8, 0x80, RZ ;  /* 0x0000008008087824 */ /* 0x000fe200078e00ff */
[----:B0-----:R-:W-:Y:S01]  /*12bf0*/  F2FP.F16.E4M3.UNPACK_B R39, R0.H1 ;  /* 0x00000000ff27723e */ /* 0x001fe200030006ff */
[----:B------:R-:W-:Y:S01]  /*12c00*/  IMAD.SHL.U32 R9, R9, 0x80, RZ ;  /* 0x0000008009097824 */ /* 0x000fe200078e00ff */
[----:B------:R-:W-:Y:S01]  /*12c10*/  F2FP.F16.E4M3.UNPACK_B R48, R14 ;  /* 0x0000000eff30723e */ /* 0x000fe200020006ff */
[----:B------:R-:W-:Y:S01]  /*12c20*/  IMAD.IADD R4, R33, 0x1, -R4 ;  /* 0x0000000121047824 */ /* 0x000fe200078e0a04 */
[----:B------:R-:W-:Y:S01]  /*12c30*/  LOP3.LUT R8, R8, 0x380, RZ, 0xc0, !PT ;  /* 0x0000038008087812 */ /* 0x000fe200078ec0ff */
[--C-:B------:R-:W-:Y:S01]  /*12c40*/  HADD2.F32 R47, -RZ, R42.reuse.H0_H0 ;  /* 0x2000002aff2f7230 */ /* 0x100fe20000004100 */
[----:B------:R-:W-:Y:S01]  /*12c50*/  LOP3.LUT R9, R9, 0x380, RZ, 0xc0, !PT ;  /* 0x0000038009097812 */ /* 0x000fe200078ec0ff */
[----:B------:R-:W-:Y:S01]  /*12c60*/  HADD2.F32 R43, -RZ, R39.H0_H0 ;  /* 0x20000027ff2b7230 */ /* 0x000fe20000004100 */
[----:B------:R-:W-:Y:S01]  /*12c70*/  LEA.HI R4, R27, R4, RZ, 0x1c ;  /* 0x000000041b047211 */ /* 0x000fe200078fe0ff */
[----:B------:R-:W-:Y:S01]  /*12c80*/  HADD2.F32 R52, -RZ, R42.H1_H1 ;  /* 0x3000002aff347230 */ /* 0x000fe20000004100 */
[----:B------:R-:W-:Y:S01]  /*12c90*/  SHF.R.U32.HI R8, RZ, 0x3, R8 ;  /* 0x00000003ff087819 */ /* 0x000fe20000011608 */
[--C-:B------:R-:W-:Y:S01]  /*12ca0*/  HADD2.F32 R50, -RZ, R48.reuse.H0_H0 ;  /* 0x20000030ff327230 */ /* 0x100fe20000004100 */
[----:B------:R-:W-:Y:S01]  /*12cb0*/  SHF.R.S32.HI R7, RZ, 0x1f, R4 ;  /* 0x0000001fff077819 */ /* 0x000fe20000011404 */
[----:B------:R-:W-:Y:S01]  /*12cc0*/  HADD2.F32 R49, -RZ, R48.H1_H1 ;  /* 0x30000030ff317230 */ /* 0x000fe20000004100 */
[----:B------:R-:W-:-:S02]  /*12cd0*/  SHF.L.U32 R5, R4, 0x4, RZ ;  /* 0x0000000404057819 */ /* 0x000fc400000006ff */
[----:B------:R-:W-:Y:S02]  /*12ce0*/  LEA.HI R7, R7, R4, RZ, 0x3 ;  /* 0x0000000407077211 */ /* 0x000fe400078f18ff */
[----:B------:R-:W-:Y:S02]  /*12cf0*/  LOP3.LUT R4, R9, 0x70, R5, 0xf8, !PT ;  /* 0x0000007009047812 */ /* 0x000fe400078ef805 */
[----:B------:R-:W-:Y:S01]  /*12d00*/  F2FP.F16.E4M3.UNPACK_B R42, R0 ;  /* 0x00000000ff2a723e */ /* 0x000fe200020006ff */
[----:B------:R-:W-:Y:S01]  /*12d10*/  IMAD.SHL.U32 R7, R7, 0x800, RZ ;  /* 0x0000080007077824 */ /* 0x000fe200078e00ff */
[----:B------:R-:W-:Y:S02]  /*12d20*/  LOP3.LUT R4, R4, R8, RZ, 0x3c, !PT ;  /* 0x0000000804047212 */ /* 0x000fe400078e3cff */
[----:B------:R-:W-:Y:S01]  /*12d30*/  F2FP.F16.E4M3.UNPACK_B R51, R15.H1 ;  /* 0x0000000fff33723e */ /* 0x000fe200030006ff */
[----:B------:R-:W-:Y:S01]  /*12d40*/  HADD2.F32 R46, -RZ, R42.H0_H0 ;  /* 0x2000002aff2e7230 */ /* 0x000fe20000004100 */
[----:B------:R-:W-:-:S02]  /*12d50*/  LOP3.LUT R7, R7, 0xffffc000, RZ, 0xc0, !PT ;  /* 0xffffc00007077812 */ /* 0x000fc400078ec0ff */
[----:B------:R-:W-:Y:S01]  /*12d60*/  F2FP.F16.E4M3.UNPACK_B R55, R20.H1 ;  /* 0x00000014ff37723e */ /* 0x000fe200030006ff */
[--C-:B------:R-:W-:Y:S02]  /*12d70*/  HADD2.F32 R53, -RZ, R51.reuse.H0_H0 ;  /* 0x20000033ff357230 */ /* 0x100fe40000004100 */
[----:B------:R-:W-:Y:S01]  /*12d80*/  HADD2.F32 R56, -RZ, R51.H1_H1 ;  /* 0x30000033ff387230 */ /* 0x000fe20000004100 */
[----:B--2---:R-:W-:-:S04]  /*12d90*/  IADD3 R9, R4, R7, R6 ;  /* 0x0000000704097210 */ /* 0x004fc80007ffe006 */
[----:B------:R-:W-:Y:S01]  /*12da0*/  IADD3 R24, R22, R9, RZ ;  /* 0x0000000916187210 */ /* 0x000fe20007ffe0ff */
[----:B---3--:R-:W0:Y:S04]  /*12db0*/  LDS.128 R4, [R59+0x20400] ;  /* 0x020400003b047984 */ /* 0x008e280000000c00 */
[----:B------:R-:W1:Y:S01]  /*12dc0*/  LDS.128 R8, [R24+0x20400] ;  /* 0x0204000018087984 */ /* 0x000e620000000c00 */
[-C--:B0-----:R-:W-:Y:S02]  /*12dd0*/  F2FP.F16.E4M3.UNPACK_B R31, R6.reuse ;  /* 0x00000006ff1f723e */ /* 0x081fe400020006ff */
[----:B------:R-:W-:Y:S02]  /*12de0*/  F2FP.F16.E4M3.UNPACK_B R40, R6.H1 ;  /* 0x00000006ff28723e */ /* 0x000fe400030006ff */
[----:B------:R-:W-:-:S02]  /*12df0*/  F2FP.F16.E4M3.UNPACK_B R6, R7 ;  /* 0x00000007ff06723e */ /* 0x000fc400020006ff */
[----:B------:R-:W-:Y:S02]  /*12e00*/  F2FP.F16.E4M3.UNPACK_B R28, R7.H1 ;  /* 0x00000007ff1c723e */ /* 0x000fe400030006ff */
[----:B-1----:R-:W-:Y:S02]  /*12e10*/  F2FP.F16.E4M3.UNPACK_B R7, R8.H1 ;  /* 0x00000008ff07723e */ /* 0x002fe400030006ff */
[-C--:B------:R-:W-:Y:S02]  /*12e20*/  F2FP.F16.E4M3.UNPACK_B R30, R4.reuse ;  /* 0x00000004ff1e723e */ /* 0x080fe400020006ff */
[----:B------:R-:W-:Y:S01]  /*12e30*/  F2FP.F16.E4M3.UNPACK_B R34, R4.H1 ;  /* 0x00000004ff22723e */ /* 0x000fe200030006ff */
[--C-:B------:R-:W-:Y:S01]  /*12e40*/  HADD2.F32 R4, -RZ, R7.reuse.H0_H0 ;  /* 0x20000007ff047230 */ /* 0x100fe20000004100 */
[-C--:B------:R-:W-:Y:S02]  /*12e50*/  F2FP.F16.E4M3.UNPACK_B R41, R5.reuse ;  /* 0x00000005ff29723e */ /* 0x080fe400020006ff */
[----:B------:R-:W-:Y:S01]  /*12e60*/  F2FP.F16.E4M3.UNPACK_B R36, R5.H1 ;  /* 0x00000005ff24723e */ /* 0x000fe200030006ff */
[--C-:B------:R-:W-:Y:S01]  /*12e70*/  HADD2.F32 R5, -RZ, R34.reuse.H0_H0 ;  /* 0x20000022ff057230 */ /* 0x100fe20000004100 */
[----:B------:R-:W-:Y:S01]  /*12e80*/  F2FP.F16.E4M3.UNPACK_B R35, R8 ;  /* 0x00000008ff23723e */ /* 0x000fe200020006ff */
[----:B------:R-:W-:Y:S01]  /*12e90*/  FMUL.FTZ R8, R47, R4 ;  /* 0x000000042f087220 */ /* 0x000fe20000410000 */
[-C--:B------:R-:W-:Y:S01]  /*12ea0*/  F2FP.F16.E4M3.UNPACK_B R37, R10.reuse ;  /* 0x0000000aff25723e */ /* 0x080fe200020006ff */
[----:B------:R-:W-:Y:S01]  /*12eb0*/  HADD2.F32 R34, -RZ, R34.H1_H1 ;  /* 0x30000022ff227230 */ /* 0x000fe20000004100 */
[----:B------:R-:W-:Y:S01]  /*12ec0*/  F2FP.F16.E4M3.UNPACK_B R45, R10.H1 ;  /* 0x0000000aff2d723e */ /* 0x000fe200030006ff */
[C---:B------:R-:W-:Y:S01]  /*12ed0*/  FMUL.FTZ R10, R43.reuse, R4 ;  /* 0x000000042b0a7220 */ /* 0x040fe20000410000 */
[----:B------:R-:W-:Y:S01]  /*12ee0*/  F2FP.F16.E4M3.UNPACK_B R44, R9 ;  /* 0x00000009ff2c723e */ /* 0x000fe200020006ff */
[----:B------:R-:W-:Y:S01]  /*12ef0*/  FFMA.FTZ R4, R43, R5, -R8 ;  /* 0x000000052b047223 */ /* 0x000fe20000010808 */
[----:B------:R-:W-:Y:S01]  /*12f00*/  F2FP.F16.E4M3.UNPACK_B R38, R9.H1 ;  /* 0x00000009ff26723e */ /* 0x000fe200030006ff */
[----:B------:R-:W-:-:S02]  /*12f10*/  HADD2.F32 R9, -RZ, R7.H1_H1 ;  /* 0x30000007ff097230 */ /* 0x000fc40000004100 */
[----:B------:R-:W-:Y:S01]  /*12f20*/  FFMA.FTZ R5, R47, R5, R10 ;  /* 0x000000052f057223 */ /* 0x000fe2000001000a */
[----:B------:R-:W-:Y:S01]  /*12f30*/  HADD2.F32 R7, -RZ, R35.H0_H0 ;  /* 0x20000023ff077230 */ /* 0x000fe20000004100 */
[-C--:B------:R-:W-:Y:S01]  /*12f40*/  F2FP.F16.E4M3.UNPACK_B R26, R11.reuse ;  /* 0x0000000bff1a723e */ /* 0x080fe200020006ff */
[----:B------:R-:W-:Y:S01]  /*12f50*/  HADD2.F32 R10, -RZ, R39.H1_H1 ;  /* 0x30000027ff0a7230 */ /* 0x000fe20000004100 */
[----:B------:R-:W-:Y:S01]  /*12f60*/  F2FP.F16.E4M3.UNPACK_B R29, R11.H1 ;  /* 0x0000000bff1d723e */ /* 0x000fe200030006ff */
[--C-:B------:R-:W-:Y:S02]  /*12f70*/  HADD2.F32 R8, -RZ, R30.reuse.H0_H0 ;  /* 0x2000001eff087230 */ /* 0x100fe40000004100 */
[----:B------:R-:W-:Y:S01]  /*12f80*/  FMUL.FTZ R43, R52, R9 ;  /* 0x00000009342b7220 */ /* 0x000fe20000410000 */
[----:B------:R-:W-:Y:S01]  /*12f90*/  FMUL.FTZ R11, R50, R7 ;  /* 0x00000007320b7220 */ /* 0x000fe20000410000 */
[----:B------:R-:W-:Y:S01]  /*12fa0*/  FMUL.FTZ R47, R10, R9 ;  /* 0x000000090a2f7220 */ /* 0x000fe20000410000 */
[----:B------:R-:W-:Y:S01]  /*12fb0*/  FMUL.FTZ R39, R46, R7 ;  /* 0x000000072e277220 */ /* 0x000fe20000410000 */
[----:B------:R-:W-:Y:S01]  /*12fc0*/  FFMA.FTZ R9, R10, R34, -R43 ;  /* 0x000000220a097223 */ /* 0x000fe2000001082b */
[----:B------:R-:W-:Y:S01]  /*12fd0*/  FFMA.FTZ R7, R46, R8, -R11 ;  /* 0x000000082e077223 */ /* 0x000fe2000001080b */
[----:B------:R-:W-:Y:S01]  /*12fe0*/  F2FP.F16.E4M3.UNPACK_B R43, R3.H1 ;  /* 0x00000003ff2b723e */ /* 0x000fe200030006ff */
[----:B------:R-:W-:-:S02]  /*12ff0*/  HADD2.F32 R11, -RZ, R30.H1_H1 ;  /* 0x3000001eff0b7230 */ /* 0x000fc40000004100 */
[----:B------:R-:W-:Y:S01]  /*13000*/  FFMA.FTZ R8, R50, R8, R39 ;  /* 0x0000000832087223 */ /* 0x000fe20000010027 */
[----:B------:R-:W-:Y:S02]  /*13010*/  HADD2.F32 R30, -RZ, R35.H1_H1 ;  /* 0x30000023ff1e7230 */ /* 0x000fe40000004100 */
[----:B------:R-:W-:Y:S01]  /*13020*/  FFMA.FTZ R10, R52, R34, R47 ;  /* 0x00000022340a7223 */ /* 0x000fe2000001002f */
[----:B------:R-:W-:Y:S01]  /*13030*/  HADD2.F32 R39, -RZ, R42.H1_H1 ;  /* 0x3000002aff277230 */ /* 0x000fe20000004100 */
[----:B------:R-:W-:Y:S01]  /*13040*/  F2FP.F16.E4M3.UNPACK_B R52, R15 ;  /* 0x0000000fff34723e */ /* 0x000fe200020006ff */
[----:B------:R-:W-:Y:S02]  /*13050*/  HADD2.F32 R34, -RZ, R38.H0_H0 ;  /* 0x20000026ff227230 */ /* 0x000fe40000004100 */
[-C--:B------:R-:W-:Y:S01]  /*13060*/  FMUL.FTZ R42, R49, R30.reuse ;  /* 0x0000001e312a7220 */ /* 0x080fe20000410000 */
[----:B------:R-:W-:Y:S02]  /*13070*/  HADD2.F32 R47, -RZ, R43.H0_H0 ;  /* 0x2000002bff2f7230 */ /* 0x000fe40000004100 */
[----:B------:R-:W-:Y:S01]  /*13080*/  FMUL.FTZ R46, R39, R30 ;  /* 0x0000001e272e7220 */ /* 0x000fe20000410000 */
[----:B------:R-:W-:-:S02]  /*13090*/  HADD2.F32 R35, -RZ, R36.H0_H0 ;  /* 0x20000024ff237230 */ /* 0x000fc40000004100 */
[-C--:B------:R-:W-:Y:S01]  /*130a0*/  FMUL.FTZ R48, R53, R34.reuse ;  /* 0x0000002235307220 */ /* 0x080fe20000410000 */
[-C--:B------:R-:W-:Y:S01]  /*130b0*/  FFMA.FTZ R30, R39, R11.reuse, -R42 ;  /* 0x0000000b271e7223 */ /* 0x080fe2000001082a */
[----:B------:R-:W-:Y:S01]  /*130c0*/  FMUL.FTZ R50, R47, R34 ;  /* 0x000000222f327220 */ /* 0x000fe20000410000 */
[----:B------:R-:W-:Y:S01]  /*130d0*/  FFMA.FTZ R11, R49, R11, R46 ;  /* 0x0000000b310b7223 */ /* 0x000fe2000001002e */
[----:B------:R-:W-:Y:S01]  /*130e0*/  FFMA.FTZ R34, R47, R35, -R48 ;  /* 0x000000232f227223 */ /* 0x000fe20000010830 */
[----:B------:R-:W-:Y:S01]  /*130f0*/  F2FP.F16.E4M3.UNPACK_B R46, R3 ;  /* 0x00000003ff2e723e */ /* 0x000fe200020006ff */
[----:B------:R-:W-:Y:S01]  /*13100*/  FFMA.FTZ R35, R53, R35, R50 ;  /* 0x0000002335237223 */ /* 0x000fe20000010032 */
[----:B------:R-:W-:Y:S01]  /*13110*/  HADD2.F32 R50, -RZ, R43.H1_H1 ;  /* 0x3000002bff327230 */ /* 0x000fe20000004100 */
[----:B------:R-:W-:Y:S01]  /*13120*/  F2FP.SATFINITE.E4M3.F32.PACK_AB_MERGE_C R4, R9, R4, RZ ;  /* 0x000000040904723e */ /* 0x000fe200048070ff */
[----:B------:R-:W-:Y:S01]  /*13130*/  HADD2.F32 R42, -RZ, R38.H1_H1 ;  /* 0x30000026ff2a7230 */ /* 0x000fe20000004100 */
[----:B------:R-:W-:Y:S01]  /*13140*/  F2FP.SATFINITE.E4M3.F32.PACK_AB_MERGE_C R10, R10, R5, RZ ;  /* 0x000000050a0a723e */ /* 0x000fe200048070ff */
[----:B------:R-:W-:Y:S01]  /*13150*/  HADD2.F32 R54, -RZ, R52.H0_H0 ;  /* 0x20000034ff367230 */ /* 0x000fe20000004100 */
[----:B------:R-:W-:Y:S01]  /*13160*/  F2FP.SATFINITE.E4M3.F32.PACK_AB_MERGE_C R4, R30, R7, R4 ;  /* 0x000000071e04723e */ /* 0x000fe20004807004 */
[----:B------:R-:W-:-:S02]  /*13170*/  HADD2.F32 R39, -RZ, R44.H0_H0 ;  /* 0x2000002cff277230 */ /* 0x000fc40000004100 */
[-C--:B------:R-:W-:Y:S01]  /*13180*/  FMUL.FTZ R49, R56, R42.reuse ;  /* 0x0000002a38317220 */ /* 0x080fe20000410000 */
[----:B------:R-:W-:Y:S02]  /*13190*/  HADD2.F32 R48, -RZ, R46.H0_H0 ;  /* 0x2000002eff307230 */ /* 0x000fe40000004100 */
[----:B------:R-:W-:Y:S01]  /*131a0*/  FMUL.FTZ R51, R50, R42 ;  /* 0x0000002a32337220 */ /* 0x000fe20000410000 */
[----:B------:R-:W-:Y:S02]  /*131b0*/  HADD2.F32 R36, -RZ, R36.H1_H1 ;  /* 0x30000024ff247230 */ /* 0x000fe40000004100 */
[-C--:B------:R-:W-:Y:S01]  /*131c0*/  FMUL.FTZ R43, R54, R39.reuse ;  /* 0x00000027362b7220 */ /* 0x080fe20000410000 */
[----:B------:R-:W-:Y:S02]  /*131d0*/  HADD2.F32 R38, -RZ, R41.H0_H0 ;  /* 0x20000029ff267230 */ /* 0x000fe40000004100 */
[----:B------:R-:W-:Y:S01]  /*131e0*/  FMUL.FTZ R47, R48, R39 ;  /* 0x00000027302f7220 */ /* 0x000fe20000410000 */
[----:B------:R-:W-:-:S02]  /*131f0*/  HADD2.F32 R53, -RZ, R52.H1_H1 ;  /* 0x30000034ff357230 */ /* 0x000fc40000004100 */
[-C--:B------:R-:W-:Y:S01]  /*13200*/  FFMA.FTZ R39, R50, R36.reuse, -R49 ;  /* 0x0000002432277223 */ /* 0x080fe20000010831 */
[----:B------:R-:W-:Y:S01]  /*13210*/  FFMA.FTZ R42, R56, R36, R51 ;  /* 0x00000024382a7223 */ /* 0x000fe20000010033 */
[----:B------:R-:W-:Y:S01]  /*13220*/  FFMA.FTZ R36, R48, R38, -R43 ;  /* 0x0000002630247223 */ /* 0x000fe2000001082b */
[----:B------:R-:W-:Y:S01]  /*13230*/  HADD2.F32 R43, -RZ, R41.H1_H1 ;  /* 0x30000029ff2b7230 */ /* 0x000fe20000004100 */
[----:B------:R-:W-:Y:S01]  /*13240*/  F2FP.F16.E4M3.UNPACK_B R52, R12.H1 ;  /* 0x0000000cff34723e */ /* 0x000fe200030006ff */
[----:B------:R-:W-:Y:S02]  /*13250*/  HADD2.F32 R41, -RZ, R44.H1_H1 ;  /* 0x3000002cff297230 */ /* 0x000fe40000004100 */
[----:B------:R-:W-:Y:S01]  /*13260*/  FFMA.FTZ R38, R54, R38, R47 ;  /* 0x0000002636267223 */ /* 0x000fe2000001002f */
[----:B------:R-:W-:Y:S01]  /*13270*/  HADD2.F32 R51, -RZ, R46.H1_H1 ;  /* 0x3000002eff337230 */ /* 0x000fe20000004100 */
[----:B------:R-:W-:Y:S01]  /*13280*/  F2FP.SATFINITE.E4M3.F32.PACK_AB_MERGE_C R5, R39, R34, RZ ;  /* 0x000000222705723e */ /* 0x000fe200048070ff */
[----:B------:R-:W-:-:S02]  /*13290*/  HADD2.F32 R56, -RZ, R55.H0_H0 ;  /* 0x20000037ff387230 */ /* 0x000fc40000004100 */
[-C--:B------:R-:W-:Y:S01]  /*132a0*/  FMUL.FTZ R48, R53, R41.reuse ;  /* 0x0000002935307220 */ /* 0x080fe20000410000 */
[----:B------:R-:W-:Y:S02]  /*132b0*/  HADD2.F32 R46, -RZ, R45.H0_H0 ;  /* 0x2000002dff2e7230 */ /* 0x000fe40000004100 */
[C---:B------:R-:W-:Y:S01]  /*132c0*/  FMUL.FTZ R50, R51.reuse, R41 ;  /* 0x0000002933327220 */ /* 0x040fe20000410000 */
[----:B------:R-:W-:Y:S02]  /*132d0*/  HADD2.F32 R54, -RZ, R52.H0_H0 ;  /* 0x20000034ff367230 */ /* 0x000fe40000004100 */
[----:B------:R-:W-:Y:S01]  /*132e0*/  FFMA.FTZ R41, R51, R43, -R48 ;  /* 0x0000002b33297223 */ /* 0x000fe20000010830 */
[----:B------:R-:W-:Y:S02]  /*132f0*/  HADD2.F32 R44, -RZ, R40.H0_H0 ;  /* 0x20000028ff2c7230 */ /* 0x000fe40000004100 */
[----:B------:R-:W-:Y:S01]  /*13300*/  FMUL.FTZ R47, R56, R46 ;  /* 0x0000002e382f7220 */ /* 0x000fe20000410000 */
[----:B------:R-:W-:-:S02]  /*13310*/  HADD2.F32 R48, -RZ, R55.H1_H1 ;  /* 0x30000037ff307230 */ /* 0x000fc40000004100 */
[----:B------:R-:W-:Y:S01]  /*13320*/  FFMA.FTZ R43, R53, R43, R50 ;  /* 0x0000002b352b7223 */ /* 0x000fe20000010032 */
[----:B------:R-:W-:Y:S02]  /*13330*/  HADD2.F32 R45, -RZ, R45.H1_H1 ;  /* 0x3000002dff2d7230 */ /* 0x000fe40000004100 */
[C---:B------:R-:W-:Y:S01]  /*13340*/  FMUL.FTZ R49, R54.reuse, R46 ;  /* 0x0000002e36317220 */ /* 0x040fe20000410000 */
[----:B------:R-:W-:Y:S01]  /*13350*/  HADD2.F32 R52, -RZ, R52.H1_H1 ;  /* 0x30000034ff347230 */ /* 0x000fe20000004100 */
[----:B------:R-:W-:Y:S01]  /*13360*/  F2FP.F16.E4M3.UNPACK_B R53, R20 ;  /* 0x00000014ff35723e */ /* 0x000fe200020006ff */
[-C--:B------:R-:W-:Y:S01]  /*13370*/  FFMA.FTZ R46, R54, R44.reuse, -R47 ;  /* 0x0000002c362e7223 */ /* 0x080fe2000001082f */
[----:B------:R-:W-:Y:S02]  /*13380*/  HADD2.F32 R40, -RZ, R40.H1_H1 ;  /* 0x30000028ff287230 */ /* 0x000fe40000004100 */
[-C--:B------:R-:W-:Y:S01]  /*13390*/  FMUL.FTZ R47, R48, R45.reuse ;  /* 0x0000002d302f7220 */ /* 0x080fe20000410000 */
[----:B------:R-:W-:Y:S01]  /*133a0*/  FFMA.FTZ R49, R56, R44, R49 ;  /* 0x0000002c38317223 */ /* 0x000fe20000010031 */
[----:B------:R-:W-:Y:S01]  /*133b0*/  F2FP.F16.E4M3.UNPACK_B R50, R12 ;  /* 0x0000000cff32723e */ /* 0x000fe200020006ff */
[----:B------:R-:W-:Y:S01]  /*133c0*/  FMUL.FTZ R45, R52, R45 ;  /* 0x0000002d342d7220 */ /* 0x000fe20000410000 */
[----:B------:R-:W-:-:S02]  /*133d0*/  HADD2.F32 R54, -RZ, R53.H0_H0 ;  /* 0x20000035ff367230 */ /* 0x000fc40000004100 */
[-C--:B------:R-:W-:Y:S01]  /*133e0*/  FFMA.FTZ R51, R52, R40.reuse, -R47 ;  /* 0x0000002834337223 */ /* 0x080fe2000001082f */
[----:B------:R-:W-:Y:S02]  /*133f0*/  HADD2.F32 R44, -RZ, R37.H0_H0 ;  /* 0x20000025ff2c7230 */ /* 0x000fe40000004100 */
[----:B------:R-:W-:Y:S01]  /*13400*/  FFMA.FTZ R48, R48, R40, R45 ;  /* 0x0000002830307223 */ /* 0x000fe2000001002d */
        /* <DEDUP_REMOVED lines=8> */
[----:B------:R-:W-:Y:S01]  /*13490*/  HADD2.F32 R53, -RZ, R50.H1_H1 ;  /* 0x30000032ff357230 */ /* 0x000fe20000004100 */
[----:B------:R-:W-:Y:S01]  /*134a0*/  F2FP.F16.E4M3.UNPACK_B R52, R21.H1 ;  /* 0x00000015ff34723e */ /* 0x000fe200030006ff */
[----:B------:R-:W-:Y:S02]  /*134b0*/  HADD2.F32 R31, -RZ, R31.H1_H1 ;  /* 0x3000001fff1f7230 */ /* 0x000fe40000004100 */
[----:B------:R-:W-:Y:S01]  /*134c0*/  FMUL.FTZ R44, R55, R37 ;  /* 0x00000025372c7220 */ /* 0x000fe20000410000 */
[----:B------:R-:W-:Y:S01]  /*134d0*/  F2FP.F16.E4M3.UNPACK_B R50, R13.H1 ;  /* 0x0000000dff32723e */ /* 0x000fe200030006ff */
[----:B------:R-:W-:Y:S01]  /*134e0*/  FFMA.FTZ R47, R54, R40, R47 ;  /* 0x00000028362f7223 */ /* 0x000fe2000001002f */
[C---:B------:R-:W-:Y:S01]  /*134f0*/  FMUL.FTZ R40, R53.reuse, R37 ;  /* 0x0000002535287220 */ /* 0x040fe20000410000 */
[----:B------:R-:W-:Y:S01]  /*13500*/  FFMA.FTZ R44, R53, R31, -R44 ;  /* 0x0000001f352c7223 */ /* 0x000fe2000001082c */
[----:B------:R-:W-:Y:S01]  /*13510*/  HADD2.F32 R57, -RZ, R52.H0_H0 ;  /* 0x20000034ff397230 */ /* 0x000fe20000004100 */
[----:B------:R-:W-:Y:S01]  /*13520*/  F2FP.SATFINITE.E4M3.F32.PACK_AB_MERGE_C R48, R48, R49, RZ ;  /* 0x000000313030723e */ /* 0x000fe200048070ff */
[----:B------:R-:W-:-:S02]  /*13530*/  HADD2.F32 R37, -RZ, R29.H0_H0 ;  /* 0x2000001dff257230 */ /* 0x000fc40000004100 */
[----:B------:R-:W-:Y:S01]  /*13540*/  FFMA.FTZ R40, R55, R31, R40 ;  /* 0x0000001f37287223 */ /* 0x000fe20000010028 */
[--C-:B------:R-:W-:Y:S01]  /*13550*/  HADD2.F32 R53, -RZ, R50.reuse.H0_H0 ;  /* 0x20000032ff357230 */ /* 0x100fe20000004100 */
[----:B------:R-:W-:Y:S01]  /*13560*/  F2FP.SATFINITE.E4M3.F32.PACK_AB_MERGE_C R8, R11, R8, R10 ;  /* 0x000000080b08723e */ /* 0x000fe2000480700a */
[----:B------:R-:W-:Y:S02]  /*13570*/  HADD2.F32 R54, -RZ, R50.H1_H1 ;  /* 0x30000032ff367230 */ /* 0x000fe40000004100 */
[-C--:B------:R-:W-:Y:S01]  /*13580*/  FMUL.FTZ R50, R57, R37.reuse ;  /* 0x0000002539327220 */ /* 0x080fe20000410000 */
[----:B------:R-:W-:Y:S01]  /*13590*/  HADD2.F32 R31, -RZ, R28.H0_H0 ;  /* 0x2000001cff1f7230 */ /* 0x000fe20000004100 */
[----:B------:R-:W-:Y:S01]  /*135a0*/  F2FP.SATFINITE.E4M3.F32.PACK_AB_MERGE_C R5, R41, R36, R5 ;  /* 0x000000242905723e */ /* 0x000fe20004807005 */
[----:B------:R-:W-:Y:S02]  /*135b0*/  HADD2.F32 R56, -RZ, R52.H1_H1 ;  /* 0x30000034ff387230 */ /* 0x000fe40000004100 */
[----:B------:R-:W-:Y:S01]  /*135c0*/  FMUL.FTZ R52, R53, R37 ;  /* 0x0000002535347220 */ /* 0x000fe20000410000 */
[----:B------:R-:W-:-:S02]  /*135d0*/  HADD2.F32 R29, -RZ, R29.H1_H1 ;  /* 0x3000001dff1d7230 */ /* 0x000fc40000004100 */
[-C--:B------:R-:W-:Y:S01]  /*135e0*/  FFMA.FTZ R50, R53, R31.reuse, -R50 ;  /* 0x0000001f35327223 */ /* 0x080fe20000010832 */
[----:B------:R-:W-:Y:S02]  /*135f0*/  HADD2.F32 R28, -RZ, R28.H1_H1 ;  /* 0x3000001cff1c7230 */ /* 0x000fe40000004100 */
[----:B------:R-:W-:Y:S01]  /*13600*/  FFMA.FTZ R52, R57, R31, R52 ;  /* 0x0000001f39347223 */ /* 0x000fe20000010034 */
[----:B------:R-:W-:Y:S01]  /*13610*/  F2FP.F16.E4M3.UNPACK_B R53, R13 ;  /* 0x0000000dff35723e */ /* 0x000fe200020006ff */
[-C--:B------:R-:W-:Y:S01]  /*13620*/  FMUL.FTZ R37, R56, R29.reuse ;  /* 0x0000001d38257220 */ /* 0x080fe20000410000 */
[C---:B------:R-:W-:Y:S01]  /*13630*/  FMUL.FTZ R29, R54.reuse, R29 ;  /* 0x0000001d361d7220 */ /* 0x040fe20000410000 */
[----:B------:R-:W-:Y:S02]  /*13640*/  F2FP.F16.E4M3.UNPACK_B R31, R21 ;  /* 0x00000015ff1f723e */ /* 0x000fe400020006ff */
[-C--:B------:R-:W-:Y:S01]  /*13650*/  FFMA.FTZ R55, R54, R28.reuse, -R37 ;  /* 0x0000001c36377223 */ /* 0x080fe20000010825 */
[----:B------:R-:W-:Y:S01]  /*13660*/  FFMA.FTZ R57, R56, R28, R29 ;  /* 0x0000001c38397223 */ /* 0x000fe2000001001d */
[----:B------:R-:W-:Y:S01]  /*13670*/  HADD2.F32 R54, -RZ, R53.H0_H0 ;  /* 0x20000035ff367230 */ /* 0x000fe20000004100 */
[----:B------:R-:W-:Y:S01]  /*13680*/  F2FP.SATFINITE.E4M3.F32.PACK_AB_MERGE_C R9, R43, R38, R9 ;  /* 0x000000262b09723e */ /* 0x000fe20004807009 */
[--C-:B------:R-:W-:Y:S01]  /*13690*/  HADD2.F32 R58, -RZ, R31.reuse.H0_H0 ;  /* 0x2000001fff3a7230 */ /* 0x100fe20000004100 */
[----:B------:R-:W-:Y:S01]  /*136a0*/  F2FP.SATFINITE.E4M3.F32.PACK_AB_MERGE_C R50, R55, R50, RZ ;  /* 0x000000323732723e */ /* 0x000fe200048070ff */
[--C-:B------:R-:W-:Y:S01]  /*136b0*/  HADD2.F32 R28, -RZ, R26.reuse.H0_H0 ;  /* 0x2000001aff1c7230 */ /* 0x100fe20000004100 */
[----:B------:R-:W-:Y:S01]  /*136c0*/  F2FP.SATFINITE.E4M3.F32.PACK_AB_MERGE_C R52, R57, R52, RZ ;  /* 0x000000343934723e */ /* 0x000fe200048070ff */
[----:B------:R-:W-:Y:S01]  /*136d0*/  HADD2.F32 R60, -RZ, R31.H1_H1 ;  /* 0x3000001fff3c7230 */ /* 0x000fe20000004100 */
[----:B------:R-:W-:Y:S01]  /*136e0*/  F2FP.SATFINITE.E4M3.F32.PACK_AB_MERGE_C R10, R40, R47, R48 ;  /* 0x0000002f280a723e */ /* 0x000fe20004807030 */
[----:B------:R-:W-:-:S02]  /*136f0*/  HADD2.F32 R29, -RZ, R26.H1_H1 ;  /* 0x3000001aff1d7230 */ /* 0x000fc40000004100 */
[-C--:B------:R-:W-:Y:S01]  /*13700*/  FMUL.FTZ R31, R58, R28.reuse ;  /* 0x0000001c3a1f7220 */ /* 0x080fe20000410000 */
[----:B------:R-:W-:Y:S02]  /*13710*/  HADD2.F32 R56, -RZ, R53.H1_H1 ;  /* 0x30000035ff387230 */ /* 0x000fe40000004100 */
[----:B------:R-:W-:Y:S01]  /*13720*/  FMUL.FTZ R37, R54, R28 ;  /* 0x0000001c36257220 */ /* 0x000fe20000410000 */
[--C-:B------:R-:W-:Y:S02]  /*13730*/  HADD2.F32 R26, -RZ, R6.reuse.H0_H0 ;  /* 0x20000006ff1a7230 */ /* 0x100fe40000004100 */
[-C--:B------:R-:W-:Y:S01]  /*13740*/  FMUL.FTZ R53, R60, R29.reuse ;  /* 0x0000001d3c357220 */ /* 0x080fe20000410000 */
[----:B------:R-:W-:Y:S02]  /*13750*/  HADD2.F32 R6, -RZ, R6.H1_H1 ;  /* 0x30000006ff067230 */ /* 0x000fe40000004100 */
[----:B------:R-:W-:Y:S01]  /*13760*/  FMUL.FTZ R29, R56, R29 ;  /* 0x0000001d381d7220 */ /* 0x000fe20000410000 */
[-C--:B------:R-:W-:Y:S01]  /*13770*/  FFMA.FTZ R31, R54, R26.reuse, -R31 ;  /* 0x0000001a361f7223 */ /* 0x080fe2000001081f */
[----:B------:R-:W-:Y:S01]  /*13780*/  FFMA.FTZ R37, R58, R26, R37 ;  /* 0x0000001a3a257223 */ /* 0x000fe20000010025 */
[-C--:B------:R-:W-:Y:S01]  /*13790*/  FFMA.FTZ R26, R56, R6.reuse, -R53 ;  /* 0x00000006381a7223 */ /* 0x080fe20000010835 */
[----:B------:R-:W-:Y:S01]  /*137a0*/  FFMA.FTZ R28, R60, R6, R29 ;  /* 0x000000063c1c7223 */ /* 0x000fe2000001001d */
[----:B------:R-:W-:-:S03]  /*137b0*/  F2FP.SATFINITE.E4M3.F32.PACK_AB_MERGE_C R6, R51, R46, RZ ;  /* 0x0000002e3306723e */ /* 0x000fc600048070ff */
[----:B------:R-:W-:Y:S02]  /*137c0*/  F2FP.SATFINITE.E4M3.F32.PACK_AB_MERGE_C R7, R26, R31, R50 ;  /* 0x0000001f1a07723e */ /* 0x000fe40004807032 */
[----:B------:R-:W-:Y:S02]  /*137d0*/  F2FP.SATFINITE.E4M3.F32.PACK_AB_MERGE_C R6, R44, R45, R6 ;  /* 0x0000002d2c06723e */ /* 0x000fe40004807006 */
[----:B------:R-:W-:-:S03]  /*137e0*/  F2FP.SATFINITE.E4M3.F32.PACK_AB_MERGE_C R11, R28, R37, R52 ;  /* 0x000000251c0b723e */ /* 0x000fc60004807034 */
[----:B------:R2:W-:Y:S04]  /*137f0*/  STS.128 [R59+0x20400], R4 ;  /* 0x020400043b007388 */ /* 0x0005e80000000c00 */
[----:B------:R2:W-:Y:S02]  /*13800*/  STS.128 [R24+0x20400], R8 ;  /* 0x0204000818007388 */ /* 0x0005e40000000c00 */
.L_x_479:
[----:B------:R-:W-:Y:S05]  /*13810*/  BSYNC B1 ;  /* 0x0000000000017941 */ /* 0x000fea0003800000 */
.L_x_478:
[----:B------:R-:W-:Y:S04]  /*13820*/  BSSY B1, `(.L_x_480) ;  /* 0x00000cc000017945 */ /* 0x000fe80003800000 */
[----:B------:R-:W-:Y:S05]  /*13830*/  @P1 BRA `(.L_x_481) ;  /* 0x0000000c00281947 */ /* 0x000fea0003800000 */
[----:B-12---:R-:W2:Y:S04]  /*13840*/  LDL R6, [R1+0x58] ;  /* 0x0000580001067983 */ /* 0x006ea80000100800 */
        /* <DEDUP_REMOVED lines=8> */
[--C-:B------:R-:W-:Y:S01]  /*138d0*/  HADD2.F32 R47, -RZ, R42.reuse.H0_H0 ;  /* 0x2000002aff2f7230 */ /* 0x100fe20000004100 */
[----:B------:R-:W-:Y:S01]  /*138e0*/  SHF.L.U32 R9, R9, 0x7, RZ ;  /* 0x0000000709097819 */ /* 0x000fe200000006ff */
[----:B------:R-:W-:Y:S01]  /*138f0*/  IMAD.IADD R4, R33, 0x1, -R4 ;  /* 0x0000000121047824 */ /* 0x000fe200078e0a04 */
[----:B------:R-:W-:Y:S01]  /*13900*/  LOP3.LUT R8, R8, 0x380, RZ, 0xc0, !PT ;  /* 0x0000038008087812 */ /* 0x000fe200078ec0ff */
[----:B------:R-:W-:Y:S01]  /*13910*/  HADD2.F32 R43, -RZ, R39.H0_H0 ;  /* 0x20000027ff2b7230 */ /* 0x000fe20000004100 */
[----:B------:R-:W-:Y:S01]  /*13920*/  LOP3.LUT R9, R9, 0x380, RZ, 0xc0, !PT ;  /* 0x0000038009097812 */ /* 0x000fe200078ec0ff */
[----:B------:R-:W-:Y:S01]  /*13930*/  HADD2.F32 R52, -RZ, R42.H1_H1 ;  /* 0x3000002aff347230 */ /* 0x000fe20000004100 */
[----:B------:R-:W-:-:S02]  /*13940*/  LEA.HI R4, R27, R4, RZ, 0x1c ;  /* 0x000000041b047211 */ /* 0x000fc400078fe0ff */
[----:B------:R-:W-:Y:S02]  /*13950*/  SHF.R.U32.HI R8, RZ, 0x3, R8 ;  /* 0x00000003ff087819 */ /* 0x000fe40000011608 */
[----:B------:R-:W-:Y:S01]  /*13960*/  SHF.R.S32.HI R7, RZ, 0x1f, R4 ;  /* 0x0000001fff077819 */ /* 0x000fe20000011404 */
[----:B------:R-:W-:Y:S01]  /*13970*/  IMAD.SHL.U32 R5, R4, 0x10, RZ ;  /* 0x0000001004057824 */ /* 0x000fe200078e00ff */
[----:B------:R-:W-:Y:S02]  /*13980*/  F2FP.F16.E4M3.UNPACK_B R48, R14 ;  /* 0x0000000eff30723e */ /* 0x000fe400020006ff */
[----:B------:R-:W-:Y:S02]  /*13990*/  LEA.HI R7, R7, R4, RZ, 0x3 ;  /* 0x0000000407077211 */ /* 0x000fe400078f18ff */
[----:B------:R-:W-:Y:S01]  /*139a0*/  LOP3.LUT R4, R9, 0x70, R5, 0xf8, !PT ;  /* 0x0000007009047812 */ /* 0x000fe200078ef805 */
[--C-:B------:R-:W-:Y:S01]  /*139b0*/  HADD2.F32 R50, -RZ, R48.reuse.H0_H0 ;  /* 0x20000030ff327230 */ /* 0x100fe20000004100 */
[----:B------:R-:W-:Y:S01]  /*139c0*/  F2FP.F16.E4M3.UNPACK_B R42, R0 ;  /* 0x00000000ff2a723e */ /* 0x000fe200020006ff */
[----:B------:R-:W-:Y:S01]  /*139d0*/  IMAD.SHL.U32 R7, R7, 0x800, RZ ;  /* 0x0000080007077824 */ /* 0x000fe200078e00ff */
[----:B------:R-:W-:Y:S01]  /*139e0*/  LOP3.LUT R4, R4, R8, RZ, 0x3c, !PT ;  /* 0x0000000804047212 */ /* 0x000fe200078e3cff */
[----:B------:R-:W-:Y:S01]  /*139f0*/  HADD2.F32 R49, -RZ, R48.H1_H1 ;  /* 0x30000030ff317230 */ /* 0x000fe20000004100 */
[----:B------:R-:W-:Y:S01]  /*13a00*/  F2FP.F16.E4M3.UNPACK_B R51, R15.H1 ;  /* 0x0000000fff33723e */ /* 0x000fe200030006ff */
[----:B------:R-:W-:Y:S01]  /*13a10*/  HADD2.F32 R46, -RZ, R42.H0_H0 ;  /* 0x2000002aff2e7230 */ /* 0x000fe20000004100 */
[----:B------:R-:W-:-:S02]  /*13a20*/  LOP3.LUT R7, R7, 0xffffc000, RZ, 0xc0, !PT ;  /* 0xffffc00007077812 */ /* 0x000fc400078ec0ff */
[----:B------:R-:W-:Y:S01]  /*13a30*/  F2FP.F16.E4M3.UNPACK_B R55, R20.H1 ;  /* 0x00000014ff37723e */ /* 0x000fe200030006ff */
[--C-:B------:R-:W-:Y:S02]  /*13a40*/  HADD2.F32 R53, -RZ, R51.reuse.H0_H0 ;  /* 0x20000033ff357230 */ /* 0x100fe40000004100 */
[----:B------:R-:W-:Y:S01]  /*13a50*/  HADD2.F32 R56, -RZ, R51.H1_H1 ;  /* 0x30000033ff387230 */ /* 0x000fe20000004100 */
[----:B--2---:R-:W-:Y:S02]  /*13a60*/  IADD3 R9, R4, R7, R6 ;  /* 0x0000000704097210 */ /* 0x004fe40007ffe006 */
[----:B---3--:R-:W0:Y:S03]  /*13a70*/  LDS.128 R4, [R59+0x20400] ;  /* 0x020400003b047984 */ /* 0x008e260000000c00 */
[----:B------:R-:W-:-:S05]  /*13a80*/  IMAD.IADD R24, R22, 0x1, R9 ;  /* 0x0000000116187824 */ /* 0x000fca00078e0209 */
[----:B------:R-:W1:Y:S01]  /*13a90*/  LDS.128 R8, [R24+0x20400] ;  /* 0x0204000018087984 */ /* 0x000e620000000c00 */
[-C--:B0-----:R-:W-:Y:S02]  /*13aa0*/  F2FP.F16.E4M3.UNPACK_B R31, R6.reuse ;  /* 0x00000006ff1f723e */ /* 0x081fe400020006ff */
[----:B------:R-:W-:Y:S02]  /*13ab0*/  F2FP.F16.E4M3.UNPACK_B R40, R6.H1 ;  /* 0x00000006ff28723e */ /* 0x000fe400030006ff */
[-C--:B------:R-:W-:Y:S02]  /*13ac0*/  F2FP.F16.E4M3.UNPACK_B R6, R7.reuse ;  /* 0x00000007ff06723e */ /* 0x080fe400020006ff */
[----:B------:R-:W-:Y:S02]  /*13ad0*/  F2FP.F16.E4M3.UNPACK_B R28, R7.H1 ;  /* 0x00000007ff1c723e */ /* 0x000fe400030006ff */
[----:B-1----:R-:W-:Y:S02]  /*13ae0*/  F2FP.F16.E4M3.UNPACK_B R7, R8.H1 ;  /* 0x00000008ff07723e */ /* 0x002fe400030006ff */
[----:B------:R-:W-:-:S02]  /*13af0*/  F2FP.F16.E4M3.UNPACK_B R30, R4 ;  /* 0x00000004ff1e723e */ /* 0x000fc400020006ff */
        /* <DEDUP_REMOVED lines=158> */
.L_x_481:
[----:B------:R-:W-:Y:S05]  /*144e0*/  BSYNC B1 ;  /* 0x0000000000017941 */ /* 0x000fea0003800000 */
.L_x_480:
[----:B------:R-:W-:Y:S05]  /*144f0*/  @P0 BRA `(.L_x_468) ;  /* 0x0000000c00280947 */ /* 0x000fea0003800000 */
[----:B-123--:R-:W2:Y:S04]  /*14500*/  LDL R5, [R1+0x54] ;  /* 0x0000540001057983 */ /* 0x00eea80000100800 */
[----:B------:R-:W3:Y:S01]  /*14510*/  LDL R51, [R1+0x190] ;  /* 0x0001900001337983 */ /* 0x000ee20000100800 */
[----:B------:R-:W-:Y:S01]  /*14520*/  LEA.HI R32, R32, R33, RZ, 0x3 ;  /* 0x0000002120207211 */ /* 0x000fe200078f18ff */
[C---:B------:R-:W-:Y:S01]  /*14530*/  VIADD R7, R23.reuse, 0x60 ;  /* 0x0000006017077836 */ /* 0x040fe20000000000 */
[----:B------:R-:W-:Y:S01]  /*14540*/  F2FP.F16.E4M3.UNPACK_B R43, R14.H1 ;  /* 0x0000000eff2b723e */ /* 0x000fe200030006ff */
[----:B------:R-:W-:Y:S01]  /*14550*/  VIADD R8, R23, 0x60 ;  /* 0x0000006017087836 */ /* 0x000fe20000000000 */
[----:B------:R-:W-:Y:S02]  /*14560*/  LOP3.LUT R32, R32, 0xfffffff8, RZ, 0xc0, !PT ;  /* 0xfffffff820207812 */ /* 0x000fe400078ec0ff */
[----:B------:R-:W-:Y:S01]  /*14570*/  SHF.L.U32 R7, R7, 0x7, RZ ;  /* 0x0000000707077819 */ /* 0x000fe200000006ff */
[----:B------:R-:W-:Y:S01]  /*14580*/  IMAD.SHL.U32 R8, R8, 0x80, RZ ;  /* 0x0000008008087824 */ /* 0x000fe200078e00ff */
[----:B------:R-:W-:Y:S01]  /*14590*/  F2FP.F16.E4M3.UNPACK_B R40, R0.H1 ;  /* 0x00000000ff28723e */ /* 0x000fe200030006ff */
[----:B------:R-:W-:Y:S01]  /*145a0*/  IMAD.IADD R32, R33, 0x1, -R32 ;  /* 0x0000000121207824 */ /* 0x000fe200078e0a20 */
[----:B------:R-:W-:Y:S01]  /*145b0*/  LOP3.LUT R7, R7, 0x380, RZ, 0xc0, !PT ;  /* 0x0000038007077812 */ /* 0x000fe200078ec0ff */
[--C-:B------:R-:W-:Y:S01]  /*145c0*/  HADD2.F32 R45, -RZ, R43.reuse.H0_H0 ;  /* 0x2000002bff2d7230 */ /* 0x100fe20000004100 */
[----:B------:R-:W-:Y:S01]  /*145d0*/  LOP3.LUT R8, R8, 0x380, RZ, 0xc0, !PT ;  /* 0x0000038008087812 */ /* 0x000fe200078ec0ff */
[----:B------:R-:W-:Y:S01]  /*145e0*/  HADD2.F32 R41, -RZ, R40.H0_H0 ;  /* 0x20000028ff297230 */ /* 0x000fe20000004100 */
[----:B------:R-:W-:Y:S01]  /*145f0*/  LEA.HI R27, R27, R32, RZ, 0x1c ;  /* 0x000000201b1b7211 */ /* 0x000fe200078fe0ff */
[----:B------:R-:W-:Y:S01]  /*14600*/  HADD2.F32 R46, -RZ, R43.H1_H1 ;  /* 0x3000002bff2e7230 */ /* 0x000fe20000004100 */
[----:B------:R-:W-:-:S02]  /*14610*/  SHF.R.U32.HI R7, RZ, 0x3, R7 ;  /* 0x00000003ff077819 */ /* 0x000fc40000011607 */
[----:B------:R-:W-:Y:S01]  /*14620*/  SHF.R.S32.HI R6, RZ, 0x1f, R27 ;  /* 0x0000001fff067819 */ /* 0x000fe2000001141b */
[----:B------:R-:W-:Y:S01]  /*14630*/  IMAD.SHL.U32 R4, R27, 0x10, RZ ;  /* 0x000000101b047824 */ /* 0x000fe200078e00ff */
[----:B------:R-:W-:Y:S02]  /*14640*/  F2FP.F16.E4M3.UNPACK_B R42, R14 ;  /* 0x0000000eff2a723e */ /* 0x000fe400020006ff */
[----:B------:R-:W-:Y:S02]  /*14650*/  LEA.HI R6, R6, R27, RZ, 0x3 ;  /* 0x0000001b06067211 */ /* 0x000fe400078f18ff */
[----:B------:R-:W-:Y:S01]  /*14660*/  LOP3.LUT R4, R8, 0x70, R4, 0xf8, !PT ;  /* 0x0000007008047812 */ /* 0x000fe200078ef804 */
[----:B------:R-:W-:Y:S01]  /*14670*/  HADD2.F32 R44, -RZ, R42.H0_H0 ;  /* 0x2000002aff2c7230 */ /* 0x000fe20000004100 */
        /* <DEDUP_REMOVED lines=8> */
[-C--:B-1----:R-:W-:Y:S02]  /*14700*/  F2FP.F16.E4M3.UNPACK_B R27, R4.reuse ;  /* 0x00000004ff1b723e */ /* 0x082fe400020006ff */
[----:B------:R-:W-:Y:S02]  /*14710*/  F2FP.F16.E4M3.UNPACK_B R30, R4.H1 ;  /* 0x00000004ff1e723e */ /* 0x000fe400030006ff */
[-C--:B------:R-:W-:Y:S02]  /*14720*/  F2FP.F16.E4M3.UNPACK_B R32, R5.reuse ;  /* 0x00000005ff20723e */ /* 0x080fe400020006ff */
[-C--:B--2---:R-:W-:Y:S02]  /*14730*/  F2FP.F16.E4M3.UNPACK_B R36, R8.reuse.H1 ;  /* 0x00000008ff24723e */ /* 0x084fe400030006ff */
[----:B------:R-:W-:Y:S01]  /*14740*/  F2FP.F16.E4M3.UNPACK_B R33, R5.H1 ;  /* 0x00000005ff21723e */ /* 0x000fe200030006ff */
[----:B------:R-:W-:Y:S01]  /*14750*/  HADD2.F32 R5, -RZ, R30.H0_H0 ;  /* 0x2000001eff057230 */ /* 0x000fe20000004100 */
[----:B------:R-:W-:Y:S01]  /*14760*/  F2FP.F16.E4M3.UNPACK_B R35, R8 ;  /* 0x00000008ff23723e */ /* 0x000fe200020006ff */
[--C-:B------:R-:W-:Y:S01]  /*14770*/  HADD2.F32 R4, -RZ, R36.reuse.H0_H0 ;  /* 0x20000024ff047230 */ /* 0x100fe20000004100 */
[-C--:B------:R-:W-:Y:S01]  /*14780*/  F2FP.F16.E4M3.UNPACK_B R31, R10.reuse ;  /* 0x0000000aff1f723e */ /* 0x080fe200020006ff */
[----:B------:R-:W-:Y:S01]  /*14790*/  HADD2.F32 R36, -RZ, R36.H1_H1 ;  /* 0x30000024ff247230 */ /* 0x000fe20000004100 */
[----:B0-----:R-:W-:Y:S01]  /*147a0*/  F2FP.F16.E4M3.UNPACK_B R39, R10.H1 ;  /* 0x0000000aff27723e */ /* 0x001fe200030006ff */
[----:B------:R-:W-:-:S02]  /*147b0*/  HADD2.F32 R0, -RZ, R35.H0_H0 ;  /* 0x20000023ff007230 */ /* 0x000fc40000004100 */
[-C--:B------:R-:W-:Y:S01]  /*147c0*/  FMUL.FTZ R8, R45, R4.reuse ;  /* 0x000000042d087220 */ /* 0x080fe20000410000 */
[C---:B------:R-:W-:Y:S01]  /*147d0*/  FMUL.FTZ R10, R41.reuse, R4 ;  /* 0x00000004290a7220 */ /* 0x040fe20000410000 */
[-C--:B------:R-:W-:Y:S01]  /*147e0*/  F2FP.F16.E4M3.UNPACK_B R29, R6.reuse ;  /* 0x00000006ff1d723e */ /* 0x080fe200020006ff */
[----:B------:R-:W-:Y:S02]  /*147f0*/  HADD2.F32 R30, -RZ, R30.H1_H1 ;  /* 0x3000001eff1e7230 */ /* 0x000fe40000004100 */
[-C--:B------:R-:W-:Y:S01]  /*14800*/  FFMA.FTZ R4, R41, R5.reuse, -R8 ;  /* 0x0000000529047223 */ /* 0x080fe20000010808 */
[----:B------:R-:W-:Y:S01]  /*14810*/  FFMA.FTZ R5, R45, R5, R10 ;  /* 0x000000052d057223 */ /* 0x000fe2000001000a */
[----:B------:R-:W-:Y:S01]  /*14820*/  HADD2.F32 R10, -RZ, R40.H1_H1 ;  /* 0x30000028ff0a7230 */ /* 0x000fe20000004100 */
[----:B------:R-:W-:Y:S01]  /*14830*/  F2FP.F16.E4M3.UNPACK_B R34, R6.H1 ;  /* 0x00000006ff22723e */ /* 0x000fe200030006ff */
[--C-:B------:R-:W-:Y:S01]  /*14840*/  HADD2.F32 R40, -RZ, R14.reuse.H0_H0 ;  /* 0x2000000eff287230 */ /* 0x100fe20000004100 */
[-C--:B------:R-:W-:Y:S01]  /*14850*/  F2FP.F16.E4M3.UNPACK_B R37, R9.reuse ;  /* 0x00000009ff25723e */ /* 0x080fe200020006ff */
[----:B------:R-:W-:Y:S01]  /*14860*/  HADD2.F32 R8, -RZ, R27.H0_H0 ;  /* 0x2000001bff087230 */ /* 0x000fe20000004100 */
[----:B------:R-:W-:Y:S01]  /*14870*/  F2FP.F16.E4M3.UNPACK_B R38, R9.H1 ;  /* 0x00000009ff26723e */ /* 0x000fe200030006ff */
[-C--:B------:R-:W-:Y:S01]  /*14880*/  FMUL.FTZ R9, R46, R36.reuse ;  /* 0x000000242e097220 */ /* 0x080fe20000410000 */
[-C--:B------:R-:W-:Y:S01]  /*14890*/  F2FP.F16.E4M3.UNPACK_B R6, R7.reuse ;  /* 0x00000007ff06723e */ /* 0x080fe200020006ff */
[C---:B------:R-:W-:Y:S01]  /*148a0*/  FMUL.FTZ R43, R10.reuse, R36 ;  /* 0x000000240a2b7220 */ /* 0x040fe20000410000 */
[----:B------:R-:W-:Y:S01]  /*148b0*/  F2FP.F16.E4M3.UNPACK_B R26, R7.H1 ;  /* 0x00000007ff1a723e */ /* 0x000fe200030006ff */
[----:B------:R-:W-:Y:S01]  /*148c0*/  FFMA.FTZ R9, R10, R30, -R9 ;  /* 0x0000001e0a097223 */ /* 0x000fe20000010809 */
[-C--:B------:R-:W-:Y:S01]  /*148d0*/  F2FP.F16.E4M3.UNPACK_B R7, R11.reuse ;  /* 0x0000000bff07723e */ /* 0x080fe200020006ff */
[-C--:B------:R-:W-:Y:S01]  /*148e0*/  FMUL.FTZ R41, R40, R0.reuse ;  /* 0x0000000028297220 */ /* 0x080fe20000410000 */
[----:B------:R-:W-:Y:S01]  /*148f0*/  F2FP.F16.E4M3.UNPACK_B R28, R11.H1 ;  /* 0x0000000bff1c723e */ /* 0x000fe200030006ff */
[----:B------:R-:W-:Y:S01]  /*14900*/  FMUL.FTZ R11, R44, R0 ;  /* 0x000000002c0b7220 */ /* 0x000fe20000410000 */
[----:B------:R-:W-:Y:S01]  /*14910*/  FFMA.FTZ R10, R46, R30, R43 ;  /* 0x0000001e2e0a7223 */ /* 0x000fe2000001002b */
[----:B------:R-:W-:Y:S01]  /*14920*/  F2FP.F16.E4M3.UNPACK_B R46, R15.H1 ;  /* 0x0000000fff2e723e */ /* 0x000fe200030006ff */
[----:B------:R-:W-:-:S02]  /*14930*/  HADD2.F32 R43, -RZ, R14.H1_H1 ;  /* 0x3000000eff2b7230 */ /* 0x000fc40000004100 */
[-C--:B------:R-:W-:Y:S01]  /*14940*/  FFMA.FTZ R0, R40, R8.reuse, -R11 ;  /* 0x0000000828007223 */ /* 0x080fe2000001080b */
[----:B------:R-:W-:Y:S01]  /*14950*/  F2FP.F16.E4M3.UNPACK_B R40, R3.H1 ;  /* 0x00000003ff28723e */ /* 0x000fe200030006ff */
[----:B------:R-:W-:Y:S01]  /*14960*/  FFMA.FTZ R8, R44, R8, R41 ;  /* 0x000000082c087223 */ /* 0x000fe20000010029 */
[----:B------:R-:W-:Y:S01]  /*14970*/  HADD2.F32 R45, -RZ, R42.H1_H1 ;  /* 0x3000002aff2d7230 */ /* 0x000fe20000004100 */
[----:B------:R-:W-:Y:S01]  /*14980*/  F2FP.SATFINITE.E4M3.F32.PACK_AB_MERGE_C R10, R10, R5, RZ ;  /* 0x000000050a0a723e */ /* 0x000fe200048070ff */
[----:B------:R-:W-:Y:S01]  /*14990*/  HADD2.F32 R35, -RZ, R35.H1_H1 ;  /* 0x30000023ff237230 */ /* 0x000fe20000004100 */
[----:B------:R-:W-:Y:S01]  /*149a0*/  F2FP.SATFINITE.E4M3.F32.PACK_AB_MERGE_C R4, R9, R4, RZ ;  /* 0x000000040904723e */ /* 0x000fe200048070ff */
[----:B------:R-:W-:Y:S02]  /*149b0*/  HADD2.F32 R44, -RZ, R46.H0_H0 ;  /* 0x2000002eff2c7230 */ /* 0x000fe40000004100 */
[----:B------:R-:W-:Y:S02]  /*149c0*/  HADD2.F32 R11, -RZ, R38.H0_H0 ;  /* 0x20000026ff0b7230 */ /* 0x000fe40000004100 */
[----:B------:R-:W-:Y:S01]  /*149d0*/  FMUL.FTZ R14, R45, R35 ;  /* 0x000000232d0e7220 */ /* 0x000fe20000410000 */
[----:B------:R-:W-:-:S02]  /*149e0*/  HADD2.F32 R42, -RZ, R40.H0_H0 ;  /* 0x20000028ff2a7230 */ /* 0x000fc40000004100 */
[C---:B------:R-:W-:Y:S01]  /*149f0*/  FMUL.FTZ R36, R43.reuse, R35 ;  /* 0x000000232b247220 */ /* 0x040fe20000410000 */
[----:B------:R-:W-:Y:S02]  /*14a00*/  HADD2.F32 R27, -RZ, R27.H1_H1 ;  /* 0x3000001bff1b7230 */ /* 0x000fe40000004100 */
[-C--:B------:R-:W-:Y:S01]  /*14a10*/  FMUL.FTZ R35, R44, R11.reuse ;  /* 0x0000000b2c237220 */ /* 0x080fe20000410000 */
[----:B------:R-:W-:Y:S02]  /*14a20*/  HADD2.F32 R30, -RZ, R33.H0_H0 ;  /* 0x20000021ff1e7230 */ /* 0x000fe40000004100 */
[C---:B------:R-:W-:Y:S01]  /*14a30*/  FMUL.FTZ R41, R42.reuse, R11 ;  /* 0x0000000b2a297220 */ /* 0x040fe20000410000 */
[----:B------:R-:W-:Y:S02]  /*14a40*/  HADD2.F32 R49, -RZ, R46.H1_H1 ;  /* 0x3000002eff317230 */ /* 0x000fe40000004100 */
[-C--:B------:R-:W-:Y:S01]  /*14a50*/  FFMA.FTZ R11, R43, R27.reuse, -R14 ;  /* 0x0000001b2b0b7223 */ /* 0x080fe2000001080e */
[----:B------:R-:W-:Y:S01]  /*14a60*/  FFMA.FTZ R27, R45, R27, R36 ;  /* 0x0000001b2d1b7223 */ /* 0x000fe20000010024 */
[-C--:B------:R-:W-:Y:S01]  /*14a70*/  FFMA.FTZ R14, R42, R30.reuse, -R35 ;  /* 0x0000001e2a0e7223 */ /* 0x080fe20000010823 */
[----:B------:R-:W-:Y:S01]  /*14a80*/  FFMA.FTZ R30, R44, R30, R41 ;  /* 0x0000001e2c1e7223 */ /* 0x000fe20000010029 */
[----:B------:R-:W-:Y:S01]  /*14a90*/  F2FP.F16.E4M3.UNPACK_B R44, R15 ;  /* 0x0000000fff2c723e */ /* 0x000fe200020006ff */
[----:B------:R-:W-:Y:S01]  /*14aa0*/  HADD2.F32 R45, -RZ, R40.H1_H1 ;  /* 0x30000028ff2d7230 */ /* 0x000fe20000004100 */
[----:B------:R-:W-:Y:S01]  /*14ab0*/  F2FP.F16.E4M3.UNPACK_B R41, R3 ;  /* 0x00000003ff29723e */ /* 0x000fe200020006ff */
[----:B------:R-:W-:Y:S01]  /*14ac0*/  HADD2.F32 R38, -RZ, R38.H1_H1 ;  /* 0x30000026ff267230 */ /* 0x000fe20000004100 */
[----:B------:R-:W-:Y:S01]  /*14ad0*/  F2FP.SATFINITE.E4M3.F32.PACK_AB_MERGE_C R4, R11, R0, R4 ;  /* 0x000000000b04723e */ /* 0x000fe20004807004 */
        /* <DEDUP_REMOVED lines=13> */
[-C--:B------:R-:W-:Y:S01]  /*14bb0*/  FFMA.FTZ R3, R43, R15.reuse, -R36 ;  /* 0x0000000f2b037223 */ /* 0x080fe20000010824 */
[----:B------:R-:W-:Y:S01]  /*14bc0*/  FFMA.FTZ R15, R47, R15, R38 ;  /* 0x0000000f2f0f7223 */ /* 0x000fe20000010026 */
[----:B------:R-:W-:Y:S01]  /*14bd0*/  F2FP.F16.E4M3.UNPACK_B R47, R20.H1 ;  /* 0x00000014ff2f723e */ /* 0x000fe200030006ff */
[----:B------:R-:W-:Y:S01]  /*14be0*/  HADD2.F32 R37, -RZ, R37.H1_H1 ;  /* 0x30000025ff257230 */ /* 0x000fe20000004100 */
[----:B------:R-:W-:Y:S01]  /*14bf0*/  F2FP.F16.E4M3.UNPACK_B R42, R12.H1 ;  /* 0x0000000cff2a723e */ /* 0x000fe200030006ff */
[----:B------:R-:W-:Y:S01]  /*14c00*/  HADD2.F32 R40, -RZ, R41.H1_H1 ;  /* 0x30000029ff287230 */ /* 0x000fe20000004100 */
[----:B------:R-:W-:Y:S01]  /*14c10*/  F2FP.SATFINITE.E4M3.F32.PACK_AB_MERGE_C R5, R33, R14, RZ ;  /* 0x0000000e2105723e */ /* 0x000fe200048070ff */
[----:B------:R-:W-:Y:S02]  /*14c20*/  HADD2.F32 R48, -RZ, R47.H0_H0 ;  /* 0x2000002fff307230 */ /* 0x000fe40000004100 */
[----:B------:R-:W-:Y:S01]  /*14c30*/  FMUL.FTZ R41, R46, R37 ;  /* 0x000000252e297220 */ /* 0x000fe20000410000 */
[----:B------:R-:W-:-:S02]  /*14c40*/  HADD2.F32 R38, -RZ, R39.H0_H0 ;  /* 0x20000027ff267230 */ /* 0x000fc40000004100 */
[----:B------:R-:W-:Y:S01]  /*14c50*/  FMUL.FTZ R37, R40, R37 ;  /* 0x0000002528257220 */ /* 0x000fe20000410000 */
[----:B------:R-:W-:Y:S01]  /*14c60*/  HADD2.F32 R44, -RZ, R42.H0_H0 ;  /* 0x2000002aff2c7230 */ /* 0x000fe20000004100 */
[----:B------:R-:W-:Y:S01]  /*14c70*/  F2FP.SATFINITE.E4M3.F32.PACK_AB_MERGE_C R9, R35, R30, RZ ;  /* 0x0000001e2309723e */ /* 0x000fe200048070ff */
[----:B------:R-:W-:Y:S02]  /*14c80*/  HADD2.F32 R32, -RZ, R32.H1_H1 ;  /* 0x30000020ff207230 */ /* 0x000fe40000004100 */
[-C--:B------:R-:W-:Y:S01]  /*14c90*/  FMUL.FTZ R43, R48, R38.reuse ;  /* 0x00000026302b7220 */ /* 0x080fe20000410000 */
[----:B------:R-:W-:Y:S02]  /*14ca0*/  HADD2.F32 R36, -RZ, R34.H0_H0 ;  /* 0x20000022ff247230 */ /* 0x000fe40000004100 */
[----:B------:R-:W-:Y:S01]  /*14cb0*/  FMUL.FTZ R45, R44, R38 ;  /* 0x000000262c2d7220 */ /* 0x000fe20000410000 */
[----:B------:R-:W-:Y:S02]  /*14cc0*/  HADD2.F32 R39, -RZ, R39.H1_H1 ;  /* 0x30000027ff277230 */ /* 0x000fe40000004100 */
[-C--:B------:R-:W-:Y:S01]  /*14cd0*/  FFMA.FTZ R38, R40, R32.reuse, -R41 ;  /* 0x0000002028267223 */ /* 0x080fe20000010829 */
[----:B------:R-:W-:Y:S01]  /*14ce0*/  FFMA.FTZ R32, R46, R32, R37 ;  /* 0x000000202e207223 */ /* 0x000fe20000010025 */
[----:B------:R-:W-:-:S02]  /*14cf0*/  HADD2.F32 R46, -RZ, R47.H1_H1 ;  /* 0x3000002fff2e7230 */ /* 0x000fc40000004100 */
[-C--:B------:R-:W-:Y:S01]  /*14d00*/  FFMA.FTZ R43, R44, R36.reuse, -R43 ;  /* 0x000000242c2b7223 */ /* 0x080fe2000001082b */
[----:B------:R-:W-:Y:S02]  /*14d10*/  HADD2.F32 R42, -RZ, R42.H1_H1 ;  /* 0x3000002aff2a7230 */ /* 0x000fe40000004100 */
[----:B------:R-:W-:Y:S01]  /*14d20*/  FFMA.FTZ R45, R48, R36, R45 ;  /* 0x00000024302d7223 */ /* 0x000fe2000001002d */
[----:B------:R-:W-:Y:S02]  /*14d30*/  HADD2.F32 R34, -RZ, R34.H1_H1 ;  /* 0x30000022ff227230 */ /* 0x000fe40000004100 */
[-C--:B------:R-:W-:Y:S01]  /*14d40*/  FMUL.FTZ R37, R46, R39.reuse ;  /* 0x000000272e257220 */ /* 0x080fe20000410000 */
[----:B------:R-:W-:Y:S01]  /*14d50*/  F2FP.F16.E4M3.UNPACK_B R36, R12 ;  /* 0x0000000cff24723e */ /* 0x000fe200020006ff */
[C---:B------:R-:W-:Y:S01]  /*14d60*/  FMUL.FTZ R39, R42.reuse, R39 ;  /* 0x000000272a277220 */ /* 0x040fe20000410000 */
[----:B------:R-:W-:Y:S01]  /*14d70*/  F2FP.F16.E4M3.UNPACK_B R41, R20 ;  /* 0x00000014ff29723e */ /* 0x000fe200020006ff */
[----:B------:R-:W-:Y:S01]  /*14d80*/  FFMA.FTZ R40, R42, R34, -R37 ;  /* 0x000000222a287223 */ /* 0x000fe20000010825 */
[----:B------:R-:W-:-:S02]  /*14d90*/  HADD2.F32 R20, -RZ, R31.H0_H0 ;  /* 0x2000001fff147230 */ /* 0x000fc40000004100 */
[----:B------:R-:W-:Y:S01]  /*14da0*/  FFMA.FTZ R42, R46, R34, R39 ;  /* 0x000000222e2a7223 */ /* 0x000fe20000010027 */
[----:B------:R-:W-:Y:S01]  /*14db0*/  HADD2.F32 R34, -RZ, R36.H0_H0 ;  /* 0x20000024ff227230 */ /* 0x000fe20000004100 */
[-C--:B------:R-:W-:Y:S01]  /*14dc0*/  F2FP.F16.E4M3.UNPACK_B R48, R21.reuse.H1 ;  /* 0x00000015ff30723e */ /* 0x080fe200030006ff */
[----:B------:R-:W-:Y:S01]  /*14dd0*/  HADD2.F32 R44, -RZ, R41.H0_H0 ;  /* 0x20000029ff2c7230 */ /* 0x000fe20000004100 */
[----:B------:R-:W-:Y:S01]  /*14de0*/  F2FP.F16.E4M3.UNPACK_B R21, R21 ;  /* 0x00000015ff15723e */ /* 0x000fe200020006ff */
[----:B------:R-:W-:Y:S02]  /*14df0*/  HADD2.F32 R12, -RZ, R29.H0_H0 ;  /* 0x2000001dff0c7230 */ /* 0x000fe40000004100 */
[-C--:B------:R-:W-:Y:S01]  /*14e00*/  FMUL.FTZ R39, R34, R20.reuse ;  /* 0x0000001422277220 */ /* 0x080fe20000410000 */
[----:B------:R-:W-:Y:S02]  /*14e10*/  HADD2.F32 R47, -RZ, R41.H1_H1 ;  /* 0x30000029ff2f7230 */ /* 0x000fe40000004100 */
[----:B------:R-:W-:Y:S01]  /*14e20*/  FMUL.FTZ R37, R44, R20 ;  /* 0x000000142c257220 */ /* 0x000fe20000410000 */
[----:B------:R-:W-:-:S02]  /*14e30*/  HADD2.F32 R31, -RZ, R31.H1_H1 ;  /* 0x3000001fff1f7230 */ /* 0x000fc40000004100 */
[-C--:B------:R-:W-:Y:S01]  /*14e40*/  FFMA.FTZ R39, R44, R12.reuse, R39 ;  /* 0x0000000c2c277223 */ /* 0x080fe20000010027 */
[----:B------:R-:W-:Y:S01]  /*14e50*/  HADD2.F32 R41, -RZ, R36.H1_H1 ;  /* 0x30000024ff297230 */ /* 0x000fe20000004100 */
[----:B------:R-:W-:Y:S01]  /*14e60*/  F2FP.F16.E4M3.UNPACK_B R44, R13.H1 ;  /* 0x0000000dff2c723e */ /* 0x000fe200030006ff */
[----:B------:R-:W-:Y:S02]  /*14e70*/  HADD2.F32 R29, -RZ, R29.H1_H1 ;  /* 0x3000001dff1d7230 */ /* 0x000fe40000004100 */
[-C--:B------:R-:W-:Y:S01]  /*14e80*/  FMUL.FTZ R20, R47, R31.reuse ;  /* 0x0000001f2f147220 */ /* 0x080fe20000410000 */
[----:B------:R-:W-:Y:S01]  /*14e90*/  FFMA.FTZ R37, R34, R12, -R37 ;  /* 0x0000000c22257223 */ /* 0x000fe20000010825 */
[C---:B------:R-:W-:Y:S01]  /*14ea0*/  FMUL.FTZ R12, R41.reuse, R31 ;  /* 0x0000001f290c7220 */ /* 0x040fe20000410000 */
[----:B------:R-:W-:Y:S02]  /*14eb0*/  HADD2.F32 R50, -RZ, R48.H0_H0 ;  /* 0x20000030ff327230 */ /* 0x000fe40000004100 */
[----:B------:R-:W-:Y:S01]  /*14ec0*/  FFMA.FTZ R34, R41, R29, -R20 ;  /* 0x0000001d29227223 */ /* 0x000fe20000010814 */
[----:B------:R-:W-:-:S02]  /*14ed0*/  HADD2.F32 R20, -RZ, R28.H0_H0 ;  /* 0x2000001cff147230 */ /* 0x000fc40000004100 */
[----:B------:R-:W-:Y:S01]  /*14ee0*/  FFMA.FTZ R36, R47, R29, R12 ;  /* 0x0000001d2f247223 */ /* 0x000fe2000001000c */
[----:B------:R-:W-:Y:S01]  /*14ef0*/  HADD2.F32 R46, -RZ, R44.H0_H0 ;  /* 0x2000002cff2e7230 */ /* 0x000fe20000004100 */
[----:B------:R-:W-:Y:S01]  /*14f00*/  F2FP.SATFINITE.E4M3.F32.PACK_AB_MERGE_C R42, R42, R45, RZ ;  /* 0x0000002d2a2a723e */ /* 0x000fe200048070ff */
[----:B------:R-:W-:Y:S02]  /*14f10*/  HADD2.F32 R48, -RZ, R48.H1_H1 ;  /* 0x30000030ff307230 */ /* 0x000fe40000004100 */
[-C--:B------:R-:W-:Y:S01]  /*14f20*/  FMUL.FTZ R29, R50, R20.reuse ;  /* 0x00000014321d7220 */ /* 0x080fe20000410000 */
[----:B------:R-:W-:Y:S02]  /*14f30*/  HADD2.F32 R28, -RZ, R28.H1_H1 ;  /* 0x3000001cff1c7230 */ /* 0x000fe40000004100 */
[----:B------:R-:W-:Y:S01]  /*14f40*/  FMUL.FTZ R31, R46, R20 ;  /* 0x000000142e1f7220 */ /* 0x000fe20000410000 */
[----:B------:R-:W-:Y:S01]  /*14f50*/  HADD2.F32 R44, -RZ, R44.H1_H1 ;  /* 0x3000002cff2c7230 */ /* 0x000fe20000004100 */
[----:B------:R-:W-:Y:S01]  /*14f60*/  F2FP.F16.E4M3.UNPACK_B R20, R13 ;  /* 0x0000000dff14723e */ /* 0x000fe200020006ff */
[----:B------:R-:W-:-:S02]  /*14f70*/  HADD2.F32 R12, -RZ, R26.H0_H0 ;  /* 0x2000001aff0c7230 */ /* 0x000fc40000004100 */
[-C--:B------:R-:W-:Y:S01]  /*14f80*/  FMUL.FTZ R13, R48, R28.reuse ;  /* 0x0000001c300d7220 */ /* 0x080fe20000410000 */
[----:B------:R-:W-:Y:S02]  /*14f90*/  HADD2.F32 R26, -RZ, R26.H1_H1 ;  /* 0x3000001aff1a7230 */ /* 0x000fe40000004100 */
[----:B------:R-:W-:Y:S01]  /*14fa0*/  FMUL.FTZ R41, R44, R28 ;  /* 0x0000001c2c297220 */ /* 0x000fe20000410000 */
[----:B------:R-:W-:Y:S02]  /*14fb0*/  HADD2.F32 R47, -RZ, R21.H0_H0 ;  /* 0x20000015ff2f7230 */ /* 0x000fe40000004100 */
[-C--:B------:R-:W-:Y:S01]  /*14fc0*/  FFMA.FTZ R29, R46, R12.reuse, -R29 ;  /* 0x0000000c2e1d7223 */ /* 0x080fe2000001081d */
[----:B------:R-:W-:Y:S01]  /*14fd0*/  FFMA.FTZ R31, R50, R12, R31 ;  /* 0x0000000c321f7223 */ /* 0x000fe2000001001f */
[-C--:B------:R-:W-:Y:S01]  /*14fe0*/  FFMA.FTZ R28, R44, R26.reuse, -R13 ;  /* 0x0000001a2c1c7223 */ /* 0x080fe2000001080d */
[----:B------:R-:W-:Y:S01]  /*14ff0*/  FFMA.FTZ R26, R48, R26, R41 ;  /* 0x0000001a301a7223 */ /* 0x000fe20000010029 */
[----:B------:R-:W-:Y:S01]  /*15000*/  HADD2.F32 R12, -RZ, R7.H0_H0 ;  /* 0x20000007ff0c7230 */ /* 0x000fe20000004100 */
[----:B------:R-:W-:Y:S01]  /*15010*/  F2FP.SATFINITE.E4M3.F32.PACK_AB_MERGE_C R5, R38, R3, R5 ;  /* 0x000000032605723e */ /* 0x000fe20004807005 */
[--C-:B------:R-:W-:Y:S01]  /*15020*/  HADD2.F32 R41, -RZ, R20.reuse.H0_H0 ;  /* 0x20000014ff297230 */ /* 0x100fe20000004100 */
[----:B------:R-:W-:Y:S01]  /*15030*/  F2FP.SATFINITE.E4M3.F32.PACK_AB_MERGE_C R28, R28, R29, RZ ;  /* 0x0000001d1c1c723e */ /* 0x000fe200048070ff */
[----:B------:R-:W-:Y:S01]  /*15040*/  HADD2.F32 R46, -RZ, R21.H1_H1 ;  /* 0x30000015ff2e7230 */ /* 0x000fe20000004100 */
[----:B------:R-:W-:Y:S01]  /*15050*/  F2FP.SATFINITE.E4M3.F32.PACK_AB_MERGE_C R26, R26, R31, RZ ;  /* 0x0000001f1a1a723e */ /* 0x000fe200048070ff */
[----:B------:R-:W-:Y:S01]  /*15060*/  HADD2.F32 R13, -RZ, R7.H1_H1 ;  /* 0x30000007ff0d7230 */ /* 0x000fe20000004100 */
[----:B------:R-:W-:Y:S01]  /*15070*/  F2FP.SATFINITE.E4M3.F32.PACK_AB_MERGE_C R9, R32, R15, R9 ;  /* 0x0000000f2009723e */ /* 0x000fe20004807009 */
[----:B------:R-:W-:-:S02]  /*15080*/  HADD2.F32 R44, -RZ, R20.H1_H1 ;  /* 0x30000014ff2c7230 */ /* 0x000fc40000004100 */
[-C--:B------:R-:W-:Y:S01]  /*15090*/  FMUL.FTZ R20, R47, R12.reuse ;  /* 0x0000000c2f147220 */ /* 0x080fe20000410000 */
[--C-:B------:R-:W-:Y:S02]  /*150a0*/  HADD2.F32 R7, -RZ, R6.reuse.H0_H0 ;  /* 0x20000006ff077230 */ /* 0x100fe40000004100 */
[C---:B------:R-:W-:Y:S01]  /*150b0*/  FMUL.FTZ R12, R41.reuse, R12 ;  /* 0x0000000c290c7220 */ /* 0x040fe20000410000 */
[----:B------:R-:W-:Y:S02]  /*150c0*/  HADD2.F32 R6, -RZ, R6.H1_H1 ;  /* 0x30000006ff067230 */ /* 0x000fe40000004100 */
[-C--:B------:R-:W-:Y:S01]  /*150d0*/  FMUL.FTZ R21, R46, R13.reuse ;  /* 0x0000000d2e157220 */ /* 0x080fe20000410000 */
[C---:B------:R-:W-:Y:S01]  /*150e0*/  FMUL.FTZ R13, R44.reuse, R13 ;  /* 0x0000000d2c0d7220 */ /* 0x040fe20000410000 */
        /* <DEDUP_REMOVED lines=8> */
[----:B------:R-:W-:-:S03]  /*15170*/  F2FP.SATFINITE.E4M3.F32.PACK_AB_MERGE_C R11, R13, R12, R26 ;  /* 0x0000000c0d0b723e */ /* 0x000fc6000480701a */
[----:B------:R4:W-:Y:S04]  /*15180*/  STS.128 [R51+0x20400], R4 ;  /* 0x0204000433007388 */ /* 0x0009e80000000c00 */
[----:B------:R4:W-:Y:S02]  /*15190*/  STS.128 [R24+0x20400], R8 ;  /* 0x0204000818007388 */ /* 0x0009e40000000c00 */
.L_x_468:
[----:B------:R-:W-:Y:S05]  /*151a0*/  BSYNC B0 ;  /* 0x0000000000007941 */ /* 0x000fea0003800000 */
.L_x_449:
[----:B------:R-:W-:Y:S01]  /*151b0*/  @!PT LDS RZ, [RZ] ;  /* 0x00000000fffff984 */ /* 0x000fe20000000800 */
[----:B------:R-:W-:Y:S01]  /*151c0*/  @!PT LDS RZ, [RZ] ;  /* 0x00000000fffff984 */ /* 0x000fe20000000800 */
[----:B------:R-:W-:Y:S01]  /*151d0*/  @!PT LDS RZ, [RZ] ;  /* 0x00000000fffff984 */ /* 0x000fe20000000800 */
[----:B------:R-:W-:Y:S01]  /*151e0*/  @!PT LDS RZ, [RZ] ;  /* 0x00000000fffff984 */ /* 0x000fe20000000800 */
[----:B------:R0:W-:Y:S06]  /*151f0*/  MEMBAR.ALL.CTA ;  /* 0x0000000000007992 */ /* 0x0001ec0000008000 */
[----:B0-----:R-:W0:Y:S01]  /*15200*/  FENCE.VIEW.ASYNC.S ;  /* 0x00000000000073c6 */ /* 0x001e220000000000 */
[----:B------:R-:W-:Y:S05]  /*15210*/  WARPSYNC.ALL ;  /* 0x0000000000007948 */ /* 0x000fea0003800000 */
[----:B0-----:R-:W-:Y:S06]  /*15220*/  BAR.SYNC.DEFER_BLOCKING 0xd, 0x100 ;  /* 0x0344000000007b1d */ /* 0x001fec0000010000 */
.L_x_446:
[----:B------:R-:W-:-:S05]  /*15230*/  IMAD.U32 R0, RZ, RZ, UR46 ;  /* 0x0000002eff007e24 */ /* 0x000fca000f8e00ff */
[----:B------:R-:W-:-:S13]  /*15240*/  ISETP.NE.AND P0, PT, R0, 0x3, PT ;  /* 0x000000030000780c */ /* 0x000fda0003f05270 */
[----:B------:R-:W-:Y:S05]  /*15250*/  @!P0 BRA `(.L_x_482) ;  /* 0x0000000000048947 */ /* 0x000fea0003800000 */
[----:B------:R-:W-:Y:S01]  /*15260*/  BPT.TRAP 0x1 ;  /* 0x000000040000795c */ /* 0x000fe20000300000 */
.L_x_482:
[----:B0-2---:R-:W-:Y:S02]  /*15270*/  LEA R3, R152, R22, 0x3 ;  /* 0x0000001698037211 */ /* 0x005fe400078e18ff */
[----:B-1-34-:R-:W-:-:S04]  /*15280*/  SHF.L.U32 R6, R235, 0x1f, RZ ;  /* 0x0000001feb067819 */ /* 0x01afc800000006ff */
[----:B------:R0:W1:Y:S01]  /*15290*/  SYNCS.PHASECHK.TRANS64.TRYWAIT P1, [R3+URZ+0x38830], R6 ;  /* 0x03883006030075a7 */ /* 0x000062000802017f */
[----:B------:R-:W-:Y:S05]  /*152a0*/  @!P0 BRA `(.L_x_483) ;  /* 0x0000000000048947 */ /* 0x000fea0003800000 */
[----:B------:R-:W-:Y:S01]  /*152b0*/  BPT.TRAP 0x1 ;  /* 0x000000040000795c */ /* 0x000fe20000300000 */
.L_x_483:
[----:B------:R-:W-:Y:S01]  /*152c0*/  VIADD R0, R22, 0x28400 ;  /* 0x0002840016007836 */ /* 0x000fe20000000000 */
[----:B------:R-:W-:Y:S01]  /*152d0*/  LOP3.LUT R4, R25, 0x10000, RZ, 0xfc, !PT ;  /* 0x0001000019047812 */ /* 0x000fe200078efcff */
[----:B------:R-:W-:-:S03]  /*152e0*/  IMAD.MOV.U32 R5, RZ, RZ, 0x40000040 ;  /* 0x40000040ff057424 */ /* 0x000fc600078e00ff */
[----:B------:R-:W-:-:S04]  /*152f0*/  SHF.R.U32.HI R0, RZ, 0x4, R0 ;  /* 0x00000004ff007819 */ /* 0x000fc80000011600 */
[----:B------:R-:W-:-:S04]  /*15300*/  LOP3.LUT R0, R0, 0x3fff, RZ, 0xc0, !PT ;  /* 0x00003fff00007812 */ /* 0x000fc800078ec0ff */
[----:B------:R-:W-:-:S05]  /*15310*/  LOP3.LUT R0, R0, 0x10000, RZ, 0xfc, !PT ;  /* 0x0001000000007812 */ /* 0x000fca00078efcff */
[----:B------:R2:W-:Y:S01]  /*15320*/  STL [R1+0x34], R0 ;  /* 0x0000340001007387 */ /* 0x0005e20000100800 */
[----:B-1----:R-:W-:Y:S05]  /*15330*/  @P1 BRA `(.L_x_484) ;  /* 0x0000000000081947 */ /* 0x002fea0003800000 */
[----:B------:R-:W1:Y:S02]  /*15340*/  SYNCS.PHASECHK.TRANS64.TRYWAIT P1, [R3+URZ+0x38830], R6 ;  /* 0x03883006030075a7 */ /* 0x000e64000802017f */
[----:B-1----:R-:W-:Y:S05]  /*15350*/  @!P1 BRA `(.L_x_485) ;  /* 0x0000015c00f89947 */ /* 0x002fea0003800000 */
.L_x_484:
[----:B--2---:R-:W0:Y:S01]  /*15360*/  LDL R0, [R1+0x34] ;  /* 0x0000340001007983 */ /* 0x004e220000100800 */
[----:B------:R-:W-:Y:S01]  /*15370*/  IMAD.MOV.U32 R7, RZ, RZ, 0x40000040 ;  /* 0x40000040ff077424 */ /* 0x000fe200078e00ff */
[----:B------:R-:W-:Y:S05]  /*15380*/  WARPSYNC.ALL ;  /* 0x0000000000007948 */ /* 0x000fea0003800000 */
[C---:B------:R-:W-:Y:S01]  /*15390*/  R2UR UR4, R4.reuse ;  /* 0x00000000040472ca */ /* 0x040fe200000e0000 */
[----:B-----5:R-:W-:Y:S01]  /*153a0*/  WARPGROUP.ARRIVE ;  /* 0x00000000000079c5 */ /* 0x020fe20000000000 */
[----:B------:R-:W-:Y:S01]  /*153b0*/  R2UR UR5, R5 ;  /* 0x00000000050572ca */ /* 0x000fe200000e0000 */
[----:B------:R-:W-:Y:S01]  /*153c0*/  VIADD R92, R4, 0x2 ;  /* 0x00000002045c7836 */ /* 0x000fe20000000000 */
[----:B------:R-:W-:Y:S01]  /*153d0*/  R2UR UR7, R7 ;  /* 0x00000000070772ca */ /* 0x000fe200000e0000 */
[----:B------:R-:W-:Y:S01]  /*153e0*/  IMAD.MOV.U32 R93, RZ, RZ, 0x40000040 ;  /* 0x40000040ff5d7424 */ /* 0x000fe200078e00ff */
[----:B------:R-:W-:Y:S01]  /*153f0*/  P2R R10, PR, RZ, 0x1 ;  /* 0x00000001ff0a7803 */ /* 0x000fe20000000000 */
[----:B------:R-:W-:-:S02]  /*15400*/  IMAD.MOV.U32 R9, RZ, RZ, 0x40000040 ;  /* 0x40000040ff097424 */ /* 0x000fc400078e00ff */
[C---:B------:R-:W-:Y:S01]  /*15410*/  VIADD R90, R4.reuse, 0x4 ;  /* 0x00000004045a7836 */ /* 0x040fe20000000000 */
[----:B------:R-:W-:Y:S01]  /*15420*/  STL.64 [R1+0x28], R92 ;  /* 0x0000285c01007387 */ /* 0x000fe20000100a00 */
[----:B------:R-:W-:Y:S02]  /*15430*/  IMAD.MOV.U32 R91, RZ, RZ, 0x40000040 ;  /* 0x40000040ff5b7424 */ /* 0x000fe400078e00ff */
[C---:B------:R-:W-:Y:S02]  /*15440*/  VIADD R88, R4.reuse, 0x6 ;  /* 0x0000000604587836 */ /* 0x040fe40000000000 */
[----:B------:R-:W-:Y:S01]  /*15450*/  IMAD.MOV.U32 R89, RZ, RZ, 0x40000040 ;  /* 0x40000040ff597424 */ /* 0x000fe200078e00ff */
[----:B------:R-:W-:Y:S01]  /*15460*/  STL.64 [R1+0x20], R90 ;  /* 0x0000205a01007387 */ /* 0x000fe20000100a00 */
[----:B------:R-:W-:Y:S02]  /*15470*/  VIADD R14, R4, 0x400 ;  /* 0x00000400040e7836 */ /* 0x000fe40000000000 */
[----:B------:R-:W-:Y:S01]  /*15480*/  IMAD.MOV.U32 R15, RZ, RZ, 0x40000040 ;  /* 0x40000040ff0f7424 */ /* 0x000fe200078e00ff */
[----:B------:R-:W-:Y:S01]  /*15490*/  STL.64 [R1+0x18], R88 ;  /* 0x0000185801007387 */ /* 0x000fe20000100a00 */
[----:B01----:R-:W-:-:S02]  /*154a0*/  IMAD R6, R152, 0x800, R0 ;  /* 0x0000080098067824 */ /* 0x003fc400078e0200 */
[----:B------:R-:W-:Y:S01]  /*154b0*/  VIADD R12, R4, 0x402 ;  /* 0x00000402040c7836 */ /* 0x000fe20000000000 */
[----:B------:R-:W2:Y:S02]  /*154c0*/  LDL R0, [R1+0x90] ;  /* 0x0000900001007983 */ /* 0x000ea40000100800 */
[C---:B------:R-:W-:Y:S02]  /*154d0*/  R2UR UR6, R6.reuse ;  /* 0x00000000060672ca */ /* 0x040fe400000e0000 */
[----:B------:R-:W-:-:S11]  /*154e0*/  IADD3 R8, R6, 0x2, RZ ;  /* 0x0000000206087810 */ /* 0x000fd60007ffe0ff */
[----:B------:R-:W-:Y:S01]  /*154f0*/  QGMMA.64x128x32.F32.E4M3.E4M3 R24, gdesc[UR4], RZ, !UPT, gsb0 ;  /* 0x01e00000041879f3 */ /* 0x000fe2000c0008ff */
[----:B------:R-:W-:Y:S02]  /*15500*/  R2UR UR4, R92 ;  /* 0x000000005c0472ca */ /* 0x000fe400000e0000 */
[----:B------:R-:W-:Y:S02]  /*15510*/  R2UR UR5, R93 ;  /* 0x000000005d0572ca */ /* 0x000fe400000e0000 */
[----:B------:R-:W-:Y:S01]  /*15520*/  R2UR UR6, R8 ;  /* 0x00000000080672ca */ /* 0x000fe200000e0000 */
[----:B------:R-:W-:Y:S01]  /*15530*/  VIADD R8, R6, 0x4 ;  /* 0x0000000406087836 */ /* 0x000fe20000000000 */
[----:B------:R-:W-:Y:S02]  /*15540*/  R2UR UR7, R9 ;  /* 0x00000000090772ca */ /* 0x000fe400000e0000 */
[----:B------:R-:W-:Y:S01]  /*15550*/  MOV R9, 0x40000040 ;  /* 0x4000004000097802 */ /* 0x000fe20000000f00 */
[----:B------:R-:W-:-:S02]  /*15560*/  WARPGROUP.DEPBAR.LE gsb0, 0x0 ;  /* 0x00008000000079c5 */ /* 0x000fc40000010000 */
[----:B------:R-:W-:-:S08]  /*15570*/  WARPGROUP.ARRIVE ;  /* 0x00000000000079c5 */ /* 0x000fd00000000000 */
[----:B------:R-:W-:Y:S01]  /*15580*/  QGMMA.64x128x32.F32.E4M3.E4M3 R24, gdesc[UR4], R24, gsb0 ;  /* 0x01e00000041879f3 */ /* 0x000fe20008000818 */
[----:B------:R-:W-:Y:S02]  /*15590*/  R2UR UR4, R90 ;  /* 0x000000005a0472ca */ /* 0x000fe400000e0000 */
[----:B------:R-:W-:Y:S02]  /*155a0*/  R2UR UR5, R91 ;  /* 0x000000005b0572ca */ /* 0x000fe400000e0000 */
[----:B------:R-:W-:Y:S01]  /*155b0*/  R2UR UR6, R8 ;  /* 0x00000000080672ca */ /* 0x000fe200000e0000 */
[----:B------:R-:W-:Y:S01]  /*155c0*/  VIADD R8, R6, 0x6 ;  /* 0x0000000606087836 */ /* 0x000fe20000000000 */
[----:B------:R-:W-:Y:S01]  /*155d0*/  R2UR UR7, R9 ;  /* 0x00000000090772ca */ /* 0x000fe200000e0000 */
[----:B------:R-:W-:Y:S01]  /*155e0*/  IMAD.MOV.U32 R9, RZ, RZ, 0x40000040 ;  /* 0x40000040ff097424 */ /* 0x000fe200078e00ff */
[----:B------:R-:W-:Y:S02]  /*155f0*/  WARPGROUP.DEPBAR.LE gsb0, 0x0 ;  /* 0x00008000000079c5 */ /* 0x000fe40000010000 */
[----:B------:R-:W-:-:S09]  /*15600*/  WARPGROUP.ARRIVE ;  /* 0x00000000000079c5 */ /* 0x000fd20000000000 */
[----:B------:R-:W-:Y:S01]  /*15610*/  QGMMA.64x128x32.F32.E4M3.E4M3 R24, gdesc[UR4], R24, gsb0 ;  /* 0x01e00000041879f3 */ /* 0x000fe20008000818 */
[----:B------:R-:W-:Y:S02]  /*15620*/  R2UR UR4, R88 ;  /* 0x00000000580472ca */ /* 0x000fe400000e0000 */
[----:B------:R-:W-:Y:S02]  /*15630*/  R2UR UR5, R89 ;  /* 0x00000000590572ca */ /* 0x000fe400000e0000 */
[----:B------:R-:W-:Y:S02]  /*15640*/  R2UR UR6, R8 ;  /* 0x00000000080672ca */ /* 0x000fe400000e0000 */
[----:B------:R-:W-:Y:S01]  /*15650*/  R2UR UR7, R9 ;  /* 0x00000000090772ca */ /* 0x000fe200000e0000 */
[----:B------:R-:W-:Y:S01]  /*15660*/  IMAD.MOV.U32 R9, RZ, RZ, 0x40000040 ;  /* 0x40000040ff097424 */ /* 0x000fe200078e00ff */
[----:B------:R-:W-:Y:S01]  /*15670*/  IADD3 R8, R6, 0x400, RZ ;  /* 0x0000040006087810 */ /* 0x000fe20007ffe0ff */
[----:B------:R-:W-:-:S02]  /*15680*/  WARPGROUP.DEPBAR.LE gsb0, 0x0 ;  /* 0x00008000000079c5 */ /* 0x000fc40000010000 */
[----:B------:R-:W-:-:S08]  /*15690*/  WARPGROUP.ARRIVE ;  /* 0x00000000000079c5 */ /* 0x000fd00000000000 */
[----:B------:R-:W-:Y:S01]  /*156a0*/  QGMMA.64x128x32.F32.E4M3.E4M3 R24, gdesc[UR4], R24, gsb0 ;  /* 0x01e00000041879f3 */ /* 0x000fe20008000818 */
[----:B------:R-:W-:Y:S02]  /*156b0*/  R2UR UR4, R14 ;  /* 0x000000000e0472ca */ /* 0x000fe400000e0000 */
[----:B------:R-:W-:Y:S02]  /*156c0*/  R2UR UR5, R15 ;  /* 0x000000000f0572ca */ /* 0x000fe400000e0000 */
[----:B------:R-:W-:Y:S02]  /*156d0*/  R2UR UR6, R8 ;  /* 0x00000000080672ca */ /* 0x000fe400000e0000 */
[----:B------:R-:W-:Y:S01]  /*156e0*/  R2UR UR7, R9 ;  /* 0x00000000090772ca */ /* 0x000fe200000e0000 */
[----:B------:R-:W-:Y:S01]  /*156f0*/  VIADD R8, R6, 0x402 ;  /* 0x0000040206087836 */ /* 0x000fe20000000000 */
[----:B------:R-:W-:Y:S01]  /*15700*/  MOV R9, 0x40000040 ;  /* 0x4000004000097802 */ /* 0x000fe20000000f00 */
[----:B------:R-:W-:Y:S01]  /*15710*/  IMAD.MOV.U32 R13, RZ, RZ, 0x40000040 ;  /* 0x40000040ff0d7424 */ /* 0x000fe200078e00ff */
[----:B------:R-:W-:-:S02]  /*15720*/  WARPGROUP.DEPBAR.LE gsb0, 0x0 ;  /* 0x00008000000079c5 */ /* 0x000fc40000010000 */
[----:B------:R-:W-:-:S07]  /*15730*/  WARPGROUP.ARRIVE ;  /* 0x00000000000079c5 */ /* 0x000fce0000000000 */
[----:B------:R-:W-:Y:S01]  /*15740*/  QGMMA.64x128x32.F32.E4M3.E4M3 R24, gdesc[UR4], R24, gsb0 ;  /* 0x01e00000041879f3 */ /* 0x000fe20008000818 */
[----:B------:R-:W-:Y:S02]  /*15750*/  R2UR UR4, R12 ;  /* 0x000000000c0472ca */ /* 0x000fe400000e0000 */
[----:B------:R-:W-:Y:S02]  /*15760*/  R2UR UR5, R13 ;  /* 0x000000000d0572ca */ /* 0x000fe400000e0000 */
[----:B------:R-:W-:Y:S02]  /*15770*/  R2UR UR6, R8 ;  /* 0x00000000080672ca */ /* 0x000fe400000e0000 */
[----:B------:R-:W-:Y:S01]  /*15780*/  R2UR UR7, R9 ;  /* 0x00000000090772ca */ /* 0x000fe200000e0000 */
[----:B------:R-:W-:Y:S02]  /*15790*/  VIADD R236, R4, 0x404 ;  /* 0x0000040404ec7836 */ /* 0x000fe40000000000 */
[----:B------:R-:W-:-:S02]  /*157a0*/  VIADD R8, R6, 0x404 ;  /* 0x0000040406087836 */ /* 0x000fc40000000000 */
[----:B------:R-:W-:Y:S02]  /*157b0*/  IMAD.MOV.U32 R237, RZ, RZ, 0x40000040 ;  /* 0x40000040ffed7424 */ /* 0x000fe400078e00ff */
[----:B------:R-:W-:Y:S01]  /*157c0*/  IMAD.MOV.U32 R9, RZ, RZ, 0x40000040 ;  /* 0x40000040ff097424 */ /* 0x000fe200078e00ff */
[----:B------:R-:W-:Y:S02]  /*157d0*/  WARPGROUP.DEPBAR.LE gsb0, 0x0 ;  /* 0x00008000000079c5 */ /* 0x000fe40000010000 */
[----:B------:R-:W-:-:S06]  /*157e0*/  WARPGROUP.ARRIVE ;  /* 0x00000000000079c5 */ /* 0x000fcc0000000000 */
[----:B------:R-:W-:Y:S01]  /*157f0*/  QGMMA.64x128x32.F32.E4M3.E4M3 R24, gdesc[UR4], R24, gsb0 ;  /* 0x01e00000041879f3 */ /* 0x000fe20008000818 */
[----:B------:R-:W-:Y:S02]  /*15800*/  R2UR UR4, R236 ;  /* 0x00000000ec0472ca */ /* 0x000fe400000e0000 */
[----:B------:R-:W-:Y:S02]  /*15810*/  R2UR UR5, R237 ;  /* 0x00000000ed0572ca */ /* 0x000fe400000e0000 */
[----:B------:R-:W-:Y:S02]  /*15820*/  R2UR UR6, R8 ;  /* 0x00000000080672ca */ /* 0x000fe400000e0000 */
[----:B------:R-:W-:Y:S01]  /*15830*/  R2UR UR7, R9 ;  /* 0x00000000090772ca */ /* 0x000fe200000e0000 */
[----:B------:R-:W-:Y:S01]  /*15840*/  VIADD R20, R4, 0x406 ;  /* 0x0000040604147836 */ /* 0x000fe20000000000 */
[----:B------:R-:W-:Y:S01]  /*15850*/  IADD3 R6, R6, 0x406, RZ ;  /* 0x0000040606067810 */ /* 0x000fe20007ffe0ff */
[----:B------:R-:W-:-:S02]  /*15860*/  IMAD.MOV.U32 R21, RZ, RZ, 0x40000040 ;  /* 0x40000040ff157424 */ /* 0x000fc400078e00ff */
[----:B------:R-:W-:Y:S01]  /*15870*/  IMAD.MOV.U32 R7, RZ, RZ, 0x40000040 ;  /* 0x40000040ff077424 */ /* 0x000fe200078e00ff */
[----:B------:R-:W-:Y:S02]  /*15880*/  WARPGROUP.DEPBAR.LE gsb0, 0x0 ;  /* 0x00008000000079c5 */ /* 0x000fe40000010000 */
[----:B------:R-:W-:-:S06]  /*15890*/  WARPGROUP.ARRIVE ;  /* 0x00000000000079c5 */ /* 0x000fcc0000000000 */
[----:B------:R-:W-:Y:S01]  /*158a0*/  QGMMA.64x128x32.F32.E4M3.E4M3 R24, gdesc[UR4], R24, gsb0 ;  /* 0x01e00000041879f3 */ /* 0x000fe20008000818 */
[----:B------:R-:W-:Y:S02]  /*158b0*/  R2UR UR4, R20 ;  /* 0x00000000140472ca */ /* 0x000fe400000e0000 */
[----:B------:R-:W-:Y:S02]  /*158c0*/  R2UR UR5, R21 ;  /* 0x00000000150572ca */ /* 0x000fe400000e0000 */
[----:B------:R-:W-:Y:S02]  /*158d0*/  R2UR UR6, R6 ;  /* 0x00000000060672ca */ /* 0x000fe400000e0000 */
[----:B------:R-:W-:Y:S02]  /*158e0*/  R2UR UR7, R7 ;  /* 0x00000000070772ca */ /* 0x000fe400000e0000 */
[----:B--2---:R-:W-:-:S05]  /*158f0*/  IADD3 R127, R127, 0x80, -R0 ;  /* 0x000000807f7f7810 */ /* 0x004fca0007ffe800 */
[----:B------:R-:W-:-:S05]  /*15900*/  IMAD R6, R118, -0x80, R127 ;  /* 0xffffff8076067824 */ /* 0x000fca00078e027f */
[C---:B------:R-:W-:Y:S02]  /*15910*/  ISETP.GT.AND P3, PT, R6.reuse, RZ, PT ;  /* 0x000000ff0600720c */ /* 0x040fe40003f64270 */
[----:B------:R-:W-:Y:S01]  /*15920*/  ISETP.GT.AND P1, PT, R6, 0x1, PT ;  /* 0x000000010600780c */ /* 0x000fe20003f24270 */
[----:B------:R-:W-:Y:S02]  /*15930*/  WARPGROUP.DEPBAR.LE gsb0, 0x0 ;  /* 0x00008000000079c5 */ /* 0x000fe40000010000 */
[----:B------:R-:W-:-:S06]  /*15940*/  WARPGROUP.ARRIVE ;  /* 0x00000000000079c5 */ /* 0x000fcc0000000000 */
[----:B------:R-:W-:Y:S01]  /*15950*/  QGMMA.64x128x32.F32.E4M3.E4M3 R24, gdesc[UR4], R24, gsb0 ;  /* 0x01e00000041879f3 */ /* 0x000fe20008000818 */
[C---:B------:R-:W-:Y:S02]  /*15960*/  ISETP.GT.AND P2, PT, R6.reuse, 0x8, PT ;  /* 0x000000080600780c */ /* 0x040fe40003f44270 */
[C---:B------:R-:W-:Y:S02]  /*15970*/  ISETP.GT.AND P5, PT, R6.reuse, 0x9, PT ;  /* 0x000000090600780c */ /* 0x040fe40003fa4270 */
[C---:B------:R-:W-:Y:S01]  /*15980*/  ISETP.GT.AND P4, PT, R6.reuse, 0x10, PT ;  /* 0x000000100600780c */ /* 0x040fe20003f84270 */
[----:B------:R-:W-:Y:S04]  /*15990*/  STL.64 [R1+0x8], R14 ;  /* 0x0000080e01007387 */ /* 0x000fe80000100a00 */
[----:B------:R0:W-:Y:S01]  /*159a0*/  STL.64 [R1], R12 ;  /* 0x0000000c01007387 */ /* 0x0001e20000100a00 */
[----:B------:R-:W-:-:S02]  /*159b0*/  ISETP.GT.AND P0, PT, R6, 0x59, PT ;  /* 0x000000590600780c */ /* 0x000fc40003f04270 */
[----:B------:R-:W-:Y:S01]  /*159c0*/  ISETP.GT.AND P6, PT, R6, 0x60, PT ;  /* 0x000000600600780c */ /* 0x000fe20003fc4270 */
[----:B------:R-:W-:Y:S02]  /*159d0*/  WARPGROUP.DEPBAR.LE gsb0, 0x0 ;  /* 0x00008000000079c5 */ /* 0x000fe40000010000 */
[----:B------:R-:W-:Y:S02]  /*159e0*/  FSEL R7, R24, -INF , P3 ;  /* 0xff80000018077808 */ /* 0x000fe40001800000 */
[----:B------:R-:W-:Y:S02]  /*159f0*/  FSEL R25, R25, -INF , P1 ;  /* 0xff80000019197808 */ /* 0x000fe40000800000 */
[----:B------:R-:W-:Y:S02]  /*15a00*/  FSEL R9, R28, -INF , P2 ;  /* 0xff8000001c097808 */ /* 0x000fe40001000000 */
[----:B------:R-:W-:Y:S02]  /*15a10*/  FMNMX.FTZ R0, R7, R25, !PT ;  /* 0x0000001907007209 */ /* 0x000fe40007810000 */
[----:B------:R-:W-:-:S02]  /*15a20*/  FSEL R29, R29, -INF , P5 ;  /* 0xff8000001d1d7808 */ /* 0x000fc40002800000 */
[----:B------:R-:W-:Y:S02]  /*15a30*/  FMNMX.FTZ R0, R9, R0, !PT ;  /* 0x0000000009007209 */ /* 0x000fe40007810000 */
[----:B------:R-:W-:Y:S02]  /*15a40*/  FSEL R11, R26, -INF , P3 ;  /* 0xff8000001a0b7808 */ /* 0x000fe40001800000 */
[----:B------:R-:W-:Y:S02]  /*15a50*/  ISETP.GT.AND P3, PT, R6, 0x11, PT ;  /* 0x000000110600780c */ /* 0x000fe40003f64270 */
[----:B0-----:R-:W-:Y:S02]  /*15a60*/  FSEL R13, R32, -INF , P4 ;  /* 0xff800000200d7808 */ /* 0x001fe40002000000 */
[----:B------:R-:W-:Y:S02]  /*15a70*/  FMNMX.FTZ R0, R29, R0, !PT ;  /* 0x000000001d007209 */ /* 0x000fe40007810000 */
[----:B------:R-:W-:-:S02]  /*15a80*/  FSEL R27, R27, -INF , P1 ;  /* 0xff8000001b1b7808 */ /* 0x000fc40000800000 */
        /* <DEDUP_REMOVED lines=68> */
[----:B------:R-:W-:Y:S02]  /*15ed0*/  FMNMX.FTZ R0, R119, R0, !PT ;  /* 0x0000000077007209 */ /* 0x000fe40007810000 */
[----:B------:R-:W-:Y:S02]  /*15ee0*/  FSEL R123, R69, -INF , P0 ;  /* 0xff800000457b7808 */ /* 0x000fe40000000000 */
[----:B------:R-:W-:Y:S02]  /*15ef0*/  FMNMX.FTZ R0, R121, R0, !PT ;  /* 0x0000000079007209 */ /* 0x000fe40007810000 */
        /* <DEDUP_REMOVED lines=12> */
[----:B------:R-:W-:-:S02]  /*15fc0*/  FSEL R12, R77, -INF , P2 ;  /* 0xff8000004d0c7808 */ /* 0x000fc40001000000 */
[----:B------:R-:W-:Y:S02]  /*15fd0*/  FMNMX.FTZ R77, R129, R0, !PT ;  /* 0x00000000814d7209 */ /* 0x000fe40007810000 */
[C---:B------:R-:W-:Y:S02]  /*15fe0*/  ISETP.GT.AND P3, PT, R6.reuse, 0x70, PT ;  /* 0x000000700600780c */ /* 0x040fe40003f64270 */
[----:B------:R-:W-:Y:S02]  /*15ff0*/  FSEL R63, R63, -INF , P4 ;  /* 0xff8000003f3f7808 */ /* 0x000fe40002000000 */
[----:B------:R-:W-:Y:S02]  /*16000*/  ISETP.GT.AND P4, PT, R6, 0x71, PT ;  /* 0x000000710600780c */ /* 0x000fe40003f84270 */
[----:B------:R-:W-:Y:S02]  /*16010*/  FSEL R80, R80, -INF , P3 ;  /* 0xff80000050507808 */ /* 0x000fe40001800000 */
[----:B------:R-:W-:-:S02]  /*16020*/  FMNMX.FTZ R77, R12, R77, !PT ;  /* 0x0000004d0c4d7209 */ /* 0x000fc40007810000 */
[----:B------:R-:W-:Y:S02]  /*16030*/  FSEL R65, R62, -INF , P5 ;  /* 0xff8000003e417808 */ /* 0x000fe40002800000 */
[----:B------:R-:W-:Y:S02]  /*16040*/  FSEL R8, R81, -INF , P4 ;  /* 0xff80000051087808 */ /* 0x000fe40002000000 */
[----:B------:R-:W-:Y:S02]  /*16050*/  FMNMX.FTZ R81, R80, R77, !PT ;  /* 0x0000004d50517209 */ /* 0x000fe40007810000 */
[----:B------:R-:W-:Y:S02]  /*16060*/  ISETP.GT.AND P5, PT, R6, 0x78, PT ;  /* 0x000000780600780c */ /* 0x000fe40003fa4270 */
[----:B------:R-:W-:Y:S02]  /*16070*/  FMNMX.FTZ R0, R8, R81, !PT ;  /* 0x0000005108007209 */ /* 0x000fe40007810000 */
[----:B------:R-:W-:-:S02]  /*16080*/  FSEL R77, R84, -INF , P5 ;  /* 0xff800000544d7808 */ /* 0x000fc40002800000 */
[C---:B------:R-:W-:Y:S02]  /*16090*/  ISETP.GT.AND P6, PT, R6.reuse, 0x79, PT ;  /* 0x000000790600780c */ /* 0x040fe40003fc4270 */
[----:B------:R-:W-:Y:S02]  /*160a0*/  P2R R30, PR, RZ, 0x1 ;  /* 0x00000001ff1e7803 */ /* 0x000fe40000000000 */
[----:B------:R-:W-:Y:S02]  /*160b0*/  ISETP.GT.AND P0, PT, R6, 0x60, PT ;  /* 0x000000600600780c */ /* 0x000fe40003f04270 */
[----:B------:R-:W-:Y:S02]  /*160c0*/  FSEL R85, R85, -INF , P6 ;  /* 0xff80000055557808 */ /* 0x000fe40003000000 */
[----:B------:R-:W-:Y:S02]  /*160d0*/  FMNMX.FTZ R0, R77, R0, !PT ;  /* 0x000000004d007209 */ /* 0x000fe40007810000 */
[----:B------:R-:W-:-:S02]  /*160e0*/  FSEL R131, R74, -INF , P0 ;  /* 0xff8000004a837808 */ /* 0x000fc40000000000 */
[----:B------:R-:W-:Y:S02]  /*160f0*/  FMNMX.FTZ R14, R85, R0, !PT ;  /* 0x00000000550e7209 */ /* 0x000fe40007810000 */
[----:B------:R-:W-:-:S03]  /*16100*/  ISETP.NE.AND P0, PT, R30, RZ, PT ;  /* 0x000000ff1e00720c */ /* 0x000fc60003f05270 */
[----:B------:R-:W0:Y:S01]  /*16110*/  SHFL.BFLY PT, R81, R14, 0x2, 0x1f ;  /* 0x0c401f000e517f89 */ /* 0x000e2200000e0000 */
[----:B------:R-:W-:Y:S02]  /*16120*/  FSEL R75, R75, -INF , P0 ;  /* 0xff8000004b4b7808 */ /* 0x000fe40000000000 */
[----:B------:R-:W-:Y:S02]  /*16130*/  ISETP.NE.AND P0, PT, R10, RZ, PT ;  /* 0x000000ff0a00720c */ /* 0x000fe40003f05270 */
[----:B------:R-:W-:-:S04]  /*16140*/  FMNMX.FTZ R10, R11, R27, !PT ;  /* 0x0000001b0b0a7209 */ /* 0x000fc80007810000 */
[----:B------:R-:W-:-:S04]  /*16150*/  FMNMX.FTZ R10, R15, R10, !PT ;  /* 0x0000000a0f0a7209 */ /* 0x000fc80007810000 */
[----:B------:R-:W-:-:S04]  /*16160*/  FMNMX.FTZ R10, R31, R10, !PT ;  /* 0x0000000a1f0a7209 */ /* 0x000fc80007810000 */
[----:B------:R-:W-:-:S04]  /*16170*/  FMNMX.FTZ R10, R37, R10, !PT ;  /* 0x0000000a250a7209 */ /* 0x000fc80007810000 */
[----:B------:R-:W-:-:S04]  /*16180*/  FMNMX.FTZ R10, R35, R10, !PT ;  /* 0x0000000a230a7209 */ /* 0x000fc80007810000 */
[----:B------:R-:W-:Y:S02]  /*16190*/  FMNMX.FTZ R10, R41, R10, !PT ;  /* 0x0000000a290a7209 */ /* 0x000fe40007810000 */
[----:B0-----:R-:W-:Y:S02]  /*161a0*/  FMNMX.FTZ R24, R14, R81, !PT ;  /* 0x000000510e187209 */ /* 0x001fe40007810000 */
[----:B------:R-:W-:-:S04]  /*161b0*/  FMNMX.FTZ R14, R39, R10, !PT ;  /* 0x0000000a270e7209 */ /* 0x000fc80007810000 */
[----:B------:R-:W-:Y:S01]  /*161c0*/  FMNMX.FTZ R14, R45, R14, !PT ;  /* 0x0000000e2d0e7209 */ /* 0x000fe20007810000 */
[----:B------:R-:W0:Y:S03]  /*161d0*/  SHFL.BFLY PT, R81, R24, 0x1, 0x1f ;  /* 0x0c201f0018517f89 */ /* 0x000e2600000e0000 */
        /* <DEDUP_REMOVED lines=8> */
[----:B------:R-:W-:-:S04]  /*16260*/  FMNMX.FTZ R24, R115, R24, !PT ;  /* 0x0000001873187209 */ /* 0x000fc80007810000 */
[----:B------:R-:W-:-:S04]  /*16270*/  FMNMX.FTZ R24, R59, R24, !PT ;  /* 0x000000183b187209 */ /* 0x000fc80007810000 */
[----:B------:R-:W-:-:S04]  /*16280*/  FMNMX.FTZ R24, R65, R24, !PT ;  /* 0x0000001841187209 */ /* 0x000fc80007810000 */
[----:B------:R-:W-:-:S04]  /*16290*/  FMNMX.FTZ R24, R63, R24, !PT ;  /* 0x000000183f187209 */ /* 0x000fc80007810000 */
[----:B------:R-:W-:Y:S02]  /*162a0*/  FMNMX.FTZ R24, R69, R24, !PT ;  /* 0x0000001845187209 */ /* 0x000fe40007810000 */
[----:B------:R-:W-:Y:S01]  /*162b0*/  P2R R28, PR, RZ, 0x2 ;  /* 0x00000002ff1c7803 */ /* 0x000fe20000000000 */
[----:B------:R-:W-:-:S01]  /*162c0*/  FFMA.FTZ R81, R2, R0, -8 ;  /* 0xc100000002517423 */ /* 0x000fc20000010000 */
[----:B------:R-:W-:Y:S02]  /*162d0*/  ISETP.GT.AND P1, PT, R6, 0x59, PT ;  /* 0x000000590600780c */ /* 0x000fe40003f24270 */
[----:B------:R-:W-:Y:S02]  /*162e0*/  FMNMX.FTZ R24, R67, R24, !PT ;  /* 0x0000001843187209 */ /* 0x000fe40007810000 */
[----:B------:R-:W-:Y:S02]  /*162f0*/  P2R R26, PR, RZ, 0x4 ;  /* 0x00000004ff1a7803 */ /* 0x000fe40000000000 */
[----:B------:R-:W-:-:S02]  /*16300*/  FSETP.NEU.FTZ.AND P2, PT, R0, -INF , PT ;  /* 0xff8000000000780b */ /* 0x000fc40003f5d000 */
[----:B------:R-:W-:Y:S02]  /*16310*/  FSEL R71, R71, -INF , P1 ;  /* 0xff80000047477808 */ /* 0x000fe40000800000 */
[----:B------:R-:W-:Y:S02]  /*16320*/  FMNMX.FTZ R24, R73, R24, !PT ;  /* 0x0000001849187209 */ /* 0x000fe40007810000 */
[----:B------:R-:W-:Y:S02]  /*16330*/  FSEL R81, R81, RZ, P2 ;  /* 0x000000ff51517208 */ /* 0x000fe40001000000 */
[----:B------:R-:W-:Y:S02]  /*16340*/  ISETP.NE.AND P2, PT, R26, RZ, PT ;  /* 0x000000ff1a00720c */ /* 0x000fe40003f45270 */
[----:B------:R-:W-:Y:S02]  /*16350*/  FMNMX.FTZ R26, R71, R24, !PT ;  /* 0x00000018471a7209 */ /* 0x000fe40007810000 */
[----:B------:R-:W-:-:S02]  /*16360*/  ISETP.NE.AND P1, PT, R28, RZ, PT ;  /* 0x000000ff1c00720c */ /* 0x000fc40003f25270 */
[----:B------:R-:W-:Y:S02]  /*16370*/  FMNMX.FTZ R26, R131, R26, !PT ;  /* 0x0000001a831a7209 */ /* 0x000fe40007810000 */
[----:B------:R-:W-:Y:S02]  /*16380*/  FSEL R133, R78, -INF , P1 ;  /* 0xff8000004e857808 */ /* 0x000fe40000800000 */
[----:B------:R-:W-:Y:S01]  /*16390*/  FMNMX.FTZ R26, R75, R26, !PT ;  /* 0x0000001a4b1a7209 */ /* 0x000fe20007810000 */
[----:B------:R-:W-:-:S01]  /*163a0*/  FFMA.FTZ R6, R2, R9, -R81 ;  /* 0x0000000902067223 */ /* 0x000fc20000010851 */
[----:B------:R-:W-:Y:S02]  /*163b0*/  FSEL R79, R79, -INF , P2 ;  /* 0xff8000004f4f7808 */ /* 0x000fe40001000000 */
[----:B------:R-:W-:Y:S01]  /*163c0*/  FMNMX.FTZ R26, R133, R26, !PT ;  /* 0x0000001a851a7209 */ /* 0x000fe20007810000 */
[C-C-:B------:R-:W-:Y:S01]  /*163d0*/  FFMA.FTZ R9, R2.reuse, R29, -R81.reuse ;  /* 0x0000001d02097223 */ /* 0x140fe20000010851 */
[----:B------:R-:W-:-:S01]  /*163e0*/  FFMA.FTZ R29, R2, R91, -R81 ;  /* 0x0000005b021d7223 */ /* 0x000fc20000010851 */
[----:B------:R-:W-:-:S02]  /*163f0*/  FSEL R91, R82, -INF , P3 ;  /* 0xff800000525b7808 */ /* 0x000fc40001800000 */
[----:B------:R-:W-:Y:S02]  /*16400*/  FMNMX.FTZ R26, R79, R26, !PT ;  /* 0x0000001a4f1a7209 */ /* 0x000fe40007810000 */
[----:B------:R-:W-:Y:S02]  /*16410*/  FSEL R83, R83, -INF , P4 ;  /* 0xff80000053537808 */ /* 0x000fe40002000000 */
[----:B------:R-:W-:Y:S01]  /*16420*/  FMNMX.FTZ R26, R91, R26, !PT ;  /* 0x0000001a5b1a7209 */ /* 0x000fe20007810000 */
[--C-:B------:R-:W-:Y:S01]  /*16430*/  FFMA.FTZ R224, R2, R93, -R81.reuse ;  /* 0x0000005d02e07223 */ /* 0x100fe20000010851 */
[----:B------:R-:W-:Y:S01]  /*16440*/  FSEL R93, R86, -INF , P5 ;  /* 0xff800000565d7808 */ /* 0x000fe20002800000 */
[C-C-:B------:R-:W-:Y:S01]  /*16450*/  FFMA.FTZ R230, R2.reuse, R13, -R81.reuse ;  /* 0x0000000d02e67223 */ /* 0x140fe20000010851 */
[----:B------:R-:W-:Y:S01]  /*16460*/  FMNMX.FTZ R26, R83, R26, !PT ;  /* 0x0000001a531a7209 */ /* 0x000fe20007810000 */
[C-C-:B------:R-:W-:Y:S01]  /*16470*/  FFMA.FTZ R13, R2.reuse, R33, -R81.reuse ;  /* 0x00000021020d7223 */ /* 0x140fe20000010851 */
[----:B------:R-:W-:-:S01]  /*16480*/  FFMA.FTZ R33, R2, R103, -R81 ;  /* 0x0000006702217223 */ /* 0x000fc20000010851 */
[----:B------:R-:W-:-:S02]  /*16490*/  FSEL R103, R87, -INF , P6 ;  /* 0xff80000057677808 */ /* 0x000fc40003000000 */
[----:B------:R-:W-:Y:S01]  /*164a0*/  FMNMX.FTZ R26, R93, R26, !PT ;  /* 0x0000001a5d1a7209 */ /* 0x000fe20007810000 */
[----:B------:R-:W-:-:S03]  /*164b0*/  FFMA.FTZ R105, R2, R105, -R81 ;  /* 0x0000006902697223 */ /* 0x000fc60000010851 */
[----:B------:R-:W-:Y:S01]  /*164c0*/  FMNMX.FTZ R26, R103, R26, !PT ;  /* 0x0000001a671a7209 */ /* 0x000fe20007810000 */
[----:B------:R0:W-:Y:S02]  /*164d0*/  MUFU.EX2 R24, R105 ;  /* 0x0000006900187308 */ /* 0x0001e40000000800 */
[----:B0-----:R-:W-:-:S02]  /*164e0*/  FFMA.FTZ R105, R2, R61, -R81 ;  /* 0x0000003d02697223 */ /* 0x001fc40000010851 */
[----:B------:R-:W0:Y:S02]  /*164f0*/  SHFL.BFLY PT, R61, R26, 0x2, 0x1f ;  /* 0x0c401f001a3d7f89 */ /* 0x000e2400000e0000 */
[----:B0-----:R-:W-:-:S05]  /*16500*/  FMNMX.FTZ R61, R26, R61, !PT ;  /* 0x0000003d1a3d7209 */ /* 0x001fca0007810000 */
[----:B------:R-:W0:Y:S01]  /*16510*/  SHFL.BFLY PT, R26, R61, 0x1, 0x1f ;  /* 0x0c201f003d1a7f89 */ /* 0x000e2200000e0000 */
[----:B------:R-:W-:-:S01]  /*16520*/  FFMA.FTZ R36, R2, R8, -R81 ;  /* 0x0000000802247223 */ /* 0x000fc20000010851 */
[----:B0-----:R-:W-:-:S04]  /*16530*/  FMNMX.FTZ R8, R61, R26, !PT ;  /* 0x0000001a3d087209 */ /* 0x001fc80007810000 */
[----:B------:R-:W-:Y:S01]  /*16540*/  FSETP.NEU.FTZ.AND P1, PT, R8, -INF , PT ;  /* 0xff8000000800780b */ /* 0x000fe20003f3d000 */
[----:B------:R-:W-:-:S05]  /*16550*/  FFMA.FTZ R42, R2, R8, -8 ;  /* 0xc1000000022a7423 */ /* 0x000fca0000010008 */
[----:B------:R-:W-:-:S05]  /*16560*/  FSEL R42, R42, RZ, P1 ;  /* 0x000000ff2a2a7208 */ /* 0x000fca0000800000 */
[C---:B------:R-:W-:Y:S02]  /*16570*/  FFMA.FTZ R40, R2.reuse, R43, -R42 ;  /* 0x0000002b02287223 */ /* 0x040fe4000001082a */
[----:B------:R-:W2:Y:S01]  /*16580*/  LDL R43, [R1+0x14] ;  /* 0x00001400012b7983 */ /* 0x000ea20000100800 */
[----:B------:R-:W-:-:S01]  /*16590*/  FFMA.FTZ R228, R2, R7, -R81 ;  /* 0x0000000702e47223 */ /* 0x000fc20000010851 */
[C---:B------:R-:W-:Y:S01]  /*165a0*/  FFMA.FTZ R7, R2.reuse, R25, -R81 ;  /* 0x0000001902077223 */ /* 0x040fe20000010851 */
[----:B------:R-:W-:-:S01]  /*165b0*/  FFMA.FTZ R229, R2, R11, -R42 ;  /* 0x0000000b02e57223 */ /* 0x000fc2000001082a */
[C-C-:B------:R-:W-:Y:S01]  /*165c0*/  FFMA.FTZ R27, R2.reuse, R27, -R42.reuse ;  /* 0x0000001b021b7223 */ /* 0x140fe2000001082a */
[----:B------:R-:W-:-:S01]  /*165d0*/  FFMA.FTZ R11, R2, R15, -R42 ;  /* 0x0000000f020b7223 */ /* 0x000fc2000001082a */
[----:B------:R-:W-:Y:S01]  /*165e0*/  MUFU.EX2 R26, R36 ;  /* 0x00000024001a7308 */ /* 0x000fe20000000800 */
[----:B------:R-:W-:-:S07]  /*165f0*/  FFMA.FTZ R44, R2, R31, -R42 ;  /* 0x0000001f022c7223 */ /* 0x000fce000001082a */
[----:B------:R-:W-:Y:S01]  /*16600*/  MUFU.EX2 R228, R228 ;  /* 0x000000e400e47308 */ /* 0x000fe20000000800 */
[----:B------:R-:W-:-:S07]  /*16610*/  FFMA.FTZ R231, R2, R37, -R42 ;  /* 0x0000002502e77223 */ /* 0x000fce000001082a */
[----:B------:R-:W0:Y:S08]  /*16620*/  MUFU.EX2 R7, R7 ;  /* 0x0000000700077308 */ /* 0x000e300000000800 */
[----:B------:R-:W-:Y:S08]  /*16630*/  MUFU.EX2 R229, R229 ;  /* 0x000000e500e57308 */ /* 0x000ff00000000800 */
[----:B------:R-:W1:Y:S01]  /*16640*/  MUFU.EX2 R36, R27 ;  /* 0x0000001b00247308 */ /* 0x000e620000000800 */
[----:B------:R-:W-:-:S07]  /*16650*/  FFMA.FTZ R38, R2, R35, -R42 ;  /* 0x0000002302267223 */ /* 0x000fce000001082a */
[----:B------:R-:W3:Y:S08]  /*16660*/  MUFU.EX2 R6, R6 ;  /* 0x0000000600067308 */ /* 0x000ef00000000800 */
[----:B------:R-:W4:Y:S01]  /*16670*/  MUFU.EX2 R11, R11 ;  /* 0x0000000b000b7308 */ /* 0x000f220000000800 */
[----:B------:R-:W-:-:S07]  /*16680*/  FFMA.FTZ R15, R2, R41, -R42 ;  /* 0x00000029020f7223 */ /* 0x000fce000001082a */
[----:B------:R-:W4:Y:S01]  /*16690*/  MUFU.EX2 R9, R9 ;  /* 0x0000000900097308 */ /* 0x000f220000000800 */
[----:B------:R-:W-:-:S07]  /*166a0*/  FFMA.FTZ R89, R2, R89, -R81 ;  /* 0x0000005902597223 */ /* 0x000fce0000010851 */
[----:B------:R-:W4:Y:S01]  /*166b0*/  MUFU.EX2 R44, R44 ;  /* 0x0000002c002c7308 */ /* 0x000f220000000800 */
[----:B0-----:R-:W-:-:S01]  /*166c0*/  FADD.FTZ R37, R228, R7 ;  /* 0x00000007e4257221 */ /* 0x001fc20000010000 */
[----:B-1----:R-:W-:-:S06]  /*166d0*/  FADD.FTZ R56, R229, R36 ;  /* 0x00000024e5387221 */ /* 0x002fcc0000010000 */
[----:B------:R-:W0:Y:S01]  /*166e0*/  MUFU.EX2 R230, R230 ;  /* 0x000000e600e67308 */ /* 0x000e220000000800 */
[----:B------:R-:W-:-:S07]  /*166f0*/  FFMA.FTZ R48, R2, R39, -R42 ;  /* 0x0000002702307223 */ /* 0x000fce000001082a */
[----:B------:R-:W1:Y:S01]  /*16700*/  MUFU.EX2 R231, R231 ;  /* 0x000000e700e77308 */ /* 0x000e620000000800 */
[----:B------:R-:W1:Y:S01]  /*16710*/  S2R R88, SR_TID.X ;  /* 0x0000000000587919 */ /* 0x000e620000002100 */
[----:B---3--:R-:W-:-:S06]  /*16720*/  FADD.FTZ R60, R6, R37 ;  /* 0x00000025063c7221 */ /* 0x008fcc0000010000 */
[----:B------:R-:W3:Y:S01]  /*16730*/  MUFU.EX2 R13, R13 ;  /* 0x0000000d000d7308 */ /* 0x000ee20000000800 */
[----:B----4-:R-:W-:-:S01]  /*16740*/  FADD.FTZ R37, R11, R56 ;  /* 0x000000380b257221 */ /* 0x010fc20000010000 */
[----:B------:R-:W-:-:S06]  /*16750*/  FFMA.FTZ R225, R2, R45, -R42 ;  /* 0x0000002d02e17223 */ /* 0x000fcc000001082a */
[----:B------:R-:W4:Y:S01]  /*16760*/  MUFU.EX2 R38, R38 ;  /* 0x0000002600267308 */ /* 0x000f220000000800 */
[----:B------:R-:W-:-:S01]  /*16770*/  FADD.FTZ R39, R9, R60 ;  /* 0x0000003c09277221 */ /* 0x000fc20000010000 */
[----:B------:R-:W-:-:S06]  /*16780*/  FFMA.FTZ R25, R2, R95, -R81 ;  /* 0x0000005f02197223 */ /* 0x000fcc0000010851 */
[----:B------:R4:W4:Y:S01]  /*16790*/  MUFU.EX2 R10, R89 ;  /* 0x00000059000a7308 */ /* 0x0009220000000800 */
[----:B------:R-:W-:-:S07]  /*167a0*/  FADD.FTZ R60, R44, R37 ;  /* 0x000000252c3c7221 */ /* 0x000fce0000010000 */
[----:B------:R-:W4:Y:S01]  /*167b0*/  MUFU.EX2 R15, R15 ;  /* 0x0000000f000f7308 */ /* 0x000f220000000800 */
[----:B0-----:R-:W-:-:S01]  /*167c0*/  FADD.FTZ R62, R230, R39 ;  /* 0x00000027e63e7221 */ /* 0x001fc20000010000 */
[----:B-1----:R-:W-:-:S06]  /*167d0*/  FADD.FTZ R37, R231, R60 ;  /* 0x0000003ce7257221 */ /* 0x002fcc0000010000 */
[----:B------:R-:W0:Y:S01]  /*167e0*/  MUFU.EX2 R29, R29 ;  /* 0x0000001d001d7308 */ /* 0x000e220000000800 */
[----:B------:R-:W-:-:S07]  /*167f0*/  FFMA.FTZ R27, R2, R49, -R42 ;  /* 0x00000031021b7223 */ /* 0x000fce000001082a */
[----:B------:R-:W1:Y:S01]  /*16800*/  MUFU.EX2 R48, R48 ;  /* 0x0000003000307308 */ /* 0x000e620000000800 */
[----:B------:R-:W-:-:S01]  /*16810*/  FFMA.FTZ R97, R2, R97, -R81 ;  /* 0x0000006102617223 */ /* 0x000fc20000010851 */
[----:B---3--:R-:W-:-:S06]  /*16820*/  FADD.FTZ R39, R13, R62 ;  /* 0x0000003e0d277221 */ /* 0x008fcc0000010000 */
[----:B------:R-:W3:Y:S01]  /*16830*/  MUFU.EX2 R224, R224 ;  /* 0x000000e000e07308 */ /* 0x000ee20000000800 */
[----:B----4-:R-:W-:-:S01]  /*16840*/  FFMA.FTZ R89, R2, R99, -R81 ;  /* 0x0000006302597223 */ /* 0x010fc20000010851 */
[----:B------:R-:W-:-:S06]  /*16850*/  FADD.FTZ R62, R38, R37 ;  /* 0x00000025263e7221 */ /* 0x000fcc0000010000 */
[----:B------:R-:W4:Y:S01]  /*16860*/  MUFU.EX2 R225, R225 ;  /* 0x000000e100e17308 */ /* 0x000f220000000800 */
[----:B------:R-:W-:-:S01]  /*16870*/  FFMA.FTZ R52, R2, R47, -R42 ;  /* 0x0000002f02347223 */ /* 0x000fc2000001082a */
[----:B------:R-:W-:-:S06]  /*16880*/  FADD.FTZ R64, R10, R39 ;  /* 0x000000270a407221 */ /* 0x000fcc0000010000 */
[----:B------:R-:W4:Y:S01]  /*16890*/  MUFU.EX2 R25, R25 ;  /* 0x0000001900197308 */ /* 0x000f220000000800 */
[----:B------:R-:W-:-:S01]  /*168a0*/  FFMA.FTZ R226, R2, R101, -R81 ;  /* 0x0000006502e27223 */ /* 0x000fc20000010851 */
[----:B------:R-:W-:-:S06]  /*168b0*/  FADD.FTZ R37, R15, R62 ;  /* 0x0000003e0f257221 */ /* 0x000fcc0000010000 */
[----:B------:R-:W4:Y:S01]  /*168c0*/  MUFU.EX2 R40, R40 ;  /* 0x0000002800287308 */ /* 0x000f220000000800 */
[----:B------:R-:W-:-:S01]  /*168d0*/  FFMA.FTZ R227, R2, R107, -R42 ;  /* 0x0000006b02e37223 */ /* 0x000fc2000001082a */
[----:B0-----:R-:W-:-:S06]  /*168e0*/  FADD.FTZ R39, R29, R64 ;  /* 0x000000401d277221 */ /* 0x001fcc0000010000 */
[----:B------:R-:W0:Y:S01]  /*168f0*/  MUFU.EX2 R14, R97 ;  /* 0x00000061000e7308 */ /* 0x000e220000000800 */
[----:B-1----:R-:W-:-:S01]  /*16900*/  FADD.FTZ R62, R48, R37 ;  /* 0x00000025303e7221 */ /* 0x002fc20000010000 */
[----:B------:R-:W-:-:S06]  /*16910*/  FFMA.FTZ R46, R2, R51, -R42 ;  /* 0x00000033022e7223 */ /* 0x000fcc000001082a */
[----:B------:R-:W1:Y:S01]  /*16920*/  MUFU.EX2 R27, R27 ;  /* 0x0000001b001b7308 */ /* 0x000e620000000800 */
[----:B---3--:R-:W-:-:S01]  /*16930*/  FADD.FTZ R64, R224, R39 ;  /* 0x00000027e0407221 */ /* 0x008fc20000010000 */
[----:B----4-:R-:W-:-:S06]  /*16940*/  FADD.FTZ R37, R225, R62 ;  /* 0x0000003ee1257221 */ /* 0x010fcc0000010000 */
[----:B------:R-:W3:Y:S01]  /*16950*/  MUFU.EX2 R89, R89 ;  /* 0x0000005900597308 */ /* 0x000ee20000000800 */
[----:B------:R-:W-:-:S07]  /*16960*/  FFMA.FTZ R31, R2, R111, -R42 ;  /* 0x0000006f021f7223 */ /* 0x000fce000001082a */
[----:B------:R-:W4:Y:S01]  /*16970*/  MUFU.EX2 R52, R52 ;  /* 0x0000003400347308 */ /* 0x000f220000000800 */
[----:B------:R-:W-:-:S01]  /*16980*/  FFMA.FTZ R53, R2, R53, -R81 ;  /* 0x0000003502357223 */ /* 0x000fc20000010851 */
[----:B------:R-:W-:-:S06]  /*16990*/  FADD.FTZ R39, R25, R64 ;  /* 0x0000004019277221 */ /* 0x000fcc0000010000 */
[----:B------:R-:W4:Y:S01]  /*169a0*/  MUFU.EX2 R226, R226 ;  /* 0x000000e200e27308 */ /* 0x000f220000000800 */
[----:B------:R-:W-:-:S01]  /*169b0*/  FADD.FTZ R62, R40, R37 ;  /* 0x00000025283e7221 */ /* 0x000fc20000010000 */
[----:B------:R-:W-:-:S06]  /*169c0*/  FFMA.FTZ R54, R2, R55, -R42 ;  /* 0x0000003702367223 */ /* 0x000fcc000001082a */
[----:B------:R-:W4:Y:S01]  /*169d0*/  MUFU.EX2 R227, R227 ;  /* 0x000000e300e37308 */ /* 0x000f220000000800 */
[----:B------:R-:W-:Y:S01]  /*169e0*/  LOP3.LUT R88, R88, 0x7f, RZ, 0xc0, !PT ;  /* 0x0000007f58587812 */ /* 0x000fe200078ec0ff */
[----:B0-----:R-:W-:-:S06]  /*169f0*/  FADD.FTZ R64, R14, R39 ;  /* 0x000000270e407221 */ /* 0x001fcc0000010000 */
[----:B------:R-:W0:Y:S01]  /*16a00*/  MUFU.EX2 R33, R33 ;  /* 0x0000002100217308 */ /* 0x000e220000000800 */
[----:B-1----:R-:W-:-:S01]  /*16a10*/  FADD.FTZ R37, R27, R62 ;  /* 0x0000003e1b257221 */ /* 0x002fc20000010000 */
[----:B------:R-:W-:-:S06]  /*16a20*/  FFMA.FTZ R217, R2, R115, -R42 ;  /* 0x0000007302d97223 */ /* 0x000fcc000001082a */
[----:B------:R-:W1:Y:S01]  /*16a30*/  MUFU.EX2 R46, R46 ;  /* 0x0000002e002e7308 */ /* 0x000e620000000800 */
[----:B------:R-:W-:Y:S01]  /*16a40*/  ISETP.NE.AND P1, PT, R88, RZ, PT ;  /* 0x000000ff5800720c */ /* 0x000fe20003f25270 */
[----:B---3--:R-:W-:Y:S01]  /*16a50*/  FADD.FTZ R39, R89, R64 ;  /* 0x0000004059277221 */ /* 0x008fe20000010000 */
[----:B------:R-:W-:-:S05]  /*16a60*/  FFMA.FTZ R216, R2, R109, -R81 ;  /* 0x0000006d02d87223 */ /* 0x000fca0000010851 */
[----:B------:R-:W3:Y:S01]  /*16a70*/  MUFU.EX2 R31, R31 ;  /* 0x0000001f001f7308 */ /* 0x000ee20000000800 */
[----:B----4-:R-:W-:-:S01]  /*16a80*/  FADD.FTZ R62, R52, R37 ;  /* 0x00000025343e7221 */ /* 0x010fc20000010000 */
[----:B------:R-:W-:-:S06]  /*16a90*/  FFMA.FTZ R50, R2, R59, -R42 ;  /* 0x0000003b02327223 */ /* 0x000fcc000001082a */
[----:B------:R-:W4:Y:S01]  /*16aa0*/  MUFU.EX2 R53, R53 ;  /* 0x0000003500357308 */ /* 0x000f220000000800 */
[----:B------:R-:W-:Y:S01]  /*16ab0*/  F2FP.SATFINITE.E4M3.F32.PACK_AB_MERGE_C R41, R9, R6, RZ ;  /* 0x000000060929723e */ /* 0x000fe200048070ff */
[----:B------:R-:W-:Y:S01]  /*16ac0*/  FADD.FTZ R64, R226, R39 ;  /* 0x00000027e2407221 */ /* 0x000fe20000010000 */
[----:B------:R-:W-:-:S05]  /*16ad0*/  FFMA.FTZ R57, R2, R57, -R81 ;  /* 0x0000003902397223 */ /* 0x000fca0000010851 */
[----:B------:R-:W4:Y:S01]  /*16ae0*/  MUFU.EX2 R54, R54 ;  /* 0x0000003600367308 */ /* 0x000f220000000800 */
[----:B------:R-:W-:-:S01]  /*16af0*/  FADD.FTZ R9, R227, R62 ;  /* 0x0000003ee3097221 */ /* 0x000fc20000010000 */
[----:B------:R-:W-:Y:S01]  /*16b00*/  FFMA.FTZ R35, R2, R65, -R42 ;  /* 0x0000004102237223 */ /* 0x000fe2000001082a */
[----:B------:R-:W-:Y:S01]  /*16b10*/  F2FP.SATFINITE.E4M3.F32.PACK_AB_MERGE_C R37, R29, R10, RZ ;  /* 0x0000000a1d25723e */ /* 0x000fe200048070ff */
[----:B0-----:R-:W-:-:S04]  /*16b20*/  FADD.FTZ R29, R33, R64 ;  /* 0x00000040211d7221 */ /* 0x001fc80000010000 */
[----:B------:R-:W0:Y:S01]  /*16b30*/  MUFU.EX2 R217, R217 ;  /* 0x000000d900d97308 */ /* 0x000e220000000800 */
[----:B------:R-:W-:-:S01]  /*16b40*/  FFMA.FTZ R30, R2, R113, -R81 ;  /* 0x00000071021e7223 */ /* 0x000fc20000010851 */
[----:B------:R-:W-:Y:S01]  /*16b50*/  FFMA.FTZ R58, R2, R63, -R42 ;  /* 0x0000003f023a7223 */ /* 0x000fe2000001082a */
[----:B-1----:R-:W-:-:S01]  /*16b60*/  FADD.FTZ R10, R46, R9 ;  /* 0x000000092e0a7221 */ /* 0x002fc20000010000 */
[----:B------:R-:W-:-:S04]  /*16b70*/  F2FP.SATFINITE.E4M3.F32.PACK_AB_MERGE_C R89, R89, R14, RZ ;  /* 0x0000000e5959723e */ /* 0x000fc800048070ff */
[----:B------:R-:W1:Y:S01]  /*16b80*/  MUFU.EX2 R216, R216 ;  /* 0x000000d800d87308 */ /* 0x000e620000000800 */
[----:B------:R-:W-:Y:S01]  /*16b90*/  @!P1 VIADD R3, R3, 0x38840 ;  /* 0x0003884003039836 */ /* 0x000fe20000000000 */
[----:B------:R-:W-:Y:S01]  /*16ba0*/  F2FP.SATFINITE.E4M3.F32.PACK_AB_MERGE_C R44, R44, R11, RZ ;  /* 0x0000000b2c2c723e */ /* 0x000fe200048070ff */
[----:B------:R-:W-:-:S05]  /*16bb0*/  FADD.FTZ R14, R24, R29 ;  /* 0x0000001d180e7221 */ /* 0x000fca0000010000 */
[----:B------:R-:W2:Y:S01]  /*16bc0*/  MUFU.EX2 R50, R50 ;  /* 0x0000003200327308 */ /* 0x000ea20000000800 */
[----:B---3--:R-:W-:-:S01]  /*16bd0*/  FADD.FTZ R11, R31, R10 ;  /* 0x0000000a1f0b7221 */ /* 0x008fc20000010000 */
[----:B------:R-:W-:Y:S01]  /*16be0*/  FFMA.FTZ R219, R2, R69, -R42 ;  /* 0x0000004502db7223 */ /* 0x000fe2000001082a */
[----:B----4-:R-:W-:-:S05]  /*16bf0*/  F2FP.SATFINITE.E4M3.F32.PACK_AB_MERGE_C R29, R53, R24, RZ ;  /* 0x00000018351d723e */ /* 0x010fca00048070ff */
[----:B------:R-:W3:Y:S01]  /*16c00*/  MUFU.EX2 R57, R57 ;  /* 0x0000003900397308 */ /* 0x000ee20000000800 */
[----:B------:R-:W-:-:S01]  /*16c10*/  FADD.FTZ R53, R53, R14 ;  /* 0x0000000e35357221 */ /* 0x000fc20000010000 */
[----:B------:R-:W-:Y:S01]  /*16c20*/  FFMA.FTZ R218, R2, R117, -R81 ;  /* 0x0000007502da7223 */ /* 0x000fe20000010851 */
[----:B------:R-:W-:-:S05]  /*16c30*/  @!P1 PRMT R3, RZ, 0x654, R3 ;  /* 0x00000654ff039816 */ /* 0x000fca0000000003 */
[----:B------:R-:W4:Y:S01]  /*16c40*/  MUFU.EX2 R35, R35 ;  /* 0x0000002300237308 */ /* 0x000f220000000800 */
[----:B------:R-:W-:-:S01]  /*16c50*/  FADD.FTZ R14, R54, R11 ;  /* 0x0000000b360e7221 */ /* 0x000fc20000010000 */
[C---:B------:R-:W-:Y:S01]  /*16c60*/  FFMA.FTZ R56, R2.reuse, R67, -R42 ;  /* 0x0000004302387223 */ /* 0x040fe2000001082a */
[----:B------:R-:W-:-:S01]  /*16c70*/  FFMA.FTZ R101, R2, R121, -R81 ;  /* 0x0000007902657223 */ /* 0x000fc20000010851 */
[C-C-:B------:R-:W-:Y:S01]  /*16c80*/  FFMA.FTZ R34, R2.reuse, R123, -R81.reuse ;  /* 0x0000007b02227223 */ /* 0x140fe20000010851 */
[----:B------:R-:W-:-:S01]  /*16c90*/  FFMA.FTZ R99, R2, R119, -R81 ;  /* 0x0000007702637223 */ /* 0x000fc20000010851 */
[----:B------:R1:W-:Y:S02]  /*16ca0*/  @!P1 SYNCS.ARRIVE.TRANS64.RED.A1T0 RZ, [R3+URZ], RZ ;  /* 0x000000ff03ff99a7 */ /* 0x0003e4000810043f */
[----:B------:R-:W4:Y:S01]  /*16cb0*/  MUFU.EX2 R30, R30 ;  /* 0x0000001e001e7308 */ /* 0x000f220000000800 */
[----:B0-----:R-:W-:-:S07]  /*16cc0*/  FADD.FTZ R11, R217, R14 ;  /* 0x0000000ed90b7221 */ /* 0x001fce0000010000 */
[----:B------:R-:W0:Y:S01]  /*16cd0*/  MUFU.EX2 R58, R58 ;  /* 0x0000003a003a7308 */ /* 0x000e220000000800 */
[----:B-1----:R-:W-:-:S01]  /*16ce0*/  FFMA.FTZ R3, R2, R73, -R42 ;  /* 0x0000004902037223 */ /* 0x002fc2000001082a */
[----:B------:R-:W-:-:S06]  /*16cf0*/  FADD.FTZ R24, R216, R53 ;  /* 0x00000035d8187221 */ /* 0x000fcc0000010000 */
[----:B------:R-:W1:Y:S01]  /*16d00*/  MUFU.EX2 R105, R105 ;  /* 0x0000006900697308 */ /* 0x000e620000000800 */
[----:B------:R-:W-:-:S01]  /*16d10*/  FFMA.FTZ R60, R2, R71, -R42 ;  /* 0x00000047023c7223 */ /* 0x000fc2000001082a */
[----:B--2---:R-:W-:-:S06]  /*16d20*/  FADD.FTZ R14, R50, R11 ;  /* 0x0000000b320e7221 */ /* 0x004fcc0000010000 */
[----:B------:R-:W2:Y:S01]  /*16d30*/  MUFU.EX2 R219, R219 ;  /* 0x000000db00db7308 */ /* 0x000ea20000000800 */
[----:B------:R-:W-:Y:S01]  /*16d40*/  F2FP.SATFINITE.E4M3.F32.PACK_AB_MERGE_C R48, R48, R15, RZ ;  /* 0x0000000f3030723e */ /* 0x000fe200048070ff */
[----:B---3--:R-:W-:Y:S01]  /*16d50*/  FADD.FTZ R15, R57, R24 ;  /* 0x00000018390f7221 */ /* 0x008fe20000010000 */
[----:B------:R-:W-:-:S05]  /*16d60*/  F2FP.SATFINITE.E4M3.F32.PACK_AB_MERGE_C R228, R7, R228, R41 ;  /* 0x000000e407e4723e */ /* 0x000fca0004807029 */
[----:B------:R-:W3:Y:S01]  /*16d70*/  MUFU.EX2 R218, R218 ;  /* 0x000000da00da7308 */ /* 0x000ee20000000800 */
[----:B----4-:R-:W-:-:S01]  /*16d80*/  FADD.FTZ R7, R35, R14 ;  /* 0x0000000e23077221 */ /* 0x010fc20000010000 */
[----:B------:R-:W-:-:S06]  /*16d90*/  FFMA.FTZ R221, R2, R131, -R42 ;  /* 0x0000008302dd7223 */ /* 0x000fcc000001082a */
[----:B------:R-:W4:Y:S01]  /*16da0*/  MUFU.EX2 R56, R56 ;  /* 0x0000003800387308 */ /* 0x000f220000000800 */
[----:B------:R-:W-:-:S01]  /*16db0*/  FFMA.FTZ R95, R2, R129, -R81 ;  /* 0x00000081025f7223 */ /* 0x000fc20000010851 */
[----:B------:R-:W-:-:S06]  /*16dc0*/  FFMA.FTZ R28, R2, R12, -R81 ;  /* 0x0000000c021c7223 */ /* 0x000fcc0000010851 */
[----:B------:R-:W-:Y:S01]  /*16dd0*/  MUFU.EX2 R101, R101 ;  /* 0x0000006500657308 */ /* 0x000fe20000000800 */
[----:B------:R-:W-:-:S01]  /*16de0*/  FADD.FTZ R24, R30, R15 ;  /* 0x0000000f1e187221 */ /* 0x000fc20000010000 */
[----:B0-----:R-:W-:-:S06]  /*16df0*/  F2FP.SATFINITE.E4M3.F32.PACK_AB_MERGE_C R35, R58, R35, RZ ;  /* 0x000000233a23723e */ /* 0x001fcc00048070ff */
[----:B------:R-:W0:Y:S01]  /*16e00*/  MUFU.EX2 R34, R34 ;  /* 0x0000002200227308 */ /* 0x000e220000000800 */
[----:B------:R-:W-:-:S01]  /*16e10*/  FFMA.FTZ R97, R2, R125, -R81 ;  /* 0x0000007d02617223 */ /* 0x000fc20000010851 */
[----:B------:R-:W-:-:S06]  /*16e20*/  FADD.FTZ R58, R58, R7 ;  /* 0x000000073a3a7221 */ /* 0x000fcc0000010000 */
[----:B------:R-:W0:Y:S01]  /*16e30*/  MUFU.EX2 R99, R99 ;  /* 0x0000006300637308 */ /* 0x000e220000000800 */
[----:B-1----:R-:W-:-:S07]  /*16e40*/  F2FP.SATFINITE.E4M3.F32.PACK_AB_MERGE_C R30, R105, R30, RZ ;  /* 0x0000001e691e723e */ /* 0x002fce00048070ff */
[----:B------:R-:W1:Y:S01]  /*16e50*/  MUFU.EX2 R3, R3 ;  /* 0x0000000300037308 */ /* 0x000e620000000800 */
[----:B------:R-:W-:-:S01]  /*16e60*/  FFMA.FTZ R32, R2, R127, -R81 ;  /* 0x0000007f02207223 */ /* 0x000fc20000010851 */
[----:B------:R-:W-:Y:S01]  /*16e70*/  FFMA.FTZ R75, R2, R75, -R42 ;  /* 0x0000004b024b7223 */ /* 0x000fe2000001082a */
[----:B------:R-:W-:-:S05]  /*16e80*/  FADD.FTZ R105, R105, R24 ;  /* 0x0000001869697221 */ /* 0x000fca0000010000 */
[----:B------:R-:W1:Y:S01]  /*16e90*/  MUFU.EX2 R60, R60 ;  /* 0x0000003c003c7308 */ /* 0x000e620000000800 */
[----:B--2---:R-:W-:-:S01]  /*16ea0*/  FADD.FTZ R7, R219, R58 ;  /* 0x0000003adb077221 */ /* 0x004fc20000010000 */
[----:B------:R-:W-:Y:S01]  /*16eb0*/  FFMA.FTZ R133, R2, R133, -R42 ;  /* 0x0000008502857223 */ /* 0x000fe2000001082a */
[----:B---3--:R-:W-:-:S05]  /*16ec0*/  FADD.FTZ R14, R218, R105 ;  /* 0x00000069da0e7221 */ /* 0x008fca0000010000 */
[----:B------:R-:W2:Y:S01]  /*16ed0*/  MUFU.EX2 R221, R221 ;  /* 0x000000dd00dd7308 */ /* 0x000ea20000000800 */
[----:B----4-:R-:W-:-:S01]  /*16ee0*/  FADD.FTZ R24, R56, R7 ;  /* 0x0000000738187221 */ /* 0x010fc20000010000 */
[----:B------:R-:W-:Y:S01]  /*16ef0*/  FFMA.FTZ R79, R2, R79, -R42 ;  /* 0x0000004f024f7223 */ /* 0x000fe2000001082a */
[----:B0-----:R-:W-:-:S05]  /*16f00*/  F2FP.SATFINITE.E4M3.F32.PACK_AB_MERGE_C R11, R34, R101, RZ ;  /* 0x00000065220b723e */ /* 0x001fca00048070ff */
[----:B------:R-:W-:Y:S01]  /*16f10*/  MUFU.EX2 R95, R95 ;  /* 0x0000005f005f7308 */ /* 0x000fe20000000800 */
[----:B------:R-:W-:-:S07]  /*16f20*/  FADD.FTZ R14, R99, R14 ;  /* 0x0000000e630e7221 */ /* 0x000fce0000010000 */
[----:B------:R-:W0:Y:S01]  /*16f30*/  MUFU.EX2 R28, R28 ;  /* 0x0000001c001c7308 */ /* 0x000e220000000800 */
[----:B-1----:R-:W-:-:S07]  /*16f40*/  FADD.FTZ R7, R3, R24 ;  /* 0x0000001803077221 */ /* 0x002fce0000010000 */
[----:B------:R-:W1:Y:S01]  /*16f50*/  MUFU.EX2 R97, R97 ;  /* 0x0000006100617308 */ /* 0x000e620000000800 */
[----:B------:R-:W-:-:S07]  /*16f60*/  FFMA.FTZ R91, R2, R91, -R42 ;  /* 0x0000005b025b7223 */ /* 0x000fce000001082a */
[----:B------:R-:W3:Y:S01]  /*16f70*/  MUFU.EX2 R6, R75 ;  /* 0x0000004b00067308 */ /* 0x000ee20000000800 */
[----:B------:R-:W-:Y:S01]  /*16f80*/  F2FP.SATFINITE.E4M3.F32.PACK_AB_MERGE_C R218, R99, R218, R11 ;  /* 0x000000da63da723e */ /* 0x000fe2000480700b */
[----:B------:R-:W-:-:S06]  /*16f90*/  FADD.FTZ R101, R101, R14 ;  /* 0x0000000e65657221 */ /* 0x000fcc0000010000 */
[----:B------:R-:W4:Y:S01]  /*16fa0*/  MUFU.EX2 R32, R32 ;  /* 0x0000002000207308 */ /* 0x000f220000000800 */
[C---:B------:R-:W-:Y:S01]  /*16fb0*/  F2FP.SATFINITE.E4M3.F32.PACK_AB_MERGE_C R11, R60.reuse, R3, RZ ;  /* 0x000000033c0b723e */ /* 0x040fe200048070ff */
[----:B------:R-:W-:-:S06]  /*16fc0*/  FADD.FTZ R60, R60, R7 ;  /* 0x000000073c3c7221 */ /* 0x000fcc0000010000 */
[----:B------:R-:W4:Y:S01]  /*16fd0*/  MUFU.EX2 R9, R133 ;  /* 0x0000008500097308 */ /* 0x000f220000000800 */
[----:B------:R-:W-:-:S01]  /*16fe0*/  FFMA.FTZ R83, R2, R83, -R42 ;  /* 0x0000005302537223 */ /* 0x000fc2000001082a */
[----:B------:R-:W-:-:S06]  /*16ff0*/  FADD.FTZ R34, R34, R101 ;  /* 0x0000006522227221 */ /* 0x000fcc0000010000 */
[----:B------:R-:W4:Y:S01]  /*17000*/  MUFU.EX2 R10, R79 ;  /* 0x0000004f000a7308 */ /* 0x000f220000000800 */
[----:B--2---:R-:W-:-:S01]  /*17010*/  FADD.FTZ R7, R221, R60 ;  /* 0x0000003cdd077221 */ /* 0x004fc20000010000 */
[----:B0-----:R-:W-:Y:S01]  /*17020*/  F2FP.SATFINITE.E4M3.F32.PACK_AB_MERGE_C R220, R28, R95, RZ ;  /* 0x0000005f1cdc723e */ /* 0x001fe200048070ff */
[----:B-1----:R-:W-:-:S05]  /*17030*/  FADD.FTZ R3, R97, R34 ;  /* 0x0000002261037221 */ /* 0x002fca0000010000 */
[----:B------:R-:W0:Y:S01]  /*17040*/  MUFU.EX2 R91, R91 ;  /* 0x0000005b005b7308 */ /* 0x000e220000000800 */
[----:B---3--:R-:W-:-:S01]  /*17050*/  FADD.FTZ R24, R6, R7 ;  /* 0x0000000706187221 */ /* 0x008fc20000010000 */
[C-C-:B------:R-:W-:Y:S01]  /*17060*/  FFMA.FTZ R61, R2.reuse, R77, -R81.reuse ;  /* 0x0000004d023d7223 */ /* 0x140fe20000010851 */
[----:B------:R-:W-:-:S01]  /*17070*/  FFMA.FTZ R12, R2, R85, -R81 ;  /* 0x00000055020c7223 */ /* 0x000fc20000010851 */
[----:B------:R-:W-:Y:S01]  /*17080*/  FFMA.FTZ R87, R2, R80, -R81 ;  /* 0x0000005002577223 */ /* 0x000fe20000010851 */
[----:B----4-:R-:W-:-:S03]  /*17090*/  F2FP.SATFINITE.E4M3.F32.PACK_AB_MERGE_C R220, R32, R97, R220 ;  /* 0x0000006120dc723e */ /* 0x010fc600048070dc */
[----:B------:R-:W1:Y:S01]  /*170a0*/  MUFU.EX2 R14, R83 ;  /* 0x00000053000e7308 */ /* 0x000e620000000800 */
[----:B------:R-:W-:-:S01]  /*170b0*/  FADD.FTZ R32, R32, R3 ;  /* 0x0000000320207221 */ /* 0x000fc20000010000 */
[----:B------:R-:W-:Y:S01]  /*170c0*/  FADD.FTZ R3, R9, R24 ;  /* 0x0000001809037221 */ /* 0x000fe20000010000 */
[----:B------:R-:W-:-:S01]  /*170d0*/  FFMA.FTZ R93, R2, R93, -R42 ;  /* 0x0000005d025d7223 */ /* 0x000fc2000001082a */
[----:B------:R-:W-:Y:S01]  /*170e0*/  F2FP.SATFINITE.E4M3.F32.PACK_AB_MERGE_C R9, R10, R9, RZ ;  /* 0x000000090a09723e */ /* 0x000fe200048070ff */
[----:B------:R-:W-:-:S01]  /*170f0*/  FFMA.FTZ R42, R2, R103, -R42 ;  /* 0x00000067022a7223 */ /* 0x000fc2000001082a */
[----:B------:R-:W-:Y:S02]  /*17100*/  FADD.FTZ R10, R10, R3 ;  /* 0x000000030a0a7221 */ /* 0x000fe40000010000 */
[----:B------:R-:W-:Y:S02]  /*17110*/  MUFU.EX2 R61, R61 ;  /* 0x0000003d003d7308 */ /* 0x000fe40000000800 */
[----:B0-----:R-:W-:-:S06]  /*17120*/  FADD.FTZ R7, R91, R10 ;  /* 0x0000000a5b077221 */ /* 0x001fcc0000010000 */
[----:B------:R-:W-:Y:S08]  /*17130*/  MUFU.EX2 R12, R12 ;  /* 0x0000000c000c7308 */ /* 0x000ff00000000800 */
[----:B------:R-:W0:Y:S01]  /*17140*/  MUFU.EX2 R87, R87 ;  /* 0x0000005700577308 */ /* 0x000e220000000800 */
[----:B-1----:R-:W-:-:S01]  /*17150*/  FADD.FTZ R10, R14, R7 ;  /* 0x000000070e0a7221 */ /* 0x002fc20000010000 */
[----:B------:R-:W-:Y:S01]  /*17160*/  FADD.FTZ R95, R95, R32 ;  /* 0x000000205f5f7221 */ /* 0x000fe20000010000 */
[----:B------:R-:W-:-:S05]  /*17170*/  VIADD R7, R118, 0xfffffffe ;  /* 0xfffffffe76077836 */ /* 0x000fca0000000000 */
[----:B------:R-:W-:Y:S01]  /*17180*/  MUFU.EX2 R93, R93 ;  /* 0x0000005d005d7308 */ /* 0x000fe20000000800 */
[----:B------:R-:W-:-:S07]  /*17190*/  FADD.FTZ R28, R28, R95 ;  /* 0x0000005f1c1c7221 */ /* 0x000fce0000010000 */
[----:B------:R-:W1:Y:S01]  /*171a0*/  MUFU.EX2 R42, R42 ;  /* 0x0000002a002a7308 */ /* 0x000e620000000800 */
[----:B------:R-:W-:Y:S01]  /*171b0*/  ISETP.GE.AND P1, PT, R7, R43, PT ;  /* 0x0000002b0700720c */ /* 0x000fe20003f26270 */
[----:B0-----:R-:W-:Y:S01]  /*171c0*/  FADD.FTZ R3, R87, R28 ;  /* 0x0000001c57037221 */ /* 0x001fe20000010000 */
[----:B------:R-:W-:-:S04]  /*171d0*/  F2FP.SATFINITE.E4M3.F32.PACK_AB_MERGE_C R222, R12, R61, RZ ;  /* 0x0000003d0cde723e */ /* 0x000fc800048070ff */
[C---:B------:R-:W-:Y:S01]  /*171e0*/  F2FP.SATFINITE.E4M3.F32.PACK_AB_MERGE_C R222, R26.reuse, R87, R222 ;  /* 0x000000571ade723e */ /* 0x040fe200048070de */
[----:B------:R-:W-:-:S01]  /*171f0*/  FADD.FTZ R26, R26, R3 ;  /* 0x000000031a1a7221 */ /* 0x000fc20000010000 */
[----:B------:R-:W-:Y:S01]  /*17200*/  F2FP.SATFINITE.E4M3.F32.PACK_AB_MERGE_C R224, R25, R224, R89 ;  /* 0x000000e019e0723e */ /* 0x000fe20004807059 */
[----:B------:R-:W-:Y:S01]  /*17210*/  IMAD.MOV.U32 R25, RZ, RZ, RZ ;  /* 0x000000ffff197224 */ /* 0x000fe200078e00ff */
[----:B------:R-:W-:Y:S01]  /*17220*/  F2FP.SATFINITE.E4M3.F32.PACK_AB_MERGE_C R27, R52, R27, RZ ;  /* 0x0000001b341b723e */ /* 0x000fe200048070ff */
[----:B------:R-:W-:-:S01]  /*17230*/  FADD.FTZ R3, R61, R26 ;  /* 0x0000001a3d037221 */ /* 0x000fc20000010000 */
[----:B------:R-:W-:Y:S02]  /*17240*/  F2FP.SATFINITE.E4M3.F32.PACK_AB_MERGE_C R31, R54, R31, RZ ;  /* 0x0000001f361f723e */ /* 0x000fe400048070ff */
[----:B-1----:R-:W-:Y:S01]  /*17250*/  F2FP.SATFINITE.E4M3.F32.PACK_AB_MERGE_C R223, R42, R93, RZ ;  /* 0x0000005d2adf723e */ /* 0x002fe200048070ff */
[----:B------:R-:W-:Y:S01]  /*17260*/  FADD.FTZ R93, R93, R10 ;  /* 0x0000000a5d5d7221 */ /* 0x000fe20000010000 */
[----:B------:R-:W-:Y:S01]  /*17270*/  F2FP.SATFINITE.E4M3.F32.PACK_AB_MERGE_C R221, R6, R221, R9 ;  /* 0x000000dd06dd723e */ /* 0x000fe20004807009 */
[----:B------:R-:W-:Y:S01]  /*17280*/  FADD.FTZ R3, R12, R3 ;  /* 0x000000030c037221 */ /* 0x000fe20000010000 */
[----:B------:R-:W-:Y:S01]  /*17290*/  F2FP.SATFINITE.E4M3.F32.PACK_AB_MERGE_C R230, R13, R230, R37 ;  /* 0x000000e60de6723e */ /* 0x000fe20004807025 */
[----:B------:R-:W-:Y:S01]  /*172a0*/  FADD.FTZ R6, R42, R93 ;  /* 0x0000005d2a067221 */ /* 0x000fe20000010000 */
[----:B------:R-:W-:Y:S01]  /*172b0*/  F2FP.SATFINITE.E4M3.F32.PACK_AB_MERGE_C R226, R33, R226, R29 ;  /* 0x000000e221e2723e */ /* 0x000fe2000480701d */
[--C-:B------:R-:W-:Y:S01]  /*172c0*/  IMAD.MOV.U32 R26, RZ, RZ, R25.reuse ;  /* 0x000000ffff1a7224 */ /* 0x100fe200078e0019 */
[----:B------:R-:W-:Y:S01]  /*172d0*/  F2FP.SATFINITE.E4M3.F32.PACK_AB_MERGE_C R216, R57, R216, R30 ;  /* 0x000000d839d8723e */ /* 0x000fe2000480701e */
[--C-:B------:R-:W-:Y:S01]  /*172e0*/  IMAD.MOV.U32 R29, RZ, RZ, R25.reuse ;  /* 0x000000ffff1d7224 */ /* 0x100fe200078e0019 */
[----:B------:R-:W-:Y:S01]  /*172f0*/  F2FP.SATFINITE.E4M3.F32.PACK_AB_MERGE_C R229, R36, R229, R44 ;  /* 0x000000e524e5723e */ /* 0x000fe2000480702c */
[--C-:B------:R-:W-:Y:S01]  /*17300*/  IMAD.MOV.U32 R28, RZ, RZ, R25.reuse ;  /* 0x000000ffff1c7224 */ /* 0x100fe200078e0019 */
        /* <DEDUP_REMOVED lines=11> */
[--C-:B------:R-:W-:Y:S01]  /*173c0*/  IMAD.MOV.U32 R34, RZ, RZ, R25.reuse ;  /* 0x000000ffff227224 */ /* 0x100fe200078e0019 */
[-C--:B------:R-:W-:Y:S01]  /*173d0*/  MOV R24, R25.reuse ;  /* 0x0000001900187202 */ /* 0x080fe20000000f00 */
        /* <DEDUP_REMOVED lines=41> */
[----:B------:R-:W-:Y:S01]  /*17670*/  MOV R150, R25 ;  /* 0x0000001900967202 */ /* 0x000fe20000000f00 */
        /* <DEDUP_REMOVED lines=79> */
[----:B------:R-:W-:Y:S01]  /*17b70*/  CS2R R148, SRZ ;  /* 0x0000000000947805 */ /* 0x000fe2000001ff00 */
[----:B------:R-:W-:Y:S01]  /*17b80*/  IMAD.MOV.U32 R9, RZ, RZ, R235 ;  /* 0x000000ffff097224 */ /* 0x000fe200078e00eb */
[----:B------:R-:W-:Y:S01]  /*17b90*/  CS2R R146, SRZ ;  /* 0x0000000000927805 */ /* 0x000fe2000001ff00 */
[----:B------:R-:W-:Y:S01]  /*17ba0*/  IMAD.MOV.U32 R14, RZ, RZ, R152 ;  /* 0x000000ffff0e7224 */ /* 0x000fe200078e0098 */
        /* <DEDUP_REMOVED lines=60> */
[----:B------:R-:W-:-:S07]  /*17f70*/  CS2R R24, SRZ ;  /* 0x0000000000187805 */ /* 0x000fce000001ff00 */
.L_x_497:
[----:B------:R-:W2:Y:S01]  /*17f80*/  LDL R0, [R1+0x30] ;  /* 0x0000300001007983 */ /* 0x000ea20000100800 */
[----:B------:R-:W-:Y:S01]  /*17f90*/  ISETP.NE.AND P1, PT, R14, 0x1, PT ;  /* 0x000000010e00780c */ /* 0x000fe20003f25270 */
[----:B------:R-:W-:Y:S05]  /*17fa0*/  YIELD ;  /* 0x0000000000007946 */ /* 0x000fea0003800000 */
[----:B------:R-:W-:-:S04]  /*17fb0*/  SEL R235, RZ, 0x1, P1 ;  /* 0x00000001ffeb7807 */ /* 0x000fc80000800000 */
[----:B------:R-:W-:Y:S02]  /*17fc0*/  LOP3.LUT R235, R9, R235, RZ, 0x3c, !PT ;  /* 0x000000eb09eb7212 */ /* 0x000fe400078e3cff */
[----:B--2---:R-:W-:-:S13]  /*17fd0*/  ISETP.NE.AND P1, PT, R0, RZ, PT ;  /* 0x000000ff0000720c */ /* 0x004fda0003f25270 */
[----:B------:R-:W-:Y:S05]  /*17fe0*/  @P1 BRA `(.L_x_487) ;  /* 0x00000000003c1947 */ /* 0x000fea0003800000 */
[----:B------:R-:W-:Y:S05]  /*17ff0*/  @!P0 BRA `(.L_x_488) ;  /* 0x0000000000048947 */ /* 0x000fea0003800000 */
[----:B------:R-:W-:Y:S01]  /*18000*/  BPT.TRAP 0x1 ;  /* 0x000000040000795c */ /* 0x000fe20000300000 */
.L_x_488:
[----:B------:R-:W-:Y:S01]  /*18010*/  VIADD R0, R14, 0x1 ;  /* 0x000000010e007836 */ /* 0x000fe20000000000 */
[----:B------:R-:W-:-:S04]  /*18020*/  SHF.L.U32 R8, R235, 0x1f, RZ ;  /* 0x0000001feb087819 */ /* 0x000fc800000006ff */
[----:B------:R-:W-:-:S04]  /*18030*/  ISETP.NE.AND P2, PT, R0, 0x2, PT ;  /* 0x000000020000780c */ /* 0x000fc80003f45270 */
[----:B------:R-:W-:-:S04]  /*18040*/  SEL R0, R0, RZ, P2 ;  /* 0x000000ff00007207 */ /* 0x000fc80001000000 */
[----:B------:R-:W-:-:S04]  /*18050*/  LEA R0, R0, R22, 0x3 ;  /* 0x0000001600007211 */ /* 0x000fc800078e18ff */
[----:B------:R0:W1:Y:S01]  /*18060*/  SYNCS.PHASECHK.TRANS64.TRYWAIT P2, [R0+URZ+0x38830], R8 ;  /* 0x03883008000075a7 */ /* 0x000062000804017f */
[----:B------:R-:W-:Y:S05]  /*18070*/  @!P0 BRA `(.L_x_489) ;  /* 0x0000000000048947 */ /* 0x000fea0003800000 */
[----:B------:R-:W-:Y:S01]  /*18080*/  BPT.TRAP 0x1 ;  /* 0x000000040000795c */ /* 0x000fe20000300000 */
.L_x_489:
[----:B------:R-:W-:Y:S04]  /*18090*/  BSSY B0, `(.L_x_487) ;  /* 0x0000004000007945 */ /* 0x000fe80003800000 */
[----:B-1----:R-:W-:Y:S05]  /*180a0*/  @P2 BRA `(.L_x_490) ;  /* 0x0000000000082947 */ /* 0x002fea0003800000 */
[----:B------:R-:W1:Y:S02]  /*180b0*/  SYNCS.PHASECHK.TRANS64.TRYWAIT P2, [R0+URZ+0x38830], R8 ;  /* 0x03883008000075a7 */ /* 0x000e64000804017f */
[----:B-1----:R-:W-:Y:S05]  /*180c0*/  @!P2 BRA `(.L_x_491) ;  /* 0x0000013000b0a947 */ /* 0x002fea0003800000 */
.L_x_490:
[----:B------:R-:W-:Y:S05]  /*180d0*/  BSYNC B0 ;  /* 0x0000000000007941 */ /* 0x000fea0003800000 */
.L_x_487:
[----:B01----:R-:W2:Y:S01]  /*180e0*/  LDL R8, [R1+0x34] ;  /* 0x0000340001087983 */ /* 0x003ea20000100800 */
[----:B------:R-:W-:-:S03]  /*180f0*/  VIADD R15, R14, 0x1 ;  /* 0x000000010e0f7836 */ /* 0x000fc60000000000 */
[----:B------:R0:W-:Y:S02]  /*18100*/  STL.64 [R1+0x1c0], R12 ;  /* 0x0001c00c01007387 */ /* 0x0001e40000100a00 */
[C---:B------:R-:W-:Y:S02]  /*18110*/  ISETP.NE.AND P2, PT, R15.reuse, 0x2, PT ;  /* 0x000000020f00780c */ /* 0x040fe40003f45270 */
[----:B------:R-:W-:Y:S02]  /*18120*/  STL [R1+0x1b8], R9 ;  /* 0x0001b80901007387 */ /* 0x000fe40000100800 */
[----:B------:R-:W-:Y:S02]  /*18130*/  SEL R15, R15, RZ, P2 ;  /* 0x000000ff0f0f7207 */ /* 0x000fe40001000000 */
[----:B------:R1:W-:Y:S04]  /*18140*/  STL.64 [R1+0x1b0], R6 ;  /* 0x0001b00601007387 */ /* 0x0003e80000100a00 */
[----:B------:R3:W-:Y:S04]  /*18150*/  STL.64 [R1+0x1a8], R2 ;  /* 0x0001a80201007387 */ /* 0x0007e80000100a00 */
[----:B0-----:R-:W4:Y:S01]  /*18160*/  LDL.64 R12, [R1+0x28] ;  /* 0x00002800010c7983 */ /* 0x001f220000100a00 */
[----:B------:R-:W0:Y:S01]  /*18170*/  S2R R0, SR_TID.X ;  /* 0x0000000000007919 */ /* 0x000e220000002100 */
[----:B------:R-:W-:Y:S05]  /*18180*/  WARPSYNC.ALL ;  /* 0x0000000000007948 */ /* 0x000fea0003800000 */
[----:B------:R-:W-:Y:S01]  /*18190*/  MOV R11, 0x40000040 ;  /* 0x40000040000b7802 */ /* 0x000fe20000000f00 */
[----:B------:R-:W-:Y:S01]  /*181a0*/  IMAD.MOV.U32 R155, RZ, RZ, 0x40000040 ;  /* 0x40000040ff9b7424 */ /* 0x000fe200078e00ff */
[----:B-1----:R-:W4:Y:S01]  /*181b0*/  LDL.64 R6, [R1+0x18] ;  /* 0x0000180001067983 */ /* 0x002f220000100a00 */
[----:B------:R-:W-:-:S02]  /*181c0*/  IMAD.MOV.U32 R153, RZ, RZ, 0x40000040 ;  /* 0x40000040ff997424 */ /* 0x000fc400078e00ff */
[----:B------:R-:W-:Y:S01]  /*181d0*/  IMAD.MOV.U32 R157, RZ, RZ, 0x40000040 ;  /* 0x40000040ff9d7424 */ /* 0x000fe200078e00ff */
[----:B---3--:R-:W3:Y:S01]  /*181e0*/  LDL.64 R2, [R1+0x8] ;  /* 0x0000080001027983 */ /* 0x008ee20000100a00 */
[----:B0-----:R-:W-:-:S05]  /*181f0*/  SHF.R.U32.HI R0, RZ, 0x7, R0 ;  /* 0x00000007ff007819 */ /* 0x001fca0000011600 */
[----:B------:R-:W-:Y:S01]  /*18200*/  VIADD R0, R0, 0x8 ;  /* 0x0000000800007836 */ /* 0x000fe20000000000 */
[----:B------:R-:W-:Y:S02]  /*18210*/  R2UR UR7, R11 ;  /* 0x000000000b0772ca */ /* 0x000fe400000e0000 */
[----:B------:R-:W-:Y:S02]  /*18220*/  R2UR UR4, R4 ;  /* 0x00000000040472ca */ /* 0x000fe400000e0000 */
[----:B------:R-:W-:Y:S02]  /*18230*/  R2UR UR5, R5 ;  /* 0x00000000050572ca */ /* 0x000fe400000e0000 */
[----:B------:R-:W-:Y:S02]  /*18240*/  R2UR UR11, R155 ;  /* 0x000000009b0b72ca */ /* 0x000fe400000e0000 */
[----:B------:R-:W-:Y:S02]  /*18250*/  R2UR UR15, R153 ;  /* 0x00000000990f72ca */ /* 0x000fe400000e0000 */
[----:B------:R-:W-:-:S02]  /*18260*/  R2UR UR19, R155 ;  /* 0x000000009b1372ca */ /* 0x000fc400000e0000 */
[----:B------:R-:W-:Y:S02]  /*18270*/  R2UR UR23, R153 ;  /* 0x00000000991772ca */ /* 0x000fe400000e0000 */
[----:B------:R-:W-:Y:S02]  /*18280*/  R2UR UR27, R155 ;  /* 0x000000009b1b72ca */ /* 0x000fe400000e0000 */
[----:B------:R-:W-:Y:S01]  /*18290*/  R2UR UR31, R157 ;  /* 0x000000009d1f72ca */ /* 0x000fe200000e0000 */
[----:B------:R0:W-:Y:S01]  /*182a0*/  BAR.SYNC.DEFER_BLOCKING R0, 0x100 ;  /* 0x000400000000751d */ /* 0x0001e20000010000 */
[----:B--2---:R-:W-:-:S05]  /*182b0*/  IMAD R10, R15, 0x800, R8 ;  /* 0x000008000f0a7824 */ /* 0x004fca00078e0208 */
[----:B------:R-:W2:Y:S01]  /*182c0*/  LDL.64 R8, [R1+0x20] ;  /* 0x0000200001087983 */ /* 0x000ea20000100a00 */
[C---:B------:R-:W-:Y:S02]  /*182d0*/  VIADD R154, R10.reuse, 0x2 ;  /* 0x000000020a9a7836 */ /* 0x040fe40000000000 */
[----:B------:R-:W-:-:S03]  /*182e0*/  VIADD R152, R10, 0x4 ;  /* 0x000000040a987836 */ /* 0x000fc60000000000 */
[----:B------:R-:W-:Y:S01]  /*182f0*/  R2UR UR10, R154 ;  /* 0x000000009a0a72ca */ /* 0x000fe200000e0000 */
[C---:B------:R-:W-:Y:S01]  /*18300*/  VIADD R154, R10.reuse, 0x6 ;  /* 0x000000060a9a7836 */ /* 0x040fe20000000000 */
[----:B------:R-:W-:Y:S02]  /*18310*/  R2UR UR6, R10 ;  /* 0x000000000a0672ca */ /* 0x000fe400000e0000 */
[----:B------:R-:W-:Y:S01]  /*18320*/  R2UR UR14, R152 ;  /* 0x00000000980e72ca */ /* 0x000fe200000e0000 */
[----:B------:R-:W-:Y:S01]  /*18330*/  VIADD R152, R10, 0x400 ;  /* 0x000004000a987836 */ /* 0x000fe20000000000 */
[----:B------:R-:W-:Y:S01]  /*18340*/  R2UR UR18, R154 ;  /* 0x000000009a1272ca */ /* 0x000fe200000e0000 */
[C---:B------:R-:W-:Y:S01]  /*18350*/  VIADD R154, R10.reuse, 0x402 ;  /* 0x000004020a9a7836 */ /* 0x040fe20000000000 */
[----:B------:R-:W-:Y:S02]  /*18360*/  IADD3 R156, R10, 0x404, RZ ;  /* 0x000004040a9c7810 */ /* 0x000fe40007ffe0ff */
[----:B------:R-:W-:-:S02]  /*18370*/  R2UR UR22, R152 ;  /* 0x00000000981672ca */ /* 0x000fc400000e0000 */
[----:B------:R-:W-:Y:S02]  /*18380*/  R2UR UR26, R154 ;  /* 0x000000009a1a72ca */ /* 0x000fe400000e0000 */
[----:B------:R-:W-:Y:S02]  /*18390*/  R2UR UR30, R156 ;  /* 0x000000009c1e72ca */ /* 0x000fe400000e0000 */
[----:B------:R-:W-:-:S06]  /*183a0*/  WARPGROUP.ARRIVE ;  /* 0x00000000000079c5 */ /* 0x000fcc0000000000 */
[----:B------:R-:W-:Y:S01]  /*183b0*/  QGMMA.64x128x32.F32.E4M3.E4M3 R152, gdesc[UR4], RZ, !UPT, gsb0 ;  /* 0x01e00000049879f3 */ /* 0x000fe2000c0008ff */
[----:B----4-:R-:W-:Y:S02]  /*183c0*/  R2UR UR8, R12 ;  /* 0x000000000c0872ca */ /* 0x010fe400000e0000 */
[----:B------:R-:W-:Y:S01]  /*183d0*/  R2UR UR9, R13 ;  /* 0x000000000d0972ca */ /* 0x000fe200000e0000 */
[----:B------:R-:W-:Y:S02]  /*183e0*/  WARPGROUP.DEPBAR.LE gsb0, 0x0 ;  /* 0x00008000000079c5 */ /* 0x000fe40000010000 */
[----:B------:R-:W-:-:S10]  /*183f0*/  WARPGROUP.ARRIVE ;  /* 0x00000000000079c5 */ /* 0x000fd40000000000 */
[----:B------:R-:W-:Y:S01]  /*18400*/  QGMMA.64x128x32.F32.E4M3.E4M3 R152, gdesc[UR8], R152, gsb0 ;  /* 0x01e00000089879f3 */ /* 0x000fe20008000898 */
[----:B------:R-:W-:Y:S01]  /*18410*/  VIADD R10, R10, 0x406 ;  /* 0x000004060a0a7836 */ /* 0x000fe20000000000 */
[----:B------:R-:W-:-:S04]  /*18420*/  R2UR UR35, R11 ;  /* 0x000000000b2372ca */ /* 0x000fc800000e0000 */
[----:B------:R-:W-:Y:S02]  /*18430*/  R2UR UR34, R10 ;  /* 0x000000000a2272ca */ /* 0x000fe400000e0000 */
[----:B------:R-:W4:Y:S01]  /*18440*/  LDL.64 R10, [R1] ;  /* 0x00000000010a7983 */ /* 0x000f220000100a00 */
[----:B------:R-:W-:Y:S02]  /*18450*/  R2UR UR16, R6 ;  /* 0x00000000061072ca */ /* 0x000fe400000e0000 */
[----:B------:R-:W-:Y:S01]  /*18460*/  R2UR UR17, R7 ;  /* 0x00000000071172ca */ /* 0x000fe200000e0000 */
[----:B------:R0:W5:Y:S01]  /*18470*/  LDL.LU.64 R12, [R1+0x1c0] ;  /* 0x0001c000010c7983 */ /* 0x0001620000300a00 */
[----:B--2---:R-:W-:Y:S02]  /*18480*/  R2UR UR12, R8 ;  /* 0x00000000080c72ca */ /* 0x004fe400000e0000 */
[----:B------:R-:W-:Y:S02]  /*18490*/  R2UR UR13, R9 ;  /* 0x00000000090d72ca */ /* 0x000fe400000e0000 */
[----:B---3--:R-:W-:Y:S01]  /*184a0*/  R2UR UR20, R2 ;  /* 0x00000000021472ca */ /* 0x008fe200000e0000 */
[----:B------:R-:W-:-:S02]  /*184b0*/  WARPGROUP.DEPBAR.LE gsb0, 0x0 ;  /* 0x00008000000079c5 */ /* 0x000fc40000010000 */
[----:B------:R-:W-:Y:S01]  /*184c0*/  WARPGROUP.ARRIVE ;  /* 0x00000000000079c5 */ /* 0x000fe20000000000 */
[----:B------:R-:W-:Y:S01]  /*184d0*/  R2UR UR21, R3 ;  /* 0x00000000031572ca */ /* 0x000fe200000e0000 */
[----:B------:R0:W5:Y:S04]  /*184e0*/  LDL.LU R9, [R1+0x1b8] ;  /* 0x0001b80001097983 */ /* 0x0001680000300800 */
[----:B------:R0:W5:Y:S02]  /*184f0*/  LDL.LU.64 R6, [R1+0x1b0] ;  /* 0x0001b00001067983 */ /* 0x0001640000300a00 */
[----:B------:R-:W-:Y:S02]  /*18500*/  QGMMA.64x128x32.F32.E4M3.E4M3 R152, gdesc[UR12], R152, gsb0 ;  /* 0x01e000000c9879f3 */ /* 0x000fe40008000898 */
[----:B------:R0:W5:Y:S01]  /*18510*/  LDL.LU.64 R2, [R1+0x1a8] ;  /* 0x0001a80001027983 */ /* 0x0001620000300a00 */
[----:B------:R-:W-:-:S02]  /*18520*/  WARPGROUP.DEPBAR.LE gsb0, 0x0 ;  /* 0x00008000000079c5 */ /* 0x000fc40000010000 */
[----:B------:R-:W-:-:S07]  /*18530*/  WARPGROUP.ARRIVE ;  /* 0x00000000000079c5 */ /* 0x000fce0000000000 */
[----:B------:R-:W-:Y:S01]  /*18540*/  QGMMA.64x128x32.F32.E4M3.E4M3 R152, gdesc[UR16], R152, gsb0 ;  /* 0x01e00000109879f3 */ /* 0x000fe20008000898 */
[----:B----4-:R-:W-:Y:S02]  /*18550*/  R2UR UR24, R10 ;  /* 0x000000000a1872ca */ /* 0x010fe400000e0000 */
[----:B------:R-:W-:Y:S01]  /*18560*/  R2UR UR25, R11 ;  /* 0x000000000b1972ca */ /* 0x000fe200000e0000 */
[----:B------:R-:W-:Y:S02]  /*18570*/  WARPGROUP.DEPBAR.LE gsb0, 0x0 ;  /* 0x00008000000079c5 */ /* 0x000fe40000010000 */
[----:B------:R-:W-:-:S06]  /*18580*/  WARPGROUP.ARRIVE ;  /* 0x00000000000079c5 */ /* 0x000fcc0000000000 */
[----:B------:R-:W-:Y:S01]  /*18590*/  QGMMA.64x128x32.F32.E4M3.E4M3 R152, gdesc[UR20], R152, gsb0 ;  /* 0x01e00000149879f3 */ /* 0x000fe20008000898 */
[----:B------:R-:W-:Y:S02]  /*185a0*/  R2UR UR28, R236 ;  /* 0x00000000ec1c72ca */ /* 0x000fe400000e0000 */
        /* <DEDUP_REMOVED lines=16> */
.L_x_493:
[----:B-----5:R-:W-:Y:S01]  /*186b0*/  SHF.L.U32 R0, R9, 0x1f, RZ ;  /* 0x0000001f09007819 */ /* 0x020fe200000006ff */
[----:B------:R-:W-:-:S04]  /*186c0*/  IMAD R8, R14, 0x8, R22 ;  /* 0x000000080e087824 */ /* 0x000fc800078e0216 */
[----:B------:R0:W1:Y:S01]  /*186d0*/  SYNCS.PHASECHK.TRANS64.TRYWAIT P1, [R8+URZ+0x38850], R0 ;  /* 0x03885000080075a7 */ /* 0x000062000802017f */
[----:B------:R-:W-:Y:S05]  /*186e0*/  @!P0 BRA `(.L_x_494) ;  /* 0x0000000000048947 */ /* 0x000fea0003800000 */
[----:B------:R-:W-:Y:S01]  /*186f0*/  BPT.TRAP 0x1 ;  /* 0x000000040000795c */ /* 0x000fe20000300000 */
.L_x_494:
[----:B-1----:R-:W-:Y:S05]  /*18700*/  @P1 BRA `(.L_x_492) ;  /* 0x0000000000081947 */ /* 0x002fea0003800000 */
[----:B------:R-:W1:Y:S02]  /*18710*/  SYNCS.PHASECHK.TRANS64.TRYWAIT P1, [R8+URZ+0x38850], R0 ;  /* 0x03885000080075a7 */ /* 0x000e64000802017f */
[----:B-1----:R-:W-:Y:S05]  /*18720*/  @!P1 BRA `(.L_x_495) ;  /* 0x0000012c002c9947 */ /* 0x002fea0003800000 */
.L_x_492:
[----:B01----:R-:W-:Y:S01]  /*18730*/  VIADD R0, R22, 0x400 ;  /* 0x0000040016007836 */ /* 0x003fe20000000000 */
[----:B-----5:R-:W-:Y:S01]  /*18740*/  MOV R9, 0x40000040 ;  /* 0x4000004000097802 */ /* 0x020fe20000000f00 */
[----:B------:R-:W-:Y:S05]  /*18750*/  WARPSYNC.ALL ;  /* 0x0000000000007948 */ /* 0x000fea0003800000 */
[----:B------:R-:W-:Y:S01]  /*18760*/  SHF.R.U32.HI R0, RZ, 0x4, R0 ;  /* 0x00000004ff007819 */ /* 0x000fe20000011600 */
[----:B------:R-:W-:Y:S01]  /*18770*/  WARPGROUP.ARRIVE ;  /* 0x00000000000079c5 */ /* 0x000fe20000000000 */
[----:B------:R-:W-:Y:S01]  /*18780*/  R2UR UR7, R9 ;  /* 0x00000000090772ca */ /* 0x000fe200000e0000 */
[----:B------:R-:W-:Y:S01]  /*18790*/  IMAD.MOV.U32 R11, RZ, RZ, 0x40000040 ;  /* 0x40000040ff0b7424 */ /* 0x000fe200078e00ff */
[----:B------:R-:W-:-:S04]  /*187a0*/  LOP3.LUT R0, R0, 0x3fff, RZ, 0xc0, !PT ;  /* 0x00003fff00007812 */ /* 0x000fc800078ec0ff */
[----:B------:R-:W-:-:S05]  /*187b0*/  LOP3.LUT R0, R0, 0x10000, RZ, 0xfc, !PT ;  /* 0x0001000000007812 */ /* 0x000fca00078efcff */
[----:B------:R-:W-:Y:S01]  /*187c0*/  IMAD R8, R14, 0x800, R0 ;  /* 0x000008000e087824 */ /* 0x000fe200078e0200 */
[----:B------:R-:W-:-:S03]  /*187d0*/  FMNMX.FTZ R0, R152, R13, !PT ;  /* 0x0000000d98007209 */ /* 0x000fc60007810000 */
[C---:B------:R-:W-:Y:S01]  /*187e0*/  VIADD R10, R8.reuse, 0x2 ;  /* 0x00000002080a7836 */ /* 0x040fe20000000000 */
[----:B------:R-:W-:Y:S02]  /*187f0*/  R2UR UR6, R8 ;  /* 0x00000000080672ca */ /* 0x000fe400000e0000 */
[----:B------:R-:W-:-:S04]  /*18800*/  FMNMX.FTZ R0, R153, R0, !PT ;  /* 0x0000000099007209 */ /* 0x000fc80007810000 */
[----:B------:R-:W-:-:S04]  /*18810*/  FMNMX.FTZ R0, R156, R0, !PT ;  /* 0x000000009c007209 */ /* 0x000fc80007810000 */
[----:B------:R-:W-:-:S03]  /*18820*/  FMNMX.FTZ R0, R157, R0, !PT ;  /* 0x000000009d007209 */ /* 0x000fc60007810000 */
[----:B------:R-:W-:Y:S01]  /*18830*/  QGMMA.64x256x32.F32.E4M3.E4M3 R24, R228, gdesc[UR4], R24, gsb0 ;  /* 0x03e00004e4187df3 */ /* 0x000fe20008000818 */
[----:B------:R-:W-:Y:S01]  /*18840*/  R2UR UR6, R10 ;  /* 0x000000000a0672ca */ /* 0x000fe200000e0000 */
[----:B------:R-:W-:Y:S01]  /*18850*/  VIADD R10, R8, 0x4 ;  /* 0x00000004080a7836 */ /* 0x000fe20000000000 */
[----:B------:R-:W-:Y:S01]  /*18860*/  R2UR UR7, R11 ;  /* 0x000000000b0772ca */ /* 0x000fe200000e0000 */
[----:B------:R-:W-:Y:S01]  /*18870*/  IMAD.MOV.U32 R11, RZ, RZ, 0x40000040 ;  /* 0x40000040ff0b7424 */ /* 0x000fe200078e00ff */
[----:B------:R-:W-:Y:S01]  /*18880*/  FMNMX.FTZ R0, R160, R0, !PT ;  /* 0x00000000a0007209 */ /* 0x000fe20007810000 */
[----:B------:R-:W-:-:S03]  /*18890*/  VIADD R8, R8, 0x6 ;  /* 0x0000000608087836 */ /* 0x000fc60000000000 */
[----:B------:R-:W-:-:S04]  /*188a0*/  FMNMX.FTZ R0, R161, R0, !PT ;  /* 0x00000000a1007209 */ /* 0x000fc80007810000 */
        /* <DEDUP_REMOVED lines=25> */
[----:B------:R-:W-:-:S05]  /*18a40*/  FMNMX.FTZ R0, R213, R0, !PT ;  /* 0x00000000d5007209 */ /* 0x000fca0007810000 */
[----:B------:R-:W0:Y:S02]  /*18a50*/  SHFL.BFLY PT, R9, R0, 0x2, 0x1f ;  /* 0x0c401f0000097f89 */ /* 0x000e2400000e0000 */
[----:B0-----:R-:W-:Y:S02]  /*18a60*/  FMNMX.FTZ R0, R0, R9, !PT ;  /* 0x0000000900007209 */ /* 0x001fe40007810000 */
[----:B------:R-:W-:Y:S01]  /*18a70*/  MOV R9, 0x40000040 ;  /* 0x4000004000097802 */ /* 0x000fe20000000f00 */
[----:B------:R-:W-:Y:S02]  /*18a80*/  WARPGROUP.DEPBAR.LE gsb0, 0x0 ;  /* 0x00008000000079c5 */ /* 0x000fe40000010000 */
[----:B------:R-:W-:-:S06]  /*18a90*/  WARPGROUP.ARRIVE ;  /* 0x00000000000079c5 */ /* 0x000fcc0000000000 */
[----:B------:R-:W0:Y:S01]  /*18aa0*/  S2R R231, SR_TID.X ;  /* 0x0000000000e77919 */ /* 0x000e220000002100 */
[----:B------:R-:W-:Y:S01]  /*18ab0*/  QGMMA.64x256x32.F32.E4M3.E4M3 R24, R224, gdesc[UR4], R24, gsb0 ;  /* 0x03e00004e0187df3 */ /* 0x000fe20008000818 */
[----:B------:R-:W-:Y:S02]  /*18ac0*/  R2UR UR6, R10 ;  /* 0x000000000a0672ca */ /* 0x000fe400000e0000 */
[----:B------:R-:W-:Y:S02]  /*18ad0*/  FMNMX.FTZ R10, R154, R12, !PT ;  /* 0x0000000c9a0a7209 */ /* 0x000fe40007810000 */
[----:B------:R-:W-:Y:S02]  /*18ae0*/  R2UR UR7, R11 ;  /* 0x000000000b0772ca */ /* 0x000fe400000e0000 */
[----:B------:R-:W-:-:S04]  /*18af0*/  FMNMX.FTZ R10, R155, R10, !PT ;  /* 0x0000000a9b0a7209 */ /* 0x000fc80007810000 */
[----:B------:R-:W-:-:S04]  /*18b00*/  FMNMX.FTZ R10, R158, R10, !PT ;  /* 0x0000000a9e0a7209 */ /* 0x000fc80007810000 */
[----:B------:R-:W-:-:S04]  /*18b10*/  FMNMX.FTZ R10, R159, R10, !PT ;  /* 0x0000000a9f0a7209 */ /* 0x000fc80007810000 */
[----:B------:R-:W-:-:S04]  /*18b20*/  FMNMX.FTZ R10, R162, R10, !PT ;  /* 0x0000000aa20a7209 */ /* 0x000fc80007810000 */
[----:B------:R-:W-:-:S04]  /*18b30*/  FMNMX.FTZ R10, R163, R10, !PT ;  /* 0x0000000aa30a7209 */ /* 0x000fc80007810000 */
[----:B------:R-:W-:Y:S02]  /*18b40*/  FMNMX.FTZ R10, R166, R10, !PT ;  /* 0x0000000aa60a7209 */ /* 0x000fe40007810000 */
[----:B0-----:R-:W-:Y:S02]  /*18b50*/  LOP3.LUT R231, R231, 0x7f, RZ, 0xc0, !PT ;  /* 0x0000007fe7e77812 */ /* 0x001fe400078ec0ff */
[----:B------:R-:W-:Y:S02]  /*18b60*/  FMNMX.FTZ R10, R167, R10, !PT ;  /* 0x0000000aa70a7209 */ /* 0x000fe40007810000 */
[----:B------:R-:W-:Y:S02]  /*18b70*/  ISETP.NE.AND P1, PT, R231, RZ, PT ;  /* 0x000000ffe700720c */ /* 0x000fe40003f25270 */
[----:B------:R-:W-:Y:S01]  /*18b80*/  FMNMX.FTZ R10, R170, R10, !PT ;  /* 0x0000000aaa0a7209 */ /* 0x000fe20007810000 */
[----:B------:R-:W0:Y:S03]  /*18b90*/  S2R R231, SR_TID.X ;  /* 0x0000000000e77919 */ /* 0x000e260000002100 */
[----:B------:R-:W-:-:S04]  /*18ba0*/  FMNMX.FTZ R10, R171, R10, !PT ;  /* 0x0000000aab0a7209 */ /* 0x000fc80007810000 */
[----:B------:R-:W-:-:S04]  /*18bb0*/  FMNMX.FTZ R10, R174, R10, !PT ;  /* 0x0000000aae0a7209 */ /* 0x000fc80007810000 */
[----:B------:R-:W-:-:S04]  /*18bc0*/  FMNMX.FTZ R10, R175, R10, !PT ;  /* 0x0000000aaf0a7209 */ /* 0x000fc80007810000 */
[----:B------:R-:W-:-:S04]  /*18bd0*/  FMNMX.FTZ R10, R178, R10, !PT ;  /* 0x0000000ab20a7209 */ /* 0x000fc80007810000 */
[----:B------:R-:W-:-:S04]  /*18be0*/  FMNMX.FTZ R10, R179, R10, !PT ;  /* 0x0000000ab30a7209 */ /* 0x000fc80007810000 */
[----:B------:R-:W-:-:S04]  /*18bf0*/  FMNMX.FTZ R10, R182, R10, !PT ;  /* 0x0000000ab60a7209 */ /* 0x000fc80007810000 */
[----:B------:R-:W-:-:S04]  /*18c00*/  FMNMX.FTZ R10, R183, R10, !PT ;  /* 0x0000000ab70a7209 */ /* 0x000fc80007810000 */
[----:B------:R-:W-:Y:S02]  /*18c10*/  FMNMX.FTZ R10, R186, R10, !PT ;  /* 0x0000000aba0a7209 */ /* 0x000fe40007810000 */
[----:B0-----:R-:W-:Y:S02]  /*18c20*/  SHF.R.U32.HI R231, RZ, 0x7, R231 ;  /* 0x00000007ffe77819 */ /* 0x001fe400000116e7 */
        /* <DEDUP_REMOVED lines=16> */
[----:B0-----:R-:W-:Y:S01]  /*18d30*/  FMNMX.FTZ R11, R10, R11, !PT ;  /* 0x0000000b0a0b7209 */ /* 0x001fe20007810000 */
[----:B------:R-:W-:Y:S02]  /*18d40*/  WARPGROUP.DEPBAR.LE gsb0, 0x0 ;  /* 0x00008000000079c5 */ /* 0x000fe40000010000 */
[----:B------:R-:W-:-:S06]  /*18d50*/  WARPGROUP.ARRIVE ;  /* 0x00000000000079c5 */ /* 0x000fcc0000000000 */
[----:B------:R-:W-:Y:S01]  /*18d60*/  QGMMA.64x256x32.F32.E4M3.E4M3 R24, R216, gdesc[UR4], R24, gsb0 ;  /* 0x03e00004d8187df3 */ /* 0x000fe20008000818 */
[----:B------:R-:W-:Y:S02]  /*18d70*/  R2UR UR7, R9 ;  /* 0x00000000090772ca */ /* 0x000fe400000e0000 */
[----:B------:R-:W0:Y:S01]  /*18d80*/  SHFL.BFLY PT, R9, R0, 0x1, 0x1f ;  /* 0x0c201f0000097f89 */ /* 0x000e2200000e0000 */
[----:B------:R-:W-:-:S03]  /*18d90*/  R2UR UR6, R8 ;  /* 0x00000000080672ca */ /* 0x000fc600000e0000 */
[----:B------:R-:W1:Y:S01]  /*18da0*/  SHFL.BFLY PT, R8, R11, 0x1, 0x1f ;  /* 0x0c201f000b087f89 */ /* 0x000e6200000e0000 */
[----:B0-----:R-:W-:Y:S02]  /*18db0*/  FMNMX.FTZ R0, R0, R9, !PT ;  /* 0x0000000900007209 */ /* 0x001fe40007810000 */
[----:B-1----:R-:W-:-:S03]  /*18dc0*/  FMNMX.FTZ R8, R11, R8, !PT ;  /* 0x000000080b087209 */ /* 0x002fc60007810000 */
[----:B------:R-:W-:Y:S01]  /*18dd0*/  FADD.FTZ R10, -R0, R13 ;  /* 0x0000000d000a7221 */ /* 0x000fe20000010100 */
[----:B------:R-:W-:-:S01]  /*18de0*/  FFMA.FTZ R13, R2, R0, -8 ;  /* 0xc1000000020d7423 */ /* 0x000fc20000010000 */
[----:B------:R-:W-:-:S03]  /*18df0*/  FADD.FTZ R9, -R8, R12 ;  /* 0x0000000c08097221 */ /* 0x000fc60000010100 */
[C-C-:B------:R-:W-:Y:S01]  /*18e00*/  FFMA.FTZ R12, R2.reuse, R153, -R13.reuse ;  /* 0x00000099020c7223 */ /* 0x140fe2000001080d */
[----:B------:R-:W-:-:S01]  /*18e10*/  FFMA.FTZ R153, R2, R157, -R13 ;  /* 0x0000009d02997223 */ /* 0x000fc2000001080d */
        /* <DEDUP_REMOVED lines=12> */
[C---:B------:R-:W-:Y:S01]  /*18ee0*/  FFMA.FTZ R205, R2.reuse, R209, -R13 ;  /* 0x000000d102cd7223 */ /* 0x040fe2000001080d */
[----:B------:R-:W-:-:S01]  /*18ef0*/  FFMA.FTZ R209, R2, R8, -8 ;  /* 0xc100000002d17423 */ /* 0x000fc20000010008 */
[C---:B------:R-:W-:Y:S01]  /*18f00*/  FMUL.FTZ R10, R2.reuse, R10 ;  /* 0x0000000a020a7220 */ /* 0x040fe20000410000 */
[C---:B------:R-:W-:Y:S01]  /*18f10*/  FMUL.FTZ R9, R2.reuse, R9 ;  /* 0x0000000902097220 */ /* 0x040fe20000410000 */
[C---:B------:R-:W-:Y:S01]  /*18f20*/  FFMA.FTZ R11, R2.reuse, R152, -R13 ;  /* 0x00000098020b7223 */ /* 0x040fe2000001080d */
[----:B------:R-:W-:-:S01]  /*18f30*/  FFMA.FTZ R154, R2, R154, -R209 ;  /* 0x0000009a029a7223 */ /* 0x000fc200000108d1 */
[C---:B------:R-:W-:Y:S01]  /*18f40*/  FFMA.FTZ R155, R2.reuse, R155, -R209 ;  /* 0x0000009b029b7223 */ /* 0x040fe200000108d1 */
[----:B------:R-:W-:-:S01]  /*18f50*/  FFMA.FTZ R152, R2, R156, -R13 ;  /* 0x0000009c02987223 */ /* 0x000fc2000001080d */
[----:B------:R-:W-:Y:S01]  /*18f60*/  MUFU.EX2 R10, R10 ;  /* 0x0000000a000a7308 */ /* 0x000fe20000000800 */
[----:B------:R-:W-:-:S01]  /*18f70*/  FFMA.FTZ R158, R2, R158, -R209 ;  /* 0x0000009e029e7223 */ /* 0x000fc200000108d1 */
[C---:B------:R-:W-:Y:S01]  /*18f80*/  FFMA.FTZ R159, R2.reuse, R159, -R209 ;  /* 0x0000009f029f7223 */ /* 0x040fe200000108d1 */
[----:B------:R-:W-:-:S01]  /*18f90*/  FFMA.FTZ R156, R2, R160, -R13 ;  /* 0x000000a0029c7223 */ /* 0x000fc2000001080d */
[C-C-:B------:R-:W-:Y:S01]  /*18fa0*/  FFMA.FTZ R162, R2.reuse, R162, -R209.reuse ;  /* 0x000000a202a27223 */ /* 0x140fe200000108d1 */
[----:B------:R-:W-:-:S01]  /*18fb0*/  FFMA.FTZ R163, R2, R163, -R209 ;  /* 0x000000a302a37223 */ /* 0x000fc200000108d1 */
[C---:B------:R-:W-:Y:S01]  /*18fc0*/  FFMA.FTZ R160, R2.reuse, R164, -R13 ;  /* 0x000000a402a07223 */ /* 0x040fe2000001080d */
[----:B------:R-:W-:-:S01]  /*18fd0*/  FFMA.FTZ R166, R2, R166, -R209 ;  /* 0x000000a602a67223 */ /* 0x000fc200000108d1 */
[----:B------:R-:W-:Y:S01]  /*18fe0*/  MUFU.EX2 R9, R9 ;  /* 0x0000000900097308 */ /* 0x000fe20000000800 */
[----:B------:R-:W-:-:S01]  /*18ff0*/  FFMA.FTZ R167, R2, R167, -R209 ;  /* 0x000000a702a77223 */ /* 0x000fc200000108d1 */
[C---:B------:R-:W-:Y:S01]  /*19000*/  FFMA.FTZ R164, R2.reuse, R168, -R13 ;  /* 0x000000a802a47223 */ /* 0x040fe2000001080d */
[----:B------:R-:W-:-:S01]  /*19010*/  FFMA.FTZ R170, R2, R170, -R209 ;  /* 0x000000aa02aa7223 */ /* 0x000fc200000108d1 */
[C---:B------:R-:W-:Y:S01]  /*19020*/  FFMA.FTZ R171, R2.reuse, R171, -R209 ;  /* 0x000000ab02ab7223 */ /* 0x040fe200000108d1 */
[----:B------:R-:W-:-:S01]  /*19030*/  FFMA.FTZ R168, R2, R172, -R13 ;  /* 0x000000ac02a87223 */ /* 0x000fc2000001080d */
[C-C-:B------:R-:W-:Y:S01]  /*19040*/  FFMA.FTZ R174, R2.reuse, R174, -R209.reuse ;  /* 0x000000ae02ae7223 */ /* 0x140fe200000108d1 */
[----:B------:R-:W-:-:S01]  /*19050*/  FFMA.FTZ R175, R2, R175, -R209 ;  /* 0x000000af02af7223 */ /* 0x000fc200000108d1 */
[----:B------:R-:W0:Y:S01]  /*19060*/  MUFU.EX2 R11, R11 ;  /* 0x0000000b000b7308 */ /* 0x000e220000000800 */
[----:B------:R-:W-:-:S01]  /*19070*/  FFMA.FTZ R172, R2, R176, -R13 ;  /* 0x000000b002ac7223 */ /* 0x000fc2000001080d */
[C-C-:B------:R-:W-:Y:S01]  /*19080*/  FFMA.FTZ R178, R2.reuse, R178, -R209.reuse ;  /* 0x000000b202b27223 */ /* 0x140fe200000108d1 */
[----:B------:R-:W-:-:S01]  /*19090*/  FFMA.FTZ R179, R2, R179, -R209 ;  /* 0x000000b302b37223 */ /* 0x000fc200000108d1 */
[C---:B------:R-:W-:Y:S01]  /*190a0*/  FFMA.FTZ R176, R2.reuse, R180, -R13 ;  /* 0x000000b402b07223 */ /* 0x040fe2000001080d */
[----:B------:R-:W-:-:S01]  /*190b0*/  FFMA.FTZ R182, R2, R182, -R209 ;  /* 0x000000b602b67223 */ /* 0x000fc200000108d1 */
[C---:B------:R-:W-:Y:S01]  /*190c0*/  FFMA.FTZ R183, R2.reuse, R183, -R209 ;  /* 0x000000b702b77223 */ /* 0x040fe200000108d1 */
[----:B------:R-:W-:-:S01]  /*190d0*/  FFMA.FTZ R180, R2, R184, -R13 ;  /* 0x000000b802b47223 */ /* 0x000fc2000001080d */
[----:B------:R-:W1:Y:S01]  /*190e0*/  MUFU.EX2 R154, R154 ;  /* 0x0000009a009a7308 */ /* 0x000e620000000800 */
[----:B------:R-:W-:-:S01]  /*190f0*/  FFMA.FTZ R186, R2, R186, -R209 ;  /* 0x000000ba02ba7223 */ /* 0x000fc200000108d1 */
[C---:B------:R-:W-:Y:S01]  /*19100*/  FFMA.FTZ R187, R2.reuse, R187, -R209 ;  /* 0x000000bb02bb7223 */ /* 0x040fe200000108d1 */
[----:B------:R-:W-:-:S01]  /*19110*/  FFMA.FTZ R184, R2, R188, -R13 ;  /* 0x000000bc02b87223 */ /* 0x000fc2000001080d */
[C-C-:B------:R-:W-:Y:S01]  /*19120*/  FFMA.FTZ R190, R2.reuse, R190, -R209.reuse ;  /* 0x000000be02be7223 */ /* 0x140fe200000108d1 */
[----:B------:R-:W-:-:S01]  /*19130*/  FFMA.FTZ R191, R2, R191, -R209 ;  /* 0x000000bf02bf7223 */ /* 0x000fc200000108d1 */
[C---:B------:R-:W-:Y:S01]  /*19140*/  FFMA.FTZ R188, R2.reuse, R192, -R13 ;  /* 0x000000c002bc7223 */ /* 0x040fe2000001080d */
[----:B------:R-:W-:-:S01]  /*19150*/  FFMA.FTZ R194, R2, R194, -R209 ;  /* 0x000000c202c27223 */ /* 0x000fc200000108d1 */
[----:B------:R-:W2:Y:S01]  /*19160*/  MUFU.EX2 R12, R12 ;  /* 0x0000000c000c7308 */ /* 0x000ea20000000800 */
[----:B0-----:R-:W-:-:S01]  /*19170*/  FFMA.FTZ R3, R10, R3, R11 ;  /* 0x000000030a037223 */ /* 0x001fc2000001000b */
[C---:B------:R-:W-:Y:S01]  /*19180*/  FFMA.FTZ R195, R2.reuse, R195, -R209 ;  /* 0x000000c302c37223 */ /* 0x040fe200000108d1 */
[----:B------:R-:W-:-:S01]  /*19190*/  FFMA.FTZ R192, R2, R196, -R13 ;  /* 0x000000c402c07223 */ /* 0x000fc2000001080d */
[C-C-:B------:R-:W-:Y:S01]  /*191a0*/  FFMA.FTZ R198, R2.reuse, R198, -R209.reuse ;  /* 0x000000c602c67223 */ /* 0x140fe200000108d1 */
[----:B------:R-:W-:-:S01]  /*191b0*/  FFMA.FTZ R199, R2, R199, -R209 ;  /* 0x000000c702c77223 */ /* 0x000fc200000108d1 */
[C---:B------:R-:W-:Y:S01]  /*191c0*/  FFMA.FTZ R196, R2.reuse, R200, -R13 ;  /* 0x000000c802c47223 */ /* 0x040fe2000001080d */
[----:B------:R-:W-:-:S01]  /*191d0*/  FFMA.FTZ R202, R2, R202, -R209 ;  /* 0x000000ca02ca7223 */ /* 0x000fc200000108d1 */
[----:B------:R-:W0:Y:S01]  /*191e0*/  MUFU.EX2 R155, R155 ;  /* 0x0000009b009b7308 */ /* 0x000e220000000800 */
[----:B-1----:R-:W-:-:S01]  /*191f0*/  FFMA.FTZ R6, R9, R6, R154 ;  /* 0x0000000609067223 */ /* 0x002fc2000001009a */
[C---:B------:R-:W-:Y:S01]  /*19200*/  FFMA.FTZ R203, R2.reuse, R203, -R209 ;  /* 0x000000cb02cb7223 */ /* 0x040fe200000108d1 */
[----:B------:R-:W-:-:S01]  /*19210*/  FFMA.FTZ R200, R2, R204, -R13 ;  /* 0x000000cc02c87223 */ /* 0x000fc2000001080d */
[C-C-:B------:R-:W-:Y:S01]  /*19220*/  FFMA.FTZ R206, R2.reuse, R206, -R209.reuse ;  /* 0x000000ce02ce7223 */ /* 0x140fe200000108d1 */
[----:B------:R-:W-:-:S01]  /*19230*/  FFMA.FTZ R207, R2, R207, -R209 ;  /* 0x000000cf02cf7223 */ /* 0x000fc200000108d1 */
[C---:B------:R-:W-:Y:S01]  /*19240*/  FFMA.FTZ R204, R2.reuse, R208, -R13 ;  /* 0x000000d002cc7223 */ /* 0x040fe2000001080d */
[----:B------:R-:W-:-:S01]  /*19250*/  FFMA.FTZ R210, R2, R210, -R209 ;  /* 0x000000d202d27223 */ /* 0x000fc200000108d1 */
[----:B------:R-:W1:Y:S01]  /*19260*/  MUFU.EX2 R152, R152 ;  /* 0x0000009800987308 */ /* 0x000e620000000800 */
[----:B--2---:R-:W-:-:S01]  /*19270*/  FADD.FTZ R3, R12, R3 ;  /* 0x000000030c037221 */ /* 0x004fc20000010000 */
[C---:B------:R-:W-:Y:S01]  /*19280*/  FFMA.FTZ R211, R2.reuse, R211, -R209 ;  /* 0x000000d302d37223 */ /* 0x040fe200000108d1 */
[----:B------:R-:W-:-:S01]  /*19290*/  FFMA.FTZ R208, R2, R212, -R13 ;  /* 0x000000d402d07223 */ /* 0x000fc2000001080d */
[C---:B------:R-:W-:Y:S01]  /*192a0*/  FFMA.FTZ R214, R2.reuse, R214, -R209 ;  /* 0x000000d602d67223 */ /* 0x040fe200000108d1 */
[----:B------:R-:W-:-:S01]  /*192b0*/  FFMA.FTZ R13, R2, R213, -R13 ;  /* 0x000000d5020d7223 */ /* 0x000fc2000001080d */
[----:B------:R-:W-:Y:S01]  /*192c0*/  FFMA.FTZ R209, R2, R215, -R209 ;  /* 0x000000d702d17223 */ /* 0x000fe200000108d1 */
[----:B------:R-:W-:Y:S01]  /*192d0*/  @!P1 IMAD R212, R15, 0x8, R22 ;  /* 0x000000080fd49824 */ /* 0x000fe200078e0216 */
[----:B------:R-:W2:Y:S01]  /*192e0*/  MUFU.EX2 R158, R158 ;  /* 0x0000009e009e7308 */ /* 0x000ea20000000800 */
[----:B0-----:R-:W-:-:S01]  /*192f0*/  FADD.FTZ R6, R155, R6 ;  /* 0x000000069b067221 */ /* 0x001fc20000010000 */
[----:B------:R-:W-:Y:S01]  /*19300*/  IADD3 R213, -R231, 0xb, RZ ;  /* 0x0000000be7d57810 */ /* 0x000fe20007ffe1ff */
[----:B------:R-:W-:-:S05]  /*19310*/  @!P1 VIADD R212, R212, 0x38840 ;  /* 0x00038840d4d49836 */ /* 0x000fca0000000000 */
[----:B------:R-:W0:Y:S01]  /*19320*/  MUFU.EX2 R153, R153 ;  /* 0x0000009900997308 */ /* 0x000e220000000800 */
[----:B-1----:R-:W-:-:S01]  /*19330*/  FADD.FTZ R3, R152, R3 ;  /* 0x0000000398037221 */ /* 0x002fc20000010000 */
[----:B------:R-:W-:-:S06]  /*19340*/  @!P1 PRMT R212, RZ, 0x654, R212 ;  /* 0x00000654ffd49816 */ /* 0x000fcc00000000d4 */
[----:B------:R-:W1:Y:S01]  /*19350*/  MUFU.EX2 R159, R159 ;  /* 0x0000009f009f7308 */ /* 0x000e620000000800 */
[----:B--2---:R-:W-:-:S07]  /*19360*/  FADD.FTZ R6, R158, R6 ;  /* 0x000000069e067221 */ /* 0x004fce0000010000 */
        /* <DEDUP_REMOVED lines=33> */
[----:B-1----:R-:W-:-:S01]  /*19580*/  FADD.FTZ R3, R169, R3 ;  /* 0x00000003a9037221 */ /* 0x002fc20000010000 */
[----:B------:R-:W-:Y:S02]  /*19590*/  WARPGROUP.DEPBAR.LE gsb0, 0x0 ;  /* 0x00008000000079c5 */ /* 0x000fe40000010000 */
[----:B------:R-:W-:-:S04]  /*195a0*/  WARPGROUP.ARRIVE ;  /* 0x00000000000079c5 */ /* 0x000fc80000000000 */
[----:B------:R-:W1:Y:S01]  /*195b0*/  MUFU.EX2 R178, R178 ;  /* 0x000000b200b27308 */ /* 0x000e620000000800 */
[----:B--2---:R-:W-:-:S01]  /*195c0*/  FADD.FTZ R6, R175, R6 ;  /* 0x00000006af067221 */ /* 0x004fc20000010000 */
[----:B------:R-:W-:Y:S06]  /*195d0*/  QGMMA.64x256x32.F32.E4M3.E4M3 R24, R220, gdesc[UR4], R24, gsb0 ;  /* 0x03e00004dc187df3 */ /* 0x000fec0008000818 */
        /* <DEDUP_REMOVED lines=67> */
[----:B0-----:R-:W-:-:S01]  /*19a10*/  FADD.FTZ R6, R210, R6 ;  /* 0x00000006d2067221 */ /* 0x001fc20000010000 */
[----:B------:R-:W-:Y:S02]  /*19a20*/  WARPGROUP.DEPBAR.LE gsb0, 0x0 ;  /* 0x00008000000079c5 */ /* 0x000fe40000010000 */
[----:B------:R0:W-:Y:S06]  /*19a30*/  BAR.ARV R213, 0x100 ;  /* 0x000400d50000751d */ /* 0x0001ec0000002000 */
[----:B------:R-:W3:Y:S01]  /*19a40*/  MUFU.EX2 R208, R208 ;  /* 0x000000d000d07308 */ /* 0x000ee20000000800 */
[----:B-1----:R-:W-:-:S01]  /*19a50*/  FADD.FTZ R3, R205, R3 ;  /* 0x00000003cd037221 */ /* 0x002fc20000010000 */
[----:B------:R0:W-:Y:S01]  /*19a60*/  @!P1 SYNCS.ARRIVE.TRANS64.RED.A1T0 RZ, [R212+URZ], RZ ;  /* 0x000000ffd4ff99a7 */ /* 0x0001e2000810043f */
[----:B--2---:R-:W-:-:S05]  /*19a70*/  FADD.FTZ R6, R211, R6 ;  /* 0x00000006d3067221 */ /* 0x004fca0000010000 */
[----:B------:R-:W1:Y:S08]  /*19a80*/  MUFU.EX2 R214, R214 ;  /* 0x000000d600d67308 */ /* 0x000e700000000800 */
[----:B------:R-:W2:Y:S01]  /*19a90*/  MUFU.EX2 R13, R13 ;  /* 0x0000000d000d7308 */ /* 0x000ea20000000800 */
[----:B---3--:R-:W-:-:S07]  /*19aa0*/  FADD.FTZ R3, R208, R3 ;  /* 0x00000003d0037221 */ /* 0x008fce0000010000 */
[----:B------:R-:W3:Y:S01]  /*19ab0*/  MUFU.EX2 R209, R209 ;  /* 0x000000d100d17308 */ /* 0x000ee20000000800 */
[----:B-1----:R-:W-:-:S01]  /*19ac0*/  FADD.FTZ R6, R214, R6 ;  /* 0x00000006d6067221 */ /* 0x002fc20000010000 */
[----:B--2---:R-:W-:-:S03]  /*19ad0*/  FADD.FTZ R3, R13, R3 ;  /* 0x000000030d037221 */ /* 0x004fc60000010000 */
[----:B---3--:R-:W-:Y:S01]  /*19ae0*/  FADD.FTZ R6, R209, R6 ;  /* 0x00000006d1067221 */ /* 0x008fe20000010000 */
[----:B0-----:R-:W-:Y:S06]  /*19af0*/  @!P0 BRA `(.L_x_496) ;  /* 0x0000000000048947 */ /* 0x001fec0003800000 */
[----:B------:R-:W-:Y:S01]  /*19b00*/  BPT.TRAP 0x1 ;  /* 0x000000040000795c */ /* 0x000fe20000300000 */
.L_x_496:
[----:B------:R-:W2:Y:S01]  /*19b10*/  LDL R213, [R1+0x14] ;  /* 0x0000140001d57983 */ /* 0x000ea20000100800 */
[----:B------:R-:W-:Y:S01]  /*19b20*/  IMAD R14, R14, 0x8, R22 ;  /* 0x000000080e0e7824 */ /* 0x000fe200078e0216 */
[----:B------:R-:W-:Y:S01]  /*19b30*/  F2FP.SATFINITE.E4M3.F32.PACK_AB_MERGE_C R152, R153, R152, RZ ;  /* 0x000000989998723e */ /* 0x000fe200048070ff */
[----:B------:R-:W-:Y:S01]  /*19b40*/  IMAD.U32 R212, RZ, RZ, UR36 ;  /* 0x00000024ffd47e24 */ /* 0x000fe2000f8e00ff */
[----:B------:R-:W-:Y:S01]  /*19b50*/  F2FP.SATFINITE.E4M3.F32.PACK_AB_MERGE_C R160, R161, R160, RZ ;  /* 0x000000a0a1a0723e */ /* 0x000fe200048070ff */
[----:B------:R-:W-:Y:S01]  /*19b60*/  VIADD R14, R14, 0x38860 ;  /* 0x000388600e0e7836 */ /* 0x000fe20000000000 */
        /* <DEDUP_REMOVED lines=28> */
[----:B------:R-:W-:Y:S01]  /*19d30*/  PRMT R14, R212, 0x654, R14 ;  /* 0x00000654d40e7816 */ /* 0x000fe2000000000e */
[----:B------:R-:W-:Y:S01]  /*19d40*/  FMUL.FTZ R54, R54, R9 ;  /* 0x0000000936367220 */ /* 0x000fe20000410000 */
[----:B------:R-:W-:Y:S01]  /*19d50*/  F2FP.SATFINITE.E4M3.F32.PACK_AB_MERGE_C R11, R12, R11, R152 ;  /* 0x0000000b0c0b723e */ /* 0x000fe20004807098 */
[-C--:B------:R-:W-:Y:S01]  /*19d60*/  FMUL.FTZ R55, R55, R9.reuse ;  /* 0x0000000937377220 */ /* 0x080fe20000410000 */
[----:B------:R-:W-:Y:S01]  /*19d70*/  F2FP.SATFINITE.E4M3.F32.PACK_AB_MERGE_C R160, R157, R156, R160 ;  /* 0x0000009c9da0723e */ /* 0x000fe200048070a0 */
[----:B------:R0:W-:Y:S01]  /*19d80*/  SYNCS.ARRIVE.TRANS64.RED.A1T0 RZ, [R14+URZ], RZ ;  /* 0x000000ff0eff79a7 */ /* 0x0001e2000810043f */
        /* <DEDUP_REMOVED lines=126> */
[----:B------:R-:W-:Y:S01]  /*1a570*/  IMAD.MOV.U32 R12, RZ, RZ, R8 ;  /* 0x000000ffff0c7224 */ /* 0x000fe200078e0008 */
[----:B------:R-:W-:Y:S01]  /*1a580*/  MOV R229, R158 ;  /* 0x0000009e00e57202 */ /* 0x000fe20000000f00 */
[----:B------:R-:W-:Y:S01]  /*1a590*/  IMAD.MOV.U32 R13, RZ, RZ, R0 ;  /* 0x000000ffff0d7224 */ /* 0x000fe200078e0000 */
[----:B------:R-:W-:Y:S01]  /*1a5a0*/  MOV R227, R182 ;  /* 0x000000b600e37202 */ /* 0x000fe20000000f00 */
[----:B------:R-:W-:Y:S01]  /*1a5b0*/  IMAD.MOV.U32 R9, RZ, RZ, R235 ;  /* 0x000000ffff097224 */ /* 0x000fe200078e00eb */
[----:B------:R-:W-:Y:S01]  /*1a5c0*/  MOV R221, R206 ;  /* 0x000000ce00dd7202 */ /* 0x000fe20000000f00 */
[----:B0-----:R-:W-:-:S02]  /*1a5d0*/  IMAD.MOV.U32 R14, RZ, RZ, R15 ;  /* 0x000000ffff0e7224 */ /* 0x001fc400078e000f */
[----:B------:R-:W-:Y:S02]  /*1a5e0*/  IMAD.MOV.U32 R228, RZ, RZ, R11 ;  /* 0x000000ffffe47224 */ /* 0x000fe400078e000b */
[----:B------:R-:W-:Y:S02]  /*1a5f0*/  IMAD.MOV.U32 R230, RZ, RZ, R160 ;  /* 0x000000ffffe67224 */ /* 0x000fe400078e00a0 */
[----:B------:R-:W-:Y:S02]  /*1a600*/  IMAD.MOV.U32 R231, RZ, RZ, R166 ;  /* 0x000000ffffe77224 */ /* 0x000fe400078e00a6 */
        /* <DEDUP_REMOVED lines=9> */
[----:B------:R-:W-:Y:S01]  /*1a6a0*/  IMAD.MOV.U32 R223, RZ, RZ, R209 ;  /* 0x000000ffffdf7224 */ /* 0x000fe200078e00d1 */
[C---:B--2---:R-:W-:Y:S02]  /*1a6b0*/  ISETP.GT.AND P1, PT, R7.reuse, R213, PT ;  /* 0x000000d50700720c */ /* 0x044fe40003f24270 */
[----:B------:R-:W-:-:S11]  /*1a6c0*/  IADD3 R7, R7, -0x1, RZ ;  /* 0xffffffff07077810 */ /* 0x000fd60007ffe0ff */
[----:B------:R-:W-:Y:S05]  /*1a6d0*/  @P1 BRA `(.L_x_497) ;  /* 0xffffffd800281947 */ /* 0x000fea000383ffff */
[----:B------:R-:W-:-:S07]  /*1a6e0*/  IMAD.MOV.U32 R152, RZ, RZ, R15 ;  /* 0x000000ffff987224 */ /* 0x000fce00078e000f */
.L_x_486:
[----:B------:R-:W-:Y:S05]  /*1a6f0*/  WARPSYNC.ALL ;  /* 0x0000000000007948 */ /* 0x000fea0003800000 */
[----:B------:R-:W-:Y:S06]  /*1a700*/  BAR.ARV 0x8, 0x180 ;  /* 0x0206000000007b1d */ /* 0x000fec0000002000 */
[----:B------:R-:W-:Y:S05]  /*1a710*/  @!P0 BRA `(.L_x_498) ;  /* 0x0000000000048947 */ /* 0x000fea0003800000 */
[----:B------:R-:W-:Y:S01]  /*1a720*/  BPT.TRAP 0x1 ;  /* 0x000000040000795c */ /* 0x000fe20000300000 */
.L_x_498:
[----:B------:R-:W-:Y:S01]  /*1a730*/  IMAD R7, R152, 0x8, R22 ;  /* 0x0000000898077824 */ /* 0x000fe200078e0216 */
[----:B------:R-:W-:-:S04]  /*1a740*/  SHF.L.U32 R4, R235, 0x1f, RZ ;  /* 0x0000001feb047819 */ /* 0x000fc800000006ff */
[----:B------:R0:W1:Y:S01]  /*1a750*/  SYNCS.PHASECHK.TRANS64.TRYWAIT P1, [R7+URZ+0x38850], R4 ;  /* 0x03885004070075a7 */ /* 0x000062000802017f */
[----:B------:R-:W-:Y:S05]  /*1a760*/  @!P0 BRA `(.L_x_499) ;  /* 0x0000000000048947 */ /* 0x000fea0003800000 */
[----:B------:R-:W-:Y:S01]  /*1a770*/  BPT.TRAP 0x1 ;  /* 0x000000040000795c */ /* 0x000fe20000300000 */
.L_x_499:
[----:B-1----:R-:W-:Y:S05]  /*1a780*/  @P1 BRA `(.L_x_500) ;  /* 0x0000000000081947 */ /* 0x002fea0003800000 */
[----:B------:R-:W1:Y:S02]  /*1a790*/  SYNCS.PHASECHK.TRANS64.TRYWAIT P1, [R7+URZ+0x38850], R4 ;  /* 0x03885004070075a7 */ /* 0x000e64000802017f */
[----:B-1----:R-:W-:Y:S05]  /*1a7a0*/  @!P1 BRA `(.L_x_501) ;  /* 0x0000010c00209947 */ /* 0x002fea0003800000 */
.L_x_500:
[----:B------:R-:W-:Y:S01]  /*1a7b0*/  VIADD R22, R22, 0x400 ;  /* 0x0000040016167836 */ /* 0x000fe20000000000 */
[----:B------:R-:W2:Y:S04]  /*1a7c0*/  LDL R15, [R1+0x7c] ;  /* 0x00007c00010f7983 */ /* 0x000ea80000100800 */
[----:B------:R-:W-:Y:S01]  /*1a7d0*/  SHF.R.U32.HI R22, RZ, 0x4, R22 ;  /* 0x00000004ff167819 */ /* 0x000fe20000011616 */
[----:B------:R-:W3:Y:S03]  /*1a7e0*/  LDL R14, [R1+0x6c] ;  /* 0x00006c00010e7983 */ /* 0x000ee60000100800 */
[----:B------:R-:W-:Y:S01]  /*1a7f0*/  LOP3.LUT R22, R22, 0x3fff, RZ, 0xc0, !PT ;  /* 0x00003fff16167812 */ /* 0x000fe200078ec0ff */
[----:B------:R-:W-:Y:S01]  /*1a800*/  IMAD.MOV.U32 R5, RZ, RZ, 0x40000040 ;  /* 0x40000040ff057424 */ /* 0x000fe200078e00ff */
[----:B------:R-:W4:Y:S01]  /*1a810*/  LDL R9, [R1+0x50] ;  /* 0x0000500001097983 */ /* 0x000f220000100800 */
[----:B------:R-:W-:Y:S05]  /*1a820*/  WARPSYNC.ALL ;  /* 0x0000000000007948 */ /* 0x000fea0003800000 */
[----:B------:R-:W-:Y:S01]  /*1a830*/  LOP3.LUT R22, R22, 0x10000, RZ, 0xfc, !PT ;  /* 0x0001000016167812 */ /* 0x000fe200078efcff */
[----:B------:R-:W-:Y:S01]  /*1a840*/  WARPGROUP.ARRIVE ;  /* 0x00000000000079c5 */ /* 0x000fe20000000000 */
[----:B------:R-:W-:Y:S01]  /*1a850*/  R2UR UR7, R5 ;  /* 0x00000000050772ca */ /* 0x000fe200000e0000 */
[----:B------:R-:W-:Y:S01]  /*1a860*/  IMAD.MOV.U32 R11, RZ, RZ, 0x40000040 ;  /* 0x40000040ff0b7424 */ /* 0x000fe200078e00ff */
[----:B01----:R-:W-:Y:S01]  /*1a870*/  LEA R4, R152, R22, 0xb ;  /* 0x0000001698047211 */ /* 0x003fe200078e58ff */
[----:B------:R-:W-:-:S02]  /*1a880*/  ULDC.64 UR4, c[0x0][0x9a0] ;  /* 0x0002680000047ab9 */ /* 0x000fc40000000a00 */
[----:B------:R-:W-:Y:S02]  /*1a890*/  ISETP.NE.U32.AND P1, PT, RZ, UR4, PT ;  /* 0x00000004ff007c0c */ /* 0x000fe4000bf25070 */
[C---:B------:R-:W-:Y:S01]  /*1a8a0*/  R2UR UR6, R4.reuse ;  /* 0x00000000040672ca */ /* 0x040fe200000e0000 */
[----:B------:R-:W-:Y:S01]  /*1a8b0*/  VIADD R10, R4, 0x2 ;  /* 0x00000002040a7836 */ /* 0x000fe20000000000 */
[----:B------:R-:W-:-:S11]  /*1a8c0*/  ISETP.NE.AND.EX P1, PT, RZ, UR5, PT, P1 ;  /* 0x00000005ff007c0c */ /* 0x000fd6000bf25310 */
[----:B------:R-:W-:Y:S01]  /*1a8d0*/  QGMMA.64x256x32.F32.E4M3.E4M3 R24, R228, gdesc[UR4], R24, gsb0 ;  /* 0x03e00004e4187df3 */ /* 0x000fe20008000818 */
[----:B------:R-:W-:Y:S01]  /*1a8e0*/  R2UR UR6, R10 ;  /* 0x000000000a0672ca */ /* 0x000fe200000e0000 */
[----:B------:R-:W-:Y:S01]  /*1a8f0*/  VIADD R10, R4, 0x4 ;  /* 0x00000004040a7836 */ /* 0x000fe20000000000 */
[----:B------:R-:W-:Y:S01]  /*1a900*/  R2UR UR7, R11 ;  /* 0x000000000b0772ca */ /* 0x000fe200000e0000 */
[----:B------:R-:W-:Y:S01]  /*1a910*/  IMAD.MOV.U32 R11, RZ, RZ, 0x40000040 ;  /* 0x40000040ff0b7424 */ /* 0x000fe200078e00ff */
[----:B------:R-:W4:Y:S01]  /*1a920*/  @P1 LDC.64 R12, c[0x0][0x9d0] ;  /* 0x00027400ff0c1b82 */ /* 0x000f220000000a00 */
[----:B------:R-:W-:Y:S02]  /*1a930*/  WARPGROUP.DEPBAR.LE gsb0, 0x0 ;  /* 0x00008000000079c5 */ /* 0x000fe40000010000 */
[----:B------:R-:W-:-:S15]  /*1a940*/  WARPGROUP.ARRIVE ;  /* 0x00000000000079c5 */ /* 0x000fde0000000000 */
[----:B------:R-:W-:-:S05]  /*1a950*/  NOP ;  /* 0x0000000000007918 */ /* 0x000fca0000000000 */
[----:B------:R-:W-:Y:S01]  /*1a960*/  QGMMA.64x256x32.F32.E4M3.E4M3 R24, R224, gdesc[UR4], R24, gsb0 ;  /* 0x03e00004e0187df3 */ /* 0x000fe20008000818 */
[----:B------:R-:W-:Y:S02]  /*1a970*/  R2UR UR6, R10 ;  /* 0x000000000a0672ca */ /* 0x000fe400000e0000 */
[----:B------:R-:W-:Y:S02]  /*1a980*/  R2UR UR7, R11 ;  /* 0x000000000b0772ca */ /* 0x000fe400000e0000 */
[----:B------:R-:W2:Y:S02]  /*1a990*/  @P1 LDC.64 R10, c[0x0][0x9c8] ;  /* 0x00027200ff0a1b82 */ /* 0x000ea40000000a00 */
[----:B--2---:R-:W-:-:S04]  /*1a9a0*/  @P1 IMAD R5, R15, R10, RZ ;  /* 0x0000000a0f051224 */ /* 0x004fc800078e02ff */
[C---:B---3--:R-:W-:Y:S02]  /*1a9b0*/  @P1 IMAD R5, R14.reuse, R11, R5 ;  /* 0x0000000b0e051224 */ /* 0x048fe400078e0205 */
[----:B------:R-:W-:-:S05]  /*1a9c0*/  @P1 IMAD.WIDE.U32 R10, R14, R10, RZ ;  /* 0x0000000a0e0a1225 */ /* 0x000fca00078e00ff */
[----:B------:R-:W-:-:S03]  /*1a9d0*/  @P1 IADD3 R11, R11, R5, RZ ;  /* 0x000000050b0b1210 */ /* 0x000fc60007ffe0ff */
[----:B----4-:R-:W-:-:S04]  /*1a9e0*/  @P1 IMAD.WIDE.U32 R10, R9, R12, R10 ;  /* 0x0000000c090a1225 */ /* 0x010fc800078e000a */
[----:B------:R-:W-:Y:S01]  /*1a9f0*/  @P1 IMAD R13, R9, R13, R11 ;  /* 0x0000000d090d1224 */ /* 0x000fe200078e020b */
[----:B------:R-:W-:Y:S01]  /*1aa00*/  @P1 LEA R12, P2, R10, UR4, 0x2 ;  /* 0x000000040a0c1c11 */ /* 0x000fe2000f8410ff */
[----:B------:R-:W-:-:S03]  /*1aa10*/  IMAD.MOV.U32 R9, RZ, RZ, 0x3f800000 ;  /* 0x3f800000ff097424 */ /* 0x000fc600078e00ff */
[----:B------:R-:W-:-:S05]  /*1aa20*/  @P1 LEA.HI.X R13, R10, UR5, R13, 0x2, P2 ;  /* 0x000000050a0d1c11 */ /* 0x000fca00090f140d */
[----:B------:R-:W2:Y:S01]  /*1aa30*/  @P1 LDG.E R9, desc[UR42][R12.64] ;  /* 0x0000002a0c091981 */ /* 0x000ea2000c1e1900 */
[----:B------:R-:W-:Y:S02]  /*1aa40*/  VIADD R4, R4, 0x6 ;  /* 0x0000000604047836 */ /* 0x000fe40000000000 */
[----:B------:R-:W-:Y:S01]  /*1aa50*/  IMAD.MOV.U32 R5, RZ, RZ, 0x40000040 ;  /* 0x40000040ff057424 */ /* 0x000fe200078e00ff */
[----:B------:R-:W-:Y:S02]  /*1aa60*/  WARPGROUP.DEPBAR.LE gsb0, 0x0 ;  /* 0x00008000000079c5 */ /* 0x000fe40000010000 */
[----:B------:R-:W-:-:S06]  /*1aa70*/  WARPGROUP.ARRIVE ;  /* 0x00000000000079c5 */ /* 0x000fcc0000000000 */
[----:B------:R-:W-:Y:S01]  /*1aa80*/  QGMMA.64x256x32.F32.E4M3.E4M3 R24, R216, gdesc[UR4], R24, gsb0 ;  /* 0x03e00004d8187df3 */ /* 0x000fe20008000818 */
[----:B------:R-:W-:Y:S02]  /*1aa90*/  R2UR UR6, R4 ;  /* 0x00000000040672ca */ /* 0x000fe400000e0000 */
[----:B------:R-:W-:Y:S01]  /*1aaa0*/  R2UR UR7, R5 ;  /* 0x00000000050772ca */ /* 0x000fe200000e0000 */
[----:B------:R-:W0:Y:S04]  /*1aab0*/  SHFL.BFLY PT, R4, R3, 0x2, 0x1f ;  /* 0x0c401f0003047f89 */ /* 0x000e2800000e0000 */
[----:B------:R-:W1:Y:S01]  /*1aac0*/  SHFL.BFLY PT, R10, R6, 0x2, 0x1f ;  /* 0x0c401f00060a7f89 */ /* 0x000e6200000e0000 */
[----:B0-----:R-:W-:-:S05]  /*1aad0*/  FADD.FTZ R4, R4, R3 ;  /* 0x0000000304047221 */ /* 0x001fca0000010000 */
[----:B------:R-:W0:Y:S01]  /*1aae0*/  SHFL.BFLY PT, R5, R4, 0x1, 0x1f ;  /* 0x0c201f0004057f89 */ /* 0x000e2200000e0000 */
[----:B-1----:R-:W-:-:S05]  /*1aaf0*/  FADD.FTZ R6, R10, R6 ;  /* 0x000000060a067221 */ /* 0x002fca0000010000 */
[----:B------:R-:W1:Y:S01]  /*1ab00*/  SHFL.BFLY PT, R3, R6, 0x1, 0x1f ;  /* 0x0c201f0006037f89 */ /* 0x000e6200000e0000 */
[----:B0-----:R-:W-:-:S05]  /*1ab10*/  FADD.FTZ R10, R4, R5 ;  /* 0x00000005040a7221 */ /* 0x001fca0000010000 */
[----:B------:R-:W-:Y:S01]  /*1ab20*/  FSETP.NE.FTZ.AND P1, PT, R10, RZ, PT ;  /* 0x000000ff0a00720b */ /* 0x000fe20003f35000 */
[----:B-1----:R-:W-:-:S01]  /*1ab30*/  FADD.FTZ R6, R6, R3 ;  /* 0x0000000306067221 */ /* 0x002fc20000010000 */
[----:B------:R-:W-:Y:S02]  /*1ab40*/  IMAD.MOV.U32 R4, RZ, RZ, RZ ;  /* 0x000000ffff047224 */ /* 0x000fe400078e00ff */
[----:B------:R-:W-:Y:S01]  /*1ab50*/  FMUL.FTZ R5, R10, 0.00390625 ;  /* 0x3b8000000a057820 */ /* 0x000fe20000410000 */
[----:B------:R-:W-:-:S05]  /*1ab60*/  FMUL.FTZ R3, R6, 0.00390625 ;  /* 0x3b80000006037820 */ /* 0x000fca0000410000 */
[----:B------:R-:W-:-:S03]  /*1ab70*/  FSETP.NE.FTZ.AND P3, PT, R3, RZ, PT ;  /* 0x000000ff0300720b */ /* 0x000fc60003f75000 */
[----:B------:R-:W-:Y:S01]  /*1ab80*/  @P1 MUFU.RCP R4, R10 ;  /* 0x0000000a00041308 */ /* 0x000fe20000001000 */
[----:B------:R-:W-:Y:S02]  /*1ab90*/  FSETP.NE.FTZ.AND P1, PT, R5, RZ, PT ;  /* 0x000000ff0500720b */ /* 0x000fe40003f35000 */
[----:B------:R-:W-:-:S11]  /*1aba0*/  FSETP.NE.FTZ.AND P2, PT, R6, RZ, PT ;  /* 0x000000ff0600720b */ /* 0x000fd60003f55000 */
[----:B------:R-:W0:Y:S08]  /*1abb0*/  @P1 MUFU.LG2 R10, R5 ;  /* 0x00000005000a1308 */ /* 0x000e300000000c00 */
[----:B------:R1:W3:Y:S02]  /*1abc0*/  @P3 MUFU.LG2 R5, R3 ;  /* 0x0000000300053308 */ /* 0x0002e40000000c00 */
[----:B-1----:R-:W-:-:S06]  /*1abd0*/  IMAD.MOV.U32 R3, RZ, RZ, RZ ;  /* 0x000000ffff037224 */ /* 0x002fcc00078e00ff */
[----:B------:R0:W1:Y:S01]  /*1abe0*/  @P2 MUFU.RCP R3, R6 ;  /* 0x0000000600032308 */ /* 0x0000620000001000 */
[----:B------:R-:W-:Y:S02]  /*1abf0*/  WARPGROUP.DEPBAR.LE gsb0, 0x0 ;  /* 0x00008000000079c5 */ /* 0x000fe40000010000 */
[----:B------:R-:W-:-:S06]  /*1ac00*/  WARPGROUP.ARRIVE ;  /* 0x00000000000079c5 */ /* 0x000fcc0000000000 */
[----:B------:R-:W-:Y:S01]  /*1ac10*/  QGMMA.64x256x32.F32.E4M3.E4M3 R24, R220, gdesc[UR4], R24, gsb0 ;  /* 0x03e00004dc187df3 */ /* 0x000fe20008000818 */
[----:B0-----:R-:W-:Y:S01]  /*1ac20*/  @P1 FMUL.FTZ R6, R10, 0.69314718246459960938 ;  /* 0x3f3172180a061820 */ /* 0x001fe20000410000 */
[C---:B------:R-:W-:Y:S01]  /*1ac30*/  @P1 FMUL.FTZ R10, R2.reuse, 0.69314718246459960938 ;  /* 0x3f317218020a1820 */ /* 0x040fe20000410000 */
[----:B------:R-:W-:Y:S01]  /*1ac40*/  @P3 FMUL.FTZ R2, R2, 0.69314718246459960938 ;  /* 0x3f31721802023820 */ /* 0x000fe20000410000 */
[----:B---3--:R-:W-:Y:S01]  /*1ac50*/  @P3 FMUL.FTZ R5, R5, 0.69314718246459960938 ;  /* 0x3f31721805053820 */ /* 0x008fe20000410000 */
[----:B------:R-:W-:Y:S01]  /*1ac60*/  IMAD.MOV.U32 R171, RZ, RZ, -0x800000 ;  /* 0xff800000ffab7424 */ /* 0x000fe200078e00ff */
[----:B------:R-:W-:Y:S01]  /*1ac70*/  MOV R172, 0xff800000 ;  /* 0xff80000000ac7802 */ /* 0x000fe20000000f00 */
[----:B------:R-:W-:-:S01]  /*1ac80*/  @P1 FFMA.FTZ R172, R10, R0, R6 ;  /* 0x000000000aac1223 */ /* 0x000fc20000010006 */
[----:B------:R-:W-:Y:S01]  /*1ac90*/  @P3 FFMA.FTZ R171, R2, R8, R5 ;  /* 0x0000000802ab3223 */ /* 0x000fe20000010005 */
[-C--:B--2---:R-:W-:Y:S01]  /*1aca0*/  FMUL.FTZ R4, R4, R9.reuse ;  /* 0x0000000904047220 */ /* 0x084fe20000410000 */
[----:B-1----:R-:W-:Y:S01]  /*1acb0*/  FMUL.FTZ R2, R3, R9 ;  /* 0x0000000903027220 */ /* 0x002fe20000410000 */
[----:B------:R-:W-:-:S02]  /*1acc0*/  WARPGROUP.DEPBAR.LE gsb0, 0x0 ;  /* 0x00008000000079c5 */ /* 0x000fc40000010000 */
[----:B------:R-:W-:Y:S05]  /*1acd0*/  @!P0 BRA `(.L_x_502) ;  /* 0x0000000000048947 */ /* 0x000fea0003800000 */
[----:B------:R-:W-:Y:S01]  /*1ace0*/  BPT.TRAP 0x1 ;  /* 0x000000040000795c */ /* 0x000fe20000300000 */
.L_x_502:
[----:B------:R-:W-:Y:S02]  /*1acf0*/  VIADD R7, R7, 0x38860 ;  /* 0x0003886007077836 */ /* 0x000fe40000000000 */
[-C--:B------:R-:W-:Y:S01]  /*1ad00*/  FMUL.FTZ R20, R45, R4.reuse ;  /* 0x000000042d147220 */ /* 0x080fe20000410000 */
[----:B------:R-:W-:Y:S02]  /*1ad10*/  IMAD.U32 R0, RZ, RZ, UR36 ;  /* 0x00000024ff007e24 */ /* 0x000fe4000f8e00ff */
[-C--:B------:R-:W-:Y:S01]  /*1ad20*/  FMUL.FTZ R11, R53, R4.reuse ;  /* 0x00000004350b7220 */ /* 0x080fe20000410000 */
[----:B------:R-:W-:Y:S02]  /*1ad30*/  VIADD R152, R152, 0x1 ;  /* 0x0000000198987836 */ /* 0x000fe40000000000 */
[-C--:B------:R-:W-:Y:S01]  /*1ad40*/  FMUL.FTZ R12, R56, R4.reuse ;  /* 0x00000004380c7220 */ /* 0x080fe20000410000 */
[-C--:B------:R-:W-:Y:S01]  /*1ad50*/  FMUL.FTZ R13, R61, R4.reuse ;  /* 0x000000043d0d7220 */ /* 0x080fe20000410000 */
[----:B------:R-:W-:Y:S01]  /*1ad60*/  PRMT R0, R0, 0x654, R7 ;  /* 0x0000065400007816 */ /* 0x000fe20000000007 */
        /* <DEDUP_REMOVED lines=10> */
[----:B------:R-:W-:Y:S01]  /*1ae10*/  ISETP.NE.AND P1, PT, R152, 0x2, PT ;  /* 0x000000029800780c */ /* 0x000fe20003f25270 */
        /* <DEDUP_REMOVED lines=80> */
[----:B------:R-:W-:Y:S01]  /*1b320*/  SEL R2, RZ, 0x1, P1 ;  /* 0x00000001ff027807 */ /* 0x000fe20000800000 */
        /* <DEDUP_REMOVED lines=8> */
[-C--:B0-----:R-:W-:Y:S01]  /*1b3b0*/  FMUL.FTZ R0, R29, R4.reuse ;  /* 0x000000041d007220 */ /* 0x081fe20000410000 */
        /* <DEDUP_REMOVED lines=27> */
[----:B------:R-:W-:Y:S01]  /*1b570*/  UIADD3 UR39, UR39, 0x1, URZ ;  /* 0x0000000127277890 */ /* 0x000fe2000fffe03f */
[----:B------:R-:W-:-:S02]  /*1b580*/  LOP3.LUT R235, R235, R2, RZ, 0x3c, !PT ;  /* 0x00000002ebeb7212 */ /* 0x000fc400078e3cff */
[----:B------:R-:W-:-:S09]  /*1b590*/  SEL R152, R152, RZ, P1 ;  /* 0x000000ff98987207 */ /* 0x000fd20000800000 */
.L_x_438:
[----:B------:R-:W-:Y:S05]  /*1b5a0*/  WARPSYNC.ALL ;  /* 0x0000000000007948 */ /* 0x000fea0003800000 */
[----:B------:R-:W2:Y:S01]  /*1b5b0*/  LDL R228, [R1+0x70] ;  /* 0x0000700001e47983 */ /* 0x000ea20000100800 */
[----:B------:R-:W0:Y:S01]  /*1b5c0*/  S2UR UR36, SR_CgaCtaId ;  /* 0x00000000002479c3 */ /* 0x000e220000008800 */
[----:B------:R-:W-:Y:S01]  /*1b5d0*/  UMOV UR4, 0x400 ;  /* 0x0000040000047882 */ /* 0x000fe20000000000 */
[----:B------:R-:W-:Y:S01]  /*1b5e0*/  BSSY B0, `(.L_x_503) ;  /* 0x0000777000007945 */ /* 0x000fe20003800000 */
[----:B0-----:R-:W-:-:S06]  /*1b5f0*/  ULEA UR4, UR36, UR4, 0x18 ;  /* 0x0000000424047291 */ /* 0x001fcc000f8ec03f */
[----:B------:R-:W-:Y:S01]  /*1b600*/  IMAD.U32 R22, RZ, RZ, UR4 ;  /* 0x00000004ff167e24 */ /* 0x000fe2000f8e00ff */
[----:B------:R-:W-:Y:S06]  /*1b610*/  BAR.SYNC.DEFER_BLOCKING 0x5, 0x180 ;  /* 0x0146000000007b1d */ /* 0x000fec0000010000 */
[----:B------:R0:W1:Y:S02]  /*1b620*/  LDS.128 R28, [R22+0x388d0] ;  /* 0x0388d000161c7984 */ /* 0x0000640000000c00 */
[----:B------:R-:W-:Y:S06]  /*1b630*/  BAR.ARV 0x4, 0x180 ;  /* 0x0106000000007b1d */ /* 0x000fec0000002000 */
[----:B--2---:R-:W-:-:S13]  /*1b640*/  ISETP.NE.AND P1, PT, R228, RZ, PT ;  /* 0x000000ffe400720c */ /* 0x004fda0003f25270 */
[----:B------:R-:W2:Y:S02]  /*1b650*/  @!P1 LDC R228, c[0x0][0xad4] ;  /* 0x0002b500ffe49b82 */ /* 0x000ea40000000800 */
[----:B--2---:R0:W-:Y:S01]  /*1b660*/  @!P1 STL [R1+0x70], R228 ;  /* 0x000070e401009387 */ /* 0x0041e20000100800 */
[----:B-1----:R-:W-:Y:S05]  /*1b670*/  @P0 BRA `(.L_x_504) ;  /* 0x0000006400c00947 */ /* 0x002fea0003800000 */
[----:B------:R-:W2:Y:S01]  /*1b680*/  LDL R4, [R1+0x1a4] ;  /* 0x0001a40001047983 */ /* 0x000ea20000100800 */
[----:B------:R-:W-:Y:S01]  /*1b690*/  ULDC.64 UR4, c[0x4][0x110] ;  /* 0x0100440000047ab9 */ /* 0x000fe20000000a00 */
[----:B------:R-:W1:Y:S01]  /*1b6a0*/  S2R R2, SR_SWINHI ;  /* 0x0000000000027919 */ /* 0x000e620000002f00 */
[----:B------:R-:W3:Y:S01]  /*1b6b0*/  S2R R229, SR_TID.X ;  /* 0x0000000000e57919 */ /* 0x000ee20000002100 */
[----:B------:R-:W-:Y:S02]  /*1b6c0*/  MOV R40, R22 ;  /* 0x0000001600287202 */ /* 0x000fe40000000f00 */
[----:B-1----:R-:W-:-:S03]  /*1b6d0*/  MOV R41, R2 ;  /* 0x0000000200297202 */ /* 0x002fc60000000f00 */
[----:B--2---:R-:W-:-:S03]  /*1b6e0*/  IMAD.WIDE R26, R4, 0x2, R40 ;  /* 0x00000002041a7825 */ /* 0x004fc600078e0228 */
[C---:B------:R-:W-:Y:S02]  /*1b6f0*/  IADD3 R62, P5, R26.reuse, 0xc000, RZ ;  /* 0x0000c0001a3e7810 */ /* 0x040fe40007fbe0ff */
[----:B------:R-:W-:Y:S02]  /*1b700*/  IADD3 R66, P1, R26, 0xc060, RZ ;  /* 0x0000c0601a427810 */ /* 0x000fe40007f3e0ff */
[----:B------:R-:W-:Y:S02]  /*1b710*/  LOP3.LUT R63, R62, 0x380, RZ, 0xc0, !PT ;  /* 0x000003803e3f7812 */ /* 0x000fe400078ec0ff */
[----:B------:R-:W-:Y:S02]  /*1b720*/  LOP3.LUT R2, R66, 0x380, RZ, 0xc0, !PT ;  /* 0x0000038042027812 */ /* 0x000fe400078ec0ff */
[----:B------:R-:W-:Y:S02]  /*1b730*/  SHF.R.U64 R63, R63, 0x3, RZ ;  /* 0x000000033f3f7819 */ /* 0x000fe400000012ff */
[----:B------:R-:W-:-:S02]  /*1b740*/  IADD3 R50, P4, R26, 0x8060, RZ ;  /* 0x000080601a327810 */ /* 0x000fc40007f9e0ff */
[----:B------:R-:W-:Y:S01]  /*1b750*/  LOP3.LUT R62, R63, R62, RZ, 0x3c, !PT ;  /* 0x0000003e3f3e7212 */ /* 0x000fe200078e3cff */
[----:B------:R-:W-:Y:S01]  /*1b760*/  IMAD.X R63, RZ, RZ, R27, P5 ;  /* 0x000000ffff3f7224 */ /* 0x000fe200028e061b */
[----:B------:R-:W-:Y:S02]  /*1b770*/  SHF.R.U64 R2, R2, 0x3, RZ ;  /* 0x0000000302027819 */ /* 0x000fe400000012ff */
[----:B------:R-:W-:Y:S02]  /*1b780*/  IADD3 R58, P3, R26, 0xc020, RZ ;  /* 0x0000c0201a3a7810 */ /* 0x000fe40007f7e0ff */
[----:B------:R-:W-:Y:S02]  /*1b790*/  LOP3.LUT R51, R50, 0x380, RZ, 0xc0, !PT ;  /* 0x0000038032337812 */ /* 0x000fe400078ec0ff */
[----:B------:R-:W-:Y:S02]  /*1b7a0*/  IADD3 R46, P5, R26, 0x4040, RZ ;  /* 0x000040401a2e7810 */ /* 0x000fe40007fbe0ff */
[----:B------:R-:W-:-:S02]  /*1b7b0*/  LOP3.LUT R66, R2, R66, RZ, 0x3c, !PT ;  /* 0x0000004202427212 */ /* 0x000fc400078e3cff */
[----:B------:R-:W-:Y:S01]  /*1b7c0*/  LOP3.LUT R59, R58, 0x380, RZ, 0xc0, !PT ;  /* 0x000003803a3b7812 */ /* 0x000fe200078ec0ff */
[----:B------:R-:W-:Y:S01]  /*1b7d0*/  IMAD.X R47, RZ, RZ, R27, P5 ;  /* 0x000000ffff2f7224 */ /* 0x000fe200028e061b */
[----:B------:R-:W-:Y:S02]  /*1b7e0*/  SHF.R.U64 R51, R51, 0x3, RZ ;  /* 0x0000000333337819 */ /* 0x000fe400000012ff */
[----:B------:R-:W-:Y:S02]  /*1b7f0*/  IADD3 R54, P2, R26, 0x8040, RZ ;  /* 0x000080401a367810 */ /* 0x000fe40007f5e0ff */
[----:B------:R-:W-:Y:S02]  /*1b800*/  IADD3.X R67, RZ, R27, RZ, P1, !PT ;  /* 0x0000001bff437210 */ /* 0x000fe40000ffe4ff */
[----:B------:R-:W-:Y:S02]  /*1b810*/  LOP3.LUT R2, R46, 0x380, RZ, 0xc0, !PT ;  /* 0x000003802e027812 */ /* 0x000fe400078ec0ff */
[----:B------:R-:W-:-:S02]  /*1b820*/  SHF.R.U64 R59, R59, 0x3, RZ ;  /* 0x000000033b3b7819 */ /* 0x000fc400000012ff */
[----:B------:R-:W-:Y:S01]  /*1b830*/  LOP3.LUT R50, R51, R50, RZ, 0x3c, !PT ;  /* 0x0000003233327212 */ /* 0x000fe200078e3cff */
[----:B------:R-:W-:Y:S01]  /*1b840*/  IMAD.X R51, RZ, RZ, R27, P4 ;  /* 0x000000ffff337224 */ /* 0x000fe200020e061b */
[----:B------:R-:W-:Y:S02]  /*1b850*/  IADD3 R70, P0, R26, 0xc040, RZ ;  /* 0x0000c0401a467810 */ /* 0x000fe40007f1e0ff */
[----:B------:R-:W-:Y:S02]  /*1b860*/  LOP3.LUT R55, R54, 0x380, RZ, 0xc0, !PT ;  /* 0x0000038036377812 */ /* 0x000fe400078ec0ff */
[----:B------:R-:W-:Y:S02]  /*1b870*/  SHF.R.U64 R2, R2, 0x3, RZ ;  /* 0x0000000302027819 */ /* 0x000fe400000012ff */
[----:B------:R-:W-:Y:S02]  /*1b880*/  MOV R227, R66 ;  /* 0x0000004200e37202 */ /* 0x000fe40000000f00 */
[----:B------:R-:W-:-:S02]  /*1b890*/  IADD3 R66, P4, R26, 0x4020, RZ ;  /* 0x000040201a427810 */ /* 0x000fc40007f9e0ff */
[----:B------:R-:W-:Y:S01]  /*1b8a0*/  LOP3.LUT R58, R59, R58, RZ, 0x3c, !PT ;  /* 0x0000003a3b3a7212 */ /* 0x000fe200078e3cff */
[--C-:B------:R-:W-:Y:S01]  /*1b8b0*/  IMAD.X R59, RZ, RZ, R27.reuse, P3 ;  /* 0x000000ffff3b7224 */ /* 0x100fe200018e061b */
[----:B------:R-:W-:Y:S01]  /*1b8c0*/  LOP3.LUT R71, R70, 0x380, RZ, 0xc0, !PT ;  /* 0x0000038046477812 */ /* 0x000fe200078ec0ff */
[----:B------:R-:W-:Y:S01]  /*1b8d0*/  IMAD.X R67, RZ, RZ, R27, P4 ;  /* 0x000000ffff437224 */ /* 0x000fe200020e061b */
[----:B------:R-:W-:Y:S02]  /*1b8e0*/  SHF.R.U64 R55, R55, 0x3, RZ ;  /* 0x0000000337377819 */ /* 0x000fe400000012ff */
[----:B------:R-:W-:Y:S02]  /*1b8f0*/  LOP3.LUT R46, R2, R46, RZ, 0x3c, !PT ;  /* 0x0000002e022e7212 */ /* 0x000fe400078e3cff */
[----:B------:R-:W-:Y:S02]  /*1b900*/  IADD3 R34, P1, R26, 0x8020, RZ ;  /* 0x000080201a227810 */ /* 0x000fe40007f3e0ff */
[----:B------:R-:W-:-:S02]  /*1b910*/  LOP3.LUT R2, R66, 0x380, RZ, 0xc0, !PT ;  /* 0x0000038042027812 */ /* 0x000fc400078ec0ff */
[----:B------:R-:W-:Y:S02]  /*1b920*/  SHF.R.U64 R71, R71, 0x3, RZ ;  /* 0x0000000347477819 */ /* 0x000fe400000012ff */
[----:B------:R-:W-:Y:S01]  /*1b930*/  LOP3.LUT R54, R55, R54, RZ, 0x3c, !PT ;  /* 0x0000003637367212 */ /* 0x000fe200078e3cff */
[----:B------:R-:W-:Y:S01]  /*1b940*/  IMAD.X R55, RZ, RZ, R27, P2 ;  /* 0x000000ffff377224 */ /* 0x000fe200010e061b */
[----:B------:R-:W-:Y:S02]  /*1b950*/  LOP3.LUT R35, R34, 0x380, RZ, 0xc0, !PT ;  /* 0x0000038022237812 */ /* 0x000fe400078ec0ff */
[----:B------:R-:W-:Y:S02]  /*1b960*/  SHF.R.U64 R2, R2, 0x3, RZ ;  /* 0x0000000302027819 */ /* 0x000fe400000012ff */
[----:B------:R-:W-:Y:S02]  /*1b970*/  MOV R225, R58 ;  /* 0x0000003a00e17202 */ /* 0x000fe40000000f00 */
[----:B------:R-:W-:-:S02]  /*1b980*/  IADD3 R58, P2, R26, 0x4000, RZ ;  /* 0x000040001a3a7810 */ /* 0x000fc40007f5e0ff */
[----:B------:R-:W-:Y:S01]  /*1b990*/  LOP3.LUT R70, R71, R70, RZ, 0x3c, !PT ;  /* 0x0000004647467212 */ /* 0x000fe200078e3cff */
[--C-:B------:R-:W-:Y:S01]  /*1b9a0*/  IMAD.X R71, RZ, RZ, R27.reuse, P0 ;  /* 0x000000ffff477224 */ /* 0x100fe200000e061b */
[----:B------:R-:W-:Y:S01]  /*1b9b0*/  SHF.R.U64 R35, R35, 0x3, RZ ;  /* 0x0000000323237819 */ /* 0x000fe200000012ff */
[----:B------:R-:W-:Y:S01]  /*1b9c0*/  IMAD.X R59, RZ, RZ, R27, P2 ;  /* 0x000000ffff3b7224 */ /* 0x000fe200010e061b */
[----:B------:R-:W-:Y:S02]  /*1b9d0*/  LOP3.LUT R66, R2, R66, RZ, 0x3c, !PT ;  /* 0x0000004202427212 */ /* 0x000fe400078e3cff */
[----:B------:R-:W-:Y:S02]  /*1b9e0*/  IADD3 R38, P0, R26, 0x8000, RZ ;  /* 0x000080001a267810 */ /* 0x000fe40007f1e0ff */
[----:B------:R-:W-:Y:S02]  /*1b9f0*/  LOP3.LUT R2, R58, 0x380, RZ, 0xc0, !PT ;  /* 0x000003803a027812 */ /* 0x000fe400078ec0ff */
[----:B------:R-:W-:-:S02]  /*1ba00*/  LOP3.LUT R34, R35, R34, RZ, 0x3c, !PT ;  /* 0x0000002223227212 */ /* 0x000fc400078e3cff */
[----:B------:R-:W-:Y:S02]  /*1ba10*/  LOP3.LUT R39, R38, 0x380, RZ, 0xc0, !PT ;  /* 0x0000038026277812 */ /* 0x000fe400078ec0ff */
[----:B------:R-:W-:Y:S02]  /*1ba20*/  SHF.R.U64 R2, R2, 0x3, RZ ;  /* 0x0000000302027819 */ /* 0x000fe400000012ff */
[----:B------:R-:W-:Y:S02]  /*1ba30*/  MOV R223, R50 ;  /* 0x0000003200df7202 */ /* 0x000fe40000000f00 */
[----:B------:R-:W-:Y:S02]  /*1ba40*/  IADD3.X R35, RZ, R27, RZ, P1, !PT ;  /* 0x0000001bff237210 */ /* 0x000fe40000ffe4ff */
[----:B------:R-:W-:Y:S02]  /*1ba50*/  IADD3 R50, P1, R26, 0x60, RZ ;  /* 0x000000601a327810 */ /* 0x000fe40007f3e0ff */
[----:B------:R-:W-:-:S02]  /*1ba60*/  SHF.R.U64 R39, R39, 0x3, RZ ;  /* 0x0000000327277819 */ /* 0x000fc400000012ff */
[----:B------:R-:W-:Y:S02]  /*1ba70*/  LOP3.LUT R58, R2, R58, RZ, 0x3c, !PT ;  /* 0x0000003a023a7212 */ /* 0x000fe400078e3cff */
[----:B------:R-:W-:Y:S02]  /*1ba80*/  LOP3.LUT R2, R50, 0x380, RZ, 0xc0, !PT ;  /* 0x0000038032027812 */ /* 0x000fe400078ec0ff */
[----:B------:R-:W-:Y:S01]  /*1ba90*/  LOP3.LUT R38, R39, R38, RZ, 0x3c, !PT ;  /* 0x0000002627267212 */ /* 0x000fe200078e3cff */
[----:B------:R-:W-:Y:S01]  /*1baa0*/  IMAD.X R39, RZ, RZ, R27, P0 ;  /* 0x000000ffff277224 */ /* 0x000fe200000e061b */
[----:B------:R-:W-:Y:S02]  /*1bab0*/  SHF.R.U64 R2, R2, 0x3, RZ ;  /* 0x0000000302027819 */ /* 0x000fe400000012ff */
[----:B------:R-:W-:Y:S02]  /*1bac0*/  MOV R221, R34 ;  /* 0x0000002200dd7202 */ /* 0x000fe40000000f00 */
[----:B------:R-:W-:-:S02]  /*1bad0*/  IADD3 R34, P0, R26, 0x40, RZ ;  /* 0x000000401a227810 */ /* 0x000fc40007f1e0ff */
[----:B------:R-:W-:Y:S02]  /*1bae0*/  LOP3.LUT R50, R2, R50, RZ, 0x3c, !PT ;  /* 0x0000003202327212 */ /* 0x000fe400078e3cff */
[----:B------:R-:W-:Y:S01]  /*1baf0*/  LOP3.LUT R2, R34, 0x380, RZ, 0xc0, !PT ;  /* 0x0000038022027812 */ /* 0x000fe200078ec0ff */
[----:B------:R-:W-:Y:S01]  /*1bb00*/  IMAD.X R35, RZ, RZ, R27, P0 ;  /* 0x000000ffff237224 */ /* 0x000fe200000e061b */
[----:B------:R-:W-:Y:S02]  /*1bb10*/  IADD3 R42, P3, R26, 0x4060, RZ ;  /* 0x000040601a2a7810 */ /* 0x000fe40007f7e0ff */
[----:B------:R-:W-:Y:S02]  /*1bb20*/  SHF.R.U64 R2, R2, 0x3, RZ ;  /* 0x0000000302027819 */ /* 0x000fe400000012ff */
[----:B------:R-:W-:Y:S02]  /*1bb30*/  IADD3.X R51, RZ, R27, RZ, P1, !PT ;  /* 0x0000001bff337210 */ /* 0x000fe40000ffe4ff */
[----:B------:R-:W-:-:S02]  /*1bb40*/  LOP3.LUT R34, R2, R34, RZ, 0x3c, !PT ;  /* 0x0000002202227212 */ /* 0x000fc400078e3cff */
[----:B------:R-:W-:Y:S02]  /*1bb50*/  MOV R222, R54 ;  /* 0x0000003600de7202 */ /* 0x000fe40000000f00 */
[----:B------:R-:W-:Y:S02]  /*1bb60*/  MOV R214, R34 ;  /* 0x0000002200d67202 */ /* 0x000fe40000000f00 */
[----:B------:R-:W-:Y:S02]  /*1bb70*/  IADD3 R34, P0, R26, 0x20, RZ ;  /* 0x000000201a227810 */ /* 0x000fe40007f1e0ff */
[----:B------:R-:W-:Y:S02]  /*1bb80*/  LOP3.LUT R43, R42, 0x380, RZ, 0xc0, !PT ;  /* 0x000003802a2b7812 */ /* 0x000fe400078ec0ff */
[----:B------:R-:W-:Y:S01]  /*1bb90*/  LOP3.LUT R2, R34, 0x380, RZ, 0xc0, !PT ;  /* 0x0000038022027812 */ /* 0x000fe200078ec0ff */
[----:B------:R-:W-:Y:S01]  /*1bba0*/  IMAD.X R35, RZ, RZ, R27, P0 ;  /* 0x000000ffff237224 */ /* 0x000fe200000e061b */
[----:B------:R-:W-:-:S02]  /*1bbb0*/  SHF.R.U64 R43, R43, 0x3, RZ ;  /* 0x000000032b2b7819 */ /* 0x000fc400000012ff */
[----:B------:R-:W-:Y:S02]  /*1bbc0*/  SHF.R.U64 R2, R2, 0x3, RZ ;  /* 0x0000000302027819 */ /* 0x000fe400000012ff */
[----:B------:R-:W-:Y:S01]  /*1bbd0*/  LOP3.LUT R42, R43, R42, RZ, 0x3c, !PT ;  /* 0x0000002a2b2a7212 */ /* 0x000fe200078e3cff */
[----:B------:R-:W-:Y:S01]  /*1bbe0*/  IMAD.X R43, RZ, RZ, R27, P3 ;  /* 0x000000ffff2b7224 */ /* 0x000fe200018e061b */
[----:B------:R-:W-:Y:S02]  /*1bbf0*/  LOP3.LUT R34, R2, R34, RZ, 0x3c, !PT ;  /* 0x0000002202227212 */ /* 0x000fe400078e3cff */
[----:B------:R-:W-:Y:S02]  /*1bc00*/  LOP3.LUT R2, R26, 0x380, RZ, 0xc0, !PT ;  /* 0x000003801a027812 */ /* 0x000fe400078ec0ff */
[----:B------:R-:W-:Y:S02]  /*1bc10*/  MOV R226, R70 ;  /* 0x0000004600e27202 */ /* 0x000fe40000000f00 */
[----:B------:R-:W-:-:S02]  /*1bc20*/  SHF.R.U64 R2, R2, 0x3, RZ ;  /* 0x0000000302027819 */ /* 0x000fc400000012ff */
[----:B------:R-:W-:Y:S02]  /*1bc30*/  MOV R224, R62 ;  /* 0x0000003e00e07202 */ /* 0x000fe40000000f00 */
[----:B------:R-:W-:Y:S02]  /*1bc40*/  LOP3.LUT R26, R2, R26, RZ, 0x3c, !PT ;  /* 0x0000001a021a7212 */ /* 0x000fe400078e3cff */
[C---:B---3--:R-:W-:Y:S02]  /*1bc50*/  LOP3.LUT P0, R2, R229.reuse, 0x3, RZ, 0xc0, !PT ;  /* 0x00000003e5027812 */ /* 0x048fe4000780c0ff */
[----:B------:R-:W-:Y:S02]  /*1bc60*/  MOV R220, R38 ;  /* 0x0000002600dc7202 */ /* 0x000fe40000000f00 */
[----:B------:R-:W-:Y:S01]  /*1bc70*/  ISETP.EQ.OR P0, PT, R2, 0x3, !P0 ;  /* 0x000000030200780c */ /* 0x000fe20004702670 */
[----:B------:R-:W-:Y:S01]  /*1bc80*/  IMAD.SHL.U32 R2, R229, 0x4, RZ ;  /* 0x00000004e5027824 */ /* 0x000fe200078e00ff */
[----:B------:R-:W-:-:S02]  /*1bc90*/  MOV R219, R42 ;  /* 0x0000002a00db7202 */ /* 0x000fc40000000f00 */
[----:B------:R-:W-:Y:S02]  /*1bca0*/  SEL R4, R5, R6, P0 ;  /* 0x0000000605047207 */ /* 0x000fe40000000000 */
[----:B------:R-:W-:Y:S02]  /*1bcb0*/  LOP3.LUT R2, R2, 0xc, RZ, 0xc0, !PT ;  /* 0x0000000c02027812 */ /* 0x000fe400078ec0ff */
[----:B------:R-:W-:Y:S02]  /*1bcc0*/  SEL R5, R6, R5, P0 ;  /* 0x0000000506057207 */ /* 0x000fe40000000000 */
[----:B------:R-:W-:Y:S02]  /*1bcd0*/  IADD3 R2, P1, R2, UR4, RZ ;  /* 0x0000000402027c10 */ /* 0x000fe4000ff3e0ff */
[----:B------:R-:W-:Y:S02]  /*1bce0*/  SEL R55, R3, R0, P0 ;  /* 0x0000000003377207 */ /* 0x000fe40000000000 */
[----:B------:R-:W-:Y:S01]  /*1bcf0*/  SEL R6, R0, R3, P0 ;  /* 0x0000000300067207 */ /* 0x000fe20000000000 */
[----:B------:R-:W-:Y:S01]  /*1bd00*/  IMAD.X R3, RZ, RZ, UR5, P1 ;  /* 0x00000005ff037e24 */ /* 0x000fe200088e06ff */
[----:B------:R-:W-:-:S02]  /*1bd10*/  MOV R218, R46 ;  /* 0x0000002e00da7202 */ /* 0x000fc40000000f00 */
[----:B------:R-:W-:Y:S02]  /*1bd20*/  MOV R217, R66 ;  /* 0x0000004200d97202 */ /* 0x000fe40000000f00 */
[----:B------:R1:W5:Y:S01]  /*1bd30*/  LDG.E.CONSTANT R0, desc[UR42][R2.64] ;  /* 0x0000002a02007981 */ /* 0x000362000c1e9900 */
[----:B------:R-:W-:Y:S01]  /*1bd40*/  UMOV UR4, 0xffffffff ;  /* 0xffffffff00047882 */ /* 0x000fe20000000000 */
[----:B------:R-:W-:Y:S02]  /*1bd50*/  MOV R216, R58 ;  /* 0x0000003a00d87202 */ /* 0x000fe40000000f00 */
[----:B------:R-:W-:Y:S02]  /*1bd60*/  MOV R215, R50 ;  /* 0x0000003200d77202 */ /* 0x000fe40000000f00 */
[----:B------:R-:W-:Y:S02]  /*1bd70*/  MOV R213, R34 ;  /* 0x0000002200d57202 */ /* 0x000fe40000000f00 */
[----:B------:R-:W-:Y:S01]  /*1bd80*/  MOV R212, R26 ;  /* 0x0000001a00d47202 */ /* 0x000fe20000000f00 */
[----:B------:R-:W-:Y:S06]  /*1bd90*/  BRA.DIV UR4, `(.L_x_505) ;  /* 0x000000f604b87947 */ /* 0x000fec000b800000 */
[----:B------:R-:W-:Y:S01]  /*1bda0*/  SEL R27, R53, R81, P0 ;  /* 0x00000051351b7207 */ /* 0x000fe20000000000 */
[----:B-1---5:R-:W-:Y:S01]  /*1bdb0*/  SHFL.IDX PT, R3, R55, R0, 0x1c1f ;  /* 0x001c1f0037037589 */ /* 0x022fe200000e0000 */
[----:B------:R-:W-:Y:S02]  /*1bdc0*/  SEL R26, R81, R53, P0 ;  /* 0x00000035511a7207 */ /* 0x000fe40000000000 */
[----:B------:R-:W-:Y:S01]  /*1bdd0*/  SEL R70, R101, R129, P0 ;  /* 0x0000008165467207 */ /* 0x000fe20000000000 */
[----:B------:R-:W-:Y:S01]  /*1bde0*/  SHFL.IDX PT, R4, R4, R0, 0x1c1f ;  /* 0x001c1f0004047589 */ /* 0x000fe200000e0000 */
[----:B------:R-:W-:Y:S02]  /*1bdf0*/  SEL R21, R32, R25, P0 ;  /* 0x0000001920157207 */ /* 0x000fe40000000000 */
[----:B------:R-:W-:Y:S01]  /*1be00*/  SEL R24, R25, R32, P0 ;  /* 0x0000002019187207 */ /* 0x000fe20000000000 */
[----:B------:R-:W-:Y:S01]  /*1be10*/  SHFL.IDX PT, R27, R27, R0, 0x1c1f ;  /* 0x001c1f001b1b7589 */ /* 0x000fe200000e0000 */
[----:B------:R-:W-:-:S02]  /*1be20*/  SEL R101, R129, R101, P0 ;  /* 0x0000006581657207 */ /* 0x000fc40000000000 */
[----:B------:R-:W-:Y:S01]  /*1be30*/  SEL R81, R117, R145, P0 ;  /* 0x0000009175517207 */ /* 0x000fe20000000000 */
[----:B------:R-:W-:Y:S01]  /*1be40*/  SHFL.IDX PT, R21, R21, R0, 0x1c1f ;  /* 0x001c1f0015157589 */ /* 0x000fe200000e0000 */
        /* <DEDUP_REMOVED lines=28> */
[----:B------:R-:W-:Y:S01]  /*1c010*/  LOP3.LUT R2, R0, 0x2, RZ, 0x3c, !PT ;  /* 0x0000000200027812 */ /* 0x000fe200078e3cff */
[----:B------:R-:W-:Y:S01]  /*1c020*/  SHFL.IDX PT, R74, R74, R0, 0x1c1f ;  /* 0x001c1f004a4a7589 */ /* 0x000fe200000e0000 */
[----:B------:R-:W-:Y:S02]  /*1c030*/  SEL R39, R9, R8, P0 ;  /* 0x0000000809277207 */ /* 0x000fe40000000000 */
[----:B------:R-:W-:Y:S01]  /*1c040*/  SEL R38, R37, R49, P0 ;  /* 0x0000003125267207 */ /* 0x000fe20000000000 */
[----:B------:R-:W1:Y:S01]  /*1c050*/  SHFL.IDX PT, R61, R61, R2, 0x1c1f ;  /* 0x001c1f023d3d7589 */ /* 0x000e6200000e0000 */
        /* <DEDUP_REMOVED lines=113> */
[----:B------:R-:W2:Y:S01]  /*1c770*/  SHFL.IDX PT, R54, R127, R0, 0x1c1f ;  /* 0x001c1f007f367589 */ /* 0x000ea200000e0000 */
[----:B------:R-:W-:Y:S02]  /*1c780*/  SEL R128, R161, R128, P0 ;  /* 0x00000080a1807207 */ /* 0x000fe40000000000 */
[----:B------:R-:W-:Y:S01]  /*1c790*/  SEL R133, R133, R160, P0 ;  /* 0x000000a085857207 */ /* 0x000fe20000000000 */
[----:B------:R-:W-:Y:S01]  /*1c7a0*/  SHFL.IDX PT, R129, R123, R0, 0x1c1f ;  /* 0x001c1f007b817589 */ /* 0x000fe200000e0000 */
[----:B------:R-:W-:-:S02]  /*1c7b0*/  SEL R141, R141, R162, P0 ;  /* 0x000000a28d8d7207 */ /* 0x000fc40000000000 */
[----:B------:R-:W-:Y:S01]  /*1c7c0*/  SEL R144, R165, R144, P0 ;  /* 0x00000090a5907207 */ /* 0x000fe20000000000 */
[----:B------:R-:W3:Y:S01]  /*1c7d0*/  SHFL.IDX PT, R24, R24, R2, 0x1c1f ;  /* 0x001c1f0218187589 */ /* 0x000ee200000e0000 */
[----:B------:R-:W-:Y:S02]  /*1c7e0*/  SEL R149, R149, R164, P0 ;  /* 0x000000a495957207 */ /* 0x000fe40000000000 */
[----:B------:R-:W-:Y:S01]  /*1c7f0*/  SEL R153, R167, R153, P0 ;  /* 0x00000099a7997207 */ /* 0x000fe20000000000 */
[----:B------:R-:W4:Y:S01]  /*1c800*/  SHFL.IDX PT, R25, R51, R2, 0x1c1f ;  /* 0x001c1f0233197589 */ /* 0x000f2200000e0000 */
[----:B------:R-:W-:Y:S02]  /*1c810*/  SEL R154, R154, R166, P0 ;  /* 0x000000a69a9a7207 */ /* 0x000fe40000000000 */
[----:B------:R-:W-:Y:S01]  /*1c820*/  SEL R155, R169, R155, P0 ;  /* 0x0000009ba99b7207 */ /* 0x000fe20000000000 */
[----:B------:R-:W0:Y:S01]  /*1c830*/  SHFL.IDX PT, R52, R52, R2, 0x1c1f ;  /* 0x001c1f0234347589 */ /* 0x000e2200000e0000 */
[----:B------:R-:W-:-:S02]  /*1c840*/  SEL R156, R156, R168, P0 ;  /* 0x000000a89c9c7207 */ /* 0x000fc40000000000 */
[----:B------:R-:W-:Y:S01]  /*1c850*/  SEL R102, R103, R102, P0 ;  /* 0x0000006667667207 */ /* 0x000fe20000000000 */
[----:B------:R-:W0:Y:S01]  /*1c860*/  SHFL.IDX PT, R28, R28, R2, 0x1c1f ;  /* 0x001c1f021c1c7589 */ /* 0x000e2200000e0000 */
[----:B------:R-:W-:Y:S02]  /*1c870*/  SEL R107, R107, R106, P0 ;  /* 0x0000006a6b6b7207 */ /* 0x000fe40000000000 */
[----:B------:R-:W-:Y:S01]  /*1c880*/  SEL R115, R115, R114, P0 ;  /* 0x0000007273737207 */ /* 0x000fe20000000000 */
[----:B------:R-:W0:Y:S01]  /*1c890*/  SHFL.IDX PT, R26, R26, R2, 0x1c1f ;  /* 0x001c1f021a1a7589 */ /* 0x000e2200000e0000 */
        /* <DEDUP_REMOVED lines=8> */
[----:B------:R-:W0:Y:S01]  /*1c920*/  SHFL.IDX PT, R56, R56, R2, 0x1c1f ;  /* 0x001c1f0238387589 */ /* 0x000e2200000e0000 */
[----:B------:R-:W-:Y:S02]  /*1c930*/  SEL R103, R150, R151, P0 ;  /* 0x0000009796677207 */ /* 0x000fe40000000000 */
[----:B------:R-:W-:Y:S01]  /*1c940*/  SEL R150, R151, R150, P0 ;  /* 0x0000009697967207 */ /* 0x000fe20000000000 */
[----:B------:R-:W-:Y:S01]  /*1c950*/  SHFL.IDX PT, R53, R53, R0, 0x1c1f ;  /* 0x001c1f0035357589 */ /* 0x000fe200000e0000 */
[----:B-1----:R-:W-:-:S02]  /*1c960*/  SEL R177, R42, R61, P0 ;  /* 0x0000003d2ab17207 */ /* 0x002fc40000000000 */
[----:B------:R-:W-:Y:S01]  /*1c970*/  SEL R176, R61, R42, P0 ;  /* 0x0000002a3db07207 */ /* 0x000fe20000000000 */
[----:B------:R-:W1:Y:S01]  /*1c980*/  SHFL.IDX PT, R69, R69, R2, 0x1c1f ;  /* 0x001c1f0245457589 */ /* 0x000e6200000e0000 */
[----:B--2---:R-:W-:Y:S02]  /*1c990*/  SEL R61, R54, R55, P0 ;  /* 0x00000037363d7207 */ /* 0x004fe40000000000 */
        /* <DEDUP_REMOVED lines=13> */
[----:B------:R-:W2:Y:S01]  /*1ca70*/  SHFL.IDX PT, R104, R104, R2, 0x1c1f ;  /* 0x001c1f0268687589 */ /* 0x000ea200000e0000 */
        /* <DEDUP_REMOVED lines=11> */
[----:B------:R-:W2:Y:S01]  /*1cb30*/  SHFL.IDX PT, R112, R112, R2, 0x1c1f ;  /* 0x001c1f0270707589 */ /* 0x000ea200000e0000 */
        /* <DEDUP_REMOVED lines=11> */
[----:B------:R-:W-:Y:S01]  /*1cbf0*/  SHFL.IDX PT, R119, R119, R0, 0x1c1f ;  /* 0x001c1f0077777589 */ /* 0x000fe200000e0000 */
[----:B------:R-:W-:Y:S02]  /*1cc00*/  SEL R60, R74, R78, P0 ;  /* 0x0000004e4a3c7207 */ /* 0x000fe40000000000 */
[----:B------:R-:W-:Y:S01]  /*1cc10*/  SEL R55, R79, R86, P0 ;  /* 0x000000564f377207 */ /* 0x000fe20000000000 */
[----:B------:R-:W2:Y:S01]  /*1cc20*/  SHFL.IDX PT, R159, R159, R2, 0x1c1f ;  /* 0x001c1f029f9f7589 */ /* 0x000ea200000e0000 */
[----:B------:R-:W-:-:S02]  /*1cc30*/  SEL R64, R82, R90, P0 ;  /* 0x0000005a52407207 */ /* 0x000fc40000000000 */
[----:B------:R-:W-:Y:S01]  /*1cc40*/  SEL R68, R83, R94, P0 ;  /* 0x0000005e53447207 */ /* 0x000fe20000000000 */
[----:B------:R-:W-:Y:S01]  /*1cc50*/  SHFL.IDX PT, R65, R65, R0, 0x1c1f ;  /* 0x001c1f0041417589 */ /* 0x000fe200000e0000 */
[----:B---3--:R-:W-:Y:S02]  /*1cc60*/  SEL R200, R21, R24, P0 ;  /* 0x0000001815c87207 */ /* 0x008fe40000000000 */
[----:B------:R-:W-:Y:S01]  /*1cc70*/  SEL R201, R24, R21, P0 ;  /* 0x0000001518c97207 */ /* 0x000fe20000000000 */
[----:B------:R-:W3:Y:S01]  /*1cc80*/  SHFL.IDX PT, R125, R125, R2, 0x1c1f ;  /* 0x001c1f027d7d7589 */ /* 0x000ee200000e0000 */
[----:B----4-:R-:W-:Y:S02]  /*1cc90*/  SEL R198, R20, R25, P0 ;  /* 0x0000001914c67207 */ /* 0x010fe40000000000 */
[----:B------:R-:W-:Y:S01]  /*1cca0*/  SEL R199, R25, R20, P0 ;  /* 0x0000001419c77207 */ /* 0x000fe20000000000 */
[----:B------:R-:W-:Y:S01]  /*1ccb0*/  SHFL.IDX PT, R89, R89, R0, 0x1c1f ;  /* 0x001c1f0059597589 */ /* 0x000fe200000e0000 */
[----:B0-----:R-:W-:-:S02]  /*1ccc0*/  SEL R194, R39, R52, P0 ;  /* 0x0000003427c27207 */ /* 0x001fc40000000000 */
[----:B------:R-:W-:Y:S01]  /*1ccd0*/  SEL R195, R52, R39, P0 ;  /* 0x0000002734c37207 */ /* 0x000fe20000000000 */
[----:B------:R-:W0:Y:S01]  /*1cce0*/  SHFL.IDX PT, R128, R128, R2, 0x1c1f ;  /* 0x001c1f0280807589 */ /* 0x000e2200000e0000 */
[----:B------:R-:W-:Y:S02]  /*1ccf0*/  SEL R185, R32, R28, P0 ;  /* 0x0000001c20b97207 */ /* 0x000fe40000000000 */
[----:B------:R-:W-:Y:S01]  /*1cd00*/  SEL R184, R28, R32, P0 ;  /* 0x000000201cb87207 */ /* 0x000fe20000000000 */
[----:B------:R-:W-:Y:S01]  /*1cd10*/  SHFL.IDX PT, R92, R92, R0, 0x1c1f ;  /* 0x001c1f005c5c7589 */ /* 0x000fe200000e0000 */
[----:B------:R-:W-:Y:S02]  /*1cd20*/  SEL R181, R27, R26, P0 ;  /* 0x0000001a1bb57207 */ /* 0x000fe40000000000 */
[----:B------:R-:W-:Y:S01]  /*1cd30*/  SEL R180, R26, R27, P0 ;  /* 0x0000001b1ab47207 */ /* 0x000fe20000000000 */
[----:B------:R-:W4:Y:S01]  /*1cd40*/  SHFL.IDX PT, R133, R133, R2, 0x1c1f ;  /* 0x001c1f0285857589 */ /* 0x000f2200000e0000 */
[----:B------:R-:W-:-:S02]  /*1cd50*/  SEL R179, R43, R56, P0 ;  /* 0x000000382bb37207 */ /* 0x000fc40000000000 */
[----:B------:R-:W-:Y:S01]  /*1cd60*/  SEL R178, R56, R43, P0 ;  /* 0x0000002b38b27207 */ /* 0x000fe20000000000 */
[----:B------:R-:W-:Y:S01]  /*1cd70*/  SHFL.IDX PT, R97, R97, R0, 0x1c1f ;  /* 0x001c1f0061617589 */ /* 0x000fe200000e0000 */
[----:B-1----:R-:W-:Y:S02]  /*1cd80*/  SEL R173, R53, R69, P0 ;  /* 0x0000004535ad7207 */ /* 0x002fe40000000000 */
[----:B------:R-:W-:Y:S01]  /*1cd90*/  SEL R147, R69, R53, P0 ;  /* 0x0000003545937207 */ /* 0x000fe20000000000 */
[----:B------:R-:W1:Y:S01]  /*1cda0*/  SHFL.IDX PT, R141, R141, R2, 0x1c1f ;  /* 0x001c1f028d8d7589 */ /* 0x000e6200000e0000 */
[----:B------:R-:W-:Y:S02]  /*1cdb0*/  SEL R57, R72, R57, P0 ;  /* 0x0000003948397207 */ /* 0x000fe40000000000 */
[----:B------:R-:W-:Y:S01]  /*1cdc0*/  SEL R58, R77, R58, P0 ;  /* 0x0000003a4d3a7207 */ /* 0x000fe20000000000 */
[----:B------:R-:W-:Y:S01]  /*1cdd0*/  SHFL.IDX PT, R121, R121, R0, 0x1c1f ;  /* 0x001c1f0079797589 */ /* 0x000fe200000e0000 */
[----:B------:R-:W-:-:S02]  /*1cde0*/  SEL R59, R80, R59, P0 ;  /* 0x0000003b503b7207 */ /* 0x000fc40000000000 */
[----:B------:R-:W-:Y:S01]  /*1cdf0*/  SEL R62, R85, R62, P0 ;  /* 0x0000003e553e7207 */ /* 0x000fe20000000000 */
[----:B------:R-:W1:Y:S01]  /*1ce00*/  SHFL.IDX PT, R144, R144, R2, 0x1c1f ;  /* 0x001c1f0290907589 */ /* 0x000e6200000e0000 */
[----:B------:R-:W-:Y:S02]  /*1ce10*/  SEL R63, R88, R63, P0 ;  /* 0x0000003f583f7207 */ /* 0x000fe40000000000 */
[----:B------:R-:W-:Y:S01]  /*1ce20*/  SEL R66, R93, R66, P0 ;  /* 0x000000425d427207 */ /* 0x000fe20000000000 */
        /* <DEDUP_REMOVED lines=9> */
[----:B------:R-:W1:Y:S01]  /*1cec0*/  SHFL.IDX PT, R153, R153, R2, 0x1c1f ;  /* 0x001c1f0299997589 */ /* 0x000e6200000e0000 */
[----:B--2---:R-:W-:Y:S02]  /*1ced0*/  SEL R10, R70, R101, P0 ;  /* 0x00000065460a7207 */ /* 0x004fe40000000000 */
        /* <DEDUP_REMOVED lines=9> */
[----:B---3--:R-:W-:Y:S01]  /*1cf70*/  SEL R28, R65, R125, P0 ;  /* 0x0000007d411c7207 */ /* 0x008fe20000000000 */
[----:B------:R-:W3:Y:S01]  /*1cf80*/  SHFL.IDX PT, R155, R155, R2, 0x1c1f ;  /* 0x001c1f029b9b7589 */ /* 0x000ee200000e0000 */
[----:B0-----:R-:W-:-:S02]  /*1cf90*/  SEL R42, R89, R128, P0 ;  /* 0x00000080592a7207 */ /* 0x001fc40000000000 */
[----:B----4-:R-:W-:Y:S01]  /*1cfa0*/  SEL R43, R92, R133, P0 ;  /* 0x000000855c2b7207 */ /* 0x010fe20000000000 */
[----:B------:R-:W-:Y:S01]  /*1cfb0*/  SHFL.IDX PT, R116, R116, R0, 0x1c1f ;  /* 0x001c1f0074747589 */ /* 0x000fe200000e0000 */
[----:B-1----:R-:W-:Y:S02]  /*1cfc0*/  SEL R45, R97, R141, P0 ;  /* 0x0000008d612d7207 */ /* 0x002fe40000000000 */
[----:B------:R-:W-:Y:S01]  /*1cfd0*/  SEL R46, R121, R144, P0 ;  /* 0x00000090792e7207 */ /* 0x000fe20000000000 */
[----:B------:R-:W0:Y:S01]  /*1cfe0*/  SHFL.IDX PT, R156, R156, R2, 0x1c1f ;  /* 0x001c1f029c9c7589 */ /* 0x000e2200000e0000 */
[----:B------:R-:W-:Y:S02]  /*1cff0*/  SEL R47, R100, R149, P0 ;  /* 0x00000095642f7207 */ /* 0x000fe40000000000 */
[----:B------:R-:W-:Y:S01]  /*1d000*/  SEL R48, R105, R153, P0 ;  /* 0x0000009969307207 */ /* 0x000fe20000000000 */
[----:B------:R-:W1:Y:S01]  /*1d010*/  SHFL.IDX PT, R75, R75, R2, 0x1c1f ;  /* 0x001c1f024b4b7589 */ /* 0x000e6200000e0000 */
[----:B------:R-:W-:-:S02]  /*1d020*/  SEL R80, R114, R111, P0 ;  /* 0x0000006f72507207 */ /* 0x000fc40000000000 */
[----:B------:R-:W-:Y:S01]  /*1d030*/  SEL R90, R129, R123, P0 ;  /* 0x0000007b815a7207 */ /* 0x000fe20000000000 */
[----:B------:R-:W4:Y:S01]  /*1d040*/  SHFL.IDX PT, R124, R137, R2, 0x1c1f ;  /* 0x001c1f02897c7589 */ /* 0x000f2200000e0000 */
[----:B--2---:R-:W-:Y:S02]  /*1d050*/  SEL R50, R108, R154, P0 ;  /* 0x0000009a6c327207 */ /* 0x004fe40000000000 */
[----:B------:R-:W-:Y:S01]  /*1d060*/  SEL R70, R101, R70, P0 ;  /* 0x0000004665467207 */ /* 0x000fe20000000000 */
[----:B------:R-:W-:Y:S01]  /*1d070*/  SHFL.IDX PT, R87, R87, R0, 0x1c1f ;  /* 0x001c1f0057577589 */ /* 0x000fe200000e0000 */
[----:B------:R-:W-:Y:S02]  /*1d080*/  SEL R71, R104, R71, P0 ;  /* 0x0000004768477207 */ /* 0x000fe40000000000 */
[----:B------:R-:W-:Y:S01]  /*1d090*/  SEL R73, R109, R73, P0 ;  /* 0x000000496d497207 */ /* 0x000fe20000000000 */
[----:B------:R-:W2:Y:S01]  /*1d0a0*/  SHFL.IDX PT, R102, R102, R2, 0x1c1f ;  /* 0x001c1f0266667589 */ /* 0x000ea200000e0000 */
[----:B---3--:R-:W-:-:S02]  /*1d0b0*/  SEL R52, R113, R155, P0 ;  /* 0x0000009b71347207 */ /* 0x008fc40000000000 */
[----:B------:R-:W-:Y:S01]  /*1d0c0*/  SEL R76, R112, R76, P0 ;  /* 0x0000004c704c7207 */ /* 0x000fe20000000000 */
[----:B------:R-:W-:Y:S01]  /*1d0d0*/  SHFL.IDX PT, R106, R140, R0, 0x1c1f ;  /* 0x001c1f008c6a7589 */ /* 0x000fe200000e0000 */
[----:B------:R-:W-:Y:S02]  /*1d0e0*/  SEL R81, R117, R81, P0 ;  /* 0x0000005175517207 */ /* 0x000fe40000000000 */
[----:B------:R-:W-:Y:S01]  /*1d0f0*/  SEL R84, R120, R84, P0 ;  /* 0x0000005478547207 */ /* 0x000fe20000000000 */
[----:B------:R-:W3:Y:S01]  /*1d100*/  SHFL.IDX PT, R107, R107, R2, 0x1c1f ;  /* 0x001c1f026b6b7589 */ /* 0x000ee200000e0000 */
[----:B0-----:R-:W-:Y:S02]  /*1d110*/  SEL R53, R116, R156, P0 ;  /* 0x0000009c74357207 */ /* 0x001fe40000000000 */
[----:B------:R-:W-:Y:S01]  /*1d120*/  SEL R119, R159, R119, P0 ;  /* 0x000000779f777207 */ /* 0x000fe20000000000 */
[----:B------:R-:W-:Y:S01]  /*1d130*/  SHFL.IDX PT, R91, R91, R0, 0x1c1f ;  /* 0x001c1f005b5b7589 */ /* 0x000fe200000e0000 */
[----:B-1----:R-:W-:-:S02]  /*1d140*/  SEL R56, R118, R75, P0 ;  /* 0x0000004b76387207 */ /* 0x002fc40000000000 */
[----:B------:R-:W-:Y:S01]  /*1d150*/  SEL R65, R125, R65, P0 ;  /* 0x000000417d417207 */ /* 0x000fe20000000000 */
[----:B------:R-:W0:Y:S01]  /*1d160*/  SHFL.IDX PT, R110, R110, R2, 0x1c1f ;  /* 0x001c1f026e6e7589 */ /* 0x000e2200000e0000 */
[----:B----4-:R-:W-:Y:S02]  /*1d170*/  SEL R69, R127, R124, P0 ;  /* 0x0000007c7f457207 */ /* 0x010fe40000000000 */
[----:B------:R-:W-:Y:S01]  /*1d180*/  SEL R89, R128, R89, P0 ;  /* 0x0000005980597207 */ /* 0x000fe20000000000 */
[----:B------:R-:W-:Y:S01]  /*1d190*/  SHFL.IDX PT, R95, R95, R0, 0x1c1f ;  /* 0x001c1f005f5f7589 */ /* 0x000fe200000e0000 */
[----:B------:R-:W-:Y:S02]  /*1d1a0*/  SEL R92, R133, R92, P0 ;  /* 0x0000005c855c7207 */ /* 0x000fe40000000000 */
[----:B------:R-:W-:Y:S01]  /*1d1b0*/  SEL R97, R141, R97, P0 ;  /* 0x000000618d617207 */ /* 0x000fe20000000000 */
[----:B------:R-:W1:Y:S01]  /*1d1c0*/  SHFL.IDX PT, R157, R157, R2, 0x1c1f ;  /* 0x001c1f029d9d7589 */ /* 0x000e6200000e0000 */
[----:B--2---:R-:W-:-:S02]  /*1d1d0*/  SEL R72, R87, R102, P0 ;  /* 0x0000006657487207 */ /* 0x004fc40000000000 */
[----:B------:R-:W-:Y:S01]  /*1d1e0*/  SEL R121, R144, R121, P0 ;  /* 0x0000007990797207 */ /* 0x000fe20000000000 */
[----:B------:R-:W-:Y:S01]  /*1d1f0*/  SHFL.IDX PT, R115, R145, R0, 0x1c1f ;  /* 0x001c1f0091737589 */ /* 0x000fe200000e0000 */
[----:B------:R-:W-:Y:S02]  /*1d200*/  SEL R100, R149, R100, P0 ;  /* 0x0000006495647207 */ /* 0x000fe40000000000 */
[----:B------:R-:W-:Y:S01]  /*1d210*/  SEL R105, R153, R105, P0 ;  /* 0x0000006999697207 */ /* 0x000fe20000000000 */
[----:B------:R-:W2:Y:S01]  /*1d220*/  SHFL.IDX PT, R122, R122, R2, 0x1c1f ;  /* 0x001c1f027a7a7589 */ /* 0x000ea200000e0000 */
[----:B---3--:R-:W-:Y:S02]  /*1d230*/  SEL R77, R106, R107, P0 ;  /* 0x0000006b6a4d7207 */ /* 0x008fe40000000000 */
[----:B------:R-:W-:Y:S01]  /*1d240*/  SEL R108, R154, R108, P0 ;  /* 0x0000006c9a6c7207 */ /* 0x000fe20000000000 */
[----:B------:R-:W-:Y:S01]  /*1d250*/  SHFL.IDX PT, R98, R98, R0, 0x1c1f ;  /* 0x001c1f0062627589 */ /* 0x000fe200000e0000 */
[----:B------:R-:W-:-:S02]  /*1d260*/  SEL R113, R155, R113, P0 ;  /* 0x000000719b717207 */ /* 0x000fc40000000000 */
[----:B------:R-:W-:Y:S01]  /*1d270*/  SEL R116, R156, R116, P0 ;  /* 0x000000749c747207 */ /* 0x000fe20000000000 */
[----:B------:R-:W3:Y:S01]  /*1d280*/  SHFL.IDX PT, R126, R126, R2, 0x1c1f ;  /* 0x001c1f027e7e7589 */ /* 0x000ee200000e0000 */
[----:B0-----:R-:W-:Y:S02]  /*1d290*/  SEL R78, R91, R110, P0 ;  /* 0x0000006e5b4e7207 */ /* 0x001fe40000000000 */
[----:B------:R-:W-:Y:S01]  /*1d2a0*/  SEL R75, R75, R118, P0 ;  /* 0x000000764b4b7207 */ /* 0x000fe20000000000 */
[----:B------:R-:W-:Y:S01]  /*1d2b0*/  SHFL.IDX PT, R99, R99, R0, 0x1c1f ;  /* 0x001c1f0063637589 */ /* 0x000fe200000e0000 */
[----:B------:R-:W-:Y:S02]  /*1d2c0*/  SEL R124, R124, R127, P0 ;  /* 0x0000007f7c7c7207 */ /* 0x000fe40000000000 */
[----:B------:R-:W-:Y:S01]  /*1d2d0*/  SEL R87, R102, R87, P0 ;  /* 0x0000005766577207 */ /* 0x000fe20000000000 */
[----:B------:R-:W0:Y:S01]  /*1d2e0*/  SHFL.IDX PT, R134, R134, R2, 0x1c1f ;  /* 0x001c1f0286867589 */ /* 0x000e2200000e0000 */
[----:B-1----:R-:W-:-:S02]  /*1d2f0*/  SEL R85, R95, R157, P0 ;  /* 0x0000009d5f557207 */ /* 0x002fc40000000000 */
        /* <DEDUP_REMOVED lines=11> */
[----:B---3--:R-:W-:Y:S02]  /*1d3b0*/  SEL R88, R98, R126, P0 ;  /* 0x0000007e62587207 */ /* 0x008fe40000000000 */
[----:B------:R-:W-:Y:S01]  /*1d3c0*/  SEL R98, R126, R98, P0 ;  /* 0x000000627e627207 */ /* 0x000fe20000000000 */
[----:B------:R-:W-:Y:S04]  /*1d3d0*/  SHFL.IDX PT, R38, R38, R0, 0x1c1f ;  /* 0x001c1f0026267589 */ /* 0x000fe800000e0000 */
[----:B------:R-:W3:Y:S01]  /*1d3e0*/  SHFL.IDX PT, R37, R37, R2, 0x1c1f ;  /* 0x001c1f0225257589 */ /* 0x000ee200000e0000 */
[----:B0-----:R-:W-:-:S02]  /*1d3f0*/  SEL R93, R99, R134, P0 ;  /* 0x00000086635d7207 */ /* 0x001fc40000000000 */
[----:B------:R-:W-:Y:S01]  /*1d400*/  SEL R99, R134, R99, P0 ;  /* 0x0000006386637207 */ /* 0x000fe20000000000 */
[----:B------:R-:W-:Y:S04]  /*1d410*/  SHFL.IDX PT, R36, R36, R0, 0x1c1f ;  /* 0x001c1f0024247589 */ /* 0x000fe800000e0000 */
[----:B------:R-:W0:Y:S01]  /*1d420*/  SHFL.IDX PT, R35, R35, R2, 0x1c1f ;  /* 0x001c1f0223237589 */ /* 0x000e2200000e0000 */
[----:B-1----:R-:W-:Y:S02]  /*1d430*/  SEL R94, R130, R132, P0 ;  /* 0x00000084825e7207 */ /* 0x002fe40000000000 */
[----:B------:R-:W-:Y:S01]  /*1d440*/  SEL R130, R132, R130, P0 ;  /* 0x0000008284827207 */ /* 0x000fe20000000000 */
[----:B------:R-:W-:Y:S04]  /*1d450*/  SHFL.IDX PT, R34, R34, R0, 0x1c1f ;  /* 0x001c1f0022227589 */ /* 0x000fe800000e0000 */
[----:B------:R-:W1:Y:S01]  /*1d460*/  SHFL.IDX PT, R33, R33, R2, 0x1c1f ;  /* 0x001c1f0221217589 */ /* 0x000e6200000e0000 */
[----:B--2---:R-:W-:-:S02]  /*1d470*/  SEL R96, R131, R142, P0 ;  /* 0x0000008e83607207 */ /* 0x004fc40000000000 */
[----:B------:R-:W-:Y:S01]  /*1d480*/  SEL R131, R142, R131, P0 ;  /* 0x000000838e837207 */ /* 0x000fe20000000000 */
[----:B------:R-:W2:Y:S04]  /*1d490*/  SHFL.IDX PT, R51, R210, R0, 0x1c1f ;  /* 0x001c1f00d2337589 */ /* 0x000ea800000e0000 */
[----:B------:R-:W4:Y:S01]  /*1d4a0*/  SHFL.IDX PT, R103, R103, R0, 0x1c1f ;  /* 0x001c1f0067677589 */ /* 0x000f2200000e0000 */
[----:B---3--:R-:W-:Y:S02]  /*1d4b0*/  SEL R196, R38, R37, P0 ;  /* 0x0000002526c47207 */ /* 0x008fe40000000000 */
[----:B------:R-:W-:Y:S01]  /*1d4c0*/  SEL R197, R37, R38, P0 ;  /* 0x0000002625c57207 */ /* 0x000fe20000000000 */
[----:B------:R-:W3:Y:S04]  /*1d4d0*/  SHFL.IDX PT, R0, R211, R2, 0x1c1f ;  /* 0x001c1f02d3007589 */ /* 0x000ee800000e0000 */
[----:B------:R2:W3:Y:S01]  /*1d4e0*/  SHFL.IDX PT, R150, R150, R2, 0x1c1f ;  /* 0x001c1f0296967589 */ /* 0x0004e200000e0000 */
[----:B0-----:R-:W-:-:S02]  /*1d4f0*/  SEL R192, R36, R35, P0 ;  /* 0x0000002324c07207 */ /* 0x001fc40000000000 */
[----:B------:R-:W-:Y:S02]  /*1d500*/  SEL R193, R35, R36, P0 ;  /* 0x0000002423c17207 */ /* 0x000fe40000000000 */
[----:B-1----:R-:W-:Y:S02]  /*1d510*/  SEL R189, R34, R33, P0 ;  /* 0x0000002122bd7207 */ /* 0x002fe40000000000 */
[----:B------:R-:W-:Y:S01]  /*1d520*/  SEL R188, R33, R34, P0 ;  /* 0x0000002221bc7207 */ /* 0x000fe20000000000 */
[----:B--2---:R-:W-:-:S07]  /*1d530*/  IMAD.MOV.U32 R2, RZ, RZ, RZ ;  /* 0x000000ffff027224 */ /* 0x004fce00078e00ff */
.L_x_820:
[----:B------:R-:W2:Y:S01]  /*1d540*/  LDL.LU R101, [R1+0x74] ;  /* 0x0000740001657983 */ /* 0x000ea20000300800 */
[----:B------:R-:W-:Y:S05]  /*1d550*/  WARPSYNC.ALL ;  /* 0x0000000000007948 */ /* 0x000fea0003800000 */
[----:B------:R-:W2:Y:S01]  /*1d560*/  LDL.LU R11, [R1+0x78] ;  /* 0x00007800010b7983 */ /* 0x000ea20000300800 */
[----:B------:R-:W-:Y:S01]  /*1d570*/  F2FP.BF16.F32.PACK_AB R12, R206, R208 ;  /* 0x000000d0ce0c723e */ /* 0x000fe200000010ff */
[----:B------:R-:W-:Y:S01]  /*1d580*/  ULDC.64 UR4, c[0x0][0xc00] ;  /* 0x0003000000047ab9 */ /* 0x000fe20000000a00 */
[----:B------:R-:W-:Y:S01]  /*1d590*/  F2FP.BF16.F32.PACK_AB R13, R28, R27 ;  /* 0x0000001b1c0d723e */ /* 0x000fe200000010ff */
[----:B------:R-:W-:Y:S01]  /*1d5a0*/  ULDC.64 UR6, c[0x0][0xc08] ;  /* 0x0003020000067ab9 */ /* 0x000fe20000000a00 */
[----:B------:R-:W-:Y:S01]  /*1d5b0*/  F2FP.BF16.F32.PACK_AB R14, R207, R209 ;  /* 0x000000d1cf0e723e */ /* 0x000fe200000010ff */
[----:B------:R-:W0:Y:S01]  /*1d5c0*/  LDC R112, c[0x0][0xbe8] ;  /* 0x0002fa00ff707b82 */ /* 0x000e220000000800 */
[----:B------:R-:W-:-:S07]  /*1d5d0*/  F2FP.BF16.F32.PACK_AB R15, R65, R119 ;  /* 0x00000077410f723e */ /* 0x000fce00000010ff */
[----:B------:R-:W-:Y:S01]  /*1d5e0*/  BAR.SYNC.DEFER_BLOCKING 0x1, 0x100 ;  /* 0x0044000000007b1d */ /* 0x000fe20000010000 */
[----:B------:R-:W-:Y:S02]  /*1d5f0*/  F2FP.BF16.F32.PACK_AB R32, R202, R204 ;  /* 0x000000ccca20723e */ /* 0x000fe400000010ff */
[----:B------:R-:W-:Y:S02]  /*1d600*/  F2FP.BF16.F32.PACK_AB R33, R43, R42 ;  /* 0x0000002a2b21723e */ /* 0x000fe400000010ff */
[----:B------:R-:W-:Y:S02]  /*1d610*/  F2FP.BF16.F32.PACK_AB R34, R203, R205 ;  /* 0x000000cdcb22723e */ /* 0x000fe400000010ff */
[----:B------:R-:W-:Y:S02]  /*1d620*/  F2FP.BF16.F32.PACK_AB R35, R92, R89 ;  /* 0x000000595c23723e */ /* 0x000fe400000010ff */
[----:B------:R-:W-:Y:S02]  /*1d630*/  F2FP.BF16.F32.PACK_AB R36, R198, R200 ;  /* 0x000000c8c624723e */ /* 0x000fe400000010ff */
[----:B------:R-:W-:-:S02]  /*1d640*/  F2FP.BF16.F32.PACK_AB R37, R45, R44 ;  /* 0x0000002c2d25723e */ /* 0x000fc400000010ff */
[----:B------:R-:W-:Y:S02]  /*1d650*/  F2FP.BF16.F32.PACK_AB R38, R199, R201 ;  /* 0x000000c9c726723e */ /* 0x000fe400000010ff */
[----:B------:R-:W-:Y:S01]  /*1d660*/  F2FP.BF16.F32.PACK_AB R39, R97, R49 ;  /* 0x000000316127723e */ /* 0x000fe200000010ff */
[----:B------:R1:W-:Y:S04]  /*1d670*/  STSM.16.M88.4 [R212], R12 ;  /* 0x0000000cd4007844 */ /* 0x0003e80000000200 */
[----:B------:R4:W-:Y:S04]  /*1d680*/  STSM.16.M88.4 [R213], R32 ;  /* 0x00000020d5007844 */ /* 0x0009e80000000200 */
[----:B------:R3:W-:Y:S01]  /*1d690*/  STSM.16.M88.4 [R214], R36 ;  /* 0x00000024d6007844 */ /* 0x0007e20000000200 */
[----:B-1----:R-:W-:-:S02]  /*1d6a0*/  F2FP.BF16.F32.PACK_AB R12, R194, R196 ;  /* 0x000000c4c20c723e */ /* 0x002fc400000010ff */
[----:B------:R-:W-:Y:S02]  /*1d6b0*/  F2FP.BF16.F32.PACK_AB R13, R47, R46 ;  /* 0x0000002e2f0d723e */ /* 0x000fe400000010ff */
[----:B------:R-:W-:Y:S02]  /*1d6c0*/  F2FP.BF16.F32.PACK_AB R14, R195, R197 ;  /* 0x000000c5c30e723e */ /* 0x000fe400000010ff */
[----:B------:R-:W-:Y:S02]  /*1d6d0*/  F2FP.BF16.F32.PACK_AB R15, R100, R121 ;  /* 0x00000079640f723e */ /* 0x000fe400000010ff */
[----:B----4-:R-:W-:Y:S02]  /*1d6e0*/  F2FP.BF16.F32.PACK_AB R32, R190, R192 ;  /* 0x000000c0be20723e */ /* 0x010fe400000010ff */
[----:B------:R-:W-:Y:S01]  /*1d6f0*/  F2FP.BF16.F32.PACK_AB R33, R50, R48 ;  /* 0x000000303221723e */ /* 0x000fe200000010ff */
[----:B------:R1:W-:Y:S01]  /*1d700*/  STSM.16.M88.4 [R215], R12 ;  /* 0x0000000cd7007844 */ /* 0x0003e20000000200 */
[----:B------:R-:W-:-:S02]  /*1d710*/  F2FP.BF16.F32.PACK_AB R34, R191, R193 ;  /* 0x000000c1bf22723e */ /* 0x000fc400000010ff */
[----:B------:R-:W-:Y:S02]  /*1d720*/  F2FP.BF16.F32.PACK_AB R35, R108, R105 ;  /* 0x000000696c23723e */ /* 0x000fe400000010ff */
[----:B---3--:R-:W-:Y:S02]  /*1d730*/  F2FP.BF16.F32.PACK_AB R36, R187, R189 ;  /* 0x000000bdbb24723e */ /* 0x008fe400000010ff */
[----:B------:R-:W-:Y:S01]  /*1d740*/  F2FP.BF16.F32.PACK_AB R37, R53, R52 ;  /* 0x000000343525723e */ /* 0x000fe200000010ff */
[----:B------:R3:W-:Y:S01]  /*1d750*/  STSM.16.M88.4 [R216], R32 ;  /* 0x00000020d8007844 */ /* 0x0007e20000000200 */
[----:B------:R-:W-:Y:S02]  /*1d760*/  F2FP.BF16.F32.PACK_AB R38, R186, R188 ;  /* 0x000000bcba26723e */ /* 0x000fe400000010ff */
[----:B------:R-:W-:Y:S02]  /*1d770*/  F2FP.BF16.F32.PACK_AB R39, R116, R113 ;  /* 0x000000717427723e */ /* 0x000fe400000010ff */
[----:B-1----:R-:W-:-:S03]  /*1d780*/  F2FP.BF16.F32.PACK_AB R12, R183, R185 ;  /* 0x000000b9b70c723e */ /* 0x002fc600000010ff */
[----:B------:R1:W-:Y:S01]  /*1d790*/  STSM.16.M88.4 [R217], R36 ;  /* 0x00000024d9007844 */ /* 0x0003e20000000200 */
[----:B------:R-:W-:Y:S02]  /*1d7a0*/  F2FP.BF16.F32.PACK_AB R13, R60, R56 ;  /* 0x000000383c0d723e */ /* 0x000fe400000010ff */
[----:B------:R-:W-:Y:S02]  /*1d7b0*/  F2FP.BF16.F32.PACK_AB R14, R182, R184 ;  /* 0x000000b8b60e723e */ /* 0x000fe400000010ff */
[----:B------:R-:W-:Y:S02]  /*1d7c0*/  F2FP.BF16.F32.PACK_AB R15, R74, R75 ;  /* 0x0000004b4a0f723e */ /* 0x000fe400000010ff */
[----:B---3--:R-:W-:Y:S02]  /*1d7d0*/  F2FP.BF16.F32.PACK_AB R32, R179, R181 ;  /* 0x000000b5b320723e */ /* 0x008fe400000010ff */
[----:B------:R-:W-:Y:S01]  /*1d7e0*/  F2FP.BF16.F32.PACK_AB R33, R55, R61 ;  /* 0x0000003d3721723e */ /* 0x000fe200000010ff */
[----:B------:R3:W-:Y:S01]  /*1d7f0*/  STSM.16.M88.4 [R218], R12 ;  /* 0x0000000cda007844 */ /* 0x0007e20000000200 */
[----:B------:R-:W-:-:S02]  /*1d800*/  F2FP.BF16.F32.PACK_AB R34, R178, R180 ;  /* 0x000000b4b222723e */ /* 0x000fc400000010ff */
[----:B------:R-:W-:Y:S02]  /*1d810*/  F2FP.BF16.F32.PACK_AB R35, R79, R54 ;  /* 0x000000364f23723e */ /* 0x000fe400000010ff */
[----:B-1----:R-:W-:Y:S02]  /*1d820*/  F2FP.BF16.F32.PACK_AB R36, R175, R177 ;  /* 0x000000b1af24723e */ /* 0x002fe400000010ff */
[----:B------:R-:W-:Y:S01]  /*1d830*/  F2FP.BF16.F32.PACK_AB R37, R68, R64 ;  /* 0x000000404425723e */ /* 0x000fe200000010ff */
[----:B------:R1:W-:Y:S01]  /*1d840*/  STSM.16.M88.4 [R219], R32 ;  /* 0x00000020db007844 */ /* 0x0003e20000000200 */
[----:B------:R-:W-:Y:S02]  /*1d850*/  F2FP.BF16.F32.PACK_AB R38, R174, R176 ;  /* 0x000000b0ae26723e */ /* 0x000fe400000010ff */
[----:B------:R-:W-:Y:S02]  /*1d860*/  F2FP.BF16.F32.PACK_AB R39, R83, R82 ;  /* 0x000000525327723e */ /* 0x000fe400000010ff */
[----:B---3--:R-:W-:-:S03]  /*1d870*/  F2FP.BF16.F32.PACK_AB R12, R3, R173 ;  /* 0x000000ad030c723e */ /* 0x008fc600000010ff */
[----:B------:R3:W-:Y:S01]  /*1d880*/  STSM.16.M88.4 [R220], R36 ;  /* 0x00000024dc007844 */ /* 0x0007e20000000200 */
[----:B------:R-:W-:Y:S02]  /*1d890*/  F2FP.BF16.F32.PACK_AB R13, R72, R69 ;  /* 0x00000045480d723e */ /* 0x000fe400000010ff */
[----:B------:R-:W-:Y:S02]  /*1d8a0*/  F2FP.BF16.F32.PACK_AB R14, R57, R147 ;  /* 0x00000093390e723e */ /* 0x000fe400000010ff */
[----:B------:R-:W-:Y:S02]  /*1d8b0*/  F2FP.BF16.F32.PACK_AB R15, R87, R124 ;  /* 0x0000007c570f723e */ /* 0x000fe400000010ff */
[----:B-1----:R-:W-:Y:S02]  /*1d8c0*/  F2FP.BF16.F32.PACK_AB R32, R5, R4 ;  /* 0x000000040520723e */ /* 0x002fe400000010ff */
        /* <DEDUP_REMOVED lines=26> */
[----:B------:R-:W-:Y:S01]  /*1da70*/  STSM.16.M88.4 [R226], R36 ;  /* 0x00000024e2007844 */ /* 0x000fe20000000200 */
[----:B-1----:R-:W-:-:S02]  /*1da80*/  SEL R32, R51, R0, P0 ;  /* 0x0000000033207207 */ /* 0x002fc40000000000 */
[----:B------:R-:W-:Y:S02]  /*1da90*/  SEL R34, R0, R51, P0 ;  /* 0x0000003300227207 */ /* 0x000fe40000000000 */
[----:B------:R-:W-:Y:S02]  /*1daa0*/  SEL R33, R103, R150, P0 ;  /* 0x0000009667217207 */ /* 0x000fe40000000000 */
[----:B------:R-:W-:Y:S02]  /*1dab0*/  SEL R35, R150, R103, P0 ;  /* 0x0000006796237207 */ /* 0x000fe40000000000 */
[----:B------:R-:W-:Y:S02]  /*1dac0*/  F2FP.BF16.F32.PACK_AB R13, R33, R32 ;  /* 0x00000020210d723e */ /* 0x000fe400000010ff */
[----:B------:R-:W-:Y:S02]  /*1dad0*/  F2FP.BF16.F32.PACK_AB R15, R35, R34 ;  /* 0x00000022230f723e */ /* 0x000fe400000010ff */
[----:B------:R-:W-:-:S03]  /*1dae0*/  ISETP.NE.U32.AND P0, PT, RZ, UR4, PT ;  /* 0x00000004ff007c0c */ /* 0x000fc6000bf05070 */
[----:B------:R2:W-:Y:S01]  /*1daf0*/  STSM.16.M88.4 [R227], R12 ;  /* 0x0000000ce3007844 */ /* 0x0005e20000000200 */
[----:B------:R-:W-:Y:S01]  /*1db00*/  BAR.SYNC.DEFER_BLOCKING 0x1, 0x100 ;  /* 0x0044000000007b1d */ /* 0x000fe20000010000 */
[----:B------:R-:W-:Y:S02]  /*1db10*/  ISETP.NE.AND.EX P0, PT, RZ, UR5, PT, P0 ;  /* 0x00000005ff007c0c */ /* 0x000fe4000bf05300 */
[----:B--2---:R-:W-:-:S04]  /*1db20*/  IADD3 R12, P1, R101, UR4, RZ ;  /* 0x00000004650c7c10 */ /* 0x004fc8000ff3e0ff */
[----:B------:R-:W-:-:S07]  /*1db30*/  IADD3.X R13, R11, UR5, RZ, P1, !PT ;  /* 0x000000050b0d7c10 */ /* 0x000fce0008ffe4ff */
[----:B------:R-:W5:Y:S01]  /*1db40*/  @P0 LDG.E R2, desc[UR42][R12.64] ;  /* 0x0000002a0c020981 */ /* 0x000f62000c1e1900 */
[----:B------:R-:W-:-:S04]  /*1db50*/  ISETP.NE.U32.AND P3, PT, RZ, UR6, PT ;  /* 0x00000006ff007c0c */ /* 0x000fc8000bf65070 */
[----:B------:R-:W-:Y:S01]  /*1db60*/  ISETP.NE.AND.EX P3, PT, RZ, UR7, PT, P3 ;  /* 0x00000007ff007c0c */ /* 0x000fe2000bf65330 */
[----:B------:R-:W-:Y:S01]  /*1db70*/  IMAD.MOV.U32 R102, RZ, RZ, 0x9b8 ;  /* 0x000009b8ff667424 */ /* 0x000fe200078e00ff */
[----:B------:R-:W-:-:S04]  /*1db80*/  ISETP.GT.AND P2, PT, R228, 0x1, PT ;  /* 0x00000001e400780c */ /* 0x000fc80003f44270 */
[----:B------:R-:W-:-:S07]  /*1db90*/  SEL R102, R102, 0x978, P2 ;  /* 0x0000097866667807 */ /* 0x000fce0001000000 */
[----:B------:R-:W-:Y:S01]  /*1dba0*/  @P3 IADD3 R14, P1, R101, UR6, RZ ;  /* 0x00000006650e3c10 */ /* 0x000fe2000ff3e0ff */
[----:B------:R-:W-:Y:S02]  /*1dbb0*/  ULDC UR6, c[0x0][0xa88] ;  /* 0x0002a20000067ab9 */ /* 0x000fe40000000800 */
[----:B------:R-:W-:Y:S02]  /*1dbc0*/  MOV R0, UR6 ;  /* 0x0000000600007c02 */ /* 0x000fe40008000f00 */
[----:B------:R-:W-:Y:S01]  /*1dbd0*/  @P3 IADD3.X R15, R11, UR7, RZ, P1, !PT ;  /* 0x000000070b0f3c10 */ /* 0x000fe20008ffe4ff */
[----:B------:R1:W2:Y:S04]  /*1dbe0*/  LDC.64 R36, c[0x0][R102+0x218] ;  /* 0x0000860066247b82 */ /* 0x0002a80000000a00 */
[----:B------:R3:W5:Y:S01]  /*1dbf0*/  @P3 LDG.E R0, desc[UR42][R14.64] ;  /* 0x0000002a0e003981 */ /* 0x000762000c1e1900 */
[----:B0-----:R-:W-:-:S03]  /*1dc00*/  ISETP.NE.AND P1, PT, R112, 0x1, PT ;  /* 0x000000017000780c */ /* 0x001fc60003f25270 */
[----:B------:R1:W0:Y:S08]  /*1dc10*/  LDC.64 R38, c[0x0][R102+0x228] ;  /* 0x00008a0066267b82 */ /* 0x0002300000000a00 */
[----:B---3--:R1:W3:Y:S08]  /*1dc20*/  LDC.64 R14, c[0x0][R102+0x220] ;  /* 0x00008800660e7b82 */ /* 0x0082f00000000a00 */
[----:B------:R-:W4:Y:S08]  /*1dc30*/  @P1 LDC R101, c[0x0][0xbec] ;  /* 0x0002fb00ff651b82 */ /* 0x000f300000000800 */
[----:B------:R-:W0:Y:S01]  /*1dc40*/  @P1 LDC R11, c[0x0][0xbf0] ;  /* 0x0002fc00ff0b1b82 */ /* 0x000e220000000800 */
[----:B-1----:R-:W-:Y:S05]  /*1dc50*/  @P3 BRA `(.L_x_506) ;  /* 0x0000000000103947 */ /* 0x002fea0003800000 */
[----:B------:R-:W-:Y:S05]  /*1dc60*/  @!P0 BRA `(.L_x_506) ;  /* 0x00000000000c8947 */ /* 0x000fea0003800000 */
[----:B-----5:R-:W2:Y:S04]  /*1dc70*/  LDG.E R0, desc[UR42][R12.64] ;  /* 0x0000002a0c007981 */ /* 0x020ea8000c1e1900 */
[----:B------:R-:W2:Y:S02]  /*1dc80*/  LDG.E R12, desc[UR42][R12.64+0x4] ;  /* 0x0000042a0c0c7981 */ /* 0x000ea4000c1e1900 */
[----:B--2---:R-:W-:-:S07]  /*1dc90*/  IMAD.IADD R0, R12, 0x1, -R0 ;  /* 0x000000010c007824 */ /* 0x004fce00078e0a00 */
.L_x_506:
[----:B------:R-:W2:Y:S04]  /*1dca0*/  LDL R12, [R1+0x1a0] ;  /* 0x0001a000010c7983 */ /* 0x000ea80000100800 */
[----:B------:R-:W3:Y:S04]  /*1dcb0*/  LDL.LU R13, [R1+0x6c] ;  /* 0x00006c00010d7983 */ /* 0x000ee80000300800 */
[----:B------:R-:W3:Y:S04]  /*1dcc0*/  LDL.LU R103, [R1+0x7c] ;  /* 0x00007c0001677983 */ /* 0x000ee80000300800 */
[----:B------:R-:W2:Y:S04]  /*1dcd0*/  LDL R118, [R1+0x80] ;  /* 0x0000800001767983 */ /* 0x000ea80000100800 */
[----:B------:R-:W3:Y:S04]  /*1dce0*/  LDL R114, [R1+0x8c] ;  /* 0x00008c0001727983 */ /* 0x000ee80000100800 */
[----:B------:R-:W3:Y:S04]  /*1dcf0*/  LDL R117, [R1+0x50] ;  /* 0x0000500001757983 */ /* 0x000ee80000100800 */
[----:B------:R-:W3:Y:S04]  /*1dd00*/  LDL R122, [R1+0x19c] ;  /* 0x00019c00017a7983 */ /* 0x000ee80000100800 */
[----:B------:R-:W3:Y:S01]  /*1dd10*/  LDL R120, [R1+0x110] ;  /* 0x0001100001787983 */ /* 0x000ee20000100800 */
[----:B------:R-:W-:-:S04]  /*1dd20*/  ISETP.NE.U32.AND P0, PT, RZ, UR4, PT ;  /* 0x00000004ff007c0c */ /* 0x000fc8000bf05070 */
[----:B------:R-:W-:Y:S01]  /*1dd30*/  ISETP.NE.AND.EX P0, PT, RZ, UR5, PT, P0 ;  /* 0x00000005ff007c0c */ /* 0x000fe2000bf05300 */
[----:B-----5:R-:W-:Y:S02]  /*1dd40*/  IMAD R0, R0, R112, RZ ;  /* 0x0000007000007224 */ /* 0x020fe400078e02ff */
[----:B--2---:R-:W-:-:S04]  /*1dd50*/  IMAD R51, R118, 0x80, R12 ;  /* 0x0000008076337824 */ /* 0x004fc800078e020c */
[----:B----4-:R-:W-:-:S04]  /*1dd60*/  @P1 IMAD.HI.U32 R12, R51, R101, RZ ;  /* 0x00000065330c1227 */ /* 0x010fc800078e00ff */
[----:B------:R-:W-:Y:S01]  /*1dd70*/  IMAD.MOV.U32 R101, RZ, RZ, R51 ;  /* 0x000000ffff657224 */ /* 0x000fe200078e0033 */
[----:B0-----:R-:W-:Y:S02]  /*1dd80*/  @P1 SHF.R.U32.HI R101, RZ, R11, R12 ;  /* 0x0000000bff651219 */ /* 0x001fe4000001160c */
[----:B---3--:R-:W-:Y:S02]  /*1dd90*/  SEL R11, R13, RZ, !P0 ;  /* 0x000000ff0d0b7207 */ /* 0x008fe40004000000 */
[----:B------:R0:W1:Y:S01]  /*1dda0*/  LDC.64 R12, c[0x0][R102+0x210] ;  /* 0x00008400660c7b82 */ /* 0x0000620000000a00 */
[----:B------:R-:W-:-:S07]  /*1ddb0*/  SEL R104, R103, RZ, !P0 ;  /* 0x000000ff67687207 */ /* 0x000fce0004000000 */
[----:B0-----:R-:W0:Y:S01]  /*1ddc0*/  LDC.64 R102, c[0x0][0xba8] ;  /* 0x0002ea00ff667b82 */ /* 0x001e220000000a00 */
[----:B------:R-:W-:Y:S01]  /*1ddd0*/  IMAD R15, R15, R11, RZ ;  /* 0x0000000b0f0f7224 */ /* 0x000fe200078e02ff */
[----:B------:R-:W-:Y:S01]  /*1dde0*/  SEL R110, R114, RZ, P2 ;  /* 0x000000ff726e7207 */ /* 0x000fe20001000000 */
[----:B------:R-:W-:Y:S02]  /*1ddf0*/  IMAD R107, R37, R117, RZ ;  /* 0x00000075256b7224 */ /* 0x000fe400078e02ff */
[C---:B------:R-:W-:Y:S02]  /*1de00*/  IMAD R104, R14.reuse, R104, R15 ;  /* 0x000000680e687224 */ /* 0x040fe400078e020f */
[----:B------:R-:W-:-:S04]  /*1de10*/  IMAD.WIDE.U32 R14, R14, R11, RZ ;  /* 0x0000000b0e0e7225 */ /* 0x000fc800078e00ff */
[----:B------:R-:W-:-:S04]  /*1de20*/  IMAD.WIDE.U32 R36, R36, R117, RZ ;  /* 0x0000007524247225 */ /* 0x000fc800078e00ff */
[----:B------:R-:W-:Y:S01]  /*1de30*/  IMAD R109, R39, R110, RZ ;  /* 0x0000006e276d7224 */ /* 0x000fe200078e02ff */
[--C-:B------:R-:W-:Y:S01]  /*1de40*/  IADD3 R14, P0, P3, R14, R36, R2.reuse ;  /* 0x000000240e0e7210 */ /* 0x100fe20007b1e002 */
[----:B------:R-:W-:Y:S01]  /*1de50*/  IMAD.WIDE.U32 R38, R38, R110, RZ ;  /* 0x0000006e26267225 */ /* 0x000fe200078e00ff */
[----:B------:R-:W-:Y:S02]  /*1de60*/  IADD3 R107, R37, R107, RZ ;  /* 0x0000006b256b7210 */ /* 0x000fe40007ffe0ff */
[----:B------:R-:W-:Y:S01]  /*1de70*/  SHF.R.S32.HI R36, RZ, 0x1f, R2 ;  /* 0x0000001fff247819 */ /* 0x000fe20000011402 */
[----:B------:R-:W-:Y:S01]  /*1de80*/  IMAD.IADD R104, R15, 0x1, R104 ;  /* 0x000000010f687824 */ /* 0x000fe200078e0268 */
[----:B------:R-:W-:Y:S01]  /*1de90*/  IADD3 R38, P4, P5, R101, R14, R38 ;  /* 0x0000000e65267210 */ /* 0x000fe20007d9e026 */
[----:B------:R-:W-:Y:S01]  /*1dea0*/  IMAD.IADD R109, R39, 0x1, R109 ;  /* 0x00000001276d7824 */ /* 0x000fe200078e026d */
[----:B------:R-:W-:Y:S01]  /*1deb0*/  SHF.R.S32.HI R14, RZ, 0x1f, R101 ;  /* 0x0000001fff0e7819 */ /* 0x000fe20000011465 */
[----:B0-----:R-:W0:Y:S01]  /*1dec0*/  @!P2 LDC R102, c[0x0][0xb50] ;  /* 0x0002d400ff66ab82 */ /* 0x001e220000000800 */
[----:B------:R-:W-:-:S04]  /*1ded0*/  IADD3.X R104, R104, R107, R36, P0, P3 ;  /* 0x0000006b68687210 */ /* 0x000fc800007e6424 */
[----:B------:R-:W-:Y:S01]  /*1dee0*/  IADD3.X R39, R14, R104, R109, P4, P5 ;  /* 0x000000680e277210 */ /* 0x000fe200027ea46d */
[----:B------:R-:W-:Y:S02]  /*1def0*/  IMAD.MOV R14, RZ, RZ, -R101 ;  /* 0x000000ffff0e7224 */ /* 0x000fe400078e0a65 */
[----:B------:R-:W2:Y:S02]  /*1df00*/  @!P2 LDC R103, c[0x0][0xb54] ;  /* 0x0002d500ff67ab82 */ /* 0x000ea40000000800 */
[----:B------:R-:W-:-:S05]  /*1df10*/  IMAD R14, R112, R14, R51 ;  /* 0x0000000e700e7224 */ /* 0x000fca00078e0233 */
[----:B------:R-:W-:Y:S01]  /*1df20*/  SHF.R.S32.HI R15, RZ, 0x1f, R14 ;  /* 0x0000001fff0f7819 */ /* 0x000fe2000001140e */
[-C--:B-1----:R-:W-:Y:S02]  /*1df30*/  IMAD R13, R13, R14.reuse, RZ ;  /* 0x0000000e0d0d7224 */ /* 0x082fe400078e02ff */
[----:B------:R-:W-:-:S04]  /*1df40*/  IMAD.WIDE.U32 R38, R12, R14, R38 ;  /* 0x0000000e0c267225 */ /* 0x000fc800078e0026 */
[----:B------:R-:W-:Y:S01]  /*1df50*/  IMAD R13, R12, R15, R13 ;  /* 0x0000000f0c0d7224 */ /* 0x000fe200078e020d */
[----:B0-----:R-:W-:-:S03]  /*1df60*/  LEA R102, P0, R38, R102, 0x2 ;  /* 0x0000006626667211 */ /* 0x001fc600078010ff */
[----:B------:R-:W-:-:S05]  /*1df70*/  IMAD.IADD R13, R39, 0x1, R13 ;  /* 0x00000001270d7824 */ /* 0x000fca00078e020d */
[----:B--2---:R-:W-:Y:S01]  /*1df80*/  LEA.HI.X R103, R38, R103, R13, 0x2, P0 ;  /* 0x0000006726677211 */ /* 0x004fe200000f140d */
[----:B------:R-:W-:Y:S01]  /*1df90*/  SHFL.IDX PT, R12, R102, RZ, 0x1c1f ;  /* 0x001c1fff660c7589 */ /* 0x000fe200000e0000 */
[----:B------:R-:W-:-:S03]  /*1dfa0*/  IMAD R37, R118, 0x80, R122 ;  /* 0x0000008076257824 */ /* 0x000fc600078e027a */
[----:B------:R-:W0:Y:S04]  /*1dfb0*/  SHFL.IDX PT, R13, R103, RZ, 0x1c1f ;  /* 0x001c1fff670d7589 */ /* 0x000e2800000e0000 */
[----:B------:R-:W-:Y:S04]  /*1dfc0*/  SHFL.IDX PT, R14, R102, 0x1, 0x1c1f ;  /* 0x003c1f00660e7f89 */ /* 0x000fe800000e0000 */
[----:B------:R-:W1:Y:S01]  /*1dfd0*/  SHFL.IDX PT, R15, R103, 0x1, 0x1c1f ;  /* 0x003c1f00670f7f89 */ /* 0x000e6200000e0000 */
[----:B------:R-:W-:Y:S01]  /*1dfe0*/  LOP3.LUT P0, RZ, R120, 0x3, RZ, 0xc0, !PT ;  /* 0x0000000378ff7812 */ /* 0x000fe2000780c0ff */
[----:B------:R-:W-:-:S03]  /*1dff0*/  VIADD R38, R37, 0x8 ;  /* 0x0000000825267836 */ /* 0x000fc60000000000 */
[-C--:B------:R-:W-:Y:S02]  /*1e000*/  ISETP.GE.OR P3, PT, R37, R0.reuse, P0 ;  /* 0x000000002500720c */ /* 0x080fe40000766670 */
[----:B------:R-:W-:-:S11]  /*1e010*/  ISETP.GE.OR P0, PT, R38, R0, P0 ;  /* 0x000000002600720c */ /* 0x000fd60000706670 */
[----:B0-----:R0:W-:Y:S04]  /*1e020*/  @!P3 ST.E desc[UR42][R12.64], R172 ;  /* 0x000000ac0c00b985 */ /* 0x0011e8000c10192a */
[----:B-1----:R0:W-:Y:S01]  /*1e030*/  @!P0 ST.E desc[UR42][R14.64], R171 ;  /* 0x000000ab0e008985 */ /* 0x0021e2000c10192a */
[----:B------:R-:W-:Y:S05]  /*1e040*/  @P2 BRA `(.L_x_507) ;  /* 0x0000001000402947 */ /* 0x000fea0003800000 */
[----:B------:R-:W-:Y:S01]  /*1e050*/  IADD3 R8, R229, -0x80, RZ ;  /* 0xffffff80e5087810 */ /* 0x000fe20007ffe0ff */
[----:B0-----:R-:W0:Y:S01]  /*1e060*/  @P1 LDC R13, c[0x0][0xbec] ;  /* 0x0002fb00ff0d1b82 */ /* 0x001e220000000800 */
[----:B------:R-:W-:Y:S02]  /*1e070*/  ULDC.64 UR4, c[0x0][0xaa0] ;  /* 0x0002a80000047ab9 */ /* 0x000fe40000000a00 */
[----:B------:R-:W-:-:S04]  /*1e080*/  SHF.R.S32.HI R3, RZ, 0x1f, R8 ;  /* 0x0000001fff037819 */ /* 0x000fc80000011408 */
[----:B------:R-:W-:Y:S01]  /*1e090*/  LEA.HI R3, R3, R8, RZ, 0x3 ;  /* 0x0000000803037211 */ /* 0x000fe200078f18ff */
[----:B------:R-:W1:Y:S03]  /*1e0a0*/  @P1 LDC R15, c[0x0][0xbf0] ;  /* 0x0002fc00ff0f1b82 */ /* 0x000e660000000800 */
[----:B------:R-:W-:-:S05]  /*1e0b0*/  LOP3.LUT R3, R3, 0xfffffff8, RZ, 0xc0, !PT ;  /* 0xfffffff803037812 */ /* 0x000fca00078ec0ff */
[----:B------:R-:W-:-:S04]  /*1e0c0*/  IMAD.IADD R8, R8, 0x1, -R3 ;  /* 0x0000000108087824 */ /* 0x000fc800078e0a03 */
[----:B------:R-:W-:-:S04]  /*1e0d0*/  IMAD R5, R23, 0x8, R8 ;  /* 0x0000000817057824 */ /* 0x000fc800078e0208 */
[----:B------:R-:W-:-:S04]  /*1e0e0*/  IMAD.SHL.U32 R5, R5, 0x8, RZ ;  /* 0x0000000805057824 */ /* 0x000fc800078e00ff */
[----:B------:R-:W-:-:S03]  /*1e0f0*/  IMAD.WIDE R4, R5, 0x2, R40 ;  /* 0x0000000205047825 */ /* 0x000fc600078e0228 */
[C---:B------:R-:W-:Y:S02]  /*1e100*/  IADD3 R49, P5, R4.reuse, 0x5000, RZ ;  /* 0x0000500004317810 */ /* 0x040fe40007fbe0ff */
[C---:B------:R-:W-:Y:S02]  /*1e110*/  IADD3 R25, P0, R4.reuse, 0x1000, RZ ;  /* 0x0000100004197810 */ /* 0x040fe40007f1e0ff */
[----:B------:R-:W-:Y:S02]  /*1e120*/  LOP3.LUT R48, R49, 0x380, RZ, 0xc0, !PT ;  /* 0x0000038031307812 */ /* 0x000fe400078ec0ff */
[C---:B------:R-:W-:Y:S02]  /*1e130*/  IADD3 R33, P2, R4.reuse, 0x2000, RZ ;  /* 0x0000200004217810 */ /* 0x040fe40007f5e0ff */
[C---:B------:R-:W-:Y:S02]  /*1e140*/  IADD3 R41, P3, R4.reuse, 0x3000, RZ ;  /* 0x0000300004297810 */ /* 0x040fe40007f7e0ff */
[----:B------:R-:W-:-:S02]  /*1e150*/  IADD3 R45, P4, R4, 0x4000, RZ ;  /* 0x00004000042d7810 */ /* 0x000fc40007f9e0ff */
[----:B------:R-:W-:Y:S02]  /*1e160*/  SHF.R.U64 R48, R48, 0x3, RZ ;  /* 0x0000000330307819 */ /* 0x000fe400000012ff */
[----:B------:R-:W-:Y:S02]  /*1e170*/  LOP3.LUT R24, R25, 0x380, RZ, 0xc0, !PT ;  /* 0x0000038019187812 */ /* 0x000fe400078ec0ff */
[----:B------:R-:W-:Y:S02]  /*1e180*/  LOP3.LUT R32, R33, 0x380, RZ, 0xc0, !PT ;  /* 0x0000038021207812 */ /* 0x000fe400078ec0ff */
[----:B------:R-:W-:Y:S02]  /*1e190*/  LOP3.LUT R40, R41, 0x380, RZ, 0xc0, !PT ;  /* 0x0000038029287812 */ /* 0x000fe400078ec0ff */
[----:B------:R-:W-:Y:S02]  /*1e1a0*/  LOP3.LUT R44, R45, 0x380, RZ, 0xc0, !PT ;  /* 0x000003802d2c7812 */ /* 0x000fe400078ec0ff */
[----:B------:R-:W-:Y:S01]  /*1e1b0*/  LOP3.LUT R48, R48, R49, RZ, 0x3c, !PT ;  /* 0x0000003130307212 */ /* 0x000fe200078e3cff */
[----:B------:R-:W-:Y:S01]  /*1e1c0*/  IMAD.X R49, RZ, RZ, R5, P5 ;  /* 0x000000ffff317224 */ /* 0x000fe200028e0605 */
[----:B------:R-:W-:-:S02]  /*1e1d0*/  IADD3 R69, P5, R4, 0xa000, RZ ;  /* 0x0000a00004457810 */ /* 0x000fc40007fbe0ff */
[----:B------:R-:W-:Y:S02]  /*1e1e0*/  SHF.R.U64 R24, R24, 0x3, RZ ;  /* 0x0000000318187819 */ /* 0x000fe400000012ff */
[----:B------:R-:W-:Y:S01]  /*1e1f0*/  SHF.R.U64 R32, R32, 0x3, RZ ;  /* 0x0000000320207819 */ /* 0x000fe200000012ff */
[----:B------:R-:W-:Y:S01]  /*1e200*/  IMAD R8, R8, 0x20, R23 ;  /* 0x0000002008087824 */ /* 0x000fe200078e0217 */
[----:B------:R-:W-:Y:S01]  /*1e210*/  SHF.R.U64 R40, R40, 0x3, RZ ;  /* 0x0000000328287819 */ /* 0x000fe200000012ff */
[----:B------:R-:W5:Y:S01]  /*1e220*/  LD.E.128 R48, desc[UR42][R48.64] ;  /* 0x0000002a30307980 */ /* 0x000f62000c101d00 */
[----:B------:R-:W-:Y:S02]  /*1e230*/  SHF.R.U64 R44, R44, 0x3, RZ ;  /* 0x000000032c2c7819 */ /* 0x000fe400000012ff */
[----:B------:R-:W-:Y:S02]  /*1e240*/  LOP3.LUT R68, R69, 0x380, RZ, 0xc0, !PT ;  /* 0x0000038045447812 */ /* 0x000fe400078ec0ff */
[----:B------:R-:W-:Y:S01]  /*1e250*/  LOP3.LUT R24, R24, R25, RZ, 0x3c, !PT ;  /* 0x0000001918187212 */ /* 0x000fe200078e3cff */
[--C-:B------:R-:W-:Y:S01]  /*1e260*/  IMAD.X R25, RZ, RZ, R5.reuse, P0 ;  /* 0x000000ffff197224 */ /* 0x100fe200000e0605 */
[----:B------:R-:W-:Y:S01]  /*1e270*/  LOP3.LUT R32, R32, R33, RZ, 0x3c, !PT ;  /* 0x0000002120207212 */ /* 0x000fe200078e3cff */
[----:B------:R-:W-:Y:S01]  /*1e280*/  IMAD.X R33, RZ, RZ, R5, P2 ;  /* 0x000000ffff217224 */ /* 0x000fe200010e0605 */
[----:B------:R-:W-:-:S02]  /*1e290*/  LOP3.LUT R40, R40, R41, RZ, 0x3c, !PT ;  /* 0x0000002928287212 */ /* 0x000fc400078e3cff */
[----:B------:R-:W-:Y:S01]  /*1e2a0*/  LOP3.LUT R44, R44, R45, RZ, 0x3c, !PT ;  /* 0x0000002d2c2c7212 */ /* 0x000fe200078e3cff */
[----:B------:R-:W-:Y:S01]  /*1e2b0*/  IMAD.X R45, RZ, RZ, R5, P4 ;  /* 0x000000ffff2d7224 */ /* 0x000fe200020e0605 */
[----:B------:R-:W-:Y:S02]  /*1e2c0*/  IADD3.X R41, RZ, R5, RZ, P3, !PT ;  /* 0x00000005ff297210 */ /* 0x000fe40001ffe4ff */
[----:B------:R-:W-:Y:S01]  /*1e2d0*/  LOP3.LUT R7, R4, 0x380, RZ, 0xc0, !PT ;  /* 0x0000038004077812 */ /* 0x000fe200078ec0ff */
[----:B------:R-:W-:Y:S01]  /*1e2e0*/  IMAD R12, R118, 0x80, R8 ;  /* 0x00000080760c7824 */ /* 0x000fe200078e0208 */
[C---:B------:R-:W-:Y:S01]  /*1e2f0*/  IADD3 R53, P0, R4.reuse, 0x6000, RZ ;  /* 0x0000600004357810 */ /* 0x040fe20007f1e0ff */
[----:B------:R-:W5:Y:S01]  /*1e300*/  LD.E.128 R24, desc[UR42][R24.64] ;  /* 0x0000002a18187980 */ /* 0x000f62000c101d00 */
[C---:B------:R-:W-:Y:S02]  /*1e310*/  IADD3 R57, P2, R4.reuse, 0x7000, RZ ;  /* 0x0000700004397810 */ /* 0x040fe40007f5e0ff */
[C---:B------:R-:W-:Y:S01]  /*1e320*/  IADD3 R61, P3, R4.reuse, 0x8000, RZ ;  /* 0x00008000043d7810 */ /* 0x040fe20007f7e0ff */
[----:B------:R-:W5:Y:S01]  /*1e330*/  LD.E.128 R32, desc[UR42][R32.64] ;  /* 0x0000002a20207980 */ /* 0x000f62000c101d00 */
[----:B------:R-:W-:-:S02]  /*1e340*/  IADD3 R65, P4, R4, 0x9000, RZ ;  /* 0x0000900004417810 */ /* 0x000fc40007f9e0ff */
[----:B------:R-:W-:Y:S01]  /*1e350*/  SHF.R.U64 R68, R68, 0x3, RZ ;  /* 0x0000000344447819 */ /* 0x000fe200000012ff */
[----:B------:R-:W5:Y:S01]  /*1e360*/  LD.E.128 R40, desc[UR42][R40.64] ;  /* 0x0000002a28287980 */ /* 0x000f62000c101d00 */
[----:B------:R-:W-:Y:S02]  /*1e370*/  LOP3.LUT R52, R53, 0x380, RZ, 0xc0, !PT ;  /* 0x0000038035347812 */ /* 0x000fe400078ec0ff */
[----:B------:R-:W-:Y:S01]  /*1e380*/  LOP3.LUT R56, R57, 0x380, RZ, 0xc0, !PT ;  /* 0x0000038039387812 */ /* 0x000fe200078ec0ff */
[----:B------:R-:W5:Y:S01]  /*1e390*/  LD.E.128 R44, desc[UR42][R44.64] ;  /* 0x0000002a2c2c7980 */ /* 0x000f62000c101d00 */
[----:B------:R-:W-:Y:S02]  /*1e3a0*/  LOP3.LUT R60, R61, 0x380, RZ, 0xc0, !PT ;  /* 0x000003803d3c7812 */ /* 0x000fe400078ec0ff */
[----:B------:R-:W-:Y:S02]  /*1e3b0*/  LOP3.LUT R64, R65, 0x380, RZ, 0xc0, !PT ;  /* 0x0000038041407812 */ /* 0x000fe400078ec0ff */
[----:B------:R-:W-:Y:S01]  /*1e3c0*/  LOP3.LUT R68, R68, R69, RZ, 0x3c, !PT ;  /* 0x0000004544447212 */ /* 0x000fe200078e3cff */
[----:B------:R-:W-:Y:S01]  /*1e3d0*/  IMAD.X R69, RZ, RZ, R5, P5 ;  /* 0x000000ffff457224 */ /* 0x000fe200028e0605 */
[----:B------:R-:W-:-:S02]  /*1e3e0*/  IADD3 R6, P5, R4, 0xf000, RZ ;  /* 0x0000f00004067810 */ /* 0x000fc40007fbe0ff */
[----:B------:R-:W-:Y:S02]  /*1e3f0*/  SHF.R.U64 R52, R52, 0x3, RZ ;  /* 0x0000000334347819 */ /* 0x000fe400000012ff */
[----:B------:R-:W-:Y:S01]  /*1e400*/  SHF.R.U64 R56, R56, 0x3, RZ ;  /* 0x0000000338387819 */ /* 0x000fe200000012ff */
[----:B------:R-:W5:Y:S01]  /*1e410*/  LD.E.128 R68, desc[UR42][R68.64] ;  /* 0x0000002a44447980 */ /* 0x000f62000c101d00 */
[----:B------:R-:W-:Y:S02]  /*1e420*/  SHF.R.U64 R60, R60, 0x3, RZ ;  /* 0x000000033c3c7819 */ /* 0x000fe400000012ff */
[----:B------:R-:W-:Y:S02]  /*1e430*/  SHF.R.U64 R64, R64, 0x3, RZ ;  /* 0x0000000340407819 */ /* 0x000fe400000012ff */
[----:B------:R-:W-:Y:S02]  /*1e440*/  LOP3.LUT R3, R6, 0x380, RZ, 0xc0, !PT ;  /* 0x0000038006037812 */ /* 0x000fe400078ec0ff */
[----:B------:R-:W-:Y:S01]  /*1e450*/  LOP3.LUT R52, R52, R53, RZ, 0x3c, !PT ;  /* 0x0000003534347212 */ /* 0x000fe200078e3cff */
[--C-:B------:R-:W-:Y:S01]  /*1e460*/  IMAD.X R53, RZ, RZ, R5.reuse, P0 ;  /* 0x000000ffff357224 */ /* 0x100fe200000e0605 */
[----:B------:R-:W-:Y:S01]  /*1e470*/  LOP3.LUT R56, R56, R57, RZ, 0x3c, !PT ;  /* 0x0000003938387212 */ /* 0x000fe200078e3cff */
[--C-:B------:R-:W-:Y:S01]  /*1e480*/  IMAD.X R57, RZ, RZ, R5.reuse, P2 ;  /* 0x000000ffff397224 */ /* 0x100fe200010e0605 */
[----:B------:R-:W-:Y:S01]  /*1e490*/  LOP3.LUT R60, R60, R61, RZ, 0x3c, !PT ;  /* 0x0000003d3c3c7212 */ /* 0x000fe200078e3cff */
[----:B------:R-:W-:Y:S01]  /*1e4a0*/  IMAD.X R61, RZ, RZ, R5, P3 ;  /* 0x000000ffff3d7224 */ /* 0x000fe200018e0605 */
[----:B------:R-:W-:Y:S01]  /*1e4b0*/  LOP3.LUT R64, R64, R65, RZ, 0x3c, !PT ;  /* 0x0000004140407212 */ /* 0x000fe200078e3cff */
[----:B------:R-:W5:Y:S01]  /*1e4c0*/  LD.E.128 R52, desc[UR42][R52.64] ;  /* 0x0000002a34347980 */ /* 0x000f62000c101d00 */
[----:B------:R-:W-:-:S02]  /*1e4d0*/  IADD3.X R65, RZ, R5, RZ, P4, !PT ;  /* 0x00000005ff417210 */ /* 0x000fc400027fe4ff */
[C---:B------:R-:W-:Y:S01]  /*1e4e0*/  IADD3 R73, P0, R4.reuse, 0xb000, RZ ;  /* 0x0000b00004497810 */ /* 0x040fe20007f1e0ff */
[----:B------:R-:W5:Y:S01]  /*1e4f0*/  LD.E.128 R56, desc[UR42][R56.64] ;  /* 0x0000002a38387980 */ /* 0x000f62000c101d00 */
[C---:B------:R-:W-:Y:S02]  /*1e500*/  IADD3 R77, P2, R4.reuse, 0xc000, RZ ;  /* 0x0000c000044d7810 */ /* 0x040fe40007f5e0ff */
[C---:B------:R-:W-:Y:S01]  /*1e510*/  IADD3 R81, P3, R4.reuse, 0xd000, RZ ;  /* 0x0000d00004517810 */ /* 0x040fe20007f7e0ff */
[----:B------:R-:W5:Y:S01]  /*1e520*/  LD.E.128 R60, desc[UR42][R60.64] ;  /* 0x0000002a3c3c7980 */ /* 0x000f62000c101d00 */
[----:B------:R-:W-:Y:S02]  /*1e530*/  IADD3 R85, P4, R4, 0xe000, RZ ;  /* 0x0000e00004557810 */ /* 0x000fe40007f9e0ff */
[----:B------:R-:W-:Y:S01]  /*1e540*/  SHF.R.U64 R3, R3, 0x3, RZ ;  /* 0x0000000303037819 */ /* 0x000fe200000012ff */
[----:B------:R-:W5:Y:S01]  /*1e550*/  LD.E.128 R64, desc[UR42][R64.64] ;  /* 0x0000002a40407980 */ /* 0x000f62000c101d00 */
[----:B------:R-:W-:-:S02]  /*1e560*/  LOP3.LUT R72, R73, 0x380, RZ, 0xc0, !PT ;  /* 0x0000038049487812 */ /* 0x000fc400078ec0ff */
[----:B------:R-:W-:Y:S02]  /*1e570*/  LOP3.LUT R76, R77, 0x380, RZ, 0xc0, !PT ;  /* 0x000003804d4c7812 */ /* 0x000fe400078ec0ff */
[----:B------:R-:W-:Y:S02]  /*1e580*/  LOP3.LUT R80, R81, 0x380, RZ, 0xc0, !PT ;  /* 0x0000038051507812 */ /* 0x000fe400078ec0ff */
[----:B------:R-:W-:Y:S02]  /*1e590*/  LOP3.LUT R84, R85, 0x380, RZ, 0xc0, !PT ;  /* 0x0000038055547812 */ /* 0x000fe400078ec0ff */
[----:B------:R-:W-:Y:S01]  /*1e5a0*/  LOP3.LUT R88, R3, R6, RZ, 0x3c, !PT ;  /* 0x0000000603587212 */ /* 0x000fe200078e3cff */
[----:B------:R-:W-:Y:S01]  /*1e5b0*/  IMAD R3, R36, UR4, RZ ;  /* 0x0000000424037c24 */ /* 0x000fe2000f8e02ff */
[----:B------:R-:W-:Y:S02]  /*1e5c0*/  SHF.R.U64 R72, R72, 0x3, RZ ;  /* 0x0000000348487819 */ /* 0x000fe400000012ff */
[----:B------:R-:W-:Y:S01]  /*1e5d0*/  SHF.R.U64 R76, R76, 0x3, RZ ;  /* 0x000000034c4c7819 */ /* 0x000fe200000012ff */
[----:B------:R-:W-:Y:S01]  /*1e5e0*/  IMAD R9, R2, UR5, R3 ;  /* 0x0000000502097c24 */ /* 0x000fe2000f8e0203 */
[----:B------:R-:W-:-:S02]  /*1e5f0*/  SHF.R.U64 R80, R80, 0x3, RZ ;  /* 0x0000000350507819 */ /* 0x000fc400000012ff */
[----:B------:R-:W-:Y:S01]  /*1e600*/  SHF.R.U64 R84, R84, 0x3, RZ ;  /* 0x0000000354547819 */ /* 0x000fe200000012ff */
[----:B------:R-:W-:Y:S01]  /*1e610*/  IMAD.WIDE.U32 R2, R2, UR4, RZ ;  /* 0x0000000402027c25 */ /* 0x000fe2000f8e00ff */
[----:B------:R-:W-:Y:S01]  /*1e620*/  SHF.R.U64 R7, R7, 0x3, RZ ;  /* 0x0000000307077819 */ /* 0x000fe200000012ff */
[----:B------:R-:W-:Y:S01]  /*1e630*/  ULDC.64 UR4, c[0x0][0xae8] ;  /* 0x0002ba0000047ab9 */ /* 0x000fe20000000a00 */
        /* <DEDUP_REMOVED lines=9> */
[----:B------:R-:W-:Y:S01]  /*1e6d0*/  IMAD.IADD R3, R3, 0x1, R9 ;  /* 0x0000000103037824 */ /* 0x000fe200078e0209 */
[----:B------:R-:W-:Y:S01]  /*1e6e0*/  IADD3.X R89, RZ, R5, RZ, P5, !PT ;  /* 0x00000005ff597210 */ /* 0x000fe20002ffe4ff */
[----:B------:R-:W5:Y:S01]  /*1e6f0*/  LD.E.128 R72, desc[UR42][R72.64] ;  /* 0x0000002a48487980 */ /* 0x000f62000c101d00 */
[----:B------:R-:W-:Y:S01]  /*1e700*/  IMAD.WIDE.U32 R2, R117, UR4, R2 ;  /* 0x0000000475027c25 */ /* 0x000fe2000f8e0002 */
[----:B------:R-:W-:-:S02]  /*1e710*/  SHF.R.S32.HI R10, RZ, 0x1f, R11 ;  /* 0x0000001fff0a7819 */ /* 0x000fc4000001140b */
[----:B------:R-:W5:Y:S01]  /*1e720*/  LD.E.128 R4, desc[UR42][R4.64] ;  /* 0x0000002a04047980 */ /* 0x000f62000c101d00 */
[----:B0-----:R-:W-:-:S03]  /*1e730*/  @P1 IMAD.HI.U32 R8, R12, R13, RZ ;  /* 0x0000000d0c081227 */ /* 0x001fc600078e00ff */
[----:B------:R-:W5:Y:S04]  /*1e740*/  LD.E.128 R76, desc[UR42][R76.64] ;  /* 0x0000002a4c4c7980 */ /* 0x000f68000c101d00 */
[----:B------:R-:W5:Y:S01]  /*1e750*/  LD.E.128 R80, desc[UR42][R80.64] ;  /* 0x0000002a50507980 */ /* 0x000f62000c101d00 */
[----:B------:R-:W-:Y:S01]  /*1e760*/  IMAD R3, R117, UR5, R3 ;  /* 0x0000000575037c24 */ /* 0x000fe2000f8e0203 */
[----:B------:R-:W-:Y:S02]  /*1e770*/  ULDC.64 UR4, c[0x0][0xaf0] ;  /* 0x0002bc0000047ab9 */ /* 0x000fe40000000a00 */
[----:B------:R-:W5:Y:S04]  /*1e780*/  LD.E.128 R84, desc[UR42][R84.64] ;  /* 0x0000002a54547980 */ /* 0x000f68000c101d00 */
[----:B------:R-:W5:Y:S01]  /*1e790*/  LD.E.128 R88, desc[UR42][R88.64] ;  /* 0x0000002a58587980 */ /* 0x000f62000c101d00 */
[----:B------:R-:W-:Y:S01]  /*1e7a0*/  @!PT LDS RZ, [RZ] ;  /* 0x00000000fffff984 */ /* 0x000fe20000000800 */
[----:B------:R-:W-:Y:S01]  /*1e7b0*/  @!PT LDS RZ, [RZ] ;  /* 0x00000000fffff984 */ /* 0x000fe20000000800 */
[----:B------:R-:W-:Y:S01]  /*1e7c0*/  @!PT LDS RZ, [RZ] ;  /* 0x00000000fffff984 */ /* 0x000fe20000000800 */
[----:B------:R-:W-:Y:S01]  /*1e7d0*/  @!PT LDS RZ, [RZ] ;  /* 0x00000000fffff984 */ /* 0x000fe20000000800 */
[----:B------:R0:W-:Y:S06]  /*1e7e0*/  MEMBAR.ALL.CTA ;  /* 0x0000000000007992 */ /* 0x0001ec0000008000 */
[----:B0-----:R-:W0:Y:S01]  /*1e7f0*/  FENCE.VIEW.ASYNC.S ;  /* 0x00000000000073c6 */ /* 0x001e220000000000 */
[----:B------:R-:W-:Y:S01]  /*1e800*/  IMAD.MOV.U32 R9, RZ, RZ, R12 ;  /* 0x000000ffff097224 */ /* 0x000fe200078e000c */
[----:B-1----:R-:W-:Y:S01]  /*1e810*/  @P1 SHF.R.U32.HI R9, RZ, R15, R8 ;  /* 0x0000000fff091219 */ /* 0x002fe20000011608 */
[----:B------:R-:W-:-:S02]  /*1e820*/  IMAD R10, R10, UR4, RZ ;  /* 0x000000040a0a7c24 */ /* 0x000fc4000f8e02ff */
[----:B------:R-:W-:Y:S01]  /*1e830*/  IMAD.WIDE.U32 R2, R11, UR4, R2 ;  /* 0x000000040b027c25 */ /* 0x000fe2000f8e0002 */
[----:B------:R-:W-:-:S03]  /*1e840*/  SHF.R.S32.HI R8, RZ, 0x1f, R9 ;  /* 0x0000001fff087819 */ /* 0x000fc60000011409 */
[----:B------:R-:W-:Y:S01]  /*1e850*/  IMAD R13, R11, UR5, R10 ;  /* 0x000000050b0d7c24 */ /* 0x000fe2000f8e020a */
[----:B------:R-:W-:Y:S01]  /*1e860*/  IADD3 R11, -R9, RZ, RZ ;  /* 0x000000ff090b7210 */ /* 0x000fe20007ffe1ff */
[----:B------:R-:W-:Y:S02]  /*1e870*/  ULDC.64 UR4, c[0x0][0xae0] ;  /* 0x0002b80000047ab9 */ /* 0x000fe40000000a00 */
[----:B------:R-:W-:Y:S02]  /*1e880*/  IMAD R10, R8, UR4, RZ ;  /* 0x00000004080a7c24 */ /* 0x000fe4000f8e02ff */
[----:B------:R-:W-:Y:S02]  /*1e890*/  IMAD.IADD R3, R3, 0x1, R13 ;  /* 0x0000000103037824 */ /* 0x000fe400078e020d */
[----:B------:R-:W-:Y:S02]  /*1e8a0*/  IMAD R11, R112, R11, R12 ;  /* 0x0000000b700b7224 */ /* 0x000fe400078e020c */
[----:B------:R-:W-:-:S02]  /*1e8b0*/  VIADD R8, R22, 0x38820 ;  /* 0x0003882016087836 */ /* 0x000fc40000000000 */
[----:B------:R-:W-:-:S03]  /*1e8c0*/  IMAD.WIDE.U32 R2, R9, UR4, R2 ;  /* 0x0000000409027c25 */ /* 0x000fc6000f8e0002 */
[----:B------:R-:W-:Y:S01]  /*1e8d0*/  PRMT R8, RZ, 0x654, R8 ;  /* 0x00000654ff087816 */ /* 0x000fe20000000008 */
[----:B------:R-:W-:Y:S01]  /*1e8e0*/  IMAD R13, R9, UR5, R10 ;  /* 0x00000005090d7c24 */ /* 0x000fe2000f8e020a */
[----:B------:R-:W-:Y:S01]  /*1e8f0*/  SHF.R.S32.HI R9, RZ, 0x1f, R11 ;  /* 0x0000001fff097819 */ /* 0x000fe2000001140b */
[----:B------:R-:W-:Y:S01]  /*1e900*/  ULDC.64 UR4, c[0x0][0xad8] ;  /* 0x0002b60000047ab9 */ /* 0x000fe20000000a00 */
[----:B0-----:R0:W-:Y:S01]  /*1e910*/  SYNCS.ARRIVE.TRANS64.RED.A1T0 RZ, [R8+URZ], RZ ;  /* 0x000000ff08ff79a7 */ /* 0x0011e2000810043f */
[----:B------:R-:W-:Y:S02]  /*1e920*/  IMAD.IADD R3, R3, 0x1, R13 ;  /* 0x0000000103037824 */ /* 0x000fe400078e020d */
[----:B------:R-:W-:-:S04]  /*1e930*/  IMAD.WIDE.U32 R2, R11, UR4, R2 ;  /* 0x000000040b027c25 */ /* 0x000fc8000f8e0002 */
[----:B0-----:R-:W-:-:S04]  /*1e940*/  IMAD R8, R9, UR4, RZ ;  /* 0x0000000409087c24 */ /* 0x001fc8000f8e02ff */
[----:B------:R-:W-:Y:S01]  /*1e950*/  IMAD R11, R11, UR5, R8 ;  /* 0x000000050b0b7c24 */ /* 0x000fe2000f8e0208 */
[----:B------:R-:W-:Y:S02]  /*1e960*/  ULDC.64 UR4, c[0x0][0xa80] ;  /* 0x0002a00000047ab9 */ /* 0x000fe40000000a00 */
[----:B------:R-:W-:Y:S01]  /*1e970*/  LEA R21, P0, R2, UR4, 0x1 ;  /* 0x0000000402157c11 */ /* 0x000fe2000f8008ff */
[----:B------:R-:W-:Y:S01]  /*1e980*/  IMAD.IADD R3, R3, 0x1, R11 ;  /* 0x0000000103037824 */ /* 0x000fe200078e020b */
[----:B------:R-:W-:Y:S01]  /*1e990*/  UMOV UR4, 0xffffffff ;  /* 0xffffffff00047882 */ /* 0x000fe20000000000 */
[----:B------:R-:W-:-:S03]  /*1e9a0*/  IMAD R37, R118, 0x80, R23 ;  /* 0x0000008076257824 */ /* 0x000fc600078e0217 */
[----:B------:R-:W-:Y:S01]  /*1e9b0*/  LEA.HI.X R28, R2, UR5, R3, 0x1, P0 ;  /* 0x00000005021c7c11 */ /* 0x000fe200080f0c03 */
[----:B------:R-:W-:Y:S06]  /*1e9c0*/  BRA.DIV UR4, `(.L_x_508) ;  /* 0x0000010604a07947 */ /* 0x000fec000b800000 */
[----:B------:R0:W1:Y:S04]  /*1e9d0*/  SHFL.IDX PT, R20, R28, RZ, 0x181f ;  /* 0x00181fff1c147589 */ /* 0x00006800000e0000 */
[----:B------:R0:W2:Y:S02]  /*1e9e0*/  SHFL.IDX PT, R14, R21, RZ, 0x181f ;  /* 0x00181fff150e7589 */ /* 0x0000a400000e0000 */
.L_x_823:
[----:B------:R-:W-:Y:S01]  /*1e9f0*/  ISETP.GE.AND P0, PT, R37, R0, PT ;  /* 0x000000002500720c */ /* 0x000fe20003f06270 */
[----:B------:R-:W-:-:S12]  /*1ea00*/  BSSY B1, `(.L_x_509) ;  /* 0x0000018000017945 */ /* 0x000fd80003800000 */
[----:B------:R-:W-:Y:S05]  /*1ea10*/  @P0 BRA `(.L_x_510) ;  /* 0x0000000000580947 */ /* 0x000fea0003800000 */
[----:B------:R-:W3:Y:S01]  /*1ea20*/  LDL R38, [R1+0x44] ;  /* 0x0000440001267983 */ /* 0x000ee20000100800 */
[----:B------:R-:W-:-:S03]  /*1ea30*/  ULDC UR4, c[0x0][0xac8] ;  /* 0x0002b20000047ab9 */ /* 0x000fc60000000800 */
[----:B------:R-:W4:Y:S04]  /*1ea40*/  LDL R15, [R1+0x4c] ;  /* 0x00004c00010f7983 */ /* 0x000f280000100800 */
[----:B------:R-:W4:Y:S04]  /*1ea50*/  LDL R39, [R1+0x88] ;  /* 0x0000880001277983 */ /* 0x000f280000100800 */
[----:B------:R-:W4:Y:S01]  /*1ea60*/  LDL R36, [R1+0x84] ;  /* 0x0000840001247983 */ /* 0x000f220000100800 */
[----:B------:R-:W-:Y:S02]  /*1ea70*/  ISETP.GE.AND P3, PT, R18, UR4, PT ;  /* 0x0000000412007c0c */ /* 0x000fe4000bf66270 */
[----:B------:R-:W-:-:S02]  /*1ea80*/  ISETP.GE.AND P2, PT, R233, UR4, PT ;  /* 0x00000004e9007c0c */ /* 0x000fc4000bf46270 */
[----:B------:R-:W-:-:S09]  /*1ea90*/  SHF.R.S32.HI R9, RZ, 0x1f, R233 ;  /* 0x0000001fff097819 */ /* 0x000fd200000114e9 */
[CC--:B--2---:R-:W-:Y:S02]  /*1eaa0*/  @!P3 LEA R2, P5, R18.reuse, R14.reuse, 0x1 ;  /* 0x0000000e1202b211 */ /* 0x0c4fe400078a08ff */
[C---:B------:R-:W-:Y:S02]  /*1eab0*/  @!P2 LEA R8, P4, R233.reuse, R14, 0x1 ;  /* 0x0000000ee908a211 */ /* 0x040fe400078808ff */
[-C--:B-1----:R-:W-:Y:S02]  /*1eac0*/  @!P3 LEA.HI.X R3, R18, R20.reuse, R19, 0x1, P5 ;  /* 0x000000141203b211 */ /* 0x082fe400028f0c13 */
[----:B------:R-:W-:-:S03]  /*1ead0*/  @!P2 LEA.HI.X R9, R233, R20, R9, 0x1, P4 ;  /* 0x00000014e909a211 */ /* 0x000fc600020f0c09 */
[----:B-----5:R1:W-:Y:S04]  /*1eae0*/  @!P3 ST.E.128 desc[UR42][R2.64], R4 ;  /* 0x000000040200b985 */ /* 0x0203e8000c101d2a */
[----:B------:R1:W-:Y:S01]  /*1eaf0*/  @!P2 ST.E.128 desc[UR42][R8.64], R44 ;  /* 0x0000002c0800a985 */ /* 0x0003e2000c101d2a */
[----:B---3--:R-:W-:Y:S02]  /*1eb00*/  ISETP.GE.AND P1, PT, R38, UR4, PT ;  /* 0x0000000426007c0c */ /* 0x008fe4000bf26270 */
[----:B----4-:R-:W-:-:S11]  /*1eb10*/  ISETP.GE.AND P0, PT, R15, UR4, PT ;  /* 0x000000040f007c0c */ /* 0x010fd6000bf06270 */
[CC--:B------:R-:W-:Y:S02]  /*1eb20*/  @!P1 LEA R10, P5, R38.reuse, R14.reuse, 0x1 ;  /* 0x0000000e260a9211 */ /* 0x0c0fe400078a08ff */
[C---:B------:R-:W-:Y:S02]  /*1eb30*/  @!P0 LEA R12, P4, R15.reuse, R14, 0x1 ;  /* 0x0000000e0f0c8211 */ /* 0x040fe400078808ff */
[-C--:B------:R-:W-:Y:S02]  /*1eb40*/  @!P1 LEA.HI.X R11, R38, R20.reuse, R39, 0x1, P5 ;  /* 0x00000014260b9211 */ /* 0x080fe400028f0c27 */
[----:B------:R-:W-:-:S03]  /*1eb50*/  @!P0 LEA.HI.X R13, R15, R20, R36, 0x1, P4 ;  /* 0x000000140f0d8211 */ /* 0x000fc600020f0c24 */
[----:B------:R1:W-:Y:S04]  /*1eb60*/  @!P1 ST.E.128 desc[UR42][R10.64], R60 ;  /* 0x0000003c0a009985 */ /* 0x0003e8000c101d2a */
[----:B------:R1:W-:Y:S02]  /*1eb70*/  @!P0 ST.E.128 desc[UR42][R12.64], R76 ;  /* 0x0000004c0c008985 */ /* 0x0003e4000c101d2a */
.L_x_510:
[----:B------:R-:W-:Y:S05]  /*1eb80*/  BSYNC B1 ;  /* 0x0000000000017941 */ /* 0x000fea0003800000 */
.L_x_509:
[----:B------:R-:W-:-:S03]  /*1eb90*/  UMOV UR4, 0xffffffff ;  /* 0xffffffff00047882 */ /* 0x000fc60000000000 */
[----:B------:R-:W-:Y:S05]  /*1eba0*/  BRA.DIV UR4, `(.L_x_511) ;  /* 0x00000106045c7947 */ /* 0x000fea000b800000 */
[----:B-1----:R1:W3:Y:S04]  /*1ebb0*/  SHFL.IDX PT, R9, R28, 0x1, 0x181f ;  /* 0x00381f001c097f89 */ /* 0x0022e800000e0000 */
[----:B--2---:R1:W2:Y:S02]  /*1ebc0*/  SHFL.IDX PT, R14, R21, 0x1, 0x181f ;  /* 0x00381f00150e7f89 */ /* 0x0042a400000e0000 */
.L_x_827:
[----:B------:R-:W-:Y:S01]  /*1ebd0*/  VIADD R3, R37, 0x20 ;  /* 0x0000002025037836 */ /* 0x000fe20000000000 */
[----:B------:R-:W-:Y:S04]  /*1ebe0*/  BSSY B1, `(.L_x_512) ;  /* 0x0000019000017945 */ /* 0x000fe80003800000 */
[----:B------:R-:W-:-:S13]  /*1ebf0*/  ISETP.GE.AND P0, PT, R3, R0, PT ;  /* 0x000000000300720c */ /* 0x000fda0003f06270 */
[----:B------:R-:W-:Y:S05]  /*1ec00*/  @P0 BRA `(.L_x_513) ;  /* 0x0000000000580947 */ /* 0x000fea0003800000 */
[----:B------:R-:W4:Y:S01]  /*1ec10*/  LDL R12, [R1+0x44] ;  /* 0x00004400010c7983 */ /* 0x000f220000100800 */
        /* <DEDUP_REMOVED lines=8> */
[C---:B-----5:R-:W-:Y:S02]  /*1eca0*/  @!P2 LEA R4, P4, R233.reuse, R14, 0x1 ;  /* 0x0000000ee904a211 */ /* 0x060fe400078808ff */
[-C--:B---3--:R-:W-:Y:S02]  /*1ecb0*/  @!P3 LEA.HI.X R3, R18, R9.reuse, R19, 0x1, P5 ;  /* 0x000000091203b211 */ /* 0x088fe400028f0c13 */
[----:B------:R-:W-:-:S03]  /*1ecc0*/  @!P2 LEA.HI.X R5, R233, R9, R8, 0x1, P4 ;  /* 0x00000009e905a211 */ /* 0x000fc600020f0c08 */
[----:B------:R2:W-:Y:S04]  /*1ecd0*/  @!P3 ST.E.128 desc[UR42][R2.64], R24 ;  /* 0x000000180200b985 */ /* 0x0005e8000c101d2a */
[----:B------:R2:W-:Y:S01]  /*1ece0*/  @!P2 ST.E.128 desc[UR42][R4.64], R48 ;  /* 0x000000300400a985 */ /* 0x0005e2000c101d2a */
[----:B----4-:R-:W-:Y:S02]  /*1ecf0*/  ISETP.GE.AND P1, PT, R12, UR4, PT ;  /* 0x000000040c007c0c */ /* 0x010fe4000bf26270 */
[----:B------:R-:W-:-:S11]  /*1ed00*/  ISETP.GE.AND P0, PT, R10, UR4, PT ;  /* 0x000000040a007c0c */ /* 0x000fd6000bf06270 */
[-C--:B------:R-:W-:Y:S02]  /*1ed10*/  @!P1 LEA R6, P5, R12, R14.reuse, 0x1 ;  /* 0x0000000e0c069211 */ /* 0x080fe400078a08ff */
[----:B------:R-:W-:Y:S02]  /*1ed20*/  @!P0 LEA R8, P4, R10, R14, 0x1 ;  /* 0x0000000e0a088211 */ /* 0x000fe400078808ff */
[-C--:B------:R-:W-:Y:S02]  /*1ed30*/  @!P1 LEA.HI.X R7, R12, R9.reuse, R13, 0x1, P5 ;  /* 0x000000090c079211 */ /* 0x080fe400028f0c0d */
[----:B------:R-:W-:-:S03]  /*1ed40*/  @!P0 LEA.HI.X R9, R10, R9, R11, 0x1, P4 ;  /* 0x000000090a098211 */ /* 0x000fc600020f0c0b */
[----:B------:R2:W-:Y:S04]  /*1ed50*/  @!P1 ST.E.128 desc[UR42][R6.64], R64 ;  /* 0x0000004006009985 */ /* 0x0005e8000c101d2a */
[----:B------:R2:W-:Y:S02]  /*1ed60*/  @!P0 ST.E.128 desc[UR42][R8.64], R80 ;  /* 0x0000005008008985 */ /* 0x0005e4000c101d2a */
.L_x_513:
[----:B------:R-:W-:Y:S05]  /*1ed70*/  BSYNC B1 ;  /* 0x0000000000017941 */ /* 0x000fea0003800000 */
.L_x_512:
[----:B------:R-:W-:Y:S01]  /*1ed80*/  UMOV UR4, 0xffffffff ;  /* 0xffffffff00047882 */ /* 0x000fe20000000000 */
[----:B------:R-:W-:Y:S02]  /*1ed90*/  SHF.R.S32.HI R10, RZ, 0x1f, R233 ;  /* 0x0000001fff0a7819 */ /* 0x000fe400000114e9 */
[----:B------:R-:W-:Y:S05]  /*1eda0*/  BRA.DIV UR4, `(.L_x_514) ;  /* 0x0000010604247947 */ /* 0x000fea000b800000 */
[----:B--23--:R2:W3:Y:S04]  /*1edb0*/  SHFL.IDX PT, R9, R28, 0x2, 0x181f ;  /* 0x00581f001c097f89 */ /* 0x00c4e800000e0000 */
[----:B------:R2:W4:Y:S02]  /*1edc0*/  SHFL.IDX PT, R14, R21, 0x2, 0x181f ;  /* 0x00581f00150e7f89 */ /* 0x00052400000e0000 */
.L_x_831:
[----:B------:R-:W-:Y:S01]  /*1edd0*/  IADD3 R3, R37, 0x40, RZ ;  /* 0x0000004025037810 */ /* 0x000fe20007ffe0ff */
[----:B------:R-:W-:Y:S03]  /*1ede0*/  BSSY B1, `(.L_x_515) ;  /* 0x0000018000017945 */ /* 0x000fe60003800000 */
[----:B------:R-:W-:-:S13]  /*1edf0*/  ISETP.GE.AND P0, PT, R3, R0, PT ;  /* 0x000000000300720c */ /* 0x000fda0003f06270 */
[----:B------:R-:W-:Y:S05]  /*1ee00*/  @P0 BRA `(.L_x_516) ;  /* 0x0000000000540947 */ /* 0x000fea0003800000 */
[----:B------:R-:W2:Y:S01]  /*1ee10*/  LDL R13, [R1+0x44] ;  /* 0x00004400010d7983 */ /* 0x000ea20000100800 */
[----:B------:R-:W-:-:S03]  /*1ee20*/  ULDC UR4, c[0x0][0xac8] ;  /* 0x0002b20000047ab9 */ /* 0x000fc60000000800 */
[----:B------:R-:W2:Y:S04]  /*1ee30*/  LDL R11, [R1+0x4c] ;  /* 0x00004c00010b7983 */ /* 0x000ea80000100800 */
[----:B------:R-:W2:Y:S04]  /*1ee40*/  LDL R15, [R1+0x88] ;  /* 0x00008800010f7983 */ /* 0x000ea80000100800 */
[----:B------:R-:W2:Y:S01]  /*1ee50*/  LDL R12, [R1+0x84] ;  /* 0x00008400010c7983 */ /* 0x000ea20000100800 */
[----:B------:R-:W-:Y:S02]  /*1ee60*/  ISETP.GE.AND P3, PT, R18, UR4, PT ;  /* 0x0000000412007c0c */ /* 0x000fe4000bf66270 */
[----:B------:R-:W-:-:S11]  /*1ee70*/  ISETP.GE.AND P2, PT, R233, UR4, PT ;  /* 0x00000004e9007c0c */ /* 0x000fd6000bf46270 */
[CC--:B----4-:R-:W-:Y:S02]  /*1ee80*/  @!P3 LEA R2, P5, R18.reuse, R14.reuse, 0x1 ;  /* 0x0000000e1202b211 */ /* 0x0d0fe400078a08ff */
[C---:B-----5:R-:W-:Y:S02]  /*1ee90*/  @!P2 LEA R4, P4, R233.reuse, R14, 0x1 ;  /* 0x0000000ee904a211 */ /* 0x060fe400078808ff */
[-C--:B---3--:R-:W-:Y:S02]  /*1eea0*/  @!P3 LEA.HI.X R3, R18, R9.reuse, R19, 0x1, P5 ;  /* 0x000000091203b211 */ /* 0x088fe400028f0c13 */
[----:B------:R-:W-:-:S03]  /*1eeb0*/  @!P2 LEA.HI.X R5, R233, R9, R10, 0x1, P4 ;  /* 0x00000009e905a211 */ /* 0x000fc600020f0c0a */
[----:B------:R3:W-:Y:S04]  /*1eec0*/  @!P3 ST.E.128 desc[UR42][R2.64], R32 ;  /* 0x000000200200b985 */ /* 0x0007e8000c101d2a */
[----:B------:R3:W-:Y:S01]  /*1eed0*/  @!P2 ST.E.128 desc[UR42][R4.64], R52 ;  /* 0x000000340400a985 */ /* 0x0007e2000c101d2a */
[----:B--2---:R-:W-:Y:S02]  /*1eee0*/  ISETP.GE.AND P1, PT, R13, UR4, PT ;  /* 0x000000040d007c0c */ /* 0x004fe4000bf26270 */
[----:B------:R-:W-:-:S11]  /*1eef0*/  ISETP.GE.AND P0, PT, R11, UR4, PT ;  /* 0x000000040b007c0c */ /* 0x000fd6000bf06270 */
[-C--:B------:R-:W-:Y:S02]  /*1ef00*/  @!P1 LEA R6, P5, R13, R14.reuse, 0x1 ;  /* 0x0000000e0d069211 */ /* 0x080fe400078a08ff */
[----:B------:R-:W-:Y:S02]  /*1ef10*/  @!P0 LEA R8, P4, R11, R14, 0x1 ;  /* 0x0000000e0b088211 */ /* 0x000fe400078808ff */
[-C--:B------:R-:W-:Y:S02]  /*1ef20*/  @!P1 LEA.HI.X R7, R13, R9.reuse, R15, 0x1, P5 ;  /* 0x000000090d079211 */ /* 0x080fe400028f0c0f */
[----:B------:R-:W-:-:S03]  /*1ef30*/  @!P0 LEA.HI.X R9, R11, R9, R12, 0x1, P4 ;  /* 0x000000090b098211 */ /* 0x000fc600020f0c0c */
[----:B------:R3:W-:Y:S04]  /*1ef40*/  @!P1 ST.E.128 desc[UR42][R6.64], R68 ;  /* 0x0000004406009985 */ /* 0x0007e8000c101d2a */
[----:B------:R3:W-:Y:S02]  /*1ef50*/  @!P0 ST.E.128 desc[UR42][R8.64], R84 ;  /* 0x0000005408008985 */ /* 0x0007e4000c101d2a */
.L_x_516:
[----:B------:R-:W-:Y:S05]  /*1ef60*/  BSYNC B1 ;  /* 0x0000000000017941 */ /* 0x000fea0003800000 */
.L_x_515:
[----:B------:R-:W-:-:S03]  /*1ef70*/  UMOV UR4, 0xffffffff ;  /* 0xffffffff00047882 */ /* 0x000fc60000000000 */
[----:B------:R-:W-:Y:S05]  /*1ef80*/  BRA.DIV UR4, `(.L_x_517) ;  /* 0x0000010204f47947 */ /* 0x000fea000b800000 */
[----:B---3--:R3:W0:Y:S04]  /*1ef90*/  SHFL.IDX PT, R8, R28, 0x3, 0x181f ;  /* 0x00781f001c087f89 */ /* 0x00862800000e0000 */
[----:B----4-:R3:W4:Y:S02]  /*1efa0*/  SHFL.IDX PT, R14, R21, 0x3, 0x181f ;  /* 0x00781f00150e7f89 */ /* 0x01072400000e0000 */
.L_x_835:
[----:B------:R-:W-:-:S05]  /*1efb0*/  VIADD R3, R37, 0x60 ;  /* 0x0000006025037836 */ /* 0x000fca0000000000 */
[----:B------:R-:W-:-:S13]  /*1efc0*/  ISETP.GE.AND P0, PT, R3, R0, PT ;  /* 0x000000000300720c */ /* 0x000fda0003f06270 */
[----:B------:R-:W-:Y:S05]  /*1efd0*/  @P0 BRA `(.L_x_518) ;  /* 0x0000003c005c0947 */ /* 0x000fea0003800000 */
[----:B------:R-:W2:Y:S01]  /*1efe0*/  LDL R11, [R1+0x44] ;  /* 0x00004400010b7983 */ /* 0x000ea20000100800 */
[----:B------:R-:W-:-:S03]  /*1eff0*/  ULDC UR4, c[0x0][0xac8] ;  /* 0x0002b20000047ab9 */ /* 0x000fc60000000800 */
[----:B------:R-:W3:Y:S04]  /*1f000*/  LDL R12, [R1+0x88] ;  /* 0x00008800010c7983 */ /* 0x000ee80000100800 */
[----:B------:R-:W3:Y:S01]  /*1f010*/  LDL R9, [R1+0x4c] ;  /* 0x00004c0001097983 */ /* 0x000ee20000100800 */
[----:B------:R-:W-:Y:S02]  /*1f020*/  ISETP.GE.AND P3, PT, R18, UR4, PT ;  /* 0x0000000412007c0c */ /* 0x000fe4000bf66270 */
[----:B------:R-:W-:-:S11]  /*1f030*/  ISETP.GE.AND P4, PT, R233, UR4, PT ;  /* 0x00000004e9007c0c */ /* 0x000fd6000bf86270 */
[CC--:B----4-:R-:W-:Y:S02]  /*1f040*/  @!P3 LEA R2, P0, R18.reuse, R14.reuse, 0x1 ;  /* 0x0000000e1202b211 */ /* 0x0d0fe400078008ff */
[C---:B-----5:R-:W-:Y:S02]  /*1f050*/  @!P4 LEA R4, P1, R233.reuse, R14, 0x1 ;  /* 0x0000000ee904c211 */ /* 0x060fe400078208ff */
[-C--:B0-----:R-:W-:Y:S02]  /*1f060*/  @!P3 LEA.HI.X R3, R18, R8.reuse, R19, 0x1, P0 ;  /* 0x000000081203b211 */ /* 0x081fe400000f0c13 */
[----:B------:R-:W-:-:S03]  /*1f070*/  @!P4 LEA.HI.X R5, R233, R8, R10, 0x1, P1 ;  /* 0x00000008e905c211 */ /* 0x000fc600008f0c0a */
[----:B------:R0:W-:Y:S04]  /*1f080*/  @!P3 ST.E.128 desc[UR42][R2.64], R40 ;  /* 0x000000280200b985 */ /* 0x0001e8000c101d2a */
[----:B------:R0:W-:Y:S01]  /*1f090*/  @!P4 ST.E.128 desc[UR42][R4.64], R56 ;  /* 0x000000380400c985 */ /* 0x0001e2000c101d2a */
[----:B--2---:R-:W-:-:S13]  /*1f0a0*/  ISETP.GE.AND P5, PT, R11, UR4, PT ;  /* 0x000000040b007c0c */ /* 0x004fda000bfa6270 */
[----:B------:R-:W-:-:S04]  /*1f0b0*/  @!P5 LEA R6, P2, R11, R14, 0x1 ;  /* 0x0000000e0b06d211 */ /* 0x000fc800078408ff */
[----:B---3--:R-:W-:-:S05]  /*1f0c0*/  @!P5 LEA.HI.X R7, R11, R8, R12, 0x1, P2 ;  /* 0x000000080b07d211 */ /* 0x008fca00010f0c0c */
[----:B------:R0:W-:Y:S01]  /*1f0d0*/  @!P5 ST.E.128 desc[UR42][R6.64], R72 ;  /* 0x000000480600d985 */ /* 0x0001e2000c101d2a */
[----:B------:R-:W-:-:S13]  /*1f0e0*/  ISETP.GE.AND P0, PT, R9, UR4, PT ;  /* 0x0000000409007c0c */ /* 0x000fda000bf06270 */
[----:B------:R-:W-:Y:S05]  /*1f0f0*/  @P0 BRA `(.L_x_518) ;  /* 0x0000003c00140947 */ /* 0x000fea0003800000 */
[----:B------:R-:W2:Y:S01]  /*1f100*/  LDL R11, [R1+0x84] ;  /* 0x00008400010b7983 */ /* 0x000ea20000100800 */
[----:B------:R-:W-:-:S04]  /*1f110*/  LEA R14, P0, R9, R14, 0x1 ;  /* 0x0000000e090e7211 */ /* 0x000fc800078008ff */
[----:B--2---:R-:W-:-:S05]  /*1f120*/  LEA.HI.X R15, R9, R8, R11, 0x1, P0 ;  /* 0x00000008090f7211 */ /* 0x004fca00000f0c0b */
[----:B------:R2:W-:Y:S01]  /*1f130*/  ST.E.128 desc[UR42][R14.64], R88 ;  /* 0x000000580e007985 */ /* 0x0005e2000c101d2a */
[----:B------:R-:W-:Y:S05]  /*1f140*/  BRA `(.L_x_518) ;  /* 0x0000003c00007947 */ /* 0x000fea0003800000 */
.L_x_507:
[----:B0-----:R-:W0:Y:S01]  /*1f150*/  @P1 LDC R13, c[0x0][0xbec] ;  /* 0x0002fb00ff0d1b82 */ /* 0x001e220000000800 */
[----:B------:R-:W-:Y:S01]  /*1f160*/  ULDC.64 UR4, c[0x0][0xb08] ;  /* 0x0002c20000047ab9 */ /* 0x000fe20000000a00 */
[----:B------:R-:W-:Y:S02]  /*1f170*/  IMAD.MOV.U32 R14, RZ, RZ, R51 ;  /* 0x000000ffff0e7224 */ /* 0x000fe400078e0033 */
[----:B------:R-:W-:-:S04]  /*1f180*/  IMAD R15, R36, UR4, RZ ;  /* 0x00000004240f7c24 */ /* 0x000fc8000f8e02ff */
[----:B------:R-:W1:Y:S01]  /*1f190*/  @P1 LDC R12, c[0x0][0xbf0] ;  /* 0x0002fc00ff0c1b82 */ /* 0x000e620000000800 */
[----:B------:R-:W-:Y:S02]  /*1f1a0*/  IMAD R15, R2, UR5, R15 ;  /* 0x00000005020f7c24 */ /* 0x000fe4000f8e020f */
[----:B0-----:R-:W-:-:S05]  /*1f1b0*/  @P1 IMAD.HI.U32 R13, R51, R13, RZ ;  /* 0x0000000d330d1227 */ /* 0x001fca00078e00ff */
[----:B-1----:R-:W-:Y:S01]  /*1f1c0*/  @P1 SHF.R.U32.HI R14, RZ, R12, R13 ;  /* 0x0000000cff0e1219 */ /* 0x002fe2000001160d */
[----:B------:R-:W-:Y:S01]  /*1f1d0*/  IMAD.WIDE.U32 R12, R2, UR4, RZ ;  /* 0x00000004020c7c25 */ /* 0x000fe2000f8e00ff */
[----:B------:R-:W-:Y:S01]  /*1f1e0*/  ULDC.64 UR4, c[0x0][0xb38] ;  /* 0x0002ce0000047ab9 */ /* 0x000fe20000000a00 */
[----:B------:R-:W-:Y:S02]  /*1f1f0*/  SHF.R.S32.HI R2, RZ, 0x1f, R11 ;  /* 0x0000001fff027819 */ /* 0x000fe4000001140b */
[----:B------:R-:W-:Y:S02]  /*1f200*/  IMAD.IADD R13, R13, 0x1, R15 ;  /* 0x000000010d0d7824 */ /* 0x000fe400078e020f */
[----:B------:R-:W-:-:S04]  /*1f210*/  IMAD.WIDE.U32 R12, R117, UR4, R12 ;  /* 0x00000004750c7c25 */ /* 0x000fc8000f8e000c */
[----:B------:R-:W-:Y:S01]  /*1f220*/  IMAD R13, R117, UR5, R13 ;  /* 0x00000005750d7c24 */ /* 0x000fe2000f8e020d */
[----:B------:R-:W-:Y:S02]  /*1f230*/  ULDC.64 UR4, c[0x0][0xb40] ;  /* 0x0002d00000047ab9 */ /* 0x000fe40000000a00 */
[----:B------:R-:W-:Y:S02]  /*1f240*/  IMAD R2, R2, UR4, RZ ;  /* 0x0000000402027c24 */ /* 0x000fe4000f8e02ff */
[----:B------:R-:W-:-:S04]  /*1f250*/  IMAD.WIDE.U32 R12, R11, UR4, R12 ;  /* 0x000000040b0c7c25 */ /* 0x000fc8000f8e000c */
[----:B------:R-:W-:Y:S01]  /*1f260*/  IMAD R2, R11, UR5, R2 ;  /* 0x000000050b027c24 */ /* 0x000fe2000f8e0202 */
[----:B------:R-:W-:Y:S01]  /*1f270*/  ULDC.64 UR4, c[0x0][0xb48] ;  /* 0x0002d20000047ab9 */ /* 0x000fe20000000a00 */
[----:B------:R-:W-:Y:S02]  /*1f280*/  SHF.R.S32.HI R11, RZ, 0x1f, R14 ;  /* 0x0000001fff0b7819 */ /* 0x000fe4000001140e */
[----:B------:R-:W-:Y:S02]  /*1f290*/  IMAD.IADD R13, R13, 0x1, R2 ;  /* 0x000000010d0d7824 */ /* 0x000fe400078e0202 */
[----:B------:R-:W-:Y:S02]  /*1f2a0*/  IMAD.MOV R2, RZ, RZ, -R14 ;  /* 0x000000ffff027224 */ /* 0x000fe400078e0a0e */
[----:B------:R-:W-:-:S04]  /*1f2b0*/  IMAD.WIDE.U32 R12, R114, UR4, R12 ;  /* 0x00000004720c7c25 */ /* 0x000fc8000f8e000c */
[----:B------:R-:W-:Y:S01]  /*1f2c0*/  IMAD R13, R114, UR5, R13 ;  /* 0x00000005720d7c24 */ /* 0x000fe2000f8e020d */
[----:B------:R-:W-:Y:S01]  /*1f2d0*/  ULDC.64 UR4, c[0x0][0xb30] ;  /* 0x0002cc0000047ab9 */ /* 0x000fe20000000a00 */
[----:B------:R-:W-:Y:S02]  /*1f2e0*/  IMAD R2, R112, R2, R51 ;  /* 0x0000000270027224 */ /* 0x000fe400078e0233 */
[----:B------:R-:W-:Y:S02]  /*1f2f0*/  IMAD R11, R11, UR4, RZ ;  /* 0x000000040b0b7c24 */ /* 0x000fe4000f8e02ff */
[----:B------:R-:W-:-:S04]  /*1f300*/  IMAD.WIDE.U32 R12, R14, UR4, R12 ;  /* 0x000000040e0c7c25 */ /* 0x000fc8000f8e000c */
[----:B------:R-:W-:Y:S01]  /*1f310*/  IMAD R11, R14, UR5, R11 ;  /* 0x000000050e0b7c24 */ /* 0x000fe2000f8e020b */
[----:B------:R-:W-:Y:S01]  /*1f320*/  ULDC.64 UR4, c[0x0][0xb28] ;  /* 0x0002ca0000047ab9 */ /* 0x000fe20000000a00 */
[----:B------:R-:W-:Y:S02]  /*1f330*/  IADD3 R14, R22, 0x38820, RZ ;  /* 0x00038820160e7810 */ /* 0x000fe40007ffe0ff */
[----:B------:R-:W-:Y:S01]  /*1f340*/  IMAD.IADD R13, R13, 0x1, R11 ;  /* 0x000000010d0d7824 */ /* 0x000fe200078e020b */
[----:B------:R-:W-:Y:S02]  /*1f350*/  SHF.R.S32.HI R11, RZ, 0x1f, R2 ;  /* 0x0000001fff0b7819 */ /* 0x000fe40000011402 */
[----:B------:R-:W-:Y:S01]  /*1f360*/  PRMT R14, RZ, 0x654, R14 ;  /* 0x00000654ff0e7816 */ /* 0x000fe2000000000e */
[----:B------:R-:W-:-:S03]  /*1f370*/  IMAD.WIDE.U32 R12, R2, UR4, R12 ;  /* 0x00000004020c7c25 */ /* 0x000fc6000f8e000c */
[----:B------:R0:W-:Y:S01]  /*1f380*/  SYNCS.ARRIVE.TRANS64.RED.A1T0 RZ, [R14+URZ], RZ ;  /* 0x000000ff0eff79a7 */ /* 0x0001e2000810043f */
[----:B------:R-:W-:-:S04]  /*1f390*/  IMAD R11, R11, UR4, RZ ;  /* 0x000000040b0b7c24 */ /* 0x000fc8000f8e02ff */
[----:B------:R-:W-:Y:S01]  /*1f3a0*/  IMAD R11, R2, UR5, R11 ;  /* 0x00000005020b7c24 */ /* 0x000fe2000f8e020b */
[----:B------:R-:W-:Y:S02]  /*1f3b0*/  ULDC.64 UR4, c[0x0][0xb00] ;  /* 0x0002c00000047ab9 */ /* 0x000fe40000000a00 */
[----:B------:R-:W-:Y:S01]  /*1f3c0*/  LEA R39, P0, R12, UR4, 0x2 ;  /* 0x000000040c277c11 */ /* 0x000fe2000f8010ff */
[----:B------:R-:W-:Y:S01]  /*1f3d0*/  IMAD.IADD R11, R13, 0x1, R11 ;  /* 0x000000010d0b7824 */ /* 0x000fe200078e020b */
[----:B------:R-:W-:-:S04]  /*1f3e0*/  UMOV UR4, 0xffffffff ;  /* 0xffffffff00047882 */ /* 0x000fc80000000000 */
[----:B------:R-:W-:Y:S01]  /*1f3f0*/  LEA.HI.X R40, R12, UR5, R11, 0x2, P0 ;  /* 0x000000050c287c11 */ /* 0x000fe200080f140b */
[----:B0-----:R-:W-:Y:S06]  /*1f400*/  BRA.DIV UR4, `(.L_x_519) ;  /* 0x00000102041c7947 */ /* 0x001fec000b800000 */
[----:B------:R0:W1:Y:S04]  /*1f410*/  SHFL.IDX PT, R41, R40, RZ, 0x1c1f ;  /* 0x001c1fff28297589 */ /* 0x00006800000e0000 */
[----:B------:R0:W2:Y:S02]  /*1f420*/  SHFL.IDX PT, R11, R39, RZ, 0x1c1f ;  /* 0x001c1fff270b7589 */ /* 0x0000a400000e0000 */
.L_x_838:
[----:B------:R-:W-:Y:S01]  /*1f430*/  ISETP.GE.AND P0, PT, R37, R0, PT ;  /* 0x000000002500720c */ /* 0x000fe20003f06270 */
[----:B------:R-:W-:-:S12]  /*1f440*/  BSSY B1, `(.L_x_520) ;  /* 0x00000f5000017945 */ /* 0x000fd80003800000 */
[----:B------:R-:W-:Y:S05]  /*1f450*/  @P0 BRA `(.L_x_521) ;  /* 0x0000000c00cc0947 */ /* 0x000fea0003800000 */
[----:B------:R-:W3:Y:S01]  /*1f460*/  LDL R14, [R1+0x90] ;  /* 0x00009000010e7983 */ /* 0x000ee20000100800 */
[----:B------:R-:W-:-:S03]  /*1f470*/  ULDC UR4, c[0x0][0xac8] ;  /* 0x0002b20000047ab9 */ /* 0x000fc60000000800 */
[----:B------:R-:W4:Y:S04]  /*1f480*/  LDL R109, [R1+0x10c] ;  /* 0x00010c00016d7983 */ /* 0x000f280000100800 */
[----:B------:R-:W5:Y:S04]  /*1f490*/  LDL R110, [R1+0x18c] ;  /* 0x00018c00016e7983 */ /* 0x000f680000100800 */
        /* <DEDUP_REMOVED lines=14> */
[----:B------:R-:W5:Y:S01]  /*1f580*/  LDL R122, [R1+0x148] ;  /* 0x00014800017a7983 */ /* 0x000f620000100800 */
[----:B---3--:R-:W-:-:S13]  /*1f590*/  ISETP.GE.AND P0, PT, R14, UR4, PT ;  /* 0x000000040e007c0c */ /* 0x008fda000bf06270 */
[----:B--2---:R-:W-:Y:S02]  /*1f5a0*/  @!P0 IMAD.MOV.U32 R12, RZ, RZ, R11 ;  /* 0x000000ffff0c8224 */ /* 0x004fe400078e000b */
[----:B-1----:R-:W-:Y:S01]  /*1f5b0*/  @!P0 IMAD.MOV.U32 R13, RZ, RZ, R41 ;  /* 0x000000ffff0d8224 */ /* 0x002fe200078e0029 */
[----:B------:R-:W-:Y:S01]  /*1f5c0*/  @!P0 MOV R15, R206 ;  /* 0x000000ce000f8202 */ /* 0x000fe20000000f00 */
[----:B------:R-:W-:-:S04]  /*1f5d0*/  @!P0 IMAD.WIDE R12, R14, 0x4, R12 ;  /* 0x000000040e0c8825 */ /* 0x000fc800078e020c */
[----:B------:R-:W-:-:S05]  /*1f5e0*/  @!P0 IMAD.MOV.U32 R14, RZ, RZ, R208 ;  /* 0x000000ffff0e8224 */ /* 0x000fca00078e00d0 */
[----:B------:R1:W-:Y:S01]  /*1f5f0*/  @!P0 ST.E.64 desc[UR42][R12.64], R14 ;  /* 0x0000000e0c008985 */ /* 0x0003e2000c101b2a */
[----:B----4-:R-:W-:-:S13]  /*1f600*/  ISETP.GE.AND P0, PT, R109, UR4, PT ;  /* 0x000000046d007c0c */ /* 0x010fda000bf06270 */
[C---:B-1----:R-:W-:Y:S01]  /*1f610*/  @!P0 LEA R12, P1, R109.reuse, R11, 0x2 ;  /* 0x0000000b6d0c8211 */ /* 0x042fe200078210ff */
[----:B------:R-:W-:Y:S02]  /*1f620*/  @!P0 IMAD.MOV.U32 R14, RZ, RZ, R209 ;  /* 0x000000ffff0e8224 */ /* 0x000fe400078e00d1 */
[----:B------:R-:W-:Y:S01]  /*1f630*/  @!P0 IMAD.MOV.U32 R15, RZ, RZ, R207 ;  /* 0x000000ffff0f8224 */ /* 0x000fe200078e00cf */
[----:B-----5:R-:W-:Y:S02]  /*1f640*/  @!P0 LEA.HI.X R13, R109, R41, R110, 0x2, P1 ;  /* 0x000000296d0d8211 */ /* 0x020fe400008f146e */
[----:B------:R-:W2:Y:S04]  /*1f650*/  LDL R109, [R1+0xf4] ;  /* 0x0000f400016d7983 */ /* 0x000ea80000100800 */
[----:B------:R1:W-:Y:S01]  /*1f660*/  @!P0 ST.E.64 desc[UR42][R12.64], R14 ;  /* 0x0000000e0c008985 */ /* 0x0003e2000c101b2a */
[----:B------:R-:W-:-:S02]  /*1f670*/  ISETP.GE.AND P0, PT, R102, UR4, PT ;  /* 0x0000000466007c0c */ /* 0x000fc4000bf06270 */
[----:B------:R-:W-:Y:S01]  /*1f680*/  ISETP.GE.AND P1, PT, R2, UR4, PT ;  /* 0x0000000402007c0c */ /* 0x000fe2000bf26270 */
[----:B------:R-:W3:Y:S10]  /*1f690*/  LDL R110, [R1+0x174] ;  /* 0x00017400016e7983 */ /* 0x000ef40000100800 */
[----:B-1----:R-:W-:Y:S01]  /*1f6a0*/  @!P0 LEA R12, P2, R102, R11, 0x2 ;  /* 0x0000000b660c8211 */ /* 0x002fe200078410ff */
[----:B------:R-:W-:-:S02]  /*1f6b0*/  @!P0 IMAD.MOV.U32 R14, RZ, RZ, R204 ;  /* 0x000000ffff0e8224 */ /* 0x000fc400078e00cc */
[----:B------:R-:W-:Y:S01]  /*1f6c0*/  @!P0 IMAD.MOV.U32 R15, RZ, RZ, R202 ;  /* 0x000000ffff0f8224 */ /* 0x000fe200078e00ca */
[----:B------:R-:W-:Y:S02]  /*1f6d0*/  @!P0 LEA.HI.X R13, R102, R41, R107, 0x2, P2 ;  /* 0x00000029660d8211 */ /* 0x000fe400010f146b */
[----:B------:R-:W4:Y:S04]  /*1f6e0*/  LDL R102, [R1+0xf0] ;  /* 0x0000f00001667983 */ /* 0x000f280000100800 */
[----:B------:R1:W-:Y:S04]  /*1f6f0*/  @!P0 ST.E.64 desc[UR42][R12.64], R14 ;  /* 0x0000000e0c008985 */ /* 0x0003e8000c101b2a */
[----:B------:R-:W5:Y:S01]  /*1f700*/  LDL R107, [R1+0x170] ;  /* 0x00017000016b7983 */ /* 0x000f620000100800 */
[----:B-1----:R-:W-:-:S04]  /*1f710*/  @!P1 LEA R12, P2, R2, R11, 0x2 ;  /* 0x0000000b020c9211 */ /* 0x002fc800078410ff */
[----:B------:R-:W-:Y:S02]  /*1f720*/  @!P1 LEA.HI.X R13, R2, R41, R104, 0x2, P2 ;  /* 0x00000029020d9211 */ /* 0x000fe400010f1468 */
[----:B------:R-:W5:Y:S04]  /*1f730*/  LDL R2, [R1+0xec] ;  /* 0x0000ec0001027983 */ /* 0x000f680000100800 */
[----:B------:R-:W5:Y:S01]  /*1f740*/  LDL R104, [R1+0x16c] ;  /* 0x00016c0001687983 */ /* 0x000f620000100800 */
[----:B------:R-:W-:Y:S01]  /*1f750*/  ISETP.GE.AND P0, PT, R36, UR4, PT ;  /* 0x0000000424007c0c */ /* 0x000fe2000bf06270 */
[----:B------:R-:W-:Y:S01]  /*1f760*/  @!P1 IMAD.MOV.U32 R14, RZ, RZ, R205 ;  /* 0x000000ffff0e9224 */ /* 0x000fe200078e00cd */
[----:B------:R-:W-:-:S05]  /*1f770*/  @!P1 MOV R15, R203 ;  /* 0x000000cb000f9202 */ /* 0x000fca0000000f00 */
[----:B------:R1:W-:Y:S01]  /*1f780*/  @!P1 ST.E.64 desc[UR42][R12.64], R14 ;  /* 0x0000000e0c009985 */ /* 0x0003e2000c101b2a */
[----:B------:R-:W-:-:S05]  /*1f790*/  ISETP.GE.AND P1, PT, R51, UR4, PT ;  /* 0x0000000433007c0c */ /* 0x000fca000bf26270 */
[C---:B-1----:R-:W-:Y:S01]  /*1f7a0*/  @!P0 LEA R12, P2, R36.reuse, R11, 0x2 ;  /* 0x0000000b240c8211 */ /* 0x042fe200078410ff */
[----:B------:R-:W-:Y:S02]  /*1f7b0*/  @!P0 IMAD.MOV.U32 R14, RZ, RZ, R200 ;  /* 0x000000ffff0e8224 */ /* 0x000fe400078e00c8 */
[----:B------:R-:W-:Y:S01]  /*1f7c0*/  @!P0 IMAD.MOV.U32 R15, RZ, RZ, R198 ;  /* 0x000000ffff0f8224 */ /* 0x000fe200078e00c6 */
[----:B------:R-:W-:Y:S02]  /*1f7d0*/  @!P0 LEA.HI.X R13, R36, R41, R101, 0x2, P2 ;  /* 0x00000029240d8211 */ /* 0x000fe400010f1465 */
[----:B------:R-:W5:Y:S04]  /*1f7e0*/  LDL R36, [R1+0xe8] ;  /* 0x0000e80001247983 */ /* 0x000f680000100800 */
[----:B------:R1:W-:Y:S01]  /*1f7f0*/  @!P0 ST.E.64 desc[UR42][R12.64], R14 ;  /* 0x0000000e0c008985 */ /* 0x0003e2000c101b2a */
[----:B------:R-:W-:-:S03]  /*1f800*/  ISETP.GE.AND P0, PT, R103, UR4, PT ;  /* 0x0000000467007c0c */ /* 0x000fc6000bf06270 */
[----:B------:R-:W5:Y:S01]  /*1f810*/  LDL R101, [R1+0xe4] ;  /* 0x0000e40001657983 */ /* 0x000f620000100800 */
[C---:B-1----:R-:W-:Y:S01]  /*1f820*/  @!P1 LEA R12, P2, R51.reuse, R11, 0x2 ;  /* 0x0000000b330c9211 */ /* 0x042fe200078410ff */
[----:B------:R-:W-:Y:S02]  /*1f830*/  @!P1 IMAD.MOV.U32 R14, RZ, RZ, R201 ;  /* 0x000000ffff0e9224 */ /* 0x000fe400078e00c9 */
[----:B------:R-:W-:Y:S01]  /*1f840*/  @!P1 IMAD.MOV.U32 R15, RZ, RZ, R199 ;  /* 0x000000ffff0f9224 */ /* 0x000fe200078e00c7 */
[----:B------:R-:W-:Y:S02]  /*1f850*/  @!P1 LEA.HI.X R13, R51, R41, R37, 0x2, P2 ;  /* 0x00000029330d9211 */ /* 0x000fe400010f1425 */
[----:B------:R-:W5:Y:S04]  /*1f860*/  LDL R37, [R1+0x168] ;  /* 0x0001680001257983 */ /* 0x000f680000100800 */
[----:B------:R1:W-:Y:S04]  /*1f870*/  @!P1 ST.E.64 desc[UR42][R12.64], R14 ;  /* 0x0000000e0c009985 */ /* 0x0003e8000c101b2a */
[----:B------:R-:W5:Y:S01]  /*1f880*/  LDL R51, [R1+0xdc] ;  /* 0x0000dc0001337983 */ /* 0x000f620000100800 */
[----:B-1----:R-:W-:Y:S01]  /*1f890*/  @!P0 LEA R12, P2, R103, R11, 0x2 ;  /* 0x0000000b670c8211 */ /* 0x002fe200078410ff */
[----:B------:R-:W-:Y:S01]  /*1f8a0*/  @!P0 IMAD.MOV.U32 R14, RZ, RZ, R196 ;  /* 0x000000ffff0e8224 */ /* 0x000fe200078e00c4 */
[----:B------:R-:W-:-:S02]  /*1f8b0*/  @!P0 MOV R15, R194 ;  /* 0x000000c2000f8202 */ /* 0x000fc40000000f00 */
[----:B------:R-:W-:Y:S02]  /*1f8c0*/  @!P0 LEA.HI.X R13, R103, R41, R114, 0x2, P2 ;  /* 0x00000029670d8211 */ /* 0x000fe400010f1472 */
[----:B------:R-:W5:Y:S04]  /*1f8d0*/  LDL R103, [R1+0x164] ;  /* 0x0001640001677983 */ /* 0x000f680000100800 */
[----:B------:R1:W-:Y:S04]  /*1f8e0*/  @!P0 ST.E.64 desc[UR42][R12.64], R14 ;  /* 0x0000000e0c008985 */ /* 0x0003e8000c101b2a */
[----:B------:R-:W5:Y:S01]  /*1f8f0*/  LDL R114, [R1+0xd8] ;  /* 0x0000d80001727983 */ /* 0x000f620000100800 */
[----:B--2---:R-:W-:-:S13]  /*1f900*/  ISETP.GE.AND P1, PT, R109, UR4, PT ;  /* 0x000000046d007c0c */ /* 0x004fda000bf26270 */
[C---:B-1----:R-:W-:Y:S01]  /*1f910*/  @!P1 LEA R12, P2, R109.reuse, R11, 0x2 ;  /* 0x0000000b6d0c9211 */ /* 0x042fe200078410ff */
[----:B------:R-:W-:Y:S02]  /*1f920*/  @!P1 IMAD.MOV.U32 R14, RZ, RZ, R197 ;  /* 0x000000ffff0e9224 */ /* 0x000fe400078e00c5 */
[----:B------:R-:W-:Y:S01]  /*1f930*/  @!P1 IMAD.MOV.U32 R15, RZ, RZ, R195 ;  /* 0x000000ffff0f9224 */ /* 0x000fe200078e00c3 */
[----:B---3--:R-:W-:Y:S02]  /*1f940*/  @!P1 LEA.HI.X R13, R109, R41, R110, 0x2, P2 ;  /* 0x000000296d0d9211 */ /* 0x008fe400010f146e */
[----:B------:R-:W2:Y:S01]  /*1f950*/  LDL R109, [R1+0xd4] ;  /* 0x0000d400016d7983 */ /* 0x000ea20000100800 */
[----:B----4-:R-:W-:-:S03]  /*1f960*/  ISETP.GE.AND P0, PT, R102, UR4, PT ;  /* 0x0000000466007c0c */ /* 0x010fc6000bf06270 */
[----:B------:R1:W-:Y:S04]  /*1f970*/  @!P1 ST.E.64 desc[UR42][R12.64], R14 ;  /* 0x0000000e0c009985 */ /* 0x0003e8000c101b2a */
[----:B------:R-:W3:Y:S06]  /*1f980*/  LDL R110, [R1+0x154] ;  /* 0x00015400016e7983 */ /* 0x000eec0000100800 */
[----:B-1----:R-:W-:Y:S01]  /*1f990*/  @!P0 LEA R12, P1, R102, R11, 0x2 ;  /* 0x0000000b660c8211 */ /* 0x002fe200078210ff */
[----:B------:R-:W-:Y:S01]  /*1f9a0*/  @!P0 IMAD.MOV.U32 R14, RZ, RZ, R192 ;  /* 0x000000ffff0e8224 */ /* 0x000fe200078e00c0 */
[----:B-----5:R-:W-:Y:S01]  /*1f9b0*/  ISETP.GE.AND P2, PT, R2, UR4, PT ;  /* 0x0000000402007c0c */ /* 0x020fe2000bf46270 */
[----:B------:R-:W-:Y:S01]  /*1f9c0*/  @!P0 IMAD.MOV.U32 R15, RZ, RZ, R190 ;  /* 0x000000ffff0f8224 */ /* 0x000fe200078e00be */
[----:B------:R-:W-:-:S02]  /*1f9d0*/  @!P0 LEA.HI.X R13, R102, R41, R107, 0x2, P1 ;  /* 0x00000029660d8211 */ /* 0x000fc400008f146b */
[----:B------:R-:W4:Y:S04]  /*1f9e0*/  LDL R102, [R1+0x15c] ;  /* 0x00015c0001667983 */ /* 0x000f280000100800 */
[----:B------:R1:W-:Y:S04]  /*1f9f0*/  @!P0 ST.E.64 desc[UR42][R12.64], R14 ;  /* 0x0000000e0c008985 */ /* 0x0003e8000c101b2a */
[----:B------:R-:W5:Y:S01]  /*1fa00*/  LDL R107, [R1+0x150] ;  /* 0x00015000016b7983 */ /* 0x000f620000100800 */
[----:B-1----:R-:W-:-:S04]  /*1fa10*/  @!P2 LEA R12, P1, R2, R11, 0x2 ;  /* 0x0000000b020ca211 */ /* 0x002fc800078210ff */
[----:B------:R-:W-:Y:S02]  /*1fa20*/  @!P2 LEA.HI.X R13, R2, R41, R104, 0x2, P1 ;  /* 0x00000029020da211 */ /* 0x000fe400008f1468 */
[----:B------:R-:W3:Y:S01]  /*1fa30*/  LDL R104, [R1+0xd0] ;  /* 0x0000d00001687983 */ /* 0x000ee20000100800 */
[----:B------:R-:W-:Y:S01]  /*1fa40*/  ISETP.GE.AND P0, PT, R36, UR4, PT ;  /* 0x0000000424007c0c */ /* 0x000fe2000bf06270 */
[----:B------:R-:W-:Y:S01]  /*1fa50*/  @!P2 IMAD.MOV.U32 R14, RZ, RZ, R193 ;  /* 0x000000ffff0ea224 */ /* 0x000fe200078e00c1 */
[----:B------:R-:W-:Y:S01]  /*1fa60*/  @!P2 MOV R15, R191 ;  /* 0x000000bf000fa202 */ /* 0x000fe20000000f00 */
[----:B------:R-:W5:Y:S01]  /*1fa70*/  LDL R2, [R1+0xcc] ;  /* 0x0000cc0001027983 */ /* 0x000f620000100800 */
[----:B------:R-:W-:-:S03]  /*1fa80*/  ISETP.GE.AND P1, PT, R101, UR4, PT ;  /* 0x0000000465007c0c */ /* 0x000fc6000bf26270 */
[----:B------:R1:W-:Y:S01]  /*1fa90*/  @!P2 ST.E.64 desc[UR42][R12.64], R14 ;  /* 0x0000000e0c00a985 */ /* 0x0003e2000c101b2a */
[----:B------:R-:W-:-:S05]  /*1faa0*/  ISETP.GE.AND P2, PT, R112, UR4, PT ;  /* 0x0000000470007c0c */ /* 0x000fca000bf46270 */
[----:B-1----:R-:W-:-:S04]  /*1fab0*/  @!P0 LEA R14, P3, R36, R11, 0x2 ;  /* 0x0000000b240e8211 */ /* 0x002fc800078610ff */
[----:B------:R-:W-:Y:S01]  /*1fac0*/  @!P0 LEA.HI.X R15, R36, R41, R37, 0x2, P3 ;  /* 0x00000029240f8211 */ /* 0x000fe200018f1425 */
[----:B------:R-:W-:Y:S02]  /*1fad0*/  @!P0 IMAD.MOV.U32 R36, RZ, RZ, R189 ;  /* 0x000000ffff248224 */ /* 0x000fe400078e00bd */
[----:B------:R-:W-:Y:S01]  /*1fae0*/  @!P0 IMAD.MOV.U32 R37, RZ, RZ, R187 ;  /* 0x000000ffff258224 */ /* 0x000fe200078e00bb */
[----:B------:R-:W-:Y:S02]  /*1faf0*/  ISETP.GE.AND P3, PT, R51, UR4, PT ;  /* 0x0000000433007c0c */ /* 0x000fe4000bf66270 */
[C---:B------:R-:W-:Y:S02]  /*1fb00*/  @!P1 LEA R12, P4, R101.reuse, R11, 0x2 ;  /* 0x0000000b650c9211 */ /* 0x040fe400078810ff */
[----:B------:R1:W-:Y:S02]  /*1fb10*/  @!P0 ST.E.64 desc[UR42][R14.64], R36 ;  /* 0x000000240e008985 */ /* 0x0003e4000c101b2a */
[----:B------:R-:W-:Y:S01]  /*1fb20*/  @!P1 LEA.HI.X R13, R101, R41, R103, 0x2, P4 ;  /* 0x00000029650d9211 */ /* 0x000fe200020f1467 */
[----:B-1----:R-:W-:Y:S01]  /*1fb30*/  @!P1 IMAD.MOV.U32 R36, RZ, RZ, R188 ;  /* 0x000000ffff249224 */ /* 0x002fe200078e00bc */
[----:B------:R-:W5:Y:S01]  /*1fb40*/  LDL R101, [R1+0xc4] ;  /* 0x0000c40001657983 */ /* 0x000f620000100800 */
[----:B------:R-:W-:Y:S01]  /*1fb50*/  @!P1 IMAD.MOV.U32 R37, RZ, RZ, R186 ;  /* 0x000000ffff259224 */ /* 0x000fe200078e00ba */
[----:B------:R-:W-:-:S02]  /*1fb60*/  @!P2 LEA R14, P4, R112, R11, 0x2 ;  /* 0x0000000b700ea211 */ /* 0x000fc400078810ff */
[----:B------:R-:W5:Y:S01]  /*1fb70*/  LDL R103, [R1+0x14c] ;  /* 0x00014c0001677983 */ /* 0x000f620000100800 */
[----:B------:R-:W-:-:S03]  /*1fb80*/  ISETP.GE.AND P0, PT, R114, UR4, PT ;  /* 0x0000000472007c0c */ /* 0x000fc6000bf06270 */
[----:B------:R1:W-:Y:S01]  /*1fb90*/  @!P1 ST.E.64 desc[UR42][R12.64], R36 ;  /* 0x000000240c009985 */ /* 0x0003e2000c101b2a */
[----:B------:R-:W-:-:S03]  /*1fba0*/  @!P2 LEA.HI.X R15, R112, R41, R120, 0x2, P4 ;  /* 0x00000029700fa211 */ /* 0x000fc600020f1478 */
[----:B------:R-:W5:Y:S04]  /*1fbb0*/  LDL R112, [R1+0x144] ;  /* 0x0001440001707983 */ /* 0x000f680000100800 */
[----:B------:R-:W5:Y:S01]  /*1fbc0*/  LDL R120, [R1+0x138] ;  /* 0x0001380001787983 */ /* 0x000f620000100800 */
[----:B-1----:R-:W-:Y:S01]  /*1fbd0*/  @!P3 LEA R12, P5, R51, R11, 0x2 ;  /* 0x0000000b330cb211 */ /* 0x002fe200078a10ff */
[----:B------:R-:W-:Y:S01]  /*1fbe0*/  @!P2 IMAD.MOV.U32 R36, RZ, RZ, R185 ;  /* 0x000000ffff24a224 */ /* 0x000fe200078e00b9 */
[----:B------:R-:W-:-:S05]  /*1fbf0*/  @!P2 MOV R37, R183 ;  /* 0x000000b70025a202 */ /* 0x000fca0000000f00 */
[----:B------:R1:W-:Y:S02]  /*1fc00*/  @!P2 ST.E.64 desc[UR42][R14.64], R36 ;  /* 0x000000240e00a985 */ /* 0x0003e4000c101b2a */
[----:B-1----:R-:W-:Y:S02]  /*1fc10*/  @!P3 IMAD.MOV.U32 R36, RZ, RZ, R184 ;  /* 0x000000ffff24b224 */ /* 0x002fe400078e00b8 */
[----:B------:R-:W-:Y:S01]  /*1fc20*/  @!P3 IMAD.MOV.U32 R37, RZ, RZ, R182 ;  /* 0x000000ffff25b224 */ /* 0x000fe200078e00b6 */
[----:B------:R-:W-:-:S04]  /*1fc30*/  @!P0 LEA R14, P4, R114, R11, 0x2 ;  /* 0x0000000b720e8211 */ /* 0x000fc800078810ff */
[-C--:B------:R-:W-:Y:S02]  /*1fc40*/  @!P0 LEA.HI.X R15, R114, R41.reuse, R118, 0x2, P4 ;  /* 0x00000029720f8211 */ /* 0x080fe400020f1476 */
[----:B------:R-:W5:Y:S04]  /*1fc50*/  LDL R118, [R1+0xb8] ;  /* 0x0000b80001767983 */ /* 0x000f680000100800 */
[----:B------:R-:W5:Y:S01]  /*1fc60*/  LDL R114, [R1+0xb4] ;  /* 0x0000b40001727983 */ /* 0x000f620000100800 */
[----:B--2---:R-:W-:Y:S02]  /*1fc70*/  ISETP.GE.AND P1, PT, R109, UR4, PT ;  /* 0x000000046d007c0c */ /* 0x004fe4000bf26270 */
[----:B----4-:R-:W-:Y:S02]  /*1fc80*/  @!P3 LEA.HI.X R13, R51, R41, R102, 0x2, P5 ;  /* 0x00000029330db211 */ /* 0x010fe400028f1466 */
[----:B------:R-:W2:Y:S04]  /*1fc90*/  LDL R51, [R1+0xc0] ;  /* 0x0000c00001337983 */ /* 0x000ea80000100800 */
[----:B------:R-:W4:Y:S04]  /*1fca0*/  LDL R102, [R1+0xbc] ;  /* 0x0000bc0001667983 */ /* 0x000f280000100800 */
[----:B------:R1:W-:Y:S01]  /*1fcb0*/  @!P3 ST.E.64 desc[UR42][R12.64], R36 ;  /* 0x000000240c00b985 */ /* 0x0003e2000c101b2a */
[----:B---3--:R-:W-:Y:S01]  /*1fcc0*/  ISETP.GE.AND P2, PT, R104, UR4, PT ;  /* 0x0000000468007c0c */ /* 0x008fe2000bf46270 */
[----:B-1----:R-:W-:Y:S01]  /*1fcd0*/  @!P0 IMAD.MOV.U32 R36, RZ, RZ, R181 ;  /* 0x000000ffff248224 */ /* 0x002fe200078e00b5 */
[----:B------:R-:W-:Y:S01]  /*1fce0*/  @!P1 LEA R12, P5, R109, R11, 0x2 ;  /* 0x0000000b6d0c9211 */ /* 0x000fe200078a10ff */
[----:B------:R-:W-:-:S03]  /*1fcf0*/  @!P0 IMAD.MOV.U32 R37, RZ, RZ, R179 ;  /* 0x000000ffff258224 */ /* 0x000fc600078e00b3 */
[----:B------:R-:W-:Y:S02]  /*1fd00*/  @!P1 LEA.HI.X R13, R109, R41, R110, 0x2, P5 ;  /* 0x000000296d0d9211 */ /* 0x000fe400028f146e */
[----:B------:R-:W3:Y:S04]  /*1fd10*/  LDL R109, [R1+0x140] ;  /* 0x00014000016d7983 */ /* 0x000ee80000100800 */
[----:B------:R1:W-:Y:S01]  /*1fd20*/  @!P0 ST.E.64 desc[UR42][R14.64], R36 ;  /* 0x000000240e008985 */ /* 0x0003e2000c101b2a */
[----:B-----5:R-:W-:-:S03]  /*1fd30*/  ISETP.GE.AND P3, PT, R2, UR4, PT ;  /* 0x0000000402007c0c */ /* 0x020fc6000bf66270 */
[----:B------:R-:W5:Y:S01]  /*1fd40*/  LDL R110, [R1+0xb0] ;  /* 0x0000b000016e7983 */ /* 0x000f620000100800 */
[----:B-1----:R-:W-:-:S04]  /*1fd50*/  @!P2 LEA R14, P4, R104, R11, 0x2 ;  /* 0x0000000b680ea211 */ /* 0x002fc800078810ff */
[----:B------:R-:W-:Y:S02]  /*1fd60*/  @!P2 LEA.HI.X R15, R104, R41, R107, 0x2, P4 ;  /* 0x00000029680fa211 */ /* 0x000fe400020f146b */
[----:B------:R-:W5:Y:S01]  /*1fd70*/  LDL R104, [R1+0x13c] ;  /* 0x00013c0001687983 */ /* 0x000f620000100800 */
[----:B------:R-:W-:Y:S01]  /*1fd80*/  @!P1 IMAD.MOV.U32 R36, RZ, RZ, R180 ;  /* 0x000000ffff249224 */ /* 0x000fe200078e00b4 */
[----:B------:R-:W-:Y:S02]  /*1fd90*/  @!P1 MOV R37, R178 ;  /* 0x000000b200259202 */ /* 0x000fe40000000f00 */
[----:B------:R-:W-:Y:S01]  /*1fda0*/  ISETP.GE.AND P0, PT, R117, UR4, PT ;  /* 0x0000000475007c0c */ /* 0x000fe2000bf06270 */
[----:B------:R-:W5:Y:S04]  /*1fdb0*/  LDL R107, [R1+0xac] ;  /* 0x0000ac00016b7983 */ /* 0x000f680000100800 */
[----:B------:R1:W-:Y:S01]  /*1fdc0*/  @!P1 ST.E.64 desc[UR42][R12.64], R36 ;  /* 0x000000240c009985 */ /* 0x0003e2000c101b2a */
[----:B------:R-:W-:Y:S01]  /*1fdd0*/  ISETP.GE.AND P1, PT, R101, UR4, PT ;  /* 0x0000000465007c0c */ /* 0x000fe2000bf26270 */
[----:B-1----:R-:W-:-:S02]  /*1fde0*/  @!P2 IMAD.MOV.U32 R36, RZ, RZ, R177 ;  /* 0x000000ffff24a224 */ /* 0x002fc400078e00b1 */
[----:B------:R-:W-:Y:S01]  /*1fdf0*/  @!P2 IMAD.MOV.U32 R37, RZ, RZ, R175 ;  /* 0x000000ffff25a224 */ /* 0x000fe200078e00af */
[----:B------:R-:W-:-:S04]  /*1fe00*/  @!P3 LEA R12, P5, R2, R11, 0x2 ;  /* 0x0000000b020cb211 */ /* 0x000fc800078a10ff */
[----:B------:R1:W-:Y:S01]  /*1fe10*/  @!P2 ST.E.64 desc[UR42][R14.64], R36 ;  /* 0x000000240e00a985 */ /* 0x0003e2000c101b2a */
[----:B------:R-:W-:-:S03]  /*1fe20*/  @!P3 LEA.HI.X R13, R2, R41, R103, 0x2, P5 ;  /* 0x00000029020db211 */ /* 0x000fc600028f1467 */
[----:B------:R-:W5:Y:S01]  /*1fe30*/  LDL R103, [R1+0xa8] ;  /* 0x0000a80001677983 */ /* 0x000f620000100800 */
[----:B-1----:R-:W-:Y:S01]  /*1fe40*/  @!P3 IMAD.MOV.U32 R14, RZ, RZ, R176 ;  /* 0x000000ffff0eb224 */ /* 0x002fe200078e00b0 */
[----:B------:R-:W-:Y:S01]  /*1fe50*/  @!P0 LEA R36, P5, R117, R11, 0x2 ;  /* 0x0000000b75248211 */ /* 0x000fe200078a10ff */
[----:B------:R-:W-:-:S03]  /*1fe60*/  @!P3 IMAD.MOV.U32 R15, RZ, RZ, R174 ;  /* 0x000000ffff0fb224 */ /* 0x000fc600078e00ae */
[----:B------:R-:W-:Y:S02]  /*1fe70*/  @!P0 LEA.HI.X R37, R117, R41, R122, 0x2, P5 ;  /* 0x0000002975258211 */ /* 0x000fe400028f147a */
[----:B------:R1:W-:Y:S01]  /*1fe80*/  @!P3 ST.E.64 desc[UR42][R12.64], R14 ;  /* 0x0000000e0c00b985 */ /* 0x0003e2000c101b2a */
[----:B------:R-:W-:-:S03]  /*1fe90*/  @!P1 LEA R2, P3, R101, R11, 0x2 ;  /* 0x0000000b65029211 */ /* 0x000fc600078610ff */
[----:B------:R-:W5:Y:S01]  /*1fea0*/  LDL R117, [R1+0x134] ;  /* 0x0001340001757983 */ /* 0x000f620000100800 */
[----:B-1----:R-:W-:Y:S01]  /*1feb0*/  @!P0 IMAD.MOV.U32 R12, RZ, RZ, R173 ;  /* 0x000000ffff0c8224 */ /* 0x002fe200078e00ad */
[----:B------:R-:W-:Y:S02]  /*1fec0*/  @!P0 MOV R13, R3 ;  /* 0x00000003000d8202 */ /* 0x000fe40000000f00 */
[----:B------:R-:W-:Y:S02]  /*1fed0*/  @!P1 LEA.HI.X R3, R101, R41, R112, 0x2, P3 ;  /* 0x0000002965039211 */ /* 0x000fe400018f1470 */
[----:B------:R-:W5:Y:S04]  /*1fee0*/  LDL R112, [R1+0x130] ;  /* 0x0001300001707983 */ /* 0x000f680000100800 */
[----:B------:R1:W-:Y:S04]  /*1fef0*/  @!P0 ST.E.64 desc[UR42][R36.64], R12 ;  /* 0x0000000c24008985 */ /* 0x0003e8000c101b2a */
[----:B------:R-:W5:Y:S01]  /*1ff00*/  LDL R101, [R1+0xa4] ;  /* 0x0000a40001657983 */ /* 0x000f620000100800 */
[----:B-1----:R-:W-:-:S03]  /*1ff10*/  @!P1 IMAD.MOV.U32 R12, RZ, RZ, R147 ;  /* 0x000000ffff0c9224 */ /* 0x002fc600078e0093 */
[----:B------:R-:W5:Y:S01]  /*1ff20*/  LDL R37, [R1+0x9c] ;  /* 0x00009c0001257983 */ /* 0x000f620000100800 */
[----:B------:R-:W-:-:S03]  /*1ff30*/  @!P1 IMAD.MOV.U32 R13, RZ, RZ, R57 ;  /* 0x000000ffff0d9224 */ /* 0x000fc600078e0039 */
[----:B------:R-:W5:Y:S04]  /*1ff40*/  LDL R36, [R1+0x98] ;  /* 0x0000980001247983 */ /* 0x000f680000100800 */
[----:B------:R1:W-:Y:S04]  /*1ff50*/  @!P1 ST.E.64 desc[UR42][R2.64], R12 ;  /* 0x0000000c02009985 */ /* 0x0003e8000c101b2a */
[----:B------:R-:W5:Y:S04]  /*1ff60*/  LDL R57, [R1+0x120] ;  /* 0x0001200001397983 */ /* 0x000f680000100800 */
[----:B-1----:R-:W5:Y:S04]  /*1ff70*/  LDL R12, [R1+0x94] ;  /* 0x00009400010c7983 */ /* 0x002f680000100800 */
[----:B------:R-:W5:Y:S01]  /*1ff80*/  LDL R13, [R1+0x114] ;  /* 0x00011400010d7983 */ /* 0x000f620000100800 */
[----:B--2---:R-:W-:-:S02]  /*1ff90*/  ISETP.GE.AND P2, PT, R51, UR4, PT ;  /* 0x0000000433007c0c */ /* 0x004fc4000bf46270 */
[----:B----4-:R-:W-:-:S11]  /*1ffa0*/  ISETP.GE.AND P4, PT, R102, UR4, PT ;  /* 0x0000000466007c0c */ /* 0x010fd6000bf86270 */
[CC--:B------:R-:W-:Y:S02]  /*1ffb0*/  @!P2 LEA R14, P3, R51.reuse, R11.reuse, 0x2 ;  /* 0x0000000b330ea211 */ /* 0x0c0fe400078610ff */
[C---:B------:R-:W-:Y:S02]  /*1ffc0*/  @!P4 LEA R2, P5, R102.reuse, R11, 0x2 ;  /* 0x0000000b6602c211 */ /* 0x040fe400078a10ff */
[-C--:B---3--:R-:W-:Y:S02]  /*1ffd0*/  @!P2 LEA.HI.X R15, R51, R41.reuse, R109, 0x2, P3 ;  /* 0x00000029330fa211 */ /* 0x088fe400018f146d */
[----:B------:R-:W2:Y:S04]  /*1ffe0*/  LDL R109, [R1+0x12c] ;  /* 0x00012c00016d7983 */ /* 0x000ea80000100800 */
[----:B------:R-:W3:Y:S01]  /*1fff0*/  LDL R51, [R1+0xa0] ;  /* 0x0000a00001337983 */ /* 0x000ee20000100800 */
[----:B-----5:R-:W-:-:S03]  /*20000*/  @!P4 LEA.HI.X R3, R102, R41, R104, 0x2, P5 ;  /* 0x000000296603c211 */ /* 0x020fc600028f1468 */
[----:B------:R-:W4:Y:S04]  /*20010*/  LDL R104, [R1+0x128] ;  /* 0x0001280001687983 */ /* 0x000f280000100800 */
[----:B------:R-:W5:Y:S04]  /*20020*/  LDL R102, [R1+0x124] ;  /* 0x0001240001667983 */ /* 0x000f680000100800 */
[----:B------:R1:W-:Y:S04]  /*20030*/  @!P2 ST.E.64 desc[UR42][R14.64], R4 ;  /* 0x000000040e00a985 */ /* 0x0003e8000c101b2a */
[----:B-1----:R-:W5:Y:S04]  /*20040*/  LDL R15, [R1+0x11c] ;  /* 0x00011c00010f7983 */ /* 0x002f680000100800 */
[----:B------:R-:W5:Y:S01]  /*20050*/  LDL R14, [R1+0x118] ;  /* 0x00011800010e7983 */ /* 0x000f620000100800 */
[----:B------:R-:W-:-:S02]  /*20060*/  ISETP.GE.AND P0, PT, R118, UR4, PT ;  /* 0x0000000476007c0c */ /* 0x000fc4000bf06270 */
[----:B------:R-:W-:Y:S02]  /*20070*/  ISETP.GE.AND P1, PT, R114, UR4, PT ;  /* 0x0000000472007c0c */ /* 0x000fe4000bf26270 */
[----:B------:R-:W-:Y:S01]  /*20080*/  ISETP.GE.AND P2, PT, R110, UR4, PT ;  /* 0x000000046e007c0c */ /* 0x000fe2000bf46270 */
[----:B------:R1:W-:Y:S01]  /*20090*/  @!P4 ST.E.64 desc[UR42][R2.64], R58 ;  /* 0x0000003a0200c985 */ /* 0x0003e2000c101b2a */
[----:B------:R-:W-:-:S07]  /*200a0*/  ISETP.GE.AND P4, PT, R107, UR4, PT ;  /* 0x000000046b007c0c */ /* 0x000fce000bf86270 */
[----:B------:R-:W-:-:S04]  /*200b0*/  @!P0 LEA R4, P3, R118, R11, 0x2 ;  /* 0x0000000b76048211 */ /* 0x000fc800078610ff */
[----:B------:R-:W-:Y:S02]  /*200c0*/  @!P0 LEA.HI.X R5, R118, R41, R120, 0x2, P3 ;  /* 0x0000002976058211 */ /* 0x000fe400018f1478 */
[C---:B-1----:R-:W-:Y:S02]  /*200d0*/  @!P1 LEA R2, P5, R114.reuse, R11, 0x2 ;  /* 0x0000000b72029211 */ /* 0x042fe400078a10ff */
[----:B------:R-:W-:Y:S01]  /*200e0*/  ISETP.GE.AND P3, PT, R103, UR4, PT ;  /* 0x0000000467007c0c */ /* 0x000fe2000bf66270 */
[----:B------:R1:W-:Y:S01]  /*200f0*/  @!P0 ST.E.64 desc[UR42][R4.64], R6 ;  /* 0x0000000604008985 */ /* 0x0003e2000c101b2a */
[----:B------:R-:W-:-:S05]  /*20100*/  @!P1 LEA.HI.X R3, R114, R41, R117, 0x2, P5 ;  /* 0x0000002972039211 */ /* 0x000fca00028f1475 */
[----:B------:R0:W-:Y:S01]  /*20110*/  @!P1 ST.E.64 desc[UR42][R2.64], R62 ;  /* 0x0000003e02009985 */ /* 0x0001e2000c101b2a */
[----:B-1----:R-:W-:-:S04]  /*20120*/  @!P2 LEA R4, P0, R110, R11, 0x2 ;  /* 0x0000000b6e04a211 */ /* 0x002fc800078010ff */
[----:B------:R-:W-:Y:S02]  /*20130*/  @!P2 LEA.HI.X R5, R110, R41, R112, 0x2, P0 ;  /* 0x000000296e05a211 */ /* 0x000fe400000f1470 */
[-C--:B0-----:R-:W-:Y:S02]  /*20140*/  @!P4 LEA R2, P1, R107, R11.reuse, 0x2 ;  /* 0x0000000b6b02c211 */ /* 0x081fe400078210ff */
[----:B------:R-:W-:Y:S01]  /*20150*/  ISETP.GE.AND P0, PT, R101, UR4, PT ;  /* 0x0000000465007c0c */ /* 0x000fe2000bf06270 */
[----:B------:R0:W-:Y:S01]  /*20160*/  @!P2 ST.E.64 desc[UR42][R4.64], R8 ;  /* 0x000000080400a985 */ /* 0x0001e2000c101b2a */
[----:B------:R-:W-:-:S11]  /*20170*/  @!P3 LEA R6, P5, R103, R11, 0x2 ;  /* 0x0000000b6706b211 */ /* 0x000fd600078a10ff */
[----:B0-----:R-:W-:Y:S02]  /*20180*/  @!P0 LEA R4, P2, R101, R11, 0x2 ;  /* 0x0000000b65048211 */ /* 0x001fe400078410ff */
[----:B--2---:R-:W-:Y:S02]  /*20190*/  @!P4 LEA.HI.X R3, R107, R41, R109, 0x2, P1 ;  /* 0x000000296b03c211 */ /* 0x004fe400008f146d */
[----:B---3--:R-:W-:-:S03]  /*201a0*/  ISETP.GE.AND P1, PT, R51, UR4, PT ;  /* 0x0000000433007c0c */ /* 0x008fc6000bf26270 */
[----:B------:R0:W-:Y:S01]  /*201b0*/  @!P4 ST.E.64 desc[UR42][R2.64], R66 ;  /* 0x000000420200c985 */ /* 0x0001e2000c101b2a */
[----:B------:R-:W-:Y:S01]  /*201c0*/  ISETP.GE.AND P4, PT, R37, UR4, PT ;  /* 0x0000000425007c0c */ /* 0x000fe2000bf86270 */
[----:B0-----:R-:W-:Y:S02]  /*201d0*/  @!P3 IMAD.MOV.U32 R2, RZ, RZ, R10 ;  /* 0x000000ffff02b224 */ /* 0x001fe400078e000a */
[----:B------:R-:W-:Y:S01]  /*201e0*/  @!P3 IMAD.MOV.U32 R3, RZ, RZ, R20 ;  /* 0x000000ffff03b224 */ /* 0x000fe200078e0014 */
[-C--:B----4-:R-:W-:Y:S02]  /*201f0*/  @!P3 LEA.HI.X R7, R103, R41.reuse, R104, 0x2, P5 ;  /* 0x000000296707b211 */ /* 0x090fe400028f1468 */
[----:B------:R-:W-:Y:S02]  /*20200*/  ISETP.GE.AND P5, PT, R36, UR4, PT ;  /* 0x0000000424007c0c */ /* 0x000fe4000bfa6270 */
[----:B-----5:R-:W-:Y:S01]  /*20210*/  @!P0 LEA.HI.X R5, R101, R41, R102, 0x2, P2 ;  /* 0x0000002965058211 */ /* 0x020fe200010f1466 */
[----:B------:R0:W-:Y:S01]  /*20220*/  @!P3 ST.E.64 desc[UR42][R6.64], R2 ;  /* 0x000000020600b985 */ /* 0x0001e2000c101b2a */
[----:B------:R-:W-:-:S03]  /*20230*/  ISETP.GE.AND P3, PT, R12, UR4, PT ;  /* 0x000000040c007c0c */ /* 0x000fc6000bf66270 */
[----:B------:R1:W-:Y:S01]  /*20240*/  @!P0 ST.E.64 desc[UR42][R4.64], R70 ;  /* 0x0000004604008985 */ /* 0x0003e2000c101b2a */
[----:B------:R-:W-:Y:S01]  /*20250*/  @!P4 IMAD.MOV.U32 R8, RZ, RZ, R73 ;  /* 0x000000ffff08c224 */ /* 0x000fe200078e0049 */
[-C--:B0-----:R-:W-:Y:S02]  /*20260*/  @!P1 LEA R2, P2, R51, R11.reuse, 0x2 ;  /* 0x0000000b33029211 */ /* 0x081fe400078410ff */
[----:B------:R-:W-:Y:S02]  /*20270*/  @!P4 LEA R6, P0, R37, R11, 0x2 ;  /* 0x0000000b2506c211 */ /* 0x000fe400078010ff */
[-C--:B------:R-:W-:Y:S01]  /*20280*/  @!P1 LEA.HI.X R3, R51, R41.reuse, R57, 0x2, P2 ;  /* 0x0000002933039211 */ /* 0x080fe200010f1439 */
[----:B-1----:R-:W-:Y:S01]  /*20290*/  @!P1 IMAD.MOV.U32 R4, RZ, RZ, R21 ;  /* 0x000000ffff049224 */ /* 0x002fe200078e0015 */
[----:B------:R-:W-:Y:S01]  /*202a0*/  @!P1 MOV R5, R24 ;  /* 0x0000001800059202 */ /* 0x000fe20000000f00 */
[----:B------:R-:W-:Y:S01]  /*202b0*/  @!P4 IMAD.MOV.U32 R9, RZ, RZ, R76 ;  /* 0x000000ffff09c224 */ /* 0x000fe200078e004c */
[----:B------:R-:W-:-:S03]  /*202c0*/  @!P4 LEA.HI.X R7, R37, R41, R15, 0x2, P0 ;  /* 0x000000292507c211 */ /* 0x000fc600000f140f */
[----:B------:R0:W-:Y:S04]  /*202d0*/  @!P1 ST.E.64 desc[UR42][R2.64], R4 ;  /* 0x0000000402009985 */ /* 0x0001e8000c101b2a */
[----:B------:R1:W-:Y:S01]  /*202e0*/  @!P4 ST.E.64 desc[UR42][R6.64], R8 ;  /* 0x000000080600c985 */ /* 0x0003e2000c101b2a */
[-C--:B0-----:R-:W-:Y:S02]  /*202f0*/  @!P5 LEA R2, P1, R36, R11.reuse, 0x2 ;  /* 0x0000000b2402d211 */ /* 0x081fe400078210ff */
[----:B------:R-:W-:Y:S02]  /*20300*/  @!P3 LEA R4, P2, R12, R11, 0x2 ;  /* 0x0000000b0c04b211 */ /* 0x000fe400078410ff */
[-C--:B------:R-:W-:Y:S01]  /*20310*/  @!P5 LEA.HI.X R3, R36, R41.reuse, R14, 0x2, P1 ;  /* 0x000000292403d211 */ /* 0x080fe200008f140e */
[----:B-1----:R-:W-:Y:S01]  /*20320*/  @!P5 IMAD.MOV.U32 R6, RZ, RZ, R25 ;  /* 0x000000ffff06d224 */ /* 0x002fe200078e0019 */
[----:B------:R-:W-:Y:S01]  /*20330*/  @!P3 LEA.HI.X R5, R12, R41, R13, 0x2, P2 ;  /* 0x000000290c05b211 */ /* 0x000fe200010f140d */
[----:B------:R-:W-:Y:S01]  /*20340*/  @!P5 IMAD.MOV.U32 R7, RZ, RZ, R26 ;  /* 0x000000ffff07d224 */ /* 0x000fe200078e001a */
[----:B------:R-:W-:Y:S01]  /*20350*/  @!P3 MOV R9, R84 ;  /* 0x000000540009b202 */ /* 0x000fe20000000f00 */
[----:B------:R-:W-:-:S03]  /*20360*/  @!P3 IMAD.MOV.U32 R8, RZ, RZ, R81 ;  /* 0x000000ffff08b224 */ /* 0x000fc600078e0051 */
[----:B------:R3:W-:Y:S04]  /*20370*/  @!P5 ST.E.64 desc[UR42][R2.64], R6 ;  /* 0x000000060200d985 */ /* 0x0007e8000c101b2a */
[----:B------:R3:W-:Y:S02]  /*20380*/  @!P3 ST.E.64 desc[UR42][R4.64], R8 ;  /* 0x000000080400b985 */ /* 0x0007e4000c101b2a */
.L_x_521:
[----:B------:R-:W-:Y:S05]  /*20390*/  BSYNC B1 ;  /* 0x0000000000017941 */ /* 0x000fea0003800000 */
.L_x_520:
[----:B------:R-:W-:-:S03]  /*203a0*/  UMOV UR4, 0xffffffff ;  /* 0xffffffff00047882 */ /* 0x000fc60000000000 */
[----:B------:R-:W-:Y:S05]  /*203b0*/  BRA.DIV UR4, `(.L_x_522) ;  /* 0x000000f204687947 */ /* 0x000fea000b800000 */
[----:B0-----:R-:W0:Y:S04]  /*203c0*/  SHFL.IDX PT, R40, R40, 0x1, 0x1c1f ;  /* 0x003c1f0028287f89 */ /* 0x001e2800000e0000 */
[----:B------:R-:W4:Y:S02]  /*203d0*/  SHFL.IDX PT, R39, R39, 0x1, 0x1c1f ;  /* 0x003c1f0027277f89 */ /* 0x000f2400000e0000 */
.L_x_842:
[----:B------:R-:W-:-:S13]  /*203e0*/  ISETP.GE.AND P0, PT, R38, R0, PT ;  /* 0x000000002600720c */ /* 0x000fda0003f06270 */
[----:B------:R-:W-:Y:S05]  /*203f0*/  @P0 BRA `(.L_x_518) ;  /* 0x0000002800540947 */ /* 0x000fea0003800000 */
[----:B------:R-:W5:Y:S01]  /*20400*/  LDL R66, [R1+0xf4] ;  /* 0x0000f40001427983 */ /* 0x000f620000100800 */
[----:B------:R-:W-:-:S03]  /*20410*/  ULDC UR4, c[0x0][0xac8] ;  /* 0x0002b20000047ab9 */ /* 0x000fc60000000800 */
[----:B------:R-:W4:Y:S04]  /*20420*/  LDL R62, [R1+0xe8] ;  /* 0x0000e800013e7983 */ /* 0x000f280000100800 */
[----:B------:R-:W4:Y:S04]  /*20430*/  LDL R58, [R1+0xe0] ;  /* 0x0000e000013a7983 */ /* 0x000f280000100800 */
[----:B------:R-:W4:Y:S04]  /*20440*/  LDL R51, [R1+0xd8] ;  /* 0x0000d80001337983 */ /* 0x000f280000100800 */
[----:B------:R-:W4:Y:S04]  /*20450*/  LDL R37, [R1+0xd4] ;  /* 0x0000d40001257983 */ /* 0x000f280000100800 */
[----:B------:R-:W4:Y:S04]  /*20460*/  LDL R25, [R1+0x160] ;  /* 0x0001600001197983 */ /* 0x000f280000100800 */
[----:B------:R-:W4:Y:S04]  /*20470*/  LDL R21, [R1+0xd0] ;  /* 0x0000d00001157983 */ /* 0x000f280000100800 */
[----:B---3--:R-:W3:Y:S04]  /*20480*/  LDL R7, [R1+0x15c] ;  /* 0x00015c0001077983 */ /* 0x008ee80000100800 */
[----:B------:R-:W3:Y:S04]  /*20490*/  LDL R6, [R1+0x170] ;  /* 0x0001700001067983 */ /* 0x000ee80000100800 */
        /* <DEDUP_REMOVED lines=9> */
[----:B-1----:R-:W3:Y:S04]  /*20530*/  LDL R41, [R1+0x178] ;  /* 0x0001780001297983 */ /* 0x002ee80000100800 */
        /* <DEDUP_REMOVED lines=14> */
[----:B--2---:R-:W2:Y:S04]  /*20620*/  LDL R11, [R1+0x11c] ;  /* 0x00011c00010b7983 */ /* 0x004ea80000100800 */
[----:B------:R-:W2:Y:S04]  /*20630*/  LDL R14, [R1+0xac] ;  /* 0x0000ac00010e7983 */ /* 0x000ea80000100800 */
[----:B------:R-:W2:Y:S04]  /*20640*/  LDL R9, [R1+0xb4] ;  /* 0x0000b40001097983 */ /* 0x000ea80000100800 */
[----:B------:R-:W2:Y:S04]  /*20650*/  LDL R8, [R1+0x94] ;  /* 0x0000940001087983 */ /* 0x000ea80000100800 */
[----:B------:R-:W2:Y:S01]  /*20660*/  LDL R10, [R1+0xa4] ;  /* 0x0000a400010a7983 */ /* 0x000ea20000100800 */
[----:B-----5:R-:W-:-:S02]  /*20670*/  IMAD.MOV.U32 R101, RZ, RZ, R66 ;  /* 0x000000ffff657224 */ /* 0x020fc400078e0042 */
[----:B----4-:R-:W-:Y:S02]  /*20680*/  IMAD.MOV.U32 R66, RZ, RZ, R62 ;  /* 0x000000ffff427224 */ /* 0x010fe400078e003e */
[----:B------:R-:W-:Y:S02]  /*20690*/  IMAD.MOV.U32 R62, RZ, RZ, R58 ;  /* 0x000000ffff3e7224 */ /* 0x000fe400078e003a */
[----:B------:R-:W-:Y:S02]  /*206a0*/  IMAD.MOV.U32 R58, RZ, RZ, R51 ;  /* 0x000000ffff3a7224 */ /* 0x000fe400078e0033 */
[----:B------:R-:W-:Y:S02]  /*206b0*/  IMAD.MOV.U32 R51, RZ, RZ, R37 ;  /* 0x000000ffff337224 */ /* 0x000fe400078e0025 */
[----:B------:R-:W-:Y:S02]  /*206c0*/  IMAD.MOV.U32 R37, RZ, RZ, R25 ;  /* 0x000000ffff257224 */ /* 0x000fe400078e0019 */
[----:B------:R-:W-:-:S02]  /*206d0*/  IMAD.MOV.U32 R25, RZ, RZ, R21 ;  /* 0x000000ffff197224 */ /* 0x000fc400078e0015 */
[----:B---3--:R-:W-:Y:S02]  /*206e0*/  IMAD.MOV.U32 R21, RZ, RZ, R7 ;  /* 0x000000ffff157224 */ /* 0x008fe400078e0007 */
[----:B------:R-:W-:Y:S01]  /*206f0*/  IMAD.MOV.U32 R7, RZ, RZ, R6 ;  /* 0x000000ffff077224 */ /* 0x000fe200078e0006 */
[----:B------:R-:W-:Y:S01]  /*20700*/  MOV R6, R5 ;  /* 0x0000000500067202 */ /* 0x000fe20000000f00 */
[----:B------:R-:W-:Y:S02]  /*20710*/  IMAD.MOV.U32 R5, RZ, RZ, R4 ;  /* 0x000000ffff057224 */ /* 0x000fe400078e0004 */
[----:B------:R-:W-:Y:S02]  /*20720*/  IMAD.MOV.U32 R4, RZ, RZ, R3 ;  /* 0x000000ffff047224 */ /* 0x000fe400078e0003 */
[----:B------:R-:W-:Y:S02]  /*20730*/  IMAD.MOV.U32 R3, RZ, RZ, R2 ;  /* 0x000000ffff037224 */ /* 0x000fe400078e0002 */
[----:B------:R-:W3:Y:S01]  /*20740*/  LDL R2, [R1+0x154] ;  /* 0x0001540001027983 */ /* 0x000ee20000100800 */
[----:B------:R-:W-:-:S02]  /*20750*/  IMAD.MOV.U32 R103, RZ, RZ, R67 ;  /* 0x000000ffff677224 */ /* 0x000fc400078e0043 */
[----:B------:R-:W-:Y:S01]  /*20760*/  IMAD.MOV.U32 R67, RZ, RZ, R63 ;  /* 0x000000ffff437224 */ /* 0x000fe200078e003f */
[----:B------:R-:W-:-:S03]  /*20770*/  MOV R63, R59 ;  /* 0x0000003b003f7202 */ /* 0x000fc60000000f00 */
[----:B------:R-:W-:Y:S02]  /*20780*/  IMAD.MOV.U32 R71, RZ, RZ, R67 ;  /* 0x000000ffff477224 */ /* 0x000fe400078e0043 */
[----:B------:R-:W-:Y:S01]  /*20790*/  IMAD.MOV.U32 R102, RZ, RZ, R70 ;  /* 0x000000ffff667224 */ /* 0x000fe200078e0046 */
[----:B------:R-:W-:Y:S01]  /*207a0*/  MOV R67, R63 ;  /* 0x0000003f00437202 */ /* 0x000fe20000000f00 */
[----:B------:R-:W-:Y:S02]  /*207b0*/  IMAD.MOV.U32 R70, RZ, RZ, R66 ;  /* 0x000000ffff467224 */ /* 0x000fe400078e0042 */
[----:B------:R-:W-:Y:S01]  /*207c0*/  IMAD.MOV.U32 R59, RZ, RZ, R57 ;  /* 0x000000ffff3b7224 */ /* 0x000fe200078e0039 */
[----:B------:R-:W-:Y:S01]  /*207d0*/  MOV R107, R71 ;  /* 0x00000047006b7202 */ /* 0x000fe20000000f00 */
[----:B------:R-:W-:Y:S02]  /*207e0*/  IMAD.MOV.U32 R66, RZ, RZ, R62 ;  /* 0x000000ffff427224 */ /* 0x000fe400078e003e */
[----:B------:R-:W-:-:S02]  /*207f0*/  IMAD.MOV.U32 R57, RZ, RZ, R41 ;  /* 0x000000ffff397224 */ /* 0x000fc400078e0029 */
[----:B------:R-:W-:Y:S01]  /*20800*/  IMAD.MOV.U32 R63, RZ, RZ, R59 ;  /* 0x000000ffff3f7224 */ /* 0x000fe200078e003b */
[----:B------:R-:W-:Y:S01]  /*20810*/  MOV R41, R36 ;  /* 0x0000002400297202 */ /* 0x000fe20000000f00 */
[----:B------:R-:W-:Y:S01]  /*20820*/  IMAD.MOV.U32 R62, RZ, RZ, R58 ;  /* 0x000000ffff3e7224 */ /* 0x000fe200078e003a */
[----:B------:R-:W-:Y:S01]  /*20830*/  ISETP.GE.AND P0, PT, R73, UR4, PT ;  /* 0x0000000449007c0c */ /* 0x000fe2000bf06270 */
[----:B------:R-:W-:Y:S02]  /*20840*/  IMAD.MOV.U32 R59, RZ, RZ, R57 ;  /* 0x000000ffff3b7224 */ /* 0x000fe400078e0039 */
[----:B------:R-:W-:Y:S01]  /*20850*/  IMAD.MOV.U32 R71, RZ, RZ, R70 ;  /* 0x000000ffff477224 */ /* 0x000fe200078e0046 */
[----:B------:R-:W-:Y:S01]  /*20860*/  MOV R57, R41 ;  /* 0x0000002900397202 */ /* 0x000fe20000000f00 */
[----:B------:R-:W-:Y:S02]  /*20870*/  IMAD.MOV.U32 R36, RZ, RZ, R24 ;  /* 0x000000ffff247224 */ /* 0x000fe400078e0018 */
[----:B------:R-:W-:Y:S01]  /*20880*/  IMAD.MOV.U32 R70, RZ, RZ, R67 ;  /* 0x000000ffff467224 */ /* 0x000fe200078e0043 */
[----:B------:R-:W-:Y:S01]  /*20890*/  ISETP.GE.AND P1, PT, R114, UR4, PT ;  /* 0x0000000472007c0c */ /* 0x000fe2000bf26270 */
[----:B------:R-:W-:Y:S01]  /*208a0*/  IMAD.MOV.U32 R58, RZ, RZ, R51 ;  /* 0x000000ffff3a7224 */ /* 0x000fe200078e0033 */
[----:B------:R-:W4:Y:S01]  /*208b0*/  LDL R24, [R1+0x120] ;  /* 0x0001200001187983 */ /* 0x000f220000100800 */
[----:B------:R-:W-:-:S02]  /*208c0*/  IMAD.MOV.U32 R67, RZ, RZ, R66 ;  /* 0x000000ffff437224 */ /* 0x000fc400078e0042 */
[----:B------:R-:W-:Y:S02]  /*208d0*/  IMAD.MOV.U32 R66, RZ, RZ, R63 ;  /* 0x000000ffff427224 */ /* 0x000fe400078e003f */
[----:B------:R-:W-:Y:S02]  /*208e0*/  IMAD.MOV.U32 R51, RZ, RZ, R37 ;  /* 0x000000ffff337224 */ /* 0x000fe400078e0025 */
[----:B------:R-:W-:Y:S01]  /*208f0*/  IMAD.MOV.U32 R63, RZ, RZ, R62 ;  /* 0x000000ffff3f7224 */ /* 0x000fe200078e003e */
[----:B------:R-:W-:Y:S01]  /*20900*/  MOV R62, R59 ;  /* 0x0000003b003e7202 */ /* 0x000fe20000000f00 */
[----:B------:R-:W-:Y:S02]  /*20910*/  IMAD.MOV.U32 R41, RZ, RZ, R36 ;  /* 0x000000ffff297224 */ /* 0x000fe400078e0024 */
[----:B------:R-:W-:Y:S02]  /*20920*/  IMAD.MOV.U32 R37, RZ, RZ, R25 ;  /* 0x000000ffff257224 */ /* 0x000fe400078e0019 */
[----:B------:R-:W-:-:S02]  /*20930*/  IMAD.MOV.U32 R59, RZ, RZ, R58 ;  /* 0x000000ffff3b7224 */ /* 0x000fc400078e003a */
[----:B------:R-:W-:Y:S02]  /*20940*/  IMAD.MOV.U32 R58, RZ, RZ, R57 ;  /* 0x000000ffff3a7224 */ /* 0x000fe400078e0039 */
[----:B------:R-:W-:Y:S01]  /*20950*/  IMAD.MOV.U32 R36, RZ, RZ, R7 ;  /* 0x000000ffff247224 */ /* 0x000fe200078e0007 */
[----:B------:R-:W-:Y:S01]  /*20960*/  MOV R7, R5 ;  /* 0x0000000500077202 */ /* 0x000fe20000000f00 */
[----:B------:R-:W-:Y:S02]  /*20970*/  IMAD.MOV.U32 R25, RZ, RZ, R6 ;  /* 0x000000ffff197224 */ /* 0x000fe400078e0006 */
[----:B------:R-:W-:Y:S02]  /*20980*/  IMAD.MOV.U32 R57, RZ, RZ, R51 ;  /* 0x000000ffff397224 */ /* 0x000fe400078e0033 */
[----:B------:R-:W-:Y:S02]  /*20990*/  IMAD.MOV.U32 R6, RZ, RZ, R4 ;  /* 0x000000ffff067224 */ /* 0x000fe400078e0004 */
[----:B------:R-:W-:-:S02]  /*209a0*/  IMAD.MOV.U32 R51, RZ, RZ, R41 ;  /* 0x000000ffff337224 */ /* 0x000fc400078e0029 */
[----:B------:R-:W-:Y:S02]  /*209b0*/  IMAD.MOV.U32 R5, RZ, RZ, R3 ;  /* 0x000000ffff057224 */ /* 0x000fe400078e0003 */
[----:B------:R-:W-:Y:S02]  /*209c0*/  IMAD.MOV.U32 R41, RZ, RZ, R37 ;  /* 0x000000ffff297224 */ /* 0x000fe400078e0025 */
[----:B0-----:R-:W-:Y:S02]  /*209d0*/  @!P0 IMAD.MOV.U32 R3, RZ, RZ, R40 ;  /* 0x000000ffff038224 */ /* 0x001fe400078e0028 */
[----:B------:R-:W-:Y:S02]  /*209e0*/  IMAD.MOV.U32 R76, RZ, RZ, R67 ;  /* 0x000000ffff4c7224 */ /* 0x000fe400078e0043 */
[----:B------:R-:W-:Y:S02]  /*209f0*/  IMAD.MOV.U32 R67, RZ, RZ, R59 ;  /* 0x000000ffff437224 */ /* 0x000fe400078e003b */
[----:B------:R-:W-:-:S02]  /*20a00*/  IMAD.MOV.U32 R59, RZ, RZ, R41 ;  /* 0x000000ffff3b7224 */ /* 0x000fc400078e0029 */
[----:B------:R-:W-:Y:S01]  /*20a10*/  IMAD.MOV.U32 R41, RZ, RZ, R6 ;  /* 0x000000ffff297224 */ /* 0x000fe200078e0006 */
[----:B------:R-:W-:Y:S01]  /*20a20*/  @!P1 LEA R6, P4, R114, R39, 0x2 ;  /* 0x0000002772069211 */ /* 0x000fe200078810ff */
[----:B---3--:R-:W-:Y:S02]  /*20a30*/  IMAD.MOV.U32 R4, RZ, RZ, R2 ;  /* 0x000000ffff047224 */ /* 0x008fe400078e0002 */
[----:B------:R-:W-:-:S04]  /*20a40*/  @!P0 IMAD.MOV.U32 R2, RZ, RZ, R39 ;  /* 0x000000ffff028224 */ /* 0x000fc800078e0027 */
[----:B------:R-:W-:-:S04]  /*20a50*/  @!P0 IMAD.WIDE R2, R73, 0x4, R2 ;  /* 0x0000000449028825 */ /* 0x000fc800078e0202 */
[----:B------:R-:W-:Y:S02]  /*20a60*/  IMAD.MOV.U32 R73, RZ, RZ, R66 ;  /* 0x000000ffff497224 */ /* 0x000fe400078e0042 */
[----:B------:R-:W-:Y:S02]  /*20a70*/  IMAD.MOV.U32 R66, RZ, RZ, R57 ;  /* 0x000000ffff427224 */ /* 0x000fe400078e0039 */
[----:B------:R-:W-:Y:S02]  /*20a80*/  IMAD.MOV.U32 R57, RZ, RZ, R25 ;  /* 0x000000ffff397224 */ /* 0x000fe400078e0019 */
[----:B------:R-:W-:Y:S01]  /*20a90*/  IMAD.MOV.U32 R25, RZ, RZ, R7 ;  /* 0x000000ffff197224 */ /* 0x000fe200078e0007 */
[----:B------:R-:W-:Y:S02]  /*20aa0*/  @!P1 LEA.HI.X R7, R114, R40, R117, 0x2, P4 ;  /* 0x0000002872079211 */ /* 0x000fe400020f1475 */
[----:B------:R-:W3:Y:S01]  /*20ab0*/  LDL R114, [R1+0x188] ;  /* 0x0001880001727983 */ /* 0x000ee20000100800 */
[----:B------:R-:W-:Y:S01]  /*20ac0*/  ISETP.GE.AND P3, PT, R112, UR4, PT ;  /* 0x0000000470007c0c */ /* 0x000fe2000bf66270 */
[----:B------:R-:W-:Y:S01]  /*20ad0*/  IMAD.MOV.U32 R84, RZ, RZ, R71 ;  /* 0x000000ffff547224 */ /* 0x000fe200078e0047 */
[----:B------:R-:W-:Y:S01]  /*20ae0*/  MOV R37, R36 ;  /* 0x0000002400257202 */ /* 0x000fe20000000f00 */
[----:B------:R-:W-:Y:S01]  /*20af0*/  IMAD.MOV.U32 R81, RZ, RZ, R70 ;  /* 0x000000ffff517224 */ /* 0x000fe200078e0046 */
[----:B------:R-:W-:Y:S01]  /*20b00*/  MOV R70, R62 ;  /* 0x0000003e00467202 */ /* 0x000fe20000000f00 */
[----:B------:R-:W-:Y:S01]  /*20b10*/  IMAD.MOV.U32 R71, RZ, RZ, R63 ;  /* 0x000000ffff477224 */ /* 0x000fe200078e003f */
[----:B------:R-:W5:Y:S01]  /*20b20*/  LDL R36, [R1+0x130] ;  /* 0x0001300001247983 */ /* 0x000f620000100800 */
[----:B------:R-:W-:Y:S01]  /*20b30*/  IMAD.MOV.U32 R63, RZ, RZ, R58 ;  /* 0x000000ffff3f7224 */ /* 0x000fe200078e003a */
[----:B------:R-:W-:Y:S01]  /*20b40*/  MOV R58, R37 ;  /* 0x00000025003a7202 */ /* 0x000fe20000000f00 */
[----:B------:R-:W-:-:S02]  /*20b50*/  IMAD.MOV.U32 R62, RZ, RZ, R51 ;  /* 0x000000ffff3e7224 */ /* 0x000fc400078e0033 */
[----:B------:R-:W-:Y:S02]  /*20b60*/  IMAD.MOV.U32 R51, RZ, RZ, R5 ;  /* 0x000000ffff337224 */ /* 0x000fe400078e0005 */
[----:B------:R-:W-:Y:S01]  /*20b70*/  IMAD.MOV.U32 R37, RZ, RZ, R4 ;  /* 0x000000ffff257224 */ /* 0x000fe200078e0004 */
[----:B------:R-:W-:Y:S01]  /*20b80*/  @!P0 MOV R4, R27 ;  /* 0x0000001b00048202 */ /* 0x000fe20000000f00 */
[----:B------:R-:W-:-:S05]  /*20b90*/  @!P0 IMAD.MOV.U32 R5, RZ, RZ, R28 ;  /* 0x000000ffff058224 */ /* 0x000fca00078e001c */
[----:B------:R0:W-:Y:S02]  /*20ba0*/  @!P0 ST.E.64 desc[UR42][R2.64], R4 ;  /* 0x0000000402008985 */ /* 0x0001e4000c101b2a */
[----:B0-----:R-:W-:-:S04]  /*20bb0*/  @!P3 LEA R2, P5, R112, R39, 0x2 ;  /* 0x000000277002b211 */ /* 0x001fc800078a10ff */
[----:B---3--:R-:W-:Y:S02]  /*20bc0*/  @!P3 LEA.HI.X R3, R112, R40, R114, 0x2, P5 ;  /* 0x000000287003b211 */ /* 0x008fe400028f1472 */
[----:B------:R-:W3:Y:S01]  /*20bd0*/  LDL R112, [R1+0x184] ;  /* 0x0001840001707983 */ /* 0x000ee20000100800 */
[----:B------:R-:W-:Y:S01]  /*20be0*/  ISETP.GE.AND P2, PT, R110, UR4, PT ;  /* 0x000000046e007c0c */ /* 0x000fe2000bf46270 */
[----:B------:R-:W-:Y:S02]  /*20bf0*/  @!P1 IMAD.MOV.U32 R4, RZ, RZ, R119 ;  /* 0x000000ffff049224 */ /* 0x000fe400078e0077 */
[----:B------:R-:W-:-:S05]  /*20c00*/  @!P1 IMAD.MOV.U32 R5, RZ, RZ, R65 ;  /* 0x000000ffff059224 */ /* 0x000fca00078e0041 */
[----:B------:R0:W-:Y:S01]  /*20c10*/  @!P1 ST.E.64 desc[UR42][R6.64], R4 ;  /* 0x0000000406009985 */ /* 0x0001e2000c101b2a */
[----:B------:R-:W-:Y:S01]  /*20c20*/  IMAD.MOV.U32 R118, RZ, RZ, R84 ;  /* 0x000000ffff767224 */ /* 0x000fe200078e0054 */
[----:B------:R-:W-:Y:S01]  /*20c30*/  MOV R84, R76 ;  /* 0x0000004c00547202 */ /* 0x000fe20000000f00 */
[----:B------:R-:W-:Y:S02]  /*20c40*/  IMAD.MOV.U32 R117, RZ, RZ, R81 ;  /* 0x000000ffff757224 */ /* 0x000fe400078e0051 */
[----:B------:R-:W-:Y:S02]  /*20c50*/  IMAD.MOV.U32 R76, RZ, RZ, R71 ;  /* 0x000000ffff4c7224 */ /* 0x000fe400078e0047 */
[----:B------:R-:W-:Y:S01]  /*20c60*/  IMAD.MOV.U32 R81, RZ, RZ, R73 ;  /* 0x000000ffff517224 */ /* 0x000fe200078e0049 */
[----:B0-----:R-:W-:Y:S01]  /*20c70*/  @!P2 LEA R4, P4, R110, R39, 0x2 ;  /* 0x000000276e04a211 */ /* 0x001fe200078810ff */
[----:B------:R-:W-:Y:S01]  /*20c80*/  IMAD.MOV.U32 R71, RZ, RZ, R67 ;  /* 0x000000ffff477224 */ /* 0x000fe200078e0043 */
[----:B------:R-:W-:Y:S01]  /*20c90*/  MOV R67, R59 ;  /* 0x0000003b00437202 */ /* 0x000fe20000000f00 */
[----:B------:R-:W-:-:S02]  /*20ca0*/  IMAD.MOV.U32 R73, RZ, RZ, R70 ;  /* 0x000000ffff497224 */ /* 0x000fc400078e0046 */
[----:B------:R-:W-:Y:S02]  /*20cb0*/  IMAD.MOV.U32 R70, RZ, RZ, R62 ;  /* 0x000000ffff467224 */ /* 0x000fe400078e003e */
[----:B------:R-:W-:Y:S02]  /*20cc0*/  IMAD.MOV.U32 R59, RZ, RZ, R57 ;  /* 0x000000ffff3b7224 */ /* 0x000fe400078e0039 */
[----:B------:R-:W-:Y:S02]  /*20cd0*/  IMAD.MOV.U32 R62, RZ, RZ, R58 ;  /* 0x000000ffff3e7224 */ /* 0x000fe400078e003a */
[----:B------:R-:W-:Y:S02]  /*20ce0*/  IMAD.MOV.U32 R57, RZ, RZ, R51 ;  /* 0x000000ffff397224 */ /* 0x000fe400078e0033 */
[----:B------:R-:W-:Y:S02]  /*20cf0*/  IMAD.MOV.U32 R58, RZ, RZ, R37 ;  /* 0x000000ffff3a7224 */ /* 0x000fe400078e0025 */
[----:B-----5:R-:W-:Y:S01]  /*20d00*/  IMAD.MOV.U32 R51, RZ, RZ, R36 ;  /* 0x000000ffff337224 */ /* 0x020fe200078e0024 */
[----:B------:R-:W5:Y:S04]  /*20d10*/  LDL R37, [R1+0xbc] ;  /* 0x0000bc0001257983 */ /* 0x000f680000100800 */
[----:B------:R-:W2:Y:S01]  /*20d20*/  LDL R36, [R1+0xb8] ;  /* 0x0000b80001247983 */ /* 0x000ea20000100800 */
[----:B---3--:R-:W-:-:S03]  /*20d30*/  @!P2 LEA.HI.X R5, R110, R40, R112, 0x2, P4 ;  /* 0x000000286e05a211 */ /* 0x008fc600020f1470 */
[----:B------:R-:W3:Y:S01]  /*20d40*/  LDL R110, [R1+0x180] ;  /* 0x00018000016e7983 */ /* 0x000ee20000100800 */
[----:B------:R-:W-:-:S03]  /*20d50*/  ISETP.GE.AND P0, PT, R109, UR4, PT ;  /* 0x000000046d007c0c */ /* 0x000fc6000bf06270 */
[----:B------:R0:W-:Y:S01]  /*20d60*/  @!P3 ST.E.64 desc[UR42][R2.64], R42 ;  /* 0x0000002a0200b985 */ /* 0x0001e2000c101b2a */
[----:B------:R-:W-:Y:S02]  /*20d70*/  IMAD.MOV.U32 R112, RZ, RZ, R84 ;  /* 0x000000ffff707224 */ /* 0x000fe400078e0054 */
[----:B------:R-:W-:Y:S01]  /*20d80*/  IMAD.MOV.U32 R84, RZ, RZ, R76 ;  /* 0x000000ffff547224 */ /* 0x000fe200078e004c */
[----:B------:R-:W-:Y:S01]  /*20d90*/  MOV R76, R71 ;  /* 0x00000047004c7202 */ /* 0x000fe20000000f00 */
[----:B------:R-:W-:Y:S02]  /*20da0*/  IMAD.MOV.U32 R114, RZ, RZ, R81 ;  /* 0x000000ffff727224 */ /* 0x000fe400078e0051 */
[----:B------:R-:W-:-:S03]  /*20db0*/  IMAD.MOV.U32 R81, RZ, RZ, R73 ;  /* 0x000000ffff517224 */ /* 0x000fc600078e0049 */
[----:B0-----:R-:W-:Y:S01]  /*20dc0*/  @!P0 LEA R2, P5, R109, R39, 0x2 ;  /* 0x000000276d028211 */ /* 0x001fe200078a10ff */
[----:B------:R-:W-:Y:S02]  /*20dd0*/  IMAD.MOV.U32 R71, RZ, RZ, R67 ;  /* 0x000000ffff477224 */ /* 0x000fe400078e0043 */
[----:B------:R-:W-:Y:S02]  /*20de0*/  IMAD.MOV.U32 R73, RZ, RZ, R70 ;  /* 0x000000ffff497224 */ /* 0x000fe400078e0046 */
[----:B------:R-:W-:Y:S02]  /*20df0*/  IMAD.MOV.U32 R67, RZ, RZ, R59 ;  /* 0x000000ffff437224 */ /* 0x000fe400078e003b */
[----:B------:R-:W-:Y:S02]  /*20e00*/  IMAD.MOV.U32 R70, RZ, RZ, R62 ;  /* 0x000000ffff467224 */ /* 0x000fe400078e003e */
[----:B------:R-:W-:Y:S01]  /*20e10*/  IMAD.MOV.U32 R59, RZ, RZ, R58 ;  /* 0x000000ffff3b7224 */ /* 0x000fe200078e003a */
[----:B-----5:R-:W-:-:S02]  /*20e20*/  MOV R62, R37 ;  /* 0x00000025003e7202 */ /* 0x020fc40000000f00 */
[----:B------:R-:W5:Y:S01]  /*20e30*/  LDL R37, [R1+0x16c] ;  /* 0x00016c0001257983 */ /* 0x000f620000100800 */
[----:B--2---:R-:W-:-:S03]  /*20e40*/  IMAD.MOV.U32 R58, RZ, RZ, R36 ;  /* 0x000000ffff3a7224 */ /* 0x004fc600078e0024 */
[----:B------:R-:W2:Y:S01]  /*20e50*/  LDL R36, [R1+0xc8] ;  /* 0x0000c80001247983 */ /* 0x000ea20000100800 */
[----:B---3--:R-:W-:-:S03]  /*20e60*/  @!P0 LEA.HI.X R3, R109, R40, R110, 0x2, P5 ;  /* 0x000000286d038211 */ /* 0x008fc600028f146e */
[----:B------:R-:W3:Y:S01]  /*20e70*/  LDL R109, [R1+0x17c] ;  /* 0x00017c00016d7983 */ /* 0x000ee20000100800 */
[----:B------:R-:W-:Y:S01]  /*20e80*/  ISETP.GE.AND P1, PT, R104, UR4, PT ;  /* 0x0000000468007c0c */ /* 0x000fe2000bf26270 */
[----:B------:R-:W-:Y:S01]  /*20e90*/  @!P2 IMAD.MOV.U32 R7, RZ, RZ, R92 ;  /* 0x000000ffff07a224 */ /* 0x000fe200078e005c */
[----:B------:R-:W-:Y:S02]  /*20ea0*/  ISETP.GE.AND P3, PT, R102, UR4, PT ;  /* 0x0000000466007c0c */ /* 0x000fe4000bf66270 */
[----:B------:R-:W-:-:S05]  /*20eb0*/  @!P2 MOV R6, R89 ;  /* 0x000000590006a202 */ /* 0x000fca0000000f00 */
[----:B------:R0:W-:Y:S01]  /*20ec0*/  @!P2 ST.E.64 desc[UR42][R4.64], R6 ;  /* 0x000000060400a985 */ /* 0x0001e2000c101b2a */
[----:B------:R-:W-:-:S03]  /*20ed0*/  IMAD.MOV.U32 R110, RZ, RZ, R84 ;  /* 0x000000ffff6e7224 */ /* 0x000fc600078e0054 */
[----:B------:R1:W-:Y:S01]  /*20ee0*/  @!P0 ST.E.64 desc[UR42][R2.64], R44 ;  /* 0x0000002c02008985 */ /* 0x0003e2000c101b2a */
[----:B------:R-:W-:Y:S01]  /*20ef0*/  IMAD.MOV.U32 R84, RZ, RZ, R76 ;  /* 0x000000ffff547224 */ /* 0x000fe200078e004c */
[----:B------:R-:W-:Y:S02]  /*20f00*/  MOV R76, R71 ;  /* 0x00000047004c7202 */ /* 0x000fe40000000f00 */
[-C--:B0-----:R-:W-:Y:S01]  /*20f10*/  @!P1 LEA R4, P4, R104, R39.reuse, 0x2 ;  /* 0x0000002768049211 */ /* 0x081fe200078810ff */
[----:B------:R-:W-:Y:S01]  /*20f20*/  IMAD.MOV.U32 R71, RZ, RZ, R67 ;  /* 0x000000ffff477224 */ /* 0x000fe200078e0043 */
[----:B-1----:R-:W-:Y:S01]  /*20f30*/  @!P3 LEA R2, P5, R102, R39, 0x2 ;  /* 0x000000276602b211 */ /* 0x002fe200078a10ff */
[----:B--2---:R-:W-:Y:S01]  /*20f40*/  IMAD.MOV.U32 R67, RZ, RZ, R36 ;  /* 0x000000ffff437224 */ /* 0x004fe200078e0024 */
[----:B---3--:R-:W-:Y:S01]  /*20f50*/  @!P1 LEA.HI.X R5, R104, R40, R109, 0x2, P4 ;  /* 0x0000002868059211 */ /* 0x008fe200020f146d */
[----:B------:R-:W-:Y:S02]  /*20f60*/  IMAD.MOV.U32 R104, RZ, RZ, R81 ;  /* 0x000000ffff687224 */ /* 0x000fe400078e0051 */
[----:B------:R-:W-:-:S02]  /*20f70*/  IMAD.MOV.U32 R81, RZ, RZ, R73 ;  /* 0x000000ffff517224 */ /* 0x000fc400078e0049 */
[----:B------:R-:W-:Y:S01]  /*20f80*/  IMAD.MOV.U32 R73, RZ, RZ, R70 ;  /* 0x000000ffff497224 */ /* 0x000fe200078e0046 */
[----:B------:R-:W-:Y:S01]  /*20f90*/  @!P3 LEA.HI.X R3, R102, R40, R104, 0x2, P5 ;  /* 0x000000286603b211 */ /* 0x000fe200028f1468 */
[----:B-----5:R-:W-:Y:S01]  /*20fa0*/  IMAD.MOV.U32 R70, RZ, RZ, R37 ;  /* 0x000000ffff467224 */ /* 0x020fe200078e0025 */
[----:B------:R-:W-:Y:S01]  /*20fb0*/  MOV R102, R81 ;  /* 0x0000005100667202 */ /* 0x000fe20000000f00 */
[----:B------:R-:W-:Y:S02]  /*20fc0*/  IMAD.MOV.U32 R37, RZ, RZ, R26 ;  /* 0x000000ffff257224 */ /* 0x000fe400078e001a */
[----:B------:R-:W-:Y:S02]  /*20fd0*/  IMAD.MOV.U32 R104, RZ, RZ, R84 ;  /* 0x000000ffff687224 */ /* 0x000fe400078e0054 */
[----:B------:R-:W-:Y:S02]  /*20fe0*/  IMAD.MOV.U32 R81, RZ, RZ, R73 ;  /* 0x000000ffff517224 */ /* 0x000fe400078e0049 */
[----:B------:R-:W-:-:S02]  /*20ff0*/  IMAD.MOV.U32 R84, RZ, RZ, R76 ;  /* 0x000000ffff547224 */ /* 0x000fc400078e004c */
[----:B------:R-:W-:Y:S01]  /*21000*/  IMAD.MOV.U32 R76, RZ, RZ, R71 ;  /* 0x000000ffff4c7224 */ /* 0x000fe200078e0047 */
[----:B------:R-:W-:Y:S01]  /*21010*/  MOV R71, R67 ;  /* 0x0000004300477202 */ /* 0x000fe20000000f00 */
[----:B------:R-:W-:Y:S01]  /*21020*/  IMAD.MOV.U32 R73, RZ, RZ, R70 ;  /* 0x000000ffff497224 */ /* 0x000fe200078e0046 */
[----:B------:R-:W2:Y:S01]  /*21030*/  LDL R67, [R1+0x164] ;  /* 0x0001640001437983 */ /* 0x000ea20000100800 */
[----:B------:R-:W-:Y:S01]  /*21040*/  IMAD.MOV.U32 R70, RZ, RZ, R37 ;  /* 0x000000ffff467224 */ /* 0x000fe200078e0025 */
[----:B------:R-:W-:Y:S01]  /*21050*/  MOV R109, R81 ;  /* 0x00000051006d7202 */ /* 0x000fe20000000f00 */
[----:B------:R-:W-:Y:S02]  /*21060*/  IMAD.MOV.U32 R81, RZ, RZ, R76 ;  /* 0x000000ffff517224 */ /* 0x000fe400078e004c */
[----:B------:R-:W-:Y:S02]  /*21070*/  IMAD.MOV.U32 R76, RZ, RZ, R70 ;  /* 0x000000ffff4c7224 */ /* 0x000fe400078e0046 */
[----:B------:R-:W-:-:S02]  /*21080*/  IMAD.MOV.U32 R70, RZ, RZ, R66 ;  /* 0x000000ffff467224 */ /* 0x000fc400078e0042 */
[----:B------:R-:W-:Y:S02]  /*21090*/  IMAD.MOV.U32 R66, RZ, RZ, R63 ;  /* 0x000000ffff427224 */ /* 0x000fe400078e003f */
[----:B------:R-:W3:Y:S01]  /*210a0*/  LDL R63, [R1+0x144] ;  /* 0x00014400013f7983 */ /* 0x000ee20000100800 */
[----:B------:R-:W-:Y:S01]  /*210b0*/  ISETP.GE.AND P2, PT, R101, UR4, PT ;  /* 0x0000000465007c0c */ /* 0x000fe2000bf46270 */
[----:B------:R-:W-:Y:S01]  /*210c0*/  @!P1 IMAD.MOV.U32 R6, RZ, RZ, R49 ;  /* 0x000000ffff069224 */ /* 0x000fe200078e0031 */
[----:B------:R-:W-:Y:S01]  /*210d0*/  ISETP.GE.AND P0, PT, R103, UR4, PT ;  /* 0x0000000467007c0c */ /* 0x000fe2000bf06270 */
[----:B------:R-:W-:-:S05]  /*210e0*/  @!P1 IMAD.MOV.U32 R7, RZ, RZ, R97 ;  /* 0x000000ffff079224 */ /* 0x000fca00078e0061 */
[----:B------:R0:W-:Y:S01]  /*210f0*/  @!P1 ST.E.64 desc[UR42][R4.64], R6 ;  /* 0x0000000604009985 */ /* 0x0001e2000c101b2a */
[----:B------:R-:W-:-:S03]  /*21100*/  ISETP.GE.AND P1, PT, R107, UR4, PT ;  /* 0x000000046b007c0c */ /* 0x000fc6000bf26270 */
[----:B------:R1:W-:Y:S01]  /*21110*/  @!P3 ST.E.64 desc[UR42][R2.64], R46 ;  /* 0x0000002e0200b985 */ /* 0x0003e2000c101b2a */
[----:B0-----:R-:W-:-:S04]  /*21120*/  @!P2 LEA R4, P4, R101, R39, 0x2 ;  /* 0x000000276504a211 */ /* 0x001fc800078810ff */
[----:B------:R-:W-:Y:S01]  /*21130*/  @!P2 LEA.HI.X R5, R101, R40, R102, 0x2, P4 ;  /* 0x000000286505a211 */ /* 0x000fe200020f1466 */
[----:B------:R-:W-:Y:S01]  /*21140*/  IMAD.MOV.U32 R102, RZ, RZ, R84 ;  /* 0x000000ffff667224 */ /* 0x000fe200078e0054 */
[C---:B-1----:R-:W-:Y:S01]  /*21150*/  @!P0 LEA R2, P5, R103.reuse, R39, 0x2 ;  /* 0x0000002767028211 */ /* 0x042fe200078a10ff */
[----:B------:R-:W-:Y:S01]  /*21160*/  IMAD.MOV.U32 R84, RZ, RZ, R73 ;  /* 0x000000ffff547224 */ /* 0x000fe200078e0049 */
[----:B------:R-:W-:Y:S01]  /*21170*/  @!P2 MOV R101, R100 ;  /* 0x000000640065a202 */ /* 0x000fe20000000f00 */
[----:B------:R-:W-:Y:S02]  /*21180*/  IMAD.MOV.U32 R73, RZ, RZ, R71 ;  /* 0x000000ffff497224 */ /* 0x000fe400078e0047 */
[----:B------:R-:W-:Y:S01]  /*21190*/  @!P2 IMAD.MOV.U32 R100, RZ, RZ, R121 ;  /* 0x000000ffff64a224 */ /* 0x000fe200078e0079 */
[----:B------:R-:W-:Y:S01]  /*211a0*/  @!P0 LEA.HI.X R3, R103, R40, R109, 0x2, P5 ;  /* 0x0000002867038211 */ /* 0x000fe200028f146d */
[----:B------:R-:W-:Y:S02]  /*211b0*/  IMAD.MOV.U32 R109, RZ, RZ, R84 ;  /* 0x000000ffff6d7224 */ /* 0x000fe400078e0054 */
[----:B------:R-:W-:Y:S01]  /*211c0*/  IMAD.MOV.U32 R103, RZ, RZ, R76 ;  /* 0x000000ffff677224 */ /* 0x000fe200078e004c */
[----:B------:R0:W-:Y:S01]  /*211d0*/  @!P2 ST.E.64 desc[UR42][R4.64], R100 ;  /* 0x000000640400a985 */ /* 0x0001e2000c101b2a */
[----:B------:R-:W-:-:S02]  /*211e0*/  MOV R76, R70 ;  /* 0x00000046004c7202 */ /* 0x000fc40000000f00 */
[----:B0-----:R-:W-:-:S04]  /*211f0*/  @!P1 LEA R4, P4, R107, R39, 0x2 ;  /* 0x000000276b049211 */ /* 0x001fc800078810ff */
[----:B------:R-:W-:Y:S02]  /*21200*/  @!P1 LEA.HI.X R5, R107, R40, R109, 0x2, P4 ;  /* 0x000000286b059211 */ /* 0x000fe400020f146d */
[----:B--2---:R-:W-:Y:S01]  /*21210*/  MOV R71, R67 ;  /* 0x0000004300477202 */ /* 0x004fe20000000f00 */
[----:B------:R-:W-:-:S04]  /*21220*/  IMAD.MOV.U32 R67, RZ, RZ, R13 ;  /* 0x000000ffff437224 */ /* 0x000fc800078e000d */
[----:B------:R-:W-:Y:S02]  /*21230*/  IMAD.MOV.U32 R84, RZ, RZ, R71 ;  /* 0x000000ffff547224 */ /* 0x000fe400078e0047 */
[----:B------:R-:W-:Y:S02]  /*21240*/  IMAD.MOV.U32 R70, RZ, RZ, R67 ;  /* 0x000000ffff467224 */ /* 0x000fe400078e0043 */
[----:B---3--:R-:W-:Y:S02]  /*21250*/  IMAD.MOV.U32 R71, RZ, RZ, R63 ;  /* 0x000000ffff477224 */ /* 0x008fe400078e003f */
[----:B------:R-:W2:Y:S01]  /*21260*/  LDL R63, [R1+0x158] ;  /* 0x00015800013f7983 */ /* 0x000ea20000100800 */
[----:B------:R-:W-:Y:S02]  /*21270*/  IMAD.MOV.U32 R67, RZ, RZ, R21 ;  /* 0x000000ffff437224 */ /* 0x000fe400078e0015 */
[----:B------:R-:W-:Y:S01]  /*21280*/  IMAD.MOV.U32 R107, RZ, RZ, R84 ;  /* 0x000000ffff6b7224 */ /* 0x000fe200078e0054 */
[----:B------:R-:W-:Y:S01]  /*21290*/  ISETP.GE.AND P3, PT, R118, UR4, PT ;  /* 0x0000000476007c0c */ /* 0x000fe2000bf66270 */
[----:B------:R-:W-:Y:S01]  /*212a0*/  IMAD.MOV.U32 R84, RZ, RZ, R67 ;  /* 0x000000ffff547224 */ /* 0x000fe200078e0043 */
[----:B------:R-:W-:Y:S01]  /*212b0*/  MOV R67, R59 ;  /* 0x0000003b00437202 */ /* 0x000fe20000000f00 */
[----:B------:R-:W-:-:S02]  /*212c0*/  IMAD.MOV.U32 R59, RZ, RZ, R41 ;  /* 0x000000ffff3b7224 */ /* 0x000fc400078e0029 */
[----:B------:R-:W-:Y:S01]  /*212d0*/  @!P0 IMAD.MOV.U32 R49, RZ, RZ, R50 ;  /* 0x000000ffff318224 */ /* 0x000fe200078e0032 */
[----:B------:R-:W3:Y:S01]  /*212e0*/  LDL R41, [R1+0x148] ;  /* 0x0001480001297983 */ /* 0x000ee20000100800 */
[----:B------:R-:W-:-:S03]  /*212f0*/  MOV R120, R103 ;  /* 0x0000006700787202 */ /* 0x000fc60000000f00 */
[----:B------:R0:W-:Y:S01]  /*21300*/  @!P0 ST.E.64 desc[UR42][R2.64], R48 ;  /* 0x0000003002008985 */ /* 0x0001e2000c101b2a */
[----:B------:R-:W-:Y:S01]  /*21310*/  IMAD.MOV.U32 R103, RZ, RZ, R76 ;  /* 0x000000ffff677224 */ /* 0x000fe200078e004c */
[----:B------:R-:W-:Y:S02]  /*21320*/  MOV R26, R20 ;  /* 0x00000014001a7202 */ /* 0x000fe40000000f00 */
[----:B------:R-:W5:Y:S01]  /*21330*/  LDL R20, [R1+0x138] ;  /* 0x0001380001147983 */ /* 0x000f620000100800 */
[----:B------:R-:W-:Y:S01]  /*21340*/  ISETP.GE.AND P2, PT, R117, UR4, PT ;  /* 0x0000000475007c0c */ /* 0x000fe2000bf46270 */
[----:B------:R-:W-:Y:S02]  /*21350*/  @!P1 IMAD.MOV.U32 R109, RZ, RZ, R108 ;  /* 0x000000ffff6d9224 */ /* 0x000fe400078e006c */
[----:B------:R-:W-:Y:S01]  /*21360*/  IMAD.MOV.U32 R13, RZ, RZ, R12 ;  /* 0x000000ffff0d7224 */ /* 0x000fe200078e000c */
[----:B------:R-:W4:Y:S01]  /*21370*/  LDL R21, [R1+0xa0] ;  /* 0x0000a00001157983 */ /* 0x000f220000100800 */
[----:B0-----:R-:W-:-:S03]  /*21380*/  @!P3 LEA R2, P5, R118, R39, 0x2 ;  /* 0x000000277602b211 */ /* 0x001fc600078a10ff */
[----:B------:R-:W4:Y:S01]  /*21390*/  LDL R12, [R1+0x134] ;  /* 0x00013400010c7983 */ /* 0x000f220000100800 */
[----:B------:R-:W-:Y:S01]  /*213a0*/  @!P3 LEA.HI.X R3, R118, R40, R120, 0x2, P5 ;  /* 0x000000287603b211 */ /* 0x000fe200028f1478 */
[----:B------:R-:W-:Y:S02]  /*213b0*/  IMAD.MOV.U32 R118, RZ, RZ, R107 ;  /* 0x000000ffff767224 */ /* 0x000fe400078e006b */
[----:B------:R-:W-:Y:S02]  /*213c0*/  IMAD.MOV.U32 R107, RZ, RZ, R103 ;  /* 0x000000ffff6b7224 */ /* 0x000fe400078e0067 */
[----:B------:R-:W-:Y:S02]  /*213d0*/  IMAD.MOV.U32 R103, RZ, RZ, R84 ;  /* 0x000000ffff677224 */ /* 0x000fe400078e0054 */
[----:B--2---:R-:W-:Y:S02]  /*213e0*/  IMAD.MOV.U32 R76, RZ, RZ, R63 ;  /* 0x000000ffff4c7224 */ /* 0x004fe400078e003f */
[----:B------:R-:W-:-:S02]  /*213f0*/  IMAD.MOV.U32 R63, RZ, RZ, R57 ;  /* 0x000000ffff3f7224 */ /* 0x000fc400078e0039 */
[----:B------:R-:W-:Y:S02]  /*21400*/  IMAD.MOV.U32 R57, RZ, RZ, R25 ;  /* 0x000000ffff397224 */ /* 0x000fe400078e0019 */
[----:B------:R-:W-:Y:S01]  /*21410*/  IMAD.MOV.U32 R84, RZ, RZ, R76 ;  /* 0x000000ffff547224 */ /* 0x000fe200078e004c */
[----:B------:R-:W-:Y:S01]  /*21420*/  MOV R76, R67 ;  /* 0x00000043004c7202 */ /* 0x000fe20000000f00 */
[----:B------:R-:W-:Y:S01]  /*21430*/  IMAD.MOV.U32 R67, RZ, RZ, R63 ;  /* 0x000000ffff437224 */ /* 0x000fe200078e003f */
[----:B------:R-:W-:Y:S01]  /*21440*/  @!P1 MOV R108, R105 ;  /* 0x00000069006c9202 */ /* 0x000fe20000000f00 */
[----:B------:R-:W-:Y:S01]  /*21450*/  IMAD.MOV.U32 R63, RZ, RZ, R59 ;  /* 0x000000ffff3f7224 */ /* 0x000fe200078e003b */
[----:B------:R-:W-:Y:S01]  /*21460*/  ISETP.GE.AND P0, PT, R112, UR4, PT ;  /* 0x0000000470007c0c */ /* 0x000fe2000bf06270 */
[----:B------:R-:W-:Y:S01]  /*21470*/  IMAD.MOV.U32 R59, RZ, RZ, R57 ;  /* 0x000000ffff3b7224 */ /* 0x000fe200078e0039 */
[----:B------:R-:W2:Y:S01]  /*21480*/  LDL R25, [R1+0xa8] ;  /* 0x0000a80001197983 */ /* 0x000ea20000100800 */
[----:B---3--:R-:W-:-:S03]  /*21490*/  IMAD.MOV.U32 R57, RZ, RZ, R41 ;  /* 0x000000ffff397224 */ /* 0x008fc600078e0029 */
[----:B------:R-:W3:Y:S04]  /*214a0*/  LDL R41, [R1+0x13c] ;  /* 0x00013c0001297983 */ /* 0x000ee80000100800 */
[----:B------:R0:W-:Y:S01]  /*214b0*/  @!P1 ST.E.64 desc[UR42][R4.64], R108 ;  /* 0x0000006c04009985 */ /* 0x0001e2000c101b2a */
[----:B-----5:R-:W-:-:S03]  /*214c0*/  IMAD.MOV.U32 R37, RZ, RZ, R20 ;  /* 0x000000ffff257224 */ /* 0x020fc600078e0014 */
[----:B------:R1:W-:Y:S01]  /*214d0*/  @!P3 ST.E.64 desc[UR42][R2.64], R52 ;  /* 0x000000340200b985 */ /* 0x0003e2000c101b2a */
[----:B0-----:R-:W-:-:S04]  /*214e0*/  @!P2 LEA R4, P4, R117, R39, 0x2 ;  /* 0x000000277504a211 */ /* 0x001fc800078810ff */
[----:B------:R-:W-:Y:S02]  /*214f0*/  @!P2 LEA.HI.X R5, R117, R40, R118, 0x2, P4 ;  /* 0x000000287505a211 */ /* 0x000fe400020f1476 */
[----:B------:R-:W-:Y:S01]  /*21500*/  MOV R118, R107 ;  /* 0x0000006b00767202 */ /* 0x000fe20000000f00 */
[----:B------:R-:W-:Y:S02]  /*21510*/  IMAD.MOV.U32 R107, RZ, RZ, R103 ;  /* 0x000000ffff6b7224 */ /* 0x000fe400078e0067 */
[----:B------:R-:W-:Y:S02]  /*21520*/  IMAD.MOV.U32 R103, RZ, RZ, R84 ;  /* 0x000000ffff677224 */ /* 0x000fe400078e0054 */
[----:B------:R-:W-:Y:S01]  /*21530*/  IMAD.MOV.U32 R84, RZ, RZ, R76 ;  /* 0x000000ffff547224 */ /* 0x000fe200078e004c */
[----:B-1----:R-:W-:Y:S01]  /*21540*/  @!P0 LEA R2, P5, R112, R39, 0x2 ;  /* 0x0000002770028211 */ /* 0x002fe200078a10ff */
[----:B------:R-:W-:Y:S01]  /*21550*/  IMAD.MOV.U32 R76, RZ, RZ, R67 ;  /* 0x000000ffff4c7224 */ /* 0x000fe200078e0043 */
[----:B------:R-:W-:Y:S01]  /*21560*/  MOV R67, R63 ;  /* 0x0000003f00437202 */ /* 0x000fe20000000f00 */
[----:B------:R-:W-:-:S02]  /*21570*/  IMAD.MOV.U32 R63, RZ, RZ, R59 ;  /* 0x000000ffff3f7224 */ /* 0x000fc400078e003b */
[----:B------:R-:W-:Y:S01]  /*21580*/  IMAD.MOV.U32 R59, RZ, RZ, R57 ;  /* 0x000000ffff3b7224 */ /* 0x000fe200078e0039 */
[----:B------:R-:W-:Y:S01]  /*21590*/  @!P0 LEA.HI.X R3, R112, R40, R118, 0x2, P5 ;  /* 0x0000002870038211 */ /* 0x000fe200028f1476 */
[----:B------:R-:W-:Y:S01]  /*215a0*/  IMAD.MOV.U32 R118, RZ, RZ, R107 ;  /* 0x000000ffff767224 */ /* 0x000fe200078e006b */
[----:B------:R-:W-:Y:S01]  /*215b0*/  MOV R107, R84 ;  /* 0x00000054006b7202 */ /* 0x000fe20000000f00 */
[----:B------:R-:W-:Y:S02]  /*215c0*/  IMAD.MOV.U32 R84, RZ, RZ, R76 ;  /* 0x000000ffff547224 */ /* 0x000fe400078e004c */
[----:B------:R-:W-:Y:S02]  /*215d0*/  IMAD.MOV.U32 R76, RZ, RZ, R59 ;  /* 0x000000ffff4c7224 */ /* 0x000fe400078e003b */
[----:B------:R-:W-:Y:S02]  /*215e0*/  IMAD.MOV.U32 R20, RZ, RZ, R11 ;  /* 0x000000ffff147224 */ /* 0x000fe400078e000b */
[----:B------:R-:W5:Y:S01]  /*215f0*/  LDL R11, [R1+0x124] ;  /* 0x00012400010b7983 */ /* 0x000f620000100800 */
[----:B------:R-:W-:-:S03]  /*21600*/  IMAD.MOV.U32 R36, RZ, RZ, R14 ;  /* 0x000000ffff247224 */ /* 0x000fc600078e000e */
[----:B------:R-:W5:Y:S01]  /*21610*/  LDL R14, [R1+0x118] ;  /* 0x00011800010e7983 */ /* 0x000f620000100800 */
[----:B------:R-:W-:Y:S01]  /*21620*/  ISETP.GE.AND P1, PT, R114, UR4, PT ;  /* 0x0000000472007c0c */ /* 0x000fe2000bf26270 */
[----:B------:R-:W-:Y:S01]  /*21630*/  @!P2 IMAD.MOV.U32 R117, RZ, RZ, R116 ;  /* 0x000000ffff75a224 */ /* 0x000fe200078e0074 */
[----:B------:R-:W-:Y:S01]  /*21640*/  ISETP.GE.AND P3, PT, R110, UR4, PT ;  /* 0x000000046e007c0c */ /* 0x000fe2000bf66270 */
[----:B------:R-:W-:Y:S02]  /*21650*/  @!P2 IMAD.MOV.U32 R116, RZ, RZ, R113 ;  /* 0x000000ffff74a224 */ /* 0x000fe400078e0071 */
[----:B------:R-:W-:Y:S02]  /*21660*/  IMAD.MOV.U32 R112, RZ, RZ, R103 ;  /* 0x000000ffff707224 */ /* 0x000fe400078e0067 */
[----:B------:R-:W-:Y:S01]  /*21670*/  IMAD.MOV.U32 R103, RZ, RZ, R63 ;  /* 0x000000ffff677224 */ /* 0x000fe200078e003f */
[----:B------:R0:W-:Y:S05]  /*21680*/  @!P2 ST.E.64 desc[UR42][R4.64], R116 ;  /* 0x000000740400a985 */ /* 0x0001ea000c101b2a */
[----:B------:R-:W-:-:S02]  /*21690*/  @!P1 LOP3.LUT R75, R75, R74, RZ, 0x3c, !PT ;  /* 0x0000004a4b4b9212 */ /* 0x000fc400078e3cff */
[----:B------:R-:W-:Y:S02]  /*216a0*/  ISETP.GE.AND P2, PT, R104, UR4, PT ;  /* 0x0000000468007c0c */ /* 0x000fe4000bf46270 */
[----:B------:R-:W-:Y:S01]  /*216b0*/  @!P1 LOP3.LUT R74, R75, R74, RZ, 0x3c, !PT ;  /* 0x0000004a4b4a9212 */ /* 0x000fe200078e3cff */
[----:B---3--:R-:W-:Y:S02]  /*216c0*/  IMAD.MOV.U32 R57, RZ, RZ, R41 ;  /* 0x000000ffff397224 */ /* 0x008fe400078e0029 */
[----:B------:R-:W-:Y:S01]  /*216d0*/  IMAD.MOV.U32 R41, RZ, RZ, R37 ;  /* 0x000000ffff297224 */ /* 0x000fe200078e0025 */
[----:B------:R-:W-:Y:S02]  /*216e0*/  MOV R37, R26 ;  /* 0x0000001a00257202 */ /* 0x000fe40000000f00 */
[----:B------:R-:W3:Y:S02]  /*216f0*/  LDL R26, [R1+0x128] ;  /* 0x00012800011a7983 */ /* 0x000ee40000100800 */
[----:B------:R-:W-:Y:S01]  /*21700*/  MOV R59, R41 ;  /* 0x00000029003b7202 */ /* 0x000fe20000000f00 */
[----:B------:R-:W-:-:S02]  /*21710*/  IMAD.MOV.U32 R41, RZ, RZ, R37 ;  /* 0x000000ffff297224 */ /* 0x000fc400078e0025 */
[----:B------:R-:W-:Y:S02]  /*21720*/  IMAD.MOV.U32 R37, RZ, RZ, R15 ;  /* 0x000000ffff257224 */ /* 0x000fe400078e000f */
[----:B------:R-:W5:Y:S01]  /*21730*/  LDL R15, [R1+0x9c] ;  /* 0x00009c00010f7983 */ /* 0x000f620000100800 */
[----:B------:R-:W-:Y:S01]  /*21740*/  IMAD.MOV.U32 R63, RZ, RZ, R57 ;  /* 0x000000ffff3f7224 */ /* 0x000fe200078e0039 */
[C---:B0-----:R-:W-:Y:S01]  /*21750*/  @!P1 LEA R4, P4, R114.reuse, R39, 0x2 ;  /* 0x0000002772049211 */ /* 0x041fe200078810ff */
[----:B------:R-:W-:Y:S01]  /*21760*/  @!P0 IMAD.MOV.U32 R57, RZ, RZ, R60 ;  /* 0x000000ffff398224 */ /* 0x000fe200078e003c */
[----:B------:R-:W-:Y:S02]  /*21770*/  @!P1 LOP3.LUT R75, R75, R74, RZ, 0x3c, !PT ;  /* 0x0000004a4b4b9212 */ /* 0x000fe400078e3cff */
[----:B------:R-:W-:Y:S02]  /*21780*/  @!P1 LEA.HI.X R5, R114, R40, R118, 0x2, P4 ;  /* 0x0000002872059211 */ /* 0x000fe400020f1476 */
[----:B------:R0:W-:Y:S01]  /*21790*/  @!P0 ST.E.64 desc[UR42][R2.64], R56 ;  /* 0x0000003802008985 */ /* 0x0001e2000c101b2a */
[----:B------:R-:W-:-:S03]  /*217a0*/  ISETP.GE.AND P0, PT, R102, UR4, PT ;  /* 0x0000000466007c0c */ /* 0x000fc6000bf06270 */
[----:B------:R1:W-:Y:S01]  /*217b0*/  @!P1 ST.E.64 desc[UR42][R4.64], R74 ;  /* 0x0000004a04009985 */ /* 0x0003e2000c101b2a */
[----:B------:R-:W-:Y:S02]  /*217c0*/  ISETP.GE.AND P1, PT, R81, UR4, PT ;  /* 0x0000000451007c0c */ /* 0x000fe4000bf26270 */
[----:B0-----:R-:W-:-:S04]  /*217d0*/  @!P3 LEA R2, P5, R110, R39, 0x2 ;  /* 0x000000276e02b211 */ /* 0x001fc800078a10ff */
[----:B------:R-:W-:Y:S01]  /*217e0*/  @!P3 LEA.HI.X R3, R110, R40, R112, 0x2, P5 ;  /* 0x000000286e03b211 */ /* 0x000fe200028f1470 */
[----:B-1----:R-:W-:Y:S01]  /*217f0*/  @!P3 IMAD.MOV.U32 R4, RZ, RZ, R61 ;  /* 0x000000ffff04b224 */ /* 0x002fe200078e003d */
[----:B------:R-:W-:Y:S02]  /*21800*/  @!P3 MOV R5, R55 ;  /* 0x000000370005b202 */ /* 0x000fe40000000f00 */
[----:B------:R-:W-:-:S03]  /*21810*/  @!P2 LEA R6, P4, R104, R39, 0x2 ;  /* 0x000000276806a211 */ /* 0x000fc600078810ff */
[----:B------:R0:W-:Y:S01]  /*21820*/  @!P3 ST.E.64 desc[UR42][R2.64], R4 ;  /* 0x000000040200b985 */ /* 0x0001e2000c101b2a */
[----:B------:R-:W-:Y:S01]  /*21830*/  ISETP.GE.AND P3, PT, R73, UR4, PT ;  /* 0x0000000449007c0c */ /* 0x000fe2000bf66270 */
[----:B------:R-:W-:Y:S01]  /*21840*/  @!P2 IMAD.MOV.U32 R55, RZ, RZ, R79 ;  /* 0x000000ffff37a224 */ /* 0x000fe200078e004f */
[----:B------:R-:W-:Y:S01]  /*21850*/  @!P2 LEA.HI.X R7, R104, R40, R107, 0x2, P4 ;  /* 0x000000286807a211 */ /* 0x000fe200020f146b */
[----:B------:R-:W-:-:S04]  /*21860*/  @!P0 IMAD.MOV.U32 R65, RZ, RZ, R68 ;  /* 0x000000ffff418224 */ /* 0x000fc800078e0044 */
[----:B------:R-:W-:Y:S01]  /*21870*/  @!P2 ST.E.64 desc[UR42][R6.64], R54 ;  /* 0x000000360600a985 */ /* 0x000fe2000c101b2a */
[-C--:B0-----:R-:W-:Y:S02]  /*21880*/  @!P0 LEA R2, P5, R102, R39.reuse, 0x2 ;  /* 0x0000002766028211 */ /* 0x081fe400078a10ff */
[----:B------:R-:W-:Y:S02]  /*21890*/  ISETP.GE.AND P2, PT, R70, UR4, PT ;  /* 0x0000000446007c0c */ /* 0x000fe4000bf46270 */
[----:B------:R-:W-:Y:S02]  /*218a0*/  @!P0 LEA.HI.X R3, R102, R40, R103, 0x2, P5 ;  /* 0x0000002866038211 */ /* 0x000fe400028f1467 */
[----:B------:R-:W-:-:S03]  /*218b0*/  @!P1 LEA R4, P4, R81, R39, 0x2 ;  /* 0x0000002751049211 */ /* 0x000fc600078810ff */
[----:B------:R0:W-:Y:S01]  /*218c0*/  @!P0 ST.E.64 desc[UR42][R2.64], R64 ;  /* 0x0000004002008985 */ /* 0x0001e2000c101b2a */
[----:B------:R-:W-:Y:S02]  /*218d0*/  ISETP.GE.AND P0, PT, R66, UR4, PT ;  /* 0x0000000442007c0c */ /* 0x000fe4000bf06270 */
[----:B------:R-:W-:Y:S02]  /*218e0*/  @!P1 LEA.HI.X R5, R81, R40, R84, 0x2, P4 ;  /* 0x0000002851059211 */ /* 0x000fe400020f1454 */
[----:B0-----:R-:W-:-:S03]  /*218f0*/  @!P3 LEA R2, P5, R73, R39, 0x2 ;  /* 0x000000274902b211 */ /* 0x001fc600078a10ff */
[----:B------:R0:W-:Y:S01]  /*21900*/  @!P1 ST.E.64 desc[UR42][R4.64], R82 ;  /* 0x0000005204009985 */ /* 0x0001e2000c101b2a */
[----:B------:R-:W-:Y:S01]  /*21910*/  @!P3 LEA.HI.X R3, R73, R40, R76, 0x2, P5 ;  /* 0x000000284903b211 */ /* 0x000fe200028f144c */
[----:B------:R-:W-:Y:S02]  /*21920*/  @!P3 IMAD.MOV.U32 R73, RZ, RZ, R72 ;  /* 0x000000ffff49b224 */ /* 0x000fe400078e0048 */
[----:B------:R-:W-:Y:S01]  /*21930*/  @!P3 IMAD.MOV.U32 R72, RZ, RZ, R69 ;  /* 0x000000ffff48b224 */ /* 0x000fe200078e0045 */
[----:B------:R-:W-:Y:S02]  /*21940*/  ISETP.GE.AND P1, PT, R62, UR4, PT ;  /* 0x000000043e007c0c */ /* 0x000fe4000bf26270 */
[----:B------:R-:W-:Y:S02]  /*21950*/  @!P2 MOV R125, R87 ;  /* 0x00000057007da202 */ /* 0x000fe40000000f00 */
[----:B------:R1:W-:Y:S01]  /*21960*/  @!P3 ST.E.64 desc[UR42][R2.64], R72 ;  /* 0x000000480200b985 */ /* 0x0003e2000c101b2a */
[----:B0-----:R-:W-:-:S02]  /*21970*/  @!P2 LEA R4, P4, R70, R39, 0x2 ;  /* 0x000000274604a211 */ /* 0x001fc400078810ff */
[----:B------:R-:W-:Y:S02]  /*21980*/  ISETP.GE.AND P3, PT, R58, UR4, PT ;  /* 0x000000043a007c0c */ /* 0x000fe4000bf66270 */
[-C--:B------:R-:W-:Y:S01]  /*21990*/  @!P2 LEA.HI.X R5, R70, R40.reuse, R71, 0x2, P4 ;  /* 0x000000284605a211 */ /* 0x080fe200020f1447 */
[----:B------:R-:W-:Y:S02]  /*219a0*/  @!P0 IMAD.MOV.U32 R79, RZ, RZ, R78 ;  /* 0x000000ffff4f8224 */ /* 0x000fe400078e004e */
[----:B------:R-:W-:Y:S01]  /*219b0*/  @!P0 IMAD.MOV.U32 R78, RZ, RZ, R77 ;  /* 0x000000ffff4e8224 */ /* 0x000fe200078e004d */
[C---:B-1----:R-:W-:Y:S01]  /*219c0*/  @!P0 LEA R2, P5, R66.reuse, R39, 0x2 ;  /* 0x0000002742028211 */ /* 0x042fe200078a10ff */
[----:B------:R0:W-:Y:S01]  /*219d0*/  @!P2 ST.E.64 desc[UR42][R4.64], R124 ;  /* 0x0000007c0400a985 */ /* 0x0001e2000c101b2a */
[----:B------:R-:W-:Y:S02]  /*219e0*/  ISETP.GE.AND P2, PT, R9, UR4, PT ;  /* 0x0000000409007c0c */ /* 0x000fe4000bf46270 */
[----:B------:R-:W-:Y:S01]  /*219f0*/  @!P0 LEA.HI.X R3, R66, R40, R67, 0x2, P5 ;  /* 0x0000002842038211 */ /* 0x000fe200028f1443 */
[----:B------:R-:W-:-:S04]  /*21a00*/  @!P1 IMAD.MOV.U32 R107, RZ, RZ, R91 ;  /* 0x000000ffff6b9224 */ /* 0x000fc800078e005b */
[----:B------:R1:W-:Y:S01]  /*21a10*/  @!P0 ST.E.64 desc[UR42][R2.64], R78 ;  /* 0x0000004e02008985 */ /* 0x0003e2000c101b2a */
[----:B------:R-:W-:Y:S02]  /*21a20*/  ISETP.GE.AND P0, PT, R41, UR4, PT ;  /* 0x0000000429007c0c */ /* 0x000fe4000bf06270 */
[----:B0-----:R-:W-:-:S04]  /*21a30*/  @!P1 LEA R4, P4, R62, R39, 0x2 ;  /* 0x000000273e049211 */ /* 0x001fc800078810ff */
[-C--:B------:R-:W-:Y:S02]  /*21a40*/  @!P1 LEA.HI.X R5, R62, R40.reuse, R63, 0x2, P4 ;  /* 0x000000283e059211 */ /* 0x080fe400020f143f */
[-C--:B-1----:R-:W-:Y:S01]  /*21a50*/  @!P3 LEA R2, P5, R58, R39.reuse, 0x2 ;  /* 0x000000273a02b211 */ /* 0x082fe200078a10ff */
[----:B------:R-:W-:Y:S01]  /*21a60*/  @!P3 IMAD.MOV.U32 R81, RZ, RZ, R85 ;  /* 0x000000ffff51b224 */ /* 0x000fe200078e0055 */
[----:B------:R-:W-:Y:S01]  /*21a70*/  ISETP.GE.AND P4, PT, R36, UR4, PT ;  /* 0x0000000424007c0c */ /* 0x000fe2000bf86270 */
[----:B------:R0:W-:Y:S01]  /*21a80*/  @!P1 ST.E.64 desc[UR42][R4.64], R106 ;  /* 0x0000006a04009985 */ /* 0x0001e2000c101b2a */
[----:B------:R-:W-:Y:S01]  /*21a90*/  @!P3 LEA.HI.X R3, R58, R40, R59, 0x2, P5 ;  /* 0x000000283a03b211 */ /* 0x000fe200028f143b */
[----:B------:R-:W-:Y:S02]  /*21aa0*/  @!P2 IMAD.MOV.U32 R6, RZ, RZ, R111 ;  /* 0x000000ffff06a224 */ /* 0x000fe400078e006f */
[----:B------:R-:W-:Y:S02]  /*21ab0*/  @!P2 IMAD.MOV.U32 R7, RZ, RZ, R95 ;  /* 0x000000ffff07a224 */ /* 0x000fe400078e005f */
[----:B------:R1:W-:Y:S01]  /*21ac0*/  @!P3 ST.E.64 desc[UR42][R2.64], R80 ;  /* 0x000000500200b985 */ /* 0x0003e2000c101b2a */
[----:B0-----:R-:W-:-:S04]  /*21ad0*/  @!P2 LEA R4, P1, R9, R39, 0x2 ;  /* 0x000000270904a211 */ /* 0x001fc800078210ff */
[-C--:B----4-:R-:W-:Y:S02]  /*21ae0*/  @!P2 LEA.HI.X R5, R9, R40.reuse, R12, 0x2, P1 ;  /* 0x000000280905a211 */ /* 0x090fe400008f140c */
[-C--:B-1----:R-:W-:Y:S02]  /*21af0*/  @!P0 LEA R2, P5, R41, R39.reuse, 0x2 ;  /* 0x0000002729028211 */ /* 0x082fe400078a10ff */
[----:B--2---:R-:W-:Y:S01]  /*21b00*/  ISETP.GE.AND P1, PT, R25, UR4, PT ;  /* 0x0000000419007c0c */ /* 0x004fe2000bf26270 */
[----:B------:R-:W-:Y:S01]  /*21b10*/  @!P0 IMAD.MOV.U32 R87, RZ, RZ, R88 ;  /* 0x000000ffff578224 */ /* 0x000fe200078e0058 */
[----:B------:R-:W-:Y:S01]  /*21b20*/  @!P0 LEA.HI.X R3, R41, R40, R51, 0x2, P5 ;  /* 0x0000002829038211 */ /* 0x000fe200028f1433 */
[----:B------:R0:W-:Y:S01]  /*21b30*/  @!P2 ST.E.64 desc[UR42][R4.64], R6 ;  /* 0x000000060400a985 */ /* 0x0001e2000c101b2a */
[----:B------:R-:W-:Y:S02]  /*21b40*/  MOV R12, R8 ;  /* 0x00000008000c7202 */ /* 0x000fe40000000f00 */
[----:B------:R-:W-:-:S02]  /*21b50*/  @!P4 LEA R8, P3, R36, R39, 0x2 ;  /* 0x000000272408c211 */ /* 0x000fc400078610ff */
[----:B------:R-:W-:Y:S01]  /*21b60*/  ISETP.GE.AND P2, PT, R10, UR4, PT ;  /* 0x000000040a007c0c */ /* 0x000fe2000bf46270 */
[----:B------:R1:W-:Y:S01]  /*21b70*/  @!P0 ST.E.64 desc[UR42][R2.64], R86 ;  /* 0x0000005602008985 */ /* 0x0003e2000c101b2a */
[----:B------:R-:W-:Y:S02]  /*21b80*/  @!P4 LEA.HI.X R9, R36, R40, R37, 0x2, P3 ;  /* 0x000000282409c211 */ /* 0x000fe400018f1425 */
[----:B------:R-:W-:Y:S02]  /*21b90*/  ISETP.GE.AND P3, PT, R21, UR4, PT ;  /* 0x0000000415007c0c */ /* 0x000fe4000bf66270 */
[----:B0-----:R-:W-:Y:S01]  /*21ba0*/  @!P1 LEA R4, P0, R25, R39, 0x2 ;  /* 0x0000002719049211 */ /* 0x001fe200078010ff */
[----:B-1----:R-:W-:Y:S01]  /*21bb0*/  @!P4 IMAD.MOV.U32 R2, RZ, RZ, R115 ;  /* 0x000000ffff02c224 */ /* 0x002fe200078e0073 */
[----:B------:R-:W-:-:S05]  /*21bc0*/  @!P4 MOV R3, R98 ;  /* 0x000000620003c202 */ /* 0x000fca0000000f00 */
[----:B------:R0:W-:Y:S01]  /*21bd0*/  @!P4 ST.E.64 desc[UR42][R8.64], R2 ;  /* 0x000000020800c985 */ /* 0x0001e2000c101b2a */
[----:B------:R-:W-:Y:S01]  /*21be0*/  ISETP.GE.AND P4, PT, R13, UR4, PT ;  /* 0x000000040d007c0c */ /* 0x000fe2000bf86270 */
[----:B------:R-:W-:Y:S02]  /*21bf0*/  @!P1 IMAD.MOV.U32 R91, RZ, RZ, R93 ;  /* 0x000000ffff5b9224 */ /* 0x000fe400078e005d */
[----:B------:R-:W-:Y:S02]  /*21c00*/  @!P2 IMAD.MOV.U32 R98, RZ, RZ, R123 ;  /* 0x000000ffff62a224 */ /* 0x000fe400078e007b */
[----:B------:R-:W-:Y:S01]  /*21c10*/  @!P3 IMAD.MOV.U32 R95, RZ, RZ, R96 ;  /* 0x000000ffff5fb224 */ /* 0x000fe200078e0060 */
[----:B---3--:R-:W-:Y:S02]  /*21c20*/  @!P1 LEA.HI.X R5, R25, R40, R26, 0x2, P0 ;  /* 0x0000002819059211 */ /* 0x008fe400000f141a */
[----:B0-----:R-:W-:Y:S02]  /*21c30*/  @!P2 LEA R2, P0, R10, R39, 0x2 ;  /* 0x000000270a02a211 */ /* 0x001fe400078010ff */
[----:B-----5:R-:W-:-:S02]  /*21c40*/  ISETP.GE.AND P5, PT, R15, UR4, PT ;  /* 0x000000040f007c0c */ /* 0x020fc4000bfa6270 */
[----:B------:R-:W-:Y:S01]  /*21c50*/  @!P2 LEA.HI.X R3, R10, R40, R11, 0x2, P0 ;  /* 0x000000280a03a211 */ /* 0x000fe200000f140b */
[----:B------:R0:W-:Y:S01]  /*21c60*/  @!P1 ST.E.64 desc[UR42][R4.64], R90 ;  /* 0x0000005a04009985 */ /* 0x0001e2000c101b2a */
[----:B------:R-:W-:-:S03]  /*21c70*/  @!P3 LEA R6, P0, R21, R39, 0x2 ;  /* 0x000000271506b211 */ /* 0x000fc600078010ff */
[----:B------:R0:W-:Y:S01]  /*21c80*/  @!P2 ST.E.64 desc[UR42][R2.64], R98 ;  /* 0x000000620200a985 */ /* 0x0001e2000c101b2a */
[----:B------:R-:W-:Y:S02]  /*21c90*/  @!P4 LEA R8, P2, R13, R39, 0x2 ;  /* 0x000000270d08c211 */ /* 0x000fe400078410ff */
[----:B------:R-:W-:-:S03]  /*21ca0*/  @!P3 LEA.HI.X R7, R21, R40, R24, 0x2, P0 ;  /* 0x000000281507b211 */ /* 0x000fc600000f1418 */
[----:B------:R-:W-:Y:S02]  /*21cb0*/  @!P5 LEA R10, P1, R15, R39, 0x2 ;  /* 0x000000270f0ad211 */ /* 0x000fe400078210ff */
[-C--:B------:R-:W-:Y:S02]  /*21cc0*/  @!P4 LEA.HI.X R9, R13, R40.reuse, R14, 0x2, P2 ;  /* 0x000000280d09c211 */ /* 0x080fe400010f140e */
[----:B------:R-:W-:Y:S01]  /*21cd0*/  @!P5 LEA.HI.X R11, R15, R40, R20, 0x2, P1 ;  /* 0x000000280f0bd211 */ /* 0x000fe200008f1414 */
[----:B------:R0:W-:Y:S04]  /*21ce0*/  @!P3 ST.E.64 desc[UR42][R6.64], R94 ;  /* 0x0000005e0600b985 */ /* 0x0001e8000c101b2a */
[----:B------:R0:W-:Y:S04]  /*21cf0*/  @!P5 ST.E.64 desc[UR42][R10.64], R130 ;  /* 0x000000820a00d985 */ /* 0x0001e8000c101b2a */
[----:B------:R0:W-:Y:S01]  /*21d00*/  @!P4 ST.E.64 desc[UR42][R8.64], R32 ;  /* 0x000000200800c985 */ /* 0x0001e2000c101b2a */
[----:B------:R-:W-:-:S13]  /*21d10*/  ISETP.GE.AND P0, PT, R12, UR4, PT ;  /* 0x000000040c007c0c */ /* 0x000fda000bf06270 */
[----:B0-----:R-:W-:Y:S05]  /*21d20*/  @P0 BRA `(.L_x_518) ;  /* 0x0000001000080947 */ /* 0x001fea0003800000 */
[----:B------:R-:W2:Y:S01]  /*21d30*/  LDL R13, [R1+0x114] ;  /* 0x00011400010d7983 */ /* 0x000ea20000100800 */
[----:B------:R-:W-:-:S04]  /*21d40*/  LEA R2, P0, R12, R39, 0x2 ;  /* 0x000000270c027211 */ /* 0x000fc800078010ff */
[----:B--2---:R-:W-:-:S05]  /*21d50*/  LEA.HI.X R3, R12, R40, R13, 0x2, P0 ;  /* 0x000000280c037211 */ /* 0x004fca00000f140d */
[----:B------:R0:W-:Y:S01]  /*21d60*/  ST.E.64 desc[UR42][R2.64], R34 ;  /* 0x0000002202007985 */ /* 0x0001e2000c101b2a */
[----:B------:R-:W-:Y:S05]  /*21d70*/  BRA `(.L_x_518) ;  /* 0x0000000c00f47947 */ /* 0x000fea0003800000 */
.L_x_504:
[----:B------:R-:W2:Y:S01]  /*21d80*/  LDL.LU R4, [R1+0x74] ;  /* 0x0000740001047983 */ /* 0x000ea20000300800 */
[----:B------:R-:W-:Y:S01]  /*21d90*/  ULDC.64 UR6, c[0x0][0xc08] ;  /* 0x0003020000067ab9 */ /* 0x000fe20000000a00 */
[----:B------:R-:W-:Y:S02]  /*21da0*/  ULDC.64 UR4, c[0x0][0xc00] ;  /* 0x0003000000047ab9 */ /* 0x000fe40000000a00 */
[----:B------:R-:W3:Y:S01]  /*21db0*/  LDL.LU R0, [R1+0x78] ;  /* 0x0000780001007983 */ /* 0x000ee20000300800 */
[----:B------:R-:W-:Y:S01]  /*21dc0*/  ISETP.NE.U32.AND P1, PT, RZ, UR6, PT ;  /* 0x00000006ff007c0c */ /* 0x000fe2000bf25070 */
[----:B------:R-:W-:Y:S01]  /*21dd0*/  IMAD.MOV.U32 R15, RZ, RZ, RZ ;  /* 0x000000ffff0f7224 */ /* 0x000fe200078e00ff */
[----:B------:R-:W-:Y:S02]  /*21de0*/  ISETP.NE.U32.AND P0, PT, RZ, UR4, PT ;  /* 0x00000004ff007c0c */ /* 0x000fe4000bf05070 */
[----:B------:R-:W-:Y:S02]  /*21df0*/  ISETP.NE.AND.EX P1, PT, RZ, UR7, PT, P1 ;  /* 0x00000007ff007c0c */ /* 0x000fe4000bf25310 */
[----:B------:R-:W-:Y:S01]  /*21e00*/  ISETP.NE.AND.EX P0, PT, RZ, UR5, PT, P0 ;  /* 0x00000005ff007c0c */ /* 0x000fe2000bf05300 */
[----:B------:R-:W1:Y:S01]  /*21e10*/  S2R R28, SR_TID.X ;  /* 0x00000000001c7919 */ /* 0x000e620000002100 */
[----:B--2---:R-:W-:Y:S01]  /*21e20*/  IADD3 R2, P2, R4, UR4, RZ ;  /* 0x0000000404027c10 */ /* 0x004fe2000ff5e0ff */
[----:B------:R-:W-:-:S03]  /*21e30*/  ULDC UR4, c[0x0][0xa88] ;  /* 0x0002a20000047ab9 */ /* 0x000fc60000000800 */
[----:B---3--:R-:W-:-:S05]  /*21e40*/  IADD3.X R3, R0, UR5, RZ, P2, !PT ;  /* 0x0000000500037c10 */ /* 0x008fca00097fe4ff */
[----:B------:R-:W-:Y:S02]  /*21e50*/  @P1 IADD3 R4, P2, R4, UR6, RZ ;  /* 0x0000000604041c10 */ /* 0x000fe4000ff5e0ff */
[----:B------:R-:W-:Y:S01]  /*21e60*/  MOV R20, UR4 ;  /* 0x0000000400147c02 */ /* 0x000fe20008000f00 */
[----:B------:R2:W5:Y:S01]  /*21e70*/  @P0 LDG.E R15, desc[UR42][R2.64] ;  /* 0x0000002a020f0981 */ /* 0x000562000c1e1900 */
[----:B------:R-:W-:-:S05]  /*21e80*/  @P1 IADD3.X R5, R0, UR7, RZ, P2, !PT ;  /* 0x0000000700051c10 */ /* 0x000fca00097fe4ff */
[----:B------:R2:W5:Y:S01]  /*21e90*/  @P1 LDG.E R20, desc[UR42][R4.64] ;  /* 0x0000002a04141981 */ /* 0x000562000c1e1900 */
[----:B-1----:R-:W-:Y:S01]  /*21ea0*/  VIADD R0, R28, 0xffffff80 ;  /* 0xffffff801c007836 */ /* 0x002fe20000000000 */
[----:B------:R-:W-:-:S04]  /*21eb0*/  ISETP.GT.AND P2, PT, R228, 0x1, PT ;  /* 0x00000001e400780c */ /* 0x000fc80003f44270 */
[----:B------:R-:W-:Y:S01]  /*21ec0*/  ISETP.GT.AND P3, PT, R0, 0x7f, PT ;  /* 0x0000007f0000780c */ /* 0x000fe20003f64270 */
[----:B------:R-:W-:-:S12]  /*21ed0*/  @P1 BRA `(.L_x_523) ;  /* 0x0000000000101947 */ /* 0x000fd80003800000 */
[----:B------:R-:W-:Y:S05]  /*21ee0*/  @!P0 BRA `(.L_x_523) ;  /* 0x00000000000c8947 */ /* 0x000fea0003800000 */
[----:B--2---:R-:W2:Y:S04]  /*21ef0*/  LDG.E R5, desc[UR42][R2.64] ;  /* 0x0000002a02057981 */ /* 0x004ea8000c1e1900 */
[----:B-----5:R-:W2:Y:S02]  /*21f00*/  LDG.E R20, desc[UR42][R2.64+0x4] ;  /* 0x0000042a02147981 */ /* 0x020ea4000c1e1900 */
[----:B--2---:R-:W-:-:S07]  /*21f10*/  IMAD.IADD R20, R20, 0x1, -R5 ;  /* 0x0000000114147824 */ /* 0x004fce00078e0a05 */
.L_x_523:
[----:B--2---:R-:W2:Y:S04]  /*21f20*/  LDL.LU R2, [R1+0x6c] ;  /* 0x00006c0001027983 */ /* 0x004ea80000300800 */
[----:B------:R-:W3:Y:S01]  /*21f30*/  LDL.LU R0, [R1+0x7c] ;  /* 0x00007c0001007983 */ /* 0x000ee20000300800 */
[----:B------:R-:W-:Y:S01]  /*21f40*/  BSSY B1, `(.L_x_524) ;  /* 0x0000039000017945 */ /* 0x000fe20003800000 */
[----:B-----5:R-:W-:Y:S02]  /*21f50*/  SHF.R.S32.HI R14, RZ, 0x1f, R15 ;  /* 0x0000001fff0e7819 */ /* 0x020fe4000001140f */
[----:B--2---:R-:W-:Y:S02]  /*21f60*/  SEL R25, R2, RZ, !P0 ;  /* 0x000000ff02197207 */ /* 0x004fe40004000000 */
[----:B---3--:R-:W-:Y:S01]  /*21f70*/  SEL R24, R0, RZ, !P0 ;  /* 0x000000ff00187207 */ /* 0x008fe20004000000 */
[----:B------:R-:W-:Y:S06]  /*21f80*/  @P3 BRA `(.L_x_525) ;  /* 0x0000000000d03947 */ /* 0x000fec0003800000 */
[----:B------:R-:W2:Y:S01]  /*21f90*/  LDL R0, [R1+0x80] ;  /* 0x0000800001007983 */ /* 0x000ea20000100800 */
[----:B------:R-:W1:Y:S02]  /*21fa0*/  LDC R33, c[0x0][0xbe8] ;  /* 0x0002fa00ff217b82 */ /* 0x000e640000000800 */
[----:B-1----:R-:W-:Y:S02]  /*21fb0*/  IMAD R2, R20, R33, RZ ;  /* 0x0000002114027224 */ /* 0x002fe400078e02ff */
[----:B--2---:R-:W-:-:S04]  /*21fc0*/  IMAD R0, R0, 0x80, R28 ;  /* 0x0000008000007824 */ /* 0x004fc800078e021c */
[----:B------:R-:W-:-:S05]  /*21fd0*/  VIADD R27, R0, 0xffffff80 ;  /* 0xffffff80001b7836 */ /* 0x000fca0000000000 */
[----:B------:R-:W-:-:S13]  /*21fe0*/  ISETP.GE.AND P0, PT, R27, R2, PT ;  /* 0x000000021b00720c */ /* 0x000fda0003f06270 */
[----:B------:R-:W-:Y:S05]  /*21ff0*/  @P0 BRA `(.L_x_525) ;  /* 0x0000000000b40947 */ /* 0x000fea0003800000 */
[----:B------:R-:W2:Y:S01]  /*22000*/  LDL R12, [R1+0x50] ;  /* 0x00005000010c7983 */ /* 0x000ea20000100800 */
[----:B------:R-:W-:Y:S01]  /*22010*/  ISETP.GT.AND P3, PT, R228, 0x1, PT ;  /* 0x00000001e400780c */ /* 0x000fe20003f64270 */
[----:B------:R-:W1:Y:S02]  /*22020*/  LDC.64 R2, c[0x0][0xba8] ;  /* 0x0002ea00ff027b82 */ /* 0x000e640000000a00 */
[----:B------:R-:W3:Y:S01]  /*22030*/  LDL.LU R32, [R1+0x8c] ;  /* 0x00008c0001207983 */ /* 0x000ee20000300800 */
[----:B------:R-:W-:Y:S01]  /*22040*/  MOV R0, 0x9b8 ;  /* 0x000009b800007802 */ /* 0x000fe20000000f00 */
[----:B------:R-:W-:Y:S01]  /*22050*/  IMAD.MOV.U32 R21, RZ, RZ, R27 ;  /* 0x000000ffff157224 */ /* 0x000fe200078e001b */
[----:B------:R-:W-:Y:S02]  /*22060*/  ISETP.NE.AND P0, PT, R33, 0x1, PT ;  /* 0x000000012100780c */ /* 0x000fe40003f05270 */
[----:B------:R-:W-:-:S04]  /*22070*/  SEL R26, R0, 0x978, P3 ;  /* 0x00000978001a7807 */ /* 0x000fc80001800000 */
[----:B------:R-:W2:Y:S08]  /*22080*/  LDC.64 R10, c[0x0][R26+0x218] ;  /* 0x000086001a0a7b82 */ /* 0x000eb00000000a00 */
[----:B------:R-:W4:Y:S08]  /*22090*/  LDC.64 R6, c[0x0][R26+0x220] ;  /* 0x000088001a067b82 */ /* 0x000f300000000a00 */
[----:B------:R-:W5:Y:S08]  /*220a0*/  LDC.64 R8, c[0x0][R26+0x228] ;  /* 0x00008a001a087b82 */ /* 0x000f700000000a00 */
[----:B------:R-:W0:Y:S08]  /*220b0*/  LDC.64 R4, c[0x0][R26+0x210] ;  /* 0x000084001a047b82 */ /* 0x000e300000000a00 */
[----:B------:R-:W4:Y:S08]  /*220c0*/  @P0 LDC R0, c[0x0][0xbec] ;  /* 0x0002fb00ff000b82 */ /* 0x000f300000000800 */
[----:B------:R-:W5:Y:S08]  /*220d0*/  @P0 LDC R37, c[0x0][0xbf0] ;  /* 0x0002fc00ff250b82 */ /* 0x000f700000000800 */
[----:B-1----:R-:W1:Y:S01]  /*220e0*/  @!P3 LDC R2, c[0x0][0xb50] ;  /* 0x0002d400ff02bb82 */ /* 0x002e620000000800 */
[----:B----4-:R-:W-:-:S07]  /*220f0*/  @P0 IMAD.HI.U32 R0, R27, R0, RZ ;  /* 0x000000001b000227 */ /* 0x010fce00078e00ff */
[----:B------:R-:W4:Y:S01]  /*22100*/  @!P3 LDC R3, c[0x0][0xb54] ;  /* 0x0002d500ff03bb82 */ /* 0x000f220000000800 */
[----:B------:R-:W-:Y:S01]  /*22110*/  IMAD R7, R7, R25, RZ ;  /* 0x0000001907077224 */ /* 0x000fe200078e02ff */
[----:B-----5:R-:W-:-:S03]  /*22120*/  @P0 SHF.R.U32.HI R21, RZ, R37, R0 ;  /* 0x00000025ff150219 */ /* 0x020fc60000011600 */
[----:B------:R-:W-:Y:S02]  /*22130*/  IMAD R7, R6, R24, R7 ;  /* 0x0000001806077224 */ /* 0x000fe400078e0207 */
[----:B------:R-:W-:Y:S02]  /*22140*/  IMAD.MOV R0, RZ, RZ, -R21 ;  /* 0x000000ffff007224 */ /* 0x000fe400078e0a15 */
[-C--:B--2---:R-:W-:Y:S02]  /*22150*/  IMAD R35, R11, R12.reuse, RZ ;  /* 0x0000000c0b237224 */ /* 0x084fe400078e02ff */
[----:B------:R-:W-:Y:S01]  /*22160*/  IMAD.WIDE.U32 R10, R10, R12, RZ ;  /* 0x0000000c0a0a7225 */ /* 0x000fe200078e00ff */
[----:B---3--:R-:W-:-:S03]  /*22170*/  SEL R37, R32, RZ, P3 ;  /* 0x000000ff20257207 */ /* 0x008fc60001800000 */
[----:B------:R-:W-:-:S04]  /*22180*/  IMAD.WIDE.U32 R12, R6, R25, RZ ;  /* 0x00000019060c7225 */ /* 0x000fc800078e00ff */
[----:B------:R-:W-:Y:S01]  /*22190*/  IMAD.IADD R11, R35, 0x1, R11 ;  /* 0x00000001230b7824 */ /* 0x000fe200078e020b */
[----:B------:R-:W-:Y:S01]  /*221a0*/  IADD3 R10, P0, P1, R12, R10, R15 ;  /* 0x0000000a0c0a7210 */ /* 0x000fe2000791e00f */
[----:B------:R-:W-:Y:S02]  /*221b0*/  IMAD.IADD R12, R13, 0x1, R7 ;  /* 0x000000010d0c7824 */ /* 0x000fe400078e0207 */
[----:B------:R-:W-:-:S04]  /*221c0*/  IMAD.WIDE.U32 R6, R8, R37, RZ ;  /* 0x0000002508067225 */ /* 0x000fc800078e00ff */
[----:B------:R-:W-:Y:S02]  /*221d0*/  IMAD R13, R9, R37, RZ ;  /* 0x00000025090d7224 */ /* 0x000fe400078e02ff */
[----:B------:R-:W-:Y:S01]  /*221e0*/  IMAD R9, R33, R0, R27 ;  /* 0x0000000021097224 */ /* 0x000fe200078e021b */
[----:B------:R-:W-:Y:S02]  /*221f0*/  IADD3.X R0, R12, R11, R14, P0, P1 ;  /* 0x0000000b0c007210 */ /* 0x000fe400007e240e */
[----:B------:R-:W-:Y:S02]  /*22200*/  IADD3 R6, P0, P1, R21, R10, R6 ;  /* 0x0000000a15067210 */ /* 0x000fe4000791e006 */
[----:B------:R-:W-:Y:S02]  /*22210*/  IADD3 R7, R13, R7, RZ ;  /* 0x000000070d077210 */ /* 0x000fe40007ffe0ff */
[----:B------:R-:W-:Y:S02]  /*22220*/  SHF.R.S32.HI R21, RZ, 0x1f, R21 ;  /* 0x0000001fff157819 */ /* 0x000fe40000011415 */
[----:B------:R-:W-:-:S02]  /*22230*/  SHF.R.S32.HI R11, RZ, 0x1f, R9 ;  /* 0x0000001fff0b7819 */ /* 0x000fc40000011409 */
[----:B------:R-:W-:Y:S01]  /*22240*/  IADD3.X R7, R21, R0, R7, P0, P1 ;  /* 0x0000000015077210 */ /* 0x000fe200007e2407 */
[----:B0-----:R-:W-:Y:S02]  /*22250*/  IMAD R0, R5, R9, RZ ;  /* 0x0000000905007224 */ /* 0x001fe400078e02ff */
[----:B------:R-:W-:Y:S02]  /*22260*/  IMAD.MOV.U32 R5, RZ, RZ, -0x800000 ;  /* 0xff800000ff057424 */ /* 0x000fe400078e00ff */
[C---:B------:R-:W-:Y:S02]  /*22270*/  IMAD R11, R4.reuse, R11, R0 ;  /* 0x0000000b040b7224 */ /* 0x040fe400078e0200 */
[----:B------:R-:W-:-:S04]  /*22280*/  IMAD.WIDE.U32 R6, R4, R9, R6 ;  /* 0x0000000904067225 */ /* 0x000fc800078e0006 */
[----:B------:R-:W-:Y:S01]  /*22290*/  IMAD.IADD R0, R7, 0x1, R11 ;  /* 0x0000000107007824 */ /* 0x000fe200078e020b */
[----:B-1----:R-:W-:-:S04]  /*222a0*/  LEA R2, P0, R6, R2, 0x2 ;  /* 0x0000000206027211 */ /* 0x002fc800078010ff */
[----:B----4-:R-:W-:-:S05]  /*222b0*/  LEA.HI.X R3, R6, R3, R0, 0x2, P0 ;  /* 0x0000000306037211 */ /* 0x010fca00000f1400 */
[----:B------:R1:W-:Y:S04]  /*222c0*/  STG.E desc[UR42][R2.64], R5 ;  /* 0x0000000502007986 */ /* 0x0003e8000c10192a */
.L_x_525:
[----:B------:R-:W-:Y:S05]  /*222d0*/  BSYNC B1 ;  /* 0x0000000000017941 */ /* 0x000fea0003800000 */
.L_x_524:
[----:B------:R-:W-:Y:S05]  /*222e0*/  @P2 BRA `(.L_x_518) ;  /* 0x0000000800982947 */ /* 0x000fea0003800000 */
[----:B------:R-:W2:Y:S01]  /*222f0*/  LDL.LU R10, [R1+0x50] ;  /* 0x00005000010a7983 */ /* 0x000ea20000300800 */
[----:B------:R-:W3:Y:S01]  /*22300*/  LDC R9, c[0x0][0xbe8] ;  /* 0x0002fa00ff097b82 */ /* 0x000ee20000000800 */
[----:B------:R-:W-:Y:S01]  /*22310*/  VIADD R4, R28, 0xffffff80 ;  /* 0xffffff801c047836 */ /* 0x000fe20000000000 */
[----:B------:R-:W-:Y:S01]  /*22320*/  ULDC.64 UR4, c[0x0][0xaa0] ;  /* 0x0002a80000047ab9 */ /* 0x000fe20000000a00 */
[----:B------:R-:W4:Y:S01]  /*22330*/  LDL.LU R8, [R1+0x80] ;  /* 0x0000800001087983 */ /* 0x000f220000300800 */
[----:B------:R-:W-:Y:S02]  /*22340*/  IMAD R0, R14, UR4, RZ ;  /* 0x000000040e007c24 */ /* 0x000fe4000f8e02ff */
[----:B------:R-:W-:Y:S01]  /*22350*/  SHF.R.S32.HI R11, RZ, 0x1f, R4 ;  /* 0x0000001fff0b7819 */ /* 0x000fe20000011404 */
[----:B-1----:R-:W-:-:S04]  /*22360*/  IMAD.WIDE.U32 R2, R15, UR4, RZ ;  /* 0x000000040f027c25 */ /* 0x002fc8000f8e00ff */
[----:B------:R-:W-:Y:S01]  /*22370*/  IMAD R5, R15, UR5, R0 ;  /* 0x000000050f057c24 */ /* 0x000fe2000f8e0200 */
[----:B------:R-:W-:Y:S01]  /*22380*/  LEA.HI R0, R11, R4, RZ, 0x3 ;  /* 0x000000040b007211 */ /* 0x000fe200078f18ff */
[----:B------:R-:W-:Y:S02]  /*22390*/  ULDC.64 UR4, c[0x0][0xae8] ;  /* 0x0002ba0000047ab9 */ /* 0x000fe40000000a00 */
[----:B------:R-:W-:Y:S01]  /*223a0*/  IMAD.IADD R3, R3, 0x1, R5 ;  /* 0x0000000103037824 */ /* 0x000fe200078e0205 */
[----:B------:R-:W-:-:S04]  /*223b0*/  LOP3.LUT R13, R0, 0xfffffff8, RZ, 0xc0, !PT ;  /* 0xfffffff8000d7812 */ /* 0x000fc800078ec0ff */
[----:B------:R-:W-:Y:S02]  /*223c0*/  IADD3 R0, R4, -R13, RZ ;  /* 0x8000000d04007210 */ /* 0x000fe40007ffe0ff */
[----:B---3--:R-:W-:-:S03]  /*223d0*/  ISETP.NE.AND P0, PT, R9, 0x1, PT ;  /* 0x000000010900780c */ /* 0x008fc60003f05270 */
[----:B------:R-:W-:-:S10]  /*223e0*/  IMAD R0, R0, 0x20, R23 ;  /* 0x0000002000007824 */ /* 0x000fd400078e0217 */
[----:B------:R-:W1:Y:S08]  /*223f0*/  @P0 LDC R7, c[0x0][0xbec] ;  /* 0x0002fb00ff070b82 */ /* 0x000e700000000800 */
[----:B------:R-:W3:Y:S01]  /*22400*/  @P0 LDC R11, c[0x0][0xbf0] ;  /* 0x0002fc00ff0b0b82 */ /* 0x000ee20000000800 */
[----:B--2---:R-:W-:-:S04]  /*22410*/  IMAD.WIDE.U32 R2, R10, UR4, R2 ;  /* 0x000000040a027c25 */ /* 0x004fc8000f8e0002 */
[----:B----4-:R-:W-:Y:S02]  /*22420*/  IMAD R6, R8, 0x80, R0 ;  /* 0x0000008008067824 */ /* 0x010fe400078e0200 */
[----:B------:R-:W-:Y:S01]  /*22430*/  IMAD R3, R10, UR5, R3 ;  /* 0x000000050a037c24 */ /* 0x000fe2000f8e0203 */
[----:B------:R-:W-:Y:S01]  /*22440*/  ULDC.64 UR4, c[0x0][0xaf0] ;  /* 0x0002bc0000047ab9 */ /* 0x000fe20000000a00 */
[----:B-1----:R-:W-:-:S04]  /*22450*/  @P0 IMAD.HI.U32 R0, R6, R7, RZ ;  /* 0x0000000706000227 */ /* 0x002fc800078e00ff */
[----:B------:R-:W-:Y:S02]  /*22460*/  IMAD R4, R24, UR4, RZ ;  /* 0x0000000418047c24 */ /* 0x000fe4000f8e02ff */
[----:B------:R-:W-:Y:S01]  /*22470*/  IMAD.MOV.U32 R5, RZ, RZ, R6 ;  /* 0x000000ffff057224 */ /* 0x000fe200078e0006 */
[----:B---3--:R-:W-:Y:S01]  /*22480*/  @P0 SHF.R.U32.HI R5, RZ, R11, R0 ;  /* 0x0000000bff050219 */ /* 0x008fe20000011600 */
[C---:B------:R-:W-:Y:S02]  /*22490*/  IMAD R7, R25.reuse, UR5, R4 ;  /* 0x0000000519077c24 */ /* 0x040fe4000f8e0204 */
[----:B------:R-:W-:Y:S01]  /*224a0*/  IMAD.WIDE.U32 R2, R25, UR4, R2 ;  /* 0x0000000419027c25 */ /* 0x000fe2000f8e0002 */
[----:B------:R-:W-:Y:S01]  /*224b0*/  SHF.R.S32.HI R0, RZ, 0x1f, R5 ;  /* 0x0000001fff007819 */ /* 0x000fe20000011405 */
[----:B------:R-:W-:Y:S02]  /*224c0*/  ULDC.64 UR4, c[0x0][0xae0] ;  /* 0x0002b80000047ab9 */ /* 0x000fe40000000a00 */
[----:B------:R-:W-:Y:S01]  /*224d0*/  IMAD.IADD R3, R3, 0x1, R7 ;  /* 0x0000000103037824 */ /* 0x000fe200078e0207 */
[----:B------:R-:W-:Y:S01]  /*224e0*/  IADD3 R7, -R5, RZ, RZ ;  /* 0x000000ff05077210 */ /* 0x000fe20007ffe1ff */
[----:B------:R-:W-:-:S02]  /*224f0*/  IMAD R0, R0, UR4, RZ ;  /* 0x0000000400007c24 */ /* 0x000fc4000f8e02ff */
[----:B------:R-:W-:-:S04]  /*22500*/  IMAD.WIDE.U32 R2, R5, UR4, R2 ;  /* 0x0000000405027c25 */ /* 0x000fc8000f8e0002 */
[----:B------:R-:W-:Y:S01]  /*22510*/  IMAD R7, R9, R7, R6 ;  /* 0x0000000709077224 */ /* 0x000fe200078e0206 */
[----:B------:R-:W-:Y:S01]  /*22520*/  SHF.R.S32.HI R6, RZ, 0x1f, R233 ;  /* 0x0000001fff067819 */ /* 0x000fe200000114e9 */
[----:B------:R-:W-:Y:S01]  /*22530*/  IMAD R5, R5, UR5, R0 ;  /* 0x0000000505057c24 */ /* 0x000fe2000f8e0200 */
[----:B------:R-:W-:Y:S02]  /*22540*/  ULDC.64 UR4, c[0x0][0xad8] ;  /* 0x0002b60000047ab9 */ /* 0x000fe40000000a00 */
[----:B------:R-:W-:Y:S01]  /*22550*/  SHF.R.S32.HI R0, RZ, 0x1f, R7 ;  /* 0x0000001fff007819 */ /* 0x000fe20000011407 */
[----:B------:R-:W-:-:S04]  /*22560*/  IMAD.IADD R3, R3, 0x1, R5 ;  /* 0x0000000103037824 */ /* 0x000fc800078e0205 */
[----:B------:R-:W-:Y:S02]  /*22570*/  IMAD R0, R0, UR4, RZ ;  /* 0x0000000400007c24 */ /* 0x000fe4000f8e02ff */
[----:B------:R-:W-:-:S04]  /*22580*/  IMAD.WIDE.U32 R4, R7, UR4, R2 ;  /* 0x0000000407047c25 */ /* 0x000fc8000f8e0002 */
        /* <DEDUP_REMOVED lines=8> */
[----:B------:R1:W2:Y:S04]  /*22610*/  SHFL.IDX PT, R0, R3, RZ, 0x181f ;  /* 0x00181fff03007589 */ /* 0x0002a800000e0000 */
[----:B------:R1:W3:Y:S02]  /*22620*/  SHFL.IDX PT, R14, R2, RZ, 0x181f ;  /* 0x00181fff020e7589 */ /* 0x0002e400000e0000 */
.L_x_845:
[----:B------:R-:W-:Y:S01]  /*22630*/  IMAD R9, R20, R9, RZ ;  /* 0x0000000914097224 */ /* 0x000fe200078e02ff */
[----:B------:R-:W-:Y:S04]  /*22640*/  BSSY B1, `(.L_x_527) ;  /* 0x0000018000017945 */ /* 0x000fe80003800000 */
[----:B------:R-:W-:-:S13]  /*22650*/  ISETP.GE.AND P0, PT, R5, R9, PT ;  /* 0x000000090500720c */ /* 0x000fda0003f06270 */
[----:B------:R-:W-:Y:S05]  /*22660*/  @P0 BRA `(.L_x_528) ;  /* 0x0000000000540947 */ /* 0x000fea0003800000 */
[----:B------:R-:W4:Y:S01]  /*22670*/  LDL R8, [R1+0x44] ;  /* 0x0000440001087983 */ /* 0x000f220000100800 */
[----:B------:R-:W-:-:S03]  /*22680*/  ULDC UR4, c[0x0][0xac8] ;  /* 0x0002b20000047ab9 */ /* 0x000fc60000000800 */
[----:B------:R-:W5:Y:S04]  /*22690*/  LDL R4, [R1+0x4c] ;  /* 0x00004c0001047983 */ /* 0x000f680000100800 */
[----:B------:R-:W5:Y:S04]  /*226a0*/  LDL R24, [R1+0x88] ;  /* 0x0000880001187983 */ /* 0x000f680000100800 */
[----:B------:R-:W5:Y:S01]  /*226b0*/  LDL R7, [R1+0x84] ;  /* 0x0000840001077983 */ /* 0x000f620000100800 */
[----:B------:R-:W-:Y:S02]  /*226c0*/  ISETP.GE.AND P3, PT, R18, UR4, PT ;  /* 0x0000000412007c0c */ /* 0x000fe4000bf66270 */
[----:B------:R-:W-:-:S11]  /*226d0*/  ISETP.GE.AND P2, PT, R233, UR4, PT ;  /* 0x00000004e9007c0c */ /* 0x000fd6000bf46270 */
[CC--:B---3--:R-:W-:Y:S02]  /*226e0*/  @!P3 LEA R10, P5, R18.reuse, R14.reuse, 0x1 ;  /* 0x0000000e120ab211 */ /* 0x0c8fe400078a08ff */
[C---:B------:R-:W-:Y:S02]  /*226f0*/  @!P2 LEA R12, P4, R233.reuse, R14, 0x1 ;  /* 0x0000000ee90ca211 */ /* 0x040fe400078808ff */
[-C--:B--2---:R-:W-:Y:S02]  /*22700*/  @!P3 LEA.HI.X R11, R18, R0.reuse, R19, 0x1, P5 ;  /* 0x00000000120bb211 */ /* 0x084fe400028f0c13 */
[----:B------:R-:W-:-:S03]  /*22710*/  @!P2 LEA.HI.X R13, R233, R0, R6, 0x1, P4 ;  /* 0x00000000e90da211 */ /* 0x000fc600020f0c06 */
[----:B------:R2:W-:Y:S04]  /*22720*/  @!P3 ST.E.128 desc[UR42][R10.64], RZ ;  /* 0x000000ff0a00b985 */ /* 0x0005e8000c101d2a */
[----:B------:R2:W-:Y:S01]  /*22730*/  @!P2 ST.E.128 desc[UR42][R12.64], RZ ;  /* 0x000000ff0c00a985 */ /* 0x0005e2000c101d2a */
[----:B----4-:R-:W-:Y:S02]  /*22740*/  ISETP.GE.AND P1, PT, R8, UR4, PT ;  /* 0x0000000408007c0c */ /* 0x010fe4000bf26270 */
[----:B-----5:R-:W-:-:S11]  /*22750*/  ISETP.GE.AND P0, PT, R4, UR4, PT ;  /* 0x0000000404007c0c */ /* 0x020fd6000bf06270 */
[-C--:B------:R-:W-:Y:S02]  /*22760*/  @!P1 LEA R20, P5, R8, R14.reuse, 0x1 ;  /* 0x0000000e08149211 */ /* 0x080fe400078a08ff */
[----:B------:R-:W-:Y:S02]  /*22770*/  @!P0 LEA R14, P4, R4, R14, 0x1 ;  /* 0x0000000e040e8211 */ /* 0x000fe400078808ff */
[-C--:B------:R-:W-:Y:S02]  /*22780*/  @!P1 LEA.HI.X R21, R8, R0.reuse, R24, 0x1, P5 ;  /* 0x0000000008159211 */ /* 0x080fe400028f0c18 */
[----:B------:R-:W-:-:S03]  /*22790*/  @!P0 LEA.HI.X R15, R4, R0, R7, 0x1, P4 ;  /* 0x00000000040f8211 */ /* 0x000fc600020f0c07 */
[----:B------:R2:W-:Y:S04]  /*227a0*/  @!P1 ST.E.128 desc[UR42][R20.64], RZ ;  /* 0x000000ff14009985 */ /* 0x0005e8000c101d2a */
[----:B------:R2:W-:Y:S02]  /*227b0*/  @!P0 ST.E.128 desc[UR42][R14.64], RZ ;  /* 0x000000ff0e008985 */ /* 0x0005e4000c101d2a */
.L_x_528:
[----:B------:R-:W-:Y:S05]  /*227c0*/  BSYNC B1 ;  /* 0x0000000000017941 */ /* 0x000fea0003800000 */
.L_x_527:
[----:B------:R-:W-:-:S03]  /*227d0*/  UMOV UR4, 0xffffffff ;  /* 0xffffffff00047882 */ /* 0x000fc60000000000 */
[----:B------:R-:W-:Y:S05]  /*227e0*/  BRA.DIV UR4, `(.L_x_529) ;  /* 0x000000ce04dc7947 */ /* 0x000fea000b800000 */
[----:B--2---:R2:W4:Y:S04]  /*227f0*/  SHFL.IDX PT, R0, R3, 0x1, 0x181f ;  /* 0x00381f0003007f89 */ /* 0x00452800000e0000 */
[----:B---3--:R2:W3:Y:S02]  /*22800*/  SHFL.IDX PT, R14, R2, 0x1, 0x181f ;  /* 0x00381f00020e7f89 */ /* 0x0084e400000e0000 */
.L_x_849:
[----:B------:R-:W-:Y:S01]  /*22810*/  VIADD R4, R5, 0x20 ;  /* 0x0000002005047836 */ /* 0x000fe20000000000 */
[----:B------:R-:W-:Y:S04]  /*22820*/  BSSY B1, `(.L_x_530) ;  /* 0x0000018000017945 */ /* 0x000fe80003800000 */
[----:B------:R-:W-:-:S13]  /*22830*/  ISETP.GE.AND P0, PT, R4, R9, PT ;  /* 0x000000090400720c */ /* 0x000fda0003f06270 */
[----:B------:R-:W-:Y:S05]  /*22840*/  @P0 BRA `(.L_x_531) ;  /* 0x0000000000540947 */ /* 0x000fea0003800000 */
[----:B------:R-:W5:Y:S01]  /*22850*/  LDL R24, [R1+0x44] ;  /* 0x0000440001187983 */ /* 0x000f620000100800 */
[----:B------:R-:W-:-:S03]  /*22860*/  ULDC UR4, c[0x0][0xac8] ;  /* 0x0002b20000047ab9 */ /* 0x000fc60000000800 */
[----:B------:R-:W2:Y:S04]  /*22870*/  LDL R7, [R1+0x4c] ;  /* 0x00004c0001077983 */ /* 0x000ea80000100800 */
[----:B------:R-:W2:Y:S04]  /*22880*/  LDL R25, [R1+0x88] ;  /* 0x0000880001197983 */ /* 0x000ea80000100800 */
[----:B------:R-:W2:Y:S01]  /*22890*/  LDL R8, [R1+0x84] ;  /* 0x0000840001087983 */ /* 0x000ea20000100800 */
[----:B------:R-:W-:Y:S02]  /*228a0*/  ISETP.GE.AND P3, PT, R18, UR4, PT ;  /* 0x0000000412007c0c */ /* 0x000fe4000bf66270 */
[----:B------:R-:W-:-:S11]  /*228b0*/  ISETP.GE.AND P2, PT, R233, UR4, PT ;  /* 0x00000004e9007c0c */ /* 0x000fd6000bf46270 */
[CC--:B---3--:R-:W-:Y:S02]  /*228c0*/  @!P3 LEA R10, P5, R18.reuse, R14.reuse, 0x1 ;  /* 0x0000000e120ab211 */ /* 0x0c8fe400078a08ff */
[C---:B------:R-:W-:Y:S02]  /*228d0*/  @!P2 LEA R12, P4, R233.reuse, R14, 0x1 ;  /* 0x0000000ee90ca211 */ /* 0x040fe400078808ff */
[-C--:B----4-:R-:W-:Y:S02]  /*228e0*/  @!P3 LEA.HI.X R11, R18, R0.reuse, R19, 0x1, P5 ;  /* 0x00000000120bb211 */ /* 0x090fe400028f0c13 */
[----:B------:R-:W-:-:S03]  /*228f0*/  @!P2 LEA.HI.X R13, R233, R0, R6, 0x1, P4 ;  /* 0x00000000e90da211 */ /* 0x000fc600020f0c06 */
[----:B------:R3:W-:Y:S04]  /*22900*/  @!P3 ST.E.128 desc[UR42][R10.64], RZ ;  /* 0x000000ff0a00b985 */ /* 0x0007e8000c101d2a */
[----:B------:R3:W-:Y:S01]  /*22910*/  @!P2 ST.E.128 desc[UR42][R12.64], RZ ;  /* 0x000000ff0c00a985 */ /* 0x0007e2000c101d2a */
[----:B-----5:R-:W-:Y:S02]  /*22920*/  ISETP.GE.AND P1, PT, R24, UR4, PT ;  /* 0x0000000418007c0c */ /* 0x020fe4000bf26270 */
[----:B--2---:R-:W-:-:S11]  /*22930*/  ISETP.GE.AND P0, PT, R7, UR4, PT ;  /* 0x0000000407007c0c */ /* 0x004fd6000bf06270 */
[CC--:B------:R-:W-:Y:S02]  /*22940*/  @!P1 LEA R20, P5, R24.reuse, R14.reuse, 0x1 ;  /* 0x0000000e18149211 */ /* 0x0c0fe400078a08ff */
[C---:B------:R-:W-:Y:S02]  /*22950*/  @!P0 LEA R14, P4, R7.reuse, R14, 0x1 ;  /* 0x0000000e070e8211 */ /* 0x040fe400078808ff */
[-C--:B------:R-:W-:Y:S02]  /*22960*/  @!P1 LEA.HI.X R21, R24, R0.reuse, R25, 0x1, P5 ;  /* 0x0000000018159211 */ /* 0x080fe400028f0c19 */
[----:B------:R-:W-:-:S03]  /*22970*/  @!P0 LEA.HI.X R15, R7, R0, R8, 0x1, P4 ;  /* 0x00000000070f8211 */ /* 0x000fc600020f0c08 */
[----:B------:R3:W-:Y:S04]  /*22980*/  @!P1 ST.E.128 desc[UR42][R20.64], RZ ;  /* 0x000000ff14009985 */ /* 0x0007e8000c101d2a */
[----:B------:R3:W-:Y:S02]  /*22990*/  @!P0 ST.E.128 desc[UR42][R14.64], RZ ;  /* 0x000000ff0e008985 */ /* 0x0007e4000c101d2a */
.L_x_531:
[----:B------:R-:W-:Y:S05]  /*229a0*/  BSYNC B1 ;  /* 0x0000000000017941 */ /* 0x000fea0003800000 */
.L_x_530:
[----:B------:R-:W-:-:S03]  /*229b0*/  UMOV UR4, 0xffffffff ;  /* 0xffffffff00047882 */ /* 0x000fc60000000000 */
[----:B------:R-:W-:Y:S05]  /*229c0*/  BRA.DIV UR4, `(.L_x_532) ;  /* 0x000000ce04ac7947 */ /* 0x000fea000b800000 */
[----:B----4-:R4:W0:Y:S04]  /*229d0*/  SHFL.IDX PT, R0, R3, 0x2, 0x181f ;  /* 0x00581f0003007f89 */ /* 0x01082800000e0000 */
[----:B---3--:R4:W3:Y:S02]  /*229e0*/  SHFL.IDX PT, R14, R2, 0x2, 0x181f ;  /* 0x00581f00020e7f89 */ /* 0x0088e400000e0000 */
.L_x_853:
[----:B------:R-:W-:Y:S01]  /*229f0*/  IADD3 R4, R5, 0x40, RZ ;  /* 0x0000004005047810 */ /* 0x000fe20007ffe0ff */
[----:B------:R-:W-:Y:S03]  /*22a00*/  BSSY B1, `(.L_x_533) ;  /* 0x0000018000017945 */ /* 0x000fe60003800000 */
[----:B------:R-:W-:-:S13]  /*22a10*/  ISETP.GE.AND P0, PT, R4, R9, PT ;  /* 0x000000090400720c */ /* 0x000fda0003f06270 */
[----:B------:R-:W-:Y:S05]  /*22a20*/  @P0 BRA `(.L_x_534) ;  /* 0x0000000000540947 */ /* 0x000fea0003800000 */
[----:B------:R-:W5:Y:S01]  /*22a30*/  LDL R24, [R1+0x44] ;  /* 0x0000440001187983 */ /* 0x000f620000100800 */
[----:B------:R-:W-:-:S03]  /*22a40*/  ULDC UR4, c[0x0][0xac8] ;  /* 0x0002b20000047ab9 */ /* 0x000fc60000000800 */
[----:B------:R-:W2:Y:S04]  /*22a50*/  LDL R7, [R1+0x4c] ;  /* 0x00004c0001077983 */ /* 0x000ea80000100800 */
[----:B------:R-:W4:Y:S04]  /*22a60*/  LDL R25, [R1+0x88] ;  /* 0x0000880001197983 */ /* 0x000f280000100800 */
[----:B------:R-:W4:Y:S01]  /*22a70*/  LDL R8, [R1+0x84] ;  /* 0x0000840001087983 */ /* 0x000f220000100800 */
[----:B------:R-:W-:Y:S02]  /*22a80*/  ISETP.GE.AND P3, PT, R18, UR4, PT ;  /* 0x0000000412007c0c */ /* 0x000fe4000bf66270 */
[----:B------:R-:W-:-:S11]  /*22a90*/  ISETP.GE.AND P2, PT, R233, UR4, PT ;  /* 0x00000004e9007c0c */ /* 0x000fd6000bf46270 */
[CC--:B---3--:R-:W-:Y:S02]  /*22aa0*/  @!P3 LEA R10, P5, R18.reuse, R14.reuse, 0x1 ;  /* 0x0000000e120ab211 */ /* 0x0c8fe400078a08ff */
[C---:B------:R-:W-:Y:S02]  /*22ab0*/  @!P2 LEA R12, P4, R233.reuse, R14, 0x1 ;  /* 0x0000000ee90ca211 */ /* 0x040fe400078808ff */
[-C--:B0-----:R-:W-:Y:S02]  /*22ac0*/  @!P3 LEA.HI.X R11, R18, R0.reuse, R19, 0x1, P5 ;  /* 0x00000000120bb211 */ /* 0x081fe400028f0c13 */
[----:B------:R-:W-:-:S03]  /*22ad0*/  @!P2 LEA.HI.X R13, R233, R0, R6, 0x1, P4 ;  /* 0x00000000e90da211 */ /* 0x000fc600020f0c06 */
[----:B------:R0:W-:Y:S04]  /*22ae0*/  @!P3 ST.E.128 desc[UR42][R10.64], RZ ;  /* 0x000000ff0a00b985 */ /* 0x0001e8000c101d2a */
[----:B------:R0:W-:Y:S01]  /*22af0*/  @!P2 ST.E.128 desc[UR42][R12.64], RZ ;  /* 0x000000ff0c00a985 */ /* 0x0001e2000c101d2a */
[----:B-----5:R-:W-:Y:S02]  /*22b00*/  ISETP.GE.AND P1, PT, R24, UR4, PT ;  /* 0x0000000418007c0c */ /* 0x020fe4000bf26270 */
[----:B--2---:R-:W-:-:S11]  /*22b10*/  ISETP.GE.AND P0, PT, R7, UR4, PT ;  /* 0x0000000407007c0c */ /* 0x004fd6000bf06270 */
[CC--:B------:R-:W-:Y:S02]  /*22b20*/  @!P1 LEA R20, P5, R24.reuse, R14.reuse, 0x1 ;  /* 0x0000000e18149211 */ /* 0x0c0fe400078a08ff */
[C---:B------:R-:W-:Y:S02]  /*22b30*/  @!P0 LEA R14, P4, R7.reuse, R14, 0x1 ;  /* 0x0000000e070e8211 */ /* 0x040fe400078808ff */
[-C--:B----4-:R-:W-:Y:S02]  /*22b40*/  @!P1 LEA.HI.X R21, R24, R0.reuse, R25, 0x1, P5 ;  /* 0x0000000018159211 */ /* 0x090fe400028f0c19 */
[----:B------:R-:W-:-:S03]  /*22b50*/  @!P0 LEA.HI.X R15, R7, R0, R8, 0x1, P4 ;  /* 0x00000000070f8211 */ /* 0x000fc600020f0c08 */
[----:B------:R0:W-:Y:S04]  /*22b60*/  @!P1 ST.E.128 desc[UR42][R20.64], RZ ;  /* 0x000000ff14009985 */ /* 0x0001e8000c101d2a */
[----:B------:R0:W-:Y:S02]  /*22b70*/  @!P0 ST.E.128 desc[UR42][R14.64], RZ ;  /* 0x000000ff0e008985 */ /* 0x0001e4000c101d2a */
.L_x_534:
[----:B------:R-:W-:Y:S05]  /*22b80*/  BSYNC B1 ;  /* 0x0000000000017941 */ /* 0x000fea0003800000 */
.L_x_533:
[----:B------:R-:W-:-:S03]  /*22b90*/  UMOV UR4, 0xffffffff ;  /* 0xffffffff00047882 */ /* 0x000fc60000000000 */
[----:B------:R-:W-:Y:S05]  /*22ba0*/  BRA.DIV UR4, `(.L_x_535) ;  /* 0x000000ce047c7947 */ /* 0x000fea000b800000 */
[----:B0-----:R0:W0:Y:S04]  /*22bb0*/  SHFL.IDX PT, R0, R3, 0x3, 0x181f ;  /* 0x00781f0003007f89 */ /* 0x00102800000e0000 */
[----:B---3--:R3:W0:Y:S02]  /*22bc0*/  SHFL.IDX PT, R14, R2, 0x3, 0x181f ;  /* 0x00781f00020e7f89 */ /* 0x00862400000e0000 */
.L_x_857:
[----:B-1234-:R-:W-:-:S05]  /*22bd0*/  VIADD R2, R5, 0x60 ;  /* 0x0000006005027836 */ /* 0x01efca0000000000 */
[----:B------:R-:W-:-:S13]  /*22be0*/  ISETP.GE.AND P0, PT, R2, R9, PT ;  /* 0x000000090200720c */ /* 0x000fda0003f06270 */
[----:B------:R-:W-:Y:S05]  /*22bf0*/  @P0 BRA `(.L_x_518) ;  /* 0x0000000000540947 */ /* 0x000fea0003800000 */
[----:B------:R-:W2:Y:S01]  /*22c00*/  LDL R11, [R1+0x44] ;  /* 0x00004400010b7983 */ /* 0x000ea20000100800 */
[----:B------:R-:W-:-:S03]  /*22c10*/  ULDC UR4, c[0x0][0xac8] ;  /* 0x0002b20000047ab9 */ /* 0x000fc60000000800 */
[----:B------:R-:W3:Y:S04]  /*22c20*/  LDL R7, [R1+0x4c] ;  /* 0x00004c0001077983 */ /* 0x000ee80000100800 */
[----:B------:R-:W4:Y:S04]  /*22c30*/  LDL R12, [R1+0x88] ;  /* 0x00008800010c7983 */ /* 0x000f280000100800 */
[----:B------:R-:W5:Y:S01]  /*22c40*/  LDL R10, [R1+0x84] ;  /* 0x00008400010a7983 */ /* 0x000f620000100800 */
[----:B------:R-:W-:Y:S02]  /*22c50*/  ISETP.GE.AND P3, PT, R18, UR4, PT ;  /* 0x0000000412007c0c */ /* 0x000fe4000bf66270 */
[----:B------:R-:W-:-:S11]  /*22c60*/  ISETP.GE.AND P2, PT, R233, UR4, PT ;  /* 0x00000004e9007c0c */ /* 0x000fd6000bf46270 */
[CC--:B0-----:R-:W-:Y:S02]  /*22c70*/  @!P3 LEA R2, P5, R18.reuse, R14.reuse, 0x1 ;  /* 0x0000000e1202b211 */ /* 0x0c1fe400078a08ff */
[C---:B------:R-:W-:Y:S02]  /*22c80*/  @!P2 LEA R4, P4, R233.reuse, R14, 0x1 ;  /* 0x0000000ee904a211 */ /* 0x040fe400078808ff */
[-C--:B------:R-:W-:Y:S02]  /*22c90*/  @!P3 LEA.HI.X R3, R18, R0.reuse, R19, 0x1, P5 ;  /* 0x000000001203b211 */ /* 0x080fe400028f0c13 */
[----:B------:R-:W-:-:S03]  /*22ca0*/  @!P2 LEA.HI.X R5, R233, R0, R6, 0x1, P4 ;  /* 0x00000000e905a211 */ /* 0x000fc600020f0c06 */
[----:B------:R0:W-:Y:S04]  /*22cb0*/  @!P3 ST.E.128 desc[UR42][R2.64], RZ ;  /* 0x000000ff0200b985 */ /* 0x0001e8000c101d2a */
[----:B------:R0:W-:Y:S01]  /*22cc0*/  @!P2 ST.E.128 desc[UR42][R4.64], RZ ;  /* 0x000000ff0400a985 */ /* 0x0001e2000c101d2a */
[----:B--2---:R-:W-:Y:S02]  /*22cd0*/  ISETP.GE.AND P1, PT, R11, UR4, PT ;  /* 0x000000040b007c0c */ /* 0x004fe4000bf26270 */
[----:B---3--:R-:W-:-:S11]  /*22ce0*/  ISETP.GE.AND P0, PT, R7, UR4, PT ;  /* 0x0000000407007c0c */ /* 0x008fd6000bf06270 */
[-C--:B------:R-:W-:Y:S02]  /*22cf0*/  @!P1 LEA R8, P5, R11, R14.reuse, 0x1 ;  /* 0x0000000e0b089211 */ /* 0x080fe400078a08ff */
[----:B------:R-:W-:Y:S02]  /*22d00*/  @!P0 LEA R14, P4, R7, R14, 0x1 ;  /* 0x0000000e070e8211 */ /* 0x000fe400078808ff */
[-C--:B----4-:R-:W-:Y:S02]  /*22d10*/  @!P1 LEA.HI.X R9, R11, R0.reuse, R12, 0x1, P5 ;  /* 0x000000000b099211 */ /* 0x090fe400028f0c0c */
[----:B-----5:R-:W-:-:S03]  /*22d20*/  @!P0 LEA.HI.X R15, R7, R0, R10, 0x1, P4 ;  /* 0x00000000070f8211 */ /* 0x020fc600020f0c0a */
[----:B------:R0:W-:Y:S04]  /*22d30*/  @!P1 ST.E.128 desc[UR42][R8.64], RZ ;  /* 0x000000ff08009985 */ /* 0x0001e8000c101d2a */
[----:B------:R0:W-:Y:S02]  /*22d40*/  @!P0 ST.E.128 desc[UR42][R14.64], RZ ;  /* 0x000000ff0e008985 */ /* 0x0001e4000c101d2a */
.L_x_518:
[----:B------:R-:W-:Y:S05]  /*22d50*/  BSYNC B0 ;  /* 0x0000000000007941 */ /* 0x000fea0003800000 */
.L_x_503:
[----:B------:R-:W-:Y:S02]  /*22d60*/  ULDC UR4, c[0x0][0xc3c] ;  /* 0x00030f0000047ab9 */ /* 0x000fe40000000800 */
[----:B------:R-:W-:-:S13]  /*22d70*/  ISETP.GE.AND P0, PT, R31, UR4, PT ;  /* 0x000000041f007c0c */ /* 0x000fda000bf06270 */
[----:B------:R-:W-:Y:S05]  /*22d80*/  @!P0 BRA `(.L_x_536) ;  /* 0xfffffdec00488947 */ /* 0x000fea000383ffff */
[----:B------:R-:W-:Y:S05]  /*22d90*/  BRA `(.L_x_340) ;  /* 0x0000007c00dc7947 */ /* 0x000fea0003800000 */
.L_x_338:
        /* <DEDUP_REMOVED lines=16> */
[----:B-1----:R1:W-:Y:S04]  /*22ea0*/  STL.64 [R1], R4 ;  /* 0x0000000401007387 */ /* 0x0023e80000100a00 */
[----:B------:R1:W-:Y:S01]  /*22eb0*/  STL.64 [R1+0x8], R6 ;  /* 0x0000080601007387 */ /* 0x0003e20000100a00 */
[----:B------:R-:W-:Y:S06]  /*22ec0*/  BAR.ARV 0x4, 0x180 ;  /* 0x0106000000007b1d */ /* 0x000fec0000002000 */
[----:B------:R-:W-:Y:S05]  /*22ed0*/  BRA `(.L_x_538) ;  /* 0x0000000800a87947 */ /* 0x000fea0003800000 */
.L_x_537:
[----:B------:R-:W1:Y:S01]  /*22ee0*/  S2R R0, SR_TID.X ;  /* 0x0000000000007919 */ /* 0x000e620000002100 */
[----:B------:R-:W-:Y:S01]  /*22ef0*/  ULDC UR4, c[0x0][0xc3c] ;  /* 0x00030f0000047ab9 */ /* 0x000fe20000000800 */
[----:B------:R-:W-:Y:S01]  /*22f00*/  IMAD.MOV.U32 R9, RZ, RZ, RZ ;  /* 0x000000ffff097224 */ /* 0x000fe200078e00ff */
[----:B------:R-:W2:Y:S01]  /*22f10*/  S2UR UR6, SR_CTAID.X ;  /* 0x00000000000679c3 */ /* 0x000ea20000002500 */
[----:B------:R-:W-:Y:S01]  /*22f20*/  ULDC UR5, c[0x0][0xc38] ;  /* 0x00030e0000057ab9 */ /* 0x000fe20000000800 */
[----:B-1----:R-:W-:-:S04]  /*22f30*/  LOP3.LUT R0, R0, 0x1f, RZ, 0xc0, !PT ;  /* 0x0000001f00007812 */ /* 0x002fc800078ec0ff */
[----:B------:R-:W-:-:S04]  /*22f40*/  ISETP.NE.AND P0, PT, R0, 0x1f, PT ;  /* 0x0000001f0000780c */ /* 0x000fc80003f05270 */
[----:B------:R-:W-:-:S13]  /*22f50*/  ISETP.GE.OR P1, PT, R0, UR4, !P0 ;  /* 0x0000000400007c0c */ /* 0x000fda000c726670 */
[----:B0-----:R-:W0:Y:S08]  /*22f60*/  @!P1 LDC.64 R2, c[0x0][0xc80] ;  /* 0x00032000ff029b82 */ /* 0x001e300000000a00 */
[----:B------:R-:W1:Y:S01]  /*22f70*/  @!P1 LDC.64 R4, c[0x0][0xc78] ;  /* 0x00031e00ff049b82 */ /* 0x000e620000000a00 */
[----:B0-----:R-:W-:-:S05]  /*22f80*/  @!P1 IMAD.WIDE.U32 R2, R0, 0x4, R2 ;  /* 0x0000000400029825 */ /* 0x001fca00078e0002 */
[----:B------:R1:W3:Y:S02]  /*22f90*/  @!P1 LDG.E R6, desc[UR42][R2.64] ;  /* 0x0000002a02069981 */ /* 0x0002e4000c1e1900 */
[----:B-1----:R-:W-:-:S05]  /*22fa0*/  @!P1 IMAD.WIDE.U32 R2, R0, 0x4, R4 ;  /* 0x0000000400029825 */ /* 0x002fca00078e0004 */
[----:B------:R-:W3:Y:S01]  /*22fb0*/  @!P1 LDG.E R9, desc[UR42][R2.64] ;  /* 0x0000002a02099981 */ /* 0x000ee2000c1e1900 */
[C---:B------:R-:W-:Y:S01]  /*22fc0*/  ISETP.NE.AND P1, PT, R0.reuse, RZ, PT ;  /* 0x000000ff0000720c */ /* 0x040fe20003f25270 */
[----:B------:R-:W-:Y:S01]  /*22fd0*/  UMOV UR4, URZ ;  /* 0x0000003f00047c82 */ /* 0x000fe20008000000 */
[C---:B------:R-:W-:Y:S02]  /*22fe0*/  ISETP.GE.U32.AND P2, PT, R0.reuse, 0x2, PT ;  /* 0x000000020000780c */ /* 0x040fe40003f46070 */
[C---:B------:R-:W-:Y:S02]  /*22ff0*/  ISETP.GE.U32.AND P3, PT, R0.reuse, 0x4, PT ;  /* 0x000000040000780c */ /* 0x040fe40003f66070 */
[C---:B------:R-:W-:Y:S02]  /*23000*/  ISETP.GE.U32.AND P4, PT, R0.reuse, 0x8, PT ;  /* 0x000000080000780c */ /* 0x040fe40003f86070 */
[----:B------:R-:W-:Y:S01]  /*23010*/  ISETP.GE.U32.AND P5, PT, R0, 0x10, PT ;  /* 0x000000100000780c */ /* 0x000fe20003fa6070 */
[----:B---3--:R-:W-:-:S05]  /*23020*/  IMAD R4, R6, R9, RZ ;  /* 0x0000000906047224 */ /* 0x008fca00078e02ff */
[----:B------:R-:W0:Y:S02]  /*23030*/  SHFL.UP PT, R5, R4, 0x1, RZ ;  /* 0x0420000004057989 */ /* 0x000e2400000e00ff */
[----:B0-----:R-:W-:-:S05]  /*23040*/  SEL R5, R5, RZ, P1 ;  /* 0x000000ff05057207 */ /* 0x001fca0000800000 */
[----:B------:R-:W-:-:S05]  /*23050*/  IMAD.IADD R5, R4, 0x1, R5 ;  /* 0x0000000104057824 */ /* 0x000fca00078e0205 */
[----:B------:R-:W0:Y:S02]  /*23060*/  SHFL.UP PT, R7, R5, 0x2, RZ ;  /* 0x0440000005077989 */ /* 0x000e2400000e00ff */
[----:B0-----:R-:W-:-:S04]  /*23070*/  SEL R8, R7, RZ, P2 ;  /* 0x000000ff07087207 */ /* 0x001fc80001000000 */
[----:B------:R-:W-:-:S05]  /*23080*/  IADD3 R8, R5, R8, RZ ;  /* 0x0000000805087210 */ /* 0x000fca0007ffe0ff */
        /* <DEDUP_REMOVED lines=9> */
[----:B------:R-:W0:Y:S02]  /*23120*/  SHFL.IDX PT, R4, R2, 0x1f, 0x1f ;  /* 0x03e01f0002047f89 */ /* 0x000e2400000e0000 */
[----:B0-----:R-:W-:-:S04]  /*23130*/  IMAD R7, R4, UR5, RZ ;  /* 0x0000000504077c24 */ /* 0x001fc8000f8e02ff */
[----:B------:R-:W-:Y:S01]  /*23140*/  IMAD.MOV.U32 R4, RZ, RZ, R7 ;  /* 0x000000ffff047224 */ /* 0x000fe200078e0007 */
[----:B--2---:R-:W-:-:S13]  /*23150*/  ISETP.GT.AND P6, PT, R7, UR6, PT ;  /* 0x0000000607007c0c */ /* 0x004fda000bfc4270 */
[----:B------:R-:W-:Y:S05]  /*23160*/  @P6 BRA `(.L_x_539) ;  /* 0x0000000000a46947 */ /* 0x000fea0003800000 */
[----:B------:R-:W-:Y:S01]  /*23170*/  MOV R7, R4 ;  /* 0x0000000400077202 */ /* 0x000fe20000000f00 */
[----:B------:R-:W-:Y:S01]  /*23180*/  UMOV UR4, URZ ;  /* 0x0000003f00047c82 */ /* 0x000fe20008000000 */
[----:B------:R-:W-:-:S05]  /*23190*/  ULDC UR5, c[0x0][0xc38] ;  /* 0x00030e0000057ab9 */ /* 0x000fca0000000800 */
.L_x_541:
[----:B------:R-:W0:Y:S01]  /*231a0*/  LDC R2, c[0x0][0xc3c] ;  /* 0x00030f00ff027b82 */ /* 0x000e220000000800 */
[----:B------:R-:W-:Y:S01]  /*231b0*/  ULDC UR7, c[0x0][0xc3c] ;  /* 0x00030f0000077ab9 */ /* 0x000fe20000000800 */
[----:B------:R-:W-:Y:S01]  /*231c0*/  UIADD3 UR4, UR4, 0x1f, URZ ;  /* 0x0000001f04047890 */ /* 0x000fe2000fffe03f */
[----:B------:R-:W-:-:S05]  /*231d0*/  IMAD.U32 R3, RZ, RZ, UR7 ;  /* 0x00000007ff037e24 */ /* 0x000fca000f8e00ff */
[----:B------:R1:W-:Y:S01]  /*231e0*/  STL [R1+0xc], R3 ;  /* 0x00000c0301007387 */ /* 0x0003e20000100800 */
[----:B0-----:R-:W-:-:S13]  /*231f0*/  ISETP.LE.AND P6, PT, R2, UR4, PT ;  /* 0x0000000402007c0c */ /* 0x001fda000bfc3270 */
[----:B-1----:R-:W-:Y:S05]  /*23200*/  @P6 BRA `(.L_x_540) ;  /* 0x0000000400a46947 */ /* 0x002fea0003800000 */
[----:B------:R-:W-:Y:S02]  /*23210*/  VIADD R9, R0, UR4 ;  /* 0x0000000400097c36 */ /* 0x000fe40008000000 */
[----:B------:R-:W-:-:S03]  /*23220*/  IMAD.MOV.U32 R6, RZ, RZ, RZ ;  /* 0x000000ffff067224 */ /* 0x000fc600078e00ff */
[----:B------:R-:W-:-:S13]  /*23230*/  ISETP.GE.OR P6, PT, R9, R2, !P0 ;  /* 0x000000020900720c */ /* 0x000fda00047c6670 */
        /* <DEDUP_REMOVED lines=24> */
[----:B0-----:R-:W-:-:S05]  /*233c0*/  IMAD R4, R4, UR5, RZ ;  /* 0x0000000504047c24 */ /* 0x001fca000f8e02ff */
[----:B------:R-:W-:-:S04]  /*233d0*/  IADD3 R7, R4, R7, RZ ;  /* 0x0000000704077210 */ /* 0x000fc80007ffe0ff */
[----:B------:R-:W-:-:S13]  /*233e0*/  ISETP.GT.AND P6, PT, R7, UR6, PT ;  /* 0x0000000607007c0c */ /* 0x000fda000bfc4270 */
[----:B------:R-:W-:Y:S05]  /*233f0*/  @!P6 BRA `(.L_x_541) ;  /* 0xfffffffc0068e947 */ /* 0x000fea000383ffff */
.L_x_539:
[----:B------:R-:W-:-:S04]  /*23400*/  IMAD.IADD R11, R7, 0x1, -R4 ;  /* 0x00000001070b7824 */ /* 0x000fc800078e0a04 */
[----:B------:R-:W-:-:S05]  /*23410*/  IMAD R3, R2, UR5, R11 ;  /* 0x0000000502037c24 */ /* 0x000fca000f8e020b */
[----:B------:R-:W-:-:S13]  /*23420*/  ISETP.GT.AND P0, PT, R3, UR6, PT ;  /* 0x0000000603007c0c */ /* 0x000fda000bf04270 */
[----:B------:R-:W-:-:S04]  /*23430*/  VOTE.ANY R10, PT, !P0 ;  /* 0x00000000000a7806 */ /* 0x000fc800040e0100 */
[----:B------:R0:W1:Y:S01]  /*23440*/  POPC R5, R10 ;  /* 0x0000000a00057309 */ /* 0x0000620000000000 */
[----:B------:R-:W-:Y:S01]  /*23450*/  ISETP.NE.AND P0, PT, R10, RZ, PT ;  /* 0x000000ff0a00720c */ /* 0x000fe20003f05270 */
[----:B0-----:R-:W-:Y:S01]  /*23460*/  IMAD.MOV.U32 R10, RZ, RZ, RZ ;  /* 0x000000ffff0a7224 */ /* 0x001fe200078e00ff */
[----:B-1----:R-:W0:Y:S04]  /*23470*/  SHFL.IDX PT, R6, R6, R5, 0x1f ;  /* 0x00001f0506067589 */ /* 0x002e2800000e0000 */
[----:B------:R-:W1:Y:S01]  /*23480*/  SHFL.IDX PT, R8, R9, R5, 0x1f ;  /* 0x00001f0509087589 */ /* 0x000e6200000e0000 */
[----:B0-----:R-:W-:-:S04]  /*23490*/  IABS R4, R6 ;  /* 0x0000000600047213 */ /* 0x001fc80000000000 */
[----:B------:R-:W0:Y:S01]  /*234a0*/  I2F.RP R13, R4 ;  /* 0x00000004000d7306 */ /* 0x000e220000209400 */
[----:B-1----:R-:W-:-:S07]  /*234b0*/  IABS R7, R8 ;  /* 0x0000000800077213 */ /* 0x002fce0000000000 */
[----:B------:R-:W-:Y:S08]  /*234c0*/  I2F.RP R12, R7 ;  /* 0x00000007000c7306 */ /* 0x000ff00000209400 */
[----:B0-----:R-:W0:Y:S02]  /*234d0*/  MUFU.RCP R13, R13 ;  /* 0x0000000d000d7308 */ /* 0x001e240000001000 */
[----:B0-----:R-:W-:-:S06]  /*234e0*/  VIADD R3, R13, 0xffffffe ;  /* 0x0ffffffe0d037836 */ /* 0x001fcc0000000000 */
[----:B------:R-:W0:Y:S02]  /*234f0*/  F2I.FTZ.U32.TRUNC.NTZ R3, R3 ;  /* 0x0000000300037305 */ /* 0x000e24000021f000 */
[----:B0-----:R-:W-:Y:S01]  /*23500*/  IMAD.MOV R15, RZ, RZ, -R3 ;  /* 0x000000ffff0f7224 */ /* 0x001fe200078e0a03 */
[----:B------:R-:W-:Y:S06]  /*23510*/  @!P0 BRA `(.L_x_542) ;  /* 0x0000000000088947 */ /* 0x000fec0003800000 */
[----:B------:R-:W-:-:S05]  /*23520*/  IADD3 R9, R5, -0x1, RZ ;  /* 0xffffffff05097810 */ /* 0x000fca0007ffe0ff */
[----:B------:R0:W1:Y:S02]  /*23530*/  SHFL.IDX PT, R10, R2, R9, 0x1f ;  /* 0x00001f09020a7589 */ /* 0x00006400000e0000 */
.L_x_542:
[----:B-1----:R-:W-:Y:S01]  /*23540*/  IMAD R10, R10, UR5, R11 ;  /* 0x000000050a0a7c24 */ /* 0x002fe2000f8e020b */
[----:B------:R-:W1:Y:S01]  /*23550*/  MUFU.RCP R12, R12 ;  /* 0x0000000c000c7308 */ /* 0x000e620000001000 */
[----:B0-----:R-:W-:Y:S02]  /*23560*/  IMAD R9, R15, R4, RZ ;  /* 0x000000040f097224 */ /* 0x001fe400078e02ff */
[----:B------:R-:W-:Y:S01]  /*23570*/  IMAD.MOV.U32 R2, RZ, RZ, RZ ;  /* 0x000000ffff027224 */ /* 0x000fe200078e00ff */
[----:B------:R0:W-:Y:S03]  /*23580*/  STL [R1], R10 ;  /* 0x0000000a01007387 */ /* 0x0001e60000100800 */
[----:B------:R-:W-:Y:S01]  /*23590*/  IMAD.HI.U32 R2, R3, R9, R2 ;  /* 0x0000000903027227 */ /* 0x000fe200078e0002 */
[----:B------:R-:W-:Y:S02]  /*235a0*/  IADD3 R9, -R10, UR6, RZ ;  /* 0x000000060a097c10 */ /* 0x000fe4000fffe1ff */
[----:B------:R-:W-:-:S02]  /*235b0*/  IABS R3, R6 ;  /* 0x0000000600037213 */ /* 0x000fc40000000000 */
[----:B------:R-:W-:-:S03]  /*235c0*/  IABS R11, R9 ;  /* 0x00000009000b7213 */ /* 0x000fc60000000000 */
[----:B------:R-:W-:Y:S02]  /*235d0*/  IMAD.MOV R3, RZ, RZ, -R3 ;  /* 0x000000ffff037224 */ /* 0x000fe400078e0a03 */
[----:B0-----:R-:W-:-:S04]  /*235e0*/  IMAD.HI.U32 R10, R2, R11, RZ ;  /* 0x0000000b020a7227 */ /* 0x001fc800078e00ff */
[----:B------:R-:W-:Y:S02]  /*235f0*/  IMAD R11, R10, R3, R11 ;  /* 0x000000030a0b7224 */ /* 0x000fe400078e020b */
[----:B-1----:R-:W-:-:S03]  /*23600*/  VIADD R3, R12, 0xffffffe ;  /* 0x0ffffffe0c037836 */ /* 0x002fc60000000000 */
[----:B------:R-:W-:-:S03]  /*23610*/  ISETP.GT.U32.AND P1, PT, R4, R11, PT ;  /* 0x0000000b0400720c */ /* 0x000fc60003f24070 */
[----:B------:R-:W0:Y:S10]  /*23620*/  F2I.FTZ.U32.TRUNC.NTZ R3, R3 ;  /* 0x0000000300037305 */ /* 0x000e34000021f000 */
[----:B------:R-:W-:-:S02]  /*23630*/  @!P1 IMAD.IADD R11, R11, 0x1, -R4 ;  /* 0x000000010b0b9824 */ /* 0x000fc400078e0a04 */
[----:B------:R-:W-:Y:S01]  /*23640*/  @!P1 VIADD R10, R10, 0x1 ;  /* 0x000000010a0a9836 */ /* 0x000fe20000000000 */
[----:B------:R-:W-:Y:S02]  /*23650*/  ISETP.NE.AND P1, PT, R6, RZ, PT ;  /* 0x000000ff0600720c */ /* 0x000fe40003f25270 */
[----:B0-----:R-:W-:Y:S02]  /*23660*/  IADD3 R2, RZ, -R3, RZ ;  /* 0x80000003ff027210 */ /* 0x001fe40007ffe0ff */
[----:B------:R-:W-:-:S03]  /*23670*/  ISETP.GE.U32.AND P0, PT, R11, R4, PT ;  /* 0x000000040b00720c */ /* 0x000fc60003f06070 */
[----:B------:R-:W-:Y:S02]  /*23680*/  IMAD R11, R2, R7, RZ ;  /* 0x00000007020b7224 */ /* 0x000fe400078e02ff */
[----:B------:R-:W-:-:S04]  /*23690*/  IMAD.MOV.U32 R2, RZ, RZ, RZ ;  /* 0x000000ffff027224 */ /* 0x000fc800078e00ff */
[----:B------:R-:W-:Y:S01]  /*236a0*/  IMAD.HI.U32 R4, R3, R11, R2 ;  /* 0x0000000b03047227 */ /* 0x000fe200078e0002 */
[----:B------:R-:W-:-:S03]  /*236b0*/  LOP3.LUT R2, R9, R6, RZ, 0x3c, !PT ;  /* 0x0000000609027212 */ /* 0x000fc600078e3cff */
[----:B------:R-:W-:Y:S01]  /*236c0*/  @P0 VIADD R10, R10, 0x1 ;  /* 0x000000010a0a0836 */ /* 0x000fe20000000000 */
[----:B------:R-:W-:Y:S02]  /*236d0*/  ISETP.GE.AND P2, PT, R2, RZ, PT ;  /* 0x000000ff0200720c */ /* 0x000fe40003f46270 */
[----:B------:R-:W-:-:S04]  /*236e0*/  IABS R2, R8 ;  /* 0x0000000800027213 */ /* 0x000fc80000000000 */
[----:B------:R-:W-:-:S07]  /*236f0*/  IADD3 R2, RZ, -R2, RZ ;  /* 0x80000002ff027210 */ /* 0x000fce0007ffe0ff */
        /* <DEDUP_REMOVED lines=10> */
[----:B------:R-:W-:Y:S02]  /*237a0*/  ISETP.GE.U32.AND P0, PT, R2, R7, PT ;  /* 0x000000070200720c */ /* 0x000fe40003f06070 */
[----:B------:R-:W-:-:S04]  /*237b0*/  LOP3.LUT R2, R10, R8, RZ, 0x3c, !PT ;  /* 0x000000080a027212 */ /* 0x000fc800078e3cff */
[----:B------:R-:W-:Y:S01]  /*237c0*/  ISETP.GE.AND P2, PT, R2, RZ, PT ;  /* 0x000000ff0200720c */ /* 0x000fe20003f46270 */
[----:B------:R-:W-:-:S06]  /*237d0*/  VIADD R2, R5, UR4 ;  /* 0x0000000405027c36 */ /* 0x000fcc0008000000 */
[----:B------:R-:W-:-:S06]  /*237e0*/  @P0 VIADD R4, R4, 0x1 ;  /* 0x0000000104040836 */ /* 0x000fcc0000000000 */
[----:B------:R-:W-:Y:S01]  /*237f0*/  @!P2 IMAD.MOV R4, RZ, RZ, -R4 ;  /* 0x000000ffff04a224 */ /* 0x000fe200078e0a04 */
[----:B------:R-:W-:-:S04]  /*23800*/  @!P1 LOP3.LUT R4, RZ, R8, RZ, 0x33, !PT ;  /* 0x00000008ff049212 */ /* 0x000fc800078e33ff */
[----:B------:R-:W-:-:S05]  /*23810*/  IADD3 R3, -R4, RZ, RZ ;  /* 0x000000ff04037210 */ /* 0x000fca0007ffe1ff */
[C---:B------:R-:W-:Y:S02]  /*23820*/  IMAD R10, R8.reuse, R3, R10 ;  /* 0x00000003080a7224 */ /* 0x040fe400078e020a */
[----:B------:R-:W-:Y:S02]  /*23830*/  IMAD R3, R8, 0x1000000, R4 ;  /* 0x0100000008037824 */ /* 0x000fe400078e0204 */
[----:B------:R-:W-:Y:S02]  /*23840*/  IMAD.IADD R4, R9, 0x1, -R6 ;  /* 0x0000000109047824 */ /* 0x000fe400078e0a06 */
[----:B------:R-:W-:-:S03]  /*23850*/  IMAD R3, R10, 0x10000, R3 ;  /* 0x000100000a037824 */ /* 0x000fc600078e0203 */
[----:B------:R1:W-:Y:S04]  /*23860*/  STL [R1+0x4], R4 ;  /* 0x0000040401007387 */ /* 0x0003e80000100800 */
[----:B------:R1:W-:Y:S04]  /*23870*/  STL [R1+0xc], R2 ;  /* 0x00000c0201007387 */ /* 0x0003e80000100800 */
[----:B------:R1:W-:Y:S01]  /*23880*/  STL [R1+0x8], R3 ;  /* 0x0000080301007387 */ /* 0x0003e20000100800 */
[----:B------:R-:W-:Y:S05]  /*23890*/  BRA `(.L_x_543) ;  /* 0x0000000000107947 */ /* 0x000fea0003800000 */
.L_x_540:
[----:B------:R-:W-:Y:S01]  /*238a0*/  MOV R2, UR6 ;  /* 0x0000000600027c02 */ /* 0x000fe20008000f00 */
[----:B------:R0:W-:Y:S04]  /*238b0*/  STL [R1+0x4], RZ ;  /* 0x000004ff01007387 */ /* 0x0001e80000100800 */
[----:B------:R0:W-:Y:S04]  /*238c0*/  STL [R1+0x8], RZ ;  /* 0x000008ff01007387 */ /* 0x0001e80000100800 */
[----:B------:R0:W-:Y:S02]  /*238d0*/  STL [R1], R2 ;  /* 0x0000000201007387 */ /* 0x0001e40000100800 */
.L_x_543:
[----:B-1----:R-:W2:Y:S04]  /*238e0*/  LDL R4, [R1] ;  /* 0x0000000001047983 */ /* 0x002ea80000100800 */
[----:B------:R-:W2:Y:S04]  /*238f0*/  LDL R5, [R1+0x4] ;  /* 0x0000040001057983 */ /* 0x000ea80000100800 */
[----:B------:R-:W2:Y:S04]  /*23900*/  LDL R6, [R1+0x8] ;  /* 0x0000080001067983 */ /* 0x000ea80000100800 */
[----:B------:R-:W2:Y:S01]  /*23910*/  LDL R7, [R1+0xc] ;  /* 0x00000c0001077983 */ /* 0x000ea20000100800 */
[----:B------:R-:W-:-:S13]  /*23920*/  ISETP.NE.AND P0, PT, R0, RZ, PT ;  /* 0x000000ff0000720c */ /* 0x000fda0003f05270 */
[----:B------:R-:W1:Y:S01]  /*23930*/  @!P0 S2R R3, SR_CgaCtaId ;  /* 0x0000000000038919 */ /* 0x000e620000008800 */
[----:B------:R-:W-:-:S04]  /*23940*/  @!P0 MOV R0, 0x400 ;  /* 0x0000040000008802 */ /* 0x000fc80000000f00 */
[----:B-1----:R-:W-:-:S05]  /*23950*/  @!P0 LEA R0, R3, R0, 0x18 ;  /* 0x0000000003008211 */ /* 0x002fca00078ec0ff */
[----:B--2---:R2:W-:Y:S01]  /*23960*/  @!P0 STS.128 [R0+0x388d0], R4 ;  /* 0x0388d00400008388 */ /* 0x0045e20000000c00 */
[----:B------:R-:W-:Y:S06]  /*23970*/  BAR.ARV 0x5, 0x180 ;  /* 0x0146000000007b1d */ /* 0x000fec0000002000 */
.L_x_538:
[----:B--2---:R-:W2:Y:S01]  /*23980*/  LDL R0, [R1+0xc] ;  /* 0x00000c0001007983 */ /* 0x004ea20000100800 */
[----:B------:R-:W-:-:S03]  /*23990*/  ULDC UR4, c[0x0][0xc3c] ;  /* 0x00030f0000047ab9 */ /* 0x000fc60000000800 */
[----:B------:R3:W-:Y:S01]  /*239a0*/  STL [R1+0x1c], RZ ;  /* 0x00001cff01007387 */ /* 0x0007e20000100800 */
[----:B--2---:R-:W-:Y:S01]  /*239b0*/  ISETP.GE.AND P0, PT, R0, UR4, PT ;  /* 0x0000000400007c0c */ /* 0x004fe2000bf06270 */
[----:B------:R-:W-:-:S05]  /*239c0*/  IMAD.MOV.U32 R0, RZ, RZ, 0x1 ;  /* 0x00000001ff007424 */ /* 0x000fca00078e00ff */
[----:B------:R3:W-:Y:S04]  /*239d0*/  STL [R1+0x28], R0 ;  /* 0x0000280001007387 */ /* 0x0007e80000100800 */
[----:B------:R3:W-:Y:S03]  /*239e0*/  STL [R1+0x70], RZ ;  /* 0x000070ff01007387 */ /* 0x0007e60000100800 */
[----:B------:R-:W-:Y:S05]  /*239f0*/  @P0 BRA `(.L_x_544) ;  /* 0x0000006c00c00947 */ /* 0x000fea0003800000 */
[----:B------:R-:W2:Y:S01]  /*23a00*/  S2R R9, SR_TID.X ;  /* 0x0000000000097919 */ /* 0x000ea20000002100 */
[----:B------:R-:W4:Y:S01]  /*23a10*/  S2UR UR5, SR_CgaCtaId ;  /* 0x00000000000579c3 */ /* 0x000f220000008800 */
[----:B------:R-:W-:Y:S01]  /*23a20*/  UMOV UR4, 0x400 ;  /* 0x0000040000047882 */ /* 0x000fe20000000000 */
[----:B------:R-:W-:Y:S01]  /*23a30*/  BSSY B7, `(.L_x_544) ;  /* 0x00006ec000077945 */ /* 0x000fe20003800000 */
[----:B------:R-:W-:Y:S01]  /*23a40*/  ULDC.64 UR40, c[0x0][0x198] ;  /* 0x0000660000287ab9 */ /* 0x000fe20000000a00 */
[----:B------:R-:W-:Y:S02]  /*23a50*/  ULOP3.LUT UR36, UR37, 0x1, URZ, 0xfc, !UPT ;  /* 0x0000000125247892 */ /* 0x000fe4000f8efc3f */
[----:B------:R-:W-:Y:S01]  /*23a60*/  ULOP3.LUT UR39, UR37, 0x2, URZ, 0xfc, !UPT ;  /* 0x0000000225277892 */ /* 0x000fe2000f8efc3f */
[----:B------:R-:W-:Y:S01]  /*23a70*/  ULDC UR38, c[0x0][0xc] ;  /* 0x0000030000267ab9 */ /* 0x000fe20000000800 */
[----:B----4-:R-:W-:-:S06]  /*23a80*/  ULEA UR4, UR5, UR4, 0x18 ;  /* 0x0000000405047291 */ /* 0x010fcc000f8ec03f */
[----:B------:R-:W-:Y:S01]  /*23a90*/  IMAD.U32 R18, RZ, RZ, UR4 ;  /* 0x00000004ff127e24 */ /* 0x000fe2000f8e00ff */
[C---:B--2---:R-:W-:Y:S01]  /*23aa0*/  LOP3.LUT R8, R9.reuse, 0x7f, RZ, 0xc0, !PT ;  /* 0x0000007f09087812 */ /* 0x044fe200078ec0ff */
[C---:B0-----:R-:W-:Y:S01]  /*23ab0*/  IMAD.SHL.U32 R2, R9.reuse, 0x80, RZ ;  /* 0x0000008009027824 */ /* 0x041fe200078e00ff */
[----:B------:R-:W-:-:S03]  /*23ac0*/  R2P PR, R9, 0x6 ;  /* 0x0000000609007804 */ /* 0x000fc60000000000 */
[----:B------:R-:W-:Y:S01]  /*23ad0*/  IMAD.SHL.U32 R3, R8, 0x40, RZ ;  /* 0x0000004008037824 */ /* 0x000fe200078e00ff */
[----:B---3--:R-:W-:-:S04]  /*23ae0*/  LOP3.LUT R0, R2, 0x400, RZ, 0xc0, !PT ;  /* 0x0000040002007812 */ /* 0x008fc800078ec0ff */
[----:B-1----:R-:W-:Y:S02]  /*23af0*/  LOP3.LUT R4, R0, 0x1800, R3, 0xf8, !PT ;  /* 0x0000180000047812 */ /* 0x002fe400078ef803 */
[----:B------:R-:W-:Y:S02]  /*23b00*/  SHF.R.U32.HI R3, RZ, 0x1, R9 ;  /* 0x00000001ff037819 */ /* 0x000fe40000011609 */
[----:B------:R-:W-:-:S04]  /*23b10*/  LOP3.LUT R0, R2, 0x380, RZ, 0xc0, !PT ;  /* 0x0000038002007812 */ /* 0x000fc800078ec0ff */
[C---:B------:R-:W-:Y:S02]  /*23b20*/  LOP3.LUT R3, R0.reuse, 0x30, R3, 0xf8, !PT ;  /* 0x0000003000037812 */ /* 0x040fe400078ef803 */
[----:B------:R-:W-:Y:S01]  /*23b30*/  LOP3.LUT R5, R0, 0x10, R9, 0xf8, !PT ;  /* 0x0000001000057812 */ /* 0x000fe200078ef809 */
[----:B------:R-:W-:-:S05]  /*23b40*/  IMAD.SHL.U32 R0, R9, 0x10, RZ ;  /* 0x0000001009007824 */ /* 0x000fca00078e00ff */
[--C-:B------:R-:W-:Y:S02]  /*23b50*/  LOP3.LUT R3, R3, 0x70, R0.reuse, 0x78, !PT ;  /* 0x0000007003037812 */ /* 0x100fe400078e7800 */
[----:B------:R-:W-:Y:S02]  /*23b60*/  LOP3.LUT R5, R5, 0x70, R0, 0x78, !PT ;  /* 0x0000007005057812 */ /* 0x000fe400078e7800 */
[----:B------:R-:W-:Y:S02]  /*23b70*/  LOP3.LUT R7, R3, 0xc00, R2, 0xf8, !PT ;  /* 0x00000c0003077812 */ /* 0x000fe400078ef802 */
[----:B------:R-:W-:Y:S02]  /*23b80*/  SHF.L.U32 R3, R9, 0x1, RZ ;  /* 0x0000000109037819 */ /* 0x000fe400000006ff */
[----:B------:R-:W-:Y:S01]  /*23b90*/  LOP3.LUT R2, R0, 0x3f0, RZ, 0xc0, !PT ;  /* 0x000003f000027812 */ /* 0x000fe200078ec0ff */
[----:B------:R-:W-:Y:S01]  /*23ba0*/  STL [R1+0x14], R7 ;  /* 0x0000140701007387 */ /* 0x000fe20000100800 */
[----:B------:R-:W-:Y:S01]  /*23bb0*/  LOP3.LUT R6, R4, R5, RZ, 0xfc, !PT ;  /* 0x0000000504067212 */ /* 0x000fe200078efcff */
[----:B------:R-:W-:Y:S01]  /*23bc0*/  IMAD.MOV.U32 R4, RZ, RZ, 0x20 ;  /* 0x00000020ff047424 */ /* 0x000fe200078e00ff */
[----:B------:R-:W-:Y:S01]  /*23bd0*/  LOP3.LUT R3, R2, 0x70, R3, 0x78, !PT ;  /* 0x0000007002037812 */ /* 0x000fe200078e7803 */
[----:B------:R-:W-:Y:S01]  /*23be0*/  IMAD.SHL.U32 R2, R8, 0x10, RZ ;  /* 0x0000001008027824 */ /* 0x000fe200078e00ff */
[----:B------:R-:W-:Y:S01]  /*23bf0*/  SHF.R.U32.HI R8, RZ, 0x3, R8 ;  /* 0x00000003ff087819 */ /* 0x000fe20000011608 */
[----:B------:R-:W-:Y:S01]  /*23c00*/  STL [R1+0x18], R6 ;  /* 0x0000180601007387 */ /* 0x000fe20000100800 */
[----:B------:R-:W-:-:S02]  /*23c10*/  SEL R5, R4, 0xffffffe0, !P1 ;  /* 0xffffffe004057807 */ /* 0x000fc40004800000 */
[----:B------:R-:W-:Y:S01]  /*23c20*/  LOP3.LUT R3, R3, 0x400, R2, 0xf8, !PT ;  /* 0x0000040003037812 */ /* 0x000fe200078ef802 */
[----:B------:R-:W-:Y:S01]  /*23c30*/  IMAD.MOV.U32 R2, RZ, RZ, 0x40 ;  /* 0x00000040ff027424 */ /* 0x000fe200078e00ff */
[----:B------:R-:W-:Y:S02]  /*23c40*/  LOP3.LUT R4, R0, 0x70, RZ, 0xc0, !PT ;  /* 0x0000007000047812 */ /* 0x000fe400078ec0ff */
[----:B------:R-:W-:Y:S02]  /*23c50*/  IADD3 R3, R18, R3, RZ ;  /* 0x0000000312037210 */ /* 0x000fe40007ffe0ff */
[----:B------:R-:W-:Y:S02]  /*23c60*/  SEL R2, R2, 0xffffffc0, !P2 ;  /* 0xffffffc002027807 */ /* 0x000fe40005000000 */
[----:B------:R-:W-:Y:S01]  /*23c70*/  LOP3.LUT R8, R8, 0x70, R0, 0xf8, !PT ;  /* 0x0000007008087812 */ /* 0x000fe200078ef800 */
[----:B------:R-:W-:Y:S02]  /*23c80*/  IMAD.MOV.U32 R0, RZ, RZ, 0x1 ;  /* 0x00000001ff007424 */ /* 0x000fe400078e00ff */
[----:B------:R-:W-:Y:S01]  /*23c90*/  STL [R1+0x44], R2 ;  /* 0x0000440201007387 */ /* 0x000fe20000100800 */
[----:B------:R-:W-:-:S03]  /*23ca0*/  IMAD.MOV.U32 R8, RZ, RZ, 0x1 ;  /* 0x00000001ff087424 */ /* 0x000fc600078e00ff */
[----:B------:R-:W-:Y:S04]  /*23cb0*/  STL [R1+0x48], R5 ;  /* 0x0000480501007387 */ /* 0x000fe80000100800 */
[----:B------:R0:W-:Y:S04]  /*23cc0*/  STL [R1+0x54], R3 ;  /* 0x0000540301007387 */ /* 0x0001e80000100800 */
[----:B------:R-:W-:Y:S04]  /*23cd0*/  STL [R1+0x70], RZ ;  /* 0x000070ff01007387 */ /* 0x000fe80000100800 */
[----:B------:R1:W-:Y:S01]  /*23ce0*/  STL [R1+0x2c], R0 ;  /* 0x00002c0001007387 */ /* 0x0003e20000100800 */
[----:B0-----:R-:W-:-:S03]  /*23cf0*/  LOP3.LUT R3, R4, 0x80, RZ, 0xfc, !PT ;  /* 0x0000008004037812 */ /* 0x001fc600078efcff */
[----:B------:R-:W-:Y:S04]  /*23d00*/  STL [R1+0x20], RZ ;  /* 0x000020ff01007387 */ /* 0x000fe80000100800 */
[----:B------:R-:W-:Y:S01]  /*23d10*/  STL [R1+0x1c], RZ ;  /* 0x00001cff01007387 */ /* 0x000fe20000100800 */
[----:B-1----:R-:W-:-:S03]  /*23d20*/  IMAD.IADD R0, R2, 0x1, R5 ;  /* 0x0000000102007824 */ /* 0x002fc600078e0205 */
[----:B------:R-:W-:Y:S01]  /*23d30*/  STL [R1+0x28], R8 ;  /* 0x0000280801007387 */ /* 0x000fe20000100800 */
[----:B------:R-:W-:-:S03]  /*23d40*/  IMAD.IADD R2, R2, 0x1, R7 ;  /* 0x0000000102027824 */ /* 0x000fc600078e0207 */
[----:B------:R0:W-:Y:S04]  /*23d50*/  STL [R1+0x4c], R0 ;  /* 0x00004c0001007387 */ /* 0x0001e80000100800 */
[----:B------:R1:W-:Y:S01]  /*23d60*/  STL [R1+0x50], R2 ;  /* 0x0000500201007387 */ /* 0x0003e20000100800 */
[----:B0-----:R-:W-:-:S05]  /*23d70*/  LOP3.LUT R0, R6, 0x2000, RZ, 0xfc, !PT ;  /* 0x0000200006007812 */ /* 0x001fca00078efcff */
[----:B------:R1:W-:Y:S02]  /*23d80*/  STL [R1+0x30], R0 ;  /* 0x0000300001007387 */ /* 0x0003e40000100800 */
.L_x_656:
[----:B-12---:R-:W2:Y:S01]  /*23d90*/  LDL R0, [R1+0xc] ;  /* 0x00000c0001007983 */ /* 0x006ea20000100800 */
[----:B------:R-:W2:Y:S01]  /*23da0*/  LDC.64 R2, c[0x0][0xc88] ;  /* 0x00032200ff027b82 */ /* 0x000ea20000000a00 */
[----:B------:R-:W-:Y:S05]  /*23db0*/  YIELD ;  /* 0x0000000000007946 */ /* 0x000fea0003800000 */
[----:B------:R-:W-:Y:S01]  /*23dc0*/  ULDC.64 UR4, c[0x0][0xa28] ;  /* 0x00028a0000047ab9 */ /* 0x000fe20000000a00 */
[----:B------:R-:W-:Y:S01]  /*23dd0*/  IMAD.MOV.U32 R8, RZ, RZ, RZ ;  /* 0x000000ffff087224 */ /* 0x000fe200078e00ff */
[----:B------:R-:W-:Y:S01]  /*23de0*/  ISETP.NE.U32.AND P0, PT, RZ, UR4, PT ;  /* 0x00000004ff007c0c */ /* 0x000fe2000bf05070 */
[----:B------:R-:W-:Y:S01]  /*23df0*/  ULDC.64 UR10, c[0x0][0xa18] ;  /* 0x00028600000a7ab9 */ /* 0x000fe20000000a00 */
[----:B------:R-:W-:Y:S01]  /*23e00*/  ULDC.64 UR8, c[0x0][0xa10] ;  /* 0x0002840000087ab9 */ /* 0x000fe20000000a00 */
[----:B------:R-:W-:Y:S01]  /*23e10*/  ULDC.64 UR6, c[0x0][0xa08] ;  /* 0x0002820000067ab9 */ /* 0x000fe20000000a00 */
[----:B--2---:R-:W-:-:S05]  /*23e20*/  IMAD.WIDE R2, R0, 0x4, R2 ;  /* 0x0000000400027825 */ /* 0x004fca00078e0202 */
[----:B------:R-:W2:Y:S01]  /*23e30*/  LDG.E R15, desc[UR42][R2.64] ;  /* 0x0000002a020f7981 */ /* 0x000ea2000c1e1900 */
[----:B------:R-:W-:Y:S02]  /*23e40*/  ISETP.NE.AND.EX P0, PT, RZ, UR5, PT, P0 ;  /* 0x00000005ff007c0c */ /* 0x000fe4000bf05300 */
[----:B------:R-:W-:Y:S02]  /*23e50*/  MOV R0, RZ ;  /* 0x000000ff00007202 */ /* 0x000fe40000000f00 */
[----:B--2---:R-:W-:Y:S01]  /*23e60*/  SHF.R.S32.HI R4, RZ, 0x1f, R15 ;  /* 0x0000001fff047819 */ /* 0x004fe2000001140f */
[----:B------:R-:W-:-:S08]  /*23e70*/  IMAD.SHL.U32 R14, R15, 0x4, RZ ;  /* 0x000000040f0e7824 */ /* 0x000fd000078e00ff */
[C---:B------:R-:W-:Y:S01]  /*23e80*/  @P0 LEA R2, P1, R15.reuse, UR4, 0x2 ;  /* 0x000000040f020c11 */ /* 0x040fe2000f8210ff */
[----:B------:R-:W-:Y:S03]  /*23e90*/  STL [R1+0x24], R15 ;  /* 0x0000240f01007387 */ /* 0x000fe60000100800 */
[C-C-:B------:R-:W-:Y:S01]  /*23ea0*/  @P0 LEA.HI.X R3, R15.reuse, UR5, R4.reuse, 0x2, P1 ;  /* 0x000000050f030c11 */ /* 0x140fe200088f1404 */
[----:B------:R-:W-:Y:S01]  /*23eb0*/  ULDC.64 UR4, c[0x0][0xa00] ;  /* 0x0002800000047ab9 */ /* 0x000fe20000000a00 */
[----:B------:R-:W-:Y:S01]  /*23ec0*/  SHF.L.U64.HI R13, R15, 0x2, R4 ;  /* 0x000000020f0d7819 */ /* 0x000fe20000010204 */
[----:B0-----:R0:W-:Y:S01]  /*23ed0*/  STL [R1+0x60], R4 ;  /* 0x0000600401007387 */ /* 0x0011e20000100800 */
[----:B------:R-:W-:-:S03]  /*23ee0*/  ISETP.NE.U32.AND P1, PT, RZ, UR4, PT ;  /* 0x00000004ff007c0c */ /* 0x000fc6000bf25070 */
[----:B------:R1:W5:Y:S01]  /*23ef0*/  @P0 LDG.E R0, desc[UR42][R2.64] ;  /* 0x0000002a02000981 */ /* 0x000362000c1e1900 */
[----:B------:R-:W-:Y:S02]  /*23f00*/  ISETP.NE.AND.EX P1, PT, RZ, UR5, PT, P1 ;  /* 0x00000005ff007c0c */ /* 0x000fe4000bf25310 */
[----:B------:R-:W-:Y:S02]  /*23f10*/  CS2R R10, SRZ ;  /* 0x00000000000a7805 */ /* 0x000fe4000001ff00 */
[----:B------:R-:W-:Y:S01]  /*23f20*/  ISETP.NE.U32.AND P3, PT, RZ, UR10, PT ;  /* 0x0000000aff007c0c */ /* 0x000fe2000bf65070 */
[----:B------:R-:W-:Y:S01]  /*23f30*/  STL [R1+0x3c], R14 ;  /* 0x00003c0e01007387 */ /* 0x000fe20000100800 */
[----:B------:R-:W-:Y:S02]  /*23f40*/  ISETP.NE.U32.AND P0, PT, RZ, UR6, PT ;  /* 0x00000006ff007c0c */ /* 0x000fe4000bf05070 */
[----:B------:R-:W-:Y:S01]  /*23f50*/  ISETP.NE.U32.AND P2, PT, RZ, UR8, PT ;  /* 0x00000008ff007c0c */ /* 0x000fe2000bf45070 */
[----:B------:R-:W-:Y:S01]  /*23f60*/  STL [R1+0x58], R13 ;  /* 0x0000580d01007387 */ /* 0x000fe20000100800 */
[----:B------:R-:W-:-:S02]  /*23f70*/  IADD3 R6, P5, R14, UR6, RZ ;  /* 0x000000060e067c10 */ /* 0x000fc4000ffbe0ff */
[C---:B-1----:R-:W-:Y:S02]  /*23f80*/  IADD3 R2, P4, R14.reuse, UR4, RZ ;  /* 0x000000040e027c10 */ /* 0x042fe4000ff9e0ff */
[----:B------:R-:W-:Y:S02]  /*23f90*/  ISETP.NE.AND.EX P3, PT, RZ, UR11, PT, P3 ;  /* 0x0000000bff007c0c */ /* 0x000fe4000bf65330 */
[C---:B------:R-:W-:Y:S02]  /*23fa0*/  IADD3.X R3, R13.reuse, UR5, RZ, P4, !PT ;  /* 0x000000050d037c10 */ /* 0x040fe4000a7fe4ff */
[----:B0-----:R-:W-:Y:S02]  /*23fb0*/  IADD3 R4, P4, R14, UR8, RZ ;  /* 0x000000080e047c10 */ /* 0x001fe4000ff9e0ff */
[----:B------:R-:W-:Y:S01]  /*23fc0*/  ISETP.NE.AND.EX P0, PT, RZ, UR7, PT, P0 ;  /* 0x00000007ff007c0c */ /* 0x000fe2000bf05300 */
[----:B------:R-:W2:Y:S01]  /*23fd0*/  @P1 LDG.E R8, desc[UR42][R2.64] ;  /* 0x0000002a02081981 */ /* 0x000ea2000c1e1900 */
[C---:B------:R-:W-:Y:S01]  /*23fe0*/  IADD3.X R5, R13.reuse, UR9, RZ, P4, !PT ;  /* 0x000000090d057c10 */ /* 0x040fe2000a7fe4ff */
[----:B------:R-:W-:Y:S01]  /*23ff0*/  ULDC UR4, c[0x0][0x288] ;  /* 0x0000a20000047ab9 */ /* 0x000fe20000000800 */
[----:B------:R-:W-:Y:S01]  /*24000*/  ISETP.NE.AND.EX P2, PT, RZ, UR9, PT, P2 ;  /* 0x00000009ff007c0c */ /* 0x000fe2000bf45320 */
[----:B----4-:R-:W-:Y:S01]  /*24010*/  IMAD.U32 R12, RZ, RZ, UR4 ;  /* 0x00000004ff0c7e24 */ /* 0x010fe2000f8e00ff */
[----:B------:R-:W-:Y:S01]  /*24020*/  IADD3.X R7, R13, UR7, RZ, P5, !PT ;  /* 0x000000070d077c10 */ /* 0x000fe2000affe4ff */
[----:B------:R-:W-:-:S06]  /*24030*/  ULDC.64 UR4, c[0x0][0x418] ;  /* 0x0001060000047ab9 */ /* 0x000fcc0000000a00 */
[----:B------:R-:W5:Y:S04]  /*24040*/  @P0 LDG.E R11, desc[UR42][R6.64] ;  /* 0x0000002a060b0981 */ /* 0x000f68000c1e1900 */
[----:B------:R-:W5:Y:S04]  /*24050*/  @P2 LDG.E R10, desc[UR42][R4.64] ;  /* 0x0000002a040a2981 */ /* 0x000f68000c1e1900 */
[----:B--2---:R0:W-:Y:S02]  /*24060*/  STL [R1+0x5c], R8 ;  /* 0x00005c0801007387 */ /* 0x0041e40000100800 */
[----:B0-----:R-:W-:-:S04]  /*24070*/  @P3 IADD3 R8, P4, R14, UR10, RZ ;  /* 0x0000000a0e083c10 */ /* 0x001fc8000ff9e0ff */
[----:B------:R-:W-:-:S05]  /*24080*/  @P3 IADD3.X R9, R13, UR11, RZ, P4, !PT ;  /* 0x0000000b0d093c10 */ /* 0x000fca000a7fe4ff */
[----:B------:R0:W2:Y:S01]  /*24090*/  @P3 LDG.E R12, desc[UR42][R8.64] ;  /* 0x0000002a080c3981 */ /* 0x0000a2000c1e1900 */
[----:B------:R-:W-:-:S03]  /*240a0*/  UISETP.NE.U32.AND UP0, UPT, UR4, URZ, UPT ;  /* 0x0000003f0400728c */ /* 0x000fc6000bf05070 */
[----:B------:R-:W-:Y:S01]  /*240b0*/  ULDC UR4, c[0x0][0x424] ;  /* 0x0001090000047ab9 */ /* 0x000fe20000000800 */
[----:B------:R-:W-:-:S03]  /*240c0*/  UISETP.NE.AND.EX UP0, UPT, UR5, URZ, UPT, UP0 ;  /* 0x0000003f0500728c */ /* 0x000fc6000bf05300 */
[----:B------:R-:W-:Y:S01]  /*240d0*/  ULDC UR5, c[0x0][0x2f0] ;  /* 0x0000bc0000057ab9 */ /* 0x000fe20000000800 */
[----:B------:R-:W-:-:S04]  /*240e0*/  USEL UR4, UR4, 0x1, UP0 ;  /* 0x0000000104047887 */ /* 0x000fc80008000000 */
[----:B------:R-:W-:-:S03]  /*240f0*/  UIMAD UR4, UR4, UR5, URZ ;  /* 0x00000005040472a4 */ /* 0x000fc6000f8e023f */
[----:B------:R-:W-:Y:S02]  /*24100*/  ULDC UR5, c[0x0][0x348] ;  /* 0x0000d20000057ab9 */ /* 0x000fe40000000800 */
[----:B0-----:R-:W-:Y:S01]  /*24110*/  IMAD.U32 R9, RZ, RZ, UR5 ;  /* 0x00000005ff097e24 */ /* 0x001fe2000f8e00ff */
[----:B------:R-:W-:Y:S01]  /*24120*/  MOV R8, UR4 ;  /* 0x0000000400087c02 */ /* 0x000fe20008000f00 */
[----:B--2---:R0:W-:Y:S01]  /*24130*/  STL [R1+0x64], R12 ;  /* 0x0000640c01007387 */ /* 0x0041e20000100800 */
[----:B------:R-:W-:Y:S05]  /*24140*/  @P3 BRA `(.L_x_545) ;  /* 0x0000000000143947 */ /* 0x000fea0003800000 */
[----:B------:R-:W-:Y:S05]  /*24150*/  @!P1 BRA `(.L_x_545) ;  /* 0x0000000000109947 */ /* 0x000fea0003800000 */
[----:B0-----:R-:W2:Y:S04]  /*24160*/  LDG.E R12, desc[UR42][R2.64] ;  /* 0x0000002a020c7981 */ /* 0x001ea8000c1e1900 */
[----:B------:R-:W2:Y:S02]  /*24170*/  LDG.E R2, desc[UR42][R2.64+0x4] ;  /* 0x0000042a02027981 */ /* 0x000ea4000c1e1900 */
[----:B--2---:R-:W-:-:S05]  /*24180*/  IMAD.IADD R2, R2, 0x1, -R12 ;  /* 0x0000000102027824 */ /* 0x004fca00078e0a0c */
[----:B------:R1:W-:Y:S02]  /*24190*/  STL [R1+0x64], R2 ;  /* 0x0000640201007387 */ /* 0x0003e40000100800 */
.L_x_545:
[----:B------:R-:W2:Y:S01]  /*241a0*/  LDL.LU R3, [R1+0x8] ;  /* 0x0000080001037983 */ /* 0x000ea20000300800 */
[----:B0-----:R-:W-:Y:S01]  /*241b0*/  IMAD.MOV.U32 R12, RZ, RZ, R15 ;  /* 0x000000ffff0c7224 */ /* 0x001fe200078e000f */
[----:B------:R-:W-:Y:S02]  /*241c0*/  ULDC.64 UR4, c[0x0][0xa20] ;  /* 0x0002880000047ab9 */ /* 0x000fe40000000a00 */
[----:B------:R-:W-:Y:S02]  /*241d0*/  ISETP.NE.U32.AND P1, PT, RZ, UR4, PT ;  /* 0x00000004ff007c0c */ /* 0x000fe4000bf25070 */
[----:B------:R0:W-:Y:S02]  /*241e0*/  STL [R1+0x34], R12 ;  /* 0x0000340c01007387 */ /* 0x0001e40000100800 */
[----:B------:R-:W-:Y:S02]  /*241f0*/  ISETP.NE.AND.EX P1, PT, RZ, UR5, PT, P1 ;  /* 0x00000005ff007c0c */ /* 0x000fe4000bf25310 */
[----:B--2---:R-:W-:-:S02]  /*24200*/  LOP3.LUT R17, R3, 0xff000000, RZ, 0xc0, !PT ;  /* 0xff00000003117812 */ /* 0x004fc400078ec0ff */
[C---:B-1----:R-:W-:Y:S02]  /*24210*/  LOP3.LUT R2, R3.reuse, 0xff0000, RZ, 0xc0, !PT ;  /* 0x00ff000003027812 */ /* 0x042fe400078ec0ff */
[----:B------:R-:W-:Y:S02]  /*24220*/  SHF.R.U32.HI R17, RZ, 0x8, R17 ;  /* 0x00000008ff117819 */ /* 0x000fe40000011611 */
[----:B------:R-:W-:Y:S02]  /*24230*/  LOP3.LUT R16, R3, 0xffff, RZ, 0xc0, !PT ;  /* 0x0000ffff03107812 */ /* 0x000fe400078ec0ff */
[----:B------:R-:W-:Y:S01]  /*24240*/  LEA.HI R17, R2, R17, RZ, 0x10 ;  /* 0x0000001102117211 */ /* 0x000fe200078f80ff */
[----:B-----5:R-:W-:-:S05]  /*24250*/  IMAD.IADD R2, R11, 0x1, R0 ;  /* 0x000000010b027824 */ /* 0x020fca00078e0200 */
[----:B------:R0:W-:Y:S01]  /*24260*/  STL [R1+0x40], R2 ;  /* 0x0000400201007387 */ /* 0x0001e20000100800 */
[----:B------:R-:W-:Y:S05]  /*24270*/  @!P1 BRA `(.L_x_546) ;  /* 0x0000000000109947 */ /* 0x000fea0003800000 */
[----:B0-----:R-:W-:-:S04]  /*24280*/  IADD3 R2, P0, R14, UR4, RZ ;  /* 0x000000040e027c10 */ /* 0x001fc8000ff1e0ff */
[----:B------:R-:W-:-:S05]  /*24290*/  IADD3.X R3, R13, UR5, RZ, P0, !PT ;  /* 0x000000050d037c10 */ /* 0x000fca00087fe4ff */
[----:B------:R0:W5:Y:S01]  /*242a0*/  LDG.E R8, desc[UR42][R2.64] ;  /* 0x0000002a02087981 */ /* 0x000162000c1e1900 */
[----:B------:R-:W-:Y:S05]  /*242b0*/  BRA `(.L_x_547) ;  /* 0x0000000000107947 */ /* 0x000fea0003800000 */
.L_x_546:
[----:B------:R-:W-:Y:S05]  /*242c0*/  @!P0 BRA `(.L_x_547) ;  /* 0x00000000000c8947 */ /* 0x000fea0003800000 */
[----:B------:R-:W2:Y:S04]  /*242d0*/  LDG.E R8, desc[UR42][R6.64] ;  /* 0x0000002a06087981 */ /* 0x000ea8000c1e1900 */
[----:B------:R-:W2:Y:S02]  /*242e0*/  LDG.E R6, desc[UR42][R6.64+0x4] ;  /* 0x0000042a06067981 */ /* 0x000ea4000c1e1900 */
[----:B--2---:R-:W-:-:S07]  /*242f0*/  IMAD.IADD R8, R6, 0x1, -R8 ;  /* 0x0000000106087824 */ /* 0x004fce00078e0a08 */
.L_x_547:
[----:B-----5:R-:W-:Y:S02]  /*24300*/  IADD3 R6, -R0, R8, RZ ;  /* 0x0000000800067210 */ /* 0x020fe40007ffe1ff */
[----:B------:R-:W2:Y:S04]  /*24310*/  @P2 LDG.E R0, desc[UR42][R4.64] ;  /* 0x0000002a04002981 */ /* 0x000ea8000c1e1900 */
[----:B------:R-:W2:Y:S01]  /*24320*/  @P2 LDG.E R4, desc[UR42][R4.64+0x4] ;  /* 0x0000042a04042981 */ /* 0x000ea2000c1e1900 */
[----:B------:R-:W-:Y:S01]  /*24330*/  BSSY B0, `(.L_x_548) ;  /* 0x0000029000007945 */ /* 0x000fe20003800000 */
[----:B------:R-:W-:Y:S02]  /*24340*/  LOP3.LUT R20, R17, 0xff, RZ, 0xc0, !PT ;  /* 0x000000ff11147812 */ /* 0x000fe400078ec0ff */
[----:B------:R-:W-:Y:S01]  /*24350*/  SHF.R.U32.HI R17, RZ, 0x10, R17 ;  /* 0x00000010ff117819 */ /* 0x000fe20000011611 */
[----:B--2---:R-:W-:-:S04]  /*24360*/  @P2 IMAD.IADD R9, R4, 0x1, -R0 ;  /* 0x0000000104092824 */ /* 0x004fc800078e0a00 */
[----:B0-----:R-:W-:-:S04]  /*24370*/  IMAD.IADD R2, R6, 0x1, R9 ;  /* 0x0000000106027824 */ /* 0x001fc800078e0209 */
[C---:B------:R-:W-:Y:S01]  /*24380*/  VIADD R0, R2.reuse, 0x7f ;  /* 0x0000007f02007836 */ /* 0x040fe20000000000 */
[----:B------:R-:W-:-:S04]  /*24390*/  ISETP.GE.AND P1, PT, R2, 0x1, PT ;  /* 0x000000010200780c */ /* 0x000fc80003f26270 */
[----:B------:R-:W-:-:S04]  /*243a0*/  SHF.R.S32.HI R2, RZ, 0x1f, R0 ;  /* 0x0000001fff027819 */ /* 0x000fc80000011400 */
[----:B------:R-:W-:Y:S01]  /*243b0*/  LEA.HI R2, R2, R0, RZ, 0x7 ;  /* 0x0000000002027211 */ /* 0x000fe200078f38ff */
[----:B------:R-:W-:-:S03]  /*243c0*/  IMAD.MOV.U32 R0, RZ, RZ, RZ ;  /* 0x000000ffff007224 */ /* 0x000fc600078e00ff */
[----:B------:R-:W-:Y:S01]  /*243d0*/  SHF.R.S32.HI R19, RZ, 0x7, R2 ;  /* 0x00000007ff137819 */ /* 0x000fe20000011402 */
[----:B------:R-:W-:Y:S06]  /*243e0*/  @!P1 BRA `(.L_x_549) ;  /* 0x0000000000749947 */ /* 0x000fec0003800000 */
[----:B------:R-:W-:Y:S01]  /*243f0*/  ISETP.NE.AND P0, PT, R17, RZ, PT ;  /* 0x000000ff1100720c */ /* 0x000fe20003f05270 */
[----:B------:R-:W-:-:S03]  /*24400*/  ULDC UR4, c[0x0][0x9f0] ;  /* 0x00027c0000047ab9 */ /* 0x000fc60000000800 */
[----:B------:R-:W-:-:S04]  /*24410*/  SEL R2, R17, UR4, P0 ;  /* 0x0000000411027c07 */ /* 0x000fc80008000000 */
[----:B------:R-:W-:Y:S02]  /*24420*/  IABS R3, R2 ;  /* 0x0000000200037213 */ /* 0x000fe40000000000 */
[----:B------:R-:W-:Y:S02]  /*24430*/  IADD3 R0, R2, -0x1, R19 ;  /* 0xffffffff02007810 */ /* 0x000fe40007ffe013 */
[----:B------:R-:W0:Y:S08]  /*24440*/  I2F.RP R4, R3 ;  /* 0x0000000300047306 */ /* 0x000e300000209400 */
[----:B0-----:R-:W0:Y:S02]  /*24450*/  MUFU.RCP R4, R4 ;  /* 0x0000000400047308 */ /* 0x001e240000001000 */
[----:B0-----:R-:W-:-:S06]  /*24460*/  IADD3 R4, R4, 0xffffffe, RZ ;  /* 0x0ffffffe04047810 */ /* 0x001fcc0007ffe0ff */
[----:B------:R0:W1:Y:S02]  /*24470*/  F2I.FTZ.U32.TRUNC.NTZ R5, R4 ;  /* 0x0000000400057305 */ /* 0x000064000021f000 */
[----:B0-----:R-:W-:-:S04]  /*24480*/  LOP3.LUT R4, R0, R2, RZ, 0x3c, !PT ;  /* 0x0000000200047212 */ /* 0x001fc800078e3cff */
[----:B------:R-:W-:Y:S01]  /*24490*/  ISETP.GE.AND P4, PT, R4, RZ, PT ;  /* 0x000000ff0400720c */ /* 0x000fe20003f86270 */
[----:B-1----:R-:W-:-:S04]  /*244a0*/  IMAD.MOV R4, RZ, RZ, -R5 ;  /* 0x000000ffff047224 */ /* 0x002fc800078e0a05 */
[----:B------:R-:W-:Y:S02]  /*244b0*/  IMAD R7, R4, R3, RZ ;  /* 0x0000000304077224 */ /* 0x000fe400078e02ff */
[----:B------:R-:W-:-:S04]  /*244c0*/  IMAD.MOV.U32 R4, RZ, RZ, RZ ;  /* 0x000000ffff047224 */ /* 0x000fc800078e00ff */
[----:B------:R-:W-:Y:S01]  /*244d0*/  IMAD.HI.U32 R7, R5, R7, R4 ;  /* 0x0000000705077227 */ /* 0x000fe200078e0004 */
[----:B------:R-:W-:Y:S02]  /*244e0*/  IABS R4, R0 ;  /* 0x0000000000047213 */ /* 0x000fe40000000000 */
[----:B------:R-:W-:-:S05]  /*244f0*/  IABS R0, R2 ;  /* 0x0000000200007213 */ /* 0x000fca0000000000 */
[----:B------:R-:W-:-:S04]  /*24500*/  IMAD.MOV R0, RZ, RZ, -R0 ;  /* 0x000000ffff007224 */ /* 0x000fc800078e0a00 */
[----:B------:R-:W-:Y:S02]  /*24510*/  IMAD.MOV.U32 R5, RZ, RZ, R0 ;  /* 0x000000ffff057224 */ /* 0x000fe400078e0000 */
[----:B------:R-:W-:-:S04]  /*24520*/  IMAD.HI.U32 R0, R7, R4, RZ ;  /* 0x0000000407007227 */ /* 0x000fc800078e00ff */
[----:B------:R-:W-:-:S05]  /*24530*/  IMAD R4, R0, R5, R4 ;  /* 0x0000000500047224 */ /* 0x000fca00078e0204 */
[----:B------:R-:W-:-:S13]  /*24540*/  ISETP.GT.U32.AND P3, PT, R3, R4, PT ;  /* 0x000000040300720c */ /* 0x000fda0003f64070 */
[-C--:B------:R-:W-:Y:S01]  /*24550*/  @!P3 IADD3 R4, R4, -R3.reuse, RZ ;  /* 0x800000030404b210 */ /* 0x080fe20007ffe0ff */
[----:B------:R-:W-:Y:S01]  /*24560*/  @!P3 VIADD R0, R0, 0x1 ;  /* 0x000000010000b836 */ /* 0x000fe20000000000 */
[----:B------:R-:W-:Y:S02]  /*24570*/  ISETP.NE.AND P3, PT, R2, RZ, PT ;  /* 0x000000ff0200720c */ /* 0x000fe40003f65270 */
[----:B------:R-:W-:-:S13]  /*24580*/  ISETP.GE.U32.AND P0, PT, R4, R3, PT ;  /* 0x000000030400720c */ /* 0x000fda0003f06070 */
[----:B------:R-:W-:-:S04]  /*24590*/  @P0 VIADD R0, R0, 0x1 ;  /* 0x0000000100000836 */ /* 0x000fc80000000000 */
[----:B------:R-:W-:Y:S01]  /*245a0*/  @!P4 IMAD.MOV R0, RZ, RZ, -R0 ;  /* 0x000000ffff00c224 */ /* 0x000fe200078e0a00 */
[----:B------:R-:W-:-:S07]  /*245b0*/  @!P3 LOP3.LUT R0, RZ, R2, RZ, 0x33, !PT ;  /* 0x00000002ff00b212 */ /* 0x000fce00078e33ff */
.L_x_549:
[----:B------:R-:W-:Y:S05]  /*245c0*/  BSYNC B0 ;  /* 0x0000000000007941 */ /* 0x000fea0003800000 */
.L_x_548:
[-C--:B------:R-:W-:Y:S01]  /*245d0*/  IMAD R2, R20, R0.reuse, RZ ;  /* 0x0000000014027224 */ /* 0x080fe200078e02ff */
[----:B------:R-:W-:Y:S04]  /*245e0*/  BSSY B0, `(.L_x_550) ;  /* 0x0000120000007945 */ /* 0x000fe80003800000 */
[C---:B------:R-:W-:Y:S01]  /*245f0*/  VIADDMNMX R0, R2.reuse, R0, R19, PT ;  /* 0x0000000002007246 */ /* 0x040fe20003800113 */
[----:B------:R-:W-:-:S03]  /*24600*/  IMAD R2, R2, 0x80, -R6 ;  /* 0x0000008002027824 */ /* 0x000fc600078e0a06 */
[----:B------:R-:W-:Y:S02]  /*24610*/  LEA R6, R0, -R6, 0x7 ;  /* 0x8000000600067211 */ /* 0x000fe400078e38ff */
[----:B------:R-:W-:Y:S02]  /*24620*/  VIMNMX R2, RZ, R2, !PT ;  /* 0x00000002ff027248 */ /* 0x000fe40007fe0100 */
[----:B------:R-:W-:-:S04]  /*24630*/  VIMNMX R9, R6, R9, PT ;  /* 0x0000000906097248 */ /* 0x000fc80003fe0100 */
[----:B------:R-:W-:-:S13]  /*24640*/  ISETP.GT.AND P0, PT, R9, R2, PT ;  /* 0x000000020900720c */ /* 0x000fda0003f04270 */
[----:B------:R-:W-:Y:S01]  /*24650*/  @P0 VIADD R0, R9, 0x7f ;  /* 0x0000007f09000836 */ /* 0x000fe20000000000 */
[----:B------:R-:W-:-:S04]  /*24660*/  SHF.R.U32.HI R9, RZ, 0x7, R2 ;  /* 0x00000007ff097819 */ /* 0x000fc80000011602 */
[----:B------:R-:W-:Y:S01]  /*24670*/  @P0 SHF.R.S32.HI R2, RZ, 0x1f, R0 ;  /* 0x0000001fff020819 */ /* 0x000fe20000011400 */
[----:B------:R-:W-:-:S03]  /*24680*/  IMAD.MOV.U32 R6, RZ, RZ, R9 ;  /* 0x000000ffff067224 */ /* 0x000fc600078e0009 */
[----:B------:R-:W-:-:S04]  /*24690*/  @P0 LEA.HI R0, R2, R0, RZ, 0x7 ;  /* 0x0000000002000211 */ /* 0x000fc800078f38ff */
[----:B------:R-:W-:Y:S02]  /*246a0*/  @P0 SHF.R.S32.HI R6, RZ, 0x7, R0 ;  /* 0x00000007ff060819 */ /* 0x000fe40000011400 */
[----:B------:R-:W-:Y:S02]  /*246b0*/  PLOP3.LUT P0, PT, PT, PT, PT, 0x80, 0x0 ;  /* 0x000000000000781c */ /* 0x000fe40003f0f070 */
[----:B------:R-:W-:-:S13]  /*246c0*/  ISETP.GT.AND P3, PT, R6, R9, PT ;  /* 0x000000090600720c */ /* 0x000fda0003f64270 */
[----:B------:R-:W-:Y:S05]  /*246d0*/  @!P3 BRA `(.L_x_551) ;  /* 0x000000100040b947 */ /* 0x000fea0003800000 */
[----:B------:R-:W-:Y:S01]  /*246e0*/  UMOV UR4, 0xffffffff ;  /* 0xffffffff00047882 */ /* 0x000fe20000000000 */
[----:B------:R-:W-:Y:S02]  /*246f0*/  SEL R0, R12, RZ, !P2 ;  /* 0x000000ff0c007207 */ /* 0x000fe40005000000 */
[----:B------:R-:W-:Y:S05]  /*24700*/  BRA.DIV UR4, `(.L_x_552) ;  /* 0x000000b204ec7947 */ /* 0x000fea000b800000 */
[----:B------:R-:W0:Y:S02]  /*24710*/  S2R R2, SR_TID.X ;  /* 0x0000000000027919 */ /* 0x000e240000002100 */
[----:B0-----:R-:W-:-:S04]  /*24720*/  SHF.R.U32.HI R2, RZ, 0x5, R2 ;  /* 0x00000005ff027819 */ /* 0x001fc80000011602 */
[----:B------:R-:W-:-:S05]  /*24730*/  LOP3.LUT R2, R2, 0x3, RZ, 0xc0, !PT ;  /* 0x0000000302027812 */ /* 0x000fca00078ec0ff */
[----:B------:R0:W1:Y:S02]  /*24740*/  SHFL.IDX PT, R14, R2, RZ, 0x1f ;  /* 0x00001fff020e7589 */ /* 0x00006400000e0000 */
.L_x_860:
[----:B-1----:R-:W-:Y:S02]  /*24750*/  ISETP.NE.AND P0, PT, R14, RZ, PT ;  /* 0x000000ff0e00720c */ /* 0x002fe40003f05270 */
[----:B------:R-:W-:-:S11]  /*24760*/  PLOP3.LUT P6, PT, PT, PT, PT, 0x8, 0x0 ;  /* 0x000000000000781c */ /* 0x000fd60003fce170 */
[----:B------:R-:W-:Y:S05]  /*24770*/  @P0 BRA `(.L_x_553) ;  /* 0x00000000000c0947 */ /* 0x000fea0003800000 */
[----:B------:R-:W-:-:S03]  /*24780*/  UMOV UR4, 0xffffffff ;  /* 0xffffffff00047882 */ /* 0x000fc60000000000 */
[----:B------:R-:W-:Y:S05]  /*24790*/  BRA.DIV UR4, `(.L_x_554) ;  /* 0x000000b204fc7947 */ /* 0x000fea000b800000 */
[----:B------:R-:W-:-:S13]  /*247a0*/  ELECT P6, URZ, PT ;  /* 0x00000000003f782f */ /* 0x000fda00038c0000 */
.L_x_553:
[----:B0-----:R-:W2:Y:S01]  /*247b0*/  LDL R2, [R1+0x70] ;  /* 0x0000700001027983 */ /* 0x001ea20000100800 */
[----:B------:R-:W-:Y:S01]  /*247c0*/  BSSY B1, `(.L_x_555) ;  /* 0x0000008000017945 */ /* 0x000fe20003800000 */
[----:B--2---:R-:W-:-:S05]  /*247d0*/  VIADD R2, R2, 0x1 ;  /* 0x0000000102027836 */ /* 0x004fca0000000000 */
[----:B------:R-:W-:-:S04]  /*247e0*/  LEA.HI R3, R2, R2, RZ, 0x1 ;  /* 0x0000000202037211 */ /* 0x000fc800078f08ff */
[----:B------:R-:W-:-:S05]  /*247f0*/  LOP3.LUT R3, R3, 0xfffffffe, RZ, 0xc0, !PT ;  /* 0xfffffffe03037812 */ /* 0x000fca00078ec0ff */
[----:B------:R-:W-:-:S05]  /*24800*/  IMAD.IADD R2, R2, 0x1, -R3 ;  /* 0x0000000102027824 */ /* 0x000fca00078e0a03 */
[----:B------:R-:W-:-:S04]  /*24810*/  SHF.L.U32 R2, R2, 0x1f, RZ ;  /* 0x0000001f02027819 */ /* 0x000fc800000006ff */
[----:B------:R-:W0:Y:S02]  /*24820*/  SYNCS.PHASECHK.TRANS64.TRYWAIT P0, [R18+URZ+0x38820], R2 ;  /* 0x03882002120075a7 */ /* 0x000e24000800017f */
[----:B0-----:R-:W-:Y:S05]  /*24830*/  @!P0 BRA `(.L_x_556) ;  /* 0x000000b000f48947 */ /* 0x001fea0003800000 */
.L_x_863:
[----:B------:R-:W-:Y:S05]  /*24840*/  BSYNC B1 ;  /* 0x0000000000017941 */ /* 0x000fea0003800000 */
.L_x_555:
[----:B------:R-:W-:Y:S04]  /*24850*/  BSSY B1, `(.L_x_557) ;  /* 0x000006f000017945 */ /* 0x000fe80003800000 */
[----:B------:R-:W-:Y:S05]  /*24860*/  @!P6 BRA `(.L_x_558) ;  /* 0x0000000400b4e947 */ /* 0x000fea0003800000 */
[----:B------:R-:W2:Y:S04]  /*24870*/  LDL R5, [R1+0x20] ;  /* 0x0000200001057983 */ /* 0x000ea80000100800 */
[----:B------:R-:W3:Y:S01]  /*24880*/  LDL R4, [R1+0x2c] ;  /* 0x00002c0001047983 */ /* 0x000ee20000100800 */
[----:B------:R-:W1:Y:S01]  /*24890*/  S2R R3, SR_TID.X ;  /* 0x0000000000037919 */ /* 0x000e620000002100 */
[----:B------:R-:W-:Y:S01]  /*248a0*/  BSSY B2, `(.L_x_559) ;  /* 0x0000007000027945 */ /* 0x000fe20003800000 */
[----:B-1----:R-:W-:-:S04]  /*248b0*/  LOP3.LUT R3, R3, 0x7f, RZ, 0xc0, !PT ;  /* 0x0000007f03037812 */ /* 0x002fc800078ec0ff */
[----:B------:R-:W-:Y:S02]  /*248c0*/  ISETP.NE.AND P2, PT, R3, RZ, PT ;  /* 0x000000ff0300720c */ /* 0x000fe40003f45270 */
[----:B--2---:R-:W-:Y:S02]  /*248d0*/  LEA R5, R5, R18, 0x3 ;  /* 0x0000001205057211 */ /* 0x004fe400078e18ff */
[----:B---3--:R-:W-:-:S04]  /*248e0*/  SHF.L.U32 R8, R4, 0x1f, RZ ;  /* 0x0000001f04087819 */ /* 0x008fc800000006ff */
[----:B------:R-:W1:Y:S02]  /*248f0*/  SYNCS.PHASECHK.TRANS64.TRYWAIT P0, [R5+URZ+0x388a0], R8 ;  /* 0x0388a008050075a7 */ /* 0x000e64000800017f */
[----:B-1----:R-:W-:Y:S05]  /*24900*/  @!P0 BRA `(.L_x_560) ;  /* 0x000000b000d48947 */ /* 0x002fea0003800000 */
.L_x_864:
[----:B------:R-:W-:Y:S05]  /*24910*/  BSYNC B2 ;  /* 0x0000000000027941 */ /* 0x000fea0003800000 */
.L_x_559:
[----:B------:R-:W-:Y:S04]  /*24920*/  BSSY B2, `(.L_x_561) ;  /* 0x0000009000027945 */ /* 0x000fe80003800000 */
[----:B------:R-:W-:Y:S05]  /*24930*/  @P2 BRA `(.L_x_562) ;  /* 0x00000000001c2947 */ /* 0x000fea0003800000 */
[----:B0-----:R-:W0:Y:S02]  /*24940*/  S2R R2, SR_TID.X ;  /* 0x0000000000027919 */ /* 0x001e240000002100 */
[----:B0-----:R-:W-:Y:S01]  /*24950*/  LOP3.LUT R3, R2, 0x1f, RZ, 0xc0, !PT ;  /* 0x0000001f02037812 */ /* 0x001fe200078ec0ff */
[----:B------:R-:W-:-:S03]  /*24960*/  IMAD.MOV.U32 R2, RZ, RZ, 0x8000 ;  /* 0x00008000ff027424 */ /* 0x000fc600078e00ff */
[----:B------:R-:W-:Y:S01]  /*24970*/  ISETP.NE.AND P0, PT, R3, RZ, PT ;  /* 0x000000ff0300720c */ /* 0x000fe20003f05270 */
[----:B------:R2:W-:-:S12]  /*24980*/  SYNCS.ARRIVE.TRANS64 RZ, [R5+URZ+0x38890], R2 ;  /* 0x0388900205ff79a7 */ /* 0x0005d8000800003f */
[----:B--2---:R-:W-:Y:S05]  /*24990*/  @!P0 BRA `(.L_x_562) ;  /* 0x0000000000048947 */ /* 0x004fea0003800000 */
[----:B------:R-:W-:Y:S01]  /*249a0*/  BPT.TRAP 0x1 ;  /* 0x000000040000795c */ /* 0x000fe20000300000 */
.L_x_562:
[----:B------:R-:W-:Y:S05]  /*249b0*/  BSYNC B2 ;  /* 0x0000000000027941 */ /* 0x000fea0003800000 */
.L_x_561:
[----:B0-----:R-:W2:Y:S01]  /*249c0*/  LDL R2, [R1+0x20] ;  /* 0x0000200001027983 */ /* 0x001ea20000100800 */
[----:B------:R-:W-:Y:S01]  /*249d0*/  IMAD.MOV.U32 R14, RZ, RZ, RZ ;  /* 0x000000ffff0e7224 */ /* 0x000fe200078e00ff */
[----:B------:R-:W-:Y:S01]  /*249e0*/  UIADD3 UR4, UP0, UR40, 0x570, URZ ;  /* 0x0000057028047890 */ /* 0x000fe2000ff1e03f */
[----:B------:R-:W-:Y:S01]  /*249f0*/  IMAD R3, R6, 0x80, R10 ;  /* 0x0000008006037824 */ /* 0x000fe200078e020a */
[----:B------:R-:W-:Y:S01]  /*24a00*/  PLOP3.LUT P0, PT, PT, PT, PT, 0x80, 0x0 ;  /* 0x000000000000781c */ /* 0x000fe20003f0f070 */
[----:B------:R-:W-:Y:S01]  /*24a10*/  UMOV UR6, 0x0 ;  /* 0x0000000000067882 */ /* 0x000fe20000000000 */
[----:B------:R-:W-:Y:S01]  /*24a20*/  R2UR UR10, R14 ;  /* 0x000000000e0a72ca */ /* 0x000fe200000e0000 */
[----:B------:R-:W-:Y:S01]  /*24a30*/  UIADD3.X UR5, URZ, UR41, URZ, UP0, !UPT ;  /* 0x000000293f057290 */ /* 0x000fe200087fe43f */
[----:B------:R-:W-:Y:S01]  /*24a40*/  IADD3 R3, R3, -0x80, RZ ;  /* 0xffffff8003037810 */ /* 0x000fe20007ffe0ff */
[----:B------:R-:W-:Y:S01]  /*24a50*/  UMOV UR7, 0x12f00000 ;  /* 0x12f0000000077882 */ /* 0x000fe20000000000 */
[----:B--2---:R-:W-:-:S02]  /*24a60*/  IMAD R7, R2, 0x8000, R18 ;  /* 0x0000800002077824 */ /* 0x004fc400078e0212 */
[----:B------:R-:W-:Y:S02]  /*24a70*/  VIADD R2, R5, 0x38890 ;  /* 0x0003889005027836 */ /* 0x000fe40000000000 */
[----:B------:R-:W-:-:S07]  /*24a80*/  VIADD R4, R7, 0x28400 ;  /* 0x0002840007047836 */ /* 0x000fce0000000000 */
.L_x_563:
[----:B------:R-:W-:-:S13]  /*24a90*/  @P0 ELECT P3, URZ, PT ;  /* 0x00000000003f082f */ /* 0x000fda0003860000 */
[----:B------:R-:W-:Y:S02]  /*24aa0*/  @P3 R2UR UR13, R0 ;  /* 0x00000000000d32ca */ /* 0x000fe400000e0000 */
[----:B------:R-:W-:Y:S02]  /*24ab0*/  @P3 R2UR UR12, R16 ;  /* 0x00000000100c32ca */ /* 0x000fe400000e0000 */
[----:B------:R-:W-:Y:S02]  /*24ac0*/  @P3 R2UR UR11, R3 ;  /* 0x00000000030b32ca */ /* 0x000fe400000e0000 */
[----:B------:R-:W-:Y:S02]  /*24ad0*/  @P3 R2UR UR9, R2 ;  /* 0x00000000020932ca */ /* 0x000fe400000e0000 */
[----:B------:R-:W-:Y:S02]  /*24ae0*/  @P3 R2UR UR8, R4 ;  /* 0x00000000040832ca */ /* 0x000fe400000e0000 */
[----:B------:R-:W-:-:S02]  /*24af0*/  @P3 PLOP3.LUT P0, PT, P3, PT, PT, 0x8, 0x0 ;  /* 0x000000000000381c */ /* 0x000fc40001f0e170 */
[----:B------:R-:W-:-:S09]  /*24b00*/  PLOP3.LUT P3, PT, PT, PT, PT, 0x8, 0x0 ;  /* 0x000000000000781c */ /* 0x000fd20003f6e170 */
[----:B------:R0:W-:Y:S02]  /*24b10*/  UTMALDG.4D [UR8], [UR4], desc[UR6] ;  /* 0x00000608040075b4 */ /* 0x0001e40008019000 */
[----:B0-----:R-:W-:Y:S05]  /*24b20*/  @P0 BRA.U.ANY `(.L_x_563) ;  /* 0xfffffffd00d80947 */ /* 0x001fea000393ffff */
[----:B------:R-:W-:Y:S01]  /*24b30*/  IMAD.MOV.U32 R11, RZ, RZ, 0x80 ;  /* 0x00000080ff0b7424 */ /* 0x000fe200078e00ff */
[----:B------:R-:W-:Y:S01]  /*24b40*/  PLOP3.LUT P0, PT, PT, PT, PT, 0x80, 0x0 ;  /* 0x000000000000781c */ /* 0x000fe20003f0f070 */
[----:B------:R-:W-:Y:S01]  /*24b50*/  VIADD R4, R7, 0x2c400 ;  /* 0x0002c40007047836 */ /* 0x000fe20000000000 */
[----:B------:R-:W-:Y:S01]  /*24b60*/  UMOV UR6, 0x0 ;  /* 0x0000000000067882 */ /* 0x000fe20000000000 */
[----:B------:R-:W-:Y:S01]  /*24b70*/  UMOV UR7, 0x12f00000 ;  /* 0x12f0000000077882 */ /* 0x000fe20000000000 */
[----:B------:R-:W-:-:S15]  /*24b80*/  R2UR UR10, R11 ;  /* 0x000000000b0a72ca */ /* 0x000fde00000e0000 */
.L_x_564:
        /* <DEDUP_REMOVED lines=10> */
[----:B------:R-:W0:Y:S01]  /*24c30*/  SYNCS.PHASECHK.TRANS64.TRYWAIT P0, [R5+URZ+0x388c0], R8 ;  /* 0x0388c008050075a7 */ /* 0x000e22000800017f */
[----:B------:R-:W-:Y:S04]  /*24c40*/  BSSY B2, `(.L_x_565) ;  /* 0x0000002000027945 */ /* 0x000fe80003800000 */
[----:B0-----:R-:W-:Y:S05]  /*24c50*/  @!P0 BRA `(.L_x_566) ;  /* 0x000000b000148947 */ /* 0x001fea0003800000 */
.L_x_865:
[----:B------:R-:W-:Y:S05]  /*24c60*/  BSYNC B2 ;  /* 0x0000000000027941 */ /* 0x000fea0003800000 */
.L_x_565:
[----:B------:R-:W-:Y:S01]  /*24c70*/  BSSY B2, `(.L_x_567) ;  /* 0x000000b000027945 */ /* 0x000fe20003800000 */
[----:B------:R-:W-:Y:S01]  /*24c80*/  MOV R12, 0x0 ;  /* 0x00000000000c7802 */ /* 0x000fe20000000f00 */
[----:B------:R-:W-:Y:S02]  /*24c90*/  IMAD.MOV.U32 R13, RZ, RZ, 0x12f00000 ;  /* 0x12f00000ff0d7424 */ /* 0x000fe400078e00ff */
[----:B------:R-:W-:Y:S05]  /*24ca0*/  @P2 BRA `(.L_x_568) ;  /* 0x00000000001c2947 */ /* 0x000fea0003800000 */
[----:B------:R-:W2:Y:S02]  /*24cb0*/  S2R R2, SR_TID.X ;  /* 0x0000000000027919 */ /* 0x000ea40000002100 */
[----:B--2---:R-:W-:Y:S01]  /*24cc0*/  LOP3.LUT R4, R2, 0x1f, RZ, 0xc0, !PT ;  /* 0x0000001f02047812 */ /* 0x004fe200078ec0ff */
[----:B------:R-:W-:-:S03]  /*24cd0*/  IMAD.MOV.U32 R2, RZ, RZ, 0x8000 ;  /* 0x00008000ff027424 */ /* 0x000fc600078e00ff */
[----:B------:R-:W-:Y:S01]  /*24ce0*/  ISETP.NE.AND P0, PT, R4, RZ, PT ;  /* 0x000000ff0400720c */ /* 0x000fe20003f05270 */
[----:B------:R2:W-:-:S12]  /*24cf0*/  SYNCS.ARRIVE.TRANS64 RZ, [R5+URZ+0x388b0], R2 ;  /* 0x0388b00205ff79a7 */ /* 0x0005d8000800003f */
[----:B--2---:R-:W-:Y:S05]  /*24d00*/  @!P0 BRA `(.L_x_568) ;  /* 0x0000000000048947 */ /* 0x004fea0003800000 */
[----:B------:R-:W-:Y:S01]  /*24d10*/  BPT.TRAP 0x1 ;  /* 0x000000040000795c */ /* 0x000fe20000300000 */
.L_x_568:
[----:B------:R-:W-:Y:S05]  /*24d20*/  BSYNC B2 ;  /* 0x0000000000027941 */ /* 0x000fea0003800000 */
.L_x_567:
[----:B------:R-:W-:Y:S01]  /*24d30*/  R2UR UR10, R14 ;  /* 0x000000000e0a72ca */ /* 0x000fe200000e0000 */
[----:B------:R-:W-:Y:S01]  /*24d40*/  UIADD3 UR4, UP0, UR40, 0x670, URZ ;  /* 0x0000067028047890 */ /* 0x000fe2000ff1e03f */
[----:B------:R-:W-:Y:S01]  /*24d50*/  R2UR UR6, R12 ;  /* 0x000000000c0672ca */ /* 0x000fe200000e0000 */
[----:B------:R-:W-:Y:S01]  /*24d60*/  VIADD R2, R5, 0x388b0 ;  /* 0x000388b005027836 */ /* 0x000fe20000000000 */
[----:B------:R-:W-:Y:S01]  /*24d70*/  R2UR UR7, R13 ;  /* 0x000000000d0772ca */ /* 0x000fe200000e0000 */
[----:B------:R-:W-:Y:S01]  /*24d80*/  VIADD R4, R7, 0x10400 ;  /* 0x0001040007047836 */ /* 0x000fe20000000000 */
[----:B------:R-:W-:Y:S01]  /*24d90*/  PLOP3.LUT P0, PT, PT, PT, PT, 0x80, 0x0 ;  /* 0x000000000000781c */ /* 0x000fe20003f0f070 */
[----:B------:R-:W-:-:S12]  /*24da0*/  UIADD3.X UR5, URZ, UR41, URZ, UP0, !UPT ;  /* 0x000000293f057290 */ /* 0x000fd800087fe43f */
.L_x_569:
        /* <DEDUP_REMOVED lines=9> */
[----:B--2---:R-:W-:Y:S05]  /*24e40*/  @P0 BRA.U.ANY `(.L_x_569) ;  /* 0xfffffffd00d80947 */ /* 0x004fea000393ffff */
[----:B------:R-:W-:Y:S02]  /*24e50*/  R2UR UR10, R11 ;  /* 0x000000000b0a72ca */ /* 0x000fe400000e0000 */
[----:B------:R-:W-:Y:S02]  /*24e60*/  R2UR UR6, R12 ;  /* 0x000000000c0672ca */ /* 0x000fe400000e0000 */
[----:B------:R-:W-:Y:S02]  /*24e70*/  R2UR UR7, R13 ;  /* 0x000000000d0772ca */ /* 0x000fe400000e0000 */
[----:B------:R-:W-:Y:S02]  /*24e80*/  PLOP3.LUT P0, PT, PT, PT, PT, 0x80, 0x0 ;  /* 0x000000000000781c */ /* 0x000fe40003f0f070 */
[----:B------:R-:W-:-:S11]  /*24e90*/  IADD3 R4, R7, 0x14400, RZ ;  /* 0x0001440007047810 */ /* 0x000fd60007ffe0ff */
.L_x_570:
        /* <DEDUP_REMOVED lines=10> */
.L_x_558:
[----:B------:R-:W-:Y:S05]  /*24f40*/  BSYNC B1 ;  /* 0x0000000000017941 */ /* 0x000fea0003800000 */
.L_x_557:
[----:B------:R-:W2:Y:S04]  /*24f50*/  LDL.LU R7, [R1+0x20] ;  /* 0x0000200001077983 */ /* 0x000ea80000300800 */
[----:B01----:R-:W3:Y:S01]  /*24f60*/  LDL.LU R5, [R1+0x2c] ;  /* 0x00002c0001057983 */ /* 0x003ee20000300800 */
[----:B------:R-:W-:Y:S01]  /*24f70*/  PLOP3.LUT P0, PT, PT, PT, PT, 0x8, 0x0 ;  /* 0x000000000000781c */ /* 0x000fe20003f0e170 */
[----:B--2---:R-:W-:Y:S02]  /*24f80*/  VIADD R2, R7, 0x1 ;  /* 0x0000000107027836 */ /* 0x004fe40000000000 */
[----:B------:R-:W-:-:S03]  /*24f90*/  VIADD R7, R6, 0xfffffffe ;  /* 0xfffffffe06077836 */ /* 0x000fc60000000000 */
[C---:B------:R-:W-:Y:S02]  /*24fa0*/  ISETP.NE.AND P2, PT, R2.reuse, 0x2, PT ;  /* 0x000000020200780c */ /* 0x040fe40003f45270 */
[----:B------:R-:W-:Y:S02]  /*24fb0*/  ISETP.GE.AND P3, PT, R7, R9, PT ;  /* 0x000000090700720c */ /* 0x000fe40003f66270 */
[----:B------:R-:W-:Y:S02]  /*24fc0*/  SEL R3, RZ, 0x1, P2 ;  /* 0x00000001ff037807 */ /* 0x000fe40001000000 */
[----:B------:R-:W-:Y:S02]  /*24fd0*/  SEL R2, R2, RZ, P2 ;  /* 0x000000ff02027207 */ /* 0x000fe40001000000 */
[----:B---3--:R-:W-:-:S03]  /*24fe0*/  LOP3.LUT R5, R5, R3, RZ, 0x3c, !PT ;  /* 0x0000000305057212 */ /* 0x008fc600078e3cff */
[----:B------:R0:W-:Y:S04]  /*24ff0*/  STL [R1+0x20], R2 ;  /* 0x0000200201007387 */ /* 0x0001e80000100800 */
[----:B------:R0:W-:Y:S01]  /*25000*/  STL [R1+0x2c], R5 ;  /* 0x00002c0501007387 */ /* 0x0001e20000100800 */
[----:B------:R-:W-:Y:S05]  /*25010*/  @!P3 BRA `(.L_x_551) ;  /* 0x0000000400f0b947 */ /* 0x000fea0003800000 */
.L_x_585:
[----:B------:R-:W-:Y:S05]  /*25020*/  YIELD ;  /* 0x0000000000007946 */ /* 0x000fea0003800000 */
[----:B------:R-:W-:Y:S04]  /*25030*/  BSSY B1, `(.L_x_571) ;  /* 0x000006e000017945 */ /* 0x000fe80003800000 */
[----:B-1----:R-:W-:Y:S05]  /*25040*/  @!P6 BRA `(.L_x_572) ;  /* 0x0000000400b0e947 */ /* 0x002fea0003800000 */
[----:B------:R-:W2:Y:S04]  /*25050*/  LDL R4, [R1+0x20] ;  /* 0x0000200001047983 */ /* 0x000ea80000100800 */
[----:B------:R-:W3:Y:S01]  /*25060*/  LDL R3, [R1+0x2c] ;  /* 0x00002c0001037983 */ /* 0x000ee20000100800 */
[----:B0-----:R-:W0:Y:S01]  /*25070*/  S2R R2, SR_TID.X ;  /* 0x0000000000027919 */ /* 0x001e220000002100 */
[----:B------:R-:W-:Y:S01]  /*25080*/  BSSY B2, `(.L_x_573) ;  /* 0x0000007000027945 */ /* 0x000fe20003800000 */
[----:B0-----:R-:W-:-:S04]  /*25090*/  LOP3.LUT R2, R2, 0x7f, RZ, 0xc0, !PT ;  /* 0x0000007f02027812 */ /* 0x001fc800078ec0ff */
[----:B------:R-:W-:Y:S01]  /*250a0*/  ISETP.NE.AND P3, PT, R2, RZ, PT ;  /* 0x000000ff0200720c */ /* 0x000fe20003f65270 */
[----:B--2---:R-:W-:Y:S01]  /*250b0*/  IMAD R6, R4, 0x8, R18 ;  /* 0x0000000804067824 */ /* 0x004fe200078e0212 */
[----:B---3--:R-:W-:-:S04]  /*250c0*/  SHF.L.U32 R5, R3, 0x1f, RZ ;  /* 0x0000001f03057819 */ /* 0x008fc800000006ff */
[----:B------:R-:W0:Y:S02]  /*250d0*/  SYNCS.PHASECHK.TRANS64.TRYWAIT P2, [R6+URZ+0x388a0], R5 ;  /* 0x0388a005060075a7 */ /* 0x000e24000804017f */
[----:B0-----:R-:W-:Y:S05]  /*250e0*/  @!P2 BRA `(.L_x_574) ;  /* 0x000000ac0004a947 */ /* 0x001fea0003800000 */
.L_x_866:
[----:B------:R-:W-:Y:S05]  /*250f0*/  BSYNC B2 ;  /* 0x0000000000027941 */ /* 0x000fea0003800000 */
.L_x_573:
        /* <DEDUP_REMOVED lines=9> */
.L_x_576:
[----:B------:R-:W-:Y:S05]  /*25190*/  BSYNC B2 ;  /* 0x0000000000027941 */ /* 0x000fea0003800000 */
.L_x_575:
[----:B------:R-:W2:Y:S01]  /*251a0*/  LDL R2, [R1+0x20] ;  /* 0x0000200001027983 */ /* 0x000ea20000100800 */
[----:B------:R-:W-:Y:S01]  /*251b0*/  MOV R11, RZ ;  /* 0x000000ff000b7202 */ /* 0x000fe20000000f00 */
[----:B------:R-:W-:Y:S01]  /*251c0*/  UIADD3 UR4, UP0, UR40, 0x570, URZ ;  /* 0x0000057028047890 */ /* 0x000fe2000ff1e03f */
[----:B------:R-:W-:Y:S01]  /*251d0*/  PLOP3.LUT P2, PT, PT, PT, PT, 0x80, 0x0 ;  /* 0x000000000000781c */ /* 0x000fe20003f4f070 */
[----:B------:R-:W-:Y:S01]  /*251e0*/  IMAD R3, R7, 0x80, R10 ;  /* 0x0000008007037824 */ /* 0x000fe200078e020a */
[----:B------:R-:W-:Y:S01]  /*251f0*/  R2UR UR10, R11 ;  /* 0x000000000b0a72ca */ /* 0x000fe200000e0000 */
[----:B------:R-:W-:Y:S01]  /*25200*/  UIADD3.X UR5, URZ, UR41, URZ, UP0, !UPT ;  /* 0x000000293f057290 */ /* 0x000fe200087fe43f */
[----:B------:R-:W-:Y:S01]  /*25210*/  UMOV UR6, 0x0 ;  /* 0x0000000000067882 */ /* 0x000fe20000000000 */
[----:B------:R-:W-:Y:S01]  /*25220*/  UMOV UR7, 0x12f00000 ;  /* 0x12f0000000077882 */ /* 0x000fe20000000000 */
[----:B--2---:R-:W-:Y:S02]  /*25230*/  IMAD R4, R2, 0x8000, R18 ;  /* 0x0000800002047824 */ /* 0x004fe400078e0212 */
[----:B------:R-:W-:-:S02]  /*25240*/  VIADD R2, R6, 0x38890 ;  /* 0x0003889006027836 */ /* 0x000fc40000000000 */
[----:B------:R-:W-:-:S07]  /*25250*/  VIADD R8, R4, 0x28400 ;  /* 0x0002840004087836 */ /* 0x000fce0000000000 */
.L_x_577:
        /* <DEDUP_REMOVED lines=9> */
[----:B-1----:R-:W-:Y:S05]  /*252f0*/  @P2 BRA.U.ANY `(.L_x_577) ;  /* 0xfffffffd00d82947 */ /* 0x002fea000393ffff */
[----:B------:R-:W-:Y:S01]  /*25300*/  MOV R14, 0x80 ;  /* 0x00000080000e7802 */ /* 0x000fe20000000f00 */
[----:B------:R-:W-:Y:S01]  /*25310*/  VIADD R8, R4, 0x2c400 ;  /* 0x0002c40004087836 */ /* 0x000fe20000000000 */
[----:B------:R-:W-:Y:S01]  /*25320*/  PLOP3.LUT P2, PT, PT, PT, PT, 0x80, 0x0 ;  /* 0x000000000000781c */ /* 0x000fe20003f4f070 */
[----:B------:R-:W-:Y:S01]  /*25330*/  UMOV UR6, 0x0 ;  /* 0x0000000000067882 */ /* 0x000fe20000000000 */
[----:B------:R-:W-:Y:S01]  /*25340*/  R2UR UR10, R14 ;  /* 0x000000000e0a72ca */ /* 0x000fe200000e0000 */
[----:B------:R-:W-:-:S14]  /*25350*/  UMOV UR7, 0x12f00000 ;  /* 0x12f0000000077882 */ /* 0x000fdc0000000000 */
.L_x_578:
        /* <DEDUP_REMOVED lines=10> */
[----:B------:R-:W1:Y:S01]  /*25400*/  SYNCS.PHASECHK.TRANS64.TRYWAIT P2, [R6+URZ+0x388c0], R5 ;  /* 0x0388c005060075a7 */ /* 0x000e62000804017f */
[----:B------:R-:W-:Y:S04]  /*25410*/  BSSY B2, `(.L_x_579) ;  /* 0x0000002000027945 */ /* 0x000fe80003800000 */
[----:B-1----:R-:W-:Y:S05]  /*25420*/  @!P2 BRA `(.L_x_580) ;  /* 0x000000a80048a947 */ /* 0x002fea0003800000 */
.L_x_867:
[----:B------:R-:W-:Y:S05]  /*25430*/  BSYNC B2 ;  /* 0x0000000000027941 */ /* 0x000fea0003800000 */
.L_x_579:
[----:B------:R-:W-:Y:S01]  /*25440*/  BSSY B2, `(.L_x_581) ;  /* 0x000000b000027945 */ /* 0x000fe20003800000 */
[----:B------:R-:W-:Y:S02]  /*25450*/  IMAD.MOV.U32 R12, RZ, RZ, 0x0 ;  /* 0x00000000ff0c7424 */ /* 0x000fe400078e00ff */
[----:B------:R-:W-:Y:S01]  /*25460*/  IMAD.MOV.U32 R13, RZ, RZ, 0x12f00000 ;  /* 0x12f00000ff0d7424 */ /* 0x000fe200078e00ff */
[----:B------:R-:W-:Y:S06]  /*25470*/  @P3 BRA `(.L_x_582) ;  /* 0x00000000001c3947 */ /* 0x000fec0003800000 */
[----:B------:R-:W2:Y:S02]  /*25480*/  S2R R2, SR_TID.X ;  /* 0x0000000000027919 */ /* 0x000ea40000002100 */
[----:B--2---:R-:W-:Y:S01]  /*25490*/  LOP3.LUT R8, R2, 0x1f, RZ, 0xc0, !PT ;  /* 0x0000001f02087812 */ /* 0x004fe200078ec0ff */
[----:B------:R-:W-:-:S03]  /*254a0*/  IMAD.MOV.U32 R2, RZ, RZ, 0x8000 ;  /* 0x00008000ff027424 */ /* 0x000fc600078e00ff */
[----:B------:R-:W-:Y:S01]  /*254b0*/  ISETP.NE.AND P2, PT, R8, RZ, PT ;  /* 0x000000ff0800720c */ /* 0x000fe20003f45270 */
[----:B------:R2:W-:-:S12]  /*254c0*/  SYNCS.ARRIVE.TRANS64 RZ, [R6+URZ+0x388b0], R2 ;  /* 0x0388b00206ff79a7 */ /* 0x0005d8000800003f */
[----:B--2---:R-:W-:Y:S05]  /*254d0*/  @!P2 BRA `(.L_x_582) ;  /* 0x000000000004a947 */ /* 0x004fea0003800000 */
[----:B------:R-:W-:Y:S01]  /*254e0*/  BPT.TRAP 0x1 ;  /* 0x000000040000795c */ /* 0x000fe20000300000 */
.L_x_582:
[----:B------:R-:W-:Y:S05]  /*254f0*/  BSYNC B2 ;  /* 0x0000000000027941 */ /* 0x000fea0003800000 */
.L_x_581:
[----:B------:R-:W-:Y:S01]  /*25500*/  R2UR UR10, R11 ;  /* 0x000000000b0a72ca */ /* 0x000fe200000e0000 */
[----:B------:R-:W-:Y:S01]  /*25510*/  UIADD3 UR4, UP0, UR40, 0x670, URZ ;  /* 0x0000067028047890 */ /* 0x000fe2000ff1e03f */
[----:B------:R-:W-:Y:S01]  /*25520*/  R2UR UR6, R12 ;  /* 0x000000000c0672ca */ /* 0x000fe200000e0000 */
[----:B------:R-:W-:Y:S01]  /*25530*/  VIADD R2, R4, 0x10400 ;  /* 0x0001040004027836 */ /* 0x000fe20000000000 */
[----:B------:R-:W-:Y:S01]  /*25540*/  R2UR UR7, R13 ;  /* 0x000000000d0772ca */ /* 0x000fe200000e0000 */
[----:B------:R-:W-:Y:S01]  /*25550*/  UIADD3.X UR5, URZ, UR41, URZ, UP0, !UPT ;  /* 0x000000293f057290 */ /* 0x000fe200087fe43f */
[----:B------:R-:W-:Y:S02]  /*25560*/  PLOP3.LUT P2, PT, PT, PT, PT, 0x80, 0x0 ;  /* 0x000000000000781c */ /* 0x000fe40003f4f070 */
[----:B01----:R-:W-:-:S11]  /*25570*/  IADD3 R6, R6, 0x388b0, RZ ;  /* 0x000388b006067810 */ /* 0x003fd60007ffe0ff */
.L_x_583:
        /* <DEDUP_REMOVED lines=10> */
[----:B------:R-:W-:Y:S01]  /*25620*/  R2UR UR10, R14 ;  /* 0x000000000e0a72ca */ /* 0x000fe200000e0000 */
[----:B------:R-:W-:Y:S01]  /*25630*/  VIADD R4, R4, 0x14400 ;  /* 0x0001440004047836 */ /* 0x000fe20000000000 */
[----:B------:R-:W-:Y:S02]  /*25640*/  R2UR UR6, R12 ;  /* 0x000000000c0672ca */ /* 0x000fe400000e0000 */
[----:B------:R-:W-:Y:S02]  /*25650*/  R2UR UR7, R13 ;  /* 0x000000000d0772ca */ /* 0x000fe400000e0000 */
[----:B------:R-:W-:-:S13]  /*25660*/  PLOP3.LUT P2, PT, PT, PT, PT, 0x80, 0x0 ;  /* 0x000000000000781c */ /* 0x000fda0003f4f070 */
.L_x_584:
        /* <DEDUP_REMOVED lines=10> */
.L_x_572:
[----:B------:R-:W-:Y:S05]  /*25710*/  BSYNC B1 ;  /* 0x0000000000017941 */ /* 0x000fea0003800000 */
.L_x_571:
[----:B0-----:R-:W2:Y:S04]  /*25720*/  LDL.LU R2, [R1+0x20] ;  /* 0x0000200001027983 */ /* 0x001ea80000300800 */
[----:B------:R-:W3:Y:S01]  /*25730*/  LDL.LU R5, [R1+0x2c] ;  /* 0x00002c0001057983 */ /* 0x000ee20000300800 */
[C---:B------:R-:W-:Y:S01]  /*25740*/  ISETP.GT.AND P3, PT, R7.reuse, R9, PT ;  /* 0x000000090700720c */ /* 0x040fe20003f64270 */
[----:B------:R-:W-:Y:S02]  /*25750*/  VIADD R7, R7, 0xffffffff ;  /* 0xffffffff07077836 */ /* 0x000fe40000000000 */
[----:B--2---:R-:W-:-:S05]  /*25760*/  VIADD R2, R2, 0x1 ;  /* 0x0000000102027836 */ /* 0x004fca0000000000 */
[----:B------:R-:W-:-:S04]  /*25770*/  ISETP.NE.AND P2, PT, R2, 0x2, PT ;  /* 0x000000020200780c */ /* 0x000fc80003f45270 */
[----:B------:R-:W-:Y:S02]  /*25780*/  SEL R3, RZ, 0x1, P2 ;  /* 0x00000001ff037807 */ /* 0x000fe40001000000 */
[----:B------:R-:W-:Y:S02]  /*25790*/  SEL R2, R2, RZ, P2 ;  /* 0x000000ff02027207 */ /* 0x000fe40001000000 */
[----:B---3--:R-:W-:-:S05]  /*257a0*/  LOP3.LUT R5, R5, R3, RZ, 0x3c, !PT ;  /* 0x0000000305057212 */ /* 0x008fca00078e3cff */
[----:B------:R1:W-:Y:S04]  /*257b0*/  STL [R1+0x2c], R5 ;  /* 0x00002c0501007387 */ /* 0x0003e80000100800 */
[----:B------:R1:W-:Y:S01]  /*257c0*/  STL [R1+0x20], R2 ;  /* 0x0000200201007387 */ /* 0x0003e20000100800 */
[----:B------:R-:W-:Y:S05]  /*257d0*/  @P3 BRA `(.L_x_585) ;  /* 0xfffffff800103947 */ /* 0x000fea000383ffff */
.L_x_551:
[----:B------:R-:W-:Y:S05]  /*257e0*/  BSYNC B0 ;  /* 0x0000000000007941 */ /* 0x000fea0003800000 */
.L_x_550:
[----:B------:R-:W-:Y:S05]  /*257f0*/  @!P0 WARPSYNC.ALL ;  /* 0x0000000000008948 */ /* 0x000fea0003800000 */
[----:B------:R-:W-:Y:S01]  /*25800*/  @!P0 BAR.SYNC.DEFER_BLOCKING 0xc, 0x180 ;  /* 0x0306000000008b1d */ /* 0x000fe20000010000 */
[----:B------:R-:W-:-:S05]  /*25810*/  MOV R0, RZ ;  /* 0x000000ff00007202 */ /* 0x000fca0000000f00 */
[----:B------:R-:W-:Y:S04]  /*25820*/  BSSY B0, `(.L_x_586) ;  /* 0x000001e000007945 */ /* 0x000fe80003800000 */
[----:B------:R-:W-:Y:S05]  /*25830*/  @!P1 BRA `(.L_x_587) ;  /* 0x0000000000709947 */ /* 0x000fea0003800000 */
[----:B------:R-:W-:-:S13]  /*25840*/  ISETP.NE.AND P0, PT, R17, RZ, PT ;  /* 0x000000ff1100720c */ /* 0x000fda0003f05270 */
[----:B------:R-:W0:Y:S02]  /*25850*/  @!P0 LDC R17, c[0x0][0x9f0] ;  /* 0x00027c00ff118b82 */ /* 0x000e240000000800 */
[----:B01----:R-:W-:-:S04]  /*25860*/  IABS R2, R17 ;  /* 0x0000001100027213 */ /* 0x003fc80000000000 */
[----:B------:R-:W0:Y:S08]  /*25870*/  I2F.RP R4, R2 ;  /* 0x0000000200047306 */ /* 0x000e300000209400 */
[----:B0-----:R-:W0:Y:S02]  /*25880*/  MUFU.RCP R4, R4 ;  /* 0x0000000400047308 */ /* 0x001e240000001000 */
[----:B0-----:R-:W-:-:S06]  /*25890*/  VIADD R4, R4, 0xffffffe ;  /* 0x0ffffffe04047836 */ /* 0x001fcc0000000000 */
[----:B------:R0:W1:Y:S02]  /*258a0*/  F2I.FTZ.U32.TRUNC.NTZ R5, R4 ;  /* 0x0000000400057305 */ /* 0x000064000021f000 */
[----:B0-----:R-:W-:Y:S02]  /*258b0*/  IMAD.MOV.U32 R4, RZ, RZ, RZ ;  /* 0x000000ffff047224 */ /* 0x001fe400078e00ff */
[----:B-1----:R-:W-:-:S04]  /*258c0*/  IMAD.MOV R0, RZ, RZ, -R5 ;  /* 0x000000ffff007224 */ /* 0x002fc800078e0a05 */
[----:B------:R-:W-:-:S04]  /*258d0*/  IMAD R0, R0, R2, RZ ;  /* 0x0000000200007224 */ /* 0x000fc800078e02ff */
[----:B------:R-:W-:Y:S01]  /*258e0*/  IMAD.HI.U32 R6, R5, R0, R4 ;  /* 0x0000000005067227 */ /* 0x000fe200078e0004 */
[----:B------:R-:W-:Y:S02]  /*258f0*/  IABS R0, R17 ;  /* 0x0000001100007213 */ /* 0x000fe40000000000 */
[----:B------:R-:W-:-:S03]  /*25900*/  IADD3 R4, R19, -0x1, R17 ;  /* 0xffffffff13047810 */ /* 0x000fc60007ffe011 */
[----:B------:R-:W-:Y:S01]  /*25910*/  IMAD.MOV R0, RZ, RZ, -R0 ;  /* 0x000000ffff007224 */ /* 0x000fe200078e0a00 */
[----:B------:R-:W-:Y:S02]  /*25920*/  IABS R3, R4 ;  /* 0x0000000400037213 */ /* 0x000fe40000000000 */
[----:B------:R-:W-:Y:S02]  /*25930*/  LOP3.LUT R4, R4, R17, RZ, 0x3c, !PT ;  /* 0x0000001104047212 */ /* 0x000fe400078e3cff */
[----:B------:R-:W-:Y:S01]  /*25940*/  MOV R5, R0 ;  /* 0x0000000000057202 */ /* 0x000fe20000000f00 */
[----:B------:R-:W-:Y:S01]  /*25950*/  IMAD.HI.U32 R0, R6, R3, RZ ;  /* 0x0000000306007227 */ /* 0x000fe200078e00ff */
[----:B------:R-:W-:-:S03]  /*25960*/  ISETP.GE.AND P2, PT, R4, RZ, PT ;  /* 0x000000ff0400720c */ /* 0x000fc60003f46270 */
        /* <DEDUP_REMOVED lines=8> */
[----:B------:R-:W-:-:S07]  /*259f0*/  @!P1 LOP3.LUT R0, RZ, R17, RZ, 0x33, !PT ;  /* 0x00000011ff009212 */ /* 0x000fce00078e33ff */
.L_x_587:
[----:B------:R-:W-:Y:S05]  /*25a00*/  BSYNC B0 ;  /* 0x0000000000007941 */ /* 0x000fea0003800000 */
.L_x_586:
[----:B------:R-:W-:-:S05]  /*25a10*/  IMAD R3, R20, R0, RZ ;  /* 0x0000000014037224 */ /* 0x000fca00078e02ff */
[----:B01----:R-:W-:Y:S01]  /*25a20*/  VIADDMNMX R2, R3, R0, R19, PT ;  /* 0x0000000003027246 */ /* 0x003fe20003800113 */
[----:B------:R0:W-:Y:S03]  /*25a30*/  STL [R1+0x38], R3 ;  /* 0x0000380301007387 */ /* 0x0001e60000100800 */
[----:B------:R-:W-:Y:S01]  /*25a40*/  ISETP.GT.AND P0, PT, R2, R3, PT ;  /* 0x000000030200720c */ /* 0x000fe20003f04270 */
[----:B------:R0:W-:-:S12]  /*25a50*/  STL [R1+0x8], R2 ;  /* 0x0000080201007387 */ /* 0x0001d80000100800 */
[----:B0-----:R-:W-:Y:S05]  /*25a60*/  @P0 BRA `(.L_x_588) ;  /* 0x0000000000480947 */ /* 0x001fea0003800000 */
[----:B------:R-:W0:Y:S02]  /*25a70*/  S2R R2, SR_TID.X ;  /* 0x0000000000027919 */ /* 0x000e240000002100 */
[----:B0-----:R-:W-:-:S04]  /*25a80*/  LOP3.LUT R2, R2, 0x7f, RZ, 0xc0, !PT ;  /* 0x0000007f02027812 */ /* 0x001fc800078ec0ff */
[----:B------:R-:W-:-:S13]  /*25a90*/  ISETP.NE.AND P0, PT, R2, RZ, PT ;  /* 0x000000ff0200720c */ /* 0x000fda0003f05270 */
[----:B------:R-:W-:Y:S05]  /*25aa0*/  @P0 BRA `(.L_x_589) ;  /* 0x0000004000180947 */ /* 0x000fea0003800000 */
[----:B------:R-:W0:Y:S01]  /*25ab0*/  S2R R2, SR_LANEID ;  /* 0x0000000000027919 */ /* 0x000e220000000000 */
[----:B------:R-:W-:Y:S01]  /*25ac0*/  VOTEU.ANY UR4, UPT, PT ;  /* 0x0000000000047886 */ /* 0x000fe200038e0100 */
[----:B------:R-:W1:Y:S01]  /*25ad0*/  LDC.64 R4, c[0x0][0xc60] ;  /* 0x00031800ff047b82 */ /* 0x000e620000000a00 */
[----:B------:R-:W0:Y:S02]  /*25ae0*/  FLO.U32 R0, UR4 ;  /* 0x0000000400007d00 */ /* 0x000e2400080e0000 */
[----:B0-----:R-:W-:-:S06]  /*25af0*/  ISETP.EQ.U32.AND P0, PT, R0, R2, PT ;  /* 0x000000020000720c */ /* 0x001fcc0003f02070 */
[----:B------:R-:W1:Y:S07]  /*25b00*/  POPC R2, UR4 ;  /* 0x0000000400027d09 */ /* 0x000e6e0008000000 */
[----:B-1----:R-:W2:Y:S04]  /*25b10*/  @P0 ATOMG.E.ADD.STRONG.GPU PT, R2, desc[UR42][R4.64], R2 ;  /* 0x00000002040209a8 */ /* 0x002ea800081ee1ea */
[----:B--2---:R0:W1:Y:S02]  /*25b20*/  SHFL.IDX PT, R2, R2, R0, 0x1f ;  /* 0x00001f0002027589 */ /* 0x00406400000e0000 */
[----:B0-----:R-:W0:Y:S02]  /*25b30*/  S2R R0, SR_LTMASK ;  /* 0x0000000000007919 */ /* 0x001e240000003900 */
[----:B0-----:R-:W-:-:S06]  /*25b40*/  LOP3.LUT R0, R0, UR4, RZ, 0xc0, !PT ;  /* 0x0000000400007c12 */ /* 0x001fcc000f8ec0ff */
[----:B------:R-:W1:Y:S02]  /*25b50*/  POPC R0, R0 ;  /* 0x0000000000007309 */ /* 0x000e640000000000 */
[----:B-1----:R-:W-:-:S05]  /*25b60*/  IADD3 R0, R2, UR38, R0 ;  /* 0x0000002602007c10 */ /* 0x002fca000fffe000 */
[----:B------:R2:W-:Y:S01]  /*25b70*/  STL [R1], R0 ;  /* 0x0000000001007387 */ /* 0x0005e20000100800 */
[----:B------:R-:W-:Y:S05]  /*25b80*/  BRA `(.L_x_589) ;  /* 0x0000003c00e07947 */ /* 0x000fea0003800000 */
.L_x_588:
[----:B------:R-:W-:Y:S01]  /*25b90*/  IADD3 R0, R18, 0x28400, RZ ;  /* 0x0002840012007810 */ /* 0x000fe20007ffe0ff */
[----:B------:R-:W-:Y:S03]  /*25ba0*/  BSSY B6, `(.L_x_590) ;  /* 0x0000013000067945 */ /* 0x000fe60003800000 */
[----:B------:R-:W-:-:S13]  /*25bb0*/  LOP3.LUT P0, RZ, R0, 0x3ff, RZ, 0xc0, !PT ;  /* 0x000003ff00ff7812 */ /* 0x000fda000780c0ff */
[----:B------:R-:W-:Y:S05]  /*25bc0*/  @!P0 BRA `(.L_x_591) ;  /* 0x0000000000408947 */ /* 0x000fea0003800000 */
[----:B------:R-:W-:Y:S01]  /*25bd0*/  MOV R2, 0x0 ;  /* 0x0000000000027802 */ /* 0x000fe20000000f00 */
[----:B------:R-:W-:Y:S01]  /*25be0*/  ULDC.64 UR6, c[0x4][0x198] ;  /* 0x0100660000067ab9 */ /* 0x000fe20000000a00 */
[----:B------:R-:W-:Y:S01]  /*25bf0*/  ULDC.64 UR8, c[0x4][0x1a0] ;  /* 0x0100680000087ab9 */ /* 0x000fe20000000a00 */
[----:B------:R-:W-:Y:S01]  /*25c00*/  ULDC.64 UR4, c[0x4][0xe8] ;  /* 0x01003a0000047ab9 */ /* 0x000fe20000000a00 */
[----:B------:R-:W-:Y:S01]  /*25c10*/  IMAD.U32 R4, RZ, RZ, UR6 ;  /* 0x00000006ff047e24 */ /* 0x000fe2000f8e00ff */
[----:B------:R-:W-:Y:S01]  /*25c20*/  MOV R10, UR4 ;  /* 0x00000004000a7c02 */ /* 0x000fe20008000f00 */
[----:B------:R-:W0:Y:S01]  /*25c30*/  LDC.64 R2, c[0x4][R2] ;  /* 0x0100000002027b82 */ /* 0x000e220000000a00 */
[----:B------:R-:W-:Y:S02]  /*25c40*/  IMAD.U32 R5, RZ, RZ, UR7 ;  /* 0x00000007ff057e24 */ /* 0x000fe4000f8e00ff */
        /* <DEDUP_REMOVED lines=8> */
.L_x_591:
[----:B------:R-:W-:Y:S05]  /*25cd0*/  BSYNC B6 ;  /* 0x0000000000067941 */ /* 0x000fea0003800000 */
.L_x_590:
[----:B------:R-:W2:Y:S01]  /*25ce0*/  LDL.LU R17, [R1+0x10] ;  /* 0x0000100001117983 */ /* 0x000ea20000300800 */
[----:B------:R-:W-:Y:S01]  /*25cf0*/  IADD3 R0, R18, 0x10400, RZ ;  /* 0x0001040012007810 */ /* 0x000fe20007ffe0ff */
[----:B------:R-:W-:Y:S03]  /*25d00*/  BSSY B6, `(.L_x_592) ;  /* 0x0000016000067945 */ /* 0x000fe60003800000 */
        /* <DEDUP_REMOVED lines=9> */
[----:B------:R-:W-:Y:S01]  /*25da0*/  IMAD.U32 R4, RZ, RZ, UR6 ;  /* 0x00000006ff047e24 */ /* 0x000fe2000f8e00ff */
[----:B------:R-:W-:Y:S01]  /*25db0*/  MOV R10, UR4 ;  /* 0x00000004000a7c02 */ /* 0x000fe20008000f00 */
[----:B------:R-:W1:Y:S01]  /*25dc0*/  LDC.64 R2, c[0x4][R2] ;  /* 0x0100000002027b82 */ /* 0x000e620000000a00 */
        /* <DEDUP_REMOVED lines=8> */
[----:B01----:R-:W-:Y:S05]  /*25e50*/  CALL.ABS.NOINC R2 ;  /* 0x0000000002007343 */ /* 0x003fea0003c00000 */
.L_x_593:
[----:B------:R-:W-:Y:S05]  /*25e60*/  BSYNC B6 ;  /* 0x0000000000067941 */ /* 0x000fea0003800000 */
.L_x_592:
        /* <DEDUP_REMOVED lines=20> */
.L_x_595:
[----:B------:R-:W-:Y:S05]  /*25fb0*/  BSYNC B6 ;  /* 0x0000000000067941 */ /* 0x000fea0003800000 */
.L_x_594:
[----:B------:R-:W-:Y:S01]  /*25fc0*/  LOP3.LUT P6, RZ, R17, 0x1, RZ, 0xc0, !PT ;  /* 0x0000000111ff7812 */ /* 0x000fe200078cc0ff */
[----:B------:R-:W-:-:S12]  /*25fd0*/  BSSY B6, `(.L_x_596) ;  /* 0x0000012000067945 */ /* 0x000fd80003800000 */
[----:B------:R-:W-:Y:S05]  /*25fe0*/  @!P6 BRA `(.L_x_597) ;  /* 0x000000000040e947 */ /* 0x000fea0003800000 */
[----:B------:R-:W-:Y:S01]  /*25ff0*/  MOV R2, 0x0 ;  /* 0x0000000000027802 */ /* 0x000fe20000000f00 */
[----:B------:R-:W-:Y:S01]  /*26000*/  ULDC.64 UR4, c[0x4][0x198] ;  /* 0x0100660000047ab9 */ /* 0x000fe20000000a00 */
[----:B------:R-:W-:Y:S01]  /*26010*/  ULDC.64 UR6, c[0x4][0x1a0] ;  /* 0x0100680000067ab9 */ /* 0x000fe20000000a00 */
[----:B------:R-:W-:Y:S01]  /*26020*/  ULDC.64 UR8, c[0x4][0x100] ;  /* 0x0100400000087ab9 */ /* 0x000fe20000000a00 */
[----:B------:R-:W-:Y:S01]  /*26030*/  MOV R4, UR4 ;  /* 0x0000000400047c02 */ /* 0x000fe20008000f00 */
[----:B------:R-:W-:Y:S01]  /*26040*/  IMAD.U32 R5, RZ, RZ, UR5 ;  /* 0x00000005ff057e24 */ /* 0x000fe2000f8e00ff */
[----:B------:R-:W1:Y:S01]  /*26050*/  LDC.64 R2, c[0x4][R2] ;  /* 0x0100000002027b82 */ /* 0x000e620000000a00 */
[----:B------:R-:W-:Y:S01]  /*26060*/  IMAD.U32 R6, RZ, RZ, UR6 ;  /* 0x00000006ff067e24 */ /* 0x000fe2000f8e00ff */
[----:B------:R-:W-:Y:S01]  /*26070*/  MOV R11, UR9 ;  /* 0x00000009000b7c02 */ /* 0x000fe20008000f00 */
[----:B------:R-:W-:Y:S02]  /*26080*/  IMAD.U32 R7, RZ, RZ, UR7 ;  /* 0x00000007ff077e24 */ /* 0x000fe4000f8e00ff */
[----:B------:R-:W-:-:S02]  /*26090*/  IMAD.U32 R10, RZ, RZ, UR8 ;  /* 0x00000008ff0a7e24 */ /* 0x000fc4000f8e00ff */
[----:B------:R-:W-:Y:S02]  /*260a0*/  IMAD.MOV.U32 R8, RZ, RZ, 0x70 ;  /* 0x00000070ff087424 */ /* 0x000fe400078e00ff */
[----:B------:R-:W-:Y:S02]  /*260b0*/  IMAD.MOV.U32 R12, RZ, RZ, 0x1 ;  /* 0x00000001ff0c7424 */ /* 0x000fe400078e00ff */
[----:B------:R-:W-:-:S07]  /*260c0*/  IMAD.MOV.U32 R13, RZ, RZ, RZ ;  /* 0x000000ffff0d7224 */ /* 0x000fce00078e00ff */
[----:B------:R-:W-:-:S07]  /*260d0*/  LEPC R20, `(.L_x_597) ;  /* 0x000000001014794e */ /* 0x000fce0000000000 */
[----:B01----:R-:W-:Y:S05]  /*260e0*/  CALL.ABS.NOINC R2 ;  /* 0x0000000002007343 */ /* 0x003fea0003c00000 */
.L_x_597:
[----:B------:R-:W-:Y:S05]  /*260f0*/  BSYNC B6 ;  /* 0x0000000000067941 */ /* 0x000fea0003800000 */
.L_x_596:
[----:B------:R-:W2:Y:S01]  /*26100*/  LDL.LU R2, [R1+0x3c] ;  /* 0x00003c0001027983 */ /* 0x000ea20000300800 */
[----:B------:R-:W-:-:S03]  /*26110*/  ULDC.64 UR4, c[0x0][0x9f8] ;  /* 0x00027e0000047ab9 */ /* 0x000fc60000000a00 */
[----:B0-----:R-:W3:Y:S04]  /*26120*/  LDL.LU R17, [R1+0x58] ;  /* 0x0000580001117983 */ /* 0x001ee80000300800 */
[----:B------:R-:W4:Y:S01]  /*26130*/  LDL R9, [R1+0x34] ;  /* 0x0000340001097983 */ /* 0x000f220000100800 */
[----:B------:R-:W-:-:S04]  /*26140*/  ISETP.NE.U32.AND P0, PT, RZ, UR4, PT ;  /* 0x00000004ff007c0c */ /* 0x000fc8000bf05070 */
[----:B------:R-:W-:-:S13]  /*26150*/  ISETP.NE.AND.EX P0, PT, RZ, UR5, PT, P0 ;  /* 0x00000005ff007c0c */ /* 0x000fda000bf05300 */
[----:B--2---:R-:W-:-:S04]  /*26160*/  @P0 IADD3 R2, P1, R2, UR4, RZ ;  /* 0x0000000402020c10 */ /* 0x004fc8000ff3e0ff */
[----:B---3--:R-:W-:Y:S01]  /*26170*/  @P0 IADD3.X R3, R17, UR5, RZ, P1, !PT ;  /* 0x0000000511030c10 */ /* 0x008fe20008ffe4ff */
[----:B------:R-:W-:-:S04]  /*26180*/  ULDC.64 UR4, c[0x0][0xa08] ;  /* 0x0002820000047ab9 */ /* 0x000fc80000000a00 */
[----:B----4-:R0:W2:Y:S02]  /*26190*/  @P0 LDG.E R9, desc[UR42][R2.64] ;  /* 0x0000002a02090981 */ /* 0x0100a4000c1e1900 */
[----:B0-----:R-:W0:Y:S01]  /*261a0*/  LDC.64 R2, c[0x0][0x418] ;  /* 0x00010600ff027b82 */ /* 0x001e220000000a00 */
[----:B--2---:R-:W-:Y:S01]  /*261b0*/  SHF.R.S32.HI R10, RZ, 0x1f, R9 ;  /* 0x0000001fff0a7819 */ /* 0x004fe20000011409 */
[----:B------:R1:W-:Y:S01]  /*261c0*/  @P0 STL [R1+0x34], R9 ;  /* 0x0000340901000387 */ /* 0x0003e20000100800 */
[----:B0-----:R-:W-:Y:S01]  /*261d0*/  LOP3.LUT P0, RZ, R2, UR4, RZ, 0xfc, !PT ;  /* 0x0000000402ff7c12 */ /* 0x001fe2000f80fcff */
[----:B------:R-:W-:Y:S02]  /*261e0*/  UMOV UR4, 0xffffffff ;  /* 0xffffffff00047882 */ /* 0x000fe40000000000 */
[----:B------:R1:W-:Y:S01]  /*261f0*/  STL [R1+0x3c], R10 ;  /* 0x00003c0a01007387 */ /* 0x0003e20000100800 */
[----:B------:R-:W-:-:S04]  /*26200*/  LOP3.LUT P0, RZ, R3, UR5, RZ, 0xfc, P0 ;  /* 0x0000000503ff7c12 */ /* 0x000fc8000800fcff */
[----:B------:R-:W-:Y:S01]  /*26210*/  SEL R17, R9, RZ, !P0 ;  /* 0x000000ff09117207 */ /* 0x000fe20004000000 */
[----:B------:R-:W-:Y:S08]  /*26220*/  BRA.DIV UR4, `(.L_x_598) ;  /* 0x0000009a04dc7947 */ /* 0x000ff0000b800000 */
[----:B------:R-:W0:Y:S02]  /*26230*/  S2R R0, SR_TID.X ;  /* 0x0000000000007919 */ /* 0x000e240000002100 */
[----:B0-----:R-:W-:-:S04]  /*26240*/  SHF.R.U32.HI R0, RZ, 0x5, R0 ;  /* 0x00000005ff007819 */ /* 0x001fc80000011600 */
[----:B------:R-:W-:-:S05]  /*26250*/  LOP3.LUT R0, R0, 0x3, RZ, 0xc0, !PT ;  /* 0x0000000300007812 */ /* 0x000fca00078ec0ff */
[----:B------:R0:W2:Y:S02]  /*26260*/  SHFL.IDX PT, R14, R0, RZ, 0x1f ;  /* 0x00001fff000e7589 */ /* 0x0000a400000e0000 */
.L_x_870:
[----:B0-----:R-:W3:Y:S01]  /*26270*/  LDL.LU R0, [R1+0x10] ;  /* 0x0000100001007983 */ /* 0x001ee20000300800 */
[----:B------:R-:W-:Y:S02]  /*26280*/  PLOP3.LUT P1, PT, PT, PT, PT, 0x8, 0x0 ;  /* 0x000000000000781c */ /* 0x000fe40003f2e170 */
[----:B--2---:R-:W-:Y:S02]  /*26290*/  ISETP.NE.AND P0, PT, R14, RZ, PT ;  /* 0x000000ff0e00720c */ /* 0x004fe40003f05270 */
[----:B---3--:R-:W-:-:S09]  /*262a0*/  LOP3.LUT R0, R0, 0xfffffffe, RZ, 0xc0, !PT ;  /* 0xfffffffe00007812 */ /* 0x008fd200078ec0ff */
[----:B------:R-:W-:-:S05]  /*262b0*/  @P1 LOP3.LUT R0, R0, 0x1, RZ, 0xfc, !PT ;  /* 0x0000000100001812 */ /* 0x000fca00078efcff */
[----:B------:R0:W-:Y:S01]  /*262c0*/  STL [R1+0x10], R0 ;  /* 0x0000100001007387 */ /* 0x0001e20000100800 */
[----:B------:R-:W-:Y:S05]  /*262d0*/  @P0 BRA `(.L_x_599) ;  /* 0x0000000400900947 */ /* 0x000fea0003800000 */
[----:B------:R-:W-:-:S03]  /*262e0*/  UMOV UR4, 0xffffffff ;  /* 0xffffffff00047882 */ /* 0x000fc60000000000 */
[----:B------:R-:W-:Y:S05]  /*262f0*/  BRA.DIV UR4, `(.L_x_600) ;  /* 0x0000009a04dc7947 */ /* 0x000fea000b800000 */
[----:B------:R-:W-:-:S13]  /*26300*/  ELECT P6, URZ, PT ;  /* 0x00000000003f782f */ /* 0x000fda00038c0000 */
.L_x_873:
[----:B------:R-:W-:Y:S05]  /*26310*/  @!P6 BRA `(.L_x_599) ;  /* 0x000000040080e947 */ /* 0x000fea0003800000 */
[----:B0-----:R-:W2:Y:S01]  /*26320*/  LDL R0, [R1+0x8] ;  /* 0x0000080001007983 */ /* 0x001ea20000100800 */
[----:B------:R-:W-:-:S04]  /*26330*/  ISETP.NE.U32.AND P0, PT, R2, RZ, PT ;  /* 0x000000ff0200720c */ /* 0x000fc80003f05070 */
[----:B------:R-:W-:Y:S01]  /*26340*/  ISETP.NE.AND.EX P0, PT, R3, RZ, PT, P0 ;  /* 0x000000ff0300720c */ /* 0x000fe20003f05300 */
[----:B--2---:R-:W-:-:S12]  /*26350*/  VIADD R4, R0, 0xffffffff ;  /* 0xffffffff00047836 */ /* 0x004fd80000000000 */
[----:B------:R-:W-:Y:S05]  /*26360*/  @!P0 BRA `(.L_x_601) ;  /* 0x0000000000488947 */ /* 0x000fea0003800000 */
[----:B------:R-:W0:Y:S01]  /*26370*/  LDC R8, c[0x0][0x43c] ;  /* 0x00010f00ff087b82 */ /* 0x000e220000000800 */
[----:B------:R-:W-:Y:S01]  /*26380*/  MOV R0, R4 ;  /* 0x0000000400007202 */ /* 0x000fe20000000f00 */
[----:B------:R-:W-:Y:S01]  /*26390*/  ULDC.64 UR4, c[0x0][0x428] ;  /* 0x00010a0000047ab9 */ /* 0x000fe20000000a00 */
[----:B0-----:R-:W-:-:S13]  /*263a0*/  ISETP.NE.AND P0, PT, R8, 0x1, PT ;  /* 0x000000010800780c */ /* 0x001fda0003f05270 */
[----:B------:R-:W0:Y:S02]  /*263b0*/  @P0 LDC.64 R6, c[0x0][0x440] ;  /* 0x00011000ff060b82 */ /* 0x000e240000000a00 */
[----:B0-----:R-:W-:-:S05]  /*263c0*/  @P0 IMAD.HI.U32 R6, R4, R6, RZ ;  /* 0x0000000604060227 */ /* 0x001fca00078e00ff */
[----:B------:R-:W-:-:S04]  /*263d0*/  @P0 SHF.R.U32.HI R0, RZ, R7, R6 ;  /* 0x00000007ff000219 */ /* 0x000fc80000011606 */
[--C-:B------:R-:W-:Y:S01]  /*263e0*/  SHF.R.S32.HI R7, RZ, 0x1f, R0.reuse ;  /* 0x0000001fff077819 */ /* 0x100fe20000011400 */
[--C-:B------:R-:W-:Y:S02]  /*263f0*/  IMAD.MOV R5, RZ, RZ, -R0.reuse ;  /* 0x000000ffff057224 */ /* 0x100fe400078e0a00 */
[----:B------:R-:W-:Y:S02]  /*26400*/  IMAD.MOV.U32 R6, RZ, RZ, R0 ;  /* 0x000000ffff067224 */ /* 0x000fe400078e0000 */
[----:B------:R-:W-:Y:S02]  /*26410*/  IMAD R4, R8, R5, R4 ;  /* 0x0000000508047224 */ /* 0x000fe400078e0204 */
[----:B------:R-:W-:Y:S02]  /*26420*/  IMAD R5, R10, UR4, RZ ;  /* 0x000000040a057c24 */ /* 0x000fe4000f8e02ff */
[----:B------:R-:W-:-:S04]  /*26430*/  IMAD.WIDE.U32 R6, R9, UR4, R6 ;  /* 0x0000000409067c25 */ /* 0x000fc8000f8e0006 */
[----:B------:R-:W-:Y:S01]  /*26440*/  IMAD R0, R9, UR5, R5 ;  /* 0x0000000509007c24 */ /* 0x000fe2000f8e0205 */
[----:B------:R-:W-:-:S03]  /*26450*/  LEA R2, P0, R6, R2, 0x2 ;  /* 0x0000000206027211 */ /* 0x000fc600078010ff */
[----:B------:R-:W-:-:S05]  /*26460*/  IMAD.IADD R0, R7, 0x1, R0 ;  /* 0x0000000107007824 */ /* 0x000fca00078e0200 */
[----:B------:R-:W-:-:S05]  /*26470*/  LEA.HI.X R3, R6, R3, R0, 0x2, P0 ;  /* 0x0000000306037211 */ /* 0x000fca00000f1400 */
[----:B------:R0:W5:Y:S02]  /*26480*/  LDG.E R17, desc[UR42][R2.64] ;  /* 0x0000002a02117981 */ /* 0x000164000c1e1900 */
.L_x_601:
[----:B------:R-:W2:Y:S04]  /*26490*/  LDL R0, [R1+0x1c] ;  /* 0x00001c0001007983 */ /* 0x000ea80000100800 */
[----:B0-----:R-:W3:Y:S01]  /*264a0*/  LDL R2, [R1+0x28] ;  /* 0x0000280001027983 */ /* 0x001ee20000100800 */
[----:B-1----:R-:W0:Y:S02]  /*264b0*/  S2R R9, SR_TID.X ;  /* 0x0000000000097919 */ /* 0x002e240000002100 */
[----:B0-----:R-:W-:-:S04]  /*264c0*/  LOP3.LUT R9, R9, 0x7f, RZ, 0xc0, !PT ;  /* 0x0000007f09097812 */ /* 0x001fc800078ec0ff */
[----:B------:R-:W-:Y:S01]  /*264d0*/  ISETP.NE.AND P1, PT, R9, RZ, PT ;  /* 0x000000ff0900720c */ /* 0x000fe20003f25270 */
[----:B--2---:R-:W-:Y:S01]  /*264e0*/  IMAD R0, R0, 0x8, R18 ;  /* 0x0000000800007824 */ /* 0x004fe200078e0212 */
[----:B---3--:R-:W-:-:S04]  /*264f0*/  SHF.L.U32 R3, R2, 0x1f, RZ ;  /* 0x0000001f02037819 */ /* 0x008fc800000006ff */
[----:B------:R-:W0:Y:S02]  /*26500*/  SYNCS.PHASECHK.TRANS64.TRYWAIT P0, [R0+URZ+0x38880], R3 ;  /* 0x03888003000075a7 */ /* 0x000e24000800017f */
[----:B0-----:R-:W-:Y:S05]  /*26510*/  @!P0 BRA `(.L_x_602) ;  /* 0x0000009800748947 */ /* 0x001fea0003800000 */
.L_x_874:
[----:B------:R-:W-:Y:S05]  /*26520*/  @P1 BRA `(.L_x_603) ;  /* 0x00000000001c1947 */ /* 0x000fea0003800000 */
[----:B------:R-:W1:Y:S02]  /*26530*/  S2R R2, SR_TID.X ;  /* 0x0000000000027919 */ /* 0x000e640000002100 */
[----:B-1----:R-:W-:Y:S02]  /*26540*/  LOP3.LUT R5, R2, 0x1f, RZ, 0xc0, !PT ;  /* 0x0000001f02057812 */ /* 0x002fe400078ec0ff */
[----:B------:R-:W-:Y:S02]  /*26550*/  MOV R2, 0x8000 ;  /* 0x0000800000027802 */ /* 0x000fe40000000f00 */
[----:B------:R-:W-:Y:S02]  /*26560*/  ISETP.NE.AND P0, PT, R5, RZ, PT ;  /* 0x000000ff0500720c */ /* 0x000fe40003f05270 */
[----:B------:R1:W-:Y:S11]  /*26570*/  SYNCS.ARRIVE.TRANS64 RZ, [R0+URZ+0x38870], R2 ;  /* 0x0388700200ff79a7 */ /* 0x0003f6000800003f */
[----:B-1----:R-:W-:Y:S05]  /*26580*/  @!P0 BRA `(.L_x_603) ;  /* 0x0000000000048947 */ /* 0x002fea0003800000 */
[----:B------:R-:W-:Y:S01]  /*26590*/  BPT.TRAP 0x1 ;  /* 0x000000040000795c */ /* 0x000fe20000300000 */
.L_x_603:
[----:B------:R-:W2:Y:S04]  /*265a0*/  LDL R2, [R1+0x1c] ;  /* 0x00001c0001027983 */ /* 0x000ea80000100800 */
[----:B------:R-:W3:Y:S01]  /*265b0*/  LDL R5, [R1+0x40] ;  /* 0x0000400001057983 */ /* 0x000ee20000100800 */
[----:B------:R-:W-:Y:S01]  /*265c0*/  R2UR UR9, R0 ;  /* 0x00000000000972ca */ /* 0x000fe200000e0000 */
[----:B------:R-:W-:Y:S01]  /*265d0*/  UIADD3 UR4, UP0, UR40, 0x470, URZ ;  /* 0x0000047028047890 */ /* 0x000fe2000ff1e03f */
[----:B------:R-:W-:Y:S01]  /*265e0*/  R2UR UR12, R16 ;  /* 0x00000000100c72ca */ /* 0x000fe200000e0000 */
[----:B------:R-:W-:Y:S01]  /*265f0*/  UMOV UR10, URZ ;  /* 0x0000003f000a7c82 */ /* 0x000fe20008000000 */
[----:B-----5:R-:W-:Y:S01]  /*26600*/  R2UR UR13, R17 ;  /* 0x00000000110d72ca */ /* 0x020fe200000e0000 */
[----:B------:R-:W-:Y:S01]  /*26610*/  UIADD3.X UR5, URZ, UR41, URZ, UP0, !UPT ;  /* 0x000000293f057290 */ /* 0x000fe200087fe43f */
[----:B------:R-:W-:Y:S01]  /*26620*/  UMOV UR6, 0x0 ;  /* 0x0000000000067882 */ /* 0x000fe20000000000 */
[----:B------:R-:W-:Y:S01]  /*26630*/  UMOV UR7, 0x14f00000 ;  /* 0x14f0000000077882 */ /* 0x000fe20000000000 */
[----:B------:R-:W-:-:S05]  /*26640*/  UMOV UR15, 0x80 ;  /* 0x00000080000f7882 */ /* 0x000fca0000000000 */
[----:B------:R-:W-:Y:S01]  /*26650*/  UIADD3 UR9, UR9, 0x38870, URZ ;  /* 0x0003887009097890 */ /* 0x000fe2000fffe03f */
[----:B--2---:R-:W-:Y:S02]  /*26660*/  IMAD R2, R2, 0x8000, R18 ;  /* 0x0000800002027824 */ /* 0x004fe400078e0212 */
[----:B---3--:R-:W-:-:S03]  /*26670*/  IMAD R4, R4, 0x80, R5 ;  /* 0x0000008004047824 */ /* 0x008fc600078e0205 */
[----:B------:R-:W-:Y:S02]  /*26680*/  R2UR UR14, R2 ;  /* 0x00000000020e72ca */ /* 0x000fe400000e0000 */
[----:B------:R-:W-:-:S11]  /*26690*/  R2UR UR11, R4 ;  /* 0x00000000040b72ca */ /* 0x000fd600000e0000 */
[----:B------:R-:W-:Y:S02]  /*266a0*/  UIADD3 UR8, UR14, 0x10400, URZ ;  /* 0x000104000e087890 */ /* 0x000fe4000fffe03f */
[----:B------:R-:W-:-:S07]  /*266b0*/  UIADD3 UR14, UR14, 0x14400, URZ ;  /* 0x000144000e0e7890 */ /* 0x000fce000fffe03f */
[----:B------:R1:W-:Y:S02]  /*266c0*/  UTMALDG.4D [UR8], [UR4], desc[UR6] ;  /* 0x00000608040075b4 */ /* 0x0003e40008019000 */
[----:B-1----:R-:W-:Y:S01]  /*266d0*/  UMOV UR8, UR14 ;  /* 0x0000000e00087c82 */ /* 0x002fe20008000000 */
[----:B------:R-:W-:Y:S02]  /*266e0*/  UMOV UR10, UR15 ;  /* 0x0000000f000a7c82 */ /* 0x000fe40008000000 */
[----:B------:R1:W-:Y:S01]  /*266f0*/  UTMALDG.4D [UR8], [UR4], desc[UR6] ;  /* 0x00000608040075b4 */ /* 0x0003e20008019000 */
[----:B------:R-:W2:Y:S02]  /*26700*/  SYNCS.PHASECHK.TRANS64.TRYWAIT P0, [R0+URZ+0x38840], R3 ;  /* 0x03884003000075a7 */ /* 0x000ea4000800017f */
[----:B-12---:R-:W-:Y:S05]  /*26710*/  @!P0 BRA `(.L_x_604) ;  /* 0x0000009800088947 */ /* 0x006fea0003800000 */
.L_x_875:
        /* <DEDUP_REMOVED lines=8> */
.L_x_605:
[----:B01----:R-:W2:Y:S01]  /*267a0*/  LDL.LU R3, [R1+0x10] ;  /* 0x0000100001037983 */ /* 0x003ea20000300800 */
[----:B------:R-:W-:Y:S01]  /*267b0*/  R2UR UR14, R2 ;  /* 0x00000000020e72ca */ /* 0x000fe200000e0000 */
[----:B------:R-:W-:Y:S01]  /*267c0*/  UIADD3 UR4, UP0, UR40, 0x370, URZ ;  /* 0x0000037028047890 */ /* 0x000fe2000ff1e03f */
[----:B------:R-:W-:Y:S01]  /*267d0*/  R2UR UR9, R0 ;  /* 0x00000000000972ca */ /* 0x000fe200000e0000 */
[----:B------:R-:W-:Y:S01]  /*267e0*/  UMOV UR10, URZ ;  /* 0x0000003f000a7c82 */ /* 0x000fe20008000000 */
[----:B------:R-:W-:Y:S01]  /*267f0*/  PLOP3.LUT P0, PT, PT, PT, PT, 0x80, 0x0 ;  /* 0x000000000000781c */ /* 0x000fe20003f0f070 */
[----:B------:R-:W-:Y:S01]  /*26800*/  UIADD3.X UR5, URZ, UR41, URZ, UP0, !UPT ;  /* 0x000000293f057290 */ /* 0x000fe200087fe43f */
[----:B------:R-:W-:Y:S01]  /*26810*/  R2UR UR11, R4 ;  /* 0x00000000040b72ca */ /* 0x000fe200000e0000 */
[----:B------:R-:W-:Y:S01]  /*26820*/  UMOV UR6, 0x0 ;  /* 0x0000000000067882 */ /* 0x000fe20000000000 */
[----:B------:R-:W-:Y:S01]  /*26830*/  R2UR UR12, R16 ;  /* 0x00000000100c72ca */ /* 0x000fe200000e0000 */
[----:B------:R-:W-:Y:S01]  /*26840*/  UMOV UR7, 0x14f00000 ;  /* 0x14f0000000077882 */ /* 0x000fe20000000000 */
[----:B------:R-:W-:Y:S01]  /*26850*/  R2UR UR13, R17 ;  /* 0x00000000110d72ca */ /* 0x000fe200000e0000 */
[----:B------:R-:W-:-:S02]  /*26860*/  UMOV UR15, 0x80 ;  /* 0x00000080000f7882 */ /* 0x000fc40000000000 */
[----:B------:R-:W-:Y:S02]  /*26870*/  UIADD3 UR8, UR14, 0x28400, URZ ;  /* 0x000284000e087890 */ /* 0x000fe4000fffe03f */
[----:B------:R-:W-:Y:S02]  /*26880*/  UIADD3 UR9, UR9, 0x38830, URZ ;  /* 0x0003883009097890 */ /* 0x000fe4000fffe03f */
[----:B------:R-:W-:-:S07]  /*26890*/  UIADD3 UR14, UR14, 0x2c400, URZ ;  /* 0x0002c4000e0e7890 */ /* 0x000fce000fffe03f */
[----:B------:R0:W-:Y:S02]  /*268a0*/  UTMALDG.4D [UR8], [UR4], desc[UR6] ;  /* 0x00000608040075b4 */ /* 0x0001e40008019000 */
[----:B0-----:R-:W-:Y:S01]  /*268b0*/  UMOV UR8, UR14 ;  /* 0x0000000e00087c82 */ /* 0x001fe20008000000 */
[----:B------:R-:W-:Y:S02]  /*268c0*/  UMOV UR10, UR15 ;  /* 0x0000000f000a7c82 */ /* 0x000fe40008000000 */
[----:B------:R3:W-:Y:S01]  /*268d0*/  UTMALDG.4D [UR8], [UR4], desc[UR6] ;  /* 0x00000608040075b4 */ /* 0x0007e20008019000 */
[----:B--2---:R-:W-:-:S04]  /*268e0*/  LOP3.LUT R3, R3, 0xfffffffe, RZ, 0xc0, !PT ;  /* 0xfffffffe03037812 */ /* 0x004fc800078ec0ff */
[----:B------:R-:W-:-:S05]  /*268f0*/  @P0 LOP3.LUT R3, R3, 0x1, RZ, 0xfc, !PT ;  /* 0x0000000103030812 */ /* 0x000fca00078efcff */
[----:B------:R3:W-:Y:S01]  /*26900*/  STL [R1+0x10], R3 ;  /* 0x0000100301007387 */ /* 0x0007e20000100800 */
[----:B------:R-:W-:Y:S01]  /*26910*/  NOP ;  /* 0x0000000000007918 */ /* 0x000fe20000000000 */
.L_x_599:
[----:B---3--:R-:W0:Y:S04]  /*26920*/  LDL.LU R3, [R1+0x5c] ;  /* 0x00005c0001037983 */ /* 0x008e280000300800 */
[----:B------:R-:W2:Y:S04]  /*26930*/  LDL.LU R5, [R1+0x24] ;  /* 0x0000240001057983 */ /* 0x000ea80000300800 */
[----:B------:R-:W3:Y:S01]  /*26940*/  LDL.LU R4, [R1+0x60] ;  /* 0x0000600001047983 */ /* 0x000ee20000300800 */
[----:B------:R-:W-:Y:S05]  /*26950*/  WARPSYNC.ALL ;  /* 0x0000000000007948 */ /* 0x000fea0003800000 */
[----:B------:R-:W-:Y:S01]  /*26960*/  ULDC.64 UR4, c[0x0][0x298] ;  /* 0x0000a60000047ab9 */ /* 0x000fe20000000a00 */
[----:B------:R-:W-:Y:S01]  /*26970*/  ULDC.64 UR6, c[0x0][0xa00] ;  /* 0x0002800000067ab9 */ /* 0x000fe20000000a00 */
[----:B------:R-:W-:Y:S01]  /*26980*/  VIADD R2, R18, 0x20400 ;  /* 0x0002040012027836 */ /* 0x000fe20000000000 */
[----:B------:R-:W-:Y:S01]  /*26990*/  BAR.SYNC.DEFER_BLOCKING 0x8, 0x180 ;  /* 0x0206000000007b1d */ /* 0x000fe20000010000 */
[----:B------:R-:W-:-:S03]  /*269a0*/  ISETP.NE.U32.AND P0, PT, RZ, UR6, PT ;  /* 0x00000006ff007c0c */ /* 0x000fc6000bf05070 */
[----:B------:R-:W-:Y:S02]  /*269b0*/  LOP3.LUT P1, RZ, R2, 0x3ff, RZ, 0xc0, !PT ;  /* 0x000003ff02ff7812 */ /* 0x000fe4000782c0ff */
[----:B------:R-:W-:Y:S01]  /*269c0*/  ISETP.NE.AND.EX P0, PT, RZ, UR7, PT, P0 ;  /* 0x00000007ff007c0c */ /* 0x000fe2000bf05300 */
[----:B------:R-:W-:Y:S01]  /*269d0*/  BSSY B6, `(.L_x_606) ;  /* 0x000001d000067945 */ /* 0x000fe20003800000 */
[----:B0-----:R-:W-:Y:S02]  /*269e0*/  SHF.R.S32.HI R0, RZ, 0x1f, R3 ;  /* 0x0000001fff007819 */ /* 0x001fe40000011403 */
[----:B--2---:R-:W-:-:S03]  /*269f0*/  SEL R5, R5, RZ, !P0 ;  /* 0x000000ff05057207 */ /* 0x004fc60004000000 */
[----:B------:R-:W-:Y:S01]  /*26a00*/  IMAD R0, R0, UR4, RZ ;  /* 0x0000000400007c24 */ /* 0x000fe2000f8e02ff */
[----:B---3--:R-:W-:-:S03]  /*26a10*/  SEL R4, R4, RZ, !P0 ;  /* 0x000000ff04047207 */ /* 0x008fc60004000000 */
[C---:B------:R-:W-:Y:S02]  /*26a20*/  IMAD R0, R3.reuse, UR5, R0 ;  /* 0x0000000503007c24 */ /* 0x040fe4000f8e0200 */
[----:B------:R-:W-:-:S05]  /*26a30*/  IMAD.WIDE.U32 R2, R3, UR4, RZ ;  /* 0x0000000403027c25 */ /* 0x000fca000f8e00ff */
[----:B------:R-:W-:Y:S01]  /*26a40*/  IADD3 R0, R3, R0, RZ ;  /* 0x0000000003007210 */ /* 0x000fe20007ffe0ff */
[----:B------:R0:W-:Y:S04]  /*26a50*/  STL.64 [R1+0x58], R2 ;  /* 0x0000580201007387 */ /* 0x0001e80000100a00 */
[----:B------:R0:W-:Y:S04]  /*26a60*/  STL [R1+0x24], R5 ;  /* 0x0000240501007387 */ /* 0x0001e80000100800 */
[----:B------:R0:W-:Y:S04]  /*26a70*/  STL [R1+0x68], R4 ;  /* 0x0000680401007387 */ /* 0x0001e80000100800 */
[----:B------:R0:W-:Y:S01]  /*26a80*/  STL [R1+0x60], R0 ;  /* 0x0000600001007387 */ /* 0x0001e20000100800 */
[----:B------:R-:W-:Y:S05]  /*26a90*/  @!P1 BRA `(.L_x_607) ;  /* 0x0000000000409947 */ /* 0x000fea0003800000 */
[----:B0-----:R-:W-:Y:S01]  /*26aa0*/  MOV R2, 0x0 ;  /* 0x0000000000027802 */ /* 0x001fe20000000f00 */
[----:B------:R-:W-:Y:S01]  /*26ab0*/  ULDC.64 UR4, c[0x4][0x198] ;  /* 0x0100660000047ab9 */ /* 0x000fe20000000a00 */
[----:B------:R-:W-:Y:S01]  /*26ac0*/  ULDC.64 UR6, c[0x4][0x1a0] ;  /* 0x0100680000067ab9 */ /* 0x000fe20000000a00 */
[----:B------:R-:W-:Y:S01]  /*26ad0*/  ULDC.64 UR8, c[0x4][0x108] ;  /* 0x0100420000087ab9 */ /* 0x000fe20000000a00 */
[----:B------:R-:W-:Y:S01]  /*26ae0*/  IMAD.U32 R4, RZ, RZ, UR4 ;  /* 0x00000004ff047e24 */ /* 0x000fe2000f8e00ff */
[----:B-1----:R-:W-:Y:S01]  /*26af0*/  MOV R10, UR8 ;  /* 0x00000008000a7c02 */ /* 0x002fe20008000f00 */
        /* <DEDUP_REMOVED lines=10> */
.L_x_607:
[----:B------:R-:W-:Y:S05]  /*26ba0*/  BSYNC B6 ;  /* 0x0000000000067941 */ /* 0x000fea0003800000 */
.L_x_606:
[----:B0-----:R-:W2:Y:S01]  /*26bb0*/  LDL.LU R0, [R1+0x68] ;  /* 0x0000680001007983 */ /* 0x001ea20000300800 */
[----:B------:R-:W0:Y:S01]  /*26bc0*/  LDC R8, c[0x0][0x448] ;  /* 0x00011200ff087b82 */ /* 0x000e220000000800 */
[----:B------:R-:W-:Y:S01]  /*26bd0*/  ULDC.64 UR4, c[0x0][0x2d8] ;  /* 0x0000b60000047ab9 */ /* 0x000fe20000000a00 */
[----:B------:R-:W-:Y:S01]  /*26be0*/  ULDC.64 UR6, c[0x0][0x280] ;  /* 0x0000a00000067ab9 */ /* 0x000fe20000000a00 */
[----:B------:R-:W3:Y:S04]  /*26bf0*/  LDL.LU R4, [R1+0x60] ;  /* 0x0000600001047983 */ /* 0x000ee80000300800 */
[----:B------:R-:W3:Y:S04]  /*26c00*/  LDL.LU.64 R2, [R1+0x58] ;  /* 0x0000580001027983 */ /* 0x000ee80000300a00 */
[----:B------:R-:W4:Y:S04]  /*26c10*/  LDL.LU R6, [R1+0x24] ;  /* 0x0000240001067983 */ /* 0x000f280000300800 */
[----:B------:R-:W4:Y:S01]  /*26c20*/  LDL.LU R5, [R1+0x4] ;  /* 0x0000040001057983 */ /* 0x000f220000300800 */
[----:B0-----:R-:W-:Y:S01]  /*26c30*/  ISETP.NE.AND P0, PT, R8, 0x1, PT ;  /* 0x000000010800780c */ /* 0x001fe20003f05270 */
[----:B-1----:R-:W0:-:S12]  /*26c40*/  S2R R9, SR_TID.X ;  /* 0x0000000000097919 */ /* 0x002e180000002100 */
[----:B------:R-:W1:Y:S01]  /*26c50*/  @P0 LDC R7, c[0x0][0x450] ;  /* 0x00011400ff070b82 */ /* 0x000e620000000800 */
[----:B0-----:R-:W-:-:S05]  /*26c60*/  IMAD.SHL.U32 R9, R9, 0x10, RZ ;  /* 0x0000001009097824 */ /* 0x001fca00078e00ff */
[----:B------:R-:W-:-:S04]  /*26c70*/  LOP3.LUT R9, R9, 0x70, RZ, 0xc0, !PT ;  /* 0x0000007009097812 */ /* 0x000fc800078ec0ff */
[----:B------:R-:W-:Y:S02]  /*26c80*/  LOP3.LUT R9, R9, 0x80, RZ, 0xfc, !PT ;  /* 0x0000008009097812 */ /* 0x000fe400078efcff */
[----:B---3--:R-:W-:Y:S02]  /*26c90*/  MOV R3, R4 ;  /* 0x0000000400037202 */ /* 0x008fe40000000f00 */
[----:B------:R-:W0:Y:S01]  /*26ca0*/  S2R R4, SR_TID.X ;  /* 0x0000000000047919 */ /* 0x000e220000002100 */
[----:B------:R-:W-:-:S04]  /*26cb0*/  IMAD.WIDE.U32 R2, R16, UR4, R2 ;  /* 0x0000000410027c25 */ /* 0x000fc8000f8e0002 */
[----:B------:R-:W-:Y:S01]  /*26cc0*/  IMAD R3, R16, UR5, R3 ;  /* 0x0000000510037c24 */ /* 0x000fe2000f8e0203 */
[----:B------:R-:W-:Y:S02]  /*26cd0*/  ULDC.64 UR4, c[0x0][0x2e0] ;  /* 0x0000b80000047ab9 */ /* 0x000fe40000000a00 */
[----:B--2---:R-:W-:Y:S02]  /*26ce0*/  IMAD R0, R0, UR4, RZ ;  /* 0x0000000400007c24 */ /* 0x004fe4000f8e02ff */
[----:B----4-:R-:W-:-:S04]  /*26cf0*/  IMAD.WIDE.U32 R2, R6, UR4, R2 ;  /* 0x0000000406027c25 */ /* 0x010fc8000f8e0002 */
[----:B------:R-:W-:Y:S01]  /*26d00*/  IMAD R0, R6, UR5, R0 ;  /* 0x0000000506007c24 */ /* 0x000fe2000f8e0200 */
[----:B------:R-:W-:Y:S01]  /*26d10*/  ULDC.64 UR4, c[0x0][0x2d0] ;  /* 0x0000b40000047ab9 */ /* 0x000fe20000000a00 */
[C---:B0-----:R-:W-:Y:S01]  /*26d20*/  LOP3.LUT R6, R4.reuse, 0x7f, RZ, 0xc0, !PT ;  /* 0x0000007f04067812 */ /* 0x041fe200078ec0ff */
[----:B------:R-:W-:-:S03]  /*26d30*/  IMAD.SHL.U32 R4, R4, 0x10, RZ ;  /* 0x0000001004047824 */ /* 0x000fc600078e00ff */
[----:B------:R-:W-:-:S04]  /*26d40*/  SHF.R.U32.HI R6, RZ, 0x3, R6 ;  /* 0x00000003ff067819 */ /* 0x000fc80000011606 */
[----:B------:R-:W-:Y:S02]  /*26d50*/  LOP3.LUT R4, R6, 0x70, R4, 0xf8, !PT ;  /* 0x0000007006047812 */ /* 0x000fe400078ef804 */
[----:B------:R-:W0:Y:S01]  /*26d60*/  @P0 LDC R6, c[0x0][0x44c] ;  /* 0x00011300ff060b82 */ /* 0x000e220000000800 */
[----:B------:R-:W-:-:S05]  /*26d70*/  IMAD.SHL.U32 R5, R5, 0x80, RZ ;  /* 0x0000008005057824 */ /* 0x000fca00078e00ff */
[----:B------:R-:W-:Y:S01]  /*26d80*/  LOP3.LUT R4, R4, R5, RZ, 0xfc, !PT ;  /* 0x0000000504047212 */ /* 0x000fe200078efcff */
[----:B------:R-:W-:-:S04]  /*26d90*/  IMAD.IADD R3, R3, 0x1, R0 ;  /* 0x0000000103037824 */ /* 0x000fc800078e0200 */
[----:B------:R-:W-:Y:S02]  /*26da0*/  IMAD.MOV.U32 R0, RZ, RZ, R4 ;  /* 0x000000ffff007224 */ /* 0x000fe400078e0004 */
[----:B0-----:R-:W-:-:S05]  /*26db0*/  @P0 IMAD.HI.U32 R6, R4, R6, RZ ;  /* 0x0000000604060227 */ /* 0x001fca00078e00ff */
[----:B-1----:R-:W-:-:S04]  /*26dc0*/  @P0 SHF.R.U32.HI R0, RZ, R7, R6 ;  /* 0x00000007ff000219 */ /* 0x002fc80000011606 */
[----:B------:R-:W-:-:S05]  /*26dd0*/  IADD3 R6, -R0, RZ, RZ ;  /* 0x000000ff00067210 */ /* 0x000fca0007ffe1ff */
[----:B------:R-:W-:Y:S01]  /*26de0*/  IMAD R4, R8, R6, R4 ;  /* 0x0000000608047224 */ /* 0x000fe200078e0204 */
[----:B------:R-:W-:Y:S01]  /*26df0*/  SHF.R.S32.HI R6, RZ, 0x1f, R0 ;  /* 0x0000001fff067819 */ /* 0x000fe20000011400 */
[----:B------:R-:W-:-:S04]  /*26e00*/  IMAD.WIDE.U32 R2, R0, UR4, R2 ;  /* 0x0000000400027c25 */ /* 0x000fc8000f8e0002 */
[----:B------:R-:W-:-:S04]  /*26e10*/  IMAD R6, R6, UR4, RZ ;  /* 0x0000000406067c24 */ /* 0x000fc8000f8e02ff */
[----:B------:R-:W-:Y:S01]  /*26e20*/  IMAD R0, R0, UR5, R6 ;  /* 0x0000000500007c24 */ /* 0x000fe2000f8e0206 */
[----:B------:R-:W-:-:S03]  /*26e30*/  ULDC.64 UR4, c[0x0][0x2c8] ;  /* 0x0000b20000047ab9 */ /* 0x000fc60000000a00 */
[----:B------:R-:W-:Y:S01]  /*26e40*/  IMAD.IADD R3, R3, 0x1, R0 ;  /* 0x0000000103037824 */ /* 0x000fe200078e0200 */
[----:B------:R-:W-:Y:S01]  /*26e50*/  SHF.R.S32.HI R0, RZ, 0x1f, R4 ;  /* 0x0000001fff007819 */ /* 0x000fe20000011404 */
[----:B------:R-:W-:-:S04]  /*26e60*/  IMAD.WIDE.U32 R2, R4, UR4, R2 ;  /* 0x0000000404027c25 */ /* 0x000fc8000f8e0002 */
[----:B------:R-:W-:Y:S01]  /*26e70*/  IMAD R0, R0, UR4, RZ ;  /* 0x0000000400007c24 */ /* 0x000fe2000f8e02ff */
[----:B------:R-:W-:Y:S02]  /*26e80*/  ULDC UR4, c[0x0][0x2b8] ;  /* 0x0000ae0000047ab9 */ /* 0x000fe40000000800 */
[----:B------:R-:W-:Y:S02]  /*26e90*/  ISETP.GE.AND P1, PT, R9, UR4, PT ;  /* 0x0000000409007c0c */ /* 0x000fe4000bf26270 */
[----:B------:R0:W5:Y:S01]  /*26ea0*/  LDL R9, [R1+0x54] ;  /* 0x0000540001097983 */ /* 0x0001620000100800 */
[----:B------:R-:W1:Y:S01]  /*26eb0*/  S2R R7, SR_TID.X ;  /* 0x0000000000077919 */ /* 0x000e620000002100 */
[----:B------:R-:W-:Y:S01]  /*26ec0*/  IMAD R0, R4, UR5, R0 ;  /* 0x0000000504007c24 */ /* 0x000fe2000f8e0200 */
[----:B------:R-:W-:-:S04]  /*26ed0*/  IADD3 R4, P2, R2, UR6, RZ ;  /* 0x0000000602047c10 */ /* 0x000fc8000ff5e0ff */
[----:B------:R-:W-:Y:S01]  /*26ee0*/  IADD3.X R3, R3, UR7, R0, P2, !PT ;  /* 0x0000000703037c10 */ /* 0x000fe200097fe400 */
[----:B-1----:R-:W-:-:S05]  /*26ef0*/  IMAD.SHL.U32 R10, R7, 0x10, RZ ;  /* 0x00000010070a7824 */ /* 0x002fca00078e00ff */
[----:B------:R-:W-:-:S04]  /*26f00*/  LOP3.LUT R10, R10, 0x70, RZ, 0xc0, !PT ;  /* 0x000000700a0a7812 */ /* 0x000fc800078ec0ff */
[----:B------:R-:W-:Y:S01]  /*26f10*/  ISETP.GE.AND P0, PT, R10, UR4, PT ;  /* 0x000000040a007c0c */ /* 0x000fe2000bf06270 */
[----:B------:R-:W-:-:S03]  /*26f20*/  UMOV UR4, 0xffffffff ;  /* 0xffffffff00047882 */ /* 0x000fc60000000000 */
[----:B0-----:R-:W-:Y:S09]  /*26f30*/  BRA.DIV UR4, `(.L_x_608) ;  /* 0x0000009204147947 */ /* 0x001ff2000b800000 */
[----:B------:R-:W0:Y:S02]  /*26f40*/  S2R R6, SR_TID.X ;  /* 0x0000000000067919 */ /* 0x000e240000002100 */
[----:B0-----:R-:W-:-:S04]  /*26f50*/  LOP3.LUT R6, R6, 0x7f, RZ, 0xc0, !PT ;  /* 0x0000007f06067812 */ /* 0x001fc800078ec0ff */
[----:B------:R-:W-:Y:S02]  /*26f60*/  SHF.R.U32.HI R7, RZ, 0x3, R6 ;  /* 0x00000003ff077819 */ /* 0x000fe40000011606 */
[----:B------:R-:W2:Y:S03]  /*26f70*/  LDL.LU R6, [R1+0x64] ;  /* 0x0000640001067983 */ /* 0x000ea60000300800 */
[----:B------:R-:W-:Y:S02]  /*26f80*/  IMAD.IADD R0, R7, 0x1, R5 ;  /* 0x0000000107007824 */ /* 0x000fe400078e0205 */
[----:B------:R-:W0:Y:S03]  /*26f90*/  SHFL.IDX PT, R7, R4, RZ, 0x181f ;  /* 0x00181fff04077589 */ /* 0x000e2600000e0000 */
[----:B------:R-:W-:Y:S01]  /*26fa0*/  IADD3 R5, R0, 0x10, RZ ;  /* 0x0000001000057810 */ /* 0x000fe20007ffe0ff */
[----:B--2---:R-:W-:-:S02]  /*26fb0*/  IMAD R2, R6, R8, RZ ;  /* 0x0000000806027224 */ /* 0x004fc400078e02ff */
[----:B------:R-:W1:Y:S03]  /*26fc0*/  SHFL.IDX PT, R6, R3, RZ, 0x181f ;  /* 0x00181fff03067589 */ /* 0x000e6600000e0000 */
[-C--:B------:R-:W-:Y:S01]  /*26fd0*/  ISETP.GE.AND P4, PT, R0, R2.reuse, PT ;  /* 0x000000020000720c */ /* 0x080fe20003f86270 */
[----:B------:R-:W-:Y:S01]  /*26fe0*/  SHFL.IDX PT, R8, R3, 0x1, 0x181f ;  /* 0x00381f0003087f89 */ /* 0x000fe200000e0000 */
        /* <DEDUP_REMOVED lines=21> */
[----:B0-----:R-:W-:-:S05]  /*27140*/  @!P2 IMAD.X R6, RZ, RZ, R6, P3 ;  /* 0x000000ffff06a224 */ /* 0x001fca00018e0606 */
[----:B------:R-:W-:Y:S01]  /*27150*/  @!P2 MOV R7, R6 ;  /* 0x000000060007a202 */ /* 0x000fe20000000f00 */
        /* <DEDUP_REMOVED lines=9> */
[----:B------:R-:W-:Y:S01]  /*271f0*/  @!P2 IMAD.MOV.U32 R7, RZ, RZ, R6 ;  /* 0x000000ffff07a224 */ /* 0x000fe200078e0006 */
[----:B------:R-:W-:Y:S01]  /*27200*/  @!P2 MOV R6, R5 ;  /* 0x000000050006a202 */ /* 0x000fe20000000f00 */
[----:B------:R-:W-:-:S04]  /*27210*/  VIADD R5, R0, 0x40 ;  /* 0x0000004000057836 */ /* 0x000fc80000000000 */
        /* <DEDUP_REMOVED lines=8> */
[----:B------:R-:W-:Y:S01]  /*272a0*/  @!P2 IMAD.MOV.U32 R6, RZ, RZ, R5 ;  /* 0x000000ffff06a224 */ /* 0x000fe200078e0005 */
[----:B------:R-:W-:-:S04]  /*272b0*/  IADD3 R5, R0, 0x50, RZ ;  /* 0x0000005000057810 */ /* 0x000fc80007ffe0ff */
        /* <DEDUP_REMOVED lines=15> */
[----:B-1----:R-:W-:-:S04]  /*273b0*/  @!P2 IADD3 R5, P3, R10, R5, RZ ;  /* 0x000000050a05a210 */ /* 0x002fc80007f7e0ff */
[----:B0-----:R-:W-:-:S05]  /*273c0*/  @!P2 IADD3.X R6, RZ, R6, RZ, P3, !PT ;  /* 0x00000006ff06a210 */ /* 0x001fca0001ffe4ff */
[----:B------:R-:W-:Y:S02]  /*273d0*/  @!P2 IMAD.MOV.U32 R7, RZ, RZ, R6 ;  /* 0x000000ffff07a224 */ /* 0x000fe400078e0006 */
[----:B------:R-:W-:Y:S02]  /*273e0*/  @!P2 IMAD.MOV.U32 R6, RZ, RZ, R5 ;  /* 0x000000ffff06a224 */ /* 0x000fe400078e0005 */
[----:B------:R0:W1:Y:S04]  /*273f0*/  SHFL.IDX PT, R5, R3, 0x7, 0x181f ;  /* 0x00f81f0003057f89 */ /* 0x00006800000e0000 */
[----:B------:R0:W-:Y:S04]  /*27400*/  @!P2 LDGSTS.E.BYPASS.LTC128B.128 [R9+0x23400], desc[UR42][R6.64], !P0 ;  /* 0x234000000609afae */ /* 0x0001e8000c101d6a */
[----:B------:R0:W-:Y:S04]  /*27410*/  @!P2 LDGSTS.E.BYPASS.LTC128B.128 [R9+0x27400], desc[UR42][R6.64+0x80], !P1 ;  /* 0x274000800609afae */ /* 0x0001e8000c901d6a */
[----:B------:R0:W2:Y:S02]  /*27420*/  SHFL.IDX PT, R3, R4, 0x7, 0x181f ;  /* 0x00f81f0004037f89 */ /* 0x0000a400000e0000 */
.L_x_892:
[----:B------:R-:W-:Y:S01]  /*27430*/  VIADD R0, R0, 0x70 ;  /* 0x0000007000007836 */ /* 0x000fe20000000000 */
[----:B------:R-:W-:Y:S04]  /*27440*/  BSSY B0, `(.L_x_609) ;  /* 0x000000a000007945 */ /* 0x000fe80003800000 */
[----:B------:R-:W-:-:S13]  /*27450*/  ISETP.GE.AND P2, PT, R0, R2, PT ;  /* 0x000000020000720c */ /* 0x000fda0003f46270 */
[----:B------:R-:W-:Y:S05]  /*27460*/  @P2 BRA `(.L_x_610) ;  /* 0x00000000001c2947 */ /* 0x000fea0003800000 */
[----:B--2---:R-:W-:-:S05]  /*27470*/  IADD3 R2, P2, R10, R3, RZ ;  /* 0x000000030a027210 */ /* 0x004fca0007f5e0ff */
[----:B01----:R-:W-:-:S05]  /*27480*/  IMAD.X R3, RZ, RZ, R5, P2 ;  /* 0x000000ffff037224 */ /* 0x003fca00010e0605 */
[----:B------:R-:W-:Y:S01]  /*27490*/  @!PT LDS RZ, [RZ] ;  /* 0x00000000fffff984 */ /* 0x000fe20000000800 */
[----:B------:R-:W-:Y:S01]  /*274a0*/  @!PT LDS RZ, [RZ] ;  /* 0x00000000fffff984 */ /* 0x000fe20000000800 */
[----:B------:R-:W-:Y:S01]  /*274b0*/  @!PT LDS RZ, [RZ] ;  /* 0x00000000fffff984 */ /* 0x000fe20000000800 */
[----:B------:R3:W-:Y:S04]  /*274c0*/  LDGSTS.E.BYPASS.LTC128B.128 [R9+0x23c00], desc[UR42][R2.64], !P0 ;  /* 0x23c0000002097fae */ /* 0x0007e8000c101d6a */
[----:B------:R3:W-:Y:S02]  /*274d0*/  LDGSTS.E.BYPASS.LTC128B.128 [R9+0x27c00], desc[UR42][R2.64+0x80], !P1 ;  /* 0x27c0008002097fae */ /* 0x0007e4000c901d6a */
.L_x_610:
[----:B------:R-:W-:Y:S05]  /*274e0*/  BSYNC B0 ;  /* 0x0000000000007941 */ /* 0x000fea0003800000 */
.L_x_609:
[----:B------:R-:W-:Y:S01]  /*274f0*/  NOP ;  /* 0x0000000000007918 */ /* 0x000fe20000000000 */
[----:B------:R-:W-:-:S13]  /*27500*/  PLOP3.LUT P0, PT, PT, PT, PT, 0x80, 0x0 ;  /* 0x000000000000781c */ /* 0x000fda0003f0f070 */
.L_x_611:
[----:B------:R-:W-:Y:S02]  /*27510*/  PLOP3.LUT P1, PT, P1, P0, PT, 0xa2, 0x0 ;  /* 0x000000000000781c */ /* 0x000fe40000f21472 */
[----:B------:R-:W-:-:S08]  /*27520*/  @P0 R2UR P1, UR4, R18 ;  /* 0x00000000120402ca */ /* 0x000fd00000020000 */
[----:B------:R-:W-:-:S05]  /*27530*/  @P0 PLOP3.LUT P0, PT, P1, PT, PT, 0x80, 0x0 ;  /* 0x000000000000081c */ /* 0x000fca0000f0f070 */
[----:B------:R-:W-:Y:S01]  /*27540*/  @!P1 SYNCS.ARRIVE.TRANS64.RED.A0T1 RZ, [UR4+0x38800], RZ ;  /* 0x038800ffffff99a7 */ /* 0x000fe20008200404 */
[----:B------:R-:W-:Y:S07]  /*27550*/  @!P1 ARRIVES.LDGSTSBAR.64.TRANSCNT [UR4+0x38800] ;  /* 0x03880000ff0099b0 */ /* 0x000fee0008000a84 */
[----:B------:R-:W-:Y:S05]  /*27560*/  @P0 BRA.U.ANY `(.L_x_611) ;  /* 0xfffffffd00e80947 */ /* 0x000fea000393ffff */
[----:B---3--:R-:W3:Y:S02]  /*27570*/  LDL.LU R2, [R1+0x70] ;  /* 0x0000700001027983 */ /* 0x008ee40000300800 */
[----:B---3--:R-:W-:-:S04]  /*27580*/  IADD3 R2, R2, 0x1, RZ ;  /* 0x0000000102027810 */ /* 0x008fc80007ffe0ff */
[----:B------:R-:W-:Y:S01]  /*27590*/  LEA.HI R0, R2, R2, RZ, 0x1 ;  /* 0x0000000202007211 */ /* 0x000fe200078f08ff */
[----:B------:R3:W-:Y:S03]  /*275a0*/  STL [R1+0x70], R2 ;  /* 0x0000700201007387 */ /* 0x0007e60000100800 */
[----:B------:R-:W-:-:S05]  /*275b0*/  LOP3.LUT R0, R0, 0xfffffffe, RZ, 0xc0, !PT ;  /* 0xfffffffe00007812 */ /* 0x000fca00078ec0ff */
[----:B------:R-:W-:-:S05]  /*275c0*/  IMAD.IADD R0, R2, 0x1, -R0 ;  /* 0x0000000102007824 */ /* 0x000fca00078e0a00 */
[----:B------:R-:W-:Y:S01]  /*275d0*/  SHF.L.U32 R0, R0, 0x1f, RZ ;  /* 0x0000001f00007819 */ /* 0x000fe200000006ff */
[----:B------:R-:W-:Y:S01]  /*275e0*/  NOP ;  /* 0x0000000000007918 */ /* 0x000fe20000000000 */
[----:B------:R3:W-:Y:S01]  /*275f0*/  SYNCS.ARRIVE.TRANS64.A1T0 RZ, [R18+URZ+0x38800], RZ ;  /* 0x038800ff12ff79a7 */ /* 0x0007e2000810003f */
[----:B------:R-:W-:Y:S01]  /*27600*/  BSSY B0, `(.L_x_612) ;  /* 0x0000003000007945 */ /* 0x000fe20003800000 */
[----:B------:R-:W4:Y:S03]  /*27610*/  SYNCS.PHASECHK.TRANS64.TRYWAIT P0, [R18+URZ+0x38820], R0 ;  /* 0x03882000120075a7 */ /* 0x000f26000800017f */
[----:B---34-:R-:W-:Y:S05]  /*27620*/  @!P0 BRA `(.L_x_613) ;  /* 0x00000094001c8947 */ /* 0x018fea0003800000 */
.L_x_893:
[----:B------:R-:W-:Y:S05]  /*27630*/  BSYNC B0 ;  /* 0x0000000000007941 */ /* 0x000fea0003800000 */
.L_x_612:
[----:B------:R-:W4:Y:S04]  /*27640*/  LDL.LU R2, [R1+0x8] ;  /* 0x0000080001027983 */ /* 0x000f280000300800 */
[----:B0-2---:R-:W2:Y:S01]  /*27650*/  LDL R3, [R1+0x38] ;  /* 0x0000380001037983 */ /* 0x005ea20000100800 */
[----:B----4-:R-:W-:-:S05]  /*27660*/  VIADD R2, R2, 0xfffffffe ;  /* 0xfffffffe02027836 */ /* 0x010fca0000000000 */
[----:B--2---:R-:W-:-:S13]  /*27670*/  ISETP.GE.AND P0, PT, R2, R3, PT ;  /* 0x000000030200720c */ /* 0x004fda0003f06270 */
[----:B------:R-:W-:Y:S05]  /*27680*/  @!P0 BRA `(.L_x_614) ;  /* 0x0000001400988947 */ /* 0x000fea0003800000 */
[----:B---3--:R0:W5:Y:S04]  /*27690*/  LDL.LU R0, [R1+0x1c] ;  /* 0x00001c0001007983 */ /* 0x0081680000300800 */
[----:B------:R0:W5:Y:S02]  /*276a0*/  LDL.LU R8, [R1+0x28] ;  /* 0x0000280001087983 */ /* 0x0001640000300800 */
.L_x_636:
[----:B------:R-:W2:Y:S01]  /*276b0*/  LDL R3, [R1+0x10] ;  /* 0x0000100001037983 */ /* 0x000ea20000100800 */
[----:B-----5:R-:W-:Y:S01]  /*276c0*/  VIADD R4, R0, 0x1 ;  /* 0x0000000100047836 */ /* 0x020fe20000000000 */
        /* <DEDUP_REMOVED lines=15> */
[----:B------:R-:W3:Y:S01]  /*277c0*/  LDL R11, [R1+0x3c] ;  /* 0x00003c00010b7983 */ /* 0x000ee20000100800 */
[----:B------:R-:W4:Y:S01]  /*277d0*/  LDC R6, c[0x0][0x43c] ;  /* 0x00010f00ff067b82 */ /* 0x000f220000000800 */
[----:B------:R-:W-:Y:S02]  /*277e0*/  ULDC.64 UR6, c[0x0][0x428] ;  /* 0x00010a0000067ab9 */ /* 0x000fe40000000a00 */
[----:B------:R-:W2:Y:S01]  /*277f0*/  LDL R7, [R1+0x34] ;  /* 0x0000340001077983 */ /* 0x000ea20000100800 */
[----:B----4-:R-:W-:-:S13]  /*27800*/  ISETP.NE.AND P0, PT, R6, 0x1, PT ;  /* 0x000000010600780c */ /* 0x010fda0003f05270 */
[----:B-1----:R-:W1:Y:S02]  /*27810*/  @P0 LDC.64 R4, c[0x0][0x440] ;  /* 0x00011000ff040b82 */ /* 0x002e640000000a00 */
[----:B-1----:R-:W-:Y:S01]  /*27820*/  @P0 IMAD.HI.U32 R3, R2, R4, RZ ;  /* 0x0000000402030227 */ /* 0x002fe200078e00ff */
[----:B------:R-:W-:-:S04]  /*27830*/  MOV R4, R2 ;  /* 0x0000000200047202 */ /* 0x000fc80000000f00 */
[----:B------:R-:W-:-:S04]  /*27840*/  @P0 SHF.R.U32.HI R4, RZ, R5, R3 ;  /* 0x00000005ff040219 */ /* 0x000fc80000011603 */
[--C-:B------:R-:W-:Y:S01]  /*27850*/  SHF.R.S32.HI R5, RZ, 0x1f, R4.reuse ;  /* 0x0000001fff057819 */ /* 0x100fe20000011404 */
[----:B------:R-:W-:-:S04]  /*27860*/  IMAD.MOV R3, RZ, RZ, -R4 ;  /* 0x000000ffff037224 */ /* 0x000fc800078e0a04 */
[----:B------:R-:W-:Y:S02]  /*27870*/  IMAD R3, R6, R3, R2 ;  /* 0x0000000306037224 */ /* 0x000fe400078e0202 */
[----:B---3--:R-:W-:-:S04]  /*27880*/  IMAD R6, R11, UR6, RZ ;  /* 0x000000060b067c24 */ /* 0x008fc8000f8e02ff */
[C---:B--2---:R-:W-:Y:S02]  /*27890*/  IMAD R6, R7.reuse, UR7, R6 ;  /* 0x0000000707067c24 */ /* 0x044fe4000f8e0206 */
[----:B------:R-:W-:-:S04]  /*278a0*/  IMAD.WIDE.U32 R4, R7, UR6, R4 ;  /* 0x0000000607047c25 */ /* 0x000fc8000f8e0004 */
[----:B------:R-:W-:Y:S01]  /*278b0*/  IMAD.IADD R5, R6, 0x1, R5 ;  /* 0x0000000106057824 */ /* 0x000fe200078e0205 */
[----:B------:R-:W-:-:S04]  /*278c0*/  LEA R6, P0, R4, UR4, 0x2 ;  /* 0x0000000404067c11 */ /* 0x000fc8000f8010ff */
[----:B------:R-:W-:-:S05]  /*278d0*/  LEA.HI.X R7, R4, UR5, R5, 0x2, P0 ;  /* 0x0000000504077c11 */ /* 0x000fca00080f1405 */
[----:B------:R3:W5:Y:S04]  /*278e0*/  LDG.E R17, desc[UR42][R6.64] ;  /* 0x0000002a06117981 */ /* 0x000768000c1e1900 */
.L_x_617:
[----:B---3--:R-:W-:Y:S01]  /*278f0*/  IMAD R6, R10, 0x8, R18 ;  /* 0x000000080a067824 */ /* 0x008fe200078e0212 */
[----:B-1----:R-:W-:Y:S01]  /*27900*/  SHF.L.U32 R5, R9, 0x1f, RZ ;  /* 0x0000001f09057819 */ /* 0x002fe200000006ff */
[----:B------:R-:W1:Y:S01]  /*27910*/  S2R R4, SR_TID.X ;  /* 0x0000000000047919 */ /* 0x000e620000002100 */
[----:B------:R-:W-:Y:S02]  /*27920*/  BSSY B1, `(.L_x_618) ;  /* 0x0000005000017945 */ /* 0x000fe40003800000 */
[----:B------:R-:W3:Y:S01]  /*27930*/  SYNCS.PHASECHK.TRANS64.TRYWAIT P0, [R6+URZ+0x38880], R5 ;  /* 0x03888005060075a7 */ /* 0x000ee2000800017f */
[----:B-1----:R-:W-:-:S04]  /*27940*/  LOP3.LUT R4, R4, 0x7f, RZ, 0xc0, !PT ;  /* 0x0000007f04047812 */ /* 0x002fc800078ec0ff */
[----:B------:R-:W-:Y:S01]  /*27950*/  ISETP.NE.AND P1, PT, R4, RZ, PT ;  /* 0x000000ff0400720c */ /* 0x000fe20003f25270 */
[----:B---3--:R-:W-:-:S12]  /*27960*/  @!P0 BRA `(.L_x_619) ;  /* 0x0000009000608947 */ /* 0x008fd80003800000 */
.L_x_894:
[----:B------:R-:W-:Y:S05]  /*27970*/  BSYNC B1 ;  /* 0x0000000000017941 */ /* 0x000fea0003800000 */
.L_x_618:
        /* <DEDUP_REMOVED lines=9> */
.L_x_621:
[----:B------:R-:W-:Y:S05]  /*27a10*/  BSYNC B1 ;  /* 0x0000000000017941 */ /* 0x000fea0003800000 */
.L_x_620:
[----:B------:R-:W3:Y:S04]  /*27a20*/  LDL R4, [R1+0x1c] ;  /* 0x00001c0001047983 */ /* 0x000ee80000100800 */
[----:B------:R-:W4:Y:S01]  /*27a30*/  LDL R7, [R1+0x40] ;  /* 0x0000400001077983 */ /* 0x000f220000100800 */
[----:B------:R-:W-:Y:S01]  /*27a40*/  MOV R13, RZ ;  /* 0x000000ff000d7202 */ /* 0x000fe20000000f00 */
[----:B------:R-:W-:Y:S01]  /*27a50*/  UIADD3 UR4, UP0, UR40, 0x470, URZ ;  /* 0x0000047028047890 */ /* 0x000fe2000ff1e03f */
[----:B------:R-:W-:Y:S01]  /*27a60*/  PLOP3.LUT P0, PT, PT, PT, PT, 0x80, 0x0 ;  /* 0x000000000000781c */ /* 0x000fe20003f0f070 */
[----:B------:R-:W-:Y:S01]  /*27a70*/  UMOV UR6, 0x0 ;  /* 0x0000000000067882 */ /* 0x000fe20000000000 */
[----:B------:R-:W-:Y:S01]  /*27a80*/  R2UR UR10, R13 ;  /* 0x000000000d0a72ca */ /* 0x000fe200000e0000 */
[----:B------:R-:W-:Y:S01]  /*27a90*/  UIADD3.X UR5, URZ, UR41, URZ, UP0, !UPT ;  /* 0x000000293f057290 */ /* 0x000fe200087fe43f */
[----:B------:R-:W-:Y:S01]  /*27aa0*/  UMOV UR7, 0x14f00000 ;  /* 0x14f0000000077882 */ /* 0x000fe20000000000 */
[----:B---3--:R-:W-:-:S02]  /*27ab0*/  IMAD R4, R4, 0x8000, R18 ;  /* 0x0000800004047824 */ /* 0x008fc400078e0212 */
[----:B----4-:R-:W-:Y:S02]  /*27ac0*/  IMAD R7, R3, 0x80, R7 ;  /* 0x0000008003077824 */ /* 0x010fe400078e0207 */
[----:B------:R-:W-:Y:S02]  /*27ad0*/  VIADD R3, R6, 0x38870 ;  /* 0x0003887006037836 */ /* 0x000fe40000000000 */
[----:B--2---:R-:W-:-:S07]  /*27ae0*/  VIADD R9, R4, 0x10400 ;  /* 0x0001040004097836 */ /* 0x004fce0000000000 */
.L_x_622:
[----:B------:R-:W-:-:S13]  /*27af0*/  @P0 ELECT P2, URZ, PT ;  /* 0x00000000003f082f */ /* 0x000fda0003840000 */
[----:B-----5:R-:W-:Y:S02]  /*27b00*/  @P2 R2UR UR13, R17 ;  /* 0x00000000110d22ca */ /* 0x020fe400000e0000 */
        /* <DEDUP_REMOVED lines=8> */
[----:B------:R-:W-:Y:S01]  /*27b90*/  MOV R12, 0x80 ;  /* 0x00000080000c7802 */ /* 0x000fe20000000f00 */
[----:B------:R-:W-:Y:S01]  /*27ba0*/  VIADD R9, R4, 0x14400 ;  /* 0x0001440004097836 */ /* 0x000fe20000000000 */
[----:B------:R-:W-:Y:S01]  /*27bb0*/  PLOP3.LUT P0, PT, PT, PT, PT, 0x80, 0x0 ;  /* 0x000000000000781c */ /* 0x000fe20003f0f070 */
[----:B------:R-:W-:Y:S01]  /*27bc0*/  UMOV UR6, 0x0 ;  /* 0x0000000000067882 */ /* 0x000fe20000000000 */
[----:B------:R-:W-:Y:S01]  /*27bd0*/  R2UR UR10, R12 ;  /* 0x000000000c0a72ca */ /* 0x000fe200000e0000 */
[----:B------:R-:W-:-:S14]  /*27be0*/  UMOV UR7, 0x14f00000 ;  /* 0x14f0000000077882 */ /* 0x000fdc0000000000 */
.L_x_623:
        /* <DEDUP_REMOVED lines=10> */
[----:B------:R-:W2:Y:S01]  /*27c90*/  SYNCS.PHASECHK.TRANS64.TRYWAIT P0, [R6+URZ+0x38840], R5 ;  /* 0x03884005060075a7 */ /* 0x000ea2000800017f */
[----:B------:R-:W-:Y:S04]  /*27ca0*/  BSSY B1, `(.L_x_624) ;  /* 0x0000002000017945 */ /* 0x000fe80003800000 */
[----:B--2---:R-:W-:Y:S05]  /*27cb0*/  @!P0 BRA `(.L_x_625) ;  /* 0x0000008c00a08947 */ /* 0x004fea0003800000 */
.L_x_895:
[----:B------:R-:W-:Y:S05]  /*27cc0*/  BSYNC B1 ;  /* 0x0000000000017941 */ /* 0x000fea0003800000 */
.L_x_624:
[----:B------:R-:W-:Y:S01]  /*27cd0*/  BSSY B1, `(.L_x_626) ;  /* 0x000000b000017945 */ /* 0x000fe20003800000 */
[----:B------:R-:W-:Y:S02]  /*27ce0*/  IMAD.MOV.U32 R10, RZ, RZ, 0x0 ;  /* 0x00000000ff0a7424 */ /* 0x000fe400078e00ff */
[----:B------:R-:W-:Y:S01]  /*27cf0*/  IMAD.MOV.U32 R11, RZ, RZ, 0x14f00000 ;  /* 0x14f00000ff0b7424 */ /* 0x000fe200078e00ff */
[----:B------:R-:W-:Y:S06]  /*27d00*/  @P1 BRA `(.L_x_627) ;  /* 0x00000000001c1947 */ /* 0x000fec0003800000 */
[----:B------:R-:W3:Y:S02]  /*27d10*/  S2R R3, SR_TID.X ;  /* 0x0000000000037919 */ /* 0x000ee40000002100 */
[----:B---3--:R-:W-:Y:S01]  /*27d20*/  LOP3.LUT R9, R3, 0x1f, RZ, 0xc0, !PT ;  /* 0x0000001f03097812 */ /* 0x008fe200078ec0ff */
[----:B------:R-:W-:-:S03]  /*27d30*/  IMAD.MOV.U32 R3, RZ, RZ, 0x8000 ;  /* 0x00008000ff037424 */ /* 0x000fc600078e00ff */
[----:B------:R-:W-:Y:S01]  /*27d40*/  ISETP.NE.AND P0, PT, R9, RZ, PT ;  /* 0x000000ff0900720c */ /* 0x000fe20003f05270 */
[----:B------:R3:W-:-:S12]  /*27d50*/  SYNCS.ARRIVE.TRANS64 RZ, [R6+URZ+0x38830], R3 ;  /* 0x0388300306ff79a7 */ /* 0x0007d8000800003f */
[----:B---3--:R-:W-:Y:S05]  /*27d60*/  @!P0 BRA `(.L_x_627) ;  /* 0x0000000000048947 */ /* 0x008fea0003800000 */
[----:B------:R-:W-:Y:S01]  /*27d70*/  BPT.TRAP 0x1 ;  /* 0x000000040000795c */ /* 0x000fe20000300000 */
.L_x_627:
[----:B------:R-:W-:Y:S05]  /*27d80*/  BSYNC B1 ;  /* 0x0000000000017941 */ /* 0x000fea0003800000 */
.L_x_626:
[----:B------:R-:W-:Y:S01]  /*27d90*/  R2UR UR10, R13 ;  /* 0x000000000d0a72ca */ /* 0x000fe200000e0000 */
[----:B------:R-:W-:Y:S01]  /*27da0*/  UIADD3 UR4, UP0, UR40, 0x370, URZ ;  /* 0x0000037028047890 */ /* 0x000fe2000ff1e03f */
[----:B------:R-:W-:Y:S01]  /*27db0*/  R2UR UR6, R10 ;  /* 0x000000000a0672ca */ /* 0x000fe200000e0000 */
[----:B------:R-:W-:Y:S01]  /*27dc0*/  VIADD R3, R4, 0x28400 ;  /* 0x0002840004037836 */ /* 0x000fe20000000000 */
[----:B------:R-:W-:Y:S01]  /*27dd0*/  R2UR UR7, R11 ;  /* 0x000000000b0772ca */ /* 0x000fe200000e0000 */
[----:B------:R-:W-:Y:S01]  /*27de0*/  UIADD3.X UR5, URZ, UR41, URZ, UP0, !UPT ;  /* 0x000000293f057290 */ /* 0x000fe200087fe43f */
[----:B------:R-:W-:Y:S02]  /*27df0*/  PLOP3.LUT P0, PT, PT, PT, PT, 0x80, 0x0 ;  /* 0x000000000000781c */ /* 0x000fe40003f0f070 */
[----:B-12---:R-:W-:-:S11]  /*27e00*/  IADD3 R6, R6, 0x38830, RZ ;  /* 0x0003883006067810 */ /* 0x006fd60007ffe0ff */
.L_x_628:
        /* <DEDUP_REMOVED lines=15> */
.L_x_629:
        /* <DEDUP_REMOVED lines=9> */
[----:B---3--:R-:W-:Y:S05]  /*27f90*/  @P0 BRA.U.ANY `(.L_x_629) ;  /* 0xfffffffd00d80947 */ /* 0x008fea000393ffff */
.L_x_616:
[----:B------:R-:W-:Y:S05]  /*27fa0*/  BSYNC B0 ;  /* 0x0000000000007941 */ /* 0x000fea0003800000 */
.L_x_615:
[----:B------:R-:W-:-:S06]  /*27fb0*/  UISETP.NE.AND UP0, UPT, UR36, 0x3, UPT ;  /* 0x000000032400788c */ /* 0x000fcc000bf05270 */
[----:B------:R-:W-:-:S13]  /*27fc0*/  PLOP3.LUT P0, PT, PT, PT, UP0, 0x80, 0x0 ;  /* 0x000000000000781c */ /* 0x000fda0003f0f008 */
[----:B------:R-:W-:Y:S05]  /*27fd0*/  @!P0 BRA `(.L_x_630) ;  /* 0x0000000000048947 */ /* 0x000fea0003800000 */
[----:B------:R-:W-:Y:S01]  /*27fe0*/  BPT.TRAP 0x1 ;  /* 0x000000040000795c */ /* 0x000fe20000300000 */
.L_x_630:
[----:B------:R-:W-:Y:S01]  /*27ff0*/  IMAD.U32 R3, RZ, RZ, UR39 ;  /* 0x00000027ff037e24 */ /* 0x000fe2000f8e00ff */
[----:B------:R-:W-:Y:S01]  /*28000*/  LOP3.LUT R4, R8, 0x1, RZ, 0x3c, !PT ;  /* 0x0000000108047812 */ /* 0x000fe200078e3cff */
[----:B------:R-:W-:Y:S03]  /*28010*/  BSSY B0, `(.L_x_631) ;  /* 0x0000006000007945 */ /* 0x000fe60003800000 */
[----:B------:R-:W-:Y:S01]  /*28020*/  ISETP.NE.AND P1, PT, R3, 0x3, PT ;  /* 0x000000030300780c */ /* 0x000fe20003f25270 */
[----:B------:R-:W-:Y:S01]  /*28030*/  IMAD R3, R0, 0x8, R18 ;  /* 0x0000000800037824 */ /* 0x000fe200078e0212 */
[----:B------:R-:W-:-:S04]  /*28040*/  SHF.L.U32 R4, R4, 0x1f, RZ ;  /* 0x0000001f04047819 */ /* 0x000fc800000006ff */
[----:B------:R-:W3:Y:S02]  /*28050*/  SYNCS.PHASECHK.TRANS64.TRYWAIT P0, [R3+URZ+0x38870], R4 ;  /* 0x03887004030075a7 */ /* 0x000ee4000800017f */
[----:B---3--:R-:W-:Y:S05]  /*28060*/  @!P0 BRA `(.L_x_632) ;  /* 0x0000008800c88947 */ /* 0x008fea0003800000 */
.L_x_896:
[----:B------:R-:W-:Y:S05]  /*28070*/  BSYNC B0 ;  /* 0x0000000000007941 */ /* 0x000fea0003800000 */
.L_x_631:
[----:B------:R-:W-:Y:S05]  /*28080*/  @!P1 BRA `(.L_x_633) ;  /* 0x0000000000049947 */ /* 0x000fea0003800000 */
[----:B------:R-:W-:Y:S01]  /*28090*/  BPT.TRAP 0x1 ;  /* 0x000000040000795c */ /* 0x000fe20000300000 */
.L_x_633:
[----:B---3--:R-:W-:Y:S02]  /*280a0*/  SHF.L.U32 R4, R8, 0x1f, RZ ;  /* 0x0000001f08047819 */ /* 0x008fe400000006ff */
[----:B------:R-:W-:Y:S02]  /*280b0*/  SHF.L.U32 R0, R0, 0xf, RZ ;  /* 0x0000000f00007819 */ /* 0x000fe400000006ff */
[----:B------:R-:W3:Y:S02]  /*280c0*/  SYNCS.PHASECHK.TRANS64.TRYWAIT P0, [R3+URZ+0x38860], R4 ;  /* 0x03886004030075a7 */ /* 0x000ee4000800017f */
[----:B---3--:R-:W-:Y:S05]  /*280d0*/  @!P0 BRA `(.L_x_634) ;  /* 0x0000008800c08947 */ /* 0x008fea0003800000 */
.L_x_897:
[----:B------:R-:W4:Y:S04]  /*280e0*/  LDL R14, [R1+0x14] ;  /* 0x00001400010e7983 */ /* 0x000f280000100800 */
[----:B-1----:R-:W2:Y:S04]  /*280f0*/  LDL R5, [R1+0x50] ;  /* 0x0000500001057983 */ /* 0x002ea80000100800 */
[----:B------:R3:W-:Y:S04]  /*28100*/  STL [R1+0x1ac], R3 ;  /* 0x0001ac0301007387 */ /* 0x0007e80000100800 */
[----:B---3--:R-:W3:Y:S01]  /*28110*/  LDL R3, [R1+0x18] ;  /* 0x0000180001037983 */ /* 0x008ee20000100800 */
[----:B------:R-:W-:Y:S05]  /*28120*/  WARPSYNC.ALL ;  /* 0x0000000000007948 */ /* 0x000fea0003800000 */
[----:B------:R1:W-:Y:S04]  /*28130*/  STL [R1+0x1a8], R2 ;  /* 0x0001a80201007387 */ /* 0x0003e80000100800 */
[----:B-1----:R-:W3:Y:S01]  /*28140*/  LDL R2, [R1+0x30] ;  /* 0x0000300001027983 */ /* 0x002ee20000100800 */
[----:B----4-:R-:W-:-:S05]  /*28150*/  LOP3.LUT R4, R0, R14, RZ, 0xfc, !PT ;  /* 0x0000000e00047212 */ /* 0x010fca00078efcff */
[----:B------:R-:W-:-:S05]  /*28160*/  IMAD.IADD R4, R18, 0x1, R4 ;  /* 0x0000000112047824 */ /* 0x000fca00078e0204 */
[----:B--2---:R-:W1:Y:S01]  /*28170*/  LDSM.16.MT88.4 R8, [R4+0x10400] ;  /* 0x010400000408783b */ /* 0x004e620000004200 */
[----:B------:R-:W-:-:S05]  /*28180*/  IADD3 R20, R18, R5, R0 ;  /* 0x0000000512147210 */ /* 0x000fca0007ffe000 */
[----:B------:R-:W2:Y:S01]  /*28190*/  LDSM.16.MT88.4 R4, [R20+0x10400] ;  /* 0x010400001404783b */ /* 0x000ea20000004200 */
[C-C-:B-1----:R-:W-:Y:S02]  /*281a0*/  PRMT R12, R8.reuse, 0x6420, R9.reuse ;  /* 0x00006420080c7816 */ /* 0x142fe40000000009 */
[----:B------:R-:W-:Y:S02]  /*281b0*/  PRMT R13, R8, 0x7531, R9 ;  /* 0x00007531080d7816 */ /* 0x000fe40000000009 */
[----:B---3--:R-:W-:Y:S01]  /*281c0*/  LOP3.LUT R8, R0, R3, RZ, 0xfc, !PT ;  /* 0x0000000300087212 */ /* 0x008fe200078efcff */
[----:B------:R-:W-:Y:S01]  /*281d0*/  IMAD.MOV.U32 R9, RZ, RZ, R14 ;  /* 0x000000ffff097224 */ /* 0x000fe200078e000e */
[C-C-:B------:R-:W-:Y:S02]  /*281e0*/  PRMT R14, R10.reuse, 0x6420, R11.reuse ;  /* 0x000064200a0e7816 */ /* 0x140fe4000000000b */
[----:B------:R-:W-:Y:S01]  /*281f0*/  PRMT R15, R10, 0x7531, R11 ;  /* 0x000075310a0f7816 */ /* 0x000fe2000000000b */
[----:B------:R-:W-:-:S05]  /*28200*/  IMAD.IADD R8, R19, 0x1, R8 ;  /* 0x0000000113087824 */ /* 0x000fca00078e0208 */
[----:B------:R1:W-:Y:S01]  /*28210*/  STSM.16.M88.4 [R8], R12 ;  /* 0x0000000c08007844 */ /* 0x0003e20000000200 */
[C-C-:B--2---:R-:W-:Y:S02]  /*28220*/  PRMT R10, R6.reuse, 0x6420, R7.reuse ;  /* 0x00006420060a7816 */ /* 0x144fe40000000007 */
[----:B------:R-:W-:Y:S02]  /*28230*/  PRMT R11, R6, 0x7531, R7 ;  /* 0x00007531060b7816 */ /* 0x000fe40000000007 */
[----:B-1----:R-:W-:Y:S01]  /*28240*/  IADD3 R12, R0, 0x2000, RZ ;  /* 0x00002000000c7810 */ /* 0x002fe20007ffe0ff */
[----:B------:R-:W-:Y:S01]  /*28250*/  IMAD.MOV.U32 R15, RZ, RZ, R9 ;  /* 0x000000ffff0f7224 */ /* 0x000fe200078e0009 */
[C-C-:B------:R-:W-:Y:S02]  /*28260*/  PRMT R8, R4.reuse, 0x6420, R5.reuse ;  /* 0x0000642004087816 */ /* 0x140fe40000000005 */
[----:B------:R-:W-:Y:S02]  /*28270*/  PRMT R9, R4, 0x7531, R5 ;  /* 0x0000753104097816 */ /* 0x000fe40000000005 */
[----:B------:R-:W-:-:S05]  /*28280*/  LOP3.LUT R4, R12, R3, RZ, 0xfc, !PT ;  /* 0x000000030c047212 */ /* 0x000fca00078efcff */
[----:B------:R-:W-:-:S05]  /*28290*/  IMAD.IADD R4, R19, 0x1, R4 ;  /* 0x0000000113047824 */ /* 0x000fca00078e0204 */
[----:B------:R1:W-:Y:S02]  /*282a0*/  STSM.16.M88.4 [R4], R8 ;  /* 0x0000000804007844 */ /* 0x0003e40000000200 */
[----:B-1----:R-:W-:Y:S02]  /*282b0*/  IMAD.MOV.U32 R11, RZ, RZ, R15 ;  /* 0x000000ffff0b7224 */ /* 0x002fe400078e000f */
[----:B------:R-:W-:-:S05]  /*282c0*/  VIADD R8, R0, 0x4000 ;  /* 0x0000400000087836 */ /* 0x000fca0000000000 */
[----:B------:R-:W-:-:S05]  /*282d0*/  LOP3.LUT R4, R8, R11, RZ, 0xfc, !PT ;  /* 0x0000000b08047212 */ /* 0x000fca00078efcff */
[----:B------:R-:W-:-:S06]  /*282e0*/  IMAD.IADD R4, R18, 0x1, R4 ;  /* 0x0000000112047824 */ /* 0x000fcc00078e0204 */
[----:B------:R-:W1:Y:S01]  /*282f0*/  LDSM.16.MT88.4 R4, [R4+0x10400] ;  /* 0x010400000404783b */ /* 0x000e620000004200 */
[----:B------:R-:W-:-:S04]  /*28300*/  LOP3.LUT R8, R8, R3, RZ, 0xfc, !PT ;  /* 0x0000000308087212 */ /* 0x000fc800078efcff */
[----:B------:R-:W-:Y:S02]  /*28310*/  IADD3 R8, R19, R8, RZ ;  /* 0x0000000813087210 */ /* 0x000fe40007ffe0ff */
[C-C-:B-1----:R-:W-:Y:S02]  /*28320*/  PRMT R12, R4.reuse, 0x6420, R5.reuse ;  /* 0x00006420040c7816 */ /* 0x142fe40000000005 */
[----:B------:R-:W-:Y:S02]  /*28330*/  PRMT R13, R4, 0x7531, R5 ;  /* 0x00007531040d7816 */ /* 0x000fe40000000005 */
[C-C-:B------:R-:W-:Y:S02]  /*28340*/  PRMT R14, R6.reuse, 0x6420, R7.reuse ;  /* 0x00006420060e7816 */ /* 0x140fe40000000007 */
[----:B------:R-:W-:Y:S02]  /*28350*/  PRMT R15, R6, 0x7531, R7 ;  /* 0x00007531060f7816 */ /* 0x000fe40000000007 */
[----:B------:R-:W1:Y:S04]  /*28360*/  LDSM.16.MT88.4 R4, [R20+0x14400] ;  /* 0x014400001404783b */ /* 0x000e680000004200 */
[----:B------:R2:W-:Y:S02]  /*28370*/  STSM.16.M88.4 [R8], R12 ;  /* 0x0000000c08007844 */ /* 0x0005e40000000200 */
[----:B--2---:R-:W-:-:S02]  /*28380*/  VIADD R12, R0, 0x6000 ;  /* 0x00006000000c7836 */ /* 0x004fc40000000000 */
[----:B------:R-:W-:Y:S01]  /*28390*/  IMAD.MOV.U32 R15, RZ, RZ, R11 ;  /* 0x000000ffff0f7224 */ /* 0x000fe200078e000b */
[C-C-:B-1----:R-:W-:Y:S02]  /*283a0*/  PRMT R8, R4.reuse, 0x6420, R5.reuse ;  /* 0x0000642004087816 */ /* 0x142fe40000000005 */
[----:B------:R-:W-:Y:S02]  /*283b0*/  PRMT R9, R4, 0x7531, R5 ;  /* 0x0000753104097816 */ /* 0x000fe40000000005 */
[----:B------:R-:W-:Y:S02]  /*283c0*/  LOP3.LUT R4, R12, R3, RZ, 0xfc, !PT ;  /* 0x000000030c047212 */ /* 0x000fe400078efcff */
[C-C-:B------:R-:W-:Y:S02]  /*283d0*/  PRMT R10, R6.reuse, 0x6420, R7.reuse ;  /* 0x00006420060a7816 */ /* 0x140fe40000000007 */
[----:B------:R-:W-:Y:S01]  /*283e0*/  PRMT R11, R6, 0x7531, R7 ;  /* 0x00007531060b7816 */ /* 0x000fe20000000007 */
[----:B------:R-:W-:-:S05]  /*283f0*/  IMAD.IADD R4, R19, 0x1, R4 ;  /* 0x0000000113047824 */ /* 0x000fca00078e0204 */
[----:B------:R1:W-:Y:S04]  /*28400*/  STSM.16.M88.4 [R4], R8 ;  /* 0x0000000804007844 */ /* 0x0003e80000000200 */
[----:B-1----:R-:W2:Y:S01]  /*28410*/  LDL R10, [R1+0x48] ;  /* 0x00004800010a7983 */ /* 0x002ea20000100800 */
[----:B------:R-:W-:Y:S01]  /*28420*/  IMAD.MOV.U32 R11, RZ, RZ, R15 ;  /* 0x000000ffff0b7224 */ /* 0x000fe200078e000f */
[----:B------:R-:W-:-:S04]  /*28430*/  IADD3 R4, R0, 0x1000, RZ ;  /* 0x0000100000047810 */ /* 0x000fc80007ffe0ff */
[----:B------:R-:W-:-:S05]  /*28440*/  LOP3.LUT R4, R4, R11, RZ, 0xfc, !PT ;  /* 0x0000000b04047212 */ /* 0x000fca00078efcff */
[----:B------:R-:W-:-:S06]  /*28450*/  IMAD.IADD R4, R18, 0x1, R4 ;  /* 0x0000000112047824 */ /* 0x000fcc00078e0204 */
[----:B------:R-:W1:Y:S02]  /*28460*/  LDSM.16.MT88.4 R4, [R4+0x10400] ;  /* 0x010400000404783b */ /* 0x000e640000004200 */
[C-C-:B-1----:R-:W-:Y:S02]  /*28470*/  PRMT R12, R4.reuse, 0x6420, R5.reuse ;  /* 0x00006420040c7816 */ /* 0x142fe40000000005 */
[----:B------:R-:W-:Y:S02]  /*28480*/  PRMT R13, R4, 0x7531, R5 ;  /* 0x00007531040d7816 */ /* 0x000fe40000000005 */
[C-C-:B------:R-:W-:Y:S02]  /*28490*/  PRMT R14, R6.reuse, 0x6420, R7.reuse ;  /* 0x00006420060e7816 */ /* 0x140fe40000000007 */
[----:B------:R-:W-:Y:S02]  /*284a0*/  PRMT R15, R6, 0x7531, R7 ;  /* 0x00007531060f7816 */ /* 0x000fe40000000007 */
[----:B------:R-:W1:Y:S02]  /*284b0*/  LDSM.16.MT88.4 R4, [R20+0x11400] ;  /* 0x011400001404783b */ /* 0x000e640000004200 */
[----:B-1----:R-:W-:Y:S01]  /*284c0*/  PRMT R9, R4, 0x7531, R5 ;  /* 0x0000753104097816 */ /* 0x002fe20000000005 */
[----:B--2---:R-:W-:-:S05]  /*284d0*/  IMAD.IADD R21, R10, 0x1, R0 ;  /* 0x000000010a157824 */ /* 0x004fca00078e0200 */
[----:B------:R-:W-:Y:S02]  /*284e0*/  IADD3 R8, R19, R21, R3 ;  /* 0x0000001513087210 */ /* 0x000fe40007ffe003 */
[----:B------:R-:W-:-:S03]  /*284f0*/  PRMT R10, R6, 0x6420, R7 ;  /* 0x00006420060a7816 */ /* 0x000fc60000000007 */
[----:B------:R1:W-:Y:S02]  /*28500*/  STSM.16.M88.4 [R8], R12 ;  /* 0x0000000c08007844 */ /* 0x0003e40000000200 */
[----:B-1----:R-:W-:Y:S01]  /*28510*/  IMAD.MOV.U32 R15, RZ, RZ, R11 ;  /* 0x000000ffff0f7224 */ /* 0x002fe200078e000b */
[C---:B------:R-:W-:Y:S02]  /*28520*/  IADD3 R14, R19.reuse, R21, R3 ;  /* 0x00000015130e7210 */ /* 0x040fe40007ffe003 */
[----:B------:R-:W-:Y:S02]  /*28530*/  PRMT R8, R4, 0x6420, R5 ;  /* 0x0000642004087816 */ /* 0x000fe40000000005 */
[----:B------:R-:W-:Y:S02]  /*28540*/  PRMT R11, R6, 0x7531, R7 ;  /* 0x00007531060b7816 */ /* 0x000fe40000000007 */
[----:B------:R-:W-:Y:S01]  /*28550*/  IADD3 R21, R19, R2, R21 ;  /* 0x0000000213157210 */ /* 0x000fe20007ffe015 */
[----:B------:R-:W-:-:S04]  /*28560*/  VIADD R4, R0, 0x5000 ;  /* 0x0000500000047836 */ /* 0x000fc80000000000 */
[----:B------:R1:W-:Y:S02]  /*28570*/  STSM.16.M88.4 [R21], R8 ;  /* 0x0000000815007844 */ /* 0x0003e40000000200 */
[----:B-1----:R-:W-:-:S04]  /*28580*/  MOV R11, R15 ;  /* 0x0000000f000b7202 */ /* 0x002fc80000000f00 */
[----:B------:R-:W-:-:S05]  /*28590*/  LOP3.LUT R4, R4, R11, RZ, 0xfc, !PT ;  /* 0x0000000b04047212 */ /* 0x000fca00078efcff */
[----:B------:R-:W-:-:S06]  /*285a0*/  IMAD.IADD R4, R18, 0x1, R4 ;  /* 0x0000000112047824 */ /* 0x000fcc00078e0204 */
[----:B------:R-:W1:Y:S01]  /*285b0*/  LDSM.16.MT88.4 R4, [R4+0x10400] ;  /* 0x010400000404783b */ /* 0x000e620000004200 */
[----:B------:R-:W-:Y:S01]  /*285c0*/  IMAD.MOV.U32 R10, RZ, RZ, R14 ;  /* 0x000000ffff0a7224 */ /* 0x000fe200078e000e */
[C-C-:B-1----:R-:W-:Y:S02]  /*285d0*/  PRMT R12, R4.reuse, 0x6420, R5.reuse ;  /* 0x00006420040c7816 */ /* 0x142fe40000000005 */
[----:B------:R-:W-:Y:S02]  /*285e0*/  PRMT R13, R4, 0x7531, R5 ;  /* 0x00007531040d7816 */ /* 0x000fe40000000005 */
[C-C-:B------:R-:W-:Y:S02]  /*285f0*/  PRMT R14, R6.reuse, 0x6420, R7.reuse ;  /* 0x00006420060e7816 */ /* 0x140fe40000000007 */
[----:B------:R-:W-:Y:S02]  /*28600*/  PRMT R15, R6, 0x7531, R7 ;  /* 0x00007531060f7816 */ /* 0x000fe40000000007 */
[----:B------:R-:W1:Y:S04]  /*28610*/  LDSM.16.MT88.4 R4, [R20+0x15400] ;  /* 0x015400001404783b */ /* 0x000e680000004200 */
[----:B------:R2:W-:Y:S02]  /*28620*/  STSM.16.M88.4 [R10+0x4000], R12 ;  /* 0x0040000c0a007844 */ /* 0x0005e40000000200 */
[----:B--2---:R-:W-:Y:S01]  /*28630*/  IMAD.MOV.U32 R14, RZ, RZ, R11 ;  /* 0x000000ffff0e7224 */ /* 0x004fe200078e000b */
[----:B-1----:R-:W-:-:S02]  /*28640*/  PRMT R8, R4, 0x6420, R5 ;  /* 0x0000642004087816 */ /* 0x002fc40000000005 */
[----:B------:R-:W-:Y:S02]  /*28650*/  PRMT R9, R4, 0x7531, R5 ;  /* 0x0000753104097816 */ /* 0x000fe40000000005 */
[C-C-:B------:R-:W-:Y:S02]  /*28660*/  PRMT R10, R6.reuse, 0x6420, R7.reuse ;  /* 0x00006420060a7816 */ /* 0x140fe40000000007 */
[----:B------:R-:W-:-:S05]  /*28670*/  PRMT R11, R6, 0x7531, R7 ;  /* 0x00007531060b7816 */ /* 0x000fca0000000007 */
[----:B------:R1:W-:Y:S04]  /*28680*/  STSM.16.M88.4 [R21+0x4000], R8 ;  /* 0x0040000815007844 */ /* 0x0003e80000000200 */
[----:B-1----:R-:W2:Y:S01]  /*28690*/  LDL R10, [R1+0x44] ;  /* 0x00004400010a7983 */ /* 0x002ea20000100800 */
[----:B------:R-:W-:Y:S01]  /*286a0*/  VIADD R15, R0, 0x2000 ;  /* 0x00002000000f7836 */ /* 0x000fe20000000000 */
[----:B------:R-:W-:-:S04]  /*286b0*/  MOV R11, R14 ;  /* 0x0000000e000b7202 */ /* 0x000fc80000000f00 */
        /* <DEDUP_REMOVED lines=20> */
[----:B-1----:R-:W-:-:S05]  /*28800*/  IMAD.MOV.U32 R11, RZ, RZ, R14 ;  /* 0x000000ffff0b7224 */ /* 0x002fca00078e000e */
[----:B------:R-:W-:-:S05]  /*28810*/  LOP3.LUT R4, R15, R11, RZ, 0xfc, !PT ;  /* 0x0000000b0f047212 */ /* 0x000fca00078efcff */
[----:B------:R-:W-:-:S06]  /*28820*/  IMAD.IADD R4, R18, 0x1, R4 ;  /* 0x0000000112047824 */ /* 0x000fcc00078e0204 */
[----:B------:R-:W1:Y:S01]  /*28830*/  LDSM.16.MT88.4 R4, [R4+0x10400] ;  /* 0x010400000404783b */ /* 0x000e620000004200 */
[----:B------:R-:W-:Y:S02]  /*28840*/  MOV R10, R13 ;  /* 0x0000000d000a7202 */ /* 0x000fe40000000f00 */
        /* <DEDUP_REMOVED lines=8> */
[----:B------:R-:W-:Y:S01]  /*288d0*/  PRMT R9, R4, 0x7531, R5 ;  /* 0x0000753104097816 */ /* 0x000fe20000000005 */
[----:B------:R-:W-:Y:S01]  /*288e0*/  VIADD R4, R0, 0x3000 ;  /* 0x0000300000047836 */ /* 0x000fe20000000000 */
[----:B------:R-:W-:-:S04]  /*288f0*/  PRMT R10, R6, 0x6420, R7 ;  /* 0x00006420060a7816 */ /* 0x000fc80000000007 */
[----:B------:R-:W-:Y:S02]  /*28900*/  LOP3.LUT R4, R4, R15, RZ, 0xfc, !PT ;  /* 0x0000000f04047212 */ /* 0x000fe400078efcff */
[----:B------:R-:W-:Y:S02]  /*28910*/  PRMT R11, R6, 0x7531, R7 ;  /* 0x00007531060b7816 */ /* 0x000fe40000000007 */
[----:B------:R-:W-:-:S03]  /*28920*/  IADD3 R4, R18, R4, RZ ;  /* 0x0000000412047210 */ /* 0x000fc60007ffe0ff */
[----:B------:R-:W-:Y:S04]  /*28930*/  STSM.16.M88.4 [R21+0x4000], R8 ;  /* 0x0040000815007844 */ /* 0x000fe80000000200 */
[----:B------:R-:W1:Y:S04]  /*28940*/  LDSM.16.MT88.4 R8, [R4+0x10400] ;  /* 0x010400000408783b */ /* 0x000e680000004200 */
[----:B------:R-:W2:Y:S01]  /*28950*/  LDSM.16.MT88.4 R4, [R20+0x13400] ;  /* 0x013400001404783b */ /* 0x000ea20000004200 */
[C-C-:B-1----:R-:W-:Y:S02]  /*28960*/  PRMT R12, R8.reuse, 0x6420, R9.reuse ;  /* 0x00006420080c7816 */ /* 0x142fe40000000009 */
[----:B------:R-:W-:-:S02]  /*28970*/  PRMT R13, R8, 0x7531, R9 ;  /* 0x00007531080d7816 */ /* 0x000fc40000000009 */
[----:B------:R-:W3:Y:S01]  /*28980*/  LDL R8, [R1+0x4c] ;  /* 0x00004c0001087983 */ /* 0x000ee20000100800 */
[----:B------:R-:W-:Y:S01]  /*28990*/  IMAD.MOV.U32 R9, RZ, RZ, R15 ;  /* 0x000000ffff097224 */ /* 0x000fe200078e000f */
[C-C-:B------:R-:W-:Y:S02]  /*289a0*/  PRMT R14, R10.reuse, 0x6420, R11.reuse ;  /* 0x000064200a0e7816 */ /* 0x140fe4000000000b */
[----:B------:R-:W-:Y:S02]  /*289b0*/  PRMT R15, R10, 0x7531, R11 ;  /* 0x000075310a0f7816 */ /* 0x000fe4000000000b */
[C-C-:B--2---:R-:W-:Y:S02]  /*289c0*/  PRMT R10, R6.reuse, 0x6420, R7.reuse ;  /* 0x00006420060a7816 */ /* 0x144fe40000000007 */
[----:B------:R-:W-:Y:S01]  /*289d0*/  PRMT R11, R6, 0x7531, R7 ;  /* 0x00007531060b7816 */ /* 0x000fe20000000007 */
[----:B---3--:R-:W-:-:S05]  /*289e0*/  IMAD.IADD R21, R8, 0x1, R0 ;  /* 0x0000000108157824 */ /* 0x008fca00078e0200 */
[C---:B------:R-:W-:Y:S02]  /*289f0*/  IADD3 R8, R19.reuse, R21, R3 ;  /* 0x0000001513087210 */ /* 0x040fe40007ffe003 */
[----:B------:R1:W5:Y:S01]  /*28a00*/  LDL.LU R3, [R1+0x1ac] ;  /* 0x0001ac0001037983 */ /* 0x0003620000300800 */
[----:B------:R-:W-:-:S03]  /*28a10*/  IADD3 R21, R19, R2, R21 ;  /* 0x0000000213157210 */ /* 0x000fc60007ffe015 */
[----:B------:R1:W5:Y:S01]  /*28a20*/  LDL.LU R2, [R1+0x1a8] ;  /* 0x0001a80001027983 */ /* 0x0003620000300800 */
[----:B------:R-:W-:-:S03]  /*28a30*/  IADD3 R0, R0, 0x7000, RZ ;  /* 0x0000700000007810 */ /* 0x000fc60007ffe0ff */
[----:B------:R2:W-:Y:S02]  /*28a40*/  STSM.16.M88.4 [R8], R12 ;  /* 0x0000000c08007844 */ /* 0x0005e40000000200 */
[----:B--2---:R-:W-:Y:S01]  /*28a50*/  IMAD.MOV.U32 R14, RZ, RZ, R9 ;  /* 0x000000ffff0e7224 */ /* 0x004fe200078e0009 */
[----:B------:R-:W-:Y:S01]  /*28a60*/  PRMT R9, R4, 0x7531, R5 ;  /* 0x0000753104097816 */ /* 0x000fe20000000005 */
[----:B------:R-:W-:-:S03]  /*28a70*/  IMAD.MOV.U32 R15, RZ, RZ, R8 ;  /* 0x000000ffff0f7224 */ /* 0x000fc600078e0008 */
[----:B------:R-:W-:Y:S02]  /*28a80*/  LOP3.LUT R0, R0, R14, RZ, 0xfc, !PT ;  /* 0x0000000e00007212 */ /* 0x000fe400078efcff */
[----:B------:R-:W-:-:S03]  /*28a90*/  PRMT R8, R4, 0x6420, R5 ;  /* 0x0000642004087816 */ /* 0x000fc60000000005 */
[----:B------:R-:W-:Y:S02]  /*28aa0*/  IMAD.IADD R0, R18, 0x1, R0 ;  /* 0x0000000112007824 */ /* 0x000fe400078e0200 */
[----:B------:R-:W-:Y:S04]  /*28ab0*/  STSM.16.M88.4 [R21], R8 ;  /* 0x0000000815007844 */ /* 0x000fe80000000200 */
[----:B------:R2:W3:Y:S04]  /*28ac0*/  LDSM.16.MT88.4 R8, [R0+0x10400] ;  /* 0x010400000008783b */ /* 0x0004e80000004200 */
[----:B------:R-:W4:Y:S01]  /*28ad0*/  LDSM.16.MT88.4 R4, [R20+0x17400] ;  /* 0x017400001404783b */ /* 0x000f220000004200 */
[----:B--2---:R-:W-:Y:S01]  /*28ae0*/  IMAD.MOV.U32 R0, RZ, RZ, R15 ;  /* 0x000000ffff007224 */ /* 0x004fe200078e000f */
[----:B---3--:R-:W-:-:S02]  /*28af0*/  PRMT R12, R8, 0x6420, R9 ;  /* 0x00006420080c7816 */ /* 0x008fc40000000009 */
[----:B------:R-:W-:Y:S02]  /*28b00*/  PRMT R13, R8, 0x7531, R9 ;  /* 0x00007531080d7816 */ /* 0x000fe40000000009 */
[C-C-:B------:R-:W-:Y:S02]  /*28b10*/  PRMT R14, R10.reuse, 0x6420, R11.reuse ;  /* 0x000064200a0e7816 */ /* 0x140fe4000000000b */
[----:B------:R-:W-:Y:S02]  /*28b20*/  PRMT R15, R10, 0x7531, R11 ;  /* 0x000075310a0f7816 */ /* 0x000fe4000000000b */
[C-C-:B----4-:R-:W-:Y:S02]  /*28b30*/  PRMT R8, R4.reuse, 0x6420, R5.reuse ;  /* 0x0000642004087816 */ /* 0x150fe40000000005 */
[----:B------:R-:W-:Y:S02]  /*28b40*/  PRMT R9, R4, 0x7531, R5 ;  /* 0x0000753104097816 */ /* 0x000fe40000000005 */
[----:B------:R-:W-:-:S02]  /*28b50*/  PRMT R10, R6, 0x6420, R7 ;  /* 0x00006420060a7816 */ /* 0x000fc40000000007 */
[----:B------:R-:W-:Y:S01]  /*28b60*/  PRMT R11, R6, 0x7531, R7 ;  /* 0x00007531060b7816 */ /* 0x000fe20000000007 */
[----:B------:R1:W-:Y:S04]  /*28b70*/  STSM.16.M88.4 [R0+0x4000], R12 ;  /* 0x0040000c00007844 */ /* 0x0003e80000000200 */
        /* <DEDUP_REMOVED lines=9> */
.L_x_635:
[----:B-1----:R-:W1:Y:S01]  /*28c10*/  S2R R0, SR_TID.X ;  /* 0x0000000000007919 */ /* 0x002e620000002100 */
[----:B--2--5:R2:W-:Y:S01]  /*28c20*/  SYNCS.ARRIVE.TRANS64.A1T0 RZ, [R3+URZ+0x38850], RZ ;  /* 0x038850ff03ff79a7 */ /* 0x0245e2000810003f */
[----:B------:R4:W5:Y:S01]  /*28c30*/  LDL R8, [R1+0x28] ;  /* 0x0000280001087983 */ /* 0x0009620000100800 */
[----:B-1----:R-:W-:-:S03]  /*28c40*/  LOP3.LUT R4, R0, 0x7f, RZ, 0xc0, !PT ;  /* 0x0000007f00047812 */ /* 0x002fc600078ec0ff */
[----:B------:R-:W3:Y:S01]  /*28c50*/  LDL R0, [R1+0x38] ;  /* 0x0000380001007983 */ /* 0x000ee20000100800 */
[----:B------:R-:W-:Y:S01]  /*28c60*/  BAR.SYNC.DEFER_BLOCKING 0x2, 0x80 ;  /* 0x0082000000007b1d */ /* 0x000fe20000010000 */
[----:B------:R-:W-:-:S13]  /*28c70*/  ISETP.NE.AND P0, PT, R4, RZ, PT ;  /* 0x000000ff0400720c */ /* 0x000fda0003f05270 */
[----:B--2---:R-:W-:-:S05]  /*28c80*/  @!P0 VIADD R3, R3, 0x38880 ;  /* 0x0003888003038836 */ /* 0x004fca0000000000 */
[----:B------:R-:W-:-:S04]  /*28c90*/  @!P0 PRMT R3, RZ, 0x654, R3 ;  /* 0x00000654ff038816 */ /* 0x000fc80000000003 */
[----:B------:R4:W-:Y:S01]  /*28ca0*/  @!P0 SYNCS.ARRIVE.TRANS64.RED.A1T0 RZ, [R3+URZ], RZ ;  /* 0x000000ff03ff89a7 */ /* 0x0009e2000810043f */
[C---:B---3--:R-:W-:Y:S01]  /*28cb0*/  ISETP.GT.AND P0, PT, R2.reuse, R0, PT ;  /* 0x000000000200720c */ /* 0x048fe20003f04270 */
[----:B------:R-:W-:Y:S01]  /*28cc0*/  VIADD R2, R2, 0xffffffff ;  /* 0xffffffff02027836 */ /* 0x000fe20000000000 */
[----:B------:R4:W5:Y:S11]  /*28cd0*/  LDL R0, [R1+0x1c] ;  /* 0x00001c0001007983 */ /* 0x0009760000100800 */
[----:B----4-:R-:W-:Y:S05]  /*28ce0*/  @P0 BRA `(.L_x_636) ;  /* 0xffffffe800700947 */ /* 0x010fea000383ffff */
.L_x_614:
        /* <DEDUP_REMOVED lines=8> */
[----:B---3-5:R-:W2:Y:S02]  /*28d70*/  FLO.U32 R0, UR4 ;  /* 0x0000000400007d00 */ /* 0x028ea400080e0000 */
[----:B--2---:R-:W-:-:S06]  /*28d80*/  ISETP.EQ.U32.AND P1, PT, R0, R2, PT ;  /* 0x000000020000720c */ /* 0x004fcc0003f22070 */
[----:B------:R-:W1:Y:S07]  /*28d90*/  POPC R2, UR4 ;  /* 0x0000000400027d09 */ /* 0x000e6e0008000000 */
[----:B-1----:R-:W2:Y:S04]  /*28da0*/  @P1 ATOMG.E.ADD.STRONG.GPU PT, R2, desc[UR42][R4.64], R2 ;  /* 0x00000002040219a8 */ /* 0x002ea800081ee1ea */
[----:B--2---:R1:W2:Y:S02]  /*28db0*/  SHFL.IDX PT, R2, R2, R0, 0x1f ;  /* 0x00001f0002027589 */ /* 0x0042a400000e0000 */
[----:B-1----:R-:W1:Y:S02]  /*28dc0*/  S2R R0, SR_LTMASK ;  /* 0x0000000000007919 */ /* 0x002e640000003900 */
[----:B-1----:R-:W-:-:S06]  /*28dd0*/  LOP3.LUT R0, R0, UR4, RZ, 0xc0, !PT ;  /* 0x0000000400007c12 */ /* 0x002fcc000f8ec0ff */
[----:B------:R-:W2:Y:S02]  /*28de0*/  POPC R0, R0 ;  /* 0x0000000000007309 */ /* 0x000ea40000000000 */
[----:B--2---:R-:W-:-:S05]  /*28df0*/  IADD3 R0, R2, UR38, R0 ;  /* 0x0000002602007c10 */ /* 0x004fca000fffe000 */
[----:B------:R2:W-:Y:S02]  /*28e00*/  STL [R1], R0 ;  /* 0x0000000001007387 */ /* 0x0005e40000100800 */
.L_x_638:
[----:B------:R-:W-:Y:S05]  /*28e10*/  BSYNC B0 ;  /* 0x0000000000007941 */ /* 0x000fea0003800000 */
.L_x_637:
[----:B------:R-:W-:-:S06]  /*28e20*/  UISETP.NE.AND UP0, UPT, UR36, 0x3, UPT ;  /* 0x000000032400788c */ /* 0x000fcc000bf05270 */
[----:B------:R-:W-:-:S13]  /*28e30*/  PLOP3.LUT P1, PT, PT, PT, UP0, 0x80, 0x0 ;  /* 0x000000000000781c */ /* 0x000fda0003f2f008 */
[----:B------:R-:W-:Y:S05]  /*28e40*/  @!P1 BRA `(.L_x_639) ;  /* 0x0000000000049947 */ /* 0x000fea0003800000 */
[----:B------:R-:W-:Y:S01]  /*28e50*/  BPT.TRAP 0x1 ;  /* 0x000000040000795c */ /* 0x000fe20000300000 */
.L_x_639:
[----:B------:R-:W4:Y:S04]  /*28e60*/  LDL R2, [R1+0x28] ;  /* 0x0000280001027983 */ /* 0x000f280000100800 */
[----:B------:R-:W4:Y:S01]  /*28e70*/  LDL R3, [R1+0x1c] ;  /* 0x00001c0001037983 */ /* 0x000f220000100800 */
[----:B--23-5:R-:W-:Y:S01]  /*28e80*/  MOV R0, UR39 ;  /* 0x0000002700007c02 */ /* 0x02cfe20008000f00 */
[----:B------:R-:W-:Y:S03]  /*28e90*/  BSSY B0, `(.L_x_640) ;  /* 0x0000007000007945 */ /* 0x000fe60003800000 */
[----:B------:R-:W-:Y:S02]  /*28ea0*/  ISETP.NE.AND P2, PT, R0, 0x3, PT ;  /* 0x000000030000780c */ /* 0x000fe40003f45270 */
[----:B----4-:R-:W-:-:S04]  /*28eb0*/  LOP3.LUT R2, R2, 0x1, RZ, 0x3c, !PT ;  /* 0x0000000102027812 */ /* 0x010fc800078e3cff */
[----:B------:R-:W-:Y:S01]  /*28ec0*/  SHF.L.U32 R2, R2, 0x1f, RZ ;  /* 0x0000001f02027819 */ /* 0x000fe200000006ff */
[----:B------:R-:W-:-:S04]  /*28ed0*/  IMAD R0, R3, 0x8, R18 ;  /* 0x0000000803007824 */ /* 0x000fc800078e0212 */
[----:B------:R-:W2:Y:S02]  /*28ee0*/  SYNCS.PHASECHK.TRANS64.TRYWAIT P1, [R0+URZ+0x38870], R2 ;  /* 0x03887002000075a7 */ /* 0x000ea4000802017f */
[----:B--2---:R-:W-:Y:S05]  /*28ef0*/  @!P1 BRA `(.L_x_641) ;  /* 0x0000007c004c9947 */ /* 0x004fea0003800000 */
.L_x_898:
[----:B------:R-:W-:Y:S05]  /*28f00*/  BSYNC B0 ;  /* 0x0000000000007941 */ /* 0x000fea0003800000 */
.L_x_640:
[----:B------:R-:W-:Y:S05]  /*28f10*/  @!P2 BRA `(.L_x_642) ;  /* 0x000000000004a947 */ /* 0x000fea0003800000 */
[----:B------:R-:W-:Y:S01]  /*28f20*/  BPT.TRAP 0x1 ;  /* 0x000000040000795c */ /* 0x000fe20000300000 */
.L_x_642:
[----:B--2---:R-:W2:Y:S02]  /*28f30*/  LDL R2, [R1+0x28] ;  /* 0x0000280001027983 */ /* 0x004ea40000100800 */
[----:B--2---:R-:W-:-:S04]  /*28f40*/  SHF.L.U32 R2, R2, 0x1f, RZ ;  /* 0x0000001f02027819 */ /* 0x004fc800000006ff */
[----:B------:R-:W2:Y:S02]  /*28f50*/  SYNCS.PHASECHK.TRANS64.TRYWAIT P1, [R0+URZ+0x38860], R2 ;  /* 0x03886002000075a7 */ /* 0x000ea4000802017f */
[----:B--2---:R-:W-:Y:S05]  /*28f60*/  @!P1 BRA `(.L_x_643) ;  /* 0x0000007c00449947 */ /* 0x004fea0003800000 */
.L_x_899:
[----:B-1----:R-:W3:Y:S04]  /*28f70*/  LDL R5, [R1+0x1c] ;  /* 0x00001c0001057983 */ /* 0x002ee80000100800 */
[----:B------:R-:W4:Y:S04]  /*28f80*/  LDL R3, [R1+0x14] ;  /* 0x0000140001037983 */ /* 0x000f280000100800 */
[----:B------:R-:W4:Y:S04]  /*28f90*/  LDL R4, [R1+0x50] ;  /* 0x0000500001047983 */ /* 0x000f280000100800 */
[----:B------:R-:W4:Y:S01]  /*28fa0*/  LDL R16, [R1+0x18] ;  /* 0x0000180001107983 */ /* 0x000f220000100800 */
[----:B------:R-:W-:Y:S05]  /*28fb0*/  WARPSYNC.ALL ;  /* 0x0000000000007948 */ /* 0x000fea0003800000 */
[----:B------:R2:W-:Y:S04]  /*28fc0*/  STL [R1+0x1a8], R0 ;  /* 0x0001a80001007387 */ /* 0x0005e80000100800 */
[----:B--2---:R-:W2:Y:S01]  /*28fd0*/  LDL R0, [R1+0x30] ;  /* 0x0000300001007983 */ /* 0x004ea20000100800 */
[----:B---3--:R-:W-:-:S05]  /*28fe0*/  IMAD.SHL.U32 R17, R5, 0x8000, RZ ;  /* 0x0000800005117824 */ /* 0x008fca00078e00ff */
[----:B----4-:R-:W-:-:S05]  /*28ff0*/  LOP3.LUT R2, R17, R3, RZ, 0xfc, !PT ;  /* 0x0000000311027212 */ /* 0x010fca00078efcff */
[----:B------:R-:W-:-:S05]  /*29000*/  IMAD.IADD R2, R18, 0x1, R2 ;  /* 0x0000000112027824 */ /* 0x000fca00078e0202 */
[----:B------:R1:W3:Y:S02]  /*29010*/  LDSM.16.MT88.4 R8, [R2+0x10400] ;  /* 0x010400000208783b */ /* 0x0002e40000004200 */
[----:B-1----:R-:W-:-:S05]  /*29020*/  IADD3 R2, R18, R4, R17 ;  /* 0x0000000412027210 */ /* 0x002fca0007ffe011 */
[----:B------:R-:W1:Y:S01]  /*29030*/  LDSM.16.MT88.4 R4, [R2+0x10400] ;  /* 0x010400000204783b */ /* 0x000e620000004200 */
[C---:B------:R-:W-:Y:S01]  /*29040*/  VIADD R21, R17.reuse, 0x2000 ;  /* 0x0000200011157836 */ /* 0x040fe20000000000 */
[C-C-:B---3--:R-:W-:Y:S02]  /*29050*/  PRMT R12, R8.reuse, 0x6420, R9.reuse ;  /* 0x00006420080c7816 */ /* 0x148fe40000000009 */
[----:B------:R-:W-:Y:S01]  /*29060*/  PRMT R13, R8, 0x7531, R9 ;  /* 0x00007531080d7816 */ /* 0x000fe20000000009 */
[----:B------:R-:W-:Y:S01]  /*29070*/  IMAD.MOV.U32 R9, RZ, RZ, R3 ;  /* 0x000000ffff097224 */ /* 0x000fe200078e0003 */
[----:B------:R-:W-:Y:S02]  /*29080*/  LOP3.LUT R3, R17, R16, RZ, 0xfc, !PT ;  /* 0x0000001011037212 */ /* 0x000fe400078efcff */
[C-C-:B------:R-:W-:Y:S02]  /*29090*/  PRMT R14, R10.reuse, 0x6420, R11.reuse ;  /* 0x000064200a0e7816 */ /* 0x140fe4000000000b */
[----:B------:R-:W-:-:S02]  /*290a0*/  PRMT R15, R10, 0x7531, R11 ;  /* 0x000075310a0f7816 */ /* 0x000fc4000000000b */
[----:B------:R-:W-:-:S05]  /*290b0*/  IADD3 R3, R19, R3, RZ ;  /* 0x0000000313037210 */ /* 0x000fca0007ffe0ff */
[----:B------:R3:W-:Y:S01]  /*290c0*/  STSM.16.M88.4 [R3], R12 ;  /* 0x0000000c03007844 */ /* 0x0007e20000000200 */
[----:B-1----:R-:W-:Y:S02]  /*290d0*/  PRMT R8, R4, 0x6420, R5 ;  /* 0x0000642004087816 */ /* 0x002fe40000000005 */
[C-C-:B------:R-:W-:Y:S02]  /*290e0*/  PRMT R10, R6.reuse, 0x6420, R7.reuse ;  /* 0x00006420060a7816 */ /* 0x140fe40000000007 */
[----:B------:R-:W-:Y:S02]  /*290f0*/  PRMT R11, R6, 0x7531, R7 ;  /* 0x00007531060b7816 */ /* 0x000fe40000000007 */
[----:B---3--:R-:W-:Y:S01]  /*29100*/  LOP3.LUT R3, R21, R16, RZ, 0xfc, !PT ;  /* 0x0000001015037212 */ /* 0x008fe200078efcff */
[----:B------:R-:W-:Y:S01]  /*29110*/  IMAD.MOV.U32 R15, RZ, RZ, R9 ;  /* 0x000000ffff0f7224 */ /* 0x000fe200078e0009 */
[----:B------:R-:W-:-:S03]  /*29120*/  PRMT R9, R4, 0x7531, R5 ;  /* 0x0000753104097816 */ /* 0x000fc60000000005 */
[----:B------:R-:W-:-:S05]  /*29130*/  IMAD.IADD R3, R19, 0x1, R3 ;  /* 0x0000000113037824 */ /* 0x000fca00078e0203 */
[----:B------:R1:W-:Y:S02]  /*29140*/  STSM.16.M88.4 [R3], R8 ;  /* 0x0000000803007844 */ /* 0x0003e40000000200 */
[----:B-1----:R-:W-:Y:S01]  /*29150*/  IMAD.MOV.U32 R11, RZ, RZ, R15 ;  /* 0x000000ffff0b7224 */ /* 0x002fe200078e000f */
[----:B------:R-:W-:-:S04]  /*29160*/  IADD3 R8, R17, 0x4000, RZ ;  /* 0x0000400011087810 */ /* 0x000fc80007ffe0ff */
[----:B------:R-:W-:-:S05]  /*29170*/  LOP3.LUT R3, R8, R11, RZ, 0xfc, !PT ;  /* 0x0000000b08037212 */ /* 0x000fca00078efcff */
[----:B------:R-:W-:-:S05]  /*29180*/  IMAD.IADD R3, R18, 0x1, R3 ;  /* 0x0000000112037824 */ /* 0x000fca00078e0203 */
[----:B------:R1:W3:Y:S01]  /*29190*/  LDSM.16.MT88.4 R4, [R3+0x10400] ;  /* 0x010400000304783b */ /* 0x0002e20000004200 */
[----:B------:R-:W-:Y:S01]  /*291a0*/  VIADD R20, R17, 0x6000 ;  /* 0x0000600011147836 */ /* 0x000fe20000000000 */
[----:B-1----:R-:W-:Y:S02]  /*291b0*/  LOP3.LUT R3, R8, R16, RZ, 0xfc, !PT ;  /* 0x0000001008037212 */ /* 0x002fe400078efcff */
[C-C-:B---3--:R-:W-:Y:S02]  /*291c0*/  PRMT R12, R4.reuse, 0x6420, R5.reuse ;  /* 0x00006420040c7816 */ /* 0x148fe40000000005 */
[----:B------:R-:W-:Y:S02]  /*291d0*/  PRMT R13, R4, 0x7531, R5 ;  /* 0x00007531040d7816 */ /* 0x000fe40000000005 */
[C-C-:B------:R-:W-:Y:S02]  /*291e0*/  PRMT R14, R6.reuse, 0x6420, R7.reuse ;  /* 0x00006420060e7816 */ /* 0x140fe40000000007 */
[----:B------:R-:W-:-:S02]  /*291f0*/  PRMT R15, R6, 0x7531, R7 ;  /* 0x00007531060f7816 */ /* 0x000fc40000000007 */
[----:B------:R-:W1:Y:S01]  /*29200*/  LDSM.16.MT88.4 R4, [R2+0x14400] ;  /* 0x014400000204783b */ /* 0x000e620000004200 */
[----:B------:R-:W-:-:S05]  /*29210*/  IMAD.IADD R3, R19, 0x1, R3 ;  /* 0x0000000113037824 */ /* 0x000fca00078e0203 */
[----:B------:R3:W-:Y:S02]  /*29220*/  STSM.16.M88.4 [R3], R12 ;  /* 0x0000000c03007844 */ /* 0x0007e40000000200 */
[----:B---3--:R-:W-:Y:S01]  /*29230*/  LOP3.LUT R3, R20, R16, RZ, 0xfc, !PT ;  /* 0x0000001014037212 */ /* 0x008fe200078efcff */
[----:B------:R-:W-:-:S03]  /*29240*/  IMAD.MOV.U32 R15, RZ, RZ, R11 ;  /* 0x000000ffff0f7224 */ /* 0x000fc600078e000b */
[----:B------:R-:W-:Y:S02]  /*29250*/  IADD3 R3, R19, R3, RZ ;  /* 0x0000000313037210 */ /* 0x000fe40007ffe0ff */
[C-C-:B-1----:R-:W-:Y:S02]  /*29260*/  PRMT R8, R4.reuse, 0x6420, R5.reuse ;  /* 0x0000642004087816 */ /* 0x142fe40000000005 */
[----:B------:R-:W-:Y:S02]  /*29270*/  PRMT R9, R4, 0x7531, R5 ;  /* 0x0000753104097816 */ /* 0x000fe40000000005 */
[C-C-:B------:R-:W-:Y:S02]  /*29280*/  PRMT R10, R6.reuse, 0x6420, R7.reuse ;  /* 0x00006420060a7816 */ /* 0x140fe40000000007 */
[----:B------:R-:W-:-:S05]  /*29290*/  PRMT R11, R6, 0x7531, R7 ;  /* 0x00007531060b7816 */ /* 0x000fca0000000007 */
[----:B------:R1:W-:Y:S04]  /*292a0*/  STSM.16.M88.4 [R3], R8 ;  /* 0x0000000803007844 */ /* 0x0003e80000000200 */
[----:B-1----:R-:W3:Y:S01]  /*292b0*/  LDL R10, [R1+0x48] ;  /* 0x00004800010a7983 */ /* 0x002ee20000100800 */
[----:B------:R-:W-:Y:S02]  /*292c0*/  IMAD.MOV.U32 R11, RZ, RZ, R15 ;  /* 0x000000ffff0b7224 */ /* 0x000fe400078e000f */
[----:B------:R-:W-:-:S05]  /*292d0*/  VIADD R3, R17, 0x1000 ;  /* 0x0000100011037836 */ /* 0x000fca0000000000 */
        /* <DEDUP_REMOVED lines=9> */
[----:B------:R-:W-:Y:S01]  /*29370*/  PRMT R9, R4, 0x7531, R5 ;  /* 0x0000753104097816 */ /* 0x000fe20000000005 */
[----:B------:R-:W-:Y:S02]  /*29380*/  VIADD R4, R17, 0x5000 ;  /* 0x0000500011047836 */ /* 0x000fe40000000000 */
[----:B---3--:R-:W-:-:S05]  /*29390*/  IMAD.IADD R3, R10, 0x1, R17 ;  /* 0x000000010a037824 */ /* 0x008fca00078e0211 */
[----:B------:R-:W-:Y:S02]  /*293a0*/  IADD3 R16, R19, R3, R16 ;  /* 0x0000000313107210 */ /* 0x000fe40007ffe010 */
[----:B------:R-:W-:-:S03]  /*293b0*/  PRMT R10, R6, 0x6420, R7 ;  /* 0x00006420060a7816 */ /* 0x000fc60000000007 */
[----:B------:R1:W-:Y:S01]  /*293c0*/  STSM.16.M88.4 [R16], R12 ;  /* 0x0000000c10007844 */ /* 0x0003e20000000200 */
[----:B--2---:R-:W-:Y:S02]  /*293d0*/  IADD3 R3, R19, R0, R3 ;  /* 0x0000000013037210 */ /* 0x004fe40007ffe003 */
[----:B-1----:R-:W-:Y:S02]  /*293e0*/  MOV R15, R11 ;  /* 0x0000000b000f7202 */ /* 0x002fe40000000f00 */
[----:B------:R-:W-:-:S05]  /*293f0*/  PRMT R11, R6, 0x7531, R7 ;  /* 0x00007531060b7816 */ /* 0x000fca0000000007 */
[----:B------:R1:W-:Y:S02]  /*29400*/  STSM.16.M88.4 [R3], R8 ;  /* 0x0000000803007844 */ /* 0x0003e40000000200 */
[----:B-1----:R-:W-:-:S05]  /*29410*/  IMAD.MOV.U32 R11, RZ, RZ, R15 ;  /* 0x000000ffff0b7224 */ /* 0x002fca00078e000f */
[----:B------:R-:W-:-:S05]  /*29420*/  LOP3.LUT R4, R4, R11, RZ, 0xfc, !PT ;  /* 0x0000000b04047212 */ /* 0x000fca00078efcff */
[----:B------:R-:W-:-:S06]  /*29430*/  IMAD.IADD R4, R18, 0x1, R4 ;  /* 0x0000000112047824 */ /* 0x000fcc00078e0204 */
[----:B------:R-:W1:Y:S02]  /*29440*/  LDSM.16.MT88.4 R4, [R4+0x10400] ;  /* 0x010400000404783b */ /* 0x000e640000004200 */
[C-C-:B-1----:R-:W-:Y:S02]  /*29450*/  PRMT R12, R4.reuse, 0x6420, R5.reuse ;  /* 0x00006420040c7816 */ /* 0x142fe40000000005 */
[----:B------:R-:W-:Y:S02]  /*29460*/  PRMT R13, R4, 0x7531, R5 ;  /* 0x00007531040d7816 */ /* 0x000fe40000000005 */
[C-C-:B------:R-:W-:Y:S02]  /*29470*/  PRMT R14, R6.reuse, 0x6420, R7.reuse ;  /* 0x00006420060e7816 */ /* 0x140fe40000000007 */
[----:B------:R-:W-:Y:S02]  /*29480*/  PRMT R15, R6, 0x7531, R7 ;  /* 0x00007531060f7816 */ /* 0x000fe40000000007 */
[----:B------:R-:W1:Y:S04]  /*29490*/  LDSM.16.MT88.4 R4, [R2+0x15400] ;  /* 0x015400000204783b */ /* 0x000e680000004200 */
[----:B------:R2:W-:Y:S02]  /*294a0*/  STSM.16.M88.4 [R16+0x4000], R12 ;  /* 0x0040000c10007844 */ /* 0x0005e40000000200 */
[----:B--2---:R-:W-:-:S02]  /*294b0*/  IMAD.MOV.U32 R15, RZ, RZ, R11 ;  /* 0x000000ffff0f7224 */ /* 0x004fc400078e000b */
[----:B------:R-:W2:Y:S01]  /*294c0*/  LDL R16, [R1+0x18] ;  /* 0x0000180001107983 */ /* 0x000ea20000100800 */
[C-C-:B-1----:R-:W-:Y:S02]  /*294d0*/  PRMT R8, R4.reuse, 0x6420, R5.reuse ;  /* 0x0000642004087816 */ /* 0x142fe40000000005 */
[----:B------:R-:W-:Y:S02]  /*294e0*/  PRMT R9, R4, 0x7531, R5 ;  /* 0x0000753104097816 */ /* 0x000fe40000000005 */
[C-C-:B------:R-:W-:Y:S02]  /*294f0*/  PRMT R10, R6.reuse, 0x6420, R7.reuse ;  /* 0x00006420060a7816 */ /* 0x140fe40000000007 */
[----:B------:R-:W-:-:S05]  /*29500*/  PRMT R11, R6, 0x7531, R7 ;  /* 0x00007531060b7816 */ /* 0x000fca0000000007 */
[----:B------:R1:W-:Y:S04]  /*29510*/  STSM.16.M88.4 [R3+0x4000], R8 ;  /* 0x0040000803007844 */ /* 0x0003e80000000200 */
[----:B-1----:R-:W3:Y:S01]  /*29520*/  LDL R10, [R1+0x44] ;  /* 0x00004400010a7983 */ /* 0x002ee20000100800 */
[----:B------:R-:W-:-:S04]  /*29530*/  MOV R11, R15 ;  /* 0x0000000f000b7202 */ /* 0x000fc80000000f00 */
        /* <DEDUP_REMOVED lines=10> */
[----:B---3--:R-:W-:-:S05]  /*295e0*/  IMAD.IADD R3, R10, 0x1, R17 ;  /* 0x000000010a037824 */ /* 0x008fca00078e0211 */
[----:B--2---:R-:W-:Y:S02]  /*295f0*/  IADD3 R16, R19, R3, R16 ;  /* 0x0000000313107210 */ /* 0x004fe40007ffe010 */
[----:B------:R-:W-:-:S03]  /*29600*/  PRMT R10, R6, 0x6420, R7 ;  /* 0x00006420060a7816 */ /* 0x000fc60000000007 */
[----:B------:R1:W-:Y:S01]  /*29610*/  STSM.16.M88.4 [R16], R12 ;  /* 0x0000000c10007844 */ /* 0x0003e20000000200 */
[----:B------:R-:W-:Y:S01]  /*29620*/  IADD3 R3, R19, R0, R3 ;  /* 0x0000000013037210 */ /* 0x000fe20007ffe003 */
[----:B-1----:R-:W-:Y:S01]  /*29630*/  IMAD.MOV.U32 R15, RZ, RZ, R11 ;  /* 0x000000ffff0f7224 */ /* 0x002fe200078e000b */
[----:B------:R-:W-:-:S05]  /*29640*/  PRMT R11, R6, 0x7531, R7 ;  /* 0x00007531060b7816 */ /* 0x000fca0000000007 */
[----:B------:R1:W-:Y:S02]  /*29650*/  STSM.16.M88.4 [R3], R8 ;  /* 0x0000000803007844 */ /* 0x0003e40000000200 */
[----:B-1----:R-:W-:-:S05]  /*29660*/  IMAD.MOV.U32 R11, RZ, RZ, R15 ;  /* 0x000000ffff0b7224 */ /* 0x002fca00078e000f */
[----:B------:R-:W-:-:S04]  /*29670*/  LOP3.LUT R4, R20, R11, RZ, 0xfc, !PT ;  /* 0x0000000b14047212 */ /* 0x000fc800078efcff */
[----:B------:R-:W-:-:S06]  /*29680*/  IADD3 R4, R18, R4, RZ ;  /* 0x0000000412047210 */ /* 0x000fcc0007ffe0ff */
[----:B------:R-:W1:Y:S02]  /*29690*/  LDSM.16.MT88.4 R4, [R4+0x10400] ;  /* 0x010400000404783b */ /* 0x000e640000004200 */
[C-C-:B-1----:R-:W-:Y:S02]  /*296a0*/  PRMT R12, R4.reuse, 0x6420, R5.reuse ;  /* 0x00006420040c7816 */ /* 0x142fe40000000005 */
[----:B------:R-:W-:Y:S02]  /*296b0*/  PRMT R13, R4, 0x7531, R5 ;  /* 0x00007531040d7816 */ /* 0x000fe40000000005 */
[C-C-:B------:R-:W-:Y:S02]  /*296c0*/  PRMT R14, R6.reuse, 0x6420, R7.reuse ;  /* 0x00006420060e7816 */ /* 0x140fe40000000007 */
[----:B------:R-:W-:Y:S02]  /*296d0*/  PRMT R15, R6, 0x7531, R7 ;  /* 0x00007531060f7816 */ /* 0x000fe40000000007 */
[----:B------:R-:W1:Y:S04]  /*296e0*/  LDSM.16.MT88.4 R4, [R2+0x16400] ;  /* 0x016400000204783b */ /* 0x000e680000004200 */
[----:B------:R2:W-:Y:S04]  /*296f0*/  STSM.16.M88.4 [R16+0x4000], R12 ;  /* 0x0040000c10007844 */ /* 0x0005e80000000200 */
[----:B--2---:R-:W2:Y:S04]  /*29700*/  LDL R14, [R1+0x4c] ;  /* 0x00004c00010e7983 */ /* 0x004ea80000100800 */
[----:B------:R-:W3:Y:S01]  /*29710*/  LDL R16, [R1+0x18] ;  /* 0x0000180001107983 */ /* 0x000ee20000100800 */
[----:B------:R-:W-:Y:S01]  /*29720*/  IMAD.MOV.U32 R15, RZ, RZ, R11 ;  /* 0x000000ffff0f7224 */ /* 0x000fe200078e000b */
[----:B-1----:R-:W-:-:S02]  /*29730*/  PRMT R8, R4, 0x6420, R5 ;  /* 0x0000642004087816 */ /* 0x002fc40000000005 */
[----:B------:R-:W-:Y:S02]  /*29740*/  PRMT R9, R4, 0x7531, R5 ;  /* 0x0000753104097816 */ /* 0x000fe40000000005 */
[C-C-:B------:R-:W-:Y:S02]  /*29750*/  PRMT R10, R6.reuse, 0x6420, R7.reuse ;  /* 0x00006420060a7816 */ /* 0x140fe40000000007 */
[----:B------:R-:W-:-:S05]  /*29760*/  PRMT R11, R6, 0x7531, R7 ;  /* 0x00007531060b7816 */ /* 0x000fca0000000007 */
[----:B------:R1:W-:Y:S02]  /*29770*/  STSM.16.M88.4 [R3+0x4000], R8 ;  /* 0x0040000803007844 */ /* 0x0003e40000000200 */
[----:B-1----:R-:W-:-:S05]  /*29780*/  VIADD R3, R17, 0x3000 ;  /* 0x0000300011037836 */ /* 0x002fca0000000000 */
[----:B------:R-:W-:-:S05]  /*29790*/  LOP3.LUT R3, R3, R15, RZ, 0xfc, !PT ;  /* 0x0000000f03037212 */ /* 0x000fca00078efcff */
[----:B------:R-:W-:-:S05]  /*297a0*/  IMAD.IADD R3, R18, 0x1, R3 ;  /* 0x0000000112037824 */ /* 0x000fca00078e0203 */
[----:B------:R-:W1:Y:S02]  /*297b0*/  LDSM.16.MT88.4 R4, [R3+0x10400] ;  /* 0x010400000304783b */ /* 0x000e640000004200 */
[C-C-:B-1----:R-:W-:Y:S02]  /*297c0*/  PRMT R12, R4.reuse, 0x6420, R5.reuse ;  /* 0x00006420040c7816 */ /* 0x142fe40000000005 */
[----:B------:R-:W-:Y:S01]  /*297d0*/  PRMT R13, R4, 0x7531, R5 ;  /* 0x00007531040d7816 */ /* 0x000fe20000000005 */
[----:B--2---:R-:W-:-:S05]  /*297e0*/  IMAD.IADD R3, R14, 0x1, R17 ;  /* 0x000000010e037824 */ /* 0x004fca00078e0211 */
[C---:B---3--:R-:W-:Y:S02]  /*297f0*/  IADD3 R16, R19.reuse, R3, R16 ;  /* 0x0000000313107210 */ /* 0x048fe40007ffe010 */
[----:B------:R-:W-:Y:S02]  /*29800*/  IADD3 R3, R19, R0, R3 ;  /* 0x0000000013037210 */ /* 0x000fe40007ffe003 */
[----:B------:R1:W5:Y:S01]  /*29810*/  LDL.LU R0, [R1+0x1a8] ;  /* 0x0001a80001007983 */ /* 0x0003620000300800 */
[----:B------:R-:W-:Y:S02]  /*29820*/  MOV R19, R15 ;  /* 0x0000000f00137202 */ /* 0x000fe40000000f00 */
[C-C-:B------:R-:W-:Y:S02]  /*29830*/  PRMT R14, R6.reuse, 0x6420, R7.reuse ;  /* 0x00006420060e7816 */ /* 0x140fe40000000007 */
[----:B------:R-:W-:Y:S02]  /*29840*/  PRMT R15, R6, 0x7531, R7 ;  /* 0x00007531060f7816 */ /* 0x000fe40000000007 */
[----:B------:R-:W2:Y:S04]  /*29850*/  LDSM.16.MT88.4 R4, [R2+0x13400] ;  /* 0x013400000204783b */ /* 0x000ea80000004200 */
[----:B------:R-:W-:Y:S01]  /*29860*/  STSM.16.M88.4 [R16], R12 ;  /* 0x0000000c10007844 */ /* 0x000fe20000000200 */
[----:B--2---:R-:W-:-:S02]  /*29870*/  PRMT R8, R4, 0x6420, R5 ;  /* 0x0000642004087816 */ /* 0x004fc40000000005 */
[----:B------:R-:W-:Y:S01]  /*29880*/  PRMT R9, R4, 0x7531, R5 ;  /* 0x0000753104097816 */ /* 0x000fe20000000005 */
[----:B------:R-:W-:Y:S01]  /*29890*/  VIADD R4, R17, 0x7000 ;  /* 0x0000700011047836 */ /* 0x000fe20000000000 */
[----:B------:R-:W-:-:S04]  /*298a0*/  PRMT R10, R6, 0x6420, R7 ;  /* 0x00006420060a7816 */ /* 0x000fc80000000007 */
[----:B------:R-:W-:Y:S02]  /*298b0*/  LOP3.LUT R4, R4, R19, RZ, 0xfc, !PT ;  /* 0x0000001304047212 */ /* 0x000fe400078efcff */
[----:B------:R-:W-:-:S03]  /*298c0*/  PRMT R11, R6, 0x7531, R7 ;  /* 0x00007531060b7816 */ /* 0x000fc60000000007 */
[----:B------:R-:W-:Y:S02]  /*298d0*/  IMAD.IADD R4, R18, 0x1, R4 ;  /* 0x0000000112047824 */ /* 0x000fe400078e0204 */
[----:B------:R-:W-:Y:S04]  /*298e0*/  STSM.16.M88.4 [R3], R8 ;  /* 0x0000000803007844 */ /* 0x000fe80000000200 */
[----:B------:R-:W2:Y:S04]  /*298f0*/  LDSM.16.MT88.4 R8, [R4+0x10400] ;  /* 0x010400000408783b */ /* 0x000ea80000004200 */
[----:B------:R-:W3:Y:S01]  /*29900*/  LDSM.16.MT88.4 R4, [R2+0x17400] ;  /* 0x017400000204783b */ /* 0x000ee20000004200 */
[----:B--2---:R-:W-:-:S02]  /*29910*/  PRMT R12, R8, 0x6420, R9 ;  /* 0x00006420080c7816 */ /* 0x004fc40000000009 */
[----:B------:R-:W-:Y:S02]  /*29920*/  PRMT R13, R8, 0x7531, R9 ;  /* 0x00007531080d7816 */ /* 0x000fe40000000009 */
[C-C-:B------:R-:W-:Y:S02]  /*29930*/  PRMT R14, R10.reuse, 0x6420, R11.reuse ;  /* 0x000064200a0e7816 */ /* 0x140fe4000000000b */
[----:B------:R-:W-:Y:S02]  /*29940*/  PRMT R15, R10, 0x7531, R11 ;  /* 0x000075310a0f7816 */ /* 0x000fe4000000000b */
[C-C-:B---3--:R-:W-:Y:S02]  /*29950*/  PRMT R8, R4.reuse, 0x6420, R5.reuse ;  /* 0x0000642004087816 */ /* 0x148fe40000000005 */
        /* <DEDUP_REMOVED lines=13> */
.L_x_644:
[----:B------:R-:W3:Y:S01]  /*29a30*/  LDL.LU R2, [R1+0x1c] ;  /* 0x00001c0001027983 */ /* 0x000ee20000300800 */
[----:B--2--5:R2:W-:Y:S03]  /*29a40*/  SYNCS.ARRIVE.TRANS64.A1T0 RZ, [R0+URZ+0x38850], RZ ;  /* 0x038850ff00ff79a7 */ /* 0x0245e6000810003f */
[----:B-1----:R-:W4:Y:S01]  /*29a50*/  LDL.LU R3, [R1+0x28] ;  /* 0x0000280001037983 */ /* 0x002f220000300800 */
[----:B--2---:R-:W-:-:S05]  /*29a60*/  @!P0 VIADD R0, R0, 0x38880 ;  /* 0x0003888000008836 */ /* 0x004fca0000000000 */
[----:B------:R-:W-:Y:S01]  /*29a70*/  @!P0 PRMT R0, RZ, 0x654, R0 ;  /* 0x00000654ff008816 */ /* 0x000fe20000000000 */
[----:B------:R-:W-:Y:S06]  /*29a80*/  BAR.SYNC.DEFER_BLOCKING 0x2, 0x80 ;  /* 0x0082000000007b1d */ /* 0x000fec0000010000 */
[----:B------:R3:W-:Y:S02]  /*29a90*/  @!P0 SYNCS.ARRIVE.TRANS64.RED.A1T0 RZ, [R0+URZ], RZ ;  /* 0x000000ff00ff89a7 */ /* 0x0007e4000810043f */
[----:B---3--:R-:W-:-:S05]  /*29aa0*/  VIADD R0, R2, 0x1 ;  /* 0x0000000102007836 */ /* 0x008fca0000000000 */
[----:B------:R-:W-:-:S04]  /*29ab0*/  ISETP.NE.AND P0, PT, R0, 0x2, PT ;  /* 0x000000020000780c */ /* 0x000fc80003f05270 */
[----:B------:R-:W-:Y:S02]  /*29ac0*/  SEL R2, RZ, 0x1, P0 ;  /* 0x00000001ff027807 */ /* 0x000fe40000000000 */
[----:B------:R-:W-:Y:S02]  /*29ad0*/  SEL R0, R0, RZ, P0 ;  /* 0x000000ff00007207 */ /* 0x000fe40000000000 */
[----:B----4-:R-:W-:-:S03]  /*29ae0*/  LOP3.LUT R3, R3, R2, RZ, 0x3c, !PT ;  /* 0x0000000203037212 */ /* 0x010fc600078e3cff */
[----:B------:R1:W-:Y:S04]  /*29af0*/  STL [R1+0x1c], R0 ;  /* 0x00001c0001007387 */ /* 0x0003e80000100800 */
[----:B------:R1:W-:Y:S02]  /*29b00*/  STL [R1+0x28], R3 ;  /* 0x0000280301007387 */ /* 0x0003e40000100800 */
.L_x_589:
[----:B-12---:R-:W2:Y:S02]  /*29b10*/  LDL R0, [R1+0x10] ;  /* 0x0000100001007983 */ /* 0x006ea40000100800 */
[----:B--2---:R-:W-:-:S13]  /*29b20*/  LOP3.LUT P0, RZ, R0, 0x2, RZ, 0xc0, !PT ;  /* 0x0000000200ff7812 */ /* 0x004fda000780c0ff */
[----:B------:R-:W-:Y:S05]  /*29b30*/  @!P0 BRA `(.L_x_645) ;  /* 0x00000000002c8947 */ /* 0x000fea0003800000 */
[----:B------:R-:W-:Y:S05]  /*29b40*/  WARPSYNC.ALL ;  /* 0x0000000000007948 */ /* 0x000fea0003800000 */
[----:B------:R-:W1:Y:S08]  /*29b50*/  S2UR UR5, SR_CgaCtaId ;  /* 0x00000000000579c3 */ /* 0x000e700000008800 */
[----:B------:R-:W-:Y:S06]  /*29b60*/  BAR.SYNC.DEFER_BLOCKING 0x5, 0x180 ;  /* 0x0146000000007b1d */ /* 0x000fec0000010000 */
[----:B------:R-:W-:-:S02]  /*29b70*/  UMOV UR4, 0x400 ;  /* 0x0000040000047882 */ /* 0x000fc40000000000 */
[----:B-1----:R-:W-:-:S06]  /*29b80*/  ULEA UR4, UR5, UR4, 0x18 ;  /* 0x0000000405047291 */ /* 0x002fcc000f8ec03f */
[----:B------:R-:W-:-:S05]  /*29b90*/  MOV R18, UR4 ;  /* 0x0000000400127c02 */ /* 0x000fca0008000f00 */
[----:B------:R-:W1:Y:S04]  /*29ba0*/  LDS.128 R4, [R18+0x388d0] ;  /* 0x0388d00012047984 */ /* 0x000e680000000c00 */
[----:B-1----:R2:W-:Y:S04]  /*29bb0*/  STL.64 [R1], R4 ;  /* 0x0000000401007387 */ /* 0x0025e80000100a00 */
[----:B------:R2:W-:Y:S01]  /*29bc0*/  STL.64 [R1+0x8], R6 ;  /* 0x0000080601007387 */ /* 0x0005e20000100a00 */
[----:B------:R-:W-:Y:S06]  /*29bd0*/  BAR.ARV 0x4, 0x180 ;  /* 0x0106000000007b1d */ /* 0x000fec0000002000 */
[----:B------:R-:W-:Y:S05]  /*29be0*/  BRA `(.L_x_646) ;  /* 0x0000000c00307947 */ /* 0x000fea0003800000 */
.L_x_645:
[----:B------:R-:W1:Y:S01]  /*29bf0*/  S2R R0, SR_TID.X ;  /* 0x0000000000007919 */ /* 0x000e620000002100 */
[----:B------:R-:W-:Y:S01]  /*29c00*/  UMOV UR4, 0xffffffff ;  /* 0xffffffff00047882 */ /* 0x000fe20000000000 */
[----:B-1----:R-:W-:-:S04]  /*29c10*/  LOP3.LUT R16, R0, 0x1f, RZ, 0xc0, !PT ;  /* 0x0000001f00107812 */ /* 0x002fc800078ec0ff */
[----:B------:R-:W-:Y:S01]  /*29c20*/  ISETP.NE.AND P0, PT, R16, 0x1f, PT ;  /* 0x0000001f1000780c */ /* 0x000fe20003f05270 */
[----:B------:R-:W-:-:S12]  /*29c30*/  BRA.DIV UR4, `(.L_x_647) ;  /* 0x0000007204247947 */ /* 0x000fd8000b800000 */
[----:B------:R-:W2:Y:S01]  /*29c40*/  LDL.LU R0, [R1] ;  /* 0x0000000001007983 */ /* 0x000ea20000300800 */
[----:B------:R-:W-:-:S03]  /*29c50*/  ULDC UR4, c[0x0][0xc3c] ;  /* 0x00030f0000047ab9 */ /* 0x000fc60000000800 */
[----:B------:R-:W3:Y:S01]  /*29c60*/  LDL R2, [R1+0xc] ;  /* 0x00000c0001027983 */ /* 0x000ee20000100800 */
[----:B--2---:R-:W-:Y:S02]  /*29c70*/  IMAD.MOV.U32 R10, RZ, RZ, R0 ;  /* 0x000000ffff0a7224 */ /* 0x004fe400078e0000 */
[----:B---3--:R-:W-:-:S05]  /*29c80*/  IMAD.IADD R6, R2, 0x1, R16 ;  /* 0x0000000102067824 */ /* 0x008fca00078e0210 */
[----:B------:R-:W-:-:S13]  /*29c90*/  ISETP.GE.OR P1, PT, R6, UR4, !P0 ;  /* 0x0000000406007c0c */ /* 0x000fda000c726670 */
[----:B------:R-:W1:Y:S08]  /*29ca0*/  @!P1 LDC.64 R2, c[0x0][0xc80] ;  /* 0x00032000ff029b82 */ /* 0x000e700000000a00 */
[----:B------:R-:W2:Y:S01]  /*29cb0*/  @!P1 LDC.64 R4, c[0x0][0xc78] ;  /* 0x00031e00ff049b82 */ /* 0x000ea20000000a00 */
[----:B-1----:R-:W-:-:S05]  /*29cc0*/  @!P1 IMAD.WIDE R2, R6, 0x4, R2 ;  /* 0x0000000406029825 */ /* 0x002fca00078e0202 */
[----:B------:R2:W3:Y:S02]  /*29cd0*/  @!P1 LDG.E R0, desc[UR42][R2.64] ;  /* 0x0000002a02009981 */ /* 0x0004e4000c1e1900 */
[----:B--2---:R-:W-:-:S06]  /*29ce0*/  @!P1 IMAD.WIDE R2, R6, 0x4, R4 ;  /* 0x0000000406029825 */ /* 0x004fcc00078e0204 */
[----:B------:R-:W2:Y:S01]  /*29cf0*/  @!P1 LDG.E R2, desc[UR42][R2.64] ;  /* 0x0000002a02029981 */ /* 0x000ea2000c1e1900 */
[----:B------:R-:W-:Y:S02]  /*29d00*/  CS2R R4, SRZ ;  /* 0x0000000000047805 */ /* 0x000fe4000001ff00 */
[C---:B------:R-:W-:Y:S02]  /*29d10*/  ISETP.GE.U32.AND P2, PT, R16.reuse, 0x2, PT ;  /* 0x000000021000780c */ /* 0x040fe40003f46070 */
[C---:B------:R-:W-:Y:S01]  /*29d20*/  ISETP.GE.U32.AND P3, PT, R16.reuse, 0x4, PT ;  /* 0x000000041000780c */ /* 0x040fe20003f66070 */
[----:B------:R-:W-:Y:S01]  /*29d30*/  SHFL.IDX PT, R6, R10, RZ, 0x1f ;  /* 0x00001fff0a067589 */ /* 0x000fe200000e0000 */
[C---:B------:R-:W-:Y:S02]  /*29d40*/  ISETP.GE.U32.AND P4, PT, R16.reuse, 0x8, PT ;  /* 0x000000081000780c */ /* 0x040fe40003f86070 */
[----:B------:R-:W-:Y:S01]  /*29d50*/  ISETP.GE.U32.AND P5, PT, R16, 0x10, PT ;  /* 0x000000101000780c */ /* 0x000fe20003fa6070 */
[----:B------:R-:W-:Y:S01]  /*29d60*/  SHFL.IDX PT, R8, R10, 0x1, 0x1f ;  /* 0x00201f000a087f89 */ /* 0x000fe200000e0000 */
[----:B------:R-:W-:Y:S01]  /*29d70*/  MOV R9, RZ ;  /* 0x000000ff00097202 */ /* 0x000fe20000000f00 */
[----:B---3--:R-:W-:-:S02]  /*29d80*/  @!P1 IMAD.MOV.U32 R4, RZ, RZ, R0 ;  /* 0x000000ffff049224 */ /* 0x008fc400078e0000 */
[----:B--2---:R-:W-:Y:S01]  /*29d90*/  @!P1 IMAD.MOV.U32 R5, RZ, RZ, R2 ;  /* 0x000000ffff059224 */ /* 0x004fe200078e0002 */
[----:B------:R-:W-:-:S03]  /*29da0*/  ISETP.NE.AND P1, PT, R16, RZ, PT ;  /* 0x000000ff1000720c */ /* 0x000fc60003f25270 */
[----:B------:R-:W-:-:S05]  /*29db0*/  IMAD R0, R5, R4, RZ ;  /* 0x0000000405007224 */ /* 0x000fca00078e02ff */
[----:B------:R-:W1:Y:S02]  /*29dc0*/  SHFL.UP PT, R2, R0, 0x1, RZ ;  /* 0x0420000000027989 */ /* 0x000e6400000e00ff */
[----:B-1----:R-:W-:-:S04]  /*29dd0*/  SEL R2, R2, RZ, P1 ;  /* 0x000000ff02027207 */ /* 0x002fc80000800000 */
[----:B------:R-:W-:-:S05]  /*29de0*/  IADD3 R0, R0, R2, RZ ;  /* 0x0000000200007210 */ /* 0x000fca0007ffe0ff */
[----:B------:R-:W1:Y:S02]  /*29df0*/  SHFL.UP PT, R2, R0, 0x2, RZ ;  /* 0x0440000000027989 */ /* 0x000e6400000e00ff */
[----:B-1----:R-:W-:-:S05]  /*29e00*/  SEL R2, R2, RZ, P2 ;  /* 0x000000ff02027207 */ /* 0x002fca0001000000 */
[----:B------:R-:W-:-:S05]  /*29e10*/  IMAD.IADD R0, R0, 0x1, R2 ;  /* 0x0000000100007824 */ /* 0x000fca00078e0202 */
        /* <DEDUP_REMOVED lines=9> */
[----:B------:R1:W2:Y:S02]  /*29eb0*/  SHFL.IDX PT, R7, R3, 0x1f, 0x1f ;  /* 0x03e01f0003077f89 */ /* 0x0002a400000e0000 */
.L_x_909:
[----:B------:R-:W-:Y:S02]  /*29ec0*/  ULDC UR4, c[0x0][0xc38] ;  /* 0x00030e0000047ab9 */ /* 0x000fe40000000800 */
[----:B------:R-:W-:-:S04]  /*29ed0*/  IMAD.U32 R2, RZ, RZ, UR4 ;  /* 0x00000004ff027e24 */ /* 0x000fc8000f8e00ff */
[----:B--2---:R-:W-:-:S04]  /*29ee0*/  IMAD R7, R7, R2, RZ ;  /* 0x0000000207077224 */ /* 0x004fc800078e02ff */
[----:B------:R-:W-:Y:S02]  /*29ef0*/  IMAD.IADD R0, R8, 0x1, R7 ;  /* 0x0000000108007824 */ /* 0x000fe400078e0207 */
[----:B------:R-:W-:-:S03]  /*29f00*/  IMAD.MOV.U32 R8, RZ, RZ, R3 ;  /* 0x000000ffff087224 */ /* 0x000fc600078e0003 */
[----:B------:R-:W-:-:S13]  /*29f10*/  ISETP.GT.AND P6, PT, R0, R6, PT ;  /* 0x000000060000720c */ /* 0x000fda0003fc4270 */
[----:B------:R-:W-:Y:S05]  /*29f20*/  @P6 BRA `(.L_x_648) ;  /* 0x0000000000b06947 */ /* 0x000fea0003800000 */
.L_x_651:
[----:B-1----:R-:W2:Y:S01]  /*29f30*/  LDL.LU R3, [R1+0xc] ;  /* 0x00000c0001037983 */ /* 0x002ea20000300800 */
[----:B------:R-:W1:Y:S01]  /*29f40*/  LDC R2, c[0x0][0xc3c] ;  /* 0x00030f00ff027b82 */ /* 0x000e620000000800 */
[----:B--2---:R-:W-:-:S05]  /*29f50*/  VIADD R3, R3, 0x1f ;  /* 0x0000001f03037836 */ /* 0x004fca0000000000 */
[----:B-1----:R-:W-:-:S13]  /*29f60*/  ISETP.GE.AND P6, PT, R3, R2, PT ;  /* 0x000000020300720c */ /* 0x002fda0003fc6270 */
[----:B------:R-:W-:Y:S05]  /*29f70*/  @P6 BRA `(.L_x_649) ;  /* 0x0000000400e46947 */ /* 0x000fea0003800000 */
[----:B------:R-:W1:Y:S01]  /*29f80*/  S2R R4, SR_TID.X ;  /* 0x0000000000047919 */ /* 0x000e620000002100 */
[----:B------:R2:W-:Y:S01]  /*29f90*/  STL [R1+0xc], R3 ;  /* 0x00000c0301007387 */ /* 0x0005e20000100800 */
[----:B-1----:R-:W-:-:S04]  /*29fa0*/  LOP3.LUT R4, R4, 0x1f, RZ, 0xc0, !PT ;  /* 0x0000001f04047812 */ /* 0x002fc800078ec0ff */
[----:B------:R-:W-:Y:S01]  /*29fb0*/  IADD3 R5, R3, R4, RZ ;  /* 0x0000000403057210 */ /* 0x000fe20007ffe0ff */
[----:B------:R-:W-:-:S03]  /*29fc0*/  IMAD.MOV.U32 R4, RZ, RZ, RZ ;  /* 0x000000ffff047224 */ /* 0x000fc600078e00ff */
[----:B------:R-:W-:-:S13]  /*29fd0*/  ISETP.GE.OR P6, PT, R5, R2, !P0 ;  /* 0x000000020500720c */ /* 0x000fda00047c6670 */
[----:B--2---:R-:W1:Y:S02]  /*29fe0*/  @!P6 LDC.64 R2, c[0x0][0xc80] ;  /* 0x00032000ff02eb82 */ /* 0x004e640000000a00 */
[----:B-1----:R-:W-:-:S05]  /*29ff0*/  @!P6 IMAD.WIDE R2, R5, 0x4, R2 ;  /* 0x000000040502e825 */ /* 0x002fca00078e0202 */
[----:B------:R1:W2:Y:S02]  /*2a000*/  @!P6 LDG.E R4, desc[UR42][R2.64] ;  /* 0x0000002a0204e981 */ /* 0x0002a4000c1e1900 */
[----:B-1----:R-:W1:Y:S02]  /*2a010*/  @!P6 LDC.64 R2, c[0x0][0xc78] ;  /* 0x00031e00ff02eb82 */ /* 0x002e640000000a00 */
[----:B-1----:R-:W-:-:S04]  /*2a020*/  @!P6 IMAD.WIDE R2, R5, 0x4, R2 ;  /* 0x000000040502e825 */ /* 0x002fc800078e0202 */
[----:B------:R-:W-:-:S06]  /*2a030*/  IMAD.MOV.U32 R5, RZ, RZ, RZ ;  /* 0x000000ffff057224 */ /* 0x000fcc00078e00ff */
[----:B------:R-:W2:Y:S01]  /*2a040*/  @!P6 LDG.E R5, desc[UR42][R2.64] ;  /* 0x0000002a0205e981 */ /* 0x000ea2000c1e1900 */
[----:B------:R-:W-:Y:S01]  /*2a050*/  UMOV UR4, 0xffffffff ;  /* 0xffffffff00047882 */ /* 0x000fe20000000000 */
[----:B--2---:R-:W-:Y:S02]  /*2a060*/  IMAD R2, R5, R4, RZ ;  /* 0x0000000405027224 */ /* 0x004fe400078e02ff */
[----:B------:R-:W-:Y:S05]  /*2a070*/  BRA.DIV UR4, `(.L_x_650) ;  /* 0x0000007204707947 */ /* 0x000fea000b800000 */
[----:B------:R-:W1:Y:S02]  /*2a080*/  SHFL.UP PT, R3, R2, 0x1, RZ ;  /* 0x0420000002037989 */ /* 0x000e6400000e00ff */
[----:B-1----:R-:W-:-:S05]  /*2a090*/  SEL R3, R3, RZ, P1 ;  /* 0x000000ff03037207 */ /* 0x002fca0000800000 */
[----:B------:R-:W-:-:S05]  /*2a0a0*/  IMAD.IADD R2, R2, 0x1, R3 ;  /* 0x0000000102027824 */ /* 0x000fca00078e0203 */
[----:B------:R-:W1:Y:S02]  /*2a0b0*/  SHFL.UP PT, R3, R2, 0x2, RZ ;  /* 0x0440000002037989 */ /* 0x000e6400000e00ff */
[----:B-1----:R-:W-:-:S05]  /*2a0c0*/  SEL R3, R3, RZ, P2 ;  /* 0x000000ff03037207 */ /* 0x002fca0001000000 */
[----:B------:R-:W-:-:S05]  /*2a0d0*/  IMAD.IADD R2, R2, 0x1, R3 ;  /* 0x0000000102027824 */ /* 0x000fca00078e0203 */
        /* <DEDUP_REMOVED lines=9> */
[----:B------:R1:W2:Y:S02]  /*2a170*/  SHFL.IDX PT, R7, R3, 0x1f, 0x1f ;  /* 0x03e01f0003077f89 */ /* 0x0002a400000e0000 */
.L_x_917:
[----:B------:R-:W-:Y:S02]  /*2a180*/  ULDC UR4, c[0x0][0xc38] ;  /* 0x00030e0000047ab9 */ /* 0x000fe40000000800 */
[----:B------:R-:W-:-:S04]  /*2a190*/  IMAD.U32 R2, RZ, RZ, UR4 ;  /* 0x00000004ff027e24 */ /* 0x000fc8000f8e00ff */
[----:B--2---:R-:W-:-:S04]  /*2a1a0*/  IMAD R7, R7, R2, RZ ;  /* 0x0000000207077224 */ /* 0x004fc800078e02ff */
[----:B------:R-:W-:-:S05]  /*2a1b0*/  IMAD.IADD R0, R7, 0x1, R0 ;  /* 0x0000000107007824 */ /* 0x000fca00078e0200 */
[----:B------:R-:W-:-:S13]  /*2a1c0*/  ISETP.GT.AND P6, PT, R0, R6, PT ;  /* 0x000000060000720c */ /* 0x000fda0003fc4270 */
[----:B------:R-:W-:Y:S05]  /*2a1d0*/  @!P6 BRA `(.L_x_651) ;  /* 0xfffffffc0054e947 */ /* 0x000fea000383ffff */
[----:B------:R-:W-:-:S07]  /*2a1e0*/  MOV R8, R3 ;  /* 0x0000000300087202 */ /* 0x000fce0000000f00 */
.L_x_648:
[----:B------:R-:W-:Y:S01]  /*2a1f0*/  IMAD.IADD R7, R0, 0x1, -R7 ;  /* 0x0000000100077824 */ /* 0x000fe200078e0a07 */
[----:B------:R-:W-:-:S03]  /*2a200*/  UMOV UR4, 0xffffffff ;  /* 0xffffffff00047882 */ /* 0x000fc60000000000 */
[----:B------:R-:W-:-:S05]  /*2a210*/  IMAD R0, R8, R2, R7 ;  /* 0x0000000208007224 */ /* 0x000fca00078e0207 */
[----:B------:R-:W-:Y:S01]  /*2a220*/  ISETP.GT.AND P6, PT, R0, R6, PT ;  /* 0x000000060000720c */ /* 0x000fe20003fc4270 */
[----:B------:R-:W-:-:S12]  /*2a230*/  BRA.DIV UR4, `(.L_x_652) ;  /* 0x0000007204d87947 */ /* 0x000fd8000b800000 */
[----:B-1----:R-:W-:-:S04]  /*2a240*/  VOTE.ANY R3, PT, !P6 ;  /* 0x0000000000037806 */ /* 0x002fc800070e0100 */
[----:B------:R-:W1:Y:S02]  /*2a250*/  POPC R0, R3 ;  /* 0x0000000300007309 */ /* 0x000e640000000000 */
[----:B-1----:R1:W2:Y:S04]  /*2a260*/  SHFL.IDX PT, R4, R4, R0, 0x1f ;  /* 0x00001f0004047589 */ /* 0x0022a800000e0000 */
[----:B------:R1:W3:Y:S02]  /*2a270*/  SHFL.IDX PT, R5, R5, R0, 0x1f ;  /* 0x00001f0005057589 */ /* 0x0002e400000e0000 */
.L_x_922:
[----:B------:R-:W-:-:S13]  /*2a280*/  ISETP.NE.AND P0, PT, R3, RZ, PT ;  /* 0x000000ff0300720c */ /* 0x000fda0003f05270 */
[----:B------:R-:W-:Y:S05]  /*2a290*/  @!P0 BRA `(.L_x_653) ;  /* 0x0000000000148947 */ /* 0x000fea0003800000 */
[----:B------:R-:W-:Y:S01]  /*2a2a0*/  UMOV UR4, 0xffffffff ;  /* 0xffffffff00047882 */ /* 0x000fe20000000000 */
[----:B------:R-:W-:Y:S02]  /*2a2b0*/  VIADD R12, R0, 0xffffffff ;  /* 0xffffffff000c7836 */ /* 0x000fe40000000000 */
[----:B------:R-:W-:Y:S05]  /*2a2c0*/  BRA.DIV UR4, `(.L_x_654) ;  /* 0x0000007604107947 */ /* 0x000fea000b800000 */
[----:B------:R4:W0:Y:S02]  /*2a2d0*/  SHFL.IDX PT, R8, R8, R12, 0x1f ;  /* 0x00001f0c08087589 */ /* 0x00082400000e0000 */
.L_x_925:
[----:B0-----:R-:W-:-:S07]  /*2a2e0*/  IMAD.MOV.U32 R9, RZ, RZ, R8 ;  /* 0x000000ffff097224 */ /* 0x001fce00078e0008 */
.L_x_653:
[----:B------:R-:W5:Y:S01]  /*2a2f0*/  LDL.LU R10, [R1+0xc] ;  /* 0x00000c00010a7983 */ /* 0x000f620000300800 */
[----:B------:R-:W-:Y:S01]  /*2a300*/  IMAD R7, R9, R2, R7 ;  /* 0x0000000209077224 */ /* 0x000fe200078e0207 */
[----:B--2---:R-:W-:-:S04]  /*2a310*/  IABS R2, R4 ;  /* 0x0000000400027213 */ /* 0x004fc80000000000 */
[----:B------:R-:W2:Y:S01]  /*2a320*/  I2F.RP R8, R2 ;  /* 0x0000000200087306 */ /* 0x000ea20000209400 */
[----:B------:R0:W-:Y:S07]  /*2a330*/  STL [R1], R7 ;  /* 0x0000000701007387 */ /* 0x0001ee0000100800 */
[----:B--2---:R-:W2:Y:S02]  /*2a340*/  MUFU.RCP R8, R8 ;  /* 0x0000000800087308 */ /* 0x004ea40000001000 */
[----:B--2---:R-:W-:-:S06]  /*2a350*/  VIADD R8, R8, 0xffffffe ;  /* 0x0ffffffe08087836 */ /* 0x004fcc0000000000 */
[----:B------:R2:W1:Y:S02]  /*2a360*/  F2I.FTZ.U32.TRUNC.NTZ R9, R8 ;  /* 0x0000000800097305 */ /* 0x000464000021f000 */
[----:B--2---:R-:W-:Y:S01]  /*2a370*/  IMAD.MOV.U32 R8, RZ, RZ, RZ ;  /* 0x000000ffff087224 */ /* 0x004fe200078e00ff */
[----:B-1----:R-:W-:-:S05]  /*2a380*/  IADD3 R3, RZ, -R9, RZ ;  /* 0x80000009ff037210 */ /* 0x002fca0007ffe0ff */
[----:B------:R-:W-:-:S04]  /*2a390*/  IMAD R3, R3, R2, RZ ;  /* 0x0000000203037224 */ /* 0x000fc800078e02ff */
[----:B------:R-:W-:Y:S01]  /*2a3a0*/  IMAD.HI.U32 R9, R9, R3, R8 ;  /* 0x0000000309097227 */ /* 0x000fe200078e0008 */
[----:B------:R-:W-:-:S03]  /*2a3b0*/  IABS R3, R4 ;  /* 0x0000000400037213 */ /* 0x000fc60000000000 */
[----:B------:R-:W-:Y:S02]  /*2a3c0*/  IMAD.IADD R8, R6, 0x1, -R7 ;  /* 0x0000000106087824 */ /* 0x000fe400078e0a07 */
[----:B------:R-:W-:-:S03]  /*2a3d0*/  IMAD.MOV R3, RZ, RZ, -R3 ;  /* 0x000000ffff037224 */ /* 0x000fc600078e0a03 */
[----:B------:R-:W-:Y:S02]  /*2a3e0*/  IABS R6, R8 ;  /* 0x0000000800067213 */ /* 0x000fe40000000000 */
[----:B0-----:R-:W-:-:S03]  /*2a3f0*/  MOV R7, R3 ;  /* 0x0000000300077202 */ /* 0x001fc60000000f00 */
[----:B------:R-:W-:-:S04]  /*2a400*/  IMAD.HI.U32 R3, R9, R6, RZ ;  /* 0x0000000609037227 */ /* 0x000fc800078e00ff */
[----:B------:R-:W-:-:S05]  /*2a410*/  IMAD R6, R3, R7, R6 ;  /* 0x0000000703067224 */ /* 0x000fca00078e0206 */
[----:B------:R-:W-:-:S13]  /*2a420*/  ISETP.GT.U32.AND P1, PT, R2, R6, PT ;  /* 0x000000060200720c */ /* 0x000fda0003f24070 */
[----:B------:R-:W-:Y:S01]  /*2a430*/  @!P1 IMAD.IADD R6, R6, 0x1, -R2 ;  /* 0x0000000106069824 */ /* 0x000fe200078e0a02 */
[----:B------:R-:W-:Y:S02]  /*2a440*/  @!P1 IADD3 R3, R3, 0x1, RZ ;  /* 0x0000000103039810 */ /* 0x000fe40007ffe0ff */
[----:B------:R-:W-:Y:S02]  /*2a450*/  ISETP.NE.AND P1, PT, R4, RZ, PT ;  /* 0x000000ff0400720c */ /* 0x000fe40003f25270 */
[----:B------:R-:W-:Y:S02]  /*2a460*/  ISETP.GE.U32.AND P0, PT, R6, R2, PT ;  /* 0x000000020600720c */ /* 0x000fe40003f06070 */
[----:B---3--:R-:W-:-:S04]  /*2a470*/  IABS R2, R5 ;  /* 0x0000000500027213 */ /* 0x008fc80000000000 */
[----:B------:R-:W0:Y:S07]  /*2a480*/  I2F.RP R6, R2 ;  /* 0x0000000200067306 */ /* 0x000e2e0000209400 */
[----:B------:R-:W-:Y:S01]  /*2a490*/  @P0 VIADD R3, R3, 0x1 ;  /* 0x0000000103030836 */ /* 0x000fe20000000000 */
[----:B0-----:R-:W0:Y:S02]  /*2a4a0*/  MUFU.RCP R6, R6 ;  /* 0x0000000600067308 */ /* 0x001e240000001000 */
[----:B0-----:R-:W-:-:S06]  /*2a4b0*/  VIADD R6, R6, 0xffffffe ;  /* 0x0ffffffe06067836 */ /* 0x001fcc0000000000 */
[----:B------:R-:W0:Y:S02]  /*2a4c0*/  F2I.FTZ.U32.TRUNC.NTZ R7, R6 ;  /* 0x0000000600077305 */ /* 0x000e24000021f000 */
[----:B0-----:R-:W-:-:S04]  /*2a4d0*/  IMAD.MOV R6, RZ, RZ, -R7 ;  /* 0x000000ffff067224 */ /* 0x001fc800078e0a07 */
[----:B------:R-:W-:Y:S02]  /*2a4e0*/  IMAD R9, R6, R2, RZ ;  /* 0x0000000206097224 */ /* 0x000fe400078e02ff */
[----:B------:R-:W-:Y:S02]  /*2a4f0*/  IMAD.MOV.U32 R6, RZ, RZ, RZ ;  /* 0x000000ffff067224 */ /* 0x000fe400078e00ff */
[----:B-----5:R-:W-:Y:S02]  /*2a500*/  IMAD.MOV.U32 R11, RZ, RZ, R10 ;  /* 0x000000ffff0b7224 */ /* 0x020fe400078e000a */
[----:B------:R-:W-:Y:S01]  /*2a510*/  IMAD.HI.U32 R10, R7, R9, R6 ;  /* 0x00000009070a7227 */ /* 0x000fe200078e0006 */
[----:B------:R-:W-:-:S03]  /*2a520*/  LOP3.LUT R6, R8, R4, RZ, 0x3c, !PT ;  /* 0x0000000408067212 */ /* 0x000fc600078e3cff */
[----:B------:R-:W-:Y:S01]  /*2a530*/  IMAD.IADD R11, R0, 0x1, R11 ;  /* 0x00000001000b7824 */ /* 0x000fe200078e020b */
[----:B------:R-:W-:Y:S02]  /*2a540*/  ISETP.GE.AND P2, PT, R6, RZ, PT ;  /* 0x000000ff0600720c */ /* 0x000fe40003f46270 */
[----:B------:R-:W-:-:S05]  /*2a550*/  IABS R6, R5 ;  /* 0x0000000500067213 */ /* 0x000fca0000000000 */
[----:B------:R-:W-:-:S04]  /*2a560*/  IMAD.MOV R6, RZ, RZ, -R6 ;  /* 0x000000ffff067224 */ /* 0x000fc800078e0a06 */
[----:B------:R-:W-:Y:S02]  /*2a570*/  IMAD.MOV.U32 R9, RZ, RZ, R6 ;  /* 0x000000ffff097224 */ /* 0x000fe400078e0006 */
[----:B------:R-:W-:Y:S01]  /*2a580*/  @!P2 IMAD.MOV R3, RZ, RZ, -R3 ;  /* 0x000000ffff03a224 */ /* 0x000fe200078e0a03 */
[----:B------:R-:W-:-:S04]  /*2a590*/  @!P1 LOP3.LUT R3, RZ, R4, RZ, 0x33, !PT ;  /* 0x00000004ff039212 */ /* 0x000fc800078e33ff */
[-C--:B------:R-:W-:Y:S01]  /*2a5a0*/  IABS R7, R3.reuse ;  /* 0x0000000300077213 */ /* 0x080fe20000000000 */
[----:B------:R-:W-:-:S04]  /*2a5b0*/  IMAD R4, R4, R3, RZ ;  /* 0x0000000304047224 */ /* 0x000fc800078e02ff */
[----:B------:R-:W-:-:S04]  /*2a5c0*/  IMAD.HI.U32 R6, R10, R7, RZ ;  /* 0x000000070a067227 */ /* 0x000fc800078e00ff */
[----:B------:R-:W-:-:S05]  /*2a5d0*/  IMAD R7, R6, R9, R7 ;  /* 0x0000000906077224 */ /* 0x000fca00078e0207 */
[----:B------:R-:W-:-:S13]  /*2a5e0*/  ISETP.GT.U32.AND P1, PT, R2, R7, PT ;  /* 0x000000070200720c */ /* 0x000fda0003f24070 */
[-C--:B------:R-:W-:Y:S01]  /*2a5f0*/  @!P1 IADD3 R7, R7, -R2.reuse, RZ ;  /* 0x8000000207079210 */ /* 0x080fe20007ffe0ff */
[----:B------:R-:W-:Y:S01]  /*2a600*/  @!P1 VIADD R6, R6, 0x1 ;  /* 0x0000000106069836 */ /* 0x000fe20000000000 */
[----:B------:R-:W-:Y:S02]  /*2a610*/  ISETP.NE.AND P1, PT, R5, RZ, PT ;  /* 0x000000ff0500720c */ /* 0x000fe40003f25270 */
[----:B------:R-:W-:Y:S02]  /*2a620*/  ISETP.GE.U32.AND P0, PT, R7, R2, PT ;  /* 0x000000020700720c */ /* 0x000fe40003f06070 */
[----:B------:R-:W-:-:S04]  /*2a630*/  LOP3.LUT R2, R3, R5, RZ, 0x3c, !PT ;  /* 0x0000000503027212 */ /* 0x000fc800078e3cff */
[----:B------:R-:W-:-:S07]  /*2a640*/  ISETP.GE.AND P2, PT, R2, RZ, PT ;  /* 0x000000ff0200720c */ /* 0x000fce0003f46270 */
[----:B------:R-:W-:-:S06]  /*2a650*/  @P0 VIADD R6, R6, 0x1 ;  /* 0x0000000106060836 */ /* 0x000fcc0000000000 */
[----:B------:R-:W-:Y:S01]  /*2a660*/  @!P2 IMAD.MOV R6, RZ, RZ, -R6 ;  /* 0x000000ffff06a224 */ /* 0x000fe200078e0a06 */
[----:B------:R-:W-:-:S05]  /*2a670*/  @!P1 LOP3.LUT R6, RZ, R5, RZ, 0x33, !PT ;  /* 0x00000005ff069212 */ /* 0x000fca00078e33ff */
[----:B------:R-:W-:-:S04]  /*2a680*/  IMAD.MOV R2, RZ, RZ, -R6 ;  /* 0x000000ffff027224 */ /* 0x000fc800078e0a06 */
[C---:B------:R-:W-:Y:S01]  /*2a690*/  IMAD R3, R5.reuse, R2, R3 ;  /* 0x0000000205037224 */ /* 0x040fe200078e0203 */
[----:B------:R-:W-:Y:S01]  /*2a6a0*/  LEA R5, R5, R6, 0x18 ;  /* 0x0000000605057211 */ /* 0x000fe200078ec0ff */
[----:B------:R-:W-:-:S04]  /*2a6b0*/  IMAD.IADD R2, R8, 0x1, -R4 ;  /* 0x0000000108027824 */ /* 0x000fc800078e0a04 */
[----:B------:R-:W-:-:S05]  /*2a6c0*/  IMAD R0, R3, 0x10000, R5 ;  /* 0x0001000003007824 */ /* 0x000fca00078e0205 */
[----:B------:R2:W-:Y:S04]  /*2a6d0*/  STL [R1+0x8], R0 ;  /* 0x0000080001007387 */ /* 0x0005e80000100800 */
[----:B------:R2:W-:Y:S04]  /*2a6e0*/  STL [R1+0xc], R11 ;  /* 0x00000c0b01007387 */ /* 0x0005e80000100800 */
[----:B------:R2:W-:Y:S01]  /*2a6f0*/  STL [R1+0x4], R2 ;  /* 0x0000040201007387 */ /* 0x0005e20000100800 */
[----:B------:R-:W-:Y:S05]  /*2a700*/  BRA `(.L_x_655) ;  /* 0x0000000000287947 */ /* 0x000fea0003800000 */
.L_x_649:
[----:B------:R-:W-:Y:S01]  /*2a710*/  UMOV UR4, URZ ;  /* 0x0000003f00047c82 */ /* 0x000fe20008000000 */
[----:B------:R-:W-:Y:S01]  /*2a720*/  ULDC UR6, c[0x0][0xc3c] ;  /* 0x00030f0000067ab9 */ /* 0x000fe20000000800 */
[----:B------:R-:W-:Y:S01]  /*2a730*/  UMOV UR5, URZ ;  /* 0x0000003f00057c82 */ /* 0x000fe20008000000 */
[----:B------:R-:W-:Y:S01]  /*2a740*/  IMAD.U32 R3, RZ, RZ, UR4 ;  /* 0x00000004ff037e24 */ /* 0x000fe2000f8e00ff */
[----:B------:R-:W-:Y:S01]  /*2a750*/  MOV R2, UR5 ;  /* 0x0000000500027c02 */ /* 0x000fe20008000f00 */
[----:B------:R-:W-:Y:S01]  /*2a760*/  IMAD.U32 R0, RZ, RZ, UR6 ;  /* 0x00000006ff007e24 */ /* 0x000fe2000f8e00ff */
[----:B------:R1:W-:Y:S04]  /*2a770*/  STL [R1], R6 ;  /* 0x0000000601007387 */ /* 0x0003e80000100800 */
[----:B------:R1:W-:Y:S04]  /*2a780*/  STL [R1+0x4], R3 ;  /* 0x0000040301007387 */ /* 0x0003e80000100800 */
[----:B------:R1:W-:Y:S04]  /*2a790*/  STL [R1+0xc], R0 ;  /* 0x00000c0001007387 */ /* 0x0003e80000100800 */
[----:B------:R1:W-:Y:S02]  /*2a7a0*/  STL [R1+0x8], R2 ;  /* 0x0000080201007387 */ /* 0x0003e40000100800 */
.L_x_655:
[----:B-12---:R-:W2:Y:S04]  /*2a7b0*/  LDL R2, [R1+0xc] ;  /* 0x00000c0001027983 */ /* 0x006ea80000100800 */
[----:B------:R-:W3:Y:S04]  /*2a7c0*/  LDL R3, [R1+0x8] ;  /* 0x0000080001037983 */ /* 0x000ee80000100800 */
[----:B------:R-:W5:Y:S04]  /*2a7d0*/  LDL R4, [R1] ;  /* 0x0000000001047983 */ /* 0x000f680000100800 */
[----:B------:R-:W5:Y:S01]  /*2a7e0*/  LDL R5, [R1+0x4] ;  /* 0x0000040001057983 */ /* 0x000f620000100800 */
[----:B------:R-:W1:Y:S01]  /*2a7f0*/  S2R R0, SR_TID.X ;  /* 0x0000000000007919 */ /* 0x000e620000002100 */
[----:B------:R-:W-:Y:S05]  /*2a800*/  WARPSYNC.ALL ;  /* 0x0000000000007948 */ /* 0x000fea0003800000 */
[----:B-1----:R-:W-:Y:S01]  /*2a810*/  LOP3.LUT R0, R0, 0x1f, RZ, 0xc0, !PT ;  /* 0x0000001f00007812 */ /* 0x002fe200078ec0ff */
[----:B------:R-:W-:Y:S03]  /*2a820*/  BAR.SYNC.DEFER_BLOCKING 0x4, 0x180 ;  /* 0x0106000000007b1d */ /* 0x000fe60000010000 */
[----:B------:R-:W-:-:S13]  /*2a830*/  ISETP.NE.AND P0, PT, R0, RZ, PT ;  /* 0x000000ff0000720c */ /* 0x000fda0003f05270 */
[----:B------:R-:W1:Y:S01]  /*2a840*/  @!P0 S2R R0, SR_CgaCtaId ;  /* 0x0000000000008919 */ /* 0x000e620000008800 */
[----:B--2---:R-:W-:Y:S01]  /*2a850*/  IMAD.MOV.U32 R7, RZ, RZ, R2 ;  /* 0x000000ffff077224 */ /* 0x004fe200078e0002 */
[----:B------:R-:W-:Y:S01]  /*2a860*/  @!P0 MOV R2, 0x400 ;  /* 0x0000040000028802 */ /* 0x000fe20000000f00 */
[----:B---3--:R-:W-:-:S03]  /*2a870*/  IMAD.MOV.U32 R6, RZ, RZ, R3 ;  /* 0x000000ffff067224 */ /* 0x008fc600078e0003 */
[----:B-1----:R-:W-:-:S05]  /*2a880*/  @!P0 LEA R18, R0, R2, 0x18 ;  /* 0x0000000200128211 */ /* 0x002fca00078ec0ff */
[----:B-----5:R1:W-:Y:S01]  /*2a890*/  @!P0 STS.128 [R18+0x388d0], R4 ;  /* 0x0388d00412008388 */ /* 0x0203e20000000c00 */
[----:B------:R-:W-:Y:S06]  /*2a8a0*/  BAR.ARV 0x5, 0x180 ;  /* 0x0146000000007b1d */ /* 0x000fec0000002000 */
.L_x_646:
[----:B------:R-:W3:Y:S01]  /*2a8b0*/  LDL R0, [R1+0xc] ;  /* 0x00000c0001007983 */ /* 0x000ee20000100800 */
[----:B------:R-:W-:Y:S02]  /*2a8c0*/  ULDC UR4, c[0x0][0xc3c] ;  /* 0x00030f0000047ab9 */ /* 0x000fe40000000800 */
[----:B---3--:R-:W-:-:S13]  /*2a8d0*/  ISETP.GE.AND P0, PT, R0, UR4, PT ;  /* 0x0000000400007c0c */ /* 0x008fda000bf06270 */
[----:B------:R-:W-:Y:S05]  /*2a8e0*/  @!P0 BRA `(.L_x_656) ;  /* 0xffffff9400288947 */ /* 0x000fea000383ffff */
[----:B------:R-:W-:Y:S05]  /*2a8f0*/  BSYNC B7 ;  /* 0x0000000000077941 */ /* 0x000fea0003800000 */
.L_x_544:
[----:B---3--:R-:W3:Y:S01]  /*2a900*/  LDL.LU R0, [R1+0x70] ;  /* 0x0000700001007983 */ /* 0x008ee20000300800 */
[----:B------:R-:W-:Y:S01]  /*2a910*/  BSSY B0, `(.L_x_657) ;  /* 0x000000b000007945 */ /* 0x000fe20003800000 */
[----:B-12---:R-:W1:Y:S01]  /*2a920*/  S2R R5, SR_CgaCtaId ;  /* 0x0000000000057919 */ /* 0x006e620000008800 */
[----:B---3--:R-:W-:-:S05]  /*2a930*/  VIADD R0, R0, 0x1 ;  /* 0x0000000100007836 */ /* 0x008fca0000000000 */
[----:B0-----:R-:W-:-:S04]  /*2a940*/  LEA.HI R2, R0, R0, RZ, 0x1 ;  /* 0x0000000000027211 */ /* 0x001fc800078f08ff */
[----:B------:R-:W-:-:S04]  /*2a950*/  LOP3.LUT R3, R2, 0xfffffffe, RZ, 0xc0, !PT ;  /* 0xfffffffe02037812 */ /* 0x000fc800078ec0ff */
[----:B------:R-:W-:Y:S02]  /*2a960*/  IADD3 R3, R0, -R3, RZ ;  /* 0x8000000300037210 */ /* 0x000fe40007ffe0ff */
[----:B------:R-:W-:Y:S02]  /*2a970*/  MOV R0, 0x400 ;  /* 0x0000040000007802 */ /* 0x000fe40000000f00 */
[----:B------:R-:W-:Y:S02]  /*2a980*/  SHF.L.U32 R3, R3, 0x1f, RZ ;  /* 0x0000001f03037819 */ /* 0x000fe400000006ff */
[----:B-1----:R-:W-:-:S04]  /*2a990*/  LEA R0, R5, R0, 0x18 ;  /* 0x0000000005007211 */ /* 0x002fc800078ec0ff */
[----:B------:R-:W0:Y:S02]  /*2a9a0*/  SYNCS.PHASECHK.TRANS64.TRYWAIT P0, [R0+URZ+0x38820], R3 ;  /* 0x03882003000075a7 */ /* 0x000e24000800017f */
[----:B0-----:R-:W-:Y:S05]  /*2a9b0*/  @!P0 BRA `(.L_x_658) ;  /* 0x0000006c007c8947 */ /* 0x001fea0003800000 */
.L_x_926:
[----:B------:R-:W-:Y:S05]  /*2a9c0*/  BSYNC B0 ;  /* 0x0000000000007941 */ /* 0x000fea0003800000 */
.L_x_657:
[----:B------:R-:W-:-:S03]  /*2a9d0*/  UMOV UR4, 0xffffffff ;  /* 0xffffffff00047882 */ /* 0x000fc60000000000 */
[----:B------:R-:W-:Y:S05]  /*2a9e0*/  BRA.DIV UR4, `(.L_x_659) ;  /* 0x0000006e04847947 */ /* 0x000fea000b800000 */
[----:B------:R-:W1:Y:S02]  /*2a9f0*/  S2R R2, SR_TID.X ;  /* 0x0000000000027919 */ /* 0x000e640000002100 */
[----:B-1----:R-:W-:-:S04]  /*2aa00*/  SHF.R.U32.HI R2, RZ, 0x5, R2 ;  /* 0x00000005ff027819 */ /* 0x002fc80000011602 */
[----:B------:R-:W-:-:S05]  /*2aa10*/  LOP3.LUT R2, R2, 0x3, RZ, 0xc0, !PT ;  /* 0x0000000302027812 */ /* 0x000fca00078ec0ff */
[----:B------:R1:W2:Y:S02]  /*2aa20*/  SHFL.IDX PT, R14, R2, RZ, 0x1f ;  /* 0x00001fff020e7589 */ /* 0x0002a400000e0000 */
.L_x_929:
[----:B--2---:R-:W-:-:S13]  /*2aa30*/  ISETP.NE.AND P0, PT, R14, RZ, PT ;  /* 0x000000ff0e00720c */ /* 0x004fda0003f05270 */
[----:B------:R-:W-:Y:S05]  /*2aa40*/  @P0 BRA `(.L_x_340) ;  /* 0x0000000000b00947 */ /* 0x000fea0003800000 */
[----:B------:R-:W-:-:S03]  /*2aa50*/  UMOV UR4, 0xffffffff ;  /* 0xffffffff00047882 */ /* 0x000fc60000000000 */
[----:B------:R-:W-:Y:S05]  /*2aa60*/  BRA.DIV UR4, `(.L_x_660) ;  /* 0x0000006e04987947 */ /* 0x000fea000b800000 */
[----:B------:R-:W-:-:S13]  /*2aa70*/  ELECT P6, URZ, PT ;  /* 0x00000000003f782f */ /* 0x000fda00038c0000 */
.L_x_932:
[----:B------:R-:W-:Y:S05]  /*2aa80*/  @!P6 BRA `(.L_x_340) ;  /* 0x0000000000a0e947 */ /* 0x000fea0003800000 */
[----:B------:R-:W-:-:S06]  /*2aa90*/  ULOP3.LUT UR4, UR37, 0x2, URZ, 0xfc, !UPT ;  /* 0x0000000225047892 */ /* 0x000fcc000f8efc3f */
[----:B-1----:R-:W-:-:S05]  /*2aaa0*/  IMAD.U32 R2, RZ, RZ, UR4 ;  /* 0x00000004ff027e24 */ /* 0x002fca000f8e00ff */
[----:B------:R-:W-:-:S13]  /*2aab0*/  ISETP.NE.AND P0, PT, R2, 0x3, PT ;  /* 0x000000030200780c */ /* 0x000fda0003f05270 */
[----:B------:R-:W-:Y:S05]  /*2aac0*/  @!P0 BRA `(.L_x_661) ;  /* 0x0000000000048947 */ /* 0x000fea0003800000 */
[----:B------:R-:W-:Y:S01]  /*2aad0*/  BPT.TRAP 0x1 ;  /* 0x000000040000795c */ /* 0x000fe20000300000 */
.L_x_661:
        /* <DEDUP_REMOVED lines=10> */
[----:B------:R-:W-:Y:S02]  /*2ab80*/  LOP3.LUT R4, R7, R4, RZ, 0x3c, !PT ;  /* 0x0000000407047212 */ /* 0x000fe400078e3cff */
[----:B------:R-:W-:-:S02]  /*2ab90*/  LEA R7, R3, R2, 0x3 ;  /* 0x0000000203077211 */ /* 0x000fc400078e18ff */
[----:B------:R-:W-:Y:S01]  /*2aba0*/  SHF.L.U32 R2, R4, 0x1f, RZ ;  /* 0x0000001f04027819 */ /* 0x000fe200000006ff */
[----:B0-----:R-:W-:Y:S06]  /*2abb0*/  @!P1 BRA `(.L_x_662) ;  /* 0x0000006c00649947 */ /* 0x001fec0003800000 */
.L_x_933:
[----:B------:R-:W1:Y:S02]  /*2abc0*/  SYNCS.PHASECHK.TRANS64.TRYWAIT P1, [R7+URZ], R2 ;  /* 0x00000002070075a7 */ /* 0x000e64000802017f */
[----:B-1----:R-:W-:Y:S05]  /*2abd0*/  @!P1 BRA `(.L_x_663) ;  /* 0x0000006c00709947 */ /* 0x002fea0003800000 */
.L_x_934:
[----:B------:R-:W-:Y:S05]  /*2abe0*/  @!P0 BRA `(.L_x_664) ;  /* 0x0000000000048947 */ /* 0x000fea0003800000 */
[----:B------:R-:W-:Y:S01]  /*2abf0*/  BPT.TRAP 0x1 ;  /* 0x000000040000795c */ /* 0x000fe20000300000 */
.L_x_664:
[----:B------:R-:W2:Y:S02]  /*2ac00*/  LDL.LU R4, [R1+0x1c] ;  /* 0x00001c0001047983 */ /* 0x000ea40000300800 */
[----:B--2---:R-:W-:-:S04]  /*2ac10*/  IMAD R4, R4, 0x8, R0 ;  /* 0x0000000804047824 */ /* 0x004fc800078e0200 */
[----:B------:R-:W2:Y:S02]  /*2ac20*/  SYNCS.PHASECHK.TRANS64.TRYWAIT P1, [R4+URZ+0x38860], R5 ;  /* 0x03886005040075a7 */ /* 0x000ea4000802017f */
[----:B--2---:R-:W-:Y:S05]  /*2ac30*/  @!P1 BRA `(.L_x_665) ;  /* 0x0000006c006c9947 */ /* 0x004fea0003800000 */
.L_x_935:
[----:B------:R-:W-:Y:S05]  /*2ac40*/  @!P0 BRA `(.L_x_666) ;  /* 0x0000000000048947 */ /* 0x000fea0003800000 */
[----:B------:R-:W-:Y:S01]  /*2ac50*/  BPT.TRAP 0x1 ;  /* 0x000000040000795c */ /* 0x000fe20000300000 */
.L_x_666:
[----:B------:R-:W-:-:S04]  /*2ac60*/  IMAD R3, R3, 0x8, R0 ;  /* 0x0000000803037824 */ /* 0x000fc800078e0200 */
[----:B------:R-:W3:Y:S02]  /*2ac70*/  SYNCS.PHASECHK.TRANS64.TRYWAIT P1, [R3+URZ+0x38860], R2 ;  /* 0x03886002030075a7 */ /* 0x000ee4000802017f */
[----:B---3--:R-:W-:Y:S05]  /*2ac80*/  @!P1 BRA `(.L_x_667) ;  /* 0x0000006c006c9947 */ /* 0x008fea0003800000 */
.L_x_936:
[----:B------:R-:W-:Y:S05]  /*2ac90*/  @!P0 BRA `(.L_x_668) ;  /* 0x0000000000048947 */ /* 0x000fea0003800000 */
[----:B------:R-:W-:Y:S01]  /*2aca0*/  BPT.TRAP 0x1 ;  /* 0x000000040000795c */ /* 0x000fe20000300000 */
.L_x_668:
[----:B------:R-:W5:Y:S02]  /*2acb0*/  SYNCS.PHASECHK.TRANS64.TRYWAIT P0, [R4+URZ+0x38880], R5 ;  /* 0x03888005040075a7 */ /* 0x000f64000800017f */
[----:B-----5:R-:W-:Y:S05]  /*2acc0*/  @!P0 BRA `(.L_x_669) ;  /* 0x0000006c00708947 */ /* 0x020fea0003800000 */
.L_x_670:
[----:B------:R0:W0:Y:S02]  /*2acd0*/  SYNCS.PHASECHK.TRANS64.TRYWAIT P0, [R3+URZ+0x38880], R2 ;  /* 0x03888002030075a7 */ /* 0x000024000800017f */
[----:B0-----:R-:W-:Y:S05]  /*2ace0*/  @!P0 NANOSLEEP.SYNCS 0x989680 ;  /* 0x009896800000895d */ /* 0x001fea0003900000 */
[----:B------:R-:W0:Y:S02]  /*2acf0*/  @!P0 SYNCS.PHASECHK.TRANS64 P0, [R3+URZ+0x38880], R2 ;  /* 0x03888002030085a7 */ /* 0x000e24000800007f */
[----:B0-----:R-:W-:Y:S05]  /*2ad00*/  @!P0 BRA `(.L_x_670) ;  /* 0xfffffffc00f08947 */ /* 0x001fea000383ffff */
.L_x_340:
[----:B------:R-:W-:Y:S05]  /*2ad10*/  BSYNC B8 ;  /* 0x0000000000087941 */ /* 0x000fea0003800000 */
.L_x_337:
[----:B------:R-:W-:Y:S05]  /*2ad20*/  EXIT ;  /* 0x000000000000794d */ /* 0x000fea0003800000 */
.L_x_364:
[----:B-1----:R1:W2:Y:S02]  /*2ad30*/  SYNCS.PHASECHK.TRANS64.TRYWAIT P6, [R112+URZ+0x38890], R126 ;  /* 0x0388907e700075a7 */ /* 0x0022a400080c017f */
[----:B--2---:R-:W-:Y:S05]  /*2ad40*/  @!P6 NANOSLEEP.SYNCS 0x989680 ;  /* 0x009896800000e95d */ /* 0x004fea0003900000 */
[----:B------:R-:W2:Y:S02]  /*2ad50*/  @!P6 SYNCS.PHASECHK.TRANS64 P6, [R112+URZ+0x38890], R126 ;  /* 0x0388907e7000e5a7 */ /* 0x000ea400080c007f */
[----:B--2---:R-:W-:Y:S05]  /*2ad60*/  @!P6 BRA `(.L_x_364) ;  /* 0xfffffffc00f0e947 */ /* 0x004fea000383ffff */
[----:B------:R-:W-:Y:S05]  /*2ad70*/  BRA `(.L_x_671) ;  /* 0xfffffd8c00d47947 */ /* 0x000fea000383ffff */
.L_x_398:
[----:B-1----:R1:W2:Y:S02]  /*2ad80*/  SYNCS.PHASECHK.TRANS64.TRYWAIT P3, [R112+URZ+0x38890], R126 ;  /* 0x0388907e700075a7 */ /* 0x0022a4000806017f */
[----:B--2---:R-:W-:Y:S05]  /*2ad90*/  @!P3 NANOSLEEP.SYNCS 0x989680 ;  /* 0x009896800000b95d */ /* 0x004fea0003900000 */
[----:B------:R-:W2:Y:S02]  /*2ada0*/  @!P3 SYNCS.PHASECHK.TRANS64 P3, [R112+URZ+0x38890], R126 ;  /* 0x0388907e7000b5a7 */ /* 0x000ea4000806007f */
[----:B--2---:R-:W-:Y:S05]  /*2adb0*/  @!P3 BRA `(.L_x_398) ;  /* 0xfffffffc00f0b947 */ /* 0x004fea000383ffff */
[----:B------:R-:W-:Y:S05]  /*2adc0*/  BRA `(.L_x_672) ;  /* 0xfffffdd000d87947 */ /* 0x000fea000383ffff */
.L_x_415:
[----:B-1----:R1:W2:Y:S02]  /*2add0*/  SYNCS.PHASECHK.TRANS64.TRYWAIT P2, [R112+URZ+0x38890], R126 ;  /* 0x0388907e700075a7 */ /* 0x0022a4000804017f */
[----:B--2---:R-:W-:Y:S05]  /*2ade0*/  @!P2 NANOSLEEP.SYNCS 0x989680 ;  /* 0x009896800000a95d */ /* 0x004fea0003900000 */
[----:B------:R-:W2:Y:S02]  /*2adf0*/  @!P2 SYNCS.PHASECHK.TRANS64 P2, [R112+URZ+0x38890], R126 ;  /* 0x0388907e7000a5a7 */ /* 0x000ea4000804007f */
[----:B--2---:R-:W-:Y:S05]  /*2ae00*/  @!P2 BRA `(.L_x_415) ;  /* 0xfffffffc00f0a947 */ /* 0x004fea000383ffff */
[----:B------:R-:W-:Y:S05]  /*2ae10*/  BRA `(.L_x_673) ;  /* 0xfffffe1800047947 */ /* 0x000fea000383ffff */
.L_x_425:
[----:B--2---:R2:W3:Y:S02]  /*2ae20*/  SYNCS.PHASECHK.TRANS64.TRYWAIT P3, [R112+URZ+0x388b0], R126 ;  /* 0x0388b07e700075a7 */ /* 0x0044e4000806017f */
[----:B---3--:R-:W-:Y:S05]  /*2ae30*/  @!P3 NANOSLEEP.SYNCS 0x989680 ;  /* 0x009896800000b95d */ /* 0x008fea0003900000 */
[----:B------:R-:W3:Y:S02]  /*2ae40*/  @!P3 SYNCS.PHASECHK.TRANS64 P3, [R112+URZ+0x388b0], R126 ;  /* 0x0388b07e7000b5a7 */ /* 0x000ee4000806007f */
[----:B---3--:R-:W-:Y:S05]  /*2ae50*/  @!P3 BRA `(.L_x_425) ;  /* 0xfffffffc00f0b947 */ /* 0x008fea000383ffff */
[----:B------:R-:W-:Y:S05]  /*2ae60*/  BRA `(.L_x_674) ;  /* 0xfffffe1c00687947 */ /* 0x000fea000383ffff */
.L_x_439:
[----:B------:R-:W-:Y:S01]  /*2ae70*/  BSSY B0, `(.L_x_675) ;  /* 0x0000007000007945 */ /* 0x000fe20003800000 */
[----:B------:R-:W-:Y:S01]  /*2ae80*/  IMAD.MOV.U32 R12, RZ, RZ, RZ ;  /* 0x000000ffff0c7224 */ /* 0x000fe200078e00ff */
[----:B------:R-:W-:Y:S01]  /*2ae90*/  MOV R15, 0xffffffff ;  /* 0xffffffff000f7802 */ /* 0x000fe20000000f00 */
[----:B------:R-:W-:-:S07]  /*2aea0*/  IMAD.MOV.U32 R11, RZ, RZ, 0x1f ;  /* 0x0000001fff0b7424 */ /* 0x000fce00078e00ff */
[----:B-----5:R-:W-:Y:S05]  /*2aeb0*/  WARPSYNC.COLLECTIVE R15, `(.L_x_676) ;  /* 0x000000000f087348 */ /* 0x020fea0003c00000 */
[----:B------:R0:W1:Y:S02]  /*2aec0*/  SHFL.IDX P6, R14, R13, R12, R11 ;  /* 0x0000000c0d0e7389 */ /* 0x00006400000c000b */
[----:B01---5:R-:W-:Y:S01]  /*2aed0*/  ENDCOLLECTIVE ;  /* 0x000000000000791b */ /* 0x023fe20003800000 */
.L_x_676:
[----:B------:R-:W-:Y:S05]  /*2aee0*/  BSYNC B0 ;  /* 0x0000000000007941 */ /* 0x000fea0003800000 */
.L_x_675:
[----:B------:R1:W-:Y:S01]  /*2aef0*/  STL [R1+0x30], R14 ;  /* 0x0000300e01007387 */ /* 0x0003e20000100800 */
[----:B------:R-:W-:Y:S05]  /*2af00*/  BRA `(.L_x_677) ;  /* 0xfffffe2c005c7947 */ /* 0x000fea000383ffff */
.L_x_451:
[----:B------:R-:W-:Y:S01]  /*2af10*/  BSSY B1, `(.L_x_678) ;  /* 0x0000008000017945 */ /* 0x000fe20003800000 */
[----:B------:R-:W-:Y:S02]  /*2af20*/  IMAD.MOV.U32 R13, RZ, RZ, R24 ;  /* 0x000000ffff0d7224 */ /* 0x000fe400078e0018 */
[----:B------:R-:W-:Y:S02]  /*2af30*/  IMAD.MOV.U32 R12, RZ, RZ, RZ ;  /* 0x000000ffff0c7224 */ /* 0x000fe400078e00ff */
[----:B------:R-:W-:Y:S02]  /*2af40*/  IMAD.MOV.U32 R11, RZ, RZ, 0x181f ;  /* 0x0000181fff0b7424 */ /* 0x000fe400078e00ff */
[----:B------:R-:W-:-:S07]  /*2af50*/  IMAD.MOV.U32 R15, RZ, RZ, -0x1 ;  /* 0xffffffffff0f7424 */ /* 0x000fce00078e00ff */
[----:B-1----:R-:W-:Y:S05]  /*2af60*/  WARPSYNC.COLLECTIVE R15, `(.L_x_679) ;  /* 0x000000000f087348 */ /* 0x002fea0003c00000 */
[----:B-1----:R0:W1:Y:S02]  /*2af70*/  SHFL.IDX P6, R14, R13, R12, R11 ;  /* 0x0000000c0d0e7389 */ /* 0x00206400000c000b */
[----:B01----:R-:W-:Y:S01]  /*2af80*/  ENDCOLLECTIVE ;  /* 0x000000000000791b */ /* 0x003fe20003800000 */
.L_x_679:
[----:B------:R-:W-:Y:S05]  /*2af90*/  BSYNC B1 ;  /* 0x0000000000017941 */ /* 0x000fea0003800000 */
.L_x_678:
[----:B------:R-:W-:Y:S01]  /*2afa0*/  IMAD.MOV.U32 R13, RZ, RZ, R26 ;  /* 0x000000ffff0d7224 */ /* 0x000fe200078e001a */
[----:B------:R-:W-:Y:S01]  /*2afb0*/  MOV R3, R14 ;  /* 0x0000000e00037202 */ /* 0x000fe20000000f00 */
[----:B------:R-:W-:Y:S02]  /*2afc0*/  IMAD.MOV.U32 R12, RZ, RZ, RZ ;  /* 0x000000ffff0c7224 */ /* 0x000fe400078e00ff */
[----:B------:R-:W-:Y:S02]  /*2afd0*/  IMAD.MOV.U32 R11, RZ, RZ, 0x181f ;  /* 0x0000181fff0b7424 */ /* 0x000fe400078e00ff */
[----:B------:R-:W-:-:S07]  /*2afe0*/  IMAD.MOV.U32 R15, RZ, RZ, -0x1 ;  /* 0xffffffffff0f7424 */ /* 0x000fce00078e00ff */
[----:B------:R-:W-:Y:S05]  /*2aff0*/  WARPSYNC.COLLECTIVE R15, `(.L_x_680) ;  /* 0x000000000f087348 */ /* 0x000fea0003c00000 */
[----:B------:R0:W1:Y:S02]  /*2b000*/  SHFL.IDX P6, R14, R13, R12, R11 ;  /* 0x0000000c0d0e7389 */ /* 0x00006400000c000b */
[----:B01----:R-:W-:Y:S01]  /*2b010*/  ENDCOLLECTIVE ;  /* 0x000000000000791b */ /* 0x003fe20003800000 */
.L_x_680:
[----:B------:R-:W-:Y:S01]  /*2b020*/  IMAD.MOV.U32 R13, RZ, RZ, R28 ;  /* 0x000000ffff0d7224 */ /* 0x000fe200078e001c */
[----:B------:R-:W-:-:S07]  /*2b030*/  MOV R26, R14 ;  /* 0x0000000e001a7202 */ /* 0x000fce0000000f00 */
[----:B------:R-:W-:Y:S05]  /*2b040*/  WARPSYNC.COLLECTIVE R15, `(.L_x_681) ;  /* 0x000000000f087348 */ /* 0x000fea0003c00000 */
[----:B------:R0:W1:Y:S02]  /*2b050*/  SHFL.IDX P6, R14, R13, R12, R11 ;  /* 0x0000000c0d0e7389 */ /* 0x00006400000c000b */
[----:B01----:R-:W-:Y:S01]  /*2b060*/  ENDCOLLECTIVE ;  /* 0x000000000000791b */ /* 0x003fe20003800000 */
.L_x_681:
[----:B------:R-:W-:Y:S02]  /*2b070*/  IMAD.MOV.U32 R13, RZ, RZ, R30 ;  /* 0x000000ffff0d7224 */ /* 0x000fe400078e001e */
[----:B------:R-:W-:-:S07]  /*2b080*/  IMAD.MOV.U32 R27, RZ, RZ, R14 ;  /* 0x000000ffff1b7224 */ /* 0x000fce00078e000e */
[----:B------:R-:W-:Y:S05]  /*2b090*/  WARPSYNC.COLLECTIVE R15, `(.L_x_682) ;  /* 0x000000000f087348 */ /* 0x000fea0003c00000 */
[----:B------:R0:W1:Y:S02]  /*2b0a0*/  SHFL.IDX P6, R14, R13, R12, R11 ;  /* 0x0000000c0d0e7389 */ /* 0x00006400000c000b */
[----:B01----:R-:W-:Y:S01]  /*2b0b0*/  ENDCOLLECTIVE ;  /* 0x000000000000791b */ /* 0x003fe20003800000 */
.L_x_682:
[----:B------:R-:W-:Y:S01]  /*2b0c0*/  IMAD.MOV.U32 R20, RZ, RZ, R14 ;  /* 0x000000ffff147224 */ /* 0x000fe200078e000e */
[----:B------:R-:W-:Y:S06]  /*2b0d0*/  BRA `(.L_x_683) ;  /* 0xfffffe3000547947 */ /* 0x000fec000383ffff */
.L_x_455:
[----:B0-----:R0:W1:Y:S02]  /*2b0e0*/  SYNCS.PHASECHK.TRANS64.TRYWAIT P0, [R22+URZ+0x38800], R35 ;  /* 0x03880023160075a7 */ /* 0x001064000800017f */
[----:B-1----:R-:W-:Y:S05]  /*2b0f0*/  @!P0 NANOSLEEP.SYNCS 0x989680 ;  /* 0x009896800000895d */ /* 0x002fea0003900000 */
[----:B------:R-:W1:Y:S02]  /*2b100*/  @!P0 SYNCS.PHASECHK.TRANS64 P0, [R22+URZ+0x38800], R35 ;  /* 0x03880023160085a7 */ /* 0x000e64000800007f */
[----:B-1----:R-:W-:Y:S05]  /*2b110*/  @!P0 BRA `(.L_x_455) ;  /* 0xfffffffc00f08947 */ /* 0x002fea000383ffff */
[----:B------:R-:W-:Y:S05]  /*2b120*/  BRA `(.L_x_684) ;  /* 0xfffffe3400b47947 */ /* 0x000fea000383ffff */
.L_x_471:
[----:B------:R-:W-:Y:S01]  /*2b130*/  BSSY B1, `(.L_x_685) ;  /* 0x0000008000017945 */ /* 0x000fe20003800000 */
[----:B------:R-:W-:Y:S01]  /*2b140*/  MOV R13, R24 ;  /* 0x00000018000d7202 */ /* 0x000fe20000000f00 */
[----:B------:R-:W-:Y:S02]  /*2b150*/  IMAD.MOV.U32 R12, RZ, RZ, RZ ;  /* 0x000000ffff0c7224 */ /* 0x000fe400078e00ff */
[----:B------:R-:W-:Y:S02]  /*2b160*/  IMAD.MOV.U32 R11, RZ, RZ, 0x181f ;  /* 0x0000181fff0b7424 */ /* 0x000fe400078e00ff */
[----:B------:R-:W-:-:S07]  /*2b170*/  IMAD.MOV.U32 R15, RZ, RZ, -0x1 ;  /* 0xffffffffff0f7424 */ /* 0x000fce00078e00ff */
[----:B-1----:R-:W-:Y:S05]  /*2b180*/  WARPSYNC.COLLECTIVE R15, `(.L_x_686) ;  /* 0x000000000f087348 */ /* 0x002fea0003c00000 */
[----:B-1----:R0:W1:Y:S02]  /*2b190*/  SHFL.IDX P6, R14, R13, R12, R11 ;  /* 0x0000000c0d0e7389 */ /* 0x00206400000c000b */
[----:B01----:R-:W-:Y:S01]  /*2b1a0*/  ENDCOLLECTIVE ;  /* 0x000000000000791b */ /* 0x003fe20003800000 */
.L_x_686:
[----:B------:R-:W-:Y:S05]  /*2b1b0*/  BSYNC B1 ;  /* 0x0000000000017941 */ /* 0x000fea0003800000 */
.L_x_685:
[----:B------:R-:W-:Y:S01]  /*2b1c0*/  MOV R13, R26 ;  /* 0x0000001a000d7202 */ /* 0x000fe20000000f00 */
[----:B------:R-:W-:Y:S02]  /*2b1d0*/  IMAD.MOV.U32 R12, RZ, RZ, RZ ;  /* 0x000000ffff0c7224 */ /* 0x000fe400078e00ff */
[----:B------:R-:W-:Y:S02]  /*2b1e0*/  IMAD.MOV.U32 R11, RZ, RZ, 0x181f ;  /* 0x0000181fff0b7424 */ /* 0x000fe400078e00ff */
[----:B------:R-:W-:Y:S02]  /*2b1f0*/  IMAD.MOV.U32 R15, RZ, RZ, -0x1 ;  /* 0xffffffffff0f7424 */ /* 0x000fe400078e00ff */
[----:B------:R-:W-:-:S07]  /*2b200*/  IMAD.MOV.U32 R3, RZ, RZ, R14 ;  /* 0x000000ffff037224 */ /* 0x000fce00078e000e */
[----:B------:R-:W-:Y:S05]  /*2b210*/  WARPSYNC.COLLECTIVE R15, `(.L_x_687) ;  /* 0x000000000f087348 */ /* 0x000fea0003c00000 */
[----:B------:R0:W1:Y:S02]  /*2b220*/  SHFL.IDX P6, R14, R13, R12, R11 ;  /* 0x0000000c0d0e7389 */ /* 0x00006400000c000b */
[----:B01----:R-:W-:Y:S01]  /*2b230*/  ENDCOLLECTIVE ;  /* 0x000000000000791b */ /* 0x003fe20003800000 */
.L_x_687:
[----:B------:R-:W-:Y:S01]  /*2b240*/  MOV R13, R28 ;  /* 0x0000001c000d7202 */ /* 0x000fe20000000f00 */
[----:B------:R-:W-:-:S07]  /*2b250*/  IMAD.MOV.U32 R27, RZ, RZ, R14 ;  /* 0x000000ffff1b7224 */ /* 0x000fce00078e000e */
[----:B------:R-:W-:Y:S05]  /*2b260*/  WARPSYNC.COLLECTIVE R15, `(.L_x_688) ;  /* 0x000000000f087348 */ /* 0x000fea0003c00000 */
[----:B------:R0:W1:Y:S02]  /*2b270*/  SHFL.IDX P6, R14, R13, R12, R11 ;  /* 0x0000000c0d0e7389 */ /* 0x00006400000c000b */
[----:B01----:R-:W-:Y:S01]  /*2b280*/  ENDCOLLECTIVE ;  /* 0x000000000000791b */ /* 0x003fe20003800000 */
.L_x_688:
[----:B------:R-:W-:Y:S02]  /*2b290*/  IMAD.MOV.U32 R13, RZ, RZ, R30 ;  /* 0x000000ffff0d7224 */ /* 0x000fe400078e001e */
[----:B------:R-:W-:-:S07]  /*2b2a0*/  IMAD.MOV.U32 R21, RZ, RZ, R14 ;  /* 0x000000ffff157224 */ /* 0x000fce00078e000e */
[----:B------:R-:W-:Y:S05]  /*2b2b0*/  WARPSYNC.COLLECTIVE R15, `(.L_x_689) ;  /* 0x000000000f087348 */ /* 0x000fea0003c00000 */
[----:B------:R0:W1:Y:S02]  /*2b2c0*/  SHFL.IDX P6, R14, R13, R12, R11 ;  /* 0x0000000c0d0e7389 */ /* 0x00006400000c000b */
[----:B01----:R-:W-:Y:S01]  /*2b2d0*/  ENDCOLLECTIVE ;  /* 0x000000000000791b */ /* 0x003fe20003800000 */
.L_x_689:
[----:B------:R-:W-:Y:S05]  /*2b2e0*/  BRA `(.L_x_690) ;  /* 0xfffffe64006c7947 */ /* 0x000fea000383ffff */
.L_x_475:
[----:B0-----:R0:W1:Y:S02]  /*2b2f0*/  SYNCS.PHASECHK.TRANS64.TRYWAIT P4, [R22+URZ+0x38800], R39 ;  /* 0x03880027160075a7 */ /* 0x001064000808017f */
[----:B-1----:R-:W-:Y:S05]  /*2b300*/  @!P4 NANOSLEEP.SYNCS 0x989680 ;  /* 0x009896800000c95d */ /* 0x002fea0003900000 */
[----:B------:R-:W1:Y:S02]  /*2b310*/  @!P4 SYNCS.PHASECHK.TRANS64 P4, [R22+URZ+0x38800], R39 ;  /* 0x038800271600c5a7 */ /* 0x000e64000808007f */
[----:B-1----:R-:W-:Y:S05]  /*2b320*/  @!P4 BRA `(.L_x_475) ;  /* 0xfffffffc00f0c947 */ /* 0x002fea000383ffff */
[----:B------:R-:W-:Y:S05]  /*2b330*/  BRA `(.L_x_691) ;  /* 0xfffffe6800d47947 */ /* 0x000fea000383ffff */
.L_x_485:
[----:B-1----:R1:W3:Y:S02]  /*2b340*/  SYNCS.PHASECHK.TRANS64.TRYWAIT P1, [R3+URZ+0x38830], R6 ;  /* 0x03883006030075a7 */ /* 0x0022e4000802017f */
[----:B---3--:R-:W-:Y:S05]  /*2b350*/  @!P1 NANOSLEEP.SYNCS 0x989680 ;  /* 0x009896800000995d */ /* 0x008fea0003900000 */
[----:B------:R-:W3:Y:S02]  /*2b360*/  @!P1 SYNCS.PHASECHK.TRANS64 P1, [R3+URZ+0x38830], R6 ;  /* 0x03883006030095a7 */ /* 0x000ee4000802007f */
[----:B---3--:R-:W-:Y:S05]  /*2b370*/  @!P1 BRA `(.L_x_485) ;  /* 0xfffffffc00f09947 */ /* 0x008fea000383ffff */
[----:B------:R-:W-:Y:S05]  /*2b380*/  BRA `(.L_x_484) ;  /* 0xfffffe9c00f47947 */ /* 0x000fea000383ffff */
.L_x_491:
[----:B-1----:R1:W2:Y:S02]  /*2b390*/  SYNCS.PHASECHK.TRANS64.TRYWAIT P2, [R0+URZ+0x38830], R8 ;  /* 0x03883008000075a7 */ /* 0x0022a4000804017f */
[----:B--2---:R-:W-:Y:S05]  /*2b3a0*/  @!P2 NANOSLEEP.SYNCS 0x989680 ;  /* 0x009896800000a95d */ /* 0x004fea0003900000 */
[----:B------:R-:W2:Y:S02]  /*2b3b0*/  @!P2 SYNCS.PHASECHK.TRANS64 P2, [R0+URZ+0x38830], R8 ;  /* 0x038830080000a5a7 */ /* 0x000ea4000804007f */
[----:B--2---:R-:W-:Y:S05]  /*2b3c0*/  @!P2 BRA `(.L_x_491) ;  /* 0xfffffffc00f0a947 */ /* 0x004fea000383ffff */
[----:B------:R-:W-:Y:S05]  /*2b3d0*/  BRA `(.L_x_490) ;  /* 0xfffffecc003c7947 */ /* 0x000fea000383ffff */
.L_x_495:
[----:B-1----:R1:W2:Y:S02]  /*2b3e0*/  SYNCS.PHASECHK.TRANS64.TRYWAIT P1, [R8+URZ+0x38850], R0 ;  /* 0x03885000080075a7 */ /* 0x0022a4000802017f */
[----:B--2---:R-:W-:Y:S05]  /*2b3f0*/  @!P1 NANOSLEEP.SYNCS 0x989680 ;  /* 0x009896800000995d */ /* 0x004fea0003900000 */
[----:B------:R-:W2:Y:S02]  /*2b400*/  @!P1 SYNCS.PHASECHK.TRANS64 P1, [R8+URZ+0x38850], R0 ;  /* 0x03885000080095a7 */ /* 0x000ea4000802007f */
[----:B--2---:R-:W-:Y:S05]  /*2b410*/  @!P1 BRA `(.L_x_495) ;  /* 0xfffffffc00f09947 */ /* 0x004fea000383ffff */
[----:B------:R-:W-:Y:S05]  /*2b420*/  BRA `(.L_x_492) ;  /* 0xfffffed000c07947 */ /* 0x000fea000383ffff */
.L_x_501:
[----:B-1----:R1:W2:Y:S02]  /*2b430*/  SYNCS.PHASECHK.TRANS64.TRYWAIT P1, [R7+URZ+0x38850], R4 ;  /* 0x03885004070075a7 */ /* 0x0022a4000802017f */
[----:B--2---:R-:W-:Y:S05]  /*2b440*/  @!P1 NANOSLEEP.SYNCS 0x989680 ;  /* 0x009896800000995d */ /* 0x004fea0003900000 */
[----:B------:R-:W2:Y:S02]  /*2b450*/  @!P1 SYNCS.PHASECHK.TRANS64 P1, [R7+URZ+0x38850], R4 ;  /* 0x03885004070095a7 */ /* 0x000ea4000802007f */
[----:B--2---:R-:W-:Y:S05]  /*2b460*/  @!P1 BRA `(.L_x_501) ;  /* 0xfffffffc00f09947 */ /* 0x004fea000383ffff */
[----:B------:R-:W-:Y:S05]  /*2b470*/  BRA `(.L_x_500) ;  /* 0xfffffef000cc7947 */ /* 0x000fea000383ffff */
.L_x_505:
        /* <DEDUP_REMOVED lines=10> */
[----:B-----5:R-:W-:Y:S01]  /*2b520*/  IMAD.MOV.U32 R12, RZ, RZ, R0 ;  /* 0x000000ffff0c7224 */ /* 0x020fe200078e0000 */
[----:B------:R-:W-:Y:S01]  /*2b530*/  SEL R60, R13, R60, P0 ;  /* 0x0000003c0d3c7207 */ /* 0x000fe20000000000 */
[----:B------:R-:W-:Y:S01]  /*2b540*/  IMAD.MOV.U32 R13, RZ, RZ, R55 ;  /* 0x000000ffff0d7224 */ /* 0x000fe200078e0037 */
[----:B------:R-:W-:Y:S01]  /*2b550*/  SEL R68, R15, R68, P0 ;  /* 0x000000440f447207 */ /* 0x000fe20000000000 */
[----:B------:R-:W-:Y:S01]  /*2b560*/  IMAD.MOV.U32 R15, RZ, RZ, -0x1 ;  /* 0xffffffffff0f7424 */ /* 0x000fe200078e00ff */
[----:B------:R-:W-:-:S02]  /*2b570*/  MOV R11, 0x1c1f ;  /* 0x00001c1f000b7802 */ /* 0x000fc40000000f00 */
[----:B------:R-:W-:Y:S02]  /*2b580*/  SEL R34, R14, R33, P0 ;  /* 0x000000210e227207 */ /* 0x000fe40000000000 */
[----:B------:R-:W-:-:S07]  /*2b590*/  SEL R33, R33, R14, P0 ;  /* 0x0000000e21217207 */ /* 0x000fce0000000000 */
[----:B01----:R-:W-:Y:S05]  /*2b5a0*/  WARPSYNC.COLLECTIVE R15, `(.L_x_692) ;  /* 0x000000000f087348 */ /* 0x003fea0003c00000 */
[----:B------:R2:W3:Y:S02]  /*2b5b0*/  SHFL.IDX P6, R14, R13, R12, R11 ;  /* 0x0000000c0d0e7389 */ /* 0x0004e400000c000b */
[----:B0123--:R-:W-:Y:S01]  /*2b5c0*/  ENDCOLLECTIVE ;  /* 0x000000000000791b */ /* 0x00ffe20003800000 */
.L_x_692:
[----:B------:R-:W-:Y:S02]  /*2b5d0*/  LOP3.LUT R2, R0, 0x2, RZ, 0x3c, !PT ;  /* 0x0000000200027812 */ /* 0x000fe400078e3cff */
[----:B------:R-:W-:Y:S02]  /*2b5e0*/  SEL R39, R9, R8, P0 ;  /* 0x0000000809277207 */ /* 0x000fe40000000000 */
[----:B------:R-:W-:Y:S02]  /*2b5f0*/  SEL R9, R8, R9, P0 ;  /* 0x0000000908097207 */ /* 0x000fe40000000000 */
[----:B------:R-:W-:Y:S02]  /*2b600*/  SEL R210, R10, R147, P0 ;  /* 0x000000930ad27207 */ /* 0x000fe40000000000 */
[----:B------:R-:W-:Y:S02]  /*2b610*/  SEL R211, R147, R10, P0 ;  /* 0x0000000a93d37207 */ /* 0x000fe40000000000 */
[----:B------:R-:W-:-:S02]  /*2b620*/  SEL R21, R32, R25, P0 ;  /* 0x0000001920157207 */ /* 0x000fc40000000000 */
[----:B------:R-:W-:Y:S01]  /*2b630*/  SEL R24, R25, R32, P0 ;  /* 0x0000002019187207 */ /* 0x000fe20000000000 */
[----:B------:R-:W-:Y:S01]  /*2b640*/  IMAD.MOV.U32 R13, RZ, RZ, R4 ;  /* 0x000000ffff0d7224 */ /* 0x000fe200078e0004 */
[----:B------:R-:W-:Y:S02]  /*2b650*/  SEL R25, R44, R20, P0 ;  /* 0x000000142c197207 */ /* 0x000fe40000000000 */
[----:B------:R-:W-:Y:S02]  /*2b660*/  SEL R51, R20, R44, P0 ;  /* 0x0000002c14337207 */ /* 0x000fe40000000000 */
[----:B------:R-:W-:Y:S02]  /*2b670*/  SEL R44, R76, R48, P0 ;  /* 0x000000304c2c7207 */ /* 0x000fe40000000000 */
[----:B------:R-:W-:Y:S02]  /*2b680*/  SEL R32, R45, R73, P0 ;  /* 0x000000492d207207 */ /* 0x000fe40000000000 */
[----:B------:R-:W-:Y:S01]  /*2b690*/  SEL R48, R48, R76, P0 ;  /* 0x0000004c30307207 */ /* 0x000fe20000000000 */
[----:B------:R-:W-:Y:S01]  /*2b6a0*/  IMAD.MOV.U32 R3, RZ, RZ, R14 ;  /* 0x000000ffff037224 */ /* 0x000fe200078e000e */
[----:B------:R-:W-:-:S07]  /*2b6b0*/  SEL R28, R73, R45, P0 ;  /* 0x0000002d491c7207 */ /* 0x000fce0000000000 */
[----:B------:R-:W-:Y:S05]  /*2b6c0*/  WARPSYNC.COLLECTIVE R15, `(.L_x_693) ;  /* 0x000000000f087348 */ /* 0x000fea0003c00000 */
[----:B------:R0:W1:Y:S02]  /*2b6d0*/  SHFL.IDX P6, R14, R13, R12, R11 ;  /* 0x0000000c0d0e7389 */ /* 0x00006400000c000b */
[----:B01----:R-:W-:Y:S01]  /*2b6e0*/  ENDCOLLECTIVE ;  /* 0x000000000000791b */ /* 0x003fe20003800000 */
.L_x_693:
[----:B------:R-:W-:Y:S02]  /*2b6f0*/  SEL R43, R84, R56, P0 ;  /* 0x00000038542b7207 */ /* 0x000fe40000000000 */
[----:B------:R-:W-:Y:S02]  /*2b700*/  SEL R27, R53, R81, P0 ;  /* 0x00000051351b7207 */ /* 0x000fe40000000000 */
[----:B------:R-:W-:Y:S02]  /*2b710*/  SEL R56, R56, R84, P0 ;  /* 0x0000005438387207 */ /* 0x000fe40000000000 */
[----:B------:R-:W-:Y:S02]  /*2b720*/  SEL R26, R81, R53, P0 ;  /* 0x00000035511a7207 */ /* 0x000fe40000000000 */
[----:B------:R-:W-:Y:S02]  /*2b730*/  SEL R45, R92, R64, P0 ;  /* 0x000000405c2d7207 */ /* 0x000fe40000000000 */
[----:B------:R-:W-:-:S02]  /*2b740*/  SEL R42, R61, R89, P0 ;  /* 0x000000593d2a7207 */ /* 0x000fc40000000000 */
[----:B------:R-:W-:Y:S01]  /*2b750*/  SEL R64, R64, R92, P0 ;  /* 0x0000005c40407207 */ /* 0x000fe20000000000 */
[----:B------:R-:W-:Y:S01]  /*2b760*/  IMAD.MOV.U32 R12, RZ, RZ, R2 ;  /* 0x000000ffff0c7224 */ /* 0x000fe200078e0002 */
[----:B------:R-:W-:Y:S02]  /*2b770*/  MOV R13, R6 ;  /* 0x00000006000d7202 */ /* 0x000fe40000000f00 */
        /* <DEDUP_REMOVED lines=9> */
.L_x_694:
        /* <DEDUP_REMOVED lines=18> */
.L_x_695:
        /* <DEDUP_REMOVED lines=18> */
.L_x_696:
        /* <DEDUP_REMOVED lines=18> */
.L_x_697:
        /* <DEDUP_REMOVED lines=18> */
.L_x_698:
        /* <DEDUP_REMOVED lines=18> */
.L_x_699:
        /* <DEDUP_REMOVED lines=18> */
.L_x_700:
        /* <DEDUP_REMOVED lines=18> */
.L_x_701:
[----:B------:R-:W-:Y:S02]  /*2bff0*/  SEL R206, R3, R6, P0 ;  /* 0x0000000603ce7207 */ /* 0x000fe40000000000 */
[----:B------:R-:W-:Y:S02]  /*2c000*/  SEL R207, R6, R3, P0 ;  /* 0x0000000306cf7207 */ /* 0x000fe40000000000 */
[----:B------:R-:W-:Y:S02]  /*2c010*/  SEL R204, R8, R9, P0 ;  /* 0x0000000908cc7207 */ /* 0x000fe40000000000 */
[----:B------:R-:W-:Y:S02]  /*2c020*/  SEL R205, R9, R8, P0 ;  /* 0x0000000809cd7207 */ /* 0x000fe40000000000 */
[----:B------:R-:W-:Y:S02]  /*2c030*/  SEL R202, R7, R10, P0 ;  /* 0x0000000a07ca7207 */ /* 0x000fe40000000000 */
[----:B------:R-:W-:-:S02]  /*2c040*/  SEL R203, R10, R7, P0 ;  /* 0x000000070acb7207 */ /* 0x000fc40000000000 */
[----:B------:R-:W-:Y:S01]  /*2c050*/  MOV R13, R51 ;  /* 0x00000033000d7202 */ /* 0x000fe20000000f00 */
[----:B------:R-:W-:Y:S02]  /*2c060*/  IMAD.MOV.U32 R12, RZ, RZ, R2 ;  /* 0x000000ffff0c7224 */ /* 0x000fe400078e0002 */
[----:B------:R-:W-:-:S07]  /*2c070*/  IMAD.MOV.U32 R21, RZ, RZ, R14 ;  /* 0x000000ffff157224 */ /* 0x000fce00078e000e */
[----:B------:R-:W-:Y:S05]  /*2c080*/  WARPSYNC.COLLECTIVE R15, `(.L_x_702) ;  /* 0x000000000f087348 */ /* 0x000fea0003c00000 */
[----:B------:R0:W1:Y:S02]  /*2c090*/  SHFL.IDX P6, R14, R13, R12, R11 ;  /* 0x0000000c0d0e7389 */ /* 0x00006400000c000b */
[----:B01----:R-:W-:Y:S01]  /*2c0a0*/  ENDCOLLECTIVE ;  /* 0x000000000000791b */ /* 0x003fe20003800000 */
.L_x_702:
[----:B------:R-:W-:Y:S02]  /*2c0b0*/  IMAD.MOV.U32 R13, RZ, RZ, R24 ;  /* 0x000000ffff0d7224 */ /* 0x000fe400078e0018 */
[----:B------:R-:W-:-:S07]  /*2c0c0*/  IMAD.MOV.U32 R25, RZ, RZ, R14 ;  /* 0x000000ffff197224 */ /* 0x000fce00078e000e */
[----:B------:R-:W-:Y:S05]  /*2c0d0*/  WARPSYNC.COLLECTIVE R15, `(.L_x_703) ;  /* 0x000000000f087348 */ /* 0x000fea0003c00000 */
[----:B------:R0:W1:Y:S02]  /*2c0e0*/  SHFL.IDX P6, R14, R13, R12, R11 ;  /* 0x0000000c0d0e7389 */ /* 0x00006400000c000b */
[----:B01----:R-:W-:Y:S01]  /*2c0f0*/  ENDCOLLECTIVE ;  /* 0x000000000000791b */ /* 0x003fe20003800000 */
.L_x_703:
[----:B------:R-:W-:Y:S02]  /*2c100*/  SEL R198, R20, R25, P0 ;  /* 0x0000001914c67207 */ /* 0x000fe40000000000 */
[----:B------:R-:W-:Y:S02]  /*2c110*/  SEL R199, R25, R20, P0 ;  /* 0x0000001419c77207 */ /* 0x000fe40000000000 */
[----:B------:R-:W-:Y:S01]  /*2c120*/  MOV R13, R49 ;  /* 0x00000031000d7202 */ /* 0x000fe20000000f00 */
[----:B------:R-:W-:Y:S02]  /*2c130*/  IMAD.MOV.U32 R12, RZ, RZ, R0 ;  /* 0x000000ffff0c7224 */ /* 0x000fe400078e0000 */
[----:B------:R-:W-:-:S07]  /*2c140*/  IMAD.MOV.U32 R24, RZ, RZ, R14 ;  /* 0x000000ffff187224 */ /* 0x000fce00078e000e */
[----:B------:R-:W-:Y:S05]  /*2c150*/  WARPSYNC.COLLECTIVE R15, `(.L_x_704) ;  /* 0x000000000f087348 */ /* 0x000fea0003c00000 */
[----:B------:R0:W1:Y:S02]  /*2c160*/  SHFL.IDX P6, R14, R13, R12, R11 ;  /* 0x0000000c0d0e7389 */ /* 0x00006400000c000b */
[----:B01----:R-:W-:Y:S01]  /*2c170*/  ENDCOLLECTIVE ;  /* 0x000000000000791b */ /* 0x003fe20003800000 */
.L_x_704:
[----:B------:R-:W-:Y:S02]  /*2c180*/  SEL R200, R21, R24, P0 ;  /* 0x0000001815c87207 */ /* 0x000fe40000000000 */
[----:B------:R-:W-:Y:S01]  /*2c190*/  SEL R201, R24, R21, P0 ;  /* 0x0000001518c97207 */ /* 0x000fe20000000000 */
[----:B------:R-:W-:Y:S02]  /*2c1a0*/  IMAD.MOV.U32 R13, RZ, RZ, R38 ;  /* 0x000000ffff0d7224 */ /* 0x000fe400078e0026 */
[----:B------:R-:W-:-:S07]  /*2c1b0*/  IMAD.MOV.U32 R39, RZ, RZ, R14 ;  /* 0x000000ffff277224 */ /* 0x000fce00078e000e */
[----:B------:R-:W-:Y:S05]  /*2c1c0*/  WARPSYNC.COLLECTIVE R15, `(.L_x_705) ;  /* 0x000000000f087348 */ /* 0x000fea0003c00000 */
[----:B------:R0:W1:Y:S02]  /*2c1d0*/  SHFL.IDX P6, R14, R13, R12, R11 ;  /* 0x0000000c0d0e7389 */ /* 0x00006400000c000b */
[----:B01----:R-:W-:Y:S01]  /*2c1e0*/  ENDCOLLECTIVE ;  /* 0x000000000000791b */ /* 0x003fe20003800000 */
.L_x_705:
[----:B------:R-:W-:Y:S01]  /*2c1f0*/  MOV R13, R52 ;  /* 0x00000034000d7202 */ /* 0x000fe20000000f00 */
[----:B------:R-:W-:Y:S02]  /*2c200*/  IMAD.MOV.U32 R12, RZ, RZ, R2 ;  /* 0x000000ffff0c7224 */ /* 0x000fe400078e0002 */
[----:B------:R-:W-:-:S07]  /*2c210*/  IMAD.MOV.U32 R38, RZ, RZ, R14 ;  /* 0x000000ffff267224 */ /* 0x000fce00078e000e */
[----:B------:R-:W-:Y:S05]  /*2c220*/  WARPSYNC.COLLECTIVE R15, `(.L_x_706) ;  /* 0x000000000f087348 */ /* 0x000fea0003c00000 */
[----:B------:R0:W1:Y:S02]  /*2c230*/  SHFL.IDX P6, R14, R13, R12, R11 ;  /* 0x0000000c0d0e7389 */ /* 0x00006400000c000b */
[----:B01----:R-:W-:Y:S01]  /*2c240*/  ENDCOLLECTIVE ;  /* 0x000000000000791b */ /* 0x003fe20003800000 */
.L_x_706:
[----:B------:R-:W-:Y:S02]  /*2c250*/  IMAD.MOV.U32 R13, RZ, RZ, R37 ;  /* 0x000000ffff0d7224 */ /* 0x000fe400078e0025 */
[----:B------:R-:W-:-:S07]  /*2c260*/  IMAD.MOV.U32 R52, RZ, RZ, R14 ;  /* 0x000000ffff347224 */ /* 0x000fce00078e000e */
[----:B------:R-:W-:Y:S05]  /*2c270*/  WARPSYNC.COLLECTIVE R15, `(.L_x_707) ;  /* 0x000000000f087348 */ /* 0x000fea0003c00000 */
[----:B------:R0:W1:Y:S02]  /*2c280*/  SHFL.IDX P6, R14, R13, R12, R11 ;  /* 0x0000000c0d0e7389 */ /* 0x00006400000c000b */
[----:B01----:R-:W-:Y:S01]  /*2c290*/  ENDCOLLECTIVE ;  /* 0x000000000000791b */ /* 0x003fe20003800000 */
.L_x_707:
        /* <DEDUP_REMOVED lines=8> */
.L_x_708:
[----:B------:R-:W-:Y:S02]  /*2c320*/  SEL R196, R38, R37, P0 ;  /* 0x0000002526c47207 */ /* 0x000fe40000000000 */
[----:B------:R-:W-:Y:S01]  /*2c330*/  SEL R197, R37, R38, P0 ;  /* 0x0000002625c57207 */ /* 0x000fe20000000000 */
[----:B------:R-:W-:Y:S02]  /*2c340*/  IMAD.MOV.U32 R13, RZ, RZ, R36 ;  /* 0x000000ffff0d7224 */ /* 0x000fe400078e0024 */
[----:B------:R-:W-:-:S07]  /*2c350*/  IMAD.MOV.U32 R47, RZ, RZ, R14 ;  /* 0x000000ffff2f7224 */ /* 0x000fce00078e000e */
[----:B------:R-:W-:Y:S05]  /*2c360*/  WARPSYNC.COLLECTIVE R15, `(.L_x_709) ;  /* 0x000000000f087348 */ /* 0x000fea0003c00000 */
[----:B------:R0:W1:Y:S02]  /*2c370*/  SHFL.IDX P6, R14, R13, R12, R11 ;  /* 0x0000000c0d0e7389 */ /* 0x00006400000c000b */
[----:B01----:R-:W-:Y:S01]  /*2c380*/  ENDCOLLECTIVE ;  /* 0x000000000000791b */ /* 0x003fe20003800000 */
.L_x_709:
[----:B------:R-:W-:Y:S01]  /*2c390*/  MOV R13, R60 ;  /* 0x0000003c000d7202 */ /* 0x000fe20000000f00 */
[----:B------:R-:W-:Y:S02]  /*2c3a0*/  IMAD.MOV.U32 R12, RZ, RZ, R2 ;  /* 0x000000ffff0c7224 */ /* 0x000fe400078e0002 */
[----:B------:R-:W-:-:S07]  /*2c3b0*/  IMAD.MOV.U32 R36, RZ, RZ, R14 ;  /* 0x000000ffff247224 */ /* 0x000fce00078e000e */
[----:B------:R-:W-:Y:S05]  /*2c3c0*/  WARPSYNC.COLLECTIVE R15, `(.L_x_710) ;  /* 0x000000000f087348 */ /* 0x000fea0003c00000 */
[----:B------:R0:W1:Y:S02]  /*2c3d0*/  SHFL.IDX P6, R14, R13, R12, R11 ;  /* 0x0000000c0d0e7389 */ /* 0x00006400000c000b */
[----:B01----:R-:W-:Y:S01]  /*2c3e0*/  ENDCOLLECTIVE ;  /* 0x000000000000791b */ /* 0x003fe20003800000 */
.L_x_710:
[----:B------:R-:W-:Y:S02]  /*2c3f0*/  IMAD.MOV.U32 R13, RZ, RZ, R35 ;  /* 0x000000ffff0d7224 */ /* 0x000fe400078e0023 */
[----:B------:R-:W-:-:S07]  /*2c400*/  IMAD.MOV.U32 R60, RZ, RZ, R14 ;  /* 0x000000ffff3c7224 */ /* 0x000fce00078e000e */
[----:B------:R-:W-:Y:S05]  /*2c410*/  WARPSYNC.COLLECTIVE R15, `(.L_x_711) ;  /* 0x000000000f087348 */ /* 0x000fea0003c00000 */
[----:B------:R0:W1:Y:S02]  /*2c420*/  SHFL.IDX P6, R14, R13, R12, R11 ;  /* 0x0000000c0d0e7389 */ /* 0x00006400000c000b */
[----:B01----:R-:W-:Y:S01]  /*2c430*/  ENDCOLLECTIVE ;  /* 0x000000000000791b */ /* 0x003fe20003800000 */
.L_x_711:
        /* <DEDUP_REMOVED lines=8> */
.L_x_712:
[----:B------:R-:W-:Y:S02]  /*2c4c0*/  SEL R192, R36, R35, P0 ;  /* 0x0000002324c07207 */ /* 0x000fe40000000000 */
[----:B------:R-:W-:Y:S01]  /*2c4d0*/  SEL R193, R35, R36, P0 ;  /* 0x0000002423c17207 */ /* 0x000fe20000000000 */
[----:B------:R-:W-:Y:S02]  /*2c4e0*/  IMAD.MOV.U32 R13, RZ, RZ, R34 ;  /* 0x000000ffff0d7224 */ /* 0x000fe400078e0022 */
[----:B------:R-:W-:-:S07]  /*2c4f0*/  IMAD.MOV.U32 R46, RZ, RZ, R14 ;  /* 0x000000ffff2e7224 */ /* 0x000fce00078e000e */
[----:B------:R-:W-:Y:S05]  /*2c500*/  WARPSYNC.COLLECTIVE R15, `(.L_x_713) ;  /* 0x000000000f087348 */ /* 0x000fea0003c00000 */
[----:B------:R0:W1:Y:S02]  /*2c510*/  SHFL.IDX P6, R14, R13, R12, R11 ;  /* 0x0000000c0d0e7389 */ /* 0x00006400000c000b */
[----:B01----:R-:W-:Y:S01]  /*2c520*/  ENDCOLLECTIVE ;  /* 0x000000000000791b */ /* 0x003fe20003800000 */
.L_x_713:
[----:B------:R-:W-:Y:S01]  /*2c530*/  MOV R13, R68 ;  /* 0x00000044000d7202 */ /* 0x000fe20000000f00 */
[----:B------:R-:W-:Y:S02]  /*2c540*/  IMAD.MOV.U32 R12, RZ, RZ, R2 ;  /* 0x000000ffff0c7224 */ /* 0x000fe400078e0002 */
[----:B------:R-:W-:-:S07]  /*2c550*/  IMAD.MOV.U32 R34, RZ, RZ, R14 ;  /* 0x000000ffff227224 */ /* 0x000fce00078e000e */
[----:B------:R-:W-:Y:S05]  /*2c560*/  WARPSYNC.COLLECTIVE R15, `(.L_x_714) ;  /* 0x000000000f087348 */ /* 0x000fea0003c00000 */
[----:B------:R0:W1:Y:S02]  /*2c570*/  SHFL.IDX P6, R14, R13, R12, R11 ;  /* 0x0000000c0d0e7389 */ /* 0x00006400000c000b */
[----:B01----:R-:W-:Y:S01]  /*2c580*/  ENDCOLLECTIVE ;  /* 0x000000000000791b */ /* 0x003fe20003800000 */
.L_x_714:
[----:B------:R-:W-:Y:S02]  /*2c590*/  IMAD.MOV.U32 R13, RZ, RZ, R33 ;  /* 0x000000ffff0d7224 */ /* 0x000fe400078e0021 */
[----:B------:R-:W-:-:S07]  /*2c5a0*/  IMAD.MOV.U32 R68, RZ, RZ, R14 ;  /* 0x000000ffff447224 */ /* 0x000fce00078e000e */
[----:B------:R-:W-:Y:S05]  /*2c5b0*/  WARPSYNC.COLLECTIVE R15, `(.L_x_715) ;  /* 0x000000000f087348 */ /* 0x000fea0003c00000 */
[----:B------:R0:W1:Y:S02]  /*2c5c0*/  SHFL.IDX P6, R14, R13, R12, R11 ;  /* 0x0000000c0d0e7389 */ /* 0x00006400000c000b */
[----:B01----:R-:W-:Y:S01]  /*2c5d0*/  ENDCOLLECTIVE ;  /* 0x000000000000791b */ /* 0x003fe20003800000 */
.L_x_715:
        /* <DEDUP_REMOVED lines=8> */
.L_x_716:
[----:B------:R-:W-:Y:S02]  /*2c660*/  SEL R189, R34, R33, P0 ;  /* 0x0000002122bd7207 */ /* 0x000fe40000000000 */
[----:B------:R-:W-:Y:S01]  /*2c670*/  SEL R188, R33, R34, P0 ;  /* 0x0000002221bc7207 */ /* 0x000fe20000000000 */
[----:B------:R-:W-:Y:S02]  /*2c680*/  IMAD.MOV.U32 R13, RZ, RZ, R32 ;  /* 0x000000ffff0d7224 */ /* 0x000fe400078e0020 */
[----:B------:R-:W-:-:S07]  /*2c690*/  IMAD.MOV.U32 R44, RZ, RZ, R14 ;  /* 0x000000ffff2c7224 */ /* 0x000fce00078e000e */
[----:B------:R-:W-:Y:S05]  /*2c6a0*/  WARPSYNC.COLLECTIVE R15, `(.L_x_717) ;  /* 0x000000000f087348 */ /* 0x000fea0003c00000 */
[----:B------:R0:W1:Y:S02]  /*2c6b0*/  SHFL.IDX P6, R14, R13, R12, R11 ;  /* 0x0000000c0d0e7389 */ /* 0x00006400000c000b */
[----:B01----:R-:W-:Y:S01]  /*2c6c0*/  ENDCOLLECTIVE ;  /* 0x000000000000791b */ /* 0x003fe20003800000 */
.L_x_717:
[----:B------:R-:W-:Y:S01]  /*2c6d0*/  MOV R13, R48 ;  /* 0x00000030000d7202 */ /* 0x000fe20000000f00 */
[----:B------:R-:W-:Y:S02]  /*2c6e0*/  IMAD.MOV.U32 R12, RZ, RZ, R2 ;  /* 0x000000ffff0c7224 */ /* 0x000fe400078e0002 */
[----:B------:R-:W-:-:S07]  /*2c6f0*/  IMAD.MOV.U32 R32, RZ, RZ, R14 ;  /* 0x000000ffff207224 */ /* 0x000fce00078e000e */
[----:B------:R-:W-:Y:S05]  /*2c700*/  WARPSYNC.COLLECTIVE R15, `(.L_x_718) ;  /* 0x000000000f087348 */ /* 0x000fea0003c00000 */
[----:B------:R0:W1:Y:S02]  /*2c710*/  SHFL.IDX P6, R14, R13, R12, R11 ;  /* 0x0000000c0d0e7389 */ /* 0x00006400000c000b */
[----:B01----:R-:W-:Y:S01]  /*2c720*/  ENDCOLLECTIVE ;  /* 0x000000000000791b */ /* 0x003fe20003800000 */
.L_x_718:
[----:B------:R-:W-:Y:S02]  /*2c730*/  IMAD.MOV.U32 R13, RZ, RZ, R28 ;  /* 0x000000ffff0d7224 */ /* 0x000fe400078e001c */
[----:B------:R-:W-:-:S07]  /*2c740*/  IMAD.MOV.U32 R48, RZ, RZ, R14 ;  /* 0x000000ffff307224 */ /* 0x000fce00078e000e */
[----:B------:R-:W-:Y:S05]  /*2c750*/  WARPSYNC.COLLECTIVE R15, `(.L_x_719) ;  /* 0x000000000f087348 */ /* 0x000fea0003c00000 */
[----:B------:R0:W1:Y:S02]  /*2c760*/  SHFL.IDX P6, R14, R13, R12, R11 ;  /* 0x0000000c0d0e7389 */ /* 0x00006400000c000b */
[----:B01----:R-:W-:Y:S01]  /*2c770*/  ENDCOLLECTIVE ;  /* 0x000000000000791b */ /* 0x003fe20003800000 */
.L_x_719:
        /* <DEDUP_REMOVED lines=8> */
.L_x_720:
[----:B------:R-:W-:Y:S02]  /*2c800*/  SEL R185, R32, R28, P0 ;  /* 0x0000001c20b97207 */ /* 0x000fe40000000000 */
[----:B------:R-:W-:Y:S01]  /*2c810*/  SEL R184, R28, R32, P0 ;  /* 0x000000201cb87207 */ /* 0x000fe20000000000 */
[----:B------:R-:W-:Y:S02]  /*2c820*/  IMAD.MOV.U32 R13, RZ, RZ, R27 ;  /* 0x000000ffff0d7224 */ /* 0x000fe400078e001b */
[----:B------:R-:W-:-:S07]  /*2c830*/  IMAD.MOV.U32 R43, RZ, RZ, R14 ;  /* 0x000000ffff2b7224 */ /* 0x000fce00078e000e */
[----:B------:R-:W-:Y:S05]  /*2c840*/  WARPSYNC.COLLECTIVE R15, `(.L_x_721) ;  /* 0x000000000f087348 */ /* 0x000fea0003c00000 */
[----:B------:R0:W1:Y:S02]  /*2c850*/  SHFL.IDX P6, R14, R13, R12, R11 ;  /* 0x0000000c0d0e7389 */ /* 0x00006400000c000b */
[----:B01----:R-:W-:Y:S01]  /*2c860*/  ENDCOLLECTIVE ;  /* 0x000000000000791b */ /* 0x003fe20003800000 */
.L_x_721:
[----:B------:R-:W-:Y:S01]  /*2c870*/  MOV R13, R56 ;  /* 0x00000038000d7202 */ /* 0x000fe20000000f00 */
[----:B------:R-:W-:Y:S02]  /*2c880*/  IMAD.MOV.U32 R12, RZ, RZ, R2 ;  /* 0x000000ffff0c7224 */ /* 0x000fe400078e0002 */
[----:B------:R-:W-:-:S07]  /*2c890*/  IMAD.MOV.U32 R27, RZ, RZ, R14 ;  /* 0x000000ffff1b7224 */ /* 0x000fce00078e000e */
[----:B------:R-:W-:Y:S05]  /*2c8a0*/  WARPSYNC.COLLECTIVE R15, `(.L_x_722) ;  /* 0x000000000f087348 */ /* 0x000fea0003c00000 */
[----:B------:R0:W1:Y:S02]  /*2c8b0*/  SHFL.IDX P6, R14, R13, R12, R11 ;  /* 0x0000000c0d0e7389 */ /* 0x00006400000c000b */
[----:B01----:R-:W-:Y:S01]  /*2c8c0*/  ENDCOLLECTIVE ;  /* 0x000000000000791b */ /* 0x003fe20003800000 */
.L_x_722:
[----:B------:R-:W-:Y:S02]  /*2c8d0*/  IMAD.MOV.U32 R13, RZ, RZ, R26 ;  /* 0x000000ffff0d7224 */ /* 0x000fe400078e001a */
[----:B------:R-:W-:-:S07]  /*2c8e0*/  IMAD.MOV.U32 R56, RZ, RZ, R14 ;  /* 0x000000ffff387224 */ /* 0x000fce00078e000e */
[----:B------:R-:W-:Y:S05]  /*2c8f0*/  WARPSYNC.COLLECTIVE R15, `(.L_x_723) ;  /* 0x000000000f087348 */ /* 0x000fea0003c00000 */
[----:B------:R0:W1:Y:S02]  /*2c900*/  SHFL.IDX P6, R14, R13, R12, R11 ;  /* 0x0000000c0d0e7389 */ /* 0x00006400000c000b */
[----:B01----:R-:W-:Y:S01]  /*2c910*/  ENDCOLLECTIVE ;  /* 0x000000000000791b */ /* 0x003fe20003800000 */
.L_x_723:
        /* <DEDUP_REMOVED lines=8> */
.L_x_724:
[----:B------:R-:W-:Y:S02]  /*2c9a0*/  SEL R181, R27, R26, P0 ;  /* 0x0000001a1bb57207 */ /* 0x000fe40000000000 */
[----:B------:R-:W-:Y:S01]  /*2c9b0*/  SEL R180, R26, R27, P0 ;  /* 0x0000001b1ab47207 */ /* 0x000fe20000000000 */
[----:B------:R-:W-:Y:S02]  /*2c9c0*/  IMAD.MOV.U32 R13, RZ, RZ, R42 ;  /* 0x000000ffff0d7224 */ /* 0x000fe400078e002a */
[----:B------:R-:W-:-:S07]  /*2c9d0*/  IMAD.MOV.U32 R45, RZ, RZ, R14 ;  /* 0x000000ffff2d7224 */ /* 0x000fce00078e000e */
[----:B------:R-:W-:Y:S05]  /*2c9e0*/  WARPSYNC.COLLECTIVE R15, `(.L_x_725) ;  /* 0x000000000f087348 */ /* 0x000fea0003c00000 */
[----:B------:R0:W1:Y:S02]  /*2c9f0*/  SHFL.IDX P6, R14, R13, R12, R11 ;  /* 0x0000000c0d0e7389 */ /* 0x00006400000c000b */
[----:B01----:R-:W-:Y:S01]  /*2ca00*/  ENDCOLLECTIVE ;  /* 0x000000000000791b */ /* 0x003fe20003800000 */
.L_x_725:
[----:B------:R-:W-:Y:S01]  /*2ca10*/  MOV R13, R64 ;  /* 0x00000040000d7202 */ /* 0x000fe20000000f00 */
[----:B------:R-:W-:Y:S02]  /*2ca20*/  IMAD.MOV.U32 R12, RZ, RZ, R2 ;  /* 0x000000ffff0c7224 */ /* 0x000fe400078e0002 */
[----:B------:R-:W-:-:S07]  /*2ca30*/  IMAD.MOV.U32 R42, RZ, RZ, R14 ;  /* 0x000000ffff2a7224 */ /* 0x000fce00078e000e */
[----:B------:R-:W-:Y:S05]  /*2ca40*/  WARPSYNC.COLLECTIVE R15, `(.L_x_726) ;  /* 0x000000000f087348 */ /* 0x000fea0003c00000 */
[----:B------:R0:W1:Y:S02]  /*2ca50*/  SHFL.IDX P6, R14, R13, R12, R11 ;  /* 0x0000000c0d0e7389 */ /* 0x00006400000c000b */
[----:B01----:R-:W-:Y:S01]  /*2ca60*/  ENDCOLLECTIVE ;  /* 0x000000000000791b */ /* 0x003fe20003800000 */
.L_x_726:
[----:B------:R-:W-:Y:S02]  /*2ca70*/  IMAD.MOV.U32 R13, RZ, RZ, R61 ;  /* 0x000000ffff0d7224 */ /* 0x000fe400078e003d */
[----:B------:R-:W-:-:S07]  /*2ca80*/  IMAD.MOV.U32 R64, RZ, RZ, R14 ;  /* 0x000000ffff407224 */ /* 0x000fce00078e000e */
[----:B------:R-:W-:Y:S05]  /*2ca90*/  WARPSYNC.COLLECTIVE R15, `(.L_x_727) ;  /* 0x000000000f087348 */ /* 0x000fea0003c00000 */
[----:B------:R0:W1:Y:S02]  /*2caa0*/  SHFL.IDX P6, R14, R13, R12, R11 ;  /* 0x0000000c0d0e7389 */ /* 0x00006400000c000b */
[----:B01----:R-:W-:Y:S01]  /*2cab0*/  ENDCOLLECTIVE ;  /* 0x000000000000791b */ /* 0x003fe20003800000 */
.L_x_727:
        /* <DEDUP_REMOVED lines=8> */
.L_x_728:
[----:B------:R-:W-:Y:S02]  /*2cb40*/  SEL R177, R42, R61, P0 ;  /* 0x0000003d2ab17207 */ /* 0x000fe40000000000 */
[----:B------:R-:W-:Y:S01]  /*2cb50*/  SEL R176, R61, R42, P0 ;  /* 0x0000002a3db07207 */ /* 0x000fe20000000000 */
[----:B------:R-:W-:Y:S02]  /*2cb60*/  IMAD.MOV.U32 R13, RZ, RZ, R53 ;  /* 0x000000ffff0d7224 */ /* 0x000fe400078e0035 */
[----:B------:R-:W-:-:S07]  /*2cb70*/  IMAD.MOV.U32 R57, RZ, RZ, R14 ;  /* 0x000000ffff397224 */ /* 0x000fce00078e000e */
[----:B------:R-:W-:Y:S05]  /*2cb80*/  WARPSYNC.COLLECTIVE R15, `(.L_x_729) ;  /* 0x000000000f087348 */ /* 0x000fea0003c00000 */
[----:B------:R0:W1:Y:S02]  /*2cb90*/  SHFL.IDX P6, R14, R13, R12, R11 ;  /* 0x0000000c0d0e7389 */ /* 0x00006400000c000b */
[----:B01----:R-:W-:Y:S01]  /*2cba0*/  ENDCOLLECTIVE ;  /* 0x000000000000791b */ /* 0x003fe20003800000 */
.L_x_729:
[----:B------:R-:W-:Y:S01]  /*2cbb0*/  MOV R13, R72 ;  /* 0x00000048000d7202 */ /* 0x000fe20000000f00 */
[----:B------:R-:W-:Y:S02]  /*2cbc0*/  IMAD.MOV.U32 R12, RZ, RZ, R2 ;  /* 0x000000ffff0c7224 */ /* 0x000fe400078e0002 */
[----:B------:R-:W-:-:S07]  /*2cbd0*/  IMAD.MOV.U32 R53, RZ, RZ, R14 ;  /* 0x000000ffff357224 */ /* 0x000fce00078e000e */
[----:B------:R-:W-:Y:S05]  /*2cbe0*/  WARPSYNC.COLLECTIVE R15, `(.L_x_730) ;  /* 0x000000000f087348 */ /* 0x000fea0003c00000 */
[----:B------:R0:W1:Y:S02]  /*2cbf0*/  SHFL.IDX P6, R14, R13, R12, R11 ;  /* 0x0000000c0d0e7389 */ /* 0x00006400000c000b */
[----:B01----:R-:W-:Y:S01]  /*2cc00*/  ENDCOLLECTIVE ;  /* 0x000000000000791b */ /* 0x003fe20003800000 */
.L_x_730:
[----:B------:R-:W-:Y:S02]  /*2cc10*/  IMAD.MOV.U32 R13, RZ, RZ, R69 ;  /* 0x000000ffff0d7224 */ /* 0x000fe400078e0045 */
[----:B------:R-:W-:-:S07]  /*2cc20*/  IMAD.MOV.U32 R72, RZ, RZ, R14 ;  /* 0x000000ffff487224 */ /* 0x000fce00078e000e */
[----:B------:R-:W-:Y:S05]  /*2cc30*/  WARPSYNC.COLLECTIVE R15, `(.L_x_731) ;  /* 0x000000000f087348 */ /* 0x000fea0003c00000 */
[----:B------:R0:W1:Y:S02]  /*2cc40*/  SHFL.IDX P6, R14, R13, R12, R11 ;  /* 0x0000000c0d0e7389 */ /* 0x00006400000c000b */
[----:B01----:R-:W-:Y:S01]  /*2cc50*/  ENDCOLLECTIVE ;  /* 0x000000000000791b */ /* 0x003fe20003800000 */
.L_x_731:
        /* <DEDUP_REMOVED lines=8> */
.L_x_732:
[----:B------:R-:W-:Y:S02]  /*2cce0*/  SEL R173, R53, R69, P0 ;  /* 0x0000004535ad7207 */ /* 0x000fe40000000000 */
[----:B------:R-:W-:Y:S01]  /*2ccf0*/  SEL R147, R69, R53, P0 ;  /* 0x0000003545937207 */ /* 0x000fe20000000000 */
[----:B------:R-:W-:Y:S02]  /*2cd00*/  IMAD.MOV.U32 R13, RZ, RZ, R58 ;  /* 0x000000ffff0d7224 */ /* 0x000fe400078e003a */
[----:B------:R-:W-:-:S07]  /*2cd10*/  IMAD.MOV.U32 R59, RZ, RZ, R14 ;  /* 0x000000ffff3b7224 */ /* 0x000fce00078e000e */
[----:B------:R-:W-:Y:S05]  /*2cd20*/  WARPSYNC.COLLECTIVE R15, `(.L_x_733) ;  /* 0x000000000f087348 */ /* 0x000fea0003c00000 */
[----:B------:R0:W1:Y:S02]  /*2cd30*/  SHFL.IDX P6, R14, R13, R12, R11 ;  /* 0x0000000c0d0e7389 */ /* 0x00006400000c000b */
[----:B01----:R-:W-:Y:S01]  /*2cd40*/  ENDCOLLECTIVE ;  /* 0x000000000000791b */ /* 0x003fe20003800000 */
.L_x_733:
[----:B------:R-:W-:Y:S01]  /*2cd50*/  MOV R13, R80 ;  /* 0x00000050000d7202 */ /* 0x000fe20000000f00 */
[----:B------:R-:W-:Y:S02]  /*2cd60*/  IMAD.MOV.U32 R12, RZ, RZ, R2 ;  /* 0x000000ffff0c7224 */ /* 0x000fe400078e0002 */
[----:B------:R-:W-:-:S07]  /*2cd70*/  IMAD.MOV.U32 R58, RZ, RZ, R14 ;  /* 0x000000ffff3a7224 */ /* 0x000fce00078e000e */
[----:B------:R-:W-:Y:S05]  /*2cd80*/  WARPSYNC.COLLECTIVE R15, `(.L_x_734) ;  /* 0x000000000f087348 */ /* 0x000fea0003c00000 */
[----:B------:R0:W1:Y:S02]  /*2cd90*/  SHFL.IDX P6, R14, R13, R12, R11 ;  /* 0x0000000c0d0e7389 */ /* 0x00006400000c000b */
[----:B01----:R-:W-:Y:S01]  /*2cda0*/  ENDCOLLECTIVE ;  /* 0x000000000000791b */ /* 0x003fe20003800000 */
.L_x_734:
[----:B------:R-:W-:Y:S02]  /*2cdb0*/  IMAD.MOV.U32 R13, RZ, RZ, R77 ;  /* 0x000000ffff0d7224 */ /* 0x000fe400078e004d */
[----:B------:R-:W-:-:S07]  /*2cdc0*/  IMAD.MOV.U32 R80, RZ, RZ, R14 ;  /* 0x000000ffff507224 */ /* 0x000fce00078e000e */
[----:B------:R-:W-:Y:S05]  /*2cdd0*/  WARPSYNC.COLLECTIVE R15, `(.L_x_735) ;  /* 0x000000000f087348 */ /* 0x000fea0003c00000 */
[----:B------:R0:W1:Y:S02]  /*2cde0*/  SHFL.IDX P6, R14, R13, R12, R11 ;  /* 0x0000000c0d0e7389 */ /* 0x00006400000c000b */
[----:B01----:R-:W-:Y:S01]  /*2cdf0*/  ENDCOLLECTIVE ;  /* 0x000000000000791b */ /* 0x003fe20003800000 */
.L_x_735:
        /* <DEDUP_REMOVED lines=8> */
.L_x_736:
[----:B------:R-:W-:Y:S02]  /*2ce80*/  SEL R4, R58, R77, P0 ;  /* 0x0000004d3a047207 */ /* 0x000fe40000000000 */
[----:B------:R-:W-:Y:S01]  /*2ce90*/  SEL R58, R77, R58, P0 ;  /* 0x0000003a4d3a7207 */ /* 0x000fe20000000000 */
[----:B------:R-:W-:Y:S02]  /*2cea0*/  IMAD.MOV.U32 R13, RZ, RZ, R62 ;  /* 0x000000ffff0d7224 */ /* 0x000fe400078e003e */
[----:B------:R-:W-:-:S07]  /*2ceb0*/  IMAD.MOV.U32 R63, RZ, RZ, R14 ;  /* 0x000000ffff3f7224 */ /* 0x000fce00078e000e */
[----:B------:R-:W-:Y:S05]  /*2cec0*/  WARPSYNC.COLLECTIVE R15, `(.L_x_737) ;  /* 0x000000000f087348 */ /* 0x000fea0003c00000 */
[----:B------:R0:W1:Y:S02]  /*2ced0*/  SHFL.IDX P6, R14, R13, R12, R11 ;  /* 0x0000000c0d0e7389 */ /* 0x00006400000c000b */
[----:B01----:R-:W-:Y:S01]  /*2cee0*/  ENDCOLLECTIVE ;  /* 0x000000000000791b */ /* 0x003fe20003800000 */
.L_x_737:
[----:B------:R-:W-:Y:S01]  /*2cef0*/  MOV R13, R88 ;  /* 0x00000058000d7202 */ /* 0x000fe20000000f00 */
[----:B------:R-:W-:Y:S02]  /*2cf00*/  IMAD.MOV.U32 R12, RZ, RZ, R2 ;  /* 0x000000ffff0c7224 */ /* 0x000fe400078e0002 */
[----:B------:R-:W-:-:S07]  /*2cf10*/  IMAD.MOV.U32 R62, RZ, RZ, R14 ;  /* 0x000000ffff3e7224 */ /* 0x000fce00078e000e */
[----:B------:R-:W-:Y:S05]  /*2cf20*/  WARPSYNC.COLLECTIVE R15, `(.L_x_738) ;  /* 0x000000000f087348 */ /* 0x000fea0003c00000 */
[----:B------:R0:W1:Y:S02]  /*2cf30*/  SHFL.IDX P6, R14, R13, R12, R11 ;  /* 0x0000000c0d0e7389 */ /* 0x00006400000c000b */
[----:B01----:R-:W-:Y:S01]  /*2cf40*/  ENDCOLLECTIVE ;  /* 0x000000000000791b */ /* 0x003fe20003800000 */
.L_x_738:
[----:B------:R-:W-:Y:S02]  /*2cf50*/  IMAD.MOV.U32 R13, RZ, RZ, R85 ;  /* 0x000000ffff0d7224 */ /* 0x000fe400078e0055 */
[----:B------:R-:W-:-:S07]  /*2cf60*/  IMAD.MOV.U32 R88, RZ, RZ, R14 ;  /* 0x000000ffff587224 */ /* 0x000fce00078e000e */
[----:B------:R-:W-:Y:S05]  /*2cf70*/  WARPSYNC.COLLECTIVE R15, `(.L_x_739) ;  /* 0x000000000f087348 */ /* 0x000fea0003c00000 */
[----:B------:R0:W1:Y:S02]  /*2cf80*/  SHFL.IDX P6, R14, R13, R12, R11 ;  /* 0x0000000c0d0e7389 */ /* 0x00006400000c000b */
[----:B01----:R-:W-:Y:S01]  /*2cf90*/  ENDCOLLECTIVE ;  /* 0x000000000000791b */ /* 0x003fe20003800000 */
.L_x_739:
        /* <DEDUP_REMOVED lines=8> */
.L_x_740:
[----:B------:R-:W-:Y:S02]  /*2d020*/  SEL R6, R62, R85, P0 ;  /* 0x000000553e067207 */ /* 0x000fe40000000000 */
[----:B------:R-:W-:Y:S01]  /*2d030*/  SEL R62, R85, R62, P0 ;  /* 0x0000003e553e7207 */ /* 0x000fe20000000000 */
[----:B------:R-:W-:Y:S02]  /*2d040*/  IMAD.MOV.U32 R13, RZ, RZ, R66 ;  /* 0x000000ffff0d7224 */ /* 0x000fe400078e0042 */
[----:B------:R-:W-:-:S07]  /*2d050*/  IMAD.MOV.U32 R67, RZ, RZ, R14 ;  /* 0x000000ffff437224 */ /* 0x000fce00078e000e */
[----:B------:R-:W-:Y:S05]  /*2d060*/  WARPSYNC.COLLECTIVE R15, `(.L_x_741) ;  /* 0x000000000f087348 */ /* 0x000fea0003c00000 */
[----:B------:R0:W1:Y:S02]  /*2d070*/  SHFL.IDX P6, R14, R13, R12, R11 ;  /* 0x0000000c0d0e7389 */ /* 0x00006400000c000b */
[----:B01----:R-:W-:Y:S01]  /*2d080*/  ENDCOLLECTIVE ;  /* 0x000000000000791b */ /* 0x003fe20003800000 */
.L_x_741:
[----:B------:R-:W-:Y:S01]  /*2d090*/  MOV R13, R96 ;  /* 0x00000060000d7202 */ /* 0x000fe20000000f00 */
[----:B------:R-:W-:Y:S02]  /*2d0a0*/  IMAD.MOV.U32 R12, RZ, RZ, R2 ;  /* 0x000000ffff0c7224 */ /* 0x000fe400078e0002 */
[----:B------:R-:W-:-:S07]  /*2d0b0*/  IMAD.MOV.U32 R66, RZ, RZ, R14 ;  /* 0x000000ffff427224 */ /* 0x000fce00078e000e */
[----:B------:R-:W-:Y:S05]  /*2d0c0*/  WARPSYNC.COLLECTIVE R15, `(.L_x_742) ;  /* 0x000000000f087348 */ /* 0x000fea0003c00000 */
[----:B------:R0:W1:Y:S02]  /*2d0d0*/  SHFL.IDX P6, R14, R13, R12, R11 ;  /* 0x0000000c0d0e7389 */ /* 0x00006400000c000b */
[----:B01----:R-:W-:Y:S01]  /*2d0e0*/  ENDCOLLECTIVE ;  /* 0x000000000000791b */ /* 0x003fe20003800000 */
.L_x_742:
[----:B------:R-:W-:Y:S02]  /*2d0f0*/  IMAD.MOV.U32 R13, RZ, RZ, R93 ;  /* 0x000000ffff0d7224 */ /* 0x000fe400078e005d */
[----:B------:R-:W-:-:S07]  /*2d100*/  IMAD.MOV.U32 R96, RZ, RZ, R14 ;  /* 0x000000ffff607224 */ /* 0x000fce00078e000e */
[----:B------:R-:W-:Y:S05]  /*2d110*/  WARPSYNC.COLLECTIVE R15, `(.L_x_743) ;  /* 0x000000000f087348 */ /* 0x000fea0003c00000 */
[----:B------:R0:W1:Y:S02]  /*2d120*/  SHFL.IDX P6, R14, R13, R12, R11 ;  /* 0x0000000c0d0e7389 */ /* 0x00006400000c000b */
[----:B01----:R-:W-:Y:S01]  /*2d130*/  ENDCOLLECTIVE ;  /* 0x000000000000791b */ /* 0x003fe20003800000 */
.L_x_743:
        /* <DEDUP_REMOVED lines=8> */
.L_x_744:
[----:B------:R-:W-:Y:S02]  /*2d1c0*/  SEL R8, R66, R93, P0 ;  /* 0x0000005d42087207 */ /* 0x000fe40000000000 */
[----:B------:R-:W-:Y:S01]  /*2d1d0*/  SEL R66, R93, R66, P0 ;  /* 0x000000425d427207 */ /* 0x000fe20000000000 */
[----:B------:R-:W-:Y:S02]  /*2d1e0*/  IMAD.MOV.U32 R13, RZ, RZ, R70 ;  /* 0x000000ffff0d7224 */ /* 0x000fe400078e0046 */
[----:B------:R-:W-:-:S07]  /*2d1f0*/  IMAD.MOV.U32 R71, RZ, RZ, R14 ;  /* 0x000000ffff477224 */ /* 0x000fce00078e000e */
[----:B------:R-:W-:Y:S05]  /*2d200*/  WARPSYNC.COLLECTIVE R15, `(.L_x_745) ;  /* 0x000000000f087348 */ /* 0x000fea0003c00000 */
[----:B------:R0:W1:Y:S02]  /*2d210*/  SHFL.IDX P6, R14, R13, R12, R11 ;  /* 0x0000000c0d0e7389 */ /* 0x00006400000c000b */
[----:B01----:R-:W-:Y:S01]  /*2d220*/  ENDCOLLECTIVE ;  /* 0x000000000000791b */ /* 0x003fe20003800000 */
.L_x_745:
[----:B------:R-:W-:Y:S01]  /*2d230*/  MOV R13, R104 ;  /* 0x00000068000d7202 */ /* 0x000fe20000000f00 */
[----:B------:R-:W-:Y:S02]  /*2d240*/  IMAD.MOV.U32 R12, RZ, RZ, R2 ;  /* 0x000000ffff0c7224 */ /* 0x000fe400078e0002 */
[----:B------:R-:W-:-:S07]  /*2d250*/  IMAD.MOV.U32 R70, RZ, RZ, R14 ;  /* 0x000000ffff467224 */ /* 0x000fce00078e000e */
[----:B------:R-:W-:Y:S05]  /*2d260*/  WARPSYNC.COLLECTIVE R15, `(.L_x_746) ;  /* 0x000000000f087348 */ /* 0x000fea0003c00000 */
[----:B------:R0:W1:Y:S02]  /*2d270*/  SHFL.IDX P6, R14, R13, R12, R11 ;  /* 0x0000000c0d0e7389 */ /* 0x00006400000c000b */
[----:B01----:R-:W-:Y:S01]  /*2d280*/  ENDCOLLECTIVE ;  /* 0x000000000000791b */ /* 0x003fe20003800000 */
.L_x_746:
[----:B------:R-:W-:Y:S02]  /*2d290*/  IMAD.MOV.U32 R13, RZ, RZ, R101 ;  /* 0x000000ffff0d7224 */ /* 0x000fe400078e0065 */
[----:B------:R-:W-:-:S07]  /*2d2a0*/  IMAD.MOV.U32 R104, RZ, RZ, R14 ;  /* 0x000000ffff687224 */ /* 0x000fce00078e000e */
[----:B------:R-:W-:Y:S05]  /*2d2b0*/  WARPSYNC.COLLECTIVE R15, `(.L_x_747) ;  /* 0x000000000f087348 */ /* 0x000fea0003c00000 */
[----:B------:R0:W1:Y:S02]  /*2d2c0*/  SHFL.IDX P6, R14, R13, R12, R11 ;  /* 0x0000000c0d0e7389 */ /* 0x00006400000c000b */
[----:B01----:R-:W-:Y:S01]  /*2d2d0*/  ENDCOLLECTIVE ;  /* 0x000000000000791b */ /* 0x003fe20003800000 */
.L_x_747:
        /* <DEDUP_REMOVED lines=8> */
.L_x_748:
[----:B------:R-:W-:Y:S02]  /*2d360*/  SEL R10, R70, R101, P0 ;  /* 0x00000065460a7207 */ /* 0x000fe40000000000 */
[----:B------:R-:W-:Y:S01]  /*2d370*/  SEL R70, R101, R70, P0 ;  /* 0x0000004665467207 */ /* 0x000fe20000000000 */
[----:B------:R-:W-:Y:S02]  /*2d380*/  IMAD.MOV.U32 R13, RZ, RZ, R73 ;  /* 0x000000ffff0d7224 */ /* 0x000fe400078e0049 */
[----:B------:R-:W-:-:S07]  /*2d390*/  IMAD.MOV.U32 R76, RZ, RZ, R14 ;  /* 0x000000ffff4c7224 */ /* 0x000fce00078e000e */
[----:B------:R-:W-:Y:S05]  /*2d3a0*/  WARPSYNC.COLLECTIVE R15, `(.L_x_749) ;  /* 0x000000000f087348 */ /* 0x000fea0003c00000 */
[----:B------:R0:W1:Y:S02]  /*2d3b0*/  SHFL.IDX P6, R14, R13, R12, R11 ;  /* 0x0000000c0d0e7389 */ /* 0x00006400000c000b */
[----:B01----:R-:W-:Y:S01]  /*2d3c0*/  ENDCOLLECTIVE ;  /* 0x000000000000791b */ /* 0x003fe20003800000 */
.L_x_749:
[----:B------:R-:W-:Y:S01]  /*2d3d0*/  MOV R13, R112 ;  /* 0x00000070000d7202 */ /* 0x000fe20000000f00 */
[----:B------:R-:W-:Y:S02]  /*2d3e0*/  IMAD.MOV.U32 R12, RZ, RZ, R2 ;  /* 0x000000ffff0c7224 */ /* 0x000fe400078e0002 */
[----:B------:R-:W-:-:S07]  /*2d3f0*/  IMAD.MOV.U32 R73, RZ, RZ, R14 ;  /* 0x000000ffff497224 */ /* 0x000fce00078e000e */
[----:B------:R-:W-:Y:S05]  /*2d400*/  WARPSYNC.COLLECTIVE R15, `(.L_x_750) ;  /* 0x000000000f087348 */ /* 0x000fea0003c00000 */
[----:B------:R0:W1:Y:S02]  /*2d410*/  SHFL.IDX P6, R14, R13, R12, R11 ;  /* 0x0000000c0d0e7389 */ /* 0x00006400000c000b */
[----:B01----:R-:W-:Y:S01]  /*2d420*/  ENDCOLLECTIVE ;  /* 0x000000000000791b */ /* 0x003fe20003800000 */
.L_x_750:
[----:B------:R-:W-:Y:S02]  /*2d430*/  IMAD.MOV.U32 R13, RZ, RZ, R109 ;  /* 0x000000ffff0d7224 */ /* 0x000fe400078e006d */
[----:B------:R-:W-:-:S07]  /*2d440*/  IMAD.MOV.U32 R112, RZ, RZ, R14 ;  /* 0x000000ffff707224 */ /* 0x000fce00078e000e */
[----:B------:R-:W-:Y:S05]  /*2d450*/  WARPSYNC.COLLECTIVE R15, `(.L_x_751) ;  /* 0x000000000f087348 */ /* 0x000fea0003c00000 */
[----:B------:R0:W1:Y:S02]  /*2d460*/  SHFL.IDX P6, R14, R13, R12, R11 ;  /* 0x0000000c0d0e7389 */ /* 0x00006400000c000b */
[----:B01----:R-:W-:Y:S01]  /*2d470*/  ENDCOLLECTIVE ;  /* 0x000000000000791b */ /* 0x003fe20003800000 */
.L_x_751:
        /* <DEDUP_REMOVED lines=8> */
.L_x_752:
[----:B------:R-:W-:Y:S02]  /*2d500*/  SEL R21, R73, R109, P0 ;  /* 0x0000006d49157207 */ /* 0x000fe40000000000 */
[----:B------:R-:W-:Y:S01]  /*2d510*/  SEL R73, R109, R73, P0 ;  /* 0x000000496d497207 */ /* 0x000fe20000000000 */
[----:B------:R-:W-:Y:S02]  /*2d520*/  IMAD.MOV.U32 R13, RZ, RZ, R81 ;  /* 0x000000ffff0d7224 */ /* 0x000fe400078e0051 */
[----:B------:R-:W-:-:S07]  /*2d530*/  IMAD.MOV.U32 R84, RZ, RZ, R14 ;  /* 0x000000ffff547224 */ /* 0x000fce00078e000e */
[----:B------:R-:W-:Y:S05]  /*2d540*/  WARPSYNC.COLLECTIVE R15, `(.L_x_753) ;  /* 0x000000000f087348 */ /* 0x000fea0003c00000 */
[----:B------:R0:W1:Y:S02]  /*2d550*/  SHFL.IDX P6, R14, R13, R12, R11 ;  /* 0x0000000c0d0e7389 */ /* 0x00006400000c000b */
[----:B01----:R-:W-:Y:S01]  /*2d560*/  ENDCOLLECTIVE ;  /* 0x000000000000791b */ /* 0x003fe20003800000 */
.L_x_753:
[----:B------:R-:W-:Y:S01]  /*2d570*/  MOV R13, R120 ;  /* 0x00000078000d7202 */ /* 0x000fe20000000f00 */
[----:B------:R-:W-:Y:S02]  /*2d580*/  IMAD.MOV.U32 R12, RZ, RZ, R2 ;  /* 0x000000ffff0c7224 */ /* 0x000fe400078e0002 */
[----:B------:R-:W-:-:S07]  /*2d590*/  IMAD.MOV.U32 R81, RZ, RZ, R14 ;  /* 0x000000ffff517224 */ /* 0x000fce00078e000e */
[----:B------:R-:W-:Y:S05]  /*2d5a0*/  WARPSYNC.COLLECTIVE R15, `(.L_x_754) ;  /* 0x000000000f087348 */ /* 0x000fea0003c00000 */
[----:B------:R0:W1:Y:S02]  /*2d5b0*/  SHFL.IDX P6, R14, R13, R12, R11 ;  /* 0x0000000c0d0e7389 */ /* 0x00006400000c000b */
[----:B01----:R-:W-:Y:S01]  /*2d5c0*/  ENDCOLLECTIVE ;  /* 0x000000000000791b */ /* 0x003fe20003800000 */
.L_x_754:
[----:B------:R-:W-:Y:S02]  /*2d5d0*/  IMAD.MOV.U32 R13, RZ, RZ, R117 ;  /* 0x000000ffff0d7224 */ /* 0x000fe400078e0075 */
[----:B------:R-:W-:-:S07]  /*2d5e0*/  IMAD.MOV.U32 R120, RZ, RZ, R14 ;  /* 0x000000ffff787224 */ /* 0x000fce00078e000e */
[----:B------:R-:W-:Y:S05]  /*2d5f0*/  WARPSYNC.COLLECTIVE R15, `(.L_x_755) ;  /* 0x000000000f087348 */ /* 0x000fea0003c00000 */
[----:B------:R0:W1:Y:S02]  /*2d600*/  SHFL.IDX P6, R14, R13, R12, R11 ;  /* 0x0000000c0d0e7389 */ /* 0x00006400000c000b */
[----:B01----:R-:W-:Y:S01]  /*2d610*/  ENDCOLLECTIVE ;  /* 0x000000000000791b */ /* 0x003fe20003800000 */
.L_x_755:
        /* <DEDUP_REMOVED lines=8> */
.L_x_756:
[----:B------:R-:W-:Y:S02]  /*2d6a0*/  SEL R25, R81, R117, P0 ;  /* 0x0000007551197207 */ /* 0x000fe40000000000 */
[----:B------:R-:W-:Y:S01]  /*2d6b0*/  SEL R81, R117, R81, P0 ;  /* 0x0000005175517207 */ /* 0x000fe20000000000 */
[----:B------:R-:W-:Y:S02]  /*2d6c0*/  IMAD.MOV.U32 R13, RZ, RZ, R119 ;  /* 0x000000ffff0d7224 */ /* 0x000fe400078e0077 */
[----:B------:R-:W-:-:S07]  /*2d6d0*/  IMAD.MOV.U32 R65, RZ, RZ, R14 ;  /* 0x000000ffff417224 */ /* 0x000fce00078e000e */
[----:B------:R-:W-:Y:S05]  /*2d6e0*/  WARPSYNC.COLLECTIVE R15, `(.L_x_757) ;  /* 0x000000000f087348 */ /* 0x000fea0003c00000 */
[----:B------:R0:W1:Y:S02]  /*2d6f0*/  SHFL.IDX P6, R14, R13, R12, R11 ;  /* 0x0000000c0d0e7389 */ /* 0x00006400000c000b */
[----:B01----:R-:W-:Y:S01]  /*2d700*/  ENDCOLLECTIVE ;  /* 0x000000000000791b */ /* 0x003fe20003800000 */
.L_x_757:
[----:B------:R-:W-:Y:S01]  /*2d710*/  MOV R13, R125 ;  /* 0x0000007d000d7202 */ /* 0x000fe20000000f00 */
[----:B------:R-:W-:Y:S02]  /*2d720*/  IMAD.MOV.U32 R12, RZ, RZ, R2 ;  /* 0x000000ffff0c7224 */ /* 0x000fe400078e0002 */
[----:B------:R-:W-:-:S07]  /*2d730*/  IMAD.MOV.U32 R119, RZ, RZ, R14 ;  /* 0x000000ffff777224 */ /* 0x000fce00078e000e */
[----:B------:R-:W-:Y:S05]  /*2d740*/  WARPSYNC.COLLECTIVE R15, `(.L_x_758) ;  /* 0x000000000f087348 */ /* 0x000fea0003c00000 */
[----:B------:R0:W1:Y:S02]  /*2d750*/  SHFL.IDX P6, R14, R13, R12, R11 ;  /* 0x0000000c0d0e7389 */ /* 0x00006400000c000b */
[----:B01----:R-:W-:Y:S01]  /*2d760*/  ENDCOLLECTIVE ;  /* 0x000000000000791b */ /* 0x003fe20003800000 */
.L_x_758:
[----:B------:R-:W-:Y:S02]  /*2d770*/  IMAD.MOV.U32 R13, RZ, RZ, R159 ;  /* 0x000000ffff0d7224 */ /* 0x000fe400078e009f */
[----:B------:R-:W-:-:S07]  /*2d780*/  IMAD.MOV.U32 R125, RZ, RZ, R14 ;  /* 0x000000ffff7d7224 */ /* 0x000fce00078e000e */
[----:B------:R-:W-:Y:S05]  /*2d790*/  WARPSYNC.COLLECTIVE R15, `(.L_x_759) ;  /* 0x000000000f087348 */ /* 0x000fea0003c00000 */
[----:B------:R0:W1:Y:S02]  /*2d7a0*/  SHFL.IDX P6, R14, R13, R12, R11 ;  /* 0x0000000c0d0e7389 */ /* 0x00006400000c000b */
[----:B01----:R-:W-:Y:S01]  /*2d7b0*/  ENDCOLLECTIVE ;  /* 0x000000000000791b */ /* 0x003fe20003800000 */
.L_x_759:
        /* <DEDUP_REMOVED lines=8> */
.L_x_760:
[----:B------:R-:W-:Y:S02]  /*2d840*/  SEL R27, R119, R159, P0 ;  /* 0x0000009f771b7207 */ /* 0x000fe40000000000 */
[----:B------:R-:W-:Y:S01]  /*2d850*/  SEL R119, R159, R119, P0 ;  /* 0x000000779f777207 */ /* 0x000fe20000000000 */
[----:B------:R-:W-:Y:S02]  /*2d860*/  IMAD.MOV.U32 R13, RZ, RZ, R89 ;  /* 0x000000ffff0d7224 */ /* 0x000fe400078e0059 */
[----:B------:R-:W-:-:S07]  /*2d870*/  IMAD.MOV.U32 R92, RZ, RZ, R14 ;  /* 0x000000ffff5c7224 */ /* 0x000fce00078e000e */
[----:B------:R-:W-:Y:S05]  /*2d880*/  WARPSYNC.COLLECTIVE R15, `(.L_x_761) ;  /* 0x000000000f087348 */ /* 0x000fea0003c00000 */
[----:B------:R0:W1:Y:S02]  /*2d890*/  SHFL.IDX P6, R14, R13, R12, R11 ;  /* 0x0000000c0d0e7389 */ /* 0x00006400000c000b */
[----:B01----:R-:W-:Y:S01]  /*2d8a0*/  ENDCOLLECTIVE ;  /* 0x000000000000791b */ /* 0x003fe20003800000 */
.L_x_761:
[----:B------:R-:W-:Y:S01]  /*2d8b0*/  MOV R13, R133 ;  /* 0x00000085000d7202 */ /* 0x000fe20000000f00 */
[----:B------:R-:W-:Y:S02]  /*2d8c0*/  IMAD.MOV.U32 R12, RZ, RZ, R2 ;  /* 0x000000ffff0c7224 */ /* 0x000fe400078e0002 */
[----:B------:R-:W-:-:S07]  /*2d8d0*/  IMAD.MOV.U32 R89, RZ, RZ, R14 ;  /* 0x000000ffff597224 */ /* 0x000fce00078e000e */
[----:B------:R-:W-:Y:S05]  /*2d8e0*/  WARPSYNC.COLLECTIVE R15, `(.L_x_762) ;  /* 0x000000000f087348 */ /* 0x000fea0003c00000 */
[----:B------:R0:W1:Y:S02]  /*2d8f0*/  SHFL.IDX P6, R14, R13, R12, R11 ;  /* 0x0000000c0d0e7389 */ /* 0x00006400000c000b */
[----:B01----:R-:W-:Y:S01]  /*2d900*/  ENDCOLLECTIVE ;  /* 0x000000000000791b */ /* 0x003fe20003800000 */
.L_x_762:
[----:B------:R-:W-:Y:S02]  /*2d910*/  IMAD.MOV.U32 R13, RZ, RZ, R128 ;  /* 0x000000ffff0d7224 */ /* 0x000fe400078e0080 */
[----:B------:R-:W-:-:S07]  /*2d920*/  IMAD.MOV.U32 R133, RZ, RZ, R14 ;  /* 0x000000ffff857224 */ /* 0x000fce00078e000e */
[----:B------:R-:W-:Y:S05]  /*2d930*/  WARPSYNC.COLLECTIVE R15, `(.L_x_763) ;  /* 0x000000000f087348 */ /* 0x000fea0003c00000 */
[----:B------:R0:W1:Y:S02]  /*2d940*/  SHFL.IDX P6, R14, R13, R12, R11 ;  /* 0x0000000c0d0e7389 */ /* 0x00006400000c000b */
[----:B01----:R-:W-:Y:S01]  /*2d950*/  ENDCOLLECTIVE ;  /* 0x000000000000791b */ /* 0x003fe20003800000 */
.L_x_763:
        /* <DEDUP_REMOVED lines=8> */
.L_x_764:
[----:B------:R-:W-:Y:S02]  /*2d9e0*/  SEL R42, R89, R128, P0 ;  /* 0x00000080592a7207 */ /* 0x000fe40000000000 */
[----:B------:R-:W-:Y:S01]  /*2d9f0*/  SEL R89, R128, R89, P0 ;  /* 0x0000005980597207 */ /* 0x000fe20000000000 */
[----:B------:R-:W-:Y:S02]  /*2da00*/  IMAD.MOV.U32 R13, RZ, RZ, R124 ;  /* 0x000000ffff0d7224 */ /* 0x000fe400078e007c */
[----:B------:R-:W-:-:S07]  /*2da10*/  IMAD.MOV.U32 R97, RZ, RZ, R14 ;  /* 0x000000ffff617224 */ /* 0x000fce00078e000e */
[----:B------:R-:W-:Y:S05]  /*2da20*/  WARPSYNC.COLLECTIVE R15, `(.L_x_765) ;  /* 0x000000000f087348 */ /* 0x000fea0003c00000 */
[----:B------:R0:W1:Y:S02]  /*2da30*/  SHFL.IDX P6, R14, R13, R12, R11 ;  /* 0x0000000c0d0e7389 */ /* 0x00006400000c000b */
[----:B01----:R-:W-:Y:S01]  /*2da40*/  ENDCOLLECTIVE ;  /* 0x000000000000791b */ /* 0x003fe20003800000 */
.L_x_765:
[----:B------:R-:W-:Y:S01]  /*2da50*/  MOV R13, R141 ;  /* 0x0000008d000d7202 */ /* 0x000fe20000000f00 */
[----:B------:R-:W-:Y:S02]  /*2da60*/  IMAD.MOV.U32 R12, RZ, RZ, R2 ;  /* 0x000000ffff0c7224 */ /* 0x000fe400078e0002 */
[----:B------:R-:W-:-:S07]  /*2da70*/  IMAD.MOV.U32 R50, RZ, RZ, R14 ;  /* 0x000000ffff327224 */ /* 0x000fce00078e000e */
[----:B------:R-:W-:Y:S05]  /*2da80*/  WARPSYNC.COLLECTIVE R15, `(.L_x_766) ;  /* 0x000000000f087348 */ /* 0x000fea0003c00000 */
[----:B------:R0:W1:Y:S02]  /*2da90*/  SHFL.IDX P6, R14, R13, R12, R11 ;  /* 0x0000000c0d0e7389 */ /* 0x00006400000c000b */
[----:B01----:R-:W-:Y:S01]  /*2daa0*/  ENDCOLLECTIVE ;  /* 0x000000000000791b */ /* 0x003fe20003800000 */
.L_x_766:
[----:B------:R-:W-:Y:S02]  /*2dab0*/  IMAD.MOV.U32 R13, RZ, RZ, R136 ;  /* 0x000000ffff0d7224 */ /* 0x000fe400078e0088 */
[----:B------:R-:W-:-:S07]  /*2dac0*/  IMAD.MOV.U32 R141, RZ, RZ, R14 ;  /* 0x000000ffff8d7224 */ /* 0x000fce00078e000e */
[----:B------:R-:W-:Y:S05]  /*2dad0*/  WARPSYNC.COLLECTIVE R15, `(.L_x_767) ;  /* 0x000000000f087348 */ /* 0x000fea0003c00000 */
[----:B------:R0:W1:Y:S02]  /*2dae0*/  SHFL.IDX P6, R14, R13, R12, R11 ;  /* 0x0000000c0d0e7389 */ /* 0x00006400000c000b */
[----:B01----:R-:W-:Y:S01]  /*2daf0*/  ENDCOLLECTIVE ;  /* 0x000000000000791b */ /* 0x003fe20003800000 */
.L_x_767:
        /* <DEDUP_REMOVED lines=8> */
.L_x_768:
[----:B------:R-:W-:Y:S02]  /*2db80*/  SEL R44, R50, R49, P0 ;  /* 0x00000031322c7207 */ /* 0x000fe40000000000 */
[----:B------:R-:W-:Y:S01]  /*2db90*/  SEL R49, R49, R50, P0 ;  /* 0x0000003231317207 */ /* 0x000fe20000000000 */
[----:B------:R-:W-:Y:S02]  /*2dba0*/  IMAD.MOV.U32 R13, RZ, RZ, R121 ;  /* 0x000000ffff0d7224 */ /* 0x000fe400078e0079 */
[----:B------:R-:W-:-:S07]  /*2dbb0*/  IMAD.MOV.U32 R100, RZ, RZ, R14 ;  /* 0x000000ffff647224 */ /* 0x000fce00078e000e */
[----:B------:R-:W-:Y:S05]  /*2dbc0*/  WARPSYNC.COLLECTIVE R15, `(.L_x_769) ;  /* 0x000000000f087348 */ /* 0x000fea0003c00000 */
[----:B------:R0:W1:Y:S02]  /*2dbd0*/  SHFL.IDX P6, R14, R13, R12, R11 ;  /* 0x0000000c0d0e7389 */ /* 0x00006400000c000b */
[----:B01----:R-:W-:Y:S01]  /*2dbe0*/  ENDCOLLECTIVE ;  /* 0x000000000000791b */ /* 0x003fe20003800000 */
.L_x_769:
[----:B------:R-:W-:Y:S01]  /*2dbf0*/  MOV R13, R149 ;  /* 0x00000095000d7202 */ /* 0x000fe20000000f00 */
[----:B------:R-:W-:Y:S02]  /*2dc00*/  IMAD.MOV.U32 R12, RZ, RZ, R2 ;  /* 0x000000ffff0c7224 */ /* 0x000fe400078e0002 */
[----:B------:R-:W-:-:S07]  /*2dc10*/  IMAD.MOV.U32 R121, RZ, RZ, R14 ;  /* 0x000000ffff797224 */ /* 0x000fce00078e000e */
[----:B------:R-:W-:Y:S05]  /*2dc20*/  WARPSYNC.COLLECTIVE R15, `(.L_x_770) ;  /* 0x000000000f087348 */ /* 0x000fea0003c00000 */
[----:B------:R0:W1:Y:S02]  /*2dc30*/  SHFL.IDX P6, R14, R13, R12, R11 ;  /* 0x0000000c0d0e7389 */ /* 0x00006400000c000b */
[----:B01----:R-:W-:Y:S01]  /*2dc40*/  ENDCOLLECTIVE ;  /* 0x000000000000791b */ /* 0x003fe20003800000 */
.L_x_770:
[----:B------:R-:W-:Y:S02]  /*2dc50*/  IMAD.MOV.U32 R13, RZ, RZ, R144 ;  /* 0x000000ffff0d7224 */ /* 0x000fe400078e0090 */
[----:B------:R-:W-:-:S07]  /*2dc60*/  IMAD.MOV.U32 R149, RZ, RZ, R14 ;  /* 0x000000ffff957224 */ /* 0x000fce00078e000e */
[----:B------:R-:W-:Y:S05]  /*2dc70*/  WARPSYNC.COLLECTIVE R15, `(.L_x_771) ;  /* 0x000000000f087348 */ /* 0x000fea0003c00000 */
[----:B------:R0:W1:Y:S02]  /*2dc80*/  SHFL.IDX P6, R14, R13, R12, R11 ;  /* 0x0000000c0d0e7389 */ /* 0x00006400000c000b */
[----:B01----:R-:W-:Y:S01]  /*2dc90*/  ENDCOLLECTIVE ;  /* 0x000000000000791b */ /* 0x003fe20003800000 */
.L_x_771:
        /* <DEDUP_REMOVED lines=8> */
.L_x_772:
[----:B------:R-:W-:Y:S02]  /*2dd20*/  SEL R46, R121, R144, P0 ;  /* 0x00000090792e7207 */ /* 0x000fe40000000000 */
[----:B------:R-:W-:Y:S01]  /*2dd30*/  SEL R121, R144, R121, P0 ;  /* 0x0000007990797207 */ /* 0x000fe20000000000 */
[----:B------:R-:W-:Y:S02]  /*2dd40*/  IMAD.MOV.U32 R13, RZ, RZ, R105 ;  /* 0x000000ffff0d7224 */ /* 0x000fe400078e0069 */
[----:B------:R-:W-:-:S07]  /*2dd50*/  IMAD.MOV.U32 R108, RZ, RZ, R14 ;  /* 0x000000ffff6c7224 */ /* 0x000fce00078e000e */
[----:B------:R-:W-:Y:S05]  /*2dd60*/  WARPSYNC.COLLECTIVE R15, `(.L_x_773) ;  /* 0x000000000f087348 */ /* 0x000fea0003c00000 */
[----:B------:R0:W1:Y:S02]  /*2dd70*/  SHFL.IDX P6, R14, R13, R12, R11 ;  /* 0x0000000c0d0e7389 */ /* 0x00006400000c000b */
[----:B01----:R-:W-:Y:S01]  /*2dd80*/  ENDCOLLECTIVE ;  /* 0x000000000000791b */ /* 0x003fe20003800000 */
.L_x_773:
[----:B------:R-:W-:Y:S01]  /*2dd90*/  MOV R13, R154 ;  /* 0x0000009a000d7202 */ /* 0x000fe20000000f00 */
[----:B------:R-:W-:Y:S02]  /*2dda0*/  IMAD.MOV.U32 R12, RZ, RZ, R2 ;  /* 0x000000ffff0c7224 */ /* 0x000fe400078e0002 */
[----:B------:R-:W-:-:S07]  /*2ddb0*/  IMAD.MOV.U32 R105, RZ, RZ, R14 ;  /* 0x000000ffff697224 */ /* 0x000fce00078e000e */
[----:B------:R-:W-:Y:S05]  /*2ddc0*/  WARPSYNC.COLLECTIVE R15, `(.L_x_774) ;  /* 0x000000000f087348 */ /* 0x000fea0003c00000 */
[----:B------:R0:W1:Y:S02]  /*2ddd0*/  SHFL.IDX P6, R14, R13, R12, R11 ;  /* 0x0000000c0d0e7389 */ /* 0x00006400000c000b */
[----:B01----:R-:W-:Y:S01]  /*2dde0*/  ENDCOLLECTIVE ;  /* 0x000000000000791b */ /* 0x003fe20003800000 */
.L_x_774:
[----:B------:R-:W-:Y:S02]  /*2ddf0*/  IMAD.MOV.U32 R13, RZ, RZ, R153 ;  /* 0x000000ffff0d7224 */ /* 0x000fe400078e0099 */
[----:B------:R-:W-:-:S07]  /*2de00*/  IMAD.MOV.U32 R154, RZ, RZ, R14 ;  /* 0x000000ffff9a7224 */ /* 0x000fce00078e000e */
[----:B------:R-:W-:Y:S05]  /*2de10*/  WARPSYNC.COLLECTIVE R15, `(.L_x_775) ;  /* 0x000000000f087348 */ /* 0x000fea0003c00000 */
[----:B------:R0:W1:Y:S02]  /*2de20*/  SHFL.IDX P6, R14, R13, R12, R11 ;  /* 0x0000000c0d0e7389 */ /* 0x00006400000c000b */
[----:B01----:R-:W-:Y:S01]  /*2de30*/  ENDCOLLECTIVE ;  /* 0x000000000000791b */ /* 0x003fe20003800000 */
.L_x_775:
        /* <DEDUP_REMOVED lines=8> */
.L_x_776:
[----:B------:R-:W-:Y:S02]  /*2dec0*/  SEL R48, R105, R153, P0 ;  /* 0x0000009969307207 */ /* 0x000fe40000000000 */
[----:B------:R-:W-:Y:S01]  /*2ded0*/  SEL R105, R153, R105, P0 ;  /* 0x0000006999697207 */ /* 0x000fe20000000000 */
[----:B------:R-:W-:Y:S02]  /*2dee0*/  IMAD.MOV.U32 R13, RZ, RZ, R113 ;  /* 0x000000ffff0d7224 */ /* 0x000fe400078e0071 */
[----:B------:R-:W-:-:S07]  /*2def0*/  IMAD.MOV.U32 R116, RZ, RZ, R14 ;  /* 0x000000ffff747224 */ /* 0x000fce00078e000e */
[----:B------:R-:W-:Y:S05]  /*2df00*/  WARPSYNC.COLLECTIVE R15, `(.L_x_777) ;  /* 0x000000000f087348 */ /* 0x000fea0003c00000 */
[----:B------:R0:W1:Y:S02]  /*2df10*/  SHFL.IDX P6, R14, R13, R12, R11 ;  /* 0x0000000c0d0e7389 */ /* 0x00006400000c000b */
[----:B01----:R-:W-:Y:S01]  /*2df20*/  ENDCOLLECTIVE ;  /* 0x000000000000791b */ /* 0x003fe20003800000 */
.L_x_777:
[----:B------:R-:W-:Y:S01]  /*2df30*/  MOV R13, R156 ;  /* 0x0000009c000d7202 */ /* 0x000fe20000000f00 */
[----:B------:R-:W-:Y:S02]  /*2df40*/  IMAD.MOV.U32 R12, RZ, RZ, R2 ;  /* 0x000000ffff0c7224 */ /* 0x000fe400078e0002 */
[----:B------:R-:W-:-:S07]  /*2df50*/  IMAD.MOV.U32 R113, RZ, RZ, R14 ;  /* 0x000000ffff717224 */ /* 0x000fce00078e000e */
[----:B------:R-:W-:Y:S05]  /*2df60*/  WARPSYNC.COLLECTIVE R15, `(.L_x_778) ;  /* 0x000000000f087348 */ /* 0x000fea0003c00000 */
[----:B------:R0:W1:Y:S02]  /*2df70*/  SHFL.IDX P6, R14, R13, R12, R11 ;  /* 0x0000000c0d0e7389 */ /* 0x00006400000c000b */
[----:B01----:R-:W-:Y:S01]  /*2df80*/  ENDCOLLECTIVE ;  /* 0x000000000000791b */ /* 0x003fe20003800000 */
.L_x_778:
[----:B------:R-:W-:Y:S02]  /*2df90*/  IMAD.MOV.U32 R13, RZ, RZ, R155 ;  /* 0x000000ffff0d7224 */ /* 0x000fe400078e009b */
[----:B------:R-:W-:-:S07]  /*2dfa0*/  IMAD.MOV.U32 R156, RZ, RZ, R14 ;  /* 0x000000ffff9c7224 */ /* 0x000fce00078e000e */
[----:B------:R-:W-:Y:S05]  /*2dfb0*/  WARPSYNC.COLLECTIVE R15, `(.L_x_779) ;  /* 0x000000000f087348 */ /* 0x000fea0003c00000 */
[----:B------:R0:W1:Y:S02]  /*2dfc0*/  SHFL.IDX P6, R14, R13, R12, R11 ;  /* 0x0000000c0d0e7389 */ /* 0x00006400000c000b */
[----:B01----:R-:W-:Y:S01]  /*2dfd0*/  ENDCOLLECTIVE ;  /* 0x000000000000791b */ /* 0x003fe20003800000 */
.L_x_779:
        /* <DEDUP_REMOVED lines=8> */
.L_x_780:
[----:B------:R-:W-:Y:S02]  /*2e060*/  SEL R52, R113, R155, P0 ;  /* 0x0000009b71347207 */ /* 0x000fe40000000000 */
[----:B------:R-:W-:Y:S01]  /*2e070*/  SEL R113, R155, R113, P0 ;  /* 0x000000719b717207 */ /* 0x000fe20000000000 */
[----:B------:R-:W-:Y:S02]  /*2e080*/  IMAD.MOV.U32 R13, RZ, RZ, R118 ;  /* 0x000000ffff0d7224 */ /* 0x000fe400078e0076 */
[----:B------:R-:W-:-:S07]  /*2e090*/  IMAD.MOV.U32 R74, RZ, RZ, R14 ;  /* 0x000000ffff4a7224 */ /* 0x000fce00078e000e */
[----:B------:R-:W-:Y:S05]  /*2e0a0*/  WARPSYNC.COLLECTIVE R15, `(.L_x_781) ;  /* 0x000000000f087348 */ /* 0x000fea0003c00000 */
[----:B------:R0:W1:Y:S02]  /*2e0b0*/  SHFL.IDX P6, R14, R13, R12, R11 ;  /* 0x0000000c0d0e7389 */ /* 0x00006400000c000b */
[----:B01----:R-:W-:Y:S01]  /*2e0c0*/  ENDCOLLECTIVE ;  /* 0x000000000000791b */ /* 0x003fe20003800000 */
.L_x_781:
[----:B------:R-:W-:Y:S01]  /*2e0d0*/  MOV R13, R78 ;  /* 0x0000004e000d7202 */ /* 0x000fe20000000f00 */
[----:B------:R-:W-:Y:S02]  /*2e0e0*/  IMAD.MOV.U32 R12, RZ, RZ, R2 ;  /* 0x000000ffff0c7224 */ /* 0x000fe400078e0002 */
[----:B------:R-:W-:-:S07]  /*2e0f0*/  IMAD.MOV.U32 R118, RZ, RZ, R14 ;  /* 0x000000ffff767224 */ /* 0x000fce00078e000e */
[----:B------:R-:W-:Y:S05]  /*2e100*/  WARPSYNC.COLLECTIVE R15, `(.L_x_782) ;  /* 0x000000000f087348 */ /* 0x000fea0003c00000 */
[----:B------:R0:W1:Y:S02]  /*2e110*/  SHFL.IDX P6, R14, R13, R12, R11 ;  /* 0x0000000c0d0e7389 */ /* 0x00006400000c000b */
[----:B01----:R-:W-:Y:S01]  /*2e120*/  ENDCOLLECTIVE ;  /* 0x000000000000791b */ /* 0x003fe20003800000 */
.L_x_782:
[----:B------:R-:W-:Y:S02]  /*2e130*/  IMAD.MOV.U32 R13, RZ, RZ, R75 ;  /* 0x000000ffff0d7224 */ /* 0x000fe400078e004b */
[----:B------:R-:W-:-:S07]  /*2e140*/  IMAD.MOV.U32 R78, RZ, RZ, R14 ;  /* 0x000000ffff4e7224 */ /* 0x000fce00078e000e */
[----:B------:R-:W-:Y:S05]  /*2e150*/  WARPSYNC.COLLECTIVE R15, `(.L_x_783) ;  /* 0x000000000f087348 */ /* 0x000fea0003c00000 */
[----:B------:R0:W1:Y:S02]  /*2e160*/  SHFL.IDX P6, R14, R13, R12, R11 ;  /* 0x0000000c0d0e7389 */ /* 0x00006400000c000b */
[----:B01----:R-:W-:Y:S01]  /*2e170*/  ENDCOLLECTIVE ;  /* 0x000000000000791b */ /* 0x003fe20003800000 */
.L_x_783:
        /* <DEDUP_REMOVED lines=8> */
.L_x_784:
[----:B------:R-:W-:Y:S02]  /*2e200*/  SEL R56, R118, R75, P0 ;  /* 0x0000004b76387207 */ /* 0x000fe40000000000 */
[----:B------:R-:W-:Y:S01]  /*2e210*/  SEL R75, R75, R118, P0 ;  /* 0x000000764b4b7207 */ /* 0x000fe20000000000 */
[----:B------:R-:W-:Y:S02]  /*2e220*/  IMAD.MOV.U32 R13, RZ, RZ, R127 ;  /* 0x000000ffff0d7224 */ /* 0x000fe400078e007f */
[----:B------:R-:W-:-:S07]  /*2e230*/  IMAD.MOV.U32 R79, RZ, RZ, R14 ;  /* 0x000000ffff4f7224 */ /* 0x000fce00078e000e */
[----:B------:R-:W-:Y:S05]  /*2e240*/  WARPSYNC.COLLECTIVE R15, `(.L_x_785) ;  /* 0x000000000f087348 */ /* 0x000fea0003c00000 */
[----:B------:R0:W1:Y:S02]  /*2e250*/  SHFL.IDX P6, R14, R13, R12, R11 ;  /* 0x0000000c0d0e7389 */ /* 0x00006400000c000b */
[----:B01----:R-:W-:Y:S01]  /*2e260*/  ENDCOLLECTIVE ;  /* 0x000000000000791b */ /* 0x003fe20003800000 */
.L_x_785:
[----:B------:R-:W-:Y:S01]  /*2e270*/  MOV R13, R86 ;  /* 0x00000056000d7202 */ /* 0x000fe20000000f00 */
[----:B------:R-:W-:Y:S02]  /*2e280*/  IMAD.MOV.U32 R12, RZ, RZ, R2 ;  /* 0x000000ffff0c7224 */ /* 0x000fe400078e0002 */
[----:B------:R-:W-:-:S07]  /*2e290*/  IMAD.MOV.U32 R54, RZ, RZ, R14 ;  /* 0x000000ffff367224 */ /* 0x000fce00078e000e */
[----:B------:R-:W-:Y:S05]  /*2e2a0*/  WARPSYNC.COLLECTIVE R15, `(.L_x_786) ;  /* 0x000000000f087348 */ /* 0x000fea0003c00000 */
[----:B------:R0:W1:Y:S02]  /*2e2b0*/  SHFL.IDX P6, R14, R13, R12, R11 ;  /* 0x0000000c0d0e7389 */ /* 0x00006400000c000b */
[----:B01----:R-:W-:Y:S01]  /*2e2c0*/  ENDCOLLECTIVE ;  /* 0x000000000000791b */ /* 0x003fe20003800000 */
.L_x_786:
[----:B------:R-:W-:Y:S02]  /*2e2d0*/  IMAD.MOV.U32 R13, RZ, RZ, R129 ;  /* 0x000000ffff0d7224 */ /* 0x000fe400078e0081 */
[----:B------:R-:W-:-:S07]  /*2e2e0*/  IMAD.MOV.U32 R86, RZ, RZ, R14 ;  /* 0x000000ffff567224 */ /* 0x000fce00078e000e */
[----:B------:R-:W-:Y:S05]  /*2e2f0*/  WARPSYNC.COLLECTIVE R15, `(.L_x_787) ;  /* 0x000000000f087348 */ /* 0x000fea0003c00000 */
[----:B------:R0:W1:Y:S02]  /*2e300*/  SHFL.IDX P6, R14, R13, R12, R11 ;  /* 0x0000000c0d0e7389 */ /* 0x00006400000c000b */
[----:B01----:R-:W-:Y:S01]  /*2e310*/  ENDCOLLECTIVE ;  /* 0x000000000000791b */ /* 0x003fe20003800000 */
.L_x_787:
[----:B------:R-:W-:Y:S01]  /*2e320*/  MOV R13, R83 ;  /* 0x00000053000d7202 */ /* 0x000fe20000000f00 */
[----:B------:R-:W-:Y:S02]  /*2e330*/  IMAD.MOV.U32 R12, RZ, RZ, R0 ;  /* 0x000000ffff0c7224 */ /* 0x000fe400078e0000 */
[----:B------:R-:W-:-:S07]  /*2e340*/  IMAD.MOV.U32 R55, RZ, RZ, R14 ;  /* 0x000000ffff377224 */ /* 0x000fce00078e000e */
[----:B------:R-:W-:Y:S05]  /*2e350*/  WARPSYNC.COLLECTIVE R15, `(.L_x_788) ;  /* 0x000000000f087348 */ /* 0x000fea0003c00000 */
[----:B------:R0:W1:Y:S02]  /*2e360*/  SHFL.IDX P6, R14, R13, R12, R11 ;  /* 0x0000000c0d0e7389 */ /* 0x00006400000c000b */
[----:B01----:R-:W-:Y:S01]  /*2e370*/  ENDCOLLECTIVE ;  /* 0x000000000000791b */ /* 0x003fe20003800000 */
.L_x_788:
[----:B------:R-:W-:Y:S02]  /*2e380*/  SEL R61, R54, R55, P0 ;  /* 0x00000037363d7207 */ /* 0x000fe40000000000 */
[----:B------:R-:W-:Y:S02]  /*2e390*/  SEL R54, R55, R54, P0 ;  /* 0x0000003637367207 */ /* 0x000fe40000000000 */
[----:B------:R-:W-:Y:S02]  /*2e3a0*/  SEL R55, R79, R86, P0 ;  /* 0x000000564f377207 */ /* 0x000fe40000000000 */
[----:B------:R-:W-:Y:S01]  /*2e3b0*/  SEL R79, R86, R79, P0 ;  /* 0x0000004f564f7207 */ /* 0x000fe20000000000 */
[----:B------:R-:W-:Y:S02]  /*2e3c0*/  IMAD.MOV.U32 R13, RZ, RZ, R82 ;  /* 0x000000ffff0d7224 */ /* 0x000fe400078e0052 */
[----:B------:R-:W-:-:S07]  /*2e3d0*/  IMAD.MOV.U32 R83, RZ, RZ, R14 ;  /* 0x000000ffff537224 */ /* 0x000fce00078e000e */
[----:B------:R-:W-:Y:S05]  /*2e3e0*/  WARPSYNC.COLLECTIVE R15, `(.L_x_789) ;  /* 0x000000000f087348 */ /* 0x000fea0003c00000 */
[----:B------:R0:W1:Y:S02]  /*2e3f0*/  SHFL.IDX P6, R14, R13, R12, R11 ;  /* 0x0000000c0d0e7389 */ /* 0x00006400000c000b */
[----:B01----:R-:W-:Y:S01]  /*2e400*/  ENDCOLLECTIVE ;  /* 0x000000000000791b */ /* 0x003fe20003800000 */
.L_x_789:
[----:B------:R-:W-:Y:S01]  /*2e410*/  MOV R13, R94 ;  /* 0x0000005e000d7202 */ /* 0x000fe20000000f00 */
[----:B------:R-:W-:Y:S02]  /*2e420*/  IMAD.MOV.U32 R12, RZ, RZ, R2 ;  /* 0x000000ffff0c7224 */ /* 0x000fe400078e0002 */
[----:B------:R-:W-:-:S07]  /*2e430*/  IMAD.MOV.U32 R82, RZ, RZ, R14 ;  /* 0x000000ffff527224 */ /* 0x000fce00078e000e */
[----:B------:R-:W-:Y:S05]  /*2e440*/  WARPSYNC.COLLECTIVE R15, `(.L_x_790) ;  /* 0x000000000f087348 */ /* 0x000fea0003c00000 */
[----:B------:R0:W1:Y:S02]  /*2e450*/  SHFL.IDX P6, R14, R13, R12, R11 ;  /* 0x0000000c0d0e7389 */ /* 0x00006400000c000b */
[----:B01----:R-:W-:Y:S01]  /*2e460*/  ENDCOLLECTIVE ;  /* 0x000000000000791b */ /* 0x003fe20003800000 */
.L_x_790:
[----:B------:R-:W-:Y:S02]  /*2e470*/  IMAD.MOV.U32 R13, RZ, RZ, R90 ;  /* 0x000000ffff0d7224 */ /* 0x000fe400078e005a */
[----:B------:R-:W-:-:S07]  /*2e480*/  IMAD.MOV.U32 R94, RZ, RZ, R14 ;  /* 0x000000ffff5e7224 */ /* 0x000fce00078e000e */
[----:B------:R-:W-:Y:S05]  /*2e490*/  WARPSYNC.COLLECTIVE R15, `(.L_x_791) ;  /* 0x000000000f087348 */ /* 0x000fea0003c00000 */
[----:B------:R0:W1:Y:S02]  /*2e4a0*/  SHFL.IDX P6, R14, R13, R12, R11 ;  /* 0x0000000c0d0e7389 */ /* 0x00006400000c000b */
[----:B01----:R-:W-:Y:S01]  /*2e4b0*/  ENDCOLLECTIVE ;  /* 0x000000000000791b */ /* 0x003fe20003800000 */
.L_x_791:
        /* <DEDUP_REMOVED lines=8> */
.L_x_792:
[----:B------:R-:W-:Y:S02]  /*2e540*/  SEL R64, R82, R90, P0 ;  /* 0x0000005a52407207 */ /* 0x000fe40000000000 */
[----:B------:R-:W-:Y:S01]  /*2e550*/  SEL R82, R90, R82, P0 ;  /* 0x000000525a527207 */ /* 0x000fe20000000000 */
[----:B------:R-:W-:Y:S02]  /*2e560*/  IMAD.MOV.U32 R13, RZ, RZ, R132 ;  /* 0x000000ffff0d7224 */ /* 0x000fe400078e0084 */
[----:B------:R-:W-:-:S07]  /*2e570*/  IMAD.MOV.U32 R87, RZ, RZ, R14 ;  /* 0x000000ffff577224 */ /* 0x000fce00078e000e */
[----:B------:R-:W-:Y:S05]  /*2e580*/  WARPSYNC.COLLECTIVE R15, `(.L_x_793) ;  /* 0x000000000f087348 */ /* 0x000fea0003c00000 */
[----:B------:R0:W1:Y:S02]  /*2e590*/  SHFL.IDX P6, R14, R13, R12, R11 ;  /* 0x0000000c0d0e7389 */ /* 0x00006400000c000b */
[----:B01----:R-:W-:Y:S01]  /*2e5a0*/  ENDCOLLECTIVE ;  /* 0x000000000000791b */ /* 0x003fe20003800000 */
.L_x_793:
[----:B------:R-:W-:Y:S01]  /*2e5b0*/  MOV R13, R102 ;  /* 0x00000066000d7202 */ /* 0x000fe20000000f00 */
[----:B------:R-:W-:Y:S02]  /*2e5c0*/  IMAD.MOV.U32 R12, RZ, RZ, R2 ;  /* 0x000000ffff0c7224 */ /* 0x000fe400078e0002 */
[----:B------:R-:W-:-:S07]  /*2e5d0*/  IMAD.MOV.U32 R127, RZ, RZ, R14 ;  /* 0x000000ffff7f7224 */ /* 0x000fce00078e000e */
[----:B------:R-:W-:Y:S05]  /*2e5e0*/  WARPSYNC.COLLECTIVE R15, `(.L_x_794) ;  /* 0x000000000f087348 */ /* 0x000fea0003c00000 */
[----:B------:R0:W1:Y:S02]  /*2e5f0*/  SHFL.IDX P6, R14, R13, R12, R11 ;  /* 0x0000000c0d0e7389 */ /* 0x00006400000c000b */
[----:B01----:R-:W-:Y:S01]  /*2e600*/  ENDCOLLECTIVE ;  /* 0x000000000000791b */ /* 0x003fe20003800000 */
.L_x_794:
[----:B------:R-:W-:Y:S02]  /*2e610*/  IMAD.MOV.U32 R13, RZ, RZ, R137 ;  /* 0x000000ffff0d7224 */ /* 0x000fe400078e0089 */
[----:B------:R-:W-:-:S07]  /*2e620*/  IMAD.MOV.U32 R102, RZ, RZ, R14 ;  /* 0x000000ffff667224 */ /* 0x000fce00078e000e */
[----:B------:R-:W-:Y:S05]  /*2e630*/  WARPSYNC.COLLECTIVE R15, `(.L_x_795) ;  /* 0x000000000f087348 */ /* 0x000fea0003c00000 */
[----:B------:R0:W1:Y:S02]  /*2e640*/  SHFL.IDX P6, R14, R13, R12, R11 ;  /* 0x0000000c0d0e7389 */ /* 0x00006400000c000b */
[----:B01----:R-:W-:Y:S01]  /*2e650*/  ENDCOLLECTIVE ;  /* 0x000000000000791b */ /* 0x003fe20003800000 */
.L_x_795:
        /* <DEDUP_REMOVED lines=8> */
.L_x_796:
[----:B------:R-:W-:Y:S02]  /*2e6e0*/  SEL R69, R127, R124, P0 ;  /* 0x0000007c7f457207 */ /* 0x000fe40000000000 */
[----:B------:R-:W-:Y:S01]  /*2e6f0*/  SEL R124, R124, R127, P0 ;  /* 0x0000007f7c7c7207 */ /* 0x000fe20000000000 */
[----:B------:R-:W-:Y:S02]  /*2e700*/  IMAD.MOV.U32 R13, RZ, RZ, R140 ;  /* 0x000000ffff0d7224 */ /* 0x000fe400078e008c */
[----:B------:R-:W-:-:S07]  /*2e710*/  IMAD.MOV.U32 R91, RZ, RZ, R14 ;  /* 0x000000ffff5b7224 */ /* 0x000fce00078e000e */
[----:B------:R-:W-:Y:S05]  /*2e720*/  WARPSYNC.COLLECTIVE R15, `(.L_x_797) ;  /* 0x000000000f087348 */ /* 0x000fea0003c00000 */
[----:B------:R0:W1:Y:S02]  /*2e730*/  SHFL.IDX P6, R14, R13, R12, R11 ;  /* 0x0000000c0d0e7389 */ /* 0x00006400000c000b */
[----:B01----:R-:W-:Y:S01]  /*2e740*/  ENDCOLLECTIVE ;  /* 0x000000000000791b */ /* 0x003fe20003800000 */
.L_x_797:
[----:B------:R-:W-:Y:S01]  /*2e750*/  MOV R13, R110 ;  /* 0x0000006e000d7202 */ /* 0x000fe20000000f00 */
[----:B------:R-:W-:Y:S02]  /*2e760*/  IMAD.MOV.U32 R12, RZ, RZ, R2 ;  /* 0x000000ffff0c7224 */ /* 0x000fe400078e0002 */
[----:B------:R-:W-:-:S07]  /*2e770*/  IMAD.MOV.U32 R106, RZ, RZ, R14 ;  /* 0x000000ffff6a7224 */ /* 0x000fce00078e000e */
[----:B------:R-:W-:Y:S05]  /*2e780*/  WARPSYNC.COLLECTIVE R15, `(.L_x_798) ;  /* 0x000000000f087348 */ /* 0x000fea0003c00000 */
[----:B------:R0:W1:Y:S02]  /*2e790*/  SHFL.IDX P6, R14, R13, R12, R11 ;  /* 0x0000000c0d0e7389 */ /* 0x00006400000c000b */
[----:B01----:R-:W-:Y:S01]  /*2e7a0*/  ENDCOLLECTIVE ;  /* 0x000000000000791b */ /* 0x003fe20003800000 */
.L_x_798:
[----:B------:R-:W-:Y:S02]  /*2e7b0*/  IMAD.MOV.U32 R13, RZ, RZ, R107 ;  /* 0x000000ffff0d7224 */ /* 0x000fe400078e006b */
[----:B------:R-:W-:-:S07]  /*2e7c0*/  IMAD.MOV.U32 R110, RZ, RZ, R14 ;  /* 0x000000ffff6e7224 */ /* 0x000fce00078e000e */
[----:B------:R-:W-:Y:S05]  /*2e7d0*/  WARPSYNC.COLLECTIVE R15, `(.L_x_799) ;  /* 0x000000000f087348 */ /* 0x000fea0003c00000 */
[----:B------:R0:W1:Y:S02]  /*2e7e0*/  SHFL.IDX P6, R14, R13, R12, R11 ;  /* 0x0000000c0d0e7389 */ /* 0x00006400000c000b */
[----:B01----:R-:W-:Y:S01]  /*2e7f0*/  ENDCOLLECTIVE ;  /* 0x000000000000791b */ /* 0x003fe20003800000 */
.L_x_799:
        /* <DEDUP_REMOVED lines=8> */
.L_x_800:
[----:B------:R-:W-:Y:S02]  /*2e880*/  SEL R77, R106, R107, P0 ;  /* 0x0000006b6a4d7207 */ /* 0x000fe40000000000 */
[----:B------:R-:W-:Y:S01]  /*2e890*/  SEL R106, R107, R106, P0 ;  /* 0x0000006a6b6a7207 */ /* 0x000fe20000000000 */
[----:B------:R-:W-:Y:S02]  /*2e8a0*/  IMAD.MOV.U32 R13, RZ, RZ, R111 ;  /* 0x000000ffff0d7224 */ /* 0x000fe400078e006f */
[----:B------:R-:W-:-:S07]  /*2e8b0*/  IMAD.MOV.U32 R95, RZ, RZ, R14 ;  /* 0x000000ffff5f7224 */ /* 0x000fce00078e000e */
[----:B------:R-:W-:Y:S05]  /*2e8c0*/  WARPSYNC.COLLECTIVE R15, `(.L_x_801) ;  /* 0x000000000f087348 */ /* 0x000fea0003c00000 */
[----:B------:R0:W1:Y:S02]  /*2e8d0*/  SHFL.IDX P6, R14, R13, R12, R11 ;  /* 0x0000000c0d0e7389 */ /* 0x00006400000c000b */
[----:B01----:R-:W-:Y:S01]  /*2e8e0*/  ENDCOLLECTIVE ;  /* 0x000000000000791b */ /* 0x003fe20003800000 */
.L_x_801:
[----:B------:R-:W-:Y:S01]  /*2e8f0*/  MOV R13, R157 ;  /* 0x0000009d000d7202 */ /* 0x000fe20000000f00 */
[----:B------:R-:W-:Y:S02]  /*2e900*/  IMAD.MOV.U32 R12, RZ, RZ, R2 ;  /* 0x000000ffff0c7224 */ /* 0x000fe400078e0002 */
[----:B------:R-:W-:-:S07]  /*2e910*/  IMAD.MOV.U32 R114, RZ, RZ, R14 ;  /* 0x000000ffff727224 */ /* 0x000fce00078e000e */
[----:B------:R-:W-:Y:S05]  /*2e920*/  WARPSYNC.COLLECTIVE R15, `(.L_x_802) ;  /* 0x000000000f087348 */ /* 0x000fea0003c00000 */
[----:B------:R0:W1:Y:S02]  /*2e930*/  SHFL.IDX P6, R14, R13, R12, R11 ;  /* 0x0000000c0d0e7389 */ /* 0x00006400000c000b */
[----:B01----:R-:W-:Y:S01]  /*2e940*/  ENDCOLLECTIVE ;  /* 0x000000000000791b */ /* 0x003fe20003800000 */
.L_x_802:
[----:B------:R-:W-:Y:S02]  /*2e950*/  IMAD.MOV.U32 R13, RZ, RZ, R115 ;  /* 0x000000ffff0d7224 */ /* 0x000fe400078e0073 */
[----:B------:R-:W-:-:S07]  /*2e960*/  IMAD.MOV.U32 R157, RZ, RZ, R14 ;  /* 0x000000ffff9d7224 */ /* 0x000fce00078e000e */
[----:B------:R-:W-:Y:S05]  /*2e970*/  WARPSYNC.COLLECTIVE R15, `(.L_x_803) ;  /* 0x000000000f087348 */ /* 0x000fea0003c00000 */
[----:B------:R0:W1:Y:S02]  /*2e980*/  SHFL.IDX P6, R14, R13, R12, R11 ;  /* 0x0000000c0d0e7389 */ /* 0x00006400000c000b */
[----:B01----:R-:W-:Y:S01]  /*2e990*/  ENDCOLLECTIVE ;  /* 0x000000000000791b */ /* 0x003fe20003800000 */
.L_x_803:
        /* <DEDUP_REMOVED lines=8> */
.L_x_804:
[----:B------:R-:W-:Y:S02]  /*2ea20*/  SEL R80, R114, R111, P0 ;  /* 0x0000006f72507207 */ /* 0x000fe40000000000 */
[----:B------:R-:W-:Y:S01]  /*2ea30*/  SEL R111, R111, R114, P0 ;  /* 0x000000726f6f7207 */ /* 0x000fe20000000000 */
[----:B------:R-:W-:Y:S02]  /*2ea40*/  IMAD.MOV.U32 R13, RZ, RZ, R145 ;  /* 0x000000ffff0d7224 */ /* 0x000fe400078e0091 */
[----:B------:R-:W-:-:S07]  /*2ea50*/  IMAD.MOV.U32 R98, RZ, RZ, R14 ;  /* 0x000000ffff627224 */ /* 0x000fce00078e000e */
[----:B------:R-:W-:Y:S05]  /*2ea60*/  WARPSYNC.COLLECTIVE R15, `(.L_x_805) ;  /* 0x000000000f087348 */ /* 0x000fea0003c00000 */
[----:B------:R0:W1:Y:S02]  /*2ea70*/  SHFL.IDX P6, R14, R13, R12, R11 ;  /* 0x0000000c0d0e7389 */ /* 0x00006400000c000b */
[----:B01----:R-:W-:Y:S01]  /*2ea80*/  ENDCOLLECTIVE ;  /* 0x000000000000791b */ /* 0x003fe20003800000 */
.L_x_805:
[----:B------:R-:W-:Y:S01]  /*2ea90*/  MOV R13, R126 ;  /* 0x0000007e000d7202 */ /* 0x000fe20000000f00 */
[----:B------:R-:W-:Y:S02]  /*2eaa0*/  IMAD.MOV.U32 R12, RZ, RZ, R2 ;  /* 0x000000ffff0c7224 */ /* 0x000fe400078e0002 */
[----:B------:R-:W-:-:S07]  /*2eab0*/  IMAD.MOV.U32 R115, RZ, RZ, R14 ;  /* 0x000000ffff737224 */ /* 0x000fce00078e000e */
[----:B------:R-:W-:Y:S05]  /*2eac0*/  WARPSYNC.COLLECTIVE R15, `(.L_x_806) ;  /* 0x000000000f087348 */ /* 0x000fea0003c00000 */
[----:B------:R0:W1:Y:S02]  /*2ead0*/  SHFL.IDX P6, R14, R13, R12, R11 ;  /* 0x0000000c0d0e7389 */ /* 0x00006400000c000b */
[----:B01----:R-:W-:Y:S01]  /*2eae0*/  ENDCOLLECTIVE ;  /* 0x000000000000791b */ /* 0x003fe20003800000 */
.L_x_806:
[----:B------:R-:W-:Y:S02]  /*2eaf0*/  IMAD.MOV.U32 R13, RZ, RZ, R122 ;  /* 0x000000ffff0d7224 */ /* 0x000fe400078e007a */
[----:B------:R-:W-:-:S07]  /*2eb00*/  IMAD.MOV.U32 R126, RZ, RZ, R14 ;  /* 0x000000ffff7e7224 */ /* 0x000fce00078e000e */
[----:B------:R-:W-:Y:S05]  /*2eb10*/  WARPSYNC.COLLECTIVE R15, `(.L_x_807) ;  /* 0x000000000f087348 */ /* 0x000fea0003c00000 */
[----:B------:R0:W1:Y:S02]  /*2eb20*/  SHFL.IDX P6, R14, R13, R12, R11 ;  /* 0x0000000c0d0e7389 */ /* 0x00006400000c000b */
[----:B01----:R-:W-:Y:S01]  /*2eb30*/  ENDCOLLECTIVE ;  /* 0x000000000000791b */ /* 0x003fe20003800000 */
.L_x_807:
        /* <DEDUP_REMOVED lines=8> */
.L_x_808:
[----:B------:R-:W-:Y:S02]  /*2ebc0*/  SEL R86, R115, R122, P0 ;  /* 0x0000007a73567207 */ /* 0x000fe40000000000 */
[----:B------:R-:W-:Y:S01]  /*2ebd0*/  SEL R115, R122, R115, P0 ;  /* 0x000000737a737207 */ /* 0x000fe20000000000 */
[----:B------:R-:W-:Y:S02]  /*2ebe0*/  IMAD.MOV.U32 R13, RZ, RZ, R123 ;  /* 0x000000ffff0d7224 */ /* 0x000fe400078e007b */
[----:B------:R-:W-:-:S07]  /*2ebf0*/  IMAD.MOV.U32 R99, RZ, RZ, R14 ;  /* 0x000000ffff637224 */ /* 0x000fce00078e000e */
[----:B------:R-:W-:Y:S05]  /*2ec00*/  WARPSYNC.COLLECTIVE R15, `(.L_x_809) ;  /* 0x000000000f087348 */ /* 0x000fea0003c00000 */
[----:B------:R0:W1:Y:S02]  /*2ec10*/  SHFL.IDX P6, R14, R13, R12, R11 ;  /* 0x0000000c0d0e7389 */ /* 0x00006400000c000b */
[----:B01----:R-:W-:Y:S01]  /*2ec20*/  ENDCOLLECTIVE ;  /* 0x000000000000791b */ /* 0x003fe20003800000 */
.L_x_809:
[----:B------:R-:W-:Y:S01]  /*2ec30*/  MOV R13, R134 ;  /* 0x00000086000d7202 */ /* 0x000fe20000000f00 */
[----:B------:R-:W-:Y:S02]  /*2ec40*/  IMAD.MOV.U32 R12, RZ, RZ, R2 ;  /* 0x000000ffff0c7224 */ /* 0x000fe400078e0002 */
[----:B------:R-:W-:-:S07]  /*2ec50*/  IMAD.MOV.U32 R129, RZ, RZ, R14 ;  /* 0x000000ffff817224 */ /* 0x000fce00078e000e */
[----:B------:R-:W-:Y:S05]  /*2ec60*/  WARPSYNC.COLLECTIVE R15, `(.L_x_810) ;  /* 0x000000000f087348 */ /* 0x000fea0003c00000 */
[----:B------:R0:W1:Y:S02]  /*2ec70*/  SHFL.IDX P6, R14, R13, R12, R11 ;  /* 0x0000000c0d0e7389 */ /* 0x00006400000c000b */
[----:B01----:R-:W-:Y:S01]  /*2ec80*/  ENDCOLLECTIVE ;  /* 0x000000000000791b */ /* 0x003fe20003800000 */
.L_x_810:
[----:B------:R-:W-:Y:S02]  /*2ec90*/  IMAD.MOV.U32 R13, RZ, RZ, R130 ;  /* 0x000000ffff0d7224 */ /* 0x000fe400078e0082 */
[----:B------:R-:W-:-:S07]  /*2eca0*/  IMAD.MOV.U32 R134, RZ, RZ, R14 ;  /* 0x000000ffff867224 */ /* 0x000fce00078e000e */
[----:B------:R-:W-:Y:S05]  /*2ecb0*/  WARPSYNC.COLLECTIVE R15, `(.L_x_811) ;  /* 0x000000000f087348 */ /* 0x000fea0003c00000 */
[----:B------:R0:W1:Y:S02]  /*2ecc0*/  SHFL.IDX P6, R14, R13, R12, R11 ;  /* 0x0000000c0d0e7389 */ /* 0x00006400000c000b */
[----:B01----:R-:W-:Y:S01]  /*2ecd0*/  ENDCOLLECTIVE ;  /* 0x000000000000791b */ /* 0x003fe20003800000 */
.L_x_811:
        /* <DEDUP_REMOVED lines=8> */
.L_x_812:
[----:B------:R-:W-:Y:S02]  /*2ed60*/  SEL R90, R129, R123, P0 ;  /* 0x0000007b815a7207 */ /* 0x000fe40000000000 */
[----:B------:R-:W-:Y:S01]  /*2ed70*/  SEL R123, R123, R129, P0 ;  /* 0x000000817b7b7207 */ /* 0x000fe20000000000 */
[----:B------:R-:W-:Y:S02]  /*2ed80*/  IMAD.MOV.U32 R13, RZ, RZ, R135 ;  /* 0x000000ffff0d7224 */ /* 0x000fe400078e0087 */
[----:B------:R-:W-:-:S07]  /*2ed90*/  IMAD.MOV.U32 R131, RZ, RZ, R14 ;  /* 0x000000ffff837224 */ /* 0x000fce00078e000e */
[----:B------:R-:W-:Y:S05]  /*2eda0*/  WARPSYNC.COLLECTIVE R15, `(.L_x_813) ;  /* 0x000000000f087348 */ /* 0x000fea0003c00000 */
[----:B------:R0:W1:Y:S02]  /*2edb0*/  SHFL.IDX P6, R14, R13, R12, R11 ;  /* 0x0000000c0d0e7389 */ /* 0x00006400000c000b */
[----:B01----:R-:W-:Y:S01]  /*2edc0*/  ENDCOLLECTIVE ;  /* 0x000000000000791b */ /* 0x003fe20003800000 */
.L_x_813:
[----:B------:R-:W-:Y:S01]  /*2edd0*/  MOV R13, R142 ;  /* 0x0000008e000d7202 */ /* 0x000fe20000000f00 */
[----:B------:R-:W-:Y:S02]  /*2ede0*/  IMAD.MOV.U32 R12, RZ, RZ, R2 ;  /* 0x000000ffff0c7224 */ /* 0x000fe400078e0002 */
[----:B------:R-:W-:-:S07]  /*2edf0*/  IMAD.MOV.U32 R130, RZ, RZ, R14 ;  /* 0x000000ffff827224 */ /* 0x000fce00078e000e */
[----:B------:R-:W-:Y:S05]  /*2ee00*/  WARPSYNC.COLLECTIVE R15, `(.L_x_814) ;  /* 0x000000000f087348 */ /* 0x000fea0003c00000 */
[----:B------:R0:W1:Y:S02]  /*2ee10*/  SHFL.IDX P6, R14, R13, R12, R11 ;  /* 0x0000000c0d0e7389 */ /* 0x00006400000c000b */
[----:B01----:R-:W-:Y:S01]  /*2ee20*/  ENDCOLLECTIVE ;  /* 0x000000000000791b */ /* 0x003fe20003800000 */
.L_x_814:
[----:B------:R-:W-:Y:S02]  /*2ee30*/  IMAD.MOV.U32 R13, RZ, RZ, R138 ;  /* 0x000000ffff0d7224 */ /* 0x000fe400078e008a */
[----:B------:R-:W-:-:S07]  /*2ee40*/  IMAD.MOV.U32 R142, RZ, RZ, R14 ;  /* 0x000000ffff8e7224 */ /* 0x000fce00078e000e */
[----:B------:R-:W-:Y:S05]  /*2ee50*/  WARPSYNC.COLLECTIVE R15, `(.L_x_815) ;  /* 0x000000000f087348 */ /* 0x000fea0003c00000 */
[----:B------:R0:W1:Y:S02]  /*2ee60*/  SHFL.IDX P6, R14, R13, R12, R11 ;  /* 0x0000000c0d0e7389 */ /* 0x00006400000c000b */
[----:B01----:R-:W-:Y:S01]  /*2ee70*/  ENDCOLLECTIVE ;  /* 0x000000000000791b */ /* 0x003fe20003800000 */
.L_x_815:
        /* <DEDUP_REMOVED lines=8> */
.L_x_816:
[----:B------:R-:W-:Y:S02]  /*2ef00*/  SEL R94, R130, R132, P0 ;  /* 0x00000084825e7207 */ /* 0x000fe40000000000 */
[----:B------:R-:W-:Y:S01]  /*2ef10*/  SEL R130, R132, R130, P0 ;  /* 0x0000008284827207 */ /* 0x000fe20000000000 */
[----:B------:R-:W-:Y:S02]  /*2ef20*/  IMAD.MOV.U32 R13, RZ, RZ, R210 ;  /* 0x000000ffff0d7224 */ /* 0x000fe400078e00d2 */
[----:B------:R-:W-:-:S07]  /*2ef30*/  IMAD.MOV.U32 R103, RZ, RZ, R14 ;  /* 0x000000ffff677224 */ /* 0x000fce00078e000e */
[----:B------:R-:W-:Y:S05]  /*2ef40*/  WARPSYNC.COLLECTIVE R15, `(.L_x_817) ;  /* 0x000000000f087348 */ /* 0x000fea0003c00000 */
[----:B------:R0:W1:Y:S02]  /*2ef50*/  SHFL.IDX P6, R14, R13, R12, R11 ;  /* 0x0000000c0d0e7389 */ /* 0x00006400000c000b */
[----:B01----:R-:W-:Y:S01]  /*2ef60*/  ENDCOLLECTIVE ;  /* 0x000000000000791b */ /* 0x003fe20003800000 */
.L_x_817:
[----:B------:R-:W-:Y:S01]  /*2ef70*/  MOV R13, R150 ;  /* 0x00000096000d7202 */ /* 0x000fe20000000f00 */
[----:B------:R-:W-:Y:S01]  /*2ef80*/  IMAD.MOV.U32 R12, RZ, RZ, R2 ;  /* 0x000000ffff0c7224 */ /* 0x000fe200078e0002 */
[----:B------:R-:W-:Y:S01]  /*2ef90*/  MOV R2, RZ ;  /* 0x000000ff00027202 */ /* 0x000fe20000000f00 */
[----:B------:R-:W-:-:S07]  /*2efa0*/  IMAD.MOV.U32 R51, RZ, RZ, R14 ;  /* 0x000000ffff337224 */ /* 0x000fce00078e000e */
[----:B------:R-:W-:Y:S05]  /*2efb0*/  WARPSYNC.COLLECTIVE R15, `(.L_x_818) ;  /* 0x000000000f087348 */ /* 0x000fea0003c00000 */
[----:B------:R0:W1:Y:S02]  /*2efc0*/  SHFL.IDX P6, R14, R13, R12, R11 ;  /* 0x0000000c0d0e7389 */ /* 0x00006400000c000b */
[----:B01----:R-:W-:Y:S01]  /*2efd0*/  ENDCOLLECTIVE ;  /* 0x000000000000791b */ /* 0x003fe20003800000 */
.L_x_818:
[----:B------:R-:W-:Y:S02]  /*2efe0*/  IMAD.MOV.U32 R13, RZ, RZ, R211 ;  /* 0x000000ffff0d7224 */ /* 0x000fe400078e00d3 */
[----:B------:R-:W-:-:S07]  /*2eff0*/  IMAD.MOV.U32 R150, RZ, RZ, R14 ;  /* 0x000000ffff967224 */ /* 0x000fce00078e000e */
[----:B------:R-:W-:Y:S05]  /*2f000*/  WARPSYNC.COLLECTIVE R15, `(.L_x_819) ;  /* 0x000000000f087348 */ /* 0x000fea0003c00000 */
[----:B------:R0:W1:Y:S02]  /*2f010*/  SHFL.IDX P6, R14, R13, R12, R11 ;  /* 0x0000000c0d0e7389 */ /* 0x00006400000c000b */
[----:B01----:R-:W-:Y:S01]  /*2f020*/  ENDCOLLECTIVE ;  /* 0x000000000000791b */ /* 0x003fe20003800000 */
.L_x_819:
[----:B------:R-:W-:Y:S01]  /*2f030*/  IMAD.MOV.U32 R0, RZ, RZ, R14 ;  /* 0x000000ffff007224 */ /* 0x000fe200078e000e */
[----:B------:R-:W-:Y:S06]  /*2f040*/  BRA `(.L_x_820) ;  /* 0xfffffee4003c7947 */ /* 0x000fec000383ffff */
.L_x_508:
[----:B------:R-:W-:Y:S02]  /*2f050*/  IMAD.MOV.U32 R13, RZ, RZ, R28 ;  /* 0x000000ffff0d7224 */ /* 0x000fe400078e001c */
[----:B------:R-:W-:Y:S02]  /*2f060*/  IMAD.MOV.U32 R12, RZ, RZ, RZ ;  /* 0x000000ffff0c7224 */ /* 0x000fe400078e00ff */
[----:B------:R-:W-:Y:S02]  /*2f070*/  IMAD.MOV.U32 R11, RZ, RZ, 0x181f ;  /* 0x0000181fff0b7424 */ /* 0x000fe400078e00ff */
[----:B------:R-:W-:-:S07]  /*2f080*/  IMAD.MOV.U32 R15, RZ, RZ, -0x1 ;  /* 0xffffffffff0f7424 */ /* 0x000fce00078e00ff */
[----:B-----5:R-:W-:Y:S05]  /*2f090*/  WARPSYNC.COLLECTIVE R15, `(.L_x_821) ;  /* 0x000000000f087348 */ /* 0x020fea0003c00000 */
[----:B------:R0:W1:Y:S02]  /*2f0a0*/  SHFL.IDX P6, R14, R13, R12, R11 ;  /* 0x0000000c0d0e7389 */ /* 0x00006400000c000b */
[----:B01---5:R-:W-:Y:S01]  /*2f0b0*/  ENDCOLLECTIVE ;  /* 0x000000000000791b */ /* 0x023fe20003800000 */
.L_x_821:
[----:B------:R-:W-:Y:S01]  /*2f0c0*/  IMAD.MOV.U32 R13, RZ, RZ, R21 ;  /* 0x000000ffff0d7224 */ /* 0x000fe200078e0015 */
[----:B------:R-:W-:-:S07]  /*2f0d0*/  MOV R20, R14 ;  /* 0x0000000e00147202 */ /* 0x000fce0000000f00 */
[----:B------:R-:W-:Y:S05]  /*2f0e0*/  WARPSYNC.COLLECTIVE R15, `(.L_x_822) ;  /* 0x000000000f087348 */ /* 0x000fea0003c00000 */
[----:B------:R0:W1:Y:S02]  /*2f0f0*/  SHFL.IDX P6, R14, R13, R12, R11 ;  /* 0x0000000c0d0e7389 */ /* 0x00006400000c000b */
[----:B01----:R-:W-:Y:S01]  /*2f100*/  ENDCOLLECTIVE ;  /* 0x000000000000791b */ /* 0x003fe20003800000 */
.L_x_822:
[----:B------:R-:W-:Y:S05]  /*2f110*/  BRA `(.L_x_823) ;  /* 0xfffffef800347947 */ /* 0x000fea000383ffff */
.L_x_511:
[----:B------:R-:W-:Y:S01]  /*2f120*/  BSSY B1, `(.L_x_824) ;  /* 0x0000008000017945 */ /* 0x000fe20003800000 */
[----:B-1----:R-:W-:Y:S01]  /*2f130*/  IMAD.MOV.U32 R13, RZ, RZ, R28 ;  /* 0x000000ffff0d7224 */ /* 0x002fe200078e001c */
[----:B------:R-:W-:Y:S01]  /*2f140*/  MOV R15, 0xffffffff ;  /* 0xffffffff000f7802 */ /* 0x000fe20000000f00 */
[----:B------:R-:W-:Y:S02]  /*2f150*/  IMAD.MOV.U32 R12, RZ, RZ, 0x1 ;  /* 0x00000001ff0c7424 */ /* 0x000fe400078e00ff */
[----:B------:R-:W-:-:S07]  /*2f160*/  IMAD.MOV.U32 R11, RZ, RZ, 0x181f ;  /* 0x0000181fff0b7424 */ /* 0x000fce00078e00ff */
[----:B0-2--5:R-:W-:Y:S05]  /*2f170*/  WARPSYNC.COLLECTIVE R15, `(.L_x_825) ;  /* 0x000000000f087348 */ /* 0x025fea0003c00000 */
[----:B--2---:R1:W2:Y:S02]  /*2f180*/  SHFL.IDX P6, R14, R13, R12, R11 ;  /* 0x0000000c0d0e7389 */ /* 0x0042a400000c000b */
[----:B012--5:R-:W-:Y:S01]  /*2f190*/  ENDCOLLECTIVE ;  /* 0x000000000000791b */ /* 0x027fe20003800000 */
.L_x_825:
[----:B------:R-:W-:Y:S05]  /*2f1a0*/  BSYNC B1 ;  /* 0x0000000000017941 */ /* 0x000fea0003800000 */
.L_x_824:
[----:B------:R-:W-:Y:S01]  /*2f1b0*/  IMAD.MOV.U32 R13, RZ, RZ, R21 ;  /* 0x000000ffff0d7224 */ /* 0x000fe200078e0015 */
[----:B------:R-:W-:Y:S01]  /*2f1c0*/  MOV R15, 0xffffffff ;  /* 0xffffffff000f7802 */ /* 0x000fe20000000f00 */
[----:B------:R-:W-:Y:S02]  /*2f1d0*/  IMAD.MOV.U32 R12, RZ, RZ, 0x1 ;  /* 0x00000001ff0c7424 */ /* 0x000fe400078e00ff */
[----:B------:R-:W-:Y:S02]  /*2f1e0*/  IMAD.MOV.U32 R11, RZ, RZ, 0x181f ;  /* 0x0000181fff0b7424 */ /* 0x000fe400078e00ff */
[----:B------:R-:W-:-:S07]  /*2f1f0*/  IMAD.MOV.U32 R9, RZ, RZ, R14 ;  /* 0x000000ffff097224 */ /* 0x000fce00078e000e */
[----:B------:R-:W-:Y:S05]  /*2f200*/  WARPSYNC.COLLECTIVE R15, `(.L_x_826) ;  /* 0x000000000f087348 */ /* 0x000fea0003c00000 */
[----:B------:R0:W1:Y:S02]  /*2f210*/  SHFL.IDX P6, R14, R13, R12, R11 ;  /* 0x0000000c0d0e7389 */ /* 0x00006400000c000b */
[----:B01----:R-:W-:Y:S01]  /*2f220*/  ENDCOLLECTIVE ;  /* 0x000000000000791b */ /* 0x003fe20003800000 */
.L_x_826:
[----:B------:R-:W-:Y:S05]  /*2f230*/  BRA `(.L_x_827) ;  /* 0xfffffef800647947 */ /* 0x000fea000383ffff */
.L_x_514:
[----:B------:R-:W-:Y:S01]  /*2f240*/  BSSY B1, `(.L_x_828) ;  /* 0x0000008000017945 */ /* 0x000fe20003800000 */
[----:B------:R-:W-:Y:S02]  /*2f250*/  IMAD.MOV.U32 R13, RZ, RZ, R28 ;  /* 0x000000ffff0d7224 */ /* 0x000fe400078e001c */
[----:B------:R-:W-:Y:S02]  /*2f260*/  IMAD.MOV.U32 R12, RZ, RZ, 0x2 ;  /* 0x00000002ff0c7424 */ /* 0x000fe400078e00ff */
[----:B------:R-:W-:Y:S02]  /*2f270*/  IMAD.MOV.U32 R11, RZ, RZ, 0x181f ;  /* 0x0000181fff0b7424 */ /* 0x000fe400078e00ff */
[----:B------:R-:W-:-:S07]  /*2f280*/  IMAD.MOV.U32 R15, RZ, RZ, -0x1 ;  /* 0xffffffffff0f7424 */ /* 0x000fce00078e00ff */
[----:B0123-5:R-:W-:Y:S05]  /*2f290*/  WARPSYNC.COLLECTIVE R15, `(.L_x_829) ;  /* 0x000000000f087348 */ /* 0x02ffea0003c00000 */
[----:B--2---:R2:W4:Y:S02]  /*2f2a0*/  SHFL.IDX P6, R14, R13, R12, R11 ;  /* 0x0000000c0d0e7389 */ /* 0x00452400000c000b */
[----:B012345:R-:W-:Y:S01]  /*2f2b0*/  ENDCOLLECTIVE ;  /* 0x000000000000791b */ /* 0x03ffe20003800000 */
.L_x_829:
[----:B------:R-:W-:Y:S05]  /*2f2c0*/  BSYNC B1 ;  /* 0x0000000000017941 */ /* 0x000fea0003800000 */
.L_x_828:
[----:B------:R-:W-:Y:S01]  /*2f2d0*/  IMAD.MOV.U32 R13, RZ, RZ, R21 ;  /* 0x000000ffff0d7224 */ /* 0x000fe200078e0015 */
[----:B------:R-:W-:Y:S01]  /*2f2e0*/  MOV R9, R14 ;  /* 0x0000000e00097202 */ /* 0x000fe20000000f00 */
[----:B------:R-:W-:Y:S02]  /*2f2f0*/  IMAD.MOV.U32 R12, RZ, RZ, 0x2 ;  /* 0x00000002ff0c7424 */ /* 0x000fe400078e00ff */
[----:B------:R-:W-:Y:S02]  /*2f300*/  IMAD.MOV.U32 R11, RZ, RZ, 0x181f ;  /* 0x0000181fff0b7424 */ /* 0x000fe400078e00ff */
[----:B------:R-:W-:-:S07]  /*2f310*/  IMAD.MOV.U32 R15, RZ, RZ, -0x1 ;  /* 0xffffffffff0f7424 */ /* 0x000fce00078e00ff */
[----:B------:R-:W-:Y:S05]  /*2f320*/  WARPSYNC.COLLECTIVE R15, `(.L_x_830) ;  /* 0x000000000f087348 */ /* 0x000fea0003c00000 */
[----:B------:R0:W1:Y:S02]  /*2f330*/  SHFL.IDX P6, R14, R13, R12, R11 ;  /* 0x0000000c0d0e7389 */ /* 0x00006400000c000b */
[----:B01----:R-:W-:Y:S01]  /*2f340*/  ENDCOLLECTIVE ;  /* 0x000000000000791b */ /* 0x003fe20003800000 */
.L_x_830:
[----:B------:R-:W-:Y:S05]  /*2f350*/  BRA `(.L_x_831) ;  /* 0xfffffef8009c7947 */ /* 0x000fea000383ffff */
.L_x_517:
[----:B------:R-:W-:Y:S01]  /*2f360*/  BSSY B1, `(.L_x_832) ;  /* 0x0000008000017945 */ /* 0x000fe20003800000 */
[----:B------:R-:W-:Y:S01]  /*2f370*/  MOV R13, R28 ;  /* 0x0000001c000d7202 */ /* 0x000fe20000000f00 */
[----:B------:R-:W-:Y:S02]  /*2f380*/  IMAD.MOV.U32 R12, RZ, RZ, 0x3 ;  /* 0x00000003ff0c7424 */ /* 0x000fe400078e00ff */
[----:B------:R-:W-:Y:S02]  /*2f390*/  IMAD.MOV.U32 R11, RZ, RZ, 0x181f ;  /* 0x0000181fff0b7424 */ /* 0x000fe400078e00ff */
[----:B------:R-:W-:-:S07]  /*2f3a0*/  IMAD.MOV.U32 R15, RZ, RZ, -0x1 ;  /* 0xffffffffff0f7424 */ /* 0x000fce00078e00ff */
[----:B012345:R-:W-:Y:S05]  /*2f3b0*/  WARPSYNC.COLLECTIVE R15, `(.L_x_833) ;  /* 0x000000000f087348 */ /* 0x03ffea0003c00000 */
[----:B----4-:R4:W0:Y:S02]  /*2f3c0*/  SHFL.IDX P6, R14, R13, R12, R11 ;  /* 0x0000000c0d0e7389 */ /* 0x01082400000c000b */
[----:B012345:R-:W-:Y:S01]  /*2f3d0*/  ENDCOLLECTIVE ;  /* 0x000000000000791b */ /* 0x03ffe20003800000 */
.L_x_833:
[----:B------:R-:W-:Y:S05]  /*2f3e0*/  BSYNC B1 ;  /* 0x0000000000017941 */ /* 0x000fea0003800000 */
.L_x_832:
[----:B------:R-:W-:Y:S01]  /*2f3f0*/  MOV R13, R21 ;  /* 0x00000015000d7202 */ /* 0x000fe20000000f00 */
[----:B------:R-:W-:Y:S02]  /*2f400*/  IMAD.MOV.U32 R12, RZ, RZ, 0x3 ;  /* 0x00000003ff0c7424 */ /* 0x000fe400078e00ff */
[----:B------:R-:W-:Y:S02]  /*2f410*/  IMAD.MOV.U32 R11, RZ, RZ, 0x181f ;  /* 0x0000181fff0b7424 */ /* 0x000fe400078e00ff */
[----:B------:R-:W-:Y:S02]  /*2f420*/  IMAD.MOV.U32 R15, RZ, RZ, -0x1 ;  /* 0xffffffffff0f7424 */ /* 0x000fe400078e00ff */
[----:B------:R-:W-:-:S07]  /*2f430*/  IMAD.MOV.U32 R8, RZ, RZ, R14 ;  /* 0x000000ffff087224 */ /* 0x000fce00078e000e */
[----:B------:R-:W-:Y:S05]  /*2f440*/  WARPSYNC.COLLECTIVE R15, `(.L_x_834) ;  /* 0x000000000f087348 */ /* 0x000fea0003c00000 */
[----:B------:R0:W1:Y:S02]  /*2f450*/  SHFL.IDX P6, R14, R13, R12, R11 ;  /* 0x0000000c0d0e7389 */ /* 0x00006400000c000b */
[----:B01----:R-:W-:Y:S01]  /*2f460*/  ENDCOLLECTIVE ;  /* 0x000000000000791b */ /* 0x003fe20003800000 */
.L_x_834:
[----:B------:R-:W-:Y:S05]  /*2f470*/  BRA `(.L_x_835) ;  /* 0xfffffef800cc7947 */ /* 0x000fea000383ffff */
.L_x_519:
[----:B------:R-:W-:Y:S01]  /*2f480*/  IMAD.MOV.U32 R13, RZ, RZ, R40 ;  /* 0x000000ffff0d7224 */ /* 0x000fe200078e0028 */
[----:B------:R-:W-:Y:S01]  /*2f490*/  MOV R12, RZ ;  /* 0x000000ff000c7202 */ /* 0x000fe20000000f00 */
[----:B------:R-:W-:Y:S02]  /*2f4a0*/  IMAD.MOV.U32 R11, RZ, RZ, 0x1c1f ;  /* 0x00001c1fff0b7424 */ /* 0x000fe400078e00ff */
[----:B------:R-:W-:-:S07]  /*2f4b0*/  IMAD.MOV.U32 R15, RZ, RZ, -0x1 ;  /* 0xffffffffff0f7424 */ /* 0x000fce00078e00ff */
[----:B------:R-:W-:Y:S05]  /*2f4c0*/  WARPSYNC.COLLECTIVE R15, `(.L_x_836) ;  /* 0x000000000f087348 */ /* 0x000fea0003c00000 */
[----:B------:R0:W1:Y:S02]  /*2f4d0*/  SHFL.IDX P6, R14, R13, R12, R11 ;  /* 0x0000000c0d0e7389 */ /* 0x00006400000c000b */
[----:B01----:R-:W-:Y:S01]  /*2f4e0*/  ENDCOLLECTIVE ;  /* 0x000000000000791b */ /* 0x003fe20003800000 */
.L_x_836:
[----:B------:R-:W-:Y:S02]  /*2f4f0*/  IMAD.MOV.U32 R13, RZ, RZ, R39 ;  /* 0x000000ffff0d7224 */ /* 0x000fe400078e0027 */
[----:B------:R-:W-:-:S07]  /*2f500*/  IMAD.MOV.U32 R41, RZ, RZ, R14 ;  /* 0x000000ffff297224 */ /* 0x000fce00078e000e */
[----:B------:R-:W-:Y:S05]  /*2f510*/  WARPSYNC.COLLECTIVE R15, `(.L_x_837) ;  /* 0x000000000f087348 */ /* 0x000fea0003c00000 */
[----:B------:R0:W1:Y:S02]  /*2f520*/  SHFL.IDX P6, R14, R13, R12, R11 ;  /* 0x0000000c0d0e7389 */ /* 0x00006400000c000b */
[----:B01----:R-:W-:Y:S01]  /*2f530*/  ENDCOLLECTIVE ;  /* 0x000000000000791b */ /* 0x003fe20003800000 */
.L_x_837:
[----:B------:R-:W-:Y:S01]  /*2f540*/  MOV R11, R14 ;  /* 0x0000000e000b7202 */ /* 0x000fe20000000f00 */
[----:B------:R-:W-:Y:S06]  /*2f550*/  BRA `(.L_x_838) ;  /* 0xfffffefc00b47947 */ /* 0x000fec000383ffff */
.L_x_522:
[----:B------:R-:W-:Y:S01]  /*2f560*/  BSSY B1, `(.L_x_839) ;  /* 0x0000008000017945 */ /* 0x000fe20003800000 */
[----:B------:R-:W-:Y:S02]  /*2f570*/  IMAD.MOV.U32 R13, RZ, RZ, R40 ;  /* 0x000000ffff0d7224 */ /* 0x000fe400078e0028 */
[----:B------:R-:W-:Y:S02]  /*2f580*/  IMAD.MOV.U32 R12, RZ, RZ, 0x1 ;  /* 0x00000001ff0c7424 */ /* 0x000fe400078e00ff */
[----:B--2---:R-:W-:Y:S02]  /*2f590*/  IMAD.MOV.U32 R11, RZ, RZ, 0x1c1f ;  /* 0x00001c1fff0b7424 */ /* 0x004fe400078e00ff */
[----:B------:R-:W-:-:S07]  /*2f5a0*/  IMAD.MOV.U32 R15, RZ, RZ, -0x1 ;  /* 0xffffffffff0f7424 */ /* 0x000fce00078e00ff */
[----:B01-3--:R-:W-:Y:S05]  /*2f5b0*/  WARPSYNC.COLLECTIVE R15, `(.L_x_840) ;  /* 0x000000000f087348 */ /* 0x00bfea0003c00000 */
[----:B------:R2:W4:Y:S02]  /*2f5c0*/  SHFL.IDX P6, R14, R13, R12, R11 ;  /* 0x0000000c0d0e7389 */ /* 0x00052400000c000b */
[----:B01234-:R-:W-:Y:S01]  /*2f5d0*/  ENDCOLLECTIVE ;  /* 0x000000000000791b */ /* 0x01ffe20003800000 */
.L_x_840:
[----:B------:R-:W-:Y:S05]  /*2f5e0*/  BSYNC B1 ;  /* 0x0000000000017941 */ /* 0x000fea0003800000 */
.L_x_839:
        /* <DEDUP_REMOVED lines=8> */
.L_x_841:
[----:B------:R-:W-:Y:S01]  /*2f670*/  MOV R39, R14 ;  /* 0x0000000e00277202 */ /* 0x000fe20000000f00 */
[----:B------:R-:W-:Y:S06]  /*2f680*/  BRA `(.L_x_842) ;  /* 0xffffff0c00547947 */ /* 0x000fec000383ffff */
.L_x_526:
[----:B------:R-:W-:Y:S02]  /*2f690*/  IMAD.MOV.U32 R13, RZ, RZ, R3 ;  /* 0x000000ffff0d7224 */ /* 0x000fe400078e0003 */
[----:B------:R-:W-:Y:S02]  /*2f6a0*/  IMAD.MOV.U32 R12, RZ, RZ, RZ ;  /* 0x000000ffff0c7224 */ /* 0x000fe400078e00ff */
[----:B------:R-:W-:Y:S02]  /*2f6b0*/  IMAD.MOV.U32 R11, RZ, RZ, 0x181f ;  /* 0x0000181fff0b7424 */ /* 0x000fe400078e00ff */
[----:B------:R-:W-:-:S07]  /*2f6c0*/  IMAD.MOV.U32 R15, RZ, RZ, -0x1 ;  /* 0xffffffffff0f7424 */ /* 0x000fce00078e00ff */
[----:B0-----:R-:W-:Y:S05]  /*2f6d0*/  WARPSYNC.COLLECTIVE R15, `(.L_x_843) ;  /* 0x000000000f087348 */ /* 0x001fea0003c00000 */
[----:B------:R1:W2:Y:S02]  /*2f6e0*/  SHFL.IDX P6, R14, R13, R12, R11 ;  /* 0x0000000c0d0e7389 */ /* 0x0002a400000c000b */
[----:B012---:R-:W-:Y:S01]  /*2f6f0*/  ENDCOLLECTIVE ;  /* 0x000000000000791b */ /* 0x007fe20003800000 */
.L_x_843:
[----:B------:R-:W-:Y:S01]  /*2f700*/  IMAD.MOV.U32 R13, RZ, RZ, R2 ;  /* 0x000000ffff0d7224 */ /* 0x000fe200078e0002 */
[----:B------:R-:W-:-:S07]  /*2f710*/  MOV R0, R14 ;  /* 0x0000000e00007202 */ /* 0x000fce0000000f00 */
[----:B------:R-:W-:Y:S05]  /*2f720*/  WARPSYNC.COLLECTIVE R15, `(.L_x_844) ;  /* 0x000000000f087348 */ /* 0x000fea0003c00000 */
[----:B------:R0:W1:Y:S02]  /*2f730*/  SHFL.IDX P6, R14, R13, R12, R11 ;  /* 0x0000000c0d0e7389 */ /* 0x00006400000c000b */
[----:B01----:R-:W-:Y:S01]  /*2f740*/  ENDCOLLECTIVE ;  /* 0x000000000000791b */ /* 0x003fe20003800000 */
.L_x_844:
[----:B------:R-:W-:Y:S05]  /*2f750*/  BRA `(.L_x_845) ;  /* 0xffffff2c00b47947 */ /* 0x000fea000383ffff */
.L_x_529:
[----:B------:R-:W-:Y:S01]  /*2f760*/  BSSY B1, `(.L_x_846) ;  /* 0x0000008000017945 */ /* 0x000fe20003800000 */
[----:B--2---:R-:W-:Y:S01]  /*2f770*/  IMAD.MOV.U32 R13, RZ, RZ, R3 ;  /* 0x000000ffff0d7224 */ /* 0x004fe200078e0003 */
[----:B------:R-:W-:Y:S01]  /*2f780*/  MOV R15, 0xffffffff ;  /* 0xffffffff000f7802 */ /* 0x000fe20000000f00 */
[----:B------:R-:W-:Y:S02]  /*2f790*/  IMAD.MOV.U32 R12, RZ, RZ, 0x1 ;  /* 0x00000001ff0c7424 */ /* 0x000fe400078e00ff */
[----:B------:R-:W-:-:S07]  /*2f7a0*/  IMAD.MOV.U32 R11, RZ, RZ, 0x181f ;  /* 0x0000181fff0b7424 */ /* 0x000fce00078e00ff */
[----:B01-3--:R-:W-:Y:S05]  /*2f7b0*/  WARPSYNC.COLLECTIVE R15, `(.L_x_847) ;  /* 0x000000000f087348 */ /* 0x00bfea0003c00000 */
[----:B---3--:R2:W3:Y:S02]  /*2f7c0*/  SHFL.IDX P6, R14, R13, R12, R11 ;  /* 0x0000000c0d0e7389 */ /* 0x0084e400000c000b */
[----:B0123--:R-:W-:Y:S01]  /*2f7d0*/  ENDCOLLECTIVE ;  /* 0x000000000000791b */ /* 0x00ffe20003800000 */
.L_x_847:
[----:B------:R-:W-:Y:S05]  /*2f7e0*/  BSYNC B1 ;  /* 0x0000000000017941 */ /* 0x000fea0003800000 */
.L_x_846:
        /* <DEDUP_REMOVED lines=8> */
.L_x_848:
[----:B------:R-:W-:Y:S05]  /*2f870*/  BRA `(.L_x_849) ;  /* 0xffffff2c00e47947 */ /* 0x000fea000383ffff */
.L_x_532:
[----:B------:R-:W-:Y:S01]  /*2f880*/  BSSY B1, `(.L_x_850) ;  /* 0x0000008000017945 */ /* 0x000fe20003800000 */
[----:B---3--:R-:W-:Y:S02]  /*2f890*/  IMAD.MOV.U32 R13, RZ, RZ, R3 ;  /* 0x000000ffff0d7224 */ /* 0x008fe400078e0003 */
[----:B------:R-:W-:Y:S02]  /*2f8a0*/  IMAD.MOV.U32 R12, RZ, RZ, 0x2 ;  /* 0x00000002ff0c7424 */ /* 0x000fe400078e00ff */
[----:B------:R-:W-:Y:S02]  /*2f8b0*/  IMAD.MOV.U32 R11, RZ, RZ, 0x181f ;  /* 0x0000181fff0b7424 */ /* 0x000fe400078e00ff */
[----:B------:R-:W-:-:S07]  /*2f8c0*/  IMAD.MOV.U32 R15, RZ, RZ, -0x1 ;  /* 0xffffffffff0f7424 */ /* 0x000fce00078e00ff */
[----:B012-4-:R-:W-:Y:S05]  /*2f8d0*/  WARPSYNC.COLLECTIVE R15, `(.L_x_851) ;  /* 0x000000000f087348 */ /* 0x017fea0003c00000 */
[----:B------:R3:W0:Y:S02]  /*2f8e0*/  SHFL.IDX P6, R14, R13, R12, R11 ;  /* 0x0000000c0d0e7389 */ /* 0x00062400000c000b */
[----:B01234-:R-:W-:Y:S01]  /*2f8f0*/  ENDCOLLECTIVE ;  /* 0x000000000000791b */ /* 0x01ffe20003800000 */
.L_x_851:
[----:B------:R-:W-:Y:S05]  /*2f900*/  BSYNC B1 ;  /* 0x0000000000017941 */ /* 0x000fea0003800000 */
.L_x_850:
        /* <DEDUP_REMOVED lines=8> */
.L_x_852:
[----:B------:R-:W-:Y:S05]  /*2f990*/  BRA `(.L_x_853) ;  /* 0xffffff3000147947 */ /* 0x000fea000383ffff */
.L_x_535:
[----:B------:R-:W-:Y:S01]  /*2f9a0*/  BSSY B1, `(.L_x_854) ;  /* 0x0000008000017945 */ /* 0x000fe20003800000 */
[----:B0-----:R-:W-:Y:S01]  /*2f9b0*/  MOV R13, R3 ;  /* 0x00000003000d7202 */ /* 0x001fe20000000f00 */
[----:B------:R-:W-:Y:S02]  /*2f9c0*/  IMAD.MOV.U32 R12, RZ, RZ, 0x3 ;  /* 0x00000003ff0c7424 */ /* 0x000fe400078e00ff */
[----:B------:R-:W-:Y:S02]  /*2f9d0*/  IMAD.MOV.U32 R11, RZ, RZ, 0x181f ;  /* 0x0000181fff0b7424 */ /* 0x000fe400078e00ff */
[----:B------:R-:W-:-:S07]  /*2f9e0*/  IMAD.MOV.U32 R15, RZ, RZ, -0x1 ;  /* 0xffffffffff0f7424 */ /* 0x000fce00078e00ff */
[----:B-1234-:R-:W-:Y:S05]  /*2f9f0*/  WARPSYNC.COLLECTIVE R15, `(.L_x_855) ;  /* 0x000000000f087348 */ /* 0x01efea0003c00000 */
[----:B---3--:R0:W3:Y:S02]  /*2fa00*/  SHFL.IDX P6, R14, R13, R12, R11 ;  /* 0x0000000c0d0e7389 */ /* 0x0080e400000c000b */
[----:B01234-:R-:W-:Y:S01]  /*2fa10*/  ENDCOLLECTIVE ;  /* 0x000000000000791b */ /* 0x01ffe20003800000 */
.L_x_855:
[----:B------:R-:W-:Y:S05]  /*2fa20*/  BSYNC B1 ;  /* 0x0000000000017941 */ /* 0x000fea0003800000 */
.L_x_854:
        /* <DEDUP_REMOVED lines=8> */
.L_x_856:
[----:B------:R-:W-:Y:S05]  /*2fab0*/  BRA `(.L_x_857) ;  /* 0xffffff3000447947 */ /* 0x000fea000383ffff */
.L_x_552:
[----:B------:R-:W0:Y:S01]  /*2fac0*/  S2R R3, SR_TID.X ;  /* 0x0000000000037919 */ /* 0x000e220000002100 */
[----:B------:R-:W-:Y:S01]  /*2fad0*/  BSSY B1, `(.L_x_858) ;  /* 0x000000a000017945 */ /* 0x000fe20003800000 */
[----:B------:R-:W-:Y:S01]  /*2fae0*/  MOV R12, RZ ;  /* 0x000000ff000c7202 */ /* 0x000fe20000000f00 */
[----:B------:R-:W-:Y:S02]  /*2faf0*/  IMAD.MOV.U32 R11, RZ, RZ, 0x1f ;  /* 0x0000001fff0b7424 */ /* 0x000fe400078e00ff */
[----:B------:R-:W-:Y:S01]  /*2fb00*/  IMAD.MOV.U32 R15, RZ, RZ, -0x1 ;  /* 0xffffffffff0f7424 */ /* 0x000fe200078e00ff */
[----:B0-----:R-:W-:-:S04]  /*2fb10*/  SHF.R.U32.HI R3, RZ, 0x5, R3 ;  /* 0x00000005ff037819 */ /* 0x001fc80000011603 */
[----:B------:R-:W-:-:S05]  /*2fb20*/  LOP3.LUT R3, R3, 0x3, RZ, 0xc0, !PT ;  /* 0x0000000303037812 */ /* 0x000fca00078ec0ff */
[----:B------:R-:W-:-:S07]  /*2fb30*/  IMAD.MOV.U32 R13, RZ, RZ, R3 ;  /* 0x000000ffff0d7224 */ /* 0x000fce00078e0003 */
[----:B------:R-:W-:Y:S05]  /*2fb40*/  WARPSYNC.COLLECTIVE R15, `(.L_x_859) ;  /* 0x000000000f087348 */ /* 0x000fea0003c00000 */
[----:B------:R0:W1:Y:S02]  /*2fb50*/  SHFL.IDX P6, R14, R13, R12, R11 ;  /* 0x0000000c0d0e7389 */ /* 0x00006400000c000b */
[----:B01----:R-:W-:Y:S01]  /*2fb60*/  ENDCOLLECTIVE ;  /* 0x000000000000791b */ /* 0x003fe20003800000 */
.L_x_859:
[----:B------:R-:W-:Y:S05]  /*2fb70*/  BSYNC B1 ;  /* 0x0000000000017941 */ /* 0x000fea0003800000 */
.L_x_858:
[----:B------:R-:W-:Y:S05]  /*2fb80*/  BRA `(.L_x_860) ;  /* 0xffffff4800f07947 */ /* 0x000fea000383ffff */
.L_x_554:
[----:B------:R-:W-:Y:S01]  /*2fb90*/  BSSY B1, `(.L_x_861) ;  /* 0x0000006000017945 */ /* 0x000fe20003800000 */
[----:B------:R-:W-:-:S07]  /*2fba0*/  IMAD.MOV.U32 R15, RZ, RZ, -0x1 ;  /* 0xffffffffff0f7424 */ /* 0x000fce00078e00ff */
[----:B0-----:R-:W-:Y:S05]  /*2fbb0*/  WARPSYNC.COLLECTIVE R15, `(.L_x_862) ;  /* 0x000000000f0c7348 */ /* 0x001fea0003c00000 */
[----:B------:R-:W-:Y:S02]  /*2fbc0*/  ELECT P6, UR62, PT ;  /* 0x00000000003e782f */ /* 0x000fe400038c0000 */
[----:B------:R-:W-:Y:S01]  /*2fbd0*/  MOV R14, UR62 ;  /* 0x0000003e000e7c02 */ /* 0x000fe20008000f00 */
[----:B0-----:R-:W-:Y:S10]  /*2fbe0*/  ENDCOLLECTIVE ;  /* 0x000000000000791b */ /* 0x001ff40003800000 */
.L_x_862:
[----:B------:R-:W-:Y:S05]  /*2fbf0*/  BSYNC B1 ;  /* 0x0000000000017941 */ /* 0x000fea0003800000 */
.L_x_861:
[----:B------:R-:W-:Y:S05]  /*2fc00*/  BRA `(.L_x_553) ;  /* 0xffffff4800e87947 */ /* 0x000fea000383ffff */
.L_x_556:
[----:B0-----:R0:W1:Y:S02]  /*2fc10*/  SYNCS.PHASECHK.TRANS64.TRYWAIT P0, [R18+URZ+0x38820], R2 ;  /* 0x03882002120075a7 */ /* 0x001064000800017f */
[----:B-1----:R-:W-:Y:S05]  /*2fc20*/  @!P0 NANOSLEEP.SYNCS 0x989680 ;  /* 0x009896800000895d */ /* 0x002fea0003900000 */
[----:B------:R-:W1:Y:S02]  /*2fc30*/  @!P0 SYNCS.PHASECHK.TRANS64 P0, [R18+URZ+0x38820], R2 ;  /* 0x03882002120085a7 */ /* 0x000e64000800007f */
[----:B-1----:R-:W-:Y:S05]  /*2fc40*/  @!P0 BRA `(.L_x_556) ;  /* 0xfffffffc00f08947 */ /* 0x002fea000383ffff */
[----:B------:R-:W-:Y:S05]  /*2fc50*/  BRA `(.L_x_863) ;  /* 0xffffff4800f87947 */ /* 0x000fea000383ffff */
.L_x_560:
[----:B-1----:R1:W2:Y:S02]  /*2fc60*/  SYNCS.PHASECHK.TRANS64.TRYWAIT P0, [R5+URZ+0x388a0], R8 ;  /* 0x0388a008050075a7 */ /* 0x0022a4000800017f */
[----:B--2---:R-:W-:Y:S05]  /*2fc70*/  @!P0 NANOSLEEP.SYNCS 0x989680 ;  /* 0x009896800000895d */ /* 0x004fea0003900000 */
[----:B------:R-:W2:Y:S02]  /*2fc80*/  @!P0 SYNCS.PHASECHK.TRANS64 P0, [R5+URZ+0x388a0], R8 ;  /* 0x0388a008050085a7 */ /* 0x000ea4000800007f */
[----:B--2---:R-:W-:Y:S05]  /*2fc90*/  @!P0 BRA `(.L_x_560) ;  /* 0xfffffffc00f08947 */ /* 0x004fea000383ffff */
[----:B------:R-:W-:Y:S05]  /*2fca0*/  BRA `(.L_x_864) ;  /* 0xffffff4c00187947 */ /* 0x000fea000383ffff */
.L_x_566:
[----:B0-----:R0:W2:Y:S02]  /*2fcb0*/  SYNCS.PHASECHK.TRANS64.TRYWAIT P0, [R5+URZ+0x388c0], R8 ;  /* 0x0388c008050075a7 */ /* 0x0010a4000800017f */
[----:B--2---:R-:W-:Y:S05]  /*2fcc0*/  @!P0 NANOSLEEP.SYNCS 0x989680 ;  /* 0x009896800000895d */ /* 0x004fea0003900000 */
[----:B------:R-:W2:Y:S02]  /*2fcd0*/  @!P0 SYNCS.PHASECHK.TRANS64 P0, [R5+URZ+0x388c0], R8 ;  /* 0x0388c008050085a7 */ /* 0x000ea4000800007f */
[----:B--2---:R-:W-:Y:S05]  /*2fce0*/  @!P0 BRA `(.L_x_566) ;  /* 0xfffffffc00f08947 */ /* 0x004fea000383ffff */
[----:B------:R-:W-:Y:S05]  /*2fcf0*/  BRA `(.L_x_865) ;  /* 0xffffff4c00d87947 */ /* 0x000fea000383ffff */
.L_x_574:
[----:B0-----:R0:W1:Y:S02]  /*2fd00*/  SYNCS.PHASECHK.TRANS64.TRYWAIT P2, [R6+URZ+0x388a0], R5 ;  /* 0x0388a005060075a7 */ /* 0x001064000804017f */
[----:B-1----:R-:W-:Y:S05]  /*2fd10*/  @!P2 NANOSLEEP.SYNCS 0x989680 ;  /* 0x009896800000a95d */ /* 0x002fea0003900000 */
[----:B------:R-:W1:Y:S02]  /*2fd20*/  @!P2 SYNCS.PHASECHK.TRANS64 P2, [R6+URZ+0x388a0], R5 ;  /* 0x0388a0050600a5a7 */ /* 0x000e64000804007f */
[----:B-1----:R-:W-:Y:S05]  /*2fd30*/  @!P2 BRA `(.L_x_574) ;  /* 0xfffffffc00f0a947 */ /* 0x002fea000383ffff */
[----:B------:R-:W-:Y:S05]  /*2fd40*/  BRA `(.L_x_866) ;  /* 0xffffff5000e87947 */ /* 0x000fea000383ffff */
.L_x_580:
[----:B-1----:R1:W2:Y:S02]  /*2fd50*/  SYNCS.PHASECHK.TRANS64.TRYWAIT P2, [R6+URZ+0x388c0], R5 ;  /* 0x0388c005060075a7 */ /* 0x0022a4000804017f */
[----:B--2---:R-:W-:Y:S05]  /*2fd60*/  @!P2 NANOSLEEP.SYNCS 0x989680 ;  /* 0x009896800000a95d */ /* 0x004fea0003900000 */
[----:B------:R-:W2:Y:S02]  /*2fd70*/  @!P2 SYNCS.PHASECHK.TRANS64 P2, [R6+URZ+0x388c0], R5 ;  /* 0x0388c0050600a5a7 */ /* 0x000ea4000804007f */
[----:B--2---:R-:W-:Y:S05]  /*2fd80*/  @!P2 BRA `(.L_x_580) ;  /* 0xfffffffc00f0a947 */ /* 0x004fea000383ffff */
[----:B------:R-:W-:Y:S05]  /*2fd90*/  BRA `(.L_x_867) ;  /* 0xffffff5400a47947 */ /* 0x000fea000383ffff */
.L_x_598:
        /* <DEDUP_REMOVED lines=8> */
[----:B-1----:R-:W-:Y:S05]  /*2fe20*/  WARPSYNC.COLLECTIVE R15, `(.L_x_869) ;  /* 0x000000000f087348 */ /* 0x002fea0003c00000 */
[----:B------:R0:W2:Y:S02]  /*2fe30*/  SHFL.IDX P6, R14, R13, R12, R11 ;  /* 0x0000000c0d0e7389 */ /* 0x0000a400000c000b */
[----:B012---:R-:W-:Y:S01]  /*2fe40*/  ENDCOLLECTIVE ;  /* 0x000000000000791b */ /* 0x007fe20003800000 */
.L_x_869:
[----:B------:R-:W-:Y:S05]  /*2fe50*/  BSYNC B0 ;  /* 0x0000000000007941 */ /* 0x000fea0003800000 */
.L_x_868:
[----:B------:R-:W-:Y:S05]  /*2fe60*/  BRA `(.L_x_870) ;  /* 0xffffff6400007947 */ /* 0x000fea000383ffff */
.L_x_600:
[----:B------:R-:W-:Y:S01]  /*2fe70*/  BSSY B0, `(.L_x_871) ;  /* 0x0000006000007945 */ /* 0x000fe20003800000 */
[----:B------:R-:W-:-:S07]  /*2fe80*/  IMAD.MOV.U32 R15, RZ, RZ, -0x1 ;  /* 0xffffffffff0f7424 */ /* 0x000fce00078e00ff */
[----:B01----:R-:W-:Y:S05]  /*2fe90*/  WARPSYNC.COLLECTIVE R15, `(.L_x_872) ;  /* 0x000000000f0c7348 */ /* 0x003fea0003c00000 */
[----:B------:R-:W-:Y:S02]  /*2fea0*/  ELECT P6, UR62, PT ;  /* 0x00000000003e782f */ /* 0x000fe400038c0000 */
[----:B------:R-:W-:Y:S01]  /*2feb0*/  MOV R14, UR62 ;  /* 0x0000003e000e7c02 */ /* 0x000fe20008000f00 */
[----:B01----:R-:W-:Y:S10]  /*2fec0*/  ENDCOLLECTIVE ;  /* 0x000000000000791b */ /* 0x003ff40003800000 */
.L_x_872:
[----:B------:R-:W-:Y:S05]  /*2fed0*/  BSYNC B0 ;  /* 0x0000000000007941 */ /* 0x000fea0003800000 */
.L_x_871:
[----:B------:R-:W-:Y:S05]  /*2fee0*/  BRA `(.L_x_873) ;  /* 0xffffff6400087947 */ /* 0x000fea000383ffff */
.L_x_602:
[----:B0-----:R0:W1:Y:S02]  /*2fef0*/  SYNCS.PHASECHK.TRANS64.TRYWAIT P0, [R0+URZ+0x38880], R3 ;  /* 0x03888003000075a7 */ /* 0x001064000800017f */
[----:B-1----:R-:W-:Y:S05]  /*2ff00*/  @!P0 NANOSLEEP.SYNCS 0x989680 ;  /* 0x009896800000895d */ /* 0x002fea0003900000 */
[----:B------:R-:W1:Y:S02]  /*2ff10*/  @!P0 SYNCS.PHASECHK.TRANS64 P0, [R0+URZ+0x38880], R3 ;  /* 0x03888003000085a7 */ /* 0x000e64000800007f */
[----:B-1----:R-:W-:Y:S05]  /*2ff20*/  @!P0 BRA `(.L_x_602) ;  /* 0xfffffffc00f08947 */ /* 0x002fea000383ffff */
[----:B------:R-:W-:Y:S05]  /*2ff30*/  BRA `(.L_x_874) ;  /* 0xffffff6400787947 */ /* 0x000fea000383ffff */
.L_x_604:
[----:B-1----:R1:W2:Y:S02]  /*2ff40*/  SYNCS.PHASECHK.TRANS64.TRYWAIT P0, [R0+URZ+0x38840], R3 ;  /* 0x03884003000075a7 */ /* 0x0022a4000800017f */
[----:B--2---:R-:W-:Y:S05]  /*2ff50*/  @!P0 NANOSLEEP.SYNCS 0x989680 ;  /* 0x009896800000895d */ /* 0x004fea0003900000 */
[----:B------:R-:W2:Y:S02]  /*2ff60*/  @!P0 SYNCS.PHASECHK.TRANS64 P0, [R0+URZ+0x38840], R3 ;  /* 0x03884003000085a7 */ /* 0x000ea4000800007f */
[----:B--2---:R-:W-:Y:S05]  /*2ff70*/  @!P0 BRA `(.L_x_604) ;  /* 0xfffffffc00f08947 */ /* 0x004fea000383ffff */
[----:B------:R-:W-:Y:S05]  /*2ff80*/  BRA `(.L_x_875) ;  /* 0xffffff6400e47947 */ /* 0x000fea000383ffff */
.L_x_608:
[----:B------:R-:W2:Y:S01]  /*2ff90*/  LDL.LU R11, [R1+0x64] ;  /* 0x00006400010b7983 */ /* 0x000ea20000300800 */
[----:B------:R-:W-:Y:S01]  /*2ffa0*/  IMAD.MOV.U32 R13, RZ, RZ, R3 ;  /* 0x000000ffff0d7224 */ /* 0x000fe200078e0003 */
[----:B------:R-:W-:Y:S01]  /*2ffb0*/  MOV R12, RZ ;  /* 0x000000ff000c7202 */ /* 0x000fe20000000f00 */
[----:B------:R-:W-:Y:S01]  /*2ffc0*/  IMAD.MOV.U32 R15, RZ, RZ, -0x1 ;  /* 0xffffffffff0f7424 */ /* 0x000fe200078e00ff */
[----:B------:R-:W-:-:S04]  /*2ffd0*/  LOP3.LUT R7, R7, 0x7f, RZ, 0xc0, !PT ;  /* 0x0000007f07077812 */ /* 0x000fc800078ec0ff */
[----:B------:R-:W-:-:S05]  /*2ffe0*/  SHF.R.U32.HI R0, RZ, 0x3, R7 ;  /* 0x00000003ff007819 */ /* 0x000fca0000011607 */
[----:B------:R-:W-:-:S04]  /*2fff0*/  IMAD.IADD R0, R0, 0x1, R5 ;  /* 0x0000000100007824 */ /* 0x000fc800078e0205 */
[----:B------:R-:W-:Y:S02]  /*30000*/  VIADD R5, R0, 0x10 ;  /* 0x0000001000057836 */ /* 0x000fe40000000000 */
[----:B--2---:R-:W-:Y:S02]  /*30010*/  IMAD R2, R11, R8, RZ ;  /* 0x000000080b027224 */ /* 0x004fe400078e02ff */
[----:B------:R-:W-:-:S03]  /*30020*/  IMAD.MOV.U32 R11, RZ, RZ, 0x181f ;  /* 0x0000181fff0b7424 */ /* 0x000fc600078e00ff */
[----:B------:R-:W-:-:S13]  /*30030*/  ISETP.GE.AND P2, PT, R0, R2, PT ;  /* 0x000000020000720c */ /* 0x000fda0003f46270 */
[----:B-----5:R-:W-:Y:S05]  /*30040*/  WARPSYNC.COLLECTIVE R15, `(.L_x_876) ;  /* 0x000000000f087348 */ /* 0x020fea0003c00000 */
[----:B------:R0:W1:Y:S02]  /*30050*/  SHFL.IDX P6, R14, R13, R12, R11 ;  /* 0x0000000c0d0e7389 */ /* 0x00006400000c000b */
[----:B01---5:R-:W-:Y:S01]  /*30060*/  ENDCOLLECTIVE ;  /* 0x000000000000791b */ /* 0x023fe20003800000 */
.L_x_876:
[----:B------:R-:W-:Y:S02]  /*30070*/  IMAD.MOV.U32 R13, RZ, RZ, R4 ;  /* 0x000000ffff0d7224 */ /* 0x000fe400078e0004 */
[----:B------:R-:W-:-:S07]  /*30080*/  IMAD.MOV.U32 R6, RZ, RZ, R14 ;  /* 0x000000ffff067224 */ /* 0x000fce00078e000e */
[----:B------:R-:W-:Y:S05]  /*30090*/  WARPSYNC.COLLECTIVE R15, `(.L_x_877) ;  /* 0x000000000f087348 */ /* 0x000fea0003c00000 */
[----:B------:R0:W1:Y:S02]  /*300a0*/  SHFL.IDX P6, R14, R13, R12, R11 ;  /* 0x0000000c0d0e7389 */ /* 0x00006400000c000b */
[----:B01----:R-:W-:Y:S01]  /*300b0*/  ENDCOLLECTIVE ;  /* 0x000000000000791b */ /* 0x003fe20003800000 */
.L_x_877:
[----:B------:R-:W-:Y:S01]  /*300c0*/  IMAD.MOV.U32 R13, RZ, RZ, R3 ;  /* 0x000000ffff0d7224 */ /* 0x000fe200078e0003 */
[----:B------:R-:W-:Y:S02]  /*300d0*/  MOV R12, 0x1 ;  /* 0x00000001000c7802 */ /* 0x000fe40000000f00 */
[----:B------:R-:W-:-:S07]  /*300e0*/  MOV R7, R14 ;  /* 0x0000000e00077202 */ /* 0x000fce0000000f00 */
[----:B------:R-:W-:Y:S05]  /*300f0*/  WARPSYNC.COLLECTIVE R15, `(.L_x_878) ;  /* 0x000000000f087348 */ /* 0x000fea0003c00000 */
[----:B------:R0:W1:Y:S02]  /*30100*/  SHFL.IDX P6, R14, R13, R12, R11 ;  /* 0x0000000c0d0e7389 */ /* 0x00006400000c000b */
[----:B01----:R-:W-:Y:S01]  /*30110*/  ENDCOLLECTIVE ;  /* 0x000000000000791b */ /* 0x003fe20003800000 */
.L_x_878:
[----:B------:R-:W-:-:S05]  /*30120*/  @!P2 IADD3 R7, P3, R10, R7, RZ ;  /* 0x000000070a07a210 */ /* 0x000fca0007f7e0ff */
[----:B------:R-:W-:-:S05]  /*30130*/  @!P2 IMAD.X R6, RZ, RZ, R6, P3 ;  /* 0x000000ffff06a224 */ /* 0x000fca00018e0606 */
[----:B------:R-:W-:Y:S01]  /*30140*/  @!P2 LOP3.LUT R7, R7, R6, RZ, 0x3c, !PT ;  /* 0x000000060707a212 */ /* 0x000fe200078e3cff */
[----:B------:R-:W-:-:S03]  /*30150*/  IMAD.MOV.U32 R13, RZ, RZ, R4 ;  /* 0x000000ffff0d7224 */ /* 0x000fc600078e0004 */
[----:B------:R-:W-:-:S04]  /*30160*/  @!P2 LOP3.LUT R6, R7, R6, RZ, 0x3c, !PT ;  /* 0x000000060706a212 */ /* 0x000fc800078e3cff */
[----:B------:R-:W-:Y:S01]  /*30170*/  @!P2 LOP3.LUT R7, R7, R6, RZ, 0x3c, !PT ;  /* 0x000000060707a212 */ /* 0x000fe200078e3cff */
[----:B------:R-:W-:-:S04]  /*30180*/  IMAD.MOV.U32 R8, RZ, RZ, R14 ;  /* 0x000000ffff087224 */ /* 0x000fc800078e000e */
[----:B------:R-:W-:Y:S01]  /*30190*/  @!PT LDS RZ, [RZ] ;  /* 0x00000000fffff984 */ /* 0x000fe20000000800 */
[----:B------:R-:W-:Y:S01]  /*301a0*/  @!PT LDS RZ, [RZ] ;  /* 0x00000000fffff984 */ /* 0x000fe20000000800 */
[----:B------:R-:W-:Y:S01]  /*301b0*/  @!PT LDS RZ, [RZ] ;  /* 0x00000000fffff984 */ /* 0x000fe20000000800 */
[----:B------:R0:W-:Y:S03]  /*301c0*/  @!P2 LDGSTS.E.BYPASS.LTC128B.128 [R9+0x20400], desc[UR42][R6.64], !P0 ;  /* 0x204000000609afae */ /* 0x0001e6000c101d6a */
[----:B0-----:R-:W-:Y:S05]  /*301d0*/  WARPSYNC.COLLECTIVE R15, `(.L_x_879) ;  /* 0x000000000f087348 */ /* 0x001fea0003c00000 */
[----:B------:R1:W2:Y:S02]  /*301e0*/  SHFL.IDX P6, R14, R13, R12, R11 ;  /* 0x0000000c0d0e7389 */ /* 0x0002a400000c000b */
[----:B012---:R-:W-:Y:S01]  /*301f0*/  ENDCOLLECTIVE ;  /* 0x000000000000791b */ /* 0x007fe20003800000 */
.L_x_879:
[----:B------:R-:W-:Y:S01]  /*30200*/  @!PT LDS RZ, [RZ] ;  /* 0x00000000fffff984 */ /* 0x000fe20000000800 */
[----:B------:R-:W-:Y:S01]  /*30210*/  @!PT LDS RZ, [RZ] ;  /* 0x00000000fffff984 */ /* 0x000fe20000000800 */
[----:B------:R-:W-:Y:S01]  /*30220*/  @!PT LDS RZ, [RZ] ;  /* 0x00000000fffff984 */ /* 0x000fe20000000800 */
        /* <DEDUP_REMOVED lines=8> */
.L_x_880:
[----:B------:R-:W-:Y:S02]  /*302b0*/  @!P2 IADD3 R7, P3, R10, R5, RZ ;  /* 0x000000050a07a210 */ /* 0x000fe40007f7e0ff */
[----:B------:R-:W-:-:S03]  /*302c0*/  IADD3 R5, R0, 0x20, RZ ;  /* 0x0000002000057810 */ /* 0x000fc60007ffe0ff */
        /* <DEDUP_REMOVED lines=15> */
.L_x_881:
[----:B------:R-:W-:Y:S01]  /*303c0*/  MOV R13, R3 ;  /* 0x00000003000d7202 */ /* 0x000fe20000000f00 */
[----:B------:R-:W-:Y:S01]  /*303d0*/  IMAD.MOV.U32 R12, RZ, RZ, 0x3 ;  /* 0x00000003ff0c7424 */ /* 0x000fe200078e00ff */
[----:B------:R-:W-:-:S07]  /*303e0*/  MOV R5, R14 ;  /* 0x0000000e00057202 */ /* 0x000fce0000000f00 */
[----:B------:R-:W-:Y:S05]  /*303f0*/  WARPSYNC.COLLECTIVE R15, `(.L_x_882) ;  /* 0x000000000f087348 */ /* 0x000fea0003c00000 */
[----:B------:R0:W1:Y:S02]  /*30400*/  SHFL.IDX P6, R14, R13, R12, R11 ;  /* 0x0000000c0d0e7389 */ /* 0x00006400000c000b */
[----:B01----:R-:W-:Y:S01]  /*30410*/  ENDCOLLECTIVE ;  /* 0x000000000000791b */ /* 0x003fe20003800000 */
.L_x_882:
        /* <DEDUP_REMOVED lines=16> */
.L_x_883:
[----:B------:R-:W-:Y:S01]  /*30520*/  IMAD.MOV.U32 R13, RZ, RZ, R3 ;  /* 0x000000ffff0d7224 */ /* 0x000fe200078e0003 */
[----:B------:R-:W-:Y:S01]  /*30530*/  MOV R12, 0x4 ;  /* 0x00000004000c7802 */ /* 0x000fe20000000f00 */
[----:B------:R-:W-:-:S07]  /*30540*/  IMAD.MOV.U32 R5, RZ, RZ, R14 ;  /* 0x000000ffff057224 */ /* 0x000fce00078e000e */
[----:B------:R-:W-:Y:S05]  /*30550*/  WARPSYNC.COLLECTIVE R15, `(.L_x_884) ;  /* 0x000000000f087348 */ /* 0x000fea0003c00000 */
[----:B------:R0:W1:Y:S02]  /*30560*/  SHFL.IDX P6, R14, R13, R12, R11 ;  /* 0x0000000c0d0e7389 */ /* 0x00006400000c000b */
[----:B01----:R-:W-:Y:S01]  /*30570*/  ENDCOLLECTIVE ;  /* 0x000000000000791b */ /* 0x003fe20003800000 */
.L_x_884:
[----:B------:R-:W-:-:S04]  /*30580*/  @!P2 IADD3 R5, P3, R10, R5, RZ ;  /* 0x000000050a05a210 */ /* 0x000fc80007f7e0ff */
[----:B------:R-:W-:-:S05]  /*30590*/  @!P2 IADD3.X R6, RZ, R6, RZ, P3, !PT ;  /* 0x00000006ff06a210 */ /* 0x000fca0001ffe4ff */
        /* <DEDUP_REMOVED lines=14> */
.L_x_885:
[----:B------:R-:W-:Y:S02]  /*30680*/  IMAD.MOV.U32 R13, RZ, RZ, R3 ;  /* 0x000000ffff0d7224 */ /* 0x000fe400078e0003 */
[----:B------:R-:W-:Y:S02]  /*30690*/  IMAD.MOV.U32 R12, RZ, RZ, 0x5 ;  /* 0x00000005ff0c7424 */ /* 0x000fe400078e00ff */
[----:B------:R-:W-:-:S07]  /*306a0*/  IMAD.MOV.U32 R5, RZ, RZ, R14 ;  /* 0x000000ffff057224 */ /* 0x000fce00078e000e */
[----:B------:R-:W-:Y:S05]  /*306b0*/  WARPSYNC.COLLECTIVE R15, `(.L_x_886) ;  /* 0x000000000f087348 */ /* 0x000fea0003c00000 */
[----:B------:R0:W1:Y:S02]  /*306c0*/  SHFL.IDX P6, R14, R13, R12, R11 ;  /* 0x0000000c0d0e7389 */ /* 0x00006400000c000b */
[----:B01----:R-:W-:Y:S01]  /*306d0*/  ENDCOLLECTIVE ;  /* 0x000000000000791b */ /* 0x003fe20003800000 */
.L_x_886:
[----:B------:R-:W-:-:S05]  /*306e0*/  @!P2 IADD3 R5, P3, R10, R5, RZ ;  /* 0x000000050a05a210 */ /* 0x000fca0007f7e0ff */
[----:B------:R-:W-:-:S05]  /*306f0*/  @!P2 IMAD.X R6, RZ, RZ, R6, P3 ;  /* 0x000000ffff06a224 */ /* 0x000fca00018e0606 */
[----:B------:R-:W-:Y:S01]  /*30700*/  @!P2 MOV R7, R6 ;  /* 0x000000060007a202 */ /* 0x000fe20000000f00 */
        /* <DEDUP_REMOVED lines=8> */
[----:B------:R-:W-:-:S02]  /*30790*/  ISETP.GE.AND P2, PT, R5, R2, PT ;  /* 0x000000020500720c */ /* 0x000fc40003f46270 */
[----:B0-----:R-:W-:-:S11]  /*307a0*/  MOV R6, R14 ;  /* 0x0000000e00067202 */ /* 0x001fd60000000f00 */
[----:B------:R-:W-:Y:S05]  /*307b0*/  WARPSYNC.COLLECTIVE R15, `(.L_x_887) ;  /* 0x000000000f087348 */ /* 0x000fea0003c00000 */
[----:B------:R0:W1:Y:S02]  /*307c0*/  SHFL.IDX P6, R14, R13, R12, R11 ;  /* 0x0000000c0d0e7389 */ /* 0x00006400000c000b */
[----:B01----:R-:W-:Y:S01]  /*307d0*/  ENDCOLLECTIVE ;  /* 0x000000000000791b */ /* 0x003fe20003800000 */
.L_x_887:
[----:B------:R-:W-:Y:S02]  /*307e0*/  IMAD.MOV.U32 R13, RZ, RZ, R3 ;  /* 0x000000ffff0d7224 */ /* 0x000fe400078e0003 */
[----:B------:R-:W-:Y:S02]  /*307f0*/  IMAD.MOV.U32 R12, RZ, RZ, 0x6 ;  /* 0x00000006ff0c7424 */ /* 0x000fe400078e00ff */
[----:B------:R-:W-:-:S07]  /*30800*/  IMAD.MOV.U32 R5, RZ, RZ, R14 ;  /* 0x000000ffff057224 */ /* 0x000fce00078e000e */
[----:B------:R-:W-:Y:S05]  /*30810*/  WARPSYNC.COLLECTIVE R15, `(.L_x_888) ;  /* 0x000000000f087348 */ /* 0x000fea0003c00000 */
[----:B------:R0:W1:Y:S02]  /*30820*/  SHFL.IDX P6, R14, R13, R12, R11 ;  /* 0x0000000c0d0e7389 */ /* 0x00006400000c000b */
[----:B01----:R-:W-:Y:S01]  /*30830*/  ENDCOLLECTIVE ;  /* 0x000000000000791b */ /* 0x003fe20003800000 */
.L_x_888:
[----:B------:R-:W-:-:S05]  /*30840*/  @!P2 IADD3 R5, P3, R10, R5, RZ ;  /* 0x000000050a05a210 */ /* 0x000fca0007f7e0ff */
[----:B------:R-:W-:-:S04]  /*30850*/  @!P2 IMAD.X R6, RZ, RZ, R6, P3 ;  /* 0x000000ffff06a224 */ /* 0x000fc800018e0606 */
[----:B------:R-:W-:Y:S01]  /*30860*/  @!P2 IMAD.MOV.U32 R7, RZ, RZ, R6 ;  /* 0x000000ffff07a224 */ /* 0x000fe200078e0006 */
[----:B------:R-:W-:Y:S01]  /*30870*/  @!P2 MOV R6, R5 ;  /* 0x000000050006a202 */ /* 0x000fe20000000f00 */
[----:B------:R-:W-:-:S04]  /*30880*/  IMAD.MOV.U32 R13, RZ, RZ, R4 ;  /* 0x000000ffff0d7224 */ /* 0x000fc800078e0004 */
        /* <DEDUP_REMOVED lines=9> */
.L_x_889:
[----:B------:R-:W-:-:S05]  /*30920*/  VIADD R7, R0, 0x60 ;  /* 0x0000006000077836 */ /* 0x000fca0000000000 */
[----:B------:R-:W-:Y:S02]  /*30930*/  ISETP.GE.AND P2, PT, R7, R2, PT ;  /* 0x000000020700720c */ /* 0x000fe40003f46270 */
[----:B------:R-:W-:Y:S01]  /*30940*/  MOV R13, R3 ;  /* 0x00000003000d7202 */ /* 0x000fe20000000f00 */
[----:B------:R-:W-:Y:S01]  /*30950*/  IMAD.MOV.U32 R12, RZ, RZ, 0x7 ;  /* 0x00000007ff0c7424 */ /* 0x000fe200078e00ff */
[----:B------:R-:W-:-:S09]  /*30960*/  MOV R5, R14 ;  /* 0x0000000e00057202 */ /* 0x000fd20000000f00 */
[----:B------:R-:W-:Y:S05]  /*30970*/  WARPSYNC.COLLECTIVE R15, `(.L_x_890) ;  /* 0x000000000f087348 */ /* 0x000fea0003c00000 */
[----:B------:R0:W1:Y:S02]  /*30980*/  SHFL.IDX P6, R14, R13, R12, R11 ;  /* 0x0000000c0d0e7389 */ /* 0x00006400000c000b */
[----:B01----:R-:W-:Y:S01]  /*30990*/  ENDCOLLECTIVE ;  /* 0x000000000000791b */ /* 0x003fe20003800000 */
.L_x_890:
        /* <DEDUP_REMOVED lines=8> */
[----:B------:R0:W-:Y:S04]  /*30a20*/  @!P2 LDGSTS.E.BYPASS.LTC128B.128 [R9+0x23400], desc[UR42][R6.64], !P0 ;  /* 0x234000000609afae */ /* 0x0001e8000c101d6a */
[----:B------:R0:W-:Y:S01]  /*30a30*/  @!P2 LDGSTS.E.BYPASS.LTC128B.128 [R9+0x27400], desc[UR42][R6.64+0x80], !P1 ;  /* 0x274000800609afae */ /* 0x0001e2000c901d6a */
[----:B------:R-:W-:-:S07]  /*30a40*/  IMAD.MOV.U32 R5, RZ, RZ, R14 ;  /* 0x000000ffff057224 */ /* 0x000fce00078e000e */
[----:B0-----:R-:W-:Y:S05]  /*30a50*/  WARPSYNC.COLLECTIVE R15, `(.L_x_891) ;  /* 0x000000000f087348 */ /* 0x001fea0003c00000 */
[----:B------:R1:W2:Y:S02]  /*30a60*/  SHFL.IDX P6, R14, R13, R12, R11 ;  /* 0x0000000c0d0e7389 */ /* 0x0002a400000c000b */
[----:B012---:R-:W-:Y:S01]  /*30a70*/  ENDCOLLECTIVE ;  /* 0x000000000000791b */ /* 0x007fe20003800000 */
.L_x_891:
[----:B------:R-:W-:Y:S01]  /*30a80*/  IMAD.MOV.U32 R3, RZ, RZ, R14 ;  /* 0x000000ffff037224 */ /* 0x000fe200078e000e */
[----:B------:R-:W-:Y:S06]  /*30a90*/  BRA `(.L_x_892) ;  /* 0xffffff6800647947 */ /* 0x000fec000383ffff */
.L_x_613:
[----:B---3--:R3:W4:Y:S02]  /*30aa0*/  SYNCS.PHASECHK.TRANS64.TRYWAIT P0, [R18+URZ+0x38820], R0 ;  /* 0x03882000120075a7 */ /* 0x008724000800017f */
[----:B----4-:R-:W-:Y:S05]  /*30ab0*/  @!P0 NANOSLEEP.SYNCS 0x989680 ;  /* 0x009896800000895d */ /* 0x010fea0003900000 */
[----:B------:R-:W4:Y:S02]  /*30ac0*/  @!P0 SYNCS.PHASECHK.TRANS64 P0, [R18+URZ+0x38820], R0 ;  /* 0x03882000120085a7 */ /* 0x000f24000800007f */
[----:B----4-:R-:W-:Y:S05]  /*30ad0*/  @!P0 BRA `(.L_x_613) ;  /* 0xfffffffc00f08947 */ /* 0x010fea000383ffff */
[----:B------:R-:W-:Y:S05]  /*30ae0*/  BRA `(.L_x_893) ;  /* 0xffffff6800d07947 */ /* 0x000fea000383ffff */
.L_x_619:
[----:B-1----:R1:W3:Y:S02]  /*30af0*/  SYNCS.PHASECHK.TRANS64.TRYWAIT P0, [R6+URZ+0x38880], R5 ;  /* 0x03888005060075a7 */ /* 0x0022e4000800017f */
[----:B---3--:R-:W-:Y:S05]  /*30b00*/  @!P0 NANOSLEEP.SYNCS 0x989680 ;  /* 0x009896800000895d */ /* 0x008fea0003900000 */
[----:B------:R-:W3:Y:S02]  /*30b10*/  @!P0 SYNCS.PHASECHK.TRANS64 P0, [R6+URZ+0x38880], R5 ;  /* 0x03888005060085a7 */ /* 0x000ee4000800007f */
[----:B---3--:R-:W-:Y:S05]  /*30b20*/  @!P0 BRA `(.L_x_619) ;  /* 0xfffffffc00f08947 */ /* 0x008fea000383ffff */
[----:B------:R-:W-:Y:S05]  /*30b30*/  BRA `(.L_x_894) ;  /* 0xffffff6c008c7947 */ /* 0x000fea000383ffff */
.L_x_625:
[----:B--2---:R2:W3:Y:S02]  /*30b40*/  SYNCS.PHASECHK.TRANS64.TRYWAIT P0, [R6+URZ+0x38840], R5 ;  /* 0x03884005060075a7 */ /* 0x0044e4000800017f */
[----:B---3--:R-:W-:Y:S05]  /*30b50*/  @!P0 NANOSLEEP.SYNCS 0x989680 ;  /* 0x009896800000895d */ /* 0x008fea0003900000 */
[----:B------:R-:W3:Y:S02]  /*30b60*/  @!P0 SYNCS.PHASECHK.TRANS64 P0, [R6+URZ+0x38840], R5 ;  /* 0x03884005060085a7 */ /* 0x000ee4000800007f */
[----:B---3--:R-:W-:Y:S05]  /*30b70*/  @!P0 BRA `(.L_x_625) ;  /* 0xfffffffc00f08947 */ /* 0x008fea000383ffff */
[----:B------:R-:W-:Y:S05]  /*30b80*/  BRA `(.L_x_895) ;  /* 0xffffff70004c7947 */ /* 0x000fea000383ffff */
.L_x_632:
[----:B---3--:R3:W4:Y:S02]  /*30b90*/  SYNCS.PHASECHK.TRANS64.TRYWAIT P0, [R3+URZ+0x38870], R4 ;  /* 0x03887004030075a7 */ /* 0x008724000800017f */
[----:B----4-:R-:W-:Y:S05]  /*30ba0*/  @!P0 NANOSLEEP.SYNCS 0x989680 ;  /* 0x009896800000895d */ /* 0x010fea0003900000 */
[----:B------:R-:W4:Y:S02]  /*30bb0*/  @!P0 SYNCS.PHASECHK.TRANS64 P0, [R3+URZ+0x38870], R4 ;  /* 0x03887004030085a7 */ /* 0x000f24000800007f */
[----:B----4-:R-:W-:Y:S05]  /*30bc0*/  @!P0 BRA `(.L_x_632) ;  /* 0xfffffffc00f08947 */ /* 0x010fea000383ffff */
[----:B------:R-:W-:Y:S05]  /*30bd0*/  BRA `(.L_x_896) ;  /* 0xffffff7400247947 */ /* 0x000fea000383ffff */
.L_x_634:
[----:B---3--:R3:W4:Y:S02]  /*30be0*/  SYNCS.PHASECHK.TRANS64.TRYWAIT P0, [R3+URZ+0x38860], R4 ;  /* 0x03886004030075a7 */ /* 0x008724000800017f */
[----:B----4-:R-:W-:Y:S05]  /*30bf0*/  @!P0 NANOSLEEP.SYNCS 0x989680 ;  /* 0x009896800000895d */ /* 0x010fea0003900000 */
[----:B------:R-:W4:Y:S02]  /*30c00*/  @!P0 SYNCS.PHASECHK.TRANS64 P0, [R3+URZ+0x38860], R4 ;  /* 0x03886004030085a7 */ /* 0x000f24000800007f */
[----:B----4-:R-:W-:Y:S05]  /*30c10*/  @!P0 BRA `(.L_x_634) ;  /* 0xfffffffc00f08947 */ /* 0x010fea000383ffff */
[----:B------:R-:W-:Y:S05]  /*30c20*/  BRA `(.L_x_897) ;  /* 0xffffff74002c7947 */ /* 0x000fea000383ffff */
.L_x_641:
[----:B--2---:R2:W3:Y:S02]  /*30c30*/  SYNCS.PHASECHK.TRANS64.TRYWAIT P1, [R0+URZ+0x38870], R2 ;  /* 0x03887002000075a7 */ /* 0x0044e4000802017f */
[----:B---3--:R-:W-:Y:S05]  /*30c40*/  @!P1 NANOSLEEP.SYNCS 0x989680 ;  /* 0x009896800000995d */ /* 0x008fea0003900000 */
[----:B------:R-:W3:Y:S02]  /*30c50*/  @!P1 SYNCS.PHASECHK.TRANS64 P1, [R0+URZ+0x38870], R2 ;  /* 0x03887002000095a7 */ /* 0x000ee4000802007f */
[----:B---3--:R-:W-:Y:S05]  /*30c60*/  @!P1 BRA `(.L_x_641) ;  /* 0xfffffffc00f09947 */ /* 0x008fea000383ffff */
[----:B------:R-:W-:Y:S05]  /*30c70*/  BRA `(.L_x_898) ;  /* 0xffffff8000a07947 */ /* 0x000fea000383ffff */
.L_x_643:
[----:B--2---:R2:W3:Y:S02]  /*30c80*/  SYNCS.PHASECHK.TRANS64.TRYWAIT P1, [R0+URZ+0x38860], R2 ;  /* 0x03886002000075a7 */ /* 0x0044e4000802017f */
[----:B---3--:R-:W-:Y:S05]  /*30c90*/  @!P1 NANOSLEEP.SYNCS 0x989680 ;  /* 0x009896800000995d */ /* 0x008fea0003900000 */
[----:B------:R-:W3:Y:S02]  /*30ca0*/  @!P1 SYNCS.PHASECHK.TRANS64 P1, [R0+URZ+0x38860], R2 ;  /* 0x03886002000095a7 */ /* 0x000ee4000802007f */
[----:B---3--:R-:W-:Y:S05]  /*30cb0*/  @!P1 BRA `(.L_x_643) ;  /* 0xfffffffc00f09947 */ /* 0x008fea000383ffff */
[----:B------:R-:W-:Y:S05]  /*30cc0*/  BRA `(.L_x_899) ;  /* 0xffffff8000a87947 */ /* 0x000fea000383ffff */
.L_x_647:
[----:B------:R-:W2:Y:S01]  /*30cd0*/  LDL R2, [R1] ;  /* 0x0000000001027983 */ /* 0x000ea20000100800 */
[----:B------:R-:W-:Y:S01]  /*30ce0*/  BSSY B0, `(.L_x_900) ;  /* 0x0000008000007945 */ /* 0x000fe20003800000 */
[----:B------:R-:W-:Y:S02]  /*30cf0*/  IMAD.MOV.U32 R12, RZ, RZ, RZ ;  /* 0x000000ffff0c7224 */ /* 0x000fe400078e00ff */
[----:B------:R-:W-:Y:S02]  /*30d00*/  IMAD.MOV.U32 R11, RZ, RZ, 0x1f ;  /* 0x0000001fff0b7424 */ /* 0x000fe400078e00ff */
[----:B------:R-:W-:Y:S01]  /*30d10*/  IMAD.MOV.U32 R15, RZ, RZ, -0x1 ;  /* 0xffffffffff0f7424 */ /* 0x000fe200078e00ff */
[----:B--2---:R-:W-:-:S07]  /*30d20*/  MOV R13, R2 ;  /* 0x00000002000d7202 */ /* 0x004fce0000000f00 */
[----:B0-----:R-:W-:Y:S05]  /*30d30*/  WARPSYNC.COLLECTIVE R15, `(.L_x_901) ;  /* 0x000000000f087348 */ /* 0x001fea0003c00000 */
[----:B------:R1:W2:Y:S02]  /*30d40*/  SHFL.IDX P6, R14, R13, R12, R11 ;  /* 0x0000000c0d0e7389 */ /* 0x0002a400000c000b */
[----:B012---:R-:W-:Y:S01]  /*30d50*/  ENDCOLLECTIVE ;  /* 0x000000000000791b */ /* 0x007fe20003800000 */
.L_x_901:
[----:B------:R-:W-:Y:S05]  /*30d60*/  BSYNC B0 ;  /* 0x0000000000007941 */ /* 0x000fea0003800000 */
.L_x_900:
[----:B------:R0:W5:Y:S01]  /*30d70*/  LDL R0, [R1+0xc] ;  /* 0x00000c0001007983 */ /* 0x0001620000100800 */
[----:B------:R-:W-:Y:S01]  /*30d80*/  MOV R13, R2 ;  /* 0x00000002000d7202 */ /* 0x000fe20000000f00 */
[----:B------:R-:W-:Y:S02]  /*30d90*/  IMAD.MOV.U32 R12, RZ, RZ, 0x1 ;  /* 0x00000001ff0c7424 */ /* 0x000fe400078e00ff */
[----:B------:R-:W-:Y:S02]  /*30da0*/  IMAD.MOV.U32 R11, RZ, RZ, 0x1f ;  /* 0x0000001fff0b7424 */ /* 0x000fe400078e00ff */
[----:B------:R-:W-:Y:S02]  /*30db0*/  IMAD.MOV.U32 R15, RZ, RZ, -0x1 ;  /* 0xffffffffff0f7424 */ /* 0x000fe400078e00ff */
[----:B0-----:R-:W-:-:S07]  /*30dc0*/  IMAD.MOV.U32 R6, RZ, RZ, R14 ;  /* 0x000000ffff067224 */ /* 0x001fce00078e000e */
[----:B-----5:R-:W-:Y:S05]  /*30dd0*/  WARPSYNC.COLLECTIVE R15, `(.L_x_902) ;  /* 0x000000000f087348 */ /* 0x020fea0003c00000 */
[----:B------:R0:W1:Y:S02]  /*30de0*/  SHFL.IDX P6, R14, R13, R12, R11 ;  /* 0x0000000c0d0e7389 */ /* 0x00006400000c000b */
[----:B01---5:R-:W-:Y:S01]  /*30df0*/  ENDCOLLECTIVE ;  /* 0x000000000000791b */ /* 0x023fe20003800000 */
.L_x_902:
[----:B------:R-:W-:Y:S01]  /*30e00*/  ULDC UR4, c[0x0][0xc3c] ;  /* 0x00030f0000047ab9 */ /* 0x000fe20000000800 */
[----:B------:R-:W-:Y:S01]  /*30e10*/  IADD3 R7, R0, R16, RZ ;  /* 0x0000001000077210 */ /* 0x000fe20007ffe0ff */
[----:B------:R-:W-:Y:S02]  /*30e20*/  IMAD.MOV.U32 R11, RZ, RZ, RZ ;  /* 0x000000ffff0b7224 */ /* 0x000fe400078e00ff */
[----:B------:R-:W-:Y:S01]  /*30e30*/  IMAD.MOV.U32 R8, RZ, RZ, R14 ;  /* 0x000000ffff087224 */ /* 0x000fe200078e000e */
[----:B------:R-:W-:-:S13]  /*30e40*/  ISETP.GE.OR P1, PT, R7, UR4, !P0 ;  /* 0x0000000407007c0c */ /* 0x000fda000c726670 */
[----:B------:R-:W0:Y:S08]  /*30e50*/  @!P1 LDC.64 R2, c[0x0][0xc80] ;  /* 0x00032000ff029b82 */ /* 0x000e300000000a00 */
[----:B------:R-:W1:Y:S01]  /*30e60*/  @!P1 LDC.64 R4, c[0x0][0xc78] ;  /* 0x00031e00ff049b82 */ /* 0x000e620000000a00 */
[----:B0-----:R-:W-:-:S05]  /*30e70*/  @!P1 IMAD.WIDE R2, R7, 0x4, R2 ;  /* 0x0000000407029825 */ /* 0x001fca00078e0202 */
[----:B------:R1:W2:Y:S02]  /*30e80*/  @!P1 LDG.E R0, desc[UR42][R2.64] ;  /* 0x0000002a02009981 */ /* 0x0002a4000c1e1900 */
[----:B-1----:R-:W-:-:S06]  /*30e90*/  @!P1 IMAD.WIDE R2, R7, 0x4, R4 ;  /* 0x0000000407029825 */ /* 0x002fcc00078e0204 */
[----:B------:R-:W3:Y:S01]  /*30ea0*/  @!P1 LDG.E R2, desc[UR42][R2.64] ;  /* 0x0000002a02029981 */ /* 0x000ee2000c1e1900 */
[----:B------:R-:W-:Y:S02]  /*30eb0*/  CS2R R4, SRZ ;  /* 0x0000000000047805 */ /* 0x000fe4000001ff00 */
[C---:B------:R-:W-:Y:S01]  /*30ec0*/  ISETP.GE.U32.AND P2, PT, R16.reuse, 0x2, PT ;  /* 0x000000021000780c */ /* 0x040fe20003f46070 */
[----:B------:R-:W-:Y:S01]  /*30ed0*/  IMAD.MOV.U32 R9, RZ, RZ, RZ ;  /* 0x000000ffff097224 */ /* 0x000fe200078e00ff */
[C---:B------:R-:W-:Y:S02]  /*30ee0*/  ISETP.GE.U32.AND P3, PT, R16.reuse, 0x4, PT ;  /* 0x000000041000780c */ /* 0x040fe40003f66070 */
[C---:B------:R-:W-:Y:S02]  /*30ef0*/  ISETP.GE.U32.AND P4, PT, R16.reuse, 0x8, PT ;  /* 0x000000081000780c */ /* 0x040fe40003f86070 */
[----:B------:R-:W-:Y:S01]  /*30f00*/  ISETP.GE.U32.AND P5, PT, R16, 0x10, PT ;  /* 0x000000101000780c */ /* 0x000fe20003fa6070 */
[----:B--2---:R-:W-:-:S02]  /*30f10*/  @!P1 IMAD.MOV.U32 R4, RZ, RZ, R0 ;  /* 0x000000ffff049224 */ /* 0x004fc400078e0000 */
[----:B---3--:R-:W-:Y:S01]  /*30f20*/  @!P1 IMAD.MOV.U32 R5, RZ, RZ, R2 ;  /* 0x000000ffff059224 */ /* 0x008fe200078e0002 */
[----:B------:R-:W-:-:S03]  /*30f30*/  ISETP.NE.AND P1, PT, R16, RZ, PT ;  /* 0x000000ff1000720c */ /* 0x000fc60003f25270 */
[----:B------:R-:W-:-:S04]  /*30f40*/  IMAD R0, R5, R4, RZ ;  /* 0x0000000405007224 */ /* 0x000fc800078e02ff */
[----:B------:R-:W-:-:S07]  /*30f50*/  IMAD.MOV.U32 R13, RZ, RZ, R0 ;  /* 0x000000ffff0d7224 */ /* 0x000fce00078e0000 */
[----:B------:R-:W-:Y:S05]  /*30f60*/  WARPSYNC.COLLECTIVE R15, `(.L_x_903) ;  /* 0x000000000f087348 */ /* 0x000fea0003c00000 */
[----:B------:R0:W1:Y:S02]  /*30f70*/  SHFL.UP P6, R14, R13, R12, R11 ;  /* 0x0400000c0d0e7389 */ /* 0x00006400000c000b */
[----:B01----:R-:W-:Y:S01]  /*30f80*/  ENDCOLLECTIVE ;  /* 0x000000000000791b */ /* 0x003fe20003800000 */
.L_x_903:
[----:B------:R-:W-:Y:S01]  /*30f90*/  IMAD.MOV.U32 R12, RZ, RZ, 0x2 ;  /* 0x00000002ff0c7424 */ /* 0x000fe200078e00ff */
[----:B------:R-:W-:-:S04]  /*30fa0*/  MOV R2, R14 ;  /* 0x0000000e00027202 */ /* 0x000fc80000000f00 */
[----:B------:R-:W-:-:S05]  /*30fb0*/  SEL R2, R2, RZ, P1 ;  /* 0x000000ff02027207 */ /* 0x000fca0000800000 */
[----:B------:R-:W-:-:S04]  /*30fc0*/  IMAD.IADD R0, R0, 0x1, R2 ;  /* 0x0000000100007824 */ /* 0x000fc800078e0202 */
[----:B------:R-:W-:-:S07]  /*30fd0*/  IMAD.MOV.U32 R13, RZ, RZ, R0 ;  /* 0x000000ffff0d7224 */ /* 0x000fce00078e0000 */
[----:B------:R-:W-:Y:S05]  /*30fe0*/  WARPSYNC.COLLECTIVE R15, `(.L_x_904) ;  /* 0x000000000f087348 */ /* 0x000fea0003c00000 */
[----:B------:R0:W1:Y:S02]  /*30ff0*/  SHFL.UP P6, R14, R13, R12, R11 ;  /* 0x0400000c0d0e7389 */ /* 0x00006400000c000b */
[----:B01----:R-:W-:Y:S01]  /*31000*/  ENDCOLLECTIVE ;  /* 0x000000000000791b */ /* 0x003fe20003800000 */
.L_x_904:
[----:B------:R-:W-:Y:S02]  /*31010*/  IMAD.MOV.U32 R12, RZ, RZ, 0x4 ;  /* 0x00000004ff0c7424 */ /* 0x000fe400078e00ff */
[----:B------:R-:W-:-:S05]  /*31020*/  IMAD.MOV.U32 R2, RZ, RZ, R14 ;  /* 0x000000ffff027224 */ /* 0x000fca00078e000e */
[----:B------:R-:W-:-:S04]  /*31030*/  SEL R2, R2, RZ, P2 ;  /* 0x000000ff02027207 */ /* 0x000fc80001000000 */
[----:B------:R-:W-:-:S05]  /*31040*/  IADD3 R0, R0, R2, RZ ;  /* 0x0000000200007210 */ /* 0x000fca0007ffe0ff */
[----:B------:R-:W-:-:S07]  /*31050*/  IMAD.MOV.U32 R13, RZ, RZ, R0 ;  /* 0x000000ffff0d7224 */ /* 0x000fce00078e0000 */
[----:B------:R-:W-:Y:S05]  /*31060*/  WARPSYNC.COLLECTIVE R15, `(.L_x_905) ;  /* 0x000000000f087348 */ /* 0x000fea0003c00000 */
[----:B------:R0:W1:Y:S02]  /*31070*/  SHFL.UP P6, R14, R13, R12, R11 ;  /* 0x0400000c0d0e7389 */ /* 0x00006400000c000b */
[----:B01----:R-:W-:Y:S01]  /*31080*/  ENDCOLLECTIVE ;  /* 0x000000000000791b */ /* 0x003fe20003800000 */
.L_x_905:
[----:B------:R-:W-:Y:S02]  /*31090*/  IMAD.MOV.U32 R12, RZ, RZ, 0x8 ;  /* 0x00000008ff0c7424 */ /* 0x000fe400078e00ff */
[----:B------:R-:W-:-:S05]  /*310a0*/  IMAD.MOV.U32 R2, RZ, RZ, R14 ;  /* 0x000000ffff027224 */ /* 0x000fca00078e000e */
[----:B------:R-:W-:-:S05]  /*310b0*/  SEL R2, R2, RZ, P3 ;  /* 0x000000ff02027207 */ /* 0x000fca0001800000 */
[----:B------:R-:W-:-:S05]  /*310c0*/  IMAD.IADD R0, R0, 0x1, R2 ;  /* 0x0000000100007824 */ /* 0x000fca00078e0202 */
[----:B------:R-:W-:-:S07]  /*310d0*/  MOV R13, R0 ;  /* 0x00000000000d7202 */ /* 0x000fce0000000f00 */
[----:B------:R-:W-:Y:S05]  /*310e0*/  WARPSYNC.COLLECTIVE R15, `(.L_x_906) ;  /* 0x000000000f087348 */ /* 0x000fea0003c00000 */
[----:B------:R0:W1:Y:S02]  /*310f0*/  SHFL.UP P6, R14, R13, R12, R11 ;  /* 0x0400000c0d0e7389 */ /* 0x00006400000c000b */
[----:B01----:R-:W-:Y:S01]  /*31100*/  ENDCOLLECTIVE ;  /* 0x000000000000791b */ /* 0x003fe20003800000 */
.L_x_906:
[----:B------:R-:W-:Y:S01]  /*31110*/  MOV R12, 0x10 ;  /* 0x00000010000c7802 */ /* 0x000fe20000000f00 */
[----:B------:R-:W-:-:S05]  /*31120*/  IMAD.MOV.U32 R2, RZ, RZ, R14 ;  /* 0x000000ffff027224 */ /* 0x000fca00078e000e */
[----:B------:R-:W-:-:S05]  /*31130*/  SEL R2, R2, RZ, P4 ;  /* 0x000000ff02027207 */ /* 0x000fca0002000000 */
[----:B------:R-:W-:-:S04]  /*31140*/  IMAD.IADD R0, R0, 0x1, R2 ;  /* 0x0000000100007824 */ /* 0x000fc800078e0202 */
[----:B------:R-:W-:-:S07]  /*31150*/  IMAD.MOV.U32 R13, RZ, RZ, R0 ;  /* 0x000000ffff0d7224 */ /* 0x000fce00078e0000 */
[----:B------:R-:W-:Y:S05]  /*31160*/  WARPSYNC.COLLECTIVE R15, `(.L_x_907) ;  /* 0x000000000f087348 */ /* 0x000fea0003c00000 */
[----:B------:R0:W1:Y:S02]  /*31170*/  SHFL.UP P6, R14, R13, R12, R11 ;  /* 0x0400000c0d0e7389 */ /* 0x00006400000c000b */
[----:B01----:R-:W-:Y:S01]  /*31180*/  ENDCOLLECTIVE ;  /* 0x000000000000791b */ /* 0x003fe20003800000 */
.L_x_907:
[----:B------:R-:W-:Y:S01]  /*31190*/  IMAD.MOV.U32 R12, RZ, RZ, 0x1f ;  /* 0x0000001fff0c7424 */ /* 0x000fe200078e00ff */
[----:B------:R-:W-:Y:S01]  /*311a0*/  MOV R11, 0x1f ;  /* 0x0000001f000b7802 */ /* 0x000fe20000000f00 */
[----:B------:R-:W-:-:S05]  /*311b0*/  IMAD.MOV.U32 R2, RZ, RZ, R14 ;  /* 0x000000ffff027224 */ /* 0x000fca00078e000e */
[----:B------:R-:W-:-:S05]  /*311c0*/  SEL R2, R2, RZ, P5 ;  /* 0x000000ff02027207 */ /* 0x000fca0002800000 */
[----:B------:R-:W-:-:S04]  /*311d0*/  IMAD.IADD R3, R0, 0x1, R2 ;  /* 0x0000000100037824 */ /* 0x000fc800078e0202 */
[----:B------:R-:W-:-:S07]  /*311e0*/  IMAD.MOV.U32 R13, RZ, RZ, R3 ;  /* 0x000000ffff0d7224 */ /* 0x000fce00078e0003 */
[----:B------:R-:W-:Y:S05]  /*311f0*/  WARPSYNC.COLLECTIVE R15, `(.L_x_908) ;  /* 0x000000000f087348 */ /* 0x000fea0003c00000 */
[----:B------:R0:W1:Y:S02]  /*31200*/  SHFL.IDX P6, R14, R13, R12, R11 ;  /* 0x0000000c0d0e7389 */ /* 0x00006400000c000b */
[----:B01----:R-:W-:Y:S01]  /*31210*/  ENDCOLLECTIVE ;  /* 0x000000000000791b */ /* 0x003fe20003800000 */
.L_x_908:
[----:B------:R-:W-:Y:S01]  /*31220*/  IMAD.MOV.U32 R7, RZ, RZ, R14 ;  /* 0x000000ffff077224 */ /* 0x000fe200078e000e */
[----:B------:R-:W-:Y:S06]  /*31230*/  BRA `(.L_x_909) ;  /* 0xffffff8c00207947 */ /* 0x000fec000383ffff */
.L_x_650:
[----:B------:R-:W-:Y:S01]  /*31240*/  BSSY B0, `(.L_x_910) ;  /* 0x0000008000007945 */ /* 0x000fe20003800000 */
[----:B------:R-:W-:Y:S01]  /*31250*/  IMAD.MOV.U32 R13, RZ, RZ, R2 ;  /* 0x000000ffff0d7224 */ /* 0x000fe200078e0002 */
[----:B------:R-:W-:Y:S01]  /*31260*/  MOV R11, RZ ;  /* 0x000000ff000b7202 */ /* 0x000fe20000000f00 */
[----:B------:R-:W-:Y:S02]  /*31270*/  IMAD.MOV.U32 R12, RZ, RZ, 0x1 ;  /* 0x00000001ff0c7424 */ /* 0x000fe400078e00ff */
[----:B------:R-:W-:-:S07]  /*31280*/  IMAD.MOV.U32 R15, RZ, RZ, -0x1 ;  /* 0xffffffffff0f7424 */ /* 0x000fce00078e00ff */
[----:B0-----:R-:W-:Y:S05]  /*31290*/  WARPSYNC.COLLECTIVE R15, `(.L_x_911) ;  /* 0x000000000f087348 */ /* 0x001fea0003c00000 */
[----:B------:R1:W2:Y:S02]  /*312a0*/  SHFL.UP P6, R14, R13, R12, R11 ;  /* 0x0400000c0d0e7389 */ /* 0x0002a400000c000b */
[----:B012---:R-:W-:Y:S01]  /*312b0*/  ENDCOLLECTIVE ;  /* 0x000000000000791b */ /* 0x007fe20003800000 */
.L_x_911:
[----:B------:R-:W-:Y:S05]  /*312c0*/  BSYNC B0 ;  /* 0x0000000000007941 */ /* 0x000fea0003800000 */
.L_x_910:
[----:B------:R-:W-:Y:S01]  /*312d0*/  IMAD.MOV.U32 R3, RZ, RZ, R14 ;  /* 0x000000ffff037224 */ /* 0x000fe200078e000e */
[----:B------:R-:W-:Y:S01]  /*312e0*/  MOV R12, 0x2 ;  /* 0x00000002000c7802 */ /* 0x000fe20000000f00 */
[----:B------:R-:W-:Y:S02]  /*312f0*/  IMAD.MOV.U32 R11, RZ, RZ, RZ ;  /* 0x000000ffff0b7224 */ /* 0x000fe400078e00ff */
[----:B------:R-:W-:Y:S01]  /*31300*/  IMAD.MOV.U32 R15, RZ, RZ, -0x1 ;  /* 0xffffffffff0f7424 */ /* 0x000fe200078e00ff */
[----:B------:R-:W-:-:S05]  /*31310*/  SEL R3, R3, RZ, P1 ;  /* 0x000000ff03037207 */ /* 0x000fca0000800000 */
[----:B------:R-:W-:-:S04]  /*31320*/  IMAD.IADD R2, R2, 0x1, R3 ;  /* 0x0000000102027824 */ /* 0x000fc800078e0203 */
[----:B------:R-:W-:-:S07]  /*31330*/  IMAD.MOV.U32 R13, RZ, RZ, R2 ;  /* 0x000000ffff0d7224 */ /* 0x000fce00078e0002 */
[----:B------:R-:W-:Y:S05]  /*31340*/  WARPSYNC.COLLECTIVE R15, `(.L_x_912) ;  /* 0x000000000f087348 */ /* 0x000fea0003c00000 */
[----:B------:R0:W1:Y:S02]  /*31350*/  SHFL.UP P6, R14, R13, R12, R11 ;  /* 0x0400000c0d0e7389 */ /* 0x00006400000c000b */
[----:B01----:R-:W-:Y:S01]  /*31360*/  ENDCOLLECTIVE ;  /* 0x000000000000791b */ /* 0x003fe20003800000 */
.L_x_912:
        /* <DEDUP_REMOVED lines=8> */
.L_x_913:
        /* <DEDUP_REMOVED lines=8> */
.L_x_914:
[----:B------:R-:W-:Y:S02]  /*31470*/  IMAD.MOV.U32 R12, RZ, RZ, 0x10 ;  /* 0x00000010ff0c7424 */ /* 0x000fe400078e00ff */
[----:B------:R-:W-:-:S05]  /*31480*/  IMAD.MOV.U32 R3, RZ, RZ, R14 ;  /* 0x000000ffff037224 */ /* 0x000fca00078e000e */
[----:B------:R-:W-:-:S05]  /*31490*/  SEL R3, R3, RZ, P4 ;  /* 0x000000ff03037207 */ /* 0x000fca0002000000 */
[----:B------:R-:W-:-:S04]  /*314a0*/  IMAD.IADD R2, R2, 0x1, R3 ;  /* 0x0000000102027824 */ /* 0x000fc800078e0203 */
[----:B------:R-:W-:-:S07]  /*314b0*/  IMAD.MOV.U32 R13, RZ, RZ, R2 ;  /* 0x000000ffff0d7224 */ /* 0x000fce00078e0002 */
[----:B------:R-:W-:Y:S05]  /*314c0*/  WARPSYNC.COLLECTIVE R15, `(.L_x_915) ;  /* 0x000000000f087348 */ /* 0x000fea0003c00000 */
[----:B------:R0:W1:Y:S02]  /*314d0*/  SHFL.UP P6, R14, R13, R12, R11 ;  /* 0x0400000c0d0e7389 */ /* 0x00006400000c000b */
[----:B01----:R-:W-:Y:S01]  /*314e0*/  ENDCOLLECTIVE ;  /* 0x000000000000791b */ /* 0x003fe20003800000 */
.L_x_915:
[----:B------:R-:W-:Y:S02]  /*314f0*/  IMAD.MOV.U32 R12, RZ, RZ, 0x1f ;  /* 0x0000001fff0c7424 */ /* 0x000fe400078e00ff */
[----:B------:R-:W-:Y:S01]  /*31500*/  IMAD.MOV.U32 R11, RZ, RZ, 0x1f ;  /* 0x0000001fff0b7424 */ /* 0x000fe200078e00ff */
[----:B------:R-:W-:-:S04]  /*31510*/  MOV R3, R14 ;  /* 0x0000000e00037202 */ /* 0x000fc80000000f00 */
[----:B------:R-:W-:-:S05]  /*31520*/  SEL R3, R3, RZ, P5 ;  /* 0x000000ff03037207 */ /* 0x000fca0002800000 */
[----:B------:R-:W-:-:S04]  /*31530*/  IMAD.IADD R3, R2, 0x1, R3 ;  /* 0x0000000102037824 */ /* 0x000fc800078e0203 */
[----:B------:R-:W-:-:S07]  /*31540*/  IMAD.MOV.U32 R13, RZ, RZ, R3 ;  /* 0x000000ffff0d7224 */ /* 0x000fce00078e0003 */
[----:B------:R-:W-:Y:S05]  /*31550*/  WARPSYNC.COLLECTIVE R15, `(.L_x_916) ;  /* 0x000000000f087348 */ /* 0x000fea0003c00000 */
[----:B------:R0:W1:Y:S02]  /*31560*/  SHFL.IDX P6, R14, R13, R12, R11 ;  /* 0x0000000c0d0e7389 */ /* 0x00006400000c000b */
[----:B01----:R-:W-:Y:S01]  /*31570*/  ENDCOLLECTIVE ;  /* 0x000000000000791b */ /* 0x003fe20003800000 */
.L_x_916:
[----:B------:R-:W-:Y:S01]  /*31580*/  MOV R7, R14 ;  /* 0x0000000e00077202 */ /* 0x000fe20000000f00 */
[----:B------:R-:W-:Y:S06]  /*31590*/  BRA `(.L_x_917) ;  /* 0xffffff8800f87947 */ /* 0x000fec000383ffff */
.L_x_652:
[----:B------:R-:W-:Y:S01]  /*315a0*/  BSSY B0, `(.L_x_918) ;  /* 0x0000006000007945 */ /* 0x000fe20003800000 */
[----:B------:R-:W-:Y:S01]  /*315b0*/  PLOP3.LUT P6, PT, P6, PT, PT, 0x8, 0x0 ;  /* 0x000000000000781c */ /* 0x000fe200037ce170 */
[----:B------:R-:W-:-:S12]  /*315c0*/  IMAD.MOV.U32 R15, RZ, RZ, -0x1 ;  /* 0xffffffffff0f7424 */ /* 0x000fd800078e00ff */
[----:B01----:R-:W-:Y:S05]  /*315d0*/  WARPSYNC.COLLECTIVE R15, `(.L_x_919) ;  /* 0x000000000f087348 */ /* 0x003fea0003c00000 */
[----:B------:R-:W-:Y:S01]  /*315e0*/  VOTE.ANY R14, PT, P6 ;  /* 0x00000000000e7806 */ /* 0x000fe200030e0100 */
[----:B01----:R-:W-:Y:S06]  /*315f0*/  ENDCOLLECTIVE ;  /* 0x000000000000791b */ /* 0x003fec0003800000 */
.L_x_919:
[----:B------:R-:W-:Y:S05]  /*31600*/  BSYNC B0 ;  /* 0x0000000000007941 */ /* 0x000fea0003800000 */
.L_x_918:
[----:B------:R-:W-:Y:S01]  /*31610*/  IMAD.MOV.U32 R3, RZ, RZ, R14 ;  /* 0x000000ffff037224 */ /* 0x000fe200078e000e */
[----:B------:R-:W-:Y:S01]  /*31620*/  MOV R11, 0x1f ;  /* 0x0000001f000b7802 */ /* 0x000fe20000000f00 */
[----:B------:R-:W-:Y:S02]  /*31630*/  IMAD.MOV.U32 R13, RZ, RZ, R4 ;  /* 0x000000ffff0d7224 */ /* 0x000fe400078e0004 */
[----:B------:R-:W0:Y:S01]  /*31640*/  POPC R0, R3 ;  /* 0x0000000300007309 */ /* 0x000e220000000000 */
[----:B------:R-:W-:Y:S02]  /*31650*/  IMAD.MOV.U32 R15, RZ, RZ, -0x1 ;  /* 0xffffffffff0f7424 */ /* 0x000fe400078e00ff */
[----:B0-----:R-:W-:-:S07]  /*31660*/  IMAD.MOV.U32 R12, RZ, RZ, R0 ;  /* 0x000000ffff0c7224 */ /* 0x001fce00078e0000 */
[----:B------:R-:W-:Y:S05]  /*31670*/  WARPSYNC.COLLECTIVE R15, `(.L_x_920) ;  /* 0x000000000f087348 */ /* 0x000fea0003c00000 */
[----:B------:R0:W1:Y:S02]  /*31680*/  SHFL.IDX P6, R14, R13, R12, R11 ;  /* 0x0000000c0d0e7389 */ /* 0x00006400000c000b */
[----:B01----:R-:W-:Y:S01]  /*31690*/  ENDCOLLECTIVE ;  /* 0x000000000000791b */ /* 0x003fe20003800000 */
.L_x_920:
[----:B------:R-:W-:Y:S02]  /*316a0*/  IMAD.MOV.U32 R13, RZ, RZ, R5 ;  /* 0x000000ffff0d7224 */ /* 0x000fe400078e0005 */
[----:B------:R-:W-:-:S07]  /*316b0*/  IMAD.MOV.U32 R4, RZ, RZ, R14 ;  /* 0x000000ffff047224 */ /* 0x000fce00078e000e */
[----:B------:R-:W-:Y:S05]  /*316c0*/  WARPSYNC.COLLECTIVE R15, `(.L_x_921) ;  /* 0x000000000f087348 */ /* 0x000fea0003c00000 */
[----:B------:R0:W1:Y:S02]  /*316d0*/  SHFL.IDX P6, R14, R13, R12, R11 ;  /* 0x0000000c0d0e7389 */ /* 0x00006400000c000b */
[----:B01----:R-:W-:Y:S01]  /*316e0*/  ENDCOLLECTIVE ;  /* 0x000000000000791b */ /* 0x003fe20003800000 */
.L_x_921:
[----:B------:R-:W-:Y:S01]  /*316f0*/  IMAD.MOV.U32 R5, RZ, RZ, R14 ;  /* 0x000000ffff057224 */ /* 0x000fe200078e000e */
[----:B------:R-:W-:Y:S06]  /*31700*/  BRA `(.L_x_922) ;  /* 0xffffff8800dc7947 */ /* 0x000fec000383ffff */
.L_x_654:
[----:B------:R-:W-:Y:S01]  /*31710*/  BSSY B0, `(.L_x_923) ;  /* 0x0000007000007945 */ /* 0x000fe20003800000 */
[----:B------:R-:W-:Y:S01]  /*31720*/  MOV R13, R8 ;  /* 0x00000008000d7202 */ /* 0x000fe20000000f00 */
[----:B------:R-:W-:Y:S02]  /*31730*/  IMAD.MOV.U32 R11, RZ, RZ, 0x1f ;  /* 0x0000001fff0b7424 */ /* 0x000fe400078e00ff */
[----:B------:R-:W-:-:S07]  /*31740*/  IMAD.MOV.U32 R15, RZ, RZ, -0x1 ;  /* 0xffffffffff0f7424 */ /* 0x000fce00078e00ff */
[----:B0123--:R-:W-:Y:S05]  /*31750*/  WARPSYNC.COLLECTIVE R15, `(.L_x_924) ;  /* 0x000000000f087348 */ /* 0x00ffea0003c00000 */
[----:B------:R4:W0:Y:S02]  /*31760*/  SHFL.IDX P6, R14, R13, R12, R11 ;  /* 0x0000000c0d0e7389 */ /* 0x00082400000c000b */
[----:B01234-:R-:W-:Y:S01]  /*31770*/  ENDCOLLECTIVE ;  /* 0x000000000000791b */ /* 0x01ffe20003800000 */
.L_x_924:
[----:B------:R-:W-:Y:S05]  /*31780*/  BSYNC B0 ;  /* 0x0000000000007941 */ /* 0x000fea0003800000 */
.L_x_923:
[----:B------:R-:W-:Y:S01]  /*31790*/  IMAD.MOV.U32 R8, RZ, RZ, R14 ;  /* 0x000000ffff087224 */ /* 0x000fe200078e000e */
[----:B------:R-:W-:Y:S06]  /*317a0*/  BRA `(.L_x_925) ;  /* 0xffffff8800cc7947 */ /* 0x000fec000383ffff */
.L_x_658:
[----:B0-----:R0:W1:Y:S02]  /*317b0*/  SYNCS.PHASECHK.TRANS64.TRYWAIT P0, [R0+URZ+0x38820], R3 ;  /* 0x03882003000075a7 */ /* 0x001064000800017f */
[----:B-1----:R-:W-:Y:S05]  /*317c0*/  @!P0 NANOSLEEP.SYNCS 0x989680 ;  /* 0x009896800000895d */ /* 0x002fea0003900000 */
[----:B------:R-:W1:Y:S02]  /*317d0*/  @!P0 SYNCS.PHASECHK.TRANS64 P0, [R0+URZ+0x38820], R3 ;  /* 0x03882003000085a7 */ /* 0x000e64000800007f */
[----:B-1----:R-:W-:Y:S05]  /*317e0*/  @!P0 BRA `(.L_x_658) ;  /* 0xfffffffc00f08947 */ /* 0x002fea000383ffff */
[----:B------:R-:W-:Y:S05]  /*317f0*/  BRA `(.L_x_926) ;  /* 0xffffff9000707947 */ /* 0x000fea000383ffff */
.L_x_659:
[----:B------:R-:W1:Y:S01]  /*31800*/  S2R R2, SR_TID.X ;  /* 0x0000000000027919 */ /* 0x000e620000002100 */
[----:B------:R-:W-:Y:S01]  /*31810*/  BSSY B0, `(.L_x_927) ;  /* 0x000000a000007945 */ /* 0x000fe20003800000 */
[----:B----4-:R-:W-:Y:S01]  /*31820*/  MOV R12, RZ ;  /* 0x000000ff000c7202 */ /* 0x010fe20000000f00 */
        /* <DEDUP_REMOVED lines=8> */
.L_x_928:
[----:B------:R-:W-:Y:S05]  /*318b0*/  BSYNC B0 ;  /* 0x0000000000007941 */ /* 0x000fea0003800000 */
.L_x_927:
[----:B------:R-:W-:Y:S05]  /*318c0*/  BRA `(.L_x_929) ;  /* 0xffffff9000587947 */ /* 0x000fea000383ffff */
.L_x_660:
[----:B------:R-:W-:Y:S01]  /*318d0*/  BSSY B0, `(.L_x_930) ;  /* 0x0000006000007945 */ /* 0x000fe20003800000 */
[----:B------:R-:W-:-:S07]  /*318e0*/  IMAD.MOV.U32 R15, RZ, RZ, -0x1 ;  /* 0xffffffffff0f7424 */ /* 0x000fce00078e00ff */
[----:B01--4-:R-:W-:Y:S05]  /*318f0*/  WARPSYNC.COLLECTIVE R15, `(.L_x_931) ;  /* 0x000000000f0c7348 */ /* 0x013fea0003c00000 */
[----:B------:R-:W-:Y:S02]  /*31900*/  ELECT P6, UR62, PT ;  /* 0x00000000003e782f */ /* 0x000fe400038c0000 */
[----:B------:R-:W-:Y:S01]  /*31910*/  MOV R14, UR62 ;  /* 0x0000003e000e7c02 */ /* 0x000fe20008000f00 */
[----:B01--4-:R-:W-:Y:S10]  /*31920*/  ENDCOLLECTIVE ;  /* 0x000000000000791b */ /* 0x013ff40003800000 */
.L_x_931:
[----:B------:R-:W-:Y:S05]  /*31930*/  BSYNC B0 ;  /* 0x0000000000007941 */ /* 0x000fea0003800000 */
.L_x_930:
[----:B------:R-:W-:Y:S05]  /*31940*/  BRA `(.L_x_932) ;  /* 0xffffff90004c7947 */ /* 0x000fea000383ffff */
.L_x_662:
[----:B0-----:R0:W1:Y:S02]  /*31950*/  SYNCS.PHASECHK.TRANS64.TRYWAIT P1, [R6+URZ], R5 ;  /* 0x00000005060075a7 */ /* 0x001064000802017f */
[----:B-1----:R-:W-:Y:S05]  /*31960*/  @!P1 NANOSLEEP.SYNCS 0x989680 ;  /* 0x009896800000995d */ /* 0x002fea0003900000 */
[----:B------:R-:W1:Y:S02]  /*31970*/  @!P1 SYNCS.PHASECHK.TRANS64 P1, [R6+URZ], R5 ;  /* 0x00000005060095a7 */ /* 0x000e64000802007f */
[----:B-1----:R-:W-:Y:S05]  /*31980*/  @!P1 BRA `(.L_x_662) ;  /* 0xfffffffc00f09947 */ /* 0x002fea000383ffff */
[----:B------:R-:W-:Y:S05]  /*31990*/  BRA `(.L_x_933) ;  /* 0xffffff9000887947 */ /* 0x000fea000383ffff */
.L_x_663:
[----:B-1----:R1:W2:Y:S02]  /*319a0*/  SYNCS.PHASECHK.TRANS64.TRYWAIT P1, [R7+URZ], R2 ;  /* 0x00000002070075a7 */ /* 0x0022a4000802017f */
[----:B--2---:R-:W-:Y:S05]  /*319b0*/  @!P1 NANOSLEEP.SYNCS 0x989680 ;  /* 0x009896800000995d */ /* 0x004fea0003900000 */
[----:B------:R-:W2:Y:S02]  /*319c0*/  @!P1 SYNCS.PHASECHK.TRANS64 P1, [R7+URZ], R2 ;  /* 0x00000002070095a7 */ /* 0x000ea4000802007f */
[----:B--2---:R-:W-:Y:S05]  /*319d0*/  @!P1 BRA `(.L_x_663) ;  /* 0xfffffffc00f09947 */ /* 0x004fea000383ffff */
[----:B------:R-:W-:Y:S05]  /*319e0*/  BRA `(.L_x_934) ;  /* 0xffffff90007c7947 */ /* 0x000fea000383ffff */
.L_x_665:
[----:B--2---:R2:W3:Y:S02]  /*319f0*/  SYNCS.PHASECHK.TRANS64.TRYWAIT P1, [R4+URZ+0x38860], R5 ;  /* 0x03886005040075a7 */ /* 0x0044e4000802017f */
[----:B---3--:R-:W-:Y:S05]  /*31a00*/  @!P1 NANOSLEEP.SYNCS 0x989680 ;  /* 0x009896800000995d */ /* 0x008fea0003900000 */
[----:B------:R-:W3:Y:S02]  /*31a10*/  @!P1 SYNCS.PHASECHK.TRANS64 P1, [R4+URZ+0x38860], R5 ;  /* 0x03886005040095a7 */ /* 0x000ee4000802007f */
[----:B---3--:R-:W-:Y:S05]  /*31a20*/  @!P1 BRA `(.L_x_665) ;  /* 0xfffffffc00f09947 */ /* 0x008fea000383ffff */
[----:B------:R-:W-:Y:S05]  /*31a30*/  BRA `(.L_x_935) ;  /* 0xffffff9000807947 */ /* 0x000fea000383ffff */
.L_x_667:
[----:B---3--:R3:W0:Y:S02]  /*31a40*/  SYNCS.PHASECHK.TRANS64.TRYWAIT P1, [R3+URZ+0x38860], R2 ;  /* 0x03886002030075a7 */ /* 0x008624000802017f */
[----:B0-----:R-:W-:Y:S05]  /*31a50*/  @!P1 NANOSLEEP.SYNCS 0x989680 ;  /* 0x009896800000995d */ /* 0x001fea0003900000 */
[----:B------:R-:W0:Y:S02]  /*31a60*/  @!P1 SYNCS.PHASECHK.TRANS64 P1, [R3+URZ+0x38860], R2 ;  /* 0x03886002030095a7 */ /* 0x000e24000802007f */
[----:B0-----:R-:W-:Y:S05]  /*31a70*/  @!P1 BRA `(.L_x_667) ;  /* 0xfffffffc00f09947 */ /* 0x001fea000383ffff */
[----:B------:R-:W-:Y:S05]  /*31a80*/  BRA `(.L_x_936) ;  /* 0xffffff9000807947 */ /* 0x000fea000383ffff */
.L_x_669:
[----:B------:R0:W0:Y:S02]  /*31a90*/  SYNCS.PHASECHK.TRANS64.TRYWAIT P0, [R4+URZ+0x38880], R5 ;  /* 0x03888005040075a7 */ /* 0x000024000800017f */
[----:B0-----:R-:W-:Y:S05]  /*31aa0*/  @!P0 NANOSLEEP.SYNCS 0x989680 ;  /* 0x009896800000895d */ /* 0x001fea0003900000 */
[----:B------:R-:W0:Y:S02]  /*31ab0*/  @!P0 SYNCS.PHASECHK.TRANS64 P0, [R4+URZ+0x38880], R5 ;  /* 0x03888005040085a7 */ /* 0x000e24000800007f */
[----:B0-----:R-:W-:Y:S05]  /*31ac0*/  @!P0 BRA `(.L_x_669) ;  /* 0xfffffffc00f08947 */ /* 0x001fea000383ffff */
[----:B------:R-:W-:Y:S05]  /*31ad0*/  BRA `(.L_x_670) ;  /* 0xffffff90007c7947 */ /* 0x000fea000383ffff */
.L_x_937:
        /* <DEDUP_REMOVED lines=10> */
.L_x_13259:


//--------------------- .text._ZN7cutlass13device_kernelIN5flash11enable_sm90INS1_16FlashAttnFwdSm90INS1_25CollectiveMainloopFwdSm90ILi2EN4cute5tupleIJNS5_1CILi1EEES8_S8_EEENS6_IJNS7_ILi128EEENS7_ILi64EEENS7_ILi256EEEEEELi256ENS_12float_e4m3_tEfNS_4arch4Sm90ELb0ELb1ELb0ELb0ELb0ELb0ELb0ELb1ELb1ELb1ELb1ELb0EEENS1_21CollectiveEpilogueFwdINS6_IJSA_SC_SB_EEES9_NS_10bfloat16_tESG_Li256ELb0ELb1ELb1ELb1EEENS1_19SingleTileSchedulerILb0ELb1ELb1ELi128EEEEEEEEEvNT_6ParamsE --------------------------
	.section	.text._ZN7cutlass13device_kernelIN5flash11enable_sm90INS1_16FlashAttnFwdSm90INS1_25CollectiveMainloopFwdSm90ILi2EN4cute5tupleIJNS5_1CILi1EEES8_S8_EEENS6_IJNS7_ILi128EEENS7_ILi64EEENS7_ILi256EEEEEELi256ENS_12float_e4m3_tEfNS_4arch4Sm90ELb0ELb1ELb0ELb0ELb0ELb0ELb0ELb1ELb1ELb1ELb1ELb0EEENS1_21CollectiveEpilogueFwdINS6_IJSA_SC_SB_EEES9_NS_10bfloat16_tESG_Li256ELb0ELb1ELb1ELb1EEENS1_19SingleTileSchedulerILb0ELb1ELb1ELi128EEEEEEEEEvNT_6ParamsE,"ax",@progbits
	.align	128
.text._ZN7cutlass13device_kernelIN5flash11enable_sm90INS1_16FlashAttnFwdSm90INS1_25CollectiveMainloopFwdSm90ILi2EN4cute5tupleIJNS5_1CILi1EEES8_S8_EEENS6_IJNS7_ILi128EEENS7_ILi64EEENS7_ILi256EEEEEELi256ENS_12float_e4m3_tEfNS_4arch4Sm90ELb0ELb1ELb0ELb0ELb0ELb0ELb0ELb1ELb1ELb1ELb1ELb0EEENS1_21CollectiveEpilogueFwdINS6_IJSA_SC_SB_EEES9_NS_10bfloat16_tESG_Li256ELb0ELb1ELb1ELb1EEENS1_19SingleTileSchedulerILb0ELb1ELb1ELi128EEEEEEEEEvNT_6ParamsE:
        .type           _ZN7cutlass13device_kernelIN5flash11enable_sm90INS1_16FlashAttnFwdSm90INS1_25CollectiveMainloopFwdSm90ILi2EN4cute5tupleIJNS5_1CILi1EEES8_S8_EEENS6_IJNS7_ILi128EEENS7_ILi64EEENS7_ILi256EEEEEELi256ENS_12float_e4m3_tEfNS_4arch4Sm90ELb0ELb1ELb0ELb0ELb0ELb0ELb0ELb1ELb1ELb1ELb1ELb0EEENS1_21CollectiveEpilogueFwdINS6_IJSA_SC_SB_EEES9_NS_10bfloat16_tESG_Li256ELb0ELb1ELb1ELb1EEENS1_19SingleTileSchedulerILb0ELb1ELb1ELi128EEEEEEEEEvNT_6ParamsE,@function
        .size           _ZN7cutlass13device_kernelIN5flash11enable_sm90INS1_16FlashAttnFwdSm90INS1_25CollectiveMainloopFwdSm90ILi2EN4cute5tupleIJNS5_1CILi1EEES8_S8_EEENS6_IJNS7_ILi128EEENS7_ILi64EEENS7_ILi256EEEEEELi256ENS_12float_e4m3_tEfNS_4arch4Sm90ELb0ELb1ELb0ELb0ELb0ELb0ELb0ELb1ELb1ELb1ELb1ELb0EEENS1_21CollectiveEpilogueFwdINS6_IJSA_SC_SB_EEES9_NS_10bfloat16_tESG_Li256ELb0ELb1ELb1ELb1EEENS1_19SingleTileSchedulerILb0ELb1ELb1ELi128EEEEEEEEEvNT_6ParamsE,(.L_x_13260 - _ZN7cutlass13device_kernelIN5flash11enable_sm90INS1_16FlashAttnFwdSm90INS1_25CollectiveMainloopFwdSm90ILi2EN4cute5tupleIJNS5_1CILi1EEES8_S8_EEENS6_IJNS7_ILi128EEENS7_ILi64EEENS7_ILi256EEEEEELi256ENS_12float_e4m3_tEfNS_4arch4Sm90ELb0ELb1ELb0ELb0ELb0ELb0ELb0ELb1ELb1ELb1ELb1ELb0EEENS1_21CollectiveEpilogueFwdINS6_IJSA_SC_SB_EEES9_NS_10bfloat16_tESG_Li256ELb0ELb1ELb1ELb1EEENS1_19SingleTileSchedulerILb0ELb1ELb1ELi128EEEEEEEEEvNT_6ParamsE)
        .other          _ZN7cutlass13device_kernelIN5flash11enable_sm90INS1_16FlashAttnFwdSm90INS1_25CollectiveMainloopFwdSm90ILi2EN4cute5tupleIJNS5_1CILi1EEES8_S8_EEENS6_IJNS7_ILi128EEENS7_ILi64EEENS7_ILi256EEEEEELi256ENS_12float_e4m3_tEfNS_4arch4Sm90ELb0ELb1ELb0ELb0ELb0ELb0ELb0ELb1ELb1ELb1ELb1ELb0EEENS1_21CollectiveEpilogueFwdINS6_IJSA_SC_SB_EEES9_NS_10bfloat16_tESG_Li256ELb0ELb1ELb1ELb1EEENS1_19SingleTileSchedulerILb0ELb1ELb1ELi128EEEEEEEEEvNT_6ParamsE,@"STO_CUDA_ENTRY STV_DEFAULT"
_ZN7cutlass13device_kernelIN5flash11enable_sm90INS1_16FlashAttnFwdSm90INS1_25CollectiveMainloopFwdSm90ILi2EN4cute5tupleIJNS5_1CILi1EEES8_S8_EEENS6_IJNS7_ILi128EEENS7_ILi64EEENS7_ILi256EEEEEELi256ENS_12float_e4m3_tEfNS_4arch4Sm90ELb0ELb1ELb0ELb0ELb0ELb0ELb0ELb1ELb1ELb1ELb1ELb0EEENS1_21CollectiveEpilogueFwdINS6_IJSA_SC_SB_EEES9_NS_10bfloat16_tESG_Li256ELb0ELb1ELb1ELb1EEENS1_19SingleTileSchedulerILb0ELb1ELb1ELi128EEEEEEEEEvNT_6ParamsE:
        /* <DEDUP_REMOVED lines=18> */
.L_x_939:
[----:B------:R-:W-:Y:S05]  /*0120*/  BSYNC B0 ;  /* 0x0000000000007941 */ /* 0x000fea0003800000 */
.L_x_938:
        /* <DEDUP_REMOVED lines=41> */
.L_x_940:
        /* <DEDUP_REMOVED lines=22> */
.L_x_941:
        /* <DEDUP_REMOVED lines=18> */
.L_x_942:
        /* <DEDUP_REMOVED lines=22> */
.L_x_943:
        /* <DEDUP_REMOVED lines=22> */
.L_x_944:
        /* <DEDUP_REMOVED lines=8> */
.L_x_947:
[----:B------:R-:W-:-:S08]  /*0980*/  NOP ;  /* 0x0000000000007918 */ /* 0x000fd00000000000 */
[----:B------:R-:W0:Y:S02]  /*0990*/  USETMAXREG.TRY_ALLOC.CTAPOOL UP0, 0xf0 ;  /* 0x000000f0000079c8 */ /* 0x000e240008000600 */
[----:B0-----:R-:W-:-:S13]  /*09a0*/  PLOP3.LUT P0, PT, PT, PT, UP0, 0x80, 0x0 ;  /* 0x000000000000781c */ /* 0x001fda0003f0f008 */
[----:B------:R-:W-:Y:S05]  /*09b0*/  @!P0 BRA `(.L_x_947) ;  /* 0xfffffffc00f08947 */ /* 0x000fea000383ffff */
[----:B------:R-:W0:Y:S01]  /*09c0*/  S2R R4, SR_TID.X ;  /* 0x0000000000047919 */ /* 0x000e220000002100 */
[----:B------:R-:W1:Y:S01]  /*09d0*/  S2UR UR6, SR_CTAID.Y ;  /* 0x00000000000679c3 */ /* 0x000e620000002600 */
[----:B------:R-:W-:Y:S02]  /*09e0*/  ULDC UR7, c[0x0][0xc50] ;  /* 0x0003140000077ab9 */ /* 0x000fe40000000800 */
[----:B------:R-:W-:-:S05]  /*09f0*/  UISETP.NE.AND UP0, UPT, UR7, 0x1, UPT ;  /* 0x000000010700788c */ /* 0x000fca000bf05270 */
[----:B------:R-:W2:Y:S06]  /*0a00*/  S2UR UR36, SR_CTAID.Z ;  /* 0x00000000002479c3 */ /* 0x000eac0000002700 */
[----:B------:R-:W-:Y:S01]  /*0a10*/  @UP0 ULDC UR4, c[0x0][0xc54] ;  /* 0x0003150000040ab9 */ /* 0x000fe20000000800 */
[----:B------:R-:W-:Y:S01]  /*0a20*/  @UP0 ULDC UR8, c[0x0][0xc58] ;  /* 0x0003160000080ab9 */ /* 0x000fe20000000800 */
[----:B-1----:R-:W-:Y:S02]  /*0a30*/  UIMAD.WIDE.U32 UR4, UR6, UR4, URZ ;  /* 0x00000004060472a5 */ /* 0x002fe4000f8e003f */
[----:B------:R-:W-:-:S02]  /*0a40*/  UMOV UR42, UR6 ;  /* 0x00000006002a7c82 */ /* 0x000fc40008000000 */
[----:B------:R-:W-:Y:S01]  /*0a50*/  @UP0 USHF.R.U32.HI UR42, URZ, UR8, UR5 ;  /* 0x000000083f2a0299 */ /* 0x000fe20008011605 */
[----:B0-----:R-:W-:-:S03]  /*0a60*/  LOP3.LUT R0, R4, 0xffffff80, RZ, 0xc0, !PT ;  /* 0xffffff8004007812 */ /* 0x001fc600078ec0ff */
[----:B------:R-:W-:Y:S01]  /*0a70*/  UIADD3 UR4, -UR42, URZ, URZ ;  /* 0x0000003f2a047290 */ /* 0x000fe2000fffe13f */
[----:B------:R-:W-:Y:S06]  /*0a80*/  BAR.ARV 0x8, 0x180 ;  /* 0x0206000000007b1d */ /* 0x000fec0000002000 */
[----:B------:R-:W-:Y:S01]  /*0a90*/  ISETP.NE.AND P0, PT, R0, 0x80, PT ;  /* 0x000000800000780c */ /* 0x000fe20003f05270 */
[----:B------:R-:W-:-:S12]  /*0aa0*/  UIMAD UR6, UR7, UR4, UR6 ;  /* 0x00000004070672a4 */ /* 0x000fd8000f8e0206 */
[----:B------:R-:W-:Y:S06]  /*0ab0*/  @!P0 BAR.ARV 0x9, 0x100 ;  /* 0x0244000000008b1d */ /* 0x000fec0000002000 */
[----:B--2---:R-:W-:-:S13]  /*0ac0*/  ISETP.LE.AND P0, PT, RZ, UR36, PT ;  /* 0x00000024ff007c0c */ /* 0x004fda000bf03270 */
[----:B------:R-:W-:Y:S05]  /*0ad0*/  @!P0 BRA `(.L_x_948) ;  /* 0x0000012800608947 */ /* 0x000fea0003800000 */
[----:B------:R-:W-:Y:S01]  /*0ae0*/  ULDC.64 UR4, c[0x0][0x990] ;  /* 0x0002640000047ab9 */ /* 0x000fe20000000a00 */
[----:B------:R-:W-:Y:S01]  /*0af0*/  ULDC.64 UR8, c[0x0][0x998] ;  /* 0x0002660000087ab9 */ /* 0x000fe20000000a00 */
[----:B------:R-:W-:Y:S01]  /*0b00*/  UISETP.NE.U32.AND UP0, UPT, UR4, URZ, UPT ;  /* 0x0000003f0400728c */ /* 0x000fe2000bf05070 */
[----:B------:R-:W-:Y:S01]  /*0b10*/  IMAD.MOV.U32 R5, RZ, RZ, 0x3f800000 ;  /* 0x3f800000ff057424 */ /* 0x000fe200078e00ff */
[----:B------:R-:W-:Y:S01]  /*0b20*/  UISETP.NE.U32.AND UP1, UPT, UR8, URZ, UPT ;  /* 0x0000003f0800728c */ /* 0x000fe2000bf25070 */
[----:B------:R-:W-:Y:S01]  /*0b30*/  IMAD.MOV.U32 R0, RZ, RZ, 0x3f800000 ;  /* 0x3f800000ff007424 */ /* 0x000fe200078e00ff */
[----:B------:R-:W-:Y:S02]  /*0b40*/  UISETP.NE.AND.EX UP0, UPT, UR5, URZ, UPT, UP0 ;  /* 0x0000003f0500728c */ /* 0x000fe4000bf05300 */
[----:B------:R-:W-:Y:S02]  /*0b50*/  UISETP.NE.AND.EX UP1, UPT, UR9, URZ, UPT, UP1 ;  /* 0x0000003f0900728c */ /* 0x000fe4000bf25310 */
[----:B------:R-:W-:-:S02]  /*0b60*/  USHF.R.S32.HI UR37, URZ, 0x1f, UR36 ;  /* 0x0000001f3f257899 */ /* 0x000fc40008011424 */
[----:B------:R-:W-:Y:S01]  /*0b70*/  PLOP3.LUT P0, PT, PT, PT, UP0, 0x80, 0x0 ;  /* 0x000000000000781c */ /* 0x000fe20003f0f008 */
[----:B------:R-:W0:Y:S01]  /*0b80*/  S2UR UR47, SR_CTAID.X ;  /* 0x00000000002f79c3 */ /* 0x000e220000002500 */
[----:B------:R-:W-:Y:S01]  /*0b90*/  PLOP3.LUT P1, PT, PT, PT, UP1, 0x80, 0x0 ;  /* 0x000000000000781c */ /* 0x000fe20003f2f018 */
[----:B------:R-:W-:Y:S01]  /*0ba0*/  ULDC UR39, c[0x0][0x424] ;  /* 0x0001090000277ab9 */ /* 0x000fe20000000800 */
[----:B------:R-:W-:Y:S01]  /*0bb0*/  ULDC UR43, c[0x0][0x288] ;  /* 0x0000a200002b7ab9 */ /* 0x000fe20000000800 */
[----:B------:R-:W-:Y:S02]  /*0bc0*/  @UP0 ULDC.64 UR12, c[0x0][0x9a8] ;  /* 0x00026a00000c0ab9 */ /* 0x000fe40000000a00 */
[----:B------:R-:W-:Y:S01]  /*0bd0*/  @UP1 ULDC.64 UR16, c[0x0][0x9b8] ;  /* 0x00026e0000101ab9 */ /* 0x000fe20000000a00 */
[----:B------:R-:W-:Y:S02]  /*0be0*/  @UP0 UIMAD UR7, UR37, UR12, URZ ;  /* 0x0000000c250702a4 */ /* 0x000fe4000f8e023f */
[----:B------:R-:W-:-:S02]  /*0bf0*/  @UP1 UIMAD UR15, UR37, UR16, URZ ;  /* 0x00000010250f12a4 */ /* 0x000fc4000f8e023f */
[----:B------:R-:W-:Y:S02]  /*0c00*/  @UP0 UIMAD UR14, UR36, UR13, UR7 ;  /* 0x0000000d240e02a4 */ /* 0x000fe4000f8e0207 */
[----:B------:R-:W-:Y:S02]  /*0c10*/  @UP0 UIMAD.WIDE.U32 UR10, UR36, UR12, URZ ;  /* 0x0000000c240a02a5 */ /* 0x000fe4000f8e003f */
[----:B------:R-:W-:Y:S02]  /*0c20*/  @UP0 USHF.R.S32.HI UR7, URZ, 0x1f, UR42 ;  /* 0x0000001f3f070899 */ /* 0x000fe4000801142a */
[----:B------:R-:W-:Y:S02]  /*0c30*/  @UP1 UIMAD.WIDE.U32 UR12, UR36, UR16, URZ ;  /* 0x00000010240c12a5 */ /* 0x000fe4000f8e003f */
[----:B------:R-:W-:Y:S02]  /*0c40*/  @UP1 UIMAD UR15, UR36, UR17, UR15 ;  /* 0x00000011240f12a4 */ /* 0x000fe4000f8e020f */
[----:B------:R-:W-:Y:S01]  /*0c50*/  @UP1 USHF.R.S32.HI UR20, URZ, 0x1f, UR42 ;  /* 0x0000001f3f141899 */ /* 0x000fe2000801142a */
[----:B------:R-:W-:Y:S01]  /*0c60*/  @UP0 ULDC.64 UR16, c[0x0][0x9b0] ;  /* 0x00026c0000100ab9 */ /* 0x000fe20000000a00 */
[----:B------:R-:W-:Y:S01]  /*0c70*/  @UP1 ULDC.64 UR18, c[0x0][0x9c0] ;  /* 0x0002700000121ab9 */ /* 0x000fe20000000a00 */
[----:B------:R-:W-:-:S02]  /*0c80*/  @UP0 UIMAD UR7, UR7, UR16, URZ ;  /* 0x00000010070702a4 */ /* 0x000fc4000f8e023f */
[----:B------:R-:W-:Y:S02]  /*0c90*/  @UP0 UIADD3 UR11, UR11, UR14, URZ ;  /* 0x0000000e0b0b0290 */ /* 0x000fe4000fffe03f */
[----:B------:R-:W-:Y:S02]  /*0ca0*/  @UP1 UIMAD UR14, UR20, UR18, URZ ;  /* 0x00000012140e12a4 */ /* 0x000fe4000f8e023f */
[----:B------:R-:W-:Y:S02]  /*0cb0*/  @UP1 UIADD3 UR13, UR13, UR15, URZ ;  /* 0x0000000f0d0d1290 */ /* 0x000fe4000fffe03f */
[----:B------:R-:W-:Y:S02]  /*0cc0*/  @UP0 UIMAD UR7, UR42, UR17, UR7 ;  /* 0x000000112a0702a4 */ /* 0x000fe4000f8e0207 */
[----:B------:R-:W-:Y:S02]  /*0cd0*/  @UP0 UIMAD.WIDE.U32 UR10, UR42, UR16, UR10 ;  /* 0x000000102a0a02a5 */ /* 0x000fe4000f8e000a */
[----:B------:R-:W-:-:S02]  /*0ce0*/  @UP1 UIMAD UR14, UR42, UR19, UR14 ;  /* 0x000000132a0e12a4 */ /* 0x000fc4000f8e020e */
[----:B------:R-:W-:Y:S02]  /*0cf0*/  @UP1 UIMAD.WIDE.U32 UR12, UR42, UR18, UR12 ;  /* 0x000000122a0c12a5 */ /* 0x000fe4000f8e000c */
[----:B------:R-:W-:Y:S02]  /*0d00*/  @UP0 UIADD3 UR11, UR11, UR7, URZ ;  /* 0x000000070b0b0290 */ /* 0x000fe4000fffe03f */
[----:B------:R-:W-:Y:S02]  /*0d10*/  @UP0 ULEA UR4, UP2, UR10, UR4, 0x2 ;  /* 0x000000040a040291 */ /* 0x000fe4000f84103f */
[----:B------:R-:W-:Y:S02]  /*0d20*/  @UP1 UIADD3 UR7, UR13, UR14, URZ ;  /* 0x0000000e0d071290 */ /* 0x000fe4000fffe03f */
[----:B------:R-:W-:Y:S02]  /*0d30*/  @UP1 ULEA UR8, UP3, UR12, UR8, 0x2 ;  /* 0x000000080c081291 */ /* 0x000fe4000f86103f */
[----:B------:R-:W-:Y:S01]  /*0d40*/  @UP0 ULEA.HI.X UR5, UR10, UR5, UR11, 0x2, UP2 ;  /* 0x000000050a050291 */ /* 0x000fe200090f140b */
[----:B------:R-:W-:Y:S01]  /*0d50*/  IMAD.U32 R2, RZ, RZ, UR4 ;  /* 0x00000004ff027e24 */ /* 0x000fe2000f8e00ff */
[----:B------:R-:W-:-:S02]  /*0d60*/  @UP1 ULEA.HI.X UR9, UR12, UR9, UR7, 0x2, UP3 ;  /* 0x000000090c091291 */ /* 0x000fc400098f1407 */
[----:B------:R-:W-:Y:S01]  /*0d70*/  IMAD.U32 R6, RZ, RZ, UR8 ;  /* 0x00000008ff067e24 */ /* 0x000fe2000f8e00ff */
[----:B------:R-:W-:Y:S01]  /*0d80*/  ULDC UR7, c[0x0][0x448] ;  /* 0x0001120000077ab9 */ /* 0x000fe20000000800 */
[----:B------:R-:W-:Y:S01]  /*0d90*/  IMAD.U32 R3, RZ, RZ, UR5 ;  /* 0x00000005ff037e24 */ /* 0x000fe2000f8e00ff */
[----:B------:R-:W-:Y:S01]  /*0da0*/  ULDC.64 UR4, c[0x0][0x418] ;  /* 0x0001060000047ab9 */ /* 0x000fe20000000a00 */
[----:B------:R-:W-:Y:S01]  /*0db0*/  IMAD.U32 R7, RZ, RZ, UR9 ;  /* 0x00000009ff077e24 */ /* 0x000fe2000f8e00ff */
[----:B0-----:R-:W-:Y:S02]  /*0dc0*/  USHF.L.U32 UR47, UR47, 0x7, URZ ;  /* 0x000000072f2f7899 */ /* 0x001fe4000800063f */
[----:B------:R-:W2:Y:S01]  /*0dd0*/  @P0 LDG.E R5, desc[UR44][R2.64] ;  /* 0x0000002c02050981 */ /* 0x000ea2000c1e1900 */
[----:B------:R-:W-:-:S03]  /*0de0*/  ULDC UR13, c[0x0][0x2f0] ;  /* 0x0000bc00000d7ab9 */ /* 0x000fc60000000800 */
[----:B------:R-:W2:Y:S01]  /*0df0*/  @P1 LDG.E R0, desc[UR44][R6.64] ;  /* 0x0000002c06001981 */ /* 0x000ea2000c1e1900 */
[----:B------:R-:W-:Y:S01]  /*0e00*/  UISETP.NE.AND UP1, UPT, UR7, 0x1, UPT ;  /* 0x000000010700788c */ /* 0x000fe2000bf25270 */
[----:B------:R-:W-:Y:S01]  /*0e10*/  VIADD R18, R4, 0xffffff80 ;  /* 0xffffff8004127836 */ /* 0x000fe20000000000 */
[----:B------:R-:W-:Y:S02]  /*0e20*/  UISETP.NE.U32.AND UP0, UPT, UR4, URZ, UPT ;  /* 0x0000003f0400728c */ /* 0x000fe4000bf05070 */
[----:B------:R-:W-:Y:S02]  /*0e30*/  UIADD3 UR10, -UR43, 0x1, URZ ;  /* 0x000000012b0a7890 */ /* 0x000fe4000fffe13f */
[----:B------:R-:W-:Y:S02]  /*0e40*/  UISETP.NE.AND.EX UP0, UPT, UR5, URZ, UPT, UP0 ;  /* 0x0000003f0500728c */ /* 0x000fe4000bf05300 */
[----:B------:R-:W-:Y:S01]  /*0e50*/  UIADD3 UR7, UR47, 0x7f, URZ ;  /* 0x0000007f2f077890 */ /* 0x000fe2000fffe03f */
[----:B------:R-:W-:Y:S01]  /*0e60*/  ULDC.64 UR4, c[0x0][0x9e0] ;  /* 0x0002780000047ab9 */ /* 0x000fe20000000a00 */
[----:B------:R-:W-:-:S02]  /*0e70*/  USEL UR39, UR39, 0x1, UP0 ;  /* 0x0000000127277887 */ /* 0x000fc40008000000 */
[----:B------:R-:W-:Y:S02]  /*0e80*/  UISETP.GE.AND UP0, UPT, UR5, 0x1, UPT ;  /* 0x000000010500788c */ /* 0x000fe4000bf06270 */
[----:B------:R-:W-:Y:S01]  /*0e90*/  @UP1 UIADD3 UR8, UR47, 0x7f, URZ ;  /* 0x0000007f2f081890 */ /* 0x000fe2000fffe03f */
[----:B------:R-:W-:Y:S01]  /*0ea0*/  @UP1 ULDC UR9, c[0x0][0x44c] ;  /* 0x0001130000091ab9 */ /* 0x000fe20000000800 */
[----:B------:R-:W-:Y:S02]  /*0eb0*/  @UP1 ULDC UR11, c[0x0][0x450] ;  /* 0x00011400000b1ab9 */ /* 0x000fe40000000800 */
[----:B------:R-:W-:Y:S01]  /*0ec0*/  UIMAD.WIDE.U32 UR8, UR8, UR9, URZ ;  /* 0x00000009080872a5 */ /* 0x000fe2000f8e003f */
[----:B------:R-:W-:Y:S01]  /*0ed0*/  PLOP3.LUT P1, PT, PT, PT, UP0, 0x80, 0x0 ;  /* 0x000000000000781c */ /* 0x000fe20003f2f008 */
[----:B------:R-:W-:Y:S02]  /*0ee0*/  UIMAD UR10, UR39, UR13, UR10 ;  /* 0x0000000d270a72a4 */ /* 0x000fe4000f8e020a */
[----:B------:R-:W-:-:S04]  /*0ef0*/  @UP1 USHF.R.U32.HI UR7, URZ, UR11, UR9 ;  /* 0x0000000b3f071299 */ /* 0x000fc80008011609 */
[----:B------:R-:W-:-:S03]  /*0f00*/  UIADD3 UR10, UR10, UR7, URZ ;  /* 0x000000070a0a7290 */ /* 0x000fc6000fffe03f */
[----:B------:R-:W-:Y:S01]  /*0f10*/  ULDC UR7, c[0x0][0x988] ;  /* 0x0002620000077ab9 */ /* 0x000fe20000000800 */
[----:B------:R-:W-:Y:S01]  /*0f20*/  UIADD3 UR4, UR10, UR4, URZ ;  /* 0x000000040a047290 */ /* 0x000fe2000fffe03f */
[----:B--2---:R-:W-:-:S04]  /*0f30*/  FMUL.FTZ R0, R5, R0 ;  /* 0x0000000005007220 */ /* 0x004fc80000410000 */
[----:B------:R-:W-:Y:S01]  /*0f40*/  FMUL.FTZ R2, R0, UR7 ;  /* 0x0000000700027c20 */ /* 0x000fe20008410000 */
[----:B------:R-:W-:Y:S06]  /*0f50*/  @!P1 BRA `(.L_x_949) ;  /* 0x0000000000449947 */ /* 0x000fec0003800000 */
[----:B------:R-:W-:Y:S01]  /*0f60*/  ISETP.LT.AND P0, PT, RZ, UR10, PT ;  /* 0x0000000aff007c0c */ /* 0x000fe2000bf01270 */
[----:B------:R-:W-:-:S12]  /*0f70*/  UIADD3 UR7, UR10, -0x1, URZ ;  /* 0xffffffff0a077890 */ /* 0x000fd8000fffe03f */
[----:B------:R-:W-:Y:S05]  /*0f80*/  @P0 BRA `(.L_x_950) ;  /* 0x00000000001c0947 */ /* 0x000fea0003800000 */
[----:B------:R-:W-:Y:S02]  /*0f90*/  UISETP.NE.AND UP0, UPT, UR5, 0x1, UPT ;  /* 0x000000010500788c */ /* 0x000fe4000bf05270 */
[----:B------:R-:W-:-:S09]  /*0fa0*/  UIADD3 UR7, -UR10, URZ, URZ ;  /* 0x0000003f0a077290 */ /* 0x000fd2000fffe13f */
[----:B------:R-:W-:Y:S02]  /*0fb0*/  @UP0 ULDC.64 UR10, c[0x0][0x9e8] ;  /* 0x00027a00000a0ab9 */ /* 0x000fe40000000a00 */
[----:B------:R-:W-:-:S04]  /*0fc0*/  UIMAD.WIDE.U32 UR8, UR7, UR10, URZ ;  /* 0x0000000a070872a5 */ /* 0x000fc8000f8e003f */
[----:B------:R-:W-:-:S04]  /*0fd0*/  @UP0 USHF.R.U32.HI UR7, URZ, UR11, UR9 ;  /* 0x0000000b3f070299 */ /* 0x000fc80008011609 */
[----:B------:R-:W-:Y:S01]  /*0fe0*/  ULOP3.LUT UR7, URZ, UR7, URZ, 0x33, !UPT ;  /* 0x000000073f077292 */ /* 0x000fe2000f8e333f */
[----:B------:R-:W-:Y:S11]  /*0ff0*/  BRA `(.L_x_951) ;  /* 0x0000000000107947 */ /* 0x000ff60003800000 */
.L_x_950:
[----:B------:R-:W-:-:S11]  /*1000*/  UISETP.NE.AND UP0, UPT, UR5, 0x1, UPT ;  /* 0x000000010500788c */ /* 0x000fd6000bf05270 */
[----:B------:R-:W-:Y:S02]  /*1010*/  @UP0 ULDC.64 UR10, c[0x0][0x9e8] ;  /* 0x00027a00000a0ab9 */ /* 0x000fe40000000a00 */
[----:B------:R-:W-:-:S04]  /*1020*/  UIMAD.WIDE.U32 UR8, UR7, UR10, URZ ;  /* 0x0000000a070872a5 */ /* 0x000fc8000f8e003f */
[----:B------:R-:W-:-:S12]  /*1030*/  @UP0 USHF.R.U32.HI UR7, URZ, UR11, UR9 ;  /* 0x0000000b3f070299 */ /* 0x000fd80008011609 */
.L_x_951:
[----:B------:R-:W-:-:S04]  /*1040*/  UIMAD UR7, UR7, UR5, UR5 ;  /* 0x00000005070772a4 */ /* 0x000fc8000f8e0205 */
[----:B------:R-:W-:-:S04]  /*1050*/  UISETP.LT.AND UP0, UPT, UR4, UR7, UPT ;  /* 0x000000070400728c */ /* 0x000fc8000bf01270 */
[----:B------:R-:W-:-:S12]  /*1060*/  USEL UR4, UR4, UR7, UP0 ;  /* 0x0000000704047287 */ /* 0x000fd80008000000 */
.L_x_949:
[----:B------:R-:W-:Y:S02]  /*1070*/  UIMAD UR7, UR39, UR13, 0x3f ;  /* 0x0000003f270774a4 */ /* 0x000fe4000f8e020d */
[----:B------:R-:W-:Y:S01]  /*1080*/  UIADD3 UR10, UR4, 0x3f, URZ ;  /* 0x0000003f040a7890 */ /* 0x000fe2000fffe03f */
[----:B------:R-:W-:Y:S01]  /*1090*/  @UP1 ULDC UR8, c[0x0][0x44c] ;  /* 0x0001130000081ab9 */ /* 0x000fe20000000800 */
[----:B------:R-:W-:Y:S01]  /*10a0*/  @UP1 ULDC UR14, c[0x0][0x450] ;  /* 0x00011400000e1ab9 */ /* 0x000fe20000000800 */
[----:B------:R-:W-:Y:S02]  /*10b0*/  UIMAD.WIDE.U32 UR8, UR47, UR8, URZ ;  /* 0x000000082f0872a5 */ /* 0x000fe4000f8e003f */
[----:B------:R-:W-:Y:S02]  /*10c0*/  USHF.R.S32.HI UR4, URZ, 0x1f, UR7 ;  /* 0x0000001f3f047899 */ /* 0x000fe40008011407 */
[----:B------:R-:W-:Y:S01]  /*10d0*/  USHF.R.S32.HI UR11, URZ, 0x1f, UR10 ;  /* 0x0000001f3f0b7899 */ /* 0x000fe2000801140a */
[----:B------:R-:W-:Y:S01]  /*10e0*/  UMOV UR12, UR47 ;  /* 0x0000002f000c7c82 */ /* 0x000fe20008000000 */
[----:B------:R-:W-:-:S02]  /*10f0*/  UIMAD UR43, UR39, UR13, -UR43 ;  /* 0x0000000d272b72a4 */ /* 0x000fc4000f8e0a2b */
[----:B------:R-:W-:Y:S02]  /*1100*/  @UP1 USHF.R.U32.HI UR12, URZ, UR14, UR9 ;  /* 0x0000000e3f0c1299 */ /* 0x000fe40008011609 */
[----:B------:R-:W-:Y:S02]  /*1110*/  ULEA.HI UR4, UR4, UR7, URZ, 0x6 ;  /* 0x0000000704047291 */ /* 0x000fe4000f8f303f */
[----:B------:R-:W-:Y:S02]  /*1120*/  ULEA.HI UR11, UR11, UR10, URZ, 0x6 ;  /* 0x0000000a0b0b7291 */ /* 0x000fe4000f8f303f */
[----:B------:R-:W-:Y:S02]  /*1130*/  UIADD3 UR7, UR43, UR12, URZ ;  /* 0x0000000c2b077290 */ /* 0x000fe4000fffe03f */
[----:B------:R-:W-:Y:S02]  /*1140*/  USHF.R.S32.HI UR4, URZ, 0x6, UR4 ;  /* 0x000000063f047899 */ /* 0x000fe40008011404 */
[----:B------:R-:W-:Y:S01]  /*1150*/  USHF.R.S32.HI UR11, URZ, 0x6, UR11 ;  /* 0x000000063f0b7899 */ /* 0x000fe2000801140b */
[----:B------:R-:W-:-:S02]  /*1160*/  ULDC UR8, c[0x0][0x9dc] ;  /* 0x0002770000087ab9 */ /* 0x000fc40000000800 */
[----:B------:R-:W-:Y:S02]  /*1170*/  UIADD3 UR8, UR7, -UR8, URZ ;  /* 0x8000000807087290 */ /* 0x000fe4000fffe03f */
[----:B------:R-:W-:-:S04]  /*1180*/  UISETP.LT.AND UP0, UPT, UR4, UR11, UPT ;  /* 0x0000000b0400728c */ /* 0x000fc8000bf01270 */
[----:B------:R-:W-:Y:S01]  /*1190*/  USEL UR4, UR4, UR11, UP0 ;  /* 0x0000000b04047287 */ /* 0x000fe20008000000 */
[----:B------:R-:W-:Y:S01]  /*11a0*/  IMAD.U32 R0, RZ, RZ, UR8 ;  /* 0x00000008ff007e24 */ /* 0x000fe2000f8e00ff */
[----:B------:R-:W-:Y:S10]  /*11b0*/  @!P1 BRA `(.L_x_952) ;  /* 0x0000000000409947 */ /* 0x000ff40003800000 */
[----:B------:R-:W-:-:S06]  /*11c0*/  UISETP.GT.AND UP0, UPT, UR7, -0x1, UPT ;  /* 0xffffffff0700788c */ /* 0x000fcc000bf04270 */
[----:B------:R-:W-:-:S13]  /*11d0*/  PLOP3.LUT P0, PT, PT, PT, UP0, 0x80, 0x0 ;  /* 0x000000000000781c */ /* 0x000fda0003f0f008 */
[----:B------:R-:W-:Y:S05]  /*11e0*/  @P0 BRA `(.L_x_953) ;  /* 0x00000000001c0947 */ /* 0x000fea0003800000 */
[----:B------:R-:W-:Y:S02]  /*11f0*/  UISETP.NE.AND UP0, UPT, UR5, 0x1, UPT ;  /* 0x000000010500788c */ /* 0x000fe4000bf05270 */
[----:B------:R-:W-:-:S09]  /*1200*/  ULOP3.LUT UR7, URZ, UR7, URZ, 0x33, !UPT ;  /* 0x000000073f077292 */ /* 0x000fd2000f8e333f */
[----:B------:R-:W-:Y:S02]  /*1210*/  @UP0 ULDC.64 UR10, c[0x0][0x9e8] ;  /* 0x00027a00000a0ab9 */ /* 0x000fe40000000a00 */
[----:B------:R-:W-:-:S04]  /*1220*/  UIMAD.WIDE.U32 UR8, UR7, UR10, URZ ;  /* 0x0000000a070872a5 */ /* 0x000fc8000f8e003f */
[----:B------:R-:W-:-:S04]  /*1230*/  @UP0 USHF.R.U32.HI UR7, URZ, UR11, UR9 ;  /* 0x0000000b3f070299 */ /* 0x000fc80008011609 */
[----:B------:R-:W-:Y:S01]  /*1240*/  ULOP3.LUT UR7, URZ, UR7, URZ, 0x33, !UPT ;  /* 0x000000073f077292 */ /* 0x000fe2000f8e333f */
[----:B------:R-:W-:Y:S11]  /*1250*/  BRA `(.L_x_954) ;  /* 0x0000000000107947 */ /* 0x000ff60003800000 */
.L_x_953:
[----:B------:R-:W-:-:S11]  /*1260*/  UISETP.NE.AND UP0, UPT, UR5, 0x1, UPT ;  /* 0x000000010500788c */ /* 0x000fd6000bf05270 */
[----:B------:R-:W-:Y:S02]  /*1270*/  @UP0 ULDC.64 UR10, c[0x0][0x9e8] ;  /* 0x00027a00000a0ab9 */ /* 0x000fe40000000a00 */
[----:B------:R-:W-:-:S04]  /*1280*/  UIMAD.WIDE.U32 UR8, UR7, UR10, URZ ;  /* 0x0000000a070872a5 */ /* 0x000fc8000f8e003f */
[----:B------:R-:W-:-:S12]  /*1290*/  @UP0 USHF.R.U32.HI UR7, URZ, UR11, UR9 ;  /* 0x0000000b3f070299 */ /* 0x000fd80008011609 */
.L_x_954:
[----:B------:R-:W-:-:S06]  /*12a0*/  UIMAD UR5, UR7, UR5, URZ ;  /* 0x00000005070572a4 */ /* 0x000fcc000f8e023f */
[----:B------:R-:W-:-:S07]  /*12b0*/  VIMNMX R0, R0, UR5, !PT ;  /* 0x0000000500007c48 */ /* 0x000fce000ffe0100 */
.L_x_952:
[----:B------:R-:W-:Y:S01]  /*12c0*/  SHF.R.S32.HI R3, RZ, 0x1f, R0 ;  /* 0x0000001fff037819 */ /* 0x000fe20000011400 */
[----:B------:R-:W-:Y:S02]  /*12d0*/  USHF.R.U32.HI UR5, URZ, 0x10, UR6 ;  /* 0x000000103f057899 */ /* 0x000fe40008011606 */
[----:B------:R-:W-:Y:S01]  /*12e0*/  ULOP3.LUT UR6, UR6, 0xffff, URZ, 0xc0, !UPT ;  /* 0x0000ffff06067892 */ /* 0x000fe2000f8ec03f */
[----:B------:R-:W-:Y:S01]  /*12f0*/  LEA.HI R3, R3, R0, RZ, 0x6 ;  /* 0x0000000003037211 */ /* 0x000fe200078f30ff */
[----:B------:R-:W-:-:S03]  /*1300*/  UISETP.NE.AND UP0, UPT, UR5, URZ, UPT ;  /* 0x0000003f0500728c */ /* 0x000fc6000bf05270 */
[----:B------:R-:W-:-:S04]  /*1310*/  SHF.R.S32.HI R3, RZ, 0x6, R3 ;  /* 0x00000006ff037819 */ /* 0x000fc80000011403 */
[----:B------:R-:W-:Y:S01]  /*1320*/  VIMNMX R16, RZ, R3, !PT ;  /* 0x00000003ff107248 */ /* 0x000fe20007fe0100 */
[----:B------:R-:W-:-:S03]  /*1330*/  IMAD.MOV.U32 R3, RZ, RZ, RZ ;  /* 0x000000ffff037224 */ /* 0x000fc600078e00ff */
[----:B------:R-:W-:Y:S01]  /*1340*/  ISETP.LT.AND P0, PT, R16, UR4, PT ;  /* 0x0000000410007c0c */ /* 0x000fe2000bf01270 */
[----:B------:R-:W-:-:S12]  /*1350*/  @!UP0 ULDC UR5, c[0x0][0x9f0] ;  /* 0x00027c0000058ab9 */ /* 0x000fd80000000800 */
[----:B------:R-:W-:Y:S05]  /*1360*/  @!P0 BRA `(.L_x_955) ;  /* 0x0000000000748947 */ /* 0x000fea0003800000 */
[----:B------:R-:W-:Y:S01]  /*1370*/  IMAD.U32 R7, RZ, RZ, UR5 ;  /* 0x00000005ff077e24 */ /* 0x000fe2000f8e00ff */
[----:B------:R-:W-:-:S04]  /*1380*/  UIADD3 UR7, UR5, -0x1, UR4 ;  /* 0xffffffff05077890 */ /* 0x000fc8000fffe004 */
[-C--:B------:R-:W-:Y:S02]  /*1390*/  IABS R6, R7.reuse ;  /* 0x0000000700067213 */ /* 0x080fe40000000000 */
[----:B------:R-:W-:Y:S02]  /*13a0*/  IADD3 R0, -R16, UR7, RZ ;  /* 0x0000000710007c10 */ /* 0x000fe4000fffe1ff */
[----:B------:R-:W0:Y:S01]  /*13b0*/  I2F.RP R3, R6 ;  /* 0x0000000600037306 */ /* 0x000e220000209400 */
[----:B------:R-:W-:Y:S02]  /*13c0*/  IABS R10, R7 ;  /* 0x00000007000a7213 */ /* 0x000fe40000000000 */
[----:B------:R-:W-:Y:S02]  /*13d0*/  IABS R8, R0 ;  /* 0x0000000000087213 */ /* 0x000fe40000000000 */
[----:B------:R-:W-:-:S04]  /*13e0*/  LOP3.LUT R0, R0, UR5, RZ, 0x3c, !PT ;  /* 0x0000000500007c12 */ /* 0x000fc8000f8e3cff */
[----:B------:R-:W-:Y:S01]  /*13f0*/  ISETP.GE.AND P2, PT, R0, RZ, PT ;  /* 0x000000ff0000720c */ /* 0x000fe20003f46270 */
[----:B0-----:R-:W0:Y:S02]  /*1400*/  MUFU.RCP R3, R3 ;  /* 0x0000000300037308 */ /* 0x001e240000001000 */
[----:B0-----:R-:W-:Y:S02]  /*1410*/  VIADD R4, R3, 0xffffffe ;  /* 0x0ffffffe03047836 */ /* 0x001fe40000000000 */
[----:B------:R-:W-:-:S04]  /*1420*/  IMAD.MOV R3, RZ, RZ, -R10 ;  /* 0x000000ffff037224 */ /* 0x000fc800078e0a0a */
[----:B------:R0:W1:Y:S02]  /*1430*/  F2I.FTZ.U32.TRUNC.NTZ R5, R4 ;  /* 0x0000000400057305 */ /* 0x000064000021f000 */
[----:B0-----:R-:W-:Y:S02]  /*1440*/  IMAD.MOV.U32 R4, RZ, RZ, RZ ;  /* 0x000000ffff047224 */ /* 0x001fe400078e00ff */
[----:B-1----:R-:W-:-:S04]  /*1450*/  IMAD.MOV R9, RZ, RZ, -R5 ;  /* 0x000000ffff097224 */ /* 0x002fc800078e0a05 */
[----:B------:R-:W-:-:S04]  /*1460*/  IMAD R7, R9, R6, RZ ;  /* 0x0000000609077224 */ /* 0x000fc800078e02ff */
[----:B------:R-:W-:-:S04]  /*1470*/  IMAD.HI.U32 R5, R5, R7, R4 ;  /* 0x0000000705057227 */ /* 0x000fc800078e0004 */
[----:B------:R-:W-:-:S04]  /*1480*/  IMAD.MOV.U32 R4, RZ, RZ, R8 ;  /* 0x000000ffff047224 */ /* 0x000fc800078e0008 */
        /* <DEDUP_REMOVED lines=8> */
[----:B------:R-:W-:-:S04]  /*1510*/  IMAD.MOV.U32 R3, RZ, RZ, R5 ;  /* 0x000000ffff037224 */ /* 0x000fc800078e0005 */
[----:B------:R-:W-:Y:S01]  /*1520*/  @!P2 IMAD.MOV R3, RZ, RZ, -R3 ;  /* 0x000000ffff03a224 */ /* 0x000fe200078e0a03 */
[----:B------:R-:W-:-:S07]  /*1530*/  @!P1 LOP3.LUT R3, RZ, UR5, RZ, 0x33, !PT ;  /* 0x00000005ff039c12 */ /* 0x000fce000f8e33ff */
.L_x_955:
[----:B------:R-:W-:Y:S01]  /*1540*/  IMAD R16, R3, UR6, R16 ;  /* 0x0000000603107c24 */ /* 0x000fe2000f8e0210 */
[----:B------:R-:W-:Y:S02]  /*1550*/  PLOP3.LUT P0, PT, PT, PT, PT, 0x80, 0x0 ;  /* 0x000000000000781c */ /* 0x000fe40003f0f070 */
[----:B------:R-:W-:Y:S01]  /*1560*/  CS2R R28, SRZ ;  /* 0x00000000001c7805 */ /* 0x000fe2000001ff00 */
[----:B------:R-:W-:Y:S01]  /*1570*/  IMAD.MOV.U32 R0, RZ, RZ, RZ ;  /* 0x000000ffff007224 */ /* 0x000fe200078e00ff */
[----:B------:R-:W-:Y:S02]  /*1580*/  CS2R R24, SRZ ;  /* 0x0000000000187805 */ /* 0x000fe4000001ff00 */
[----:B------:R-:W-:Y:S02]  /*1590*/  VIADDMNMX R3, R16, R3, UR4, PT ;  /* 0x0000000410037e46 */ /* 0x000fe4000b800103 */
[----:B------:R-:W-:Y:S01]  /*15a0*/  CS2R R30, SRZ ;  /* 0x00000000001e7805 */ /* 0x000fe2000001ff00 */
[----:B------:R-:W-:Y:S01]  /*15b0*/  IMAD.MOV.U32 R26, RZ, RZ, RZ ;  /* 0x000000ffff1a7224 */ /* 0x000fe200078e00ff */
[----:B------:R-:W-:-:S02]  /*15c0*/  CS2R R8, SRZ ;  /* 0x0000000000087805 */ /* 0x000fc4000001ff00 */
[----:B------:R-:W-:Y:S01]  /*15d0*/  R2UR UR50, R3 ;  /* 0x00000000033272ca */ /* 0x000fe200000e0000 */
[----:B------:R-:W-:Y:S01]  /*15e0*/  IMAD.MOV.U32 R3, RZ, RZ, RZ ;  /* 0x000000ffff037224 */ /* 0x000fe200078e00ff */
        /* <DEDUP_REMOVED lines=9> */
[----:B------:R-:W-:Y:S02]  /*1680*/  CS2R R52, SRZ ;  /* 0x0000000000347805 */ /* 0x000fe4000001ff00 */
[----:B------:R-:W-:Y:S02]  /*1690*/  CS2R R48, SRZ ;  /* 0x0000000000307805 */ /* 0x000fe4000001ff00 */
[----:B------:R-:W-:Y:S02]  /*16a0*/  ISETP.LT.AND P1, PT, R16, UR50, PT ;  /* 0x0000003210007c0c */ /* 0x000fe4000bf21270 */
        /* <DEDUP_REMOVED lines=50> */
[----:B------:R-:W-:Y:S06]  /*19d0*/  @!P1 BRA `(.L_x_956) ;  /* 0x0000009c00a09947 */ /* 0x000fec0003800000 */
[----:B------:R-:W-:Y:S01]  /*19e0*/  SHF.R.S32.HI R19, RZ, 0x1f, R18 ;  /* 0x0000001fff137819 */ /* 0x000fe20000011412 */
[----:B------:R-:W0:Y:S01]  /*19f0*/  S2UR UR5, SR_CgaCtaId ;  /* 0x00000000000579c3 */ /* 0x000e220000008800 */
[----:B------:R-:W-:Y:S02]  /*1a00*/  UMOV UR41, 0x400 ;  /* 0x0000040000297882 */ /* 0x000fe40000000000 */
[----:B------:R-:W-:-:S04]  /*1a10*/  LEA.HI R22, R19, R18, RZ, 0x7 ;  /* 0x0000001213167211 */ /* 0x000fc800078f38ff */
[----:B------:R-:W-:-:S05]  /*1a20*/  SHF.R.S32.HI R23, RZ, 0x7, R22 ;  /* 0x00000007ff177819 */ /* 0x000fca0000011416 */
        /* <DEDUP_REMOVED lines=29> */
.L_x_957:
[----:B------:R-:W-:-:S04]  /*1c00*/  SHF.L.U32 R0, RZ, 0x1f, RZ ;  /* 0x0000001fff007819 */ /* 0x000fc800000006ff */
[----:B------:R-:W0:Y:S02]  /*1c10*/  SYNCS.PHASECHK.TRANS64.TRYWAIT P0, [UR41+0x20800], R0 ;  /* 0x02080000ff0075a7 */ /* 0x000e240008000169 */
[----:B0-----:R-:W-:Y:S05]  /*1c20*/  @!P0 BRA `(.L_x_958) ;  /* 0x0000011800148947 */ /* 0x001fea0003800000 */
.L_x_1099:
[----:B------:R-:W-:-:S06]  /*1c30*/  ULOP3.LUT UR4, UR38, 0x1, URZ, 0xfc, !UPT ;  /* 0x0000000126047892 */ /* 0x000fcc000f8efc3f */
[----:B0-----:R-:W-:-:S05]  /*1c40*/  IMAD.U32 R3, RZ, RZ, UR4 ;  /* 0x00000004ff037e24 */ /* 0x001fca000f8e00ff */
[----:B------:R-:W-:-:S13]  /*1c50*/  ISETP.NE.AND P4, PT, R3, 0x3, PT ;  /* 0x000000030300780c */ /* 0x000fda0003f85270 */
[----:B------:R-:W-:Y:S05]  /*1c60*/  @!P4 BRA `(.L_x_959) ;  /* 0x000000000004c947 */ /* 0x000fea0003800000 */
[----:B------:R-:W-:Y:S01]  /*1c70*/  BPT.TRAP 0x1 ;  /* 0x000000040000795c */ /* 0x000fe20000300000 */
.L_x_959:
[----:B------:R0:W1:Y:S01]  /*1c80*/  SYNCS.PHASECHK.TRANS64.TRYWAIT P0, [UR41+0x20830], R0 ;  /* 0x02083000ff0075a7 */ /* 0x0000620008000169 */
[----:B------:R-:W-:Y:S05]  /*1c90*/  @!P4 BRA `(.L_x_960) ;  /* 0x000000000004c947 */ /* 0x000fea0003800000 */
[----:B------:R-:W-:Y:S01]  /*1ca0*/  BPT.TRAP 0x1 ;  /* 0x000000040000795c */ /* 0x000fe20000300000 */
.L_x_960:
[----:B------:R-:W2:Y:S01]  /*1cb0*/  S2R R3, SR_TID.X ;  /* 0x0000000000037919 */ /* 0x000ea20000002100 */
[----:B------:R-:W-:-:S05]  /*1cc0*/  IMAD.U32 R4, RZ, RZ, UR46 ;  /* 0x0000002eff047e24 */ /* 0x000fca000f8e00ff */
[----:B------:R-:W-:Y:S02]  /*1cd0*/  LOP3.LUT R4, R4, 0x10000, RZ, 0xfc, !PT ;  /* 0x0001000004047812 */ /* 0x000fe400078efcff */
[----:B--2---:R-:W-:-:S04]  /*1ce0*/  LOP3.LUT R3, R3, 0x7f, RZ, 0xc0, !PT ;  /* 0x0000007f03037812 */ /* 0x004fc800078ec0ff */
[----:B------:R-:W-:Y:S01]  /*1cf0*/  ISETP.NE.AND P5, PT, R3, RZ, PT ;  /* 0x000000ff0300720c */ /* 0x000fe20003fa5270 */
[----:B-1----:R-:W-:-:S12]  /*1d00*/  @P0 BRA `(.L_x_961) ;  /* 0x0000000000080947 */ /* 0x002fd80003800000 */
[----:B------:R-:W1:Y:S02]  /*1d10*/  SYNCS.PHASECHK.TRANS64.TRYWAIT P0, [UR41+0x20830], R0 ;  /* 0x02083000ff0075a7 */ /* 0x000e640008000169 */
[----:B-1----:R-:W-:Y:S05]  /*1d20*/  @!P0 BRA `(.L_x_962) ;  /* 0x0000011400ec8947 */ /* 0x002fea0003800000 */
.L_x_961:
[----:B------:R-:W-:Y:S05]  /*1d30*/  WARPSYNC.ALL ;  /* 0x0000000000007948 */ /* 0x000fea0003800000 */
[----:B------:R-:W-:Y:S01]  /*1d40*/  IMAD.MOV.U32 R5, RZ, RZ, 0x40000040 ;  /* 0x40000040ff057424 */ /* 0x000fe200078e00ff */
[----:B------:R-:W-:Y:S01]  /*1d50*/  UIADD3 UR4, UR41, 0x18400, URZ ;  /* 0x0001840029047890 */ /* 0x000fe2000fffe03f */
[C---:B------:R-:W-:Y:S01]  /*1d60*/  R2UR UR8, R4.reuse ;  /* 0x00000000040872ca */ /* 0x040fe200000e0000 */
[----:B------:R-:W-:Y:S02]  /*1d70*/  WARPGROUP.ARRIVE ;  /* 0x00000000000079c5 */ /* 0x000fe40000000000 */
[----:B------:R-:W-:Y:S01]  /*1d80*/  R2UR UR9, R5 ;  /* 0x00000000050972ca */ /* 0x000fe200000e0000 */
[----:B------:R-:W-:Y:S01]  /*1d90*/  USHF.R.U32.HI UR4, URZ, 0x4, UR4 ;  /* 0x000000043f047899 */ /* 0x000fe20008011604 */
[----:B------:R-:W-:Y:S01]  /*1da0*/  R2UR UR28, R4 ;  /* 0x00000000041c72ca */ /* 0x000fe200000e0000 */
[----:B------:R-:W-:Y:S01]  /*1db0*/  UMOV UR11, 0x40000040 ;  /* 0x40000040000b7882 */ /* 0x000fe20000000000 */
[----:B------:R-:W-:Y:S01]  /*1dc0*/  UMOV UR5, 0x40000040 ;  /* 0x4000004000057882 */ /* 0x000fe20000000000 */
[----:B------:R-:W-:Y:S01]  /*1dd0*/  ULOP3.LUT UR4, UR4, 0x3fff, URZ, 0xc0, !UPT ;  /* 0x00003fff04047892 */ /* 0x000fe2000f8ec03f */
[----:B-1----:R-:W-:Y:S01]  /*1de0*/  LOP3.LUT R3, R22, 0xffffff80, RZ, 0xc0, !PT ;  /* 0xffffff8016037812 */ /* 0x002fe200078ec0ff */
[----:B------:R-:W-:Y:S01]  /*1df0*/  UMOV UR7, 0x40000040 ;  /* 0x4000004000077882 */ /* 0x000fe20000000000 */
[----:B------:R-:W-:Y:S01]  /*1e00*/  UMOV UR13, 0x40000040 ;  /* 0x40000040000d7882 */ /* 0x000fe20000000000 */
[----:B------:R-:W-:Y:S01]  /*1e10*/  ULOP3.LUT UR46, UR4, 0x10000, URZ, 0xfc, !UPT ;  /* 0x00010000042e7892 */ /* 0x000fe2000f8efc3f */
[----:B------:R-:W-:Y:S01]  /*1e20*/  LEA.HI R19, R19, R18, RZ, 0x2 ;  /* 0x0000001213137211 */ /* 0x000fe200078f10ff */
[----:B------:R-:W-:Y:S01]  /*1e30*/  UMOV UR15, 0x40000040 ;  /* 0x40000040000f7882 */ /* 0x000fe20000000000 */
[----:B------:R-:W-:Y:S01]  /*1e40*/  UMOV UR17, 0x40000040 ;  /* 0x4000004000117882 */ /* 0x000fe20000000000 */
[----:B------:R-:W-:Y:S01]  /*1e50*/  UIADD3 UR6, UR46, 0x2, URZ ;  /* 0x000000022e067890 */ /* 0x000fe2000fffe03f */
[C---:B------:R-:W-:Y:S01]  /*1e60*/  IMAD.IADD R3, R18.reuse, 0x1, -R3 ;  /* 0x0000000112037824 */ /* 0x040fe200078e0a03 */
[----:B------:R-:W-:Y:S01]  /*1e70*/  UIADD3 UR4, UR28, 0x2, URZ ;  /* 0x000000021c047890 */ /* 0x000fe2000fffe03f */
[----:B------:R-:W-:Y:S01]  /*1e80*/  LOP3.LUT R19, R19, 0xfffffffc, RZ, 0xc0, !PT ;  /* 0xfffffffc13137812 */ /* 0x000fe200078ec0ff */
[----:B------:R-:W-:Y:S01]  /*1e90*/  UMOV UR10, UR46 ;  /* 0x0000002e000a7c82 */ /* 0x000fe20008000000 */
[----:B------:R-:W-:Y:S01]  /*1ea0*/  UIADD3 UR12, UR28, 0x6, URZ ;  /* 0x000000061c0c7890 */ /* 0x000fe2000fffe03f */
[----:B------:R-:W-:Y:S01]  /*1eb0*/  QGMMA.64x64x32.F32.E4M3.E4M3 R24, gdesc[UR8], RZ, !UPT, gsb0 ;  /* 0x00e00000081879f3 */ /* 0x000fe2000c0008ff */
[----:B------:R-:W-:Y:S01]  /*1ec0*/  UIADD3 UR8, UR28, 0x4, URZ ;  /* 0x000000041c087890 */ /* 0x000fe2000fffe03f */
[----:B0-----:R-:W-:Y:S01]  /*1ed0*/  SHF.R.S32.HI R0, RZ, 0x1f, R3 ;  /* 0x0000001fff007819 */ /* 0x001fe20000011403 */
[----:B------:R-:W-:Y:S01]  /*1ee0*/  UIADD3 UR10, UR46, 0x4, URZ ;  /* 0x000000042e0a7890 */ /* 0x000fe2000fffe03f */
[----:B------:R-:W-:Y:S01]  /*1ef0*/  IMAD.IADD R19, R18, 0x1, -R19 ;  /* 0x0000000112137824 */ /* 0x000fe200078e0a13 */
[----:B------:R-:W-:Y:S01]  /*1f00*/  UMOV UR9, 0x40000040 ;  /* 0x4000004000097882 */ /* 0x000fe20000000000 */
[----:B------:R-:W-:Y:S01]  /*1f10*/  UMOV UR11, 0x40000040 ;  /* 0x40000040000b7882 */ /* 0x000fe20000000000 */
[----:B------:R-:W-:Y:S01]  /*1f20*/  UIADD3 UR14, UR46, 0x6, URZ ;  /* 0x000000062e0e7890 */ /* 0x000fe2000fffe03f */
[CC--:B------:R-:W-:Y:S01]  /*1f30*/  LEA.HI R6, R0.reuse, R3.reuse, RZ, 0x2 ;  /* 0x0000000300067211 */ /* 0x0c0fe200078f10ff */
[----:B------:R-:W-:Y:S01]  /*1f40*/  UIADD3 UR16, UR28, 0x400, URZ ;  /* 0x000004001c107890 */ /* 0x000fe2000fffe03f */
[----:B------:R-:W-:Y:S01]  /*1f50*/  LEA.HI R7, R0, R3, RZ, 0x5 ;  /* 0x0000000300077211 */ /* 0x000fe200078f28ff */
[----:B------:R-:W-:Y:S01]  /*1f60*/  UIADD3 UR18, UR46, 0x200, URZ ;  /* 0x000002002e127890 */ /* 0x000fe2000fffe03f */
[--C-:B------:R-:W-:Y:S01]  /*1f70*/  SHF.R.S32.HI R0, RZ, 0x2, R6.reuse ;  /* 0x00000002ff007819 */ /* 0x100fe20000011406 */
[----:B------:R-:W-:Y:S01]  /*1f80*/  UMOV UR19, 0x40000040 ;  /* 0x4000004000137882 */ /* 0x000fe20000000000 */
[----:B------:R-:W-:Y:S01]  /*1f90*/  UIADD3 UR20, UR28, 0x402, URZ ;  /* 0x000004021c147890 */ /* 0x000fe2000fffe03f */
[----:B------:R-:W-:Y:S01]  /*1fa0*/  SHF.R.S32.HI R9, RZ, 0x1f, R6 ;  /* 0x0000001fff097819 */ /* 0x000fe20000011406 */
[----:B------:R-:W-:Y:S01]  /*1fb0*/  UIADD3 UR22, UR46, 0x202, URZ ;  /* 0x000002022e167890 */ /* 0x000fe2000fffe03f */
[----:B------:R-:W-:Y:S01]  /*1fc0*/  LEA.HI R8, R23, R23, RZ, 0x1 ;  /* 0x0000001717087211 */ /* 0x000fe200078f08ff */
[----:B------:R-:W-:Y:S01]  /*1fd0*/  UMOV UR21, 0x40000040 ;  /* 0x4000004000157882 */ /* 0x000fe20000000000 */
[----:B------:R-:W-:Y:S01]  /*1fe0*/  UMOV UR23, 0x40000040 ;  /* 0x4000004000177882 */ /* 0x000fe20000000000 */
[----:B------:R-:W-:Y:S01]  /*1ff0*/  UIADD3 UR24, UR28, 0x404, URZ ;  /* 0x000004041c187890 */ /* 0x000fe2000fffe03f */
[----:B------:R-:W-:Y:S01]  /*2000*/  SHF.R.S32.HI R7, RZ, 0x5, R7 ;  /* 0x00000005ff077819 */ /* 0x000fe20000011407 */
[----:B------:R-:W-:Y:S01]  /*2010*/  UIADD3 UR26, UR46, 0x204, URZ ;  /* 0x000002042e1a7890 */ /* 0x000fe2000fffe03f */
[-C--:B------:R-:W-:Y:S01]  /*2020*/  LEA.HI R9, R9, R0.reuse, RZ, 0x3 ;  /* 0x0000000009097211 */ /* 0x080fe200078f18ff */
[----:B------:R-:W-:Y:S01]  /*2030*/  UMOV UR25, 0x40000040 ;  /* 0x4000004000197882 */ /* 0x000fe20000000000 */
[----:B------:R-:W-:Y:S01]  /*2040*/  UMOV UR27, 0x40000040 ;  /* 0x40000040001b7882 */ /* 0x000fe20000000000 */
[----:B------:R-:W-:Y:S01]  /*2050*/  UIADD3 UR28, UR28, 0x406, URZ ;  /* 0x000004061c1c7890 */ /* 0x000fe2000fffe03f */
[----:B------:R-:W-:Y:S01]  /*2060*/  LOP3.LUT R8, R8, 0x3fffffe, RZ, 0xc0, !PT ;  /* 0x03fffffe08087812 */ /* 0x000fe200078ec0ff */
[----:B------:R-:W-:Y:S01]  /*2070*/  UIADD3 UR30, UR46, 0x206, URZ ;  /* 0x000002062e1e7890 */ /* 0x000fe2000fffe03f */
[----:B------:R-:W-:Y:S01]  /*2080*/  LEA.HI R10, R19, R19, RZ, 0x1 ;  /* 0x00000013130a7211 */ /* 0x000fe200078f08ff */
[----:B------:R-:W-:Y:S01]  /*2090*/  UMOV UR29, 0x40000040 ;  /* 0x40000040001d7882 */ /* 0x000fe20000000000 */
[----:B------:R-:W-:Y:S01]  /*20a0*/  UMOV UR31, 0x40000040 ;  /* 0x40000040001f7882 */ /* 0x000fe20000000000 */
[----:B------:R-:W-:Y:S01]  /*20b0*/  LEA R7, R7, UR47, 0x4 ;  /* 0x0000002f07077c11 */ /* 0x000fe2000f8e20ff */
[----:B------:R-:W-:Y:S01]  /*20c0*/  IMAD.IADD R8, R23, 0x1, -R8 ;  /* 0x0000000117087824 */ /* 0x000fe200078e0a08 */
[----:B------:R-:W-:Y:S01]  /*20d0*/  LOP3.LUT R9, R9, 0xfffffff8, RZ, 0xc0, !PT ;  /* 0xfffffff809097812 */ /* 0x000fe200078ec0ff */
[----:B------:R-:W0:Y:S01]  /*20e0*/  LDC.64 R12, c[0x0][0x9e0] ;  /* 0x00027800ff0c7b82 */ /* 0x000e220000000a00 */
[----:B------:R-:W-:Y:S01]  /*20f0*/  LOP3.LUT R10, R10, 0x1ffffffe, RZ, 0xc0, !PT ;  /* 0x1ffffffe0a0a7812 */ /* 0x000fe200078ec0ff */
[----:B------:R-:W-:Y:S01]  /*2100*/  ULDC UR54, c[0x0][0x2f0] ;  /* 0x0000bc0000367ab9 */ /* 0x000fe20000000800 */
[----:B------:R-:W-:Y:S01]  /*2110*/  IADD3 R9, R7, R0, -R9 ;  /* 0x0000000007097210 */ /* 0x000fe20007ffe809 */
[----:B------:R-:W-:Y:S01]  /*2120*/  IMAD.U32 R14, RZ, RZ, UR54 ;  /* 0x00000036ff0e7e24 */ /* 0x000fe2000f8e00ff */
[----:B------:R-:W-:Y:S01]  /*2130*/  LOP3.LUT R6, R6, 0x7ffffffc, RZ, 0xc0, !PT ;  /* 0x7ffffffc06067812 */ /* 0x000fe200078ec0ff */
[----:B------:R-:W-:Y:S01]  /*2140*/  IMAD.IADD R7, R19, 0x1, -R10 ;  /* 0x0000000113077824 */ /* 0x000fe200078e0a0a */
[----:B------:R-:W-:Y:S01]  /*2150*/  ULDC UR48, c[0x0][0x9dc] ;  /* 0x0002770000307ab9 */ /* 0x000fe20000000800 */
[----:B------:R-:W-:Y:S01]  /*2160*/  IMAD R8, R8, 0x40, R9 ;  /* 0x0000004008087824 */ /* 0x000fe200078e0209 */
[----:B------:R-:W-:Y:S01]  /*2170*/  ULDC UR53, c[0x0][0x288] ;  /* 0x0000a20000357ab9 */ /* 0x000fe20000000800 */
[----:B------:R-:W-:Y:S01]  /*2180*/  IMAD.IADD R6, R3, 0x1, -R6 ;  /* 0x0000000103067824 */ /* 0x000fe200078e0a06 */
[----:B------:R-:W-:Y:S01]  /*2190*/  ULOP3.LUT UR48, URZ, UR48, URZ, 0x33, !UPT ;  /* 0x000000303f307292 */ /* 0x000fe2000f8e333f */
[----:B------:R-:W-:-:S02]  /*21a0*/  IMAD R7, R7, 0x8, R8 ;  /* 0x0000000807077824 */ /* 0x000fc400078e0208 */
[----:B------:R-:W-:Y:S02]  /*21b0*/  IMAD.U32 R0, RZ, RZ, UR41 ;  /* 0x00000029ff007e24 */ /* 0x000fe4000f8e00ff */
[----:B------:R-:W-:Y:S02]  /*21c0*/  IMAD.MOV.U32 R8, RZ, RZ, R7 ;  /* 0x000000ffff087224 */ /* 0x000fe400078e0007 */
[----:B------:R-:W-:-:S05]  /*21d0*/  @!P5 VIADD R0, R0, 0x20840 ;  /* 0x000208400000d836 */ /* 0x000fca0000000000 */
[----:B------:R-:W-:Y:S02]  /*21e0*/  @!P5 PRMT R0, RZ, 0x654, R0 ;  /* 0x00000654ff00d816 */ /* 0x000fe40000000000 */
[----:B0-----:R-:W-:Y:S01]  /*21f0*/  ISETP.GE.AND P6, PT, R13, 0x1, PT ;  /* 0x000000010d00780c */ /* 0x001fe20003fc6270 */
[----:B------:R-:W-:Y:S02]  /*2200*/  WARPGROUP.DEPBAR.LE gsb0, 0x0 ;  /* 0x00008000000079c5 */ /* 0x000fe40000010000 */
[----:B------:R-:W-:-:S06]  /*2210*/  WARPGROUP.ARRIVE ;  /* 0x00000000000079c5 */ /* 0x000fcc0000000000 */
[----:B------:R-:W-:Y:S01]  /*2220*/  QGMMA.64x64x32.F32.E4M3.E4M3 R24, gdesc[UR4], R24, gsb0 ;  /* 0x00e00000041879f3 */ /* 0x000fe20008000818 */
[----:B------:R-:W-:Y:S02]  /*2230*/  ULDC UR6, c[0x0][0x448] ;  /* 0x0001120000067ab9 */ /* 0x000fe40000000800 */
[----:B------:R-:W-:-:S03]  /*2240*/  UISETP.NE.AND UP0, UPT, UR6, 0x1, UPT ;  /* 0x000000010600788c */ /* 0x000fc6000bf05270 */
[----:B------:R-:W-:Y:S02]  /*2250*/  UMOV UR6, 0xffffffc0 ;  /* 0xffffffc000067882 */ /* 0x000fe40000000000 */
[----:B------:R-:W-:Y:S01]  /*2260*/  UIMAD UR6, UR50, UR6, 0x40 ;  /* 0x00000040320674a4 */ /* 0x000fe2000f8e0206 */
[----:B------:R-:W-:Y:S02]  /*2270*/  PLOP3.LUT P0, PT, PT, PT, UP0, 0x80, 0x0 ;  /* 0x000000000000781c */ /* 0x000fe40003f0f008 */
[----:B------:R-:W-:-:S03]  /*2280*/  PLOP3.LUT P1, PT, PT, PT, UP0, 0x80, 0x0 ;  /* 0x000000000000781c */ /* 0x000fc60003f2f008 */
[----:B------:R-:W-:-:S08]  /*2290*/  @UP0 ULDC UR7, c[0x0][0x44c] ;  /* 0x0001130000070ab9 */ /* 0x000fd00000000800 */
[----:B------:R-:W-:Y:S01]  /*22a0*/  @P0 IMAD.HI.U32 R9, R7, UR7, RZ ;  /* 0x0000000707090c27 */ /* 0x000fe2000f8e00ff */
[----:B------:R-:W-:-:S06]  /*22b0*/  UIADD3 UR7, UR6, 0x1, URZ ;  /* 0x0000000106077890 */ /* 0x000fcc000fffe03f */
[----:B------:R-:W-:Y:S01]  /*22c0*/  IMAD.U32 R3, RZ, RZ, UR7 ;  /* 0x00000007ff037e24 */ /* 0x000fe2000f8e00ff */
[----:B------:R-:W-:-:S03]  /*22d0*/  UIMAD UR7, UR39, UR54, UR6 ;  /* 0x00000036270772a4 */ /* 0x000fc6000f8e0206 */
[----:B------:R-:W-:-:S03]  /*22e0*/  IMAD R3, R6, -0x2, R3 ;  /* 0xfffffffe06037824 */ /* 0x000fc600078e0203 */
[----:B------:R-:W-:Y:S02]  /*22f0*/  IMAD.U32 R11, RZ, RZ, UR7 ;  /* 0x00000007ff0b7e24 */ /* 0x000fe4000f8e00ff */
[----:B------:R-:W-:Y:S02]  /*2300*/  IMAD R3, R14, UR39, R3 ;  /* 0x000000270e037c24 */ /* 0x000fe4000f8e0203 */
[----:B------:R-:W-:Y:S02]  /*2310*/  IMAD R11, R6, -0x2, R11 ;  /* 0xfffffffe060b7824 */ /* 0x000fe400078e020b */
[----:B------:R-:W-:-:S04]  /*2320*/  VIADD R3, R3, -UR53 ;  /* 0x8000003503037c36 */ /* 0x000fc80008000000 */
[C---:B------:R-:W-:Y:S02]  /*2330*/  IMAD.IADD R14, R3.reuse, 0x1, R12 ;  /* 0x00000001030e7824 */ /* 0x040fe400078e020c */
[----:B------:R-:W-:Y:S01]  /*2340*/  VIADD R15, R3, UR48 ;  /* 0x00000030030f7c36 */ /* 0x000fe20008000000 */
[----:B------:R-:W-:Y:S02]  /*2350*/  WARPGROUP.DEPBAR.LE gsb0, 0x0 ;  /* 0x00008000000079c5 */ /* 0x000fe40000010000 */
[----:B------:R-:W-:-:S06]  /*2360*/  WARPGROUP.ARRIVE ;  /* 0x00000000000079c5 */ /* 0x000fcc0000000000 */
[----:B------:R-:W-:Y:S01]  /*2370*/  QGMMA.64x64x32.F32.E4M3.E4M3 R24, gdesc[UR8], R24, gsb0 ;  /* 0x00e00000081879f3 */ /* 0x000fe20008000818 */
[----:B------:R-:W-:Y:S02]  /*2380*/  @UP0 ULDC UR10, c[0x0][0x450] ;  /* 0x00011400000a0ab9 */ /* 0x000fe40000000800 */
[----:B------:R-:W-:-:S05]  /*2390*/  @P1 SHF.R.U32.HI R8, RZ, UR10, R9 ;  /* 0x0000000aff081c19 */ /* 0x000fca0008011609 */
[----:B------:R-:W0:Y:S02]  /*23a0*/  SHFL.IDX PT, R10, R8, RZ, 0x1c1f ;  /* 0x001c1fff080a7589 */ /* 0x000e2400000e0000 */
[----:B0-----:R-:W-:Y:S01]  /*23b0*/  IMAD.IADD R3, R15, 0x1, R10 ;  /* 0x000000010f037824 */ /* 0x001fe200078e020a */
[----:B------:R-:W-:Y:S02]  /*23c0*/  WARPGROUP.DEPBAR.LE gsb0, 0x0 ;  /* 0x00008000000079c5 */ /* 0x000fe40000010000 */
[----:B------:R-:W-:-:S06]  /*23d0*/  WARPGROUP.ARRIVE ;  /* 0x00000000000079c5 */ /* 0x000fcc0000000000 */
[----:B------:R-:W-:Y:S01]  /*23e0*/  QGMMA.64x64x32.F32.E4M3.E4M3 R24, gdesc[UR12], R24, gsb0 ;  /* 0x00e000000c1879f3 */ /* 0x000fe20008000818 */
[----:B------:R-:W-:Y:S02]  /*23f0*/  ULEA UR14, UR50, 0xffffffc0, 0x6 ;  /* 0xffffffc0320e7891 */ /* 0x000fe4000f8e303f */
[----:B------:R-:W-:Y:S02]  /*2400*/  WARPGROUP.DEPBAR.LE gsb0, 0x0 ;  /* 0x00008000000079c5 */ /* 0x000fe40000010000 */
[----:B------:R-:W-:-:S06]  /*2410*/  WARPGROUP.ARRIVE ;  /* 0x00000000000079c5 */ /* 0x000fcc0000000000 */
[----:B------:R-:W-:Y:S03]  /*2420*/  QGMMA.64x64x32.F32.E4M3.E4M3 R24, gdesc[UR16], R24, gsb0 ;  /* 0x00e00000101879f3 */ /* 0x000fe60008000818 */
        /* <DEDUP_REMOVED lines=10> */
[----:B------:R0:W-:Y:S02]  /*24d0*/  @!P5 SYNCS.ARRIVE.TRANS64.RED.A1T0 RZ, [R0+URZ], RZ ;  /* 0x000000ff00ffd9a7 */ /* 0x0001e4000810043f */
[----:B0-----:R-:W-:Y:S01]  /*24e0*/  VIADDMNMX R0, R10, R14, R11, PT ;  /* 0x0000000e0a007246 */ /* 0x001fe2000380010b */
[----:B------:R-:W-:Y:S06]  /*24f0*/  @!P6 BRA `(.L_x_963) ;  /* 0x000000000058e947 */ /* 0x000fec0003800000 */
[----:B------:R-:W-:Y:S01]  /*2500*/  IMAD.U32 R9, RZ, RZ, UR54 ;  /* 0x00000036ff097e24 */ /* 0x000fe2000f8e00ff */
[----:B------:R-:W-:Y:S03]  /*2510*/  BSSY B0, `(.L_x_964) ;  /* 0x0000010000007945 */ /* 0x000fe60003800000 */
[----:B------:R-:W-:-:S04]  /*2520*/  IMAD R9, R9, UR39, R10 ;  /* 0x0000002709097c24 */ /* 0x000fc8000f8e020a */
[----:B------:R-:W-:-:S05]  /*2530*/  VIADD R9, R9, -UR53 ;  /* 0x8000003509097c36 */ /* 0x000fca0008000000 */
[----:B------:R-:W-:-:S13]  /*2540*/  ISETP.GT.AND P0, PT, R9, -0x1, PT ;  /* 0xffffffff0900780c */ /* 0x000fda0003f04270 */
[----:B------:R-:W-:Y:S05]  /*2550*/  @P0 BRA `(.L_x_965) ;  /* 0x00000000001c0947 */ /* 0x000fea0003800000 */
[----:B------:R-:W-:Y:S02]  /*2560*/  ISETP.NE.AND P0, PT, R13, 0x1, PT ;  /* 0x000000010d00780c */ /* 0x000fe40003f05270 */
[----:B------:R-:W-:-:S11]  /*2570*/  LOP3.LUT R9, RZ, R9, RZ, 0x33, !PT ;  /* 0x00000009ff097212 */ /* 0x000fd600078e33ff */
[----:B------:R-:W0:Y:S02]  /*2580*/  @P0 LDC.64 R18, c[0x0][0x9e8] ;  /* 0x00027a00ff120b82 */ /* 0x000e240000000a00 */
[----:B0-----:R-:W-:-:S05]  /*2590*/  @P0 IMAD.HI.U32 R10, R9, R18, RZ ;  /* 0x00000012090a0227 */ /* 0x001fca00078e00ff */
[----:B------:R-:W-:-:S04]  /*25a0*/  @P0 SHF.R.U32.HI R9, RZ, R19, R10 ;  /* 0x00000013ff090219 */ /* 0x000fc8000001160a */
[----:B------:R-:W-:Y:S01]  /*25b0*/  LOP3.LUT R9, RZ, R9, RZ, 0x33, !PT ;  /* 0x00000009ff097212 */ /* 0x000fe200078e33ff */
[----:B------:R-:W-:Y:S06]  /*25c0*/  BRA `(.L_x_966) ;  /* 0x0000000000107947 */ /* 0x000fec0003800000 */
.L_x_965:
[----:B------:R-:W-:-:S13]  /*25d0*/  ISETP.NE.AND P0, PT, R13, 0x1, PT ;  /* 0x000000010d00780c */ /* 0x000fda0003f05270 */
[----:B------:R-:W0:Y:S02]  /*25e0*/  @P0 LDC.64 R18, c[0x0][0x9e8] ;  /* 0x00027a00ff120b82 */ /* 0x000e240000000a00 */
[----:B0-----:R-:W-:-:S05]  /*25f0*/  @P0 IMAD.HI.U32 R10, R9, R18, RZ ;  /* 0x00000012090a0227 */ /* 0x001fca00078e00ff */
[----:B------:R-:W-:-:S07]  /*2600*/  @P0 SHF.R.U32.HI R9, RZ, R19, R10 ;  /* 0x00000013ff090219 */ /* 0x000fce000001160a */
.L_x_966:
[----:B------:R-:W-:Y:S05]  /*2610*/  BSYNC B0 ;  /* 0x0000000000007941 */ /* 0x000fea0003800000 */
.L_x_964:
[----:B------:R-:W-:-:S04]  /*2620*/  IMAD R9, R9, R13, -UR14 ;  /* 0x8000000e09097e24 */ /* 0x000fc8000f8e020d */
[----:B------:R-:W-:-:S05]  /*2630*/  IMAD R10, R6, -0x2, R9 ;  /* 0xfffffffe060a7824 */ /* 0x000fca00078e0209 */
[----:B------:R-:W-:Y:S02]  /*2640*/  VIMNMX R3, R3, R10, !PT ;  /* 0x0000000a03037248 */ /* 0x000fe40007fe0100 */
[----:B------:R-:W-:-:S07]  /*2650*/  VIADDMNMX R0, R10, R13, R0, PT ;  /* 0x0000000d0a007246 */ /* 0x000fce0003800100 */
.L_x_963:
[----:B------:R-:W-:Y:S01]  /*2660*/  UISETP.GE.AND UP1, UPT, UR6, 0x2, UPT ;  /* 0x000000020600788c */ /* 0x000fe2000bf26270 */
[----:B------:R-:W0:Y:S01]  /*2670*/  SHFL.IDX PT, R8, R8, 0x1, 0x1c1f ;  /* 0x003c1f0008087f89 */ /* 0x000e2200000e0000 */
[----:B------:R-:W-:Y:S02]  /*2680*/  UISETP.GE.AND UP4, UPT, UR6, 0x9, UPT ;  /* 0x000000090600788c */ /* 0x000fe4000bf86270 */
[----:B------:R-:W-:Y:S02]  /*2690*/  UISETP.GE.AND UP2, UPT, UR6, 0x1, UPT ;  /* 0x000000010600788c */ /* 0x000fe4000bf46270 */
[----:B------:R-:W-:Y:S01]  /*26a0*/  PLOP3.LUT P1, PT, PT, PT, UP1, 0x40, 0x0 ;  /* 0x000000000000781c */ /* 0x000fe20003f2e818 */
[----:B------:R-:W-:Y:S01]  /*26b0*/  UP2UR UR10, UPR, URZ, 0x2 ;  /* 0x000000023f0a7883 */ /* 0x000fe20008000000 */
[----:B------:R-:W-:Y:S01]  /*26c0*/  PLOP3.LUT P0, PT, PT, PT, UP4, 0x40, 0x0 ;  /* 0x000000000000781c */ /* 0x000fe20003f0e848 */
[----:B------:R-:W-:Y:S01]  /*26d0*/  UISETP.GE.AND UP1, UPT, UR6, 0x12, UPT ;  /* 0x000000120600788c */ /* 0x000fe2000bf26270 */
[C---:B------:R-:W-:Y:S01]  /*26e0*/  ISETP.GT.AND P1, PT, R3.reuse, 0x1, P1 ;  /* 0x000000010300780c */ /* 0x040fe20000f24270 */
[----:B------:R-:W-:Y:S01]  /*26f0*/  UISETP.GE.AND UP3, UPT, UR6, 0xa, UPT ;  /* 0x0000000a0600788c */ /* 0x000fe2000bf66270 */
[----:B------:R-:W-:Y:S01]  /*2700*/  PLOP3.LUT P2, PT, PT, PT, UP2, 0x40, 0x0 ;  /* 0x000000000000781c */ /* 0x000fe20003f4e828 */
[----:B------:R-:W-:Y:S01]  /*2710*/  UP2UR UR19, UPR, URZ, 0x2 ;  /* 0x000000023f137883 */ /* 0x000fe20008000000 */
[C---:B------:R-:W-:Y:S01]  /*2720*/  ISETP.LT.OR P1, PT, R0.reuse, 0x2, P1 ;  /* 0x000000020000780c */ /* 0x040fe20000f21670 */
[----:B------:R-:W-:Y:S01]  /*2730*/  UP2UR UR11, UPR, URZ, 0x4 ;  /* 0x000000043f0b7883 */ /* 0x000fe20008000000 */
[C---:B------:R-:W-:Y:S01]  /*2740*/  ISETP.GT.AND P0, PT, R3.reuse, 0x8, P0 ;  /* 0x000000080300780c */ /* 0x040fe20000704270 */
[----:B------:R-:W-:Y:S01]  /*2750*/  UISETP.GE.AND UP2, UPT, UR6, 0x11, UPT ;  /* 0x000000110600788c */ /* 0x000fe2000bf46270 */
[----:B------:R-:W-:Y:S01]  /*2760*/  ISETP.GT.AND P2, PT, R3, RZ, P2 ;  /* 0x000000ff0300720c */ /* 0x000fe20001744270 */
[----:B------:R-:W-:Y:S01]  /*2770*/  UP2UR UR7, UPR, URZ, 0x10 ;  /* 0x000000103f077883 */ /* 0x000fe20008000000 */
[----:B------:R-:W-:Y:S01]  /*2780*/  FSEL R57, R25, -INF , !P1 ;  /* 0xff80000019397808 */ /* 0x000fe20004800000 */
[----:B------:R-:W-:Y:S01]  /*2790*/  UP2UR UR18, UPR, URZ, 0x4 ;  /* 0x000000043f127883 */ /* 0x000fe20008000000 */
[----:B------:R-:W-:Y:S01]  /*27a0*/  PLOP3.LUT P1, PT, PT, PT, UP1, 0x40, 0x0 ;  /* 0x000000000000781c */ /* 0x000fe20003f2e818 */
[----:B------:R-:W-:Y:S01]  /*27b0*/  UISETP.GE.AND UP1, UPT, UR6, 0x19, UPT ;  /* 0x000000190600788c */ /* 0x000fe2000bf26270 */
[----:B------:R-:W-:Y:S01]  /*27c0*/  PLOP3.LUT P3, PT, PT, PT, UP3, 0x40, 0x0 ;  /* 0x000000000000781c */ /* 0x000fe20003f6e838 */
[----:B------:R-:W-:Y:S01]  /*27d0*/  UP2UR UR15, UPR, URZ, 0x8 ;  /* 0x000000083f0f7883 */ /* 0x000fe20008000000 */
[C---:B------:R-:W-:Y:S01]  /*27e0*/  ISETP.LT.OR P0, PT, R0.reuse, 0x9, P0 ;  /* 0x000000090000780c */ /* 0x040fe20000701670 */
[----:B------:R-:W-:Y:S01]  /*27f0*/  UP2UR UR22, UPR, URZ, 0x2 ;  /* 0x000000023f167883 */ /* 0x000fe20008000000 */
[----:B------:R-:W-:Y:S01]  /*2800*/  ISETP.LT.OR P2, PT, R0, 0x1, P2 ;  /* 0x000000010000780c */ /* 0x000fe20001741670 */
[----:B------:R-:W-:Y:S01]  /*2810*/  UISETP.GE.AND UP3, UPT, UR6, 0x31, UPT ;  /* 0x000000310600788c */ /* 0x000fe2000bf66270 */
[C---:B------:R-:W-:Y:S01]  /*2820*/  ISETP.GT.AND P3, PT, R3.reuse, 0x9, P3 ;  /* 0x000000090300780c */ /* 0x040fe20001f64270 */
[----:B------:R-:W-:Y:S01]  /*2830*/  UISETP.GE.AND UP4, UPT, UR6, 0x32, UPT ;  /* 0x000000320600788c */ /* 0x000fe2000bf86270 */
[----:B------:R-:W-:Y:S01]  /*2840*/  FSEL R59, R28, -INF , !P0 ;  /* 0xff8000001c3b7808 */ /* 0x000fe20004000000 */
[----:B------:R-:W-:Y:S01]  /*2850*/  UISETP.GE.AND UP5, UPT, UR6, 0x39, UPT ;  /* 0x000000390600788c */ /* 0x000fe2000bfa6270 */
[----:B------:R-:W-:Y:S01]  /*2860*/  FSEL R24, R24, -INF , !P2 ;  /* 0xff80000018187808 */ /* 0x000fe20005000000 */
[----:B------:R-:W-:Y:S01]  /*2870*/  UISETP.GE.AND UP6, UPT, UR6, 0x3a, UPT ;  /* 0x0000003a0600788c */ /* 0x000fe2000bfc6270 */
[----:B------:R-:W-:Y:S01]  /*2880*/  PLOP3.LUT P0, PT, PT, PT, UP1, 0x40, 0x0 ;  /* 0x000000000000781c */ /* 0x000fe20003f0e818 */
[----:B------:R-:W-:Y:S01]  /*2890*/  UISETP.GE.AND UP1, UPT, UR6, 0x1a, UPT ;  /* 0x0000001a0600788c */ /* 0x000fe2000bf26270 */
[----:B------:R-:W-:Y:S01]  /*28a0*/  PLOP3.LUT P2, PT, PT, PT, UP2, 0x40, 0x0 ;  /* 0x000000000000781c */ /* 0x000fe20003f4e828 */
[----:B------:R-:W-:Y:S01]  /*28b0*/  UISETP.GE.AND UP2, UPT, UR6, 0x2a, UPT ;  /* 0x0000002a0600788c */ /* 0x000fe2000bf46270 */
[----:B------:R-:W-:Y:S01]  /*28c0*/  ISETP.LT.OR P3, PT, R0, 0xa, P3 ;  /* 0x0000000a0000780c */ /* 0x000fe20001f61670 */
[----:B------:R-:W-:Y:S01]  /*28d0*/  UP2UR UR23, UPR, URZ, 0x2 ;  /* 0x000000023f177883 */ /* 0x000fe20008000000 */
[----:B------:R-:W-:-:S02]  /*28e0*/  ISETP.GT.AND P2, PT, R3, 0x10, P2 ;  /* 0x000000100300780c */ /* 0x000fc40001744270 */
[----:B------:R-:W-:Y:S02]  /*28f0*/  FSEL R61, R29, -INF , !P3 ;  /* 0xff8000001d3d7808 */ /* 0x000fe40005800000 */
[----:B------:R-:W-:Y:S01]  /*2900*/  PLOP3.LUT P3, PT, PT, PT, UP1, 0x40, 0x0 ;  /* 0x000000000000781c */ /* 0x000fe20003f6e818 */
[----:B------:R-:W-:Y:S01]  /*2910*/  UISETP.GE.AND UP1, UPT, UR6, 0x21, UPT ;  /* 0x000000210600788c */ /* 0x000fe2000bf26270 */
[----:B------:R-:W-:Y:S02]  /*2920*/  ISETP.LT.OR P2, PT, R0, 0x11, P2 ;  /* 0x000000110000780c */ /* 0x000fe40001741670 */
[----:B------:R-:W-:Y:S01]  /*2930*/  ISETP.GT.AND P1, PT, R3, 0x11, P1 ;  /* 0x000000110300780c */ /* 0x000fe20000f24270 */
[----:B------:R-:W-:Y:S01]  /*2940*/  UP2UR UR26, UPR, URZ, 0x2 ;  /* 0x000000023f1a7883 */ /* 0x000fe20008000000 */
[----:B------:R-:W-:Y:S02]  /*2950*/  FSEL R22, R32, -INF , !P2 ;  /* 0xff80000020167808 */ /* 0x000fe40005000000 */
[----:B------:R-:W-:Y:S01]  /*2960*/  PLOP3.LUT P2, PT, PT, PT, UP1, 0x40, 0x0 ;  /* 0x000000000000781c */ /* 0x000fe20003f4e818 */
[----:B------:R-:W-:Y:S01]  /*2970*/  UISETP.GE.AND UP1, UPT, UR6, 0x22, UPT ;  /* 0x000000220600788c */ /* 0x000fe2000bf26270 */
[----:B------:R-:W-:-:S02]  /*2980*/  ISETP.LT.OR P1, PT, R0, 0x12, P1 ;  /* 0x000000120000780c */ /* 0x000fc40000f21670 */
[C---:B------:R-:W-:Y:S01]  /*2990*/  ISETP.GT.AND P0, PT, R3.reuse, 0x18, P0 ;  /* 0x000000180300780c */ /* 0x040fe20000704270 */
[----:B------:R-:W-:Y:S01]  /*29a0*/  UP2UR UR27, UPR, URZ, 0x2 ;  /* 0x000000023f1b7883 */ /* 0x000fe20008000000 */
[----:B------:R-:W-:Y:S02]  /*29b0*/  ISETP.GT.AND P3, PT, R3, 0x19, P3 ;  /* 0x000000190300780c */ /* 0x000fe40001f64270 */
[----:B------:R-:W-:Y:S02]  /*29c0*/  FSEL R28, R33, -INF , !P1 ;  /* 0xff800000211c7808 */ /* 0x000fe40004800000 */
[----:B------:R-:W-:Y:S01]  /*29d0*/  PLOP3.LUT P1, PT, PT, PT, UP1, 0x40, 0x0 ;  /* 0x000000000000781c */ /* 0x000fe20003f2e818 */
[----:B------:R-:W-:Y:S01]  /*29e0*/  UISETP.GE.AND UP1, UPT, UR6, 0x29, UPT ;  /* 0x000000290600788c */ /* 0x000fe2000bf26270 */
[C---:B------:R-:W-:Y:S02]  /*29f0*/  ISETP.LT.OR P0, PT, R0.reuse, 0x19, P0 ;  /* 0x000000190000780c */ /* 0x040fe40000701670 */
[----:B------:R-:W-:-:S02]  /*2a00*/  ISETP.LT.OR P3, PT, R0, 0x1a, P3 ;  /* 0x0000001a0000780c */ /* 0x000fc40001f61670 */
[----:B------:R-:W-:Y:S02]  /*2a10*/  FSEL R36, R36, -INF , !P0 ;  /* 0xff80000024247808 */ /* 0x000fe40004000000 */
[----:B------:R-:W-:Y:S02]  /*2a20*/  FSEL R32, R37, -INF , !P3 ;  /* 0xff80000025207808 */ /* 0x000fe40005800000 */
[----:B------:R-:W-:Y:S02]  /*2a30*/  PLOP3.LUT P0, PT, PT, PT, UP1, 0x40, 0x0 ;  /* 0x000000000000781c */ /* 0x000fe40003f0e818 */
[----:B------:R-:W-:Y:S02]  /*2a40*/  PLOP3.LUT P3, PT, PT, PT, UP2, 0x40, 0x0 ;  /* 0x000000000000781c */ /* 0x000fe40003f6e828 */
[C---:B------:R-:W-:Y:S02]  /*2a50*/  ISETP.GT.AND P2, PT, R3.reuse, 0x20, P2 ;  /* 0x000000200300780c */ /* 0x040fe40001744270 */
[----:B------:R-:W-:-:S02]  /*2a60*/  ISETP.GT.AND P1, PT, R3, 0x21, P1 ;  /* 0x000000210300780c */ /* 0x000fc40000f24270 */
[C---:B------:R-:W-:Y:S02]  /*2a70*/  ISETP.GT.AND P0, PT, R3.reuse, 0x28, P0 ;  /* 0x000000280300780c */ /* 0x040fe40000704270 */
[----:B------:R-:W-:Y:S02]  /*2a80*/  ISETP.GT.AND P3, PT, R3, 0x29, P3 ;  /* 0x000000290300780c */ /* 0x000fe40001f64270 */
[C---:B------:R-:W-:Y:S02]  /*2a90*/  ISETP.LT.OR P2, PT, R0.reuse, 0x21, P2 ;  /* 0x000000210000780c */ /* 0x040fe40001741670 */
[C---:B------:R-:W-:Y:S02]  /*2aa0*/  ISETP.LT.OR P1, PT, R0.reuse, 0x22, P1 ;  /* 0x000000220000780c */ /* 0x040fe40000f21670 */
[C---:B------:R-:W-:Y:S02]  /*2ab0*/  ISETP.LT.OR P0, PT, R0.reuse, 0x29, P0 ;  /* 0x000000290000780c */ /* 0x040fe40000701670 */
[----:B------:R-:W-:-:S02]  /*2ac0*/  ISETP.LT.OR P3, PT, R0, 0x2a, P3 ;  /* 0x0000002a0000780c */ /* 0x000fc40001f61670 */
[----:B------:R-:W-:Y:S02]  /*2ad0*/  FSEL R40, R40, -INF , !P2 ;  /* 0xff80000028287808 */ /* 0x000fe40005000000 */
[----:B------:R-:W-:Y:S02]  /*2ae0*/  FSEL R56, R41, -INF , !P1 ;  /* 0xff80000029387808 */ /* 0x000fe40004800000 */
[----:B------:R-:W-:Y:S02]  /*2af0*/  FSEL R44, R44, -INF , !P0 ;  /* 0xff8000002c2c7808 */ /* 0x000fe40004000000 */
[----:B------:R-:W-:Y:S02]  /*2b00*/  FSEL R58, R45, -INF , !P3 ;  /* 0xff8000002d3a7808 */ /* 0x000fe40005800000 */
[----:B------:R-:W-:Y:S02]  /*2b10*/  PLOP3.LUT P2, PT, PT, PT, UP3, 0x40, 0x0 ;  /* 0x000000000000781c */ /* 0x000fe40003f4e838 */
[----:B------:R-:W-:-:S02]  /*2b20*/  PLOP3.LUT P1, PT, PT, PT, UP4, 0x40, 0x0 ;  /* 0x000000000000781c */ /* 0x000fc40003f2e848 */
[----:B------:R-:W-:Y:S02]  /*2b30*/  PLOP3.LUT P0, PT, PT, PT, UP5, 0x40, 0x0 ;  /* 0x000000000000781c */ /* 0x000fe40003f0e858 */
[----:B------:R-:W-:Y:S02]  /*2b40*/  PLOP3.LUT P3, PT, PT, PT, UP6, 0x40, 0x0 ;  /* 0x000000000000781c */ /* 0x000fe40003f6e868 */
[C---:B------:R-:W-:Y:S02]  /*2b50*/  ISETP.GT.AND P2, PT, R3.reuse, 0x30, P2 ;  /* 0x000000300300780c */ /* 0x040fe40001744270 */
[C---:B------:R-:W-:Y:S02]  /*2b60*/  ISETP.GT.AND P1, PT, R3.reuse, 0x31, P1 ;  /* 0x000000310300780c */ /* 0x040fe40000f24270 */
[C---:B------:R-:W-:Y:S02]  /*2b70*/  ISETP.GT.AND P0, PT, R3.reuse, 0x38, P0 ;  /* 0x000000380300780c */ /* 0x040fe40000704270 */
[----:B------:R-:W-:Y:S01]  /*2b80*/  ISETP.GT.AND P3, PT, R3, 0x39, P3 ;  /* 0x000000390300780c */ /* 0x000fe20001f64270 */
[----:B0-----:R-:W-:Y:S01]  /*2b90*/  IMAD.IADD R3, R15, 0x1, R8 ;  /* 0x000000010f037824 */ /* 0x001fe200078e0208 */
[----:B------:R-:W-:-:S02]  /*2ba0*/  ISETP.LT.OR P2, PT, R0, 0x31, P2 ;  /* 0x000000310000780c */ /* 0x000fc40001741670 */
[C---:B------:R-:W-:Y:S02]  /*2bb0*/  ISETP.LT.OR P1, PT, R0.reuse, 0x32, P1 ;  /* 0x000000320000780c */ /* 0x040fe40000f21670 */
[C---:B------:R-:W-:Y:S02]  /*2bc0*/  ISETP.LT.OR P0, PT, R0.reuse, 0x39, P0 ;  /* 0x000000390000780c */ /* 0x040fe40000701670 */
[----:B------:R-:W-:Y:S02]  /*2bd0*/  ISETP.LT.OR P3, PT, R0, 0x3a, P3 ;  /* 0x0000003a0000780c */ /* 0x000fe40001f61670 */
[----:B------:R-:W-:Y:S02]  /*2be0*/  VIADDMNMX R0, R8, R14, R11, PT ;  /* 0x0000000e08007246 */ /* 0x000fe4000380010b */
[----:B------:R-:W-:Y:S02]  /*2bf0*/  FSEL R48, R48, -INF , !P2 ;  /* 0xff80000030307808 */ /* 0x000fe40005000000 */
[----:B------:R-:W-:-:S02]  /*2c00*/  FSEL R60, R49, -INF , !P1 ;  /* 0xff800000313c7808 */ /* 0x000fc40004800000 */
[----:B------:R-:W-:Y:S02]  /*2c10*/  FSEL R52, R52, -INF , !P0 ;  /* 0xff80000034347808 */ /* 0x000fe40004000000 */
[----:B------:R-:W-:Y:S01]  /*2c20*/  FSEL R62, R53, -INF , !P3 ;  /* 0xff800000353e7808 */ /* 0x000fe20005800000 */
        /* <DEDUP_REMOVED lines=14> */
.L_x_969:
[----:B------:R-:W-:-:S13]  /*2d10*/  ISETP.NE.AND P0, PT, R13, 0x1, PT ;  /* 0x000000010d00780c */ /* 0x000fda0003f05270 */
[----:B------:R-:W0:Y:S02]  /*2d20*/  @P0 LDC.64 R10, c[0x0][0x9e8] ;  /* 0x00027a00ff0a0b82 */ /* 0x000e240000000a00 */
[----:B0-----:R-:W-:-:S05]  /*2d30*/  @P0 IMAD.HI.U32 R10, R8, R10, RZ ;  /* 0x0000000a080a0227 */ /* 0x001fca00078e00ff */
[----:B------:R-:W-:-:S07]  /*2d40*/  @P0 SHF.R.U32.HI R8, RZ, R11, R10 ;  /* 0x0000000bff080219 */ /* 0x000fce000001160a */
.L_x_970:
[----:B------:R-:W-:Y:S05]  /*2d50*/  BSYNC B0 ;  /* 0x0000000000007941 */ /* 0x000fea0003800000 */
.L_x_968:
[----:B------:R-:W-:-:S04]  /*2d60*/  IMAD R9, R8, R13, -UR14 ;  /* 0x8000000e08097e24 */ /* 0x000fc8000f8e020d */
[----:B------:R-:W-:-:S05]  /*2d70*/  IMAD R8, R6, -0x2, R9 ;  /* 0xfffffffe06087824 */ /* 0x000fca00078e0209 */
[----:B------:R-:W-:Y:S02]  /*2d80*/  VIMNMX R3, R3, R8, !PT ;  /* 0x0000000803037248 */ /* 0x000fe40007fe0100 */
[----:B------:R-:W-:-:S07]  /*2d90*/  VIADDMNMX R0, R8, R13, R0, PT ;  /* 0x0000000d08007246 */ /* 0x000fce0003800100 */
.L_x_967:
[----:B------:R-:W-:Y:S01]  /*2da0*/  FMNMX.FTZ R8, R24, R57, !PT ;  /* 0x0000003918087209 */ /* 0x000fe20007810000 */
[----:B------:R-:W-:Y:S02]  /*2db0*/  UP2UR UR6, UPR, URZ, 0x8 ;  /* 0x000000083f067883 */ /* 0x000fe40008000000 */
[----:B------:R-:W-:Y:S01]  /*2dc0*/  UISETP.NE.AND UP3, UPT, UR7, URZ, UPT ;  /* 0x0000003f0700728c */ /* 0x000fe2000bf65270 */
[----:B------:R-:W-:Y:S01]  /*2dd0*/  FMNMX.FTZ R8, R59, R8, !PT ;  /* 0x000000083b087209 */ /* 0x000fe20007810000 */
[----:B------:R-:W-:Y:S02]  /*2de0*/  UP2UR UR7, UPR, URZ, 0x10 ;  /* 0x000000103f077883 */ /* 0x000fe40008000000 */
[----:B------:R-:W-:Y:S01]  /*2df0*/  UISETP.NE.AND UP4, UPT, UR10, URZ, UPT ;  /* 0x0000003f0a00728c */ /* 0x000fe2000bf85270 */
[----:B------:R-:W-:Y:S01]  /*2e00*/  FMNMX.FTZ R8, R61, R8, !PT ;  /* 0x000000083d087209 */ /* 0x000fe20007810000 */
[----:B------:R-:W-:Y:S01]  /*2e10*/  UP2UR UR10, UPR, URZ, 0x20 ;  /* 0x000000203f0a7883 */ /* 0x000fe20008000000 */
[----:B------:R-:W-:Y:S01]  /*2e20*/  PLOP3.LUT P2, PT, PT, PT, UP3, 0x40, 0x0 ;  /* 0x000000000000781c */ /* 0x000fe20003f4e838 */
[----:B------:R-:W-:Y:S01]  /*2e30*/  UISETP.NE.AND UP5, UPT, UR11, URZ, UPT ;  /* 0x0000003f0b00728c */ /* 0x000fe2000bfa5270 */
[----:B------:R-:W-:Y:S01]  /*2e40*/  FMNMX.FTZ R8, R22, R8, !PT ;  /* 0x0000000816087209 */ /* 0x000fe20007810000 */
[----:B------:R-:W-:Y:S01]  /*2e50*/  UP2UR UR14, UPR, URZ, 0x1 ;  /* 0x000000013f0e7883 */ /* 0x000fe20008000000 */
[----:B------:R-:W-:Y:S01]  /*2e60*/  PLOP3.LUT P1, PT, PT, PT, UP4, 0x40, 0x0 ;  /* 0x000000000000781c */ /* 0x000fe20003f2e848 */
[----:B------:R-:W-:Y:S01]  /*2e70*/  UISETP.NE.AND UP0, UPT, UR18, URZ, UPT ;  /* 0x0000003f1200728c */ /* 0x000fe2000bf05270 */
[----:B------:R-:W-:Y:S01]  /*2e80*/  FMNMX.FTZ R8, R28, R8, !PT ;  /* 0x000000081c087209 */ /* 0x000fe20007810000 */
[----:B------:R-:W-:Y:S01]  /*2e90*/  UISETP.NE.AND UP3, UPT, UR19, URZ, UPT ;  /* 0x0000003f1300728c */ /* 0x000fe2000bf65270 */
[----:B------:R-:W-:Y:S01]  /*2ea0*/  PLOP3.LUT P3, PT, PT, PT, UP5, 0x40, 0x0 ;  /* 0x000000000000781c */ /* 0x000fe20003f6e858 */
[----:B------:R-:W-:Y:S01]  /*2eb0*/  UISETP.NE.AND UP5, UPT, UR15, URZ, UPT ;  /* 0x0000003f0f00728c */ /* 0x000fe2000bfa5270 */
[----:B------:R-:W-:Y:S01]  /*2ec0*/  FMNMX.FTZ R8, R36, R8, !PT ;  /* 0x0000000824087209 */ /* 0x000fe20007810000 */
[----:B------:R-:W-:Y:S01]  /*2ed0*/  UISETP.NE.AND UP4, UPT, UR22, URZ, UPT ;  /* 0x0000003f1600728c */ /* 0x000fe2000bf85270 */
[C---:B------:R-:W-:Y:S01]  /*2ee0*/  ISETP.GT.AND P3, PT, R3.reuse, RZ, P3 ;  /* 0x000000ff0300720c */ /* 0x040fe20001f64270 */
[----:B------:R-:W-:Y:S01]  /*2ef0*/  UP2UR UR11, UPR, URZ, 0x40 ;  /* 0x000000403f0b7883 */ /* 0x000fe20008000000 */
[----:B------:R-:W-:Y:S01]  /*2f00*/  FMNMX.FTZ R8, R32, R8, !PT ;  /* 0x0000000820087209 */ /* 0x000fe20007810000 */
[----:B------:R-:W-:Y:S01]  /*2f10*/  UISETP.NE.AND UP6, UPT, UR26, URZ, UPT ;  /* 0x0000003f1a00728c */ /* 0x000fe2000bfc5270 */
[----:B------:R-:W-:Y:S01]  /*2f20*/  ISETP.GT.AND P1, PT, R3, 0x1, P1 ;  /* 0x000000010300780c */ /* 0x000fe20000f24270 */
[----:B------:R-:W-:Y:S01]  /*2f30*/  UIADD3 UR50, UR50, -0x2, URZ ;  /* 0xfffffffe32327890 */ /* 0x000fe2000fffe03f */
[----:B------:R-:W-:-:S02]  /*2f40*/  FMNMX.FTZ R8, R40, R8, !PT ;  /* 0x0000000828087209 */ /* 0x000fc40007810000 */
[----:B------:R-:W-:Y:S02]  /*2f50*/  ISETP.LT.OR P3, PT, R0, 0x1, P3 ;  /* 0x000000010000780c */ /* 0x000fe40001f61670 */
[----:B------:R-:W-:Y:S02]  /*2f60*/  FMNMX.FTZ R8, R56, R8, !PT ;  /* 0x0000000838087209 */ /* 0x000fe40007810000 */
[----:B------:R-:W-:Y:S02]  /*2f70*/  ISETP.LT.OR P1, PT, R0, 0x2, P1 ;  /* 0x000000020000780c */ /* 0x000fe40000f21670 */
[----:B------:R-:W-:Y:S02]  /*2f80*/  FMNMX.FTZ R8, R44, R8, !PT ;  /* 0x000000082c087209 */ /* 0x000fe40007810000 */
[----:B------:R-:W-:Y:S02]  /*2f90*/  ISETP.GT.AND P2, PT, R3, 0x8, P2 ;  /* 0x000000080300780c */ /* 0x000fe40001744270 */
[----:B------:R-:W-:-:S02]  /*2fa0*/  FMNMX.FTZ R8, R58, R8, !PT ;  /* 0x000000083a087209 */ /* 0x000fc40007810000 */
[----:B------:R-:W-:Y:S02]  /*2fb0*/  FSEL R15, R26, -INF , !P3 ;  /* 0xff8000001a0f7808 */ /* 0x000fe40005800000 */
[----:B------:R-:W-:Y:S02]  /*2fc0*/  FMNMX.FTZ R8, R48, R8, !PT ;  /* 0x0000000830087209 */ /* 0x000fe40007810000 */
[----:B------:R-:W-:Y:S01]  /*2fd0*/  PLOP3.LUT P3, PT, PT, PT, UP0, 0x40, 0x0 ;  /* 0x000000000000781c */ /* 0x000fe20003f6e808 */
[----:B------:R-:W-:Y:S01]  /*2fe0*/  UISETP.NE.AND UP0, UPT, UR27, URZ, UPT ;  /* 0x0000003f1b00728c */ /* 0x000fe2000bf05270 */
[----:B------:R-:W-:Y:S02]  /*2ff0*/  FMNMX.FTZ R8, R60, R8, !PT ;  /* 0x000000083c087209 */ /* 0x000fe40007810000 */
[----:B------:R-:W-:Y:S02]  /*3000*/  FSEL R27, R27, -INF , !P1 ;  /* 0xff8000001b1b7808 */ /* 0x000fe40004800000 */
[----:B------:R-:W-:-:S02]  /*3010*/  FMNMX.FTZ R8, R52, R8, !PT ;  /* 0x0000000834087209 */ /* 0x000fc40007810000 */
[----:B------:R-:W-:Y:S02]  /*3020*/  ISETP.LT.OR P2, PT, R0, 0x9, P2 ;  /* 0x000000090000780c */ /* 0x000fe40001741670 */
[----:B------:R-:W-:Y:S02]  /*3030*/  FMNMX.FTZ R8, R62, R8, !PT ;  /* 0x000000083e087209 */ /* 0x000fe40007810000 */
[----:B------:R-:W-:Y:S01]  /*3040*/  PLOP3.LUT P1, PT, PT, PT, UP3, 0x40, 0x0 ;  /* 0x000000000000781c */ /* 0x000fe20003f2e838 */
[----:B------:R-:W-:Y:S01]  /*3050*/  UISETP.NE.AND UP3, UPT, UR6, URZ, UPT ;  /* 0x0000003f0600728c */ /* 0x000fe2000bf65270 */
[----:B------:R-:W-:Y:S01]  /*3060*/  FSEL R19, R30, -INF , !P2 ;  /* 0xff8000001e137808 */ /* 0x000fe20005000000 */
[----:B------:R-:W0:Y:S01]  /*3070*/  SHFL.BFLY PT, R9, R8, 0x2, 0x1f ;  /* 0x0c401f0008097f89 */ /* 0x000e2200000e0000 */
[----:B------:R-:W-:Y:S02]  /*3080*/  ISETP.GT.AND P3, PT, R3, 0x10, P3 ;  /* 0x000000100300780c */ /* 0x000fe40001f64270 */
[----:B------:R-:W-:Y:S01]  /*3090*/  PLOP3.LUT P2, PT, PT, PT, UP4, 0x40, 0x0 ;  /* 0x000000000000781c */ /* 0x000fe20003f4e848 */
[----:B------:R-:W-:Y:S01]  /*30a0*/  UISETP.NE.AND UP4, UPT, UR7, URZ, UPT ;  /* 0x0000003f0700728c */ /* 0x000fe2000bf85270 */
[----:B------:R-:W-:-:S02]  /*30b0*/  ISETP.LT.OR P3, PT, R0, 0x11, P3 ;  /* 0x000000110000780c */ /* 0x000fc40001f61670 */
[C---:B------:R-:W-:Y:S02]  /*30c0*/  ISETP.GT.AND P1, PT, R3.reuse, 0x11, P1 ;  /* 0x000000110300780c */ /* 0x040fe40000f24270 */
[----:B------:R-:W-:Y:S02]  /*30d0*/  FSEL R21, R34, -INF , !P3 ;  /* 0xff80000022157808 */ /* 0x000fe40005800000 */
[----:B------:R-:W-:Y:S02]  /*30e0*/  ISETP.LT.OR P1, PT, R0, 0x12, P1 ;  /* 0x000000120000780c */ /* 0x000fe40000f21670 */
[----:B------:R-:W-:Y:S02]  /*30f0*/  ISETP.GT.AND P2, PT, R3, 0x18, P2 ;  /* 0x000000180300780c */ /* 0x000fe40001744270 */
[----:B------:R-:W-:Y:S01]  /*3100*/  PLOP3.LUT P3, PT, PT, PT, UP6, 0x40, 0x0 ;  /* 0x000000000000781c */ /* 0x000fe20003f6e868 */
[----:B------:R-:W-:Y:S01]  /*3110*/  UISETP.NE.AND UP6, UPT, UR11, URZ, UPT ;  /* 0x0000003f0b00728c */ /* 0x000fe2000bfc5270 */
[----:B------:R-:W-:-:S02]  /*3120*/  FSEL R35, R35, -INF , !P1 ;  /* 0xff80000023237808 */ /* 0x000fc40004800000 */
[----:B------:R-:W-:Y:S02]  /*3130*/  ISETP.LT.OR P2, PT, R0, 0x19, P2 ;  /* 0x000000190000780c */ /* 0x000fe40001741670 */
[----:B------:R-:W-:Y:S01]  /*3140*/  PLOP3.LUT P1, PT, PT, PT, UP0, 0x40, 0x0 ;  /* 0x000000000000781c */ /* 0x000fe20003f2e808 */
[----:B------:R-:W-:Y:S01]  /*3150*/  UISETP.NE.AND UP0, UPT, UR14, URZ, UPT ;  /* 0x0000003f0e00728c */ /* 0x000fe2000bf05270 */
[----:B------:R-:W-:Y:S02]  /*3160*/  ISETP.GT.AND P3, PT, R3, 0x20, P3 ;  /* 0x000000200300780c */ /* 0x000fe40001f64270 */
[----:B0-----:R-:W-:Y:S02]  /*3170*/  FMNMX.FTZ R10, R8, R9, !PT ;  /* 0x00000009080a7209 */ /* 0x001fe40007810000 */
[----:B------:R-:W-:Y:S02]  /*3180*/  FMNMX.FTZ R8, R15, R27, !PT ;  /* 0x0000001b0f087209 */ /* 0x000fe40007810000 */
[----:B------:R-:W-:Y:S01]  /*3190*/  FSEL R23, R38, -INF , !P2 ;  /* 0xff80000026177808 */ /* 0x000fe20005000000 */
[----:B------:R-:W0:Y:S01]  /*31a0*/  SHFL.BFLY PT, R9, R10, 0x1, 0x1f ;  /* 0x0c201f000a097f89 */ /* 0x000e2200000e0000 */
[----:B------:R-:W-:-:S02]  /*31b0*/  FMNMX.FTZ R8, R19, R8, !PT ;  /* 0x0000000813087209 */ /* 0x000fc40007810000 */
[----:B------:R-:W-:Y:S01]  /*31c0*/  PLOP3.LUT P2, PT, PT, PT, UP1, 0x40, 0x0 ;  /* 0x000000000000781c */ /* 0x000fe20003f4e818 */
[----:B------:R-:W-:Y:S01]  /*31d0*/  @UP0 ULDC UR6, c[0x0][0x44c] ;  /* 0x0001130000060ab9 */ /* 0x000fe20000000800 */
[----:B------:R-:W-:Y:S01]  /*31e0*/  ISETP.LT.OR P3, PT, R0, 0x21, P3 ;  /* 0x000000210000780c */ /* 0x000fe20001f61670 */
[----:B------:R-:W-:Y:S01]  /*31f0*/  UIMAD.WIDE.U32 UR6, UR47, UR6, URZ ;  /* 0x000000062f0672a5 */ /* 0x000fe2000f8e003f */
[C---:B------:R-:W-:Y:S02]  /*3200*/  ISETP.GT.AND P1, PT, R3.reuse, 0x21, P1 ;  /* 0x000000210300780c */ /* 0x040fe40000f24270 */
[----:B------:R-:W-:Y:S02]  /*3210*/  FSEL R25, R42, -INF , !P3 ;  /* 0xff8000002a197808 */ /* 0x000fe40005800000 */
[----:B------:R-:W-:Y:S02]  /*3220*/  ISETP.GT.AND P2, PT, R3, 0x28, P2 ;  /* 0x000000280300780c */ /* 0x000fe40001744270 */
[----:B------:R-:W-:-:S02]  /*3230*/  ISETP.LT.OR P1, PT, R0, 0x22, P1 ;  /* 0x000000220000780c */ /* 0x000fc40000f21670 */
[----:B------:R-:W-:Y:S02]  /*3240*/  PLOP3.LUT P3, PT, PT, PT, UP3, 0x40, 0x0 ;  /* 0x000000000000781c */ /* 0x000fe40003f6e838 */
[----:B------:R-:W-:Y:S02]  /*3250*/  ISETP.LT.OR P2, PT, R0, 0x29, P2 ;  /* 0x000000290000780c */ /* 0x000fe40001741670 */
[----:B------:R-:W-:Y:S02]  /*3260*/  FSEL R43, R43, -INF , !P1 ;  /* 0xff8000002b2b7808 */ /* 0x000fe40004800000 */
[----:B------:R-:W-:Y:S02]  /*3270*/  PLOP3.LUT P1, PT, PT, PT, UP4, 0x40, 0x0 ;  /* 0x000000000000781c */ /* 0x000fe40003f2e848 */
[----:B------:R-:W-:Y:S02]  /*3280*/  FSEL R29, R46, -INF , !P2 ;  /* 0xff8000002e1d7808 */ /* 0x000fe40005000000 */
[----:B0-----:R-:W-:-:S02]  /*3290*/  FMNMX.FTZ R9, R10, R9, !PT ;  /* 0x000000090a097209 */ /* 0x001fc40007810000 */
[----:B------:R-:W-:Y:S02]  /*32a0*/  ISETP.GT.AND P3, PT, R3, 0x30, P3 ;  /* 0x000000300300780c */ /* 0x000fe40001f64270 */
[----:B------:R-:W-:Y:S01]  /*32b0*/  FSETP.NEU.FTZ.AND P0, PT, R9, -INF , PT ;  /* 0xff8000000900780b */ /* 0x000fe20003f1d000 */
[----:B------:R-:W-:Y:S01]  /*32c0*/  FFMA.FTZ R11, R2, R9, -8 ;  /* 0xc1000000020b7423 */ /* 0x000fe20000010009 */
[----:B------:R-:W-:Y:S02]  /*32d0*/  ISETP.GT.AND P1, PT, R3, 0x31, P1 ;  /* 0x000000310300780c */ /* 0x000fe40000f24270 */
[C---:B------:R-:W-:Y:S02]  /*32e0*/  ISETP.LT.OR P3, PT, R0.reuse, 0x31, P3 ;  /* 0x000000310000780c */ /* 0x040fe40001f61670 */
[----:B------:R-:W-:Y:S02]  /*32f0*/  FSEL R37, R11, RZ, P0 ;  /* 0x000000ff0b257208 */ /* 0x000fe40000000000 */
[----:B------:R-:W-:Y:S01]  /*3300*/  PLOP3.LUT P0, PT, PT, PT, UP5, 0x40, 0x0 ;  /* 0x000000000000781c */ /* 0x000fe20003f0e858 */
[----:B------:R-:W-:Y:S01]  /*3310*/  UISETP.NE.AND UP5, UPT, UR23, URZ, UPT ;  /* 0x0000003f1700728c */ /* 0x000fe2000bfa5270 */
[----:B------:R-:W-:Y:S01]  /*3320*/  ISETP.LT.OR P1, PT, R0, 0x32, P1 ;  /* 0x000000320000780c */ /* 0x000fe20000f21670 */
[C-C-:B------:R-:W-:Y:S01]  /*3330*/  FFMA.FTZ R14, R2.reuse, R57, -R37.reuse ;  /* 0x00000039020e7223 */ /* 0x140fe20000010825 */
[----:B------:R-:W-:Y:S01]  /*3340*/  ISETP.GT.AND P0, PT, R3, 0x9, P0 ;  /* 0x000000090300780c */ /* 0x000fe20000704270 */
[C-C-:B------:R-:W-:Y:S01]  /*3350*/  FFMA.FTZ R10, R2.reuse, R24, -R37.reuse ;  /* 0x00000018020a7223 */ /* 0x140fe20000010825 */
[----:B------:R-:W-:Y:S01]  /*3360*/  FSEL R51, R51, -INF , !P1 ;  /* 0xff80000033337808 */ /* 0x000fe20004800000 */
[--C-:B------:R-:W-:Y:S01]  /*3370*/  FFMA.FTZ R20, R2, R61, -R37.reuse ;  /* 0x0000003d02147223 */ /* 0x100fe20000010825 */
[----:B------:R-:W-:Y:S01]  /*3380*/  ISETP.LT.OR P0, PT, R0, 0xa, P0 ;  /* 0x0000000a0000780c */ /* 0x000fe20000701670 */
[----:B------:R0:W-:Y:S01]  /*3390*/  MUFU.EX2 R41, R14 ;  /* 0x0000000e00297308 */ /* 0x0001e20000000800 */
[C-C-:B------:R-:W-:Y:S01]  /*33a0*/  FFMA.FTZ R22, R2.reuse, R22, -R37.reuse ;  /* 0x0000001602167223 */ /* 0x140fe20000010825 */
[C-C-:B------:R-:W-:Y:S01]  /*33b0*/  FFMA.FTZ R30, R2.reuse, R60, -R37.reuse ;  /* 0x0000003c021e7223 */ /* 0x140fe20000010825 */
[----:B------:R-:W-:Y:S01]  /*33c0*/  FSEL R31, R31, -INF , !P0 ;  /* 0xff8000001f1f7808 */ /* 0x000fe20004000000 */
[C-C-:B------:R-:W-:Y:S01]  /*33d0*/  FFMA.FTZ R24, R2.reuse, R36, -R37.reuse ;  /* 0x0000002402187223 */ /* 0x140fe20000010825 */
[----:B------:R-:W-:Y:S01]  /*33e0*/  PLOP3.LUT P0, PT, PT, PT, UP5, 0x40, 0x0 ;  /* 0x000000000000781c */ /* 0x000fe20003f0e858 */
[----:B------:R-:W-:Y:S01]  /*33f0*/  UISETP.NE.AND UP5, UPT, UR10, URZ, UPT ;  /* 0x0000003f0a00728c */ /* 0x000fe2000bfa5270 */
[----:B------:R-:W-:Y:S01]  /*3400*/  FMNMX.FTZ R8, R31, R8, !PT ;  /* 0x000000081f087209 */ /* 0x000fe20007810000 */
[----:B------:R1:W-:Y:S01]  /*3410*/  MUFU.EX2 R45, R20 ;  /* 0x00000014002d7308 */ /* 0x0003e20000000800 */
[----:B------:R-:W-:Y:S01]  /*3420*/  ISETP.GT.AND P0, PT, R3, 0x19, P0 ;  /* 0x000000190300780c */ /* 0x000fe20000704270 */
[C-C-:B0-----:R-:W-:Y:S01]  /*3430*/  FFMA.FTZ R14, R2.reuse, R28, -R37.reuse ;  /* 0x0000001c020e7223 */ /* 0x141fe20000010825 */
[----:B------:R-:W-:Y:S01]  /*3440*/  FMNMX.FTZ R8, R21, R8, !PT ;  /* 0x0000000815087209 */ /* 0x000fe20007810000 */
[--C-:B------:R-:W-:Y:S01]  /*3450*/  FFMA.FTZ R26, R2, R32, -R37.reuse ;  /* 0x00000020021a7223 */ /* 0x100fe20000010825 */
[----:B------:R-:W-:Y:S01]  /*3460*/  ISETP.LT.OR P0, PT, R0, 0x1a, P0 ;  /* 0x0000001a0000780c */ /* 0x000fe20000701670 */
[C-C-:B------:R-:W-:Y:S01]  /*3470*/  FFMA.FTZ R28, R2.reuse, R40, -R37.reuse ;  /* 0x00000028021c7223 */ /* 0x140fe20000010825 */
[----:B------:R-:W-:Y:S01]  /*3480*/  FMNMX.FTZ R8, R35, R8, !PT ;  /* 0x0000000823087209 */ /* 0x000fe20007810000 */
[----:B------:R-:W0:Y:S01]  /*3490*/  MUFU.EX2 R10, R10 ;  /* 0x0000000a000a7308 */ /* 0x000e220000000800 */
[----:B------:R-:W-:Y:S01]  /*34a0*/  FSEL R39, R39, -INF , !P0 ;  /* 0xff80000027277808 */ /* 0x000fe20004000000 */
[----:B-1----:R-:W-:Y:S01]  /*34b0*/  FFMA.FTZ R20, R2, R58, -R37 ;  /* 0x0000003a02147223 */ /* 0x002fe20000010825 */
[----:B------:R-:W-:Y:S01]  /*34c0*/  FMNMX.FTZ R8, R23, R8, !PT ;  /* 0x0000000817087209 */ /* 0x000fe20007810000 */
[----:B------:R-:W-:Y:S01]  /*34d0*/  @UP0 ULDC UR10, c[0x0][0x450] ;  /* 0x00011400000a0ab9 */ /* 0x000fe20000000800 */
[----:B------:R-:W-:Y:S01]  /*34e0*/  PLOP3.LUT P0, PT, PT, PT, UP2, 0x40, 0x0 ;  /* 0x000000000000781c */ /* 0x000fe20003f0e828 */
[----:B------:R-:W-:Y:S01]  /*34f0*/  @UP0 USHF.R.U32.HI UR47, URZ, UR10, UR7 ;  /* 0x0000000a3f2f0299 */ /* 0x000fe20008011607 */
[----:B------:R-:W-:Y:S01]  /*3500*/  FMNMX.FTZ R8, R39, R8, !PT ;  /* 0x0000000827087209 */ /* 0x000fe20007810000 */
[----:B------:R-:W-:Y:S01]  /*3510*/  MUFU.EX2 R22, R22 ;  /* 0x0000001600167308 */ /* 0x000fe20000000800 */
[----:B------:R-:W-:Y:S01]  /*3520*/  ISETP.GT.AND P0, PT, R3, 0x29, P0 ;  /* 0x000000290300780c */ /* 0x000fe20000704270 */
[----:B------:R-:W-:Y:S01]  /*3530*/  UIADD3 UR43, UR43, UR47, URZ ;  /* 0x0000002f2b2b7290 */ /* 0x000fe2000fffe03f */
[----:B------:R-:W-:-:S02]  /*3540*/  FMNMX.FTZ R8, R25, R8, !PT ;  /* 0x0000000819087209 */ /* 0x000fc40007810000 */
[----:B------:R-:W-:Y:S02]  /*3550*/  ISETP.LT.OR P0, PT, R0, 0x2a, P0 ;  /* 0x0000002a0000780c */ /* 0x000fe40000701670 */
[----:B------:R-:W-:Y:S01]  /*3560*/  FMNMX.FTZ R8, R43, R8, !PT ;  /* 0x000000082b087209 */ /* 0x000fe20007810000 */
[----:B------:R-:W-:Y:S01]  /*3570*/  MUFU.EX2 R61, R30 ;  /* 0x0000001e003d7308 */ /* 0x000fe20000000800 */
[----:B------:R-:W-:Y:S01]  /*3580*/  FSEL R47, R47, -INF , !P0 ;  /* 0xff8000002f2f7808 */ /* 0x000fe20004000000 */
[----:B------:R-:W-:Y:S01]  /*3590*/  VIADD R12, R12, UR43 ;  /* 0x0000002b0c0c7c36 */ /* 0x000fe20008000000 */
[----:B------:R-:W-:Y:S02]  /*35a0*/  PLOP3.LUT P2, PT, PT, PT, UP5, 0x40, 0x0 ;  /* 0x000000000000781c */ /* 0x000fe40003f4e858 */
[----:B------:R-:W-:Y:S02]  /*35b0*/  PLOP3.LUT P0, PT, PT, PT, UP6, 0x40, 0x0 ;  /* 0x000000000000781c */ /* 0x000fe40003f0e868 */
[----:B------:R-:W-:Y:S01]  /*35c0*/  FMNMX.FTZ R8, R29, R8, !PT ;  /* 0x000000081d087209 */ /* 0x000fe20007810000 */
[----:B------:R1:W-:Y:S01]  /*35d0*/  MUFU.EX2 R49, R14 ;  /* 0x0000000e00317308 */ /* 0x0003e20000000800 */
[----:B------:R-:W-:-:S02]  /*35e0*/  ISETP.GT.AND P2, PT, R3, 0x38, P2 ;  /* 0x000000380300780c */ /* 0x000fc40001744270 */
[----:B------:R-:W-:Y:S02]  /*35f0*/  ISETP.GT.AND P0, PT, R3, 0x39, P0 ;  /* 0x000000390300780c */ /* 0x000fe40000704270 */
[----:B------:R-:W-:Y:S02]  /*3600*/  FSEL R3, R50, -INF , !P3 ;  /* 0xff80000032037808 */ /* 0x000fe40005800000 */
[----:B------:R-:W-:Y:S01]  /*3610*/  FMNMX.FTZ R8, R47, R8, !PT ;  /* 0x000000082f087209 */ /* 0x000fe20007810000 */
[----:B------:R-:W-:Y:S01]  /*3620*/  MUFU.EX2 R24, R24 ;  /* 0x0000001800187308 */ /* 0x000fe20000000800 */
[----:B------:R-:W-:Y:S01]  /*3630*/  ISETP.LT.OR P2, PT, R0, 0x39, P2 ;  /* 0x000000390000780c */ /* 0x000fe20001741670 */
[--C-:B-1----:R-:W-:Y:S01]  /*3640*/  FFMA.FTZ R14, R2, R44, -R37.reuse ;  /* 0x0000002c020e7223 */ /* 0x102fe20000010825 */
[----:B------:R-:W-:Y:S02]  /*3650*/  FMNMX.FTZ R8, R3, R8, !PT ;  /* 0x0000000803087209 */ /* 0x000fe40007810000 */
[----:B------:R-:W-:Y:S01]  /*3660*/  ISETP.LT.OR P0, PT, R0, 0x3a, P0 ;  /* 0x0000003a0000780c */ /* 0x000fe20000701670 */
[----:B------:R-:W-:Y:S01]  /*3670*/  FFMA.FTZ R0, R2, R59, -R37 ;  /* 0x0000003b02007223 */ /* 0x000fe20000010825 */
[----:B------:R-:W-:Y:S01]  /*3680*/  FSEL R33, R54, -INF , !P2 ;  /* 0xff80000036217808 */ /* 0x000fe20005000000 */
[----:B------:R-:W-:Y:S01]  /*3690*/  MUFU.EX2 R59, R20 ;  /* 0x00000014003b7308 */ /* 0x000fe20000000800 */
[----:B------:R-:W-:-:S02]  /*36a0*/  FMNMX.FTZ R8, R51, R8, !PT ;  /* 0x0000000833087209 */ /* 0x000fc40007810000 */
[----:B------:R-:W-:Y:S02]  /*36b0*/  FSEL R55, R55, -INF , !P0 ;  /* 0xff80000037377808 */ /* 0x000fe40004000000 */
[----:B------:R-:W-:-:S03]  /*36c0*/  FMNMX.FTZ R8, R33, R8, !PT ;  /* 0x0000000821087209 */ /* 0x000fc60007810000 */
[----:B------:R-:W1:Y:S01]  /*36d0*/  MUFU.EX2 R18, R0 ;  /* 0x0000000000127308 */ /* 0x000e620000000800 */
[----:B------:R-:W-:-:S05]  /*36e0*/  FMNMX.FTZ R8, R55, R8, !PT ;  /* 0x0000000837087209 */ /* 0x000fca0007810000 */
[----:B------:R-:W2:Y:S02]  /*36f0*/  SHFL.BFLY PT, R11, R8, 0x2, 0x1f ;  /* 0x0c401f00080b7f89 */ /* 0x000ea400000e0000 */
[----:B------:R3:W-:Y:S08]  /*3700*/  MUFU.EX2 R53, R26 ;  /* 0x0000001a00357308 */ /* 0x0007f00000000800 */
[----:B------:R-:W-:Y:S01]  /*3710*/  MUFU.EX2 R14, R14 ;  /* 0x0000000e000e7308 */ /* 0x000fe20000000800 */
[----:B---3--:R-:W-:-:S07]  /*3720*/  FFMA.FTZ R26, R2, R48, -R37 ;  /* 0x00000030021a7223 */ /* 0x008fce0000010825 */
[----:B------:R-:W-:Y:S01]  /*3730*/  MUFU.EX2 R28, R28 ;  /* 0x0000001c001c7308 */ /* 0x000fe20000000800 */
[----:B--2---:R-:W-:Y:S01]  /*3740*/  FMNMX.FTZ R0, R8, R11, !PT ;  /* 0x0000000b08007209 */ /* 0x004fe20007810000 */
[----:B------:R-:W-:-:S06]  /*3750*/  FFMA.FTZ R8, R2, R56, -R37 ;  /* 0x0000003802087223 */ /* 0x000fcc0000010825 */
[----:B------:R-:W-:Y:S01]  /*3760*/  MUFU.EX2 R26, R26 ;  /* 0x0000001a001a7308 */ /* 0x000fe20000000800 */
[----:B------:R-:W2:Y:S07]  /*3770*/  SHFL.BFLY PT, R11, R0, 0x1, 0x1f ;  /* 0x0c201f00000b7f89 */ /* 0x000eae00000e0000 */
[----:B------:R3:W-:Y:S01]  /*3780*/  MUFU.EX2 R57, R8 ;  /* 0x0000000800397308 */ /* 0x0007e20000000800 */
[----:B--2---:R-:W-:Y:S01]  /*3790*/  FMNMX.FTZ R11, R0, R11, !PT ;  /* 0x0000000b000b7209 */ /* 0x004fe20007810000 */
[C-C-:B------:R-:W-:Y:S01]  /*37a0*/  FFMA.FTZ R0, R2.reuse, R52, -R37.reuse ;  /* 0x0000003402007223 */ /* 0x140fe20000010825 */
[----:B------:R-:W-:-:S02]  /*37b0*/  FFMA.FTZ R37, R2, R62, -R37 ;  /* 0x0000003e02257223 */ /* 0x000fc40000010825 */
[----:B------:R-:W-:Y:S01]  /*37c0*/  FSETP.NEU.FTZ.AND P0, PT, R11, -INF , PT ;  /* 0xff8000000b00780b */ /* 0x000fe20003f1d000 */
[----:B---3--:R-:W-:Y:S02]  /*37d0*/  FFMA.FTZ R8, R2, R11, -8 ;  /* 0xc100000002087423 */ /* 0x008fe4000001000b */
[----:B------:R-:W-:Y:S03]  /*37e0*/  MUFU.EX2 R0, R0 ;  /* 0x0000000000007308 */ /* 0x000fe60000000800 */
[----:B------:R-:W-:-:S05]  /*37f0*/  FSEL R8, R8, RZ, P0 ;  /* 0x000000ff08087208 */ /* 0x000fca0000000000 */
        /* <DEDUP_REMOVED lines=14> */
[----:B0-----:R-:W-:Y:S01]  /*38e0*/  FADD.FTZ R27, R10, R41 ;  /* 0x000000290a1b7221 */ /* 0x001fe20000010000 */
[C-C-:B------:R-:W-:Y:S01]  /*38f0*/  FFMA.FTZ R3, R2.reuse, R3, -R8.reuse ;  /* 0x0000000302037223 */ /* 0x140fe20000010808 */
[C-C-:B------:R-:W-:Y:S01]  /*3900*/  FFMA.FTZ R51, R2.reuse, R51, -R8.reuse ;  /* 0x0000003302337223 */ /* 0x140fe20000010808 */
[--C-:B------:R-:W-:Y:S01]  /*3910*/  FFMA.FTZ R33, R2, R33, -R8.reuse ;  /* 0x0000002102217223 */ /* 0x100fe20000010808 */
[----:B-1----:R-:W-:Y:S01]  /*3920*/  FADD.FTZ R40, R18, R27 ;  /* 0x0000001b12287221 */ /* 0x002fe20000010000 */
[C---:B------:R-:W-:Y:S01]  /*3930*/  F2FP.SATFINITE.E4M3.F32.PACK_AB_MERGE_C R27, R45.reuse, R18, RZ ;  /* 0x000000122d1b723e */ /* 0x040fe200048070ff */
[----:B------:R-:W-:Y:S01]  /*3940*/  FFMA.FTZ R8, R2, R55, -R8 ;  /* 0x0000003702087223 */ /* 0x000fe20000010808 */
[----:B------:R-:W0:Y:S01]  /*3950*/  MUFU.EX2 R19, R19 ;  /* 0x0000001300137308 */ /* 0x000e220000000800 */
[----:B------:R-:W-:Y:S01]  /*3960*/  FADD.FTZ R45, R45, R40 ;  /* 0x000000282d2d7221 */ /* 0x000fe20000010000 */
[----:B------:R-:W-:-:S06]  /*3970*/  F2FP.SATFINITE.E4M3.F32.PACK_AB_MERGE_C R188, R41, R10, R27 ;  /* 0x0000000a29bc723e */ /* 0x000fcc000480701b */
[----:B------:R1:W3:Y:S01]  /*3980*/  MUFU.EX2 R30, R31 ;  /* 0x0000001f001e7308 */ /* 0x0002e20000000800 */
[----:B--2---:R-:W-:-:S07]  /*3990*/  FADD.FTZ R38, R15, R20 ;  /* 0x000000140f267221 */ /* 0x004fce0000010000 */
[----:B------:R-:W2:Y:S01]  /*39a0*/  MUFU.EX2 R21, R21 ;  /* 0x0000001500157308 */ /* 0x000ea20000000800 */
[----:B0-----:R-:W-:Y:S01]  /*39b0*/  FADD.FTZ R27, R19, R38 ;  /* 0x00000026131b7221 */ /* 0x001fe20000010000 */
[----:B------:R-:W-:-:S04]  /*39c0*/  FADD.FTZ R38, R22, R45 ;  /* 0x0000002d16267221 */ /* 0x000fc80000010000 */
[----:B-1----:R-:W-:Y:S02]  /*39d0*/  FADD.FTZ R31, R49, R38 ;  /* 0x00000026311f7221 */ /* 0x002fe40000010000 */
[----:B------:R0:W1:Y:S01]  /*39e0*/  MUFU.EX2 R32, R35 ;  /* 0x0000002300207308 */ /* 0x0000620000000800 */
[C---:B---3--:R-:W-:Y:S01]  /*39f0*/  FADD.FTZ R10, R30.reuse, R27 ;  /* 0x0000001b1e0a7221 */ /* 0x048fe20000010000 */
[----:B------:R-:W-:-:S04]  /*3a00*/  F2FP.SATFINITE.E4M3.F32.PACK_AB_MERGE_C R30, R30, R19, RZ ;  /* 0x000000131e1e723e */ /* 0x000fc800048070ff */
[----:B------:R-:W-:Y:S02]  /*3a10*/  F2FP.SATFINITE.E4M3.F32.PACK_AB_MERGE_C R189, R20, R15, R30 ;  /* 0x0000000f14bd723e */ /* 0x000fe4000480701e */
[----:B------:R-:W3:Y:S01]  /*3a20*/  MUFU.EX2 R23, R23 ;  /* 0x0000001700177308 */ /* 0x000ee20000000800 */
[----:B0-----:R-:W-:Y:S01]  /*3a30*/  F2FP.SATFINITE.E4M3.F32.PACK_AB_MERGE_C R35, R53, R24, RZ ;  /* 0x000000183523723e */ /* 0x001fe200048070ff */
[----:B--2---:R-:W-:Y:S01]  /*3a40*/  FADD.FTZ R27, R21, R10 ;  /* 0x0000000a151b7221 */ /* 0x004fe20000010000 */
[----:B------:R-:W-:Y:S01]  /*3a50*/  FADD.FTZ R24, R24, R31 ;  /* 0x0000001f18187221 */ /* 0x000fe20000010000 */
[----:B------:R-:W-:Y:S02]  /*3a60*/  F2FP.SATFINITE.E4M3.F32.PACK_AB_MERGE_C R31, R59, R14, RZ ;  /* 0x0000000e3b1f723e */ /* 0x000fe400048070ff */
[----:B------:R-:W-:Y:S01]  /*3a70*/  F2FP.SATFINITE.E4M3.F32.PACK_AB_MERGE_C R190, R49, R22, R35 ;  /* 0x0000001631be723e */ /* 0x000fe20004807023 */
[----:B------:R-:W-:Y:S01]  /*3a80*/  FADD.FTZ R53, R53, R24 ;  /* 0x0000001835357221 */ /* 0x000fe20000010000 */
[----:B------:R-:W0:Y:S01]  /*3a90*/  MUFU.EX2 R34, R39 ;  /* 0x0000002700227308 */ /* 0x000e220000000800 */
[----:B-1----:R-:W-:Y:S01]  /*3aa0*/  FADD.FTZ R22, R32, R27 ;  /* 0x0000001b20167221 */ /* 0x002fe20000010000 */
[----:B------:R-:W-:Y:S01]  /*3ab0*/  F2FP.SATFINITE.E4M3.F32.PACK_AB_MERGE_C R184, R57, R28, R31 ;  /* 0x0000001c39b8723e */ /* 0x000fe2000480701f */
[----:B------:R-:W-:-:S04]  /*3ac0*/  FADD.FTZ R28, R28, R53 ;  /* 0x000000351c1c7221 */ /* 0x000fc80000010000 */
[----:B------:R-:W-:Y:S01]  /*3ad0*/  FADD.FTZ R57, R57, R28 ;  /* 0x0000001c39397221 */ /* 0x000fe20000010000 */
[----:B------:R-:W1:Y:S01]  /*3ae0*/  MUFU.EX2 R25, R25 ;  /* 0x0000001900197308 */ /* 0x000e620000000800 */
[----:B---3--:R-:W-:-:S07]  /*3af0*/  FADD.FTZ R27, R23, R22 ;  /* 0x00000016171b7221 */ /* 0x008fce0000010000 */
[----:B------:R-:W2:Y:S01]  /*3b00*/  MUFU.EX2 R36, R43 ;  /* 0x0000002b00247308 */ /* 0x000ea20000000800 */
[C---:B0-----:R-:W-:Y:S01]  /*3b10*/  FADD.FTZ R22, R34.reuse, R27 ;  /* 0x0000001b22167221 */ /* 0x041fe20000010000 */
[----:B------:R-:W-:-:S04]  /*3b20*/  F2FP.SATFINITE.E4M3.F32.PACK_AB_MERGE_C R23, R34, R23, RZ ;  /* 0x000000172217723e */ /* 0x000fc800048070ff */
[----:B------:R-:W-:Y:S02]  /*3b30*/  F2FP.SATFINITE.E4M3.F32.PACK_AB_MERGE_C R191, R32, R21, R23 ;  /* 0x0000001520bf723e */ /* 0x000fe40004807017 */
[----:B------:R-:W0:Y:S01]  /*3b40*/  MUFU.EX2 R29, R29 ;  /* 0x0000001d001d7308 */ /* 0x000e220000000800 */
[----:B-1----:R-:W-:Y:S01]  /*3b50*/  FADD.FTZ R19, R25, R22 ;  /* 0x0000001619137221 */ /* 0x002fe20000010000 */
[----:B------:R-:W-:-:S04]  /*3b60*/  FADD.FTZ R22, R14, R57 ;  /* 0x000000390e167221 */ /* 0x000fc80000010000 */
[----:B------:R-:W-:Y:S02]  /*3b70*/  FADD.FTZ R59, R59, R22 ;  /* 0x000000163b3b7221 */ /* 0x000fe40000010000 */
[----:B------:R-:W1:Y:S01]  /*3b80*/  MUFU.EX2 R37, R37 ;  /* 0x0000002500257308 */ /* 0x000e620000000800 */
[----:B--2---:R-:W-:-:S07]  /*3b90*/  FADD.FTZ R14, R36, R19 ;  /* 0x00000013240e7221 */ /* 0x004fce0000010000 */
[----:B------:R-:W2:Y:S01]  /*3ba0*/  MUFU.EX2 R18, R47 ;  /* 0x0000002f00127308 */ /* 0x000ea20000000800 */
[----:B0-----:R-:W-:-:S07]  /*3bb0*/  FADD.FTZ R19, R29, R14 ;  /* 0x0000000e1d137221 */ /* 0x001fce0000010000 */
[----:B------:R-:W0:Y:S01]  /*3bc0*/  MUFU.EX2 R3, R3 ;  /* 0x0000000300037308 */ /* 0x000e220000000800 */
[----:B-1----:R-:W-:-:S04]  /*3bd0*/  F2FP.SATFINITE.E4M3.F32.PACK_AB_MERGE_C R24, R37, R0, RZ ;  /* 0x000000002518723e */ /* 0x002fc800048070ff */
[C---:B------:R-:W-:Y:S01]  /*3be0*/  F2FP.SATFINITE.E4M3.F32.PACK_AB_MERGE_C R186, R61.reuse, R26, R24 ;  /* 0x0000001a3dba723e */ /* 0x040fe20004807018 */
[----:B------:R-:W-:Y:S02]  /*3bf0*/  FADD.FTZ R26, R26, R59 ;  /* 0x0000003b1a1a7221 */ /* 0x000fe40000010000 */
[----:B------:R-:W1:Y:S01]  /*3c00*/  MUFU.EX2 R10, R51 ;  /* 0x00000033000a7308 */ /* 0x000e620000000800 */
[C---:B--2---:R-:W-:Y:S01]  /*3c10*/  F2FP.SATFINITE.E4M3.F32.PACK_AB_MERGE_C R29, R18.reuse, R29, RZ ;  /* 0x0000001d121d723e */ /* 0x044fe200048070ff */
[----:B------:R-:W-:Y:S01]  /*3c20*/  FADD.FTZ R18, R18, R19 ;  /* 0x0000001312127221 */ /* 0x000fe20000010000 */
[----:B------:R-:W-:Y:S02]  /*3c30*/  FADD.FTZ R61, R61, R26 ;  /* 0x0000001a3d3d7221 */ /* 0x000fe40000010000 */
[----:B------:R-:W-:Y:S02]  /*3c40*/  F2FP.SATFINITE.E4M3.F32.PACK_AB_MERGE_C R185, R36, R25, R29 ;  /* 0x0000001924b9723e */ /* 0x000fe4000480701d */
[----:B------:R-:W-:Y:S01]  /*3c50*/  FADD.FTZ R0, R0, R61 ;  /* 0x0000003d00007221 */ /* 0x000fe20000010000 */
[----:B------:R-:W-:Y:S01]  /*3c60*/  MUFU.EX2 R33, R33 ;  /* 0x0000002100217308 */ /* 0x000fe20000000800 */
[----:B0-----:R-:W-:-:S02]  /*3c70*/  FADD.FTZ R15, R3, R18 ;  /* 0x00000012030f7221 */ /* 0x001fc40000010000 */
[----:B------:R-:W-:-:S05]  /*3c80*/  FADD.FTZ R0, R37, R0 ;  /* 0x0000000025007221 */ /* 0x000fca0000010000 */
[----:B------:R-:W0:Y:S01]  /*3c90*/  MUFU.EX2 R8, R8 ;  /* 0x0000000800087308 */ /* 0x000e220000000800 */
[----:B-1----:R-:W-:Y:S01]  /*3ca0*/  FADD.FTZ R14, R10, R15 ;  /* 0x0000000f0a0e7221 */ /* 0x002fe20000010000 */
[----:B0-----:R-:W-:-:S03]  /*3cb0*/  F2FP.SATFINITE.E4M3.F32.PACK_AB_MERGE_C R15, R8, R33, RZ ;  /* 0x00000021080f723e */ /* 0x001fc600048070ff */
[----:B------:R-:W-:Y:S01]  /*3cc0*/  FADD.FTZ R33, R33, R14 ;  /* 0x0000000e21217221 */ /* 0x000fe20000010000 */
[----:B------:R-:W-:-:S03]  /*3cd0*/  F2FP.SATFINITE.E4M3.F32.PACK_AB_MERGE_C R187, R10, R3, R15 ;  /* 0x000000030abb723e */ /* 0x000fc6000480700f */
[----:B------:R-:W-:Y:S01]  /*3ce0*/  FADD.FTZ R3, R8, R33 ;  /* 0x0000002108037221 */ /* 0x000fe20000010000 */
[----:B------:R-:W-:Y:S06]  /*3cf0*/  @!P6 BRA `(.L_x_971) ;  /* 0x000000000044e947 */ /* 0x000fec0003800000 */
[----:B------:R-:W-:Y:S01]  /*3d00*/  ISETP.LT.AND P0, PT, RZ, UR43, PT ;  /* 0x0000002bff007c0c */ /* 0x000fe2000bf01270 */
[----:B------:R-:W-:-:S06]  /*3d10*/  UIADD3 UR6, UR43, -0x1, URZ ;  /* 0xffffffff2b067890 */ /* 0x000fcc000fffe03f */
[----:B------:R-:W-:-:S06]  /*3d20*/  IMAD.U32 R8, RZ, RZ, UR6 ;  /* 0x00000006ff087e24 */ /* 0x000fcc000f8e00ff */
[----:B------:R-:W-:Y:S05]  /*3d30*/  @P0 BRA `(.L_x_972) ;  /* 0x00000000001c0947 */ /* 0x000fea0003800000 */
[----:B------:R-:W-:Y:S01]  /*3d40*/  ISETP.NE.AND P0, PT, R13, 0x1, PT ;  /* 0x000000010d00780c */ /* 0x000fe20003f05270 */
[----:B------:R-:W-:-:S12]  /*3d50*/  IMAD R15, RZ, RZ, -UR43 ;  /* 0x8000002bff0f7e24 */ /* 0x000fd8000f8e02ff */
[----:B------:R-:W0:Y:S02]  /*3d60*/  @P0 LDC.64 R18, c[0x0][0x9e8] ;  /* 0x00027a00ff120b82 */ /* 0x000e240000000a00 */
[----:B0-----:R-:W-:-:S05]  /*3d70*/  @P0 IMAD.HI.U32 R8, R15, R18, RZ ;  /* 0x000000120f080227 */ /* 0x001fca00078e00ff */
[----:B------:R-:W-:-:S04]  /*3d80*/  @P0 SHF.R.U32.HI R15, RZ, R19, R8 ;  /* 0x00000013ff0f0219 */ /* 0x000fc80000011608 */
[----:B------:R-:W-:Y:S01]  /*3d90*/  LOP3.LUT R8, RZ, R15, RZ, 0x33, !PT ;  /* 0x0000000fff087212 */ /* 0x000fe200078e33ff */
[----:B------:R-:W-:Y:S06]  /*3da0*/  BRA `(.L_x_973) ;  /* 0x0000000000107947 */ /* 0x000fec0003800000 */
.L_x_972:
[----:B------:R-:W-:-:S13]  /*3db0*/  ISETP.NE.AND P0, PT, R13, 0x1, PT ;  /* 0x000000010d00780c */ /* 0x000fda0003f05270 */
[----:B------:R-:W0:Y:S02]  /*3dc0*/  @P0 LDC.64 R14, c[0x0][0x9e8] ;  /* 0x00027a00ff0e0b82 */ /* 0x000e240000000a00 */
[----:B0-----:R-:W-:-:S05]  /*3dd0*/  @P0 IMAD.HI.U32 R10, R8, R14, RZ ;  /* 0x0000000e080a0227 */ /* 0x001fca00078e00ff */
[----:B------:R-:W-:-:S07]  /*3de0*/  @P0 SHF.R.U32.HI R8, RZ, R15, R10 ;  /* 0x0000000fff080219 */ /* 0x000fce000001160a */
.L_x_973:
[----:B------:R-:W-:-:S05]  /*3df0*/  IMAD R13, R8, R13, R13 ;  /* 0x0000000d080d7224 */ /* 0x000fca00078e020d */
[----:B------:R-:W-:-:S07]  /*3e00*/  VIMNMX R12, R12, R13, PT ;  /* 0x0000000d0c0c7248 */ /* 0x000fce0003fe0100 */
.L_x_971:
[----:B------:R-:W-:Y:S01]  /*3e10*/  SHF.R.S32.HI R13, RZ, 0x1f, R12 ;  /* 0x0000001fff0d7819 */ /* 0x000fe2000001140c */
[----:B------:R-:W0:Y:S01]  /*3e20*/  S2UR UR43, SR_CgaCtaId ;  /* 0x00000000002b79c3 */ /* 0x000e220000008800 */
[----:B------:R-:W-:Y:S01]  /*3e30*/  UMOV UR49, URZ ;  /* 0x0000003f00317c82 */ /* 0x000fe20008000000 */
[----:B------:R-:W-:Y:S01]  /*3e40*/  UMOV UR47, URZ ;  /* 0x0000003f002f7c82 */ /* 0x000fe20008000000 */
[----:B------:R-:W-:Y:S02]  /*3e50*/  LEA.HI R13, R13, R12, RZ, 0x6 ;  /* 0x0000000c0d0d7211 */ /* 0x000fe400078f30ff */
[----:B------:R-:W-:Y:S02]  /*3e60*/  CS2R R24, SRZ ;  /* 0x0000000000187805 */ /* 0x000fe4000001ff00 */
[----:B------:R-:W-:Y:S02]  /*3e70*/  CS2R R26, SRZ ;  /* 0x00000000001a7805 */ /* 0x000fe4000001ff00 */
[----:B------:R-:W-:-:S02]  /*3e80*/  CS2R R28, SRZ ;  /* 0x00000000001c7805 */ /* 0x000fc4000001ff00 */
[----:B------:R-:W-:Y:S02]  /*3e90*/  SHF.R.S32.HI R13, RZ, 0x6, R13 ;  /* 0x00000006ff0d7819 */ /* 0x000fe4000001140d */
[----:B------:R-:W-:Y:S02]  /*3ea0*/  CS2R R30, SRZ ;  /* 0x00000000001e7805 */ /* 0x000fe4000001ff00 */
[----:B------:R-:W-:Y:S02]  /*3eb0*/  CS2R R32, SRZ ;  /* 0x0000000000207805 */ /* 0x000fe4000001ff00 */
[----:B------:R-:W-:Y:S02]  /*3ec0*/  CS2R R34, SRZ ;  /* 0x0000000000227805 */ /* 0x000fe4000001ff00 */
[----:B------:R-:W-:Y:S02]  /*3ed0*/  VIMNMX R8, R16, R13, !PT ;  /* 0x0000000d10087248 */ /* 0x000fe40007fe0100 */
[----:B------:R-:W-:-:S02]  /*3ee0*/  CS2R R36, SRZ ;  /* 0x0000000000247805 */ /* 0x000fc4000001ff00 */
[----:B------:R-:W-:Y:S02]  /*3ef0*/  CS2R R38, SRZ ;  /* 0x0000000000267805 */ /* 0x000fe4000001ff00 */
[----:B------:R-:W-:Y:S02]  /*3f00*/  CS2R R40, SRZ ;  /* 0x0000000000287805 */ /* 0x000fe4000001ff00 */
[----:B------:R-:W-:Y:S02]  /*3f10*/  ISETP.LE.AND P0, PT, R8, UR50, PT ;  /* 0x0000003208007c0c */ /* 0x000fe4000bf03270 */
        /* <DEDUP_REMOVED lines=55> */
[----:B0-----:R-:W-:Y:S06]  /*4290*/  @!P0 BRA `(.L_x_974) ;  /* 0x00000028001c8947 */ /* 0x001fec0003800000 */
        /* <DEDUP_REMOVED lines=64> */
[----:B------:R-:W-:Y:S01]  /*46a0*/  UMOV UR52, URZ ;  /* 0x0000003f00347c82 */ /* 0x000fe20008000000 */
[----:B------:R-:W-:Y:S01]  /*46b0*/  UMOV UR51, URZ ;  /* 0x0000003f00337c82 */ /* 0x000fe20008000000 */
[----:B------:R-:W-:Y:S01]  /*46c0*/  ULDC UR55, c[0x0][0x9e4] ;  /* 0x0002790000377ab9 */ /* 0x000fe20000000800 */
[----:B------:R-:W-:Y:S01]  /*46d0*/  ULDC UR53, c[0x0][0x288] ;  /* 0x0000a20000357ab9 */ /* 0x000fe20000000800 */
[----:B------:R-:W-:Y:S01]  /*46e0*/  ULDC UR54, c[0x0][0x2f0] ;  /* 0x0000bc0000367ab9 */ /* 0x000fe20000000800 */
[----:B------:R-:W-:-:S05]  /*46f0*/  ULDC UR56, c[0x0][0x9e0] ;  /* 0x0002780000387ab9 */ /* 0x000fca0000000800 */
.L_x_992:
[----:B------:R-:W-:Y:S01]  /*4700*/  UIADD3 UR49, UR51, 0x1, URZ ;  /* 0x0000000133317890 */ /* 0x000fe2000fffe03f */
[----:B------:R-:W-:-:S03]  /*4710*/  ISETP.NE.AND P1, PT, RZ, UR40, PT ;  /* 0x00000028ff007c0c */ /* 0x000fc6000bf25270 */
[----:B------:R-:W-:-:S04]  /*4720*/  UISETP.NE.AND UP1, UPT, UR49, 0x2, UPT ;  /* 0x000000023100788c */ /* 0x000fc8000bf25270 */
[----:B------:R-:W-:Y:S02]  /*4730*/  USEL UR47, URZ, 0x1, UP1 ;  /* 0x000000013f2f7887 */ /* 0x000fe40008800000 */
[----:B------:R-:W-:Y:S02]  /*4740*/  USEL UR49, UR49, URZ, UP1 ;  /* 0x0000003f31317287 */ /* 0x000fe40008800000 */
[----:B------:R-:W-:Y:S02]  /*4750*/  ULOP3.LUT UR47, UR52, UR47, URZ, 0x3c, !UPT ;  /* 0x0000002f342f7292 */ /* 0x000fe4000f8e3c3f */
[----:B------:R-:W-:Y:S10]  /*4760*/  @P1 BRA `(.L_x_975) ;  /* 0x00000000002c1947 */ /* 0x000ff40003800000 */
[----:B------:R-:W-:Y:S05]  /*4770*/  @!P4 BRA `(.L_x_976) ;  /* 0x000000000004c947 */ /* 0x000fea0003800000 */
[----:B------:R-:W-:Y:S01]  /*4780*/  BPT.TRAP 0x1 ;  /* 0x000000040000795c */ /* 0x000fe20000300000 */
.L_x_976:
[----:B------:R-:W-:Y:S01]  /*4790*/  ULEA UR6, UR49, UR41, 0x3 ;  /* 0x0000002931067291 */ /* 0x000fe2000f8e183f */
[----:B------:R-:W-:-:S05]  /*47a0*/  IMAD.U32 R10, RZ, RZ, UR47 ;  /* 0x0000002fff0a7e24 */ /* 0x000fca000f8e00ff */
[----:B------:R-:W-:-:S04]  /*47b0*/  SHF.L.U32 R10, R10, 0x1f, RZ ;  /* 0x0000001f0a0a7819 */ /* 0x000fc800000006ff */
[----:B------:R0:W1:Y:S01]  /*47c0*/  SYNCS.PHASECHK.TRANS64.TRYWAIT P0, [UR6+0x20830], R10 ;  /* 0x0208300aff0075a7 */ /* 0x0000620008000146 */
[----:B------:R-:W-:Y:S05]  /*47d0*/  @!P4 BRA `(.L_x_977) ;  /* 0x000000000004c947 */ /* 0x000fea0003800000 */
[----:B------:R-:W-:Y:S01]  /*47e0*/  BPT.TRAP 0x1 ;  /* 0x000000040000795c */ /* 0x000fe20000300000 */
.L_x_977:
[----:B-1----:R-:W-:Y:S05]  /*47f0*/  @P0 BRA `(.L_x_975) ;  /* 0x0000000000080947 */ /* 0x002fea0003800000 */
[----:B------:R-:W1:Y:S02]  /*4800*/  SYNCS.PHASECHK.TRANS64.TRYWAIT P0, [UR6+0x20830], R10 ;  /* 0x0208300aff0075a7 */ /* 0x000e640008000146 */
[----:B-1----:R-:W-:Y:S05]  /*4810*/  @!P0 BRA `(.L_x_978) ;  /* 0x000000ec00488947 */ /* 0x002fea0003800000 */
.L_x_975:
[----:B01----:R-:W-:Y:S01]  /*4820*/  VIADD R10, R17, 0x8 ;  /* 0x00000008110a7836 */ /* 0x003fe20000000000 */
[----:B------:R-:W-:Y:S01]  /*4830*/  R2UR UR32, R4 ;  /* 0x00000000042072ca */ /* 0x000fe200000e0000 */
[----:B------:R-:W-:Y:S01]  /*4840*/  ULEA UR34, UR49, UR46, 0xa ;  /* 0x0000002e31227291 */ /* 0x000fe2000f8e503f */
[----:B------:R-:W-:Y:S01]  /*4850*/  R2UR UR33, R5 ;  /* 0x00000000052172ca */ /* 0x000fe200000e0000 */
[----:B------:R-:W-:Y:S01]  /*4860*/  UMOV UR35, 0x40000040 ;  /* 0x4000004000237882 */ /* 0x000fe20000000000 */
[----:B------:R0:W-:Y:S01]  /*4870*/  BAR.SYNC.DEFER_BLOCKING R10, 0x100 ;  /* 0x0004000a0000751d */ /* 0x0001e20000010000 */
[----:B------:R-:W-:Y:S02]  /*4880*/  UIADD3 UR6, UR34, 0x2, URZ ;  /* 0x0000000222067890 */ /* 0x000fe4000fffe03f */
[----:B------:R-:W-:Y:S02]  /*4890*/  UIADD3 UR10, UR34, 0x4, URZ ;  /* 0x00000004220a7890 */ /* 0x000fe4000fffe03f */
[----:B------:R-:W-:Y:S01]  /*48a0*/  UIADD3 UR14, UR34, 0x6, URZ ;  /* 0x00000006220e7890 */ /* 0x000fe2000fffe03f */
[----:B------:R-:W-:Y:S01]  /*48b0*/  UMOV UR7, 0x40000040 ;  /* 0x4000004000077882 */ /* 0x000fe20000000000 */
[----:B------:R-:W-:Y:S01]  /*48c0*/  UMOV UR11, 0x40000040 ;  /* 0x40000040000b7882 */ /* 0x000fe20000000000 */
[----:B------:R-:W-:Y:S01]  /*48d0*/  UMOV UR15, 0x40000040 ;  /* 0x40000040000f7882 */ /* 0x000fe20000000000 */
[----:B------:R-:W-:Y:S01]  /*48e0*/  UIADD3 UR18, UR34, 0x200, URZ ;  /* 0x0000020022127890 */ /* 0x000fe2000fffe03f */
[----:B------:R-:W-:Y:S01]  /*48f0*/  UMOV UR19, 0x40000040 ;  /* 0x4000004000137882 */ /* 0x000fe20000000000 */
[----:B------:R-:W-:Y:S01]  /*4900*/  UIADD3 UR22, UR34, 0x202, URZ ;  /* 0x0000020222167890 */ /* 0x000fe2000fffe03f */
[----:B------:R-:W-:Y:S01]  /*4910*/  UMOV UR23, 0x40000040 ;  /* 0x4000004000177882 */ /* 0x000fe20000000000 */
[----:B------:R-:W-:Y:S01]  /*4920*/  UIADD3 UR26, UR34, 0x204, URZ ;  /* 0x00000204221a7890 */ /* 0x000fe2000fffe03f */
[----:B------:R-:W-:Y:S01]  /*4930*/  UMOV UR27, 0x40000040 ;  /* 0x40000040001b7882 */ /* 0x000fe20000000000 */
[----:B------:R-:W-:Y:S01]  /*4940*/  UIADD3 UR30, UR34, 0x206, URZ ;  /* 0x00000206221e7890 */ /* 0x000fe2000fffe03f */
[----:B------:R-:W-:Y:S01]  /*4950*/  UMOV UR31, 0x40000040 ;  /* 0x40000040001f7882 */ /* 0x000fe20000000000 */
[----:B------:R-:W-:-:S06]  /*4960*/  WARPGROUP.ARRIVE ;  /* 0x00000000000079c5 */ /* 0x000fcc0000000000 */
[----:B------:R-:W-:Y:S03]  /*4970*/  QGMMA.64x64x32.F32.E4M3.E4M3 R152, gdesc[UR32], RZ, !UPT, gsb0 ;  /* 0x00e00000209879f3 */ /* 0x000fe6000c0008ff */
        /* <DEDUP_REMOVED lines=22> */
[----:B0-----:R-:W-:Y:S05]  /*4ae0*/  @P1 BRA `(.L_x_979) ;  /* 0x00000000002c1947 */ /* 0x001fea0003800000 */
[----:B------:R-:W-:Y:S05]  /*4af0*/  @!P4 BRA `(.L_x_980) ;  /* 0x000000000004c947 */ /* 0x000fea0003800000 */
[----:B------:R-:W-:Y:S01]  /*4b00*/  BPT.TRAP 0x1 ;  /* 0x000000040000795c */ /* 0x000fe20000300000 */
.L_x_980:
[----:B------:R-:W-:Y:S01]  /*4b10*/  ULEA UR6, UR51, UR41, 0x3 ;  /* 0x0000002933067291 */ /* 0x000fe2000f8e183f */
[----:B------:R-:W-:-:S05]  /*4b20*/  IMAD.U32 R10, RZ, RZ, UR52 ;  /* 0x00000034ff0a7e24 */ /* 0x000fca000f8e00ff */
[----:B------:R-:W-:-:S04]  /*4b30*/  SHF.L.U32 R10, R10, 0x1f, RZ ;  /* 0x0000001f0a0a7819 */ /* 0x000fc800000006ff */
[----:B------:R0:W1:Y:S01]  /*4b40*/  SYNCS.PHASECHK.TRANS64.TRYWAIT P0, [UR6+0x20850], R10 ;  /* 0x0208500aff0075a7 */ /* 0x0000620008000146 */
[----:B------:R-:W-:Y:S05]  /*4b50*/  @!P4 BRA `(.L_x_981) ;  /* 0x000000000004c947 */ /* 0x000fea0003800000 */
[----:B------:R-:W-:Y:S01]  /*4b60*/  BPT.TRAP 0x1 ;  /* 0x000000040000795c */ /* 0x000fe20000300000 */
.L_x_981:
[----:B-1----:R-:W-:Y:S05]  /*4b70*/  @P0 BRA `(.L_x_979) ;  /* 0x0000000000080947 */ /* 0x002fea0003800000 */
[----:B------:R-:W1:Y:S02]  /*4b80*/  SYNCS.PHASECHK.TRANS64.TRYWAIT P0, [UR6+0x20850], R10 ;  /* 0x0208500aff0075a7 */ /* 0x000e640008000146 */
[----:B-1----:R-:W-:Y:S05]  /*4b90*/  @!P0 BRA `(.L_x_982) ;  /* 0x000000e800808947 */ /* 0x002fea0003800000 */
.L_x_979:
[----:B------:R-:W-:Y:S01]  /*4ba0*/  UIADD3 UR6, UR41, 0x400, URZ ;  /* 0x0000040029067890 */ /* 0x000fe2000fffe03f */
[----:B------:R-:W-:Y:S01]  /*4bb0*/  WARPGROUP.ARRIVE ;  /* 0x00000000000079c5 */ /* 0x000fe20000000000 */
[----:B------:R-:W-:Y:S01]  /*4bc0*/  UMOV UR7, 0x80000020 ;  /* 0x8000002000077882 */ /* 0x000fe20000000000 */
[----:B------:R-:W-:Y:S01]  /*4bd0*/  PLOP3.LUT P0, PT, PT, PT, UP0, 0x80, 0x0 ;  /* 0x000000000000781c */ /* 0x000fe20003f0f008 */
[----:B------:R-:W-:Y:S01]  /*4be0*/  USHF.R.U32.HI UR6, URZ, 0x4, UR6 ;  /* 0x000000043f067899 */ /* 0x000fe20008011606 */
[----:B------:R-:W-:Y:S01]  /*4bf0*/  PLOP3.LUT P1, PT, PT, PT, UP0, 0x80, 0x0 ;  /* 0x000000000000781c */ /* 0x000fe20003f2f008 */
[----:B------:R-:W-:Y:S01]  /*4c00*/  @UP0 ULDC UR10, c[0x0][0x450] ;  /* 0x00011400000a0ab9 */ /* 0x000fe20000000800 */
[----:B------:R-:W-:Y:S01]  /*4c10*/  IMAD.MOV.U32 R14, RZ, RZ, R7 ;  /* 0x000000ffff0e7224 */ /* 0x000fe200078e0007 */
[----:B------:R-:W-:Y:S01]  /*4c20*/  ULOP3.LUT UR6, UR6, 0x3fff, URZ, 0xc0, !UPT ;  /* 0x00003fff06067892 */ /* 0x000fe2000f8ec03f */
[----:B------:R-:W-:Y:S02]  /*4c30*/  IMAD.U32 R12, RZ, RZ, UR49 ;  /* 0x00000031ff0c7e24 */ /* 0x000fe4000f8e00ff */
[----:B------:R-:W-:Y:S01]  /*4c40*/  IMAD.U32 R18, RZ, RZ, UR54 ;  /* 0x00000036ff127e24 */ /* 0x000fe2000f8e00ff */
[----:B------:R-:W-:-:S02]  /*4c50*/  ULOP3.LUT UR6, UR6, 0x10000, URZ, 0xfc, !UPT ;  /* 0x0001000006067892 */ /* 0x000fc4000f8efc3f */
[----:B------:R-:W-:Y:S02]  /*4c60*/  @!P5 LEA R12, R12, UR41, 0x3 ;  /* 0x000000290c0cdc11 */ /* 0x000fe4000f8e18ff */
[----:B------:R-:W-:-:S03]  /*4c70*/  ULEA UR6, UR51, UR6, 0xa ;  /* 0x0000000633067291 */ /* 0x000fc6000f8e503f */
[----:B------:R-:W-:-:S05]  /*4c80*/  @!P5 VIADD R12, R12, 0x20840 ;  /* 0x000208400c0cd836 */ /* 0x000fca0000000000 */
[----:B------:R-:W-:Y:S01]  /*4c90*/  @!P5 PRMT R12, RZ, 0x654, R12 ;  /* 0x00000654ff0cd816 */ /* 0x000fe2000000000c */
[----:B------:R-:W-:Y:S01]  /*4ca0*/  QGMMA.64x256x32.F32.E4M3.E4M3 R24, R188, gdesc[UR4], R24, gsb0 ;  /* 0x03e00004bc187df3 */ /* 0x000fe20008000818 */
[----:B------:R-:W-:Y:S01]  /*4cb0*/  UIADD3 UR6, UR6, 0x2, URZ ;  /* 0x0000000206067890 */ /* 0x000fe2000fffe03f */
[----:B------:R-:W-:Y:S01]  /*4cc0*/  UMOV UR7, 0x80000020 ;  /* 0x8000002000077882 */ /* 0x000fe20000000000 */
[----:B------:R-:W-:Y:S02]  /*4cd0*/  WARPGROUP.DEPBAR.LE gsb0, 0x0 ;  /* 0x00008000000079c5 */ /* 0x000fe40000010000 */
[----:B------:R-:W-:-:S15]  /*4ce0*/  WARPGROUP.ARRIVE ;  /* 0x00000000000079c5 */ /* 0x000fde0000000000 */
[----:B------:R-:W-:-:S08]  /*4cf0*/  NOP ;  /* 0x0000000000007918 */ /* 0x000fd00000000000 */
[----:B------:R-:W-:Y:S01]  /*4d00*/  QGMMA.64x256x32.F32.E4M3.E4M3 R24, R184, gdesc[UR4], R24, gsb0 ;  /* 0x03e00004b8187df3 */ /* 0x000fe20008000818 */
[----:B------:R-:W-:Y:S01]  /*4d10*/  @UP0 ULDC UR6, c[0x0][0x44c] ;  /* 0x0001130000060ab9 */ /* 0x000fe20000000800 */
[----:B------:R-:W-:Y:S01]  /*4d20*/  USHF.L.U32 UR7, UR50, 0x6, URZ ;  /* 0x0000000632077899 */ /* 0x000fe2000800063f */
[----:B01----:R-:W-:-:S03]  /*4d30*/  @P0 IMAD.HI.U32 R10, R7, UR6, RZ ;  /* 0x00000006070a0c27 */ /* 0x003fc6000f8e00ff */
[----:B------:R-:W-:Y:S02]  /*4d40*/  UIADD3 UR6, -UR7, 0x1, URZ ;  /* 0x0000000107067890 */ /* 0x000fe4000fffe13f */
[----:B------:R-:W-:Y:S02]  /*4d50*/  @P1 SHF.R.U32.HI R14, RZ, UR10, R10 ;  /* 0x0000000aff0e1c19 */ /* 0x000fe4000801160a */
[----:B------:R-:W-:Y:S02]  /*4d60*/  IADD3 R10, -R17, 0xb, RZ ;  /* 0x0000000b110a7810 */ /* 0x000fe40007ffe1ff */
[----:B------:R-:W-:Y:S01]  /*4d70*/  IMAD.U32 R13, RZ, RZ, UR6 ;  /* 0x00000006ff0d7e24 */ /* 0x000fe2000f8e00ff */
[----:B------:R-:W0:Y:S03]  /*4d80*/  SHFL.IDX PT, R15, R14, RZ, 0x1c1f ;  /* 0x001c1fff0e0f7589 */ /* 0x000e2600000e0000 */
[----:B------:R-:W-:-:S04]  /*4d90*/  IMAD R13, R6, -0x2, R13 ;  /* 0xfffffffe060d7824 */ /* 0x000fc800078e020d */
[----:B------:R-:W-:-:S04]  /*4da0*/  IMAD R13, R18, UR39, R13 ;  /* 0x00000027120d7c24 */ /* 0x000fc8000f8e020d */
[----:B------:R-:W-:-:S04]  /*4db0*/  VIADD R13, R13, -UR53 ;  /* 0x800000350d0d7c36 */ /* 0x000fc80008000000 */
[C---:B------:R-:W-:Y:S02]  /*4dc0*/  VIADD R20, R13.reuse, UR56 ;  /* 0x000000380d147c36 */ /* 0x040fe40008000000 */
[----:B------:R-:W-:-:S04]  /*4dd0*/  VIADD R22, R13, UR48 ;  /* 0x000000300d167c36 */ /* 0x000fc80008000000 */
[--C-:B0-----:R-:W-:Y:S01]  /*4de0*/  IMAD.IADD R18, R22, 0x1, R15.reuse ;  /* 0x0000000116127824 */ /* 0x101fe200078e020f */
[----:B------:R-:W-:Y:S02]  /*4df0*/  WARPGROUP.DEPBAR.LE gsb0, 0x0 ;  /* 0x00008000000079c5 */ /* 0x000fe40000010000 */
[----:B------:R0:W-:Y:S06]  /*4e00*/  BAR.ARV R10, 0x100 ;  /* 0x0004000a0000751d */ /* 0x0001ec0000002000 */
[----:B------:R1:W-:Y:S02]  /*4e10*/  @!P5 SYNCS.ARRIVE.TRANS64.RED.A1T0 RZ, [R12+URZ], RZ ;  /* 0x000000ff0cffd9a7 */ /* 0x0003e4000810043f */
[----:B-1----:R-:W-:Y:S01]  /*4e20*/  IMAD.IADD R12, R20, 0x1, R15 ;  /* 0x00000001140c7824 */ /* 0x002fe200078e020f */
[----:B0-----:R-:W-:Y:S06]  /*4e30*/  @!P6 BRA `(.L_x_983) ;  /* 0x000000000060e947 */ /* 0x001fec0003800000 */
[----:B------:R-:W-:Y:S01]  /*4e40*/  IMAD.U32 R10, RZ, RZ, UR54 ;  /* 0x00000036ff0a7e24 */ /* 0x000fe2000f8e00ff */
[----:B------:R-:W-:Y:S03]  /*4e50*/  BSSY B0, `(.L_x_984) ;  /* 0x0000012000007945 */ /* 0x000fe60003800000 */
[----:B------:R-:W-:-:S04]  /*4e60*/  IMAD R10, R10, UR39, R15 ;  /* 0x000000270a0a7c24 */ /* 0x000fc8000f8e020f */
[----:B------:R-:W-:-:S05]  /*4e70*/  VIADD R13, R10, -UR53 ;  /* 0x800000350a0d7c36 */ /* 0x000fca0008000000 */
[----:B------:R-:W-:-:S13]  /*4e80*/  ISETP.GT.AND P0, PT, R13, -0x1, PT ;  /* 0xffffffff0d00780c */ /* 0x000fda0003f04270 */
[----:B------:R-:W-:Y:S05]  /*4e90*/  @P0 BRA `(.L_x_985) ;  /* 0x0000000000200947 */ /* 0x000fea0003800000 */
[----:B------:R-:W-:Y:S01]  /*4ea0*/  IMAD.U32 R184, RZ, RZ, UR55 ;  /* 0x00000037ffb87e24 */ /* 0x000fe2000f8e00ff */
[----:B------:R-:W-:-:S04]  /*4eb0*/  LOP3.LUT R13, RZ, R13, RZ, 0x33, !PT ;  /* 0x0000000dff0d7212 */ /* 0x000fc800078e33ff */
[----:B------:R-:W-:-:S13]  /*4ec0*/  ISETP.NE.AND P0, PT, R184, 0x1, PT ;  /* 0x00000001b800780c */ /* 0x000fda0003f05270 */
[----:B------:R-:W0:Y:S02]  /*4ed0*/  @P0 LDC.64 R186, c[0x0][0x9e8] ;  /* 0x00027a00ffba0b82 */ /* 0x000e240000000a00 */
[----:B0-----:R-:W-:-:S05]  /*4ee0*/  @P0 IMAD.HI.U32 R10, R13, R186, RZ ;  /* 0x000000ba0d0a0227 */ /* 0x001fca00078e00ff */
[----:B------:R-:W-:-:S04]  /*4ef0*/  @P0 SHF.R.U32.HI R13, RZ, R187, R10 ;  /* 0x000000bbff0d0219 */ /* 0x000fc8000001160a */
[----:B------:R-:W-:Y:S01]  /*4f00*/  LOP3.LUT R13, RZ, R13, RZ, 0x33, !PT ;  /* 0x0000000dff0d7212 */ /* 0x000fe200078e33ff */
[----:B------:R-:W-:Y:S06]  /*4f10*/  BRA `(.L_x_986) ;  /* 0x0000000000147947 */ /* 0x000fec0003800000 */
.L_x_985:
[----:B------:R-:W-:-:S05]  /*4f20*/  IMAD.U32 R184, RZ, RZ, UR55 ;  /* 0x00000037ffb87e24 */ /* 0x000fca000f8e00ff */
[----:B------:R-:W-:-:S13]  /*4f30*/  ISETP.NE.AND P0, PT, R184, 0x1, PT ;  /* 0x00000001b800780c */ /* 0x000fda0003f05270 */
[----:B------:R-:W0:Y:S02]  /*4f40*/  @P0 LDC.64 R186, c[0x0][0x9e8] ;  /* 0x00027a00ffba0b82 */ /* 0x000e240000000a00 */
[----:B0-----:R-:W-:-:S05]  /*4f50*/  @P0 IMAD.HI.U32 R10, R13, R186, RZ ;  /* 0x000000ba0d0a0227 */ /* 0x001fca00078e00ff */
[----:B------:R-:W-:-:S07]  /*4f60*/  @P0 SHF.R.U32.HI R13, RZ, R187, R10 ;  /* 0x000000bbff0d0219 */ /* 0x000fce000001160a */
.L_x_986:
[----:B------:R-:W-:Y:S05]  /*4f70*/  BSYNC B0 ;  /* 0x0000000000007941 */ /* 0x000fea0003800000 */
.L_x_984:
[----:B------:R-:W-:-:S04]  /*4f80*/  IMAD R13, R13, R184, -UR7 ;  /* 0x800000070d0d7e24 */ /* 0x000fc8000f8e02b8 */
[----:B------:R-:W-:-:S05]  /*4f90*/  IMAD R13, R6, -0x2, R13 ;  /* 0xfffffffe060d7824 */ /* 0x000fca00078e020d */
[----:B------:R-:W-:Y:S02]  /*4fa0*/  VIADDMNMX R12, R13, R184, R12, PT ;  /* 0x000000b80d0c7246 */ /* 0x000fe4000380010c */
[----:B------:R-:W-:-:S07]  /*4fb0*/  VIMNMX R18, R18, R13, !PT ;  /* 0x0000000d12127248 */ /* 0x000fce0007fe0100 */
.L_x_983:
[----:B------:R-:W-:Y:S01]  /*4fc0*/  UISETP.GT.AND UP1, UPT, UR50, -0x1, UPT ;  /* 0xffffffff3200788c */ /* 0x000fe2000bf24270 */
[----:B------:R-:W0:Y:S05]  /*4fd0*/  SHFL.IDX PT, R189, R14, 0x1, 0x1c1f ;  /* 0x003c1f000ebd7f89 */ /* 0x000e2a00000e0000 */
[----:B------:R-:W-:-:S04]  /*4fe0*/  PLOP3.LUT P0, PT, PT, PT, UP1, 0x80, 0x0 ;  /* 0x000000000000781c */ /* 0x000fc80003f0f018 */
[C---:B------:R-:W-:Y:S02]  /*4ff0*/  ISETP.GT.AND P1, PT, R18.reuse, RZ, P0 ;  /* 0x000000ff1200720c */ /* 0x040fe40000724270 */
[----:B------:R-:W-:Y:S02]  /*5000*/  ISETP.GT.AND P3, PT, R18, 0x1, P0 ;  /* 0x000000011200780c */ /* 0x000fe40000764270 */
[----:B------:R-:W-:Y:S02]  /*5010*/  ISETP.LT.OR P2, PT, R12, 0x1, P1 ;  /* 0x000000010c00780c */ /* 0x000fe40000f41670 */
[----:B------:R-:W-:Y:S02]  /*5020*/  ISETP.GT.AND P1, PT, R18, 0x8, P0 ;  /* 0x000000081200780c */ /* 0x000fe40000724270 */
[----:B------:R-:W-:Y:S02]  /*5030*/  FSEL R152, R152, -INF , !P2 ;  /* 0xff80000098987808 */ /* 0x000fe40005000000 */
[----:B------:R-:W-:-:S02]  /*5040*/  ISETP.GT.AND P2, PT, R18, 0x9, P0 ;  /* 0x000000091200780c */ /* 0x000fc40000744270 */
[C---:B------:R-:W-:Y:S02]  /*5050*/  ISETP.LT.OR P3, PT, R12.reuse, 0x2, P3 ;  /* 0x000000020c00780c */ /* 0x040fe40001f61670 */
[----:B------:R-:W-:Y:S01]  /*5060*/  ISETP.LT.OR P1, PT, R12, 0x9, P1 ;  /* 0x000000090c00780c */ /* 0x000fe20000f21670 */
[--C-:B0-----:R-:W-:Y:S01]  /*5070*/  IMAD.IADD R10, R20, 0x1, R189.reuse ;  /* 0x00000001140a7824 */ /* 0x101fe200078e02bd */
[----:B------:R-:W-:Y:S01]  /*5080*/  ISETP.LT.OR P2, PT, R12, 0xa, P2 ;  /* 0x0000000a0c00780c */ /* 0x000fe20001741670 */
[----:B------:R-:W-:Y:S01]  /*5090*/  IMAD.IADD R14, R22, 0x1, R189 ;  /* 0x00000001160e7824 */ /* 0x000fe200078e02bd */
[----:B------:R-:W-:Y:S02]  /*50a0*/  FSEL R187, R153, -INF , !P3 ;  /* 0xff80000099bb7808 */ /* 0x000fe40005800000 */
[----:B------:R-:W-:Y:S02]  /*50b0*/  FSEL R185, R156, -INF , !P1 ;  /* 0xff8000009cb97808 */ /* 0x000fe40004800000 */
[----:B------:R-:W-:-:S02]  /*50c0*/  FSEL R157, R157, -INF , !P2 ;  /* 0xff8000009d9d7808 */ /* 0x000fc40005000000 */
[C---:B------:R-:W-:Y:S02]  /*50d0*/  ISETP.GT.AND P3, PT, R18.reuse, 0x10, P0 ;  /* 0x000000101200780c */ /* 0x040fe40000764270 */
[C---:B------:R-:W-:Y:S02]  /*50e0*/  ISETP.GT.AND P1, PT, R18.reuse, 0x11, P0 ;  /* 0x000000111200780c */ /* 0x040fe40000724270 */
[----:B------:R-:W-:Y:S02]  /*50f0*/  ISETP.GT.AND P2, PT, R18, 0x18, P0 ;  /* 0x000000181200780c */ /* 0x000fe40000744270 */
[C---:B------:R-:W-:Y:S02]  /*5100*/  ISETP.LT.OR P3, PT, R12.reuse, 0x11, P3 ;  /* 0x000000110c00780c */ /* 0x040fe40001f61670 */
[C---:B------:R-:W-:Y:S02]  /*5110*/  ISETP.LT.OR P1, PT, R12.reuse, 0x12, P1 ;  /* 0x000000120c00780c */ /* 0x040fe40000f21670 */
[----:B------:R-:W-:-:S02]  /*5120*/  ISETP.LT.OR P2, PT, R12, 0x19, P2 ;  /* 0x000000190c00780c */ /* 0x000fc40001741670 */
[----:B------:R-:W-:Y:S02]  /*5130*/  FSEL R15, R160, -INF , !P3 ;  /* 0xff800000a00f7808 */ /* 0x000fe40005800000 */
[----:B------:R-:W-:Y:S02]  /*5140*/  FSEL R161, R161, -INF , !P1 ;  /* 0xff800000a1a17808 */ /* 0x000fe40004800000 */
[----:B------:R-:W-:Y:S02]  /*5150*/  FSEL R13, R164, -INF , !P2 ;  /* 0xff800000a40d7808 */ /* 0x000fe40005000000 */
[C---:B------:R-:W-:Y:S02]  /*5160*/  ISETP.GT.AND P3, PT, R18.reuse, 0x19, P0 ;  /* 0x000000191200780c */ /* 0x040fe40000764270 */
[C---:B------:R-:W-:Y:S02]  /*5170*/  ISETP.GT.AND P1, PT, R18.reuse, 0x20, P0 ;  /* 0x000000201200780c */ /* 0x040fe40000724270 */
[----:B------:R-:W-:-:S02]  /*5180*/  ISETP.GT.AND P2, PT, R18, 0x21, P0 ;  /* 0x000000211200780c */ /* 0x000fc40000744270 */
[C---:B------:R-:W-:Y:S02]  /*5190*/  ISETP.LT.OR P3, PT, R12.reuse, 0x1a, P3 ;  /* 0x0000001a0c00780c */ /* 0x040fe40001f61670 */
[C---:B------:R-:W-:Y:S02]  /*51a0*/  ISETP.LT.OR P1, PT, R12.reuse, 0x21, P1 ;  /* 0x000000210c00780c */ /* 0x040fe40000f21670 */
[----:B------:R-:W-:Y:S02]  /*51b0*/  ISETP.LT.OR P2, PT, R12, 0x22, P2 ;  /* 0x000000220c00780c */ /* 0x000fe40001741670 */
        /* <DEDUP_REMOVED lines=36> */
.L_x_989:
[----:B------:R-:W-:-:S05]  /*5400*/  IMAD.U32 R18, RZ, RZ, UR55 ;  /* 0x00000037ff127e24 */ /* 0x000fca000f8e00ff */
[----:B------:R-:W-:-:S13]  /*5410*/  ISETP.NE.AND P1, PT, R18, 0x1, PT ;  /* 0x000000011200780c */ /* 0x000fda0003f25270 */
[----:B------:R-:W0:Y:S02]  /*5420*/  @P1 LDC.64 R190, c[0x0][0x9e8] ;  /* 0x00027a00ffbe1b82 */ /* 0x000e240000000a00 */
[----:B0-----:R-:W-:-:S05]  /*5430*/  @P1 IMAD.HI.U32 R12, R189, R190, RZ ;  /* 0x000000bebd0c1227 */ /* 0x001fca00078e00ff */
[----:B------:R-:W-:-:S07]  /*5440*/  @P1 SHF.R.U32.HI R189, RZ, R191, R12 ;  /* 0x000000bfffbd1219 */ /* 0x000fce000001160c */
.L_x_990:
[----:B------:R-:W-:Y:S05]  /*5450*/  BSYNC B0 ;  /* 0x0000000000007941 */ /* 0x000fea0003800000 */
.L_x_988:
[----:B------:R-:W-:-:S04]  /*5460*/  IMAD R189, R189, R18, -UR7 ;  /* 0x80000007bdbd7e24 */ /* 0x000fc8000f8e0212 */
[----:B------:R-:W-:-:S05]  /*5470*/  IMAD R189, R6, -0x2, R189 ;  /* 0xfffffffe06bd7824 */ /* 0x000fca00078e02bd */
[----:B------:R-:W-:Y:S02]  /*5480*/  VIADDMNMX R10, R189, R18, R10, PT ;  /* 0x00000012bd0a7246 */ /* 0x000fe4000380010a */
[----:B------:R-:W-:-:S07]  /*5490*/  VIMNMX R14, R14, R189, !PT ;  /* 0x000000bd0e0e7248 */ /* 0x000fce0007fe0100 */
.L_x_987:
[----:B------:R-:W-:Y:S02]  /*54a0*/  FMNMX.FTZ R12, R152, R9, !PT ;  /* 0x00000009980c7209 */ /* 0x000fe40007810000 */
[----:B------:R-:W-:Y:S02]  /*54b0*/  ISETP.GT.AND P1, PT, R14, 0x1, P0 ;  /* 0x000000010e00780c */ /* 0x000fe40000724270 */
[----:B------:R-:W-:Y:S02]  /*54c0*/  FMNMX.FTZ R12, R187, R12, !PT ;  /* 0x0000000cbb0c7209 */ /* 0x000fe40007810000 */
[----:B------:R-:W-:Y:S02]  /*54d0*/  ISETP.LT.OR P1, PT, R10, 0x2, P1 ;  /* 0x000000020a00780c */ /* 0x000fe40000f21670 */
[----:B------:R-:W-:Y:S02]  /*54e0*/  FMNMX.FTZ R12, R185, R12, !PT ;  /* 0x0000000cb90c7209 */ /* 0x000fe40007810000 */
[----:B------:R-:W-:-:S02]  /*54f0*/  ISETP.GT.AND P2, PT, R14, 0x8, P0 ;  /* 0x000000080e00780c */ /* 0x000fc40000744270 */
[----:B------:R-:W-:Y:S02]  /*5500*/  FMNMX.FTZ R12, R157, R12, !PT ;  /* 0x0000000c9d0c7209 */ /* 0x000fe40007810000 */
[----:B------:R-:W-:Y:S02]  /*5510*/  ISETP.LT.OR P2, PT, R10, 0x9, P2 ;  /* 0x000000090a00780c */ /* 0x000fe40001741670 */
[----:B------:R-:W-:Y:S02]  /*5520*/  FMNMX.FTZ R12, R15, R12, !PT ;  /* 0x0000000c0f0c7209 */ /* 0x000fe40007810000 */
[----:B------:R-:W-:Y:S02]  /*5530*/  ISETP.GT.AND P3, PT, R14, 0x9, P0 ;  /* 0x000000090e00780c */ /* 0x000fe40000764270 */
[----:B------:R-:W-:Y:S02]  /*5540*/  FMNMX.FTZ R12, R161, R12, !PT ;  /* 0x0000000ca10c7209 */ /* 0x000fe40007810000 */
[----:B------:R-:W-:-:S02]  /*5550*/  FSEL R191, R158, -INF , !P2 ;  /* 0xff8000009ebf7808 */ /* 0x000fc40005000000 */
        /* <DEDUP_REMOVED lines=11> */
[----:B------:R-:W-:-:S02]  /*5610*/  ISETP.LT.OR P3, PT, R10, 0x12, P3 ;  /* 0x000000120a00780c */ /* 0x000fc40001f61670 */
[----:B------:R-:W-:Y:S02]  /*5620*/  FMNMX.FTZ R12, R23, R12, !PT ;  /* 0x0000000c170c7209 */ /* 0x000fe40007810000 */
[----:B------:R-:W-:Y:S02]  /*5630*/  FSEL R163, R163, -INF , !P3 ;  /* 0xff800000a3a37808 */ /* 0x000fe40005800000 */
[----:B------:R-:W-:Y:S02]  /*5640*/  FMNMX.FTZ R12, R177, R12, !PT ;  /* 0x0000000cb10c7209 */ /* 0x000fe40007810000 */
[----:B------:R-:W-:Y:S02]  /*5650*/  ISETP.GT.AND P3, PT, R14, 0x20, P0 ;  /* 0x000000200e00780c */ /* 0x000fe40000764270 */
[----:B------:R-:W-:Y:S02]  /*5660*/  FMNMX.FTZ R12, R153, R12, !PT ;  /* 0x0000000c990c7209 */ /* 0x000fe40007810000 */
[----:B------:R-:W-:-:S02]  /*5670*/  ISETP.LT.OR P3, PT, R10, 0x21, P3 ;  /* 0x000000210a00780c */ /* 0x000fc40001f61670 */
[----:B------:R-:W-:Y:S02]  /*5680*/  FMNMX.FTZ R12, R181, R12, !PT ;  /* 0x0000000cb50c7209 */ /* 0x000fe40007810000 */
[----:B------:R-:W-:-:S03]  /*5690*/  FSEL R197, R170, -INF , !P3 ;  /* 0xff800000aac57808 */ /* 0x000fc60005800000 */
[----:B------:R-:W0:Y:S02]  /*56a0*/  SHFL.BFLY PT, R189, R12, 0x2, 0x1f ;  /* 0x0c401f000cbd7f89 */ /* 0x000e2400000e0000 */
[----:B0-----:R-:W-:Y:S02]  /*56b0*/  FMNMX.FTZ R18, R12, R189, !PT ;  /* 0x000000bd0c127209 */ /* 0x001fe40007810000 */
[----:B------:R-:W-:Y:S02]  /*56c0*/  FSEL R189, R155, -INF , !P1 ;  /* 0xff8000009bbd7808 */ /* 0x000fe40004800000 */
[----:B------:R-:W-:Y:S01]  /*56d0*/  ISETP.GT.AND P1, PT, R14, RZ, P0 ;  /* 0x000000ff0e00720c */ /* 0x000fe20000724270 */
[----:B------:R-:W0:Y:S03]  /*56e0*/  SHFL.BFLY PT, R193, R18, 0x1, 0x1f ;  /* 0x0c201f0012c17f89 */ /* 0x000e2600000e0000 */
[----:B------:R-:W-:-:S04]  /*56f0*/  ISETP.LT.OR P1, PT, R10, 0x1, P1 ;  /* 0x000000010a00780c */ /* 0x000fc80000f21670 */
[----:B------:R-:W-:Y:S02]  /*5700*/  FSEL R154, R154, -INF , !P1 ;  /* 0xff8000009a9a7808 */ /* 0x000fe40004800000 */
[----:B------:R-:W-:Y:S02]  /*5710*/  ISETP.GT.AND P1, PT, R14, 0x18, P0 ;  /* 0x000000180e00780c */ /* 0x000fe40000724270 */
[----:B------:R-:W-:Y:S02]  /*5720*/  FMNMX.FTZ R12, R154, R11, !PT ;  /* 0x0000000b9a0c7209 */ /* 0x000fe40007810000 */
[----:B------:R-:W-:Y:S02]  /*5730*/  ISETP.LT.OR P1, PT, R10, 0x19, P1 ;  /* 0x000000190a00780c */ /* 0x000fe40000f21670 */
[----:B------:R-:W-:Y:S02]  /*5740*/  FMNMX.FTZ R12, R189, R12, !PT ;  /* 0x0000000cbd0c7209 */ /* 0x000fe40007810000 */
[----:B------:R-:W-:-:S02]  /*5750*/  FSEL R195, R166, -INF , !P1 ;  /* 0xff800000a6c37808 */ /* 0x000fc40004800000 */
[----:B------:R-:W-:Y:S02]  /*5760*/  FMNMX.FTZ R12, R191, R12, !PT ;  /* 0x0000000cbf0c7209 */ /* 0x000fe40007810000 */
[----:B------:R-:W-:Y:S02]  /*5770*/  ISETP.GT.AND P1, PT, R14, 0x21, P0 ;  /* 0x000000210e00780c */ /* 0x000fe40000724270 */
[----:B------:R-:W-:Y:S02]  /*5780*/  FMNMX.FTZ R12, R159, R12, !PT ;  /* 0x0000000c9f0c7209 */ /* 0x000fe40007810000 */
[----:B0-----:R-:W-:Y:S02]  /*5790*/  FMNMX.FTZ R155, R18, R193, !PT ;  /* 0x000000c1129b7209 */ /* 0x001fe40007810000 */
[----:B------:R-:W-:Y:S02]  /*57a0*/  FSEL R193, R162, -INF , !P2 ;  /* 0xff800000a2c17808 */ /* 0x000fe40005000000 */
[----:B------:R-:W-:Y:S01]  /*57b0*/  ISETP.GT.AND P2, PT, R14, 0x19, P0 ;  /* 0x000000190e00780c */ /* 0x000fe20000744270 */
[----:B------:R-:W-:-:S01]  /*57c0*/  FFMA.FTZ R18, R2, R155, -8 ;  /* 0xc100000002127423 */ /* 0x000fc2000001009b */
[----:B------:R-:W-:-:S02]  /*57d0*/  FMNMX.FTZ R12, R193, R12, !PT ;  /* 0x0000000cc10c7209 */ /* 0x000fc40007810000 */
[----:B------:R-:W-:Y:S02]  /*57e0*/  ISETP.LT.OR P2, PT, R10, 0x1a, P2 ;  /* 0x0000001a0a00780c */ /* 0x000fe40001741670 */
[----:B------:R-:W-:Y:S02]  /*57f0*/  FMNMX.FTZ R12, R163, R12, !PT ;  /* 0x0000000ca30c7209 */ /* 0x000fe40007810000 */
[----:B------:R-:W-:Y:S02]  /*5800*/  FSEL R167, R167, -INF , !P2 ;  /* 0xff800000a7a77808 */ /* 0x000fe40005000000 */
[----:B------:R-:W-:Y:S02]  /*5810*/  FMNMX.FTZ R12, R195, R12, !PT ;  /* 0x0000000cc30c7209 */ /* 0x000fe40007810000 */
[----:B------:R-:W-:Y:S02]  /*5820*/  ISETP.GT.AND P2, PT, R14, 0x28, P0 ;  /* 0x000000280e00780c */ /* 0x000fe40000744270 */
[----:B------:R-:W-:-:S02]  /*5830*/  ISETP.LT.OR P1, PT, R10, 0x22, P1 ;  /* 0x000000220a00780c */ /* 0x000fc40000f21670 */
[----:B------:R-:W-:Y:S02]  /*5840*/  FMNMX.FTZ R12, R167, R12, !PT ;  /* 0x0000000ca70c7209 */ /* 0x000fe40007810000 */
[----:B------:R-:W-:Y:S02]  /*5850*/  ISETP.LT.OR P2, PT, R10, 0x29, P2 ;  /* 0x000000290a00780c */ /* 0x000fe40001741670 */
[----:B------:R-:W-:Y:S02]  /*5860*/  FSEL R171, R171, -INF , !P1 ;  /* 0xff800000abab7808 */ /* 0x000fe40004800000 */
[----:B------:R-:W-:Y:S02]  /*5870*/  FSETP.NEU.FTZ.AND P3, PT, R155, -INF , PT ;  /* 0xff8000009b00780b */ /* 0x000fe40003f7d000 */
[----:B------:R-:W-:Y:S02]  /*5880*/  ISETP.GT.AND P1, PT, R14, 0x29, P0 ;  /* 0x000000290e00780c */ /* 0x000fe40000724270 */
[----:B------:R-:W-:-:S02]  /*5890*/  FMNMX.FTZ R12, R197, R12, !PT ;  /* 0x0000000cc50c7209 */ /* 0x000fc40007810000 */
[----:B------:R-:W-:Y:S02]  /*58a0*/  FSEL R199, R174, -INF , !P2 ;  /* 0xff800000aec77808 */ /* 0x000fe40005000000 */
[----:B------:R-:W-:Y:S02]  /*58b0*/  FSEL R162, R18, RZ, P3 ;  /* 0x000000ff12a27208 */ /* 0x000fe40001800000 */
[----:B------:R-:W-:Y:S02]  /*58c0*/  ISETP.GT.AND P2, PT, R14, 0x30, P0 ;  /* 0x000000300e00780c */ /* 0x000fe40000744270 */
[----:B------:R-:W-:Y:S01]  /*58d0*/  ISETP.LT.OR P1, PT, R10, 0x2a, P1 ;  /* 0x0000002a0a00780c */ /* 0x000fe20000f21670 */
[----:B------:R-:W-:-:S01]  /*58e0*/  FFMA.FTZ R20, R2, R187, -R162 ;  /* 0x000000bb02147223 */ /* 0x000fc200000108a2 */
[----:B------:R-:W-:Y:S01]  /*58f0*/  FMNMX.FTZ R18, R171, R12, !PT ;  /* 0x0000000cab127209 */ /* 0x000fe20007810000 */
[----:B------:R-:W-:-:S01]  /*5900*/  FFMA.FTZ R156, R2, R153, -R162 ;  /* 0x00000099029c7223 */ /* 0x000fc200000108a2 */
[----:B------:R-:W-:Y:S01]  /*5910*/  ISETP.LT.OR P2, PT, R10, 0x31, P2 ;  /* 0x000000310a00780c */ /* 0x000fe20001741670 */
[----:B------:R-:W-:-:S01]  /*5920*/  FFMA.FTZ R201, R2, R152, -R162 ;  /* 0x0000009802c97223 */ /* 0x000fc200000108a2 */
[----:B------:R-:W-:Y:S01]  /*5930*/  FSEL R175, R175, -INF , !P1 ;  /* 0xff800000afaf7808 */ /* 0x000fe20004800000 */
[----:B------:R0:W-:Y:S01]  /*5940*/  MUFU.EX2 R12, R20 ;  /* 0x00000014000c7308 */ /* 0x0001e20000000800 */
[----:B------:R-:W-:Y:S01]  /*5950*/  ISETP.GT.AND P1, PT, R14, 0x31, P0 ;  /* 0x000000310e00780c */ /* 0x000fe20000724270 */
[C-C-:B------:R-:W-:Y:S01]  /*5960*/  FFMA.FTZ R157, R2.reuse, R157, -R162.reuse ;  /* 0x0000009d029d7223 */ /* 0x140fe200000108a2 */
[----:B------:R-:W-:Y:S01]  /*5970*/  FMNMX.FTZ R18, R199, R18, !PT ;  /* 0x00000012c7127209 */ /* 0x000fe20007810000 */
[--C-:B------:R-:W-:Y:S01]  /*5980*/  FFMA.FTZ R13, R2, R13, -R162.reuse ;  /* 0x0000000d020d7223 */ /* 0x100fe200000108a2 */
[----:B------:R-:W-:Y:S01]  /*5990*/  FSEL R187, R178, -INF , !P2 ;  /* 0xff800000b2bb7808 */ /* 0x000fe20005000000 */
[--C-:B------:R-:W-:Y:S01]  /*59a0*/  FFMA.FTZ R19, R2, R19, -R162.reuse ;  /* 0x0000001302137223 */ /* 0x100fe200000108a2 */
[----:B------:R-:W-:Y:S01]  /*59b0*/  ISETP.GT.AND P2, PT, R14, 0x38, P0 ;  /* 0x000000380e00780c */ /* 0x000fe20000744270 */
[--C-:B------:R-:W-:Y:S01]  /*59c0*/  FFMA.FTZ R21, R2, R21, -R162.reuse ;  /* 0x0000001502157223 */ /* 0x100fe200000108a2 */
[----:B------:R-:W-:Y:S01]  /*59d0*/  ISETP.LT.OR P1, PT, R10, 0x32, P1 ;  /* 0x000000320a00780c */ /* 0x000fe20000f21670 */
[C-C-:B0-----:R-:W-:Y:S01]  /*59e0*/  FFMA.FTZ R20, R2.reuse, R169, -R162.reuse ;  /* 0x000000a902147223 */ /* 0x141fe200000108a2 */
[----:B------:R-:W-:Y:S01]  /*59f0*/  FMNMX.FTZ R18, R175, R18, !PT ;  /* 0x00000012af127209 */ /* 0x000fe20007810000 */
[--C-:B------:R-:W-:Y:S01]  /*5a00*/  FFMA.FTZ R23, R2, R23, -R162.reuse ;  /* 0x0000001702177223 */ /* 0x100fe200000108a2 */
[----:B------:R-:W-:Y:S01]  /*5a10*/  ISETP.GT.AND P0, PT, R14, 0x39, P0 ;  /* 0x000000390e00780c */ /* 0x000fe20000704270 */
[--C-:B------:R-:W-:Y:S01]  /*5a20*/  FFMA.FTZ R14, R2, R185, -R162.reuse ;  /* 0x000000b9020e7223 */ /* 0x100fe200000108a2 */
[----:B------:R-:W-:Y:S01]  /*5a30*/  ISETP.LT.OR P2, PT, R10, 0x39, P2 ;  /* 0x000000390a00780c */ /* 0x000fe20001741670 */
[----:B------:R-:W-:Y:S01]  /*5a40*/  FFMA.FTZ R152, R2, R177, -R162 ;  /* 0x000000b102987223 */ /* 0x000fe200000108a2 */
[----:B------:R-:W-:Y:S01]  /*5a50*/  FSEL R179, R179, -INF , !P1 ;  /* 0xff800000b3b37808 */ /* 0x000fe20004800000 */
[----:B------:R-:W-:Y:S01]  /*5a60*/  MUFU.EX2 R201, R201 ;  /* 0x000000c900c97308 */ /* 0x000fe20000000800 */
[----:B------:R-:W-:-:S02]  /*5a70*/  FMNMX.FTZ R18, R187, R18, !PT ;  /* 0x00000012bb127209 */ /* 0x000fc40007810000 */
[----:B------:R-:W-:Y:S01]  /*5a80*/  ISETP.LT.OR P0, PT, R10, 0x3a, P0 ;  /* 0x0000003a0a00780c */ /* 0x000fe20000701670 */
[----:B------:R-:W-:-:S01]  /*5a90*/  FFMA.FTZ R10, R2, R15, -R162 ;  /* 0x0000000f020a7223 */ /* 0x000fc200000108a2 */
[----:B------:R-:W-:Y:S01]  /*5aa0*/  FSEL R185, R182, -INF , !P2 ;  /* 0xff800000b6b97808 */ /* 0x000fe20005000000 */
[----:B------:R-:W-:-:S01]  /*5ab0*/  FFMA.FTZ R15, R2, R161, -R162 ;  /* 0x000000a1020f7223 */ /* 0x000fc200000108a2 */
[----:B------:R-:W-:Y:S01]  /*5ac0*/  FMNMX.FTZ R18, R179, R18, !PT ;  /* 0x00000012b3127209 */ /* 0x000fe20007810000 */
[----:B------:R-:W-:Y:S01]  /*5ad0*/  MUFU.EX2 R14, R14 ;  /* 0x0000000e000e7308 */ /* 0x000fe20000000800 */
[----:B------:R-:W-:Y:S02]  /*5ae0*/  FSEL R183, R183, -INF , !P0 ;  /* 0xff800000b7b77808 */ /* 0x000fe40004000000 */
[----:B------:R-:W-:Y:S02]  /*5af0*/  FMNMX.FTZ R18, R185, R18, !PT ;  /* 0x00000012b9127209 */ /* 0x000fe40007810000 */
[----:B------:R-:W-:-:S02]  /*5b00*/  FSEL R160, R155, RZ, P3 ;  /* 0x000000ff9ba07208 */ /* 0x000fc40001800000 */
[----:B------:R-:W-:Y:S01]  /*5b10*/  FMNMX.FTZ R22, R183, R18, !PT ;  /* 0x00000012b7167209 */ /* 0x000fe20007810000 */
[----:B------:R-:W-:-:S01]  /*5b20*/  FFMA.FTZ R18, R2, R165, -R162 ;  /* 0x000000a502127223 */ /* 0x000fc200000108a2 */
[----:B------:R-:W-:Y:S03]  /*5b30*/  MUFU.EX2 R157, R157 ;  /* 0x0000009d009d7308 */ /* 0x000fe60000000800 */
[----:B------:R-:W0:Y:S05]  /*5b40*/  SHFL.BFLY PT, R161, R22, 0x2, 0x1f ;  /* 0x0c401f0016a17f89 */ /* 0x000e2a00000e0000 */
[----:B------:R-:W-:Y:S08]  /*5b50*/  MUFU.EX2 R10, R10 ;  /* 0x0000000a000a7308 */ /* 0x000ff00000000800 */
[----:B------:R-:W-:Y:S08]  /*5b60*/  MUFU.EX2 R15, R15 ;  /* 0x0000000f000f7308 */ /* 0x000ff00000000800 */
[----:B------:R-:W-:Y:S01]  /*5b70*/  MUFU.EX2 R13, R13 ;  /* 0x0000000d000d7308 */ /* 0x000fe20000000800 */
[----:B0-----:R-:W-:Y:S01]  /*5b80*/  FMNMX.FTZ R161, R22, R161, !PT ;  /* 0x000000a116a17209 */ /* 0x001fe20007810000 */
[C-C-:B------:R-:W-:Y:S01]  /*5b90*/  FFMA.FTZ R22, R2.reuse, R173, -R162.reuse ;  /* 0x000000ad02167223 */ /* 0x140fe200000108a2 */
[----:B------:R-:W-:-:S03]  /*5ba0*/  FFMA.FTZ R162, R2, R181, -R162 ;  /* 0x000000b502a27223 */ /* 0x000fc600000108a2 */
[----:B------:R-:W0:Y:S02]  /*5bb0*/  SHFL.BFLY PT, R158, R161, 0x1, 0x1f ;  /* 0x0c201f00a19e7f89 */ /* 0x000e2400000e0000 */
[----:B------:R-:W-:Y:S08]  /*5bc0*/  MUFU.EX2 R18, R18 ;  /* 0x0000001200127308 */ /* 0x000ff00000000800 */
[----:B------:R-:W-:Y:S08]  /*5bd0*/  MUFU.EX2 R19, R19 ;  /* 0x0000001300137308 */ /* 0x000ff00000000800 */
[----:B------:R-:W-:Y:S01]  /*5be0*/  MUFU.EX2 R20, R20 ;  /* 0x0000001400147308 */ /* 0x000fe20000000800 */
[----:B0-----:R-:W-:Y:S01]  /*5bf0*/  FMNMX.FTZ R153, R161, R158, !PT ;  /* 0x0000009ea1997209 */ /* 0x001fe20007810000 */
[----:B------:R-:W-:-:S06]  /*5c00*/  FADD.FTZ R161, -R160, R9 ;  /* 0x00000009a0a17221 */ /* 0x000fcc0000010100 */
[----:B------:R-:W-:Y:S01]  /*5c10*/  MUFU.EX2 R21, R21 ;  /* 0x0000001500157308 */ /* 0x000fe20000000800 */
[----:B------:R-:W-:Y:S01]  /*5c20*/  FSETP.NEU.FTZ.AND P0, PT, R153, -INF , PT ;  /* 0xff8000009900780b */ /* 0x000fe20003f1d000 */
[C---:B------:R-:W-:Y:S01]  /*5c30*/  FFMA.FTZ R160, R2.reuse, R153, -8 ;  /* 0xc100000002a07423 */ /* 0x040fe20000010099 */
[----:B------:R-:W-:-:S05]  /*5c40*/  FMUL.FTZ R158, R2, R161 ;  /* 0x000000a1029e7220 */ /* 0x000fca0000410000 */
[----:B------:R0:W-:Y:S01]  /*5c50*/  MUFU.EX2 R9, R162 ;  /* 0x000000a200097308 */ /* 0x0001e20000000800 */
[----:B------:R-:W-:-:S05]  /*5c60*/  FSEL R164, R160, RZ, P0 ;  /* 0x000000ffa0a47208 */ /* 0x000fca0000000000 */
[C-C-:B------:R-:W-:Y:S01]  /*5c70*/  FFMA.FTZ R154, R2.reuse, R154, -R164.reuse ;  /* 0x0000009a029a7223 */ /* 0x140fe200000108a4 */
[----:B------:R-:W-:-:S01]  /*5c80*/  FFMA.FTZ R161, R2, R189, -R164 ;  /* 0x000000bd02a17223 */ /* 0x000fc200000108a4 */
[----:B------:R-:W1:Y:S01]  /*5c90*/  MUFU.EX2 R158, R158 ;  /* 0x0000009e009e7308 */ /* 0x000e620000000800 */
[----:B0-----:R-:W-:Y:S01]  /*5ca0*/  FSEL R162, R153, RZ, P0 ;  /* 0x000000ff99a27208 */ /* 0x001fe20000000000 */
[C-C-:B------:R-:W-:Y:S01]  /*5cb0*/  FFMA.FTZ R191, R2.reuse, R191, -R164.reuse ;  /* 0x000000bf02bf7223 */ /* 0x140fe200000108a4 */
[----:B------:R-:W-:-:S01]  /*5cc0*/  FFMA.FTZ R165, R2, R159, -R164 ;  /* 0x0000009f02a57223 */ /* 0x000fc200000108a4 */
[C-C-:B------:R-:W-:Y:S01]  /*5cd0*/  FFMA.FTZ R159, R2.reuse, R193, -R164.reuse ;  /* 0x000000c1029f7223 */ /* 0x140fe200000108a4 */
[----:B------:R-:W-:-:S01]  /*5ce0*/  FFMA.FTZ R160, R2, R163, -R164 ;  /* 0x000000a302a07223 */ /* 0x000fc200000108a4 */
[----:B------:R-:W-:Y:S01]  /*5cf0*/  FADD.FTZ R11, -R162, R11 ;  /* 0x0000000ba20b7221 */ /* 0x000fe20000010100 */
[----:B------:R-:W-:-:S01]  /*5d00*/  FFMA.FTZ R195, R2, R195, -R164 ;  /* 0x000000c302c37223 */ /* 0x000fc200000108a4 */
[----:B------:R-:W-:Y:S01]  /*5d10*/  MUFU.EX2 R154, R154 ;  /* 0x0000009a009a7308 */ /* 0x000fe20000000800 */
[----:B------:R-:W-:-:S01]  /*5d20*/  FFMA.FTZ R167, R2, R167, -R164 ;  /* 0x000000a702a77223 */ /* 0x000fc200000108a4 */
[C---:B------:R-:W-:Y:S01]  /*5d30*/  FMUL.FTZ R11, R2.reuse, R11 ;  /* 0x0000000b020b7220 */ /* 0x040fe20000410000 */
[----:B------:R-:W-:-:S01]  /*5d40*/  FFMA.FTZ R197, R2, R197, -R164 ;  /* 0x000000c502c57223 */ /* 0x000fc200000108a4 */
[C-C-:B------:R-:W-:Y:S01]  /*5d50*/  FFMA.FTZ R171, R2.reuse, R171, -R164.reuse ;  /* 0x000000ab02ab7223 */ /* 0x140fe200000108a4 */
[----:B------:R-:W-:-:S01]  /*5d60*/  FFMA.FTZ R199, R2, R199, -R164 ;  /* 0x000000c702c77223 */ /* 0x000fc200000108a4 */
[C-C-:B------:R-:W-:Y:S01]  /*5d70*/  FFMA.FTZ R175, R2.reuse, R175, -R164.reuse ;  /* 0x000000af02af7223 */ /* 0x140fe200000108a4 */
[----:B------:R-:W-:-:S01]  /*5d80*/  FFMA.FTZ R187, R2, R187, -R164 ;  /* 0x000000bb02bb7223 */ /* 0x000fc200000108a4 */
[----:B------:R-:W0:Y:S01]  /*5d90*/  MUFU.EX2 R11, R11 ;  /* 0x0000000b000b7308 */ /* 0x000e220000000800 */
[----:B-1----:R-:W-:-:S01]  /*5da0*/  FFMA.FTZ R163, R158, R0, R201 ;  /* 0x000000009ea37223 */ /* 0x002fc200000100c9 */
[C-C-:B------:R-:W-:Y:S01]  /*5db0*/  FFMA.FTZ R179, R2.reuse, R179, -R164.reuse ;  /* 0x000000b302b37223 */ /* 0x140fe200000108a4 */
[----:B------:R-:W-:-:S01]  /*5dc0*/  FFMA.FTZ R185, R2, R185, -R164 ;  /* 0x000000b902b97223 */ /* 0x000fc200000108a4 */
[----:B------:R-:W-:Y:S01]  /*5dd0*/  FFMA.FTZ R164, R2, R183, -R164 ;  /* 0x000000b702a47223 */ /* 0x000fe200000108a4 */
[----:B------:R-:W-:-:S03]  /*5de0*/  FADD.FTZ R163, R12, R163 ;  /* 0x000000a30ca37221 */ /* 0x000fc60000010000 */
[----:B------:R-:W1:Y:S01]  /*5df0*/  MUFU.EX2 R161, R161 ;  /* 0x000000a100a17308 */ /* 0x000e620000000800 */
[----:B------:R-:W-:-:S07]  /*5e00*/  FADD.FTZ R162, R14, R163 ;  /* 0x000000a30ea27221 */ /* 0x000fce0000010000 */
[----:B------:R-:W2:Y:S01]  /*5e10*/  MUFU.EX2 R191, R191 ;  /* 0x000000bf00bf7308 */ /* 0x000ea20000000800 */
[----:B0-----:R-:W-:-:S01]  /*5e20*/  FFMA.FTZ R0, R11, R3, R154 ;  /* 0x000000030b007223 */ /* 0x001fc2000001009a */
[----:B------:R-:W-:-:S04]  /*5e30*/  FADD.FTZ R3, R157, R162 ;  /* 0x000000a29d037221 */ /* 0x000fc80000010000 */
[----:B------:R-:W-:Y:S02]  /*5e40*/  FADD.FTZ R162, R10, R3 ;  /* 0x000000030aa27221 */ /* 0x000fe40000010000 */
[----:B------:R-:W0:Y:S01]  /*5e50*/  MUFU.EX2 R165, R165 ;  /* 0x000000a500a57308 */ /* 0x000e220000000800 */
[----:B-1----:R-:W-:-:S01]  /*5e60*/  FADD.FTZ R0, R161, R0 ;  /* 0x00000000a1007221 */ /* 0x002fc20000010000 */
[----:B------:R-:W-:-:S04]  /*5e70*/  FADD.FTZ R162, R15, R162 ;  /* 0x000000a20fa27221 */ /* 0x000fc80000010000 */
[----:B------:R-:W-:Y:S02]  /*5e80*/  FADD.FTZ R163, R13, R162 ;  /* 0x000000a20da37221 */ /* 0x000fe40000010000 */
[----:B------:R-:W1:Y:S01]  /*5e90*/  MUFU.EX2 R159, R159 ;  /* 0x0000009f009f7308 */ /* 0x000e620000000800 */
[----:B--2---:R-:W-:-:S07]  /*5ea0*/  FADD.FTZ R0, R191, R0 ;  /* 0x00000000bf007221 */ /* 0x004fce0000010000 */
[----:B------:R-:W2:Y:S01]  /*5eb0*/  MUFU.EX2 R160, R160 ;  /* 0x000000a000a07308 */ /* 0x000ea20000000800 */
[----:B0-----:R-:W-:-:S07]  /*5ec0*/  FADD.FTZ R0, R165, R0 ;  /* 0x00000000a5007221 */ /* 0x001fce0000010000 */
[----:B------:R-:W0:Y:S01]  /*5ed0*/  MUFU.EX2 R166, R195 ;  /* 0x000000c300a67308 */ /* 0x000e220000000800 */
[----:B-1----:R-:W-:-:S01]  /*5ee0*/  FADD.FTZ R3, R159, R0 ;  /* 0x000000009f037221 */ /* 0x002fc20000010000 */
[----:B------:R-:W-:-:S04]  /*5ef0*/  FADD.FTZ R0, R18, R163 ;  /* 0x000000a312007221 */ /* 0x000fc80000010000 */
[----:B------:R-:W-:Y:S02]  /*5f00*/  FADD.FTZ R163, R19, R0 ;  /* 0x0000000013a37221 */ /* 0x000fe40000010000 */
[----:B------:R-:W1:Y:S01]  /*5f10*/  MUFU.EX2 R167, R167 ;  /* 0x000000a700a77308 */ /* 0x000e620000000800 */
[----:B--2---:R-:W-:-:S01]  /*5f20*/  FADD.FTZ R3, R160, R3 ;  /* 0x00000003a0037221 */ /* 0x004fc20000010000 */
[----:B------:R-:W-:-:S04]  /*5f30*/  FADD.FTZ R0, R20, R163 ;  /* 0x000000a314007221 */ /* 0x000fc80000010000 */
[----:B------:R-:W-:Y:S02]  /*5f40*/  FADD.FTZ R163, R21, R0 ;  /* 0x0000000015a37221 */ /* 0x000fe40000010000 */
        /* <DEDUP_REMOVED lines=23> */
[----:B--2---:R-:W-:-:S04]  /*60c0*/  FADD.FTZ R0, R156, R163 ;  /* 0x000000a39c007221 */ /* 0x004fc80000010000 */
[----:B------:R-:W-:Y:S01]  /*60d0*/  FADD.FTZ R0, R9, R0 ;  /* 0x0000000009007221 */ /* 0x000fe20000010000 */
[----:B0-----:R-:W-:-:S04]  /*60e0*/  FADD.FTZ R3, R172, R3 ;  /* 0x00000003ac037221 */ /* 0x001fc80000010000 */
[----:B-1----:R-:W-:Y:S01]  /*60f0*/  FADD.FTZ R3, R164, R3 ;  /* 0x00000003a4037221 */ /* 0x002fe20000010000 */
[----:B------:R-:W-:Y:S06]  /*6100*/  @!P4 BRA `(.L_x_991) ;  /* 0x000000000004c947 */ /* 0x000fec0003800000 */
[----:B------:R-:W-:Y:S01]  /*6110*/  BPT.TRAP 0x1 ;  /* 0x000000040000795c */ /* 0x000fe20000300000 */
.L_x_991:
[----:B------:R-:W-:Y:S01]  /*6120*/  ULEA UR6, UR51, UR41, 0x3 ;  /* 0x0000002933067291 */ /* 0x000fe2000f8e183f */
[----:B------:R-:W-:Y:S01]  /*6130*/  ISETP.LT.AND P0, PT, R8, UR50, PT ;  /* 0x0000003208007c0c */ /* 0x000fe2000bf01270 */
[----:B------:R-:W-:Y:S01]  /*6140*/  UMOV UR52, UR47 ;  /* 0x0000002f00347c82 */ /* 0x000fe20008000000 */
[----:B------:R-:W-:Y:S01]  /*6150*/  F2FP.SATFINITE.E4M3.F32.PACK_AB_MERGE_C R14, R157, R14, RZ ;  /* 0x0000000e9d0e723e */ /* 0x000fe200048070ff */
[----:B------:R-:W-:Y:S01]  /*6160*/  UIADD3 UR6, UR6, 0x20860, URZ ;  /* 0x0002086006067890 */ /* 0x000fe2000fffe03f */
[----:B------:R-:W-:Y:S01]  /*6170*/  F2FP.SATFINITE.E4M3.F32.PACK_AB_MERGE_C R13, R18, R13, RZ ;  /* 0x0000000d120d723e */ /* 0x000fe200048070ff */
[----:B------:R-:W-:Y:S01]  /*6180*/  UMOV UR51, UR49 ;  /* 0x0000003100337c82 */ /* 0x000fe20008000000 */
[----:B------:R-:W-:Y:S01]  /*6190*/  F2FP.SATFINITE.E4M3.F32.PACK_AB_MERGE_C R21, R22, R21, RZ ;  /* 0x000000151615723e */ /* 0x000fe200048070ff */
[----:B------:R-:W-:Y:S01]  /*61a0*/  UPRMT UR6, UR43, 0x654, UR6 ;  /* 0x000006542b067896 */ /* 0x000fe20008000006 */
[----:B------:R-:W-:Y:S01]  /*61b0*/  F2FP.SATFINITE.E4M3.F32.PACK_AB_MERGE_C R9, R9, R156, RZ ;  /* 0x0000009c0909723e */ /* 0x000fe200048070ff */
[----:B------:R-:W-:Y:S01]  /*61c0*/  FMUL.FTZ R26, R26, R11 ;  /* 0x0000000b1a1a7220 */ /* 0x000fe20000410000 */
[----:B------:R-:W-:Y:S01]  /*61d0*/  F2FP.SATFINITE.E4M3.F32.PACK_AB_MERGE_C R157, R165, R191, RZ ;  /* 0x000000bfa59d723e */ /* 0x000fe200048070ff */
[-C--:B------:R-:W-:Y:S01]  /*61e0*/  FMUL.FTZ R27, R27, R11.reuse ;  /* 0x0000000b1b1b7220 */ /* 0x080fe20000410000 */
[----:B------:R-:W-:Y:S01]  /*61f0*/  F2FP.SATFINITE.E4M3.F32.PACK_AB_MERGE_C R18, R167, R166, RZ ;  /* 0x000000a6a712723e */ /* 0x000fe200048070ff */
[-C--:B------:R-:W-:Y:S01]  /*6200*/  FMUL.FTZ R30, R30, R11.reuse ;  /* 0x0000000b1e1e7220 */ /* 0x080fe20000410000 */
[----:B------:R-:W-:Y:S01]  /*6210*/  F2FP.SATFINITE.E4M3.F32.PACK_AB_MERGE_C R22, R175, R170, RZ ;  /* 0x000000aaaf16723e */ /* 0x000fe200048070ff */
[-C--:B------:R-:W-:Y:S01]  /*6220*/  FMUL.FTZ R31, R31, R11.reuse ;  /* 0x0000000b1f1f7220 */ /* 0x080fe20000410000 */
[----:B------:R-:W-:Y:S01]  /*6230*/  SYNCS.ARRIVE.TRANS64.RED.A1T0 RZ, [UR6], RZ ;  /* 0x000000ffffff79a7 */ /* 0x000fe20008100406 */
[----:B------:R-:W-:Y:S01]  /*6240*/  UIADD3 UR6, UR50, -0x1, URZ ;  /* 0xffffffff32067890 */ /* 0x000fe2000fffe03f */
[----:B------:R-:W-:Y:S01]  /*6250*/  F2FP.SATFINITE.E4M3.F32.PACK_AB_MERGE_C R156, R164, R172, RZ ;  /* 0x000000aca49c723e */ /* 0x000fe200048070ff */
[----:B------:R-:W-:Y:S01]  /*6260*/  FMUL.FTZ R34, R34, R11 ;  /* 0x0000000b22227220 */ /* 0x000fe20000410000 */
[----:B------:R-:W-:Y:S01]  /*6270*/  F2FP.SATFINITE.E4M3.F32.PACK_AB_MERGE_C R186, R152, R23, R9 ;  /* 0x0000001798ba723e */ /* 0x000fe20004807009 */
[-C--:B------:R-:W-:Y:S01]  /*6280*/  FMUL.FTZ R35, R35, R11.reuse ;  /* 0x0000000b23237220 */ /* 0x080fe20000410000 */
[-C--:B------:R-:W-:Y:S01]  /*6290*/  FMUL.FTZ R38, R38, R11.reuse ;  /* 0x0000000b26267220 */ /* 0x080fe20000410000 */
[-C--:B------:R-:W-:Y:S01]  /*62a0*/  FMUL.FTZ R39, R39, R11.reuse ;  /* 0x0000000b27277220 */ /* 0x080fe20000410000 */
[----:B------:R-:W-:Y:S01]  /*62b0*/  UMOV UR50, UR6 ;  /* 0x0000000600327c82 */ /* 0x000fe20008000000 */
        /* <DEDUP_REMOVED lines=57> */
[----:B------:R-:W-:Y:S01]  /*6650*/  FMUL.FTZ R24, R24, R158 ;  /* 0x0000009e18187220 */ /* 0x000fe20000410000 */
[----:B------:R-:W-:Y:S01]  /*6660*/  F2FP.SATFINITE.E4M3.F32.PACK_AB_MERGE_C R189, R161, R154, R157 ;  /* 0x0000009aa1bd723e */ /* 0x000fe2000480709d */
        /* <DEDUP_REMOVED lines=68> */
[----:B------:R-:W-:-:S02]  /*6ab0*/  IMAD.MOV.U32 R11, RZ, RZ, R153 ;  /* 0x000000ffff0b7224 */ /* 0x000fc400078e0099 */
[----:B------:R-:W-:Y:S01]  /*6ac0*/  IMAD.MOV.U32 R9, RZ, RZ, R155 ;  /* 0x000000ffff097224 */ /* 0x000fe200078e009b */
[----:B------:R-:W-:Y:S06]  /*6ad0*/  @P0 BRA `(.L_x_992) ;  /* 0xffffffdc00080947 */ /* 0x000fec000383ffff */
[----:B------:R-:W-:Y:S01]  /*6ae0*/  IMAD.MOV.U32 R11, RZ, RZ, R153 ;  /* 0x000000ffff0b7224 */ /* 0x000fe200078e0099 */
[----:B------:R-:W-:Y:S01]  /*6af0*/  UMOV UR50, UR6 ;  /* 0x0000000600327c82 */ /* 0x000fe20008000000 */
[----:B------:R-:W-:-:S07]  /*6b00*/  IMAD.MOV.U32 R9, RZ, RZ, R155 ;  /* 0x000000ffff097224 */ /* 0x000fce00078e009b */
.L_x_974:
[----:B------:R-:W0:Y:S01]  /*6b10*/  LDC R8, c[0x0][0x448] ;  /* 0x00011200ff087b82 */ /* 0x000e220000000800 */
[----:B------:R-:W-:-:S04]  /*6b20*/  UIADD3 UR53, -UR53, 0x1, URZ ;  /* 0x0000000135357890 */ /* 0x000fc8000fffe13f */
[----:B------:R-:W-:-:S03]  /*6b30*/  UIMAD UR53, UR39, UR54, UR53 ;  /* 0x00000036273572a4 */ /* 0x000fc6000f8e0235 */
[----:B------:R-:W1:Y:S08]  /*6b40*/  S2UR UR6, SR_CTAID.X ;  /* 0x00000000000679c3 */ /* 0x000e700000002500 */
[----:B------:R-:W2:Y:S01]  /*6b50*/  LDC R15, c[0x0][0x9e4] ;  /* 0x00027900ff0f7b82 */ /* 0x000ea20000000800 */
[----:B0-----:R-:W-:Y:S01]  /*6b60*/  ISETP.NE.AND P3, PT, R8, 0x1, PT ;  /* 0x000000010800780c */ /* 0x001fe20003f65270 */
[----:B-1----:R-:W-:-:S12]  /*6b70*/  ULEA UR6, UR6, 0x7f, 0x7 ;  /* 0x0000007f06067891 */ /* 0x002fd8000f8e383f */
[----:B------:R-:W0:Y:S01]  /*6b80*/  @P3 LDC R10, c[0x0][0x44c] ;  /* 0x00011300ff0a3b82 */ /* 0x000e220000000800 */
[----:B------:R-:W-:Y:S01]  /*6b90*/  IMAD.U32 R8, RZ, RZ, UR6 ;  /* 0x00000006ff087e24 */ /* 0x000fe2000f8e00ff */
[----:B--2---:R-:W-:-:S06]  /*6ba0*/  ISETP.GE.AND P6, PT, R15, 0x1, PT ;  /* 0x000000010f00780c */ /* 0x004fcc0003fc6270 */
[----:B------:R-:W1:Y:S01]  /*6bb0*/  @P3 LDC R13, c[0x0][0x450] ;  /* 0x00011400ff0d3b82 */ /* 0x000e620000000800 */
[----:B0-----:R-:W-:Y:S01]  /*6bc0*/  @P3 IMAD.HI.U32 R10, R10, UR6, RZ ;  /* 0x000000060a0a3c27 */ /* 0x001fe2000f8e00ff */
[----:B------:R-:W-:-:S04]  /*6bd0*/  ULDC UR6, c[0x0][0x9dc] ;  /* 0x0002770000067ab9 */ /* 0x000fc80000000800 */
[----:B-1----:R-:W-:-:S05]  /*6be0*/  @P3 SHF.R.U32.HI R8, RZ, R13, R10 ;  /* 0x0000000dff083219 */ /* 0x002fca000001160a */
[----:B------:R-:W-:-:S04]  /*6bf0*/  VIADD R8, R8, UR53 ;  /* 0x0000003508087c36 */ /* 0x000fc80008000000 */
[----:B------:R-:W-:Y:S01]  /*6c00*/  VIADD R10, R8, -UR6 ;  /* 0x80000006080a7c36 */ /* 0x000fe20008000000 */
[----:B------:R-:W-:Y:S06]  /*6c10*/  @!P6 BRA `(.L_x_993) ;  /* 0x00000000003ce947 */ /* 0x000fec0003800000 */
        /* <DEDUP_REMOVED lines=9> */
.L_x_994:
[----:B------:R-:W-:-:S13]  /*6cb0*/  ISETP.NE.AND P0, PT, R15, 0x1, PT ;  /* 0x000000010f00780c */ /* 0x000fda0003f05270 */
[----:B------:R-:W0:Y:S02]  /*6cc0*/  @P0 LDC.64 R12, c[0x0][0x9e8] ;  /* 0x00027a00ff0c0b82 */ /* 0x000e240000000a00 */
[----:B0-----:R-:W-:-:S05]  /*6cd0*/  @P0 IMAD.HI.U32 R12, R8, R12, RZ ;  /* 0x0000000c080c0227 */ /* 0x001fca00078e00ff */
[----:B------:R-:W-:-:S07]  /*6ce0*/  @P0 SHF.R.U32.HI R8, RZ, R13, R12 ;  /* 0x0000000dff080219 */ /* 0x000fce000001160c */
.L_x_995:
[----:B------:R-:W-:-:S05]  /*6cf0*/  IMAD R13, R8, R15, RZ ;  /* 0x0000000f080d7224 */ /* 0x000fca00078e02ff */
[----:B------:R-:W-:-:S07]  /*6d00*/  VIMNMX R10, R10, R13, !PT ;  /* 0x0000000d0a0a7248 */ /* 0x000fce0007fe0100 */
.L_x_993:
[----:B------:R-:W-:-:S05]  /*6d10*/  VIADD R10, R10, 0x3f ;  /* 0x0000003f0a0a7836 */ /* 0x000fca0000000000 */
[----:B------:R-:W-:-:S04]  /*6d20*/  SHF.R.S32.HI R13, RZ, 0x1f, R10 ;  /* 0x0000001fff0d7819 */ /* 0x000fc8000001140a */
[----:B------:R-:W-:-:S04]  /*6d30*/  LEA.HI R13, R13, R10, RZ, 0x6 ;  /* 0x0000000a0d0d7211 */ /* 0x000fc800078f30ff */
[----:B------:R-:W-:-:S04]  /*6d40*/  SHF.R.S32.HI R13, RZ, 0x6, R13 ;  /* 0x00000006ff0d7819 */ /* 0x000fc8000001140d */
[----:B------:R-:W-:-:S04]  /*6d50*/  VIMNMX R8, R16, R13, !PT ;  /* 0x0000000d10087248 */ /* 0x000fc80007fe0100 */
[----:B------:R-:W-:-:S13]  /*6d60*/  ISETP.LE.AND P0, PT, R8, UR50, PT ;  /* 0x0000003208007c0c */ /* 0x000fda000bf03270 */
[----:B------:R-:W-:Y:S05]  /*6d70*/  @!P0 BRA `(.L_x_996) ;  /* 0x0000001800588947 */ /* 0x000fea0003800000 */
[----:B------:R-:W-:Y:S01]  /*6d80*/  IMAD.MOV.U32 R10, RZ, RZ, R11 ;  /* 0x000000ffff0a7224 */ /* 0x000fe200078e000b */
[----:B------:R-:W-:Y:S01]  /*6d90*/  UMOV UR52, UR47 ;  /* 0x0000002f00347c82 */ /* 0x000fe20008000000 */
[----:B------:R-:W-:Y:S01]  /*6da0*/  IMAD.MOV.U32 R12, RZ, RZ, R9 ;  /* 0x000000ffff0c7224 */ /* 0x000fe200078e0009 */
[----:B------:R-:W-:-:S06]  /*6db0*/  UMOV UR51, UR49 ;  /* 0x0000003100337c82 */ /* 0x000fcc0008000000 */
.L_x_1006:
[----:B------:R-:W-:Y:S01]  /*6dc0*/  ISETP.NE.AND P0, PT, RZ, UR40, PT ;  /* 0x00000028ff007c0c */ /* 0x000fe2000bf05270 */
[----:B------:R-:W-:-:S04]  /*6dd0*/  UISETP.NE.AND UP0, UPT, UR51, 0x1, UPT ;  /* 0x000000013300788c */ /* 0x000fc8000bf05270 */
[----:B------:R-:W-:-:S04]  /*6de0*/  USEL UR47, URZ, 0x1, UP0 ;  /* 0x000000013f2f7887 */ /* 0x000fc80008000000 */
[----:B------:R-:W-:-:S04]  /*6df0*/  ULOP3.LUT UR47, UR52, UR47, URZ, 0x3c, !UPT ;  /* 0x0000002f342f7292 */ /* 0x000fc8000f8e3c3f */
[----:B------:R-:W-:Y:S08]  /*6e00*/  @P0 BRA `(.L_x_997) ;  /* 0x0000000000380947 */ /* 0x000ff00003800000 */
[----:B------:R-:W-:Y:S05]  /*6e10*/  @!P4 BRA `(.L_x_998) ;  /* 0x000000000004c947 */ /* 0x000fea0003800000 */
[----:B------:R-:W-:Y:S01]  /*6e20*/  BPT.TRAP 0x1 ;  /* 0x000000040000795c */ /* 0x000fe20000300000 */
.L_x_998:
[----:B------:R-:W-:Y:S01]  /*6e30*/  UIADD3 UR6, UR51, 0x1, URZ ;  /* 0x0000000133067890 */ /* 0x000fe2000fffe03f */
[----:B------:R-:W-:-:S03]  /*6e40*/  IMAD.U32 R9, RZ, RZ, UR47 ;  /* 0x0000002fff097e24 */ /* 0x000fc6000f8e00ff */
[----:B------:R-:W-:Y:S02]  /*6e50*/  UISETP.NE.AND UP0, UPT, UR6, 0x2, UPT ;  /* 0x000000020600788c */ /* 0x000fe4000bf05270 */
[----:B------:R-:W-:Y:S02]  /*6e60*/  SHF.L.U32 R9, R9, 0x1f, RZ ;  /* 0x0000001f09097819 */ /* 0x000fe400000006ff */
[----:B------:R-:W-:-:S04]  /*6e70*/  USEL UR6, UR6, URZ, UP0 ;  /* 0x0000003f06067287 */ /* 0x000fc80008000000 */
[----:B------:R-:W-:-:S09]  /*6e80*/  ULEA UR6, UR6, UR41, 0x3 ;  /* 0x0000002906067291 */ /* 0x000fd2000f8e183f */
[----:B------:R0:W1:Y:S01]  /*6e90*/  SYNCS.PHASECHK.TRANS64.TRYWAIT P1, [UR6+0x20830], R9 ;  /* 0x02083009ff0075a7 */ /* 0x0000620008020146 */
[----:B------:R-:W-:Y:S05]  /*6ea0*/  @!P4 BRA `(.L_x_999) ;  /* 0x000000000004c947 */ /* 0x000fea0003800000 */
[----:B------:R-:W-:Y:S01]  /*6eb0*/  BPT.TRAP 0x1 ;  /* 0x000000040000795c */ /* 0x000fe20000300000 */
.L_x_999:
[----:B-1----:R-:W-:Y:S05]  /*6ec0*/  @P1 BRA `(.L_x_997) ;  /* 0x0000000000081947 */ /* 0x002fea0003800000 */
[----:B------:R-:W1:Y:S02]  /*6ed0*/  SYNCS.PHASECHK.TRANS64.TRYWAIT P1, [UR6+0x20830], R9 ;  /* 0x02083009ff0075a7 */ /* 0x000e640008020146 */
[----:B-1----:R-:W-:Y:S05]  /*6ee0*/  @!P1 BRA `(.L_x_1000) ;  /* 0x000000c400c49947 */ /* 0x002fea0003800000 */
.L_x_997:
        /* <DEDUP_REMOVED lines=23> */
[----:B------:R-:W-:Y:S01]  /*7060*/  QGMMA.64x64x32.F32.E4M3.E4M3 R152, gdesc[UR32], RZ, !UPT, gsb0 ;  /* 0x00e00000209879f3 */ /* 0x000fe2000c0008ff */
[----:B------:R-:W-:Y:S02]  /*7070*/  UMOV UR31, 0x40000040 ;  /* 0x40000040001f7882 */ /* 0x000fe40000000000 */
        /* <DEDUP_REMOVED lines=25> */
.L_x_1002:
[----:B------:R-:W-:Y:S01]  /*7210*/  ULEA UR6, UR51, UR41, 0x3 ;  /* 0x0000002933067291 */ /* 0x000fe2000f8e183f */
[----:B------:R-:W-:-:S05]  /*7220*/  IMAD.U32 R9, RZ, RZ, UR52 ;  /* 0x00000034ff097e24 */ /* 0x000fca000f8e00ff */
[----:B------:R-:W-:-:S04]  /*7230*/  SHF.L.U32 R9, R9, 0x1f, RZ ;  /* 0x0000001f09097819 */ /* 0x000fc800000006ff */
[----:B------:R0:W1:Y:S01]  /*7240*/  SYNCS.PHASECHK.TRANS64.TRYWAIT P0, [UR6+0x20850], R9 ;  /* 0x02085009ff0075a7 */ /* 0x0000620008000146 */
[----:B------:R-:W-:Y:S05]  /*7250*/  @!P4 BRA `(.L_x_1003) ;  /* 0x000000000004c947 */ /* 0x000fea0003800000 */
[----:B------:R-:W-:Y:S01]  /*7260*/  BPT.TRAP 0x1 ;  /* 0x000000040000795c */ /* 0x000fe20000300000 */
.L_x_1003:
[----:B-1----:R-:W-:Y:S05]  /*7270*/  @P0 BRA `(.L_x_1001) ;  /* 0x0000000000080947 */ /* 0x002fea0003800000 */
[----:B------:R-:W1:Y:S02]  /*7280*/  SYNCS.PHASECHK.TRANS64.TRYWAIT P0, [UR6+0x20850], R9 ;  /* 0x02085009ff0075a7 */ /* 0x000e640008000146 */
[----:B-1----:R-:W-:Y:S05]  /*7290*/  @!P0 BRA `(.L_x_1004) ;  /* 0x000000c000f08947 */ /* 0x002fea0003800000 */
.L_x_1001:
[----:B------:R-:W-:Y:S01]  /*72a0*/  UIADD3 UR6, UR41, 0x400, URZ ;  /* 0x0000040029067890 */ /* 0x000fe2000fffe03f */
[----:B------:R-:W-:Y:S01]  /*72b0*/  WARPGROUP.ARRIVE ;  /* 0x00000000000079c5 */ /* 0x000fe20000000000 */
[----:B------:R-:W-:Y:S01]  /*72c0*/  UMOV UR7, 0x80000020 ;  /* 0x8000002000077882 */ /* 0x000fe20000000000 */
[----:B-1----:R-:W-:Y:S01]  /*72d0*/  FMNMX.FTZ R14, R152, R12, !PT ;  /* 0x0000000c980e7209 */ /* 0x002fe20007810000 */
[----:B------:R-:W-:Y:S01]  /*72e0*/  USHF.R.U32.HI UR6, URZ, 0x4, UR6 ;  /* 0x000000043f067899 */ /* 0x000fe20008011606 */
[----:B------:R-:W-:Y:S02]  /*72f0*/  FMNMX.FTZ R18, R154, R10, !PT ;  /* 0x0000000a9a127209 */ /* 0x000fe40007810000 */
[----:B0-----:R-:W-:Y:S01]  /*7300*/  FMNMX.FTZ R9, R153, R14, !PT ;  /* 0x0000000e99097209 */ /* 0x001fe20007810000 */
[----:B------:R-:W-:Y:S01]  /*7310*/  ULOP3.LUT UR6, UR6, 0x3fff, URZ, 0xc0, !UPT ;  /* 0x00003fff06067892 */ /* 0x000fe2000f8ec03f */
[----:B------:R-:W-:Y:S02]  /*7320*/  FMNMX.FTZ R11, R155, R18, !PT ;  /* 0x000000129b0b7209 */ /* 0x000fe40007810000 */
[----:B------:R-:W-:Y:S01]  /*7330*/  FMNMX.FTZ R14, R156, R9, !PT ;  /* 0x000000099c0e7209 */ /* 0x000fe20007810000 */
[----:B------:R-:W-:Y:S01]  /*7340*/  ULOP3.LUT UR6, UR6, 0x10000, URZ, 0xfc, !UPT ;  /* 0x0001000006067892 */ /* 0x000fe2000f8efc3f */
[----:B------:R-:W-:-:S02]  /*7350*/  FMNMX.FTZ R18, R158, R11, !PT ;  /* 0x0000000b9e127209 */ /* 0x000fc40007810000 */
[----:B------:R-:W-:Y:S01]  /*7360*/  FMNMX.FTZ R9, R157, R14, !PT ;  /* 0x0000000e9d097209 */ /* 0x000fe20007810000 */
[----:B------:R-:W-:Y:S01]  /*7370*/  ULEA UR6, UR51, UR6, 0xa ;  /* 0x0000000633067291 */ /* 0x000fe2000f8e503f */
[----:B------:R-:W-:Y:S02]  /*7380*/  FMNMX.FTZ R11, R159, R18, !PT ;  /* 0x000000129f0b7209 */ /* 0x000fe40007810000 */
[----:B------:R-:W-:Y:S02]  /*7390*/  FMNMX.FTZ R14, R160, R9, !PT ;  /* 0x00000009a00e7209 */ /* 0x000fe40007810000 */
[----:B------:R-:W-:Y:S02]  /*73a0*/  FMNMX.FTZ R18, R162, R11, !PT ;  /* 0x0000000ba2127209 */ /* 0x000fe40007810000 */
[----:B------:R-:W-:Y:S02]  /*73b0*/  FMNMX.FTZ R9, R161, R14, !PT ;  /* 0x0000000ea1097209 */ /* 0x000fe40007810000 */
[----:B------:R-:W-:Y:S01]  /*73c0*/  QGMMA.64x256x32.F32.E4M3.E4M3 R24, R188, gdesc[UR4], R24, gsb0 ;  /* 0x03e00004bc187df3 */ /* 0x000fe20008000818 */
[----:B------:R-:W-:Y:S01]  /*73d0*/  FMNMX.FTZ R11, R163, R18, !PT ;  /* 0x00000012a30b7209 */ /* 0x000fe20007810000 */
        /* <DEDUP_REMOVED lines=30> */
[----:B------:R-:W-:Y:S02]  /*75c0*/  FADD.FTZ R13, -R9, R12 ;  /* 0x0000000c090d7221 */ /* 0x000fe40000010100 */
[----:B------:R-:W-:-:S02]  /*75d0*/  FADD.FTZ R21, -R11, R10 ;  /* 0x0000000a0b157221 */ /* 0x000fc40000010100 */
[C---:B------:R-:W-:Y:S02]  /*75e0*/  FMUL.FTZ R13, R2.reuse, R13 ;  /* 0x0000000d020d7220 */ /* 0x040fe40000410000 */
[----:B------:R-:W-:-:S04]  /*75f0*/  FMUL.FTZ R10, R2, R21 ;  /* 0x00000015020a7220 */ /* 0x000fc80000410000 */
[----:B------:R-:W-:Y:S08]  /*7600*/  MUFU.EX2 R13, R13 ;  /* 0x0000000d000d7308 */ /* 0x000ff00000000800 */
[----:B------:R-:W-:Y:S01]  /*7610*/  MUFU.EX2 R10, R10 ;  /* 0x0000000a000a7308 */ /* 0x000fe20000000800 */
[----:B------:R-:W-:Y:S02]  /*7620*/  WARPGROUP.DEPBAR.LE gsb0, 0x0 ;  /* 0x00008000000079c5 */ /* 0x000fe40000010000 */
[----:B------:R-:W-:Y:S01]  /*7630*/  WARPGROUP.ARRIVE ;  /* 0x00000000000079c5 */ /* 0x000fe20000000000 */
[----:B------:R-:W-:-:S04]  /*7640*/  FFMA.FTZ R189, R2, R9, -8 ;  /* 0xc100000002bd7423 */ /* 0x000fc80000010009 */
[C-C-:B------:R-:W-:Y:S01]  /*7650*/  FFMA.FTZ R19, R2.reuse, R157, -R189.reuse ;  /* 0x0000009d02137223 */ /* 0x140fe200000108bd */
[----:B------:R-:W-:Y:S01]  /*7660*/  QGMMA.64x256x32.F32.E4M3.E4M3 R24, R184, gdesc[UR4], R24, gsb0 ;  /* 0x03e00004b8187df3 */ /* 0x000fe20008000818 */
[----:B------:R-:W-:-:S01]  /*7670*/  FFMA.FTZ R157, R2, R173, -R189 ;  /* 0x000000ad029d7223 */ /* 0x000fc200000108bd */
[C---:B------:R-:W-:Y:S01]  /*7680*/  FFMA.FTZ R173, R2.reuse, R11, -8 ;  /* 0xc100000002ad7423 */ /* 0x040fe2000001000b */
[----:B------:R-:W-:-:S01]  /*7690*/  FFMA.FTZ R12, R2, R152, -R189 ;  /* 0x00000098020c7223 */ /* 0x000fc200000108bd */
[C-C-:B------:R-:W-:Y:S01]  /*76a0*/  FFMA.FTZ R23, R2.reuse, R165, -R189.reuse ;  /* 0x000000a502177223 */ /* 0x140fe200000108bd */
[----:B------:R-:W-:-:S01]  /*76b0*/  FFMA.FTZ R15, R2, R153, -R189 ;  /* 0x00000099020f7223 */ /* 0x000fc200000108bd */
[C-C-:B------:R-:W-:Y:S01]  /*76c0*/  FFMA.FTZ R165, R2.reuse, R154, -R173.reuse ;  /* 0x0000009a02a57223 */ /* 0x140fe200000108ad */
[----:B------:R-:W-:-:S01]  /*76d0*/  FFMA.FTZ R154, R2, R155, -R173 ;  /* 0x0000009b029a7223 */ /* 0x000fc200000108ad */
[C-C-:B------:R-:W-:Y:S01]  /*76e0*/  FFMA.FTZ R14, R2.reuse, R156, -R189.reuse ;  /* 0x0000009c020e7223 */ /* 0x140fe200000108bd */
        /* <DEDUP_REMOVED lines=16> */
[----:B------:R-:W-:Y:S01]  /*77f0*/  MUFU.EX2 R15, R15 ;  /* 0x0000000f000f7308 */ /* 0x000fe20000000800 */
        /* <DEDUP_REMOVED lines=9> */
[C---:B------:R-:W-:Y:S01]  /*7890*/  FFMA.FTZ R160, R2.reuse, R180, -R189 ;  /* 0x000000b402a07223 */ /* 0x040fe200000108bd */
[----:B------:R-:W-:-:S01]  /*78a0*/  FFMA.FTZ R182, R2, R182, -R173 ;  /* 0x000000b602b67223 */ /* 0x000fc200000108ad */
[C---:B------:R-:W-:Y:S01]  /*78b0*/  FFMA.FTZ R169, R2.reuse, R181, -R189 ;  /* 0x000000b502a97223 */ /* 0x040fe200000108bd */
[----:B------:R-:W-:-:S01]  /*78c0*/  FFMA.FTZ R173, R2, R183, -R173 ;  /* 0x000000b702ad7223 */ /* 0x000fc200000108ad */
[----:B------:R-:W-:-:S02]  /*78d0*/  IADD3 R163, -R17, 0xb, RZ ;  /* 0x0000000b11a37810 */ /* 0x000fc40007ffe1ff */
[----:B------:R-:W-:Y:S08]  /*78e0*/  MUFU.EX2 R14, R14 ;  /* 0x0000000e000e7308 */ /* 0x000ff00000000800 */
[----:B------:R-:W1:Y:S01]  /*78f0*/  MUFU.EX2 R164, R164 ;  /* 0x000000a400a47308 */ /* 0x000e620000000800 */
[----:B0-----:R-:W-:-:S07]  /*7900*/  FADD.FTZ R3, R154, R3 ;  /* 0x000000039a037221 */ /* 0x001fce0000010000 */
[----:B------:R-:W0:Y:S08]  /*7910*/  MUFU.EX2 R19, R19 ;  /* 0x0000001300137308 */ /* 0x000e300000000800 */
[----:B------:R2:W3:Y:S01]  /*7920*/  MUFU.EX2 R168, R159 ;  /* 0x0000009f00a87308 */ /* 0x0004e20000000800 */
[----:B-1----:R-:W-:-:S07]  /*7930*/  FADD.FTZ R3, R164, R3 ;  /* 0x00000003a4037221 */ /* 0x002fce0000010000 */
[----:B------:R-:W1:Y:S01]  /*7940*/  MUFU.EX2 R18, R18 ;  /* 0x0000001200127308 */ /* 0x000e620000000800 */
[----:B--2---:R-:W-:-:S04]  /*7950*/  FADD.FTZ R159, R15, R0 ;  /* 0x000000000f9f7221 */ /* 0x004fc80000010000 */
[----:B------:R-:W-:-:S03]  /*7960*/  FADD.FTZ R0, R14, R159 ;  /* 0x0000009f0e007221 */ /* 0x000fc60000010000 */
[----:B------:R-:W2:Y:S01]  /*7970*/  MUFU.EX2 R155, R155 ;  /* 0x0000009b009b7308 */ /* 0x000ea20000000800 */
[----:B0-----:R-:W-:-:S01]  /*7980*/  FADD.FTZ R159, R19, R0 ;  /* 0x00000000139f7221 */ /* 0x001fc20000010000 */
[----:B---3--:R-:W-:-:S06]  /*7990*/  FADD.FTZ R0, R168, R3 ;  /* 0x00000003a8007221 */ /* 0x008fcc0000010000 */
[----:B------:R-:W0:Y:S01]  /*79a0*/  MUFU.EX2 R21, R21 ;  /* 0x0000001500157308 */ /* 0x000e220000000800 */
[----:B-1----:R-:W-:-:S07]  /*79b0*/  FADD.FTZ R162, R18, R159 ;  /* 0x0000009f12a27221 */ /* 0x002fce0000010000 */
[----:B------:R-:W1:Y:S01]  /*79c0*/  MUFU.EX2 R158, R158 ;  /* 0x0000009e009e7308 */ /* 0x000e620000000800 */
[----:B--2---:R-:W-:-:S07]  /*79d0*/  FADD.FTZ R3, R155, R0 ;  /* 0x000000009b037221 */ /* 0x004fce0000010000 */
[----:B------:R-:W2:Y:S01]  /*79e0*/  MUFU.EX2 R20, R20 ;  /* 0x0000001400147308 */ /* 0x000ea20000000800 */
[----:B0-----:R-:W-:-:S01]  /*79f0*/  FADD.FTZ R159, R21, R162 ;  /* 0x000000a2159f7221 */ /* 0x001fc20000010000 */
[----:B------:R-:W-:-:S06]  /*7a00*/  IMAD.U32 R162, RZ, RZ, UR49 ;  /* 0x00000031ffa27e24 */ /* 0x000fcc000f8e00ff */
        /* <DEDUP_REMOVED lines=8> */
[----:B------:R-:W-:-:S05]  /*7a90*/  @!P5 LEA R0, R162, UR41, 0x3 ;  /* 0x00000029a200dc11 */ /* 0x000fca000f8e18ff */
[----:B------:R-:W-:Y:S01]  /*7aa0*/  @!P5 VIADD R0, R0, 0x20840 ;  /* 0x000208400000d836 */ /* 0x000fe20000000000 */
[----:B------:R-:W1:Y:S01]  /*7ab0*/  MUFU.EX2 R170, R170 ;  /* 0x000000aa00aa7308 */ /* 0x000e620000000800 */
[----:B--2---:R-:W-:-:S03]  /*7ac0*/  FADD.FTZ R3, R167, R3 ;  /* 0x00000003a7037221 */ /* 0x004fc60000010000 */
[----:B------:R-:W-:-:S04]  /*7ad0*/  @!P5 PRMT R0, RZ, 0x654, R0 ;  /* 0x00000654ff00d816 */ /* 0x000fc80000000000 */
        /* <DEDUP_REMOVED lines=12> */
[----:B------:R-:W-:Y:S01]  /*7ba0*/  MUFU.EX2 R156, R156 ;  /* 0x0000009c009c7308 */ /* 0x000fe20000000800 */
[----:B0-----:R-:W-:-:S07]  /*7bb0*/  FADD.FTZ R159, R157, R162 ;  /* 0x000000a29d9f7221 */ /* 0x001fce0000010000 */
        /* <DEDUP_REMOVED lines=10> */
[----:B0-----:R-:W-:-:S01]  /*7c60*/  FADD.FTZ R3, R182, R3 ;  /* 0x00000003b6037221 */ /* 0x001fc20000010000 */
[----:B------:R-:W-:-:S02]  /*7c70*/  WARPGROUP.DEPBAR.LE gsb0, 0x0 ;  /* 0x00008000000079c5 */ /* 0x000fc40000010000 */
[----:B------:R0:W-:Y:S06]  /*7c80*/  BAR.ARV R163, 0x100 ;  /* 0x000400a30000751d */ /* 0x0001ec0000002000 */
[----:B------:R2:W-:Y:S01]  /*7c90*/  @!P5 SYNCS.ARRIVE.TRANS64.RED.A1T0 RZ, [R0+URZ], RZ ;  /* 0x000000ff00ffd9a7 */ /* 0x0005e2000810043f */
[----:B-1----:R-:W-:-:S01]  /*7ca0*/  FADD.FTZ R3, R173, R3 ;  /* 0x00000003ad037221 */ /* 0x002fc20000010000 */
[----:B--2---:R-:W-:-:S04]  /*7cb0*/  FADD.FTZ R0, R156, R159 ;  /* 0x0000009f9c007221 */ /* 0x004fc80000010000 */
[----:B------:R-:W-:-:S04]  /*7cc0*/  FADD.FTZ R159, R161, R0 ;  /* 0x00000000a19f7221 */ /* 0x000fc80000010000 */
[----:B------:R-:W-:-:S04]  /*7cd0*/  FADD.FTZ R0, R160, R159 ;  /* 0x0000009fa0007221 */ /* 0x000fc80000010000 */
[----:B------:R-:W-:Y:S01]  /*7ce0*/  FADD.FTZ R0, R169, R0 ;  /* 0x00000000a9007221 */ /* 0x000fe20000010000 */
[----:B0-----:R-:W-:Y:S06]  /*7cf0*/  @!P4 BRA `(.L_x_1005) ;  /* 0x000000000004c947 */ /* 0x001fec0003800000 */
[----:B------:R-:W-:Y:S01]  /*7d00*/  BPT.TRAP 0x1 ;  /* 0x000000040000795c */ /* 0x000fe20000300000 */
.L_x_1005:
        /* <DEDUP_REMOVED lines=156> */
[----:B------:R-:W-:-:S05]  /*86d0*/  UMOV UR50, UR6 ;  /* 0x0000000600327c82 */ /* 0x000fca0008000000 */
.L_x_996:
[----:B------:R-:W-:-:S13]  /*86e0*/  ISETP.LE.AND P0, PT, R16, UR50, PT ;  /* 0x0000003210007c0c */ /* 0x000fda000bf03270 */
[----:B------:R-:W-:Y:S05]  /*86f0*/  @!P0 BRA `(.L_x_1007) ;  /* 0x0000002400048947 */ /* 0x000fea0003800000 */
[C---:B------:R-:W-:Y:S01]  /*8700*/  VIADD R8, R17.reuse, 0x8 ;  /* 0x0000000811087836 */ /* 0x040fe20000000000 */
[----:B------:R-:W-:Y:S01]  /*8710*/  IADD3 R17, -R17, 0xb, RZ ;  /* 0x0000000b11117810 */ /* 0x000fe20007ffe1ff */
[----:B------:R-:W-:Y:S01]  /*8720*/  IMAD.MOV.U32 R10, RZ, RZ, R11 ;  /* 0x000000ffff0a7224 */ /* 0x000fe200078e000b */
[----:B------:R-:W-:Y:S01]  /*8730*/  UMOV UR56, UR47 ;  /* 0x0000002f00387c82 */ /* 0x000fe20008000000 */
[----:B------:R-:W-:Y:S01]  /*8740*/  IMAD.MOV.U32 R12, RZ, RZ, R9 ;  /* 0x000000ffff0c7224 */ /* 0x000fe200078e0009 */
[----:B------:R-:W-:Y:S01]  /*8750*/  UMOV UR55, UR49 ;  /* 0x0000003100377c82 */ /* 0x000fe20008000000 */
[----:B------:R-:W-:Y:S01]  /*8760*/  ULDC UR51, c[0x0][0x9e4] ;  /* 0x0002790000337ab9 */ /* 0x000fe20000000800 */
[----:B------:R-:W-:Y:S01]  /*8770*/  ULDC UR53, c[0x0][0x288] ;  /* 0x0000a20000357ab9 */ /* 0x000fe20000000800 */
[----:B------:R-:W-:Y:S01]  /*8780*/  ULDC UR54, c[0x0][0x2f0] ;  /* 0x0000bc0000367ab9 */ /* 0x000fe20000000800 */
[----:B------:R-:W-:-:S05]  /*8790*/  ULDC UR52, c[0x0][0x9e0] ;  /* 0x0002780000347ab9 */ /* 0x000fca0000000800 */
.L_x_1025:
        /* <DEDUP_REMOVED lines=9> */
.L_x_1009:
[----:B------:R-:W-:Y:S01]  /*8830*/  ULEA UR6, UR49, UR41, 0x3 ;  /* 0x0000002931067291 */ /* 0x000fe2000f8e183f */
[----:B------:R-:W-:-:S05]  /*8840*/  IMAD.U32 R9, RZ, RZ, UR47 ;  /* 0x0000002fff097e24 */ /* 0x000fca000f8e00ff */
[----:B------:R-:W-:-:S04]  /*8850*/  SHF.L.U32 R9, R9, 0x1f, RZ ;  /* 0x0000001f09097819 */ /* 0x000fc800000006ff */
[----:B------:R0:W1:Y:S01]  /*8860*/  SYNCS.PHASECHK.TRANS64.TRYWAIT P1, [UR6+0x20830], R9 ;  /* 0x02083009ff0075a7 */ /* 0x0000620008020146 */
[----:B------:R-:W-:Y:S05]  /*8870*/  @!P4 BRA `(.L_x_1010) ;  /* 0x000000000004c947 */ /* 0x000fea0003800000 */
[----:B------:R-:W-:Y:S01]  /*8880*/  BPT.TRAP 0x1 ;  /* 0x000000040000795c */ /* 0x000fe20000300000 */
.L_x_1010:
[----:B-1----:R-:W-:Y:S05]  /*8890*/  @P1 BRA `(.L_x_1008) ;  /* 0x0000000000081947 */ /* 0x002fea0003800000 */
[----:B------:R-:W1:Y:S02]  /*88a0*/  SYNCS.PHASECHK.TRANS64.TRYWAIT P1, [UR6+0x20830], R9 ;  /* 0x02083009ff0075a7 */ /* 0x000e640008020146 */
[----:B-1----:R-:W-:Y:S05]  /*88b0*/  @!P1 BRA `(.L_x_1011) ;  /* 0x000000ac00809947 */ /* 0x002fea0003800000 */
.L_x_1008:
[----:B------:R2:W-:Y:S01]  /*88c0*/  BAR.SYNC.DEFER_BLOCKING R8, 0x100 ;  /* 0x000400080000751d */ /* 0x0005e20000010000 */
[----:B------:R-:W-:Y:S01]  /*88d0*/  R2UR UR32, R4 ;  /* 0x00000000042072ca */ /* 0x000fe200000e0000 */
[----:B------:R-:W-:Y:S01]  /*88e0*/  ULEA UR34, UR49, UR46, 0xa ;  /* 0x0000002e31227291 */ /* 0x000fe2000f8e503f */
[----:B------:R-:W-:-:S03]  /*88f0*/  R2UR UR33, R5 ;  /* 0x00000000052172ca */ /* 0x000fc600000e0000 */
        /* <DEDUP_REMOVED lines=12> */
[----:B------:R-:W-:Y:S01]  /*89c0*/  WARPGROUP.ARRIVE ;  /* 0x00000000000079c5 */ /* 0x000fe20000000000 */
[----:B------:R-:W-:Y:S01]  /*89d0*/  UMOV UR27, 0x40000040 ;  /* 0x40000040001b7882 */ /* 0x000fe20000000000 */
[----:B------:R-:W-:Y:S01]  /*89e0*/  UIADD3 UR30, UR34, 0x206, URZ ;  /* 0x00000206221e7890 */ /* 0x000fe2000fffe03f */
[----:B------:R-:W-:-:S03]  /*89f0*/  UMOV UR31, 0x40000040 ;  /* 0x40000040001f7882 */ /* 0x000fc60000000000 */
        /* <DEDUP_REMOVED lines=23> */
[----:B--2---:R-:W-:Y:S05]  /*8b70*/  @P0 BRA `(.L_x_1012) ;  /* 0x00000000002c0947 */ /* 0x004fea0003800000 */
[----:B------:R-:W-:Y:S05]  /*8b80*/  @!P4 BRA `(.L_x_1013) ;  /* 0x000000000004c947 */ /* 0x000fea0003800000 */
[----:B------:R-:W-:Y:S01]  /*8b90*/  BPT.TRAP 0x1 ;  /* 0x000000040000795c */ /* 0x000fe20000300000 */
.L_x_1013:
[----:B------:R-:W-:Y:S01]  /*8ba0*/  ULEA UR6, UR55, UR41, 0x3 ;  /* 0x0000002937067291 */ /* 0x000fe2000f8e183f */
[----:B01----:R-:W-:-:S05]  /*8bb0*/  IMAD.U32 R9, RZ, RZ, UR56 ;  /* 0x00000038ff097e24 */ /* 0x003fca000f8e00ff */
[----:B------:R-:W-:-:S04]  /*8bc0*/  SHF.L.U32 R9, R9, 0x1f, RZ ;  /* 0x0000001f09097819 */ /* 0x000fc800000006ff */
[----:B------:R0:W1:Y:S01]  /*8bd0*/  SYNCS.PHASECHK.TRANS64.TRYWAIT P0, [UR6+0x20850], R9 ;  /* 0x02085009ff0075a7 */ /* 0x0000620008000146 */
[----:B------:R-:W-:Y:S05]  /*8be0*/  @!P4 BRA `(.L_x_1014) ;  /* 0x000000000004c947 */ /* 0x000fea0003800000 */
[----:B------:R-:W-:Y:S01]  /*8bf0*/  BPT.TRAP 0x1 ;  /* 0x000000040000795c */ /* 0x000fe20000300000 */
.L_x_1014:
[----:B-1----:R-:W-:Y:S05]  /*8c00*/  @P0 BRA `(.L_x_1012) ;  /* 0x0000000000080947 */ /* 0x002fea0003800000 */
[----:B------:R-:W1:Y:S02]  /*8c10*/  SYNCS.PHASECHK.TRANS64.TRYWAIT P0, [UR6+0x20850], R9 ;  /* 0x02085009ff0075a7 */ /* 0x000e640008000146 */
[----:B-1----:R-:W-:Y:S05]  /*8c20*/  @!P0 BRA `(.L_x_1015) ;  /* 0x000000a800bc8947 */ /* 0x002fea0003800000 */
.L_x_1012:
[----:B------:R-:W-:Y:S01]  /*8c30*/  UIADD3 UR6, UR41, 0x400, URZ ;  /* 0x0000040029067890 */ /* 0x000fe2000fffe03f */
[----:B------:R-:W-:Y:S01]  /*8c40*/  WARPGROUP.ARRIVE ;  /* 0x00000000000079c5 */ /* 0x000fe20000000000 */
[----:B------:R-:W-:Y:S01]  /*8c50*/  UMOV UR7, 0x80000020 ;  /* 0x8000002000077882 */ /* 0x000fe20000000000 */
[----:B-1----:R-:W1:Y:S01]  /*8c60*/  @P3 LDC R14, c[0x0][0x44c] ;  /* 0x00011300ff0e3b82 */ /* 0x002e620000000800 */
[----:B------:R-:W-:Y:S01]  /*8c70*/  USHF.R.U32.HI UR6, URZ, 0x4, UR6 ;  /* 0x000000043f067899 */ /* 0x000fe20008011606 */
[----:B------:R-:W-:Y:S02]  /*8c80*/  IMAD.U32 R11, RZ, RZ, UR49 ;  /* 0x00000031ff0b7e24 */ /* 0x000fe4000f8e00ff */
[----:B0-----:R-:W-:Y:S01]  /*8c90*/  IMAD.MOV.U32 R9, RZ, RZ, R7 ;  /* 0x000000ffff097224 */ /* 0x001fe200078e0007 */
[----:B------:R-:W-:Y:S02]  /*8ca0*/  ULOP3.LUT UR6, UR6, 0x3fff, URZ, 0xc0, !UPT ;  /* 0x00003fff06067892 */ /* 0x000fe4000f8ec03f */
[----:B------:R-:W-:Y:S01]  /*8cb0*/  @!P5 LEA R11, R11, UR41, 0x3 ;  /* 0x000000290b0bdc11 */ /* 0x000fe2000f8e18ff */
[----:B------:R-:W0:Y:S01]  /*8cc0*/  @P3 LDC R13, c[0x0][0x450] ;  /* 0x00011400ff0d3b82 */ /* 0x000e220000000800 */
[----:B------:R-:W-:-:S03]  /*8cd0*/  ULOP3.LUT UR6, UR6, 0x10000, URZ, 0xfc, !UPT ;  /* 0x0001000006067892 */ /* 0x000fc6000f8efc3f */
[----:B------:R-:W-:Y:S01]  /*8ce0*/  @!P5 VIADD R11, R11, 0x20840 ;  /* 0x000208400b0bd836 */ /* 0x000fe20000000000 */
[----:B------:R-:W-:-:S09]  /*8cf0*/  ULEA UR6, UR55, UR6, 0xa ;  /* 0x0000000637067291 */ /* 0x000fd2000f8e503f */
[----:B------:R-:W-:Y:S01]  /*8d00*/  QGMMA.64x256x32.F32.E4M3.E4M3 R24, R188, gdesc[UR4], R24, gsb0 ;  /* 0x03e00004bc187df3 */ /* 0x000fe20008000818 */
[----:B------:R-:W-:Y:S01]  /*8d10*/  UIADD3 UR6, UR6, 0x2, URZ ;  /* 0x0000000206067890 */ /* 0x000fe2000fffe03f */
[----:B-1----:R-:W-:Y:S01]  /*8d20*/  @P3 IMAD.HI.U32 R14, R7, R14, RZ ;  /* 0x0000000e070e3227 */ /* 0x002fe200078e00ff */
[----:B------:R-:W-:-:S04]  /*8d30*/  UMOV UR7, 0x80000020 ;  /* 0x8000002000077882 */ /* 0x000fc80000000000 */
[----:B0-----:R-:W-:Y:S02]  /*8d40*/  @P3 SHF.R.U32.HI R9, RZ, R13, R14 ;  /* 0x0000000dff093219 */ /* 0x001fe4000001160e */
[----:B------:R-:W-:-:S03]  /*8d50*/  @!P5 PRMT R14, RZ, 0x654, R11 ;  /* 0x00000654ff0ed816 */ /* 0x000fc6000000000b */
[----:B------:R-:W0:Y:S01]  /*8d60*/  SHFL.IDX PT, R13, R9, RZ, 0x1c1f ;  /* 0x001c1fff090d7589 */ /* 0x000e2200000e0000 */
[----:B------:R-:W-:Y:S02]  /*8d70*/  WARPGROUP.DEPBAR.LE gsb0, 0x0 ;  /* 0x00008000000079c5 */ /* 0x000fe40000010000 */
[----:B------:R-:W-:-:S13]  /*8d80*/  WARPGROUP.ARRIVE ;  /* 0x00000000000079c5 */ /* 0x000fda0000000000 */
[----:B------:R-:W-:Y:S01]  /*8d90*/  QGMMA.64x256x32.F32.E4M3.E4M3 R24, R184, gdesc[UR4], R24, gsb0 ;  /* 0x03e00004b8187df3 */ /* 0x000fe20008000818 */
[----:B------:R-:W-:-:S04]  /*8da0*/  USHF.L.U32 UR7, UR50, 0x6, URZ ;  /* 0x0000000632077899 */ /* 0x000fc8000800063f */
[----:B------:R-:W-:-:S06]  /*8db0*/  UIADD3 UR6, -UR7, 0x1, URZ ;  /* 0x0000000107067890 */ /* 0x000fcc000fffe13f */
[----:B------:R-:W-:-:S04]  /*8dc0*/  IMAD.U32 R15, RZ, RZ, UR6 ;  /* 0x00000006ff0f7e24 */ /* 0x000fc8000f8e00ff */
[----:B------:R-:W-:Y:S01]  /*8dd0*/  IMAD R11, R6, -0x2, R15 ;  /* 0xfffffffe060b7824 */ /* 0x000fe200078e020f */
[----:B------:R-:W-:Y:S02]  /*8de0*/  WARPGROUP.DEPBAR.LE gsb0, 0x0 ;  /* 0x00008000000079c5 */ /* 0x000fe40000010000 */
[----:B------:R-:W-:Y:S01]  /*8df0*/  IMAD.U32 R186, RZ, RZ, UR54 ;  /* 0x00000036ffba7e24 */ /* 0x000fe2000f8e00ff */
[----:B------:R1:W-:Y:S06]  /*8e00*/  BAR.ARV R17, 0x100 ;  /* 0x000400110000751d */ /* 0x0003ec0000002000 */
[----:B------:R-:W-:Y:S01]  /*8e10*/  IMAD R11, R186, UR39, R11 ;  /* 0x00000027ba0b7c24 */ /* 0x000fe2000f8e020b */
[----:B------:R0:W-:Y:S03]  /*8e20*/  @!P5 SYNCS.ARRIVE.TRANS64.RED.A1T0 RZ, [R14+URZ], RZ ;  /* 0x000000ff0effd9a7 */ /* 0x0001e6000810043f */
[----:B------:R-:W-:-:S04]  /*8e30*/  VIADD R11, R11, -UR53 ;  /* 0x800000350b0b7c36 */ /* 0x000fc80008000000 */
[C---:B------:R-:W-:Y:S02]  /*8e40*/  VIADD R22, R11.reuse, UR52 ;  /* 0x000000340b167c36 */ /* 0x040fe40008000000 */
[----:B------:R-:W-:Y:S02]  /*8e50*/  VIADD R23, R11, UR48 ;  /* 0x000000300b177c36 */ /* 0x000fe40008000000 */
[--C-:B0-----:R-:W-:Y:S02]  /*8e60*/  IMAD.IADD R14, R22, 0x1, R13.reuse ;  /* 0x00000001160e7824 */ /* 0x101fe400078e020d */
[----:B------:R-:W-:Y:S01]  /*8e70*/  IMAD.IADD R18, R23, 0x1, R13 ;  /* 0x0000000117127824 */ /* 0x000fe200078e020d */
[----:B-1----:R-:W-:Y:S06]  /*8e80*/  @!P6 BRA `(.L_x_1016) ;  /* 0x00000000005ce947 */ /* 0x002fec0003800000 */
[----:B------:R-:W-:Y:S01]  /*8e90*/  IMAD R11, R186, UR39, R13 ;  /* 0x00000027ba0b7c24 */ /* 0x000fe2000f8e020d */
[----:B------:R-:W-:Y:S03]  /*8ea0*/  BSSY B0, `(.L_x_1017) ;  /* 0x0000011000007945 */ /* 0x000fe60003800000 */
        /* <DEDUP_REMOVED lines=11> */
.L_x_1018:
[----:B------:R-:W-:-:S05]  /*8f60*/  IMAD.U32 R184, RZ, RZ, UR51 ;  /* 0x00000033ffb87e24 */ /* 0x000fca000f8e00ff */
[----:B------:R-:W-:-:S13]  /*8f70*/  ISETP.NE.AND P0, PT, R184, 0x1, PT ;  /* 0x00000001b800780c */ /* 0x000fda0003f05270 */
[----:B------:R-:W0:Y:S02]  /*8f80*/  @P0 LDC.64 R20, c[0x0][0x9e8] ;  /* 0x00027a00ff140b82 */ /* 0x000e240000000a00 */
[----:B0-----:R-:W-:-:S05]  /*8f90*/  @P0 IMAD.HI.U32 R20, R11, R20, RZ ;  /* 0x000000140b140227 */ /* 0x001fca00078e00ff */
[----:B------:R-:W-:-:S07]  /*8fa0*/  @P0 SHF.R.U32.HI R11, RZ, R21, R20 ;  /* 0x00000015ff0b0219 */ /* 0x000fce0000011614 */
.L_x_1019:
[----:B------:R-:W-:Y:S05]  /*8fb0*/  BSYNC B0 ;  /* 0x0000000000007941 */ /* 0x000fea0003800000 */
.L_x_1017:
[----:B------:R-:W-:-:S04]  /*8fc0*/  IMAD R11, R11, R184, -UR7 ;  /* 0x800000070b0b7e24 */ /* 0x000fc8000f8e02b8 */
[----:B------:R-:W-:-:S05]  /*8fd0*/  IMAD R11, R6, -0x2, R11 ;  /* 0xfffffffe060b7824 */ /* 0x000fca00078e020b */
[----:B------:R-:W-:Y:S02]  /*8fe0*/  VIADDMNMX R14, R11, R184, R14, PT ;  /* 0x000000b80b0e7246 */ /* 0x000fe4000380010e */
[----:B------:R-:W-:-:S07]  /*8ff0*/  VIMNMX R18, R18, R11, !PT ;  /* 0x0000000b12127248 */ /* 0x000fce0007fe0100 */
.L_x_1016:
[----:B------:R-:W-:Y:S01]  /*9000*/  UISETP.GT.AND UP0, UPT, UR50, -0x1, UPT ;  /* 0xffffffff3200788c */ /* 0x000fe2000bf04270 */
[----:B------:R-:W0:Y:S05]  /*9010*/  SHFL.IDX PT, R9, R9, 0x1, 0x1c1f ;  /* 0x003c1f0009097f89 */ /* 0x000e2a00000e0000 */
[----:B------:R-:W-:-:S04]  /*9020*/  PLOP3.LUT P0, PT, PT, PT, UP0, 0x80, 0x0 ;  /* 0x000000000000781c */ /* 0x000fc80003f0f008 */
[C---:B------:R-:W-:Y:S02]  /*9030*/  ISETP.GT.AND P2, PT, R18.reuse, RZ, P0 ;  /* 0x000000ff1200720c */ /* 0x040fe40000744270 */
[----:B------:R-:W-:Y:S02]  /*9040*/  ISETP.GT.AND P1, PT, R18, 0x1, P0 ;  /* 0x000000011200780c */ /* 0x000fe40000724270 */
[C---:B------:R-:W-:Y:S02]  /*9050*/  ISETP.LT.OR P2, PT, R14.reuse, 0x1, P2 ;  /* 0x000000010e00780c */ /* 0x040fe40001741670 */
[----:B------:R-:W-:Y:S02]  /*9060*/  ISETP.LT.OR P1, PT, R14, 0x2, P1 ;  /* 0x000000020e00780c */ /* 0x000fe40000f21670 */
[----:B------:R-:W-:Y:S02]  /*9070*/  FSEL R187, R152, -INF , !P2 ;  /* 0xff80000098bb7808 */ /* 0x000fe40005000000 */
[----:B------:R-:W-:-:S02]  /*9080*/  FSEL R185, R153, -INF , !P1 ;  /* 0xff80000099b97808 */ /* 0x000fc40004800000 */
[C---:B------:R-:W-:Y:S02]  /*9090*/  ISETP.GT.AND P2, PT, R18.reuse, 0x8, P0 ;  /* 0x000000081200780c */ /* 0x040fe40000744270 */
[----:B------:R-:W-:Y:S01]  /*90a0*/  ISETP.GT.AND P1, PT, R18, 0x9, P0 ;  /* 0x000000091200780c */ /* 0x000fe20000724270 */
[----:B0-----:R-:W-:Y:S01]  /*90b0*/  IMAD.IADD R20, R23, 0x1, R9 ;  /* 0x0000000117147824 */ /* 0x001fe200078e0209 */
[C---:B------:R-:W-:Y:S02]  /*90c0*/  ISETP.LT.OR P2, PT, R14.reuse, 0x9, P2 ;  /* 0x000000090e00780c */ /* 0x040fe40001741670 */
[----:B------:R-:W-:Y:S02]  /*90d0*/  ISETP.LT.OR P1, PT, R14, 0xa, P1 ;  /* 0x0000000a0e00780c */ /* 0x000fe40000f21670 */
[----:B------:R-:W-:Y:S02]  /*90e0*/  FSEL R153, R156, -INF , !P2 ;  /* 0xff8000009c997808 */ /* 0x000fe40005000000 */
[----:B------:R-:W-:-:S02]  /*90f0*/  FSEL R157, R157, -INF , !P1 ;  /* 0xff8000009d9d7808 */ /* 0x000fc40004800000 */
[C---:B------:R-:W-:Y:S02]  /*9100*/  ISETP.GT.AND P2, PT, R18.reuse, 0x10, P0 ;  /* 0x000000101200780c */ /* 0x040fe40000744270 */
[----:B------:R-:W-:Y:S02]  /*9110*/  ISETP.GT.AND P1, PT, R18, 0x11, P0 ;  /* 0x000000111200780c */ /* 0x000fe40000724270 */
        /* <DEDUP_REMOVED lines=31> */
[----:B------:R-:W-:Y:S01]  /*9310*/  ISETP.LT.OR P1, PT, R14, 0x3a, P1 ;  /* 0x0000003a0e00780c */ /* 0x000fe20000f21670 */
[----:B------:R-:W-:Y:S01]  /*9320*/  IMAD.IADD R14, R22, 0x1, R9 ;  /* 0x00000001160e7824 */ /* 0x000fe200078e0209 */
[----:B------:R-:W-:Y:S02]  /*9330*/  FSEL R23, R180, -INF , !P2 ;  /* 0xff800000b4177808 */ /* 0x000fe40005000000 */
[----:B------:R-:W-:Y:S01]  /*9340*/  FSEL R181, R181, -INF , !P1 ;  /* 0xff800000b5b57808 */ /* 0x000fe20004800000 */
[----:B------:R-:W-:Y:S08]  /*9350*/  @!P6 BRA `(.L_x_1020) ;  /* 0x00000000005ce947 */ /* 0x000ff00003800000 */
        /* <DEDUP_REMOVED lines=13> */
.L_x_1022:
[----:B------:R-:W-:-:S05]  /*9430*/  IMAD.U32 R22, RZ, RZ, UR51 ;  /* 0x00000033ff167e24 */ /* 0x000fca000f8e00ff */
[----:B------:R-:W-:-:S13]  /*9440*/  ISETP.NE.AND P1, PT, R22, 0x1, PT ;  /* 0x000000011600780c */ /* 0x000fda0003f25270 */
[----:B------:R-:W0:Y:S02]  /*9450*/  @P1 LDC.64 R188, c[0x0][0x9e8] ;  /* 0x00027a00ffbc1b82 */ /* 0x000e240000000a00 */
[----:B0-----:R-:W-:-:S05]  /*9460*/  @P1 IMAD.HI.U32 R18, R9, R188, RZ ;  /* 0x000000bc09121227 */ /* 0x001fca00078e00ff */
[----:B------:R-:W-:-:S07]  /*9470*/  @P1 SHF.R.U32.HI R9, RZ, R189, R18 ;  /* 0x000000bdff091219 */ /* 0x000fce0000011612 */
.L_x_1023:
[----:B------:R-:W-:Y:S05]  /*9480*/  BSYNC B0 ;  /* 0x0000000000007941 */ /* 0x000fea0003800000 */
.L_x_1021:
[----:B------:R-:W-:-:S04]  /*9490*/  IMAD R9, R9, R22, -UR7 ;  /* 0x8000000709097e24 */ /* 0x000fc8000f8e0216 */
[----:B------:R-:W-:-:S05]  /*94a0*/  IMAD R9, R6, -0x2, R9 ;  /* 0xfffffffe06097824 */ /* 0x000fca00078e0209 */
[----:B------:R-:W-:Y:S02]  /*94b0*/  VIADDMNMX R14, R9, R22, R14, PT ;  /* 0x00000016090e7246 */ /* 0x000fe4000380010e */
[----:B------:R-:W-:-:S07]  /*94c0*/  VIMNMX R20, R20, R9, !PT ;  /* 0x0000000914147248 */ /* 0x000fce0007fe0100 */
.L_x_1020:
[----:B------:R-:W-:Y:S02]  /*94d0*/  FMNMX.FTZ R18, R187, R12, !PT ;  /* 0x0000000cbb127209 */ /* 0x000fe40007810000 */
[----:B------:R-:W-:Y:S02]  /*94e0*/  ISETP.GT.AND P2, PT, R20, 0x1, P0 ;  /* 0x000000011400780c */ /* 0x000fe40000744270 */
[----:B------:R-:W-:Y:S02]  /*94f0*/  FMNMX.FTZ R18, R185, R18, !PT ;  /* 0x00000012b9127209 */ /* 0x000fe40007810000 */
[----:B------:R-:W-:Y:S02]  /*9500*/  ISETP.LT.OR P2, PT, R14, 0x2, P2 ;  /* 0x000000020e00780c */ /* 0x000fe40001741670 */
[----:B------:R-:W-:Y:S02]  /*9510*/  FMNMX.FTZ R18, R153, R18, !PT ;  /* 0x0000001299127209 */ /* 0x000fe40007810000 */
[----:B------:R-:W-:-:S02]  /*9520*/  FSEL R155, R155, -INF , !P2 ;  /* 0xff8000009b9b7808 */ /* 0x000fc40005000000 */
[----:B------:R-:W-:Y:S02]  /*9530*/  FMNMX.FTZ R18, R157, R18, !PT ;  /* 0x000000129d127209 */ /* 0x000fe40007810000 */
[C---:B------:R-:W-:Y:S02]  /*9540*/  ISETP.GT.AND P2, PT, R20.reuse, 0x9, P0 ;  /* 0x000000091400780c */ /* 0x040fe40000744270 */
[----:B------:R-:W-:Y:S02]  /*9550*/  FMNMX.FTZ R18, R15, R18, !PT ;  /* 0x000000120f127209 */ /* 0x000fe40007810000 */
[----:B------:R-:W-:Y:S02]  /*9560*/  ISETP.GT.AND P1, PT, R20, 0x8, P0 ;  /* 0x000000081400780c */ /* 0x000fe40000724270 */
[----:B------:R-:W-:Y:S02]  /*9570*/  FMNMX.FTZ R18, R161, R18, !PT ;  /* 0x00000012a1127209 */ /* 0x000fe40007810000 */
[----:B------:R-:W-:-:S02]  /*9580*/  ISETP.LT.OR P2, PT, R14, 0xa, P2 ;  /* 0x0000000a0e00780c */ /* 0x000fc40001741670 */
[----:B------:R-:W-:Y:S02]  /*9590*/  FMNMX.FTZ R18, R11, R18, !PT ;  /* 0x000000120b127209 */ /* 0x000fe40007810000 */
[----:B------:R-:W-:Y:S02]  /*95a0*/  ISETP.LT.OR P1, PT, R14, 0x9, P1 ;  /* 0x000000090e00780c */ /* 0x000fe40000f21670 */
[----:B------:R-:W-:Y:S02]  /*95b0*/  FMNMX.FTZ R18, R165, R18, !PT ;  /* 0x00000012a5127209 */ /* 0x000fe40007810000 */
[----:B------:R-:W-:Y:S02]  /*95c0*/  FSEL R159, R159, -INF , !P2 ;  /* 0xff8000009f9f7808 */ /* 0x000fe40005000000 */
[----:B------:R-:W-:Y:S02]  /*95d0*/  FMNMX.FTZ R18, R13, R18, !PT ;  /* 0x000000120d127209 */ /* 0x000fe40007810000 */
[----:B------:R-:W-:-:S02]  /*95e0*/  ISETP.GT.AND P2, PT, R20, 0x11, P0 ;  /* 0x000000111400780c */ /* 0x000fc40000744270 */
[----:B------:R-:W-:Y:S02]  /*95f0*/  FMNMX.FTZ R18, R169, R18, !PT ;  /* 0x00000012a9127209 */ /* 0x000fe40007810000 */
[----:B------:R-:W-:Y:S02]  /*9600*/  FSEL R189, R158, -INF , !P1 ;  /* 0xff8000009ebd7808 */ /* 0x000fe40004800000 */
        /* <DEDUP_REMOVED lines=9> */
[----:B------:R-:W-:-:S02]  /*96a0*/  ISETP.GT.AND P2, PT, R20, RZ, P0 ;  /* 0x000000ff1400720c */ /* 0x000fc40000744270 */
[----:B------:R-:W-:Y:S02]  /*96b0*/  FMNMX.FTZ R18, R181, R18, !PT ;  /* 0x00000012b5127209 */ /* 0x000fe40007810000 */
[----:B------:R-:W-:Y:S02]  /*96c0*/  FSEL R191, R162, -INF , !P1 ;  /* 0xff800000a2bf7808 */ /* 0x000fe40004800000 */
[----:B------:R-:W-:Y:S01]  /*96d0*/  ISETP.GT.AND P1, PT, R20, 0x18, P0 ;  /* 0x000000181400780c */ /* 0x000fe20000724270 */
[----:B------:R-:W0:Y:S01]  /*96e0*/  SHFL.BFLY PT, R9, R18, 0x2, 0x1f ;  /* 0x0c401f0012097f89 */ /* 0x000e2200000e0000 */
[C---:B------:R-:W-:Y:S02]  /*96f0*/  ISETP.LT.OR P2, PT, R14.reuse, 0x1, P2 ;  /* 0x000000010e00780c */ /* 0x040fe40001741670 */
[----:B------:R-:W-:Y:S02]  /*9700*/  ISETP.LT.OR P1, PT, R14, 0x19, P1 ;  /* 0x000000190e00780c */ /* 0x000fe40000f21670 */
[----:B------:R-:W-:-:S02]  /*9710*/  FSEL R197, R154, -INF , !P2 ;  /* 0xff8000009ac57808 */ /* 0x000fc40005000000 */
[----:B------:R-:W-:Y:S02]  /*9720*/  FSEL R163, R166, -INF , !P1 ;  /* 0xff800000a6a37808 */ /* 0x000fe40004800000 */
[C---:B------:R-:W-:Y:S02]  /*9730*/  ISETP.GT.AND P1, PT, R20.reuse, 0x19, P0 ;  /* 0x000000191400780c */ /* 0x040fe40000724270 */
[----:B------:R-:W-:Y:S02]  /*9740*/  ISETP.GT.AND P2, PT, R20, 0x20, P0 ;  /* 0x000000201400780c */ /* 0x000fe40000744270 */
[C---:B------:R-:W-:Y:S02]  /*9750*/  ISETP.LT.OR P1, PT, R14.reuse, 0x1a, P1 ;  /* 0x0000001a0e00780c */ /* 0x040fe40000f21670 */
[----:B------:R-:W-:Y:S02]  /*9760*/  ISETP.LT.OR P2, PT, R14, 0x21, P2 ;  /* 0x000000210e00780c */ /* 0x000fe40001741670 */
[----:B------:R-:W-:-:S02]  /*9770*/  FSEL R167, R167, -INF , !P1 ;  /* 0xff800000a7a77808 */ /* 0x000fc40004800000 */
[----:B------:R-:W-:Y:S02]  /*9780*/  ISETP.GT.AND P1, PT, R20, 0x21, P0 ;  /* 0x000000211400780c */ /* 0x000fe40000724270 */
[----:B------:R-:W-:Y:S02]  /*9790*/  FSEL R195, R170, -INF , !P2 ;  /* 0xff800000aac37808 */ /* 0x000fe40005000000 */
[----:B------:R-:W-:Y:S02]  /*97a0*/  ISETP.LT.OR P1, PT, R14, 0x22, P1 ;  /* 0x000000220e00780c */ /* 0x000fe40000f21670 */
[----:B0-----:R-:W-:Y:S02]  /*97b0*/  FMNMX.FTZ R9, R18, R9, !PT ;  /* 0x0000000912097209 */ /* 0x001fe40007810000 */
[----:B------:R-:W-:Y:S02]  /*97c0*/  FMNMX.FTZ R18, R197, R10, !PT ;  /* 0x0000000ac5127209 */ /* 0x000fe40007810000 */
[----:B------:R-:W-:Y:S01]  /*97d0*/  ISETP.GT.AND P2, PT, R20, 0x28, P0 ;  /* 0x000000281400780c */ /* 0x000fe20000744270 */
[----:B------:R-:W0:Y:S01]  /*97e0*/  SHFL.BFLY PT, R22, R9, 0x1, 0x1f ;  /* 0x0c201f0009167f89 */ /* 0x000e2200000e0000 */
[----:B------:R-:W-:-:S02]  /*97f0*/  FMNMX.FTZ R18, R155, R18, !PT ;  /* 0x000000129b127209 */ /* 0x000fc40007810000 */
[----:B------:R-:W-:Y:S02]  /*9800*/  FSEL R171, R171, -INF , !P1 ;  /* 0xff800000abab7808 */ /* 0x000fe40004800000 */
[----:B------:R-:W-:Y:S02]  /*9810*/  FMNMX.FTZ R18, R189, R18, !PT ;  /* 0x00000012bd127209 */ /* 0x000fe40007810000 */
[----:B------:R-:W-:Y:S02]  /*9820*/  ISETP.GT.AND P1, PT, R20, 0x29, P0 ;  /* 0x000000291400780c */ /* 0x000fe40000724270 */
[----:B------:R-:W-:Y:S02]  /*9830*/  FMNMX.FTZ R18, R159, R18, !PT ;  /* 0x000000129f127209 */ /* 0x000fe40007810000 */
[----:B------:R-:W-:Y:S02]  /*9840*/  ISETP.LT.OR P2, PT, R14, 0x29, P2 ;  /* 0x000000290e00780c */ /* 0x000fe40001741670 */
[----:B------:R-:W-:-:S02]  /*9850*/  FMNMX.FTZ R18, R191, R18, !PT ;  /* 0x00000012bf127209 */ /* 0x000fc40007810000 */
[----:B------:R-:W-:Y:S02]  /*9860*/  ISETP.LT.OR P1, PT, R14, 0x2a, P1 ;  /* 0x0000002a0e00780c */ /* 0x000fe40000f21670 */
[----:B------:R-:W-:Y:S02]  /*9870*/  FMNMX.FTZ R18, R193, R18, !PT ;  /* 0x00000012c1127209 */ /* 0x000fe40007810000 */
[----:B------:R-:W-:Y:S02]  /*9880*/  FSEL R199, R174, -INF , !P2 ;  /* 0xff800000aec77808 */ /* 0x000fe40005000000 */
[----:B------:R-:W-:Y:S02]  /*9890*/  FMNMX.FTZ R18, R163, R18, !PT ;  /* 0x00000012a3127209 */ /* 0x000fe40007810000 */
[----:B------:R-:W-:Y:S02]  /*98a0*/  FSEL R175, R175, -INF , !P1 ;  /* 0xff800000afaf7808 */ /* 0x000fe40004800000 */
[----:B0-----:R-:W-:-:S02]  /*98b0*/  FMNMX.FTZ R9, R9, R22, !PT ;  /* 0x0000001609097209 */ /* 0x001fc40007810000 */
[----:B------:R-:W-:Y:S02]  /*98c0*/  ISETP.GT.AND P1, PT, R20, 0x30, P0 ;  /* 0x000000301400780c */ /* 0x000fe40000724270 */
[----:B------:R-:W-:Y:S01]  /*98d0*/  FSETP.NEU.FTZ.AND P2, PT, R9, -INF , PT ;  /* 0xff8000000900780b */ /* 0x000fe20003f5d000 */
[----:B------:R-:W-:-:S01]  /*98e0*/  FFMA.FTZ R22, R2, R9, -8 ;  /* 0xc100000002167423 */ /* 0x000fc20000010009 */
[----:B------:R-:W-:Y:S02]  /*98f0*/  FMNMX.FTZ R18, R167, R18, !PT ;  /* 0x00000012a7127209 */ /* 0x000fe40007810000 */
[----:B------:R-:W-:Y:S02]  /*9900*/  ISETP.LT.OR P1, PT, R14, 0x31, P1 ;  /* 0x000000310e00780c */ /* 0x000fe40000f21670 */
[----:B------:R-:W-:Y:S02]  /*9910*/  FSEL R160, R22, RZ, P2 ;  /* 0x000000ff16a07208 */ /* 0x000fe40001000000 */
[----:B------:R-:W-:-:S03]  /*9920*/  FMNMX.FTZ R18, R195, R18, !PT ;  /* 0x00000012c3127209 */ /* 0x000fc60007810000 */
[--C-:B------:R-:W-:Y:S01]  /*9930*/  FFMA.FTZ R201, R2, R187, -R160.reuse ;  /* 0x000000bb02c97223 */ /* 0x100fe200000108a0 */
[----:B------:R-:W-:Y:S01]  /*9940*/  FSEL R187, R178, -INF , !P1 ;  /* 0xff800000b2bb7808 */ /* 0x000fe20004800000 */
[--C-:B------:R-:W-:Y:S01]  /*9950*/  FFMA.FTZ R152, R2, R153, -R160.reuse ;  /* 0x0000009902987223 */ /* 0x100fe200000108a0 */
[----:B------:R-:W-:Y:S01]  /*9960*/  ISETP.GT.AND P1, PT, R20, 0x31, P0 ;  /* 0x000000311400780c */ /* 0x000fe20000724270 */
[C-C-:B------:R-:W-:Y:S01]  /*9970*/  FFMA.FTZ R185, R2.reuse, R185, -R160.reuse ;  /* 0x000000b902b97223 */ /* 0x140fe200000108a0 */
[----:B------:R-:W-:Y:S01]  /*9980*/  FMNMX.FTZ R22, R171, R18, !PT ;  /* 0x00000012ab167209 */ /* 0x000fe20007810000 */
[--C-:B------:R-:W-:Y:S01]  /*9990*/  FFMA.FTZ R157, R2, R157, -R160.reuse ;  /* 0x0000009d029d7223 */ /* 0x100fe200000108a0 */
[----:B------:R-:W-:Y:S01]  /*99a0*/  ISETP.LT.OR P1, PT, R14, 0x32, P1 ;  /* 0x000000320e00780c */ /* 0x000fe20000f21670 */
[----:B------:R-:W-:Y:S01]  /*99b0*/  MUFU.EX2 R18, R185 ;  /* 0x000000b900127308 */ /* 0x000fe20000000800 */
[----:B------:R-:W-:Y:S01]  /*99c0*/  FMNMX.FTZ R22, R199, R22, !PT ;  /* 0x00000016c7167209 */ /* 0x000fe20007810000 */
[C-C-:B------:R-:W-:Y:S01]  /*99d0*/  FFMA.FTZ R13, R2.reuse, R13, -R160.reuse ;  /* 0x0000000d020d7223 */ /* 0x140fe200000108a0 */
[----:B------:R-:W-:Y:S01]  /*99e0*/  FSEL R179, R179, -INF , !P1 ;  /* 0xff800000b3b37808 */ /* 0x000fe20004800000 */
[--C-:B------:R-:W-:Y:S01]  /*99f0*/  FFMA.FTZ R19, R2, R19, -R160.reuse ;  /* 0x0000001302137223 */ /* 0x100fe200000108a0 */
[----:B------:R-:W-:Y:S01]  /*9a00*/  ISETP.GT.AND P1, PT, R20, 0x38, P0 ;  /* 0x000000381400780c */ /* 0x000fe20000724270 */
[C-C-:B------:R-:W-:Y:S01]  /*9a10*/  FFMA.FTZ R21, R2.reuse, R21, -R160.reuse ;  /* 0x0000001502157223 */ /* 0x140fe200000108a0 */
[----:B------:R-:W-:Y:S01]  /*9a20*/  FMNMX.FTZ R22, R175, R22, !PT ;  /* 0x00000016af167209 */ /* 0x000fe20007810000 */
[--C-:B------:R-:W-:Y:S01]  /*9a30*/  FFMA.FTZ R156, R2, R177, -R160.reuse ;  /* 0x000000b1029c7223 */ /* 0x100fe200000108a0 */
[----:B------:R-:W-:Y:S01]  /*9a40*/  ISETP.GT.AND P0, PT, R20, 0x39, P0 ;  /* 0x000000391400780c */ /* 0x000fe20000704270 */
[--C-:B------:R-:W-:Y:S01]  /*9a50*/  FFMA.FTZ R23, R2, R23, -R160.reuse ;  /* 0x0000001702177223 */ /* 0x100fe200000108a0 */
[----:B------:R-:W-:Y:S01]  /*9a60*/  ISETP.LT.OR P1, PT, R14, 0x39, P1 ;  /* 0x000000390e00780c */ /* 0x000fe20000f21670 */
[----:B------:R0:W-:Y:S01]  /*9a70*/  MUFU.EX2 R20, R152 ;  /* 0x0000009800147308 */ /* 0x0001e20000000800 */
[----:B------:R-:W-:Y:S01]  /*9a80*/  FMNMX.FTZ R22, R187, R22, !PT ;  /* 0x00000016bb167209 */ /* 0x000fe20007810000 */
[--C-:B------:R-:W-:Y:S01]  /*9a90*/  FFMA.FTZ R181, R2, R181, -R160.reuse ;  /* 0x000000b502b57223 */ /* 0x100fe200000108a0 */
[----:B------:R-:W-:Y:S01]  /*9aa0*/  ISETP.LT.OR P0, PT, R14, 0x3a, P0 ;  /* 0x0000003a0e00780c */ /* 0x000fe20000701670 */
[--C-:B------:R-:W-:Y:S01]  /*9ab0*/  FFMA.FTZ R14, R2, R15, -R160.reuse ;  /* 0x0000000f020e7223 */ /* 0x100fe200000108a0 */
[----:B------:R-:W-:Y:S01]  /*9ac0*/  FSEL R153, R182, -INF , !P1 ;  /* 0xff800000b6997808 */ /* 0x000fe20004800000 */
[C-C-:B------:R-:W-:Y:S01]  /*9ad0*/  FFMA.FTZ R15, R2.reuse, R161, -R160.reuse ;  /* 0x000000a1020f7223 */ /* 0x140fe200000108a0 */
[----:B------:R-:W-:Y:S01]  /*9ae0*/  FMNMX.FTZ R22, R179, R22, !PT ;  /* 0x00000016b3167209 */ /* 0x000fe20007810000 */
[C-C-:B------:R-:W-:Y:S01]  /*9af0*/  FFMA.FTZ R161, R2.reuse, R165, -R160.reuse ;  /* 0x000000a502a17223 */ /* 0x140fe200000108a0 */
[----:B------:R-:W-:Y:S01]  /*9b00*/  FSEL R183, R183, -INF , !P0 ;  /* 0xff800000b7b77808 */ /* 0x000fe20004000000 */
[----:B0-----:R-:W-:Y:S01]  /*9b10*/  FFMA.FTZ R152, R2, R169, -R160 ;  /* 0x000000a902987223 */ /* 0x001fe200000108a0 */
[----:B------:R-:W-:Y:S01]  /*9b20*/  FMNMX.FTZ R22, R153, R22, !PT ;  /* 0x0000001699167209 */ /* 0x000fe20007810000 */
[----:B------:R-:W-:Y:S01]  /*9b30*/  MUFU.EX2 R201, R201 ;  /* 0x000000c900c97308 */ /* 0x000fe20000000800 */
[----:B------:R-:W-:-:S02]  /*9b40*/  FSEL R165, R9, RZ, P2 ;  /* 0x000000ff09a57208 */ /* 0x000fc40001000000 */
[----:B------:R-:W-:Y:S01]  /*9b50*/  FMNMX.FTZ R154, R183, R22, !PT ;  /* 0x00000016b79a7209 */ /* 0x000fe20007810000 */
[----:B------:R-:W-:-:S02]  /*9b60*/  FFMA.FTZ R22, R2, R11, -R160 ;  /* 0x0000000b02167223 */ /* 0x000fc400000108a0 */
[----:B------:R-:W-:Y:S02]  /*9b70*/  FADD.FTZ R165, -R165, R12 ;  /* 0x0000000ca5a57221 */ /* 0x000fe40000010100 */
[----:B------:R-:W0:Y:S01]  /*9b80*/  SHFL.BFLY PT, R185, R154, 0x2, 0x1f ;  /* 0x0c401f009ab97f89 */ /* 0x000e2200000e0000 */
[----:B------:R-:W-:Y:S01]  /*9b90*/  MUFU.EX2 R157, R157 ;  /* 0x0000009d009d7308 */ /* 0x000fe20000000800 */
[----:B------:R-:W-:-:S07]  /*9ba0*/  FMUL.FTZ R12, R2, R165 ;  /* 0x000000a5020c7220 */ /* 0x000fce0000410000 */
[----:B------:R-:W1:Y:S08]  /*9bb0*/  MUFU.EX2 R12, R12 ;  /* 0x0000000c000c7308 */ /* 0x000e700000000800 */
[----:B------:R-:W-:Y:S01]  /*9bc0*/  MUFU.EX2 R14, R14 ;  /* 0x0000000e000e7308 */ /* 0x000fe20000000800 */
[----:B0-----:R-:W-:Y:S01]  /*9bd0*/  FMNMX.FTZ R185, R154, R185, !PT ;  /* 0x000000b99ab97209 */ /* 0x001fe20007810000 */
[----:B------:R-:W-:-:S06]  /*9be0*/  FFMA.FTZ R154, R2, R173, -R160 ;  /* 0x000000ad029a7223 */ /* 0x000fcc00000108a0 */
[----:B------:R-:W-:Y:S01]  /*9bf0*/  MUFU.EX2 R15, R15 ;  /* 0x0000000f000f7308 */ /* 0x000fe20000000800 */
[----:B------:R-:W0:Y:S07]  /*9c00*/  SHFL.BFLY PT, R158, R185, 0x1, 0x1f ;  /* 0x0c201f00b99e7f89 */ /* 0x000e2e00000e0000 */
[----:B------:R-:W-:Y:S08]  /*9c10*/  MUFU.EX2 R22, R22 ;  /* 0x0000001600167308 */ /* 0x000ff00000000800 */
[----:B------:R-:W-:Y:S08]  /*9c20*/  MUFU.EX2 R161, R161 ;  /* 0x000000a100a17308 */ /* 0x000ff00000000800 */
[----:B------:R-:W-:Y:S01]  /*9c30*/  MUFU.EX2 R13, R13 ;  /* 0x0000000d000d7308 */ /* 0x000fe20000000800 */
[----:B0-----:R-:W-:-:S04]  /*9c40*/  FMNMX.FTZ R11, R185, R158, !PT ;  /* 0x0000009eb90b7209 */ /* 0x001fc80007810000 */
[----:B------:R-:W-:Y:S01]  /*9c50*/  FSETP.NEU.FTZ.AND P0, PT, R11, -INF , PT ;  /* 0xff8000000b00780b */ /* 0x000fe20003f1d000 */
[----:B------:R-:W-:-:S02]  /*9c60*/  FFMA.FTZ R160, R2, R11, -8 ;  /* 0xc100000002a07423 */ /* 0x000fc4000001000b */
[----:B------:R-:W-:Y:S01]  /*9c70*/  MUFU.EX2 R152, R152 ;  /* 0x0000009800987308 */ /* 0x000fe20000000800 */
[----:B------:R-:W-:Y:S02]  /*9c80*/  FSEL R165, R11, RZ, P0 ;  /* 0x000000ff0ba57208 */ /* 0x000fe40000000000 */
[----:B------:R-:W-:-:S03]  /*9c90*/  FSEL R164, R160, RZ, P0 ;  /* 0x000000ffa0a47208 */ /* 0x000fc60000000000 */
[----:B------:R-:W-:Y:S02]  /*9ca0*/  FADD.FTZ R165, -R165, R10 ;  /* 0x0000000aa5a57221 */ /* 0x000fe40000010100 */
[----:B------:R-:W-:Y:S01]  /*9cb0*/  MUFU.EX2 R19, R19 ;  /* 0x0000001300137308 */ /* 0x000fe20000000800 */
[----:B------:R-:W-:-:S01]  /*9cc0*/  FFMA.FTZ R168, R2, R163, -R164 ;  /* 0x000000a302a87223 */ /* 0x000fc200000108a4 */
[C-C-:B------:R-:W-:Y:S01]  /*9cd0*/  FFMA.FTZ R160, R2.reuse, R197, -R164.reuse ;  /* 0x000000c502a07223 */ /* 0x140fe200000108a4 */
[C---:B------:R-:W-:Y:S01]  /*9ce0*/  FMUL.FTZ R163, R2.reuse, R165 ;  /* 0x000000a502a37220 */ /* 0x040fe20000410000 */
[C-C-:B------:R-:W-:Y:S01]  /*9cf0*/  FFMA.FTZ R155, R2.reuse, R155, -R164.reuse ;  /* 0x0000009b029b7223 */ /* 0x140fe200000108a4 */
[----:B------:R-:W-:-:S01]  /*9d00*/  FFMA.FTZ R189, R2, R189, -R164 ;  /* 0x000000bd02bd7223 */ /* 0x000fc200000108a4 */
[C-C-:B------:R-:W-:Y:S01]  /*9d10*/  FFMA.FTZ R166, R2.reuse, R159, -R164.reuse ;  /* 0x0000009f02a67223 */ /* 0x140fe200000108a4 */
[----:B------:R-:W-:-:S01]  /*9d20*/  FFMA.FTZ R159, R2, R191, -R164 ;  /* 0x000000bf029f7223 */ /* 0x000fc200000108a4 */
[----:B------:R-:W-:Y:S01]  /*9d30*/  MUFU.EX2 R160, R160 ;  /* 0x000000a000a07308 */ /* 0x000fe20000000800 */
[----:B------:R-:W-:-:S01]  /*9d40*/  FFMA.FTZ R162, R2, R193, -R164 ;  /* 0x000000c102a27223 */ /* 0x000fc200000108a4 */
[----:B-1----:R-:W-:Y:S01]  /*9d50*/  FFMA.FTZ R165, R12, R0, R201 ;  /* 0x000000000ca57223 */ /* 0x002fe200000100c9 */
[----:B------:R-:W-:-:S01]  /*9d60*/  FFMA.FTZ R167, R2, R167, -R164 ;  /* 0x000000a702a77223 */ /* 0x000fc200000108a4 */
[C-C-:B------:R-:W-:Y:S01]  /*9d70*/  FFMA.FTZ R195, R2.reuse, R195, -R164.reuse ;  /* 0x000000c302c37223 */ /* 0x140fe200000108a4 */
[----:B------:R-:W-:-:S01]  /*9d80*/  FFMA.FTZ R171, R2, R171, -R164 ;  /* 0x000000ab02ab7223 */ /* 0x000fc200000108a4 */
[----:B------:R-:W-:Y:S01]  /*9d90*/  FADD.FTZ R165, R18, R165 ;  /* 0x000000a512a57221 */ /* 0x000fe20000010000 */
[----:B------:R-:W-:-:S01]  /*9da0*/  FFMA.FTZ R199, R2, R199, -R164 ;  /* 0x000000c702c77223 */ /* 0x000fc200000108a4 */
[----:B------:R-:W0:Y:S01]  /*9db0*/  MUFU.EX2 R163, R163 ;  /* 0x000000a300a37308 */ /* 0x000e220000000800 */
[----:B------:R-:W-:-:S01]  /*9dc0*/  FFMA.FTZ R175, R2, R175, -R164 ;  /* 0x000000af02af7223 */ /* 0x000fc200000108a4 */
[----:B------:R-:W-:Y:S01]  /*9dd0*/  FADD.FTZ R10, R20, R165 ;  /* 0x000000a5140a7221 */ /* 0x000fe20000010000 */
[----:B------:R-:W-:-:S01]  /*9de0*/  FFMA.FTZ R187, R2, R187, -R164 ;  /* 0x000000bb02bb7223 */ /* 0x000fc200000108a4 */
[C-C-:B------:R-:W-:Y:S01]  /*9df0*/  FFMA.FTZ R179, R2.reuse, R179, -R164.reuse ;  /* 0x000000b302b37223 */ /* 0x140fe200000108a4 */
[----:B------:R-:W-:-:S01]  /*9e00*/  FFMA.FTZ R153, R2, R153, -R164 ;  /* 0x0000009902997223 */ /* 0x000fc200000108a4 */
[----:B------:R-:W-:-:S02]  /*9e10*/  FFMA.FTZ R164, R2, R183, -R164 ;  /* 0x000000b702a47223 */ /* 0x000fc400000108a4 */
[----:B------:R-:W1:Y:S08]  /*9e20*/  MUFU.EX2 R155, R155 ;  /* 0x0000009b009b7308 */ /* 0x000e700000000800 */
[----:B------:R-:W2:Y:S01]  /*9e30*/  MUFU.EX2 R189, R189 ;  /* 0x000000bd00bd7308 */ /* 0x000ea20000000800 */
[----:B0-----:R-:W-:-:S01]  /*9e40*/  FFMA.FTZ R0, R163, R3, R160 ;  /* 0x00000003a3007223 */ /* 0x001fc200000100a0 */
[----:B------:R-:W-:-:S04]  /*9e50*/  FADD.FTZ R3, R157, R10 ;  /* 0x0000000a9d037221 */ /* 0x000fc80000010000 */
[----:B------:R-:W-:Y:S02]  /*9e60*/  FADD.FTZ R10, R14, R3 ;  /* 0x000000030e0a7221 */ /* 0x000fe40000010000 */
[----:B------:R-:W0:Y:S01]  /*9e70*/  MUFU.EX2 R166, R166 ;  /* 0x000000a600a67308 */ /* 0x000e220000000800 */
[----:B-1----:R-:W-:-:S01]  /*9e80*/  FADD.FTZ R0, R155, R0 ;  /* 0x000000009b007221 */ /* 0x002fc20000010000 */
[----:B------:R-:W-:-:S06]  /*9e90*/  FADD.FTZ R165, R15, R10 ;  /* 0x0000000a0fa57221 */ /* 0x000fcc0000010000 */
        /* <DEDUP_REMOVED lines=13> */
[----:B0-----:R-:W-:-:S01]  /*9f70*/  FADD.FTZ R3, R168, R3 ;  /* 0x00000003a8037221 */ /* 0x001fc20000010000 */
[----:B------:R-:W-:-:S06]  /*9f80*/  FADD.FTZ R165, R19, R0 ;  /* 0x0000000013a57221 */ /* 0x000fcc0000010000 */
        /* <DEDUP_REMOVED lines=18> */
[----:B------:R2:W0:Y:S01]  /*a0b0*/  MUFU.EX2 R178, R153 ;  /* 0x0000009900b27308 */ /* 0x0004220000000800 */
[----:B-1----:R-:W-:-:S07]  /*a0c0*/  FADD.FTZ R3, R176, R3 ;  /* 0x00000003b0037221 */ /* 0x002fce0000010000 */
[----:B------:R-:W1:Y:S01]  /*a0d0*/  MUFU.EX2 R158, R181 ;  /* 0x000000b5009e7308 */ /* 0x000e620000000800 */
[----:B--2---:R-:W-:-:S07]  /*a0e0*/  FADD.FTZ R153, R23, R0 ;  /* 0x0000000017997221 */ /* 0x004fce0000010000 */
[----:B------:R-:W2:Y:S01]  /*a0f0*/  MUFU.EX2 R164, R164 ;  /* 0x000000a400a47308 */ /* 0x000ea20000000800 */
[----:B0-----:R-:W-:-:S01]  /*a100*/  FADD.FTZ R3, R178, R3 ;  /* 0x00000003b2037221 */ /* 0x001fc20000010000 */
[----:B-1----:R-:W-:-:S03]  /*a110*/  FADD.FTZ R0, R158, R153 ;  /* 0x000000999e007221 */ /* 0x002fc60000010000 */
[----:B--2---:R-:W-:Y:S01]  /*a120*/  FADD.FTZ R3, R164, R3 ;  /* 0x00000003a4037221 */ /* 0x004fe20000010000 */
[----:B------:R-:W-:Y:S06]  /*a130*/  @!P4 BRA `(.L_x_1024) ;  /* 0x000000000004c947 */ /* 0x000fec0003800000 */
[----:B------:R-:W-:Y:S01]  /*a140*/  BPT.TRAP 0x1 ;  /* 0x000000040000795c */ /* 0x000fe20000300000 */
.L_x_1024:
        /* <DEDUP_REMOVED lines=14> */
[-C--:B------:R-:W-:Y:S01]  /*a230*/  FMUL.FTZ R28, R28, R12.reuse ;  /* 0x0000000c1c1c7220 */ /* 0x080fe20000410000 */
        /* <DEDUP_REMOVED lines=141> */
.L_x_1007:
[----:B------:R-:W-:Y:S06]  /*ab10*/  BAR.ARV 0x8, 0x180 ;  /* 0x0206000000007b1d */ /* 0x000fec0000002000 */
[----:B------:R-:W-:Y:S05]  /*ab20*/  @!P4 BRA `(.L_x_1026) ;  /* 0x000000000004c947 */ /* 0x000fea0003800000 */
[----:B------:R-:W-:Y:S01]  /*ab30*/  BPT.TRAP 0x1 ;  /* 0x000000040000795c */ /* 0x000fe20000300000 */
.L_x_1026:
[----:B------:R-:W-:Y:S01]  /*ab40*/  ULEA UR14, UR49, UR41, 0x3 ;  /* 0x00000029310e7291 */ /* 0x000fe2000f8e183f */
[----:B------:R-:W-:-:S05]  /*ab50*/  IMAD.U32 R4, RZ, RZ, UR47 ;  /* 0x0000002fff047e24 */ /* 0x000fca000f8e00ff */
[----:B------:R-:W-:-:S04]  /*ab60*/  SHF.L.U32 R4, R4, 0x1f, RZ ;  /* 0x0000001f04047819 */ /* 0x000fc800000006ff */
[----:B------:R0:W1:Y:S01]  /*ab70*/  SYNCS.PHASECHK.TRANS64.TRYWAIT P0, [UR14+0x20850], R4 ;  /* 0x02085004ff0075a7 */ /* 0x000062000800014e */
[----:B------:R-:W-:Y:S05]  /*ab80*/  @!P4 BRA `(.L_x_1027) ;  /* 0x000000000004c947 */ /* 0x000fea0003800000 */
[----:B------:R-:W-:Y:S01]  /*ab90*/  BPT.TRAP 0x1 ;  /* 0x000000040000795c */ /* 0x000fe20000300000 */
.L_x_1027:
[----:B-1----:R-:W-:Y:S05]  /*aba0*/  @P0 BRA `(.L_x_1028) ;  /* 0x0000000000080947 */ /* 0x002fea0003800000 */
[----:B------:R-:W1:Y:S02]  /*abb0*/  SYNCS.PHASECHK.TRANS64.TRYWAIT P0, [UR14+0x20850], R4 ;  /* 0x02085004ff0075a7 */ /* 0x000e64000800014e */
[----:B-1----:R-:W-:Y:S05]  /*abc0*/  @!P0 BRA `(.L_x_1029) ;  /* 0x0000008800ec8947 */ /* 0x002fea0003800000 */
.L_x_1028:
[----:B------:R-:W-:Y:S01]  /*abd0*/  ULDC.64 UR10, c[0x0][0x9a0] ;  /* 0x00026800000a7ab9 */ /* 0x000fe20000000a00 */
[----:B------:R-:W-:Y:S01]  /*abe0*/  UIADD3 UR41, UR41, 0x400, URZ ;  /* 0x0000040029297890 */ /* 0x000fe2000fffe03f */
[----:B------:R-:W-:Y:S01]  /*abf0*/  WARPGROUP.ARRIVE ;  /* 0x00000000000079c5 */ /* 0x000fe20000000000 */
[----:B------:R-:W-:Y:S01]  /*ac00*/  UISETP.NE.U32.AND UP0, UPT, UR10, URZ, UPT ;  /* 0x0000003f0a00728c */ /* 0x000fe2000bf05070 */
[----:B------:R-:W-:Y:S01]  /*ac10*/  IMAD.MOV.U32 R6, RZ, RZ, 0x3f800000 ;  /* 0x3f800000ff067424 */ /* 0x000fe200078e00ff */
[----:B------:R-:W-:Y:S02]  /*ac20*/  USHF.R.U32.HI UR41, URZ, 0x4, UR41 ;  /* 0x000000043f297899 */ /* 0x000fe40008011629 */
[----:B------:R-:W-:Y:S02]  /*ac30*/  UISETP.NE.AND.EX UP0, UPT, UR11, URZ, UPT, UP0 ;  /* 0x0000003f0b00728c */ /* 0x000fe4000bf05300 */
[----:B------:R-:W-:Y:S01]  /*ac40*/  ULOP3.LUT UR41, UR41, 0x3fff, URZ, 0xc0, !UPT ;  /* 0x00003fff29297892 */ /* 0x000fe2000f8ec03f */
[----:B------:R-:W-:-:S03]  /*ac50*/  UMOV UR19, 0x80000020 ;  /* 0x8000002000137882 */ /* 0x000fc60000000000 */
[----:B------:R-:W-:-:S05]  /*ac60*/  PLOP3.LUT P0, PT, PT, PT, UP0, 0x80, 0x0 ;  /* 0x000000000000781c */ /* 0x000fca0003f0f008 */
[----:B------:R-:W-:Y:S01]  /*ac70*/  @UP0 ULDC.64 UR8, c[0x0][0x9c8] ;  /* 0x0002720000080ab9 */ /* 0x000fe20000000a00 */
[----:B------:R-:W-:Y:S02]  /*ac80*/  @UP0 USHF.R.S32.HI UR7, URZ, 0x1f, UR42 ;  /* 0x0000001f3f070899 */ /* 0x000fe4000801142a */
[----:B------:R-:W-:Y:S02]  /*ac90*/  @UP0 UIMAD UR6, UR37, UR8, URZ ;  /* 0x00000008250602a4 */ /* 0x000fe4000f8e023f */
[----:B------:R-:W-:Y:S02]  /*aca0*/  @UP0 UIMAD.WIDE.U32 UR4, UR36, UR8, URZ ;  /* 0x00000008240402a5 */ /* 0x000fe4000f8e003f */
[----:B------:R-:W-:Y:S02]  /*acb0*/  ULOP3.LUT UR8, UR41, 0x10000, URZ, 0xfc, !UPT ;  /* 0x0001000029087892 */ /* 0x000fe4000f8efc3f */
[----:B------:R-:W-:Y:S02]  /*acc0*/  @UP0 UIMAD UR6, UR36, UR9, UR6 ;  /* 0x00000009240602a4 */ /* 0x000fe4000f8e0206 */
[----:B------:R-:W-:Y:S01]  /*acd0*/  ULEA UR8, UR49, UR8, 0xa ;  /* 0x0000000831087291 */ /* 0x000fe2000f8e503f */
[----:B------:R-:W-:Y:S01]  /*ace0*/  @UP0 ULDC.64 UR12, c[0x0][0x9d0] ;  /* 0x00027400000c0ab9 */ /* 0x000fe20000000a00 */
[----:B------:R-:W-:-:S02]  /*acf0*/  @UP0 UIADD3 UR5, UR5, UR6, URZ ;  /* 0x0000000605050290 */ /* 0x000fc4000fffe03f */
[----:B------:R-:W-:-:S03]  /*ad00*/  @UP0 UIMAD UR6, UR7, UR12, URZ ;  /* 0x0000000c070602a4 */ /* 0x000fc6000f8e023f */
[----:B------:R-:W-:Y:S01]  /*ad10*/  UMOV UR18, UR8 ;  /* 0x0000000800127c82 */ /* 0x000fe20008000000 */
[----:B------:R-:W-:Y:S01]  /*ad20*/  @UP0 UIMAD.WIDE.U32 UR4, UR42, UR12, UR4 ;  /* 0x0000000c2a0402a5 */ /* 0x000fe2000f8e0004 */
[----:B------:R-:W-:Y:S01]  /*ad30*/  QGMMA.64x256x32.F32.E4M3.E4M3 R24, R188, gdesc[UR16], R24, gsb0 ;  /* 0x03e00010bc187df3 */ /* 0x000fe20008000818 */
[----:B------:R-:W-:-:S04]  /*ad40*/  @UP0 UIMAD UR6, UR42, UR13, UR6 ;  /* 0x0000000d2a0602a4 */ /* 0x000fc8000f8e0206 */
[----:B------:R-:W-:Y:S02]  /*ad50*/  @UP0 UIADD3 UR5, UR5, UR6, URZ ;  /* 0x0000000605050290 */ /* 0x000fe4000fffe03f */
[----:B------:R-:W-:-:S04]  /*ad60*/  @UP0 ULEA UR6, UP1, UR4, UR10, 0x2 ;  /* 0x0000000a04060291 */ /* 0x000fc8000f82103f */
[----:B------:R-:W-:Y:S02]  /*ad70*/  @UP0 ULEA.HI.X UR7, UR4, UR11, UR5, 0x2, UP1 ;  /* 0x0000000b04070291 */ /* 0x000fe400088f1405 */
[----:B01----:R-:W-:-:S04]  /*ad80*/  IMAD.U32 R4, RZ, RZ, UR6 ;  /* 0x00000006ff047e24 */ /* 0x003fc8000f8e00ff */
[----:B------:R-:W-:-:S05]  /*ad90*/  IMAD.U32 R5, RZ, RZ, UR7 ;  /* 0x00000007ff057e24 */ /* 0x000fca000f8e00ff */
[----:B------:R0:W2:Y:S01]  /*ada0*/  @P0 LDG.E R6, desc[UR44][R4.64] ;  /* 0x0000002c04060981 */ /* 0x0000a2000c1e1900 */
[----:B------:R-:W-:Y:S01]  /*adb0*/  UIADD3 UR8, UR8, 0x2, URZ ;  /* 0x0000000208087890 */ /* 0x000fe2000fffe03f */
[----:B------:R-:W-:-:S06]  /*adc0*/  UMOV UR7, 0x80000020 ;  /* 0x8000002000077882 */ /* 0x000fcc0000000000 */
[----:B------:R-:W-:Y:S01]  /*add0*/  UMOV UR6, UR8 ;  /* 0x0000000800067c82 */ /* 0x000fe20008000000 */
[----:B------:R-:W1:Y:S04]  /*ade0*/  SHFL.BFLY PT, R7, R0, 0x2, 0x1f ;  /* 0x0c401f0000077f89 */ /* 0x000e6800000e0000 */
[----:B------:R-:W3:Y:S01]  /*adf0*/  SHFL.BFLY PT, R10, R3, 0x2, 0x1f ;  /* 0x0c401f00030a7f89 */ /* 0x000ee200000e0000 */
        /* <DEDUP_REMOVED lines=16> */
[----:B------:R-:W1:Y:S01]  /*af00*/  @P2 MUFU.LG2 R8, R16 ;  /* 0x0000001000082308 */ /* 0x000e620000000c00 */
[----:B------:R-:W-:Y:S02]  /*af10*/  WARPGROUP.DEPBAR.LE gsb0, 0x0 ;  /* 0x00008000000079c5 */ /* 0x000fe40000010000 */
[----:B------:R-:W-:-:S06]  /*af20*/  WARPGROUP.ARRIVE ;  /* 0x00000000000079c5 */ /* 0x000fcc0000000000 */
[----:B------:R-:W-:Y:S01]  /*af30*/  QGMMA.64x256x32.F32.E4M3.E4M3 R24, R184, gdesc[UR4], R24, gsb0 ;  /* 0x03e00004b8187df3 */ /* 0x000fe20008000818 */
[----:B------:R-:W3:Y:S01]  /*af40*/  @P0 MUFU.RCP R13, R14 ;  /* 0x0000000e000d0308 */ /* 0x000ee20000001000 */
[C---:B------:R-:W-:Y:S01]  /*af50*/  @P1 FMUL.FTZ R4, R2.reuse, 0.69314718246459960938 ;  /* 0x3f31721802041820 */ /* 0x040fe20000410000 */
[----:B------:R-:W-:Y:S01]  /*af60*/  @P2 FMUL.FTZ R17, R2, 0.69314718246459960938 ;  /* 0x3f31721802112820 */ /* 0x000fe20000410000 */
[----:B0-----:R-:W-:Y:S01]  /*af70*/  @P1 FMUL.FTZ R7, R7, 0.69314718246459960938 ;  /* 0x3f31721807071820 */ /* 0x001fe20000410000 */
[----:B-1----:R-:W-:Y:S01]  /*af80*/  @P2 FMUL.FTZ R8, R8, 0.69314718246459960938 ;  /* 0x3f31721808082820 */ /* 0x002fe20000410000 */
[----:B------:R-:W-:Y:S02]  /*af90*/  IMAD.MOV.U32 R0, RZ, RZ, -0x800000 ;  /* 0xff800000ff007424 */ /* 0x000fe400078e00ff */
[----:B------:R-:W-:Y:S02]  /*afa0*/  IMAD.MOV.U32 R3, RZ, RZ, -0x800000 ;  /* 0xff800000ff037424 */ /* 0x000fe400078e00ff */
[----:B------:R-:W-:Y:S01]  /*afb0*/  @P1 FFMA.FTZ R0, R4, R9, R7 ;  /* 0x0000000904001223 */ /* 0x000fe20000010007 */
[----:B------:R-:W-:Y:S01]  /*afc0*/  @P2 FFMA.FTZ R3, R17, R11, R8 ;  /* 0x0000000b11032223 */ /* 0x000fe20000010008 */
[-C--:B--2---:R-:W-:Y:S01]  /*afd0*/  FMUL.FTZ R5, R5, R6.reuse ;  /* 0x0000000605057220 */ /* 0x084fe20000410000 */
[----:B---3--:R-:W-:Y:S01]  /*afe0*/  FMUL.FTZ R2, R13, R6 ;  /* 0x000000060d027220 */ /* 0x008fe20000410000 */
[----:B------:R-:W-:-:S02]  /*aff0*/  WARPGROUP.DEPBAR.LE gsb0, 0x0 ;  /* 0x00008000000079c5 */ /* 0x000fc40000010000 */
[----:B------:R-:W-:Y:S05]  /*b000*/  @!P4 BRA `(.L_x_1030) ;  /* 0x000000000004c947 */ /* 0x000fea0003800000 */
[----:B------:R-:W-:Y:S01]  /*b010*/  BPT.TRAP 0x1 ;  /* 0x000000040000795c */ /* 0x000fe20000300000 */
.L_x_1030:
        /* <DEDUP_REMOVED lines=132> */
.L_x_956:
[----:B------:R-:W-:Y:S05]  /*b860*/  @P0 BRA `(.L_x_1031) ;  /* 0x00000038006c0947 */ /* 0x000fea0003800000 */
[----:B------:R-:W0:Y:S01]  /*b870*/  S2R R6, SR_TID.X ;  /* 0x0000000000067919 */ /* 0x000e220000002100 */
[----:B------:R-:W-:Y:S01]  /*b880*/  ULDC.64 UR4, c[0x4][0x110] ;  /* 0x0100440000047ab9 */ /* 0x000fe20000000a00 */
[----:B------:R-:W-:Y:S01]  /*b890*/  ULDC.64 UR8, c[0x0][0xbd0] ;  /* 0x0002f40000087ab9 */ /* 0x000fe20000000a00 */
[----:B------:R-:W-:Y:S01]  /*b8a0*/  USHF.R.S32.HI UR7, URZ, 0x1f, UR42 ;  /* 0x0000001f3f077899 */ /* 0x000fe2000801142a */
[----:B------:R-:W1:Y:S01]  /*b8b0*/  S2R R12, SR_CTAID.X ;  /* 0x00000000000c7919 */ /* 0x000e620000002500 */
[----:B------:R-:W-:Y:S01]  /*b8c0*/  ULDC.64 UR10, c[0x0][0xb38] ;  /* 0x0002ce00000a7ab9 */ /* 0x000fe20000000a00 */
[----:B0-----:R-:W-:-:S05]  /*b8d0*/  IMAD.SHL.U32 R2, R6, 0x4, RZ ;  /* 0x0000000406027824 */ /* 0x001fca00078e00ff */
[----:B------:R-:W-:Y:S01]  /*b8e0*/  LOP3.LUT R2, R2, 0xc, RZ, 0xc0, !PT ;  /* 0x0000000c02027812 */ /* 0x000fe200078ec0ff */
[----:B------:R-:W-:Y:S03]  /*b8f0*/  BAR.SYNC.DEFER_BLOCKING 0x1, 0x100 ;  /* 0x0044000000007b1d */ /* 0x000fe60000010000 */
[----:B------:R-:W-:-:S05]  /*b900*/  IADD3 R4, P0, R2, UR4, RZ ;  /* 0x0000000402047c10 */ /* 0x000fca000ff1e0ff */
[----:B------:R-:W-:-:S05]  /*b910*/  IMAD.X R5, RZ, RZ, UR5, P0 ;  /* 0x00000005ff057e24 */ /* 0x000fca00080e06ff */
[----:B------:R0:W2:Y:S01]  /*b920*/  LDG.E.CONSTANT R2, desc[UR44][R4.64] ;  /* 0x0000002c04027981 */ /* 0x0000a2000c1e9900 */
[C---:B------:R-:W-:Y:S01]  /*b930*/  LOP3.LUT P0, R10, R6.reuse, 0x3, RZ, 0xc0, !PT ;  /* 0x00000003060a7812 */ /* 0x040fe2000780c0ff */
[----:B------:R-:W-:Y:S01]  /*b940*/  VIADD R6, R6, 0xffffff80 ;  /* 0xffffff8006067836 */ /* 0x000fe20000000000 */
[----:B------:R-:W-:Y:S01]  /*b950*/  UIMAD.WIDE.U32 UR4, UR42, UR8, URZ ;  /* 0x000000082a0472a5 */ /* 0x000fe2000f8e003f */
[----:B------:R-:W-:Y:S01]  /*b960*/  BSSY B0, `(.L_x_1032) ;  /* 0x00002b1000007945 */ /* 0x000fe20003800000 */
[----:B------:R-:W-:Y:S01]  /*b970*/  ISETP.EQ.OR P0, PT, R10, 0x3, !P0 ;  /* 0x000000030a00780c */ /* 0x000fe20004702670 */
[----:B------:R-:W-:Y:S02]  /*b980*/  UIMAD UR6, UR7, UR8, URZ ;  /* 0x00000008070672a4 */ /* 0x000fe4000f8e023f */
[----:B------:R-:W-:Y:S01]  /*b990*/  UIMAD UR8, UR7, UR10, URZ ;  /* 0x0000000a070872a4 */ /* 0x000fe2000f8e023f */
[----:B------:R-:W-:Y:S01]  /*b9a0*/  SEL R13, R24, R25, P0 ;  /* 0x00000019180d7207 */ /* 0x000fe20000000000 */
[----:B------:R-:W-:Y:S01]  /*b9b0*/  UIMAD UR9, UR42, UR9, UR6 ;  /* 0x000000092a0972a4 */ /* 0x000fe2000f8e0206 */
[----:B------:R-:W-:Y:S01]  /*b9c0*/  SEL R24, R25, R24, P0 ;  /* 0x0000001819187207 */ /* 0x000fe20000000000 */
[----:B------:R-:W-:Y:S01]  /*b9d0*/  UIMAD.WIDE.U32 UR6, UR42, UR10, URZ ;  /* 0x0000000a2a0672a5 */ /* 0x000fe2000f8e003f */
[----:B0-----:R-:W-:Y:S01]  /*b9e0*/  SHF.R.S32.HI R5, RZ, 0x1f, R6 ;  /* 0x0000001fff057819 */ /* 0x001fe20000011406 */
[----:B------:R-:W-:Y:S01]  /*b9f0*/  UIADD3 UR9, UR5, UR9, URZ ;  /* 0x0000000905097290 */ /* 0x000fe2000fffe03f */
[----:B------:R-:W-:Y:S01]  /*ba00*/  SEL R25, R44, R45, P0 ;  /* 0x0000002d2c197207 */ /* 0x000fe20000000000 */
[----:B------:R-:W-:Y:S01]  /*ba10*/  UIMAD UR8, UR42, UR11, UR8 ;  /* 0x0000000b2a0872a4 */ /* 0x000fe2000f8e0208 */
[----:B------:R-:W-:-:S02]  /*ba20*/  SEL R153, R112, R113, P0 ;  /* 0x0000007170997207 */ /* 0x000fc40000000000 */
[----:B------:R-:W-:Y:S01]  /*ba30*/  SEL R35, R56, R57, P0 ;  /* 0x0000003938237207 */ /* 0x000fe20000000000 */
[----:B------:R-:W-:Y:S01]  /*ba40*/  UIADD3 UR8, UR7, UR8, URZ ;  /* 0x0000000807087290 */ /* 0x000fe2000fffe03f */
[----:B------:R-:W-:Y:S02]  /*ba50*/  SEL R112, R113, R112, P0 ;  /* 0x0000007071707207 */ /* 0x000fe40000000000 */
[----:B------:R-:W-:Y:S02]  /*ba60*/  SEL R56, R57, R56, P0 ;  /* 0x0000003839387207 */ /* 0x000fe40000000000 */
[----:B------:R-:W-:Y:S02]  /*ba70*/  SEL R113, R120, R121, P0 ;  /* 0x0000007978717207 */ /* 0x000fe40000000000 */
[----:B------:R-:W-:Y:S02]  /*ba80*/  LEA.HI R4, R5, R6, RZ, 0x7 ;  /* 0x0000000605047211 */ /* 0x000fe400078f38ff */
        /* <DEDUP_REMOVED lines=52> */
[----:B------:R-:W-:Y:S02]  /*bdd0*/  SHF.R.S32.HI R7, RZ, 0x1f, R18 ;  /* 0x0000001fff077819 */ /* 0x000fe40000011412 */
[----:B------:R-:W-:Y:S02]  /*bde0*/  SEL R88, R89, R88, P0 ;  /* 0x0000005859587207 */ /* 0x000fe40000000000 */
[----:B------:R-:W-:Y:S02]  /*bdf0*/  SEL R26, R9, R26, P0 ;  /* 0x0000001a091a7207 */ /* 0x000fe40000000000 */
[----:B------:R-:W-:-:S02]  /*be00*/  SEL R207, R138, R139, P0 ;  /* 0x0000008b8acf7207 */ /* 0x000fc40000000000 */
[----:B------:R-:W-:Y:S02]  /*be10*/  SEL R89, R116, R117, P0 ;  /* 0x0000007574597207 */ /* 0x000fe40000000000 */
[----:B------:R-:W-:Y:S02]  /*be20*/  SEL R138, R139, R138, P0 ;  /* 0x0000008a8b8a7207 */ /* 0x000fe40000000000 */
[----:B------:R-:W-:Y:S02]  /*be30*/  SHF.R.S32.HI R9, RZ, 0x7, R4 ;  /* 0x00000007ff097819 */ /* 0x000fe40000011404 */
[----:B------:R-:W-:Y:S02]  /*be40*/  SEL R116, R117, R116, P0 ;  /* 0x0000007475747207 */ /* 0x000fe40000000000 */
[----:B------:R-:W-:Y:S02]  /*be50*/  LEA.HI R5, R5, R6, RZ, 0x2 ;  /* 0x0000000605057211 */ /* 0x000fe400078f10ff */
[----:B------:R-:W-:-:S02]  /*be60*/  SEL R72, R73, R72, P0 ;  /* 0x0000004849487207 */ /* 0x000fc40000000000 */
[----:B------:R-:W-:Y:S02]  /*be70*/  LEA.HI R11, R7, R18, RZ, 0x2 ;  /* 0x00000012070b7211 */ /* 0x000fe400078f10ff */
[----:B------:R-:W-:Y:S02]  /*be80*/  SEL R73, R84, R85, P0 ;  /* 0x0000005554497207 */ /* 0x000fe40000000000 */
[----:B------:R-:W-:Y:S02]  /*be90*/  SEL R117, R38, R39, P0 ;  /* 0x0000002726757207 */ /* 0x000fe40000000000 */
[----:B------:R-:W-:Y:S02]  /*bea0*/  SEL R179, R74, R75, P0 ;  /* 0x0000004b4ab37207 */ /* 0x000fe40000000000 */
[----:B------:R-:W-:Y:S02]  /*beb0*/  SEL R84, R85, R84, P0 ;  /* 0x0000005455547207 */ /* 0x000fe40000000000 */
[----:B------:R-:W-:-:S02]  /*bec0*/  SEL R155, R124, R125, P0 ;  /* 0x0000007d7c9b7207 */ /* 0x000fc40000000000 */
[----:B------:R-:W-:Y:S02]  /*bed0*/  SEL R16, R39, R38, P0 ;  /* 0x0000002627107207 */ /* 0x000fe40000000000 */
[----:B------:R-:W-:Y:S02]  /*bee0*/  SEL R74, R75, R74, P0 ;  /* 0x0000004a4b4a7207 */ /* 0x000fe40000000000 */
[----:B------:R-:W-:Y:S02]  /*bef0*/  LEA.HI R4, R4, R9, RZ, 0x1 ;  /* 0x0000000904047211 */ /* 0x000fe400078f08ff */
[----:B------:R-:W-:Y:S02]  /*bf00*/  SEL R85, R96, R97, P0 ;  /* 0x0000006160557207 */ /* 0x000fe40000000000 */
[----:B------:R-:W-:Y:S02]  /*bf10*/  SEL R124, R125, R124, P0 ;  /* 0x0000007c7d7c7207 */ /* 0x000fe40000000000 */
[----:B------:R-:W-:-:S02]  /*bf20*/  LOP3.LUT R75, R5, 0xfffffffc, RZ, 0xc0, !PT ;  /* 0xfffffffc054b7812 */ /* 0x000fc400078ec0ff */
[----:B------:R-:W-:Y:S02]  /*bf30*/  SEL R15, R28, R29, P0 ;  /* 0x0000001d1c0f7207 */ /* 0x000fe40000000000 */
[----:B------:R-:W-:Y:S01]  /*bf40*/  SEL R96, R97, R96, P0 ;  /* 0x0000006061607207 */ /* 0x000fe20000000000 */
[----:B------:R-:W-:Y:S01]  /*bf50*/  IMAD.IADD R75, R6, 0x1, -R75 ;  /* 0x00000001064b7824 */ /* 0x000fe200078e0a4b */
[----:B------:R-:W-:Y:S02]  /*bf60*/  SEL R163, R144, R145, P0 ;  /* 0x0000009190a37207 */ /* 0x000fe40000000000 */
[----:B------:R-:W-:Y:S02]  /*bf70*/  SEL R39, R42, R43, P0 ;  /* 0x0000002b2a277207 */ /* 0x000fe40000000000 */
[----:B------:R-:W-:Y:S02]  /*bf80*/  SEL R14, R43, R42, P0 ;  /* 0x0000002a2b0e7207 */ /* 0x000fe40000000000 */
[----:B------:R-:W-:-:S02]  /*bf90*/  SEL R209, R142, R143, P0 ;  /* 0x0000008f8ed17207 */ /* 0x000fc40000000000 */
[--C-:B------:R-:W-:Y:S02]  /*bfa0*/  SHF.R.S32.HI R5, RZ, 0x2, R11.reuse ;  /* 0x00000002ff057819 */ /* 0x100fe4000001140b */
[----:B------:R-:W-:Y:S02]  /*bfb0*/  SHF.R.S32.HI R10, RZ, 0x1f, R11 ;  /* 0x0000001fff0a7819 */ /* 0x000fe4000001140b */
        /* <DEDUP_REMOVED lines=20> */
[----:B------:R-:W-:Y:S02]  /*c100*/  LOP3.LUT R4, R4, 0x3fffffe, RZ, 0xc0, !PT ;  /* 0x03fffffe04047812 */ /* 0x000fe400078ec0ff */
[----:B------:R-:W-:-:S02]  /*c110*/  SEL R157, R128, R129, P0 ;  /* 0x00000081809d7207 */ /* 0x000fc40000000000 */
[----:B------:R-:W-:Y:S01]  /*c120*/  SEL R181, R78, R79, P0 ;  /* 0x0000004f4eb57207 */ /* 0x000fe20000000000 */
[----:B------:R-:W-:Y:S01]  /*c130*/  IMAD.IADD R9, R9, 0x1, -R4 ;  /* 0x0000000109097824 */ /* 0x000fe200078e0a04 */
        /* <DEDUP_REMOVED lines=8> */
[----:B------:R-:W-:Y:S02]  /*c1c0*/  LEA.HI R10, R10, R5, RZ, 0x3 ;  /* 0x000000050a0a7211 */ /* 0x000fe400078f18ff */
        /* <DEDUP_REMOVED lines=9> */
[----:B------:R-:W-:Y:S02]  /*c260*/  LOP3.LUT R4, R10, 0xfffffff8, RZ, 0xc0, !PT ;  /* 0xfffffff80a047812 */ /* 0x000fe400078ec0ff */
[----:B------:R-:W-:Y:S02]  /*c270*/  LEA.HI R7, R7, R18, RZ, 0x5 ;  /* 0x0000001207077211 */ /* 0x000fe400078f28ff */
[----:B------:R-:W-:Y:S01]  /*c280*/  SEL R45, R45, R44, P0 ;  /* 0x0000002c2d2d7207 */ /* 0x000fe20000000000 */
[----:B------:R-:W-:Y:S01]  /*c290*/  IMAD.IADD R4, R5, 0x1, -R4 ;  /* 0x0000000105047824 */ /* 0x000fe200078e0a04 */
[----:B------:R-:W-:Y:S01]  /*c2a0*/  SEL R62, R63, R62, P0 ;  /* 0x0000003e3f3e7207 */ /* 0x000fe20000000000 */
[----:B------:R-:W-:Y:S01]  /*c2b0*/  IMAD.U32 R5, RZ, RZ, UR5 ;  /* 0x00000005ff057e24 */ /* 0x000fe2000f8e00ff */
[----:B------:R-:W-:Y:S01]  /*c2c0*/  SEL R63, R83, R82, P0 ;  /* 0x00000052533f7207 */ /* 0x000fe20000000000 */
[----:B------:R-:W-:Y:S01]  /*c2d0*/  IMAD.U32 R5, RZ, RZ, UR9 ;  /* 0x00000009ff057e24 */ /* 0x000fe2000f8e00ff */
[----:B------:R-:W-:-:S02]  /*c2e0*/  SEL R47, R50, R51, P0 ;  /* 0x00000033322f7207 */ /* 0x000fc40000000000 */
[----:B------:R-:W-:Y:S02]  /*c2f0*/  SEL R51, R82, R83, P0 ;  /* 0x0000005352337207 */ /* 0x000fe40000000000 */
[----:B------:R-:W-:Y:S02]  /*c300*/  SHF.R.S32.HI R7, RZ, 0x5, R7 ;  /* 0x00000005ff077819 */ /* 0x000fe40000011407 */
[----:B------:R-:W-:Y:S02]  /*c310*/  SEL R183, R86, R87, P0 ;  /* 0x0000005756b77207 */ /* 0x000fe40000000000 */
[----:B------:R-:W-:Y:S01]  /*c320*/  SEL R86, R87, R86, P0 ;  /* 0x0000005657567207 */ /* 0x000fe20000000000 */
[----:B------:R-:W-:Y:S01]  /*c330*/  IMAD R10, R7, 0x10, R4 ;  /* 0x00000010070a7824 */ /* 0x000fe200078e0204 */
[----:B------:R-:W-:Y:S01]  /*c340*/  LEA.HI R6, R75, R75, RZ, 0x1 ;  /* 0x0000004b4b067211 */ /* 0x000fe200078f08ff */
[----:B------:R-:W-:Y:S01]  /*c350*/  IMAD.U32 R4, RZ, RZ, UR4 ;  /* 0x00000004ff047e24 */ /* 0x000fe2000f8e00ff */
[----:B------:R-:W0:Y:S01]  /*c360*/  S2UR UR4, SR_CTAID.Y ;  /* 0x00000000000479c3 */ /* 0x000e220000002600 */
[----:B------:R-:W-:Y:S01]  /*c370*/  IMAD R10, R9, 0x40, R10 ;  /* 0x00000040090a7824 */ /* 0x000fe200078e020a */
[----:B------:R-:W-:Y:S01]  /*c380*/  LOP3.LUT R36, R6, 0x1ffffffe, RZ, 0xc0, !PT ;  /* 0x1ffffffe06247812 */ /* 0x000fe200078ec0ff */
[----:B------:R-:W-:Y:S01]  /*c390*/  IMAD.U32 R7, RZ, RZ, UR7 ;  /* 0x00000007ff077e24 */ /* 0x000fe2000f8e00ff */
[----:B------:R-:W-:Y:S01]  /*c3a0*/  LOP3.LUT R9, R11, 0x7ffffffc, RZ, 0xc0, !PT ;  /* 0x7ffffffc0b097812 */ /* 0x000fe200078ec0ff */
[----:B--2---:R2:W-:Y:S01]  /*c3b0*/  SHFL.IDX PT, R127, R25, R2, 0x1c1f ;  /* 0x001c1f02197f7589 */ /* 0x0045e200000e0000 */
[----:B------:R-:W-:Y:S01]  /*c3c0*/  SEL R191, R106, R107, P0 ;  /* 0x0000006b6abf7207 */ /* 0x000fe20000000000 */
[----:B------:R-:W-:Y:S01]  /*c3d0*/  IMAD.IADD R75, R75, 0x1, -R36 ;  /* 0x000000014b4b7824 */ /* 0x000fe200078e0a24 */
[----:B------:R-:W-:Y:S01]  /*c3e0*/  SEL R125, R107, R106, P0 ;  /* 0x0000006a6b7d7207 */ /* 0x000fe20000000000 */
[----:B------:R-:W-:Y:S01]  /*c3f0*/  SHFL.IDX PT, R131, R23, R2, 0x1c1f ;  /* 0x001c1f0217837589 */ /* 0x000fe200000e0000 */
[----:B------:R-:W-:Y:S01]  /*c400*/  LOP3.LUT P1, RZ, R18, 0x3, RZ, 0xc0, !PT ;  /* 0x0000000312ff7812 */ /* 0x000fe2000782c0ff */
[----:B------:R-:W-:-:S02]  /*c410*/  IMAD R11, R75, 0x8, R10 ;  /* 0x000000084b0b7824 */ /* 0x000fc400078e020a */
[----:B------:R-:W-:Y:S01]  /*c420*/  SHFL.IDX PT, R134, R21, R2, 0x1c1f ;  /* 0x001c1f0215867589 */ /* 0x000fe200000e0000 */
[----:B------:R-:W-:Y:S01]  /*c430*/  IMAD.IADD R9, R18, 0x1, -R9 ;  /* 0x0000000112097824 */ /* 0x000fe200078e0a09 */
[----:B--2---:R-:W-:Y:S01]  /*c440*/  LOP3.LUT R25, R2, 0x2, RZ, 0x3c, !PT ;  /* 0x0000000202197812 */ /* 0x004fe200078e3cff */
[C---:B-1----:R-:W-:Y:S01]  /*c450*/  IMAD R10, R12.reuse, 0x80, R10 ;  /* 0x000000800c0a7824 */ /* 0x042fe200078e020a */
[----:B------:R-:W-:Y:S01]  /*c460*/  SHFL.IDX PT, R135, R19, R2, 0x1c1f ;  /* 0x001c1f0213877589 */ /* 0x000fe200000e0000 */
[----:B------:R-:W-:Y:S02]  /*c470*/  IMAD R11, R12, 0x80, R11 ;  /* 0x000000800c0b7824 */ /* 0x000fe400078e020b */
[----:B------:R-:W-:Y:S01]  /*c480*/  IMAD.U32 R6, RZ, RZ, UR6 ;  /* 0x00000006ff067e24 */ /* 0x000fe2000f8e00ff */
[----:B------:R-:W1:Y:S01]  /*c490*/  SHFL.IDX PT, R23, R37, R25, 0x1c1f ;  /* 0x001c1f1925177589 */ /* 0x000e6200000e0000 */
[----:B------:R-:W-:Y:S01]  /*c4a0*/  IMAD.U32 R7, RZ, RZ, UR8 ;  /* 0x00000008ff077e24 */ /* 0x000fe2000f8e00ff */
[----:B------:R-:W-:Y:S01]  /*c4b0*/  ULDC.64 UR6, c[0x0][0xb48] ;  /* 0x0002d20000067ab9 */ /* 0x000fe20000000a00 */
[----:B------:R-:W-:Y:S01]  /*c4c0*/  ULDC.64 UR8, c[0x0][0xb28] ;  /* 0x0002ca0000087ab9 */ /* 0x000fe20000000a00 */
[----:B------:R-:W-:Y:S01]  /*c4d0*/  SHFL.IDX PT, R32, R32, R25, 0x1c1f ;  /* 0x001c1f1920207589 */ /* 0x000fe200000e0000 */
[----:B------:R-:W-:-:S03]  /*c4e0*/  IMAD.SHL.U32 R9, R9, 0x2, RZ ;  /* 0x0000000209097824 */ /* 0x000fc600078e00ff */
[----:B------:R-:W-:Y:S04]  /*c4f0*/  SHFL.IDX PT, R114, R61, R2, 0x1c1f ;  /* 0x001c1f023d727589 */ /* 0x000fe800000e0000 */
[----:B------:R-:W-:Y:S04]  /*c500*/  SHFL.IDX PT, R126, R27, R2, 0x1c1f ;  /* 0x001c1f021b7e7589 */ /* 0x000fe800000e0000 */
[----:B------:R-:W-:Y:S04]  /*c510*/  SHFL.IDX PT, R162, R53, R25, 0x1c1f ;  /* 0x001c1f1935a27589 */ /* 0x000fe800000e0000 */
[----:B------:R-:W-:Y:S04]  /*c520*/  SHFL.IDX PT, R61, R48, R25, 0x1c1f ;  /* 0x001c1f19303d7589 */ /* 0x000fe800000e0000 */
[----:B------:R-:W-:Y:S01]  /*c530*/  SHFL.IDX PT, R115, R57, R2, 0x1c1f ;  /* 0x001c1f0239737589 */ /* 0x000fe200000e0000 */
[----:B-1----:R-:W-:-:S02]  /*c540*/  SEL R21, R134, R23, P0 ;  /* 0x0000001786157207 */ /* 0x002fc40000000000 */
[----:B------:R-:W-:Y:S01]  /*c550*/  SEL R23, R23, R134, P0 ;  /* 0x0000008617177207 */ /* 0x000fe20000000000 */
[----:B------:R-:W-:Y:S04]  /*c560*/  SHFL.IDX PT, R68, R68, R25, 0x1c1f ;  /* 0x001c1f1944447589 */ /* 0x000fe800000e0000 */
[----:B------:R1:W-:Y:S04]  /*c570*/  SHFL.IDX PT, R53, R8, R25, 0x1c1f ;  /* 0x001c1f1908357589 */ /* 0x0003e800000e0000 */
[----:B------:R-:W-:Y:S04]  /*c580*/  SHFL.IDX PT, R119, R169, R2, 0x1c1f ;  /* 0x001c1f02a9777589 */ /* 0x000fe800000e0000 */
[----:B------:R-:W-:Y:S01]  /*c590*/  SHFL.IDX PT, R152, R31, R25, 0x1c1f ;  /* 0x001c1f191f987589 */ /* 0x000fe200000e0000 */
[----:B-1----:R-:W1:Y:S03]  /*c5a0*/  LDC R8, c[0x0][0xbe8] ;  /* 0x0002fa00ff087b82 */ /* 0x002e660000000800 */
[----:B------:R-:W-:Y:S04]  /*c5b0*/  SHFL.IDX PT, R139, R13, R2, 0x1c1f ;  /* 0x001c1f020d8b7589 */ /* 0x000fe800000e0000 */
[----:B------:R-:W-:Y:S04]  /*c5c0*/  SHFL.IDX PT, R24, R24, R25, 0x1c1f ;  /* 0x001c1f1918187589 */ /* 0x000fe800000e0000 */
[----:B------:R-:W-:Y:S04]  /*c5d0*/  SHFL.IDX PT, R168, R116, R25, 0x1c1f ;  /* 0x001c1f1974a87589 */ /* 0x000fe800000e0000 */
[----:B------:R-:W-:Y:S04]  /*c5e0*/  SHFL.IDX PT, R121, R121, R2, 0x1c1f ;  /* 0x001c1f0279797589 */ /* 0x000fe800000e0000 */
[----:B------:R-:W-:Y:S04]  /*c5f0*/  SHFL.IDX PT, R116, R34, R25, 0x1c1f ;  /* 0x001c1f1922747589 */ /* 0x000fe800000e0000 */
[----:B------:R-:W2:Y:S01]  /*c600*/  SHFL.IDX PT, R33, R33, R2, 0x1c1f ;  /* 0x001c1f0221217589 */ /* 0x000ea200000e0000 */
[----:B-1----:R-:W-:-:S03]  /*c610*/  ISETP.NE.AND P2, PT, R8, 0x1, PT ;  /* 0x000000010800780c */ /* 0x002fc60003f45270 */
[----:B------:R-:W-:Y:S04]  /*c620*/  SHFL.IDX PT, R35, R35, R2, 0x1c1f ;  /* 0x001c1f0223237589 */ /* 0x000fe800000e0000 */
[----:B------:R-:W1:Y:S04]  /*c630*/  SHFL.IDX PT, R164, R56, R25, 0x1c1f ;  /* 0x001c1f1938a47589 */ /* 0x000e6800000e0000 */
[----:B------:R-:W-:Y:S04]  /*c640*/  SHFL.IDX PT, R170, R112, R25, 0x1c1f ;  /* 0x001c1f1970aa7589 */ /* 0x000fe800000e0000 */
[----:B------:R-:W-:Y:S04]  /*c650*/  SHFL.IDX PT, R123, R41, R2, 0x1c1f ;  /* 0x001c1f02297b7589 */ /* 0x000fe800000e0000 */
[----:B------:R-:W-:Y:S04]  /*c660*/  SHFL.IDX PT, R105, R65, R2, 0x1c1f ;  /* 0x001c1f0241697589 */ /* 0x000fe800000e0000 */
[----:B------:R-:W-:Y:S01]  /*c670*/  SHFL.IDX PT, R117, R117, R2, 0x1c1f ;  /* 0x001c1f0275757589 */ /* 0x000fe200000e0000 */
[----:B--2---:R-:W-:-:S03]  /*c680*/  SEL R31, R162, R33, P0 ;  /* 0x00000021a21f7207 */ /* 0x004fc60000000000 */
[----:B------:R-:W2:Y:S04]  /*c690*/  SHFL.IDX PT, R60, R60, R25, 0x1c1f ;  /* 0x001c1f193c3c7589 */ /* 0x000ea800000e0000 */
[----:B------:R3:W-:Y:S01]  /*c6a0*/  SHFL.IDX PT, R112, R16, R25, 0x1c1f ;  /* 0x001c1f1910707589 */ /* 0x0007e200000e0000 */
[----:B-1----:R-:W-:-:S03]  /*c6b0*/  SEL R34, R164, R35, P0 ;  /* 0x00000023a4227207 */ /* 0x002fc60000000000 */
[----:B------:R-:W-:Y:S04]  /*c6c0*/  SHFL.IDX PT, R122, R49, R2, 0x1c1f ;  /* 0x001c1f02317a7589 */ /* 0x000fe800000e0000 */
[----:B------:R-:W-:Y:S01]  /*c6d0*/  SHFL.IDX PT, R79, R93, R2, 0x1c1f ;  /* 0x001c1f025d4f7589 */ /* 0x000fe200000e0000 */
[----:B---3--:R-:W-:-:S03]  /*c6e0*/  SEL R16, R139, R24, P0 ;  /* 0x000000188b107207 */ /* 0x008fc60000000000 */
        /* <DEDUP_REMOVED lines=8> */
[----:B------:R1:W-:Y:S04]  /*c770*/  SHFL.IDX PT, R124, R14, R25, 0x1c1f ;  /* 0x001c1f190e7c7589 */ /* 0x0003e800000e0000 */
[----:B------:R-:W-:Y:S04]  /*c780*/  SHFL.IDX PT, R103, R43, R2, 0x1c1f ;  /* 0x001c1f022b677589 */ /* 0x000fe800000e0000 */
[----:B------:R-:W-:Y:S01]  /*c790*/  SHFL.IDX PT, R167, R144, R25, 0x1c1f ;  /* 0x001c1f1990a77589 */ /* 0x000fe200000e0000 */
[----:B-1----:R-:W-:-:S03]  /*c7a0*/  SEL R14, R24, R139, P0 ;  /* 0x0000008b180e7207 */ /* 0x002fc60000000000 */
[----:B------:R1:W-:Y:S04]  /*c7b0*/  SHFL.IDX PT, R96, R22, R25, 0x1c1f ;  /* 0x001c1f1916607589 */ /* 0x0003e800000e0000 */
[----:B------:R-:W-:Y:S04]  /*c7c0*/  SHFL.IDX PT, R91, R173, R2, 0x1c1f ;  /* 0x001c1f02ad5b7589 */ /* 0x000fe800000e0000 */
[----:B------:R3:W-:Y:S01]  /*c7d0*/  SHFL.IDX PT, R144, R28, R25, 0x1c1f ;  /* 0x001c1f191c907589 */ /* 0x0007e200000e0000 */
[----:B-1----:R-:W-:-:S03]  /*c7e0*/  SEL R22, R32, R135, P0 ;  /* 0x0000008720167207 */ /* 0x002fc60000000000 */
[----:B------:R-:W-:Y:S04]  /*c7f0*/  SHFL.IDX PT, R99, R157, R2, 0x1c1f ;  /* 0x001c1f029d637589 */ /* 0x000fe800000e0000 */
[----:B------:R-:W-:Y:S01]  /*c800*/  SHFL.IDX PT, R13, R143, R2, 0x1c1f ;  /* 0x001c1f028f0d7589 */ /* 0x000fe200000e0000 */
[----:B---3--:R-:W-:-:S03]  /*c810*/  SEL R28, R126, R61, P0 ;  /* 0x0000003d7e1c7207 */ /* 0x008fc60000000000 */
[----:B------:R-:W1:Y:S04]  /*c820*/  SHFL.IDX PT, R150, R150, R25, 0x1c1f ;  /* 0x001c1f1996967589 */ /* 0x000e6800000e0000 */
[----:B------:R3:W-:Y:S04]  /*c830*/  SHFL.IDX PT, R157, R20, R25, 0x1c1f ;  /* 0x001c1f19149d7589 */ /* 0x0007e800000e0000 */
[----:B------:R-:W-:Y:S04]  /*c840*/  SHFL.IDX PT, R82, R97, R2, 0x1c1f ;  /* 0x001c1f0261527589 */ /* 0x000fe800000e0000 */
[----:B------:R-:W-:Y:S01]  /*c850*/  SHFL.IDX PT, R166, R84, R25, 0x1c1f ;  /* 0x001c1f1954a67589 */ /* 0x000fe200000e0000 */
[----:B---3--:R-:W-:-:S02]  /*c860*/  SEL R20, R135, R32, P0 ;  /* 0x0000002087147207 */ /* 0x008fc40000000000 */
[----:B------:R-:W3:Y:S01]  /*c870*/  LDC.64 R134, c[0x0][0xbd8] ;  /* 0x0002f600ff867b82 */ /* 0x000ee20000000a00 */
[----:B------:R-:W-:Y:S01]  /*c880*/  SHFL.IDX PT, R95, R155, R2, 0x1c1f ;  /* 0x001c1f029b5f7589 */ /* 0x000fe200000e0000 */
[----:B------:R-:W-:Y:S02]  /*c890*/  SEL R32, R35, R164, P0 ;  /* 0x000000a423207207 */ /* 0x000fe40000000000 */
[----:B--2---:R-:W-:Y:S01]  /*c8a0*/  SEL R35, R60, R123, P0 ;  /* 0x0000007b3c237207 */ /* 0x004fe20000000000 */
[----:B------:R-:W-:Y:S01]  /*c8b0*/  SHFL.IDX PT, R97, R171, R2, 0x1c1f ;  /* 0x001c1f02ab617589 */ /* 0x000fe200000e0000 */
[----:B-1----:R-:W-:-:S03]  /*c8c0*/  SEL R19, R13, R150, P0 ;  /* 0x000000960d137207 */ /* 0x002fc60000000000 */
[----:B------:R-:W-:Y:S01]  /*c8d0*/  SHFL.IDX PT, R158, R45, R25, 0x1c1f ;  /* 0x001c1f192d9e7589 */ /* 0x000fe200000e0000 */
[----:B------:R-:W-:Y:S02]  /*c8e0*/  SEL R13, R150, R13, P0 ;  /* 0x0000000d960d7207 */ /* 0x000fe40000000000 */
[----:B------:R-:W1:Y:S01]  /*c8f0*/  @P2 LDC R150, c[0x0][0xbf0] ;  /* 0x0002fc00ff962b82 */ /* 0x000e620000000800 */
[----:B------:R-:W2:Y:S04]  /*c900*/  SHFL.IDX PT, R160, R40, R25, 0x1c1f ;  /* 0x001c1f1928a07589 */ /* 0x000ea800000e0000 */
[----:B------:R-:W-:Y:S04]  /*c910*/  SHFL.IDX PT, R176, R128, R25, 0x1c1f ;  /* 0x001c1f1980b07589 */ /* 0x000fe800000e0000 */
[----:B------:R4:W5:Y:S04]  /*c920*/  SHFL.IDX PT, R84, R30, R25, 0x1c1f ;  /* 0x001c1f191e547589 */ /* 0x00096800000e0000 */
[----:B------:R-:W-:Y:S04]  /*c930*/  SHFL.IDX PT, R78, R85, R2, 0x1c1f ;  /* 0x001c1f02554e7589 */ /* 0x000fe800000e0000 */
[----:B------:R-:W-:Y:S01]  /*c940*/  SHFL.IDX PT, R90, R175, R2, 0x1c1f ;  /* 0x001c1f02af5a7589 */ /* 0x000fe200000e0000 */
[----:B----4-:R-:W-:-:S03]  /*c950*/  SEL R30, R61, R126, P0 ;  /* 0x0000007e3d1e7207 */ /* 0x010fc60000000000 */
[----:B------:R-:W-:Y:S01]  /*c960*/  SHFL.IDX PT, R154, R140, R25, 0x1c1f ;  /* 0x001c1f198c9a7589 */ /* 0x000fe200000e0000 */
[----:B------:R-:W-:Y:S02]  /*c970*/  SEL R61, R115, R68, P0 ;  /* 0x00000044733d7207 */ /* 0x000fe40000000000 */
[----:B------:R-:W-:Y:S01]  /*c980*/  SEL R126, R144, R91, P0 ;  /* 0x0000005b907e7207 */ /* 0x000fe20000000000 */
[----:B------:R4:W-:Y:S01]  /*c990*/  SHFL.IDX PT, R155, R62, R25, 0x1c1f ;  /* 0x001c1f193e9b7589 */ /* 0x0009e200000e0000 */
[----:B--2---:R-:W-:Y:S02]  /*c9a0*/  SEL R24, R131, R160, P0 ;  /* 0x000000a083187207 */ /* 0x004fe40000000000 */
[----:B------:R-:W-:Y:S01]  /*c9b0*/  SEL R27, R158, R127, P0 ;  /* 0x0000007f9e1b7207 */ /* 0x000fe20000000000 */
[----:B------:R2:W-:Y:S04]  /*c9c0*/  SHFL.IDX PT, R128, R63, R25, 0x1c1f ;  /* 0x001c1f193f807589 */ /* 0x0005e800000e0000 */
[----:B------:R-:W-:Y:S01]  /*c9d0*/  SHFL.IDX PT, R85, R177, R2, 0x1c1f ;  /* 0x001c1f02b1557589 */ /* 0x000fe200000e0000 */
[----:B----4-:R-:W-:-:S03]  /*c9e0*/  SEL R62, R65, R122, P0 ;  /* 0x0000007a413e7207 */ /* 0x010fc60000000000 */
[----:B------:R-:W-:Y:S01]  /*c9f0*/  SHFL.IDX PT, R140, R66, R25, 0x1c1f ;  /* 0x001c1f19428c7589 */ /* 0x000fe200000e0000 */
[----:B--2---:R-:W-:-:S03]  /*ca00*/  SEL R63, R68, R115, P0 ;  /* 0x00000073443f7207 */ /* 0x004fc60000000000 */
[----:B------:R-:W-:Y:S01]  /*ca10*/  SHFL.IDX PT, R59, R59, R2, 0x1c1f ;  /* 0x001c1f023b3b7589 */ /* 0x000fe200000e0000 */
[----:B------:R-:W-:Y:S02]  /*ca20*/  SEL R115, R119, R152, P0 ;  /* 0x0000009877737207 */ /* 0x000fe40000000000 */
[----:B------:R-:W-:Y:S01]  /*ca30*/  SEL R119, R152, R119, P0 ;  /* 0x0000007798777207 */ /* 0x000fe20000000000 */
[----:B------:R-:W-:Y:S01]  /*ca40*/  SHFL.IDX PT, R165, R136, R25, 0x1c1f ;  /* 0x001c1f1988a57589 */ /* 0x000fe200000e0000 */
[----:B------:R-:W0:Y:S03]  /*ca50*/  LDC R152, c[0x0][0xc50] ;  /* 0x00031400ff987b82 */ /* 0x000e260000000800 */
[----:B------:R-:W2:Y:S04]  /*ca60*/  SHFL.IDX PT, R48, R70, R25, 0x1c1f ;  /* 0x001c1f1946307589 */ /* 0x000ea800000e0000 */
[----:B------:R-:W-:Y:S04]  /*ca70*/  SHFL.IDX PT, R87, R153, R2, 0x1c1f ;  /* 0x001c1f0299577589 */ /* 0x000fe800000e0000 */
[----:B------:R-:W-:Y:S04]  /*ca80*/  SHFL.IDX PT, R49, R179, R2, 0x1c1f ;  /* 0x001c1f02b3317589 */ /* 0x000fe800000e0000 */
[----:B------:R-:W-:Y:S04]  /*ca90*/  SHFL.IDX PT, R136, R74, R25, 0x1c1f ;  /* 0x001c1f194a887589 */ /* 0x000fe800000e0000 */
[----:B------:R-:W-:Y:S04]  /*caa0*/  SHFL.IDX PT, R50, R181, R2, 0x1c1f ;  /* 0x001c1f02b5327589 */ /* 0x000fe800000e0000 */
[----:B------:R-:W-:Y:S04]  /*cab0*/  SHFL.IDX PT, R153, R67, R25, 0x1c1f ;  /* 0x001c1f1943997589 */ /* 0x000fe800000e0000 */
[----:B------:R4:W-:Y:S04]  /*cac0*/  SHFL.IDX PT, R37, R138, R25, 0x1c1f ;  /* 0x001c1f198a257589 */ /* 0x0009e800000e0000 */
[----:B------:R-:W-:Y:S04]  /*cad0*/  SHFL.IDX PT, R110, R163, R2, 0x1c1f ;  /* 0x001c1f02a36e7589 */ /* 0x000fe800000e0000 */
[----:B------:R5:W-:Y:S01]  /*cae0*/  SHFL.IDX PT, R163, R120, R25, 0x1c1f ;  /* 0x001c1f1978a37589 */ /* 0x000be200000e0000 */
[----:B----4-:R-:W4:Y:S03]  /*caf0*/  LDC.64 R138, c[0x0][0xb40] ;  /* 0x0002d000ff8a7b82 */ /* 0x010f260000000a00 */
[----:B------:R3:W-:Y:S04]  /*cb00*/  SHFL.IDX PT, R156, R29, R25, 0x1c1f ;  /* 0x001c1f191d9c7589 */ /* 0x0007e800000e0000 */
[----:B------:R1:W-:Y:S01]  /*cb10*/  SHFL.IDX PT, R56, R109, R25, 0x1c1f ;  /* 0x001c1f196d387589 */ /* 0x0003e200000e0000 */
[----:B-----5:R-:W-:-:S02]  /*cb20*/  SEL R120, R121, R116, P0 ;  /* 0x0000007479787207 */ /* 0x020fc40000000000 */
[----:B------:R-:W-:Y:S01]  /*cb30*/  SEL R116, R116, R121, P0 ;  /* 0x0000007974747207 */ /* 0x000fe20000000000 */
[----:B------:R-:W5:Y:S01]  /*cb40*/  SHFL.IDX PT, R102, R47, R2, 0x1c1f ;  /* 0x001c1f022f667589 */ /* 0x000f6200000e0000 */
[----:B---3--:R-:W-:Y:S02]  /*cb50*/  SEL R29, R33, R162, P0 ;  /* 0x000000a2211d7207 */ /* 0x008fe40000000000 */
[----:B------:R-:W-:Y:S01]  /*cb60*/  SEL R33, R123, R60, P0 ;  /* 0x0000003c7b217207 */ /* 0x000fe20000000000 */
[----:B------:R3:W-:Y:S01]  /*cb70*/  SHFL.IDX PT, R45, R142, R25, 0x1c1f ;  /* 0x001c1f198e2d7589 */ /* 0x0007e200000e0000 */
[----:B------:R-:W-:Y:S02]  /*cb80*/  SEL R121, R117, R112, P0 ;  /* 0x0000007075797207 */ /* 0x000fe40000000000 */
[----:B------:R-:W-:Y:S01]  /*cb90*/  SEL R60, R122, R65, P0 ;  /* 0x000000417a3c7207 */ /* 0x000fe20000000000 */
[----:B------:R-:W-:Y:S01]  /*cba0*/  SHFL.IDX PT, R12, R17, R2, 0x1c1f ;  /* 0x001c1f02110c7589 */ /* 0x000fe200000e0000 */
[----:B-1----:R-:W-:-:S02]  /*cbb0*/  SEL R109, R111, R148, P0 ;  /* 0x000000946f6d7207 */ /* 0x002fc40000000000 */
[----:B------:R-:W-:Y:S01]  /*cbc0*/  SEL R117, R112, R117, P0 ;  /* 0x0000007570757207 */ /* 0x000fe20000000000 */
[----:B------:R-:W1:Y:S01]  /*cbd0*/  SHFL.IDX PT, R15, R15, R2, 0x1c1f ;  /* 0x001c1f020f0f7589 */ /* 0x000e6200000e0000 */
[----:B------:R-:W-:Y:S01]  /*cbe0*/  SEL R111, R148, R111, P0 ;  /* 0x0000006f946f7207 */ /* 0x000fe20000000000 */
[----:B---3--:R-:W-:Y:S01]  /*cbf0*/  IMAD R142, R134, UR37, RZ ;  /* 0x00000025868e7c24 */ /* 0x008fe2000f8e02ff */
[----:B------:R-:W-:Y:S01]  /*cc00*/  SEL R112, R113, R124, P0 ;  /* 0x0000007c71707207 */ /* 0x000fe20000000000 */
[----:B------:R-:W3:Y:S01]  /*cc10*/  @P2 LDC R148, c[0x0][0xbec] ;  /* 0x0002fb00ff942b82 */ /* 0x000ee20000000800 */
[----:B------:R-:W-:Y:S01]  /*cc20*/  SEL R122, R124, R113, P0 ;  /* 0x000000717c7a7207 */ /* 0x000fe20000000000 */
[----:B------:R-:W-:Y:S01]  /*cc30*/  SHFL.IDX PT, R69, R69, R2, 0x1c1f ;  /* 0x001c1f0245457589 */ /* 0x000fe200000e0000 */
[----:B------:R-:W-:Y:S01]  /*cc40*/  SEL R113, R103, R96, P0 ;  /* 0x0000006067717207 */ /* 0x000fe20000000000 */
[----:B----4-:R-:W-:Y:S01]  /*cc50*/  IMAD.WIDE.U32 R6, R138, UR36, R6 ;  /* 0x000000248a067c25 */ /* 0x010fe2000f8e0006 */
[----:B------:R-:W-:Y:S01]  /*cc60*/  SEL R123, R96, R103, P0 ;  /* 0x00000067607b7207 */ /* 0x000fe20000000000 */
[----:B------:R-:W-:Y:S01]  /*cc70*/  SHFL.IDX PT, R73, R73, R2, 0x1c1f ;  /* 0x001c1f0249497589 */ /* 0x000fe200000e0000 */
[----:B------:R-:W-:-:S02]  /*cc80*/  SEL R96, R91, R144, P0 ;  /* 0x000000905b607207 */ /* 0x000fc40000000000 */
[----:B------:R-:W4:Y:S01]  /*cc90*/  @P2 LDC R144, c[0x0][0xbec] ;  /* 0x0002fb00ff902b82 */ /* 0x000f220000000800 */
[----:B------:R-:W-:Y:S01]  /*cca0*/  SHFL.IDX PT, R77, R77, R2, 0x1c1f ;  /* 0x001c1f024d4d7589 */ /* 0x000fe200000e0000 */
[----:B------:R-:W-:Y:S02]  /*ccb0*/  SEL R103, R84, R97, P0 ;  /* 0x0000006154677207 */ /* 0x000fe40000000000 */
[----:B--2---:R-:W-:Y:S01]  /*ccc0*/  SEL R91, R48, R59, P0 ;  /* 0x0000003b305b7207 */ /* 0x004fe20000000000 */
[----:B------:R-:W-:Y:S01]  /*ccd0*/  SHFL.IDX PT, R75, R81, R2, 0x1c1f ;  /* 0x001c1f02514b7589 */ /* 0x000fe200000e0000 */
[----:B-----5:R-:W-:Y:S02]  /*cce0*/  SEL R124, R102, R157, P0 ;  /* 0x0000009d667c7207 */ /* 0x020fe40000000000 */
[----:B------:R-:W-:Y:S01]  /*ccf0*/  SEL R102, R157, R102, P0 ;  /* 0x000000669d667207 */ /* 0x000fe20000000000 */
[----:B------:R-:W-:Y:S01]  /*cd00*/  SHFL.IDX PT, R83, R147, R2, 0x1c1f ;  /* 0x001c1f0293537589 */ /* 0x000fe200000e0000 */
[----:B-1----:R-:W-:-:S03]  /*cd10*/  SEL R17, R15, R156, P0 ;  /* 0x0000009c0f117207 */ /* 0x002fc60000000000 */
[----:B------:R-:W-:Y:S01]  /*cd20*/  SHFL.IDX PT, R89, R89, R2, 0x1c1f ;  /* 0x001c1f0259597589 */ /* 0x000fe200000e0000 */
[----:B------:R-:W-:-:S03]  /*cd30*/  SEL R15, R156, R15, P0 ;  /* 0x0000000f9c0f7207 */ /* 0x000fc60000000000 */
[----:B------:R-:W-:Y:S04]  /*cd40*/  SHFL.IDX PT, R101, R101, R2, 0x1c1f ;  /* 0x001c1f0265657589 */ /* 0x000fe800000e0000 */
[----:B------:R-:W-:Y:S01]  /*cd50*/  SHFL.IDX PT, R106, R159, R2, 0x1c1f ;  /* 0x001c1f029f6a7589 */ /* 0x000fe200000e0000 */
[----:B----4-:R-:W-:-:S03]  /*cd60*/  @P2 IMAD.HI.U32 R144, R11, R144, RZ ;  /* 0x000000900b902227 */ /* 0x010fc600078e00ff */
        /* <DEDUP_REMOVED lines=19> */
[----:B------:R-:W2:Y:S04]  /*cea0*/  SHFL.IDX PT, R76, R76, R25, 0x1c1f ;  /* 0x001c1f194c4c7589 */ /* 0x000ea800000e0000 */
[----:B------:R-:W4:Y:S01]  /*ceb0*/  SHFL.IDX PT, R81, R72, R25, 0x1c1f ;  /* 0x001c1f1948517589 */ /* 0x000f2200000e0000 */
[----:B-1----:R-:W1:Y:S03]  /*cec0*/  @P2 LDC R141, c[0x0][0xbf0] ;  /* 0x0002fc00ff8d2b82 */ /* 0x002e660000000800 */
[----:B------:R-:W5:Y:S04]  /*ced0*/  SHFL.IDX PT, R80, R80, R25, 0x1c1f ;  /* 0x001c1f1950507589 */ /* 0x000f6800000e0000 */
[----:B------:R-:W-:Y:S04]  /*cee0*/  SHFL.IDX PT, R92, R92, R25, 0x1c1f ;  /* 0x001c1f195c5c7589 */ /* 0x000fe800000e0000 */
[----:B------:R-:W0:Y:S04]  /*cef0*/  SHFL.IDX PT, R88, R88, R25, 0x1c1f ;  /* 0x001c1f1958587589 */ /* 0x000e2800000e0000 */
[----:B------:R-:W3:Y:S04]  /*cf00*/  SHFL.IDX PT, R100, R100, R25, 0x1c1f ;  /* 0x001c1f1964647589 */ /* 0x000ee800000e0000 */
[----:B------:R-:W1:Y:S01]  /*cf10*/  SHFL.IDX PT, R108, R108, R25, 0x1c1f ;  /* 0x001c1f196c6c7589 */ /* 0x000e6200000e0000 */
[----:B--2---:R-:W-:-:S02]  /*cf20*/  SEL R65, R105, R76, P0 ;  /* 0x0000004c69417207 */ /* 0x004fc40000000000 */
[----:B------:R-:W-:Y:S01]  /*cf30*/  SEL R67, R76, R105, P0 ;  /* 0x000000694c437207 */ /* 0x000fe20000000000 */
[----:B------:R-:W2:Y:S01]  /*cf40*/  SHFL.IDX PT, R161, R104, R25, 0x1c1f ;  /* 0x001c1f1968a17589 */ /* 0x000ea200000e0000 */
[----:B----4-:R-:W-:Y:S02]  /*cf50*/  SEL R64, R114, R81, P0 ;  /* 0x0000005172407207 */ /* 0x010fe40000000000 */
[----:B------:R-:W-:Y:S01]  /*cf60*/  SEL R66, R81, R114, P0 ;  /* 0x0000007251427207 */ /* 0x000fe20000000000 */
[----:B------:R4:W2:Y:S01]  /*cf70*/  SHFL.IDX PT, R159, R26, R25, 0x1c1f ;  /* 0x001c1f191a9f7589 */ /* 0x0008a200000e0000 */
[----:B-----5:R-:W-:Y:S02]  /*cf80*/  SEL R68, R69, R80, P0 ;  /* 0x0000005045447207 */ /* 0x020fe40000000000 */
[----:B------:R-:W-:Y:S01]  /*cf90*/  SEL R70, R80, R69, P0 ;  /* 0x0000004550467207 */ /* 0x000fe20000000000 */
[----:B------:R-:W-:Y:S01]  /*cfa0*/  SHFL.IDX PT, R147, R86, R25, 0x1c1f ;  /* 0x001c1f1956937589 */ /* 0x000fe200000e0000 */
[----:B------:R-:W-:-:S02]  /*cfb0*/  SEL R69, R73, R166, P0 ;  /* 0x000000a649457207 */ /* 0x000fc40000000000 */
[----:B------:R-:W-:Y:S01]  /*cfc0*/  SEL R76, R78, R93, P0 ;  /* 0x0000005d4e4c7207 */ /* 0x000fe20000000000 */
[----:B------:R5:W2:Y:S01]  /*cfd0*/  SHFL.IDX PT, R151, R71, R25, 0x1c1f ;  /* 0x001c1f1947977589 */ /* 0x000aa200000e0000 */
[----:B0-----:R-:W-:Y:S02]  /*cfe0*/  SEL R72, R77, R88, P0 ;  /* 0x000000584d487207 */ /* 0x001fe40000000000 */
[----:B----4-:R-:W-:Y:S01]  /*cff0*/  SEL R26, R160, R131, P0 ;  /* 0x00000083a01a7207 */ /* 0x010fe20000000000 */
[----:B------:R0:W-:Y:S01]  /*d000*/  SHFL.IDX PT, R143, R129, R25, 0x1c1f ;  /* 0x001c1f19818f7589 */ /* 0x0001e200000e0000 */
[----:B------:R-:W-:Y:S01]  /*d010*/  IMAD R131, RZ, RZ, -UR42 ;  /* 0x8000002aff837e24 */ /* 0x000fe2000f8e02ff */
[----:B------:R-:W-:Y:S02]  /*d020*/  SEL R74, R88, R77, P0 ;  /* 0x0000004d584a7207 */ /* 0x000fe40000000000 */
[----:B------:R-:W4:Y:S01]  /*d030*/  SHFL.IDX PT, R132, R98, R25, 0x1c1f ;  /* 0x001c1f1962847589 */ /* 0x000f2200000e0000 */
[----:B------:R-:W-:Y:S01]  /*d040*/  IMAD R152, R152, R131, UR4 ;  /* 0x0000000498987e24 */ /* 0x000fe2000f8e0283 */
[----:B------:R-:W-:Y:S01]  /*d050*/  ULDC.64 UR4, c[0x0][0xbe0] ;  /* 0x0002f80000047ab9 */ /* 0x000fe20000000a00 */
[----:B-----5:R-:W-:Y:S01]  /*d060*/  SEL R71, R166, R73, P0 ;  /* 0x00000049a6477207 */ /* 0x020fe20000000000 */
[----:B------:R-:W-:Y:S01]  /*d070*/  SHFL.IDX PT, R137, R137, R25, 0x1c1f ;  /* 0x001c1f1989897589 */ /* 0x000fe200000e0000 */
[----:B---3--:R-:W-:Y:S01]  /*d080*/  SEL R77, R79, R100, P0 ;  /* 0x000000644f4d7207 */ /* 0x008fe20000000000 */
[----:B0-----:R-:W-:Y:S01]  /*d090*/  IMAD R129, R135, UR36, R142 ;  /* 0x0000002487817c24 */ /* 0x001fe2000f8e028e */
[----:B------:R-:W-:Y:S01]  /*d0a0*/  SHF.R.S32.HI R131, RZ, 0x1f, R152 ;  /* 0x0000001fff837819 */ /* 0x000fe20000011498 */
[----:B------:R0:W-:Y:S01]  /*d0b0*/  SHFL.IDX PT, R2, R125, R25, 0x1c1f ;  /* 0x001c1f197d027589 */ /* 0x0001e200000e0000 */
[----:B------:R-:W-:Y:S01]  /*d0c0*/  IMAD.WIDE.U32 R134, R134, UR36, R4 ;  /* 0x0000002486867c25 */ /* 0x000fe2000f8e0004 */
[----:B------:R-:W-:-:S02]  /*d0d0*/  SEL R4, R49, R136, P0 ;  /* 0x0000008831047207 */ /* 0x000fc40000000000 */
[----:B------:R-:W-:Y:S01]  /*d0e0*/  SHFL.IDX PT, R133, R133, R25, 0x1c1f ;  /* 0x001c1f1985857589 */ /* 0x000fe200000e0000 */
[----:B------:R-:W-:Y:S01]  /*d0f0*/  SEL R5, R50, R153, P0 ;  /* 0x0000009932057207 */ /* 0x000fe20000000000 */
[----:B------:R-:W-:Y:S01]  /*d100*/  IMAD.IADD R135, R135, 0x1, R129 ;  /* 0x0000000187877824 */ /* 0x000fe200078e0281 */
[----:B------:R-:W-:Y:S01]  /*d110*/  SEL R73, R75, R92, P0 ;  /* 0x0000005c4b497207 */ /* 0x000fe20000000000 */
[----:B------:R-:W-:Y:S01]  /*d120*/  SHFL.IDX PT, R146, R146, R25, 0x1c1f ;  /* 0x001c1f1992927589 */ /* 0x000fe200000e0000 */
[----:B------:R-:W-:Y:S01]  /*d130*/  @P2 IMAD.HI.U32 R129, R11, R148, RZ ;  /* 0x000000940b812227 */ /* 0x000fe200078e00ff */
[----:B0-----:R-:W-:Y:S02]  /*d140*/  SEL R125, R97, R84, P0 ;  /* 0x00000054617d7207 */ /* 0x001fe40000000000 */
[----:B------:R-:W-:Y:S01]  /*d150*/  SHFL.IDX PT, R145, R145, R25, 0x1c1f ;  /* 0x001c1f1991917589 */ /* 0x000fe200000e0000 */
[----:B------:R-:W-:Y:S02]  /*d160*/  SEL R97, R90, R155, P0 ;  /* 0x0000009b5a617207 */ /* 0x000fe40000000000 */
[----:B------:R-:W-:Y:S01]  /*d170*/  SEL R84, R85, R140, P0 ;  /* 0x0000008c55547207 */ /* 0x000fe20000000000 */
[----:B------:R-:W-:Y:S01]  /*d180*/  SHFL.IDX PT, R149, R149, R25, 0x1c1f ;  /* 0x001c1f1995957589 */ /* 0x000fe200000e0000 */
[----:B------:R-:W-:-:S02]  /*d190*/  SEL R79, R100, R79, P0 ;  /* 0x0000004f644f7207 */ /* 0x000fc40000000000 */
[----:B-1----:R-:W-:Y:S01]  /*d1a0*/  SEL R81, R83, R108, P0 ;  /* 0x0000006c53517207 */ /* 0x002fe20000000000 */
[----:B------:R0:W-:Y:S01]  /*d1b0*/  SHFL.IDX PT, R130, R130, R25, 0x1c1f ;  /* 0x001c1f1982827589 */ /* 0x0001e200000e0000 */
[----:B------:R-:W-:Y:S02]  /*d1c0*/  SEL R75, R92, R75, P0 ;  /* 0x0000004b5c4b7207 */ /* 0x000fe40000000000 */
[----:B------:R-:W-:Y:S02]  /*d1d0*/  SEL R78, R93, R78, P0 ;  /* 0x0000004e5d4e7207 */ /* 0x000fe40000000000 */
[----:B------:R-:W-:Y:S02]  /*d1e0*/  SEL R83, R108, R83, P0 ;  /* 0x000000536c537207 */ /* 0x000fe40000000000 */
[----:B------:R-:W-:Y:S02]  /*d1f0*/  SEL R86, R87, R170, P0 ;  /* 0x000000aa57567207 */ /* 0x000fe40000000000 */
[----:B------:R-:W-:-:S02]  /*d200*/  SEL R88, R170, R87, P0 ;  /* 0x00000057aa587207 */ /* 0x000fc40000000000 */
[----:B0-----:R-:W-:Y:S02]  /*d210*/  SEL R25, R127, R158, P0 ;  /* 0x0000009e7f197207 */ /* 0x001fe40000000000 */
[----:B------:R-:W-:Y:S02]  /*d220*/  SEL R127, R155, R90, P0 ;  /* 0x0000005a9b7f7207 */ /* 0x000fe40000000000 */
[----:B------:R-:W-:Y:S02]  /*d230*/  SEL R90, R140, R85, P0 ;  /* 0x000000558c5a7207 */ /* 0x000fe40000000000 */
[----:B------:R-:W-:Y:S01]  /*d240*/  SEL R85, R59, R48, P0 ;  /* 0x000000303b557207 */ /* 0x000fe20000000000 */
[----:B------:R-:W-:Y:S01]  /*d250*/  IMAD.MOV.U32 R59, RZ, RZ, R11 ;  /* 0x000000ffff3b7224 */ /* 0x000fe200078e000b */
[----:B------:R-:W-:Y:S02]  /*d260*/  SEL R48, R136, R49, P0 ;  /* 0x0000003188307207 */ /* 0x000fe40000000000 */
[----:B------:R-:W-:Y:S01]  /*d270*/  SEL R49, R153, R50, P0 ;  /* 0x0000003299317207 */ /* 0x000fe20000000000 */
[----:B------:R-:W-:Y:S01]  /*d280*/  IMAD R50, R138, UR37, RZ ;  /* 0x000000258a327c24 */ /* 0x000fe2000f8e02ff */
[----:B------:R-:W-:Y:S01]  /*d290*/  @P2 SHF.R.U32.HI R59, RZ, R150, R129 ;  /* 0x00000096ff3b2219 */ /* 0x000fe20000011681 */
[----:B------:R-:W-:Y:S01]  /*d2a0*/  IMAD.MOV.U32 R138, RZ, RZ, R6 ;  /* 0x000000ffff8a7224 */ /* 0x000fe200078e0006 */
[----:B------:R-:W-:Y:S01]  /*d2b0*/  SEL R98, R99, R176, P0 ;  /* 0x000000b063627207 */ /* 0x000fe20000000000 */
[----:B------:R-:W-:Y:S01]  /*d2c0*/  IMAD R139, R139, UR36, R50 ;  /* 0x000000248b8b7c24 */ /* 0x000fe2000f8e0232 */
[----:B------:R-:W-:Y:S01]  /*d2d0*/  SEL R100, R176, R99, P0 ;  /* 0x00000063b0647207 */ /* 0x000fe20000000000 */
[----:B------:R-:W-:Y:S01]  /*d2e0*/  IMAD.MOV.U32 R129, RZ, RZ, R11 ;  /* 0x000000ffff817224 */ /* 0x000fe200078e000b */
[----:B------:R-:W-:Y:S01]  /*d2f0*/  @P2 SHF.R.U32.HI R129, RZ, R141, R144 ;  /* 0x0000008dff812219 */ /* 0x000fe20000011690 */
[----:B------:R-:W-:Y:S01]  /*d300*/  IMAD.IADD R139, R7, 0x1, R139 ;  /* 0x00000001078b7824 */ /* 0x000fe200078e028b */
[----:B--2---:R-:W-:Y:S01]  /*d310*/  SEL R80, R82, R161, P0 ;  /* 0x000000a152507207 */ /* 0x004fe20000000000 */
[----:B------:R-:W-:Y:S01]  /*d320*/  IMAD R7, R131, UR4, RZ ;  /* 0x0000000483077c24 */ /* 0x000fe2000f8e02ff */
[----:B------:R-:W-:Y:S01]  /*d330*/  SEL R87, R89, R168, P0 ;  /* 0x000000a859577207 */ /* 0x000fe20000000000 */
[----:B------:R-:W-:Y:S01]  /*d340*/  IMAD R131, R131, UR6, RZ ;  /* 0x0000000683837c24 */ /* 0x000fe2000f8e02ff */
[----:B------:R-:W-:Y:S01]  /*d350*/  SEL R92, R94, R163, P0 ;  /* 0x000000a35e5c7207 */ /* 0x000fe20000000000 */
[C---:B------:R-:W-:Y:S01]  /*d360*/  IMAD R50, R152.reuse, UR5, R7 ;  /* 0x0000000598327c24 */ /* 0x040fe2000f8e0207 */
[----:B------:R-:W-:Y:S01]  /*d370*/  SEL R93, R95, R172, P0 ;  /* 0x000000ac5f5d7207 */ /* 0x000fe20000000000 */
[----:B------:R-:W-:Y:S01]  /*d380*/  IMAD.WIDE.U32 R6, R152, UR4, R134 ;  /* 0x0000000498067c25 */ /* 0x000fe2000f8e0086 */
[----:B------:R-:W-:Y:S01]  /*d390*/  ULDC.64 UR4, c[0x0][0xb30] ;  /* 0x0002cc0000047ab9 */ /* 0x000fe20000000a00 */
[----:B------:R-:W-:-:S02]  /*d3a0*/  SEL R99, R101, R174, P0 ;  /* 0x000000ae65637207 */ /* 0x000fc40000000000 */
[C---:B------:R-:W-:Y:S01]  /*d3b0*/  IMAD R135, R152.reuse, UR7, R131 ;  /* 0x0000000798877c24 */ /* 0x040fe2000f8e0283 */
[----:B------:R-:W-:Y:S01]  /*d3c0*/  SHF.R.S32.HI R131, RZ, 0x1f, R59 ;  /* 0x0000001fff837819 */ /* 0x000fe2000001143b */
[----:B------:R-:W-:Y:S01]  /*d3d0*/  IMAD.WIDE.U32 R138, R152, UR6, R138 ;  /* 0x00000006988a7c25 */ /* 0x000fe2000f8e008a */
[----:B------:R-:W-:Y:S01]  /*d3e0*/  IADD3 R134, P2, R59, R6, RZ ;  /* 0x000000063b867210 */ /* 0x000fe20007f5e0ff */
[----:B------:R-:W-:Y:S01]  /*d3f0*/  ULDC.64 UR6, c[0x0][0xbc8] ;  /* 0x0002f20000067ab9 */ /* 0x000fe20000000a00 */
[----:B------:R-:W-:Y:S01]  /*d400*/  SHF.R.S32.HI R6, RZ, 0x1f, R129 ;  /* 0x0000001fff067819 */ /* 0x000fe20000011481 */
[----:B------:R-:W-:Y:S01]  /*d410*/  IMAD.MOV R59, RZ, RZ, -R59 ;  /* 0x000000ffff3b7224 */ /* 0x000fe200078e0a3b */
[----:B------:R-:W-:Y:S01]  /*d420*/  SEL R104, R106, R165, P0 ;  /* 0x000000a56a687207 */ /* 0x000fe20000000000 */
[----:B------:R-:W-:Y:S01]  /*d430*/  IMAD.MOV R136, RZ, RZ, -R129 ;  /* 0x000000ffff887224 */ /* 0x000fe200078e0a81 */
[----:B------:R-:W-:Y:S01]  /*d440*/  SEL R105, R107, R154, P0 ;  /* 0x0000009a6b697207 */ /* 0x000fe20000000000 */
[----:B------:R-:W-:Y:S01]  /*d450*/  IMAD R59, R8, R59, R11 ;  /* 0x0000003b083b7224 */ /* 0x000fe200078e020b */
[----:B------:R-:W-:Y:S01]  /*d460*/  SEL R108, R110, R167, P0 ;  /* 0x000000a76e6c7207 */ /* 0x000fe20000000000 */
[----:B------:R-:W-:Y:S01]  /*d470*/  IMAD R6, R6, UR4, RZ ;  /* 0x0000000406067c24 */ /* 0x000fe2000f8e02ff */
[----:B------:R-:W-:Y:S01]  /*d480*/  SEL R114, R118, R159, P0 ;  /* 0x0000009f76727207 */ /* 0x000fe20000000000 */
[----:B------:R-:W-:Y:S01]  /*d490*/  IMAD.IADD R139, R139, 0x1, R135 ;  /* 0x000000018b8b7824 */ /* 0x000fe200078e0287 */
[----:B------:R-:W-:Y:S01]  /*d4a0*/  IADD3.X R135, R131, R7, R50, P2, !PT ;  /* 0x0000000783877210 */ /* 0x000fe200017fe432 */
[----:B------:R-:W-:Y:S01]  /*d4b0*/  IMAD R11, R8, R136, R11 ;  /* 0x00000088080b7224 */ /* 0x000fe200078e020b */
[----:B------:R-:W-:Y:S01]  /*d4c0*/  SHF.R.S32.HI R50, RZ, 0x1f, R59 ;  /* 0x0000001fff327819 */ /* 0x000fe2000001143b */
[C---:B------:R-:W-:Y:S01]  /*d4d0*/  IMAD R131, R129.reuse, UR5, R6 ;  /* 0x0000000581837c24 */ /* 0x040fe2000f8e0206 */
[----:B------:R-:W0:Y:S01]  /*d4e0*/  S2UR UR5, SR_CgaCtaId ;  /* 0x00000000000579c3 */ /* 0x000e220000008800 */
[----:B------:R-:W-:Y:S01]  /*d4f0*/  IMAD.WIDE.U32 R6, R129, UR4, R138 ;  /* 0x0000000481067c25 */ /* 0x000fe2000f8e008a */
[----:B------:R-:W-:Y:S01]  /*d500*/  SHF.R.S32.HI R129, RZ, 0x1f, R11 ;  /* 0x0000001fff817819 */ /* 0x000fe2000001140b */
[----:B------:R-:W-:Y:S01]  /*d510*/  UMOV UR4, 0x400 ;  /* 0x0000040000047882 */ /* 0x000fe20000000000 */
[----:B------:R-:W-:Y:S01]  /*d520*/  SEL R82, R161, R82, P0 ;  /* 0x00000052a1527207 */ /* 0x000fe20000000000 */
[----:B------:R-:W-:Y:S01]  /*d530*/  IMAD R50, R50, UR6, RZ ;  /* 0x0000000632327c24 */ /* 0x000fe2000f8e02ff */
[----:B------:R-:W-:Y:S01]  /*d540*/  SEL R89, R168, R89, P0 ;  /* 0x00000059a8597207 */ /* 0x000fe20000000000 */
[----:B------:R-:W-:Y:S01]  /*d550*/  IMAD.IADD R7, R7, 0x1, R131 ;  /* 0x0000000107077824 */ /* 0x000fe200078e0283 */
        /* <DEDUP_REMOVED lines=8> */
[----:B------:R-:W-:Y:S01]  /*d5e0*/  IMAD.WIDE.U32 R138, R11, UR8, R6 ;  /* 0x000000080b8a7c25 */ /* 0x000fe2000f8e0006 */
[----:B------:R-:W-:Y:S02]  /*d5f0*/  SEL R6, R51, R128, P0 ;  /* 0x0000008033067207 */ /* 0x000fe40000000000 */
[----:B------:R-:W-:Y:S01]  /*d600*/  SEL R128, R54, R151, P0 ;  /* 0x0000009736807207 */ /* 0x000fe20000000000 */
[----:B------:R-:W-:Y:S01]  /*d610*/  IMAD R131, R11, UR9, R136 ;  /* 0x000000090b837c24 */ /* 0x000fe2000f8e0288 */
[----:B------:R-:W-:Y:S01]  /*d620*/  LEA R136, P2, R134, UR6, 0x2 ;  /* 0x0000000686887c11 */ /* 0x000fe2000f8410ff */
[----:B------:R-:W-:Y:S01]  /*d630*/  IMAD.IADD R7, R135, 0x1, R129 ;  /* 0x0000000187077824 */ /* 0x000fe200078e0281 */
[----:B------:R-:W-:Y:S01]  /*d640*/  ULDC UR6, c[0x0][0xa88] ;  /* 0x0002a20000067ab9 */ /* 0x000fe20000000800 */
[----:B0-----:R-:W-:Y:S01]  /*d650*/  ULEA UR4, UR5, UR4, 0x18 ;  /* 0x0000000405047291 */ /* 0x001fe2000f8ec03f */
[----:B------:R-:W-:Y:S01]  /*d660*/  IMAD R11, R8, UR6, RZ ;  /* 0x00000006080b7c24 */ /* 0x000fe2000f8e02ff */
[----:B------:R-:W-:Y:S01]  /*d670*/  SHFL.IDX PT, R140, R136, RZ, 0x1c1f ;  /* 0x001c1fff888c7589 */ /* 0x000fe200000e0000 */
[----:B------:R-:W-:Y:S01]  /*d680*/  LEA.HI.X R134, R134, UR7, R7, 0x2, P2 ;  /* 0x0000000786867c11 */ /* 0x000fe200090f1407 */
[C---:B------:R-:W-:Y:S01]  /*d690*/  VIADD R8, R10.reuse, 0x8 ;  /* 0x000000080a087836 */ /* 0x040fe20000000000 */
[----:B------:R-:W-:Y:S01]  /*d6a0*/  UIADD3 UR4, UR4, 0x20820, URZ ;  /* 0x0002082004047890 */ /* 0x000fe2000fffe03f */
[----:B------:R-:W-:Y:S01]  /*d6b0*/  SHFL.IDX PT, R152, R136, 0x1, 0x1c1f ;  /* 0x003c1f0088987f89 */ /* 0x000fe200000e0000 */
[-C--:B------:R-:W-:Y:S01]  /*d6c0*/  ISETP.GE.OR P2, PT, R10, R11.reuse, P1 ;  /* 0x0000000b0a00720c */ /* 0x080fe20000f46670 */
[----:B------:R-:W-:Y:S01]  /*d6d0*/  ULDC.64 UR8, c[0x0][0xb00] ;  /* 0x0002c00000087ab9 */ /* 0x000fe20000000a00 */
[----:B------:R-:W-:Y:S01]  /*d6e0*/  ISETP.GE.OR P1, PT, R8, R11, P1 ;  /* 0x0000000b0800720c */ /* 0x000fe20000f26670 */
[----:B------:R-:W0:Y:S01]  /*d6f0*/  SHFL.IDX PT, R141, R134, RZ, 0x1c1f ;  /* 0x001c1fff868d7589 */ /* 0x000e2200000e0000 */
[----:B------:R-:W-:Y:S01]  /*d700*/  UPRMT UR4, URZ, 0x654, UR4 ;  /* 0x000006543f047896 */ /* 0x000fe20008000004 */
[----:B------:R-:W-:Y:S01]  /*d710*/  IMAD.IADD R131, R139, 0x1, R131 ;  /* 0x000000018b837824 */ /* 0x000fe200078e0283 */
[----:B------:R-:W-:Y:S01]  /*d720*/  LEA R59, P3, R138, UR8, 0x2 ;  /* 0x000000088a3b7c11 */ /* 0x000fe2000f8610ff */
[----:B------:R1:W2:Y:S01]  /*d730*/  SHFL.IDX PT, R153, R134, 0x1, 0x1c1f ;  /* 0x003c1f0086997f89 */ /* 0x0002a200000e0000 */
[----:B------:R-:W-:-:S02]  /*d740*/  SEL R129, R55, R56, P0 ;  /* 0x0000003837817207 */ /* 0x000fc40000000000 */
[----:B------:R-:W-:Y:S02]  /*d750*/  LEA.HI.X R131, R138, UR9, R131, 0x2, P3 ;  /* 0x000000098a837c11 */ /* 0x000fe400098f1483 */
[----:B------:R-:W-:Y:S01]  /*d760*/  ISETP.GE.AND P3, PT, R10, R11, PT ;  /* 0x0000000b0a00720c */ /* 0x000fe20003f66270 */
[----:B------:R-:W-:Y:S01]  /*d770*/  SYNCS.ARRIVE.TRANS64.RED.A1T0 RZ, [UR4], RZ ;  /* 0x000000ffffff79a7 */ /* 0x000fe20008100404 */
[----:B------:R3:W3:Y:S01]  /*d780*/  SHFL.IDX PT, R138, R59, RZ, 0x1c1f ;  /* 0x001c1fff3b8a7589 */ /* 0x0006e200000e0000 */
[----:B------:R-:W-:Y:S02]  /*d790*/  SEL R55, R56, R55, P0 ;  /* 0x0000003738377207 */ /* 0x000fe40000000000 */
[----:B----4-:R-:W-:Y:S01]  /*d7a0*/  SEL R56, R57, R132, P0 ;  /* 0x0000008439387207 */ /* 0x010fe20000000000 */
[----:B------:R4:W3:Y:S01]  /*d7b0*/  SHFL.IDX PT, R139, R131, RZ, 0x1c1f ;  /* 0x001c1fff838b7589 */ /* 0x0008e200000e0000 */
[----:B-1----:R-:W-:Y:S02]  /*d7c0*/  SEL R134, R132, R57, P0 ;  /* 0x0000003984867207 */ /* 0x002fe40000000000 */
[----:B------:R-:W-:-:S02]  /*d7d0*/  SEL R106, R165, R106, P0 ;  /* 0x0000006aa56a7207 */ /* 0x000fc40000000000 */
[----:B------:R-:W-:Y:S02]  /*d7e0*/  SEL R107, R154, R107, P0 ;  /* 0x0000006b9a6b7207 */ /* 0x000fe40000000000 */
[----:B------:R-:W-:Y:S01]  /*d7f0*/  SEL R110, R167, R110, P0 ;  /* 0x0000006ea76e7207 */ /* 0x000fe20000000000 */
[----:B0-----:R4:W-:Y:S01]  /*d800*/  @!P2 ST.E desc[UR44][R140.64], R0 ;  /* 0x000000008c00a985 */ /* 0x0019e2000c10192c */
[----:B------:R-:W-:Y:S02]  /*d810*/  SEL R118, R159, R118, P0 ;  /* 0x000000769f767207 */ /* 0x000fe40000000000 */
[----:B------:R-:W-:Y:S01]  /*d820*/  SEL R7, R52, R147, P0 ;  /* 0x0000009334077207 */ /* 0x000fe20000000000 */
[----:B--2---:R4:W-:Y:S01]  /*d830*/  @!P1 ST.E desc[UR44][R152.64], R3 ;  /* 0x0000000398009985 */ /* 0x0049e2000c10192c */
[----:B------:R-:W-:Y:S02]  /*d840*/  SEL R51, R147, R52, P0 ;  /* 0x0000003493337207 */ /* 0x000fe40000000000 */
[----:B------:R-:W-:-:S02]  /*d850*/  SEL R54, R151, R54, P0 ;  /* 0x0000003697367207 */ /* 0x000fc40000000000 */
[----:B------:R-:W-:Y:S02]  /*d860*/  SEL R57, R58, R143, P0 ;  /* 0x0000008f3a397207 */ /* 0x000fe40000000000 */
[----:B------:R-:W-:Y:S01]  /*d870*/  SEL R135, R143, R58, P0 ;  /* 0x0000003a8f877207 */ /* 0x000fe20000000000 */
[----:B------:R-:W-:Y:S06]  /*d880*/  @P3 BRA `(.L_x_1033) ;  /* 0x0000000800f83947 */ /* 0x000fec0003800000 */
[----:B------:R-:W-:Y:S01]  /*d890*/  ULDC UR4, c[0x0][0xac8] ;  /* 0x0002b20000047ab9 */ /* 0x000fe20000000800 */
[C---:B----4-:R-:W-:Y:S01]  /*d8a0*/  VIADD R0, R9.reuse, 0x8 ;  /* 0x0000000809007836 */ /* 0x050fe20000000000 */
[C---:B------:R-:W-:Y:S01]  /*d8b0*/  ISETP.GE.AND P1, PT, R9.reuse, UR4, PT ;  /* 0x0000000409007c0c */ /* 0x040fe2000bf26270 */
[C---:B------:R-:W-:Y:S02]  /*d8c0*/  VIADD R3, R9.reuse, 0x10 ;  /* 0x0000001009037836 */ /* 0x040fe40000000000 */
[C---:B------:R-:W-:Y:S01]  /*d8d0*/  VIADD R52, R9.reuse, 0x18 ;  /* 0x0000001809347836 */ /* 0x040fe20000000000 */
[----:B------:R-:W-:Y:S01]  /*d8e0*/  ISETP.GE.AND P4, PT, R0, UR4, PT ;  /* 0x0000000400007c0c */ /* 0x000fe2000bf86270 */
[----:B------:R-:W-:Y:S01]  /*d8f0*/  VIADD R58, R9, 0x20 ;  /* 0x00000020093a7836 */ /* 0x000fe20000000000 */
[----:B------:R-:W-:Y:S01]  /*d900*/  ISETP.GE.AND P5, PT, R3, UR4, PT ;  /* 0x0000000403007c0c */ /* 0x000fe2000bfa6270 */
[C---:B------:R-:W-:Y:S01]  /*d910*/  VIADD R132, R9.reuse, 0x28 ;  /* 0x0000002809847836 */ /* 0x040fe20000000000 */
[----:B------:R-:W-:Y:S01]  /*d920*/  ISETP.GE.AND P6, PT, R52, UR4, PT ;  /* 0x0000000434007c0c */ /* 0x000fe2000bfc6270 */
[----:B------:R-:W-:-:S03]  /*d930*/  VIADD R136, R9, 0x30 ;  /* 0x0000003009887836 */ /* 0x000fc60000000000 */
[----:B------:R-:W-:Y:S01]  /*d940*/  ISETP.GE.AND P2, PT, R132, UR4, PT ;  /* 0x0000000484007c0c */ /* 0x000fe2000bf46270 */
[----:B---3--:R-:W-:Y:S01]  /*d950*/  @!P1 IMAD.WIDE R140, R9, 0x4, R138 ;  /* 0x00000004098c9825 */ /* 0x008fe200078e028a */
[----:B------:R-:W-:-:S03]  /*d960*/  ISETP.GE.AND P3, PT, R136, UR4, PT ;  /* 0x0000000488007c0c */ /* 0x000fc6000bf66270 */
[----:B------:R-:W-:Y:S01]  /*d970*/  @!P4 LEA.HI R0, R0, R0, RZ, 0x1 ;  /* 0x000000000000c211 */ /* 0x000fe200078f08ff */
[----:B------:R0:W-:Y:S01]  /*d980*/  @!P1 ST.E.64 desc[UR44][R140.64], R16 ;  /* 0x000000108c009985 */ /* 0x0001e2000c101b2c */
[----:B------:R-:W-:Y:S02]  /*d990*/  ISETP.GE.AND P1, PT, R58, UR4, PT ;  /* 0x000000043a007c0c */ /* 0x000fe4000bf26270 */
[----:B------:R-:W-:Y:S02]  /*d9a0*/  @!P5 LEA.HI R10, R3, R3, RZ, 0x1 ;  /* 0x00000003030ad211 */ /* 0x000fe400078f08ff */
[----:B------:R-:W-:Y:S01]  /*d9b0*/  @!P4 LOP3.LUT R3, R0, 0xfffffffe, RZ, 0xc0, !PT ;  /* 0xfffffffe0003c812 */ /* 0x000fe200078ec0ff */
[C---:B------:R-:W-:Y:S01]  /*d9c0*/  VIADD R0, R9.reuse, 0x38 ;  /* 0x0000003809007836 */ /* 0x040fe20000000000 */
[----:B------:R-:W-:Y:S01]  /*d9d0*/  @!P5 LOP3.LUT R143, R10, 0xfffffffe, RZ, 0xc0, !PT ;  /* 0xfffffffe0a8fd812 */ /* 0x000fe200078ec0ff */
[----:B------:R-:W-:Y:S01]  /*d9e0*/  VIADD R10, R9, 0x40 ;  /* 0x00000040090a7836 */ /* 0x000fe20000000000 */
[----:B------:R-:W-:-:S02]  /*d9f0*/  @!P6 LEA.HI R52, R52, R52, RZ, 0x1 ;  /* 0x000000343434e211 */ /* 0x000fc400078f08ff */
[----:B------:R-:W-:Y:S02]  /*da00*/  @!P2 LEA.HI R132, R132, R132, RZ, 0x1 ;  /* 0x000000848484a211 */ /* 0x000fe400078f08ff */
[----:B------:R-:W-:Y:S01]  /*da10*/  @!P6 LOP3.LUT R147, R52, 0xfffffffe, RZ, 0xc0, !PT ;  /* 0xfffffffe3493e812 */ /* 0x000fe200078ec0ff */
[--C-:B0-----:R-:W-:Y:S01]  /*da20*/  @!P4 IMAD.WIDE R16, R3, 0x4, R138.reuse ;  /* 0x000000040310c825 */ /* 0x101fe200078e028a */
[----:B------:R-:W-:Y:S02]  /*da30*/  @!P1 LEA.HI R58, R58, R58, RZ, 0x1 ;  /* 0x0000003a3a3a9211 */ /* 0x000fe400078f08ff */
[----:B------:R-:W-:Y:S01]  /*da40*/  @!P3 LEA.HI R136, R136, R136, RZ, 0x1 ;  /* 0x000000888888b211 */ /* 0x000fe200078f08ff */
[--C-:B------:R-:W-:Y:S01]  /*da50*/  @!P5 IMAD.WIDE R140, R143, 0x4, R138.reuse ;  /* 0x000000048f8cd825 */ /* 0x100fe200078e028a */
[----:B------:R0:W-:Y:S01]  /*da60*/  @!P4 ST.E.64 desc[UR44][R16.64], R14 ;  /* 0x0000000e1000c985 */ /* 0x0001e2000c101b2c */
[----:B------:R-:W-:Y:S02]  /*da70*/  @!P1 LOP3.LUT R3, R58, 0xfffffffe, RZ, 0xc0, !PT ;  /* 0xfffffffe3a039812 */ /* 0x000fe400078ec0ff */
[----:B------:R-:W-:Y:S01]  /*da80*/  @!P6 IMAD.WIDE R142, R147, 0x4, R138 ;  /* 0x00000004938ee825 */ /* 0x000fe200078e028a */
[----:B------:R1:W-:Y:S01]  /*da90*/  @!P5 ST.E.64 desc[UR44][R140.64], R20 ;  /* 0x000000148c00d985 */ /* 0x0003e2000c101b2c */
[----:B------:R-:W-:-:S02]  /*daa0*/  ISETP.GE.AND P4, PT, R0, UR4, PT ;  /* 0x0000000400007c0c */ /* 0x000fc4000bf86270 */
[C---:B------:R-:W-:Y:S01]  /*dab0*/  VIADD R52, R9.reuse, 0x48 ;  /* 0x0000004809347836 */ /* 0x040fe20000000000 */
[----:B------:R2:W-:Y:S01]  /*dac0*/  @!P6 ST.E.64 desc[UR44][R142.64], R22 ;  /* 0x000000168e00e985 */ /* 0x0005e2000c101b2c */
[----:B------:R-:W-:Y:S01]  /*dad0*/  ISETP.GE.AND P5, PT, R10, UR4, PT ;  /* 0x000000040a007c0c */ /* 0x000fe2000bfa6270 */
[----:B------:R-:W-:Y:S02]  /*dae0*/  VIADD R58, R9, 0x58 ;  /* 0x00000058093a7836 */ /* 0x000fe40000000000 */
[----:B------:R-:W-:Y:S02]  /*daf0*/  ISETP.GE.AND P6, PT, R52, UR4, PT ;  /* 0x0000000434007c0c */ /* 0x000fe4000bfc6270 */
[----:B0-----:R-:W-:Y:S01]  /*db00*/  @!P2 LOP3.LUT R17, R132, 0xfffffffe, RZ, 0xc0, !PT ;  /* 0xfffffffe8411a812 */ /* 0x001fe200078ec0ff */
[----:B------:R-:W-:Y:S01]  /*db10*/  @!P1 IMAD.WIDE R14, R3, 0x4, R138 ;  /* 0x00000004030e9825 */ /* 0x000fe200078e028a */
[----:B-1----:R-:W-:-:S03]  /*db20*/  @!P3 LOP3.LUT R21, R136, 0xfffffffe, RZ, 0xc0, !PT ;  /* 0xfffffffe8815b812 */ /* 0x002fc600078ec0ff */
[--C-:B------:R-:W-:Y:S01]  /*db30*/  @!P2 IMAD.WIDE R16, R17, 0x4, R138.reuse ;  /* 0x000000041110a825 */ /* 0x100fe200078e028a */
[----:B------:R0:W-:Y:S01]  /*db40*/  @!P1 ST.E.64 desc[UR44][R14.64], R24 ;  /* 0x000000180e009985 */ /* 0x0001e2000c101b2c */
[----:B------:R-:W-:Y:S02]  /*db50*/  @!P4 LEA.HI R0, R0, R0, RZ, 0x1 ;  /* 0x000000000000c211 */ /* 0x000fe400078f08ff */
[--C-:B------:R-:W-:Y:S01]  /*db60*/  @!P3 IMAD.WIDE R20, R21, 0x4, R138.reuse ;  /* 0x000000041514b825 */ /* 0x100fe200078e028a */
[----:B------:R1:W-:Y:S01]  /*db70*/  @!P2 ST.E.64 desc[UR44][R16.64], R26 ;  /* 0x0000001a1000a985 */ /* 0x0003e2000c101b2c */
[----:B------:R-:W-:Y:S02]  /*db80*/  @!P5 LEA.HI R10, R10, R10, RZ, 0x1 ;  /* 0x0000000a0a0ad211 */ /* 0x000fe400078f08ff */
[C---:B--2---:R-:W-:Y:S01]  /*db90*/  VIADD R22, R9.reuse, 0x50 ;  /* 0x0000005009167836 */ /* 0x044fe20000000000 */
[----:B------:R2:W-:Y:S01]  /*dba0*/  @!P3 ST.E.64 desc[UR44][R20.64], R28 ;  /* 0x0000001c1400b985 */ /* 0x0005e2000c101b2c */
[----:B------:R-:W-:Y:S01]  /*dbb0*/  @!P4 LOP3.LUT R3, R0, 0xfffffffe, RZ, 0xc0, !PT ;  /* 0xfffffffe0003c812 */ /* 0x000fe200078ec0ff */
[C---:B------:R-:W-:Y:S01]  /*dbc0*/  VIADD R132, R9.reuse, 0x60 ;  /* 0x0000006009847836 */ /* 0x040fe20000000000 */
[----:B------:R-:W-:Y:S01]  /*dbd0*/  @!P6 LEA.HI R52, R52, R52, RZ, 0x1 ;  /* 0x000000343434e211 */ /* 0x000fe200078f08ff */
[----:B------:R-:W-:Y:S01]  /*dbe0*/  VIADD R0, R9, 0x68 ;  /* 0x0000006809007836 */ /* 0x000fe20000000000 */
[----:B------:R-:W-:Y:S01]  /*dbf0*/  ISETP.GE.AND P3, PT, R22, UR4, PT ;  /* 0x0000000416007c0c */ /* 0x000fe2000bf66270 */
[----:B0-----:R-:W-:Y:S01]  /*dc00*/  @!P4 IMAD.WIDE R14, R3, 0x4, R138 ;  /* 0x00000004030ec825 */ /* 0x001fe200078e028a */
[----:B------:R-:W-:-:S02]  /*dc10*/  @!P5 LOP3.LUT R23, R10, 0xfffffffe, RZ, 0xc0, !PT ;  /* 0xfffffffe0a17d812 */ /* 0x000fc400078ec0ff */
[----:B------:R-:W-:Y:S01]  /*dc20*/  ISETP.GE.AND P1, PT, R58, UR4, PT ;  /* 0x000000043a007c0c */ /* 0x000fe2000bf26270 */
[----:B------:R-:W-:Y:S01]  /*dc30*/  VIADD R10, R9, 0x70 ;  /* 0x00000070090a7836 */ /* 0x000fe20000000000 */
[----:B------:R-:W-:Y:S01]  /*dc40*/  ISETP.GE.AND P2, PT, R132, UR4, PT ;  /* 0x0000000484007c0c */ /* 0x000fe2000bf46270 */
[--C-:B-1----:R-:W-:Y:S01]  /*dc50*/  @!P5 IMAD.WIDE R16, R23, 0x4, R138.reuse ;  /* 0x000000041710d825 */ /* 0x102fe200078e028a */
[----:B------:R0:W-:Y:S01]  /*dc60*/  @!P4 ST.E.64 desc[UR44][R14.64], R30 ;  /* 0x0000001e0e00c985 */ /* 0x0001e2000c101b2c */
[----:B--2---:R-:W-:Y:S02]  /*dc70*/  @!P6 LOP3.LUT R21, R52, 0xfffffffe, RZ, 0xc0, !PT ;  /* 0xfffffffe3415e812 */ /* 0x004fe400078ec0ff */
[----:B------:R-:W-:Y:S01]  /*dc80*/  ISETP.GE.AND P4, PT, R0, UR4, PT ;  /* 0x0000000400007c0c */ /* 0x000fe2000bf86270 */
[----:B------:R1:W-:Y:S01]  /*dc90*/  @!P5 ST.E.64 desc[UR44][R16.64], R32 ;  /* 0x000000201000d985 */ /* 0x0003e2000c101b2c */
[----:B------:R-:W-:Y:S01]  /*dca0*/  @!P3 LEA.HI R22, R22, R22, RZ, 0x1 ;  /* 0x000000161616b211 */ /* 0x000fe200078f08ff */
[----:B------:R-:W-:Y:S01]  /*dcb0*/  @!P6 IMAD.WIDE R20, R21, 0x4, R138 ;  /* 0x000000041514e825 */ /* 0x000fe200078e028a */
[----:B------:R-:W-:-:S02]  /*dcc0*/  ISETP.GE.AND P5, PT, R10, UR4, PT ;  /* 0x000000040a007c0c */ /* 0x000fc4000bfa6270 */
[----:B------:R-:W-:Y:S01]  /*dcd0*/  @!P3 LOP3.LUT R3, R22, 0xfffffffe, RZ, 0xc0, !PT ;  /* 0xfffffffe1603b812 */ /* 0x000fe200078ec0ff */
[C---:B------:R-:W-:Y:S01]  /*dce0*/  VIADD R22, R9.reuse, 0x78 ;  /* 0x0000007809167836 */ /* 0x040fe20000000000 */
[----:B------:R2:W-:Y:S01]  /*dcf0*/  @!P6 ST.E.64 desc[UR44][R20.64], R34 ;  /* 0x000000221400e985 */ /* 0x0005e2000c101b2c */
[----:B------:R-:W-:Y:S01]  /*dd00*/  @!P1 LEA.HI R58, R58, R58, RZ, 0x1 ;  /* 0x0000003a3a3a9211 */ /* 0x000fe200078f08ff */
[----:B------:R-:W-:Y:S01]  /*dd10*/  VIADD R24, R9, 0x88 ;  /* 0x0000008809187836 */ /* 0x000fe20000000000 */
[----:B------:R-:W-:Y:S01]  /*dd20*/  @!P2 LEA.HI R132, R132, R132, RZ, 0x1 ;  /* 0x000000848484a211 */ /* 0x000fe200078f08ff */
[--C-:B0-----:R-:W-:Y:S01]  /*dd30*/  @!P3 IMAD.WIDE R14, R3, 0x4, R138.reuse ;  /* 0x00000004030eb825 */ /* 0x101fe200078e028a */
[----:B------:R-:W-:Y:S02]  /*dd40*/  @!P1 LOP3.LUT R23, R58, 0xfffffffe, RZ, 0xc0, !PT ;  /* 0xfffffffe3a179812 */ /* 0x000fe400078ec0ff */
[----:B------:R-:W-:Y:S01]  /*dd50*/  @!P4 LEA.HI R0, R0, R0, RZ, 0x1 ;  /* 0x000000000000c211 */ /* 0x000fe200078f08ff */
[----:B------:R-:W-:Y:S01]  /*dd60*/  VIADD R25, R9, 0xa0 ;  /* 0x000000a009197836 */ /* 0x000fe20000000000 */
[----:B------:R0:W-:Y:S01]  /*dd70*/  @!P3 ST.E.64 desc[UR44][R14.64], R60 ;  /* 0x0000003c0e00b985 */ /* 0x0001e2000c101b2c */
[----:B------:R-:W-:Y:S01]  /*dd80*/  ISETP.GE.AND P3, PT, R22, UR4, PT ;  /* 0x0000000416007c0c */ /* 0x000fe2000bf66270 */
[----:B-1----:R-:W-:Y:S01]  /*dd90*/  @!P1 IMAD.WIDE R16, R23, 0x4, R138 ;  /* 0x0000000417109825 */ /* 0x002fe200078e028a */
[----:B------:R-:W-:-:S02]  /*dda0*/  @!P5 LEA.HI R10, R10, R10, RZ, 0x1 ;  /* 0x0000000a0a0ad211 */ /* 0x000fc400078f08ff */
[----:B--2---:R-:W-:Y:S01]  /*ddb0*/  @!P2 LOP3.LUT R21, R132, 0xfffffffe, RZ, 0xc0, !PT ;  /* 0xfffffffe8415a812 */ /* 0x004fe200078ec0ff */
[C---:B------:R-:W-:Y:S01]  /*ddc0*/  VIADD R23, R9.reuse, 0x80 ;  /* 0x0000008009177836 */ /* 0x040fe20000000000 */
[----:B------:R1:W-:Y:S01]  /*ddd0*/  @!P1 ST.E.64 desc[UR44][R16.64], R62 ;  /* 0x0000003e10009985 */ /* 0x0003e2000c101b2c */
[----:B------:R-:W-:Y:S01]  /*dde0*/  @!P4 LOP3.LUT R3, R0, 0xfffffffe, RZ, 0xc0, !PT ;  /* 0xfffffffe0003c812 */ /* 0x000fe200078ec0ff */
[----:B------:R-:W-:Y:S01]  /*ddf0*/  VIADD R0, R9, 0x90 ;  /* 0x0000009009007836 */ /* 0x000fe20000000000 */
[----:B------:R-:W-:Y:S01]  /*de00*/  ISETP.GE.AND P1, PT, R24, UR4, PT ;  /* 0x0000000418007c0c */ /* 0x000fe2000bf26270 */
[--C-:B------:R-:W-:Y:S01]  /*de10*/  @!P2 IMAD.WIDE R20, R21, 0x4, R138.reuse ;  /* 0x000000041514a825 */ /* 0x100fe200078e028a */
[----:B------:R-:W-:Y:S02]  /*de20*/  ISETP.GE.AND P6, PT, R23, UR4, PT ;  /* 0x0000000417007c0c */ /* 0x000fe4000bfc6270 */
[----:B------:R-:W-:Y:S01]  /*de30*/  @!P3 LEA.HI R22, R22, R22, RZ, 0x1 ;  /* 0x000000161616b211 */ /* 0x000fe200078f08ff */
[----:B0-----:R-:W-:Y:S01]  /*de40*/  @!P4 IMAD.WIDE R14, R3, 0x4, R138 ;  /* 0x00000004030ec825 */ /* 0x001fe200078e028a */
[----:B------:R0:W-:Y:S01]  /*de50*/  @!P2 ST.E.64 desc[UR44][R20.64], R64 ;  /* 0x000000401400a985 */ /* 0x0001e2000c101b2c */
[----:B------:R-:W-:-:S03]  /*de60*/  ISETP.GE.AND P2, PT, R0, UR4, PT ;  /* 0x0000000400007c0c */ /* 0x000fc6000bf46270 */
[----:B------:R2:W-:Y:S01]  /*de70*/  @!P4 ST.E.64 desc[UR44][R14.64], R66 ;  /* 0x000000420e00c985 */ /* 0x0005e2000c101b2c */
[----:B-1----:R-:W-:Y:S01]  /*de80*/  @!P5 LOP3.LUT R17, R10, 0xfffffffe, RZ, 0xc0, !PT ;  /* 0xfffffffe0a11d812 */ /* 0x002fe200078ec0ff */
[----:B------:R-:W-:Y:S01]  /*de90*/  VIADD R10, R9, 0x98 ;  /* 0x00000098090a7836 */ /* 0x000fe20000000000 */
[----:B------:R-:W-:Y:S02]  /*dea0*/  @!P1 LEA.HI R24, R24, R24, RZ, 0x1 ;  /* 0x0000001818189211 */ /* 0x000fe400078f08ff */
[----:B------:R-:W-:Y:S01]  /*deb0*/  @!P6 LEA.HI R23, R23, R23, RZ, 0x1 ;  /* 0x000000171717e211 */ /* 0x000fe200078f08ff */
[--C-:B------:R-:W-:Y:S01]  /*dec0*/  @!P5 IMAD.WIDE R16, R17, 0x4, R138.reuse ;  /* 0x000000041110d825 */ /* 0x100fe200078e028a */
[----:B------:R-:W-:Y:S02]  /*ded0*/  ISETP.GE.AND P4, PT, R25, UR4, PT ;  /* 0x0000000419007c0c */ /* 0x000fe4000bf86270 */
[----:B------:R-:W-:Y:S02]  /*dee0*/  @!P6 LOP3.LUT R23, R23, 0xfffffffe, RZ, 0xc0, !PT ;  /* 0xfffffffe1717e812 */ /* 0x000fe400078ec0ff */
[----:B0-----:R-:W-:Y:S01]  /*def0*/  @!P3 LOP3.LUT R21, R22, 0xfffffffe, RZ, 0xc0, !PT ;  /* 0xfffffffe1615b812 */ /* 0x001fe200078ec0ff */
[----:B------:R0:W-:Y:S01]  /*df00*/  @!P5 ST.E.64 desc[UR44][R16.64], R68 ;  /* 0x000000441000d985 */ /* 0x0001e2000c101b2c */
[----:B------:R-:W-:Y:S01]  /*df10*/  @!P2 LEA.HI R0, R0, R0, RZ, 0x1 ;  /* 0x000000000000a211 */ /* 0x000fe200078f08ff */
[----:B------:R-:W-:Y:S01]  /*df20*/  @!P6 IMAD.WIDE R22, R23, 0x4, R138 ;  /* 0x000000041716e825 */ /* 0x000fe200078e028a */
[----:B--2---:R-:W-:-:S02]  /*df30*/  @!P1 LOP3.LUT R15, R24, 0xfffffffe, RZ, 0xc0, !PT ;  /* 0xfffffffe180f9812 */ /* 0x004fc400078ec0ff */
[----:B------:R-:W-:Y:S01]  /*df40*/  @!P2 LOP3.LUT R3, R0, 0xfffffffe, RZ, 0xc0, !PT ;  /* 0xfffffffe0003a812 */ /* 0x000fe200078ec0ff */
[--C-:B------:R-:W-:Y:S02]  /*df50*/  @!P3 IMAD.WIDE R20, R21, 0x4, R138.reuse ;  /* 0x000000041514b825 */ /* 0x100fe400078e028a */
[----:B------:R-:W-:Y:S02]  /*df60*/  @!P4 LEA.HI R25, R25, R25, RZ, 0x1 ;  /* 0x000000191919c211 */ /* 0x000fe400078f08ff */
[--C-:B------:R-:W-:Y:S01]  /*df70*/  @!P1 IMAD.WIDE R14, R15, 0x4, R138.reuse ;  /* 0x000000040f0e9825 */ /* 0x100fe200078e028a */
[----:B------:R1:W-:Y:S01]  /*df80*/  @!P3 ST.E.64 desc[UR44][R20.64], R70 ;  /* 0x000000461400b985 */ /* 0x0003e2000c101b2c */
[----:B------:R-:W-:Y:S02]  /*df90*/  ISETP.GE.AND P3, PT, R10, UR4, PT ;  /* 0x000000040a007c0c */ /* 0x000fe4000bf66270 */
[----:B------:R-:W-:Y:S01]  /*dfa0*/  VIADD R0, R9, 0xa8 ;  /* 0x000000a809007836 */ /* 0x000fe20000000000 */
[----:B------:R2:W-:Y:S01]  /*dfb0*/  @!P6 ST.E.64 desc[UR44][R22.64], R72 ;  /* 0x000000481600e985 */ /* 0x0005e2000c101b2c */
[----:B0-----:R-:W-:-:S03]  /*dfc0*/  @!P2 IMAD.WIDE R16, R3, 0x4, R138 ;  /* 0x000000040310a825 */ /* 0x001fc600078e028a */
[----:B------:R0:W-:Y:S01]  /*dfd0*/  @!P1 ST.E.64 desc[UR44][R14.64], R74 ;  /* 0x0000004a0e009985 */ /* 0x0001e2000c101b2c */
[----:B------:R-:W-:Y:S01]  /*dfe0*/  ISETP.GE.AND P1, PT, R0, UR4, PT ;  /* 0x0000000400007c0c */ /* 0x000fe2000bf26270 */
[C---:B------:R-:W-:Y:S02]  /*dff0*/  VIADD R24, R9.reuse, 0xb8 ;  /* 0x000000b809187836 */ /* 0x040fe40000000000 */
[----:B------:R3:W-:Y:S02]  /*e000*/  @!P2 ST.E.64 desc[UR44][R16.64], R76 ;  /* 0x0000004c1000a985 */ /* 0x0007e4000c101b2c */
[----:B------:R-:W-:Y:S01]  /*e010*/  @!P3 LEA.HI R10, R10, R10, RZ, 0x1 ;  /* 0x0000000a0a0ab211 */ /* 0x000fe200078f08ff */
[C---:B-1----:R-:W-:Y:S01]  /*e020*/  VIADD R20, R9.reuse, 0xb0 ;  /* 0x000000b009147836 */ /* 0x042fe20000000000 */
[----:B------:R-:W-:Y:S02]  /*e030*/  ISETP.GE.AND P5, PT, R24, UR4, PT ;  /* 0x0000000418007c0c */ /* 0x000fe4000bfa6270 */
[----:B------:R-:W-:Y:S01]  /*e040*/  @!P3 LOP3.LUT R3, R10, 0xfffffffe, RZ, 0xc0, !PT ;  /* 0xfffffffe0a03b812 */ /* 0x000fe200078ec0ff */
[C---:B--2---:R-:W-:Y:S01]  /*e050*/  VIADD R22, R9.reuse, 0xc0 ;  /* 0x000000c009167836 */ /* 0x044fe20000000000 */
[----:B------:R-:W-:Y:S01]  /*e060*/  ISETP.GE.AND P6, PT, R20, UR4, PT ;  /* 0x0000000414007c0c */ /* 0x000fe2000bfc6270 */
[----:B------:R-:W-:Y:S01]  /*e070*/  VIADD R10, R9, 0xc8 ;  /* 0x000000c8090a7836 */ /* 0x000fe20000000000 */
[----:B------:R-:W-:Y:S01]  /*e080*/  @!P1 LEA.HI R0, R0, R0, RZ, 0x1 ;  /* 0x0000000000009211 */ /* 0x000fe200078f08ff */
[----:B0-----:R-:W-:Y:S01]  /*e090*/  @!P3 IMAD.WIDE R14, R3, 0x4, R138 ;  /* 0x00000004030eb825 */ /* 0x001fe200078e028a */
[----:B------:R-:W-:-:S02]  /*e0a0*/  ISETP.GE.AND P2, PT, R22, UR4, PT ;  /* 0x0000000416007c0c */ /* 0x000fc4000bf46270 */
[----:B------:R-:W-:Y:S02]  /*e0b0*/  @!P1 LOP3.LUT R21, R0, 0xfffffffe, RZ, 0xc0, !PT ;  /* 0xfffffffe00159812 */ /* 0x000fe400078ec0ff */
[----:B------:R0:W-:Y:S01]  /*e0c0*/  @!P3 ST.E.64 desc[UR44][R14.64], R78 ;  /* 0x0000004e0e00b985 */ /* 0x0001e2000c101b2c */
[----:B------:R-:W-:Y:S02]  /*e0d0*/  ISETP.GE.AND P3, PT, R10, UR4, PT ;  /* 0x000000040a007c0c */ /* 0x000fe4000bf66270 */
[----:B---3--:R-:W-:Y:S02]  /*e0e0*/  @!P4 LOP3.LUT R17, R25, 0xfffffffe, RZ, 0xc0, !PT ;  /* 0xfffffffe1911c812 */ /* 0x008fe400078ec0ff */
[----:B------:R-:W-:Y:S01]  /*e0f0*/  @!P6 LEA.HI R0, R20, R20, RZ, 0x1 ;  /* 0x000000141400e211 */ /* 0x000fe200078f08ff */
[--C-:B------:R-:W-:Y:S01]  /*e100*/  @!P1 IMAD.WIDE R20, R21, 0x4, R138.reuse ;  /* 0x0000000415149825 */ /* 0x100fe200078e028a */
[----:B------:R-:W-:Y:S02]  /*e110*/  @!P5 LEA.HI R24, R24, R24, RZ, 0x1 ;  /* 0x000000181818d211 */ /* 0x000fe400078f08ff */
[----:B------:R-:W-:Y:S01]  /*e120*/  @!P6 LOP3.LUT R3, R0, 0xfffffffe, RZ, 0xc0, !PT ;  /* 0xfffffffe0003e812 */ /* 0x000fe200078ec0ff */
[----:B------:R-:W-:Y:S01]  /*e130*/  @!P4 IMAD.WIDE R16, R17, 0x4, R138 ;  /* 0x000000041110c825 */ /* 0x000fe200078e028a */
[----:B------:R-:W-:-:S02]  /*e140*/  @!P2 LEA.HI R22, R22, R22, RZ, 0x1 ;  /* 0x000000161616a211 */ /* 0x000fc400078f08ff */
[----:B------:R-:W-:Y:S01]  /*e150*/  @!P5 LOP3.LUT R23, R24, 0xfffffffe, RZ, 0xc0, !PT ;  /* 0xfffffffe1817d812 */ /* 0x000fe200078ec0ff */
[--C-:B0-----:R-:W-:Y:S01]  /*e160*/  @!P6 IMAD.WIDE R14, R3, 0x4, R138.reuse ;  /* 0x00000004030ee825 */ /* 0x101fe200078e028a */
[----:B------:R-:W-:Y:S01]  /*e170*/  @!P3 LEA.HI R10, R10, R10, RZ, 0x1 ;  /* 0x0000000a0a0ab211 */ /* 0x000fe200078f08ff */
[----:B------:R0:W-:Y:S01]  /*e180*/  @!P4 ST.E.64 desc[UR44][R16.64], R80 ;  /* 0x000000501000c985 */ /* 0x0001e2000c101b2c */
[----:B------:R-:W-:Y:S01]  /*e190*/  @!P2 LOP3.LUT R3, R22, 0xfffffffe, RZ, 0xc0, !PT ;  /* 0xfffffffe1603a812 */ /* 0x000fe200078ec0ff */
[----:B------:R-:W-:Y:S01]  /*e1a0*/  @!P5 IMAD.WIDE R22, R23, 0x4, R138 ;  /* 0x000000041716d825 */ /* 0x000fe200078e028a */
[----:B------:R-:W-:Y:S01]  /*e1b0*/  @!P3 LOP3.LUT R25, R10, 0xfffffffe, RZ, 0xc0, !PT ;  /* 0xfffffffe0a19b812 */ /* 0x000fe200078ec0ff */
[----:B------:R1:W-:Y:S02]  /*e1c0*/  @!P1 ST.E.64 desc[UR44][R20.64], R82 ;  /* 0x0000005214009985 */ /* 0x0003e4000c101b2c */
[C---:B------:R-:W-:Y:S02]  /*e1d0*/  VIADD R0, R9.reuse, 0xd0 ;  /* 0x000000d009007836 */ /* 0x040fe40000000000 */
[----:B------:R2:W-:Y:S01]  /*e1e0*/  @!P6 ST.E.64 desc[UR44][R14.64], R86 ;  /* 0x000000560e00e985 */ /* 0x0005e2000c101b2c */
[----:B------:R-:W-:-:S02]  /*e1f0*/  VIADD R10, R9, 0xe0 ;  /* 0x000000e0090a7836 */ /* 0x000fc40000000000 */
[----:B------:R-:W-:Y:S01]  /*e200*/  VIADD R24, R9, 0xe8 ;  /* 0x000000e809187836 */ /* 0x000fe20000000000 */
[----:B------:R-:W-:Y:S01]  /*e210*/  @!P5 ST.E.64 desc[UR44][R22.64], R88 ;  /* 0x000000581600d985 */ /* 0x000fe2000c101b2c */
[----:B------:R-:W-:Y:S01]  /*e220*/  ISETP.GE.AND P1, PT, R0, UR4, PT ;  /* 0x0000000400007c0c */ /* 0x000fe2000bf26270 */
[--C-:B0-----:R-:W-:Y:S02]  /*e230*/  @!P2 IMAD.WIDE R16, R3, 0x4, R138.reuse ;  /* 0x000000040310a825 */ /* 0x101fe400078e028a */
[----:B------:R-:W-:Y:S02]  /*e240*/  ISETP.GE.AND P4, PT, R24, UR4, PT ;  /* 0x0000000418007c0c */ /* 0x000fe4000bf86270 */
[----:B-1----:R-:W-:Y:S01]  /*e250*/  @!P3 IMAD.WIDE R20, R25, 0x4, R138 ;  /* 0x000000041914b825 */ /* 0x002fe200078e028a */
[----:B------:R0:W-:Y:S03]  /*e260*/  @!P2 ST.E.64 desc[UR44][R16.64], R92 ;  /* 0x0000005c1000a985 */ /* 0x0001e6000c101b2c */
[C---:B------:R-:W-:Y:S01]  /*e270*/  VIADD R3, R9.reuse, 0xd8 ;  /* 0x000000d809037836 */ /* 0x040fe20000000000 */
[----:B------:R1:W-:Y:S01]  /*e280*/  @!P3 ST.E.64 desc[UR44][R20.64], R94 ;  /* 0x0000005e1400b985 */ /* 0x0003e2000c101b2c */
[C---:B--2---:R-:W-:Y:S01]  /*e290*/  VIADD R15, R9.reuse, 0xf8 ;  /* 0x000000f8090f7836 */ /* 0x044fe20000000000 */
[----:B------:R-:W-:Y:S01]  /*e2a0*/  ISETP.GE.AND P3, PT, R10, UR4, PT ;  /* 0x000000040a007c0c */ /* 0x000fe2000bf66270 */
[----:B------:R-:W-:Y:S01]  /*e2b0*/  VIADD R14, R9, 0xf0 ;  /* 0x000000f0090e7836 */ /* 0x000fe20000000000 */
[----:B------:R-:W-:-:S02]  /*e2c0*/  ISETP.GE.AND P2, PT, R3, UR4, PT ;  /* 0x0000000403007c0c */ /* 0x000fc4000bf46270 */
[----:B------:R-:W-:Y:S02]  /*e2d0*/  ISETP.GE.AND P6, PT, R15, UR4, PT ;  /* 0x000000040f007c0c */ /* 0x000fe4000bfc6270 */
        /* <DEDUP_REMOVED lines=25> */
.L_x_1033:
[----:B------:R-:W-:Y:S05]  /*e470*/  BSYNC B0 ;  /* 0x0000000000007941 */ /* 0x000fea0003800000 */
.L_x_1032:
[----:B------:R-:W-:Y:S01]  /*e480*/  ISETP.GE.AND P1, PT, R8, R11, PT ;  /* 0x0000000b0800720c */ /* 0x000fe20003f26270 */
[----:B0-----:R0:W1:Y:S01]  /*e490*/  SHFL.IDX PT, R15, R131, 0x1, 0x1c1f ;  /* 0x003c1f00830f7f89 */ /* 0x00106200000e0000 */
[----:B------:R-:W-:Y:S02]  /*e4a0*/  SEL R10, R36, R37, P0 ;  /* 0x00000025240a7207 */ /* 0x000fe40000000000 */
[----:B------:R-:W-:Y:S01]  /*e4b0*/  SEL R36, R37, R36, P0 ;  /* 0x0000002425247207 */ /* 0x000fe20000000000 */
[----:B------:R2:W0:Y:S01]  /*e4c0*/  SHFL.IDX PT, R14, R59, 0x1, 0x1c1f ;  /* 0x003c1f003b0e7f89 */ /* 0x00042200000e0000 */
        /* <DEDUP_REMOVED lines=10> */
[----:B----4-:R-:W-:Y:S02]  /*e570*/  SEL R3, R137, R46, P0 ;  /* 0x0000002e89037207 */ /* 0x010fe40000000000 */
[----:B------:R-:W-:Y:S02]  /*e580*/  SEL R20, R44, R133, P0 ;  /* 0x000000852c147207 */ /* 0x000fe40000000000 */
[----:B------:R-:W-:Y:S02]  /*e590*/  SEL R24, R133, R44, P0 ;  /* 0x0000002c85187207 */ /* 0x000fe40000000000 */
[----:B------:R-:W-:Y:S02]  /*e5a0*/  SEL R42, R145, R42, P0 ;  /* 0x0000002a912a7207 */ /* 0x000fe40000000000 */
[----:B------:R-:W-:-:S02]  /*e5b0*/  SEL R23, R41, R146, P0 ;  /* 0x0000009229177207 */ /* 0x000fc40000000000 */
[----:B------:R-:W-:Y:S02]  /*e5c0*/  SEL R43, R146, R41, P0 ;  /* 0x00000029922b7207 */ /* 0x000fe40000000000 */
[----:B------:R-:W-:Y:S02]  /*e5d0*/  SEL R130, R130, R39, P0 ;  /* 0x0000002782827207 */ /* 0x000fe40000000000 */
[----:B------:R-:W-:Y:S02]  /*e5e0*/  SEL R27, R38, R149, P0 ;  /* 0x00000095261b7207 */ /* 0x000fe40000000000 */
[----:B0-----:R-:W-:Y:S02]  /*e5f0*/  SEL R131, R149, R38, P0 ;  /* 0x0000002695837207 */ /* 0x001fe40000000000 */
[----:B------:R-:W-:Y:S01]  /*e600*/  SEL R12, R53, R12, P0 ;  /* 0x0000000c350c7207 */ /* 0x000fe20000000000 */
[----:B-12---:R-:W-:Y:S06]  /*e610*/  @P1 BRA `(.L_x_948) ;  /* 0x0000004c00901947 */ /* 0x006fec0003800000 */
        /* <DEDUP_REMOVED lines=12> */
[----:B------:R-:W-:Y:S01]  /*e6e0*/  VIADD R41, R9, 0x40 ;  /* 0x0000004009297836 */ /* 0x000fe20000000000 */
[----:B------:R-:W-:-:S03]  /*e6f0*/  ISETP.GE.AND P2, PT, R38, UR4, PT ;  /* 0x0000000426007c0c */ /* 0x000fc6000bf46270 */
[C-C-:B------:R-:W-:Y:S02]  /*e700*/  @!P3 IMAD.WIDE R28, R9.reuse, 0x4, R14.reuse ;  /* 0x00000004091cb825 */ /* 0x140fe400078e020e */
[----:B------:R-:W-:Y:S02]  /*e710*/  @!P4 LEA.HI R0, R0, R0, RZ, 0x1 ;  /* 0x000000000000c211 */ /* 0x000fe400078f08ff */
[----:B------:R-:W-:Y:S01]  /*e720*/  @!P5 LEA.HI R8, R8, R8, RZ, 0x1 ;  /* 0x000000080808d211 */ /* 0x000fe200078f08ff */
[----:B------:R0:W-:Y:S01]  /*e730*/  @!P3 ST.E.64 desc[UR44][R28.64], R114 ;  /* 0x000000721c00b985 */ /* 0x0001e2000c101b2c */
[----:B------:R-:W-:Y:S02]  /*e740*/  @!P4 LOP3.LUT R31, R0, 0xfffffffe, RZ, 0xc0, !PT ;  /* 0xfffffffe001fc812 */ /* 0x000fe400078ec0ff */
[----:B------:R-:W-:Y:S01]  /*e750*/  @!P5 LOP3.LUT R33, R8, 0xfffffffe, RZ, 0xc0, !PT ;  /* 0xfffffffe0821d812 */ /* 0x000fe200078ec0ff */
[----:B------:R-:W-:Y:S01]  /*e760*/  VIADD R8, R9, 0x30 ;  /* 0x0000003009087836 */ /* 0x000fe20000000000 */
[----:B------:R-:W-:Y:S01]  /*e770*/  @!P0 LEA.HI R34, R34, R34, RZ, 0x1 ;  /* 0x0000002222228211 */ /* 0x000fe200078f08ff */
[----:B------:R-:W-:Y:S01]  /*e780*/  @!P4 IMAD.WIDE R30, R31, 0x4, R14 ;  /* 0x000000041f1ec825 */ /* 0x000fe200078e020e */
[----:B------:R-:W-:-:S02]  /*e790*/  @!P1 LEA.HI R0, R35, R35, RZ, 0x1 ;  /* 0x0000002323009211 */ /* 0x000fc400078f08ff */
[----:B------:R-:W-:Y:S01]  /*e7a0*/  @!P0 LOP3.LUT R35, R34, 0xfffffffe, RZ, 0xc0, !PT ;  /* 0xfffffffe22238812 */ /* 0x000fe200078ec0ff */
[--C-:B------:R-:W-:Y:S01]  /*e7b0*/  @!P5 IMAD.WIDE R32, R33, 0x4, R14.reuse ;  /* 0x000000042120d825 */ /* 0x100fe200078e020e */
[----:B------:R-:W-:Y:S01]  /*e7c0*/  ISETP.GE.AND P3, PT, R8, UR4, PT ;  /* 0x0000000408007c0c */ /* 0x000fe2000bf66270 */
[----:B------:R1:W-:Y:S01]  /*e7d0*/  @!P4 ST.E.64 desc[UR44][R30.64], R118 ;  /* 0x000000761e00c985 */ /* 0x0003e2000c101b2c */
[----:B------:R-:W-:Y:S01]  /*e7e0*/  @!P1 LOP3.LUT R39, R0, 0xfffffffe, RZ, 0xc0, !PT ;  /* 0xfffffffe00279812 */ /* 0x000fe200078ec0ff */
[----:B0-----:R-:W-:Y:S01]  /*e7f0*/  @!P0 IMAD.WIDE R28, R35, 0x4, R14 ;  /* 0x00000004231c8825 */ /* 0x001fe200078e020e */
[----:B------:R-:W-:Y:S01]  /*e800*/  ISETP.GE.AND P4, PT, R40, UR4, PT ;  /* 0x0000000428007c0c */ /* 0x000fe2000bf86270 */
[----:B------:R0:W-:Y:S01]  /*e810*/  @!P5 ST.E.64 desc[UR44][R32.64], R120 ;  /* 0x000000782000d985 */ /* 0x0001e2000c101b2c */
[----:B------:R-:W-:Y:S01]  /*e820*/  ISETP.GE.AND P5, PT, R41, UR4, PT ;  /* 0x0000000429007c0c */ /* 0x000fe2000bfa6270 */
[C---:B------:R-:W-:Y:S01]  /*e830*/  VIADD R0, R9.reuse, 0x48 ;  /* 0x0000004809007836 */ /* 0x040fe20000000000 */
[----:B------:R-:W-:Y:S01]  /*e840*/  @!P2 LEA.HI R38, R38, R38, RZ, 0x1 ;  /* 0x000000262626a211 */ /* 0x000fe200078f08ff */
[----:B------:R-:W-:Y:S01]  /*e850*/  VIADD R34, R9, 0x50 ;  /* 0x0000005009227836 */ /* 0x000fe20000000000 */
[----:B------:R2:W-:Y:S02]  /*e860*/  @!P0 ST.E.64 desc[UR44][R28.64], R116 ;  /* 0x000000741c008985 */ /* 0x0005e4000c101b2c */
[----:B------:R-:W-:-:S02]  /*e870*/  ISETP.GE.AND P0, PT, R0, UR4, PT ;  /* 0x0000000400007c0c */ /* 0x000fc4000bf06270 */
[----:B------:R-:W-:Y:S01]  /*e880*/  @!P3 LEA.HI R8, R8, R8, RZ, 0x1 ;  /* 0x000000080808b211 */ /* 0x000fe200078f08ff */
[--C-:B-1----:R-:W-:Y:S02]  /*e890*/  @!P1 IMAD.WIDE R30, R39, 0x4, R14.reuse ;  /* 0x00000004271e9825 */ /* 0x102fe400078e020e */
[----:B------:R-:W-:Y:S02]  /*e8a0*/  @!P4 LEA.HI R40, R40, R40, RZ, 0x1 ;  /* 0x000000282828c211 */ /* 0x000fe400078f08ff */
[----:B0-----:R-:W-:Y:S01]  /*e8b0*/  @!P2 LOP3.LUT R33, R38, 0xfffffffe, RZ, 0xc0, !PT ;  /* 0xfffffffe2621a812 */ /* 0x001fe200078ec0ff */
[----:B------:R0:W-:Y:S01]  /*e8c0*/  @!P1 ST.E.64 desc[UR44][R30.64], R112 ;  /* 0x000000701e009985 */ /* 0x0001e2000c101b2c */
[----:B------:R-:W-:Y:S01]  /*e8d0*/  ISETP.GE.AND P1, PT, R34, UR4, PT ;  /* 0x0000000422007c0c */ /* 0x000fe2000bf26270 */
[----:B------:R-:W-:Y:S01]  /*e8e0*/  VIADD R38, R9, 0x58 ;  /* 0x0000005809267836 */ /* 0x000fe20000000000 */
[----:B------:R-:W-:Y:S01]  /*e8f0*/  @!P5 LEA.HI R41, R41, R41, RZ, 0x1 ;  /* 0x000000292929d211 */ /* 0x000fe200078f08ff */
[----:B------:R-:W-:Y:S01]  /*e900*/  @!P2 IMAD.WIDE R32, R33, 0x4, R14 ;  /* 0x000000042120a825 */ /* 0x000fe200078e020e */
[----:B------:R-:W-:-:S02]  /*e910*/  @!P3 LOP3.LUT R35, R8, 0xfffffffe, RZ, 0xc0, !PT ;  /* 0xfffffffe0823b812 */ /* 0x000fc400078ec0ff */
[----:B------:R-:W-:Y:S01]  /*e920*/  @!P4 LOP3.LUT R39, R40, 0xfffffffe, RZ, 0xc0, !PT ;  /* 0xfffffffe2827c812 */ /* 0x000fe200078ec0ff */
[----:B------:R-:W-:Y:S01]  /*e930*/  VIADD R8, R9, 0x60 ;  /* 0x0000006009087836 */ /* 0x000fe20000000000 */
[----:B------:R1:W-:Y:S01]  /*e940*/  @!P2 ST.E.64 desc[UR44][R32.64], R122 ;  /* 0x0000007a2000a985 */ /* 0x0003e2000c101b2c */
[----:B------:R-:W-:Y:S01]  /*e950*/  ISETP.GE.AND P2, PT, R38, UR4, PT ;  /* 0x0000000426007c0c */ /* 0x000fe2000bf46270 */
[--C-:B--2---:R-:W-:Y:S01]  /*e960*/  @!P3 IMAD.WIDE R28, R35, 0x4, R14.reuse ;  /* 0x00000004231cb825 */ /* 0x104fe200078e020e */
[----:B------:R-:W-:Y:S02]  /*e970*/  @!P0 LEA.HI R0, R0, R0, RZ, 0x1 ;  /* 0x0000000000008211 */ /* 0x000fe400078f08ff */
[----:B------:R-:W-:Y:S01]  /*e980*/  @!P1 LEA.HI R34, R34, R34, RZ, 0x1 ;  /* 0x0000002222229211 */ /* 0x000fe200078f08ff */
[----:B0-----:R-:W-:Y:S01]  /*e990*/  @!P4 IMAD.WIDE R30, R39, 0x4, R14 ;  /* 0x00000004271ec825 */ /* 0x001fe200078e020e */
[----:B------:R0:W-:Y:S01]  /*e9a0*/  @!P3 ST.E.64 desc[UR44][R28.64], R124 ;  /* 0x0000007c1c00b985 */ /* 0x0001e2000c101b2c */
[----:B------:R-:W-:-:S02]  /*e9b0*/  @!P0 LOP3.LUT R35, R0, 0xfffffffe, RZ, 0xc0, !PT ;  /* 0xfffffffe00238812 */ /* 0x000fc400078ec0ff */
[C---:B------:R-:W-:Y:S01]  /*e9c0*/  VIADD R40, R9.reuse, 0x68 ;  /* 0x0000006809287836 */ /* 0x040fe20000000000 */
[----:B------:R-:W-:Y:S01]  /*e9d0*/  ISETP.GE.AND P3, PT, R8, UR4, PT ;  /* 0x0000000408007c0c */ /* 0x000fe2000bf66270 */
[----:B------:R2:W-:Y:S01]  /*e9e0*/  @!P4 ST.E.64 desc[UR44][R30.64], R102 ;  /* 0x000000661e00c985 */ /* 0x0005e2000c101b2c */
[----:B------:R-:W-:Y:S01]  /*e9f0*/  @!P1 LOP3.LUT R39, R34, 0xfffffffe, RZ, 0xc0, !PT ;  /* 0xfffffffe22279812 */ /* 0x000fe200078ec0ff */
[----:B------:R-:W-:Y:S01]  /*ea00*/  VIADD R0, R9, 0x78 ;  /* 0x0000007809007836 */ /* 0x000fe20000000000 */
[----:B-1----:R-:W-:Y:S01]  /*ea10*/  @!P5 LOP3.LUT R33, R41, 0xfffffffe, RZ, 0xc0, !PT ;  /* 0xfffffffe2921d812 */ /* 0x002fe200078ec0ff */
[C---:B------:R-:W-:Y:S01]  /*ea20*/  VIADD R41, R9.reuse, 0x70 ;  /* 0x0000007009297836 */ /* 0x040fe20000000000 */
[----:B------:R-:W-:Y:S01]  /*ea30*/  @!P2 LEA.HI R38, R38, R38, RZ, 0x1 ;  /* 0x000000262626a211 */ /* 0x000fe200078f08ff */
[----:B------:R-:W-:Y:S01]  /*ea40*/  VIADD R34, R9, 0x80 ;  /* 0x0000008009227836 */ /* 0x000fe20000000000 */
[----:B------:R-:W-:Y:S01]  /*ea50*/  ISETP.GE.AND P6, PT, R0, UR4, PT ;  /* 0x0000000400007c0c */ /* 0x000fe2000bfc6270 */
[----:B------:R-:W-:Y:S01]  /*ea60*/  @!P5 IMAD.WIDE R32, R33, 0x4, R14 ;  /* 0x000000042120d825 */ /* 0x000fe200078e020e */
[----:B------:R-:W-:-:S03]  /*ea70*/  ISETP.GE.AND P4, PT, R41, UR4, PT ;  /* 0x0000000429007c0c */ /* 0x000fc6000bf86270 */
[--C-:B0-----:R-:W-:Y:S01]  /*ea80*/  @!P0 IMAD.WIDE R28, R35, 0x4, R14.reuse ;  /* 0x00000004231c8825 */ /* 0x101fe200078e020e */
[----:B------:R0:W-:Y:S01]  /*ea90*/  @!P5 ST.E.64 desc[UR44][R32.64], R96 ;  /* 0x000000602000d985 */ /* 0x0001e2000c101b2c */
[----:B------:R-:W-:Y:S02]  /*eaa0*/  ISETP.GE.AND P5, PT, R40, UR4, PT ;  /* 0x0000000428007c0c */ /* 0x000fe4000bfa6270 */
[----:B--2---:R-:W-:Y:S01]  /*eab0*/  @!P1 IMAD.WIDE R30, R39, 0x4, R14 ;  /* 0x00000004271e9825 */ /* 0x004fe200078e020e */
[----:B------:R1:W-:Y:S01]  /*eac0*/  @!P0 ST.E.64 desc[UR44][R28.64], R126 ;  /* 0x0000007e1c008985 */ /* 0x0003e2000c101b2c */
[----:B------:R-:W-:Y:S02]  /*ead0*/  @!P3 LEA.HI R8, R8, R8, RZ, 0x1 ;  /* 0x000000080808b211 */ /* 0x000fe400078f08ff */
[----:B------:R-:W-:Y:S01]  /*eae0*/  @!P6 LEA.HI R0, R0, R0, RZ, 0x1 ;  /* 0x000000000000e211 */ /* 0x000fe200078f08ff */
[----:B------:R2:W-:Y:S01]  /*eaf0*/  @!P1 ST.E.64 desc[UR44][R30.64], R84 ;  /* 0x000000541e009985 */ /* 0x0005e2000c101b2c */
[----:B------:R-:W-:-:S02]  /*eb00*/  ISETP.GE.AND P1, PT, R34, UR4, PT ;  /* 0x0000000422007c0c */ /* 0x000fc4000bf26270 */
[----:B------:R-:W-:Y:S01]  /*eb10*/  @!P3 LOP3.LUT R35, R8, 0xfffffffe, RZ, 0xc0, !PT ;  /* 0xfffffffe0823b812 */ /* 0x000fe200078ec0ff */
[----:B------:R-:W-:Y:S01]  /*eb20*/  VIADD R8, R9, 0x90 ;  /* 0x0000009009087836 */ /* 0x000fe20000000000 */
[----:B------:R-:W-:Y:S02]  /*eb30*/  @!P4 LEA.HI R41, R41, R41, RZ, 0x1 ;  /* 0x000000292929c211 */ /* 0x000fe400078f08ff */
[----:B0-----:R-:W-:Y:S01]  /*eb40*/  @!P2 LOP3.LUT R33, R38, 0xfffffffe, RZ, 0xc0, !PT ;  /* 0xfffffffe2621a812 */ /* 0x001fe200078ec0ff */
[----:B------:R-:W-:Y:S01]  /*eb50*/  VIADD R38, R9, 0x88 ;  /* 0x0000008809267836 */ /* 0x000fe20000000000 */
[----:B------:R-:W-:Y:S01]  /*eb60*/  @!P5 LEA.HI R40, R40, R40, RZ, 0x1 ;  /* 0x000000282828d211 */ /* 0x000fe200078f08ff */
[--C-:B-1----:R-:W-:Y:S01]  /*eb70*/  @!P3 IMAD.WIDE R28, R35, 0x4, R14.reuse ;  /* 0x00000004231cb825 */ /* 0x102fe200078e020e */
[----:B------:R-:W-:Y:S02]  /*eb80*/  @!P6 LOP3.LUT R35, R0, 0xfffffffe, RZ, 0xc0, !PT ;  /* 0xfffffffe0023e812 */ /* 0x000fe400078ec0ff */
[----:B------:R-:W-:Y:S01]  /*eb90*/  ISETP.GE.AND P0, PT, R38, UR4, PT ;  /* 0x0000000426007c0c */ /* 0x000fe2000bf06270 */
[----:B------:R-:W-:Y:S01]  /*eba0*/  @!P2 IMAD.WIDE R32, R33, 0x4, R14 ;  /* 0x000000042120a825 */ /* 0x000fe200078e020e */
[----:B------:R-:W-:-:S02]  /*ebb0*/  @!P5 LOP3.LUT R39, R40, 0xfffffffe, RZ, 0xc0, !PT ;  /* 0xfffffffe2827d812 */ /* 0x000fc400078ec0ff */
[----:B------:R-:W-:Y:S01]  /*ebc0*/  @!P1 LEA.HI R34, R34, R34, RZ, 0x1 ;  /* 0x0000002222229211 */ /* 0x000fe200078f08ff */
[----:B------:R-:W-:Y:S01]  /*ebd0*/  VIADD R0, R9, 0x98 ;  /* 0x0000009809007836 */ /* 0x000fe20000000000 */
[----:B------:R0:W-:Y:S01]  /*ebe0*/  @!P2 ST.E.64 desc[UR44][R32.64], R90 ;  /* 0x0000005a2000a985 */ /* 0x0001e2000c101b2c */
[----:B--2---:R-:W-:Y:S01]  /*ebf0*/  @!P5 IMAD.WIDE R30, R39, 0x4, R14 ;  /* 0x00000004271ed825 */ /* 0x004fe200078e020e */
[----:B------:R-:W-:Y:S02]  /*ec00*/  ISETP.GE.AND P2, PT, R8, UR4, PT ;  /* 0x0000000408007c0c */ /* 0x000fe4000bf46270 */
[----:B------:R1:W-:Y:S01]  /*ec10*/  @!P3 ST.E.64 desc[UR44][R28.64], R4 ;  /* 0x000000041c00b985 */ /* 0x0003e2000c101b2c */
[----:B------:R-:W-:Y:S01]  /*ec20*/  VIADD R39, R9, 0xa0 ;  /* 0x000000a009277836 */ /* 0x000fe20000000000 */
[----:B------:R-:W-:Y:S02]  /*ec30*/  ISETP.GE.AND P3, PT, R0, UR4, PT ;  /* 0x0000000400007c0c */ /* 0x000fe4000bf66270 */
[----:B------:R-:W-:Y:S01]  /*ec40*/  @!P0 LEA.HI R38, R38, R38, RZ, 0x1 ;  /* 0x0000002626268211 */ /* 0x000fe200078f08ff */
[----:B------:R2:W-:Y:S01]  /*ec50*/  @!P5 ST.E.64 desc[UR44][R30.64], R48 ;  /* 0x000000301e00d985 */ /* 0x0005e2000c101b2c */
[----:B0-----:R-:W-:-:S05]  /*ec60*/  @!P4 LOP3.LUT R33, R41, 0xfffffffe, RZ, 0xc0, !PT ;  /* 0xfffffffe2921c812 */ /* 0x001fca00078ec0ff */
[----:B------:R-:W-:Y:S02]  /*ec70*/  @!P2 LEA.HI R8, R8, R8, RZ, 0x1 ;  /* 0x000000080808a211 */ /* 0x000fe400078f08ff */
[----:B-1----:R-:W-:Y:S01]  /*ec80*/  @!P1 LOP3.LUT R29, R34, 0xfffffffe, RZ, 0xc0, !PT ;  /* 0xfffffffe221d9812 */ /* 0x002fe200078ec0ff */
[--C-:B------:R-:W-:Y:S01]  /*ec90*/  @!P4 IMAD.WIDE R32, R33, 0x4, R14.reuse ;  /* 0x000000042120c825 */ /* 0x100fe200078e020e */
[----:B------:R-:W-:Y:S02]  /*eca0*/  @!P3 LEA.HI R0, R0, R0, RZ, 0x1 ;  /* 0x000000000000b211 */ /* 0x000fe400078f08ff */
[----:B--2---:R-:W-:Y:S02]  /*ecb0*/  @!P0 LOP3.LUT R31, R38, 0xfffffffe, RZ, 0xc0, !PT ;  /* 0xfffffffe261f8812 */ /* 0x004fe400078ec0ff */
[----:B------:R0:W-:Y:S01]  /*ecc0*/  @!P4 ST.E.64 desc[UR44][R32.64], R6 ;  /* 0x000000062000c985 */ /* 0x0001e2000c101b2c */
[----:B------:R-:W-:Y:S01]  /*ecd0*/  @!P6 IMAD.WIDE R4, R35, 0x4, R14 ;  /* 0x000000042304e825 */ /* 0x000fe200078e020e */
[----:B------:R-:W-:-:S03]  /*ece0*/  ISETP.GE.AND P4, PT, R39, UR4, PT ;  /* 0x0000000427007c0c */ /* 0x000fc6000bf86270 */
[----:B------:R-:W-:Y:S01]  /*ecf0*/  VIADD R30, R9, 0xa8 ;  /* 0x000000a8091e7836 */ /* 0x000fe20000000000 */
[----:B------:R1:W-:Y:S04]  /*ed00*/  @!P6 ST.E.64 desc[UR44][R4.64], R50 ;  /* 0x000000320400e985 */ /* 0x0003e8000c101b2c */
[----:B------:R-:W-:Y:S01]  /*ed10*/  ISETP.GE.AND P5, PT, R30, UR4, PT ;  /* 0x000000041e007c0c */ /* 0x000fe2000bfa6270 */
[----:B0-----:R-:W-:-:S04]  /*ed20*/  @!P1 IMAD.WIDE R6, R29, 0x4, R14 ;  /* 0x000000041d069825 */ /* 0x001fc800078e020e */
[----:B------:R-:W-:Y:S01]  /*ed30*/  @!P4 LEA.HI R39, R39, R39, RZ, 0x1 ;  /* 0x000000272727c211 */ /* 0x000fe200078f08ff */
[----:B------:R-:W-:Y:S01]  /*ed40*/  VIADD R32, R9, 0xb0 ;  /* 0x000000b009207836 */ /* 0x000fe20000000000 */
[----:B------:R0:W-:Y:S01]  /*ed50*/  @!P1 ST.E.64 desc[UR44][R6.64], R128 ;  /* 0x0000008006009985 */ /* 0x0001e2000c101b2c */
[--C-:B------:R-:W-:Y:S01]  /*ed60*/  @!P0 IMAD.WIDE R28, R31, 0x4, R14.reuse ;  /* 0x000000041f1c8825 */ /* 0x100fe200078e020e */
[----:B-1----:R-:W-:Y:S02]  /*ed70*/  @!P2 LOP3.LUT R5, R8, 0xfffffffe, RZ, 0xc0, !PT ;  /* 0xfffffffe0805a812 */ /* 0x002fe400078ec0ff */
[----:B------:R-:W-:Y:S01]  /*ed80*/  ISETP.GE.AND P1, PT, R32, UR4, PT ;  /* 0x0000000420007c0c */ /* 0x000fe2000bf26270 */
[----:B------:R-:W-:Y:S01]  /*ed90*/  VIADD R33, R9, 0xb8 ;  /* 0x000000b809217836 */ /* 0x000fe20000000000 */
[----:B------:R1:W-:Y:S01]  /*eda0*/  @!P0 ST.E.64 desc[UR44][R28.64], R54 ;  /* 0x000000361c008985 */ /* 0x0003e2000c101b2c */
[----:B------:R-:W-:Y:S01]  /*edb0*/  @!P5 LEA.HI R30, R30, R30, RZ, 0x1 ;  /* 0x0000001e1e1ed211 */ /* 0x000fe200078f08ff */
[----:B------:R-:W-:-:S02]  /*edc0*/  @!P2 IMAD.WIDE R4, R5, 0x4, R14 ;  /* 0x000000040504a825 */ /* 0x000fc400078e020e */
[----:B------:R-:W-:Y:S02]  /*edd0*/  ISETP.GE.AND P0, PT, R33, UR4, PT ;  /* 0x0000000421007c0c */ /* 0x000fe4000bf06270 */
[----:B------:R-:W-:Y:S01]  /*ede0*/  @!P5 LOP3.LUT R31, R30, 0xfffffffe, RZ, 0xc0, !PT ;  /* 0xfffffffe1e1fd812 */ /* 0x000fe200078ec0ff */
[----:B------:R-:W-:Y:S01]  /*edf0*/  VIADD R8, R9, 0xc0 ;  /* 0x000000c009087836 */ /* 0x000fe20000000000 */
[----:B0-----:R-:W-:Y:S01]  /*ee00*/  @!P3 LOP3.LUT R7, R0, 0xfffffffe, RZ, 0xc0, !PT ;  /* 0xfffffffe0007b812 */ /* 0x001fe200078ec0ff */
[----:B------:R0:W-:Y:S02]  /*ee10*/  @!P2 ST.E.64 desc[UR44][R4.64], R56 ;  /* 0x000000380400a985 */ /* 0x0001e4000c101b2c */
[----:B------:R-:W-:Y:S01]  /*ee20*/  @!P1 LEA.HI R32, R32, R32, RZ, 0x1 ;  /* 0x0000002020209211 */ /* 0x000fe200078f08ff */
[--C-:B------:R-:W-:Y:S01]  /*ee30*/  @!P5 IMAD.WIDE R30, R31, 0x4, R14.reuse ;  /* 0x000000041f1ed825 */ /* 0x100fe200078e020e */
[----:B------:R-:W-:Y:S02]  /*ee40*/  ISETP.GE.AND P2, PT, R8, UR4, PT ;  /* 0x0000000408007c0c */ /* 0x000fe4000bf46270 */
[----:B-1----:R-:W-:Y:S01]  /*ee50*/  @!P4 LOP3.LUT R29, R39, 0xfffffffe, RZ, 0xc0, !PT ;  /* 0xfffffffe271dc812 */ /* 0x002fe200078ec0ff */
[----:B------:R-:W-:Y:S01]  /*ee60*/  @!P3 IMAD.WIDE R6, R7, 0x4, R14 ;  /* 0x000000040706b825 */ /* 0x000fe200078e020e */
[----:B------:R-:W-:-:S02]  /*ee70*/  @!P0 LEA.HI R0, R33, R33, RZ, 0x1 ;  /* 0x0000002121008211 */ /* 0x000fc400078f08ff */
[----:B------:R-:W-:Y:S01]  /*ee80*/  @!P1 LOP3.LUT R33, R32, 0xfffffffe, RZ, 0xc0, !PT ;  /* 0xfffffffe20219812 */ /* 0x000fe200078ec0ff */
[--C-:B------:R-:W-:Y:S01]  /*ee90*/  @!P4 IMAD.WIDE R28, R29, 0x4, R14.reuse ;  /* 0x000000041d1cc825 */ /* 0x100fe200078e020e */
[----:B------:R-:W-:Y:S01]  /*eea0*/  @!P0 LOP3.LUT R35, R0, 0xfffffffe, RZ, 0xc0, !PT ;  /* 0xfffffffe00238812 */ /* 0x000fe200078ec0ff */
[----:B------:R1:W-:Y:S02]  /*eeb0*/  @!P3 ST.E.64 desc[UR44][R6.64], R134 ;  /* 0x000000860600b985 */ /* 0x0003e4000c101b2c */
[----:B0-----:R-:W-:Y:S02]  /*eec0*/  @!P1 IMAD.WIDE R4, R33, 0x4, R14 ;  /* 0x0000000421049825 */ /* 0x001fe400078e020e */
[----:B------:R0:W-:Y:S01]  /*eed0*/  @!P4 ST.E.64 desc[UR44][R28.64], R16 ;  /* 0x000000101c00c985 */ /* 0x0001e2000c101b2c */
[----:B------:R-:W-:Y:S01]  /*eee0*/  @!P2 LEA.HI R8, R8, R8, RZ, 0x1 ;  /* 0x000000080808a211 */ /* 0x000fe200078f08ff */
[C---:B------:R-:W-:Y:S02]  /*eef0*/  VIADD R32, R9.reuse, 0xc8 ;  /* 0x000000c809207836 */ /* 0x040fe40000000000 */
[----:B------:R-:W-:Y:S01]  /*ef00*/  VIADD R0, R9, 0xd0 ;  /* 0x000000d009007836 */ /* 0x000fe20000000000 */
[----:B------:R2:W-:Y:S02]  /*ef10*/  @!P5 ST.E.64 desc[UR44][R30.64], R2 ;  /* 0x000000021e00d985 */ /* 0x0005e4000c101b2c */
[----:B------:R-:W-:-:S02]  /*ef20*/  ISETP.GE.AND P3, PT, R32, UR4, PT ;  /* 0x0000000420007c0c */ /* 0x000fc4000bf66270 */
[----:B------:R4:W-:Y:S01]  /*ef30*/  @!P1 ST.E.64 desc[UR44][R4.64], R20 ;  /* 0x0000001404009985 */ /* 0x0009e2000c101b2c */
[----:B-1----:R-:W-:Y:S01]  /*ef40*/  @!P0 IMAD.WIDE R6, R35, 0x4, R14 ;  /* 0x0000000423068825 */ /* 0x002fe200078e020e */
[----:B------:R-:W-:-:S03]  /*ef50*/  ISETP.GE.AND P1, PT, R0, UR4, PT ;  /* 0x0000000400007c0c */ /* 0x000fc6000bf26270 */
[C---:B0-----:R-:W-:Y:S01]  /*ef60*/  VIADD R16, R9.reuse, 0xd8 ;  /* 0x000000d809107836 */ /* 0x041fe20000000000 */
[----:B------:R0:W-:Y:S01]  /*ef70*/  @!P0 ST.E.64 desc[UR44][R6.64], R24 ;  /* 0x0000001806008985 */ /* 0x0001e2000c101b2c */
[C---:B------:R-:W-:Y:S02]  /*ef80*/  VIADD R17, R9.reuse, 0xe0 ;  /* 0x000000e009117836 */ /* 0x040fe40000000000 */
[C---:B------:R-:W-:Y:S01]  /*ef90*/  VIADD R28, R9.reuse, 0xe8 ;  /* 0x000000e8091c7836 */ /* 0x040fe20000000000 */
[----:B------:R-:W-:Y:S01]  /*efa0*/  ISETP.GE.AND P0, PT, R16, UR4, PT ;  /* 0x0000000410007c0c */ /* 0x000fe2000bf06270 */
[----:B------:R-:W-:Y:S01]  /*efb0*/  VIADD R29, R9, 0xf0 ;  /* 0x000000f0091d7836 */ /* 0x000fe20000000000 */
[----:B------:R-:W-:Y:S01]  /*efc0*/  ISETP.GE.AND P4, PT, R17, UR4, PT ;  /* 0x0000000411007c0c */ /* 0x000fe2000bf86270 */
[----:B------:R-:W-:Y:S01]  /*efd0*/  VIADD R9, R9, 0xf8 ;  /* 0x000000f809097836 */ /* 0x000fe20000000000 */
[----:B------:R-:W-:Y:S02]  /*efe0*/  ISETP.GE.AND P5, PT, R28, UR4, PT ;  /* 0x000000041c007c0c */ /* 0x000fe4000bfa6270 */
[----:B------:R-:W-:-:S02]  /*eff0*/  ISETP.GE.AND P6, PT, R29, UR4, PT ;  /* 0x000000041d007c0c */ /* 0x000fc4000bfc6270 */
[----:B--2---:R-:W-:Y:S02]  /*f000*/  @!P2 LOP3.LUT R3, R8, 0xfffffffe, RZ, 0xc0, !PT ;  /* 0xfffffffe0803a812 */ /* 0x004fe400078ec0ff */
[----:B------:R-:W-:Y:S02]  /*f010*/  @!P3 LEA.HI R32, R32, R32, RZ, 0x1 ;  /* 0x000000202020b211 */ /* 0x000fe400078f08ff */
[----:B------:R-:W-:Y:S01]  /*f020*/  @!P1 LEA.HI R0, R0, R0, RZ, 0x1 ;  /* 0x0000000000009211 */ /* 0x000fe200078f08ff */
[--C-:B------:R-:W-:Y:S01]  /*f030*/  @!P2 IMAD.WIDE R2, R3, 0x4, R14.reuse ;  /* 0x000000040302a825 */ /* 0x100fe200078e020e */
[----:B----4-:R-:W-:Y:S02]  /*f040*/  @!P3 LOP3.LUT R5, R32, 0xfffffffe, RZ, 0xc0, !PT ;  /* 0xfffffffe2005b812 */ /* 0x010fe400078ec0ff */
[----:B0-----:R-:W-:Y:S02]  /*f050*/  @!P1 LOP3.LUT R7, R0, 0xfffffffe, RZ, 0xc0, !PT ;  /* 0xfffffffe00079812 */ /* 0x001fe400078ec0ff */
[----:B------:R-:W-:Y:S01]  /*f060*/  @!P0 LEA.HI R16, R16, R16, RZ, 0x1 ;  /* 0x0000001010108211 */ /* 0x000fe200078f08ff */
[--C-:B------:R-:W-:Y:S01]  /*f070*/  @!P3 IMAD.WIDE R4, R5, 0x4, R14.reuse ;  /* 0x000000040504b825 */ /* 0x100fe200078e020e */
[----:B------:R-:W-:Y:S01]  /*f080*/  @!P4 LEA.HI R0, R17, R17, RZ, 0x1 ;  /* 0x000000111100c211 */ /* 0x000fe200078f08ff */
[----:B------:R0:W-:Y:S01]  /*f090*/  @!P2 ST.E.64 desc[UR44][R2.64], R22 ;  /* 0x000000160200a985 */ /* 0x0001e2000c101b2c */
[----:B------:R-:W-:Y:S01]  /*f0a0*/  @!P5 LEA.HI R28, R28, R28, RZ, 0x1 ;  /* 0x0000001c1c1cd211 */ /* 0x000fe200078f08ff */
[----:B------:R-:W-:Y:S01]  /*f0b0*/  @!P1 IMAD.WIDE R6, R7, 0x4, R14 ;  /* 0x0000000407069825 */ /* 0x000fe200078e020e */
[----:B------:R-:W-:Y:S01]  /*f0c0*/  @!P6 LEA.HI R29, R29, R29, RZ, 0x1 ;  /* 0x0000001d1d1de211 */ /* 0x000fe200078f08ff */
[----:B------:R1:W-:Y:S01]  /*f0d0*/  @!P3 ST.E.64 desc[UR44][R4.64], R42 ;  /* 0x0000002a0400b985 */ /* 0x0003e2000c101b2c */
[----:B------:R-:W-:-:S02]  /*f0e0*/  @!P0 LOP3.LUT R17, R16, 0xfffffffe, RZ, 0xc0, !PT ;  /* 0xfffffffe10118812 */ /* 0x000fc400078ec0ff */
[----:B------:R-:W-:Y:S01]  /*f0f0*/  @!P4 LOP3.LUT R21, R0, 0xfffffffe, RZ, 0xc0, !PT ;  /* 0xfffffffe0015c812 */ /* 0x000fe200078ec0ff */
[----:B------:R2:W-:Y:S01]  /*f100*/  @!P1 ST.E.64 desc[UR44][R6.64], R26 ;  /* 0x0000001a06009985 */ /* 0x0005e2000c101b2c */
[----:B------:R-:W-:Y:S01]  /*f110*/  @!P6 LOP3.LUT R29, R29, 0xfffffffe, RZ, 0xc0, !PT ;  /* 0xfffffffe1d1de812 */ /* 0x000fe200078ec0ff */
[----:B------:R-:W-:Y:S01]  /*f120*/  @!P0 IMAD.WIDE R16, R17, 0x4, R14 ;  /* 0x0000000411108825 */ /* 0x000fe200078e020e */
[----:B0-----:R-:W-:-:S03]  /*f130*/  @!P5 LOP3.LUT R23, R28, 0xfffffffe, RZ, 0xc0, !PT ;  /* 0xfffffffe1c17d812 */ /* 0x001fc600078ec0ff */
[--C-:B------:R-:W-:Y:S01]  /*f140*/  @!P4 IMAD.WIDE R2, R21, 0x4, R14.reuse ;  /* 0x000000041502c825 */ /* 0x100fe200078e020e */
[----:B------:R2:W-:Y:S01]  /*f150*/  @!P0 ST.E.64 desc[UR44][R16.64], R130 ;  /* 0x0000008210008985 */ /* 0x0005e2000c101b2c */
[----:B------:R-:W-:Y:S02]  /*f160*/  ISETP.GE.AND P0, PT, R9, UR4, PT ;  /* 0x0000000409007c0c */ /* 0x000fe4000bf06270 */
        /* <DEDUP_REMOVED lines=11> */
.L_x_1031:
        /* <DEDUP_REMOVED lines=14> */
[----:B------:R-:W-:Y:S01]  /*f300*/  USHF.R.S32.HI UR6, URZ, 0x1f, UR42 ;  /* 0x0000001f3f067899 */ /* 0x000fe2000801142a */
[----:B------:R-:W-:Y:S01]  /*f310*/  IMAD.MOV.U32 R5, RZ, RZ, R0 ;  /* 0x000000ffff057224 */ /* 0x000fe200078e0000 */
[----:B------:R-:W-:Y:S02]  /*f320*/  ULDC.64 UR8, c[0x0][0xbd0] ;  /* 0x0002f40000087ab9 */ /* 0x000fe40000000a00 */
[----:B------:R-:W-:Y:S02]  /*f330*/  UIMAD UR6, UR6, UR8, URZ ;  /* 0x00000008060672a4 */ /* 0x000fe4000f8e023f */
[----:B------:R-:W-:Y:S01]  /*f340*/  UIMAD.WIDE.U32 UR4, UR42, UR8, URZ ;  /* 0x000000082a0472a5 */ /* 0x000fe2000f8e003f */
[----:B------:R-:W1:Y:S01]  /*f350*/  S2UR UR7, SR_CTAID.Y ;  /* 0x00000000000779c3 */ /* 0x000e620000002600 */
[----:B------:R-:W-:-:S04]  /*f360*/  UIMAD UR6, UR42, UR9, UR6 ;  /* 0x000000092a0672a4 */ /* 0x000fc8000f8e0206 */
[----:B------:R-:W-:Y:S02]  /*f370*/  UIADD3 UR6, UR5, UR6, URZ ;  /* 0x0000000605067290 */ /* 0x000fe4000fffe03f */
[----:B------:R-:W-:Y:S01]  /*f380*/  IMAD.U32 R3, RZ, RZ, UR5 ;  /* 0x00000005ff037e24 */ /* 0x000fe2000f8e00ff */
[----:B------:R-:W2:Y:S01]  /*f390*/  @P0 LDC R7, c[0x0][0xbec] ;  /* 0x0002fb00ff070b82 */ /* 0x000ea20000000800 */
[----:B------:R-:W-:Y:S01]  /*f3a0*/  IMAD.U32 R2, RZ, RZ, UR4 ;  /* 0x00000004ff027e24 */ /* 0x000fe2000f8e00ff */
[----:B------:R-:W-:Y:S01]  /*f3b0*/  ULDC.64 UR4, c[0x0][0xbe0] ;  /* 0x0002f80000047ab9 */ /* 0x000fe20000000a00 */
[----:B------:R-:W-:-:S05]  /*f3c0*/  IMAD.U32 R3, RZ, RZ, UR6 ;  /* 0x00000006ff037e24 */ /* 0x000fca000f8e00ff */
[----:B------:R-:W3:Y:S01]  /*f3d0*/  @P0 LDC R9, c[0x0][0xbf0] ;  /* 0x0002fc00ff090b82 */ /* 0x000ee20000000800 */
[C---:B0-----:R-:W-:Y:S02]  /*f3e0*/  IMAD R12, R10.reuse, UR37, RZ ;  /* 0x000000250a0c7c24 */ /* 0x041fe4000f8e02ff */
[----:B------:R-:W-:-:S04]  /*f3f0*/  IMAD.WIDE.U32 R2, R10, UR36, R2 ;  /* 0x000000240a027c25 */ /* 0x000fc8000f8e0002 */
[----:B------:R-:W-:Y:S01]  /*f400*/  IMAD R11, R11, UR36, R12 ;  /* 0x000000240b0b7c24 */ /* 0x000fe2000f8e020c */
[----:B------:R-:W1:Y:S03]  /*f410*/  LDC R8, c[0x0][0xc50] ;  /* 0x00031400ff087b82 */ /* 0x000e660000000800 */
[----:B------:R-:W-:Y:S02]  /*f420*/  IMAD.IADD R3, R11, 0x1, R3 ;  /* 0x000000010b037824 */ /* 0x000fe400078e0203 */
[----:B--2---:R-:W-:-:S04]  /*f430*/  @P0 IMAD.HI.U32 R4, R0, R7, RZ ;  /* 0x0000000700040227 */ /* 0x004fc800078e00ff */
[----:B------:R-:W-:Y:S01]  /*f440*/  IMAD R7, RZ, RZ, -UR42 ;  /* 0x8000002aff077e24 */ /* 0x000fe2000f8e02ff */
[----:B---3--:R-:W-:-:S03]  /*f450*/  @P0 SHF.R.U32.HI R5, RZ, R9, R4 ;  /* 0x00000009ff050219 */ /* 0x008fc60000011604 */
[----:B-1----:R-:W-:Y:S02]  /*f460*/  IMAD R9, R8, R7, UR7 ;  /* 0x0000000708097e24 */ /* 0x002fe4000f8e0207 */
[----:B------:R-:W-:Y:S02]  /*f470*/  IMAD.MOV R7, RZ, RZ, -R5 ;  /* 0x000000ffff077224 */ /* 0x000fe400078e0a05 */
[----:B------:R-:W-:Y:S01]  /*f480*/  IMAD.WIDE.U32 R2, R9, UR4, R2 ;  /* 0x0000000409027c25 */ /* 0x000fe2000f8e0002 */
[----:B------:R-:W-:-:S03]  /*f490*/  SHF.R.S32.HI R4, RZ, 0x1f, R9 ;  /* 0x0000001fff047819 */ /* 0x000fc60000011409 */
[----:B------:R-:W-:Y:S01]  /*f4a0*/  IMAD R7, R6, R7, R0 ;  /* 0x0000000706077224 */ /* 0x000fe200078e0200 */
[----:B------:R-:W-:Y:S01]  /*f4b0*/  IADD3 R2, P0, R5, R2, RZ ;  /* 0x0000000205027210 */ /* 0x000fe20007f1e0ff */
[----:B------:R-:W-:-:S03]  /*f4c0*/  IMAD R4, R4, UR4, RZ ;  /* 0x0000000404047c24 */ /* 0x000fc6000f8e02ff */
[----:B------:R-:W-:Y:S01]  /*f4d0*/  SHF.R.S32.HI R0, RZ, 0x1f, R7 ;  /* 0x0000001fff007819 */ /* 0x000fe20000011407 */
[----:B------:R-:W-:Y:S01]  /*f4e0*/  IMAD R4, R9, UR5, R4 ;  /* 0x0000000509047c24 */ /* 0x000fe2000f8e0204 */
[----:B------:R-:W-:Y:S01]  /*f4f0*/  SHF.R.S32.HI R9, RZ, 0x1f, R5 ;  /* 0x0000001fff097819 */ /* 0x000fe20000011405 */
[----:B------:R-:W-:Y:S02]  /*f500*/  ULDC.64 UR4, c[0x0][0xbc8] ;  /* 0x0002f20000047ab9 */ /* 0x000fe40000000a00 */
[----:B------:R-:W-:Y:S01]  /*f510*/  IMAD R0, R0, UR4, RZ ;  /* 0x0000000400007c24 */ /* 0x000fe2000f8e02ff */
[----:B------:R-:W-:-:S03]  /*f520*/  IADD3.X R3, R9, R3, R4, P0, !PT ;  /* 0x0000000309037210 */ /* 0x000fc600007fe404 */
[C---:B------:R-:W-:Y:S02]  /*f530*/  IMAD R5, R7.reuse, UR5, R0 ;  /* 0x0000000507057c24 */ /* 0x040fe4000f8e0200 */
[----:B------:R-:W-:Y:S01]  /*f540*/  IMAD.WIDE.U32 R2, R7, UR4, R2 ;  /* 0x0000000407027c25 */ /* 0x000fe2000f8e0002 */
[----:B------:R-:W-:-:S03]  /*f550*/  ULDC.64 UR4, c[0x0][0xba8] ;  /* 0x0002ea0000047ab9 */ /* 0x000fc60000000a00 */
[----:B------:R-:W-:Y:S01]  /*f560*/  IMAD.IADD R3, R3, 0x1, R5 ;  /* 0x0000000103037824 */ /* 0x000fe200078e0205 */
[----:B------:R-:W-:-:S04]  /*f570*/  LEA R4, P0, R2, UR4, 0x2 ;  /* 0x0000000402047c11 */ /* 0x000fc8000f8010ff */
[----:B------:R-:W-:Y:S01]  /*f580*/  LEA.HI.X R5, R2, UR5, R3, 0x2, P0 ;  /* 0x0000000502057c11 */ /* 0x000fe200080f1403 */
[----:B------:R-:W-:-:S05]  /*f590*/  IMAD.MOV.U32 R3, RZ, RZ, -0x800000 ;  /* 0xff800000ff037424 */ /* 0x000fca00078e00ff */
[----:B------:R1:W-:Y:S01]  /*f5a0*/  STG.E desc[UR44][R4.64], R3 ;  /* 0x0000000304007986 */ /* 0x0003e2000c10192c */
[----:B------:R-:W-:Y:S05]  /*f5b0*/  BRA `(.L_x_948) ;  /* 0x0000003c00a87947 */ /* 0x000fea0003800000 */
.L_x_946:
[----:B------:R-:W-:-:S08]  /*f5c0*/  NOP ;  /* 0x0000000000007918 */ /* 0x000fd00000000000 */
[----:B------:R-:W0:-:S00]  /*f5d0*/  USETMAXREG.DEALLOC.CTAPOOL 0x18 ;  /* 0x00000018000079c8 */ /* 0x000e0000080e0500 */
        /* <DEDUP_REMOVED lines=16> */
.L_x_1034:
[----:B------:R-:W-:Y:S01]  /*f6e0*/  ULDC UR8, c[0x0][0xc50] ;  /* 0x0003140000087ab9 */ /* 0x000fe20000000800 */
[----:B------:R-:W-:Y:S01]  /*f6f0*/  UMOV UR36, UR7 ;  /* 0x0000000700247c82 */ /* 0x000fe20008000000 */
[----:B------:R-:W-:-:S11]  /*f700*/  UISETP.NE.AND UP0, UPT, UR8, 0x1, UPT ;  /* 0x000000010800788c */ /* 0x000fd6000bf05270 */
[----:B------:R-:W-:Y:S01]  /*f710*/  @UP0 ULDC UR4, c[0x0][0xc54] ;  /* 0x0003150000040ab9 */ /* 0x000fe20000000800 */
[----:B------:R-:W-:Y:S01]  /*f720*/  @UP0 ULDC UR6, c[0x0][0xc58] ;  /* 0x0003160000060ab9 */ /* 0x000fe20000000800 */
[----:B------:R-:W-:-:S04]  /*f730*/  UIMAD.WIDE.U32 UR4, UR7, UR4, URZ ;  /* 0x00000004070472a5 */ /* 0x000fc8000f8e003f */
[----:B------:R-:W-:-:S12]  /*f740*/  @UP0 USHF.R.U32.HI UR36, URZ, UR6, UR5 ;  /* 0x000000063f240299 */ /* 0x000fd80008011605 */
.L_x_1035:
[----:B------:R-:W-:Y:S01]  /*f750*/  ISETP.GE.AND P0, PT, R18, RZ, PT ;  /* 0x000000ff1200720c */ /* 0x000fe20003f06270 */
[----:B------:R-:W-:Y:S01]  /*f760*/  UIADD3 UR6, -UR36, URZ, URZ ;  /* 0x0000003f24067290 */ /* 0x000fe2000fffe13f */
[----:B------:R-:W-:Y:S02]  /*f770*/  IMAD.MOV.U32 R20, RZ, RZ, 0x1 ;  /* 0x00000001ff147424 */ /* 0x000fe400078e00ff */
[----:B------:R-:W-:Y:S01]  /*f780*/  IMAD.MOV.U32 R0, RZ, RZ, RZ ;  /* 0x000000ffff007224 */ /* 0x000fe200078e00ff */
[----:B------:R-:W-:Y:S01]  /*f790*/  UIMAD UR6, UR8, UR6, UR7 ;  /* 0x00000006080672a4 */ /* 0x000fe2000f8e0207 */
[----:B------:R-:W-:-:S07]  /*f7a0*/  IMAD.MOV.U32 R2, RZ, RZ, 0x1 ;  /* 0x00000001ff027424 */ /* 0x000fce00078e00ff */
[----:B------:R-:W-:Y:S05]  /*f7b0*/  @!P0 BRA `(.L_x_1036) ;  /* 0x00000038005c8947 */ /* 0x000fea0003800000 */
[----:B------:R-:W0:Y:S01]  /*f7c0*/  S2UR UR40, SR_CTAID.X ;  /* 0x00000000002879c3 */ /* 0x000e220000002500 */
[----:B------:R-:W-:Y:S01]  /*f7d0*/  ULDC.64 UR4, c[0x0][0x418] ;  /* 0x0001060000047ab9 */ /* 0x000fe20000000a00 */
[----:B------:R-:W-:Y:S01]  /*f7e0*/  ULDC UR7, c[0x0][0x448] ;  /* 0x0001120000077ab9 */ /* 0x000fe20000000800 */
[----:B------:R-:W-:Y:S02]  /*f7f0*/  UISETP.NE.U32.AND UP0, UPT, UR4, URZ, UPT ;  /* 0x0000003f0400728c */ /* 0x000fe4000bf05070 */
[----:B------:R-:W-:Y:S02]  /*f800*/  UISETP.NE.AND UP1, UPT, UR7, 0x1, UPT ;  /* 0x000000010700788c */ /* 0x000fe4000bf25270 */
[----:B------:R-:W-:Y:S01]  /*f810*/  UISETP.NE.AND.EX UP0, UPT, UR5, URZ, UPT, UP0 ;  /* 0x0000003f0500728c */ /* 0x000fe2000bf05300 */
[----:B------:R-:W-:Y:S01]  /*f820*/  ULDC UR4, c[0x0][0x424] ;  /* 0x0001090000047ab9 */ /* 0x000fe20000000800 */
[----:B------:R-:W-:Y:S02]  /*f830*/  ULDC UR12, c[0x0][0x288] ;  /* 0x0000a200000c7ab9 */ /* 0x000fe40000000800 */
[----:B------:R-:W-:-:S02]  /*f840*/  USEL UR11, UR4, 0x1, UP0 ;  /* 0x00000001040b7887 */ /* 0x000fc40008000000 */
[----:B------:R-:W-:Y:S01]  /*f850*/  UIADD3 UR10, -UR12, 0x1, URZ ;  /* 0x000000010c0a7890 */ /* 0x000fe2000fffe13f */
[----:B------:R-:W-:Y:S02]  /*f860*/  ULDC.64 UR4, c[0x0][0x9e0] ;  /* 0x0002780000047ab9 */ /* 0x000fe40000000a00 */
[----:B------:R-:W-:Y:S01]  /*f870*/  @UP1 ULDC UR8, c[0x0][0x44c] ;  /* 0x0001130000081ab9 */ /* 0x000fe20000000800 */
[----:B------:R-:W-:Y:S01]  /*f880*/  UISETP.GE.AND UP0, UPT, UR5, 0x1, UPT ;  /* 0x000000010500788c */ /* 0x000fe2000bf06270 */
[----:B------:R-:W-:Y:S01]  /*f890*/  ULDC UR13, c[0x0][0x2f0] ;  /* 0x0000bc00000d7ab9 */ /* 0x000fe20000000800 */
[----:B------:R-:W-:Y:S01]  /*f8a0*/  @UP1 ULDC UR14, c[0x0][0x450] ;  /* 0x00011400000e1ab9 */ /* 0x000fe20000000800 */
[----:B------:R-:W-:-:S03]  /*f8b0*/  UIMAD UR10, UR11, UR13, UR10 ;  /* 0x0000000d0b0a72a4 */ /* 0x000fc6000f8e020a */
[----:B------:R-:W-:Y:S01]  /*f8c0*/  PLOP3.LUT P1, PT, PT, PT, UP0, 0x80, 0x0 ;  /* 0x000000000000781c */ /* 0x000fe20003f2f008 */
[----:B0-----:R-:W-:-:S04]  /*f8d0*/  USHF.L.U32 UR40, UR40, 0x7, URZ ;  /* 0x0000000728287899 */ /* 0x001fc8000800063f */
[----:B------:R-:W-:-:S04]  /*f8e0*/  UIADD3 UR7, UR40, 0x7f, URZ ;  /* 0x0000007f28077890 */ /* 0x000fc8000fffe03f */
[----:B------:R-:W-:-:S04]  /*f8f0*/  UIMAD.WIDE.U32 UR8, UR7, UR8, URZ ;  /* 0x00000008070872a5 */ /* 0x000fc8000f8e003f */
[----:B------:R-:W-:-:S04]  /*f900*/  @UP1 USHF.R.U32.HI UR7, URZ, UR14, UR9 ;  /* 0x0000000e3f071299 */ /* 0x000fc80008011609 */
[----:B------:R-:W-:-:S04]  /*f910*/  UIADD3 UR8, UR10, UR7, URZ ;  /* 0x000000070a087290 */ /* 0x000fc8000fffe03f */
[----:B------:R-:W-:Y:S01]  /*f920*/  UIADD3 UR4, UR8, UR4, URZ ;  /* 0x0000000408047290 */ /* 0x000fe2000fffe03f */
[----:B------:R-:W-:Y:S11]  /*f930*/  @!P1 BRA `(.L_x_1037) ;  /* 0x0000000000449947 */ /* 0x000ff60003800000 */
        /* <DEDUP_REMOVED lines=10> */
.L_x_1038:
[----:B------:R-:W-:-:S11]  /*f9e0*/  UISETP.NE.AND UP0, UPT, UR5, 0x1, UPT ;  /* 0x000000010500788c */ /* 0x000fd6000bf05270 */
[----:B------:R-:W-:Y:S02]  /*f9f0*/  @UP0 ULDC.64 UR14, c[0x0][0x9e8] ;  /* 0x00027a00000e0ab9 */ /* 0x000fe40000000a00 */
[----:B------:R-:W-:-:S04]  /*fa00*/  UIMAD.WIDE.U32 UR8, UR7, UR14, URZ ;  /* 0x0000000e070872a5 */ /* 0x000fc8000f8e003f */
[----:B------:R-:W-:-:S12]  /*fa10*/  @UP0 USHF.R.U32.HI UR7, URZ, UR15, UR9 ;  /* 0x0000000f3f070299 */ /* 0x000fd80008011609 */
.L_x_1039:
[----:B------:R-:W-:-:S04]  /*fa20*/  UIMAD UR7, UR7, UR5, UR5 ;  /* 0x00000005070772a4 */ /* 0x000fc8000f8e0205 */
[----:B------:R-:W-:-:S04]  /*fa30*/  UISETP.LT.AND UP0, UPT, UR4, UR7, UPT ;  /* 0x000000070400728c */ /* 0x000fc8000bf01270 */
[----:B------:R-:W-:-:S12]  /*fa40*/  USEL UR4, UR4, UR7, UP0 ;  /* 0x0000000704047287 */ /* 0x000fd80008000000 */
.L_x_1037:
[----:B------:R-:W-:Y:S02]  /*fa50*/  UIMAD UR14, UR11, UR13, 0x3f ;  /* 0x0000003f0b0e74a4 */ /* 0x000fe4000f8e020d */
[----:B------:R-:W-:Y:S02]  /*fa60*/  UIADD3 UR4, UR4, 0x3f, URZ ;  /* 0x0000003f04047890 */ /* 0x000fe4000fffe03f */
[----:B------:R-:W-:Y:S02]  /*fa70*/  USHF.R.S32.HI UR15, URZ, 0x1f, UR14 ;  /* 0x0000001f3f0f7899 */ /* 0x000fe4000801140e */
[----:B------:R-:W-:Y:S01]  /*fa80*/  USHF.R.S32.HI UR7, URZ, 0x1f, UR4 ;  /* 0x0000001f3f077899 */ /* 0x000fe20008011404 */
[----:B------:R-:W-:Y:S01]  /*fa90*/  @UP1 ULDC UR8, c[0x0][0x44c] ;  /* 0x0001130000081ab9 */ /* 0x000fe20000000800 */
[----:B------:R-:W-:Y:S02]  /*faa0*/  ULEA.HI UR15, UR15, UR14, URZ, 0x6 ;  /* 0x0000000e0f0f7291 */ /* 0x000fe4000f8f303f */
[----:B------:R-:W-:-:S02]  /*fab0*/  ULEA.HI UR7, UR7, UR4, URZ, 0x6 ;  /* 0x0000000407077291 */ /* 0x000fc4000f8f303f */
[----:B------:R-:W-:Y:S01]  /*fac0*/  UIMAD.WIDE.U32 UR8, UR40, UR8, URZ ;  /* 0x00000008280872a5 */ /* 0x000fe2000f8e003f */
[----:B------:R-:W-:Y:S01]  /*fad0*/  @UP1 ULDC UR16, c[0x0][0x450] ;  /* 0x0001140000101ab9 */ /* 0x000fe20000000800 */
[----:B------:R-:W-:Y:S01]  /*fae0*/  UMOV UR10, UR40 ;  /* 0x00000028000a7c82 */ /* 0x000fe20008000000 */
[----:B------:R-:W-:Y:S02]  /*faf0*/  USHF.R.S32.HI UR15, URZ, 0x6, UR15 ;  /* 0x000000063f0f7899 */ /* 0x000fe4000801140f */
[----:B------:R-:W-:Y:S02]  /*fb00*/  USHF.R.S32.HI UR7, URZ, 0x6, UR7 ;  /* 0x000000063f077899 */ /* 0x000fe40008011407 */
[----:B------:R-:W-:Y:S02]  /*fb10*/  UIMAD UR4, UR11, UR13, -UR12 ;  /* 0x0000000d0b0472a4 */ /* 0x000fe4000f8e0a0c */
[----:B------:R-:W-:Y:S02]  /*fb20*/  @UP1 USHF.R.U32.HI UR10, URZ, UR16, UR9 ;  /* 0x000000103f0a1299 */ /* 0x000fe40008011609 */
[----:B------:R-:W-:-:S02]  /*fb30*/  UISETP.LT.AND UP0, UPT, UR15, UR7, UPT ;  /* 0x000000070f00728c */ /* 0x000fc4000bf01270 */
[----:B------:R-:W-:Y:S01]  /*fb40*/  UIADD3 UR4, UR4, UR10, URZ ;  /* 0x0000000a04047290 */ /* 0x000fe2000fffe03f */
[----:B------:R-:W-:Y:S01]  /*fb50*/  ULDC UR8, c[0x0][0x9dc] ;  /* 0x0002770000087ab9 */ /* 0x000fe20000000800 */
[----:B------:R-:W-:Y:S02]  /*fb60*/  USEL UR10, UR15, UR7, UP0 ;  /* 0x000000070f0a7287 */ /* 0x000fe40008000000 */
[----:B------:R-:W-:Y:S01]  /*fb70*/  UIADD3 UR7, UR4, -UR8, URZ ;  /* 0x8000000804077290 */ /* 0x000fe2000fffe03f */
[----:B------:R-:W-:Y:S11]  /*fb80*/  @!P1 BRA `(.L_x_1040) ;  /* 0x0000000000449947 */ /* 0x000ff60003800000 */
        /* <DEDUP_REMOVED lines=10> */
.L_x_1041:
[----:B------:R-:W-:-:S11]  /*fc30*/  UISETP.NE.AND UP0, UPT, UR5, 0x1, UPT ;  /* 0x000000010500788c */ /* 0x000fd6000bf05270 */
[----:B------:R-:W-:Y:S02]  /*fc40*/  @UP0 ULDC.64 UR12, c[0x0][0x9e8] ;  /* 0x00027a00000c0ab9 */ /* 0x000fe40000000a00 */
[----:B------:R-:W-:-:S04]  /*fc50*/  UIMAD.WIDE.U32 UR8, UR4, UR12, URZ ;  /* 0x0000000c040872a5 */ /* 0x000fc8000f8e003f */
[----:B------:R-:W-:-:S12]  /*fc60*/  @UP0 USHF.R.U32.HI UR4, URZ, UR13, UR9 ;  /* 0x0000000d3f040299 */ /* 0x000fd80008011609 */
.L_x_1042:
[----:B------:R-:W-:-:S04]  /*fc70*/  UIMAD UR4, UR4, UR5, URZ ;  /* 0x00000005040472a4 */ /* 0x000fc8000f8e023f */
[----:B------:R-:W-:-:S04]  /*fc80*/  UISETP.LT.AND UP0, UPT, UR7, UR4, UPT ;  /* 0x000000040700728c */ /* 0x000fc8000bf01270 */
[----:B------:R-:W-:-:S12]  /*fc90*/  USEL UR7, UR7, UR4, !UP0 ;  /* 0x0000000407077287 */ /* 0x000fd8000c000000 */
.L_x_1040:
[----:B------:R-:W-:Y:S02]  /*fca0*/  USHF.R.S32.HI UR4, URZ, 0x1f, UR7 ;  /* 0x0000001f3f047899 */ /* 0x000fe40008011407 */
[----:B------:R-:W-:Y:S02]  /*fcb0*/  USHF.R.U32.HI UR12, URZ, 0x10, UR6 ;  /* 0x000000103f0c7899 */ /* 0x000fe40008011606 */
[----:B------:R-:W-:Y:S02]  /*fcc0*/  ULEA.HI UR4, UR4, UR7, URZ, 0x6 ;  /* 0x0000000704047291 */ /* 0x000fe4000f8f303f */
[----:B------:R-:W-:Y:S02]  /*fcd0*/  ULOP3.LUT UR41, UR6, 0xffff, URZ, 0xc0, !UPT ;  /* 0x0000ffff06297892 */ /* 0x000fe4000f8ec03f */
[----:B------:R-:W-:-:S04]  /*fce0*/  USHF.R.S32.HI UR4, URZ, 0x6, UR4 ;  /* 0x000000063f047899 */ /* 0x000fc80008011404 */
[----:B------:R-:W-:-:S04]  /*fcf0*/  UISETP.LT.AND UP0, UPT, URZ, UR4, UPT ;  /* 0x000000043f00728c */ /* 0x000fc8000bf01270 */
[----:B------:R-:W-:Y:S02]  /*fd00*/  USEL UR11, URZ, UR4, !UP0 ;  /* 0x000000043f0b7287 */ /* 0x000fe4000c000000 */
[----:B------:R-:W-:Y:S02]  /*fd10*/  UISETP.NE.AND UP0, UPT, UR12, URZ, UPT ;  /* 0x0000003f0c00728c */ /* 0x000fe4000bf05270 */
[----:B------:R-:W-:Y:S01]  /*fd20*/  UISETP.GT.AND UP1, UPT, UR10, UR11, UPT ;  /* 0x0000000b0a00728c */ /* 0x000fe2000bf24270 */
[----:B------:R-:W-:-:S05]  /*fd30*/  UMOV UR4, URZ ;  /* 0x0000003f00047c82 */ /* 0x000fca0008000000 */
[----:B------:R-:W-:-:S03]  /*fd40*/  PLOP3.LUT P0, PT, PT, PT, UP1, 0x80, 0x0 ;  /* 0x000000000000781c */ /* 0x000fc60003f0f018 */
[----:B------:R-:W-:-:S10]  /*fd50*/  @!UP0 ULDC UR12, c[0x0][0x9f0] ;  /* 0x00027c00000c8ab9 */ /* 0x000fd40000000800 */
[----:B------:R-:W-:Y:S05]  /*fd60*/  @!P0 BRA `(.L_x_1043) ;  /* 0x0000000000808947 */ /* 0x000fea0003800000 */
[----:B------:R-:W-:Y:S01]  /*fd70*/  IMAD.U32 R3, RZ, RZ, UR12 ;  /* 0x0000000cff037e24 */ /* 0x000fe2000f8e00ff */
[----:B------:R-:W-:-:S04]  /*fd80*/  UIADD3 UR4, UR12, -0x1, UR10 ;  /* 0xffffffff0c047890 */ /* 0x000fc8000fffe00a */
[-C--:B------:R-:W-:Y:S01]  /*fd90*/  IABS R0, R3.reuse ;  /* 0x0000000300007213 */ /* 0x080fe20000000000 */
[----:B------:R-:W-:Y:S01]  /*fda0*/  UIADD3 UR6, -UR11, UR4, URZ ;  /* 0x000000040b067290 */ /* 0x000fe2000fffe13f */
[----:B------:R-:W-:Y:S02]  /*fdb0*/  IABS R3, R3 ;  /* 0x0000000300037213 */ /* 0x000fe40000000000 */
[----:B------:R-:W-:Y:S01]  /*fdc0*/  R2UR UR13, R0 ;  /* 0x00000000000d72ca */ /* 0x000fe200000e0000 */
[----:B------:R-:W-:Y:S02]  /*fdd0*/  UMOV UR4, URZ ;  /* 0x0000003f00047c82 */ /* 0x000fe40008000000 */
[----:B------:R-:W-:-:S05]  /*fde0*/  IMAD.MOV R3, RZ, RZ, -R3 ;  /* 0x000000ffff037224 */ /* 0x000fca00078e0a03 */
[----:B------:R-:W-:-:S05]  /*fdf0*/  R2UR UR9, R3 ;  /* 0x00000000030972ca */ /* 0x000fca00000e0000 */
[----:B------:R-:W0:Y:S08]  /*fe00*/  I2F.RP R0, UR13 ;  /* 0x0000000d00007d06 */ /* 0x000e300008209400 */
[----:B0-----:R-:W0:Y:S02]  /*fe10*/  MUFU.RCP R0, R0 ;  /* 0x0000000000007308 */ /* 0x001e240000001000 */
[----:B0-----:R-:W-:Y:S01]  /*fe20*/  VIADD R2, R0, 0xffffffe ;  /* 0x0ffffffe00027836 */ /* 0x001fe20000000000 */
[----:B------:R-:W-:Y:S01]  /*fe30*/  IABS R0, UR6 ;  /* 0x0000000600007c13 */ /* 0x000fe20008000000 */
[----:B------:R-:W-:-:S03]  /*fe40*/  ULOP3.LUT UR6, UR6, UR12, URZ, 0x3c, !UPT ;  /* 0x0000000c06067292 */ /* 0x000fc6000f8e3c3f */
[----:B------:R-:W-:Y:S01]  /*fe50*/  R2UR UR8, R0 ;  /* 0x00000000000872ca */ /* 0x000fe200000e0000 */
[----:B------:R-:W0:Y:S02]  /*fe60*/  F2I.FTZ.U32.TRUNC.NTZ R2, R2 ;  /* 0x0000000200027305 */ /* 0x000e24000021f000 */
[----:B0-----:R-:W-:-:S13]  /*fe70*/  R2UR UR5, R2 ;  /* 0x00000000020572ca */ /* 0x001fda00000e0000 */
[----:B------:R-:W-:-:S04]  /*fe80*/  UIADD3 UR7, URZ, -UR5, URZ ;  /* 0x800000053f077290 */ /* 0x000fc8000fffe03f */
[----:B------:R-:W-:-:S04]  /*fe90*/  UIMAD UR7, UR7, UR13, URZ ;  /* 0x0000000d070772a4 */ /* 0x000fc8000f8e023f */
[----:B------:R-:W-:-:S04]  /*fea0*/  UIMAD.WIDE.U32 UR4, UR5, UR7, UR4 ;  /* 0x00000007050472a5 */ /* 0x000fc8000f8e0004 */
[----:B------:R-:W-:-:S04]  /*feb0*/  UIMAD.WIDE.U32 UR4, UR5, UR8, URZ ;  /* 0x00000008050472a5 */ /* 0x000fc8000f8e003f */
        /* <DEDUP_REMOVED lines=11> */
.L_x_1043:
[----:B------:R-:W-:Y:S01]  /*ff70*/  UIMAD UR41, UR41, UR4, UR11 ;  /* 0x00000004292972a4 */ /* 0x000fe2000f8e020b */
[----:B------:R-:W-:Y:S02]  /*ff80*/  IMAD.U32 R17, RZ, RZ, UR10 ;  /* 0x0000000aff117e24 */ /* 0x000fe4000f8e00ff */
[----:B------:R-:W-:Y:S02]  /*ff90*/  IMAD.MOV.U32 R20, RZ, RZ, 0x1 ;  /* 0x00000001ff147424 */ /* 0x000fe400078e00ff */
[----:B------:R-:W-:Y:S02]  /*ffa0*/  IMAD.MOV.U32 R2, RZ, RZ, 0x1 ;  /* 0x00000001ff027424 */ /* 0x000fe400078e00ff */
[----:B------:R-:W-:-:S05]  /*ffb0*/  IMAD.U32 R0, RZ, RZ, UR41 ;  /* 0x00000029ff007e24 */ /* 0x000fca000f8e00ff */
[----:B------:R-:W-:Y:S01]  /*ffc0*/  VIADDMNMX R17, R0, UR4, R17, PT ;  /* 0x0000000400117c46 */ /* 0x000fe2000b800111 */
[----:B------:R-:W-:-:S03]  /*ffd0*/  IMAD.MOV.U32 R0, RZ, RZ, RZ ;  /* 0x000000ffff007224 */ /* 0x000fc600078e00ff */
[----:B------:R-:W-:-:S13]  /*ffe0*/  ISETP.GT.AND P0, PT, R17, UR41, PT ;  /* 0x0000002911007c0c */ /* 0x000fda000bf04270 */
        /* <DEDUP_REMOVED lines=24> */
.L_x_1044:
        /* <DEDUP_REMOVED lines=20> */
.L_x_1045:
        /* <DEDUP_REMOVED lines=20> */
.L_x_1046:
        /* <DEDUP_REMOVED lines=18> */
.L_x_1047:
[----:B------:R-:W0:Y:S01]  /*10510*/  LDC.64 R2, c[0x0][0x9f8] ;  /* 0x00027e00ff027b82 */ /* 0x000e220000000a00 */
[----:B------:R-:W-:Y:S01]  /*10520*/  IMAD.MOV.U32 R9, RZ, RZ, R18 ;  /* 0x000000ffff097224 */ /* 0x000fe200078e0012 */
[----:B------:R-:W1:Y:S01]  /*10530*/  S2R R6, SR_TID.X ;  /* 0x0000000000067919 */ /* 0x000e620000002100 */
[----:B0-----:R-:W-:-:S04]  /*10540*/  ISETP.NE.U32.AND P0, PT, R2, RZ, PT ;  /* 0x000000ff0200720c */ /* 0x001fc80003f05070 */
[----:B------:R-:W-:-:S13]  /*10550*/  ISETP.NE.AND.EX P0, PT, R3, RZ, PT, P0 ;  /* 0x000000ff0300720c */ /* 0x000fda0003f05300 */
[----:B------:R-:W0:Y:S02]  /*10560*/  @P0 LDC.64 R2, c[0x0][0x9f8] ;  /* 0x00027e00ff020b82 */ /* 0x000e240000000a00 */
[----:B0-----:R-:W-:-:S05]  /*10570*/  @P0 IMAD.WIDE R2, R18, 0x4, R2 ;  /* 0x0000000412020825 */ /* 0x001fca00078e0202 */
[----:B------:R0:W2:Y:S01]  /*10580*/  @P0 LDG.E R9, desc[UR44][R2.64] ;  /* 0x0000002c02090981 */ /* 0x0000a2000c1e1900 */
[C---:B-1----:R-:W-:Y:S01]  /*10590*/  IMAD.SHL.U32 R0, R6.reuse, 0x40, RZ ;  /* 0x0000004006007824 */ /* 0x042fe200078e00ff */
[C---:B------:R-:W-:Y:S01]  /*105a0*/  LOP3.LUT R8, R6.reuse, 0x7f, RZ, 0xc0, !PT ;  /* 0x0000007f06087812 */ /* 0x040fe200078ec0ff */
[C---:B------:R-:W-:Y:S01]  /*105b0*/  IMAD.SHL.U32 R5, R6.reuse, 0x8, RZ ;  /* 0x0000000806057824 */ /* 0x040fe200078e00ff */
[C---:B------:R-:W-:Y:S01]  /*105c0*/  LOP3.LUT P1, RZ, R6.reuse, 0x4, RZ, 0xc0, !PT ;  /* 0x0000000406ff7812 */ /* 0x040fe2000782c0ff */
[----:B------:R-:W-:Y:S01]  /*105d0*/  IMAD.SHL.U32 R18, R6, 0x10, RZ ;  /* 0x0000001006127824 */ /* 0x000fe200078e00ff */
[----:B------:R-:W-:Y:S01]  /*105e0*/  LOP3.LUT R4, R0, 0x180, RZ, 0xc0, !PT ;  /* 0x0000018000047812 */ /* 0x000fe200078ec0ff */
[----:B------:R-:W-:-:S03]  /*105f0*/  UMOV UR4, 0xffffffff ;  /* 0xffffffff00047882 */ /* 0x000fc60000000000 */
[----:B------:R-:W-:Y:S01]  /*10600*/  LOP3.LUT R4, R4, 0x10, R6, 0xf8, !PT ;  /* 0x0000001004047812 */ /* 0x000fe200078ef806 */
[----:B0-----:R-:W0:Y:S01]  /*10610*/  LDC.64 R2, c[0x0][0x418] ;  /* 0x00010600ff027b82 */ /* 0x001e220000000a00 */
[----:B------:R-:W-:Y:S02]  /*10620*/  LOP3.LUT R18, R18, 0x70, RZ, 0xc0, !PT ;  /* 0x0000007012127812 */ /* 0x000fe400078ec0ff */
[----:B------:R-:W-:Y:S02]  /*10630*/  LOP3.LUT R7, R4, 0x30, R5, 0x78, !PT ;  /* 0x0000003004077812 */ /* 0x000fe400078e7805 */
[----:B------:R-:W-:Y:S02]  /*10640*/  SHF.R.U32.HI R5, RZ, 0x5, R8 ;  /* 0x00000005ff057819 */ /* 0x000fe40000011608 */
[C---:B------:R-:W-:Y:S02]  /*10650*/  LOP3.LUT R4, R0.reuse, 0x40, RZ, 0xc0, !PT ;  /* 0x0000004000047812 */ /* 0x040fe400078ec0ff */
[----:B------:R-:W-:-:S03]  /*10660*/  LOP3.LUT R0, R0, 0x200, RZ, 0xc0, !PT ;  /* 0x0000020000007812 */ /* 0x000fc600078ec0ff */
[----:B------:R-:W-:-:S05]  /*10670*/  IMAD R4, R5, 0x400, R4 ;  /* 0x0000040005047824 */ /* 0x000fca00078e0204 */
[----:B------:R-:W-:Y:S01]  /*10680*/  IADD3 R4, R7, R4, R0 ;  /* 0x0000000407047210 */ /* 0x000fe20007ffe000 */
[----:B------:R-:W-:Y:S01]  /*10690*/  IMAD.SHL.U32 R0, R6, 0x80, RZ ;  /* 0x0000008006007824 */ /* 0x000fe200078e00ff */
[----:B------:R-:W-:-:S03]  /*106a0*/  SHF.R.U32.HI R6, RZ, 0x5, R6 ;  /* 0x00000005ff067819 */ /* 0x000fc60000011606 */
[----:B------:R1:W-:Y:S01]  /*106b0*/  STL [R1+0x8], R4 ;  /* 0x0000080401007387 */ /* 0x0003e20000100800 */
[----:B------:R-:W-:Y:S02]  /*106c0*/  LOP3.LUT R6, R6, 0x3, RZ, 0xc0, !PT ;  /* 0x0000000306067812 */ /* 0x000fe400078ec0ff */
[----:B0-----:R-:W-:-:S04]  /*106d0*/  ISETP.NE.U32.AND P0, PT, R2, RZ, PT ;  /* 0x000000ff0200720c */ /* 0x001fc80003f05070 */
[----:B------:R-:W-:Y:S02]  /*106e0*/  ISETP.NE.AND.EX P2, PT, R3, RZ, PT, P0 ;  /* 0x000000ff0300720c */ /* 0x000fe40003f45300 */
[----:B-1----:R-:W-:-:S05]  /*106f0*/  LOP3.LUT R4, R0, 0x380, RZ, 0xc0, !PT ;  /* 0x0000038000047812 */ /* 0x002fca00078ec0ff */
[----:B------:R-:W-:Y:S02]  /*10700*/  IMAD R5, R5, 0x10, R4 ;  /* 0x0000001005057824 */ /* 0x000fe400078e0204 */
[----:B------:R-:W-:-:S03]  /*10710*/  IMAD.MOV.U32 R4, RZ, RZ, 0x20 ;  /* 0x00000020ff047424 */ /* 0x000fc600078e00ff */
[----:B------:R-:W-:-:S04]  /*10720*/  LOP3.LUT R5, R5, R18, RZ, 0x3c, !PT ;  /* 0x0000001205057212 */ /* 0x000fc800078e3cff */
[----:B------:R-:W-:Y:S02]  /*10730*/  LOP3.LUT R0, R5, 0xc00, R0, 0xf8, !PT ;  /* 0x00000c0005007812 */ /* 0x000fe400078ef800 */
[----:B------:R-:W-:-:S03]  /*10740*/  P2R R5, PR, RZ, 0x4 ;  /* 0x00000004ff057803 */ /* 0x000fc60000000000 */
[----:B------:R0:W-:Y:S02]  /*10750*/  STL [R1], R0 ;  /* 0x0000000001007387 */ /* 0x0001e40000100800 */
[----:B0-----:R-:W-:-:S05]  /*10760*/  IMAD.MOV.U32 R0, RZ, RZ, 0x40 ;  /* 0x00000040ff007424 */ /* 0x001fca00078e00ff */
[----:B------:R-:W-:Y:S02]  /*10770*/  SEL R7, R0, 0xffffffc0, !P1 ;  /* 0xffffffc000077807 */ /* 0x000fe40004800000 */
[----:B------:R-:W-:Y:S02]  /*10780*/  SEL R0, R4, 0xffffffe0, !P1 ;  /* 0xffffffe004007807 */ /* 0x000fe40004800000 */
[----:B--2---:R-:W-:Y:S01]  /*10790*/  SHF.R.S32.HI R10, RZ, 0x1f, R9 ;  /* 0x0000001fff0a7819 */ /* 0x004fe20000011409 */
[----:B------:R0:W-:Y:S01]  /*107a0*/  STL [R1+0x4], R9 ;  /* 0x0000040901007387 */ /* 0x0001e20000100800 */
[----:B------:R-:W-:-:S03]  /*107b0*/  SEL R16, R9, RZ, !P2 ;  /* 0x000000ff09107207 */ /* 0x000fc60005000000 */
[----:B------:R0:W-:Y:S04]  /*107c0*/  STL [R1+0x14], R5 ;  /* 0x0000140501007387 */ /* 0x0001e80000100800 */
[----:B------:R0:W-:Y:S01]  /*107d0*/  STL [R1+0xc], R10 ;  /* 0x00000c0a01007387 */ /* 0x0001e20000100800 */
[----:B------:R-:W-:Y:S05]  /*107e0*/  BRA.DIV UR4, `(.L_x_1048) ;  /* 0x0000002e04fc7947 */ /* 0x000fea000b800000 */
[----:B------:R1:W2:Y:S02]  /*107f0*/  SHFL.IDX PT, R14, R6, RZ, 0x1f ;  /* 0x00001fff060e7589 */ /* 0x0002a400000e0000 */
.L_x_1101:
[----:B------:R-:W-:Y:S02]  /*10800*/  PLOP3.LUT P1, PT, PT, PT, PT, 0x8, 0x0 ;  /* 0x000000000000781c */ /* 0x000fe40003f2e170 */
[----:B--2---:R-:W-:Y:S02]  /*10810*/  ISETP.NE.AND P0, PT, R14, RZ, PT ;  /* 0x000000ff0e00720c */ /* 0x004fe40003f05270 */
[----:B------:R-:W-:-:S05]  /*10820*/  P2R R0, PR, RZ, 0x2 ;  /* 0x00000002ff007803 */ /* 0x000fca0000000000 */
[----:B------:R2:W-:Y:S06]  /*10830*/  STL [R1+0x10], R0 ;  /* 0x0000100001007387 */ /* 0x0005ec0000100800 */
[----:B------:R-:W-:Y:S05]  /*10840*/  @P0 BRA `(.L_x_1049) ;  /* 0x0000000400580947 */ /* 0x000fea0003800000 */
[----:B------:R-:W-:Y:S01]  /*10850*/  UMOV UR4, 0xffffffff ;  /* 0xffffffff00047882 */ /* 0x000fe20000000000 */
[----:B--2---:R-:W-:Y:S02]  /*10860*/  VIADD R0, R17, 0xffffffff ;  /* 0xffffffff11007836 */ /* 0x004fe40000000000 */
[----:B------:R-:W-:Y:S05]  /*10870*/  BRA.DIV UR4, `(.L_x_1050) ;  /* 0x0000002e04f87947 */ /* 0x000fea000b800000 */
[----:B------:R-:W-:-:S13]  /*10880*/  ELECT P6, URZ, PT ;  /* 0x00000000003f782f */ /* 0x000fda00038c0000 */
.L_x_1104:
[----:B------:R-:W-:Y:S05]  /*10890*/  @!P6 BRA `(.L_x_1049) ;  /* 0x000000040044e947 */ /* 0x000fea0003800000 */
[----:B------:R-:W-:Y:S01]  /*108a0*/  IMAD.MOV.U32 R16, RZ, RZ, R9 ;  /* 0x000000ffff107224 */ /* 0x000fe200078e0009 */
[----:B------:R-:W-:Y:S06]  /*108b0*/  @!P2 BRA `(.L_x_1051) ;  /* 0x000000000044a947 */ /* 0x000fec0003800000 */
[----:B------:R-:W2:Y:S01]  /*108c0*/  LDC R7, c[0x0][0x43c] ;  /* 0x00010f00ff077b82 */ /* 0x000ea20000000800 */
[----:B------:R-:W-:Y:S01]  /*108d0*/  ULDC.64 UR4, c[0x0][0x428] ;  /* 0x00010a0000047ab9 */ /* 0x000fe20000000a00 */
[----:B--2---:R-:W-:-:S13]  /*108e0*/  ISETP.NE.AND P0, PT, R7, 0x1, PT ;  /* 0x000000010700780c */ /* 0x004fda0003f05270 */
[----:B0-----:R-:W1:Y:S02]  /*108f0*/  @P0 LDC.64 R4, c[0x0][0x440] ;  /* 0x00011000ff040b82 */ /* 0x001e640000000a00 */
        /* <DEDUP_REMOVED lines=13> */
.L_x_1051:
[----:B--2---:R-:W-:Y:S01]  /*109d0*/  IMAD.MOV.U32 R2, RZ, RZ, 0x1 ;  /* 0x00000001ff027424 */ /* 0x004fe200078e00ff */
[----:B------:R-:W-:-:S04]  /*109e0*/  ISETP.NE.AND P1, PT, R8, RZ, PT ;  /* 0x000000ff0800720c */ /* 0x000fc80003f25270 */
[----:B------:R-:W-:-:S04]  /*109f0*/  SHF.L.U32 R2, R2, 0x1f, RZ ;  /* 0x0000001f02027819 */ /* 0x000fc800000006ff */
[----:B------:R-:W2:Y:S02]  /*10a00*/  SYNCS.PHASECHK.TRANS64.TRYWAIT P0, [UR39+0x20880], R2 ;  /* 0x02088002ff0075a7 */ /* 0x000ea40008000167 */
[----:B--2---:R-:W-:Y:S05]  /*10a10*/  @!P0 BRA `(.L_x_1052) ;  /* 0x0000002c00b08947 */ /* 0x004fea0003800000 */
.L_x_1105:
[----:B------:R-:W-:Y:S05]  /*10a20*/  @P1 BRA `(.L_x_1053) ;  /* 0x0000000000181947 */ /* 0x000fea0003800000 */
[----:B------:R-:W3:Y:S01]  /*10a30*/  S2R R4, SR_TID.X ;  /* 0x0000000000047919 */ /* 0x000ee20000002100 */
[----:B------:R-:W-:-:S04]  /*10a40*/  IMAD.MOV.U32 R3, RZ, RZ, 0x4000 ;  /* 0x00004000ff037424 */ /* 0x000fc800078e00ff */
[----:B------:R4:W-:Y:S01]  /*10a50*/  SYNCS.ARRIVE.TRANS64 RZ, [UR39+0x20870], R3 ;  /* 0x02087003ffff79a7 */ /* 0x0009e20008000027 */
[----:B---3--:R-:W-:-:S13]  /*10a60*/  LOP3.LUT P0, RZ, R4, 0x1f, RZ, 0xc0, !PT ;  /* 0x0000001f04ff7812 */ /* 0x008fda000780c0ff */
[----:B----4-:R-:W-:Y:S05]  /*10a70*/  @!P0 BRA `(.L_x_1053) ;  /* 0x0000000000048947 */ /* 0x010fea0003800000 */
[----:B------:R-:W-:Y:S01]  /*10a80*/  BPT.TRAP 0x1 ;  /* 0x000000040000795c */ /* 0x000fe20000300000 */
.L_x_1053:
        /* <DEDUP_REMOVED lines=19> */
[----:B------:R-:W4:Y:S02]  /*10bc0*/  SYNCS.PHASECHK.TRANS64.TRYWAIT P0, [UR39+0x20840], R2 ;  /* 0x02084002ff0075a7 */ /* 0x000f240008000167 */
[----:B---34-:R-:W-:Y:S05]  /*10bd0*/  @!P0 BRA `(.L_x_1054) ;  /* 0x0000002c00548947 */ /* 0x018fea0003800000 */
.L_x_1106:
[----:B------:R-:W-:Y:S05]  /*10be0*/  @P1 BRA `(.L_x_1055) ;  /* 0x0000000000181947 */ /* 0x000fea0003800000 */
[----:B------:R-:W4:Y:S01]  /*10bf0*/  S2R R3, SR_TID.X ;  /* 0x0000000000037919 */ /* 0x000f220000002100 */
[----:B--23--:R-:W-:-:S04]  /*10c00*/  IMAD.MOV.U32 R2, RZ, RZ, 0x4000 ;  /* 0x00004000ff027424 */ /* 0x00cfc800078e00ff */
[----:B------:R2:W-:Y:S01]  /*10c10*/  SYNCS.ARRIVE.TRANS64 RZ, [UR39+0x20830], R2 ;  /* 0x02083002ffff79a7 */ /* 0x0005e20008000027 */
[----:B----4-:R-:W-:-:S13]  /*10c20*/  LOP3.LUT P0, RZ, R3, 0x1f, RZ, 0xc0, !PT ;  /* 0x0000001f03ff7812 */ /* 0x010fda000780c0ff */
[----:B--2---:R-:W-:Y:S05]  /*10c30*/  @!P0 BRA `(.L_x_1055) ;  /* 0x0000000000048947 */ /* 0x004fea0003800000 */
[----:B------:R-:W-:Y:S01]  /*10c40*/  BPT.TRAP 0x1 ;  /* 0x000000040000795c */ /* 0x000fe20000300000 */
.L_x_1055:
[----:B------:R-:W-:Y:S01]  /*10c50*/  ULDC.64 UR4, c[0x0][0x198] ;  /* 0x0000660000047ab9 */ /* 0x000fe20000000a00 */
[----:B------:R-:W-:Y:S01]  /*10c60*/  R2UR UR11, R0 ;  /* 0x00000000000b72ca */ /* 0x000fe200000e0000 */
[----:B------:R-:W-:Y:S01]  /*10c70*/  UIADD3 UR4, UP0, UR4, 0x370, URZ ;  /* 0x0000037004047890 */ /* 0x000fe2000ff1e03f */
[----:B------:R-:W-:Y:S01]  /*10c80*/  R2UR UR13, R16 ;  /* 0x00000000100d72ca */ /* 0x000fe200000e0000 */
[----:B------:R-:W-:Y:S01]  /*10c90*/  UIADD3 UR8, UR39, 0x18400, URZ ;  /* 0x0001840027087890 */ /* 0x000fe2000fffe03f */
[----:B------:R-:W-:Y:S01]  /*10ca0*/  PLOP3.LUT P0, PT, PT, PT, PT, 0x80, 0x0 ;  /* 0x000000000000781c */ /* 0x000fe20003f0f070 */
[----:B------:R-:W-:Y:S02]  /*10cb0*/  UIADD3 UR9, UR39, 0x20830, URZ ;  /* 0x0002083027097890 */ /* 0x000fe4000fffe03f */
[----:B------:R-:W-:Y:S01]  /*10cc0*/  UIADD3.X UR5, URZ, UR5, URZ, UP0, !UPT ;  /* 0x000000053f057290 */ /* 0x000fe200087fe43f */
[----:B------:R-:W-:Y:S01]  /*10cd0*/  P2R R0, PR, RZ, 0x1 ;  /* 0x00000001ff007803 */ /* 0x000fe20000000000 */
        /* <DEDUP_REMOVED lines=11> */
[----:B------:R4:W-:Y:S01]  /*10d90*/  STL [R1+0x10], R0 ;  /* 0x0000100001007387 */ /* 0x0009e20000100800 */
[----:B------:R-:W-:Y:S01]  /*10da0*/  NOP ;  /* 0x0000000000007918 */ /* 0x000fe20000000000 */
.L_x_1049:
[----:B------:R-:W-:Y:S05]  /*10db0*/  WARPSYNC.ALL ;  /* 0x0000000000007948 */ /* 0x000fea0003800000 */
[----:B----4-:R-:W-:Y:S01]  /*10dc0*/  UIADD3 UR4, UR39, 0x10400, URZ ;  /* 0x0001040027047890 */ /* 0x010fe2000fffe03f */
[----:B------:R-:W-:Y:S03]  /*10dd0*/  BAR.SYNC.DEFER_BLOCKING 0x8, 0x180 ;  /* 0x0206000000007b1d */ /* 0x000fe60000010000 */
[----:B------:R-:W-:-:S06]  /*10de0*/  ULOP3.LUT UP0, URZ, UR4, 0x3ff, URZ, 0xc0, !UPT ;  /* 0x000003ff043f7892 */ /* 0x000fcc000f80c03f */
[----:B------:R-:W-:-:S13]  /*10df0*/  PLOP3.LUT P0, PT, PT, PT, UP0, 0x80, 0x0 ;  /* 0x000000000000781c */ /* 0x000fda0003f0f008 */
[----:B------:R-:W-:Y:S05]  /*10e00*/  @!P0 BRA `(.L_x_1056) ;  /* 0x0000000000408947 */ /* 0x000fea0003800000 */
[----:B--23--:R-:W-:Y:S01]  /*10e10*/  MOV R2, 0x0 ;  /* 0x0000000000027802 */ /* 0x00cfe20000000f00 */
[----:B------:R-:W-:Y:S01]  /*10e20*/  ULDC.64 UR6, c[0x4][0x198] ;  /* 0x0100660000067ab9 */ /* 0x000fe20000000a00 */
[----:B------:R-:W-:Y:S01]  /*10e30*/  ULDC.64 UR8, c[0x4][0x1a0] ;  /* 0x0100680000087ab9 */ /* 0x000fe20000000a00 */
[----:B------:R-:W-:Y:S01]  /*10e40*/  ULDC.64 UR4, c[0x4][0x108] ;  /* 0x0100420000047ab9 */ /* 0x000fe20000000a00 */
[----:B------:R-:W-:Y:S02]  /*10e50*/  IMAD.U32 R4, RZ, RZ, UR6 ;  /* 0x00000006ff047e24 */ /* 0x000fe4000f8e00ff */
[----:B------:R-:W2:Y:S01]  /*10e60*/  LDC.64 R2, c[0x4][R2] ;  /* 0x0100000002027b82 */ /* 0x000ea20000000a00 */
[----:B0-----:R-:W-:Y:S02]  /*10e70*/  IMAD.U32 R5, RZ, RZ, UR7 ;  /* 0x00000007ff057e24 */ /* 0x001fe4000f8e00ff */
        /* <DEDUP_REMOVED lines=8> */
[----:B--2---:R-:W-:Y:S05]  /*10f00*/  CALL.ABS.NOINC R2 ;  /* 0x0000000002007343 */ /* 0x004fea0003c00000 */
.L_x_1056:
[----:B------:R-:W0:Y:S01]  /*10f10*/  S2R R4, SR_CTAID.Z ;  /* 0x0000000000047919 */ /* 0x000e220000002700 */
[----:B------:R-:W4:Y:S01]  /*10f20*/  LDC R8, c[0x0][0x448] ;  /* 0x00011200ff087b82 */ /* 0x000f220000000800 */
[----:B------:R-:W-:Y:S01]  /*10f30*/  USHF.R.S32.HI UR4, URZ, 0x1f, UR36 ;  /* 0x0000001f3f047899 */ /* 0x000fe20008011424 */
[----:B------:R-:W5:Y:S01]  /*10f40*/  S2R R7, SR_TID.X ;  /* 0x0000000000077919 */ /* 0x000f620000002100 */
[----:B------:R-:W-:Y:S02]  /*10f50*/  ULDC.64 UR8, c[0x0][0x2d8] ;  /* 0x0000b60000087ab9 */ /* 0x000fe40000000a00 */
[----:B------:R-:W-:-:S03]  /*10f60*/  UIMAD UR6, UR4, UR8, URZ ;  /* 0x00000008040672a4 */ /* 0x000fc6000f8e023f */
[----:B--23--:R-:W2:Y:S01]  /*10f70*/  LDC.64 R2, c[0x0][0x2e0] ;  /* 0x0000b800ff027b82 */ /* 0x00cea20000000a00 */
[----:B------:R-:W-:Y:S02]  /*10f80*/  UIMAD.WIDE.U32 UR4, UR36, UR8, URZ ;  /* 0x00000008240472a5 */ /* 0x000fe4000f8e003f */
[----:B------:R-:W-:-:S04]  /*10f90*/  UIMAD UR6, UR36, UR9, UR6 ;  /* 0x00000009240672a4 */ /* 0x000fc8000f8e0206 */
[----:B------:R-:W-:Y:S01]  /*10fa0*/  UIADD3 UR5, UR5, UR6, URZ ;  /* 0x0000000605057290 */ /* 0x000fe2000fffe03f */
[----:B----4-:R-:W-:Y:S02]  /*10fb0*/  ISETP.NE.AND P0, PT, R8, 0x1, PT ;  /* 0x000000010800780c */ /* 0x010fe40003f05270 */
[----:B0-----:R-:W-:Y:S02]  /*10fc0*/  SHF.R.S32.HI R5, RZ, 0x1f, R4 ;  /* 0x0000001fff057819 */ /* 0x001fe40000011404 */
[----:B-----5:R-:W-:-:S03]  /*10fd0*/  LOP3.LUT R9, R7, 0x7f, RZ, 0xc0, !PT ;  /* 0x0000007f07097812 */ /* 0x020fc600078ec0ff */
[----:B--2---:R-:W-:-:S06]  /*10fe0*/  IMAD R0, R5, R2, RZ ;  /* 0x0000000205007224 */ /* 0x004fcc00078e02ff */
        /* <DEDUP_REMOVED lines=8> */
[----:B------:R-:W-:-:S04]  /*11070*/  VIADD R5, R5, UR40 ;  /* 0x0000002805057c36 */ /* 0x000fc80008000000 */
        /* <DEDUP_REMOVED lines=11> */
[----:B------:R-:W-:Y:S02]  /*11130*/  IMAD.IADD R3, R3, 0x1, R5 ;  /* 0x0000000103037824 */ /* 0x000fe400078e0205 */
[----:B------:R-:W-:Y:S02]  /*11140*/  IMAD R4, R4, UR4, RZ ;  /* 0x0000000404047c24 */ /* 0x000fe4000f8e02ff */
[----:B------:R-:W-:-:S04]  /*11150*/  IMAD.WIDE.U32 R2, R0, UR4, R2 ;  /* 0x0000000400027c25 */ /* 0x000fc8000f8e0002 */
[----:B------:R-:W-:Y:S01]  /*11160*/  IMAD R4, R0, UR5, R4 ;  /* 0x0000000500047c24 */ /* 0x000fe2000f8e0204 */
[----:B------:R-:W-:Y:S02]  /*11170*/  ULDC.64 UR4, c[0x0][0x280] ;  /* 0x0000a00000047ab9 */ /* 0x000fe40000000a00 */
[----:B------:R-:W-:Y:S01]  /*11180*/  IADD3 R0, P0, R2, UR4, RZ ;  /* 0x0000000402007c10 */ /* 0x000fe2000ff1e0ff */
[----:B------:R-:W-:Y:S01]  /*11190*/  ULDC UR4, c[0x0][0x2b8] ;  /* 0x0000ae0000047ab9 */ /* 0x000fe20000000800 */
[----:B------:R-:W-:Y:S02]  /*111a0*/  LOP3.LUT R2, R18, 0x80, RZ, 0xfc, !PT ;  /* 0x0000008012027812 */ /* 0x000fe400078efcff */
[----:B------:R-:W-:Y:S01]  /*111b0*/  IADD3.X R5, R3, UR5, R4, P0, !PT ;  /* 0x0000000503057c10 */ /* 0x000fe200087fe404 */
[C---:B------:R-:W-:Y:S01]  /*111c0*/  IMAD.SHL.U32 R3, R7.reuse, 0x80, RZ ;  /* 0x0000008007037824 */ /* 0x040fe200078e00ff */
[----:B------:R-:W-:Y:S01]  /*111d0*/  ISETP.GE.AND P0, PT, R2, UR4, PT ;  /* 0x0000000402007c0c */ /* 0x000fe2000bf06270 */
[----:B------:R-:W-:Y:S01]  /*111e0*/  IMAD.SHL.U32 R2, R7, 0x10, RZ ;  /* 0x0000001007027824 */ /* 0x000fe200078e00ff */
[C---:B------:R-:W-:Y:S01]  /*111f0*/  ISETP.GE.AND P1, PT, R18.reuse, UR4, PT ;  /* 0x0000000412007c0c */ /* 0x040fe2000bf26270 */
[----:B------:R-:W-:Y:S01]  /*11200*/  UMOV UR4, 0xffffffff ;  /* 0xffffffff00047882 */ /* 0x000fe20000000000 */
[----:B------:R-:W-:-:S04]  /*11210*/  LOP3.LUT R3, R18, 0x380, R3, 0xf8, !PT ;  /* 0x0000038012037812 */ /* 0x000fc800078ef803 */
[----:B------:R-:W-:Y:S01]  /*11220*/  LOP3.LUT R2, R3, 0x70, R2, 0x78, !PT ;  /* 0x0000007003027812 */ /* 0x000fe200078e7802 */
[----:B------:R-:W-:-:S05]  /*11230*/  IMAD.SHL.U32 R3, R9, 0x10, RZ ;  /* 0x0000001009037824 */ /* 0x000fca00078e00ff */
[----:B------:R-:W-:Y:S01]  /*11240*/  LOP3.LUT R4, R2, 0x400, R3, 0xf8, !PT ;  /* 0x0000040002047812 */ /* 0x000fe200078ef803 */
[----:B------:R-:W-:Y:S06]  /*11250*/  BRA.DIV UR4, `(.L_x_1057) ;  /* 0x0000002604c87947 */ /* 0x000fec000b800000 */
[----:B------:R-:W0:Y:S01]  /*11260*/  SHFL.IDX PT, R7, R0, RZ, 0x181f ;  /* 0x00181fff00077589 */ /* 0x000e2200000e0000 */
[----:B------:R-:W-:Y:S01]  /*11270*/  ULDC UR4, c[0x0][0x288] ;  /* 0x0000a20000047ab9 */ /* 0x000fe20000000800 */
[----:B------:R-:W-:Y:S01]  /*11280*/  LEA.HI R2, R9, UR40, RZ, 0x1d ;  /* 0x0000002809027c11 */ /* 0x000fe2000f8fe8ff */
[----:B------:R-:W-:Y:S01]  /*11290*/  IMAD R3, R8, UR4, RZ ;  /* 0x0000000408037c24 */ /* 0x000fe2000f8e02ff */
[----:B------:R-:W1:Y:S04]  /*112a0*/  SHFL.IDX PT, R6, R5, RZ, 0x181f ;  /* 0x00181fff05067589 */ /* 0x000e6800000e0000 */
[----:B------:R-:W-:Y:S01]  /*112b0*/  ISETP.GE.AND P2, PT, R2, R3, PT ;  /* 0x000000030200720c */ /* 0x000fe20003f46270 */
[----:B------:R-:W-:-:S12]  /*112c0*/  SHFL.IDX PT, R14, R0, 0x7, 0x181f ;  /* 0x00f81f00000e7f89 */ /* 0x000fd800000e0000 */
        /* <DEDUP_REMOVED lines=71> */
[----:B------:R-:W1:Y:S04]  /*11740*/  SHFL.IDX PT, R6, R5, 0x6, 0x181f ;  /* 0x00d81f0005067f89 */ /* 0x000e6800000e0000 */
[----:B------:R-:W2:Y:S07]  /*11750*/  SHFL.IDX PT, R5, R5, 0x7, 0x181f ;  /* 0x00f81f0005057f89 */ /* 0x000eae00000e0000 */
[----:B------:R-:W-:Y:S01]  /*11760*/  @!P2 VIADD R8, R4, UR39 ;  /* 0x000000270408ac36 */ /* 0x000fe20008000000 */
[----:B0-----:R-:W-:-:S05]  /*11770*/  @!P2 IADD3 R7, P3, R18, R7, RZ ;  /* 0x000000071207a210 */ /* 0x001fca0007f7e0ff */
[----:B-1----:R-:W-:-:S05]  /*11780*/  @!P2 IMAD.X R6, RZ, RZ, R6, P3 ;  /* 0x000000ffff06a224 */ /* 0x002fca00018e0606 */
[----:B------:R-:W-:-:S04]  /*11790*/  @!P2 LOP3.LUT R7, R7, R6, RZ, 0x3c, !PT ;  /* 0x000000060707a212 */ /* 0x000fc800078e3cff */
[----:B------:R-:W-:-:S04]  /*117a0*/  @!P2 LOP3.LUT R6, R7, R6, RZ, 0x3c, !PT ;  /* 0x000000060706a212 */ /* 0x000fc800078e3cff */
[----:B------:R-:W-:-:S05]  /*117b0*/  @!P2 LOP3.LUT R7, R7, R6, RZ, 0x3c, !PT ;  /* 0x000000060707a212 */ /* 0x000fca00078e3cff */
[----:B------:R0:W-:Y:S04]  /*117c0*/  @!P2 LDGSTS.E.BYPASS.LTC128B.128 [R8+0x13400], desc[UR44][R6.64], !P1 ;  /* 0x134000000608afae */ /* 0x0001e8000c901d6c */
[----:B--2---:R0:W-:Y:S02]  /*117d0*/  @!P2 LDGSTS.E.BYPASS.LTC128B.128 [R8+0x17400], desc[UR44][R6.64+0x80], !P0 ;  /* 0x174000800608afae */ /* 0x0041e4000c101d6c */
.L_x_1123:
[----:B------:R-:W-:Y:S01]  /*117e0*/  VIADD R2, R2, 0x70 ;  /* 0x0000007002027836 */ /* 0x000fe20000000000 */
[----:B------:R-:W-:Y:S04]  /*117f0*/  BSSY B0, `(.L_x_1058) ;  /* 0x000000b000007945 */ /* 0x000fe80003800000 */
[----:B------:R-:W-:-:S13]  /*11800*/  ISETP.GE.AND P2, PT, R2, R3, PT ;  /* 0x000000030200720c */ /* 0x000fda0003f46270 */
[----:B------:R-:W-:Y:S05]  /*11810*/  @P2 BRA `(.L_x_1059) ;  /* 0x0000000000202947 */ /* 0x000fea0003800000 */
[----:B------:R-:W-:-:S05]  /*11820*/  IADD3 R2, P2, R18, R14, RZ ;  /* 0x0000000e12027210 */ /* 0x000fca0007f5e0ff */
[----:B------:R-:W-:Y:S02]  /*11830*/  IMAD.X R3, RZ, RZ, R5, P2 ;  /* 0x000000ffff037224 */ /* 0x000fe400010e0605 */
[----:B------:R-:W-:-:S05]  /*11840*/  VIADD R5, R4, UR39 ;  /* 0x0000002704057c36 */ /* 0x000fca0008000000 */
[----:B------:R-:W-:Y:S01]  /*11850*/  @!PT LDS RZ, [RZ] ;  /* 0x00000000fffff984 */ /* 0x000fe20000000800 */
[----:B------:R-:W-:Y:S01]  /*11860*/  @!PT LDS RZ, [RZ] ;  /* 0x00000000fffff984 */ /* 0x000fe20000000800 */
[----:B------:R-:W-:Y:S01]  /*11870*/  @!PT LDS RZ, [RZ] ;  /* 0x00000000fffff984 */ /* 0x000fe20000000800 */
[----:B------:R1:W-:Y:S04]  /*11880*/  LDGSTS.E.BYPASS.LTC128B.128 [R5+0x13c00], desc[UR44][R2.64], !P1 ;  /* 0x13c0000002057fae */ /* 0x0003e8000c901d6c */
[----:B------:R1:W-:Y:S02]  /*11890*/  LDGSTS.E.BYPASS.LTC128B.128 [R5+0x17c00], desc[UR44][R2.64+0x80], !P0 ;  /* 0x17c0008002057fae */ /* 0x0003e4000c101d6c */
.L_x_1059:
[----:B------:R-:W-:Y:S05]  /*118a0*/  BSYNC B0 ;  /* 0x0000000000007941 */ /* 0x000fea0003800000 */
.L_x_1058:
[----:B------:R-:W-:Y:S01]  /*118b0*/  NOP ;  /* 0x0000000000007918 */ /* 0x000fe20000000000 */
[----:B------:R-:W-:Y:S01]  /*118c0*/  SYNCS.ARRIVE.TRANS64.RED.A0T1 RZ, [UR39+0x20800], RZ ;  /* 0x020800ffffff79a7 */ /* 0x000fe20008200427 */
[----:B------:R-:W-:Y:S01]  /*118d0*/  IMAD.MOV.U32 R0, RZ, RZ, 0x1 ;  /* 0x00000001ff007424 */ /* 0x000fe200078e00ff */
[----:B------:R-:W-:Y:S04]  /*118e0*/  ARRIVES.LDGSTSBAR.64.TRANSCNT [UR39+0x20800] ;  /* 0x02080000ff0079b0 */ /* 0x000fe80008000aa7 */
[----:B------:R-:W-:Y:S01]  /*118f0*/  SHF.L.U32 R0, R0, 0x1f, RZ ;  /* 0x0000001f00007819 */ /* 0x000fe200000006ff */
[----:B------:R-:W-:Y:S01]  /*11900*/  NOP ;  /* 0x0000000000007918 */ /* 0x000fe20000000000 */
[----:B------:R-:W-:Y:S02]  /*11910*/  SYNCS.ARRIVE.TRANS64.A1T0 RZ, [UR39+0x20800], RZ ;  /* 0x020800ffffff79a7 */ /* 0x000fe40008100027 */
[----:B------:R-:W2:Y:S02]  /*11920*/  SYNCS.PHASECHK.TRANS64.TRYWAIT P0, [UR39+0x20820], R0 ;  /* 0x02082000ff0075a7 */ /* 0x000ea40008000167 */
[----:B--2---:R-:W-:Y:S05]  /*11930*/  @!P0 BRA `(.L_x_1060) ;  /* 0x0000002800ec8947 */ /* 0x004fea0003800000 */
.L_x_1124:
[----:B-1----:R-:W-:Y:S02]  /*11940*/  VIADD R2, R17, 0xfffffffe ;  /* 0xfffffffe11027836 */ /* 0x002fe40000000000 */
[----:B------:R-:W-:-:S03]  /*11950*/  IMAD.MOV.U32 R20, RZ, RZ, 0x1 ;  /* 0x00000001ff147424 */ /* 0x000fc600078e00ff */
[----:B------:R-:W-:-:S13]  /*11960*/  ISETP.GE.AND P0, PT, R2, UR41, PT ;  /* 0x0000002902007c0c */ /* 0x000fda000bf06270 */
[----:B------:R-:W-:Y:S05]  /*11970*/  @!P0 BRA `(.L_x_1061) ;  /* 0x0000001000088947 */ /* 0x000fea0003800000 */
[----:B------:R-:W3:Y:S01]  /*11980*/  LDL R5, [R1] ;  /* 0x0000000001057983 */ /* 0x000ee20000100800 */
[----:B--2---:R-:W-:Y:S02]  /*11990*/  IMAD.MOV.U32 R0, RZ, RZ, 0x1 ;  /* 0x00000001ff007424 */ /* 0x004fe400078e00ff */
[----:B------:R-:W-:Y:S01]  /*119a0*/  IMAD.MOV.U32 R3, RZ, RZ, RZ ;  /* 0x000000ffff037224 */ /* 0x000fe200078e00ff */
[----:B------:R-:W1:Y:S02]  /*119b0*/  S2R R4, SR_TID.X ;  /* 0x0000000000047919 */ /* 0x000e640000002100 */
[----:B-1----:R-:W-:Y:S01]  /*119c0*/  LOP3.LUT P1, RZ, R4, 0x4, RZ, 0xc0, !PT ;  /* 0x0000000404ff7812 */ /* 0x002fe2000782c0ff */
[----:B------:R-:W-:-:S05]  /*119d0*/  IMAD.MOV.U32 R4, RZ, RZ, 0x40 ;  /* 0x00000040ff047424 */ /* 0x000fca00078e00ff */
[----:B------:R-:W-:-:S05]  /*119e0*/  SEL R4, R4, 0xffffffc0, !P1 ;  /* 0xffffffc004047807 */ /* 0x000fca0004800000 */
[----:B---3--:R-:W-:-:S07]  /*119f0*/  IMAD.IADD R21, R4, 0x1, R5 ;  /* 0x0000000104157824 */ /* 0x008fce00078e0205 */
.L_x_1080:
[----:B------:R-:W2:Y:S01]  /*11a00*/  LDL R4, [R1+0x10] ;  /* 0x0000100001047983 */ /* 0x000ea20000100800 */
[----:B------:R-:W-:Y:S01]  /*11a10*/  VIADD R19, R3, 0x1 ;  /* 0x0000000103137836 */ /* 0x000fe20000000000 */
[----:B------:R-:W-:Y:S04]  /*11a20*/  BSSY B0, `(.L_x_1062) ;  /* 0x0000082000007945 */ /* 0x000fe80003800000 */
[----:B------:R-:W-:-:S04]  /*11a30*/  ISETP.NE.AND P0, PT, R19, 0x2, PT ;  /* 0x000000021300780c */ /* 0x000fc80003f05270 */
[----:B------:R-:W-:Y:S02]  /*11a40*/  SEL R5, RZ, 0x1, P0 ;  /* 0x00000001ff057807 */ /* 0x000fe40000000000 */
[----:B------:R-:W-:Y:S02]  /*11a50*/  SEL R19, R19, RZ, P0 ;  /* 0x000000ff13137207 */ /* 0x000fe40000000000 */
[----:B------:R-:W-:Y:S02]  /*11a60*/  LOP3.LUT R20, R0, R5, RZ, 0x3c, !PT ;  /* 0x0000000500147212 */ /* 0x000fe400078e3cff */
[----:B--2---:R-:W-:-:S13]  /*11a70*/  ISETP.NE.AND P1, PT, R4, RZ, PT ;  /* 0x000000ff0400720c */ /* 0x004fda0003f25270 */
[----:B------:R-:W-:Y:S05]  /*11a80*/  @!P1 BRA `(.L_x_1063) ;  /* 0x0000000400ec9947 */ /* 0x000fea0003800000 */
[----:B------:R-:W2:Y:S01]  /*11a90*/  LDL R4, [R1+0x14] ;  /* 0x0000140001047983 */ /* 0x000ea20000100800 */
[----:B0-----:R-:W-:Y:S01]  /*11aa0*/  IMAD.MOV.U32 R6, RZ, RZ, R2 ;  /* 0x000000ffff067224 */ /* 0x001fe200078e0002 */
[----:B--2---:R-:W-:-:S13]  /*11ab0*/  ISETP.NE.AND P1, PT, R4, RZ, PT ;  /* 0x000000ff0400720c */ /* 0x004fda0003f25270 */
[----:B------:R-:W-:Y:S05]  /*11ac0*/  @!P1 BRA `(.L_x_1064) ;  /* 0x0000000000509947 */ /* 0x000fea0003800000 */
[----:B------:R-:W2:Y:S01]  /*11ad0*/  LDL R9, [R1+0xc] ;  /* 0x00000c0001097983 */ /* 0x000ea20000100800 */
[----:B------:R-:W0:Y:S01]  /*11ae0*/  LDC R6, c[0x0][0x43c] ;  /* 0x00010f00ff067b82 */ /* 0x000e220000000800 */
[----:B------:R-:W-:Y:S02]  /*11af0*/  ULDC.64 UR4, c[0x0][0x428] ;  /* 0x00010a0000047ab9 */ /* 0x000fe40000000a00 */
[----:B------:R-:W3:Y:S05]  /*11b00*/  LDL R8, [R1+0x4] ;  /* 0x0000040001087983 */ /* 0x000eea0000100800 */
[----:B------:R-:W1:Y:S01]  /*11b10*/  LDC.64 R16, c[0x0][0x418] ;  /* 0x00010600ff107b82 */ /* 0x000e620000000a00 */
[----:B0-----:R-:W-:-:S13]  /*11b20*/  ISETP.NE.AND P0, PT, R6, 0x1, PT ;  /* 0x000000010600780c */ /* 0x001fda0003f05270 */
[----:B------:R-:W0:Y:S02]  /*11b30*/  @P0 LDC.64 R4, c[0x0][0x440] ;  /* 0x00011000ff040b82 */ /* 0x000e240000000a00 */
[----:B0-----:R-:W-:-:S04]  /*11b40*/  @P0 IMAD.HI.U32 R7, R2, R4, RZ ;  /* 0x0000000402070227 */ /* 0x001fc800078e00ff */
[----:B------:R-:W-:Y:S01]  /*11b50*/  IMAD.MOV.U32 R4, RZ, RZ, R2 ;  /* 0x000000ffff047224 */ /* 0x000fe200078e0002 */
[----:B------:R-:W-:-:S05]  /*11b60*/  @P0 SHF.R.U32.HI R4, RZ, R5, R7 ;  /* 0x00000005ff040219 */ /* 0x000fca0000011607 */
[----:B------:R-:W-:-:S04]  /*11b70*/  IMAD.MOV R5, RZ, RZ, -R4 ;  /* 0x000000ffff057224 */ /* 0x000fc800078e0a04 */
[----:B------:R-:W-:Y:S01]  /*11b80*/  IMAD R6, R6, R5, R2 ;  /* 0x0000000506067224 */ /* 0x000fe200078e0202 */
[----:B------:R-:W-:Y:S01]  /*11b90*/  SHF.R.S32.HI R5, RZ, 0x1f, R4 ;  /* 0x0000001fff057819 */ /* 0x000fe20000011404 */
[----:B--2---:R-:W-:-:S04]  /*11ba0*/  IMAD R7, R9, UR4, RZ ;  /* 0x0000000409077c24 */ /* 0x004fc8000f8e02ff */
[C---:B---3--:R-:W-:Y:S02]  /*11bb0*/  IMAD R7, R8.reuse, UR5, R7 ;  /* 0x0000000508077c24 */ /* 0x048fe4000f8e0207 */
[----:B------:R-:W-:-:S04]  /*11bc0*/  IMAD.WIDE.U32 R4, R8, UR4, R4 ;  /* 0x0000000408047c25 */ /* 0x000fc8000f8e0004 */
[----:B------:R-:W-:Y:S01]  /*11bd0*/  IMAD.IADD R7, R7, 0x1, R5 ;  /* 0x0000000107077824 */ /* 0x000fe200078e0205 */
[----:B-1----:R-:W-:-:S04]  /*11be0*/  LEA R16, P0, R4, R16, 0x2 ;  /* 0x0000001004107211 */ /* 0x002fc800078010ff */
[----:B------:R-:W-:-:S05]  /*11bf0*/  LEA.HI.X R17, R4, R17, R7, 0x2, P0 ;  /* 0x0000001104117211 */ /* 0x000fca00000f1407 */
[----:B------:R0:W5:Y:S04]  /*11c00*/  LDG.E R16, desc[UR44][R16.64] ;  /* 0x0000002c10107981 */ /* 0x000168000c1e1900 */
.L_x_1064:
[----:B------:R-:W-:Y:S01]  /*11c10*/  LEA R7, R19, UR39, 0x3 ;  /* 0x0000002713077c11 */ /* 0x000fe2000f8e18ff */
[----:B------:R-:W1:Y:S01]  /*11c20*/  S2R R4, SR_TID.X ;  /* 0x0000000000047919 */ /* 0x000e620000002100 */
[----:B------:R-:W-:-:S04]  /*11c30*/  SHF.L.U32 R5, R20, 0x1f, RZ ;  /* 0x0000001f14057819 */ /* 0x000fc800000006ff */
[----:B------:R-:W2:Y:S01]  /*11c40*/  SYNCS.PHASECHK.TRANS64.TRYWAIT P0, [R7+URZ+0x20880], R5 ;  /* 0x02088005070075a7 */ /* 0x000ea2000800017f */
[----:B-1----:R-:W-:-:S04]  /*11c50*/  LOP3.LUT R4, R4, 0x7f, RZ, 0xc0, !PT ;  /* 0x0000007f04047812 */ /* 0x002fc800078ec0ff */
[----:B------:R-:W-:Y:S01]  /*11c60*/  ISETP.NE.AND P1, PT, R4, RZ, PT ;  /* 0x000000ff0400720c */ /* 0x000fe20003f25270 */
[----:B--2---:R-:W-:-:S12]  /*11c70*/  @!P0 BRA `(.L_x_1065) ;  /* 0x0000002800308947 */ /* 0x004fd80003800000 */
.L_x_1125:
[----:B------:R-:W-:Y:S04]  /*11c80*/  BSSY B1, `(.L_x_1066) ;  /* 0x0000009000017945 */ /* 0x000fe80003800000 */
        /* <DEDUP_REMOVED lines=8> */
.L_x_1067:
[----:B------:R-:W-:Y:S05]  /*11d10*/  BSYNC B1 ;  /* 0x0000000000017941 */ /* 0x000fea0003800000 */
.L_x_1066:
        /* <DEDUP_REMOVED lines=15> */
.L_x_1068:
[----:B------:R-:W-:-:S13]  /*11e10*/  @P0 ELECT P2, URZ, PT ;  /* 0x00000000003f082f */ /* 0x000fda0003840000 */
[----:B-----5:R-:W-:Y:S02]  /*11e20*/  @P2 R2UR UR37, R16 ;  /* 0x00000000102522ca */ /* 0x020fe400000e0000 */
[----:B------:R-:W-:-:S11]  /*11e30*/  @P2 PLOP3.LUT P0, PT, P2, PT, PT, 0x8, 0x0 ;  /* 0x000000000000281c */ /* 0x000fd6000170e170 */
[----:B------:R2:W-:Y:S01]  /*11e40*/  UTMALDG.4D [UR32], [UR4], desc[UR6] ;  /* 0x00000620040075b4 */ /* 0x0005e20008019000 */
[----:B------:R-:W-:Y:S01]  /*11e50*/  PLOP3.LUT P2, PT, PT, PT, PT, 0x8, 0x0 ;  /* 0x000000000000781c */ /* 0x000fe20003f4e170 */
[----:B--2---:R-:W-:-:S12]  /*11e60*/  @P0 BRA.U.ANY `(.L_x_1068) ;  /* 0xfffffffd00e80947 */ /* 0x004fd8000393ffff */
[----:B------:R-:W-:Y:S01]  /*11e70*/  IMAD.MOV.U32 R10, RZ, RZ, 0x80 ;  /* 0x00000080ff0a7424 */ /* 0x000fe200078e00ff */
[----:B------:R-:W-:Y:S01]  /*11e80*/  R2UR UR11, R6 ;  /* 0x00000000060b72ca */ /* 0x000fe200000e0000 */
[----:B------:R-:W-:Y:S01]  /*11e90*/  UIADD3 UR8, UR8, 0xa400, URZ ;  /* 0x0000a40008087890 */ /* 0x000fe2000fffe03f */
[----:B------:R-:W-:Y:S01]  /*11ea0*/  PLOP3.LUT P0, PT, PT, PT, PT, 0x80, 0x0 ;  /* 0x000000000000781c */ /* 0x000fe20003f0f070 */
[----:B------:R-:W-:Y:S01]  /*11eb0*/  UMOV UR6, 0x0 ;  /* 0x0000000000067882 */ /* 0x000fe20000000000 */
[----:B------:R-:W-:Y:S01]  /*11ec0*/  R2UR UR10, R10 ;  /* 0x000000000a0a72ca */ /* 0x000fe200000e0000 */
[----:B------:R-:W-:-:S14]  /*11ed0*/  UMOV UR7, 0x14f00000 ;  /* 0x14f0000000077882 */ /* 0x000fdc0000000000 */
.L_x_1069:
[----:B------:R-:W-:-:S13]  /*11ee0*/  @P0 ELECT P2, URZ, PT ;  /* 0x00000000003f082f */ /* 0x000fda0003840000 */
[----:B------:R-:W-:Y:S01]  /*11ef0*/  @P2 R2UR UR13, R16 ;  /* 0x00000000100d22ca */ /* 0x000fe200000e0000 */
[----:B------:R-:W-:Y:S01]  /*11f00*/  UMOV UR9, UR33 ;  /* 0x0000002100097c82 */ /* 0x000fe20008000000 */
[----:B------:R-:W-:Y:S01]  /*11f10*/  UMOV UR12, UR36 ;  /* 0x00000024000c7c82 */ /* 0x000fe20008000000 */
[----:B------:R-:W-:-:S10]  /*11f20*/  @P2 PLOP3.LUT P0, PT, P2, PT, PT, 0x8, 0x0 ;  /* 0x000000000000281c */ /* 0x000fd4000170e170 */
[----:B------:R2:W-:Y:S01]  /*11f30*/  UTMALDG.4D [UR8], [UR4], desc[UR6] ;  /* 0x00000608040075b4 */ /* 0x0005e20008019000 */
[----:B------:R-:W-:Y:S02]  /*11f40*/  PLOP3.LUT P2, PT, PT, PT, PT, 0x8, 0x0 ;  /* 0x000000000000781c */ /* 0x000fe40003f4e170 */
[----:B--2---:R-:W-:Y:S11]  /*11f50*/  @P0 BRA.U.ANY `(.L_x_1069) ;  /* 0xfffffffd00e00947 */ /* 0x004ff6000393ffff */
[----:B------:R-:W2:Y:S02]  /*11f60*/  SYNCS.PHASECHK.TRANS64.TRYWAIT P0, [R7+URZ+0x20840], R5 ;  /* 0x02084005070075a7 */ /* 0x000ea4000800017f */
[----:B--2---:R-:W-:Y:S05]  /*11f70*/  @!P0 BRA `(.L_x_1070) ;  /* 0x0000002400848947 */ /* 0x004fea0003800000 */
.L_x_1126:
        /* <DEDUP_REMOVED lines=11> */
.L_x_1072:
[----:B------:R-:W-:Y:S05]  /*12030*/  BSYNC B1 ;  /* 0x0000000000017941 */ /* 0x000fea0003800000 */
.L_x_1071:
        /* <DEDUP_REMOVED lines=12> */
.L_x_1073:
[----:B------:R-:W-:-:S13]  /*12100*/  @P0 ELECT P1, URZ, PT ;  /* 0x00000000003f082f */ /* 0x000fda0003820000 */
[----:B------:R-:W-:Y:S01]  /*12110*/  @P1 R2UR UR13, R16 ;  /* 0x00000000100d12ca */ /* 0x000fe200000e0000 */
[----:B------:R-:W-:Y:S01]  /*12120*/  UMOV UR12, UR36 ;  /* 0x00000024000c7c82 */ /* 0x000fe20008000000 */
[----:B------:R-:W-:-:S11]  /*12130*/  @P1 PLOP3.LUT P0, PT, P1, PT, PT, 0x8, 0x0 ;  /* 0x000000000000181c */ /* 0x000fd60000f0e170 */
[----:B------:R3:W-:Y:S01]  /*12140*/  UTMALDG.4D [UR8], [UR6], desc[UR14] ;  /* 0x00000e08060075b4 */ /* 0x0007e20008019000 */
[----:B------:R-:W-:Y:S01]  /*12150*/  PLOP3.LUT P1, PT, PT, PT, PT, 0x8, 0x0 ;  /* 0x000000000000781c */ /* 0x000fe20003f2e170 */
[----:B---3--:R-:W-:-:S12]  /*12160*/  @P0 BRA.U.ANY `(.L_x_1073) ;  /* 0xfffffffd00e40947 */ /* 0x008fd8000393ffff */
[----:B------:R-:W-:Y:S01]  /*12170*/  R2UR UR10, R10 ;  /* 0x000000000a0a72ca */ /* 0x000fe200000e0000 */
[----:B------:R-:W-:Y:S01]  /*12180*/  UIADD3 UR8, UR4, 0x1a400, URZ ;  /* 0x0001a40004087890 */ /* 0x000fe2000fffe03f */
[----:B------:R-:W-:Y:S02]  /*12190*/  R2UR UR14, R8 ;  /* 0x00000000080e72ca */ /* 0x000fe400000e0000 */
[----:B------:R-:W-:Y:S02]  /*121a0*/  R2UR UR15, R9 ;  /* 0x00000000090f72ca */ /* 0x000fe400000e0000 */
[----:B------:R-:W-:Y:S02]  /*121b0*/  R2UR UR11, R6 ;  /* 0x00000000060b72ca */ /* 0x000fe400000e0000 */
[----:B------:R-:W-:-:S13]  /*121c0*/  PLOP3.LUT P0, PT, PT, PT, PT, 0x80, 0x0 ;  /* 0x000000000000781c */ /* 0x000fda0003f0f070 */
.L_x_1074:
[----:B------:R-:W-:-:S13]  /*121d0*/  @P0 ELECT P1, URZ, PT ;  /* 0x00000000003f082f */ /* 0x000fda0003820000 */
[----:B------:R-:W-:Y:S01]  /*121e0*/  @P1 R2UR UR13, R16 ;  /* 0x00000000100d12ca */ /* 0x000fe200000e0000 */
[----:B------:R-:W-:Y:S01]  /*121f0*/  UMOV UR12, UR36 ;  /* 0x00000024000c7c82 */ /* 0x000fe20008000000 */
[----:B------:R-:W-:-:S11]  /*12200*/  @P1 PLOP3.LUT P0, PT, P1, PT, PT, 0x8, 0x0 ;  /* 0x000000000000181c */ /* 0x000fd60000f0e170 */
[----:B------:R3:W-:Y:S01]  /*12210*/  UTMALDG.4D [UR8], [UR6], desc[UR14] ;  /* 0x00000e08060075b4 */ /* 0x0007e20008019000 */
[----:B------:R-:W-:Y:S01]  /*12220*/  PLOP3.LUT P1, PT, PT, PT, PT, 0x8, 0x0 ;  /* 0x000000000000781c */ /* 0x000fe20003f2e170 */
[----:B---3--:R-:W-:-:S12]  /*12230*/  @P0 BRA.U.ANY `(.L_x_1074) ;  /* 0xfffffffd00e40947 */ /* 0x008fd8000393ffff */
.L_x_1063:
[----:B------:R-:W-:Y:S05]  /*12240*/  BSYNC B0 ;  /* 0x0000000000007941 */ /* 0x000fea0003800000 */
.L_x_1062:
[----:B------:R-:W-:-:S05]  /*12250*/  IMAD.U32 R4, RZ, RZ, UR38 ;  /* 0x00000026ff047e24 */ /* 0x000fca000f8e00ff */
[----:B------:R-:W-:-:S04]  /*12260*/  LOP3.LUT R4, R4, 0x1, RZ, 0xfc, !PT ;  /* 0x0000000104047812 */ /* 0x000fc800078efcff */
[----:B------:R-:W-:-:S13]  /*12270*/  ISETP.NE.AND P0, PT, R4, 0x3, PT ;  /* 0x000000030400780c */ /* 0x000fda0003f05270 */
[----:B------:R-:W-:Y:S05]  /*12280*/  @!P0 BRA `(.L_x_1075) ;  /* 0x0000000000048947 */ /* 0x000fea0003800000 */
[----:B------:R-:W-:Y:S01]  /*12290*/  BPT.TRAP 0x1 ;  /* 0x000000040000795c */ /* 0x000fe20000300000 */
.L_x_1075:
[----:B------:R-:W-:Y:S01]  /*122a0*/  LOP3.LUT R4, R0, 0x1, RZ, 0x3c, !PT ;  /* 0x0000000100047812 */ /* 0x000fe200078e3cff */
[----:B-12---:R-:W-:Y:S01]  /*122b0*/  IMAD.U32 R5, RZ, RZ, UR38 ;  /* 0x00000026ff057e24 */ /* 0x006fe2000f8e00ff */
[----:B------:R-:W-:Y:S02]  /*122c0*/  LEA R18, R3, UR39, 0x3 ;  /* 0x0000002703127c11 */ /* 0x000fe4000f8e18ff */
[----:B------:R-:W-:Y:S02]  /*122d0*/  SHF.L.U32 R4, R4, 0x1f, RZ ;  /* 0x0000001f04047819 */ /* 0x000fe400000006ff */
[----:B------:R-:W-:Y:S02]  /*122e0*/  LOP3.LUT R5, R5, 0x2, RZ, 0xfc, !PT ;  /* 0x0000000205057812 */ /* 0x000fe400078efcff */
[----:B------:R-:W1:Y:S02]  /*122f0*/  SYNCS.PHASECHK.TRANS64.TRYWAIT P0, [R18+URZ+0x20870], R4 ;  /* 0x02087004120075a7 */ /* 0x000e64000800017f */
[----:B------:R-:W-:Y:S01]  /*12300*/  ISETP.NE.AND P1, PT, R5, 0x3, PT ;  /* 0x000000030500780c */ /* 0x000fe20003f25270 */
[----:B-1----:R-:W-:-:S12]  /*12310*/  @!P0 BRA `(.L_x_1076) ;  /* 0x0000002000b08947 */ /* 0x002fd80003800000 */
.L_x_1127:
[----:B------:R-:W-:Y:S05]  /*12320*/  @!P1 BRA `(.L_x_1077) ;  /* 0x0000000000049947 */ /* 0x000fea0003800000 */
[----:B------:R-:W-:Y:S01]  /*12330*/  BPT.TRAP 0x1 ;  /* 0x000000040000795c */ /* 0x000fe20000300000 */
.L_x_1077:
[----:B-1----:R-:W-:Y:S01]  /*12340*/  SHF.L.U32 R4, R0, 0x1f, RZ ;  /* 0x0000001f00047819 */ /* 0x002fe200000006ff */
[----:B------:R-:W-:-:S03]  /*12350*/  IMAD.SHL.U32 R0, R3, 0x4000, RZ ;  /* 0x0000400003007824 */ /* 0x000fc600078e00ff */
[----:B------:R-:W1:Y:S02]  /*12360*/  SYNCS.PHASECHK.TRANS64.TRYWAIT P0, [R18+URZ+0x20860], R4 ;  /* 0x02086004120075a7 */ /* 0x000e64000800017f */
[----:B-1----:R-:W-:Y:S05]  /*12370*/  @!P0 BRA `(.L_x_1078) ;  /* 0x0000002000ac8947 */ /* 0x002fea0003800000 */
.L_x_1128:
[----:B------:R-:W2:Y:S04]  /*12380*/  LDL R12, [R1+0x8] ;  /* 0x00000800010c7983 */ /* 0x000ea80000100800 */
[----:B------:R3:W-:Y:S04]  /*12390*/  STL [R1+0x18], R2 ;  /* 0x0000180201007387 */ /* 0x0007e80000100800 */
[----:B---3--:R-:W3:Y:S01]  /*123a0*/  LDL R2, [R1] ;  /* 0x0000000001027983 */ /* 0x008ee20000100800 */
[----:B------:R-:W-:Y:S05]  /*123b0*/  WARPSYNC.ALL ;  /* 0x0000000000007948 */ /* 0x000fea0003800000 */
[----:B0-----:R-:W-:Y:S01]  /*123c0*/  IADD3 R17, R21, UR39, R0 ;  /* 0x0000002715117c10 */ /* 0x001fe2000fffe000 */
[----:B------:R-:W-:-:S04]  /*123d0*/  IMAD.U32 R3, RZ, RZ, UR39 ;  /* 0x00000027ff037e24 */ /* 0x000fc8000f8e00ff */
[----:B------:R-:W-:-:S05]  /*123e0*/  VIADD R3, R3, 0x400 ;  /* 0x0000040003037836 */ /* 0x000fca0000000000 */
[----:B--2---:R-:W-:Y:S02]  /*123f0*/  IADD3 R3, R3, R0, R12 ;  /* 0x0000000003037210 */ /* 0x004fe40007ffe00c */
[----:B---3--:R-:W-:-:S06]  /*12400*/  LOP3.LUT R8, R0, R2, RZ, 0xfc, !PT ;  /* 0x0000000200087212 */ /* 0x008fcc00078efcff */
[----:B------:R-:W1:Y:S02]  /*12410*/  LDSM.16.MT88.4 R8, [R8+UR39+0x8400] ;  /* 0x008400270808783b */ /* 0x000e640008004200 */
[C-C-:B-1----:R-:W-:Y:S02]  /*12420*/  PRMT R4, R8.reuse, 0x6420, R9.reuse ;  /* 0x0000642008047816 */ /* 0x142fe40000000009 */
[----:B------:R-:W-:Y:S02]  /*12430*/  PRMT R5, R8, 0x7531, R9 ;  /* 0x0000753108057816 */ /* 0x000fe40000000009 */
[C-C-:B------:R-:W-:Y:S02]  /*12440*/  PRMT R6, R10.reuse, 0x6420, R11.reuse ;  /* 0x000064200a067816 */ /* 0x140fe4000000000b */
[----:B------:R-:W-:Y:S02]  /*12450*/  PRMT R7, R10, 0x7531, R11 ;  /* 0x000075310a077816 */ /* 0x000fe4000000000b */
[----:B------:R-:W0:Y:S04]  /*12460*/  LDSM.16.MT88.4 R8, [R17+0x8400] ;  /* 0x008400001108783b */ /* 0x000e280000004200 */
[----:B------:R1:W-:Y:S02]  /*12470*/  STSM.16.M88.4 [R3], R4 ;  /* 0x0000000403007844 */ /* 0x0003e40000000200 */
[----:B-1----:R-:W-:-:S02]  /*12480*/  VIADD R4, R0, 0x2000 ;  /* 0x0000200000047836 */ /* 0x002fc40000000000 */
[----:B------:R-:W-:-:S03]  /*12490*/  IMAD.MOV.U32 R7, RZ, RZ, R12 ;  /* 0x000000ffff077224 */ /* 0x000fc600078e000c */
[----:B------:R-:W-:Y:S02]  /*124a0*/  LOP3.LUT R4, R4, R2, RZ, 0xfc, !PT ;  /* 0x0000000204047212 */ /* 0x000fe400078efcff */
[C-C-:B0-----:R-:W-:Y:S02]  /*124b0*/  PRMT R12, R8.reuse, 0x6420, R9.reuse ;  /* 0x00006420080c7816 */ /* 0x141fe40000000009 */
[----:B------:R-:W-:Y:S02]  /*124c0*/  PRMT R13, R8, 0x7531, R9 ;  /* 0x00007531080d7816 */ /* 0x000fe40000000009 */
[C-C-:B------:R-:W-:Y:S02]  /*124d0*/  PRMT R14, R10.reuse, 0x6420, R11.reuse ;  /* 0x000064200a0e7816 */ /* 0x140fe4000000000b */
        /* <DEDUP_REMOVED lines=15> */
[----:B------:R0:W-:Y:S02]  /*125d0*/  STSM.16.M88.4 [R3+0x3000], R12 ;  /* 0x0030000c03007844 */ /* 0x0001e40000000200 */
[----:B0-----:R-:W-:Y:S02]  /*125e0*/  IMAD.MOV.U32 R14, RZ, RZ, R7 ;  /* 0x000000ffff0e7224 */ /* 0x001fe400078e0007 */
[----:B------:R-:W0:Y:S01]  /*125f0*/  S2R R7, SR_TID.X ;  /* 0x0000000000077919 */ /* 0x000e220000002100 */
[----:B------:R-:W-:Y:S02]  /*12600*/  VIADD R3, R0, 0x1000 ;  /* 0x0000100000037836 */ /* 0x000fe40000000000 */
[----:B------:R-:W-:Y:S02]  /*12610*/  IMAD.MOV.U32 R13, RZ, RZ, 0x20 ;  /* 0x00000020ff0d7424 */ /* 0x000fe400078e00ff */
[----:B------:R-:W-:Y:S01]  /*12620*/  IMAD.U32 R15, RZ, RZ, UR39 ;  /* 0x00000027ff0f7e24 */ /* 0x000fe2000f8e00ff */
[----:B------:R-:W-:-:S03]  /*12630*/  LOP3.LUT R3, R3, R2, RZ, 0xfc, !PT ;  /* 0x0000000203037212 */ /* 0x000fc600078efcff */
[----:B------:R-:W-:Y:S02]  /*12640*/  VIADD R15, R15, 0x400 ;  /* 0x000004000f0f7836 */ /* 0x000fe40000000000 */
[----:B------:R1:W2:Y:S01]  /*12650*/  LDSM.16.MT88.4 R8, [R3+UR39+0x8400] ;  /* 0x008400270308783b */ /* 0x0002a20008004200 */
[----:B0-----:R-:W-:-:S04]  /*12660*/  LOP3.LUT P0, RZ, R7, 0x4, RZ, 0xc0, !PT ;  /* 0x0000000407ff7812 */ /* 0x001fc8000780c0ff */
[----:B------:R-:W-:-:S04]  /*12670*/  SEL R13, R13, 0xffffffe0, !P0 ;  /* 0xffffffe00d0d7807 */ /* 0x000fc80004000000 */
[----:B-1----:R-:W-:Y:S01]  /*12680*/  IADD3 R3, R14, R0, R13 ;  /* 0x000000000e037210 */ /* 0x002fe20007ffe00d */
[----:B------:R-:W-:-:S04]  /*12690*/  VIADD R0, R0, 0x3000 ;  /* 0x0000300000007836 */ /* 0x000fc80000000000 */
[----:B------:R-:W-:Y:S01]  /*126a0*/  IMAD.IADD R3, R3, 0x1, R15 ;  /* 0x0000000103037824 */ /* 0x000fe200078e020f */
[----:B------:R-:W-:Y:S02]  /*126b0*/  LOP3.LUT R0, R0, R2, RZ, 0xfc, !PT ;  /* 0x0000000200007212 */ /* 0x000fe400078efcff */
[----:B------:R0:W5:Y:S01]  /*126c0*/  LDL.LU R2, [R1+0x18] ;  /* 0x0000180001027983 */ /* 0x0001620000300800 */
[C-C-:B--2---:R-:W-:Y:S02]  /*126d0*/  PRMT R4, R8.reuse, 0x6420, R9.reuse ;  /* 0x0000642008047816 */ /* 0x144fe40000000009 */
[----:B------:R-:W-:Y:S02]  /*126e0*/  PRMT R5, R8, 0x7531, R9 ;  /* 0x0000753108057816 */ /* 0x000fe40000000009 */
[C-C-:B------:R-:W-:Y:S02]  /*126f0*/  PRMT R6, R10.reuse, 0x6420, R11.reuse ;  /* 0x000064200a067816 */ /* 0x140fe4000000000b */
[----:B------:R-:W-:-:S02]  /*12700*/  PRMT R7, R10, 0x7531, R11 ;  /* 0x000075310a077816 */ /* 0x000fc4000000000b */
[----:B------:R-:W1:Y:S04]  /*12710*/  LDSM.16.MT88.4 R8, [R17+0x9400] ;  /* 0x009400001108783b */ /* 0x000e680000004200 */
[----:B------:R1:W-:Y:S02]  /*12720*/  STSM.16.M88.4 [R3], R4 ;  /* 0x0000000403007844 */ /* 0x0003e40000000200 */
[C-C-:B-1----:R-:W-:Y:S02]  /*12730*/  PRMT R4, R8.reuse, 0x6420, R9.reuse ;  /* 0x0000642008047816 */ /* 0x142fe40000000009 */
[----:B------:R-:W-:Y:S02]  /*12740*/  PRMT R5, R8, 0x7531, R9 ;  /* 0x0000753108057816 */ /* 0x000fe40000000009 */
[----:B------:R-:W-:-:S02]  /*12750*/  PRMT R6, R10, 0x6420, R11 ;  /* 0x000064200a067816 */ /* 0x000fc4000000000b */
[----:B------:R-:W-:-:S05]  /*12760*/  PRMT R7, R10, 0x7531, R11 ;  /* 0x000075310a077816 */ /* 0x000fca000000000b */
[----:B------:R-:W-:Y:S04]  /*12770*/  STSM.16.M88.4 [R3+0x1000], R4 ;  /* 0x0010000403007844 */ /* 0x000fe80000000200 */
[----:B------:R-:W1:Y:S02]  /*12780*/  LDSM.16.MT88.4 R8, [R0+UR39+0x8400] ;  /* 0x008400270008783b */ /* 0x000e640008004200 */
        /* <DEDUP_REMOVED lines=19> */
.L_x_1079:
[----:B------:R-:W2:Y:S01]  /*128c0*/  S2R R0, SR_TID.X ;  /* 0x0000000000007919 */ /* 0x000ea20000002100 */
[----:B-1----:R1:W-:Y:S01]  /*128d0*/  SYNCS.ARRIVE.TRANS64.A1T0 RZ, [R18+URZ+0x20850], RZ ;  /* 0x020850ff12ff79a7 */ /* 0x0023e2000810003f */
[----:B0-----:R-:W-:Y:S01]  /*128e0*/  IMAD.MOV.U32 R3, RZ, RZ, R19 ;  /* 0x000000ffff037224 */ /* 0x001fe200078e0013 */
[----:B--2---:R-:W-:Y:S01]  /*128f0*/  LOP3.LUT R0, R0, 0x7f, RZ, 0xc0, !PT ;  /* 0x0000007f00007812 */ /* 0x004fe200078ec0ff */
[----:B------:R-:W-:Y:S03]  /*12900*/  BAR.SYNC.DEFER_BLOCKING 0x2, 0x80 ;  /* 0x0082000000007b1d */ /* 0x000fe60000010000 */
[----:B------:R-:W-:Y:S01]  /*12910*/  ISETP.NE.AND P0, PT, R0, RZ, PT ;  /* 0x000000ff0000720c */ /* 0x000fe20003f05270 */
[----:B------:R-:W-:-:S12]  /*12920*/  IMAD.MOV.U32 R0, RZ, RZ, R20 ;  /* 0x000000ffff007224 */ /* 0x000fd800078e0014 */
[----:B-1----:R-:W-:-:S05]  /*12930*/  @!P0 VIADD R18, R18, 0x20880 ;  /* 0x0002088012128836 */ /* 0x002fca0000000000 */
[----:B------:R-:W-:-:S04]  /*12940*/  @!P0 PRMT R18, RZ, 0x654, R18 ;  /* 0x00000654ff128816 */ /* 0x000fc80000000012 */
[----:B------:R1:W-:Y:S01]  /*12950*/  @!P0 SYNCS.ARRIVE.TRANS64.RED.A1T0 RZ, [R18+URZ], RZ ;  /* 0x000000ff12ff89a7 */ /* 0x0003e2000810043f */
[C---:B-----5:R-:W-:Y:S01]  /*12960*/  ISETP.GT.AND P0, PT, R2.reuse, UR41, PT ;  /* 0x0000002902007c0c */ /* 0x060fe2000bf04270 */
[----:B------:R-:W-:-:S12]  /*12970*/  VIADD R2, R2, 0xffffffff ;  /* 0xffffffff02027836 */ /* 0x000fd80000000000 */
[----:B-1----:R-:W-:Y:S05]  /*12980*/  @P0 BRA `(.L_x_1080) ;  /* 0xfffffff0001c0947 */ /* 0x002fea000383ffff */
[----:B------:R-:W-:Y:S05]  /*12990*/  BRA `(.L_x_1081) ;  /* 0x0000000000047947 */ /* 0x000fea0003800000 */
.L_x_1061:
[----:B--2---:R-:W-:-:S07]  /*129a0*/  IMAD.MOV.U32 R19, RZ, RZ, RZ ;  /* 0x000000ffff137224 */ /* 0x004fce00078e00ff */
.L_x_1081:
[----:B------:R-:W-:-:S04]  /*129b0*/  ULOP3.LUT UR4, UR38, 0x1, URZ, 0xfc, !UPT ;  /* 0x0000000126047892 */ /* 0x000fc8000f8efc3f */
[----:B------:R-:W-:-:S06]  /*129c0*/  UISETP.NE.AND UP0, UPT, UR4, 0x3, UPT ;  /* 0x000000030400788c */ /* 0x000fcc000bf05270 */
[----:B------:R-:W-:-:S13]  /*129d0*/  PLOP3.LUT P0, PT, PT, PT, UP0, 0x80, 0x0 ;  /* 0x000000000000781c */ /* 0x000fda0003f0f008 */
[----:B------:R-:W-:Y:S05]  /*129e0*/  @!P0 BRA `(.L_x_1082) ;  /* 0x0000000000048947 */ /* 0x000fea0003800000 */
[----:B------:R-:W-:Y:S01]  /*129f0*/  BPT.TRAP 0x1 ;  /* 0x000000040000795c */ /* 0x000fe20000300000 */
.L_x_1082:
[----:B------:R-:W-:Y:S01]  /*12a00*/  LOP3.LUT R0, R20, 0x1, RZ, 0x3c, !PT ;  /* 0x0000000114007812 */ /* 0x000fe200078e3cff */
[----:B------:R-:W-:Y:S01]  /*12a10*/  BSSY B0, `(.L_x_1083) ;  /* 0x0000005000007945 */ /* 0x000fe20003800000 */
[----:B------:R-:W-:Y:S02]  /*12a20*/  LEA R3, R19, UR39, 0x3 ;  /* 0x0000002713037c11 */ /* 0x000fe4000f8e18ff */
[----:B------:R-:W-:-:S04]  /*12a30*/  SHF.L.U32 R0, R0, 0x1f, RZ ;  /* 0x0000001f00007819 */ /* 0x000fc800000006ff */
[----:B------:R-:W1:Y:S02]  /*12a40*/  SYNCS.PHASECHK.TRANS64.TRYWAIT P0, [R3+URZ+0x20870], R0 ;  /* 0x02087000030075a7 */ /* 0x000e64000800017f */
[----:B-1----:R-:W-:Y:S05]  /*12a50*/  @!P0 BRA `(.L_x_1084) ;  /* 0x0000001c00088947 */ /* 0x002fea0003800000 */
.L_x_1129:
[----:B------:R-:W-:Y:S05]  /*12a60*/  BSYNC B0 ;  /* 0x0000000000007941 */ /* 0x000fea0003800000 */
.L_x_1083:
[----:B------:R-:W-:-:S06]  /*12a70*/  ULOP3.LUT UR4, UR38, 0x2, URZ, 0xfc, !UPT ;  /* 0x0000000226047892 */ /* 0x000fcc000f8efc3f */
[----:B-1----:R-:W-:-:S05]  /*12a80*/  IMAD.U32 R0, RZ, RZ, UR4 ;  /* 0x00000004ff007e24 */ /* 0x002fca000f8e00ff */
[----:B------:R-:W-:-:S13]  /*12a90*/  ISETP.NE.AND P1, PT, R0, 0x3, PT ;  /* 0x000000030000780c */ /* 0x000fda0003f25270 */
[----:B------:R-:W-:Y:S05]  /*12aa0*/  @!P1 BRA `(.L_x_1085) ;  /* 0x0000000000049947 */ /* 0x000fea0003800000 */
[----:B------:R-:W-:Y:S01]  /*12ab0*/  BPT.TRAP 0x1 ;  /* 0x000000040000795c */ /* 0x000fe20000300000 */
.L_x_1085:
[----:B------:R-:W-:-:S04]  /*12ac0*/  SHF.L.U32 R0, R20, 0x1f, RZ ;  /* 0x0000001f14007819 */ /* 0x000fc800000006ff */
[----:B------:R-:W1:Y:S02]  /*12ad0*/  SYNCS.PHASECHK.TRANS64.TRYWAIT P0, [R3+URZ+0x20860], R0 ;  /* 0x02086000030075a7 */ /* 0x000e64000800017f */
[----:B-1----:R-:W-:Y:S05]  /*12ae0*/  @!P0 BRA `(.L_x_1086) ;  /* 0x0000001800f88947 */ /* 0x002fea0003800000 */
.L_x_1130:
[----:B------:R-:W2:Y:S04]  /*12af0*/  LDL.LU R13, [R1] ;  /* 0x00000000010d7983 */ /* 0x000ea80000300800 */
[----:B------:R-:W1:Y:S01]  /*12b00*/  LDL.LU R18, [R1+0x8] ;  /* 0x0000080001127983 */ /* 0x000e620000300800 */
[----:B------:R-:W-:Y:S01]  /*12b10*/  IMAD.SHL.U32 R16, R19, 0x4000, RZ ;  /* 0x0000400013107824 */ /* 0x000fe200078e00ff */
[----:B------:R-:W-:Y:S05]  /*12b20*/  WARPSYNC.ALL ;  /* 0x0000000000007948 */ /* 0x000fea0003800000 */
[----:B------:R-:W3:Y:S01]  /*12b30*/  S2R R2, SR_TID.X ;  /* 0x0000000000027919 */ /* 0x000ee20000002100 */
[----:B------:R-:W-:-:S04]  /*12b40*/  IMAD.U32 R14, RZ, RZ, UR39 ;  /* 0x00000027ff0e7e24 */ /* 0x000fc8000f8e00ff */
[----:B------:R-:W-:Y:S01]  /*12b50*/  VIADD R14, R14, 0x400 ;  /* 0x000004000e0e7836 */ /* 0x000fe20000000000 */
[----:B---3--:R-:W-:Y:S01]  /*12b60*/  LOP3.LUT P0, RZ, R2, 0x4, RZ, 0xc0, !PT ;  /* 0x0000000402ff7812 */ /* 0x008fe2000780c0ff */
[----:B------:R-:W-:-:S05]  /*12b70*/  IMAD.MOV.U32 R2, RZ, RZ, 0x40 ;  /* 0x00000040ff027424 */ /* 0x000fca00078e00ff */
[----:B------:R-:W-:Y:S02]  /*12b80*/  SEL R2, R2, 0xffffffc0, !P0 ;  /* 0xffffffc002027807 */ /* 0x000fe40004000000 */
[CC--:B--2---:R-:W-:Y:S02]  /*12b90*/  LOP3.LUT R12, R16.reuse, R13.reuse, RZ, 0xfc, !PT ;  /* 0x0000000d100c7212 */ /* 0x0c4fe400078efcff */
[----:B------:R-:W-:Y:S02]  /*12ba0*/  IADD3 R2, R16, R13, R2 ;  /* 0x0000000d10027210 */ /* 0x000fe40007ffe002 */
[----:B-1----:R-:W-:Y:S01]  /*12bb0*/  IADD3 R0, R14, R16, R18 ;  /* 0x000000100e007210 */ /* 0x002fe20007ffe012 */
[----:B0-----:R-:W0:Y:S02]  /*12bc0*/  LDSM.16.MT88.4 R4, [R12+UR39+0x8400] ;  /* 0x008400270c04783b */ /* 0x001e240008004200 */
[C-C-:B0-----:R-:W-:Y:S02]  /*12bd0*/  PRMT R8, R4.reuse, 0x6420, R5.reuse ;  /* 0x0000642004087816 */ /* 0x141fe40000000005 */
[----:B------:R-:W-:-:S02]  /*12be0*/  PRMT R9, R4, 0x7531, R5 ;  /* 0x0000753104097816 */ /* 0x000fc40000000005 */
        /* <DEDUP_REMOVED lines=8> */
[----:B------:R-:W-:-:S05]  /*12c70*/  PRMT R11, R6, 0x7531, R7 ;  /* 0x00007531060b7816 */ /* 0x000fca0000000007 */
[----:B------:R0:W-:Y:S02]  /*12c80*/  STSM.16.M88.4 [R0+0x1000], R8 ;  /* 0x0010000800007844 */ /* 0x0001e40000000200 */
[----:B0-----:R-:W-:-:S05]  /*12c90*/  IMAD.MOV.U32 R11, RZ, RZ, R13 ;  /* 0x000000ffff0b7224 */ /* 0x001fca00078e000d */
[----:B------:R-:W-:-:S05]  /*12ca0*/  LOP3.LUT R17, R4, R11, RZ, 0xfc, !PT ;  /* 0x0000000b04117212 */ /* 0x000fca00078efcff */
[----:B------:R0:W1:Y:S02]  /*12cb0*/  LDSM.16.MT88.4 R4, [R17+UR39+0x8400] ;  /* 0x008400271104783b */ /* 0x0000640008004200 */
[----:B0-----:R-:W0:Y:S01]  /*12cc0*/  S2R R17, SR_TID.X ;  /* 0x0000000000117919 */ /* 0x001e220000002100 */
[C-C-:B-1----:R-:W-:Y:S02]  /*12cd0*/  PRMT R12, R4.reuse, 0x6420, R5.reuse ;  /* 0x00006420040c7816 */ /* 0x142fe40000000005 */
[----:B------:R-:W-:Y:S02]  /*12ce0*/  PRMT R13, R4, 0x7531, R5 ;  /* 0x00007531040d7816 */ /* 0x000fe40000000005 */
[C-C-:B------:R-:W-:Y:S02]  /*12cf0*/  PRMT R14, R6.reuse, 0x6420, R7.reuse ;  /* 0x00006420060e7816 */ /* 0x140fe40000000007 */
[----:B------:R-:W-:Y:S02]  /*12d00*/  PRMT R15, R6, 0x7531, R7 ;  /* 0x00007531060f7816 */ /* 0x000fe40000000007 */
[----:B------:R-:W1:Y:S01]  /*12d10*/  LDSM.16.MT88.4 R4, [R2+UR39+0xa400] ;  /* 0x00a400270204783b */ /* 0x000e620008004200 */
[----:B0-----:R-:W-:-:S03]  /*12d20*/  LOP3.LUT P0, RZ, R17, 0x4, RZ, 0xc0, !PT ;  /* 0x0000000411ff7812 */ /* 0x001fc6000780c0ff */
[----:B------:R0:W-:Y:S02]  /*12d30*/  STSM.16.M88.4 [R0+0x2000], R12 ;  /* 0x0020000c00007844 */ /* 0x0001e40000000200 */
[----:B0-----:R-:W-:Y:S02]  /*12d40*/  IMAD.MOV.U32 R14, RZ, RZ, R11 ;  /* 0x000000ffff0e7224 */ /* 0x001fe400078e000b */
[----:B------:R-:W-:-:S05]  /*12d50*/  IMAD.MOV.U32 R15, RZ, RZ, 0x20 ;  /* 0x00000020ff0f7424 */ /* 0x000fca00078e00ff */
[----:B------:R-:W-:-:S04]  /*12d60*/  SEL R15, R15, 0xffffffe0, !P0 ;  /* 0xffffffe00f0f7807 */ /* 0x000fc80004000000 */
[----:B------:R-:W-:Y:S01]  /*12d70*/  IADD3 R18, R18, R16, R15 ;  /* 0x0000001012127210 */ /* 0x000fe20007ffe00f */
[----:B------:R-:W-:-:S04]  /*12d80*/  IMAD.U32 R15, RZ, RZ, UR39 ;  /* 0x00000027ff0f7e24 */ /* 0x000fc8000f8e00ff */
[----:B------:R-:W-:Y:S01]  /*12d90*/  VIADD R15, R15, 0x400 ;  /* 0x000004000f0f7836 */ /* 0x000fe20000000000 */
[C-C-:B-1----:R-:W-:Y:S02]  /*12da0*/  PRMT R8, R4.reuse, 0x6420, R5.reuse ;  /* 0x0000642004087816 */ /* 0x142fe40000000005 */
[----:B------:R-:W-:Y:S01]  /*12db0*/  PRMT R9, R4, 0x7531, R5 ;  /* 0x0000753104097816 */ /* 0x000fe20000000005 */
[----:B------:R-:W-:Y:S01]  /*12dc0*/  VIADD R4, R16, 0x1000 ;  /* 0x0000100010047836 */ /* 0x000fe20000000000 */
[--C-:B------:R-:W-:Y:S01]  /*12dd0*/  PRMT R10, R6, 0x6420, R7.reuse ;  /* 0x00006420060a7816 */ /* 0x100fe20000000007 */
[----:B------:R-:W-:Y:S01]  /*12de0*/  VIADD R16, R16, 0x3000 ;  /* 0x0000300010107836 */ /* 0x000fe20000000000 */
[----:B------:R-:W-:Y:S02]  /*12df0*/  PRMT R11, R6, 0x7531, R7 ;  /* 0x00007531060b7816 */ /* 0x000fe40000000007 */
[----:B------:R-:W-:-:S03]  /*12e00*/  LOP3.LUT R17, R4, R14, RZ, 0xfc, !PT ;  /* 0x0000000e04117212 */ /* 0x000fc600078efcff */
[----:B------:R-:W-:Y:S04]  /*12e10*/  STSM.16.M88.4 [R0+0x3000], R8 ;  /* 0x0030000800007844 */ /* 0x000fe80000000200 */
[----:B------:R0:W1:Y:S04]  /*12e20*/  LDSM.16.MT88.4 R8, [R17+UR39+0x8400] ;  /* 0x008400271108783b */ /* 0x0000680008004200 */
[----:B------:R-:W2:Y:S01]  /*12e30*/  LDSM.16.MT88.4 R4, [R2+UR39+0x9400] ;  /* 0x009400270204783b */ /* 0x000ea20008004200 */
[----:B0-----:R-:W-:Y:S02]  /*12e40*/  IMAD.MOV.U32 R17, RZ, RZ, R14 ;  /* 0x000000ffff117224 */ /* 0x001fe400078e000e */
[----:B------:R-:W-:-:S03]  /*12e50*/  IMAD.IADD R0, R18, 0x1, R15 ;  /* 0x0000000112007824 */ /* 0x000fc600078e020f */
[----:B------:R-:W-:Y:S02]  /*12e60*/  LOP3.LUT R16, R16, R17, RZ, 0xfc, !PT ;  /* 0x0000001110107212 */ /* 0x000fe400078efcff */
[C-C-:B-1----:R-:W-:Y:S02]  /*12e70*/  PRMT R12, R8.reuse, 0x6420, R9.reuse ;  /* 0x00006420080c7816 */ /* 0x142fe40000000009 */
[----:B------:R-:W-:Y:S02]  /*12e80*/  PRMT R13, R8, 0x7531, R9 ;  /* 0x00007531080d7816 */ /* 0x000fe40000000009 */
[C-C-:B------:R-:W-:Y:S02]  /*12e90*/  PRMT R14, R10.reuse, 0x6420, R11.reuse ;  /* 0x000064200a0e7816 */ /* 0x140fe4000000000b */
[----:B------:R-:W-:Y:S02]  /*12ea0*/  PRMT R15, R10, 0x7531, R11 ;  /* 0x000075310a0f7816 */ /* 0x000fe4000000000b */
[----:B--2---:R-:W-:-:S02]  /*12eb0*/  PRMT R8, R4, 0x6420, R5 ;  /* 0x0000642004087816 */ /* 0x004fc40000000005 */
[----:B------:R-:W-:Y:S01]  /*12ec0*/  PRMT R9, R4, 0x7531, R5 ;  /* 0x0000753104097816 */ /* 0x000fe20000000005 */
[----:B------:R-:W-:Y:S01]  /*12ed0*/  STSM.16.M88.4 [R0], R12 ;  /* 0x0000000c00007844 */ /* 0x000fe20000000200 */
[C-C-:B------:R-:W-:Y:S02]  /*12ee0*/  PRMT R10, R6.reuse, 0x6420, R7.reuse ;  /* 0x00006420060a7816 */ /* 0x140fe40000000007 */
        /* <DEDUP_REMOVED lines=22> */
.L_x_1087:
[----:B0-----:R-:W0:Y:S01]  /*13050*/  S2R R0, SR_TID.X ;  /* 0x0000000000007919 */ /* 0x001e220000002100 */
[----:B-1----:R-:W-:Y:S01]  /*13060*/  SYNCS.ARRIVE.TRANS64.A1T0 RZ, [R3+URZ+0x20850], RZ ;  /* 0x020850ff03ff79a7 */ /* 0x002fe2000810003f */
[----:B------:R-:W-:Y:S01]  /*13070*/  IMAD.MOV.U32 R2, RZ, RZ, RZ ;  /* 0x000000ffff027224 */ /* 0x000fe200078e00ff */
[----:B0-----:R-:W-:Y:S01]  /*13080*/  LOP3.LUT R0, R0, 0x7f, RZ, 0xc0, !PT ;  /* 0x0000007f00007812 */ /* 0x001fe200078ec0ff */
[----:B------:R-:W-:Y:S03]  /*13090*/  BAR.SYNC.DEFER_BLOCKING 0x2, 0x80 ;  /* 0x0082000000007b1d */ /* 0x000fe60000010000 */
[----:B------:R-:W-:-:S13]  /*130a0*/  ISETP.NE.AND P0, PT, R0, RZ, PT ;  /* 0x000000ff0000720c */ /* 0x000fda0003f05270 */
[----:B------:R-:W-:-:S05]  /*130b0*/  @!P0 VIADD R0, R3, 0x20880 ;  /* 0x0002088003008836 */ /* 0x000fca0000000000 */
[----:B------:R-:W-:-:S04]  /*130c0*/  @!P0 PRMT R0, RZ, 0x654, R0 ;  /* 0x00000654ff008816 */ /* 0x000fc80000000000 */
[----:B------:R0:W-:Y:S02]  /*130d0*/  @!P0 SYNCS.ARRIVE.TRANS64.RED.A1T0 RZ, [R0+URZ], RZ ;  /* 0x000000ff00ff89a7 */ /* 0x0001e4000810043f */
[----:B0-----:R-:W-:-:S05]  /*130e0*/  VIADD R0, R19, 0x1 ;  /* 0x0000000113007836 */ /* 0x001fca0000000000 */
[----:B------:R-:W-:-:S04]  /*130f0*/  ISETP.NE.AND P0, PT, R0, 0x2, PT ;  /* 0x000000020000780c */ /* 0x000fc80003f05270 */
[----:B------:R-:W-:Y:S02]  /*13100*/  SEL R3, RZ, 0x1, P0 ;  /* 0x00000001ff037807 */ /* 0x000fe40000000000 */
[----:B------:R-:W-:Y:S02]  /*13110*/  SEL R0, R0, RZ, P0 ;  /* 0x000000ff00007207 */ /* 0x000fe40000000000 */
[----:B------:R-:W-:-:S07]  /*13120*/  LOP3.LUT R20, R20, R3, RZ, 0x3c, !PT ;  /* 0x0000000314147212 */ /* 0x000fce00078e3cff */
.L_x_1036:
[----:B------:R-:W0:Y:S01]  /*13130*/  S2R R4, SR_CgaCtaId ;  /* 0x0000000000047919 */ /* 0x000e220000008800 */
[----:B------:R-:W-:Y:S02]  /*13140*/  MOV R3, 0x400 ;  /* 0x0000040000037802 */ /* 0x000fe40000000f00 */
[----:B------:R-:W-:Y:S02]  /*13150*/  SHF.L.U32 R2, R2, 0x1f, RZ ;  /* 0x0000001f02027819 */ /* 0x000fe400000006ff */
[----:B0-----:R-:W-:-:S04]  /*13160*/  LEA R9, R4, R3, 0x18 ;  /* 0x0000000304097211 */ /* 0x001fc800078ec0ff */
[----:B------:R-:W0:Y:S02]  /*13170*/  SYNCS.PHASECHK.TRANS64.TRYWAIT P0, [R9+URZ+0x20820], R2 ;  /* 0x02082002090075a7 */ /* 0x000e24000800017f */
[----:B0-----:R-:W-:Y:S05]  /*13180*/  @!P0 BRA `(.L_x_1088) ;  /* 0x0000001400648947 */ /* 0x001fea0003800000 */
.L_x_1131:
        /* <DEDUP_REMOVED lines=8> */
[----:B------:R-:W-:-:S06]  /*13210*/  ULOP3.LUT UR4, UR38, 0x2, URZ, 0xfc, !UPT ;  /* 0x0000000226047892 */ /* 0x000fcc000f8efc3f */
[----:B------:R-:W-:-:S05]  /*13220*/  IMAD.U32 R2, RZ, RZ, UR4 ;  /* 0x00000004ff027e24 */ /* 0x000fca000f8e00ff */
[----:B------:R-:W-:-:S13]  /*13230*/  ISETP.NE.AND P0, PT, R2, 0x3, PT ;  /* 0x000000030200780c */ /* 0x000fda0003f05270 */
[----:B------:R-:W-:Y:S05]  /*13240*/  @!P0 BRA `(.L_x_1089) ;  /* 0x0000000000048947 */ /* 0x000fea0003800000 */
[----:B------:R-:W-:Y:S01]  /*13250*/  BPT.TRAP 0x1 ;  /* 0x000000040000795c */ /* 0x000fe20000300000 */
.L_x_1089:
        /* <DEDUP_REMOVED lines=12> */
.L_x_1132:
[----:B------:R-:W1:Y:S02]  /*13320*/  SYNCS.PHASECHK.TRANS64.TRYWAIT P1, [R7+URZ], R2 ;  /* 0x00000002070075a7 */ /* 0x000e64000802017f */
[----:B-1----:R-:W-:Y:S05]  /*13330*/  @!P1 BRA `(.L_x_1091) ;  /* 0x0000001400209947 */ /* 0x002fea0003800000 */
.L_x_1133:
[----:B------:R-:W-:Y:S05]  /*13340*/  @!P0 BRA `(.L_x_1092) ;  /* 0x0000000000048947 */ /* 0x000fea0003800000 */
[----:B------:R-:W-:Y:S01]  /*13350*/  BPT.TRAP 0x1 ;  /* 0x000000040000795c */ /* 0x000fe20000300000 */
.L_x_1092:
[----:B0-----:R-:W-:-:S04]  /*13360*/  IMAD R5, R0, 0x8, R9 ;  /* 0x0000000800057824 */ /* 0x001fc800078e0209 */
[----:B------:R-:W0:Y:S02]  /*13370*/  SYNCS.PHASECHK.TRANS64.TRYWAIT P1, [R5+URZ+0x20860], R4 ;  /* 0x02086004050075a7 */ /* 0x000e24000802017f */
[----:B0-----:R-:W-:Y:S05]  /*13380*/  @!P1 BRA `(.L_x_1093) ;  /* 0x0000001400209947 */ /* 0x001fea0003800000 */
.L_x_1134:
[----:B------:R-:W-:Y:S05]  /*13390*/  @!P0 BRA `(.L_x_1094) ;  /* 0x0000000000048947 */ /* 0x000fea0003800000 */
[----:B------:R-:W-:Y:S01]  /*133a0*/  BPT.TRAP 0x1 ;  /* 0x000000040000795c */ /* 0x000fe20000300000 */
.L_x_1094:
[----:B------:R-:W-:-:S04]  /*133b0*/  IMAD R3, R3, 0x8, R9 ;  /* 0x0000000803037824 */ /* 0x000fc800078e0209 */
[----:B------:R-:W2:Y:S02]  /*133c0*/  SYNCS.PHASECHK.TRANS64.TRYWAIT P1, [R3+URZ+0x20860], R2 ;  /* 0x02086002030075a7 */ /* 0x000ea4000802017f */
[----:B--2---:R-:W-:Y:S05]  /*133d0*/  @!P1 BRA `(.L_x_1095) ;  /* 0x0000001400209947 */ /* 0x004fea0003800000 */
.L_x_1135:
[----:B------:R-:W-:Y:S05]  /*133e0*/  @!P0 BRA `(.L_x_1096) ;  /* 0x0000000000048947 */ /* 0x000fea0003800000 */
[----:B------:R-:W-:Y:S01]  /*133f0*/  BPT.TRAP 0x1 ;  /* 0x000000040000795c */ /* 0x000fe20000300000 */
.L_x_1096:
[----:B------:R-:W3:Y:S02]  /*13400*/  SYNCS.PHASECHK.TRANS64.TRYWAIT P0, [R5+URZ+0x20880], R4 ;  /* 0x02088004050075a7 */ /* 0x000ee4000800017f */
[----:B---3--:R-:W-:Y:S05]  /*13410*/  @!P0 BRA `(.L_x_1097) ;  /* 0x0000001400248947 */ /* 0x008fea0003800000 */
.L_x_1098:
[----:B----4-:R4:W0:Y:S02]  /*13420*/  SYNCS.PHASECHK.TRANS64.TRYWAIT P0, [R3+URZ+0x20880], R2 ;  /* 0x02088002030075a7 */ /* 0x010824000800017f */
[----:B0-----:R-:W-:Y:S05]  /*13430*/  @!P0 NANOSLEEP.SYNCS 0x989680 ;  /* 0x009896800000895d */ /* 0x001fea0003900000 */
[----:B------:R-:W0:Y:S02]  /*13440*/  @!P0 SYNCS.PHASECHK.TRANS64 P0, [R3+URZ+0x20880], R2 ;  /* 0x02088002030085a7 */ /* 0x000e24000800007f */
[----:B0-----:R-:W-:Y:S05]  /*13450*/  @!P0 BRA `(.L_x_1098) ;  /* 0xfffffffc00f08947 */ /* 0x001fea000383ffff */
.L_x_948:
[----:B------:R-:W-:Y:S05]  /*13460*/  BSYNC B6 ;  /* 0x0000000000067941 */ /* 0x000fea0003800000 */
.L_x_945:
[----:B------:R-:W-:Y:S05]  /*13470*/  EXIT ;  /* 0x000000000000794d */ /* 0x000fea0003800000 */
.L_x_958:
[----:B0-----:R-:W-:-:S04]  /*13480*/  IMAD.U32 R3, RZ, RZ, UR41 ;  /* 0x00000029ff037e24 */ /* 0x001fc8000f8e00ff */
[----:B------:R0:W1:Y:S03]  /*13490*/  SYNCS.PHASECHK.TRANS64.TRYWAIT P0, [R3+URZ+0x20800], R0 ;  /* 0x02080000030075a7 */ /* 0x000066000800017f */
[----:B-1----:R-:W-:Y:S05]  /*134a0*/  @!P0 NANOSLEEP.SYNCS 0x989680 ;  /* 0x009896800000895d */ /* 0x002fea0003900000 */
[----:B------:R-:W1:Y:S02]  /*134b0*/  @!P0 SYNCS.PHASECHK.TRANS64 P0, [R3+URZ+0x20800], R0 ;  /* 0x02080000030085a7 */ /* 0x000e64000800007f */
[----:B-1----:R-:W-:Y:S05]  /*134c0*/  @!P0 BRA `(.L_x_958) ;  /* 0xfffffffc00ec8947 */ /* 0x002fea000383ffff */
[----:B------:R-:W-:Y:S05]  /*134d0*/  BRA `(.L_x_1099) ;  /* 0xfffffee400d47947 */ /* 0x000fea000383ffff */
.L_x_962:
[----:B-1----:R-:W-:-:S04]  /*134e0*/  IMAD.U32 R3, RZ, RZ, UR41 ;  /* 0x00000029ff037e24 */ /* 0x002fc8000f8e00ff */
[----:B------:R1:W2:Y:S03]  /*134f0*/  SYNCS.PHASECHK.TRANS64.TRYWAIT P0, [R3+URZ+0x20830], R0 ;  /* 0x02083000030075a7 */ /* 0x0002a6000800017f */
[----:B--2---:R-:W-:Y:S05]  /*13500*/  @!P0 NANOSLEEP.SYNCS 0x989680 ;  /* 0x009896800000895d */ /* 0x004fea0003900000 */
[----:B------:R-:W2:Y:S02]  /*13510*/  @!P0 SYNCS.PHASECHK.TRANS64 P0, [R3+URZ+0x20830], R0 ;  /* 0x02083000030085a7 */ /* 0x000ea4000800007f */
[----:B--2---:R-:W-:Y:S05]  /*13520*/  @!P0 BRA `(.L_x_962) ;  /* 0xfffffffc00ec8947 */ /* 0x004fea000383ffff */
[----:B------:R-:W-:Y:S05]  /*13530*/  BRA `(.L_x_961) ;  /* 0xfffffee400fc7947 */ /* 0x000fea000383ffff */
.L_x_978:
[----:B-1----:R-:W-:-:S04]  /*13540*/  IMAD.U32 R13, RZ, RZ, UR6 ;  /* 0x00000006ff0d7e24 */ /* 0x002fc8000f8e00ff */
[----:B------:R1:W2:Y:S03]  /*13550*/  SYNCS.PHASECHK.TRANS64.TRYWAIT P0, [R13+URZ+0x20830], R10 ;  /* 0x0208300a0d0075a7 */ /* 0x0002a6000800017f */
[----:B--2---:R-:W-:Y:S05]  /*13560*/  @!P0 NANOSLEEP.SYNCS 0x989680 ;  /* 0x009896800000895d */ /* 0x004fea0003900000 */
[----:B------:R-:W2:Y:S02]  /*13570*/  @!P0 SYNCS.PHASECHK.TRANS64 P0, [R13+URZ+0x20830], R10 ;  /* 0x0208300a0d0085a7 */ /* 0x000ea4000800007f */
[----:B--2---:R-:W-:Y:S05]  /*13580*/  @!P0 BRA `(.L_x_978) ;  /* 0xfffffffc00ec8947 */ /* 0x004fea000383ffff */
[----:B------:R-:W-:Y:S05]  /*13590*/  BRA `(.L_x_975) ;  /* 0xffffff1000a07947 */ /* 0x000fea000383ffff */
.L_x_982:
[----:B-1----:R-:W-:-:S04]  /*135a0*/  IMAD.U32 R13, RZ, RZ, UR6 ;  /* 0x00000006ff0d7e24 */ /* 0x002fc8000f8e00ff */
[----:B------:R1:W2:Y:S03]  /*135b0*/  SYNCS.PHASECHK.TRANS64.TRYWAIT P0, [R13+URZ+0x20850], R10 ;  /* 0x0208500a0d0075a7 */ /* 0x0002a6000800017f */
[----:B--2---:R-:W-:Y:S05]  /*135c0*/  @!P0 NANOSLEEP.SYNCS 0x989680 ;  /* 0x009896800000895d */ /* 0x004fea0003900000 */
[----:B------:R-:W2:Y:S02]  /*135d0*/  @!P0 SYNCS.PHASECHK.TRANS64 P0, [R13+URZ+0x20850], R10 ;  /* 0x0208500a0d0085a7 */ /* 0x000ea4000800007f */
[----:B--2---:R-:W-:Y:S05]  /*135e0*/  @!P0 BRA `(.L_x_982) ;  /* 0xfffffffc00ec8947 */ /* 0x004fea000383ffff */
[----:B------:R-:W-:Y:S05]  /*135f0*/  BRA `(.L_x_979) ;  /* 0xffffff1400687947 */ /* 0x000fea000383ffff */
.L_x_1000:
[----:B-1----:R-:W-:-:S04]  /*13600*/  IMAD.U32 R14, RZ, RZ, UR6 ;  /* 0x00000006ff0e7e24 */ /* 0x002fc8000f8e00ff */
[----:B------:R1:W2:Y:S03]  /*13610*/  SYNCS.PHASECHK.TRANS64.TRYWAIT P1, [R14+URZ+0x20830], R9 ;  /* 0x020830090e0075a7 */ /* 0x0002a6000802017f */
[----:B--2---:R-:W-:Y:S05]  /*13620*/  @!P1 NANOSLEEP.SYNCS 0x989680 ;  /* 0x009896800000995d */ /* 0x004fea0003900000 */
[----:B------:R-:W2:Y:S02]  /*13630*/  @!P1 SYNCS.PHASECHK.TRANS64 P1, [R14+URZ+0x20830], R9 ;  /* 0x020830090e0095a7 */ /* 0x000ea4000802007f */
[----:B--2---:R-:W-:Y:S05]  /*13640*/  @!P1 BRA `(.L_x_1000) ;  /* 0xfffffffc00ec9947 */ /* 0x004fea000383ffff */
[----:B------:R-:W-:Y:S05]  /*13650*/  BRA `(.L_x_997) ;  /* 0xffffff3800247947 */ /* 0x000fea000383ffff */
.L_x_1004:
[----:B-1----:R-:W-:-:S04]  /*13660*/  IMAD.U32 R14, RZ, RZ, UR6 ;  /* 0x00000006ff0e7e24 */ /* 0x002fc8000f8e00ff */
[----:B------:R1:W2:Y:S03]  /*13670*/  SYNCS.PHASECHK.TRANS64.TRYWAIT P0, [R14+URZ+0x20850], R9 ;  /* 0x020850090e0075a7 */ /* 0x0002a6000800017f */
[----:B--2---:R-:W-:Y:S05]  /*13680*/  @!P0 NANOSLEEP.SYNCS 0x989680 ;  /* 0x009896800000895d */ /* 0x004fea0003900000 */
[----:B------:R-:W2:Y:S02]  /*13690*/  @!P0 SYNCS.PHASECHK.TRANS64 P0, [R14+URZ+0x20850], R9 ;  /* 0x020850090e0085a7 */ /* 0x000ea4000800007f */
[----:B--2---:R-:W-:Y:S05]  /*136a0*/  @!P0 BRA `(.L_x_1004) ;  /* 0xfffffffc00ec8947 */ /* 0x004fea000383ffff */
[----:B------:R-:W-:Y:S05]  /*136b0*/  BRA `(.L_x_1001) ;  /* 0xffffff3800f87947 */ /* 0x000fea000383ffff */
.L_x_1011:
[----:B-1----:R-:W-:-:S04]  /*136c0*/  IMAD.U32 R14, RZ, RZ, UR6 ;  /* 0x00000006ff0e7e24 */ /* 0x002fc8000f8e00ff */
[----:B------:R1:W2:Y:S03]  /*136d0*/  SYNCS.PHASECHK.TRANS64.TRYWAIT P1, [R14+URZ+0x20830], R9 ;  /* 0x020830090e0075a7 */ /* 0x0002a6000802017f */
[----:B--2---:R-:W-:Y:S05]  /*136e0*/  @!P1 NANOSLEEP.SYNCS 0x989680 ;  /* 0x009896800000995d */ /* 0x004fea0003900000 */
[----:B------:R-:W2:Y:S02]  /*136f0*/  @!P1 SYNCS.PHASECHK.TRANS64 P1, [R14+URZ+0x20830], R9 ;  /* 0x020830090e0095a7 */ /* 0x000ea4000802007f */
[----:B--2---:R-:W-:Y:S05]  /*13700*/  @!P1 BRA `(.L_x_1011) ;  /* 0xfffffffc00ec9947 */ /* 0x004fea000383ffff */
[----:B------:R-:W-:Y:S05]  /*13710*/  BRA `(.L_x_1008) ;  /* 0xffffff5000687947 */ /* 0x000fea000383ffff */
.L_x_1015:
[----:B-1----:R-:W-:-:S04]  /*13720*/  IMAD.U32 R14, RZ, RZ, UR6 ;  /* 0x00000006ff0e7e24 */ /* 0x002fc8000f8e00ff */
[----:B------:R1:W2:Y:S03]  /*13730*/  SYNCS.PHASECHK.TRANS64.TRYWAIT P0, [R14+URZ+0x20850], R9 ;  /* 0x020850090e0075a7 */ /* 0x0002a6000800017f */
[----:B--2---:R-:W-:Y:S05]  /*13740*/  @!P0 NANOSLEEP.SYNCS 0x989680 ;  /* 0x009896800000895d */ /* 0x004fea0003900000 */
[----:B------:R-:W2:Y:S02]  /*13750*/  @!P0 SYNCS.PHASECHK.TRANS64 P0, [R14+URZ+0x20850], R9 ;  /* 0x020850090e0085a7 */ /* 0x000ea4000800007f */
[----:B--2---:R-:W-:Y:S05]  /*13760*/  @!P0 BRA `(.L_x_1015) ;  /* 0xfffffffc00ec8947 */ /* 0x004fea000383ffff */
[----:B------:R-:W-:Y:S05]  /*13770*/  BRA `(.L_x_1012) ;  /* 0xffffff54002c7947 */ /* 0x000fea000383ffff */
.L_x_1029:
[----:B-1----:R-:W-:-:S04]  /*13780*/  IMAD.U32 R5, RZ, RZ, UR14 ;  /* 0x0000000eff057e24 */ /* 0x002fc8000f8e00ff */
[----:B------:R1:W2:Y:S03]  /*13790*/  SYNCS.PHASECHK.TRANS64.TRYWAIT P0, [R5+URZ+0x20850], R4 ;  /* 0x02085004050075a7 */ /* 0x0002a6000800017f */
[----:B--2---:R-:W-:Y:S05]  /*137a0*/  @!P0 NANOSLEEP.SYNCS 0x989680 ;  /* 0x009896800000895d */ /* 0x004fea0003900000 */
[----:B------:R-:W2:Y:S02]  /*137b0*/  @!P0 SYNCS.PHASECHK.TRANS64 P0, [R5+URZ+0x20850], R4 ;  /* 0x02085004050085a7 */ /* 0x000ea4000800007f */
[----:B--2---:R-:W-:Y:S05]  /*137c0*/  @!P0 BRA `(.L_x_1029) ;  /* 0xfffffffc00ec8947 */ /* 0x004fea000383ffff */
[----:B------:R-:W-:Y:S05]  /*137d0*/  BRA `(.L_x_1028) ;  /* 0xffffff7000fc7947 */ /* 0x000fea000383ffff */
.L_x_1048:
[----:B------:R-:W-:Y:S02]  /*137e0*/  IMAD.MOV.U32 R13, RZ, RZ, R6 ;  /* 0x000000ffff0d7224 */ /* 0x000fe400078e0006 */
[----:B------:R-:W-:Y:S02]  /*137f0*/  IMAD.MOV.U32 R12, RZ, RZ, RZ ;  /* 0x000000ffff0c7224 */ /* 0x000fe400078e00ff */
[----:B------:R-:W-:Y:S02]  /*13800*/  IMAD.MOV.U32 R11, RZ, RZ, 0x1f ;  /* 0x0000001fff0b7424 */ /* 0x000fe400078e00ff */
[----:B------:R-:W-:-:S07]  /*13810*/  IMAD.MOV.U32 R15, RZ, RZ, -0x1 ;  /* 0xffffffffff0f7424 */ /* 0x000fce00078e00ff */
[----:B0-----:R-:W-:Y:S05]  /*13820*/  WARPSYNC.COLLECTIVE R15, `(.L_x_1100) ;  /* 0x000000000f087348 */ /* 0x001fea0003c00000 */
[----:B------:R1:W2:Y:S02]  /*13830*/  SHFL.IDX P6, R14, R13, R12, R11 ;  /* 0x0000000c0d0e7389 */ /* 0x0002a400000c000b */
[----:B012---:R-:W-:Y:S01]  /*13840*/  ENDCOLLECTIVE ;  /* 0x000000000000791b */ /* 0x007fe20003800000 */
.L_x_1100:
[----:B------:R-:W-:Y:S05]  /*13850*/  BRA `(.L_x_1101) ;  /* 0xffffffcc00e87947 */ /* 0x000fea000383ffff */
.L_x_1050:
[----:B------:R-:W-:Y:S01]  /*13860*/  BSSY B0, `(.L_x_1102) ;  /* 0x0000006000007945 */ /* 0x000fe20003800000 */
[----:B------:R-:W-:-:S07]  /*13870*/  IMAD.MOV.U32 R15, RZ, RZ, -0x1 ;  /* 0xffffffffff0f7424 */ /* 0x000fce00078e00ff */
[----:B01----:R-:W-:Y:S05]  /*13880*/  WARPSYNC.COLLECTIVE R15, `(.L_x_1103) ;  /* 0x000000000f0c7348 */ /* 0x003fea0003c00000 */
[----:B------:R-:W-:Y:S02]  /*13890*/  ELECT P6, UR62, PT ;  /* 0x00000000003e782f */ /* 0x000fe400038c0000 */
[----:B------:R-:W-:Y:S01]  /*138a0*/  MOV R14, UR62 ;  /* 0x0000003e000e7c02 */ /* 0x000fe20008000f00 */
[----:B01----:R-:W-:Y:S10]  /*138b0*/  ENDCOLLECTIVE ;  /* 0x000000000000791b */ /* 0x003ff40003800000 */
.L_x_1103:
[----:B------:R-:W-:Y:S05]  /*138c0*/  BSYNC B0 ;  /* 0x0000000000007941 */ /* 0x000fea0003800000 */
.L_x_1102:
[----:B------:R-:W-:Y:S05]  /*138d0*/  BRA `(.L_x_1104) ;  /* 0xffffffcc00ec7947 */ /* 0x000fea000383ffff */
.L_x_1052:
[----:B--2---:R2:W3:Y:S02]  /*138e0*/  SYNCS.PHASECHK.TRANS64.TRYWAIT P0, [R19+URZ+0x20880], R2 ;  /* 0x02088002130075a7 */ /* 0x0044e4000800017f */
[----:B---3--:R-:W-:Y:S05]  /*138f0*/  @!P0 NANOSLEEP.SYNCS 0x989680 ;  /* 0x009896800000895d */ /* 0x008fea0003900000 */
[----:B------:R-:W3:Y:S02]  /*13900*/  @!P0 SYNCS.PHASECHK.TRANS64 P0, [R19+URZ+0x20880], R2 ;  /* 0x02088002130085a7 */ /* 0x000ee4000800007f */
[----:B---3--:R-:W-:Y:S05]  /*13910*/  @!P0 BRA `(.L_x_1052) ;  /* 0xfffffffc00f08947 */ /* 0x008fea000383ffff */
[----:B------:R-:W-:Y:S05]  /*13920*/  BRA `(.L_x_1105) ;  /* 0xffffffd0003c7947 */ /* 0x000fea000383ffff */
.L_x_1054:
[----:B---3--:R3:W4:Y:S02]  /*13930*/  SYNCS.PHASECHK.TRANS64.TRYWAIT P0, [R19+URZ+0x20840], R2 ;  /* 0x02084002130075a7 */ /* 0x008724000800017f */
[----:B----4-:R-:W-:Y:S05]  /*13940*/  @!P0 NANOSLEEP.SYNCS 0x989680 ;  /* 0x009896800000895d */ /* 0x010fea0003900000 */
[----:B------:R-:W4:Y:S02]  /*13950*/  @!P0 SYNCS.PHASECHK.TRANS64 P0, [R19+URZ+0x20840], R2 ;  /* 0x02084002130085a7 */ /* 0x000f24000800007f */
[----:B----4-:R-:W-:Y:S05]  /*13960*/  @!P0 BRA `(.L_x_1054) ;  /* 0xfffffffc00f08947 */ /* 0x010fea000383ffff */
[----:B------:R-:W-:Y:S05]  /*13970*/  BRA `(.L_x_1106) ;  /* 0xffffffd000987947 */ /* 0x000fea000383ffff */
.L_x_1057:
[----:B------:R-:W-:Y:S01]  /*13980*/  IMAD.MOV.U32 R13, RZ, RZ, R5 ;  /* 0x000000ffff0d7224 */ /* 0x000fe200078e0005 */
[----:B------:R-:W-:Y:S01]  /*13990*/  LEA.HI R2, R9, UR40, RZ, 0x1d ;  /* 0x0000002809027c11 */ /* 0x000fe2000f8fe8ff */
[----:B------:R-:W-:Y:S02]  /*139a0*/  IMAD.MOV.U32 R12, RZ, RZ, RZ ;  /* 0x000000ffff0c7224 */ /* 0x000fe400078e00ff */
[----:B------:R-:W-:Y:S02]  /*139b0*/  IMAD.MOV.U32 R11, RZ, RZ, 0x181f ;  /* 0x0000181fff0b7424 */ /* 0x000fe400078e00ff */
[----:B------:R-:W-:-:S07]  /*139c0*/  IMAD.MOV.U32 R15, RZ, RZ, -0x1 ;  /* 0xffffffffff0f7424 */ /* 0x000fce00078e00ff */
[----:B------:R-:W-:Y:S05]  /*139d0*/  WARPSYNC.COLLECTIVE R15, `(.L_x_1107) ;  /* 0x000000000f087348 */ /* 0x000fea0003c00000 */
[----:B------:R0:W1:Y:S02]  /*139e0*/  SHFL.IDX P6, R14, R13, R12, R11 ;  /* 0x0000000c0d0e7389 */ /* 0x00006400000c000b */
[----:B01----:R-:W-:Y:S01]  /*139f0*/  ENDCOLLECTIVE ;  /* 0x000000000000791b */ /* 0x003fe20003800000 */
.L_x_1107:
[----:B------:R-:W-:Y:S02]  /*13a00*/  IMAD.MOV.U32 R13, RZ, RZ, R0 ;  /* 0x000000ffff0d7224 */ /* 0x000fe400078e0000 */
[----:B------:R-:W-:-:S07]  /*13a10*/  IMAD.MOV.U32 R6, RZ, RZ, R14 ;  /* 0x000000ffff067224 */ /* 0x000fce00078e000e */
[----:B------:R-:W-:Y:S05]  /*13a20*/  WARPSYNC.COLLECTIVE R15, `(.L_x_1108) ;  /* 0x000000000f087348 */ /* 0x000fea0003c00000 */
[----:B------:R0:W1:Y:S02]  /*13a30*/  SHFL.IDX P6, R14, R13, R12, R11 ;  /* 0x0000000c0d0e7389 */ /* 0x00006400000c000b */
[----:B01----:R-:W-:Y:S01]  /*13a40*/  ENDCOLLECTIVE ;  /* 0x000000000000791b */ /* 0x003fe20003800000 */
.L_x_1108:
        /* <DEDUP_REMOVED lines=10> */
.L_x_1109:
        /* <DEDUP_REMOVED lines=17> */
.L_x_1110:
[----:B------:R-:W-:Y:S02]  /*13c00*/  @!P2 VIADD R8, R4, UR39 ;  /* 0x000000270408ac36 */ /* 0x000fe40008000000 */
[----:B------:R-:W-:Y:S02]  /*13c10*/  IMAD.MOV.U32 R13, RZ, RZ, R5 ;  /* 0x000000ffff0d7224 */ /* 0x000fe400078e0005 */
[----:B------:R-:W-:Y:S02]  /*13c20*/  IMAD.MOV.U32 R12, RZ, RZ, 0x2 ;  /* 0x00000002ff0c7424 */ /* 0x000fe400078e00ff */
[----:B------:R-:W-:-:S07]  /*13c30*/  IMAD.MOV.U32 R7, RZ, RZ, R14 ;  /* 0x000000ffff077224 */ /* 0x000fce00078e000e */
[----:B------:R-:W-:Y:S05]  /*13c40*/  WARPSYNC.COLLECTIVE R15, `(.L_x_1111) ;  /* 0x000000000f087348 */ /* 0x000fea0003c00000 */
[----:B------:R0:W1:Y:S02]  /*13c50*/  SHFL.IDX P6, R14, R13, R12, R11 ;  /* 0x0000000c0d0e7389 */ /* 0x00006400000c000b */
[----:B01----:R-:W-:Y:S01]  /*13c60*/  ENDCOLLECTIVE ;  /* 0x000000000000791b */ /* 0x003fe20003800000 */
.L_x_1111:
        /* <DEDUP_REMOVED lines=17> */
.L_x_1112:
[----:B------:R-:W-:Y:S02]  /*13d80*/  @!P2 VIADD R8, R4, UR39 ;  /* 0x000000270408ac36 */ /* 0x000fe40008000000 */
[----:B------:R-:W-:Y:S02]  /*13d90*/  IMAD.MOV.U32 R13, RZ, RZ, R5 ;  /* 0x000000ffff0d7224 */ /* 0x000fe400078e0005 */
[----:B------:R-:W-:Y:S02]  /*13da0*/  IMAD.MOV.U32 R12, RZ, RZ, 0x3 ;  /* 0x00000003ff0c7424 */ /* 0x000fe400078e00ff */
[----:B------:R-:W-:-:S07]  /*13db0*/  IMAD.MOV.U32 R7, RZ, RZ, R14 ;  /* 0x000000ffff077224 */ /* 0x000fce00078e000e */
[----:B------:R-:W-:Y:S05]  /*13dc0*/  WARPSYNC.COLLECTIVE R15, `(.L_x_1113) ;  /* 0x000000000f087348 */ /* 0x000fea0003c00000 */
[----:B------:R0:W1:Y:S02]  /*13dd0*/  SHFL.IDX P6, R14, R13, R12, R11 ;  /* 0x0000000c0d0e7389 */ /* 0x00006400000c000b */
[----:B01----:R-:W-:Y:S01]  /*13de0*/  ENDCOLLECTIVE ;  /* 0x000000000000791b */ /* 0x003fe20003800000 */
.L_x_1113:
        /* <DEDUP_REMOVED lines=17> */
.L_x_1114:
[----:B------:R-:W-:Y:S02]  /*13f00*/  @!P2 VIADD R8, R4, UR39 ;  /* 0x000000270408ac36 */ /* 0x000fe40008000000 */
[----:B------:R-:W-:Y:S02]  /*13f10*/  IMAD.MOV.U32 R13, RZ, RZ, R5 ;  /* 0x000000ffff0d7224 */ /* 0x000fe400078e0005 */
[----:B------:R-:W-:Y:S02]  /*13f20*/  IMAD.MOV.U32 R12, RZ, RZ, 0x4 ;  /* 0x00000004ff0c7424 */ /* 0x000fe400078e00ff */
[----:B------:R-:W-:-:S07]  /*13f30*/  IMAD.MOV.U32 R7, RZ, RZ, R14 ;  /* 0x000000ffff077224 */ /* 0x000fce00078e000e */
[----:B------:R-:W-:Y:S05]  /*13f40*/  WARPSYNC.COLLECTIVE R15, `(.L_x_1115) ;  /* 0x000000000f087348 */ /* 0x000fea0003c00000 */
[----:B------:R0:W1:Y:S02]  /*13f50*/  SHFL.IDX P6, R14, R13, R12, R11 ;  /* 0x0000000c0d0e7389 */ /* 0x00006400000c000b */
[----:B01----:R-:W-:Y:S01]  /*13f60*/  ENDCOLLECTIVE ;  /* 0x000000000000791b */ /* 0x003fe20003800000 */
.L_x_1115:
        /* <DEDUP_REMOVED lines=17> */
.L_x_1116:
[----:B------:R-:W-:Y:S02]  /*14080*/  @!P2 VIADD R8, R4, UR39 ;  /* 0x000000270408ac36 */ /* 0x000fe40008000000 */
[----:B------:R-:W-:Y:S02]  /*14090*/  IMAD.MOV.U32 R13, RZ, RZ, R5 ;  /* 0x000000ffff0d7224 */ /* 0x000fe400078e0005 */
[----:B------:R-:W-:Y:S02]  /*140a0*/  IMAD.MOV.U32 R12, RZ, RZ, 0x5 ;  /* 0x00000005ff0c7424 */ /* 0x000fe400078e00ff */
[----:B------:R-:W-:-:S07]  /*140b0*/  IMAD.MOV.U32 R7, RZ, RZ, R14 ;  /* 0x000000ffff077224 */ /* 0x000fce00078e000e */
[----:B------:R-:W-:Y:S05]  /*140c0*/  WARPSYNC.COLLECTIVE R15, `(.L_x_1117) ;  /* 0x000000000f087348 */ /* 0x000fea0003c00000 */
[----:B------:R0:W1:Y:S02]  /*140d0*/  SHFL.IDX P6, R14, R13, R12, R11 ;  /* 0x0000000c0d0e7389 */ /* 0x00006400000c000b */
[----:B01----:R-:W-:Y:S01]  /*140e0*/  ENDCOLLECTIVE ;  /* 0x000000000000791b */ /* 0x003fe20003800000 */
.L_x_1117:
        /* <DEDUP_REMOVED lines=17> */
.L_x_1118:
[----:B------:R-:W-:Y:S02]  /*14200*/  @!P2 VIADD R8, R4, UR39 ;  /* 0x000000270408ac36 */ /* 0x000fe40008000000 */
[----:B------:R-:W-:Y:S02]  /*14210*/  IMAD.MOV.U32 R13, RZ, RZ, R5 ;  /* 0x000000ffff0d7224 */ /* 0x000fe400078e0005 */
[----:B------:R-:W-:Y:S02]  /*14220*/  IMAD.MOV.U32 R12, RZ, RZ, 0x6 ;  /* 0x00000006ff0c7424 */ /* 0x000fe400078e00ff */
[----:B------:R-:W-:-:S07]  /*14230*/  IMAD.MOV.U32 R7, RZ, RZ, R14 ;  /* 0x000000ffff077224 */ /* 0x000fce00078e000e */
[----:B------:R-:W-:Y:S05]  /*14240*/  WARPSYNC.COLLECTIVE R15, `(.L_x_1119) ;  /* 0x000000000f087348 */ /* 0x000fea0003c00000 */
[----:B------:R0:W1:Y:S02]  /*14250*/  SHFL.IDX P6, R14, R13, R12, R11 ;  /* 0x0000000c0d0e7389 */ /* 0x00006400000c000b */
[----:B01----:R-:W-:Y:S01]  /*14260*/  ENDCOLLECTIVE ;  /* 0x000000000000791b */ /* 0x003fe20003800000 */
.L_x_1119:
        /* <DEDUP_REMOVED lines=15> */
.L_x_1120:
        /* <DEDUP_REMOVED lines=9> */
.L_x_1121:
        /* <DEDUP_REMOVED lines=10> */
[----:B------:R0:W-:Y:S04]  /*14490*/  @!P2 LDGSTS.E.BYPASS.LTC128B.128 [R8+0x13400], desc[UR44][R6.64], !P1 ;  /* 0x134000000608afae */ /* 0x0001e8000c901d6c */
[----:B------:R0:W-:Y:S02]  /*144a0*/  @!P2 LDGSTS.E.BYPASS.LTC128B.128 [R8+0x17400], desc[UR44][R6.64+0x80], !P0 ;  /* 0x174000800608afae */ /* 0x0001e4000c101d6c */
[----:B0-----:R-:W-:Y:S05]  /*144b0*/  WARPSYNC.COLLECTIVE R15, `(.L_x_1122) ;  /* 0x000000000f087348 */ /* 0x001fea0003c00000 */
[----:B------:R1:W2:Y:S02]  /*144c0*/  SHFL.IDX P6, R14, R13, R12, R11 ;  /* 0x0000000c0d0e7389 */ /* 0x0002a400000c000b */
[----:B012---:R-:W-:Y:S01]  /*144d0*/  ENDCOLLECTIVE ;  /* 0x000000000000791b */ /* 0x007fe20003800000 */
.L_x_1122:
[----:B------:R-:W-:Y:S05]  /*144e0*/  BRA `(.L_x_1123) ;  /* 0xffffffd000bc7947 */ /* 0x000fea000383ffff */
.L_x_1060:
[----:B--2---:R2:W3:Y:S02]  /*144f0*/  SYNCS.PHASECHK.TRANS64.TRYWAIT P0, [R19+URZ+0x20820], R0 ;  /* 0x02082000130075a7 */ /* 0x0044e4000800017f */
[----:B---3--:R-:W-:Y:S05]  /*14500*/  @!P0 NANOSLEEP.SYNCS 0x989680 ;  /* 0x009896800000895d */ /* 0x008fea0003900000 */
[----:B------:R-:W3:Y:S02]  /*14510*/  @!P0 SYNCS.PHASECHK.TRANS64 P0, [R19+URZ+0x20820], R0 ;  /* 0x02082000130085a7 */ /* 0x000ee4000800007f */
[----:B---3--:R-:W-:Y:S05]  /*14520*/  @!P0 BRA `(.L_x_1060) ;  /* 0xfffffffc00f08947 */ /* 0x008fea000383ffff */
[----:B------:R-:W-:Y:S05]  /*14530*/  BRA `(.L_x_1124) ;  /* 0xffffffd400007947 */ /* 0x000fea000383ffff */
.L_x_1065:
[----:B-1----:R1:W2:Y:S02]  /*14540*/  SYNCS.PHASECHK.TRANS64.TRYWAIT P0, [R7+URZ+0x20880], R5 ;  /* 0x02088005070075a7 */ /* 0x0022a4000800017f */
[----:B--2---:R-:W-:Y:S05]  /*14550*/  @!P0 NANOSLEEP.SYNCS 0x989680 ;  /* 0x009896800000895d */ /* 0x004fea0003900000 */
[----:B------:R-:W2:Y:S02]  /*14560*/  @!P0 SYNCS.PHASECHK.TRANS64 P0, [R7+URZ+0x20880], R5 ;  /* 0x02088005070085a7 */ /* 0x000ea4000800007f */
[----:B--2---:R-:W-:Y:S05]  /*14570*/  @!P0 BRA `(.L_x_1065) ;  /* 0xfffffffc00f08947 */ /* 0x004fea000383ffff */
[----:B------:R-:W-:Y:S05]  /*14580*/  BRA `(.L_x_1125) ;  /* 0xffffffd400bc7947 */ /* 0x000fea000383ffff */
.L_x_1070:
[----:B--2---:R2:W3:Y:S02]  /*14590*/  SYNCS.PHASECHK.TRANS64.TRYWAIT P0, [R7+URZ+0x20840], R5 ;  /* 0x02084005070075a7 */ /* 0x0044e4000800017f */
[----:B---3--:R-:W-:Y:S05]  /*145a0*/  @!P0 NANOSLEEP.SYNCS 0x989680 ;  /* 0x009896800000895d */ /* 0x008fea0003900000 */
[----:B------:R-:W3:Y:S02]  /*145b0*/  @!P0 SYNCS.PHASECHK.TRANS64 P0, [R7+URZ+0x20840], R5 ;  /* 0x02084005070085a7 */ /* 0x000ee4000800007f */
[----:B---3--:R-:W-:Y:S05]  /*145c0*/  @!P0 BRA `(.L_x_1070) ;  /* 0xfffffffc00f08947 */ /* 0x008fea000383ffff */
[----:B------:R-:W-:Y:S05]  /*145d0*/  BRA `(.L_x_1126) ;  /* 0xffffffd800687947 */ /* 0x000fea000383ffff */
.L_x_1076:
[----:B-1----:R1:W2:Y:S02]  /*145e0*/  SYNCS.PHASECHK.TRANS64.TRYWAIT P0, [R18+URZ+0x20870], R4 ;  /* 0x02087004120075a7 */ /* 0x0022a4000800017f */
[----:B--2---:R-:W-:Y:S05]  /*145f0*/  @!P0 NANOSLEEP.SYNCS 0x989680 ;  /* 0x009896800000895d */ /* 0x004fea0003900000 */
[----:B------:R-:W2:Y:S02]  /*14600*/  @!P0 SYNCS.PHASECHK.TRANS64 P0, [R18+URZ+0x20870], R4 ;  /* 0x02087004120085a7 */ /* 0x000ea4000800007f */
[----:B--2---:R-:W-:Y:S05]  /*14610*/  @!P0 BRA `(.L_x_1076) ;  /* 0xfffffffc00f08947 */ /* 0x004fea000383ffff */
[----:B------:R-:W-:Y:S05]  /*14620*/  BRA `(.L_x_1127) ;  /* 0xffffffdc003c7947 */ /* 0x000fea000383ffff */
.L_x_1078:
[----:B-1----:R1:W2:Y:S02]  /*14630*/  SYNCS.PHASECHK.TRANS64.TRYWAIT P0, [R18+URZ+0x20860], R4 ;  /* 0x02086004120075a7 */ /* 0x0022a4000800017f */
[----:B--2---:R-:W-:Y:S05]  /*14640*/  @!P0 NANOSLEEP.SYNCS 0x989680 ;  /* 0x009896800000895d */ /* 0x004fea0003900000 */
[----:B------:R-:W2:Y:S02]  /*14650*/  @!P0 SYNCS.PHASECHK.TRANS64 P0, [R18+URZ+0x20860], R4 ;  /* 0x02086004120085a7 */ /* 0x000ea4000800007f */
[----:B--2---:R-:W-:Y:S05]  /*14660*/  @!P0 BRA `(.L_x_1078) ;  /* 0xfffffffc00f08947 */ /* 0x004fea000383ffff */
[----:B------:R-:W-:Y:S05]  /*14670*/  BRA `(.L_x_1128) ;  /* 0xffffffdc00407947 */ /* 0x000fea000383ffff */
.L_x_1084:
[----:B-1----:R1:W2:Y:S02]  /*14680*/  SYNCS.PHASECHK.TRANS64.TRYWAIT P0, [R3+URZ+0x20870], R0 ;  /* 0x02087000030075a7 */ /* 0x0022a4000800017f */
[----:B--2---:R-:W-:Y:S05]  /*14690*/  @!P0 NANOSLEEP.SYNCS 0x989680 ;  /* 0x009896800000895d */ /* 0x004fea0003900000 */
[----:B------:R-:W2:Y:S02]  /*146a0*/  @!P0 SYNCS.PHASECHK.TRANS64 P0, [R3+URZ+0x20870], R0 ;  /* 0x02087000030085a7 */ /* 0x000ea4000800007f */
[----:B--2---:R-:W-:Y:S05]  /*146b0*/  @!P0 BRA `(.L_x_1084) ;  /* 0xfffffffc00f08947 */ /* 0x004fea000383ffff */
[----:B------:R-:W-:Y:S05]  /*146c0*/  BRA `(.L_x_1129) ;  /* 0xffffffe000e47947 */ /* 0x000fea000383ffff */
.L_x_1086:
[----:B-1----:R1:W2:Y:S02]  /*146d0*/  SYNCS.PHASECHK.TRANS64.TRYWAIT P0, [R3+URZ+0x20860], R0 ;  /* 0x02086000030075a7 */ /* 0x0022a4000800017f */
[----:B--2---:R-:W-:Y:S05]  /*146e0*/  @!P0 NANOSLEEP.SYNCS 0x989680 ;  /* 0x009896800000895d */ /* 0x004fea0003900000 */
[----:B------:R-:W2:Y:S02]  /*146f0*/  @!P0 SYNCS.PHASECHK.TRANS64 P0, [R3+URZ+0x20860], R0 ;  /* 0x02086000030085a7 */ /* 0x000ea4000800007f */
[----:B--2---:R-:W-:Y:S05]  /*14700*/  @!P0 BRA `(.L_x_1086) ;  /* 0xfffffffc00f08947 */ /* 0x004fea000383ffff */
[----:B------:R-:W-:Y:S05]  /*14710*/  BRA `(.L_x_1130) ;  /* 0xffffffe000f47947 */ /* 0x000fea000383ffff */
.L_x_1088:
[----:B0-----:R0:W1:Y:S02]  /*14720*/  SYNCS.PHASECHK.TRANS64.TRYWAIT P0, [R9+URZ+0x20820], R2 ;  /* 0x02082002090075a7 */ /* 0x001064000800017f */
[----:B-1----:R-:W-:Y:S05]  /*14730*/  @!P0 NANOSLEEP.SYNCS 0x989680 ;  /* 0x009896800000895d */ /* 0x002fea0003900000 */
[----:B------:R-:W1:Y:S02]  /*14740*/  @!P0 SYNCS.PHASECHK.TRANS64 P0, [R9+URZ+0x20820], R2 ;  /* 0x02082002090085a7 */ /* 0x000e64000800007f */
[----:B-1----:R-:W-:Y:S05]  /*14750*/  @!P0 BRA `(.L_x_1088) ;  /* 0xfffffffc00f08947 */ /* 0x002fea000383ffff */
[----:B------:R-:W-:Y:S05]  /*14760*/  BRA `(.L_x_1131) ;  /* 0xffffffe800887947 */ /* 0x000fea000383ffff */
.L_x_1090:
[----:B0-----:R0:W1:Y:S02]  /*14770*/  SYNCS.PHASECHK.TRANS64.TRYWAIT P1, [R5+URZ], R4 ;  /* 0x00000004050075a7 */ /* 0x001064000802017f */
[----:B-1----:R-:W-:Y:S05]  /*14780*/  @!P1 NANOSLEEP.SYNCS 0x989680 ;  /* 0x009896800000995d */ /* 0x002fea0003900000 */
[----:B------:R-:W1:Y:S02]  /*14790*/  @!P1 SYNCS.PHASECHK.TRANS64 P1, [R5+URZ], R4 ;  /* 0x00000004050095a7 */ /* 0x000e64000802007f */
[----:B-1----:R-:W-:Y:S05]  /*147a0*/  @!P1 BRA `(.L_x_1090) ;  /* 0xfffffffc00f09947 */ /* 0x002fea000383ffff */
[----:B------:R-:W-:Y:S05]  /*147b0*/  BRA `(.L_x_1132) ;  /* 0xffffffe800d87947 */ /* 0x000fea000383ffff */
.L_x_1091:
[----:B-1----:R1:W2:Y:S02]  /*147c0*/  SYNCS.PHASECHK.TRANS64.TRYWAIT P1, [R7+URZ], R2 ;  /* 0x00000002070075a7 */ /* 0x0022a4000802017f */
[----:B--2---:R-:W-:Y:S05]  /*147d0*/  @!P1 NANOSLEEP.SYNCS 0x989680 ;  /* 0x009896800000995d */ /* 0x004fea0003900000 */
[----:B------:R-:W2:Y:S02]  /*147e0*/  @!P1 SYNCS.PHASECHK.TRANS64 P1, [R7+URZ], R2 ;  /* 0x00000002070095a7 */ /* 0x000ea4000802007f */
[----:B--2---:R-:W-:Y:S05]  /*147f0*/  @!P1 BRA `(.L_x_1091) ;  /* 0xfffffffc00f09947 */ /* 0x004fea000383ffff */
[----:B------:R-:W-:Y:S05]  /*14800*/  BRA `(.L_x_1133) ;  /* 0xffffffe800cc7947 */ /* 0x000fea000383ffff */
.L_x_1093:
[----:B0-----:R0:W2:Y:S02]  /*14810*/  SYNCS.PHASECHK.TRANS64.TRYWAIT P1, [R5+URZ+0x20860], R4 ;  /* 0x02086004050075a7 */ /* 0x0010a4000802017f */
[----:B--2---:R-:W-:Y:S05]  /*14820*/  @!P1 NANOSLEEP.SYNCS 0x989680 ;  /* 0x009896800000995d */ /* 0x004fea0003900000 */
[----:B------:R-:W2:Y:S02]  /*14830*/  @!P1 SYNCS.PHASECHK.TRANS64 P1, [R5+URZ+0x20860], R4 ;  /* 0x02086004050095a7 */ /* 0x000ea4000802007f */
[----:B--2---:R-:W-:Y:S05]  /*14840*/  @!P1 BRA `(.L_x_1093) ;  /* 0xfffffffc00f09947 */ /* 0x004fea000383ffff */
[----:B------:R-:W-:Y:S05]  /*14850*/  BRA `(.L_x_1134) ;  /* 0xffffffe800cc7947 */ /* 0x000fea000383ffff */
.L_x_1095:
[----:B--2---:R2:W3:Y:S02]  /*14860*/  SYNCS.PHASECHK.TRANS64.TRYWAIT P1, [R3+URZ+0x20860], R2 ;  /* 0x02086002030075a7 */ /* 0x0044e4000802017f */
[----:B---3--:R-:W-:Y:S05]  /*14870*/  @!P1 NANOSLEEP.SYNCS 0x989680 ;  /* 0x009896800000995d */ /* 0x008fea0003900000 */
[----:B------:R-:W3:Y:S02]  /*14880*/  @!P1 SYNCS.PHASECHK.TRANS64 P1, [R3+URZ+0x20860], R2 ;  /* 0x02086002030095a7 */ /* 0x000ee4000802007f */
[----:B---3--:R-:W-:Y:S05]  /*14890*/  @!P1 BRA `(.L_x_1095) ;  /* 0xfffffffc00f09947 */ /* 0x008fea000383ffff */
[----:B------:R-:W-:Y:S05]  /*148a0*/  BRA `(.L_x_1135) ;  /* 0xffffffe800cc7947 */ /* 0x000fea000383ffff */
.L_x_1097:
[----:B---3--:R3:W4:Y:S02]  /*148b0*/  SYNCS.PHASECHK.TRANS64.TRYWAIT P0, [R5+URZ+0x20880], R4 ;  /* 0x02088004050075a7 */ /* 0x008724000800017f */
[----:B----4-:R-:W-:Y:S05]  /*148c0*/  @!P0 NANOSLEEP.SYNCS 0x989680 ;  /* 0x009896800000895d */ /* 0x010fea0003900000 */
[----:B------:R-:W4:Y:S02]  /*148d0*/  @!P0 SYNCS.PHASECHK.TRANS64 P0, [R5+URZ+0x20880], R4 ;  /* 0x02088004050085a7 */ /* 0x000f24000800007f */
[----:B----4-:R-:W-:Y:S05]  /*148e0*/  @!P0 BRA `(.L_x_1097) ;  /* 0xfffffffc00f08947 */ /* 0x010fea000383ffff */
[----:B------:R-:W-:Y:S05]  /*148f0*/  BRA `(.L_x_1098) ;  /* 0xffffffe800c87947 */ /* 0x000fea000383ffff */
.L_x_1136:
        /* <DEDUP_REMOVED lines=16> */
.L_x_13260:


//--------------------- .text._ZN7cutlass13device_kernelIN5flash11enable_sm90INS1_16FlashAttnFwdSm90INS1_25CollectiveMainloopFwdSm90ILi2EN4cute5tupleIJNS5_1CILi1EEES8_S8_EEENS6_IJNS7_ILi128EEENS7_ILi64EEENS7_ILi256EEEEEELi256ENS_12float_e4m3_tEfNS_4arch4Sm90ELb0ELb1ELb0ELb1ELb0ELb0ELb0ELb1ELb1ELb1ELb1ELb0EEENS1_21CollectiveEpilogueFwdINS6_IJSA_SC_SB_EEES9_NS_10bfloat16_tESG_Li256ELb1ELb1ELb1ELb1EEENS1_36VarlenDynamicPersistentTileSchedulerILi128ELi64ELi256ELi128ELb1ELb1ELb1ELb1ELb0ELb1EEEEEEEEEvNT_6ParamsE --------------------------
	.section	.text._ZN7cutlass13device_kernelIN5flash11enable_sm90INS1_16FlashAttnFwdSm90INS1_25CollectiveMainloopFwdSm90ILi2EN4cute5tupleIJNS5_1CILi1EEES8_S8_EEENS6_IJNS7_ILi128EEENS7_ILi64EEENS7_ILi256EEEEEELi256ENS_12float_e4m3_tEfNS_4arch4Sm90ELb0ELb1ELb0ELb1ELb0ELb0ELb0ELb1ELb1ELb1ELb1ELb0EEENS1_21CollectiveEpilogueFwdINS6_IJSA_SC_SB_EEES9_NS_10bfloat16_tESG_Li256ELb1ELb1ELb1ELb1EEENS1_36VarlenDynamicPersistentTileSchedulerILi128ELi64ELi256ELi128ELb1ELb1ELb1ELb1ELb0ELb1EEEEEEEEEvNT_6ParamsE,"ax",@progbits
	.align	128
.text._ZN7cutlass13device_kernelIN5flash11enable_sm90INS1_16FlashAttnFwdSm90INS1_25CollectiveMainloopFwdSm90ILi2EN4cute5tupleIJNS5_1CILi1EEES8_S8_EEENS6_IJNS7_ILi128EEENS7_ILi64EEENS7_ILi256EEEEEELi256ENS_12float_e4m3_tEfNS_4arch4Sm90ELb0ELb1ELb0ELb1ELb0ELb0ELb0ELb1ELb1ELb1ELb1ELb0EEENS1_21CollectiveEpilogueFwdINS6_IJSA_SC_SB_EEES9_NS_10bfloat16_tESG_Li256ELb1ELb1ELb1ELb1EEENS1_36VarlenDynamicPersistentTileSchedulerILi128ELi64ELi256ELi128ELb1ELb1ELb1ELb1ELb0ELb1EEEEEEEEEvNT_6ParamsE:
        .type           _ZN7cutlass13device_kernelIN5flash11enable_sm90INS1_16FlashAttnFwdSm90INS1_25CollectiveMainloopFwdSm90ILi2EN4cute5tupleIJNS5_1CILi1EEES8_S8_EEENS6_IJNS7_ILi128EEENS7_ILi64EEENS7_ILi256EEEEEELi256ENS_12float_e4m3_tEfNS_4arch4Sm90ELb0ELb1ELb0ELb1ELb0ELb0ELb0ELb1ELb1ELb1ELb1ELb0EEENS1_21CollectiveEpilogueFwdINS6_IJSA_SC_SB_EEES9_NS_10bfloat16_tESG_Li256ELb1ELb1ELb1ELb1EEENS1_36VarlenDynamicPersistentTileSchedulerILi128ELi64ELi256ELi128ELb1ELb1ELb1ELb1ELb0ELb1EEEEEEEEEvNT_6ParamsE,@function
        .size           _ZN7cutlass13device_kernelIN5flash11enable_sm90INS1_16FlashAttnFwdSm90INS1_25CollectiveMainloopFwdSm90ILi2EN4cute5tupleIJNS5_1CILi1EEES8_S8_EEENS6_IJNS7_ILi128EEENS7_ILi64EEENS7_ILi256EEEEEELi256ENS_12float_e4m3_tEfNS_4arch4Sm90ELb0ELb1ELb0ELb1ELb0ELb0ELb0ELb1ELb1ELb1ELb1ELb0EEENS1_21CollectiveEpilogueFwdINS6_IJSA_SC_SB_EEES9_NS_10bfloat16_tESG_Li256ELb1ELb1ELb1ELb1EEENS1_36VarlenDynamicPersistentTileSchedulerILi128ELi64ELi256ELi128ELb1ELb1ELb1ELb1ELb0ELb1EEEEEEEEEvNT_6ParamsE,(.L_x_13261 - _ZN7cutlass13device_kernelIN5flash11enable_sm90INS1_16FlashAttnFwdSm90INS1_25CollectiveMainloopFwdSm90ILi2EN4cute5tupleIJNS5_1CILi1EEES8_S8_EEENS6_IJNS7_ILi128EEENS7_ILi64EEENS7_ILi256EEEEEELi256ENS_12float_e4m3_tEfNS_4arch4Sm90ELb0ELb1ELb0ELb1ELb0ELb0ELb0ELb1ELb1ELb1ELb1ELb0EEENS1_21CollectiveEpilogueFwdINS6_IJSA_SC_SB_EEES9_NS_10bfloat16_tESG_Li256ELb1ELb1ELb1ELb1EEENS1_36VarlenDynamicPersistentTileSchedulerILi128ELi64ELi256ELi128ELb1ELb1ELb1ELb1ELb0ELb1EEEEEEEEEvNT_6ParamsE)
        .other          _ZN7cutlass13device_kernelIN5flash11enable_sm90INS1_16FlashAttnFwdSm90INS1_25CollectiveMainloopFwdSm90ILi2EN4cute5tupleIJNS5_1CILi1EEES8_S8_EEENS6_IJNS7_ILi128EEENS7_ILi64EEENS7_ILi256EEEEEELi256ENS_12float_e4m3_tEfNS_4arch4Sm90ELb0ELb1ELb0ELb1ELb0ELb0ELb0ELb1ELb1ELb1ELb1ELb0EEENS1_21CollectiveEpilogueFwdINS6_IJSA_SC_SB_EEES9_NS_10bfloat16_tESG_Li256ELb1ELb1ELb1ELb1EEENS1_36VarlenDynamicPersistentTileSchedulerILi128ELi64ELi256ELi128ELb1ELb1ELb1ELb1ELb0ELb1EEEEEEEEEvNT_6ParamsE,@"STO_CUDA_ENTRY STV_DEFAULT"
_ZN7cutlass13device_kernelIN5flash11enable_sm90INS1_16FlashAttnFwdSm90INS1_25CollectiveMainloopFwdSm90ILi2EN4cute5tupleIJNS5_1CILi1EEES8_S8_EEENS6_IJNS7_ILi128EEENS7_ILi64EEENS7_ILi256EEEEEELi256ENS_12float_e4m3_tEfNS_4arch4Sm90ELb0ELb1ELb0ELb1ELb0ELb0ELb0ELb1ELb1ELb1ELb1ELb0EEENS1_21CollectiveEpilogueFwdINS6_IJSA_SC_SB_EEES9_NS_10bfloat16_tESG_Li256ELb1ELb1ELb1ELb1EEENS1_36VarlenDynamicPersistentTileSchedulerILi128ELi64ELi256ELi128ELb1ELb1ELb1ELb1ELb0ELb1EEEEEEEEEvNT_6ParamsE:
        /* <DEDUP_REMOVED lines=18> */
.L_x_1138:
[----:B------:R-:W-:Y:S05]  /*0120*/  BSYNC B0 ;  /* 0x0000000000007941 */ /* 0x000fea0003800000 */
.L_x_1137:
        /* <DEDUP_REMOVED lines=41> */
.L_x_1139:
        /* <DEDUP_REMOVED lines=22> */
.L_x_1140:
        /* <DEDUP_REMOVED lines=18> */
.L_x_1141:
        /* <DEDUP_REMOVED lines=22> */
.L_x_1142:
        /* <DEDUP_REMOVED lines=22> */
.L_x_1143:
[----:B0-----:R-:W-:Y:S01]  /*0900*/  UMOV UR4, 0x1 ;  /* 0x0000000100047882 */ /* 0x001fe20000000000 */
[----:B------:R-:W-:Y:S01]  /*0910*/  PLOP3.LUT P0, PT, PT, PT, UP0, 0x80, 0x0 ;  /* 0x000000000000781c */ /* 0x000fe20003f0f008 */
[----:B------:R-:W-:Y:S01]  /*0920*/  USEL UR4, UR4, 0x2, !UP0 ;  /* 0x0000000204047887 */ /* 0x000fe2000c000000 */
[----:B------:R-:W-:Y:S01]  /*0930*/  NOP ;  /* 0x0000000000007918 */ /* 0x000fe20000000000 */
[----:B------:R-:W-:-:S04]  /*0940*/  ULDC.64 UR48, c[0x0][0x208] ;  /* 0x0000820000307ab9 */ /* 0x000fc80000000a00 */
[----:B------:R-:W-:-:S05]  /*0950*/  IMAD.U32 R2, RZ, RZ, UR4 ;  /* 0x00000004ff027e24 */ /* 0x000fca000f8e00ff */
[----:B------:R0:W-:Y:S01]  /*0960*/  STL [R1+0x3c], R2 ;  /* 0x00003c0201007387 */ /* 0x0001e20000100800 */
[----:B-12-4-:R-:W-:Y:S06]  /*0970*/  BAR.SYNC.DEFER_BLOCKING 0x0 ;  /* 0x0000000000007b1d */ /* 0x016fec0000010000 */
[----:B------:R-:W-:Y:S05]  /*0980*/  @!P0 BRA `(.L_x_1144) ;  /* 0x0000011400a88947 */ /* 0x000fea0003800000 */
.L_x_1145:
[----:B------:R-:W-:-:S08]  /*0990*/  NOP ;  /* 0x0000000000007918 */ /* 0x000fd00000000000 */
[----:B------:R-:W1:Y:S02]  /*09a0*/  USETMAXREG.TRY_ALLOC.CTAPOOL UP0, 0xf0 ;  /* 0x000000f0000079c8 */ /* 0x000e640008000600 */
[----:B-1----:R-:W-:-:S13]  /*09b0*/  PLOP3.LUT P0, PT, PT, PT, UP0, 0x80, 0x0 ;  /* 0x000000000000781c */ /* 0x002fda0003f0f008 */
[----:B------:R-:W-:Y:S05]  /*09c0*/  @!P0 BRA `(.L_x_1145) ;  /* 0xfffffffc00f08947 */ /* 0x000fea000383ffff */
[----:B0-----:R-:W0:Y:S01]  /*09d0*/  S2R R2, SR_TID.X ;  /* 0x0000000000027919 */ /* 0x001e220000002100 */
        /* <DEDUP_REMOVED lines=13> */
[----:B------:R-:W2:Y:S01]  /*0ab0*/  LDL R3, [R1+0x3c] ;  /* 0x00003c0001037983 */ /* 0x000ea20000100800 */
[----:B------:R-:W-:Y:S01]  /*0ac0*/  VIADD R0, R2, 0xffffff80 ;  /* 0xffffff8002007836 */ /* 0x000fe20000000000 */
[----:B------:R-:W-:Y:S01]  /*0ad0*/  R2UR UR5, R5 ;  /* 0x00000000050572ca */ /* 0x000fe200000e0000 */
[----:B------:R-:W-:Y:S01]  /*0ae0*/  UMOV UR60, URZ ;  /* 0x0000003f003c7c82 */ /* 0x000fe20008000000 */
[----:B------:R-:W-:Y:S01]  /*0af0*/  R2UR UR6, R6 ;  /* 0x00000000060672ca */ /* 0x000fe200000e0000 */
[----:B------:R-:W-:Y:S01]  /*0b00*/  UMOV UR36, URZ ;  /* 0x0000003f00247c82 */ /* 0x000fe20008000000 */
[----:B------:R-:W-:Y:S01]  /*0b10*/  R2UR UR52, R7 ;  /* 0x00000000073472ca */ /* 0x000fe200000e0000 */
[----:B------:R-:W-:Y:S01]  /*0b20*/  UMOV UR37, URZ ;  /* 0x0000003f00257c82 */ /* 0x000fe20008000000 */
[----:B--2---:R-:W-:Y:S02]  /*0b30*/  R2UR UR4, R3 ;  /* 0x00000000030472ca */ /* 0x004fe400000e0000 */
[----:B------:R-:W-:-:S04]  /*0b40*/  SHF.R.S32.HI R3, RZ, 0x1f, R0 ;  /* 0x0000001fff037819 */ /* 0x000fc80000011400 */
[CC--:B------:R-:W-:Y:S02]  /*0b50*/  LEA.HI R2, R3.reuse, R0.reuse, RZ, 0x7 ;  /* 0x0000000003027211 */ /* 0x0c0fe400078f38ff */
[CC--:B------:R-:W-:Y:S02]  /*0b60*/  LEA.HI R4, R3.reuse, R0.reuse, RZ, 0x5 ;  /* 0x0000000003047211 */ /* 0x0c0fe400078f28ff */
[----:B------:R-:W-:Y:S02]  /*0b70*/  LOP3.LUT R217, R2, 0xffffff80, RZ, 0xc0, !PT ;  /* 0xffffff8002d97812 */ /* 0x000fe400078ec0ff */
[CC--:B------:R-:W-:Y:S01]  /*0b80*/  LEA.HI R5, R3.reuse, R0.reuse, RZ, 0x2 ;  /* 0x0000000003057211 */ /* 0x0c0fe200078f10ff */
[----:B------:R-:W-:Y:S01]  /*0b90*/  IMAD.SHL.U32 R6, R4, 0x20, RZ ;  /* 0x0000002004067824 */ /* 0x000fe200078e00ff */
[----:B------:R-:W-:Y:S01]  /*0ba0*/  LEA.HI R3, R3, R0, RZ, 0x4 ;  /* 0x0000000003037211 */ /* 0x000fe200078f20ff */
[----:B------:R-:W-:Y:S01]  /*0bb0*/  IMAD.IADD R217, R0, 0x1, -R217 ;  /* 0x0000000100d97824 */ /* 0x000fe200078e0ad9 */
[----:B------:R-:W-:Y:S01]  /*0bc0*/  LOP3.LUT R11, R5, 0xfffffffc, RZ, 0xc0, !PT ;  /* 0xfffffffc050b7812 */ /* 0x000fe200078ec0ff */
[----:B------:R-:W-:Y:S01]  /*0bd0*/  ULOP3.LUT UR61, UR4, 0x1, URZ, 0xfc, !UPT ;  /* 0x00000001043d7892 */ /* 0x000fe2000f8efc3f */
[----:B------:R-:W-:-:S02]  /*0be0*/  LOP3.LUT R5, R3, 0x3fffff0, RZ, 0xc0, !PT ;  /* 0x03fffff003057812 */ /* 0x000fc400078ec0ff */
[----:B------:R-:W-:Y:S01]  /*0bf0*/  SHF.R.S32.HI R8, RZ, 0x1f, R217 ;  /* 0x0000001fff087819 */ /* 0x000fe200000114d9 */
[C---:B------:R-:W-:Y:S01]  /*0c00*/  IMAD.IADD R12, R0.reuse, 0x1, -R11 ;  /* 0x00000001000c7824 */ /* 0x040fe200078e0a0b */
[----:B------:R-:W-:Y:S01]  /*0c10*/  SHF.R.S32.HI R4, RZ, 0x4, R3 ;  /* 0x00000004ff047819 */ /* 0x000fe20000011403 */
[----:B------:R-:W-:Y:S01]  /*0c20*/  IMAD.IADD R5, R0, 0x1, -R5 ;  /* 0x0000000100057824 */ /* 0x000fe200078e0a05 */
[----:B------:R-:W-:Y:S02]  /*0c30*/  LEA.HI R9, R8, R217, RZ, 0x2 ;  /* 0x000000d908097211 */ /* 0x000fe400078f10ff */
[----:B------:R-:W-:Y:S02]  /*0c40*/  LEA.HI R0, R3, R4, RZ, 0x1 ;  /* 0x0000000403007211 */ /* 0x000fe400078f08ff */
[--C-:B------:R-:W-:Y:S02]  /*0c50*/  SHF.R.S32.HI R10, RZ, 0x2, R9.reuse ;  /* 0x00000002ff0a7819 */ /* 0x100fe40000011409 */
[----:B------:R-:W-:-:S02]  /*0c60*/  SHF.R.S32.HI R7, RZ, 0x1f, R9 ;  /* 0x0000001fff077819 */ /* 0x000fc40000011409 */
[----:B------:R-:W-:Y:S02]  /*0c70*/  SHF.R.S32.HI R3, RZ, 0x7, R2 ;  /* 0x00000007ff037819 */ /* 0x000fe40000011402 */
[----:B------:R-:W-:Y:S02]  /*0c80*/  LEA.HI R11, R7, R10, RZ, 0x3 ;  /* 0x0000000a070b7211 */ /* 0x000fe400078f18ff */
[----:B------:R-:W-:Y:S02]  /*0c90*/  LOP3.LUT R6, R6, 0xfffffc00, RZ, 0xc0, !PT ;  /* 0xfffffc0006067812 */ /* 0x000fe400078ec0ff */
[----:B------:R-:W-:Y:S02]  /*0ca0*/  LOP3.LUT R7, R0, 0x1ffffffe, RZ, 0xc0, !PT ;  /* 0x1ffffffe00077812 */ /* 0x000fe400078ec0ff */
[----:B------:R-:W-:Y:S01]  /*0cb0*/  LOP3.LUT R11, R11, 0xfffffff8, RZ, 0xc0, !PT ;  /* 0xfffffff80b0b7812 */ /* 0x000fe200078ec0ff */
[----:B------:R-:W-:Y:S01]  /*0cc0*/  IMAD R6, R5, 0x40, R6 ;  /* 0x0000004005067824 */ /* 0x000fe200078e0206 */
[----:B------:R-:W-:Y:S01]  /*0cd0*/  LEA.HI R2, R2, R3, RZ, 0x1 ;  /* 0x0000000302027211 */ /* 0x000fe200078f08ff */
[----:B------:R-:W-:Y:S01]  /*0ce0*/  IMAD.IADD R7, R4, 0x1, -R7 ;  /* 0x0000000104077824 */ /* 0x000fe200078e0a07 */
[----:B------:R-:W-:Y:S01]  /*0cf0*/  LEA.HI R8, R8, R217, RZ, 0x5 ;  /* 0x000000d908087211 */ /* 0x000fe200078f28ff */
[----:B------:R-:W-:Y:S01]  /*0d00*/  IMAD.IADD R11, R10, 0x1, -R11 ;  /* 0x000000010a0b7824 */ /* 0x000fe200078e0a0b */
[----:B------:R-:W-:-:S02]  /*0d10*/  LEA.HI R0, R12, R12, RZ, 0x1 ;  /* 0x0000000c0c007211 */ /* 0x000fc400078f08ff */
[----:B------:R-:W-:Y:S02]  /*0d20*/  LOP3.LUT R2, R2, 0x3fffffe, RZ, 0xc0, !PT ;  /* 0x03fffffe02027812 */ /* 0x000fe400078ec0ff */
[----:B------:R-:W-:Y:S02]  /*0d30*/  SHF.R.S32.HI R8, RZ, 0x5, R8 ;  /* 0x00000005ff087819 */ /* 0x000fe40000011408 */
[----:B------:R-:W-:Y:S01]  /*0d40*/  LOP3.LUT R5, R0, 0x1ffffffe, RZ, 0xc0, !PT ;  /* 0x1ffffffe00057812 */ /* 0x000fe200078ec0ff */
[----:B------:R-:W-:Y:S01]  /*0d50*/  IMAD R0, R7, 0x8, R6 ;  /* 0x0000000807007824 */ /* 0x000fe200078e0206 */
[----:B------:R-:W-:Y:S01]  /*0d60*/  LOP3.LUT R4, R9, 0x7ffffffc, RZ, 0xc0, !PT ;  /* 0x7ffffffc09047812 */ /* 0x000fe200078ec0ff */
[----:B------:R-:W-:Y:S02]  /*0d70*/  IMAD.IADD R3, R3, 0x1, -R2 ;  /* 0x0000000103037824 */ /* 0x000fe400078e0a02 */
[----:B------:R-:W-:Y:S01]  /*0d80*/  IMAD R8, R8, 0x10, R11 ;  /* 0x0000001008087824 */ /* 0x000fe200078e020b */
[----:B------:R0:W-:Y:S01]  /*0d90*/  STL [R1+0x2c], R0 ;  /* 0x00002c0001007387 */ /* 0x0001e20000100800 */
[----:B------:R-:W-:-:S02]  /*0da0*/  IMAD.IADD R2, R217, 0x1, -R4 ;  /* 0x00000001d9027824 */ /* 0x000fc400078e0a04 */
[----:B------:R-:W-:Y:S02]  /*0db0*/  IMAD.IADD R5, R12, 0x1, -R5 ;  /* 0x000000010c057824 */ /* 0x000fe400078e0a05 */
[----:B------:R-:W-:-:S04]  /*0dc0*/  IMAD.SHL.U32 R2, R2, 0x2, RZ ;  /* 0x0000000202027824 */ /* 0x000fc800078e00ff */
[C---:B------:R-:W-:Y:S02]  /*0dd0*/  VIADD R215, R2.reuse, 0x8 ;  /* 0x0000000802d77836 */ /* 0x040fe40000000000 */
        /* <DEDUP_REMOVED lines=57> */
[----:B------:R-:W-:Y:S01]  /*1170*/  SHF.R.S32.HI R219, RZ, 0x1f, R19 ;  /* 0x0000001fffdb7819 */ /* 0x000fe20000011413 */
[----:B------:R-:W-:Y:S01]  /*1180*/  IMAD R16, R5, 0x8, R0 ;  /* 0x0000000805107824 */ /* 0x000fe200078e0200 */
[----:B0-----:R-:W-:-:S07]  /*1190*/  SHF.R.S32.HI R218, RZ, 0x1f, R18 ;  /* 0x0000001fffda7819 */ /* 0x001fce0000011412 */
.L_x_1253:
[----:B------:R-:W-:Y:S01]  /*11a0*/  ULDC.64 UR8, c[0x0][0xa28] ;  /* 0x00028a0000087ab9 */ /* 0x000fe20000000a00 */
[----:B------:R-:W-:Y:S02]  /*11b0*/  ULOP3.LUT UR4, UR6, 0xff000000, URZ, 0xc0, !UPT ;  /* 0xff00000006047892 */ /* 0x000fe4000f8ec03f */
[----:B------:R-:W-:Y:S01]  /*11c0*/  UISETP.NE.U32.AND UP0, UPT, UR8, URZ, UPT ;  /* 0x0000003f0800728c */ /* 0x000fe2000bf05070 */
[----:B------:R-:W-:-:S03]  /*11d0*/  ULDC UR7, c[0x0][0x424] ;  /* 0x0001090000077ab9 */ /* 0x000fc60000000800 */
[----:B------:R-:W-:-:S03]  /*11e0*/  UISETP.NE.AND.EX UP0, UPT, UR9, URZ, UPT, UP0 ;  /* 0x0000003f0900728c */ /* 0x000fc6000bf05300 */
[----:B------:R-:W-:Y:S02]  /*11f0*/  ULDC.64 UR8, c[0x0][0xa18] ;  /* 0x0002860000087ab9 */ /* 0x000fe40000000a00 */
[----:B------:R-:W-:Y:S01]  /*1200*/  UISETP.NE.U32.AND UP1, UPT, UR8, URZ, UPT ;  /* 0x0000003f0800728c */ /* 0x000fe2000bf25070 */
[----:B------:R-:W-:-:S03]  /*1210*/  PLOP3.LUT P0, PT, PT, PT, UP0, 0x80, 0x0 ;  /* 0x000000000000781c */ /* 0x000fc60003f0f008 */
[----:B------:R-:W-:-:S03]  /*1220*/  UISETP.NE.AND.EX UP1, UPT, UR9, URZ, UPT, UP1 ;  /* 0x0000003f0900728c */ /* 0x000fc6000bf25310 */
[----:B------:R-:W-:Y:S02]  /*1230*/  @UP0 ULDC.64 UR8, c[0x0][0xa28] ;  /* 0x00028a0000080ab9 */ /* 0x000fe40000000a00 */
[----:B------:R-:W-:Y:S01]  /*1240*/  @UP0 UIMAD.WIDE UR8, UR52, 0x4, UR8 ;  /* 0x00000004340808a5 */ /* 0x000fe2000f8e0208 */
[----:B------:R-:W-:-:S05]  /*1250*/  PLOP3.LUT P2, PT, PT, PT, UP1, 0x80, 0x0 ;  /* 0x000000000000781c */ /* 0x000fca0003f4f018 */
[----:B------:R-:W-:Y:S01]  /*1260*/  @UP1 ULDC.64 UR10, c[0x0][0xa18] ;  /* 0x00028600000a1ab9 */ /* 0x000fe20000000a00 */
[----:B01-34-:R-:W-:Y:S02]  /*1270*/  IMAD.U32 R4, RZ, RZ, UR8 ;  /* 0x00000008ff047e24 */ /* 0x01bfe4000f8e00ff */
[----:B------:R-:W-:Y:S01]  /*1280*/  IMAD.U32 R5, RZ, RZ, UR9 ;  /* 0x00000009ff057e24 */ /* 0x000fe2000f8e00ff */
[----:B------:R-:W-:Y:S02]  /*1290*/  @UP1 UIMAD.WIDE UR8, UR52, 0x4, UR10 ;  /* 0x00000004340818a5 */ /* 0x000fe4000f8e020a */
[----:B------:R-:W-:Y:S02]  /*12a0*/  ULOP3.LUT UR54, UR6, 0xff0000, URZ, 0xc0, !UPT ;  /* 0x00ff000006367892 */ /* 0x000fe4000f8ec03f */
[----:B--2---:R-:W2:Y:S01]  /*12b0*/  @P0 LDG.E R4, desc[UR48][R4.64] ;  /* 0x0000003004040981 */ /* 0x004ea2000c1e1900 */
[----:B------:R-:W-:Y:S01]  /*12c0*/  ULDC.64 UR10, c[0x0][0xa20] ;  /* 0x00028800000a7ab9 */ /* 0x000fe20000000a00 */
[----:B------:R-:W-:-:S02]  /*12d0*/  IMAD.U32 R6, RZ, RZ, UR8 ;  /* 0x00000008ff067e24 */ /* 0x000fc4000f8e00ff */
[----:B------:R-:W-:Y:S01]  /*12e0*/  IMAD.U32 R7, RZ, RZ, UR9 ;  /* 0x00000009ff077e24 */ /* 0x000fe2000f8e00ff */
[----:B------:R-:W-:-:S04]  /*12f0*/  ULDC.64 UR8, c[0x0][0x418] ;  /* 0x0001060000087ab9 */ /* 0x000fc80000000a00 */
[----:B------:R-:W3:Y:S01]  /*1300*/  @P2 LDG.E R6, desc[UR48][R6.64] ;  /* 0x0000003006062981 */ /* 0x000ee2000c1e1900 */
[----:B------:R-:W-:Y:S01]  /*1310*/  UISETP.NE.U32.AND UP0, UPT, UR8, URZ, UPT ;  /* 0x0000003f0800728c */ /* 0x000fe2000bf05070 */
[----:B------:R-:W-:Y:S01]  /*1320*/  ISETP.NE.U32.AND P1, PT, RZ, UR10, PT ;  /* 0x0000000aff007c0c */ /* 0x000fe2000bf25070 */
[----:B------:R-:W-:Y:S02]  /*1330*/  USHF.R.U32.HI UR4, URZ, 0x8, UR4 ;  /* 0x000000083f047899 */ /* 0x000fe40008011604 */
[----:B------:R-:W-:Y:S01]  /*1340*/  UISETP.NE.AND.EX UP0, UPT, UR9, URZ, UPT, UP0 ;  /* 0x0000003f0900728c */ /* 0x000fe2000bf05300 */
[----:B------:R-:W-:Y:S01]  /*1350*/  ISETP.NE.AND.EX P1, PT, RZ, UR11, PT, P1 ;  /* 0x0000000bff007c0c */ /* 0x000fe2000bf25310 */
[----:B------:R-:W-:Y:S01]  /*1360*/  ULDC UR8, c[0x0][0x2f0] ;  /* 0x0000bc0000087ab9 */ /* 0x000fe20000000800 */
[----:B------:R-:W-:Y:S01]  /*1370*/  UMOV UR39, URZ ;  /* 0x0000003f00277c82 */ /* 0x000fe20008000000 */
[----:B------:R-:W-:Y:S02]  /*1380*/  USEL UR7, UR7, 0x1, UP0 ;  /* 0x0000000107077887 */ /* 0x000fe40008000000 */
[----:B------:R-:W-:Y:S01]  /*1390*/  ULEA.HI UR54, UR54, UR4, URZ, 0x10 ;  /* 0x0000000436367291 */ /* 0x000fe2000f8f803f */
[----:B------:R-:W-:Y:S01]  /*13a0*/  ULDC UR38, c[0x0][0x288] ;  /* 0x0000a20000267ab9 */ /* 0x000fe20000000800 */
[----:B------:R-:W-:-:S02]  /*13b0*/  UIMAD UR4, UR7, UR8, URZ ;  /* 0x00000008070472a4 */ /* 0x000fc4000f8e023f */
[----:B------:R-:W-:Y:S01]  /*13c0*/  ULOP3.LUT UR53, UR6, 0xffff, URZ, 0xc0, !UPT ;  /* 0x0000ffff06357892 */ /* 0x000fe2000f8ec03f */
[----:B--2---:R-:W-:Y:S02]  /*13d0*/  @P0 R2UR UR39, R4 ;  /* 0x00000000042702ca */ /* 0x004fe400000e0000 */
[----:B---3--:R-:W-:Y:S01]  /*13e0*/  @P2 R2UR UR38, R6 ;  /* 0x00000000062622ca */ /* 0x008fe200000e0000 */
[----:B-----5:R-:W-:-:S14]  /*13f0*/  @P2 BRA `(.L_x_1146) ;  /* 0x0000000000342947 */ /* 0x020fdc0003800000 */
        /* <DEDUP_REMOVED lines=13> */
.L_x_1146:
[----:B------:R-:W-:Y:S01]  /*14d0*/  UMOV UR56, UR52 ;  /* 0x0000003400387c82 */ /* 0x000fe20008000000 */
[----:B------:R-:W-:Y:S05]  /*14e0*/  @!P1 BRA `(.L_x_1147) ;  /* 0x00000000001c9947 */ /* 0x000fea0003800000 */
[----:B------:R-:W-:Y:S02]  /*14f0*/  ULDC.64 UR6, c[0x0][0xa20] ;  /* 0x0002880000067ab9 */ /* 0x000fe40000000a00 */
[----:B------:R-:W-:-:S06]  /*1500*/  UIMAD.WIDE UR6, UR52, 0x4, UR6 ;  /* 0x00000004340678a5 */ /* 0x000fcc000f8e0206 */
[----:B------:R-:W-:Y:S02]  /*1510*/  IMAD.U32 R4, RZ, RZ, UR6 ;  /* 0x00000006ff047e24 */ /* 0x000fe4000f8e00ff */
[----:B------:R-:W-:-:S05]  /*1520*/  IMAD.U32 R5, RZ, RZ, UR7 ;  /* 0x00000007ff057e24 */ /* 0x000fca000f8e00ff */
[----:B------:R-:W2:Y:S02]  /*1530*/  LDG.E R4, desc[UR48][R4.64] ;  /* 0x0000003004047981 */ /* 0x000ea4000c1e1900 */
[----:B--2---:R-:W-:Y:S01]  /*1540*/  R2UR UR4, R4 ;  /* 0x00000000040472ca */ /* 0x004fe200000e0000 */
[----:B------:R-:W-:-:S14]  /*1550*/  BRA `(.L_x_1148) ;  /* 0x0000000000347947 */ /* 0x000fdc0003800000 */
.L_x_1147:
        /* <DEDUP_REMOVED lines=13> */
.L_x_1148:
[----:B------:R-:W-:Y:S01]  /*1630*/  ULDC.64 UR8, c[0x0][0x990] ;  /* 0x0002640000087ab9 */ /* 0x000fe20000000a00 */
[----:B------:R-:W-:Y:S01]  /*1640*/  ULDC.64 UR6, c[0x0][0x998] ;  /* 0x0002660000067ab9 */ /* 0x000fe20000000a00 */
[----:B------:R-:W-:Y:S01]  /*1650*/  UISETP.NE.U32.AND UP0, UPT, UR8, URZ, UPT ;  /* 0x0000003f0800728c */ /* 0x000fe2000bf05070 */
[----:B------:R-:W-:Y:S01]  /*1660*/  IMAD.MOV.U32 R3, RZ, RZ, 0x3f800000 ;  /* 0x3f800000ff037424 */ /* 0x000fe200078e00ff */
[----:B------:R-:W-:Y:S01]  /*1670*/  UISETP.NE.U32.AND UP1, UPT, UR6, URZ, UPT ;  /* 0x0000003f0600728c */ /* 0x000fe2000bf25070 */
[----:B------:R-:W-:Y:S01]  /*1680*/  IMAD.MOV.U32 R0, RZ, RZ, 0x3f800000 ;  /* 0x3f800000ff007424 */ /* 0x000fe200078e00ff */
[----:B------:R-:W-:Y:S02]  /*1690*/  UISETP.NE.AND.EX UP0, UPT, UR9, URZ, UPT, UP0 ;  /* 0x0000003f0900728c */ /* 0x000fe4000bf05300 */
[----:B------:R-:W-:-:S04]  /*16a0*/  UISETP.NE.AND.EX UP1, UPT, UR7, URZ, UPT, UP1 ;  /* 0x0000003f0700728c */ /* 0x000fc8000bf25310 */
[----:B------:R-:W-:Y:S02]  /*16b0*/  PLOP3.LUT P0, PT, PT, PT, UP0, 0x80, 0x0 ;  /* 0x000000000000781c */ /* 0x000fe40003f0f008 */
[----:B------:R-:W-:-:S03]  /*16c0*/  PLOP3.LUT P1, PT, PT, PT, UP1, 0x80, 0x0 ;  /* 0x000000000000781c */ /* 0x000fc60003f2f018 */
[----:B------:R-:W-:Y:S02]  /*16d0*/  @UP0 USHF.R.S32.HI UR12, URZ, 0x1f, UR52 ;  /* 0x0000001f3f0c0899 */ /* 0x000fe40008011434 */
[----:B------:R-:W-:Y:S01]  /*16e0*/  @UP1 USHF.R.S32.HI UR15, URZ, 0x1f, UR52 ;  /* 0x0000001f3f0f1899 */ /* 0x000fe20008011434 */
[----:B------:R-:W-:Y:S01]  /*16f0*/  @UP0 ULDC.64 UR16, c[0x0][0x9a8] ;  /* 0x00026a0000100ab9 */ /* 0x000fe20000000a00 */
[----:B------:R-:W-:Y:S01]  /*1700*/  @UP1 ULDC.64 UR18, c[0x0][0x9b8] ;  /* 0x00026e0000121ab9 */ /* 0x000fe20000000a00 */
[----:B------:R-:W-:Y:S02]  /*1710*/  @UP0 UIMAD UR12, UR12, UR16, URZ ;  /* 0x000000100c0c02a4 */ /* 0x000fe4000f8e023f */
[----:B------:R-:W-:Y:S02]  /*1720*/  @UP1 UIMAD UR15, UR15, UR18, URZ ;  /* 0x000000120f0f12a4 */ /* 0x000fe4000f8e023f */
[----:B------:R-:W-:Y:S02]  /*1730*/  @UP0 UIMAD UR14, UR52, UR17, UR12 ;  /* 0x00000011340e02a4 */ /* 0x000fe4000f8e020c */
[----:B------:R-:W-:-:S02]  /*1740*/  @UP1 UIMAD UR15, UR52, UR19, UR15 ;  /* 0x00000013340f12a4 */ /* 0x000fc4000f8e020f */
[----:B------:R-:W-:Y:S02]  /*1750*/  @UP0 UIMAD.WIDE.U32 UR10, UR52, UR16, URZ ;  /* 0x00000010340a02a5 */ /* 0x000fe4000f8e003f */
[----:B------:R-:W-:Y:S02]  /*1760*/  @UP1 UIMAD.WIDE.U32 UR12, UR52, UR18, URZ ;  /* 0x00000012340c12a5 */ /* 0x000fe4000f8e003f */
[----:B------:R-:W-:Y:S02]  /*1770*/  @UP0 UIADD3 UR11, UR11, UR14, URZ ;  /* 0x0000000e0b0b0290 */ /* 0x000fe4000fffe03f */
[----:B------:R-:W-:Y:S01]  /*1780*/  @UP1 UIADD3 UR13, UR13, UR15, URZ ;  /* 0x0000000f0d0d1290 */ /* 0x000fe2000fffe03f */
[----:B------:R-:W-:Y:S02]  /*1790*/  @UP1 ULDC.64 UR16, c[0x0][0x9c0] ;  /* 0x0002700000101ab9 */ /* 0x000fe40000000a00 */
[----:B------:R-:W-:Y:S01]  /*17a0*/  @UP0 ULDC.64 UR14, c[0x0][0x9b0] ;  /* 0x00026c00000e0ab9 */ /* 0x000fe20000000a00 */
[----:B------:R-:W-:-:S02]  /*17b0*/  @UP1 UIMAD.WIDE.U32 UR12, UR53, UR16, UR12 ;  /* 0x00000010350c12a5 */ /* 0x000fc4000f8e000c */
[----:B------:R-:W-:Y:S02]  /*17c0*/  @UP0 UIMAD.WIDE.U32 UR10, UR53, UR14, UR10 ;  /* 0x0000000e350a02a5 */ /* 0x000fe4000f8e000a */
[----:B------:R-:W-:Y:S02]  /*17d0*/  @UP1 ULEA UR6, UP3, UR12, UR6, 0x2 ;  /* 0x000000060c061291 */ /* 0x000fe4000f86103f */
[----:B------:R-:W-:Y:S02]  /*17e0*/  @UP0 UIMAD UR14, UR53, UR15, UR11 ;  /* 0x0000000f350e02a4 */ /* 0x000fe4000f8e020b */
[----:B------:R-:W-:Y:S02]  /*17f0*/  @UP1 UIMAD UR11, UR53, UR17, UR13 ;  /* 0x00000011350b12a4 */ /* 0x000fe4000f8e020d */
[----:B------:R-:W-:Y:S01]  /*1800*/  @UP0 ULEA UR8, UP2, UR10, UR8, 0x2 ;  /* 0x000000080a080291 */ /* 0x000fe2000f84103f */
[----:B------:R-:W-:Y:S01]  /*1810*/  IMAD.U32 R6, RZ, RZ, UR6 ;  /* 0x00000006ff067e24 */ /* 0x000fe2000f8e00ff */
[----:B------:R-:W-:-:S02]  /*1820*/  @UP1 ULEA.HI.X UR7, UR12, UR7, UR11, 0x2, UP3 ;  /* 0x000000070c071291 */ /* 0x000fc400098f140b */
[----:B------:R-:W-:Y:S02]  /*1830*/  @UP0 ULEA.HI.X UR9, UR10, UR9, UR14, 0x2, UP2 ;  /* 0x000000090a090291 */ /* 0x000fe400090f140e */
[----:B------:R-:W-:Y:S01]  /*1840*/  IMAD.U32 R4, RZ, RZ, UR8 ;  /* 0x00000008ff047e24 */ /* 0x000fe2000f8e00ff */
[----:B------:R-:W-:Y:S01]  /*1850*/  ULDC UR6, c[0x0][0x448] ;  /* 0x0001120000067ab9 */ /* 0x000fe20000000800 */
[----:B------:R-:W-:Y:S01]  /*1860*/  IMAD.U32 R7, RZ, RZ, UR7 ;  /* 0x00000007ff077e24 */ /* 0x000fe2000f8e00ff */
[----:B------:R-:W-:Y:S01]  /*1870*/  USHF.L.U32 UR42, UR5, 0x7, URZ ;  /* 0x00000007052a7899 */ /* 0x000fe2000800063f */
[----:B------:R-:W-:Y:S01]  /*1880*/  IMAD.U32 R5, RZ, RZ, UR9 ;  /* 0x00000009ff057e24 */ /* 0x000fe2000f8e00ff */
[----:B------:R-:W-:Y:S02]  /*1890*/  UIADD3 UR39, -UR39, UR4, URZ ;  /* 0x0000000427277290 */ /* 0x000fe4000fffe13f */
[----:B------:R-:W2:Y:S01]  /*18a0*/  @P1 LDG.E R0, desc[UR48][R6.64] ;  /* 0x0000003006001981 */ /* 0x000ea2000c1e1900 */
[----:B------:R-:W-:Y:S01]  /*18b0*/  UISETP.NE.AND UP0, UPT, UR6, 0x1, UPT ;  /* 0x000000010600788c */ /* 0x000fe2000bf05270 */
[----:B------:R-:W-:-:S02]  /*18c0*/  ULDC.64 UR4, c[0x0][0x9e0] ;  /* 0x0002780000047ab9 */ /* 0x000fc40000000a00 */
[----:B------:R-:W2:Y:S01]  /*18d0*/  @P0 LDG.E R3, desc[UR48][R4.64] ;  /* 0x0000003004030981 */ /* 0x000ea2000c1e1900 */
[----:B------:R-:W-:Y:S02]  /*18e0*/  UISETP.GE.AND UP1, UPT, UR5, 0x1, UPT ;  /* 0x000000010500788c */ /* 0x000fe4000bf26270 */
[----:B------:R-:W-:Y:S01]  /*18f0*/  UIADD3 UR8, UR42, 0x7f, URZ ;  /* 0x0000007f2a087890 */ /* 0x000fe2000fffe03f */
[----:B------:R-:W-:-:S04]  /*1900*/  ULDC UR10, c[0x0][0x988] ;  /* 0x00026200000a7ab9 */ /* 0x000fc80000000800 */
[----:B------:R-:W-:Y:S01]  /*1910*/  @UP0 ULDC UR6, c[0x0][0x44c] ;  /* 0x0001130000060ab9 */ /* 0x000fe20000000800 */
[----:B------:R-:W-:Y:S01]  /*1920*/  PLOP3.LUT P1, PT, PT, PT, UP1, 0x80, 0x0 ;  /* 0x000000000000781c */ /* 0x000fe20003f2f018 */
[----:B------:R-:W-:Y:S01]  /*1930*/  UIMAD.WIDE.U32 UR6, UR8, UR6, URZ ;  /* 0x00000006080672a5 */ /* 0x000fe2000f8e003f */
[----:B------:R-:W-:Y:S01]  /*1940*/  @UP0 ULDC UR11, c[0x0][0x450] ;  /* 0x00011400000b0ab9 */ /* 0x000fe20000000800 */
[----:B------:R-:W-:Y:S02]  /*1950*/  UIADD3 UR9, UR39, 0x1, -UR38 ;  /* 0x0000000127097890 */ /* 0x000fe4000fffe826 */
[----:B------:R-:W-:-:S04]  /*1960*/  @UP0 USHF.R.U32.HI UR8, URZ, UR11, UR7 ;  /* 0x0000000b3f080299 */ /* 0x000fc80008011607 */
[----:B------:R-:W-:-:S04]  /*1970*/  UIADD3 UR9, UR9, UR8, URZ ;  /* 0x0000000809097290 */ /* 0x000fc8000fffe03f */
[----:B------:R-:W-:Y:S01]  /*1980*/  UIADD3 UR4, UR9, UR4, URZ ;  /* 0x0000000409047290 */ /* 0x000fe2000fffe03f */
[----:B--2---:R-:W-:-:S04]  /*1990*/  FMUL.FTZ R0, R3, R0 ;  /* 0x0000000003007220 */ /* 0x004fc80000410000 */
[----:B------:R-:W-:-:S05]  /*19a0*/  FMUL.FTZ R0, R0, UR10 ;  /* 0x0000000a00007c20 */ /* 0x000fca0008410000 */
[----:B------:R-:W-:Y:S01]  /*19b0*/  R2UR UR40, R0 ;  /* 0x00000000002872ca */ /* 0x000fe200000e0000 */
[----:B------:R-:W-:-:S14]  /*19c0*/  @!P1 BRA `(.L_x_1149) ;  /* 0x0000000000449947 */ /* 0x000fdc0003800000 */
        /* <DEDUP_REMOVED lines=10> */
.L_x_1150:
[----:B------:R-:W-:-:S11]  /*1a70*/  UISETP.NE.AND UP1, UPT, UR5, 0x1, UPT ;  /* 0x000000010500788c */ /* 0x000fd6000bf25270 */
[----:B------:R-:W-:Y:S02]  /*1a80*/  @UP1 ULDC.64 UR10, c[0x0][0x9e8] ;  /* 0x00027a00000a1ab9 */ /* 0x000fe40000000a00 */
[----:B------:R-:W-:-:S04]  /*1a90*/  UIMAD.WIDE.U32 UR6, UR8, UR10, URZ ;  /* 0x0000000a080672a5 */ /* 0x000fc8000f8e003f */
[----:B------:R-:W-:-:S12]  /*1aa0*/  @UP1 USHF.R.U32.HI UR8, URZ, UR11, UR7 ;  /* 0x0000000b3f081299 */ /* 0x000fd80008011607 */
.L_x_1151:
[----:B------:R-:W-:-:S04]  /*1ab0*/  UIMAD UR8, UR8, UR5, UR5 ;  /* 0x00000005080872a4 */ /* 0x000fc8000f8e0205 */
[----:B------:R-:W-:-:S04]  /*1ac0*/  UISETP.LT.AND UP1, UPT, UR4, UR8, UPT ;  /* 0x000000080400728c */ /* 0x000fc8000bf21270 */
[----:B------:R-:W-:-:S12]  /*1ad0*/  USEL UR4, UR4, UR8, UP1 ;  /* 0x0000000804047287 */ /* 0x000fd80008800000 */
.L_x_1149:
[----:B------:R-:W-:Y:S02]  /*1ae0*/  UIADD3 UR8, UR39, 0x3f, URZ ;  /* 0x0000003f27087890 */ /* 0x000fe4000fffe03f */
        /* <DEDUP_REMOVED lines=11> */
[----:B------:R-:W-:Y:S02]  /*1ba0*/  UIADD3 UR44, UR39, -UR38, URZ ;  /* 0x80000026272c7290 */ /* 0x000fe4000fffe03f */
        /* <DEDUP_REMOVED lines=17> */
.L_x_1153:
[----:B------:R-:W-:-:S11]  /*1cc0*/  UISETP.NE.AND UP0, UPT, UR5, 0x1, UPT ;  /* 0x000000010500788c */ /* 0x000fd6000bf05270 */
[----:B------:R-:W-:Y:S02]  /*1cd0*/  @UP0 ULDC.64 UR10, c[0x0][0x9e8] ;  /* 0x00027a00000a0ab9 */ /* 0x000fe40000000a00 */
[----:B------:R-:W-:-:S04]  /*1ce0*/  UIMAD.WIDE.U32 UR8, UR7, UR10, URZ ;  /* 0x0000000a070872a5 */ /* 0x000fc8000f8e003f */
[----:B------:R-:W-:-:S12]  /*1cf0*/  @UP0 USHF.R.U32.HI UR7, URZ, UR11, UR9 ;  /* 0x0000000b3f070299 */ /* 0x000fd80008011609 */
.L_x_1154:
[----:B------:R-:W-:-:S04]  /*1d00*/  UIMAD UR5, UR7, UR5, URZ ;  /* 0x00000005070572a4 */ /* 0x000fc8000f8e023f */
[----:B------:R-:W-:-:S04]  /*1d10*/  UISETP.LT.AND UP0, UPT, UR4, UR5, UPT ;  /* 0x000000050400728c */ /* 0x000fc8000bf01270 */
[----:B------:R-:W-:-:S12]  /*1d20*/  USEL UR4, UR4, UR5, !UP0 ;  /* 0x0000000504047287 */ /* 0x000fd8000c000000 */
.L_x_1152:
[----:B------:R-:W-:Y:S02]  /*1d30*/  USHF.R.S32.HI UR5, URZ, 0x1f, UR4 ;  /* 0x0000001f3f057899 */ /* 0x000fe40008011404 */
[----:B------:R-:W-:Y:S02]  /*1d40*/  ULOP3.LUT UR55, UR54, 0xff, URZ, 0xc0, !UPT ;  /* 0x000000ff36377892 */ /* 0x000fe4000f8ec03f */
[----:B------:R-:W-:Y:S02]  /*1d50*/  ULEA.HI UR5, UR5, UR4, URZ, 0x6 ;  /* 0x0000000405057291 */ /* 0x000fe4000f8f303f */
[----:B------:R-:W-:Y:S02]  /*1d60*/  USHF.R.U32.HI UR54, URZ, 0x10, UR54 ;  /* 0x000000103f367899 */ /* 0x000fe40008011636 */
[----:B------:R-:W-:Y:S01]  /*1d70*/  USHF.R.S32.HI UR5, URZ, 0x6, UR5 ;  /* 0x000000063f057899 */ /* 0x000fe20008011405 */
[----:B------:R-:W-:-:S03]  /*1d80*/  UMOV UR4, URZ ;  /* 0x0000003f00047c82 */ /* 0x000fc60008000000 */
[----:B------:R-:W-:-:S04]  /*1d90*/  UISETP.LT.AND UP0, UPT, URZ, UR5, UPT ;  /* 0x000000053f00728c */ /* 0x000fc8000bf01270 */
[----:B------:R-:W-:-:S04]  /*1da0*/  USEL UR51, URZ, UR5, !UP0 ;  /* 0x000000053f337287 */ /* 0x000fc8000c000000 */
[----:B------:R-:W-:-:S06]  /*1db0*/  UISETP.GT.AND UP0, UPT, UR6, UR51, UPT ;  /* 0x000000330600728c */ /* 0x000fcc000bf04270 */
[----:B------:R-:W-:-:S13]  /*1dc0*/  PLOP3.LUT P0, PT, PT, PT, UP0, 0x80, 0x0 ;  /* 0x000000000000781c */ /* 0x000fda0003f0f008 */
[----:B------:R-:W-:Y:S05]  /*1dd0*/  @!P0 BRA `(.L_x_1155) ;  /* 0x0000000000948947 */ /* 0x000fea0003800000 */
[----:B------:R-:W-:Y:S01]  /*1de0*/  UISETP.NE.AND UP0, UPT, UR54, URZ, UPT ;  /* 0x0000003f3600728c */ /* 0x000fe2000bf05270 */
[----:B------:R-:W-:-:S03]  /*1df0*/  ULDC UR4, c[0x0][0x9f0] ;  /* 0x00027c0000047ab9 */ /* 0x000fc60000000800 */
[----:B------:R-:W-:-:S04]  /*1e00*/  USEL UR10, UR54, UR4, UP0 ;  /* 0x00000004360a7287 */ /* 0x000fc80008000000 */
[----:B------:R-:W-:Y:S02]  /*1e10*/  UIADD3 UR4, UR10, -0x1, UR6 ;  /* 0xffffffff0a047890 */ /* 0x000fe4000fffe006 */
[----:B------:R-:W-:Y:S02]  /*1e20*/  IMAD.U32 R4, RZ, RZ, UR10 ;  /* 0x0000000aff047e24 */ /* 0x000fe4000f8e00ff */
[----:B------:R-:W-:-:S03]  /*1e30*/  UIADD3 UR7, -UR51, UR4, URZ ;  /* 0x0000000433077290 */ /* 0x000fc6000fffe13f */
[-C--:B------:R-:W-:Y:S01]  /*1e40*/  IABS R0, R4.reuse ;  /* 0x0000000400007213 */ /* 0x080fe20000000000 */
[----:B------:R-:W-:Y:S01]  /*1e50*/  UMOV UR4, URZ ;  /* 0x0000003f00047c82 */ /* 0x000fe20008000000 */
[----:B------:R-:W-:Y:S01]  /*1e60*/  IABS R6, R4 ;  /* 0x0000000400067213 */ /* 0x000fe20000000000 */
[----:B------:R-:W-:Y:S01]  /*1e70*/  IMAD.U32 R5, RZ, RZ, UR7 ;  /* 0x00000007ff057e24 */ /* 0x000fe2000f8e00ff */
[----:B------:R-:W-:Y:S01]  /*1e80*/  R2UR UR11, R0 ;  /* 0x00000000000b72ca */ /* 0x000fe200000e0000 */
[----:B------:R-:W-:-:S03]  /*1e90*/  ULOP3.LUT UR7, UR7, UR10, URZ, 0x3c, !UPT ;  /* 0x0000000a07077292 */ /* 0x000fc6000f8e3c3f */
[----:B------:R-:W-:-:S05]  /*1ea0*/  IABS R5, R5 ;  /* 0x0000000500057213 */ /* 0x000fca0000000000 */
[----:B------:R-:W-:-:S04]  /*1eb0*/  IMAD.MOV.U32 R4, RZ, RZ, R5 ;  /* 0x000000ffff047224 */ /* 0x000fc800078e0005 */
[----:B------:R-:W0:Y:S01]  /*1ec0*/  I2F.RP R0, UR11 ;  /* 0x0000000b00007d06 */ /* 0x000e220008209400 */
[----:B------:R-:W-:-:S07]  /*1ed0*/  R2UR UR9, R4 ;  /* 0x00000000040972ca */ /* 0x000fce00000e0000 */
[----:B0-----:R-:W0:Y:S02]  /*1ee0*/  MUFU.RCP R0, R0 ;  /* 0x0000000000007308 */ /* 0x001e240000001000 */
[----:B0-----:R-:W-:Y:S02]  /*1ef0*/  VIADD R3, R0, 0xffffffe ;  /* 0x0ffffffe00037836 */ /* 0x001fe40000000000 */
        /* <DEDUP_REMOVED lines=19> */
.L_x_1155:
[----:B------:R-:W-:Y:S01]  /*2030*/  UIMAD UR51, UR55, UR4, UR51 ;  /* 0x00000004373372a4 */ /* 0x000fe2000f8e0233 */
[----:B------:R-:W-:Y:S01]  /*2040*/  IMAD.U32 R146, RZ, RZ, UR6 ;  /* 0x00000006ff927e24 */ /* 0x000fe2000f8e00ff */
[----:B------:R-:W-:Y:S01]  /*2050*/  PLOP3.LUT P0, PT, PT, PT, PT, 0x80, 0x0 ;  /* 0x000000000000781c */ /* 0x000fe20003f0f070 */
[----:B------:R-:W-:Y:S01]  /*2060*/  IMAD.U32 R3, RZ, RZ, UR4 ;  /* 0x00000004ff037e24 */ /* 0x000fe2000f8e00ff */
[----:B------:R-:W-:Y:S01]  /*2070*/  CS2R R28, SRZ ;  /* 0x00000000001c7805 */ /* 0x000fe2000001ff00 */
[----:B------:R-:W-:Y:S01]  /*2080*/  IMAD.MOV.U32 R0, RZ, RZ, RZ ;  /* 0x000000ffff007224 */ /* 0x000fe200078e00ff */
[----:B------:R-:W-:Y:S02]  /*2090*/  CS2R R24, SRZ ;  /* 0x0000000000187805 */ /* 0x000fe4000001ff00 */
[----:B------:R-:W-:Y:S02]  /*20a0*/  CS2R R30, SRZ ;  /* 0x00000000001e7805 */ /* 0x000fe4000001ff00 */
[----:B------:R-:W-:Y:S01]  /*20b0*/  VIADDMNMX R146, R3, UR51, R146, PT ;  /* 0x0000003303927c46 */ /* 0x000fe2000b800192 */
[----:B------:R-:W-:Y:S01]  /*20c0*/  IMAD.MOV.U32 R3, RZ, RZ, RZ ;  /* 0x000000ffff037224 */ /* 0x000fe200078e00ff */
[----:B------:R-:W-:-:S02]  /*20d0*/  CS2R R26, SRZ ;  /* 0x00000000001a7805 */ /* 0x000fc4000001ff00 */
[----:B------:R-:W-:Y:S02]  /*20e0*/  CS2R R36, SRZ ;  /* 0x0000000000247805 */ /* 0x000fe4000001ff00 */
[----:B------:R-:W-:Y:S02]  /*20f0*/  ISETP.GT.AND P1, PT, R146, UR51, PT ;  /* 0x0000003392007c0c */ /* 0x000fe4000bf24270 */
        /* <DEDUP_REMOVED lines=58> */
[----:B------:R-:W-:-:S02]  /*24a0*/  IMAD.MOV.U32 R8, RZ, RZ, RZ ;  /* 0x000000ffff087224 */ /* 0x000fc400078e00ff */
        /* <DEDUP_REMOVED lines=38> */
.L_x_1157:
[----:B------:R-:W-:Y:S01]  /*2710*/  ULEA.HI UR4, UR60, UR60, URZ, 0x1 ;  /* 0x0000003c3c047291 */ /* 0x000fe2000f8f083f */
[----:B------:R-:W-:-:S03]  /*2720*/  IMAD.U32 R3, RZ, RZ, UR61 ;  /* 0x0000003dff037e24 */ /* 0x000fc6000f8e00ff */
[----:B------:R-:W-:Y:S02]  /*2730*/  ULOP3.LUT UR4, UR4, 0xfffffffe, URZ, 0xc0, !UPT ;  /* 0xfffffffe04047892 */ /* 0x000fe4000f8ec03f */
[----:B------:R-:W-:Y:S02]  /*2740*/  ISETP.NE.AND P0, PT, R3, 0x3, PT ;  /* 0x000000030300780c */ /* 0x000fe40003f05270 */
[----:B------:R-:W-:-:S06]  /*2750*/  UIADD3 UR4, UR60, -UR4, URZ ;  /* 0x800000043c047290 */ /* 0x000fcc000fffe03f */
[----:B------:R-:W-:-:S05]  /*2760*/  IMAD.U32 R0, RZ, RZ, UR4 ;  /* 0x00000004ff007e24 */ /* 0x000fca000f8e00ff */
[----:B------:R-:W-:-:S04]  /*2770*/  SHF.L.U32 R0, R0, 0x1f, RZ ;  /* 0x0000001f00007819 */ /* 0x000fc800000006ff */
[----:B------:R-:W0:Y:S02]  /*2780*/  SYNCS.PHASECHK.TRANS64.TRYWAIT P1, [UR41+0x28400], R0 ;  /* 0x02840000ff0075a7 */ /* 0x000e240008020169 */
[----:B0-----:R-:W-:Y:S05]  /*2790*/  @!P1 BRA `(.L_x_1158) ;  /* 0x0000016000c89947 */ /* 0x001fea0003800000 */
.L_x_1358:
[----:B------:R-:W-:Y:S05]  /*27a0*/  @!P0 BRA `(.L_x_1159) ;  /* 0x0000000000048947 */ /* 0x000fea0003800000 */
[----:B------:R-:W-:Y:S01]  /*27b0*/  BPT.TRAP 0x1 ;  /* 0x000000040000795c */ /* 0x000fe20000300000 */
.L_x_1159:
[----:B------:R-:W-:Y:S02]  /*27c0*/  IMAD.U32 R5, RZ, RZ, UR37 ;  /* 0x00000025ff057e24 */ /* 0x000fe4000f8e00ff */
[----:B0-----:R-:W-:-:S03]  /*27d0*/  IMAD.U32 R0, RZ, RZ, UR36 ;  /* 0x00000024ff007e24 */ /* 0x001fc6000f8e00ff */
[----:B------:R-:W-:Y:S02]  /*27e0*/  LEA R5, R5, UR41, 0x3 ;  /* 0x0000002905057c11 */ /* 0x000fe4000f8e18ff */
[----:B------:R-:W-:-:S04]  /*27f0*/  SHF.L.U32 R0, R0, 0x1f, RZ ;  /* 0x0000001f00007819 */ /* 0x000fc800000006ff */
[----:B------:R0:W1:Y:S01]  /*2800*/  SYNCS.PHASECHK.TRANS64.TRYWAIT P2, [R5+URZ+0x28430], R0 ;  /* 0x02843000050075a7 */ /* 0x000062000804017f */
[----:B------:R-:W-:Y:S05]  /*2810*/  @!P0 BRA `(.L_x_1160) ;  /* 0x0000000000048947 */ /* 0x000fea0003800000 */
[----:B------:R-:W-:Y:S01]  /*2820*/  BPT.TRAP 0x1 ;  /* 0x000000040000795c */ /* 0x000fe20000300000 */
.L_x_1160:
[----:B------:R-:W2:Y:S02]  /*2830*/  S2R R3, SR_TID.X ;  /* 0x0000000000037919 */ /* 0x000ea40000002100 */
[----:B--2---:R-:W-:Y:S01]  /*2840*/  LOP3.LUT P1, RZ, R3, 0x7f, RZ, 0xc0, !PT ;  /* 0x0000007f03ff7812 */ /* 0x004fe2000782c0ff */
[----:B-1----:R-:W-:-:S12]  /*2850*/  @P2 BRA `(.L_x_1161) ;  /* 0x0000000000082947 */ /* 0x002fd80003800000 */
[----:B------:R-:W1:Y:S02]  /*2860*/  SYNCS.PHASECHK.TRANS64.TRYWAIT P2, [R5+URZ+0x28430], R0 ;  /* 0x02843000050075a7 */ /* 0x000e64000804017f */
[----:B-1----:R-:W-:Y:S05]  /*2870*/  @!P2 BRA `(.L_x_1162) ;  /* 0x0000016000a8a947 */ /* 0x002fea0003800000 */
.L_x_1161:
[----:B------:R-:W-:Y:S05]  /*2880*/  WARPSYNC.ALL ;  /* 0x0000000000007948 */ /* 0x000fea0003800000 */
[----:B------:R-:W-:Y:S01]  /*2890*/  UIADD3 UR4, UR41, 0x20000, URZ ;  /* 0x0002000029047890 */ /* 0x000fe2000fffe03f */
[----:B------:R-:W-:Y:S01]  /*28a0*/  WARPGROUP.ARRIVE ;  /* 0x00000000000079c5 */ /* 0x000fe20000000000 */
[----:B------:R-:W-:Y:S01]  /*28b0*/  ULOP3.LUT UR32, UR45, 0x10000, URZ, 0xfc, !UPT ;  /* 0x000100002d207892 */ /* 0x000fe2000f8efc3f */
[----:B01----:R-:W-:Y:S01]  /*28c0*/  VIADD R0, R16, UR42 ;  /* 0x0000002a10007c36 */ /* 0x003fe20008000000 */
[----:B------:R-:W-:Y:S01]  /*28d0*/  USHF.R.U32.HI UR4, URZ, 0x4, UR4 ;  /* 0x000000043f047899 */ /* 0x000fe20008011604 */
[----:B------:R-:W-:Y:S01]  /*28e0*/  LEA R6, R146, 0xffffffc0, 0x6 ;  /* 0xffffffc092067811 */ /* 0x000fe200078e30ff */
[----:B------:R-:W-:Y:S01]  /*28f0*/  UMOV UR33, 0x40000040 ;  /* 0x4000004000217882 */ /* 0x000fe20000000000 */
[----:B------:R-:W-:Y:S01]  /*2900*/  UMOV UR35, 0x40000040 ;  /* 0x4000004000237882 */ /* 0x000fe20000000000 */
[----:B------:R-:W-:Y:S01]  /*2910*/  ULOP3.LUT UR4, UR4, 0x3fff, URZ, 0xc0, !UPT ;  /* 0x00003fff04047892 */ /* 0x000fe2000f8ec03f */
[----:B------:R-:W-:Y:S01]  /*2920*/  IMAD.MOV.U32 R3, RZ, RZ, R0 ;  /* 0x000000ffff037224 */ /* 0x000fe200078e0000 */
[----:B------:R-:W-:Y:S01]  /*2930*/  UMOV UR5, 0x40000040 ;  /* 0x4000004000057882 */ /* 0x000fe20000000000 */
[----:B------:R-:W-:Y:S01]  /*2940*/  UMOV UR7, 0x40000040 ;  /* 0x4000004000077882 */ /* 0x000fe20000000000 */
[----:B------:R-:W-:-:S02]  /*2950*/  ULOP3.LUT UR43, UR4, 0x10000, URZ, 0xfc, !UPT ;  /* 0x00010000042b7892 */ /* 0x000fc4000f8efc3f */
[----:B------:R-:W-:Y:S02]  /*2960*/  UIADD3 UR4, UR32, 0x2, URZ ;  /* 0x0000000220047890 */ /* 0x000fe4000fffe03f */
[----:B------:R-:W-:Y:S02]  /*2970*/  ULEA UR34, UR37, UR43, 0xa ;  /* 0x0000002b25227291 */ /* 0x000fe4000f8e503f */
[----:B------:R-:W-:Y:S02]  /*2980*/  UIADD3 UR8, UR32, 0x4, URZ ;  /* 0x0000000420087890 */ /* 0x000fe4000fffe03f */
[----:B------:R-:W-:Y:S02]  /*2990*/  UIADD3 UR6, UR34, 0x2, URZ ;  /* 0x0000000222067890 */ /* 0x000fe4000fffe03f */
[----:B------:R-:W-:Y:S01]  /*29a0*/  UIADD3 UR10, UR34, 0x4, URZ ;  /* 0x00000004220a7890 */ /* 0x000fe2000fffe03f */
[----:B------:R-:W-:Y:S02]  /*29b0*/  UMOV UR9, 0x40000040 ;  /* 0x4000004000097882 */ /* 0x000fe40000000000 */
[----:B------:R-:W-:Y:S01]  /*29c0*/  QGMMA.64x64x32.F32.E4M3.E4M3 R24, gdesc[UR32], RZ, !UPT, gsb0 ;  /* 0x00e00000201879f3 */ /* 0x000fe2000c0008ff */
[----:B------:R-:W-:Y:S01]  /*29d0*/  UMOV UR11, 0x40000040 ;  /* 0x40000040000b7882 */ /* 0x000fe20000000000 */
[----:B------:R-:W-:-:S02]  /*29e0*/  UIADD3 UR12, UR32, 0x6, URZ ;  /* 0x00000006200c7890 */ /* 0x000fc4000fffe03f */
[----:B------:R-:W-:Y:S01]  /*29f0*/  UIADD3 UR14, UR34, 0x6, URZ ;  /* 0x00000006220e7890 */ /* 0x000fe2000fffe03f */
[----:B------:R-:W-:Y:S01]  /*2a00*/  UMOV UR13, 0x40000040 ;  /* 0x40000040000d7882 */ /* 0x000fe20000000000 */
[----:B------:R-:W-:Y:S01]  /*2a10*/  UMOV UR15, 0x40000040 ;  /* 0x40000040000f7882 */ /* 0x000fe20000000000 */
[----:B------:R-:W-:Y:S02]  /*2a20*/  UIADD3 UR16, UR32, 0x400, URZ ;  /* 0x0000040020107890 */ /* 0x000fe4000fffe03f */
[----:B------:R-:W-:Y:S01]  /*2a30*/  UIADD3 UR18, UR34, 0x200, URZ ;  /* 0x0000020022127890 */ /* 0x000fe2000fffe03f */
[----:B------:R-:W-:Y:S01]  /*2a40*/  UMOV UR17, 0x40000040 ;  /* 0x4000004000117882 */ /* 0x000fe20000000000 */
[----:B------:R-:W-:Y:S01]  /*2a50*/  UMOV UR19, 0x40000040 ;  /* 0x4000004000137882 */ /* 0x000fe20000000000 */
[----:B------:R-:W-:Y:S02]  /*2a60*/  UIADD3 UR20, UR32, 0x402, URZ ;  /* 0x0000040220147890 */ /* 0x000fe4000fffe03f */
[----:B------:R-:W-:Y:S01]  /*2a70*/  UIADD3 UR22, UR34, 0x202, URZ ;  /* 0x0000020222167890 */ /* 0x000fe2000fffe03f */
[----:B------:R-:W-:Y:S01]  /*2a80*/  UMOV UR21, 0x40000040 ;  /* 0x4000004000157882 */ /* 0x000fe20000000000 */
        /* <DEDUP_REMOVED lines=9> */
[----:B------:R-:W-:Y:S02]  /*2b20*/  WARPGROUP.DEPBAR.LE gsb0, 0x0 ;  /* 0x00008000000079c5 */ /* 0x000fe40000010000 */
[----:B------:R-:W-:-:S06]  /*2b30*/  WARPGROUP.ARRIVE ;  /* 0x00000000000079c5 */ /* 0x000fcc0000000000 */
[----:B------:R-:W-:Y:S01]  /*2b40*/  QGMMA.64x64x32.F32.E4M3.E4M3 R24, gdesc[UR4], R24, gsb0 ;  /* 0x00e00000041879f3 */ /* 0x000fe20008000818 */
[----:B------:R-:W-:Y:S02]  /*2b50*/  ULDC UR6, c[0x0][0x448] ;  /* 0x0001120000067ab9 */ /* 0x000fe40000000800 */
[----:B------:R-:W-:-:S06]  /*2b60*/  UISETP.NE.AND UP0, UPT, UR6, 0x1, UPT ;  /* 0x000000010600788c */ /* 0x000fcc000bf05270 */
[----:B------:R-:W-:Y:S02]  /*2b70*/  PLOP3.LUT P2, PT, PT, PT, UP0, 0x80, 0x0 ;  /* 0x000000000000781c */ /* 0x000fe40003f4f008 */
[----:B------:R-:W-:-:S03]  /*2b80*/  PLOP3.LUT P3, PT, PT, PT, UP0, 0x80, 0x0 ;  /* 0x000000000000781c */ /* 0x000fc60003f6f008 */
[----:B------:R-:W-:-:S08]  /*2b90*/  @UP0 ULDC UR6, c[0x0][0x44c] ;  /* 0x0001130000060ab9 */ /* 0x000fd00000000800 */
[----:B------:R-:W-:Y:S01]  /*2ba0*/  @P2 IMAD.HI.U32 R4, R0, UR6, RZ ;  /* 0x0000000600042c27 */ /* 0x000fe2000f8e00ff */
[----:B------:R-:W-:-:S03]  /*2bb0*/  @UP0 ULDC UR6, c[0x0][0x450] ;  /* 0x0001140000060ab9 */ /* 0x000fc60000000800 */
[----:B------:R-:W-:Y:S01]  /*2bc0*/  @!P1 VIADD R0, R5, 0x28440 ;  /* 0x0002844005009836 */ /* 0x000fe20000000000 */
[----:B------:R-:W-:Y:S01]  /*2bd0*/  @P3 SHF.R.U32.HI R3, RZ, UR6, R4 ;  /* 0x00000006ff033c19 */ /* 0x000fe20008011604 */
[----:B------:R-:W-:Y:S01]  /*2be0*/  IMAD.MOV.U32 R5, RZ, RZ, -0x40 ;  /* 0xffffffc0ff057424 */ /* 0x000fe200078e00ff */
[----:B------:R-:W-:Y:S02]  /*2bf0*/  ULDC UR6, c[0x0][0x9dc] ;  /* 0x0002770000067ab9 */ /* 0x000fe40000000800 */
[----:B------:R-:W-:Y:S01]  /*2c00*/  @!P1 PRMT R0, RZ, 0x654, R0 ;  /* 0x00000654ff009816 */ /* 0x000fe20000000000 */
[----:B------:R-:W0:Y:S01]  /*2c10*/  SHFL.IDX PT, R11, R3, RZ, 0x1c1f ;  /* 0x001c1fff030b7589 */ /* 0x000e2200000e0000 */
[----:B------:R-:W-:Y:S01]  /*2c20*/  IMAD R7, R146, R5, 0x40 ;  /* 0x0000004092077424 */ /* 0x000fe200078e0205 */
[----:B------:R-:W-:Y:S01]  /*2c30*/  ULOP3.LUT UR7, URZ, UR6, URZ, 0x33, !UPT ;  /* 0x000000063f077292 */ /* 0x000fe2000f8e333f */
[----:B------:R-:W-:-:S03]  /*2c40*/  IMAD.U32 R5, RZ, RZ, UR38 ;  /* 0x00000026ff057e24 */ /* 0x000fc6000f8e00ff */
[----:B------:R-:W-:Y:S01]  /*2c50*/  IADD3 R8, -R2, UR39, R7 ;  /* 0x0000002702087c10 */ /* 0x000fe2000fffe107 */
[----:B------:R-:W-:Y:S02]  /*2c60*/  WARPGROUP.DEPBAR.LE gsb0, 0x0 ;  /* 0x00008000000079c5 */ /* 0x000fe40000010000 */
[----:B------:R-:W-:-:S06]  /*2c70*/  WARPGROUP.ARRIVE ;  /* 0x00000000000079c5 */ /* 0x000fcc0000000000 */
[----:B------:R-:W-:Y:S01]  /*2c80*/  QGMMA.64x64x32.F32.E4M3.E4M3 R24, gdesc[UR8], R24, gsb0 ;  /* 0x00e00000081879f3 */ /* 0x000fe20008000818 */
[----:B------:R-:W-:Y:S02]  /*2c90*/  ULDC.64 UR10, c[0x0][0x9e0] ;  /* 0x00027800000a7ab9 */ /* 0x000fe40000000a00 */
[----:B------:R-:W-:-:S06]  /*2ca0*/  UISETP.GE.AND UP1, UPT, UR11, 0x1, UPT ;  /* 0x000000010b00788c */ /* 0x000fcc000bf26270 */
[----:B------:R-:W-:Y:S01]  /*2cb0*/  PLOP3.LUT P2, PT, PT, PT, UP1, 0x40, 0x0 ;  /* 0x000000000000781c */ /* 0x000fe20003f4e818 */
        /* <DEDUP_REMOVED lines=17> */
[----:B-1----:R-:W-:-:S04]  /*2dd0*/  IADD3 R0, -R2, 0x1, R7 ;  /* 0x0000000102007810 */ /* 0x002fc80007ffe107 */
[----:B------:R-:W-:-:S05]  /*2de0*/  IADD3 R0, -R5, UR39, R0 ;  /* 0x0000002705007c10 */ /* 0x000fca000fffe100 */
[C---:B------:R-:W-:Y:S02]  /*2df0*/  VIADD R9, R0.reuse, UR10 ;  /* 0x0000000a00097c36 */ /* 0x040fe40008000000 */
[----:B------:R-:W-:-:S03]  /*2e00*/  VIADD R10, R0, UR7 ;  /* 0x00000007000a7c36 */ /* 0x000fc60008000000 */
[----:B0-----:R-:W-:Y:S01]  /*2e10*/  VIADDMNMX R0, R11, R9, R8, PT ;  /* 0x000000090b007246 */ /* 0x001fe20003800108 */
[----:B------:R-:W-:Y:S01]  /*2e20*/  IMAD.IADD R4, R10, 0x1, R11 ;  /* 0x000000010a047824 */ /* 0x000fe200078e020b */
[----:B------:R-:W-:Y:S06]  /*2e30*/  @P2 BRA `(.L_x_1163) ;  /* 0x00000000005c2947 */ /* 0x000fec0003800000 */
[----:B------:R-:W-:Y:S01]  /*2e40*/  IMAD.U32 R12, RZ, RZ, UR38 ;  /* 0x00000026ff0c7e24 */ /* 0x000fe2000f8e00ff */
[----:B------:R-:W-:Y:S04]  /*2e50*/  BSSY B0, `(.L_x_1164) ;  /* 0x0000011000007945 */ /* 0x000fe80003800000 */
[----:B------:R-:W-:-:S04]  /*2e60*/  IADD3 R5, -R12, UR39, R11 ;  /* 0x000000270c057c10 */ /* 0x000fc8000fffe10b */
[----:B------:R-:W-:-:S13]  /*2e70*/  ISETP.GT.AND P2, PT, R5, -0x1, PT ;  /* 0xffffffff0500780c */ /* 0x000fda0003f44270 */
[----:B------:R-:W-:Y:S05]  /*2e80*/  @P2 BRA `(.L_x_1165) ;  /* 0x0000000000202947 */ /* 0x000fea0003800000 */
[----:B------:R-:W-:Y:S01]  /*2e90*/  UISETP.NE.AND UP2, UPT, UR11, 0x1, UPT ;  /* 0x000000010b00788c */ /* 0x000fe2000bf45270 */
[----:B------:R-:W-:-:S05]  /*2ea0*/  LOP3.LUT R5, RZ, R5, RZ, 0x33, !PT ;  /* 0x00000005ff057212 */ /* 0x000fca00078e33ff */
[----:B------:R-:W-:-:S05]  /*2eb0*/  PLOP3.LUT P2, PT, PT, PT, UP2, 0x80, 0x0 ;  /* 0x000000000000781c */ /* 0x000fca0003f4f028 */
[----:B------:R-:W-:-:S08]  /*2ec0*/  @UP2 ULDC.64 UR14, c[0x0][0x9e8] ;  /* 0x00027a00000e2ab9 */ /* 0x000fd00000000a00 */
[----:B------:R-:W-:-:S05]  /*2ed0*/  @P2 IMAD.HI.U32 R11, R5, UR14, RZ ;  /* 0x0000000e050b2c27 */ /* 0x000fca000f8e00ff */
[----:B------:R-:W-:-:S04]  /*2ee0*/  @P2 SHF.R.U32.HI R5, RZ, UR15, R11 ;  /* 0x0000000fff052c19 */ /* 0x000fc8000801160b */
[----:B------:R-:W-:Y:S01]  /*2ef0*/  LOP3.LUT R5, RZ, R5, RZ, 0x33, !PT ;  /* 0x00000005ff057212 */ /* 0x000fe200078e33ff */
[----:B------:R-:W-:Y:S06]  /*2f00*/  BRA `(.L_x_1166) ;  /* 0x0000000000147947 */ /* 0x000fec0003800000 */
.L_x_1165:
[----:B------:R-:W-:-:S06]  /*2f10*/  UISETP.NE.AND UP2, UPT, UR11, 0x1, UPT ;  /* 0x000000010b00788c */ /* 0x000fcc000bf45270 */
[----:B------:R-:W-:-:S05]  /*2f20*/  PLOP3.LUT P2, PT, PT, PT, UP2, 0x80, 0x0 ;  /* 0x000000000000781c */ /* 0x000fca0003f4f028 */
[----:B------:R-:W-:-:S08]  /*2f30*/  @UP2 ULDC.64 UR14, c[0x0][0x9e8] ;  /* 0x00027a00000e2ab9 */ /* 0x000fd00000000a00 */
[----:B------:R-:W-:-:S05]  /*2f40*/  @P2 IMAD.HI.U32 R11, R5, UR14, RZ ;  /* 0x0000000e050b2c27 */ /* 0x000fca000f8e00ff */
[----:B------:R-:W-:-:S07]  /*2f50*/  @P2 SHF.R.U32.HI R5, RZ, UR15, R11 ;  /* 0x0000000fff052c19 */ /* 0x000fce000801160b */
.L_x_1166:
[----:B------:R-:W-:Y:S05]  /*2f60*/  BSYNC B0 ;  /* 0x0000000000007941 */ /* 0x000fea0003800000 */
.L_x_1164:
[----:B------:R-:W-:-:S04]  /*2f70*/  IMAD R5, R5, UR11, -R6 ;  /* 0x0000000b05057c24 */ /* 0x000fc8000f8e0a06 */
[----:B------:R-:W-:-:S05]  /*2f80*/  IMAD.IADD R5, R5, 0x1, -R2 ;  /* 0x0000000105057824 */ /* 0x000fca00078e0a02 */
[----:B------:R-:W-:Y:S02]  /*2f90*/  VIMNMX R4, R4, R5, !PT ;  /* 0x0000000504047248 */ /* 0x000fe40007fe0100 */
[----:B------:R-:W-:-:S07]  /*2fa0*/  VIADDMNMX R0, R5, UR11, R0, PT ;  /* 0x0000000b05007c46 */ /* 0x000fce000b800100 */
.L_x_1163:
[C---:B------:R-:W-:Y:S01]  /*2fb0*/  ISETP.GE.AND P2, PT, R7.reuse, 0x2, PT ;  /* 0x000000020700780c */ /* 0x040fe20003f46270 */
[----:B------:R-:W0:Y:S01]  /*2fc0*/  SHFL.IDX PT, R3, R3, 0x1, 0x1c1f ;  /* 0x003c1f0003037f89 */ /* 0x000e2200000e0000 */
[C---:B------:R-:W-:Y:S02]  /*2fd0*/  ISETP.GE.AND P6, PT, R7.reuse, 0xa, PT ;  /* 0x0000000a0700780c */ /* 0x040fe40003fc6270 */
[----:B------:R-:W-:Y:S02]  /*2fe0*/  ISETP.GT.AND P4, PT, R4, 0x1, !P2 ;  /* 0x000000010400780c */ /* 0x000fe40005784270 */
[----:B------:R-:W-:Y:S02]  /*2ff0*/  ISETP.GE.AND P3, PT, R7, 0x9, PT ;  /* 0x000000090700780c */ /* 0x000fe40003f66270 */
[----:B------:R-:W-:Y:S02]  /*3000*/  ISETP.LT.OR P4, PT, R0, 0x2, P4 ;  /* 0x000000020000780c */ /* 0x000fe40002781670 */
[----:B------:R-:W-:-:S02]  /*3010*/  P2R R13, PR, RZ, 0x40 ;  /* 0x00000040ff0d7803 */ /* 0x000fc40000000000 */
[----:B------:R-:W-:Y:S02]  /*3020*/  FSEL R12, R25, -INF , !P4 ;  /* 0xff800000190c7808 */ /* 0x000fe40006000000 */
[C---:B------:R-:W-:Y:S02]  /*3030*/  ISETP.GT.AND P4, PT, R4.reuse, 0x9, !P6 ;  /* 0x000000090400780c */ /* 0x040fe40007784270 */
[----:B------:R-:W-:Y:S02]  /*3040*/  ISETP.GT.AND P5, PT, R4, 0x8, !P3 ;  /* 0x000000080400780c */ /* 0x000fe40005fa4270 */
[----:B------:R-:W-:Y:S02]  /*3050*/  ISETP.LT.OR P4, PT, R0, 0xa, P4 ;  /* 0x0000000a0000780c */ /* 0x000fe40002781670 */
[----:B------:R-:W-:Y:S02]  /*3060*/  ISETP.GE.AND P6, PT, R7, 0x11, PT ;  /* 0x000000110700780c */ /* 0x000fe40003fc6270 */
[----:B------:R-:W-:-:S02]  /*3070*/  FSEL R14, R29, -INF , !P4 ;  /* 0xff8000001d0e7808 */ /* 0x000fc40006000000 */
[----:B------:R-:W-:Y:S01]  /*3080*/  ISETP.LT.OR P5, PT, R0, 0x9, P5 ;  /* 0x000000090000780c */ /* 0x000fe20002fa1670 */
[----:B0-----:R-:W-:Y:S01]  /*3090*/  IMAD.IADD R5, R10, 0x1, R3 ;  /* 0x000000010a057824 */ /* 0x001fe200078e0203 */
[----:B------:R-:W-:Y:S02]  /*30a0*/  ISETP.GT.AND P4, PT, R4, 0x10, !P6 ;  /* 0x000000100400780c */ /* 0x000fe40007784270 */
[----:B------:R-:W-:Y:S02]  /*30b0*/  FSEL R28, R28, -INF , !P5 ;  /* 0xff8000001c1c7808 */ /* 0x000fe40006800000 */
[----:B------:R-:W-:Y:S02]  /*30c0*/  ISETP.LT.OR P4, PT, R0, 0x11, P4 ;  /* 0x000000110000780c */ /* 0x000fe40002781670 */
[----:B------:R-:W-:Y:S02]  /*30d0*/  ISETP.GE.AND P5, PT, R7, 0x12, PT ;  /* 0x000000120700780c */ /* 0x000fe40003fa6270 */
[----:B------:R-:W-:-:S02]  /*30e0*/  FSEL R32, R32, -INF , !P4 ;  /* 0xff80000020207808 */ /* 0x000fc40006000000 */
[----:B------:R-:W-:Y:S02]  /*30f0*/  ISETP.GT.AND P4, PT, R4, 0x11, !P5 ;  /* 0x000000110400780c */ /* 0x000fe40006f84270 */
[----:B------:R-:W-:Y:S02]  /*3100*/  P2R R21, PR, RZ, 0x20 ;  /* 0x00000020ff157803 */ /* 0x000fe40000000000 */
[----:B------:R-:W-:Y:S02]  /*3110*/  ISETP.LT.OR P4, PT, R0, 0x12, P4 ;  /* 0x000000120000780c */ /* 0x000fe40002781670 */
[----:B------:R-:W-:Y:S02]  /*3120*/  ISETP.GE.AND P5, PT, R7, 0x19, PT ;  /* 0x000000190700780c */ /* 0x000fe40003fa6270 */
[----:B------:R-:W-:Y:S02]  /*3130*/  FSEL R20, R33, -INF , !P4 ;  /* 0xff80000021147808 */ /* 0x000fe40006000000 */
[----:B------:R-:W-:-:S02]  /*3140*/  ISETP.GT.AND P4, PT, R4, 0x18, !P5 ;  /* 0x000000180400780c */ /* 0x000fc40006f84270 */
[----:B------:R-:W-:Y:S02]  /*3150*/  P2R R25, PR, RZ, 0x20 ;  /* 0x00000020ff197803 */ /* 0x000fe40000000000 */
[----:B------:R-:W-:Y:S02]  /*3160*/  ISETP.LT.OR P4, PT, R0, 0x19, P4 ;  /* 0x000000190000780c */ /* 0x000fe40002781670 */
[----:B------:R-:W-:Y:S02]  /*3170*/  ISETP.GE.AND P5, PT, R7, 0x1a, PT ;  /* 0x0000001a0700780c */ /* 0x000fe40003fa6270 */
[----:B------:R-:W-:Y:S02]  /*3180*/  FSEL R36, R36, -INF , !P4 ;  /* 0xff80000024247808 */ /* 0x000fe40006000000 */
[----:B------:R-:W-:Y:S02]  /*3190*/  ISETP.GT.AND P4, PT, R4, 0x19, !P5 ;  /* 0x000000190400780c */ /* 0x000fe40006f84270 */
[----:B------:R-:W-:-:S02]  /*31a0*/  P2R R29, PR, RZ, 0x20 ;  /* 0x00000020ff1d7803 */ /* 0x000fc40000000000 */
[----:B------:R-:W-:Y:S02]  /*31b0*/  ISETP.LT.OR P4, PT, R0, 0x1a, P4 ;  /* 0x0000001a0000780c */ /* 0x000fe40002781670 */
[----:B------:R-:W-:Y:S02]  /*31c0*/  ISETP.GE.AND P5, PT, R7, 0x21, PT ;  /* 0x000000210700780c */ /* 0x000fe40003fa6270 */
[----:B------:R-:W-:Y:S02]  /*31d0*/  FSEL R56, R37, -INF , !P4 ;  /* 0xff80000025387808 */ /* 0x000fe40006000000 */
[----:B------:R-:W-:Y:S02]  /*31e0*/  ISETP.GT.AND P4, PT, R4, 0x20, !P5 ;  /* 0x000000200400780c */ /* 0x000fe40006f84270 */
[----:B------:R-:W-:Y:S02]  /*31f0*/  P2R R33, PR, RZ, 0x20 ;  /* 0x00000020ff217803 */ /* 0x000fe40000000000 */
[----:B------:R-:W-:-:S02]  /*3200*/  ISETP.LT.OR P4, PT, R0, 0x21, P4 ;  /* 0x000000210000780c */ /* 0x000fc40002781670 */
[C---:B------:R-:W-:Y:S02]  /*3210*/  ISETP.GE.AND P5, PT, R7.reuse, 0x22, PT ;  /* 0x000000220700780c */ /* 0x040fe40003fa6270 */
[----:B------:R-:W-:Y:S02]  /*3220*/  FSEL R40, R40, -INF , !P4 ;  /* 0xff80000028287808 */ /* 0x000fe40006000000 */
[----:B------:R-:W-:Y:S02]  /*3230*/  ISETP.GT.AND P4, PT, R4, 0x21, !P5 ;  /* 0x000000210400780c */ /* 0x000fe40006f84270 */
[----:B------:R-:W-:Y:S02]  /*3240*/  P2R R37, PR, RZ, 0x20 ;  /* 0x00000020ff257803 */ /* 0x000fe40000000000 */
[----:B------:R-:W-:Y:S02]  /*3250*/  ISETP.LT.OR P4, PT, R0, 0x22, P4 ;  /* 0x000000220000780c */ /* 0x000fe40002781670 */
[----:B------:R-:W-:-:S02]  /*3260*/  ISETP.GE.AND P5, PT, R7, 0x29, PT ;  /* 0x000000290700780c */ /* 0x000fc40003fa6270 */
[----:B------:R-:W-:Y:S02]  /*3270*/  FSEL R58, R41, -INF , !P4 ;  /* 0xff800000293a7808 */ /* 0x000fe40006000000 */
[----:B------:R-:W-:Y:S02]  /*3280*/  ISETP.GT.AND P4, PT, R4, 0x28, !P5 ;  /* 0x000000280400780c */ /* 0x000fe40006f84270 */
[----:B------:R-:W-:Y:S02]  /*3290*/  P2R R41, PR, RZ, 0x20 ;  /* 0x00000020ff297803 */ /* 0x000fe40000000000 */
        /* <DEDUP_REMOVED lines=11> */
[----:B------:R-:W-:Y:S02]  /*3350*/  P2R R15, PR, RZ, 0x40 ;  /* 0x00000040ff0f7803 */ /* 0x000fe40000000000 */
[----:B------:R-:W-:Y:S02]  /*3360*/  FSEL R48, R48, -INF , !P4 ;  /* 0xff80000030307808 */ /* 0x000fe40006000000 */
[----:B------:R-:W-:-:S04]  /*3370*/  ISETP.GE.AND P4, PT, R7, 0x32, PT ;  /* 0x000000320700780c */ /* 0x000fc80003f86270 */
[----:B------:R-:W-:-:S04]  /*3380*/  ISETP.GT.AND P5, PT, R4, 0x31, !P4 ;  /* 0x000000310400780c */ /* 0x000fc800067a4270 */
[----:B------:R-:W-:-:S04]  /*3390*/  ISETP.LT.OR P5, PT, R0, 0x32, P5 ;  /* 0x000000320000780c */ /* 0x000fc80002fa1670 */
[----:B------:R-:W-:Y:S02]  /*33a0*/  FSEL R62, R49, -INF , !P5 ;  /* 0xff800000313e7808 */ /* 0x000fe40006800000 */
[----:B------:R-:W-:-:S04]  /*33b0*/  ISETP.GE.AND P5, PT, R7, 0x39, PT ;  /* 0x000000390700780c */ /* 0x000fc80003fa6270 */
[----:B------:R-:W-:-:S04]  /*33c0*/  ISETP.GT.AND P6, PT, R4, 0x38, !P5 ;  /* 0x000000380400780c */ /* 0x000fc80006fc4270 */
[----:B------:R-:W-:-:S04]  /*33d0*/  ISETP.LT.OR P6, PT, R0, 0x39, P6 ;  /* 0x000000390000780c */ /* 0x000fc800037c1670 */
[----:B------:R-:W-:Y:S02]  /*33e0*/  FSEL R52, R52, -INF , !P6 ;  /* 0xff80000034347808 */ /* 0x000fe40007000000 */
[----:B------:R-:W-:-:S04]  /*33f0*/  ISETP.GE.AND P6, PT, R7, 0x1, PT ;  /* 0x000000010700780c */ /* 0x000fc80003fc6270 */
[----:B------:R-:W-:Y:S02]  /*3400*/  P2R R11, PR, RZ, 0x40 ;  /* 0x00000040ff0b7803 */ /* 0x000fe40000000000 */
[----:B------:R-:W-:-:S04]  /*3410*/  ISETP.GT.AND P6, PT, R4, RZ, !P6 ;  /* 0x000000ff0400720c */ /* 0x000fc800077c4270 */
[----:B------:R-:W-:-:S04]  /*3420*/  ISETP.LT.OR P6, PT, R0, 0x1, P6 ;  /* 0x000000010000780c */ /* 0x000fc800037c1670 */
[----:B------:R-:W-:Y:S02]  /*3430*/  FSEL R24, R24, -INF , !P6 ;  /* 0xff80000018187808 */ /* 0x000fe40007000000 */
[----:B------:R-:W-:-:S04]  /*3440*/  ISETP.GE.AND P6, PT, R7, 0x3a, PT ;  /* 0x0000003a0700780c */ /* 0x000fc80003fc6270 */
[----:B------:R-:W-:Y:S02]  /*3450*/  P2R R7, PR, RZ, 0x40 ;  /* 0x00000040ff077803 */ /* 0x000fe40000000000 */
[----:B------:R-:W-:-:S04]  /*3460*/  ISETP.GT.AND P6, PT, R4, 0x39, !P6 ;  /* 0x000000390400780c */ /* 0x000fc800077c4270 */
[----:B------:R-:W-:Y:S02]  /*3470*/  ISETP.LT.OR P6, PT, R0, 0x3a, P6 ;  /* 0x0000003a0000780c */ /* 0x000fe400037c1670 */
[----:B------:R-:W-:Y:S02]  /*3480*/  VIADDMNMX R0, R3, R9, R8, PT ;  /* 0x0000000903007246 */ /* 0x000fe40003800108 */
[----:B------:R-:W-:Y:S02]  /*3490*/  FSEL R64, R53, -INF , !P6 ;  /* 0xff80000035407808 */ /* 0x000fe40007000000 */
[----:B------:R-:W-:-:S13]  /*34a0*/  PLOP3.LUT P6, PT, PT, PT, UP1, 0x40, 0x0 ;  /* 0x000000000000781c */ /* 0x000fda0003fce818 */
[----:B------:R-:W-:Y:S05]  /*34b0*/  @P6 BRA `(.L_x_1167) ;  /* 0x0000000000646947 */ /* 0x000fea0003800000 */
        /* <DEDUP_REMOVED lines=9> */
[----:B------:R-:W-:Y:S01]  /*3550*/  @P6 IMAD.HI.U32 R4, R3, UR14, RZ ;  /* 0x0000000e03046c27 */ /* 0x000fe2000f8e00ff */
[----:B------:R-:W-:-:S13]  /*3560*/  PLOP3.LUT P6, PT, PT, PT, UP2, 0x80, 0x0 ;  /* 0x000000000000781c */ /* 0x000fda0003fcf028 */
[----:B------:R-:W-:-:S04]  /*3570*/  @P6 SHF.R.U32.HI R3, RZ, UR15, R4 ;  /* 0x0000000fff036c19 */ /* 0x000fc80008011604 */
[----:B------:R-:W-:Y:S01]  /*3580*/  LOP3.LUT R3, RZ, R3, RZ, 0x33, !PT ;  /* 0x00000003ff037212 */ /* 0x000fe200078e33ff */
[----:B------:R-:W-:Y:S06]  /*3590*/  BRA `(.L_x_1170) ;  /* 0x0000000000187947 */ /* 0x000fec0003800000 */
.L_x_1169:
[----:B------:R-:W-:-:S06]  /*35a0*/  UISETP.NE.AND UP2, UPT, UR11, 0x1, UPT ;  /* 0x000000010b00788c */ /* 0x000fcc000bf45270 */
[----:B------:R-:W-:-:S05]  /*35b0*/  PLOP3.LUT P6, PT, PT, PT, UP2, 0x80, 0x0 ;  /* 0x000000000000781c */ /* 0x000fca0003fcf028 */
[----:B------:R-:W-:-:S08]  /*35c0*/  @UP2 ULDC.64 UR14, c[0x0][0x9e8] ;  /* 0x00027a00000e2ab9 */ /* 0x000fd00000000a00 */
[----:B------:R-:W-:Y:S01]  /*35d0*/  @P6 IMAD.HI.U32 R4, R3, UR14, RZ ;  /* 0x0000000e03046c27 */ /* 0x000fe2000f8e00ff */
[----:B------:R-:W-:-:S13]  /*35e0*/  PLOP3.LUT P6, PT, PT, PT, UP2, 0x80, 0x0 ;  /* 0x000000000000781c */ /* 0x000fda0003fcf028 */
[----:B------:R-:W-:-:S07]  /*35f0*/  @P6 SHF.R.U32.HI R3, RZ, UR15, R4 ;  /* 0x0000000fff036c19 */ /* 0x000fce0008011604 */
.L_x_1170:
[----:B------:R-:W-:Y:S05]  /*3600*/  BSYNC B0 ;  /* 0x0000000000007941 */ /* 0x000fea0003800000 */
.L_x_1168:
[----:B------:R-:W-:-:S04]  /*3610*/  IMAD R3, R3, UR11, -R6 ;  /* 0x0000000b03037c24 */ /* 0x000fc8000f8e0a06 */
[----:B------:R-:W-:-:S05]  /*3620*/  IMAD.IADD R3, R3, 0x1, -R2 ;  /* 0x0000000103037824 */ /* 0x000fca00078e0a02 */
[----:B------:R-:W-:Y:S02]  /*3630*/  VIMNMX R5, R5, R3, !PT ;  /* 0x0000000305057248 */ /* 0x000fe40007fe0100 */
[----:B------:R-:W-:-:S07]  /*3640*/  VIADDMNMX R0, R3, UR11, R0, PT ;  /* 0x0000000b03007c46 */ /* 0x000fce000b800100 */
.L_x_1167:
[----:B------:R-:W-:Y:S01]  /*3650*/  ISETP.GT.AND P2, PT, R5, 0x1, !P2 ;  /* 0x000000010500780c */ /* 0x000fe20005744270 */
[----:B------:R-:W-:Y:S01]  /*3660*/  IMAD.U32 R9, RZ, RZ, UR40 ;  /* 0x00000028ff097e24 */ /* 0x000fe2000f8e00ff */
[----:B------:R-:W-:Y:S01]  /*3670*/  FMNMX.FTZ R3, R24, R12, !PT ;  /* 0x0000000c18037209 */ /* 0x000fe20007810000 */
[----:B------:R-:W-:Y:S01]  /*3680*/  @UP0 ULDC UR14, c[0x0][0x44c] ;  /* 0x00011300000e0ab9 */ /* 0x000fe20000000800 */
[----:B------:R-:W-:Y:S01]  /*3690*/  ISETP.LT.OR P2, PT, R0, 0x2, P2 ;  /* 0x000000020000780c */ /* 0x000fe20001741670 */
[----:B------:R-:W-:Y:S01]  /*36a0*/  UIMAD.WIDE.U32 UR14, UR42, UR14, URZ ;  /* 0x0000000e2a0e72a5 */ /* 0x000fe2000f8e003f */
[----:B------:R-:W-:Y:S01]  /*36b0*/  FMNMX.FTZ R3, R28, R3, !PT ;  /* 0x000000031c037209 */ /* 0x000fe20007810000 */
[----:B------:R-:W-:Y:S01]  /*36c0*/  @UP0 ULDC UR18, c[0x0][0x450] ;  /* 0x0001140000120ab9 */ /* 0x000fe20000000800 */
[----:B------:R-:W-:Y:S01]  /*36d0*/  FSEL R27, R27, -INF , !P2 ;  /* 0xff8000001b1b7808 */ /* 0x000fe20005000000 */
[----:B------:R-:W-:Y:S01]  /*36e0*/  UMOV UR7, UR42 ;  /* 0x0000002a00077c82 */ /* 0x000fe20008000000 */
[----:B------:R-:W-:Y:S01]  /*36f0*/  ISETP.NE.AND P2, PT, R13, RZ, PT ;  /* 0x000000ff0d00720c */ /* 0x000fe20003f45270 */
[----:B------:R-:W-:Y:S01]  /*3700*/  @UP0 USHF.R.U32.HI UR7, URZ, UR18, UR15 ;  /* 0x000000123f070299 */ /* 0x000fe2000801160f */
[----:B------:R-:W-:-:S02]  /*3710*/  FMNMX.FTZ R3, R14, R3, !PT ;  /* 0x000000030e037209 */ /* 0x000fc40007810000 */
[----:B------:R-:W-:Y:S01]  /*3720*/  ISETP.GT.AND P2, PT, R5, 0x9, !P2 ;  /* 0x000000090500780c */ /* 0x000fe20005744270 */
[----:B------:R-:W-:Y:S01]  /*3730*/  UIADD3 UR44, UR44, UR7, URZ ;  /* 0x000000072c2c7290 */ /* 0x000fe2000fffe03f */
[----:B------:R-:W-:Y:S02]  /*3740*/  FMNMX.FTZ R3, R32, R3, !PT ;  /* 0x0000000320037209 */ /* 0x000fe40007810000 */
[----:B------:R-:W-:Y:S01]  /*3750*/  ISETP.LT.OR P2, PT, R0, 0xa, P2 ;  /* 0x0000000a0000780c */ /* 0x000fe20001741670 */
[----:B------:R-:W-:Y:S01]  /*3760*/  UIADD3 UR10, UR44, UR10, URZ ;  /* 0x0000000a2c0a7290 */ /* 0x000fe2000fffe03f */
[----:B------:R-:W-:Y:S02]  /*3770*/  FMNMX.FTZ R3, R20, R3, !PT ;  /* 0x0000000314037209 */ /* 0x000fe40007810000 */
[----:B------:R-:W-:Y:S02]  /*3780*/  FSEL R31, R31, -INF , !P2 ;  /* 0xff8000001f1f7808 */ /* 0x000fe40005000000 */
[----:B------:R-:W-:-:S02]  /*3790*/  ISETP.NE.AND P2, PT, R15, RZ, PT ;  /* 0x000000ff0f00720c */ /* 0x000fc40003f45270 */
[----:B------:R-:W-:Y:S02]  /*37a0*/  FMNMX.FTZ R3, R36, R3, !PT ;  /* 0x0000000324037209 */ /* 0x000fe40007810000 */
[----:B------:R-:W-:Y:S02]  /*37b0*/  ISETP.GT.AND P2, PT, R5, 0x10, !P2 ;  /* 0x000000100500780c */ /* 0x000fe40005744270 */
[----:B------:R-:W-:Y:S02]  /*37c0*/  FMNMX.FTZ R3, R56, R3, !PT ;  /* 0x0000000338037209 */ /* 0x000fe40007810000 */
[----:B------:R-:W-:Y:S02]  /*37d0*/  ISETP.LT.OR P2, PT, R0, 0x11, P2 ;  /* 0x000000110000780c */ /* 0x000fe40001741670 */
[----:B------:R-:W-:Y:S02]  /*37e0*/  FMNMX.FTZ R3, R40, R3, !PT ;  /* 0x0000000328037209 */ /* 0x000fe40007810000 */
[----:B------:R-:W-:-:S02]  /*37f0*/  FSEL R34, R34, -INF , !P2 ;  /* 0xff80000022227808 */ /* 0x000fc40005000000 */
[----:B------:R-:W-:Y:S02]  /*3800*/  ISETP.NE.AND P2, PT, R21, RZ, PT ;  /* 0x000000ff1500720c */ /* 0x000fe40003f45270 */
[----:B------:R-:W-:Y:S02]  /*3810*/  FMNMX.FTZ R3, R58, R3, !PT ;  /* 0x000000033a037209 */ /* 0x000fe40007810000 */
[----:B------:R-:W-:Y:S02]  /*3820*/  ISETP.GT.AND P2, PT, R5, 0x11, !P2 ;  /* 0x000000110500780c */ /* 0x000fe40005744270 */
[----:B------:R-:W-:Y:S02]  /*3830*/  FMNMX.FTZ R3, R44, R3, !PT ;  /* 0x000000032c037209 */ /* 0x000fe40007810000 */
[----:B------:R-:W-:Y:S02]  /*3840*/  ISETP.LT.OR P2, PT, R0, 0x12, P2 ;  /* 0x000000120000780c */ /* 0x000fe40001741670 */
[----:B------:R-:W-:-:S02]  /*3850*/  FMNMX.FTZ R3, R60, R3, !PT ;  /* 0x000000033c037209 */ /* 0x000fc40007810000 */
[----:B------:R-:W-:Y:S02]  /*3860*/  FSEL R35, R35, -INF , !P2 ;  /* 0xff80000023237808 */ /* 0x000fe40005000000 */
[----:B------:R-:W-:Y:S02]  /*3870*/  ISETP.NE.AND P2, PT, R25, RZ, PT ;  /* 0x000000ff1900720c */ /* 0x000fe40003f45270 */
[----:B------:R-:W-:Y:S02]  /*3880*/  FMNMX.FTZ R3, R48, R3, !PT ;  /* 0x0000000330037209 */ /* 0x000fe40007810000 */
[----:B------:R-:W-:Y:S02]  /*3890*/  ISETP.GT.AND P2, PT, R5, 0x18, !P2 ;  /* 0x000000180500780c */ /* 0x000fe40005744270 */
[----:B------:R-:W-:Y:S02]  /*38a0*/  FMNMX.FTZ R3, R62, R3, !PT ;  /* 0x000000033e037209 */ /* 0x000fe40007810000 */
[----:B------:R-:W-:-:S02]  /*38b0*/  ISETP.LT.OR P2, PT, R0, 0x19, P2 ;  /* 0x000000190000780c */ /* 0x000fc40001741670 */
[----:B------:R-:W-:Y:S02]  /*38c0*/  ISETP.GT.AND P3, PT, R5, 0x8, !P3 ;  /* 0x000000080500780c */ /* 0x000fe40005f64270 */
[----:B------:R-:W-:Y:S02]  /*38d0*/  FSEL R38, R38, -INF , !P2 ;  /* 0xff80000026267808 */ /* 0x000fe40005000000 */
[----:B------:R-:W-:Y:S02]  /*38e0*/  ISETP.NE.AND P2, PT, R29, RZ, PT ;  /* 0x000000ff1d00720c */ /* 0x000fe40003f45270 */
[----:B------:R-:W-:Y:S02]  /*38f0*/  FMNMX.FTZ R3, R52, R3, !PT ;  /* 0x0000000334037209 */ /* 0x000fe40007810000 */
[----:B------:R-:W-:Y:S02]  /*3900*/  ISETP.GT.AND P2, PT, R5, 0x19, !P2 ;  /* 0x000000190500780c */ /* 0x000fe40005744270 */
[----:B------:R-:W-:-:S02]  /*3910*/  ISETP.LT.OR P3, PT, R0, 0x9, P3 ;  /* 0x000000090000780c */ /* 0x000fc40001f61670 */
[----:B------:R-:W-:Y:S02]  /*3920*/  ISETP.LT.OR P2, PT, R0, 0x1a, P2 ;  /* 0x0000001a0000780c */ /* 0x000fe40001741670 */
[----:B------:R-:W-:Y:S02]  /*3930*/  FMNMX.FTZ R6, R64, R3, !PT ;  /* 0x0000000340067209 */ /* 0x000fe40007810000 */
[----:B------:R-:W-:Y:S02]  /*3940*/  FSEL R39, R39, -INF , !P2 ;  /* 0xff80000027277808 */ /* 0x000fe40005000000 */
[----:B------:R-:W-:Y:S01]  /*3950*/  ISETP.NE.AND P2, PT, R33, RZ, PT ;  /* 0x000000ff2100720c */ /* 0x000fe20003f45270 */
[----:B------:R-:W0:Y:S01]  /*3960*/  SHFL.BFLY PT, R3, R6, 0x2, 0x1f ;  /* 0x0c401f0006037f89 */ /* 0x000e2200000e0000 */
[----:B------:R-:W-:Y:S02]  /*3970*/  FSEL R30, R30, -INF , !P3 ;  /* 0xff8000001e1e7808 */ /* 0x000fe40005800000 */
[----:B------:R-:W-:-:S02]  /*3980*/  ISETP.GT.AND P2, PT, R5, 0x20, !P2 ;  /* 0x000000200500780c */ /* 0x000fc40005744270 */
[----:B------:R-:W-:Y:S02]  /*3990*/  ISETP.NE.AND P3, PT, R41, RZ, PT ;  /* 0x000000ff2900720c */ /* 0x000fe40003f65270 */
[----:B------:R-:W-:Y:S02]  /*39a0*/  ISETP.LT.OR P2, PT, R0, 0x21, P2 ;  /* 0x000000210000780c */ /* 0x000fe40001741670 */
[----:B------:R-:W-:Y:S02]  /*39b0*/  ISETP.NE.AND P6, PT, R11, RZ, PT ;  /* 0x000000ff0b00720c */ /* 0x000fe40003fc5270 */
[----:B------:R-:W-:Y:S02]  /*39c0*/  FSEL R42, R42, -INF , !P2 ;  /* 0xff8000002a2a7808 */ /* 0x000fe40005000000 */
[----:B------:R-:W-:Y:S02]  /*39d0*/  ISETP.NE.AND P2, PT, R37, RZ, PT ;  /* 0x000000ff2500720c */ /* 0x000fe40003f45270 */
[----:B------:R-:W-:-:S02]  /*39e0*/  ISETP.GT.AND P4, PT, R5, 0x31, !P4 ;  /* 0x000000310500780c */ /* 0x000fc40006784270 */
[C---:B------:R-:W-:Y:S02]  /*39f0*/  ISETP.GT.AND P2, PT, R5.reuse, 0x21, !P2 ;  /* 0x000000210500780c */ /* 0x040fe40005744270 */
[----:B------:R-:W-:Y:S02]  /*3a00*/  ISETP.GT.AND P5, PT, R5, 0x38, !P5 ;  /* 0x000000380500780c */ /* 0x000fe40006fa4270 */
[C---:B------:R-:W-:Y:S02]  /*3a10*/  ISETP.LT.OR P2, PT, R0.reuse, 0x22, P2 ;  /* 0x000000220000780c */ /* 0x040fe40001741670 */
[----:B------:R-:W-:Y:S02]  /*3a20*/  ISETP.LT.OR P4, PT, R0, 0x32, P4 ;  /* 0x000000320000780c */ /* 0x000fe40002781670 */
[----:B------:R-:W-:Y:S02]  /*3a30*/  FSEL R43, R43, -INF , !P2 ;  /* 0xff8000002b2b7808 */ /* 0x000fe40005000000 */
[----:B------:R-:W-:-:S02]  /*3a40*/  ISETP.GT.AND P2, PT, R5, 0x28, !P3 ;  /* 0x000000280500780c */ /* 0x000fc40005f44270 */
[----:B------:R-:W-:Y:S02]  /*3a50*/  ISETP.NE.AND P3, PT, R45, RZ, PT ;  /* 0x000000ff2d00720c */ /* 0x000fe40003f65270 */
[----:B------:R-:W-:Y:S02]  /*3a60*/  ISETP.LT.OR P2, PT, R0, 0x29, P2 ;  /* 0x000000290000780c */ /* 0x000fe40001741670 */
[C---:B------:R-:W-:Y:S02]  /*3a70*/  ISETP.GT.AND P3, PT, R5.reuse, 0x30, !P3 ;  /* 0x000000300500780c */ /* 0x040fe40005f64270 */
[----:B------:R-:W-:Y:S02]  /*3a80*/  FSEL R46, R46, -INF , !P2 ;  /* 0xff8000002e2e7808 */ /* 0x000fe40005000000 */
[----:B------:R-:W-:Y:S02]  /*3a90*/  ISETP.GT.AND P2, PT, R5, RZ, !P6 ;  /* 0x000000ff0500720c */ /* 0x000fe40007744270 */
[----:B------:R-:W-:-:S02]  /*3aa0*/  ISETP.NE.AND P6, PT, R7, RZ, PT ;  /* 0x000000ff0700720c */ /* 0x000fc40003fc5270 */
[----:B------:R-:W-:Y:S02]  /*3ab0*/  ISETP.LT.OR P2, PT, R0, 0x1, P2 ;  /* 0x000000010000780c */ /* 0x000fe40001741670 */
[----:B0-----:R-:W-:Y:S02]  /*3ac0*/  FMNMX.FTZ R7, R6, R3, !PT ;  /* 0x0000000306077209 */ /* 0x001fe40007810000 */
[----:B------:R-:W-:Y:S02]  /*3ad0*/  FSEL R26, R26, -INF , !P2 ;  /* 0xff8000001a1a7808 */ /* 0x000fe40005000000 */
[----:B------:R-:W-:Y:S01]  /*3ae0*/  ISETP.NE.AND P2, PT, R57, RZ, PT ;  /* 0x000000ff3900720c */ /* 0x000fe20003f45270 */
[----:B------:R-:W0:Y:S01]  /*3af0*/  SHFL.BFLY PT, R8, R7, 0x1, 0x1f ;  /* 0x0c201f0007087f89 */ /* 0x000e2200000e0000 */
[----:B------:R-:W-:Y:S02]  /*3b00*/  FMNMX.FTZ R3, R26, R27, !PT ;  /* 0x0000001b1a037209 */ /* 0x000fe40007810000 */
[----:B------:R-:W-:-:S02]  /*3b10*/  ISETP.GT.AND P2, PT, R5, 0x29, !P2 ;  /* 0x000000290500780c */ /* 0x000fc40005744270 */
[----:B------:R-:W-:Y:S02]  /*3b20*/  FMNMX.FTZ R4, R30, R3, !PT ;  /* 0x000000031e047209 */ /* 0x000fe40007810000 */
[----:B------:R-:W-:Y:S02]  /*3b30*/  ISETP.LT.OR P2, PT, R0, 0x2a, P2 ;  /* 0x0000002a0000780c */ /* 0x000fe40001741670 */
[----:B------:R-:W-:Y:S02]  /*3b40*/  FMNMX.FTZ R3, R31, R4, !PT ;  /* 0x000000041f037209 */ /* 0x000fe40007810000 */
[----:B------:R-:W-:Y:S02]  /*3b50*/  FSEL R47, R47, -INF , !P2 ;  /* 0xff8000002f2f7808 */ /* 0x000fe40005000000 */
[----:B------:R-:W-:Y:S02]  /*3b60*/  FMNMX.FTZ R4, R34, R3, !PT ;  /* 0x0000000322047209 */ /* 0x000fe40007810000 */
[----:B------:R-:W-:-:S02]  /*3b70*/  ISETP.LT.OR P3, PT, R0, 0x31, P3 ;  /* 0x000000310000780c */ /* 0x000fc40001f61670 */
[----:B------:R-:W-:Y:S02]  /*3b80*/  FMNMX.FTZ R3, R35, R4, !PT ;  /* 0x0000000423037209 */ /* 0x000fe40007810000 */
[----:B------:R-:W-:Y:S02]  /*3b90*/  FSEL R50, R50, -INF , !P3 ;  /* 0xff80000032327808 */ /* 0x000fe40005800000 */
[----:B------:R-:W-:Y:S02]  /*3ba0*/  FMNMX.FTZ R6, R38, R3, !PT ;  /* 0x0000000326067209 */ /* 0x000fe40007810000 */
[----:B------:R-:W-:Y:S02]  /*3bb0*/  ISETP.LT.OR P5, PT, R0, 0x39, P5 ;  /* 0x000000390000780c */ /* 0x000fe40002fa1670 */
[----:B------:R-:W-:Y:S02]  /*3bc0*/  FMNMX.FTZ R3, R39, R6, !PT ;  /* 0x0000000627037209 */ /* 0x000fe40007810000 */
[----:B0-----:R-:W-:-:S02]  /*3bd0*/  FMNMX.FTZ R4, R7, R8, !PT ;  /* 0x0000000807047209 */ /* 0x001fc40007810000 */
[----:B------:R-:W-:Y:S02]  /*3be0*/  FMNMX.FTZ R6, R42, R3, !PT ;  /* 0x000000032a067209 */ /* 0x000fe40007810000 */
[C---:B------:R-:W-:Y:S01]  /*3bf0*/  FSETP.NEU.FTZ.AND P2, PT, R4.reuse, -INF , PT ;  /* 0xff8000000400780b */ /* 0x040fe20003f5d000 */
[----:B------:R-:W-:-:S01]  /*3c00*/  FFMA.FTZ R7, R4, R9, -8 ;  /* 0xc100000004077423 */ /* 0x000fc20000010009 */
[----:B------:R-:W-:Y:S02]  /*3c10*/  FMNMX.FTZ R3, R43, R6, !PT ;  /* 0x000000062b037209 */ /* 0x000fe40007810000 */
[----:B------:R-:W-:Y:S02]  /*3c20*/  FSEL R51, R51, -INF , !P4 ;  /* 0xff80000033337808 */ /* 0x000fe40006000000 */
[----:B------:R-:W-:Y:S02]  /*3c30*/  FMNMX.FTZ R6, R46, R3, !PT ;  /* 0x000000032e067209 */ /* 0x000fe40007810000 */
[----:B------:R-:W-:-:S02]  /*3c40*/  FSEL R7, R7, RZ, P2 ;  /* 0x000000ff07077208 */ /* 0x000fc40001000000 */
[----:B------:R-:W-:Y:S02]  /*3c50*/  FMNMX.FTZ R3, R47, R6, !PT ;  /* 0x000000062f037209 */ /* 0x000fe40007810000 */
[----:B------:R-:W-:Y:S01]  /*3c60*/  ISETP.GT.AND P2, PT, R5, 0x39, !P6 ;  /* 0x000000390500780c */ /* 0x000fe20007744270 */
[--C-:B------:R-:W-:Y:S01]  /*3c70*/  FFMA.FTZ R5, R24, UR40, -R7.reuse ;  /* 0x0000002818057c23 */ /* 0x100fe20008010807 */
[----:B------:R-:W-:Y:S01]  /*3c80*/  FMNMX.FTZ R6, R50, R3, !PT ;  /* 0x0000000332067209 */ /* 0x000fe20007810000 */
[--C-:B------:R-:W-:Y:S01]  /*3c90*/  FFMA.FTZ R9, R12, UR40, -R7.reuse ;  /* 0x000000280c097c23 */ /* 0x100fe20008010807 */
[----:B------:R-:W-:Y:S01]  /*3ca0*/  ISETP.LT.OR P2, PT, R0, 0x3a, P2 ;  /* 0x0000003a0000780c */ /* 0x000fe20001741670 */
[----:B------:R0:W-:Y:S01]  /*3cb0*/  MUFU.EX2 R8, R5 ;  /* 0x0000000500087308 */ /* 0x0001e20000000800 */
[----:B------:R-:W-:Y:S01]  /*3cc0*/  FSEL R54, R54, -INF , !P5 ;  /* 0xff80000036367808 */ /* 0x000fe20006800000 */
[--C-:B------:R-:W-:Y:S01]  /*3cd0*/  FFMA.FTZ R12, R32, UR40, -R7.reuse ;  /* 0x00000028200c7c23 */ /* 0x100fe20008010807 */
[----:B------:R-:W-:Y:S01]  /*3ce0*/  FMNMX.FTZ R3, R51, R6, !PT ;  /* 0x0000000633037209 */ /* 0x000fe20007810000 */
[----:B------:R-:W-:Y:S01]  /*3cf0*/  IMAD.U32 R32, RZ, RZ, UR40 ;  /* 0x00000028ff207e24 */ /* 0x000fe2000f8e00ff */
[----:B------:R-:W-:Y:S01]  /*3d00*/  FSEL R55, R55, -INF , !P2 ;  /* 0xff80000037377808 */ /* 0x000fe20005000000 */
[--C-:B------:R-:W-:Y:S01]  /*3d10*/  FFMA.FTZ R10, R14, UR40, -R7.reuse ;  /* 0x000000280e0a7c23 */ /* 0x100fe20008010807 */
[----:B------:R-:W-:Y:S01]  /*3d20*/  FMNMX.FTZ R0, R54, R3, !PT ;  /* 0x0000000336007209 */ /* 0x000fe20007810000 */
[----:B------:R-:W1:Y:S01]  /*3d30*/  MUFU.EX2 R9, R9 ;  /* 0x0000000900097308 */ /* 0x000e620000000800 */
[----:B0-----:R-:W-:-:S01]  /*3d40*/  FFMA.FTZ R5, R28, UR40, -R7 ;  /* 0x000000281c057c23 */ /* 0x001fc20008010807 */
[--C-:B------:R-:W-:Y:S01]  /*3d50*/  FFMA.FTZ R13, R20, UR40, -R7.reuse ;  /* 0x00000028140d7c23 */ /* 0x100fe20008010807 */
[----:B------:R-:W-:Y:S01]  /*3d60*/  FMNMX.FTZ R0, R55, R0, !PT ;  /* 0x0000000037007209 */ /* 0x000fe20007810000 */
[--C-:B------:R-:W-:Y:S01]  /*3d70*/  FFMA.FTZ R14, R36, UR40, -R7.reuse ;  /* 0x00000028240e7c23 */ /* 0x100fe20008010807 */
[----:B------:R-:W-:-:S01]  /*3d80*/  FFMA.FTZ R24, R44, UR40, -R7 ;  /* 0x000000282c187c23 */ /* 0x000fc20008010807 */
[--C-:B------:R-:W-:Y:S01]  /*3d90*/  FFMA.FTZ R25, R60, UR40, -R7.reuse ;  /* 0x000000283c197c23 */ /* 0x100fe20008010807 */
[----:B------:R-:W-:-:S01]  /*3da0*/  FFMA.FTZ R20, R40, UR40, -R7 ;  /* 0x0000002828147c23 */ /* 0x000fc20008010807 */
[----:B------:R-:W0:Y:S01]  /*3db0*/  SHFL.BFLY PT, R3, R0, 0x2, 0x1f ;  /* 0x0c401f0000037f89 */ /* 0x000e2200000e0000 */
[----:B------:R2:W3:Y:S01]  /*3dc0*/  MUFU.EX2 R6, R5 ;  /* 0x0000000500067308 */ /* 0x0004e20000000800 */
[----:B------:R-:W-:-:S01]  /*3dd0*/  FFMA.FTZ R28, R48, UR40, -R7 ;  /* 0x00000028301c7c23 */ /* 0x000fc20008010807 */
[----:B------:R-:W-:-:S06]  /*3de0*/  FFMA.FTZ R29, R62, UR40, -R7 ;  /* 0x000000283e1d7c23 */ /* 0x000fcc0008010807 */
[----:B------:R4:W5:Y:S01]  /*3df0*/  MUFU.EX2 R11, R10 ;  /* 0x0000000a000b7308 */ /* 0x0009620000000800 */
[----:B--2---:R-:W-:-:S01]  /*3e00*/  FFMA.FTZ R5, R56, UR40, -R7 ;  /* 0x0000002838057c23 */ /* 0x004fc20008010807 */
[----:B-1----:R-:W-:-:S06]  /*3e10*/  FADD.FTZ R33, R8, R9 ;  /* 0x0000000908217221 */ /* 0x002fcc0000010000 */
[----:B------:R-:W-:Y:S01]  /*3e20*/  MUFU.EX2 R15, R5 ;  /* 0x00000005000f7308 */ /* 0x000fe20000000800 */
[----:B----4-:R-:W-:-:S01]  /*3e30*/  FFMA.FTZ R10, R58, UR40, -R7 ;  /* 0x000000283a0a7c23 */ /* 0x010fc20008010807 */
[----:B0-----:R-:W-:-:S06]  /*3e40*/  FMNMX.FTZ R3, R0, R3, !PT ;  /* 0x0000000300037209 */ /* 0x001fcc0007810000 */
[----:B------:R3:W-:Y:S01]  /*3e50*/  MUFU.EX2 R21, R10 ;  /* 0x0000000a00157308 */ /* 0x0007e20000000800 */
[----:B------:R-:W0:Y:S07]  /*3e60*/  SHFL.BFLY PT, R0, R3, 0x1, 0x1f ;  /* 0x0c201f0003007f89 */ /* 0x000e2e00000e0000 */
[----:B------:R-:W1:Y:S01]  /*3e70*/  MUFU.EX2 R12, R12 ;  /* 0x0000000c000c7308 */ /* 0x000e620000000800 */
[----:B---3--:R-:W-:-:S01]  /*3e80*/  FADD.FTZ R10, R6, R33 ;  /* 0x00000021060a7221 */ /* 0x008fc20000010000 */
[----:B-----5:R-:W-:-:S03]  /*3e90*/  F2FP.SATFINITE.E4M3.F32.PACK_AB_MERGE_C R6, R11, R6, RZ ;  /* 0x000000060b06723e */ /* 0x020fc600048070ff */
[----:B------:R-:W-:Y:S01]  /*3ea0*/  FADD.FTZ R33, R11, R10 ;  /* 0x0000000a0b217221 */ /* 0x000fe20000010000 */
[----:B------:R-:W-:Y:S02]  /*3eb0*/  F2FP.SATFINITE.E4M3.F32.PACK_AB_MERGE_C R188, R9, R8, R6 ;  /* 0x0000000809bc723e */ /* 0x000fe40004807006 */
[----:B------:R-:W-:Y:S08]  /*3ec0*/  MUFU.EX2 R13, R13 ;  /* 0x0000000d000d7308 */ /* 0x000ff00000000800 */
[----:B------:R-:W2:Y:S01]  /*3ed0*/  MUFU.EX2 R14, R14 ;  /* 0x0000000e000e7308 */ /* 0x000ea20000000800 */
[----:B-1----:R-:W-:-:S01]  /*3ee0*/  FADD.FTZ R10, R12, R33 ;  /* 0x000000210c0a7221 */ /* 0x002fc20000010000 */
[----:B0-----:R-:W-:Y:S01]  /*3ef0*/  FMNMX.FTZ R5, R3, R0, !PT ;  /* 0x0000000003057209 */ /* 0x001fe20007810000 */
[----:B------:R-:W-:-:S01]  /*3f00*/  FFMA.FTZ R0, R52, UR40, -R7 ;  /* 0x0000002834007c23 */ /* 0x000fc20008010807 */
[----:B------:R-:W-:-:S02]  /*3f10*/  FFMA.FTZ R7, R64, UR40, -R7 ;  /* 0x0000002840077c23 */ /* 0x000fc40008010807 */
[C---:B------:R-:W-:Y:S01]  /*3f20*/  FSETP.NEU.FTZ.AND P2, PT, R5.reuse, -INF , PT ;  /* 0xff8000000500780b */ /* 0x040fe20003f5d000 */
[----:B------:R-:W-:Y:S01]  /*3f30*/  FFMA.FTZ R3, R5, R32, -8 ;  /* 0xc100000005037423 */ /* 0x000fe20000010020 */
[----:B------:R-:W-:Y:S04]  /*3f40*/  MUFU.EX2 R24, R24 ;  /* 0x0000001800187308 */ /* 0x000fe80000000800 */
[----:B------:R-:W-:Y:S02]  /*3f50*/  FSEL R3, R3, RZ, P2 ;  /* 0x000000ff03037208 */ /* 0x000fe40001000000 */
[----:B------:R-:W-:Y:S02]  /*3f60*/  PLOP3.LUT P2, PT, PT, PT, UP1, 0x40, 0x0 ;  /* 0x000000000000781c */ /* 0x000fe40003f4e818 */
        /* <DEDUP_REMOVED lines=14> */
[----:B--2---:R-:W-:Y:S01]  /*4050*/  F2FP.SATFINITE.E4M3.F32.PACK_AB_MERGE_C R8, R15, R14, RZ ;  /* 0x0000000e0f08723e */ /* 0x004fe200048070ff */
[----:B------:R-:W-:-:S01]  /*4060*/  FFMA.FTZ R50, R50, UR40, -R3 ;  /* 0x0000002832327c23 */ /* 0x000fc20008010803 */
[----:B------:R-:W0:Y:S01]  /*4070*/  MUFU.EX2 R27, R27 ;  /* 0x0000001b001b7308 */ /* 0x000e220000000800 */
[----:B------:R-:W-:-:S01]  /*4080*/  FFMA.FTZ R51, R51, UR40, -R3 ;  /* 0x0000002833337c23 */ /* 0x000fc20008010803 */
[----:B------:R-:W-:Y:S01]  /*4090*/  F2FP.SATFINITE.E4M3.F32.PACK_AB_MERGE_C R190, R13, R12, R8 ;  /* 0x0000000c0dbe723e */ /* 0x000fe20004807008 */
[----:B------:R-:W-:-:S01]  /*40a0*/  FFMA.FTZ R54, R54, UR40, -R3 ;  /* 0x0000002836367c23 */ /* 0x000fc20008010803 */
[----:B------:R-:W-:-:S04]  /*40b0*/  FFMA.FTZ R3, R55, UR40, -R3 ;  /* 0x0000002837037c23 */ /* 0x000fc80008010803 */
[----:B------:R-:W1:Y:S08]  /*40c0*/  MUFU.EX2 R30, R30 ;  /* 0x0000001e001e7308 */ /* 0x000e700000000800 */
[----:B------:R-:W2:Y:S01]  /*40d0*/  MUFU.EX2 R31, R31 ;  /* 0x0000001f001f7308 */ /* 0x000ea20000000800 */
[----:B0-----:R-:W-:-:S07]  /*40e0*/  FADD.FTZ R11, R26, R27 ;  /* 0x0000001b1a0b7221 */ /* 0x001fce0000010000 */
[----:B------:R-:W0:Y:S01]  /*40f0*/  MUFU.EX2 R34, R34 ;  /* 0x0000002200227308 */ /* 0x000e220000000800 */
[----:B-1----:R-:W-:-:S01]  /*4100*/  FADD.FTZ R6, R30, R11 ;  /* 0x0000000b1e067221 */ /* 0x002fc20000010000 */
[----:B------:R-:W-:Y:S01]  /*4110*/  FADD.FTZ R11, R13, R10 ;  /* 0x0000000a0d0b7221 */ /* 0x000fe20000010000 */
[----:B------:R-:W-:-:S03]  /*4120*/  F2FP.SATFINITE.E4M3.F32.PACK_AB_MERGE_C R10, R25, R24, RZ ;  /* 0x00000018190a723e */ /* 0x000fc600048070ff */
[----:B------:R-:W-:Y:S02]  /*4130*/  FADD.FTZ R14, R14, R11 ;  /* 0x0000000b0e0e7221 */ /* 0x000fe40000010000 */
[----:B------:R-:W1:Y:S01]  /*4140*/  MUFU.EX2 R35, R35 ;  /* 0x0000002300237308 */ /* 0x000e620000000800 */
[----:B--2---:R-:W-:-:S01]  /*4150*/  FADD.FTZ R9, R31, R6 ;  /* 0x000000061f097221 */ /* 0x004fc20000010000 */
[----:B------:R-:W-:Y:S01]  /*4160*/  FADD.FTZ R15, R15, R14 ;  /* 0x0000000e0f0f7221 */ /* 0x000fe20000010000 */
[----:B------:R-:W-:-:S04]  /*4170*/  F2FP.SATFINITE.E4M3.F32.PACK_AB_MERGE_C R30, R31, R30, RZ ;  /* 0x0000001e1f1e723e */ /* 0x000fc800048070ff */
[----:B------:R-:W-:Y:S01]  /*4180*/  F2FP.SATFINITE.E4M3.F32.PACK_AB_MERGE_C R189, R27, R26, R30 ;  /* 0x0000001a1bbd723e */ /* 0x000fe2000480701e */
        /* <DEDUP_REMOVED lines=8> */
[----:B------:R-:W-:-:S04]  /*4210*/  F2FP.SATFINITE.E4M3.F32.PACK_AB_MERGE_C R38, R39, R38, RZ ;  /* 0x000000262726723e */ /* 0x000fc800048070ff */
[----:B------:R-:W-:Y:S02]  /*4220*/  F2FP.SATFINITE.E4M3.F32.PACK_AB_MERGE_C R191, R35, R34, R38 ;  /* 0x0000002223bf723e */ /* 0x000fe40004807026 */
[----:B------:R-:W0:Y:S01]  /*4230*/  MUFU.EX2 R43, R43 ;  /* 0x0000002b002b7308 */ /* 0x000e220000000800 */
[----:B-1----:R-:W-:-:S01]  /*4240*/  FADD.FTZ R8, R20, R15 ;  /* 0x0000000f14087221 */ /* 0x002fc20000010000 */
[----:B------:R-:W-:-:S03]  /*4250*/  F2FP.SATFINITE.E4M3.F32.PACK_AB_MERGE_C R184, R21, R20, R10 ;  /* 0x0000001415b8723e */ /* 0x000fc6000480700a */
[----:B------:R-:W-:-:S03]  /*4260*/  FADD.FTZ R21, R21, R8 ;  /* 0x0000000815157221 */ /* 0x000fc60000010000 */
[----:B------:R-:W1:Y:S01]  /*4270*/  MUFU.EX2 R46, R46 ;  /* 0x0000002e002e7308 */ /* 0x000e620000000800 */
[----:B--2---:R-:W-:-:S01]  /*4280*/  FADD.FTZ R6, R42, R9 ;  /* 0x000000092a067221 */ /* 0x004fc20000010000 */
[----:B------:R-:W-:-:S04]  /*4290*/  FADD.FTZ R24, R24, R21 ;  /* 0x0000001518187221 */ /* 0x000fc80000010000 */
[----:B------:R-:W-:Y:S02]  /*42a0*/  FADD.FTZ R25, R25, R24 ;  /* 0x0000001819197221 */ /* 0x000fe40000010000 */
[----:B------:R-:W-:Y:S01]  /*42b0*/  MUFU.EX2 R0, R0 ;  /* 0x0000000000007308 */ /* 0x000fe20000000800 */
[----:B0-----:R-:W-:-:S07]  /*42c0*/  FADD.FTZ R9, R43, R6 ;  /* 0x000000062b097221 */ /* 0x001fce0000010000 */
[----:B------:R-:W0:Y:S01]  /*42d0*/  MUFU.EX2 R7, R7 ;  /* 0x0000000700077308 */ /* 0x000e220000000800 */
[----:B-1----:R-:W-:-:S07]  /*42e0*/  FADD.FTZ R6, R46, R9 ;  /* 0x000000092e067221 */ /* 0x002fce0000010000 */
[----:B------:R-:W1:Y:S08]  /*42f0*/  MUFU.EX2 R47, R47 ;  /* 0x0000002f002f7308 */ /* 0x000e700000000800 */
[----:B------:R-:W-:Y:S01]  /*4300*/  MUFU.EX2 R28, R28 ;  /* 0x0000001c001c7308 */ /* 0x000fe20000000800 */
[----:B0-----:R-:W-:-:S07]  /*4310*/  F2FP.SATFINITE.E4M3.F32.PACK_AB_MERGE_C R8, R7, R0, RZ ;  /* 0x000000000708723e */ /* 0x001fce00048070ff */
[----:B------:R-:W0:Y:S01]  /*4320*/  MUFU.EX2 R29, R29 ;  /* 0x0000001d001d7308 */ /* 0x000e220000000800 */
[C---:B-1----:R-:W-:Y:S01]  /*4330*/  F2FP.SATFINITE.E4M3.F32.PACK_AB_MERGE_C R46, R47.reuse, R46, RZ ;  /* 0x0000002e2f2e723e */ /* 0x042fe200048070ff */
[----:B------:R-:W-:-:S03]  /*4340*/  FADD.FTZ R47, R47, R6 ;  /* 0x000000062f2f7221 */ /* 0x000fc60000010000 */
[----:B------:R-:W-:-:S03]  /*4350*/  F2FP.SATFINITE.E4M3.F32.PACK_AB_MERGE_C R185, R43, R42, R46 ;  /* 0x0000002a2bb9723e */ /* 0x000fc6000480702e */
[----:B------:R-:W1:Y:S08]  /*4360*/  MUFU.EX2 R50, R50 ;  /* 0x0000003200327308 */ /* 0x000e700000000800 */
[----:B------:R-:W2:Y:S01]  /*4370*/  MUFU.EX2 R51, R51 ;  /* 0x0000003300337308 */ /* 0x000ea20000000800 */
[----:B0-----:R-:W-:Y:S01]  /*4380*/  F2FP.SATFINITE.E4M3.F32.PACK_AB_MERGE_C R186, R29, R28, R8 ;  /* 0x0000001c1dba723e */ /* 0x001fe20004807008 */
[----:B------:R-:W-:-:S04]  /*4390*/  FADD.FTZ R28, R28, R25 ;  /* 0x000000191c1c7221 */ /* 0x000fc80000010000 */
[----:B------:R-:W-:Y:S02]  /*43a0*/  FADD.FTZ R29, R29, R28 ;  /* 0x0000001c1d1d7221 */ /* 0x000fe40000010000 */
[----:B------:R-:W-:Y:S01]  /*43b0*/  MUFU.EX2 R54, R54 ;  /* 0x0000003600367308 */ /* 0x000fe20000000800 */
[----:B-1----:R-:W-:-:S01]  /*43c0*/  FADD.FTZ R6, R50, R47 ;  /* 0x0000002f32067221 */ /* 0x002fc20000010000 */
[----:B------:R-:W-:-:S04]  /*43d0*/  FADD.FTZ R0, R0, R29 ;  /* 0x0000001d00007221 */ /* 0x000fc80000010000 */
[----:B------:R-:W-:Y:S02]  /*43e0*/  FADD.FTZ R0, R7, R0 ;  /* 0x0000000007007221 */ /* 0x000fe40000010000 */
[----:B------:R-:W0:Y:S01]  /*43f0*/  MUFU.EX2 R3, R3 ;  /* 0x0000000300037308 */ /* 0x000e220000000800 */
[----:B--2---:R-:W-:-:S01]  /*4400*/  FADD.FTZ R9, R51, R6 ;  /* 0x0000000633097221 */ /* 0x004fc20000010000 */
[----:B0-----:R-:W-:-:S03]  /*4410*/  F2FP.SATFINITE.E4M3.F32.PACK_AB_MERGE_C R6, R3, R54, RZ ;  /* 0x000000360306723e */ /* 0x001fc600048070ff */
[----:B------:R-:W-:Y:S01]  /*4420*/  FADD.FTZ R54, R54, R9 ;  /* 0x0000000936367221 */ /* 0x000fe20000010000 */
[----:B------:R-:W-:-:S03]  /*4430*/  F2FP.SATFINITE.E4M3.F32.PACK_AB_MERGE_C R187, R51, R50, R6 ;  /* 0x0000003233bb723e */ /* 0x000fc60004807006 */
[----:B------:R-:W-:Y:S01]  /*4440*/  FADD.FTZ R3, R3, R54 ;  /* 0x0000003603037221 */ /* 0x000fe20000010000 */
[----:B------:R-:W-:Y:S01]  /*4450*/  VIADD R6, R146, 0xfffffffe ;  /* 0xfffffffe92067836 */ /* 0x000fe20000000000 */
[----:B------:R-:W-:Y:S06]  /*4460*/  @P2 BRA `(.L_x_1171) ;  /* 0x0000000000442947 */ /* 0x000fec0003800000 */
        /* <DEDUP_REMOVED lines=10> */
.L_x_1172:
[----:B------:R-:W-:-:S11]  /*4510*/  UISETP.NE.AND UP2, UPT, UR11, 0x1, UPT ;  /* 0x000000010b00788c */ /* 0x000fd6000bf45270 */
[----:B------:R-:W-:Y:S02]  /*4520*/  @UP2 ULDC.64 UR14, c[0x0][0x9e8] ;  /* 0x00027a00000e2ab9 */ /* 0x000fe40000000a00 */
[----:B------:R-:W-:-:S04]  /*4530*/  UIMAD.WIDE.U32 UR18, UR7, UR14, URZ ;  /* 0x0000000e071272a5 */ /* 0x000fc8000f8e003f */
[----:B------:R-:W-:-:S12]  /*4540*/  @UP2 USHF.R.U32.HI UR7, URZ, UR15, UR19 ;  /* 0x0000000f3f072299 */ /* 0x000fd80008011613 */
.L_x_1173:
[----:B------:R-:W-:-:S04]  /*4550*/  UIMAD UR7, UR7, UR11, UR11 ;  /* 0x0000000b070772a4 */ /* 0x000fc8000f8e020b */
[----:B------:R-:W-:-:S04]  /*4560*/  UISETP.LT.AND UP2, UPT, UR10, UR7, UPT ;  /* 0x000000070a00728c */ /* 0x000fc8000bf41270 */
[----:B------:R-:W-:-:S12]  /*4570*/  USEL UR10, UR10, UR7, UP2 ;  /* 0x000000070a0a7287 */ /* 0x000fd80009000000 */
.L_x_1171:
[----:B------:R-:W-:Y:S01]  /*4580*/  USHF.R.S32.HI UR7, URZ, 0x1f, UR10 ;  /* 0x0000001f3f077899 */ /* 0x000fe2000801140a */
[----:B------:R-:W-:Y:S02]  /*4590*/  CS2R R24, SRZ ;  /* 0x0000000000187805 */ /* 0x000fe4000001ff00 */
[----:B------:R-:W-:Y:S02]  /*45a0*/  CS2R R26, SRZ ;  /* 0x00000000001a7805 */ /* 0x000fe4000001ff00 */
[----:B------:R-:W-:Y:S01]  /*45b0*/  CS2R R28, SRZ ;  /* 0x00000000001c7805 */ /* 0x000fe2000001ff00 */
[----:B------:R-:W-:Y:S01]  /*45c0*/  ULEA.HI UR7, UR7, UR10, URZ, 0x6 ;  /* 0x0000000a07077291 */ /* 0x000fe2000f8f303f */
[----:B------:R-:W-:Y:S02]  /*45d0*/  CS2R R30, SRZ ;  /* 0x00000000001e7805 */ /* 0x000fe4000001ff00 */
[----:B------:R-:W-:Y:S02]  /*45e0*/  CS2R R32, SRZ ;  /* 0x0000000000207805 */ /* 0x000fe4000001ff00 */
[----:B------:R-:W-:Y:S01]  /*45f0*/  CS2R R34, SRZ ;  /* 0x0000000000227805 */ /* 0x000fe2000001ff00 */
[----:B------:R-:W-:Y:S01]  /*4600*/  USHF.R.S32.HI UR7, URZ, 0x6, UR7 ;  /* 0x000000063f077899 */ /* 0x000fe20008011407 */
[----:B------:R-:W-:-:S02]  /*4610*/  CS2R R36, SRZ ;  /* 0x0000000000247805 */ /* 0x000fc4000001ff00 */
[----:B------:R-:W-:Y:S02]  /*4620*/  CS2R R38, SRZ ;  /* 0x0000000000267805 */ /* 0x000fe4000001ff00 */
[----:B------:R-:W-:Y:S01]  /*4630*/  CS2R R40, SRZ ;  /* 0x0000000000287805 */ /* 0x000fe2000001ff00 */
[----:B------:R-:W-:Y:S01]  /*4640*/  UISETP.LT.AND UP2, UPT, UR51, UR7, UPT ;  /* 0x000000073300728c */ /* 0x000fe2000bf41270 */
[----:B------:R-:W-:Y:S02]  /*4650*/  CS2R R42, SRZ ;  /* 0x00000000002a7805 */ /* 0x000fe4000001ff00 */
[----:B------:R-:W-:Y:S02]  /*4660*/  CS2R R44, SRZ ;  /* 0x00000000002c7805 */ /* 0x000fe4000001ff00 */
[----:B------:R-:W-:Y:S01]  /*4670*/  CS2R R46, SRZ ;  /* 0x00000000002e7805 */ /* 0x000fe2000001ff00 */
[----:B------:R-:W-:Y:S01]  /*4680*/  USEL UR46, UR51, UR7, !UP2 ;  /* 0x00000007332e7287 */ /* 0x000fe2000d000000 */
[----:B------:R-:W-:-:S02]  /*4690*/  CS2R R48, SRZ ;  /* 0x0000000000307805 */ /* 0x000fc4000001ff00 */
[----:B------:R-:W-:Y:S02]  /*46a0*/  CS2R R50, SRZ ;  /* 0x0000000000327805 */ /* 0x000fe4000001ff00 */
[----:B------:R-:W-:Y:S02]  /*46b0*/  CS2R R52, SRZ ;  /* 0x0000000000347805 */ /* 0x000fe4000001ff00 */
[----:B------:R-:W-:Y:S02]  /*46c0*/  CS2R R54, SRZ ;  /* 0x0000000000367805 */ /* 0x000fe4000001ff00 */
[----:B------:R-:W-:Y:S02]  /*46d0*/  CS2R R56, SRZ ;  /* 0x0000000000387805 */ /* 0x000fe4000001ff00 */
[----:B------:R-:W-:Y:S02]  /*46e0*/  ISETP.GE.AND P2, PT, R6, UR46, PT ;  /* 0x0000002e06007c0c */ /* 0x000fe4000bf46270 */
        /* <DEDUP_REMOVED lines=47> */
[----:B------:R-:W-:Y:S06]  /*49e0*/  @!P2 BRA `(.L_x_1174) ;  /* 0x00000028001ca947 */ /* 0x000fec0003800000 */
        /* <DEDUP_REMOVED lines=64> */
[----:B------:R-:W-:Y:S01]  /*4df0*/  ULDC UR50, c[0x0][0x9e4] ;  /* 0x0002790000327ab9 */ /* 0x000fe20000000800 */
[----:B------:R-:W-:Y:S01]  /*4e00*/  ULDC UR58, c[0x0][0x9dc] ;  /* 0x00027700003a7ab9 */ /* 0x000fe20000000800 */
[----:B------:R-:W-:-:S05]  /*4e10*/  ULDC UR59, c[0x0][0x9e0] ;  /* 0x00027800003b7ab9 */ /* 0x000fca0000000800 */
.L_x_1192:
        /* <DEDUP_REMOVED lines=9> */
.L_x_1176:
[----:B------:R-:W-:Y:S01]  /*4eb0*/  ULEA UR6, UR44, UR41, 0x3 ;  /* 0x000000292c067291 */ /* 0x000fe2000f8e183f */
[----:B------:R-:W-:-:S05]  /*4ec0*/  IMAD.U32 R7, RZ, RZ, UR45 ;  /* 0x0000002dff077e24 */ /* 0x000fca000f8e00ff */
[----:B------:R-:W-:-:S04]  /*4ed0*/  SHF.L.U32 R7, R7, 0x1f, RZ ;  /* 0x0000001f07077819 */ /* 0x000fc800000006ff */
[----:B------:R0:W1:Y:S01]  /*4ee0*/  SYNCS.PHASECHK.TRANS64.TRYWAIT P2, [UR6+0x28430], R7 ;  /* 0x02843007ff0075a7 */ /* 0x0000620008040146 */
[----:B------:R-:W-:Y:S05]  /*4ef0*/  @!P0 BRA `(.L_x_1177) ;  /* 0x0000000000048947 */ /* 0x000fea0003800000 */
[----:B------:R-:W-:Y:S01]  /*4f00*/  BPT.TRAP 0x1 ;  /* 0x000000040000795c */ /* 0x000fe20000300000 */
.L_x_1177:
[----:B-1----:R-:W-:Y:S05]  /*4f10*/  @P2 BRA `(.L_x_1175) ;  /* 0x0000000000082947 */ /* 0x002fea0003800000 */
[----:B------:R-:W1:Y:S02]  /*4f20*/  SYNCS.PHASECHK.TRANS64.TRYWAIT P2, [UR6+0x28430], R7 ;  /* 0x02843007ff0075a7 */ /* 0x000e640008040146 */
[----:B-1----:R-:W-:Y:S05]  /*4f30*/  @!P2 BRA `(.L_x_1178) ;  /* 0x0000013c000ca947 */ /* 0x002fea0003800000 */
.L_x_1175:
[----:B-1----:R-:W1:Y:S01]  /*4f40*/  S2R R8, SR_TID.X ;  /* 0x0000000000087919 */ /* 0x002e620000002100 */
[----:B------:R-:W-:Y:S01]  /*4f50*/  ULEA UR30, UR44, UR43, 0xa ;  /* 0x0000002b2c1e7291 */ /* 0x000fe2000f8e503f */
[----:B------:R-:W-:Y:S01]  /*4f60*/  UMOV UR35, 0x40000040 ;  /* 0x4000004000237882 */ /* 0x000fe20000000000 */
[----:B------:R-:W-:Y:S02]  /*4f70*/  UMOV UR7, 0x40000040 ;  /* 0x4000004000077882 */ /* 0x000fe40000000000 */
[----:B------:R-:W-:Y:S02]  /*4f80*/  UIADD3 UR6, UR30, 0x2, URZ ;  /* 0x000000021e067890 */ /* 0x000fe4000fffe03f */
[----:B------:R-:W-:Y:S02]  /*4f90*/  UIADD3 UR10, UR30, 0x4, URZ ;  /* 0x000000041e0a7890 */ /* 0x000fe4000fffe03f */
[----:B------:R-:W-:Y:S01]  /*4fa0*/  UMOV UR34, UR30 ;  /* 0x0000001e00227c82 */ /* 0x000fe20008000000 */
        /* <DEDUP_REMOVED lines=11> */
[----:B-1----:R-:W-:-:S05]  /*5060*/  SHF.R.U32.HI R8, RZ, 0x7, R8 ;  /* 0x00000007ff087819 */ /* 0x002fca0000011608 */
[----:B0-----:R-:W-:-:S05]  /*5070*/  VIADD R7, R8, 0x8 ;  /* 0x0000000808077836 */ /* 0x001fca0000000000 */
[----:B------:R0:W-:Y:S06]  /*5080*/  BAR.SYNC.DEFER_BLOCKING R7, 0x100 ;  /* 0x000400070000751d */ /* 0x0001ec0000010000 */
        /* <DEDUP_REMOVED lines=27> */
.L_x_1180:
[----:B------:R-:W-:Y:S01]  /*5240*/  ULEA UR6, UR37, UR41, 0x3 ;  /* 0x0000002925067291 */ /* 0x000fe2000f8e183f */
[----:B------:R-:W-:-:S05]  /*5250*/  IMAD.U32 R7, RZ, RZ, UR36 ;  /* 0x00000024ff077e24 */ /* 0x000fca000f8e00ff */
[----:B------:R-:W-:-:S04]  /*5260*/  SHF.L.U32 R7, R7, 0x1f, RZ ;  /* 0x0000001f07077819 */ /* 0x000fc800000006ff */
[----:B------:R0:W1:Y:S01]  /*5270*/  SYNCS.PHASECHK.TRANS64.TRYWAIT P2, [UR6+0x28450], R7 ;  /* 0x02845007ff0075a7 */ /* 0x0000620008040146 */
[----:B------:R-:W-:Y:S05]  /*5280*/  @!P0 BRA `(.L_x_1181) ;  /* 0x0000000000048947 */ /* 0x000fea0003800000 */
[----:B------:R-:W-:Y:S01]  /*5290*/  BPT.TRAP 0x1 ;  /* 0x000000040000795c */ /* 0x000fe20000300000 */
.L_x_1181:
[----:B-1----:R-:W-:Y:S05]  /*52a0*/  @P2 BRA `(.L_x_1179) ;  /* 0x0000000000082947 */ /* 0x002fea0003800000 */
[----:B------:R-:W1:Y:S02]  /*52b0*/  SYNCS.PHASECHK.TRANS64.TRYWAIT P2, [UR6+0x28450], R7 ;  /* 0x02845007ff0075a7 */ /* 0x000e640008040146 */
[----:B-1----:R-:W-:Y:S05]  /*52c0*/  @!P2 BRA `(.L_x_1182) ;  /* 0x000001380040a947 */ /* 0x002fea0003800000 */
.L_x_1179:
[----:B------:R-:W-:Y:S01]  /*52d0*/  UIADD3 UR6, UR41, 0x8000, URZ ;  /* 0x0000800029067890 */ /* 0x000fe2000fffe03f */
[----:B------:R-:W-:Y:S01]  /*52e0*/  WARPGROUP.ARRIVE ;  /* 0x00000000000079c5 */ /* 0x000fe20000000000 */
[----:B------:R-:W-:-:S05]  /*52f0*/  UMOV UR7, 0x80000020 ;  /* 0x8000002000077882 */ /* 0x000fca0000000000 */
[----:B------:R-:W2:Y:S01]  /*5300*/  S2R R9, SR_TID.X ;  /* 0x0000000000097919 */ /* 0x000ea20000002100 */
[----:B------:R-:W-:Y:S01]  /*5310*/  USHF.R.U32.HI UR6, URZ, 0x4, UR6 ;  /* 0x000000043f067899 */ /* 0x000fe20008011606 */
[----:B------:R-:W-:Y:S01]  /*5320*/  PLOP3.LUT P2, PT, PT, PT, UP0, 0x80, 0x0 ;  /* 0x000000000000781c */ /* 0x000fe20003f4f008 */
[----:B01----:R-:W-:Y:S01]  /*5330*/  IMAD.U32 R7, RZ, RZ, UR44 ;  /* 0x0000002cff077e24 */ /* 0x003fe2000f8e00ff */
[----:B------:R-:W-:Y:S01]  /*5340*/  PLOP3.LUT P3, PT, PT, PT, UP0, 0x80, 0x0 ;  /* 0x000000000000781c */ /* 0x000fe20003f6f008 */
[----:B------:R-:W-:Y:S01]  /*5350*/  ULOP3.LUT UR6, UR6, 0x3fff, URZ, 0xc0, !UPT ;  /* 0x00003fff06067892 */ /* 0x000fe2000f8ec03f */
[----:B------:R-:W-:Y:S02]  /*5360*/  VIADD R10, R16, UR42 ;  /* 0x0000002a100a7c36 */ /* 0x000fe40008000000 */
[----:B------:R-:W-:Y:S01]  /*5370*/  @!P1 LEA R7, R7, UR41, 0x3 ;  /* 0x0000002907079c11 */ /* 0x000fe2000f8e18ff */
[----:B------:R-:W-:Y:S01]  /*5380*/  ULOP3.LUT UR6, UR6, 0x10000, URZ, 0xfc, !UPT ;  /* 0x0001000006067892 */ /* 0x000fe2000f8efc3f */
[----:B------:R-:W-:-:S03]  /*5390*/  IMAD.U32 R12, RZ, RZ, UR38 ;  /* 0x00000026ff0c7e24 */ /* 0x000fc6000f8e00ff */
[----:B------:R-:W-:Y:S01]  /*53a0*/  ULEA UR6, UR37, UR6, 0xa ;  /* 0x0000000625067291 */ /* 0x000fe2000f8e503f */
[----:B------:R-:W-:-:S05]  /*53b0*/  @!P1 VIADD R7, R7, 0x28440 ;  /* 0x0002844007079836 */ /* 0x000fca0000000000 */
[----:B------:R-:W-:-:S03]  /*53c0*/  @!P1 PRMT R7, RZ, 0x654, R7 ;  /* 0x00000654ff079816 */ /* 0x000fc60000000007 */
[----:B------:R-:W-:Y:S01]  /*53d0*/  QGMMA.64x256x32.F32.E4M3.E4M3 R24, R188, gdesc[UR4], R24, gsb0 ;  /* 0x03e00004bc187df3 */ /* 0x000fe20008000818 */
[----:B------:R-:W-:Y:S01]  /*53e0*/  UIADD3 UR6, UR6, 0x2, URZ ;  /* 0x0000000206067890 */ /* 0x000fe2000fffe03f */
[----:B------:R-:W-:Y:S01]  /*53f0*/  UMOV UR7, 0x80000020 ;  /* 0x8000002000077882 */ /* 0x000fe20000000000 */
[----:B--2---:R-:W-:Y:S01]  /*5400*/  SHF.R.U32.HI R9, RZ, 0x7, R9 ;  /* 0x00000007ff097819 */ /* 0x004fe20000011609 */
[----:B------:R-:W-:Y:S02]  /*5410*/  WARPGROUP.DEPBAR.LE gsb0, 0x0 ;  /* 0x00008000000079c5 */ /* 0x000fe40000010000 */
[----:B------:R-:W-:-:S15]  /*5420*/  WARPGROUP.ARRIVE ;  /* 0x00000000000079c5 */ /* 0x000fde0000000000 */
[----:B------:R-:W-:-:S07]  /*5430*/  NOP ;  /* 0x0000000000007918 */ /* 0x000fce0000000000 */
[----:B------:R-:W-:Y:S01]  /*5440*/  QGMMA.64x256x32.F32.E4M3.E4M3 R24, R184, gdesc[UR4], R24, gsb0 ;  /* 0x03e00004b8187df3 */ /* 0x000fe20008000818 */
[----:B------:R-:W-:Y:S02]  /*5450*/  @UP0 ULDC UR6, c[0x0][0x44c] ;  /* 0x0001130000060ab9 */ /* 0x000fe40000000800 */
[----:B------:R-:W-:Y:S01]  /*5460*/  @P2 IMAD.HI.U32 R8, R10, UR6, RZ ;  /* 0x000000060a082c27 */ /* 0x000fe2000f8e00ff */
[----:B------:R-:W-:Y:S01]  /*5470*/  @UP0 ULDC UR6, c[0x0][0x450] ;  /* 0x0001140000060ab9 */ /* 0x000fe20000000800 */
[----:B------:R-:W-:-:S03]  /*5480*/  PLOP3.LUT P2, PT, PT, PT, UP1, 0x40, 0x0 ;  /* 0x000000000000781c */ /* 0x000fc60003f4e818 */
[----:B------:R-:W-:Y:S01]  /*5490*/  @P3 SHF.R.U32.HI R10, RZ, UR6, R8 ;  /* 0x00000006ff0a3c19 */ /* 0x000fe20008011608 */
[----:B------:R-:W-:Y:S01]  /*54a0*/  UMOV UR6, UR58 ;  /* 0x0000003a00067c82 */ /* 0x000fe20008000000 */
[----:B------:R-:W-:Y:S01]  /*54b0*/  IADD3 R8, -R9, 0xb, RZ ;  /* 0x0000000b09087810 */ /* 0x000fe20007ffe1ff */
[----:B------:R-:W-:Y:S02]  /*54c0*/  ULOP3.LUT UR7, URZ, UR6, URZ, 0x33, !UPT ;  /* 0x000000063f077292 */ /* 0x000fe4000f8e333f */
[----:B------:R-:W0:Y:S01]  /*54d0*/  SHFL.IDX PT, R15, R10, RZ, 0x1c1f ;  /* 0x001c1fff0a0f7589 */ /* 0x000e2200000e0000 */
[----:B------:R-:W-:Y:S02]  /*54e0*/  WARPGROUP.DEPBAR.LE gsb0, 0x0 ;  /* 0x00008000000079c5 */ /* 0x000fe40000010000 */
[----:B------:R1:W-:Y:S06]  /*54f0*/  BAR.ARV R8, 0x100 ;  /* 0x000400080000751d */ /* 0x0003ec0000002000 */
[----:B------:R2:W-:Y:S02]  /*5500*/  @!P1 SYNCS.ARRIVE.TRANS64.RED.A1T0 RZ, [R7+URZ], RZ ;  /* 0x000000ff07ff99a7 */ /* 0x0005e4000810043f */
[----:B--2---:R-:W-:-:S05]  /*5510*/  IMAD.SHL.U32 R7, R6, 0x40, RZ ;  /* 0x0000004006077824 */ /* 0x004fca00078e00ff */
[----:B------:R-:W-:-:S04]  /*5520*/  IADD3 R9, -R2, 0x1, -R7 ;  /* 0x0000000102097810 */ /* 0x000fc80007ffe907 */
[----:B------:R-:W-:-:S05]  /*5530*/  IADD3 R9, -R12, UR39, R9 ;  /* 0x000000270c097c10 */ /* 0x000fca000fffe109 */
[C---:B------:R-:W-:Y:S02]  /*5540*/  VIADD R11, R9.reuse, UR59 ;  /* 0x0000003b090b7c36 */ /* 0x040fe40008000000 */
[----:B------:R-:W-:Y:S02]  /*5550*/  VIADD R12, R9, UR7 ;  /* 0x00000007090c7c36 */ /* 0x000fe40008000000 */
[--C-:B0-----:R-:W-:Y:S02]  /*5560*/  IMAD.IADD R13, R11, 0x1, R15.reuse ;  /* 0x000000010b0d7824 */ /* 0x101fe400078e020f */
[----:B------:R-:W-:Y:S01]  /*5570*/  IMAD.IADD R14, R12, 0x1, R15 ;  /* 0x000000010c0e7824 */ /* 0x000fe200078e020f */
[----:B-1----:R-:W-:Y:S06]  /*5580*/  @P2 BRA `(.L_x_1183) ;  /* 0x00000000005c2947 */ /* 0x002fec0003800000 */
[----:B------:R-:W-:Y:S01]  /*5590*/  IMAD.U32 R8, RZ, RZ, UR38 ;  /* 0x00000026ff087e24 */ /* 0x000fe2000f8e00ff */
[----:B------:R-:W-:Y:S04]  /*55a0*/  BSSY B0, `(.L_x_1184) ;  /* 0x0000011000007945 */ /* 0x000fe80003800000 */
[----:B------:R-:W-:-:S04]  /*55b0*/  IADD3 R15, -R8, UR39, R15 ;  /* 0x00000027080f7c10 */ /* 0x000fc8000fffe10f */
        /* <DEDUP_REMOVED lines=10> */
.L_x_1185:
[----:B------:R-:W-:-:S05]  /*5660*/  IMAD.U32 R20, RZ, RZ, UR50 ;  /* 0x00000032ff147e24 */ /* 0x000fca000f8e00ff */
[----:B------:R-:W-:-:S13]  /*5670*/  ISETP.NE.AND P2, PT, R20, 0x1, PT ;  /* 0x000000011400780c */ /* 0x000fda0003f45270 */
[----:B------:R-:W0:Y:S02]  /*5680*/  @P2 LDC.64 R8, c[0x0][0x9e8] ;  /* 0x00027a00ff082b82 */ /* 0x000e240000000a00 */
[----:B0-----:R-:W-:-:S05]  /*5690*/  @P2 IMAD.HI.U32 R8, R15, R8, RZ ;  /* 0x000000080f082227 */ /* 0x001fca00078e00ff */
[----:B------:R-:W-:-:S07]  /*56a0*/  @P2 SHF.R.U32.HI R15, RZ, R9, R8 ;  /* 0x00000009ff0f2219 */ /* 0x000fce0000011608 */
.L_x_1186:
[----:B------:R-:W-:Y:S05]  /*56b0*/  BSYNC B0 ;  /* 0x0000000000007941 */ /* 0x000fea0003800000 */
.L_x_1184:
[----:B------:R-:W-:-:S04]  /*56c0*/  IMAD R15, R15, R20, -R7 ;  /* 0x000000140f0f7224 */ /* 0x000fc800078e0a07 */
[----:B------:R-:W-:-:S05]  /*56d0*/  IMAD.IADD R15, R15, 0x1, -R2 ;  /* 0x000000010f0f7824 */ /* 0x000fca00078e0a02 */
[----:B------:R-:W-:Y:S02]  /*56e0*/  VIMNMX R14, R14, R15, !PT ;  /* 0x0000000f0e0e7248 */ /* 0x000fe40007fe0100 */
[----:B------:R-:W-:-:S07]  /*56f0*/  VIADDMNMX R13, R15, R20, R13, PT ;  /* 0x000000140f0d7246 */ /* 0x000fce000380010d */
.L_x_1183:
[----:B------:R-:W-:Y:S01]  /*5700*/  ISETP.GT.AND P2, PT, R6, -0x1, PT ;  /* 0xffffffff0600780c */ /* 0x000fe20003f44270 */
[----:B------:R-:W0:Y:S03]  /*5710*/  SHFL.IDX PT, R10, R10, 0x1, 0x1c1f ;  /* 0x003c1f000a0a7f89 */ /* 0x000e2600000e0000 */
[C---:B------:R-:W-:Y:S02]  /*5720*/  ISETP.GT.AND P5, PT, R14.reuse, RZ, P2 ;  /* 0x000000ff0e00720c */ /* 0x040fe400017a4270 */
[C---:B------:R-:W-:Y:S02]  /*5730*/  ISETP.GT.AND P4, PT, R14.reuse, 0x1, P2 ;  /* 0x000000010e00780c */ /* 0x040fe40001784270 */
[----:B------:R-:W-:Y:S02]  /*5740*/  ISETP.LT.OR P5, PT, R13, 0x1, P5 ;  /* 0x000000010d00780c */ /* 0x000fe40002fa1670 */
[----:B------:R-:W-:-:S02]  /*5750*/  ISETP.GT.AND P6, PT, R14, 0x8, P2 ;  /* 0x000000080e00780c */ /* 0x000fc400017c4270 */
[----:B------:R-:W-:Y:S02]  /*5760*/  FSEL R152, R152, -INF , !P5 ;  /* 0xff80000098987808 */ /* 0x000fe40006800000 */
[C---:B------:R-:W-:Y:S02]  /*5770*/  ISETP.GT.AND P5, PT, R14.reuse, 0x10, P2 ;  /* 0x000000100e00780c */ /* 0x040fe400017a4270 */
[----:B------:R-:W-:Y:S02]  /*5780*/  ISETP.GT.AND P3, PT, R14, 0x9, P2 ;  /* 0x000000090e00780c */ /* 0x000fe40001764270 */
[C---:B------:R-:W-:Y:S02]  /*5790*/  ISETP.LT.OR P5, PT, R13.reuse, 0x11, P5 ;  /* 0x000000110d00780c */ /* 0x040fe40002fa1670 */
[----:B------:R-:W-:Y:S02]  /*57a0*/  ISETP.LT.OR P4, PT, R13, 0x2, P4 ;  /* 0x000000020d00780c */ /* 0x000fe40002781670 */
[----:B------:R-:W-:-:S02]  /*57b0*/  FSEL R160, R160, -INF , !P5 ;  /* 0xff800000a0a07808 */ /* 0x000fc40006800000 */
[----:B------:R-:W-:Y:S01]  /*57c0*/  ISETP.GT.AND P5, PT, R14, 0x20, P2 ;  /* 0x000000200e00780c */ /* 0x000fe200017a4270 */
[--C-:B0-----:R-:W-:Y:S01]  /*57d0*/  IMAD.IADD R11, R11, 0x1, R10.reuse ;  /* 0x000000010b0b7824 */ /* 0x101fe200078e020a */
[C---:B------:R-:W-:Y:S01]  /*57e0*/  ISETP.LT.OR P6, PT, R13.reuse, 0x9, P6 ;  /* 0x000000090d00780c */ /* 0x040fe200037c1670 */
[----:B------:R-:W-:Y:S01]  /*57f0*/  IMAD.IADD R12, R12, 0x1, R10 ;  /* 0x000000010c0c7824 */ /* 0x000fe200078e020a */
[C---:B------:R-:W-:Y:S02]  /*5800*/  ISETP.LT.OR P3, PT, R13.reuse, 0xa, P3 ;  /* 0x0000000a0d00780c */ /* 0x040fe40001f61670 */
[----:B------:R-:W-:Y:S02]  /*5810*/  ISETP.LT.OR P5, PT, R13, 0x21, P5 ;  /* 0x000000210d00780c */ /* 0x000fe40002fa1670 */
[----:B------:R-:W-:Y:S02]  /*5820*/  FSEL R153, R153, -INF , !P4 ;  /* 0xff80000099997808 */ /* 0x000fe40006000000 */
[----:B------:R-:W-:-:S02]  /*5830*/  FSEL R156, R156, -INF , !P6 ;  /* 0xff8000009c9c7808 */ /* 0x000fc40007000000 */
[----:B------:R-:W-:Y:S02]  /*5840*/  FSEL R157, R157, -INF , !P3 ;  /* 0xff8000009d9d7808 */ /* 0x000fe40005800000 */
[C---:B------:R-:W-:Y:S02]  /*5850*/  ISETP.GT.AND P4, PT, R14.reuse, 0x11, P2 ;  /* 0x000000110e00780c */ /* 0x040fe40001784270 */
[C---:B------:R-:W-:Y:S02]  /*5860*/  ISETP.GT.AND P6, PT, R14.reuse, 0x18, P2 ;  /* 0x000000180e00780c */ /* 0x040fe400017c4270 */
[----:B------:R-:W-:Y:S02]  /*5870*/  ISETP.GT.AND P3, PT, R14, 0x19, P2 ;  /* 0x000000190e00780c */ /* 0x000fe40001764270 */
[----:B------:R-:W-:Y:S02]  /*5880*/  FSEL R168, R168, -INF , !P5 ;  /* 0xff800000a8a87808 */ /* 0x000fe40006800000 */
[----:B------:R-:W-:-:S02]  /*5890*/  ISETP.GT.AND P5, PT, R14, 0x30, P2 ;  /* 0x000000300e00780c */ /* 0x000fc400017a4270 */
[C---:B------:R-:W-:Y:S02]  /*58a0*/  ISETP.LT.OR P4, PT, R13.reuse, 0x12, P4 ;  /* 0x000000120d00780c */ /* 0x040fe40002781670 */
[C---:B------:R-:W-:Y:S02]  /*58b0*/  ISETP.LT.OR P6, PT, R13.reuse, 0x19, P6 ;  /* 0x000000190d00780c */ /* 0x040fe400037c1670 */
        /* <DEDUP_REMOVED lines=9> */
[----:B------:R-:W-:-:S02]  /*5950*/  PLOP3.LUT P5, PT, PT, PT, UP1, 0x40, 0x0 ;  /* 0x000000000000781c */ /* 0x000fc40003fae818 */
        /* <DEDUP_REMOVED lines=14> */
[----:B------:R-:W-:Y:S01]  /*5a40*/  FSEL R181, R181, -INF , !P3 ;  /* 0xff800000b5b57808 */ /* 0x000fe20005800000 */
[----:B------:R-:W-:Y:S06]  /*5a50*/  @P5 BRA `(.L_x_1187) ;  /* 0x00000000005c5947 */ /* 0x000fec0003800000 */
        /* <DEDUP_REMOVED lines=13> */
.L_x_1189:
[----:B------:R-:W-:-:S05]  /*5b30*/  IMAD.U32 R13, RZ, RZ, UR50 ;  /* 0x00000032ff0d7e24 */ /* 0x000fca000f8e00ff */
[----:B------:R-:W-:-:S13]  /*5b40*/  ISETP.NE.AND P3, PT, R13, 0x1, PT ;  /* 0x000000010d00780c */ /* 0x000fda0003f65270 */
[----:B------:R-:W0:Y:S02]  /*5b50*/  @P3 LDC.64 R8, c[0x0][0x9e8] ;  /* 0x00027a00ff083b82 */ /* 0x000e240000000a00 */
[----:B0-----:R-:W-:-:S05]  /*5b60*/  @P3 IMAD.HI.U32 R8, R10, R8, RZ ;  /* 0x000000080a083227 */ /* 0x001fca00078e00ff */
[----:B------:R-:W-:-:S07]  /*5b70*/  @P3 SHF.R.U32.HI R10, RZ, R9, R8 ;  /* 0x00000009ff0a3219 */ /* 0x000fce0000011608 */
.L_x_1190:
[----:B------:R-:W-:Y:S05]  /*5b80*/  BSYNC B0 ;  /* 0x0000000000007941 */ /* 0x000fea0003800000 */
.L_x_1188:
[----:B------:R-:W-:-:S04]  /*5b90*/  IMAD R7, R10, R13, -R7 ;  /* 0x0000000d0a077224 */ /* 0x000fc800078e0a07 */
[----:B------:R-:W-:-:S05]  /*5ba0*/  IMAD.IADD R8, R7, 0x1, -R2 ;  /* 0x0000000107087824 */ /* 0x000fca00078e0a02 */
[----:B------:R-:W-:Y:S02]  /*5bb0*/  VIADDMNMX R11, R8, R13, R11, PT ;  /* 0x0000000d080b7246 */ /* 0x000fe4000380010b */
[----:B------:R-:W-:-:S07]  /*5bc0*/  VIMNMX R12, R12, R8, !PT ;  /* 0x000000080c0c7248 */ /* 0x000fce0007fe0100 */
.L_x_1187:
[----:B------:R-:W-:Y:S02]  /*5bd0*/  FMNMX.FTZ R8, R152, R4, !PT ;  /* 0x0000000498087209 */ /* 0x000fe40007810000 */
        /* <DEDUP_REMOVED lines=16> */
[----:B------:R-:W-:-:S02]  /*5ce0*/  ISETP.GT.AND P5, PT, R12, 0x1, P2 ;  /* 0x000000010c00780c */ /* 0x000fc400017a4270 */
[----:B------:R-:W-:Y:S02]  /*5cf0*/  FMNMX.FTZ R7, R169, R8, !PT ;  /* 0x00000008a9077209 */ /* 0x000fe40007810000 */
[----:B------:R-:W-:Y:S02]  /*5d00*/  FSEL R170, R170, -INF , !P4 ;  /* 0xff800000aaaa7808 */ /* 0x000fe40006000000 */
[----:B------:R-:W-:Y:S02]  /*5d10*/  FMNMX.FTZ R8, R172, R7, !PT ;  /* 0x00000007ac087209 */ /* 0x000fe40007810000 */
[----:B------:R-:W-:Y:S02]  /*5d20*/  ISETP.GT.AND P4, PT, R12, RZ, P2 ;  /* 0x000000ff0c00720c */ /* 0x000fe40001784270 */
        /* <DEDUP_REMOVED lines=9> */
[----:B------:R-:W-:Y:S02]  /*5dc0*/  ISETP.GT.AND P5, PT, R12, 0x10, P2 ;  /* 0x000000100c00780c */ /* 0x000fe400017a4270 */
[----:B------:R-:W-:Y:S01]  /*5dd0*/  FSEL R154, R154, -INF , !P4 ;  /* 0xff8000009a9a7808 */ /* 0x000fe20006000000 */
        /* <DEDUP_REMOVED lines=10> */
[----:B------:R-:W-:Y:S02]  /*5e80*/  FSEL R167, R167, -INF , !P5 ;  /* 0xff800000a7a77808 */ /* 0x000fe40006800000 */
[C---:B------:R-:W-:Y:S02]  /*5e90*/  ISETP.GT.AND P3, PT, R12.reuse, 0x21, P2 ;  /* 0x000000210c00780c */ /* 0x040fe40001764270 */
[----:B------:R-:W-:Y:S02]  /*5ea0*/  ISETP.GT.AND P5, PT, R12, 0x28, P2 ;  /* 0x000000280c00780c */ /* 0x000fe400017a4270 */
[----:B0-----:R-:W-:Y:S01]  /*5eb0*/  FMNMX.FTZ R9, R8, R7, !PT ;  /* 0x0000000708097209 */ /* 0x001fe20007810000 */
[----:B------:R-:W-:Y:S01]  /*5ec0*/  IMAD.U32 R8, RZ, RZ, UR40 ;  /* 0x00000028ff087e24 */ /* 0x000fe2000f8e00ff */
[C---:B------:R-:W-:Y:S02]  /*5ed0*/  ISETP.LT.OR P3, PT, R11.reuse, 0x22, P3 ;  /* 0x000000220b00780c */ /* 0x040fe40001f61670 */
[----:B------:R-:W-:Y:S01]  /*5ee0*/  ISETP.LT.OR P5, PT, R11, 0x29, P5 ;  /* 0x000000290b00780c */ /* 0x000fe20002fa1670 */
[----:B------:R-:W0:Y:S01]  /*5ef0*/  SHFL.BFLY PT, R10, R9, 0x1, 0x1f ;  /* 0x0c201f00090a7f89 */ /* 0x000e2200000e0000 */
[----:B------:R-:W-:-:S02]  /*5f00*/  FSEL R171, R171, -INF , !P3 ;  /* 0xff800000abab7808 */ /* 0x000fc40005800000 */
[----:B------:R-:W-:Y:S02]  /*5f10*/  FSEL R174, R174, -INF , !P5 ;  /* 0xff800000aeae7808 */ /* 0x000fe40006800000 */
[C---:B------:R-:W-:Y:S02]  /*5f20*/  ISETP.GT.AND P3, PT, R12.reuse, 0x29, P2 ;  /* 0x000000290c00780c */ /* 0x040fe40001764270 */
[C---:B------:R-:W-:Y:S02]  /*5f30*/  ISETP.GT.AND P5, PT, R12.reuse, 0x30, P2 ;  /* 0x000000300c00780c */ /* 0x040fe400017a4270 */
[----:B------:R-:W-:Y:S02]  /*5f40*/  ISETP.GT.AND P4, PT, R12, 0x38, P2 ;  /* 0x000000380c00780c */ /* 0x000fe40001784270 */
[C---:B------:R-:W-:Y:S02]  /*5f50*/  ISETP.LT.OR P3, PT, R11.reuse, 0x2a, P3 ;  /* 0x0000002a0b00780c */ /* 0x040fe40001f61670 */
[----:B------:R-:W-:-:S02]  /*5f60*/  ISETP.LT.OR P5, PT, R11, 0x31, P5 ;  /* 0x000000310b00780c */ /* 0x000fc40002fa1670 */
[----:B------:R-:W-:Y:S02]  /*5f70*/  ISETP.LT.OR P4, PT, R11, 0x39, P4 ;  /* 0x000000390b00780c */ /* 0x000fe40002781670 */
[----:B------:R-:W-:Y:S02]  /*5f80*/  FSEL R175, R175, -INF , !P3 ;  /* 0xff800000afaf7808 */ /* 0x000fe40005800000 */
[----:B------:R-:W-:Y:S02]  /*5f90*/  FSEL R178, R178, -INF , !P5 ;  /* 0xff800000b2b27808 */ /* 0x000fe40006800000 */
[----:B------:R-:W-:Y:S02]  /*5fa0*/  FSEL R182, R182, -INF , !P4 ;  /* 0xff800000b6b67808 */ /* 0x000fe40006000000 */
[----:B0-----:R-:W-:Y:S02]  /*5fb0*/  FMNMX.FTZ R7, R9, R10, !PT ;  /* 0x0000000a09077209 */ /* 0x001fe40007810000 */
[----:B------:R-:W-:-:S02]  /*5fc0*/  FMNMX.FTZ R10, R154, R5, !PT ;  /* 0x000000059a0a7209 */ /* 0x000fc40007810000 */
[C---:B------:R-:W-:Y:S01]  /*5fd0*/  FSETP.NEU.FTZ.AND P6, PT, R7.reuse, -INF , PT ;  /* 0xff8000000700780b */ /* 0x040fe20003fdd000 */
[----:B------:R-:W-:-:S01]  /*5fe0*/  FFMA.FTZ R8, R7, R8, -8 ;  /* 0xc100000007087423 */ /* 0x000fc20000010008 */
[----:B------:R-:W-:Y:S02]  /*5ff0*/  FMNMX.FTZ R9, R155, R10, !PT ;  /* 0x0000000a9b097209 */ /* 0x000fe40007810000 */
[----:B------:R-:W-:Y:S02]  /*6000*/  FSEL R13, R7, RZ, P6 ;  /* 0x000000ff070d7208 */ /* 0x000fe40003000000 */
[----:B------:R-:W-:Y:S02]  /*6010*/  FMNMX.FTZ R10, R158, R9, !PT ;  /* 0x000000099e0a7209 */ /* 0x000fe40007810000 */
[----:B------:R-:W-:Y:S01]  /*6020*/  FSEL R8, R8, RZ, P6 ;  /* 0x000000ff08087208 */ /* 0x000fe20003000000 */
[----:B------:R-:W-:Y:S01]  /*6030*/  FADD.FTZ R4, -R13, R4 ;  /* 0x000000040d047221 */ /* 0x000fe20000010100 */
[----:B------:R-:W-:-:S02]  /*6040*/  FMNMX.FTZ R9, R159, R10, !PT ;  /* 0x0000000a9f097209 */ /* 0x000fc40007810000 */
[----:B------:R-:W-:Y:S01]  /*6050*/  ISETP.GT.AND P6, PT, R12, 0x31, P2 ;  /* 0x000000310c00780c */ /* 0x000fe200017c4270 */
[----:B------:R-:W-:-:S01]  /*6060*/  FFMA.FTZ R160, R160, UR40, -R8 ;  /* 0x00000028a0a07c23 */ /* 0x000fc20008010808 */
[----:B------:R-:W-:Y:S01]  /*6070*/  FMNMX.FTZ R10, R162, R9, !PT ;  /* 0x00000009a20a7209 */ /* 0x000fe20007810000 */
[----:B------:R-:W-:-:S01]  /*6080*/  FFMA.FTZ R152, R152, UR40, -R8 ;  /* 0x0000002898987c23 */ /* 0x000fc20008010808 */
[----:B------:R-:W-:Y:S01]  /*6090*/  ISETP.GT.AND P2, PT, R12, 0x39, P2 ;  /* 0x000000390c00780c */ /* 0x000fe20001744270 */
[----:B------:R-:W-:-:S01]  /*60a0*/  FFMA.FTZ R156, R156, UR40, -R8 ;  /* 0x000000289c9c7c23 */ /* 0x000fc20008010808 */
[----:B------:R-:W-:Y:S01]  /*60b0*/  FMNMX.FTZ R9, R163, R10, !PT ;  /* 0x0000000aa3097209 */ /* 0x000fe20007810000 */
[----:B------:R-:W-:-:S01]  /*60c0*/  FFMA.FTZ R20, R161, UR40, -R8 ;  /* 0x00000028a1147c23 */ /* 0x000fc20008010808 */
[----:B------:R-:W-:Y:S01]  /*60d0*/  ISETP.LT.OR P6, PT, R11, 0x32, P6 ;  /* 0x000000320b00780c */ /* 0x000fe200037c1670 */
[----:B------:R-:W-:-:S01]  /*60e0*/  FFMA.FTZ R21, R164, UR40, -R8 ;  /* 0x00000028a4157c23 */ /* 0x000fc20008010808 */
[----:B------:R-:W-:Y:S01]  /*60f0*/  FMNMX.FTZ R10, R166, R9, !PT ;  /* 0x00000009a60a7209 */ /* 0x000fe20007810000 */
[----:B------:R-:W-:-:S01]  /*6100*/  FFMA.FTZ R172, R172, UR40, -R8 ;  /* 0x00000028acac7c23 */ /* 0x000fc20008010808 */
[----:B------:R-:W-:Y:S01]  /*6110*/  ISETP.LT.OR P2, PT, R11, 0x3a, P2 ;  /* 0x0000003a0b00780c */ /* 0x000fe20001741670 */
[----:B------:R0:W-:Y:S01]  /*6120*/  MUFU.EX2 R9, R152 ;  /* 0x0000009800097308 */ /* 0x0001e20000000800 */
[----:B------:R-:W-:Y:S01]  /*6130*/  FMNMX.FTZ R11, R167, R10, !PT ;  /* 0x0000000aa70b7209 */ /* 0x000fe20007810000 */
[--C-:B------:R-:W-:Y:S01]  /*6140*/  FFMA.FTZ R10, R153, UR40, -R8.reuse ;  /* 0x00000028990a7c23 */ /* 0x100fe20008010808 */
[----:B------:R-:W-:Y:S01]  /*6150*/  FSEL R179, R179, -INF , !P6 ;  /* 0xff800000b3b37808 */ /* 0x000fe20007000000 */
[--C-:B------:R-:W-:Y:S01]  /*6160*/  FFMA.FTZ R153, R168, UR40, -R8.reuse ;  /* 0x00000028a8997c23 */ /* 0x100fe20008010808 */
[----:B------:R-:W-:Y:S01]  /*6170*/  FMNMX.FTZ R12, R170, R11, !PT ;  /* 0x0000000baa0c7209 */ /* 0x000fe20007810000 */
[--C-:B------:R-:W-:Y:S01]  /*6180*/  FFMA.FTZ R161, R176, UR40, -R8.reuse ;  /* 0x00000028b0a17c23 */ /* 0x100fe20008010808 */
[----:B------:R-:W-:Y:S01]  /*6190*/  FSEL R183, R183, -INF , !P2 ;  /* 0xff800000b7b77808 */ /* 0x000fe20005000000 */
[--C-:B------:R-:W-:Y:S01]  /*61a0*/  FFMA.FTZ R164, R177, UR40, -R8.reuse ;  /* 0x00000028b1a47c23 */ /* 0x100fe20008010808 */
[----:B------:R-:W-:Y:S01]  /*61b0*/  FMNMX.FTZ R11, R171, R12, !PT ;  /* 0x0000000cab0b7209 */ /* 0x000fe20007810000 */
[--C-:B0-----:R-:W-:Y:S01]  /*61c0*/  FFMA.FTZ R152, R165, UR40, -R8.reuse ;  /* 0x00000028a5987c23 */ /* 0x101fe20008010808 */
[----:B------:R-:W-:-:S01]  /*61d0*/  FFMA.FTZ R165, R180, UR40, -R8 ;  /* 0x00000028b4a57c23 */ /* 0x000fc20008010808 */
[--C-:B------:R-:W-:Y:S01]  /*61e0*/  FFMA.FTZ R181, R181, UR40, -R8.reuse ;  /* 0x00000028b5b57c23 */ /* 0x100fe20008010808 */
[----:B------:R-:W-:Y:S01]  /*61f0*/  FMNMX.FTZ R12, R174, R11, !PT ;  /* 0x0000000bae0c7209 */ /* 0x000fe20007810000 */
[----:B------:R-:W-:Y:S01]  /*6200*/  FMUL.FTZ R4, R4, UR40 ;  /* 0x0000002804047c20 */ /* 0x000fe20008410000 */
[----:B------:R0:W-:Y:S02]  /*6210*/  MUFU.EX2 R11, R156 ;  /* 0x0000009c000b7308 */ /* 0x0001e40000000800 */
[----:B------:R-:W-:Y:S01]  /*6220*/  FMNMX.FTZ R13, R175, R12, !PT ;  /* 0x0000000caf0d7209 */ /* 0x000fe20007810000 */
[--C-:B------:R-:W-:Y:S01]  /*6230*/  FFMA.FTZ R12, R157, UR40, -R8.reuse ;  /* 0x000000289d0c7c23 */ /* 0x100fe20008010808 */
[----:B------:R-:W-:-:S02]  /*6240*/  FFMA.FTZ R157, R173, UR40, -R8 ;  /* 0x00000028ad9d7c23 */ /* 0x000fc40008010808 */
[----:B------:R-:W-:Y:S02]  /*6250*/  FMNMX.FTZ R14, R178, R13, !PT ;  /* 0x0000000db20e7209 */ /* 0x000fe40007810000 */
[----:B------:R-:W1:Y:S01]  /*6260*/  MUFU.EX2 R4, R4 ;  /* 0x0000000400047308 */ /* 0x000e620000000800 */
[----:B0-----:R-:W-:-:S01]  /*6270*/  FFMA.FTZ R156, R169, UR40, -R8 ;  /* 0x00000028a99c7c23 */ /* 0x001fc20008010808 */
[----:B------:R-:W-:-:S04]  /*6280*/  FMNMX.FTZ R13, R179, R14, !PT ;  /* 0x0000000eb30d7209 */ /* 0x000fc80007810000 */
[----:B------:R-:W-:Y:S02]  /*6290*/  FMNMX.FTZ R14, R182, R13, !PT ;  /* 0x0000000db60e7209 */ /* 0x000fe40007810000 */
[----:B------:R0:W-:Y:S02]  /*62a0*/  MUFU.EX2 R13, R160 ;  /* 0x000000a0000d7308 */ /* 0x0001e40000000800 */
[----:B------:R-:W-:-:S05]  /*62b0*/  FMNMX.FTZ R14, R183, R14, !PT ;  /* 0x0000000eb70e7209 */ /* 0x000fca0007810000 */
[----:B------:R-:W2:Y:S01]  /*62c0*/  SHFL.BFLY PT, R15, R14, 0x2, 0x1f ;  /* 0x0c401f000e0f7f89 */ /* 0x000ea200000e0000 */
[----:B------:R-:W3:Y:S08]  /*62d0*/  MUFU.EX2 R10, R10 ;  /* 0x0000000a000a7308 */ /* 0x000ef00000000800 */
[----:B------:R-:W4:Y:S08]  /*62e0*/  MUFU.EX2 R12, R12 ;  /* 0x0000000c000c7308 */ /* 0x000f300000000800 */
[----:B------:R-:W5:Y:S01]  /*62f0*/  MUFU.EX2 R20, R20 ;  /* 0x0000001400147308 */ /* 0x000f620000000800 */
[----:B--2---:R-:W-:-:S07]  /*6300*/  FMNMX.FTZ R15, R14, R15, !PT ;  /* 0x0000000f0e0f7209 */ /* 0x004fce0007810000 */
[----:B------:R-:W-:Y:S01]  /*6310*/  MUFU.EX2 R21, R21 ;  /* 0x0000001500157308 */ /* 0x000fe20000000800 */
[----:B0-----:R-:W0:Y:S07]  /*6320*/  SHFL.BFLY PT, R160, R15, 0x1, 0x1f ;  /* 0x0c201f000fa07f89 */ /* 0x001e2e00000e0000 */
[----:B------:R-:W-:Y:S08]  /*6330*/  MUFU.EX2 R152, R152 ;  /* 0x0000009800987308 */ /* 0x000ff00000000800 */
[----:B------:R-:W-:Y:S08]  /*6340*/  MUFU.EX2 R153, R153 ;  /* 0x0000009900997308 */ /* 0x000ff00000000800 */
[----:B------:R-:W-:Y:S01]  /*6350*/  MUFU.EX2 R156, R156 ;  /* 0x0000009c009c7308 */ /* 0x000fe20000000800 */
[----:B0-----:R-:W-:Y:S01]  /*6360*/  FMNMX.FTZ R8, R15, R160, !PT ;  /* 0x000000a00f087209 */ /* 0x001fe20007810000 */
[----:B------:R-:W-:-:S03]  /*6370*/  IMAD.U32 R15, RZ, RZ, UR40 ;  /* 0x00000028ff0f7e24 */ /* 0x000fc6000f8e00ff */
[C---:B------:R-:W-:Y:S01]  /*6380*/  FSETP.NEU.FTZ.AND P2, PT, R8.reuse, -INF , PT ;  /* 0xff8000000800780b */ /* 0x040fe20003f5d000 */
[----:B------:R-:W-:-:S02]  /*6390*/  FFMA.FTZ R15, R8, R15, -8 ;  /* 0xc1000000080f7423 */ /* 0x000fc4000001000f */
[----:B------:R-:W-:Y:S01]  /*63a0*/  MUFU.EX2 R14, R172 ;  /* 0x000000ac000e7308 */ /* 0x000fe20000000800 */
[----:B------:R-:W-:Y:S02]  /*63b0*/  FSEL R168, R8, RZ, P2 ;  /* 0x000000ff08a87208 */ /* 0x000fe40001000000 */
[----:B------:R-:W-:-:S03]  /*63c0*/  FSEL R15, R15, RZ, P2 ;  /* 0x000000ff0f0f7208 */ /* 0x000fc60001000000 */
[----:B------:R-:W-:Y:S02]  /*63d0*/  FADD.FTZ R168, -R168, R5 ;  /* 0x00000005a8a87221 */ /* 0x000fe40000010100 */
[----:B------:R-:W-:Y:S01]  /*63e0*/  MUFU.EX2 R157, R157 ;  /* 0x0000009d009d7308 */ /* 0x000fe20000000800 */
[----:B------:R-:W-:-:S01]  /*63f0*/  FFMA.FTZ R5, R167, UR40, -R15 ;  /* 0x00000028a7057c23 */ /* 0x000fc2000801080f */
[--C-:B------:R-:W-:Y:S01]  /*6400*/  FFMA.FTZ R154, R154, UR40, -R15.reuse ;  /* 0x000000289a9a7c23 */ /* 0x100fe2000801080f */
[----:B------:R-:W-:Y:S01]  /*6410*/  FMUL.FTZ R167, R168, UR40 ;  /* 0x00000028a8a77c20 */ /* 0x000fe20008410000 */
[--C-:B------:R-:W-:Y:S01]  /*6420*/  FFMA.FTZ R155, R155, UR40, -R15.reuse ;  /* 0x000000289b9b7c23 */ /* 0x100fe2000801080f */
[----:B------:R-:W-:-:S01]  /*6430*/  FFMA.FTZ R158, R158, UR40, -R15 ;  /* 0x000000289e9e7c23 */ /* 0x000fc2000801080f */
[--C-:B------:R-:W-:Y:S01]  /*6440*/  FFMA.FTZ R159, R159, UR40, -R15.reuse ;  /* 0x000000289f9f7c23 */ /* 0x100fe2000801080f */
[----:B------:R-:W-:-:S01]  /*6450*/  FFMA.FTZ R162, R162, UR40, -R15 ;  /* 0x00000028a2a27c23 */ /* 0x000fc2000801080f */
[----:B------:R-:W-:Y:S01]  /*6460*/  MUFU.EX2 R154, R154 ;  /* 0x0000009a009a7308 */ /* 0x000fe20000000800 */
[----:B------:R-:W-:-:S01]  /*6470*/  FFMA.FTZ R163, R163, UR40, -R15 ;  /* 0x00000028a3a37c23 */ /* 0x000fc2000801080f */
[----:B------:R-:W-:Y:S01]  /*6480*/  FFMA.FTZ R169, R171, UR40, -R15 ;  /* 0x00000028aba97c23 */ /* 0x000fe2000801080f */
[----:B-1----:R-:W-:-:S01]  /*6490*/  FFMA.FTZ R171, R4, R0, R9 ;  /* 0x0000000004ab7223 */ /* 0x002fc20000010009 */
[--C-:B------:R-:W-:Y:S01]  /*64a0*/  FFMA.FTZ R166, R166, UR40, -R15.reuse ;  /* 0x00000028a6a67c23 */ /* 0x100fe2000801080f */
[----:B------:R-:W-:-:S01]  /*64b0*/  FFMA.FTZ R168, R170, UR40, -R15 ;  /* 0x00000028aaa87c23 */ /* 0x000fc2000801080f */
[----:B------:R-:W-:Y:S01]  /*64c0*/  FFMA.FTZ R174, R174, UR40, -R15 ;  /* 0x00000028aeae7c23 */ /* 0x000fe2000801080f */
[----:B---3--:R-:W-:-:S01]  /*64d0*/  FADD.FTZ R170, R10, R171 ;  /* 0x000000ab0aaa7221 */ /* 0x008fc20000010000 */
[----:B------:R-:W0:Y:S01]  /*64e0*/  MUFU.EX2 R167, R167 ;  /* 0x000000a700a77308 */ /* 0x000e220000000800 */
[----:B------:R-:W-:-:S01]  /*64f0*/  FFMA.FTZ R175, R175, UR40, -R15 ;  /* 0x00000028afaf7c23 */ /* 0x000fc2000801080f */
[----:B------:R-:W-:Y:S01]  /*6500*/  FFMA.FTZ R178, R178, UR40, -R15 ;  /* 0x00000028b2b27c23 */ /* 0x000fe2000801080f */
[----:B------:R-:W-:-:S01]  /*6510*/  FADD.FTZ R171, R11, R170 ;  /* 0x000000aa0bab7221 */ /* 0x000fc20000010000 */
[--C-:B------:R-:W-:Y:S01]  /*6520*/  FFMA.FTZ R179, R179, UR40, -R15.reuse ;  /* 0x00000028b3b37c23 */ /* 0x100fe2000801080f */
[----:B------:R-:W-:-:S01]  /*6530*/  FFMA.FTZ R182, R182, UR40, -R15 ;  /* 0x00000028b6b67c23 */ /* 0x000fc2000801080f */
[----:B------:R-:W-:Y:S01]  /*6540*/  FFMA.FTZ R15, R183, UR40, -R15 ;  /* 0x00000028b70f7c23 */ /* 0x000fe2000801080f */
[----:B----4-:R-:W-:-:S01]  /*6550*/  FADD.FTZ R170, R12, R171 ;  /* 0x000000ab0caa7221 */ /* 0x010fc20000010000 */
[----:B------:R-:W1:Y:S03]  /*6560*/  MUFU.EX2 R155, R155 ;  /* 0x0000009b009b7308 */ /* 0x000e660000000800 */
[----:B------:R-:W-:-:S04]  /*6570*/  FADD.FTZ R171, R13, R170 ;  /* 0x000000aa0dab7221 */ /* 0x000fc80000010000 */
[----:B-----5:R-:W-:Y:S01]  /*6580*/  FADD.FTZ R170, R20, R171 ;  /* 0x000000ab14aa7221 */ /* 0x020fe20000010000 */
[----:B------:R-:W2:Y:S01]  /*6590*/  MUFU.EX2 R158, R158 ;  /* 0x0000009e009e7308 */ /* 0x000ea20000000800 */
[----:B0-----:R-:W-:-:S02]  /*65a0*/  FFMA.FTZ R0, R167, R3, R154 ;  /* 0x00000003a7007223 */ /* 0x001fc4000001009a */
[----:B------:R-:W-:-:S04]  /*65b0*/  FADD.FTZ R171, R21, R170 ;  /* 0x000000aa15ab7221 */ /* 0x000fc80000010000 */
[----:B------:R-:W-:Y:S01]  /*65c0*/  FADD.FTZ R170, R152, R171 ;  /* 0x000000ab98aa7221 */ /* 0x000fe20000010000 */
[----:B------:R-:W0:Y:S01]  /*65d0*/  MUFU.EX2 R159, R159 ;  /* 0x0000009f009f7308 */ /* 0x000e220000000800 */
[----:B-1----:R-:W-:-:S02]  /*65e0*/  FADD.FTZ R3, R155, R0 ;  /* 0x000000009b037221 */ /* 0x002fc40000010000 */
[----:B------:R-:W-:-:S04]  /*65f0*/  FADD.FTZ R171, R153, R170 ;  /* 0x000000aa99ab7221 */ /* 0x000fc80000010000 */
[----:B------:R-:W-:Y:S01]  /*6600*/  FADD.FTZ R171, R156, R171 ;  /* 0x000000ab9cab7221 */ /* 0x000fe20000010000 */
        /* <DEDUP_REMOVED lines=16> */
[----:B------:R-:W-:-:S04]  /*6710*/  FADD.FTZ R0, R14, R171 ;  /* 0x000000ab0e007221 */ /* 0x000fc80000010000 */
[----:B------:R-:W-:Y:S02]  /*6720*/  FADD.FTZ R0, R157, R0 ;  /* 0x000000009d007221 */ /* 0x000fe40000010000 */
        /* <DEDUP_REMOVED lines=16> */
[----:B0-----:R-:W-:-:S03]  /*6830*/  FADD.FTZ R0, R160, R171 ;  /* 0x000000aba0007221 */ /* 0x001fc60000010000 */
[----:B-1----:R-:W-:Y:S01]  /*6840*/  FADD.FTZ R3, R15, R170 ;  /* 0x000000aa0f037221 */ /* 0x002fe20000010000 */
[----:B------:R-:W-:Y:S06]  /*6850*/  @!P0 BRA `(.L_x_1191) ;  /* 0x0000000000048947 */ /* 0x000fec0003800000 */
[----:B------:R-:W-:Y:S01]  /*6860*/  BPT.TRAP 0x1 ;  /* 0x000000040000795c */ /* 0x000fe20000300000 */
.L_x_1191:
[----:B------:R-:W-:Y:S01]  /*6870*/  ULEA UR7, UR37, UR41, 0x3 ;  /* 0x0000002925077291 */ /* 0x000fe2000f8e183f */
[----:B------:R-:W-:Y:S01]  /*6880*/  ISETP.GT.AND P2, PT, R6, UR46, PT ;  /* 0x0000002e06007c0c */ /* 0x000fe2000bf44270 */
        /* <DEDUP_REMOVED lines=15> */
[----:B------:R-:W-:Y:S01]  /*6980*/  F2FP.SATFINITE.E4M3.F32.PACK_AB_MERGE_C R15, R15, R182, RZ ;  /* 0x000000b60f0f723e */ /* 0x000fe200048070ff */
[----:B------:R-:W-:Y:S01]  /*6990*/  SYNCS.ARRIVE.TRANS64.RED.A1T0 RZ, [UR7], RZ ;  /* 0x000000ffffff79a7 */ /* 0x000fe20008100407 */
        /* <DEDUP_REMOVED lines=62> */
[----:B------:R-:W-:Y:S01]  /*6d80*/  VIADD R6, R6, 0xffffffff ;  /* 0xffffffff06067836 */ /* 0x000fe20000000000 */
[----:B------:R-:W-:Y:S01]  /*6d90*/  F2FP.SATFINITE.E4M3.F32.PACK_AB_MERGE_C R189, R155, R154, R189 ;  /* 0x0000009a9bbd723e */ /* 0x000fe200048070bd */
[----:B------:R-:W-:Y:S01]  /*6da0*/  FMUL.FTZ R26, R26, R167 ;  /* 0x000000a71a1a7220 */ /* 0x000fe20000410000 */
[----:B------:R-:W-:Y:S01]  /*6db0*/  F2FP.SATFINITE.E4M3.F32.PACK_AB_MERGE_C R190, R20, R13, R190 ;  /* 0x0000000d14be723e */ /* 0x000fe200048070be */
        /* <DEDUP_REMOVED lines=72> */
[----:B------:R-:W-:Y:S01]  /*7240*/  IMAD.MOV.U32 R4, RZ, RZ, R7 ;  /* 0x000000ffff047224 */ /* 0x000fe200078e0007 */
[----:B------:R-:W-:-:S06]  /*7250*/  UMOV UR36, UR45 ;  /* 0x0000002d00247c82 */ /* 0x000fcc0008000000 */
.L_x_1174:
[----:B------:R-:W-:Y:S01]  /*7260*/  ULDC UR7, c[0x0][0x448] ;  /* 0x0001120000077ab9 */ /* 0x000fe20000000800 */
[----:B------:R-:W-:Y:S01]  /*7270*/  ULDC UR14, c[0x0][0x9e4] ;  /* 0x00027900000e7ab9 */ /* 0x000fe20000000800 */
[----:B------:R-:W-:Y:S02]  /*7280*/  UISETP.NE.AND UP0, UPT, UR7, 0x1, UPT ;  /* 0x000000010700788c */ /* 0x000fe4000bf05270 */
[----:B------:R-:W-:Y:S02]  /*7290*/  UISETP.GE.AND UP1, UPT, UR14, 0x1, UPT ;  /* 0x000000010e00788c */ /* 0x000fe4000bf26270 */
[----:B------:R-:W-:Y:S02]  /*72a0*/  UIADD3 UR7, UR42, 0x7f, URZ ;  /* 0x0000007f2a077890 */ /* 0x000fe4000fffe03f */
[----:B------:R-:W-:Y:S02]  /*72b0*/  UIADD3 UR15, UR39, 0x1, -UR38 ;  /* 0x00000001270f7890 */ /* 0x000fe4000fffe826 */
[----:B------:R-:W-:-:S03]  /*72c0*/  PLOP3.LUT P5, PT, PT, PT, UP1, 0x80, 0x0 ;  /* 0x000000000000781c */ /* 0x000fc60003faf018 */
[----:B------:R-:W-:Y:S01]  /*72d0*/  @UP0 ULDC UR10, c[0x0][0x44c] ;  /* 0x00011300000a0ab9 */ /* 0x000fe20000000800 */
[----:B------:R-:W-:Y:S01]  /*72e0*/  @UP0 ULDC UR18, c[0x0][0x450] ;  /* 0x0001140000120ab9 */ /* 0x000fe20000000800 */
[----:B------:R-:W-:-:S04]  /*72f0*/  UIMAD.WIDE.U32 UR10, UR7, UR10, URZ ;  /* 0x0000000a070a72a5 */ /* 0x000fc8000f8e003f */
[----:B------:R-:W-:-:S04]  /*7300*/  @UP0 USHF.R.U32.HI UR7, URZ, UR18, UR11 ;  /* 0x000000123f070299 */ /* 0x000fc8000801160b */
[----:B------:R-:W-:-:S04]  /*7310*/  UIADD3 UR7, UR15, UR7, URZ ;  /* 0x000000070f077290 */ /* 0x000fc8000fffe03f */
[----:B------:R-:W-:Y:S01]  /*7320*/  UIADD3 UR18, UR7, -UR6, URZ ;  /* 0x8000000607127290 */ /* 0x000fe2000fffe03f */
[----:B------:R-:W-:Y:S11]  /*7330*/  @!P5 BRA `(.L_x_1193) ;  /* 0x000000000048d947 */ /* 0x000ff60003800000 */
[----:B------:R-:W-:Y:S02]  /*7340*/  UMOV UR15, UR7 ;  /* 0x00000007000f7c82 */ /* 0x000fe40008000000 */
        /* <DEDUP_REMOVED lines=10> */
.L_x_1194:
[----:B------:R-:W-:-:S11]  /*73f0*/  UISETP.NE.AND UP1, UPT, UR14, 0x1, UPT ;  /* 0x000000010e00788c */ /* 0x000fd6000bf25270 */
[----:B------:R-:W-:Y:S02]  /*7400*/  @UP1 ULDC.64 UR6, c[0x0][0x9e8] ;  /* 0x00027a0000061ab9 */ /* 0x000fe40000000a00 */
[----:B------:R-:W-:-:S04]  /*7410*/  UIMAD.WIDE.U32 UR10, UR15, UR6, URZ ;  /* 0x000000060f0a72a5 */ /* 0x000fc8000f8e003f */
[----:B------:R-:W-:-:S12]  /*7420*/  @UP1 USHF.R.U32.HI UR15, URZ, UR7, UR11 ;  /* 0x000000073f0f1299 */ /* 0x000fd8000801160b */
.L_x_1195:
[----:B------:R-:W-:-:S04]  /*7430*/  UIMAD UR14, UR15, UR14, URZ ;  /* 0x0000000e0f0e72a4 */ /* 0x000fc8000f8e023f */
[----:B------:R-:W-:-:S04]  /*7440*/  UISETP.LT.AND UP1, UPT, UR18, UR14, UPT ;  /* 0x0000000e1200728c */ /* 0x000fc8000bf21270 */
[----:B------:R-:W-:-:S12]  /*7450*/  USEL UR18, UR18, UR14, !UP1 ;  /* 0x0000000e12127287 */ /* 0x000fd8000c800000 */
.L_x_1193:
[----:B------:R-:W-:-:S04]  /*7460*/  UIADD3 UR18, UR18, 0x3f, URZ ;  /* 0x0000003f12127890 */ /* 0x000fc8000fffe03f */
[----:B------:R-:W-:-:S04]  /*7470*/  USHF.R.S32.HI UR6, URZ, 0x1f, UR18 ;  /* 0x0000001f3f067899 */ /* 0x000fc80008011412 */
[----:B------:R-:W-:-:S04]  /*7480*/  ULEA.HI UR6, UR6, UR18, URZ, 0x6 ;  /* 0x0000001206067291 */ /* 0x000fc8000f8f303f */
[----:B------:R-:W-:-:S04]  /*7490*/  USHF.R.S32.HI UR6, URZ, 0x6, UR6 ;  /* 0x000000063f067899 */ /* 0x000fc80008011406 */
[----:B------:R-:W-:-:S04]  /*74a0*/  UISETP.LT.AND UP1, UPT, UR51, UR6, UPT ;  /* 0x000000063300728c */ /* 0x000fc8000bf21270 */
[----:B------:R-:W-:-:S06]  /*74b0*/  USEL UR46, UR51, UR6, !UP1 ;  /* 0x00000006332e7287 */ /* 0x000fcc000c800000 */
[----:B------:R-:W-:-:S13]  /*74c0*/  ISETP.GE.AND P2, PT, R6, UR46, PT ;  /* 0x0000002e06007c0c */ /* 0x000fda000bf46270 */
[----:B------:R-:W-:Y:S05]  /*74d0*/  @!P2 BRA `(.L_x_1196) ;  /* 0x000000180064a947 */ /* 0x000fea0003800000 */
[----:B------:R-:W-:Y:S01]  /*74e0*/  IMAD.MOV.U32 R8, RZ, RZ, R5 ;  /* 0x000000ffff087224 */ /* 0x000fe200078e0005 */
[----:B------:R-:W-:Y:S01]  /*74f0*/  UMOV UR44, UR36 ;  /* 0x00000024002c7c82 */ /* 0x000fe20008000000 */
[----:B------:R-:W-:-:S07]  /*7500*/  IMAD.MOV.U32 R7, RZ, RZ, R4 ;  /* 0x000000ffff077224 */ /* 0x000fce00078e0004 */
.L_x_1206:
[----:B------:R-:W-:Y:S01]  /*7510*/  ISETP.NE.AND P3, PT, RZ, UR47, PT ;  /* 0x0000002fff007c0c */ /* 0x000fe2000bf65270 */
[----:B------:R-:W-:-:S04]  /*7520*/  UISETP.NE.AND UP1, UPT, UR37, 0x1, UPT ;  /* 0x000000012500788c */ /* 0x000fc8000bf25270 */
[----:B------:R-:W-:-:S04]  /*7530*/  USEL UR36, URZ, 0x1, UP1 ;  /* 0x000000013f247887 */ /* 0x000fc80008800000 */
[----:B------:R-:W-:-:S04]  /*7540*/  ULOP3.LUT UR36, UR44, UR36, URZ, 0x3c, !UPT ;  /* 0x000000242c247292 */ /* 0x000fc8000f8e3c3f */
[----:B------:R-:W-:Y:S08]  /*7550*/  @P3 BRA `(.L_x_1197) ;  /* 0x0000000000383947 */ /* 0x000ff00003800000 */
[----:B------:R-:W-:Y:S05]  /*7560*/  @!P0 BRA `(.L_x_1198) ;  /* 0x0000000000048947 */ /* 0x000fea0003800000 */
[----:B------:R-:W-:Y:S01]  /*7570*/  BPT.TRAP 0x1 ;  /* 0x000000040000795c */ /* 0x000fe20000300000 */
.L_x_1198:
        /* <DEDUP_REMOVED lines=9> */
.L_x_1199:
[----:B-1----:R-:W-:Y:S05]  /*7610*/  @P2 BRA `(.L_x_1197) ;  /* 0x0000000000082947 */ /* 0x002fea0003800000 */
[----:B------:R-:W1:Y:S02]  /*7620*/  SYNCS.PHASECHK.TRANS64.TRYWAIT P2, [UR6+0x28430], R4 ;  /* 0x02843004ff0075a7 */ /* 0x000e640008040146 */
[----:B-1----:R-:W-:Y:S05]  /*7630*/  @!P2 BRA `(.L_x_1200) ;  /* 0x00000114007ca947 */ /* 0x002fea0003800000 */
.L_x_1197:
[----:B-1----:R-:W1:Y:S01]  /*7640*/  S2R R5, SR_TID.X ;  /* 0x0000000000057919 */ /* 0x002e620000002100 */
        /* <DEDUP_REMOVED lines=14> */
[----:B------:R-:W-:Y:S01]  /*7730*/  UMOV UR34, UR30 ;  /* 0x0000001e00227c82 */ /* 0x000fe20008000000 */
[----:B------:R-:W-:Y:S02]  /*7740*/  UIADD3 UR14, UR30, 0x6, URZ ;  /* 0x000000061e0e7890 */ /* 0x000fe4000fffe03f */
[----:B------:R-:W-:-:S02]  /*7750*/  UIADD3 UR18, UR30, 0x200, URZ ;  /* 0x000002001e127890 */ /* 0x000fc4000fffe03f */
[----:B------:R-:W-:Y:S02]  /*7760*/  UIADD3 UR22, UR30, 0x202, URZ ;  /* 0x000002021e167890 */ /* 0x000fe4000fffe03f */
[----:B------:R-:W-:Y:S02]  /*7770*/  UIADD3 UR26, UR30, 0x204, URZ ;  /* 0x000002041e1a7890 */ /* 0x000fe4000fffe03f */
[----:B------:R-:W-:Y:S01]  /*7780*/  UIADD3 UR30, UR30, 0x206, URZ ;  /* 0x000002061e1e7890 */ /* 0x000fe2000fffe03f */
        /* <DEDUP_REMOVED lines=30> */
.L_x_1202:
[----:B------:R-:W-:Y:S01]  /*7970*/  ULEA UR6, UR37, UR41, 0x3 ;  /* 0x0000002925067291 */ /* 0x000fe2000f8e183f */
[----:B------:R-:W-:-:S05]  /*7980*/  IMAD.U32 R4, RZ, RZ, UR44 ;  /* 0x0000002cff047e24 */ /* 0x000fca000f8e00ff */
[----:B------:R-:W-:-:S04]  /*7990*/  SHF.L.U32 R4, R4, 0x1f, RZ ;  /* 0x0000001f04047819 */ /* 0x000fc800000006ff */
[----:B------:R0:W1:Y:S01]  /*79a0*/  SYNCS.PHASECHK.TRANS64.TRYWAIT P2, [UR6+0x28450], R4 ;  /* 0x02845004ff0075a7 */ /* 0x0000620008040146 */
[----:B------:R-:W-:Y:S05]  /*79b0*/  @!P0 BRA `(.L_x_1203) ;  /* 0x0000000000048947 */ /* 0x000fea0003800000 */
[----:B------:R-:W-:Y:S01]  /*79c0*/  BPT.TRAP 0x1 ;  /* 0x000000040000795c */ /* 0x000fe20000300000 */
.L_x_1203:
[----:B-1----:R-:W-:Y:S05]  /*79d0*/  @P2 BRA `(.L_x_1201) ;  /* 0x0000000000082947 */ /* 0x002fea0003800000 */
[----:B------:R-:W1:Y:S02]  /*79e0*/  SYNCS.PHASECHK.TRANS64.TRYWAIT P2, [UR6+0x28450], R4 ;  /* 0x02845004ff0075a7 */ /* 0x000e640008040146 */
[----:B-1----:R-:W-:Y:S05]  /*79f0*/  @!P2 BRA `(.L_x_1204) ;  /* 0x0000011000a4a947 */ /* 0x002fea0003800000 */
.L_x_1201:
[----:B------:R-:W-:Y:S01]  /*7a00*/  UIADD3 UR6, UR41, 0x8000, URZ ;  /* 0x0000800029067890 */ /* 0x000fe2000fffe03f */
[----:B------:R-:W-:Y:S01]  /*7a10*/  WARPGROUP.ARRIVE ;  /* 0x00000000000079c5 */ /* 0x000fe20000000000 */
[----:B------:R-:W-:Y:S01]  /*7a20*/  UMOV UR7, 0x80000020 ;  /* 0x8000002000077882 */ /* 0x000fe20000000000 */
[----:B01----:R-:W-:Y:S01]  /*7a30*/  FMNMX.FTZ R4, R152, R7, !PT ;  /* 0x0000000798047209 */ /* 0x003fe20007810000 */
[----:B------:R-:W-:-:S03]  /*7a40*/  USHF.R.U32.HI UR6, URZ, 0x4, UR6 ;  /* 0x000000043f067899 */ /* 0x000fc60008011606 */
[----:B------:R-:W0:Y:S01]  /*7a50*/  S2R R216, SR_TID.X ;  /* 0x0000000000d87919 */ /* 0x000e220000002100 */
[----:B------:R-:W-:Y:S01]  /*7a60*/  FMNMX.FTZ R5, R153, R4, !PT ;  /* 0x0000000499057209 */ /* 0x000fe20007810000 */
[----:B------:R-:W-:Y:S01]  /*7a70*/  ULOP3.LUT UR6, UR6, 0x3fff, URZ, 0xc0, !UPT ;  /* 0x00003fff06067892 */ /* 0x000fe2000f8ec03f */
[----:B------:R-:W-:-:S03]  /*7a80*/  FMNMX.FTZ R4, R154, R8, !PT ;  /* 0x000000089a047209 */ /* 0x000fc60007810000 */
[----:B------:R-:W-:Y:S01]  /*7a90*/  ULOP3.LUT UR6, UR6, 0x10000, URZ, 0xfc, !UPT ;  /* 0x0001000006067892 */ /* 0x000fe2000f8efc3f */
[----:B------:R-:W-:Y:S02]  /*7aa0*/  FMNMX.FTZ R9, R155, R4, !PT ;  /* 0x000000049b097209 */ /* 0x000fe40007810000 */
[----:B------:R-:W-:Y:S01]  /*7ab0*/  FMNMX.FTZ R4, R156, R5, !PT ;  /* 0x000000059c047209 */ /* 0x000fe20007810000 */
[----:B------:R-:W-:Y:S01]  /*7ac0*/  ULEA UR6, UR37, UR6, 0xa ;  /* 0x0000000625067291 */ /* 0x000fe2000f8e503f */
[----:B------:R-:W-:Y:S02]  /*7ad0*/  FMNMX.FTZ R10, R158, R9, !PT ;  /* 0x000000099e0a7209 */ /* 0x000fe40007810000 */
[----:B------:R-:W-:Y:S02]  /*7ae0*/  FMNMX.FTZ R5, R157, R4, !PT ;  /* 0x000000049d057209 */ /* 0x000fe40007810000 */
[----:B------:R-:W-:Y:S02]  /*7af0*/  FMNMX.FTZ R9, R159, R10, !PT ;  /* 0x0000000a9f097209 */ /* 0x000fe40007810000 */
[----:B------:R-:W-:-:S02]  /*7b00*/  FMNMX.FTZ R4, R160, R5, !PT ;  /* 0x00000005a0047209 */ /* 0x000fc40007810000 */
[----:B------:R-:W-:Y:S01]  /*7b10*/  QGMMA.64x256x32.F32.E4M3.E4M3 R24, R188, gdesc[UR4], R24, gsb0 ;  /* 0x03e00004bc187df3 */ /* 0x000fe20008000818 */
[----:B------:R-:W-:Y:S01]  /*7b20*/  UIADD3 UR6, UR6, 0x2, URZ ;  /* 0x0000000206067890 */ /* 0x000fe2000fffe03f */
[----:B------:R-:W-:Y:S01]  /*7b30*/  FMNMX.FTZ R10, R162, R9, !PT ;  /* 0x00000009a20a7209 */ /* 0x000fe20007810000 */
        /* <DEDUP_REMOVED lines=23> */
[----:B0-----:R-:W-:Y:S01]  /*7cb0*/  SHF.R.U32.HI R216, RZ, 0x7, R216 ;  /* 0x00000007ffd87819 */ /* 0x001fe200000116d8 */
[----:B------:R-:W0:Y:S04]  /*7cc0*/  SHFL.BFLY PT, R4, R9, 0x2, 0x1f ;  /* 0x0c401f0009047f89 */ /* 0x000e2800000e0000 */
[----:B------:R-:W1:Y:S01]  /*7cd0*/  SHFL.BFLY PT, R5, R10, 0x2, 0x1f ;  /* 0x0c401f000a057f89 */ /* 0x000e6200000e0000 */
[----:B0-----:R-:W-:Y:S01]  /*7ce0*/  FMNMX.FTZ R11, R9, R4, !PT ;  /* 0x00000004090b7209 */ /* 0x001fe20007810000 */
[----:B------:R-:W-:Y:S01]  /*7cf0*/  IMAD.U32 R9, RZ, RZ, UR40 ;  /* 0x00000028ff097e24 */ /* 0x000fe2000f8e00ff */
[----:B-1----:R-:W-:-:S03]  /*7d00*/  FMNMX.FTZ R12, R10, R5, !PT ;  /* 0x000000050a0c7209 */ /* 0x002fc60007810000 */
[----:B------:R-:W0:Y:S04]  /*7d10*/  SHFL.BFLY PT, R4, R11, 0x1, 0x1f ;  /* 0x0c201f000b047f89 */ /* 0x000e2800000e0000 */
[----:B------:R-:W1:Y:S01]  /*7d20*/  SHFL.BFLY PT, R5, R12, 0x1, 0x1f ;  /* 0x0c201f000c057f89 */ /* 0x000e6200000e0000 */
[----:B0-----:R-:W-:Y:S02]  /*7d30*/  FMNMX.FTZ R4, R11, R4, !PT ;  /* 0x000000040b047209 */ /* 0x001fe40007810000 */
[----:B-1----:R-:W-:-:S03]  /*7d40*/  FMNMX.FTZ R5, R12, R5, !PT ;  /* 0x000000050c057209 */ /* 0x002fc60007810000 */
[C---:B------:R-:W-:Y:S01]  /*7d50*/  FFMA.FTZ R9, R4.reuse, R9, -8 ;  /* 0xc100000004097423 */ /* 0x040fe20000010009 */
[----:B------:R-:W-:-:S03]  /*7d60*/  FADD.FTZ R7, -R4, R7 ;  /* 0x0000000704077221 */ /* 0x000fc60000010100 */
[--C-:B------:R-:W-:Y:S01]  /*7d70*/  FFMA.FTZ R10, R152, UR40, -R9.reuse ;  /* 0x00000028980a7c23 */ /* 0x100fe20008010809 */
[----:B------:R-:W-:-:S01]  /*7d80*/  FFMA.FTZ R152, R168, UR40, -R9 ;  /* 0x00000028a8987c23 */ /* 0x000fc20008010809 */
[----:B------:R-:W-:Y:S02]  /*7d90*/  IMAD.U32 R168, RZ, RZ, UR40 ;  /* 0x00000028ffa87e24 */ /* 0x000fe4000f8e00ff */
[----:B------:R-:W-:-:S01]  /*7da0*/  FFMA.FTZ R21, R165, UR40, -R9 ;  /* 0x00000028a5157c23 */ /* 0x000fc20008010809 */
[----:B------:R-:W-:Y:S01]  /*7db0*/  FADD.FTZ R8, -R5, R8 ;  /* 0x0000000805087221 */ /* 0x000fe20000010100 */
[----:B------:R-:W-:-:S01]  /*7dc0*/  FFMA.FTZ R11, R153, UR40, -R9 ;  /* 0x00000028990b7c23 */ /* 0x000fc20008010809 */
[----:B------:R-:W-:Y:S01]  /*7dd0*/  FFMA.FTZ R165, R5, R168, -8 ;  /* 0xc100000005a57423 */ /* 0x000fe200000100a8 */
[----:B------:R-:W-:Y:S01]  /*7de0*/  FMUL.FTZ R7, R7, UR40 ;  /* 0x0000002807077c20 */ /* 0x000fe20008410000 */
[----:B------:R-:W-:Y:S01]  /*7df0*/  FFMA.FTZ R153, R169, UR40, -R9 ;  /* 0x00000028a9997c23 */ /* 0x000fe20008010809 */
[----:B------:R-:W-:Y:S01]  /*7e00*/  FMUL.FTZ R8, R8, UR40 ;  /* 0x0000002808087c20 */ /* 0x000fe20008410000 */
[--C-:B------:R-:W-:Y:S01]  /*7e10*/  FFMA.FTZ R169, R154, UR40, -R165.reuse ;  /* 0x000000289aa97c23 */ /* 0x100fe200080108a5 */
[----:B------:R-:W-:-:S01]  /*7e20*/  FFMA.FTZ R154, R155, UR40, -R165 ;  /* 0x000000289b9a7c23 */ /* 0x000fc200080108a5 */
[--C-:B------:R-:W-:Y:S01]  /*7e30*/  FFMA.FTZ R155, R158, UR40, -R165.reuse ;  /* 0x000000289e9b7c23 */ /* 0x100fe200080108a5 */
[----:B------:R-:W-:Y:S01]  /*7e40*/  MUFU.EX2 R7, R7 ;  /* 0x0000000700077308 */ /* 0x000fe20000000800 */
[----:B------:R-:W-:-:S01]  /*7e50*/  FFMA.FTZ R158, R159, UR40, -R165 ;  /* 0x000000289f9e7c23 */ /* 0x000fc200080108a5 */
[----:B------:R-:W-:-:S02]  /*7e60*/  IMAD.U32 R168, RZ, RZ, UR45 ;  /* 0x0000002dffa87e24 */ /* 0x000fc4000f8e00ff */
[----:B------:R-:W-:-:S01]  /*7e70*/  FFMA.FTZ R159, R162, UR40, -R165 ;  /* 0x00000028a29f7c23 */ /* 0x000fc200080108a5 */
[----:B------:R-:W-:Y:S01]  /*7e80*/  FFMA.FTZ R162, R163, UR40, -R165 ;  /* 0x00000028a3a27c23 */ /* 0x000fe200080108a5 */
[----:B------:R-:W-:-:S01]  /*7e90*/  FFMA.FTZ R12, R156, UR40, -R9 ;  /* 0x000000289c0c7c23 */ /* 0x000fc20008010809 */
[--C-:B------:R-:W-:Y:S01]  /*7ea0*/  FFMA.FTZ R163, R166, UR40, -R165.reuse ;  /* 0x00000028a6a37c23 */ /* 0x100fe200080108a5 */
[----:B------:R-:W-:-:S01]  /*7eb0*/  FFMA.FTZ R166, R167, UR40, -R165 ;  /* 0x00000028a7a67c23 */ /* 0x000fc200080108a5 */
[----:B------:R-:W0:Y:S01]  /*7ec0*/  MUFU.EX2 R10, R10 ;  /* 0x0000000a000a7308 */ /* 0x000e220000000800 */
[----:B------:R-:W-:Y:S01]  /*7ed0*/  @!P1 LEA R167, R168, UR41, 0x3 ;  /* 0x00000029a8a79c11 */ /* 0x000fe2000f8e18ff */
[--C-:B------:R-:W-:Y:S01]  /*7ee0*/  FFMA.FTZ R13, R157, UR40, -R9.reuse ;  /* 0x000000289d0d7c23 */ /* 0x100fe20008010809 */
[----:B------:R-:W-:-:S01]  /*7ef0*/  FFMA.FTZ R14, R160, UR40, -R9 ;  /* 0x00000028a00e7c23 */ /* 0x000fc20008010809 */
[----:B------:R-:W-:Y:S01]  /*7f00*/  FFMA.FTZ R156, R172, UR40, -R9 ;  /* 0x00000028ac9c7c23 */ /* 0x000fe20008010809 */
[----:B------:R-:W-:Y:S01]  /*7f10*/  IADD3 R172, -R216, 0xb, RZ ;  /* 0x0000000bd8ac7810 */ /* 0x000fe20007ffe1ff */
[----:B------:R-:W-:-:S02]  /*7f20*/  @!P1 VIADD R167, R167, 0x28440 ;  /* 0x00028440a7a79836 */ /* 0x000fc40000000000 */
[----:B------:R-:W-:-:S01]  /*7f30*/  FFMA.FTZ R15, R161, UR40, -R9 ;  /* 0x00000028a10f7c23 */ /* 0x000fc20008010809 */
[----:B------:R-:W-:Y:S01]  /*7f40*/  MUFU.EX2 R8, R8 ;  /* 0x0000000800087308 */ /* 0x000fe20000000800 */
[----:B------:R-:W-:-:S01]  /*7f50*/  FFMA.FTZ R20, R164, UR40, -R9 ;  /* 0x00000028a4147c23 */ /* 0x000fc20008010809 */
[----:B------:R-:W-:Y:S01]  /*7f60*/  FFMA.FTZ R170, R170, UR40, -R165 ;  /* 0x00000028aaaa7c23 */ /* 0x000fe200080108a5 */
[----:B------:R-:W-:Y:S01]  /*7f70*/  @!P1 PRMT R168, RZ, 0x654, R167 ;  /* 0x00000654ffa89816 */ /* 0x000fe200000000a7 */
[----:B------:R-:W-:Y:S01]  /*7f80*/  FFMA.FTZ R174, R174, UR40, -R165 ;  /* 0x00000028aeae7c23 */ /* 0x000fe200080108a5 */
[----:B------:R-:W-:-:S01]  /*7f90*/  FFMA.FTZ R157, R173, UR40, -R9 ;  /* 0x00000028ad9d7c23 */ /* 0x000fc20008010809 */
[----:B------:R-:W-:Y:S01]  /*7fa0*/  FFMA.FTZ R175, R175, UR40, -R165 ;  /* 0x00000028afaf7c23 */ /* 0x000fe200080108a5 */
[----:B------:R-:W-:-:S01]  /*7fb0*/  FFMA.FTZ R160, R176, UR40, -R9 ;  /* 0x00000028b0a07c23 */ /* 0x000fc20008010809 */
[----:B------:R-:W1:Y:S01]  /*7fc0*/  MUFU.EX2 R169, R169 ;  /* 0x000000a900a97308 */ /* 0x000e620000000800 */
[----:B0-----:R-:W-:-:S01]  /*7fd0*/  FFMA.FTZ R0, R7, R0, R10 ;  /* 0x0000000007007223 */ /* 0x001fc2000001000a */
[----:B------:R-:W-:Y:S01]  /*7fe0*/  FFMA.FTZ R178, R178, UR40, -R165 ;  /* 0x00000028b2b27c23 */ /* 0x000fe200080108a5 */
[----:B------:R-:W-:-:S01]  /*7ff0*/  FFMA.FTZ R161, R177, UR40, -R9 ;  /* 0x00000028b1a17c23 */ /* 0x000fc20008010809 */
[----:B------:R-:W-:Y:S01]  /*8000*/  FFMA.FTZ R179, R179, UR40, -R165 ;  /* 0x00000028b3b37c23 */ /* 0x000fe200080108a5 */
[----:B------:R-:W-:-:S01]  /*8010*/  FFMA.FTZ R164, R180, UR40, -R9 ;  /* 0x00000028b4a47c23 */ /* 0x000fc20008010809 */
[----:B------:R-:W-:Y:S01]  /*8020*/  FFMA.FTZ R182, R182, UR40, -R165 ;  /* 0x00000028b6b67c23 */ /* 0x000fe200080108a5 */
[----:B------:R-:W-:-:S01]  /*8030*/  FFMA.FTZ R9, R181, UR40, -R9 ;  /* 0x00000028b5097c23 */ /* 0x000fc20008010809 */
[----:B------:R-:W0:Y:S08]  /*8040*/  MUFU.EX2 R11, R11 ;  /* 0x0000000b000b7308 */ /* 0x000e300000000800 */
[----:B------:R-:W2:Y:S01]  /*8050*/  MUFU.EX2 R154, R154 ;  /* 0x0000009a009a7308 */ /* 0x000ea20000000800 */
[----:B-1----:R-:W-:-:S07]  /*8060*/  FFMA.FTZ R3, R8, R3, R169 ;  /* 0x0000000308037223 */ /* 0x002fce00000100a9 */
[----:B------:R-:W1:Y:S08]  /*8070*/  MUFU.EX2 R12, R12 ;  /* 0x0000000c000c7308 */ /* 0x000e700000000800 */
[----:B------:R-:W3:Y:S08]  /*8080*/  MUFU.EX2 R155, R155 ;  /* 0x0000009b009b7308 */ /* 0x000ef00000000800 */
[----:B------:R-:W4:Y:S08]  /*8090*/  MUFU.EX2 R13, R13 ;  /* 0x0000000d000d7308 */ /* 0x000f300000000800 */
[----:B------:R-:W5:Y:S08]  /*80a0*/  MUFU.EX2 R158, R158 ;  /* 0x0000009e009e7308 */ /* 0x000f700000000800 */
[----:B------:R-:W5:Y:S08]  /*80b0*/  MUFU.EX2 R14, R14 ;  /* 0x0000000e000e7308 */ /* 0x000f700000000800 */
[----:B------:R-:W5:Y:S08]  /*80c0*/  MUFU.EX2 R159, R159 ;  /* 0x0000009f009f7308 */ /* 0x000f700000000800 */
[----:B------:R-:W5:Y:S08]  /*80d0*/  MUFU.EX2 R15, R15 ;  /* 0x0000000f000f7308 */ /* 0x000f700000000800 */
[----:B------:R-:W5:Y:S08]  /*80e0*/  MUFU.EX2 R162, R162 ;  /* 0x000000a200a27308 */ /* 0x000f700000000800 */
[----:B------:R-:W5:Y:S08]  /*80f0*/  MUFU.EX2 R20, R20 ;  /* 0x0000001400147308 */ /* 0x000f700000000800 */
[----:B------:R-:W5:Y:S08]  /*8100*/  MUFU.EX2 R163, R163 ;  /* 0x000000a300a37308 */ /* 0x000f700000000800 */
[----:B------:R1:W-:Y:S08]  /*8110*/  MUFU.EX2 R167, R170 ;  /* 0x000000aa00a77308 */ /* 0x0003f00000000800 */
[----:B------:R-:W5:Y:S08]  /*8120*/  MUFU.EX2 R21, R21 ;  /* 0x0000001500157308 */ /* 0x000f700000000800 */
[----:B------:R-:W5:Y:S01]  /*8130*/  MUFU.EX2 R166, R166 ;  /* 0x000000a600a67308 */ /* 0x000f620000000800 */
[----:B------:R-:W-:-:S02]  /*8140*/  WARPGROUP.DEPBAR.LE gsb0, 0x0 ;  /* 0x00008000000079c5 */ /* 0x000fc40000010000 */
[----:B------:R-:W-:-:S05]  /*8150*/  WARPGROUP.ARRIVE ;  /* 0x00000000000079c5 */ /* 0x000fca0000000000 */
[----:B------:R-:W5:Y:S01]  /*8160*/  MUFU.EX2 R152, R152 ;  /* 0x0000009800987308 */ /* 0x000f620000000800 */
[----:B------:R-:W-:Y:S07]  /*8170*/  QGMMA.64x256x32.F32.E4M3.E4M3 R24, R184, gdesc[UR4], R24, gsb0 ;  /* 0x03e00004b8187df3 */ /* 0x000fee0008000818 */
[----:B------:R-:W5:Y:S08]  /*8180*/  MUFU.EX2 R153, R153 ;  /* 0x0000009900997308 */ /* 0x000f700000000800 */
[----:B------:R-:W-:Y:S08]  /*8190*/  MUFU.EX2 R156, R156 ;  /* 0x0000009c009c7308 */ /* 0x000ff00000000800 */
        /* <DEDUP_REMOVED lines=9> */
[----:B------:R-:W-:Y:S01]  /*8230*/  MUFU.EX2 R9, R9 ;  /* 0x0000000900097308 */ /* 0x000fe20000000800 */
[----:B------:R-:W-:-:S02]  /*8240*/  WARPGROUP.DEPBAR.LE gsb0, 0x0 ;  /* 0x00008000000079c5 */ /* 0x000fc40000010000 */
[----:B------:R0:W-:Y:S06]  /*8250*/  BAR.ARV R172, 0x100 ;  /* 0x000400ac0000751d */ /* 0x0001ec0000002000 */
[----:B------:R2:W-:Y:S02]  /*8260*/  @!P1 SYNCS.ARRIVE.TRANS64.RED.A1T0 RZ, [R168+URZ], RZ ;  /* 0x000000ffa8ff99a7 */ /* 0x0005e4000810043f */
[----:B--2---:R-:W-:-:S01]  /*8270*/  FFMA.FTZ R168, R171, UR40, -R165 ;  /* 0x00000028aba87c23 */ /* 0x004fc200080108a5 */
[----:B0-----:R-:W-:Y:S01]  /*8280*/  FADD.FTZ R171, R11, R0 ;  /* 0x000000000bab7221 */ /* 0x001fe20000010000 */
[----:B------:R-:W-:-:S01]  /*8290*/  FADD.FTZ R0, R154, R3 ;  /* 0x000000039a007221 */ /* 0x000fc20000010000 */
[----:B------:R-:W-:-:S02]  /*82a0*/  FFMA.FTZ R165, R183, UR40, -R165 ;  /* 0x00000028b7a57c23 */ /* 0x000fc400080108a5 */
[----:B-1----:R-:W-:-:S01]  /*82b0*/  FADD.FTZ R170, R12, R171 ;  /* 0x000000ab0caa7221 */ /* 0x002fc20000010000 */
[----:B---3--:R-:W-:Y:S01]  /*82c0*/  FADD.FTZ R3, R155, R0 ;  /* 0x000000009b037221 */ /* 0x008fe20000010000 */
[----:B------:R-:W0:Y:S02]  /*82d0*/  MUFU.EX2 R168, R168 ;  /* 0x000000a800a87308 */ /* 0x000e240000000800 */
[----:B----4-:R-:W-:-:S01]  /*82e0*/  FADD.FTZ R171, R13, R170 ;  /* 0x000000aa0dab7221 */ /* 0x010fc20000010000 */
[----:B-----5:R-:W-:-:S03]  /*82f0*/  FADD.FTZ R0, R158, R3 ;  /* 0x000000039e007221 */ /* 0x020fc60000010000 */
[----:B------:R-:W-:Y:S01]  /*8300*/  FADD.FTZ R170, R14, R171 ;  /* 0x000000ab0eaa7221 */ /* 0x000fe20000010000 */
[----:B------:R-:W-:-:S01]  /*8310*/  FADD.FTZ R3, R159, R0 ;  /* 0x000000009f037221 */ /* 0x000fc20000010000 */
[----:B------:R-:W1:Y:S02]  /*8320*/  MUFU.EX2 R165, R165 ;  /* 0x000000a500a57308 */ /* 0x000e640000000800 */
[----:B------:R-:W-:-:S01]  /*8330*/  FADD.FTZ R171, R15, R170 ;  /* 0x000000aa0fab7221 */ /* 0x000fc20000010000 */
[----:B------:R-:W-:-:S03]  /*8340*/  FADD.FTZ R0, R162, R3 ;  /* 0x00000003a2007221 */ /* 0x000fc60000010000 */
[----:B------:R-:W-:Y:S01]  /*8350*/  FADD.FTZ R170, R20, R171 ;  /* 0x000000ab14aa7221 */ /* 0x000fe20000010000 */
[----:B------:R-:W-:-:S03]  /*8360*/  FADD.FTZ R3, R163, R0 ;  /* 0x00000000a3037221 */ /* 0x000fc60000010000 */
[----:B------:R-:W-:Y:S01]  /*8370*/  FADD.FTZ R171, R21, R170 ;  /* 0x000000aa15ab7221 */ /* 0x000fe20000010000 */
[----:B------:R-:W-:-:S03]  /*8380*/  FADD.FTZ R0, R166, R3 ;  /* 0x00000003a6007221 */ /* 0x000fc60000010000 */
[----:B------:R-:W-:Y:S01]  /*8390*/  FADD.FTZ R170, R152, R171 ;  /* 0x000000ab98aa7221 */ /* 0x000fe20000010000 */
[----:B------:R-:W-:-:S03]  /*83a0*/  FADD.FTZ R3, R167, R0 ;  /* 0x00000000a7037221 */ /* 0x000fc60000010000 */
[----:B------:R-:W-:Y:S01]  /*83b0*/  FADD.FTZ R171, R153, R170 ;  /* 0x000000aa99ab7221 */ /* 0x000fe20000010000 */
[----:B0-----:R-:W-:-:S03]  /*83c0*/  FADD.FTZ R3, R168, R3 ;  /* 0x00000003a8037221 */ /* 0x001fc60000010000 */
[----:B------:R-:W-:Y:S01]  /*83d0*/  FADD.FTZ R0, R156, R171 ;  /* 0x000000ab9c007221 */ /* 0x000fe20000010000 */
        /* <DEDUP_REMOVED lines=10> */
[----:B-1----:R-:W-:-:S01]  /*8480*/  FADD.FTZ R3, R165, R170 ;  /* 0x000000aaa5037221 */ /* 0x002fc20000010000 */
[----:B------:R-:W-:Y:S06]  /*8490*/  @!P0 BRA `(.L_x_1205) ;  /* 0x0000000000048947 */ /* 0x000fec0003800000 */
[----:B------:R-:W-:Y:S01]  /*84a0*/  BPT.TRAP 0x1 ;  /* 0x000000040000795c */ /* 0x000fe20000300000 */
.L_x_1205:
        /* <DEDUP_REMOVED lines=146> */
[----:B------:R-:W-:Y:S01]  /*8dd0*/  IMAD.MOV.U32 R8, RZ, RZ, R5 ;  /* 0x000000ffff087224 */ /* 0x000fe200078e0005 */
[----:B------:R-:W-:Y:S01]  /*8de0*/  F2FP.SATFINITE.E4M3.F32.PACK_AB_MERGE_C R190, R15, R14, R190 ;  /* 0x0000000e0fbe723e */ /* 0x000fe200048070be */
[----:B------:R-:W-:Y:S01]  /*8df0*/  IMAD.MOV.U32 R7, RZ, RZ, R4 ;  /* 0x000000ffff077224 */ /* 0x000fe200078e0004 */
[----:B------:R-:W-:-:S02]  /*8e00*/  F2FP.SATFINITE.E4M3.F32.PACK_AB_MERGE_C R191, R162, R159, R163 ;  /* 0x0000009fa2bf723e */ /* 0x000fc400048070a3 */
[----:B------:R-:W-:Y:S02]  /*8e10*/  F2FP.SATFINITE.E4M3.F32.PACK_AB_MERGE_C R184, R153, R152, R156 ;  /* 0x0000009899b8723e */ /* 0x000fe4000480709c */
[----:B------:R-:W-:Y:S02]  /*8e20*/  F2FP.SATFINITE.E4M3.F32.PACK_AB_MERGE_C R185, R168, R167, R174 ;  /* 0x000000a7a8b9723e */ /* 0x000fe400048070ae */
[----:B------:R-:W-:Y:S02]  /*8e30*/  F2FP.SATFINITE.E4M3.F32.PACK_AB_MERGE_C R186, R161, R160, R9 ;  /* 0x000000a0a1ba723e */ /* 0x000fe40004807009 */
[----:B------:R-:W-:Y:S01]  /*8e40*/  F2FP.SATFINITE.E4M3.F32.PACK_AB_MERGE_C R187, R179, R178, R165 ;  /* 0x000000b2b3bb723e */ /* 0x000fe200048070a5 */
[----:B------:R-:W-:Y:S06]  /*8e50*/  @P2 BRA `(.L_x_1206) ;  /* 0xffffffe400ac2947 */ /* 0x000fec000383ffff */
[----:B------:R-:W-:-:S05]  /*8e60*/  UMOV UR37, UR45 ;  /* 0x0000002d00257c82 */ /* 0x000fca0008000000 */
.L_x_1196:
[----:B------:R-:W-:-:S13]  /*8e70*/  ISETP.GE.AND P2, PT, R6, UR51, PT ;  /* 0x0000003306007c0c */ /* 0x000fda000bf46270 */
[----:B------:R-:W-:Y:S05]  /*8e80*/  @!P2 BRA `(.L_x_1207) ;  /* 0x00000024001ca947 */ /* 0x000fea0003800000 */
[----:B------:R-:W-:Y:S01]  /*8e90*/  IMAD.MOV.U32 R7, RZ, RZ, R5 ;  /* 0x000000ffff077224 */ /* 0x000fe200078e0005 */
[----:B------:R-:W-:Y:S01]  /*8ea0*/  UMOV UR44, UR36 ;  /* 0x00000024002c7c82 */ /* 0x000fe20008000000 */
[----:B------:R-:W-:Y:S01]  /*8eb0*/  IMAD.MOV.U32 R8, RZ, RZ, R4 ;  /* 0x000000ffff087224 */ /* 0x000fe200078e0004 */
[----:B------:R-:W-:Y:S01]  /*8ec0*/  ULDC UR46, c[0x0][0x9e4] ;  /* 0x00027900002e7ab9 */ /* 0x000fe20000000800 */
[----:B------:R-:W-:Y:S01]  /*8ed0*/  ULDC UR50, c[0x0][0x9dc] ;  /* 0x0002770000327ab9 */ /* 0x000fe20000000800 */
[----:B------:R-:W-:-:S05]  /*8ee0*/  ULDC UR58, c[0x0][0x9e0] ;  /* 0x00027800003a7ab9 */ /* 0x000fca0000000800 */
.L_x_1225:
[----:B------:R-:W-:Y:S01]  /*8ef0*/  ISETP.NE.AND P3, PT, RZ, UR47, PT ;  /* 0x0000002fff007c0c */ /* 0x000fe2000bf65270 */
[----:B------:R-:W-:-:S04]  /*8f00*/  UISETP.NE.AND UP1, UPT, UR37, 0x1, UPT ;  /* 0x000000012500788c */ /* 0x000fc8000bf25270 */
[----:B------:R-:W-:-:S04]  /*8f10*/  USEL UR36, URZ, 0x1, UP1 ;  /* 0x000000013f247887 */ /* 0x000fc80008800000 */
[----:B------:R-:W-:-:S04]  /*8f20*/  ULOP3.LUT UR36, UR44, UR36, URZ, 0x3c, !UPT ;  /* 0x000000242c247292 */ /* 0x000fc8000f8e3c3f */
[----:B------:R-:W-:Y:S08]  /*8f30*/  @P3 BRA `(.L_x_1208) ;  /* 0x0000000000383947 */ /* 0x000ff00003800000 */
[----:B------:R-:W-:Y:S05]  /*8f40*/  @!P0 BRA `(.L_x_1209) ;  /* 0x0000000000048947 */ /* 0x000fea0003800000 */
[----:B------:R-:W-:Y:S01]  /*8f50*/  BPT.TRAP 0x1 ;  /* 0x000000040000795c */ /* 0x000fe20000300000 */
.L_x_1209:
        /* <DEDUP_REMOVED lines=9> */
.L_x_1210:
[----:B-1----:R-:W-:Y:S05]  /*8ff0*/  @P2 BRA `(.L_x_1208) ;  /* 0x0000000000082947 */ /* 0x002fea0003800000 */
[----:B------:R-:W1:Y:S02]  /*9000*/  SYNCS.PHASECHK.TRANS64.TRYWAIT P2, [UR6+0x28430], R4 ;  /* 0x02843004ff0075a7 */ /* 0x000e640008040146 */
[----:B-1----:R-:W-:Y:S05]  /*9010*/  @!P2 BRA `(.L_x_1211) ;  /* 0x000000fc0034a947 */ /* 0x002fea0003800000 */
.L_x_1208:
        /* <DEDUP_REMOVED lines=51> */
.L_x_1213:
[----:B------:R-:W-:Y:S01]  /*9350*/  ULEA UR6, UR37, UR41, 0x3 ;  /* 0x0000002925067291 */ /* 0x000fe2000f8e183f */
[----:B------:R-:W-:-:S05]  /*9360*/  IMAD.U32 R4, RZ, RZ, UR44 ;  /* 0x0000002cff047e24 */ /* 0x000fca000f8e00ff */
[----:B------:R-:W-:-:S04]  /*9370*/  SHF.L.U32 R4, R4, 0x1f, RZ ;  /* 0x0000001f04047819 */ /* 0x000fc800000006ff */
[----:B------:R0:W1:Y:S01]  /*9380*/  SYNCS.PHASECHK.TRANS64.TRYWAIT P2, [UR6+0x28450], R4 ;  /* 0x02845004ff0075a7 */ /* 0x0000620008040146 */
[----:B------:R-:W-:Y:S05]  /*9390*/  @!P0 BRA `(.L_x_1214) ;  /* 0x0000000000048947 */ /* 0x000fea0003800000 */
[----:B------:R-:W-:Y:S01]  /*93a0*/  BPT.TRAP 0x1 ;  /* 0x000000040000795c */ /* 0x000fe20000300000 */
.L_x_1214:
[----:B-1----:R-:W-:Y:S05]  /*93b0*/  @P2 BRA `(.L_x_1212) ;  /* 0x0000000000082947 */ /* 0x002fea0003800000 */
[----:B------:R-:W1:Y:S02]  /*93c0*/  SYNCS.PHASECHK.TRANS64.TRYWAIT P2, [UR6+0x28450], R4 ;  /* 0x02845004ff0075a7 */ /* 0x000e640008040146 */
[----:B-1----:R-:W-:Y:S05]  /*93d0*/  @!P2 BRA `(.L_x_1215) ;  /* 0x000000f8005ca947 */ /* 0x002fea0003800000 */
.L_x_1212:
[----:B------:R-:W-:Y:S01]  /*93e0*/  UIADD3 UR6, UR41, 0x8000, URZ ;  /* 0x0000800029067890 */ /* 0x000fe2000fffe03f */
[----:B------:R-:W-:Y:S01]  /*93f0*/  WARPGROUP.ARRIVE ;  /* 0x00000000000079c5 */ /* 0x000fe20000000000 */
[----:B------:R-:W-:-:S05]  /*9400*/  UMOV UR7, 0x80000020 ;  /* 0x8000002000077882 */ /* 0x000fca0000000000 */
[----:B------:R-:W2:Y:S01]  /*9410*/  S2R R9, SR_TID.X ;  /* 0x0000000000097919 */ /* 0x000ea20000002100 */
[----:B------:R-:W-:Y:S01]  /*9420*/  USHF.R.U32.HI UR6, URZ, 0x4, UR6 ;  /* 0x000000043f067899 */ /* 0x000fe20008011606 */
[----:B------:R-:W-:Y:S01]  /*9430*/  PLOP3.LUT P2, PT, PT, PT, UP0, 0x80, 0x0 ;  /* 0x000000000000781c */ /* 0x000fe20003f4f008 */
[----:B------:R-:W-:Y:S02]  /*9440*/  VIADD R10, R16, UR42 ;  /* 0x0000002a100a7c36 */ /* 0x000fe40008000000 */
[----:B------:R-:W-:Y:S01]  /*9450*/  ULOP3.LUT UR6, UR6, 0x3fff, URZ, 0xc0, !UPT ;  /* 0x00003fff06067892 */ /* 0x000fe2000f8ec03f */
[----:B01----:R-:W-:Y:S02]  /*9460*/  IMAD.U32 R4, RZ, RZ, UR45 ;  /* 0x0000002dff047e24 */ /* 0x003fe4000f8e00ff */
[----:B------:R-:W-:Y:S01]  /*9470*/  IMAD.U32 R11, RZ, RZ, UR38 ;  /* 0x00000026ff0b7e24 */ /* 0x000fe2000f8e00ff */
[----:B------:R-:W-:Y:S02]  /*9480*/  ULOP3.LUT UR6, UR6, 0x10000, URZ, 0xfc, !UPT ;  /* 0x0001000006067892 */ /* 0x000fe4000f8efc3f */
[----:B------:R-:W-:-:S02]  /*9490*/  @!P1 LEA R4, R4, UR41, 0x3 ;  /* 0x0000002904049c11 */ /* 0x000fc4000f8e18ff */
[----:B------:R-:W-:-:S03]  /*94a0*/  ULEA UR6, UR37, UR6, 0xa ;  /* 0x0000000625067291 */ /* 0x000fc6000f8e503f */
[----:B------:R-:W-:-:S05]  /*94b0*/  @!P1 VIADD R4, R4, 0x28440 ;  /* 0x0002844004049836 */ /* 0x000fca0000000000 */
[----:B------:R-:W-:Y:S01]  /*94c0*/  @!P1 PRMT R4, RZ, 0x654, R4 ;  /* 0x00000654ff049816 */ /* 0x000fe20000000004 */
        /* <DEDUP_REMOVED lines=10> */
[----:B------:R-:W-:-:S04]  /*9570*/  @UP0 ULDC UR6, c[0x0][0x450] ;  /* 0x0001140000060ab9 */ /* 0x000fc80000000800 */
[----:B------:R-:W-:Y:S01]  /*9580*/  @P2 SHF.R.U32.HI R10, RZ, UR6, R5 ;  /* 0x00000006ff0a2c19 */ /* 0x000fe20008011605 */
[----:B------:R-:W-:Y:S01]  /*9590*/  ULOP3.LUT UR6, URZ, UR50, URZ, 0x33, !UPT ;  /* 0x000000323f067292 */ /* 0x000fe2000f8e333f */
[----:B------:R-:W-:Y:S01]  /*95a0*/  IADD3 R5, -R9, 0xb, RZ ;  /* 0x0000000b09057810 */ /* 0x000fe20007ffe1ff */
[----:B------:R-:W-:Y:S02]  /*95b0*/  IMAD.SHL.U32 R9, R6, 0x40, RZ ;  /* 0x0000004006097824 */ /* 0x000fe400078e00ff */
[----:B------:R-:W0:Y:S01]  /*95c0*/  SHFL.IDX PT, R15, R10, RZ, 0x1c1f ;  /* 0x001c1fff0a0f7589 */ /* 0x000e2200000e0000 */
[----:B------:R-:W-:Y:S02]  /*95d0*/  WARPGROUP.DEPBAR.LE gsb0, 0x0 ;  /* 0x00008000000079c5 */ /* 0x000fe40000010000 */
[----:B------:R1:W-:Y:S06]  /*95e0*/  BAR.ARV R5, 0x100 ;  /* 0x000400050000751d */ /* 0x0003ec0000002000 */
[----:B------:R2:W-:Y:S02]  /*95f0*/  @!P1 SYNCS.ARRIVE.TRANS64.RED.A1T0 RZ, [R4+URZ], RZ ;  /* 0x000000ff04ff99a7 */ /* 0x0005e4000810043f */
[----:B--2---:R-:W-:-:S04]  /*9600*/  IADD3 R4, -R2, 0x1, -R9 ;  /* 0x0000000102047810 */ /* 0x004fc80007ffe909 */
[----:B------:R-:W-:-:S05]  /*9610*/  IADD3 R4, -R11, UR39, R4 ;  /* 0x000000270b047c10 */ /* 0x000fca000fffe104 */
[C---:B------:R-:W-:Y:S02]  /*9620*/  VIADD R11, R4.reuse, UR58 ;  /* 0x0000003a040b7c36 */ /* 0x040fe40008000000 */
[----:B------:R-:W-:Y:S02]  /*9630*/  VIADD R12, R4, UR6 ;  /* 0x00000006040c7c36 */ /* 0x000fe40008000000 */
[--C-:B0-----:R-:W-:Y:S02]  /*9640*/  IMAD.IADD R13, R11, 0x1, R15.reuse ;  /* 0x000000010b0d7824 */ /* 0x101fe400078e020f */
[----:B------:R-:W-:Y:S01]  /*9650*/  IMAD.IADD R14, R12, 0x1, R15 ;  /* 0x000000010c0e7824 */ /* 0x000fe200078e020f */
[----:B-1----:R-:W-:Y:S06]  /*9660*/  @!P5 BRA `(.L_x_1216) ;  /* 0x00000000005cd947 */ /* 0x002fec0003800000 */
        /* <DEDUP_REMOVED lines=13> */
.L_x_1218:
[----:B------:R-:W-:-:S05]  /*9740*/  IMAD.U32 R20, RZ, RZ, UR46 ;  /* 0x0000002eff147e24 */ /* 0x000fca000f8e00ff */
[----:B------:R-:W-:-:S13]  /*9750*/  ISETP.NE.AND P2, PT, R20, 0x1, PT ;  /* 0x000000011400780c */ /* 0x000fda0003f45270 */
[----:B------:R-:W0:Y:S02]  /*9760*/  @P2 LDC.64 R4, c[0x0][0x9e8] ;  /* 0x00027a00ff042b82 */ /* 0x000e240000000a00 */
[----:B0-----:R-:W-:-:S05]  /*9770*/  @P2 IMAD.HI.U32 R4, R15, R4, RZ ;  /* 0x000000040f042227 */ /* 0x001fca00078e00ff */
[----:B------:R-:W-:-:S07]  /*9780*/  @P2 SHF.R.U32.HI R15, RZ, R5, R4 ;  /* 0x00000005ff0f2219 */ /* 0x000fce0000011604 */
.L_x_1219:
[----:B------:R-:W-:Y:S05]  /*9790*/  BSYNC B0 ;  /* 0x0000000000007941 */ /* 0x000fea0003800000 */
.L_x_1217:
[----:B------:R-:W-:-:S04]  /*97a0*/  IMAD R15, R15, R20, -R9 ;  /* 0x000000140f0f7224 */ /* 0x000fc800078e0a09 */
[----:B------:R-:W-:-:S05]  /*97b0*/  IMAD.IADD R15, R15, 0x1, -R2 ;  /* 0x000000010f0f7824 */ /* 0x000fca00078e0a02 */
[----:B------:R-:W-:Y:S02]  /*97c0*/  VIMNMX R14, R14, R15, !PT ;  /* 0x0000000f0e0e7248 */ /* 0x000fe40007fe0100 */
[----:B------:R-:W-:-:S07]  /*97d0*/  VIADDMNMX R13, R15, R20, R13, PT ;  /* 0x000000140f0d7246 */ /* 0x000fce000380010d */
.L_x_1216:
[----:B------:R-:W-:Y:S01]  /*97e0*/  ISETP.GT.AND P2, PT, R6, -0x1, PT ;  /* 0xffffffff0600780c */ /* 0x000fe20003f44270 */
[----:B------:R-:W0:Y:S03]  /*97f0*/  SHFL.IDX PT, R10, R10, 0x1, 0x1c1f ;  /* 0x003c1f000a0a7f89 */ /* 0x000e2600000e0000 */
[C---:B------:R-:W-:Y:S02]  /*9800*/  ISETP.GT.AND P3, PT, R14.reuse, RZ, P2 ;  /* 0x000000ff0e00720c */ /* 0x040fe40001764270 */
[C---:B------:R-:W-:Y:S02]  /*9810*/  ISETP.GT.AND P6, PT, R14.reuse, 0x1, P2 ;  /* 0x000000010e00780c */ /* 0x040fe400017c4270 */
[----:B------:R-:W-:Y:S02]  /*9820*/  ISETP.LT.OR P4, PT, R13, 0x1, P3 ;  /* 0x000000010d00780c */ /* 0x000fe40001f81670 */
[----:B------:R-:W-:-:S02]  /*9830*/  ISETP.GT.AND P3, PT, R14, 0x8, P2 ;  /* 0x000000080e00780c */ /* 0x000fc40001764270 */
[----:B------:R-:W-:Y:S02]  /*9840*/  FSEL R152, R152, -INF , !P4 ;  /* 0xff80000098987808 */ /* 0x000fe40006000000 */
[----:B------:R-:W-:Y:S02]  /*9850*/  ISETP.GT.AND P4, PT, R14, 0x9, P2 ;  /* 0x000000090e00780c */ /* 0x000fe40001784270 */
[C---:B------:R-:W-:Y:S02]  /*9860*/  ISETP.LT.OR P6, PT, R13.reuse, 0x2, P6 ;  /* 0x000000020d00780c */ /* 0x040fe400037c1670 */
[C---:B------:R-:W-:Y:S02]  /*9870*/  ISETP.LT.OR P3, PT, R13.reuse, 0x9, P3 ;  /* 0x000000090d00780c */ /* 0x040fe40001f61670 */
[----:B------:R-:W-:Y:S02]  /*9880*/  ISETP.LT.OR P4, PT, R13, 0xa, P4 ;  /* 0x0000000a0d00780c */ /* 0x000fe40002781670 */
[----:B------:R-:W-:-:S02]  /*9890*/  FSEL R153, R153, -INF , !P6 ;  /* 0xff80000099997808 */ /* 0x000fc40007000000 */
[----:B------:R-:W-:Y:S01]  /*98a0*/  FSEL R156, R156, -INF , !P3 ;  /* 0xff8000009c9c7808 */ /* 0x000fe20005800000 */
[--C-:B0-----:R-:W-:Y:S01]  /*98b0*/  IMAD.IADD R11, R11, 0x1, R10.reuse ;  /* 0x000000010b0b7824 */ /* 0x101fe200078e020a */
[----:B------:R-:W-:Y:S01]  /*98c0*/  FSEL R157, R157, -INF , !P4 ;  /* 0xff8000009d9d7808 */ /* 0x000fe20006000000 */
[----:B------:R-:W-:Y:S01]  /*98d0*/  IMAD.IADD R12, R12, 0x1, R10 ;  /* 0x000000010c0c7824 */ /* 0x000fe200078e020a */
[C---:B------:R-:W-:Y:S02]  /*98e0*/  ISETP.GT.AND P6, PT, R14.reuse, 0x10, P2 ;  /* 0x000000100e00780c */ /* 0x040fe400017c4270 */
[C---:B------:R-:W-:Y:S02]  /*98f0*/  ISETP.GT.AND P3, PT, R14.reuse, 0x11, P2 ;  /* 0x000000110e00780c */ /* 0x040fe40001764270 */
[----:B------:R-:W-:Y:S02]  /*9900*/  ISETP.GT.AND P4, PT, R14, 0x18, P2 ;  /* 0x000000180e00780c */ /* 0x000fe40001784270 */
[----:B------:R-:W-:-:S02]  /*9910*/  ISETP.LT.OR P6, PT, R13, 0x11, P6 ;  /* 0x000000110d00780c */ /* 0x000fc400037c1670 */
[C---:B------:R-:W-:Y:S02]  /*9920*/  ISETP.LT.OR P3, PT, R13.reuse, 0x12, P3 ;  /* 0x000000120d00780c */ /* 0x040fe40001f61670 */
[----:B------:R-:W-:Y:S02]  /*9930*/  ISETP.LT.OR P4, PT, R13, 0x19, P4 ;  /* 0x000000190d00780c */ /* 0x000fe40002781670 */
[----:B------:R-:W-:Y:S02]  /*9940*/  FSEL R160, R160, -INF , !P6 ;  /* 0xff800000a0a07808 */ /* 0x000fe40007000000 */
[----:B------:R-:W-:Y:S02]  /*9950*/  FSEL R161, R161, -INF , !P3 ;  /* 0xff800000a1a17808 */ /* 0x000fe40005800000 */
[----:B------:R-:W-:Y:S02]  /*9960*/  FSEL R164, R164, -INF , !P4 ;  /* 0xff800000a4a47808 */ /* 0x000fe40006000000 */
[----:B------:R-:W-:-:S02]  /*9970*/  ISETP.GT.AND P6, PT, R14, 0x19, P2 ;  /* 0x000000190e00780c */ /* 0x000fc400017c4270 */
[C---:B------:R-:W-:Y:S02]  /*9980*/  ISETP.GT.AND P3, PT, R14.reuse, 0x20, P2 ;  /* 0x000000200e00780c */ /* 0x040fe40001764270 */
[----:B------:R-:W-:Y:S02]  /*9990*/  ISETP.GT.AND P4, PT, R14, 0x21, P2 ;  /* 0x000000210e00780c */ /* 0x000fe40001784270 */
[C---:B------:R-:W-:Y:S02]  /*99a0*/  ISETP.LT.OR P6, PT, R13.reuse, 0x1a, P6 ;  /* 0x0000001a0d00780c */ /* 0x040fe400037c1670 */
[C---:B------:R-:W-:Y:S02]  /*99b0*/  ISETP.LT.OR P3, PT, R13.reuse, 0x21, P3 ;  /* 0x000000210d00780c */ /* 0x040fe40001f61670 */
[----:B------:R-:W-:Y:S02]  /*99c0*/  ISETP.LT.OR P4, PT, R13, 0x22, P4 ;  /* 0x000000220d00780c */ /* 0x000fe40002781670 */
[----:B------:R-:W-:-:S02]  /*99d0*/  FSEL R165, R165, -INF , !P6 ;  /* 0xff800000a5a57808 */ /* 0x000fc40007000000 */
[----:B------:R-:W-:Y:S02]  /*99e0*/  FSEL R168, R168, -INF , !P3 ;  /* 0xff800000a8a87808 */ /* 0x000fe40005800000 */
[----:B------:R-:W-:Y:S02]  /*99f0*/  FSEL R169, R169, -INF , !P4 ;  /* 0xff800000a9a97808 */ /* 0x000fe40006000000 */
        /* <DEDUP_REMOVED lines=17> */
[----:B------:R-:W-:Y:S01]  /*9b10*/  FSEL R181, R181, -INF , !P4 ;  /* 0xff800000b5b57808 */ /* 0x000fe20006000000 */
[----:B------:R-:W-:Y:S06]  /*9b20*/  @!P5 BRA `(.L_x_1220) ;  /* 0x00000000005cd947 */ /* 0x000fec0003800000 */
        /* <DEDUP_REMOVED lines=13> */
.L_x_1222:
[----:B------:R-:W-:-:S05]  /*9c00*/  IMAD.U32 R13, RZ, RZ, UR46 ;  /* 0x0000002eff0d7e24 */ /* 0x000fca000f8e00ff */
[----:B------:R-:W-:-:S13]  /*9c10*/  ISETP.NE.AND P3, PT, R13, 0x1, PT ;  /* 0x000000010d00780c */ /* 0x000fda0003f65270 */
[----:B------:R-:W0:Y:S02]  /*9c20*/  @P3 LDC.64 R4, c[0x0][0x9e8] ;  /* 0x00027a00ff043b82 */ /* 0x000e240000000a00 */
[----:B0-----:R-:W-:-:S05]  /*9c30*/  @P3 IMAD.HI.U32 R4, R10, R4, RZ ;  /* 0x000000040a043227 */ /* 0x001fca00078e00ff */
[----:B------:R-:W-:-:S07]  /*9c40*/  @P3 SHF.R.U32.HI R10, RZ, R5, R4 ;  /* 0x00000005ff0a3219 */ /* 0x000fce0000011604 */
.L_x_1223:
[----:B------:R-:W-:Y:S05]  /*9c50*/  BSYNC B0 ;  /* 0x0000000000007941 */ /* 0x000fea0003800000 */
.L_x_1221:
[----:B------:R-:W-:-:S04]  /*9c60*/  IMAD R9, R10, R13, -R9 ;  /* 0x0000000d0a097224 */ /* 0x000fc800078e0a09 */
[----:B------:R-:W-:-:S05]  /*9c70*/  IMAD.IADD R4, R9, 0x1, -R2 ;  /* 0x0000000109047824 */ /* 0x000fca00078e0a02 */
[----:B------:R-:W-:Y:S02]  /*9c80*/  VIADDMNMX R11, R4, R13, R11, PT ;  /* 0x0000000d040b7246 */ /* 0x000fe4000380010b */
[----:B------:R-:W-:-:S07]  /*9c90*/  VIMNMX R12, R12, R4, !PT ;  /* 0x000000040c0c7248 */ /* 0x000fce0007fe0100 */
.L_x_1220:
        /* <DEDUP_REMOVED lines=32> */
[----:B------:R-:W-:Y:S01]  /*9ea0*/  ISETP.GT.AND P3, PT, R12, 0x28, P2 ;  /* 0x000000280c00780c */ /* 0x000fe20001764270 */
[----:B------:R-:W0:Y:S01]  /*9eb0*/  SHFL.BFLY PT, R4, R5, 0x2, 0x1f ;  /* 0x0c401f0005047f89 */ /* 0x000e2200000e0000 */
[C---:B------:R-:W-:Y:S02]  /*9ec0*/  ISETP.LT.OR P4, PT, R11.reuse, 0xa, P4 ;  /* 0x0000000a0b00780c */ /* 0x040fe40002781670 */
[----:B------:R-:W-:Y:S02]  /*9ed0*/  ISETP.LT.OR P3, PT, R11, 0x29, P3 ;  /* 0x000000290b00780c */ /* 0x000fe40001f61670 */
[----:B------:R-:W-:-:S02]  /*9ee0*/  FSEL R159, R159, -INF , !P4 ;  /* 0xff8000009f9f7808 */ /* 0x000fc40006000000 */
[----:B------:R-:W-:Y:S02]  /*9ef0*/  ISETP.GT.AND P4, PT, R12, 0x11, P2 ;  /* 0x000000110c00780c */ /* 0x000fe40001784270 */
[----:B------:R-:W-:Y:S02]  /*9f00*/  FSEL R174, R174, -INF , !P3 ;  /* 0xff800000aeae7808 */ /* 0x000fe40005800000 */
[----:B------:R-:W-:Y:S02]  /*9f10*/  ISETP.GT.AND P3, PT, R12, RZ, P2 ;  /* 0x000000ff0c00720c */ /* 0x000fe40001764270 */
[C---:B------:R-:W-:Y:S02]  /*9f20*/  ISETP.LT.OR P4, PT, R11.reuse, 0x12, P4 ;  /* 0x000000120b00780c */ /* 0x040fe40002781670 */
[----:B------:R-:W-:Y:S02]  /*9f30*/  ISETP.LT.OR P3, PT, R11, 0x1, P3 ;  /* 0x000000010b00780c */ /* 0x000fe40001f61670 */
[----:B------:R-:W-:-:S02]  /*9f40*/  FSEL R163, R163, -INF , !P4 ;  /* 0xff800000a3a37808 */ /* 0x000fc40006000000 */
[----:B------:R-:W-:Y:S02]  /*9f50*/  ISETP.GT.AND P4, PT, R12, 0x19, P2 ;  /* 0x000000190c00780c */ /* 0x000fe40001784270 */
[----:B------:R-:W-:Y:S02]  /*9f60*/  FSEL R154, R154, -INF , !P3 ;  /* 0xff8000009a9a7808 */ /* 0x000fe40005800000 */
[----:B------:R-:W-:Y:S02]  /*9f70*/  ISETP.LT.OR P4, PT, R11, 0x1a, P4 ;  /* 0x0000001a0b00780c */ /* 0x000fe40002781670 */
[----:B0-----:R-:W-:Y:S01]  /*9f80*/  FMNMX.FTZ R9, R5, R4, !PT ;  /* 0x0000000405097209 */ /* 0x001fe20007810000 */
[----:B------:R-:W-:Y:S01]  /*9f90*/  IMAD.U32 R5, RZ, RZ, UR40 ;  /* 0x00000028ff057e24 */ /* 0x000fe2000f8e00ff */
[----:B------:R-:W-:Y:S02]  /*9fa0*/  FMNMX.FTZ R10, R154, R7, !PT ;  /* 0x000000079a0a7209 */ /* 0x000fe40007810000 */
[----:B------:R-:W-:Y:S01]  /*9fb0*/  FSEL R167, R167, -INF , !P4 ;  /* 0xff800000a7a77808 */ /* 0x000fe20006000000 */
[----:B------:R-:W0:Y:S01]  /*9fc0*/  SHFL.BFLY PT, R4, R9, 0x1, 0x1f ;  /* 0x0c201f0009047f89 */ /* 0x000e2200000e0000 */
[----:B------:R-:W-:-:S02]  /*9fd0*/  ISETP.GT.AND P4, PT, R12, 0x21, P2 ;  /* 0x000000210c00780c */ /* 0x000fc40001784270 */
[C---:B------:R-:W-:Y:S02]  /*9fe0*/  ISETP.GT.AND P3, PT, R12.reuse, 0x31, P2 ;  /* 0x000000310c00780c */ /* 0x040fe40001764270 */
[C---:B------:R-:W-:Y:S02]  /*9ff0*/  ISETP.LT.OR P4, PT, R11.reuse, 0x22, P4 ;  /* 0x000000220b00780c */ /* 0x040fe40002781670 */
[----:B------:R-:W-:Y:S02]  /*a000*/  ISETP.LT.OR P3, PT, R11, 0x32, P3 ;  /* 0x000000320b00780c */ /* 0x000fe40001f61670 */
[----:B------:R-:W-:Y:S02]  /*a010*/  FSEL R171, R171, -INF , !P4 ;  /* 0xff800000abab7808 */ /* 0x000fe40006000000 */
[----:B------:R-:W-:Y:S02]  /*a020*/  ISETP.GT.AND P4, PT, R12, 0x29, P2 ;  /* 0x000000290c00780c */ /* 0x000fe40001784270 */
[----:B------:R-:W-:-:S02]  /*a030*/  FSEL R179, R179, -INF , !P3 ;  /* 0xff800000b3b37808 */ /* 0x000fc40005800000 */
[----:B------:R-:W-:-:S04]  /*a040*/  ISETP.LT.OR P4, PT, R11, 0x2a, P4 ;  /* 0x0000002a0b00780c */ /* 0x000fc80002781670 */
[----:B------:R-:W-:Y:S02]  /*a050*/  FSEL R175, R175, -INF , !P4 ;  /* 0xff800000afaf7808 */ /* 0x000fe40006000000 */
[----:B------:R-:W-:Y:S02]  /*a060*/  ISETP.GT.AND P4, PT, R12, 0x30, P2 ;  /* 0x000000300c00780c */ /* 0x000fe40001784270 */
[----:B0-----:R-:W-:Y:S02]  /*a070*/  FMNMX.FTZ R4, R9, R4, !PT ;  /* 0x0000000409047209 */ /* 0x001fe40007810000 */
[----:B------:R-:W-:Y:S02]  /*a080*/  FMNMX.FTZ R9, R155, R10, !PT ;  /* 0x0000000a9b097209 */ /* 0x000fe40007810000 */
[C---:B------:R-:W-:Y:S01]  /*a090*/  FSETP.NEU.FTZ.AND P6, PT, R4.reuse, -INF , PT ;  /* 0xff8000000400780b */ /* 0x040fe20003fdd000 */
[----:B------:R-:W-:-:S01]  /*a0a0*/  FFMA.FTZ R5, R4, R5, -8 ;  /* 0xc100000004057423 */ /* 0x000fc20000010005 */
[----:B------:R-:W-:-:S02]  /*a0b0*/  FMNMX.FTZ R10, R158, R9, !PT ;  /* 0x000000099e0a7209 */ /* 0x000fc40007810000 */
[----:B------:R-:W-:Y:S02]  /*a0c0*/  FSEL R13, R4, RZ, P6 ;  /* 0x000000ff040d7208 */ /* 0x000fe40003000000 */
[----:B------:R-:W-:Y:S02]  /*a0d0*/  FMNMX.FTZ R9, R159, R10, !PT ;  /* 0x0000000a9f097209 */ /* 0x000fe40007810000 */
[----:B------:R-:W-:Y:S01]  /*a0e0*/  FSEL R5, R5, RZ, P6 ;  /* 0x000000ff05057208 */ /* 0x000fe20003000000 */
[----:B------:R-:W-:Y:S01]  /*a0f0*/  FADD.FTZ R8, -R13, R8 ;  /* 0x000000080d087221 */ /* 0x000fe20000010100 */
[----:B------:R-:W-:Y:S02]  /*a100*/  FMNMX.FTZ R10, R162, R9, !PT ;  /* 0x00000009a20a7209 */ /* 0x000fe40007810000 */
        /* <DEDUP_REMOVED lines=8> */
[C---:B------:R-:W-:Y:S01]  /*a190*/  ISETP.LT.OR P4, PT, R11.reuse, 0x31, P4 ;  /* 0x000000310b00780c */ /* 0x040fe20002781670 */
[----:B------:R-:W-:Y:S01]  /*a1a0*/  MUFU.EX2 R9, R152 ;  /* 0x0000009800097308 */ /* 0x000fe20000000800 */
[----:B------:R-:W-:Y:S01]  /*a1b0*/  ISETP.LT.OR P6, PT, R11, 0x39, P6 ;  /* 0x000000390b00780c */ /* 0x000fe200037c1670 */
[--C-:B------:R-:W-:Y:S01]  /*a1c0*/  FFMA.FTZ R21, R165, UR40, -R5.reuse ;  /* 0x00000028a5157c23 */ /* 0x100fe20008010805 */
[----:B------:R-:W-:Y:S01]  /*a1d0*/  ISETP.LT.OR P2, PT, R11, 0x3a, P2 ;  /* 0x0000003a0b00780c */ /* 0x000fe20001741670 */
[--C-:B------:R-:W-:Y:S01]  /*a1e0*/  FFMA.FTZ R172, R172, UR40, -R5.reuse ;  /* 0x00000028acac7c23 */ /* 0x100fe20008010805 */
        /* <DEDUP_REMOVED lines=11> */
[----:B------:R-:W-:Y:S01]  /*a2a0*/  IMAD.U32 R168, RZ, RZ, UR40 ;  /* 0x00000028ffa87e24 */ /* 0x000fe2000f8e00ff */
[----:B------:R-:W-:Y:S01]  /*a2b0*/  FMNMX.FTZ R12, R174, R11, !PT ;  /* 0x0000000bae0c7209 */ /* 0x000fe20007810000 */
[----:B------:R-:W-:Y:S01]  /*a2c0*/  FMUL.FTZ R8, R8, UR40 ;  /* 0x0000002808087c20 */ /* 0x000fe20008410000 */
[----:B------:R0:W-:Y:S02]  /*a2d0*/  MUFU.EX2 R11, R156 ;  /* 0x0000009c000b7308 */ /* 0x0001e40000000800 */
[----:B------:R-:W-:Y:S01]  /*a2e0*/  FMNMX.FTZ R13, R175, R12, !PT ;  /* 0x0000000caf0d7209 */ /* 0x000fe20007810000 */
[----:B------:R-:W-:-:S03]  /*a2f0*/  FFMA.FTZ R12, R157, UR40, -R5 ;  /* 0x000000289d0c7c23 */ /* 0x000fc60008010805 */
[----:B------:R-:W-:Y:S02]  /*a300*/  FMNMX.FTZ R14, R178, R13, !PT ;  /* 0x0000000db20e7209 */ /* 0x000fe40007810000 */
[----:B------:R-:W1:Y:S01]  /*a310*/  MUFU.EX2 R8, R8 ;  /* 0x0000000800087308 */ /* 0x000e620000000800 */
[----:B0-----:R-:W-:-:S01]  /*a320*/  FFMA.FTZ R156, R169, UR40, -R5 ;  /* 0x00000028a99c7c23 */ /* 0x001fc20008010805 */
[----:B------:R-:W-:-:S04]  /*a330*/  FMNMX.FTZ R13, R179, R14, !PT ;  /* 0x0000000eb30d7209 */ /* 0x000fc80007810000 */
[----:B------:R-:W-:Y:S02]  /*a340*/  FMNMX.FTZ R14, R182, R13, !PT ;  /* 0x0000000db60e7209 */ /* 0x000fe40007810000 */
[----:B------:R0:W-:Y:S02]  /*a350*/  MUFU.EX2 R13, R160 ;  /* 0x000000a0000d7308 */ /* 0x0001e40000000800 */
[----:B------:R-:W-:Y:S01]  /*a360*/  FMNMX.FTZ R15, R183, R14, !PT ;  /* 0x0000000eb70f7209 */ /* 0x000fe20007810000 */
[--C-:B------:R-:W-:Y:S01]  /*a370*/  FFMA.FTZ R14, R161, UR40, -R5.reuse ;  /* 0x00000028a10e7c23 */ /* 0x100fe20008010805 */
[----:B------:R-:W-:-:S03]  /*a380*/  FFMA.FTZ R161, R176, UR40, -R5 ;  /* 0x00000028b0a17c23 */ /* 0x000fc60008010805 */
[----:B------:R-:W2:Y:S01]  /*a390*/  SHFL.BFLY PT, R152, R15, 0x2, 0x1f ;  /* 0x0c401f000f987f89 */ /* 0x000ea200000e0000 */
[----:B------:R-:W3:Y:S01]  /*a3a0*/  MUFU.EX2 R10, R10 ;  /* 0x0000000a000a7308 */ /* 0x000ee20000000800 */
[----:B0-----:R-:W-:-:S07]  /*a3b0*/  FFMA.FTZ R160, R173, UR40, -R5 ;  /* 0x00000028ada07c23 */ /* 0x001fce0008010805 */
[----:B------:R-:W0:Y:S08]  /*a3c0*/  MUFU.EX2 R12, R12 ;  /* 0x0000000c000c7308 */ /* 0x000e300000000800 */
[----:B------:R-:W4:Y:S01]  /*a3d0*/  MUFU.EX2 R14, R14 ;  /* 0x0000000e000e7308 */ /* 0x000f220000000800 */
[----:B--2---:R-:W-:-:S07]  /*a3e0*/  FMNMX.FTZ R152, R15, R152, !PT ;  /* 0x000000980f987209 */ /* 0x004fce0007810000 */
[----:B------:R-:W-:Y:S01]  /*a3f0*/  MUFU.EX2 R20, R20 ;  /* 0x0000001400147308 */ /* 0x000fe20000000800 */
[----:B------:R-:W2:Y:S07]  /*a400*/  SHFL.BFLY PT, R157, R152, 0x1, 0x1f ;  /* 0x0c201f00989d7f89 */ /* 0x000eae00000e0000 */
[----:B------:R-:W-:Y:S08]  /*a410*/  MUFU.EX2 R21, R21 ;  /* 0x0000001500157308 */ /* 0x000ff00000000800 */
[----:B------:R-:W-:Y:S08]  /*a420*/  MUFU.EX2 R153, R153 ;  /* 0x0000009900997308 */ /* 0x000ff00000000800 */
[----:B------:R-:W-:Y:S01]  /*a430*/  MUFU.EX2 R156, R156 ;  /* 0x0000009c009c7308 */ /* 0x000fe20000000800 */
[----:B--2---:R-:W-:-:S04]  /*a440*/  FMNMX.FTZ R5, R152, R157, !PT ;  /* 0x0000009d98057209 */ /* 0x004fc80007810000 */
        /* <DEDUP_REMOVED lines=22> */
[----:B------:R-:W1:Y:S01]  /*a5b0*/  MUFU.EX2 R167, R167 ;  /* 0x000000a700a77308 */ /* 0x000e620000000800 */
[----:B------:R-:W-:-:S01]  /*a5c0*/  FFMA.FTZ R175, R175, UR40, -R157 ;  /* 0x00000028afaf7c23 */ /* 0x000fc2000801089d */
[----:B------:R-:W-:Y:S01]  /*a5d0*/  FFMA.FTZ R178, R178, UR40, -R157 ;  /* 0x00000028b2b27c23 */ /* 0x000fe2000801089d */
[----:B------:R-:W-:-:S01]  /*a5e0*/  FADD.FTZ R171, R11, R170 ;  /* 0x000000aa0bab7221 */ /* 0x000fc20000010000 */
[--C-:B------:R-:W-:Y:S01]  /*a5f0*/  FFMA.FTZ R179, R179, UR40, -R157.reuse ;  /* 0x00000028b3b37c23 */ /* 0x100fe2000801089d */
[----:B------:R-:W-:-:S01]  /*a600*/  FFMA.FTZ R182, R182, UR40, -R157 ;  /* 0x00000028b6b67c23 */ /* 0x000fc2000801089d */
[----:B------:R-:W-:Y:S01]  /*a610*/  FFMA.FTZ R157, R183, UR40, -R157 ;  /* 0x00000028b79d7c23 */ /* 0x000fe2000801089d */
[----:B0-----:R-:W-:-:S01]  /*a620*/  FADD.FTZ R170, R12, R171 ;  /* 0x000000ab0caa7221 */ /* 0x001fc20000010000 */
[----:B------:R-:W0:Y:S03]  /*a630*/  MUFU.EX2 R155, R155 ;  /* 0x0000009b009b7308 */ /* 0x000e260000000800 */
[----:B------:R-:W-:-:S04]  /*a640*/  FADD.FTZ R171, R13, R170 ;  /* 0x000000aa0dab7221 */ /* 0x000fc80000010000 */
[----:B----4-:R-:W-:Y:S01]  /*a650*/  FADD.FTZ R171, R14, R171 ;  /* 0x000000ab0eab7221 */ /* 0x010fe20000010000 */
[----:B------:R-:W2:Y:S01]  /*a660*/  MUFU.EX2 R158, R158 ;  /* 0x0000009e009e7308 */ /* 0x000ea20000000800 */
[----:B-1----:R-:W-:-:S07]  /*a670*/  FFMA.FTZ R0, R167, R3, R154 ;  /* 0x00000003a7007223 */ /* 0x002fce000001009a */
        /* <DEDUP_REMOVED lines=9> */
[----:B--2---:R-:W-:-:S01]  /*a710*/  FADD.FTZ R3, R163, R0 ;  /* 0x00000000a3037221 */ /* 0x004fc20000010000 */
[----:B------:R-:W-:-:S04]  /*a720*/  FADD.FTZ R0, R20, R171 ;  /* 0x000000ab14007221 */ /* 0x000fc80000010000 */
[----:B------:R-:W-:Y:S02]  /*a730*/  FADD.FTZ R0, R21, R0 ;  /* 0x0000000015007221 */ /* 0x000fe40000010000 */
[----:B------:R-:W2:Y:S01]  /*a740*/  MUFU.EX2 R168, R168 ;  /* 0x000000a800a87308 */ /* 0x000ea20000000800 */
[----:B-1----:R-:W-:-:S01]  /*a750*/  FADD.FTZ R170, R166, R3 ;  /* 0x00000003a6aa7221 */ /* 0x002fc20000010000 */
[----:B------:R-:W-:-:S06]  /*a760*/  FADD.FTZ R171, R153, R0 ;  /* 0x0000000099ab7221 */ /* 0x000fcc0000010000 */
[----:B------:R-:W1:Y:S01]  /*a770*/  MUFU.EX2 R169, R169 ;  /* 0x000000a900a97308 */ /* 0x000e620000000800 */
[----:B0-----:R-:W-:-:S01]  /*a780*/  FADD.FTZ R3, R7, R170 ;  /* 0x000000aa07037221 */ /* 0x001fc20000010000 */
[----:B------:R-:W-:-:S04]  /*a790*/  FADD.FTZ R170, R156, R171 ;  /* 0x000000ab9caa7221 */ /* 0x000fc80000010000 */
[----:B------:R-:W-:Y:S02]  /*a7a0*/  FADD.FTZ R171, R15, R170 ;  /* 0x000000aa0fab7221 */ /* 0x000fe40000010000 */
[----:B------:R-:W0:Y:S01]  /*a7b0*/  MUFU.EX2 R174, R174 ;  /* 0x000000ae00ae7308 */ /* 0x000e220000000800 */
[----:B--2---:R-:W-:-:S01]  /*a7c0*/  FADD.FTZ R0, R168, R3 ;  /* 0x00000003a8007221 */ /* 0x004fc20000010000 */
[----:B------:R-:W-:-:S06]  /*a7d0*/  FADD.FTZ R170, R160, R171 ;  /* 0x000000aba0aa7221 */ /* 0x000fcc0000010000 */
        /* <DEDUP_REMOVED lines=18> */
[----:B-1----:R-:W-:-:S03]  /*a900*/  FADD.FTZ R0, R152, R171 ;  /* 0x000000ab98007221 */ /* 0x002fc60000010000 */
[----:B0-----:R-:W-:Y:S01]  /*a910*/  FADD.FTZ R3, R157, R170 ;  /* 0x000000aa9d037221 */ /* 0x001fe20000010000 */
[----:B------:R-:W-:Y:S06]  /*a920*/  @!P0 BRA `(.L_x_1224) ;  /* 0x0000000000048947 */ /* 0x000fec0003800000 */
[----:B------:R-:W-:Y:S01]  /*a930*/  BPT.TRAP 0x1 ;  /* 0x000000040000795c */ /* 0x000fe20000300000 */
.L_x_1224:
        /* <DEDUP_REMOVED lines=156> */
.L_x_1207:
[----:B------:R-:W-:Y:S06]  /*b300*/  BAR.ARV 0x8, 0x180 ;  /* 0x0206000000007b1d */ /* 0x000fec0000002000 */
[----:B------:R-:W-:Y:S05]  /*b310*/  @!P0 BRA `(.L_x_1226) ;  /* 0x0000000000048947 */ /* 0x000fea0003800000 */
[----:B------:R-:W-:Y:S01]  /*b320*/  BPT.TRAP 0x1 ;  /* 0x000000040000795c */ /* 0x000fe20000300000 */
.L_x_1226:
[----:B------:R-:W-:Y:S01]  /*b330*/  ULEA UR14, UR37, UR41, 0x3 ;  /* 0x00000029250e7291 */ /* 0x000fe2000f8e183f */
[----:B------:R-:W-:-:S05]  /*b340*/  IMAD.U32 R6, RZ, RZ, UR36 ;  /* 0x00000024ff067e24 */ /* 0x000fca000f8e00ff */
[----:B------:R-:W-:-:S04]  /*b350*/  SHF.L.U32 R6, R6, 0x1f, RZ ;  /* 0x0000001f06067819 */ /* 0x000fc800000006ff */
[----:B------:R0:W1:Y:S01]  /*b360*/  SYNCS.PHASECHK.TRANS64.TRYWAIT P1, [UR14+0x28450], R6 ;  /* 0x02845006ff0075a7 */ /* 0x000062000802014e */
[----:B------:R-:W-:Y:S05]  /*b370*/  @!P0 BRA `(.L_x_1227) ;  /* 0x0000000000048947 */ /* 0x000fea0003800000 */
[----:B------:R-:W-:Y:S01]  /*b380*/  BPT.TRAP 0x1 ;  /* 0x000000040000795c */ /* 0x000fe20000300000 */
.L_x_1227:
[----:B-1----:R-:W-:Y:S05]  /*b390*/  @P1 BRA `(.L_x_1228) ;  /* 0x0000000000081947 */ /* 0x002fea0003800000 */
[----:B------:R-:W1:Y:S02]  /*b3a0*/  SYNCS.PHASECHK.TRANS64.TRYWAIT P1, [UR14+0x28450], R6 ;  /* 0x02845006ff0075a7 */ /* 0x000e64000802014e */
[----:B-1----:R-:W-:Y:S05]  /*b3b0*/  @!P1 BRA `(.L_x_1229) ;  /* 0x000000d8007c9947 */ /* 0x002fea0003800000 */
.L_x_1228:
[----:B------:R-:W-:Y:S01]  /*b3c0*/  ULDC.64 UR4, c[0x0][0x9a0] ;  /* 0x0002680000047ab9 */ /* 0x000fe20000000a00 */
[----:B------:R-:W-:Y:S01]  /*b3d0*/  UIADD3 UR41, UR41, 0x8000, URZ ;  /* 0x0000800029297890 */ /* 0x000fe2000fffe03f */
[----:B------:R-:W-:Y:S01]  /*b3e0*/  WARPGROUP.ARRIVE ;  /* 0x00000000000079c5 */ /* 0x000fe20000000000 */
[----:B------:R-:W-:Y:S01]  /*b3f0*/  UISETP.NE.U32.AND UP0, UPT, UR4, URZ, UPT ;  /* 0x0000003f0400728c */ /* 0x000fe2000bf05070 */
[----:B------:R-:W-:Y:S01]  /*b400*/  IMAD.MOV.U32 R8, RZ, RZ, 0x3f800000 ;  /* 0x3f800000ff087424 */ /* 0x000fe200078e00ff */
[----:B------:R-:W-:Y:S02]  /*b410*/  USHF.R.U32.HI UR41, URZ, 0x4, UR41 ;  /* 0x000000043f297899 */ /* 0x000fe40008011629 */
[----:B------:R-:W-:Y:S02]  /*b420*/  UISETP.NE.AND.EX UP0, UPT, UR5, URZ, UPT, UP0 ;  /* 0x0000003f0500728c */ /* 0x000fe4000bf05300 */
[----:B------:R-:W-:-:S04]  /*b430*/  ULOP3.LUT UR41, UR41, 0x3fff, URZ, 0xc0, !UPT ;  /* 0x00003fff29297892 */ /* 0x000fc8000f8ec03f */
[----:B------:R-:W-:-:S05]  /*b440*/  PLOP3.LUT P1, PT, PT, PT, UP0, 0x80, 0x0 ;  /* 0x000000000000781c */ /* 0x000fca0003f2f008 */
[----:B------:R-:W-:Y:S01]  /*b450*/  @UP0 USHF.R.S32.HI UR8, URZ, 0x1f, UR52 ;  /* 0x0000001f3f080899 */ /* 0x000fe20008011434 */
[----:B------:R-:W-:Y:S01]  /*b460*/  @UP0 ULDC.64 UR10, c[0x0][0x9c8] ;  /* 0x00027200000a0ab9 */ /* 0x000fe20000000a00 */
[----:B------:R-:W-:Y:S02]  /*b470*/  @UP0 ULDC.64 UR12, c[0x0][0x9d0] ;  /* 0x00027400000c0ab9 */ /* 0x000fe40000000a00 */
[----:B------:R-:W-:Y:S02]  /*b480*/  @UP0 UIMAD UR8, UR8, UR10, URZ ;  /* 0x0000000a080802a4 */ /* 0x000fe4000f8e023f */
[----:B------:R-:W-:Y:S02]  /*b490*/  @UP0 UIMAD.WIDE.U32 UR6, UR52, UR10, URZ ;  /* 0x0000000a340602a5 */ /* 0x000fe4000f8e003f */
[----:B------:R-:W-:Y:S02]  /*b4a0*/  @UP0 UIMAD UR8, UR52, UR11, UR8 ;  /* 0x0000000b340802a4 */ /* 0x000fe4000f8e0208 */
[----:B------:R-:W-:-:S02]  /*b4b0*/  ULOP3.LUT UR10, UR41, 0x10000, URZ, 0xfc, !UPT ;  /* 0x00010000290a7892 */ /* 0x000fc4000f8efc3f */
[----:B------:R-:W-:Y:S02]  /*b4c0*/  @UP0 UIADD3 UR7, UR7, UR8, URZ ;  /* 0x0000000807070290 */ /* 0x000fe4000fffe03f */
[----:B------:R-:W-:Y:S02]  /*b4d0*/  ULEA UR10, UR37, UR10, 0xa ;  /* 0x0000000a250a7291 */ /* 0x000fe4000f8e503f */
[----:B------:R-:W-:-:S03]  /*b4e0*/  @UP0 UIMAD.WIDE.U32 UR8, UR53, UR12, UR6 ;  /* 0x0000000c350802a5 */ /* 0x000fc6000f8e0006 */
[----:B------:R-:W-:Y:S01]  /*b4f0*/  UMOV UR7, 0x80000020 ;  /* 0x8000002000077882 */ /* 0x000fe20000000000 */
[----:B------:R-:W-:Y:S01]  /*b500*/  @UP0 UIMAD UR9, UR53, UR13, UR9 ;  /* 0x0000000d350902a4 */ /* 0x000fe2000f8e0209 */
[----:B------:R-:W-:Y:S01]  /*b510*/  UMOV UR6, UR10 ;  /* 0x0000000a00067c82 */ /* 0x000fe20008000000 */
[----:B------:R-:W-:-:S09]  /*b520*/  @UP0 ULEA UR4, UP1, UR8, UR4, 0x2 ;  /* 0x0000000408040291 */ /* 0x000fd2000f82103f */
[----:B------:R-:W-:Y:S01]  /*b530*/  QGMMA.64x256x32.F32.E4M3.E4M3 R24, R188, gdesc[UR4], R24, gsb0 ;  /* 0x03e00004bc187df3 */ /* 0x000fe20008000818 */
[----:B------:R-:W-:Y:S01]  /*b540*/  @UP0 ULEA.HI.X UR5, UR8, UR5, UR9, 0x2, UP1 ;  /* 0x0000000508050291 */ /* 0x000fe200088f1409 */
[----:B01----:R-:W-:-:S05]  /*b550*/  IMAD.U32 R6, RZ, RZ, UR4 ;  /* 0x00000004ff067e24 */ /* 0x003fca000f8e00ff */
[----:B------:R-:W-:-:S05]  /*b560*/  IMAD.U32 R7, RZ, RZ, UR5 ;  /* 0x00000005ff077e24 */ /* 0x000fca000f8e00ff */
[----:B------:R0:W2:Y:S01]  /*b570*/  @P1 LDG.E R8, desc[UR48][R6.64] ;  /* 0x0000003006081981 */ /* 0x0000a2000c1e1900 */
[----:B------:R-:W-:Y:S01]  /*b580*/  UIADD3 UR10, UR10, 0x2, URZ ;  /* 0x000000020a0a7890 */ /* 0x000fe2000fffe03f */
[----:B------:R-:W-:Y:S02]  /*b590*/  UMOV UR11, 0x80000020 ;  /* 0x80000020000b7882 */ /* 0x000fe40000000000 */
[----:B------:R-:W1:Y:S04]  /*b5a0*/  SHFL.BFLY PT, R9, R0, 0x2, 0x1f ;  /* 0x0c401f0000097f89 */ /* 0x000e6800000e0000 */
[----:B------:R-:W3:Y:S01]  /*b5b0*/  SHFL.BFLY PT, R12, R3, 0x2, 0x1f ;  /* 0x0c401f00030c7f89 */ /* 0x000ee200000e0000 */
[----:B-1----:R-:W-:-:S01]  /*b5c0*/  FADD.FTZ R9, R9, R0 ;  /* 0x0000000009097221 */ /* 0x002fc20000010000 */
        /* <DEDUP_REMOVED lines=17> */
[----:B------:R-:W-:-:S02]  /*b6e0*/  WARPGROUP.DEPBAR.LE gsb0, 0x0 ;  /* 0x00008000000079c5 */ /* 0x000fc40000010000 */
[----:B------:R-:W-:-:S06]  /*b6f0*/  WARPGROUP.ARRIVE ;  /* 0x00000000000079c5 */ /* 0x000fcc0000000000 */
[----:B------:R-:W-:Y:S01]  /*b700*/  QGMMA.64x256x32.F32.E4M3.E4M3 R24, R184, gdesc[UR8], R24, gsb0 ;  /* 0x03e00008b8187df3 */ /* 0x000fe20008000818 */
[----:B------:R-:W-:Y:S02]  /*b710*/  IMAD.U32 R9, RZ, RZ, UR40 ;  /* 0x00000028ff097e24 */ /* 0x000fe4000f8e00ff */
[----:B------:R-:W-:Y:S02]  /*b720*/  IMAD.U32 R12, RZ, RZ, UR40 ;  /* 0x00000028ff0c7e24 */ /* 0x000fe4000f8e00ff */
[----:B0-----:R-:W-:Y:S01]  /*b730*/  @P2 FMUL.FTZ R6, R6, 0.69314718246459960938 ;  /* 0x3f31721806062820 */ /* 0x001fe20000410000 */
[----:B------:R-:W-:Y:S01]  /*b740*/  @P2 FMUL.FTZ R9, R9, 0.69314718246459960938 ;  /* 0x3f31721809092820 */ /* 0x000fe20000410000 */
[----:B-1----:R-:W-:Y:S01]  /*b750*/  @P3 FMUL.FTZ R10, R10, 0.69314718246459960938 ;  /* 0x3f3172180a0a3820 */ /* 0x002fe20000410000 */
[----:B------:R-:W-:Y:S01]  /*b760*/  @P3 FMUL.FTZ R13, R12, 0.69314718246459960938 ;  /* 0x3f3172180c0d3820 */ /* 0x000fe20000410000 */
[----:B------:R-:W-:Y:S02]  /*b770*/  IMAD.MOV.U32 R0, RZ, RZ, -0x800000 ;  /* 0xff800000ff007424 */ /* 0x000fe400078e00ff */
[----:B------:R-:W-:Y:S01]  /*b780*/  @P2 FFMA.FTZ R0, R9, R4, R6 ;  /* 0x0000000409002223 */ /* 0x000fe20000010006 */
[----:B------:R-:W-:-:S02]  /*b790*/  IMAD.MOV.U32 R3, RZ, RZ, -0x800000 ;  /* 0xff800000ff037424 */ /* 0x000fc400078e00ff */
[----:B------:R-:W-:Y:S01]  /*b7a0*/  @P3 FFMA.FTZ R3, R13, R5, R10 ;  /* 0x000000050d033223 */ /* 0x000fe2000001000a */
[-C--:B--2---:R-:W-:Y:S01]  /*b7b0*/  FMUL.FTZ R5, R7, R8.reuse ;  /* 0x0000000807057220 */ /* 0x084fe20000410000 */
[----:B---3--:R-:W-:Y:S01]  /*b7c0*/  FMUL.FTZ R4, R11, R8 ;  /* 0x000000080b047220 */ /* 0x008fe20000410000 */
[----:B------:R-:W-:Y:S02]  /*b7d0*/  WARPGROUP.DEPBAR.LE gsb0, 0x0 ;  /* 0x00008000000079c5 */ /* 0x000fe40000010000 */
[----:B------:R-:W-:Y:S05]  /*b7e0*/  @!P0 BRA `(.L_x_1230) ;  /* 0x0000000000048947 */ /* 0x000fea0003800000 */
[----:B------:R-:W-:Y:S01]  /*b7f0*/  BPT.TRAP 0x1 ;  /* 0x000000040000795c */ /* 0x000fe20000300000 */
.L_x_1230:
[----:B------:R-:W-:Y:S01]  /*b800*/  UIADD3 UR4, UR14, 0x28460, URZ ;  /* 0x000284600e047890 */ /* 0x000fe2000fffe03f */
[-C--:B------:R-:W-:Y:S01]  /*b810*/  FMUL.FTZ R24, R24, R5.reuse ;  /* 0x0000000518187220 */ /* 0x080fe20000410000 */
[----:B------:R-:W-:Y:S01]  /*b820*/  UIADD3 UR37, UR37, 0x1, URZ ;  /* 0x0000000125257890 */ /* 0x000fe2000fffe03f */
[-C--:B------:R-:W-:Y:S01]  /*b830*/  FMUL.FTZ R29, R29, R5.reuse ;  /* 0x000000051d1d7220 */ /* 0x080fe20000410000 */
[----:B------:R-:W-:Y:S01]  /*b840*/  UPRMT UR4, UR57, 0x654, UR4 ;  /* 0x0000065439047896 */ /* 0x000fe20008000004 */
[-C--:B------:R-:W-:Y:S01]  /*b850*/  FMUL.FTZ R32, R32, R5.reuse ;  /* 0x0000000520207220 */ /* 0x080fe20000410000 */
[----:B------:R-:W-:Y:S01]  /*b860*/  UISETP.NE.AND UP0, UPT, UR37, 0x2, UPT ;  /* 0x000000022500788c */ /* 0x000fe2000bf05270 */
[-C--:B------:R-:W-:Y:S01]  /*b870*/  FMUL.FTZ R37, R37, R5.reuse ;  /* 0x0000000525257220 */ /* 0x080fe20000410000 */
[-C--:B------:R-:W-:Y:S01]  /*b880*/  FMUL.FTZ R40, R40, R5.reuse ;  /* 0x0000000528287220 */ /* 0x080fe20000410000 */
[-C--:B------:R-:W-:Y:S01]  /*b890*/  FMUL.FTZ R45, R45, R5.reuse ;  /* 0x000000052d2d7220 */ /* 0x080fe20000410000 */
[-C--:B------:R-:W-:Y:S01]  /*b8a0*/  FMUL.FTZ R48, R48, R5.reuse ;  /* 0x0000000530307220 */ /* 0x080fe20000410000 */
[-C--:B------:R-:W-:Y:S01]  /*b8b0*/  FMUL.FTZ R53, R53, R5.reuse ;  /* 0x0000000535357220 */ /* 0x080fe20000410000 */
[-C--:B------:R-:W-:Y:S01]  /*b8c0*/  FMUL.FTZ R56, R56, R5.reuse ;  /* 0x0000000538387220 */ /* 0x080fe20000410000 */
[----:B------:R-:W-:Y:S01]  /*b8d0*/  SYNCS.ARRIVE.TRANS64.RED.A1T0 RZ, [UR4], RZ ;  /* 0x000000ffffff79a7 */ /* 0x000fe20008100404 */
        /* <DEDUP_REMOVED lines=120> */
[----:B------:R-:W-:Y:S01]  /*c060*/  FMUL.FTZ R147, R147, R4 ;  /* 0x0000000493937220 */ /* 0x000fe20000410000 */
[----:B------:R-:W-:-:S02]  /*c070*/  UIADD3 UR60, UR60, 0x1, URZ ;  /* 0x000000013c3c7890 */ /* 0x000fc4000fffe03f */
[----:B------:R-:W-:Y:S02]  /*c080*/  USEL UR37, UR37, URZ, UP0 ;  /* 0x0000003f25257287 */ /* 0x000fe40008000000 */
[----:B------:R-:W-:-:S12]  /*c090*/  ULOP3.LUT UR36, UR36, UR4, URZ, 0x3c, !UPT ;  /* 0x0000000424247292 */ /* 0x000fd8000f8e3c3f */
.L_x_1156:
[----:B------:R-:W0:Y:S08]  /*c0a0*/  S2UR UR4, SR_CgaCtaId ;  /* 0x00000000000479c3 */ /* 0x000e300000008800 */
[----:B------:R-:W-:Y:S01]  /*c0b0*/  BAR.SYNC.DEFER_BLOCKING 0x5, 0x180 ;  /* 0x0146000000007b1d */ /* 0x000fe20000010000 */
[----:B------:R-:W-:-:S05]  /*c0c0*/  UISETP.NE.AND UP0, UPT, UR54, URZ, UPT ;  /* 0x0000003f3600728c */ /* 0x000fca000bf05270 */
[----:B------:R-:W-:Y:S01]  /*c0d0*/  UMOV UR7, 0x400 ;  /* 0x0000040000077882 */ /* 0x000fe20000000000 */
[----:B------:R-:W-:Y:S05]  /*c0e0*/  BSSY B0, `(.L_x_1231) ;  /* 0x00005ef000007945 */ /* 0x000fea0003800000 */
[----:B------:R-:W-:Y:S01]  /*c0f0*/  @!UP0 ULDC UR54, c[0x0][0xad4] ;  /* 0x0002b50000368ab9 */ /* 0x000fe20000000800 */
[----:B0-----:R-:W-:-:S09]  /*c100*/  ULEA UR7, UR4, UR7, 0x18 ;  /* 0x0000000704077291 */ /* 0x001fd2000f8ec03f */
[----:B------:R-:W0:Y:S02]  /*c110*/  LDS.128 R4, [UR7+0x284d0] ;  /* 0x0284d007ff047984 */ /* 0x000e240008000c00 */
[----:B0-----:R-:W-:Y:S02]  /*c120*/  R2UR UR5, R5 ;  /* 0x00000000050572ca */ /* 0x001fe400000e0000 */
[----:B------:R-:W-:Y:S02]  /*c130*/  R2UR UR6, R6 ;  /* 0x00000000060672ca */ /* 0x000fe400000e0000 */
[----:B------:R-:W-:Y:S01]  /*c140*/  R2UR UR52, R7 ;  /* 0x00000000073472ca */ /* 0x000fe200000e0000 */
[----:B------:R-:W-:Y:S06]  /*c150*/  BAR.ARV 0x4, 0x180 ;  /* 0x0106000000007b1d */ /* 0x000fec0000002000 */
[----:B------:R-:W-:Y:S08]  /*c160*/  @P0 BRA `(.L_x_1232) ;  /* 0x0000004c00d00947 */ /* 0x000ff00003800000 */
[----:B------:R-:W0:Y:S01]  /*c170*/  S2R R9, SR_TID.X ;  /* 0x0000000000097919 */ /* 0x000e220000002100 */
[----:B------:R-:W-:Y:S01]  /*c180*/  ULDC.64 UR8, c[0x4][0x110] ;  /* 0x0100440000087ab9 */ /* 0x000fe20000000a00 */
[----:B------:R-:W1:Y:S01]  /*c190*/  S2UR UR4, SR_SWINHI ;  /* 0x00000000000479c3 */ /* 0x000e620000002f00 */
[----:B------:R-:W-:Y:S01]  /*c1a0*/  ULDC.64 UR14, c[0x0][0xc00] ;  /* 0x00030000000e7ab9 */ /* 0x000fe20000000a00 */
[----:B------:R-:W-:Y:S01]  /*c1b0*/  ULDC.64 UR10, c[0x0][0xc00] ;  /* 0x00030000000a7ab9 */ /* 0x000fe20000000a00 */
[----:B------:R-:W-:-:S05]  /*c1c0*/  ULDC.64 UR12, c[0x0][0xc08] ;  /* 0x00030200000c7ab9 */ /* 0x000fca0000000a00 */
[----:B------:R-:W-:Y:S01]  /*c1d0*/  BAR.SYNC.DEFER_BLOCKING 0x1, 0x100 ;  /* 0x0044000000007b1d */ /* 0x000fe20000010000 */
[----:B------:R-:W-:-:S05]  /*c1e0*/  UISETP.GT.AND UP1, UPT, UR54, 0x1, UPT ;  /* 0x000000013600788c */ /* 0x000fca000bf24270 */
[----:B------:R-:W-:Y:S01]  /*c1f0*/  ULDC UR20, c[0x0][0xbe8] ;  /* 0x0002fa0000147ab9 */ /* 0x000fe20000000800 */
[----:B0-----:R-:W-:-:S05]  /*c200*/  IMAD.SHL.U32 R4, R9, 0x4, RZ ;  /* 0x0000000409047824 */ /* 0x001fca00078e00ff */
[----:B------:R-:W-:-:S04]  /*c210*/  LOP3.LUT R4, R4, 0xc, RZ, 0xc0, !PT ;  /* 0x0000000c04047812 */ /* 0x000fc800078ec0ff */
[----:B------:R-:W-:-:S05]  /*c220*/  IADD3 R4, P0, R4, UR8, RZ ;  /* 0x0000000804047c10 */ /* 0x000fca000ff1e0ff */
[----:B------:R-:W-:-:S05]  /*c230*/  IMAD.X R5, RZ, RZ, UR9, P0 ;  /* 0x00000009ff057e24 */ /* 0x000fca00080e06ff */
[----:B------:R0:W2:Y:S01]  /*c240*/  LDG.E.CONSTANT R7, desc[UR48][R4.64] ;  /* 0x0000003004077981 */ /* 0x0000a2000c1e9900 */
[----:B------:R-:W-:-:S03]  /*c250*/  LOP3.LUT P0, R6, R9, 0x3, RZ, 0xc0, !PT ;  /* 0x0000000309067812 */ /* 0x000fc6000780c0ff */
[----:B------:R-:W3:Y:S01]  /*c260*/  LDL R4, [R1+0x2c] ;  /* 0x00002c0001047983 */ /* 0x000ee20000100800 */
[----:B------:R-:W-:Y:S01]  /*c270*/  ISETP.EQ.OR P0, PT, R6, 0x3, !P0 ;  /* 0x000000030600780c */ /* 0x000fe20004702670 */
[----:B------:R-:W-:Y:S01]  /*c280*/  UMOV UR8, UR7 ;  /* 0x0000000700087c82 */ /* 0x000fe20008000000 */
[----:B-1----:R-:W-:Y:S01]  /*c290*/  UMOV UR9, UR4 ;  /* 0x0000000400097c82 */ /* 0x002fe20008000000 */
[----:B------:R-:W-:Y:S01]  /*c2a0*/  UIMAD.WIDE UR10, UR56, 0x4, UR10 ;  /* 0x00000004380a78a5 */ /* 0x000fe2000f8e020a */
        /* <DEDUP_REMOVED lines=16> */
[----:B------:R-:W-:Y:S01]  /*c3b0*/  IMAD.MOV.U32 R30, RZ, RZ, 0x2 ;  /* 0x00000002ff1e7424 */ /* 0x000fe200078e00ff */
        /* <DEDUP_REMOVED lines=11> */
[----:B0-----:R-:W-:Y:S02]  /*c470*/  SEL R5, R147, R8, P0 ;  /* 0x0000000893057207 */ /* 0x001fe40000000000 */
        /* <DEDUP_REMOVED lines=99> */
[----:B------:R-:W-:Y:S01]  /*cab0*/  SEL R130, R131, R130, P0 ;  /* 0x0000008283827207 */ /* 0x000fe20000000000 */
[----:B--2---:R-:W-:Y:S04]  /*cac0*/  SHFL.IDX PT, R152, R109, R7, 0x1c1f ;  /* 0x001c1f076d987589 */ /* 0x004fe800000e0000 */
[----:B------:R-:W-:Y:S04]  /*cad0*/  SHFL.IDX PT, R103, R53, R7, 0x1c1f ;  /* 0x001c1f0735677589 */ /* 0x000fe800000e0000 */
[----:B------:R-:W-:Y:S01]  /*cae0*/  SHFL.IDX PT, R114, R65, R7, 0x1c1f ;  /* 0x001c1f0741727589 */ /* 0x000fe200000e0000 */
[----:B---3--:R-:W-:-:S03]  /*caf0*/  IMAD.WIDE R30, R4, R30, UR8 ;  /* 0x00000008041e7e25 */ /* 0x008fc6000f8e021e */
[----:B------:R-:W-:Y:S01]  /*cb00*/  SHFL.IDX PT, R6, R6, R7, 0x1c1f ;  /* 0x001c1f0706067589 */ /* 0x000fe200000e0000 */
[----:B------:R-:W-:-:S03]  /*cb10*/  IADD3 R83, P2, R30, 0xc020, RZ ;  /* 0x0000c0201e537810 */ /* 0x000fc60007f5e0ff */
[----:B------:R-:W-:Y:S01]  /*cb20*/  SHFL.IDX PT, R119, R49, R7, 0x1c1f ;  /* 0x001c1f0731777589 */ /* 0x000fe200000e0000 */
[----:B------:R-:W-:Y:S02]  /*cb30*/  IADD3 R75, P4, R30, 0xc060, RZ ;  /* 0x0000c0601e4b7810 */ /* 0x000fe40007f9e0ff */
[----:B------:R-:W-:Y:S01]  /*cb40*/  LOP3.LUT R82, R83, 0x380, RZ, 0xc0, !PT ;  /* 0x0000038053527812 */ /* 0x000fe200078ec0ff */
[----:B------:R-:W-:Y:S01]  /*cb50*/  SHFL.IDX PT, R107, R57, R7, 0x1c1f ;  /* 0x001c1f07396b7589 */ /* 0x000fe200000e0000 */
[----:B------:R-:W-:Y:S02]  /*cb60*/  LOP3.LUT R74, R75, 0x380, RZ, 0xc0, !PT ;  /* 0x000003804b4a7812 */ /* 0x000fe400078ec0ff */
[----:B------:R-:W-:Y:S01]  /*cb70*/  SHF.R.U64 R82, R82, 0x3, RZ ;  /* 0x0000000352527819 */ /* 0x000fe200000012ff */
[----:B------:R-:W-:Y:S01]  /*cb80*/  SHFL.IDX PT, R111, R61, R7, 0x1c1f ;  /* 0x001c1f073d6f7589 */ /* 0x000fe200000e0000 */
[----:B------:R-:W-:Y:S02]  /*cb90*/  IADD3 R79, P3, R30, 0xc040, RZ ;  /* 0x0000c0401e4f7810 */ /* 0x000fe40007f7e0ff */
[----:B------:R-:W-:Y:S01]  /*cba0*/  LOP3.LUT R82, R82, R83, RZ, 0x3c, !PT ;  /* 0x0000005352527212 */ /* 0x000fe200078e3cff */
[----:B------:R-:W-:Y:S01]  /*cbb0*/  IMAD.X R83, RZ, RZ, R31, P2 ;  /* 0x000000ffff537224 */ /* 0x000fe200010e061f */
[----:B------:R-:W-:Y:S01]  /*cbc0*/  IADD3 R59, P2, R30, 0x4060, RZ ;  /* 0x000040601e3b7810 */ /* 0x000fe20007f5e0ff */
[----:B------:R-:W-:Y:S01]  /*cbd0*/  SHFL.IDX PT, R90, R69, R7, 0x1c1f ;  /* 0x001c1f07455a7589 */ /* 0x000fe200000e0000 */
[----:B------:R-:W-:-:S02]  /*cbe0*/  SHF.R.U64 R74, R74, 0x3, RZ ;  /* 0x000000034a4a7819 */ /* 0x000fc400000012ff */
[----:B------:R-:W-:Y:S01]  /*cbf0*/  LOP3.LUT R78, R79, 0x380, RZ, 0xc0, !PT ;  /* 0x000003804f4e7812 */ /* 0x000fe200078ec0ff */
[----:B------:R-:W-:Y:S01]  /*cc00*/  SHFL.IDX PT, R89, R89, R7, 0x1c1f ;  /* 0x001c1f0759597589 */ /* 0x000fe200000e0000 */
[----:B------:R-:W-:Y:S02]  /*cc10*/  LOP3.LUT R58, R59, 0x380, RZ, 0xc0, !PT ;  /* 0x000003803b3a7812 */ /* 0x000fe400078ec0ff */
[----:B------:R-:W-:Y:S01]  /*cc20*/  LOP3.LUT R74, R74, R75, RZ, 0x3c, !PT ;  /* 0x0000004b4a4a7212 */ /* 0x000fe200078e3cff */
[--C-:B------:R-:W-:Y:S01]  /*cc30*/  IMAD.X R75, RZ, RZ, R31.reuse, P4 ;  /* 0x000000ffff4b7224 */ /* 0x100fe200020e061f */
[----:B------:R-:W-:Y:S01]  /*cc40*/  SHF.R.U64 R78, R78, 0x3, RZ ;  /* 0x000000034e4e7819 */ /* 0x000fe200000012ff */
[----:B------:R-:W-:Y:S01]  /*cc50*/  SHFL.IDX PT, R160, R160, R7, 0x1c1f ;  /* 0x001c1f07a0a07589 */ /* 0x000fe200000e0000 */
[----:B------:R-:W-:Y:S02]  /*cc60*/  IADD3 R51, P4, R30, 0x8020, RZ ;  /* 0x000080201e337810 */ /* 0x000fe40007f9e0ff */
[----:B------:R-:W-:Y:S01]  /*cc70*/  SHF.R.U64 R58, R58, 0x3, RZ ;  /* 0x000000033a3a7819 */ /* 0x000fe200000012ff */
[----:B------:R-:W-:Y:S01]  /*cc80*/  SHFL.IDX PT, R154, R154, R7, 0x1c1f ;  /* 0x001c1f079a9a7589 */ /* 0x000fe200000e0000 */
[----:B------:R-:W-:Y:S01]  /*cc90*/  LOP3.LUT R78, R78, R79, RZ, 0x3c, !PT ;  /* 0x0000004f4e4e7212 */ /* 0x000fe200078e3cff */
[----:B------:R-:W-:Y:S01]  /*cca0*/  IMAD.X R79, RZ, RZ, R31, P3 ;  /* 0x000000ffff4f7224 */ /* 0x000fe200018e061f */
[C---:B------:R-:W-:Y:S01]  /*ccb0*/  IADD3 R47, P5, R30.reuse, 0x8040, RZ ;  /* 0x000080401e2f7810 */ /* 0x040fe20007fbe0ff */
[----:B------:R-:W-:Y:S01]  /*ccc0*/  SHFL.IDX PT, R158, R158, R7, 0x1c1f ;  /* 0x001c1f079e9e7589 */ /* 0x000fe200000e0000 */
[----:B------:R-:W-:-:S02]  /*ccd0*/  IADD3 R87, P1, R30, 0xc000, RZ ;  /* 0x0000c0001e577810 */ /* 0x000fc40007f3e0ff */
[----:B------:R-:W-:Y:S01]  /*cce0*/  IADD3 R43, P6, R30, 0x8060, RZ ;  /* 0x000080601e2b7810 */ /* 0x000fe20007fde0ff */
[----:B------:R-:W-:Y:S01]  /*ccf0*/  SHFL.IDX PT, R53, R161, R7, 0x1c1f ;  /* 0x001c1f07a1357589 */ /* 0x000fe200000e0000 */
[----:B------:R-:W-:Y:S02]  /*cd00*/  LOP3.LUT R50, R51, 0x380, RZ, 0xc0, !PT ;  /* 0x0000038033327812 */ /* 0x000fe400078ec0ff */
[----:B------:R-:W-:Y:S01]  /*cd10*/  LOP3.LUT R58, R58, R59, RZ, 0x3c, !PT ;  /* 0x0000003b3a3a7212 */ /* 0x000fe200078e3cff */
[----:B------:R-:W-:Y:S01]  /*cd20*/  IMAD.X R59, RZ, RZ, R31, P2 ;  /* 0x000000ffff3b7224 */ /* 0x000fe200010e061f */
[C---:B------:R-:W-:Y:S01]  /*cd30*/  IADD3 R55, P3, R30.reuse, 0x8000, RZ ;  /* 0x000080001e377810 */ /* 0x040fe20007f7e0ff */
[----:B------:R-:W-:Y:S01]  /*cd40*/  SHFL.IDX PT, R164, R164, R7, 0x1c1f ;  /* 0x001c1f07a4a47589 */ /* 0x000fe200000e0000 */
[----:B------:R-:W-:Y:S02]  /*cd50*/  IADD3 R35, P2, R30, 0x60, RZ ;  /* 0x000000601e237810 */ /* 0x000fe40007f5e0ff */
[----:B------:R-:W-:Y:S01]  /*cd60*/  LOP3.LUT R46, R47, 0x380, RZ, 0xc0, !PT ;  /* 0x000003802f2e7812 */ /* 0x000fe200078ec0ff */
[----:B------:R-:W-:Y:S01]  /*cd70*/  SHFL.IDX PT, R166, R166, R7, 0x1c1f ;  /* 0x001c1f07a6a67589 */ /* 0x000fe200000e0000 */
[----:B------:R-:W-:-:S02]  /*cd80*/  LOP3.LUT R86, R87, 0x380, RZ, 0xc0, !PT ;  /* 0x0000038057567812 */ /* 0x000fc400078ec0ff */
[----:B------:R-:W-:Y:S01]  /*cd90*/  LOP3.LUT R42, R43, 0x380, RZ, 0xc0, !PT ;  /* 0x000003802b2a7812 */ /* 0x000fe200078ec0ff */
[----:B------:R-:W-:Y:S01]  /*cda0*/  SHFL.IDX PT, R168, R168, R7, 0x1c1f ;  /* 0x001c1f07a8a87589 */ /* 0x000fe200000e0000 */
[----:B------:R-:W-:Y:S02]  /*cdb0*/  SHF.R.U64 R50, R50, 0x3, RZ ;  /* 0x0000000332327819 */ /* 0x000fe400000012ff */
[----:B------:R-:W-:Y:S01]  /*cdc0*/  LOP3.LUT R54, R55, 0x380, RZ, 0xc0, !PT ;  /* 0x0000038037367812 */ /* 0x000fe200078ec0ff */
[----:B------:R-:W-:Y:S01]  /*cdd0*/  SHFL.IDX PT, R170, R170, R7, 0x1c1f ;  /* 0x001c1f07aaaa7589 */ /* 0x000fe200000e0000 */
[----:B------:R-:W-:Y:S02]  /*cde0*/  LOP3.LUT R34, R35, 0x380, RZ, 0xc0, !PT ;  /* 0x0000038023227812 */ /* 0x000fe400078ec0ff */
[----:B------:R-:W-:Y:S01]  /*cdf0*/  SHF.R.U64 R46, R46, 0x3, RZ ;  /* 0x000000032e2e7819 */ /* 0x000fe200000012ff */
[----:B------:R-:W-:Y:S01]  /*ce00*/  SHFL.IDX PT, R172, R172, R7, 0x1c1f ;  /* 0x001c1f07acac7589 */ /* 0x000fe200000e0000 */
[----:B------:R-:W-:-:S02]  /*ce10*/  SHF.R.U64 R86, R86, 0x3, RZ ;  /* 0x0000000356567819 */ /* 0x000fc400000012ff */
[----:B------:R-:W-:Y:S01]  /*ce20*/  SHF.R.U64 R42, R42, 0x3, RZ ;  /* 0x000000032a2a7819 */ /* 0x000fe200000012ff */
[----:B------:R-:W-:Y:S01]  /*ce30*/  SHFL.IDX PT, R173, R173, R7, 0x1c1f ;  /* 0x001c1f07adad7589 */ /* 0x000fe200000e0000 */
        /* <DEDUP_REMOVED lines=22> */
[----:B------:R-:W-:Y:S01]  /*cfa0*/  SHFL.IDX PT, R131, R178, R7, 0x1c1f ;  /* 0x001c1f07b2837589 */ /* 0x000fe200000e0000 */
[C---:B------:R-:W-:Y:S02]  /*cfb0*/  IADD3 R39, P3, R30.reuse, 0x4000, RZ ;  /* 0x000040001e277810 */ /* 0x040fe40007f7e0ff */
[----:B------:R-:W-:Y:S02]  /*cfc0*/  LOP3.LUT R35, R30, 0x380, RZ, 0xc0, !PT ;  /* 0x000003801e237812 */ /* 0x000fe400078ec0ff */
[----:B------:R-:W-:-:S02]  /*cfd0*/  LOP3.LUT R70, R71, 0x380, RZ, 0xc0, !PT ;  /* 0x0000038047467812 */ /* 0x000fc400078ec0ff */
[----:B------:R-:W-:Y:S02]  /*cfe0*/  LOP3.LUT R62, R63, 0x380, RZ, 0xc0, !PT ;  /* 0x000003803f3e7812 */ /* 0x000fe400078ec0ff */
[----:B------:R-:W-:Y:S02]  /*cff0*/  LOP3.LUT R66, R67, 0x380, RZ, 0xc0, !PT ;  /* 0x0000038043427812 */ /* 0x000fe400078ec0ff */
[----:B------:R-:W-:Y:S02]  /*d000*/  SHF.R.U64 R80, R80, 0x3, RZ ;  /* 0x0000000350507819 */ /* 0x000fe400000012ff */
[----:B------:R-:W-:Y:S02]  /*d010*/  LOP3.LUT R38, R39, 0x380, RZ, 0xc0, !PT ;  /* 0x0000038027267812 */ /* 0x000fe400078ec0ff */
[----:B------:R-:W-:Y:S02]  /*d020*/  SHF.R.U64 R35, R35, 0x3, RZ ;  /* 0x0000000323237819 */ /* 0x000fe400000012ff */
[----:B------:R-:W-:-:S02]  /*d030*/  SHF.R.U64 R70, R70, 0x3, RZ ;  /* 0x0000000346467819 */ /* 0x000fc400000012ff */
[----:B------:R-:W-:Y:S02]  /*d040*/  SHF.R.U64 R62, R62, 0x3, RZ ;  /* 0x000000033e3e7819 */ /* 0x000fe400000012ff */
[----:B------:R-:W-:Y:S02]  /*d050*/  SHF.R.U64 R66, R66, 0x3, RZ ;  /* 0x0000000342427819 */ /* 0x000fe400000012ff */
[----:B------:R-:W-:Y:S01]  /*d060*/  LOP3.LUT R80, R80, R81, RZ, 0x3c, !PT ;  /* 0x0000005150507212 */ /* 0x000fe200078e3cff */
[--C-:B------:R-:W-:Y:S01]  /*d070*/  IMAD.X R81, RZ, RZ, R31.reuse, P4 ;  /* 0x000000ffff517224 */ /* 0x100fe200020e061f */
[----:B------:R-:W-:Y:S02]  /*d080*/  SHF.R.U64 R38, R38, 0x3, RZ ;  /* 0x0000000326267819 */ /* 0x000fe400000012ff */
[----:B------:R-:W-:Y:S01]  /*d090*/  LOP3.LUT R30, R35, R30, RZ, 0x3c, !PT ;  /* 0x0000001e231e7212 */ /* 0x000fe200078e3cff */
[----:B------:R-:W-:Y:S01]  /*d0a0*/  IMAD.X R35, RZ, RZ, R31, P2 ;  /* 0x000000ffff237224 */ /* 0x000fe200010e061f */
[----:B------:R-:W-:-:S02]  /*d0b0*/  MOV R186, R50 ;  /* 0x0000003200ba7202 */ /* 0x000fc40000000f00 */
[----:B------:R-:W-:Y:S01]  /*d0c0*/  LOP3.LUT R70, R70, R71, RZ, 0x3c, !PT ;  /* 0x0000004746467212 */ /* 0x000fe200078e3cff */
[----:B------:R0:W-:Y:S01]  /*d0d0*/  SHFL.IDX PT, R50, R21, R7, 0x1c1f ;  /* 0x001c1f0715327589 */ /* 0x0001e200000e0000 */
[----:B------:R-:W-:Y:S01]  /*d0e0*/  LOP3.LUT R62, R62, R63, RZ, 0x3c, !PT ;  /* 0x0000003f3e3e7212 */ /* 0x000fe200078e3cff */
[--C-:B------:R-:W-:Y:S01]  /*d0f0*/  IMAD.X R71, RZ, RZ, R31.reuse, P5 ;  /* 0x000000ffff477224 */ /* 0x100fe200028e061f */
[----:B------:R-:W-:Y:S01]  /*d100*/  LOP3.LUT R66, R66, R67, RZ, 0x3c, !PT ;  /* 0x0000004342427212 */ /* 0x000fe200078e3cff */
[--C-:B------:R-:W-:Y:S01]  /*d110*/  IMAD.X R63, RZ, RZ, R31.reuse, P1 ;  /* 0x000000ffff3f7224 */ /* 0x100fe200008e061f */
[----:B------:R-:W-:Y:S01]  /*d120*/  LOP3.LUT R38, R38, R39, RZ, 0x3c, !PT ;  /* 0x0000002726267212 */ /* 0x000fe200078e3cff */
[--C-:B------:R-:W-:Y:S01]  /*d130*/  IMAD.X R67, RZ, RZ, R31.reuse, P6 ;  /* 0x000000ffff437224 */ /* 0x100fe200030e061f */
[----:B------:R-:W-:Y:S01]  /*d140*/  MOV R80, R80 ;  /* 0x0000005000507202 */ /* 0x000fe20000000f00 */
[----:B------:R-:W-:Y:S01]  /*d150*/  IMAD.X R39, RZ, RZ, R31, P3 ;  /* 0x000000ffff277224 */ /* 0x000fe200018e061f */
[----:B------:R-:W-:-:S02]  /*d160*/  MOV R81, R34 ;  /* 0x0000002200517202 */ /* 0x000fc40000000f00 */
[----:B0-----:R-:W-:Y:S01]  /*d170*/  LOP3.LUT R21, R7, 0x2, RZ, 0x3c, !PT ;  /* 0x0000000207157812 */ /* 0x001fe200078e3cff */
[----:B------:R-:W-:Y:S01]  /*d180*/  SHFL.IDX PT, R35, R10, R7, 0x1c1f ;  /* 0x001c1f070a237589 */ /* 0x000fe200000e0000 */
[----:B------:R-:W-:Y:S02]  /*d190*/  MOV R191, R78 ;  /* 0x0000004e00bf7202 */ /* 0x000fe40000000f00 */
[----:B------:R-:W-:Y:S01]  /*d1a0*/  MOV R189, R86 ;  /* 0x0000005600bd7202 */ /* 0x000fe20000000f00 */
[----:B------:R-:W-:Y:S01]  /*d1b0*/  SHFL.IDX PT, R10, R24, R21, 0x1c1f ;  /* 0x001c1f15180a7589 */ /* 0x000fe200000e0000 */
[----:B------:R-:W-:Y:S02]  /*d1c0*/  MOV R188, R42 ;  /* 0x0000002a00bc7202 */ /* 0x000fe40000000f00 */
[----:B------:R-:W-:Y:S01]  /*d1d0*/  MOV R84, R70 ;  /* 0x0000004600547202 */ /* 0x000fe20000000f00 */
[----:B------:R-:W-:Y:S01]  /*d1e0*/  SHFL.IDX PT, R42, R15, R7, 0x1c1f ;  /* 0x001c1f070f2a7589 */ /* 0x000fe200000e0000 */
[----:B------:R-:W-:-:S02]  /*d1f0*/  MOV R184, R58 ;  /* 0x0000003a00b87202 */ /* 0x000fc40000000f00 */
[----:B------:R-:W-:Y:S01]  /*d200*/  MOV R183, R62 ;  /* 0x0000003e00b77202 */ /* 0x000fe20000000f00 */
        /* <DEDUP_REMOVED lines=9> */
[----:B------:R-:W0:Y:S01]  /*d2a0*/  SHFL.IDX PT, R24, R32, R21, 0x1c1f ;  /* 0x001c1f1520187589 */ /* 0x000e2200000e0000 */
[----:B------:R-:W-:-:S03]  /*d2b0*/  MOV R185, R54 ;  /* 0x0000003600b97202 */ /* 0x000fc60000000f00 */
        /* <DEDUP_REMOVED lines=28> */
[----:B0-----:R-:W-:-:S03]  /*d480*/  SEL R20, R35, R24, P0 ;  /* 0x0000001823147207 */ /* 0x001fc60000000000 */
[----:B------:R-:W-:Y:S01]  /*d490*/  SHFL.IDX PT, R73, R113, R7, 0x1c1f ;  /* 0x001c1f0771497589 */ /* 0x000fe200000e0000 */
[----:B------:R-:W-:-:S03]  /*d4a0*/  SEL R24, R24, R35, P0 ;  /* 0x0000002318187207 */ /* 0x000fc60000000000 */
        /* <DEDUP_REMOVED lines=15> */
[----:B------:R-:W0:Y:S04]  /*d5a0*/  SHFL.IDX PT, R56, R64, R21, 0x1c1f ;  /* 0x001c1f1540387589 */ /* 0x000e2800000e0000 */
[----:B------:R-:W-:Y:S04]  /*d5b0*/  SHFL.IDX PT, R127, R112, R21, 0x1c1f ;  /* 0x001c1f15707f7589 */ /* 0x000fe800000e0000 */
[----:B------:R-:W-:Y:S04]  /*d5c0*/  SHFL.IDX PT, R139, R124, R21, 0x1c1f ;  /* 0x001c1f157c8b7589 */ /* 0x000fe800000e0000 */
[----:B------:R-:W-:Y:S04]  /*d5d0*/  SHFL.IDX PT, R76, R136, R21, 0x1c1f ;  /* 0x001c1f15884c7589 */ /* 0x000fe800000e0000 */
[----:B------:R-:W1:Y:S04]  /*d5e0*/  SHFL.IDX PT, R27, R27, R21, 0x1c1f ;  /* 0x001c1f151b1b7589 */ /* 0x000e6800000e0000 */
[----:B------:R-:W-:Y:S04]  /*d5f0*/  SHFL.IDX PT, R7, R150, R21, 0x1c1f ;  /* 0x001c1f1596077589 */ /* 0x000fe800000e0000 */
[----:B------:R2:W3:Y:S01]  /*d600*/  SHFL.IDX PT, R120, R102, R21, 0x1c1f ;  /* 0x001c1f1566787589 */ /* 0x0004e200000e0000 */
[----:B0-----:R-:W-:-:S02]  /*d610*/  SEL R54, R55, R56, P0 ;  /* 0x0000003837367207 */ /* 0x001fc40000000000 */
[----:B------:R-:W-:Y:S01]  /*d620*/  SEL R56, R56, R55, P0 ;  /* 0x0000003738387207 */ /* 0x000fe20000000000 */
[----:B------:R-:W0:Y:S04]  /*d630*/  SHFL.IDX PT, R28, R28, R21, 0x1c1f ;  /* 0x001c1f151c1c7589 */ /* 0x000e2800000e0000 */
[----:B------:R-:W4:Y:S01]  /*d640*/  SHFL.IDX PT, R36, R36, R21, 0x1c1f ;  /* 0x001c1f1524247589 */ /* 0x000f2200000e0000 */
[----:B--2---:R-:W-:-:S03]  /*d650*/  SEL R102, R103, R109, P0 ;  /* 0x0000006d67667207 */ /* 0x004fc60000000000 */
[----:B------:R-:W2:Y:S04]  /*d660*/  SHFL.IDX PT, R64, R72, R21, 0x1c1f ;  /* 0x001c1f1548407589 */ /* 0x000ea800000e0000 */
[----:B------:R-:W5:Y:S01]  /*d670*/  SHFL.IDX PT, R26, R26, R21, 0x1c1f ;  /* 0x001c1f151a1a7589 */ /* 0x000f6200000e0000 */
[----:B-1----:R-:W-:Y:S02]  /*d680*/  SEL R13, R15, R27, P0 ;  /* 0x0000001b0f0d7207 */ /* 0x002fe40000000000 */
[----:B------:R-:W-:Y:S01]  /*d690*/  SEL R15, R27, R15, P0 ;  /* 0x0000000f1b0f7207 */ /* 0x000fe20000000000 */
[----:B------:R-:W1:Y:S04]  /*d6a0*/  SHFL.IDX PT, R112, R94, R21, 0x1c1f ;  /* 0x001c1f155e707589 */ /* 0x000e6800000e0000 */
[----:B------:R-:W-:Y:S01]  /*d6b0*/  SHFL.IDX PT, R124, R106, R21, 0x1c1f ;  /* 0x001c1f156a7c7589 */ /* 0x000fe200000e0000 */
[----:B---3--:R-:W-:-:S02]  /*d6c0*/  SEL R115, R117, R120, P0 ;  /* 0x0000007875737207 */ /* 0x008fc40000000000 */
[----:B------:R-:W-:Y:S01]  /*d6d0*/  SEL R117, R120, R117, P0 ;  /* 0x0000007578757207 */ /* 0x000fe20000000000 */
[----:B------:R-:W-:Y:S01]  /*d6e0*/  SHFL.IDX PT, R136, R118, R21, 0x1c1f ;  /* 0x001c1f1576887589 */ /* 0x000fe200000e0000 */
[----:B0-----:R-:W-:Y:S02]  /*d6f0*/  SEL R9, R38, R28, P0 ;  /* 0x0000001c26097207 */ /* 0x001fe40000000000 */
[----:B------:R-:W-:Y:S01]  /*d700*/  SEL R11, R28, R38, P0 ;  /* 0x000000261c0b7207 */ /* 0x000fe20000000000 */
[----:B------:R-:W0:Y:S01]  /*d710*/  SHFL.IDX PT, R146, R96, R21, 0x1c1f ;  /* 0x001c1f1560927589 */ /* 0x000e2200000e0000 */
[----:B----4-:R-:W-:Y:S02]  /*d720*/  SEL R25, R36, R30, P0 ;  /* 0x0000001e24197207 */ /* 0x010fe40000000000 */
[----:B------:R-:W-:Y:S01]  /*d730*/  SEL R38, R39, R40, P0 ;  /* 0x0000002827267207 */ /* 0x000fe20000000000 */
[----:B------:R3:W4:Y:S01]  /*d740*/  SHFL.IDX PT, R123, R104, R21, 0x1c1f ;  /* 0x001c1f15687b7589 */ /* 0x00072200000e0000 */
[----:B------:R-:W-:-:S02]  /*d750*/  SEL R40, R40, R39, P0 ;  /* 0x0000002728287207 */ /* 0x000fc40000000000 */
[----:B--2---:R-:W-:Y:S01]  /*d760*/  SEL R62, R63, R64, P0 ;  /* 0x000000403f3e7207 */ /* 0x004fe20000000000 */
[----:B------:R-:W-:Y:S01]  /*d770*/  SHFL.IDX PT, R88, R128, R21, 0x1c1f ;  /* 0x001c1f1580587589 */ /* 0x000fe200000e0000 */
[----:B-----5:R-:W-:Y:S02]  /*d780*/  SEL R12, R14, R26, P0 ;  /* 0x0000001a0e0c7207 */ /* 0x020fe40000000000 */
[----:B------:R-:W-:Y:S01]  /*d790*/  SEL R14, R26, R14, P0 ;  /* 0x0000000e1a0e7207 */ /* 0x000fe20000000000 */
[----:B------:R-:W2:Y:S01]  /*d7a0*/  SHFL.IDX PT, R72, R140, R21, 0x1c1f ;  /* 0x001c1f158c487589 */ /* 0x000ea200000e0000 */
[----:B------:R-:W-:Y:S02]  /*d7b0*/  SEL R64, R64, R63, P0 ;  /* 0x0000003f40407207 */ /* 0x000fe40000000000 */
[----:B---3--:R-:W-:Y:S01]  /*d7c0*/  SEL R104, R109, R103, P0 ;  /* 0x000000676d687207 */ /* 0x008fe20000000000 */
[----:B------:R-:W-:Y:S01]  /*d7d0*/  SHFL.IDX PT, R98, R148, R21, 0x1c1f ;  /* 0x001c1f1594627589 */ /* 0x000fe200000e0000 */
[----:B------:R-:W-:-:S02]  /*d7e0*/  SEL R103, R107, R105, P0 ;  /* 0x000000696b677207 */ /* 0x000fc40000000000 */
[----:B------:R-:W-:Y:S01]  /*d7f0*/  SEL R105, R105, R107, P0 ;  /* 0x0000006b69697207 */ /* 0x000fe20000000000 */
[----:B------:R-:W3:Y:S01]  /*d800*/  SHFL.IDX PT, R137, R137, R21, 0x1c1f ;  /* 0x001c1f1589897589 */ /* 0x000ee200000e0000 */
[----:B-1----:R-:W-:Y:S02]  /*d810*/  SEL R107, R175, R112, P0 ;  /* 0x00000070af6b7207 */ /* 0x002fe40000000000 */
[----:B------:R-:W-:Y:S01]  /*d820*/  SEL R109, R112, R175, P0 ;  /* 0x000000af706d7207 */ /* 0x000fe20000000000 */
[----:B------:R-:W1:Y:S01]  /*d830*/  SHFL.IDX PT, R129, R129, R21, 0x1c1f ;  /* 0x001c1f1581817589 */ /* 0x000e6200000e0000 */
[----:B0-----:R-:W-:Y:S02]  /*d840*/  SEL R112, R146, R111, P0 ;  /* 0x0000006f92707207 */ /* 0x001fe40000000000 */
[----:B------:R-:W-:Y:S01]  /*d850*/  SEL R63, R66, R65, P0 ;  /* 0x00000041423f7207 */ /* 0x000fe20000000000 */
[----:B------:R-:W0:Y:S01]  /*d860*/  SHFL.IDX PT, R147, R147, R21, 0x1c1f ;  /* 0x001c1f1593937589 */ /* 0x000e2200000e0000 */
[----:B----4-:R-:W-:-:S02]  /*d870*/  SEL R118, R90, R123, P0 ;  /* 0x0000007b5a767207 */ /* 0x010fc40000000000 */
[----:B------:R-:W-:Y:S01]  /*d880*/  SEL R120, R123, R90, P0 ;  /* 0x0000005a7b787207 */ /* 0x000fe20000000000 */
[----:B------:R4:W5:Y:S01]  /*d890*/  SHFL.IDX PT, R128, R110, R21, 0x1c1f ;  /* 0x001c1f156e807589 */ /* 0x00096200000e0000 */
[----:B------:R-:W-:-:S03]  /*d8a0*/  SEL R65, R65, R66, P0 ;  /* 0x0000004241417207 */ /* 0x000fc60000000000 */
[----:B------:R1:W-:Y:S01]  /*d8b0*/  SHFL.IDX PT, R140, R122, R21, 0x1c1f ;  /* 0x001c1f157a8c7589 */ /* 0x0003e200000e0000 */
[----:B--2---:R-:W-:-:S03]  /*d8c0*/  SEL R151, R73, R72, P0 ;  /* 0x0000004849977207 */ /* 0x004fc60000000000 */
[----:B------:R2:W5:Y:S01]  /*d8d0*/  SHFL.IDX PT, R148, R130, R21, 0x1c1f ;  /* 0x001c1f1582947589 */ /* 0x00056200000e0000 */
[----:B----4-:R-:W-:-:S03]  /*d8e0*/  SEL R110, R111, R146, P0 ;  /* 0x000000926f6e7207 */ /* 0x010fc60000000000 */
[----:B------:R-:W4:Y:S01]  /*d8f0*/  SHFL.IDX PT, R44, R44, R21, 0x1c1f ;  /* 0x001c1f152c2c7589 */ /* 0x000f2200000e0000 */
[----:B---3--:R-:W-:Y:S02]  /*d900*/  SEL R27, R29, R137, P0 ;  /* 0x000000891d1b7207 */ /* 0x008fe40000000000 */
[----:B-1----:R-:W-:Y:S01]  /*d910*/  SEL R122, R125, R124, P0 ;  /* 0x0000007c7d7a7207 */ /* 0x002fe20000000000 */
[----:B------:R-:W1:Y:S01]  /*d920*/  SHFL.IDX PT, R52, R52, R21, 0x1c1f ;  /* 0x001c1f1534347589 */ /* 0x000e6200000e0000 */
[----:B------:R-:W-:Y:S02]  /*d930*/  SEL R124, R124, R125, P0 ;  /* 0x0000007d7c7c7207 */ /* 0x000fe40000000000 */
[----:B--2---:R-:W-:Y:S01]  /*d940*/  SEL R130, R131, R132, P0 ;  /* 0x0000008483827207 */ /* 0x004fe20000000000 */
        /* <DEDUP_REMOVED lines=10> */
[----:B0-----:R-:W-:Y:S02]  /*d9f0*/  SEL R35, R37, R147, P0 ;  /* 0x0000009325237207 */ /* 0x001fe40000000000 */
[----:B-----5:R-:W-:Y:S01]  /*da00*/  SEL R123, R177, R128, P0 ;  /* 0x00000080b17b7207 */ /* 0x020fe20000000000 */
[----:B------:R0:W3:Y:S01]  /*da10*/  SHFL.IDX PT, R144, R126, R21, 0x1c1f ;  /* 0x001c1f157e907589 */ /* 0x0000e200000e0000 */
[----:B------:R-:W-:-:S02]  /*da20*/  SEL R125, R128, R177, P0 ;  /* 0x000000b1807d7207 */ /* 0x000fc40000000000 */
[----:B------:R-:W-:Y:S01]  /*da30*/  SEL R136, R135, R78, P0 ;  /* 0x0000004e87887207 */ /* 0x000fe20000000000 */
[----:B------:R5:W3:Y:S01]  /*da40*/  SHFL.IDX PT, R150, R134, R21, 0x1c1f ;  /* 0x001c1f1586967589 */ /* 0x000ae200000e0000 */
[----:B------:R-:W-:Y:S02]  /*da50*/  SEL R146, R149, R148, P0 ;  /* 0x0000009495927207 */ /* 0x000fe40000000000 */
[----:B----4-:R-:W-:Y:S01]  /*da60*/  SEL R33, R44, R34, P0 ;  /* 0x000000222c217207 */ /* 0x010fe20000000000 */
[----:B------:R4:W3:Y:S01]  /*da70*/  SHFL.IDX PT, R101, R41, R21, 0x1c1f ;  /* 0x001c1f1529657589 */ /* 0x0008e200000e0000 */
[----:B------:R-:W-:Y:S02]  /*da80*/  SEL R37, R147, R37, P0 ;  /* 0x0000002593257207 */ /* 0x000fe40000000000 */
[----:B-1----:R-:W-:Y:S01]  /*da90*/  SEL R39, R42, R52, P0 ;  /* 0x000000342a277207 */ /* 0x002fe20000000000 */
[----:B------:R-:W-:Y:S01]  /*daa0*/  SHFL.IDX PT, R155, R155, R21, 0x1c1f ;  /* 0x001c1f159b9b7589 */ /* 0x000fe200000e0000 */
[----:B0-----:R-:W-:-:S02]  /*dab0*/  SEL R126, R86, R127, P0 ;  /* 0x0000007f567e7207 */ /* 0x001fc40000000000 */
[----:B-----5:R-:W-:Y:S01]  /*dac0*/  SEL R134, R78, R135, P0 ;  /* 0x000000874e867207 */ /* 0x020fe20000000000 */
[----:B------:R-:W-:Y:S01]  /*dad0*/  SHFL.IDX PT, R121, R108, R21, 0x1c1f ;  /* 0x001c1f156c797589 */ /* 0x000fe200000e0000 */
[----:B------:R-:W-:Y:S02]  /*dae0*/  SEL R128, R127, R86, P0 ;  /* 0x000000567f807207 */ /* 0x000fe40000000000 */
[----:B----4-:R-:W-:Y:S01]  /*daf0*/  SEL R41, R52, R42, P0 ;  /* 0x0000002a34297207 */ /* 0x010fe20000000000 */
[----:B------:R-:W0:Y:S01]  /*db00*/  SHFL.IDX PT, R60, R60, R21, 0x1c1f ;  /* 0x001c1f153c3c7589 */ /* 0x000e2200000e0000 */
[----:B------:R-:W-:Y:S02]  /*db10*/  SEL R135, R77, R139, P0 ;  /* 0x0000008b4d877207 */ /* 0x000fe40000000000 */
[----:B------:R-:W-:Y:S01]  /*db20*/  SEL R137, R139, R77, P0 ;  /* 0x0000004d8b897207 */ /* 0x000fe20000000000 */
[----:B------:R-:W-:Y:S01]  /*db30*/  SHFL.IDX PT, R108, R91, R21, 0x1c1f ;  /* 0x001c1f155b6c7589 */ /* 0x000fe200000e0000 */
[----:B------:R-:W-:-:S02]  /*db40*/  SEL R148, R148, R149, P0 ;  /* 0x0000009594947207 */ /* 0x000fc40000000000 */
[----:B--2---:R-:W-:Y:S01]  /*db50*/  SEL R42, R154, R153, P0 ;  /* 0x000000999a2a7207 */ /* 0x004fe20000000000 */
[----:B------:R-:W1:Y:S01]  /*db60*/  SHFL.IDX PT, R51, R157, R21, 0x1c1f ;  /* 0x001c1f159d337589 */ /* 0x000e6200000e0000 */
[----:B------:R-:W-:Y:S02]  /*db70*/  SEL R127, R89, R143, P0 ;  /* 0x0000008f597f7207 */ /* 0x000fe40000000000 */
[----:B------:R-:W-:Y:S01]  /*db80*/  SEL R129, R143, R89, P0 ;  /* 0x000000598f817207 */ /* 0x000fe20000000000 */
[----:B------:R2:W-:Y:S01]  /*db90*/  SHFL.IDX PT, R91, R138, R21, 0x1c1f ;  /* 0x001c1f158a5b7589 */ /* 0x0005e200000e0000 */
[----:B---3--:R-:W-:Y:S02]  /*dba0*/  SEL R139, R99, R144, P0 ;  /* 0x00000090638b7207 */ /* 0x008fe40000000000 */
[----:B------:R-:W-:Y:S01]  /*dbb0*/  SEL R147, R79, R150, P0 ;  /* 0x000000964f937207 */ /* 0x000fe20000000000 */
[----:B------:R-:W-:Y:S01]  /*dbc0*/  SHFL.IDX PT, R159, R159, R21, 0x1c1f ;  /* 0x001c1f159f9f7589 */ /* 0x000fe200000e0000 */
[----:B------:R-:W-:-:S02]  /*dbd0*/  SEL R149, R150, R79, P0 ;  /* 0x0000004f96957207 */ /* 0x000fc40000000000 */
[----:B------:R-:W-:Y:S01]  /*dbe0*/  SEL R143, R74, R85, P0 ;  /* 0x000000554a8f7207 */ /* 0x000fe20000000000 */
[----:B------:R-:W3:Y:S01]  /*dbf0*/  SHFL.IDX PT, R68, R68, R21, 0x1c1f ;  /* 0x001c1f1544447589 */ /* 0x000ee200000e0000 */
[----:B------:R-:W-:Y:S02]  /*dc00*/  SEL R150, R152, R76, P0 ;  /* 0x0000004c98967207 */ /* 0x000fe40000000000 */
[----:B--2---:R-:W-:Y:S01]  /*dc10*/  SEL R138, R141, R140, P0 ;  /* 0x0000008c8d8a7207 */ /* 0x004fe20000000000 */
[----:B------:R-:W-:Y:S01]  /*dc20*/  SHFL.IDX PT, R163, R163, R21, 0x1c1f ;  /* 0x001c1f15a3a37589 */ /* 0x000fe200000e0000 */
[----:B------:R-:W-:Y:S02]  /*dc30*/  SEL R140, R140, R141, P0 ;  /* 0x0000008d8c8c7207 */ /* 0x000fe40000000000 */
[----:B------:R-:W-:Y:S01]  /*dc40*/  SEL R141, R144, R99, P0 ;  /* 0x00000063908d7207 */ /* 0x000fe20000000000 */
[----:B------:R-:W2:Y:S01]  /*dc50*/  SHFL.IDX PT, R162, R162, R21, 0x1c1f ;  /* 0x001c1f15a2a27589 */ /* 0x000ea200000e0000 */
[----:B------:R-:W-:-:S02]  /*dc60*/  SEL R144, R88, R75, P0 ;  /* 0x0000004b58907207 */ /* 0x000fc40000000000 */
[----:B------:R-:W-:Y:S01]  /*dc70*/  SEL R152, R76, R152, P0 ;  /* 0x000000984c987207 */ /* 0x000fe20000000000 */
[----:B------:R-:W-:Y:S01]  /*dc80*/  SHFL.IDX PT, R167, R167, R21, 0x1c1f ;  /* 0x001c1f15a7a77589 */ /* 0x000fe200000e0000 */
[----:B------:R-:W-:Y:S02]  /*dc90*/  F2FP.BF16.F32.PACK_AB R77, R27, R26 ;  /* 0x0000001a1b4d723e */ /* 0x000fe400000010ff */
[----:B------:R-:W-:Y:S01]  /*dca0*/  F2FP.BF16.F32.PACK_AB R78, R25, R24 ;  /* 0x00000018194e723e */ /* 0x000fe200000010ff */
[----:B------:R-:W4:Y:S01]  /*dcb0*/  SHFL.IDX PT, R165, R165, R21, 0x1c1f ;  /* 0x001c1f15a5a57589 */ /* 0x000f2200000e0000 */
[----:B------:R-:W-:Y:S02]  /*dcc0*/  F2FP.BF16.F32.PACK_AB R79, R29, R28 ;  /* 0x0000001c1d4f723e */ /* 0x000fe400000010ff */
[----:B------:R-:W-:Y:S01]  /*dcd0*/  SEL R70, R71, R101, P0 ;  /* 0x0000006547467207 */ /* 0x000fe20000000000 */
[----:B------:R-:W5:Y:S01]  /*dce0*/  SHFL.IDX PT, R113, R100, R21, 0x1c1f ;  /* 0x001c1f1564717589 */ /* 0x000f6200000e0000 */
[----:B------:R-:W-:-:S02]  /*dcf0*/  SEL R92, R101, R71, P0 ;  /* 0x00000047655c7207 */ /* 0x000fc40000000000 */
[----:B------:R-:W-:Y:S01]  /*dd00*/  SEL R71, R119, R93, P0 ;  /* 0x0000005d77477207 */ /* 0x000fe20000000000 */
[----:B------:R-:W-:Y:S01]  /*dd10*/  SHFL.IDX PT, R171, R171, R21, 0x1c1f ;  /* 0x001c1f15abab7589 */ /* 0x000fe200000e0000 */
[----:B------:R-:W-:Y:S02]  /*dd20*/  SEL R93, R93, R119, P0 ;  /* 0x000000775d5d7207 */ /* 0x000fe40000000000 */
[----:B0-----:R-:W-:Y:S01]  /*dd30*/  SEL R49, R60, R50, P0 ;  /* 0x000000323c317207 */ /* 0x001fe20000000000 */
[----:B------:R-:W0:Y:S01]  /*dd40*/  SHFL.IDX PT, R169, R169, R21, 0x1c1f ;  /* 0x001c1f15a9a97589 */ /* 0x000e2200000e0000 */
[----:B------:R-:W-:Y:S02]  /*dd50*/  SEL R119, R87, R121, P0 ;  /* 0x0000007957777207 */ /* 0x000fe40000000000 */
[----:B-1----:R-:W-:Y:S01]  /*dd60*/  SEL R52, R51, R158, P0 ;  /* 0x0000009e33347207 */ /* 0x002fe20000000000 */
[----:B------:R1:W0:Y:S01]  /*dd70*/  SHFL.IDX PT, R157, R142, R21, 0x1c1f ;  /* 0x001c1f158e9d7589 */ /* 0x00022200000e0000 */
[----:B------:R-:W-:-:S02]  /*dd80*/  SEL R121, R121, R87, P0 ;  /* 0x0000005779797207 */ /* 0x000fc40000000000 */
[----:B---3--:R-:W-:Y:S01]  /*dd90*/  SEL R55, R58, R68, P0 ;  /* 0x000000443a377207 */ /* 0x008fe20000000000 */
[----:B------:R-:W3:Y:S01]  /*dda0*/  SHFL.IDX PT, R116, R95, R21, 0x1c1f ;  /* 0x001c1f155f747589 */ /* 0x000ee200000e0000 */
[----:B------:R-:W-:Y:S02]  /*ddb0*/  SEL R57, R68, R58, P0 ;  /* 0x0000003a44397207 */ /* 0x000fe40000000000 */
[----:B------:R-:W-:Y:S01]  /*ddc0*/  F2FP.BF16.F32.PACK_AB R90, R41, R40 ;  /* 0x00000028295a723e */ /* 0x000fe200000010ff */
[----:B------:R4:W3:Y:S01]  /*ddd0*/  SHFL.IDX PT, R96, R5, R21, 0x1c1f ;  /* 0x001c1f1505607589 */ /* 0x0008e200000e0000 */
[----:B--2---:R-:W-:Y:S02]  /*dde0*/  SEL R58, R164, R162, P0 ;  /* 0x000000a2a43a7207 */ /* 0x004fe40000000000 */
[----:B-1----:R-:W-:Y:S02]  /*ddf0*/  SEL R142, R75, R88, P0 ;  /* 0x000000584b8e7207 */ /* 0x002fe40000000000 */
[----:B------:R-:W-:-:S02]  /*de00*/  F2FP.BF16.F32.PACK_AB R75, R15, R14 ;  /* 0x0000000e0f4b723e */ /* 0x000fc400000010ff */
[----:B------:R-:W-:Y:S02]  /*de10*/  F2FP.BF16.F32.PACK_AB R88, R39, R38 ;  /* 0x000000262758723e */ /* 0x000fe400000010ff */
[----:B------:R-:W-:Y:S02]  /*de20*/  SEL R59, R166, R163, P0 ;  /* 0x000000a3a63b7207 */ /* 0x000fe40000000000 */
[----:B----4-:R-:W-:Y:S02]  /*de30*/  SEL R5, R8, R7, P0 ;  /* 0x0000000708057207 */ /* 0x010fe40000000000 */
        /* <DEDUP_REMOVED lines=12> */
[----:B------:R-:W-:Y:S02]  /*df00*/  F2FP.BF16.F32.PACK_AB R72, R9, R8 ;  /* 0x000000080948723e */ /* 0x000fe400000010ff */
[----:B------:R-:W-:Y:S02]  /*df10*/  F2FP.BF16.F32.PACK_AB R73, R13, R12 ;  /* 0x0000000c0d49723e */ /* 0x000fe400000010ff */
[----:B------:R-:W-:-:S02]  /*df20*/  F2FP.BF16.F32.PACK_AB R74, R11, R10 ;  /* 0x0000000a0b4a723e */ /* 0x000fc400000010ff */
[----:B------:R-:W-:Y:S02]  /*df30*/  F2FP.BF16.F32.PACK_AB R76, R21, R20 ;  /* 0x00000014154c723e */ /* 0x000fe400000010ff */
[----:B------:R-:W-:Y:S01]  /*df40*/  SEL R43, R45, R155, P0 ;  /* 0x0000009b2d2b7207 */ /* 0x000fe20000000000 */
[----:B------:R-:W-:Y:S01]  /*df50*/  STSM.16.M88.4 [R83], R72 ;  /* 0x0000004853007844 */ /* 0x000fe20000000200 */
[----:B------:R-:W-:Y:S02]  /*df60*/  SEL R46, R47, R48, P0 ;  /* 0x000000302f2e7207 */ /* 0x000fe40000000000 */
[----:B------:R-:W-:Y:S01]  /*df70*/  SEL R45, R155, R45, P0 ;  /* 0x0000002d9b2d7207 */ /* 0x000fe20000000000 */
[----:B------:R1:W-:Y:S01]  /*df80*/  STSM.16.M88.4 [R84], R76 ;  /* 0x0000004c54007844 */ /* 0x0003e20000000200 */
[----:B------:R-:W-:Y:S02]  /*df90*/  SEL R48, R48, R47, P0 ;  /* 0x0000002f30307207 */ /* 0x000fe40000000000 */
[----:B------:R-:W-:-:S02]  /*dfa0*/  SEL R47, R50, R60, P0 ;  /* 0x0000003c322f7207 */ /* 0x000fc40000000000 */
[----:B------:R-:W-:Y:S02]  /*dfb0*/  SEL R50, R158, R51, P0 ;  /* 0x000000339e327207 */ /* 0x000fe40000000000 */
[----:B------:R-:W-:Y:S02]  /*dfc0*/  SEL R154, R156, R91, P0 ;  /* 0x0000005b9c9a7207 */ /* 0x000fe40000000000 */
[----:B------:R-:W-:Y:S02]  /*dfd0*/  SEL R51, R53, R159, P0 ;  /* 0x0000009f35337207 */ /* 0x000fe40000000000 */
[----:B------:R-:W-:Y:S02]  /*dfe0*/  SEL R156, R91, R156, P0 ;  /* 0x0000009c5b9c7207 */ /* 0x000fe40000000000 */
[----:B------:R-:W-:Y:S02]  /*dff0*/  F2FP.BF16.F32.PACK_AB R85, R35, R34 ;  /* 0x000000222355723e */ /* 0x000fe400000010ff */
[----:B------:R-:W-:-:S02]  /*e000*/  F2FP.BF16.F32.PACK_AB R86, R33, R32 ;  /* 0x000000202156723e */ /* 0x000fc400000010ff */
[----:B-1----:R-:W-:Y:S02]  /*e010*/  F2FP.BF16.F32.PACK_AB R84, R31, R30 ;  /* 0x0000001e1f54723e */ /* 0x002fe400000010ff */
[----:B------:R-:W-:Y:S02]  /*e020*/  F2FP.BF16.F32.PACK_AB R87, R37, R36 ;  /* 0x000000242557723e */ /* 0x000fe400000010ff */
[----:B------:R-:W-:Y:S02]  /*e030*/  SEL R53, R159, R53, P0 ;  /* 0x000000359f357207 */ /* 0x000fe40000000000 */
[----:B------:R-:W-:Y:S01]  /*e040*/  F2FP.BF16.F32.PACK_AB R91, R45, R44 ;  /* 0x0000002c2d5b723e */ /* 0x000fe200000010ff */
[----:B------:R1:W-:Y:S01]  /*e050*/  STSM.16.M88.4 [R80], R84 ;  /* 0x0000005450007844 */ /* 0x0003e20000000200 */
[----:B------:R-:W-:Y:S02]  /*e060*/  F2FP.BF16.F32.PACK_AB R89, R43, R42 ;  /* 0x0000002a2b59723e */ /* 0x000fe400000010ff */
[----:B------:R-:W-:-:S02]  /*e070*/  SEL R60, R162, R164, P0 ;  /* 0x000000a4a23c7207 */ /* 0x000fc40000000000 */
[----:B------:R-:W-:Y:S01]  /*e080*/  SEL R61, R163, R166, P0 ;  /* 0x000000a6a33d7207 */ /* 0x000fe20000000000 */
[----:B------:R2:W-:Y:S01]  /*e090*/  STSM.16.M88.4 [R81], R88 ;  /* 0x0000005851007844 */ /* 0x0005e20000000200 */
[----:B------:R-:W-:Y:S02]  /*e0a0*/  SEL R66, R168, R165, P0 ;  /* 0x000000a5a8427207 */ /* 0x000fe40000000000 */
[----:B------:R-:W-:Y:S02]  /*e0b0*/  SEL R68, R165, R168, P0 ;  /* 0x000000a8a5447207 */ /* 0x000fe40000000000 */
[----:B------:R-:W-:Y:S02]  /*e0c0*/  SEL R67, R170, R167, P0 ;  /* 0x000000a7aa437207 */ /* 0x000fe40000000000 */
[----:B------:R-:W-:Y:S02]  /*e0d0*/  SEL R69, R167, R170, P0 ;  /* 0x000000aaa7457207 */ /* 0x000fe40000000000 */
[----:B-----5:R-:W-:-:S02]  /*e0e0*/  SEL R111, R114, R113, P0 ;  /* 0x00000071726f7207 */ /* 0x020fc40000000000 */
[----:B0-----:R-:W-:Y:S02]  /*e0f0*/  SEL R94, R172, R169, P0 ;  /* 0x000000a9ac5e7207 */ /* 0x001fe40000000000 */
        /* <DEDUP_REMOVED lines=11> */
[----:B---3--:R-:W-:Y:S01]  /*e1b0*/  SEL R114, R176, R116, P0 ;  /* 0x00000074b0727207 */ /* 0x008fe20000000000 */
[----:B------:R0:W-:Y:S01]  /*e1c0*/  STSM.16.M88.4 [R4], R72 ;  /* 0x0000004804007844 */ /* 0x0001e20000000200 */
[----:B------:R-:W-:Y:S02]  /*e1d0*/  SEL R157, R157, R82, P0 ;  /* 0x000000529d9d7207 */ /* 0x000fe40000000000 */
[----:B------:R-:W-:Y:S02]  /*e1e0*/  F2FP.BF16.F32.PACK_AB R76, R55, R54 ;  /* 0x00000036374c723e */ /* 0x000fe400000010ff */
[----:B------:R-:W-:Y:S02]  /*e1f0*/  F2FP.BF16.F32.PACK_AB R78, R57, R56 ;  /* 0x00000038394e723e */ /* 0x000fe400000010ff */
[----:B------:R-:W-:Y:S02]  /*e200*/  F2FP.BF16.F32.PACK_AB R79, R61, R60 ;  /* 0x0000003c3d4f723e */ /* 0x000fe400000010ff */
[----:B------:R-:W-:-:S02]  /*e210*/  F2FP.BF16.F32.PACK_AB R77, R59, R58 ;  /* 0x0000003a3b4d723e */ /* 0x000fc400000010ff */
[----:B------:R-:W-:Y:S02]  /*e220*/  SEL R116, R116, R176, P0 ;  /* 0x000000b074747207 */ /* 0x000fe40000000000 */
[----:B-1----:R-:W-:Y:S01]  /*e230*/  F2FP.BF16.F32.PACK_AB R80, R63, R62 ;  /* 0x0000003e3f50723e */ /* 0x002fe200000010ff */
[----:B------:R-:W-:Y:S01]  /*e240*/  STSM.16.M88.4 [R182], R76 ;  /* 0x0000004cb6007844 */ /* 0x000fe20000000200 */
[----:B------:R-:W-:Y:S02]  /*e250*/  F2FP.BF16.F32.PACK_AB R82, R65, R64 ;  /* 0x000000404152723e */ /* 0x000fe400000010ff */
[----:B------:R-:W-:Y:S02]  /*e260*/  F2FP.BF16.F32.PACK_AB R83, R69, R68 ;  /* 0x000000444553723e */ /* 0x000fe400000010ff */
[----:B--2---:R-:W-:Y:S02]  /*e270*/  F2FP.BF16.F32.PACK_AB R81, R67, R66 ;  /* 0x000000424351723e */ /* 0x004fe400000010ff */
[----:B------:R-:W-:-:S02]  /*e280*/  F2FP.BF16.F32.PACK_AB R84, R71, R70 ;  /* 0x000000464754723e */ /* 0x000fc400000010ff */
[----:B------:R-:W-:Y:S01]  /*e290*/  F2FP.BF16.F32.PACK_AB R86, R93, R92 ;  /* 0x0000005c5d56723e */ /* 0x000fe200000010ff */
        /* <DEDUP_REMOVED lines=8> */
[----:B0-----:R-:W-:Y:S02]  /*e320*/  F2FP.BF16.F32.PACK_AB R72, R111, R110 ;  /* 0x0000006e6f48723e */ /* 0x001fe400000010ff */
[----:B------:R-:W-:Y:S01]  /*e330*/  F2FP.BF16.F32.PACK_AB R74, R113, R112 ;  /* 0x00000070714a723e */ /* 0x000fe200000010ff */
[----:B------:R-:W-:Y:S01]  /*e340*/  STSM.16.M88.4 [R185], R88 ;  /* 0x00000058b9007844 */ /* 0x000fe20000000200 */
[----:B------:R-:W-:Y:S02]  /*e350*/  F2FP.BF16.F32.PACK_AB R75, R117, R116 ;  /* 0x00000074754b723e */ /* 0x000fe400000010ff */
[----:B------:R-:W-:Y:S02]  /*e360*/  F2FP.BF16.F32.PACK_AB R73, R115, R114 ;  /* 0x000000727349723e */ /* 0x000fe400000010ff */
[----:B------:R-:W-:-:S02]  /*e370*/  SEL R158, R160, R161, P0 ;  /* 0x000000a1a09e7207 */ /* 0x000fc40000000000 */
[----:B-1----:R-:W-:Y:S01]  /*e380*/  F2FP.BF16.F32.PACK_AB R80, R119, R118 ;  /* 0x000000767750723e */ /* 0x002fe200000010ff */
[----:B------:R0:W-:Y:S01]  /*e390*/  STSM.16.M88.4 [R186], R72 ;  /* 0x00000048ba007844 */ /* 0x0001e20000000200 */
[----:B------:R-:W-:Y:S02]  /*e3a0*/  F2FP.BF16.F32.PACK_AB R82, R121, R120 ;  /* 0x000000787952723e */ /* 0x000fe400000010ff */
[----:B------:R-:W-:Y:S02]  /*e3b0*/  F2FP.BF16.F32.PACK_AB R83, R125, R124 ;  /* 0x0000007c7d53723e */ /* 0x000fe400000010ff */
[----:B------:R-:W-:Y:S02]  /*e3c0*/  F2FP.BF16.F32.PACK_AB R81, R123, R122 ;  /* 0x0000007a7b51723e */ /* 0x000fe400000010ff */
        /* <DEDUP_REMOVED lines=10> */
[----:B0-----:R-:W-:Y:S02]  /*e470*/  F2FP.BF16.F32.PACK_AB R72, R135, R134 ;  /* 0x000000868748723e */ /* 0x001fe400000010ff */
[----:B------:R-:W-:Y:S01]  /*e480*/  F2FP.BF16.F32.PACK_AB R74, R137, R136 ;  /* 0x00000088894a723e */ /* 0x000fe200000010ff */
[----:B------:R-:W-:Y:S01]  /*e490*/  STSM.16.M88.4 [R188], R96 ;  /* 0x00000060bc007844 */ /* 0x000fe20000000200 */
[----:B------:R-:W-:Y:S02]  /*e4a0*/  F2FP.BF16.F32.PACK_AB R75, R141, R140 ;  /* 0x0000008c8d4b723e */ /* 0x000fe400000010ff */
[----:B------:R-:W-:Y:S02]  /*e4b0*/  F2FP.BF16.F32.PACK_AB R73, R139, R138 ;  /* 0x0000008a8b49723e */ /* 0x000fe400000010ff */
[----:B------:R-:W-:Y:S02]  /*e4c0*/  F2FP.BF16.F32.PACK_AB R76, R143, R142 ;  /* 0x0000008e8f4c723e */ /* 0x000fe400000010ff */
[----:B------:R-:W-:Y:S01]  /*e4d0*/  F2FP.BF16.F32.PACK_AB R78, R145, R144 ;  /* 0x00000090914e723e */ /* 0x000fe200000010ff */
[----:B------:R0:W-:Y:S01]  /*e4e0*/  STSM.16.M88.4 [R189], R72 ;  /* 0x00000048bd007844 */ /* 0x0001e20000000200 */
[----:B------:R-:W-:-:S02]  /*e4f0*/  F2FP.BF16.F32.PACK_AB R79, R149, R148 ;  /* 0x00000094954f723e */ /* 0x000fc400000010ff */
[----:B------:R-:W-:Y:S02]  /*e500*/  F2FP.BF16.F32.PACK_AB R77, R147, R146 ;  /* 0x00000092934d723e */ /* 0x000fe400000010ff */
[----:B-1----:R-:W-:Y:S02]  /*e510*/  F2FP.BF16.F32.PACK_AB R80, R151, R150 ;  /* 0x000000969750723e */ /* 0x002fe400000010ff */
[----:B------:R-:W-:Y:S01]  /*e520*/  F2FP.BF16.F32.PACK_AB R82, R153, R152 ;  /* 0x000000989952723e */ /* 0x000fe200000010ff */
[----:B------:R-:W-:Y:S01]  /*e530*/  STSM.16.M88.4 [R190], R76 ;  /* 0x0000004cbe007844 */ /* 0x000fe20000000200 */
[----:B------:R-:W-:Y:S02]  /*e540*/  F2FP.BF16.F32.PACK_AB R83, R157, R156 ;  /* 0x0000009c9d53723e */ /* 0x000fe400000010ff */
[----:B------:R-:W-:Y:S02]  /*e550*/  F2FP.BF16.F32.PACK_AB R81, R155, R154 ;  /* 0x0000009a9b51723e */ /* 0x000fe400000010ff */
[----:B------:R-:W-:-:S02]  /*e560*/  F2FP.BF16.F32.PACK_AB R85, R5, R4 ;  /* 0x000000040555723e */ /* 0x000fc400000010ff */
[----:B------:R-:W-:Y:S01]  /*e570*/  F2FP.BF16.F32.PACK_AB R86, R161, R160 ;  /* 0x000000a0a156723e */ /* 0x000fe200000010ff */
[----:B------:R1:W-:Y:S01]  /*e580*/  STSM.16.M88.4 [R191], R80 ;  /* 0x00000050bf007844 */ /* 0x0003e20000000200 */
[----:B------:R-:W-:Y:S01]  /*e590*/  F2FP.BF16.F32.PACK_AB R87, R7, R6 ;  /* 0x000000060757723e */ /* 0x000fe200000010ff */
[----:B0-----:R-:W-:Y:S01]  /*e5a0*/  IMAD.U32 R72, RZ, RZ, UR10 ;  /* 0x0000000aff487e24 */ /* 0x001fe2000f8e00ff */
[----:B------:R-:W-:Y:S01]  /*e5b0*/  F2FP.BF16.F32.PACK_AB R84, R159, R158 ;  /* 0x0000009e9f54723e */ /* 0x000fe200000010ff */
[----:B------:R-:W-:Y:S01]  /*e5c0*/  IMAD.U32 R73, RZ, RZ, UR11 ;  /* 0x0000000bff497e24 */ /* 0x000fe2000f8e00ff */
[----:B------:R-:W-:-:S03]  /*e5d0*/  ISETP.NE.U32.AND P0, PT, RZ, UR14, PT ;  /* 0x0000000eff007c0c */ /* 0x000fc6000bf05070 */
[----:B------:R0:W-:Y:S01]  /*e5e0*/  STSM.16.M88.4 [R216], R84 ;  /* 0x00000054d8007844 */ /* 0x0001e20000000200 */
[----:B------:R-:W-:Y:S01]  /*e5f0*/  ISETP.NE.AND.EX P0, PT, RZ, UR15, PT, P0 ;  /* 0x0000000fff007c0c */ /* 0x000fe2000bf05300 */
[----:B------:R-:W-:Y:S01]  /*e600*/  BAR.SYNC.DEFER_BLOCKING 0x1, 0x100 ;  /* 0x0044000000007b1d */ /* 0x000fe20000010000 */
[----:B------:R-:W-:-:S04]  /*e610*/  UISETP.NE.U32.AND UP0, UPT, UR12, URZ, UPT ;  /* 0x0000003f0c00728c */ /* 0x000fc8000bf05070 */
[----:B------:R-:W-:-:S07]  /*e620*/  UISETP.NE.AND.EX UP0, UPT, UR13, URZ, UPT, UP0 ;  /* 0x0000003f0d00728c */ /* 0x000fce000bf05300 */
[----:B------:R2:W3:Y:S04]  /*e630*/  @P0 LDG.E R88, desc[UR48][R72.64] ;  /* 0x0000003048580981 */ /* 0x0004e8000c1e1900 */
[----:B------:R-:W-:Y:S01]  /*e640*/  @UP0 ULDC.64 UR12, c[0x0][0xc08] ;  /* 0x00030200000c0ab9 */ /* 0x000fe20000000a00 */
[----:B------:R-:W-:Y:S01]  /*e650*/  PLOP3.LUT P4, PT, PT, PT, UP0, 0x80, 0x0 ;  /* 0x000000000000781c */ /* 0x000fe20003f8f008 */
[----:B------:R-:W-:-:S06]  /*e660*/  @UP0 UIMAD.WIDE UR12, UR56, 0x4, UR12 ;  /* 0x00000004380c08a5 */ /* 0x000fcc000f8e020c */
[----:B--2---:R-:W-:Y:S02]  /*e670*/  IMAD.U32 R72, RZ, RZ, UR12 ;  /* 0x0000000cff487e24 */ /* 0x004fe4000f8e00ff */
[----:B------:R-:W-:-:S05]  /*e680*/  IMAD.U32 R73, RZ, RZ, UR13 ;  /* 0x0000000dff497e24 */ /* 0x000fca000f8e00ff */
[----:B------:R2:W4:Y:S01]  /*e690*/  @P4 LDG.E R74, desc[UR48][R72.64] ;  /* 0x00000030484a4981 */ /* 0x000522000c1e1900 */
[----:B------:R-:W-:Y:S01]  /*e6a0*/  UMOV UR22, 0x9b8 ;  /* 0x000009b800167882 */ /* 0x000fe20000000000 */
[----:B------:R-:W-:Y:S01]  /*e6b0*/  UISETP.NE.AND UP2, UPT, UR20, 0x1, UPT ;  /* 0x000000011400788c */ /* 0x000fe2000bf45270 */
[----:B-1----:R-:W-:Y:S01]  /*e6c0*/  VIADD R80, R16, UR42 ;  /* 0x0000002a10507c36 */ /* 0x002fe20008000000 */
[----:B------:R-:W-:Y:S02]  /*e6d0*/  USEL UR22, UR22, 0x978, UP1 ;  /* 0x0000097816167887 */ /* 0x000fe40008800000 */
[----:B------:R-:W-:Y:S02]  /*e6e0*/  UISETP.NE.U32.AND UP0, UPT, UR14, URZ, UPT ;  /* 0x0000003f0e00728c */ /* 0x000fe4000bf05070 */
[----:B------:R-:W-:Y:S01]  /*e6f0*/  PLOP3.LUT P1, PT, PT, PT, UP2, 0x80, 0x0 ;  /* 0x000000000000781c */ /* 0x000fe20003f2f028 */
[----:B------:R-:W-:Y:S01]  /*e700*/  UMOV UR4, URZ ;  /* 0x0000003f00047c82 */ /* 0x000fe20008000000 */
[----:B------:R-:W-:Y:S01]  /*e710*/  UISETP.NE.AND.EX UP0, UPT, UR15, URZ, UPT, UP0 ;  /* 0x0000003f0f00728c */ /* 0x000fe2000bf05300 */
[----:B--2---:R-:W-:Y:S01]  /*e720*/  IMAD.MOV.U32 R73, RZ, RZ, R80 ;  /* 0x000000ffff497224 */ /* 0x004fe200078e0050 */
[----:B------:R-:W-:-:S02]  /*e730*/  USHF.R.S32.HI UR24, URZ, 0x1f, UR56 ;  /* 0x0000001f3f187899 */ /* 0x000fc40008011438 */
[----:B------:R-:W-:Y:S02]  /*e740*/  USEL UR21, UR55, URZ, UP1 ;  /* 0x0000003f37157287 */ /* 0x000fe40008800000 */
[----:B------:R-:W-:Y:S01]  /*e750*/  ULDC.64 UR12, c[0x0][UR22+0x218] ;  /* 0x00008600160c7abb */ /* 0x000fe20008000a00 */
[----:B------:R-:W-:Y:S01]  /*e760*/  @UP2 ULDC UR26, c[0x0][0xbec] ;  /* 0x0002fb00001a2ab9 */ /* 0x000fe20000000800 */
[----:B------:R-:W-:Y:S02]  /*e770*/  UIMAD.WIDE.U32 UR14, UR12, UR53, URZ ;  /* 0x000000350c0e72a5 */ /* 0x000fe4000f8e003f */
[----:B------:R-:W-:Y:S01]  /*e780*/  USEL UR12, UR56, URZ, !UP0 ;  /* 0x0000003f380c7287 */ /* 0x000fe2000c000000 */
[----:B------:R-:W-:Y:S01]  /*e790*/  @P1 IMAD.HI.U32 R72, R80, UR26, RZ ;  /* 0x0000001a50481c27 */ /* 0x000fe2000f8e00ff */
[----:B------:R-:W-:Y:S01]  /*e7a0*/  ULDC.64 UR16, c[0x0][UR22+0x220] ;  /* 0x0000880016107abb */ /* 0x000fe20008000a00 */
[----:B------:R-:W-:Y:S01]  /*e7b0*/  ULDC.64 UR18, c[0x0][UR22+0x228] ;  /* 0x00008a0016127abb */ /* 0x000fe20008000a00 */
[----:B------:R-:W-:-:S02]  /*e7c0*/  UIMAD UR23, UR13, UR53, URZ ;  /* 0x000000350d1772a4 */ /* 0x000fc4000f8e023f */
[----:B------:R-:W-:Y:S02]  /*e7d0*/  USEL UR13, UR24, URZ, !UP0 ;  /* 0x0000003f180d7287 */ /* 0x000fe4000c000000 */
[----:B------:R-:W-:Y:S02]  /*e7e0*/  UIMAD UR17, UR17, UR12, URZ ;  /* 0x0000000c111172a4 */ /* 0x000fe4000f8e023f */
[----:B------:R-:W-:Y:S01]  /*e7f0*/  UIMAD.WIDE.U32 UR24, UR18, UR21, URZ ;  /* 0x00000015121872a5 */ /* 0x000fe2000f8e003f */
[----:B------:R-:W-:Y:S01]  /*e800*/  @UP2 ULDC UR27, c[0x0][0xbf0] ;  /* 0x0002fc00001b2ab9 */ /* 0x000fe20000000800 */
[----:B------:R-:W-:Y:S01]  /*e810*/  UIMAD UR21, UR19, UR21, URZ ;  /* 0x00000015131572a4 */ /* 0x000fe2000f8e023f */
[----:B------:R-:W-:Y:S01]  /*e820*/  @P1 SHF.R.U32.HI R73, RZ, UR27, R72 ;  /* 0x0000001bff491c19 */ /* 0x000fe20008011648 */
[----:B------:R-:W-:Y:S02]  /*e830*/  UIMAD.WIDE.U32 UR18, UR16, UR12, URZ ;  /* 0x0000000c101272a5 */ /* 0x000fe4000f8e003f */
[----:B------:R-:W-:Y:S01]  /*e840*/  IMAD.U32 R72, RZ, RZ, UR24 ;  /* 0x00000018ff487e24 */ /* 0x000fe2000f8e00ff */
[----:B------:R-:W-:-:S02]  /*e850*/  UIMAD UR17, UR16, UR13, UR17 ;  /* 0x0000000d101172a4 */ /* 0x000fc4000f8e0211 */
[----:B------:R-:W-:Y:S01]  /*e860*/  UIADD3 UR21, UR25, UR21, URZ ;  /* 0x0000001519157290 */ /* 0x000fe2000fffe03f */
[----:B------:R-:W-:Y:S01]  /*e870*/  IMAD.MOV R75, RZ, RZ, -R73 ;  /* 0x000000ffff4b7224 */ /* 0x000fe200078e0a49 */
[----:B------:R-:W-:Y:S02]  /*e880*/  UIADD3 UR13, UR15, UR23, URZ ;  /* 0x000000170f0d7290 */ /* 0x000fe4000fffe03f */
[----:B------:R-:W-:Y:S01]  /*e890*/  UIADD3 UR17, UR19, UR17, URZ ;  /* 0x0000001113117290 */ /* 0x000fe2000fffe03f */
        /* <DEDUP_REMOVED lines=10> */
[----:B------:R-:W-:Y:S01]  /*e940*/  ULDC.64 UR14, c[0x0][UR22+0x210] ;  /* 0x00008400160e7abb */ /* 0x000fe20008000a00 */
[----:B------:R-:W-:Y:S01]  /*e950*/  SHF.R.S32.HI R73, RZ, 0x1f, R73 ;  /* 0x0000001fff497819 */ /* 0x000fe20000011449 */
[----:B------:R-:W-:Y:S01]  /*e960*/  IMAD R77, R75, UR15, RZ ;  /* 0x0000000f4b4d7c24 */ /* 0x000fe2000f8e02ff */
[----:B------:R-:W-:-:S02]  /*e970*/  @!UP1 ULDC UR19, c[0x0][0xb54] ;  /* 0x0002d50000139ab9 */ /* 0x000fc40000000800 */
[----:B------:R-:W-:Y:S01]  /*e980*/  IADD3.X R73, R73, UR13, R78, P2, P3 ;  /* 0x0000000d49497c10 */ /* 0x000fe200097e644e */
[----:B------:R-:W-:Y:S01]  /*e990*/  IMAD R77, R76, UR14, R77 ;  /* 0x0000000e4c4d7c24 */ /* 0x000fe2000f8e024d */
[----:B------:R-:W-:Y:S01]  /*e9a0*/  ULDC UR13, c[0x0][0xa88] ;  /* 0x0002a200000d7ab9 */ /* 0x000fe20000000800 */
[----:B----4-:R-:W-:Y:S01]  /*e9b0*/  @P4 R2UR UR13, R74 ;  /* 0x000000004a0d42ca */ /* 0x010fe200000e0000 */
[----:B------:R-:W-:-:S04]  /*e9c0*/  IMAD.WIDE.U32 R72, R75, UR14, R72 ;  /* 0x0000000e4b487c25 */ /* 0x000fc8000f8e0048 */
[----:B------:R-:W-:Y:S01]  /*e9d0*/  IMAD.IADD R73, R73, 0x1, R77 ;  /* 0x0000000149497824 */ /* 0x000fe200078e024d */
[----:B------:R-:W-:-:S04]  /*e9e0*/  LEA R77, P2, R72, UR18, 0x2 ;  /* 0x00000012484d7c11 */ /* 0x000fc8000f8410ff */
[----:B------:R-:W-:Y:S01]  /*e9f0*/  LEA.HI.X R78, R72, UR19, R73, 0x2, P2 ;  /* 0x00000013484e7c11 */ /* 0x000fe200090f1449 */
[----:B0-----:R-:W-:Y:S08]  /*ea00*/  @P4 BRA `(.L_x_1233) ;  /* 0x0000000000284947 */ /* 0x001ff00003800000 */
        /* <DEDUP_REMOVED lines=10> */
.L_x_1233:
[----:B------:R-:W2:Y:S01]  /*eab0*/  LDL R76, [R1+0x28] ;  /* 0x00002800014c7983 */ /* 0x000ea20000100800 */
[----:B------:R-:W-:Y:S01]  /*eac0*/  UIMAD UR10, UR13, UR20, URZ ;  /* 0x000000140d0a72a4 */ /* 0x000fe2000f8e023f */
[----:B------:R-:W-:Y:S02]  /*ead0*/  LOP3.LUT P0, RZ, R217, 0x3, RZ, 0xc0, !PT ;  /* 0x00000003d9ff7812 */ /* 0x000fe4000780c0ff */
[----:B------:R-:W-:Y:S04]  /*eae0*/  SHFL.IDX PT, R72, R77, RZ, 0x1c1f ;  /* 0x001c1fff4d487589 */ /* 0x000fe800000e0000 */
[----:B------:R-:W0:Y:S04]  /*eaf0*/  SHFL.IDX PT, R73, R78, RZ, 0x1c1f ;  /* 0x001c1fff4e497589 */ /* 0x000e2800000e0000 */
[----:B------:R-:W-:Y:S04]  /*eb00*/  SHFL.IDX PT, R74, R77, 0x1, 0x1c1f ;  /* 0x003c1f004d4a7f89 */ /* 0x000fe800000e0000 */
[----:B------:R-:W1:Y:S01]  /*eb10*/  SHFL.IDX PT, R75, R78, 0x1, 0x1c1f ;  /* 0x003c1f004e4b7f89 */ /* 0x000e6200000e0000 */
[----:B--2---:R-:W-:-:S04]  /*eb20*/  VIADD R79, R76, UR42 ;  /* 0x0000002a4c4f7c36 */ /* 0x004fc80008000000 */
[C---:B------:R-:W-:Y:S01]  /*eb30*/  VIADD R76, R79.reuse, 0x8 ;  /* 0x000000084f4c7836 */ /* 0x040fe20000000000 */
[----:B------:R-:W-:-:S04]  /*eb40*/  ISETP.GE.OR P2, PT, R79, UR10, P0 ;  /* 0x0000000a4f007c0c */ /* 0x000fc80008746670 */
[----:B------:R-:W-:-:S09]  /*eb50*/  ISETP.GE.OR P0, PT, R76, UR10, P0 ;  /* 0x0000000a4c007c0c */ /* 0x000fd20008706670 */
[----:B0-----:R0:W-:Y:S04]  /*eb60*/  @!P2 ST.E desc[UR48][R72.64], R0 ;  /* 0x000000004800a985 */ /* 0x0011e8000c101930 */
[----:B-1----:R0:W-:Y:S01]  /*eb70*/  @!P0 ST.E desc[UR48][R74.64], R3 ;  /* 0x000000034a008985 */ /* 0x0021e2000c101930 */
[----:B------:R-:W-:-:S13]  /*eb80*/  PLOP3.LUT P0, PT, PT, PT, UP1, 0x80, 0x0 ;  /* 0x000000000000781c */ /* 0x000fda0003f0f018 */
[----:B0-----:R-:W-:Y:S05]  /*eb90*/  @P0 BRA `(.L_x_1234) ;  /* 0x0000001000080947 */ /* 0x001fea0003800000 */
[----:B------:R-:W0:Y:S01]  /*eba0*/  S2R R81, SR_TID.X ;  /* 0x0000000000517919 */ /* 0x000e220000002100 */
[----:B------:R-:W-:Y:S01]  /*ebb0*/  ULDC.64 UR14, c[0x0][0xaa0] ;  /* 0x0002a800000e7ab9 */ /* 0x000fe20000000a00 */
[----:B0-----:R-:W-:-:S05]  /*ebc0*/  VIADD R0, R81, 0xffffff80 ;  /* 0xffffff8051007836 */ /* 0x001fca0000000000 */
[----:B------:R-:W-:-:S04]  /*ebd0*/  SHF.R.S32.HI R3, RZ, 0x1f, R0 ;  /* 0x0000001fff037819 */ /* 0x000fc80000011400 */
[----:B------:R-:W-:-:S04]  /*ebe0*/  LEA.HI R3, R3, R0, RZ, 0x3 ;  /* 0x0000000003037211 */ /* 0x000fc800078f18ff */
[----:B------:R-:W-:Y:S02]  /*ebf0*/  LOP3.LUT R5, R3, 0xfffffff8, RZ, 0xc0, !PT ;  /* 0xfffffff803057812 */ /* 0x000fe400078ec0ff */
[----:B------:R-:W-:-:S03]  /*ec00*/  SHF.R.S32.HI R81, RZ, 0x3, R3 ;  /* 0x00000003ff517819 */ /* 0x000fc60000011403 */
[----:B------:R-:W-:Y:S02]  /*ec10*/  IMAD.IADD R20, R0, 0x1, -R5 ;  /* 0x0000000100147824 */ /* 0x000fe400078e0a05 */
[----:B------:R-:W-:Y:S02]  /*ec20*/  IMAD.MOV.U32 R5, RZ, RZ, 0x2 ;  /* 0x00000002ff057424 */ /* 0x000fe400078e00ff */
[----:B------:R-:W-:-:S04]  /*ec30*/  IMAD.SHL.U32 R0, R20, 0x8, RZ ;  /* 0x0000000814007824 */ /* 0x000fc800078e00ff */
[----:B------:R-:W-:-:S04]  /*ec40*/  IMAD R4, R81, 0x40, R0 ;  /* 0x0000004051047824 */ /* 0x000fc800078e0200 */
[----:B------:R-:W-:-:S03]  /*ec50*/  IMAD.WIDE R4, R4, R5, UR8 ;  /* 0x0000000804047e25 */ /* 0x000fc6000f8e0205 */
[C---:B------:R-:W-:Y:S01]  /*ec60*/  IADD3 R25, P2, R4.reuse, 0x3000, RZ ;  /* 0x0000300004197810 */ /* 0x040fe20007f5e0ff */
[----:B------:R-:W-:Y:S01]  /*ec70*/  UIMAD UR11, UR16, UR14, URZ ;  /* 0x0000000e100b72a4 */ /* 0x000fe2000f8e023f */
[C---:B------:R-:W-:Y:S02]  /*ec80*/  IADD3 R9, P4, R4.reuse, 0x1000, RZ ;  /* 0x0000100004097810 */ /* 0x040fe40007f9e0ff */
[----:B------:R-:W-:Y:S02]  /*ec90*/  LOP3.LUT R24, R25, 0x380, RZ, 0xc0, !PT ;  /* 0x0000038019187812 */ /* 0x000fe400078ec0ff */
[----:B------:R-:W-:Y:S02]  /*eca0*/  IADD3 R13, P3, R4, 0x2000, RZ ;  /* 0x00002000040d7810 */ /* 0x000fe40007f7e0ff */
[----:B------:R-:W-:Y:S01]  /*ecb0*/  SHF.R.U64 R24, R24, 0x3, RZ ;  /* 0x0000000318187819 */ /* 0x000fe200000012ff */
[----:B------:R-:W-:Y:S01]  /*ecc0*/  UIMAD.WIDE.U32 UR8, UR4, UR14, URZ ;  /* 0x0000000e040872a5 */ /* 0x000fe2000f8e003f */
[----:B------:R-:W-:-:S02]  /*ecd0*/  LOP3.LUT R8, R9, 0x380, RZ, 0xc0, !PT ;  /* 0x0000038009087812 */ /* 0x000fc400078ec0ff */
[----:B------:R-:W-:Y:S01]  /*ece0*/  LOP3.LUT R24, R24, R25, RZ, 0x3c, !PT ;  /* 0x0000001918187212 */ /* 0x000fe200078e3cff */
[--C-:B------:R-:W-:Y:S01]  /*ecf0*/  IMAD.X R25, RZ, RZ, R5.reuse, P2 ;  /* 0x000000ffff197224 */ /* 0x100fe200010e0605 */
[----:B------:R-:W-:Y:S01]  /*ed00*/  IADD3 R49, P2, R4, 0x9000, RZ ;  /* 0x0000900004317810 */ /* 0x000fe20007f5e0ff */
[----:B------:R-:W-:Y:S01]  /*ed10*/  UIMAD UR11, UR4, UR15, UR11 ;  /* 0x0000000f040b72a4 */ /* 0x000fe2000f8e020b */
[----:B------:R-:W-:Y:S02]  /*ed20*/  LOP3.LUT R12, R13, 0x380, RZ, 0xc0, !PT ;  /* 0x000003800d0c7812 */ /* 0x000fe400078ec0ff */
[----:B------:R-:W-:Y:S01]  /*ed30*/  LOP3.LUT R48, R49, 0x380, RZ, 0xc0, !PT ;  /* 0x0000038031307812 */ /* 0x000fe200078ec0ff */
[----:B------:R-:W-:Y:S01]  /*ed40*/  UIADD3 UR9, UR9, UR11, URZ ;  /* 0x0000000b09097290 */ /* 0x000fe2000fffe03f */
[----:B------:R-:W-:Y:S01]  /*ed50*/  SHF.R.U64 R8, R8, 0x3, RZ ;  /* 0x0000000308087819 */ /* 0x000fe200000012ff */
[----:B------:R-:W-:Y:S01]  /*ed60*/  ULDC.64 UR14, c[0x0][0xae8] ;  /* 0x0002ba00000e7ab9 */ /* 0x000fe20000000a00 */
[----:B------:R-:W-:Y:S01]  /*ed70*/  SHF.R.U64 R48, R48, 0x3, RZ ;  /* 0x0000000330307819 */ /* 0x000fe200000012ff */
[----:B------:R-:W-:Y:S01]  /*ed80*/  USHF.R.S32.HI UR4, URZ, 0x1f, UR12 ;  /* 0x0000001f3f047899 */ /* 0x000fe2000801140c */
[----:B------:R-:W-:Y:S01]  /*ed90*/  SHF.R.U64 R12, R12, 0x3, RZ ;  /* 0x000000030c0c7819 */ /* 0x000fe200000012ff */
[----:B------:R-:W-:Y:S01]  /*eda0*/  @UP2 ULDC UR11, c[0x0][0xbec] ;  /* 0x0002fb00000b2ab9 */ /* 0x000fe20000000800 */
[----:B------:R-:W-:Y:S01]  /*edb0*/  LOP3.LUT R48, R48, R49, RZ, 0x3c, !PT ;  /* 0x0000003130307212 */ /* 0x000fe200078e3cff */
[--C-:B------:R-:W-:Y:S01]  /*edc0*/  IMAD.X R49, RZ, RZ, R5.reuse, P2 ;  /* 0x000000ffff317224 */ /* 0x100fe200010e0605 */
[----:B------:R-:W-:Y:S01]  /*edd0*/  IADD3 R6, P2, R4, 0xf000, RZ ;  /* 0x0000f00004067810 */ /* 0x000fe20007f5e0ff */
[----:B------:R-:W-:Y:S01]  /*ede0*/  UIMAD.WIDE.U32 UR8, UR53, UR14, UR8 ;  /* 0x0000000e350872a5 */ /* 0x000fe2000f8e0008 */
[----:B------:R-:W-:Y:S01]  /*edf0*/  LOP3.LUT R8, R8, R9, RZ, 0x3c, !PT ;  /* 0x0000000908087212 */ /* 0x000fe200078e3cff */
[--C-:B------:R-:W-:Y:S01]  /*ee00*/  IMAD.X R9, RZ, RZ, R5.reuse, P4 ;  /* 0x000000ffff097224 */ /* 0x100fe200020e0605 */
[----:B------:R-:W-:Y:S01]  /*ee10*/  LOP3.LUT R3, R6, 0x380, RZ, 0xc0, !PT ;  /* 0x0000038006037812 */ /* 0x000fe200078ec0ff */
[--C-:B------:R-:W-:Y:S01]  /*ee20*/  IMAD.X R73, RZ, RZ, R5.reuse, P2 ;  /* 0x000000ffff497224 */ /* 0x100fe200010e0605 */
[----:B------:R-:W-:Y:S01]  /*ee30*/  LOP3.LUT R12, R12, R13, RZ, 0x3c, !PT ;  /* 0x0000000d0c0c7212 */ /* 0x000fe200078e3cff */
[----:B------:R-:W-:Y:S01]  /*ee40*/  IMAD.X R13, RZ, RZ, R5, P3 ;  /* 0x000000ffff0d7224 */ /* 0x000fe200018e0605 */
[----:B------:R-:W-:-:S02]  /*ee50*/  SHF.R.U64 R3, R3, 0x3, RZ ;  /* 0x0000000303037819 */ /* 0x000fc400000012ff */
[C---:B------:R-:W-:Y:S02]  /*ee60*/  IADD3 R29, P0, R4.reuse, 0x4000, RZ ;  /* 0x00004000041d7810 */ /* 0x040fe40007f1e0ff */
[C---:B------:R-:W-:Y:S02]  /*ee70*/  IADD3 R33, P6, R4.reuse, 0x5000, RZ ;  /* 0x0000500004217810 */ /* 0x040fe40007fde0ff */
[----:B------:R-:W-:Y:S01]  /*ee80*/  IADD3 R37, P5, R4, 0x6000, RZ ;  /* 0x0000600004257810 */ /* 0x000fe20007fbe0ff */
[----:B------:R-:W-:Y:S01]  /*ee90*/  UIMAD UR9, UR53, UR15, UR9 ;  /* 0x0000000f350972a4 */ /* 0x000fe2000f8e0209 */
[----:B------:R-:W-:Y:S01]  /*eea0*/  LOP3.LUT R72, R3, R6, RZ, 0x3c, !PT ;  /* 0x0000000603487212 */ /* 0x000fe200078e3cff */
[----:B------:R-:W-:Y:S01]  /*eeb0*/  IMAD R3, R20, 0x20, R81 ;  /* 0x0000002014037824 */ /* 0x000fe200078e0251 */
[C---:B------:R-:W-:Y:S01]  /*eec0*/  IADD3 R41, P4, R4.reuse, 0x7000, RZ ;  /* 0x0000700004297810 */ /* 0x040fe20007f9e0ff */
[----:B------:R-:W-:Y:S01]  /*eed0*/  ULDC.64 UR14, c[0x0][0xaf0] ;  /* 0x0002bc00000e7ab9 */ /* 0x000fe20000000a00 */
[----:B------:R-:W-:Y:S01]  /*eee0*/  IADD3 R45, P3, R4, 0x8000, RZ ;  /* 0x00008000042d7810 */ /* 0x000fe20007f7e0ff */
[----:B------:R-:W-:Y:S01]  /*eef0*/  VIADD R78, R3, UR42 ;  /* 0x0000002a034e7c36 */ /* 0x000fe20008000000 */
[----:B------:R-:W-:Y:S01]  /*ef00*/  LOP3.LUT R28, R29, 0x380, RZ, 0xc0, !PT ;  /* 0x000003801d1c7812 */ /* 0x000fe200078ec0ff */
[----:B------:R-:W-:Y:S01]  /*ef10*/  UIMAD UR4, UR4, UR14, URZ ;  /* 0x0000000e040472a4 */ /* 0x000fe2000f8e023f */
[----:B------:R-:W-:Y:S01]  /*ef20*/  LOP3.LUT R32, R33, 0x380, RZ, 0xc0, !PT ;  /* 0x0000038021207812 */ /* 0x000fe200078ec0ff */
[----:B------:R-:W5:Y:S01]  /*ef30*/  LD.E.128 R8, desc[UR48][R8.64] ;  /* 0x0000003008087980 */ /* 0x000f62000c101d00 */
[----:B------:R-:W-:-:S02]  /*ef40*/  LOP3.LUT R36, R37, 0x380, RZ, 0xc0, !PT ;  /* 0x0000038025247812 */ /* 0x000fc400078ec0ff */
[----:B------:R-:W-:Y:S01]  /*ef50*/  LOP3.LUT R40, R41, 0x380, RZ, 0xc0, !PT ;  /* 0x0000038029287812 */ /* 0x000fe200078ec0ff */
[----:B------:R-:W5:Y:S01]  /*ef60*/  LD.E.128 R12, desc[UR48][R12.64] ;  /* 0x000000300c0c7980 */ /* 0x000f62000c101d00 */
[----:B------:R-:W-:Y:S01]  /*ef70*/  LOP3.LUT R44, R45, 0x380, RZ, 0xc0, !PT ;  /* 0x000003802d2c7812 */ /* 0x000fe200078ec0ff */
[----:B------:R-:W-:Y:S01]  /*ef80*/  @P1 IMAD.HI.U32 R20, R78, UR11, RZ ;  /* 0x0000000b4e141c27 */ /* 0x000fe2000f8e00ff */
[----:B------:R-:W-:Y:S01]  /*ef90*/  SHF.R.U64 R28, R28, 0x3, RZ ;  /* 0x000000031c1c7819 */ /* 0x000fe200000012ff */
[----:B------:R-:W-:Y:S01]  /*efa0*/  UIMAD UR4, UR12, UR15, UR4 ;  /* 0x0000000f0c0472a4 */ /* 0x000fe2000f8e0204 */
[----:B------:R-:W-:Y:S01]  /*efb0*/  SHF.R.U64 R32, R32, 0x3, RZ ;  /* 0x0000000320207819 */ /* 0x000fe200000012ff */
[----:B------:R-:W5:Y:S01]  /*efc0*/  LD.E.128 R24, desc[UR48][R24.64] ;  /* 0x0000003018187980 */ /* 0x000f62000c101d00 */
[----:B------:R-:W-:Y:S02]  /*efd0*/  SHF.R.U64 R36, R36, 0x3, RZ ;  /* 0x0000000324247819 */ /* 0x000fe400000012ff */
[----:B------:R-:W-:Y:S01]  /*efe0*/  SHF.R.U64 R40, R40, 0x3, RZ ;  /* 0x0000000328287819 */ /* 0x000fe200000012ff */
[----:B------:R-:W5:Y:S01]  /*eff0*/  LD.E.128 R48, desc[UR48][R48.64] ;  /* 0x0000003030307980 */ /* 0x000f62000c101d00 */
[----:B------:R-:W-:Y:S01]  /*f000*/  SHF.R.U64 R44, R44, 0x3, RZ ;  /* 0x000000032c2c7819 */ /* 0x000fe200000012ff */
[----:B------:R-:W-:Y:S01]  /*f010*/  UIMAD.WIDE.U32 UR12, UR12, UR14, UR8 ;  /* 0x0000000e0c0c72a5 */ /* 0x000fe2000f8e0008 */
[----:B------:R-:W-:Y:S01]  /*f020*/  LOP3.LUT R28, R28, R29, RZ, 0x3c, !PT ;  /* 0x0000001d1c1c7212 */ /* 0x000fe200078e3cff */
[----:B------:R-:W-:Y:S01]  /*f030*/  IMAD.MOV.U32 R3, RZ, RZ, R78 ;  /* 0x000000ffff037224 */ /* 0x000fe200078e004e */
[----:B------:R-:W-:Y:S01]  /*f040*/  @UP2 ULDC UR8, c[0x0][0xbf0] ;  /* 0x0002fc0000082ab9 */ /* 0x000fe20000000800 */
        /* <DEDUP_REMOVED lines=8> */
[----:B------:R-:W-:Y:S01]  /*f0d0*/  @P1 SHF.R.U32.HI R3, RZ, UR8, R20 ;  /* 0x00000008ff031c19 */ /* 0x000fe20008011614 */
[----:B------:R-:W-:Y:S01]  /*f0e0*/  IMAD.X R45, RZ, RZ, R5, P3 ;  /* 0x000000ffff2d7224 */ /* 0x000fe200018e0605 */
[C---:B------:R-:W-:Y:S01]  /*f0f0*/  IADD3 R53, P0, R4.reuse, 0xa000, RZ ;  /* 0x0000a00004357810 */ /* 0x040fe20007f1e0ff */
[----:B------:R-:W-:Y:S01]  /*f100*/  UIADD3 UR4, UR13, UR4, URZ ;  /* 0x000000040d047290 */ /* 0x000fe2000fffe03f */
[C---:B------:R-:W-:Y:S01]  /*f110*/  IADD3 R57, P6, R4.reuse, 0xb000, RZ ;  /* 0x0000b00004397810 */ /* 0x040fe20007fde0ff */
[----:B------:R-:W-:Y:S01]  /*f120*/  ULDC.64 UR8, c[0x0][0xae0] ;  /* 0x0002b80000087ab9 */ /* 0x000fe20000000a00 */
[----:B------:R-:W-:-:S02]  /*f130*/  IADD3 R61, P5, R4, 0xc000, RZ ;  /* 0x0000c000043d7810 */ /* 0x000fc40007fbe0ff */
[C---:B------:R-:W-:Y:S01]  /*f140*/  LOP3.LUT R7, R4.reuse, 0x380, RZ, 0xc0, !PT ;  /* 0x0000038004077812 */ /* 0x040fe200078ec0ff */
[----:B------:R-:W-:Y:S01]  /*f150*/  IMAD.U32 R21, RZ, RZ, UR13 ;  /* 0x0000000dff157e24 */ /* 0x000fe2000f8e00ff */
[C---:B------:R-:W-:Y:S01]  /*f160*/  IADD3 R65, P4, R4.reuse, 0xd000, RZ ;  /* 0x0000d00004417810 */ /* 0x040fe20007f9e0ff */
[--C-:B------:R-:W-:Y:S01]  /*f170*/  IMAD.MOV R77, RZ, RZ, -R3.reuse ;  /* 0x000000ffff4d7224 */ /* 0x100fe200078e0a03 */
[----:B------:R-:W-:Y:S01]  /*f180*/  IADD3 R69, P3, R4, 0xe000, RZ ;  /* 0x0000e00004457810 */ /* 0x000fe20007f7e0ff */
[----:B------:R-:W-:Y:S01]  /*f190*/  IMAD.U32 R20, RZ, RZ, UR12 ;  /* 0x0000000cff147e24 */ /* 0x000fe2000f8e00ff */
[----:B------:R-:W-:Y:S01]  /*f1a0*/  SHF.R.S32.HI R76, RZ, 0x1f, R3 ;  /* 0x0000001fff4c7819 */ /* 0x000fe20000011403 */
[----:B------:R-:W5:Y:S01]  /*f1b0*/  LD.E.128 R28, desc[UR48][R28.64] ;  /* 0x000000301c1c7980 */ /* 0x000f62000c101d00 */
[----:B------:R-:W-:Y:S02]  /*f1c0*/  LOP3.LUT R52, R53, 0x380, RZ, 0xc0, !PT ;  /* 0x0000038035347812 */ /* 0x000fe400078ec0ff */
[----:B------:R-:W-:Y:S01]  /*f1d0*/  LOP3.LUT R56, R57, 0x380, RZ, 0xc0, !PT ;  /* 0x0000038039387812 */ /* 0x000fe200078ec0ff */
[----:B------:R-:W5:Y:S01]  /*f1e0*/  LD.E.128 R32, desc[UR48][R32.64] ;  /* 0x0000003020207980 */ /* 0x000f62000c101d00 */
[----:B------:R-:W-:-:S02]  /*f1f0*/  LOP3.LUT R60, R61, 0x380, RZ, 0xc0, !PT ;  /* 0x000003803d3c7812 */ /* 0x000fc400078ec0ff */
[----:B------:R-:W-:Y:S01]  /*f200*/  LOP3.LUT R64, R65, 0x380, RZ, 0xc0, !PT ;  /* 0x0000038041407812 */ /* 0x000fe200078ec0ff */
[----:B------:R-:W5:Y:S01]  /*f210*/  LD.E.128 R36, desc[UR48][R36.64] ;  /* 0x0000003024247980 */ /* 0x000f62000c101d00 */
[----:B------:R-:W-:Y:S01]  /*f220*/  LOP3.LUT R68, R69, 0x380, RZ, 0xc0, !PT ;  /* 0x0000038045447812 */ /* 0x000fe200078ec0ff */
[----:B------:R-:W-:Y:S01]  /*f230*/  IMAD.U32 R21, RZ, RZ, UR4 ;  /* 0x00000004ff157e24 */ /* 0x000fe2000f8e00ff */
[----:B------:R-:W-:Y:S01]  /*f240*/  SHF.R.U64 R52, R52, 0x3, RZ ;  /* 0x0000000334347819 */ /* 0x000fe200000012ff */
[----:B------:R-:W-:Y:S01]  /*f250*/  IMAD R76, R76, UR8, RZ ;  /* 0x000000084c4c7c24 */ /* 0x000fe2000f8e02ff */
[----:B------:R-:W-:Y:S01]  /*f260*/  SHF.R.U64 R56, R56, 0x3, RZ ;  /* 0x0000000338387819 */ /* 0x000fe200000012ff */
[----:B------:R-:W-:Y:S01]  /*f270*/  IMAD R77, R77, UR20, R78 ;  /* 0x000000144d4d7c24 */ /* 0x000fe2000f8e024e */
[----:B------:R-:W-:Y:S01]  /*f280*/  SHF.R.U64 R60, R60, 0x3, RZ ;  /* 0x000000033c3c7819 */ /* 0x000fe200000012ff */
[----:B------:R-:W5:Y:S01]  /*f290*/  LD.E.128 R40, desc[UR48][R40.64] ;  /* 0x0000003028287980 */ /* 0x000f62000c101d00 */
[----:B------:R-:W-:-:S02]  /*f2a0*/  SHF.R.U64 R64, R64, 0x3, RZ ;  /* 0x0000000340407819 */ /* 0x000fc400000012ff */
[----:B------:R-:W-:Y:S01]  /*f2b0*/  SHF.R.U64 R68, R68, 0x3, RZ ;  /* 0x0000000344447819 */ /* 0x000fe200000012ff */
[----:B------:R-:W5:Y:S01]  /*f2c0*/  LD.E.128 R44, desc[UR48][R44.64] ;  /* 0x000000302c2c7980 */ /* 0x000f62000c101d00 */
[----:B------:R-:W-:Y:S01]  /*f2d0*/  SHF.R.U64 R7, R7, 0x3, RZ ;  /* 0x0000000307077819 */ /* 0x000fe200000012ff */
[C---:B------:R-:W-:Y:S01]  /*f2e0*/  IMAD R79, R3.reuse, UR9, R76 ;  /* 0x00000009034f7c24 */ /* 0x040fe2000f8e024c */
[----:B------:R-:W-:Y:S01]  /*f2f0*/  LOP3.LUT R52, R52, R53, RZ, 0x3c, !PT ;  /* 0x0000003534347212 */ /* 0x000fe200078e3cff */
[----:B------:R-:W-:Y:S01]  /*f300*/  IMAD.WIDE.U32 R20, R3, UR8, R20 ;  /* 0x0000000803147c25 */ /* 0x000fe2000f8e0014 */
[----:B------:R-:W-:Y:S01]  /*f310*/  LOP3.LUT R56, R56, R57, RZ, 0x3c, !PT ;  /* 0x0000003938387212 */ /* 0x000fe200078e3cff */
        /* <DEDUP_REMOVED lines=9> */
[----:B------:R-:W-:Y:S01]  /*f3b0*/  SHF.R.S32.HI R3, RZ, 0x1f, R77 ;  /* 0x0000001fff037819 */ /* 0x000fe2000001144d */
[----:B------:R-:W-:Y:S01]  /*f3c0*/  IMAD.X R69, RZ, RZ, R5, P3 ;  /* 0x000000ffff457224 */ /* 0x000fe200018e0605 */
[----:B------:R-:W5:Y:S01]  /*f3d0*/  LD.E.128 R52, desc[UR48][R52.64] ;  /* 0x0000003034347980 */ /* 0x000f62000c101d00 */
[----:B------:R-:W-:-:S02]  /*f3e0*/  IMAD.IADD R21, R21, 0x1, R79 ;  /* 0x0000000115157824 */ /* 0x000fc400078e024f */
[----:B------:R-:W-:Y:S01]  /*f3f0*/  IMAD R76, R3, UR8, RZ ;  /* 0x00000008034c7c24 */ /* 0x000fe2000f8e02ff */
[----:B------:R-:W5:Y:S01]  /*f400*/  LD.E.128 R4, desc[UR48][R4.64] ;  /* 0x0000003004047980 */ /* 0x000f62000c101d00 */
[----:B------:R-:W-:-:S03]  /*f410*/  IMAD.WIDE.U32 R20, R77, UR8, R20 ;  /* 0x000000084d147c25 */ /* 0x000fc6000f8e0014 */
[----:B------:R-:W5:Y:S01]  /*f420*/  LD.E.128 R56, desc[UR48][R56.64] ;  /* 0x0000003038387980 */ /* 0x000f62000c101d00 */
[----:B------:R-:W-:Y:S01]  /*f430*/  IMAD R3, R77, UR9, R76 ;  /* 0x000000094d037c24 */ /* 0x000fe2000f8e024c */
[----:B------:R-:W-:Y:S02]  /*f440*/  ULDC.64 UR8, c[0x0][0xa80] ;  /* 0x0002a00000087ab9 */ /* 0x000fe40000000a00 */
[----:B------:R-:W5:Y:S04]  /*f450*/  LD.E.128 R60, desc[UR48][R60.64] ;  /* 0x000000303c3c7980 */ /* 0x000f68000c101d00 */
[----:B------:R-:W5:Y:S04]  /*f460*/  LD.E.128 R64, desc[UR48][R64.64] ;  /* 0x0000003040407980 */ /* 0x000f68000c101d00 */
        /* <DEDUP_REMOVED lines=8> */
[----:B------:R-:W-:Y:S01]  /*f4f0*/  IMAD.IADD R3, R21, 0x1, R3 ;  /* 0x0000000115037824 */ /* 0x000fe200078e0203 */
[----:B------:R-:W-:Y:S01]  /*f500*/  LEA R82, P2, R20, UR8, 0x1 ;  /* 0x0000000814527c11 */ /* 0x000fe2000f8408ff */
[----:B------:R-:W-:Y:S01]  /*f510*/  VIADD R84, R81, UR42 ;  /* 0x0000002a51547c36 */ /* 0x000fe20008000000 */
[----:B------:R-:W-:-:S02]  /*f520*/  UIADD3 UR7, UR7, 0x28420, URZ ;  /* 0x0002842007077890 */ /* 0x000fc4000fffe03f */
[----:B------:R-:W-:Y:S02]  /*f530*/  LEA.HI.X R83, R20, UR9, R3, 0x1, P2 ;  /* 0x0000000914537c11 */ /* 0x000fe400090f0c03 */
[C---:B------:R-:W-:Y:S01]  /*f540*/  ISETP.GE.AND P2, PT, R84.reuse, UR10, PT ;  /* 0x0000000a54007c0c */ /* 0x040fe2000bf46270 */
[----:B------:R-:W-:Y:S01]  /*f550*/  UPRMT UR7, URZ, 0x654, UR7 ;  /* 0x000006543f077896 */ /* 0x000fe20008000007 */
[C---:B------:R-:W-:Y:S02]  /*f560*/  VIADD R76, R84.reuse, 0x20 ;  /* 0x00000020544c7836 */ /* 0x040fe40000000000 */
[----:B------:R-:W-:Y:S02]  /*f570*/  VIADD R77, R84, 0x40 ;  /* 0x00000040544d7836 */ /* 0x000fe40000000000 */
[C---:B------:R-:W-:Y:S02]  /*f580*/  VIADD R88, R0.reuse, 0x80 ;  /* 0x0000008000587836 */ /* 0x040fe40000000000 */
[----:B------:R-:W-:-:S02]  /*f590*/  VIADD R90, R0, 0xc0 ;  /* 0x000000c0005a7836 */ /* 0x000fc40000000000 */
[----:B------:R-:W-:Y:S01]  /*f5a0*/  VIADD R86, R0, 0x40 ;  /* 0x0000004000567836 */ /* 0x000fe20000000000 */
[----:B0-----:R0:W1:Y:S01]  /*f5b0*/  SHFL.IDX PT, R81, R82, RZ, 0x181f ;  /* 0x00181fff52517589 */ /* 0x00106200000e0000 */
[----:B------:R-:W-:Y:S03]  /*f5c0*/  BSSY B1, `(.L_x_1235) ;  /* 0x000001b000017945 */ /* 0x000fe60003800000 */
[----:B------:R0:W2:Y:S01]  /*f5d0*/  SHFL.IDX PT, R3, R83, RZ, 0x181f ;  /* 0x00181fff53037589 */ /* 0x0000a200000e0000 */
[----:B------:R-:W-:Y:S01]  /*f5e0*/  SYNCS.ARRIVE.TRANS64.RED.A1T0 RZ, [UR7], RZ ;  /* 0x000000ffffff79a7 */ /* 0x000fe20008100407 */
[----:B------:R-:W-:Y:S02]  /*f5f0*/  ISETP.GE.AND P1, PT, R76, UR10, PT ;  /* 0x0000000a4c007c0c */ /* 0x000fe4000bf26270 */
[----:B------:R-:W-:Y:S02]  /*f600*/  ISETP.GE.AND P0, PT, R77, UR10, PT ;  /* 0x0000000a4d007c0c */ /* 0x000fe4000bf06270 */
[----:B------:R-:W-:-:S02]  /*f610*/  SHF.R.S32.HI R91, RZ, 0x1f, R0 ;  /* 0x0000001fff5b7819 */ /* 0x000fc40000011400 */
        /* <DEDUP_REMOVED lines=21> */
.L_x_1236:
[----:B------:R-:W-:Y:S05]  /*f770*/  BSYNC B1 ;  /* 0x0000000000017941 */ /* 0x000fea0003800000 */
.L_x_1235:
[----:B--2---:R2:W3:Y:S01]  /*f780*/  SHFL.IDX PT, R3, R83, 0x1, 0x181f ;  /* 0x00381f0053037f89 */ /* 0x0044e200000e0000 */
[----:B------:R-:W-:Y:S03]  /*f790*/  BSSY B1, `(.L_x_1237) ;  /* 0x0000014000017945 */ /* 0x000fe60003800000 */
[----:B0----5:R2:W0:Y:S01]  /*f7a0*/  SHFL.IDX PT, R29, R82, 0x1, 0x181f ;  /* 0x00381f00521d7f89 */ /* 0x02142200000e0000 */
[----:B------:R-:W-:Y:S05]  /*f7b0*/  @P1 BRA `(.L_x_1238) ;  /* 0x0000000000441947 */ /* 0x000fea0003800000 */
[----:B------:R-:W-:Y:S02]  /*f7c0*/  ULDC UR4, c[0x0][0xac8] ;  /* 0x0002b20000047ab9 */ /* 0x000fe40000000800 */
[----:B------:R-:W-:Y:S02]  /*f7d0*/  ISETP.GE.AND P4, PT, R0, UR4, PT ;  /* 0x0000000400007c0c */ /* 0x000fe4000bf86270 */
[----:B------:R-:W-:Y:S02]  /*f7e0*/  ISETP.GE.AND P3, PT, R86, UR4, PT ;  /* 0x0000000456007c0c */ /* 0x000fe4000bf66270 */
[----:B------:R-:W-:Y:S02]  /*f7f0*/  ISETP.GE.AND P2, PT, R88, UR4, PT ;  /* 0x0000000458007c0c */ /* 0x000fe4000bf46270 */
[----:B------:R-:W-:-:S07]  /*f800*/  ISETP.GE.AND P1, PT, R90, UR4, PT ;  /* 0x000000045a007c0c */ /* 0x000fce000bf26270 */
[-C--:B0-----:R-:W-:Y:S02]  /*f810*/  @!P4 LEA R4, P6, R0, R29.reuse, 0x1 ;  /* 0x0000001d0004c211 */ /* 0x081fe400078c08ff */
        /* <DEDUP_REMOVED lines=11> */
.L_x_1238:
[----:B------:R-:W-:Y:S05]  /*f8d0*/  BSYNC B1 ;  /* 0x0000000000017941 */ /* 0x000fea0003800000 */
.L_x_1237:
[----:B---3--:R3:W0:Y:S01]  /*f8e0*/  SHFL.IDX PT, R3, R83, 0x2, 0x181f ;  /* 0x00581f0053037f89 */ /* 0x00862200000e0000 */
[----:B------:R-:W-:Y:S03]  /*f8f0*/  BSSY B1, `(.L_x_1239) ;  /* 0x0000014000017945 */ /* 0x000fe60003800000 */
[----:B----4-:R3:W4:Y:S01]  /*f900*/  SHFL.IDX PT, R11, R82, 0x2, 0x181f ;  /* 0x00581f00520b7f89 */ /* 0x01072200000e0000 */
        /* <DEDUP_REMOVED lines=12> */
[----:B------:R0:W-:Y:S01]  /*f9d0*/  @!P3 ST.E.128 desc[UR48][R4.64], R12 ;  /* 0x0000000c0400b985 */ /* 0x0001e2000c101d30 */
[----:B------:R-:W-:-:S02]  /*f9e0*/  @!P1 LEA.HI.X R9, R88, R3, R85, 0x1, P4 ;  /* 0x0000000358099211 */ /* 0x000fc400020f0c55 */
[----:B------:R-:W-:Y:S01]  /*f9f0*/  @!P0 LEA.HI.X R11, R90, R3, R87, 0x1, P6 ;  /* 0x000000035a0b8211 */ /* 0x000fe200030f0c57 */
[----:B------:R0:W-:Y:S04]  /*fa00*/  @!P2 ST.E.128 desc[UR48][R6.64], R36 ;  /* 0x000000240600a985 */ /* 0x0001e8000c101d30 */
[----:B------:R0:W-:Y:S04]  /*fa10*/  @!P1 ST.E.128 desc[UR48][R8.64], R52 ;  /* 0x0000003408009985 */ /* 0x0001e8000c101d30 */
[----:B------:R0:W-:Y:S02]  /*fa20*/  @!P0 ST.E.128 desc[UR48][R10.64], R68 ;  /* 0x000000440a008985 */ /* 0x0001e4000c101d30 */
.L_x_1240:
[----:B------:R-:W-:Y:S05]  /*fa30*/  BSYNC B1 ;  /* 0x0000000000017941 */ /* 0x000fea0003800000 */
.L_x_1239:
[----:B0-----:R-:W-:Y:S01]  /*fa40*/  VIADD R3, R84, 0x60 ;  /* 0x0000006054037836 */ /* 0x001fe20000000000 */
[----:B--23--:R-:W0:Y:S04]  /*fa50*/  SHFL.IDX PT, R83, R83, 0x3, 0x181f ;  /* 0x00781f0053537f89 */ /* 0x00ce2800000e0000 */
[----:B------:R-:W-:Y:S01]  /*fa60*/  ISETP.GE.AND P0, PT, R3, UR10, PT ;  /* 0x0000000a03007c0c */ /* 0x000fe2000bf06270 */
[----:B----4-:R4:W2:-:S12]  /*fa70*/  SHFL.IDX PT, R11, R82, 0x3, 0x181f ;  /* 0x00781f00520b7f89 */ /* 0x01089800000e0000 */
[----:B----4-:R-:W-:Y:S05]  /*fa80*/  @P0 BRA `(.L_x_1241) ;  /* 0x0000002400500947 */ /* 0x010fea0003800000 */
[----:B------:R-:W-:Y:S02]  /*fa90*/  ULDC UR4, c[0x0][0xac8] ;  /* 0x0002b20000047ab9 */ /* 0x000fe40000000800 */
[----:B------:R-:W-:Y:S02]  /*faa0*/  ISETP.GE.AND P3, PT, R0, UR4, PT ;  /* 0x0000000400007c0c */ /* 0x000fe4000bf66270 */
[----:B------:R-:W-:Y:S02]  /*fab0*/  ISETP.GE.AND P4, PT, R86, UR4, PT ;  /* 0x0000000456007c0c */ /* 0x000fe4000bf86270 */
[----:B------:R-:W-:-:S09]  /*fac0*/  ISETP.GE.AND P5, PT, R88, UR4, PT ;  /* 0x0000000458007c0c */ /* 0x000fd2000bfa6270 */
[-C--:B--2---:R-:W-:Y:S02]  /*fad0*/  @!P3 LEA R4, P0, R0, R11.reuse, 0x1 ;  /* 0x0000000b0004b211 */ /* 0x084fe400078008ff */
[-C--:B------:R-:W-:Y:S02]  /*fae0*/  @!P4 LEA R6, P1, R86, R11.reuse, 0x1 ;  /* 0x0000000b5606c211 */ /* 0x080fe400078208ff */
[----:B------:R-:W-:Y:S02]  /*faf0*/  @!P5 LEA R8, P2, R88, R11, 0x1 ;  /* 0x0000000b5808d211 */ /* 0x000fe400078408ff */
[-C--:B0-----:R-:W-:Y:S02]  /*fb00*/  @!P3 LEA.HI.X R5, R0, R83.reuse, R91, 0x1, P0 ;  /* 0x000000530005b211 */ /* 0x081fe400000f0c5b */
[-C--:B------:R-:W-:Y:S02]  /*fb10*/  @!P4 LEA.HI.X R7, R86, R83.reuse, R89, 0x1, P1 ;  /* 0x000000535607c211 */ /* 0x080fe400008f0c59 */
[----:B------:R-:W-:Y:S01]  /*fb20*/  @!P5 LEA.HI.X R9, R88, R83, R85, 0x1, P2 ;  /* 0x000000535809d211 */ /* 0x000fe200010f0c55 */
[----:B------:R4:W-:Y:S01]  /*fb30*/  @!P3 ST.E.128 desc[UR48][R4.64], R24 ;  /* 0x000000180400b985 */ /* 0x0009e2000c101d30 */
[----:B------:R-:W-:-:S03]  /*fb40*/  ISETP.GE.AND P0, PT, R90, UR4, PT ;  /* 0x000000045a007c0c */ /* 0x000fc6000bf06270 */
[----:B------:R4:W-:Y:S04]  /*fb50*/  @!P4 ST.E.128 desc[UR48][R6.64], R40 ;  /* 0x000000280600c985 */ /* 0x0009e8000c101d30 */
[----:B------:R4:W-:Y:S06]  /*fb60*/  @!P5 ST.E.128 desc[UR48][R8.64], R56 ;  /* 0x000000380800d985 */ /* 0x0009ec000c101d30 */
[----:B------:R-:W-:Y:S05]  /*fb70*/  @P0 BRA `(.L_x_1241) ;  /* 0x0000002400140947 */ /* 0x000fea0003800000 */
[----:B----4-:R-:W-:-:S04]  /*fb80*/  LEA R4, P0, R90, R11, 0x1 ;  /* 0x0000000b5a047211 */ /* 0x010fc800078008ff */
[----:B------:R-:W-:-:S05]  /*fb90*/  LEA.HI.X R5, R90, R83, R87, 0x1, P0 ;  /* 0x000000535a057211 */ /* 0x000fca00000f0c57 */
[----:B------:R0:W-:Y:S01]  /*fba0*/  ST.E.128 desc[UR48][R4.64], R72 ;  /* 0x0000004804007985 */ /* 0x0001e2000c101d30 */
[----:B------:R-:W-:Y:S05]  /*fbb0*/  BRA `(.L_x_1241) ;  /* 0x0000002400047947 */ /* 0x000fea0003800000 */
.L_x_1234:
[----:B------:R-:W-:Y:S01]  /*fbc0*/  ULDC.64 UR14, c[0x0][0xb08] ;  /* 0x0002c200000e7ab9 */ /* 0x000fe20000000a00 */
[----:B------:R-:W-:Y:S01]  /*fbd0*/  IMAD.MOV.U32 R3, RZ, RZ, R80 ;  /* 0x000000ffff037224 */ /* 0x000fe200078e0050 */
[----:B------:R-:W-:Y:S01]  /*fbe0*/  UIMAD UR11, UR16, UR14, URZ ;  /* 0x0000000e100b72a4 */ /* 0x000fe2000f8e023f */
[----:B------:R-:W-:Y:S01]  /*fbf0*/  ISETP.GE.AND P0, PT, R79, UR10, PT ;  /* 0x0000000a4f007c0c */ /* 0x000fe2000bf06270 */
[----:B------:R-:W-:Y:S01]  /*fc00*/  UIMAD.WIDE.U32 UR8, UR4, UR14, URZ ;  /* 0x0000000e040872a5 */ /* 0x000fe2000f8e003f */
[----:B------:R-:W-:Y:S01]  /*fc10*/  BSSY B1, `(.L_x_1242) ;  /* 0x00000bd000017945 */ /* 0x000fe20003800000 */
[----:B------:R-:W-:Y:S01]  /*fc20*/  UIMAD UR11, UR4, UR15, UR11 ;  /* 0x0000000f040b72a4 */ /* 0x000fe2000f8e020b */
[----:B------:R-:W-:Y:S01]  /*fc30*/  SHF.R.S32.HI R81, RZ, 0x1f, R208 ;  /* 0x0000001fff517819 */ /* 0x000fe200000114d0 */
[----:B------:R-:W-:Y:S01]  /*fc40*/  USHF.R.S32.HI UR4, URZ, 0x1f, UR12 ;  /* 0x0000001f3f047899 */ /* 0x000fe2000801140c */
[----:B------:R-:W-:Y:S01]  /*fc50*/  SHF.R.S32.HI R82, RZ, 0x1f, R209 ;  /* 0x0000001fff527819 */ /* 0x000fe200000114d1 */
[----:B------:R-:W-:Y:S01]  /*fc60*/  UIADD3 UR9, UR9, UR11, URZ ;  /* 0x0000000b09097290 */ /* 0x000fe2000fffe03f */
[----:B------:R-:W-:Y:S01]  /*fc70*/  SHF.R.S32.HI R83, RZ, 0x1f, R210 ;  /* 0x0000001fff537819 */ /* 0x000fe200000114d2 */
[----:B------:R-:W-:Y:S01]  /*fc80*/  ULDC.64 UR14, c[0x0][0xb38] ;  /* 0x0002ce00000e7ab9 */ /* 0x000fe20000000a00 */
[----:B------:R-:W-:Y:S01]  /*fc90*/  ULDC.64 UR16, c[0x0][0xb40] ;  /* 0x0002d00000107ab9 */ /* 0x000fe20000000a00 */
[----:B------:R-:W-:Y:S01]  /*fca0*/  UIMAD.WIDE.U32 UR8, UR53, UR14, UR8 ;  /* 0x0000000e350872a5 */ /* 0x000fe2000f8e0008 */
[----:B------:R-:W-:Y:S01]  /*fcb0*/  SHF.R.S32.HI R84, RZ, 0x1f, R211 ;  /* 0x0000001fff547819 */ /* 0x000fe200000114d3 */
[----:B------:R-:W-:Y:S01]  /*fcc0*/  UIMAD UR4, UR4, UR16, URZ ;  /* 0x00000010040472a4 */ /* 0x000fe2000f8e023f */
[----:B------:R-:W-:Y:S01]  /*fcd0*/  SHF.R.S32.HI R85, RZ, 0x1f, R212 ;  /* 0x0000001fff557819 */ /* 0x000fe200000114d4 */
[----:B------:R-:W-:Y:S01]  /*fce0*/  UIMAD UR9, UR53, UR15, UR9 ;  /* 0x0000000f350972a4 */ /* 0x000fe2000f8e0209 */
[----:B------:R-:W-:Y:S01]  /*fcf0*/  SHF.R.S32.HI R86, RZ, 0x1f, R213 ;  /* 0x0000001fff567819 */ /* 0x000fe200000114d5 */
[----:B------:R-:W-:Y:S01]  /*fd00*/  UIMAD UR4, UR12, UR17, UR4 ;  /* 0x000000110c0472a4 */ /* 0x000fe2000f8e0204 */
[----:B------:R-:W-:Y:S01]  /*fd10*/  SHF.R.S32.HI R87, RZ, 0x1f, R214 ;  /* 0x0000001fff577819 */ /* 0x000fe200000114d6 */
[----:B------:R-:W-:Y:S01]  /*fd20*/  UIMAD.WIDE.U32 UR12, UR12, UR16, UR8 ;  /* 0x000000100c0c72a5 */ /* 0x000fe2000f8e0008 */
[----:B------:R-:W-:Y:S01]  /*fd30*/  SHF.R.S32.HI R88, RZ, 0x1f, R215 ;  /* 0x0000001fff587819 */ /* 0x000fe200000114d7 */
[----:B------:R-:W-:Y:S01]  /*fd40*/  ULDC.64 UR14, c[0x0][0xb48] ;  /* 0x0002d200000e7ab9 */ /* 0x000fe20000000a00 */
[----:B------:R-:W-:Y:S01]  /*fd50*/  @UP2 ULDC UR8, c[0x0][0xbec] ;  /* 0x0002fb0000082ab9 */ /* 0x000fe20000000800 */
[----:B------:R-:W-:Y:S01]  /*fd60*/  UIADD3 UR9, UR13, UR4, URZ ;  /* 0x000000040d097290 */ /* 0x000fe2000fffe03f */
[----:B------:R-:W-:Y:S01]  /*fd70*/  @P1 IMAD.HI.U32 R0, R80, UR8, RZ ;  /* 0x0000000850001c27 */ /* 0x000fe2000f8e00ff */
[----:B------:R-:W-:Y:S01]  /*fd80*/  UIADD3 UR7, UR7, 0x28420, URZ ;  /* 0x0002842007077890 */ /* 0x000fe2000fffe03f */
[----:B------:R-:W-:Y:S01]  /*fd90*/  SHF.R.S32.HI R89, RZ, 0x1f, R2 ;  /* 0x0000001fff597819 */ /* 0x000fe20000011402 */
[----:B------:R-:W-:Y:S01]  /*fda0*/  @UP2 ULDC UR4, c[0x0][0xbf0] ;  /* 0x0002fc0000042ab9 */ /* 0x000fe20000000800 */
[----:B------:R-:W-:Y:S01]  /*fdb0*/  UMOV UR8, UR12 ;  /* 0x0000000c00087c82 */ /* 0x000fe20008000000 */
[----:B------:R-:W-:Y:S01]  /*fdc0*/  @P1 SHF.R.U32.HI R3, RZ, UR4, R0 ;  /* 0x00000004ff031c19 */ /* 0x000fe20008011600 */
[----:B------:R-:W-:Y:S01]  /*fdd0*/  UIMAD.WIDE.U32 UR8, UR55, UR14, UR8 ;  /* 0x0000000e370872a5 */ /* 0x000fe2000f8e0008 */
[----:B------:R-:W-:-:S02]  /*fde0*/  ULDC.64 UR12, c[0x0][0xb30] ;  /* 0x0002cc00000c7ab9 */ /* 0x000fc40000000a00 */
[--C-:B------:R-:W-:Y:S01]  /*fdf0*/  SHF.R.S32.HI R0, RZ, 0x1f, R3.reuse ;  /* 0x0000001fff007819 */ /* 0x100fe20000011403 */
[----:B------:R-:W-:Y:S01]  /*fe00*/  IMAD.MOV R75, RZ, RZ, -R3 ;  /* 0x000000ffff4b7224 */ /* 0x000fe200078e0a03 */
[----:B------:R-:W-:Y:S02]  /*fe10*/  UIMAD UR55, UR55, UR15, UR9 ;  /* 0x0000000f373772a4 */ /* 0x000fe4000f8e0209 */
[----:B------:R-:W-:Y:S01]  /*fe20*/  IMAD.U32 R73, RZ, RZ, UR9 ;  /* 0x00000009ff497e24 */ /* 0x000fe2000f8e00ff */
[----:B------:R-:W-:Y:S01]  /*fe30*/  UPRMT UR7, URZ, 0x654, UR7 ;  /* 0x000006543f077896 */ /* 0x000fe20008000007 */
[----:B------:R-:W-:Y:S02]  /*fe40*/  IMAD R75, R75, UR20, R80 ;  /* 0x000000144b4b7c24 */ /* 0x000fe4000f8e0250 */
[----:B------:R-:W-:Y:S02]  /*fe50*/  IMAD R0, R0, UR12, RZ ;  /* 0x0000000c00007c24 */ /* 0x000fe4000f8e02ff */
[----:B------:R-:W-:Y:S01]  /*fe60*/  IMAD.U32 R72, RZ, RZ, UR8 ;  /* 0x00000008ff487e24 */ /* 0x000fe2000f8e00ff */
[----:B------:R-:W-:Y:S01]  /*fe70*/  ULDC.64 UR8, c[0x0][0xb28] ;  /* 0x0002ca0000087ab9 */ /* 0x000fe20000000a00 */
[----:B------:R-:W-:-:S02]  /*fe80*/  IMAD.U32 R73, RZ, RZ, UR55 ;  /* 0x00000037ff497e24 */ /* 0x000fc4000f8e00ff */
[C---:B------:R-:W-:Y:S01]  /*fe90*/  IMAD R77, R3.reuse, UR13, R0 ;  /* 0x0000000d034d7c24 */ /* 0x040fe2000f8e0200 */
[----:B------:R-:W-:Y:S01]  /*fea0*/  SHF.R.S32.HI R0, RZ, 0x1f, R75 ;  /* 0x0000001fff007819 */ /* 0x000fe2000001144b */
[----:B------:R-:W-:Y:S01]  /*feb0*/  IMAD.WIDE.U32 R72, R3, UR12, R72 ;  /* 0x0000000c03487c25 */ /* 0x000fe2000f8e0048 */
[----:B------:R-:W-:Y:S03]  /*fec0*/  SYNCS.ARRIVE.TRANS64.RED.A1T0 RZ, [UR7], RZ ;  /* 0x000000ffffff79a7 */ /* 0x000fe60008100407 */
[----:B------:R-:W-:Y:S02]  /*fed0*/  IMAD R0, R0, UR8, RZ ;  /* 0x0000000800007c24 */ /* 0x000fe4000f8e02ff */
[----:B------:R-:W-:Y:S02]  /*fee0*/  IMAD.IADD R73, R73, 0x1, R77 ;  /* 0x0000000149497824 */ /* 0x000fe400078e024d */
[----:B------:R-:W-:-:S02]  /*fef0*/  IMAD R3, R75, UR9, R0 ;  /* 0x000000094b037c24 */ /* 0x000fc4000f8e0200 */
[----:B------:R-:W-:Y:S01]  /*ff00*/  IMAD.WIDE.U32 R72, R75, UR8, R72 ;  /* 0x000000084b487c25 */ /* 0x000fe2000f8e0048 */
[----:B------:R-:W-:-:S03]  /*ff10*/  ULDC.64 UR8, c[0x0][0xb00] ;  /* 0x0002c00000087ab9 */ /* 0x000fc60000000a00 */
[----:B------:R-:W-:Y:S01]  /*ff20*/  IMAD.IADD R3, R73, 0x1, R3 ;  /* 0x0000000149037824 */ /* 0x000fe200078e0203 */
[----:B------:R-:W-:-:S04]  /*ff30*/  LEA R0, P1, R72, UR8, 0x2 ;  /* 0x0000000848007c11 */ /* 0x000fc8000f8210ff */
[----:B------:R-:W-:Y:S01]  /*ff40*/  LEA.HI.X R3, R72, UR9, R3, 0x2, P1 ;  /* 0x0000000948037c11 */ /* 0x000fe200088f1403 */
[----:B------:R0:W1:Y:S04]  /*ff50*/  SHFL.IDX PT, R77, R0, RZ, 0x1c1f ;  /* 0x001c1fff004d7589 */ /* 0x00006800000e0000 */
[----:B------:R0:W2:Y:S01]  /*ff60*/  SHFL.IDX PT, R78, R3, RZ, 0x1c1f ;  /* 0x001c1fff034e7589 */ /* 0x0000a200000e0000 */
[----:B------:R-:W-:Y:S05]  /*ff70*/  @P0 BRA `(.L_x_1243) ;  /* 0x0000000800180947 */ /* 0x000fea0003800000 */
[----:B------:R-:W-:Y:S02]  /*ff80*/  ULDC UR4, c[0x0][0xac8] ;  /* 0x0002b20000047ab9 */ /* 0x000fe40000000800 */
[----:B------:R-:W-:Y:S02]  /*ff90*/  ISETP.GE.AND P2, PT, R2, UR4, PT ;  /* 0x0000000402007c0c */ /* 0x000fe4000bf46270 */
[----:B------:R-:W-:Y:S02]  /*ffa0*/  ISETP.GE.AND P1, PT, R215, UR4, PT ;  /* 0x00000004d7007c0c */ /* 0x000fe4000bf26270 */
[----:B------:R-:W-:Y:S02]  /*ffb0*/  ISETP.GE.AND P3, PT, R214, UR4, PT ;  /* 0x00000004d6007c0c */ /* 0x000fe4000bf66270 */
[----:B------:R-:W-:-:S07]  /*ffc0*/  ISETP.GE.AND P0, PT, R213, UR4, PT ;  /* 0x00000004d5007c0c */ /* 0x000fce000bf06270 */
[CC--:B-1----:R-:W-:Y:S02]  /*ffd0*/  @!P2 LEA R72, P4, R2.reuse, R77.reuse, 0x2 ;  /* 0x0000004d0248a211 */ /* 0x0c2fe400078810ff */
[C---:B------:R-:W-:Y:S02]  /*ffe0*/  @!P1 LEA R74, P5, R215.reuse, R77, 0x2 ;  /* 0x0000004dd74a9211 */ /* 0x040fe400078a10ff */
[-C--:B--2---:R-:W-:Y:S02]  /*fff0*/  @!P2 LEA.HI.X R73, R2, R78.reuse, R89, 0x2, P4 ;  /* 0x0000004e0249a211 */ /* 0x084fe400020f1459 */
[----:B------:R-:W-:Y:S02]  /*10000*/  @!P1 LEA.HI.X R75, R215, R78, R88, 0x2, P5 ;  /* 0x0000004ed74b9211 */ /* 0x000fe400028f1458 */
[----:B------:R-:W-:Y:S01]  /*10010*/  ISETP.GE.AND P4, PT, R212, UR4, PT ;  /* 0x00000004d4007c0c */ /* 0x000fe2000bf86270 */
[----:B------:R1:W-:Y:S04]  /*10020*/  @!P2 ST.E.64 desc[UR48][R72.64], R8 ;  /* 0x000000084800a985 */ /* 0x0003e8000c101b30 */
[----:B------:R2:W-:Y:S01]  /*10030*/  @!P1 ST.E.64 desc[UR48][R74.64], R10 ;  /* 0x0000000a4a009985 */ /* 0x0005e2000c101b30 */
[----:B------:R-:W-:-:S02]  /*10040*/  ISETP.GE.AND P1, PT, R211, UR4, PT ;  /* 0x00000004d3007c0c */ /* 0x000fc4000bf26270 */
[----:B-1----:R-:W-:-:S05]  /*10050*/  @!P3 LEA R8, P2, R214, R77, 0x2 ;  /* 0x0000004dd608b211 */ /* 0x002fca00078410ff */
[-C--:B------:R-:W-:Y:S02]  /*10060*/  @!P4 LEA R72, P5, R212, R77.reuse, 0x2 ;  /* 0x0000004dd448c211 */ /* 0x080fe400078a10ff */
[C---:B--2---:R-:W-:Y:S02]  /*10070*/  @!P0 LEA R10, P6, R213.reuse, R77, 0x2 ;  /* 0x0000004dd50a8211 */ /* 0x044fe400078c10ff */
[-C--:B------:R-:W-:Y:S02]  /*10080*/  @!P3 LEA.HI.X R9, R214, R78.reuse, R87, 0x2, P2 ;  /* 0x0000004ed609b211 */ /* 0x080fe400010f1457 */
[-C--:B------:R-:W-:Y:S02]  /*10090*/  @!P0 LEA.HI.X R11, R213, R78.reuse, R86, 0x2, P6 ;  /* 0x0000004ed50b8211 */ /* 0x080fe400030f1456 */
[----:B------:R-:W-:Y:S01]  /*100a0*/  ISETP.GE.AND P2, PT, R210, UR4, PT ;  /* 0x00000004d2007c0c */ /* 0x000fe2000bf46270 */
[----:B------:R1:W-:Y:S01]  /*100b0*/  @!P3 ST.E.64 desc[UR48][R8.64], R20 ;  /* 0x000000140800b985 */ /* 0x0003e2000c101b30 */
[----:B------:R-:W-:-:S02]  /*100c0*/  @!P4 LEA.HI.X R73, R212, R78, R85, 0x2, P5 ;  /* 0x0000004ed449c211 */ /* 0x000fc400028f1455 */
[----:B------:R-:W-:Y:S01]  /*100d0*/  ISETP.GE.AND P3, PT, R209, UR4, PT ;  /* 0x00000004d1007c0c */ /* 0x000fe2000bf66270 */
[----:B------:R2:W-:Y:S04]  /*100e0*/  @!P0 ST.E.64 desc[UR48][R10.64], R24 ;  /* 0x000000180a008985 */ /* 0x0005e8000c101b30 */
[----:B------:R-:W-:Y:S01]  /*100f0*/  @!P4 ST.E.64 desc[UR48][R72.64], R30 ;  /* 0x0000001e4800c985 */ /* 0x000fe2000c101b30 */
[----:B------:R-:W-:Y:S02]  /*10100*/  ISETP.GE.AND P4, PT, R208, UR4, PT ;  /* 0x00000004d0007c0c */ /* 0x000fe4000bf86270 */
[----:B-1----:R-:W-:-:S05]  /*10110*/  @!P1 LEA R8, P0, R211, R77, 0x2 ;  /* 0x0000004dd3089211 */ /* 0x002fca00078010ff */
[-C--:B------:R-:W-:Y:S02]  /*10120*/  @!P3 LEA R20, P5, R209, R77.reuse, 0x2 ;  /* 0x0000004dd114b211 */ /* 0x080fe400078a10ff */
[-C--:B------:R-:W-:Y:S02]  /*10130*/  @!P1 LEA.HI.X R9, R211, R78.reuse, R84, 0x2, P0 ;  /* 0x0000004ed3099211 */ /* 0x080fe400000f1454 */
[----:B--2---:R-:W-:Y:S02]  /*10140*/  @!P2 LEA R10, P6, R210, R77, 0x2 ;  /* 0x0000004dd20aa211 */ /* 0x004fe400078c10ff */
[----:B------:R-:W-:Y:S01]  /*10150*/  ISETP.GE.AND P0, PT, R207, UR4, PT ;  /* 0x00000004cf007c0c */ /* 0x000fe2000bf06270 */
[----:B------:R1:W-:Y:S01]  /*10160*/  @!P1 ST.E.64 desc[UR48][R8.64], R32 ;  /* 0x0000002008009985 */ /* 0x0003e2000c101b30 */
[----:B------:R-:W-:Y:S02]  /*10170*/  ISETP.GE.AND P1, PT, R206, UR4, PT ;  /* 0x00000004ce007c0c */ /* 0x000fe4000bf26270 */
[----:B------:R-:W-:-:S02]  /*10180*/  @!P2 LEA.HI.X R11, R210, R78, R83, 0x2, P6 ;  /* 0x0000004ed20ba211 */ /* 0x000fc400030f1453 */
[----:B------:R-:W-:-:S03]  /*10190*/  @!P3 LEA.HI.X R21, R209, R78, R82, 0x2, P5 ;  /* 0x0000004ed115b211 */ /* 0x000fc600028f1452 */
[----:B------:R2:W-:Y:S01]  /*101a0*/  @!P2 ST.E.64 desc[UR48][R10.64], R38 ;  /* 0x000000260a00a985 */ /* 0x0005e2000c101b30 */
[----:B------:R-:W-:-:S03]  /*101b0*/  ISETP.GE.AND P2, PT, R205, UR4, PT ;  /* 0x00000004cd007c0c */ /* 0x000fc6000bf46270 */
[----:B------:R3:W-:Y:S01]  /*101c0*/  @!P3 ST.E.64 desc[UR48][R20.64], R40 ;  /* 0x000000281400b985 */ /* 0x0007e2000c101b30 */
[----:B------:R-:W-:Y:S02]  /*101d0*/  ISETP.GE.AND P3, PT, R204, UR4, PT ;  /* 0x00000004cc007c0c */ /* 0x000fe4000bf66270 */
[----:B-1----:R-:W-:-:S04]  /*101e0*/  @!P4 LEA R8, P5, R208, R77, 0x2 ;  /* 0x0000004dd008c211 */ /* 0x002fc800078a10ff */
[----:B------:R-:W-:Y:S02]  /*101f0*/  @!P4 LEA.HI.X R9, R208, R78, R81, 0x2, P5 ;  /* 0x0000004ed009c211 */ /* 0x000fe400028f1451 */
[----:B--2---:R-:W-:-:S03]  /*10200*/  @!P0 LEA R10, P6, R207, R77, 0x2 ;  /* 0x0000004dcf0a8211 */ /* 0x004fc600078c10ff */
[----:B------:R1:W-:Y:S01]  /*10210*/  @!P4 ST.E.64 desc[UR48][R8.64], R46 ;  /* 0x0000002e0800c985 */ /* 0x0003e2000c101b30 */
[----:B------:R-:W-:Y:S02]  /*10220*/  ISETP.GE.AND P4, PT, R203, UR4, PT ;  /* 0x00000004cb007c0c */ /* 0x000fe4000bf86270 */
[C---:B---3--:R-:W-:Y:S02]  /*10230*/  @!P1 LEA R20, P5, R206.reuse, R77, 0x2 ;  /* 0x0000004dce149211 */ /* 0x048fe400078a10ff */
[-C--:B------:R-:W-:Y:S02]  /*10240*/  @!P0 LEA.HI.X R11, R207, R78.reuse, R237, 0x2, P6 ;  /* 0x0000004ecf0b8211 */ /* 0x080fe400030f14ed */
[----:B------:R-:W-:-:S03]  /*10250*/  @!P1 LEA.HI.X R21, R206, R78, R236, 0x2, P5 ;  /* 0x0000004ece159211 */ /* 0x000fc600028f14ec */
[----:B------:R2:W-:Y:S01]  /*10260*/  @!P0 ST.E.64 desc[UR48][R10.64], R48 ;  /* 0x000000300a008985 */ /* 0x0005e2000c101b30 */
[----:B-1----:R-:W-:-:S03]  /*10270*/  @!P2 LEA R8, P0, R205, R77, 0x2 ;  /* 0x0000004dcd08a211 */ /* 0x002fc600078010ff */
[----:B------:R1:W-:Y:S01]  /*10280*/  @!P1 ST.E.64 desc[UR48][R20.64], R54 ;  /* 0x0000003614009985 */ /* 0x0003e2000c101b30 */
[----:B------:R-:W-:Y:S02]  /*10290*/  ISETP.GE.AND P1, PT, R202, UR4, PT ;  /* 0x00000004ca007c0c */ /* 0x000fe4000bf26270 */
[----:B------:R-:W-:Y:S02]  /*102a0*/  @!P2 LEA.HI.X R9, R205, R78, R235, 0x2, P0 ;  /* 0x0000004ecd09a211 */ /* 0x000fe400000f14eb */
[----:B------:R-:W-:-:S03]  /*102b0*/  ISETP.GE.AND P0, PT, R201, UR4, PT ;  /* 0x00000004c9007c0c */ /* 0x000fc6000bf06270 */
[----:B------:R3:W-:Y:S01]  /*102c0*/  @!P2 ST.E.64 desc[UR48][R8.64], R56 ;  /* 0x000000380800a985 */ /* 0x0007e2000c101b30 */
[-C--:B--2---:R-:W-:Y:S02]  /*102d0*/  @!P3 LEA R10, P6, R204, R77.reuse, 0x2 ;  /* 0x0000004dcc0ab211 */ /* 0x084fe400078c10ff */
[----:B------:R-:W-:Y:S02]  /*102e0*/  ISETP.GE.AND P2, PT, R200, UR4, PT ;  /* 0x00000004c8007c0c */ /* 0x000fe4000bf46270 */
[----:B------:R-:W-:Y:S02]  /*102f0*/  @!P3 LEA.HI.X R11, R204, R78, R234, 0x2, P6 ;  /* 0x0000004ecc0bb211 */ /* 0x000fe400030f14ea */
[----:B-1----:R-:W-:-:S03]  /*10300*/  @!P4 LEA R20, P5, R203, R77, 0x2 ;  /* 0x0000004dcb14c211 */ /* 0x002fc600078a10ff */
[----:B------:R1:W-:Y:S01]  /*10310*/  @!P3 ST.E.64 desc[UR48][R10.64], R62 ;  /* 0x0000003e0a00b985 */ /* 0x0003e2000c101b30 */
[-C--:B------:R-:W-:Y:S02]  /*10320*/  @!P4 LEA.HI.X R21, R203, R78.reuse, R233, 0x2, P5 ;  /* 0x0000004ecb15c211 */ /* 0x080fe400028f14e9 */
[----:B------:R-:W-:Y:S02]  /*10330*/  ISETP.GE.AND P3, PT, R199, UR4, PT ;  /* 0x00000004c7007c0c */ /* 0x000fe4000bf66270 */
[-C--:B---3--:R-:W-:Y:S01]  /*10340*/  @!P1 LEA R8, P5, R202, R77.reuse, 0x2 ;  /* 0x0000004dca089211 */ /* 0x088fe200078a10ff */
[----:B------:R2:W-:Y:S01]  /*10350*/  @!P4 ST.E.64 desc[UR48][R20.64], R64 ;  /* 0x000000401400c985 */ /* 0x0005e2000c101b30 */
[----:B------:R-:W-:Y:S02]  /*10360*/  ISETP.GE.AND P4, PT, R198, UR4, PT ;  /* 0x00000004c6007c0c */ /* 0x000fe4000bf86270 */
[----:B------:R-:W-:Y:S02]  /*10370*/  @!P1 LEA.HI.X R9, R202, R78, R232, 0x2, P5 ;  /* 0x0000004eca099211 */ /* 0x000fe400028f14e8 */
[----:B-1----:R-:W-:-:S03]  /*10380*/  @!P0 LEA R10, P6, R201, R77, 0x2 ;  /* 0x0000004dc90a8211 */ /* 0x002fc600078c10ff */
[----:B------:R1:W-:Y:S01]  /*10390*/  @!P1 ST.E.64 desc[UR48][R8.64], R70 ;  /* 0x0000004608009985 */ /* 0x0003e2000c101b30 */
[----:B------:R-:W-:Y:S02]  /*103a0*/  ISETP.GE.AND P1, PT, R197, UR4, PT ;  /* 0x00000004c5007c0c */ /* 0x000fe4000bf26270 */
[----:B------:R-:W-:Y:S02]  /*103b0*/  @!P0 LEA.HI.X R11, R201, R78, R231, 0x2, P6 ;  /* 0x0000004ec90b8211 */ /* 0x000fe400030f14e7 */
[----:B--2---:R-:W-:-:S03]  /*103c0*/  @!P2 LEA R20, P5, R200, R77, 0x2 ;  /* 0x0000004dc814a211 */ /* 0x004fc600078a10ff */
[----:B------:R2:W-:Y:S01]  /*103d0*/  @!P0 ST.E.64 desc[UR48][R10.64], R92 ;  /* 0x0000005c0a008985 */ /* 0x0005e2000c101b30 */
[----:B------:R-:W-:-:S05]  /*103e0*/  @!P2 LEA.HI.X R21, R200, R78, R230, 0x2, P5 ;  /* 0x0000004ec815a211 */ /* 0x000fca00028f14e6 */
[----:B------:R3:W-:Y:S01]  /*103f0*/  @!P2 ST.E.64 desc[UR48][R20.64], R102 ;  /* 0x000000661400a985 */ /* 0x0007e2000c101b30 */
[CC--:B-1----:R-:W-:Y:S02]  /*10400*/  @!P3 LEA R8, P0, R199.reuse, R77.reuse, 0x2 ;  /* 0x0000004dc708b211 */ /* 0x0c2fe400078010ff */
[----:B------:R-:W-:Y:S02]  /*10410*/  ISETP.GE.AND P2, PT, R196, UR4, PT ;  /* 0x00000004c4007c0c */ /* 0x000fe4000bf46270 */
[----:B------:R-:W-:Y:S02]  /*10420*/  @!P3 LEA.HI.X R9, R199, R78, R229, 0x2, P0 ;  /* 0x0000004ec709b211 */ /* 0x000fe400000f14e5 */
[----:B------:R-:W-:Y:S02]  /*10430*/  ISETP.GE.AND P0, PT, R195, UR4, PT ;  /* 0x00000004c3007c0c */ /* 0x000fe4000bf06270 */
[----:B--2---:R-:W-:Y:S01]  /*10440*/  @!P4 LEA R10, P6, R198, R77, 0x2 ;  /* 0x0000004dc60ac211 */ /* 0x004fe200078c10ff */
[----:B------:R1:W-:Y:S01]  /*10450*/  @!P3 ST.E.64 desc[UR48][R8.64], R104 ;  /* 0x000000680800b985 */ /* 0x0003e2000c101b30 */
[----:B------:R-:W-:-:S02]  /*10460*/  ISETP.GE.AND P3, PT, R194, UR4, PT ;  /* 0x00000004c2007c0c */ /* 0x000fc4000bf66270 */
[----:B------:R-:W-:Y:S02]  /*10470*/  @!P4 LEA.HI.X R11, R198, R78, R228, 0x2, P6 ;  /* 0x0000004ec60bc211 */ /* 0x000fe400030f14e4 */
[----:B---3--:R-:W-:-:S03]  /*10480*/  @!P1 LEA R20, P5, R197, R77, 0x2 ;  /* 0x0000004dc5149211 */ /* 0x008fc600078a10ff */
[----:B------:R2:W-:Y:S01]  /*10490*/  @!P4 ST.E.64 desc[UR48][R10.64], R110 ;  /* 0x0000006e0a00c985 */ /* 0x0005e2000c101b30 */
[-C--:B------:R-:W-:Y:S02]  /*104a0*/  @!P1 LEA.HI.X R21, R197, R78.reuse, R227, 0x2, P5 ;  /* 0x0000004ec5159211 */ /* 0x080fe400028f14e3 */
[CC--:B------:R-:W-:Y:S02]  /*104b0*/  @!P2 LEA R24, P4, R196.reuse, R77.reuse, 0x2 ;  /* 0x0000004dc418a211 */ /* 0x0c0fe400078810ff */
[----:B------:R-:W-:Y:S01]  /*104c0*/  @!P0 LEA R32, P6, R195, R77, 0x2 ;  /* 0x0000004dc3208211 */ /* 0x000fe200078c10ff */
[----:B------:R3:W-:Y:S01]  /*104d0*/  @!P1 ST.E.64 desc[UR48][R20.64], R112 ;  /* 0x0000007014009985 */ /* 0x0007e2000c101b30 */
[----:B------:R-:W-:Y:S02]  /*104e0*/  ISETP.GE.AND P1, PT, R193, UR4, PT ;  /* 0x00000004c1007c0c */ /* 0x000fe4000bf26270 */
[----:B------:R-:W-:Y:S02]  /*104f0*/  @!P2 LEA.HI.X R25, R196, R78, R226, 0x2, P4 ;  /* 0x0000004ec419a211 */ /* 0x000fe400020f14e2 */
[----:B------:R-:W-:-:S02]  /*10500*/  ISETP.GE.AND P4, PT, R192, UR4, PT ;  /* 0x00000004c0007c0c */ /* 0x000fc4000bf86270 */
[-C--:B------:R-:W-:Y:S01]  /*10510*/  @!P0 LEA.HI.X R33, R195, R78.reuse, R225, 0x2, P6 ;  /* 0x0000004ec3218211 */ /* 0x080fe200030f14e1 */
[----:B------:R-:W-:Y:S01]  /*10520*/  @!P2 ST.E.64 desc[UR48][R24.64], R118 ;  /* 0x000000761800a985 */ /* 0x000fe2000c101b30 */
[----:B------:R-:W-:Y:S02]  /*10530*/  ISETP.GE.AND P2, PT, R23, UR4, PT ;  /* 0x0000000417007c0c */ /* 0x000fe4000bf46270 */
[CC--:B------:R-:W-:Y:S01]  /*10540*/  @!P3 LEA R30, P5, R194.reuse, R77.reuse, 0x2 ;  /* 0x0000004dc21eb211 */ /* 0x0c0fe200078a10ff */
[----:B------:R4:W-:Y:S02]  /*10550*/  @!P0 ST.E.64 desc[UR48][R32.64], R120 ;  /* 0x0000007820008985 */ /* 0x0009e4000c101b30 */
[C---:B-1----:R-:W-:Y:S02]  /*10560*/  @!P1 LEA R8, P0, R193.reuse, R77, 0x2 ;  /* 0x0000004dc1089211 */ /* 0x042fe400078010ff */
[-C--:B------:R-:W-:Y:S02]  /*10570*/  @!P3 LEA.HI.X R31, R194, R78.reuse, R224, 0x2, P5 ;  /* 0x0000004ec21fb211 */ /* 0x080fe400028f14e0 */
[----:B------:R-:W-:-:S02]  /*10580*/  @!P1 LEA.HI.X R9, R193, R78, R223, 0x2, P0 ;  /* 0x0000004ec1099211 */ /* 0x000fc400000f14df */
[----:B------:R-:W-:Y:S01]  /*10590*/  ISETP.GE.AND P0, PT, R22, UR4, PT ;  /* 0x0000000416007c0c */ /* 0x000fe2000bf06270 */
[----:B------:R1:W-:Y:S01]  /*105a0*/  @!P3 ST.E.64 desc[UR48][R30.64], R126 ;  /* 0x0000007e1e00b985 */ /* 0x0003e2000c101b30 */
[CC--:B--2---:R-:W-:Y:S02]  /*105b0*/  @!P4 LEA R10, P3, R192.reuse, R77.reuse, 0x2 ;  /* 0x0000004dc00ac211 */ /* 0x0c4fe400078610ff */
[C---:B---3--:R-:W-:Y:S01]  /*105c0*/  @!P2 LEA R20, P5, R23.reuse, R77, 0x2 ;  /* 0x0000004d1714a211 */ /* 0x048fe200078a10ff */
[----:B------:R2:W-:Y:S01]  /*105d0*/  @!P1 ST.E.64 desc[UR48][R8.64], R128 ;  /* 0x0000008008009985 */ /* 0x0005e2000c101b30 */
[-C--:B------:R-:W-:Y:S01]  /*105e0*/  @!P4 LEA.HI.X R11, R192, R78.reuse, R222, 0x2, P3 ;  /* 0x0000004ec00bc211 */ /* 0x080fe200018f14de */
[C---:B----4-:R-:W-:Y:S01]  /*105f0*/  VIADD R32, R2.reuse, 0xf0 ;  /* 0x000000f002207836 */ /* 0x050fe20000000000 */
[----:B------:R-:W-:Y:S01]  /*10600*/  @!P2 LEA.HI.X R21, R23, R78, R221, 0x2, P5 ;  /* 0x0000004e1715a211 */ /* 0x000fe200028f14dd */
[----:B------:R-:W-:Y:S01]  /*10610*/  VIADD R33, R2, 0xf8 ;  /* 0x000000f802217836 */ /* 0x000fe20000000000 */
[----:B------:R-:W-:Y:S01]  /*10620*/  ISETP.GE.AND P1, PT, R17, UR4, PT ;  /* 0x0000000411007c0c */ /* 0x000fe2000bf26270 */
[----:B------:R3:W-:Y:S01]  /*10630*/  @!P4 ST.E.64 desc[UR48][R10.64], R134 ;  /* 0x000000860a00c985 */ /* 0x0007e2000c101b30 */
[----:B------:R-:W-:-:S02]  /*10640*/  ISETP.GE.AND P3, PT, R32, UR4, PT ;  /* 0x0000000420007c0c */ /* 0x000fc4000bf66270 */
[----:B------:R-:W-:Y:S01]  /*10650*/  ISETP.GE.AND P5, PT, R19, UR4, PT ;  /* 0x0000000413007c0c */ /* 0x000fe2000bfa6270 */
[----:B------:R4:W-:Y:S01]  /*10660*/  @!P2 ST.E.64 desc[UR48][R20.64], R136 ;  /* 0x000000881400a985 */ /* 0x0009e2000c101b30 */
[-C--:B------:R-:W-:Y:S02]  /*10670*/  @!P0 LEA R24, P2, R22, R77.reuse, 0x2 ;  /* 0x0000004d16188211 */ /* 0x080fe400078410ff */
[----:B------:R-:W-:Y:S02]  /*10680*/  ISETP.GE.AND P4, PT, R18, UR4, PT ;  /* 0x0000000412007c0c */ /* 0x000fe4000bf86270 */
[----:B------:R-:W-:Y:S02]  /*10690*/  @!P0 LEA.HI.X R25, R22, R78, R220, 0x2, P2 ;  /* 0x0000004e16198211 */ /* 0x000fe400010f14dc */
[----:B------:R-:W-:Y:S02]  /*106a0*/  ISETP.GE.AND P2, PT, R33, UR4, PT ;  /* 0x0000000421007c0c */ /* 0x000fe4000bf46270 */
[----:B-1----:R-:W-:Y:S01]  /*106b0*/  SHF.R.S32.HI R31, RZ, 0x1f, R17 ;  /* 0x0000001fff1f7819 */ /* 0x002fe20000011411 */
[----:B------:R1:W-:Y:S01]  /*106c0*/  @!P0 ST.E.64 desc[UR48][R24.64], R142 ;  /* 0x0000008e18008985 */ /* 0x0003e2000c101b30 */
[----:B--2---:R-:W-:-:S02]  /*106d0*/  @!P1 LEA R8, P6, R17, R77, 0x2 ;  /* 0x0000004d11089211 */ /* 0x004fc400078c10ff */
[----:B---3--:R-:W-:Y:S02]  /*106e0*/  SHF.R.S32.HI R11, RZ, 0x1f, R32 ;  /* 0x0000001fff0b7819 */ /* 0x008fe40000011420 */
[CC--:B------:R-:W-:Y:S02]  /*106f0*/  @!P3 LEA R30, P0, R32.reuse, R77.reuse, 0x2 ;  /* 0x0000004d201eb211 */ /* 0x0c0fe400078010ff */
[-C--:B------:R-:W-:Y:S02]  /*10700*/  @!P1 LEA.HI.X R9, R17, R78.reuse, R31, 0x2, P6 ;  /* 0x0000004e11099211 */ /* 0x080fe400030f141f */
[C---:B------:R-:W-:Y:S02]  /*10710*/  @!P5 LEA R10, P6, R19.reuse, R77, 0x2 ;  /* 0x0000004d130ad211 */ /* 0x040fe400078c10ff */
[-C--:B------:R-:W-:Y:S02]  /*10720*/  @!P3 LEA.HI.X R31, R32, R78.reuse, R11, 0x2, P0 ;  /* 0x0000004e201fb211 */ /* 0x080fe400000f140b */
[----:B------:R-:W-:-:S02]  /*10730*/  @!P5 LEA.HI.X R11, R19, R78, R219, 0x2, P6 ;  /* 0x0000004e130bd211 */ /* 0x000fc400030f14db */
[----:B----4-:R-:W-:Y:S02]  /*10740*/  SHF.R.S32.HI R21, RZ, 0x1f, R33 ;  /* 0x0000001fff157819 */ /* 0x010fe40000011421 */
[CC--:B------:R-:W-:Y:S01]  /*10750*/  @!P2 LEA R32, P6, R33.reuse, R77.reuse, 0x2 ;  /* 0x0000004d2120a211 */ /* 0x0c0fe200078c10ff */
[----:B------:R1:W-:Y:S01]  /*10760*/  @!P5 ST.E.64 desc[UR48][R10.64], R144 ;  /* 0x000000900a00d985 */ /* 0x0003e2000c101b30 */
[C---:B------:R-:W-:Y:S02]  /*10770*/  @!P4 LEA R20, P0, R18.reuse, R77, 0x2 ;  /* 0x0000004d1214c211 */ /* 0x040fe400078010ff */
[-C--:B------:R-:W-:Y:S02]  /*10780*/  @!P2 LEA.HI.X R33, R33, R78.reuse, R21, 0x2, P6 ;  /* 0x0000004e2121a211 */ /* 0x080fe400030f1415 */
[----:B------:R-:W-:-:S05]  /*10790*/  @!P4 LEA.HI.X R21, R18, R78, R218, 0x2, P0 ;  /* 0x0000004e1215c211 */ /* 0x000fca00000f14da */
[----:B------:R1:W-:Y:S04]  /*107a0*/  @!P4 ST.E.64 desc[UR48][R20.64], R150 ;  /* 0x000000961400c985 */ /* 0x0003e8000c101b30 */
[----:B------:R1:W-:Y:S04]  /*107b0*/  @!P1 ST.E.64 desc[UR48][R8.64], R152 ;  /* 0x0000009808009985 */ /* 0x0003e8000c101b30 */
[----:B------:R1:W-:Y:S04]  /*107c0*/  @!P3 ST.E.64 desc[UR48][R30.64], R158 ;  /* 0x0000009e1e00b985 */ /* 0x0003e8000c101b30 */
[----:B------:R1:W-:Y:S02]  /*107d0*/  @!P2 ST.E.64 desc[UR48][R32.64], R160 ;  /* 0x000000a02000a985 */ /* 0x0003e4000c101b30 */
.L_x_1243:
[----:B------:R-:W-:Y:S05]  /*107e0*/  BSYNC B1 ;  /* 0x0000000000017941 */ /* 0x000fea0003800000 */
.L_x_1242:
[----:B------:R-:W-:Y:S01]  /*107f0*/  ISETP.GE.AND P0, PT, R76, UR10, PT ;  /* 0x0000000a4c007c0c */ /* 0x000fe2000bf06270 */
[----:B0-----:R-:W0:Y:S04]  /*10800*/  SHFL.IDX PT, R3, R3, 0x1, 0x1c1f ;  /* 0x003c1f0003037f89 */ /* 0x001e2800000e0000 */
[----:B------:R-:W3:Y:S08]  /*10810*/  SHFL.IDX PT, R0, R0, 0x1, 0x1c1f ;  /* 0x003c1f0000007f89 */ /* 0x000ef000000e0000 */
[----:B------:R-:W-:Y:S05]  /*10820*/  @P0 BRA `(.L_x_1241) ;  /* 0x0000001400e80947 */ /* 0x000fea0003800000 */
[----:B------:R-:W-:Y:S02]  /*10830*/  ULDC UR4, c[0x0][0xac8] ;  /* 0x0002b20000047ab9 */ /* 0x000fe40000000800 */
[----:B------:R-:W-:Y:S02]  /*10840*/  ISETP.GE.AND P5, PT, R2, UR4, PT ;  /* 0x0000000402007c0c */ /* 0x000fe4000bfa6270 */
[----:B------:R-:W-:Y:S02]  /*10850*/  ISETP.GE.AND P1, PT, R215, UR4, PT ;  /* 0x00000004d7007c0c */ /* 0x000fe4000bf26270 */
[----:B------:R-:W-:Y:S02]  /*10860*/  ISETP.GE.AND P4, PT, R214, UR4, PT ;  /* 0x00000004d6007c0c */ /* 0x000fe4000bf86270 */
[----:B------:R-:W-:-:S07]  /*10870*/  ISETP.GE.AND P3, PT, R213, UR4, PT ;  /* 0x00000004d5007c0c */ /* 0x000fce000bf66270 */
[CC--:B-1-3--:R-:W-:Y:S02]  /*10880*/  @!P5 LEA R8, P0, R2.reuse, R0.reuse, 0x2 ;  /* 0x000000000208d211 */ /* 0x0cafe400078010ff */
[CC--:B------:R-:W-:Y:S02]  /*10890*/  @!P1 LEA R10, P2, R215.reuse, R0.reuse, 0x2 ;  /* 0x00000000d70a9211 */ /* 0x0c0fe400078410ff */
[-C--:B0-----:R-:W-:Y:S02]  /*108a0*/  @!P5 LEA.HI.X R9, R2, R3.reuse, R89, 0x2, P0 ;  /* 0x000000030209d211 */ /* 0x081fe400000f1459 */
[----:B------:R-:W-:Y:S02]  /*108b0*/  @!P1 LEA.HI.X R11, R215, R3, R88, 0x2, P2 ;  /* 0x00000003d70b9211 */ /* 0x000fe400010f1458 */
[----:B------:R-:W-:Y:S01]  /*108c0*/  ISETP.GE.AND P0, PT, R212, UR4, PT ;  /* 0x00000004d4007c0c */ /* 0x000fe2000bf06270 */
[----:B------:R0:W-:Y:S01]  /*108d0*/  @!P5 ST.E.64 desc[UR48][R8.64], R12 ;  /* 0x0000000c0800d985 */ /* 0x0001e2000c101b30 */
[----:B------:R-:W-:-:S02]  /*108e0*/  @!P4 LEA R20, P2, R214, R0, 0x2 ;  /* 0x00000000d614c211 */ /* 0x000fc400078410ff */
[----:B------:R-:W-:Y:S01]  /*108f0*/  @!P3 LEA R24, P6, R213, R0, 0x2 ;  /* 0x00000000d518b211 */ /* 0x000fe200078c10ff */
[----:B------:R1:W-:Y:S01]  /*10900*/  @!P1 ST.E.64 desc[UR48][R10.64], R14 ;  /* 0x0000000e0a009985 */ /* 0x0003e2000c101b30 */
[----:B------:R-:W-:Y:S02]  /*10910*/  ISETP.GE.AND P1, PT, R211, UR4, PT ;  /* 0x00000004d3007c0c */ /* 0x000fe4000bf26270 */
[-C--:B------:R-:W-:Y:S02]  /*10920*/  @!P4 LEA.HI.X R21, R214, R3.reuse, R87, 0x2, P2 ;  /* 0x00000003d615c211 */ /* 0x080fe400010f1457 */
[----:B------:R-:W-:Y:S02]  /*10930*/  ISETP.GE.AND P2, PT, R210, UR4, PT ;  /* 0x00000004d2007c0c */ /* 0x000fe4000bf46270 */
[----:B------:R-:W-:Y:S01]  /*10940*/  @!P3 LEA.HI.X R25, R213, R3, R86, 0x2, P6 ;  /* 0x00000003d519b211 */ /* 0x000fe200030f1456 */
[----:B------:R3:W-:Y:S01]  /*10950*/  @!P4 ST.E.64 desc[UR48][R20.64], R26 ;  /* 0x0000001a1400c985 */ /* 0x0007e2000c101b30 */
[----:B------:R-:W-:-:S02]  /*10960*/  ISETP.GE.AND P4, PT, R209, UR4, PT ;  /* 0x00000004d1007c0c */ /* 0x000fc4000bf86270 */
[-C--:B------:R-:W-:Y:S01]  /*10970*/  @!P0 LEA R30, P5, R212, R0.reuse, 0x2 ;  /* 0x00000000d41e8211 */ /* 0x080fe200078a10ff */
[----:B------:R4:W-:Y:S01]  /*10980*/  @!P3 ST.E.64 desc[UR48][R24.64], R28 ;  /* 0x0000001c1800b985 */ /* 0x0009e2000c101b30 */
[----:B------:R-:W-:Y:S02]  /*10990*/  ISETP.GE.AND P3, PT, R208, UR4, PT ;  /* 0x00000004d0007c0c */ /* 0x000fe4000bf66270 */
[-C--:B------:R-:W-:Y:S02]  /*109a0*/  @!P0 LEA.HI.X R31, R212, R3.reuse, R85, 0x2, P5 ;  /* 0x00000003d41f8211 */ /* 0x080fe400028f1455 */
[CC--:B0-----:R-:W-:Y:S02]  /*109b0*/  @!P1 LEA R8, P5, R211.reuse, R0.reuse, 0x2 ;  /* 0x00000000d3089211 */ /* 0x0c1fe400078a10ff */
[----:B-1----:R-:W-:Y:S01]  /*109c0*/  @!P2 LEA R10, P6, R210, R0, 0x2 ;  /* 0x00000000d20aa211 */ /* 0x002fe200078c10ff */
[----:B------:R-:W-:Y:S01]  /*109d0*/  @!P0 ST.E.64 desc[UR48][R30.64], R34 ;  /* 0x000000221e008985 */ /* 0x000fe2000c101b30 */
[-C--:B------:R-:W-:Y:S01]  /*109e0*/  @!P1 LEA.HI.X R9, R211, R3.reuse, R84, 0x2, P5 ;  /* 0x00000003d3099211 */ /* 0x080fe200028f1454 */
[----:B---3--:R-:W-:Y:S01]  /*109f0*/  VIADD R26, R2, 0xf0 ;  /* 0x000000f0021a7836 */ /* 0x008fe20000000000 */
[----:B------:R-:W-:-:S02]  /*10a00*/  @!P2 LEA.HI.X R11, R210, R3, R83, 0x2, P6 ;  /* 0x00000003d20ba211 */ /* 0x000fc400030f1453 */
[-C--:B------:R-:W-:Y:S01]  /*10a10*/  @!P4 LEA R12, P5, R209, R0.reuse, 0x2 ;  /* 0x00000000d10cc211 */ /* 0x080fe200078a10ff */
[----:B------:R0:W-:Y:S01]  /*10a20*/  @!P1 ST.E.64 desc[UR48][R8.64], R36 ;  /* 0x0000002408009985 */ /* 0x0001e2000c101b30 */
[----:B------:R-:W-:Y:S02]  /*10a30*/  ISETP.GE.AND P0, PT, R207, UR4, PT ;  /* 0x00000004cf007c0c */ /* 0x000fe4000bf06270 */
        /* <DEDUP_REMOVED lines=11> */
[----:B----4-:R-:W-:Y:S02]  /*10af0*/  @!P1 LEA R24, P5, R206, R0, 0x2 ;  /* 0x00000000ce189211 */ /* 0x010fe400078a10ff */
[----:B------:R-:W-:-:S02]  /*10b00*/  @!P0 LEA.HI.X R21, R207, R3, R237, 0x2, P6 ;  /* 0x00000003cf158211 */ /* 0x000fc400030f14ed */
[-C--:B------:R-:W-:Y:S02]  /*10b10*/  @!P1 LEA.HI.X R25, R206, R3.reuse, R236, 0x2, P5 ;  /* 0x00000003ce199211 */ /* 0x080fe400028f14ec */
[CC--:B0-----:R-:W-:Y:S01]  /*10b20*/  @!P4 LEA R8, P5, R205.reuse, R0.reuse, 0x2 ;  /* 0x00000000cd08c211 */ /* 0x0c1fe200078a10ff */
[----:B------:R0:W-:Y:S01]  /*10b30*/  @!P0 ST.E.64 desc[UR48][R20.64], R52 ;  /* 0x0000003414008985 */ /* 0x0001e2000c101b30 */
[----:B------:R-:W-:Y:S02]  /*10b40*/  ISETP.GE.AND P0, PT, R202, UR4, PT ;  /* 0x00000004ca007c0c */ /* 0x000fe4000bf06270 */
[-C--:B-1----:R-:W-:Y:S01]  /*10b50*/  @!P2 LEA R10, P6, R204, R0.reuse, 0x2 ;  /* 0x00000000cc0aa211 */ /* 0x082fe200078c10ff */
[----:B------:R1:W-:Y:S01]  /*10b60*/  @!P1 ST.E.64 desc[UR48][R24.64], R58 ;  /* 0x0000003a18009985 */ /* 0x0003e2000c101b30 */
[----:B------:R-:W-:Y:S02]  /*10b70*/  @!P4 LEA.HI.X R9, R205, R3, R235, 0x2, P5 ;  /* 0x00000003cd09c211 */ /* 0x000fe400028f14eb */
[----:B---3--:R-:W-:-:S02]  /*10b80*/  @!P3 LEA R12, P5, R203, R0, 0x2 ;  /* 0x00000000cb0cb211 */ /* 0x008fc400078a10ff */
[-C--:B------:R-:W-:Y:S01]  /*10b90*/  @!P2 LEA.HI.X R11, R204, R3.reuse, R234, 0x2, P6 ;  /* 0x00000003cc0ba211 */ /* 0x080fe200030f14ea */
[----:B------:R3:W-:Y:S01]  /*10ba0*/  @!P4 ST.E.64 desc[UR48][R8.64], R60 ;  /* 0x0000003c0800c985 */ /* 0x0007e2000c101b30 */
[----:B------:R-:W-:Y:S02]  /*10bb0*/  @!P3 LEA.HI.X R13, R203, R3, R233, 0x2, P5 ;  /* 0x00000003cb0db211 */ /* 0x000fe400028f14e9 */
[----:B------:R-:W-:Y:S01]  /*10bc0*/  ISETP.GE.AND P1, PT, R201, UR4, PT ;  /* 0x00000004c9007c0c */ /* 0x000fe2000bf26270 */
[----:B------:R4:W-:Y:S01]  /*10bd0*/  @!P2 ST.E.64 desc[UR48][R10.64], R66 ;  /* 0x000000420a00a985 */ /* 0x0009e2000c101b30 */
[----:B------:R-:W-:Y:S02]  /*10be0*/  ISETP.GE.AND P4, PT, R200, UR4, PT ;  /* 0x00000004c8007c0c */ /* 0x000fe4000bf86270 */
[----:B-----5:R-:W-:Y:S01]  /*10bf0*/  @!P0 LEA R14, P2, R202, R0, 0x2 ;  /* 0x00000000ca0e8211 */ /* 0x020fe200078410ff */
[----:B------:R5:W-:Y:S01]  /*10c00*/  @!P3 ST.E.64 desc[UR48][R12.64], R68 ;  /* 0x000000440c00b985 */ /* 0x000be2000c101b30 */
[----:B------:R-:W-:-:S02]  /*10c10*/  ISETP.GE.AND P3, PT, R199, UR4, PT ;  /* 0x00000004c7007c0c */ /* 0x000fc4000bf66270 */
[----:B------:R-:W-:Y:S02]  /*10c20*/  @!P0 LEA.HI.X R15, R202, R3, R232, 0x2, P2 ;  /* 0x00000003ca0f8211 */ /* 0x000fe400010f14e8 */
[----:B------:R-:W-:-:S03]  /*10c30*/  ISETP.GE.AND P2, PT, R198, UR4, PT ;  /* 0x00000004c6007c0c */ /* 0x000fc6000bf46270 */
[CC--:B0-----:R-:W-:Y:S01]  /*10c40*/  @!P1 LEA R20, P6, R201.reuse, R0.reuse, 0x2 ;  /* 0x00000000c9149211 */ /* 0x0c1fe200078c10ff */
[----:B------:R0:W-:Y:S01]  /*10c50*/  @!P0 ST.E.64 desc[UR48][R14.64], R94 ;  /* 0x0000005e0e008985 */ /* 0x0001e2000c101b30 */
[CC--:B-1----:R-:W-:Y:S02]  /*10c60*/  @!P4 LEA R24, P5, R200.reuse, R0.reuse, 0x2 ;  /* 0x00000000c818c211 */ /* 0x0c2fe400078a10ff */
[-C--:B------:R-:W-:Y:S02]  /*10c70*/  @!P1 LEA.HI.X R21, R201, R3.reuse, R231, 0x2, P6 ;  /* 0x00000003c9159211 */ /* 0x080fe400030f14e7 */
[----:B------:R-:W-:Y:S02]  /*10c80*/  ISETP.GE.AND P0, PT, R197, UR4, PT ;  /* 0x00000004c5007c0c */ /* 0x000fe4000bf06270 */
[----:B------:R-:W-:Y:S01]  /*10c90*/  @!P4 LEA.HI.X R25, R200, R3, R230, 0x2, P5 ;  /* 0x00000003c819c211 */ /* 0x000fe200028f14e6 */
[----:B------:R1:W-:Y:S01]  /*10ca0*/  @!P1 ST.E.64 desc[UR48][R20.64], R100 ;  /* 0x0000006414009985 */ /* 0x0003e2000c101b30 */
[----:B---3--:R-:W-:-:S02]  /*10cb0*/  @!P3 LEA R8, P5, R199, R0, 0x2 ;  /* 0x00000000c708b211 */ /* 0x008fc400078a10ff */
[----:B------:R-:W-:Y:S01]  /*10cc0*/  ISETP.GE.AND P1, PT, R196, UR4, PT ;  /* 0x00000004c4007c0c */ /* 0x000fe2000bf26270 */
[----:B------:R3:W-:Y:S01]  /*10cd0*/  @!P4 ST.E.64 desc[UR48][R24.64], R106 ;  /* 0x0000006a1800c985 */ /* 0x0007e2000c101b30 */
[----:B------:R-:W-:Y:S02]  /*10ce0*/  @!P3 LEA.HI.X R9, R199, R3, R229, 0x2, P5 ;  /* 0x00000003c709b211 */ /* 0x000fe400028f14e5 */
[-C--:B----4-:R-:W-:Y:S02]  /*10cf0*/  @!P2 LEA R10, P6, R198, R0.reuse, 0x2 ;  /* 0x00000000c60aa211 */ /* 0x090fe400078c10ff */
[----:B------:R-:W-:Y:S01]  /*10d00*/  ISETP.GE.AND P4, PT, R195, UR4, PT ;  /* 0x00000004c3007c0c */ /* 0x000fe2000bf86270 */
[----:B------:R4:W-:Y:S01]  /*10d10*/  @!P3 ST.E.64 desc[UR48][R8.64], R108 ;  /* 0x0000006c0800b985 */ /* 0x0009e2000c101b30 */
[----:B------:R-:W-:Y:S02]  /*10d20*/  ISETP.GE.AND P3, PT, R194, UR4, PT ;  /* 0x00000004c2007c0c */ /* 0x000fe4000bf66270 */
[----:B-----5:R-:W-:-:S02]  /*10d30*/  @!P0 LEA R12, P5, R197, R0, 0x2 ;  /* 0x00000000c50c8211 */ /* 0x020fc400078a10ff */
[-C--:B------:R-:W-:Y:S02]  /*10d40*/  @!P2 LEA.HI.X R11, R198, R3.reuse, R228, 0x2, P6 ;  /* 0x00000003c60ba211 */ /* 0x080fe400030f14e4 */
[----:B------:R-:W-:-:S03]  /*10d50*/  @!P0 LEA.HI.X R13, R197, R3, R227, 0x2, P5 ;  /* 0x00000003c50d8211 */ /* 0x000fc600028f14e3 */
[----:B------:R5:W-:Y:S01]  /*10d60*/  @!P2 ST.E.64 desc[UR48][R10.64], R114 ;  /* 0x000000720a00a985 */ /* 0x000be2000c101b30 */
[CC--:B0-----:R-:W-:Y:S02]  /*10d70*/  @!P1 LEA R14, P2, R196.reuse, R0.reuse, 0x2 ;  /* 0x00000000c40e9211 */ /* 0x0c1fe400078410ff */
[-C--:B-1----:R-:W-:Y:S01]  /*10d80*/  @!P4 LEA R20, P5, R195, R0.reuse, 0x2 ;  /* 0x00000000c314c211 */ /* 0x082fe200078a10ff */
[----:B------:R0:W-:Y:S01]  /*10d90*/  @!P0 ST.E.64 desc[UR48][R12.64], R116 ;  /* 0x000000740c008985 */ /* 0x0001e2000c101b30 */
[----:B------:R-:W-:Y:S02]  /*10da0*/  ISETP.GE.AND P0, PT, R193, UR4, PT ;  /* 0x00000004c1007c0c */ /* 0x000fe4000bf06270 */
[-C--:B------:R-:W-:Y:S02]  /*10db0*/  @!P1 LEA.HI.X R15, R196, R3.reuse, R226, 0x2, P2 ;  /* 0x00000003c40f9211 */ /* 0x080fe400010f14e2 */
[----:B------:R-:W-:Y:S02]  /*10dc0*/  ISETP.GE.AND P2, PT, R192, UR4, PT ;  /* 0x00000004c0007c0c */ /* 0x000fe4000bf46270 */
[----:B---3--:R-:W-:Y:S01]  /*10dd0*/  @!P3 LEA R24, P6, R194, R0, 0x2 ;  /* 0x00000000c218b211 */ /* 0x008fe200078c10ff */
[----:B------:R1:W-:Y:S01]  /*10de0*/  @!P1 ST.E.64 desc[UR48][R14.64], R122 ;  /* 0x0000007a0e009985 */ /* 0x0003e2000c101b30 */
[----:B------:R-:W-:-:S02]  /*10df0*/  @!P4 LEA.HI.X R21, R195, R3, R225, 0x2, P5 ;  /* 0x00000003c315c211 */ /* 0x000fc400028f14e1 */
[----:B------:R-:W-:-:S03]  /*10e00*/  @!P3 LEA.HI.X R25, R194, R3, R224, 0x2, P6 ;  /* 0x00000003c219b211 */ /* 0x000fc600030f14e0 */
[----:B------:R3:W-:Y:S01]  /*10e10*/  @!P4 ST.E.64 desc[UR48][R20.64], R124 ;  /* 0x0000007c1400c985 */ /* 0x0007e2000c101b30 */
[-C--:B----4-:R-:W-:Y:S02]  /*10e20*/  @!P0 LEA R8, P1, R193, R0.reuse, 0x2 ;  /* 0x00000000c1088211 */ /* 0x090fe400078210ff */
[----:B------:R-:W-:Y:S01]  /*10e30*/  ISETP.GE.AND P4, PT, R23, UR4, PT ;  /* 0x0000000417007c0c */ /* 0x000fe2000bf86270 */
[----:B------:R4:W-:Y:S01]  /*10e40*/  @!P3 ST.E.64 desc[UR48][R24.64], R130 ;  /* 0x000000821800b985 */ /* 0x0009e2000c101b30 */
[----:B------:R-:W-:Y:S02]  /*10e50*/  ISETP.GE.AND P3, PT, R22, UR4, PT ;  /* 0x0000000416007c0c */ /* 0x000fe4000bf66270 */
[C---:B-----5:R-:W-:Y:S02]  /*10e60*/  @!P2 LEA R10, P5, R192.reuse, R0, 0x2 ;  /* 0x00000000c00aa211 */ /* 0x060fe400078a10ff */
        /* <DEDUP_REMOVED lines=10> */
[-C--:B------:R-:W-:Y:S02]  /*10f10*/  @!P3 LEA.HI.X R15, R22, R3.reuse, R220, 0x2, P6 ;  /* 0x00000003160fb211 */ /* 0x080fe400030f14dc */
[----:B------:R-:W-:Y:S01]  /*10f20*/  ISETP.GE.AND P6, PT, R17, UR4, PT ;  /* 0x0000000411007c0c */ /* 0x000fe2000bfc6270 */
[----:B------:R1:W-:Y:S01]  /*10f30*/  @!P4 ST.E.64 desc[UR48][R12.64], R140 ;  /* 0x0000008c0c00c985 */ /* 0x0003e2000c101b30 */
[----:B---3--:R-:W-:Y:S02]  /*10f40*/  SHF.R.S32.HI R20, RZ, 0x1f, R26 ;  /* 0x0000001fff147819 */ /* 0x008fe4000001141a */
[CC--:B----4-:R-:W-:Y:S01]  /*10f50*/  @!P1 LEA R24, P5, R26.reuse, R0.reuse, 0x2 ;  /* 0x000000001a189211 */ /* 0x0d0fe200078a10ff */
[----:B------:R3:W-:Y:S01]  /*10f60*/  @!P3 ST.E.64 desc[UR48][R14.64], R146 ;  /* 0x000000920e00b985 */ /* 0x0007e2000c101b30 */
[----:B-----5:R-:W-:Y:S02]  /*10f70*/  @!P2 LEA R8, P4, R19, R0, 0x2 ;  /* 0x000000001308a211 */ /* 0x020fe400078810ff */
[----:B------:R-:W-:-:S02]  /*10f80*/  @!P1 LEA.HI.X R25, R26, R3, R20, 0x2, P5 ;  /* 0x000000031a199211 */ /* 0x000fc400028f1414 */
[-C--:B0-----:R-:W-:Y:S02]  /*10f90*/  @!P0 LEA R10, P3, R18, R0.reuse, 0x2 ;  /* 0x00000000120a8211 */ /* 0x081fe400078610ff */
[-C--:B------:R-:W-:Y:S02]  /*10fa0*/  @!P2 LEA.HI.X R9, R19, R3.reuse, R219, 0x2, P4 ;  /* 0x000000031309a211 */ /* 0x080fe400020f14db */
[----:B------:R-:W-:Y:S01]  /*10fb0*/  SHF.R.S32.HI R26, RZ, 0x1f, R17 ;  /* 0x0000001fff1a7819 */ /* 0x000fe20000011411 */
[----:B-1----:R-:W-:Y:S01]  /*10fc0*/  VIADD R12, R2, 0xf8 ;  /* 0x000000f8020c7836 */ /* 0x002fe20000000000 */
[C---:B------:R-:W-:Y:S01]  /*10fd0*/  @!P6 LEA R20, P4, R17.reuse, R0, 0x2 ;  /* 0x000000001114e211 */ /* 0x040fe200078810ff */
[----:B------:R3:W-:Y:S01]  /*10fe0*/  @!P2 ST.E.64 desc[UR48][R8.64], R148 ;  /* 0x000000940800a985 */ /* 0x0007e2000c101b30 */
[-C--:B------:R-:W-:Y:S02]  /*10ff0*/  @!P0 LEA.HI.X R11, R18, R3.reuse, R218, 0x2, P3 ;  /* 0x00000003120b8211 */ /* 0x080fe400018f14da */
[----:B------:R-:W-:-:S03]  /*11000*/  @!P6 LEA.HI.X R21, R17, R3, R26, 0x2, P4 ;  /* 0x000000031115e211 */ /* 0x000fc600020f141a */
[----:B------:R3:W-:Y:S01]  /*11010*/  @!P0 ST.E.64 desc[UR48][R10.64], R154 ;  /* 0x0000009a0a008985 */ /* 0x0007e2000c101b30 */
[----:B------:R-:W-:-:S03]  /*11020*/  ISETP.GE.AND P0, PT, R12, UR4, PT ;  /* 0x000000040c007c0c */ /* 0x000fc6000bf06270 */
[----:B------:R3:W-:Y:S04]  /*11030*/  @!P6 ST.E.64 desc[UR48][R20.64], R156 ;  /* 0x0000009c1400e985 */ /* 0x0007e8000c101b30 */
[----:B------:R3:W-:Y:S06]  /*11040*/  @!P1 ST.E.64 desc[UR48][R24.64], R4 ;  /* 0x0000000418009985 */ /* 0x0007ec000c101b30 */
[----:B------:R-:W-:Y:S05]  /*11050*/  @P0 BRA `(.L_x_1241) ;  /* 0x0000000c00dc0947 */ /* 0x000fea0003800000 */
[----:B---3--:R-:W-:Y:S02]  /*11060*/  LEA R4, P0, R12, R0, 0x2 ;  /* 0x000000000c047211 */ /* 0x008fe400078010ff */
[----:B------:R-:W-:-:S04]  /*11070*/  SHF.R.S32.HI R0, RZ, 0x1f, R12 ;  /* 0x0000001fff007819 */ /* 0x000fc8000001140c */
[----:B------:R-:W-:-:S05]  /*11080*/  LEA.HI.X R5, R12, R3, R0, 0x2, P0 ;  /* 0x000000030c057211 */ /* 0x000fca00000f1400 */
[----:B------:R0:W-:Y:S01]  /*11090*/  ST.E.64 desc[UR48][R4.64], R6 ;  /* 0x0000000604007985 */ /* 0x0001e2000c101b30 */
[----:B------:R-:W-:Y:S05]  /*110a0*/  BRA `(.L_x_1241) ;  /* 0x0000000c00c87947 */ /* 0x000fea0003800000 */
.L_x_1232:
        /* <DEDUP_REMOVED lines=9> */
[----:B------:R-:W-:Y:S01]  /*11140*/  UISETP.NE.U32.AND UP1, UPT, UR8, URZ, UPT ;  /* 0x0000003f0800728c */ /* 0x000fe2000bf25070 */
[----:B------:R-:W-:Y:S02]  /*11150*/  ULDC UR4, c[0x0][0xa88] ;  /* 0x0002a20000047ab9 */ /* 0x000fe40000000800 */
[----:B------:R-:W2:Y:S01]  /*11160*/  @P1 LDG.E R3, desc[UR48][R4.64] ;  /* 0x0000003004031981 */ /* 0x000ea2000c1e1900 */
[----:B------:R-:W-:Y:S01]  /*11170*/  UISETP.NE.AND.EX UP1, UPT, UR9, URZ, UPT, UP1 ;  /* 0x0000003f0900728c */ /* 0x000fe2000bf25310 */
[----:B------:R-:W-:Y:S01]  /*11180*/  IMAD.U32 R0, RZ, RZ, UR4 ;  /* 0x00000004ff007e24 */ /* 0x000fe2000f8e00ff */
[----:B------:R-:W0:Y:S04]  /*11190*/  S2R R10, SR_TID.X ;  /* 0x00000000000a7919 */ /* 0x000e280000002100 */
[----:B------:R-:W-:-:S05]  /*111a0*/  PLOP3.LUT P2, PT, PT, PT, UP1, 0x80, 0x0 ;  /* 0x000000000000781c */ /* 0x000fca0003f4f018 */
[----:B------:R-:W-:Y:S02]  /*111b0*/  @UP1 ULDC.64 UR8, c[0x0][0xc08] ;  /* 0x0003020000081ab9 */ /* 0x000fe40000000a00 */
[----:B------:R-:W-:-:S06]  /*111c0*/  @UP1 UIMAD.WIDE UR8, UR56, 0x4, UR8 ;  /* 0x00000004380818a5 */ /* 0x000fcc000f8e0208 */
[----:B------:R-:W-:Y:S02]  /*111d0*/  IMAD.U32 R6, RZ, RZ, UR8 ;  /* 0x00000008ff067e24 */ /* 0x000fe4000f8e00ff */
[----:B------:R-:W-:-:S05]  /*111e0*/  IMAD.U32 R7, RZ, RZ, UR9 ;  /* 0x00000009ff077e24 */ /* 0x000fca000f8e00ff */
[----:B------:R1:W5:Y:S01]  /*111f0*/  @P2 LDG.E R0, desc[UR48][R6.64] ;  /* 0x0000003006002981 */ /* 0x000362000c1e1900 */
[----:B------:R-:W-:Y:S01]  /*11200*/  UMOV UR4, URZ ;  /* 0x0000003f00047c82 */ /* 0x000fe20008000000 */
[----:B0-----:R-:W-:-:S05]  /*11210*/  VIADD R8, R10, 0xffffff80 ;  /* 0xffffff800a087836 */ /* 0x001fca0000000000 */
[----:B------:R-:W-:Y:S02]  /*11220*/  ISETP.GT.AND P0, PT, R8, 0x7f, PT ;  /* 0x0000007f0800780c */ /* 0x000fe40003f04270 */
[----:B--2---:R-:W-:Y:S01]  /*11230*/  @P1 R2UR UR4, R3 ;  /* 0x00000000030412ca */ /* 0x004fe200000e0000 */
[----:B-1----:R-:W-:-:S14]  /*11240*/  @P2 BRA `(.L_x_1244) ;  /* 0x0000000000102947 */ /* 0x002fdc0003800000 */
[----:B------:R-:W-:Y:S05]  /*11250*/  @!P1 BRA `(.L_x_1244) ;  /* 0x00000000000c9947 */ /* 0x000fea0003800000 */
[----:B------:R-:W2:Y:S04]  /*11260*/  LDG.E R3, desc[UR48][R4.64] ;  /* 0x0000003004037981 */ /* 0x000ea8000c1e1900 */
[----:B-----5:R-:W2:Y:S02]  /*11270*/  LDG.E R0, desc[UR48][R4.64+0x4] ;  /* 0x0000043004007981 */ /* 0x020ea4000c1e1900 */
[----:B--2---:R-:W-:-:S07]  /*11280*/  IMAD.IADD R0, R0, 0x1, -R3 ;  /* 0x0000000100007824 */ /* 0x004fce00078e0a03 */
.L_x_1244:
[----:B------:R-:W-:Y:S01]  /*11290*/  USHF.R.S32.HI UR12, URZ, 0x1f, UR56 ;  /* 0x0000001f3f0c7899 */ /* 0x000fe20008011438 */
[----:B------:R-:W-:Y:S01]  /*112a0*/  BSSY B1, `(.L_x_1245) ;  /* 0x0000039000017945 */ /* 0x000fe20003800000 */
[----:B------:R-:W-:Y:S02]  /*112b0*/  USHF.R.S32.HI UR18, URZ, 0x1f, UR4 ;  /* 0x0000001f3f127899 */ /* 0x000fe40008011404 */
[----:B------:R-:W-:Y:S02]  /*112c0*/  USEL UR7, UR56, URZ, !UP0 ;  /* 0x0000003f38077287 */ /* 0x000fe4000c000000 */
[----:B------:R-:W-:Y:S01]  /*112d0*/  USEL UR12, UR12, URZ, !UP0 ;  /* 0x0000003f0c0c7287 */ /* 0x000fe2000c000000 */
[----:B------:R-:W-:Y:S11]  /*112e0*/  @P0 BRA `(.L_x_1246) ;  /* 0x0000000000d00947 */ /* 0x000ff60003800000 */
[----:B------:R-:W0:Y:S01]  /*112f0*/  LDC R9, c[0x0][0xbe8] ;  /* 0x0002fa00ff097b82 */ /* 0x000e220000000800 */
[----:B------:R-:W-:-:S05]  /*11300*/  IMAD.U32 R6, RZ, RZ, UR42 ;  /* 0x0000002aff067e24 */ /* 0x000fca000f8e00ff */
[----:B------:R-:W-:Y:S01]  /*11310*/  IADD3 R6, R6, -0x80, R10 ;  /* 0xffffff8006067810 */ /* 0x000fe20007ffe00a */
[----:B0----5:R-:W-:-:S05]  /*11320*/  IMAD R3, R0, R9, RZ ;  /* 0x0000000900037224 */ /* 0x021fca00078e02ff */
[----:B------:R-:W-:-:S13]  /*11330*/  ISETP.GE.AND P0, PT, R6, R3, PT ;  /* 0x000000030600720c */ /* 0x000fda0003f06270 */
[----:B------:R-:W-:Y:S05]  /*11340*/  @P0 BRA `(.L_x_1246) ;  /* 0x0000000000b80947 */ /* 0x000fea0003800000 */
[----:B------:R-:W-:Y:S01]  /*11350*/  ISETP.NE.AND P0, PT, R9, 0x1, PT ;  /* 0x000000010900780c */ /* 0x000fe20003f05270 */
[----:B------:R-:W-:Y:S01]  /*11360*/  UISETP.GT.AND UP2, UPT, UR54, 0x1, UPT ;  /* 0x000000013600788c */ /* 0x000fe2000bf44270 */
[----:B------:R-:W-:-:S03]  /*11370*/  UMOV UR8, 0x9b8 ;  /* 0x000009b800087882 */ /* 0x000fc60000000000 */
[----:B------:R-:W-:Y:S02]  /*11380*/  USEL UR19, UR8, 0x978, UP2 ;  /* 0x0000097808137887 */ /* 0x000fe40009000000 */
[----:B------:R-:W-:-:S06]  /*11390*/  USEL UR21, UR55, URZ, UP2 ;  /* 0x0000003f37157287 */ /* 0x000fcc0009000000 */
[----:B------:R-:W0:Y:S04]  /*113a0*/  @P0 LDC R3, c[0x0][0xbec] ;  /* 0x0002fb00ff030b82 */ /* 0x000e280000000800 */
[----:B------:R-:W-:Y:S01]  /*113b0*/  ULDC.64 UR8, c[0x0][UR19+0x218] ;  /* 0x0000860013087abb */ /* 0x000fe20008000a00 */
[----:B------:R-:W-:Y:S01]  /*113c0*/  ULDC.64 UR14, c[0x0][UR19+0x220] ;  /* 0x00008800130e7abb */ /* 0x000fe20008000a00 */
[----:B------:R-:W-:Y:S01]  /*113d0*/  ULDC.64 UR16, c[0x0][UR19+0x228] ;  /* 0x00008a0013107abb */ /* 0x000fe20008000a00 */
[----:B------:R-:W-:Y:S01]  /*113e0*/  UIMAD.WIDE.U32 UR10, UR8, UR53, URZ ;  /* 0x00000035080a72a5 */ /* 0x000fe2000f8e003f */
[----:B------:R-:W1:Y:S01]  /*113f0*/  @P0 LDC R5, c[0x0][0xbf0] ;  /* 0x0002fc00ff050b82 */ /* 0x000e620000000800 */
        /* <DEDUP_REMOVED lines=8> */
[----:B0-----:R-:W-:Y:S01]  /*11480*/  @P0 IMAD.HI.U32 R4, R6, R3, RZ ;  /* 0x0000000306040227 */ /* 0x001fe200078e00ff */
[----:B------:R-:W-:-:S02]  /*11490*/  UIADD3 UR11, UR20, UR11, URZ ;  /* 0x0000000b140b7290 */ /* 0x000fc4000fffe03f */
[----:B------:R-:W-:Y:S01]  /*114a0*/  UIADD3 UR13, UR9, UR13, URZ ;  /* 0x0000000d090d7290 */ /* 0x000fe2000fffe03f */
[----:B------:R-:W-:Y:S02]  /*114b0*/  IMAD.MOV.U32 R3, RZ, RZ, R6 ;  /* 0x000000ffff037224 */ /* 0x000fe400078e0006 */
[----:B------:R-:W-:Y:S01]  /*114c0*/  IMAD.U32 R10, RZ, RZ, UR8 ;  /* 0x00000008ff0a7e24 */ /* 0x000fe2000f8e00ff */
[----:B------:R-:W-:Y:S01]  /*114d0*/  ULDC.64 UR8, c[0x0][UR19+0x210] ;  /* 0x0000840013087abb */ /* 0x000fe20008000a00 */
[----:B-1----:R-:W-:Y:S01]  /*114e0*/  @P0 SHF.R.U32.HI R3, RZ, R5, R4 ;  /* 0x00000005ff030219 */ /* 0x002fe20000011604 */
[----:B------:R-:W-:Y:S02]  /*114f0*/  IMAD.U32 R4, RZ, RZ, UR22 ;  /* 0x00000016ff047e24 */ /* 0x000fe4000f8e00ff */
[----:B------:R-:W-:Y:S01]  /*11500*/  IMAD.U32 R5, RZ, RZ, UR23 ;  /* 0x00000017ff057e24 */ /* 0x000fe2000f8e00ff */
[--C-:B------:R-:W-:Y:S01]  /*11510*/  SHF.R.S32.HI R5, RZ, 0x1f, R3.reuse ;  /* 0x0000001fff057819 */ /* 0x100fe20000011403 */
[----:B------:R-:W-:Y:S01]  /*11520*/  IMAD.MOV R7, RZ, RZ, -R3 ;  /* 0x000000ffff077224 */ /* 0x000fe200078e0a03 */
[----:B------:R-:W-:Y:S01]  /*11530*/  IADD3 R4, P0, P1, R3, UR10, R4 ;  /* 0x0000000a03047c10 */ /* 0x000fe2000f91e004 */
[----:B------:R-:W-:-:S02]  /*11540*/  UIADD3.X UR10, UR13, UR11, UR18, UP0, UP1 ;  /* 0x0000000b0d0a7290 */ /* 0x000fc400087e2412 */
        /* <DEDUP_REMOVED lines=14> */
.L_x_1246:
[----:B------:R-:W-:Y:S05]  /*11630*/  BSYNC B1 ;  /* 0x0000000000017941 */ /* 0x000fea0003800000 */
.L_x_1245:
[----:B------:R-:W-:-:S06]  /*11640*/  UISETP.GT.AND UP0, UPT, UR54, 0x1, UPT ;  /* 0x000000013600788c */ /* 0x000fcc000bf04270 */
[----:B------:R-:W-:-:S13]  /*11650*/  PLOP3.LUT P0, PT, PT, PT, UP0, 0x80, 0x0 ;  /* 0x000000000000781c */ /* 0x000fda0003f0f008 */
[----:B------:R-:W-:Y:S05]  /*11660*/  @P0 BRA `(.L_x_1241) ;  /* 0x0000000800580947 */ /* 0x000fea0003800000 */
[----:B------:R-:W1:Y:S01]  /*11670*/  LDC R11, c[0x0][0xbe8] ;  /* 0x0002fa00ff0b7b82 */ /* 0x000e620000000800 */
[----:B0-----:R-:W-:Y:S01]  /*11680*/  SHF.R.S32.HI R3, RZ, 0x1f, R8 ;  /* 0x0000001fff037819 */ /* 0x001fe20000011408 */
        /* <DEDUP_REMOVED lines=9> */
[----:B------:R-:W-:-:S03]  /*11720*/  UIADD3 UR9, UR9, UR10, URZ ;  /* 0x0000000a09097290 */ /* 0x000fc6000fffe03f */
[----:B------:R-:W-:Y:S01]  /*11730*/  IMAD R3, R10, 0x20, R13 ;  /* 0x000000200a037824 */ /* 0x000fe200078e020d */
[----:B------:R-:W-:Y:S02]  /*11740*/  ULDC.64 UR10, c[0x0][0xae8] ;  /* 0x0002ba00000a7ab9 */ /* 0x000fe40000000a00 */
[----:B------:R-:W-:Y:S01]  /*11750*/  UIMAD.WIDE.U32 UR8, UR53, UR10, UR8 ;  /* 0x0000000a350872a5 */ /* 0x000fe2000f8e0008 */
[----:B------:R-:W-:Y:S01]  /*11760*/  VIADD R8, R3, UR42 ;  /* 0x0000002a03087c36 */ /* 0x000fe20008000000 */
[----:B-1----:R-:W-:Y:S02]  /*11770*/  ISETP.NE.AND P0, PT, R11, 0x1, PT ;  /* 0x000000010b00780c */ /* 0x002fe40003f05270 */
[----:B------:R-:W-:Y:S01]  /*11780*/  UIMAD UR9, UR53, UR11, UR9 ;  /* 0x0000000b350972a4 */ /* 0x000fe2000f8e0209 */
[----:B------:R-:W-:Y:S02]  /*11790*/  IMAD.MOV.U32 R3, RZ, RZ, R8 ;  /* 0x000000ffff037224 */ /* 0x000fe400078e0008 */
[----:B------:R-:W-:-:S02]  /*117a0*/  ULDC.64 UR10, c[0x0][0xaf0] ;  /* 0x0002bc00000a7ab9 */ /* 0x000fc40000000a00 */
[----:B------:R-:W-:Y:S02]  /*117b0*/  UIMAD UR12, UR12, UR10, URZ ;  /* 0x0000000a0c0c72a4 */ /* 0x000fe4000f8e023f */
[----:B------:R-:W-:Y:S02]  /*117c0*/  UIMAD.WIDE.U32 UR8, UR7, UR10, UR8 ;  /* 0x0000000a070872a5 */ /* 0x000fe4000f8e0008 */
[----:B------:R-:W-:Y:S02]  /*117d0*/  UIMAD UR4, UR7, UR11, UR12 ;  /* 0x0000000b070472a4 */ /* 0x000fe4000f8e020c */
[----:B------:R-:W0:Y:S02]  /*117e0*/  @P0 LDC R5, c[0x0][0xbec] ;  /* 0x0002fb00ff050b82 */ /* 0x000e240000000800 */
[----:B------:R-:W-:Y:S01]  /*117f0*/  UIADD3 UR4, UR9, UR4, URZ ;  /* 0x0000000409047290 */ /* 0x000fe2000fffe03f */
[----:B------:R-:W-:-:S05]  /*11800*/  ULDC.64 UR10, c[0x0][0xae0] ;  /* 0x0002b800000a7ab9 */ /* 0x000fca0000000a00 */
[----:B------:R-:W1:Y:S01]  /*11810*/  @P0 LDC R7, c[0x0][0xbf0] ;  /* 0x0002fc00ff070b82 */ /* 0x000e620000000800 */
[----:B0-----:R-:W-:-:S04]  /*11820*/  @P0 IMAD.HI.U32 R4, R8, R5, RZ ;  /* 0x0000000508040227 */ /* 0x001fc800078e00ff */
[----:B------:R-:W-:Y:S02]  /*11830*/  IMAD.U32 R5, RZ, RZ, UR9 ;  /* 0x00000009ff057e24 */ /* 0x000fe4000f8e00ff */
[----:B------:R-:W-:Y:S01]  /*11840*/  IMAD.U32 R5, RZ, RZ, UR4 ;  /* 0x00000004ff057e24 */ /* 0x000fe2000f8e00ff */
[----:B-1----:R-:W-:Y:S01]  /*11850*/  @P0 SHF.R.U32.HI R3, RZ, R7, R4 ;  /* 0x00000007ff030219 */ /* 0x002fe20000011604 */
[----:B------:R-:W-:Y:S01]  /*11860*/  IMAD.U32 R4, RZ, RZ, UR8 ;  /* 0x00000008ff047e24 */ /* 0x000fe2000f8e00ff */
[----:B------:R-:W-:Y:S02]  /*11870*/  ULDC.64 UR8, c[0x0][0xad8] ;  /* 0x0002b60000087ab9 */ /* 0x000fe40000000a00 */
[--C-:B------:R-:W-:Y:S01]  /*11880*/  SHF.R.S32.HI R6, RZ, 0x1f, R3.reuse ;  /* 0x0000001fff067819 */ /* 0x100fe20000011403 */
[----:B------:R-:W-:Y:S02]  /*11890*/  IMAD.MOV R7, RZ, RZ, -R3 ;  /* 0x000000ffff077224 */ /* 0x000fe400078e0a03 */
[----:B------:R-:W-:-:S04]  /*118a0*/  IMAD.WIDE.U32 R4, R3, UR10, R4 ;  /* 0x0000000a03047c25 */ /* 0x000fc8000f8e0004 */
[----:B------:R-:W-:Y:S02]  /*118b0*/  IMAD R7, R11, R7, R8 ;  /* 0x000000070b077224 */ /* 0x000fe400078e0208 */
[----:B------:R-:W-:Y:S02]  /*118c0*/  IMAD R6, R6, UR10, RZ ;  /* 0x0000000a06067c24 */ /* 0x000fe4000f8e02ff */
[----:B------:R-:W-:Y:S02]  /*118d0*/  VIADD R8, R13, UR42 ;  /* 0x0000002a0d087c36 */ /* 0x000fe40008000000 */
[----:B------:R-:W-:Y:S01]  /*118e0*/  IMAD R9, R3, UR11, R6 ;  /* 0x0000000b03097c24 */ /* 0x000fe2000f8e0206 */
[----:B------:R-:W-:Y:S01]  /*118f0*/  SHF.R.S32.HI R6, RZ, 0x1f, R7 ;  /* 0x0000001fff067819 */ /* 0x000fe20000011407 */
[----:B-----5:R-:W-:Y:S02]  /*11900*/  IMAD R11, R0, R11, RZ ;  /* 0x0000000b000b7224 */ /* 0x020fe400078e02ff */
[----:B------:R-:W-:-:S02]  /*11910*/  IMAD.IADD R5, R5, 0x1, R9 ;  /* 0x0000000105057824 */ /* 0x000fc400078e0209 */
[----:B------:R-:W-:Y:S02]  /*11920*/  IMAD R6, R6, UR8, RZ ;  /* 0x0000000806067c24 */ /* 0x000fe4000f8e02ff */
[----:B------:R-:W-:-:S04]  /*11930*/  IMAD.WIDE.U32 R4, R7, UR8, R4 ;  /* 0x0000000807047c25 */ /* 0x000fc8000f8e0004 */
[----:B------:R-:W-:Y:S01]  /*11940*/  IMAD R9, R7, UR9, R6 ;  /* 0x0000000907097c24 */ /* 0x000fe2000f8e0206 */
[----:B------:R-:W-:Y:S01]  /*11950*/  ULDC.64 UR8, c[0x0][0xa80] ;  /* 0x0002a00000087ab9 */ /* 0x000fe20000000a00 */
[----:B------:R-:W-:Y:S01]  /*11960*/  VIADD R3, R8, 0x40 ;  /* 0x0000004008037836 */ /* 0x000fe20000000000 */
[----:B------:R-:W-:Y:S01]  /*11970*/  LEA R6, P2, R4, UR8, 0x1 ;  /* 0x0000000804067c11 */ /* 0x000fe2000f8408ff */
[----:B------:R-:W-:Y:S02]  /*11980*/  IMAD.IADD R5, R5, 0x1, R9 ;  /* 0x0000000105057824 */ /* 0x000fe400078e0209 */
[----:B------:R-:W-:Y:S01]  /*11990*/  VIADD R0, R8, 0x20 ;  /* 0x0000002008007836 */ /* 0x000fe20000000000 */
[-C--:B------:R-:W-:Y:S01]  /*119a0*/  ISETP.GE.AND P0, PT, R3, R11.reuse, PT ;  /* 0x0000000b0300720c */ /* 0x080fe20003f06270 */
[----:B------:R-:W-:Y:S01]  /*119b0*/  IMAD.SHL.U32 R7, R10, 0x8, RZ ;  /* 0x000000080a077824 */ /* 0x000fe200078e00ff */
[----:B------:R-:W-:Y:S02]  /*119c0*/  LEA.HI.X R3, R4, UR9, R5, 0x1, P2 ;  /* 0x0000000904037c11 */ /* 0x000fe400090f0c05 */
[-C--:B------:R-:W-:Y:S01]  /*119d0*/  ISETP.GE.AND P2, PT, R8, R11.reuse, PT ;  /* 0x0000000b0800720c */ /* 0x080fe20003f46270 */
[C---:B------:R-:W-:Y:S01]  /*119e0*/  VIADD R9, R7.reuse, 0x80 ;  /* 0x0000008007097836 */ /* 0x040fe20000000000 */
[----:B------:R-:W-:Y:S01]  /*119f0*/  ISETP.GE.AND P1, PT, R0, R11, PT ;  /* 0x0000000b0000720c */ /* 0x000fe20003f26270 */
[C---:B------:R-:W-:Y:S01]  /*11a00*/  VIADD R15, R7.reuse, 0xc0 ;  /* 0x000000c0070f7836 */ /* 0x040fe20000000000 */
[----:B------:R0:W1:Y:S01]  /*11a10*/  SHFL.IDX PT, R4, R6, RZ, 0x181f ;  /* 0x00181fff06047589 */ /* 0x00006200000e0000 */
[----:B------:R-:W-:Y:S01]  /*11a20*/  VIADD R13, R7, 0x40 ;  /* 0x00000040070d7836 */ /* 0x000fe20000000000 */
[----:B------:R-:W-:-:S02]  /*11a30*/  SHF.R.S32.HI R12, RZ, 0x1f, R7 ;  /* 0x0000001fff0c7819 */ /* 0x000fc40000011407 */
[----:B------:R0:W2:Y:S01]  /*11a40*/  SHFL.IDX PT, R0, R3, RZ, 0x181f ;  /* 0x00181fff03007589 */ /* 0x0000a200000e0000 */
[----:B------:R-:W-:Y:S02]  /*11a50*/  SHF.R.S32.HI R10, RZ, 0x1f, R9 ;  /* 0x0000001fff0a7819 */ /* 0x000fe40000011409 */
[----:B------:R-:W-:Y:S02]  /*11a60*/  SHF.R.S32.HI R14, RZ, 0x1f, R15 ;  /* 0x0000001fff0e7819 */ /* 0x000fe4000001140f */
[----:B------:R-:W-:Y:S01]  /*11a70*/  SHF.R.S32.HI R20, RZ, 0x1f, R13 ;  /* 0x0000001fff147819 */ /* 0x000fe2000001140d */
[----:B------:R-:W-:Y:S06]  /*11a80*/  @P2 BRA `(.L_x_1248) ;  /* 0x0000000000442947 */ /* 0x000fec0003800000 */
        /* <DEDUP_REMOVED lines=17> */
.L_x_1248:
[----:B------:R-:W-:Y:S05]  /*11ba0*/  BSYNC B1 ;  /* 0x0000000000017941 */ /* 0x000fea0003800000 */
.L_x_1247:
[----:B--2---:R2:W4:Y:S01]  /*11bb0*/  SHFL.IDX PT, R0, R3, 0x1, 0x181f ;  /* 0x00381f0003007f89 */ /* 0x00452200000e0000 */
[----:B------:R-:W-:Y:S03]  /*11bc0*/  BSSY B1, `(.L_x_1249) ;  /* 0x0000014000017945 */ /* 0x000fe60003800000 */
[----:B-1-3--:R2:W1:Y:S01]  /*11bd0*/  SHFL.IDX PT, R4, R6, 0x1, 0x181f ;  /* 0x00381f0006047f89 */ /* 0x00a46200000e0000 */
[----:B------:R-:W-:Y:S05]  /*11be0*/  @P1 BRA `(.L_x_1250) ;  /* 0x0000000000441947 */ /* 0x000fea0003800000 */
[----:B------:R-:W-:Y:S02]  /*11bf0*/  ULDC UR4, c[0x0][0xac8] ;  /* 0x0002b20000047ab9 */ /* 0x000fe40000000800 */
[----:B------:R-:W-:Y:S02]  /*11c00*/  ISETP.GE.AND P4, PT, R7, UR4, PT ;  /* 0x0000000407007c0c */ /* 0x000fe4000bf86270 */
[----:B------:R-:W-:Y:S02]  /*11c10*/  ISETP.GE.AND P3, PT, R13, UR4, PT ;  /* 0x000000040d007c0c */ /* 0x000fe4000bf66270 */
[----:B------:R-:W-:Y:S02]  /*11c20*/  ISETP.GE.AND P2, PT, R9, UR4, PT ;  /* 0x0000000409007c0c */ /* 0x000fe4000bf46270 */
[----:B------:R-:W-:-:S07]  /*11c30*/  ISETP.GE.AND P1, PT, R15, UR4, PT ;  /* 0x000000040f007c0c */ /* 0x000fce000bf26270 */
[-C--:B-1----:R-:W-:Y:S02]  /*11c40*/  @!P4 LEA R24, P6, R7, R4.reuse, 0x1 ;  /* 0x000000040718c211 */ /* 0x082fe400078c08ff */
[----:B------:R-:W-:Y:S02]  /*11c50*/  @!P3 LEA R26, P5, R13, R4, 0x1 ;  /* 0x000000040d1ab211 */ /* 0x000fe400078a08ff */
[----:B----4-:R-:W-:Y:S02]  /*11c60*/  @!P4 LEA.HI.X R25, R7, R0, R12, 0x1, P6 ;  /* 0x000000000719c211 */ /* 0x010fe400030f0c0c */
        /* <DEDUP_REMOVED lines=9> */
.L_x_1250:
[----:B------:R-:W-:Y:S05]  /*11d00*/  BSYNC B1 ;  /* 0x0000000000017941 */ /* 0x000fea0003800000 */
.L_x_1249:
[----:B----4-:R4:W0:Y:S01]  /*11d10*/  SHFL.IDX PT, R0, R3, 0x2, 0x181f ;  /* 0x00581f0003007f89 */ /* 0x01082200000e0000 */
        /* <DEDUP_REMOVED lines=20> */
.L_x_1252:
[----:B------:R-:W-:Y:S05]  /*11e60*/  BSYNC B1 ;  /* 0x0000000000017941 */ /* 0x000fea0003800000 */
.L_x_1251:
[----:B0-----:R-:W-:Y:S01]  /*11e70*/  VIADD R0, R8, 0x60 ;  /* 0x0000006008007836 */ /* 0x001fe20000000000 */
[----:B--2-4-:R-:W2:Y:S04]  /*11e80*/  SHFL.IDX PT, R3, R3, 0x3, 0x181f ;  /* 0x00781f0003037f89 */ /* 0x014ea800000e0000 */
[----:B------:R-:W-:Y:S01]  /*11e90*/  ISETP.GE.AND P0, PT, R0, R11, PT ;  /* 0x0000000b0000720c */ /* 0x000fe20003f06270 */
[----:B-1-3--:R1:W3:-:S12]  /*11ea0*/  SHFL.IDX PT, R4, R6, 0x3, 0x181f ;  /* 0x00781f0006047f89 */ /* 0x00a2d800000e0000 */
[----:B-1----:R-:W-:Y:S05]  /*11eb0*/  @P0 BRA `(.L_x_1241) ;  /* 0x0000000000440947 */ /* 0x002fea0003800000 */
[----:B------:R-:W-:Y:S02]  /*11ec0*/  ULDC UR4, c[0x0][0xac8] ;  /* 0x0002b20000047ab9 */ /* 0x000fe40000000800 */
[----:B------:R-:W-:Y:S02]  /*11ed0*/  ISETP.GE.AND P3, PT, R7, UR4, PT ;  /* 0x0000000407007c0c */ /* 0x000fe4000bf66270 */
[----:B------:R-:W-:Y:S02]  /*11ee0*/  ISETP.GE.AND P2, PT, R13, UR4, PT ;  /* 0x000000040d007c0c */ /* 0x000fe4000bf46270 */
[----:B------:R-:W-:Y:S02]  /*11ef0*/  ISETP.GE.AND P1, PT, R9, UR4, PT ;  /* 0x0000000409007c0c */ /* 0x000fe4000bf26270 */
[----:B------:R-:W-:-:S07]  /*11f00*/  ISETP.GE.AND P0, PT, R15, UR4, PT ;  /* 0x000000040f007c0c */ /* 0x000fce000bf06270 */
[----:B---3--:R-:W-:-:S04]  /*11f10*/  @!P3 LEA R6, P4, R7, R4, 0x1 ;  /* 0x000000040706b211 */ /* 0x008fc800078808ff */
[-C--:B--2---:R-:W-:Y:S02]  /*11f20*/  @!P3 LEA.HI.X R7, R7, R3.reuse, R12, 0x1, P4 ;  /* 0x000000030707b211 */ /* 0x084fe400020f0c0c */
        /* <DEDUP_REMOVED lines=10> */
.L_x_1241:
[----:B------:R-:W-:Y:S05]  /*11fd0*/  BSYNC B0 ;  /* 0x0000000000007941 */ /* 0x000fea0003800000 */
.L_x_1231:
[----:B------:R-:W-:Y:S02]  /*11fe0*/  ULDC UR4, c[0x0][0xc3c] ;  /* 0x00030f0000047ab9 */ /* 0x000fe40000000800 */
[----:B------:R-:W-:-:S06]  /*11ff0*/  UISETP.GE.AND UP0, UPT, UR52, UR4, UPT ;  /* 0x000000043400728c */ /* 0x000fcc000bf06270 */
[----:B------:R-:W-:-:S13]  /*12000*/  PLOP3.LUT P0, PT, PT, PT, UP0, 0x80, 0x0 ;  /* 0x000000000000781c */ /* 0x000fda0003f0f008 */
[----:B------:R-:W-:Y:S05]  /*12010*/  @!P0 BRA `(.L_x_1253) ;  /* 0xfffffef000608947 */ /* 0x000fea000383ffff */
[----:B------:R-:W-:Y:S05]  /*12020*/  EXIT ;  /* 0x000000000000794d */ /* 0x000fea0003800000 */
.L_x_1144:
[----:B------:R-:W-:-:S08]  /*12030*/  NOP ;  /* 0x0000000000007918 */ /* 0x000fd00000000000 */
[----:B0-----:R-:W0:-:S00]  /*12040*/  USETMAXREG.DEALLOC.CTAPOOL 0x18 ;  /* 0x00000018000079c8 */ /* 0x001e0000080e0500 */
        /* <DEDUP_REMOVED lines=20> */
.L_x_1254:
        /* <DEDUP_REMOVED lines=21> */
[----:B------:R-:W-:Y:S02]  /*122e0*/  IMAD.IADD R7, R4, 0x1, R7 ;  /* 0x0000000104077824 */ /* 0x000fe400078e0207 */
[----:B------:R-:W0:Y:S03]  /*122f0*/  LDC R4, c[0x0][0xc38] ;  /* 0x00030e00ff047b82 */ /* 0x000e260000000800 */
[----:B------:R-:W1:Y:S02]  /*12300*/  SHFL.UP PT, R8, R7, 0x2, RZ ;  /* 0x0440000007087989 */ /* 0x000e6400000e00ff */
[----:B-1----:R-:W-:-:S05]  /*12310*/  SEL R8, R8, RZ, P2 ;  /* 0x000000ff08087207 */ /* 0x002fca0001000000 */
[----:B------:R-:W-:Y:S02]  /*12320*/  IMAD.IADD R8, R7, 0x1, R8 ;  /* 0x0000000107087824 */ /* 0x000fe400078e0208 */
[----:B------:R-:W1:Y:S03]  /*12330*/  S2R R7, SR_CTAID.X ;  /* 0x0000000000077919 */ /* 0x000e660000002500 */
[----:B------:R-:W2:Y:S02]  /*12340*/  SHFL.UP PT, R9, R8, 0x4, RZ ;  /* 0x0480000008097989 */ /* 0x000ea400000e00ff */
[----:B--2---:R-:W-:-:S05]  /*12350*/  SEL R9, R9, RZ, P3 ;  /* 0x000000ff09097207 */ /* 0x004fca0001800000 */
[----:B------:R-:W-:-:S05]  /*12360*/  IMAD.IADD R9, R8, 0x1, R9 ;  /* 0x0000000108097824 */ /* 0x000fca00078e0209 */
[----:B------:R-:W2:Y:S02]  /*12370*/  SHFL.UP PT, R2, R9, 0x8, RZ ;  /* 0x0500000009027989 */ /* 0x000ea400000e00ff */
[----:B--2---:R-:W-:-:S05]  /*12380*/  SEL R2, R2, RZ, P4 ;  /* 0x000000ff02027207 */ /* 0x004fca0002000000 */
[----:B------:R-:W-:-:S05]  /*12390*/  IMAD.IADD R2, R9, 0x1, R2 ;  /* 0x0000000109027824 */ /* 0x000fca00078e0202 */
[----:B------:R-:W2:Y:S02]  /*123a0*/  SHFL.UP PT, R3, R2, 0x10, RZ ;  /* 0x0600000002037989 */ /* 0x000ea400000e00ff */
[----:B--2---:R-:W-:-:S05]  /*123b0*/  SEL R3, R3, RZ, P5 ;  /* 0x000000ff03037207 */ /* 0x004fca0002800000 */
[----:B------:R-:W-:-:S05]  /*123c0*/  IMAD.IADD R3, R2, 0x1, R3 ;  /* 0x0000000102037824 */ /* 0x000fca00078e0203 */
[----:B------:R-:W0:Y:S02]  /*123d0*/  SHFL.IDX PT, R11, R3, 0x1f, 0x1f ;  /* 0x03e01f00030b7f89 */ /* 0x000e2400000e0000 */
[----:B0-----:R-:W-:-:S04]  /*123e0*/  IMAD R8, R11, R4, RZ ;  /* 0x000000040b087224 */ /* 0x001fc800078e02ff */
[----:B------:R-:W-:Y:S01]  /*123f0*/  IMAD.MOV.U32 R9, RZ, RZ, R8 ;  /* 0x000000ffff097224 */ /* 0x000fe200078e0008 */
[----:B-1----:R-:W-:-:S13]  /*12400*/  ISETP.GT.AND P6, PT, R8, R7, PT ;  /* 0x000000070800720c */ /* 0x002fda0003fc4270 */
[----:B------:R-:W-:Y:S05]  /*12410*/  @P6 BRA `(.L_x_1256) ;  /* 0x0000000000a86947 */ /* 0x000fea0003800000 */
[----:B------:R-:W-:Y:S01]  /*12420*/  IMAD.MOV.U32 R8, RZ, RZ, R9 ;  /* 0x000000ffff087224 */ /* 0x000fe200078e0009 */
[----:B------:R-:W-:Y:S01]  /*12430*/  UMOV UR38, URZ ;  /* 0x0000003f00267c82 */ /* 0x000fe20008000000 */
[----:B------:R-:W-:-:S05]  /*12440*/  ULDC UR5, c[0x0][0xc3c] ;  /* 0x00030f0000057ab9 */ /* 0x000fca0000000800 */
.L_x_1258:
        /* <DEDUP_REMOVED lines=22> */
[----:B------:R-:W-:Y:S02]  /*125b0*/  IMAD.IADD R9, R4, 0x1, R9 ;  /* 0x0000000104097824 */ /* 0x000fe400078e0209 */
[----:B------:R-:W0:Y:S03]  /*125c0*/  LDC R4, c[0x0][0xc38] ;  /* 0x00030e00ff047b82 */ /* 0x000e260000000800 */
        /* <DEDUP_REMOVED lines=9> */
[----:B------:R-:W0:Y:S02]  /*12660*/  SHFL.IDX PT, R11, R2, 0x1f, 0x1f ;  /* 0x03e01f00020b7f89 */ /* 0x000e2400000e0000 */
[----:B0-----:R-:W-:-:S04]  /*12670*/  IMAD R9, R11, R4, RZ ;  /* 0x000000040b097224 */ /* 0x001fc800078e02ff */
[----:B------:R-:W-:-:S05]  /*12680*/  IMAD.IADD R8, R9, 0x1, R8 ;  /* 0x0000000109087824 */ /* 0x000fca00078e0208 */
[----:B------:R-:W-:-:S13]  /*12690*/  ISETP.GT.AND P6, PT, R8, R7, PT ;  /* 0x000000070800720c */ /* 0x000fda0003fc4270 */
[----:B------:R-:W-:Y:S05]  /*126a0*/  @!P6 BRA `(.L_x_1258) ;  /* 0xfffffffc0068e947 */ /* 0x000fea000383ffff */
[----:B------:R-:W-:-:S07]  /*126b0*/  IMAD.MOV.U32 R3, RZ, RZ, R2 ;  /* 0x000000ffff037224 */ /* 0x000fce00078e0002 */
.L_x_1256:
        /* <DEDUP_REMOVED lines=8> */
[----:B------:R-:W-:-:S04]  /*12740*/  IMAD.U32 R11, RZ, RZ, UR4 ;  /* 0x00000004ff0b7e24 */ /* 0x000fc8000f8e00ff */
[----:B------:R0:W1:Y:S04]  /*12750*/  SHFL.IDX PT, R8, R5, R8, 0x1f ;  /* 0x00001f0805087589 */ /* 0x00006800000e0000 */
[----:B------:R0:W2:Y:S01]  /*12760*/  SHFL.IDX PT, R6, R6, R11, 0x1f ;  /* 0x00001f0b06067589 */ /* 0x0000a200000e0000 */
[----:B------:R-:W-:Y:S05]  /*12770*/  @!P0 BRA `(.L_x_1259) ;  /* 0x00000000000c8947 */ /* 0x000fea0003800000 */
[----:B------:R-:W-:-:S06]  /*12780*/  UIADD3 UR5, UR4, -0x1, URZ ;  /* 0xffffffff04057890 */ /* 0x000fcc000fffe03f */
[----:B------:R-:W-:-:S05]  /*12790*/  IMAD.U32 R2, RZ, RZ, UR5 ;  /* 0x00000005ff027e24 */ /* 0x000fca000f8e00ff */
[----:B------:R3:W4:Y:S02]  /*127a0*/  SHFL.IDX PT, R9, R3, R2, 0x1f ;  /* 0x00001f0203097589 */ /* 0x00072400000e0000 */
.L_x_1259:
[----:B---34-:R-:W-:Y:S01]  /*127b0*/  IMAD R2, R9, R4, R10 ;  /* 0x0000000409027224 */ /* 0x018fe200078e020a */
[----:B-1----:R-:W-:Y:S01]  /*127c0*/  ISETP.NE.AND P0, PT, R8, 0x1, PT ;  /* 0x000000010800780c */ /* 0x002fe20003f05270 */
[----:B------:R-:W-:Y:S02]  /*127d0*/  UIADD3 UR38, UR4, UR38, URZ ;  /* 0x0000002604267290 */ /* 0x000fe4000fffe03f */
[----:B0-----:R-:W-:Y:S01]  /*127e0*/  IMAD.IADD R5, R7, 0x1, -R2 ;  /* 0x0000000107057824 */ /* 0x001fe200078e0a02 */
[----:B------:R0:W-:Y:S09]  /*127f0*/  STL [R1+0x10], R2 ;  /* 0x0000100201007387 */ /* 0x0001f20000100800 */
[----:B------:R-:W-:Y:S05]  /*12800*/  @!P0 BRA `(.L_x_1260) ;  /* 0x0000000000e08947 */ /* 0x000fea0003800000 */
[----:B--2---:R-:W-:Y:S02]  /*12810*/  IABS R4, R6 ;  /* 0x0000000600047213 */ /* 0x004fe40000000000 */
[----:B------:R-:W-:Y:S02]  /*12820*/  IABS R7, R8 ;  /* 0x0000000800077213 */ /* 0x000fe40000000000 */
[----:B------:R-:W1:Y:S08]  /*12830*/  I2F.RP R9, R4 ;  /* 0x0000000400097306 */ /* 0x000e700000209400 */
[----:B------:R-:W2:Y:S08]  /*12840*/  I2F.RP R10, R7 ;  /* 0x00000007000a7306 */ /* 0x000eb00000209400 */
[----:B-1----:R-:W0:Y:S08]  /*12850*/  MUFU.RCP R9, R9 ;  /* 0x0000000900097308 */ /* 0x002e300000001000 */
[----:B--2---:R-:W-:Y:S01]  /*12860*/  MUFU.RCP R10, R10 ;  /* 0x0000000a000a7308 */ /* 0x004fe20000001000 */
[----:B0-----:R-:W-:Y:S01]  /*12870*/  VIADD R2, R9, 0xffffffe ;  /* 0x0ffffffe09027836 */ /* 0x001fe20000000000 */
[----:B------:R-:W-:-:S06]  /*12880*/  IABS R9, R6 ;  /* 0x0000000600097213 */ /* 0x000fcc0000000000 */
[----:B------:R0:W1:Y:S02]  /*12890*/  F2I.FTZ.U32.TRUNC.NTZ R3, R2 ;  /* 0x0000000200037305 */ /* 0x000064000021f000 */
[----:B0-----:R-:W-:Y:S02]  /*128a0*/  IMAD.MOV.U32 R2, RZ, RZ, RZ ;  /* 0x000000ffff027224 */ /* 0x001fe400078e00ff */
[----:B-1----:R-:W-:-:S04]  /*128b0*/  IMAD.MOV R11, RZ, RZ, -R3 ;  /* 0x000000ffff0b7224 */ /* 0x002fc800078e0a03 */
[----:B------:R-:W-:-:S04]  /*128c0*/  IMAD R11, R11, R4, RZ ;  /* 0x000000040b0b7224 */ /* 0x000fc800078e02ff */
[----:B------:R-:W-:Y:S01]  /*128d0*/  IMAD.HI.U32 R3, R3, R11, R2 ;  /* 0x0000000b03037227 */ /* 0x000fe200078e0002 */
[----:B------:R-:W-:-:S03]  /*128e0*/  IABS R2, R5 ;  /* 0x0000000500027213 */ /* 0x000fc60000000000 */
[----:B------:R-:W-:Y:S02]  /*128f0*/  IMAD.MOV R11, RZ, RZ, -R9 ;  /* 0x000000ffff0b7224 */ /* 0x000fe400078e0a09 */
[----:B------:R-:W-:-:S04]  /*12900*/  IMAD.HI.U32 R9, R3, R2, RZ ;  /* 0x0000000203097227 */ /* 0x000fc800078e00ff */
[----:B------:R-:W-:Y:S02]  /*12910*/  VIADD R3, R10, 0xffffffe ;  /* 0x0ffffffe0a037836 */ /* 0x000fe40000000000 */
[----:B------:R-:W-:-:S04]  /*12920*/  IMAD R11, R9, R11, R2 ;  /* 0x0000000b090b7224 */ /* 0x000fc800078e0202 */
[----:B------:R-:W0:Y:S01]  /*12930*/  F2I.FTZ.U32.TRUNC.NTZ R3, R3 ;  /* 0x0000000300037305 */ /* 0x000e22000021f000 */
[----:B------:R-:W-:-:S13]  /*12940*/  ISETP.GT.U32.AND P1, PT, R4, R11, PT ;  /* 0x0000000b0400720c */ /* 0x000fda0003f24070 */
[----:B------:R-:W-:Y:S02]  /*12950*/  @!P1 IMAD.IADD R11, R11, 0x1, -R4 ;  /* 0x000000010b0b9824 */ /* 0x000fe400078e0a04 */
[----:B0-----:R-:W-:Y:S02]  /*12960*/  IMAD.MOV R2, RZ, RZ, -R3 ;  /* 0x000000ffff027224 */ /* 0x001fe400078e0a03 */
[----:B------:R-:W-:Y:S01]  /*12970*/  @!P1 VIADD R9, R9, 0x1 ;  /* 0x0000000109099836 */ /* 0x000fe20000000000 */
[----:B------:R-:W-:Y:S01]  /*12980*/  ISETP.GE.U32.AND P0, PT, R11, R4, PT ;  /* 0x000000040b00720c */ /* 0x000fe20003f06070 */
[----:B------:R-:W-:Y:S01]  /*12990*/  IMAD R11, R2, R7, RZ ;  /* 0x00000007020b7224 */ /* 0x000fe200078e02ff */
[----:B------:R-:W-:Y:S01]  /*129a0*/  ISETP.NE.AND P1, PT, R6, RZ, PT ;  /* 0x000000ff0600720c */ /* 0x000fe20003f25270 */
[----:B------:R-:W-:-:S04]  /*129b0*/  IMAD.MOV.U32 R2, RZ, RZ, RZ ;  /* 0x000000ffff027224 */ /* 0x000fc800078e00ff */
[----:B------:R-:W-:Y:S01]  /*129c0*/  IMAD.HI.U32 R4, R3, R11, R2 ;  /* 0x0000000b03047227 */ /* 0x000fe200078e0002 */
[----:B------:R-:W-:-:S04]  /*129d0*/  LOP3.LUT R2, R5, R6, RZ, 0x3c, !PT ;  /* 0x0000000605027212 */ /* 0x000fc800078e3cff */
[----:B------:R-:W-:Y:S01]  /*129e0*/  ISETP.GE.AND P2, PT, R2, RZ, PT ;  /* 0x000000ff0200720c */ /* 0x000fe20003f46270 */
[----:B------:R-:W-:Y:S01]  /*129f0*/  @P0 VIADD R9, R9, 0x1 ;  /* 0x0000000109090836 */ /* 0x000fe20000000000 */
[----:B------:R-:W-:-:S05]  /*12a00*/  IABS R2, R8 ;  /* 0x0000000800027213 */ /* 0x000fca0000000000 */
[----:B------:R-:W-:-:S06]  /*12a10*/  IMAD.MOV R2, RZ, RZ, -R2 ;  /* 0x000000ffff027224 */ /* 0x000fcc00078e0a02 */
[----:B------:R-:W-:Y:S01]  /*12a20*/  @!P2 IMAD.MOV R9, RZ, RZ, -R9 ;  /* 0x000000ffff09a224 */ /* 0x000fe200078e0a09 */
[----:B------:R-:W-:-:S04]  /*12a30*/  @!P1 LOP3.LUT R9, RZ, R6, RZ, 0x33, !PT ;  /* 0x00000006ff099212 */ /* 0x000fc800078e33ff */
        /* <DEDUP_REMOVED lines=13> */
[--C-:B------:R-:W-:Y:S02]  /*12b10*/  IMAD.MOV R2, RZ, RZ, -R4.reuse ;  /* 0x000000ffff027224 */ /* 0x100fe400078e0a04 */
[C---:B------:R-:W-:Y:S02]  /*12b20*/  IMAD R3, R8.reuse, 0x1000000, R4 ;  /* 0x0100000008037824 */ /* 0x040fe400078e0204 */
[--C-:B------:R-:W-:Y:S02]  /*12b30*/  IMAD R8, R8, R2, R9.reuse ;  /* 0x0000000208087224 */ /* 0x100fe400078e0209 */
[----:B------:R-:W-:Y:S02]  /*12b40*/  IMAD.MOV R2, RZ, RZ, -R9 ;  /* 0x000000ffff027224 */ /* 0x000fe400078e0a09 */
[----:B------:R-:W-:Y:S02]  /*12b50*/  IMAD R3, R8, 0x10000, R3 ;  /* 0x0001000008037824 */ /* 0x000fe400078e0203 */
[----:B------:R-:W-:-:S03]  /*12b60*/  IMAD R2, R6, R2, R5 ;  /* 0x0000000206027224 */ /* 0x000fc600078e0205 */
[----:B------:R0:W-:Y:S01]  /*12b70*/  STL [R1+0x18], R3 ;  /* 0x0000180301007387 */ /* 0x0001e20000100800 */
[----:B------:R-:W-:Y:S05]  /*12b80*/  BRA `(.L_x_1261) ;  /* 0x0000000000fc7947 */ /* 0x000fea0003800000 */
.L_x_1260:
[----:B------:R-:W-:Y:S02]  /*12b90*/  ULDC.64 UR4, c[0x0][0xc90] ;  /* 0x0003240000047ab9 */ /* 0x000fe40000000a00 */
[----:B------:R-:W-:-:S06]  /*12ba0*/  UIMAD.WIDE UR4, UR38, 0x4, UR4 ;  /* 0x00000004260478a5 */ /* 0x000fcc000f8e0204 */
[----:B0-----:R-:W-:Y:S02]  /*12bb0*/  IMAD.U32 R2, RZ, RZ, UR4 ;  /* 0x00000004ff027e24 */ /* 0x001fe4000f8e00ff */
[----:B------:R-:W-:-:S05]  /*12bc0*/  IMAD.U32 R3, RZ, RZ, UR5 ;  /* 0x00000005ff037e24 */ /* 0x000fca000f8e00ff */
[----:B------:R0:W2:Y:S02]  /*12bd0*/  LDG.E R7, desc[UR48][R2.64] ;  /* 0x0000003002077981 */ /* 0x0000a4000c1e1900 */
[----:B0-----:R-:W-:Y:S02]  /*12be0*/  IMAD.MOV.U32 R2, RZ, RZ, RZ ;  /* 0x000000ffff027224 */ /* 0x001fe400078e00ff */
[----:B--2---:R-:W-:-:S05]  /*12bf0*/  IMAD R8, R6, R7, RZ ;  /* 0x0000000706087224 */ /* 0x004fca00078e02ff */
[----:B------:R-:W-:-:S04]  /*12c00*/  IABS R9, R8 ;  /* 0x0000000800097213 */ /* 0x000fc80000000000 */
[----:B------:R-:W0:Y:S08]  /*12c10*/  I2F.RP R10, R9 ;  /* 0x00000009000a7306 */ /* 0x000e300000209400 */
[----:B0-----:R-:W0:Y:S02]  /*12c20*/  MUFU.RCP R10, R10 ;  /* 0x0000000a000a7308 */ /* 0x001e240000001000 */
[----:B0-----:R-:W-:-:S06]  /*12c30*/  VIADD R11, R10, 0xffffffe ;  /* 0x0ffffffe0a0b7836 */ /* 0x001fcc0000000000 */
[----:B------:R-:W0:Y:S02]  /*12c40*/  F2I.FTZ.U32.TRUNC.NTZ R3, R11 ;  /* 0x0000000b00037305 */ /* 0x000e24000021f000 */
[----:B0-----:R-:W-:-:S04]  /*12c50*/  IMAD.MOV R12, RZ, RZ, -R3 ;  /* 0x000000ffff0c7224 */ /* 0x001fc800078e0a03 */
[----:B------:R-:W-:-:S04]  /*12c60*/  IMAD R13, R12, R9, RZ ;  /* 0x000000090c0d7224 */ /* 0x000fc800078e02ff */
[----:B------:R-:W-:Y:S01]  /*12c70*/  IMAD.HI.U32 R2, R3, R13, R2 ;  /* 0x0000000d03027227 */ /* 0x000fe200078e0002 */
[----:B------:R-:W-:Y:S02]  /*12c80*/  IABS R13, R5 ;  /* 0x00000005000d7213 */ /* 0x000fe40000000000 */
[----:B------:R-:W-:-:S03]  /*12c90*/  IABS R3, R8 ;  /* 0x0000000800037213 */ /* 0x000fc60000000000 */
[----:B------:R-:W-:-:S04]  /*12ca0*/  IMAD.HI.U32 R2, R2, R13, RZ ;  /* 0x0000000d02027227 */ /* 0x000fc800078e00ff */
[----:B------:R-:W-:-:S04]  /*12cb0*/  IMAD.MOV R3, RZ, RZ, -R3 ;  /* 0x000000ffff037224 */ /* 0x000fc800078e0a03 */
[----:B------:R-:W-:Y:S01]  /*12cc0*/  IMAD R10, R2, R3, R13 ;  /* 0x00000003020a7224 */ /* 0x000fe200078e020d */
[----:B------:R-:W-:-:S04]  /*12cd0*/  LOP3.LUT R3, R5, R8, RZ, 0x3c, !PT ;  /* 0x0000000805037212 */ /* 0x000fc800078e3cff */
[----:B------:R-:W-:Y:S02]  /*12ce0*/  ISETP.GT.U32.AND P1, PT, R9, R10, PT ;  /* 0x0000000a0900720c */ /* 0x000fe40003f24070 */
[----:B------:R-:W-:-:S11]  /*12cf0*/  ISETP.GE.AND P2, PT, R3, RZ, PT ;  /* 0x000000ff0300720c */ /* 0x000fd60003f46270 */
[----:B------:R-:W-:Y:S02]  /*12d00*/  @!P1 IMAD.IADD R10, R10, 0x1, -R9 ;  /* 0x000000010a0a9824 */ /* 0x000fe400078e0a09 */
[----:B------:R-:W-:Y:S01]  /*12d10*/  @!P1 VIADD R2, R2, 0x1 ;  /* 0x0000000102029836 */ /* 0x000fe20000000000 */
[----:B------:R-:W-:Y:S02]  /*12d20*/  ISETP.NE.AND P1, PT, R8, RZ, PT ;  /* 0x000000ff0800720c */ /* 0x000fe40003f25270 */
[----:B------:R-:W-:-:S13]  /*12d30*/  ISETP.GE.U32.AND P0, PT, R10, R9, PT ;  /* 0x000000090a00720c */ /* 0x000fda0003f06070 */
[----:B------:R-:W-:-:S04]  /*12d40*/  @P0 VIADD R2, R2, 0x1 ;  /* 0x0000000102020836 */ /* 0x000fc80000000000 */
[----:B------:R-:W-:Y:S01]  /*12d50*/  @!P2 IMAD.MOV R2, RZ, RZ, -R2 ;  /* 0x000000ffff02a224 */ /* 0x000fe200078e0a02 */
[----:B------:R-:W-:-:S05]  /*12d60*/  @!P1 LOP3.LUT R2, RZ, R8, RZ, 0x33, !PT ;  /* 0x00000008ff029212 */ /* 0x000fca00078e33ff */
[----:B------:R-:W-:Y:S02]  /*12d70*/  IMAD R9, R7, R2, RZ ;  /* 0x0000000207097224 */ /* 0x000fe400078e02ff */
[----:B------:R-:W-:Y:S02]  /*12d80*/  IMAD.MOV R2, RZ, RZ, -R2 ;  /* 0x000000ffff027224 */ /* 0x000fe400078e0a02 */
[----:B------:R-:W-:Y:S02]  /*12d90*/  IMAD.MOV R3, RZ, RZ, -R9 ;  /* 0x000000ffff037224 */ /* 0x000fe400078e0a09 */
[----:B------:R-:W-:-:S03]  /*12da0*/  IMAD R5, R8, R2, R5 ;  /* 0x0000000208057224 */ /* 0x000fc600078e0205 */
[----:B------:R-:W-:-:S04]  /*12db0*/  VIADDMNMX R4, R3, R4, R7, PT ;  /* 0x0000000403047246 */ /* 0x000fc80003800107 */
[-C--:B------:R-:W-:Y:S02]  /*12dc0*/  IABS R7, R4.reuse ;  /* 0x0000000400077213 */ /* 0x080fe40000000000 */
[----:B------:R-:W-:Y:S02]  /*12dd0*/  IABS R8, R4 ;  /* 0x0000000400087213 */ /* 0x000fe40000000000 */
[----:B------:R-:W0:Y:S03]  /*12de0*/  I2F.RP R10, R7 ;  /* 0x00000007000a7306 */ /* 0x000e260000209400 */
[----:B------:R-:W-:-:S05]  /*12df0*/  IMAD.MOV R8, RZ, RZ, -R8 ;  /* 0x000000ffff087224 */ /* 0x000fca00078e0a08 */
[----:B0-----:R-:W0:Y:S02]  /*12e00*/  MUFU.RCP R10, R10 ;  /* 0x0000000a000a7308 */ /* 0x001e240000001000 */
[----:B0-----:R-:W-:-:S06]  /*12e10*/  VIADD R3, R10, 0xffffffe ;  /* 0x0ffffffe0a037836 */ /* 0x001fcc0000000000 */
[----:B------:R-:W0:Y:S02]  /*12e20*/  F2I.FTZ.U32.TRUNC.NTZ R3, R3 ;  /* 0x0000000300037305 */ /* 0x000e24000021f000 */
[----:B0-----:R-:W-:-:S04]  /*12e30*/  IMAD.MOV R2, RZ, RZ, -R3 ;  /* 0x000000ffff027224 */ /* 0x001fc800078e0a03 */
[----:B------:R-:W-:Y:S02]  /*12e40*/  IMAD R11, R2, R7, RZ ;  /* 0x00000007020b7224 */ /* 0x000fe400078e02ff */
[----:B------:R-:W-:-:S04]  /*12e50*/  IMAD.MOV.U32 R2, RZ, RZ, RZ ;  /* 0x000000ffff027224 */ /* 0x000fc800078e00ff */
[----:B------:R-:W-:Y:S01]  /*12e60*/  IMAD.HI.U32 R2, R3, R11, R2 ;  /* 0x0000000b03027227 */ /* 0x000fe200078e0002 */
[----:B------:R-:W-:Y:S02]  /*12e70*/  IABS R11, R5 ;  /* 0x00000005000b7213 */ /* 0x000fe40000000000 */
[----:B------:R-:W-:Y:S02]  /*12e80*/  LOP3.LUT R3, R5, R4, RZ, 0x3c, !PT ;  /* 0x0000000405037212 */ /* 0x000fe400078e3cff */
[----:B------:R-:W-:Y:S01]  /*12e90*/  IADD3 R5, R9, 0x1000000, R5 ;  /* 0x0100000009057810 */ /* 0x000fe20007ffe005 */
        /* <DEDUP_REMOVED lines=10> */
[----:B------:R-:W-:Y:S01]  /*12f40*/  @!P1 LOP3.LUT R2, RZ, R4, RZ, 0x33, !PT ;  /* 0x00000004ff029212 */ /* 0x000fe200078e33ff */
[----:B------:R-:W-:-:S04]  /*12f50*/  IMAD.MOV R4, RZ, RZ, -R4 ;  /* 0x000000ffff047224 */ /* 0x000fc800078e0a04 */
[----:B------:R-:W-:-:S05]  /*12f60*/  IMAD R3, R2, R4, R5 ;  /* 0x0000000402037224 */ /* 0x000fca00078e0205 */
[----:B------:R1:W-:Y:S02]  /*12f70*/  STL [R1+0x18], R3 ;  /* 0x0000180301007387 */ /* 0x0003e40000100800 */
.L_x_1261:
[----:B01----:R-:W-:-:S05]  /*12f80*/  LOP3.LUT R3, RZ, R2, RZ, 0x33, !PT ;  /* 0x00000002ff037212 */ /* 0x003fca00078e33ff */
[----:B------:R-:W-:-:S05]  /*12f90*/  IMAD.IADD R2, R6, 0x1, R3 ;  /* 0x0000000106027824 */ /* 0x000fca00078e0203 */
[----:B------:R1:W-:Y:S01]  /*12fa0*/  STL [R1+0x14], R2 ;  /* 0x0000140201007387 */ /* 0x0003e20000100800 */
[----:B------:R-:W-:Y:S05]  /*12fb0*/  BRA `(.L_x_1262) ;  /* 0x00000000000c7947 */ /* 0x000fea0003800000 */
.L_x_1257:
[----:B------:R0:W-:Y:S04]  /*12fc0*/  STL [R1+0x10], R7 ;  /* 0x0000100701007387 */ /* 0x0001e80000100800 */
[----:B------:R0:W-:Y:S04]  /*12fd0*/  STL [R1+0x14], RZ ;  /* 0x000014ff01007387 */ /* 0x0001e80000100800 */
[----:B------:R0:W-:Y:S02]  /*12fe0*/  STL [R1+0x18], RZ ;  /* 0x000018ff01007387 */ /* 0x0001e40000100800 */
.L_x_1262:
[----:B------:R-:W2:Y:S04]  /*12ff0*/  LDL R4, [R1+0x10] ;  /* 0x0000100001047983 */ /* 0x000ea80000100800 */
[----:B------:R-:W2:Y:S04]  /*13000*/  LDL R5, [R1+0x14] ;  /* 0x0000140001057983 */ /* 0x000ea80000100800 */
[----:B------:R-:W2:Y:S01]  /*13010*/  LDL R6, [R1+0x18] ;  /* 0x0000180001067983 */ /* 0x000ea20000100800 */
[----:B------:R-:W-:Y:S01]  /*13020*/  ISETP.NE.AND P0, PT, R0, RZ, PT ;  /* 0x000000ff0000720c */ /* 0x000fe20003f05270 */
[----:B-1----:R-:W-:-:S12]  /*13030*/  IMAD.U32 R2, RZ, RZ, UR38 ;  /* 0x00000026ff027e24 */ /* 0x002fd8000f8e00ff */
[----:B------:R-:W1:Y:S01]  /*13040*/  @!P0 S2R R3, SR_CgaCtaId ;  /* 0x0000000000038919 */ /* 0x000e620000008800 */
[----:B------:R-:W-:Y:S01]  /*13050*/  @!P0 MOV R0, 0x400 ;  /* 0x0000040000008802 */ /* 0x000fe20000000f00 */
[----:B0-----:R-:W-:-:S03]  /*13060*/  @!P0 IMAD.MOV.U32 R7, RZ, RZ, R2 ;  /* 0x000000ffff078224 */ /* 0x001fc600078e0002 */
[----:B-1----:R-:W-:-:S05]  /*13070*/  @!P0 LEA R0, R3, R0, 0x18 ;  /* 0x0000000003008211 */ /* 0x002fca00078ec0ff */
[----:B--2---:R0:W-:Y:S01]  /*13080*/  @!P0 STS.128 [R0+0x284d0], R4 ;  /* 0x0284d00400008388 */ /* 0x0041e20000000c00 */
[----:B------:R-:W-:Y:S06]  /*13090*/  BAR.ARV 0x5, 0x180 ;  /* 0x0146000000007b1d */ /* 0x000fec0000002000 */
.L_x_1255:
[----:B0-----:R-:W-:Y:S01]  /*130a0*/  IMAD.MOV.U32 R0, RZ, RZ, 0x1 ;  /* 0x00000001ff007424 */ /* 0x001fe200078e00ff */
[----:B------:R-:W-:Y:S01]  /*130b0*/  ULDC UR4, c[0x0][0xc3c] ;  /* 0x00030f0000047ab9 */ /* 0x000fe20000000800 */
[----:B------:R0:W-:Y:S01]  /*130c0*/  STL [R1], RZ ;  /* 0x000000ff01007387 */ /* 0x0001e20000100800 */
[----:B------:R-:W-:-:S03]  /*130d0*/  UISETP.GE.AND UP0, UPT, UR38, UR4, UPT ;  /* 0x000000042600728c */ /* 0x000fc6000bf06270 */
[----:B------:R0:W-:Y:S03]  /*130e0*/  STL [R1+0x8], R0 ;  /* 0x0000080001007387 */ /* 0x0001e60000100800 */
[----:B------:R-:W-:Y:S01]  /*130f0*/  PLOP3.LUT P0, PT, PT, PT, UP0, 0x80, 0x0 ;  /* 0x000000000000781c */ /* 0x000fe20003f0f008 */
[----:B------:R0:W-:-:S12]  /*13100*/  STL [R1+0x38], RZ ;  /* 0x000038ff01007387 */ /* 0x0001d80000100800 */
[----:B0-----:R-:W-:Y:S05]  /*13110*/  @P0 BRA `(.L_x_1263) ;  /* 0x0000005400500947 */ /* 0x001fea0003800000 */
[----:B------:R-:W2:Y:S01]  /*13120*/  LDL R0, [R1+0x3c] ;  /* 0x00003c0001007983 */ /* 0x000ea20000100800 */
[----:B------:R-:W0:Y:S01]  /*13130*/  S2UR UR5, SR_CgaCtaId ;  /* 0x00000000000579c3 */ /* 0x000e220000008800 */
[----:B------:R-:W-:Y:S01]  /*13140*/  UMOV UR4, 0x400 ;  /* 0x0000040000047882 */ /* 0x000fe20000000000 */
[----:B------:R-:W-:Y:S01]  /*13150*/  ULDC UR46, c[0x0][0xc] ;  /* 0x00000300002e7ab9 */ /* 0x000fe20000000800 */
[----:B------:R-:W3:Y:S01]  /*13160*/  S2R R7, SR_TID.X ;  /* 0x0000000000077919 */ /* 0x000ee20000002100 */
[----:B------:R-:W-:Y:S01]  /*13170*/  ULDC.64 UR44, c[0x0][0x198] ;  /* 0x00006600002c7ab9 */ /* 0x000fe20000000a00 */
[----:B0-----:R-:W-:-:S06]  /*13180*/  ULEA UR4, UR5, UR4, 0x18 ;  /* 0x0000000405047291 */ /* 0x001fcc000f8ec03f */
[----:B------:R-:W-:Y:S02]  /*13190*/  IMAD.U32 R17, RZ, RZ, UR4 ;  /* 0x00000004ff117e24 */ /* 0x000fe4000f8e00ff */
[C---:B---3--:R-:W-:Y:S01]  /*131a0*/  IMAD.SHL.U32 R3, R7.reuse, 0x8, RZ ;  /* 0x0000000807037824 */ /* 0x048fe200078e00ff */
[C---:B-1----:R-:W-:Y:S02]  /*131b0*/  LOP3.LUT R4, R7.reuse, 0x7f, RZ, 0xc0, !PT ;  /* 0x0000007f07047812 */ /* 0x042fe400078ec0ff */
[C---:B------:R-:W-:Y:S02]  /*131c0*/  LOP3.LUT P0, RZ, R7.reuse, 0x4, RZ, 0xc0, !PT ;  /* 0x0000000407ff7812 */ /* 0x040fe4000780c0ff */
[----:B--2---:R-:W-:Y:S01]  /*131d0*/  R2UR UR6, R0 ;  /* 0x00000000000672ca */ /* 0x004fe200000e0000 */
[----:B------:R-:W-:-:S05]  /*131e0*/  IMAD.SHL.U32 R0, R7, 0x40, RZ ;  /* 0x0000004007007824 */ /* 0x000fca00078e00ff */
[----:B------:R-:W-:-:S04]  /*131f0*/  LOP3.LUT R2, R0, 0x180, RZ, 0xc0, !PT ;  /* 0x0000018000027812 */ /* 0x000fc800078ec0ff */
[----:B------:R-:W-:-:S03]  /*13200*/  LOP3.LUT R2, R2, 0x10, R7, 0xf8, !PT ;  /* 0x0000001002027812 */ /* 0x000fc600078ef807 */
[----:B------:R-:W-:Y:S01]  /*13210*/  ULOP3.LUT UR39, UR6, 0x1, URZ, 0xfc, !UPT ;  /* 0x0000000106277892 */ /* 0x000fe2000f8efc3f */
[----:B------:R-:W-:Y:S01]  /*13220*/  LOP3.LUT R5, R2, 0x30, R3, 0x78, !PT ;  /* 0x0000003002057812 */ /* 0x000fe200078e7803 */
[----:B------:R-:W-:Y:S01]  /*13230*/  ULOP3.LUT UR42, UR6, 0x2, URZ, 0xfc, !UPT ;  /* 0x00000002062a7892 */ /* 0x000fe2000f8efc3f */
[----:B------:R-:W-:Y:S02]  /*13240*/  SHF.R.U32.HI R3, RZ, 0x5, R4 ;  /* 0x00000005ff037819 */ /* 0x000fe40000011604 */
[C---:B------:R-:W-:Y:S02]  /*13250*/  LOP3.LUT R2, R0.reuse, 0x40, RZ, 0xc0, !PT ;  /* 0x0000004000027812 */ /* 0x040fe400078ec0ff */
[----:B------:R-:W-:-:S03]  /*13260*/  LOP3.LUT R0, R0, 0x200, RZ, 0xc0, !PT ;  /* 0x0000020000007812 */ /* 0x000fc600078ec0ff */
[----:B------:R-:W-:-:S05]  /*13270*/  IMAD R2, R3, 0x400, R2 ;  /* 0x0000040003027824 */ /* 0x000fca00078e0202 */
[----:B------:R-:W-:Y:S01]  /*13280*/  IADD3 R5, R5, R2, R0 ;  /* 0x0000000205057210 */ /* 0x000fe20007ffe000 */
[----:B------:R-:W-:-:S04]  /*13290*/  IMAD.SHL.U32 R2, R7, 0x80, RZ ;  /* 0x0000008007027824 */ /* 0x000fc800078e00ff */
[----:B------:R0:W-:Y:S01]  /*132a0*/  STL [R1+0x20], R5 ;  /* 0x0000200501007387 */ /* 0x0001e20000100800 */
[----:B------:R-:W-:-:S05]  /*132b0*/  LOP3.LUT R0, R2, 0x380, RZ, 0xc0, !PT ;  /* 0x0000038002007812 */ /* 0x000fca00078ec0ff */
[----:B------:R-:W-:Y:S02]  /*132c0*/  IMAD R3, R3, 0x10, R0 ;  /* 0x0000001003037824 */ /* 0x000fe400078e0200 */
[----:B------:R-:W-:Y:S01]  /*132d0*/  IMAD.SHL.U32 R0, R7, 0x10, RZ ;  /* 0x0000001007007824 */ /* 0x000fe200078e00ff */
[----:B0-----:R-:W-:-:S04]  /*132e0*/  SHF.R.U32.HI R5, RZ, 0x3, R4 ;  /* 0x00000003ff057819 */ /* 0x001fc80000011604 */
[----:B------:R-:W-:-:S04]  /*132f0*/  LOP3.LUT R3, R3, 0x70, R0, 0x78, !PT ;  /* 0x0000007003037812 */ /* 0x000fc800078e7800 */
[----:B------:R-:W-:Y:S01]  /*13300*/  LOP3.LUT R6, R3, 0xc00, R2, 0xf8, !PT ;  /* 0x00000c0003067812 */ /* 0x000fe200078ef802 */
[----:B------:R-:W-:Y:S01]  /*13310*/  IMAD.SHL.U32 R3, R7, 0x2, RZ ;  /* 0x0000000207037824 */ /* 0x000fe200078e00ff */
[----:B------:R-:W-:-:S03]  /*13320*/  LOP3.LUT R2, R0, 0x3f0, RZ, 0xc0, !PT ;  /* 0x000003f000027812 */ /* 0x000fc600078ec0ff */
[----:B------:R-:W-:Y:S01]  /*13330*/  STL [R1+0x4], R6 ;  /* 0x0000040601007387 */ /* 0x000fe20000100800 */
[----:B------:R-:W-:Y:S01]  /*13340*/  LOP3.LUT R3, R2, 0x70, R3, 0x78, !PT ;  /* 0x0000007002037812 */ /* 0x000fe200078e7803 */
[----:B------:R-:W-:Y:S02]  /*13350*/  IMAD.SHL.U32 R2, R4, 0x10, RZ ;  /* 0x0000001004027824 */ /* 0x000fe400078e00ff */
[C---:B------:R-:W-:Y:S02]  /*13360*/  VIADD R4, R6.reuse, 0x40 ;  /* 0x0000004006047836 */ /* 0x040fe40000000000 */
[----:B------:R-:W-:Y:S01]  /*13370*/  @P0 VIADD R4, R6, 0xffffffc0 ;  /* 0xffffffc006040836 */ /* 0x000fe20000000000 */
[----:B------:R-:W-:Y:S01]  /*13380*/  LOP3.LUT R2, R3, 0x400, R2, 0xf8, !PT ;  /* 0x0000040003027812 */ /* 0x000fe200078ef802 */
[----:B------:R-:W-:-:S04]  /*13390*/  IMAD.MOV.U32 R3, RZ, RZ, 0x20 ;  /* 0x00000020ff037424 */ /* 0x000fc800078e00ff */
[----:B------:R-:W-:Y:S01]  /*133a0*/  IMAD.IADD R2, R17, 0x1, R2 ;  /* 0x0000000111027824 */ /* 0x000fe200078e0202 */
[----:B------:R-:W-:Y:S02]  /*133b0*/  SEL R3, R3, 0xffffffe0, !P0 ;  /* 0xffffffe003037807 */ /* 0x000fe40004000000 */
[----:B------:R-:W-:Y:S02]  /*133c0*/  LOP3.LUT R3, R0, 0x70, RZ, 0xc0, !PT ;  /* 0x0000007000037812 */ /* 0x000fe400078ec0ff */
[----:B------:R-:W-:Y:S01]  /*133d0*/  LOP3.LUT R0, R5, 0x70, R0, 0xf8, !PT ;  /* 0x0000007005007812 */ /* 0x000fe200078ef800 */
[----:B------:R-:W-:Y:S01]  /*133e0*/  IMAD.MOV.U32 R0, RZ, RZ, 0x1 ;  /* 0x00000001ff007424 */ /* 0x000fe200078e00ff */
[----:B------:R-:W-:Y:S04]  /*133f0*/  STL [R1+0x30], R2 ;  /* 0x0000300201007387 */ /* 0x000fe80000100800 */
[----:B------:R-:W-:Y:S04]  /*13400*/  STL [R1+0x38], RZ ;  /* 0x000038ff01007387 */ /* 0x000fe80000100800 */
[----:B------:R-:W-:Y:S04]  /*13410*/  STL [R1+0x2c], R4 ;  /* 0x00002c0401007387 */ /* 0x000fe80000100800 */
[----:B------:R0:W-:Y:S04]  /*13420*/  STL [R1+0x8], R0 ;  /* 0x0000080001007387 */ /* 0x0001e80000100800 */
[----:B------:R1:W-:Y:S01]  /*13430*/  STL [R1], RZ ;  /* 0x000000ff01007387 */ /* 0x0003e20000100800 */
[----:B0-----:R-:W-:-:S07]  /*13440*/  LOP3.LUT R0, R3, 0x80, RZ, 0xfc, !PT ;  /* 0x0000008003007812 */ /* 0x001fce00078efcff */
.L_x_1341:
[----:B------:R-:W-:Y:S01]  /*13450*/  ULDC.64 UR8, c[0x0][0xa00] ;  /* 0x0002800000087ab9 */ /* 0x000fe20000000a00 */
[----:B------:R-:W-:Y:S01]  /*13460*/  ULDC.64 UR6, c[0x0][0xa00] ;  /* 0x0002800000067ab9 */ /* 0x000fe20000000a00 */
[----:B------:R-:W-:Y:S01]  /*13470*/  ISETP.NE.U32.AND P0, PT, RZ, UR8, PT ;  /* 0x00000008ff007c0c */ /* 0x000fe2000bf05070 */
[----:B------:R-:W-:Y:S01]  /*13480*/  UIMAD.WIDE UR6, UR38, 0x4, UR6 ;  /* 0x00000004260678a5 */ /* 0x000fe2000f8e0206 */
[----:B-1----:R-:W2:Y:S01]  /*13490*/  LDL.LU R7, [R1+0x18] ;  /* 0x0000180001077983 */ /* 0x002ea20000300800 */
[----:B------:R-:W-:Y:S01]  /*134a0*/  ULDC.64 UR4, c[0x0][0xa28] ;  /* 0x00028a0000047ab9 */ /* 0x000fe20000000a00 */
[----:B------:R-:W-:Y:S01]  /*134b0*/  ISETP.NE.AND.EX P0, PT, RZ, UR9, PT, P0 ;  /* 0x00000009ff007c0c */ /* 0x000fe2000bf05300 */
[----:B------:R-:W-:Y:S01]  /*134c0*/  UISETP.NE.U32.AND UP0, UPT, UR4, URZ, UPT ;  /* 0x0000003f0400728c */ /* 0x000fe2000bf05070 */
[----:B------:R-:W-:Y:S01]  /*134d0*/  IMAD.MOV.U32 R0, RZ, RZ, RZ ;  /* 0x000000ffff007224 */ /* 0x000fe200078e00ff */
[----:B------:R-:W-:Y:S01]  /*134e0*/  ULDC.64 UR10, c[0x0][0xa18] ;  /* 0x00028600000a7ab9 */ /* 0x000fe20000000a00 */
[----:B------:R-:W-:Y:S01]  /*134f0*/  IMAD.U32 R2, RZ, RZ, UR6 ;  /* 0x00000006ff027e24 */ /* 0x000fe2000f8e00ff */
[----:B------:R-:W-:Y:S01]  /*13500*/  UISETP.NE.AND.EX UP0, UPT, UR5, URZ, UPT, UP0 ;  /* 0x0000003f0500728c */ /* 0x000fe2000bf05300 */
[----:B------:R-:W-:Y:S01]  /*13510*/  IMAD.U32 R3, RZ, RZ, UR7 ;  /* 0x00000007ff037e24 */ /* 0x000fe2000f8e00ff */
[----:B0-----:R-:W0:Y:S01]  /*13520*/  LDC R19, c[0x0][0x288] ;  /* 0x0000a200ff137b82 */ /* 0x001e220000000800 */
[----:B------:R-:W-:-:S03]  /*13530*/  ULDC.64 UR8, c[0x0][0xa08] ;  /* 0x0002820000087ab9 */ /* 0x000fc60000000a00 */
[----:B------:R-:W-:Y:S02]  /*13540*/  PLOP3.LUT P1, PT, PT, PT, UP0, 0x80, 0x0 ;  /* 0x000000000000781c */ /* 0x000fe40003f2f008 */
[----:B------:R3:W4:Y:S01]  /*13550*/  @P0 LDG.E R5, desc[UR48][R2.64] ;  /* 0x0000003002050981 */ /* 0x000722000c1e1900 */
[----:B------:R-:W-:Y:S01]  /*13560*/  IMAD.MOV.U32 R4, RZ, RZ, RZ ;  /* 0x000000ffff047224 */ /* 0x000fe200078e00ff */
[----:B------:R-:W-:Y:S01]  /*13570*/  UMOV UR43, URZ ;  /* 0x0000003f002b7c82 */ /* 0x000fe20008000000 */
[----:B------:R-:W-:Y:S01]  /*13580*/  @UP0 ULDC.64 UR4, c[0x0][0xa28] ;  /* 0x00028a0000040ab9 */ /* 0x000fe20000000a00 */
[----:B------:R-:W1:Y:S01]  /*13590*/  LDC R6, c[0x0][0x2f0] ;  /* 0x0000bc00ff067b82 */ /* 0x000e620000000800 */
[----:B------:R-:W-:Y:S02]  /*135a0*/  @UP0 UIMAD.WIDE UR4, UR38, 0x4, UR4 ;  /* 0x00000004260408a5 */ /* 0x000fe4000f8e0204 */
[----:B------:R-:W-:-:S04]  /*135b0*/  UISETP.NE.U32.AND UP0, UPT, UR10, URZ, UPT ;  /* 0x0000003f0a00728c */ /* 0x000fc8000bf05070 */
[----:B---3--:R-:W-:Y:S02]  /*135c0*/  IMAD.U32 R2, RZ, RZ, UR4 ;  /* 0x00000004ff027e24 */ /* 0x008fe4000f8e00ff */
[----:B------:R-:W-:Y:S01]  /*135d0*/  IMAD.U32 R3, RZ, RZ, UR5 ;  /* 0x00000005ff037e24 */ /* 0x000fe2000f8e00ff */
[----:B------:R-:W-:Y:S01]  /*135e0*/  ULDC.64 UR4, c[0x0][0xa08] ;  /* 0x0002820000047ab9 */ /* 0x000fe20000000a00 */
[----:B------:R-:W-:-:S03]  /*135f0*/  UISETP.NE.AND.EX UP0, UPT, UR11, URZ, UPT, UP0 ;  /* 0x0000003f0b00728c */ /* 0x000fc6000bf05300 */
[----:B------:R3:W5:Y:S01]  /*13600*/  @P1 LDG.E R0, desc[UR48][R2.64] ;  /* 0x0000003002001981 */ /* 0x000762000c1e1900 */
[----:B------:R-:W-:Y:S01]  /*13610*/  ISETP.NE.U32.AND P1, PT, RZ, UR4, PT ;  /* 0x00000004ff007c0c */ /* 0x000fe2000bf25070 */
[----:B------:R-:W-:-:S03]  /*13620*/  UIMAD.WIDE UR8, UR38, 0x4, UR8 ;  /* 0x00000004260878a5 */ /* 0x000fc6000f8e0208 */
[----:B------:R-:W-:Y:S02]  /*13630*/  ISETP.NE.AND.EX P1, PT, RZ, UR5, PT, P1 ;  /* 0x00000005ff007c0c */ /* 0x000fe4000bf25310 */
[----:B------:R-:W-:Y:S01]  /*13640*/  PLOP3.LUT P4, PT, PT, PT, UP0, 0x80, 0x0 ;  /* 0x000000000000781c */ /* 0x000fe20003f8f008 */
[----:B------:R-:W-:Y:S01]  /*13650*/  @UP0 ULDC.64 UR4, c[0x0][0xa18] ;  /* 0x0002860000040ab9 */ /* 0x000fe20000000a00 */
[----:B---3--:R-:W-:Y:S01]  /*13660*/  IMAD.U32 R2, RZ, RZ, UR8 ;  /* 0x00000008ff027e24 */ /* 0x008fe2000f8e00ff */
[----:B------:R-:W-:Y:S01]  /*13670*/  @UP0 UIMAD.WIDE UR4, UR38, 0x4, UR4 ;  /* 0x00000004260408a5 */ /* 0x000fe2000f8e0204 */
[----:B------:R-:W-:-:S07]  /*13680*/  IMAD.U32 R3, RZ, RZ, UR9 ;  /* 0x00000009ff037e24 */ /* 0x000fce000f8e00ff */
[----:B------:R3:W5:Y:S02]  /*13690*/  @P1 LDG.E R4, desc[UR48][R2.64] ;  /* 0x0000003002041981 */ /* 0x000764000c1e1900 */
[----:B---3--:R-:W-:Y:S02]  /*136a0*/  IMAD.U32 R2, RZ, RZ, UR4 ;  /* 0x00000004ff027e24 */ /* 0x008fe4000f8e00ff */
[----:B------:R-:W-:Y:S01]  /*136b0*/  IMAD.U32 R3, RZ, RZ, UR5 ;  /* 0x00000005ff037e24 */ /* 0x000fe2000f8e00ff */
[----:B------:R-:W-:-:S04]  /*136c0*/  ULDC.64 UR4, c[0x0][0xa20] ;  /* 0x0002880000047ab9 */ /* 0x000fc80000000a00 */
[----:B0-----:R0:W5:Y:S02]  /*136d0*/  @P4 LDG.E R19, desc[UR48][R2.64] ;  /* 0x0000003002134981 */ /* 0x001164000c1e1900 */
[----:B0-----:R-:W0:Y:S01]  /*136e0*/  LDC.64 R2, c[0x0][0x418] ;  /* 0x00010600ff027b82 */ /* 0x001e220000000a00 */
[----:B------:R-:W-:-:S04]  /*136f0*/  ISETP.NE.U32.AND P3, PT, RZ, UR4, PT ;  /* 0x00000004ff007c0c */ /* 0x000fc8000bf65070 */
[----:B------:R-:W-:Y:S02]  /*13700*/  ISETP.NE.AND.EX P3, PT, RZ, UR5, PT, P3 ;  /* 0x00000005ff007c0c */ /* 0x000fe4000bf65330 */
[----:B0-----:R-:W-:-:S04]  /*13710*/  ISETP.NE.U32.AND P2, PT, R2, RZ, PT ;  /* 0x000000ff0200720c */ /* 0x001fc80003f45070 */
[----:B------:R-:W-:Y:S02]  /*13720*/  ISETP.NE.AND.EX P2, PT, R3, RZ, PT, P2 ;  /* 0x000000ff0300720c */ /* 0x000fe40003f45320 */
[----:B--2---:R-:W-:Y:S02]  /*13730*/  R2UR UR36, R7 ;  /* 0x00000000072472ca */ /* 0x004fe400000e0000 */
[----:B----4-:R-:W-:Y:S02]  /*13740*/  @P0 R2UR UR43, R5 ;  /* 0x00000000052b02ca */ /* 0x010fe400000e0000 */
[----:B------:R-:W0:Y:S01]  /*13750*/  LDC R5, c[0x0][0x424] ;  /* 0x00010900ff057b82 */ /* 0x000e220000000800 */
[----:B------:R-:W-:-:S08]  /*13760*/  LOP3.LUT R2, R7, 0xff000000, RZ, 0xc0, !PT ;  /* 0xff00000007027812 */ /* 0x000fd000078ec0ff */
[----:B------:R-:W-:Y:S01]  /*13770*/  ULOP3.LUT UR36, UR36, 0xffff, URZ, 0xc0, !UPT ;  /* 0x0000ffff24247892 */ /* 0x000fe2000f8ec03f */
[----:B------:R-:W-:Y:S02]  /*13780*/  LOP3.LUT R7, R7, 0xff0000, RZ, 0xc0, !PT ;  /* 0x00ff000007077812 */ /* 0x000fe400078ec0ff */
[----:B------:R-:W-:-:S04]  /*13790*/  SHF.R.U32.HI R2, RZ, 0x8, R2 ;  /* 0x00000008ff027819 */ /* 0x000fc80000011602 */
[----:B------:R-:W-:Y:S02]  /*137a0*/  LEA.HI R7, R7, R2, RZ, 0x10 ;  /* 0x0000000207077211 */ /* 0x000fe400078f80ff */
[----:B0-----:R-:W-:-:S05]  /*137b0*/  SEL R5, R5, 0x1, P2 ;  /* 0x0000000105057807 */ /* 0x001fca0001000000 */
[----:B-1----:R-:W-:Y:S01]  /*137c0*/  IMAD R5, R5, R6, RZ ;  /* 0x0000000605057224 */ /* 0x002fe200078e02ff */
[----:B------:R-:W-:Y:S06]  /*137d0*/  @P4 BRA `(.L_x_1264) ;  /* 0x0000000000184947 */ /* 0x000fec0003800000 */
[----:B------:R-:W-:Y:S05]  /*137e0*/  @!P0 BRA `(.L_x_1264) ;  /* 0x0000000000148947 */ /* 0x000fea0003800000 */
[----:B------:R-:W-:Y:S02]  /*137f0*/  IMAD.U32 R2, RZ, RZ, UR6 ;  /* 0x00000006ff027e24 */ /* 0x000fe4000f8e00ff */
[----:B------:R-:W-:-:S05]  /*13800*/  IMAD.U32 R3, RZ, RZ, UR7 ;  /* 0x00000007ff037e24 */ /* 0x000fca000f8e00ff */
[----:B-----5:R-:W2:Y:S04]  /*13810*/  LDG.E R19, desc[UR48][R2.64] ;  /* 0x0000003002137981 */ /* 0x020ea8000c1e1900 */
[----:B------:R-:W2:Y:S02]  /*13820*/  LDG.E R2, desc[UR48][R2.64+0x4] ;  /* 0x0000043002027981 */ /* 0x000ea4000c1e1900 */
[----:B--2---:R-:W-:-:S07]  /*13830*/  IMAD.IADD R19, R2, 0x1, -R19 ;  /* 0x0000000102137824 */ /* 0x004fce00078e0a13 */
.L_x_1264:
[----:B-----5:R-:W-:-:S05]  /*13840*/  IMAD.IADD R2, R4, 0x1, R0 ;  /* 0x0000000104027824 */ /* 0x020fca00078e0200 */
[----:B------:R0:W-:Y:S01]  /*13850*/  STL [R1+0x28], R2 ;  /* 0x0000280201007387 */ /* 0x0001e20000100800 */
[----:B------:R-:W-:Y:S05]  /*13860*/  @!P3 BRA `(.L_x_1265) ;  /* 0x000000000018b947 */ /* 0x000fea0003800000 */
[----:B------:R-:W-:Y:S02]  /*13870*/  ULDC.64 UR4, c[0x0][0xa20] ;  /* 0x0002880000047ab9 */ /* 0x000fe40000000a00 */
[----:B------:R-:W-:-:S06]  /*13880*/  UIMAD.WIDE UR4, UR38, 0x4, UR4 ;  /* 0x00000004260478a5 */ /* 0x000fcc000f8e0204 */
[----:B0-----:R-:W-:Y:S02]  /*13890*/  IMAD.U32 R2, RZ, RZ, UR4 ;  /* 0x00000004ff027e24 */ /* 0x001fe4000f8e00ff */
[----:B------:R-:W-:-:S05]  /*138a0*/  IMAD.U32 R3, RZ, RZ, UR5 ;  /* 0x00000005ff037e24 */ /* 0x000fca000f8e00ff */
[----:B------:R1:W5:Y:S01]  /*138b0*/  LDG.E R5, desc[UR48][R2.64] ;  /* 0x0000003002057981 */ /* 0x000362000c1e1900 */
[----:B------:R-:W-:Y:S05]  /*138c0*/  BRA `(.L_x_1266) ;  /* 0x0000000000187947 */ /* 0x000fea0003800000 */
.L_x_1265:
[----:B------:R-:W-:Y:S05]  /*138d0*/  @!P1 BRA `(.L_x_1266) ;  /* 0x0000000000149947 */ /* 0x000fea0003800000 */
[----:B0-----:R-:W-:Y:S02]  /*138e0*/  IMAD.U32 R2, RZ, RZ, UR8 ;  /* 0x00000008ff027e24 */ /* 0x001fe4000f8e00ff */
[----:B------:R-:W-:-:S05]  /*138f0*/  IMAD.U32 R3, RZ, RZ, UR9 ;  /* 0x00000009ff037e24 */ /* 0x000fca000f8e00ff */
[----:B------:R-:W2:Y:S04]  /*13900*/  LDG.E R5, desc[UR48][R2.64] ;  /* 0x0000003002057981 */ /* 0x000ea8000c1e1900 */
[----:B------:R-:W2:Y:S02]  /*13910*/  LDG.E R2, desc[UR48][R2.64+0x4] ;  /* 0x0000043002027981 */ /* 0x000ea4000c1e1900 */
[----:B--2---:R-:W-:-:S07]  /*13920*/  IMAD.IADD R5, R2, 0x1, -R5 ;  /* 0x0000000102057824 */ /* 0x004fce00078e0a05 */
.L_x_1266:
[----:B------:R-:W2:Y:S01]  /*13930*/  LDL.LU R4, [R1+0x14] ;  /* 0x0000140001047983 */ /* 0x000ea20000300800 */
[----:B01----:R-:W0:Y:S01]  /*13940*/  LDC R2, c[0x0][0x448] ;  /* 0x00011200ff027b82 */ /* 0x003e220000000800 */
[----:B-----5:R-:W-:Y:S01]  /*13950*/  IMAD.IADD R0, R5, 0x1, -R0 ;  /* 0x0000000105007824 */ /* 0x020fe200078e0a00 */
[----:B0-----:R-:W-:-:S13]  /*13960*/  ISETP.NE.AND P1, PT, R2, 0x1, PT ;  /* 0x000000010200780c */ /* 0x001fda0003f25270 */
[----:B------:R-:W0:Y:S08]  /*13970*/  @P1 LDC R3, c[0x0][0x44c] ;  /* 0x00011300ff031b82 */ /* 0x000e300000000800 */
[----:B------:R-:W1:Y:S01]  /*13980*/  @P1 LDC R2, c[0x0][0x450] ;  /* 0x00011400ff021b82 */ /* 0x000e620000000800 */
[----:B--2---:R-:W-:-:S04]  /*13990*/  IMAD.SHL.U32 R18, R4, 0x80, RZ ;  /* 0x0000008004127824 */ /* 0x004fc800078e00ff */
[----:B------:R-:W-:-:S04]  /*139a0*/  VIADD R4, R18, 0x7f ;  /* 0x0000007f12047836 */ /* 0x000fc80000000000 */
[----:B0-----:R-:W-:-:S04]  /*139b0*/  @P1 IMAD.HI.U32 R3, R4, R3, RZ ;  /* 0x0000000304031227 */ /* 0x001fc800078e00ff */
[----:B------:R-:W-:Y:S01]  /*139c0*/  IMAD.MOV.U32 R6, RZ, RZ, R4 ;  /* 0x000000ffff067224 */ /* 0x000fe200078e0004 */
[----:B-1----:R-:W-:Y:S02]  /*139d0*/  @P1 SHF.R.U32.HI R6, RZ, R2, R3 ;  /* 0x00000002ff061219 */ /* 0x002fe40000011603 */
[----:B------:R-:W-:-:S05]  /*139e0*/  IADD3 R2, R0, 0x1, -R19 ;  /* 0x0000000100027810 */ /* 0x000fca0007ffe813 */
[----:B------:R-:W-:Y:S02]  /*139f0*/  IMAD.IADD R6, R2, 0x1, R6 ;  /* 0x0000000102067824 */ /* 0x000fe400078e0206 */
[----:B------:R-:W0:Y:S02]  /*13a00*/  LDC.64 R2, c[0x0][0x9e0] ;  /* 0x00027800ff027b82 */ /* 0x000e240000000a00 */
[----:B0-----:R-:W-:Y:S01]  /*13a10*/  ISETP.GE.AND P2, PT, R3, 0x1, PT ;  /* 0x000000010300780c */ /* 0x001fe20003f46270 */
[----:B------:R-:W-:-:S12]  /*13a20*/  IMAD.IADD R2, R6, 0x1, R2 ;  /* 0x0000000106027824 */ /* 0x000fd800078e0202 */
[----:B------:R-:W-:Y:S05]  /*13a30*/  @!P2 BRA `(.L_x_1267) ;  /* 0x000000000040a947 */ /* 0x000fea0003800000 */
[C---:B------:R-:W-:Y:S01]  /*13a40*/  ISETP.GT.AND P0, PT, R6.reuse, RZ, PT ;  /* 0x000000ff0600720c */ /* 0x040fe20003f04270 */
[----:B------:R-:W-:-:S12]  /*13a50*/  VIADD R8, R6, 0xffffffff ;  /* 0xffffffff06087836 */ /* 0x000fd80000000000 */
[----:B------:R-:W-:Y:S05]  /*13a60*/  @P0 BRA `(.L_x_1268) ;  /* 0x00000000001c0947 */ /* 0x000fea0003800000 */
[----:B------:R-:W-:Y:S01]  /*13a70*/  ISETP.NE.AND P0, PT, R3, 0x1, PT ;  /* 0x000000010300780c */ /* 0x000fe20003f05270 */
[----:B------:R-:W-:-:S12]  /*13a80*/  IMAD.MOV R6, RZ, RZ, -R6 ;  /* 0x000000ffff067224 */ /* 0x000fd800078e0a06 */
[----:B------:R-:W0:Y:S02]  /*13a90*/  @P0 LDC.64 R4, c[0x0][0x9e8] ;  /* 0x00027a00ff040b82 */ /* 0x000e240000000a00 */
[----:B0-----:R-:W-:-:S05]  /*13aa0*/  @P0 IMAD.HI.U32 R4, R6, R4, RZ ;  /* 0x0000000406040227 */ /* 0x001fca00078e00ff */
[----:B------:R-:W-:-:S04]  /*13ab0*/  @P0 SHF.R.U32.HI R6, RZ, R5, R4 ;  /* 0x00000005ff060219 */ /* 0x000fc80000011604 */
[----:B------:R-:W-:Y:S01]  /*13ac0*/  LOP3.LUT R8, RZ, R6, RZ, 0x33, !PT ;  /* 0x00000006ff087212 */ /* 0x000fe200078e33ff */
[----:B------:R-:W-:Y:S06]  /*13ad0*/  BRA `(.L_x_1269) ;  /* 0x0000000000107947 */ /* 0x000fec0003800000 */
.L_x_1268:
[----:B------:R-:W-:-:S13]  /*13ae0*/  ISETP.NE.AND P0, PT, R3, 0x1, PT ;  /* 0x000000010300780c */ /* 0x000fda0003f05270 */
[----:B------:R-:W0:Y:S02]  /*13af0*/  @P0 LDC.64 R4, c[0x0][0x9e8] ;  /* 0x00027a00ff040b82 */ /* 0x000e240000000a00 */
[----:B0-----:R-:W-:-:S05]  /*13b00*/  @P0 IMAD.HI.U32 R4, R8, R4, RZ ;  /* 0x0000000408040227 */ /* 0x001fca00078e00ff */
[----:B------:R-:W-:-:S07]  /*13b10*/  @P0 SHF.R.U32.HI R8, RZ, R5, R4 ;  /* 0x00000005ff080219 */ /* 0x000fce0000011604 */
.L_x_1269:
[----:B------:R-:W-:-:S05]  /*13b20*/  IMAD R8, R8, R3, R3 ;  /* 0x0000000308087224 */ /* 0x000fca00078e0203 */
[----:B------:R-:W-:-:S07]  /*13b30*/  VIMNMX R2, R2, R8, PT ;  /* 0x0000000802027248 */ /* 0x000fce0003fe0100 */
.L_x_1267:
[----:B------:R-:W0:Y:S01]  /*13b40*/  @P1 LDC R4, c[0x0][0x44c] ;  /* 0x00011300ff041b82 */ /* 0x000e220000000800 */
[----:B------:R-:W-:Y:S01]  /*13b50*/  IMAD.MOV.U32 R5, RZ, RZ, R18 ;  /* 0x000000ffff057224 */ /* 0x000fe200078e0012 */
[----:B------:R-:W-:Y:S01]  /*13b60*/  ULDC UR4, c[0x0][0x9dc] ;  /* 0x0002770000047ab9 */ /* 0x000fe20000000800 */
[----:B------:R-:W-:-:S05]  /*13b70*/  VIADD R2, R2, 0x3f ;  /* 0x0000003f02027836 */ /* 0x000fca0000000000 */
[----:B------:R-:W1:Y:S01]  /*13b80*/  @P1 LDC R6, c[0x0][0x450] ;  /* 0x00011400ff061b82 */ /* 0x000e620000000800 */
[----:B0-----:R-:W-:-:S05]  /*13b90*/  @P1 IMAD.HI.U32 R4, R18, R4, RZ ;  /* 0x0000000412041227 */ /* 0x001fca00078e00ff */
[----:B-1----:R-:W-:Y:S02]  /*13ba0*/  @P1 SHF.R.U32.HI R5, RZ, R6, R4 ;  /* 0x00000006ff051219 */ /* 0x002fe40000011604 */
[----:B------:R-:W-:Y:S02]  /*13bb0*/  SHF.R.S32.HI R4, RZ, 0x1f, R2 ;  /* 0x0000001fff047819 */ /* 0x000fe40000011402 */
[----:B------:R-:W-:Y:S01]  /*13bc0*/  IADD3 R6, R5, R0, -R19 ;  /* 0x0000000005067210 */ /* 0x000fe20007ffe813 */
[----:B------:R-:W-:Y:S01]  /*13bd0*/  VIADD R0, R0, 0x3f ;  /* 0x0000003f00007836 */ /* 0x000fe20000000000 */
[----:B------:R-:W-:-:S04]  /*13be0*/  LEA.HI R4, R4, R2, RZ, 0x6 ;  /* 0x0000000204047211 */ /* 0x000fc800078f30ff */
[----:B------:R-:W-:-:S04]  /*13bf0*/  SHF.R.S32.HI R2, RZ, 0x1f, R0 ;  /* 0x0000001fff027819 */ /* 0x000fc80000011400 */
[----:B------:R-:W-:Y:S02]  /*13c00*/  LEA.HI R2, R2, R0, RZ, 0x6 ;  /* 0x0000000002027211 */ /* 0x000fe400078f30ff */
[----:B------:R-:W-:Y:S02]  /*13c10*/  SHF.R.S32.HI R0, RZ, 0x6, R4 ;  /* 0x00000006ff007819 */ /* 0x000fe40000011404 */
[----:B------:R-:W-:-:S04]  /*13c20*/  SHF.R.S32.HI R2, RZ, 0x6, R2 ;  /* 0x00000006ff027819 */ /* 0x000fc80000011402 */
[----:B------:R-:W-:Y:S01]  /*13c30*/  VIMNMX R0, R2, R0, PT ;  /* 0x0000000002007248 */ /* 0x000fe20003fe0100 */
        /* <DEDUP_REMOVED lines=11> */
.L_x_1271:
[----:B------:R-:W-:-:S13]  /*13cf0*/  ISETP.NE.AND P0, PT, R3, 0x1, PT ;  /* 0x000000010300780c */ /* 0x000fda0003f05270 */
[----:B------:R-:W0:Y:S02]  /*13d00*/  @P0 LDC.64 R4, c[0x0][0x9e8] ;  /* 0x00027a00ff040b82 */ /* 0x000e240000000a00 */
[----:B0-----:R-:W-:-:S05]  /*13d10*/  @P0 IMAD.HI.U32 R4, R6, R4, RZ ;  /* 0x0000000406040227 */ /* 0x001fca00078e00ff */
[----:B------:R-:W-:-:S07]  /*13d20*/  @P0 SHF.R.U32.HI R6, RZ, R5, R4 ;  /* 0x00000005ff060219 */ /* 0x000fce0000011604 */
.L_x_1272:
[----:B------:R-:W-:-:S05]  /*13d30*/  IMAD R3, R6, R3, RZ ;  /* 0x0000000306037224 */ /* 0x000fca00078e02ff */
[----:B------:R-:W-:-:S07]  /*13d40*/  VIMNMX R2, R2, R3, !PT ;  /* 0x0000000302027248 */ /* 0x000fce0007fe0100 */
.L_x_1270:
[----:B------:R-:W-:Y:S02]  /*13d50*/  SHF.R.U32.HI R5, RZ, 0x10, R7 ;  /* 0x00000010ff057819 */ /* 0x000fe40000011607 */
[----:B------:R-:W-:Y:S02]  /*13d60*/  SHF.R.S32.HI R3, RZ, 0x1f, R2 ;  /* 0x0000001fff037819 */ /* 0x000fe40000011402 */
[----:B------:R-:W-:Y:S02]  /*13d70*/  ISETP.NE.AND P0, PT, R5, RZ, PT ;  /* 0x000000ff0500720c */ /* 0x000fe40003f05270 */
[----:B------:R-:W-:Y:S01]  /*13d80*/  LEA.HI R3, R3, R2, RZ, 0x6 ;  /* 0x0000000203037211 */ /* 0x000fe200078f30ff */
[----:B------:R-:W-:-:S03]  /*13d90*/  IMAD.MOV.U32 R2, RZ, RZ, RZ ;  /* 0x000000ffff027224 */ /* 0x000fc600078e00ff */
[----:B------:R-:W-:-:S04]  /*13da0*/  SHF.R.S32.HI R3, RZ, 0x6, R3 ;  /* 0x00000006ff037819 */ /* 0x000fc80000011403 */
[----:B------:R-:W-:-:S03]  /*13db0*/  VIMNMX R4, RZ, R3, !PT ;  /* 0x00000003ff047248 */ /* 0x000fc60007fe0100 */
[----:B------:R-:W0:Y:S01]  /*13dc0*/  @!P0 LDC R5, c[0x0][0x9f0] ;  /* 0x00027c00ff058b82 */ /* 0x000e220000000800 */
[----:B------:R-:W-:-:S13]  /*13dd0*/  ISETP.GT.AND P1, PT, R0, R4, PT ;  /* 0x000000040000720c */ /* 0x000fda0003f24270 */
[----:B------:R-:W-:Y:S05]  /*13de0*/  @!P1 BRA `(.L_x_1273) ;  /* 0x0000000000689947 */ /* 0x000fea0003800000 */
[-C--:B0-----:R-:W-:Y:S02]  /*13df0*/  IABS R6, R5.reuse ;  /* 0x0000000500067213 */ /* 0x081fe40000000000 */
        /* <DEDUP_REMOVED lines=10> */
[----:B------:R-:W-:-:S05]  /*13ea0*/  IADD3 R8, R5, -0x1, R0 ;  /* 0xffffffff05087810 */ /* 0x000fca0007ffe000 */
[----:B------:R-:W-:-:S05]  /*13eb0*/  IMAD.IADD R8, R8, 0x1, -R4 ;  /* 0x0000000108087824 */ /* 0x000fca00078e0a04 */
[----:B------:R-:W-:Y:S02]  /*13ec0*/  IABS R3, R8 ;  /* 0x0000000800037213 */ /* 0x000fe40000000000 */
[----:B------:R-:W-:-:S03]  /*13ed0*/  LOP3.LUT R8, R8, R5, RZ, 0x3c, !PT ;  /* 0x0000000508087212 */ /* 0x000fc600078e3cff */
        /* <DEDUP_REMOVED lines=11> */
.L_x_1273:
[----:B------:R-:W-:Y:S01]  /*13f90*/  LOP3.LUT R7, R7, 0xff, RZ, 0xc0, !PT ;  /* 0x000000ff07077812 */ /* 0x000fe200078ec0ff */
[----:B------:R-:W-:Y:S04]  /*13fa0*/  BSSY B7, `(.L_x_1274) ;  /* 0x000035f000077945 */ /* 0x000fe80003800000 */
[----:B------:R-:W-:-:S05]  /*13fb0*/  IMAD R3, R7, R2, R4 ;  /* 0x0000000207037224 */ /* 0x000fca00078e0204 */
[----:B------:R-:W-:Y:S01]  /*13fc0*/  VIADDMNMX R0, R3, R2, R0, PT ;  /* 0x0000000203007246 */ /* 0x000fe20003800100 */
[----:B------:R1:W-:Y:S03]  /*13fd0*/  STL [R1+0x18], R3 ;  /* 0x0000180301007387 */ /* 0x0003e60000100800 */
[----:B------:R-:W-:Y:S01]  /*13fe0*/  ISETP.GT.AND P0, PT, R0, R3, PT ;  /* 0x000000030000720c */ /* 0x000fe20003f04270 */
[----:B------:R1:W-:-:S12]  /*13ff0*/  STL [R1+0x34], R0 ;  /* 0x0000340001007387 */ /* 0x0003d80000100800 */
[----:B-1----:R-:W-:Y:S05]  /*14000*/  @P0 BRA `(.L_x_1275) ;  /* 0x0000000000480947 */ /* 0x002fea0003800000 */
[----:B------:R-:W1:Y:S02]  /*14010*/  S2R R3, SR_TID.X ;  /* 0x0000000000037919 */ /* 0x000e640000002100 */
[----:B-1----:R-:W-:-:S04]  /*14020*/  LOP3.LUT R3, R3, 0x7f, RZ, 0xc0, !PT ;  /* 0x0000007f03037812 */ /* 0x002fc800078ec0ff */
[----:B------:R-:W-:-:S13]  /*14030*/  ISETP.NE.AND P0, PT, R3, RZ, PT ;  /* 0x000000ff0300720c */ /* 0x000fda0003f05270 */
[----:B------:R-:W-:Y:S05]  /*14040*/  @P0 BRA `(.L_x_1276) ;  /* 0x0000003400500947 */ /* 0x000fea0003800000 */
[----:B------:R-:W1:Y:S01]  /*14050*/  S2R R3, SR_LANEID ;  /* 0x0000000000037919 */ /* 0x000e620000000000 */
[----:B------:R-:W-:Y:S02]  /*14060*/  VOTEU.ANY UR4, UPT, PT ;  /* 0x0000000000047886 */ /* 0x000fe400038e0100 */
[----:B------:R-:W1:Y:S08]  /*14070*/  FLO.U32 R0, UR4 ;  /* 0x0000000400007d00 */ /* 0x000e7000080e0000 */
[----:B------:R-:W2:Y:S01]  /*14080*/  POPC R4, UR4 ;  /* 0x0000000400047d09 */ /* 0x000ea20008000000 */
[----:B-1----:R-:W-:-:S02]  /*14090*/  ISETP.EQ.U32.AND P0, PT, R0, R3, PT ;  /* 0x000000030000720c */ /* 0x002fc40003f02070 */
[----:B------:R-:W2:Y:S11]  /*140a0*/  LDC.64 R2, c[0x0][0xc60] ;  /* 0x00031800ff027b82 */ /* 0x000eb60000000a00 */
[----:B--2---:R-:W2:Y:S01]  /*140b0*/  @P0 ATOMG.E.ADD.STRONG.GPU PT, R3, desc[UR48][R2.64], R4 ;  /* 0x00000004020309a8 */ /* 0x004ea200081ee1f0 */
[----:B0-----:R-:W0:Y:S02]  /*140c0*/  S2R R5, SR_LTMASK ;  /* 0x0000000000057919 */ /* 0x001e240000003900 */
[----:B0-----:R-:W-:-:S06]  /*140d0*/  LOP3.LUT R5, R5, UR4, RZ, 0xc0, !PT ;  /* 0x0000000405057c12 */ /* 0x001fcc000f8ec0ff */
[----:B------:R-:W0:Y:S01]  /*140e0*/  POPC R5, R5 ;  /* 0x0000000500057309 */ /* 0x000e220000000000 */
[----:B--2---:R-:W0:Y:S02]  /*140f0*/  SHFL.IDX PT, R0, R3, R0, 0x1f ;  /* 0x00001f0003007589 */ /* 0x004e2400000e0000 */
[----:B0-----:R-:W-:-:S05]  /*14100*/  IADD3 R0, R0, UR46, R5 ;  /* 0x0000002e00007c10 */ /* 0x001fca000fffe005 */
[----:B------:R2:W-:Y:S01]  /*14110*/  STL [R1+0x10], R0 ;  /* 0x0000100001007387 */ /* 0x0005e20000100800 */
[----:B------:R-:W-:Y:S05]  /*14120*/  BRA `(.L_x_1276) ;  /* 0x0000003400187947 */ /* 0x000fea0003800000 */
.L_x_1275:
        /* <DEDUP_REMOVED lines=9> */
[----:B------:R-:W1:Y:S01]  /*141c0*/  LDC.64 R2, c[0x4][R2] ;  /* 0x0100000002027b82 */ /* 0x000e620000000a00 */
[----:B0-----:R-:W-:Y:S02]  /*141d0*/  IMAD.U32 R5, RZ, RZ, UR7 ;  /* 0x00000007ff057e24 */ /* 0x001fe4000f8e00ff */
        /* <DEDUP_REMOVED lines=8> */
[----:B-1----:R-:W-:Y:S05]  /*14260*/  CALL.ABS.NOINC R2 ;  /* 0x0000000002007343 */ /* 0x002fea0003c00000 */
.L_x_1278:
[----:B------:R-:W-:Y:S05]  /*14270*/  BSYNC B6 ;  /* 0x0000000000067941 */ /* 0x000fea0003800000 */
.L_x_1277:
        /* <DEDUP_REMOVED lines=13> */
[----:B------:R-:W2:Y:S01]  /*14350*/  LDC.64 R2, c[0x4][R2] ;  /* 0x0100000002027b82 */ /* 0x000ea20000000a00 */
        /* <DEDUP_REMOVED lines=9> */
[----:B-12---:R-:W-:Y:S05]  /*143f0*/  CALL.ABS.NOINC R2 ;  /* 0x0000000002007343 */ /* 0x006fea0003c00000 */
.L_x_1280:
[----:B------:R-:W-:Y:S05]  /*14400*/  BSYNC B6 ;  /* 0x0000000000067941 */ /* 0x000fea0003800000 */
.L_x_1279:
[----:B------:R-:W-:Y:S01]  /*14410*/  VIADD R0, R17, 0x8000 ;  /* 0x0000800011007836 */ /* 0x000fe20000000000 */
[----:B------:R-:W-:Y:S04]  /*14420*/  BSSY B6, `(.L_x_1281) ;  /* 0x0000014000067945 */ /* 0x000fe80003800000 */
[----:B------:R2:W-:Y:S01]  /*14430*/  STL [R1+0xc], R0 ;  /* 0x00000c0001007387 */ /* 0x0005e20000100800 */
[----:B------:R-:W-:-:S13]  /*14440*/  LOP3.LUT P0, RZ, R0, 0x1bf, RZ, 0xc0, !PT ;  /* 0x000001bf00ff7812 */ /* 0x000fda000780c0ff */
[----:B--2---:R-:W-:Y:S05]  /*14450*/  @!P0 BRA `(.L_x_1282) ;  /* 0x0000000000408947 */ /* 0x004fea0003800000 */
        /* <DEDUP_REMOVED lines=16> */
.L_x_1282:
[----:B------:R-:W-:Y:S05]  /*14560*/  BSYNC B6 ;  /* 0x0000000000067941 */ /* 0x000fea0003800000 */
.L_x_1281:
        /* <DEDUP_REMOVED lines=19> */
.L_x_1284:
[----:B------:R-:W-:Y:S05]  /*146a0*/  BSYNC B6 ;  /* 0x0000000000067941 */ /* 0x000fea0003800000 */
.L_x_1283:
[----:B------:R-:W-:Y:S01]  /*146b0*/  ULDC.64 UR4, c[0x0][0x9f8] ;  /* 0x00027e0000047ab9 */ /* 0x000fe20000000a00 */
[----:B------:R-:W-:Y:S01]  /*146c0*/  IMAD.U32 R8, RZ, RZ, UR38 ;  /* 0x00000026ff087e24 */ /* 0x000fe2000f8e00ff */
[----:B------:R-:W-:-:S04]  /*146d0*/  UISETP.NE.U32.AND UP0, UPT, UR4, URZ, UPT ;  /* 0x0000003f0400728c */ /* 0x000fc8000bf05070 */
[----:B------:R-:W-:-:S06]  /*146e0*/  UISETP.NE.AND.EX UP0, UPT, UR5, URZ, UPT, UP0 ;  /* 0x0000003f0500728c */ /* 0x000fcc000bf05300 */
[----:B------:R-:W-:-:S05]  /*146f0*/  PLOP3.LUT P0, PT, PT, PT, UP0, 0x80, 0x0 ;  /* 0x000000000000781c */ /* 0x000fca0003f0f008 */
[----:B------:R-:W-:Y:S02]  /*14700*/  @UP0 ULDC.64 UR4, c[0x0][0x9f8] ;  /* 0x00027e0000040ab9 */ /* 0x000fe40000000a00 */
[----:B------:R-:W-:-:S06]  /*14710*/  @UP0 UIMAD.WIDE UR4, UR38, 0x4, UR4 ;  /* 0x00000004260408a5 */ /* 0x000fcc000f8e0204 */
[----:B------:R-:W-:Y:S02]  /*14720*/  IMAD.U32 R2, RZ, RZ, UR4 ;  /* 0x00000004ff027e24 */ /* 0x000fe4000f8e00ff */
[----:B------:R-:W-:Y:S01]  /*14730*/  IMAD.U32 R3, RZ, RZ, UR5 ;  /* 0x00000005ff037e24 */ /* 0x000fe2000f8e00ff */
[----:B------:R-:W2:Y:S01]  /*14740*/  S2R R0, SR_TID.X ;  /* 0x0000000000007919 */ /* 0x000ea20000002100 */
[----:B------:R-:W-:-:S03]  /*14750*/  ULDC.64 UR4, c[0x0][0xa08] ;  /* 0x0002820000047ab9 */ /* 0x000fc60000000a00 */
[----:B------:R3:W4:Y:S02]  /*14760*/  @P0 LDG.E R8, desc[UR48][R2.64] ;  /* 0x0000003002080981 */ /* 0x000724000c1e1900 */
[----:B---3--:R-:W3:Y:S01]  /*14770*/  LDC.64 R2, c[0x0][0x418] ;  /* 0x00010600ff027b82 */ /* 0x008ee20000000a00 */
[----:B--2---:R-:W-:-:S04]  /*14780*/  SHF.R.U32.HI R0, RZ, 0x5, R0 ;  /* 0x00000005ff007819 */ /* 0x004fc80000011600 */
[----:B------:R-:W-:Y:S02]  /*14790*/  LOP3.LUT R0, R0, 0x3, RZ, 0xc0, !PT ;  /* 0x0000000300007812 */ /* 0x000fe400078ec0ff */
[----:B---3--:R-:W-:Y:S01]  /*147a0*/  LOP3.LUT P0, RZ, R2, UR4, RZ, 0xfc, !PT ;  /* 0x0000000402ff7c12 */ /* 0x008fe2000f80fcff */
[----:B------:R-:W-:-:S03]  /*147b0*/  UMOV UR4, 0xffffffff ;  /* 0xffffffff00047882 */ /* 0x000fc60000000000 */
[----:B------:R-:W-:Y:S02]  /*147c0*/  LOP3.LUT P0, RZ, R3, UR5, RZ, 0xfc, P0 ;  /* 0x0000000503ff7c12 */ /* 0x000fe4000800fcff */
[----:B----4-:R-:W-:Y:S01]  /*147d0*/  SHF.R.S32.HI R9, RZ, 0x1f, R8 ;  /* 0x0000001fff097819 */ /* 0x010fe20000011408 */
[----:B------:R2:W-:Y:S01]  /*147e0*/  STL [R1+0x14], R8 ;  /* 0x0000140801007387 */ /* 0x0005e20000100800 */
[----:B-1----:R-:W-:-:S03]  /*147f0*/  SEL R16, R8, RZ, !P0 ;  /* 0x000000ff08107207 */ /* 0x002fc60004000000 */
[----:B------:R2:W-:Y:S01]  /*14800*/  STL [R1+0x1c], R9 ;  /* 0x00001c0901007387 */ /* 0x0005e20000100800 */
[----:B------:R-:W-:Y:S05]  /*14810*/  BRA.DIV UR4, `(.L_x_1285) ;  /* 0x00000046047c7947 */ /* 0x000fea000b800000 */
[----:B------:R1:W3:Y:S02]  /*14820*/  SHFL.IDX PT, R14, R0, RZ, 0x1f ;  /* 0x00001fff000e7589 */ /* 0x0002e400000e0000 */
.L_x_1360:
[----:B-1----:R-:W4:Y:S01]  /*14830*/  LDL.LU R0, [R1+0x24] ;  /* 0x0000240001007983 */ /* 0x002f220000300800 */
[----:B------:R-:W-:Y:S02]  /*14840*/  PLOP3.LUT P1, PT, PT, PT, PT, 0x8, 0x0 ;  /* 0x000000000000781c */ /* 0x000fe40003f2e170 */
[----:B---3--:R-:W-:Y:S02]  /*14850*/  ISETP.NE.AND P0, PT, R14, RZ, PT ;  /* 0x000000ff0e00720c */ /* 0x008fe40003f05270 */
[----:B----4-:R-:W-:-:S09]  /*14860*/  LOP3.LUT R0, R0, 0xfffffffe, RZ, 0xc0, !PT ;  /* 0xfffffffe00007812 */ /* 0x010fd200078ec0ff */
[----:B------:R-:W-:-:S05]  /*14870*/  @P1 LOP3.LUT R0, R0, 0x1, RZ, 0xfc, !PT ;  /* 0x0000000100001812 */ /* 0x000fca00078efcff */
[----:B------:R1:W-:Y:S01]  /*14880*/  STL [R1+0x24], R0 ;  /* 0x0000240001007387 */ /* 0x0003e20000100800 */
[----:B------:R-:W-:Y:S05]  /*14890*/  @P0 BRA `(.L_x_1286) ;  /* 0x0000000400980947 */ /* 0x000fea0003800000 */
[----:B-1----:R-:W3:Y:S01]  /*148a0*/  LDL R0, [R1+0x34] ;  /* 0x0000340001007983 */ /* 0x002ee20000100800 */
[----:B------:R-:W-:Y:S01]  /*148b0*/  UMOV UR4, 0xffffffff ;  /* 0xffffffff00047882 */ /* 0x000fe20000000000 */
[----:B---3--:R-:W-:Y:S02]  /*148c0*/  VIADD R0, R0, 0xffffffff ;  /* 0xffffffff00007836 */ /* 0x008fe40000000000 */
[----:B------:R-:W-:Y:S05]  /*148d0*/  BRA.DIV UR4, `(.L_x_1287) ;  /* 0x00000046046c7947 */ /* 0x000fea000b800000 */
[----:B------:R-:W-:-:S13]  /*148e0*/  ELECT P6, URZ, PT ;  /* 0x00000000003f782f */ /* 0x000fda00038c0000 */
.L_x_1363:
[----:B------:R-:W-:Y:S05]  /*148f0*/  @!P6 BRA `(.L_x_1286) ;  /* 0x000000040080e947 */ /* 0x000fea0003800000 */
[----:B------:R-:W-:-:S04]  /*14900*/  ISETP.NE.U32.AND P0, PT, R2, RZ, PT ;  /* 0x000000ff0200720c */ /* 0x000fc80003f05070 */
[----:B------:R-:W-:-:S13]  /*14910*/  ISETP.NE.AND.EX P0, PT, R3, RZ, PT, P0 ;  /* 0x000000ff0300720c */ /* 0x000fda0003f05300 */
[----:B------:R-:W-:Y:S05]  /*14920*/  @!P0 BRA `(.L_x_1288) ;  /* 0x0000000000448947 */ /* 0x000fea0003800000 */
[----:B------:R-:W1:Y:S01]  /*14930*/  LDC R7, c[0x0][0x43c] ;  /* 0x00010f00ff077b82 */ /* 0x000e620000000800 */
[----:B------:R-:W-:Y:S01]  /*14940*/  ULDC.64 UR4, c[0x0][0x428] ;  /* 0x00010a0000047ab9 */ /* 0x000fe20000000a00 */
[----:B-1----:R-:W-:-:S13]  /*14950*/  ISETP.NE.AND P0, PT, R7, 0x1, PT ;  /* 0x000000010700780c */ /* 0x002fda0003f05270 */
[----:B0-----:R-:W0:Y:S02]  /*14960*/  @P0 LDC.64 R4, c[0x0][0x440] ;  /* 0x00011000ff040b82 */ /* 0x001e240000000a00 */
        /* <DEDUP_REMOVED lines=13> */
.L_x_1288:
[----:B-1----:R-:W3:Y:S04]  /*14a40*/  LDL R2, [R1] ;  /* 0x0000000001027983 */ /* 0x002ee80000100800 */
[----:B------:R-:W4:Y:S01]  /*14a50*/  LDL R3, [R1+0x8] ;  /* 0x0000080001037983 */ /* 0x000f220000100800 */
[----:B--2---:R-:W1:Y:S02]  /*14a60*/  S2R R8, SR_TID.X ;  /* 0x0000000000087919 */ /* 0x004e640000002100 */
[----:B-1----:R-:W-:-:S04]  /*14a70*/  LOP3.LUT R8, R8, 0x7f, RZ, 0xc0, !PT ;  /* 0x0000007f08087812 */ /* 0x002fc800078ec0ff */
[----:B------:R-:W-:Y:S01]  /*14a80*/  ISETP.NE.AND P1, PT, R8, RZ, PT ;  /* 0x000000ff0800720c */ /* 0x000fe20003f25270 */
[----:B---3--:R-:W-:Y:S01]  /*14a90*/  IMAD R2, R2, 0x8, R17 ;  /* 0x0000000802027824 */ /* 0x008fe200078e0211 */
[----:B----4-:R-:W-:-:S04]  /*14aa0*/  SHF.L.U32 R4, R3, 0x1f, RZ ;  /* 0x0000001f03047819 */ /* 0x010fc800000006ff */
[----:B------:R-:W1:Y:S02]  /*14ab0*/  SYNCS.PHASECHK.TRANS64.TRYWAIT P0, [R2+URZ+0x28480], R4 ;  /* 0x02848004020075a7 */ /* 0x000e64000800017f */
[----:B-1----:R-:W-:Y:S05]  /*14ac0*/  @!P0 BRA `(.L_x_1289) ;  /* 0x0000004400108947 */ /* 0x002fea0003800000 */
.L_x_1364:
[----:B------:R-:W-:Y:S05]  /*14ad0*/  @P1 BRA `(.L_x_1290) ;  /* 0x00000000001c1947 */ /* 0x000fea0003800000 */
[----:B------:R-:W0:Y:S02]  /*14ae0*/  S2R R3, SR_TID.X ;  /* 0x0000000000037919 */ /* 0x000e240000002100 */
[----:B0-----:R-:W-:Y:S01]  /*14af0*/  LOP3.LUT R5, R3, 0x1f, RZ, 0xc0, !PT ;  /* 0x0000001f03057812 */ /* 0x001fe200078ec0ff */
[----:B------:R-:W-:-:S03]  /*14b00*/  IMAD.MOV.U32 R3, RZ, RZ, 0x4000 ;  /* 0x00004000ff037424 */ /* 0x000fc600078e00ff */
[----:B------:R-:W-:Y:S01]  /*14b10*/  ISETP.NE.AND P0, PT, R5, RZ, PT ;  /* 0x000000ff0500720c */ /* 0x000fe20003f05270 */
[----:B------:R2:W-:-:S12]  /*14b20*/  SYNCS.ARRIVE.TRANS64 RZ, [R2+URZ+0x28470], R3 ;  /* 0x0284700302ff79a7 */ /* 0x0005d8000800003f */
[----:B--2---:R-:W-:Y:S05]  /*14b30*/  @!P0 BRA `(.L_x_1290) ;  /* 0x0000000000048947 */ /* 0x004fea0003800000 */
[----:B------:R-:W-:Y:S01]  /*14b40*/  BPT.TRAP 0x1 ;  /* 0x000000040000795c */ /* 0x000fe20000300000 */
.L_x_1290:
[----:B------:R-:W2:Y:S04]  /*14b50*/  LDL R3, [R1] ;  /* 0x0000000001037983 */ /* 0x000ea80000100800 */
[----:B0-----:R-:W3:Y:S01]  /*14b60*/  LDL R5, [R1+0x28] ;  /* 0x0000280001057983 */ /* 0x001ee20000100800 */
[----:B------:R-:W-:Y:S01]  /*14b70*/  R2UR UR33, R2 ;  /* 0x00000000022172ca */ /* 0x000fe200000e0000 */
[----:B------:R-:W-:Y:S01]  /*14b80*/  UIADD3 UR4, UP0, UR44, 0x470, URZ ;  /* 0x000004702c047890 */ /* 0x000fe2000ff1e03f */
[----:B-----5:R-:W-:Y:S01]  /*14b90*/  R2UR UR37, R16 ;  /* 0x00000000102572ca */ /* 0x020fe200000e0000 */
[----:B------:R-:W-:Y:S01]  /*14ba0*/  UMOV UR6, 0x0 ;  /* 0x0000000000067882 */ /* 0x000fe20000000000 */
[----:B------:R-:W-:Y:S01]  /*14bb0*/  UMOV UR7, 0x14f00000 ;  /* 0x14f0000000077882 */ /* 0x000fe20000000000 */
[----:B------:R-:W-:Y:S01]  /*14bc0*/  UIADD3.X UR5, URZ, UR45, URZ, UP0, !UPT ;  /* 0x0000002d3f057290 */ /* 0x000fe200087fe43f */
[----:B------:R-:W-:Y:S01]  /*14bd0*/  UMOV UR34, URZ ;  /* 0x0000003f00227c82 */ /* 0x000fe20008000000 */
[----:B------:R-:W-:Y:S01]  /*14be0*/  UMOV UR10, 0x80 ;  /* 0x00000080000a7882 */ /* 0x000fe20000000000 */
[----:B------:R-:W-:-:S05]  /*14bf0*/  UMOV UR12, UR36 ;  /* 0x00000024000c7c82 */ /* 0x000fca0008000000 */
[----:B------:R-:W-:Y:S02]  /*14c00*/  UIADD3 UR33, UR33, 0x28470, URZ ;  /* 0x0002847021217890 */ /* 0x000fe4000fffe03f */
[----:B------:R-:W-:-:S05]  /*14c10*/  UMOV UR13, UR37 ;  /* 0x00000025000d7c82 */ /* 0x000fca0008000000 */
[----:B------:R-:W-:Y:S01]  /*14c20*/  UMOV UR9, UR33 ;  /* 0x0000002100097c82 */ /* 0x000fe20008000000 */
[----:B--2---:R-:W-:Y:S02]  /*14c30*/  IMAD R3, R3, 0x4000, R17 ;  /* 0x0000400003037824 */ /* 0x004fe400078e0211 */
[----:B---3--:R-:W-:-:S03]  /*14c40*/  IMAD R0, R0, 0x40, R5 ;  /* 0x0000004000007824 */ /* 0x008fc600078e0205 */
[----:B------:R-:W-:Y:S02]  /*14c50*/  R2UR UR8, R3 ;  /* 0x00000000030872ca */ /* 0x000fe400000e0000 */
[----:B------:R-:W-:-:S11]  /*14c60*/  R2UR UR35, R0 ;  /* 0x00000000002372ca */ /* 0x000fd600000e0000 */
[----:B------:R-:W-:Y:S02]  /*14c70*/  UIADD3 UR32, UR8, 0x10000, URZ ;  /* 0x0001000008207890 */ /* 0x000fe4000fffe03f */
[----:B------:R-:W-:Y:S01]  /*14c80*/  UIADD3 UR8, UR8, 0x12000, URZ ;  /* 0x0001200008087890 */ /* 0x000fe2000fffe03f */
[----:B------:R-:W-:-:S06]  /*14c90*/  UMOV UR11, UR35 ;  /* 0x00000023000b7c82 */ /* 0x000fcc0008000000 */
[----:B------:R0:W-:Y:S02]  /*14ca0*/  UTMALDG.4D [UR32], [UR4], desc[UR6] ;  /* 0x00000620040075b4 */ /* 0x0001e40008019000 */
[----:B------:R0:W-:Y:S01]  /*14cb0*/  UTMALDG.4D [UR8], [UR4], desc[UR6] ;  /* 0x00000608040075b4 */ /* 0x0001e20008019000 */
[----:B------:R-:W2:Y:S02]  /*14cc0*/  SYNCS.PHASECHK.TRANS64.TRYWAIT P0, [R2+URZ+0x28440], R4 ;  /* 0x02844004020075a7 */ /* 0x000ea4000800017f */
[----:B0-2---:R-:W-:Y:S05]  /*14cd0*/  @!P0 BRA `(.L_x_1291) ;  /* 0x0000004000a08947 */ /* 0x005fea0003800000 */
.L_x_1365:
        /* <DEDUP_REMOVED lines=8> */
.L_x_1292:
        /* <DEDUP_REMOVED lines=26> */
.L_x_1286:
[----:B------:R-:W-:Y:S05]  /*14f00*/  WARPSYNC.ALL ;  /* 0x0000000000007948 */ /* 0x000fea0003800000 */
[----:B-1----:R-:W-:Y:S01]  /*14f10*/  VIADD R0, R17, 0x18000 ;  /* 0x0001800011007836 */ /* 0x002fe20000000000 */
[----:B---3--:R-:W-:Y:S01]  /*14f20*/  USHF.R.S32.HI UR4, URZ, 0x1f, UR43 ;  /* 0x0000001f3f047899 */ /* 0x008fe2000801142b */
[----:B------:R-:W-:Y:S03]  /*14f30*/  BAR.SYNC.DEFER_BLOCKING 0x8, 0x180 ;  /* 0x0206000000007b1d */ /* 0x000fe60000010000 */
[----:B------:R-:W-:-:S03]  /*14f40*/  LOP3.LUT P0, RZ, R0, 0x3ff, RZ, 0xc0, !PT ;  /* 0x000003ff00ff7812 */ /* 0x000fc6000780c0ff */
[----:B------:R-:W-:Y:S01]  /*14f50*/  ULDC.64 UR6, c[0x0][0x298] ;  /* 0x0000a60000067ab9 */ /* 0x000fe20000000a00 */
[----:B------:R-:W-:Y:S01]  /*14f60*/  BSSY B6, `(.L_x_1293) ;  /* 0x0000016000067945 */ /* 0x000fe20003800000 */
[----:B------:R-:W-:Y:S02]  /*14f70*/  UIMAD UR4, UR4, UR6, URZ ;  /* 0x00000006040472a4 */ /* 0x000fe4000f8e023f */
[----:B------:R-:W-:Y:S02]  /*14f80*/  UIMAD.WIDE.U32 UR40, UR43, UR6, URZ ;  /* 0x000000062b2872a5 */ /* 0x000fe4000f8e003f */
[----:B------:R-:W-:-:S04]  /*14f90*/  UIMAD UR4, UR43, UR7, UR4 ;  /* 0x000000072b0472a4 */ /* 0x000fc8000f8e0204 */
[----:B------:R-:W-:Y:S01]  /*14fa0*/  UIADD3 UR37, UR41, UR4, URZ ;  /* 0x0000000429257290 */ /* 0x000fe2000fffe03f */
[----:B------:R-:W-:Y:S11]  /*14fb0*/  @!P0 BRA `(.L_x_1294) ;  /* 0x0000000000408947 */ /* 0x000ff60003800000 */
        /* <DEDUP_REMOVED lines=15> */
[----:B-1----:R-:W-:Y:S05]  /*150b0*/  CALL.ABS.NOINC R2 ;  /* 0x0000000002007343 */ /* 0x002fea0003c00000 */
.L_x_1294:
[----:B------:R-:W-:Y:S05]  /*150c0*/  BSYNC B6 ;  /* 0x0000000000067941 */ /* 0x000fea0003800000 */
.L_x_1293:
[----:B--2---:R-:W1:Y:S01]  /*150d0*/  LDC R8, c[0x0][0x448] ;  /* 0x00011200ff087b82 */ /* 0x004e620000000800 */
[----:B------:R-:W2:Y:S01]  /*150e0*/  S2R R2, SR_TID.X ;  /* 0x0000000000027919 */ /* 0x000ea20000002100 */
[----:B------:R-:W-:Y:S01]  /*150f0*/  ULDC.64 UR8, c[0x0][0xa00] ;  /* 0x0002800000087ab9 */ /* 0x000fe20000000a00 */
[----:B------:R-:W-:Y:S01]  /*15100*/  ULDC.64 UR6, c[0x0][0x2d8] ;  /* 0x0000b60000067ab9 */ /* 0x000fe20000000a00 */
[----:B------:R-:W-:Y:S01]  /*15110*/  UISETP.NE.U32.AND UP0, UPT, UR8, URZ, UPT ;  /* 0x0000003f0800728c */ /* 0x000fe2000bf05070 */
[----:B------:R-:W3:Y:S01]  /*15120*/  S2R R9, SR_TID.X ;  /* 0x0000000000097919 */ /* 0x000ee20000002100 */
[----:B------:R-:W-:Y:S01]  /*15130*/  UMOV UR4, UR40 ;  /* 0x0000002800047c82 */ /* 0x000fe20008000000 */
[----:B------:R-:W-:Y:S01]  /*15140*/  UMOV UR5, UR37 ;  /* 0x0000002500057c82 */ /* 0x000fe20008000000 */
[----:B------:R-:W-:Y:S02]  /*15150*/  UISETP.NE.AND.EX UP0, UPT, UR9, URZ, UPT, UP0 ;  /* 0x0000003f0900728c */ /* 0x000fe4000bf05300 */
[----:B------:R-:W-:-:S02]  /*15160*/  UIMAD.WIDE.U32 UR4, UR36, UR6, UR4 ;  /* 0x00000006240472a5 */ /* 0x000fc4000f8e0004 */
[----:B------:R-:W-:Y:S01]  /*15170*/  USHF.R.S32.HI UR6, URZ, 0x1f, UR38 ;  /* 0x0000001f3f067899 */ /* 0x000fe20008011426 */
[----:B------:R-:W-:Y:S01]  /*15180*/  ULDC.64 UR8, c[0x0][0x2e0] ;  /* 0x0000b80000087ab9 */ /* 0x000fe20000000a00 */
[----:B------:R-:W-:Y:S02]  /*15190*/  UIMAD UR5, UR36, UR7, UR5 ;  /* 0x00000007240572a4 */ /* 0x000fe4000f8e0205 */
[----:B------:R-:W-:Y:S02]  /*151a0*/  USEL UR6, UR6, URZ, !UP0 ;  /* 0x0000003f06067287 */ /* 0x000fe4000c000000 */
[----:B------:R-:W-:Y:S02]  /*151b0*/  USEL UR7, UR38, URZ, !UP0 ;  /* 0x0000003f26077287 */ /* 0x000fe4000c000000 */
[----:B------:R-:W-:Y:S02]  /*151c0*/  UIMAD UR6, UR6, UR8, URZ ;  /* 0x00000008060672a4 */ /* 0x000fe4000f8e023f */
[----:B------:R-:W-:Y:S01]  /*151d0*/  UIMAD.WIDE.U32 UR4, UR7, UR8, UR4 ;  /* 0x00000008070472a5 */ /* 0x000fe2000f8e0004 */
[----:B-1----:R-:W-:Y:S01]  /*151e0*/  ISETP.NE.AND P0, PT, R8, 0x1, PT ;  /* 0x000000010800780c */ /* 0x002fe20003f05270 */
[----:B------:R-:W-:-:S04]  /*151f0*/  UIMAD UR6, UR7, UR9, UR6 ;  /* 0x00000009070672a4 */ /* 0x000fc8000f8e0206 */
[----:B------:R-:W-:Y:S01]  /*15200*/  UIADD3 UR6, UR5, UR6, URZ ;  /* 0x0000000605067290 */ /* 0x000fe2000fffe03f */
[----:B------:R-:W-:Y:S02]  /*15210*/  IMAD.U32 R6, RZ, RZ, UR4 ;  /* 0x00000004ff067e24 */ /* 0x000fe4000f8e00ff */
[----:B------:R-:W-:Y:S01]  /*15220*/  IMAD.U32 R7, RZ, RZ, UR5 ;  /* 0x00000005ff077e24 */ /* 0x000fe2000f8e00ff */
[C---:B--2---:R-:W-:Y:S01]  /*15230*/  LOP3.LUT R0, R2.reuse, 0x7f, RZ, 0xc0, !PT ;  /* 0x0000007f02007812 */ /* 0x044fe200078ec0ff */
[----:B------:R-:W-:Y:S01]  /*15240*/  IMAD.SHL.U32 R2, R2, 0x10, RZ ;  /* 0x0000001002027824 */ /* 0x000fe200078e00ff */
[----:B------:R-:W-:Y:S02]  /*15250*/  ULDC.64 UR4, c[0x0][0x2d0] ;  /* 0x0000b40000047ab9 */ /* 0x000fe40000000a00 */
[----:B------:R-:W1:Y:S01]  /*15260*/  @P0 LDC R3, c[0x0][0x44c] ;  /* 0x00011300ff030b82 */ /* 0x000e620000000800 */
[----:B------:R-:W-:Y:S01]  /*15270*/  SHF.R.U32.HI R0, RZ, 0x3, R0 ;  /* 0x00000003ff007819 */ /* 0x000fe20000011600 */
[----:B---3--:R-:W-:Y:S01]  /*15280*/  IMAD.SHL.U32 R9, R9, 0x10, RZ ;  /* 0x0000001009097824 */ /* 0x008fe200078e00ff */
[----:B------:R-:W2:Y:S02]  /*15290*/  S2R R7, SR_TID.X ;  /* 0x0000000000077919 */ /* 0x000ea40000002100 */
[----:B------:R-:W-:-:S02]  /*152a0*/  LOP3.LUT R2, R0, 0x70, R2, 0xf8, !PT ;  /* 0x0000007000027812 */ /* 0x000fc400078ef802 */
[----:B------:R-:W-:Y:S01]  /*152b0*/  LOP3.LUT R9, R9, 0x70, RZ, 0xc0, !PT ;  /* 0x0000007009097812 */ /* 0x000fe200078ec0ff */
[----:B------:R-:W3:Y:S02]  /*152c0*/  @P0 LDC R4, c[0x0][0x450] ;  /* 0x00011400ff040b82 */ /* 0x000ee40000000800 */
[----:B------:R-:W-:Y:S01]  /*152d0*/  IMAD.IADD R2, R2, 0x1, R18 ;  /* 0x0000000102027824 */ /* 0x000fe200078e0212 */
[----:B------:R-:W-:-:S03]  /*152e0*/  LOP3.LUT R9, R9, 0x80, RZ, 0xfc, !PT ;  /* 0x0000008009097812 */ /* 0x000fc600078efcff */
[----:B------:R-:W-:Y:S02]  /*152f0*/  IMAD.MOV.U32 R0, RZ, RZ, R2 ;  /* 0x000000ffff007224 */ /* 0x000fe400078e0002 */
[----:B-1----:R-:W-:-:S05]  /*15300*/  @P0 IMAD.HI.U32 R3, R2, R3, RZ ;  /* 0x0000000302030227 */ /* 0x002fca00078e00ff */
[----:B---3--:R-:W-:Y:S01]  /*15310*/  @P0 SHF.R.U32.HI R0, RZ, R4, R3 ;  /* 0x00000004ff000219 */ /* 0x008fe20000011603 */
[----:B------:R-:W-:Y:S01]  /*15320*/  IMAD.U32 R3, RZ, RZ, UR6 ;  /* 0x00000006ff037e24 */ /* 0x000fe2000f8e00ff */
[----:B------:R-:W-:Y:S01]  /*15330*/  ULDC.64 UR6, c[0x0][0x280] ;  /* 0x0000a00000067ab9 */ /* 0x000fe20000000a00 */
[----:B--2---:R-:W-:Y:S01]  /*15340*/  IMAD.SHL.U32 R10, R7, 0x10, RZ ;  /* 0x00000010070a7824 */ /* 0x004fe200078e00ff */
[--C-:B0-----:R-:W-:Y:S01]  /*15350*/  SHF.R.S32.HI R5, RZ, 0x1f, R0.reuse ;  /* 0x0000001fff057819 */ /* 0x101fe20000011400 */
[----:B------:R-:W-:-:S03]  /*15360*/  IMAD.MOV R4, RZ, RZ, -R0 ;  /* 0x000000ffff047224 */ /* 0x000fc600078e0a00 */
[----:B------:R-:W-:Y:S01]  /*15370*/  LOP3.LUT R10, R10, 0x70, RZ, 0xc0, !PT ;  /* 0x000000700a0a7812 */ /* 0x000fe200078ec0ff */
[----:B------:R-:W-:Y:S02]  /*15380*/  IMAD R4, R8, R4, R2 ;  /* 0x0000000408047224 */ /* 0x000fe400078e0202 */
[----:B------:R-:W-:Y:S02]  /*15390*/  IMAD.MOV.U32 R2, RZ, RZ, R6 ;  /* 0x000000ffff027224 */ /* 0x000fe400078e0006 */
[----:B------:R-:W-:Y:S02]  /*153a0*/  IMAD R5, R5, UR4, RZ ;  /* 0x0000000405057c24 */ /* 0x000fe4000f8e02ff */
[----:B------:R-:W-:-:S04]  /*153b0*/  IMAD.WIDE.U32 R2, R0, UR4, R2 ;  /* 0x0000000400027c25 */ /* 0x000fc8000f8e0002 */
[----:B------:R-:W-:Y:S01]  /*153c0*/  IMAD R0, R0, UR5, R5 ;  /* 0x0000000500007c24 */ /* 0x000fe2000f8e0205 */
[----:B------:R-:W-:-:S03]  /*153d0*/  ULDC.64 UR4, c[0x0][0x2c8] ;  /* 0x0000b20000047ab9 */ /* 0x000fc60000000a00 */
[----:B------:R-:W-:Y:S01]  /*153e0*/  IMAD.IADD R3, R3, 0x1, R0 ;  /* 0x0000000103037824 */ /* 0x000fe200078e0200 */
[----:B------:R-:W-:Y:S01]  /*153f0*/  SHF.R.S32.HI R0, RZ, 0x1f, R4 ;  /* 0x0000001fff007819 */ /* 0x000fe20000011404 */
[----:B------:R-:W-:-:S04]  /*15400*/  IMAD.WIDE.U32 R2, R4, UR4, R2 ;  /* 0x0000000404027c25 */ /* 0x000fc8000f8e0002 */
[----:B------:R-:W-:Y:S01]  /*15410*/  IMAD R0, R0, UR4, RZ ;  /* 0x0000000400007c24 */ /* 0x000fe2000f8e02ff */
[----:B------:R-:W-:Y:S02]  /*15420*/  ULDC UR4, c[0x0][0x2b8] ;  /* 0x0000ae0000047ab9 */ /* 0x000fe40000000800 */
[----:B------:R-:W-:Y:S01]  /*15430*/  ISETP.GE.AND P1, PT, R9, UR4, PT ;  /* 0x0000000409007c0c */ /* 0x000fe2000bf26270 */
[----:B------:R-:W-:Y:S01]  /*15440*/  IMAD R0, R4, UR5, R0 ;  /* 0x0000000504007c24 */ /* 0x000fe2000f8e0200 */
[----:B------:R0:W5:Y:S01]  /*15450*/  LDL R9, [R1+0x30] ;  /* 0x0000300001097983 */ /* 0x0001620000100800 */
[----:B------:R-:W-:Y:S02]  /*15460*/  IADD3 R4, P2, R2, UR6, RZ ;  /* 0x0000000602047c10 */ /* 0x000fe4000ff5e0ff */
[----:B------:R-:W-:Y:S01]  /*15470*/  ISETP.GE.AND P0, PT, R10, UR4, PT ;  /* 0x000000040a007c0c */ /* 0x000fe2000bf06270 */
[----:B------:R-:W-:Y:S01]  /*15480*/  UMOV UR4, 0xffffffff ;  /* 0xffffffff00047882 */ /* 0x000fe20000000000 */
[----:B------:R-:W-:-:S02]  /*15490*/  IADD3.X R3, R3, UR7, R0, P2, !PT ;  /* 0x0000000703037c10 */ /* 0x000fc400097fe400 */
[----:B------:R-:W-:Y:S09]  /*154a0*/  BRA.DIV UR4, `(.L_x_1295) ;  /* 0x0000003a04c07947 */ /* 0x000ff2000b800000 */
[----:B------:R-:W1:Y:S01]  /*154b0*/  S2R R5, SR_TID.X ;  /* 0x0000000000057919 */ /* 0x000e620000002100 */
[----:B------:R-:W-:Y:S01]  /*154c0*/  IMAD R2, R19, R8, RZ ;  /* 0x0000000813027224 */ /* 0x000fe200078e02ff */
[----:B------:R-:W2:Y:S04]  /*154d0*/  SHFL.IDX PT, R7, R4, RZ, 0x181f ;  /* 0x00181fff04077589 */ /* 0x000ea800000e0000 */
[----:B------:R-:W3:Y:S04]  /*154e0*/  SHFL.IDX PT, R6, R3, RZ, 0x181f ;  /* 0x00181fff03067589 */ /* 0x000ee800000e0000 */
[----:B------:R-:W-:Y:S01]  /*154f0*/  SHFL.IDX PT, R8, R3, 0x1, 0x181f ;  /* 0x00381f0003087f89 */ /* 0x000fe200000e0000 */
[----:B-1----:R-:W-:-:S04]  /*15500*/  LOP3.LUT R5, R5, 0x7f, RZ, 0xc0, !PT ;  /* 0x0000007f05057812 */ /* 0x002fc800078ec0ff */
[----:B------:R-:W-:-:S05]  /*15510*/  SHF.R.U32.HI R5, RZ, 0x3, R5 ;  /* 0x00000003ff057819 */ /* 0x000fca0000011605 */
[----:B------:R-:W-:-:S04]  /*15520*/  IMAD.IADD R0, R5, 0x1, R18 ;  /* 0x0000000105007824 */ /* 0x000fc800078e0212 */
[C---:B------:R-:W-:Y:S01]  /*15530*/  VIADD R5, R0.reuse, 0x10 ;  /* 0x0000001000057836 */ /* 0x040fe20000000000 */
[----:B------:R-:W-:-:S04]  /*15540*/  ISETP.GE.AND P4, PT, R0, R2, PT ;  /* 0x000000020000720c */ /* 0x000fc80003f86270 */
[----:B------:R-:W-:Y:S02]  /*15550*/  ISETP.GE.AND P2, PT, R5, R2, PT ;  /* 0x000000020500720c */ /* 0x000fe40003f46270 */
[----:B------:R-:W1:Y:S07]  /*15560*/  SHFL.IDX PT, R5, R4, 0x1, 0x181f ;  /* 0x00381f0004057f89 */ /* 0x000e6e00000e0000 */
[----:B--2---:R-:W-:-:S05]  /*15570*/  @!P4 IADD3 R7, P3, R10, R7, RZ ;  /* 0x000000070a07c210 */ /* 0x004fca0007f7e0ff */
[----:B---3--:R-:W-:-:S05]  /*15580*/  @!P4 IMAD.X R6, RZ, RZ, R6, P3 ;  /* 0x000000ffff06c224 */ /* 0x008fca00018e0606 */
[----:B------:R-:W-:-:S04]  /*15590*/  @!P4 LOP3.LUT R7, R7, R6, RZ, 0x3c, !PT ;  /* 0x000000060707c212 */ /* 0x000fc800078e3cff */
[----:B------:R-:W-:-:S04]  /*155a0*/  @!P4 LOP3.LUT R6, R7, R6, RZ, 0x3c, !PT ;  /* 0x000000060706c212 */ /* 0x000fc800078e3cff */
[----:B------:R-:W-:-:S05]  /*155b0*/  @!P4 LOP3.LUT R7, R7, R6, RZ, 0x3c, !PT ;  /* 0x000000060707c212 */ /* 0x000fca00078e3cff */
[----:B-----5:R-:W-:Y:S04]  /*155c0*/  @!P4 LDGSTS.E.BYPASS.LTC128B.128 [R9+0x18000], desc[UR48][R6.64], !P0 ;  /* 0x180000000609cfae */ /* 0x020fe8000c101d70 */
[----:B------:R1:W-:Y:S02]  /*155d0*/  @!P4 LDGSTS.E.BYPASS.LTC128B.128 [R9+0x1c000], desc[UR48][R6.64+0x80], !P1 ;  /* 0x1c0000800609cfae */ /* 0x0003e4000c901d70 */
[----:B-1----:R-:W-:Y:S01]  /*155e0*/  @!P2 IADD3 R7, P3, R10, R5, RZ ;  /* 0x000000050a07a210 */ /* 0x002fe20007f7e0ff */
        /* <DEDUP_REMOVED lines=8> */
[----:B------:R-:W2:Y:S04]  /*15670*/  SHFL.IDX PT, R5, R4, 0x2, 0x181f ;  /* 0x00581f0004057f89 */ /* 0x000ea800000e0000 */
[----:B-1----:R-:W1:Y:S06]  /*15680*/  SHFL.IDX PT, R6, R3, 0x2, 0x181f ;  /* 0x00581f0003067f89 */ /* 0x002e6c00000e0000 */
[----:B--2---:R-:W-:-:S05]  /*15690*/  @!P2 IADD3 R5, P3, R10, R5, RZ ;  /* 0x000000050a05a210 */ /* 0x004fca0007f7e0ff */
[----:B-1----:R-:W-:-:S04]  /*156a0*/  @!P2 IMAD.X R6, RZ, RZ, R6, P3 ;  /* 0x000000ffff06a224 */ /* 0x002fc800018e0606 */
[----:B------:R-:W-:Y:S02]  /*156b0*/  @!P2 IMAD.MOV.U32 R7, RZ, RZ, R6 ;  /* 0x000000ffff07a224 */ /* 0x000fe400078e0006 */
[----:B------:R-:W-:Y:S02]  /*156c0*/  @!P2 IMAD.MOV.U32 R6, RZ, RZ, R5 ;  /* 0x000000ffff06a224 */ /* 0x000fe400078e0005 */
[----:B------:R-:W-:-:S03]  /*156d0*/  VIADD R5, R0, 0x30 ;  /* 0x0000003000057836 */ /* 0x000fc60000000000 */
        /* <DEDUP_REMOVED lines=34> */
[----:B------:R-:W-:Y:S04]  /*15900*/  SHFL.IDX PT, R4, R4, 0x7, 0x181f ;  /* 0x00f81f0004047f89 */ /* 0x000fe800000e0000 */
[----:B-1----:R-:W1:Y:S04]  /*15910*/  SHFL.IDX PT, R6, R3, 0x6, 0x181f ;  /* 0x00d81f0003067f89 */ /* 0x002e6800000e0000 */
[----:B------:R-:W3:Y:S01]  /*15920*/  SHFL.IDX PT, R3, R3, 0x7, 0x181f ;  /* 0x00f81f0003037f89 */ /* 0x000ee200000e0000 */
[----:B--2---:R-:W-:-:S05]  /*15930*/  @!P2 IADD3 R5, P3, R10, R5, RZ ;  /* 0x000000050a05a210 */ /* 0x004fca0007f7e0ff */
[----:B-1----:R-:W-:-:S04]  /*15940*/  @!P2 IMAD.X R6, RZ, RZ, R6, P3 ;  /* 0x000000ffff06a224 */ /* 0x002fc800018e0606 */
[----:B------:R-:W-:Y:S02]  /*15950*/  @!P2 IMAD.MOV.U32 R7, RZ, RZ, R6 ;  /* 0x000000ffff07a224 */ /* 0x000fe400078e0006 */
[----:B------:R-:W-:-:S05]  /*15960*/  @!P2 IMAD.MOV.U32 R6, RZ, RZ, R5 ;  /* 0x000000ffff06a224 */ /* 0x000fca00078e0005 */
[----:B------:R1:W-:Y:S04]  /*15970*/  @!P2 LDGSTS.E.BYPASS.LTC128B.128 [R9+0x1b000], desc[UR48][R6.64], !P0 ;  /* 0x1b0000000609afae */ /* 0x0003e8000c101d70 */
[----:B---3--:R1:W-:Y:S02]  /*15980*/  @!P2 LDGSTS.E.BYPASS.LTC128B.128 [R9+0x1f000], desc[UR48][R6.64+0x80], !P1 ;  /* 0x1f0000800609afae */ /* 0x0083e4000c901d70 */
.L_x_1382:
[----:B------:R-:W-:Y:S01]  /*15990*/  VIADD R0, R0, 0x70 ;  /* 0x0000007000007836 */ /* 0x000fe20000000000 */
[----:B------:R-:W-:Y:S04]  /*159a0*/  BSSY B0, `(.L_x_1296) ;  /* 0x000000a000007945 */ /* 0x000fe80003800000 */
[----:B------:R-:W-:-:S13]  /*159b0*/  ISETP.GE.AND P2, PT, R0, R2, PT ;  /* 0x000000020000720c */ /* 0x000fda0003f46270 */
[----:B------:R-:W-:Y:S05]  /*159c0*/  @P2 BRA `(.L_x_1297) ;  /* 0x00000000001c2947 */ /* 0x000fea0003800000 */
[----:B------:R-:W-:-:S05]  /*159d0*/  IADD3 R2, P2, R10, R4, RZ ;  /* 0x000000040a027210 */ /* 0x000fca0007f5e0ff */
[----:B------:R-:W-:-:S05]  /*159e0*/  IMAD.X R3, RZ, RZ, R3, P2 ;  /* 0x000000ffff037224 */ /* 0x000fca00010e0603 */
[----:B------:R-:W-:Y:S01]  /*159f0*/  @!PT LDS RZ, [RZ] ;  /* 0x00000000fffff984 */ /* 0x000fe20000000800 */
[----:B------:R-:W-:Y:S01]  /*15a00*/  @!PT LDS RZ, [RZ] ;  /* 0x00000000fffff984 */ /* 0x000fe20000000800 */
[----:B------:R-:W-:Y:S01]  /*15a10*/  @!PT LDS RZ, [RZ] ;  /* 0x00000000fffff984 */ /* 0x000fe20000000800 */
[----:B------:R2:W-:Y:S04]  /*15a20*/  LDGSTS.E.BYPASS.LTC128B.128 [R9+0x1b800], desc[UR48][R2.64], !P0 ;  /* 0x1b80000002097fae */ /* 0x0005e8000c101d70 */
[----:B------:R2:W-:Y:S02]  /*15a30*/  LDGSTS.E.BYPASS.LTC128B.128 [R9+0x1f800], desc[UR48][R2.64+0x80], !P1 ;  /* 0x1f80008002097fae */ /* 0x0005e4000c901d70 */
.L_x_1297:
[----:B------:R-:W-:Y:S05]  /*15a40*/  BSYNC B0 ;  /* 0x0000000000007941 */ /* 0x000fea0003800000 */
.L_x_1296:
[----:B------:R-:W-:Y:S01]  /*15a50*/  NOP ;  /* 0x0000000000007918 */ /* 0x000fe20000000000 */
[----:B------:R-:W-:-:S13]  /*15a60*/  PLOP3.LUT P0, PT, PT, PT, PT, 0x80, 0x0 ;  /* 0x000000000000781c */ /* 0x000fda0003f0f070 */
.L_x_1298:
[----:B------:R-:W-:Y:S02]  /*15a70*/  PLOP3.LUT P1, PT, P1, P0, PT, 0xa2, 0x0 ;  /* 0x000000000000781c */ /* 0x000fe40000f21472 */
[----:B------:R-:W-:-:S08]  /*15a80*/  @P0 R2UR P1, UR4, R17 ;  /* 0x00000000110402ca */ /* 0x000fd00000020000 */
[----:B------:R-:W-:-:S05]  /*15a90*/  @P0 PLOP3.LUT P0, PT, P1, PT, PT, 0x80, 0x0 ;  /* 0x000000000000081c */ /* 0x000fca0000f0f070 */
[----:B------:R-:W-:Y:S01]  /*15aa0*/  @!P1 SYNCS.ARRIVE.TRANS64.RED.A0T1 RZ, [UR4+0x28400], RZ ;  /* 0x028400ffffff99a7 */ /* 0x000fe20008200404 */
[----:B------:R-:W-:Y:S07]  /*15ab0*/  @!P1 ARRIVES.LDGSTSBAR.64.TRANSCNT [UR4+0x28400] ;  /* 0x02840000ff0099b0 */ /* 0x000fee0008000a84 */
[----:B------:R-:W-:Y:S05]  /*15ac0*/  @P0 BRA.U.ANY `(.L_x_1298) ;  /* 0xfffffffd00e80947 */ /* 0x000fea000393ffff */
[----:B--2---:R-:W2:Y:S02]  /*15ad0*/  LDL.LU R2, [R1+0x38] ;  /* 0x0000380001027983 */ /* 0x004ea40000300800 */
        /* <DEDUP_REMOVED lines=9> */
[----:B------:R-:W3:Y:S03]  /*15b70*/  SYNCS.PHASECHK.TRANS64.TRYWAIT P0, [R17+URZ+0x28420], R0 ;  /* 0x02842000110075a7 */ /* 0x000ee6000800017f */
[----:B--23--:R-:W-:Y:S05]  /*15b80*/  @!P0 BRA `(.L_x_1300) ;  /* 0x0000003c00bc8947 */ /* 0x00cfea0003800000 */
.L_x_1383:
[----:B------:R-:W-:Y:S05]  /*15b90*/  BSYNC B0 ;  /* 0x0000000000007941 */ /* 0x000fea0003800000 */
.L_x_1299:
[----:B------:R-:W3:Y:S04]  /*15ba0*/  LDL.LU R2, [R1+0x34] ;  /* 0x0000340001027983 */ /* 0x000ee80000300800 */
[----:B------:R-:W4:Y:S01]  /*15bb0*/  LDL R3, [R1+0x18] ;  /* 0x0000180001037983 */ /* 0x000f220000100800 */
[----:B---3--:R-:W-:-:S05]  /*15bc0*/  VIADD R2, R2, 0xfffffffe ;  /* 0xfffffffe02027836 */ /* 0x008fca0000000000 */
[----:B----4-:R-:W-:-:S13]  /*15bd0*/  ISETP.GE.AND P0, PT, R2, R3, PT ;  /* 0x000000030200720c */ /* 0x010fda0003f06270 */
[----:B------:R-:W-:Y:S05]  /*15be0*/  @!P0 BRA `(.L_x_1301) ;  /* 0x0000001000388947 */ /* 0x000fea0003800000 */
[----:B--2---:R2:W5:Y:S04]  /*15bf0*/  LDL.LU R0, [R1] ;  /* 0x0000000001007983 */ /* 0x0045680000300800 */
[----:B------:R2:W5:Y:S02]  /*15c00*/  LDL.LU R3, [R1+0x8] ;  /* 0x0000080001037983 */ /* 0x0005640000300800 */
.L_x_1323:
[----:B------:R-:W3:Y:S01]  /*15c10*/  LDL R4, [R1+0x24] ;  /* 0x0000240001047983 */ /* 0x000ee20000100800 */
[----:B-----5:R-:W-:Y:S01]  /*15c20*/  VIADD R5, R0, 0x1 ;  /* 0x0000000100057836 */ /* 0x020fe20000000000 */
[----:B------:R-:W-:Y:S05]  /*15c30*/  YIELD ;  /* 0x0000000000007946 */ /* 0x000fea0003800000 */
[C---:B------:R-:W-:Y:S01]  /*15c40*/  ISETP.NE.AND P0, PT, R5.reuse, 0x2, PT ;  /* 0x000000020500780c */ /* 0x040fe20003f05270 */
[----:B------:R-:W-:Y:S03]  /*15c50*/  BSSY B0, `(.L_x_1302) ;  /* 0x000008b000007945 */ /* 0x000fe60003800000 */
[----:B------:R-:W-:-:S02]  /*15c60*/  SEL R10, R5, RZ, P0 ;  /* 0x000000ff050a7207 */ /* 0x000fc40000000000 */
[----:B---3--:R-:W-:Y:S02]  /*15c70*/  LOP3.LUT P1, RZ, R4, 0x1, RZ, 0xc0, !PT ;  /* 0x0000000104ff7812 */ /* 0x008fe4000782c0ff */
[----:B------:R-:W-:-:S04]  /*15c80*/  SEL R4, RZ, 0x1, P0 ;  /* 0x00000001ff047807 */ /* 0x000fc80000000000 */
[----:B-1----:R-:W-:-:S05]  /*15c90*/  LOP3.LUT R9, R3, R4, RZ, 0x3c, !PT ;  /* 0x0000000403097212 */ /* 0x002fca00078e3cff */
[----:B------:R1:W-:Y:S04]  /*15ca0*/  STL [R1+0x8], R9 ;  /* 0x0000080901007387 */ /* 0x0003e80000100800 */
[----:B------:R1:W-:Y:S01]  /*15cb0*/  STL [R1], R10 ;  /* 0x0000000a01007387 */ /* 0x0003e20000100800 */
        /* <DEDUP_REMOVED lines=11> */
[----:B------:R-:W4:Y:S02]  /*15d70*/  @P0 LDC.64 R4, c[0x0][0x440] ;  /* 0x00011000ff040b82 */ /* 0x000f240000000a00 */
[----:B----4-:R-:W-:-:S04]  /*15d80*/  @P0 IMAD.HI.U32 R6, R2, R4, RZ ;  /* 0x0000000402060227 */ /* 0x010fc800078e00ff */
[----:B------:R-:W-:Y:S01]  /*15d90*/  IMAD.MOV.U32 R4, RZ, RZ, R2 ;  /* 0x000000ffff047224 */ /* 0x000fe200078e0002 */
        /* <DEDUP_REMOVED lines=11> */
.L_x_1304:
[----:B---3--:R-:W-:Y:S01]  /*15e50*/  IMAD R6, R10, 0x8, R17 ;  /* 0x000000080a067824 */ /* 0x008fe200078e0211 */
[----:B------:R-:W-:Y:S01]  /*15e60*/  SHF.L.U32 R5, R9, 0x1f, RZ ;  /* 0x0000001f09057819 */ /* 0x000fe200000006ff */
[----:B------:R-:W3:Y:S01]  /*15e70*/  S2R R4, SR_TID.X ;  /* 0x0000000000047919 */ /* 0x000ee20000002100 */
[----:B------:R-:W-:Y:S02]  /*15e80*/  BSSY B1, `(.L_x_1305) ;  /* 0x0000005000017945 */ /* 0x000fe40003800000 */
[----:B------:R-:W4:Y:S01]  /*15e90*/  SYNCS.PHASECHK.TRANS64.TRYWAIT P0, [R6+URZ+0x28480], R5 ;  /* 0x02848005060075a7 */ /* 0x000f22000800017f */
[----:B---3--:R-:W-:-:S04]  /*15ea0*/  LOP3.LUT R4, R4, 0x7f, RZ, 0xc0, !PT ;  /* 0x0000007f04047812 */ /* 0x008fc800078ec0ff */
[----:B------:R-:W-:Y:S01]  /*15eb0*/  ISETP.NE.AND P1, PT, R4, RZ, PT ;  /* 0x000000ff0400720c */ /* 0x000fe20003f25270 */
[----:B----4-:R-:W-:-:S12]  /*15ec0*/  @!P0 BRA `(.L_x_1306) ;  /* 0x0000003c00008947 */ /* 0x010fd80003800000 */
.L_x_1384:
[----:B------:R-:W-:Y:S05]  /*15ed0*/  BSYNC B1 ;  /* 0x0000000000017941 */ /* 0x000fea0003800000 */
.L_x_1305:
[----:B------:R-:W-:Y:S04]  /*15ee0*/  BSSY B1, `(.L_x_1307) ;  /* 0x0000009000017945 */ /* 0x000fe80003800000 */
[----:B------:R-:W-:Y:S05]  /*15ef0*/  @P1 BRA `(.L_x_1308) ;  /* 0x00000000001c1947 */ /* 0x000fea0003800000 */
[----:B------:R-:W4:Y:S02]  /*15f00*/  S2R R4, SR_TID.X ;  /* 0x0000000000047919 */ /* 0x000f240000002100 */
[----:B----4-:R-:W-:Y:S01]  /*15f10*/  LOP3.LUT R7, R4, 0x1f, RZ, 0xc0, !PT ;  /* 0x0000001f04077812 */ /* 0x010fe200078ec0ff */
[----:B------:R-:W-:-:S03]  /*15f20*/  IMAD.MOV.U32 R4, RZ, RZ, 0x4000 ;  /* 0x00004000ff047424 */ /* 0x000fc600078e00ff */
[----:B------:R-:W-:Y:S01]  /*15f30*/  ISETP.NE.AND P0, PT, R7, RZ, PT ;  /* 0x000000ff0700720c */ /* 0x000fe20003f05270 */
[----:B------:R4:W-:-:S12]  /*15f40*/  SYNCS.ARRIVE.TRANS64 RZ, [R6+URZ+0x28470], R4 ;  /* 0x0284700406ff79a7 */ /* 0x0009d8000800003f */
[----:B----4-:R-:W-:Y:S05]  /*15f50*/  @!P0 BRA `(.L_x_1308) ;  /* 0x0000000000048947 */ /* 0x010fea0003800000 */
[----:B------:R-:W-:Y:S01]  /*15f60*/  BPT.TRAP 0x1 ;  /* 0x000000040000795c */ /* 0x000fe20000300000 */
.L_x_1308:
[----:B------:R-:W-:Y:S05]  /*15f70*/  BSYNC B1 ;  /* 0x0000000000017941 */ /* 0x000fea0003800000 */
.L_x_1307:
[----:B------:R-:W4:Y:S04]  /*15f80*/  LDL R4, [R1] ;  /* 0x0000000001047983 */ /* 0x000f280000100800 */
[----:B------:R-:W2:Y:S01]  /*15f90*/  LDL R7, [R1+0x28] ;  /* 0x0000280001077983 */ /* 0x000ea20000100800 */
[----:B------:R-:W-:Y:S01]  /*15fa0*/  IMAD.MOV.U32 R13, RZ, RZ, RZ ;  /* 0x000000ffff0d7224 */ /* 0x000fe200078e00ff */
[----:B------:R-:W-:Y:S01]  /*15fb0*/  UIADD3 UR4, UP0, UR44, 0x470, URZ ;  /* 0x000004702c047890 */ /* 0x000fe2000ff1e03f */
[----:B------:R-:W-:Y:S01]  /*15fc0*/  PLOP3.LUT P0, PT, PT, PT, PT, 0x80, 0x0 ;  /* 0x000000000000781c */ /* 0x000fe20003f0f070 */
[----:B------:R-:W-:Y:S01]  /*15fd0*/  UMOV UR6, 0x0 ;  /* 0x0000000000067882 */ /* 0x000fe20000000000 */
[----:B------:R-:W-:Y:S01]  /*15fe0*/  UMOV UR7, 0x14f00000 ;  /* 0x14f0000000077882 */ /* 0x000fe20000000000 */
[----:B------:R-:W-:Y:S01]  /*15ff0*/  R2UR UR10, R13 ;  /* 0x000000000d0a72ca */ /* 0x000fe200000e0000 */
[----:B------:R-:W-:Y:S01]  /*16000*/  UIADD3.X UR5, URZ, UR45, URZ, UP0, !UPT ;  /* 0x0000002d3f057290 */ /* 0x000fe200087fe43f */
[----:B----4-:R-:W-:-:S02]  /*16010*/  IMAD R4, R4, 0x4000, R17 ;  /* 0x0000400004047824 */ /* 0x010fc400078e0211 */
[----:B--2---:R-:W-:Y:S02]  /*16020*/  IMAD R8, R8, 0x40, R7 ;  /* 0x0000004008087824 */ /* 0x004fe400078e0207 */
[----:B------:R-:W-:Y:S02]  /*16030*/  VIADD R7, R6, 0x28470 ;  /* 0x0002847006077836 */ /* 0x000fe40000000000 */
[----:B-1----:R-:W-:-:S07]  /*16040*/  VIADD R9, R4, 0x10000 ;  /* 0x0001000004097836 */ /* 0x002fce0000000000 */
.L_x_1309:
        /* <DEDUP_REMOVED lines=16> */
.L_x_1310:
        /* <DEDUP_REMOVED lines=13> */
.L_x_1385:
[----:B------:R-:W-:Y:S05]  /*16220*/  BSYNC B1 ;  /* 0x0000000000017941 */ /* 0x000fea0003800000 */
.L_x_1311:
[----:B------:R-:W-:Y:S01]  /*16230*/  BSSY B1, `(.L_x_1313) ;  /* 0x000000b000017945 */ /* 0x000fe20003800000 */
[----:B------:R-:W-:Y:S02]  /*16240*/  IMAD.MOV.U32 R10, RZ, RZ, 0x0 ;  /* 0x00000000ff0a7424 */ /* 0x000fe400078e00ff */
[----:B------:R-:W-:Y:S01]  /*16250*/  IMAD.MOV.U32 R11, RZ, RZ, 0x14f00000 ;  /* 0x14f00000ff0b7424 */ /* 0x000fe200078e00ff */
[----:B------:R-:W-:Y:S06]  /*16260*/  @P1 BRA `(.L_x_1314) ;  /* 0x00000000001c1947 */ /* 0x000fec0003800000 */
[----:B------:R-:W2:Y:S01]  /*16270*/  S2R R7, SR_TID.X ;  /* 0x0000000000077919 */ /* 0x000ea20000002100 */
[----:B-1-3--:R-:W-:-:S04]  /*16280*/  IMAD.MOV.U32 R5, RZ, RZ, 0x4000 ;  /* 0x00004000ff057424 */ /* 0x00afc800078e00ff */
[----:B------:R4:W-:Y:S01]  /*16290*/  SYNCS.ARRIVE.TRANS64 RZ, [R6+URZ+0x28430], R5 ;  /* 0x0284300506ff79a7 */ /* 0x0009e2000800003f */
[----:B--2---:R-:W-:-:S04]  /*162a0*/  LOP3.LUT R7, R7, 0x1f, RZ, 0xc0, !PT ;  /* 0x0000001f07077812 */ /* 0x004fc800078ec0ff */
[----:B------:R-:W-:-:S13]  /*162b0*/  ISETP.NE.AND P0, PT, R7, RZ, PT ;  /* 0x000000ff0700720c */ /* 0x000fda0003f05270 */
[----:B----4-:R-:W-:Y:S05]  /*162c0*/  @!P0 BRA `(.L_x_1314) ;  /* 0x0000000000048947 */ /* 0x010fea0003800000 */
[----:B------:R-:W-:Y:S01]  /*162d0*/  BPT.TRAP 0x1 ;  /* 0x000000040000795c */ /* 0x000fe20000300000 */
.L_x_1314:
[----:B------:R-:W-:Y:S05]  /*162e0*/  BSYNC B1 ;  /* 0x0000000000017941 */ /* 0x000fea0003800000 */
.L_x_1313:
[----:B------:R-:W-:Y:S01]  /*162f0*/  R2UR UR10, R13 ;  /* 0x000000000d0a72ca */ /* 0x000fe200000e0000 */
[----:B------:R-:W-:Y:S01]  /*16300*/  UIADD3 UR4, UP0, UR44, 0x370, URZ ;  /* 0x000003702c047890 */ /* 0x000fe2000ff1e03f */
[----:B------:R-:W-:Y:S01]  /*16310*/  R2UR UR6, R10 ;  /* 0x000000000a0672ca */ /* 0x000fe200000e0000 */
[----:B-1-3--:R-:W-:Y:S01]  /*16320*/  VIADD R6, R6, 0x28430 ;  /* 0x0002843006067836 */ /* 0x00afe20000000000 */
[----:B------:R-:W-:Y:S01]  /*16330*/  R2UR UR7, R11 ;  /* 0x000000000b0772ca */ /* 0x000fe200000e0000 */
[----:B------:R-:W-:Y:S01]  /*16340*/  VIADD R5, R4, 0x20000 ;  /* 0x0002000004057836 */ /* 0x000fe20000000000 */
[----:B------:R-:W-:Y:S01]  /*16350*/  PLOP3.LUT P0, PT, PT, PT, PT, 0x80, 0x0 ;  /* 0x000000000000781c */ /* 0x000fe20003f0f070 */
[----:B------:R-:W-:-:S12]  /*16360*/  UIADD3.X UR5, URZ, UR45, URZ, UP0, !UPT ;  /* 0x0000002d3f057290 */ /* 0x000fd800087fe43f */
.L_x_1315:
        /* <DEDUP_REMOVED lines=15> */
.L_x_1316:
        /* <DEDUP_REMOVED lines=9> */
[----:B---3--:R-:W-:Y:S05]  /*164f0*/  @P0 BRA.U.ANY `(.L_x_1316) ;  /* 0xfffffffd00d80947 */ /* 0x008fea000393ffff */
.L_x_1303:
[----:B------:R-:W-:Y:S05]  /*16500*/  BSYNC B0 ;  /* 0x0000000000007941 */ /* 0x000fea0003800000 */
.L_x_1302:
[----:B------:R-:W-:-:S06]  /*16510*/  UISETP.NE.AND UP0, UPT, UR39, 0x3, UPT ;  /* 0x000000032700788c */ /* 0x000fcc000bf05270 */
[----:B------:R-:W-:-:S13]  /*16520*/  PLOP3.LUT P0, PT, PT, PT, UP0, 0x80, 0x0 ;  /* 0x000000000000781c */ /* 0x000fda0003f0f008 */
[----:B------:R-:W-:Y:S05]  /*16530*/  @!P0 BRA `(.L_x_1317) ;  /* 0x0000000000048947 */ /* 0x000fea0003800000 */
[----:B------:R-:W-:Y:S01]  /*16540*/  BPT.TRAP 0x1 ;  /* 0x000000040000795c */ /* 0x000fe20000300000 */
.L_x_1317:
[----:B------:R-:W-:Y:S01]  /*16550*/  IMAD.U32 R4, RZ, RZ, UR42 ;  /* 0x0000002aff047e24 */ /* 0x000fe2000f8e00ff */
[----:B------:R-:W-:Y:S01]  /*16560*/  BSSY B0, `(.L_x_1318) ;  /* 0x0000007000007945 */ /* 0x000fe20003800000 */
[----:B------:R-:W-:-:S03]  /*16570*/  IMAD R19, R0, 0x8, R17 ;  /* 0x0000000800137824 */ /* 0x000fc600078e0211 */
[----:B------:R-:W-:Y:S02]  /*16580*/  ISETP.NE.AND P1, PT, R4, 0x3, PT ;  /* 0x000000030400780c */ /* 0x000fe40003f25270 */
[----:B------:R-:W-:-:S04]  /*16590*/  LOP3.LUT R4, R3, 0x1, RZ, 0x3c, !PT ;  /* 0x0000000103047812 */ /* 0x000fc800078e3cff */
[----:B------:R-:W-:-:S04]  /*165a0*/  SHF.L.U32 R4, R4, 0x1f, RZ ;  /* 0x0000001f04047819 */ /* 0x000fc800000006ff */
[----:B------:R-:W3:Y:S02]  /*165b0*/  SYNCS.PHASECHK.TRANS64.TRYWAIT P0, [R19+URZ+0x28470], R4 ;  /* 0x02847004130075a7 */ /* 0x000ee4000800017f */
[----:B---3--:R-:W-:Y:S05]  /*165c0*/  @!P0 BRA `(.L_x_1319) ;  /* 0x0000003400688947 */ /* 0x008fea0003800000 */
.L_x_1386:
[----:B------:R-:W-:Y:S05]  /*165d0*/  BSYNC B0 ;  /* 0x0000000000007941 */ /* 0x000fea0003800000 */
.L_x_1318:
[----:B------:R-:W-:Y:S05]  /*165e0*/  @!P1 BRA `(.L_x_1320) ;  /* 0x0000000000049947 */ /* 0x000fea0003800000 */
[----:B------:R-:W-:Y:S01]  /*165f0*/  BPT.TRAP 0x1 ;  /* 0x000000040000795c */ /* 0x000fe20000300000 */
.L_x_1320:
[----:B------:R-:W-:Y:S01]  /*16600*/  SHF.L.U32 R3, R3, 0x1f, RZ ;  /* 0x0000001f03037819 */ /* 0x000fe200000006ff */
[----:B------:R-:W-:-:S03]  /*16610*/  IMAD.SHL.U32 R0, R0, 0x4000, RZ ;  /* 0x0000400000007824 */ /* 0x000fc600078e00ff */
[----:B------:R-:W4:Y:S02]  /*16620*/  SYNCS.PHASECHK.TRANS64.TRYWAIT P0, [R19+URZ+0x28460], R3 ;  /* 0x02846003130075a7 */ /* 0x000f24000800017f */
[----:B----4-:R-:W-:Y:S05]  /*16630*/  @!P0 BRA `(.L_x_1321) ;  /* 0x0000003400608947 */ /* 0x010fea0003800000 */
.L_x_1387:
[----:B------:R-:W4:Y:S04]  /*16640*/  LDL R12, [R1+0x4] ;  /* 0x00000400010c7983 */ /* 0x000f280000100800 */
[----:B------:R-:W2:Y:S04]  /*16650*/  LDL R14, [R1+0x2c] ;  /* 0x00002c00010e7983 */ /* 0x000ea80000100800 */
[----:B------:R-:W3:Y:S04]  /*16660*/  LDL R13, [R1+0x20] ;  /* 0x00002000010d7983 */ /* 0x000ee80000100800 */
[----:B------:R0:W-:Y:S04]  /*16670*/  STL [R1+0x40], R2 ;  /* 0x0000400201007387 */ /* 0x0001e80000100800 */
[----:B0-----:R-:W3:Y:S01]  /*16680*/  LDL R2, [R1+0xc] ;  /* 0x00000c0001027983 */ /* 0x001ee20000100800 */
[----:B------:R-:W-:Y:S05]  /*16690*/  WARPSYNC.ALL ;  /* 0x0000000000007948 */ /* 0x000fea0003800000 */
[----:B----4-:R-:W-:-:S05]  /*166a0*/  LOP3.LUT R3, R0, R12, RZ, 0xfc, !PT ;  /* 0x0000000c00037212 */ /* 0x010fca00078efcff */
[----:B------:R-:W-:-:S05]  /*166b0*/  IMAD.IADD R3, R17, 0x1, R3 ;  /* 0x0000000111037824 */ /* 0x000fca00078e0203 */
[----:B-1----:R-:W3:Y:S01]  /*166c0*/  LDSM.16.MT88.4 R8, [R3+0x10000] ;  /* 0x010000000308783b */ /* 0x002ee20000004200 */
[----:B--2---:R-:W-:Y:S02]  /*166d0*/  IADD3 R18, R17, R14, R0 ;  /* 0x0000000e11127210 */ /* 0x004fe40007ffe000 */
[C-C-:B---3--:R-:W-:Y:S02]  /*166e0*/  PRMT R4, R8.reuse, 0x6420, R9.reuse ;  /* 0x0000642008047816 */ /* 0x148fe40000000009 */
[----:B------:R-:W-:Y:S02]  /*166f0*/  PRMT R5, R8, 0x7531, R9 ;  /* 0x0000753108057816 */ /* 0x000fe40000000009 */
[C-C-:B------:R-:W-:Y:S02]  /*16700*/  PRMT R6, R10.reuse, 0x6420, R11.reuse ;  /* 0x000064200a067816 */ /* 0x140fe4000000000b */
[----:B------:R-:W-:Y:S02]  /*16710*/  PRMT R7, R10, 0x7531, R11 ;  /* 0x000075310a077816 */ /* 0x000fe4000000000b */
[----:B------:R-:W0:Y:S01]  /*16720*/  LDSM.16.MT88.4 R8, [R18+0x10000] ;  /* 0x010000001208783b */ /* 0x000e220000004200 */
[----:B------:R-:W-:-:S05]  /*16730*/  IADD3 R3, R2, R0, R13 ;  /* 0x0000000002037210 */ /* 0x000fca0007ffe00d */
[----:B------:R1:W-:Y:S02]  /*16740*/  STSM.16.M88.4 [R3], R4 ;  /* 0x0000000403007844 */ /* 0x0003e40000000200 */
[----:B-1----:R-:W-:Y:S02]  /*16750*/  IMAD.MOV.U32 R6, RZ, RZ, R13 ;  /* 0x000000ffff067224 */ /* 0x002fe400078e000d */
[----:B------:R-:W-:Y:S02]  /*16760*/  IMAD.MOV.U32 R7, RZ, RZ, R12 ;  /* 0x000000ffff077224 */ /* 0x000fe400078e000c */
[----:B------:R-:W-:Y:S01]  /*16770*/  VIADD R4, R0, 0x2000 ;  /* 0x0000200000047836 */ /* 0x000fe20000000000 */
[C-C-:B0-----:R-:W-:Y:S02]  /*16780*/  PRMT R12, R8.reuse, 0x6420, R9.reuse ;  /* 0x00006420080c7816 */ /* 0x141fe40000000009 */
[----:B------:R-:W-:Y:S02]  /*16790*/  PRMT R13, R8, 0x7531, R9 ;  /* 0x00007531080d7816 */ /* 0x000fe40000000009 */
[----:B------:R-:W-:-:S02]  /*167a0*/  PRMT R14, R10, 0x6420, R11 ;  /* 0x000064200a0e7816 */ /* 0x000fc4000000000b */
[----:B------:R-:W-:-:S05]  /*167b0*/  PRMT R15, R10, 0x7531, R11 ;  /* 0x000075310a0f7816 */ /* 0x000fca000000000b */
[----:B------:R0:W-:Y:S02]  /*167c0*/  STSM.16.M88.4 [R3+0x1000], R12 ;  /* 0x0010000c03007844 */ /* 0x0001e40000000200 */
[----:B0-----:R-:W-:-:S05]  /*167d0*/  IMAD.MOV.U32 R15, RZ, RZ, R7 ;  /* 0x000000ffff0f7224 */ /* 0x001fca00078e0007 */
[----:B------:R-:W-:-:S05]  /*167e0*/  LOP3.LUT R4, R4, R15, RZ, 0xfc, !PT ;  /* 0x0000000f04047212 */ /* 0x000fca00078efcff */
[----:B------:R-:W-:-:S05]  /*167f0*/  IMAD.IADD R4, R17, 0x1, R4 ;  /* 0x0000000111047824 */ /* 0x000fca00078e0204 */
[----:B------:R-:W0:Y:S01]  /*16800*/  LDSM.16.MT88.4 R8, [R4+0x10000] ;  /* 0x010000000408783b */ /* 0x000e220000004200 */
[----:B------:R-:W-:Y:S01]  /*16810*/  IMAD.MOV.U32 R14, RZ, RZ, R6 ;  /* 0x000000ffff0e7224 */ /* 0x000fe200078e0006 */
[C-C-:B0-----:R-:W-:Y:S02]  /*16820*/  PRMT R4, R8.reuse, 0x6420, R9.reuse ;  /* 0x0000642008047816 */ /* 0x141fe40000000009 */
[----:B------:R-:W-:Y:S02]  /*16830*/  PRMT R5, R8, 0x7531, R9 ;  /* 0x0000753108057816 */ /* 0x000fe40000000009 */
        /* <DEDUP_REMOVED lines=10> */
[----:B------:R0:W-:Y:S02]  /*168e0*/  STSM.16.M88.4 [R3+0x3000], R12 ;  /* 0x0030000c03007844 */ /* 0x0001e40000000200 */
[----:B0-----:R-:W-:Y:S02]  /*168f0*/  IMAD.MOV.U32 R15, RZ, RZ, R7 ;  /* 0x000000ffff0f7224 */ /* 0x001fe400078e0007 */
[----:B------:R-:W0:Y:S01]  /*16900*/  S2R R7, SR_TID.X ;  /* 0x0000000000077919 */ /* 0x000e220000002100 */
[----:B------:R-:W-:Y:S02]  /*16910*/  VIADD R3, R0, 0x1000 ;  /* 0x0000100000037836 */ /* 0x000fe40000000000 */
[----:B------:R-:W-:-:S03]  /*16920*/  IMAD.MOV.U32 R13, RZ, RZ, 0x20 ;  /* 0x00000020ff0d7424 */ /* 0x000fc600078e00ff */
[----:B------:R-:W-:Y:S01]  /*16930*/  LOP3.LUT R3, R3, R15, RZ, 0xfc, !PT ;  /* 0x0000000f03037212 */ /* 0x000fe200078efcff */
[----:B------:R-:W-:-:S04]  /*16940*/  IMAD.MOV.U32 R14, RZ, RZ, R6 ;  /* 0x000000ffff0e7224 */ /* 0x000fc800078e0006 */
[----:B------:R-:W-:-:S05]  /*16950*/  IMAD.IADD R3, R17, 0x1, R3 ;  /* 0x0000000111037824 */ /* 0x000fca00078e0203 */
[----:B------:R1:W2:Y:S01]  /*16960*/  LDSM.16.MT88.4 R8, [R3+0x10000] ;  /* 0x010000000308783b */ /* 0x0002a20000004200 */
[----:B0-----:R-:W-:-:S04]  /*16970*/  LOP3.LUT P0, RZ, R7, 0x4, RZ, 0xc0, !PT ;  /* 0x0000000407ff7812 */ /* 0x001fc8000780c0ff */
[----:B------:R-:W-:-:S04]  /*16980*/  SEL R13, R13, 0xffffffe0, !P0 ;  /* 0xffffffe00d0d7807 */ /* 0x000fc80004000000 */
[----:B-1----:R-:W-:-:S05]  /*16990*/  IADD3 R3, R14, R0, R13 ;  /* 0x000000000e037210 */ /* 0x002fca0007ffe00d */
[----:B------:R-:W-:Y:S02]  /*169a0*/  IMAD.IADD R3, R2, 0x1, R3 ;  /* 0x0000000102037824 */ /* 0x000fe400078e0203 */
[----:B------:R0:W5:Y:S01]  /*169b0*/  LDL.LU R2, [R1+0x40] ;  /* 0x0000400001027983 */ /* 0x0001620000300800 */
[C-C-:B--2---:R-:W-:Y:S02]  /*169c0*/  PRMT R4, R8.reuse, 0x6420, R9.reuse ;  /* 0x0000642008047816 */ /* 0x144fe40000000009 */
[----:B------:R-:W-:Y:S02]  /*169d0*/  PRMT R5, R8, 0x7531, R9 ;  /* 0x0000753108057816 */ /* 0x000fe40000000009 */
[C-C-:B------:R-:W-:Y:S02]  /*169e0*/  PRMT R6, R10.reuse, 0x6420, R11.reuse ;  /* 0x000064200a067816 */ /* 0x140fe4000000000b */
[----:B------:R-:W-:Y:S02]  /*169f0*/  PRMT R7, R10, 0x7531, R11 ;  /* 0x000075310a077816 */ /* 0x000fe4000000000b */
[----:B------:R-:W1:Y:S01]  /*16a00*/  LDSM.16.MT88.4 R8, [R18+0x11000] ;  /* 0x011000001208783b */ /* 0x000e620000004200 */
[----:B------:R-:W-:-:S03]  /*16a10*/  VIADD R0, R0, 0x3000 ;  /* 0x0000300000007836 */ /* 0x000fc60000000000 */
[----:B------:R2:W-:Y:S02]  /*16a20*/  STSM.16.M88.4 [R3], R4 ;  /* 0x0000000403007844 */ /* 0x0005e40000000200 */
[----:B--2---:R-:W-:-:S05]  /*16a30*/  IMAD.MOV.U32 R7, RZ, RZ, R15 ;  /* 0x000000ffff077224 */ /* 0x004fca00078e000f */
[----:B------:R-:W-:-:S05]  /*16a40*/  LOP3.LUT R0, R0, R7, RZ, 0xfc, !PT ;  /* 0x0000000700007212 */ /* 0x000fca00078efcff */
        /* <DEDUP_REMOVED lines=26> */
.L_x_1322:
[----:B------:R-:W0:Y:S01]  /*16bf0*/  S2R R0, SR_TID.X ;  /* 0x0000000000007919 */ /* 0x000e220000002100 */
[----:B-1----:R1:W-:Y:S01]  /*16c00*/  SYNCS.ARRIVE.TRANS64.A1T0 RZ, [R19+URZ+0x28450], RZ ;  /* 0x028450ff13ff79a7 */ /* 0x0023e2000810003f */
[----:B0-----:R-:W-:Y:S02]  /*16c10*/  LOP3.LUT R3, R0, 0x7f, RZ, 0xc0, !PT ;  /* 0x0000007f00037812 */ /* 0x001fe400078ec0ff */
[----:B------:R-:W2:Y:S01]  /*16c20*/  LDL R0, [R1+0x18] ;  /* 0x0000180001007983 */ /* 0x000ea20000100800 */
[----:B------:R-:W-:Y:S01]  /*16c30*/  BAR.SYNC.DEFER_BLOCKING 0x2, 0x80 ;  /* 0x0082000000007b1d */ /* 0x000fe20000010000 */
[----:B------:R-:W-:-:S05]  /*16c40*/  ISETP.NE.AND P0, PT, R3, RZ, PT ;  /* 0x000000ff0300720c */ /* 0x000fca0003f05270 */
[----:B------:R3:W5:Y:S08]  /*16c50*/  LDL R3, [R1+0x8] ;  /* 0x0000080001037983 */ /* 0x0007700000100800 */
[----:B-1----:R-:W-:-:S05]  /*16c60*/  @!P0 VIADD R19, R19, 0x28480 ;  /* 0x0002848013138836 */ /* 0x002fca0000000000 */
[----:B------:R-:W-:-:S04]  /*16c70*/  @!P0 PRMT R19, RZ, 0x654, R19 ;  /* 0x00000654ff138816 */ /* 0x000fc80000000013 */
[----:B------:R3:W-:Y:S01]  /*16c80*/  @!P0 SYNCS.ARRIVE.TRANS64.RED.A1T0 RZ, [R19+URZ], RZ ;  /* 0x000000ff13ff89a7 */ /* 0x0007e2000810043f */
[C---:B--2--5:R-:W-:Y:S01]  /*16c90*/  ISETP.GT.AND P0, PT, R2.reuse, R0, PT ;  /* 0x000000000200720c */ /* 0x064fe20003f04270 */
[----:B------:R-:W-:Y:S01]  /*16ca0*/  VIADD R2, R2, 0xffffffff ;  /* 0xffffffff02027836 */ /* 0x000fe20000000000 */
[----:B------:R3:W5:Y:S11]  /*16cb0*/  LDL R0, [R1] ;  /* 0x0000000001007983 */ /* 0x0007760000100800 */
[----:B---3--:R-:W-:Y:S05]  /*16cc0*/  @P0 BRA `(.L_x_1323) ;  /* 0xffffffec00d00947 */ /* 0x008fea000383ffff */
.L_x_1301:
[----:B------:R-:W3:Y:S01]  /*16cd0*/  S2R R4, SR_TID.X ;  /* 0x0000000000047919 */ /* 0x000ee20000002100 */
[----:B------:R-:W-:Y:S01]  /*16ce0*/  BSSY B0, `(.L_x_1324) ;  /* 0x0000011000007945 */ /* 0x000fe20003800000 */
[----:B---3--:R-:W-:-:S04]  /*16cf0*/  LOP3.LUT R4, R4, 0x7f, RZ, 0xc0, !PT ;  /* 0x0000007f04047812 */ /* 0x008fc800078ec0ff */
[----:B------:R-:W-:-:S13]  /*16d00*/  ISETP.NE.AND P0, PT, R4, RZ, PT ;  /* 0x000000ff0400720c */ /* 0x000fda0003f05270 */
[----:B------:R-:W-:Y:S05]  /*16d10*/  @P0 BRA `(.L_x_1325) ;  /* 0x0000000000340947 */ /* 0x000fea0003800000 */
[----:B------:R-:W3:Y:S01]  /*16d20*/  S2R R3, SR_LANEID ;  /* 0x0000000000037919 */ /* 0x000ee20000000000 */
[----:B------:R-:W-:Y:S01]  /*16d30*/  VOTEU.ANY UR4, UPT, PT ;  /* 0x0000000000047886 */ /* 0x000fe200038e0100 */
[----:B------:R-:W4:Y:S01]  /*16d40*/  LDC.64 R4, c[0x0][0xc60] ;  /* 0x00031800ff047b82 */ /* 0x000f220000000a00 */
[----:B--2--5:R-:W3:Y:S08]  /*16d50*/  FLO.U32 R0, UR4 ;  /* 0x0000000400007d00 */ /* 0x024ef000080e0000 */
[----:B------:R-:W4:Y:S01]  /*16d60*/  POPC R2, UR4 ;  /* 0x0000000400027d09 */ /* 0x000f220008000000 */
[----:B---3--:R-:W-:-:S13]  /*16d70*/  ISETP.EQ.U32.AND P1, PT, R0, R3, PT ;  /* 0x000000030000720c */ /* 0x008fda0003f22070 */
[----:B----4-:R-:W2:Y:S01]  /*16d80*/  @P1 ATOMG.E.ADD.STRONG.GPU PT, R5, desc[UR48][R4.64], R2 ;  /* 0x00000002040519a8 */ /* 0x010ea200081ee1f0 */
[----:B------:R-:W3:Y:S02]  /*16d90*/  S2R R3, SR_LTMASK ;  /* 0x0000000000037919 */ /* 0x000ee40000003900 */
[----:B---3--:R-:W-:-:S06]  /*16da0*/  LOP3.LUT R3, R3, UR4, RZ, 0xc0, !PT ;  /* 0x0000000403037c12 */ /* 0x008fcc000f8ec0ff */
[----:B------:R-:W3:Y:S01]  /*16db0*/  POPC R3, R3 ;  /* 0x0000000300037309 */ /* 0x000ee20000000000 */
[----:B--2---:R-:W3:Y:S02]  /*16dc0*/  SHFL.IDX PT, R0, R5, R0, 0x1f ;  /* 0x00001f0005007589 */ /* 0x004ee400000e0000 */
[----:B---3--:R-:W-:-:S05]  /*16dd0*/  IADD3 R0, R0, UR46, R3 ;  /* 0x0000002e00007c10 */ /* 0x008fca000fffe003 */
[----:B------:R3:W-:Y:S02]  /*16de0*/  STL [R1+0x10], R0 ;  /* 0x0000100001007387 */ /* 0x0007e40000100800 */
.L_x_1325:
[----:B------:R-:W-:Y:S05]  /*16df0*/  BSYNC B0 ;  /* 0x0000000000007941 */ /* 0x000fea0003800000 */
.L_x_1324:
[----:B------:R-:W-:-:S06]  /*16e00*/  UISETP.NE.AND UP0, UPT, UR39, 0x3, UPT ;  /* 0x000000032700788c */ /* 0x000fcc000bf05270 */
[----:B------:R-:W-:-:S13]  /*16e10*/  PLOP3.LUT P1, PT, PT, PT, UP0, 0x80, 0x0 ;  /* 0x000000000000781c */ /* 0x000fda0003f2f008 */
[----:B------:R-:W-:Y:S05]  /*16e20*/  @!P1 BRA `(.L_x_1326) ;  /* 0x0000000000049947 */ /* 0x000fea0003800000 */
[----:B------:R-:W-:Y:S01]  /*16e30*/  BPT.TRAP 0x1 ;  /* 0x000000040000795c */ /* 0x000fe20000300000 */
.L_x_1326:
[----:B------:R-:W4:Y:S04]  /*16e40*/  LDL R3, [R1+0x8] ;  /* 0x0000080001037983 */ /* 0x000f280000100800 */
[----:B------:R-:W4:Y:S01]  /*16e50*/  LDL R2, [R1] ;  /* 0x0000000001027983 */ /* 0x000f220000100800 */
[----:B--23-5:R-:W-:Y:S01]  /*16e60*/  IMAD.U32 R0, RZ, RZ, UR42 ;  /* 0x0000002aff007e24 */ /* 0x02cfe2000f8e00ff */
[----:B------:R-:W-:Y:S04]  /*16e70*/  BSSY B0, `(.L_x_1327) ;  /* 0x0000007000007945 */ /* 0x000fe80003800000 */
[----:B------:R-:W-:-:S02]  /*16e80*/  ISETP.NE.AND P2, PT, R0, 0x3, PT ;  /* 0x000000030000780c */ /* 0x000fc40003f45270 */
[----:B----4-:R-:W-:-:S04]  /*16e90*/  LOP3.LUT R0, R3, 0x1, RZ, 0x3c, !PT ;  /* 0x0000000103007812 */ /* 0x010fc800078e3cff */
[----:B------:R-:W-:Y:S01]  /*16ea0*/  SHF.L.U32 R0, R0, 0x1f, RZ ;  /* 0x0000001f00007819 */ /* 0x000fe200000006ff */
[----:B------:R-:W-:-:S04]  /*16eb0*/  IMAD R2, R2, 0x8, R17 ;  /* 0x0000000802027824 */ /* 0x000fc800078e0211 */
[----:B------:R-:W2:Y:S02]  /*16ec0*/  SYNCS.PHASECHK.TRANS64.TRYWAIT P1, [R2+URZ+0x28470], R0 ;  /* 0x02847000020075a7 */ /* 0x000ea4000802017f */
[----:B--2---:R-:W-:Y:S05]  /*16ed0*/  @!P1 BRA `(.L_x_1328) ;  /* 0x0000002c004c9947 */ /* 0x004fea0003800000 */
.L_x_1388:
[----:B------:R-:W-:Y:S05]  /*16ee0*/  BSYNC B0 ;  /* 0x0000000000007941 */ /* 0x000fea0003800000 */
.L_x_1327:
[----:B------:R-:W-:Y:S05]  /*16ef0*/  @!P2 BRA `(.L_x_1329) ;  /* 0x000000000004a947 */ /* 0x000fea0003800000 */
[----:B------:R-:W-:Y:S01]  /*16f00*/  BPT.TRAP 0x1 ;  /* 0x000000040000795c */ /* 0x000fe20000300000 */
.L_x_1329:
[----:B--2---:R-:W2:Y:S02]  /*16f10*/  LDL R0, [R1+0x8] ;  /* 0x0000080001007983 */ /* 0x004ea40000100800 */
[----:B--2---:R-:W-:-:S04]  /*16f20*/  SHF.L.U32 R0, R0, 0x1f, RZ ;  /* 0x0000001f00007819 */ /* 0x004fc800000006ff */
[----:B------:R-:W2:Y:S02]  /*16f30*/  SYNCS.PHASECHK.TRANS64.TRYWAIT P1, [R2+URZ+0x28460], R0 ;  /* 0x02846000020075a7 */ /* 0x000ea4000802017f */
[----:B--2---:R-:W-:Y:S05]  /*16f40*/  @!P1 BRA `(.L_x_1330) ;  /* 0x0000002c00449947 */ /* 0x004fea0003800000 */
.L_x_1389:
[----:B------:R-:W3:Y:S04]  /*16f50*/  LDL R3, [R1+0x2c] ;  /* 0x00002c0001037983 */ /* 0x000ee80000100800 */
[----:B------:R-:W4:Y:S04]  /*16f60*/  LDL R12, [R1+0x20] ;  /* 0x00002000010c7983 */ /* 0x000f280000100800 */
[----:B------:R2:W-:Y:S04]  /*16f70*/  STL [R1+0x40], R2 ;  /* 0x0000400201007387 */ /* 0x0005e80000100800 */
[----:B--2---:R-:W4:Y:S04]  /*16f80*/  LDL.LU R2, [R1+0xc] ;  /* 0x00000c0001027983 */ /* 0x004f280000300800 */
[----:B------:R-:W2:Y:S04]  /*16f90*/  LDL R18, [R1] ;  /* 0x0000000001127983 */ /* 0x000ea80000100800 */
[----:B------:R-:W3:Y:S01]  /*16fa0*/  LDL R19, [R1+0x4] ;  /* 0x0000040001137983 */ /* 0x000ee20000100800 */
[----:B------:R-:W-:Y:S05]  /*16fb0*/  WARPSYNC.ALL ;  /* 0x0000000000007948 */ /* 0x000fea0003800000 */
[----:B--2---:R-:W-:-:S05]  /*16fc0*/  IMAD.SHL.U32 R16, R18, 0x4000, RZ ;  /* 0x0000400012107824 */ /* 0x004fca00078e00ff */
[----:B---3--:R-:W-:-:S05]  /*16fd0*/  LOP3.LUT R0, R16, R19, RZ, 0xfc, !PT ;  /* 0x0000001310007212 */ /* 0x008fca00078efcff */
[----:B------:R-:W-:-:S05]  /*16fe0*/  IMAD.IADD R0, R17, 0x1, R0 ;  /* 0x0000000111007824 */ /* 0x000fca00078e0200 */
[----:B-1----:R-:W1:Y:S01]  /*16ff0*/  LDSM.16.MT88.4 R4, [R0+0x10000] ;  /* 0x010000000004783b */ /* 0x002e620000004200 */
[----:B------:R-:W-:Y:S02]  /*17000*/  IADD3 R3, R17, R3, R16 ;  /* 0x0000000311037210 */ /* 0x000fe40007ffe010 */
[C-C-:B-1----:R-:W-:Y:S02]  /*17010*/  PRMT R8, R4.reuse, 0x6420, R5.reuse ;  /* 0x0000642004087816 */ /* 0x142fe40000000005 */
[----:B------:R-:W-:Y:S02]  /*17020*/  PRMT R9, R4, 0x7531, R5 ;  /* 0x0000753104097816 */ /* 0x000fe40000000005 */
[C-C-:B------:R-:W-:Y:S02]  /*17030*/  PRMT R10, R6.reuse, 0x6420, R7.reuse ;  /* 0x00006420060a7816 */ /* 0x140fe40000000007 */
[----:B------:R-:W-:Y:S02]  /*17040*/  PRMT R11, R6, 0x7531, R7 ;  /* 0x00007531060b7816 */ /* 0x000fe40000000007 */
[----:B------:R-:W1:Y:S01]  /*17050*/  LDSM.16.MT88.4 R4, [R3+0x10000] ;  /* 0x010000000304783b */ /* 0x000e620000004200 */
[----:B----4-:R-:W-:-:S05]  /*17060*/  IADD3 R0, R2, R16, R12 ;  /* 0x0000001002007210 */ /* 0x010fca0007ffe00c */
[----:B------:R1:W-:Y:S02]  /*17070*/  STSM.16.M88.4 [R0], R8 ;  /* 0x0000000800007844 */ /* 0x0003e40000000200 */
[C-C-:B-1----:R-:W-:Y:S02]  /*17080*/  PRMT R8, R4.reuse, 0x6420, R5.reuse ;  /* 0x0000642004087816 */ /* 0x142fe40000000005 */
[----:B------:R-:W-:Y:S01]  /*17090*/  PRMT R9, R4, 0x7531, R5 ;  /* 0x0000753104097816 */ /* 0x000fe20000000005 */
[----:B------:R-:W-:-:S05]  /*170a0*/  VIADD R4, R16, 0x2000 ;  /* 0x0000200010047836 */ /* 0x000fca0000000000 */
[----:B------:R-:W-:Y:S02]  /*170b0*/  LOP3.LUT R4, R4, R19, RZ, 0xfc, !PT ;  /* 0x0000001304047212 */ /* 0x000fe400078efcff */
[C-C-:B------:R-:W-:Y:S02]  /*170c0*/  PRMT R10, R6.reuse, 0x6420, R7.reuse ;  /* 0x00006420060a7816 */ /* 0x140fe40000000007 */
[----:B------:R-:W-:Y:S01]  /*170d0*/  PRMT R11, R6, 0x7531, R7 ;  /* 0x00007531060b7816 */ /* 0x000fe20000000007 */
[----:B------:R-:W-:-:S04]  /*170e0*/  IMAD.IADD R4, R17, 0x1, R4 ;  /* 0x0000000111047824 */ /* 0x000fc800078e0204 */
[----:B------:R1:W-:Y:S04]  /*170f0*/  STSM.16.M88.4 [R0+0x1000], R8 ;  /* 0x0010000800007844 */ /* 0x0003e80000000200 */
[----:B------:R-:W2:Y:S01]  /*17100*/  LDSM.16.MT88.4 R4, [R4+0x10000] ;  /* 0x010000000404783b */ /* 0x000ea20000004200 */
[----:B-1----:R-:W-:Y:S01]  /*17110*/  IMAD.MOV.U32 R11, RZ, RZ, R12 ;  /* 0x000000ffff0b7224 */ /* 0x002fe200078e000c */
[C-C-:B--2---:R-:W-:Y:S02]  /*17120*/  PRMT R12, R4.reuse, 0x6420, R5.reuse ;  /* 0x00006420040c7816 */ /* 0x144fe40000000005 */
[----:B------:R-:W-:Y:S02]  /*17130*/  PRMT R13, R4, 0x7531, R5 ;  /* 0x00007531040d7816 */ /* 0x000fe40000000005 */
[----:B------:R-:W-:-:S02]  /*17140*/  PRMT R14, R6, 0x6420, R7 ;  /* 0x00006420060e7816 */ /* 0x000fc40000000007 */
[----:B------:R-:W-:Y:S02]  /*17150*/  PRMT R15, R6, 0x7531, R7 ;  /* 0x00007531060f7816 */ /* 0x000fe40000000007 */
[----:B------:R-:W1:Y:S04]  /*17160*/  LDSM.16.MT88.4 R4, [R3+0x12000] ;  /* 0x012000000304783b */ /* 0x000e680000004200 */
[----:B------:R2:W-:Y:S02]  /*17170*/  STSM.16.M88.4 [R0+0x2000], R12 ;  /* 0x0020000c00007844 */ /* 0x0005e40000000200 */
[----:B--2---:R-:W-:Y:S01]  /*17180*/  IMAD.MOV.U32 R15, RZ, RZ, R11 ;  /* 0x000000ffff0f7224 */ /* 0x004fe200078e000b */
[C-C-:B-1----:R-:W-:Y:S02]  /*17190*/  PRMT R8, R4.reuse, 0x6420, R5.reuse ;  /* 0x0000642004087816 */ /* 0x142fe40000000005 */
[----:B------:R-:W-:-:S02]  /*171a0*/  PRMT R9, R4, 0x7531, R5 ;  /* 0x0000753104097816 */ /* 0x000fc40000000005 */
[C-C-:B------:R-:W-:Y:S02]  /*171b0*/  PRMT R10, R6.reuse, 0x6420, R7.reuse ;  /* 0x00006420060a7816 */ /* 0x140fe40000000007 */
[----:B------:R-:W-:-:S05]  /*171c0*/  PRMT R11, R6, 0x7531, R7 ;  /* 0x00007531060b7816 */ /* 0x000fca0000000007 */
[----:B------:R1:W-:Y:S02]  /*171d0*/  STSM.16.M88.4 [R0+0x3000], R8 ;  /* 0x0030000800007844 */ /* 0x0003e40000000200 */
[----:B-1----:R-:W-:Y:S02]  /*171e0*/  IMAD.MOV.U32 R11, RZ, RZ, R15 ;  /* 0x000000ffff0b7224 */ /* 0x002fe400078e000f */
[----:B------:R-:W1:Y:S01]  /*171f0*/  S2R R15, SR_TID.X ;  /* 0x00000000000f7919 */ /* 0x000e620000002100 */
[----:B------:R-:W-:Y:S02]  /*17200*/  VIADD R0, R16, 0x1000 ;  /* 0x0000100010007836 */ /* 0x000fe40000000000 */
[----:B------:R-:W-:-:S03]  /*17210*/  IMAD.MOV.U32 R10, RZ, RZ, 0x20 ;  /* 0x00000020ff0a7424 */ /* 0x000fc600078e00ff */
[----:B------:R-:W-:-:S05]  /*17220*/  LOP3.LUT R0, R0, R19, RZ, 0xfc, !PT ;  /* 0x0000001300007212 */ /* 0x000fca00078efcff */
[----:B------:R-:W-:-:S05]  /*17230*/  IMAD.IADD R0, R17, 0x1, R0 ;  /* 0x0000000111007824 */ /* 0x000fca00078e0200 */
[----:B------:R2:W3:Y:S01]  /*17240*/  LDSM.16.MT88.4 R4, [R0+0x10000] ;  /* 0x010000000004783b */ /* 0x0004e20000004200 */
[----:B-1----:R-:W-:-:S04]  /*17250*/  LOP3.LUT P1, RZ, R15, 0x4, RZ, 0xc0, !PT ;  /* 0x000000040fff7812 */ /* 0x002fc8000782c0ff */
[----:B------:R-:W-:-:S04]  /*17260*/  SEL R10, R10, 0xffffffe0, !P1 ;  /* 0xffffffe00a0a7807 */ /* 0x000fc80004800000 */
[----:B--2---:R-:W-:-:S05]  /*17270*/  IADD3 R0, R11, R16, R10 ;  /* 0x000000100b007210 */ /* 0x004fca0007ffe00a */
[----:B------:R-:W-:Y:S02]  /*17280*/  IMAD.IADD R0, R2, 0x1, R0 ;  /* 0x0000000102007824 */ /* 0x000fe400078e0200 */
[----:B------:R1:W5:Y:S01]  /*17290*/  LDL.LU R2, [R1+0x40] ;  /* 0x0000400001027983 */ /* 0x0003620000300800 */
[C-C-:B---3--:R-:W-:Y:S02]  /*172a0*/  PRMT R12, R4.reuse, 0x6420, R5.reuse ;  /* 0x00006420040c7816 */ /* 0x148fe40000000005 */
[----:B------:R-:W-:Y:S02]  /*172b0*/  PRMT R13, R4, 0x7531, R5 ;  /* 0x00007531040d7816 */ /* 0x000fe40000000005 */
[C-C-:B------:R-:W-:Y:S02]  /*172c0*/  PRMT R14, R6.reuse, 0x6420, R7.reuse ;  /* 0x00006420060e7816 */ /* 0x140fe40000000007 */
[----:B------:R-:W-:Y:S02]  /*172d0*/  PRMT R15, R6, 0x7531, R7 ;  /* 0x00007531060f7816 */ /* 0x000fe40000000007 */
[----:B------:R-:W2:Y:S01]  /*172e0*/  LDSM.16.MT88.4 R4, [R3+0x11000] ;  /* 0x011000000304783b */ /* 0x000ea20000004200 */
[----:B------:R-:W-:-:S05]  /*172f0*/  VIADD R16, R16, 0x3000 ;  /* 0x0000300010107836 */ /* 0x000fca0000000000 */
[----:B------:R-:W-:Y:S01]  /*17300*/  LOP3.LUT R16, R16, R19, RZ, 0xfc, !PT ;  /* 0x0000001310107212 */ /* 0x000fe200078efcff */
[----:B------:R-:W-:Y:S01]  /*17310*/  STSM.16.M88.4 [R0], R12 ;  /* 0x0000000c00007844 */ /* 0x000fe20000000200 */
[C-C-:B--2---:R-:W-:Y:S02]  /*17320*/  PRMT R8, R4.reuse, 0x6420, R5.reuse ;  /* 0x0000642004087816 */ /* 0x144fe40000000005 */
[----:B------:R-:W-:Y:S01]  /*17330*/  PRMT R9, R4, 0x7531, R5 ;  /* 0x0000753104097816 */ /* 0x000fe20000000005 */
[----:B------:R-:W-:Y:S01]  /*17340*/  IMAD.IADD R4, R17, 0x1, R16 ;  /* 0x0000000111047824 */ /* 0x000fe200078e0210 */
[C-C-:B------:R-:W-:Y:S02]  /*17350*/  PRMT R10, R6.reuse, 0x6420, R7.reuse ;  /* 0x00006420060a7816 */ /* 0x140fe40000000007 */
[----:B------:R-:W-:-:S05]  /*17360*/  PRMT R11, R6, 0x7531, R7 ;  /* 0x00007531060b7816 */ /* 0x000fca0000000007 */
[----:B------:R-:W-:Y:S04]  /*17370*/  STSM.16.M88.4 [R0+0x1000], R8 ;  /* 0x0010000800007844 */ /* 0x000fe80000000200 */
[----:B------:R-:W2:Y:S02]  /*17380*/  LDSM.16.MT88.4 R4, [R4+0x10000] ;  /* 0x010000000404783b */ /* 0x000ea40000004200 */
[C-C-:B--2---:R-:W-:Y:S02]  /*17390*/  PRMT R12, R4.reuse, 0x6420, R5.reuse ;  /* 0x00006420040c7816 */ /* 0x144fe40000000005 */
[----:B------:R-:W-:Y:S02]  /*173a0*/  PRMT R13, R4, 0x7531, R5 ;  /* 0x00007531040d7816 */ /* 0x000fe40000000005 */
[----:B------:R-:W-:-:S02]  /*173b0*/  PRMT R14, R6, 0x6420, R7 ;  /* 0x00006420060e7816 */ /* 0x000fc40000000007 */
[----:B------:R-:W-:Y:S02]  /*173c0*/  PRMT R15, R6, 0x7531, R7 ;  /* 0x00007531060f7816 */ /* 0x000fe40000000007 */
[----:B------:R-:W2:Y:S04]  /*173d0*/  LDSM.16.MT88.4 R4, [R3+0x13000] ;  /* 0x013000000304783b */ /* 0x000ea80000004200 */
[----:B------:R1:W-:Y:S01]  /*173e0*/  STSM.16.M88.4 [R0+0x2000], R12 ;  /* 0x0020000c00007844 */ /* 0x0003e20000000200 */
[C-C-:B--2---:R-:W-:Y:S02]  /*173f0*/  PRMT R8, R4.reuse, 0x6420, R5.reuse ;  /* 0x0000642004087816 */ /* 0x144fe40000000005 */
        /* <DEDUP_REMOVED lines=12> */
.L_x_1331:
[----:B------:R-:W3:Y:S01]  /*174c0*/  LDL.LU R3, [R1+0x8] ;  /* 0x0000080001037983 */ /* 0x000ee20000300800 */
[----:B--2--5:R2:W-:Y:S01]  /*174d0*/  SYNCS.ARRIVE.TRANS64.A1T0 RZ, [R2+URZ+0x28450], RZ ;  /* 0x028450ff02ff79a7 */ /* 0x0245e2000810003f */
[----:B-1----:R-:W-:Y:S02]  /*174e0*/  VIADD R0, R18, 0x1 ;  /* 0x0000000112007836 */ /* 0x002fe40000000000 */
[----:B--2---:R-:W-:-:S05]  /*174f0*/  @!P0 VIADD R2, R2, 0x28480 ;  /* 0x0002848002028836 */ /* 0x004fca0000000000 */
[----:B------:R-:W-:Y:S01]  /*17500*/  @!P0 PRMT R2, RZ, 0x654, R2 ;  /* 0x00000654ff028816 */ /* 0x000fe20000000002 */
[----:B------:R-:W-:Y:S06]  /*17510*/  BAR.SYNC.DEFER_BLOCKING 0x2, 0x80 ;  /* 0x0082000000007b1d */ /* 0x000fec0000010000 */
[----:B------:R1:W-:Y:S01]  /*17520*/  @!P0 SYNCS.ARRIVE.TRANS64.RED.A1T0 RZ, [R2+URZ], RZ ;  /* 0x000000ff02ff89a7 */ /* 0x0003e2000810043f */
[----:B------:R-:W-:-:S04]  /*17530*/  ISETP.NE.AND P0, PT, R0, 0x2, PT ;  /* 0x000000020000780c */ /* 0x000fc80003f05270 */
[----:B------:R-:W-:Y:S02]  /*17540*/  SEL R0, R0, RZ, P0 ;  /* 0x000000ff00007207 */ /* 0x000fe40000000000 */
[----:B-1----:R-:W-:-:S03]  /*17550*/  SEL R2, RZ, 0x1, P0 ;  /* 0x00000001ff027807 */ /* 0x002fc60000000000 */
[----:B------:R1:W-:Y:S01]  /*17560*/  STL [R1], R0 ;  /* 0x0000000001007387 */ /* 0x0003e20000100800 */
[----:B---3--:R-:W-:-:S05]  /*17570*/  LOP3.LUT R3, R3, R2, RZ, 0x3c, !PT ;  /* 0x0000000203037212 */ /* 0x008fca00078e3cff */
[----:B------:R1:W-:Y:S02]  /*17580*/  STL [R1+0x8], R3 ;  /* 0x0000080301007387 */ /* 0x0003e40000100800 */
.L_x_1276:
[----:B------:R-:W-:Y:S05]  /*17590*/  BSYNC B7 ;  /* 0x0000000000077941 */ /* 0x000fea0003800000 */
.L_x_1274:
[----:B-12---:R-:W2:Y:S02]  /*175a0*/  LDL R0, [R1+0x24] ;  /* 0x0000240001007983 */ /* 0x006ea40000100800 */
[----:B--2---:R-:W-:-:S13]  /*175b0*/  LOP3.LUT P0, RZ, R0, 0x2, RZ, 0xc0, !PT ;  /* 0x0000000200ff7812 */ /* 0x004fda000780c0ff */
[----:B------:R-:W-:Y:S05]  /*175c0*/  @!P0 BRA `(.L_x_1332) ;  /* 0x0000000000308947 */ /* 0x000fea0003800000 */
[----:B------:R-:W1:Y:S08]  /*175d0*/  S2UR UR5, SR_CgaCtaId ;  /* 0x00000000000579c3 */ /* 0x000e700000008800 */
[----:B------:R-:W-:Y:S06]  /*175e0*/  BAR.SYNC.DEFER_BLOCKING 0x5, 0x180 ;  /* 0x0146000000007b1d */ /* 0x000fec0000010000 */
[----:B------:R-:W-:-:S02]  /*175f0*/  UMOV UR4, 0x400 ;  /* 0x0000040000047882 */ /* 0x000fc40000000000 */
[----:B-1----:R-:W-:-:S06]  /*17600*/  ULEA UR4, UR5, UR4, 0x18 ;  /* 0x0000000405047291 */ /* 0x002fcc000f8ec03f */
[----:B------:R-:W-:-:S05]  /*17610*/  IMAD.U32 R17, RZ, RZ, UR4 ;  /* 0x00000004ff117e24 */ /* 0x000fca000f8e00ff */
[----:B0-----:R-:W0:Y:S04]  /*17620*/  LDS.128 R4, [R17+0x284d0] ;  /* 0x0284d00011047984 */ /* 0x001e280000000c00 */
[----:B0-----:R0:W-:Y:S01]  /*17630*/  STL.64 [R1+0x10], R4 ;  /* 0x0000100401007387 */ /* 0x0011e20000100a00 */
[----:B------:R-:W-:-:S03]  /*17640*/  IMAD.MOV.U32 R0, RZ, RZ, R7 ;  /* 0x000000ffff007224 */ /* 0x000fc600078e0007 */
[----:B------:R0:W-:Y:S02]  /*17650*/  STL [R1+0x18], R6 ;  /* 0x0000180601007387 */ /* 0x0001e40000100800 */
[----:B------:R-:W-:Y:S01]  /*17660*/  R2UR UR38, R0 ;  /* 0x00000000002672ca */ /* 0x000fe200000e0000 */
[----:B------:R-:W-:Y:S06]  /*17670*/  BAR.ARV 0x4, 0x180 ;  /* 0x0106000000007b1d */ /* 0x000fec0000002000 */
[----:B------:R-:W-:Y:S08]  /*17680*/  BRA `(.L_x_1333) ;  /* 0x0000000c00e47947 */ /* 0x000ff00003800000 */
.L_x_1332:
[----:B------:R-:W2:Y:S01]  /*17690*/  LDL.LU R0, [R1+0x10] ;  /* 0x0000100001007983 */ /* 0x000ea20000300800 */
[----:B------:R-:W-:Y:S01]  /*176a0*/  ULDC UR4, c[0x0][0xc3c] ;  /* 0x00030f0000047ab9 */ /* 0x000fe20000000800 */
[----:B------:R-:W1:Y:S02]  /*176b0*/  S2R R2, SR_TID.X ;  /* 0x0000000000027919 */ /* 0x000e640000002100 */
[----:B-1----:R-:W-:-:S04]  /*176c0*/  LOP3.LUT R9, R2, 0x1f, RZ, 0xc0, !PT ;  /* 0x0000001f02097812 */ /* 0x002fc800078ec0ff */
[C---:B------:R-:W-:Y:S01]  /*176d0*/  ISETP.NE.AND P0, PT, R9.reuse, 0x1f, PT ;  /* 0x0000001f0900780c */ /* 0x040fe20003f05270 */
[----:B------:R-:W-:-:S05]  /*176e0*/  VIADD R6, R9, UR38 ;  /* 0x0000002609067c36 */ /* 0x000fca0008000000 */
[----:B------:R-:W-:Y:S01]  /*176f0*/  ISETP.GE.OR P1, PT, R6, UR4, !P0 ;  /* 0x0000000406007c0c */ /* 0x000fe2000c726670 */
[----:B------:R-:W-:Y:S02]  /*17700*/  IMAD.MOV.U32 R7, RZ, RZ, RZ ;  /* 0x000000ffff077224 */ /* 0x000fe400078e00ff */
[----:B--2---:R-:W-:-:S10]  /*17710*/  IMAD.MOV.U32 R8, RZ, RZ, R0 ;  /* 0x000000ffff087224 */ /* 0x004fd400078e0000 */
[----:B------:R-:W1:Y:S01]  /*17720*/  @!P1 LDC.64 R2, c[0x0][0xc80] ;  /* 0x00032000ff029b82 */ /* 0x000e620000000a00 */
[----:B------:R-:W-:Y:S01]  /*17730*/  IMAD.MOV.U32 R0, RZ, RZ, RZ ;  /* 0x000000ffff007224 */ /* 0x000fe200078e00ff */
[----:B------:R-:W-:Y:S01]  /*17740*/  ISETP.GE.U32.AND P2, PT, R9, 0x2, PT ;  /* 0x000000020900780c */ /* 0x000fe20003f46070 */
[----:B------:R-:W-:-:S05]  /*17750*/  ULDC UR4, c[0x0][0xc3c] ;  /* 0x00030f0000047ab9 */ /* 0x000fca0000000800 */
[----:B0-----:R-:W0:Y:S01]  /*17760*/  @!P1 LDC.64 R4, c[0x0][0xc78] ;  /* 0x00031e00ff049b82 */ /* 0x001e220000000a00 */
[----:B-1----:R-:W-:-:S05]  /*17770*/  @!P1 IMAD.WIDE R2, R6, 0x4, R2 ;  /* 0x0000000406029825 */ /* 0x002fca00078e0202 */
[----:B------:R0:W2:Y:S02]  /*17780*/  @!P1 LDG.E R0, desc[UR48][R2.64] ;  /* 0x0000003002009981 */ /* 0x0000a4000c1e1900 */
[----:B0-----:R-:W-:-:S05]  /*17790*/  @!P1 IMAD.WIDE R2, R6, 0x4, R4 ;  /* 0x0000000406029825 */ /* 0x001fca00078e0204 */
[----:B------:R-:W2:Y:S01]  /*177a0*/  @!P1 LDG.E R7, desc[UR48][R2.64] ;  /* 0x0000003002079981 */ /* 0x000ea2000c1e1900 */
[C---:B------:R-:W-:Y:S01]  /*177b0*/  ISETP.NE.AND P1, PT, R9.reuse, RZ, PT ;  /* 0x000000ff0900720c */ /* 0x040fe20003f25270 */
[----:B------:R-:W-:Y:S01]  /*177c0*/  IMAD.MOV.U32 R5, RZ, RZ, RZ ;  /* 0x000000ffff057224 */ /* 0x000fe200078e00ff */
[C---:B------:R-:W-:Y:S01]  /*177d0*/  ISETP.GE.U32.AND P3, PT, R9.reuse, 0x4, PT ;  /* 0x000000040900780c */ /* 0x040fe20003f66070 */
[----:B------:R-:W-:Y:S01]  /*177e0*/  SHFL.IDX PT, R6, R8, 0x1, 0x1f ;  /* 0x00201f0008067f89 */ /* 0x000fe200000e0000 */
[C---:B------:R-:W-:Y:S02]  /*177f0*/  ISETP.GE.U32.AND P4, PT, R9.reuse, 0x8, PT ;  /* 0x000000080900780c */ /* 0x040fe40003f86070 */
[----:B------:R-:W-:Y:S01]  /*17800*/  ISETP.GE.U32.AND P5, PT, R9, 0x10, PT ;  /* 0x000000100900780c */ /* 0x000fe20003fa6070 */
[----:B------:R-:W-:Y:S01]  /*17810*/  SHFL.IDX PT, R4, R8, RZ, 0x1f ;  /* 0x00001fff08047589 */ /* 0x000fe200000e0000 */
[----:B------:R-:W0:Y:S01]  /*17820*/  LDC R9, c[0x0][0xc38] ;  /* 0x00030e00ff097b82 */ /* 0x000e220000000800 */
[----:B--2---:R-:W-:-:S05]  /*17830*/  IMAD R2, R7, R0, RZ ;  /* 0x0000000007027224 */ /* 0x004fca00078e02ff */
        /* <DEDUP_REMOVED lines=19> */
[----:B------:R-:W-:Y:S05]  /*17970*/  @P6 BRA `(.L_x_1334) ;  /* 0x0000000000986947 */ /* 0x000fea0003800000 */
.L_x_1336:
[----:B------:R-:W-:-:S04]  /*17980*/  UIADD3 UR38, UR38, 0x1f, URZ ;  /* 0x0000001f26267890 */ /* 0x000fc8000fffe03f */
[----:B------:R-:W-:-:S06]  /*17990*/  UISETP.GE.AND UP0, UPT, UR38, UR4, UPT ;  /* 0x000000042600728c */ /* 0x000fcc000bf06270 */
[----:B------:R-:W-:-:S13]  /*179a0*/  PLOP3.LUT P6, PT, PT, PT, UP0, 0x40, 0x0 ;  /* 0x000000000000781c */ /* 0x000fda0003fce808 */
[----:B------:R-:W-:Y:S05]  /*179b0*/  @!P6 BRA `(.L_x_1335) ;  /* 0x0000000800c8e947 */ /* 0x000fea0003800000 */
[----:B------:R-:W0:Y:S01]  /*179c0*/  S2R R0, SR_TID.X ;  /* 0x0000000000007919 */ /* 0x000e220000002100 */
[----:B------:R-:W1:Y:S01]  /*179d0*/  LDC R9, c[0x0][0xc38] ;  /* 0x00030e00ff097b82 */ /* 0x000e620000000800 */
[----:B0-----:R-:W-:-:S05]  /*179e0*/  LOP3.LUT R0, R0, 0x1f, RZ, 0xc0, !PT ;  /* 0x0000001f00007812 */ /* 0x001fca00078ec0ff */
[----:B------:R-:W-:Y:S02]  /*179f0*/  VIADD R7, R0, UR38 ;  /* 0x0000002600077c36 */ /* 0x000fe40008000000 */
[----:B------:R-:W-:-:S03]  /*17a00*/  IMAD.MOV.U32 R0, RZ, RZ, RZ ;  /* 0x000000ffff007224 */ /* 0x000fc600078e00ff */
        /* <DEDUP_REMOVED lines=29> */
.L_x_1334:
        /* <DEDUP_REMOVED lines=13> */
.L_x_1337:
[----:B---34-:R-:W-:Y:S01]  /*17cb0*/  IMAD R2, R5, R9, R6 ;  /* 0x0000000905027224 */ /* 0x018fe200078e0206 */
[----:B--2---:R-:W-:Y:S01]  /*17cc0*/  ISETP.NE.AND P0, PT, R7, 0x1, PT ;  /* 0x000000010700780c */ /* 0x004fe20003f05270 */
[----:B------:R-:W-:Y:S02]  /*17cd0*/  UIADD3 UR38, UR4, UR38, URZ ;  /* 0x0000002604267290 */ /* 0x000fe4000fffe03f */
[----:B------:R-:W-:Y:S01]  /*17ce0*/  IMAD.IADD R4, R4, 0x1, -R2 ;  /* 0x0000000104047824 */ /* 0x000fe200078e0a02 */
[----:B------:R2:W-:Y:S09]  /*17cf0*/  STL [R1+0x10], R2 ;  /* 0x0000100201007387 */ /* 0x0005f20000100800 */
[----:B------:R-:W-:Y:S05]  /*17d00*/  @!P0 BRA `(.L_x_1338) ;  /* 0x0000000000e48947 */ /* 0x000fea0003800000 */
[----:B-1----:R-:W-:-:S04]  /*17d10*/  IABS R5, R0 ;  /* 0x0000000000057213 */ /* 0x002fc80000000000 */
[----:B--2---:R-:W1:Y:S08]  /*17d20*/  I2F.RP R2, R5 ;  /* 0x0000000500027306 */ /* 0x004e700000209400 */
[----:B-1----:R-:W1:Y:S02]  /*17d30*/  MUFU.RCP R2, R2 ;  /* 0x0000000200027308 */ /* 0x002e640000001000 */
[----:B-1----:R-:W-:-:S06]  /*17d40*/  VIADD R2, R2, 0xffffffe ;  /* 0x0ffffffe02027836 */ /* 0x002fcc0000000000 */
[----:B0-----:R-:W0:Y:S02]  /*17d50*/  F2I.FTZ.U32.TRUNC.NTZ R3, R2 ;  /* 0x0000000200037305 */ /* 0x001e24000021f000 */
[----:B0-----:R-:W-:-:S04]  /*17d60*/  IMAD.MOV R2, RZ, RZ, -R3 ;  /* 0x000000ffff027224 */ /* 0x001fc800078e0a03 */
        /* <DEDUP_REMOVED lines=12> */
[----:B------:R-:W-:Y:S02]  /*17e30*/  ISETP.GE.U32.AND P0, PT, R2, R5, PT ;  /* 0x000000050200720c */ /* 0x000fe40003f06070 */
[----:B------:R-:W-:-:S04]  /*17e40*/  IABS R5, R7 ;  /* 0x0000000700057213 */ /* 0x000fc80000000000 */
        /* <DEDUP_REMOVED lines=9> */
[----:B------:R-:W-:-:S03]  /*17ee0*/  LOP3.LUT R2, R4, R0, RZ, 0x3c, !PT ;  /* 0x0000000004027212 */ /* 0x000fc600078e3cff */
[----:B------:R-:W-:Y:S01]  /*17ef0*/  IMAD.MOV.U32 R3, RZ, RZ, R8 ;  /* 0x000000ffff037224 */ /* 0x000fe200078e0008 */
[----:B------:R-:W-:Y:S02]  /*17f00*/  ISETP.GE.AND P2, PT, R2, RZ, PT ;  /* 0x000000ff0200720c */ /* 0x000fe40003f46270 */
        /* <DEDUP_REMOVED lines=11> */
[----:B------:R-:W-:Y:S01]  /*17fc0*/  ISETP.GE.U32.AND P0, PT, R2, R5, PT ;  /* 0x000000050200720c */ /* 0x000fe20003f06070 */
[----:B------:R-:W-:-:S04]  /*17fd0*/  IMAD.MOV R2, RZ, RZ, -R3 ;  /* 0x000000ffff027224 */ /* 0x000fc800078e0a03 */
[----:B------:R-:W-:Y:S01]  /*17fe0*/  IMAD R4, R0, R2, R4 ;  /* 0x0000000200047224 */ /* 0x000fe200078e0204 */
[----:B------:R-:W-:-:S04]  /*17ff0*/  LOP3.LUT R2, R3, R7, RZ, 0x3c, !PT ;  /* 0x0000000703027212 */ /* 0x000fc800078e3cff */
[----:B------:R-:W-:-:S03]  /*18000*/  ISETP.GE.AND P2, PT, R2, RZ, PT ;  /* 0x000000ff0200720c */ /* 0x000fc60003f46270 */
[----:B------:R-:W-:-:S10]  /*18010*/  @P0 VIADD R6, R6, 0x1 ;  /* 0x0000000106060836 */ /* 0x000fd40000000000 */
[----:B------:R-:W-:Y:S01]  /*18020*/  @!P2 IMAD.MOV R6, RZ, RZ, -R6 ;  /* 0x000000ffff06a224 */ /* 0x000fe200078e0a06 */
[----:B------:R-:W-:-:S05]  /*18030*/  @!P1 LOP3.LUT R6, RZ, R7, RZ, 0x33, !PT ;  /* 0x00000007ff069212 */ /* 0x000fca00078e33ff */
[--C-:B------:R-:W-:Y:S02]  /*18040*/  IMAD.MOV R2, RZ, RZ, -R6.reuse ;  /* 0x000000ffff027224 */ /* 0x100fe400078e0a06 */
[C---:B------:R-:W-:Y:S02]  /*18050*/  IMAD R6, R7.reuse, 0x1000000, R6 ;  /* 0x0100000007067824 */ /* 0x040fe400078e0206 */
[----:B------:R-:W-:-:S04]  /*18060*/  IMAD R2, R7, R2, R3 ;  /* 0x0000000207027224 */ /* 0x000fc800078e0203 */
[----:B------:R-:W-:-:S05]  /*18070*/  IMAD R2, R2, 0x10000, R6 ;  /* 0x0001000002027824 */ /* 0x000fca00078e0206 */
[----:B------:R0:W-:Y:S01]  /*18080*/  STL [R1+0x18], R2 ;  /* 0x0000180201007387 */ /* 0x0001e20000100800 */
[----:B------:R-:W-:Y:S05]  /*18090*/  BRA `(.L_x_1339) ;  /* 0x0000000400007947 */ /* 0x000fea0003800000 */
.L_x_1338:
[----:B------:R-:W-:Y:S02]  /*180a0*/  ULDC.64 UR4, c[0x0][0xc90] ;  /* 0x0003240000047ab9 */ /* 0x000fe40000000a00 */
[----:B------:R-:W-:-:S06]  /*180b0*/  UIMAD.WIDE UR4, UR38, 0x4, UR4 ;  /* 0x00000004260478a5 */ /* 0x000fcc000f8e0204 */
[----:B--2---:R-:W-:Y:S02]  /*180c0*/  IMAD.U32 R2, RZ, RZ, UR4 ;  /* 0x00000004ff027e24 */ /* 0x004fe4000f8e00ff */
[----:B0-----:R-:W-:-:S05]  /*180d0*/  IMAD.U32 R3, RZ, RZ, UR5 ;  /* 0x00000005ff037e24 */ /* 0x001fca000f8e00ff */
[----:B------:R-:W1:Y:S02]  /*180e0*/  LDG.E R6, desc[UR48][R2.64] ;  /* 0x0000003002067981 */ /* 0x000e64000c1e1900 */
[----:B-1----:R-:W-:-:S05]  /*180f0*/  IMAD R5, R0, R6, RZ ;  /* 0x0000000600057224 */ /* 0x002fca00078e02ff */
[----:B------:R-:W-:-:S04]  /*18100*/  IABS R7, R5 ;  /* 0x0000000500077213 */ /* 0x000fc80000000000 */
[----:B------:R-:W0:Y:S08]  /*18110*/  I2F.RP R2, R7 ;  /* 0x0000000700027306 */ /* 0x000e300000209400 */
        /* <DEDUP_REMOVED lines=22> */
[----:B------:R-:W-:Y:S02]  /*18280*/  IMAD R7, R6, R2, RZ ;  /* 0x0000000206077224 */ /* 0x000fe400078e02ff */
[----:B------:R-:W-:Y:S02]  /*18290*/  IMAD.MOV R2, RZ, RZ, -R2 ;  /* 0x000000ffff027224 */ /* 0x000fe400078e0a02 */
[----:B------:R-:W-:Y:S02]  /*182a0*/  IMAD.MOV R3, RZ, RZ, -R7 ;  /* 0x000000ffff037224 */ /* 0x000fe400078e0a07 */
[----:B------:R-:W-:-:S03]  /*182b0*/  IMAD R4, R5, R2, R4 ;  /* 0x0000000205047224 */ /* 0x000fc600078e0204 */
[----:B------:R-:W-:-:S04]  /*182c0*/  VIADDMNMX R6, R3, R9, R6, PT ;  /* 0x0000000903067246 */ /* 0x000fc80003800106 */
        /* <DEDUP_REMOVED lines=19> */
[----:B------:R-:W-:Y:S02]  /*18400*/  LOP3.LUT R3, R4, R6, RZ, 0x3c, !PT ;  /* 0x0000000604037212 */ /* 0x000fe400078e3cff */
[----:B------:R-:W-:Y:S02]  /*18410*/  IADD3 R4, R7, 0x1000000, R4 ;  /* 0x0100000007047810 */ /* 0x000fe40007ffe004 */
[----:B------:R-:W-:-:S07]  /*18420*/  ISETP.GE.AND P2, PT, R3, RZ, PT ;  /* 0x000000ff0300720c */ /* 0x000fce0003f46270 */
[----:B------:R-:W-:-:S06]  /*18430*/  @P0 VIADD R2, R2, 0x1 ;  /* 0x0000000102020836 */ /* 0x000fcc0000000000 */
[----:B------:R-:W-:Y:S01]  /*18440*/  @!P2 IMAD.MOV R2, RZ, RZ, -R2 ;  /* 0x000000ffff02a224 */ /* 0x000fe200078e0a02 */
[----:B------:R-:W-:Y:S01]  /*18450*/  @!P1 LOP3.LUT R2, RZ, R6, RZ, 0x33, !PT ;  /* 0x00000006ff029212 */ /* 0x000fe200078e33ff */
[----:B------:R-:W-:-:S04]  /*18460*/  IMAD.MOV R6, RZ, RZ, -R6 ;  /* 0x000000ffff067224 */ /* 0x000fc800078e0a06 */
[----:B------:R-:W-:Y:S02]  /*18470*/  IMAD R3, R2, R6, R4 ;  /* 0x0000000602037224 */ /* 0x000fe400078e0204 */
[----:B------:R-:W-:-:S03]  /*18480*/  IMAD.MOV.U32 R4, RZ, RZ, R2 ;  /* 0x000000ffff047224 */ /* 0x000fc600078e0002 */
[----:B------:R1:W-:Y:S04]  /*18490*/  STL [R1+0x18], R3 ;  /* 0x0000180301007387 */ /* 0x0003e80000100800 */
.L_x_1339:
[----:B------:R-:W-:-:S05]  /*184a0*/  LOP3.LUT R4, RZ, R4, RZ, 0x33, !PT ;  /* 0x00000004ff047212 */ /* 0x000fca00078e33ff */
[----:B------:R-:W-:-:S05]  /*184b0*/  IMAD.IADD R0, R0, 0x1, R4 ;  /* 0x0000000100007824 */ /* 0x000fca00078e0204 */
[----:B------:R2:W-:Y:S01]  /*184c0*/  STL [R1+0x14], R0 ;  /* 0x0000140001007387 */ /* 0x0005e20000100800 */
[----:B------:R-:W-:Y:S05]  /*184d0*/  BRA `(.L_x_1340) ;  /* 0x0000000000107947 */ /* 0x000fea0003800000 */
.L_x_1335:
[----:B------:R0:W-:Y:S01]  /*184e0*/  STL [R1+0x10], R4 ;  /* 0x0000100401007387 */ /* 0x0001e20000100800 */
[----:B------:R-:W-:-:S03]  /*184f0*/  ULDC UR38, c[0x0][0xc3c] ;  /* 0x00030f0000267ab9 */ /* 0x000fc60000000800 */
[----:B------:R0:W-:Y:S04]  /*18500*/  STL [R1+0x14], RZ ;  /* 0x000014ff01007387 */ /* 0x0001e80000100800 */
[----:B------:R0:W-:Y:S02]  /*18510*/  STL [R1+0x18], RZ ;  /* 0x000018ff01007387 */ /* 0x0001e40000100800 */
.L_x_1340:
[----:B0-----:R-:W3:Y:S04]  /*18520*/  LDL R2, [R1+0x18] ;  /* 0x0000180001027983 */ /* 0x001ee80000100800 */
[----:B-1----:R-:W4:Y:S04]  /*18530*/  LDL R3, [R1+0x14] ;  /* 0x0000140001037983 */ /* 0x002f280000100800 */
[----:B------:R-:W5:Y:S01]  /*18540*/  LDL R4, [R1+0x10] ;  /* 0x0000100001047983 */ /* 0x000f620000100800 */
[----:B--2---:R-:W0:Y:S02]  /*18550*/  S2R R0, SR_TID.X ;  /* 0x0000000000007919 */ /* 0x004e240000002100 */
[----:B0-----:R-:W-:Y:S01]  /*18560*/  LOP3.LUT R0, R0, 0x1f, RZ, 0xc0, !PT ;  /* 0x0000001f00007812 */ /* 0x001fe200078ec0ff */
[----:B------:R-:W-:Y:S03]  /*18570*/  BAR.SYNC.DEFER_BLOCKING 0x4, 0x180 ;  /* 0x0106000000007b1d */ /* 0x000fe60000010000 */
[----:B------:R-:W-:-:S13]  /*18580*/  ISETP.NE.AND P0, PT, R0, RZ, PT ;  /* 0x000000ff0000720c */ /* 0x000fda0003f05270 */
[----:B------:R-:W0:Y:S01]  /*18590*/  @!P0 S2R R0, SR_CgaCtaId ;  /* 0x0000000000008919 */ /* 0x000e220000008800 */
[----:B---3--:R-:W-:Y:S01]  /*185a0*/  IMAD.MOV.U32 R6, RZ, RZ, R2 ;  /* 0x000000ffff067224 */ /* 0x008fe200078e0002 */
[----:B------:R-:W-:-:S04]  /*185b0*/  @!P0 MOV R2, 0x400 ;  /* 0x0000040000028802 */ /* 0x000fc80000000f00 */
[----:B0-----:R-:W-:Y:S01]  /*185c0*/  @!P0 LEA R17, R0, R2, 0x18 ;  /* 0x0000000200118211 */ /* 0x001fe200078ec0ff */
[----:B------:R-:W-:Y:S02]  /*185d0*/  IMAD.U32 R0, RZ, RZ, UR38 ;  /* 0x00000026ff007e24 */ /* 0x000fe4000f8e00ff */
[----:B----4-:R-:W-:Y:S02]  /*185e0*/  IMAD.MOV.U32 R5, RZ, RZ, R3 ;  /* 0x000000ffff057224 */ /* 0x010fe400078e0003 */
[----:B------:R-:W-:-:S05]  /*185f0*/  @!P0 IMAD.MOV.U32 R7, RZ, RZ, R0 ;  /* 0x000000ffff078224 */ /* 0x000fca00078e0000 */
[----:B-----5:R1:W-:Y:S01]  /*18600*/  @!P0 STS.128 [R17+0x284d0], R4 ;  /* 0x0284d00411008388 */ /* 0x0203e20000000c00 */
[----:B------:R-:W-:Y:S06]  /*18610*/  BAR.ARV 0x5, 0x180 ;  /* 0x0146000000007b1d */ /* 0x000fec0000002000 */
.L_x_1333:
[----:B------:R-:W-:Y:S02]  /*18620*/  ULDC UR4, c[0x0][0xc3c] ;  /* 0x00030f0000047ab9 */ /* 0x000fe40000000800 */
[----:B------:R-:W-:-:S06]  /*18630*/  UISETP.GE.AND UP0, UPT, UR38, UR4, UPT ;  /* 0x000000042600728c */ /* 0x000fcc000bf06270 */
[----:B------:R-:W-:-:S13]  /*18640*/  PLOP3.LUT P0, PT, PT, PT, UP0, 0x80, 0x0 ;  /* 0x000000000000781c */ /* 0x000fda0003f0f008 */
[----:B------:R-:W-:Y:S05]  /*18650*/  @!P0 BRA `(.L_x_1341) ;  /* 0xffffffac007c8947 */ /* 0x000fea000383ffff */
.L_x_1263:
[----:B------:R-:W2:Y:S01]  /*18660*/  LDL.LU R0, [R1+0x38] ;  /* 0x0000380001007983 */ /* 0x000ea20000300800 */
[----:B------:R-:W-:Y:S01]  /*18670*/  BSSY B0, `(.L_x_1342) ;  /* 0x000000b000007945 */ /* 0x000fe20003800000 */
[----:B01----:R-:W0:Y:S01]  /*18680*/  S2R R5, SR_CgaCtaId ;  /* 0x0000000000057919 */ /* 0x003e220000008800 */
[----:B--2---:R-:W-:-:S05]  /*18690*/  VIADD R0, R0, 0x1 ;  /* 0x0000000100007836 */ /* 0x004fca0000000000 */
[----:B------:R-:W-:-:S04]  /*186a0*/  LEA.HI R2, R0, R0, RZ, 0x1 ;  /* 0x0000000000027211 */ /* 0x000fc800078f08ff */
[----:B------:R-:W-:-:S05]  /*186b0*/  LOP3.LUT R3, R2, 0xfffffffe, RZ, 0xc0, !PT ;  /* 0xfffffffe02037812 */ /* 0x000fca00078ec0ff */
[----:B------:R-:W-:Y:S01]  /*186c0*/  IMAD.IADD R3, R0, 0x1, -R3 ;  /* 0x0000000100037824 */ /* 0x000fe200078e0a03 */
[----:B------:R-:W-:-:S04]  /*186d0*/  MOV R0, 0x400 ;  /* 0x0000040000007802 */ /* 0x000fc80000000f00 */
[----:B0-----:R-:W-:Y:S02]  /*186e0*/  LEA R0, R5, R0, 0x18 ;  /* 0x0000000005007211 */ /* 0x001fe400078ec0ff */
[----:B------:R-:W-:-:S04]  /*186f0*/  SHF.L.U32 R3, R3, 0x1f, RZ ;  /* 0x0000001f03037819 */ /* 0x000fc800000006ff */
[----:B------:R-:W0:Y:S02]  /*18700*/  SYNCS.PHASECHK.TRANS64.TRYWAIT P0, [R0+URZ+0x28420], R3 ;  /* 0x02842003000075a7 */ /* 0x000e24000800017f */
[----:B0-----:R-:W-:Y:S05]  /*18710*/  @!P0 BRA `(.L_x_1343) ;  /* 0x0000001400648947 */ /* 0x001fea0003800000 */
.L_x_1390:
[----:B------:R-:W-:Y:S05]  /*18720*/  BSYNC B0 ;  /* 0x0000000000007941 */ /* 0x000fea0003800000 */
.L_x_1342:
[----:B------:R-:W-:-:S03]  /*18730*/  UMOV UR4, 0xffffffff ;  /* 0xffffffff00047882 */ /* 0x000fc60000000000 */
[----:B------:R-:W-:Y:S05]  /*18740*/  BRA.DIV UR4, `(.L_x_1344) ;  /* 0x00000016046c7947 */ /* 0x000fea000b800000 */
[----:B------:R-:W1:Y:S02]  /*18750*/  S2R R2, SR_TID.X ;  /* 0x0000000000027919 */ /* 0x000e640000002100 */
[----:B-1----:R-:W-:-:S04]  /*18760*/  SHF.R.U32.HI R2, RZ, 0x5, R2 ;  /* 0x00000005ff027819 */ /* 0x002fc80000011602 */
[----:B------:R-:W-:-:S05]  /*18770*/  LOP3.LUT R2, R2, 0x3, RZ, 0xc0, !PT ;  /* 0x0000000302027812 */ /* 0x000fca00078ec0ff */
[----:B------:R1:W2:Y:S02]  /*18780*/  SHFL.IDX PT, R14, R2, RZ, 0x1f ;  /* 0x00001fff020e7589 */ /* 0x0002a400000e0000 */
.L_x_1393:
[----:B--2---:R-:W-:Y:S01]  /*18790*/  ISETP.NE.AND P0, PT, R14, RZ, PT ;  /* 0x000000ff0e00720c */ /* 0x004fe20003f05270 */
[----:B------:R-:W-:-:S12]  /*187a0*/  BSSY B0, `(.L_x_1345) ;  /* 0x0000030000007945 */ /* 0x000fd80003800000 */
[----:B------:R-:W-:Y:S05]  /*187b0*/  @P0 BRA `(.L_x_1346) ;  /* 0x0000000000b80947 */ /* 0x000fea0003800000 */
[----:B------:R-:W-:-:S03]  /*187c0*/  UMOV UR4, 0xffffffff ;  /* 0xffffffff00047882 */ /* 0x000fc60000000000 */
[----:B------:R-:W-:Y:S05]  /*187d0*/  BRA.DIV UR4, `(.L_x_1347) ;  /* 0x00000016047c7947 */ /* 0x000fea000b800000 */
[----:B------:R-:W-:-:S13]  /*187e0*/  ELECT P6, URZ, PT ;  /* 0x00000000003f782f */ /* 0x000fda00038c0000 */
.L_x_1396:
[----:B------:R-:W-:Y:S05]  /*187f0*/  @!P6 BRA `(.L_x_1346) ;  /* 0x0000000000a8e947 */ /* 0x000fea0003800000 */
[----:B-1----:R-:W2:Y:S02]  /*18800*/  LDL R2, [R1+0x3c] ;  /* 0x00003c0001027983 */ /* 0x002ea40000100800 */
[----:B--2---:R-:W-:-:S13]  /*18810*/  R2UR UR4, R2 ;  /* 0x00000000020472ca */ /* 0x004fda00000e0000 */
[----:B------:R-:W-:-:S06]  /*18820*/  ULOP3.LUT UR4, UR4, 0x2, URZ, 0xfc, !UPT ;  /* 0x0000000204047892 */ /* 0x000fcc000f8efc3f */
[----:B------:R-:W-:-:S05]  /*18830*/  IMAD.U32 R2, RZ, RZ, UR4 ;  /* 0x00000004ff027e24 */ /* 0x000fca000f8e00ff */
[----:B------:R-:W-:-:S13]  /*18840*/  ISETP.NE.AND P0, PT, R2, 0x3, PT ;  /* 0x000000030200780c */ /* 0x000fda0003f05270 */
[----:B------:R-:W-:Y:S05]  /*18850*/  @!P0 BRA `(.L_x_1348) ;  /* 0x0000000000048947 */ /* 0x000fea0003800000 */
[----:B------:R-:W-:Y:S01]  /*18860*/  BPT.TRAP 0x1 ;  /* 0x000000040000795c */ /* 0x000fe20000300000 */
.L_x_1348:
[----:B0-----:R-:W2:Y:S04]  /*18870*/  LDL R3, [R1] ;  /* 0x0000000001037983 */ /* 0x001ea80000100800 */
        /* <DEDUP_REMOVED lines=13> */
.L_x_1397:
[----:B------:R-:W1:Y:S02]  /*18950*/  SYNCS.PHASECHK.TRANS64.TRYWAIT P1, [R7+URZ], R2 ;  /* 0x00000002070075a7 */ /* 0x000e64000802017f */
[----:B-1----:R-:W-:Y:S05]  /*18960*/  @!P1 BRA `(.L_x_1350) ;  /* 0x00000014004c9947 */ /* 0x002fea0003800000 */
.L_x_1398:
[----:B------:R-:W-:Y:S05]  /*18970*/  @!P0 BRA `(.L_x_1351) ;  /* 0x0000000000048947 */ /* 0x000fea0003800000 */
[----:B------:R-:W-:Y:S01]  /*18980*/  BPT.TRAP 0x1 ;  /* 0x000000040000795c */ /* 0x000fe20000300000 */
.L_x_1351:
[----:B------:R-:W2:Y:S02]  /*18990*/  LDL.LU R4, [R1] ;  /* 0x0000000001047983 */ /* 0x000ea40000300800 */
[----:B--2---:R-:W-:-:S04]  /*189a0*/  IMAD R4, R4, 0x8, R0 ;  /* 0x0000000804047824 */ /* 0x004fc800078e0200 */
[----:B------:R-:W2:Y:S02]  /*189b0*/  SYNCS.PHASECHK.TRANS64.TRYWAIT P1, [R4+URZ+0x28460], R5 ;  /* 0x02846005040075a7 */ /* 0x000ea4000802017f */
[----:B--2---:R-:W-:Y:S05]  /*189c0*/  @!P1 BRA `(.L_x_1352) ;  /* 0x0000001400489947 */ /* 0x004fea0003800000 */
.L_x_1399:
[----:B------:R-:W-:Y:S05]  /*189d0*/  @!P0 BRA `(.L_x_1353) ;  /* 0x0000000000048947 */ /* 0x000fea0003800000 */
[----:B------:R-:W-:Y:S01]  /*189e0*/  BPT.TRAP 0x1 ;  /* 0x000000040000795c */ /* 0x000fe20000300000 */
.L_x_1353:
[----:B------:R-:W-:-:S04]  /*189f0*/  IMAD R3, R3, 0x8, R0 ;  /* 0x0000000803037824 */ /* 0x000fc800078e0200 */
[----:B------:R-:W3:Y:S02]  /*18a00*/  SYNCS.PHASECHK.TRANS64.TRYWAIT P1, [R3+URZ+0x28460], R2 ;  /* 0x02846002030075a7 */ /* 0x000ee4000802017f */
[----:B---3--:R-:W-:Y:S05]  /*18a10*/  @!P1 BRA `(.L_x_1354) ;  /* 0x0000001400489947 */ /* 0x008fea0003800000 */
.L_x_1400:
[----:B------:R-:W-:Y:S05]  /*18a20*/  @!P0 BRA `(.L_x_1355) ;  /* 0x0000000000048947 */ /* 0x000fea0003800000 */
[----:B------:R-:W-:Y:S01]  /*18a30*/  BPT.TRAP 0x1 ;  /* 0x000000040000795c */ /* 0x000fe20000300000 */
.L_x_1355:
[----:B------:R-:W4:Y:S02]  /*18a40*/  SYNCS.PHASECHK.TRANS64.TRYWAIT P0, [R4+URZ+0x28480], R5 ;  /* 0x02848005040075a7 */ /* 0x000f24000800017f */
[----:B----4-:R-:W-:Y:S05]  /*18a50*/  @!P0 BRA `(.L_x_1356) ;  /* 0x00000014004c8947 */ /* 0x010fea0003800000 */
.L_x_1357:
[----:B------:R0:W0:Y:S02]  /*18a60*/  SYNCS.PHASECHK.TRANS64.TRYWAIT P0, [R3+URZ+0x28480], R2 ;  /* 0x02848002030075a7 */ /* 0x000024000800017f */
[----:B0-----:R-:W-:Y:S05]  /*18a70*/  @!P0 NANOSLEEP.SYNCS 0x989680 ;  /* 0x009896800000895d */ /* 0x001fea0003900000 */
[----:B------:R-:W0:Y:S02]  /*18a80*/  @!P0 SYNCS.PHASECHK.TRANS64 P0, [R3+URZ+0x28480], R2 ;  /* 0x02848002030085a7 */ /* 0x000e24000800007f */
[----:B0-----:R-:W-:Y:S05]  /*18a90*/  @!P0 BRA `(.L_x_1357) ;  /* 0xfffffffc00f08947 */ /* 0x001fea000383ffff */
.L_x_1346:
[----:B------:R-:W-:Y:S05]  /*18aa0*/  BSYNC B0 ;  /* 0x0000000000007941 */ /* 0x000fea0003800000 */
.L_x_1345:
[----:B------:R-:W-:Y:S05]  /*18ab0*/  EXIT ;  /* 0x000000000000794d */ /* 0x000fea0003800000 */
.L_x_1158:
[----:B0-----:R-:W-:-:S04]  /*18ac0*/  IMAD.U32 R3, RZ, RZ, UR41 ;  /* 0x00000029ff037e24 */ /* 0x001fc8000f8e00ff */
[----:B------:R0:W1:Y:S03]  /*18ad0*/  SYNCS.PHASECHK.TRANS64.TRYWAIT P1, [R3+URZ+0x28400], R0 ;  /* 0x02840000030075a7 */ /* 0x000066000802017f */
[----:B-1----:R-:W-:Y:S05]  /*18ae0*/  @!P1 NANOSLEEP.SYNCS 0x989680 ;  /* 0x009896800000995d */ /* 0x002fea0003900000 */
[----:B------:R-:W1:Y:S02]  /*18af0*/  @!P1 SYNCS.PHASECHK.TRANS64 P1, [R3+URZ+0x28400], R0 ;  /* 0x02840000030095a7 */ /* 0x000e64000802007f */
[----:B-1----:R-:W-:Y:S05]  /*18b00*/  @!P1 BRA `(.L_x_1158) ;  /* 0xfffffffc00ec9947 */ /* 0x002fea000383ffff */
[----:B------:R-:W-:Y:S05]  /*18b10*/  BRA `(.L_x_1358) ;  /* 0xfffffe9c00207947 */ /* 0x000fea000383ffff */
.L_x_1162:
[----:B-1----:R1:W2:Y:S02]  /*18b20*/  SYNCS.PHASECHK.TRANS64.TRYWAIT P2, [R5+URZ+0x28430], R0 ;  /* 0x02843000050075a7 */ /* 0x0022a4000804017f */
[----:B--2---:R-:W-:Y:S05]  /*18b30*/  @!P2 NANOSLEEP.SYNCS 0x989680 ;  /* 0x009896800000a95d */ /* 0x004fea0003900000 */
[----:B------:R-:W2:Y:S02]  /*18b40*/  @!P2 SYNCS.PHASECHK.TRANS64 P2, [R5+URZ+0x28430], R0 ;  /* 0x028430000500a5a7 */ /* 0x000ea4000804007f */
[----:B--2---:R-:W-:Y:S05]  /*18b50*/  @!P2 BRA `(.L_x_1162) ;  /* 0xfffffffc00f0a947 */ /* 0x004fea000383ffff */
[----:B------:R-:W-:Y:S05]  /*18b60*/  BRA `(.L_x_1161) ;  /* 0xfffffe9c00447947 */ /* 0x000fea000383ffff */
.L_x_1178:
[----:B-1----:R-:W-:-:S04]  /*18b70*/  IMAD.U32 R8, RZ, RZ, UR6 ;  /* 0x00000006ff087e24 */ /* 0x002fc8000f8e00ff */
[----:B------:R1:W2:Y:S03]  /*18b80*/  SYNCS.PHASECHK.TRANS64.TRYWAIT P2, [R8+URZ+0x28430], R7 ;  /* 0x02843007080075a7 */ /* 0x0002a6000804017f */
[----:B--2---:R-:W-:Y:S05]  /*18b90*/  @!P2 NANOSLEEP.SYNCS 0x989680 ;  /* 0x009896800000a95d */ /* 0x004fea0003900000 */
[----:B------:R-:W2:Y:S02]  /*18ba0*/  @!P2 SYNCS.PHASECHK.TRANS64 P2, [R8+URZ+0x28430], R7 ;  /* 0x028430070800a5a7 */ /* 0x000ea4000804007f */
[----:B--2---:R-:W-:Y:S05]  /*18bb0*/  @!P2 BRA `(.L_x_1178) ;  /* 0xfffffffc00eca947 */ /* 0x004fea000383ffff */
[----:B------:R-:W-:Y:S05]  /*18bc0*/  BRA `(.L_x_1175) ;  /* 0xfffffec000dc7947 */ /* 0x000fea000383ffff */
.L_x_1182:
[----:B-1----:R-:W-:-:S04]  /*18bd0*/  IMAD.U32 R8, RZ, RZ, UR6 ;  /* 0x00000006ff087e24 */ /* 0x002fc8000f8e00ff */
[----:B------:R1:W2:Y:S03]  /*18be0*/  SYNCS.PHASECHK.TRANS64.TRYWAIT P2, [R8+URZ+0x28450], R7 ;  /* 0x02845007080075a7 */ /* 0x0002a6000804017f */
[----:B--2---:R-:W-:Y:S05]  /*18bf0*/  @!P2 NANOSLEEP.SYNCS 0x989680 ;  /* 0x009896800000a95d */ /* 0x004fea0003900000 */
[----:B------:R-:W2:Y:S02]  /*18c00*/  @!P2 SYNCS.PHASECHK.TRANS64 P2, [R8+URZ+0x28450], R7 ;  /* 0x028450070800a5a7 */ /* 0x000ea4000804007f */
[----:B--2---:R-:W-:Y:S05]  /*18c10*/  @!P2 BRA `(.L_x_1182) ;  /* 0xfffffffc00eca947 */ /* 0x004fea000383ffff */
[----:B------:R-:W-:Y:S05]  /*18c20*/  BRA `(.L_x_1179) ;  /* 0xfffffec400a87947 */ /* 0x000fea000383ffff */
.L_x_1200:
[----:B-1----:R-:W-:-:S04]  /*18c30*/  IMAD.U32 R5, RZ, RZ, UR6 ;  /* 0x00000006ff057e24 */ /* 0x002fc8000f8e00ff */
[----:B------:R1:W2:Y:S03]  /*18c40*/  SYNCS.PHASECHK.TRANS64.TRYWAIT P2, [R5+URZ+0x28430], R4 ;  /* 0x02843004050075a7 */ /* 0x0002a6000804017f */
[----:B--2---:R-:W-:Y:S05]  /*18c50*/  @!P2 NANOSLEEP.SYNCS 0x989680 ;  /* 0x009896800000a95d */ /* 0x004fea0003900000 */
[----:B------:R-:W2:Y:S02]  /*18c60*/  @!P2 SYNCS.PHASECHK.TRANS64 P2, [R5+URZ+0x28430], R4 ;  /* 0x028430040500a5a7 */ /* 0x000ea4000804007f */
[----:B--2---:R-:W-:Y:S05]  /*18c70*/  @!P2 BRA `(.L_x_1200) ;  /* 0xfffffffc00eca947 */ /* 0x004fea000383ffff */
[----:B------:R-:W-:Y:S05]  /*18c80*/  BRA `(.L_x_1197) ;  /* 0xfffffee8006c7947 */ /* 0x000fea000383ffff */
.L_x_1204:
[----:B-1----:R-:W-:-:S04]  /*18c90*/  IMAD.U32 R5, RZ, RZ, UR6 ;  /* 0x00000006ff057e24 */ /* 0x002fc8000f8e00ff */
[----:B------:R1:W2:Y:S03]  /*18ca0*/  SYNCS.PHASECHK.TRANS64.TRYWAIT P2, [R5+URZ+0x28450], R4 ;  /* 0x02845004050075a7 */ /* 0x0002a6000804017f */
[----:B--2---:R-:W-:Y:S05]  /*18cb0*/  @!P2 NANOSLEEP.SYNCS 0x989680 ;  /* 0x009896800000a95d */ /* 0x004fea0003900000 */
[----:B------:R-:W2:Y:S02]  /*18cc0*/  @!P2 SYNCS.PHASECHK.TRANS64 P2, [R5+URZ+0x28450], R4 ;  /* 0x028450040500a5a7 */ /* 0x000ea4000804007f */
[----:B--2---:R-:W-:Y:S05]  /*18cd0*/  @!P2 BRA `(.L_x_1204) ;  /* 0xfffffffc00eca947 */ /* 0x004fea000383ffff */
[----:B------:R-:W-:Y:S05]  /*18ce0*/  BRA `(.L_x_1201) ;  /* 0xfffffeec00447947 */ /* 0x000fea000383ffff */
.L_x_1211:
[----:B-1----:R-:W-:-:S04]  /*18cf0*/  IMAD.U32 R5, RZ, RZ, UR6 ;  /* 0x00000006ff057e24 */ /* 0x002fc8000f8e00ff */
[----:B------:R1:W2:Y:S03]  /*18d00*/  SYNCS.PHASECHK.TRANS64.TRYWAIT P2, [R5+URZ+0x28430], R4 ;  /* 0x02843004050075a7 */ /* 0x0002a6000804017f */
[----:B--2---:R-:W-:Y:S05]  /*18d10*/  @!P2 NANOSLEEP.SYNCS 0x989680 ;  /* 0x009896800000a95d */ /* 0x004fea0003900000 */
[----:B------:R-:W2:Y:S02]  /*18d20*/  @!P2 SYNCS.PHASECHK.TRANS64 P2, [R5+URZ+0x28430], R4 ;  /* 0x028430040500a5a7 */ /* 0x000ea4000804007f */
[----:B--2---:R-:W-:Y:S05]  /*18d30*/  @!P2 BRA `(.L_x_1211) ;  /* 0xfffffffc00eca947 */ /* 0x004fea000383ffff */
[----:B------:R-:W-:Y:S05]  /*18d40*/  BRA `(.L_x_1208) ;  /* 0xffffff0000b47947 */ /* 0x000fea000383ffff */
.L_x_1215:
[----:B-1----:R-:W-:-:S04]  /*18d50*/  IMAD.U32 R5, RZ, RZ, UR6 ;  /* 0x00000006ff057e24 */ /* 0x002fc8000f8e00ff */
[----:B------:R1:W2:Y:S03]  /*18d60*/  SYNCS.PHASECHK.TRANS64.TRYWAIT P2, [R5+URZ+0x28450], R4 ;  /* 0x02845004050075a7 */ /* 0x0002a6000804017f */
[----:B--2---:R-:W-:Y:S05]  /*18d70*/  @!P2 NANOSLEEP.SYNCS 0x989680 ;  /* 0x009896800000a95d */ /* 0x004fea0003900000 */
[----:B------:R-:W2:Y:S02]  /*18d80*/  @!P2 SYNCS.PHASECHK.TRANS64 P2, [R5+URZ+0x28450], R4 ;  /* 0x028450040500a5a7 */ /* 0x000ea4000804007f */
[----:B--2---:R-:W-:Y:S05]  /*18d90*/  @!P2 BRA `(.L_x_1215) ;  /* 0xfffffffc00eca947 */ /* 0x004fea000383ffff */
[----:B------:R-:W-:Y:S05]  /*18da0*/  BRA `(.L_x_1212) ;  /* 0xffffff04008c7947 */ /* 0x000fea000383ffff */
.L_x_1229:
[----:B-1----:R-:W-:-:S04]  /*18db0*/  IMAD.U32 R7, RZ, RZ, UR14 ;  /* 0x0000000eff077e24 */ /* 0x002fc8000f8e00ff */
[----:B------:R1:W2:Y:S03]  /*18dc0*/  SYNCS.PHASECHK.TRANS64.TRYWAIT P1, [R7+URZ+0x28450], R6 ;  /* 0x02845006070075a7 */ /* 0x0002a6000802017f */
[----:B--2---:R-:W-:Y:S05]  /*18dd0*/  @!P1 NANOSLEEP.SYNCS 0x989680 ;  /* 0x009896800000995d */ /* 0x004fea0003900000 */
[----:B------:R-:W2:Y:S02]  /*18de0*/  @!P1 SYNCS.PHASECHK.TRANS64 P1, [R7+URZ+0x28450], R6 ;  /* 0x02845006070095a7 */ /* 0x000ea4000802007f */
[----:B--2---:R-:W-:Y:S05]  /*18df0*/  @!P1 BRA `(.L_x_1229) ;  /* 0xfffffffc00ec9947 */ /* 0x004fea000383ffff */
[----:B------:R-:W-:Y:S05]  /*18e00*/  BRA `(.L_x_1228) ;  /* 0xffffff24006c7947 */ /* 0x000fea000383ffff */
.L_x_1285:
[----:B------:R-:W-:Y:S02]  /*18e10*/  IMAD.MOV.U32 R13, RZ, RZ, R0 ;  /* 0x000000ffff0d7224 */ /* 0x000fe400078e0000 */
[----:B------:R-:W-:Y:S02]  /*18e20*/  IMAD.MOV.U32 R12, RZ, RZ, RZ ;  /* 0x000000ffff0c7224 */ /* 0x000fe400078e00ff */
[----:B------:R-:W-:Y:S02]  /*18e30*/  IMAD.MOV.U32 R11, RZ, RZ, 0x1f ;  /* 0x0000001fff0b7424 */ /* 0x000fe400078e00ff */
[----:B------:R-:W-:-:S07]  /*18e40*/  IMAD.MOV.U32 R15, RZ, RZ, -0x1 ;  /* 0xffffffffff0f7424 */ /* 0x000fce00078e00ff */
[----:B0-2---:R-:W-:Y:S05]  /*18e50*/  WARPSYNC.COLLECTIVE R15, `(.L_x_1359) ;  /* 0x000000000f087348 */ /* 0x005fea0003c00000 */
[----:B------:R1:W3:Y:S02]  /*18e60*/  SHFL.IDX P6, R14, R13, R12, R11 ;  /* 0x0000000c0d0e7389 */ /* 0x0002e400000c000b */
[----:B0123--:R-:W-:Y:S01]  /*18e70*/  ENDCOLLECTIVE ;  /* 0x000000000000791b */ /* 0x00ffe20003800000 */
.L_x_1359:
[----:B------:R-:W-:Y:S05]  /*18e80*/  BRA `(.L_x_1360) ;  /* 0xffffffb800687947 */ /* 0x000fea000383ffff */
.L_x_1287:
[----:B------:R-:W-:Y:S01]  /*18e90*/  BSSY B0, `(.L_x_1361) ;  /* 0x0000006000007945 */ /* 0x000fe20003800000 */
[----:B------:R-:W-:-:S07]  /*18ea0*/  IMAD.MOV.U32 R15, RZ, RZ, -0x1 ;  /* 0xffffffffff0f7424 */ /* 0x000fce00078e00ff */
[----:B0-2---:R-:W-:Y:S05]  /*18eb0*/  WARPSYNC.COLLECTIVE R15, `(.L_x_1362) ;  /* 0x000000000f0c7348 */ /* 0x005fea0003c00000 */
[----:B------:R-:W-:Y:S02]  /*18ec0*/  ELECT P6, UR62, PT ;  /* 0x00000000003e782f */ /* 0x000fe400038c0000 */
[----:B------:R-:W-:Y:S01]  /*18ed0*/  MOV R14, UR62 ;  /* 0x0000003e000e7c02 */ /* 0x000fe20008000f00 */
[----:B0-2---:R-:W-:Y:S10]  /*18ee0*/  ENDCOLLECTIVE ;  /* 0x000000000000791b */ /* 0x005ff40003800000 */
.L_x_1362:
[----:B------:R-:W-:Y:S05]  /*18ef0*/  BSYNC B0 ;  /* 0x0000000000007941 */ /* 0x000fea0003800000 */
.L_x_1361:
[----:B------:R-:W-:Y:S05]  /*18f00*/  BRA `(.L_x_1363) ;  /* 0xffffffb800787947 */ /* 0x000fea000383ffff */
.L_x_1289:
[----:B-1----:R1:W2:Y:S02]  /*18f10*/  SYNCS.PHASECHK.TRANS64.TRYWAIT P0, [R2+URZ+0x28480], R4 ;  /* 0x02848004020075a7 */ /* 0x0022a4000800017f */
[----:B--2---:R-:W-:Y:S05]  /*18f20*/  @!P0 NANOSLEEP.SYNCS 0x989680 ;  /* 0x009896800000895d */ /* 0x004fea0003900000 */
[----:B------:R-:W2:Y:S02]  /*18f30*/  @!P0 SYNCS.PHASECHK.TRANS64 P0, [R2+URZ+0x28480], R4 ;  /* 0x02848004020085a7 */ /* 0x000ea4000800007f */
[----:B--2---:R-:W-:Y:S05]  /*18f40*/  @!P0 BRA `(.L_x_1289) ;  /* 0xfffffffc00f08947 */ /* 0x004fea000383ffff */
[----:B------:R-:W-:Y:S05]  /*18f50*/  BRA `(.L_x_1364) ;  /* 0xffffffb800dc7947 */ /* 0x000fea000383ffff */
.L_x_1291:
[----:B0-----:R0:W2:Y:S02]  /*18f60*/  SYNCS.PHASECHK.TRANS64.TRYWAIT P0, [R2+URZ+0x28440], R4 ;  /* 0x02844004020075a7 */ /* 0x0010a4000800017f */
[----:B--2---:R-:W-:Y:S05]  /*18f70*/  @!P0 NANOSLEEP.SYNCS 0x989680 ;  /* 0x009896800000895d */ /* 0x004fea0003900000 */
[----:B------:R-:W2:Y:S02]  /*18f80*/  @!P0 SYNCS.PHASECHK.TRANS64 P0, [R2+URZ+0x28440], R4 ;  /* 0x02844004020085a7 */ /* 0x000ea4000800007f */
[----:B--2---:R-:W-:Y:S05]  /*18f90*/  @!P0 BRA `(.L_x_1291) ;  /* 0xfffffffc00f08947 */ /* 0x004fea000383ffff */
[----:B------:R-:W-:Y:S05]  /*18fa0*/  BRA `(.L_x_1365) ;  /* 0xffffffbc004c7947 */ /* 0x000fea000383ffff */
.L_x_1295:
[----:B------:R-:W-:Y:S01]  /*18fb0*/  IMAD.MOV.U32 R13, RZ, RZ, R3 ;  /* 0x000000ffff0d7224 */ /* 0x000fe200078e0003 */
[----:B------:R-:W-:Y:S01]  /*18fc0*/  LOP3.LUT R7, R7, 0x7f, RZ, 0xc0, !PT ;  /* 0x0000007f07077812 */ /* 0x000fe200078ec0ff */
[----:B------:R-:W-:Y:S02]  /*18fd0*/  IMAD.MOV.U32 R12, RZ, RZ, RZ ;  /* 0x000000ffff0c7224 */ /* 0x000fe400078e00ff */
[----:B------:R-:W-:Y:S01]  /*18fe0*/  IMAD.MOV.U32 R11, RZ, RZ, 0x181f ;  /* 0x0000181fff0b7424 */ /* 0x000fe200078e00ff */
[----:B------:R-:W-:Y:S01]  /*18ff0*/  SHF.R.U32.HI R5, RZ, 0x3, R7 ;  /* 0x00000003ff057819 */ /* 0x000fe20000011607 */
[----:B------:R-:W-:Y:S02]  /*19000*/  IMAD.MOV.U32 R15, RZ, RZ, -0x1 ;  /* 0xffffffffff0f7424 */ /* 0x000fe400078e00ff */
[----:B------:R-:W-:Y:S02]  /*19010*/  IMAD R2, R19, R8, RZ ;  /* 0x0000000813027224 */ /* 0x000fe400078e02ff */
[----:B------:R-:W-:-:S07]  /*19020*/  IMAD.IADD R0, R5, 0x1, R18 ;  /* 0x0000000105007824 */ /* 0x000fce00078e0212 */
[----:B0----5:R-:W-:Y:S05]  /*19030*/  WARPSYNC.COLLECTIVE R15, `(.L_x_1366) ;  /* 0x000000000f087348 */ /* 0x021fea0003c00000 */
[----:B------:R1:W2:Y:S02]  /*19040*/  SHFL.IDX P6, R14, R13, R12, R11 ;  /* 0x0000000c0d0e7389 */ /* 0x0002a400000c000b */
[----:B012--5:R-:W-:Y:S01]  /*19050*/  ENDCOLLECTIVE ;  /* 0x000000000000791b */ /* 0x027fe20003800000 */
.L_x_1366:
[C---:B------:R-:W-:Y:S01]  /*19060*/  VIADD R5, R0.reuse, 0x10 ;  /* 0x0000001000057836 */ /* 0x040fe20000000000 */
[----:B------:R-:W-:Y:S01]  /*19070*/  ISETP.GE.AND P2, PT, R0, R2, PT ;  /* 0x000000020000720c */ /* 0x000fe20003f46270 */
[----:B------:R-:W-:Y:S02]  /*19080*/  IMAD.MOV.U32 R13, RZ, RZ, R4 ;  /* 0x000000ffff0d7224 */ /* 0x000fe400078e0004 */
[----:B------:R-:W-:-:S10]  /*19090*/  IMAD.MOV.U32 R6, RZ, RZ, R14 ;  /* 0x000000ffff067224 */ /* 0x000fd400078e000e */
[----:B------:R-:W-:Y:S05]  /*190a0*/  WARPSYNC.COLLECTIVE R15, `(.L_x_1367) ;  /* 0x000000000f087348 */ /* 0x000fea0003c00000 */
[----:B------:R0:W1:Y:S02]  /*190b0*/  SHFL.IDX P6, R14, R13, R12, R11 ;  /* 0x0000000c0d0e7389 */ /* 0x00006400000c000b */
[----:B01----:R-:W-:Y:S01]  /*190c0*/  ENDCOLLECTIVE ;  /* 0x000000000000791b */ /* 0x003fe20003800000 */
.L_x_1367:
[----:B------:R-:W-:Y:S02]  /*190d0*/  IMAD.MOV.U32 R13, RZ, RZ, R3 ;  /* 0x000000ffff0d7224 */ /* 0x000fe400078e0003 */
[----:B------:R-:W-:Y:S02]  /*190e0*/  IMAD.MOV.U32 R12, RZ, RZ, 0x1 ;  /* 0x00000001ff0c7424 */ /* 0x000fe400078e00ff */
[----:B------:R-:W-:-:S07]  /*190f0*/  IMAD.MOV.U32 R7, RZ, RZ, R14 ;  /* 0x000000ffff077224 */ /* 0x000fce00078e000e */
[----:B------:R-:W-:Y:S05]  /*19100*/  WARPSYNC.COLLECTIVE R15, `(.L_x_1368) ;  /* 0x000000000f087348 */ /* 0x000fea0003c00000 */
[----:B------:R0:W1:Y:S02]  /*19110*/  SHFL.IDX P6, R14, R13, R12, R11 ;  /* 0x0000000c0d0e7389 */ /* 0x00006400000c000b */
[----:B01----:R-:W-:Y:S01]  /*19120*/  ENDCOLLECTIVE ;  /* 0x000000000000791b */ /* 0x003fe20003800000 */
.L_x_1368:
        /* <DEDUP_REMOVED lines=10> */
.L_x_1369:
        /* <DEDUP_REMOVED lines=12> */
.L_x_1370:
        /* <DEDUP_REMOVED lines=17> */
.L_x_1371:
[----:B------:R-:W-:Y:S02]  /*193a0*/  IMAD.MOV.U32 R13, RZ, RZ, R3 ;  /* 0x000000ffff0d7224 */ /* 0x000fe400078e0003 */
[----:B------:R-:W-:Y:S02]  /*193b0*/  IMAD.MOV.U32 R12, RZ, RZ, 0x3 ;  /* 0x00000003ff0c7424 */ /* 0x000fe400078e00ff */
[----:B------:R-:W-:-:S07]  /*193c0*/  IMAD.MOV.U32 R5, RZ, RZ, R14 ;  /* 0x000000ffff057224 */ /* 0x000fce00078e000e */
[----:B------:R-:W-:Y:S05]  /*193d0*/  WARPSYNC.COLLECTIVE R15, `(.L_x_1372) ;  /* 0x000000000f087348 */ /* 0x000fea0003c00000 */
[----:B------:R0:W1:Y:S02]  /*193e0*/  SHFL.IDX P6, R14, R13, R12, R11 ;  /* 0x0000000c0d0e7389 */ /* 0x00006400000c000b */
[----:B01----:R-:W-:Y:S01]  /*193f0*/  ENDCOLLECTIVE ;  /* 0x000000000000791b */ /* 0x003fe20003800000 */
.L_x_1372:
        /* <DEDUP_REMOVED lines=16> */
.L_x_1373:
[----:B------:R-:W-:Y:S02]  /*19500*/  IMAD.MOV.U32 R13, RZ, RZ, R3 ;  /* 0x000000ffff0d7224 */ /* 0x000fe400078e0003 */
[----:B------:R-:W-:Y:S02]  /*19510*/  IMAD.MOV.U32 R12, RZ, RZ, 0x4 ;  /* 0x00000004ff0c7424 */ /* 0x000fe400078e00ff */
[----:B------:R-:W-:-:S07]  /*19520*/  IMAD.MOV.U32 R5, RZ, RZ, R14 ;  /* 0x000000ffff057224 */ /* 0x000fce00078e000e */
[----:B------:R-:W-:Y:S05]  /*19530*/  WARPSYNC.COLLECTIVE R15, `(.L_x_1374) ;  /* 0x000000000f087348 */ /* 0x000fea0003c00000 */
[----:B------:R0:W1:Y:S02]  /*19540*/  SHFL.IDX P6, R14, R13, R12, R11 ;  /* 0x0000000c0d0e7389 */ /* 0x00006400000c000b */
[----:B01----:R-:W-:Y:S01]  /*19550*/  ENDCOLLECTIVE ;  /* 0x000000000000791b */ /* 0x003fe20003800000 */
.L_x_1374:
        /* <DEDUP_REMOVED lines=16> */
.L_x_1375:
[----:B------:R-:W-:Y:S02]  /*19660*/  IMAD.MOV.U32 R13, RZ, RZ, R3 ;  /* 0x000000ffff0d7224 */ /* 0x000fe400078e0003 */
[----:B------:R-:W-:Y:S02]  /*19670*/  IMAD.MOV.U32 R12, RZ, RZ, 0x5 ;  /* 0x00000005ff0c7424 */ /* 0x000fe400078e00ff */
[----:B------:R-:W-:-:S07]  /*19680*/  IMAD.MOV.U32 R5, RZ, RZ, R14 ;  /* 0x000000ffff057224 */ /* 0x000fce00078e000e */
[----:B------:R-:W-:Y:S05]  /*19690*/  WARPSYNC.COLLECTIVE R15, `(.L_x_1376) ;  /* 0x000000000f087348 */ /* 0x000fea0003c00000 */
[----:B------:R0:W1:Y:S02]  /*196a0*/  SHFL.IDX P6, R14, R13, R12, R11 ;  /* 0x0000000c0d0e7389 */ /* 0x00006400000c000b */
[----:B01----:R-:W-:Y:S01]  /*196b0*/  ENDCOLLECTIVE ;  /* 0x000000000000791b */ /* 0x003fe20003800000 */
.L_x_1376:
        /* <DEDUP_REMOVED lines=16> */
.L_x_1377:
[----:B------:R-:W-:Y:S02]  /*197c0*/  IMAD.MOV.U32 R13, RZ, RZ, R3 ;  /* 0x000000ffff0d7224 */ /* 0x000fe400078e0003 */
[----:B------:R-:W-:Y:S02]  /*197d0*/  IMAD.MOV.U32 R12, RZ, RZ, 0x6 ;  /* 0x00000006ff0c7424 */ /* 0x000fe400078e00ff */
[----:B------:R-:W-:-:S07]  /*197e0*/  IMAD.MOV.U32 R5, RZ, RZ, R14 ;  /* 0x000000ffff057224 */ /* 0x000fce00078e000e */
[----:B------:R-:W-:Y:S05]  /*197f0*/  WARPSYNC.COLLECTIVE R15, `(.L_x_1378) ;  /* 0x000000000f087348 */ /* 0x000fea0003c00000 */
[----:B------:R0:W1:Y:S02]  /*19800*/  SHFL.IDX P6, R14, R13, R12, R11 ;  /* 0x0000000c0d0e7389 */ /* 0x00006400000c000b */
[----:B01----:R-:W-:Y:S01]  /*19810*/  ENDCOLLECTIVE ;  /* 0x000000000000791b */ /* 0x003fe20003800000 */
.L_x_1378:
        /* <DEDUP_REMOVED lines=14> */
.L_x_1379:
        /* <DEDUP_REMOVED lines=8> */
.L_x_1380:
        /* <DEDUP_REMOVED lines=14> */
.L_x_1381:
[----:B------:R-:W-:Y:S01]  /*19a60*/  IMAD.MOV.U32 R4, RZ, RZ, R14 ;  /* 0x000000ffff047224 */ /* 0x000fe200078e000e */
[----:B------:R-:W-:Y:S06]  /*19a70*/  BRA `(.L_x_1382) ;  /* 0xffffffbc00c47947 */ /* 0x000fec000383ffff */
.L_x_1300:
[----:B--2---:R2:W3:Y:S02]  /*19a80*/  SYNCS.PHASECHK.TRANS64.TRYWAIT P0, [R17+URZ+0x28420], R0 ;  /* 0x02842000110075a7 */ /* 0x0044e4000800017f */
[----:B---3--:R-:W-:Y:S05]  /*19a90*/  @!P0 NANOSLEEP.SYNCS 0x989680 ;  /* 0x009896800000895d */ /* 0x008fea0003900000 */
[----:B------:R-:W3:Y:S02]  /*19aa0*/  @!P0 SYNCS.PHASECHK.TRANS64 P0, [R17+URZ+0x28420], R0 ;  /* 0x02842000110085a7 */ /* 0x000ee4000800007f */
[----:B---3--:R-:W-:Y:S05]  /*19ab0*/  @!P0 BRA `(.L_x_1300) ;  /* 0xfffffffc00f08947 */ /* 0x008fea000383ffff */
[----:B------:R-:W-:Y:S05]  /*19ac0*/  BRA `(.L_x_1383) ;  /* 0xffffffc000307947 */ /* 0x000fea000383ffff */
.L_x_1306:
[----:B---3--:R3:W4:Y:S02]  /*19ad0*/  SYNCS.PHASECHK.TRANS64.TRYWAIT P0, [R6+URZ+0x28480], R5 ;  /* 0x02848005060075a7 */ /* 0x008724000800017f */
[----:B----4-:R-:W-:Y:S05]  /*19ae0*/  @!P0 NANOSLEEP.SYNCS 0x989680 ;  /* 0x009896800000895d */ /* 0x010fea0003900000 */
[----:B------:R-:W4:Y:S02]  /*19af0*/  @!P0 SYNCS.PHASECHK.TRANS64 P0, [R6+URZ+0x28480], R5 ;  /* 0x02848005060085a7 */ /* 0x000f24000800007f */
[----:B----4-:R-:W-:Y:S05]  /*19b00*/  @!P0 BRA `(.L_x_1306) ;  /* 0xfffffffc00f08947 */ /* 0x010fea000383ffff */
[----:B------:R-:W-:Y:S05]  /*19b10*/  BRA `(.L_x_1384) ;  /* 0xffffffc000ec7947 */ /* 0x000fea000383ffff */
.L_x_1312:
[----:B-1----:R1:W2:Y:S02]  /*19b20*/  SYNCS.PHASECHK.TRANS64.TRYWAIT P0, [R6+URZ+0x28440], R5 ;  /* 0x02844005060075a7 */ /* 0x0022a4000800017f */
[----:B--2---:R-:W-:Y:S05]  /*19b30*/  @!P0 NANOSLEEP.SYNCS 0x989680 ;  /* 0x009896800000895d */ /* 0x004fea0003900000 */
[----:B------:R-:W2:Y:S02]  /*19b40*/  @!P0 SYNCS.PHASECHK.TRANS64 P0, [R6+URZ+0x28440], R5 ;  /* 0x02844005060085a7 */ /* 0x000ea4000800007f */
[----:B--2---:R-:W-:Y:S05]  /*19b50*/  @!P0 BRA `(.L_x_1312) ;  /* 0xfffffffc00f08947 */ /* 0x004fea000383ffff */
[----:B------:R-:W-:Y:S05]  /*19b60*/  BRA `(.L_x_1385) ;  /* 0xffffffc400ac7947 */ /* 0x000fea000383ffff */
.L_x_1319:
[----:B---3--:R3:W4:Y:S02]  /*19b70*/  SYNCS.PHASECHK.TRANS64.TRYWAIT P0, [R19+URZ+0x28470], R4 ;  /* 0x02847004130075a7 */ /* 0x008724000800017f */
[----:B----4-:R-:W-:Y:S05]  /*19b80*/  @!P0 NANOSLEEP.SYNCS 0x989680 ;  /* 0x009896800000895d */ /* 0x010fea0003900000 */
[----:B------:R-:W4:Y:S02]  /*19b90*/  @!P0 SYNCS.PHASECHK.TRANS64 P0, [R19+URZ+0x28470], R4 ;  /* 0x02847004130085a7 */ /* 0x000f24000800007f */
[----:B----4-:R-:W-:Y:S05]  /*19ba0*/  @!P0 BRA `(.L_x_1319) ;  /* 0xfffffffc00f08947 */ /* 0x010fea000383ffff */
[----:B------:R-:W-:Y:S05]  /*19bb0*/  BRA `(.L_x_1386) ;  /* 0xffffffc800847947 */ /* 0x000fea000383ffff */
.L_x_1321:
[----:B----4-:R4:W0:Y:S02]  /*19bc0*/  SYNCS.PHASECHK.TRANS64.TRYWAIT P0, [R19+URZ+0x28460], R3 ;  /* 0x02846003130075a7 */ /* 0x010824000800017f */
[----:B0-----:R-:W-:Y:S05]  /*19bd0*/  @!P0 NANOSLEEP.SYNCS 0x989680 ;  /* 0x009896800000895d */ /* 0x001fea0003900000 */
[----:B------:R-:W0:Y:S02]  /*19be0*/  @!P0 SYNCS.PHASECHK.TRANS64 P0, [R19+URZ+0x28460], R3 ;  /* 0x02846003130085a7 */ /* 0x000e24000800007f */
[----:B0-----:R-:W-:Y:S05]  /*19bf0*/  @!P0 BRA `(.L_x_1321) ;  /* 0xfffffffc00f08947 */ /* 0x001fea000383ffff */
[----:B------:R-:W-:Y:S05]  /*19c00*/  BRA `(.L_x_1387) ;  /* 0xffffffc8008c7947 */ /* 0x000fea000383ffff */
.L_x_1328:
[----:B--2---:R2:W3:Y:S02]  /*19c10*/  SYNCS.PHASECHK.TRANS64.TRYWAIT P1, [R2+URZ+0x28470], R0 ;  /* 0x02847000020075a7 */ /* 0x0044e4000802017f */
[----:B---3--:R-:W-:Y:S05]  /*19c20*/  @!P1 NANOSLEEP.SYNCS 0x989680 ;  /* 0x009896800000995d */ /* 0x008fea0003900000 */
[----:B------:R-:W3:Y:S02]  /*19c30*/  @!P1 SYNCS.PHASECHK.TRANS64 P1, [R2+URZ+0x28470], R0 ;  /* 0x02847000020095a7 */ /* 0x000ee4000802007f */
[----:B---3--:R-:W-:Y:S05]  /*19c40*/  @!P1 BRA `(.L_x_1328) ;  /* 0xfffffffc00f09947 */ /* 0x008fea000383ffff */
[----:B------:R-:W-:Y:S05]  /*19c50*/  BRA `(.L_x_1388) ;  /* 0xffffffd000a07947 */ /* 0x000fea000383ffff */
.L_x_1330:
[----:B--2---:R2:W3:Y:S02]  /*19c60*/  SYNCS.PHASECHK.TRANS64.TRYWAIT P1, [R2+URZ+0x28460], R0 ;  /* 0x02846000020075a7 */ /* 0x0044e4000802017f */
[----:B---3--:R-:W-:Y:S05]  /*19c70*/  @!P1 NANOSLEEP.SYNCS 0x989680 ;  /* 0x009896800000995d */ /* 0x008fea0003900000 */
[----:B------:R-:W3:Y:S02]  /*19c80*/  @!P1 SYNCS.PHASECHK.TRANS64 P1, [R2+URZ+0x28460], R0 ;  /* 0x02846000020095a7 */ /* 0x000ee4000802007f */
[----:B---3--:R-:W-:Y:S05]  /*19c90*/  @!P1 BRA `(.L_x_1330) ;  /* 0xfffffffc00f09947 */ /* 0x008fea000383ffff */
[----:B------:R-:W-:Y:S05]  /*19ca0*/  BRA `(.L_x_1389) ;  /* 0xffffffd000a87947 */ /* 0x000fea000383ffff */
.L_x_1343:
[----:B0-----:R0:W1:Y:S02]  /*19cb0*/  SYNCS.PHASECHK.TRANS64.TRYWAIT P0, [R0+URZ+0x28420], R3 ;  /* 0x02842003000075a7 */ /* 0x001064000800017f */
[----:B-1----:R-:W-:Y:S05]  /*19cc0*/  @!P0 NANOSLEEP.SYNCS 0x989680 ;  /* 0x009896800000895d */ /* 0x002fea0003900000 */
[----:B------:R-:W1:Y:S02]  /*19cd0*/  @!P0 SYNCS.PHASECHK.TRANS64 P0, [R0+URZ+0x28420], R3 ;  /* 0x02842003000085a7 */ /* 0x000e64000800007f */
[----:B-1----:R-:W-:Y:S05]  /*19ce0*/  @!P0 BRA `(.L_x_1343) ;  /* 0xfffffffc00f08947 */ /* 0x002fea000383ffff */
[----:B------:R-:W-:Y:S05]  /*19cf0*/  BRA `(.L_x_1390) ;  /* 0xffffffe800887947 */ /* 0x000fea000383ffff */
.L_x_1344:
        /* <DEDUP_REMOVED lines=11> */
.L_x_1392:
[----:B------:R-:W-:Y:S05]  /*19db0*/  BSYNC B0 ;  /* 0x0000000000007941 */ /* 0x000fea0003800000 */
.L_x_1391:
[----:B------:R-:W-:Y:S05]  /*19dc0*/  BRA `(.L_x_1393) ;  /* 0xffffffe800707947 */ /* 0x000fea000383ffff */
.L_x_1347:
[----:B------:R-:W-:Y:S01]  /*19dd0*/  BSSY B1, `(.L_x_1394) ;  /* 0x0000006000017945 */ /* 0x000fe20003800000 */
[----:B------:R-:W-:-:S07]  /*19de0*/  IMAD.MOV.U32 R15, RZ, RZ, -0x1 ;  /* 0xffffffffff0f7424 */ /* 0x000fce00078e00ff */
[----:B01----:R-:W-:Y:S05]  /*19df0*/  WARPSYNC.COLLECTIVE R15, `(.L_x_1395) ;  /* 0x000000000f0c7348 */ /* 0x003fea0003c00000 */
[----:B------:R-:W-:Y:S02]  /*19e00*/  ELECT P6, UR62, PT ;  /* 0x00000000003e782f */ /* 0x000fe400038c0000 */
[----:B------:R-:W-:Y:S01]  /*19e10*/  MOV R14, UR62 ;  /* 0x0000003e000e7c02 */ /* 0x000fe20008000f00 */
[----:B01----:R-:W-:Y:S10]  /*19e20*/  ENDCOLLECTIVE ;  /* 0x000000000000791b */ /* 0x003ff40003800000 */
.L_x_1395:
[----:B------:R-:W-:Y:S05]  /*19e30*/  BSYNC B1 ;  /* 0x0000000000017941 */ /* 0x000fea0003800000 */
.L_x_1394:
[----:B------:R-:W-:Y:S05]  /*19e40*/  BRA `(.L_x_1396) ;  /* 0xffffffe800687947 */ /* 0x000fea000383ffff */
.L_x_1349:
[----:B0-----:R0:W1:Y:S02]  /*19e50*/  SYNCS.PHASECHK.TRANS64.TRYWAIT P1, [R6+URZ], R5 ;  /* 0x00000005060075a7 */ /* 0x001064000802017f */
[----:B-1----:R-:W-:Y:S05]  /*19e60*/  @!P1 NANOSLEEP.SYNCS 0x989680 ;  /* 0x009896800000995d */ /* 0x002fea0003900000 */
[----:B------:R-:W1:Y:S02]  /*19e70*/  @!P1 SYNCS.PHASECHK.TRANS64 P1, [R6+URZ], R5 ;  /* 0x00000005060095a7 */ /* 0x000e64000802007f */
[----:B-1----:R-:W-:Y:S05]  /*19e80*/  @!P1 BRA `(.L_x_1349) ;  /* 0xfffffffc00f09947 */ /* 0x002fea000383ffff */
[----:B------:R-:W-:Y:S05]  /*19e90*/  BRA `(.L_x_1397) ;  /* 0xffffffe800ac7947 */ /* 0x000fea000383ffff */
.L_x_1350:
[----:B-1----:R1:W2:Y:S02]  /*19ea0*/  SYNCS.PHASECHK.TRANS64.TRYWAIT P1, [R7+URZ], R2 ;  /* 0x00000002070075a7 */ /* 0x0022a4000802017f */
[----:B--2---:R-:W-:Y:S05]  /*19eb0*/  @!P1 NANOSLEEP.SYNCS 0x989680 ;  /* 0x009896800000995d */ /* 0x004fea0003900000 */
[----:B------:R-:W2:Y:S02]  /*19ec0*/  @!P1 SYNCS.PHASECHK.TRANS64 P1, [R7+URZ], R2 ;  /* 0x00000002070095a7 */ /* 0x000ea4000802007f */
[----:B--2---:R-:W-:Y:S05]  /*19ed0*/  @!P1 BRA `(.L_x_1350) ;  /* 0xfffffffc00f09947 */ /* 0x004fea000383ffff */
[----:B------:R-:W-:Y:S05]  /*19ee0*/  BRA `(.L_x_1398) ;  /* 0xffffffe800a07947 */ /* 0x000fea000383ffff */
.L_x_1352:
[----:B--2---:R2:W3:Y:S02]  /*19ef0*/  SYNCS.PHASECHK.TRANS64.TRYWAIT P1, [R4+URZ+0x28460], R5 ;  /* 0x02846005040075a7 */ /* 0x0044e4000802017f */
[----:B---3--:R-:W-:Y:S05]  /*19f00*/  @!P1 NANOSLEEP.SYNCS 0x989680 ;  /* 0x009896800000995d */ /* 0x008fea0003900000 */
[----:B------:R-:W3:Y:S02]  /*19f10*/  @!P1 SYNCS.PHASECHK.TRANS64 P1, [R4+URZ+0x28460], R5 ;  /* 0x02846005040095a7 */ /* 0x000ee4000802007f */
[----:B---3--:R-:W-:Y:S05]  /*19f20*/  @!P1 BRA `(.L_x_1352) ;  /* 0xfffffffc00f09947 */ /* 0x008fea000383ffff */
[----:B------:R-:W-:Y:S05]  /*19f30*/  BRA `(.L_x_1399) ;  /* 0xffffffe800a47947 */ /* 0x000fea000383ffff */
.L_x_1354:
[----:B---3--:R3:W4:Y:S02]  /*19f40*/  SYNCS.PHASECHK.TRANS64.TRYWAIT P1, [R3+URZ+0x28460], R2 ;  /* 0x02846002030075a7 */ /* 0x008724000802017f */
[----:B----4-:R-:W-:Y:S05]  /*19f50*/  @!P1 NANOSLEEP.SYNCS 0x989680 ;  /* 0x009896800000995d */ /* 0x010fea0003900000 */
[----:B------:R-:W4:Y:S02]  /*19f60*/  @!P1 SYNCS.PHASECHK.TRANS64 P1, [R3+URZ+0x28460], R2 ;  /* 0x02846002030095a7 */ /* 0x000f24000802007f */
[----:B----4-:R-:W-:Y:S05]  /*19f70*/  @!P1 BRA `(.L_x_1354) ;  /* 0xfffffffc00f09947 */ /* 0x010fea000383ffff */
[----:B------:R-:W-:Y:S05]  /*19f80*/  BRA `(.L_x_1400) ;  /* 0xffffffe800a47947 */ /* 0x000fea000383ffff */
.L_x_1356:
[----:B----4-:R4:W0:Y:S02]  /*19f90*/  SYNCS.PHASECHK.TRANS64.TRYWAIT P0, [R4+URZ+0x28480], R5 ;  /* 0x02848005040075a7 */ /* 0x010824000800017f */
[----:B0-----:R-:W-:Y:S05]  /*19fa0*/  @!P0 NANOSLEEP.SYNCS 0x989680 ;  /* 0x009896800000895d */ /* 0x001fea0003900000 */
[----:B------:R-:W0:Y:S02]  /*19fb0*/  @!P0 SYNCS.PHASECHK.TRANS64 P0, [R4+URZ+0x28480], R5 ;  /* 0x02848005040085a7 */ /* 0x000e24000800007f */
[----:B0-----:R-:W-:Y:S05]  /*19fc0*/  @!P0 BRA `(.L_x_1356) ;  /* 0xfffffffc00f08947 */ /* 0x001fea000383ffff */
[----:B------:R-:W-:Y:S05]  /*19fd0*/  BRA `(.L_x_1357) ;  /* 0xffffffe800a07947 */ /* 0x000fea000383ffff */
.L_x_1401:
        /* <DEDUP_REMOVED lines=10> */
.L_x_13261:


//--------------------- .text._ZN7cutlass13device_kernelIN5flash11enable_sm90INS1_16FlashAttnFwdSm90INS1_25CollectiveMainloopFwdSm90ILi2EN4cute5tupleIJNS5_1CILi1EEES8_S8_EEENS6_IJNS7_ILi128EEENS7_ILi64EEENS7_ILi256EEEEEELi256ENS_12float_e4m3_tEfNS_4arch4Sm90ELb0ELb1ELb0ELb1ELb0ELb1ELb0ELb1ELb1ELb1ELb1ELb0EEENS1_21CollectiveEpilogueFwdINS6_IJSA_SC_SB_EEES9_NS_10bfloat16_tESG_Li256ELb1ELb1ELb1ELb1EEENS1_36VarlenDynamicPersistentTileSchedulerILi128ELi64ELi256ELi128ELb1ELb1ELb1ELb1ELb0ELb1EEEEEEEEEvNT_6ParamsE --------------------------
	.section	.text._ZN7cutlass13device_kernelIN5flash11enable_sm90INS1_16FlashAttnFwdSm90INS1_25CollectiveMainloopFwdSm90ILi2EN4cute5tupleIJNS5_1CILi1EEES8_S8_EEENS6_IJNS7_ILi128EEENS7_ILi64EEENS7_ILi256EEEEEELi256ENS_12float_e4m3_tEfNS_4arch4Sm90ELb0ELb1ELb0ELb1ELb0ELb1ELb0ELb1ELb1ELb1ELb1ELb0EEENS1_21CollectiveEpilogueFwdINS6_IJSA_SC_SB_EEES9_NS_10bfloat16_tESG_Li256ELb1ELb1ELb1ELb1EEENS1_36VarlenDynamicPersistentTileSchedulerILi128ELi64ELi256ELi128ELb1ELb1ELb1ELb1ELb0ELb1EEEEEEEEEvNT_6ParamsE,"ax",@progbits
	.align	128
.text._ZN7cutlass13device_kernelIN5flash11enable_sm90INS1_16FlashAttnFwdSm90INS1_25CollectiveMainloopFwdSm90ILi2EN4cute5tupleIJNS5_1CILi1EEES8_S8_EEENS6_IJNS7_ILi128EEENS7_ILi64EEENS7_ILi256EEEEEELi256ENS_12float_e4m3_tEfNS_4arch4Sm90ELb0ELb1ELb0ELb1ELb0ELb1ELb0ELb1ELb1ELb1ELb1ELb0EEENS1_21CollectiveEpilogueFwdINS6_IJSA_SC_SB_EEES9_NS_10bfloat16_tESG_Li256ELb1ELb1ELb1ELb1EEENS1_36VarlenDynamicPersistentTileSchedulerILi128ELi64ELi256ELi128ELb1ELb1ELb1ELb1ELb0ELb1EEEEEEEEEvNT_6ParamsE:
        .type           _ZN7cutlass13device_kernelIN5flash11enable_sm90INS1_16FlashAttnFwdSm90INS1_25CollectiveMainloopFwdSm90ILi2EN4cute5tupleIJNS5_1CILi1EEES8_S8_EEENS6_IJNS7_ILi128EEENS7_ILi64EEENS7_ILi256EEEEEELi256ENS_12float_e4m3_tEfNS_4arch4Sm90ELb0ELb1ELb0ELb1ELb0ELb1ELb0ELb1ELb1ELb1ELb1ELb0EEENS1_21CollectiveEpilogueFwdINS6_IJSA_SC_SB_EEES9_NS_10bfloat16_tESG_Li256ELb1ELb1ELb1ELb1EEENS1_36VarlenDynamicPersistentTileSchedulerILi128ELi64ELi256ELi128ELb1ELb1ELb1ELb1ELb0ELb1EEEEEEEEEvNT_6ParamsE,@function
        .size           _ZN7cutlass13device_kernelIN5flash11enable_sm90INS1_16FlashAttnFwdSm90INS1_25CollectiveMainloopFwdSm90ILi2EN4cute5tupleIJNS5_1CILi1EEES8_S8_EEENS6_IJNS7_ILi128EEENS7_ILi64EEENS7_ILi256EEEEEELi256ENS_12float_e4m3_tEfNS_4arch4Sm90ELb0ELb1ELb0ELb1ELb0ELb1ELb0ELb1ELb1ELb1ELb1ELb0EEENS1_21CollectiveEpilogueFwdINS6_IJSA_SC_SB_EEES9_NS_10bfloat16_tESG_Li256ELb1ELb1ELb1ELb1EEENS1_36VarlenDynamicPersistentTileSchedulerILi128ELi64ELi256ELi128ELb1ELb1ELb1ELb1ELb0ELb1EEEEEEEEEvNT_6ParamsE,(.L_x_13262 - _ZN7cutlass13device_kernelIN5flash11enable_sm90INS1_16FlashAttnFwdSm90INS1_25CollectiveMainloopFwdSm90ILi2EN4cute5tupleIJNS5_1CILi1EEES8_S8_EEENS6_IJNS7_ILi128EEENS7_ILi64EEENS7_ILi256EEEEEELi256ENS_12float_e4m3_tEfNS_4arch4Sm90ELb0ELb1ELb0ELb1ELb0ELb1ELb0ELb1ELb1ELb1ELb1ELb0EEENS1_21CollectiveEpilogueFwdINS6_IJSA_SC_SB_EEES9_NS_10bfloat16_tESG_Li256ELb1ELb1ELb1ELb1EEENS1_36VarlenDynamicPersistentTileSchedulerILi128ELi64ELi256ELi128ELb1ELb1ELb1ELb1ELb0ELb1EEEEEEEEEvNT_6ParamsE)
        .other          _ZN7cutlass13device_kernelIN5flash11enable_sm90INS1_16FlashAttnFwdSm90INS1_25CollectiveMainloopFwdSm90ILi2EN4cute5tupleIJNS5_1CILi1EEES8_S8_EEENS6_IJNS7_ILi128EEENS7_ILi64EEENS7_ILi256EEEEEELi256ENS_12float_e4m3_tEfNS_4arch4Sm90ELb0ELb1ELb0ELb1ELb0ELb1ELb0ELb1ELb1ELb1ELb1ELb0EEENS1_21CollectiveEpilogueFwdINS6_IJSA_SC_SB_EEES9_NS_10bfloat16_tESG_Li256ELb1ELb1ELb1ELb1EEENS1_36VarlenDynamicPersistentTileSchedulerILi128ELi64ELi256ELi128ELb1ELb1ELb1ELb1ELb0ELb1EEEEEEEEEvNT_6ParamsE,@"STO_CUDA_ENTRY STV_DEFAULT"
_ZN7cutlass13device_kernelIN5flash11enable_sm90INS1_16FlashAttnFwdSm90INS1_25CollectiveMainloopFwdSm90ILi2EN4cute5tupleIJNS5_1CILi1EEES8_S8_EEENS6_IJNS7_ILi128EEENS7_ILi64EEENS7_ILi256EEEEEELi256ENS_12float_e4m3_tEfNS_4arch4Sm90ELb0ELb1ELb0ELb1ELb0ELb1ELb0ELb1ELb1ELb1ELb1ELb0EEENS1_21CollectiveEpilogueFwdINS6_IJSA_SC_SB_EEES9_NS_10bfloat16_tESG_Li256ELb1ELb1ELb1ELb1EEENS1_36VarlenDynamicPersistentTileSchedulerILi128ELi64ELi256ELi128ELb1ELb1ELb1ELb1ELb0ELb1EEEEEEEEEvNT_6ParamsE:
        /* <DEDUP_REMOVED lines=24> */
.L_x_1403:
[----:B------:R-:W-:Y:S05]  /*0180*/  BSYNC B0 ;  /* 0x0000000000007941 */ /* 0x000fea0003800000 */
.L_x_1402:
        /* <DEDUP_REMOVED lines=41> */
.L_x_1404:
        /* <DEDUP_REMOVED lines=22> */
.L_x_1405:
        /* <DEDUP_REMOVED lines=18> */
.L_x_1406:
        /* <DEDUP_REMOVED lines=22> */
.L_x_1407:
        /* <DEDUP_REMOVED lines=22> */
.L_x_1408:
        /* <DEDUP_REMOVED lines=8> */
.L_x_1411:
[----:B------:R-:W-:-:S08]  /*09e0*/  NOP ;  /* 0x0000000000007918 */ /* 0x000fd00000000000 */
[----:B------:R-:W0:Y:S02]  /*09f0*/  USETMAXREG.TRY_ALLOC.CTAPOOL UP0, 0xf0 ;  /* 0x000000f0000079c8 */ /* 0x000e240008000600 */
[----:B0-----:R-:W-:-:S13]  /*0a00*/  PLOP3.LUT P0, PT, PT, PT, UP0, 0x80, 0x0 ;  /* 0x000000000000781c */ /* 0x001fda0003f0f008 */
[----:B------:R-:W-:Y:S05]  /*0a10*/  @!P0 BRA `(.L_x_1411) ;  /* 0xfffffffc00f08947 */ /* 0x000fea000383ffff */
[----:B------:R-:W2:Y:S01]  /*0a20*/  LDL.LU R0, [R1] ;  /* 0x0000000001007983 */ /* 0x000ea20000300800 */
        /* <DEDUP_REMOVED lines=15> */
[----:B------:R1:W-:Y:S01]  /*0b20*/  STL [R1], R0 ;  /* 0x0000000001007387 */ /* 0x0003e20000100800 */
[----:B0-----:R-:W-:-:S13]  /*0b30*/  ISETP.GE.AND P0, PT, R207, UR4, PT ;  /* 0x00000004cf007c0c */ /* 0x001fda000bf06270 */
[----:B-1----:R-:W-:Y:S05]  /*0b40*/  @P0 BRA `(.L_x_1412) ;  /* 0x000002a800380947 */ /* 0x002fea0003800000 */
[----:B------:R-:W0:Y:S01]  /*0b50*/  S2R R0, SR_TID.X ;  /* 0x0000000000007919 */ /* 0x000e220000002100 */
[----:B------:R-:W-:Y:S02]  /*0b60*/  R2UR UR44, R16 ;  /* 0x00000000102c72ca */ /* 0x000fe400000e0000 */
[----:B------:R-:W-:Y:S01]  /*0b70*/  CS2R R192, SRZ ;  /* 0x0000000000c07805 */ /* 0x000fe2000001ff00 */
[----:B------:R-:W-:Y:S01]  /*0b80*/  IMAD.MOV.U32 R198, RZ, RZ, RZ ;  /* 0x000000ffffc67224 */ /* 0x000fe200078e00ff */
[----:B------:R-:W-:Y:S01]  /*0b90*/  ULOP3.LUT UR45, UR40, 0x1, URZ, 0xfc, !UPT ;  /* 0x00000001282d7892 */ /* 0x000fe2000f8efc3f */
[----:B------:R-:W-:Y:S01]  /*0ba0*/  IMAD.MOV.U32 R200, RZ, RZ, RZ ;  /* 0x000000ffffc87224 */ /* 0x000fe200078e00ff */
[----:B------:R-:W-:-:S07]  /*0bb0*/  UMOV UR43, URZ ;  /* 0x0000003f002b7c82 */ /* 0x000fce0008000000 */
[----:B------:R-:W-:Y:S01]  /*0bc0*/  UIADD3 UR44, UR44, 0x18000, URZ ;  /* 0x000180002c2c7890 */ /* 0x000fe2000fffe03f */
[----:B0-----:R-:W-:-:S05]  /*0bd0*/  VIADD R0, R0, 0xffffff80 ;  /* 0xffffff8000007836 */ /* 0x001fca0000000000 */
[----:B------:R-:W-:-:S04]  /*0be0*/  SHF.R.S32.HI R3, RZ, 0x1f, R0 ;  /* 0x0000001fff037819 */ /* 0x000fc80000011400 */
[CC--:B------:R-:W-:Y:S02]  /*0bf0*/  LEA.HI R2, R3.reuse, R0.reuse, RZ, 0x7 ;  /* 0x0000000003027211 */ /* 0x0c0fe400078f38ff */
[CC--:B------:R-:W-:Y:S02]  /*0c00*/  LEA.HI R5, R3.reuse, R0.reuse, RZ, 0x2 ;  /* 0x0000000003057211 */ /* 0x0c0fe400078f10ff */
[CC--:B------:R-:W-:Y:S02]  /*0c10*/  LEA.HI R6, R3.reuse, R0.reuse, RZ, 0x4 ;  /* 0x0000000003067211 */ /* 0x0c0fe400078f20ff */
[CC--:B------:R-:W-:Y:S02]  /*0c20*/  LEA.HI R17, R3.reuse, R0.reuse, RZ, 0x3 ;  /* 0x0000000003117211 */ /* 0x0c0fe400078f18ff */
[----:B------:R-:W-:Y:S02]  /*0c30*/  LOP3.LUT R11, R2, 0xffffff80, RZ, 0xc0, !PT ;  /* 0xffffff80020b7812 */ /* 0x000fe400078ec0ff */
[----:B------:R-:W-:-:S02]  /*0c40*/  LEA.HI R8, R3, R0, RZ, 0x5 ;  /* 0x0000000003087211 */ /* 0x000fc400078f28ff */
[----:B------:R-:W-:Y:S01]  /*0c50*/  LEA.HI R4, R3, R0, RZ, 0x6 ;  /* 0x0000000003047211 */ /* 0x000fe200078f30ff */
[----:B------:R-:W-:Y:S01]  /*0c60*/  IMAD.IADD R20, R0, 0x1, -R11 ;  /* 0x0000000100147824 */ /* 0x000fe200078e0a0b */
[----:B------:R-:W-:Y:S01]  /*0c70*/  LOP3.LUT R13, R5, 0xfffffffc, RZ, 0xc0, !PT ;  /* 0xfffffffc050d7812 */ /* 0x000fe200078ec0ff */
[----:B------:R-:W-:Y:S01]  /*0c80*/  IMAD.SHL.U32 R8, R8, 0x20, RZ ;  /* 0x0000002008087824 */ /* 0x000fe200078e00ff */
[----:B------:R-:W-:Y:S01]  /*0c90*/  LOP3.LUT R7, R6, 0x3fffff0, RZ, 0xc0, !PT ;  /* 0x03fffff006077812 */ /* 0x000fe200078ec0ff */
[----:B------:R-:W-:Y:S01]  /*0ca0*/  IMAD.SHL.U32 R4, R4, 0x10, RZ ;  /* 0x0000001004047824 */ /* 0x000fe200078e00ff */
[----:B------:R-:W-:Y:S01]  /*0cb0*/  LOP3.LUT R5, R17, 0xfffffff8, RZ, 0xc0, !PT ;  /* 0xfffffff811057812 */ /* 0x000fe200078ec0ff */
[C---:B------:R-:W-:Y:S01]  /*0cc0*/  IMAD.IADD R13, R0.reuse, 0x1, -R13 ;  /* 0x00000001000d7824 */ /* 0x040fe200078e0a0d */
[----:B------:R-:W-:Y:S01]  /*0cd0*/  SHF.R.S32.HI R3, RZ, 0x7, R2 ;  /* 0x00000007ff037819 */ /* 0x000fe20000011402 */
[C---:B------:R-:W-:Y:S01]  /*0ce0*/  IMAD.IADD R7, R0.reuse, 0x1, -R7 ;  /* 0x0000000100077824 */ /* 0x040fe200078e0a07 */
[----:B------:R-:W-:Y:S01]  /*0cf0*/  SHF.R.S32.HI R9, RZ, 0x4, R6 ;  /* 0x00000004ff097819 */ /* 0x000fe20000011406 */
[----:B------:R-:W-:Y:S01]  /*0d00*/  IMAD.IADD R5, R0, 0x1, -R5 ;  /* 0x0000000100057824 */ /* 0x000fe200078e0a05 */
[----:B------:R-:W-:Y:S01]  /*0d10*/  LEA.HI R2, R2, R3, RZ, 0x1 ;  /* 0x0000000302027211 */ /* 0x000fe200078f08ff */
[----:B------:R-:W-:Y:S01]  /*0d20*/  STL [R1+0x98], R20 ;  /* 0x0000981401007387 */ /* 0x000fe20000100800 */
[----:B------:R-:W-:Y:S01]  /*0d30*/  LEA.HI R6, R6, R9, RZ, 0x1 ;  /* 0x0000000906067211 */ /* 0x000fe200078f08ff */
[C---:B------:R-:W-:Y:S01]  /*0d40*/  IMAD.SHL.U32 R22, R5.reuse, 0x10, RZ ;  /* 0x0000001005167824 */ /* 0x040fe200078e00ff */
[----:B------:R-:W-:Y:S01]  /*0d50*/  SHF.R.S32.HI R0, RZ, 0x1f, R20 ;  /* 0x0000001fff007819 */ /* 0x000fe20000011414 */
[----:B------:R-:W-:Y:S01]  /*0d60*/  IMAD.SHL.U32 R18, R5, 0x8, RZ ;  /* 0x0000000805127824 */ /* 0x000fe200078e00ff */
[----:B------:R-:W-:-:S02]  /*0d70*/  LOP3.LUT R8, R8, 0xfffffc00, RZ, 0xc0, !PT ;  /* 0xfffffc0008087812 */ /* 0x000fc400078ec0ff */
[----:B------:R-:W-:Y:S01]  /*0d80*/  LOP3.LUT R2, R2, 0x3fffffe, RZ, 0xc0, !PT ;  /* 0x03fffffe02027812 */ /* 0x000fe200078ec0ff */
[----:B------:R-:W-:Y:S01]  /*0d90*/  VIADD R194, R18, 0x40 ;  /* 0x0000004012c27836 */ /* 0x000fe20000000000 */
[----:B------:R-:W-:Y:S01]  /*0da0*/  LOP3.LUT R6, R6, 0x1ffffffe, RZ, 0xc0, !PT ;  /* 0x1ffffffe06067812 */ /* 0x000fe200078ec0ff */
[----:B------:R-:W-:Y:S01]  /*0db0*/  IMAD R7, R7, 0x40, R8 ;  /* 0x0000004007077824 */ /* 0x000fe200078e0208 */
[-C--:B------:R-:W-:Y:S01]  /*0dc0*/  LEA.HI R10, R0, R20.reuse, RZ, 0x2 ;  /* 0x00000014000a7211 */ /* 0x080fe200078f10ff */
[----:B------:R-:W-:Y:S01]  /*0dd0*/  IMAD.IADD R2, R3, 0x1, -R2 ;  /* 0x0000000103027824 */ /* 0x000fe200078e0a02 */
[----:B------:R-:W-:Y:S01]  /*0de0*/  SHF.R.S32.HI R17, RZ, 0x3, R17 ;  /* 0x00000003ff117819 */ /* 0x000fe20000011411 */
[----:B------:R-:W-:Y:S01]  /*0df0*/  IMAD.IADD R6, R9, 0x1, -R6 ;  /* 0x0000000109067824 */ /* 0x000fe200078e0a06 */
[--C-:B------:R-:W-:Y:S01]  /*0e00*/  SHF.R.S32.HI R3, RZ, 0x2, R10.reuse ;  /* 0x00000002ff037819 */ /* 0x100fe2000001140a */
[----:B------:R-:W-:Y:S01]  /*0e10*/  VIADD R208, R18, 0x80 ;  /* 0x0000008012d07836 */ /* 0x000fe20000000000 */
[----:B------:R-:W-:Y:S01]  /*0e20*/  SHF.R.S32.HI R8, RZ, 0x1f, R10 ;  /* 0x0000001fff087819 */ /* 0x000fe2000001140a */
[----:B------:R-:W-:Y:S01]  /*0e30*/  IMAD R6, R6, 0x8, R7 ;  /* 0x0000000806067824 */ /* 0x000fe200078e0207 */
[----:B------:R-:W-:Y:S01]  /*0e40*/  LEA.HI R9, R13, R13, RZ, 0x1 ;  /* 0x0000000d0d097211 */ /* 0x000fe200078f08ff */
[C---:B------:R-:W-:Y:S01]  /*0e50*/  VIADD R7, R17.reuse, 0x40 ;  /* 0x0000004011077836 */ /* 0x040fe20000000000 */
[----:B------:R-:W-:Y:S01]  /*0e60*/  LEA.HI R8, R8, R3, RZ, 0x3 ;  /* 0x0000000308087211 */ /* 0x000fe200078f18ff */
[----:B------:R-:W-:Y:S01]  /*0e70*/  VIADD R219, R17, 0x20 ;  /* 0x0000002011db7836 */ /* 0x000fe20000000000 */
[----:B------:R-:W-:Y:S01]  /*0e80*/  LEA.HI R0, R0, R20, RZ, 0x5 ;  /* 0x0000001400007211 */ /* 0x000fe200078f28ff */
[----:B------:R0:W-:Y:S01]  /*0e90*/  STL [R1+0xac], R6 ;  /* 0x0000ac0601007387 */ /* 0x0001e20000100800 */
[----:B------:R-:W-:Y:S01]  /*0ea0*/  LOP3.LUT R8, R8, 0xfffffff8, RZ, 0xc0, !PT ;  /* 0xfffffff808087812 */ /* 0x000fe200078ec0ff */
[----:B------:R-:W-:Y:S01]  /*0eb0*/  IMAD.SHL.U32 R203, R219, 0x80, RZ ;  /* 0x00000080dbcb7824 */ /* 0x000fe200078e00ff */
[----:B------:R-:W-:Y:S01]  /*0ec0*/  SHF.R.S32.HI R0, RZ, 0x5, R0 ;  /* 0x00000005ff007819 */ /* 0x000fe20000011400 */
[----:B------:R-:W-:Y:S01]  /*0ed0*/  IMAD.SHL.U32 R209, R17, 0x80, RZ ;  /* 0x0000008011d17824 */ /* 0x000fe200078e00ff */
[----:B------:R-:W-:Y:S01]  /*0ee0*/  SHF.R.S32.HI R12, RZ, 0x1f, R7 ;  /* 0x0000001fff0c7819 */ /* 0x000fe20000011407 */
[----:B------:R-:W-:Y:S01]  /*0ef0*/  IMAD.IADD R3, R3, 0x1, -R8 ;  /* 0x0000000103037824 */ /* 0x000fe200078e0a08 */
[----:B------:R-:W-:Y:S01]  /*0f00*/  LOP3.LUT R10, R10, 0x7ffffffc, RZ, 0xc0, !PT ;  /* 0x7ffffffc0a0a7812 */ /* 0x000fe200078ec0ff */
[----:B------:R-:W-:Y:S01]  /*0f10*/  VIADD R210, R18, 0xc0 ;  /* 0x000000c012d27836 */ /* 0x000fe20000000000 */
[----:B------:R-:W-:Y:S01]  /*0f20*/  LEA.HI R12, R12, R7, RZ, 0x3 ;  /* 0x000000070c0c7211 */ /* 0x000fe200078f18ff */
[----:B------:R-:W-:Y:S01]  /*0f30*/  IMAD R3, R0, 0x10, R3 ;  /* 0x0000001000037824 */ /* 0x000fe200078e0203 */
[----:B0-----:R-:W-:Y:S01]  /*0f40*/  LOP3.LUT R6, R9, 0x1ffffffe, RZ, 0xc0, !PT ;  /* 0x1ffffffe09067812 */ /* 0x001fe200078ec0ff */
[----:B------:R-:W-:Y:S01]  /*0f50*/  VIADD R9, R17, 0x60 ;  /* 0x0000006011097836 */ /* 0x000fe20000000000 */
[----:B------:R-:W-:Y:S01]  /*0f60*/  SHF.R.S32.HI R0, RZ, 0x1f, R219 ;  /* 0x0000001fff007819 */ /* 0x000fe200000114db */
[----:B------:R-:W-:Y:S01]  /*0f70*/  IMAD.SHL.U32 R7, R7, 0x80, RZ ;  /* 0x0000008007077824 */ /* 0x000fe200078e00ff */
[----:B------:R-:W-:Y:S01]  /*0f80*/  LOP3.LUT R203, R203, 0x380, RZ, 0xc0, !PT ;  /* 0x00000380cbcb7812 */ /* 0x000fe200078ec0ff */
[----:B------:R-:W-:Y:S01]  /*0f90*/  IMAD R15, R2, 0x40, R3 ;  /* 0x00000040020f7824 */ /* 0x000fe200078e0203 */
[----:B------:R-:W-:Y:S01]  /*0fa0*/  SHF.R.S32.HI R14, RZ, 0x1f, R9 ;  /* 0x0000001fff0e7819 */ /* 0x000fe20000011409 */
[----:B------:R-:W-:Y:S01]  /*0fb0*/  IMAD.SHL.U32 R12, R12, 0x80, RZ ;  /* 0x000000800c0c7824 */ /* 0x000fe200078e00ff */
[----:B------:R-:W-:Y:S01]  /*0fc0*/  LEA.HI R2, R0, R219, RZ, 0x3 ;  /* 0x000000db00027211 */ /* 0x000fe200078f18ff */
[----:B------:R-:W-:Y:S01]  /*0fd0*/  IMAD.IADD R6, R13, 0x1, -R6 ;  /* 0x000000010d067824 */ /* 0x000fe200078e0a06 */
[----:B------:R-:W-:Y:S01]  /*0fe0*/  LEA.HI R14, R14, R9, RZ, 0x3 ;  /* 0x000000090e0e7211 */ /* 0x000fe200078f18ff */
[----:B------:R-:W-:Y:S01]  /*0ff0*/  IMAD.SHL.U32 R9, R9, 0x80, RZ ;  /* 0x0000008009097824 */ /* 0x000fe200078e00ff */
[----:B------:R-:W-:Y:S01]  /*1000*/  LOP3.LUT R7, R7, 0x380, RZ, 0xc0, !PT ;  /* 0x0000038007077812 */ /* 0x000fe200078ec0ff */
[----:B------:R-:W-:Y:S01]  /*1010*/  IMAD.SHL.U32 R2, R2, 0x80, RZ ;  /* 0x0000008002027824 */ /* 0x000fe200078e00ff */
[----:B------:R-:W-:Y:S01]  /*1020*/  LOP3.LUT R209, R209, 0x380, RZ, 0xc0, !PT ;  /* 0x00000380d1d17812 */ /* 0x000fe200078ec0ff */
[----:B------:R-:W-:Y:S01]  /*1030*/  IMAD.SHL.U32 R14, R14, 0x80, RZ ;  /* 0x000000800e0e7824 */ /* 0x000fe200078e00ff */
[----:B------:R-:W-:Y:S01]  /*1040*/  LOP3.LUT R11, R9, 0x380, RZ, 0xc0, !PT ;  /* 0x00000380090b7812 */ /* 0x000fe200078ec0ff */
[----:B------:R-:W-:Y:S01]  /*1050*/  IMAD.IADD R10, R20, 0x1, -R10 ;  /* 0x00000001140a7824 */ /* 0x000fe200078e0a0a */
[--C-:B------:R-:W-:Y:S01]  /*1060*/  LOP3.LUT R8, R7, 0x70, R22.reuse, 0xf8, !PT ;  /* 0x0000007007087812 */ /* 0x100fe200078ef816 */
[----:B------:R-:W-:Y:S01]  /*1070*/  STL [R1+0xa8], R15 ;  /* 0x0000a80f01007387 */ /* 0x000fe20000100800 */
[----:B------:R-:W-:Y:S01]  /*1080*/  SHF.R.U32.HI R9, RZ, 0x3, R7 ;  /* 0x00000003ff097819 */ /* 0x000fe20000011607 */
[----:B------:R-:W-:Y:S01]  /*1090*/  IMAD.SHL.U32 R196, R10, 0x2, RZ ;  /* 0x000000020ac47824 */ /* 0x000fe200078e00ff */
[--C-:B------:R-:W-:Y:S01]  /*10a0*/  LOP3.LUT R13, R11, 0x70, R22.reuse, 0xf8, !PT ;  /* 0x000000700b0d7812 */ /* 0x100fe200078ef816 */
[----:B------:R-:W-:Y:S01]  /*10b0*/  IMAD R202, R6, 0x8, R15 ;  /* 0x0000000806ca7824 */ /* 0x000fe200078e020f */
[----:B------:R-:W-:Y:S01]  /*10c0*/  LOP3.LUT R7, R12, 0xfffffc00, RZ, 0xc0, !PT ;  /* 0xfffffc000c077812 */ /* 0x000fe200078ec0ff */
[C---:B------:R-:W-:Y:S01]  /*10d0*/  VIADD R25, R196.reuse, 0x8 ;  /* 0x00000008c4197836 */ /* 0x040fe20000000000 */
[----:B------:R-:W-:Y:S01]  /*10e0*/  SHF.R.U32.HI R11, RZ, 0x3, R11 ;  /* 0x00000003ff0b7819 */ /* 0x000fe2000001160b */
[----:B------:R-:W-:Y:S01]  /*10f0*/  VIADD R24, R196, 0x10 ;  /* 0x00000010c4187836 */ /* 0x000fe20000000000 */
[----:B------:R-:W-:Y:S01]  /*1100*/  LOP3.LUT R14, R14, 0xfffffc00, RZ, 0xc0, !PT ;  /* 0xfffffc000e0e7812 */ /* 0x000fe200078ec0ff */
[----:B------:R-:W-:Y:S01]  /*1110*/  VIADD R20, R196, 0x20 ;  /* 0x00000020c4147836 */ /* 0x000fe20000000000 */
[----:B------:R-:W-:Y:S01]  /*1120*/  LOP3.LUT R213, R4, 0xfffffc00, RZ, 0xc0, !PT ;  /* 0xfffffc0004d57812 */ /* 0x000fe200078ec0ff */
[C---:B------:R-:W-:Y:S01]  /*1130*/  VIADD R12, R196.reuse, 0x38 ;  /* 0x00000038c40c7836 */ /* 0x040fe20000000000 */
[----:B------:R-:W-:Y:S01]  /*1140*/  SHF.R.U32.HI R4, RZ, 0x3, R203 ;  /* 0x00000003ff047819 */ /* 0x000fe200000116cb */
[C---:B------:R-:W-:Y:S01]  /*1150*/  VIADD R10, R196.reuse, 0x48 ;  /* 0x00000048c40a7836 */ /* 0x040fe20000000000 */
[--C-:B------:R-:W-:Y:S01]  /*1160*/  LOP3.LUT R3, R203, 0x70, R22.reuse, 0xf8, !PT ;  /* 0x00000070cb037812 */ /* 0x100fe200078ef816 */
[----:B------:R-:W-:Y:S01]  /*1170*/  VIADD R5, R196, 0x68 ;  /* 0x00000068c4057836 */ /* 0x000fe20000000000 */
[----:B------:R-:W-:Y:S01]  /*1180*/  LOP3.LUT R212, R2, 0xfffffc00, RZ, 0xc0, !PT ;  /* 0xfffffc0002d47812 */ /* 0x000fe200078ec0ff */
[C---:B------:R-:W-:Y:S01]  /*1190*/  VIADD R237, R196.reuse, 0x90 ;  /* 0x00000090c4ed7836 */ /* 0x040fe20000000000 */
[----:B------:R-:W-:Y:S01]  /*11a0*/  LOP3.LUT R7, R7, R8, R9, 0xf6, !PT ;  /* 0x0000000807077212 */ /* 0x000fe200078ef609 */
[C---:B------:R-:W-:Y:S01]  /*11b0*/  VIADD R9, R196.reuse, 0x50 ;  /* 0x00000050c4097836 */ /* 0x040fe20000000000 */
[----:B------:R-:W-:Y:S01]  /*11c0*/  LOP3.LUT R0, R209, 0x70, R22, 0xf8, !PT ;  /* 0x00000070d1007812 */ /* 0x000fe200078ef816 */
[C---:B------:R-:W-:Y:S01]  /*11d0*/  VIADD R8, R196.reuse, 0x58 ;  /* 0x00000058c4087836 */ /* 0x040fe20000000000 */
[----:B------:R-:W-:Y:S01]  /*11e0*/  SHF.R.U32.HI R21, RZ, 0x3, R209 ;  /* 0x00000003ff157819 */ /* 0x000fe200000116d1 */
[----:B------:R-:W-:Y:S01]  /*11f0*/  VIADD R236, R196, 0x98 ;  /* 0x00000098c4ec7836 */ /* 0x000fe20000000000 */
[----:B------:R-:W-:Y:S01]  /*1200*/  LOP3.LUT R11, R14, R13, R11, 0xf6, !PT ;  /* 0x0000000d0e0b7212 */ /* 0x000fe200078ef60b */
[----:B------:R-:W-:Y:S01]  /*1210*/  VIADD R14, R196, 0x28 ;  /* 0x00000028c40e7836 */ /* 0x000fe20000000000 */
[----:B------:R-:W-:Y:S01]  /*1220*/  LOP3.LUT R3, R212, R3, R4, 0xf6, !PT ;  /* 0x00000003d4037212 */ /* 0x000fe200078ef604 */
[----:B------:R-:W-:Y:S01]  /*1230*/  VIADD R13, R196, 0x30 ;  /* 0x00000030c40d7836 */ /* 0x000fe20000000000 */
[----:B------:R-:W-:Y:S01]  /*1240*/  LOP3.LUT R215, R213, R0, R21, 0xf6, !PT ;  /* 0x00000000d5d77212 */ /* 0x000fe200078ef615 */
[C---:B------:R-:W-:Y:S01]  /*1250*/  IMAD.IADD R0, R16.reuse, 0x1, R7 ;  /* 0x0000000110007824 */ /* 0x040fe200078e0207 */
[----:B------:R-:W-:Y:S01]  /*1260*/  SHF.R.S32.HI R27, RZ, 0x1f, R25 ;  /* 0x0000001fff1b7819 */ /* 0x000fe20000011419 */
[----:B------:R-:W-:Y:S01]  /*1270*/  IMAD.IADD R4, R16, 0x1, R11 ;  /* 0x0000000110047824 */ /* 0x000fe200078e020b */
[----:B------:R-:W-:Y:S01]  /*1280*/  SHF.R.S32.HI R26, RZ, 0x1f, R24 ;  /* 0x0000001fff1a7819 */ /* 0x000fe20000011418 */
[----:B------:R-:W-:Y:S01]  /*1290*/  VIADD R21, R196, 0x18 ;  /* 0x00000018c4157836 */ /* 0x000fe20000000000 */
[----:B------:R0:W-:Y:S01]  /*12a0*/  STL [R1+0xa0], R0 ;  /* 0x0000a00001007387 */ /* 0x0001e20000100800 */
[----:B------:R-:W-:Y:S01]  /*12b0*/  IMAD.IADD R2, R16, 0x1, R3 ;  /* 0x0000000110027824 */ /* 0x000fe200078e0203 */
[----:B------:R-:W-:Y:S01]  /*12c0*/  SHF.R.S32.HI R24, RZ, 0x1f, R20 ;  /* 0x0000001fff187819 */ /* 0x000fe20000011414 */
[C---:B------:R-:W-:Y:S01]  /*12d0*/  VIADD R11, R196.reuse, 0x40 ;  /* 0x00000040c40b7836 */ /* 0x040fe20000000000 */
[----:B------:R1:W-:Y:S01]  /*12e0*/  STL [R1+0x9c], R4 ;  /* 0x00009c0401007387 */ /* 0x0003e20000100800 */
[C---:B------:R-:W-:Y:S01]  /*12f0*/  VIADD R7, R196.reuse, 0x60 ;  /* 0x00000060c4077836 */ /* 0x040fe20000000000 */
[----:B------:R-:W-:Y:S01]  /*1300*/  SHF.R.S32.HI R25, RZ, 0x1f, R21 ;  /* 0x0000001fff197819 */ /* 0x000fe20000011415 */
[C---:B------:R-:W-:Y:S01]  /*1310*/  VIADD R3, R196.reuse, 0x78 ;  /* 0x00000078c4037836 */ /* 0x040fe20000000000 */
[----:B------:R2:W-:Y:S01]  /*1320*/  STL [R1+0xa4], R2 ;  /* 0x0000a40201007387 */ /* 0x0005e20000100800 */
[----:B------:R-:W-:Y:S01]  /*1330*/  SHF.R.S32.HI R21, RZ, 0x1f, R14 ;  /* 0x0000001fff157819 */ /* 0x000fe2000001140e */
[C---:B------:R-:W-:Y:S01]  /*1340*/  VIADD R235, R196.reuse, 0xa0 ;  /* 0x000000a0c4eb7836 */ /* 0x040fe20000000000 */
[----:B0-----:R-:W-:Y:S01]  /*1350*/  SHF.R.S32.HI R0, RZ, 0x1f, R196 ;  /* 0x0000001fff007819 */ /* 0x001fe200000114c4 */
[C---:B------:R-:W-:Y:S01]  /*1360*/  VIADD R0, R196.reuse, 0x88 ;  /* 0x00000088c4007836 */ /* 0x040fe20000000000 */
[----:B------:R-:W-:Y:S01]  /*1370*/  SHF.R.S32.HI R20, RZ, 0x1f, R13 ;  /* 0x0000001fff147819 */ /* 0x000fe2000001140d */
[C---:B-1----:R-:W-:Y:S01]  /*1380*/  VIADD R4, R196.reuse, 0x70 ;  /* 0x00000070c4047836 */ /* 0x042fe20000000000 */
[----:B------:R-:W-:Y:S01]  /*1390*/  SHF.R.S32.HI R14, RZ, 0x1f, R12 ;  /* 0x0000001fff0e7819 */ /* 0x000fe2000001140c */
[C---:B------:R-:W-:Y:S01]  /*13a0*/  VIADD R234, R196.reuse, 0xa8 ;  /* 0x000000a8c4ea7836 */ /* 0x040fe20000000000 */
[----:B------:R-:W-:Y:S01]  /*13b0*/  SHF.R.S32.HI R13, RZ, 0x1f, R11 ;  /* 0x0000001fff0d7819 */ /* 0x000fe2000001140b */
[C---:B--2---:R-:W-:Y:S01]  /*13c0*/  VIADD R2, R196.reuse, 0x80 ;  /* 0x00000080c4027836 */ /* 0x044fe20000000000 */
        /* <DEDUP_REMOVED lines=21> */
[----:B------:R-:W-:Y:S01]  /*1520*/  IMAD.IADD R214, R16, 0x1, R215 ;  /* 0x0000000110d67824 */ /* 0x000fe200078e02d7 */
[----:B------:R-:W-:-:S02]  /*1530*/  SHF.R.S32.HI R3, RZ, 0x1f, R235 ;  /* 0x0000001fff037819 */ /* 0x000fc400000114eb */
[----:B------:R-:W-:Y:S02]  /*1540*/  SHF.R.S32.HI R2, RZ, 0x1f, R234 ;  /* 0x0000001fff027819 */ /* 0x000fe400000114ea */
[----:B------:R-:W-:Y:S02]  /*1550*/  SHF.R.S32.HI R0, RZ, 0x1f, R233 ;  /* 0x0000001fff007819 */ /* 0x000fe400000114e9 */
[----:B------:R-:W-:Y:S02]  /*1560*/  SHF.R.S32.HI R3, RZ, 0x1f, R232 ;  /* 0x0000001fff037819 */ /* 0x000fe400000114e8 */
[----:B------:R-:W-:Y:S02]  /*1570*/  SHF.R.S32.HI R2, RZ, 0x1f, R231 ;  /* 0x0000001fff027819 */ /* 0x000fe400000114e7 */
[----:B------:R-:W-:Y:S02]  /*1580*/  SHF.R.S32.HI R0, RZ, 0x1f, R230 ;  /* 0x0000001fff007819 */ /* 0x000fe400000114e6 */
        /* <DEDUP_REMOVED lines=10> */
[----:B------:R-:W-:-:S07]  /*1630*/  SHF.R.S32.HI R0, RZ, 0x1f, R224 ;  /* 0x0000001fff007819 */ /* 0x000fce00000114e0 */
.L_x_1654:
[----:B------:R-:W-:Y:S05]  /*1640*/  YIELD ;  /* 0x0000000000007946 */ /* 0x000fea0003800000 */
[----:B------:R-:W-:Y:S01]  /*1650*/  ULDC.64 UR4, c[0x0][0xa28] ;  /* 0x00028a0000047ab9 */ /* 0x000fe20000000a00 */
[----:B01----:R-:W0:Y:S01]  /*1660*/  LDC.64 R4, c[0x0][0xa08] ;  /* 0x00028200ff047b82 */ /* 0x003e220000000a00 */
[----:B------:R-:W-:Y:S01]  /*1670*/  ISETP.NE.U32.AND P1, PT, RZ, UR4, PT ;  /* 0x00000004ff007c0c */ /* 0x000fe2000bf25070 */
[----:B------:R-:W-:Y:S02]  /*1680*/  IMAD.MOV.U32 R24, RZ, RZ, RZ ;  /* 0x000000ffff187224 */ /* 0x000fe400078e00ff */
[----:B------:R-:W-:Y:S01]  /*1690*/  IMAD.MOV.U32 R10, RZ, RZ, RZ ;  /* 0x000000ffff0a7224 */ /* 0x000fe200078e00ff */
[----:B------:R-:W-:Y:S01]  /*16a0*/  ISETP.NE.AND.EX P1, PT, RZ, UR5, PT, P1 ;  /* 0x00000005ff007c0c */ /* 0x000fe2000bf25310 */
[----:B------:R-:W-:-:S02]  /*16b0*/  ULDC.64 UR4, c[0x0][0xa18] ;  /* 0x0002860000047ab9 */ /* 0x000fc40000000a00 */
[----:B------:R-:W-:-:S04]  /*16c0*/  ISETP.NE.U32.AND P2, PT, RZ, UR4, PT ;  /* 0x00000004ff007c0c */ /* 0x000fc8000bf45070 */
[----:B------:R-:W-:Y:S01]  /*16d0*/  ISETP.NE.AND.EX P2, PT, RZ, UR5, PT, P2 ;  /* 0x00000005ff007c0c */ /* 0x000fe2000bf45320 */
[----:B------:R-:W-:Y:S02]  /*16e0*/  ULDC.64 UR4, c[0x0][0xa08] ;  /* 0x0002820000047ab9 */ /* 0x000fe40000000a00 */
[----:B------:R-:W-:-:S03]  /*16f0*/  ISETP.NE.U32.AND P0, PT, RZ, UR4, PT ;  /* 0x00000004ff007c0c */ /* 0x000fc6000bf05070 */
[----:B------:R-:W1:Y:S01]  /*1700*/  @P1 LDC.64 R2, c[0x0][0xa28] ;  /* 0x00028a00ff021b82 */ /* 0x000e620000000a00 */
[----:B------:R-:W-:Y:S01]  /*1710*/  ISETP.NE.AND.EX P0, PT, RZ, UR5, PT, P0 ;  /* 0x00000005ff007c0c */ /* 0x000fe2000bf05300 */
[----:B0-----:R-:W-:-:S06]  /*1720*/  IMAD.WIDE R4, R207, 0x4, R4 ;  /* 0x00000004cf047825 */ /* 0x001fcc00078e0204 */
[----:B------:R-:W0:Y:S01]  /*1730*/  @P2 LDC.64 R6, c[0x0][0xa18] ;  /* 0x00028600ff062b82 */ /* 0x000e220000000a00 */
[----:B------:R-:W-:Y:S02]  /*1740*/  ULDC UR4, c[0x0][0x288] ;  /* 0x0000a20000047ab9 */ /* 0x000fe40000000800 */
[----:B------:R-:W-:Y:S01]  /*1750*/  IMAD.U32 R195, RZ, RZ, UR4 ;  /* 0x00000004ffc37e24 */ /* 0x000fe2000f8e00ff */
[----:B------:R-:W-:Y:S02]  /*1760*/  ULDC.64 UR4, c[0x0][0x418] ;  /* 0x0001060000047ab9 */ /* 0x000fe40000000a00 */
[----:B------:R-:W5:Y:S01]  /*1770*/  @P0 LDG.E R24, desc[UR46][R4.64] ;  /* 0x0000002e04180981 */ /* 0x000f62000c1e1900 */
[----:B-1----:R-:W-:-:S04]  /*1780*/  @P1 IMAD.WIDE R2, R207, 0x4, R2 ;  /* 0x00000004cf021825 */ /* 0x002fc800078e0202 */
[----:B0-----:R-:W-:Y:S01]  /*1790*/  @P2 IMAD.WIDE R6, R207, 0x4, R6 ;  /* 0x00000004cf062825 */ /* 0x001fe200078e0206 */
[----:B------:R-:W-:Y:S01]  /*17a0*/  UISETP.NE.U32.AND UP0, UPT, UR4, URZ, UPT ;  /* 0x0000003f0400728c */ /* 0x000fe2000bf05070 */
[----:B------:R0:W5:Y:S02]  /*17b0*/  @P1 LDG.E R10, desc[UR46][R2.64] ;  /* 0x0000002e020a1981 */ /* 0x000164000c1e1900 */
[----:B------:R-:W-:Y:S02]  /*17c0*/  ULDC UR4, c[0x0][0x424] ;  /* 0x0001090000047ab9 */ /* 0x000fe40000000800 */
[----:B------:R1:W5:Y:S01]  /*17d0*/  @P2 LDG.E R195, desc[UR46][R6.64] ;  /* 0x0000002e06c32981 */ /* 0x000362000c1e1900 */
[----:B------:R-:W-:-:S03]  /*17e0*/  UISETP.NE.AND.EX UP0, UPT, UR5, URZ, UPT, UP0 ;  /* 0x0000003f0500728c */ /* 0x000fc6000bf05300 */
[----:B------:R-:W-:Y:S01]  /*17f0*/  ULDC UR5, c[0x0][0x2f0] ;  /* 0x0000bc0000057ab9 */ /* 0x000fe20000000800 */
[----:B------:R-:W-:-:S04]  /*1800*/  USEL UR4, UR4, 0x1, UP0 ;  /* 0x0000000104047887 */ /* 0x000fc80008000000 */
[----:B------:R-:W-:-:S03]  /*1810*/  UIMAD UR4, UR4, UR5, URZ ;  /* 0x00000005040472a4 */ /* 0x000fc6000f8e023f */
[----:B------:R-:W-:Y:S02]  /*1820*/  ULDC UR5, c[0x0][0x348] ;  /* 0x0000d20000057ab9 */ /* 0x000fe40000000800 */
[----:B0-----:R-:W-:Y:S02]  /*1830*/  IMAD.U32 R2, RZ, RZ, UR5 ;  /* 0x00000005ff027e24 */ /* 0x001fe4000f8e00ff */
[----:B------:R-:W-:Y:S01]  /*1840*/  IMAD.U32 R25, RZ, RZ, UR4 ;  /* 0x00000004ff197e24 */ /* 0x000fe2000f8e00ff */
[----:B-12-4-:R-:W-:Y:S06]  /*1850*/  @P2 BRA `(.L_x_1413) ;  /* 0x0000000000242947 */ /* 0x016fec0003800000 */
        /* <DEDUP_REMOVED lines=9> */
.L_x_1413:
[----:B------:R-:W-:Y:S01]  /*18f0*/  ULDC.64 UR4, c[0x0][0xa20] ;  /* 0x0002880000047ab9 */ /* 0x000fe20000000a00 */
[C---:B------:R-:W-:Y:S01]  /*1900*/  LOP3.LUT R3, R206.reuse, 0xff000000, RZ, 0xc0, !PT ;  /* 0xff000000ce037812 */ /* 0x040fe200078ec0ff */
[----:B------:R-:W-:Y:S01]  /*1910*/  IMAD.MOV.U32 R218, RZ, RZ, R207 ;  /* 0x000000ffffda7224 */ /* 0x000fe200078e00cf */
[----:B------:R-:W-:Y:S02]  /*1920*/  ISETP.NE.U32.AND P1, PT, RZ, UR4, PT ;  /* 0x00000004ff007c0c */ /* 0x000fe4000bf25070 */
[C---:B------:R-:W-:Y:S02]  /*1930*/  LOP3.LUT R0, R206.reuse, 0xff0000, RZ, 0xc0, !PT ;  /* 0x00ff0000ce007812 */ /* 0x040fe400078ec0ff */
[----:B------:R-:W-:Y:S02]  /*1940*/  ISETP.NE.AND.EX P1, PT, RZ, UR5, PT, P1 ;  /* 0x00000005ff007c0c */ /* 0x000fe4000bf25310 */
[----:B------:R-:W-:Y:S02]  /*1950*/  SHF.R.U32.HI R3, RZ, 0x8, R3 ;  /* 0x00000008ff037819 */ /* 0x000fe40000011603 */
[----:B------:R-:W-:-:S02]  /*1960*/  LOP3.LUT R211, R206, 0xffff, RZ, 0xc0, !PT ;  /* 0x0000ffffced37812 */ /* 0x000fc400078ec0ff */
[----:B------:R-:W-:-:S07]  /*1970*/  LEA.HI R217, R0, R3, RZ, 0x10 ;  /* 0x0000000300d97211 */ /* 0x000fce00078f80ff */
[----:B------:R-:W-:Y:S05]  /*1980*/  @!P1 BRA `(.L_x_1414) ;  /* 0x0000000000109947 */ /* 0x000fea0003800000 */
[----:B------:R-:W0:Y:S02]  /*1990*/  LDC.64 R4, c[0x0][0xa20] ;  /* 0x00028800ff047b82 */ /* 0x000e240000000a00 */
[----:B0-----:R-:W-:-:S05]  /*19a0*/  IMAD.WIDE R4, R207, 0x4, R4 ;  /* 0x00000004cf047825 */ /* 0x001fca00078e0204 */
[----:B------:R0:W5:Y:S01]  /*19b0*/  LDG.E R25, desc[UR46][R4.64] ;  /* 0x0000002e04197981 */ /* 0x000162000c1e1900 */
[----:B------:R-:W-:Y:S05]  /*19c0*/  BRA `(.L_x_1415) ;  /* 0x0000000000107947 */ /* 0x000fea0003800000 */
.L_x_1414:
[----:B------:R-:W-:Y:S05]  /*19d0*/  @!P0 BRA `(.L_x_1415) ;  /* 0x00000000000c8947 */ /* 0x000fea0003800000 */
[----:B------:R-:W2:Y:S04]  /*19e0*/  LDG.E R0, desc[UR46][R4.64] ;  /* 0x0000002e04007981 */ /* 0x000ea8000c1e1900 */
[----:B------:R-:W2:Y:S02]  /*19f0*/  LDG.E R25, desc[UR46][R4.64+0x4] ;  /* 0x0000042e04197981 */ /* 0x000ea4000c1e1900 */
[----:B--2---:R-:W-:-:S07]  /*1a00*/  IMAD.IADD R25, R25, 0x1, -R0 ;  /* 0x0000000119197824 */ /* 0x004fce00078e0a00 */
.L_x_1415:
[----:B------:R-:W-:Y:S01]  /*1a10*/  ULDC.64 UR4, c[0x0][0xa10] ;  /* 0x0002840000047ab9 */ /* 0x000fe20000000a00 */
[----:B0-----:R-:W0:Y:S01]  /*1a20*/  LDC R4, c[0x0][0x448] ;  /* 0x00011200ff047b82 */ /* 0x001e220000000800 */
[----:B------:R-:W-:-:S04]  /*1a30*/  ISETP.NE.U32.AND P0, PT, RZ, UR4, PT ;  /* 0x00000004ff007c0c */ /* 0x000fc8000bf05070 */
[----:B------:R-:W-:Y:S01]  /*1a40*/  ISETP.NE.AND.EX P0, PT, RZ, UR5, PT, P0 ;  /* 0x00000005ff007c0c */ /* 0x000fe2000bf05300 */
[----:B------:R-:W-:Y:S02]  /*1a50*/  ULDC.64 UR4, c[0x0][0xa30] ;  /* 0x00028c0000047ab9 */ /* 0x000fe40000000a00 */
[----:B------:R-:W-:-:S04]  /*1a60*/  ISETP.NE.U32.AND P1, PT, RZ, UR4, PT ;  /* 0x00000004ff007c0c */ /* 0x000fc8000bf25070 */
[----:B------:R-:W-:-:S06]  /*1a70*/  ISETP.NE.AND.EX P1, PT, RZ, UR5, PT, P1 ;  /* 0x00000005ff007c0c */ /* 0x000fcc000bf25310 */
[----:B------:R-:W1:Y:S08]  /*1a80*/  @P0 LDC.64 R6, c[0x0][0xa10] ;  /* 0x00028400ff060b82 */ /* 0x000e700000000a00 */
[----:B------:R-:W2:Y:S01]  /*1a90*/  @P1 LDC.64 R8, c[0x0][0xa30] ;  /* 0x00028c00ff081b82 */ /* 0x000ea20000000a00 */
[----:B-1----:R-:W-:-:S05]  /*1aa0*/  @P0 IMAD.WIDE R6, R207, 0x4, R6 ;  /* 0x00000004cf060825 */ /* 0x002fca00078e0206 */
[----:B------:R-:W3:Y:S04]  /*1ab0*/  @P0 LDG.E R0, desc[UR46][R6.64] ;  /* 0x0000002e06000981 */ /* 0x000ee8000c1e1900 */
[----:B------:R-:W3:Y:S01]  /*1ac0*/  @P0 LDG.E R3, desc[UR46][R6.64+0x4] ;  /* 0x0000042e06030981 */ /* 0x000ee2000c1e1900 */
[----:B-----5:R-:W-:Y:S02]  /*1ad0*/  IMAD.MOV.U32 R38, RZ, RZ, R25 ;  /* 0x000000ffff267224 */ /* 0x020fe400078e0019 */
[----:B--2---:R-:W-:-:S05]  /*1ae0*/  @P1 IMAD.WIDE R8, R207, 0x4, R8 ;  /* 0x00000004cf081825 */ /* 0x004fca00078e0208 */
[----:B------:R1:W5:Y:S01]  /*1af0*/  @P1 LDG.E R38, desc[UR46][R8.64] ;  /* 0x0000002e08261981 */ /* 0x000362000c1e1900 */
[----:B0-----:R-:W-:Y:S01]  /*1b00*/  ISETP.NE.AND P1, PT, R4, 0x1, PT ;  /* 0x000000010400780c */ /* 0x001fe20003f25270 */
[----:B------:R-:W-:Y:S01]  /*1b10*/  IMAD.SHL.U32 R199, R205, 0x80, RZ ;  /* 0x00000080cdc77824 */ /* 0x000fe200078e00ff */
[----:B------:R-:W0:Y:S01]  /*1b20*/  LDC.64 R4, c[0x0][0x9e0] ;  /* 0x00027800ff047b82 */ /* 0x000e220000000a00 */
[----:B------:R-:W-:-:S10]  /*1b30*/  IMAD.IADD R13, R25, 0x1, -R10 ;  /* 0x00000001190d7824 */ /* 0x000fd400078e0a0a */
[----:B------:R-:W2:Y:S08]  /*1b40*/  @P1 LDC R11, c[0x0][0x44c] ;  /* 0x00011300ff0b1b82 */ /* 0x000eb00000000800 */
[----:B------:R-:W4:Y:S01]  /*1b50*/  @P1 LDC R12, c[0x0][0x450] ;  /* 0x00011400ff0c1b82 */ /* 0x000f220000000800 */
[----:B0-----:R-:W-:Y:S01]  /*1b60*/  ISETP.GE.AND P2, PT, R5, 0x1, PT ;  /* 0x000000010500780c */ /* 0x001fe20003f46270 */
[----:B---3--:R-:W-:-:S02]  /*1b70*/  @P0 IMAD.IADD R2, R3, 0x1, -R0 ;  /* 0x0000000103020824 */ /* 0x008fc400078e0a00 */
[----:B------:R-:W-:Y:S02]  /*1b80*/  VIADD R0, R199, 0x7f ;  /* 0x0000007fc7007836 */ /* 0x000fe40000000000 */
[----:B------:R-:W-:Y:S02]  /*1b90*/  IMAD.IADD R197, R13, 0x1, R2 ;  /* 0x000000010dc57824 */ /* 0x000fe400078e0202 */
[----:B--2---:R-:W-:-:S03]  /*1ba0*/  @P1 IMAD.HI.U32 R3, R0, R11, RZ ;  /* 0x0000000b00031227 */ /* 0x004fc600078e00ff */
[C---:B------:R-:W-:Y:S01]  /*1bb0*/  IADD3 R40, R197.reuse, 0x1, -R195 ;  /* 0x00000001c5287810 */ /* 0x040fe20007ffe8c3 */
[----:B------:R-:W-:Y:S01]  /*1bc0*/  IMAD.MOV.U32 R7, RZ, RZ, R0 ;  /* 0x000000ffff077224 */ /* 0x000fe200078e0000 */
[----:B----4-:R-:W-:Y:S01]  /*1bd0*/  @P1 SHF.R.U32.HI R7, RZ, R12, R3 ;  /* 0x0000000cff071219 */ /* 0x010fe20000011603 */
[----:B------:R-:W-:-:S04]  /*1be0*/  VIADD R0, R197, 0x3f ;  /* 0x0000003fc5007836 */ /* 0x000fc80000000000 */
[----:B-1----:R-:W-:Y:S01]  /*1bf0*/  IMAD.IADD R9, R40, 0x1, R7 ;  /* 0x0000000128097824 */ /* 0x002fe200078e0207 */
[----:B------:R-:W-:-:S03]  /*1c00*/  SHF.R.S32.HI R3, RZ, 0x1f, R0 ;  /* 0x0000001fff037819 */ /* 0x000fc60000011400 */
[----:B------:R-:W-:Y:S01]  /*1c10*/  IMAD.IADD R4, R9, 0x1, R4 ;  /* 0x0000000109047824 */ /* 0x000fe200078e0204 */
[----:B------:R-:W-:-:S04]  /*1c20*/  LEA.HI R3, R3, R0, RZ, 0x6 ;  /* 0x0000000003037211 */ /* 0x000fc800078f30ff */
[----:B------:R-:W-:Y:S01]  /*1c30*/  SHF.R.S32.HI R36, RZ, 0x6, R3 ;  /* 0x00000006ff247819 */ /* 0x000fe20000011403 */
[----:B------:R-:W-:Y:S06]  /*1c40*/  @!P2 BRA `(.L_x_1416) ;  /* 0x000000000048a947 */ /* 0x000fec0003800000 */
[C---:B------:R-:W-:Y:S01]  /*1c50*/  ISETP.GT.AND P0, PT, R9.reuse, RZ, PT ;  /* 0x000000ff0900720c */ /* 0x040fe20003f04270 */
[----:B------:R-:W-:Y:S01]  /*1c60*/  BSSY B0, `(.L_x_1417) ;  /* 0x000000e000007945 */ /* 0x000fe20003800000 */
[----:B------:R-:W-:-:S11]  /*1c70*/  VIADD R0, R9, 0xffffffff ;  /* 0xffffffff09007836 */ /* 0x000fd60000000000 */
        /* <DEDUP_REMOVED lines=8> */
.L_x_1418:
[----:B------:R-:W-:-:S13]  /*1d00*/  ISETP.NE.AND P0, PT, R5, 0x1, PT ;  /* 0x000000010500780c */ /* 0x000fda0003f05270 */
[----:B------:R-:W0:Y:S02]  /*1d10*/  @P0 LDC.64 R6, c[0x0][0x9e8] ;  /* 0x00027a00ff060b82 */ /* 0x000e240000000a00 */
[----:B0-----:R-:W-:-:S05]  /*1d20*/  @P0 IMAD.HI.U32 R6, R0, R6, RZ ;  /* 0x0000000600060227 */ /* 0x001fca00078e00ff */
[----:B------:R-:W-:-:S07]  /*1d30*/  @P0 SHF.R.U32.HI R0, RZ, R7, R6 ;  /* 0x00000007ff000219 */ /* 0x000fce0000011606 */
.L_x_1419:
[----:B------:R-:W-:Y:S05]  /*1d40*/  BSYNC B0 ;  /* 0x0000000000007941 */ /* 0x000fea0003800000 */
.L_x_1417:
[----:B------:R-:W-:-:S05]  /*1d50*/  IMAD R3, R0, R5, R5 ;  /* 0x0000000500037224 */ /* 0x000fca00078e0205 */
[----:B------:R-:W-:-:S07]  /*1d60*/  VIMNMX R4, R4, R3, PT ;  /* 0x0000000304047248 */ /* 0x000fce0003fe0100 */
.L_x_1416:
[----:B------:R-:W0:Y:S01]  /*1d70*/  @P1 LDC R6, c[0x0][0x44c] ;  /* 0x00011300ff061b82 */ /* 0x000e220000000800 */
[----:B------:R-:W-:Y:S01]  /*1d80*/  VIADD R4, R4, 0x3f ;  /* 0x0000003f04047836 */ /* 0x000fe20000000000 */
[----:B------:R-:W-:Y:S01]  /*1d90*/  ULDC UR4, c[0x0][0x9dc] ;  /* 0x0002770000047ab9 */ /* 0x000fe20000000800 */
[----:B------:R-:W-:Y:S02]  /*1da0*/  IMAD.MOV.U32 R0, RZ, RZ, R199 ;  /* 0x000000ffff007224 */ /* 0x000fe400078e00c7 */
[----:B------:R-:W-:Y:S01]  /*1db0*/  IMAD.IADD R165, R197, 0x1, -R195 ;  /* 0x00000001c5a57824 */ /* 0x000fe200078e0ac3 */
[----:B------:R-:W-:Y:S02]  /*1dc0*/  SHF.R.S32.HI R3, RZ, 0x1f, R4 ;  /* 0x0000001fff037819 */ /* 0x000fe40000011404 */
[----:B------:R-:W1:Y:S02]  /*1dd0*/  @P1 LDC R7, c[0x0][0x450] ;  /* 0x00011400ff071b82 */ /* 0x000e640000000800 */
[----:B------:R-:W-:-:S04]  /*1de0*/  LEA.HI R3, R3, R4, RZ, 0x6 ;  /* 0x0000000403037211 */ /* 0x000fc800078f30ff */
[----:B------:R-:W-:-:S04]  /*1df0*/  SHF.R.S32.HI R3, RZ, 0x6, R3 ;  /* 0x00000006ff037819 */ /* 0x000fc80000011403 */
[----:B------:R-:W-:Y:S01]  /*1e00*/  VIMNMX R8, R36, R3, PT ;  /* 0x0000000324087248 */ /* 0x000fe20003fe0100 */
[----:B0-----:R-:W-:-:S05]  /*1e10*/  @P1 IMAD.HI.U32 R6, R199, R6, RZ ;  /* 0x00000006c7061227 */ /* 0x001fca00078e00ff */
[----:B-1----:R-:W-:-:S05]  /*1e20*/  @P1 SHF.R.U32.HI R0, RZ, R7, R6 ;  /* 0x00000007ff001219 */ /* 0x002fca0000011606 */
[----:B------:R-:W-:-:S04]  /*1e30*/  IMAD.IADD R0, R165, 0x1, R0 ;  /* 0x00000001a5007824 */ /* 0x000fc800078e0200 */
[----:B------:R-:W-:Y:S01]  /*1e40*/  VIADD R3, R0, -UR4 ;  /* 0x8000000400037c36 */ /* 0x000fe20008000000 */
[----:B------:R-:W-:Y:S06]  /*1e50*/  @!P2 BRA `(.L_x_1420) ;  /* 0x000000000044a947 */ /* 0x000fec0003800000 */
[----:B------:R-:W-:Y:S01]  /*1e60*/  ISETP.GT.AND P0, PT, R0, -0x1, PT ;  /* 0xffffffff0000780c */ /* 0x000fe20003f04270 */
[----:B------:R-:W-:-:S12]  /*1e70*/  BSSY B0, `(.L_x_1421) ;  /* 0x000000d000007945 */ /* 0x000fd80003800000 */
        /* <DEDUP_REMOVED lines=8> */
.L_x_1422:
[----:B------:R-:W-:-:S13]  /*1f00*/  ISETP.NE.AND P0, PT, R5, 0x1, PT ;  /* 0x000000010500780c */ /* 0x000fda0003f05270 */
[----:B------:R-:W0:Y:S02]  /*1f10*/  @P0 LDC.64 R6, c[0x0][0x9e8] ;  /* 0x00027a00ff060b82 */ /* 0x000e240000000a00 */
[----:B0-----:R-:W-:-:S05]  /*1f20*/  @P0 IMAD.HI.U32 R6, R0, R6, RZ ;  /* 0x0000000600060227 */ /* 0x001fca00078e00ff */
[----:B------:R-:W-:-:S07]  /*1f30*/  @P0 SHF.R.U32.HI R0, RZ, R7, R6 ;  /* 0x00000007ff000219 */ /* 0x000fce0000011606 */
.L_x_1423:
[----:B------:R-:W-:Y:S05]  /*1f40*/  BSYNC B0 ;  /* 0x0000000000007941 */ /* 0x000fea0003800000 */
.L_x_1421:
[----:B------:R-:W-:-:S05]  /*1f50*/  IMAD R0, R0, R5, RZ ;  /* 0x0000000500007224 */ /* 0x000fca00078e02ff */
[----:B------:R-:W-:-:S07]  /*1f60*/  VIMNMX R3, R3, R0, !PT ;  /* 0x0000000003037248 */ /* 0x000fce0007fe0100 */
.L_x_1420:
[----:B------:R-:W-:Y:S01]  /*1f70*/  SHF.R.S32.HI R0, RZ, 0x1f, R3 ;  /* 0x0000001fff007819 */ /* 0x000fe20000011403 */
[----:B------:R-:W-:Y:S01]  /*1f80*/  BSSY B0, `(.L_x_1424) ;  /* 0x0000028000007945 */ /* 0x000fe20003800000 */
[----:B------:R-:W-:Y:S02]  /*1f90*/  LOP3.LUT R222, R217, 0xff, RZ, 0xc0, !PT ;  /* 0x000000ffd9de7812 */ /* 0x000fe400078ec0ff */
[----:B------:R-:W-:Y:S01]  /*1fa0*/  LEA.HI R0, R0, R3, RZ, 0x6 ;  /* 0x0000000300007211 */ /* 0x000fe200078f30ff */
[----:B------:R-:W-:Y:S01]  /*1fb0*/  IMAD.MOV.U32 R3, RZ, RZ, RZ ;  /* 0x000000ffff037224 */ /* 0x000fe200078e00ff */
[----:B------:R-:W-:Y:S02]  /*1fc0*/  SHF.R.U32.HI R217, RZ, 0x10, R217 ;  /* 0x00000010ffd97819 */ /* 0x000fe400000116d9 */
[----:B------:R-:W-:-:S04]  /*1fd0*/  SHF.R.S32.HI R0, RZ, 0x6, R0 ;  /* 0x00000006ff007819 */ /* 0x000fc80000011400 */
[----:B------:R-:W-:-:S04]  /*1fe0*/  VIMNMX R9, RZ, R0, !PT ;  /* 0x00000000ff097248 */ /* 0x000fc80007fe0100 */
[----:B------:R-:W-:-:S13]  /*1ff0*/  ISETP.GT.AND P0, PT, R8, R9, PT ;  /* 0x000000090800720c */ /* 0x000fda0003f04270 */
[----:B------:R-:W-:Y:S05]  /*2000*/  @!P0 BRA `(.L_x_1425) ;  /* 0x00000000007c8947 */ /* 0x000fea0003800000 */
[----:B------:R-:W-:Y:S01]  /*2010*/  ISETP.NE.AND P0, PT, R217, RZ, PT ;  /* 0x000000ffd900720c */ /* 0x000fe20003f05270 */
[----:B------:R-:W-:-:S03]  /*2020*/  ULDC UR4, c[0x0][0x9f0] ;  /* 0x00027c0000047ab9 */ /* 0x000fc60000000800 */
[----:B------:R-:W-:-:S04]  /*2030*/  SEL R11, R217, UR4, P0 ;  /* 0x00000004d90b7c07 */ /* 0x000fc80008000000 */
[-C--:B------:R-:W-:Y:S02]  /*2040*/  IABS R6, R11.reuse ;  /* 0x0000000b00067213 */ /* 0x080fe40000000000 */
[----:B------:R-:W-:Y:S02]  /*2050*/  IADD3 R0, R11, -0x1, R8 ;  /* 0xffffffff0b007810 */ /* 0x000fe40007ffe008 */
[----:B------:R-:W0:Y:S01]  /*2060*/  I2F.RP R3, R6 ;  /* 0x0000000600037306 */ /* 0x000e220000209400 */
[----:B------:R-:W-:Y:S02]  /*2070*/  IABS R12, R11 ;  /* 0x0000000b000c7213 */ /* 0x000fe40000000000 */
[----:B------:R-:W-:-:S05]  /*2080*/  IMAD.IADD R0, R0, 0x1, -R9 ;  /* 0x0000000100007824 */ /* 0x000fca00078e0a09 */
[----:B------:R-:W-:Y:S02]  /*2090*/  IABS R10, R0 ;  /* 0x00000000000a7213 */ /* 0x000fe40000000000 */
[----:B------:R-:W-:-:S04]  /*20a0*/  LOP3.LUT R0, R0, R11, RZ, 0x3c, !PT ;  /* 0x0000000b00007212 */ /* 0x000fc800078e3cff */
        /* <DEDUP_REMOVED lines=21> */
.L_x_1425:
[----:B------:R-:W-:Y:S05]  /*2200*/  BSYNC B0 ;  /* 0x0000000000007941 */ /* 0x000fea0003800000 */
.L_x_1424:
[----:B------:R-:W-:-:S05]  /*2210*/  IMAD R0, R222, R3, R9 ;  /* 0x00000003de007224 */ /* 0x000fca00078e0209 */
[C---:B------:R-:W-:Y:S01]  /*2220*/  VIADDMNMX R3, R0.reuse, R3, R8, PT ;  /* 0x0000000300037246 */ /* 0x040fe20003800108 */
[----:B------:R-:W-:-:S04]  /*2230*/  IMAD R0, R0, 0x40, -R13 ;  /* 0x0000004000007824 */ /* 0x000fc800078e0a0d */
        /* <DEDUP_REMOVED lines=20> */
[----:B------:R-:W-:Y:S02]  /*2380*/  IMAD.U32 R4, RZ, RZ, UR4 ;  /* 0x00000004ff047e24 */ /* 0x000fe4000f8e00ff */
[----:B------:R-:W-:Y:S01]  /*2390*/  IMAD.U32 R5, RZ, RZ, UR5 ;  /* 0x00000005ff057e24 */ /* 0x000fe2000f8e00ff */
[----:B------:R-:W0:Y:S01]  /*23a0*/  LDC.64 R14, c[0x4][R14] ;  /* 0x010000000e0e7b82 */ /* 0x000e220000000a00 */
[----:B------:R-:W-:Y:S01]  /*23b0*/  ULDC.64 UR4, c[0x4][0x1a0] ;  /* 0x0100680000047ab9 */ /* 0x000fe20000000a00 */
        /* <DEDUP_REMOVED lines=8> */
[----:B0----5:R-:W-:Y:S05]  /*2440*/  CALL.ABS.NOINC R14 ;  /* 0x000000000e007343 */ /* 0x021fea0003c00000 */
.L_x_1428:
[----:B------:R-:W-:Y:S05]  /*2450*/  BSYNC B6 ;  /* 0x0000000000067941 */ /* 0x000fea0003800000 */
.L_x_1427:
        /* <DEDUP_REMOVED lines=20> */
.L_x_1430:
[----:B------:R-:W-:Y:S05]  /*25a0*/  BSYNC B6 ;  /* 0x0000000000067941 */ /* 0x000fea0003800000 */
.L_x_1429:
[----:B------:R-:W-:Y:S01]  /*25b0*/  ULDC.64 UR4, c[0x0][0x9f8] ;  /* 0x00027e0000047ab9 */ /* 0x000fe20000000a00 */
[----:B------:R-:W-:Y:S01]  /*25c0*/  IMAD.MOV.U32 R0, RZ, RZ, R207 ;  /* 0x000000ffff007224 */ /* 0x000fe200078e00cf */
[----:B------:R-:W-:Y:S01]  /*25d0*/  ISETP.NE.U32.AND P0, PT, RZ, UR4, PT ;  /* 0x00000004ff007c0c */ /* 0x000fe2000bf05070 */
[----:B------:R-:W0:Y:S01]  /*25e0*/  LDC.64 R8, c[0x0][0x300] ;  /* 0x0000c000ff087b82 */ /* 0x000e220000000a00 */
[----:B------:R-:W-:Y:S01]  /*25f0*/  IMAD.IADD R24, R24, 0x1, R25 ;  /* 0x0000000118187824 */ /* 0x000fe200078e0219 */
[----:B------:R-:W-:Y:S01]  /*2600*/  ULDC.64 UR6, c[0x0][0x310] ;  /* 0x0000c40000067ab9 */ /* 0x000fe20000000a00 */
[----:B------:R-:W-:Y:S01]  /*2610*/  ISETP.NE.AND.EX P0, PT, RZ, UR5, PT, P0 ;  /* 0x00000005ff007c0c */ /* 0x000fe2000bf05300 */
[----:B------:R-:W1:Y:S01]  /*2620*/  S2R R20, SR_TID.X ;  /* 0x0000000000147919 */ /* 0x000e620000002100 */
[----:B------:R-:W-:-:S03]  /*2630*/  ULDC.64 UR4, c[0x0][0xa08] ;  /* 0x0002820000047ab9 */ /* 0x000fc60000000a00 */
[----:B------:R-:W2:Y:S08]  /*2640*/  LDC R71, c[0x0][0x3f4] ;  /* 0x0000fd00ff477b82 */ /* 0x000eb00000000800 */
[----:B------:R-:W3:Y:S02]  /*2650*/  @P0 LDC.64 R6, c[0x0][0x9f8] ;  /* 0x00027e00ff060b82 */ /* 0x000ee40000000a00 */
[----:B---3--:R-:W-:-:S05]  /*2660*/  @P0 IMAD.WIDE R6, R207, 0x4, R6 ;  /* 0x00000004cf060825 */ /* 0x008fca00078e0206 */
[----:B------:R3:W4:Y:S01]  /*2670*/  @P0 LDG.E R0, desc[UR46][R6.64] ;  /* 0x0000002e06000981 */ /* 0x000722000c1e1900 */
[----:B------:R-:W-:Y:S01]  /*2680*/  SHF.R.S32.HI R14, RZ, 0x1f, R24 ;  /* 0x0000001fff0e7819 */ /* 0x000fe20000011418 */
[-C--:B0-----:R-:W-:Y:S01]  /*2690*/  IMAD.WIDE.U32 R4, R24, R8.reuse, RZ ;  /* 0x0000000818047225 */ /* 0x081fe200078e00ff */
[----:B------:R-:W-:Y:S02]  /*26a0*/  ISETP.NE.U32.AND P0, PT, RZ, UR4, PT ;  /* 0x00000004ff007c0c */ /* 0x000fe4000bf05070 */
[----:B-1----:R-:W-:Y:S01]  /*26b0*/  SHF.R.U32.HI R26, RZ, 0x7, R20 ;  /* 0x00000007ff1a7819 */ /* 0x002fe20000011614 */
[-C--:B------:R-:W-:Y:S01]  /*26c0*/  IMAD R10, R14, R8.reuse, RZ ;  /* 0x000000080e0a7224 */ /* 0x080fe200078e02ff */
[----:B------:R-:W-:Y:S01]  /*26d0*/  ISETP.NE.AND.EX P0, PT, RZ, UR5, PT, P0 ;  /* 0x00000005ff007c0c */ /* 0x000fe2000bf05300 */
[----:B------:R-:W-:Y:S01]  /*26e0*/  ULDC.64 UR4, c[0x0][0x308] ;  /* 0x0000c20000047ab9 */ /* 0x000fe20000000a00 */
[----:B------:R-:W-:Y:S01]  /*26f0*/  SHF.R.S32.HI R23, RZ, 0x1f, R22 ;  /* 0x0000001fff177819 */ /* 0x000fe20000011416 */
[----:B------:R-:W-:Y:S01]  /*2700*/  IMAD R3, R24, R9, R10 ;  /* 0x0000000918037224 */ /* 0x000fe200078e020a */
[----:B---3--:R-:W0:Y:S01]  /*2710*/  LDC.64 R6, c[0x0][0x3f8] ;  /* 0x0000fe00ff067b82 */ /* 0x008e220000000a00 */
[----:B------:R-:W-:Y:S01]  /*2720*/  ISETP.NE.AND P6, PT, R26, 0x1, PT ;  /* 0x000000011a00780c */ /* 0x000fe20003fc5270 */
[----:B------:R-:W-:Y:S01]  /*2730*/  VIADD R68, R22, 0x80 ;  /* 0x0000008016447836 */ /* 0x000fe20000000000 */
[C---:B------:R-:W-:Y:S01]  /*2740*/  SHF.L.U64.HI R56, R8.reuse, 0x6, R9 ;  /* 0x0000000608387819 */ /* 0x040fe20000010209 */
[----:B------:R-:W-:Y:S01]  /*2750*/  IMAD.IADD R5, R5, 0x1, R3 ;  /* 0x0000000105057824 */ /* 0x000fe200078e0203 */
[----:B------:R-:W-:Y:S01]  /*2760*/  SHF.L.U64.HI R57, R8, 0x5, R9 ;  /* 0x0000000508397819 */ /* 0x000fe20000010209 */
[----:B------:R-:W-:Y:S01]  /*2770*/  IMAD.WIDE.U32 R20, R17, R8, R22 ;  /* 0x0000000811147225 */ /* 0x000fe200078e0016 */
[----:B------:R-:W-:-:S02]  /*2780*/  SHF.R.U32.HI R27, RZ, 0x3, R209 ;  /* 0x00000003ff1b7819 */ /* 0x000fc400000116d1 */
[----:B------:R-:W-:Y:S01]  /*2790*/  SHF.R.U32.HI R25, RZ, 0x3, R203 ;  /* 0x00000003ff197819 */ /* 0x000fe200000116cb */
[----:B------:R-:W-:Y:S01]  /*27a0*/  IMAD.WIDE.U32 R4, R211, UR4, R4 ;  /* 0x00000004d3047c25 */ /* 0x000fe2000f8e0004 */
[----:B------:R-:W-:Y:S02]  /*27b0*/  IADD3 R54, P1, R17, R24, RZ ;  /* 0x0000001811367210 */ /* 0x000fe40007f3e0ff */
[----:B------:R-:W-:Y:S01]  /*27c0*/  SHF.R.S32.HI R69, RZ, 0x1f, R219 ;  /* 0x0000001fff457819 */ /* 0x000fe200000114db */
[----:B------:R-:W-:Y:S02]  /*27d0*/  IMAD R5, R211, UR5, R5 ;  /* 0x00000005d3057c24 */ /* 0x000fe4000f8e0205 */
[----:B------:R-:W-:Y:S02]  /*27e0*/  IMAD.X R55, R223, 0x1, R14, P1 ;  /* 0x00000001df377824 */ /* 0x000fe400008e060e */
[C---:B------:R-:W-:Y:S02]  /*27f0*/  IMAD.SHL.U32 R58, R8.reuse, 0x40, RZ ;  /* 0x00000040083a7824 */ /* 0x040fe400078e00ff */
[----:B------:R-:W-:-:S02]  /*2800*/  IMAD.SHL.U32 R59, R8, 0x20, RZ ;  /* 0x00000020083b7824 */ /* 0x000fc400078e00ff */
[----:B------:R-:W-:Y:S02]  /*2810*/  VIADD R70, R26, 0x8 ;  /* 0x000000081a467836 */ /* 0x000fe40000000000 */
[-C--:B0-----:R-:W-:Y:S01]  /*2820*/  IMAD R10, R223, R6.reuse, RZ ;  /* 0x00000006df0a7224 */ /* 0x081fe200078e02ff */
[C---:B------:R-:W-:Y:S01]  /*2830*/  SHF.L.U64.HI R60, R6.reuse, 0x5, R7 ;  /* 0x00000005063c7819 */ /* 0x040fe20000010207 */
[----:B------:R-:W-:Y:S01]  /*2840*/  IMAD.WIDE.U32 R46, R17, R6, R18 ;  /* 0x00000006112e7225 */ /* 0x000fe200078e0012 */
[----:B------:R-:W-:-:S03]  /*2850*/  SHF.L.U64.HI R61, R6, 0x6, R7 ;  /* 0x00000006063d7819 */ /* 0x000fc60000010207 */
[C---:B------:R-:W-:Y:S02]  /*2860*/  IMAD R13, R17.reuse, R7, R10 ;  /* 0x00000007110d7224 */ /* 0x040fe400078e020a */
[----:B------:R-:W-:-:S04]  /*2870*/  IMAD.WIDE.U32 R48, R17, R6, R22 ;  /* 0x0000000611307225 */ /* 0x000fc800078e0016 */
[----:B------:R-:W-:Y:S02]  /*2880*/  IMAD.IADD R47, R47, 0x1, R13 ;  /* 0x000000012f2f7824 */ /* 0x000fe400078e020d */
[----:B------:R-:W-:Y:S02]  /*2890*/  IMAD.IADD R49, R13, 0x1, R49 ;  /* 0x000000010d317824 */ /* 0x000fe400078e0231 */
[----:B-----5:R-:W-:-:S04]  /*28a0*/  IMAD.WIDE.U32 R46, R38, R6, R46 ;  /* 0x00000006262e7225 */ /* 0x020fc800078e002e */
[----:B------:R-:W-:-:S04]  /*28b0*/  IMAD.WIDE.U32 R48, R38, R6, R48 ;  /* 0x0000000626307225 */ /* 0x000fc800078e0030 */
[C---:B------:R-:W-:Y:S02]  /*28c0*/  IMAD.SHL.U32 R62, R6.reuse, 0x20, RZ ;  /* 0x00000020063e7824 */ /* 0x040fe400078e00ff */
[----:B------:R-:W-:Y:S01]  /*28d0*/  IMAD.SHL.U32 R63, R6, 0x40, RZ ;  /* 0x00000040063f7824 */ /* 0x000fe200078e00ff */
[----:B----4-:R-:W-:Y:S02]  /*28e0*/  SHF.R.S32.HI R3, RZ, 0x1f, R0 ;  /* 0x0000001fff037819 */ /* 0x010fe40000011400 */
[----:B------:R-:W-:Y:S02]  /*28f0*/  SEL R15, R0, RZ, !P0 ;  /* 0x000000ff000f7207 */ /* 0x000fe40004000000 */
[----:B------:R-:W-:-:S03]  /*2900*/  SEL R12, R3, RZ, !P0 ;  /* 0x000000ff030c7207 */ /* 0x000fc60004000000 */
[----:B------:R-:W-:Y:S02]  /*2910*/  IMAD.WIDE.U32 R44, R15, UR6, R4 ;  /* 0x000000060f2c7c25 */ /* 0x000fe4000f8e0004 */
[----:B------:R-:W0:Y:S02]  /*2920*/  LDC.64 R4, c[0x0][0x408] ;  /* 0x00010200ff047b82 */ /* 0x000e240000000a00 */
[----:B------:R-:W-:-:S04]  /*2930*/  IMAD R0, R12, UR6, RZ ;  /* 0x000000060c007c24 */ /* 0x000fc8000f8e02ff */
[----:B------:R-:W-:Y:S01]  /*2940*/  IMAD R3, R15, UR7, R0 ;  /* 0x000000070f037c24 */ /* 0x000fe2000f8e0200 */
[----:B------:R-:W-:Y:S05]  /*2950*/  @!P6 WARPSYNC.ALL ;  /* 0x000000000000e948 */ /* 0x000fea0003800000 */
[----:B------:R-:W-:Y:S01]  /*2960*/  IMAD R0, R223, R8, RZ ;  /* 0x00000008df007224 */ /* 0x000fe200078e02ff */
[----:B------:R-:W-:Y:S02]  /*2970*/  ULDC.64 UR4, c[0x0][0x330] ;  /* 0x0000cc0000047ab9 */ /* 0x000fe40000000a00 */
[----:B------:R-:W-:-:S04]  /*2980*/  IMAD.WIDE.U32 R42, R211, UR4, R22 ;  /* 0x00000004d32a7c25 */ /* 0x000fc8000f8e0016 */
[----:B------:R-:W-:Y:S02]  /*2990*/  IMAD R11, R17, R9, R0 ;  /* 0x00000009110b7224 */ /* 0x000fe400078e0200 */
[----:B------:R-:W-:Y:S01]  /*29a0*/  IMAD.IADD R0, R45, 0x1, R3 ;  /* 0x000000012d007824 */ /* 0x000fe200078e0203 */
[----:B------:R-:W-:Y:S01]  /*29b0*/  IADD3 R3, P0, R44, R20, RZ ;  /* 0x000000142c037210 */ /* 0x000fe20007f1e0ff */
[----:B------:R-:W-:Y:S01]  /*29c0*/  IMAD R43, R211, UR5, R43 ;  /* 0x00000005d32b7c24 */ /* 0x000fe2000f8e022b */
[----:B------:R-:W-:Y:S01]  /*29d0*/  ULDC.64 UR4, c[0x0][0x338] ;  /* 0x0000ce0000047ab9 */ /* 0x000fe20000000a00 */
[-C--:B0-----:R-:W-:Y:S01]  /*29e0*/  IMAD.WIDE.U32 R50, R17, R4.reuse, R18 ;  /* 0x0000000411327225 */ /* 0x081fe200078e0012 */
[----:B------:R-:W-:Y:S02]  /*29f0*/  IADD3.X R20, R0, R21, R11, P0, !PT ;  /* 0x0000001500147210 */ /* 0x000fe400007fe40b */
[----:B--2---:R-:W-:Y:S01]  /*2a00*/  ISETP.GE.AND P0, PT, R22, R71, PT ;  /* 0x000000471600720c */ /* 0x004fe20003f06270 */
[----:B------:R-:W-:Y:S01]  /*2a10*/  IMAD R10, R12, UR4, RZ ;  /* 0x000000040c0a7c24 */ /* 0x000fe2000f8e02ff */
[C-C-:B------:R-:W-:Y:S01]  /*2a20*/  SHF.L.U64.HI R64, R4.reuse, 0x5, R5.reuse ;  /* 0x0000000504407819 */ /* 0x140fe20000010205 */
[----:B------:R-:W-:Y:S01]  /*2a30*/  IMAD R12, R223, R4, RZ ;  /* 0x00000004df0c7224 */ /* 0x000fe200078e02ff */
[----:B------:R-:W-:Y:S01]  /*2a40*/  SEL R11, R71, RZ, P0 ;  /* 0x000000ff470b7207 */ /* 0x000fe20000000000 */
[C---:B------:R-:W-:Y:S01]  /*2a50*/  IMAD R87, R15.reuse, UR5, R10 ;  /* 0x000000050f577c24 */ /* 0x040fe2000f8e020a */
[----:B------:R-:W-:Y:S01]  /*2a60*/  SHF.L.U64.HI R65, R4, 0x6, R5 ;  /* 0x0000000604417819 */ /* 0x000fe20000010205 */
[----:B------:R-:W-:Y:S01]  /*2a70*/  IMAD.WIDE.U32 R42, R15, UR4, R42 ;  /* 0x000000040f2a7c25 */ /* 0x000fe2000f8e002a */
[----:B------:R-:W-:Y:S01]  /*2a80*/  SHF.R.S32.HI R15, RZ, 0x1f, R38 ;  /* 0x0000001fff0f7819 */ /* 0x000fe20000011426 */
[----:B------:R-:W-:-:S02]  /*2a90*/  ULDC UR4, c[0x0][0x2f4] ;  /* 0x0000bd0000047ab9 */ /* 0x000fc40000000800 */
[C---:B------:R-:W-:Y:S01]  /*2aa0*/  IMAD.IADD R11, R22.reuse, 0x1, R11 ;  /* 0x00000001160b7824 */ /* 0x040fe200078e020b */
[----:B------:R-:W-:Y:S01]  /*2ab0*/  ISETP.GE.AND P1, PT, R22, UR4, PT ;  /* 0x0000000416007c0c */ /* 0x000fe2000bf26270 */
[C---:B------:R-:W-:Y:S01]  /*2ac0*/  IMAD R13, R17.reuse, R5, R12 ;  /* 0x00000005110d7224 */ /* 0x040fe200078e020c */
[----:B------:R-:W-:Y:S01]  /*2ad0*/  ISETP.GE.AND P2, PT, R68, UR4, PT ;  /* 0x0000000444007c0c */ /* 0x000fe2000bf46270 */
[----:B------:R-:W-:Y:S01]  /*2ae0*/  IMAD.WIDE.U32 R52, R17, R4, R22 ;  /* 0x0000000411347225 */ /* 0x000fe200078e0016 */
[----:B------:R-:W-:-:S03]  /*2af0*/  SHF.R.S32.HI R10, RZ, 0x1f, R11 ;  /* 0x0000001fff0a7819 */ /* 0x000fc6000001140b */
[----:B------:R-:W-:Y:S01]  /*2b00*/  IMAD.IADD R51, R51, 0x1, R13 ;  /* 0x0000000133337824 */ /* 0x000fe200078e020d */
[CC--:B------:R-:W-:Y:S01]  /*2b10*/  LEA.HI R12, R10.reuse, R11.reuse, RZ, 0x7 ;  /* 0x0000000b0a0c7211 */ /* 0x0c0fe200078f38ff */
[----:B------:R-:W-:Y:S01]  /*2b20*/  IMAD.IADD R53, R13, 0x1, R53 ;  /* 0x000000010d357824 */ /* 0x000fe200078e0235 */
[----:B------:R-:W-:Y:S01]  /*2b30*/  LEA.HI R10, R10, R11, RZ, 0x4 ;  /* 0x0000000b0a0a7211 */ /* 0x000fe200078f20ff */
[----:B------:R-:W-:Y:S02]  /*2b40*/  IMAD R9, R15, R6, RZ ;  /* 0x000000060f097224 */ /* 0x000fe400078e02ff */
[----:B------:R-:W-:Y:S01]  /*2b50*/  IMAD.SHL.U32 R12, R12, 0x40, RZ ;  /* 0x000000400c0c7824 */ /* 0x000fe200078e00ff */
[--C-:B------:R-:W-:Y:S01]  /*2b60*/  LOP3.LUT R11, R209, 0x70, R10.reuse, 0xf8, !PT ;  /* 0x00000070d10b7812 */ /* 0x100fe200078ef80a */
[-C--:B------:R-:W-:Y:S01]  /*2b70*/  IMAD R15, R15, R4.reuse, RZ ;  /* 0x000000040f0f7224 */ /* 0x080fe200078e02ff */
[----:B------:R-:W-:Y:S01]  /*2b80*/  LOP3.LUT R13, R203, 0x70, R10, 0xf8, !PT ;  /* 0x00000070cb0d7812 */ /* 0x000fe200078ef80a */
[----:B------:R-:W-:Y:S01]  /*2b90*/  IMAD R9, R38, R7, R9 ;  /* 0x0000000726097224 */ /* 0x000fe200078e0209 */
[----:B------:R-:W-:Y:S01]  /*2ba0*/  LOP3.LUT R12, R12, 0xffffe000, RZ, 0xc0, !PT ;  /* 0xffffe0000c0c7812 */ /* 0x000fe200078ec0ff */
[C---:B------:R-:W-:Y:S01]  /*2bb0*/  IMAD R15, R38.reuse, R5, R15 ;  /* 0x00000005260f7224 */ /* 0x040fe200078e020f */
[----:B------:R-:W-:Y:S01]  /*2bc0*/  LOP3.LUT R11, R11, R27, RZ, 0x3c, !PT ;  /* 0x0000001b0b0b7212 */ /* 0x000fe200078e3cff */
[----:B------:R-:W-:Y:S01]  /*2bd0*/  IMAD.WIDE.U32 R50, R38, R4, R50 ;  /* 0x0000000426327225 */ /* 0x000fe200078e0032 */
[----:B------:R-:W-:-:S02]  /*2be0*/  LOP3.LUT R13, R13, R25, RZ, 0x3c, !PT ;  /* 0x000000190d0d7212 */ /* 0x000fc400078e3cff */
[----:B------:R-:W-:Y:S01]  /*2bf0*/  LOP3.LUT R74, R10, 0xfffffff0, RZ, 0xc0, !PT ;  /* 0xfffffff00a4a7812 */ /* 0x000fe200078ec0ff */
[----:B------:R-:W-:Y:S01]  /*2c00*/  IMAD.WIDE.U32 R52, R38, R4, R52 ;  /* 0x0000000426347225 */ /* 0x000fe200078e0034 */
[-C--:B------:R-:W-:Y:S02]  /*2c10*/  IADD3 R21, R11, R12.reuse, R213 ;  /* 0x0000000c0b157210 */ /* 0x080fe40007ffe0d5 */
[----:B------:R-:W-:Y:S01]  /*2c20*/  IADD3 R41, R13, R12, R212 ;  /* 0x0000000c0d297210 */ /* 0x000fe20007ffe0d4 */
[C---:B------:R-:W-:Y:S01]  /*2c30*/  IMAD.SHL.U32 R66, R4.reuse, 0x20, RZ ;  /* 0x0000002004427824 */ /* 0x040fe200078e00ff */
[----:B------:R-:W-:Y:S01]  /*2c40*/  SHF.R.S32.HI R79, RZ, 0x4, R10 ;  /* 0x00000004ff4f7819 */ /* 0x000fe2000001140a */
[----:B------:R-:W-:Y:S01]  /*2c50*/  IMAD.SHL.U32 R67, R4, 0x40, RZ ;  /* 0x0000004004437824 */ /* 0x000fe200078e00ff */
[----:B------:R-:W-:Y:S01]  /*2c60*/  SHF.R.S32.HI R86, RZ, 0x1f, R74 ;  /* 0x0000001fff567819 */ /* 0x000fe2000001144a */
[----:B------:R-:W-:Y:S02]  /*2c70*/  IMAD.SHL.U32 R71, R71, 0x2, RZ ;  /* 0x0000000247477824 */ /* 0x000fe400078e00ff */
[----:B------:R-:W-:-:S02]  /*2c80*/  IMAD.IADD R72, R47, 0x1, R9 ;  /* 0x000000012f487824 */ /* 0x000fc400078e0209 */
[----:B------:R-:W-:Y:S02]  /*2c90*/  IMAD.IADD R73, R9, 0x1, R49 ;  /* 0x0000000109497824 */ /* 0x000fe400078e0231 */
[----:B------:R-:W-:Y:S02]  /*2ca0*/  IMAD.IADD R75, R51, 0x1, R15 ;  /* 0x00000001334b7824 */ /* 0x000fe400078e020f */
[----:B------:R-:W-:Y:S02]  /*2cb0*/  IMAD.IADD R78, R15, 0x1, R53 ;  /* 0x000000010f4e7824 */ /* 0x000fe400078e0235 */
[----:B------:R-:W-:Y:S01]  /*2cc0*/  IMAD.IADD R87, R43, 0x1, R87 ;  /* 0x000000012b577824 */ /* 0x000fe200078e0257 */
[----:B------:R-:W-:Y:S06]  /*2cd0*/  @!P6 BAR.SYNC.DEFER_BLOCKING 0x9, 0x100 ;  /* 0x024400000000eb1d */ /* 0x000fec0000010000 */
.L_x_1478:
[----:B0-----:R-:W0:Y:S01]  /*2ce0*/  LDC.64 R76, c[0x0][0x2e8] ;  /* 0x0000ba00ff4c7b82 */ /* 0x001e220000000a00 */
[----:B------:R-:W-:Y:S01]  /*2cf0*/  VIADD R37, R37, 0xffffffff ;  /* 0xffffffff25257836 */ /* 0x000fe20000000000 */
[----:B------:R-:W-:Y:S05]  /*2d00*/  YIELD ;  /* 0x0000000000007946 */ /* 0x000fea0003800000 */
[----:B------:R-:W-:Y:S01]  /*2d10*/  SHF.R.S32.HI R11, RZ, 0x1f, R37 ;  /* 0x0000001fff0b7819 */ /* 0x000fe20000011425 */
[----:B------:R-:W1:Y:S01]  /*2d20*/  LDC R82, c[0x0][0x3f4] ;  /* 0x0000fd00ff527b82 */ /* 0x000e620000000800 */
[-C--:B------:R-:W-:Y:S01]  /*2d30*/  IMAD R5, R56, R37.reuse, RZ ;  /* 0x0000002538057224 */ /* 0x080fe200078e02ff */
[----:B------:R-:W-:Y:S01]  /*2d40*/  BSSY B0, `(.L_x_1431) ;  /* 0x0000487000007945 */ /* 0x000fe20003800000 */
[----:B------:R-:W-:-:S04]  /*2d50*/  IMAD.WIDE.U32 R80, R58, R37, RZ ;  /* 0x000000253a507225 */ /* 0x000fc800078e00ff */
[----:B------:R-:W-:Y:S01]  /*2d60*/  IMAD R5, R11, R58, R5 ;  /* 0x0000003a0b057224 */ /* 0x000fe200078e0205 */
[----:B------:R-:W-:Y:S01]  /*2d70*/  IADD3 R13, P3, P4, R3, R80, R59 ;  /* 0x00000050030d7210 */ /* 0x000fe20007c7e03b */
[----:B------:R-:W-:Y:S02]  /*2d80*/  IMAD R89, R192, 0x4000, R215 ;  /* 0x00004000c0597824 */ /* 0x000fe400078e02d7 */
[----:B------:R-:W-:Y:S02]  /*2d90*/  IMAD.IADD R33, R81, 0x1, R5 ;  /* 0x0000000151217824 */ /* 0x000fe400078e0205 */
[----:B------:R-:W-:-:S03]  /*2da0*/  IMAD.IADD R89, R16, 0x1, R89 ;  /* 0x0000000110597824 */ /* 0x000fc600078e0259 */
[----:B------:R-:W-:Y:S02]  /*2db0*/  IADD3.X R4, R20, R33, R57, P3, P4 ;  /* 0x0000002114047210 */ /* 0x000fe40001fe8439 */
[-C--:B0-----:R-:W-:Y:S02]  /*2dc0*/  IADD3 R14, P4, P5, R80, R76.reuse, R3 ;  /* 0x0000004c500e7210 */ /* 0x081fe40007d9e003 */
[----:B------:R-:W-:Y:S02]  /*2dd0*/  IADD3 R12, P3, R13, R76, RZ ;  /* 0x0000004c0d0c7210 */ /* 0x000fe40007f7e0ff */
[----:B------:R-:W-:Y:S02]  /*2de0*/  IADD3.X R15, R33, R77, R20, P4, P5 ;  /* 0x0000004d210f7210 */ /* 0x000fe400027ea414 */
[----:B-1----:R-:W-:Y:S01]  /*2df0*/  ISETP.GE.AND P4, PT, R82, 0x1, PT ;  /* 0x000000015200780c */ /* 0x002fe20003f86270 */
[----:B------:R-:W-:Y:S01]  /*2e00*/  IMAD.X R13, R4, 0x1, R77, P3 ;  /* 0x00000001040d7824 */ /* 0x000fe200018e064d */
[----:B------:R-:W-:-:S04]  /*2e10*/  ISETP.GT.AND P5, PT, R37, R39, PT ;  /* 0x000000272500720c */ /* 0x000fc80003fa4270 */
[----:B------:R-:W-:-:S07]  /*2e20*/  P2R R88, PR, RZ, 0x20 ;  /* 0x00000020ff587803 */ /* 0x000fce0000000000 */
[----:B----4-:R-:W-:Y:S05]  /*2e30*/  @!P4 BRA `(.L_x_1432) ;  /* 0x000000440074c947 */ /* 0x010fea0003800000 */
[----:B------:R-:W-:Y:S01]  /*2e40*/  ULDC.U8 UR4, c[0x0][0x410] ;  /* 0x0001040000047ab9 */ /* 0x000fe20000000000 */
[-C--:B------:R-:W-:Y:S01]  /*2e50*/  IMAD R4, R61, R37.reuse, RZ ;  /* 0x000000253d047224 */ /* 0x080fe200078e02ff */
[----:B------:R-:W-:Y:S01]  /*2e60*/  ISETP.NE.AND P3, PT, RZ, UR4, PT ;  /* 0x00000004ff007c0c */ /* 0x000fe2000bf65270 */
[----:B------:R-:W-:Y:S02]  /*2e70*/  IMAD R6, R65, R37, RZ ;  /* 0x0000002541067224 */ /* 0x000fe400078e02ff */
[C---:B------:R-:W-:Y:S02]  /*2e80*/  IMAD R9, R11.reuse, R63, R4 ;  /* 0x0000003f0b097224 */ /* 0x040fe400078e0204 */
[----:B------:R-:W-:Y:S02]  /*2e90*/  IMAD R11, R11, R67, R6 ;  /* 0x000000430b0b7224 */ /* 0x000fe400078e0206 */
[----:B------:R-:W-:Y:S02]  /*2ea0*/  IMAD R90, R37, -0x40, R2 ;  /* 0xffffffc0255a7824 */ /* 0x000fe400078e0202 */
[----:B------:R-:W-:-:S03]  /*2eb0*/  IMAD.WIDE.U32 R6, R63, R37, RZ ;  /* 0x000000253f067225 */ /* 0x000fc600078e00ff */
[----:B------:R-:W-:Y:S01]  /*2ec0*/  VIMNMX R90, R90, 0x40, PT ;  /* 0x000000405a5a7848 */ /* 0x000fe20003fe0100 */
[----:B------:R-:W-:-:S04]  /*2ed0*/  IMAD.WIDE.U32 R4, R67, R37, RZ ;  /* 0x0000002543047225 */ /* 0x000fc800078e00ff */
        /* <DEDUP_REMOVED lines=9> */
[----:B------:R-:W-:-:S03]  /*2f70*/  CS2R R32, SRZ ;  /* 0x0000000000207805 */ /* 0x000fc6000001ff00 */
[----:B------:R-:W-:Y:S05]  /*2f80*/  @P4 BRA `(.L_x_1435) ;  /* 0x0000000000404947 */ /* 0x000fea0003800000 */
        /* <DEDUP_REMOVED lines=16> */
.L_x_1435:
[----:B------:R-:W-:Y:S05]  /*3090*/  BSYNC B1 ;  /* 0x0000000000017941 */ /* 0x000fea0003800000 */
.L_x_1434:
[----:B------:R-:W-:Y:S01]  /*30a0*/  ISETP.GE.AND P5, PT, R219, R90, PT ;  /* 0x0000005adb00720c */ /* 0x000fe20003fa6270 */
[----:B------:R-:W-:Y:S01]  /*30b0*/  BSSY B1, `(.L_x_1436) ;  /* 0x000001b000017945 */ /* 0x000fe20003800000 */
[----:B0-----:R-:W-:Y:S02]  /*30c0*/  CS2R R24, SRZ ;  /* 0x0000000000187805 */ /* 0x001fe4000001ff00 */
[----:B------:R-:W-:Y:S01]  /*30d0*/  CS2R R10, SRZ ;  /* 0x00000000000a7805 */ /* 0x000fe2000001ff00 */
[----:B-----5:R-:W-:Y:S01]  /*30e0*/  IMAD.MOV.U32 R83, RZ, RZ, R28 ;  /* 0x000000ffff537224 */ /* 0x020fe200078e001c */
[----:B------:R-:W-:Y:S01]  /*30f0*/  CS2R R26, SRZ ;  /* 0x00000000001a7805 */ /* 0x000fe2000001ff00 */
[----:B------:R-:W-:-:S06]  /*3100*/  IMAD.MOV.U32 R85, RZ, RZ, R34 ;  /* 0x000000ffff557224 */ /* 0x000fcc00078e0022 */
        /* <DEDUP_REMOVED lines=21> */
.L_x_1437:
[----:B------:R-:W-:Y:S05]  /*3260*/  BSYNC B1 ;  /* 0x0000000000017941 */ /* 0x000fea0003800000 */
.L_x_1436:
[----:B------:R-:W-:Y:S01]  /*3270*/  UISETP.NE.AND UP0, UPT, UR45, 0x3, UPT ;  /* 0x000000032d00788c */ /* 0x000fe2000bf05270 */
[----:B------:R-:W-:Y:S02]  /*3280*/  IMAD.MOV.U32 R84, RZ, RZ, R30 ;  /* 0x000000ffff547224 */ /* 0x000fe400078e001e */
[----:B------:R-:W-:Y:S02]  /*3290*/  IMAD.MOV.U32 R101, RZ, RZ, R32 ;  /* 0x000000ffff657224 */ /* 0x000fe400078e0020 */
[----:B-----5:R-:W-:Y:S01]  /*32a0*/  IMAD.MOV.U32 R76, RZ, RZ, R8 ;  /* 0x000000ffff4c7224 */ /* 0x020fe200078e0008 */
[----:B------:R-:W-:Y:S01]  /*32b0*/  PLOP3.LUT P3, PT, PT, PT, UP0, 0x80, 0x0 ;  /* 0x000000000000781c */ /* 0x000fe20003f6f008 */
[----:B------:R-:W-:Y:S02]  /*32c0*/  IMAD.MOV.U32 R80, RZ, RZ, R24 ;  /* 0x000000ffff507224 */ /* 0x000fe400078e0018 */
[----:B------:R-:W-:Y:S02]  /*32d0*/  IMAD.MOV.U32 R77, RZ, RZ, R10 ;  /* 0x000000ffff4d7224 */ /* 0x000fe400078e000a */
[----:B------:R-:W-:-:S08]  /*32e0*/  IMAD.MOV.U32 R81, RZ, RZ, R26 ;  /* 0x000000ffff517224 */ /* 0x000fd000078e001a */
[----:B------:R-:W-:Y:S05]  /*32f0*/  @!P3 BRA `(.L_x_1438) ;  /* 0x000000000004b947 */ /* 0x000fea0003800000 */
[----:B------:R-:W-:Y:S01]  /*3300*/  BPT.TRAP 0x1 ;  /* 0x000000040000795c */ /* 0x000fe20000300000 */
.L_x_1438:
[----:B------:R-:W-:Y:S01]  /*3310*/  IMAD R91, R192, 0x8, R16 ;  /* 0x00000008c05b7824 */ /* 0x000fe200078e0210 */
[----:B------:R-:W-:Y:S01]  /*3320*/  SHF.L.U32 R92, R198, 0x1f, RZ ;  /* 0x0000001fc65c7819 */ /* 0x000fe200000006ff */
[----:B------:R-:W-:Y:S03]  /*3330*/  BSSY B1, `(.L_x_1439) ;  /* 0x0000003000017945 */ /* 0x000fe60003800000 */
[----:B------:R-:W1:Y:S02]  /*3340*/  SYNCS.PHASECHK.TRANS64.TRYWAIT P6, [R91+URZ+0x28490], R92 ;  /* 0x0284905c5b0075a7 */ /* 0x000e6400080c017f */
[----:B-1----:R-:W-:Y:S05]  /*3350*/  @!P6 BRA `(.L_x_1440) ;  /* 0x00000280003ce947 */ /* 0x002fea0003800000 */
.L_x_1809:
[----:B------:R-:W-:Y:S05]  /*3360*/  BSYNC B1 ;  /* 0x0000000000017941 */ /* 0x000fea0003800000 */
.L_x_1439:
[----:B------:R-:W-:Y:S04]  /*3370*/  BSSY B1, `(.L_x_1441) ;  /* 0x00000e9000017945 */ /* 0x000fe80003800000 */
[----:B------:R-:W-:Y:S05]  /*3380*/  @P4 BRA `(.L_x_1442) ;  /* 0x0000000c009c4947 */ /* 0x000fea0003800000 */
[----:B------:R-:W-:Y:S04]  /*3390*/  BSSY B2, `(.L_x_1443) ;  /* 0x0000073000027945 */ /* 0x000fe80003800000 */
[----:B------:R-:W-:Y:S05]  /*33a0*/  @P1 BRA `(.L_x_1444) ;  /* 0x0000000400c41947 */ /* 0x000fea0003800000 */
[----:B0-----:R0:W2:Y:S01]  /*33b0*/  LDS.128 R4, [R89+0x20000] ;  /* 0x0200000059047984 */ /* 0x0010a20000000c00 */
[----:B------:R-:W-:Y:S01]  /*33c0*/  ISETP.GE.AND P4, PT, R18, R82, PT ;  /* 0x000000521200720c */ /* 0x000fe20003f86270 */
[----:B------:R-:W-:-:S12]  /*33d0*/  BSSY B3, `(.L_x_1445) ;  /* 0x000006d000037945 */ /* 0x000fd80003800000 */
[----:B0-----:R-:W-:Y:S05]  /*33e0*/  @P4 BRA `(.L_x_1446) ;  /* 0x0000000400ac4947 */ /* 0x001fea0003800000 */
[--C-:B------:R-:W-:Y:S02]  /*33f0*/  SHF.R.U32.HI R98, RZ, 0x10, R35.reuse ;  /* 0x00000010ff627819 */ /* 0x100fe40000011623 */
[--C-:B------:R-:W-:Y:S02]  /*3400*/  SHF.R.U32.HI R96, RZ, 0x8, R35.reuse ;  /* 0x00000008ff607819 */ /* 0x100fe40000011623 */
[----:B------:R-:W-:Y:S02]  /*3410*/  LOP3.LUT R32, R35, 0xff, RZ, 0xc0, !PT ;  /* 0x000000ff23207812 */ /* 0x000fe400078ec0ff */
[----:B------:R-:W-:Y:S02]  /*3420*/  SHF.R.U32.HI R97, RZ, 0x18, R35 ;  /* 0x00000018ff617819 */ /* 0x000fe40000011623 */
[----:B------:R-:W-:Y:S02]  /*3430*/  SHF.R.U32.HI R93, RZ, 0x8, R33 ;  /* 0x00000008ff5d7819 */ /* 0x000fe40000011621 */
[----:B------:R-:W-:-:S02]  /*3440*/  LOP3.LUT R34, R33, 0xff, RZ, 0xc0, !PT ;  /* 0x000000ff21227812 */ /* 0x000fc400078ec0ff */
[--C-:B------:R-:W-:Y:S02]  /*3450*/  SHF.R.U32.HI R35, RZ, 0x18, R33.reuse ;  /* 0x00000018ff237819 */ /* 0x100fe40000011621 */
[----:B------:R-:W-:Y:S02]  /*3460*/  SHF.R.U32.HI R95, RZ, 0x10, R33 ;  /* 0x00000010ff5f7819 */ /* 0x000fe40000011621 */
[----:B------:R-:W-:Y:S01]  /*3470*/  PRMT R33, R97, 0x654, R32 ;  /* 0x0000065461217816 */ /* 0x000fe20000000020 */
[----:B------:R-:W-:Y:S01]  /*3480*/  IMAD.SHL.U32 R32, R96, 0x100, RZ ;  /* 0x0000010060207824 */ /* 0x000fe200078e00ff */
[----:B------:R-:W-:Y:S01]  /*3490*/  PRMT R94, R35, 0x654, R34 ;  /* 0x00000654235e7816 */ /* 0x000fe20000000022 */
[----:B------:R-:W-:Y:S01]  /*34a0*/  IMAD.SHL.U32 R35, R93, 0x100, RZ ;  /* 0x000001005d237824 */ /* 0x000fe200078e00ff */
[----:B------:R-:W-:Y:S01]  /*34b0*/  F2FP.F16.E4M3.UNPACK_B R93, R101.H1 ;  /* 0x00000065ff5d723e */ /* 0x000fe200030006ff */
[----:B--2---:R-:W-:Y:S01]  /*34c0*/  IMAD.MOV.U32 R34, RZ, RZ, R4 ;  /* 0x000000ffff227224 */ /* 0x004fe200078e0004 */
[----:B------:R-:W-:Y:S01]  /*34d0*/  LOP3.LUT R33, R33, 0xff00, R32, 0xf8, !PT ;  /* 0x0000ff0021217812 */ /* 0x000fe200078ef820 */
[----:B------:R-:W-:Y:S01]  /*34e0*/  IMAD.U32 R32, R98, 0x10000, RZ ;  /* 0x0001000062207824 */ /* 0x000fe200078e00ff */
[----:B------:R-:W-:Y:S01]  /*34f0*/  LOP3.LUT R94, R94, 0xff00, R35, 0xf8, !PT ;  /* 0x0000ff005e5e7812 */ /* 0x000fe200078ef823 */
[----:B------:R-:W-:Y:S01]  /*3500*/  IMAD.U32 R35, R95, 0x10000, RZ ;  /* 0x000100005f237824 */ /* 0x000fe200078e00ff */
[----:B------:R-:W-:Y:S01]  /*3510*/  F2FP.F16.E4M3.UNPACK_B R4, R5 ;  /* 0x00000005ff04723e */ /* 0x000fe200020006ff */
[--C-:B------:R-:W-:Y:S01]  /*3520*/  HADD2.F32 R97, -RZ, R93.reuse.H0_H0 ;  /* 0x2000005dff617230 */ /* 0x100fe20000004100 */
[----:B------:R-:W-:Y:S01]  /*3530*/  LOP3.LUT R32, R33, 0xff0000, R32, 0xf8, !PT ;  /* 0x00ff000021207812 */ /* 0x000fe200078ef820 */
[----:B------:R-:W-:Y:S01]  /*3540*/  HADD2.F32 R98, -RZ, R93.H1_H1 ;  /* 0x3000005dff627230 */ /* 0x000fe20000004100 */
[----:B------:R-:W-:Y:S01]  /*3550*/  LOP3.LUT R33, R94, 0xff0000, R35, 0xf8, !PT ;  /* 0x00ff00005e217812 */ /* 0x000fe200078ef823 */
[--C-:B------:R-:W-:Y:S01]  /*3560*/  HADD2.F32 R35, -RZ, R4.reuse.H1_H1 ;  /* 0x30000004ff237230 */ /* 0x100fe20000004100 */
[----:B------:R-:W-:Y:S01]  /*3570*/  F2FP.F16.E4M3.UNPACK_B R95, R85.H1 ;  /* 0x00000055ff5f723e */ /* 0x000fe200030006ff */
[----:B------:R-:W-:Y:S01]  /*3580*/  HADD2.F32 R4, -RZ, R4.H0_H0 ;  /* 0x20000004ff047230 */ /* 0x000fe20000004100 */
[----:B------:R-:W-:-:S02]  /*3590*/  F2FP.F16.E4M3.UNPACK_B R5, R5.H1 ;  /* 0x00000005ff05723e */ /* 0x000fc400030006ff */
[CC--:B------:R-:W-:Y:S01]  /*35a0*/  FMUL.FTZ R99, R35.reuse, R97.reuse ;  /* 0x0000006123637220 */ /* 0x0c0fe20000410000 */
[----:B------:R-:W-:Y:S02]  /*35b0*/  HADD2.F32 R96, -RZ, R95.H0_H0 ;  /* 0x2000005fff607230 */ /* 0x000fe40000004100 */
[C---:B------:R-:W-:Y:S01]  /*35c0*/  FMUL.FTZ R100, R4.reuse, R97 ;  /* 0x0000006104647220 */ /* 0x040fe20000410000 */
[--C-:B------:R-:W-:Y:S01]  /*35d0*/  HADD2.F32 R94, -RZ, R5.reuse.H1_H1 ;  /* 0x30000005ff5e7230 */ /* 0x100fe20000004100 */
[----:B------:R-:W-:Y:S01]  /*35e0*/  F2FP.F16.E4M3.UNPACK_B R97, R101 ;  /* 0x00000065ff61723e */ /* 0x000fe200020006ff */
[----:B------:R-:W-:Y:S02]  /*35f0*/  HADD2.F32 R93, -RZ, R5.H0_H0 ;  /* 0x20000005ff5d7230 */ /* 0x000fe40000004100 */
[-C--:B------:R-:W-:Y:S01]  /*3600*/  FFMA.FTZ R4, R4, R96.reuse, -R99 ;  /* 0x0000006004047223 */ /* 0x080fe20000010863 */
[----:B------:R-:W-:Y:S02]  /*3610*/  HADD2.F32 R95, -RZ, R95.H1_H1 ;  /* 0x3000005fff5f7230 */ /* 0x000fe40000004100 */
[----:B------:R-:W-:Y:S01]  /*3620*/  FFMA.FTZ R5, R35, R96, R100 ;  /* 0x0000006023057223 */ /* 0x000fe20000010064 */
[CC--:B------:R-:W-:Y:S01]  /*3630*/  FMUL.FTZ R102, R94.reuse, R98.reuse ;  /* 0x000000625e667220 */ /* 0x0c0fe20000410000 */
[C---:B------:R-:W-:Y:S01]  /*3640*/  FMUL.FTZ R99, R93.reuse, R98 ;  /* 0x000000625d637220 */ /* 0x040fe20000410000 */
[-C--:B------:R-:W-:Y:S01]  /*3650*/  F2FP.F16.E4M3.UNPACK_B R35, R34.reuse.H1 ;  /* 0x00000022ff23723e */ /* 0x080fe200030006ff */
[--C-:B------:R-:W-:Y:S01]  /*3660*/  HADD2.F32 R98, -RZ, R97.reuse.H0_H0 ;  /* 0x20000061ff627230 */ /* 0x100fe20000004100 */
[----:B------:R-:W-:Y:S01]  /*3670*/  F2FP.F16.E4M3.UNPACK_B R34, R34 ;  /* 0x00000022ff22723e */ /* 0x000fe200020006ff */
[-C--:B------:R-:W-:Y:S01]  /*3680*/  FFMA.FTZ R101, R93, R95.reuse, -R102 ;  /* 0x0000005f5d657223 */ /* 0x080fe20000010866 */
[----:B------:R-:W-:Y:S01]  /*3690*/  FFMA.FTZ R104, R94, R95, R99 ;  /* 0x0000005f5e687223 */ /* 0x000fe20000010063 */
[----:B------:R-:W-:Y:S01]  /*36a0*/  HADD2.F32 R99, -RZ, R97.H1_H1 ;  /* 0x30000061ff637230 */ /* 0x000fe20000004100 */
[----:B------:R-:W-:Y:S01]  /*36b0*/  F2FP.F16.E4M3.UNPACK_B R95, R85 ;  /* 0x00000055ff5f723e */ /* 0x000fe200020006ff */
[--C-:B------:R-:W-:Y:S01]  /*36c0*/  HADD2.F32 R94, -RZ, R35.reuse.H1_H1 ;  /* 0x30000023ff5e7230 */ /* 0x100fe20000004100 */
[----:B------:R-:W-:Y:S01]  /*36d0*/  F2FP.F16.E4M3.UNPACK_B R97, R32 ;  /* 0x00000020ff61723e */ /* 0x000fe200020006ff */
[----:B------:R-:W-:-:S02]  /*36e0*/  HADD2.F32 R93, -RZ, R35.H0_H0 ;  /* 0x20000023ff5d7230 */ /* 0x000fc40000004100 */
[--C-:B------:R-:W-:Y:S02]  /*36f0*/  HADD2.F32 R85, -RZ, R34.reuse.H1_H1 ;  /* 0x30000022ff557230 */ /* 0x100fe40000004100 */
[CC--:B------:R-:W-:Y:S01]  /*3700*/  FMUL.FTZ R102, R94.reuse, R99.reuse ;  /* 0x000000635e667220 */ /* 0x0c0fe20000410000 */
[----:B------:R-:W-:Y:S02]  /*3710*/  HADD2.F32 R35, -RZ, R34.H0_H0 ;  /* 0x20000022ff237230 */ /* 0x000fe40000004100 */
[----:B------:R-:W-:Y:S01]  /*3720*/  FMUL.FTZ R99, R93, R99 ;  /* 0x000000635d637220 */ /* 0x000fe20000410000 */
[--C-:B------:R-:W-:Y:S02]  /*3730*/  HADD2.F32 R34, -RZ, R95.reuse.H1_H1 ;  /* 0x3000005fff227230 */ /* 0x100fe40000004100 */
[-C--:B------:R-:W-:Y:S01]  /*3740*/  FMUL.FTZ R100, R85, R98.reuse ;  /* 0x0000006255647220 */ /* 0x080fe20000410000 */
[----:B------:R-:W-:Y:S02]  /*3750*/  HADD2.F32 R96, -RZ, R95.H0_H0 ;  /* 0x2000005fff607230 */ /* 0x000fe40000004100 */
[----:B------:R-:W-:Y:S01]  /*3760*/  FMUL.FTZ R98, R35, R98 ;  /* 0x0000006223627220 */ /* 0x000fe20000410000 */
[----:B------:R-:W-:Y:S01]  /*3770*/  F2FP.F16.E4M3.UNPACK_B R95, R7.H1 ;  /* 0x00000007ff5f723e */ /* 0x000fe200030006ff */
[-C--:B------:R-:W-:Y:S01]  /*3780*/  FFMA.FTZ R93, R93, R34.reuse, -R102 ;  /* 0x000000225d5d7223 */ /* 0x080fe20000010866 */
[----:B------:R-:W-:Y:S01]  /*3790*/  FFMA.FTZ R94, R94, R34, R99 ;  /* 0x000000225e5e7223 */ /* 0x000fe20000010063 */
[-C--:B------:R-:W-:Y:S01]  /*37a0*/  FFMA.FTZ R34, R35, R96.reuse, -R100 ;  /* 0x0000006023227223 */ /* 0x080fe20000010864 */
[----:B------:R-:W-:Y:S01]  /*37b0*/  FFMA.FTZ R35, R85, R96, R98 ;  /* 0x0000006055237223 */ /* 0x000fe20000010062 */
[----:B------:R-:W-:Y:S01]  /*37c0*/  F2FP.SATFINITE.E4M3.F32.PACK_AB_MERGE_C R85, R104, R101, RZ ;  /* 0x000000656855723e */ /* 0x000fe200048070ff */
[--C-:B------:R-:W-:Y:S01]  /*37d0*/  HADD2.F32 R96, -RZ, R95.reuse.H0_H0 ;  /* 0x2000005fff607230 */ /* 0x100fe20000004100 */
[----:B------:R-:W-:Y:S01]  /*37e0*/  F2FP.SATFINITE.E4M3.F32.PACK_AB_MERGE_C R93, R94, R93, RZ ;  /* 0x0000005d5e5d723e */ /* 0x000fe200048070ff */
[----:B------:R-:W-:Y:S01]  /*37f0*/  HADD2.F32 R95, -RZ, R95.H1_H1 ;  /* 0x3000005fff5f7230 */ /* 0x000fe20000004100 */
[----:B------:R-:W-:-:S02]  /*3800*/  F2FP.F16.E4M3.UNPACK_B R101, R33.H1 ;  /* 0x00000021ff65723e */ /* 0x000fc400030006ff */
[----:B------:R-:W-:Y:S02]  /*3810*/  F2FP.F16.E4M3.UNPACK_B R94, R6.H1 ;  /* 0x00000006ff5e723e */ /* 0x000fe400030006ff */
[----:B------:R-:W-:Y:S01]  /*3820*/  F2FP.F16.E4M3.UNPACK_B R100, R33 ;  /* 0x00000021ff64723e */ /* 0x000fe200020006ff */
[----:B------:R-:W-:Y:S01]  /*3830*/  HADD2.F32 R103, -RZ, R101.H1_H1 ;  /* 0x30000065ff677230 */ /* 0x000fe20000004100 */
[----:B------:R-:W-:Y:S01]  /*3840*/  F2FP.F16.E4M3.UNPACK_B R98, R32.H1 ;  /* 0x00000020ff62723e */ /* 0x000fe200030006ff */
[----:B------:R-:W-:Y:S01]  /*3850*/  HADD2.F32 R33, -RZ, R94.H1_H1 ;  /* 0x3000005eff217230 */ /* 0x000fe20000004100 */
[----:B------:R-:W-:Y:S01]  /*3860*/  F2FP.F16.E4M3.UNPACK_B R7, R7 ;  /* 0x00000007ff07723e */ /* 0x000fe200020006ff */
[----:B------:R-:W-:Y:S02]  /*3870*/  HADD2.F32 R102, -RZ, R100.H1_H1 ;  /* 0x30000064ff667230 */ /* 0x000fe40000004100 */
[----:B------:R-:W-:Y:S01]  /*3880*/  FMUL.FTZ R105, R95, R103 ;  /* 0x000000675f697220 */ /* 0x000fe20000410000 */
[----:B------:R-:W-:-:S02]  /*3890*/  HADD2.F32 R94, -RZ, R94.H0_H0 ;  /* 0x2000005eff5e7230 */ /* 0x000fc40000004100 */
[----:B------:R-:W-:Y:S01]  /*38a0*/  FMUL.FTZ R104, R96, R103 ;  /* 0x0000006760687220 */ /* 0x000fe20000410000 */
[----:B------:R-:W-:Y:S02]  /*38b0*/  HADD2.F32 R32, -RZ, R97.H1_H1 ;  /* 0x30000061ff207230 */ /* 0x000fe40000004100 */
[C---:B------:R-:W-:Y:S01]  /*38c0*/  FMUL.FTZ R103, R33.reuse, R102 ;  /* 0x0000006621677220 */ /* 0x040fe20000410000 */
[----:B------:R-:W-:Y:S01]  /*38d0*/  F2FP.F16.E4M3.UNPACK_B R6, R6 ;  /* 0x00000006ff06723e */ /* 0x000fe200020006ff */
[C---:B------:R-:W-:Y:S01]  /*38e0*/  FMUL.FTZ R102, R94.reuse, R102 ;  /* 0x000000665e667220 */ /* 0x040fe20000410000 */
[----:B------:R-:W-:Y:S02]  /*38f0*/  HADD2.F32 R99, -RZ, R98.H1_H1 ;  /* 0x30000062ff637230 */ /* 0x000fe40000004100 */
[-C--:B------:R-:W-:Y:S01]  /*3900*/  FFMA.FTZ R103, R94, R32.reuse, -R103 ;  /* 0x000000205e677223 */ /* 0x080fe20000010867 */
[----:B------:R-:W-:Y:S02]  /*3910*/  HADD2.F32 R101, -RZ, R101.H0_H0 ;  /* 0x20000065ff657230 */ /* 0x000fe40000004100 */
[----:B------:R-:W-:Y:S01]  /*3920*/  FFMA.FTZ R102, R33, R32, R102 ;  /* 0x0000002021667223 */ /* 0x000fe20000010066 */
[----:B------:R-:W-:-:S02]  /*3930*/  HADD2.F32 R32, -RZ, R7.H0_H0 ;  /* 0x20000007ff207230 */ /* 0x000fc40000004100 */
[-C--:B------:R-:W-:Y:S01]  /*3940*/  FFMA.FTZ R105, R96, R99.reuse, -R105 ;  /* 0x0000006360697223 */ /* 0x080fe20000010869 */
[----:B------:R-:W-:Y:S02]  /*3950*/  HADD2.F32 R33, -RZ, R7.H1_H1 ;  /* 0x30000007ff217230 */ /* 0x000fe40000004100 */
[----:B------:R-:W-:Y:S01]  /*3960*/  FFMA.FTZ R104, R95, R99, R104 ;  /* 0x000000635f687223 */ /* 0x000fe20000010068 */
[--C-:B------:R-:W-:Y:S02]  /*3970*/  HADD2.F32 R7, -RZ, R6.reuse.H0_H0 ;  /* 0x20000006ff077230 */ /* 0x100fe40000004100 */
[-C--:B------:R-:W-:Y:S01]  /*3980*/  FMUL.FTZ R96, R32, R101.reuse ;  /* 0x0000006520607220 */ /* 0x080fe20000410000 */
[----:B------:R-:W-:Y:S02]  /*3990*/  HADD2.F32 R6, -RZ, R6.H1_H1 ;  /* 0x30000006ff067230 */ /* 0x000fe40000004100 */
[----:B------:R-:W-:Y:S01]  /*39a0*/  FMUL.FTZ R99, R33, R101 ;  /* 0x0000006521637220 */ /* 0x000fe20000410000 */
[----:B------:R-:W-:Y:S01]  /*39b0*/  HADD2.F32 R100, -RZ, R100.H0_H0 ;  /* 0x20000064ff647230 */ /* 0x000fe20000004100 */
[----:B------:R-:W-:Y:S01]  /*39c0*/  F2FP.SATFINITE.E4M3.F32.PACK_AB_MERGE_C R102, R102, R103, RZ ;  /* 0x000000676666723e */ /* 0x000fe200048070ff */
[----:B------:R-:W-:Y:S01]  /*39d0*/  HADD2.F32 R98, -RZ, R98.H0_H0 ;  /* 0x20000062ff627230 */ /* 0x000fe20000004100 */
[----:B------:R-:W-:Y:S01]  /*39e0*/  F2FP.SATFINITE.E4M3.F32.PACK_AB_MERGE_C R104, R104, R105, RZ ;  /* 0x000000696868723e */ /* 0x000fe200048070ff */
[----:B------:R-:W-:-:S02]  /*39f0*/  HADD2.F32 R97, -RZ, R97.H0_H0 ;  /* 0x20000061ff617230 */ /* 0x000fc40000004100 */
[-C--:B------:R-:W-:Y:S01]  /*3a00*/  FMUL.FTZ R94, R6, R100.reuse ;  /* 0x00000064065e7220 */ /* 0x080fe20000410000 */
[----:B------:R-:W-:Y:S01]  /*3a10*/  FMUL.FTZ R95, R7, R100 ;  /* 0x00000064075f7220 */ /* 0x000fe20000410000 */
[-C--:B------:R-:W-:Y:S01]  /*3a20*/  FFMA.FTZ R99, R32, R98.reuse, -R99 ;  /* 0x0000006220637223 */ /* 0x080fe20000010863 */
[----:B------:R-:W-:Y:S01]  /*3a30*/  FFMA.FTZ R96, R33, R98, R96 ;  /* 0x0000006221607223 */ /* 0x000fe20000010060 */
[-C--:B------:R-:W-:Y:S01]  /*3a40*/  FFMA.FTZ R94, R7, R97.reuse, -R94 ;  /* 0x00000061075e7223 */ /* 0x080fe2000001085e */
[----:B------:R-:W-:Y:S01]  /*3a50*/  FFMA.FTZ R95, R6, R97, R95 ;  /* 0x00000061065f7223 */ /* 0x000fe2000001005f */
[----:B------:R-:W-:Y:S02]  /*3a60*/  F2FP.SATFINITE.E4M3.F32.PACK_AB_MERGE_C R5, R5, R4, R85 ;  /* 0x000000040505723e */ /* 0x000fe40004807055 */
[----:B------:R-:W-:Y:S02]  /*3a70*/  F2FP.SATFINITE.E4M3.F32.PACK_AB_MERGE_C R4, R35, R34, R93 ;  /* 0x000000222304723e */ /* 0x000fe4000480705d */
[----:B------:R-:W-:-:S02]  /*3a80*/  F2FP.SATFINITE.E4M3.F32.PACK_AB_MERGE_C R6, R95, R94, R102 ;  /* 0x0000005e5f06723e */ /* 0x000fc40004807066 */
[----:B------:R-:W-:-:S07]  /*3a90*/  F2FP.SATFINITE.E4M3.F32.PACK_AB_MERGE_C R7, R96, R99, R104 ;  /* 0x000000636007723e */ /* 0x000fce0004807068 */
.L_x_1446:
[----:B------:R-:W-:Y:S05]  /*3aa0*/  BSYNC B3 ;  /* 0x0000000000037941 */ /* 0x000fea0003800000 */
.L_x_1445:
[----:B--2---:R2:W-:Y:S02]  /*3ab0*/  STG.E.128 desc[UR46][R14.64], R4 ;  /* 0x000000040e007986 */ /* 0x0045e4000c101d2e */
.L_x_1444:
[----:B------:R-:W-:Y:S05]  /*3ac0*/  BSYNC B2 ;  /* 0x0000000000027941 */ /* 0x000fea0003800000 */
.L_x_1443:
[----:B------:R-:W-:Y:S05]  /*3ad0*/  @P2 BRA `(.L_x_1442) ;  /* 0x0000000400c82947 */ /* 0x000fea0003800000 */
[----:B0-2---:R0:W2:Y:S01]  /*3ae0*/  LDS.128 R4, [R89+0x22000] ;  /* 0x0220000059047984 */ /* 0x0050a20000000c00 */
        /* <DEDUP_REMOVED lines=10> */
[----:B------:R-:W-:Y:S01]  /*3b90*/  SHF.R.U32.HI R34, RZ, 0x10, R31 ;  /* 0x00000010ff227819 */ /* 0x000fe2000001161f */
[----:B------:R-:W-:Y:S01]  /*3ba0*/  IMAD.SHL.U32 R31, R30, 0x100, RZ ;  /* 0x000001001e1f7824 */ /* 0x000fe200078e00ff */
[----:B------:R-:W-:Y:S01]  /*3bb0*/  PRMT R28, R85, 0x654, R28 ;  /* 0x00000654551c7816 */ /* 0x000fe2000000001c */
[----:B------:R-:W-:Y:S01]  /*3bc0*/  IMAD.SHL.U32 R33, R33, 0x100, RZ ;  /* 0x0000010021217824 */ /* 0x000fe200078e00ff */
[----:B------:R-:W-:Y:S01]  /*3bd0*/  PRMT R32, R32, 0x654, R29 ;  /* 0x0000065420207816 */ /* 0x000fe2000000001d */
[----:B--2---:R-:W-:Y:S01]  /*3be0*/  IMAD.MOV.U32 R29, RZ, RZ, R5 ;  /* 0x000000ffff1d7224 */ /* 0x004fe200078e0005 */
[----:B------:R-:W-:Y:S01]  /*3bf0*/  LOP3.LUT R5, R28, 0xff00, R31, 0xf8, !PT ;  /* 0x0000ff001c057812 */ /* 0x000fe200078ef81f */
[----:B------:R-:W-:Y:S01]  /*3c00*/  IMAD.U32 R28, R35, 0x10000, RZ ;  /* 0x00010000231c7824 */ /* 0x000fe200078e00ff */
[----:B------:R-:W-:Y:S01]  /*3c10*/  LOP3.LUT R33, R32, 0xff00, R33, 0xf8, !PT ;  /* 0x0000ff0020217812 */ /* 0x000fe200078ef821 */
[----:B------:R-:W-:Y:S01]  /*3c20*/  IMAD.MOV.U32 R30, RZ, RZ, R4 ;  /* 0x000000ffff1e7224 */ /* 0x000fe200078e0004 */
[----:B------:R-:W-:Y:S01]  /*3c30*/  F2FP.F16.E4M3.UNPACK_B R4, R29 ;  /* 0x0000001dff04723e */ /* 0x000fe200020006ff */
[----:B------:R-:W-:Y:S01]  /*3c40*/  IMAD.U32 R34, R34, 0x10000, RZ ;  /* 0x0001000022227824 */ /* 0x000fe200078e00ff */
[----:B------:R-:W-:-:S02]  /*3c50*/  F2FP.F16.E4M3.UNPACK_B R32, R84.H1 ;  /* 0x00000054ff20723e */ /* 0x000fc400030006ff */
[----:B------:R-:W-:Y:S01]  /*3c60*/  LOP3.LUT R5, R5, 0xff0000, R28, 0xf8, !PT ;  /* 0x00ff000005057812 */ /* 0x000fe200078ef81c */
[----:B------:R-:W-:Y:S01]  /*3c70*/  HADD2.F32 R31, -RZ, R4.H1_H1 ;  /* 0x30000004ff1f7230 */ /* 0x000fe20000004100 */
[----:B------:R-:W-:Y:S01]  /*3c80*/  LOP3.LUT R28, R33, 0xff0000, R34, 0xf8, !PT ;  /* 0x00ff0000211c7812 */ /* 0x000fe200078ef822 */
[----:B------:R-:W-:Y:S01]  /*3c90*/  HADD2.F32 R85, -RZ, R32.H0_H0 ;  /* 0x20000020ff557230 */ /* 0x000fe20000004100 */
[----:B------:R-:W-:Y:S01]  /*3ca0*/  F2FP.F16.E4M3.UNPACK_B R34, R83.H1 ;  /* 0x00000053ff22723e */ /* 0x000fe200030006ff */
[----:B------:R-:W-:Y:S01]  /*3cb0*/  HADD2.F32 R4, -RZ, R4.H0_H0 ;  /* 0x20000004ff047230 */ /* 0x000fe20000004100 */
[----:B------:R-:W-:Y:S01]  /*3cc0*/  F2FP.F16.E4M3.UNPACK_B R29, R29.H1 ;  /* 0x0000001dff1d723e */ /* 0x000fe200030006ff */
[----:B------:R-:W-:Y:S02]  /*3cd0*/  HADD2.F32 R93, -RZ, R32.H1_H1 ;  /* 0x30000020ff5d7230 */ /* 0x000fe40000004100 */
[----:B------:R-:W-:Y:S01]  /*3ce0*/  FMUL.FTZ R95, R31, R85 ;  /* 0x000000551f5f7220 */ /* 0x000fe20000410000 */
[----:B------:R-:W-:-:S02]  /*3cf0*/  HADD2.F32 R35, -RZ, R34.H0_H0 ;  /* 0x20000022ff237230 */ /* 0x000fc40000004100 */
[----:B------:R-:W-:Y:S01]  /*3d00*/  FMUL.FTZ R94, R4, R85 ;  /* 0x00000055045e7220 */ /* 0x000fe20000410000 */
[--C-:B------:R-:W-:Y:S01]  /*3d10*/  HADD2.F32 R33, -RZ, R29.reuse.H1_H1 ;  /* 0x3000001dff217230 */ /* 0x100fe20000004100 */
[----:B------:R-:W-:Y:S01]  /*3d20*/  F2FP.F16.E4M3.UNPACK_B R84, R84 ;  /* 0x00000054ff54723e */ /* 0x000fe200020006ff */
[----:B------:R-:W-:Y:S02]  /*3d30*/  HADD2.F32 R32, -RZ, R29.H0_H0 ;  /* 0x2000001dff207230 */ /* 0x000fe40000004100 */
[----:B------:R-:W-:Y:S01]  /*3d40*/  FFMA.FTZ R29, R31, R35, R94 ;  /* 0x000000231f1d7223 */ /* 0x000fe2000001005e */
[----:B------:R-:W-:Y:S02]  /*3d50*/  HADD2.F32 R34, -RZ, R34.H1_H1 ;  /* 0x30000022ff227230 */ /* 0x000fe40000004100 */
[CC--:B------:R-:W-:Y:S01]  /*3d60*/  FMUL.FTZ R85, R33.reuse, R93.reuse ;  /* 0x0000005d21557220 */ /* 0x0c0fe20000410000 */
[-C--:B------:R-:W-:Y:S01]  /*3d70*/  F2FP.F16.E4M3.UNPACK_B R31, R30.reuse.H1 ;  /* 0x0000001eff1f723e */ /* 0x080fe200030006ff */
[----:B------:R-:W-:Y:S01]  /*3d80*/  FMUL.FTZ R96, R32, R93 ;  /* 0x0000005d20607220 */ /* 0x000fe20000410000 */
[----:B------:R-:W-:Y:S01]  /*3d90*/  F2FP.F16.E4M3.UNPACK_B R30, R30 ;  /* 0x0000001eff1e723e */ /* 0x000fe200020006ff */
[----:B------:R-:W-:Y:S01]  /*3da0*/  FFMA.FTZ R4, R4, R35, -R95 ;  /* 0x0000002304047223 */ /* 0x000fe2000001085f */
[-C--:B------:R-:W-:Y:S01]  /*3db0*/  FFMA.FTZ R93, R32, R34.reuse, -R85 ;  /* 0x00000022205d7223 */ /* 0x080fe20000010855 */
[----:B------:R-:W-:Y:S01]  /*3dc0*/  FFMA.FTZ R98, R33, R34, R96 ;  /* 0x0000002221627223 */ /* 0x000fe20000010060 */
[----:B------:R-:W-:Y:S01]  /*3dd0*/  F2FP.F16.E4M3.UNPACK_B R83, R83 ;  /* 0x00000053ff53723e */ /* 0x000fe200020006ff */
[----:B------:R-:W-:-:S02]  /*3de0*/  HADD2.F32 R35, -RZ, R84.H1_H1 ;  /* 0x30000054ff237230 */ /* 0x000fc40000004100 */
[--C-:B------:R-:W-:Y:S01]  /*3df0*/  HADD2.F32 R34, -RZ, R31.reuse.H1_H1 ;  /* 0x3000001fff227230 */ /* 0x100fe20000004100 */
[----:B------:R-:W-:Y:S01]  /*3e00*/  F2FP.SATFINITE.E4M3.F32.PACK_AB_MERGE_C R100, R98, R93, RZ ;  /* 0x0000005d6264723e */ /* 0x000fe200048070ff */
[----:B------:R-:W-:Y:S01]  /*3e10*/  HADD2.F32 R33, -RZ, R31.H0_H0 ;  /* 0x2000001fff217230 */ /* 0x000fe20000004100 */
[----:B------:R-:W-:Y:S01]  /*3e20*/  F2FP.F16.E4M3.UNPACK_B R93, R28.H1 ;  /* 0x0000001cff5d723e */ /* 0x000fe200030006ff */
[--C-:B------:R-:W-:Y:S02]  /*3e30*/  HADD2.F32 R31, -RZ, R30.reuse.H0_H0 ;  /* 0x2000001eff1f7230 */ /* 0x100fe40000004100 */
[-C--:B------:R-:W-:Y:S01]  /*3e40*/  FMUL.FTZ R96, R34, R35.reuse ;  /* 0x0000002322607220 */ /* 0x080fe20000410000 */
[----:B------:R-:W-:Y:S02]  /*3e50*/  HADD2.F32 R32, -RZ, R30.H1_H1 ;  /* 0x3000001eff207230 */ /* 0x000fe40000004100 */
[----:B------:R-:W-:Y:S01]  /*3e60*/  FMUL.FTZ R85, R33, R35 ;  /* 0x0000002321557220 */ /* 0x000fe20000410000 */
[----:B------:R-:W-:-:S02]  /*3e70*/  HADD2.F32 R84, -RZ, R84.H0_H0 ;  /* 0x20000054ff547230 */ /* 0x000fc40000004100 */
[--C-:B------:R-:W-:Y:S02]  /*3e80*/  HADD2.F32 R30, -RZ, R83.reuse.H1_H1 ;  /* 0x30000053ff1e7230 */ /* 0x100fe40000004100 */
[----:B------:R-:W-:Y:S02]  /*3e90*/  HADD2.F32 R83, -RZ, R83.H0_H0 ;  /* 0x20000053ff537230 */ /* 0x000fe40000004100 */
[-C--:B------:R-:W-:Y:S01]  /*3ea0*/  FMUL.FTZ R94, R32, R84.reuse ;  /* 0x00000054205e7220 */ /* 0x080fe20000410000 */
[----:B------:R-:W-:Y:S01]  /*3eb0*/  FMUL.FTZ R35, R31, R84 ;  /* 0x000000541f237220 */ /* 0x000fe20000410000 */
[-C--:B------:R-:W-:Y:S01]  /*3ec0*/  FFMA.FTZ R96, R33, R30.reuse, -R96 ;  /* 0x0000001e21607223 */ /* 0x080fe20000010860 */
[----:B------:R-:W-:Y:S01]  /*3ed0*/  FFMA.FTZ R85, R34, R30, R85 ;  /* 0x0000001e22557223 */ /* 0x000fe20000010055 */
[----:B------:R-:W-:Y:S01]  /*3ee0*/  F2FP.F16.E4M3.UNPACK_B R33, R7.H1 ;  /* 0x00000007ff21723e */ /* 0x000fe200030006ff */
[-C--:B------:R-:W-:Y:S01]  /*3ef0*/  FFMA.FTZ R30, R31, R83.reuse, -R94 ;  /* 0x000000531f1e7223 */ /* 0x080fe2000001085e */
[----:B------:R-:W-:Y:S01]  /*3f00*/  FFMA.FTZ R31, R32, R83, R35 ;  /* 0x00000053201f7223 */ /* 0x000fe20000010023 */
[-C--:B------:R-:W-:Y:S01]  /*3f10*/  F2FP.F16.E4M3.UNPACK_B R83, R5.reuse.H1 ;  /* 0x00000005ff53723e */ /* 0x080fe200030006ff */
[----:B------:R-:W-:Y:S01]  /*3f20*/  HADD2.F32 R94, -RZ, R93.H1_H1 ;  /* 0x3000005dff5e7230 */ /* 0x000fe20000004100 */
[----:B------:R-:W-:Y:S01]  /*3f30*/  F2FP.SATFINITE.E4M3.F32.PACK_AB_MERGE_C R98, R85, R96, RZ ;  /* 0x000000605562723e */ /* 0x000fe200048070ff */
[--C-:B------:R-:W-:Y:S01]  /*3f40*/  HADD2.F32 R34, -RZ, R33.reuse.H0_H0 ;  /* 0x20000021ff227230 */ /* 0x100fe20000004100 */
[----:B------:R-:W-:Y:S01]  /*3f50*/  F2FP.F16.E4M3.UNPACK_B R32, R6.H1 ;  /* 0x00000006ff20723e */ /* 0x000fe200030006ff */
[----:B------:R-:W-:Y:S01]  /*3f60*/  HADD2.F32 R33, -RZ, R33.H1_H1 ;  /* 0x30000021ff217230 */ /* 0x000fe20000004100 */
[----:B------:R-:W-:Y:S01]  /*3f70*/  F2FP.F16.E4M3.UNPACK_B R85, R28 ;  /* 0x0000001cff55723e */ /* 0x000fe200020006ff */
[----:B------:R-:W-:Y:S01]  /*3f80*/  HADD2.F32 R84, -RZ, R83.H1_H1 ;  /* 0x30000053ff547230 */ /* 0x000fe20000004100 */
[----:B------:R-:W-:Y:S01]  /*3f90*/  F2FP.F16.E4M3.UNPACK_B R35, R5 ;  /* 0x00000005ff23723e */ /* 0x000fe200020006ff */
[----:B------:R-:W-:-:S02]  /*3fa0*/  HADD2.F32 R28, -RZ, R32.H1_H1 ;  /* 0x30000020ff1c7230 */ /* 0x000fc40000004100 */
[-C--:B------:R-:W-:Y:S01]  /*3fb0*/  FMUL.FTZ R5, R33, R94.reuse ;  /* 0x0000005e21057220 */ /* 0x080fe20000410000 */
[----:B------:R-:W-:Y:S02]  /*3fc0*/  HADD2.F32 R95, -RZ, R85.H1_H1 ;  /* 0x30000055ff5f7230 */ /* 0x000fe40000004100 */
[C---:B------:R-:W-:Y:S01]  /*3fd0*/  FMUL.FTZ R96, R34.reuse, R94 ;  /* 0x0000005e22607220 */ /* 0x040fe20000410000 */
[----:B------:R-:W-:Y:S02]  /*3fe0*/  HADD2.F32 R32, -RZ, R32.H0_H0 ;  /* 0x20000020ff207230 */ /* 0x000fe40000004100 */
[----:B------:R-:W-:Y:S01]  /*3ff0*/  FFMA.FTZ R94, R34, R84, -R5 ;  /* 0x00000054225e7223 */ /* 0x000fe20000010805 */
        /* <DEDUP_REMOVED lines=8> */
[--C-:B------:R-:W-:Y:S02]  /*4080*/  HADD2.F32 R5, -RZ, R6.reuse.H0_H0 ;  /* 0x20000006ff057230 */ /* 0x100fe40000004100 */
[----:B------:R-:W-:Y:S01]  /*4090*/  FFMA.FTZ R99, R33, R84, R96 ;  /* 0x0000005421637223 */ /* 0x000fe20000010060 */
[--C-:B------:R-:W-:Y:S02]  /*40a0*/  HADD2.F32 R28, -RZ, R7.reuse.H0_H0 ;  /* 0x20000007ff1c7230 */ /* 0x100fe40000004100 */
[----:B------:R-:W-:Y:S01]  /*40b0*/  HADD2.F32 R6, -RZ, R6.H1_H1 ;  /* 0x30000006ff067230 */ /* 0x000fe20000004100 */
[----:B------:R-:W-:Y:S01]  /*40c0*/  F2FP.SATFINITE.E4M3.F32.PACK_AB_MERGE_C R34, R34, R97, RZ ;  /* 0x000000612222723e */ /* 0x000fe200048070ff */
[----:B------:R-:W-:Y:S01]  /*40d0*/  HADD2.F32 R7, -RZ, R7.H1_H1 ;  /* 0x30000007ff077230 */ /* 0x000fe20000004100 */
[----:B------:R-:W-:Y:S01]  /*40e0*/  F2FP.SATFINITE.E4M3.F32.PACK_AB_MERGE_C R94, R99, R94, RZ ;  /* 0x0000005e635e723e */ /* 0x000fe200048070ff */
[----:B------:R-:W-:-:S02]  /*40f0*/  HADD2.F32 R93, -RZ, R93.H0_H0 ;  /* 0x2000005dff5d7230 */ /* 0x000fc40000004100 */
[-C--:B------:R-:W-:Y:S01]  /*4100*/  FMUL.FTZ R32, R6, R85.reuse ;  /* 0x0000005506207220 */ /* 0x080fe20000410000 */
[----:B------:R-:W-:Y:S02]  /*4110*/  HADD2.F32 R83, -RZ, R83.H0_H0 ;  /* 0x20000053ff537230 */ /* 0x000fe40000004100 */
[----:B------:R-:W-:Y:S01]  /*4120*/  FMUL.FTZ R85, R5, R85 ;  /* 0x0000005505557220 */ /* 0x000fe20000410000 */
[----:B------:R-:W-:Y:S02]  /*4130*/  HADD2.F32 R35, -RZ, R35.H0_H0 ;  /* 0x20000023ff237230 */ /* 0x000fe40000004100 */
[-C--:B------:R-:W-:Y:S01]  /*4140*/  FMUL.FTZ R33, R7, R93.reuse ;  /* 0x0000005d07217220 */ /* 0x080fe20000410000 */
[----:B------:R-:W-:-:S03]  /*4150*/  FMUL.FTZ R84, R28, R93 ;  /* 0x0000005d1c547220 */ /* 0x000fc60000410000 */
[-C--:B------:R-:W-:Y:S01]  /*4160*/  FFMA.FTZ R33, R28, R83.reuse, -R33 ;  /* 0x000000531c217223 */ /* 0x080fe20000010821 */
[----:B------:R-:W-:Y:S01]  /*4170*/  FFMA.FTZ R84, R7, R83, R84 ;  /* 0x0000005307547223 */ /* 0x000fe20000010054 */
[-C--:B------:R-:W-:Y:S01]  /*4180*/  FFMA.FTZ R32, R5, R35.reuse, -R32 ;  /* 0x0000002305207223 */ /* 0x080fe20000010820 */
[----:B------:R-:W-:Y:S01]  /*4190*/  FFMA.FTZ R85, R6, R35, R85 ;  /* 0x0000002306557223 */ /* 0x000fe20000010055 */
[----:B------:R-:W-:Y:S02]  /*41a0*/  F2FP.SATFINITE.E4M3.F32.PACK_AB_MERGE_C R5, R29, R4, R100 ;  /* 0x000000041d05723e */ /* 0x000fe40004807064 */
[----:B------:R-:W-:Y:S02]  /*41b0*/  F2FP.SATFINITE.E4M3.F32.PACK_AB_MERGE_C R4, R31, R30, R98 ;  /* 0x0000001e1f04723e */ /* 0x000fe40004807062 */
[----:B------:R-:W-:Y:S02]  /*41c0*/  F2FP.SATFINITE.E4M3.F32.PACK_AB_MERGE_C R6, R85, R32, R34 ;  /* 0x000000205506723e */ /* 0x000fe40004807022 */
[----:B------:R-:W-:-:S07]  /*41d0*/  F2FP.SATFINITE.E4M3.F32.PACK_AB_MERGE_C R7, R84, R33, R94 ;  /* 0x000000215407723e */ /* 0x000fce000480705e */
.L_x_1448:
[----:B------:R-:W-:Y:S05]  /*41e0*/  BSYNC B2 ;  /* 0x0000000000027941 */ /* 0x000fea0003800000 */
.L_x_1447:
[----:B--2---:R3:W-:Y:S02]  /*41f0*/  STG.E.128 desc[UR46][R14.64+0x80], R4 ;  /* 0x000080040e007986 */ /* 0x0047e4000c101d2e */
.L_x_1442:
[----:B------:R-:W-:Y:S05]  /*4200*/  BSYNC B1 ;  /* 0x0000000000017941 */ /* 0x000fea0003800000 */
.L_x_1441:
[----:B------:R-:W-:Y:S05]  /*4210*/  @P5 BRA `(.L_x_1449) ;  /* 0x0000003000e45947 */ /* 0x000fea0003800000 */
[----:B------:R-:W-:Y:S04]  /*4220*/  BSSY B1, `(.L_x_1450) ;  /* 0x0000073000017945 */ /* 0x000fe80003800000 */
[----:B------:R-:W-:Y:S05]  /*4230*/  @P1 BRA `(.L_x_1451) ;  /* 0x0000000400c41947 */ /* 0x000fea0003800000 */
[----:B0-23--:R0:W2:Y:S01]  /*4240*/  LDS.128 R4, [R89+0x21000] ;  /* 0x0210000059047984 */ /* 0x00d0a20000000c00 */
[----:B------:R-:W-:Y:S01]  /*4250*/  ISETP.GE.AND P4, PT, R18, R82, PT ;  /* 0x000000521200720c */ /* 0x000fe20003f86270 */
[----:B------:R-:W-:-:S12]  /*4260*/  BSSY B2, `(.L_x_1452) ;  /* 0x000006d000027945 */ /* 0x000fd80003800000 */
[----:B0-----:R-:W-:Y:S05]  /*4270*/  @P4 BRA `(.L_x_1453) ;  /* 0x0000000400ac4947 */ /* 0x001fea0003800000 */
[--C-:B------:R-:W-:Y:S02]  /*4280*/  SHF.R.U32.HI R15, RZ, 0x18, R25.reuse ;  /* 0x00000018ff0f7819 */ /* 0x100fe40000011619 */
[----:B------:R-:W-:Y:S02]  /*4290*/  LOP3.LUT R14, R25, 0xff, RZ, 0xc0, !PT ;  /* 0x000000ff190e7812 */ /* 0x000fe400078ec0ff */
[--C-:B------:R-:W-:Y:S02]  /*42a0*/  SHF.R.U32.HI R29, RZ, 0x8, R25.reuse ;  /* 0x00000008ff1d7819 */ /* 0x100fe40000011619 */
[----:B------:R-:W-:Y:S02]  /*42b0*/  SHF.R.U32.HI R28, RZ, 0x10, R25 ;  /* 0x00000010ff1c7819 */ /* 0x000fe40000011619 */
[----:B------:R-:W-:Y:S02]  /*42c0*/  SHF.R.U32.HI R25, RZ, 0x18, R27 ;  /* 0x00000018ff197819 */ /* 0x000fe4000001161b */
[----:B------:R-:W-:-:S02]  /*42d0*/  LOP3.LUT R24, R27, 0xff, RZ, 0xc0, !PT ;  /* 0x000000ff1b187812 */ /* 0x000fc400078ec0ff */
[--C-:B------:R-:W-:Y:S02]  /*42e0*/  SHF.R.U32.HI R26, RZ, 0x8, R27.reuse ;  /* 0x00000008ff1a7819 */ /* 0x100fe4000001161b */
[----:B------:R-:W-:Y:S01]  /*42f0*/  PRMT R25, R25, 0x654, R24 ;  /* 0x0000065419197816 */ /* 0x000fe20000000018 */
[----:B------:R-:W-:Y:S01]  /*4300*/  IMAD.SHL.U32 R24, R29, 0x100, RZ ;  /* 0x000001001d187824 */ /* 0x000fe200078e00ff */
[----:B------:R-:W-:Y:S01]  /*4310*/  SHF.R.U32.HI R27, RZ, 0x10, R27 ;  /* 0x00000010ff1b7819 */ /* 0x000fe2000001161b */
[----:B------:R-:W-:Y:S01]  /*4320*/  IMAD.SHL.U32 R26, R26, 0x100, RZ ;  /* 0x000001001a1a7824 */ /* 0x000fe200078e00ff */
[----:B------:R-:W-:Y:S01]  /*4330*/  PRMT R15, R15, 0x654, R14 ;  /* 0x000006540f0f7816 */ /* 0x000fe2000000000e */
[----:B--2---:R-:W-:Y:S01]  /*4340*/  IMAD.MOV.U32 R14, RZ, RZ, R4 ;  /* 0x000000ffff0e7224 */ /* 0x004fe200078e0004 */
[----:B------:R-:W-:Y:S01]  /*4350*/  F2FP.F16.E4M3.UNPACK_B R4, R5 ;  /* 0x00000005ff04723e */ /* 0x000fe200020006ff */
[----:B------:R-:W-:Y:S01]  /*4360*/  IMAD.U32 R27, R27, 0x10000, RZ ;  /* 0x000100001b1b7824 */ /* 0x000fe200078e00ff */
[----:B------:R-:W-:Y:S01]  /*4370*/  LOP3.LUT R15, R15, 0xff00, R24, 0xf8, !PT ;  /* 0x0000ff000f0f7812 */ /* 0x000fe200078ef818 */
[----:B------:R-:W-:Y:S01]  /*4380*/  IMAD.U32 R24, R28, 0x10000, RZ ;  /* 0x000100001c187824 */ /* 0x000fe200078e00ff */
[----:B------:R-:W-:-:S02]  /*4390*/  LOP3.LUT R26, R25, 0xff00, R26, 0xf8, !PT ;  /* 0x0000ff00191a7812 */ /* 0x000fc400078ef81a */
[----:B------:R-:W-:Y:S02]  /*43a0*/  F2FP.F16.E4M3.UNPACK_B R25, R81.H1 ;  /* 0x00000051ff19723e */ /* 0x000fe400030006ff */
[----:B------:R-:W-:Y:S01]  /*43b0*/  LOP3.LUT R28, R15, 0xff0000, R24, 0xf8, !PT ;  /* 0x00ff00000f1c7812 */ /* 0x000fe200078ef818 */
[--C-:B------:R-:W-:Y:S01]  /*43c0*/  HADD2.F32 R15, -RZ, R4.reuse.H1_H1 ;  /* 0x30000004ff0f7230 */ /* 0x100fe20000004100 */
[----:B------:R-:W-:Y:S01]  /*43d0*/  LOP3.LUT R31, R26, 0xff0000, R27, 0xf8, !PT ;  /* 0x00ff00001a1f7812 */ /* 0x000fe200078ef81b */
[--C-:B------:R-:W-:Y:S01]  /*43e0*/  HADD2.F32 R29, -RZ, R25.reuse.H0_H0 ;  /* 0x20000019ff1d7230 */ /* 0x100fe20000004100 */
        /* <DEDUP_REMOVED lines=10> */
[-C--:B------:R-:W-:Y:S01]  /*4490*/  FFMA.FTZ R5, R15, R27.reuse, R32 ;  /* 0x0000001b0f057223 */ /* 0x080fe20000010020 */
[----:B------:R-:W-:Y:S02]  /*44a0*/  HADD2.F32 R26, -RZ, R26.H1_H1 ;  /* 0x3000001aff1a7230 */ /* 0x000fe40000004100 */
[C---:B------:R-:W-:Y:S01]  /*44b0*/  FMUL.FTZ R29, R25.reuse, R30 ;  /* 0x0000001e191d7220 */ /* 0x040fe20000410000 */
[----:B------:R-:W-:Y:S01]  /*44c0*/  F2FP.F16.E4M3.UNPACK_B R15, R14.H1 ;  /* 0x0000000eff0f723e */ /* 0x000fe200030006ff */
[----:B------:R-:W-:Y:S01]  /*44d0*/  FMUL.FTZ R30, R24, R30 ;  /* 0x0000001e181e7220 */ /* 0x000fe20000410000 */
[----:B------:R-:W-:Y:S01]  /*44e0*/  F2FP.F16.E4M3.UNPACK_B R14, R14 ;  /* 0x0000000eff0e723e */ /* 0x000fe200020006ff */
[----:B------:R-:W-:Y:S01]  /*44f0*/  FFMA.FTZ R4, R4, R27, -R33 ;  /* 0x0000001b04047223 */ /* 0x000fe20000010821 */
[-C--:B------:R-:W-:Y:S01]  /*4500*/  FFMA.FTZ R34, R24, R26.reuse, -R29 ;  /* 0x0000001a18227223 */ /* 0x080fe2000001081d */
[----:B------:R-:W-:Y:S01]  /*4510*/  FFMA.FTZ R35, R25, R26, R30 ;  /* 0x0000001a19237223 */ /* 0x000fe2000001001e */
[----:B------:R-:W-:Y:S01]  /*4520*/  F2FP.F16.E4M3.UNPACK_B R80, R80 ;  /* 0x00000050ff50723e */ /* 0x000fe200020006ff */
[----:B------:R-:W-:-:S02]  /*4530*/  HADD2.F32 R27, -RZ, R81.H1_H1 ;  /* 0x30000051ff1b7230 */ /* 0x000fc40000004100 */
[--C-:B------:R-:W-:Y:S01]  /*4540*/  HADD2.F32 R24, -RZ, R15.reuse.H0_H0 ;  /* 0x2000000fff187230 */ /* 0x100fe20000004100 */
[----:B------:R-:W-:Y:S01]  /*4550*/  F2FP.SATFINITE.E4M3.F32.PACK_AB_MERGE_C R83, R35, R34, RZ ;  /* 0x000000222353723e */ /* 0x000fe200048070ff */
[----:B------:R-:W-:Y:S02]  /*4560*/  HADD2.F32 R25, -RZ, R15.H1_H1 ;  /* 0x3000000fff197230 */ /* 0x000fe40000004100 */
[--C-:B------:R-:W-:Y:S02]  /*4570*/  HADD2.F32 R15, -RZ, R14.reuse.H0_H0 ;  /* 0x2000000eff0f7230 */ /* 0x100fe40000004100 */
[-C--:B------:R-:W-:Y:S01]  /*4580*/  FMUL.FTZ R32, R24, R27.reuse ;  /* 0x0000001b18207220 */ /* 0x080fe20000410000 */
[----:B------:R-:W-:Y:S02]  /*4590*/  HADD2.F32 R81, -RZ, R81.H0_H0 ;  /* 0x20000051ff517230 */ /* 0x000fe40000004100 */
[----:B------:R-:W-:Y:S01]  /*45a0*/  FMUL.FTZ R29, R25, R27 ;  /* 0x0000001b191d7220 */ /* 0x000fe20000410000 */
[----:B------:R-:W-:Y:S01]  /*45b0*/  HADD2.F32 R14, -RZ, R14.H1_H1 ;  /* 0x3000000eff0e7230 */ /* 0x000fe20000004100 */
[----:B------:R-:W-:Y:S01]  /*45c0*/  F2FP.SATFINITE.E4M3.F32.PACK_AB_MERGE_C R5, R5, R4, R83 ;  /* 0x000000040505723e */ /* 0x000fe20004807053 */
[----:B------:R-:W-:-:S02]  /*45d0*/  HADD2.F32 R26, -RZ, R80.H1_H1 ;  /* 0x30000050ff1a7230 */ /* 0x000fc40000004100 */
[----:B------:R-:W-:Y:S02]  /*45e0*/  HADD2.F32 R80, -RZ, R80.H0_H0 ;  /* 0x20000050ff507230 */ /* 0x000fe40000004100 */
[-C--:B------:R-:W-:Y:S01]  /*45f0*/  FMUL.FTZ R30, R14, R81.reuse ;  /* 0x000000510e1e7220 */ /* 0x080fe20000410000 */
[----:B------:R-:W-:Y:S01]  /*4600*/  FMUL.FTZ R81, R15, R81 ;  /* 0x000000510f517220 */ /* 0x000fe20000410000 */
[-C--:B------:R-:W-:Y:S01]  /*4610*/  FFMA.FTZ R29, R24, R26.reuse, -R29 ;  /* 0x0000001a181d7223 */ /* 0x080fe2000001081d */
[----:B------:R-:W-:Y:S01]  /*4620*/  FFMA.FTZ R32, R25, R26, R32 ;  /* 0x0000001a19207223 */ /* 0x000fe20000010020 */
[-C--:B------:R-:W-:Y:S01]  /*4630*/  FFMA.FTZ R33, R15, R80.reuse, -R30 ;  /* 0x000000500f217223 */ /* 0x080fe2000001081e */
[----:B------:R-:W-:Y:S01]  /*4640*/  FFMA.FTZ R80, R14, R80, R81 ;  /* 0x000000500e507223 */ /* 0x000fe20000010051 */
[----:B------:R-:W-:Y:S02]  /*4650*/  F2FP.F16.E4M3.UNPACK_B R15, R7.H1 ;  /* 0x00000007ff0f723e */ /* 0x000fe400030006ff */
[----:B------:R-:W-:-:S02]  /*4660*/  F2FP.SATFINITE.E4M3.F32.PACK_AB_MERGE_C R81, R32, R29, RZ ;  /* 0x0000001d2051723e */ /* 0x000fc400048070ff */
[-C--:B------:R-:W-:Y:S01]  /*4670*/  F2FP.F16.E4M3.UNPACK_B R29, R31.reuse.H1 ;  /* 0x0000001fff1d723e */ /* 0x080fe200030006ff */
[--C-:B------:R-:W-:Y:S01]  /*4680*/  HADD2.F32 R25, -RZ, R15.reuse.H1_H1 ;  /* 0x3000000fff197230 */ /* 0x100fe20000004100 */
[----:B------:R-:W-:Y:S01]  /*4690*/  F2FP.F16.E4M3.UNPACK_B R26, R28.H1 ;  /* 0x0000001cff1a723e */ /* 0x000fe200030006ff */
[----:B------:R-:W-:Y:S01]  /*46a0*/  HADD2.F32 R24, -RZ, R15.H0_H0 ;  /* 0x2000000fff187230 */ /* 0x000fe20000004100 */
[----:B------:R-:W-:Y:S01]  /*46b0*/  F2FP.F16.E4M3.UNPACK_B R14, R6.H1 ;  /* 0x00000006ff0e723e */ /* 0x000fe200030006ff */
[----:B------:R-:W-:Y:S01]  /*46c0*/  HADD2.F32 R32, -RZ, R29.H1_H1 ;  /* 0x3000001dff207230 */ /* 0x000fe20000004100 */
[----:B------:R-:W-:Y:S01]  /*46d0*/  F2FP.F16.E4M3.UNPACK_B R31, R31 ;  /* 0x0000001fff1f723e */ /* 0x000fe200020006ff */
[----:B------:R-:W-:Y:S01]  /*46e0*/  HADD2.F32 R27, -RZ, R26.H1_H1 ;  /* 0x3000001aff1b7230 */ /* 0x000fe20000004100 */
[----:B------:R-:W-:Y:S01]  /*46f0*/  F2FP.F16.E4M3.UNPACK_B R28, R28 ;  /* 0x0000001cff1c723e */ /* 0x000fe200020006ff */
[----:B------:R-:W-:Y:S02]  /*4700*/  HADD2.F32 R15, -RZ, R14.H1_H1 ;  /* 0x3000000eff0f7230 */ /* 0x000fe40000004100 */
[----:B------:R-:W-:Y:S01]  /*4710*/  FMUL.FTZ R35, R25, R32 ;  /* 0x0000002019237220 */ /* 0x000fe20000410000 */
[----:B------:R-:W-:-:S02]  /*4720*/  HADD2.F32 R30, -RZ, R31.H1_H1 ;  /* 0x3000001fff1e7230 */ /* 0x000fc40000004100 */
        /* <DEDUP_REMOVED lines=13> */
[----:B------:R-:W-:Y:S01]  /*4800*/  HADD2.F32 R15, -RZ, R7.H1_H1 ;  /* 0x30000007ff0f7230 */ /* 0x000fe20000004100 */
[----:B------:R-:W-:Y:S01]  /*4810*/  F2FP.SATFINITE.E4M3.F32.PACK_AB_MERGE_C R4, R80, R33, R81 ;  /* 0x000000215004723e */ /* 0x000fe20004807051 */
[--C-:B------:R-:W-:Y:S01]  /*4820*/  HADD2.F32 R7, -RZ, R6.reuse.H0_H0 ;  /* 0x20000006ff077230 */ /* 0x100fe20000004100 */
[----:B------:R-:W-:Y:S01]  /*4830*/  F2FP.SATFINITE.E4M3.F32.PACK_AB_MERGE_C R30, R30, R35, RZ ;  /* 0x000000231e1e723e */ /* 0x000fe200048070ff */
[----:B------:R-:W-:Y:S01]  /*4840*/  HADD2.F32 R6, -RZ, R6.H1_H1 ;  /* 0x30000006ff067230 */ /* 0x000fe20000004100 */
[----:B------:R-:W-:Y:S01]  /*4850*/  F2FP.SATFINITE.E4M3.F32.PACK_AB_MERGE_C R27, R27, R34, RZ ;  /* 0x000000221b1b723e */ /* 0x000fe200048070ff */
[----:B------:R-:W-:-:S02]  /*4860*/  HADD2.F32 R29, -RZ, R29.H0_H0 ;  /* 0x2000001dff1d7230 */ /* 0x000fc40000004100 */
[----:B------:R-:W-:Y:S02]  /*4870*/  HADD2.F32 R26, -RZ, R26.H0_H0 ;  /* 0x2000001aff1a7230 */ /* 0x000fe40000004100 */
[----:B------:R-:W-:Y:S01]  /*4880*/  FMUL.FTZ R24, R6, R31 ;  /* 0x0000001f06187220 */ /* 0x000fe20000410000 */
[----:B------:R-:W-:Y:S02]  /*4890*/  HADD2.F32 R28, -RZ, R28.H0_H0 ;  /* 0x2000001cff1c7230 */ /* 0x000fe40000004100 */
[-C--:B------:R-:W-:Y:S01]  /*48a0*/  FMUL.FTZ R25, R15, R29.reuse ;  /* 0x0000001d0f197220 */ /* 0x080fe20000410000 */
[C---:B------:R-:W-:Y:S01]  /*48b0*/  FMUL.FTZ R32, R14.reuse, R29 ;  /* 0x0000001d0e207220 */ /* 0x040fe20000410000 */
[----:B------:R-:W-:Y:S02]  /*48c0*/  FMUL.FTZ R31, R7, R31 ;  /* 0x0000001f071f7220 */ /* 0x000fe40000410000 */
[-C--:B------:R-:W-:Y:S01]  /*48d0*/  FFMA.FTZ R25, R14, R26.reuse, -R25 ;  /* 0x0000001a0e197223 */ /* 0x080fe20000010819 */
[----:B------:R-:W-:Y:S01]  /*48e0*/  FFMA.FTZ R32, R15, R26, R32 ;  /* 0x0000001a0f207223 */ /* 0x000fe20000010020 */
[-C--:B------:R-:W-:Y:S01]  /*48f0*/  FFMA.FTZ R24, R7, R28.reuse, -R24 ;  /* 0x0000001c07187223 */ /* 0x080fe20000010818 */
[----:B------:R-:W-:-:S03]  /*4900*/  FFMA.FTZ R31, R6, R28, R31 ;  /* 0x0000001c061f7223 */ /* 0x000fc6000001001f */
[----:B------:R-:W-:Y:S02]  /*4910*/  F2FP.SATFINITE.E4M3.F32.PACK_AB_MERGE_C R7, R32, R25, R27 ;  /* 0x000000192007723e */ /* 0x000fe4000480701b */
[----:B------:R-:W-:-:S07]  /*4920*/  F2FP.SATFINITE.E4M3.F32.PACK_AB_MERGE_C R6, R31, R24, R30 ;  /* 0x000000181f06723e */ /* 0x000fce000480701e */
.L_x_1453:
[----:B------:R-:W-:Y:S05]  /*4930*/  BSYNC B2 ;  /* 0x0000000000027941 */ /* 0x000fea0003800000 */
.L_x_1452:
[----:B--2---:R4:W-:Y:S02]  /*4940*/  STG.E.128 desc[UR46][R12.64], R4 ;  /* 0x000000040c007986 */ /* 0x0049e4000c101d2e */
.L_x_1451:
[----:B------:R-:W-:Y:S05]  /*4950*/  BSYNC B1 ;  /* 0x0000000000017941 */ /* 0x000fea0003800000 */
.L_x_1450:
[----:B------:R-:W-:Y:S05]  /*4960*/  @P2 BRA `(.L_x_1449) ;  /* 0x0000002c00102947 */ /* 0x000fea0003800000 */
[----:B0-234-:R0:W2:Y:S01]  /*4970*/  LDS.128 R4, [R89+0x23000] ;  /* 0x0230000059047984 */ /* 0x01d0a20000000c00 */
        /* <DEDUP_REMOVED lines=8> */
[----:B------:R-:W-:-:S02]  /*4a00*/  SHF.R.U32.HI R24, RZ, 0x10, R11 ;  /* 0x00000010ff187819 */ /* 0x000fc4000001160b */
[----:B------:R-:W-:Y:S01]  /*4a10*/  LOP3.LUT R14, R11, 0xff0000ff, RZ, 0xc0, !PT ;  /* 0xff0000ff0b0e7812 */ /* 0x000fe200078ec0ff */
[----:B------:R-:W-:Y:S01]  /*4a20*/  IMAD.SHL.U32 R11, R15, 0x100, RZ ;  /* 0x000001000f0b7824 */ /* 0x000fe200078e00ff */
[----:B------:R-:W-:Y:S01]  /*4a30*/  PRMT R10, R9, 0x654, R8 ;  /* 0x00000654090a7816 */ /* 0x000fe20000000008 */
[----:B------:R-:W-:Y:S02]  /*4a40*/  IMAD.SHL.U32 R9, R25, 0x100, RZ ;  /* 0x0000010019097824 */ /* 0x000fe400078e00ff */
[----:B--2---:R-:W-:Y:S01]  /*4a50*/  IMAD.MOV.U32 R8, RZ, RZ, R4 ;  /* 0x000000ffff087224 */ /* 0x004fe200078e0004 */
[----:B------:R-:W-:Y:S01]  /*4a60*/  LOP3.LUT R15, R14, 0xff00, R11, 0xf8, !PT ;  /* 0x0000ff000e0f7812 */ /* 0x000fe200078ef80b */
[----:B------:R-:W-:Y:S01]  /*4a70*/  IMAD.U32 R14, R24, 0x10000, RZ ;  /* 0x00010000180e7824 */ /* 0x000fe200078e00ff */
[----:B------:R-:W-:Y:S01]  /*4a80*/  LOP3.LUT R10, R10, 0xff00, R9, 0xf8, !PT ;  /* 0x0000ff000a0a7812 */ /* 0x000fe200078ef809 */
[----:B------:R-:W-:Y:S01]  /*4a90*/  IMAD.U32 R9, R26, 0x10000, RZ ;  /* 0x000100001a097824 */ /* 0x000fe200078e00ff */
[----:B------:R-:W-:-:S02]  /*4aa0*/  F2FP.F16.E4M3.UNPACK_B R4, R5 ;  /* 0x00000005ff04723e */ /* 0x000fc400020006ff */
        /* <DEDUP_REMOVED lines=20> */
[----:B------:R-:W-:Y:S01]  /*4bf0*/  FFMA.FTZ R4, R4, R15, -R29 ;  /* 0x0000000f04047223 */ /* 0x000fe2000001081d */
[----:B------:R-:W-:Y:S01]  /*4c00*/  FFMA.FTZ R30, R10, R14, -R25 ;  /* 0x0000000e0a1e7223 */ /* 0x000fe20000010819 */
[----:B------:R-:W-:Y:S01]  /*4c10*/  F2FP.F16.E4M3.UNPACK_B R8, R8 ;  /* 0x00000008ff08723e */ /* 0x000fe200020006ff */
[----:B------:R-:W-:Y:S01]  /*4c20*/  FFMA.FTZ R31, R11, R14, R26 ;  /* 0x0000000e0b1f7223 */ /* 0x000fe2000001001a */
[----:B------:R-:W-:Y:S01]  /*4c30*/  F2FP.F16.E4M3.UNPACK_B R76, R76 ;  /* 0x0000004cff4c723e */ /* 0x000fe200020006ff */
[----:B------:R-:W-:-:S02]  /*4c40*/  HADD2.F32 R15, -RZ, R77.H1_H1 ;  /* 0x3000004dff0f7230 */ /* 0x000fc40000004100 */
[--C-:B------:R-:W-:Y:S01]  /*4c50*/  HADD2.F32 R10, -RZ, R9.reuse.H0_H0 ;  /* 0x20000009ff0a7230 */ /* 0x100fe20000004100 */
[----:B------:R-:W-:Y:S01]  /*4c60*/  F2FP.SATFINITE.E4M3.F32.PACK_AB_MERGE_C R33, R31, R30, RZ ;  /* 0x0000001e1f21723e */ /* 0x000fe200048070ff */
[----:B------:R-:W-:Y:S02]  /*4c70*/  HADD2.F32 R11, -RZ, R9.H1_H1 ;  /* 0x30000009ff0b7230 */ /* 0x000fe40000004100 */
[----:B------:R-:W-:Y:S02]  /*4c80*/  HADD2.F32 R9, -RZ, R8.H0_H0 ;  /* 0x20000008ff097230 */ /* 0x000fe40000004100 */
[-C--:B------:R-:W-:Y:S01]  /*4c90*/  FMUL.FTZ R28, R10, R15.reuse ;  /* 0x0000000f0a1c7220 */ /* 0x080fe20000410000 */
[----:B------:R-:W-:Y:S02]  /*4ca0*/  HADD2.F32 R14, -RZ, R76.H1_H1 ;  /* 0x3000004cff0e7230 */ /* 0x000fe40000004100 */
[----:B------:R-:W-:Y:S01]  /*4cb0*/  FMUL.FTZ R25, R11, R15 ;  /* 0x0000000f0b197220 */ /* 0x000fe20000410000 */
[----:B------:R-:W-:Y:S01]  /*4cc0*/  HADD2.F32 R77, -RZ, R77.H0_H0 ;  /* 0x2000004dff4d7230 */ /* 0x000fe20000004100 */
[----:B------:R-:W-:Y:S01]  /*4cd0*/  F2FP.SATFINITE.E4M3.F32.PACK_AB_MERGE_C R5, R5, R4, R33 ;  /* 0x000000040505723e */ /* 0x000fe20004807021 */
[----:B------:R-:W-:-:S02]  /*4ce0*/  HADD2.F32 R8, -RZ, R8.H1_H1 ;  /* 0x30000008ff087230 */ /* 0x000fc40000004100 */
[-C--:B------:R-:W-:Y:S01]  /*4cf0*/  FFMA.FTZ R25, R10, R14.reuse, -R25 ;  /* 0x0000000e0a197223 */ /* 0x080fe20000010819 */
[----:B------:R-:W-:Y:S02]  /*4d00*/  HADD2.F32 R76, -RZ, R76.H0_H0 ;  /* 0x2000004cff4c7230 */ /* 0x000fe40000004100 */
[----:B------:R-:W-:Y:S01]  /*4d10*/  FFMA.FTZ R28, R11, R14, R28 ;  /* 0x0000000e0b1c7223 */ /* 0x000fe2000001001c */
[-C--:B------:R-:W-:Y:S01]  /*4d20*/  F2FP.F16.E4M3.UNPACK_B R14, R24.reuse.H1 ;  /* 0x00000018ff0e723e */ /* 0x080fe200030006ff */
[-C--:B------:R-:W-:Y:S01]  /*4d30*/  FMUL.FTZ R26, R8, R77.reuse ;  /* 0x0000004d081a7220 */ /* 0x080fe20000410000 */
[C---:B------:R-:W-:Y:S01]  /*4d40*/  FMUL.FTZ R77, R9.reuse, R77 ;  /* 0x0000004d094d7220 */ /* 0x040fe20000410000 */
[----:B------:R-:W-:Y:S02]  /*4d50*/  F2FP.F16.E4M3.UNPACK_B R24, R24 ;  /* 0x00000018ff18723e */ /* 0x000fe400020006ff */
[-C--:B------:R-:W-:Y:S01]  /*4d60*/  FFMA.FTZ R29, R9, R76.reuse, -R26 ;  /* 0x0000004c091d7223 */ /* 0x080fe2000001081a */
[----:B------:R-:W-:Y:S01]  /*4d70*/  F2FP.SATFINITE.E4M3.F32.PACK_AB_MERGE_C R32, R28, R25, RZ ;  /* 0x000000191c20723e */ /* 0x000fe200048070ff */
[----:B------:R-:W-:Y:S01]  /*4d80*/  FFMA.FTZ R76, R8, R76, R77 ;  /* 0x0000004c084c7223 */ /* 0x000fe2000001004d */
[----:B------:R-:W-:Y:S01]  /*4d90*/  F2FP.F16.E4M3.UNPACK_B R9, R7.H1 ;  /* 0x00000007ff09723e */ /* 0x000fe200030006ff */
[--C-:B------:R-:W-:Y:S01]  /*4da0*/  HADD2.F32 R15, -RZ, R14.reuse.H1_H1 ;  /* 0x3000000eff0f7230 */ /* 0x100fe20000004100 */
[-C--:B------:R-:W-:Y:S01]  /*4db0*/  F2FP.F16.E4M3.UNPACK_B R25, R27.reuse.H1 ;  /* 0x0000001bff19723e */ /* 0x080fe200030006ff */
[----:B------:R-:W-:Y:S01]  /*4dc0*/  HADD2.F32 R14, -RZ, R14.H0_H0 ;  /* 0x2000000eff0e7230 */ /* 0x000fe20000004100 */
[-C--:B------:R-:W-:Y:S01]  /*4dd0*/  F2FP.F16.E4M3.UNPACK_B R8, R6.reuse.H1 ;  /* 0x00000006ff08723e */ /* 0x080fe200030006ff */
[----:B------:R-:W-:Y:S01]  /*4de0*/  HADD2.F32 R11, -RZ, R9.H1_H1 ;  /* 0x30000009ff0b7230 */ /* 0x000fe20000004100 */
[----:B------:R-:W-:Y:S01]  /*4df0*/  F2FP.F16.E4M3.UNPACK_B R27, R27 ;  /* 0x0000001bff1b723e */ /* 0x000fe200020006ff */
[----:B------:R-:W-:Y:S01]  /*4e00*/  HADD2.F32 R28, -RZ, R25.H1_H1 ;  /* 0x30000019ff1c7230 */ /* 0x000fe20000004100 */
[----:B------:R-:W-:Y:S01]  /*4e10*/  F2FP.F16.E4M3.UNPACK_B R7, R7 ;  /* 0x00000007ff07723e */ /* 0x000fe200020006ff */
[----:B------:R-:W-:Y:S01]  /*4e20*/  HADD2.F32 R10, -RZ, R9.H0_H0 ;  /* 0x20000009ff0a7230 */ /* 0x000fe20000004100 */
[----:B------:R-:W-:Y:S01]  /*4e30*/  F2FP.F16.E4M3.UNPACK_B R6, R6 ;  /* 0x00000006ff06723e */ /* 0x000fe200020006ff */
[----:B------:R-:W-:-:S02]  /*4e40*/  HADD2.F32 R9, -RZ, R8.H1_H1 ;  /* 0x30000008ff097230 */ /* 0x000fc40000004100 */
[-C--:B------:R-:W-:Y:S01]  /*4e50*/  FMUL.FTZ R31, R11, R28.reuse ;  /* 0x0000001c0b1f7220 */ /* 0x080fe20000410000 */
[--C-:B------:R-:W-:Y:S02]  /*4e60*/  HADD2.F32 R26, -RZ, R27.reuse.H1_H1 ;  /* 0x3000001bff1a7230 */ /* 0x100fe40000004100 */
[C---:B------:R-:W-:Y:S01]  /*4e70*/  FMUL.FTZ R28, R10.reuse, R28 ;  /* 0x0000001c0a1c7220 */ /* 0x040fe20000410000 */
[----:B------:R-:W-:Y:S02]  /*4e80*/  HADD2.F32 R8, -RZ, R8.H0_H0 ;  /* 0x20000008ff087230 */ /* 0x000fe40000004100 */
[----:B------:R-:W-:Y:S01]  /*4e90*/  FFMA.FTZ R30, R10, R15, -R31 ;  /* 0x0000000f0a1e7223 */ /* 0x000fe2000001081f */
[----:B------:R-:W-:Y:S02]  /*4ea0*/  HADD2.F32 R10, -RZ, R24.H1_H1 ;  /* 0x30000018ff0a7230 */ /* 0x000fe40000004100 */
[----:B------:R-:W-:Y:S01]  /*4eb0*/  FMUL.FTZ R31, R9, R26 ;  /* 0x0000001a091f7220 */ /* 0x000fe20000410000 */
[----:B------:R-:W-:-:S02]  /*4ec0*/  HADD2.F32 R27, -RZ, R27.H0_H0 ;  /* 0x2000001bff1b7230 */ /* 0x000fc40000004100 */
[C---:B------:R-:W-:Y:S01]  /*4ed0*/  FMUL.FTZ R26, R8.reuse, R26 ;  /* 0x0000001a081a7220 */ /* 0x040fe20000410000 */
[----:B------:R-:W-:Y:S02]  /*4ee0*/  HADD2.F32 R25, -RZ, R25.H0_H0 ;  /* 0x20000019ff197230 */ /* 0x000fe40000004100 */
[-C--:B------:R-:W-:Y:S01]  /*4ef0*/  FFMA.FTZ R31, R8, R10.reuse, -R31 ;  /* 0x0000000a081f7223 */ /* 0x080fe2000001081f */
[--C-:B------:R-:W-:Y:S02]  /*4f00*/  HADD2.F32 R8, -RZ, R7.reuse.H0_H0 ;  /* 0x20000007ff087230 */ /* 0x100fe40000004100 */
[----:B------:R-:W-:Y:S01]  /*4f10*/  FFMA.FTZ R26, R9, R10, R26 ;  /* 0x0000000a091a7223 */ /* 0x000fe2000001001a */
[----:B------:R-:W-:Y:S02]  /*4f20*/  HADD2.F32 R9, -RZ, R7.H1_H1 ;  /* 0x30000007ff097230 */ /* 0x000fe40000004100 */
[----:B------:R-:W-:Y:S01]  /*4f30*/  FFMA.FTZ R15, R11, R15, R28 ;  /* 0x0000000f0b0f7223 */ /* 0x000fe2000001001c */
[----:B------:R-:W-:-:S02]  /*4f40*/  HADD2.F32 R7, -RZ, R6.H0_H0 ;  /* 0x20000006ff077230 */ /* 0x000fc40000004100 */
[-C--:B------:R-:W-:Y:S01]  /*4f50*/  FMUL.FTZ R28, R8, R25.reuse ;  /* 0x00000019081c7220 */ /* 0x080fe20000410000 */
[----:B------:R-:W-:Y:S02]  /*4f60*/  HADD2.F32 R6, -RZ, R6.H1_H1 ;  /* 0x30000006ff067230 */ /* 0x000fe40000004100 */
[C---:B------:R-:W-:Y:S01]  /*4f70*/  FMUL.FTZ R11, R9.reuse, R25 ;  /* 0x00000019090b7220 */ /* 0x040fe20000410000 */
[----:B------:R-:W-:Y:S02]  /*4f80*/  HADD2.F32 R24, -RZ, R24.H0_H0 ;  /* 0x20000018ff187230 */ /* 0x000fe40000004100 */
[-C--:B------:R-:W-:Y:S01]  /*4f90*/  FFMA.FTZ R28, R9, R14.reuse, R28 ;  /* 0x0000000e091c7223 */ /* 0x080fe2000001001c */
[----:B------:R-:W-:Y:S01]  /*4fa0*/  F2FP.SATFINITE.E4M3.F32.PACK_AB_MERGE_C R26, R26, R31, RZ ;  /* 0x0000001f1a1a723e */ /* 0x000fe200048070ff */
[-C--:B------:R-:W-:Y:S01]  /*4fb0*/  FMUL.FTZ R10, R6, R27.reuse ;  /* 0x0000001b060a7220 */ /* 0x080fe20000410000 */
[----:B------:R-:W-:Y:S01]  /*4fc0*/  FMUL.FTZ R27, R7, R27 ;  /* 0x0000001b071b7220 */ /* 0x000fe20000410000 */
[----:B------:R-:W-:Y:S01]  /*4fd0*/  FFMA.FTZ R11, R8, R14, -R11 ;  /* 0x0000000e080b7223 */ /* 0x000fe2000001080b */
[----:B------:R-:W-:Y:S01]  /*4fe0*/  F2FP.SATFINITE.E4M3.F32.PACK_AB_MERGE_C R15, R15, R30, RZ ;  /* 0x0000001e0f0f723e */ /* 0x000fe200048070ff */
[-C--:B------:R-:W-:Y:S01]  /*4ff0*/  FFMA.FTZ R10, R7, R24.reuse, -R10 ;  /* 0x00000018070a7223 */ /* 0x080fe2000001080a */
[----:B------:R-:W-:Y:S01]  /*5000*/  FFMA.FTZ R27, R6, R24, R27 ;  /* 0x00000018061b7223 */ /* 0x000fe2000001001b */
[----:B------:R-:W-:-:S02]  /*5010*/  F2FP.SATFINITE.E4M3.F32.PACK_AB_MERGE_C R4, R76, R29, R32 ;  /* 0x0000001d4c04723e */ /* 0x000fc40004807020 */
[----:B------:R-:W-:Y:S02]  /*5020*/  F2FP.SATFINITE.E4M3.F32.PACK_AB_MERGE_C R7, R28, R11, R15 ;  /* 0x0000000b1c07723e */ /* 0x000fe4000480700f */
[----:B------:R-:W-:-:S07]  /*5030*/  F2FP.SATFINITE.E4M3.F32.PACK_AB_MERGE_C R6, R27, R10, R26 ;  /* 0x0000000a1b06723e */ /* 0x000fce000480701a */
.L_x_1455:
[----:B------:R-:W-:Y:S05]  /*5040*/  BSYNC B1 ;  /* 0x0000000000017941 */ /* 0x000fea0003800000 */
.L_x_1454:
[----:B--2---:R0:W-:Y:S01]  /*5050*/  STG.E.128 desc[UR46][R12.64+0x80], R4 ;  /* 0x000080040c007986 */ /* 0x0041e2000c101d2e */
[----:B------:R-:W-:Y:S05]  /*5060*/  BRA `(.L_x_1449) ;  /* 0x0000002400507947 */ /* 0x000fea0003800000 */
.L_x_1433:
[----:B------:R-:W-:Y:S02]  /*5070*/  ISETP.GE.AND P3, PT, R219, R90, PT ;  /* 0x0000005adb00720c */ /* 0x000fe40003f66270 */
[----:B------:R-:W-:Y:S02]  /*5080*/  CS2R R10, SRZ ;  /* 0x00000000000a7805 */ /* 0x000fe4000001ff00 */
[----:B------:R-:W-:Y:S02]  /*5090*/  CS2R R8, SRZ ;  /* 0x0000000000087805 */ /* 0x000fe4000001ff00 */
[----:B------:R-:W-:-:S13]  /*50a0*/  ISETP.GE.OR P3, PT, R22, R82, P3 ;  /* 0x000000521600720c */ /* 0x000fda0001f66670 */
[----:B------:R-:W-:Y:S01]  /*50b0*/  @!P3 IADD3 R27, P4, P5, R48, R6, R62 ;  /* 0x00000006301bb210 */ /* 0x000fe20007d9e03e */
[----:B------:R-:W0:Y:S03]  /*50c0*/  @!P3 LDC.64 R28, c[0x0][0x3e8] ;  /* 0x0000fa00ff1cbb82 */ /* 0x000e260000000a00 */
[----:B------:R-:W-:Y:S02]  /*50d0*/  @!P3 IADD3.X R26, R73, R91, R60, P4, P5 ;  /* 0x0000005b491ab210 */ /* 0x000fe400027ea43c */
[----:B------:R-:W-:-:S03]  /*50e0*/  ISETP.GE.AND P4, PT, R17, R90, PT ;  /* 0x0000005a1100720c */ /* 0x000fc60003f86270 */
[----:B------:R-:W1:Y:S01]  /*50f0*/  @!P3 LDC.64 R30, c[0x0][0x400] ;  /* 0x00010000ff1ebb82 */ /* 0x000e620000000a00 */
[----:B------:R-:W-:-:S13]  /*5100*/  ISETP.GE.OR P4, PT, R22, R82, P4 ;  /* 0x000000521600720c */ /* 0x000fda0002786670 */
[----:B------:R-:W2:Y:S08]  /*5110*/  @!P4 LDC.64 R12, c[0x0][0x3e8] ;  /* 0x0000fa00ff0ccb82 */ /* 0x000eb00000000a00 */
[----:B------:R-:W3:Y:S01]  /*5120*/  @!P4 LDC.64 R14, c[0x0][0x400] ;  /* 0x00010000ff0ecb82 */ /* 0x000ee20000000a00 */
[----:B--2---:R-:W-:Y:S02]  /*5130*/  @!P4 IADD3 R12, P5, P6, R48, R12, R6 ;  /* 0x0000000c300cc210 */ /* 0x004fe40007ebe006 */
[----:B------:R-:W-:-:S02]  /*5140*/  CS2R R6, SRZ ;  /* 0x0000000000067805 */ /* 0x000fc4000001ff00 */
[----:B------:R-:W-:Y:S02]  /*5150*/  @!P4 IADD3.X R13, R73, R13, R91, P5, P6 ;  /* 0x0000000d490dc210 */ /* 0x000fe40002fec45b */
[----:B---3--:R-:W-:-:S04]  /*5160*/  @!P4 IADD3 R14, P5, P6, R52, R14, R4 ;  /* 0x0000000e340ec210 */ /* 0x008fc80007ebe004 */
[----:B------:R-:W-:Y:S02]  /*5170*/  @!P4 IADD3.X R15, R78, R15, R93, P5, P6 ;  /* 0x0000000f4e0fc210 */ /* 0x000fe40002fec45d */
[----:B------:R-:W-:Y:S02]  /*5180*/  @!P3 IADD3 R25, P5, P6, R52, R4, R66 ;  /* 0x000000043419b210 */ /* 0x000fe40007ebe042 */
[----:B------:R-:W-:Y:S01]  /*5190*/  CS2R R4, SRZ ;  /* 0x0000000000047805 */ /* 0x000fe2000001ff00 */
[----:B------:R2:W3:Y:S01]  /*51a0*/  @!P4 LDG.E.128 R8, desc[UR46][R14.64] ;  /* 0x0000002e0e08c981 */ /* 0x0004e2000c1e1d00 */
[----:B------:R-:W-:-:S04]  /*51b0*/  @!P3 IADD3.X R24, R78, R93, R64, P5, P6 ;  /* 0x0000005d4e18b210 */ /* 0x000fc80002fec440 */
[----:B------:R4:W5:Y:S01]  /*51c0*/  @!P4 LDG.E.128 R4, desc[UR46][R12.64] ;  /* 0x0000002e0c04c981 */ /* 0x000962000c1e1d00 */
[----:B0-----:R-:W-:-:S05]  /*51d0*/  @!P3 IADD3 R28, P4, R27, R28, RZ ;  /* 0x0000001c1b1cb210 */ /* 0x001fca0007f9e0ff */
[----:B------:R-:W-:Y:S01]  /*51e0*/  @!P3 IMAD.X R29, R26, 0x1, R29, P4 ;  /* 0x000000011a1db824 */ /* 0x000fe200020e061d */
[----:B-1----:R-:W-:Y:S02]  /*51f0*/  @!P3 IADD3 R30, P4, R25, R30, RZ ;  /* 0x0000001e191eb210 */ /* 0x002fe40007f9e0ff */
[----:B--2---:R-:W-:Y:S02]  /*5200*/  CS2R R14, SRZ ;  /* 0x00000000000e7805 */ /* 0x004fe4000001ff00 */
[----:B------:R-:W-:Y:S02]  /*5210*/  CS2R R26, SRZ ;  /* 0x00000000001a7805 */ /* 0x000fe4000001ff00 */
[----:B----4-:R-:W-:Y:S01]  /*5220*/  CS2R R12, SRZ ;  /* 0x00000000000c7805 */ /* 0x010fe2000001ff00 */
[----:B------:R-:W-:Y:S01]  /*5230*/  @!P3 IMAD.X R31, R24, 0x1, R31, P4 ;  /* 0x00000001181fb824 */ /* 0x000fe200020e061f */
[----:B------:R-:W-:-:S04]  /*5240*/  CS2R R24, SRZ ;  /* 0x0000000000187805 */ /* 0x000fc8000001ff00 */
[----:B------:R-:W2:Y:S04]  /*5250*/  @!P3 LDG.E.128 R12, desc[UR46][R28.64] ;  /* 0x0000002e1c0cb981 */ /* 0x000ea8000c1e1d00 */
[----:B------:R-:W4:Y:S01]  /*5260*/  @!P3 LDG.E.128 R24, desc[UR46][R30.64] ;  /* 0x0000002e1e18b981 */ /* 0x000f22000c1e1d00 */
[----:B------:R-:W-:-:S06]  /*5270*/  UISETP.NE.AND UP0, UPT, UR45, 0x3, UPT ;  /* 0x000000032d00788c */ /* 0x000fcc000bf05270 */
[----:B------:R-:W-:Y:S02]  /*5280*/  PLOP3.LUT P3, PT, PT, PT, UP0, 0x80, 0x0 ;  /* 0x000000000000781c */ /* 0x000fe40003f6f008 */
[----:B------:R-:W-:Y:S01]  /*5290*/  ISETP.GE.AND P4, PT, R22, R82, PT ;  /* 0x000000521600720c */ /* 0x000fe20003f86270 */
[----:B---3--:R-:W-:Y:S02]  /*52a0*/  IMAD.MOV.U32 R104, RZ, RZ, R10 ;  /* 0x000000ffff687224 */ /* 0x008fe400078e000a */
[----:B------:R-:W-:Y:S02]  /*52b0*/  IMAD.MOV.U32 R106, RZ, RZ, R8 ;  /* 0x000000ffff6a7224 */ /* 0x000fe400078e0008 */
[----:B-----5:R-:W-:Y:S02]  /*52c0*/  IMAD.MOV.U32 R103, RZ, RZ, R6 ;  /* 0x000000ffff677224 */ /* 0x020fe400078e0006 */
[----:B------:R-:W-:Y:S02]  /*52d0*/  IMAD.MOV.U32 R105, RZ, RZ, R4 ;  /* 0x000000ffff697224 */ /* 0x000fe400078e0004 */
[----:B--2---:R-:W-:-:S02]  /*52e0*/  IMAD.MOV.U32 R93, RZ, RZ, R14 ;  /* 0x000000ffff5d7224 */ /* 0x004fc400078e000e */
[----:B------:R-:W-:Y:S02]  /*52f0*/  IMAD.MOV.U32 R94, RZ, RZ, R12 ;  /* 0x000000ffff5e7224 */ /* 0x000fe400078e000c */
[----:B----4-:R-:W-:Y:S02]  /*5300*/  IMAD.MOV.U32 R95, RZ, RZ, R26 ;  /* 0x000000ffff5f7224 */ /* 0x010fe400078e001a */
[----:B------:R-:W-:Y:S01]  /*5310*/  IMAD.MOV.U32 R96, RZ, RZ, R24 ;  /* 0x000000ffff607224 */ /* 0x000fe200078e0018 */
[----:B------:R-:W-:Y:S06]  /*5320*/  @!P3 BRA `(.L_x_1456) ;  /* 0x000000000004b947 */ /* 0x000fec0003800000 */
[----:B------:R-:W-:Y:S01]  /*5330*/  BPT.TRAP 0x1 ;  /* 0x000000040000795c */ /* 0x000fe20000300000 */
.L_x_1456:
[----:B------:R-:W-:Y:S01]  /*5340*/  IMAD R91, R192, 0x8, R16 ;  /* 0x00000008c05b7824 */ /* 0x000fe200078e0210 */
[----:B------:R-:W-:Y:S01]  /*5350*/  SHF.L.U32 R92, R198, 0x1f, RZ ;  /* 0x0000001fc65c7819 */ /* 0x000fe200000006ff */
[----:B------:R-:W0:Y:S01]  /*5360*/  LDC R98, c[0x0][0x2f4] ;  /* 0x0000bd00ff627b82 */ /* 0x000e220000000800 */
[----:B------:R-:W-:Y:S01]  /*5370*/  BSSY B1, `(.L_x_1457) ;  /* 0x0000006000017945 */ /* 0x000fe20003800000 */
[----:B------:R-:W-:Y:S01]  /*5380*/  IMAD.MOV.U32 R81, RZ, RZ, R33 ;  /* 0x000000ffff517224 */ /* 0x000fe200078e0021 */
[----:B------:R-:W1:Y:S05]  /*5390*/  SYNCS.PHASECHK.TRANS64.TRYWAIT P5, [R91+URZ+0x28490], R92 ;  /* 0x0284905c5b0075a7 */ /* 0x000e6a00080a017f */
[----:B------:R-:W2:Y:S01]  /*53a0*/  LDC.64 R82, c[0x0][0x300] ;  /* 0x0000c000ff527b82 */ /* 0x000ea20000000a00 */
[----:B0-----:R-:W-:Y:S01]  /*53b0*/  IMAD.IADD R100, R98, 0x1, -R71 ;  /* 0x0000000162647824 */ /* 0x001fe200078e0a47 */
[----:B-1----:R-:W-:Y:S06]  /*53c0*/  @!P5 BRA `(.L_x_1458) ;  /* 0x000002600034d947 */ /* 0x002fec0003800000 */
.L_x_1810:
[----:B------:R-:W-:Y:S05]  /*53d0*/  BSYNC B1 ;  /* 0x0000000000017941 */ /* 0x000fea0003800000 */
.L_x_1457:
[----:B------:R-:W-:Y:S01]  /*53e0*/  ISETP.GE.OR P5, PT, R17, R90, P1 ;  /* 0x0000005a1100720c */ /* 0x000fe20000fa6670 */
[----:B------:R-:W-:-:S12]  /*53f0*/  BSSY B1, `(.L_x_1459) ;  /* 0x00000fe000017945 */ /* 0x000fd80003800000 */
[----:B------:R-:W-:Y:S05]  /*5400*/  @P5 BRA `(.L_x_1460) ;  /* 0x0000000c00f05947 */ /* 0x000fea0003800000 */
[-C--:B--2---:R-:W-:Y:S01]  /*5410*/  IMAD R28, R223, R82.reuse, RZ ;  /* 0x00000052df1c7224 */ /* 0x084fe200078e02ff */
[----:B------:R-:W-:Y:S01]  /*5420*/  SHF.R.U32.HI R30, RZ, 0x3, R209 ;  /* 0x00000003ff1e7819 */ /* 0x000fe200000116d1 */
[C---:B------:R-:W-:Y:S01]  /*5430*/  IMAD.WIDE.U32 R84, R17.reuse, R82, R80 ;  /* 0x0000005211547225 */ /* 0x040fe200078e0050 */
[----:B------:R-:W-:Y:S03]  /*5440*/  BSSY B2, `(.L_x_1461) ;  /* 0x00000ec000027945 */ /* 0x000fe60003800000 */
[----:B------:R-:W-:Y:S01]  /*5450*/  IMAD R97, R17, R83, R28 ;  /* 0x0000005311617224 */ /* 0x000fe200078e021c */
[----:B------:R-:W-:Y:S02]  /*5460*/  SEL R28, R71, R100, !P0 ;  /* 0x00000064471c7207 */ /* 0x000fe40004000000 */
[----:B------:R-:W-:Y:S01]  /*5470*/  IADD3 R99, P5, P6, R44, R84, R74 ;  /* 0x000000542c637210 */ /* 0x000fe20007ebe04a */
[----:B------:R-:W-:Y:S01]  /*5480*/  IMAD.IADD R97, R97, 0x1, R85 ;  /* 0x0000000161617824 */ /* 0x000fe200078e0255 */
[----:B------:R-:W-:-:S04]  /*5490*/  SHF.R.S32.HI R29, RZ, 0x1f, R28 ;  /* 0x0000001fff1d7819 */ /* 0x000fc8000001141c */
[----:B------:R-:W-:Y:S02]  /*54a0*/  LEA.HI R28, R29, R28, RZ, 0x5 ;  /* 0x0000001c1d1c7211 */ /* 0x000fe400078f28ff */
[----:B------:R-:W-:Y:S02]  /*54b0*/  IADD3.X R102, R0, R97, R86, P5, P6 ;  /* 0x0000006100667210 */ /* 0x000fe40002fec456 */
[----:B------:R-:W-:-:S04]  /*54c0*/  LEA.HI.SX32 R28, R28, R79, 0x1b ;  /* 0x0000004f1c1c7211 */ /* 0x000fc800078fdaff */
[----:B------:R-:W-:Y:S01]  /*54d0*/  SHF.R.S32.HI R29, RZ, 0x1f, R28 ;  /* 0x0000001fff1d7819 */ /* 0x000fe2000001141c */
[----:B------:R-:W-:-:S03]  /*54e0*/  IMAD.SHL.U32 R101, R28, 0x10, RZ ;  /* 0x000000101c657824 */ /* 0x000fc600078e00ff */
[----:B------:R-:W-:Y:S02]  /*54f0*/  LEA.HI R29, R29, R28, RZ, 0x3 ;  /* 0x0000001c1d1d7211 */ /* 0x000fe400078f18ff */
[----:B------:R-:W-:-:S03]  /*5500*/  LOP3.LUT R28, R209, 0x70, R101, 0xf8, !PT ;  /* 0x00000070d11c7812 */ /* 0x000fc600078ef865 */
[----:B------:R-:W-:Y:S01]  /*5510*/  IMAD.SHL.U32 R29, R29, 0x400, RZ ;  /* 0x000004001d1d7824 */ /* 0x000fe200078e00ff */
[----:B------:R-:W-:-:S04]  /*5520*/  LOP3.LUT R30, R28, R30, RZ, 0x3c, !PT ;  /* 0x0000001e1c1e7212 */ /* 0x000fc800078e3cff */
[----:B------:R-:W-:Y:S01]  /*5530*/  LOP3.LUT R28, R29, 0xffffe000, RZ, 0xc0, !PT ;  /* 0xffffe0001d1c7812 */ /* 0x000fe200078ec0ff */
[----:B------:R-:W-:-:S03]  /*5540*/  IMAD R29, R192, 0x4000, R21 ;  /* 0x00004000c01d7824 */ /* 0x000fc600078e0215 */
[----:B------:R-:W-:Y:S01]  /*5550*/  IADD3 R31, R30, R28, R213 ;  /* 0x0000001c1e1f7210 */ /* 0x000fe20007ffe0d5 */
[----:B------:R-:W-:-:S04]  /*5560*/  IMAD.IADD R29, R16, 0x1, R29 ;  /* 0x00000001101d7824 */ /* 0x000fc800078e021d */
[----:B------:R-:W-:-:S04]  /*5570*/  IMAD R31, R192, 0x4000, R31 ;  /* 0x00004000c01f7824 */ /* 0x000fc800078e021f */
[----:B------:R-:W-:Y:S02]  /*5580*/  IMAD.IADD R32, R16, 0x1, R31 ;  /* 0x0000000110207824 */ /* 0x000fe400078e021f */
[----:B------:R-:W1:Y:S04]  /*5590*/  LDS.128 R28, [R29+0x20000] ;  /* 0x020000001d1c7984 */ /* 0x000e680000000c00 */
[----:B------:R-:W2:Y:S01]  /*55a0*/  LDS.128 R32, [R32+0x20000] ;  /* 0x0200000020207984 */ /* 0x000ea20000000c00 */
[----:B------:R-:W-:Y:S05]  /*55b0*/  @P4 BRA `(.L_x_1462) ;  /* 0x0000000c00504947 */ /* 0x000fea0003800000 */
[--C-:B------:R-:W-:Y:S02]  /*55c0*/  SHF.R.U32.HI R115, RZ, 0x8, R5.reuse ;  /* 0x00000008ff737819 */ /* 0x100fe40000011605 */
[--C-:B------:R-:W-:Y:S02]  /*55d0*/  SHF.R.U32.HI R117, RZ, 0x18, R5.reuse ;  /* 0x00000018ff757819 */ /* 0x100fe40000011605 */
[----:B------:R-:W-:Y:S02]  /*55e0*/  LOP3.LUT R10, R5, 0xff, RZ, 0xc0, !PT ;  /* 0x000000ff050a7812 */ /* 0x000fe400078ec0ff */
[----:B------:R-:W-:Y:S02]  /*55f0*/  SHF.R.U32.HI R6, RZ, 0x10, R5 ;  /* 0x00000010ff067819 */ /* 0x000fe40000011605 */
[--C-:B------:R-:W-:Y:S02]  /*5600*/  SHF.R.U32.HI R113, RZ, 0x18, R9.reuse ;  /* 0x00000018ff717819 */ /* 0x100fe40000011609 */
[----:B------:R-:W-:Y:S01]  /*5610*/  LOP3.LUT R108, R9, 0xff, RZ, 0xc0, !PT ;  /* 0x000000ff096c7812 */ /* 0x000fe200078ec0ff */
[----:B------:R-:W-:Y:S01]  /*5620*/  IMAD.U32 R6, R6, 0x10000, RZ ;  /* 0x0001000006067824 */ /* 0x000fe200078e00ff */
[----:B------:R-:W-:-:S02]  /*5630*/  SHF.R.U32.HI R111, RZ, 0x8, R9 ;  /* 0x00000008ff6f7819 */ /* 0x000fc40000011609 */
[----:B------:R-:W-:Y:S01]  /*5640*/  SHF.R.U32.HI R5, RZ, 0x10, R9 ;  /* 0x00000010ff057819 */ /* 0x000fe20000011609 */
[----:B------:R-:W-:Y:S01]  /*5650*/  IMAD.SHL.U32 R9, R115, 0x100, RZ ;  /* 0x0000010073097824 */ /* 0x000fe200078e00ff */
[----:B------:R-:W-:Y:S02]  /*5660*/  SHF.R.U32.HI R110, RZ, 0x8, R11 ;  /* 0x00000008ff6e7819 */ /* 0x000fe4000001160b */
[----:B------:R-:W-:Y:S02]  /*5670*/  PRMT R10, R117, 0x654, R10 ;  /* 0x00000654750a7816 */ /* 0x000fe4000000000a */
[----:B------:R-:W-:Y:S02]  /*5680*/  SHF.R.U32.HI R8, RZ, 0x8, R7 ;  /* 0x00000008ff087819 */ /* 0x000fe40000011607 */
[----:B------:R-:W-:Y:S02]  /*5690*/  SHF.R.U32.HI R112, RZ, 0x18, R11 ;  /* 0x00000018ff707819 */ /* 0x000fe4000001160b */
[----:B------:R-:W-:Y:S01]  /*56a0*/  LOP3.LUT R109, R11, 0xff, RZ, 0xc0, !PT ;  /* 0x000000ff0b6d7812 */ /* 0x000fe200078ec0ff */
[----:B------:R-:W-:Y:S01]  /*56b0*/  IMAD.SHL.U32 R8, R8, 0x100, RZ ;  /* 0x0000010008087824 */ /* 0x000fe200078e00ff */
[----:B------:R-:W-:-:S02]  /*56c0*/  SHF.R.U32.HI R114, RZ, 0x18, R7 ;  /* 0x00000018ff727819 */ /* 0x000fc40000011607 */
[----:B------:R-:W-:Y:S02]  /*56d0*/  LOP3.LUT R107, R7, 0xff, RZ, 0xc0, !PT ;  /* 0x000000ff076b7812 */ /* 0x000fe400078ec0ff */
[----:B------:R-:W-:Y:S02]  /*56e0*/  SHF.R.U32.HI R4, RZ, 0x10, R7 ;  /* 0x00000010ff047819 */ /* 0x000fe40000011607 */
[----:B------:R-:W-:Y:S01]  /*56f0*/  SHF.R.U32.HI R7, RZ, 0x10, R11 ;  /* 0x00000010ff077819 */ /* 0x000fe2000001160b */
[----:B------:R-:W-:Y:S01]  /*5700*/  IMAD.SHL.U32 R11, R111, 0x100, RZ ;  /* 0x000001006f0b7824 */ /* 0x000fe200078e00ff */
[----:B------:R-:W-:Y:S01]  /*5710*/  LOP3.LUT R9, R10, 0xff00, R9, 0xf8, !PT ;  /* 0x0000ff000a097812 */ /* 0x000fe200078ef809 */
[----:B------:R-:W-:Y:S01]  /*5720*/  IMAD.SHL.U32 R10, R110, 0x100, RZ ;  /* 0x000001006e0a7824 */ /* 0x000fe200078e00ff */
[----:B------:R-:W-:Y:S02]  /*5730*/  PRMT R108, R113, 0x654, R108 ;  /* 0x00000654716c7816 */ /* 0x000fe4000000006c */
[----:B------:R-:W-:Y:S01]  /*5740*/  PRMT R109, R112, 0x654, R109 ;  /* 0x00000654706d7816 */ /* 0x000fe2000000006d */
[----:B------:R-:W-:Y:S01]  /*5750*/  IMAD.U32 R112, R5, 0x10000, RZ ;  /* 0x0001000005707824 */ /* 0x000fe200078e00ff */
[----:B------:R-:W-:Y:S01]  /*5760*/  PRMT R107, R114, 0x654, R107 ;  /* 0x00000654726b7816 */ /* 0x000fe2000000006b */
[----:B------:R-:W-:Y:S01]  /*5770*/  IMAD.U32 R114, R7, 0x10000, RZ ;  /* 0x0001000007727824 */ /* 0x000fe200078e00ff */
[----:B------:R-:W-:Y:S01]  /*5780*/  LOP3.LUT R6, R9, 0xff0000, R6, 0xf8, !PT ;  /* 0x00ff000009067812 */ /* 0x000fe200078ef806 */
[----:B------:R-:W-:Y:S01]  /*5790*/  IMAD.U32 R9, R4, 0x10000, RZ ;  /* 0x0001000004097824 */ /* 0x000fe200078e00ff */
[----:B------:R-:W-:-:S02]  /*57a0*/  LOP3.LUT R111, R108, 0xff00, R11, 0xf8, !PT ;  /* 0x0000ff006c6f7812 */ /* 0x000fc400078ef80b */
[----:B------:R-:W-:Y:S02]  /*57b0*/  LOP3.LUT R113, R109, 0xff00, R10, 0xf8, !PT ;  /* 0x0000ff006d717812 */ /* 0x000fe400078ef80a */
[----:B------:R-:W-:Y:S02]  /*57c0*/  LOP3.LUT R8, R107, 0xff00, R8, 0xf8, !PT ;  /* 0x0000ff006b087812 */ /* 0x000fe400078ef808 */
[----:B------:R-:W-:Y:S02]  /*57d0*/  F2FP.F16.E4M3.UNPACK_B R109, R106.H1 ;  /* 0x0000006aff6d723e */ /* 0x000fe400030006ff */
[----:B--2---:R-:W-:Y:S02]  /*57e0*/  F2FP.F16.E4M3.UNPACK_B R11, R32.H1 ;  /* 0x00000020ff0b723e */ /* 0x004fe400030006ff */
[----:B-1----:R-:W-:Y:S01]  /*57f0*/  F2FP.F16.E4M3.UNPACK_B R10, R28.H1 ;  /* 0x0000001cff0a723e */ /* 0x002fe200030006ff */
[----:B------:R-:W-:Y:S01]  /*5800*/  HADD2.F32 R110, -RZ, R109.H0_H0 ;  /* 0x2000006dff6e7230 */ /* 0x000fe20000004100 */
[----:B------:R-:W-:Y:S01]  /*5810*/  LOP3.LUT R4, R8, 0xff0000, R9, 0xf8, !PT ;  /* 0x00ff000008047812 */ /* 0x000fe200078ef809 */
[----:B------:R-:W-:Y:S01]  /*5820*/  HADD2.F32 R9, -RZ, R11.H0_H0 ;  /* 0x2000000bff097230 */ /* 0x000fe20000004100 */
[----:B------:R-:W-:Y:S01]  /*5830*/  F2FP.F16.E4M3.UNPACK_B R107, R105.H1 ;  /* 0x00000069ff6b723e */ /* 0x000fe200030006ff */
[----:B------:R-:W-:Y:S01]  /*5840*/  HADD2.F32 R8, -RZ, R10.H0_H0 ;  /* 0x2000000aff087230 */ /* 0x000fe20000004100 */
[----:B------:R-:W-:Y:S01]  /*5850*/  LOP3.LUT R7, R111, 0xff0000, R112, 0xf8, !PT ;  /* 0x00ff00006f077812 */ /* 0x000fe200078ef870 */
[----:B------:R-:W-:-:S02]  /*5860*/  HADD2.F32 R112, -RZ, R109.H1_H1 ;  /* 0x3000006dff707230 */ /* 0x000fc40000004100 */
[CC--:B------:R-:W-:Y:S01]  /*5870*/  FMUL.FTZ R115, R9.reuse, R110.reuse ;  /* 0x0000006e09737220 */ /* 0x0c0fe20000410000 */
[--C-:B------:R-:W-:Y:S02]  /*5880*/  HADD2.F32 R108, -RZ, R107.reuse.H0_H0 ;  /* 0x2000006bff6c7230 */ /* 0x100fe40000004100 */
[C---:B------:R-:W-:Y:S01]  /*5890*/  FMUL.FTZ R110, R8.reuse, R110 ;  /* 0x0000006e086e7220 */ /* 0x040fe20000410000 */
[----:B------:R-:W-:Y:S01]  /*58a0*/  HADD2.F32 R10, -RZ, R10.H1_H1 ;  /* 0x3000000aff0a7230 */ /* 0x000fe20000004100 */
[----:B------:R-:W-:Y:S01]  /*58b0*/  F2FP.F16.E4M3.UNPACK_B R109, R105 ;  /* 0x00000069ff6d723e */ /* 0x000fe200020006ff */
[-C--:B------:R-:W-:Y:S01]  /*58c0*/  FFMA.FTZ R8, R8, R108.reuse, -R115 ;  /* 0x0000006c08087223 */ /* 0x080fe20000010873 */
[----:B------:R-:W-:Y:S01]  /*58d0*/  FFMA.FTZ R9, R9, R108, R110 ;  /* 0x0000006c09097223 */ /* 0x000fe2000001006e */
[----:B------:R-:W-:Y:S01]  /*58e0*/  HADD2.F32 R108, -RZ, R107.H1_H1 ;  /* 0x3000006bff6c7230 */ /* 0x000fe20000004100 */
[----:B------:R-:W-:Y:S01]  /*58f0*/  F2FP.F16.E4M3.UNPACK_B R110, R106 ;  /* 0x0000006aff6e723e */ /* 0x000fe200020006ff */
[----:B------:R-:W-:Y:S01]  /*5900*/  HADD2.F32 R107, -RZ, R11.H1_H1 ;  /* 0x3000000bff6b7230 */ /* 0x000fe20000004100 */
[----:B------:R-:W-:-:S02]  /*5910*/  F2FP.F16.E4M3.UNPACK_B R32, R32 ;  /* 0x00000020ff20723e */ /* 0x000fc400020006ff */
[----:B------:R-:W-:Y:S01]  /*5920*/  F2FP.F16.E4M3.UNPACK_B R105, R28 ;  /* 0x0000001cff69723e */ /* 0x000fe200020006ff */
[----:B------:R-:W-:Y:S02]  /*5930*/  HADD2.F32 R111, -RZ, R110.H0_H0 ;  /* 0x2000006eff6f7230 */ /* 0x000fe40000004100 */
[-C--:B------:R-:W-:Y:S01]  /*5940*/  FMUL.FTZ R11, R107, R112.reuse ;  /* 0x000000706b0b7220 */ /* 0x080fe20000410000 */
[C---:B------:R-:W-:Y:S01]  /*5950*/  FMUL.FTZ R112, R10.reuse, R112 ;  /* 0x000000700a707220 */ /* 0x040fe20000410000 */
[----:B------:R-:W-:Y:S01]  /*5960*/  HADD2.F32 R106, -RZ, R32.H0_H0 ;  /* 0x20000020ff6a7230 */ /* 0x000fe20000004100 */
[----:B------:R-:W-:Y:S01]  /*5970*/  LOP3.LUT R5, R113, 0xff0000, R114, 0xf8, !PT ;  /* 0x00ff000071057812 */ /* 0x000fe200078ef872 */
[----:B------:R-:W-:Y:S02]  /*5980*/  HADD2.F32 R28, -RZ, R105.H0_H0 ;  /* 0x20000069ff1c7230 */ /* 0x000fe40000004100 */
[-C--:B------:R-:W-:Y:S01]  /*5990*/  FFMA.FTZ R11, R10, R108.reuse, -R11 ;  /* 0x0000006c0a0b7223 */ /* 0x080fe2000001080b */
[----:B------:R-:W-:Y:S01]  /*59a0*/  FFMA.FTZ R10, R107, R108, R112 ;  /* 0x0000006c6b0a7223 */ /* 0x000fe20000010070 */
[----:B------:R-:W-:-:S02]  /*59b0*/  HADD2.F32 R107, -RZ, R109.H0_H0 ;  /* 0x2000006dff6b7230 */ /* 0x000fc40000004100 */
[-C--:B------:R-:W-:Y:S01]  /*59c0*/  FMUL.FTZ R113, R106, R111.reuse ;  /* 0x0000006f6a717220 */ /* 0x080fe20000410000 */
[----:B------:R-:W-:Y:S01]  /*59d0*/  FMUL.FTZ R111, R28, R111 ;  /* 0x0000006f1c6f7220 */ /* 0x000fe20000410000 */
[----:B------:R-:W-:Y:S01]  /*59e0*/  HADD2.F32 R110, -RZ, R110.H1_H1 ;  /* 0x3000006eff6e7230 */ /* 0x000fe20000004100 */
[----:B------:R-:W-:Y:S01]  /*59f0*/  F2FP.F16.E4M3.UNPACK_B R112, R103.H1 ;  /* 0x00000067ff70723e */ /* 0x000fe200030006ff */
[----:B------:R-:W-:Y:S02]  /*5a00*/  HADD2.F32 R108, -RZ, R32.H1_H1 ;  /* 0x30000020ff6c7230 */ /* 0x000fe40000004100 */
[-C--:B------:R-:W-:Y:S01]  /*5a10*/  FFMA.FTZ R32, R106, R107.reuse, R111 ;  /* 0x0000006b6a207223 */ /* 0x080fe2000001006f */
[----:B------:R-:W-:Y:S02]  /*5a20*/  HADD2.F32 R105, -RZ, R105.H1_H1 ;  /* 0x30000069ff697230 */ /* 0x000fe40000004100 */
[----:B------:R-:W-:Y:S01]  /*5a30*/  FFMA.FTZ R28, R28, R107, -R113 ;  /* 0x0000006b1c1c7223 */ /* 0x000fe20000010871 */
[----:B------:R-:W-:-:S02]  /*5a40*/  HADD2.F32 R111, -RZ, R109.H1_H1 ;  /* 0x3000006dff6f7230 */ /* 0x000fc40000004100 */
[C---:B------:R-:W-:Y:S01]  /*5a50*/  FMUL.FTZ R106, R108.reuse, R110 ;  /* 0x0000006e6c6a7220 */ /* 0x040fe20000410000 */
[----:B------:R-:W-:Y:S01]  /*5a60*/  F2FP.F16.E4M3.UNPACK_B R113, R104.H1 ;  /* 0x00000068ff71723e */ /* 0x000fe200030006ff */
[C---:B------:R-:W-:Y:S01]  /*5a70*/  FMUL.FTZ R117, R105.reuse, R110 ;  /* 0x0000006e69757220 */ /* 0x040fe20000410000 */
[----:B------:R-:W-:Y:S01]  /*5a80*/  F2FP.F16.E4M3.UNPACK_B R109, R34.H1 ;  /* 0x00000022ff6d723e */ /* 0x000fe200030006ff */
[-C--:B------:R-:W-:Y:S01]  /*5a90*/  FFMA.FTZ R107, R105, R111.reuse, -R106 ;  /* 0x0000006f696b7223 */ /* 0x080fe2000001086a */
[-C--:B------:R-:W-:Y:S01]  /*5aa0*/  F2FP.F16.E4M3.UNPACK_B R106, R30.reuse.H1 ;  /* 0x0000001eff6a723e */ /* 0x080fe200030006ff */
[----:B------:R-:W-:Y:S02]  /*5ab0*/  HADD2.F32 R115, -RZ, R113.H0_H0 ;  /* 0x20000071ff737230 */ /* 0x000fe40000004100 */
[----:B------:R-:W-:Y:S01]  /*5ac0*/  FFMA.FTZ R105, R108, R111, R117 ;  /* 0x0000006f6c697223 */ /* 0x000fe20000010075 */
[----:B------:R-:W-:Y:S01]  /*5ad0*/  HADD2.F32 R110, -RZ, R109.H0_H0 ;  /* 0x2000006dff6e7230 */ /* 0x000fe20000004100 */
[----:B------:R-:W-:Y:S01]  /*5ae0*/  F2FP.F16.E4M3.UNPACK_B R30, R30 ;  /* 0x0000001eff1e723e */ /* 0x000fe200020006ff */
[----:B------:R-:W-:Y:S01]  /*5af0*/  HADD2.F32 R108, -RZ, R106.H0_H0 ;  /* 0x2000006aff6c7230 */ /* 0x000fe20000004100 */
[----:B------:R-:W-:Y:S01]  /*5b00*/  F2FP.SATFINITE.E4M3.F32.PACK_AB_MERGE_C R9, R10, R9, RZ ;  /* 0x000000090a09723e */ /* 0x000fe200048070ff */
[----:B------:R-:W-:-:S02]  /*5b10*/  HADD2.F32 R114, -RZ, R113.H1_H1 ;  /* 0x30000071ff727230 */ /* 0x000fc40000004100 */
[-C--:B------:R-:W-:Y:S01]  /*5b20*/  FMUL.FTZ R117, R110, R115.reuse ;  /* 0x000000736e757220 */ /* 0x080fe20000410000 */
[----:B------:R-:W-:Y:S02]  /*5b30*/  HADD2.F32 R113, -RZ, R112.H0_H0 ;  /* 0x20000070ff717230 */ /* 0x000fe40000004100 */
[C---:B------:R-:W-:Y:S01]  /*5b40*/  FMUL.FTZ R115, R108.reuse, R115 ;  /* 0x000000736c737220 */ /* 0x040fe20000410000 */
[----:B------:R-:W-:Y:S01]  /*5b50*/  HADD2.F32 R111, -RZ, R109.H1_H1 ;  /* 0x3000006dff6f7230 */ /* 0x000fe20000004100 */
[----:B------:R-:W-:Y:S01]  /*5b60*/  F2FP.SATFINITE.E4M3.F32.PACK_AB_MERGE_C R8, R11, R8, RZ ;  /* 0x000000080b08723e */ /* 0x000fe200048070ff */
[----:B------:R-:W-:Y:S02]  /*5b70*/  HADD2.F32 R109, -RZ, R106.H1_H1 ;  /* 0x3000006aff6d7230 */ /* 0x000fe40000004100 */
[-C--:B------:R-:W-:Y:S01]  /*5b80*/  FFMA.FTZ R106, R108, R113.reuse, -R117 ;  /* 0x000000716c6a7223 */ /* 0x080fe20000010875 */
[----:B------:R-:W-:Y:S02]  /*5b90*/  HADD2.F32 R112, -RZ, R112.H1_H1 ;  /* 0x30000070ff707230 */ /* 0x000fe40000004100 */
[-C--:B------:R-:W-:Y:S01]  /*5ba0*/  FMUL.FTZ R116, R111, R114.reuse ;  /* 0x000000726f747220 */ /* 0x080fe20000410000 */
[----:B------:R-:W-:Y:S01]  /*5bb0*/  FFMA.FTZ R108, R110, R113, R115 ;  /* 0x000000716e6c7223 */ /* 0x000fe20000010073 */
[C---:B------:R-:W-:Y:S01]  /*5bc0*/  FMUL.FTZ R114, R109.reuse, R114 ;  /* 0x000000726d727220 */ /* 0x040fe20000410000 */
[----:B------:R-:W-:Y:S01]  /*5bd0*/  F2FP.F16.E4M3.UNPACK_B R110, R104 ;  /* 0x00000068ff6e723e */ /* 0x000fe200020006ff */
[----:B------:R-:W-:Y:S01]  /*5be0*/  FFMA.FTZ R109, R109, R112, -R116 ;  /* 0x000000706d6d7223 */ /* 0x000fe20000010874 */
[----:B------:R-:W-:Y:S01]  /*5bf0*/  F2FP.F16.E4M3.UNPACK_B R104, R34 ;  /* 0x00000022ff68723e */ /* 0x000fe200020006ff */
[----:B------:R-:W-:Y:S01]  /*5c00*/  FFMA.FTZ R121, R111, R112, R114 ;  /* 0x000000706f797223 */ /* 0x000fe20000010072 */
[----:B------:R-:W-:Y:S01]  /*5c10*/  HADD2.F32 R34, -RZ, R30.H0_H0 ;  /* 0x2000001eff227230 */ /* 0x000fe20000004100 */
[----:B------:R-:W-:Y:S01]  /*5c20*/  F2FP.SATFINITE.E4M3.F32.PACK_AB_MERGE_C R32, R105, R32, R9 ;  /* 0x000000206920723e */ /* 0x000fe20004807009 */
[--C-:B------:R-:W-:Y:S01]  /*5c30*/  HADD2.F32 R112, -RZ, R110.reuse.H0_H0 ;  /* 0x2000006eff707230 */ /* 0x100fe20000004100 */
[----:B------:R-:W-:Y:S01]  /*5c40*/  F2FP.F16.E4M3.UNPACK_B R10, R33 ;  /* 0x00000021ff0a723e */ /* 0x000fe200020006ff */
[----:B------:R-:W-:Y:S01]  /*5c50*/  HADD2.F32 R115, -RZ, R110.H1_H1 ;  /* 0x3000006eff737230 */ /* 0x000fe20000004100 */
[----:B------:R-:W-:Y:S01]  /*5c60*/  F2FP.F16.E4M3.UNPACK_B R110, R103 ;  /* 0x00000067ff6e723e */ /* 0x000fe200020006ff */
[--C-:B------:R-:W-:Y:S01]  /*5c70*/  HADD2.F32 R103, -RZ, R104.reuse.H0_H0 ;  /* 0x20000068ff677230 */ /* 0x100fe20000004100 */
[----:B------:R-:W-:Y:S01]  /*5c80*/  F2FP.F16.E4M3.UNPACK_B R11, R7 ;  /* 0x00000007ff0b723e */ /* 0x000fe200020006ff */
[----:B------:R-:W-:Y:S01]  /*5c90*/  HADD2.F32 R104, -RZ, R104.H1_H1 ;  /* 0x30000068ff687230 */ /* 0x000fe20000004100 */
[----:B------:R-:W-:Y:S01]  /*5ca0*/  F2FP.F16.E4M3.UNPACK_B R9, R29 ;  /* 0x0000001dff09723e */ /* 0x000fe200020006ff */
[----:B------:R-:W-:-:S02]  /*5cb0*/  HADD2.F32 R30, -RZ, R30.H1_H1 ;  /* 0x3000001eff1e7230 */ /* 0x000fc40000004100 */
[-C--:B------:R-:W-:Y:S01]  /*5cc0*/  FMUL.FTZ R117, R103, R112.reuse ;  /* 0x0000007067757220 */ /* 0x080fe20000410000 */
[--C-:B------:R-:W-:Y:S02]  /*5cd0*/  HADD2.F32 R111, -RZ, R110.reuse.H0_H0 ;  /* 0x2000006eff6f7230 */ /* 0x100fe40000004100 */
[-C--:B------:R-:W-:Y:S01]  /*5ce0*/  FMUL.FTZ R119, R104, R115.reuse ;  /* 0x0000007368777220 */ /* 0x080fe20000410000 */
[----:B------:R-:W-:Y:S02]  /*5cf0*/  HADD2.F32 R113, -RZ, R110.H1_H1 ;  /* 0x3000006eff717230 */ /* 0x000fe40000004100 */
[----:B------:R-:W-:Y:S01]  /*5d00*/  FMUL.FTZ R112, R34, R112 ;  /* 0x0000007022707220 */ /* 0x000fe20000410000 */
[----:B------:R-:W-:Y:S01]  /*5d10*/  FMUL.FTZ R115, R30, R115 ;  /* 0x000000731e737220 */ /* 0x000fe20000410000 */
[-C--:B------:R-:W-:Y:S01]  /*5d20*/  FFMA.FTZ R117, R34, R111.reuse, -R117 ;  /* 0x0000006f22757223 */ /* 0x080fe20000010875 */
[----:B------:R-:W-:Y:S01]  /*5d30*/  F2FP.SATFINITE.E4M3.F32.PACK_AB_MERGE_C R109, R109, R106, RZ ;  /* 0x0000006a6d6d723e */ /* 0x000fe200048070ff */
[----:B------:R-:W-:Y:S01]  /*5d40*/  FFMA.FTZ R34, R103, R111, R112 ;  /* 0x0000006f67227223 */ /* 0x000fe20000010070 */
[----:B------:R-:W-:Y:S01]  /*5d50*/  FFMA.FTZ R115, R104, R113, R115 ;  /* 0x0000007168737223 */ /* 0x000fe20000010073 */
[----:B------:R-:W-:Y:S01]  /*5d60*/  F2FP.SATFINITE.E4M3.F32.PACK_AB_MERGE_C R28, R107, R28, R8 ;  /* 0x0000001c6b1c723e */ /* 0x000fe20004807008 */
[--C-:B------:R-:W-:Y:S01]  /*5d70*/  HADD2.F32 R103, -RZ, R10.reuse.H0_H0 ;  /* 0x2000000aff677230 */ /* 0x100fe20000004100 */
[----:B------:R-:W-:Y:S01]  /*5d80*/  F2FP.SATFINITE.E4M3.F32.PACK_AB_MERGE_C R108, R121, R108, RZ ;  /* 0x0000006c796c723e */ /* 0x000fe200048070ff */
[----:B------:R-:W-:Y:S01]  /*5d90*/  HADD2.F32 R106, -RZ, R11.H0_H0 ;  /* 0x2000000bff6a7230 */ /* 0x000fe20000004100 */
[----:B------:R-:W-:Y:S01]  /*5da0*/  F2FP.F16.E4M3.UNPACK_B R104, R6 ;  /* 0x00000006ff68723e */ /* 0x000fe200020006ff */
[----:B------:R-:W-:Y:S01]  /*5db0*/  HADD2.F32 R8, -RZ, R9.H0_H0 ;  /* 0x20000009ff087230 */ /* 0x000fe20000004100 */
[----:B------:R-:W-:Y:S01]  /*5dc0*/  F2FP.SATFINITE.E4M3.F32.PACK_AB_MERGE_C R34, R115, R34, R108 ;  /* 0x000000227322723e */ /* 0x000fe2000480706c */
[----:B------:R-:W-:-:S02]  /*5dd0*/  HADD2.F32 R10, -RZ, R10.H1_H1 ;  /* 0x3000000aff0a7230 */ /* 0x000fc40000004100 */
[CC--:B------:R-:W-:Y:S01]  /*5de0*/  FMUL.FTZ R107, R103.reuse, R106.reuse ;  /* 0x0000006a676b7220 */ /* 0x0c0fe20000410000 */
[--C-:B------:R-:W-:Y:S02]  /*5df0*/  HADD2.F32 R105, -RZ, R104.reuse.H0_H0 ;  /* 0x20000068ff697230 */ /* 0x100fe40000004100 */
[C---:B------:R-:W-:Y:S01]  /*5e00*/  FMUL.FTZ R108, R8.reuse, R106 ;  /* 0x0000006a086c7220 */ /* 0x040fe20000410000 */
[----:B------:R-:W-:Y:S01]  /*5e10*/  HADD2.F32 R106, -RZ, R11.H1_H1 ;  /* 0x3000000bff6a7230 */ /* 0x000fe20000004100 */
[----:B------:R-:W-:Y:S01]  /*5e20*/  F2FP.F16.E4M3.UNPACK_B R33, R33.H1 ;  /* 0x00000021ff21723e */ /* 0x000fe200030006ff */
[----:B------:R-:W-:Y:S02]  /*5e30*/  HADD2.F32 R11, -RZ, R9.H1_H1 ;  /* 0x30000009ff0b7230 */ /* 0x000fe40000004100 */
[-C--:B------:R-:W-:Y:S01]  /*5e40*/  FFMA.FTZ R8, R8, R105.reuse, -R107 ;  /* 0x0000006908087223 */ /* 0x080fe2000001086b */
[----:B------:R-:W-:Y:S01]  /*5e50*/  FFMA.FTZ R9, R103, R105, R108 ;  /* 0x0000006967097223 */ /* 0x000fe2000001006c */
[----:B------:R-:W-:-:S02]  /*5e60*/  HADD2.F32 R104, -RZ, R104.H1_H1 ;  /* 0x30000068ff687230 */ /* 0x000fc40000004100 */
[-C--:B------:R-:W-:Y:S01]  /*5e70*/  FMUL.FTZ R108, R10, R106.reuse ;  /* 0x0000006a0a6c7220 */ /* 0x080fe20000410000 */
[C---:B------:R-:W-:Y:S01]  /*5e80*/  FMUL.FTZ R103, R11.reuse, R106 ;  /* 0x0000006a0b677220 */ /* 0x040fe20000410000 */
[----:B------:R-:W-:Y:S01]  /*5e90*/  F2FP.F16.E4M3.UNPACK_B R105, R7.H1 ;  /* 0x00000007ff69723e */ /* 0x000fe200030006ff */
[----:B------:R-:W-:Y:S01]  /*5ea0*/  FFMA.FTZ R30, R30, R113, -R119 ;  /* 0x000000711e1e7223 */ /* 0x000fe20000010877 */
[----:B------:R-:W-:Y:S01]  /*5eb0*/  F2FP.F16.E4M3.UNPACK_B R29, R29.H1 ;  /* 0x0000001dff1d723e */ /* 0x000fe200030006ff */
[-C--:B------:R-:W-:Y:S01]  /*5ec0*/  FFMA.FTZ R11, R11, R104.reuse, -R108 ;  /* 0x000000680b0b7223 */ /* 0x080fe2000001086c */
[----:B------:R-:W-:Y:S01]  /*5ed0*/  FFMA.FTZ R10, R10, R104, R103 ;  /* 0x000000680a0a7223 */ /* 0x000fe20000010067 */
[----:B------:R-:W-:Y:S01]  /*5ee0*/  F2FP.F16.E4M3.UNPACK_B R6, R6.H1 ;  /* 0x00000006ff06723e */ /* 0x000fe200030006ff */
[----:B------:R-:W-:Y:S01]  /*5ef0*/  HADD2.F32 R103, -RZ, R33.H0_H0 ;  /* 0x20000021ff677230 */ /* 0x000fe20000004100 */
[----:B------:R-:W-:Y:S01]  /*5f00*/  F2FP.F16.E4M3.UNPACK_B R113, R5 ;  /* 0x00000005ff71723e */ /* 0x000fe200020006ff */
[----:B------:R-:W-:Y:S01]  /*5f10*/  HADD2.F32 R108, -RZ, R105.H0_H0 ;  /* 0x20000069ff6c7230 */ /* 0x000fe20000004100 */
[----:B------:R-:W-:Y:S01]  /*5f20*/  F2FP.SATFINITE.E4M3.F32.PACK_AB_MERGE_C R30, R30, R117, R109 ;  /* 0x000000751e1e723e */ /* 0x000fe2000480706d */
[----:B------:R-:W-:Y:S01]  /*5f30*/  HADD2.F32 R7, -RZ, R29.H0_H0 ;  /* 0x2000001dff077230 */ /* 0x000fe20000004100 */
[----:B------:R-:W-:Y:S01]  /*5f40*/  F2FP.F16.E4M3.UNPACK_B R114, R5.H1 ;  /* 0x00000005ff72723e */ /* 0x000fe200030006ff */
[----:B------:R-:W-:-:S02]  /*5f50*/  HADD2.F32 R106, -RZ, R6.H0_H0 ;  /* 0x20000006ff6a7230 */ /* 0x000fc40000004100 */
[-C--:B------:R-:W-:Y:S01]  /*5f60*/  FMUL.FTZ R110, R103, R108.reuse ;  /* 0x0000006c676e7220 */ /* 0x080fe20000410000 */
[----:B------:R-:W-:Y:S02]  /*5f70*/  HADD2.F32 R29, -RZ, R29.H1_H1 ;  /* 0x3000001dff1d7230 */ /* 0x000fe40000004100 */
[C---:B------:R-:W-:Y:S01]  /*5f80*/  FMUL.FTZ R108, R7.reuse, R108 ;  /* 0x0000006c076c7220 */ /* 0x040fe20000410000 */
[----:B------:R-:W-:Y:S01]  /*5f90*/  HADD2.F32 R104, -RZ, R33.H1_H1 ;  /* 0x30000021ff687230 */ /* 0x000fe20000004100 */
[-C--:B------:R-:W-:Y:S01]  /*5fa0*/  F2FP.F16.E4M3.UNPACK_B R33, R31.reuse ;  /* 0x0000001fff21723e */ /* 0x080fe200020006ff */
[----:B------:R-:W-:Y:S01]  /*5fb0*/  HADD2.F32 R105, -RZ, R105.H1_H1 ;  /* 0x30000069ff697230 */ /* 0x000fe20000004100 */
[----:B------:R-:W-:Y:S01]  /*5fc0*/  F2FP.F16.E4M3.UNPACK_B R31, R31.H1 ;  /* 0x0000001fff1f723e */ /* 0x000fe200030006ff */
[----:B------:R-:W-:Y:S02]  /*5fd0*/  HADD2.F32 R107, -RZ, R6.H1_H1 ;  /* 0x30000006ff6b7230 */ /* 0x000fe40000004100 */
[-C--:B------:R-:W-:Y:S01]  /*5fe0*/  FFMA.FTZ R6, R7, R106.reuse, -R110 ;  /* 0x0000006a07067223 */ /* 0x080fe2000001086e */
[----:B------:R-:W-:Y:S01]  /*5ff0*/  FFMA.FTZ R7, R103, R106, R108 ;  /* 0x0000006a67077223 */ /* 0x000fe2000001006c */
[CC--:B------:R-:W-:Y:S01]  /*6000*/  FMUL.FTZ R112, R104.reuse, R105.reuse ;  /* 0x0000006968707220 */ /* 0x0c0fe20000410000 */
[C---:B------:R-:W-:Y:S01]  /*6010*/  FMUL.FTZ R103, R29.reuse, R105 ;  /* 0x000000691d677220 */ /* 0x040fe20000410000 */
[-C--:B------:R-:W-:Y:S01]  /*6020*/  F2FP.F16.E4M3.UNPACK_B R105, R35.reuse ;  /* 0x00000023ff69723e */ /* 0x080fe200020006ff */
[----:B------:R-:W-:Y:S01]  /*6030*/  HADD2.F32 R5, -RZ, R114.H0_H0 ;  /* 0x20000072ff057230 */ /* 0x000fe20000004100 */
[----:B------:R-:W-:Y:S01]  /*6040*/  F2FP.F16.E4M3.UNPACK_B R106, R35.H1 ;  /* 0x00000023ff6a723e */ /* 0x000fe200030006ff */
[-C--:B------:R-:W-:Y:S01]  /*6050*/  FFMA.FTZ R29, R29, R107.reuse, -R112 ;  /* 0x0000006b1d1d7223 */ /* 0x080fe20000010870 */
[----:B------:R-:W-:Y:S01]  /*6060*/  FFMA.FTZ R104, R104, R107, R103 ;  /* 0x0000006b68687223 */ /* 0x000fe20000010067 */
[-C--:B------:R-:W-:Y:S01]  /*6070*/  F2FP.F16.E4M3.UNPACK_B R109, R4.reuse ;  /* 0x00000004ff6d723e */ /* 0x080fe200020006ff */
[----:B------:R-:W-:Y:S01]  /*6080*/  HADD2.F32 R35, -RZ, R33.H0_H0 ;  /* 0x20000021ff237230 */ /* 0x000fe20000004100 */
[----:B------:R-:W-:Y:S01]  /*6090*/  F2FP.F16.E4M3.UNPACK_B R110, R4.H1 ;  /* 0x00000004ff6e723e */ /* 0x000fe200030006ff */
[----:B------:R-:W-:Y:S01]  /*60a0*/  HADD2.F32 R107, -RZ, R105.H0_H0 ;  /* 0x20000069ff6b7230 */ /* 0x000fe20000004100 */
[----:B------:R-:W-:Y:S01]  /*60b0*/  F2FP.SATFINITE.E4M3.F32.PACK_AB_MERGE_C R6, R29, R6, RZ ;  /* 0x000000061d06723e */ /* 0x000fe200048070ff */
[----:B------:R-:W-:Y:S01]  /*60c0*/  HADD2.F32 R4, -RZ, R113.H0_H0 ;  /* 0x20000071ff047230 */ /* 0x000fe20000004100 */
        /* <DEDUP_REMOVED lines=9> */
[----:B------:R-:W-:Y:S02]  /*6160*/  HADD2.F32 R114, -RZ, R114.H1_H1 ;  /* 0x30000072ff727230 */ /* 0x000fe40000004100 */
[----:B------:R-:W-:Y:S01]  /*6170*/  FMUL.FTZ R115, R103, R5 ;  /* 0x0000000567737220 */ /* 0x000fe20000410000 */
[----:B------:R-:W-:-:S02]  /*6180*/  HADD2.F32 R31, -RZ, R31.H1_H1 ;  /* 0x3000001fff1f7230 */ /* 0x000fc40000004100 */
[-C--:B------:R-:W-:Y:S01]  /*6190*/  FFMA.FTZ R4, R35, R112.reuse, -R116 ;  /* 0x0000007023047223 */ /* 0x080fe20000010874 */
[--C-:B------:R-:W-:Y:S02]  /*61a0*/  HADD2.F32 R111, -RZ, R110.reuse.H0_H0 ;  /* 0x2000006eff6f7230 */ /* 0x100fe40000004100 */
[----:B------:R-:W-:Y:S01]  /*61b0*/  FFMA.FTZ R5, R107, R112, R118 ;  /* 0x000000706b057223 */ /* 0x000fe20000010076 */
[----:B------:R-:W-:Y:S02]  /*61c0*/  HADD2.F32 R105, -RZ, R105.H1_H1 ;  /* 0x30000069ff697230 */ /* 0x000fe40000004100 */
[-C--:B------:R-:W-:Y:S01]  /*61d0*/  FMUL.FTZ R116, R106, R114.reuse ;  /* 0x000000726a747220 */ /* 0x080fe20000410000 */
[----:B------:R-:W-:Y:S02]  /*61e0*/  HADD2.F32 R112, -RZ, R113.H1_H1 ;  /* 0x30000071ff707230 */ /* 0x000fe40000004100 */
[----:B------:R-:W-:Y:S01]  /*61f0*/  FMUL.FTZ R35, R31, R114 ;  /* 0x000000721f237220 */ /* 0x000fe20000410000 */
[----:B------:R-:W-:-:S02]  /*6200*/  HADD2.F32 R110, -RZ, R110.H1_H1 ;  /* 0x3000006eff6e7230 */ /* 0x000fc40000004100 */
[-C--:B------:R-:W-:Y:S01]  /*6210*/  FFMA.FTZ R115, R108, R111.reuse, R115 ;  /* 0x0000006f6c737223 */ /* 0x080fe20000010073 */
[----:B------:R-:W-:Y:S02]  /*6220*/  HADD2.F32 R33, -RZ, R33.H1_H1 ;  /* 0x30000021ff217230 */ /* 0x000fe40000004100 */
[----:B------:R-:W-:Y:S01]  /*6230*/  FFMA.FTZ R120, R103, R111, -R120 ;  /* 0x0000006f67787223 */ /* 0x000fe20000010878 */
[----:B------:R-:W-:Y:S02]  /*6240*/  HADD2.F32 R108, -RZ, R109.H1_H1 ;  /* 0x3000006dff6c7230 */ /* 0x000fe40000004100 */
[----:B------:R-:W-:Y:S01]  /*6250*/  FMUL.FTZ R114, R105, R112 ;  /* 0x0000007069727220 */ /* 0x000fe20000410000 */
[----:B------:R-:W-:Y:S01]  /*6260*/  FFMA.FTZ R31, R31, R110, -R116 ;  /* 0x0000006e1f1f7223 */ /* 0x000fe20000010874 */
[C---:B------:R-:W-:Y:S01]  /*6270*/  FMUL.FTZ R112, R33.reuse, R112 ;  /* 0x0000007021707220 */ /* 0x040fe20000410000 */
[----:B------:R-:W-:Y:S01]  /*6280*/  FFMA.FTZ R106, R106, R110, R35 ;  /* 0x0000006e6a6a7223 */ /* 0x000fe20000010023 */
[----:B------:R-:W-:-:S02]  /*6290*/  FFMA.FTZ R33, R33, R108, -R114 ;  /* 0x0000006c21217223 */ /* 0x000fc40000010872 */
[----:B------:R-:W-:Y:S01]  /*62a0*/  FFMA.FTZ R112, R105, R108, R112 ;  /* 0x0000006c69707223 */ /* 0x000fe20000010070 */
[----:B------:R-:W-:Y:S02]  /*62b0*/  F2FP.SATFINITE.E4M3.F32.PACK_AB_MERGE_C R31, R31, R120, RZ ;  /* 0x000000781f1f723e */ /* 0x000fe400048070ff */
[----:B------:R-:W-:Y:S02]  /*62c0*/  F2FP.SATFINITE.E4M3.F32.PACK_AB_MERGE_C R106, R106, R115, RZ ;  /* 0x000000736a6a723e */ /* 0x000fe400048070ff */
[----:B------:R-:W-:Y:S02]  /*62d0*/  F2FP.SATFINITE.E4M3.F32.PACK_AB_MERGE_C R31, R33, R4, R31 ;  /* 0x00000004211f723e */ /* 0x000fe4000480701f */
[----:B------:R-:W-:Y:S02]  /*62e0*/  F2FP.SATFINITE.E4M3.F32.PACK_AB_MERGE_C R33, R10, R9, R7 ;  /* 0x000000090a21723e */ /* 0x000fe40004807007 */
[----:B------:R-:W-:-:S07]  /*62f0*/  F2FP.SATFINITE.E4M3.F32.PACK_AB_MERGE_C R35, R112, R5, R106 ;  /* 0x000000057023723e */ /* 0x000fce000480706a */
.L_x_1462:
[----:B------:R-:W-:Y:S05]  /*6300*/  BSYNC B2 ;  /* 0x0000000000027941 */ /* 0x000fea0003800000 */
.L_x_1461:
[----:B------:R-:W-:Y:S02]  /*6310*/  ISETP.GE.AND P5, PT, R101, R98, PT ;  /* 0x000000626500720c */ /* 0x000fe40003fa6270 */
[----:B------:R-:W-:-:S11]  /*6320*/  P2R R5, PR, RZ, 0x1 ;  /* 0x00000001ff057803 */ /* 0x000fd60000000000 */
[--C-:B------:R-:W-:Y:S02]  /*6330*/  @!P5 SHF.R.S32.HI R4, RZ, 0x1f, R101.reuse ;  /* 0x0000001fff04d819 */ /* 0x100fe40000011465 */
[----:B------:R-:W-:-:S04]  /*6340*/  @!P5 IADD3 R7, P0, P6, R44, R84, R101 ;  /* 0x000000542c07d210 */ /* 0x000fc80007e1e065 */
[----:B------:R-:W-:Y:S02]  /*6350*/  @!P5 IADD3.X R8, R0, R97, R4, P0, P6 ;  /* 0x000000610008d210 */ /* 0x000fe400007ec404 */
[----:B------:R-:W-:Y:S02]  /*6360*/  IADD3 R4, P6, R99, R76, RZ ;  /* 0x0000004c63047210 */ /* 0x000fe40007fde0ff */
[----:B------:R-:W-:-:S03]  /*6370*/  ISETP.NE.AND P0, PT, R5, RZ, PT ;  /* 0x000000ff0500720c */ /* 0x000fc60003f05270 */
[----:B------:R-:W-:Y:S01]  /*6380*/  IMAD.X R5, R102, 0x1, R77, P6 ;  /* 0x0000000166057824 */ /* 0x000fe200030e064d */
[----:B------:R-:W-:-:S04]  /*6390*/  @!P5 IADD3 R6, P6, R7, R76, RZ ;  /* 0x0000004c0706d210 */ /* 0x000fc80007fde0ff */
[----:B-1----:R1:W-:Y:S01]  /*63a0*/  STG.E.128 desc[UR46][R4.64], R28 ;  /* 0x0000001c04007986 */ /* 0x0023e2000c101d2e */
[----:B------:R-:W-:-:S05]  /*63b0*/  @!P5 IMAD.X R7, R8, 0x1, R77, P6 ;  /* 0x000000010807d824 */ /* 0x000fca00030e064d */
[----:B--2---:R1:W-:Y:S03]  /*63c0*/  @!P5 STG.E.128 desc[UR46][R6.64], R32 ;  /* 0x000000200600d986 */ /* 0x0043e6000c101d2e */
.L_x_1460:
[----:B------:R-:W-:Y:S05]  /*63d0*/  BSYNC B1 ;  /* 0x0000000000017941 */ /* 0x000fea0003800000 */
.L_x_1459:
[----:B------:R-:W-:Y:S01]  /*63e0*/  ISETP.GE.OR P5, PT, R219, R90, P1 ;  /* 0x0000005adb00720c */ /* 0x000fe20000fa6670 */
[-C--:B-12---:R-:W-:Y:S02]  /*63f0*/  IMAD R4, R69, R82.reuse, RZ ;  /* 0x0000005245047224 */ /* 0x086fe400078e02ff */
[----:B------:R-:W-:-:S04]  /*6400*/  IMAD.WIDE.U32 R80, R219, R82, R80 ;  /* 0x00000052db507225 */ /* 0x000fc800078e0050 */
[----:B------:R-:W-:-:S06]  /*6410*/  IMAD R31, R219, R83, R4 ;  /* 0x00000053db1f7224 */ /* 0x000fcc00078e0204 */
[----:B------:R-:W-:Y:S05]  /*6420*/  @P5 BRA `(.L_x_1449) ;  /* 0x0000001000605947 */ /* 0x000fea0003800000 */
[----:B------:R-:W-:Y:S01]  /*6430*/  SEL R100, R71, R100, !P0 ;  /* 0x0000006447647207 */ /* 0x000fe20004000000 */
[----:B------:R-:W-:Y:S01]  /*6440*/  IMAD.IADD R31, R81, 0x1, R31 ;  /* 0x00000001511f7824 */ /* 0x000fe200078e021f */
[----:B------:R-:W-:Y:S01]  /*6450*/  IADD3 R29, P5, P6, R44, R80, R74 ;  /* 0x000000502c1d7210 */ /* 0x000fe20007ebe04a */
[----:B------:R-:W-:Y:S01]  /*6460*/  BSSY B1, `(.L_x_1463) ;  /* 0x00000f0000017945 */ /* 0x000fe20003800000 */
[----:B------:R-:W-:Y:S02]  /*6470*/  SHF.R.S32.HI R5, RZ, 0x1f, R100 ;  /* 0x0000001fff057819 */ /* 0x000fe40000011464 */
[----:B------:R-:W-:Y:S02]  /*6480*/  IADD3.X R4, R0, R31, R86, P5, P6 ;  /* 0x0000001f00047210 */ /* 0x000fe40002fec456 */
[----:B------:R-:W-:Y:S02]  /*6490*/  LEA.HI R100, R5, R100, RZ, 0x5 ;  /* 0x0000006405647211 */ /* 0x000fe400078f28ff */
[----:B------:R-:W-:-:S02]  /*64a0*/  IADD3 R28, P5, R29, R76, RZ ;  /* 0x0000004c1d1c7210 */ /* 0x000fc40007fbe0ff */
[----:B------:R-:W-:Y:S02]  /*64b0*/  LEA.HI.SX32 R100, R100, R79, 0x1b ;  /* 0x0000004f64647211 */ /* 0x000fe400078fdaff */
[----:B------:R-:W-:Y:S01]  /*64c0*/  SHF.R.U32.HI R7, RZ, 0x3, R203 ;  /* 0x00000003ff077819 */ /* 0x000fe200000116cb */
[----:B------:R-:W-:Y:S01]  /*64d0*/  IMAD.X R29, R4, 0x1, R77, P5 ;  /* 0x00000001041d7824 */ /* 0x000fe200028e064d */
[----:B------:R-:W-:Y:S01]  /*64e0*/  SHF.R.S32.HI R5, RZ, 0x1f, R100 ;  /* 0x0000001fff057819 */ /* 0x000fe20000011464 */
[----:B------:R-:W-:-:S03]  /*64f0*/  IMAD.SHL.U32 R33, R100, 0x10, RZ ;  /* 0x0000001064217824 */ /* 0x000fc600078e00ff */
[----:B------:R-:W-:Y:S02]  /*6500*/  LEA.HI R5, R5, R100, RZ, 0x3 ;  /* 0x0000006405057211 */ /* 0x000fe400078f18ff */
[----:B------:R-:W-:-:S03]  /*6510*/  LOP3.LUT R4, R203, 0x70, R33, 0xf8, !PT ;  /* 0x00000070cb047812 */ /* 0x000fc600078ef821 */
[----:B------:R-:W-:Y:S01]  /*6520*/  IMAD.SHL.U32 R6, R5, 0x400, RZ ;  /* 0x0000040005067824 */ /* 0x000fe200078e00ff */
[----:B------:R-:W-:-:S04]  /*6530*/  LOP3.LUT R5, R4, R7, RZ, 0x3c, !PT ;  /* 0x0000000704057212 */ /* 0x000fc800078e3cff */
[----:B------:R-:W-:-:S04]  /*6540*/  LOP3.LUT R6, R6, 0xffffe000, RZ, 0xc0, !PT ;  /* 0xffffe00006067812 */ /* 0x000fc800078ec0ff */
[----:B------:R-:W-:Y:S01]  /*6550*/  IADD3 R7, R5, R6, R212 ;  /* 0x0000000605077210 */ /* 0x000fe20007ffe0d4 */
[----:B------:R-:W-:-:S04]  /*6560*/  IMAD R5, R192, 0x4000, R41 ;  /* 0x00004000c0057824 */ /* 0x000fc800078e0229 */
[----:B------:R-:W-:Y:S02]  /*6570*/  IMAD R7, R192, 0x4000, R7 ;  /* 0x00004000c0077824 */ /* 0x000fe400078e0207 */
[C---:B------:R-:W-:Y:S02]  /*6580*/  IMAD.IADD R5, R16.reuse, 0x1, R5 ;  /* 0x0000000110057824 */ /* 0x040fe400078e0205 */
[----:B------:R-:W-:-:S04]  /*6590*/  IMAD.IADD R8, R16, 0x1, R7 ;  /* 0x0000000110087824 */ /* 0x000fc800078e0207 */
[----:B------:R-:W1:Y:S04]  /*65a0*/  LDS.128 R4, [R5+0x20000] ;  /* 0x0200000005047984 */ /* 0x000e680000000c00 */
[----:B------:R-:W2:Y:S01]  /*65b0*/  LDS.128 R8, [R8+0x20000] ;  /* 0x0200000008087984 */ /* 0x000ea20000000c00 */
[----:B------:R-:W-:Y:S05]  /*65c0*/  @P4 BRA `(.L_x_1464) ;  /* 0x0000000c00644947 */ /* 0x000fea0003800000 */
[----:B------:R-:W-:Y:S01]  /*65d0*/  SHF.R.U32.HI R100, RZ, 0x8, R13 ;  /* 0x00000008ff647819 */ /* 0x000fe2000001160d */
[----:B-1----:R-:W-:Y:S01]  /*65e0*/  IMAD.MOV.U32 R24, RZ, RZ, R4 ;  /* 0x000000ffff187224 */ /* 0x002fe200078e0004 */
[----:B------:R-:W-:Y:S01]  /*65f0*/  LOP3.LUT R14, R13, 0xff, RZ, 0xc0, !PT ;  /* 0x000000ff0d0e7812 */ /* 0x000fe200078ec0ff */
[----:B------:R-:W-:Y:S01]  /*6600*/  IMAD.MOV.U32 R12, RZ, RZ, R5 ;  /* 0x000000ffff0c7224 */ /* 0x000fe200078e0005 */
[----:B------:R-:W-:Y:S01]  /*6610*/  SHF.R.U32.HI R99, RZ, 0x18, R13 ;  /* 0x00000018ff637819 */ /* 0x000fe2000001160d */
[----:B------:R-:W-:Y:S01]  /*6620*/  IMAD.SHL.U32 R4, R100, 0x100, RZ ;  /* 0x0000010064047824 */ /* 0x000fe200078e00ff */
[--C-:B------:R-:W-:Y:S02]  /*6630*/  SHF.R.U32.HI R85, RZ, 0x8, R15.reuse ;  /* 0x00000008ff557819 */ /* 0x100fe4000001160f */
[----:B------:R-:W-:Y:S02]  /*6640*/  PRMT R5, R99, 0x654, R14 ;  /* 0x0000065463057816 */ /* 0x000fe4000000000e */
[----:B------:R-:W-:-:S02]  /*6650*/  SHF.R.U32.HI R97, RZ, 0x10, R15 ;  /* 0x00000010ff617819 */ /* 0x000fc4000001160f */
[----:B------:R-:W-:Y:S02]  /*6660*/  LOP3.LUT R26, R15, 0xff, RZ, 0xc0, !PT ;  /* 0x000000ff0f1a7812 */ /* 0x000fe400078ec0ff */
[----:B------:R-:W-:Y:S02]  /*6670*/  SHF.R.U32.HI R15, RZ, 0x18, R15 ;  /* 0x00000018ff0f7819 */ /* 0x000fe4000001160f */
[----:B------:R-:W-:Y:S01]  /*6680*/  LOP3.LUT R5, R5, 0xff00, R4, 0xf8, !PT ;  /* 0x0000ff0005057812 */ /* 0x000fe200078ef804 */
[----:B------:R-:W-:Y:S01]  /*6690*/  IMAD.SHL.U32 R4, R85, 0x100, RZ ;  /* 0x0000010055047824 */ /* 0x000fe200078e00ff */
[----:B------:R-:W-:Y:S02]  /*66a0*/  SHF.R.U32.HI R34, RZ, 0x8, R25 ;  /* 0x00000008ff227819 */ /* 0x000fe40000011619 */
[----:B------:R-:W-:Y:S01]  /*66b0*/  SHF.R.U32.HI R101, RZ, 0x10, R13 ;  /* 0x00000010ff657819 */ /* 0x000fe2000001160d */
[----:B------:R-:W-:Y:S01]  /*66c0*/  IMAD.MOV.U32 R13, RZ, RZ, R6 ;  /* 0x000000ffff0d7224 */ /* 0x000fe200078e0006 */
[----:B------:R-:W-:-:S02]  /*66d0*/  SHF.R.U32.HI R84, RZ, 0x10, R25 ;  /* 0x00000010ff547819 */ /* 0x000fc40000011619 */
[----:B------:R-:W-:Y:S01]  /*66e0*/  LOP3.LUT R30, R25, 0xff, RZ, 0xc0, !PT ;  /* 0x000000ff191e7812 */ /* 0x000fe200078ec0ff */
[----:B------:R-:W-:Y:S01]  /*66f0*/  IMAD.U32 R6, R101, 0x10000, RZ ;  /* 0x0001000065067824 */ /* 0x000fe200078e00ff */
[----:B------:R-:W-:Y:S01]  /*6700*/  SHF.R.U32.HI R35, RZ, 0x18, R25 ;  /* 0x00000018ff237819 */ /* 0x000fe20000011619 */
[----:B--2---:R-:W-:Y:S01]  /*6710*/  IMAD.MOV.U32 R25, RZ, RZ, R8 ;  /* 0x000000ffff197224 */ /* 0x004fe200078e0008 */
[--C-:B------:R-:W-:Y:S01]  /*6720*/  SHF.R.U32.HI R32, RZ, 0x8, R27.reuse ;  /* 0x00000008ff207819 */ /* 0x100fe2000001161b */
[----:B------:R-:W-:Y:S01]  /*6730*/  IMAD.SHL.U32 R8, R34, 0x100, RZ ;  /* 0x0000010022087824 */ /* 0x000fe200078e00ff */
[----:B------:R-:W-:Y:S02]  /*6740*/  PRMT R15, R15, 0x654, R26 ;  /* 0x000006540f0f7816 */ /* 0x000fe4000000001a */
[----:B------:R-:W-:Y:S01]  /*6750*/  SHF.R.U32.HI R82, RZ, 0x10, R27 ;  /* 0x00000010ff527819 */ /* 0x000fe2000001161b */
[----:B------:R-:W-:Y:S01]  /*6760*/  IMAD.SHL.U32 R14, R32, 0x100, RZ ;  /* 0x00000100200e7824 */ /* 0x000fe200078e00ff */
[----:B------:R-:W-:-:S02]  /*6770*/  LOP3.LUT R83, R27, 0xff0000ff, RZ, 0xc0, !PT ;  /* 0xff0000ff1b537812 */ /* 0x000fc400078ec0ff */
[----:B------:R-:W-:Y:S01]  /*6780*/  LOP3.LUT R15, R15, 0xff00, R4, 0xf8, !PT ;  /* 0x0000ff000f0f7812 */ /* 0x000fe200078ef804 */
[----:B------:R-:W-:Y:S01]  /*6790*/  IMAD.U32 R4, R97, 0x10000, RZ ;  /* 0x0001000061047824 */ /* 0x000fe200078e00ff */
[----:B------:R-:W-:Y:S01]  /*67a0*/  PRMT R27, R35, 0x654, R30 ;  /* 0x00000654231b7816 */ /* 0x000fe2000000001e */
[----:B------:R-:W-:Y:S01]  /*67b0*/  IMAD.U32 R82, R82, 0x10000, RZ ;  /* 0x0001000052527824 */ /* 0x000fe200078e00ff */
[----:B------:R-:W-:Y:S02]  /*67c0*/  F2FP.F16.E4M3.UNPACK_B R34, R96.H1 ;  /* 0x00000060ff22723e */ /* 0x000fe400030006ff */
[----:B------:R-:W-:Y:S02]  /*67d0*/  F2FP.F16.E4M3.UNPACK_B R30, R25.H1 ;  /* 0x00000019ff1e723e */ /* 0x000fe400030006ff */
[----:B------:R-:W-:Y:S02]  /*67e0*/  F2FP.F16.E4M3.UNPACK_B R26, R24.H1 ;  /* 0x00000018ff1a723e */ /* 0x000fe400030006ff */
[----:B------:R-:W-:Y:S01]  /*67f0*/  LOP3.LUT R35, R27, 0xff00, R8, 0xf8, !PT ;  /* 0x0000ff001b237812 */ /* 0x000fe200078ef808 */
[----:B------:R-:W-:Y:S01]  /*6800*/  IMAD.U32 R8, R84, 0x10000, RZ ;  /* 0x0001000054087824 */ /* 0x000fe200078e00ff */
[----:B------:R-:W-:Y:S01]  /*6810*/  LOP3.LUT R83, R83, 0xff00, R14, 0xf8, !PT ;  /* 0x0000ff0053537812 */ /* 0x000fe200078ef80e */
[----:B------:R-:W-:Y:S01]  /*6820*/  HADD2.F32 R14, -RZ, R26.H0_H0 ;  /* 0x2000001aff0e7230 */ /* 0x000fe20000004100 */
[----:B------:R-:W-:Y:S01]  /*6830*/  LOP3.LUT R6, R5, 0xff0000, R6, 0xf8, !PT ;  /* 0x00ff000005067812 */ /* 0x000fe200078ef806 */
[----:B------:R-:W-:Y:S01]  /*6840*/  HADD2.F32 R5, -RZ, R34.H0_H0 ;  /* 0x20000022ff057230 */ /* 0x000fe20000004100 */
[----:B------:R-:W-:Y:S01]  /*6850*/  LOP3.LUT R4, R15, 0xff0000, R4, 0xf8, !PT ;  /* 0x00ff00000f047812 */ /* 0x000fe200078ef804 */
[----:B------:R-:W-:Y:S01]  /*6860*/  HADD2.F32 R15, -RZ, R30.H0_H0 ;  /* 0x2000001eff0f7230 */ /* 0x000fe20000004100 */
[----:B------:R-:W-:Y:S01]  /*6870*/  F2FP.F16.E4M3.UNPACK_B R27, R94.H1 ;  /* 0x0000005eff1b723e */ /* 0x000fe200030006ff */
[----:B------:R-:W-:-:S02]  /*6880*/  HADD2.F32 R34, -RZ, R34.H1_H1 ;  /* 0x30000022ff227230 */ /* 0x000fc40000004100 */
[CC--:B------:R-:W-:Y:S01]  /*6890*/  FMUL.FTZ R84, R14.reuse, R5.reuse ;  /* 0x000000050e547220 */ /* 0x0c0fe20000410000 */
[----:B------:R-:W-:Y:S01]  /*68a0*/  LOP3.LUT R8, R35, 0xff0000, R8, 0xf8, !PT ;  /* 0x00ff000023087812 */ /* 0x000fe200078ef808 */
[----:B------:R-:W-:Y:S01]  /*68b0*/  FMUL.FTZ R85, R15, R5 ;  /* 0x000000050f557220 */ /* 0x000fe20000410000 */
[--C-:B------:R-:W-:Y:S01]  /*68c0*/  HADD2.F32 R32, -RZ, R27.reuse.H0_H0 ;  /* 0x2000001bff207230 */ /* 0x100fe20000004100 */
[----:B------:R-:W-:Y:S01]  /*68d0*/  LOP3.LUT R5, R83, 0xff0000, R82, 0xf8, !PT ;  /* 0x00ff000053057812 */ /* 0x000fe200078ef852 */
[----:B------:R-:W-:Y:S01]  /*68e0*/  HADD2.F32 R82, -RZ, R27.H1_H1 ;  /* 0x3000001bff527230 */ /* 0x000fe20000004100 */
[----:B------:R-:W-:Y:S01]  /*68f0*/  F2FP.F16.E4M3.UNPACK_B R96, R96 ;  /* 0x00000060ff60723e */ /* 0x000fe200020006ff */
[----:B------:R-:W-:Y:S02]  /*6900*/  HADD2.F32 R27, -RZ, R26.H1_H1 ;  /* 0x3000001aff1b7230 */ /* 0x000fe40000004100 */
[-C--:B------:R-:W-:Y:S01]  /*6910*/  FFMA.FTZ R14, R14, R32.reuse, -R85 ;  /* 0x000000200e0e7223 */ /* 0x080fe20000010855 */
[----:B------:R-:W-:Y:S01]  /*6920*/  FFMA.FTZ R15, R15, R32, R84 ;  /* 0x000000200f0f7223 */ /* 0x000fe20000010054 */
[----:B------:R-:W-:Y:S01]  /*6930*/  HADD2.F32 R35, -RZ, R30.H1_H1 ;  /* 0x3000001eff237230 */ /* 0x000fe20000004100 */
[----:B------:R-:W-:Y:S01]  /*6940*/  F2FP.F16.E4M3.UNPACK_B R32, R25 ;  /* 0x00000019ff20723e */ /* 0x000fe200020006ff */
[----:B------:R-:W-:Y:S01]  /*6950*/  FMUL.FTZ R84, R27, R34 ;  /* 0x000000221b547220 */ /* 0x000fe20000410000 */
[----:B------:R-:W-:Y:S01]  /*6960*/  F2FP.F16.E4M3.UNPACK_B R30, R24 ;  /* 0x00000018ff1e723e */ /* 0x000fe200020006ff */
[----:B------:R-:W-:Y:S01]  /*6970*/  HADD2.F32 R83, -RZ, R96.H0_H0 ;  /* 0x20000060ff537230 */ /* 0x000fe20000004100 */
[----:B------:R-:W-:Y:S01]  /*6980*/  F2FP.F16.E4M3.UNPACK_B R94, R94 ;  /* 0x0000005eff5e723e */ /* 0x000fe200020006ff */
[----:B------:R-:W-:Y:S01]  /*6990*/  FMUL.FTZ R24, R35, R34 ;  /* 0x0000002223187220 */ /* 0x000fe20000410000 */
[----:B------:R-:W-:-:S02]  /*69a0*/  HADD2.F32 R34, -RZ, R32.H0_H0 ;  /* 0x20000020ff227230 */ /* 0x000fc40000004100 */
[----:B------:R-:W-:Y:S02]  /*69b0*/  HADD2.F32 R26, -RZ, R30.H0_H0 ;  /* 0x2000001eff1a7230 */ /* 0x000fe40000004100 */
[-C--:B------:R-:W-:Y:S01]  /*69c0*/  FFMA.FTZ R25, R27, R82.reuse, -R24 ;  /* 0x000000521b197223 */ /* 0x080fe20000010818 */
[----:B------:R-:W-:Y:S02]  /*69d0*/  HADD2.F32 R27, -RZ, R94.H0_H0 ;  /* 0x2000005eff1b7230 */ /* 0x000fe40000004100 */
[----:B------:R-:W-:Y:S01]  /*69e0*/  FFMA.FTZ R24, R35, R82, R84 ;  /* 0x0000005223187223 */ /* 0x000fe20000010054 */
[-C--:B------:R-:W-:Y:S01]  /*69f0*/  FMUL.FTZ R85, R34, R83.reuse ;  /* 0x0000005322557220 */ /* 0x080fe20000410000 */
[----:B------:R-:W-:Y:S01]  /*6a00*/  FMUL.FTZ R83, R26, R83 ;  /* 0x000000531a537220 */ /* 0x000fe20000410000 */
[----:B------:R-:W-:Y:S01]  /*6a10*/  HADD2.F32 R35, -RZ, R96.H1_H1 ;  /* 0x30000060ff237230 */ /* 0x000fe20000004100 */
[----:B------:R-:W-:Y:S01]  /*6a20*/  F2FP.SATFINITE.E4M3.F32.PACK_AB_MERGE_C R14, R25, R14, RZ ;  /* 0x0000000e190e723e */ /* 0x000fe200048070ff */
[----:B------:R-:W-:-:S02]  /*6a30*/  HADD2.F32 R82, -RZ, R32.H1_H1 ;  /* 0x30000020ff527230 */ /* 0x000fc40000004100 */
[-C--:B------:R-:W-:Y:S01]  /*6a40*/  FFMA.FTZ R26, R26, R27.reuse, -R85 ;  /* 0x0000001b1a1a7223 */ /* 0x080fe20000010855 */
[----:B------:R-:W-:Y:S02]  /*6a50*/  HADD2.F32 R30, -RZ, R30.H1_H1 ;  /* 0x3000001eff1e7230 */ /* 0x000fe40000004100 */
[----:B------:R-:W-:Y:S01]  /*6a60*/  FFMA.FTZ R27, R34, R27, R83 ;  /* 0x0000001b221b7223 */ /* 0x000fe20000010053 */
[----:B------:R-:W-:Y:S02]  /*6a70*/  HADD2.F32 R85, -RZ, R94.H1_H1 ;  /* 0x3000005eff557230 */ /* 0x000fe40000004100 */
[-C--:B------:R-:W-:Y:S01]  /*6a80*/  FMUL.FTZ R97, R82, R35.reuse ;  /* 0x0000002352617220 */ /* 0x080fe20000410000 */
[----:B------:R-:W-:Y:S01]  /*6a90*/  F2FP.F16.E4M3.UNPACK_B R83, R10.H1 ;  /* 0x0000000aff53723e */ /* 0x000fe200030006ff */
[C---:B------:R-:W-:Y:S01]  /*6aa0*/  FMUL.FTZ R99, R30.reuse, R35 ;  /* 0x000000231e637220 */ /* 0x040fe20000410000 */
[----:B------:R-:W-:Y:S01]  /*6ab0*/  F2FP.F16.E4M3.UNPACK_B R34, R95.H1 ;  /* 0x0000005fff22723e */ /* 0x000fe200030006ff */
[----:B------:R-:W-:Y:S01]  /*6ac0*/  FFMA.FTZ R35, R30, R85, -R97 ;  /* 0x000000551e237223 */ /* 0x000fe20000010861 */
[----:B------:R-:W-:Y:S01]  /*6ad0*/  F2FP.F16.E4M3.UNPACK_B R94, R93.H1 ;  /* 0x0000005dff5e723e */ /* 0x000fe200030006ff */
[--C-:B------:R-:W-:Y:S01]  /*6ae0*/  HADD2.F32 R84, -RZ, R83.reuse.H0_H0 ;  /* 0x20000053ff547230 */ /* 0x100fe20000004100 */
[----:B------:R-:W-:Y:S01]  /*6af0*/  F2FP.F16.E4M3.UNPACK_B R32, R13.H1 ;  /* 0x0000000dff20723e */ /* 0x000fe200030006ff */
[----:B------:R-:W-:Y:S01]  /*6b00*/  FFMA.FTZ R30, R82, R85, R99 ;  /* 0x00000055521e7223 */ /* 0x000fe20000010063 */
[--C-:B------:R-:W-:Y:S01]  /*6b10*/  HADD2.F32 R82, -RZ, R34.reuse.H1_H1 ;  /* 0x30000022ff527230 */ /* 0x100fe20000004100 */
[----:B------:R-:W-:Y:S01]  /*6b20*/  F2FP.F16.E4M3.UNPACK_B R95, R95 ;  /* 0x0000005fff5f723e */ /* 0x000fe200020006ff */
[----:B------:R-:W-:Y:S01]  /*6b30*/  HADD2.F32 R83, -RZ, R83.H1_H1 ;  /* 0x30000053ff537230 */ /* 0x000fe20000004100 */
[----:B------:R-:W-:Y:S01]  /*6b40*/  F2FP.F16.E4M3.UNPACK_B R13, R13 ;  /* 0x0000000dff0d723e */ /* 0x000fe200020006ff */
[----:B------:R-:W-:Y:S01]  /*6b50*/  HADD2.F32 R97, -RZ, R34.H0_H0 ;  /* 0x20000022ff617230 */ /* 0x000fe20000004100 */
[----:B------:R-:W-:Y:S01]  /*6b60*/  F2FP.F16.E4M3.UNPACK_B R93, R93 ;  /* 0x0000005dff5d723e */ /* 0x000fe200020006ff */
[----:B------:R-:W-:-:S02]  /*6b70*/  HADD2.F32 R34, -RZ, R32.H0_H0 ;  /* 0x20000020ff227230 */ /* 0x000fc40000004100 */
[-C--:B------:R-:W-:Y:S01]  /*6b80*/  FMUL.FTZ R101, R83, R82.reuse ;  /* 0x0000005253657220 */ /* 0x080fe20000410000 */
[----:B------:R-:W-:Y:S02]  /*6b90*/  HADD2.F32 R85, -RZ, R94.H0_H0 ;  /* 0x2000005eff557230 */ /* 0x000fe40000004100 */
[-C--:B------:R-:W-:Y:S01]  /*6ba0*/  FMUL.FTZ R99, R84, R97.reuse ;  /* 0x0000006154637220 */ /* 0x080fe20000410000 */
[----:B------:R-:W-:Y:S02]  /*6bb0*/  HADD2.F32 R32, -RZ, R32.H1_H1 ;  /* 0x30000020ff207230 */ /* 0x000fe40000004100 */
[C---:B------:R-:W-:Y:S01]  /*6bc0*/  FMUL.FTZ R97, R34.reuse, R97 ;  /* 0x0000006122617220 */ /* 0x040fe20000410000 */
[----:B------:R-:W-:Y:S02]  /*6bd0*/  HADD2.F32 R94, -RZ, R94.H1_H1 ;  /* 0x3000005eff5e7230 */ /* 0x000fe40000004100 */
[----:B------:R-:W-:Y:S01]  /*6be0*/  FFMA.FTZ R99, R34, R85, -R99 ;  /* 0x0000005522637223 */ /* 0x000fe20000010863 */
[----:B------:R-:W-:Y:S01]  /*6bf0*/  F2FP.SATFINITE.E4M3.F32.PACK_AB_MERGE_C R24, R24, R15, RZ ;  /* 0x0000000f1818723e */ /* 0x000fe200048070ff */
[----:B------:R-:W-:Y:S01]  /*6c00*/  FMUL.FTZ R82, R32, R82 ;  /* 0x0000005220527220 */ /* 0x000fe20000410000 */
[----:B------:R-:W-:Y:S01]  /*6c10*/  FFMA.FTZ R84, R84, R85, R97 ;  /* 0x0000005554547223 */ /* 0x000fe20000010061 */
[----:B------:R-:W-:Y:S01]  /*6c20*/  FFMA.FTZ R96, R32, R94, -R101 ;  /* 0x0000005e20607223 */ /* 0x000fe20000010865 */
[----:B------:R-:W-:Y:S01]  /*6c30*/  F2FP.F16.E4M3.UNPACK_B R32, R10 ;  /* 0x0000000aff20723e */ /* 0x000fe200020006ff */
[----:B------:R-:W-:-:S02]  /*6c40*/  HADD2.F32 R85, -RZ, R95.H0_H0 ;  /* 0x2000005fff557230 */ /* 0x000fc40000004100 */
[----:B------:R-:W-:Y:S01]  /*6c50*/  FFMA.FTZ R101, R83, R94, R82 ;  /* 0x0000005e53657223 */ /* 0x000fe20000010052 */
[----:B------:R-:W-:Y:S01]  /*6c60*/  HADD2.F32 R95, -RZ, R95.H1_H1 ;  /* 0x3000005fff5f7230 */ /* 0x000fe20000004100 */
[----:B------:R-:W-:Y:S01]  /*6c70*/  F2FP.SATFINITE.E4M3.F32.PACK_AB_MERGE_C R15, R35, R26, R14 ;  /* 0x0000001a230f723e */ /* 0x000fe2000480700e */
[--C-:B------:R-:W-:Y:S01]  /*6c80*/  HADD2.F32 R34, -RZ, R32.reuse.H0_H0 ;  /* 0x20000020ff227230 */ /* 0x100fe20000004100 */
[----:B------:R-:W-:Y:S01]  /*6c90*/  F2FP.F16.E4M3.UNPACK_B R26, R8 ;  /* 0x00000008ff1a723e */ /* 0x000fe200020006ff */
[--C-:B------:R-:W-:Y:S01]  /*6ca0*/  HADD2.F32 R10, -RZ, R13.reuse.H0_H0 ;  /* 0x2000000dff0a7230 */ /* 0x100fe20000004100 */
[----:B------:R-:W-:Y:S01]  /*6cb0*/  F2FP.F16.E4M3.UNPACK_B R25, R12 ;  /* 0x0000000cff19723e */ /* 0x000fe200020006ff */
[----:B------:R-:W-:Y:S02]  /*6cc0*/  HADD2.F32 R32, -RZ, R32.H1_H1 ;  /* 0x30000020ff207230 */ /* 0x000fe40000004100 */
[----:B------:R-:W-:Y:S01]  /*6cd0*/  FMUL.FTZ R97, R34, R85 ;  /* 0x0000005522617220 */ /* 0x000fe20000410000 */
[----:B------:R-:W-:Y:S01]  /*6ce0*/  HADD2.F32 R13, -RZ, R13.H1_H1 ;  /* 0x3000000dff0d7230 */ /* 0x000fe20000004100 */
[----:B------:R-:W-:Y:S01]  /*6cf0*/  F2FP.SATFINITE.E4M3.F32.PACK_AB_MERGE_C R14, R30, R27, R24 ;  /* 0x0000001b1e0e723e */ /* 0x000fe20004807018 */
[----:B------:R-:W-:-:S02]  /*6d00*/  HADD2.F32 R83, -RZ, R93.H0_H0 ;  /* 0x2000005dff537230 */ /* 0x000fc40000004100 */
[-C--:B------:R-:W-:Y:S01]  /*6d10*/  FMUL.FTZ R82, R32, R95.reuse ;  /* 0x0000005f20527220 */ /* 0x080fe20000410000 */
[----:B------:R-:W-:Y:S02]  /*6d20*/  HADD2.F32 R93, -RZ, R93.H1_H1 ;  /* 0x3000005dff5d7230 */ /* 0x000fe40000004100 */
[C---:B------:R-:W-:Y:S01]  /*6d30*/  FMUL.FTZ R95, R13.reuse, R95 ;  /* 0x0000005f0d5f7220 */ /* 0x040fe20000410000 */
[C---:B------:R-:W-:Y:S01]  /*6d40*/  FMUL.FTZ R85, R10.reuse, R85 ;  /* 0x000000550a557220 */ /* 0x040fe20000410000 */
[----:B------:R-:W-:Y:S01]  /*6d50*/  F2FP.F16.E4M3.UNPACK_B R30, R6 ;  /* 0x00000006ff1e723e */ /* 0x000fe200020006ff */
[----:B------:R-:W-:Y:S01]  /*6d60*/  FFMA.FTZ R97, R10, R83, -R97 ;  /* 0x000000530a617223 */ /* 0x000fe20000010861 */
[----:B------:R-:W-:Y:S01]  /*6d70*/  FFMA.FTZ R95, R32, R93, R95 ;  /* 0x0000005d205f7223 */ /* 0x000fe2000001005f */
[----:B------:R-:W-:Y:S01]  /*6d80*/  F2FP.F16.E4M3.UNPACK_B R32, R9 ;  /* 0x00000009ff20723e */ /* 0x000fe200020006ff */
[----:B------:R-:W-:Y:S01]  /*6d90*/  FFMA.FTZ R82, R13, R93, -R82 ;  /* 0x0000005d0d527223 */ /* 0x000fe20000010852 */
[----:B------:R-:W-:Y:S01]  /*6da0*/  HADD2.F32 R35, -RZ, R26.H0_H0 ;  /* 0x2000001aff237230 */ /* 0x000fe20000004100 */
[----:B------:R-:W-:Y:S01]  /*6db0*/  F2FP.SATFINITE.E4M3.F32.PACK_AB_MERGE_C R13, R96, R99, RZ ;  /* 0x00000063600d723e */ /* 0x000fe200048070ff */
[----:B------:R-:W-:-:S02]  /*6dc0*/  HADD2.F32 R24, -RZ, R25.H0_H0 ;  /* 0x20000019ff187230 */ /* 0x000fc40000004100 */
[----:B------:R-:W-:Y:S01]  /*6dd0*/  FFMA.FTZ R10, R34, R83, R85 ;  /* 0x00000053220a7223 */ /* 0x000fe20000010055 */
[----:B------:R-:W-:Y:S01]  /*6de0*/  HADD2.F32 R27, -RZ, R32.H0_H0 ;  /* 0x20000020ff1b7230 */ /* 0x000fe20000004100 */
[----:B------:R-:W-:Y:S01]  /*6df0*/  F2FP.SATFINITE.E4M3.F32.PACK_AB_MERGE_C R13, R82, R97, R13 ;  /* 0x00000061520d723e */ /* 0x000fe2000480700d */
[----:B------:R-:W-:Y:S02]  /*6e00*/  HADD2.F32 R34, -RZ, R30.H0_H0 ;  /* 0x2000001eff227230 */ /* 0x000fe40000004100 */
[-C--:B------:R-:W-:Y:S01]  /*6e10*/  FMUL.FTZ R82, R24, R35.reuse ;  /* 0x0000002318527220 */ /* 0x080fe20000410000 */
[----:B------:R-:W-:Y:S02]  /*6e20*/  HADD2.F32 R32, -RZ, R32.H1_H1 ;  /* 0x30000020ff207230 */ /* 0x000fe40000004100 */
[----:B------:R-:W-:Y:S01]  /*6e30*/  FMUL.FTZ R85, R27, R35 ;  /* 0x000000231b557220 */ /* 0x000fe20000410000 */
[----:B------:R-:W-:Y:S01]  /*6e40*/  HADD2.F32 R83, -RZ, R26.H1_H1 ;  /* 0x3000001aff537230 */ /* 0x000fe20000004100 */
[----:B------:R-:W-:Y:S01]  /*6e50*/  F2FP.F16.E4M3.UNPACK_B R12, R12.H1 ;  /* 0x0000000cff0c723e */ /* 0x000fe200030006ff */
[----:B------:R-:W-:-:S02]  /*6e60*/  HADD2.F32 R26, -RZ, R25.H1_H1 ;  /* 0x30000019ff1a7230 */ /* 0x000fc40000004100 */
[-C--:B------:R-:W-:Y:S01]  /*6e70*/  FFMA.FTZ R24, R24, R34.reuse, -R85 ;  /* 0x0000002218187223 */ /* 0x080fe20000010855 */
[----:B------:R-:W-:Y:S01]  /*6e80*/  FFMA.FTZ R25, R27, R34, R82 ;  /* 0x000000221b197223 */ /* 0x000fe20000010052 */
[----:B------:R-:W-:Y:S02]  /*6e90*/  HADD2.F32 R35, -RZ, R30.H1_H1 ;  /* 0x3000001eff237230 */ /* 0x000fe40000004100 */
[-C--:B------:R-:W-:Y:S01]  /*6ea0*/  FMUL.FTZ R85, R32, R83.reuse ;  /* 0x0000005320557220 */ /* 0x080fe20000410000 */
[----:B------:R-:W-:Y:S01]  /*6eb0*/  FMUL.FTZ R83, R26, R83 ;  /* 0x000000531a537220 */ /* 0x000fe20000410000 */
[----:B------:R-:W-:Y:S02]  /*6ec0*/  F2FP.F16.E4M3.UNPACK_B R27, R9.H1 ;  /* 0x00000009ff1b723e */ /* 0x000fe400030006ff */
[----:B------:R-:W-:Y:S01]  /*6ed0*/  F2FP.F16.E4M3.UNPACK_B R34, R8.H1 ;  /* 0x00000008ff22723e */ /* 0x000fe200030006ff */
[-C--:B------:R-:W-:Y:S01]  /*6ee0*/  FFMA.FTZ R8, R32, R35.reuse, R83 ;  /* 0x0000002320087223 */ /* 0x080fe20000010053 */
[----:B------:R-:W-:Y:S01]  /*6ef0*/  FFMA.FTZ R9, R26, R35, -R85 ;  /* 0x000000231a097223 */ /* 0x000fe20000010855 */
[--C-:B------:R-:W-:Y:S01]  /*6f00*/  HADD2.F32 R30, -RZ, R27.reuse.H0_H0 ;  /* 0x2000001bff1e7230 */ /* 0x100fe20000004100 */
[----:B------:R-:W-:Y:S01]  /*6f10*/  F2FP.F16.E4M3.UNPACK_B R6, R6.H1 ;  /* 0x00000006ff06723e */ /* 0x000fe200030006ff */
[----:B------:R-:W-:Y:S01]  /*6f20*/  HADD2.F32 R83, -RZ, R34.H0_H0 ;  /* 0x20000022ff537230 */ /* 0x000fe20000004100 */
[----:B------:R-:W-:Y:S01]  /*6f30*/  F2FP.SATFINITE.E4M3.F32.PACK_AB_MERGE_C R84, R101, R84, RZ ;  /* 0x000000546554723e */ /* 0x000fe200048070ff */
[----:B------:R-:W-:Y:S01]  /*6f40*/  HADD2.F32 R26, -RZ, R12.H0_H0 ;  /* 0x2000000cff1a7230 */ /* 0x000fe20000004100 */
[----:B------:R-:W-:Y:S01]  /*6f50*/  F2FP.F16.E4M3.UNPACK_B R82, R5 ;  /* 0x00000005ff52723e */ /* 0x000fe200020006ff */
[----:B------:R-:W-:-:S02]  /*6f60*/  HADD2.F32 R27, -RZ, R27.H1_H1 ;  /* 0x3000001bff1b7230 */ /* 0x000fc40000004100 */
[-C--:B------:R-:W-:Y:S01]  /*6f70*/  FMUL.FTZ R85, R30, R83.reuse ;  /* 0x000000531e557220 */ /* 0x080fe20000410000 */
[----:B------:R-:W-:Y:S02]  /*6f80*/  HADD2.F32 R34, -RZ, R34.H1_H1 ;  /* 0x30000022ff227230 */ /* 0x000fe40000004100 */
[----:B------:R-:W-:Y:S01]  /*6f90*/  FMUL.FTZ R83, R26, R83 ;  /* 0x000000531a537220 */ /* 0x000fe20000410000 */
[----:B------:R-:W-:Y:S01]  /*6fa0*/  HADD2.F32 R12, -RZ, R12.H1_H1 ;  /* 0x3000000cff0c7230 */ /* 0x000fe20000004100 */
[----:B------:R-:W-:Y:S01]  /*6fb0*/  F2FP.SATFINITE.E4M3.F32.PACK_AB_MERGE_C R10, R95, R10, R84 ;  /* 0x0000000a5f0a723e */ /* 0x000fe20004807054 */
[--C-:B------:R-:W-:Y:S02]  /*6fc0*/  HADD2.F32 R35, -RZ, R6.reuse.H0_H0 ;  /* 0x20000006ff237230 */ /* 0x100fe40000004100 */
[CC--:B------:R-:W-:Y:S01]  /*6fd0*/  FMUL.FTZ R93, R27.reuse, R34.reuse ;  /* 0x000000221b5d7220 */ /* 0x0c0fe20000410000 */
[----:B------:R-:W-:Y:S02]  /*6fe0*/  HADD2.F32 R32, -RZ, R6.H1_H1 ;  /* 0x30000006ff207230 */ /* 0x000fe40000004100 */
[----:B------:R-:W-:Y:S01]  /*6ff0*/  FMUL.FTZ R34, R12, R34 ;  /* 0x000000220c227220 */ /* 0x000fe20000410000 */
[----:B------:R-:W-:Y:S01]  /*7000*/  F2FP.F16.E4M3.UNPACK_B R84, R5.H1 ;  /* 0x00000005ff54723e */ /* 0x000fe200030006ff */
[----:B------:R-:W-:Y:S01]  /*7010*/  FFMA.FTZ R94, R30, R35, R83 ;  /* 0x000000231e5e7223 */ /* 0x000fe20000010053 */
[----:B------:R-:W-:Y:S01]  /*7020*/  F2FP.F16.E4M3.UNPACK_B R30, R11 ;  /* 0x0000000bff1e723e */ /* 0x000fe200020006ff */
[-C--:B------:R-:W-:Y:S01]  /*7030*/  FFMA.FTZ R95, R12, R32.reuse, -R93 ;  /* 0x000000200c5f7223 */ /* 0x080fe2000001085d */
[----:B------:R-:W-:Y:S01]  /*7040*/  FFMA.FTZ R97, R27, R32, R34 ;  /* 0x000000201b617223 */ /* 0x000fe20000010022 */
[----:B------:R-:W-:Y:S01]  /*7050*/  F2FP.F16.E4M3.UNPACK_B R12, R7 ;  /* 0x00000007ff0c723e */ /* 0x000fe200020006ff */
[----:B------:R-:W-:Y:S01]  /*7060*/  FFMA.FTZ R6, R26, R35, -R85 ;  /* 0x000000231a067223 */ /* 0x000fe20000010855 */
[----:B------:R-:W-:Y:S01]  /*7070*/  F2FP.F16.E4M3.UNPACK_B R27, R11.H1 ;  /* 0x0000000bff1b723e */ /* 0x000fe200030006ff */
[----:B------:R-:W-:Y:S01]  /*7080*/  HADD2.F32 R32, -RZ, R30.H0_H0 ;  /* 0x2000001eff207230 */ /* 0x000fe20000004100 */
[----:B------:R-:W-:Y:S01]  /*7090*/  F2FP.F16.E4M3.UNPACK_B R7, R7.H1 ;  /* 0x00000007ff07723e */ /* 0x000fe200030006ff */
[----:B------:R-:W-:Y:S01]  /*70a0*/  HADD2.F32 R85, -RZ, R82.H0_H0 ;  /* 0x20000052ff557230 */ /* 0x000fe20000004100 */
[-C--:B------:R-:W-:Y:S01]  /*70b0*/  F2FP.F16.E4M3.UNPACK_B R5, R4.reuse ;  /* 0x00000004ff05723e */ /* 0x080fe200020006ff */
[----:B------:R-:W-:Y:S01]  /*70c0*/  HADD2.F32 R93, -RZ, R84.H0_H0 ;  /* 0x20000054ff5d7230 */ /* 0x000fe20000004100 */
[----:B------:R-:W-:Y:S01]  /*70d0*/  F2FP.F16.E4M3.UNPACK_B R34, R4.H1 ;  /* 0x00000004ff22723e */ /* 0x000fe200030006ff */
[----:B------:R-:W-:-:S02]  /*70e0*/  HADD2.F32 R4, -RZ, R27.H0_H0 ;  /* 0x2000001bff047230 */ /* 0x000fc40000004100 */
[----:B------:R-:W-:Y:S01]  /*70f0*/  FMUL.FTZ R96, R32, R85 ;  /* 0x0000005520607220 */ /* 0x000fe20000410000 */
[----:B------:R-:W-:Y:S01]  /*7100*/  HADD2.F32 R26, -RZ, R7.H0_H0 ;  /* 0x20000007ff1a7230 */ /* 0x000fe20000004100 */
[----:B------:R-:W-:Y:S01]  /*7110*/  F2FP.SATFINITE.E4M3.F32.PACK_AB_MERGE_C R6, R95, R6, RZ ;  /* 0x000000065f06723e */ /* 0x000fe200048070ff */
[----:B------:R-:W-:Y:S02]  /*7120*/  HADD2.F32 R11, -RZ, R12.H0_H0 ;  /* 0x2000000cff0b7230 */ /* 0x000fe40000004100 */
[-C--:B------:R-:W-:Y:S01]  /*7130*/  FMUL.FTZ R99, R4, R93.reuse ;  /* 0x0000005d04637220 */ /* 0x080fe20000410000 */
[----:B------:R-:W-:Y:S02]  /*7140*/  HADD2.F32 R35, -RZ, R5.H0_H0 ;  /* 0x20000005ff237230 */ /* 0x000fe40000004100 */
[----:B------:R-:W-:Y:S01]  /*7150*/  FMUL.FTZ R93, R26, R93 ;  /* 0x0000005d1a5d7220 */ /* 0x000fe20000410000 */
[----:B------:R-:W-:Y:S02]  /*7160*/  HADD2.F32 R83, -RZ, R34.H0_H0 ;  /* 0x20000022ff537230 */ /* 0x000fe40000004100 */
[----:B------:R-:W-:Y:S01]  /*7170*/  FMUL.FTZ R85, R11, R85 ;  /* 0x000000550b557220 */ /* 0x000fe20000410000 */
[----:B------:R-:W-:-:S02]  /*7180*/  HADD2.F32 R27, -RZ, R27.H1_H1 ;  /* 0x3000001bff1b7230 */ /* 0x000fc40000004100 */
[----:B------:R-:W-:Y:S01]  /*7190*/  FFMA.FTZ R96, R11, R35, -R96 ;  /* 0x000000230b607223 */ /* 0x000fe20000010860 */
[----:B------:R-:W-:Y:S02]  /*71a0*/  HADD2.F32 R84, -RZ, R84.H1_H1 ;  /* 0x30000054ff547230 */ /* 0x000fe40000004100 */
[----:B------:R-:W-:Y:S01]  /*71b0*/  FFMA.FTZ R93, R4, R83, R93 ;  /* 0x00000053045d7223 */ /* 0x000fe2000001005d */
[----:B------:R-:W-:Y:S02]  /*71c0*/  HADD2.F32 R7, -RZ, R7.H1_H1 ;  /* 0x30000007ff077230 */ /* 0x000fe40000004100 */
[----:B------:R-:W-:Y:S01]  /*71d0*/  FFMA.FTZ R85, R32, R35, R85 ;  /* 0x0000002320557223 */ /* 0x000fe20000010055 */
[----:B------:R-:W-:Y:S02]  /*71e0*/  HADD2.F32 R30, -RZ, R30.H1_H1 ;  /* 0x3000001eff1e7230 */ /* 0x000fe40000004100 */
[----:B------:R-:W-:Y:S01]  /*71f0*/  FMUL.FTZ R4, R27, R84 ;  /* 0x000000541b047220 */ /* 0x000fe20000410000 */
[----:B------:R-:W-:-:S02]  /*7200*/  HADD2.F32 R11, -RZ, R82.H1_H1 ;  /* 0x30000052ff0b7230 */ /* 0x000fc40000004100 */
[C---:B------:R-:W-:Y:S01]  /*7210*/  FMUL.FTZ R84, R7.reuse, R84 ;  /* 0x0000005407547220 */ /* 0x040fe20000410000 */
[----:B------:R-:W-:Y:S02]  /*7220*/  HADD2.F32 R34, -RZ, R34.H1_H1 ;  /* 0x30000022ff227230 */ /* 0x000fe40000004100 */
[----:B------:R-:W-:Y:S01]  /*7230*/  FFMA.FTZ R99, R26, R83, -R99 ;  /* 0x000000531a637223 */ /* 0x000fe20000010863 */
[----:B------:R-:W-:Y:S02]  /*7240*/  HADD2.F32 R12, -RZ, R12.H1_H1 ;  /* 0x3000000cff0c7230 */ /* 0x000fe40000004100 */
[-C--:B------:R-:W-:Y:S01]  /*7250*/  FMUL.FTZ R35, R30, R11.reuse ;  /* 0x0000000b1e237220 */ /* 0x080fe20000410000 */
[----:B------:R-:W-:Y:S02]  /*7260*/  HADD2.F32 R5, -RZ, R5.H1_H1 ;  /* 0x30000005ff057230 */ /* 0x000fe40000004100 */
[-C--:B------:R-:W-:Y:S01]  /*7270*/  FFMA.FTZ R4, R7, R34.reuse, -R4 ;  /* 0x0000002207047223 */ /* 0x080fe20000010804 */
[----:B------:R-:W-:Y:S01]  /*7280*/  FFMA.FTZ R84, R27, R34, R84 ;  /* 0x000000221b547223 */ /* 0x000fe20000010054 */
[C---:B------:R-:W-:Y:S01]  /*7290*/  FMUL.FTZ R11, R12.reuse, R11 ;  /* 0x0000000b0c0b7220 */ /* 0x040fe20000410000 */
[----:B------:R-:W-:Y:S01]  /*72a0*/  F2FP.SATFINITE.E4M3.F32.PACK_AB_MERGE_C R94, R97, R94, RZ ;  /* 0x0000005e615e723e */ /* 0x000fe200048070ff */
[----:B------:R-:W-:Y:S01]  /*72b0*/  FFMA.FTZ R35, R12, R5, -R35 ;  /* 0x000000050c237223 */ /* 0x000fe20000010823 */
[----:B------:R-:W-:Y:S01]  /*72c0*/  F2FP.SATFINITE.E4M3.F32.PACK_AB_MERGE_C R4, R4, R99, RZ ;  /* 0x000000630404723e */ /* 0x000fe200048070ff */
[----:B------:R-:W-:Y:S01]  /*72d0*/  FFMA.FTZ R30, R30, R5, R11 ;  /* 0x000000051e1e7223 */ /* 0x000fe2000001000b */
[----:B------:R-:W-:-:S02]  /*72e0*/  F2FP.SATFINITE.E4M3.F32.PACK_AB_MERGE_C R84, R84, R93, RZ ;  /* 0x0000005d5454723e */ /* 0x000fc400048070ff */
[----:B------:R-:W-:Y:S01]  /*72f0*/  F2FP.SATFINITE.E4M3.F32.PACK_AB_MERGE_C R5, R9, R24, R6 ;  /* 0x000000180905723e */ /* 0x000fe20004807006 */
[----:B------:R-:W-:Y:S01]  /*7300*/  IMAD.MOV.U32 R6, RZ, RZ, R13 ;  /* 0x000000ffff067224 */ /* 0x000fe200078e000d */
[----:B------:R-:W-:Y:S01]  /*7310*/  F2FP.SATFINITE.E4M3.F32.PACK_AB_MERGE_C R7, R35, R96, R4 ;  /* 0x000000602307723e */ /* 0x000fe20004807004 */
[----:B------:R-:W-:Y:S01]  /*7320*/  IMAD.MOV.U32 R4, RZ, RZ, R15 ;  /* 0x000000ffff047224 */ /* 0x000fe200078e000f */
[----:B------:R-:W-:Y:S01]  /*7330*/  F2FP.SATFINITE.E4M3.F32.PACK_AB_MERGE_C R9, R8, R25, R94 ;  /* 0x000000190809723e */ /* 0x000fe2000480705e */
[----:B------:R-:W-:Y:S01]  /*7340*/  IMAD.MOV.U32 R8, RZ, RZ, R14 ;  /* 0x000000ffff087224 */ /* 0x000fe200078e000e */
[----:B------:R-:W-:-:S07]  /*7350*/  F2FP.SATFINITE.E4M3.F32.PACK_AB_MERGE_C R11, R30, R85, R84 ;  /* 0x000000551e0b723e */ /* 0x000fce0004807054 */
.L_x_1464:
[----:B------:R-:W-:Y:S05]  /*7360*/  BSYNC B1 ;  /* 0x0000000000017941 */ /* 0x000fea0003800000 */
.L_x_1463:
[----:B-1----:R4:W-:Y:S01]  /*7370*/  STG.E.128 desc[UR46][R28.64], R4 ;  /* 0x000000041c007986 */ /* 0x0029e2000c101d2e */
[----:B------:R-:W-:-:S13]  /*7380*/  ISETP.GE.AND P4, PT, R33, R98, PT ;  /* 0x000000622100720c */ /* 0x000fda0003f86270 */
[----:B------:R-:W-:Y:S05]  /*7390*/  @P4 BRA `(.L_x_1449) ;  /* 0x0000000000844947 */ /* 0x000fea0003800000 */
[--C-:B----4-:R-:W-:Y:S02]  /*73a0*/  SHF.R.S32.HI R4, RZ, 0x1f, R33.reuse ;  /* 0x0000001fff047819 */ /* 0x110fe40000011421 */
[----:B------:R-:W-:-:S04]  /*73b0*/  IADD3 R33, P4, P5, R44, R80, R33 ;  /* 0x000000502c217210 */ /* 0x000fc80007d9e021 */
[----:B------:R-:W-:Y:S02]  /*73c0*/  IADD3.X R4, R0, R31, R4, P4, P5 ;  /* 0x0000001f00047210 */ /* 0x000fe400027ea404 */
[----:B------:R-:W-:-:S05]  /*73d0*/  IADD3 R76, P4, R33, R76, RZ ;  /* 0x0000004c214c7210 */ /* 0x000fca0007f9e0ff */
[----:B------:R-:W-:-:S05]  /*73e0*/  IMAD.X R77, R4, 0x1, R77, P4 ;  /* 0x00000001044d7824 */ /* 0x000fca00020e064d */
[----:B--2---:R1:W-:Y:S01]  /*73f0*/  STG.E.128 desc[UR46][R76.64], R8 ;  /* 0x000000084c007986 */ /* 0x0043e2000c101d2e */
[----:B------:R-:W-:Y:S05]  /*7400*/  BRA `(.L_x_1449) ;  /* 0x0000000000687947 */ /* 0x000fea0003800000 */
.L_x_1432:
[----:B------:R-:W-:-:S06]  /*7410*/  UISETP.NE.AND UP0, UPT, UR45, 0x3, UPT ;  /* 0x000000032d00788c */ /* 0x000fcc000bf05270 */
[----:B------:R-:W-:-:S13]  /*7420*/  PLOP3.LUT P3, PT, PT, PT, UP0, 0x80, 0x0 ;  /* 0x000000000000781c */ /* 0x000fda0003f6f008 */
[----:B------:R-:W-:Y:S05]  /*7430*/  @!P3 BRA `(.L_x_1465) ;  /* 0x000000000004b947 */ /* 0x000fea0003800000 */
[----:B------:R-:W-:Y:S01]  /*7440*/  BPT.TRAP 0x1 ;  /* 0x000000040000795c */ /* 0x000fe20000300000 */
.L_x_1465:
[----:B------:R-:W-:Y:S01]  /*7450*/  IMAD R91, R192, 0x8, R16 ;  /* 0x00000008c05b7824 */ /* 0x000fe200078e0210 */
[----:B------:R-:W-:Y:S01]  /*7460*/  SHF.L.U32 R92, R198, 0x1f, RZ ;  /* 0x0000001fc65c7819 */ /* 0x000fe200000006ff */
[----:B------:R-:W-:Y:S01]  /*7470*/  IMAD R90, R37, -0x40, R2 ;  /* 0xffffffc0255a7824 */ /* 0x000fe200078e0202 */
[----:B------:R-:W-:Y:S02]  /*7480*/  BSSY B1, `(.L_x_1466) ;  /* 0x0000004000017945 */ /* 0x000fe40003800000 */
[----:B------:R-:W0:Y:S02]  /*7490*/  SYNCS.PHASECHK.TRANS64.TRYWAIT P4, [R91+URZ+0x28490], R92 ;  /* 0x0284905c5b0075a7 */ /* 0x000e24000808017f */
[----:B------:R-:W-:Y:S01]  /*74a0*/  VIMNMX R90, R90, 0x40, PT ;  /* 0x000000405a5a7848 */ /* 0x000fe20003fe0100 */
[----:B0-----:R-:W-:Y:S06]  /*74b0*/  @!P4 BRA `(.L_x_1467) ;  /* 0x00000240000cc947 */ /* 0x001fec0003800000 */
.L_x_1811:
[----:B------:R-:W-:Y:S05]  /*74c0*/  BSYNC B1 ;  /* 0x0000000000017941 */ /* 0x000fea0003800000 */
.L_x_1466:
[-C--:B------:R-:W-:Y:S01]  /*74d0*/  ISETP.GE.AND P5, PT, R17, R90.reuse, PT ;  /* 0x0000005a1100720c */ /* 0x080fe20003fa6270 */
[----:B------:R-:W-:Y:S01]  /*74e0*/  BSSY B1, `(.L_x_1468) ;  /* 0x0000007000017945 */ /* 0x000fe20003800000 */
[----:B------:R-:W-:-:S11]  /*74f0*/  ISETP.GE.AND P4, PT, R219, R90, PT ;  /* 0x0000005adb00720c */ /* 0x000fd60003f86270 */
[----:B------:R-:W-:Y:S05]  /*7500*/  @P5 BRA `(.L_x_1469) ;  /* 0x0000000000105947 */ /* 0x000fea0003800000 */
[----:B------:R-:W1:Y:S04]  /*7510*/  @!P1 LDS.128 R4, [R89+0x20000] ;  /* 0x0200000059049984 */ /* 0x000e680000000c00 */
[----:B------:R-:W2:Y:S04]  /*7520*/  @!P2 LDS.128 R8, [R89+0x22000] ;  /* 0x022000005908a984 */ /* 0x000ea80000000c00 */
[----:B-1----:R1:W-:Y:S04]  /*7530*/  @!P1 STG.E.128 desc[UR46][R14.64], R4 ;  /* 0x000000040e009986 */ /* 0x0023e8000c101d2e */
[----:B--2---:R1:W-:Y:S02]  /*7540*/  @!P2 STG.E.128 desc[UR46][R14.64+0x80], R8 ;  /* 0x000080080e00a986 */ /* 0x0043e4000c101d2e */
.L_x_1469:
[----:B------:R-:W-:Y:S05]  /*7550*/  BSYNC B1 ;  /* 0x0000000000017941 */ /* 0x000fea0003800000 */
.L_x_1468:
[----:B------:R-:W-:Y:S05]  /*7560*/  @P4 BRA `(.L_x_1449) ;  /* 0x0000000000104947 */ /* 0x000fea0003800000 */
[----:B-1----:R-:W1:Y:S04]  /*7570*/  @!P1 LDS.128 R4, [R89+0x21000] ;  /* 0x0210000059049984 */ /* 0x002e680000000c00 */
[----:B------:R-:W2:Y:S04]  /*7580*/  @!P2 LDS.128 R8, [R89+0x23000] ;  /* 0x023000005908a984 */ /* 0x000ea80000000c00 */
[----:B-1----:R3:W-:Y:S04]  /*7590*/  @!P1 STG.E.128 desc[UR46][R12.64], R4 ;  /* 0x000000040c009986 */ /* 0x0027e8000c101d2e */
[----:B--2---:R3:W-:Y:S02]  /*75a0*/  @!P2 STG.E.128 desc[UR46][R12.64+0x80], R8 ;  /* 0x000080080c00a986 */ /* 0x0047e4000c101d2e */
.L_x_1449:
[----:B------:R-:W-:Y:S05]  /*75b0*/  BSYNC B0 ;  /* 0x0000000000007941 */ /* 0x000fea0003800000 */
.L_x_1431:
[----:B01234-:R-:W0:Y:S01]  /*75c0*/  S2R R4, SR_TID.X ;  /* 0x0000000000047919 */ /* 0x01fe220000002100 */
[----:B------:R-:W-:Y:S01]  /*75d0*/  @!PT LDS RZ, [RZ] ;  /* 0x00000000fffff984 */ /* 0x000fe20000000800 */
[----:B------:R-:W-:Y:S01]  /*75e0*/  @!PT LDS RZ, [RZ] ;  /* 0x00000000fffff984 */ /* 0x000fe20000000800 */
[----:B------:R-:W-:Y:S01]  /*75f0*/  @!PT LDS RZ, [RZ] ;  /* 0x00000000fffff984 */ /* 0x000fe20000000800 */
[----:B------:R-:W-:Y:S01]  /*7600*/  @!PT LDS RZ, [RZ] ;  /* 0x00000000fffff984 */ /* 0x000fe20000000800 */
[----:B------:R1:W-:Y:S06]  /*7610*/  MEMBAR.ALL.CTA ;  /* 0x0000000000007992 */ /* 0x0003ec0000008000 */
[----:B-1----:R-:W1:Y:S01]  /*7620*/  FENCE.VIEW.ASYNC.S ;  /* 0x00000000000073c6 */ /* 0x002e620000000000 */
[----:B------:R-:W-:Y:S05]  /*7630*/  WARPSYNC.ALL ;  /* 0x0000000000007948 */ /* 0x000fea0003800000 */
[----:B------:R-:W-:Y:S01]  /*7640*/  BSSY B0, `(.L_x_1470) ;  /* 0x0000009000007945 */ /* 0x000fe20003800000 */
[----:B0-----:R-:W-:Y:S01]  /*7650*/  LOP3.LUT R4, R4, 0x7f, RZ, 0xc0, !PT ;  /* 0x0000007f04047812 */ /* 0x001fe200078ec0ff */
[----:B-1----:R0:W-:Y:S03]  /*7660*/  BAR.SYNC.DEFER_BLOCKING R70, 0x80 ;  /* 0x000200460000751d */ /* 0x0021e60000010000 */
[----:B------:R-:W-:-:S13]  /*7670*/  ISETP.NE.AND P4, PT, R4, RZ, PT ;  /* 0x000000ff0400720c */ /* 0x000fda0003f85270 */
[----:B------:R-:W-:-:S05]  /*7680*/  @!P4 VIADD R4, R91, 0x284a0 ;  /* 0x000284a05b04c836 */ /* 0x000fca0000000000 */
[----:B------:R-:W-:-:S04]  /*7690*/  @!P4 PRMT R4, RZ, 0x654, R4 ;  /* 0x00000654ff04c816 */ /* 0x000fc80000000004 */
[----:B------:R0:W-:Y:S01]  /*76a0*/  @!P4 SYNCS.ARRIVE.TRANS64.RED.A1T0 RZ, [R4+URZ], RZ ;  /* 0x000000ff04ffc9a7 */ /* 0x0001e2000810043f */
[----:B------:R-:W-:Y:S05]  /*76b0*/  @!P3 BRA `(.L_x_1471) ;  /* 0x000000000004b947 */ /* 0x000fea0003800000 */
[----:B------:R-:W-:Y:S01]  /*76c0*/  BPT.TRAP 0x1 ;  /* 0x000000040000795c */ /* 0x000fe20000300000 */
.L_x_1471:
[----:B------:R-:W-:Y:S05]  /*76d0*/  BSYNC B0 ;  /* 0x0000000000007941 */ /* 0x000fea0003800000 */
.L_x_1470:
[----:B------:R-:W1:Y:S01]  /*76e0*/  SYNCS.PHASECHK.TRANS64.TRYWAIT P3, [R91+URZ+0x284b0], R92 ;  /* 0x0284b05c5b0075a7 */ /* 0x000e62000806017f */
[----:B------:R-:W-:Y:S01]  /*76f0*/  ULDC UR41, c[0x0][0x2f4] ;  /* 0x0000bd0000297ab9 */ /* 0x000fe20000000800 */
[----:B------:R-:W-:Y:S01]  /*7700*/  ULDC.64 UR36, c[0x0][0x328] ;  /* 0x0000ca0000247ab9 */ /* 0x000fe20000000a00 */
[----:B------:R-:W-:Y:S01]  /*7710*/  ULDC.64 UR38, c[0x0][0x318] ;  /* 0x0000c60000267ab9 */ /* 0x000fe20000000a00 */
[----:B------:R-:W-:Y:S04]  /*7720*/  BSSY B0, `(.L_x_1472) ;  /* 0x0000002000007945 */ /* 0x000fe80003800000 */
[----:B-1----:R-:W-:Y:S05]  /*7730*/  @!P3 BRA `(.L_x_1473) ;  /* 0x0000023c0080b947 */ /* 0x002fea0003800000 */
.L_x_1812:
[----:B------:R-:W-:Y:S05]  /*7740*/  BSYNC B0 ;  /* 0x0000000000007941 */ /* 0x000fea0003800000 */
.L_x_1472:
[----:B------:R-:W-:Y:S01]  /*7750*/  ISETP.GE.AND P3, PT, R17, R90, PT ;  /* 0x0000005a1100720c */ /* 0x000fe20003f66270 */
[----:B------:R-:W-:Y:S01]  /*7760*/  BSSY B0, `(.L_x_1474) ;  /* 0x0000010000007945 */ /* 0x000fe20003800000 */
[----:B------:R-:W-:-:S11]  /*7770*/  IMAD.WIDE R8, R37, 0x40, R54 ;  /* 0x0000004025087825 */ /* 0x000fd600078e0236 */
        /* <DEDUP_REMOVED lines=14> */
.L_x_1475:
[----:B------:R-:W-:Y:S05]  /*7860*/  BSYNC B0 ;  /* 0x0000000000007941 */ /* 0x000fea0003800000 */
.L_x_1474:
[----:B------:R-:W-:Y:S01]  /*7870*/  ISETP.GE.AND P3, PT, R219, R90, PT ;  /* 0x0000005adb00720c */ /* 0x000fe20003f66270 */
[----:B------:R-:W-:-:S12]  /*7880*/  BSSY B0, `(.L_x_1476) ;  /* 0x0000011000007945 */ /* 0x000fd80003800000 */
[----:B------:R-:W-:Y:S05]  /*7890*/  @P3 BRA `(.L_x_1477) ;  /* 0x00000000003c3947 */ /* 0x000fea0003800000 */
[----:B--2---:R-:W-:Y:S01]  /*78a0*/  IADD3 R7, P3, R8, 0x20, RZ ;  /* 0x0000002008077810 */ /* 0x004fe20007f7e0ff */
[----:B0-----:R-:W-:Y:S02]  /*78b0*/  IMAD.MOV.U32 R4, RZ, RZ, R42 ;  /* 0x000000ffff047224 */ /* 0x001fe400078e002a */
        /* <DEDUP_REMOVED lines=13> */
.L_x_1477:
[----:B------:R-:W-:Y:S05]  /*7990*/  BSYNC B0 ;  /* 0x0000000000007941 */ /* 0x000fea0003800000 */
.L_x_1476:
[----:B------:R-:W-:Y:S01]  /*79a0*/  @!PT LDS RZ, [RZ] ;  /* 0x00000000fffff984 */ /* 0x000fe20000000800 */
[----:B------:R-:W-:Y:S01]  /*79b0*/  @!PT LDS RZ, [RZ] ;  /* 0x00000000fffff984 */ /* 0x000fe20000000800 */
[----:B------:R-:W-:Y:S01]  /*79c0*/  @!PT LDS RZ, [RZ] ;  /* 0x00000000fffff984 */ /* 0x000fe20000000800 */
[----:B------:R-:W-:Y:S01]  /*79d0*/  @!PT LDS RZ, [RZ] ;  /* 0x00000000fffff984 */ /* 0x000fe20000000800 */
[----:B------:R4:W-:Y:S06]  /*79e0*/  MEMBAR.ALL.CTA ;  /* 0x0000000000007992 */ /* 0x0009ec0000008000 */
[----:B----4-:R-:W4:Y:S02]  /*79f0*/  FENCE.VIEW.ASYNC.S ;  /* 0x00000000000073c6 */ /* 0x010f240000000000 */
[----:B----4-:R4:W-:Y:S01]  /*7a00*/  BAR.SYNC.DEFER_BLOCKING R70, 0x80 ;  /* 0x000200460000751d */ /* 0x0109e20000010000 */
[----:B------:R-:W-:Y:S01]  /*7a10*/  ISETP.NE.AND P5, PT, R88, RZ, PT ;  /* 0x000000ff5800720c */ /* 0x000fe20003fa5270 */
[----:B------:R-:W-:-:S02]  /*7a20*/  VIADD R192, R192, 0x1 ;  /* 0x00000001c0c07836 */ /* 0x000fc40000000000 */
[----:B-1----:R-:W-:-:S03]  /*7a30*/  @!P4 VIADD R91, R91, 0x284c0 ;  /* 0x000284c05b5bc836 */ /* 0x002fc60000000000 */
[C---:B------:R-:W-:Y:S02]  /*7a40*/  ISETP.NE.AND P3, PT, R192.reuse, 0x2, PT ;  /* 0x00000002c000780c */ /* 0x040fe40003f65270 */
[----:B------:R-:W-:Y:S02]  /*7a50*/  @!P4 PRMT R91, RZ, 0x654, R91 ;  /* 0x00000654ff5bc816 */ /* 0x000fe4000000005b */
[----:B--23--:R-:W-:Y:S02]  /*7a60*/  SEL R5, RZ, 0x1, P3 ;  /* 0x00000001ff057807 */ /* 0x00cfe40001800000 */
[----:B------:R-:W-:Y:S02]  /*7a70*/  SEL R192, R192, RZ, P3 ;  /* 0x000000ffc0c07207 */ /* 0x000fe40001800000 */
[----:B------:R-:W-:Y:S01]  /*7a80*/  LOP3.LUT R198, R198, R5, RZ, 0x3c, !PT ;  /* 0x00000005c6c67212 */ /* 0x000fe200078e3cff */
[----:B------:R4:W-:Y:S01]  /*7a90*/  @!P4 SYNCS.ARRIVE.TRANS64.RED.A1T0 RZ, [R91+URZ], RZ ;  /* 0x000000ff5bffc9a7 */ /* 0x0009e2000810043f */
[----:B------:R-:W-:Y:S05]  /*7aa0*/  @P5 BRA `(.L_x_1478) ;  /* 0xffffffb0008c5947 */ /* 0x000fea000383ffff */
[----:B0-----:R-:W0:Y:S01]  /*7ab0*/  S2R R4, SR_TID.X ;  /* 0x0000000000047919 */ /* 0x001e220000002100 */
[----:B------:R-:W-:Y:S02]  /*7ac0*/  PLOP3.LUT P0, PT, PT, PT, PT, 0x8, 0x0 ;  /* 0x000000000000781c */ /* 0x000fe40003f0e170 */
[----:B0-----:R-:W-:-:S04]  /*7ad0*/  SHF.R.U32.HI R4, RZ, 0x7, R4 ;  /* 0x00000007ff047819 */ /* 0x001fc80000011604 */
[----:B------:R-:W-:-:S13]  /*7ae0*/  ISETP.NE.AND P5, PT, R4, 0x1, PT ;  /* 0x000000010400780c */ /* 0x000fda0003fa5270 */
[----:B------:R-:W-:Y:S06]  /*7af0*/  @!P5 BAR.ARV 0x9, 0x100 ;  /* 0x024400000000db1d */ /* 0x000fec0000002000 */
.L_x_1426:
[----:B------:R-:W-:Y:S05]  /*7b00*/  @P0 BRA `(.L_x_1479) ;  /* 0x00000000000c0947 */ /* 0x000fea0003800000 */
[----:B------:R-:W0:Y:S01]  /*7b10*/  FENCE.VIEW.ASYNC.G ;  /* 0x00000000000073c6 */ /* 0x000e220000000100 */
[----:B------:R-:W-:Y:S05]  /*7b20*/  WARPSYNC.ALL ;  /* 0x0000000000007948 */ /* 0x000fea0003800000 */
[----:B0-----:R-:W-:Y:S06]  /*7b30*/  BAR.ARV 0xc, 0x180 ;  /* 0x0306000000007b1d */ /* 0x001fec0000002000 */
.L_x_1479:
[----:B------:R-:W-:Y:S01]  /*7b40*/  ULDC.64 UR6, c[0x0][0x998] ;  /* 0x0002660000067ab9 */ /* 0x000fe20000000a00 */
[----:B------:R-:W-:Y:S01]  /*7b50*/  ULDC.64 UR4, c[0x0][0x990] ;  /* 0x0002640000047ab9 */ /* 0x000fe20000000a00 */
[----:B------:R-:W-:Y:S02]  /*7b60*/  ISETP.NE.U32.AND P1, PT, RZ, UR6, PT ;  /* 0x00000006ff007c0c */ /* 0x000fe4000bf25070 */
[----:B------:R-:W-:Y:S02]  /*7b70*/  ISETP.NE.U32.AND P0, PT, RZ, UR4, PT ;  /* 0x00000004ff007c0c */ /* 0x000fe4000bf05070 */
[----:B------:R-:W-:Y:S02]  /*7b80*/  ISETP.NE.AND.EX P1, PT, RZ, UR7, PT, P1 ;  /* 0x00000007ff007c0c */ /* 0x000fe4000bf25310 */
[----:B------:R-:W-:-:S11]  /*7b90*/  ISETP.NE.AND.EX P0, PT, RZ, UR5, PT, P0 ;  /* 0x00000005ff007c0c */ /* 0x000fd6000bf05300 */
[----:B------:R-:W0:Y:S01]  /*7ba0*/  @P1 LDC.64 R8, c[0x0][0x9b8] ;  /* 0x00026e00ff081b82 */ /* 0x000e220000000a00 */
[--C-:B------:R-:W-:Y:S02]  /*7bb0*/  @P1 SHF.R.S32.HI R13, RZ, 0x1f, R207.reuse ;  /* 0x0000001fff0d1819 */ /* 0x100fe400000114cf */
[----:B------:R-:W-:-:S05]  /*7bc0*/  @P0 SHF.R.S32.HI R11, RZ, 0x1f, R207 ;  /* 0x0000001fff0b0819 */ /* 0x000fca00000114cf */
[----:B------:R-:W1:Y:S08]  /*7bd0*/  @P0 LDC.64 R6, c[0x0][0x9a8] ;  /* 0x00026a00ff060b82 */ /* 0x000e700000000a00 */
[----:B------:R-:W2:Y:S08]  /*7be0*/  @P1 LDC.64 R4, c[0x0][0x9c0] ;  /* 0x00027000ff041b82 */ /* 0x000eb00000000a00 */
[----:B------:R-:W3:Y:S01]  /*7bf0*/  @P0 LDC.64 R2, c[0x0][0x9b0] ;  /* 0x00026c00ff020b82 */ /* 0x000ee20000000a00 */
[----:B0-----:R-:W-:-:S02]  /*7c00*/  @P1 IMAD R10, R13, R8, RZ ;  /* 0x000000080d0a1224 */ /* 0x001fc400078e02ff */
[----:B-1----:R-:W-:Y:S02]  /*7c10*/  @P0 IMAD R0, R11, R6, RZ ;  /* 0x000000060b000224 */ /* 0x002fe400078e02ff */
[C---:B------:R-:W-:Y:S02]  /*7c20*/  @P1 IMAD R11, R207.reuse, R9, R10 ;  /* 0x00000009cf0b1224 */ /* 0x040fe400078e020a */
[C---:B------:R-:W-:Y:S02]  /*7c30*/  @P0 IMAD R13, R207.reuse, R7, R0 ;  /* 0x00000007cf0d0224 */ /* 0x040fe400078e0200 */
[----:B------:R-:W-:-:S04]  /*7c40*/  @P1 IMAD.WIDE.U32 R8, R207, R8, RZ ;  /* 0x00000008cf081225 */ /* 0x000fc800078e00ff */
[----:B------:R-:W-:-:S04]  /*7c50*/  @P0 IMAD.WIDE.U32 R6, R207, R6, RZ ;  /* 0x00000006cf060225 */ /* 0x000fc800078e00ff */
[----:B------:R-:W-:Y:S02]  /*7c60*/  @P1 IMAD.IADD R11, R9, 0x1, R11 ;  /* 0x00000001090b1824 */ /* 0x000fe400078e020b */
[----:B------:R-:W-:Y:S02]  /*7c70*/  @P1 IMAD.MOV.U32 R10, RZ, RZ, R8 ;  /* 0x000000ffff0a1224 */ /* 0x000fe400078e0008 */
[----:B------:R-:W-:Y:S02]  /*7c80*/  @P0 IMAD.IADD R9, R7, 0x1, R13 ;  /* 0x0000000107090824 */ /* 0x000fe400078e020d */
[----:B------:R-:W-:Y:S02]  /*7c90*/  @P0 IMAD.MOV.U32 R8, RZ, RZ, R6 ;  /* 0x000000ffff080224 */ /* 0x000fe400078e0006 */
[----:B--2---:R-:W-:-:S04]  /*7ca0*/  @P1 IMAD.WIDE.U32 R6, R211, R4, R10 ;  /* 0x00000004d3061225 */ /* 0x004fc800078e000a */
[C---:B---3--:R-:W-:Y:S01]  /*7cb0*/  @P0 IMAD.WIDE.U32 R8, R211.reuse, R2, R8 ;  /* 0x00000002d3080225 */ /* 0x048fe200078e0008 */
[----:B------:R-:W-:Y:S01]  /*7cc0*/  @P1 LEA R4, P3, R6, UR6, 0x2 ;  /* 0x0000000606041c11 */ /* 0x000fe2000f8610ff */
[----:B------:R-:W0:Y:S02]  /*7cd0*/  LDC R2, c[0x0][0x448] ;  /* 0x00011200ff027b82 */ /* 0x000e240000000800 */
[C---:B------:R-:W-:Y:S01]  /*7ce0*/  @P1 IMAD R5, R211.reuse, R5, R7 ;  /* 0x00000005d3051224 */ /* 0x040fe200078e0207 */
[----:B------:R-:W-:Y:S01]  /*7cf0*/  @P0 LEA R10, P2, R8, UR4, 0x2 ;  /* 0x00000004080a0c11 */ /* 0x000fe2000f8410ff */
[----:B------:R-:W-:Y:S01]  /*7d00*/  @P0 IMAD R3, R211, R3, R9 ;  /* 0x00000003d3030224 */ /* 0x000fe200078e0209 */
[----:B------:R-:W-:Y:S01]  /*7d10*/  ULDC UR4, c[0x0][0x988] ;  /* 0x0002620000047ab9 */ /* 0x000fe20000000800 */
[----:B------:R-:W-:Y:S01]  /*7d20*/  IMAD.MOV.U32 R0, RZ, RZ, 0x3f800000 ;  /* 0x3f800000ff007424 */ /* 0x000fe200078e00ff */
[----:B------:R-:W-:Y:S01]  /*7d30*/  @P1 LEA.HI.X R5, R6, UR7, R5, 0x2, P3 ;  /* 0x0000000706051c11 */ /* 0x000fe200098f1405 */
[----:B------:R-:W-:Y:S01]  /*7d40*/  IMAD.MOV.U32 R7, RZ, RZ, 0x3f800000 ;  /* 0x3f800000ff077424 */ /* 0x000fe200078e00ff */
[----:B------:R-:W-:-:S03]  /*7d50*/  @P0 LEA.HI.X R11, R8, UR5, R3, 0x2, P2 ;  /* 0x00000005080b0c11 */ /* 0x000fc600090f1403 */
[----:B------:R1:W2:Y:S04]  /*7d60*/  @P1 LDG.E R0, desc[UR46][R4.64] ;  /* 0x0000002e04001981 */ /* 0x0002a8000c1e1900 */
[----:B------:R-:W2:Y:S01]  /*7d70*/  @P0 LDG.E R7, desc[UR46][R10.64] ;  /* 0x0000002e0a070981 */ /* 0x000ea2000c1e1900 */
[----:B------:R-:W-:Y:S01]  /*7d80*/  VIADD R9, R199, 0x7f ;  /* 0x0000007fc7097836 */ /* 0x000fe20000000000 */
[----:B0-----:R-:W-:Y:S02]  /*7d90*/  ISETP.NE.AND P1, PT, R2, 0x1, PT ;  /* 0x000000010200780c */ /* 0x001fe40003f25270 */
[----:B------:R-:W0:Y:S11]  /*7da0*/  LDC.64 R2, c[0x0][0x9e0] ;  /* 0x00027800ff027b82 */ /* 0x000e360000000a00 */
[----:B------:R-:W3:Y:S08]  /*7db0*/  @P1 LDC R6, c[0x0][0x44c] ;  /* 0x00011300ff061b82 */ /* 0x000ef00000000800 */
[----:B------:R-:W4:Y:S01]  /*7dc0*/  @P1 LDC R13, c[0x0][0x450] ;  /* 0x00011400ff0d1b82 */ /* 0x000f220000000800 */
[----:B0-----:R-:W-:Y:S01]  /*7dd0*/  ISETP.GE.AND P2, PT, R3, 0x1, PT ;  /* 0x000000010300780c */ /* 0x001fe20003f46270 */
[----:B---3--:R-:W-:-:S05]  /*7de0*/  @P1 IMAD.HI.U32 R6, R9, R6, RZ ;  /* 0x0000000609061227 */ /* 0x008fca00078e00ff */
[----:B----4-:R-:W-:-:S05]  /*7df0*/  @P1 SHF.R.U32.HI R9, RZ, R13, R6 ;  /* 0x0000000dff091219 */ /* 0x010fca0000011606 */
[----:B------:R-:W-:-:S04]  /*7e00*/  IMAD.IADD R9, R40, 0x1, R9 ;  /* 0x0000000128097824 */ /* 0x000fc800078e0209 */
[----:B-1----:R-:W-:Y:S02]  /*7e10*/  IMAD.IADD R4, R9, 0x1, R2 ;  /* 0x0000000109047824 */ /* 0x002fe400078e0202 */
[----:B--2---:R-:W-:-:S04]  /*7e20*/  FMUL.FTZ R0, R7, R0 ;  /* 0x0000000007007220 */ /* 0x004fc80000410000 */
[----:B------:R-:W-:Y:S01]  /*7e30*/  FMUL.FTZ R2, R0, UR4 ;  /* 0x0000000400027c20 */ /* 0x000fe20008410000 */
        /* <DEDUP_REMOVED lines=12> */
.L_x_1482:
[----:B------:R-:W-:-:S13]  /*7f00*/  ISETP.NE.AND P0, PT, R3, 0x1, PT ;  /* 0x000000010300780c */ /* 0x000fda0003f05270 */
[----:B------:R-:W0:Y:S02]  /*7f10*/  @P0 LDC.64 R6, c[0x0][0x9e8] ;  /* 0x00027a00ff060b82 */ /* 0x000e240000000a00 */
[----:B0-----:R-:W-:-:S05]  /*7f20*/  @P0 IMAD.HI.U32 R6, R0, R6, RZ ;  /* 0x0000000600060227 */ /* 0x001fca00078e00ff */
[----:B------:R-:W-:-:S07]  /*7f30*/  @P0 SHF.R.U32.HI R0, RZ, R7, R6 ;  /* 0x00000007ff000219 */ /* 0x000fce0000011606 */
.L_x_1483:
[----:B------:R-:W-:Y:S05]  /*7f40*/  BSYNC B0 ;  /* 0x0000000000007941 */ /* 0x000fea0003800000 */
.L_x_1481:
[----:B------:R-:W-:-:S05]  /*7f50*/  IMAD R5, R0, R3, R3 ;  /* 0x0000000300057224 */ /* 0x000fca00078e0203 */
[----:B------:R-:W-:-:S07]  /*7f60*/  VIMNMX R4, R4, R5, PT ;  /* 0x0000000504047248 */ /* 0x000fce0003fe0100 */
.L_x_1480:
[----:B------:R-:W0:Y:S01]  /*7f70*/  @P1 LDC R0, c[0x0][0x44c] ;  /* 0x00011300ff001b82 */ /* 0x000e220000000800 */
[----:B------:R-:W-:Y:S01]  /*7f80*/  VIADD R4, R4, 0x3f ;  /* 0x0000003f04047836 */ /* 0x000fe20000000000 */
[----:B------:R-:W-:-:S04]  /*7f90*/  ULDC UR4, c[0x0][0x9dc] ;  /* 0x0002770000047ab9 */ /* 0x000fc80000000800 */
[----:B------:R-:W-:Y:S02]  /*7fa0*/  SHF.R.S32.HI R5, RZ, 0x1f, R4 ;  /* 0x0000001fff057819 */ /* 0x000fe40000011404 */
[----:B------:R-:W1:Y:S02]  /*7fb0*/  @P1 LDC R7, c[0x0][0x450] ;  /* 0x00011400ff071b82 */ /* 0x000e640000000800 */
[----:B------:R-:W-:-:S04]  /*7fc0*/  LEA.HI R5, R5, R4, RZ, 0x6 ;  /* 0x0000000405057211 */ /* 0x000fc800078f30ff */
[----:B------:R-:W-:-:S04]  /*7fd0*/  SHF.R.S32.HI R5, RZ, 0x6, R5 ;  /* 0x00000006ff057819 */ /* 0x000fc80000011405 */
[----:B------:R-:W-:Y:S01]  /*7fe0*/  VIMNMX R36, R36, R5, PT ;  /* 0x0000000524247248 */ /* 0x000fe20003fe0100 */
[----:B0-----:R-:W-:-:S04]  /*7ff0*/  @P1 IMAD.HI.U32 R6, R199, R0, RZ ;  /* 0x00000000c7061227 */ /* 0x001fc800078e00ff */
[----:B------:R-:W-:Y:S01]  /*8000*/  IMAD.MOV.U32 R0, RZ, RZ, R199 ;  /* 0x000000ffff007224 */ /* 0x000fe200078e00c7 */
        /* <DEDUP_REMOVED lines=14> */
.L_x_1486:
[----:B------:R-:W-:-:S13]  /*80f0*/  ISETP.NE.AND P0, PT, R3, 0x1, PT ;  /* 0x000000010300780c */ /* 0x000fda0003f05270 */
[----:B------:R-:W0:Y:S02]  /*8100*/  @P0 LDC.64 R6, c[0x0][0x9e8] ;  /* 0x00027a00ff060b82 */ /* 0x000e240000000a00 */
[----:B0-----:R-:W-:-:S05]  /*8110*/  @P0 IMAD.HI.U32 R6, R0, R6, RZ ;  /* 0x0000000600060227 */ /* 0x001fca00078e00ff */
[----:B------:R-:W-:-:S07]  /*8120*/  @P0 SHF.R.U32.HI R0, RZ, R7, R6 ;  /* 0x00000007ff000219 */ /* 0x000fce0000011606 */
.L_x_1487:
[----:B------:R-:W-:Y:S05]  /*8130*/  BSYNC B0 ;  /* 0x0000000000007941 */ /* 0x000fea0003800000 */
.L_x_1485:
[----:B------:R-:W-:-:S05]  /*8140*/  IMAD R3, R0, R3, RZ ;  /* 0x0000000300037224 */ /* 0x000fca00078e02ff */
[----:B------:R-:W-:-:S07]  /*8150*/  VIMNMX R4, R4, R3, !PT ;  /* 0x0000000304047248 */ /* 0x000fce0007fe0100 */
.L_x_1484:
[----:B------:R-:W-:Y:S01]  /*8160*/  SHF.R.S32.HI R3, RZ, 0x1f, R4 ;  /* 0x0000001fff037819 */ /* 0x000fe20000011404 */
[----:B------:R-:W-:Y:S03]  /*8170*/  BSSY B0, `(.L_x_1488) ;  /* 0x0000026000007945 */ /* 0x000fe60003800000 */
[----:B------:R-:W-:-:S04]  /*8180*/  LEA.HI R3, R3, R4, RZ, 0x6 ;  /* 0x0000000403037211 */ /* 0x000fc800078f30ff */
[----:B------:R-:W-:-:S04]  /*8190*/  SHF.R.S32.HI R3, RZ, 0x6, R3 ;  /* 0x00000006ff037819 */ /* 0x000fc80000011403 */
[----:B------:R-:W-:Y:S01]  /*81a0*/  VIMNMX R9, RZ, R3, !PT ;  /* 0x00000003ff097248 */ /* 0x000fe20007fe0100 */
[----:B------:R-:W-:-:S03]  /*81b0*/  IMAD.MOV.U32 R3, RZ, RZ, RZ ;  /* 0x000000ffff037224 */ /* 0x000fc600078e00ff */
        /* <DEDUP_REMOVED lines=33> */
.L_x_1489:
[----:B------:R-:W-:Y:S05]  /*83d0*/  BSYNC B0 ;  /* 0x0000000000007941 */ /* 0x000fea0003800000 */
.L_x_1488:
[-C--:B------:R-:W-:Y:S01]  /*83e0*/  IMAD R204, R222, R3.reuse, R9 ;  /* 0x00000003decc7224 */ /* 0x080fe200078e0209 */
[----:B------:R-:W-:Y:S02]  /*83f0*/  PLOP3.LUT P0, PT, PT, PT, PT, 0x80, 0x0 ;  /* 0x000000000000781c */ /* 0x000fe40003f0f070 */
[----:B------:R-:W-:Y:S02]  /*8400*/  CS2R R28, SRZ ;  /* 0x00000000001c7805 */ /* 0x000fe4000001ff00 */
[----:B------:R-:W-:Y:S01]  /*8410*/  CS2R R162, SRZ ;  /* 0x0000000000a27805 */ /* 0x000fe2000001ff00 */
[----:B------:R-:W-:Y:S01]  /*8420*/  IMAD.MOV.U32 R5, RZ, RZ, RZ ;  /* 0x000000ffff057224 */ /* 0x000fe200078e00ff */
[----:B------:R-:W-:Y:S02]  /*8430*/  VIADDMNMX R164, R204, R3, R36, PT ;  /* 0x00000003cca47246 */ /* 0x000fe40003800124 */
[----:B------:R-:W-:Y:S02]  /*8440*/  CS2R R146, SRZ ;  /* 0x0000000000927805 */ /* 0x000fe4000001ff00 */
[----:B------:R-:W-:Y:S01]  /*8450*/  CS2R R56, SRZ ;  /* 0x0000000000387805 */ /* 0x000fe2000001ff00 */
[----:B------:R-:W-:Y:S01]  /*8460*/  IMAD.MOV.U32 R0, RZ, RZ, RZ ;  /* 0x000000ffff007224 */ /* 0x000fe200078e00ff */
[----:B------:R-:W-:Y:S01]  /*8470*/  ISETP.GT.AND P1, PT, R164, R204, PT ;  /* 0x000000cca400720c */ /* 0x000fe20003f24270 */
[----:B------:R-:W-:Y:S01]  /*8480*/  IMAD.MOV.U32 R25, RZ, RZ, RZ ;  /* 0x000000ffff197224 */ /* 0x000fe200078e00ff */
[----:B------:R-:W-:-:S02]  /*8490*/  CS2R R152, SRZ ;  /* 0x0000000000987805 */ /* 0x000fc4000001ff00 */
[----:B------:R-:W-:Y:S02]  /*84a0*/  CS2R R156, SRZ ;  /* 0x00000000009c7805 */ /* 0x000fe4000001ff00 */
[----:B------:R-:W-:Y:S02]  /*84b0*/  CS2R R36, SRZ ;  /* 0x0000000000247805 */ /* 0x000fe4000001ff00 */
[----:B------:R-:W-:Y:S02]  /*84c0*/  CS2R R6, SRZ ;  /* 0x0000000000067805 */ /* 0x000fe4000001ff00 */
        /* <DEDUP_REMOVED lines=57> */
[----:B------:R-:W0:Y:S01]  /*8860*/  S2R R4, SR_TID.X ;  /* 0x0000000000047919 */ /* 0x000e220000002100 */
[----:B------:R-:W-:Y:S01]  /*8870*/  UMOV UR4, 0xffffffff ;  /* 0xffffffff00047882 */ /* 0x000fe20000000000 */
[----:B0-----:R-:W-:-:S05]  /*8880*/  VIADD R26, R4, 0xffffff80 ;  /* 0xffffff80041a7836 */ /* 0x001fca0000000000 */
[----:B------:R-:W-:-:S04]  /*8890*/  SHF.R.S32.HI R29, RZ, 0x1f, R26 ;  /* 0x0000001fff1d7819 */ /* 0x000fc8000001141a */
[----:B------:R-:W-:-:S04]  /*88a0*/  LEA.HI R13, R29, R26, RZ, 0x7 ;  /* 0x0000001a1d0d7211 */ /* 0x000fc800078f38ff */
[----:B------:R-:W-:Y:S01]  /*88b0*/  SHF.R.S32.HI R13, RZ, 0x7, R13 ;  /* 0x00000007ff0d7819 */ /* 0x000fe2000001140d */
[----:B------:R-:W-:Y:S06]  /*88c0*/  BRA.DIV UR4, `(.L_x_1491) ;  /* 0x0000022e04307947 */ /* 0x000fec000b800000 */
[----:B------:R0:W1:Y:S02]  /*88d0*/  SHFL.IDX PT, R201, R13, RZ, 0x1f ;  /* 0x00001fff0dc97589 */ /* 0x00006400000e0000 */
.L_x_1815:
[----:B-1----:R-:W-:Y:S01]  /*88e0*/  LEA.HI R0, R201, R201, RZ, 0x1 ;  /* 0x000000c9c9007211 */ /* 0x002fe200078f08ff */
[----:B------:R-:W-:-:S03]  /*88f0*/  ULOP3.LUT UP0, URZ, UR44, 0x1bf, URZ, 0xc0, !UPT ;  /* 0x000001bf2c3f7892 */ /* 0x000fc6000f80c03f */
[----:B------:R-:W-:-:S03]  /*8900*/  LOP3.LUT R0, R0, 0x1e, RZ, 0xc0, !PT ;  /* 0x0000001e00007812 */ /* 0x000fc600078ec0ff */
[----:B------:R-:W-:Y:S02]  /*8910*/  PLOP3.LUT P0, PT, PT, PT, UP0, 0x80, 0x0 ;  /* 0x000000000000781c */ /* 0x000fe40003f0f008 */
[----:B------:R-:W-:-:S05]  /*8920*/  IMAD.IADD R0, R201, 0x1, -R0 ;  /* 0x00000001c9007824 */ /* 0x000fca00078e0a00 */
[----:B------:R-:W-:-:S04]  /*8930*/  LEA R0, R0, UR44, 0xd ;  /* 0x0000002c00007c11 */ /* 0x000fc8000f8e68ff */
[----:B------:R-:W-:-:S04]  /*8940*/  SHF.R.U32.HI R0, RZ, 0x4, R0 ;  /* 0x00000004ff007819 */ /* 0x000fc80000011600 */
[----:B------:R-:W-:Y:S01]  /*8950*/  LOP3.LUT R36, R0, 0x3fff, RZ, 0xc0, !PT ;  /* 0x00003fff00247812 */ /* 0x000fe200078ec0ff */
[----:B------:R-:W-:Y:S06]  /*8960*/  @!P0 BRA `(.L_x_1492) ;  /* 0x0000000000408947 */ /* 0x000fec0003800000 */
[----:B------:R-:W-:Y:S01]  /*8970*/  MOV R14, 0x0 ;  /* 0x00000000000e7802 */ /* 0x000fe20000000f00 */
[----:B------:R-:W-:Y:S01]  /*8980*/  ULDC.64 UR4, c[0x4][0x198] ;  /* 0x0100660000047ab9 */ /* 0x000fe20000000a00 */
[----:B------:R-:W-:Y:S01]  /*8990*/  ULDC.64 UR6, c[0x4][0x1a0] ;  /* 0x0100680000067ab9 */ /* 0x000fe20000000a00 */
[----:B------:R-:W-:Y:S02]  /*89a0*/  IMAD.U32 R4, RZ, RZ, UR4 ;  /* 0x00000004ff047e24 */ /* 0x000fe4000f8e00ff */
[----:B------:R-:W-:Y:S01]  /*89b0*/  IMAD.U32 R5, RZ, RZ, UR5 ;  /* 0x00000005ff057e24 */ /* 0x000fe2000f8e00ff */
[----:B------:R-:W1:Y:S01]  /*89c0*/  LDC.64 R14, c[0x4][R14] ;  /* 0x010000000e0e7b82 */ /* 0x000e620000000a00 */
[----:B------:R-:W-:Y:S01]  /*89d0*/  ULDC.64 UR4, c[0x4][0x138] ;  /* 0x01004e0000047ab9 */ /* 0x000fe20000000a00 */
[----:B------:R-:W-:Y:S02]  /*89e0*/  IMAD.U32 R6, RZ, RZ, UR6 ;  /* 0x00000006ff067e24 */ /* 0x000fe4000f8e00ff */
[----:B------:R-:W-:-:S02]  /*89f0*/  IMAD.U32 R7, RZ, RZ, UR7 ;  /* 0x00000007ff077e24 */ /* 0x000fc4000f8e00ff */
[----:B------:R-:W-:Y:S02]  /*8a00*/  IMAD.U32 R10, RZ, RZ, UR4 ;  /* 0x00000004ff0a7e24 */ /* 0x000fe4000f8e00ff */
[----:B------:R-:W-:Y:S02]  /*8a10*/  IMAD.U32 R11, RZ, RZ, UR5 ;  /* 0x00000005ff0b7e24 */ /* 0x000fe4000f8e00ff */
[----:B------:R-:W-:Y:S02]  /*8a20*/  IMAD.MOV.U32 R8, RZ, RZ, 0x70 ;  /* 0x00000070ff087424 */ /* 0x000fe400078e00ff */
[----:B------:R-:W-:Y:S02]  /*8a30*/  IMAD.MOV.U32 R12, RZ, RZ, 0x1 ;  /* 0x00000001ff0c7424 */ /* 0x000fe400078e00ff */
[----:B0-----:R-:W-:-:S07]  /*8a40*/  IMAD.MOV.U32 R13, RZ, RZ, RZ ;  /* 0x000000ffff0d7224 */ /* 0x001fce00078e00ff */
[----:B------:R-:W-:-:S07]  /*8a50*/  LEPC R20, `(.L_x_1492) ;  /* 0x000000001014794e */ /* 0x000fce0000000000 */
[----:B-1---5:R-:W-:Y:S05]  /*8a60*/  CALL.ABS.NOINC R14 ;  /* 0x000000000e007343 */ /* 0x022fea0003c00000 */
.L_x_1492:
[----:B------:R-:W-:Y:S02]  /*8a70*/  ULDC UR4, c[0x0][0x3f4] ;  /* 0x0000fd0000047ab9 */ /* 0x000fe40000000800 */
[----:B------:R-:W-:-:S13]  /*8a80*/  ISETP.LT.AND P0, PT, RZ, UR4, PT ;  /* 0x00000004ff007c0c */ /* 0x000fda000bf01270 */
[----:B------:R-:W-:Y:S05]  /*8a90*/  @P0 BRA `(.L_x_1493) ;  /* 0x0000000000400947 */ /* 0x000fea0003800000 */
[----:B------:R-:W-:-:S04]  /*8aa0*/  ULEA.HI UR4, UR43, UR43, URZ, 0x1 ;  /* 0x0000002b2b047291 */ /* 0x000fc8000f8f083f */
[----:B------:R-:W-:-:S04]  /*8ab0*/  ULOP3.LUT UR4, UR4, 0xfffffffe, URZ, 0xc0, !UPT ;  /* 0xfffffffe04047892 */ /* 0x000fc8000f8ec03f */
[----:B------:R-:W-:-:S06]  /*8ac0*/  UIADD3 UR4, UR43, -UR4, URZ ;  /* 0x800000042b047290 */ /* 0x000fcc000fffe03f */
[----:B------:R-:W-:-:S05]  /*8ad0*/  IMAD.U32 R3, RZ, RZ, UR4 ;  /* 0x00000004ff037e24 */ /* 0x000fca000f8e00ff */
[----:B------:R-:W-:-:S04]  /*8ae0*/  SHF.L.U32 R3, R3, 0x1f, RZ ;  /* 0x0000001f03037819 */ /* 0x000fc800000006ff */
[----:B------:R1:W2:Y:S03]  /*8af0*/  SYNCS.PHASECHK.TRANS64.TRYWAIT P0, [R16+URZ+0x28400], R3 ;  /* 0x02840003100075a7 */ /* 0x0002a6000800017f */
[----:B--2---:R-:W-:Y:S05]  /*8b00*/  @!P0 NANOSLEEP.SYNCS 0x989680 ;  /* 0x009896800000895d */ /* 0x004fea0003900000 */
[----:B------:R-:W2:Y:S01]  /*8b10*/  @!P0 SYNCS.PHASECHK.TRANS64 P0, [R16+URZ+0x28400], R3 ;  /* 0x02840003100085a7 */ /* 0x000ea2000800007f */
[----:B------:R-:W-:Y:S04]  /*8b20*/  BSSY B0, `(.L_x_1494) ;  /* 0x0000006000007945 */ /* 0x000fe80003800000 */
[----:B--2---:R-:W-:Y:S05]  /*8b30*/  @P0 BRA `(.L_x_1495) ;  /* 0x0000000000100947 */ /* 0x004fea0003800000 */
.L_x_1496:
[----:B--2---:R2:W3:Y:S02]  /*8b40*/  SYNCS.PHASECHK.TRANS64.TRYWAIT P0, [R16+URZ+0x28400], R3 ;  /* 0x02840003100075a7 */ /* 0x0044e4000800017f */
[----:B---3--:R-:W-:Y:S05]  /*8b50*/  @!P0 NANOSLEEP.SYNCS 0x989680 ;  /* 0x009896800000895d */ /* 0x008fea0003900000 */
[----:B------:R-:W3:Y:S02]  /*8b60*/  @!P0 SYNCS.PHASECHK.TRANS64 P0, [R16+URZ+0x28400], R3 ;  /* 0x02840003100085a7 */ /* 0x000ee4000800007f */
[----:B---3--:R-:W-:Y:S05]  /*8b70*/  @!P0 BRA `(.L_x_1496) ;  /* 0xfffffffc00f08947 */ /* 0x008fea000383ffff */
.L_x_1495:
[----:B------:R-:W-:Y:S05]  /*8b80*/  BSYNC B0 ;  /* 0x0000000000007941 */ /* 0x000fea0003800000 */
.L_x_1494:
[----:B------:R-:W-:Y:S05]  /*8b90*/  BRA `(.L_x_1497) ;  /* 0x00000094006c7947 */ /* 0x000fea0003800000 */
.L_x_1493:
[----:B------:R-:W-:Y:S01]  /*8ba0*/  ULOP3.LUT UP0, URZ, UR44, 0x3ff, URZ, 0xc0, !UPT ;  /* 0x000003ff2c3f7892 */ /* 0x000fe2000f80c03f */
[----:B-----5:R-:W-:Y:S01]  /*8bb0*/  SHF.R.S32.HI R0, RZ, 0x1f, R38 ;  /* 0x0000001fff007819 */ /* 0x020fe20000011426 */
[----:B------:R-:W-:Y:S01]  /*8bc0*/  ULDC.64 UR4, c[0x0][0x3f8] ;  /* 0x0000fe0000047ab9 */ /* 0x000fe20000000a00 */
[----:B------:R-:W-:Y:S01]  /*8bd0*/  ULDC.64 UR6, c[0x0][0x408] ;  /* 0x0001020000067ab9 */ /* 0x000fe20000000a00 */
[----:B------:R-:W-:Y:S02]  /*8be0*/  IMAD.WIDE.U32 R24, R38, UR4, RZ ;  /* 0x0000000426187c25 */ /* 0x000fe4000f8e00ff */
[----:B------:R-:W-:Y:S02]  /*8bf0*/  PLOP3.LUT P0, PT, PT, PT, UP0, 0x80, 0x0 ;  /* 0x000000000000781c */ /* 0x000fe40003f0f008 */
[C---:B------:R-:W-:Y:S02]  /*8c00*/  IMAD R3, R0.reuse, UR4, RZ ;  /* 0x0000000400037c24 */ /* 0x040fe4000f8e02ff */
[----:B------:R-:W-:-:S02]  /*8c10*/  IMAD R5, R0, UR6, RZ ;  /* 0x0000000600057c24 */ /* 0x000fc4000f8e02ff */
[C---:B------:R-:W-:Y:S02]  /*8c20*/  IMAD R3, R38.reuse, UR5, R3 ;  /* 0x0000000526037c24 */ /* 0x040fe4000f8e0203 */
[C---:B------:R-:W-:Y:S02]  /*8c30*/  IMAD R5, R38.reuse, UR7, R5 ;  /* 0x0000000726057c24 */ /* 0x040fe4000f8e0205 */
[----:B------:R-:W-:-:S04]  /*8c40*/  IMAD.WIDE.U32 R38, R38, UR6, RZ ;  /* 0x0000000626267c25 */ /* 0x000fc8000f8e00ff */
[----:B------:R-:W-:Y:S02]  /*8c50*/  IMAD.IADD R49, R3, 0x1, R25 ;  /* 0x0000000103317824 */ /* 0x000fe400078e0219 */
[----:B------:R-:W-:Y:S01]  /*8c60*/  IMAD.IADD R27, R5, 0x1, R39 ;  /* 0x00000001051b7824 */ /* 0x000fe200078e0227 */
        /* <DEDUP_REMOVED lines=16> */
[----:B-1----:R-:W-:Y:S05]  /*8d70*/  CALL.ABS.NOINC R14 ;  /* 0x000000000e007343 */ /* 0x002fea0003c00000 */
.L_x_1498:
[----:B------:R-:W-:Y:S01]  /*8d80*/  ULDC.U8 UR4, c[0x0][0x410] ;  /* 0x0001040000047ab9 */ /* 0x000fe20000000000 */
[----:B------:R-:W-:Y:S01]  /*8d90*/  LEA.HI R29, R29, R26, RZ, 0x3 ;  /* 0x0000001a1d1d7211 */ /* 0x000fe200078f18ff */
[----:B------:R-:W-:Y:S01]  /*8da0*/  IMAD.IADD R37, R17, 0x1, R199 ;  /* 0x0000000111257824 */ /* 0x000fe200078e02c7 */
[----:B------:R-:W-:Y:S01]  /*8db0*/  ISETP.NE.AND P0, PT, RZ, UR4, PT ;  /* 0x00000004ff007c0c */ /* 0x000fe2000bf05270 */
[----:B------:R-:W-:Y:S01]  /*8dc0*/  BSSY B0, `(.L_x_1499) ;  /* 0x0000930000007945 */ /* 0x000fe20003800000 */
[----:B------:R-:W-:-:S05]  /*8dd0*/  LOP3.LUT R29, R29, 0xfffffff8, RZ, 0xc0, !PT ;  /* 0xfffffff81d1d7812 */ /* 0x000fca00078ec0ff */
[----:B------:R-:W-:-:S04]  /*8de0*/  IMAD.IADD R0, R26, 0x1, -R29 ;  /* 0x000000011a007824 */ /* 0x000fc800078e0a1d */
[----:B------:R-:W-:Y:S02]  /*8df0*/  IMAD R3, R0, 0x20, R37 ;  /* 0x0000002000037824 */ /* 0x000fe400078e0225 */
[----:B------:R-:W-:Y:S05]  /*8e00*/  @!P0 BRA `(.L_x_1500) ;  /* 0x00000048005c8947 */ /* 0x000fea0003800000 */
[----:B------:R-:W1:Y:S01]  /*8e10*/  LDC R50, c[0x0][0x448] ;  /* 0x00011200ff327b82 */ /* 0x000e620000000800 */
[----:B------:R-:W-:Y:S01]  /*8e20*/  ULDC.64 UR4, c[0x0][0x3f8] ;  /* 0x0000fe0000047ab9 */ /* 0x000fe20000000a00 */
[----:B------:R-:W-:Y:S01]  /*8e30*/  IMAD.MOV.U32 R48, RZ, RZ, R24 ;  /* 0x000000ffff307224 */ /* 0x000fe200078e0018 */
[----:B------:R-:W-:Y:S01]  /*8e40*/  ULDC.64 UR6, c[0x0][0x408] ;  /* 0x0001020000067ab9 */ /* 0x000fe20000000a00 */
[----:B------:R-:W-:Y:S01]  /*8e50*/  IMAD.MOV.U32 R4, RZ, RZ, R38 ;  /* 0x000000ffff047224 */ /* 0x000fe200078e0026 */
[----:B------:R-:W-:Y:S01]  /*8e60*/  ULDC.64 UR8, c[0x0][0x400] ;  /* 0x0001000000087ab9 */ /* 0x000fe20000000a00 */
[----:B-1----:R-:W-:-:S13]  /*8e70*/  ISETP.NE.AND P0, PT, R50, 0x1, PT ;  /* 0x000000013200780c */ /* 0x002fda0003f05270 */
[----:B------:R-:W1:Y:S08]  /*8e80*/  @P0 LDC R0, c[0x0][0x44c] ;  /* 0x00011300ff000b82 */ /* 0x000e700000000800 */
[----:B------:R-:W2:Y:S01]  /*8e90*/  @P0 LDC R5, c[0x0][0x450] ;  /* 0x00011400ff050b82 */ /* 0x000ea20000000800 */
[----:B-1----:R-:W-:-:S05]  /*8ea0*/  @P0 IMAD.HI.U32 R0, R3, R0, RZ ;  /* 0x0000000003000227 */ /* 0x002fca00078e00ff */
[----:B--2---:R-:W-:Y:S01]  /*8eb0*/  @P0 SHF.R.U32.HI R3, RZ, R5, R0 ;  /* 0x00000005ff030219 */ /* 0x004fe20000011600 */
[----:B------:R-:W-:-:S03]  /*8ec0*/  IMAD.MOV.U32 R5, RZ, RZ, R27 ;  /* 0x000000ffff057224 */ /* 0x000fc600078e001b */
[----:B------:R-:W-:Y:S01]  /*8ed0*/  SHF.R.S32.HI R0, RZ, 0x1f, R3 ;  /* 0x0000001fff007819 */ /* 0x000fe20000011403 */
[----:B------:R-:W-:-:S04]  /*8ee0*/  IMAD.WIDE.U32 R48, R3, UR4, R48 ;  /* 0x0000000403307c25 */ /* 0x000fc8000f8e0030 */
[----:B------:R-:W-:Y:S02]  /*8ef0*/  IMAD R6, R0, UR4, RZ ;  /* 0x0000000400067c24 */ /* 0x000fe4000f8e02ff */
[----:B------:R-:W-:-:S04]  /*8f00*/  IMAD.WIDE.U32 R4, R3, UR6, R4 ;  /* 0x0000000603047c25 */ /* 0x000fc8000f8e0004 */
[C---:B------:R-:W-:Y:S01]  /*8f10*/  IMAD R7, R3.reuse, UR5, R6 ;  /* 0x0000000503077c24 */ /* 0x040fe2000f8e0206 */
[----:B------:R-:W-:Y:S01]  /*8f20*/  ULDC.64 UR4, c[0x0][0x3e8] ;  /* 0x0000fa0000047ab9 */ /* 0x000fe20000000a00 */
[----:B------:R-:W-:Y:S01]  /*8f30*/  IMAD R6, R0, UR6, RZ ;  /* 0x0000000600067c24 */ /* 0x000fe2000f8e02ff */
[----:B------:R-:W-:Y:S01]  /*8f40*/  IADD3 R0, P0, R48, UR4, RZ ;  /* 0x0000000430007c10 */ /* 0x000fe2000ff1e0ff */
[----:B------:R-:W-:Y:S01]  /*8f50*/  UMOV UR4, 0xffffffff ;  /* 0xffffffff00047882 */ /* 0x000fe20000000000 */
[----:B------:R-:W-:Y:S01]  /*8f60*/  IADD3 R51, P1, R4, UR8, RZ ;  /* 0x0000000804337c10 */ /* 0x000fe2000ff3e0ff */
[----:B------:R-:W-:Y:S01]  /*8f70*/  IMAD R3, R3, UR7, R6 ;  /* 0x0000000703037c24 */ /* 0x000fe2000f8e0206 */
[----:B------:R-:W-:-:S04]  /*8f80*/  IADD3.X R48, R49, UR5, R7, P0, !PT ;  /* 0x0000000531307c10 */ /* 0x000fc800087fe407 */
[----:B------:R-:W-:Y:S01]  /*8f90*/  IADD3.X R49, R5, UR9, R3, P1, !PT ;  /* 0x0000000905317c10 */ /* 0x000fe20008ffe403 */
[----:B------:R-:W-:Y:S06]  /*8fa0*/  BRA.DIV UR4, `(.L_x_1501) ;  /* 0x0000022604a07947 */ /* 0x000fec000b800000 */
[----:B------:R1:W2:Y:S04]  /*8fb0*/  SHFL.IDX PT, R3, R48, RZ, 0x181f ;  /* 0x00181fff30037589 */ /* 0x0002a800000e0000 */
[----:B------:R1:W3:Y:S04]  /*8fc0*/  SHFL.IDX PT, R5, R0, RZ, 0x181f ;  /* 0x00181fff00057589 */ /* 0x0002e800000e0000 */
[----:B------:R1:W4:Y:S04]  /*8fd0*/  SHFL.IDX PT, R9, R49, RZ, 0x181f ;  /* 0x00181fff31097589 */ /* 0x00032800000e0000 */
[----:B------:R1:W0:Y:S02]  /*8fe0*/  SHFL.IDX PT, R14, R51, RZ, 0x181f ;  /* 0x00181fff330e7589 */ /* 0x00022400000e0000 */
.L_x_1821:
[----:B------:R-:W-:Y:S01]  /*8ff0*/  IMAD R50, R195, R50, RZ ;  /* 0x00000032c3327224 */ /* 0x000fe200078e02ff */
[----:B------:R-:W-:Y:S01]  /*9000*/  BSSY B1, `(.L_x_1502) ;  /* 0x000001a000017945 */ /* 0x000fe20003800000 */
[----:B------:R-:W-:Y:S02]  /*9010*/  CS2R R40, SRZ ;  /* 0x0000000000287805 */ /* 0x000fe4000001ff00 */
[----:B------:R-:W-:Y:S02]  /*9020*/  CS2R R44, SRZ ;  /* 0x00000000002c7805 */ /* 0x000fe4000001ff00 */
[----:B------:R-:W-:Y:S02]  /*9030*/  CS2R R42, SRZ ;  /* 0x00000000002a7805 */ /* 0x000fe4000001ff00 */
[----:B------:R-:W-:Y:S02]  /*9040*/  ISETP.GE.AND P0, PT, R37, R50, PT ;  /* 0x000000322500720c */ /* 0x000fe40003f06270 */
[----:B------:R-:W-:-:S11]  /*9050*/  CS2R R46, SRZ ;  /* 0x00000000002e7805 */ /* 0x000fd6000001ff00 */
[----:B------:R-:W-:Y:S05]  /*9060*/  @P0 BRA `(.L_x_1503) ;  /* 0x00000000004c0947 */ /* 0x000fea0003800000 */
[----:B------:R-:W-:Y:S01]  /*9070*/  ULDC UR4, c[0x0][0x3f4] ;  /* 0x0000fd0000047ab9 */ /* 0x000fe20000000800 */
[----:B------:R-:W-:Y:S02]  /*9080*/  CS2R R40, SRZ ;  /* 0x0000000000287805 */ /* 0x000fe4000001ff00 */
[----:B------:R-:W-:Y:S02]  /*9090*/  ISETP.GE.AND P4, PT, R194, UR4, PT ;  /* 0x00000004c2007c0c */ /* 0x000fe4000bf86270 */
[----:B------:R-:W-:Y:S02]  /*90a0*/  CS2R R44, SRZ ;  /* 0x00000000002c7805 */ /* 0x000fe4000001ff00 */
[----:B------:R-:W-:Y:S02]  /*90b0*/  ISETP.GE.AND P3, PT, R18, UR4, PT ;  /* 0x0000000412007c0c */ /* 0x000fe4000bf66270 */
[----:B------:R-:W-:-:S07]  /*90c0*/  CS2R R46, SRZ ;  /* 0x00000000002e7805 */ /* 0x000fce000001ff00 */
[----:B---3--:R-:W-:-:S04]  /*90d0*/  @!P4 IADD3 R10, P0, R194, R5, RZ ;  /* 0x00000005c20ac210 */ /* 0x008fc80007f1e0ff */
[-C--:B0-----:R-:W-:Y:S02]  /*90e0*/  @!P3 IADD3 R6, P1, R18, R14.reuse, RZ ;  /* 0x0000000e1206b210 */ /* 0x081fe40007f3e0ff */
[----:B------:R-:W-:Y:S01]  /*90f0*/  @!P4 IADD3 R8, P2, R194, R14, RZ ;  /* 0x0000000ec208c210 */ /* 0x000fe20007f5e0ff */
[--C-:B--2---:R-:W-:Y:S01]  /*9100*/  @!P4 IMAD.X R11, R3, 0x1, R216.reuse, P0 ;  /* 0x00000001030bc824 */ /* 0x104fe200000e06d8 */
[----:B------:R-:W-:Y:S01]  /*9110*/  @!P3 IADD3 R4, P0, R18, R5, RZ ;  /* 0x000000051204b210 */ /* 0x000fe20007f1e0ff */
[C-C-:B----4-:R-:W-:Y:S01]  /*9120*/  @!P3 IMAD.X R7, R9.reuse, 0x1, R19.reuse, P1 ;  /* 0x000000010907b824 */ /* 0x150fe200008e0613 */
[----:B------:R-:W-:Y:S01]  /*9130*/  CS2R R42, SRZ ;  /* 0x00000000002a7805 */ /* 0x000fe2000001ff00 */
[----:B------:R-:W-:Y:S01]  /*9140*/  @!P4 IMAD.X R9, R9, 0x1, R216, P2 ;  /* 0x000000010909c824 */ /* 0x000fe200010e06d8 */
[----:B------:R0:W5:Y:S01]  /*9150*/  @!P4 LD.E.64 R40, desc[UR46][R10.64] ;  /* 0x0000002e0a28c980 */ /* 0x000162000c101b00 */
[----:B------:R-:W-:-:S03]  /*9160*/  @!P3 IMAD.X R5, R3, 0x1, R19, P0 ;  /* 0x000000010305b824 */ /* 0x000fc600000e0613 */
[----:B------:R0:W5:Y:S04]  /*9170*/  @!P3 LD.E.64 R46, desc[UR46][R6.64] ;  /* 0x0000002e062eb980 */ /* 0x000168000c101b00 */
[----:B------:R0:W5:Y:S04]  /*9180*/  @!P3 LD.E.64 R44, desc[UR46][R4.64] ;  /* 0x0000002e042cb980 */ /* 0x000168000c101b00 */
[----:B------:R0:W5:Y:S02]  /*9190*/  @!P4 LD.E.64 R42, desc[UR46][R8.64] ;  /* 0x0000002e082ac980 */ /* 0x000164000c101b00 */
.L_x_1503:
[----:B------:R-:W-:Y:S05]  /*91a0*/  BSYNC B1 ;  /* 0x0000000000017941 */ /* 0x000fea0003800000 */
.L_x_1502:
[----:B------:R-:W-:Y:S01]  /*91b0*/  UMOV UR4, 0xffffffff ;  /* 0xffffffff00047882 */ /* 0x000fe20000000000 */
[----:B------:R-:W-:Y:S02]  /*91c0*/  CS2R R30, SRZ ;  /* 0x00000000001e7805 */ /* 0x000fe4000001ff00 */
[----:B------:R-:W-:Y:S05]  /*91d0*/  BRA.DIV UR4, `(.L_x_1504) ;  /* 0x0000022604847947 */ /* 0x000fea000b800000 */
[----:B--2---:R2:W1:Y:S04]  /*91e0*/  SHFL.IDX PT, R3, R48, 0x1, 0x181f ;  /* 0x00381f0030037f89 */ /* 0x00446800000e0000 */
[----:B0--3--:R2:W0:Y:S04]  /*91f0*/  SHFL.IDX PT, R5, R0, 0x1, 0x181f ;  /* 0x00381f0000057f89 */ /* 0x00942800000e0000 */
[----:B----4-:R2:W3:Y:S04]  /*9200*/  SHFL.IDX PT, R9, R49, 0x1, 0x181f ;  /* 0x00381f0031097f89 */ /* 0x0104e800000e0000 */
[----:B------:R2:W4:Y:S02]  /*9210*/  SHFL.IDX PT, R14, R51, 0x1, 0x181f ;  /* 0x00381f00330e7f89 */ /* 0x00052400000e0000 */
.L_x_1827:
[----:B------:R-:W-:Y:S01]  /*9220*/  VIADD R4, R37, 0x20 ;  /* 0x0000002025047836 */ /* 0x000fe20000000000 */
[----:B------:R-:W-:Y:S01]  /*9230*/  BSSY B1, `(.L_x_1505) ;  /* 0x0000019000017945 */ /* 0x000fe20003800000 */
[----:B------:R-:W-:Y:S02]  /*9240*/  CS2R R34, SRZ ;  /* 0x0000000000227805 */ /* 0x000fe4000001ff00 */
[----:B------:R-:W-:Y:S02]  /*9250*/  CS2R R32, SRZ ;  /* 0x0000000000207805 */ /* 0x000fe4000001ff00 */
[----:B------:R-:W-:Y:S02]  /*9260*/  CS2R R38, SRZ ;  /* 0x0000000000267805 */ /* 0x000fe4000001ff00 */
[----:B------:R-:W-:-:S13]  /*9270*/  ISETP.GE.AND P0, PT, R4, R50, PT ;  /* 0x000000320400720c */ /* 0x000fda0003f06270 */
[----:B------:R-:W-:Y:S05]  /*9280*/  @P0 BRA `(.L_x_1506) ;  /* 0x00000000004c0947 */ /* 0x000fea0003800000 */
[----:B------:R-:W-:Y:S01]  /*9290*/  ULDC UR4, c[0x0][0x3f4] ;  /* 0x0000fd0000047ab9 */ /* 0x000fe20000000800 */
[----:B------:R-:W-:Y:S02]  /*92a0*/  CS2R R30, SRZ ;  /* 0x00000000001e7805 */ /* 0x000fe4000001ff00 */
[----:B------:R-:W-:Y:S02]  /*92b0*/  ISETP.GE.AND P4, PT, R194, UR4, PT ;  /* 0x00000004c2007c0c */ /* 0x000fe4000bf86270 */
[----:B------:R-:W-:Y:S02]  /*92c0*/  CS2R R34, SRZ ;  /* 0x0000000000227805 */ /* 0x000fe4000001ff00 */
[----:B------:R-:W-:-:S09]  /*92d0*/  ISETP.GE.AND P3, PT, R18, UR4, PT ;  /* 0x0000000412007c0c */ /* 0x000fd2000bf66270 */
[----:B0-----:R-:W-:-:S05]  /*92e0*/  @!P4 IADD3 R6, P0, R194, R5, RZ ;  /* 0x00000005c206c210 */ /* 0x001fca0007f1e0ff */
[C---:B-1----:R-:W-:Y:S01]  /*92f0*/  @!P4 IMAD.X R7, R3.reuse, 0x1, R216, P0 ;  /* 0x000000010307c824 */ /* 0x042fe200000e06d8 */
[----:B------:R-:W-:Y:S02]  /*9300*/  @!P3 IADD3 R4, P0, R18, R5, RZ ;  /* 0x000000051204b210 */ /* 0x000fe40007f1e0ff */
[----:B----4-:R-:W-:Y:S02]  /*9310*/  @!P4 IADD3 R8, P2, R194, R14, RZ ;  /* 0x0000000ec208c210 */ /* 0x010fe40007f5e0ff */
[----:B------:R0:W5:Y:S01]  /*9320*/  @!P4 LD.E.64 R30, desc[UR46][R6.64] ;  /* 0x0000002e061ec980 */ /* 0x000162000c101b00 */
[----:B------:R-:W-:Y:S02]  /*9330*/  CS2R R38, SRZ ;  /* 0x0000000000267805 */ /* 0x000fe4000001ff00 */
[----:B------:R-:W-:Y:S01]  /*9340*/  CS2R R32, SRZ ;  /* 0x0000000000207805 */ /* 0x000fe2000001ff00 */
[----:B------:R-:W-:-:S05]  /*9350*/  @!P3 IMAD.X R5, R3, 0x1, R19, P0 ;  /* 0x000000010305b824 */ /* 0x000fca00000e0613 */
[----:B------:R1:W5:Y:S01]  /*9360*/  @!P3 LD.E.64 R34, desc[UR46][R4.64] ;  /* 0x0000002e0422b980 */ /* 0x000362000c101b00 */
[----:B0-----:R-:W-:-:S05]  /*9370*/  @!P3 IADD3 R6, P1, R18, R14, RZ ;  /* 0x0000000e1206b210 */ /* 0x001fca0007f3e0ff */
[C---:B---3--:R-:W-:Y:S02]  /*9380*/  @!P3 IMAD.X R7, R9.reuse, 0x1, R19, P1 ;  /* 0x000000010907b824 */ /* 0x048fe400008e0613 */
[----:B------:R-:W-:-:S03]  /*9390*/  @!P4 IMAD.X R9, R9, 0x1, R216, P2 ;  /* 0x000000010909c824 */ /* 0x000fc600010e06d8 */
[----:B------:R1:W5:Y:S04]  /*93a0*/  @!P3 LD.E.64 R38, desc[UR46][R6.64] ;  /* 0x0000002e0626b980 */ /* 0x000368000c101b00 */
[----:B------:R1:W5:Y:S02]  /*93b0*/  @!P4 LD.E.64 R32, desc[UR46][R8.64] ;  /* 0x0000002e0820c980 */ /* 0x000364000c101b00 */
.L_x_1506:
[----:B------:R-:W-:Y:S05]  /*93c0*/  BSYNC B1 ;  /* 0x0000000000017941 */ /* 0x000fea0003800000 */
.L_x_1505:
[----:B------:R-:W-:-:S03]  /*93d0*/  UMOV UR4, 0xffffffff ;  /* 0xffffffff00047882 */ /* 0x000fc60000000000 */
[----:B------:R-:W-:Y:S05]  /*93e0*/  BRA.DIV UR4, `(.L_x_1507) ;  /* 0x0000022604707947 */ /* 0x000fea000b800000 */
[----:B-1----:R1:W1:Y:S04]  /*93f0*/  SHFL.IDX PT, R3, R48, 0x2, 0x181f ;  /* 0x00581f0030037f89 */ /* 0x00226800000e0000 */
[----:B0-----:R0:W0:Y:S04]  /*9400*/  SHFL.IDX PT, R5, R0, 0x2, 0x181f ;  /* 0x00581f0000057f89 */ /* 0x00102800000e0000 */
[----:B---3--:R3:W0:Y:S04]  /*9410*/  SHFL.IDX PT, R9, R49, 0x2, 0x181f ;  /* 0x00581f0031097f89 */ /* 0x00862800000e0000 */
[----:B----4-:R3:W4:Y:S02]  /*9420*/  SHFL.IDX PT, R14, R51, 0x2, 0x181f ;  /* 0x00581f00330e7f89 */ /* 0x01072400000e0000 */
.L_x_1833:
[----:B------:R-:W-:Y:S01]  /*9430*/  VIADD R4, R37, 0x40 ;  /* 0x0000004025047836 */ /* 0x000fe20000000000 */
        /* <DEDUP_REMOVED lines=22> */
[C---:B------:R-:W-:Y:S02]  /*95a0*/  @!P3 IMAD.X R7, R9.reuse, 0x1, R19, P1 ;  /* 0x000000010907b824 */ /* 0x040fe400008e0613 */
[----:B------:R-:W-:-:S03]  /*95b0*/  @!P4 IMAD.X R9, R9, 0x1, R216, P2 ;  /* 0x000000010909c824 */ /* 0x000fc600010e06d8 */
[----:B------:R1:W5:Y:S04]  /*95c0*/  @!P3 LD.E.64 R28, desc[UR46][R6.64] ;  /* 0x0000002e061cb980 */ /* 0x000368000c101b00 */
[----:B------:R1:W5:Y:S02]  /*95d0*/  @!P4 LD.E.64 R20, desc[UR46][R8.64] ;  /* 0x0000002e0814c980 */ /* 0x000364000c101b00 */
.L_x_1509:
[----:B------:R-:W-:Y:S05]  /*95e0*/  BSYNC B1 ;  /* 0x0000000000017941 */ /* 0x000fea0003800000 */
.L_x_1508:
[----:B------:R-:W-:Y:S01]  /*95f0*/  UMOV UR4, 0xffffffff ;  /* 0xffffffff00047882 */ /* 0x000fe20000000000 */
[----:B01----:R-:W-:Y:S02]  /*9600*/  CS2R R8, SRZ ;  /* 0x0000000000087805 */ /* 0x003fe4000001ff00 */
[----:B------:R-:W-:Y:S05]  /*9610*/  BRA.DIV UR4, `(.L_x_1510) ;  /* 0x0000022604547947 */ /* 0x000fea000b800000 */
[----:B------:R0:W1:Y:S04]  /*9620*/  SHFL.IDX PT, R3, R48, 0x3, 0x181f ;  /* 0x00781f0030037f89 */ /* 0x00006800000e0000 */
[----:B------:R0:W0:Y:S04]  /*9630*/  SHFL.IDX PT, R5, R0, 0x3, 0x181f ;  /* 0x00781f0000057f89 */ /* 0x00002800000e0000 */
[----:B--23--:R-:W2:Y:S04]  /*9640*/  SHFL.IDX PT, R49, R49, 0x3, 0x181f ;  /* 0x00781f0031317f89 */ /* 0x00cea800000e0000 */
[----:B------:R-:W3:Y:S02]  /*9650*/  SHFL.IDX PT, R51, R51, 0x3, 0x181f ;  /* 0x00781f0033337f89 */ /* 0x000ee400000e0000 */
.L_x_1839:
[----:B------:R-:W-:Y:S01]  /*9660*/  VIADD R37, R37, 0x60 ;  /* 0x0000006025257836 */ /* 0x000fe20000000000 */
[----:B------:R-:W-:Y:S01]  /*9670*/  BSSY B1, `(.L_x_1511) ;  /* 0x0000019000017945 */ /* 0x000fe20003800000 */
[----:B------:R-:W-:Y:S02]  /*9680*/  CS2R R12, SRZ ;  /* 0x00000000000c7805 */ /* 0x000fe4000001ff00 */
[----:B------:R-:W-:Y:S02]  /*9690*/  CS2R R10, SRZ ;  /* 0x00000000000a7805 */ /* 0x000fe4000001ff00 */
[----:B----4-:R-:W-:Y:S02]  /*96a0*/  CS2R R14, SRZ ;  /* 0x00000000000e7805 */ /* 0x010fe4000001ff00 */
        /* <DEDUP_REMOVED lines=10> */
[----:B---3--:R-:W-:Y:S02]  /*9750*/  @!P4 IADD3 R48, P2, R194, R51, RZ ;  /* 0x00000033c230c210 */ /* 0x008fe40007f5e0ff */
[----:B------:R0:W5:Y:S01]  /*9760*/  @!P4 LD.E.64 R8, desc[UR46][R6.64] ;  /* 0x0000002e0608c980 */ /* 0x000162000c101b00 */
[----:B------:R-:W-:Y:S02]  /*9770*/  CS2R R14, SRZ ;  /* 0x00000000000e7805 */ /* 0x000fe4000001ff00 */
[----:B------:R-:W-:Y:S01]  /*9780*/  CS2R R10, SRZ ;  /* 0x00000000000a7805 */ /* 0x000fe2000001ff00 */
[----:B------:R-:W-:-:S05]  /*9790*/  @!P3 IMAD.X R5, R3, 0x1, R19, P0 ;  /* 0x000000010305b824 */ /* 0x000fca00000e0613 */
[----:B------:R4:W5:Y:S01]  /*97a0*/  @!P3 LD.E.64 R12, desc[UR46][R4.64] ;  /* 0x0000002e040cb980 */ /* 0x000962000c101b00 */
[----:B0-----:R-:W-:-:S05]  /*97b0*/  @!P3 IADD3 R6, P1, R18, R51, RZ ;  /* 0x000000331206b210 */ /* 0x001fca0007f3e0ff */
[C---:B--2---:R-:W-:Y:S02]  /*97c0*/  @!P3 IMAD.X R7, R49.reuse, 0x1, R19, P1 ;  /* 0x000000013107b824 */ /* 0x044fe400008e0613 */
[----:B------:R-:W-:-:S03]  /*97d0*/  @!P4 IMAD.X R49, R49, 0x1, R216, P2 ;  /* 0x000000013131c824 */ /* 0x000fc600010e06d8 */
[----:B------:R4:W5:Y:S04]  /*97e0*/  @!P3 LD.E.64 R14, desc[UR46][R6.64] ;  /* 0x0000002e060eb980 */ /* 0x000968000c101b00 */
[----:B------:R4:W5:Y:S02]  /*97f0*/  @!P4 LD.E.64 R10, desc[UR46][R48.64] ;  /* 0x0000002e300ac980 */ /* 0x000964000c101b00 */
.L_x_1512:
[----:B------:R-:W-:Y:S05]  /*9800*/  BSYNC B1 ;  /* 0x0000000000017941 */ /* 0x000fea0003800000 */
.L_x_1511:
[----:B------:R-:W-:Y:S01]  /*9810*/  ULEA.HI UR4, UR43, UR43, URZ, 0x1 ;  /* 0x0000002b2b047291 */ /* 0x000fe2000f8f083f */
[----:B0-----:R-:W-:Y:S01]  /*9820*/  VIADDMNMX R0, R50, -R199, 0x80, PT ;  /* 0x0000008032007446 */ /* 0x001fe200038009c7 */
[----:B------:R-:W-:Y:S02]  /*9830*/  BSSY B1, `(.L_x_1513) ;  /* 0x0000008000017945 */ /* 0x000fe40003800000 */
[----:B------:R-:W-:Y:S01]  /*9840*/  ULOP3.LUT UR4, UR4, 0xfffffffe, URZ, 0xc0, !UPT ;  /* 0xfffffffe04047892 */ /* 0x000fe2000f8ec03f */
[----:B------:R-:W-:-:S03]  /*9850*/  ISETP.GE.AND P1, PT, R17, R0, PT ;  /* 0x000000001100720c */ /* 0x000fc60003f26270 */
[----:B------:R-:W-:-:S06]  /*9860*/  UIADD3 UR4, UR43, -UR4, URZ ;  /* 0x800000042b047290 */ /* 0x000fcc000fffe03f */
[----:B-1----:R-:W-:-:S05]  /*9870*/  IMAD.U32 R3, RZ, RZ, UR4 ;  /* 0x00000004ff037e24 */ /* 0x002fca000f8e00ff */
[----:B------:R-:W-:-:S04]  /*9880*/  SHF.L.U32 R3, R3, 0x1f, RZ ;  /* 0x0000001f03037819 */ /* 0x000fc800000006ff */
[----:B------:R-:W0:Y:S02]  /*9890*/  SYNCS.PHASECHK.TRANS64.TRYWAIT P0, [R16+URZ+0x28400], R3 ;  /* 0x02840003100075a7 */ /* 0x000e24000800017f */
[----:B0-----:R-:W-:Y:S05]  /*98a0*/  @!P0 BRA `(.L_x_1514) ;  /* 0x0000022400248947 */ /* 0x001fea0003800000 */
.L_x_1840:
[----:B------:R-:W-:Y:S05]  /*98b0*/  BSYNC B1 ;  /* 0x0000000000017941 */ /* 0x000fea0003800000 */
.L_x_1513:
[----:B------:R-:W-:Y:S04]  /*98c0*/  BSSY B1, `(.L_x_1515) ;  /* 0x00000f9000017945 */ /* 0x000fe80003800000 */
[----:B------:R-:W-:Y:S05]  /*98d0*/  @P1 BRA `(.L_x_1516) ;  /* 0x0000000c00dc1947 */ /* 0x000fea0003800000 */
[----:B0-----:R-:W0:Y:S01]  /*98e0*/  LDC R3, c[0x0][0x3f4] ;  /* 0x0000fd00ff037b82 */ /* 0x001e220000000800 */
[----:B------:R-:W-:Y:S01]  /*98f0*/  BSSY B2, `(.L_x_1517) ;  /* 0x000007a000027945 */ /* 0x000fe20003800000 */
[-C--:B0-----:R-:W-:Y:S02]  /*9900*/  ISETP.GE.AND P0, PT, R18, R3.reuse, PT ;  /* 0x000000031200720c */ /* 0x081fe40003f06270 */
[----:B------:R-:W-:-:S11]  /*9910*/  ISETP.GE.AND P1, PT, R194, R3, PT ;  /* 0x00000003c200720c */ /* 0x000fd60003f26270 */
[----:B------:R-:W-:Y:S05]  /*9920*/  @P0 BRA `(.L_x_1518) ;  /* 0x0000000400d80947 */ /* 0x000fea0003800000 */
[----:B----4-:R-:W0:Y:S01]  /*9930*/  LDS.128 R4, [R214+0x18000] ;  /* 0x01800000d6047984 */ /* 0x010e220000000c00 */
[----:B-----5:R-:W-:Y:S02]  /*9940*/  SHF.R.U32.HI R37, RZ, 0x8, R44 ;  /* 0x00000008ff257819 */ /* 0x020fe4000001162c */
[----:B------:R-:W-:Y:S02]  /*9950*/  SHF.R.U32.HI R50, RZ, 0x8, R45 ;  /* 0x00000008ff327819 */ /* 0x000fe4000001162d */
[----:B------:R-:W-:Y:S02]  /*9960*/  LOP3.LUT R3, R44, 0xff, RZ, 0xc0, !PT ;  /* 0x000000ff2c037812 */ /* 0x000fe400078ec0ff */
[----:B------:R-:W-:Y:S02]  /*9970*/  LOP3.LUT R48, R37, 0xff, RZ, 0xc0, !PT ;  /* 0x000000ff25307812 */ /* 0x000fe400078ec0ff */
[----:B------:R-:W-:Y:S02]  /*9980*/  SHF.R.U32.HI R52, RZ, 0x8, R47 ;  /* 0x00000008ff347819 */ /* 0x000fe4000001162f */
[----:B--2---:R-:W-:-:S02]  /*9990*/  LOP3.LUT R49, R45, 0xff, RZ, 0xc0, !PT ;  /* 0x000000ff2d317812 */ /* 0x004fc400078ec0ff */
[----:B------:R-:W-:Y:S02]  /*99a0*/  LOP3.LUT R50, R50, 0xff, RZ, 0xc0, !PT ;  /* 0x000000ff32327812 */ /* 0x000fe400078ec0ff */
[----:B------:R-:W-:Y:S02]  /*99b0*/  PRMT R3, R48, 0x7604, R3 ;  /* 0x0000760430037816 */ /* 0x000fe40000000003 */
[----:B------:R-:W-:Y:S02]  /*99c0*/  SHF.R.U32.HI R54, RZ, 0x10, R45 ;  /* 0x00000010ff367819 */ /* 0x000fe4000001162d */
[----:B------:R-:W-:Y:S02]  /*99d0*/  SHF.R.U32.HI R48, RZ, 0x8, R46 ;  /* 0x00000008ff307819 */ /* 0x000fe4000001162e */
[----:B------:R-:W-:Y:S02]  /*99e0*/  SHF.R.U32.HI R53, RZ, 0x10, R47 ;  /* 0x00000010ff357819 */ /* 0x000fe4000001162f */
[----:B---3--:R-:W-:-:S02]  /*99f0*/  LOP3.LUT R51, R47, 0xff, RZ, 0xc0, !PT ;  /* 0x000000ff2f337812 */ /* 0x008fc400078ec0ff */
[----:B------:R-:W-:Y:S01]  /*9a00*/  LOP3.LUT R52, R52, 0xff, RZ, 0xc0, !PT ;  /* 0x000000ff34347812 */ /* 0x000fe200078ec0ff */
[----:B------:R-:W-:Y:S01]  /*9a10*/  IMAD.U32 R53, R53, 0x10000, RZ ;  /* 0x0001000035357824 */ /* 0x000fe200078e00ff */
[----:B------:R-:W-:Y:S02]  /*9a20*/  PRMT R49, R50, 0x7604, R49 ;  /* 0x0000760432317816 */ /* 0x000fe40000000031 */
[----:B------:R-:W-:Y:S01]  /*9a30*/  LOP3.LUT R50, R48, 0xff, RZ, 0xc0, !PT ;  /* 0x000000ff30327812 */ /* 0x000fe200078ec0ff */
[----:B------:R-:W-:Y:S01]  /*9a40*/  IMAD.U32 R48, R54, 0x10000, RZ ;  /* 0x0001000036307824 */ /* 0x000fe200078e00ff */
[----:B------:R-:W-:Y:S02]  /*9a50*/  PRMT R52, R52, 0x7604, R51 ;  /* 0x0000760434347816 */ /* 0x000fe40000000033 */
[----:B------:R-:W-:Y:S02]  /*9a60*/  LOP3.LUT R37, R46, 0xff, RZ, 0xc0, !PT ;  /* 0x000000ff2e257812 */ /* 0x000fe400078ec0ff */
[----:B------:R-:W-:-:S02]  /*9a70*/  LOP3.LUT R49, R49, 0xff0000, R48, 0xf8, !PT ;  /* 0x00ff000031317812 */ /* 0x000fc400078ef830 */
[----:B------:R-:W-:Y:S02]  /*9a80*/  LOP3.LUT R53, R52, 0xff0000, R53, 0xf8, !PT ;  /* 0x00ff000034357812 */ /* 0x000fe400078ef835 */
[----:B------:R-:W-:Y:S02]  /*9a90*/  LOP3.LUT R49, R49, 0xff000000, R45, 0xf8, !PT ;  /* 0xff00000031317812 */ /* 0x000fe400078ef82d */
[----:B------:R-:W-:Y:S02]  /*9aa0*/  LOP3.LUT R53, R53, 0xff000000, R47, 0xf8, !PT ;  /* 0xff00000035357812 */ /* 0x000fe400078ef82f */
[----:B------:R-:W-:Y:S02]  /*9ab0*/  PRMT R51, R50, 0x7604, R37 ;  /* 0x0000760432337816 */ /* 0x000fe40000000025 */
[----:B------:R-:W-:Y:S02]  /*9ac0*/  LOP3.LUT R37, R3, 0xff0000, R44, 0xf8, !PT ;  /* 0x00ff000003257812 */ /* 0x000fe400078ef82c */
[----:B0-----:R-:W-:-:S02]  /*9ad0*/  F2FP.F16.E4M3.UNPACK_B R3, R6.H1 ;  /* 0x00000006ff03723e */ /* 0x001fc400030006ff */
[----:B------:R-:W-:Y:S02]  /*9ae0*/  F2FP.F16.E4M3.UNPACK_B R52, R53 ;  /* 0x00000035ff34723e */ /* 0x000fe400020006ff */
[----:B------:R-:W-:Y:S02]  /*9af0*/  F2FP.F16.E4M3.UNPACK_B R47, R49 ;  /* 0x00000031ff2f723e */ /* 0x000fe400020006ff */
[----:B------:R-:W-:Y:S01]  /*9b00*/  LOP3.LUT R48, R37, 0xff000000, R44, 0xf8, !PT ;  /* 0xff00000025307812 */ /* 0x000fe200078ef82c */
[----:B------:R-:W-:Y:S01]  /*9b10*/  HADD2.F32 R37, -RZ, R3.H1_H1 ;  /* 0x30000003ff257230 */ /* 0x000fe20000004100 */
[--C-:B------:R-:W-:Y:S01]  /*9b20*/  LOP3.LUT R51, R51, 0xff0000, R46.reuse, 0xf8, !PT ;  /* 0x00ff000033337812 */ /* 0x100fe200078ef82e */
[--C-:B------:R-:W-:Y:S01]  /*9b30*/  HADD2.F32 R54, -RZ, R52.reuse.H1_H1 ;  /* 0x30000034ff367230 */ /* 0x100fe20000004100 */
[----:B------:R-:W-:Y:S01]  /*9b40*/  F2FP.F16.E4M3.UNPACK_B R6, R6 ;  /* 0x00000006ff06723e */ /* 0x000fe200020006ff */
[----:B------:R-:W-:Y:S01]  /*9b50*/  HADD2.F32 R50, -RZ, R47.H1_H1 ;  /* 0x3000002fff327230 */ /* 0x000fe20000004100 */
[----:B------:R-:W-:Y:S01]  /*9b60*/  LOP3.LUT R51, R51, 0xff000000, R46, 0xf8, !PT ;  /* 0xff00000033337812 */ /* 0x000fe200078ef82e */
[----:B------:R-:W-:Y:S01]  /*9b70*/  HADD2.F32 R44, -RZ, R3.H0_H0 ;  /* 0x20000003ff2c7230 */ /* 0x000fe20000004100 */
[-C--:B------:R-:W-:Y:S01]  /*9b80*/  F2FP.F16.E4M3.UNPACK_B R45, R7.reuse ;  /* 0x00000007ff2d723e */ /* 0x080fe200020006ff */
[C---:B------:R-:W-:Y:S01]  /*9b90*/  FMUL.FTZ R55, R37.reuse, R54 ;  /* 0x0000003625377220 */ /* 0x040fe20000410000 */
[----:B------:R-:W-:Y:S01]  /*9ba0*/  F2FP.F16.E4M3.UNPACK_B R46, R7.H1 ;  /* 0x00000007ff2e723e */ /* 0x000fe200030006ff */
[-C--:B------:R-:W-:Y:S01]  /*9bb0*/  FMUL.FTZ R57, R37, R50.reuse ;  /* 0x0000003225397220 */ /* 0x080fe20000410000 */
[-C--:B------:R-:W-:Y:S01]  /*9bc0*/  F2FP.F16.E4M3.UNPACK_B R7, R5.reuse ;  /* 0x00000005ff07723e */ /* 0x080fe200020006ff */
[----:B------:R-:W-:Y:S01]  /*9bd0*/  HADD2.F32 R52, -RZ, R52.H0_H0 ;  /* 0x20000034ff347230 */ /* 0x000fe20000004100 */
[----:B------:R-:W-:Y:S01]  /*9be0*/  F2FP.F16.E4M3.UNPACK_B R37, R5.H1 ;  /* 0x00000005ff25723e */ /* 0x000fe200030006ff */
[--C-:B------:R-:W-:Y:S01]  /*9bf0*/  HADD2.F32 R5, -RZ, R6.reuse.H1_H1 ;  /* 0x30000006ff057230 */ /* 0x100fe20000004100 */
[----:B------:R-:W-:Y:S01]  /*9c00*/  F2FP.F16.E4M3.UNPACK_B R53, R53.H1 ;  /* 0x00000035ff35723e */ /* 0x000fe200030006ff */
[----:B------:R-:W-:Y:S01]  /*9c10*/  HADD2.F32 R47, -RZ, R47.H0_H0 ;  /* 0x2000002fff2f7230 */ /* 0x000fe20000004100 */
[----:B------:R-:W-:Y:S01]  /*9c20*/  F2FP.F16.E4M3.UNPACK_B R49, R49.H1 ;  /* 0x00000031ff31723e */ /* 0x000fe200030006ff */
[C---:B------:R-:W-:Y:S01]  /*9c30*/  FFMA.FTZ R56, R44.reuse, R50, -R55 ;  /* 0x000000322c387223 */ /* 0x040fe20000010837 */
[----:B------:R-:W-:Y:S01]  /*9c40*/  FFMA.FTZ R59, R44, R54, R57 ;  /* 0x000000362c3b7223 */ /* 0x000fe20000010039 */
[----:B------:R-:W-:-:S02]  /*9c50*/  HADD2.F32 R6, -RZ, R6.H0_H0 ;  /* 0x20000006ff067230 */ /* 0x000fc40000004100 */
[C---:B------:R-:W-:Y:S01]  /*9c60*/  FMUL.FTZ R55, R5.reuse, R52 ;  /* 0x0000003405377220 */ /* 0x040fe20000410000 */
[-C--:B------:R-:W-:Y:S01]  /*9c70*/  FMUL.FTZ R57, R5, R47.reuse ;  /* 0x0000002f05397220 */ /* 0x080fe20000410000 */
[----:B------:R-:W-:Y:S01]  /*9c80*/  HADD2.F32 R5, -RZ, R45.H1_H1 ;  /* 0x3000002dff057230 */ /* 0x000fe20000004100 */
[----:B------:R-:W-:Y:S01]  /*9c90*/  F2FP.F16.E4M3.UNPACK_B R3, R4 ;  /* 0x00000004ff03723e */ /* 0x000fe200020006ff */
[----:B------:R-:W-:Y:S02]  /*9ca0*/  HADD2.F32 R50, -RZ, R53.H0_H0 ;  /* 0x20000035ff327230 */ /* 0x000fe40000004100 */
[C---:B------:R-:W-:Y:S01]  /*9cb0*/  FFMA.FTZ R55, R6.reuse, R47, -R55 ;  /* 0x0000002f06377223 */ /* 0x040fe20000010837 */
[----:B------:R-:W-:Y:S02]  /*9cc0*/  HADD2.F32 R44, -RZ, R49.H0_H0 ;  /* 0x20000031ff2c7230 */ /* 0x000fe40000004100 */
[----:B------:R-:W-:Y:S01]  /*9cd0*/  FFMA.FTZ R54, R6, R52, R57 ;  /* 0x0000003406367223 */ /* 0x000fe20000010039 */
[----:B------:R-:W-:-:S02]  /*9ce0*/  HADD2.F32 R45, -RZ, R45.H0_H0 ;  /* 0x2000002dff2d7230 */ /* 0x000fc40000004100 */
[C---:B------:R-:W-:Y:S01]  /*9cf0*/  FMUL.FTZ R52, R5.reuse, R50 ;  /* 0x0000003205347220 */ /* 0x040fe20000410000 */
[----:B------:R-:W-:Y:S02]  /*9d00*/  HADD2.F32 R53, -RZ, R53.H1_H1 ;  /* 0x30000035ff357230 */ /* 0x000fe40000004100 */
[-C--:B------:R-:W-:Y:S01]  /*9d10*/  FMUL.FTZ R58, R5, R44.reuse ;  /* 0x0000002c053a7220 */ /* 0x080fe20000410000 */
[--C-:B------:R-:W-:Y:S02]  /*9d20*/  HADD2.F32 R6, -RZ, R46.reuse.H1_H1 ;  /* 0x3000002eff067230 */ /* 0x100fe40000004100 */
[C---:B------:R-:W-:Y:S01]  /*9d30*/  FFMA.FTZ R57, R45.reuse, R44, -R52 ;  /* 0x0000002c2d397223 */ /* 0x040fe20000010834 */
[----:B------:R-:W-:Y:S02]  /*9d40*/  HADD2.F32 R49, -RZ, R49.H1_H1 ;  /* 0x30000031ff317230 */ /* 0x000fe40000004100 */
[----:B------:R-:W-:Y:S01]  /*9d50*/  FFMA.FTZ R58, R45, R50, R58 ;  /* 0x000000322d3a7223 */ /* 0x000fe2000001003a */
[----:B------:R-:W-:-:S02]  /*9d60*/  HADD2.F32 R46, -RZ, R46.H0_H0 ;  /* 0x2000002eff2e7230 */ /* 0x000fc40000004100 */
[C---:B------:R-:W-:Y:S01]  /*9d70*/  FMUL.FTZ R47, R6.reuse, R53 ;  /* 0x00000035062f7220 */ /* 0x040fe20000410000 */
[----:B------:R-:W-:Y:S01]  /*9d80*/  F2FP.F16.E4M3.UNPACK_B R5, R51 ;  /* 0x00000033ff05723e */ /* 0x000fe200020006ff */
[-C--:B------:R-:W-:Y:S01]  /*9d90*/  FMUL.FTZ R45, R6, R49.reuse ;  /* 0x00000031062d7220 */ /* 0x080fe20000410000 */
[----:B------:R-:W-:Y:S01]  /*9da0*/  F2FP.F16.E4M3.UNPACK_B R4, R4.H1 ;  /* 0x00000004ff04723e */ /* 0x000fe200030006ff */
[C---:B------:R-:W-:Y:S01]  /*9db0*/  FFMA.FTZ R60, R46.reuse, R49, -R47 ;  /* 0x000000312e3c7223 */ /* 0x040fe2000001082f */
[-C--:B------:R-:W-:Y:S01]  /*9dc0*/  F2FP.F16.E4M3.UNPACK_B R44, R48.reuse ;  /* 0x00000030ff2c723e */ /* 0x080fe200020006ff */
[----:B------:R-:W-:Y:S01]  /*9dd0*/  FFMA.FTZ R53, R46, R53, R45 ;  /* 0x000000352e357223 */ /* 0x000fe2000001002d */
[--C-:B------:R-:W-:Y:S01]  /*9de0*/  HADD2.F32 R47, -RZ, R5.reuse.H1_H1 ;  /* 0x30000005ff2f7230 */ /* 0x100fe20000004100 */
[----:B------:R-:W-:Y:S01]  /*9df0*/  F2FP.F16.E4M3.UNPACK_B R48, R48.H1 ;  /* 0x00000030ff30723e */ /* 0x000fe200030006ff */
[----:B------:R-:W-:Y:S01]  /*9e00*/  HADD2.F32 R46, -RZ, R5.H0_H0 ;  /* 0x20000005ff2e7230 */ /* 0x000fe20000004100 */
[----:B------:R-:W-:Y:S01]  /*9e10*/  F2FP.F16.E4M3.UNPACK_B R51, R51.H1 ;  /* 0x00000033ff33723e */ /* 0x000fe200030006ff */
[----:B------:R-:W-:-:S02]  /*9e20*/  HADD2.F32 R6, -RZ, R4.H1_H1 ;  /* 0x30000004ff067230 */ /* 0x000fc40000004100 */
[----:B------:R-:W-:Y:S02]  /*9e30*/  HADD2.F32 R45, -RZ, R44.H1_H1 ;  /* 0x3000002cff2d7230 */ /* 0x000fe40000004100 */
[----:B------:R-:W-:Y:S02]  /*9e40*/  HADD2.F32 R5, -RZ, R4.H0_H0 ;  /* 0x20000004ff057230 */ /* 0x000fe40000004100 */
[C---:B------:R-:W-:Y:S01]  /*9e50*/  FMUL.FTZ R50, R6.reuse, R47 ;  /* 0x0000002f06327220 */ /* 0x040fe20000410000 */
[--C-:B------:R-:W-:Y:S02]  /*9e60*/  HADD2.F32 R4, -RZ, R3.reuse.H1_H1 ;  /* 0x30000003ff047230 */ /* 0x100fe40000004100 */
[-C--:B------:R-:W-:Y:S01]  /*9e70*/  FMUL.FTZ R52, R6, R45.reuse ;  /* 0x0000002d06347220 */ /* 0x080fe20000410000 */
[----:B------:R-:W-:Y:S02]  /*9e80*/  HADD2.F32 R44, -RZ, R44.H0_H0 ;  /* 0x2000002cff2c7230 */ /* 0x000fe40000004100 */
[----:B------:R-:W-:Y:S01]  /*9e90*/  FFMA.FTZ R50, R5, R45, -R50 ;  /* 0x0000002d05327223 */ /* 0x000fe20000010832 */
[----:B------:R-:W-:-:S02]  /*9ea0*/  HADD2.F32 R3, -RZ, R3.H0_H0 ;  /* 0x20000003ff037230 */ /* 0x000fc40000004100 */
[C---:B------:R-:W-:Y:S01]  /*9eb0*/  FMUL.FTZ R6, R4.reuse, R46 ;  /* 0x0000002e04067220 */ /* 0x040fe20000410000 */
[----:B------:R-:W-:Y:S01]  /*9ec0*/  FFMA.FTZ R47, R5, R47, R52 ;  /* 0x0000002f052f7223 */ /* 0x000fe20000010034 */
[-C--:B------:R-:W-:Y:S01]  /*9ed0*/  FMUL.FTZ R49, R4, R44.reuse ;  /* 0x0000002c04317220 */ /* 0x080fe20000410000 */
[----:B------:R-:W-:Y:S02]  /*9ee0*/  HADD2.F32 R5, -RZ, R48.H1_H1 ;  /* 0x30000030ff057230 */ /* 0x000fe40000004100 */
[C---:B------:R-:W-:Y:S01]  /*9ef0*/  FFMA.FTZ R45, R3.reuse, R44, -R6 ;  /* 0x0000002c032d7223 */ /* 0x040fe20000010806 */
[----:B------:R-:W-:Y:S02]  /*9f00*/  HADD2.F32 R4, -RZ, R37.H1_H1 ;  /* 0x30000025ff047230 */ /* 0x000fe40000004100 */
[----:B------:R-:W-:Y:S01]  /*9f10*/  FFMA.FTZ R46, R3, R46, R49 ;  /* 0x0000002e032e7223 */ /* 0x000fe20000010031 */
[--C-:B------:R-:W-:Y:S02]  /*9f20*/  HADD2.F32 R44, -RZ, R51.reuse.H1_H1 ;  /* 0x30000033ff2c7230 */ /* 0x100fe40000004100 */
[----:B------:R-:W-:-:S02]  /*9f30*/  HADD2.F32 R6, -RZ, R51.H0_H0 ;  /* 0x20000033ff067230 */ /* 0x000fc40000004100 */
[CC--:B------:R-:W-:Y:S01]  /*9f40*/  FMUL.FTZ R49, R4.reuse, R5.reuse ;  /* 0x0000000504317220 */ /* 0x0c0fe20000410000 */
[----:B------:R-:W-:Y:S02]  /*9f50*/  HADD2.F32 R3, -RZ, R7.H1_H1 ;  /* 0x30000007ff037230 */ /* 0x000fe40000004100 */
[----:B------:R-:W-:Y:S01]  /*9f60*/  FMUL.FTZ R52, R4, R44 ;  /* 0x0000002c04347220 */ /* 0x000fe20000410000 */
[----:B------:R-:W-:Y:S02]  /*9f70*/  HADD2.F32 R48, -RZ, R48.H0_H0 ;  /* 0x20000030ff307230 */ /* 0x000fe40000004100 */
[----:B------:R-:W-:Y:S02]  /*9f80*/  HADD2.F32 R37, -RZ, R37.H0_H0 ;  /* 0x20000025ff257230 */ /* 0x000fe40000004100 */
[C---:B------:R-:W-:Y:S01]  /*9f90*/  FMUL.FTZ R4, R3.reuse, R6 ;  /* 0x0000000603047220 */ /* 0x040fe20000410000 */
[----:B------:R-:W-:Y:S02]  /*9fa0*/  HADD2.F32 R7, -RZ, R7.H0_H0 ;  /* 0x20000007ff077230 */ /* 0x000fe40000004100 */
[----:B------:R-:W-:Y:S01]  /*9fb0*/  FMUL.FTZ R3, R3, R48 ;  /* 0x0000003003037220 */ /* 0x000fe20000410000 */
[C---:B------:R-:W-:Y:S01]  /*9fc0*/  FFMA.FTZ R52, R37.reuse, R5, -R52 ;  /* 0x0000000525347223 */ /* 0x040fe20000010834 */
[----:B------:R-:W-:Y:S01]  /*9fd0*/  FFMA.FTZ R49, R37, R44, R49 ;  /* 0x0000002c25317223 */ /* 0x000fe20000010031 */
[C---:B------:R-:W-:Y:S01]  /*9fe0*/  FFMA.FTZ R5, R7.reuse, R48, -R4 ;  /* 0x0000003007057223 */ /* 0x040fe20000010804 */
[----:B------:R-:W-:Y:S01]  /*9ff0*/  FFMA.FTZ R44, R7, R6, R3 ;  /* 0x00000006072c7223 */ /* 0x000fe20000010003 */
[----:B------:R-:W-:-:S02]  /*a000*/  F2FP.SATFINITE.E4M3.F32.PACK_AB_MERGE_C R6, R59, R56, RZ ;  /* 0x000000383b06723e */ /* 0x000fc400048070ff */
[----:B------:R-:W-:Y:S02]  /*a010*/  F2FP.SATFINITE.E4M3.F32.PACK_AB_MERGE_C R7, R53, R60, RZ ;  /* 0x0000003c3507723e */ /* 0x000fe400048070ff */
[----:B------:R-:W-:Y:S02]  /*a020*/  F2FP.SATFINITE.E4M3.F32.PACK_AB_MERGE_C R4, R47, R50, RZ ;  /* 0x000000322f04723e */ /* 0x000fe400048070ff */
[----:B------:R-:W-:Y:S02]  /*a030*/  F2FP.SATFINITE.E4M3.F32.PACK_AB_MERGE_C R49, R49, R52, RZ ;  /* 0x000000343131723e */ /* 0x000fe400048070ff */
[----:B------:R-:W-:Y:S02]  /*a040*/  F2FP.SATFINITE.E4M3.F32.PACK_AB_MERGE_C R6, R54, R55, R6 ;  /* 0x000000373606723e */ /* 0x000fe40004807006 */
[----:B------:R-:W-:Y:S02]  /*a050*/  F2FP.SATFINITE.E4M3.F32.PACK_AB_MERGE_C R7, R58, R57, R7 ;  /* 0x000000393a07723e */ /* 0x000fe40004807007 */
[----:B------:R-:W-:-:S02]  /*a060*/  F2FP.SATFINITE.E4M3.F32.PACK_AB_MERGE_C R4, R46, R45, R4 ;  /* 0x0000002d2e04723e */ /* 0x000fc40004807004 */
[----:B------:R-:W-:-:S05]  /*a070*/  F2FP.SATFINITE.E4M3.F32.PACK_AB_MERGE_C R5, R44, R5, R49 ;  /* 0x000000052c05723e */ /* 0x000fca0004807031 */
[----:B------:R0:W-:Y:S02]  /*a080*/  STS.128 [R214+0x18000], R4 ;  /* 0x01800004d6007388 */ /* 0x0001e40000000c00 */
.L_x_1518:
[----:B------:R-:W-:Y:S05]  /*a090*/  BSYNC B2 ;  /* 0x0000000000027941 */ /* 0x000fea0003800000 */
.L_x_1517:
[----:B------:R-:W-:Y:S05]  /*a0a0*/  @P1 BRA `(.L_x_1516) ;  /* 0x0000000400e81947 */ /* 0x000fea0003800000 */
[----:B0---4-:R-:W0:Y:S01]  /*a0b0*/  LDS.128 R4, [R214+0x1c000] ;  /* 0x01c00000d6047984 */ /* 0x011e220000000c00 */
[----:B-----5:R-:W-:Y:S02]  /*a0c0*/  SHF.R.U32.HI R45, RZ, 0x8, R42 ;  /* 0x00000008ff2d7819 */ /* 0x020fe4000001162a */
[----:B------:R-:W-:Y:S02]  /*a0d0*/  LOP3.LUT R48, R42, 0xff, RZ, 0xc0, !PT ;  /* 0x000000ff2a307812 */ /* 0x000fe400078ec0ff */
[----:B------:R-:W-:Y:S02]  /*a0e0*/  LOP3.LUT R45, R45, 0xff, RZ, 0xc0, !PT ;  /* 0x000000ff2d2d7812 */ /* 0x000fe400078ec0ff */
[----:B------:R-:W-:Y:S02]  /*a0f0*/  SHF.R.U32.HI R37, RZ, 0x8, R41 ;  /* 0x00000008ff257819 */ /* 0x000fe40000011629 */
[----:B------:R-:W-:Y:S02]  /*a100*/  SHF.R.U32.HI R47, RZ, 0x8, R43 ;  /* 0x00000008ff2f7819 */ /* 0x000fe4000001162b */
[----:B------:R-:W-:-:S02]  /*a110*/  SHF.R.U32.HI R3, RZ, 0x8, R40 ;  /* 0x00000008ff037819 */ /* 0x000fc40000011628 */
[----:B------:R-:W-:Y:S02]  /*a120*/  PRMT R48, R45, 0x7604, R48 ;  /* 0x000076042d307816 */ /* 0x000fe40000000030 */
[----:B------:R-:W-:Y:S02]  /*a130*/  LOP3.LUT R46, R41, 0xff, RZ, 0xc0, !PT ;  /* 0x000000ff292e7812 */ /* 0x000fe400078ec0ff */
[----:B------:R-:W-:Y:S02]  /*a140*/  LOP3.LUT R50, R43, 0xff, RZ, 0xc0, !PT ;  /* 0x000000ff2b327812 */ /* 0x000fe400078ec0ff */
[----:B------:R-:W-:Y:S02]  /*a150*/  LOP3.LUT R37, R37, 0xff, RZ, 0xc0, !PT ;  /* 0x000000ff25257812 */ /* 0x000fe400078ec0ff */
[----:B------:R-:W-:Y:S02]  /*a160*/  LOP3.LUT R47, R47, 0xff, RZ, 0xc0, !PT ;  /* 0x000000ff2f2f7812 */ /* 0x000fe400078ec0ff */
[----:B------:R-:W-:-:S02]  /*a170*/  SHF.R.U32.HI R45, RZ, 0x10, R41 ;  /* 0x00000010ff2d7819 */ /* 0x000fc40000011629 */
[----:B--2---:R-:W-:Y:S02]  /*a180*/  SHF.R.U32.HI R49, RZ, 0x10, R43 ;  /* 0x00000010ff317819 */ /* 0x004fe4000001162b */
[----:B------:R-:W-:Y:S02]  /*a190*/  LOP3.LUT R44, R40, 0xff, RZ, 0xc0, !PT ;  /* 0x000000ff282c7812 */ /* 0x000fe400078ec0ff */
[----:B------:R-:W-:Y:S02]  /*a1a0*/  LOP3.LUT R3, R3, 0xff, RZ, 0xc0, !PT ;  /* 0x000000ff03037812 */ /* 0x000fe400078ec0ff */
[----:B------:R-:W-:Y:S02]  /*a1b0*/  PRMT R46, R37, 0x7604, R46 ;  /* 0x00007604252e7816 */ /* 0x000fe4000000002e */
[----:B------:R-:W-:Y:S02]  /*a1c0*/  PRMT R50, R47, 0x7604, R50 ;  /* 0x000076042f327816 */ /* 0x000fe40000000032 */
[----:B------:R-:W-:-:S02]  /*a1d0*/  LOP3.LUT R45, R45, 0xff, RZ, 0xc0, !PT ;  /* 0x000000ff2d2d7812 */ /* 0x000fc400078ec0ff */
[----:B------:R-:W-:Y:S02]  /*a1e0*/  LOP3.LUT R49, R49, 0xff, RZ, 0xc0, !PT ;  /* 0x000000ff31317812 */ /* 0x000fe400078ec0ff */
[----:B------:R-:W-:Y:S02]  /*a1f0*/  PRMT R44, R3, 0x7604, R44 ;  /* 0x00007604032c7816 */ /* 0x000fe4000000002c */
[----:B------:R-:W-:Y:S02]  /*a200*/  SHF.R.U32.HI R3, RZ, 0x10, R40 ;  /* 0x00000010ff037819 */ /* 0x000fe40000011628 */
[----:B------:R-:W-:Y:S02]  /*a210*/  SHF.R.U32.HI R37, RZ, 0x10, R42 ;  /* 0x00000010ff257819 */ /* 0x000fe4000001162a */
[----:B------:R-:W-:Y:S02]  /*a220*/  PRMT R45, R45, 0x7054, R46 ;  /* 0x000070542d2d7816 */ /* 0x000fe4000000002e */
[----:B------:R-:W-:-:S02]  /*a230*/  PRMT R49, R49, 0x7054, R50 ;  /* 0x0000705431317816 */ /* 0x000fc40000000032 */
[----:B------:R-:W-:Y:S02]  /*a240*/  LOP3.LUT R3, R3, 0xff, RZ, 0xc0, !PT ;  /* 0x000000ff03037812 */ /* 0x000fe400078ec0ff */
[----:B------:R-:W-:Y:S02]  /*a250*/  LOP3.LUT R47, R37, 0xff, RZ, 0xc0, !PT ;  /* 0x000000ff252f7812 */ /* 0x000fe400078ec0ff */
[----:B------:R-:W-:Y:S02]  /*a260*/  LOP3.LUT R49, R49, 0xff000000, R43, 0xf8, !PT ;  /* 0xff00000031317812 */ /* 0x000fe400078ef82b */
[----:B------:R-:W-:Y:S02]  /*a270*/  LOP3.LUT R45, R45, 0xff000000, R41, 0xf8, !PT ;  /* 0xff0000002d2d7812 */ /* 0x000fe400078ef829 */
[----:B------:R-:W-:Y:S02]  /*a280*/  PRMT R37, R3, 0x7054, R44 ;  /* 0x0000705403257816 */ /* 0x000fe4000000002c */
[----:B------:R-:W-:-:S02]  /*a290*/  PRMT R47, R47, 0x7054, R48 ;  /* 0x000070542f2f7816 */ /* 0x000fc40000000030 */
[-C--:B0-----:R-:W-:Y:S02]  /*a2a0*/  F2FP.F16.E4M3.UNPACK_B R3, R6.reuse.H1 ;  /* 0x00000006ff03723e */ /* 0x081fe400030006ff */
[----:B------:R-:W-:Y:S02]  /*a2b0*/  F2FP.F16.E4M3.UNPACK_B R48, R49 ;  /* 0x00000031ff30723e */ /* 0x000fe400020006ff */
[----:B------:R-:W-:Y:S02]  /*a2c0*/  F2FP.F16.E4M3.UNPACK_B R43, R45 ;  /* 0x0000002dff2b723e */ /* 0x000fe400020006ff */
[----:B------:R-:W-:Y:S01]  /*a2d0*/  LOP3.LUT R44, R37, 0xff000000, R40, 0xf8, !PT ;  /* 0xff000000252c7812 */ /* 0x000fe200078ef828 */
[----:B------:R-:W-:Y:S01]  /*a2e0*/  HADD2.F32 R37, -RZ, R3.H1_H1 ;  /* 0x30000003ff257230 */ /* 0x000fe20000004100 */
[----:B------:R-:W-:Y:S01]  /*a2f0*/  F2FP.F16.E4M3.UNPACK_B R6, R6 ;  /* 0x00000006ff06723e */ /* 0x000fe200020006ff */
[--C-:B------:R-:W-:Y:S01]  /*a300*/  HADD2.F32 R50, -RZ, R48.reuse.H1_H1 ;  /* 0x30000030ff327230 */ /* 0x100fe20000004100 */
[----:B------:R-:W-:Y:S01]  /*a310*/  LOP3.LUT R47, R47, 0xff000000, R42, 0xf8, !PT ;  /* 0xff0000002f2f7812 */ /* 0x000fe200078ef82a */
[----:B------:R-:W-:Y:S01]  /*a320*/  HADD2.F32 R46, -RZ, R43.H1_H1 ;  /* 0x3000002bff2e7230 */ /* 0x000fe20000004100 */
[-C--:B------:R-:W-:Y:S01]  /*a330*/  F2FP.F16.E4M3.UNPACK_B R41, R7.reuse ;  /* 0x00000007ff29723e */ /* 0x080fe200020006ff */
[----:B------:R-:W-:Y:S01]  /*a340*/  HADD2.F32 R40, -RZ, R3.H0_H0 ;  /* 0x20000003ff287230 */ /* 0x000fe20000004100 */
[----:B------:R-:W-:Y:S01]  /*a350*/  F2FP.F16.E4M3.UNPACK_B R42, R7.H1 ;  /* 0x00000007ff2a723e */ /* 0x000fe200030006ff */
[C---:B---3--:R-:W-:Y:S01]  /*a360*/  FMUL.FTZ R51, R37.reuse, R50 ;  /* 0x0000003225337220 */ /* 0x048fe20000410000 */
        /* <DEDUP_REMOVED lines=78> */
.L_x_1516:
[----:B------:R-:W-:Y:S05]  /*a850*/  BSYNC B1 ;  /* 0x0000000000017941 */ /* 0x000fea0003800000 */
.L_x_1515:
[----:B------:R-:W-:Y:S01]  /*a860*/  ISETP.GE.AND P0, PT, R219, R0, PT ;  /* 0x00000000db00720c */ /* 0x000fe20003f06270 */
[----:B------:R-:W-:-:S12]  /*a870*/  BSSY B1, `(.L_x_1519) ;  /* 0x00000f9000017945 */ /* 0x000fd80003800000 */
[----:B------:R-:W-:Y:S05]  /*a880*/  @P0 BRA `(.L_x_1520) ;  /* 0x0000000c00dc0947 */ /* 0x000fea0003800000 */
[----:B0-----:R-:W0:Y:S01]  /*a890*/  LDC R3, c[0x0][0x3f4] ;  /* 0x0000fd00ff037b82 */ /* 0x001e220000000800 */
[----:B------:R-:W-:Y:S01]  /*a8a0*/  BSSY B2, `(.L_x_1521) ;  /* 0x000007e000027945 */ /* 0x000fe20003800000 */
[-C--:B0-----:R-:W-:Y:S02]  /*a8b0*/  ISETP.GE.AND P0, PT, R18, R3.reuse, PT ;  /* 0x000000031200720c */ /* 0x081fe40003f06270 */
[----:B------:R-:W-:-:S11]  /*a8c0*/  ISETP.GE.AND P1, PT, R194, R3, PT ;  /* 0x00000003c200720c */ /* 0x000fd60003f26270 */
[----:B------:R-:W-:Y:S05]  /*a8d0*/  @P0 BRA `(.L_x_1522) ;  /* 0x0000000400e80947 */ /* 0x000fea0003800000 */
[----:B-1--4-:R-:W0:Y:S01]  /*a8e0*/  LDS.128 R4, [R214+0x19000] ;  /* 0x01900000d6047984 */ /* 0x012e220000000c00 */
        /* <DEDUP_REMOVED lines=12> */
[----:B------:R-:W-:Y:S02]  /*a9b0*/  SHF.R.U32.HI R45, RZ, 0x10, R39 ;  /* 0x00000010ff2d7819 */ /* 0x000fe40000011627 */
        /* <DEDUP_REMOVED lines=19> */
[----:B------:R-:W-:Y:S01]  /*aaf0*/  F2FP.F16.E4M3.UNPACK_B R39, R41 ;  /* 0x00000029ff27723e */ /* 0x000fe200020006ff */
[--C-:B------:R-:W-:Y:S01]  /*ab00*/  HADD2.F32 R35, -RZ, R3.reuse.H0_H0 ;  /* 0x20000003ff237230 */ /* 0x100fe20000004100 */
[----:B------:R-:W-:Y:S01]  /*ab10*/  LOP3.LUT R40, R37, 0xff000000, R34, 0xf8, !PT ;  /* 0xff00000025287812 */ /* 0x000fe200078ef822 */
[----:B------:R-:W-:Y:S01]  /*ab20*/  HADD2.F32 R34, -RZ, R3.H1_H1 ;  /* 0x30000003ff227230 */ /* 0x000fe20000004100 */
[----:B------:R-:W-:Y:S01]  /*ab30*/  F2FP.F16.E4M3.UNPACK_B R6, R6 ;  /* 0x00000006ff06723e */ /* 0x000fe200020006ff */
[--C-:B------:R-:W-:Y:S01]  /*ab40*/  HADD2.F32 R46, -RZ, R44.reuse.H1_H1 ;  /* 0x3000002cff2e7230 */ /* 0x100fe20000004100 */
[----:B------:R-:W-:Y:S01]  /*ab50*/  LOP3.LUT R43, R43, 0xff000000, R38, 0xf8, !PT ;  /* 0xff0000002b2b7812 */ /* 0x000fe200078ef826 */
[--C-:B------:R-:W-:Y:S01]  /*ab60*/  HADD2.F32 R42, -RZ, R39.reuse.H1_H1 ;  /* 0x30000027ff2a7230 */ /* 0x100fe20000004100 */
[-C--:B------:R-:W-:Y:S01]  /*ab70*/  F2FP.F16.E4M3.UNPACK_B R37, R7.reuse ;  /* 0x00000007ff25723e */ /* 0x080fe200020006ff */
[----:B------:R-:W-:Y:S01]  /*ab80*/  HADD2.F32 R44, -RZ, R44.H0_H0 ;  /* 0x2000002cff2c7230 */ /* 0x000fe20000004100 */
[----:B------:R-:W-:Y:S01]  /*ab90*/  F2FP.F16.E4M3.UNPACK_B R38, R7.H1 ;  /* 0x00000007ff26723e */ /* 0x000fe200030006ff */
[C---:B------:R-:W-:Y:S01]  /*aba0*/  FMUL.FTZ R48, R34.reuse, R46 ;  /* 0x0000002e22307220 */ /* 0x040fe20000410000 */
[----:B------:R-:W-:Y:S01]  /*abb0*/  FMUL.FTZ R47, R34, R42 ;  /* 0x0000002a222f7220 */ /* 0x000fe20000410000 */
[-C--:B------:R-:W-:Y:S01]  /*abc0*/  F2FP.F16.E4M3.UNPACK_B R7, R5.reuse ;  /* 0x00000005ff07723e */ /* 0x080fe200020006ff */
[----:B------:R-:W-:Y:S01]  /*abd0*/  HADD2.F32 R39, -RZ, R39.H0_H0 ;  /* 0x20000027ff277230 */ /* 0x000fe20000004100 */
[----:B------:R-:W-:Y:S01]  /*abe0*/  F2FP.F16.E4M3.UNPACK_B R34, R5.H1 ;  /* 0x00000005ff22723e */ /* 0x000fe200030006ff */
[----:B------:R-:W-:-:S02]  /*abf0*/  HADD2.F32 R5, -RZ, R6.H1_H1 ;  /* 0x30000006ff057230 */ /* 0x000fc40000004100 */
[C---:B------:R-:W-:Y:S01]  /*ac00*/  FFMA.FTZ R50, R35.reuse, R42, -R48 ;  /* 0x0000002a23327223 */ /* 0x040fe20000010830 */
[----:B---3--:R-:W-:Y:S01]  /*ac10*/  FFMA.FTZ R51, R35, R46, R47 ;  /* 0x0000002e23337223 */ /* 0x008fe2000001002f */
[----:B------:R-:W-:Y:S01]  /*ac20*/  HADD2.F32 R6, -RZ, R6.H0_H0 ;  /* 0x20000006ff067230 */ /* 0x000fe20000004100 */
[----:B------:R-:W-:Y:S01]  /*ac30*/  F2FP.F16.E4M3.UNPACK_B R45, R45.H1 ;  /* 0x0000002dff2d723e */ /* 0x000fe200030006ff */
[C---:B------:R-:W-:Y:S01]  /*ac40*/  FMUL.FTZ R35, R5.reuse, R44 ;  /* 0x0000002c05237220 */ /* 0x040fe20000410000 */
[----:B------:R-:W-:Y:S01]  /*ac50*/  F2FP.F16.E4M3.UNPACK_B R41, R41.H1 ;  /* 0x00000029ff29723e */ /* 0x000fe200030006ff */
[-C--:B--2---:R-:W-:Y:S01]  /*ac60*/  FMUL.FTZ R49, R5, R39.reuse ;  /* 0x0000002705317220 */ /* 0x084fe20000410000 */
[----:B------:R-:W-:Y:S02]  /*ac70*/  HADD2.F32 R5, -RZ, R37.H1_H1 ;  /* 0x30000025ff057230 */ /* 0x000fe40000004100 */
[----:B------:R-:W-:Y:S01]  /*ac80*/  FFMA.FTZ R47, R6, R39, -R35 ;  /* 0x00000027062f7223 */ /* 0x000fe20000010823 */
[----:B------:R-:W-:-:S02]  /*ac90*/  HADD2.F32 R46, -RZ, R45.H0_H0 ;  /* 0x2000002dff2e7230 */ /* 0x000fc40000004100 */
[----:B------:R-:W-:Y:S01]  /*aca0*/  FFMA.FTZ R48, R6, R44, R49 ;  /* 0x0000002c06307223 */ /* 0x000fe20000010031 */
[----:B------:R-:W-:Y:S01]  /*acb0*/  HADD2.F32 R42, -RZ, R41.H0_H0 ;  /* 0x20000029ff2a7230 */ /* 0x000fe20000004100 */
[----:B------:R-:W-:Y:S01]  /*acc0*/  F2FP.F16.E4M3.UNPACK_B R3, R4 ;  /* 0x00000004ff03723e */ /* 0x000fe200020006ff */
[----:B------:R-:W-:Y:S02]  /*acd0*/  HADD2.F32 R45, -RZ, R45.H1_H1 ;  /* 0x3000002dff2d7230 */ /* 0x000fe40000004100 */
[C---:B------:R-:W-:Y:S01]  /*ace0*/  FMUL.FTZ R44, R5.reuse, R46 ;  /* 0x0000002e052c7220 */ /* 0x040fe20000410000 */
[----:B------:R-:W-:Y:S02]  /*acf0*/  HADD2.F32 R6, -RZ, R38.H1_H1 ;  /* 0x30000026ff067230 */ /* 0x000fe40000004100 */
[----:B------:R-:W-:Y:S01]  /*ad00*/  FMUL.FTZ R52, R5, R42 ;  /* 0x0000002a05347220 */ /* 0x000fe20000410000 */
[----:B------:R-:W-:Y:S01]  /*ad10*/  HADD2.F32 R37, -RZ, R37.H0_H0 ;  /* 0x20000025ff257230 */ /* 0x000fe20000004100 */
[----:B------:R-:W-:Y:S01]  /*ad20*/  F2FP.F16.E4M3.UNPACK_B R5, R43 ;  /* 0x0000002bff05723e */ /* 0x000fe200020006ff */
[----:B------:R-:W-:-:S02]  /*ad30*/  HADD2.F32 R41, -RZ, R41.H1_H1 ;  /* 0x30000029ff297230 */ /* 0x000fc40000004100 */
[C---:B------:R-:W-:Y:S01]  /*ad40*/  FMUL.FTZ R35, R6.reuse, R45 ;  /* 0x0000002d06237220 */ /* 0x040fe20000410000 */
[----:B------:R-:W-:Y:S02]  /*ad50*/  HADD2.F32 R38, -RZ, R38.H0_H0 ;  /* 0x20000026ff267230 */ /* 0x000fe40000004100 */
[C---:B------:R-:W-:Y:S01]  /*ad60*/  FFMA.FTZ R49, R37.reuse, R42, -R44 ;  /* 0x0000002a25317223 */ /* 0x040fe2000001082c */
[----:B------:R-:W-:Y:S01]  /*ad70*/  FFMA.FTZ R52, R37, R46, R52 ;  /* 0x0000002e25347223 */ /* 0x000fe20000010034 */
        /* <DEDUP_REMOVED lines=13> */
[----:B------:R-:W-:Y:S02]  /*ae50*/  HADD2.F32 R4, -RZ, R3.H1_H1 ;  /* 0x30000003ff047230 */ /* 0x000fe40000004100 */
[-C--:B------:R-:W-:Y:S01]  /*ae60*/  FMUL.FTZ R44, R6, R37.reuse ;  /* 0x00000025062c7220 */ /* 0x080fe20000410000 */
[----:B------:R-:W-:Y:S02]  /*ae70*/  HADD2.F32 R35, -RZ, R35.H0_H0 ;  /* 0x20000023ff237230 */ /* 0x000fe40000004100 */
[----:B------:R-:W-:Y:S01]  /*ae80*/  FFMA.FTZ R42, R5, R37, -R42 ;  /* 0x00000025052a7223 */ /* 0x000fe2000001082a */
[----:B------:R-:W-:-:S02]  /*ae90*/  HADD2.F32 R3, -RZ, R3.H0_H0 ;  /* 0x20000003ff037230 */ /* 0x000fc40000004100 */
[CC--:B------:R-:W-:Y:S01]  /*aea0*/  FMUL.FTZ R6, R4.reuse, R38.reuse ;  /* 0x0000002604067220 */ /* 0x0c0fe20000410000 */
        /* <DEDUP_REMOVED lines=8> */
[C---:B------:R-:W-:Y:S01]  /*af30*/  FMUL.FTZ R44, R4.reuse, R5 ;  /* 0x00000005042c7220 */ /* 0x040fe20000410000 */
[--C-:B------:R-:W-:Y:S02]  /*af40*/  HADD2.F32 R3, -RZ, R7.reuse.H1_H1 ;  /* 0x30000007ff037230 */ /* 0x100fe40000004100 */
[----:B------:R-:W-:Y:S01]  /*af50*/  FMUL.FTZ R41, R4, R35 ;  /* 0x0000002304297220 */ /* 0x000fe20000410000 */
[----:B------:R-:W-:Y:S02]  /*af60*/  HADD2.F32 R40, -RZ, R40.H0_H0 ;  /* 0x20000028ff287230 */ /* 0x000fe40000004100 */
[----:B------:R-:W-:Y:S02]  /*af70*/  HADD2.F32 R34, -RZ, R34.H0_H0 ;  /* 0x20000022ff227230 */ /* 0x000fe40000004100 */
[C---:B------:R-:W-:Y:S01]  /*af80*/  FMUL.FTZ R4, R3.reuse, R6 ;  /* 0x0000000603047220 */ /* 0x040fe20000410000 */
[----:B------:R-:W-:Y:S02]  /*af90*/  HADD2.F32 R7, -RZ, R7.H0_H0 ;  /* 0x20000007ff077230 */ /* 0x000fe40000004100 */
[-C--:B------:R-:W-:Y:S01]  /*afa0*/  FMUL.FTZ R3, R3, R40.reuse ;  /* 0x0000002803037220 */ /* 0x080fe20000410000 */
        /* <DEDUP_REMOVED lines=13> */
.L_x_1522:
[----:B------:R-:W-:Y:S05]  /*b080*/  BSYNC B2 ;  /* 0x0000000000027941 */ /* 0x000fea0003800000 */
.L_x_1521:
[----:B------:R-:W-:Y:S05]  /*b090*/  @P1 BRA `(.L_x_1520) ;  /* 0x0000000400d81947 */ /* 0x000fea0003800000 */
[----:B01--4-:R-:W0:Y:S01]  /*b0a0*/  LDS.128 R4, [R214+0x1d000] ;  /* 0x01d00000d6047984 */ /* 0x013e220000000c00 */
[----:B-----5:R-:W-:Y:S02]  /*b0b0*/  SHF.R.U32.HI R34, RZ, 0x8, R30 ;  /* 0x00000008ff227819 */ /* 0x020fe4000001161e */
[----:B------:R-:W-:Y:S02]  /*b0c0*/  SHF.R.U32.HI R38, RZ, 0x8, R31 ;  /* 0x00000008ff267819 */ /* 0x000fe4000001161f */
[----:B------:R-:W-:Y:S02]  /*b0d0*/  LOP3.LUT R3, R30, 0xff, RZ, 0xc0, !PT ;  /* 0x000000ff1e037812 */ /* 0x000fe400078ec0ff */
[----:B------:R-:W-:Y:S02]  /*b0e0*/  LOP3.LUT R34, R34, 0xff, RZ, 0xc0, !PT ;  /* 0x000000ff22227812 */ /* 0x000fe400078ec0ff */
[----:B------:R-:W-:Y:S02]  /*b0f0*/  SHF.R.U32.HI R40, RZ, 0x8, R33 ;  /* 0x00000008ff287819 */ /* 0x000fe40000011621 */
[----:B------:R-:W-:-:S02]  /*b100*/  LOP3.LUT R35, R31, 0xff, RZ, 0xc0, !PT ;  /* 0x000000ff1f237812 */ /* 0x000fc400078ec0ff */
[----:B------:R-:W-:Y:S02]  /*b110*/  LOP3.LUT R38, R38, 0xff, RZ, 0xc0, !PT ;  /* 0x000000ff26267812 */ /* 0x000fe400078ec0ff */
[----:B------:R-:W-:Y:S02]  /*b120*/  PRMT R3, R34, 0x7604, R3 ;  /* 0x0000760422037816 */ /* 0x000fe40000000003 */
[----:B------:R-:W-:Y:S02]  /*b130*/  SHF.R.U32.HI R42, RZ, 0x10, R31 ;  /* 0x00000010ff2a7819 */ /* 0x000fe4000001161f */
[----:B------:R-:W-:Y:S02]  /*b140*/  SHF.R.U32.HI R34, RZ, 0x8, R32 ;  /* 0x00000008ff227819 */ /* 0x000fe40000011620 */
[----:B------:R-:W-:Y:S02]  /*b150*/  SHF.R.U32.HI R41, RZ, 0x10, R33 ;  /* 0x00000010ff297819 */ /* 0x000fe40000011621 */
[----:B------:R-:W-:-:S02]  /*b160*/  LOP3.LUT R39, R33, 0xff, RZ, 0xc0, !PT ;  /* 0x000000ff21277812 */ /* 0x000fc400078ec0ff */
[----:B------:R-:W-:Y:S01]  /*b170*/  LOP3.LUT R40, R40, 0xff, RZ, 0xc0, !PT ;  /* 0x000000ff28287812 */ /* 0x000fe200078ec0ff */
[----:B------:R-:W-:Y:S01]  /*b180*/  IMAD.U32 R41, R41, 0x10000, RZ ;  /* 0x0001000029297824 */ /* 0x000fe200078e00ff */
[----:B------:R-:W-:Y:S02]  /*b190*/  PRMT R35, R38, 0x7604, R35 ;  /* 0x0000760426237816 */ /* 0x000fe40000000023 */
[----:B------:R-:W-:Y:S01]  /*b1a0*/  LOP3.LUT R38, R34, 0xff, RZ, 0xc0, !PT ;  /* 0x000000ff22267812 */ /* 0x000fe200078ec0ff */
[----:B------:R-:W-:Y:S01]  /*b1b0*/  IMAD.U32 R34, R42, 0x10000, RZ ;  /* 0x000100002a227824 */ /* 0x000fe200078e00ff */
[----:B------:R-:W-:Y:S02]  /*b1c0*/  LOP3.LUT R37, R32, 0xff, RZ, 0xc0, !PT ;  /* 0x000000ff20257812 */ /* 0x000fe400078ec0ff */
[----:B------:R-:W-:Y:S02]  /*b1d0*/  PRMT R40, R40, 0x7604, R39 ;  /* 0x0000760428287816 */ /* 0x000fe40000000027 */
[----:B------:R-:W-:-:S02]  /*b1e0*/  PRMT R39, R38, 0x7604, R37 ;  /* 0x0000760426277816 */ /* 0x000fc40000000025 */
[----:B------:R-:W-:Y:S02]  /*b1f0*/  LOP3.LUT R37, R35, 0xff0000, R34, 0xf8, !PT ;  /* 0x00ff000023257812 */ /* 0x000fe400078ef822 */
[----:B------:R-:W-:Y:S02]  /*b200*/  LOP3.LUT R41, R40, 0xff0000, R41, 0xf8, !PT ;  /* 0x00ff000028297812 */ /* 0x000fe400078ef829 */
[----:B------:R-:W-:Y:S02]  /*b210*/  LOP3.LUT R37, R37, 0xff000000, R31, 0xf8, !PT ;  /* 0xff00000025257812 */ /* 0x000fe400078ef81f */
[----:B------:R-:W-:Y:S02]  /*b220*/  LOP3.LUT R41, R41, 0xff000000, R33, 0xf8, !PT ;  /* 0xff00000029297812 */ /* 0x000fe400078ef821 */
[----:B------:R-:W-:Y:S02]  /*b230*/  LOP3.LUT R35, R3, 0xff0000, R30, 0xf8, !PT ;  /* 0x00ff000003237812 */ /* 0x000fe400078ef81e */
[----:B0-----:R-:W-:-:S02]  /*b240*/  F2FP.F16.E4M3.UNPACK_B R3, R6.H1 ;  /* 0x00000006ff03723e */ /* 0x001fc400030006ff */
[----:B------:R-:W-:Y:S02]  /*b250*/  F2FP.F16.E4M3.UNPACK_B R40, R41 ;  /* 0x00000029ff28723e */ /* 0x000fe400020006ff */
[----:B------:R-:W-:Y:S01]  /*b260*/  F2FP.F16.E4M3.UNPACK_B R34, R37 ;  /* 0x00000025ff22723e */ /* 0x000fe200020006ff */
[--C-:B------:R-:W-:Y:S01]  /*b270*/  HADD2.F32 R31, -RZ, R3.reuse.H0_H0 ;  /* 0x20000003ff1f7230 */ /* 0x100fe20000004100 */
[----:B------:R-:W-:Y:S01]  /*b280*/  LOP3.LUT R35, R35, 0xff000000, R30, 0xf8, !PT ;  /* 0xff00000023237812 */ /* 0x000fe200078ef81e */
[----:B------:R-:W-:Y:S01]  /*b290*/  HADD2.F32 R30, -RZ, R3.H1_H1 ;  /* 0x30000003ff1e7230 */ /* 0x000fe20000004100 */
[--C-:B------:R-:W-:Y:S01]  /*b2a0*/  LOP3.LUT R39, R39, 0xff0000, R32.reuse, 0xf8, !PT ;  /* 0x00ff000027277812 */ /* 0x100fe200078ef820 */
[----:B------:R-:W-:Y:S01]  /*b2b0*/  HADD2.F32 R42, -RZ, R40.H1_H1 ;  /* 0x30000028ff2a7230 */ /* 0x000fe20000004100 */
[----:B------:R-:W-:Y:S01]  /*b2c0*/  F2FP.F16.E4M3.UNPACK_B R6, R6 ;  /* 0x00000006ff06723e */ /* 0x000fe200020006ff */
[----:B------:R-:W-:Y:S01]  /*b2d0*/  HADD2.F32 R38, -RZ, R34.H1_H1 ;  /* 0x30000022ff267230 */ /* 0x000fe20000004100 */
[----:B------:R-:W-:Y:S01]  /*b2e0*/  LOP3.LUT R39, R39, 0xff000000, R32, 0xf8, !PT ;  /* 0xff00000027277812 */ /* 0x000fe200078ef820 */
[----:B------:R-:W-:Y:S01]  /*b2f0*/  HADD2.F32 R40, -RZ, R40.H0_H0 ;  /* 0x20000028ff287230 */ /* 0x000fe20000004100 */
[-C--:B------:R-:W-:Y:S01]  /*b300*/  F2FP.F16.E4M3.UNPACK_B R32, R7.reuse ;  /* 0x00000007ff20723e */ /* 0x080fe200020006ff */
[C---:B------:R-:W-:Y:S01]  /*b310*/  FMUL.FTZ R44, R30.reuse, R42 ;  /* 0x0000002a1e2c7220 */ /* 0x040fe20000410000 */
[----:B------:R-:W-:Y:S01]  /*b320*/  F2FP.F16.E4M3.UNPACK_B R33, R7.H1 ;  /* 0x00000007ff21723e */ /* 0x000fe200030006ff */
[----:B------:R-:W-:Y:S01]  /*b330*/  FMUL.FTZ R43, R30, R38 ;  /* 0x000000261e2b7220 */ /* 0x000fe20000410000 */
[-C--:B------:R-:W-:Y:S01]  /*b340*/  F2FP.F16.E4M3.UNPACK_B R7, R5.reuse ;  /* 0x00000005ff07723e */ /* 0x080fe200020006ff */
[----:B------:R-:W-:Y:S01]  /*b350*/  HADD2.F32 R34, -RZ, R34.H0_H0 ;  /* 0x20000022ff227230 */ /* 0x000fe20000004100 */
[----:B------:R-:W-:Y:S01]  /*b360*/  F2FP.F16.E4M3.UNPACK_B R30, R5.H1 ;  /* 0x00000005ff1e723e */ /* 0x000fe200030006ff */
[----:B------:R-:W-:-:S02]  /*b370*/  HADD2.F32 R5, -RZ, R6.H1_H1 ;  /* 0x30000006ff057230 */ /* 0x000fc40000004100 */
[C---:B------:R-:W-:Y:S01]  /*b380*/  FFMA.FTZ R44, R31.reuse, R38, -R44 ;  /* 0x000000261f2c7223 */ /* 0x040fe2000001082c */
[----:B------:R-:W-:Y:S01]  /*b390*/  FFMA.FTZ R45, R31, R42, R43 ;  /* 0x0000002a1f2d7223 */ /* 0x000fe2000001002b */
[----:B------:R-:W-:Y:S01]  /*b3a0*/  HADD2.F32 R6, -RZ, R6.H0_H0 ;  /* 0x20000006ff067230 */ /* 0x000fe20000004100 */
[----:B------:R-:W-:Y:S01]  /*b3b0*/  F2FP.F16.E4M3.UNPACK_B R41, R41.H1 ;  /* 0x00000029ff29723e */ /* 0x000fe200030006ff */
[C---:B------:R-:W-:Y:S01]  /*b3c0*/  FMUL.FTZ R31, R5.reuse, R40 ;  /* 0x00000028051f7220 */ /* 0x040fe20000410000 */
[----:B------:R-:W-:Y:S01]  /*b3d0*/  F2FP.F16.E4M3.UNPACK_B R37, R37.H1 ;  /* 0x00000025ff25723e */ /* 0x000fe200030006ff */
[-C--:B------:R-:W-:Y:S01]  /*b3e0*/  FMUL.FTZ R43, R5, R34.reuse ;  /* 0x00000022052b7220 */ /* 0x080fe20000410000 */
[----:B------:R-:W-:Y:S02]  /*b3f0*/  HADD2.F32 R5, -RZ, R32.H1_H1 ;  /* 0x30000020ff057230 */ /* 0x000fe40000004100 */
[----:B------:R-:W-:Y:S01]  /*b400*/  FFMA.FTZ R42, R6, R34, -R31 ;  /* 0x00000022062a7223 */ /* 0x000fe2000001081f */
[----:B------:R-:W-:-:S02]  /*b410*/  HADD2.F32 R38, -RZ, R41.H0_H0 ;  /* 0x20000029ff267230 */ /* 0x000fc40000004100 */
[----:B------:R-:W-:Y:S01]  /*b420*/  FFMA.FTZ R43, R6, R40, R43 ;  /* 0x00000028062b7223 */ /* 0x000fe2000001002b */
[----:B------:R-:W-:Y:S01]  /*b430*/  HADD2.F32 R31, -RZ, R37.H0_H0 ;  /* 0x20000025ff1f7230 */ /* 0x000fe20000004100 */
[----:B------:R-:W-:Y:S01]  /*b440*/  F2FP.F16.E4M3.UNPACK_B R3, R4 ;  /* 0x00000004ff03723e */ /* 0x000fe200020006ff */
[----:B------:R-:W-:Y:S02]  /*b450*/  HADD2.F32 R32, -RZ, R32.H0_H0 ;  /* 0x20000020ff207230 */ /* 0x000fe40000004100 */
[C---:B------:R-:W-:Y:S01]  /*b460*/  FMUL.FTZ R47, R5.reuse, R38 ;  /* 0x00000026052f7220 */ /* 0x040fe20000410000 */
[----:B------:R-:W-:Y:S02]  /*b470*/  HADD2.F32 R41, -RZ, R41.H1_H1 ;  /* 0x30000029ff297230 */ /* 0x000fe40000004100 */
[-C--:B------:R-:W-:Y:S01]  /*b480*/  FMUL.FTZ R5, R5, R31.reuse ;  /* 0x0000001f05057220 */ /* 0x080fe20000410000 */
[----:B------:R-:W-:Y:S02]  /*b490*/  HADD2.F32 R6, -RZ, R33.H1_H1 ;  /* 0x30000021ff067230 */ /* 0x000fe40000004100 */
[----:B------:R-:W-:Y:S01]  /*b4a0*/  FFMA.FTZ R47, R32, R31, -R47 ;  /* 0x0000001f202f7223 */ /* 0x000fe2000001082f */
[----:B------:R-:W-:-:S02]  /*b4b0*/  HADD2.F32 R37, -RZ, R37.H1_H1 ;  /* 0x30000025ff257230 */ /* 0x000fc40000004100 */
[----:B------:R-:W-:Y:S01]  /*b4c0*/  FFMA.FTZ R46, R32, R38, R5 ;  /* 0x00000026202e7223 */ /* 0x000fe20000010005 */
[----:B------:R-:W-:Y:S02]  /*b4d0*/  HADD2.F32 R33, -RZ, R33.H0_H0 ;  /* 0x20000021ff217230 */ /* 0x000fe40000004100 */
[C---:B------:R-:W-:Y:S01]  /*b4e0*/  FMUL.FTZ R34, R6.reuse, R41 ;  /* 0x0000002906227220 */ /* 0x040fe20000410000 */
[----:B------:R-:W-:Y:S01]  /*b4f0*/  F2FP.F16.E4M3.UNPACK_B R5, R39 ;  /* 0x00000027ff05723e */ /* 0x000fe200020006ff */
[-C--:B------:R-:W-:Y:S01]  /*b500*/  FMUL.FTZ R32, R6, R37.reuse ;  /* 0x0000002506207220 */ /* 0x080fe20000410000 */
[----:B------:R-:W-:Y:S01]  /*b510*/  F2FP.F16.E4M3.UNPACK_B R4, R4.H1 ;  /* 0x00000004ff04723e */ /* 0x000fe200030006ff */
[C---:B------:R-:W-:Y:S01]  /*b520*/  FFMA.FTZ R48, R33.reuse, R37, -R34 ;  /* 0x0000002521307223 */ /* 0x040fe20000010822 */
[----:B------:R-:W-:Y:S01]  /*b530*/  F2FP.F16.E4M3.UNPACK_B R31, R35 ;  /* 0x00000023ff1f723e */ /* 0x000fe200020006ff */
        /* <DEDUP_REMOVED lines=19> */
[--C-:B------:R-:W-:Y:S02]  /*b670*/  HADD2.F32 R31, -RZ, R39.reuse.H1_H1 ;  /* 0x30000027ff1f7230 */ /* 0x100fe40000004100 */
[----:B------:R-:W-:Y:S01]  /*b680*/  FFMA.FTZ R33, R3, R33, R4 ;  /* 0x0000002103217223 */ /* 0x000fe20000010004 */
[----:B------:R-:W-:Y:S02]  /*b690*/  HADD2.F32 R4, -RZ, R30.H1_H1 ;  /* 0x3000001eff047230 */ /* 0x000fe40000004100 */
[----:B------:R-:W-:-:S02]  /*b6a0*/  HADD2.F32 R32, -RZ, R39.H0_H0 ;  /* 0x20000027ff207230 */ /* 0x000fc40000004100 */
[----:B------:R-:W-:Y:S02]  /*b6b0*/  HADD2.F32 R3, -RZ, R7.H1_H1 ;  /* 0x30000007ff037230 */ /* 0x000fe40000004100 */
[C---:B------:R-:W-:Y:S01]  /*b6c0*/  FMUL.FTZ R40, R4.reuse, R5 ;  /* 0x0000000504287220 */ /* 0x040fe20000410000 */
[----:B------:R-:W-:Y:S02]  /*b6d0*/  HADD2.F32 R6, -RZ, R35.H0_H0 ;  /* 0x20000023ff067230 */ /* 0x000fe40000004100 */
[----:B------:R-:W-:Y:S01]  /*b6e0*/  FMUL.FTZ R35, R4, R31 ;  /* 0x0000001f04237220 */ /* 0x000fe20000410000 */
        /* <DEDUP_REMOVED lines=17> */
.L_x_1520:
[----:B------:R-:W-:Y:S05]  /*b800*/  BSYNC B1 ;  /* 0x0000000000017941 */ /* 0x000fea0003800000 */
.L_x_1519:
[----:B0-----:R-:W-:Y:S01]  /*b810*/  VIADD R3, R17, 0x40 ;  /* 0x0000004011037836 */ /* 0x001fe20000000000 */
[----:B------:R-:W-:Y:S04]  /*b820*/  BSSY B1, `(.L_x_1523) ;  /* 0x00000fa000017945 */ /* 0x000fe80003800000 */
[----:B------:R-:W-:-:S13]  /*b830*/  ISETP.GE.AND P0, PT, R3, R0, PT ;  /* 0x000000000300720c */ /* 0x000fda0003f06270 */
[----:B------:R-:W-:Y:S05]  /*b840*/  @P0 BRA `(.L_x_1524) ;  /* 0x0000000c00dc0947 */ /* 0x000fea0003800000 */
[----:B------:R-:W0:Y:S01]  /*b850*/  LDC R3, c[0x0][0x3f4] ;  /* 0x0000fd00ff037b82 */ /* 0x000e220000000800 */
        /* <DEDUP_REMOVED lines=10> */
[----:B------:R-:W-:-:S02]  /*b900*/  PRMT R3, R30, 0x7604, R3 ;  /* 0x000076041e037816 */ /* 0x000fc40000000003 */
[----:B------:R-:W-:Y:S02]  /*b910*/  LOP3.LUT R31, R27, 0xff, RZ, 0xc0, !PT ;  /* 0x000000ff1b1f7812 */ /* 0x000fe400078ec0ff */
[----:B------:R-:W-:Y:S02]  /*b920*/  LOP3.LUT R32, R32, 0xff, RZ, 0xc0, !PT ;  /* 0x000000ff20207812 */ /* 0x000fe400078ec0ff */
        /* <DEDUP_REMOVED lines=109> */
.L_x_1526:
[----:B------:R-:W-:Y:S05]  /*c000*/  BSYNC B2 ;  /* 0x0000000000027941 */ /* 0x000fea0003800000 */
.L_x_1525:
[----:B------:R-:W-:Y:S05]  /*c010*/  @P1 BRA `(.L_x_1524) ;  /* 0x0000000400e81947 */ /* 0x000fea0003800000 */
[----:B01--4-:R-:W0:Y:S01]  /*c020*/  LDS.128 R4, [R214+0x1e000] ;  /* 0x01e00000d6047984 */ /* 0x013e220000000c00 */
[----:B-----5:R-:W-:Y:S02]  /*c030*/  SHF.R.U32.HI R27, RZ, 0x8, R25 ;  /* 0x00000008ff1b7819 */ /* 0x020fe40000011619 */
[----:B------:R-:W-:Y:S02]  /*c040*/  SHF.R.U32.HI R32, RZ, 0x8, R21 ;  /* 0x00000008ff207819 */ /* 0x000fe40000011615 */
[----:B------:R-:W-:Y:S02]  /*c050*/  SHF.R.U32.HI R29, RZ, 0x8, R20 ;  /* 0x00000008ff1d7819 */ /* 0x000fe40000011614 */
[----:B------:R-:W-:Y:S02]  /*c060*/  LOP3.LUT R28, R25, 0xff, RZ, 0xc0, !PT ;  /* 0x000000ff191c7812 */ /* 0x000fe400078ec0ff */
[----:B------:R-:W-:Y:S02]  /*c070*/  LOP3.LUT R33, R21, 0xff, RZ, 0xc0, !PT ;  /* 0x000000ff15217812 */ /* 0x000fe400078ec0ff */
[----:B------:R-:W-:-:S02]  /*c080*/  LOP3.LUT R27, R27, 0xff, RZ, 0xc0, !PT ;  /* 0x000000ff1b1b7812 */ /* 0x000fc400078ec0ff */
[----:B------:R-:W-:Y:S02]  /*c090*/  LOP3.LUT R32, R32, 0xff, RZ, 0xc0, !PT ;  /* 0x000000ff20207812 */ /* 0x000fe400078ec0ff */
[----:B------:R-:W-:Y:S02]  /*c0a0*/  SHF.R.U32.HI R3, RZ, 0x8, R24 ;  /* 0x00000008ff037819 */ /* 0x000fe40000011618 */
[----:B------:R-:W-:Y:S02]  /*c0b0*/  LOP3.LUT R30, R29, 0xff, RZ, 0xc0, !PT ;  /* 0x000000ff1d1e7812 */ /* 0x000fe400078ec0ff */
[----:B------:R-:W-:Y:S02]  /*c0c0*/  PRMT R29, R27, 0x7604, R28 ;  /* 0x000076041b1d7816 */ /* 0x000fe4000000001c */
[----:B------:R-:W-:Y:S02]  /*c0d0*/  PRMT R33, R32, 0x7604, R33 ;  /* 0x0000760420217816 */ /* 0x000fe40000000021 */
[----:B------:R-:W-:-:S02]  /*c0e0*/  SHF.R.U32.HI R28, RZ, 0x10, R25 ;  /* 0x00000010ff1c7819 */ /* 0x000fc40000011619 */
[----:B------:R-:W-:Y:S02]  /*c0f0*/  SHF.R.U32.HI R32, RZ, 0x10, R21 ;  /* 0x00000010ff207819 */ /* 0x000fe40000011615 */
[----:B------:R-:W-:Y:S02]  /*c100*/  LOP3.LUT R26, R24, 0xff, RZ, 0xc0, !PT ;  /* 0x000000ff181a7812 */ /* 0x000fe400078ec0ff */
[----:B------:R-:W-:Y:S02]  /*c110*/  LOP3.LUT R3, R3, 0xff, RZ, 0xc0, !PT ;  /* 0x000000ff03037812 */ /* 0x000fe400078ec0ff */
[----:B------:R-:W-:Y:S02]  /*c120*/  LOP3.LUT R28, R28, 0xff, RZ, 0xc0, !PT ;  /* 0x000000ff1c1c7812 */ /* 0x000fe400078ec0ff */
[----:B------:R-:W-:Y:S02]  /*c130*/  LOP3.LUT R32, R32, 0xff, RZ, 0xc0, !PT ;  /* 0x000000ff20207812 */ /* 0x000fe400078ec0ff */
[----:B------:R-:W-:-:S02]  /*c140*/  LOP3.LUT R31, R20, 0xff, RZ, 0xc0, !PT ;  /* 0x000000ff141f7812 */ /* 0x000fc400078ec0ff */
[----:B------:R-:W-:Y:S02]  /*c150*/  PRMT R26, R3, 0x7604, R26 ;  /* 0x00007604031a7816 */ /* 0x000fe4000000001a */
[----:B------:R-:W-:Y:S02]  /*c160*/  SHF.R.U32.HI R3, RZ, 0x10, R24 ;  /* 0x00000010ff037819 */ /* 0x000fe40000011618 */
[----:B------:R-:W-:Y:S02]  /*c170*/  SHF.R.U32.HI R27, RZ, 0x10, R20 ;  /* 0x00000010ff1b7819 */ /* 0x000fe40000011614 */
[----:B------:R-:W-:Y:S02]  /*c180*/  PRMT R29, R28, 0x7054, R29 ;  /* 0x000070541c1d7816 */ /* 0x000fe4000000001d */
        /* <DEDUP_REMOVED lines=15> */
[----:B------:R-:W-:Y:S01]  /*c280*/  HADD2.F32 R32, -RZ, R30.H1_H1 ;  /* 0x3000001eff207230 */ /* 0x000fe20000004100 */
[----:B------:R-:W-:Y:S01]  /*c290*/  LOP3.LUT R27, R27, 0xff000000, R24, 0xf8, !PT ;  /* 0xff0000001b1b7812 */ /* 0x000fe200078ef818 */
[----:B------:R-:W-:Y:S01]  /*c2a0*/  HADD2.F32 R28, -RZ, R26.H1_H1 ;  /* 0x3000001aff1c7230 */ /* 0x000fe20000004100 */
        /* <DEDUP_REMOVED lines=81> */
.L_x_1524:
[----:B------:R-:W-:Y:S05]  /*c7c0*/  BSYNC B1 ;  /* 0x0000000000017941 */ /* 0x000fea0003800000 */
.L_x_1523:
[----:B------:R-:W-:-:S05]  /*c7d0*/  VIADD R3, R17, 0x60 ;  /* 0x0000006011037836 */ /* 0x000fca0000000000 */
        /* <DEDUP_REMOVED lines=9> */
[----:B------:R-:W-:Y:S02]  /*c870*/  SHF.R.U32.HI R26, RZ, 0x8, R15 ;  /* 0x00000008ff1a7819 */ /* 0x000fe4000001160f */
[----:B------:R-:W-:Y:S02]  /*c880*/  LOP3.LUT R21, R13, 0xff, RZ, 0xc0, !PT ;  /* 0x000000ff0d157812 */ /* 0x000fe400078ec0ff */
[----:B------:R-:W-:Y:S02]  /*c890*/  LOP3.LUT R27, R15, 0xff, RZ, 0xc0, !PT ;  /* 0x000000ff0f1b7812 */ /* 0x000fe400078ec0ff */
[----:B------:R-:W-:Y:S02]  /*c8a0*/  LOP3.LUT R20, R20, 0xff, RZ, 0xc0, !PT ;  /* 0x000000ff14147812 */ /* 0x000fe400078ec0ff */
[----:B------:R-:W-:-:S02]  /*c8b0*/  LOP3.LUT R26, R26, 0xff, RZ, 0xc0, !PT ;  /* 0x000000ff1a1a7812 */ /* 0x000fc400078ec0ff */
[----:B------:R-:W-:Y:S02]  /*c8c0*/  SHF.R.U32.HI R0, RZ, 0x8, R12 ;  /* 0x00000008ff007819 */ /* 0x000fe4000001160c */
[----:B------:R-:W-:Y:S02]  /*c8d0*/  SHF.R.U32.HI R24, RZ, 0x8, R14 ;  /* 0x00000008ff187819 */ /* 0x000fe4000001160e */
[----:B------:R-:W-:Y:S02]  /*c8e0*/  PRMT R21, R20, 0x7604, R21 ;  /* 0x0000760414157816 */ /* 0x000fe40000000015 */
[----:B------:R-:W-:Y:S02]  /*c8f0*/  PRMT R27, R26, 0x7604, R27 ;  /* 0x000076041a1b7816 */ /* 0x000fe4000000001b */
[----:B------:R-:W-:Y:S02]  /*c900*/  SHF.R.U32.HI R20, RZ, 0x10, R13 ;  /* 0x00000010ff147819 */ /* 0x000fe4000001160d */
[----:B------:R-:W-:-:S02]  /*c910*/  SHF.R.U32.HI R26, RZ, 0x10, R15 ;  /* 0x00000010ff1a7819 */ /* 0x000fc4000001160f */
        /* <DEDUP_REMOVED lines=21> */
[----:B------:R-:W-:Y:S01]  /*ca70*/  HADD2.F32 R13, -RZ, R0.H1_H1 ;  /* 0x30000000ff0d7230 */ /* 0x000fe20000004100 */
[----:B------:R-:W-:Y:S01]  /*ca80*/  LOP3.LUT R20, R3, 0xff000000, R12, 0xf8, !PT ;  /* 0xff00000003147812 */ /* 0x000fe200078ef80c */
[----:B------:R-:W-:Y:S01]  /*ca90*/  HADD2.F32 R29, -RZ, R28.H1_H1 ;  /* 0x3000001cff1d7230 */ /* 0x000fe20000004100 */
[----:B------:R-:W-:Y:S01]  /*caa0*/  LOP3.LUT R26, R25, 0xff000000, R14, 0xf8, !PT ;  /* 0xff000000191a7812 */ /* 0x000fe200078ef80e */
[----:B------:R-:W-:Y:S01]  /*cab0*/  HADD2.F32 R25, -RZ, R24.H1_H1 ;  /* 0x30000018ff197230 */ /* 0x000fe20000004100 */
[----:B------:R-:W-:Y:S01]  /*cac0*/  F2FP.F16.E4M3.UNPACK_B R3, R6 ;  /* 0x00000006ff03723e */ /* 0x000fe200020006ff */
[----:B------:R-:W-:Y:S01]  /*cad0*/  HADD2.F32 R12, -RZ, R0.H0_H0 ;  /* 0x20000000ff0c7230 */ /* 0x000fe20000004100 */
[----:B------:R-:W-:Y:S01]  /*cae0*/  F2FP.F16.E4M3.UNPACK_B R14, R7 ;  /* 0x00000007ff0e723e */ /* 0x000fe200020006ff */
[C---:B------:R-:W-:Y:S01]  /*caf0*/  FMUL.FTZ R31, R13.reuse, R29 ;  /* 0x0000001d0d1f7220 */ /* 0x040fe20000410000 */
[----:B------:R-:W-:Y:S01]  /*cb00*/  F2FP.F16.E4M3.UNPACK_B R15, R7.H1 ;  /* 0x00000007ff0f723e */ /* 0x000fe200030006ff */
[----:B------:R-:W-:Y:S01]  /*cb10*/  FMUL.FTZ R30, R13, R25 ;  /* 0x000000190d1e7220 */ /* 0x000fe20000410000 */
[-C--:B------:R-:W-:Y:S01]  /*cb20*/  F2FP.F16.E4M3.UNPACK_B R6, R5.reuse ;  /* 0x00000005ff06723e */ /* 0x080fe200020006ff */
[----:B------:R-:W-:Y:S01]  /*cb30*/  HADD2.F32 R28, -RZ, R28.H0_H0 ;  /* 0x2000001cff1c7230 */ /* 0x000fe20000004100 */
[----:B------:R-:W-:Y:S01]  /*cb40*/  F2FP.F16.E4M3.UNPACK_B R7, R5.H1 ;  /* 0x00000005ff07723e */ /* 0x000fe200030006ff */
[----:B------:R-:W-:Y:S01]  /*cb50*/  HADD2.F32 R5, -RZ, R3.H1_H1 ;  /* 0x30000003ff057230 */ /* 0x000fe20000004100 */
[----:B------:R-:W-:Y:S01]  /*cb60*/  F2FP.F16.E4M3.UNPACK_B R27, R27.H1 ;  /* 0x0000001bff1b723e */ /* 0x000fe200030006ff */
[----:B------:R-:W-:-:S02]  /*cb70*/  HADD2.F32 R24, -RZ, R24.H0_H0 ;  /* 0x20000018ff187230 */ /* 0x000fc40000004100 */
[C---:B------:R-:W-:Y:S01]  /*cb80*/  FFMA.FTZ R31, R12.reuse, R25, -R31 ;  /* 0x000000190c1f7223 */ /* 0x040fe2000001081f */
[----:B------:R-:W-:Y:S01]  /*cb90*/  FFMA.FTZ R30, R12, R29, R30 ;  /* 0x0000001d0c1e7223 */ /* 0x000fe2000001001e */
[----:B------:R-:W-:Y:S01]  /*cba0*/  HADD2.F32 R3, -RZ, R3.H0_H0 ;  /* 0x20000003ff037230 */ /* 0x000fe20000004100 */
[----:B------:R-:W-:Y:S01]  /*cbb0*/  F2FP.F16.E4M3.UNPACK_B R21, R21.H1 ;  /* 0x00000015ff15723e */ /* 0x000fe200030006ff */
[C---:B------:R-:W-:Y:S01]  /*cbc0*/  FMUL.FTZ R12, R5.reuse, R28 ;  /* 0x0000001c050c7220 */ /* 0x040fe20000410000 */
[----:B------:R-:W-:Y:S01]  /*cbd0*/  FMUL.FTZ R25, R5, R24 ;  /* 0x0000001805197220 */ /* 0x000fe20000410000 */
[--C-:B------:R-:W-:Y:S01]  /*cbe0*/  HADD2.F32 R5, -RZ, R14.reuse.H1_H1 ;  /* 0x3000000eff057230 */ /* 0x100fe20000004100 */
[----:B------:R-:W-:Y:S01]  /*cbf0*/  F2FP.F16.E4M3.UNPACK_B R0, R4 ;  /* 0x00000004ff00723e */ /* 0x000fe200020006ff */
[----:B------:R-:W-:Y:S02]  /*cc00*/  HADD2.F32 R13, -RZ, R27.H0_H0 ;  /* 0x2000001bff0d7230 */ /* 0x000fe40000004100 */
[C---:B------:R-:W-:Y:S01]  /*cc10*/  FFMA.FTZ R29, R3.reuse, R24, -R12 ;  /* 0x00000018031d7223 */ /* 0x040fe2000001080c */
[----:B------:R-:W-:Y:S01]  /*cc20*/  FFMA.FTZ R28, R3, R28, R25 ;  /* 0x0000001c031c7223 */ /* 0x000fe20000010019 */
[----:B------:R-:W-:Y:S01]  /*cc30*/  HADD2.F32 R12, -RZ, R21.H0_H0 ;  /* 0x20000015ff0c7230 */ /* 0x000fe20000004100 */
[----:B------:R-:W-:Y:S01]  /*cc40*/  F2FP.F16.E4M3.UNPACK_B R4, R4.H1 ;  /* 0x00000004ff04723e */ /* 0x000fe200030006ff */
[----:B------:R-:W-:-:S02]  /*cc50*/  HADD2.F32 R14, -RZ, R14.H0_H0 ;  /* 0x2000000eff0e7230 */ /* 0x000fc40000004100 */
[CC--:B------:R-:W-:Y:S01]  /*cc60*/  FMUL.FTZ R25, R5.reuse, R13.reuse ;  /* 0x0000000d05197220 */ /* 0x0c0fe20000410000 */
[----:B------:R-:W-:Y:S02]  /*cc70*/  HADD2.F32 R24, -RZ, R27.H1_H1 ;  /* 0x3000001bff187230 */ /* 0x000fe40000004100 */
[-C--:B------:R-:W-:Y:S01]  /*cc80*/  FMUL.FTZ R5, R5, R12.reuse ;  /* 0x0000000c05057220 */ /* 0x080fe20000410000 */
[----:B------:R-:W-:Y:S02]  /*cc90*/  HADD2.F32 R3, -RZ, R15.H1_H1 ;  /* 0x3000000fff037230 */ /* 0x000fe40000004100 */
[C---:B------:R-:W-:Y:S01]  /*cca0*/  FFMA.FTZ R27, R14.reuse, R12, -R25 ;  /* 0x0000000c0e1b7223 */ /* 0x040fe20000010819 */
[----:B------:R-:W-:Y:S02]  /*ccb0*/  HADD2.F32 R12, -RZ, R21.H1_H1 ;  /* 0x30000015ff0c7230 */ /* 0x000fe40000004100 */
[----:B------:R-:W-:Y:S01]  /*ccc0*/  FFMA.FTZ R32, R14, R13, R5 ;  /* 0x0000000d0e207223 */ /* 0x000fe20000010005 */
[----:B------:R-:W-:-:S02]  /*ccd0*/  HADD2.F32 R15, -RZ, R15.H0_H0 ;  /* 0x2000000fff0f7230 */ /* 0x000fc40000004100 */
[C---:B------:R-:W-:Y:S01]  /*cce0*/  FMUL.FTZ R34, R3.reuse, R24 ;  /* 0x0000001803227220 */ /* 0x040fe20000410000 */
[----:B------:R-:W-:Y:S01]  /*ccf0*/  F2FP.F16.E4M3.UNPACK_B R13, R26 ;  /* 0x0000001aff0d723e */ /* 0x000fe200020006ff */
[-C--:B------:R-:W-:Y:S01]  /*cd00*/  FMUL.FTZ R14, R3, R12.reuse ;  /* 0x0000000c030e7220 */ /* 0x080fe20000410000 */
[----:B------:R-:W-:Y:S02]  /*cd10*/  HADD2.F32 R5, -RZ, R4.H1_H1 ;  /* 0x30000004ff057230 */ /* 0x000fe40000004100 */
        /* <DEDUP_REMOVED lines=8> */
[C---:B------:R-:W-:Y:S01]  /*cda0*/  FMUL.FTZ R15, R5.reuse, R21 ;  /* 0x00000015050f7220 */ /* 0x040fe20000410000 */
[----:B------:R-:W-:Y:S02]  /*cdb0*/  HADD2.F32 R3, -RZ, R0.H1_H1 ;  /* 0x30000000ff037230 */ /* 0x000fe40000004100 */
[----:B------:R-:W-:Y:S02]  /*cdc0*/  HADD2.F32 R12, -RZ, R12.H0_H0 ;  /* 0x2000000cff0c7230 */ /* 0x000fe40000004100 */
[-C--:B------:R-:W-:Y:S01]  /*cdd0*/  FMUL.FTZ R25, R5, R13.reuse ;  /* 0x0000000d05197220 */ /* 0x080fe20000410000 */
        /* <DEDUP_REMOVED lines=8> */
[----:B------:R-:W-:-:S02]  /*ce60*/  HADD2.F32 R4, -RZ, R20.H1_H1 ;  /* 0x30000014ff047230 */ /* 0x000fc40000004100 */
[--C-:B------:R-:W-:Y:S02]  /*ce70*/  HADD2.F32 R3, -RZ, R7.reuse.H1_H1 ;  /* 0x30000007ff037230 */ /* 0x100fe40000004100 */
[--C-:B------:R-:W-:Y:S02]  /*ce80*/  HADD2.F32 R12, -RZ, R26.reuse.H1_H1 ;  /* 0x3000001aff0c7230 */ /* 0x100fe40000004100 */
[----:B------:R-:W-:Y:S02]  /*ce90*/  HADD2.F32 R13, -RZ, R26.H0_H0 ;  /* 0x2000001aff0d7230 */ /* 0x000fe40000004100 */
[C---:B------:R-:W-:Y:S01]  /*cea0*/  FMUL.FTZ R21, R3.reuse, R4 ;  /* 0x0000000403157220 */ /* 0x040fe20000410000 */
[----:B------:R-:W-:Y:S02]  /*ceb0*/  HADD2.F32 R0, -RZ, R6.H1_H1 ;  /* 0x30000006ff007230 */ /* 0x000fe40000004100 */
[----:B------:R-:W-:Y:S02]  /*cec0*/  HADD2.F32 R5, -RZ, R20.H0_H0 ;  /* 0x20000014ff057230 */ /* 0x000fe40000004100 */
[----:B------:R-:W-:Y:S01]  /*ced0*/  FMUL.FTZ R20, R3, R12 ;  /* 0x0000000c03147220 */ /* 0x000fe20000410000 */
[----:B------:R-:W-:-:S02]  /*cee0*/  HADD2.F32 R7, -RZ, R7.H0_H0 ;  /* 0x20000007ff077230 */ /* 0x000fc40000004100 */
[C---:B------:R-:W-:Y:S01]  /*cef0*/  FMUL.FTZ R3, R0.reuse, R13 ;  /* 0x0000000d00037220 */ /* 0x040fe20000410000 */
[----:B------:R-:W-:Y:S02]  /*cf00*/  HADD2.F32 R6, -RZ, R6.H0_H0 ;  /* 0x20000006ff067230 */ /* 0x000fe40000004100 */
[-C--:B------:R-:W-:Y:S01]  /*cf10*/  FMUL.FTZ R0, R0, R5.reuse ;  /* 0x0000000500007220 */ /* 0x080fe20000410000 */
[C---:B------:R-:W-:Y:S01]  /*cf20*/  FFMA.FTZ R20, R7.reuse, R4, -R20 ;  /* 0x0000000407147223 */ /* 0x040fe20000010814 */
[----:B------:R-:W-:Y:S01]  /*cf30*/  FFMA.FTZ R21, R7, R12, R21 ;  /* 0x0000000c07157223 */ /* 0x000fe20000010015 */
[C---:B------:R-:W-:Y:S01]  /*cf40*/  FFMA.FTZ R5, R6.reuse, R5, -R3 ;  /* 0x0000000506057223 */ /* 0x040fe20000010803 */
[----:B------:R-:W-:Y:S01]  /*cf50*/  FFMA.FTZ R0, R6, R13, R0 ;  /* 0x0000000d06007223 */ /* 0x000fe20000010000 */
[----:B------:R-:W-:Y:S02]  /*cf60*/  F2FP.SATFINITE.E4M3.F32.PACK_AB_MERGE_C R6, R30, R31, RZ ;  /* 0x0000001f1e06723e */ /* 0x000fe400048070ff */
[----:B------:R-:W-:-:S02]  /*cf70*/  F2FP.SATFINITE.E4M3.F32.PACK_AB_MERGE_C R7, R33, R34, RZ ;  /* 0x000000222107723e */ /* 0x000fc400048070ff */
[----:B------:R-:W-:Y:S02]  /*cf80*/  F2FP.SATFINITE.E4M3.F32.PACK_AB_MERGE_C R4, R25, R24, RZ ;  /* 0x000000181904723e */ /* 0x000fe400048070ff */
[----:B------:R-:W-:Y:S02]  /*cf90*/  F2FP.SATFINITE.E4M3.F32.PACK_AB_MERGE_C R20, R21, R20, RZ ;  /* 0x000000141514723e */ /* 0x000fe400048070ff */
[----:B------:R-:W-:Y:S02]  /*cfa0*/  F2FP.SATFINITE.E4M3.F32.PACK_AB_MERGE_C R6, R28, R29, R6 ;  /* 0x0000001d1c06723e */ /* 0x000fe40004807006 */
[----:B------:R-:W-:Y:S02]  /*cfb0*/  F2FP.SATFINITE.E4M3.F32.PACK_AB_MERGE_C R7, R32, R27, R7 ;  /* 0x0000001b2007723e */ /* 0x000fe40004807007 */
[----:B------:R-:W-:Y:S02]  /*cfc0*/  F2FP.SATFINITE.E4M3.F32.PACK_AB_MERGE_C R4, R14, R15, R4 ;  /* 0x0000000f0e04723e */ /* 0x000fe40004807004 */
[----:B------:R-:W-:-:S05]  /*cfd0*/  F2FP.SATFINITE.E4M3.F32.PACK_AB_MERGE_C R5, R0, R5, R20 ;  /* 0x000000050005723e */ /* 0x000fca0004807014 */
[----:B------:R0:W-:Y:S02]  /*cfe0*/  STS.128 [R214+0x1b000], R4 ;  /* 0x01b00004d6007388 */ /* 0x0001e40000000c00 */
.L_x_1529:
[----:B------:R-:W-:Y:S05]  /*cff0*/  BSYNC B1 ;  /* 0x0000000000017941 */ /* 0x000fea0003800000 */
.L_x_1528:
[----:B------:R-:W-:Y:S05]  /*d000*/  @P1 BRA `(.L_x_1527) ;  /* 0x00000050002c1947 */ /* 0x000fea0003800000 */
[----:B01--4-:R-:W0:Y:S01]  /*d010*/  LDS.128 R4, [R214+0x1f000] ;  /* 0x01f00000d6047984 */ /* 0x013e220000000c00 */
[----:B-----5:R-:W-:Y:S02]  /*d020*/  SHF.R.U32.HI R13, RZ, 0x8, R9 ;  /* 0x00000008ff0d7819 */ /* 0x020fe40000011609 */
[----:B------:R-:W-:Y:S02]  /*d030*/  LOP3.LUT R12, R9, 0xff, RZ, 0xc0, !PT ;  /* 0x000000ff090c7812 */ /* 0x000fe400078ec0ff */
[----:B------:R-:W-:Y:S02]  /*d040*/  LOP3.LUT R13, R13, 0xff, RZ, 0xc0, !PT ;  /* 0x000000ff0d0d7812 */ /* 0x000fe400078ec0ff */
[----:B------:R-:W-:Y:S02]  /*d050*/  SHF.R.U32.HI R21, RZ, 0x8, R11 ;  /* 0x00000008ff157819 */ /* 0x000fe4000001160b */
[----:B------:R-:W-:Y:S02]  /*d060*/  PRMT R12, R13, 0x7604, R12 ;  /* 0x000076040d0c7816 */ /* 0x000fe4000000000c */
[----:B------:R-:W-:-:S02]  /*d070*/  SHF.R.U32.HI R24, RZ, 0x10, R9 ;  /* 0x00000010ff187819 */ /* 0x000fc40000011609 */
[----:B------:R-:W-:Y:S02]  /*d080*/  SHF.R.U32.HI R13, RZ, 0x8, R10 ;  /* 0x00000008ff0d7819 */ /* 0x000fe4000001160a */
[----:B------:R-:W-:Y:S02]  /*d090*/  LOP3.LUT R14, R11, 0xff, RZ, 0xc0, !PT ;  /* 0x000000ff0b0e7812 */ /* 0x000fe400078ec0ff */
[----:B------:R-:W-:Y:S02]  /*d0a0*/  LOP3.LUT R21, R21, 0xff, RZ, 0xc0, !PT ;  /* 0x000000ff15157812 */ /* 0x000fe400078ec0ff */
[----:B------:R-:W-:Y:S02]  /*d0b0*/  SHF.R.U32.HI R20, RZ, 0x10, R11 ;  /* 0x00000010ff147819 */ /* 0x000fe4000001160b */
[----:B------:R-:W-:Y:S02]  /*d0c0*/  SHF.R.U32.HI R3, RZ, 0x8, R8 ;  /* 0x00000008ff037819 */ /* 0x000fe40000011608 */
[----:B------:R-:W-:Y:S01]  /*d0d0*/  LOP3.LUT R15, R13, 0xff, RZ, 0xc0, !PT ;  /* 0x000000ff0d0f7812 */ /* 0x000fe200078ec0ff */
[----:B------:R-:W-:Y:S01]  /*d0e0*/  IMAD.U32 R13, R24, 0x10000, RZ ;  /* 0x00010000180d7824 */ /* 0x000fe200078e00ff */
[----:B------:R-:W-:Y:S01]  /*d0f0*/  PRMT R14, R21, 0x7604, R14 ;  /* 0x00007604150e7816 */ /* 0x000fe2000000000e */
[----:B------:R-:W-:Y:S01]  /*d100*/  IMAD.U32 R21, R20, 0x10000, RZ ;  /* 0x0001000014157824 */ /* 0x000fe200078e00ff */
[----:B------:R-:W-:-:S02]  /*d110*/  LOP3.LUT R0, R8, 0xff, RZ, 0xc0, !PT ;  /* 0x000000ff08007812 */ /* 0x000fc400078ec0ff */
[----:B------:R-:W-:Y:S02]  /*d120*/  LOP3.LUT R3, R3, 0xff, RZ, 0xc0, !PT ;  /* 0x000000ff03037812 */ /* 0x000fe400078ec0ff */
[----:B------:R-:W-:Y:S02]  /*d130*/  LOP3.LUT R13, R12, 0xff0000, R13, 0xf8, !PT ;  /* 0x00ff00000c0d7812 */ /* 0x000fe400078ef80d */
[----:B------:R-:W-:Y:S02]  /*d140*/  PRMT R3, R3, 0x7604, R0 ;  /* 0x0000760403037816 */ /* 0x000fe40000000000 */
[----:B------:R-:W-:Y:S02]  /*d150*/  LOP3.LUT R0, R10, 0xff, RZ, 0xc0, !PT ;  /* 0x000000ff0a007812 */ /* 0x000fe400078ec0ff */
[----:B------:R-:W-:Y:S02]  /*d160*/  LOP3.LUT R21, R14, 0xff0000, R21, 0xf8, !PT ;  /* 0x00ff00000e157812 */ /* 0x000fe400078ef815 */
[----:B------:R-:W-:-:S02]  /*d170*/  PRMT R15, R15, 0x7604, R0 ;  /* 0x000076040f0f7816 */ /* 0x000fc40000000000 */
[----:B------:R-:W-:Y:S02]  /*d180*/  LOP3.LUT R21, R21, 0xff000000, R11, 0xf8, !PT ;  /* 0xff00000015157812 */ /* 0x000fe400078ef80b */
[----:B------:R-:W-:Y:S02]  /*d190*/  LOP3.LUT R13, R13, 0xff000000, R9, 0xf8, !PT ;  /* 0xff0000000d0d7812 */ /* 0x000fe400078ef809 */
[----:B------:R-:W-:Y:S02]  /*d1a0*/  LOP3.LUT R3, R3, 0xff0000, R8, 0xf8, !PT ;  /* 0x00ff000003037812 */ /* 0x000fe400078ef808 */
[----:B0-----:R-:W-:Y:S02]  /*d1b0*/  F2FP.F16.E4M3.UNPACK_B R0, R6.H1 ;  /* 0x00000006ff00723e */ /* 0x001fe400030006ff */
[----:B------:R-:W-:Y:S02]  /*d1c0*/  LOP3.LUT R15, R15, 0xff0000, R10, 0xf8, !PT ;  /* 0x00ff00000f0f7812 */ /* 0x000fe400078ef80a */
[----:B------:R-:W-:Y:S01]  /*d1d0*/  F2FP.F16.E4M3.UNPACK_B R24, R21 ;  /* 0x00000015ff18723e */ /* 0x000fe200020006ff */
[----:B------:R-:W-:Y:S01]  /*d1e0*/  HADD2.F32 R9, -RZ, R0.H1_H1 ;  /* 0x30000000ff097230 */ /* 0x000fe20000004100 */
[----:B------:R-:W-:-:S02]  /*d1f0*/  F2FP.F16.E4M3.UNPACK_B R14, R13 ;  /* 0x0000000dff0e723e */ /* 0x000fc400020006ff */
        /* <DEDUP_REMOVED lines=86> */
[----:B------:R0:W-:Y:S01]  /*d760*/  STS.128 [R214+0x1f000], R4 ;  /* 0x01f00004d6007388 */ /* 0x0001e20000000c00 */
[----:B------:R-:W-:Y:S05]  /*d770*/  BRA `(.L_x_1527) ;  /* 0x0000004800507947 */ /* 0x000fea0003800000 */
.L_x_1500:
[----:B------:R-:W1:Y:S01]  /*d780*/  LDC R54, c[0x0][0x448] ;  /* 0x00011200ff367b82 */ /* 0x000e620000000800 */
[----:B------:R-:W-:Y:S01]  /*d790*/  IMAD.MOV.U32 R10, RZ, RZ, R24 ;  /* 0x000000ffff0a7224 */ /* 0x000fe200078e0018 */
[----:B------:R-:W-:Y:S01]  /*d7a0*/  ULDC.64 UR4, c[0x0][0x3f8] ;  /* 0x0000fe0000047ab9 */ /* 0x000fe20000000a00 */
[----:B------:R-:W-:Y:S01]  /*d7b0*/  IMAD.MOV.U32 R11, RZ, RZ, R49 ;  /* 0x000000ffff0b7224 */ /* 0x000fe200078e0031 */
[----:B------:R-:W-:Y:S01]  /*d7c0*/  ULDC.64 UR6, c[0x0][0x408] ;  /* 0x0001020000067ab9 */ /* 0x000fe20000000a00 */
[----:B------:R-:W-:Y:S01]  /*d7d0*/  ULDC.64 UR8, c[0x0][0x400] ;  /* 0x0001000000087ab9 */ /* 0x000fe20000000a00 */
[----:B------:R-:W-:Y:S02]  /*d7e0*/  SHF.R.S32.HI R56, RZ, 0x1f, R22 ;  /* 0x0000001fff387819 */ /* 0x000fe40000011416 */
[----:B-1----:R-:W-:-:S13]  /*d7f0*/  ISETP.NE.AND P0, PT, R54, 0x1, PT ;  /* 0x000000013600780c */ /* 0x002fda0003f05270 */
[----:B------:R-:W1:Y:S08]  /*d800*/  @P0 LDC R4, c[0x0][0x44c] ;  /* 0x00011300ff040b82 */ /* 0x000e700000000800 */
[----:B------:R-:W2:Y:S01]  /*d810*/  @P0 LDC R5, c[0x0][0x450] ;  /* 0x00011400ff050b82 */ /* 0x000ea20000000800 */
[----:B-1----:R-:W-:-:S05]  /*d820*/  @P0 IMAD.HI.U32 R4, R3, R4, RZ ;  /* 0x0000000403040227 */ /* 0x002fca00078e00ff */
[----:B--2---:R-:W-:Y:S01]  /*d830*/  @P0 SHF.R.U32.HI R3, RZ, R5, R4 ;  /* 0x00000005ff030219 */ /* 0x004fe20000011604 */
[----:B------:R-:W-:Y:S02]  /*d840*/  IMAD.MOV.U32 R4, RZ, RZ, R38 ;  /* 0x000000ffff047224 */ /* 0x000fe400078e0026 */
[----:B------:R-:W-:Y:S01]  /*d850*/  IMAD.MOV.U32 R5, RZ, RZ, R27 ;  /* 0x000000ffff057224 */ /* 0x000fe200078e001b */
[----:B------:R-:W-:Y:S01]  /*d860*/  SHF.R.S32.HI R6, RZ, 0x1f, R3 ;  /* 0x0000001fff067819 */ /* 0x000fe20000011403 */
[----:B------:R-:W-:-:S04]  /*d870*/  IMAD.WIDE.U32 R10, R3, UR4, R10 ;  /* 0x00000004030a7c25 */ /* 0x000fc8000f8e000a */
[----:B------:R-:W-:Y:S02]  /*d880*/  IMAD R8, R6, UR4, RZ ;  /* 0x0000000406087c24 */ /* 0x000fe4000f8e02ff */
[----:B------:R-:W-:-:S04]  /*d890*/  IMAD.WIDE.U32 R4, R3, UR6, R4 ;  /* 0x0000000603047c25 */ /* 0x000fc8000f8e0004 */
[----:B------:R-:W-:Y:S01]  /*d8a0*/  IMAD R6, R6, UR6, RZ ;  /* 0x0000000606067c24 */ /* 0x000fe2000f8e02ff */
[----:B------:R-:W-:Y:S01]  /*d8b0*/  IADD3 R57, P1, R4, UR8, RZ ;  /* 0x0000000804397c10 */ /* 0x000fe2000ff3e0ff */
[C---:B------:R-:W-:Y:S01]  /*d8c0*/  IMAD R7, R3.reuse, UR5, R8 ;  /* 0x0000000503077c24 */ /* 0x040fe2000f8e0208 */
[----:B------:R-:W-:Y:S01]  /*d8d0*/  ULDC.64 UR4, c[0x0][0x3e8] ;  /* 0x0000fa0000047ab9 */ /* 0x000fe20000000a00 */
[----:B------:R-:W-:Y:S01]  /*d8e0*/  IMAD R3, R3, UR7, R6 ;  /* 0x0000000703037c24 */ /* 0x000fe2000f8e0206 */
[----:B------:R-:W-:Y:S01]  /*d8f0*/  IADD3 R55, P0, R10, UR4, RZ ;  /* 0x000000040a377c10 */ /* 0x000fe2000ff1e0ff */
[----:B------:R-:W-:-:S03]  /*d900*/  UMOV UR4, 0xffffffff ;  /* 0xffffffff00047882 */ /* 0x000fc60000000000 */
[----:B------:R-:W-:Y:S02]  /*d910*/  IADD3.X R10, R11, UR5, R7, P0, !PT ;  /* 0x000000050b0a7c10 */ /* 0x000fe400087fe407 */
[----:B------:R-:W-:Y:S01]  /*d920*/  IADD3.X R52, R5, UR9, R3, P1, !PT ;  /* 0x0000000905347c10 */ /* 0x000fe20008ffe403 */
[----:B------:R-:W-:Y:S06]  /*d930*/  BRA.DIV UR4, `(.L_x_1530) ;  /* 0x000001e604147947 */ /* 0x000fec000b800000 */
[----:B------:R-:W1:Y:S01]  /*d940*/  LDC R53, c[0x0][0x3f4] ;  /* 0x0000fd00ff357b82 */ /* 0x000e620000000800 */
[----:B------:R-:W2:Y:S01]  /*d950*/  SHFL.IDX PT, R14, R57, RZ, 0x181f ;  /* 0x00181fff390e7589 */ /* 0x000ea200000e0000 */
[----:B------:R-:W-:-:S03]  /*d960*/  IMAD R54, R195, R54, RZ ;  /* 0x00000036c3367224 */ /* 0x000fc600078e02ff */
[----:B------:R-:W3:Y:S04]  /*d970*/  SHFL.IDX PT, R5, R55, RZ, 0x181f ;  /* 0x00181fff37057589 */ /* 0x000ee800000e0000 */
[----:B------:R-:W4:Y:S04]  /*d980*/  SHFL.IDX PT, R4, R52, RZ, 0x181f ;  /* 0x00181fff34047589 */ /* 0x000f2800000e0000 */
[----:B------:R-:W5:Y:S01]  /*d990*/  SHFL.IDX PT, R3, R10, RZ, 0x181f ;  /* 0x00181fff0a037589 */ /* 0x000f6200000e0000 */
[----:B-1----:R-:W-:-:S04]  /*d9a0*/  ISETP.GE.AND P0, PT, R22, R53, PT ;  /* 0x000000351600720c */ /* 0x002fc80003f06270 */
[----:B------:R-:W-:-:S13]  /*d9b0*/  ISETP.GE.OR P1, PT, R37, R54, P0 ;  /* 0x000000362500720c */ /* 0x000fda0000726670 */
[C---:B--2---:R-:W-:Y:S02]  /*d9c0*/  @!P1 IADD3 R24, P3, R22.reuse, R14, RZ ;  /* 0x0000000e16189210 */ /* 0x044fe40007f7e0ff */
[----:B---3--:R-:W-:-:S03]  /*d9d0*/  @!P1 IADD3 R6, P2, R22, R5, RZ ;  /* 0x0000000516069210 */ /* 0x008fc60007f5e0ff */
[--C-:B----4-:R-:W-:Y:S02]  /*d9e0*/  @!P1 IMAD.X R25, R4, 0x1, R56.reuse, P3 ;  /* 0x0000000104199824 */ /* 0x110fe400018e0638 */
[----:B-----5:R-:W-:Y:S02]  /*d9f0*/  @!P1 IMAD.X R5, R3, 0x1, R56, P2 ;  /* 0x0000000103059824 */ /* 0x020fe400010e0638 */
[----:B------:R-:W-:Y:S02]  /*da00*/  @!P1 IMAD.MOV.U32 R4, RZ, RZ, R6 ;  /* 0x000000ffff049224 */ /* 0x000fe400078e0006 */
[----:B------:R-:W2:Y:S04]  /*da10*/  @!P1 LD.E.128 R24, desc[UR46][R24.64] ;  /* 0x0000002e18189980 */ /* 0x000ea8000c101d00 */
[----:B------:R-:W3:Y:S04]  /*da20*/  @!P1 LD.E.128 R4, desc[UR46][R4.64] ;  /* 0x0000002e04049980 */ /* 0x000ee8000c101d00 */
[----:B------:R1:W4:Y:S04]  /*da30*/  SHFL.IDX PT, R3, R10, 0x1, 0x181f ;  /* 0x00381f000a037f89 */ /* 0x00032800000e0000 */
[----:B------:R1:W0:Y:S04]  /*da40*/  SHFL.IDX PT, R9, R55, 0x1, 0x181f ;  /* 0x00381f0037097f89 */ /* 0x00022800000e0000 */
[----:B------:R1:W0:Y:S04]  /*da50*/  SHFL.IDX PT, R8, R52, 0x1, 0x181f ;  /* 0x00381f0034087f89 */ /* 0x00022800000e0000 */
[----:B------:R1:W0:Y:S01]  /*da60*/  SHFL.IDX PT, R14, R57, 0x1, 0x181f ;  /* 0x00381f00390e7f89 */ /* 0x00022200000e0000 */
[----:B------:R-:W-:-:S02]  /*da70*/  CS2R R44, SRZ ;  /* 0x00000000002c7805 */ /* 0x000fc4000001ff00 */
[----:B------:R-:W-:Y:S02]  /*da80*/  CS2R R46, SRZ ;  /* 0x00000000002e7805 */ /* 0x000fe4000001ff00 */
[----:B------:R-:W-:Y:S02]  /*da90*/  CS2R R48, SRZ ;  /* 0x0000000000307805 */ /* 0x000fe4000001ff00 */
[----:B------:R-:W-:Y:S01]  /*daa0*/  CS2R R50, SRZ ;  /* 0x0000000000327805 */ /* 0x000fe2000001ff00 */
[----:B--2---:R-:W-:Y:S02]  /*dab0*/  @!P1 IMAD.MOV.U32 R48, RZ, RZ, R24 ;  /* 0x000000ffff309224 */ /* 0x004fe400078e0018 */
[----:B------:R-:W-:Y:S02]  /*dac0*/  @!P1 IMAD.MOV.U32 R49, RZ, RZ, R25 ;  /* 0x000000ffff319224 */ /* 0x000fe400078e0019 */
[----:B---3--:R-:W-:Y:S02]  /*dad0*/  @!P1 IMAD.MOV.U32 R44, RZ, RZ, R4 ;  /* 0x000000ffff2c9224 */ /* 0x008fe400078e0004 */
[----:B------:R-:W-:Y:S01]  /*dae0*/  @!P1 IMAD.MOV.U32 R45, RZ, RZ, R5 ;  /* 0x000000ffff2d9224 */ /* 0x000fe200078e0005 */
[----:B------:R-:W-:Y:S01]  /*daf0*/  CS2R R4, SRZ ;  /* 0x0000000000047805 */ /* 0x000fe2000001ff00 */
[----:B------:R-:W-:-:S02]  /*db00*/  @!P1 IMAD.MOV.U32 R46, RZ, RZ, R6 ;  /* 0x000000ffff2e9224 */ /* 0x000fc400078e0006 */
[----:B------:R-:W-:Y:S02]  /*db10*/  @!P1 IMAD.MOV.U32 R47, RZ, RZ, R7 ;  /* 0x000000ffff2f9224 */ /* 0x000fe400078e0007 */
[----:B------:R-:W-:Y:S02]  /*db20*/  @!P1 IMAD.MOV.U32 R50, RZ, RZ, R26 ;  /* 0x000000ffff329224 */ /* 0x000fe400078e001a */
[----:B01--4-:R-:W-:-:S07]  /*db30*/  @!P1 IMAD.MOV.U32 R51, RZ, RZ, R27 ;  /* 0x000000ffff339224 */ /* 0x013fce00078e001b */
.L_x_1850:
[----:B------:R-:W-:Y:S01]  /*db40*/  VIADD R7, R37, 0x20 ;  /* 0x0000002025077836 */ /* 0x000fe20000000000 */
[----:B------:R-:W-:Y:S01]  /*db50*/  BSSY B1, `(.L_x_1531) ;  /* 0x0000010000017945 */ /* 0x000fe20003800000 */
[----:B------:R-:W-:Y:S02]  /*db60*/  CS2R R28, SRZ ;  /* 0x00000000001c7805 */ /* 0x000fe4000001ff00 */
[----:B------:R-:W-:Y:S02]  /*db70*/  CS2R R30, SRZ ;  /* 0x00000000001e7805 */ /* 0x000fe4000001ff00 */
[----:B------:R-:W-:Y:S02]  /*db80*/  ISETP.GE.AND P1, PT, R7, R54, PT ;  /* 0x000000360700720c */ /* 0x000fe40003f26270 */
[----:B------:R-:W-:-:S11]  /*db90*/  CS2R R6, SRZ ;  /* 0x0000000000067805 */ /* 0x000fd6000001ff00 */
[----:B------:R-:W-:Y:S05]  /*dba0*/  @P1 BRA `(.L_x_1532) ;  /* 0x0000000000281947 */ /* 0x000fea0003800000 */
[----:B------:R-:W-:Y:S02]  /*dbb0*/  CS2R R6, SRZ ;  /* 0x0000000000067805 */ /* 0x000fe4000001ff00 */
[----:B------:R-:W-:Y:S02]  /*dbc0*/  CS2R R28, SRZ ;  /* 0x00000000001c7805 */ /* 0x000fe4000001ff00 */
[----:B------:R-:W-:Y:S01]  /*dbd0*/  CS2R R30, SRZ ;  /* 0x00000000001e7805 */ /* 0x000fe2000001ff00 */
[----:B------:R-:W-:Y:S06]  /*dbe0*/  @P0 BRA `(.L_x_1532) ;  /* 0x0000000000180947 */ /* 0x000fec0003800000 */
[C---:B------:R-:W-:Y:S02]  /*dbf0*/  IADD3 R28, P1, R22.reuse, R9, RZ ;  /* 0x00000009161c7210 */ /* 0x040fe40007f3e0ff */
[----:B------:R-:W-:-:S03]  /*dc00*/  IADD3 R4, P2, R22, R14, RZ ;  /* 0x0000000e16047210 */ /* 0x000fc60007f5e0ff */
[--C-:B------:R-:W-:Y:S02]  /*dc10*/  IMAD.X R29, R3, 0x1, R56.reuse, P1 ;  /* 0x00000001031d7824 */ /* 0x100fe400008e0638 */
[----:B------:R-:W-:-:S04]  /*dc20*/  IMAD.X R5, R8, 0x1, R56, P2 ;  /* 0x0000000108057824 */ /* 0x000fc800010e0638 */
[----:B------:R-:W5:Y:S04]  /*dc30*/  LD.E.128 R28, desc[UR46][R28.64] ;  /* 0x0000002e1c1c7980 */ /* 0x000f68000c101d00 */
[----:B------:R-:W5:Y:S02]  /*dc40*/  LD.E.128 R4, desc[UR46][R4.64] ;  /* 0x0000002e04047980 */ /* 0x000f64000c101d00 */
.L_x_1532:
[----:B------:R-:W-:Y:S05]  /*dc50*/  BSYNC B1 ;  /* 0x0000000000017941 */ /* 0x000fea0003800000 */
.L_x_1531:
[----:B------:R-:W-:-:S03]  /*dc60*/  UMOV UR4, 0xffffffff ;  /* 0xffffffff00047882 */ /* 0x000fc60000000000 */
[----:B------:R-:W-:Y:S05]  /*dc70*/  BRA.DIV UR4, `(.L_x_1533) ;  /* 0x000001e604647947 */ /* 0x000fea000b800000 */
[----:B------:R-:W0:Y:S01]  /*dc80*/  SHFL.IDX PT, R9, R55, 0x2, 0x181f ;  /* 0x00581f0037097f89 */ /* 0x000e2200000e0000 */
[----:B------:R-:W-:-:S03]  /*dc90*/  VIADD R11, R37, 0x40 ;  /* 0x00000040250b7836 */ /* 0x000fc60000000000 */
[----:B------:R-:W1:Y:S02]  /*dca0*/  SHFL.IDX PT, R14, R57, 0x2, 0x181f ;  /* 0x00581f00390e7f89 */ /* 0x000e6400000e0000 */
[----:B------:R-:W-:Y:S02]  /*dcb0*/  ISETP.GE.OR P1, PT, R11, R54, P0 ;  /* 0x000000360b00720c */ /* 0x000fe40000726670 */
[----:B------:R-:W2:Y:S04]  /*dcc0*/  SHFL.IDX PT, R3, R10, 0x2, 0x181f ;  /* 0x00581f000a037f89 */ /* 0x000ea800000e0000 */
[----:B------:R-:W3:Y:S07]  /*dcd0*/  SHFL.IDX PT, R8, R52, 0x2, 0x181f ;  /* 0x00581f0034087f89 */ /* 0x000eee00000e0000 */
[----:B0-----:R-:W-:-:S02]  /*dce0*/  @!P1 IADD3 R24, P2, R22, R9, RZ ;  /* 0x0000000916189210 */ /* 0x001fc40007f5e0ff */
[----:B-1----:R-:W-:-:S03]  /*dcf0*/  @!P1 IADD3 R32, P3, R22, R14, RZ ;  /* 0x0000000e16209210 */ /* 0x002fc60007f7e0ff */
[--C-:B--2---:R-:W-:Y:S02]  /*dd00*/  @!P1 IMAD.X R25, R3, 0x1, R56.reuse, P2 ;  /* 0x0000000103199824 */ /* 0x104fe400010e0638 */
[----:B---3--:R-:W-:-:S04]  /*dd10*/  @!P1 IMAD.X R33, R8, 0x1, R56, P3 ;  /* 0x0000000108219824 */ /* 0x008fc800018e0638 */
[----:B------:R-:W2:Y:S04]  /*dd20*/  @!P1 LD.E.128 R24, desc[UR46][R24.64] ;  /* 0x0000002e18189980 */ /* 0x000ea8000c101d00 */
[----:B------:R-:W3:Y:S01]  /*dd30*/  @!P1 LD.E.128 R32, desc[UR46][R32.64] ;  /* 0x0000002e20209980 */ /* 0x000ee2000c101d00 */
[----:B------:R-:W-:Y:S02]  /*dd40*/  CS2R R20, SRZ ;  /* 0x0000000000147805 */ /* 0x000fe4000001ff00 */
[----:B------:R-:W-:Y:S02]  /*dd50*/  CS2R R38, SRZ ;  /* 0x0000000000267805 */ /* 0x000fe4000001ff00 */
[----:B------:R-:W-:Y:S01]  /*dd60*/  CS2R R40, SRZ ;  /* 0x0000000000287805 */ /* 0x000fe2000001ff00 */
[----:B------:R-:W0:Y:S01]  /*dd70*/  SHFL.IDX PT, R55, R55, 0x3, 0x181f ;  /* 0x00781f0037377f89 */ /* 0x000e2200000e0000 */
[----:B------:R-:W-:-:S02]  /*dd80*/  CS2R R42, SRZ ;  /* 0x00000000002a7805 */ /* 0x000fc4000001ff00 */
[----:B------:R-:W-:Y:S01]  /*dd90*/  CS2R R8, SRZ ;  /* 0x0000000000087805 */ /* 0x000fe2000001ff00 */
[----:B------:R1:W4:Y:S04]  /*dda0*/  SHFL.IDX PT, R3, R10, 0x3, 0x181f ;  /* 0x00781f000a037f89 */ /* 0x00032800000e0000 */
[----:B------:R-:W0:Y:S04]  /*ddb0*/  SHFL.IDX PT, R57, R57, 0x3, 0x181f ;  /* 0x00781f0039397f89 */ /* 0x000e2800000e0000 */
[----:B------:R-:W0:Y:S01]  /*ddc0*/  SHFL.IDX PT, R52, R52, 0x3, 0x181f ;  /* 0x00781f0034347f89 */ /* 0x000e2200000e0000 */
[----:B--2---:R-:W-:-:S02]  /*ddd0*/  @!P1 IMAD.MOV.U32 R20, RZ, RZ, R24 ;  /* 0x000000ffff149224 */ /* 0x004fc400078e0018 */
[----:B------:R-:W-:Y:S02]  /*dde0*/  @!P1 IMAD.MOV.U32 R21, RZ, RZ, R25 ;  /* 0x000000ffff159224 */ /* 0x000fe400078e0019 */
[----:B------:R-:W-:Y:S02]  /*ddf0*/  @!P1 IMAD.MOV.U32 R38, RZ, RZ, R26 ;  /* 0x000000ffff269224 */ /* 0x000fe400078e001a */
[----:B------:R-:W-:Y:S02]  /*de00*/  @!P1 IMAD.MOV.U32 R39, RZ, RZ, R27 ;  /* 0x000000ffff279224 */ /* 0x000fe400078e001b */
[----:B---3--:R-:W-:Y:S02]  /*de10*/  @!P1 IMAD.MOV.U32 R40, RZ, RZ, R32 ;  /* 0x000000ffff289224 */ /* 0x008fe400078e0020 */
[----:B------:R-:W-:Y:S02]  /*de20*/  @!P1 IMAD.MOV.U32 R41, RZ, RZ, R33 ;  /* 0x000000ffff299224 */ /* 0x000fe400078e0021 */
[----:B------:R-:W-:-:S02]  /*de30*/  @!P1 IMAD.MOV.U32 R42, RZ, RZ, R34 ;  /* 0x000000ffff2a9224 */ /* 0x000fc400078e0022 */
[----:B01--4-:R-:W-:-:S07]  /*de40*/  @!P1 IMAD.MOV.U32 R43, RZ, RZ, R35 ;  /* 0x000000ffff2b9224 */ /* 0x013fce00078e0023 */
.L_x_1860:
[----:B------:R-:W-:Y:S01]  /*de50*/  VIADD R37, R37, 0x60 ;  /* 0x0000006025257836 */ /* 0x000fe20000000000 */
[----:B------:R-:W-:Y:S01]  /*de60*/  BSSY B1, `(.L_x_1534) ;  /* 0x0000010000017945 */ /* 0x000fe20003800000 */
[----:B------:R-:W-:Y:S02]  /*de70*/  CS2R R10, SRZ ;  /* 0x00000000000a7805 */ /* 0x000fe4000001ff00 */
[----:B------:R-:W-:Y:S02]  /*de80*/  CS2R R12, SRZ ;  /* 0x00000000000c7805 */ /* 0x000fe4000001ff00 */
[----:B------:R-:W-:Y:S02]  /*de90*/  CS2R R14, SRZ ;  /* 0x00000000000e7805 */ /* 0x000fe4000001ff00 */
[----:B------:R-:W-:-:S13]  /*dea0*/  ISETP.GE.AND P1, PT, R37, R54, PT ;  /* 0x000000362500720c */ /* 0x000fda0003f26270 */
        /* <DEDUP_REMOVED lines=11> */
.L_x_1535:
[----:B------:R-:W-:Y:S05]  /*df60*/  BSYNC B1 ;  /* 0x0000000000017941 */ /* 0x000fea0003800000 */
.L_x_1534:
[----:B------:R-:W-:Y:S01]  /*df70*/  ULEA.HI UR4, UR43, UR43, URZ, 0x1 ;  /* 0x0000002b2b047291 */ /* 0x000fe2000f8f083f */
[C---:B------:R-:W-:Y:S01]  /*df80*/  VIADD R37, R17.reuse, 0x40 ;  /* 0x0000004011257836 */ /* 0x040fe20000000000 */
[----:B------:R-:W-:Y:S01]  /*df90*/  VIADDMNMX R54, R54, -R199, 0x80, PT ;  /* 0x0000008036367446 */ /* 0x000fe200038009c7 */
[C---:B------:R-:W-:Y:S01]  /*dfa0*/  VIADD R3, R17.reuse, 0x60 ;  /* 0x0000006011037836 */ /* 0x040fe20000000000 */
[----:B------:R-:W-:Y:S01]  /*dfb0*/  ULOP3.LUT UR4, UR4, 0xfffffffe, URZ, 0xc0, !UPT ;  /* 0xfffffffe04047892 */ /* 0x000fe2000f8ec03f */
[----:B------:R-:W-:Y:S01]  /*dfc0*/  BSSY B1, `(.L_x_1536) ;  /* 0x000000a000017945 */ /* 0x000fe20003800000 */
[-C--:B------:R-:W-:Y:S02]  /*dfd0*/  ISETP.GE.OR P3, PT, R17, R54.reuse, P0 ;  /* 0x000000361100720c */ /* 0x080fe40000766670 */
[----:B------:R-:W-:Y:S01]  /*dfe0*/  UIADD3 UR4, UR43, -UR4, URZ ;  /* 0x800000042b047290 */ /* 0x000fe2000fffe03f */
[-C--:B------:R-:W-:Y:S02]  /*dff0*/  ISETP.GE.OR P2, PT, R219, R54.reuse, P0 ;  /* 0x00000036db00720c */ /* 0x080fe40000746670 */
[----:B------:R-:W-:-:S02]  /*e000*/  ISETP.GE.OR P1, PT, R37, R54, P0 ;  /* 0x000000362500720c */ /* 0x000fc40000726670 */
[----:B------:R-:W-:Y:S01]  /*e010*/  ISETP.GE.OR P0, PT, R3, R54, P0 ;  /* 0x000000360300720c */ /* 0x000fe20000706670 */
[----:B------:R-:W-:-:S05]  /*e020*/  IMAD.U32 R25, RZ, RZ, UR4 ;  /* 0x00000004ff197e24 */ /* 0x000fca000f8e00ff */
[----:B------:R-:W-:-:S04]  /*e030*/  SHF.L.U32 R25, R25, 0x1f, RZ ;  /* 0x0000001f19197819 */ /* 0x000fc800000006ff */
[----:B------:R-:W0:Y:S02]  /*e040*/  SYNCS.PHASECHK.TRANS64.TRYWAIT P4, [R16+URZ+0x28400], R25 ;  /* 0x02840019100075a7 */ /* 0x000e24000808017f */
[----:B0-----:R-:W-:Y:S05]  /*e050*/  @!P4 BRA `(.L_x_1537) ;  /* 0x000001e40084c947 */ /* 0x001fea0003800000 */
.L_x_1861:
[----:B------:R-:W-:Y:S05]  /*e060*/  BSYNC B1 ;  /* 0x0000000000017941 */ /* 0x000fea0003800000 */
.L_x_1536:
[----:B------:R-:W-:Y:S04]  /*e070*/  BSSY B1, `(.L_x_1538) ;  /* 0x0000101000017945 */ /* 0x000fe80003800000 */
[----:B------:R-:W-:Y:S05]  /*e080*/  @P3 BRA `(.L_x_1539) ;  /* 0x0000000c00fc3947 */ /* 0x000fea0003800000 */
[----:B------:R-:W-:Y:S02]  /*e090*/  SHF.R.U32.HI R24, RZ, 0x8, R44 ;  /* 0x00000008ff187819 */ /* 0x000fe4000001162c */
[----:B------:R-:W-:Y:S02]  /*e0a0*/  LOP3.LUT R26, R44, 0xff, RZ, 0xc0, !PT ;  /* 0x000000ff2c1a7812 */ /* 0x000fe400078ec0ff */
[----:B0-----:R-:W-:Y:S02]  /*e0b0*/  LOP3.LUT R25, R24, 0xff, RZ, 0xc0, !PT ;  /* 0x000000ff18197812 */ /* 0x001fe400078ec0ff */
[----:B------:R-:W-:Y:S02]  /*e0c0*/  LEA.HI R24, R53, R0, RZ, 0x1c ;  /* 0x0000000035187211 */ /* 0x000fe400078fe0ff */
[----:B------:R-:W-:Y:S02]  /*e0d0*/  PRMT R55, R25, 0x7604, R26 ;  /* 0x0000760419377816 */ /* 0x000fe4000000001a */
[----:B------:R-:W-:-:S02]  /*e0e0*/  SHF.R.S32.HI R25, RZ, 0x1f, R24 ;  /* 0x0000001fff197819 */ /* 0x000fc40000011418 */
[----:B------:R-:W-:Y:S02]  /*e0f0*/  SHF.R.U32.HI R27, RZ, 0x8, R45 ;  /* 0x00000008ff1b7819 */ /* 0x000fe4000001162d */
[----:B------:R-:W-:Y:S01]  /*e100*/  LEA.HI R25, R25, R24, RZ, 0x3 ;  /* 0x0000001819197211 */ /* 0x000fe200078f18ff */
[----:B------:R-:W-:Y:S01]  /*e110*/  IMAD.SHL.U32 R24, R24, 0x10, RZ ;  /* 0x0000001018187824 */ /* 0x000fe200078e00ff */
[----:B------:R-:W-:Y:S02]  /*e120*/  LOP3.LUT R32, R45, 0xff, RZ, 0xc0, !PT ;  /* 0x000000ff2d207812 */ /* 0x000fe400078ec0ff */
[----:B------:R-:W-:Y:S01]  /*e130*/  LOP3.LUT R27, R27, 0xff, RZ, 0xc0, !PT ;  /* 0x000000ff1b1b7812 */ /* 0x000fe200078ec0ff */
[----:B------:R-:W-:Y:S01]  /*e140*/  IMAD.SHL.U32 R25, R25, 0x800, RZ ;  /* 0x0000080019197824 */ /* 0x000fe200078e00ff */
[----:B------:R-:W-:Y:S02]  /*e150*/  SHF.R.U32.HI R26, RZ, 0x8, R46 ;  /* 0x00000008ff1a7819 */ /* 0x000fe4000001162e */
[----:B------:R-:W-:-:S02]  /*e160*/  SHF.R.U32.HI R33, RZ, 0x8, R47 ;  /* 0x00000008ff217819 */ /* 0x000fc4000001162f */
[----:B------:R-:W-:Y:S02]  /*e170*/  LOP3.LUT R24, R209, 0x70, R24, 0xf8, !PT ;  /* 0x00000070d1187812 */ /* 0x000fe400078ef818 */
[----:B------:R-:W-:Y:S02]  /*e180*/  SHF.R.U32.HI R54, RZ, 0x3, R209 ;  /* 0x00000003ff367819 */ /* 0x000fe400000116d1 */
[----:B------:R-:W-:Y:S02]  /*e190*/  PRMT R57, R27, 0x7604, R32 ;  /* 0x000076041b397816 */ /* 0x000fe40000000020 */
[----:B------:R-:W-:Y:S02]  /*e1a0*/  LOP3.LUT R27, R26, 0xff, RZ, 0xc0, !PT ;  /* 0x000000ff1a1b7812 */ /* 0x000fe400078ec0ff */
[----:B------:R-:W-:Y:S02]  /*e1b0*/  LOP3.LUT R32, R46, 0xff, RZ, 0xc0, !PT ;  /* 0x000000ff2e207812 */ /* 0x000fe400078ec0ff */
[----:B------:R-:W-:-:S02]  /*e1c0*/  LOP3.LUT R34, R47, 0xff, RZ, 0xc0, !PT ;  /* 0x000000ff2f227812 */ /* 0x000fc400078ec0ff */
[----:B------:R-:W-:Y:S02]  /*e1d0*/  SHF.R.U32.HI R35, RZ, 0x8, R48 ;  /* 0x00000008ff237819 */ /* 0x000fe40000011630 */
[----:B------:R-:W-:Y:S02]  /*e1e0*/  LOP3.LUT R33, R33, 0xff, RZ, 0xc0, !PT ;  /* 0x000000ff21217812 */ /* 0x000fe400078ec0ff */
[----:B------:R-:W-:Y:S02]  /*e1f0*/  LOP3.LUT R26, R24, R54, RZ, 0x3c, !PT ;  /* 0x00000036181a7212 */ /* 0x000fe400078e3cff */
[----:B------:R-:W-:Y:S02]  /*e200*/  LOP3.LUT R24, R25, 0xffffc000, RZ, 0xc0, !PT ;  /* 0xffffc00019187812 */ /* 0x000fe400078ec0ff */
[----:B------:R-:W-:Y:S02]  /*e210*/  LOP3.LUT R52, R48, 0xff, RZ, 0xc0, !PT ;  /* 0x000000ff30347812 */ /* 0x000fe400078ec0ff */
[----:B------:R-:W-:-:S02]  /*e220*/  LOP3.LUT R35, R35, 0xff, RZ, 0xc0, !PT ;  /* 0x000000ff23237812 */ /* 0x000fc400078ec0ff */
[----:B------:R-:W-:Y:S02]  /*e230*/  PRMT R59, R27, 0x7604, R32 ;  /* 0x000076041b3b7816 */ /* 0x000fe40000000020 */
[----:B------:R-:W-:Y:S02]  /*e240*/  PRMT R61, R33, 0x7604, R34 ;  /* 0x00007604213d7816 */ /* 0x000fe40000000022 */
[----:B------:R-:W-:Y:S02]  /*e250*/  IADD3 R33, R26, R24, R213 ;  /* 0x000000181a217210 */ /* 0x000fe40007ffe0d5 */
[----:B------:R-:W-:Y:S01]  /*e260*/  SHF.R.U32.HI R32, RZ, 0x8, R49 ;  /* 0x00000008ff207819 */ /* 0x000fe20000011631 */
[----:B------:R-:W-:Y:S01]  /*e270*/  LDS.128 R24, [R214+0x18000] ;  /* 0x01800000d6187984 */ /* 0x000fe20000000c00 */
[----:B------:R-:W-:Y:S02]  /*e280*/  SHF.R.U32.HI R34, RZ, 0x8, R50 ;  /* 0x00000008ff227819 */ /* 0x000fe40000011632 */
[----:B------:R-:W-:Y:S01]  /*e290*/  PRMT R63, R35, 0x7604, R52 ;  /* 0x00007604233f7816 */ /* 0x000fe20000000034 */
[----:B------:R-:W-:Y:S01]  /*e2a0*/  IMAD.IADD R52, R16, 0x1, R33 ;  /* 0x0000000110347824 */ /* 0x000fe200078e0221 */
[----:B------:R-:W-:-:S02]  /*e2b0*/  LOP3.LUT R35, R49, 0xff, RZ, 0xc0, !PT ;  /* 0x000000ff31237812 */ /* 0x000fc400078ec0ff */
[----:B------:R-:W-:Y:S02]  /*e2c0*/  LOP3.LUT R32, R32, 0xff, RZ, 0xc0, !PT ;  /* 0x000000ff20207812 */ /* 0x000fe400078ec0ff */
[----:B------:R-:W-:Y:S02]  /*e2d0*/  LOP3.LUT R34, R34, 0xff, RZ, 0xc0, !PT ;  /* 0x000000ff22227812 */ /* 0x000fe400078ec0ff */
[----:B------:R-:W-:Y:S02]  /*e2e0*/  LOP3.LUT R65, R50, 0xff, RZ, 0xc0, !PT ;  /* 0x000000ff32417812 */ /* 0x000fe400078ec0ff */
[----:B------:R-:W-:Y:S02]  /*e2f0*/  PRMT R67, R32, 0x7604, R35 ;  /* 0x0000760420437816 */ /* 0x000fe40000000023 */
[----:B------:R-:W-:Y:S02]  /*e300*/  PRMT R69, R34, 0x7604, R65 ;  /* 0x0000760422457816 */ /* 0x000fe40000000041 */
[----:B------:R-:W0:Y:S01]  /*e310*/  LDS.128 R32, [R52+0x18000] ;  /* 0x0180000034207984 */ /* 0x000e220000000c00 */
[----:B------:R-:W-:-:S02]  /*e320*/  SHF.R.U32.HI R54, RZ, 0x8, R51 ;  /* 0x00000008ff367819 */ /* 0x000fc40000011633 */
[----:B------:R-:W-:Y:S02]  /*e330*/  SHF.R.U32.HI R56, RZ, 0x10, R45 ;  /* 0x00000010ff387819 */ /* 0x000fe4000001162d */
[----:B------:R-:W-:Y:S02]  /*e340*/  LOP3.LUT R71, R51, 0xff, RZ, 0xc0, !PT ;  /* 0x000000ff33477812 */ /* 0x000fe400078ec0ff */
[----:B------:R-:W-:Y:S02]  /*e350*/  LOP3.LUT R54, R54, 0xff, RZ, 0xc0, !PT ;  /* 0x000000ff36367812 */ /* 0x000fe400078ec0ff */
[----:B------:R-:W-:Y:S02]  /*e360*/  SHF.R.U32.HI R58, RZ, 0x10, R46 ;  /* 0x00000010ff3a7819 */ /* 0x000fe4000001162e */
[----:B------:R-:W-:Y:S02]  /*e370*/  LOP3.LUT R56, R56, 0xff, RZ, 0xc0, !PT ;  /* 0x000000ff38387812 */ /* 0x000fe400078ec0ff */
[----:B------:R-:W-:-:S02]  /*e380*/  PRMT R71, R54, 0x7604, R71 ;  /* 0x0000760436477816 */ /* 0x000fc40000000047 */
[----:B------:R-:W-:Y:S02]  /*e390*/  SHF.R.U32.HI R54, RZ, 0x10, R44 ;  /* 0x00000010ff367819 */ /* 0x000fe4000001162c */
[----:B------:R-:W-:Y:S02]  /*e3a0*/  LOP3.LUT R58, R58, 0xff, RZ, 0xc0, !PT ;  /* 0x000000ff3a3a7812 */ /* 0x000fe400078ec0ff */
[----:B------:R-:W-:Y:S02]  /*e3b0*/  PRMT R57, R56, 0x7054, R57 ;  /* 0x0000705438397816 */ /* 0x000fe40000000039 */
[----:B------:R-:W-:Y:S02]  /*e3c0*/  SHF.R.U32.HI R56, RZ, 0x10, R49 ;  /* 0x00000010ff387819 */ /* 0x000fe40000011631 */
[----:B------:R-:W-:Y:S02]  /*e3d0*/  LOP3.LUT R54, R54, 0xff, RZ, 0xc0, !PT ;  /* 0x000000ff36367812 */ /* 0x000fe400078ec0ff */
[----:B------:R-:W-:-:S02]  /*e3e0*/  PRMT R59, R58, 0x7054, R59 ;  /* 0x000070543a3b7816 */ /* 0x000fc4000000003b */
[----:B------:R-:W-:Y:S02]  /*e3f0*/  SHF.R.U32.HI R58, RZ, 0x10, R50 ;  /* 0x00000010ff3a7819 */ /* 0x000fe40000011632 */
[----:B------:R-:W-:Y:S02]  /*e400*/  LOP3.LUT R56, R56, 0xff, RZ, 0xc0, !PT ;  /* 0x000000ff38387812 */ /* 0x000fe400078ec0ff */
[----:B------:R-:W-:Y:S02]  /*e410*/  SHF.R.U32.HI R60, RZ, 0x10, R47 ;  /* 0x00000010ff3c7819 */ /* 0x000fe4000001162f */
[----:B------:R-:W-:Y:S02]  /*e420*/  PRMT R55, R54, 0x7054, R55 ;  /* 0x0000705436377816 */ /* 0x000fe40000000037 */
[----:B------:R-:W-:Y:S02]  /*e430*/  SHF.R.U32.HI R54, RZ, 0x10, R48 ;  /* 0x00000010ff367819 */ /* 0x000fe40000011630 */
[----:B------:R-:W-:-:S02]  /*e440*/  LOP3.LUT R58, R58, 0xff, RZ, 0xc0, !PT ;  /* 0x000000ff3a3a7812 */ /* 0x000fc400078ec0ff */
[----:B------:R-:W-:Y:S02]  /*e450*/  PRMT R67, R56, 0x7054, R67 ;  /* 0x0000705438437816 */ /* 0x000fe40000000043 */
[----:B------:R-:W-:Y:S02]  /*e460*/  LOP3.LUT R60, R60, 0xff, RZ, 0xc0, !PT ;  /* 0x000000ff3c3c7812 */ /* 0x000fe400078ec0ff */
[----:B------:R-:W-:Y:S02]  /*e470*/  LOP3.LUT R54, R54, 0xff, RZ, 0xc0, !PT ;  /* 0x000000ff36367812 */ /* 0x000fe400078ec0ff */
[----:B------:R-:W-:Y:S02]  /*e480*/  PRMT R69, R58, 0x7054, R69 ;  /* 0x000070543a457816 */ /* 0x000fe40000000045 */
[----:B------:R-:W-:Y:S02]  /*e490*/  LOP3.LUT R67, R67, 0xff000000, R49, 0xf8, !PT ;  /* 0xff00000043437812 */ /* 0x000fe400078ef831 */
[----:B------:R-:W-:-:S02]  /*e4a0*/  PRMT R61, R60, 0x7054, R61 ;  /* 0x000070543c3d7816 */ /* 0x000fc4000000003d */
[----:B------:R-:W-:Y:S02]  /*e4b0*/  LOP3.LUT R57, R57, 0xff000000, R45, 0xf8, !PT ;  /* 0xff00000039397812 */ /* 0x000fe400078ef82d */
[----:B------:R-:W-:Y:S02]  /*e4c0*/  SHF.R.U32.HI R60, RZ, 0x10, R51 ;  /* 0x00000010ff3c7819 */ /* 0x000fe40000011633 */
[----:B------:R-:W-:Y:S02]  /*e4d0*/  PRMT R65, R54, 0x7054, R63 ;  /* 0x0000705436417816 */ /* 0x000fe4000000003f */
[----:B------:R-:W-:Y:S02]  /*e4e0*/  LOP3.LUT R45, R69, 0xff000000, R50, 0xf8, !PT ;  /* 0xff000000452d7812 */ /* 0x000fe400078ef832 */
[----:B------:R-:W-:Y:S02]  /*e4f0*/  F2FP.F16.E4M3.UNPACK_B R66, R67 ;  /* 0x00000043ff42723e */ /* 0x000fe400020006ff */
[----:B0-----:R-:W-:-:S02]  /*e500*/  F2FP.F16.E4M3.UNPACK_B R50, R33 ;  /* 0x00000021ff32723e */ /* 0x001fc400020006ff */
[----:B------:R-:W-:Y:S01]  /*e510*/  LOP3.LUT R54, R55, 0xff000000, R44, 0xf8, !PT ;  /* 0xff00000037367812 */ /* 0x000fe200078ef82c */
[--C-:B------:R-:W-:Y:S01]  /*e520*/  HADD2.F32 R68, -RZ, R66.reuse.H0_H0 ;  /* 0x20000042ff447230 */ /* 0x100fe20000004100 */
[----:B------:R-:W-:Y:S01]  /*e530*/  LOP3.LUT R44, R59, 0xff000000, R46, 0xf8, !PT ;  /* 0xff0000003b2c7812 */ /* 0x000fe200078ef82e */
[----:B------:R-:W-:Y:S01]  /*e540*/  HADD2.F32 R69, -RZ, R66.H1_H1 ;  /* 0x30000042ff457230 */ /* 0x000fe20000004100 */
[----:B------:R-:W-:Y:S02]  /*e550*/  LOP3.LUT R63, R61, 0xff000000, R47, 0xf8, !PT ;  /* 0xff0000003d3f7812 */ /* 0x000fe400078ef82f */
[----:B------:R-:W-:Y:S02]  /*e560*/  LOP3.LUT R60, R60, 0xff, RZ, 0xc0, !PT ;  /* 0x000000ff3c3c7812 */ /* 0x000fe400078ec0ff */
[----:B------:R-:W-:Y:S02]  /*e570*/  LOP3.LUT R47, R65, 0xff000000, R48, 0xf8, !PT ;  /* 0xff000000412f7812 */ /* 0x000fe400078ef830 */
[----:B------:R-:W-:-:S02]  /*e580*/  F2FP.F16.E4M3.UNPACK_B R59, R57 ;  /* 0x00000039ff3b723e */ /* 0x000fc400020006ff */
[-C--:B------:R-:W-:Y:S02]  /*e590*/  F2FP.F16.E4M3.UNPACK_B R48, R25.reuse ;  /* 0x00000019ff30723e */ /* 0x080fe400020006ff */
[----:B------:R-:W-:Y:S01]  /*e5a0*/  F2FP.F16.E4M3.UNPACK_B R55, R25.H1 ;  /* 0x00000019ff37723e */ /* 0x000fe200030006ff */
[----:B------:R-:W-:Y:S01]  /*e5b0*/  HADD2.F32 R25, -RZ, R50.H0_H0 ;  /* 0x20000032ff197230 */ /* 0x000fe20000004100 */
[----:B------:R-:W-:Y:S01]  /*e5c0*/  PRMT R71, R60, 0x7054, R71 ;  /* 0x000070543c477816 */ /* 0x000fe20000000047 */
[--C-:B------:R-:W-:Y:S01]  /*e5d0*/  HADD2.F32 R60, -RZ, R59.reuse.H0_H0 ;  /* 0x2000003bff3c7230 */ /* 0x100fe20000004100 */
[-C--:B------:R-:W-:Y:S01]  /*e5e0*/  F2FP.F16.E4M3.UNPACK_B R61, R35.reuse ;  /* 0x00000023ff3d723e */ /* 0x080fe200020006ff */
[----:B------:R-:W-:Y:S01]  /*e5f0*/  HADD2.F32 R49, -RZ, R48.H0_H0 ;  /* 0x20000030ff317230 */ /* 0x000fe20000004100 */
[----:B------:R-:W-:Y:S01]  /*e600*/  F2FP.F16.E4M3.UNPACK_B R65, R35.H1 ;  /* 0x00000023ff41723e */ /* 0x000fe200030006ff */
[----:B------:R-:W-:Y:S01]  /*e610*/  HADD2.F32 R59, -RZ, R59.H1_H1 ;  /* 0x3000003bff3b7230 */ /* 0x000fe20000004100 */
[----:B------:R-:W-:-:S02]  /*e620*/  F2FP.F16.E4M3.UNPACK_B R35, R32 ;  /* 0x00000020ff23723e */ /* 0x000fc400020006ff */
[----:B------:R-:W-:Y:S01]  /*e630*/  F2FP.F16.E4M3.UNPACK_B R62, R32.H1 ;  /* 0x00000020ff3e723e */ /* 0x000fe200030006ff */
[C---:B------:R-:W-:Y:S01]  /*e640*/  FMUL.FTZ R32, R25.reuse, R68 ;  /* 0x0000004419207220 */ /* 0x040fe20000410000 */
[----:B------:R-:W-:Y:S01]  /*e650*/  F2FP.F16.E4M3.UNPACK_B R56, R33.H1 ;  /* 0x00000021ff38723e */ /* 0x000fe200030006ff */
[-C--:B------:R-:W-:Y:S01]  /*e660*/  FMUL.FTZ R33, R25, R60.reuse ;  /* 0x0000003c19217220 */ /* 0x080fe20000410000 */
[----:B------:R-:W-:Y:S01]  /*e670*/  F2FP.F16.E4M3.UNPACK_B R67, R67.H1 ;  /* 0x00000043ff43723e */ /* 0x000fe200030006ff */
[C---:B------:R-:W-:Y:S01]  /*e680*/  FFMA.FTZ R25, R49.reuse, R60, -R32 ;  /* 0x0000003c31197223 */ /* 0x040fe20000010820 */
[----:B------:R-:W-:Y:S01]  /*e690*/  F2FP.F16.E4M3.UNPACK_B R57, R57.H1 ;  /* 0x00000039ff39723e */ /* 0x000fe200030006ff */
[----:B------:R-:W-:Y:S02]  /*e6a0*/  HADD2.F32 R32, -RZ, R48.H1_H1 ;  /* 0x30000030ff207230 */ /* 0x000fe40000004100 */
[----:B------:R-:W-:Y:S01]  /*e6b0*/  FFMA.FTZ R33, R49, R68, R33 ;  /* 0x0000004431217223 */ /* 0x000fe20000010021 */
[----:B------:R-:W-:Y:S01]  /*e6c0*/  HADD2.F32 R48, -RZ, R50.H1_H1 ;  /* 0x30000032ff307230 */ /* 0x000fe20000004100 */
[----:B------:R-:W-:Y:S01]  /*e6d0*/  LOP3.LUT R71, R71, 0xff000000, R51, 0xf8, !PT ;  /* 0xff00000047477812 */ /* 0x000fe200078ef833 */
[----:B------:R-:W-:Y:S01]  /*e6e0*/  HADD2.F32 R66, -RZ, R67.H0_H0 ;  /* 0x20000043ff427230 */ /* 0x000fe20000004100 */
[----:B------:R-:W-:Y:S01]  /*e6f0*/  F2FP.F16.E4M3.UNPACK_B R58, R27 ;  /* 0x0000001bff3a723e */ /* 0x000fe200020006ff */
[----:B------:R-:W-:-:S02]  /*e700*/  HADD2.F32 R49, -RZ, R56.H0_H0 ;  /* 0x20000038ff317230 */ /* 0x000fc40000004100 */
[C---:B------:R-:W-:Y:S01]  /*e710*/  FMUL.FTZ R73, R48.reuse, R69 ;  /* 0x0000004530497220 */ /* 0x040fe20000410000 */
[----:B------:R-:W-:Y:S02]  /*e720*/  HADD2.F32 R60, -RZ, R57.H0_H0 ;  /* 0x20000039ff3c7230 */ /* 0x000fe40000004100 */
[-C--:B------:R-:W-:Y:S01]  /*e730*/  FMUL.FTZ R68, R48, R59.reuse ;  /* 0x0000003b30447220 */ /* 0x080fe20000410000 */
[----:B------:R-:W-:Y:S02]  /*e740*/  HADD2.F32 R50, -RZ, R55.H0_H0 ;  /* 0x20000037ff327230 */ /* 0x000fe40000004100 */
[C---:B------:R-:W-:Y:S01]  /*e750*/  FMUL.FTZ R75, R49.reuse, R66 ;  /* 0x00000042314b7220 */ /* 0x040fe20000410000 */
[C---:B------:R-:W-:Y:S01]  /*e760*/  FFMA.FTZ R48, R32.reuse, R59, -R73 ;  /* 0x0000003b20307223 */ /* 0x040fe20000010849 */
[-C--:B------:R-:W-:Y:S01]  /*e770*/  FMUL.FTZ R77, R49, R60.reuse ;  /* 0x0000003c314d7220 */ /* 0x080fe20000410000 */
[----:B------:R-:W-:Y:S01]  /*e780*/  FFMA.FTZ R32, R32, R69, R68 ;  /* 0x0000004520207223 */ /* 0x000fe20000010044 */
[----:B------:R-:W-:Y:S01]  /*e790*/  F2FP.F16.E4M3.UNPACK_B R69, R71 ;  /* 0x00000047ff45723e */ /* 0x000fe200020006ff */
[C---:B------:R-:W-:Y:S01]  /*e7a0*/  FFMA.FTZ R49, R50.reuse, R60, -R75 ;  /* 0x0000003c32317223 */ /* 0x040fe2000001084b */
[----:B------:R-:W-:Y:S01]  /*e7b0*/  FFMA.FTZ R50, R50, R66, R77 ;  /* 0x0000004232327223 */ /* 0x000fe2000001004d */
[----:B------:R-:W-:Y:S01]  /*e7c0*/  F2FP.F16.E4M3.UNPACK_B R66, R63 ;  /* 0x0000003fff42723e */ /* 0x000fe200020006ff */
[----:B------:R-:W-:Y:S01]  /*e7d0*/  HADD2.F32 R59, -RZ, R57.H1_H1 ;  /* 0x30000039ff3b7230 */ /* 0x000fe20000004100 */
[----:B------:R-:W-:Y:S01]  /*e7e0*/  F2FP.F16.E4M3.UNPACK_B R64, R27.H1 ;  /* 0x0000001bff40723e */ /* 0x000fe200030006ff */
[----:B------:R-:W-:Y:S01]  /*e7f0*/  HADD2.F32 R68, -RZ, R67.H1_H1 ;  /* 0x30000043ff447230 */ /* 0x000fe20000004100 */
[-C--:B------:R-:W-:Y:S01]  /*e800*/  F2FP.F16.E4M3.UNPACK_B R51, R24.reuse.H1 ;  /* 0x00000018ff33723e */ /* 0x080fe200030006ff */
[----:B------:R-:W-:Y:S01]  /*e810*/  HADD2.F32 R56, -RZ, R56.H1_H1 ;  /* 0x30000038ff387230 */ /* 0x000fe20000004100 */
[----:B------:R-:W-:Y:S01]  /*e820*/  F2FP.F16.E4M3.UNPACK_B R46, R24 ;  /* 0x00000018ff2e723e */ /* 0x000fe200020006ff */
[----:B------:R-:W-:Y:S01]  /*e830*/  HADD2.F32 R70, -RZ, R69.H0_H0 ;  /* 0x20000045ff467230 */ /* 0x000fe20000004100 */
[----:B------:R-:W-:Y:S01]  /*e840*/  F2FP.F16.E4M3.UNPACK_B R24, R26 ;  /* 0x0000001aff18723e */ /* 0x000fe200020006ff */
[----:B------:R-:W-:-:S02]  /*e850*/  HADD2.F32 R57, -RZ, R61.H0_H0 ;  /* 0x2000003dff397230 */ /* 0x000fc40000004100 */
[C---:B------:R-:W-:Y:S01]  /*e860*/  FMUL.FTZ R72, R56.reuse, R68 ;  /* 0x0000004438487220 */ /* 0x040fe20000410000 */
[----:B------:R-:W-:Y:S02]  /*e870*/  HADD2.F32 R67, -RZ, R66.H0_H0 ;  /* 0x20000042ff437230 */ /* 0x000fe40000004100 */
[----:B------:R-:W-:Y:S01]  /*e880*/  FMUL.FTZ R73, R56, R59 ;  /* 0x0000003b38497220 */ /* 0x000fe20000410000 */
[----:B------:R-:W-:Y:S02]  /*e890*/  HADD2.F32 R55, -RZ, R55.H1_H1 ;  /* 0x30000037ff377230 */ /* 0x000fe40000004100 */
[C---:B------:R-:W-:Y:S01]  /*e8a0*/  FMUL.FTZ R75, R57.reuse, R70 ;  /* 0x00000046394b7220 */ /* 0x040fe20000410000 */
[----:B------:R-:W-:Y:S02]  /*e8b0*/  HADD2.F32 R60, -RZ, R58.H0_H0 ;  /* 0x2000003aff3c7230 */ /* 0x000fe40000004100 */
[----:B------:R-:W-:Y:S01]  /*e8c0*/  FMUL.FTZ R77, R57, R67 ;  /* 0x00000043394d7220 */ /* 0x000fe20000410000 */
[----:B------:R-:W-:-:S02]  /*e8d0*/  HADD2.F32 R69, -RZ, R69.H1_H1 ;  /* 0x30000045ff457230 */ /* 0x000fc40000004100 */
[C---:B------:R-:W-:Y:S01]  /*e8e0*/  FFMA.FTZ R56, R55.reuse, R59, -R72 ;  /* 0x0000003b37387223 */ /* 0x040fe20000010848 */
[----:B------:R-:W-:Y:S01]  /*e8f0*/  F2FP.F16.E4M3.UNPACK_B R72, R71.H1 ;  /* 0x00000047ff48723e */ /* 0x000fe200030006ff */
[C---:B------:R-:W-:Y:S01]  /*e900*/  FFMA.FTZ R57, R60.reuse, R67, -R75 ;  /* 0x000000433c397223 */ /* 0x040fe2000001084b */
[----:B------:R-:W-:Y:S01]  /*e910*/  HADD2.F32 R67, -RZ, R66.H1_H1 ;  /* 0x30000042ff437230 */ /* 0x000fe20000004100 */
[----:B------:R-:W-:Y:S01]  /*e920*/  F2FP.F16.E4M3.UNPACK_B R66, R63.H1 ;  /* 0x0000003fff42723e */ /* 0x000fe200030006ff */
[----:B------:R-:W-:Y:S01]  /*e930*/  FFMA.FTZ R59, R55, R68, R73 ;  /* 0x00000044373b7223 */ /* 0x000fe20000010049 */
[----:B------:R-:W-:Y:S02]  /*e940*/  HADD2.F32 R61, -RZ, R61.H1_H1 ;  /* 0x3000003dff3d7230 */ /* 0x000fe40000004100 */
[----:B------:R-:W-:Y:S01]  /*e950*/  FFMA.FTZ R55, R60, R70, R77 ;  /* 0x000000463c377223 */ /* 0x000fe2000001004d */
[----:B------:R-:W-:Y:S01]  /*e960*/  HADD2.F32 R70, -RZ, R72.H0_H0 ;  /* 0x20000048ff467230 */ /* 0x000fe20000004100 */
[----:B------:R-:W-:Y:S01]  /*e970*/  F2FP.F16.E4M3.UNPACK_B R27, R26.H1 ;  /* 0x0000001aff1b723e */ /* 0x000fe200030006ff */
        /* <DEDUP_REMOVED lines=12> */
[----:B------:R-:W-:Y:S01]  /*ea40*/  FFMA.FTZ R63, R63, R70, R73 ;  /* 0x000000463f3f7223 */ /* 0x000fe20000010049 */
[----:B------:R-:W-:Y:S01]  /*ea50*/  HADD2.F32 R70, -RZ, R66.H1_H1 ;  /* 0x30000042ff467230 */ /* 0x000fe20000004100 */
[----:B------:R-:W-:Y:S01]  /*ea60*/  F2FP.F16.E4M3.UNPACK_B R68, R54.H1 ;  /* 0x00000036ff44723e */ /* 0x000fe200030006ff */
[----:B------:R-:W-:Y:S02]  /*ea70*/  HADD2.F32 R73, -RZ, R72.H1_H1 ;  /* 0x30000048ff497230 */ /* 0x000fe40000004100 */
[----:B------:R-:W-:Y:S01]  /*ea80*/  FFMA.FTZ R58, R58, R69, R74 ;  /* 0x000000453a3a7223 */ /* 0x000fe2000001004a */
[----:B------:R-:W-:Y:S02]  /*ea90*/  HADD2.F32 R66, -RZ, R64.H1_H1 ;  /* 0x30000040ff427230 */ /* 0x000fe40000004100 */
[----:B------:R-:W-:Y:S01]  /*eaa0*/  FMUL.FTZ R76, R65, R70 ;  /* 0x00000046414c7220 */ /* 0x000fe20000410000 */
[----:B------:R-:W-:-:S02]  /*eab0*/  HADD2.F32 R72, -RZ, R71.H0_H0 ;  /* 0x20000047ff487230 */ /* 0x000fc40000004100 */
[----:B------:R-:W-:Y:S01]  /*eac0*/  FMUL.FTZ R77, R65, R73 ;  /* 0x00000049414d7220 */ /* 0x000fe20000410000 */
[----:B------:R-:W-:Y:S01]  /*ead0*/  HADD2.F32 R64, -RZ, R62.H0_H0 ;  /* 0x2000003eff407230 */ /* 0x000fe20000004100 */
[-C--:B------:R-:W-:Y:S01]  /*eae0*/  F2FP.F16.E4M3.UNPACK_B R26, R34.reuse ;  /* 0x00000022ff1a723e */ /* 0x080fe200020006ff */
[----:B------:R-:W-:Y:S01]  /*eaf0*/  HADD2.F32 R69, -RZ, R68.H0_H0 ;  /* 0x20000044ff457230 */ /* 0x000fe20000004100 */
[----:B------:R-:W-:Y:S01]  /*eb00*/  F2FP.F16.E4M3.UNPACK_B R34, R34.H1 ;  /* 0x00000022ff22723e */ /* 0x000fe200030006ff */
[----:B------:R-:W-:Y:S02]  /*eb10*/  HADD2.F32 R67, -RZ, R51.H0_H0 ;  /* 0x20000033ff437230 */ /* 0x000fe40000004100 */
[C---:B------:R-:W-:Y:S01]  /*eb20*/  FMUL.FTZ R74, R64.reuse, R72 ;  /* 0x00000048404a7220 */ /* 0x040fe20000410000 */
[----:B------:R-:W-:Y:S02]  /*eb30*/  HADD2.F32 R71, -RZ, R71.H1_H1 ;  /* 0x30000047ff477230 */ /* 0x000fe40000004100 */
[----:B------:R-:W-:Y:S01]  /*eb40*/  FMUL.FTZ R75, R64, R69 ;  /* 0x00000045404b7220 */ /* 0x000fe20000410000 */
[----:B------:R-:W-:-:S02]  /*eb50*/  HADD2.F32 R62, -RZ, R62.H1_H1 ;  /* 0x3000003eff3e7230 */ /* 0x000fc40000004100 */
[C---:B------:R-:W-:Y:S01]  /*eb60*/  FFMA.FTZ R65, R67.reuse, R69, -R74 ;  /* 0x0000004543417223 */ /* 0x040fe2000001084a */
[----:B------:R-:W-:Y:S02]  /*eb70*/  HADD2.F32 R69, -RZ, R68.H1_H1 ;  /* 0x30000044ff457230 */ /* 0x000fe40000004100 */
[----:B------:R-:W-:Y:S01]  /*eb80*/  FFMA.FTZ R64, R66, R70, -R77 ;  /* 0x0000004642407223 */ /* 0x000fe2000001084d */
[----:B------:R-:W-:Y:S01]  /*eb90*/  FFMA.FTZ R67, R67, R72, R75 ;  /* 0x0000004843437223 */ /* 0x000fe2000001004b */
[----:B------:R-:W-:Y:S01]  /*eba0*/  HADD2.F32 R51, -RZ, R51.H1_H1 ;  /* 0x30000033ff337230 */ /* 0x000fe20000004100 */
[----:B------:R-:W-:Y:S01]  /*ebb0*/  F2FP.F16.E4M3.UNPACK_B R70, R47 ;  /* 0x0000002fff46723e */ /* 0x000fe200020006ff */
[C---:B------:R-:W-:Y:S01]  /*ebc0*/  FMUL.FTZ R72, R62.reuse, R71 ;  /* 0x000000473e487220 */ /* 0x040fe20000410000 */
[----:B------:R-:W-:Y:S01]  /*ebd0*/  F2FP.F16.E4M3.UNPACK_B R68, R54 ;  /* 0x00000036ff44723e */ /* 0x000fe200020006ff */
[----:B------:R-:W-:Y:S01]  /*ebe0*/  FMUL.FTZ R74, R62, R69 ;  /* 0x000000453e4a7220 */ /* 0x000fe20000410000 */
[----:B------:R-:W-:Y:S01]  /*ebf0*/  FFMA.FTZ R66, R66, R73, R76 ;  /* 0x0000004942427223 */ /* 0x000fe2000001004c */
[----:B------:R-:W-:Y:S01]  /*ec00*/  FFMA.FTZ R76, R51, R69, -R72 ;  /* 0x00000045334c7223 */ /* 0x000fe20000010848 */
[----:B------:R-:W-:-:S02]  /*ec10*/  HADD2.F32 R62, -RZ, R70.H0_H0 ;  /* 0x20000046ff3e7230 */ /* 0x000fc40000004100 */
[----:B------:R-:W-:Y:S01]  /*ec20*/  FFMA.FTZ R78, R51, R71, R74 ;  /* 0x00000047334e7223 */ /* 0x000fe2000001004a */
[--C-:B------:R-:W-:Y:S01]  /*ec30*/  HADD2.F32 R54, -RZ, R35.reuse.H0_H0 ;  /* 0x20000023ff367230 */ /* 0x100fe20000004100 */
[----:B------:R-:W-:Y:S01]  /*ec40*/  F2FP.SATFINITE.E4M3.F32.PACK_AB_MERGE_C R49, R56, R49, RZ ;  /* 0x000000313831723e */ /* 0x000fe200048070ff */
[----:B------:R-:W-:Y:S01]  /*ec50*/  HADD2.F32 R51, -RZ, R68.H0_H0 ;  /* 0x20000044ff337230 */ /* 0x000fe20000004100 */
[----:B------:R-:W-:Y:S01]  /*ec60*/  F2FP.SATFINITE.E4M3.F32.PACK_AB_MERGE_C R50, R59, R50, RZ ;  /* 0x000000323b32723e */ /* 0x000fe200048070ff */
[----:B------:R-:W-:Y:S02]  /*ec70*/  HADD2.F32 R47, -RZ, R46.H0_H0 ;  /* 0x2000002eff2f7230 */ /* 0x000fe40000004100 */
[C---:B------:R-:W-:Y:S01]  /*ec80*/  FMUL.FTZ R72, R54.reuse, R62 ;  /* 0x0000003e36487220 */ /* 0x040fe20000410000 */
[----:B------:R-:W-:Y:S02]  /*ec90*/  HADD2.F32 R70, -RZ, R70.H1_H1 ;  /* 0x30000046ff467230 */ /* 0x000fe40000004100 */
[----:B------:R-:W-:Y:S01]  /*eca0*/  FMUL.FTZ R74, R54, R51 ;  /* 0x00000033364a7220 */ /* 0x000fe20000410000 */
[----:B------:R-:W-:Y:S01]  /*ecb0*/  HADD2.F32 R35, -RZ, R35.H1_H1 ;  /* 0x30000023ff237230 */ /* 0x000fe20000004100 */
[----:B------:R-:W-:Y:S01]  /*ecc0*/  F2FP.F16.E4M3.UNPACK_B R54, R45.H1 ;  /* 0x0000002dff36723e */ /* 0x000fe200030006ff */
[----:B------:R-:W-:-:S02]  /*ecd0*/  HADD2.F32 R68, -RZ, R68.H1_H1 ;  /* 0x30000044ff447230 */ /* 0x000fc40000004100 */
[----:B------:R-:W-:Y:S01]  /*ece0*/  FFMA.FTZ R72, R47, R51, -R72 ;  /* 0x000000332f487223 */ /* 0x000fe20000010848 */
[----:B------:R-:W-:Y:S02]  /*ecf0*/  HADD2.F32 R46, -RZ, R46.H1_H1 ;  /* 0x3000002eff2e7230 */ /* 0x000fe40000004100 */
[----:B------:R-:W-:Y:S01]  /*ed00*/  FMUL.FTZ R69, R35, R70 ;  /* 0x0000004623457220 */ /* 0x000fe20000410000 */
[----:B------:R-:W-:Y:S01]  /*ed10*/  FFMA.FTZ R74, R47, R62, R74 ;  /* 0x0000003e2f4a7223 */ /* 0x000fe2000001004a */
[----:B------:R-:W-:Y:S01]  /*ed20*/  F2FP.F16.E4M3.UNPACK_B R51, R44.H1 ;  /* 0x0000002cff33723e */ /* 0x000fe200030006ff */
[-C--:B------:R-:W-:Y:S01]  /*ed30*/  FMUL.FTZ R35, R35, R68.reuse ;  /* 0x0000004423237220 */ /* 0x080fe20000410000 */
[----:B------:R-:W-:Y:S02]  /*ed40*/  HADD2.F32 R62, -RZ, R54.H0_H0 ;  /* 0x20000036ff3e7230 */ /* 0x000fe40000004100 */
        /* <DEDUP_REMOVED lines=13> */
[----:B------:R-:W-:Y:S01]  /*ee20*/  HADD2.F32 R27, -RZ, R27.H1_H1 ;  /* 0x3000001bff1b7230 */ /* 0x000fe20000004100 */
[----:B------:R-:W-:Y:S01]  /*ee30*/  F2FP.SATFINITE.E4M3.F32.PACK_AB_MERGE_C R67, R78, R67, RZ ;  /* 0x000000434e43723e */ /* 0x000fe200048070ff */
[--C-:B------:R-:W-:Y:S02]  /*ee40*/  HADD2.F32 R35, -RZ, R44.reuse.H0_H0 ;  /* 0x2000002cff237230 */ /* 0x100fe40000004100 */
[CC--:B------:R-:W-:Y:S01]  /*ee50*/  FMUL.FTZ R46, R34.reuse, R54.reuse ;  /* 0x00000036222e7220 */ /* 0x0c0fe20000410000 */
[----:B------:R-:W-:Y:S01]  /*ee60*/  FMUL.FTZ R47, R34, R51 ;  /* 0x00000033222f7220 */ /* 0x000fe20000410000 */
[----:B------:R-:W-:Y:S01]  /*ee70*/  F2FP.F16.E4M3.UNPACK_B R34, R45 ;  /* 0x0000002dff22723e */ /* 0x000fe200020006ff */
[----:B------:R-:W-:Y:S02]  /*ee80*/  HADD2.F32 R45, -RZ, R44.H1_H1 ;  /* 0x3000002cff2d7230 */ /* 0x000fe40000004100 */
[C---:B------:R-:W-:Y:S01]  /*ee90*/  FFMA.FTZ R75, R27.reuse, R51, -R46 ;  /* 0x000000331b4b7223 */ /* 0x040fe2000001082e */
[----:B------:R-:W-:Y:S01]  /*eea0*/  FFMA.FTZ R77, R27, R54, R47 ;  /* 0x000000361b4d7223 */ /* 0x000fe2000001002f */
[----:B------:R-:W-:Y:S01]  /*eeb0*/  HADD2.F32 R27, -RZ, R26.H0_H0 ;  /* 0x2000001aff1b7230 */ /* 0x000fe20000004100 */
[----:B------:R-:W-:Y:S01]  /*eec0*/  F2FP.SATFINITE.E4M3.F32.PACK_AB_MERGE_C R25, R48, R25, R49 ;  /* 0x000000193019723e */ /* 0x000fe20004807031 */
[--C-:B------:R-:W-:Y:S01]  /*eed0*/  HADD2.F32 R44, -RZ, R34.reuse.H0_H0 ;  /* 0x20000022ff2c7230 */ /* 0x100fe20000004100 */
[----:B------:R-:W-:Y:S01]  /*eee0*/  F2FP.SATFINITE.E4M3.F32.PACK_AB_MERGE_C R68, R75, R68, RZ ;  /* 0x000000444b44723e */ /* 0x000fe200048070ff */
[----:B------:R-:W-:Y:S01]  /*eef0*/  HADD2.F32 R47, -RZ, R34.H1_H1 ;  /* 0x30000022ff2f7230 */ /* 0x000fe20000004100 */
[----:B------:R-:W-:Y:S01]  /*ef00*/  F2FP.SATFINITE.E4M3.F32.PACK_AB_MERGE_C R70, R77, R70, RZ ;  /* 0x000000464d46723e */ /* 0x000fe200048070ff */
[----:B------:R-:W-:-:S02]  /*ef10*/  HADD2.F32 R34, -RZ, R26.H1_H1 ;  /* 0x3000001aff227230 */ /* 0x000fc40000004100 */
[CC--:B------:R-:W-:Y:S01]  /*ef20*/  FMUL.FTZ R51, R27.reuse, R44.reuse ;  /* 0x0000002c1b337220 */ /* 0x0c0fe20000410000 */
[--C-:B------:R-:W-:Y:S02]  /*ef30*/  HADD2.F32 R26, -RZ, R24.reuse.H0_H0 ;  /* 0x20000018ff1a7230 */ /* 0x100fe40000004100 */
[----:B------:R-:W-:Y:S01]  /*ef40*/  FMUL.FTZ R27, R27, R35 ;  /* 0x000000231b1b7220 */ /* 0x000fe20000410000 */
[----:B------:R-:W-:Y:S02]  /*ef50*/  HADD2.F32 R24, -RZ, R24.H1_H1 ;  /* 0x30000018ff187230 */ /* 0x000fe40000004100 */
[C---:B------:R-:W-:Y:S01]  /*ef60*/  FMUL.FTZ R73, R34.reuse, R47 ;  /* 0x0000002f22497220 */ /* 0x040fe20000410000 */
        /* <DEDUP_REMOVED lines=8> */
[----:B------:R-:W-:Y:S02]  /*eff0*/  F2FP.SATFINITE.E4M3.F32.PACK_AB_MERGE_C R27, R60, R57, R27 ;  /* 0x000000393c1b723e */ /* 0x000fe4000480701b */
[----:B------:R-:W-:Y:S02]  /*f000*/  F2FP.SATFINITE.E4M3.F32.PACK_AB_MERGE_C R33, R32, R33, R50 ;  /* 0x000000212021723e */ /* 0x000fe40004807032 */
[----:B------:R-:W-:Y:S02]  /*f010*/  F2FP.SATFINITE.E4M3.F32.PACK_AB_MERGE_C R24, R69, R72, R24 ;  /* 0x000000484518723e */ /* 0x000fe40004807018 */
[----:B------:R-:W-:-:S02]  /*f020*/  F2FP.SATFINITE.E4M3.F32.PACK_AB_MERGE_C R26, R26, R51, R68 ;  /* 0x000000331a1a723e */ /* 0x000fc40004807044 */
[----:B------:R-:W-:Y:S02]  /*f030*/  F2FP.SATFINITE.E4M3.F32.PACK_AB_MERGE_C R35, R58, R55, R35 ;  /* 0x000000373a23723e */ /* 0x000fe40004807023 */
[----:B------:R-:W-:Y:S01]  /*f040*/  F2FP.SATFINITE.E4M3.F32.PACK_AB_MERGE_C R32, R71, R74, R67 ;  /* 0x0000004a4720723e */ /* 0x000fe20004807043 */
[----:B------:R1:W-:Y:S01]  /*f050*/  STS.128 [R214+0x18000], R24 ;  /* 0x01800018d6007388 */ /* 0x0003e20000000c00 */
[----:B------:R-:W-:-:S05]  /*f060*/  F2FP.SATFINITE.E4M3.F32.PACK_AB_MERGE_C R34, R47, R34, R70 ;  /* 0x000000222f22723e */ /* 0x000fca0004807046 */
[----:B------:R1:W-:Y:S02]  /*f070*/  STS.128 [R52+0x18000], R32 ;  /* 0x0180002034007388 */ /* 0x0003e40000000c00 */
.L_x_1539:
[----:B------:R-:W-:Y:S05]  /*f080*/  BSYNC B1 ;  /* 0x0000000000017941 */ /* 0x000fea0003800000 */
.L_x_1538:
[----:B------:R-:W-:Y:S04]  /*f090*/  BSSY B1, `(.L_x_1540) ;  /* 0x00000fa000017945 */ /* 0x000fe80003800000 */
[----:B------:R-:W-:Y:S05]  /*f0a0*/  @P2 BRA `(.L_x_1541) ;  /* 0x0000000c00e02947 */ /* 0x000fea0003800000 */
[----:B------:R-:W2:Y:S01]  /*f0b0*/  LDL R70, [R1+0xa4] ;  /* 0x0000a40001467983 */ /* 0x000ea20000100800 */
[----:B01---5:R-:W-:Y:S02]  /*f0c0*/  SHF.R.U32.HI R25, RZ, 0x8, R28 ;  /* 0x00000008ff197819 */ /* 0x023fe4000001161c */
[----:B------:R-:W-:Y:S02]  /*f0d0*/  LOP3.LUT R24, R28, 0xff, RZ, 0xc0, !PT ;  /* 0x000000ff1c187812 */ /* 0x000fe400078ec0ff */
[----:B------:R-:W-:Y:S02]  /*f0e0*/  SHF.R.U32.HI R33, RZ, 0x8, R30 ;  /* 0x00000008ff217819 */ /* 0x000fe4000001161e */
[----:B------:R-:W-:Y:S02]  /*f0f0*/  LOP3.LUT R25, R25, 0xff, RZ, 0xc0, !PT ;  /* 0x000000ff19197812 */ /* 0x000fe400078ec0ff */
[----:B------:R-:W-:Y:S02]  /*f100*/  LEA.HI R34, R53, R0, RZ, 0x1c ;  /* 0x0000000035227211 */ /* 0x000fe400078fe0ff */
[----:B------:R-:W-:-:S02]  /*f110*/  LOP3.LUT R32, R30, 0xff, RZ, 0xc0, !PT ;  /* 0x000000ff1e207812 */ /* 0x000fc400078ec0ff */
[----:B------:R-:W-:Y:S02]  /*f120*/  LOP3.LUT R33, R33, 0xff, RZ, 0xc0, !PT ;  /* 0x000000ff21217812 */ /* 0x000fe400078ec0ff */
[----:B------:R-:W-:Y:S01]  /*f130*/  PRMT R45, R25, 0x7604, R24 ;  /* 0x00007604192d7816 */ /* 0x000fe20000000018 */
[----:B------:R-:W-:Y:S01]  /*f140*/  IMAD.SHL.U32 R24, R34, 0x10, RZ ;  /* 0x0000001022187824 */ /* 0x000fe200078e00ff */
[----:B------:R-:W-:Y:S02]  /*f150*/  SHF.R.S32.HI R25, RZ, 0x1f, R34 ;  /* 0x0000001fff197819 */ /* 0x000fe40000011422 */
[----:B------:R-:W-:Y:S02]  /*f160*/  PRMT R49, R33, 0x7604, R32 ;  /* 0x0000760421317816 */ /* 0x000fe40000000020 */
[----:B------:R-:W-:Y:S02]  /*f170*/  LEA.HI R33, R25, R34, RZ, 0x3 ;  /* 0x0000002219217211 */ /* 0x000fe400078f18ff */
[----:B------:R-:W-:-:S02]  /*f180*/  SHF.R.U32.HI R27, RZ, 0x8, R29 ;  /* 0x00000008ff1b7819 */ /* 0x000fc4000001161d */
[----:B------:R-:W-:Y:S01]  /*f190*/  LOP3.LUT R24, R203, 0x70, R24, 0xf8, !PT ;  /* 0x00000070cb187812 */ /* 0x000fe200078ef818 */
[----:B------:R-:W-:Y:S01]  /*f1a0*/  IMAD.SHL.U32 R34, R33, 0x800, RZ ;  /* 0x0000080021227824 */ /* 0x000fe200078e00ff */
[----:B------:R-:W-:Y:S02]  /*f1b0*/  SHF.R.U32.HI R35, RZ, 0x3, R203 ;  /* 0x00000003ff237819 */ /* 0x000fe400000116cb */
[----:B------:R-:W-:Y:S02]  /*f1c0*/  LOP3.LUT R26, R29, 0xff, RZ, 0xc0, !PT ;  /* 0x000000ff1d1a7812 */ /* 0x000fe400078ec0ff */
[----:B------:R-:W-:Y:S02]  /*f1d0*/  LOP3.LUT R27, R27, 0xff, RZ, 0xc0, !PT ;  /* 0x000000ff1b1b7812 */ /* 0x000fe400078ec0ff */
[----:B------:R-:W-:Y:S02]  /*f1e0*/  LOP3.LUT R33, R24, R35, RZ, 0x3c, !PT ;  /* 0x0000002318217212 */ /* 0x000fe400078e3cff */
[----:B------:R-:W-:-:S02]  /*f1f0*/  LOP3.LUT R34, R34, 0xffffc000, RZ, 0xc0, !PT ;  /* 0xffffc00022227812 */ /* 0x000fc400078ec0ff */
[----:B------:R-:W-:Y:S02]  /*f200*/  PRMT R46, R27, 0x7604, R26 ;  /* 0x000076041b2e7816 */ /* 0x000fe4000000001a */
[----:B------:R-:W-:Y:S02]  /*f210*/  SHF.R.U32.HI R26, RZ, 0x8, R31 ;  /* 0x00000008ff1a7819 */ /* 0x000fe4000001161f */
[----:B------:R-:W-:Y:S02]  /*f220*/  SHF.R.U32.HI R32, RZ, 0x8, R4 ;  /* 0x00000008ff207819 */ /* 0x000fe40000011604 */
[----:B------:R-:W-:Y:S02]  /*f230*/  IADD3 R33, R33, R34, R212 ;  /* 0x0000002221217210 */ /* 0x000fe40007ffe0d4 */
[----:B------:R-:W-:Y:S02]  /*f240*/  LOP3.LUT R25, R31, 0xff, RZ, 0xc0, !PT ;  /* 0x000000ff1f197812 */ /* 0x000fe400078ec0ff */
[----:B------:R-:W-:Y:S01]  /*f250*/  LOP3.LUT R27, R4, 0xff, RZ, 0xc0, !PT ;  /* 0x000000ff041b7812 */ /* 0x000fe200078ec0ff */
[----:B------:R-:W-:Y:S01]  /*f260*/  IMAD.IADD R44, R16, 0x1, R33 ;  /* 0x00000001102c7824 */ /* 0x000fe200078e0221 */
[----:B------:R-:W-:-:S02]  /*f270*/  LOP3.LUT R26, R26, 0xff, RZ, 0xc0, !PT ;  /* 0x000000ff1a1a7812 */ /* 0x000fc400078ec0ff */
[----:B------:R-:W-:Y:S02]  /*f280*/  LOP3.LUT R32, R32, 0xff, RZ, 0xc0, !PT ;  /* 0x000000ff20207812 */ /* 0x000fe400078ec0ff */
[----:B------:R-:W-:Y:S02]  /*f290*/  PRMT R48, R26, 0x7604, R25 ;  /* 0x000076041a307816 */ /* 0x000fe40000000019 */
[----:B------:R-:W-:Y:S02]  /*f2a0*/  PRMT R55, R32, 0x7604, R27 ;  /* 0x0000760420377816 */ /* 0x000fe4000000001b */
[----:B------:R-:W0:Y:S01]  /*f2b0*/  LDS.128 R32, [R44+0x18000] ;  /* 0x018000002c207984 */ /* 0x000e220000000c00 */
[----:B------:R-:W-:Y:S02]  /*f2c0*/  SHF.R.U32.HI R57, RZ, 0x8, R7 ;  /* 0x00000008ff397819 */ /* 0x000fe40000011607 */
        /* <DEDUP_REMOVED lines=17> */
[----:B------:R-:W-:Y:S01]  /*f3e0*/  LOP3.LUT R45, R45, 0xff0000, R28, 0xf8, !PT ;  /* 0x00ff00002d2d7812 */ /* 0x000fe200078ef81c */
[----:B------:R-:W-:Y:S01]  /*f3f0*/  IMAD.U32 R51, R51, 0x10000, RZ ;  /* 0x0001000033337824 */ /* 0x000fe200078e00ff */
[----:B------:R-:W-:Y:S01]  /*f400*/  LOP3.LUT R57, R50, 0xff0000, R57, 0xf8, !PT ;  /* 0x00ff000032397812 */ /* 0x000fe200078ef839 */
[----:B------:R-:W-:Y:S01]  /*f410*/  IMAD.U32 R61, R61, 0x10000, RZ ;  /* 0x000100003d3d7824 */ /* 0x000fe200078e00ff */
[----:B------:R-:W-:-:S02]  /*f420*/  LOP3.LUT R47, R46, 0xff0000, R47, 0xf8, !PT ;  /* 0x00ff00002e2f7812 */ /* 0x000fc400078ef82f */
[----:B------:R-:W-:Y:S02]  /*f430*/  LOP3.LUT R51, R48, 0xff0000, R51, 0xf8, !PT ;  /* 0x00ff000030337812 */ /* 0x000fe400078ef833 */
[----:B------:R-:W-:Y:S02]  /*f440*/  LOP3.LUT R49, R49, 0xff0000, R30, 0xf8, !PT ;  /* 0x00ff000031317812 */ /* 0x000fe400078ef81e */
[----:B------:R-:W-:Y:S02]  /*f450*/  LOP3.LUT R55, R55, 0xff0000, R4, 0xf8, !PT ;  /* 0x00ff000037377812 */ /* 0x000fe400078ef804 */
[----:B------:R-:W-:Y:S02]  /*f460*/  LOP3.LUT R59, R59, 0xff0000, R6, 0xf8, !PT ;  /* 0x00ff00003b3b7812 */ /* 0x000fe400078ef806 */
[----:B------:R-:W-:Y:S02]  /*f470*/  LOP3.LUT R61, R54, 0xff0000, R61, 0xf8, !PT ;  /* 0x00ff0000363d7812 */ /* 0x000fe400078ef83d */
[----:B------:R-:W-:-:S02]  /*f480*/  LOP3.LUT R58, R57, 0xff000000, R5, 0xf8, !PT ;  /* 0xff000000393a7812 */ /* 0x000fc400078ef805 */
[----:B------:R-:W-:Y:S02]  /*f490*/  LOP3.LUT R45, R45, 0xff000000, R28, 0xf8, !PT ;  /* 0xff0000002d2d7812 */ /* 0x000fe400078ef81c */
[----:B------:R-:W-:Y:S02]  /*f4a0*/  LOP3.LUT R47, R47, 0xff000000, R29, 0xf8, !PT ;  /* 0xff0000002f2f7812 */ /* 0x000fe400078ef81d */
[----:B------:R-:W-:Y:S02]  /*f4b0*/  LOP3.LUT R54, R51, 0xff000000, R31, 0xf8, !PT ;  /* 0xff00000033367812 */ /* 0x000fe400078ef81f */
[----:B------:R-:W-:Y:S02]  /*f4c0*/  LOP3.LUT R28, R49, 0xff000000, R30, 0xf8, !PT ;  /* 0xff000000311c7812 */ /* 0x000fe400078ef81e */
[----:B------:R-:W-:Y:S02]  /*f4d0*/  LOP3.LUT R31, R55, 0xff000000, R4, 0xf8, !PT ;  /* 0xff000000371f7812 */ /* 0x000fe400078ef804 */
[----:B------:R-:W-:-:S02]  /*f4e0*/  LOP3.LUT R4, R59, 0xff000000, R6, 0xf8, !PT ;  /* 0xff0000003b047812 */ /* 0x000fc400078ef806 */
[----:B------:R-:W-:Y:S02]  /*f4f0*/  F2FP.F16.E4M3.UNPACK_B R59, R58 ;  /* 0x0000003aff3b723e */ /* 0x000fe400020006ff */
[-C--:B0-----:R-:W-:Y:S02]  /*f500*/  F2FP.F16.E4M3.UNPACK_B R48, R32.reuse ;  /* 0x00000020ff30723e */ /* 0x081fe400020006ff */
[----:B------:R-:W-:Y:S01]  /*f510*/  F2FP.F16.E4M3.UNPACK_B R55, R32.H1 ;  /* 0x00000020ff37723e */ /* 0x000fe200030006ff */
[--C-:B------:R-:W-:Y:S01]  /*f520*/  HADD2.F32 R60, -RZ, R59.reuse.H0_H0 ;  /* 0x2000003bff3c7230 */ /* 0x100fe20000004100 */
[-C--:B------:R-:W-:Y:S01]  /*f530*/  F2FP.F16.E4M3.UNPACK_B R51, R35.reuse ;  /* 0x00000023ff33723e */ /* 0x080fe200020006ff */
[----:B------:R-:W-:Y:S01]  /*f540*/  HADD2.F32 R59, -RZ, R59.H1_H1 ;  /* 0x3000003bff3b7230 */ /* 0x000fe20000004100 */
[----:B------:R-:W-:Y:S02]  /*f550*/  F2FP.F16.E4M3.UNPACK_B R57, R35.H1 ;  /* 0x00000023ff39723e */ /* 0x000fe400030006ff */
[----:B------:R-:W-:-:S02]  /*f560*/  F2FP.F16.E4M3.UNPACK_B R58, R58.H1 ;  /* 0x0000003aff3a723e */ /* 0x000fc400030006ff */
[----:B------:R-:W-:Y:S02]  /*f570*/  LOP3.LUT R61, R61, 0xff000000, R7, 0xf8, !PT ;  /* 0xff0000003d3d7812 */ /* 0x000fe400078ef807 */
[-C--:B------:R-:W-:Y:S02]  /*f580*/  F2FP.F16.E4M3.UNPACK_B R7, R34.reuse ;  /* 0x00000022ff07723e */ /* 0x080fe400020006ff */
[----:B------:R-:W-:Y:S02]  /*f590*/  F2FP.F16.E4M3.UNPACK_B R62, R61 ;  /* 0x0000003dff3e723e */ /* 0x000fe400020006ff */
[----:B------:R-:W-:-:S03]  /*f5a0*/  F2FP.F16.E4M3.UNPACK_B R34, R34.H1 ;  /* 0x00000022ff22723e */ /* 0x000fc600030006ff */
[--C-:B------:R-:W-:Y:S02]  /*f5b0*/  HADD2.F32 R64, -RZ, R62.reuse.H0_H0 ;  /* 0x2000003eff407230 */ /* 0x100fe40000004100 */
[----:B------:R-:W-:Y:S01]  /*f5c0*/  HADD2.F32 R62, -RZ, R62.H1_H1 ;  /* 0x3000003eff3e7230 */ /* 0x000fe20000004100 */
[----:B--2---:R-:W0:Y:S02]  /*f5d0*/  LDS.128 R24, [R70+0x18000] ;  /* 0x0180000046187984 */ /* 0x004e240000000c00 */
[-C--:B0-----:R-:W-:Y:S02]  /*f5e0*/  F2FP.F16.E4M3.UNPACK_B R29, R24.reuse ;  /* 0x00000018ff1d723e */ /* 0x081fe400020006ff */
[----:B------:R-:W-:Y:S02]  /*f5f0*/  F2FP.F16.E4M3.UNPACK_B R49, R24.H1 ;  /* 0x00000018ff31723e */ /* 0x000fe400030006ff */
[-C--:B------:R-:W-:Y:S02]  /*f600*/  F2FP.F16.E4M3.UNPACK_B R50, R27.reuse ;  /* 0x0000001bff32723e */ /* 0x080fe400020006ff */
[----:B------:R-:W-:-:S02]  /*f610*/  F2FP.F16.E4M3.UNPACK_B R56, R27.H1 ;  /* 0x0000001bff38723e */ /* 0x000fc400030006ff */
[----:B------:R-:W-:Y:S02]  /*f620*/  F2FP.F16.E4M3.UNPACK_B R24, R33 ;  /* 0x00000021ff18723e */ /* 0x000fe400020006ff */
[----:B------:R-:W-:Y:S02]  /*f630*/  F2FP.F16.E4M3.UNPACK_B R27, R47 ;  /* 0x0000002fff1b723e */ /* 0x000fe400020006ff */
[-C--:B------:R-:W-:Y:S01]  /*f640*/  F2FP.F16.E4M3.UNPACK_B R30, R25.reuse ;  /* 0x00000019ff1e723e */ /* 0x080fe200020006ff */
[----:B------:R-:W-:Y:S01]  /*f650*/  HADD2.F32 R6, -RZ, R24.H0_H0 ;  /* 0x20000018ff067230 */ /* 0x000fe20000004100 */
[----:B------:R-:W-:Y:S01]  /*f660*/  F2FP.F16.E4M3.UNPACK_B R46, R25.H1 ;  /* 0x00000019ff2e723e */ /* 0x000fe200030006ff */
[----:B------:R-:W-:Y:S01]  /*f670*/  HADD2.F32 R52, -RZ, R27.H0_H0 ;  /* 0x2000001bff347230 */ /* 0x000fe20000004100 */
[----:B------:R-:W-:Y:S01]  /*f680*/  F2FP.F16.E4M3.UNPACK_B R33, R33.H1 ;  /* 0x00000021ff21723e */ /* 0x000fe200030006ff */
[----:B------:R-:W-:Y:S02]  /*f690*/  HADD2.F32 R25, -RZ, R30.H0_H0 ;  /* 0x2000001eff197230 */ /* 0x000fe40000004100 */
[----:B------:R-:W-:Y:S01]  /*f6a0*/  FMUL.FTZ R32, R6, R60 ;  /* 0x0000003c06207220 */ /* 0x000fe20000410000 */
[----:B------:R-:W-:-:S02]  /*f6b0*/  HADD2.F32 R24, -RZ, R24.H1_H1 ;  /* 0x30000018ff187230 */ /* 0x000fc40000004100 */
[-C--:B------:R-:W-:Y:S01]  /*f6c0*/  FMUL.FTZ R35, R6, R52.reuse ;  /* 0x0000003406237220 */ /* 0x080fe20000410000 */
[----:B------:R-:W-:Y:S01]  /*f6d0*/  F2FP.F16.E4M3.UNPACK_B R47, R47.H1 ;  /* 0x0000002fff2f723e */ /* 0x000fe200030006ff */
[C---:B------:R-:W-:Y:S01]  /*f6e0*/  FFMA.FTZ R6, R25.reuse, R52, -R32 ;  /* 0x0000003419067223 */ /* 0x040fe20000010820 */
[----:B------:R-:W-:Y:S02]  /*f6f0*/  HADD2.F32 R30, -RZ, R30.H1_H1 ;  /* 0x3000001eff1e7230 */ /* 0x000fe40000004100 */
[----:B------:R-:W-:Y:S01]  /*f700*/  FFMA.FTZ R25, R25, R60, R35 ;  /* 0x0000003c19197223 */ /* 0x000fe20000010023 */
[----:B------:R-:W-:Y:S02]  /*f710*/  HADD2.F32 R35, -RZ, R27.H1_H1 ;  /* 0x3000001bff237230 */ /* 0x000fe40000004100 */
[----:B------:R-:W-:Y:S01]  /*f720*/  FMUL.FTZ R63, R24, R59 ;  /* 0x0000003b183f7220 */ /* 0x000fe20000410000 */
[----:B------:R-:W-:Y:S01]  /*f730*/  HADD2.F32 R60, -RZ, R58.H0_H0 ;  /* 0x2000003aff3c7230 */ /* 0x000fe20000004100 */
[----:B------:R-:W-:Y:S01]  /*f740*/  F2FP.F16.E4M3.UNPACK_B R5, R26 ;  /* 0x0000001aff05723e */ /* 0x000fe200020006ff */
[----:B------:R-:W-:-:S02]  /*f750*/  HADD2.F32 R27, -RZ, R33.H0_H0 ;  /* 0x20000021ff1b7230 */ /* 0x000fc40000004100 */
[----:B------:R-:W-:Y:S01]  /*f760*/  FMUL.FTZ R24, R24, R35 ;  /* 0x0000002318187220 */ /* 0x000fe20000410000 */
[--C-:B------:R-:W-:Y:S01]  /*f770*/  HADD2.F32 R52, -RZ, R47.reuse.H0_H0 ;  /* 0x2000002fff347230 */ /* 0x100fe20000004100 */
[----:B------:R-:W-:Y:S01]  /*f780*/  F2FP.F16.E4M3.UNPACK_B R26, R26.H1 ;  /* 0x0000001aff1a723e */ /* 0x000fe200030006ff */
[----:B------:R-:W-:Y:S02]  /*f790*/  HADD2.F32 R32, -RZ, R46.H0_H0 ;  /* 0x2000002eff207230 */ /* 0x000fe40000004100 */
[C---:B------:R-:W-:Y:S01]  /*f7a0*/  FMUL.FTZ R65, R27.reuse, R60 ;  /* 0x0000003c1b417220 */ /* 0x040fe20000410000 */
[C---:B------:R-:W-:Y:S01]  /*f7b0*/  FFMA.FTZ R24, R30.reuse, R59, R24 ;  /* 0x0000003b1e187223 */ /* 0x040fe20000010018 */
[----:B------:R-:W-:Y:S01]  /*f7c0*/  FMUL.FTZ R67, R27, R52 ;  /* 0x000000341b437220 */ /* 0x000fe20000410000 */
[----:B------:R-:W-:Y:S02]  /*f7d0*/  HADD2.F32 R59, -RZ, R58.H1_H1 ;  /* 0x3000003aff3b7230 */ /* 0x000fe40000004100 */
[----:B------:R-:W-:Y:S01]  /*f7e0*/  FFMA.FTZ R27, R30, R35, -R63 ;  /* 0x000000231e1b7223 */ /* 0x000fe2000001083f */
[----:B------:R-:W-:Y:S01]  /*f7f0*/  F2FP.F16.E4M3.UNPACK_B R58, R54 ;  /* 0x00000036ff3a723e */ /* 0x000fe200020006ff */
[----:B------:R-:W-:Y:S01]  /*f800*/  FFMA.FTZ R30, R32, R52, -R65 ;  /* 0x00000034201e7223 */ /* 0x000fe20000010841 */
[----:B------:R-:W-:-:S02]  /*f810*/  HADD2.F32 R52, -RZ, R47.H1_H1 ;  /* 0x3000002fff347230 */ /* 0x000fc40000004100 */
[----:B------:R-:W-:Y:S01]  /*f820*/  FFMA.FTZ R32, R32, R60, R67 ;  /* 0x0000003c20207223 */ /* 0x000fe20000010043 */
[----:B------:R-:W-:Y:S02]  /*f830*/  HADD2.F32 R33, -RZ, R33.H1_H1 ;  /* 0x30000021ff217230 */ /* 0x000fe40000004100 */
[----:B------:R-:W-:Y:S02]  /*f840*/  HADD2.F32 R47, -RZ, R51.H0_H0 ;  /* 0x20000033ff2f7230 */ /* 0x000fe40000004100 */
[----:B------:R-:W-:Y:S02]  /*f850*/  HADD2.F32 R60, -RZ, R58.H0_H0 ;  /* 0x2000003aff3c7230 */ /* 0x000fe40000004100 */
[C---:B------:R-:W-:Y:S01]  /*f860*/  FMUL.FTZ R63, R33.reuse, R59 ;  /* 0x0000003b213f7220 */ /* 0x040fe20000410000 */
[----:B------:R-:W-:Y:S02]  /*f870*/  HADD2.F32 R46, -RZ, R46.H1_H1 ;  /* 0x3000002eff2e7230 */ /* 0x000fe40000004100 */
[----:B------:R-:W-:Y:S01]  /*f880*/  FMUL.FTZ R66, R33, R52 ;  /* 0x0000003421427220 */ /* 0x000fe20000410000 */
[----:B------:R-:W-:-:S02]  /*f890*/  HADD2.F32 R35, -RZ, R50.H0_H0 ;  /* 0x20000032ff237230 */ /* 0x000fc40000004100 */
[C---:B------:R-:W-:Y:S01]  /*f8a0*/  FMUL.FTZ R68, R47.reuse, R64 ;  /* 0x000000402f447220 */ /* 0x040fe20000410000 */
[----:B------:R-:W-:Y:S01]  /*f8b0*/  FMUL.FTZ R65, R47, R60 ;  /* 0x0000003c2f417220 */ /* 0x000fe20000410000 */
[C---:B------:R-:W-:Y:S01]  /*f8c0*/  FFMA.FTZ R33, R46.reuse, R52, -R63 ;  /* 0x000000342e217223 */ /* 0x040fe2000001083f */
[----:B------:R-:W-:Y:S01]  /*f8d0*/  FFMA.FTZ R47, R46, R59, R66 ;  /* 0x0000003b2e2f7223 */ /* 0x000fe20000010042 */
[C---:B------:R-:W-:Y:S01]  /*f8e0*/  FFMA.FTZ R46, R35.reuse, R60, -R68 ;  /* 0x0000003c232e7223 */ /* 0x040fe20000010844 */
[----:B------:R-:W-:Y:S01]  /*f8f0*/  HADD2.F32 R59, -RZ, R58.H1_H1 ;  /* 0x3000003aff3b7230 */ /* 0x000fe20000004100 */
[----:B------:R-:W-:Y:S01]  /*f900*/  F2FP.F16.E4M3.UNPACK_B R60, R61.H1 ;  /* 0x0000003dff3c723e */ /* 0x000fe200030006ff */
[----:B------:R-:W-:Y:S01]  /*f910*/  HADD2.F32 R51, -RZ, R51.H1_H1 ;  /* 0x30000033ff337230 */ /* 0x000fe20000004100 */
[----:B------:R-:W-:Y:S01]  /*f920*/  F2FP.F16.E4M3.UNPACK_B R58, R54.H1 ;  /* 0x00000036ff3a723e */ /* 0x000fe200030006ff */
[----:B------:R-:W-:Y:S02]  /*f930*/  HADD2.F32 R52, -RZ, R57.H0_H0 ;  /* 0x20000039ff347230 */ /* 0x000fe40000004100 */
[----:B------:R-:W-:Y:S01]  /*f940*/  FFMA.FTZ R35, R35, R64, R65 ;  /* 0x0000004023237223 */ /* 0x000fe20000010041 */
        /* <DEDUP_REMOVED lines=8> */
[----:B------:R-:W-:Y:S01]  /*f9d0*/  F2FP.SATFINITE.E4M3.F32.PACK_AB_MERGE_C R32, R47, R32, RZ ;  /* 0x000000202f20723e */ /* 0x000fe200048070ff */
[----:B------:R-:W-:Y:S01]  /*f9e0*/  FFMA.FTZ R51, R50, R59, -R65 ;  /* 0x0000003b32337223 */ /* 0x000fe20000010841 */
[----:B------:R-:W-:-:S02]  /*f9f0*/  HADD2.F32 R65, -RZ, R60.H1_H1 ;  /* 0x3000003cff417230 */ /* 0x000fc40000004100 */
[C---:B------:R-:W-:Y:S01]  /*fa00*/  FFMA.FTZ R52, R54.reuse, R61, -R69 ;  /* 0x0000003d36347223 */ /* 0x040fe20000010845 */
[----:B------:R-:W-:Y:S01]  /*fa10*/  FFMA.FTZ R54, R54, R63, R64 ;  /* 0x0000003f36367223 */ /* 0x000fe20000010040 */
[----:B------:R-:W-:Y:S01]  /*fa20*/  FFMA.FTZ R50, R50, R62, R67 ;  /* 0x0000003e32327223 */ /* 0x000fe20000010043 */
[----:B------:R-:W-:Y:S01]  /*fa30*/  F2FP.F16.E4M3.UNPACK_B R63, R31.H1 ;  /* 0x0000001fff3f723e */ /* 0x000fe200030006ff */
[----:B------:R-:W-:Y:S01]  /*fa40*/  HADD2.F32 R62, -RZ, R58.H1_H1 ;  /* 0x3000003aff3e7230 */ /* 0x000fe20000004100 */
[----:B------:R-:W-:Y:S01]  /*fa50*/  F2FP.F16.E4M3.UNPACK_B R60, R45.H1 ;  /* 0x0000002dff3c723e */ /* 0x000fe200030006ff */
[----:B------:R-:W-:Y:S01]  /*fa60*/  HADD2.F32 R58, -RZ, R57.H1_H1 ;  /* 0x30000039ff3a7230 */ /* 0x000fe20000004100 */
[----:B------:R-:W-:Y:S01]  /*fa70*/  F2FP.SATFINITE.E4M3.F32.PACK_AB_MERGE_C R25, R24, R25, R32 ;  /* 0x000000191819723e */ /* 0x000fe20004807020 */
[----:B------:R-:W-:Y:S02]  /*fa80*/  HADD2.F32 R64, -RZ, R63.H0_H0 ;  /* 0x2000003fff407230 */ /* 0x000fe40000004100 */
        /* <DEDUP_REMOVED lines=10> */
[----:B------:R-:W-:Y:S01]  /*fb30*/  FFMA.FTZ R59, R59, R65, R58 ;  /* 0x000000413b3b7223 */ /* 0x000fe2000001003a */
[----:B------:R-:W-:Y:S02]  /*fb40*/  HADD2.F32 R58, -RZ, R63.H1_H1 ;  /* 0x3000003fff3a7230 */ /* 0x000fe40000004100 */
[C---:B------:R-:W-:Y:S01]  /*fb50*/  FFMA.FTZ R67, R56.reuse, R61, -R67 ;  /* 0x0000003d38437223 */ /* 0x040fe20000010843 */
[----:B------:R-:W-:Y:S01]  /*fb60*/  HADD2.F32 R60, -RZ, R60.H1_H1 ;  /* 0x3000003cff3c7230 */ /* 0x000fe20000004100 */
[----:B------:R-:W-:Y:S01]  /*fb70*/  F2FP.F16.E4M3.UNPACK_B R61, R31 ;  /* 0x0000001fff3d723e */ /* 0x000fe200020006ff */
[----:B------:R-:W-:Y:S01]  /*fb80*/  FFMA.FTZ R69, R56, R64, R69 ;  /* 0x0000004038457223 */ /* 0x000fe20000010045 */
[----:B------:R-:W-:Y:S02]  /*fb90*/  HADD2.F32 R49, -RZ, R49.H1_H1 ;  /* 0x30000031ff317230 */ /* 0x000fe40000004100 */
[C---:B------:R-:W-:Y:S01]  /*fba0*/  FMUL.FTZ R64, R55.reuse, R58 ;  /* 0x0000003a37407220 */ /* 0x040fe20000410000 */
[----:B------:R-:W-:Y:S01]  /*fbb0*/  F2FP.F16.E4M3.UNPACK_B R56, R45 ;  /* 0x0000002dff38723e */ /* 0x000fe200020006ff */
[----:B------:R-:W-:Y:S01]  /*fbc0*/  FMUL.FTZ R55, R55, R60 ;  /* 0x0000003c37377220 */ /* 0x000fe20000410000 */
[----:B------:R-:W-:-:S02]  /*fbd0*/  HADD2.F32 R62, -RZ, R61.H0_H0 ;  /* 0x2000003dff3e7230 */ /* 0x000fc40000004100 */
[C---:B------:R-:W-:Y:S01]  /*fbe0*/  FFMA.FTZ R66, R49.reuse, R60, -R64 ;  /* 0x0000003c31427223 */ /* 0x040fe20000010840 */
[----:B------:R-:W-:Y:S02]  /*fbf0*/  HADD2.F32 R45, -RZ, R48.H0_H0 ;  /* 0x20000030ff2d7230 */ /* 0x000fe40000004100 */
[----:B------:R-:W-:Y:S01]  /*fc00*/  FFMA.FTZ R68, R49, R58, R55 ;  /* 0x0000003a31447223 */ /* 0x000fe20000010037 */
        /* <DEDUP_REMOVED lines=8> */
[----:B------:R-:W-:Y:S01]  /*fc90*/  HADD2.F32 R56, -RZ, R56.H1_H1 ;  /* 0x30000038ff387230 */ /* 0x000fe20000004100 */
[----:B------:R-:W-:Y:S01]  /*fca0*/  F2FP.F16.E4M3.UNPACK_B R45, R28.H1 ;  /* 0x0000001cff2d723e */ /* 0x000fe200030006ff */
[----:B------:R-:W-:Y:S02]  /*fcb0*/  HADD2.F32 R29, -RZ, R29.H1_H1 ;  /* 0x3000001dff1d7230 */ /* 0x000fe40000004100 */
[C---:B------:R-:W-:Y:S01]  /*fcc0*/  FMUL.FTZ R58, R48.reuse, R61 ;  /* 0x0000003d303a7220 */ /* 0x040fe20000410000 */
[----:B------:R-:W-:Y:S01]  /*fcd0*/  FFMA.FTZ R64, R31, R62, R64 ;  /* 0x0000003e1f407223 */ /* 0x000fe20000010040 */
[-C--:B------:R-:W-:Y:S01]  /*fce0*/  FMUL.FTZ R48, R48, R56.reuse ;  /* 0x0000003830307220 */ /* 0x080fe20000410000 */
[----:B------:R-:W-:Y:S02]  /*fcf0*/  HADD2.F32 R31, -RZ, R34.H0_H0 ;  /* 0x20000022ff1f7230 */ /* 0x000fe40000004100 */
        /* <DEDUP_REMOVED lines=9> */
[----:B------:R-:W-:Y:S01]  /*fd90*/  HADD2.F32 R45, -RZ, R45.H1_H1 ;  /* 0x3000002dff2d7230 */ /* 0x000fe20000004100 */
[----:B------:R-:W-:Y:S01]  /*fda0*/  F2FP.F16.E4M3.UNPACK_B R4, R4 ;  /* 0x00000004ff04723e */ /* 0x000fe200020006ff */
[----:B------:R-:W-:-:S02]  /*fdb0*/  HADD2.F32 R29, -RZ, R26.H0_H0 ;  /* 0x2000001aff1d7230 */ /* 0x000fc40000004100 */
[C---:B------:R-:W-:Y:S01]  /*fdc0*/  FMUL.FTZ R31, R34.reuse, R49 ;  /* 0x00000031221f7220 */ /* 0x040fe20000410000 */
[----:B------:R-:W-:Y:S02]  /*fdd0*/  HADD2.F32 R26, -RZ, R26.H1_H1 ;  /* 0x3000001aff1a7230 */ /* 0x000fe40000004100 */
[-C--:B------:R-:W-:Y:S01]  /*fde0*/  FMUL.FTZ R34, R34, R45.reuse ;  /* 0x0000002d22227220 */ /* 0x080fe20000410000 */
[----:B------:R-:W-:Y:S01]  /*fdf0*/  F2FP.SATFINITE.E4M3.F32.PACK_AB_MERGE_C R54, R59, R54, RZ ;  /* 0x000000363b36723e */ /* 0x000fe200048070ff */
[C---:B------:R-:W-:Y:S01]  /*fe00*/  FFMA.FTZ R58, R29.reuse, R48, -R58 ;  /* 0x000000301d3a7223 */ /* 0x040fe2000001083a */
[----:B------:R-:W-:Y:S01]  /*fe10*/  FFMA.FTZ R62, R29, R56, R62 ;  /* 0x000000381d3e7223 */ /* 0x000fe2000001003e */
[C---:B------:R-:W-:Y:S01]  /*fe20*/  FFMA.FTZ R63, R26.reuse, R45, -R31 ;  /* 0x0000002d1a3f7223 */ /* 0x040fe2000001081f */
[----:B------:R-:W-:Y:S01]  /*fe30*/  FFMA.FTZ R49, R26, R49, R34 ;  /* 0x000000311a317223 */ /* 0x000fe20000010022 */
[--C-:B------:R-:W-:Y:S01]  /*fe40*/  HADD2.F32 R26, -RZ, R7.reuse.H0_H0 ;  /* 0x20000007ff1a7230 */ /* 0x100fe20000004100 */
[----:B------:R-:W-:Y:S01]  /*fe50*/  F2FP.SATFINITE.E4M3.F32.PACK_AB_MERGE_C R68, R68, R69, RZ ;  /* 0x000000454444723e */ /* 0x000fe200048070ff */
[----:B------:R-:W-:Y:S01]  /*fe60*/  HADD2.F32 R29, -RZ, R28.H0_H0 ;  /* 0x2000001cff1d7230 */ /* 0x000fe20000004100 */
[----:B------:R-:W-:Y:S01]  /*fe70*/  F2FP.SATFINITE.E4M3.F32.PACK_AB_MERGE_C R58, R63, R58, RZ ;  /* 0x0000003a3f3a723e */ /* 0x000fe200048070ff */
[--C-:B------:R-:W-:Y:S01]  /*fe80*/  HADD2.F32 R31, -RZ, R4.reuse.H0_H0 ;  /* 0x20000004ff1f7230 */ /* 0x100fe20000004100 */
[----:B------:R-:W-:Y:S01]  /*fe90*/  F2FP.SATFINITE.E4M3.F32.PACK_AB_MERGE_C R49, R49, R62, RZ ;  /* 0x0000003e3131723e */ /* 0x000fe200048070ff */
[----:B------:R-:W-:Y:S01]  /*fea0*/  HADD2.F32 R34, -RZ, R4.H1_H1 ;  /* 0x30000004ff227230 */ /* 0x000fe20000004100 */
[----:B------:R-:W-:Y:S01]  /*feb0*/  F2FP.SATFINITE.E4M3.F32.PACK_AB_MERGE_C R24, R61, R64, R68 ;  /* 0x000000403d18723e */ /* 0x000fe20004807044 */
[----:B------:R-:W-:-:S02]  /*fec0*/  HADD2.F32 R7, -RZ, R7.H1_H1 ;  /* 0x30000007ff077230 */ /* 0x000fc40000004100 */
[C---:B------:R-:W-:Y:S01]  /*fed0*/  FMUL.FTZ R45, R26.reuse, R31 ;  /* 0x0000001f1a2d7220 */ /* 0x040fe20000410000 */
[----:B------:R-:W-:Y:S02]  /*fee0*/  HADD2.F32 R28, -RZ, R28.H1_H1 ;  /* 0x3000001cff1c7230 */ /* 0x000fe40000004100 */
[-C--:B------:R-:W-:Y:S01]  /*fef0*/  FMUL.FTZ R26, R26, R29.reuse ;  /* 0x0000001d1a1a7220 */ /* 0x080fe20000410000 */
[--C-:B------:R-:W-:Y:S02]  /*ff00*/  HADD2.F32 R4, -RZ, R5.reuse.H0_H0 ;  /* 0x20000005ff047230 */ /* 0x100fe40000004100 */
[C---:B------:R-:W-:Y:S01]  /*ff10*/  FMUL.FTZ R48, R7.reuse, R34 ;  /* 0x0000002207307220 */ /* 0x040fe20000410000 */
[----:B------:R-:W-:Y:S02]  /*ff20*/  HADD2.F32 R5, -RZ, R5.H1_H1 ;  /* 0x30000005ff057230 */ /* 0x000fe40000004100 */
        /* <DEDUP_REMOVED lines=14> */
[----:B------:R2:W-:Y:S04]  /*10010*/  STS.128 [R70+0x18000], R4 ;  /* 0x0180000446007388 */ /* 0x0005e80000000c00 */
[----:B------:R2:W-:Y:S02]  /*10020*/  STS.128 [R44+0x18000], R24 ;  /* 0x018000182c007388 */ /* 0x0005e40000000c00 */
.L_x_1541:
[----:B------:R-:W-:Y:S05]  /*10030*/  BSYNC B1 ;  /* 0x0000000000017941 */ /* 0x000fea0003800000 */
.L_x_1540:
[----:B------:R-:W-:Y:S04]  /*10040*/  BSSY B1, `(.L_x_1542) ;  /* 0x0000108000017945 */ /* 0x000fe80003800000 */
[----:B------:R-:W-:Y:S05]  /*10050*/  @P1 BRA `(.L_x_1543) ;  /* 0x0000001000181947 */ /* 0x000fea0003800000 */
[----:B------:R-:W3:Y:S01]  /*10060*/  LDL R63, [R1+0xa0] ;  /* 0x0000a000013f7983 */ /* 0x000ee20000100800 */
[----:B012---:R-:W-:Y:S01]  /*10070*/  LEA.HI R25, R53, R0, RZ, 0x1c ;  /* 0x0000000035197211 */ /* 0x007fe200078fe0ff */
[----:B-----5:R-:W-:Y:S01]  /*10080*/  IMAD.SHL.U32 R5, R37, 0x80, RZ ;  /* 0x0000008025057824 */ /* 0x020fe200078e00ff */
[----:B------:R-:W-:Y:S02]  /*10090*/  SHF.R.S32.HI R4, RZ, 0x1f, R37 ;  /* 0x0000001fff047819 */ /* 0x000fe40000011425 */
[----:B------:R-:W-:Y:S01]  /*100a0*/  SHF.R.U32.HI R7, RZ, 0x8, R21 ;  /* 0x00000008ff077819 */ /* 0x000fe20000011615 */
[----:B------:R-:W-:Y:S01]  /*100b0*/  IMAD.SHL.U32 R26, R25, 0x10, RZ ;  /* 0x00000010191a7824 */ /* 0x000fe200078e00ff */
[----:B------:R-:W-:Y:S02]  /*100c0*/  SHF.R.S32.HI R28, RZ, 0x1f, R25 ;  /* 0x0000001fff1c7819 */ /* 0x000fe40000011419 */
[----:B------:R-:W-:Y:S02]  /*100d0*/  LEA.HI R37, R4, R37, RZ, 0x3 ;  /* 0x0000002504257211 */ /* 0x000fe400078f18ff */
[----:B------:R-:W-:-:S02]  /*100e0*/  SHF.R.U32.HI R4, RZ, 0x8, R20 ;  /* 0x00000008ff047819 */ /* 0x000fc40000011614 */
[----:B------:R-:W-:Y:S01]  /*100f0*/  LOP3.LUT R24, R21, 0xff, RZ, 0xc0, !PT ;  /* 0x000000ff15187812 */ /* 0x000fe200078ec0ff */
[----:B------:R-:W-:Y:S01]  /*10100*/  IMAD.SHL.U32 R37, R37, 0x80, RZ ;  /* 0x0000008025257824 */ /* 0x000fe200078e00ff */
[----:B------:R-:W-:Y:S02]  /*10110*/  LOP3.LUT R27, R5, 0x380, RZ, 0xc0, !PT ;  /* 0x00000380051b7812 */ /* 0x000fe400078ec0ff */
[----:B------:R-:W-:Y:S02]  /*10120*/  LOP3.LUT R7, R7, 0xff, RZ, 0xc0, !PT ;  /* 0x000000ff07077812 */ /* 0x000fe400078ec0ff */
[----:B------:R-:W-:Y:S02]  /*10130*/  LEA.HI R28, R28, R25, RZ, 0x3 ;  /* 0x000000191c1c7211 */ /* 0x000fe400078f18ff */
[----:B------:R-:W-:Y:S02]  /*10140*/  LOP3.LUT R5, R4, 0xff, RZ, 0xc0, !PT ;  /* 0x000000ff04057812 */ /* 0x000fe400078ec0ff */
[----:B------:R-:W-:Y:S01]  /*10150*/  LOP3.LUT R4, R27, 0x70, R26, 0xf8, !PT ;  /* 0x000000701b047812 */ /* 0x000fe200078ef81a */
[----:B------:R-:W-:Y:S01]  /*10160*/  IMAD.SHL.U32 R28, R28, 0x800, RZ ;  /* 0x000008001c1c7824 */ /* 0x000fe200078e00ff */
[----:B------:R-:W-:-:S02]  /*10170*/  PRMT R32, R7, 0x7604, R24 ;  /* 0x0000760407207816 */ /* 0x000fc40000000018 */
[----:B------:R-:W-:Y:S02]  /*10180*/  SHF.R.U32.HI R27, RZ, 0x3, R27 ;  /* 0x00000003ff1b7819 */ /* 0x000fe4000001161b */
[----:B------:R-:W-:Y:S02]  /*10190*/  SHF.R.U32.HI R7, RZ, 0x8, R39 ;  /* 0x00000008ff077819 */ /* 0x000fe40000011627 */
[----:B------:R-:W-:Y:S02]  /*101a0*/  SHF.R.U32.HI R25, RZ, 0x8, R40 ;  /* 0x00000008ff197819 */ /* 0x000fe40000011628 */
[----:B------:R-:W-:Y:S02]  /*101b0*/  LOP3.LUT R4, R4, R27, RZ, 0x3c, !PT ;  /* 0x0000001b04047212 */ /* 0x000fe400078e3cff */
[----:B------:R-:W-:Y:S02]  /*101c0*/  LOP3.LUT R24, R39, 0xff, RZ, 0xc0, !PT ;  /* 0x000000ff27187812 */ /* 0x000fe400078ec0ff */
[----:B------:R-:W-:-:S02]  /*101d0*/  LOP3.LUT R26, R40, 0xff, RZ, 0xc0, !PT ;  /* 0x000000ff281a7812 */ /* 0x000fc400078ec0ff */
[----:B------:R-:W-:Y:S02]  /*101e0*/  LOP3.LUT R7, R7, 0xff, RZ, 0xc0, !PT ;  /* 0x000000ff07077812 */ /* 0x000fe400078ec0ff */
[----:B------:R-:W-:Y:S02]  /*101f0*/  LOP3.LUT R25, R25, 0xff, RZ, 0xc0, !PT ;  /* 0x000000ff19197812 */ /* 0x000fe400078ec0ff */
[----:B------:R-:W-:Y:S02]  /*10200*/  LOP3.LUT R29, R37, 0xfffffc00, RZ, 0xc0, !PT ;  /* 0xfffffc00251d7812 */ /* 0x000fe400078ec0ff */
[----:B------:R-:W-:Y:S02]  /*10210*/  LOP3.LUT R27, R28, 0xffffc000, RZ, 0xc0, !PT ;  /* 0xffffc0001c1b7812 */ /* 0x000fe400078ec0ff */
[----:B------:R-:W-:Y:S02]  /*10220*/  LOP3.LUT R6, R20, 0xff, RZ, 0xc0, !PT ;  /* 0x000000ff14067812 */ /* 0x000fe400078ec0ff */
[----:B------:R-:W-:-:S02]  /*10230*/  PRMT R44, R7, 0x7604, R24 ;  /* 0x00007604072c7816 */ /* 0x000fc40000000018 */
[----:B------:R-:W-:Y:S02]  /*10240*/  PRMT R37, R25, 0x7604, R26 ;  /* 0x0000760419257816 */ /* 0x000fe4000000001a */
[----:B------:R-:W-:Y:S02]  /*10250*/  IADD3 R25, R4, R27, R29 ;  /* 0x0000001b04197210 */ /* 0x000fe40007ffe01d */
[----:B------:R-:W-:Y:S02]  /*10260*/  SHF.R.U32.HI R24, RZ, 0x8, R41 ;  /* 0x00000008ff187819 */ /* 0x000fe40000011629 */
[----:B------:R-:W-:Y:S01]  /*10270*/  SHF.R.U32.HI R26, RZ, 0x8, R42 ;  /* 0x00000008ff1a7819 */ /* 0x000fe2000001162a */
[----:B------:R-:W-:Y:S01]  /*10280*/  IMAD.IADD R28, R16, 0x1, R25 ;  /* 0x00000001101c7824 */ /* 0x000fe200078e0219 */
[----:B------:R-:W-:Y:S02]  /*10290*/  PRMT R30, R5, 0x7604, R6 ;  /* 0x00007604051e7816 */ /* 0x000fe40000000006 */
        /* <DEDUP_REMOVED lines=9> */
[----:B------:R-:W0:Y:S01]  /*10330*/  LDS.128 R24, [R28+0x18000] ;  /* 0x018000001c187984 */ /* 0x000e220000000c00 */
[----:B------:R-:W-:Y:S02]  /*10340*/  PRMT R34, R5, 0x7604, R6 ;  /* 0x0000760405227816 */ /* 0x000fe40000000006 */
[----:B------:R-:W-:Y:S02]  /*10350*/  SHF.R.U32.HI R31, RZ, 0x8, R43 ;  /* 0x00000008ff1f7819 */ /* 0x000fe4000001162b */
[----:B------:R-:W-:Y:S02]  /*10360*/  LOP3.LUT R46, R43, 0xff, RZ, 0xc0, !PT ;  /* 0x000000ff2b2e7812 */ /* 0x000fe400078ec0ff */
[----:B------:R-:W-:-:S02]  /*10370*/  LOP3.LUT R31, R31, 0xff, RZ, 0xc0, !PT ;  /* 0x000000ff1f1f7812 */ /* 0x000fc400078ec0ff */
[----:B------:R-:W-:Y:S02]  /*10380*/  SHF.R.U32.HI R29, RZ, 0x10, R20 ;  /* 0x00000010ff1d7819 */ /* 0x000fe40000011614 */
[----:B------:R-:W-:Y:S02]  /*10390*/  PRMT R49, R31, 0x7604, R46 ;  /* 0x000076041f317816 */ /* 0x000fe4000000002e */
[----:B------:R-:W-:Y:S02]  /*103a0*/  SHF.R.U32.HI R31, RZ, 0x10, R21 ;  /* 0x00000010ff1f7819 */ /* 0x000fe40000011615 */
[----:B------:R-:W-:Y:S02]  /*103b0*/  SHF.R.U32.HI R35, RZ, 0x10, R39 ;  /* 0x00000010ff237819 */ /* 0x000fe40000011627 */
[----:B------:R-:W-:Y:S02]  /*103c0*/  LOP3.LUT R31, R31, 0xff, RZ, 0xc0, !PT ;  /* 0x000000ff1f1f7812 */ /* 0x000fe400078ec0ff */
[----:B------:R-:W-:-:S02]  /*103d0*/  SHF.R.U32.HI R33, RZ, 0x10, R38 ;  /* 0x00000010ff217819 */ /* 0x000fc40000011626 */
[----:B------:R-:W-:Y:S02]  /*103e0*/  LOP3.LUT R29, R29, 0xff, RZ, 0xc0, !PT ;  /* 0x000000ff1d1d7812 */ /* 0x000fe400078ec0ff */
[----:B------:R-:W-:Y:S02]  /*103f0*/  LOP3.LUT R35, R35, 0xff, RZ, 0xc0, !PT ;  /* 0x000000ff23237812 */ /* 0x000fe400078ec0ff */
[----:B------:R-:W-:Y:S02]  /*10400*/  PRMT R31, R31, 0x7054, R32 ;  /* 0x000070541f1f7816 */ /* 0x000fe40000000020 */
[----:B------:R-:W-:Y:S02]  /*10410*/  SHF.R.U32.HI R32, RZ, 0x10, R41 ;  /* 0x00000010ff207819 */ /* 0x000fe40000011629 */
[----:B------:R-:W-:Y:S02]  /*10420*/  LOP3.LUT R33, R33, 0xff, RZ, 0xc0, !PT ;  /* 0x000000ff21217812 */ /* 0x000fe400078ec0ff */
[----:B------:R-:W-:-:S02]  /*10430*/  PRMT R29, R29, 0x7054, R30 ;  /* 0x000070541d1d7816 */ /* 0x000fc4000000001e */
[----:B------:R-:W-:Y:S02]  /*10440*/  PRMT R35, R35, 0x7054, R44 ;  /* 0x0000705423237816 */ /* 0x000fe4000000002c */
[----:B------:R-:W-:Y:S02]  /*10450*/  SHF.R.U32.HI R30, RZ, 0x10, R40 ;  /* 0x00000010ff1e7819 */ /* 0x000fe40000011628 */
[----:B------:R-:W-:Y:S02]  /*10460*/  SHF.R.U32.HI R44, RZ, 0x10, R43 ;  /* 0x00000010ff2c7819 */ /* 0x000fe4000001162b */
[----:B------:R-:W-:Y:S02]  /*10470*/  LOP3.LUT R32, R32, 0xff, RZ, 0xc0, !PT ;  /* 0x000000ff20207812 */ /* 0x000fe400078ec0ff */
[----:B------:R-:W-:Y:S02]  /*10480*/  PRMT R33, R33, 0x7054, R34 ;  /* 0x0000705421217816 */ /* 0x000fe40000000022 */
[----:B------:R-:W-:-:S02]  /*10490*/  SHF.R.U32.HI R34, RZ, 0x10, R42 ;  /* 0x00000010ff227819 */ /* 0x000fc4000001162a */
[----:B------:R-:W-:Y:S02]  /*104a0*/  LOP3.LUT R30, R30, 0xff, RZ, 0xc0, !PT ;  /* 0x000000ff1e1e7812 */ /* 0x000fe400078ec0ff */
[----:B------:R-:W-:Y:S02]  /*104b0*/  LOP3.LUT R44, R44, 0xff, RZ, 0xc0, !PT ;  /* 0x000000ff2c2c7812 */ /* 0x000fe400078ec0ff */
[----:B------:R-:W-:Y:S02]  /*104c0*/  PRMT R45, R32, 0x7054, R45 ;  /* 0x00007054202d7816 */ /* 0x000fe4000000002d */
[----:B------:R-:W-:Y:S02]  /*104d0*/  LOP3.LUT R34, R34, 0xff, RZ, 0xc0, !PT ;  /* 0x000000ff22227812 */ /* 0x000fe400078ec0ff */
[----:B------:R-:W-:Y:S02]  /*104e0*/  PRMT R37, R30, 0x7054, R37 ;  /* 0x000070541e257816 */ /* 0x000fe40000000025 */
[----:B------:R-:W-:-:S02]  /*104f0*/  PRMT R51, R44, 0x7054, R49 ;  /* 0x000070542c337816 */ /* 0x000fc40000000031 */
[----:B------:R-:W-:Y:S02]  /*10500*/  LOP3.LUT R49, R45, 0xff000000, R41, 0xf8, !PT ;  /* 0xff0000002d317812 */ /* 0x000fe400078ef829 */
[----:B------:R-:W-:Y:S02]  /*10510*/  PRMT R47, R34, 0x7054, R47 ;  /* 0x00007054222f7816 */ /* 0x000fe4000000002f */
[----:B------:R-:W-:Y:S02]  /*10520*/  LOP3.LUT R44, R31, 0xff000000, R21, 0xf8, !PT ;  /* 0xff0000001f2c7812 */ /* 0x000fe400078ef815 */
[----:B------:R-:W-:Y:S02]  /*10530*/  LOP3.LUT R34, R37, 0xff000000, R40, 0xf8, !PT ;  /* 0xff00000025227812 */ /* 0x000fe400078ef828 */
[----:B------:R-:W-:Y:S02]  /*10540*/  F2FP.F16.E4M3.UNPACK_B R50, R49 ;  /* 0x00000031ff32723e */ /* 0x000fe400020006ff */
[----:B0-----:R-:W-:-:S02]  /*10550*/  F2FP.F16.E4M3.UNPACK_B R37, R25 ;  /* 0x00000019ff25723e */ /* 0x001fc400020006ff */
[----:B------:R-:W-:Y:S01]  /*10560*/  LOP3.LUT R46, R35, 0xff000000, R39, 0xf8, !PT ;  /* 0xff000000232e7812 */ /* 0x000fe200078ef827 */
[--C-:B------:R-:W-:Y:S01]  /*10570*/  HADD2.F32 R52, -RZ, R50.reuse.H0_H0 ;  /* 0x20000032ff347230 */ /* 0x100fe20000004100 */
[----:B------:R-:W-:Y:S01]  /*10580*/  F2FP.F16.E4M3.UNPACK_B R40, R44 ;  /* 0x0000002cff28723e */ /* 0x000fe200020006ff */
[----:B------:R-:W-:Y:S01]  /*10590*/  HADD2.F32 R50, -RZ, R50.H1_H1 ;  /* 0x30000032ff327230 */ /* 0x000fe20000004100 */
[----:B------:R-:W-:Y:S02]  /*105a0*/  LOP3.LUT R29, R29, 0xff000000, R20, 0xf8, !PT ;  /* 0xff0000001d1d7812 */ /* 0x000fe400078ef814 */
[----:B------:R-:W-:Y:S01]  /*105b0*/  LOP3.LUT R21, R47, 0xff000000, R42, 0xf8, !PT ;  /* 0xff0000002f157812 */ /* 0x000fe200078ef82a */
[--C-:B------:R-:W-:Y:S01]  /*105c0*/  HADD2.F32 R42, -RZ, R40.reuse.H0_H0 ;  /* 0x20000028ff2a7230 */ /* 0x100fe20000004100 */
[----:B------:R-:W-:Y:S01]  /*105d0*/  LOP3.LUT R20, R33, 0xff000000, R38, 0xf8, !PT ;  /* 0xff00000021147812 */ /* 0x000fe200078ef826 */
[----:B------:R-:W-:Y:S01]  /*105e0*/  HADD2.F32 R40, -RZ, R40.H1_H1 ;  /* 0x30000028ff287230 */ /* 0x000fe20000004100 */
[----:B------:R-:W-:-:S02]  /*105f0*/  LOP3.LUT R54, R51, 0xff000000, R43, 0xf8, !PT ;  /* 0xff00000033367812 */ /* 0x000fc400078ef82b */
[-C--:B------:R-:W-:Y:S02]  /*10600*/  F2FP.F16.E4M3.UNPACK_B R33, R24.reuse ;  /* 0x00000018ff21723e */ /* 0x080fe400020006ff */
[----:B------:R-:W-:Y:S02]  /*10610*/  F2FP.F16.E4M3.UNPACK_B R47, R24.H1 ;  /* 0x00000018ff2f723e */ /* 0x000fe400030006ff */
[----:B------:R-:W-:Y:S02]  /*10620*/  F2FP.F16.E4M3.UNPACK_B R38, R25.H1 ;  /* 0x00000019ff26723e */ /* 0x000fe400030006ff */
[----:B------:R-:W-:Y:S02]  /*10630*/  F2FP.F16.E4M3.UNPACK_B R51, R49.H1 ;  /* 0x00000031ff33723e */ /* 0x000fe400030006ff */
[----:B------:R-:W-:Y:S02]  /*10640*/  F2FP.F16.E4M3.UNPACK_B R44, R44.H1 ;  /* 0x0000002cff2c723e */ /* 0x000fe400030006ff */
[-C--:B------:R-:W-:Y:S01]  /*10650*/  F2FP.F16.E4M3.UNPACK_B R43, R27.reuse ;  /* 0x0000001bff2b723e */ /* 0x080fe200020006ff */
[--C-:B------:R-:W-:Y:S01]  /*10660*/  HADD2.F32 R49, -RZ, R51.reuse.H0_H0 ;  /* 0x20000033ff317230 */ /* 0x100fe20000004100 */
[----:B------:R-:W-:Y:S01]  /*10670*/  F2FP.F16.E4M3.UNPACK_B R48, R27.H1 ;  /* 0x0000001bff30723e */ /* 0x000fe200030006ff */
[----:B------:R-:W-:Y:S01]  /*10680*/  HADD2.F32 R51, -RZ, R51.H1_H1 ;  /* 0x30000033ff337230 */ /* 0x000fe20000004100 */
[----:B------:R-:W-:Y:S01]  /*10690*/  F2FP.F16.E4M3.UNPACK_B R27, R26.H1 ;  /* 0x0000001aff1b723e */ /* 0x000fe200030006ff */
[----:B---3--:R-:W0:Y:S02]  /*106a0*/  LDS.128 R4, [R63+0x18000] ;  /* 0x018000003f047984 */ /* 0x008e240000000c00 */
[----:B0-----:R-:W-:-:S02]  /*106b0*/  F2FP.F16.E4M3.UNPACK_B R30, R5 ;  /* 0x00000005ff1e723e */ /* 0x001fc400020006ff */
[----:B------:R-:W-:Y:S01]  /*106c0*/  F2FP.F16.E4M3.UNPACK_B R35, R5.H1 ;  /* 0x00000005ff23723e */ /* 0x000fe200030006ff */
[--C-:B------:R-:W-:Y:S01]  /*106d0*/  HADD2.F32 R5, -RZ, R37.reuse.H0_H0 ;  /* 0x20000025ff057230 */ /* 0x100fe20000004100 */
[-C--:B------:R-:W-:Y:S01]  /*106e0*/  F2FP.F16.E4M3.UNPACK_B R39, R7.reuse ;  /* 0x00000007ff27723e */ /* 0x080fe200020006ff */
[--C-:B------:R-:W-:Y:S01]  /*106f0*/  HADD2.F32 R31, -RZ, R30.reuse.H0_H0 ;  /* 0x2000001eff1f7230 */ /* 0x100fe20000004100 */
[----:B------:R-:W-:Y:S01]  /*10700*/  F2FP.F16.E4M3.UNPACK_B R45, R7.H1 ;  /* 0x00000007ff2d723e */ /* 0x000fe200030006ff */
[----:B------:R-:W-:Y:S02]  /*10710*/  HADD2.F32 R37, -RZ, R37.H1_H1 ;  /* 0x30000025ff257230 */ /* 0x000fe40000004100 */
[C---:B------:R-:W-:Y:S01]  /*10720*/  FMUL.FTZ R24, R5.reuse, R52 ;  /* 0x0000003405187220 */ /* 0x040fe20000410000 */
[----:B------:R-:W-:Y:S01]  /*10730*/  FMUL.FTZ R25, R5, R42 ;  /* 0x0000002a05197220 */ /* 0x000fe20000410000 */
[----:B------:R-:W-:Y:S01]  /*10740*/  HADD2.F32 R30, -RZ, R30.H1_H1 ;  /* 0x3000001eff1e7230 */ /* 0x000fe20000004100 */
[----:B------:R-:W-:Y:S01]  /*10750*/  F2FP.F16.E4M3.UNPACK_B R32, R4 ;  /* 0x00000004ff20723e */ /* 0x000fe200020006ff */
[----:B------:R-:W-:Y:S01]  /*10760*/  FFMA.FTZ R5, R31, R42, -R24 ;  /* 0x0000002a1f057223 */ /* 0x000fe20000010818 */
[----:B------:R-:W-:-:S02]  /*10770*/  HADD2.F32 R24, -RZ, R38.H0_H0 ;  /* 0x20000026ff187230 */ /* 0x000fc40000004100 */
[----:B------:R-:W-:Y:S01]  /*10780*/  FFMA.FTZ R25, R31, R52, R25 ;  /* 0x000000341f197223 */ /* 0x000fe20000010019 */
[----:B------:R-:W-:Y:S02]  /*10790*/  HADD2.F32 R42, -RZ, R44.H0_H0 ;  /* 0x2000002cff2a7230 */ /* 0x000fe40000004100 */
[C---:B------:R-:W-:Y:S01]  /*107a0*/  FMUL.FTZ R55, R37.reuse, R50 ;  /* 0x0000003225377220 */ /* 0x040fe20000410000 */
[----:B------:R-:W-:Y:S02]  /*107b0*/  HADD2.F32 R31, -RZ, R35.H0_H0 ;  /* 0x20000023ff1f7230 */ /* 0x000fe40000004100 */
[----:B------:R-:W-:Y:S01]  /*107c0*/  FMUL.FTZ R37, R37, R40 ;  /* 0x0000002825257220 */ /* 0x000fe20000410000 */
[----:B------:R-:W-:Y:S01]  /*107d0*/  F2FP.F16.E4M3.UNPACK_B R41, R4.H1 ;  /* 0x00000004ff29723e */ /* 0x000fe200030006ff */
[CC--:B------:R-:W-:Y:S01]  /*107e0*/  FMUL.FTZ R52, R24.reuse, R49.reuse ;  /* 0x0000003118347220 */ /* 0x0c0fe20000410000 */
[----:B------:R-:W-:Y:S01]  /*107f0*/  F2FP.F16.E4M3.UNPACK_B R4, R6 ;  /* 0x00000006ff04723e */ /* 0x000fe200020006ff */
[----:B------:R-:W-:Y:S01]  /*10800*/  FMUL.FTZ R56, R24, R42 ;  /* 0x0000002a18387220 */ /* 0x000fe20000410000 */
[----:B------:R-:W-:Y:S01]  /*10810*/  F2FP.F16.E4M3.UNPACK_B R7, R6.H1 ;  /* 0x00000006ff07723e */ /* 0x000fe200030006ff */
[C---:B------:R-:W-:Y:S01]  /*10820*/  FFMA.FTZ R24, R30.reuse, R50, R37 ;  /* 0x000000321e187223 */ /* 0x040fe20000010025 */
[----:B------:R-:W-:Y:S01]  /*10830*/  F2FP.F16.E4M3.UNPACK_B R6, R26 ;  /* 0x0000001aff06723e */ /* 0x000fe200020006ff */
[----:B------:R-:W-:Y:S01]  /*10840*/  FFMA.FTZ R26, R30, R40, -R55 ;  /* 0x000000281e1a7223 */ /* 0x000fe20000010837 */
[C---:B------:R-:W-:Y:S01]  /*10850*/  FFMA.FTZ R30, R31.reuse, R42, -R52 ;  /* 0x0000002a1f1e7223 */ /* 0x040fe20000010834 */
[----:B------:R-:W-:Y:S01]  /*10860*/  F2FP.F16.E4M3.UNPACK_B R50, R54 ;  /* 0x00000036ff32723e */ /* 0x000fe200020006ff */
[----:B------:R-:W-:Y:S01]  /*10870*/  FFMA.FTZ R31, R31, R49, R56 ;  /* 0x000000311f1f7223 */ /* 0x000fe20000010038 */
[-C--:B------:R-:W-:Y:S01]  /*10880*/  F2FP.F16.E4M3.UNPACK_B R42, R46.reuse ;  /* 0x0000002eff2a723e */ /* 0x080fe200020006ff */
[----:B------:R-:W-:Y:S01]  /*10890*/  HADD2.F32 R38, -RZ, R38.H1_H1 ;  /* 0x30000026ff267230 */ /* 0x000fe20000004100 */
[----:B------:R-:W-:Y:S01]  /*108a0*/  F2FP.F16.E4M3.UNPACK_B R46, R46.H1 ;  /* 0x0000002eff2e723e */ /* 0x000fe200030006ff */
[----:B------:R-:W-:-:S02]  /*108b0*/  HADD2.F32 R49, -RZ, R44.H1_H1 ;  /* 0x3000002cff317230 */ /* 0x000fc40000004100 */
[----:B------:R-:W-:Y:S02]  /*108c0*/  HADD2.F32 R40, -RZ, R35.H1_H1 ;  /* 0x30000023ff287230 */ /* 0x000fe40000004100 */
[C---:B------:R-:W-:Y:S01]  /*108d0*/  FMUL.FTZ R55, R38.reuse, R51 ;  /* 0x0000003326377220 */ /* 0x040fe20000410000 */
[----:B------:R-:W-:Y:S02]  /*108e0*/  HADD2.F32 R52, -RZ, R50.H0_H0 ;  /* 0x20000032ff347230 */ /* 0x000fe40000004100 */
[----:B------:R-:W-:Y:S01]  /*108f0*/  FMUL.FTZ R38, R38, R49 ;  /* 0x0000003126267220 */ /* 0x000fe20000410000 */
[----:B------:R-:W-:Y:S02]  /*10900*/  HADD2.F32 R35, -RZ, R43.H0_H0 ;  /* 0x2000002bff237230 */ /* 0x000fe40000004100 */
[----:B------:R-:W-:Y:S02]  /*10910*/  HADD2.F32 R44, -RZ, R42.H0_H0 ;  /* 0x2000002aff2c7230 */ /* 0x000fe40000004100 */
[----:B------:R-:W-:-:S02]  /*10920*/  HADD2.F32 R37, -RZ, R39.H0_H0 ;  /* 0x20000027ff257230 */ /* 0x000fc40000004100 */
[C---:B------:R-:W-:Y:S01]  /*10930*/  FMUL.FTZ R56, R35.reuse, R52 ;  /* 0x0000003423387220 */ /* 0x040fe20000410000 */
[----:B------:R-:W-:Y:S02]  /*10940*/  HADD2.F32 R43, -RZ, R43.H1_H1 ;  /* 0x3000002bff2b7230 */ /* 0x000fe40000004100 */
[----:B------:R-:W-:Y:S01]  /*10950*/  FMUL.FTZ R57, R35, R44 ;  /* 0x0000002c23397220 */ /* 0x000fe20000410000 */
[C---:B------:R-:W-:Y:S01]  /*10960*/  FFMA.FTZ R35, R40.reuse, R49, -R55 ;  /* 0x0000003128237223 */ /* 0x040fe20000010837 */
[----:B------:R-:W-:Y:S01]  /*10970*/  FFMA.FTZ R40, R40, R51, R38 ;  /* 0x0000003328287223 */ /* 0x000fe20000010026 */
[----:B------:R-:W-:Y:S01]  /*10980*/  F2FP.F16.E4M3.UNPACK_B R51, R54.H1 ;  /* 0x00000036ff33723e */ /* 0x000fe200030006ff */
[C---:B------:R-:W-:Y:S01]  /*10990*/  FFMA.FTZ R38, R37.reuse, R44, -R56 ;  /* 0x0000002c25267223 */ /* 0x040fe20000010838 */
[----:B------:R-:W-:Y:S01]  /*109a0*/  FFMA.FTZ R37, R37, R52, R57 ;  /* 0x0000003425257223 */ /* 0x000fe20000010039 */
[----:B------:R-:W-:Y:S01]  /*109b0*/  HADD2.F32 R49, -RZ, R42.H1_H1 ;  /* 0x3000002aff317230 */ /* 0x000fe20000004100 */
[----:B------:R-:W-:Y:S01]  /*109c0*/  F2FP.SATFINITE.E4M3.F32.PACK_AB_MERGE_C R30, R35, R30, RZ ;  /* 0x0000001e231e723e */ /* 0x000fe200048070ff */
[----:B------:R-:W-:Y:S01]  /*109d0*/  HADD2.F32 R52, -RZ, R50.H1_H1 ;  /* 0x30000032ff347230 */ /* 0x000fe20000004100 */
[----:B------:R-:W-:Y:S01]  /*109e0*/  F2FP.SATFINITE.E4M3.F32.PACK_AB_MERGE_C R31, R40, R31, RZ ;  /* 0x0000001f281f723e */ /* 0x000fe200048070ff */
[----:B------:R-:W-:Y:S01]  /*109f0*/  HADD2.F32 R42, -RZ, R39.H1_H1 ;  /* 0x30000027ff2a7230 */ /* 0x000fe20000004100 */
[----:B------:R-:W-:Y:S01]  /*10a00*/  F2FP.SATFINITE.E4M3.F32.PACK_AB_MERGE_C R5, R26, R5, R30 ;  /* 0x000000051a05723e */ /* 0x000fe2000480701e */
[----:B------:R-:W-:-:S02]  /*10a10*/  HADD2.F32 R54, -RZ, R51.H0_H0 ;  /* 0x20000033ff367230 */ /* 0x000fc40000004100 */
[C---:B------:R-:W-:Y:S01]  /*10a20*/  FMUL.FTZ R55, R43.reuse, R52 ;  /* 0x000000342b377220 */ /* 0x040fe20000410000 */
[----:B------:R-:W-:Y:S02]  /*10a30*/  HADD2.F32 R39, -RZ, R48.H0_H0 ;  /* 0x20000030ff277230 */ /* 0x000fe40000004100 */
[----:B------:R-:W-:Y:S01]  /*10a40*/  FMUL.FTZ R43, R43, R49 ;  /* 0x000000312b2b7220 */ /* 0x000fe20000410000 */
[----:B------:R-:W-:Y:S01]  /*10a50*/  HADD2.F32 R50, -RZ, R46.H0_H0 ;  /* 0x2000002eff327230 */ /* 0x000fe20000004100 */
[----:B------:R-:W-:Y:S01]  /*10a60*/  F2FP.SATFINITE.E4M3.F32.PACK_AB_MERGE_C R25, R24, R25, R31 ;  /* 0x000000191819723e */ /* 0x000fe2000480701f */
[----:B------:R-:W-:Y:S02]  /*10a70*/  HADD2.F32 R44, -RZ, R45.H0_H0 ;  /* 0x2000002dff2c7230 */ /* 0x000fe40000004100 */
[C---:B------:R-:W-:Y:S01]  /*10a80*/  FMUL.FTZ R57, R39.reuse, R54 ;  /* 0x0000003627397220 */ /* 0x040fe20000410000 */
[----:B------:R-:W-:Y:S02]  /*10a90*/  HADD2.F32 R56, -RZ, R51.H1_H1 ;  /* 0x30000033ff387230 */ /* 0x000fe40000004100 */
[----:B------:R-:W-:Y:S01]  /*10aa0*/  FMUL.FTZ R59, R39, R50 ;  /* 0x00000032273b7220 */ /* 0x000fe20000410000 */
[C---:B------:R-:W-:Y:S01]  /*10ab0*/  FFMA.FTZ R39, R42.reuse, R49, -R55 ;  /* 0x000000312a277223 */ /* 0x040fe20000010837 */
[----:B------:R-:W-:Y:S01]  /*10ac0*/  FFMA.FTZ R42, R42, R52, R43 ;  /* 0x000000342a2a7223 */ /* 0x000fe2000001002b */
[C---:B------:R-:W-:Y:S01]  /*10ad0*/  FFMA.FTZ R43, R44.reuse, R50, -R57 ;  /* 0x000000322c2b7223 */ /* 0x040fe20000010839 */
[----:B------:R-:W-:Y:S01]  /*10ae0*/  FFMA.FTZ R44, R44, R54, R59 ;  /* 0x000000362c2c7223 */ /* 0x000fe2000001003b */
[----:B------:R-:W-:Y:S01]  /*10af0*/  F2FP.F16.E4M3.UNPACK_B R54, R34.H1 ;  /* 0x00000022ff36723e */ /* 0x000fe200030006ff */
[----:B------:R-:W-:Y:S01]  /*10b00*/  HADD2.F32 R49, -RZ, R48.H1_H1 ;  /* 0x30000030ff317230 */ /* 0x000fe20000004100 */
[----:B------:R-:W-:Y:S01]  /*10b10*/  F2FP.F16.E4M3.UNPACK_B R50, R29.H1 ;  /* 0x0000001dff32723e */ /* 0x000fe200030006ff */
[----:B------:R-:W-:-:S02]  /*10b20*/  HADD2.F32 R52, -RZ, R46.H1_H1 ;  /* 0x3000002eff347230 */ /* 0x000fc40000004100 */
[----:B------:R-:W-:Y:S02]  /*10b30*/  HADD2.F32 R55, -RZ, R54.H0_H0 ;  /* 0x20000036ff377230 */ /* 0x000fe40000004100 */
[C---:B------:R-:W-:Y:S01]  /*10b40*/  FMUL.FTZ R57, R49.reuse, R56 ;  /* 0x0000003831397220 */ /* 0x040fe20000410000 */
[----:B------:R-:W-:Y:S02]  /*10b50*/  HADD2.F32 R48, -RZ, R47.H0_H0 ;  /* 0x2000002fff307230 */ /* 0x000fe40000004100 */
[----:B------:R-:W-:Y:S01]  /*10b60*/  FMUL.FTZ R49, R49, R52 ;  /* 0x0000003431317220 */ /* 0x000fe20000410000 */
[----:B------:R-:W-:Y:S02]  /*10b70*/  HADD2.F32 R51, -RZ, R50.H0_H0 ;  /* 0x20000032ff337230 */ /* 0x000fe40000004100 */
[----:B------:R-:W-:Y:S02]  /*10b80*/  HADD2.F32 R46, -RZ, R45.H1_H1 ;  /* 0x3000002dff2e7230 */ /* 0x000fe40000004100 */
[----:B------:R-:W-:Y:S01]  /*10b90*/  FMUL.FTZ R58, R48, R55 ;  /* 0x00000037303a7220 */ /* 0x000fe20000410000 */
[----:B------:R-:W-:-:S02]  /*10ba0*/  HADD2.F32 R45, -RZ, R41.H0_H0 ;  /* 0x20000029ff2d7230 */ /* 0x000fc40000004100 */
[-C--:B------:R-:W-:Y:S01]  /*10bb0*/  FMUL.FTZ R48, R48, R51.reuse ;  /* 0x0000003330307220 */ /* 0x080fe20000410000 */
[----:B------:R-:W-:Y:S02]  /*10bc0*/  HADD2.F32 R54, -RZ, R54.H1_H1 ;  /* 0x30000036ff367230 */ /* 0x000fe40000004100 */
[C---:B------:R-:W-:Y:S01]  /*10bd0*/  FFMA.FTZ R61, R46.reuse, R56, R49 ;  /* 0x000000382e3d7223 */ /* 0x040fe20000010031 */
[----:B------:R-:W-:Y:S02]  /*10be0*/  HADD2.F32 R47, -RZ, R47.H1_H1 ;  /* 0x3000002fff2f7230 */ /* 0x000fe40000004100 */
[----:B------:R-:W-:Y:S01]  /*10bf0*/  FFMA.FTZ R62, R46, R52, -R57 ;  /* 0x000000342e3e7223 */ /* 0x000fe20000010839 */
[----:B------:R-:W-:Y:S02]  /*10c00*/  HADD2.F32 R50, -RZ, R50.H1_H1 ;  /* 0x30000032ff327230 */ /* 0x000fe40000004100 */
[C---:B------:R-:W-:Y:S01]  /*10c10*/  FFMA.FTZ R58, R45.reuse, R51, -R58 ;  /* 0x000000332d3a7223 */ /* 0x040fe2000001083a */
[----:B------:R-:W-:Y:S01]  /*10c20*/  FFMA.FTZ R56, R45, R55, R48 ;  /* 0x000000372d387223 */ /* 0x000fe20000010030 */
[----:B------:R-:W-:Y:S01]  /*10c30*/  F2FP.F16.E4M3.UNPACK_B R46, R34 ;  /* 0x00000022ff2e723e */ /* 0x000fe200020006ff */
[----:B------:R-:W-:Y:S01]  /*10c40*/  HADD2.F32 R41, -RZ, R41.H1_H1 ;  /* 0x30000029ff297230 */ /* 0x000fe20000004100 */
[----:B------:R-:W-:Y:S01]  /*10c50*/  F2FP.F16.E4M3.UNPACK_B R45, R29 ;  /* 0x0000001dff2d723e */ /* 0x000fe200020006ff */
[C---:B------:R-:W-:Y:S01]  /*10c60*/  FMUL.FTZ R48, R47.reuse, R54 ;  /* 0x000000362f307220 */ /* 0x040fe20000410000 */
[----:B------:R-:W-:Y:S01]  /*10c70*/  FMUL.FTZ R29, R47, R50 ;  /* 0x000000322f1d7220 */ /* 0x000fe20000410000 */
[----:B------:R-:W-:-:S02]  /*10c80*/  HADD2.F32 R47, -RZ, R46.H0_H0 ;  /* 0x2000002eff2f7230 */ /* 0x000fc40000004100 */
[----:B------:R-:W-:Y:S02]  /*10c90*/  HADD2.F32 R34, -RZ, R33.H0_H0 ;  /* 0x20000021ff227230 */ /* 0x000fe40000004100 */
[C---:B------:R-:W-:Y:S01]  /*10ca0*/  FFMA.FTZ R57, R41.reuse, R50, -R48 ;  /* 0x0000003229397223 */ /* 0x040fe20000010830 */
[----:B------:R-:W-:Y:S01]  /*10cb0*/  FFMA.FTZ R59, R41, R54, R29 ;  /* 0x00000036293b7223 */ /* 0x000fe2000001001d */
[----:B------:R-:W-:Y:S02]  /*10cc0*/  HADD2.F32 R41, -RZ, R45.H0_H0 ;  /* 0x2000002dff297230 */ /* 0x000fe40000004100 */
        /* <DEDUP_REMOVED lines=9> */
[----:B------:R-:W-:Y:S01]  /*10d60*/  FFMA.FTZ R47, R29, R47, R34 ;  /* 0x0000002f1d2f7223 */ /* 0x000fe20000010022 */
[C---:B------:R-:W-:Y:S01]  /*10d70*/  FMUL.FTZ R51, R33.reuse, R46 ;  /* 0x0000002e21337220 */ /* 0x040fe20000410000 */
[----:B------:R-:W-:Y:S01]  /*10d80*/  F2FP.F16.E4M3.UNPACK_B R29, R20.H1 ;  /* 0x00000014ff1d723e */ /* 0x000fe200030006ff */
[-C--:B------:R-:W-:Y:S01]  /*10d90*/  FMUL.FTZ R55, R33, R45.reuse ;  /* 0x0000002d21377220 */ /* 0x080fe20000410000 */
[----:B------:R-:W-:Y:S02]  /*10da0*/  HADD2.F32 R48, -RZ, R41.H0_H0 ;  /* 0x20000029ff307230 */ /* 0x000fe40000004100 */
[----:B------:R-:W-:Y:S01]  /*10db0*/  FFMA.FTZ R50, R32, R45, -R51 ;  /* 0x0000002d20327223 */ /* 0x000fe20000010833 */
[----:B------:R-:W-:-:S02]  /*10dc0*/  HADD2.F32 R33, -RZ, R27.H0_H0 ;  /* 0x2000001bff217230 */ /* 0x000fc40000004100 */
[----:B------:R-:W-:Y:S01]  /*10dd0*/  FFMA.FTZ R52, R32, R46, R55 ;  /* 0x0000002e20347223 */ /* 0x000fe20000010037 */
[--C-:B------:R-:W-:Y:S01]  /*10de0*/  HADD2.F32 R32, -RZ, R29.reuse.H0_H0 ;  /* 0x2000001dff207230 */ /* 0x100fe20000004100 */
[----:B------:R-:W-:Y:S01]  /*10df0*/  F2FP.F16.E4M3.UNPACK_B R20, R20 ;  /* 0x00000014ff14723e */ /* 0x000fe200020006ff */
[----:B------:R-:W-:Y:S02]  /*10e00*/  HADD2.F32 R34, -RZ, R29.H1_H1 ;  /* 0x3000001dff227230 */ /* 0x000fe40000004100 */
[C---:B------:R-:W-:Y:S01]  /*10e10*/  FMUL.FTZ R54, R33.reuse, R48 ;  /* 0x0000003021367220 */ /* 0x040fe20000410000 */
[----:B------:R-:W-:Y:S02]  /*10e20*/  HADD2.F32 R29, -RZ, R7.H0_H0 ;  /* 0x20000007ff1d7230 */ /* 0x000fe40000004100 */
[----:B------:R-:W-:Y:S01]  /*10e30*/  FMUL.FTZ R60, R33, R32 ;  /* 0x00000020213c7220 */ /* 0x000fe20000410000 */
[----:B------:R-:W-:Y:S01]  /*10e40*/  HADD2.F32 R46, -RZ, R41.H1_H1 ;  /* 0x30000029ff2e7230 */ /* 0x000fe20000004100 */
[----:B------:R-:W-:Y:S01]  /*10e50*/  F2FP.SATFINITE.E4M3.F32.PACK_AB_MERGE_C R56, R59, R56, RZ ;  /* 0x000000383b38723e */ /* 0x000fe200048070ff */
[----:B------:R-:W-:-:S02]  /*10e60*/  HADD2.F32 R27, -RZ, R27.H1_H1 ;  /* 0x3000001bff1b7230 */ /* 0x000fc40000004100 */
[C---:B------:R-:W-:Y:S01]  /*10e70*/  FFMA.FTZ R54, R29.reuse, R32, -R54 ;  /* 0x000000201d367223 */ /* 0x040fe20000010836 */
[----:B------:R-:W-:Y:S02]  /*10e80*/  HADD2.F32 R7, -RZ, R7.H1_H1 ;  /* 0x30000007ff077230 */ /* 0x000fe40000004100 */
[----:B------:R-:W-:Y:S01]  /*10e90*/  FFMA.FTZ R60, R29, R48, R60 ;  /* 0x000000301d3c7223 */ /* 0x000fe2000001003c */
[----:B------:R-:W-:Y:S01]  /*10ea0*/  F2FP.F16.E4M3.UNPACK_B R29, R21 ;  /* 0x00000015ff1d723e */ /* 0x000fe200020006ff */
[C---:B------:R-:W-:Y:S01]  /*10eb0*/  FMUL.FTZ R32, R27.reuse, R46 ;  /* 0x0000002e1b207220 */ /* 0x040fe20000410000 */
[-C--:B------:R-:W-:Y:S01]  /*10ec0*/  FMUL.FTZ R27, R27, R34.reuse ;  /* 0x000000221b1b7220 */ /* 0x080fe20000410000 */
[--C-:B------:R-:W-:Y:S01]  /*10ed0*/  HADD2.F32 R21, -RZ, R20.reuse.H0_H0 ;  /* 0x20000014ff157230 */ /* 0x100fe20000004100 */
[----:B------:R-:W-:Y:S01]  /*10ee0*/  F2FP.SATFINITE.E4M3.F32.PACK_AB_MERGE_C R24, R52, R47, R56 ;  /* 0x0000002f3418723e */ /* 0x000fe20004807038 */
[C---:B------:R-:W-:Y:S01]  /*10ef0*/  FFMA.FTZ R45, R7.reuse, R34, -R32 ;  /* 0x00000022072d7223 */ /* 0x040fe20000010820 */
[----:B------:R-:W-:Y:S01]  /*10f00*/  FFMA.FTZ R51, R7, R46, R27 ;  /* 0x0000002e07337223 */ /* 0x000fe2000001001b */
[----:B------:R-:W-:-:S02]  /*10f10*/  HADD2.F32 R27, -RZ, R20.H1_H1 ;  /* 0x30000014ff1b7230 */ /* 0x000fc40000004100 */
[--C-:B------:R-:W-:Y:S01]  /*10f20*/  HADD2.F32 R32, -RZ, R29.reuse.H0_H0 ;  /* 0x2000001dff207230 */ /* 0x100fe20000004100 */
[----:B------:R-:W-:Y:S01]  /*10f30*/  F2FP.SATFINITE.E4M3.F32.PACK_AB_MERGE_C R45, R45, R54, RZ ;  /* 0x000000362d2d723e */ /* 0x000fe200048070ff */
[--C-:B------:R-:W-:Y:S01]  /*10f40*/  HADD2.F32 R7, -RZ, R6.reuse.H0_H0 ;  /* 0x20000006ff077230 */ /* 0x100fe20000004100 */
[----:B------:R-:W-:Y:S01]  /*10f50*/  F2FP.SATFINITE.E4M3.F32.PACK_AB_MERGE_C R51, R51, R60, RZ ;  /* 0x0000003c3333723e */ /* 0x000fe200048070ff */
[----:B------:R-:W-:Y:S02]  /*10f60*/  HADD2.F32 R29, -RZ, R29.H1_H1 ;  /* 0x3000001dff1d7230 */ /* 0x000fe40000004100 */
[----:B------:R-:W-:Y:S02]  /*10f70*/  HADD2.F32 R20, -RZ, R6.H1_H1 ;  /* 0x30000006ff147230 */ /* 0x000fe40000004100 */
[C---:B------:R-:W-:Y:S01]  /*10f80*/  FMUL.FTZ R33, R7.reuse, R32 ;  /* 0x0000002007217220 */ /* 0x040fe20000410000 */
[--C-:B------:R-:W-:Y:S02]  /*10f90*/  HADD2.F32 R6, -RZ, R4.reuse.H0_H0 ;  /* 0x20000004ff067230 */ /* 0x100fe40000004100 */
[----:B------:R-:W-:Y:S01]  /*10fa0*/  FMUL.FTZ R7, R7, R21 ;  /* 0x0000001507077220 */ /* 0x000fe20000410000 */
[----:B------:R-:W-:-:S02]  /*10fb0*/  HADD2.F32 R4, -RZ, R4.H1_H1 ;  /* 0x30000004ff047230 */ /* 0x000fc40000004100 */
[C---:B------:R-:W-:Y:S01]  /*10fc0*/  FMUL.FTZ R41, R20.reuse, R29 ;  /* 0x0000001d14297220 */ /* 0x040fe20000410000 */
[----:B------:R-:W-:Y:S01]  /*10fd0*/  FMUL.FTZ R20, R20, R27 ;  /* 0x0000001b14147220 */ /* 0x000fe20000410000 */
[C---:B------:R-:W-:Y:S01]  /*10fe0*/  FFMA.FTZ R33, R6.reuse, R21, -R33 ;  /* 0x0000001506217223 */ /* 0x040fe20000010821 */
[----:B------:R-:W-:Y:S01]  /*10ff0*/  FFMA.FTZ R32, R6, R32, R7 ;  /* 0x0000002006207223 */ /* 0x000fe20000010007 */
[C---:B------:R-:W-:Y:S01]  /*11000*/  FFMA.FTZ R6, R4.reuse, R27, -R41 ;  /* 0x0000001b04067223 */ /* 0x040fe20000010829 */
[----:B------:R-:W-:Y:S01]  /*11010*/  FFMA.FTZ R29, R4, R29, R20 ;  /* 0x0000001d041d7223 */ /* 0x000fe20000010014 */
[----:B------:R-:W-:Y:S02]  /*11020*/  F2FP.SATFINITE.E4M3.F32.PACK_AB_MERGE_C R7, R62, R43, RZ ;  /* 0x0000002b3e07723e */ /* 0x000fe400048070ff */
[----:B------:R-:W-:Y:S02]  /*11030*/  F2FP.SATFINITE.E4M3.F32.PACK_AB_MERGE_C R4, R57, R58, RZ ;  /* 0x0000003a3904723e */ /* 0x000fe400048070ff */
[----:B------:R-:W-:-:S02]  /*11040*/  F2FP.SATFINITE.E4M3.F32.PACK_AB_MERGE_C R27, R61, R44, RZ ;  /* 0x0000002c3d1b723e */ /* 0x000fc400048070ff */
[----:B------:R-:W-:Y:S02]  /*11050*/  F2FP.SATFINITE.E4M3.F32.PACK_AB_MERGE_C R7, R39, R38, R7 ;  /* 0x000000262707723e */ /* 0x000fe40004807007 */
[----:B------:R-:W-:Y:S02]  /*11060*/  F2FP.SATFINITE.E4M3.F32.PACK_AB_MERGE_C R4, R50, R49, R4 ;  /* 0x000000313204723e */ /* 0x000fe40004807004 */
[----:B------:R-:W-:Y:S02]  /*11070*/  F2FP.SATFINITE.E4M3.F32.PACK_AB_MERGE_C R6, R6, R33, R45 ;  /* 0x000000210606723e */ /* 0x000fe4000480702d */
[----:B------:R-:W-:Y:S02]  /*11080*/  F2FP.SATFINITE.E4M3.F32.PACK_AB_MERGE_C R27, R42, R37, R27 ;  /* 0x000000252a1b723e */ /* 0x000fe4000480701b */
[----:B------:R-:W-:Y:S01]  /*11090*/  F2FP.SATFINITE.E4M3.F32.PACK_AB_MERGE_C R26, R29, R32, R51 ;  /* 0x000000201d1a723e */ /* 0x000fe20004807033 */
[----:B------:R3:W-:Y:S04]  /*110a0*/  STS.128 [R63+0x18000], R4 ;  /* 0x018000043f007388 */ /* 0x0007e80000000c00 */
[----:B------:R3:W-:Y:S02]  /*110b0*/  STS.128 [R28+0x18000], R24 ;  /* 0x018000181c007388 */ /* 0x0007e40000000c00 */
.L_x_1543:
[----:B------:R-:W-:Y:S05]  /*110c0*/  BSYNC B1 ;  /* 0x0000000000017941 */ /* 0x000fea0003800000 */
.L_x_1542:
[----:B------:R-:W-:Y:S05]  /*110d0*/  @P0 BRA `(.L_x_1527) ;  /* 0x0000000c00f80947 */ /* 0x000fea0003800000 */
[----:B------:R-:W4:Y:S01]  /*110e0*/  LDL R47, [R1+0x9c] ;  /* 0x00009c00012f7983 */ /* 0x000f220000100800 */
[----:B--23-5:R-:W-:Y:S01]  /*110f0*/  SHF.R.S32.HI R4, RZ, 0x1f, R3 ;  /* 0x0000001fff047819 */ /* 0x02cfe20000011403 */
[----:B------:R-:W-:Y:S01]  /*11100*/  IMAD.SHL.U32 R21, R3, 0x80, RZ ;  /* 0x0000008003157824 */ /* 0x000fe200078e00ff */
[----:B------:R-:W-:Y:S02]  /*11110*/  LEA.HI R53, R53, R0, RZ, 0x1c ;  /* 0x0000000035357211 */ /* 0x000fe400078fe0ff */
[----:B------:R-:W-:Y:S02]  /*11120*/  LEA.HI R28, R4, R3, RZ, 0x3 ;  /* 0x00000003041c7211 */ /* 0x000fe400078f18ff */
[----:B------:R-:W-:Y:S02]  /*11130*/  SHF.R.S32.HI R4, RZ, 0x1f, R53 ;  /* 0x0000001fff047819 */ /* 0x000fe40000011435 */
[----:B------:R-:W-:Y:S01]  /*11140*/  SHF.R.U32.HI R0, RZ, 0x8, R12 ;  /* 0x00000008ff007819 */ /* 0x000fe2000001160c */
[----:B------:R-:W-:Y:S01]  /*11150*/  IMAD.SHL.U32 R28, R28, 0x80, RZ ;  /* 0x000000801c1c7824 */ /* 0x000fe200078e00ff */
[----:B01----:R-:W-:Y:S01]  /*11160*/  LEA.HI R25, R4, R53, RZ, 0x3 ;  /* 0x0000003504197211 */ /* 0x003fe200078f18ff */
[----:B------:R-:W-:Y:S01]  /*11170*/  IMAD.SHL.U32 R53, R53, 0x10, RZ ;  /* 0x0000001035357824 */ /* 0x000fe200078e00ff */
[----:B------:R-:W-:-:S02]  /*11180*/  LOP3.LUT R3, R12, 0xff, RZ, 0xc0, !PT ;  /* 0x000000ff0c037812 */ /* 0x000fc400078ec0ff */
[----:B------:R-:W-:Y:S01]  /*11190*/  LOP3.LUT R4, R0, 0xff, RZ, 0xc0, !PT ;  /* 0x000000ff00047812 */ /* 0x000fe200078ec0ff */
[----:B------:R-:W-:Y:S01]  /*111a0*/  IMAD.SHL.U32 R25, R25, 0x800, RZ ;  /* 0x0000080019197824 */ /* 0x000fe200078e00ff */
[----:B------:R-:W-:Y:S02]  /*111b0*/  SHF.R.U32.HI R20, RZ, 0x8, R14 ;  /* 0x00000008ff147819 */ /* 0x000fe4000001160e */
[----:B------:R-:W-:Y:S02]  /*111c0*/  LOP3.LUT R26, R21, 0x380, RZ, 0xc0, !PT ;  /* 0x00000380151a7812 */ /* 0x000fe400078ec0ff */
[----:B------:R-:W-:Y:S02]  /*111d0*/  PRMT R21, R4, 0x7604, R3 ;  /* 0x0000760404157816 */ /* 0x000fe40000000003 */
[----:B------:R-:W-:Y:S02]  /*111e0*/  LOP3.LUT R7, R14, 0xff, RZ, 0xc0, !PT ;  /* 0x000000ff0e077812 */ /* 0x000fe400078ec0ff */
[----:B------:R-:W-:-:S02]  /*111f0*/  LOP3.LUT R24, R20, 0xff, RZ, 0xc0, !PT ;  /* 0x000000ff14187812 */ /* 0x000fc400078ec0ff */
[----:B------:R-:W-:Y:S02]  /*11200*/  SHF.R.U32.HI R4, RZ, 0x8, R15 ;  /* 0x00000008ff047819 */ /* 0x000fe4000001160f */
[----:B------:R-:W-:Y:S02]  /*11210*/  LOP3.LUT R0, R26, 0x70, R53, 0xf8, !PT ;  /* 0x000000701a007812 */ /* 0x000fe400078ef835 */
[----:B------:R-:W-:Y:S02]  /*11220*/  SHF.R.U32.HI R27, RZ, 0x3, R26 ;  /* 0x00000003ff1b7819 */ /* 0x000fe4000001161a */
[----:B------:R-:W-:Y:S02]  /*11230*/  SHF.R.U32.HI R6, RZ, 0x8, R13 ;  /* 0x00000008ff067819 */ /* 0x000fe4000001160d */
[----:B------:R-:W-:Y:S02]  /*11240*/  PRMT R29, R24, 0x7604, R7 ;  /* 0x00007604181d7816 */ /* 0x000fe40000000007 */
[----:B------:R-:W-:-:S02]  /*11250*/  LOP3.LUT R3, R15, 0xff, RZ, 0xc0, !PT ;  /* 0x000000ff0f037812 */ /* 0x000fc400078ec0ff */
[----:B------:R-:W-:Y:S02]  /*11260*/  LOP3.LUT R4, R4, 0xff, RZ, 0xc0, !PT ;  /* 0x000000ff04047812 */ /* 0x000fe400078ec0ff */
[----:B------:R-:W-:Y:S02]  /*11270*/  LOP3.LUT R0, R0, R27, RZ, 0x3c, !PT ;  /* 0x0000001b00007212 */ /* 0x000fe400078e3cff */
[----:B------:R-:W-:Y:S02]  /*11280*/  LOP3.LUT R24, R28, 0xfffffc00, RZ, 0xc0, !PT ;  /* 0xfffffc001c187812 */ /* 0x000fe400078ec0ff */
[----:B------:R-:W-:Y:S02]  /*11290*/  LOP3.LUT R25, R25, 0xffffc000, RZ, 0xc0, !PT ;  /* 0xffffc00019197812 */ /* 0x000fe400078ec0ff */
[----:B------:R-:W-:Y:S02]  /*112a0*/  LOP3.LUT R5, R13, 0xff, RZ, 0xc0, !PT ;  /* 0x000000ff0d057812 */ /* 0x000fe400078ec0ff */
[----:B------:R-:W-:-:S02]  /*112b0*/  LOP3.LUT R6, R6, 0xff, RZ, 0xc0, !PT ;  /* 0x000000ff06067812 */ /* 0x000fc400078ec0ff */
[----:B------:R-:W-:Y:S02]  /*112c0*/  PRMT R28, R4, 0x7604, R3 ;  /* 0x00007604041c7816 */ /* 0x000fe40000000003 */
[----:B------:R-:W-:Y:S02]  /*112d0*/  IADD3 R3, R0, R25, R24 ;  /* 0x0000001900037210 */ /* 0x000fe40007ffe018 */
[----:B------:R-:W-:Y:S02]  /*112e0*/  PRMT R20, R6, 0x7604, R5 ;  /* 0x0000760406147816 */ /* 0x000fe40000000005 */
[----:B------:R-:W-:Y:S01]  /*112f0*/  SHF.R.U32.HI R6, RZ, 0x8, R8 ;  /* 0x00000008ff067819 */ /* 0x000fe20000011608 */
[----:B------:R-:W-:Y:S01]  /*11300*/  IMAD.IADD R0, R16, 0x1, R3 ;  /* 0x0000000110007824 */ /* 0x000fe200078e0203 */
[----:B------:R-:W-:Y:S02]  /*11310*/  SHF.R.U32.HI R24, RZ, 0x8, R9 ;  /* 0x00000008ff187819 */ /* 0x000fe40000011609 */
[----:B------:R-:W-:-:S02]  /*11320*/  LOP3.LUT R5, R8, 0xff, RZ, 0xc0, !PT ;  /* 0x000000ff08057812 */ /* 0x000fc400078ec0ff */
[----:B------:R-:W-:Y:S02]  /*11330*/  LOP3.LUT R6, R6, 0xff, RZ, 0xc0, !PT ;  /* 0x000000ff06067812 */ /* 0x000fe400078ec0ff */
[----:B------:R-:W-:Y:S02]  /*11340*/  LOP3.LUT R3, R24, 0xff, RZ, 0xc0, !PT ;  /* 0x000000ff18037812 */ /* 0x000fe400078ec0ff */
[----:B------:R-:W0:Y:S01]  /*11350*/  LDS.128 R24, [R0+0x18000] ;  /* 0x0180000000187984 */ /* 0x000e220000000c00 */
[----:B------:R-:W-:Y:S02]  /*11360*/  PRMT R33, R6, 0x7604, R5 ;  /* 0x0000760406217816 */ /* 0x000fe40000000005 */
[----:B------:R-:W-:Y:S02]  /*11370*/  SHF.R.U32.HI R35, RZ, 0x8, R11 ;  /* 0x00000008ff237819 */ /* 0x000fe4000001160b */
[----:B------:R-:W-:Y:S02]  /*11380*/  LOP3.LUT R34, R11, 0xff, RZ, 0xc0, !PT ;  /* 0x000000ff0b227812 */ /* 0x000fe400078ec0ff */
[----:B------:R-:W-:-:S02]  /*11390*/  LOP3.LUT R35, R35, 0xff, RZ, 0xc0, !PT ;  /* 0x000000ff23237812 */ /* 0x000fc400078ec0ff */
[----:B------:R-:W-:Y:S02]  /*113a0*/  LOP3.LUT R30, R9, 0xff, RZ, 0xc0, !PT ;  /* 0x000000ff091e7812 */ /* 0x000fe400078ec0ff */
[----:B------:R-:W-:Y:S02]  /*113b0*/  SHF.R.U32.HI R32, RZ, 0x8, R10 ;  /* 0x00000008ff207819 */ /* 0x000fe4000001160a */
[----:B------:R-:W-:Y:S02]  /*113c0*/  PRMT R34, R35, 0x7604, R34 ;  /* 0x0000760423227816 */ /* 0x000fe40000000022 */
[----:B------:R-:W-:Y:S02]  /*113d0*/  LOP3.LUT R31, R10, 0xff, RZ, 0xc0, !PT ;  /* 0x000000ff0a1f7812 */ /* 0x000fe400078ec0ff */
[----:B------:R-:W-:Y:S02]  /*113e0*/  LOP3.LUT R32, R32, 0xff, RZ, 0xc0, !PT ;  /* 0x000000ff20207812 */ /* 0x000fe400078ec0ff */
[----:B------:R-:W-:-:S02]  /*113f0*/  PRMT R30, R3, 0x7604, R30 ;  /* 0x00007604031e7816 */ /* 0x000fc4000000001e */
[----:B------:R-:W-:Y:S02]  /*11400*/  SHF.R.U32.HI R35, RZ, 0x10, R9 ;  /* 0x00000010ff237819 */ /* 0x000fe40000011609 */
[----:B------:R-:W-:Y:S02]  /*11410*/  SHF.R.U32.HI R3, RZ, 0x10, R13 ;  /* 0x00000010ff037819 */ /* 0x000fe4000001160d */
[----:B------:R-:W-:Y:S01]  /*11420*/  SHF.R.U32.HI R39, RZ, 0x10, R11 ;  /* 0x00000010ff277819 */ /* 0x000fe2000001160b */
[----:B------:R-:W-:Y:S01]  /*11430*/  IMAD.U32 R35, R35, 0x10000, RZ ;  /* 0x0001000023237824 */ /* 0x000fe200078e00ff */
[----:B------:R-:W-:Y:S01]  /*11440*/  PRMT R37, R32, 0x7604, R31 ;  /* 0x0000760420257816 */ /* 0x000fe2000000001f */
[----:B------:R-:W-:Y:S01]  /*11450*/  IMAD.U32 R3, R3, 0x10000, RZ ;  /* 0x0001000003037824 */ /* 0x000fe200078e00ff */
[----:B------:R-:W-:Y:S01]  /*11460*/  SHF.R.U32.HI R31, RZ, 0x10, R15 ;  /* 0x00000010ff1f7819 */ /* 0x000fe2000001160f */
[----:B------:R-:W-:Y:S01]  /*11470*/  IMAD.U32 R39, R39, 0x10000, RZ ;  /* 0x0001000027277824 */ /* 0x000fe200078e00ff */
[----:B------:R-:W-:-:S02]  /*11480*/  LOP3.LUT R21, R21, 0xff0000, R12, 0xf8, !PT ;  /* 0x00ff000015157812 */ /* 0x000fc400078ef80c */
[----:B------:R-:W-:Y:S01]  /*11490*/  LOP3.LUT R35, R30, 0xff0000, R35, 0xf8, !PT ;  /* 0x00ff00001e237812 */ /* 0x000fe200078ef823 */
[----:B------:R-:W-:Y:S01]  /*114a0*/  IMAD.U32 R31, R31, 0x10000, RZ ;  /* 0x000100001f1f7824 */ /* 0x000fe200078e00ff */
        /* <DEDUP_REMOVED lines=13> */
[----:B------:R-:W-:Y:S02]  /*11580*/  F2FP.F16.E4M3.UNPACK_B R37, R21 ;  /* 0x00000015ff25723e */ /* 0x000fe400020006ff */
[----:B0-----:R-:W-:Y:S02]  /*11590*/  F2FP.F16.E4M3.UNPACK_B R11, R25 ;  /* 0x00000019ff0b723e */ /* 0x001fe400020006ff */
[----:B------:R-:W-:Y:S01]  /*115a0*/  F2FP.F16.E4M3.UNPACK_B R14, R13 ;  /* 0x0000000dff0e723e */ /* 0x000fe200020006ff */
[--C-:B------:R-:W-:Y:S01]  /*115b0*/  HADD2.F32 R40, -RZ, R37.reuse.H0_H0 ;  /* 0x20000025ff287230 */ /* 0x100fe20000004100 */
[-C--:B------:R-:W-:Y:S01]  /*115c0*/  F2FP.F16.E4M3.UNPACK_B R33, R27.reuse ;  /* 0x0000001bff21723e */ /* 0x080fe200020006ff */
[----:B------:R-:W-:Y:S01]  /*115d0*/  HADD2.F32 R37, -RZ, R37.H1_H1 ;  /* 0x30000025ff257230 */ /* 0x000fe20000004100 */
[----:B------:R-:W-:Y:S01]  /*115e0*/  F2FP.F16.E4M3.UNPACK_B R35, R27.H1 ;  /* 0x0000001bff23723e */ /* 0x000fe200030006ff */
[----:B------:R-:W-:Y:S01]  /*115f0*/  HADD2.F32 R32, -RZ, R14.H0_H0 ;  /* 0x2000000eff207230 */ /* 0x000fe20000004100 */
[----:B------:R-:W-:-:S02]  /*11600*/  F2FP.F16.E4M3.UNPACK_B R27, R24 ;  /* 0x00000018ff1b723e */ /* 0x000fc400020006ff */
[----:B------:R-:W-:Y:S02]  /*11610*/  F2FP.F16.E4M3.UNPACK_B R34, R24.H1 ;  /* 0x00000018ff22723e */ /* 0x000fe400030006ff */
[----:B------:R-:W-:Y:S02]  /*11620*/  F2FP.F16.E4M3.UNPACK_B R25, R25.H1 ;  /* 0x00000019ff19723e */ /* 0x000fe400030006ff */
[----:B------:R-:W-:Y:S01]  /*11630*/  LOP3.LUT R38, R31, 0xff000000, R15, 0xf8, !PT ;  /* 0xff0000001f267812 */ /* 0x000fe200078ef80f */
[----:B----4-:R-:W0:Y:S02]  /*11640*/  LDS.128 R4, [R47+0x18000] ;  /* 0x018000002f047984 */ /* 0x010e240000000c00 */
[-C--:B0-----:R-:W-:Y:S02]  /*11650*/  F2FP.F16.E4M3.UNPACK_B R10, R5.reuse ;  /* 0x00000005ff0a723e */ /* 0x081fe400020006ff */
[----:B------:R-:W-:Y:S01]  /*11660*/  F2FP.F16.E4M3.UNPACK_B R20, R5.H1 ;  /* 0x00000005ff14723e */ /* 0x000fe200030006ff */
[--C-:B------:R-:W-:Y:S01]  /*11670*/  HADD2.F32 R5, -RZ, R11.reuse.H0_H0 ;  /* 0x2000000bff057230 */ /* 0x100fe20000004100 */
[-C--:B------:R-:W-:Y:S01]  /*11680*/  F2FP.F16.E4M3.UNPACK_B R30, R7.reuse ;  /* 0x00000007ff1e723e */ /* 0x080fe200020006ff */
[----:B------:R-:W-:Y:S01]  /*11690*/  HADD2.F32 R9, -RZ, R10.H0_H0 ;  /* 0x2000000aff097230 */ /* 0x000fe20000004100 */
[----:B------:R-:W-:Y:S01]  /*116a0*/  F2FP.F16.E4M3.UNPACK_B R31, R7.H1 ;  /* 0x00000007ff1f723e */ /* 0x000fe200030006ff */
[----:B------:R-:W-:-:S02]  /*116b0*/  HADD2.F32 R11, -RZ, R11.H1_H1 ;  /* 0x3000000bff0b7230 */ /* 0x000fc40000004100 */
[C---:B------:R-:W-:Y:S01]  /*116c0*/  FMUL.FTZ R24, R5.reuse, R40 ;  /* 0x0000002805187220 */ /* 0x040fe20000410000 */
[----:B------:R-:W-:Y:S01]  /*116d0*/  FMUL.FTZ R39, R5, R32 ;  /* 0x0000002005277220 */ /* 0x000fe20000410000 */
[----:B------:R-:W-:Y:S02]  /*116e0*/  F2FP.F16.E4M3.UNPACK_B R29, R4.H1 ;  /* 0x00000004ff1d723e */ /* 0x000fe400030006ff */
[C---:B------:R-:W-:Y:S01]  /*116f0*/  FFMA.FTZ R5, R9.reuse, R32, -R24 ;  /* 0x0000002009057223 */ /* 0x040fe20000010818 */
[----:B------:R-:W-:Y:S01]  /*11700*/  FFMA.FTZ R9, R9, R40, R39 ;  /* 0x0000002809097223 */ /* 0x000fe20000010027 */
[----:B------:R-:W-:Y:S01]  /*11710*/  F2FP.F16.E4M3.UNPACK_B R39, R21.H1 ;  /* 0x00000015ff27723e */ /* 0x000fe200030006ff */
[----:B------:R-:W-:Y:S01]  /*11720*/  HADD2.F32 R24, -RZ, R14.H1_H1 ;  /* 0x3000000eff187230 */ /* 0x000fe20000004100 */
[----:B------:R-:W-:Y:S01]  /*11730*/  F2FP.F16.E4M3.UNPACK_B R21, R13.H1 ;  /* 0x0000000dff15723e */ /* 0x000fe200030006ff */
[----:B------:R-:W-:Y:S02]  /*11740*/  HADD2.F32 R14, -RZ, R10.H1_H1 ;  /* 0x3000000aff0e7230 */ /* 0x000fe40000004100 */
[----:B------:R-:W-:Y:S01]  /*11750*/  FMUL.FTZ R43, R11, R37 ;  /* 0x000000250b2b7220 */ /* 0x000fe20000410000 */
[----:B------:R-:W-:-:S02]  /*11760*/  HADD2.F32 R40, -RZ, R39.H0_H0 ;  /* 0x20000027ff287230 */ /* 0x000fc40000004100 */
[----:B------:R-:W-:Y:S01]  /*11770*/  FMUL.FTZ R42, R11, R24 ;  /* 0x000000180b2a7220 */ /* 0x000fe20000410000 */
[----:B------:R-:W-:Y:S01]  /*11780*/  HADD2.F32 R10, -RZ, R25.H0_H0 ;  /* 0x20000019ff0a7230 */ /* 0x000fe20000004100 */
[----:B------:R-:W-:Y:S01]  /*11790*/  F2FP.F16.E4M3.UNPACK_B R15, R4 ;  /* 0x00000004ff0f723e */ /* 0x000fe200020006ff */
[----:B------:R-:W-:Y:S01]  /*117a0*/  HADD2.F32 R32, -RZ, R21.H0_H0 ;  /* 0x20000015ff207230 */ /* 0x000fe20000004100 */
[----:B------:R-:W-:Y:S01]  /*117b0*/  F2FP.F16.E4M3.UNPACK_B R4, R6 ;  /* 0x00000006ff04723e */ /* 0x000fe200020006ff */
[--C-:B------:R-:W-:Y:S02]  /*117c0*/  HADD2.F32 R13, -RZ, R20.reuse.H0_H0 ;  /* 0x20000014ff0d7230 */ /* 0x100fe40000004100 */
[C---:B------:R-:W-:Y:S01]  /*117d0*/  FMUL.FTZ R44, R10.reuse, R40 ;  /* 0x000000280a2c7220 */ /* 0x040fe20000410000 */
[----:B------:R-:W-:Y:S02]  /*117e0*/  HADD2.F32 R39, -RZ, R39.H1_H1 ;  /* 0x30000027ff277230 */ /* 0x000fe40000004100 */
[----:B------:R-:W-:Y:S01]  /*117f0*/  FMUL.FTZ R45, R10, R32 ;  /* 0x000000200a2d7220 */ /* 0x000fe20000410000 */
[C---:B------:R-:W-:Y:S01]  /*11800*/  FFMA.FTZ R10, R14.reuse, R24, -R43 ;  /* 0x000000180e0a7223 */ /* 0x040fe2000001082b */
[----:B------:R-:W-:Y:S01]  /*11810*/  FFMA.FTZ R14, R14, R37, R42 ;  /* 0x000000250e0e7223 */ /* 0x000fe2000001002a */
[----:B------:R-:W-:Y:S01]  /*11820*/  F2FP.F16.E4M3.UNPACK_B R42, R41 ;  /* 0x00000029ff2a723e */ /* 0x000fe200020006ff */
[----:B------:R-:W-:-:S02]  /*11830*/  HADD2.F32 R24, -RZ, R20.H1_H1 ;  /* 0x30000014ff187230 */ /* 0x000fc40000004100 */
[C---:B------:R-:W-:Y:S01]  /*11840*/  FFMA.FTZ R11, R13.reuse, R32, -R44 ;  /* 0x000000200d0b7223 */ /* 0x040fe2000001082c */
[----:B------:R-:W-:Y:S01]  /*11850*/  HADD2.F32 R20, -RZ, R25.H1_H1 ;  /* 0x30000019ff147230 */ /* 0x000fe20000004100 */
[----:B------:R-:W-:Y:S01]  /*11860*/  F2FP.F16.E4M3.UNPACK_B R32, R38 ;  /* 0x00000026ff20723e */ /* 0x000fe200020006ff */
[----:B------:R-:W-:Y:S02]  /*11870*/  HADD2.F32 R37, -RZ, R21.H1_H1 ;  /* 0x30000015ff257230 */ /* 0x000fe40000004100 */
[----:B------:R-:W-:Y:S01]  /*11880*/  FFMA.FTZ R13, R13, R40, R45 ;  /* 0x000000280d0d7223 */ /* 0x000fe2000001002d */
[----:B------:R-:W-:Y:S02]  /*11890*/  HADD2.F32 R44, -RZ, R42.H0_H0 ;  /* 0x2000002aff2c7230 */ /* 0x000fe40000004100 */
[C---:B------:R-:W-:Y:S01]  /*118a0*/  FMUL.FTZ R43, R20.reuse, R39 ;  /* 0x00000027142b7220 */ /* 0x040fe20000410000 */
[----:B------:R-:W-:Y:S02]  /*118b0*/  HADD2.F32 R21, -RZ, R33.H0_H0 ;  /* 0x20000021ff157230 */ /* 0x000fe40000004100 */
[----:B------:R-:W-:Y:S01]  /*118c0*/  FMUL.FTZ R46, R20, R37 ;  /* 0x00000025142e7220 */ /* 0x000fe20000410000 */
[----:B------:R-:W-:Y:S01]  /*118d0*/  HADD2.F32 R40, -RZ, R32.H0_H0 ;  /* 0x20000020ff287230 */ /* 0x000fe20000004100 */
[----:B------:R-:W-:Y:S01]  /*118e0*/  F2FP.F16.E4M3.UNPACK_B R41, R41.H1 ;  /* 0x00000029ff29723e */ /* 0x000fe200030006ff */
[----:B------:R-:W-:-:S02]  /*118f0*/  HADD2.F32 R25, -RZ, R30.H0_H0 ;  /* 0x2000001eff197230 */ /* 0x000fc40000004100 */
[C---:B------:R-:W-:Y:S01]  /*11900*/  FMUL.FTZ R48, R21.reuse, R44 ;  /* 0x0000002c15307220 */ /* 0x040fe20000410000 */
[C---:B------:R-:W-:Y:S01]  /*11910*/  FFMA.FTZ R20, R24.reuse, R37, -R43 ;  /* 0x0000002518147223 */ /* 0x040fe2000001082b */
[----:B------:R-:W-:Y:S01]  /*11920*/  F2FP.F16.E4M3.UNPACK_B R38, R38.H1 ;  /* 0x00000026ff26723e */ /* 0x000fe200030006ff */
[----:B------:R-:W-:Y:S01]  /*11930*/  FFMA.FTZ R24, R24, R39, R46 ;  /* 0x0000002718187223 */ /* 0x000fe2000001002e */
[----:B------:R-:W-:Y:S02]  /*11940*/  HADD2.F32 R39, -RZ, R32.H1_H1 ;  /* 0x30000020ff277230 */ /* 0x000fe40000004100 */
[-C--:B------:R-:W-:Y:S01]  /*11950*/  FMUL.FTZ R45, R21, R40.reuse ;  /* 0x00000028152d7220 */ /* 0x080fe20000410000 */
[----:B------:R-:W-:Y:S02]  /*11960*/  HADD2.F32 R43, -RZ, R42.H1_H1 ;  /* 0x3000002aff2b7230 */ /* 0x000fe40000004100 */
[----:B------:R-:W-:Y:S01]  /*11970*/  FFMA.FTZ R21, R25, R40, -R48 ;  /* 0x0000002819157223 */ /* 0x000fe20000010830 */
[----:B------:R-:W-:-:S02]  /*11980*/  HADD2.F32 R32, -RZ, R30.H1_H1 ;  /* 0x3000001eff207230 */ /* 0x000fc40000004100 */
[----:B------:R-:W-:Y:S01]  /*11990*/  FFMA.FTZ R25, R25, R44, R45 ;  /* 0x0000002c19197223 */ /* 0x000fe2000001002d */
[----:B------:R-:W-:Y:S01]  /*119a0*/  HADD2.F32 R30, -RZ, R33.H1_H1 ;  /* 0x30000021ff1e7230 */ /* 0x000fe20000004100 */
[----:B------:R-:W-:Y:S01]  /*119b0*/  F2FP.F16.E4M3.UNPACK_B R7, R6.H1 ;  /* 0x00000006ff07723e */ /* 0x000fe200030006ff */
[----:B------:R-:W-:Y:S01]  /*119c0*/  HADD2.F32 R42, -RZ, R41.H0_H0 ;  /* 0x20000029ff2a7230 */ /* 0x000fe20000004100 */
[----:B------:R-:W-:Y:S01]  /*119d0*/  F2FP.F16.E4M3.UNPACK_B R6, R26 ;  /* 0x0000001aff06723e */ /* 0x000fe200020006ff */
[----:B------:R-:W-:Y:S02]  /*119e0*/  HADD2.F32 R37, -RZ, R35.H0_H0 ;  /* 0x20000023ff257230 */ /* 0x000fe40000004100 */
[C---:B------:R-:W-:Y:S01]  /*119f0*/  FMUL.FTZ R45, R30.reuse, R43 ;  /* 0x0000002b1e2d7220 */ /* 0x040fe20000410000 */
[----:B------:R-:W-:Y:S02]  /*11a00*/  HADD2.F32 R40, -RZ, R38.H0_H0 ;  /* 0x20000026ff287230 */ /* 0x000fe40000004100 */
[----:B------:R-:W-:Y:S01]  /*11a10*/  FMUL.FTZ R44, R30, R39 ;  /* 0x000000271e2c7220 */ /* 0x000fe20000410000 */
[----:B------:R-:W-:-:S02]  /*11a20*/  HADD2.F32 R33, -RZ, R31.H0_H0 ;  /* 0x2000001fff217230 */ /* 0x000fc40000004100 */
[C---:B------:R-:W-:Y:S01]  /*11a30*/  FMUL.FTZ R46, R37.reuse, R42 ;  /* 0x0000002a252e7220 */ /* 0x040fe20000410000 */
[C---:B------:R-:W-:Y:S01]  /*11a40*/  FFMA.FTZ R30, R32.reuse, R39, -R45 ;  /* 0x00000027201e7223 */ /* 0x040fe2000001082d */
[----:B------:R-:W-:Y:S01]  /*11a50*/  FMUL.FTZ R37, R37, R40 ;  /* 0x0000002825257220 */ /* 0x000fe20000410000 */
[----:B------:R-:W-:Y:S01]  /*11a60*/  F2FP.F16.E4M3.UNPACK_B R39, R28.H1 ;  /* 0x0000001cff27723e */ /* 0x000fe200030006ff */
[----:B------:R-:W-:Y:S01]  /*11a70*/  FFMA.FTZ R32, R32, R43, R44 ;  /* 0x0000002b20207223 */ /* 0x000fe2000001002c */
[C---:B------:R-:W-:Y:S01]  /*11a80*/  FFMA.FTZ R43, R33.reuse, R40, -R46 ;  /* 0x00000028212b7223 */ /* 0x040fe2000001082e */
[----:B------:R-:W-:Y:S01]  /*11a90*/  FFMA.FTZ R45, R33, R42, R37 ;  /* 0x0000002a212d7223 */ /* 0x000fe20000010025 */
[----:B------:R-:W-:Y:S01]  /*11aa0*/  HADD2.F32 R42, -RZ, R38.H1_H1 ;  /* 0x30000026ff2a7230 */ /* 0x000fe20000004100 */
[----:B------:R-:W-:Y:S01]  /*11ab0*/  F2FP.F16.E4M3.UNPACK_B R38, R12.H1 ;  /* 0x0000000cff26723e */ /* 0x000fe200030006ff */
[----:B------:R-:W-:Y:S01]  /*11ac0*/  HADD2.F32 R37, -RZ, R35.H1_H1 ;  /* 0x30000023ff257230 */ /* 0x000fe20000004100 */
[----:B------:R-:W-:Y:S01]  /*11ad0*/  F2FP.F16.E4M3.UNPACK_B R26, R26.H1 ;  /* 0x0000001aff1a723e */ /* 0x000fe200030006ff */
[----:B------:R-:W-:Y:S01]  /*11ae0*/  HADD2.F32 R44, -RZ, R39.H0_H0 ;  /* 0x20000027ff2c7230 */ /* 0x000fe20000004100 */
[----:B------:R-:W-:Y:S01]  /*11af0*/  F2FP.SATFINITE.E4M3.F32.PACK_AB_MERGE_C R11, R20, R11, RZ ;  /* 0x0000000b140b723e */ /* 0x000fe200048070ff */
[----:B------:R-:W-:Y:S01]  /*11b00*/  HADD2.F32 R35, -RZ, R34.H0_H0 ;  /* 0x20000022ff237230 */ /* 0x000fe20000004100 */
[----:B------:R-:W-:Y:S01]  /*11b10*/  F2FP.SATFINITE.E4M3.F32.PACK_AB_MERGE_C R13, R24, R13, RZ ;  /* 0x0000000d180d723e */ /* 0x000fe200048070ff */
[----:B------:R-:W-:Y:S01]  /*11b20*/  HADD2.F32 R40, -RZ, R38.H0_H0 ;  /* 0x20000026ff287230 */ /* 0x000fe20000004100 */
[----:B------:R-:W-:Y:S01]  /*11b30*/  F2FP.SATFINITE.E4M3.F32.PACK_AB_MERGE_C R5, R10, R5, R11 ;  /* 0x000000050a05723e */ /* 0x000fe2000480700b */
[----:B------:R-:W-:-:S02]  /*11b40*/  HADD2.F32 R46, -RZ, R41.H1_H1 ;  /* 0x30000029ff2e7230 */ /* 0x000fc40000004100 */
[C---:B------:R-:W-:Y:S01]  /*11b50*/  FMUL.FTZ R48, R35.reuse, R44 ;  /* 0x0000002c23307220 */ /* 0x040fe20000410000 */
[----:B------:R-:W-:Y:S02]  /*11b60*/  HADD2.F32 R33, -RZ, R31.H1_H1 ;  /* 0x3000001fff217230 */ /* 0x000fe40000004100 */
[----:B------:R-:W-:Y:S01]  /*11b70*/  FMUL.FTZ R35, R35, R40 ;  /* 0x0000002823237220 */ /* 0x000fe20000410000 */
[----:B------:R-:W-:Y:S02]  /*11b80*/  HADD2.F32 R31, -RZ, R29.H0_H0 ;  /* 0x2000001dff1f7230 */ /* 0x000fe40000004100 */
[C---:B------:R-:W-:Y:S01]  /*11b90*/  FMUL.FTZ R50, R37.reuse, R46 ;  /* 0x0000002e25327220 */ /* 0x040fe20000410000 */
[----:B------:R-:W-:Y:S02]  /*11ba0*/  HADD2.F32 R39, -RZ, R39.H1_H1 ;  /* 0x30000027ff277230 */ /* 0x000fe40000004100 */
[----:B------:R-:W-:Y:S01]  /*11bb0*/  FMUL.FTZ R37, R37, R42 ;  /* 0x0000002a25257220 */ /* 0x000fe20000410000 */
[----:B------:R-:W-:-:S02]  /*11bc0*/  HADD2.F32 R34, -RZ, R34.H1_H1 ;  /* 0x30000022ff227230 */ /* 0x000fc40000004100 */
[C---:B------:R-:W-:Y:S01]  /*11bd0*/  FFMA.FTZ R48, R31.reuse, R40, -R48 ;  /* 0x000000281f307223 */ /* 0x040fe20000010830 */
[----:B------:R-:W-:Y:S02]  /*11be0*/  HADD2.F32 R38, -RZ, R38.H1_H1 ;  /* 0x30000026ff267230 */ /* 0x000fe40000004100 */
[----:B------:R-:W-:Y:S01]  /*11bf0*/  FFMA.FTZ R44, R31, R44, R35 ;  /* 0x0000002c1f2c7223 */ /* 0x000fe20000010023 */
[----:B------:R-:W-:Y:S01]  /*11c00*/  F2FP.F16.E4M3.UNPACK_B R31, R12 ;  /* 0x0000000cff1f723e */ /* 0x000fe200020006ff */
[C---:B------:R-:W-:Y:S01]  /*11c10*/  FFMA.FTZ R50, R33.reuse, R42, -R50 ;  /* 0x0000002a21327223 */ /* 0x040fe20000010832 */
        /* <DEDUP_REMOVED lines=10> */
[----:B------:R-:W-:Y:S01]  /*11cc0*/  F2FP.SATFINITE.E4M3.F32.PACK_AB_MERGE_C R45, R46, R45, RZ ;  /* 0x0000002d2e2d723e */ /* 0x000fe200048070ff */
[----:B------:R-:W-:Y:S01]  /*11cd0*/  HADD2.F32 R29, -RZ, R31.H0_H0 ;  /* 0x2000001fff1d7230 */ /* 0x000fe20000004100 */
[----:B------:R-:W-:Y:S01]  /*11ce0*/  F2FP.SATFINITE.E4M3.F32.PACK_AB_MERGE_C R9, R14, R9, R13 ;  /* 0x000000090e09723e */ /* 0x000fe2000480700d */
[----:B------:R-:W-:Y:S02]  /*11cf0*/  HADD2.F32 R34, -RZ, R33.H1_H1 ;  /* 0x30000021ff227230 */ /* 0x000fe40000004100 */
[----:B------:R-:W-:Y:S01]  /*11d00*/  FMUL.FTZ R37, R28, R35 ;  /* 0x000000231c257220 */ /* 0x000fe20000410000 */
[----:B------:R-:W-:-:S02]  /*11d10*/  HADD2.F32 R27, -RZ, R27.H1_H1 ;  /* 0x3000001bff1b7230 */ /* 0x000fc40000004100 */
[-C--:B------:R-:W-:Y:S01]  /*11d20*/  FMUL.FTZ R33, R28, R29.reuse ;  /* 0x0000001d1c217220 */ /* 0x080fe20000410000 */
[----:B------:R-:W-:Y:S02]  /*11d30*/  HADD2.F32 R28, -RZ, R31.H1_H1 ;  /* 0x3000001fff1c7230 */ /* 0x000fe40000004100 */
[C---:B------:R-:W-:Y:S01]  /*11d40*/  FFMA.FTZ R37, R12.reuse, R29, -R37 ;  /* 0x0000001d0c257223 */ /* 0x040fe20000010825 */
[----:B------:R-:W-:Y:S01]  /*11d50*/  HADD2.F32 R15, -RZ, R15.H1_H1 ;  /* 0x3000000fff0f7230 */ /* 0x000fe20000004100 */
[----:B------:R-:W-:Y:S01]  /*11d60*/  F2FP.F16.E4M3.UNPACK_B R29, R8.H1 ;  /* 0x00000008ff1d723e */ /* 0x000fe200030006ff */
[----:B------:R-:W-:Y:S01]  /*11d70*/  FFMA.FTZ R33, R12, R35, R33 ;  /* 0x000000230c217223 */ /* 0x000fe20000010021 */
[C---:B------:R-:W-:Y:S01]  /*11d80*/  FMUL.FTZ R38, R27.reuse, R34 ;  /* 0x000000221b267220 */ /* 0x040fe20000410000 */
[----:B------:R-:W-:Y:S01]  /*11d90*/  F2FP.F16.E4M3.UNPACK_B R12, R3.H1 ;  /* 0x00000003ff0c723e */ /* 0x000fe200030006ff */
[----:B------:R-:W-:Y:S01]  /*11da0*/  FMUL.FTZ R35, R27, R28 ;  /* 0x0000001c1b237220 */ /* 0x000fe20000410000 */
[----:B------:R-:W-:-:S02]  /*11db0*/  HADD2.F32 R31, -RZ, R29.H0_H0 ;  /* 0x2000001dff1f7230 */ /* 0x000fc40000004100 */
[C---:B------:R-:W-:Y:S01]  /*11dc0*/  FFMA.FTZ R38, R15.reuse, R28, -R38 ;  /* 0x0000001c0f267223 */ /* 0x040fe20000010826 */
[----:B------:R-:W-:Y:S02]  /*11dd0*/  HADD2.F32 R27, -RZ, R26.H0_H0 ;  /* 0x2000001aff1b7230 */ /* 0x000fe40000004100 */
        /* <DEDUP_REMOVED lines=8> */
[----:B------:R-:W-:Y:S01]  /*11e60*/  F2FP.SATFINITE.E4M3.F32.PACK_AB_MERGE_C R11, R32, R25, R45 ;  /* 0x00000019200b723e */ /* 0x000fe2000480702d */
[----:B------:R-:W-:-:S02]  /*11e70*/  HADD2.F32 R26, -RZ, R26.H1_H1 ;  /* 0x3000001aff1a7230 */ /* 0x000fc40000004100 */
[C---:B------:R-:W-:Y:S01]  /*11e80*/  FFMA.FTZ R35, R12.reuse, R15, -R35 ;  /* 0x0000000f0c237223 */ /* 0x040fe20000010823 */
[----:B------:R-:W-:Y:S02]  /*11e90*/  HADD2.F32 R7, -RZ, R7.H1_H1 ;  /* 0x30000007ff077230 */ /* 0x000fe40000004100 */
[----:B------:R-:W-:Y:S01]  /*11ea0*/  FFMA.FTZ R31, R12, R31, R27 ;  /* 0x0000001f0c1f7223 */ /* 0x000fe2000001001b */
[----:B------:R-:W-:Y:S01]  /*11eb0*/  F2FP.F16.E4M3.UNPACK_B R12, R8 ;  /* 0x00000008ff0c723e */ /* 0x000fe200020006ff */
[CC--:B------:R-:W-:Y:S01]  /*11ec0*/  FMUL.FTZ R40, R26.reuse, R29.reuse ;  /* 0x0000001d1a287220 */ /* 0x0c0fe20000410000 */
[-C--:B------:R-:W-:Y:S01]  /*11ed0*/  FMUL.FTZ R26, R26, R28.reuse ;  /* 0x0000001c1a1a7220 */ /* 0x080fe20000410000 */
[----:B------:R-:W-:Y:S02]  /*11ee0*/  HADD2.F32 R8, -RZ, R3.H0_H0 ;  /* 0x20000003ff087230 */ /* 0x000fe40000004100 */
[C---:B------:R-:W-:Y:S01]  /*11ef0*/  FFMA.FTZ R40, R7.reuse, R28, -R40 ;  /* 0x0000001c07287223 */ /* 0x040fe20000010828 */
[----:B------:R-:W-:Y:S01]  /*11f00*/  FFMA.FTZ R42, R7, R29, R26 ;  /* 0x0000001d072a7223 */ /* 0x000fe2000001001a */
[----:B------:R-:W-:-:S02]  /*11f10*/  HADD2.F32 R26, -RZ, R12.H0_H0 ;  /* 0x2000000cff1a7230 */ /* 0x000fc40000004100 */
[----:B------:R-:W-:Y:S01]  /*11f20*/  HADD2.F32 R7, -RZ, R6.H0_H0 ;  /* 0x20000006ff077230 */ /* 0x000fe20000004100 */
[----:B------:R-:W-:Y:S01]  /*11f30*/  F2FP.SATFINITE.E4M3.F32.PACK_AB_MERGE_C R35, R40, R35, RZ ;  /* 0x000000232823723e */ /* 0x000fe200048070ff */
[----:B------:R-:W-:Y:S01]  /*11f40*/  HADD2.F32 R15, -RZ, R3.H1_H1 ;  /* 0x30000003ff0f7230 */ /* 0x000fe20000004100 */
[----:B------:R-:W-:Y:S01]  /*11f50*/  F2FP.SATFINITE.E4M3.F32.PACK_AB_MERGE_C R31, R42, R31, RZ ;  /* 0x0000001f2a1f723e */ /* 0x000fe200048070ff */
[----:B------:R-:W-:Y:S02]  /*11f60*/  HADD2.F32 R27, -RZ, R12.H1_H1 ;  /* 0x3000000cff1b7230 */ /* 0x000fe40000004100 */
[C---:B------:R-:W-:Y:S01]  /*11f70*/  FMUL.FTZ R12, R7.reuse, R26 ;  /* 0x0000001a070c7220 */ /* 0x040fe20000410000 */
[----:B------:R-:W-:Y:S02]  /*11f80*/  HADD2.F32 R6, -RZ, R6.H1_H1 ;  /* 0x30000006ff067230 */ /* 0x000fe40000004100 */
[----:B------:R-:W-:Y:S01]  /*11f90*/  FMUL.FTZ R7, R7, R8 ;  /* 0x0000000807077220 */ /* 0x000fe20000410000 */
[----:B------:R-:W-:-:S02]  /*11fa0*/  HADD2.F32 R3, -RZ, R4.H0_H0 ;  /* 0x20000004ff037230 */ /* 0x000fc40000004100 */
[----:B------:R-:W-:Y:S02]  /*11fb0*/  HADD2.F32 R4, -RZ, R4.H1_H1 ;  /* 0x30000004ff047230 */ /* 0x000fe40000004100 */
[C---:B------:R-:W-:Y:S01]  /*11fc0*/  FMUL.FTZ R29, R6.reuse, R27 ;  /* 0x0000001b061d7220 */ /* 0x040fe20000410000 */
        /* <DEDUP_REMOVED lines=11> */
[----:B------:R-:W-:Y:S02]  /*12080*/  F2FP.SATFINITE.E4M3.F32.PACK_AB_MERGE_C R8, R34, R33, R8 ;  /* 0x000000212208723e */ /* 0x000fe40004807008 */
[----:B------:R-:W-:Y:S01]  /*12090*/  F2FP.SATFINITE.E4M3.F32.PACK_AB_MERGE_C R10, R28, R3, R31 ;  /* 0x000000031c0a723e */ /* 0x000fe2000480701f */
[----:B------:R0:W-:Y:S04]  /*120a0*/  STS.128 [R47+0x18000], R4 ;  /* 0x018000042f007388 */ /* 0x0001e80000000c00 */
[----:B------:R0:W-:Y:S02]  /*120b0*/  STS.128 [R0+0x18000], R8 ;  /* 0x0180000800007388 */ /* 0x0001e40000000c00 */
.L_x_1527:
[----:B------:R-:W-:Y:S05]  /*120c0*/  BSYNC B0 ;  /* 0x0000000000007941 */ /* 0x000fea0003800000 */
.L_x_1499:
[----:B------:R-:W-:Y:S01]  /*120d0*/  @!PT LDS RZ, [RZ] ;  /* 0x00000000fffff984 */ /* 0x000fe20000000800 */
[----:B------:R-:W-:Y:S01]  /*120e0*/  @!PT LDS RZ, [RZ] ;  /* 0x00000000fffff984 */ /* 0x000fe20000000800 */
[----:B------:R-:W-:Y:S01]  /*120f0*/  @!PT LDS RZ, [RZ] ;  /* 0x00000000fffff984 */ /* 0x000fe20000000800 */
[----:B------:R-:W-:Y:S01]  /*12100*/  @!PT LDS RZ, [RZ] ;  /* 0x00000000fffff984 */ /* 0x000fe20000000800 */
[----:B------:R1:W-:Y:S06]  /*12110*/  MEMBAR.ALL.CTA ;  /* 0x0000000000007992 */ /* 0x0003ec0000008000 */
[----:B-1----:R-:W1:Y:S01]  /*12120*/  FENCE.VIEW.ASYNC.S ;  /* 0x00000000000073c6 */ /* 0x002e620000000000 */
[----:B------:R-:W-:Y:S05]  /*12130*/  WARPSYNC.ALL ;  /* 0x0000000000007948 */ /* 0x000fea0003800000 */
[----:B-1----:R-:W-:Y:S06]  /*12140*/  BAR.SYNC.DEFER_BLOCKING 0xd, 0x100 ;  /* 0x0344000000007b1d */ /* 0x002fec0000010000 */
.L_x_1497:
[----:B0-----:R-:W-:-:S05]  /*12150*/  IMAD.U32 R0, RZ, RZ, UR45 ;  /* 0x0000002dff007e24 */ /* 0x001fca000f8e00ff */
[----:B------:R-:W-:-:S13]  /*12160*/  ISETP.NE.AND P0, PT, R0, 0x3, PT ;  /* 0x000000030000780c */ /* 0x000fda0003f05270 */
[----:B------:R-:W-:Y:S05]  /*12170*/  @!P0 BRA `(.L_x_1544) ;  /* 0x0000000000048947 */ /* 0x000fea0003800000 */
[----:B------:R-:W-:Y:S01]  /*12180*/  BPT.TRAP 0x1 ;  /* 0x000000040000795c */ /* 0x000fe20000300000 */
.L_x_1544:
[----:B-----5:R-:W-:Y:S01]  /*12190*/  IMAD R13, R200, 0x8, R16 ;  /* 0x00000008c80d7824 */ /* 0x020fe200078e0210 */
[----:B------:R-:W-:-:S04]  /*121a0*/  SHF.L.U32 R0, R193, 0x1f, RZ ;  /* 0x0000001fc1007819 */ /* 0x000fc800000006ff */
[----:B------:R0:W0:Y:S01]  /*121b0*/  SYNCS.PHASECHK.TRANS64.TRYWAIT P2, [R13+URZ+0x28430], R0 ;  /* 0x028430000d0075a7 */ /* 0x000022000804017f */
[----:B------:R-:W-:Y:S05]  /*121c0*/  @!P0 BRA `(.L_x_1545) ;  /* 0x0000000000048947 */ /* 0x000fea0003800000 */
[----:B------:R-:W-:Y:S01]  /*121d0*/  BPT.TRAP 0x1 ;  /* 0x000000040000795c */ /* 0x000fe20000300000 */
.L_x_1545:
[----:B-12---:R-:W1:Y:S02]  /*121e0*/  S2R R3, SR_TID.X ;  /* 0x0000000000037919 */ /* 0x006e640000002100 */
[----:B-1----:R-:W-:-:S04]  /*121f0*/  LOP3.LUT R3, R3, 0x7f, RZ, 0xc0, !PT ;  /* 0x0000007f03037812 */ /* 0x002fc800078ec0ff */
[----:B------:R-:W-:Y:S01]  /*12200*/  ISETP.NE.AND P1, PT, R3, RZ, PT ;  /* 0x000000ff0300720c */ /* 0x000fe20003f25270 */
[----:B0-----:R-:W-:-:S12]  /*12210*/  @P2 BRA `(.L_x_1546) ;  /* 0x0000000000082947 */ /* 0x001fd80003800000 */
[----:B------:R-:W0:Y:S02]  /*12220*/  SYNCS.PHASECHK.TRANS64.TRYWAIT P2, [R13+URZ+0x28430], R0 ;  /* 0x028430000d0075a7 */ /* 0x000e24000804017f */
[----:B0-----:R-:W-:Y:S05]  /*12230*/  @!P2 BRA `(.L_x_1547) ;  /* 0x000001a40020a947 */ /* 0x001fea0003800000 */
.L_x_1546:
[----:B------:R-:W-:Y:S05]  /*12240*/  WARPSYNC.ALL ;  /* 0x0000000000007948 */ /* 0x000fea0003800000 */
[----:B0-----:R-:W-:Y:S01]  /*12250*/  VIADD R0, R16, 0x20000 ;  /* 0x0002000010007836 */ /* 0x001fe20000000000 */
[----:B------:R-:W-:Y:S01]  /*12260*/  R2UR UR12, R36 ;  /* 0x00000000240c72ca */ /* 0x000fe200000e0000 */
[----:B---34-:R-:W-:Y:S01]  /*12270*/  IMAD.MOV.U32 R7, RZ, RZ, 0x40000040 ;  /* 0x40000040ff077424 */ /* 0x018fe200078e00ff */
[----:B------:R-:W-:Y:S01]  /*12280*/  UMOV UR13, 0x40000040 ;  /* 0x40000040000d7882 */ /* 0x000fe20000000000 */
[----:B------:R-:W-:Y:S01]  /*12290*/  IMAD.MOV.U32 R9, RZ, RZ, 0x40000040 ;  /* 0x40000040ff097424 */ /* 0x000fe200078e00ff */
[----:B------:R-:W-:Y:S01]  /*122a0*/  SHF.R.U32.HI R0, RZ, 0x4, R0 ;  /* 0x00000004ff007819 */ /* 0x000fe20000011600 */
[----:B------:R-:W-:Y:S01]  /*122b0*/  UMOV UR9, 0x40000040 ;  /* 0x4000004000097882 */ /* 0x000fe20000000000 */
[----:B------:R-:W-:Y:S01]  /*122c0*/  UMOV UR5, 0x40000040 ;  /* 0x4000004000057882 */ /* 0x000fe20000000000 */
[----:B------:R-:W-:Y:S01]  /*122d0*/  UMOV UR17, 0x40000040 ;  /* 0x4000004000117882 */ /* 0x000fe20000000000 */
[----:B------:R-:W-:Y:S01]  /*122e0*/  LOP3.LUT R0, R0, 0x3fff, RZ, 0xc0, !PT ;  /* 0x00003fff00007812 */ /* 0x000fe200078ec0ff */
[----:B------:R-:W-:Y:S01]  /*122f0*/  UMOV UR21, 0x40000040 ;  /* 0x4000004000157882 */ /* 0x000fe20000000000 */
[----:B------:R-:W2:Y:S01]  /*12300*/  LDL.LU R12, [R1] ;  /* 0x00000000010c7983 */ /* 0x000ea20000300800 */
[----:B------:R-:W-:Y:S01]  /*12310*/  R2UR UR15, R7 ;  /* 0x00000000070f72ca */ /* 0x000fe200000e0000 */
[----:B------:R-:W-:Y:S01]  /*12320*/  WARPGROUP.ARRIVE ;  /* 0x00000000000079c5 */ /* 0x000fe20000000000 */
[----:B------:R-:W-:Y:S01]  /*12330*/  LOP3.LUT R4, R0, 0x10000, RZ, 0xfc, !PT ;  /* 0x0001000000047812 */ /* 0x000fe200078efcff */
[----:B------:R-:W-:Y:S01]  /*12340*/  ULOP3.LUT UR12, UR12, 0x10000, URZ, 0xfc, !UPT ;  /* 0x000100000c0c7892 */ /* 0x000fe2000f8efc3f */
[----:B------:R-:W-:Y:S01]  /*12350*/  R2UR UR11, R9 ;  /* 0x00000000090b72ca */ /* 0x000fe200000e0000 */
[----:B------:R-:W-:Y:S01]  /*12360*/  IMAD.MOV.U32 R9, RZ, RZ, 0x40000040 ;  /* 0x40000040ff097424 */ /* 0x000fe200078e00ff */
[----:B------:R-:W-:Y:S01]  /*12370*/  UMOV UR25, 0x40000040 ;  /* 0x4000004000197882 */ /* 0x000fe20000000000 */
[----:B------:R-:W-:Y:S01]  /*12380*/  IMAD R6, R200, 0x400, R4 ;  /* 0x00000400c8067824 */ /* 0x000fe200078e0204 */
[----:B------:R-:W-:Y:S01]  /*12390*/  UIADD3 UR8, UR12, 0x2, URZ ;  /* 0x000000020c087890 */ /* 0x000fe2000fffe03f */
[----:B------:R-:W-:Y:S01]  /*123a0*/  IMAD.MOV.U32 R7, RZ, RZ, 0x40000040 ;  /* 0x40000040ff077424 */ /* 0x000fe200078e00ff */
[----:B------:R-:W-:Y:S01]  /*123b0*/  R2UR UR7, R9 ;  /* 0x00000000090772ca */ /* 0x000fe200000e0000 */
[C---:B------:R-:W-:Y:S01]  /*123c0*/  VIADD R8, R6.reuse, 0x2 ;  /* 0x0000000206087836 */ /* 0x040fe20000000000 */
[----:B------:R-:W-:Y:S01]  /*123d0*/  R2UR UR14, R6 ;  /* 0x00000000060e72ca */ /* 0x000fe200000e0000 */
[----:B------:R-:W-:Y:S01]  /*123e0*/  UIADD3 UR4, UR12, 0x4, URZ ;  /* 0x000000040c047890 */ /* 0x000fe2000fffe03f */
[----:B------:R-:W-:Y:S01]  /*123f0*/  IMAD.MOV.U32 R9, RZ, RZ, 0x40000040 ;  /* 0x40000040ff097424 */ /* 0x000fe200078e00ff */
[----:B------:R-:W-:Y:S01]  /*12400*/  UIADD3 UR16, UR12, 0x6, URZ ;  /* 0x000000060c107890 */ /* 0x000fe2000fffe03f */
[----:B------:R-:W-:Y:S01]  /*12410*/  R2UR UR10, R8 ;  /* 0x00000000080a72ca */ /* 0x000fe200000e0000 */
[----:B------:R-:W-:Y:S01]  /*12420*/  VIADD R8, R6, 0x4 ;  /* 0x0000000406087836 */ /* 0x000fe20000000000 */
[----:B------:R-:W-:Y:S01]  /*12430*/  UIADD3 UR20, UR12, 0x400, URZ ;  /* 0x000004000c147890 */ /* 0x000fe2000fffe03f */
[----:B------:R-:W-:Y:S01]  /*12440*/  R2UR UR19, R9 ;  /* 0x00000000091372ca */ /* 0x000fe200000e0000 */
[----:B------:R-:W-:Y:S01]  /*12450*/  IMAD.MOV.U32 R9, RZ, RZ, 0x40000040 ;  /* 0x40000040ff097424 */ /* 0x000fe200078e00ff */
[----:B------:R-:W-:Y:S01]  /*12460*/  UIADD3 UR24, UR12, 0x402, URZ ;  /* 0x000004020c187890 */ /* 0x000fe2000fffe03f */
[----:B------:R-:W-:Y:S01]  /*12470*/  R2UR UR6, R8 ;  /* 0x00000000080672ca */ /* 0x000fe200000e0000 */
[----:B------:R-:W-:Y:S01]  /*12480*/  VIADD R8, R6, 0x6 ;  /* 0x0000000606087836 */ /* 0x000fe20000000000 */
[----:B------:R-:W-:-:S02]  /*12490*/  UIADD3 UR28, UR12, 0x404, URZ ;  /* 0x000004040c1c7890 */ /* 0x000fc4000fffe03f */
[----:B------:R-:W-:Y:S01]  /*124a0*/  QGMMA.64x64x32.F32.E4M3.E4M3 R24, gdesc[UR12], RZ, !UPT, gsb0 ;  /* 0x00e000000c1879f3 */ /* 0x000fe2000c0008ff */
[----:B------:R-:W-:Y:S01]  /*124b0*/  R2UR UR23, R9 ;  /* 0x00000000091772ca */ /* 0x000fe200000e0000 */
[----:B------:R-:W-:Y:S01]  /*124c0*/  IMAD.MOV.U32 R9, RZ, RZ, 0x40000040 ;  /* 0x40000040ff097424 */ /* 0x000fe200078e00ff */
[----:B------:R-:W-:Y:S01]  /*124d0*/  R2UR UR18, R8 ;  /* 0x00000000081272ca */ /* 0x000fe200000e0000 */
[----:B------:R-:W-:Y:S01]  /*124e0*/  VIADD R8, R6, 0x200 ;  /* 0x0000020006087836 */ /* 0x000fe20000000000 */
[----:B------:R-:W-:Y:S01]  /*124f0*/  UMOV UR29, 0x40000040 ;  /* 0x40000040001d7882 */ /* 0x000fe20000000000 */
[----:B------:R-:W-:Y:S01]  /*12500*/  R2UR UR35, R7 ;  /* 0x00000000072372ca */ /* 0x000fe200000e0000 */
[----:B------:R-:W-:Y:S01]  /*12510*/  UIADD3 UR32, UR12, 0x406, URZ ;  /* 0x000004060c207890 */ /* 0x000fe2000fffe03f */
[----:B------:R-:W-:Y:S01]  /*12520*/  R2UR UR27, R9 ;  /* 0x00000000091b72ca */ /* 0x000fe200000e0000 */
[----:B------:R-:W-:Y:S01]  /*12530*/  IMAD.MOV.U32 R9, RZ, RZ, 0x40000040 ;  /* 0x40000040ff097424 */ /* 0x000fe200078e00ff */
[----:B------:R-:W-:Y:S01]  /*12540*/  R2UR UR22, R8 ;  /* 0x00000000081672ca */ /* 0x000fe200000e0000 */
[----:B------:R-:W-:Y:S01]  /*12550*/  VIADD R8, R6, 0x202 ;  /* 0x0000020206087836 */ /* 0x000fe20000000000 */
[----:B------:R-:W0:Y:S01]  /*12560*/  LDC R205, c[0x0][0x448] ;  /* 0x00011200ffcd7b82 */ /* 0x000e220000000800 */
[----:B------:R-:W-:Y:S01]  /*12570*/  UMOV UR33, 0x40000040 ;  /* 0x4000004000217882 */ /* 0x000fe20000000000 */
[----:B------:R-:W-:Y:S01]  /*12580*/  R2UR UR31, R9 ;  /* 0x00000000091f72ca */ /* 0x000fe200000e0000 */
[----:B------:R-:W-:Y:S01]  /*12590*/  IMAD.IADD R0, R202, 0x1, R199 ;  /* 0x00000001ca007824 */ /* 0x000fe200078e02c7 */
[----:B------:R-:W-:Y:S01]  /*125a0*/  R2UR UR26, R8 ;  /* 0x00000000081a72ca */ /* 0x000fe200000e0000 */
[----:B------:R-:W-:Y:S01]  /*125b0*/  VIADD R8, R6, 0x204 ;  /* 0x0000020406087836 */ /* 0x000fe20000000000 */
[----:B------:R-:W-:Y:S01]  /*125c0*/  LEA R14, R164, 0xffffffc0, 0x6 ;  /* 0xffffffc0a40e7811 */ /* 0x000fe200078e30ff */
[----:B------:R-:W-:Y:S01]  /*125d0*/  VIADD R6, R6, 0x206 ;  /* 0x0000020606067836 */ /* 0x000fe20000000000 */
[----:B------:R-:W1:Y:S01]  /*125e0*/  LDC.64 R10, c[0x0][0x9e0] ;  /* 0x00027800ff0a7b82 */ /* 0x000e620000000a00 */
[----:B------:R-:W-:Y:S01]  /*125f0*/  IMAD.MOV.U32 R5, RZ, RZ, R0 ;  /* 0x000000ffff057224 */ /* 0x000fe200078e0000 */
[----:B------:R-:W-:-:S02]  /*12600*/  R2UR UR30, R8 ;  /* 0x00000000081e72ca */ /* 0x000fc400000e0000 */
[----:B------:R-:W-:Y:S02]  /*12610*/  R2UR UR34, R6 ;  /* 0x00000000062272ca */ /* 0x000fe400000e0000 */
[----:B0-----:R-:W-:-:S13]  /*12620*/  ISETP.NE.AND P2, PT, R205, 0x1, PT ;  /* 0x00000001cd00780c */ /* 0x001fda0003f45270 */
[----:B------:R-:W0:Y:S08]  /*12630*/  @P2 LDC R3, c[0x0][0x44c] ;  /* 0x00011300ff032b82 */ /* 0x000e300000000800 */
[----:B------:R-:W3:Y:S01]  /*12640*/  @P2 LDC R6, c[0x0][0x450] ;  /* 0x00011400ff062b82 */ /* 0x000ee20000000800 */
[----:B0-----:R-:W-:Y:S01]  /*12650*/  @P2 IMAD.HI.U32 R3, R0, R3, RZ ;  /* 0x0000000300032227 */ /* 0x001fe200078e00ff */
[----:B------:R-:W-:-:S02]  /*12660*/  WARPGROUP.DEPBAR.LE gsb0, 0x0 ;  /* 0x00008000000079c5 */ /* 0x000fc40000010000 */
[----:B------:R-:W-:Y:S01]  /*12670*/  WARPGROUP.ARRIVE ;  /* 0x00000000000079c5 */ /* 0x000fe20000000000 */
[----:B------:R-:W-:Y:S01]  /*12680*/  @!P1 VIADD R0, R13, 0x28440 ;  /* 0x000284400d009836 */ /* 0x000fe20000000000 */
[----:B---3--:R-:W-:Y:S01]  /*12690*/  @P2 SHF.R.U32.HI R5, RZ, R6, R3 ;  /* 0x00000006ff052219 */ /* 0x008fe20000011603 */
[----:B------:R-:W-:-:S03]  /*126a0*/  IMAD.MOV.U32 R3, RZ, RZ, -0x40 ;  /* 0xffffffc0ff037424 */ /* 0x000fc600078e00ff */
[----:B------:R-:W-:Y:S01]  /*126b0*/  QGMMA.64x64x32.F32.E4M3.E4M3 R24, gdesc[UR8], R24, gsb0 ;  /* 0x00e00000081879f3 */ /* 0x000fe20008000818 */
[----:B------:R-:W-:Y:S01]  /*126c0*/  @!P1 PRMT R0, RZ, 0x654, R0 ;  /* 0x00000654ff009816 */ /* 0x000fe20000000000 */
[----:B------:R-:W0:Y:S01]  /*126d0*/  SHFL.IDX PT, R58, R5, RZ, 0x1c1f ;  /* 0x001c1fff053a7589 */ /* 0x000e2200000e0000 */
[----:B------:R-:W-:-:S05]  /*126e0*/  IMAD R57, R164, R3, 0x40 ;  /* 0x00000040a4397424 */ /* 0x000fca00078e0203 */
[----:B------:R-:W-:Y:S01]  /*126f0*/  IADD3 R20, -R196, R197, R57 ;  /* 0x000000c5c4147210 */ /* 0x000fe20007ffe139 */
[----:B------:R-:W-:Y:S02]  /*12700*/  WARPGROUP.DEPBAR.LE gsb0, 0x0 ;  /* 0x00008000000079c5 */ /* 0x000fe40000010000 */
[----:B------:R-:W-:-:S06]  /*12710*/  WARPGROUP.ARRIVE ;  /* 0x00000000000079c5 */ /* 0x000fcc0000000000 */
[----:B------:R-:W-:Y:S01]  /*12720*/  QGMMA.64x64x32.F32.E4M3.E4M3 R24, gdesc[UR4], R24, gsb0 ;  /* 0x00e00000041879f3 */ /* 0x000fe20008000818 */
[----:B------:R-:W-:Y:S02]  /*12730*/  ULDC UR6, c[0x0][0x9dc] ;  /* 0x0002770000067ab9 */ /* 0x000fe40000000800 */
[----:B------:R-:W-:-:S05]  /*12740*/  IMAD.U32 R8, RZ, RZ, UR6 ;  /* 0x00000006ff087e24 */ /* 0x000fca000f8e00ff */
[----:B------:R-:W-:Y:S01]  /*12750*/  LOP3.LUT R6, RZ, R8, RZ, 0x33, !PT ;  /* 0x00000008ff067212 */ /* 0x000fe200078e33ff */
[----:B------:R-:W-:Y:S02]  /*12760*/  WARPGROUP.DEPBAR.LE gsb0, 0x0 ;  /* 0x00008000000079c5 */ /* 0x000fe40000010000 */
[----:B------:R-:W-:-:S06]  /*12770*/  WARPGROUP.ARRIVE ;  /* 0x00000000000079c5 */ /* 0x000fcc0000000000 */
[----:B------:R-:W-:Y:S01]  /*12780*/  QGMMA.64x64x32.F32.E4M3.E4M3 R24, gdesc[UR16], R24, gsb0 ;  /* 0x00e00000101879f3 */ /* 0x000fe20008000818 */
[----:B--2---:R-:W-:-:S04]  /*12790*/  LOP3.LUT R12, R12, 0xfffffff7, RZ, 0xc0, !PT ;  /* 0xfffffff70c0c7812 */ /* 0x004fc800078ec0ff */
[----:B------:R-:W-:Y:S02]  /*127a0*/  @P2 LOP3.LUT R12, R12, 0x8, RZ, 0xfc, !PT ;  /* 0x000000080c0c2812 */ /* 0x000fe400078efcff */
[----:B-1----:R-:W-:Y:S02]  /*127b0*/  ISETP.GE.AND P2, PT, R11, 0x1, PT ;  /* 0x000000010b00780c */ /* 0x002fe40003f46270 */
[----:B------:R-:W-:-:S11]  /*127c0*/  LOP3.LUT R12, R12, 0xfffffffb, RZ, 0xc0, !PT ;  /* 0xfffffffb0c0c7812 */ /* 0x000fd600078ec0ff */
[----:B------:R-:W-:-:S05]  /*127d0*/  @P2 LOP3.LUT R12, R12, 0x4, RZ, 0xfc, !PT ;  /* 0x000000040c0c2812 */ /* 0x000fca00078efcff */
[----:B------:R1:W-:Y:S01]  /*127e0*/  STL [R1], R12 ;  /* 0x0000000c01007387 */ /* 0x0003e20000100800 */
        /* <DEDUP_REMOVED lines=14> */
[----:B--2---:R-:W-:-:S04]  /*128d0*/  IADD3 R0, -R196, 0x1, R57 ;  /* 0x00000001c4007810 */ /* 0x004fc80007ffe139 */
[----:B------:R-:W-:-:S05]  /*128e0*/  IADD3 R3, -R195, R0, R197 ;  /* 0x00000000c3037210 */ /* 0x000fca0007ffe1c5 */
[C---:B------:R-:W-:Y:S02]  /*128f0*/  IMAD.IADD R59, R3.reuse, 0x1, R10 ;  /* 0x00000001033b7824 */ /* 0x040fe400078e020a */
[----:B------:R-:W-:-:S03]  /*12900*/  IMAD.IADD R56, R3, 0x1, R6 ;  /* 0x0000000103387824 */ /* 0x000fc600078e0206 */
[----:B0-----:R-:W-:Y:S01]  /*12910*/  VIADDMNMX R0, R58, R59, R20, PT ;  /* 0x0000003b3a007246 */ /* 0x001fe20003800114 */
[----:B-1----:R-:W-:Y:S01]  /*12920*/  IMAD.IADD R12, R56, 0x1, R58 ;  /* 0x00000001380c7824 */ /* 0x002fe200078e023a */
[----:B------:R-:W-:Y:S06]  /*12930*/  @!P2 BRA `(.L_x_1548) ;  /* 0x000000000050a947 */ /* 0x000fec0003800000 */
[----:B------:R-:W-:Y:S01]  /*12940*/  IADD3 R3, -R195, R197, R58 ;  /* 0x000000c5c3037210 */ /* 0x000fe20007ffe13a */
[----:B------:R-:W-:Y:S03]  /*12950*/  BSSY B0, `(.L_x_1549) ;  /* 0x000000e000007945 */ /* 0x000fe60003800000 */
        /* <DEDUP_REMOVED lines=9> */
.L_x_1550:
[----:B------:R-:W-:-:S13]  /*129f0*/  ISETP.NE.AND P2, PT, R11, 0x1, PT ;  /* 0x000000010b00780c */ /* 0x000fda0003f45270 */
[----:B------:R-:W0:Y:S02]  /*12a00*/  @P2 LDC.64 R6, c[0x0][0x9e8] ;  /* 0x00027a00ff062b82 */ /* 0x000e240000000a00 */
[----:B0-----:R-:W-:-:S05]  /*12a10*/  @P2 IMAD.HI.U32 R6, R3, R6, RZ ;  /* 0x0000000603062227 */ /* 0x001fca00078e00ff */
[----:B------:R-:W-:-:S07]  /*12a20*/  @P2 SHF.R.U32.HI R3, RZ, R7, R6 ;  /* 0x00000007ff032219 */ /* 0x000fce0000011606 */
.L_x_1551:
[----:B------:R-:W-:Y:S05]  /*12a30*/  BSYNC B0 ;  /* 0x0000000000007941 */ /* 0x000fea0003800000 */
.L_x_1549:
[----:B------:R-:W-:-:S04]  /*12a40*/  IMAD R3, R3, R11, -R14 ;  /* 0x0000000b03037224 */ /* 0x000fc800078e0a0e */
[----:B------:R-:W-:-:S05]  /*12a50*/  IMAD.IADD R3, R3, 0x1, -R196 ;  /* 0x0000000103037824 */ /* 0x000fca00078e0ac4 */
[----:B------:R-:W-:Y:S02]  /*12a60*/  VIMNMX R12, R12, R3, !PT ;  /* 0x000000030c0c7248 */ /* 0x000fe40007fe0100 */
[----:B------:R-:W-:-:S07]  /*12a70*/  VIADDMNMX R0, R3, R11, R0, PT ;  /* 0x0000000b03007246 */ /* 0x000fce0003800100 */
.L_x_1548:
[C---:B------:R-:W-:Y:S01]  /*12a80*/  ISETP.GE.AND P2, PT, R57.reuse, 0x2, PT ;  /* 0x000000023900780c */ /* 0x040fe20003f46270 */
[----:B------:R-:W0:Y:S01]  /*12a90*/  SHFL.IDX PT, R6, R5, 0x1, 0x1c1f ;  /* 0x003c1f0005067f89 */ /* 0x000e2200000e0000 */
[C---:B------:R-:W-:Y:S02]  /*12aa0*/  ISETP.GE.AND P6, PT, R57.reuse, 0x9, PT ;  /* 0x000000093900780c */ /* 0x040fe40003fc6270 */
[----:B------:R-:W-:Y:S02]  /*12ab0*/  ISETP.GT.AND P3, PT, R12, 0x1, !P2 ;  /* 0x000000010c00780c */ /* 0x000fe40005764270 */
[C---:B------:R-:W-:Y:S02]  /*12ac0*/  ISETP.GE.AND P4, PT, R57.reuse, 0xa, PT ;  /* 0x0000000a3900780c */ /* 0x040fe40003f86270 */
[----:B------:R-:W-:Y:S02]  /*12ad0*/  ISETP.LT.OR P3, PT, R0, 0x2, P3 ;  /* 0x000000020000780c */ /* 0x000fe40001f61670 */
[----:B------:R-:W-:-:S02]  /*12ae0*/  ISETP.GE.AND P5, PT, R57, 0x1, PT ;  /* 0x000000013900780c */ /* 0x000fc40003fa6270 */
[----:B------:R-:W-:Y:S02]  /*12af0*/  FSEL R69, R25, -INF , !P3 ;  /* 0xff80000019457808 */ /* 0x000fe40005800000 */
[----:B------:R-:W-:-:S04]  /*12b00*/  ISETP.GT.AND P3, PT, R12, 0x8, !P6 ;  /* 0x000000080c00780c */ /* 0x000fc80007764270 */
[----:B------:R-:W-:-:S04]  /*12b10*/  ISETP.LT.OR P3, PT, R0, 0x9, P3 ;  /* 0x000000090000780c */ /* 0x000fc80001f61670 */
        /* <DEDUP_REMOVED lines=24> */
[----:B------:R-:W-:Y:S02]  /*12ca0*/  ISETP.GE.AND P4, PT, R57, 0x21, PT ;  /* 0x000000213900780c */ /* 0x000fe40003f86270 */
        /* <DEDUP_REMOVED lines=28> */
[----:B------:R-:W-:-:S04]  /*12e70*/  ISETP.LT.OR P3, PT, R0, 0x32, P3 ;  /* 0x000000320000780c */ /* 0x000fc80001f61670 */
[----:B------:R-:W-:Y:S02]  /*12e80*/  FSEL R49, R49, -INF , !P3 ;  /* 0xff80000031317808 */ /* 0x000fe40005800000 */
[----:B------:R-:W-:-:S04]  /*12e90*/  ISETP.GE.AND P3, PT, R57, 0x39, PT ;  /* 0x000000393900780c */ /* 0x000fc80003f66270 */
[----:B------:R-:W-:-:S04]  /*12ea0*/  ISETP.GT.AND P4, PT, R12, 0x38, !P3 ;  /* 0x000000380c00780c */ /* 0x000fc80005f84270 */
[----:B------:R-:W-:-:S04]  /*12eb0*/  ISETP.LT.OR P4, PT, R0, 0x39, P4 ;  /* 0x000000390000780c */ /* 0x000fc80002781670 */
[----:B------:R-:W-:Y:S02]  /*12ec0*/  FSEL R25, R52, -INF , !P4 ;  /* 0xff80000034197808 */ /* 0x000fe40006000000 */
[----:B------:R-:W-:-:S04]  /*12ed0*/  ISETP.GT.AND P4, PT, R12, RZ, !P5 ;  /* 0x000000ff0c00720c */ /* 0x000fc80006f84270 */
[----:B------:R-:W-:-:S04]  /*12ee0*/  ISETP.LT.OR P4, PT, R0, 0x1, P4 ;  /* 0x000000010000780c */ /* 0x000fc80002781670 */
[----:B------:R-:W-:Y:S02]  /*12ef0*/  FSEL R71, R24, -INF , !P4 ;  /* 0xff80000018477808 */ /* 0x000fe40006000000 */
[----:B------:R-:W-:-:S04]  /*12f00*/  ISETP.GE.AND P4, PT, R57, 0x3a, PT ;  /* 0x0000003a3900780c */ /* 0x000fc80003f86270 */
[----:B------:R-:W-:Y:S02]  /*12f10*/  P2R R24, PR, RZ, 0x10 ;  /* 0x00000010ff187803 */ /* 0x000fe40000000000 */
[----:B------:R-:W-:Y:S01]  /*12f20*/  ISETP.GT.AND P4, PT, R12, 0x39, !P4 ;  /* 0x000000390c00780c */ /* 0x000fe20006784270 */
[----:B0-----:R-:W-:-:S03]  /*12f30*/  IMAD.IADD R12, R56, 0x1, R6 ;  /* 0x00000001380c7824 */ /* 0x001fc600078e0206 */
[----:B------:R-:W-:Y:S02]  /*12f40*/  ISETP.LT.OR P4, PT, R0, 0x3a, P4 ;  /* 0x0000003a0000780c */ /* 0x000fe40002781670 */
[----:B------:R-:W-:Y:S02]  /*12f50*/  VIADDMNMX R0, R6, R59, R20, PT ;  /* 0x0000003b06007246 */ /* 0x000fe40003800114 */
[----:B------:R-:W-:Y:S02]  /*12f60*/  FSEL R53, R53, -INF , !P4 ;  /* 0xff80000035357808 */ /* 0x000fe40006000000 */
[----:B------:R-:W-:-:S13]  /*12f70*/  ISETP.GE.AND P4, PT, R11, 0x1, PT ;  /* 0x000000010b00780c */ /* 0x000fda0003f86270 */
[----:B------:R-:W-:Y:S05]  /*12f80*/  @!P4 BRA `(.L_x_1552) ;  /* 0x000000000050c947 */ /* 0x000fea0003800000 */
        /* <DEDUP_REMOVED lines=11> */
.L_x_1554:
[----:B------:R-:W-:-:S13]  /*13040*/  ISETP.NE.AND P4, PT, R11, 0x1, PT ;  /* 0x000000010b00780c */ /* 0x000fda0003f85270 */
[----:B------:R-:W0:Y:S02]  /*13050*/  @P4 LDC.64 R6, c[0x0][0x9e8] ;  /* 0x00027a00ff064b82 */ /* 0x000e240000000a00 */
[----:B0-----:R-:W-:-:S05]  /*13060*/  @P4 IMAD.HI.U32 R6, R5, R6, RZ ;  /* 0x0000000605064227 */ /* 0x001fca00078e00ff */
[----:B------:R-:W-:-:S07]  /*13070*/  @P4 SHF.R.U32.HI R5, RZ, R7, R6 ;  /* 0x00000007ff054219 */ /* 0x000fce0000011606 */
.L_x_1555:
[----:B------:R-:W-:Y:S05]  /*13080*/  BSYNC B0 ;  /* 0x0000000000007941 */ /* 0x000fea0003800000 */
.L_x_1553:
[----:B------:R-:W-:-:S04]  /*13090*/  IMAD R5, R5, R11, -R14 ;  /* 0x0000000b05057224 */ /* 0x000fc800078e0a0e */
[----:B------:R-:W-:-:S05]  /*130a0*/  IMAD.IADD R5, R5, 0x1, -R196 ;  /* 0x0000000105057824 */ /* 0x000fca00078e0ac4 */
[----:B------:R-:W-:Y:S02]  /*130b0*/  VIMNMX R12, R12, R5, !PT ;  /* 0x000000050c0c7248 */ /* 0x000fe40007fe0100 */
[----:B------:R-:W-:-:S07]  /*130c0*/  VIADDMNMX R0, R5, R11, R0, PT ;  /* 0x0000000b05007246 */ /* 0x000fce0003800100 */
.L_x_1552:
[----:B------:R-:W-:Y:S02]  /*130d0*/  ISETP.GT.AND P2, PT, R12, 0x1, !P2 ;  /* 0x000000010c00780c */ /* 0x000fe40005744270 */
[----:B------:R-:W-:Y:S02]  /*130e0*/  FMNMX.FTZ R6, R71, R69, !PT ;  /* 0x0000004547067209 */ /* 0x000fe40007810000 */
[----:B------:R-:W-:Y:S02]  /*130f0*/  ISETP.LT.OR P2, PT, R0, 0x2, P2 ;  /* 0x000000020000780c */ /* 0x000fe40001741670 */
        /* <DEDUP_REMOVED lines=21> */
[----:B------:R-:W-:Y:S02]  /*13250*/  FMNMX.FTZ R6, R45, R6, !PT ;  /* 0x000000062d067209 */ /* 0x000fe40007810000 */
[----:B------:R-:W-:Y:S02]  /*13260*/  FSEL R35, R35, -INF , !P2 ;  /* 0xff80000023237808 */ /* 0x000fe40005000000 */
[----:B------:R-:W-:Y:S02]  /*13270*/  ISETP.NE.AND P2, PT, R58, RZ, PT ;  /* 0x000000ff3a00720c */ /* 0x000fe40003f45270 */
[----:B------:R-:W-:Y:S02]  /*13280*/  FMNMX.FTZ R6, R21, R6, !PT ;  /* 0x0000000615067209 */ /* 0x000fe40007810000 */
[----:B------:R-:W-:Y:S02]  /*13290*/  ISETP.GT.AND P2, PT, R12, 0x18, !P2 ;  /* 0x000000180c00780c */ /* 0x000fe40005744270 */
[----:B------:R-:W-:-:S02]  /*132a0*/  FMNMX.FTZ R6, R49, R6, !PT ;  /* 0x0000000631067209 */ /* 0x000fc40007810000 */
[----:B------:R-:W-:Y:S02]  /*132b0*/  ISETP.LT.OR P2, PT, R0, 0x19, P2 ;  /* 0x000000190000780c */ /* 0x000fe40001741670 */
[----:B------:R-:W-:Y:S02]  /*132c0*/  FMNMX.FTZ R6, R25, R6, !PT ;  /* 0x0000000619067209 */ /* 0x000fe40007810000 */
[----:B------:R-:W-:Y:S02]  /*132d0*/  FSEL R57, R38, -INF , !P2 ;  /* 0xff80000026397808 */ /* 0x000fe40005000000 */
[----:B------:R-:W-:Y:S02]  /*132e0*/  ISETP.NE.AND P2, PT, R36, RZ, PT ;  /* 0x000000ff2400720c */ /* 0x000fe40003f45270 */
[----:B------:R-:W-:Y:S02]  /*132f0*/  FMNMX.FTZ R14, R53, R6, !PT ;  /* 0x00000006350e7209 */ /* 0x000fe40007810000 */
[----:B------:R-:W-:-:S02]  /*13300*/  ISETP.GT.AND P2, PT, R12, 0x19, !P2 ;  /* 0x000000190c00780c */ /* 0x000fc40005744270 */
[----:B------:R-:W-:Y:S01]  /*13310*/  ISETP.GT.AND P6, PT, R12, 0x8, !P6 ;  /* 0x000000080c00780c */ /* 0x000fe200077c4270 */
[----:B------:R-:W0:Y:S01]  /*13320*/  SHFL.BFLY PT, R5, R14, 0x2, 0x1f ;  /* 0x0c401f000e057f89 */ /* 0x000e2200000e0000 */
[C---:B------:R-:W-:Y:S02]  /*13330*/  ISETP.LT.OR P2, PT, R0.reuse, 0x1a, P2 ;  /* 0x0000001a0000780c */ /* 0x040fe40001741670 */
[----:B------:R-:W-:Y:S02]  /*13340*/  ISETP.LT.OR P6, PT, R0, 0x9, P6 ;  /* 0x000000090000780c */ /* 0x000fe400037c1670 */
[----:B------:R-:W-:Y:S02]  /*13350*/  FSEL R39, R39, -INF , !P2 ;  /* 0xff80000027277808 */ /* 0x000fe40005000000 */
[----:B------:R-:W-:Y:S02]  /*13360*/  ISETP.NE.AND P2, PT, R60, RZ, PT ;  /* 0x000000ff3c00720c */ /* 0x000fe40003f45270 */
[----:B------:R-:W-:-:S02]  /*13370*/  FSEL R7, R30, -INF , !P6 ;  /* 0xff8000001e077808 */ /* 0x000fc40007000000 */
[----:B------:R-:W-:Y:S02]  /*13380*/  ISETP.GT.AND P2, PT, R12, 0x20, !P2 ;  /* 0x000000200c00780c */ /* 0x000fe40005744270 */
[----:B------:R-:W-:Y:S02]  /*13390*/  ISETP.NE.AND P6, PT, R62, RZ, PT ;  /* 0x000000ff3e00720c */ /* 0x000fe40003fc5270 */
[----:B------:R-:W-:Y:S02]  /*133a0*/  ISETP.LT.OR P2, PT, R0, 0x21, P2 ;  /* 0x000000210000780c */ /* 0x000fe40001741670 */
[----:B------:R-:W-:Y:S02]  /*133b0*/  ISETP.NE.AND P4, PT, R48, RZ, PT ;  /* 0x000000ff3000720c */ /* 0x000fe40003f85270 */
[----:B------:R-:W-:Y:S02]  /*133c0*/  FSEL R59, R42, -INF , !P2 ;  /* 0xff8000002a3b7808 */ /* 0x000fe40005000000 */
[----:B------:R-:W-:-:S02]  /*133d0*/  ISETP.NE.AND P2, PT, R40, RZ, PT ;  /* 0x000000ff2800720c */ /* 0x000fc40003f45270 */
[C---:B------:R-:W-:Y:S02]  /*133e0*/  ISETP.GT.AND P5, PT, R12.reuse, RZ, !P5 ;  /* 0x000000ff0c00720c */ /* 0x040fe40006fa4270 */
[----:B------:R-:W-:Y:S02]  /*133f0*/  ISETP.GT.AND P2, PT, R12, 0x21, !P2 ;  /* 0x000000210c00780c */ /* 0x000fe40005744270 */
[----:B0-----:R-:W-:Y:S02]  /*13400*/  FMNMX.FTZ R20, R14, R5, !PT ;  /* 0x000000050e147209 */ /* 0x001fe40007810000 */
[C---:B------:R-:W-:Y:S02]  /*13410*/  ISETP.LT.OR P2, PT, R0.reuse, 0x22, P2 ;  /* 0x000000220000780c */ /* 0x040fe40001741670 */
[----:B------:R-:W-:Y:S01]  /*13420*/  ISETP.LT.OR P5, PT, R0, 0x1, P5 ;  /* 0x000000010000780c */ /* 0x000fe20002fa1670 */
[----:B------:R-:W0:Y:S01]  /*13430*/  SHFL.BFLY PT, R5, R20, 0x1, 0x1f ;  /* 0x0c201f0014057f89 */ /* 0x000e2200000e0000 */
[----:B------:R-:W-:-:S02]  /*13440*/  FSEL R43, R43, -INF , !P2 ;  /* 0xff8000002b2b7808 */ /* 0x000fc40005000000 */
[----:B------:R-:W-:Y:S02]  /*13450*/  ISETP.NE.AND P2, PT, R61, RZ, PT ;  /* 0x000000ff3d00720c */ /* 0x000fe40003f45270 */
[----:B------:R-:W-:Y:S02]  /*13460*/  FSEL R26, R26, -INF , !P5 ;  /* 0xff8000001a1a7808 */ /* 0x000fe40006800000 */
[C---:B------:R-:W-:Y:S02]  /*13470*/  ISETP.GT.AND P2, PT, R12.reuse, 0x28, !P2 ;  /* 0x000000280c00780c */ /* 0x040fe40005744270 */
[----:B------:R-:W-:Y:S02]  /*13480*/  ISETP.GT.AND P3, PT, R12, 0x38, !P3 ;  /* 0x000000380c00780c */ /* 0x000fe40005f64270 */
[C---:B------:R-:W-:Y:S02]  /*13490*/  ISETP.LT.OR P2, PT, R0.reuse, 0x29, P2 ;  /* 0x000000290000780c */ /* 0x040fe40001741670 */
[----:B------:R-:W-:-:S02]  /*134a0*/  ISETP.LT.OR P3, PT, R0, 0x39, P3 ;  /* 0x000000390000780c */ /* 0x000fc40001f61670 */
[----:B------:R-:W-:Y:S02]  /*134b0*/  FSEL R61, R46, -INF , !P2 ;  /* 0xff8000002e3d7808 */ /* 0x000fe40005000000 */
[----:B------:R-:W-:-:S04]  /*134c0*/  ISETP.NE.AND P2, PT, R44, RZ, PT ;  /* 0x000000ff2c00720c */ /* 0x000fc80003f45270 */
[----:B------:R-:W-:Y:S02]  /*134d0*/  ISETP.GT.AND P2, PT, R12, 0x29, !P2 ;  /* 0x000000290c00780c */ /* 0x000fe40005744270 */
[----:B0-----:R-:W-:Y:S02]  /*134e0*/  FMNMX.FTZ R5, R20, R5, !PT ;  /* 0x0000000514057209 */ /* 0x001fe40007810000 */
[----:B------:R-:W-:-:S03]  /*134f0*/  ISETP.LT.OR P2, PT, R0, 0x2a, P2 ;  /* 0x0000002a0000780c */ /* 0x000fc60001741670 */
[----:B------:R-:W-:Y:S01]  /*13500*/  FFMA.FTZ R6, R2, R5, -8 ;  /* 0xc100000002067423 */ /* 0x000fe20000010005 */
[----:B------:R-:W-:Y:S02]  /*13510*/  FSEL R47, R47, -INF , !P2 ;  /* 0xff8000002f2f7808 */ /* 0x000fe40005000000 */
[----:B------:R-:W-:-:S04]  /*13520*/  ISETP.GT.AND P2, PT, R12, 0x30, !P6 ;  /* 0x000000300c00780c */ /* 0x000fc80007744270 */
[----:B------:R-:W-:-:S04]  /*13530*/  ISETP.LT.OR P2, PT, R0, 0x31, P2 ;  /* 0x000000310000780c */ /* 0x000fc80001741670 */
[----:B------:R-:W-:Y:S02]  /*13540*/  FSEL R63, R50, -INF , !P2 ;  /* 0xff800000323f7808 */ /* 0x000fe40005000000 */
[----:B------:R-:W-:Y:S02]  /*13550*/  ISETP.GT.AND P2, PT, R12, 0x31, !P4 ;  /* 0x000000310c00780c */ /* 0x000fe40006744270 */
[----:B------:R-:W-:Y:S02]  /*13560*/  ISETP.NE.AND P4, PT, R24, RZ, PT ;  /* 0x000000ff1800720c */ /* 0x000fe40003f85270 */
[----:B------:R-:W-:-:S04]  /*13570*/  ISETP.LT.OR P2, PT, R0, 0x32, P2 ;  /* 0x000000320000780c */ /* 0x000fc80001741670 */
[----:B------:R-:W-:Y:S02]  /*13580*/  FSEL R51, R51, -INF , !P2 ;  /* 0xff80000033337808 */ /* 0x000fe40005000000 */
[----:B------:R-:W-:-:S04]  /*13590*/  FSETP.NEU.FTZ.AND P2, PT, R5, -INF , PT ;  /* 0xff8000000500780b */ /* 0x000fc80003f5d000 */
[----:B------:R-:W-:Y:S02]  /*135a0*/  FSEL R24, R6, RZ, P2 ;  /* 0x000000ff06187208 */ /* 0x000fe40001000000 */
[----:B------:R-:W-:Y:S02]  /*135b0*/  FMNMX.FTZ R6, R26, R27, !PT ;  /* 0x0000001b1a067209 */ /* 0x000fe40007810000 */
[----:B------:R-:W-:Y:S01]  /*135c0*/  ISETP.GT.AND P2, PT, R12, 0x39, !P4 ;  /* 0x000000390c00780c */ /* 0x000fe20006744270 */
[----:B------:R-:W-:-:S01]  /*135d0*/  FFMA.FTZ R12, R2, R69, -R24 ;  /* 0x00000045020c7223 */ /* 0x000fc20000010818 */
[----:B------:R-:W-:Y:S01]  /*135e0*/  FMNMX.FTZ R6, R7, R6, !PT ;  /* 0x0000000607067209 */ /* 0x000fe20007810000 */
[----:B------:R-:W-:-:S01]  /*135f0*/  FFMA.FTZ R33, R2, R33, -R24 ;  /* 0x0000002102217223 */ /* 0x000fc20000010818 */
[----:B------:R-:W-:Y:S01]  /*13600*/  ISETP.LT.OR P2, PT, R0, 0x3a, P2 ;  /* 0x0000003a0000780c */ /* 0x000fe20001741670 */
[----:B------:R-:W-:-:S01]  /*13610*/  FFMA.FTZ R0, R2, R65, -R24 ;  /* 0x0000004102007223 */ /* 0x000fc20000010818 */
[----:B------:R-:W-:Y:S01]  /*13620*/  FMNMX.FTZ R6, R31, R6, !PT ;  /* 0x000000061f067209 */ /* 0x000fe20007810000 */
[----:B------:R-:W-:-:S01]  /*13630*/  FFMA.FTZ R14, R2, R71, -R24 ;  /* 0x00000047020e7223 */ /* 0x000fc20000010818 */
[----:B------:R-:W-:Y:S01]  /*13640*/  FSEL R69, R54, -INF , !P3 ;  /* 0xff80000036457808 */ /* 0x000fe20005800000 */
[----:B------:R-:W-:Y:S01]  /*13650*/  MUFU.EX2 R71, R12 ;  /* 0x0000000c00477308 */ /* 0x000fe20000000800 */
[----:B------:R-:W-:Y:S01]  /*13660*/  FMNMX.FTZ R6, R29, R6, !PT ;  /* 0x000000061d067209 */ /* 0x000fe20007810000 */
[C-C-:B------:R-:W-:Y:S01]  /*13670*/  FFMA.FTZ R67, R2.reuse, R67, -R24.reuse ;  /* 0x0000004302437223 */ /* 0x140fe20000010818 */
[----:B------:R-:W-:Y:S01]  /*13680*/  FSEL R55, R55, -INF , !P2 ;  /* 0xff80000037377808 */ /* 0x000fe20005000000 */
[C-C-:B------:R-:W-:Y:S01]  /*13690*/  FFMA.FTZ R3, R2.reuse, R3, -R24.reuse ;  /* 0x0000000302037223 */ /* 0x140fe20000010818 */
[----:B------:R-:W-:Y:S01]  /*136a0*/  FMNMX.FTZ R6, R35, R6, !PT ;  /* 0x0000000623067209 */ /* 0x000fe20007810000 */
[C-C-:B------:R-:W-:Y:S01]  /*136b0*/  FFMA.FTZ R9, R2.reuse, R9, -R24.reuse ;  /* 0x0000000902097223 */ /* 0x140fe20000010818 */
[----:B------:R-:W-:-:S01]  /*136c0*/  FFMA.FTZ R37, R2, R37, -R24 ;  /* 0x0000002502257223 */ /* 0x000fc20000010818 */
[----:B------:R-:W-:Y:S01]  /*136d0*/  MUFU.EX2 R12, R33 ;  /* 0x00000021000c7308 */ /* 0x000fe20000000800 */
[----:B------:R-:W-:Y:S01]  /*136e0*/  FMNMX.FTZ R6, R57, R6, !PT ;  /* 0x0000000639067209 */ /* 0x000fe20007810000 */
[C-C-:B------:R-:W-:Y:S01]  /*136f0*/  FFMA.FTZ R15, R2.reuse, R15, -R24.reuse ;  /* 0x0000000f020f7223 */ /* 0x140fe20000010818 */
[----:B------:R-:W-:Y:S01]  /*13700*/  ISETP.NE.AND P4, PT, R205, 0x1, PT ;  /* 0x00000001cd00780c */ /* 0x000fe20003f85270 */
[C-C-:B------:R-:W-:Y:S01]  /*13710*/  FFMA.FTZ R45, R2.reuse, R45, -R24.reuse ;  /* 0x0000002d022d7223 */ /* 0x140fe20000010818 */
[----:B------:R-:W-:Y:S01]  /*13720*/  FMNMX.FTZ R6, R39, R6, !PT ;  /* 0x0000000627067209 */ /* 0x000fe20007810000 */
[C-C-:B------:R-:W-:Y:S01]  /*13730*/  FFMA.FTZ R13, R2.reuse, R13, -R24.reuse ;  /* 0x0000000d020d7223 */ /* 0x140fe20000010818 */
[----:B------:R-:W-:-:S01]  /*13740*/  FFMA.FTZ R41, R2, R41, -R24 ;  /* 0x0000002902297223 */ /* 0x000fc20000010818 */
[----:B------:R-:W0:Y:S01]  /*13750*/  MUFU.EX2 R14, R14 ;  /* 0x0000000e000e7308 */ /* 0x000e220000000800 */
[----:B------:R-:W-:Y:S01]  /*13760*/  FMNMX.FTZ R6, R59, R6, !PT ;  /* 0x000000063b067209 */ /* 0x000fe20007810000 */
[C-C-:B------:R-:W-:Y:S01]  /*13770*/  FFMA.FTZ R21, R2.reuse, R21, -R24.reuse ;  /* 0x0000001502157223 */ /* 0x140fe20000010818 */
[----:B------:R-:W-:-:S01]  /*13780*/  FFMA.FTZ R49, R2, R49, -R24 ;  /* 0x0000003102317223 */ /* 0x000fc20000010818 */
[C-C-:B------:R-:W-:Y:S01]  /*13790*/  FFMA.FTZ R25, R2.reuse, R25, -R24.reuse ;  /* 0x0000001902197223 */ /* 0x140fe20000010818 */
[----:B------:R-:W-:Y:S01]  /*137a0*/  FMNMX.FTZ R6, R43, R6, !PT ;  /* 0x000000062b067209 */ /* 0x000fe20007810000 */
[----:B------:R-:W-:-:S02]  /*137b0*/  FFMA.FTZ R24, R2, R53, -R24 ;  /* 0x0000003502187223 */ /* 0x000fc40000010818 */
[----:B------:R-:W-:Y:S01]  /*137c0*/  MUFU.EX2 R67, R67 ;  /* 0x0000004300437308 */ /* 0x000fe20000000800 */
[----:B------:R-:W-:-:S04]  /*137d0*/  FMNMX.FTZ R6, R61, R6, !PT ;  /* 0x000000063d067209 */ /* 0x000fc80007810000 */
[----:B------:R-:W-:-:S03]  /*137e0*/  FMNMX.FTZ R6, R47, R6, !PT ;  /* 0x000000062f067209 */ /* 0x000fc60007810000 */
[----:B------:R-:W-:Y:S01]  /*137f0*/  MUFU.EX2 R0, R0 ;  /* 0x0000000000007308 */ /* 0x000fe20000000800 */
[----:B------:R-:W-:Y:S01]  /*13800*/  FMNMX.FTZ R6, R63, R6, !PT ;  /* 0x000000063f067209 */ /* 0x000fe20007810000 */
[----:B0-----:R-:W-:-:S03]  /*13810*/  FADD.FTZ R44, R14, R71 ;  /* 0x000000470e2c7221 */ /* 0x001fc60000010000 */
[----:B------:R-:W-:-:S03]  /*13820*/  FMNMX.FTZ R6, R51, R6, !PT ;  /* 0x0000000633067209 */ /* 0x000fc60007810000 */
[----:B------:R-:W-:Y:S01]  /*13830*/  MUFU.EX2 R3, R3 ;  /* 0x0000000300037308 */ /* 0x000fe20000000800 */
[----:B------:R-:W-:-:S04]  /*13840*/  FMNMX.FTZ R6, R69, R6, !PT ;  /* 0x0000000645067209 */ /* 0x000fc80007810000 */
[----:B------:R-:W-:-:S03]  /*13850*/  FMNMX.FTZ R6, R55, R6, !PT ;  /* 0x0000000637067209 */ /* 0x000fc60007810000 */
[----:B------:R-:W-:Y:S02]  /*13860*/  MUFU.EX2 R9, R9 ;  /* 0x0000000900097308 */ /* 0x000fe40000000800 */
[----:B------:R-:W0:Y:S06]  /*13870*/  SHFL.BFLY PT, R65, R6, 0x2, 0x1f ;  /* 0x0c401f0006417f89 */ /* 0x000e2c00000e0000 */
[----:B------:R-:W-:Y:S08]  /*13880*/  MUFU.EX2 R20, R37 ;  /* 0x0000002500147308 */ /* 0x000ff00000000800 */
[----:B------:R-:W-:Y:S08]  /*13890*/  MUFU.EX2 R15, R15 ;  /* 0x0000000f000f7308 */ /* 0x000ff00000000800 */
[----:B------:R-:W-:Y:S01]  /*138a0*/  MUFU.EX2 R30, R45 ;  /* 0x0000002d001e7308 */ /* 0x000fe20000000800 */
[----:B0-----:R-:W-:-:S05]  /*138b0*/  FMNMX.FTZ R65, R6, R65, !PT ;  /* 0x0000004106417209 */ /* 0x001fca0007810000 */
[----:B------:R-:W0:Y:S02]  /*138c0*/  SHFL.BFLY PT, R6, R65, 0x1, 0x1f ;  /* 0x0c201f0041067f89 */ /* 0x000e2400000e0000 */
[----:B------:R-:W-:Y:S08]  /*138d0*/  MUFU.EX2 R13, R13 ;  /* 0x0000000d000d7308 */ /* 0x000ff00000000800 */
[----:B------:R-:W-:Y:S08]  /*138e0*/  MUFU.EX2 R28, R41 ;  /* 0x00000029001c7308 */ /* 0x000ff00000000800 */
[----:B------:R-:W-:Y:S01]  /*138f0*/  MUFU.EX2 R25, R25 ;  /* 0x0000001900197308 */ /* 0x000fe20000000800 */
[----:B0-----:R-:W-:-:S07]  /*13900*/  FMNMX.FTZ R6, R65, R6, !PT ;  /* 0x0000000641067209 */ /* 0x001fce0007810000 */
[----:B------:R-:W-:Y:S01]  /*13910*/  MUFU.EX2 R24, R24 ;  /* 0x0000001800187308 */ /* 0x000fe20000000800 */
[----:B------:R-:W-:Y:S01]  /*13920*/  FSETP.NEU.FTZ.AND P2, PT, R6, -INF , PT ;  /* 0xff8000000600780b */ /* 0x000fe20003f5d000 */
[----:B------:R-:W-:-:S06]  /*13930*/  FFMA.FTZ R33, R2, R6, -8 ;  /* 0xc100000002217423 */ /* 0x000fcc0000010006 */
[----:B------:R-:W-:Y:S01]  /*13940*/  MUFU.EX2 R21, R21 ;  /* 0x0000001500157308 */ /* 0x000fe20000000800 */
[----:B------:R-:W-:-:S05]  /*13950*/  FSEL R34, R33, RZ, P2 ;  /* 0x000000ff21227208 */ /* 0x000fca0001000000 */
[C-C-:B------:R-:W-:Y:S01]  /*13960*/  FFMA.FTZ R26, R2.reuse, R26, -R34.reuse ;  /* 0x0000001a021a7223 */ /* 0x140fe20000010822 */
[----:B------:R-:W-:-:S01]  /*13970*/  FFMA.FTZ R27, R2, R27, -R34 ;  /* 0x0000001b021b7223 */ /* 0x000fc20000010822 */
[C-C-:B------:R-:W-:Y:S01]  /*13980*/  FFMA.FTZ R7, R2.reuse, R7, -R34.reuse ;  /* 0x0000000702077223 */ /* 0x140fe20000010822 */
[----:B------:R-:W-:-:S01]  /*13990*/  FFMA.FTZ R31, R2, R31, -R34 ;  /* 0x0000001f021f7223 */ /* 0x000fc20000010822 */
[C-C-:B------:R-:W-:Y:S01]  /*139a0*/  FFMA.FTZ R29, R2.reuse, R29, -R34.reuse ;  /* 0x0000001d021d7223 */ /* 0x140fe20000010822 */
[----:B------:R-:W-:-:S01]  /*139b0*/  FFMA.FTZ R35, R2, R35, -R34 ;  /* 0x0000002302237223 */ /* 0x000fc20000010822 */
[----:B------:R-:W-:Y:S01]  /*139c0*/  MUFU.EX2 R26, R26 ;  /* 0x0000001a001a7308 */ /* 0x000fe20000000800 */
[----:B------:R-:W-:-:S01]  /*139d0*/  FFMA.FTZ R57, R2, R57, -R34 ;  /* 0x0000003902397223 */ /* 0x000fc20000010822 */
[C-C-:B------:R-:W-:Y:S01]  /*139e0*/  FFMA.FTZ R39, R2.reuse, R39, -R34.reuse ;  /* 0x0000002702277223 */ /* 0x140fe20000010822 */
[----:B------:R-:W-:-:S01]  /*139f0*/  FFMA.FTZ R59, R2, R59, -R34 ;  /* 0x0000003b023b7223 */ /* 0x000fc20000010822 */
[C-C-:B------:R-:W-:Y:S01]  /*13a00*/  FFMA.FTZ R43, R2.reuse, R43, -R34.reuse ;  /* 0x0000002b022b7223 */ /* 0x140fe20000010822 */
[----:B------:R-:W-:-:S01]  /*13a10*/  FFMA.FTZ R61, R2, R61, -R34 ;  /* 0x0000003d023d7223 */ /* 0x000fc20000010822 */
[C-C-:B------:R-:W-:Y:S01]  /*13a20*/  FFMA.FTZ R47, R2.reuse, R47, -R34.reuse ;  /* 0x0000002f022f7223 */ /* 0x140fe20000010822 */
[----:B------:R-:W-:-:S01]  /*13a30*/  FFMA.FTZ R63, R2, R63, -R34 ;  /* 0x0000003f023f7223 */ /* 0x000fc20000010822 */
[----:B------:R-:W0:Y:S01]  /*13a40*/  MUFU.EX2 R27, R27 ;  /* 0x0000001b001b7308 */ /* 0x000e220000000800 */
[----:B------:R-:W-:-:S01]  /*13a50*/  FFMA.FTZ R51, R2, R51, -R34 ;  /* 0x0000003302337223 */ /* 0x000fc20000010822 */
[C-C-:B------:R-:W-:Y:S01]  /*13a60*/  FFMA.FTZ R69, R2.reuse, R69, -R34.reuse ;  /* 0x0000004502457223 */ /* 0x140fe20000010822 */
[----:B------:R-:W-:-:S05]  /*13a70*/  FFMA.FTZ R34, R2, R55, -R34 ;  /* 0x0000003702227223 */ /* 0x000fca0000010822 */
[----:B------:R-:W1:Y:S08]  /*13a80*/  MUFU.EX2 R7, R7 ;  /* 0x0000000700077308 */ /* 0x000e700000000800 */
[----:B------:R2:W3:Y:S01]  /*13a90*/  MUFU.EX2 R36, R31 ;  /* 0x0000001f00247308 */ /* 0x0004e20000000800 */
[----:B0-----:R-:W-:-:S07]  /*13aa0*/  FADD.FTZ R46, R26, R27 ;  /* 0x0000001b1a2e7221 */ /* 0x001fce0000010000 */
[----:B------:R-:W0:Y:S01]  /*13ab0*/  MUFU.EX2 R29, R29 ;  /* 0x0000001d001d7308 */ /* 0x000e220000000800 */
[----:B--2---:R-:W-:-:S01]  /*13ac0*/  FADD.FTZ R31, R67, R44 ;  /* 0x0000002c431f7221 */ /* 0x004fc20000010000 */
[----:B------:R-:W-:-:S03]  /*13ad0*/  F2FP.SATFINITE.E4M3.F32.PACK_AB_MERGE_C R67, R0, R67, RZ ;  /* 0x000000430043723e */ /* 0x000fc600048070ff */
[----:B------:R-:W-:Y:S01]  /*13ae0*/  FADD.FTZ R0, R0, R31 ;  /* 0x0000001f00007221 */ /* 0x000fe20000010000 */
[----:B-1----:R-:W-:-:S01]  /*13af0*/  FADD.FTZ R31, R7, R46 ;  /* 0x0000002e071f7221 */ /* 0x002fc20000010000 */
[----:B------:R-:W-:Y:S01]  /*13b00*/  F2FP.SATFINITE.E4M3.F32.PACK_AB_MERGE_C R188, R71, R14, R67 ;  /* 0x0000000e47bc723e */ /* 0x000fe20004807043 */
[----:B------:R1:W2:Y:S01]  /*13b10*/  MUFU.EX2 R38, R35 ;  /* 0x0000002300267308 */ /* 0x0002a20000000800 */
[----:B------:R-:W-:-:S01]  /*13b20*/  FADD.FTZ R33, R3, R0 ;  /* 0x0000000003217221 */ /* 0x000fc20000010000 */
[C---:B---3--:R-:W-:Y:S01]  /*13b30*/  FADD.FTZ R0, R36.reuse, R31 ;  /* 0x0000001f24007221 */ /* 0x048fe20000010000 */
[----:B------:R-:W3:Y:S01]  /*13b40*/  @P4 LDC R46, c[0x0][0x44c] ;  /* 0x00011300ff2e4b82 */ /* 0x000ee20000000800 */
[----:B------:R-:W-:Y:S01]  /*13b50*/  F2FP.SATFINITE.E4M3.F32.PACK_AB_MERGE_C R7, R36, R7, RZ ;  /* 0x000000072407723e */ /* 0x000fe200048070ff */
[----:B------:R-:W-:-:S03]  /*13b60*/  FADD.FTZ R14, R12, R33 ;  /* 0x000000210c0e7221 */ /* 0x000fc60000010000 */
[----:B------:R-:W4:Y:S01]  /*13b70*/  MUFU.EX2 R57, R57 ;  /* 0x0000003900397308 */ /* 0x000f220000000800 */
[----:B-1----:R-:W-:Y:S01]  /*13b80*/  F2FP.SATFINITE.E4M3.F32.PACK_AB_MERGE_C R35, R20, R9, RZ ;  /* 0x000000091423723e */ /* 0x002fe200048070ff */
[----:B------:R-:W-:Y:S01]  /*13b90*/  FADD.FTZ R9, R9, R14 ;  /* 0x0000000e09097221 */ /* 0x000fe20000010000 */
[----:B------:R-:W-:Y:S02]  /*13ba0*/  F2FP.SATFINITE.E4M3.F32.PACK_AB_MERGE_C R14, R30, R15, RZ ;  /* 0x0000000f1e0e723e */ /* 0x000fe400048070ff */
[----:B------:R-:W-:Y:S01]  /*13bb0*/  F2FP.SATFINITE.E4M3.F32.PACK_AB_MERGE_C R190, R12, R3, R35 ;  /* 0x000000030cbe723e */ /* 0x000fe20004807023 */
[----:B0-----:R-:W-:-:S01]  /*13bc0*/  FADD.FTZ R3, R29, R0 ;  /* 0x000000001d037221 */ /* 0x001fc20000010000 */
[----:B------:R-:W-:Y:S01]  /*13bd0*/  FADD.FTZ R20, R20, R9 ;  /* 0x0000000914147221 */ /* 0x000fe20000010000 */
[----:B------:R-:W0:Y:S01]  /*13be0*/  MUFU.EX2 R40, R39 ;  /* 0x0000002700287308 */ /* 0x000e220000000800 */
[----:B------:R-:W1:Y:S01]  /*13bf0*/  @P4 LDC R9, c[0x0][0x450] ;  /* 0x00011400ff094b82 */ /* 0x000e620000000800 */
[----:B--2---:R-:W-:-:S01]  /*13c00*/  FADD.FTZ R12, R38, R3 ;  /* 0x00000003260c7221 */ /* 0x004fc20000010000 */
[----:B------:R-:W-:Y:S01]  /*13c10*/  F2FP.SATFINITE.E4M3.F32.PACK_AB_MERGE_C R184, R28, R13, R14 ;  /* 0x0000000d1cb8723e */ /* 0x000fe2000480700e */
[----:B------:R-:W-:-:S01]  /*13c20*/  FADD.FTZ R13, R13, R20 ;  /* 0x000000140d0d7221 */ /* 0x000fc20000010000 */
[----:B------:R-:W-:Y:S01]  /*13c30*/  F2FP.SATFINITE.E4M3.F32.PACK_AB_MERGE_C R189, R27, R26, R7 ;  /* 0x0000001a1bbd723e */ /* 0x000fe20004807007 */
[----:B------:R-:W-:Y:S01]  /*13c40*/  IMAD.MOV.U32 R14, RZ, RZ, R199 ;  /* 0x000000ffff0e7224 */ /* 0x000fe200078e00c7 */
[----:B------:R-:W-:Y:S01]  /*13c50*/  F2FP.SATFINITE.E4M3.F32.PACK_AB_MERGE_C R7, R24, R25, RZ ;  /* 0x000000191807723e */ /* 0x000fe200048070ff */
[----:B------:R-:W2:Y:S01]  /*13c60*/  MUFU.EX2 R59, R59 ;  /* 0x0000003b003b7308 */ /* 0x000ea20000000800 */
[----:B----4-:R-:W-:-:S01]  /*13c70*/  FADD.FTZ R3, R57, R12 ;  /* 0x0000000c39037221 */ /* 0x010fc20000010000 */
[----:B------:R-:W-:Y:S01]  /*13c80*/  FADD.FTZ R28, R28, R13 ;  /* 0x0000000d1c1c7221 */ /* 0x000fe20000010000 */
[----:B---3--:R-:W-:-:S04]  /*13c90*/  @P4 IMAD.HI.U32 R46, R199, R46, RZ ;  /* 0x0000002ec72e4227 */ /* 0x008fc800078e00ff */
[----:B------:R-:W-:Y:S01]  /*13ca0*/  FADD.FTZ R15, R15, R28 ;  /* 0x0000001c0f0f7221 */ /* 0x000fe20000010000 */
[----:B------:R-:W3:Y:S01]  /*13cb0*/  MUFU.EX2 R42, R43 ;  /* 0x0000002b002a7308 */ /* 0x000ee20000000800 */
[----:B0-----:R-:W-:-:S02]  /*13cc0*/  FADD.FTZ R12, R40, R3 ;  /* 0x00000003280c7221 */ /* 0x001fc40000010000 */
[----:B------:R-:W-:Y:S01]  /*13cd0*/  FADD.FTZ R30, R30, R15 ;  /* 0x0000000f1e1e7221 */ /* 0x000fe20000010000 */
[----:B------:R-:W-:-:S04]  /*13ce0*/  F2FP.SATFINITE.E4M3.F32.PACK_AB_MERGE_C R40, R40, R57, RZ ;  /* 0x000000392828723e */ /* 0x000fc800048070ff */
[----:B------:R-:W-:Y:S01]  /*13cf0*/  F2FP.SATFINITE.E4M3.F32.PACK_AB_MERGE_C R191, R38, R29, R40 ;  /* 0x0000001d26bf723e */ /* 0x000fe20004807028 */
[----:B------:R-:W0:Y:S01]  /*13d00*/  MUFU.EX2 R61, R61 ;  /* 0x0000003d003d7308 */ /* 0x000e220000000800 */
[----:B--2---:R-:W-:-:S01]  /*13d10*/  FADD.FTZ R3, R59, R12 ;  /* 0x0000000c3b037221 */ /* 0x004fc20000010000 */
[----:B-1----:R-:W-:Y:S02]  /*13d20*/  @P4 SHF.R.U32.HI R14, RZ, R9, R46 ;  /* 0x00000009ff0e4219 */ /* 0x002fe4000001162e */
[----:B------:R-:W-:-:S03]  /*13d30*/  ISETP.GE.AND P4, PT, R11, 0x1, PT ;  /* 0x000000010b00780c */ /* 0x000fc60003f86270 */
[----:B------:R-:W-:Y:S01]  /*13d40*/  IMAD.IADD R165, R165, 0x1, R14 ;  /* 0x00000001a5a57824 */ /* 0x000fe200078e020e */
[----:B------:R-:W1:Y:S01]  /*13d50*/  MUFU.EX2 R44, R47 ;  /* 0x0000002f002c7308 */ /* 0x000e620000000800 */
[----:B---3--:R-:W-:-:S02]  /*13d60*/  FADD.FTZ R12, R42, R3 ;  /* 0x000000032a0c7221 */ /* 0x008fc40000010000 */
[----:B------:R-:W-:-:S05]  /*13d70*/  IMAD.IADD R10, R165, 0x1, R10 ;  /* 0x00000001a50a7824 */ /* 0x000fca00078e020a */
[----:B------:R-:W2:Y:S01]  /*13d80*/  MUFU.EX2 R32, R49 ;  /* 0x0000003100207308 */ /* 0x000ea20000000800 */
[----:B0-----:R-:W-:-:S07]  /*13d90*/  FADD.FTZ R3, R61, R12 ;  /* 0x0000000c3d037221 */ /* 0x001fce0000010000 */
[----:B------:R-:W0:Y:S01]  /*13da0*/  MUFU.EX2 R63, R63 ;  /* 0x0000003f003f7308 */ /* 0x000e220000000800 */
[C---:B-1----:R-:W-:Y:S01]  /*13db0*/  F2FP.SATFINITE.E4M3.F32.PACK_AB_MERGE_C R61, R44.reuse, R61, RZ ;  /* 0x0000003d2c3d723e */ /* 0x042fe200048070ff */
[----:B------:R-:W-:-:S03]  /*13dc0*/  FADD.FTZ R44, R44, R3 ;  /* 0x000000032c2c7221 */ /* 0x000fc60000010000 */
[----:B------:R-:W-:-:S03]  /*13dd0*/  F2FP.SATFINITE.E4M3.F32.PACK_AB_MERGE_C R185, R42, R59, R61 ;  /* 0x0000003b2ab9723e */ /* 0x000fc6000480703d */
[----:B------:R-:W1:Y:S01]  /*13de0*/  MUFU.EX2 R0, R51 ;  /* 0x0000003300007308 */ /* 0x000e620000000800 */
[----:B--2---:R-:W-:Y:S01]  /*13df0*/  F2FP.SATFINITE.E4M3.F32.PACK_AB_MERGE_C R186, R32, R21, R7 ;  /* 0x0000001520ba723e */ /* 0x004fe20004807007 */
[----:B------:R-:W-:-:S04]  /*13e00*/  FADD.FTZ R21, R21, R30 ;  /* 0x0000001e15157221 */ /* 0x000fc80000010000 */
[----:B------:R-:W-:Y:S02]  /*13e10*/  FADD.FTZ R32, R32, R21 ;  /* 0x0000001520207221 */ /* 0x000fe40000010000 */
[----:B------:R-:W-:Y:S01]  /*13e20*/  MUFU.EX2 R69, R69 ;  /* 0x0000004500457308 */ /* 0x000fe20000000800 */
[----:B0-----:R-:W-:-:S07]  /*13e30*/  FADD.FTZ R3, R63, R44 ;  /* 0x0000002c3f037221 */ /* 0x001fce0000010000 */
[----:B------:R-:W0:Y:S01]  /*13e40*/  MUFU.EX2 R34, R34 ;  /* 0x0000002200227308 */ /* 0x000e220000000800 */
[----:B-1----:R-:W-:-:S01]  /*13e50*/  FADD.FTZ R12, R0, R3 ;  /* 0x00000003000c7221 */ /* 0x002fc20000010000 */
[----:B------:R-:W-:-:S04]  /*13e60*/  FADD.FTZ R3, R25, R32 ;  /* 0x0000002019037221 */ /* 0x000fc80000010000 */
[----:B------:R-:W-:Y:S01]  /*13e70*/  FADD.FTZ R3, R24, R3 ;  /* 0x0000000318037221 */ /* 0x000fe20000010000 */
[----:B0-----:R-:W-:Y:S01]  /*13e80*/  F2FP.SATFINITE.E4M3.F32.PACK_AB_MERGE_C R7, R34, R69, RZ ;  /* 0x000000452207723e */ /* 0x001fe200048070ff */
[----:B------:R-:W-:-:S03]  /*13e90*/  FADD.FTZ R69, R69, R12 ;  /* 0x0000000c45457221 */ /* 0x000fc60000010000 */
[----:B------:R-:W-:Y:S01]  /*13ea0*/  F2FP.SATFINITE.E4M3.F32.PACK_AB_MERGE_C R187, R0, R63, R7 ;  /* 0x0000003f00bb723e */ /* 0x000fe20004807007 */
[----:B------:R-:W-:-:S01]  /*13eb0*/  FADD.FTZ R0, R34, R69 ;  /* 0x0000004522007221 */ /* 0x000fc20000010000 */
[----:B------:R-:W-:Y:S01]  /*13ec0*/  VIADD R7, R164, 0xfffffffe ;  /* 0xfffffffea4077836 */ /* 0x000fe20000000000 */
        /* <DEDUP_REMOVED lines=12> */
.L_x_1558:
[----:B------:R-:W-:-:S13]  /*13f90*/  ISETP.NE.AND P2, PT, R11, 0x1, PT ;  /* 0x000000010b00780c */ /* 0x000fda0003f45270 */
[----:B------:R-:W0:Y:S02]  /*13fa0*/  @P2 LDC.64 R12, c[0x0][0x9e8] ;  /* 0x00027a00ff0c2b82 */ /* 0x000e240000000a00 */
[----:B0-----:R-:W-:-:S05]  /*13fb0*/  @P2 IMAD.HI.U32 R12, R9, R12, RZ ;  /* 0x0000000c090c2227 */ /* 0x001fca00078e00ff */
[----:B------:R-:W-:-:S07]  /*13fc0*/  @P2 SHF.R.U32.HI R9, RZ, R13, R12 ;  /* 0x0000000dff092219 */ /* 0x000fce000001160c */
.L_x_1559:
[----:B------:R-:W-:Y:S05]  /*13fd0*/  BSYNC B0 ;  /* 0x0000000000007941 */ /* 0x000fea0003800000 */
.L_x_1557:
[----:B------:R-:W-:-:S05]  /*13fe0*/  IMAD R9, R9, R11, R11 ;  /* 0x0000000b09097224 */ /* 0x000fca00078e020b */
[----:B------:R-:W-:-:S07]  /*13ff0*/  VIMNMX R10, R10, R9, PT ;  /* 0x000000090a0a7248 */ /* 0x000fce0003fe0100 */
.L_x_1556:
[----:B------:R-:W-:Y:S01]  /*14000*/  SHF.R.S32.HI R9, RZ, 0x1f, R10 ;  /* 0x0000001fff097819 */ /* 0x000fe2000001140a */
[----:B------:R-:W-:Y:S01]  /*14010*/  ULDC UR49, c[0x0][0x9e4] ;  /* 0x0002790000317ab9 */ /* 0x000fe20000000800 */
[----:B------:R-:W-:Y:S01]  /*14020*/  ULDC UR48, c[0x0][0x9e4] ;  /* 0x0002790000307ab9 */ /* 0x000fe20000000800 */
[----:B------:R-:W-:Y:S01]  /*14030*/  ULDC UR50, c[0x0][0x9dc] ;  /* 0x0002770000327ab9 */ /* 0x000fe20000000800 */
[----:B------:R-:W-:Y:S01]  /*14040*/  LEA.HI R9, R9, R10, RZ, 0x6 ;  /* 0x0000000a09097211 */ /* 0x000fe200078f30ff */
[----:B------:R-:W-:Y:S01]  /*14050*/  ULDC UR52, c[0x0][0x9dc] ;  /* 0x0002770000347ab9 */ /* 0x000fe20000000800 */
[----:B------:R-:W-:Y:S01]  /*14060*/  ULDC UR53, c[0x0][0x9e0] ;  /* 0x0002780000357ab9 */ /* 0x000fe20000000800 */
[----:B------:R-:W-:Y:S01]  /*14070*/  ULDC UR51, c[0x0][0x9e0] ;  /* 0x0002780000337ab9 */ /* 0x000fe20000000800 */
[----:B------:R-:W-:Y:S02]  /*14080*/  SHF.R.S32.HI R9, RZ, 0x6, R9 ;  /* 0x00000006ff097819 */ /* 0x000fe40000011409 */
[----:B------:R-:W-:-:S02]  /*14090*/  CS2R R24, SRZ ;  /* 0x0000000000187805 */ /* 0x000fc4000001ff00 */
[----:B------:R-:W-:Y:S02]  /*140a0*/  CS2R R26, SRZ ;  /* 0x00000000001a7805 */ /* 0x000fe4000001ff00 */
[----:B------:R-:W-:Y:S02]  /*140b0*/  CS2R R28, SRZ ;  /* 0x00000000001c7805 */ /* 0x000fe4000001ff00 */
[----:B------:R-:W-:Y:S02]  /*140c0*/  VIMNMX R12, R204, R9, !PT ;  /* 0x00000009cc0c7248 */ /* 0x000fe40007fe0100 */
[----:B------:R-:W-:Y:S02]  /*140d0*/  CS2R R30, SRZ ;  /* 0x00000000001e7805 */ /* 0x000fe4000001ff00 */
[----:B------:R-:W-:Y:S02]  /*140e0*/  CS2R R32, SRZ ;  /* 0x0000000000207805 */ /* 0x000fe4000001ff00 */
[----:B------:R-:W-:-:S02]  /*140f0*/  CS2R R34, SRZ ;  /* 0x0000000000227805 */ /* 0x000fc4000001ff00 */
[----:B------:R-:W-:Y:S02]  /*14100*/  ISETP.GE.AND P2, PT, R7, R12, PT ;  /* 0x0000000c0700720c */ /* 0x000fe40003f46270 */
        /* <DEDUP_REMOVED lines=123> */
.L_x_1579:
[----:B------:R-:W-:Y:S01]  /*148c0*/  VIADD R13, R200, 0x1 ;  /* 0x00000001c80d7836 */ /* 0x000fe20000000000 */
[----:B------:R-:W-:Y:S05]  /*148d0*/  YIELD ;  /* 0x0000000000007946 */ /* 0x000fea0003800000 */
[----:B------:R-:W-:-:S04]  /*148e0*/  ISETP.NE.AND P2, PT, R13, 0x2, PT ;  /* 0x000000020d00780c */ /* 0x000fc80003f45270 */
[----:B------:R-:W-:Y:S02]  /*148f0*/  SEL R13, R13, RZ, P2 ;  /* 0x000000ff0d0d7207 */ /* 0x000fe40001000000 */
[----:B------:R-:W-:Y:S02]  /*14900*/  SEL R14, RZ, 0x1, P2 ;  /* 0x00000001ff0e7807 */ /* 0x000fe40001000000 */
[----:B------:R-:W-:Y:S02]  /*14910*/  ISETP.NE.AND P2, PT, R201, RZ, PT ;  /* 0x000000ffc900720c */ /* 0x000fe40003f45270 */
[----:B------:R-:W-:-:S11]  /*14920*/  LOP3.LUT R14, R193, R14, RZ, 0x3c, !PT ;  /* 0x0000000ec10e7212 */ /* 0x000fd600078e3cff */
[----:B------:R-:W-:Y:S05]  /*14930*/  @P2 BRA `(.L_x_1561) ;  /* 0x0000000000302947 */ /* 0x000fea0003800000 */
[----:B------:R-:W-:Y:S05]  /*14940*/  @!P0 BRA `(.L_x_1562) ;  /* 0x0000000000048947 */ /* 0x000fea0003800000 */
[----:B------:R-:W-:Y:S01]  /*14950*/  BPT.TRAP 0x1 ;  /* 0x000000040000795c */ /* 0x000fe20000300000 */
.L_x_1562:
[----:B------:R-:W-:Y:S01]  /*14960*/  IMAD R8, R13, 0x8, R16 ;  /* 0x000000080d087824 */ /* 0x000fe200078e0210 */
[----:B------:R-:W-:-:S04]  /*14970*/  SHF.L.U32 R9, R14, 0x1f, RZ ;  /* 0x0000001f0e097819 */ /* 0x000fc800000006ff */
[----:B------:R0:W1:Y:S01]  /*14980*/  SYNCS.PHASECHK.TRANS64.TRYWAIT P3, [R8+URZ+0x28430], R9 ;  /* 0x02843009080075a7 */ /* 0x000062000806017f */
[----:B------:R-:W-:Y:S05]  /*14990*/  @!P0 BRA `(.L_x_1563) ;  /* 0x0000000000048947 */ /* 0x000fea0003800000 */
[----:B------:R-:W-:Y:S01]  /*149a0*/  BPT.TRAP 0x1 ;  /* 0x000000040000795c */ /* 0x000fe20000300000 */
.L_x_1563:
[----:B------:R-:W-:Y:S04]  /*149b0*/  BSSY B0, `(.L_x_1561) ;  /* 0x0000004000007945 */ /* 0x000fe80003800000 */
[----:B-1----:R-:W-:Y:S05]  /*149c0*/  @P3 BRA `(.L_x_1564) ;  /* 0x0000000000083947 */ /* 0x002fea0003800000 */
[----:B------:R-:W1:Y:S02]  /*149d0*/  SYNCS.PHASECHK.TRANS64.TRYWAIT P3, [R8+URZ+0x28430], R9 ;  /* 0x02843009080075a7 */ /* 0x000e64000806017f */
[----:B-1----:R-:W-:Y:S05]  /*149e0*/  @!P3 BRA `(.L_x_1565) ;  /* 0x0000017c0048b947 */ /* 0x002fea0003800000 */
.L_x_1564:
[----:B------:R-:W-:Y:S05]  /*149f0*/  BSYNC B0 ;  /* 0x0000000000007941 */ /* 0x000fea0003800000 */
.L_x_1561:
[----:B01----:R-:W0:Y:S01]  /*14a00*/  S2R R8, SR_TID.X ;  /* 0x0000000000087919 */ /* 0x003e220000002100 */
[----:B------:R-:W-:Y:S05]  /*14a10*/  WARPSYNC.ALL ;  /* 0x0000000000007948 */ /* 0x000fea0003800000 */
[----:B------:R-:W-:Y:S02]  /*14a20*/  IMAD.MOV.U32 R153, RZ, RZ, 0x40000040 ;  /* 0x40000040ff997424 */ /* 0x000fe400078e00ff */
[----:B------:R-:W-:Y:S02]  /*14a30*/  IMAD.MOV.U32 R21, RZ, RZ, 0x40000040 ;  /* 0x40000040ff157424 */ /* 0x000fe400078e00ff */
[----:B------:R-:W-:Y:S01]  /*14a40*/  IMAD.MOV.U32 R11, RZ, RZ, 0x40000040 ;  /* 0x40000040ff0b7424 */ /* 0x000fe200078e00ff */
[----:B------:R-:W-:-:S02]  /*14a50*/  R2UR UR7, R153 ;  /* 0x00000000990772ca */ /* 0x000fc400000e0000 */
[----:B------:R-:W-:Y:S02]  /*14a60*/  R2UR UR31, R153 ;  /* 0x00000000991f72ca */ /* 0x000fe400000e0000 */
[----:B------:R-:W-:Y:S02]  /*14a70*/  R2UR UR11, R21 ;  /* 0x00000000150b72ca */ /* 0x000fe400000e0000 */
[----:B------:R-:W-:Y:S02]  /*14a80*/  R2UR UR19, R11 ;  /* 0x000000000b1372ca */ /* 0x000fe400000e0000 */
[----:B------:R-:W-:Y:S02]  /*14a90*/  R2UR UR23, R21 ;  /* 0x00000000151772ca */ /* 0x000fe400000e0000 */
[----:B------:R-:W-:Y:S02]  /*14aa0*/  R2UR UR27, R11 ;  /* 0x000000000b1b72ca */ /* 0x000fe400000e0000 */
[----:B0-----:R-:W-:Y:S01]  /*14ab0*/  SHF.R.U32.HI R10, RZ, 0x7, R8 ;  /* 0x00000007ff0a7819 */ /* 0x001fe20000011608 */
[----:B------:R-:W-:-:S04]  /*14ac0*/  IMAD R8, R13, 0x400, R4 ;  /* 0x000004000d087824 */ /* 0x000fc800078e0204 */
[----:B------:R-:W-:Y:S01]  /*14ad0*/  VIADD R9, R10, 0x8 ;  /* 0x000000080a097836 */ /* 0x000fe20000000000 */
[C---:B------:R-:W-:Y:S01]  /*14ae0*/  R2UR UR14, R8.reuse ;  /* 0x00000000080e72ca */ /* 0x040fe200000e0000 */
[C---:B------:R-:W-:Y:S02]  /*14af0*/  VIADD R152, R8.reuse, 0x4 ;  /* 0x0000000408987836 */ /* 0x040fe40000000000 */
[C---:B------:R-:W-:Y:S01]  /*14b00*/  VIADD R20, R8.reuse, 0x2 ;  /* 0x0000000208147836 */ /* 0x040fe20000000000 */
[----:B------:R0:W-:Y:S01]  /*14b10*/  BAR.SYNC.DEFER_BLOCKING R9, 0x100 ;  /* 0x000400090000751d */ /* 0x0001e20000010000 */
[----:B------:R-:W-:Y:S01]  /*14b20*/  VIADD R10, R8, 0x6 ;  /* 0x00000006080a7836 */ /* 0x000fe20000000000 */
[----:B------:R-:W-:Y:S01]  /*14b30*/  R2UR UR6, R152 ;  /* 0x00000000980672ca */ /* 0x000fe200000e0000 */
[----:B------:R-:W-:Y:S01]  /*14b40*/  VIADD R152, R8, 0x204 ;  /* 0x0000020408987836 */ /* 0x000fe20000000000 */
[----:B------:R-:W-:Y:S01]  /*14b50*/  R2UR UR10, R20 ;  /* 0x00000000140a72ca */ /* 0x000fe200000e0000 */
[----:B------:R-:W-:Y:S01]  /*14b60*/  VIADD R20, R8, 0x200 ;  /* 0x0000020008147836 */ /* 0x000fe20000000000 */
[----:B------:R-:W-:Y:S01]  /*14b70*/  R2UR UR18, R10 ;  /* 0x000000000a1272ca */ /* 0x000fe200000e0000 */
[----:B------:R-:W-:Y:S01]  /*14b80*/  VIADD R10, R8, 0x202 ;  /* 0x00000202080a7836 */ /* 0x000fe20000000000 */
[----:B------:R-:W-:Y:S01]  /*14b90*/  R2UR UR30, R152 ;  /* 0x00000000981e72ca */ /* 0x000fe200000e0000 */
[----:B0-----:R-:W-:Y:S01]  /*14ba0*/  IMAD.MOV.U32 R9, RZ, RZ, 0x40000040 ;  /* 0x40000040ff097424 */ /* 0x001fe200078e00ff */
[----:B------:R-:W-:Y:S01]  /*14bb0*/  R2UR UR22, R20 ;  /* 0x00000000141672ca */ /* 0x000fe200000e0000 */
[----:B------:R-:W-:Y:S01]  /*14bc0*/  VIADD R8, R8, 0x206 ;  /* 0x0000020608087836 */ /* 0x000fe20000000000 */
[----:B------:R-:W-:-:S02]  /*14bd0*/  R2UR UR26, R10 ;  /* 0x000000000a1a72ca */ /* 0x000fc400000e0000 */
[C---:B------:R-:W-:Y:S02]  /*14be0*/  R2UR UR15, R9.reuse ;  /* 0x00000000090f72ca */ /* 0x040fe400000e0000 */
[----:B------:R-:W-:Y:S02]  /*14bf0*/  R2UR UR34, R8 ;  /* 0x00000000082272ca */ /* 0x000fe400000e0000 */
[----:B------:R-:W-:Y:S01]  /*14c00*/  R2UR UR35, R9 ;  /* 0x00000000092372ca */ /* 0x000fe200000e0000 */
[----:B------:R-:W-:-:S08]  /*14c10*/  WARPGROUP.ARRIVE ;  /* 0x00000000000079c5 */ /* 0x000fd00000000000 */
        /* <DEDUP_REMOVED lines=23> */
[----:B------:R-:W-:Y:S05]  /*14d90*/  @P2 BRA `(.L_x_1566) ;  /* 0x0000000000282947 */ /* 0x000fea0003800000 */
[----:B------:R-:W-:Y:S05]  /*14da0*/  @!P0 BRA `(.L_x_1567) ;  /* 0x0000000000048947 */ /* 0x000fea0003800000 */
[----:B------:R-:W-:Y:S01]  /*14db0*/  BPT.TRAP 0x1 ;  /* 0x000000040000795c */ /* 0x000fe20000300000 */
.L_x_1567:
[----:B------:R-:W-:Y:S01]  /*14dc0*/  SHF.L.U32 R8, R193, 0x1f, RZ ;  /* 0x0000001fc1087819 */ /* 0x000fe200000006ff */
[----:B------:R-:W-:-:S04]  /*14dd0*/  IMAD R9, R200, 0x8, R16 ;  /* 0x00000008c8097824 */ /* 0x000fc800078e0210 */
[----:B------:R0:W1:Y:S01]  /*14de0*/  SYNCS.PHASECHK.TRANS64.TRYWAIT P2, [R9+URZ+0x28450], R8 ;  /* 0x02845008090075a7 */ /* 0x000062000804017f */
[----:B------:R-:W-:Y:S05]  /*14df0*/  @!P0 BRA `(.L_x_1568) ;  /* 0x0000000000048947 */ /* 0x000fea0003800000 */
[----:B------:R-:W-:Y:S01]  /*14e00*/  BPT.TRAP 0x1 ;  /* 0x000000040000795c */ /* 0x000fe20000300000 */
.L_x_1568:
[----:B-1----:R-:W-:Y:S05]  /*14e10*/  @P2 BRA `(.L_x_1566) ;  /* 0x0000000000082947 */ /* 0x002fea0003800000 */
[----:B------:R-:W1:Y:S02]  /*14e20*/  SYNCS.PHASECHK.TRANS64.TRYWAIT P2, [R9+URZ+0x28450], R8 ;  /* 0x02845008090075a7 */ /* 0x000e64000804017f */
[----:B-1----:R-:W-:Y:S05]  /*14e30*/  @!P2 BRA `(.L_x_1569) ;  /* 0x000001780048a947 */ /* 0x002fea0003800000 */
.L_x_1566:
[----:B01----:R-:W-:Y:S01]  /*14e40*/  VIADD R8, R16, 0x8000 ;  /* 0x0000800010087836 */ /* 0x003fe20000000000 */
[----:B------:R-:W2:Y:S01]  /*14e50*/  LDL R193, [R1] ;  /* 0x0000000001c17983 */ /* 0x000ea20000100800 */
[----:B------:R-:W-:Y:S01]  /*14e60*/  IMAD.MOV.U32 R9, RZ, RZ, -0x7fffffe0 ;  /* 0x80000020ff097424 */ /* 0x000fe200078e00ff */
[----:B------:R-:W-:Y:S05]  /*14e70*/  WARPSYNC.ALL ;  /* 0x0000000000007948 */ /* 0x000fea0003800000 */
[----:B------:R-:W-:Y:S01]  /*14e80*/  SHF.R.U32.HI R8, RZ, 0x4, R8 ;  /* 0x00000004ff087819 */ /* 0x000fe20000011608 */
[----:B------:R-:W-:Y:S01]  /*14e90*/  WARPGROUP.ARRIVE ;  /* 0x00000000000079c5 */ /* 0x000fe20000000000 */
[----:B------:R-:W-:Y:S01]  /*14ea0*/  R2UR UR7, R9 ;  /* 0x00000000090772ca */ /* 0x000fe200000e0000 */
[----:B------:R-:W-:Y:S01]  /*14eb0*/  IMAD.MOV.U32 R9, RZ, RZ, -0x7fffffe0 ;  /* 0x80000020ff097424 */ /* 0x000fe200078e00ff */
[----:B------:R-:W-:-:S03]  /*14ec0*/  LOP3.LUT R8, R8, 0x3fff, RZ, 0xc0, !PT ;  /* 0x00003fff08087812 */ /* 0x000fc600078ec0ff */
[----:B------:R-:W0:Y:S01]  /*14ed0*/  S2R R10, SR_TID.X ;  /* 0x00000000000a7919 */ /* 0x000e220000002100 */
[----:B------:R-:W-:Y:S01]  /*14ee0*/  ISETP.NE.AND P2, PT, R205, 0x1, PT ;  /* 0x00000001cd00780c */ /* 0x000fe20003f45270 */
[----:B------:R-:W-:Y:S01]  /*14ef0*/  IMAD.IADD R15, R202, 0x1, R199 ;  /* 0x00000001ca0f7824 */ /* 0x000fe200078e02c7 */
[----:B------:R-:W-:-:S05]  /*14f00*/  LOP3.LUT R8, R8, 0x10000, RZ, 0xfc, !PT ;  /* 0x0001000008087812 */ /* 0x000fca00078efcff */
[----:B------:R-:W-:-:S05]  /*14f10*/  IMAD R8, R200, 0x400, R8 ;  /* 0x00000400c8087824 */ /* 0x000fca00078e0208 */
[C---:B------:R-:W-:Y:S01]  /*14f20*/  R2UR UR6, R8.reuse ;  /* 0x00000000080672ca */ /* 0x040fe200000e0000 */
[----:B------:R-:W-:-:S12]  /*14f30*/  VIADD R8, R8, 0x2 ;  /* 0x0000000208087836 */ /* 0x000fd80000000000 */
[----:B------:R-:W-:Y:S01]  /*14f40*/  QGMMA.64x256x32.F32.E4M3.E4M3 R24, R188, gdesc[UR4], R24, gsb0 ;  /* 0x03e00004bc187df3 */ /* 0x000fe20008000818 */
[----:B------:R-:W-:Y:S02]  /*14f50*/  R2UR UR6, R8 ;  /* 0x00000000080672ca */ /* 0x000fe400000e0000 */
[----:B------:R-:W-:Y:S01]  /*14f60*/  R2UR UR7, R9 ;  /* 0x00000000090772ca */ /* 0x000fe200000e0000 */
[----:B------:R-:W1:Y:S01]  /*14f70*/  @P2 LDC R8, c[0x0][0x450] ;  /* 0x00011400ff082b82 */ /* 0x000e620000000800 */
[----:B0-----:R-:W-:-:S07]  /*14f80*/  SHF.R.U32.HI R10, RZ, 0x7, R10 ;  /* 0x00000007ff0a7819 */ /* 0x001fce000001160a */
[----:B------:R-:W0:Y:S02]  /*14f90*/  @P2 LDC R9, c[0x0][0x44c] ;  /* 0x00011300ff092b82 */ /* 0x000e240000000800 */
[----:B0-----:R-:W-:-:S05]  /*14fa0*/  @P2 IMAD.HI.U32 R9, R15, R9, RZ ;  /* 0x000000090f092227 */ /* 0x001fca00078e00ff */
[----:B-1----:R-:W-:Y:S01]  /*14fb0*/  @P2 SHF.R.U32.HI R15, RZ, R8, R9 ;  /* 0x00000008ff0f2219 */ /* 0x002fe20000011609 */
[----:B------:R-:W-:Y:S01]  /*14fc0*/  @!P1 IMAD R8, R13, 0x8, R16 ;  /* 0x000000080d089824 */ /* 0x000fe200078e0210 */
[----:B------:R-:W-:-:S03]  /*14fd0*/  IADD3 R9, -R10, 0xb, RZ ;  /* 0x0000000b0a097810 */ /* 0x000fc60007ffe1ff */
[----:B------:R-:W-:-:S05]  /*14fe0*/  @!P1 VIADD R8, R8, 0x28440 ;  /* 0x0002844008089836 */ /* 0x000fca0000000000 */
[----:B------:R-:W-:Y:S02]  /*14ff0*/  @!P1 PRMT R8, RZ, 0x654, R8 ;  /* 0x00000654ff089816 */ /* 0x000fe40000000008 */
[----:B--2---:R-:W-:Y:S01]  /*15000*/  LOP3.LUT P3, RZ, R193, 0x4, RZ, 0xc0, !PT ;  /* 0x00000004c1ff7812 */ /* 0x004fe2000786c0ff */
[----:B------:R-:W-:Y:S02]  /*15010*/  WARPGROUP.DEPBAR.LE gsb0, 0x0 ;  /* 0x00008000000079c5 */ /* 0x000fe40000010000 */
[----:B------:R-:W-:-:S06]  /*15020*/  WARPGROUP.ARRIVE ;  /* 0x00000000000079c5 */ /* 0x000fcc0000000000 */
[----:B------:R-:W-:Y:S03]  /*15030*/  QGMMA.64x256x32.F32.E4M3.E4M3 R24, R184, gdesc[UR4], R24, gsb0 ;  /* 0x03e00004b8187df3 */ /* 0x000fe60008000818 */
[----:B------:R-:W-:Y:S02]  /*15040*/  WARPGROUP.DEPBAR.LE gsb0, 0x0 ;  /* 0x00008000000079c5 */ /* 0x000fe40000010000 */
[----:B------:R-:W0:Y:S01]  /*15050*/  SHFL.IDX PT, R186, R15, RZ, 0x1c1f ;  /* 0x001c1fff0fba7589 */ /* 0x000e2200000e0000 */
[----:B------:R1:W-:Y:S06]  /*15060*/  BAR.ARV R9, 0x100 ;  /* 0x000400090000751d */ /* 0x0003ec0000002000 */
[----:B------:R2:W-:Y:S01]  /*15070*/  @!P1 SYNCS.ARRIVE.TRANS64.RED.A1T0 RZ, [R8+URZ], RZ ;  /* 0x000000ff08ff99a7 */ /* 0x0005e2000810043f */
[----:B-1----:R-:W-:-:S05]  /*15080*/  IMAD.SHL.U32 R9, R7, 0x40, RZ ;  /* 0x0000004007097824 */ /* 0x002fca00078e00ff */
[----:B------:R-:W-:Y:S01]  /*15090*/  IADD3 R21, -R196, 0x1, -R9 ;  /* 0x00000001c4157810 */ /* 0x000fe20007ffe909 */
[----:B--2---:R-:W-:-:S03]  /*150a0*/  IMAD.U32 R8, RZ, RZ, UR50 ;  /* 0x00000032ff087e24 */ /* 0x004fc6000f8e00ff */
[----:B------:R-:W-:Y:S02]  /*150b0*/  IADD3 R21, -R195, R21, R197 ;  /* 0x00000015c3157210 */ /* 0x000fe40007ffe1c5 */
[----:B------:R-:W-:-:S05]  /*150c0*/  LOP3.LUT R20, RZ, R8, RZ, 0x33, !PT ;  /* 0x00000008ff147212 */ /* 0x000fca00078e33ff */
[----:B------:R-:W-:Y:S02]  /*150d0*/  IMAD.IADD R20, R20, 0x1, R21 ;  /* 0x0000000114147824 */ /* 0x000fe400078e0215 */
[----:B------:R-:W-:Y:S02]  /*150e0*/  VIADD R21, R21, UR53 ;  /* 0x0000003515157c36 */ /* 0x000fe40008000000 */
[--C-:B0-----:R-:W-:Y:S02]  /*150f0*/  IMAD.IADD R185, R20, 0x1, R186.reuse ;  /* 0x0000000114b97824 */ /* 0x101fe400078e02ba */
[----:B------:R-:W-:Y:S01]  /*15100*/  IMAD.IADD R184, R21, 0x1, R186 ;  /* 0x0000000115b87824 */ /* 0x000fe200078e02ba */
[----:B------:R-:W-:Y:S06]  /*15110*/  @!P3 BRA `(.L_x_1570) ;  /* 0x000000000058b947 */ /* 0x000fec0003800000 */
[----:B------:R-:W-:Y:S01]  /*15120*/  IADD3 R186, -R195, R197, R186 ;  /* 0x000000c5c3ba7210 */ /* 0x000fe20007ffe1ba */
[----:B------:R-:W-:Y:S03]  /*15130*/  BSSY B0, `(.L_x_1571) ;  /* 0x0000010000007945 */ /* 0x000fe60003800000 */
        /* <DEDUP_REMOVED lines=10> */
.L_x_1572:
[----:B------:R-:W-:-:S05]  /*151e0*/  IMAD.U32 R187, RZ, RZ, UR49 ;  /* 0x00000031ffbb7e24 */ /* 0x000fca000f8e00ff */
[----:B------:R-:W-:-:S13]  /*151f0*/  ISETP.NE.AND P2, PT, R187, 0x1, PT ;  /* 0x00000001bb00780c */ /* 0x000fda0003f45270 */
[----:B------:R-:W0:Y:S02]  /*15200*/  @P2 LDC.64 R10, c[0x0][0x9e8] ;  /* 0x00027a00ff0a2b82 */ /* 0x000e240000000a00 */
[----:B0-----:R-:W-:-:S05]  /*15210*/  @P2 IMAD.HI.U32 R10, R186, R10, RZ ;  /* 0x0000000aba0a2227 */ /* 0x001fca00078e00ff */
[----:B------:R-:W-:-:S07]  /*15220*/  @P2 SHF.R.U32.HI R186, RZ, R11, R10 ;  /* 0x0000000bffba2219 */ /* 0x000fce000001160a */
.L_x_1573:
[----:B------:R-:W-:Y:S05]  /*15230*/  BSYNC B0 ;  /* 0x0000000000007941 */ /* 0x000fea0003800000 */
.L_x_1571:
[----:B------:R-:W-:-:S04]  /*15240*/  IMAD R186, R186, R187, -R9 ;  /* 0x000000bbbaba7224 */ /* 0x000fc800078e0a09 */
[----:B------:R-:W-:-:S05]  /*15250*/  IMAD.IADD R186, R186, 0x1, -R196 ;  /* 0x00000001baba7824 */ /* 0x000fca00078e0ac4 */
[----:B------:R-:W-:Y:S02]  /*15260*/  VIMNMX R185, R185, R186, !PT ;  /* 0x000000bab9b97248 */ /* 0x000fe40007fe0100 */
[----:B------:R-:W-:-:S07]  /*15270*/  VIADDMNMX R184, R186, R187, R184, PT ;  /* 0x000000bbbab87246 */ /* 0x000fce00038001b8 */
.L_x_1570:
[----:B------:R-:W-:Y:S01]  /*15280*/  ISETP.GT.AND P5, PT, R7, -0x1, PT ;  /* 0xffffffff0700780c */ /* 0x000fe20003fa4270 */
[----:B------:R-:W0:Y:S03]  /*15290*/  SHFL.IDX PT, R15, R15, 0x1, 0x1c1f ;  /* 0x003c1f000f0f7f89 */ /* 0x000e2600000e0000 */
[----:B------:R-:W-:-:S04]  /*152a0*/  ISETP.GT.AND P2, PT, R185, RZ, P5 ;  /* 0x000000ffb900720c */ /* 0x000fc80002f44270 */
[----:B------:R-:W-:-:S04]  /*152b0*/  ISETP.LT.OR P2, PT, R184, 0x1, P2 ;  /* 0x00000001b800780c */ /* 0x000fc80001741670 */
[----:B------:R-:W-:Y:S02]  /*152c0*/  FSEL R152, R152, -INF , !P2 ;  /* 0xff80000098987808 */ /* 0x000fe40005000000 */
[----:B------:R-:W-:-:S04]  /*152d0*/  ISETP.GT.AND P2, PT, R185, 0x1, P5 ;  /* 0x00000001b900780c */ /* 0x000fc80002f44270 */
[----:B------:R-:W-:-:S04]  /*152e0*/  ISETP.LT.OR P2, PT, R184, 0x2, P2 ;  /* 0x00000002b800780c */ /* 0x000fc80001741670 */
[----:B------:R-:W-:Y:S02]  /*152f0*/  FSEL R153, R153, -INF , !P2 ;  /* 0xff80000099997808 */ /* 0x000fe40005000000 */
[----:B------:R-:W-:Y:S01]  /*15300*/  ISETP.GT.AND P2, PT, R185, 0x8, P5 ;  /* 0x00000008b900780c */ /* 0x000fe20002f44270 */
[--C-:B0-----:R-:W-:Y:S02]  /*15310*/  IMAD.IADD R21, R21, 0x1, R15.reuse ;  /* 0x0000000115157824 */ /* 0x101fe400078e020f */
[----:B------:R-:W-:Y:S01]  /*15320*/  IMAD.IADD R20, R20, 0x1, R15 ;  /* 0x0000000114147824 */ /* 0x000fe200078e020f */
[----:B------:R-:W-:-:S04]  /*15330*/  ISETP.LT.OR P2, PT, R184, 0x9, P2 ;  /* 0x00000009b800780c */ /* 0x000fc80001741670 */
[----:B------:R-:W-:Y:S02]  /*15340*/  FSEL R156, R156, -INF , !P2 ;  /* 0xff8000009c9c7808 */ /* 0x000fe40005000000 */
[----:B------:R-:W-:-:S04]  /*15350*/  ISETP.GT.AND P2, PT, R185, 0x9, P5 ;  /* 0x00000009b900780c */ /* 0x000fc80002f44270 */
        /* <DEDUP_REMOVED lines=37> */
[----:B------:R-:W-:Y:S01]  /*155b0*/  FSEL R181, R181, -INF , !P2 ;  /* 0xff800000b5b57808 */ /* 0x000fe20005000000 */
[----:B------:R-:W-:Y:S08]  /*155c0*/  @!P3 BRA `(.L_x_1574) ;  /* 0x000000000058b947 */ /* 0x000ff00003800000 */
        /* <DEDUP_REMOVED lines=12> */
.L_x_1576:
[----:B------:R-:W-:-:S05]  /*15690*/  IMAD.U32 R184, RZ, RZ, UR49 ;  /* 0x00000031ffb87e24 */ /* 0x000fca000f8e00ff */
[----:B------:R-:W-:-:S13]  /*156a0*/  ISETP.NE.AND P2, PT, R184, 0x1, PT ;  /* 0x00000001b800780c */ /* 0x000fda0003f45270 */
[----:B------:R-:W0:Y:S02]  /*156b0*/  @P2 LDC.64 R10, c[0x0][0x9e8] ;  /* 0x00027a00ff0a2b82 */ /* 0x000e240000000a00 */
[----:B0-----:R-:W-:-:S05]  /*156c0*/  @P2 IMAD.HI.U32 R10, R15, R10, RZ ;  /* 0x0000000a0f0a2227 */ /* 0x001fca00078e00ff */
[----:B------:R-:W-:-:S07]  /*156d0*/  @P2 SHF.R.U32.HI R15, RZ, R11, R10 ;  /* 0x0000000bff0f2219 */ /* 0x000fce000001160a */
.L_x_1577:
[----:B------:R-:W-:Y:S05]  /*156e0*/  BSYNC B0 ;  /* 0x0000000000007941 */ /* 0x000fea0003800000 */
.L_x_1575:
[----:B------:R-:W-:-:S04]  /*156f0*/  IMAD R9, R15, R184, -R9 ;  /* 0x000000b80f097224 */ /* 0x000fc800078e0a09 */
[----:B------:R-:W-:-:S05]  /*15700*/  IMAD.IADD R9, R9, 0x1, -R196 ;  /* 0x0000000109097824 */ /* 0x000fca00078e0ac4 */
[----:B------:R-:W-:Y:S02]  /*15710*/  VIMNMX R20, R20, R9, !PT ;  /* 0x0000000914147248 */ /* 0x000fe40007fe0100 */
[----:B------:R-:W-:-:S07]  /*15720*/  VIADDMNMX R21, R9, R184, R21, PT ;  /* 0x000000b809157246 */ /* 0x000fce0003800115 */
.L_x_1574:
[C---:B------:R-:W-:Y:S02]  /*15730*/  ISETP.GT.AND P2, PT, R20.reuse, 0x1, P5 ;  /* 0x000000011400780c */ /* 0x040fe40002f44270 */
[----:B------:R-:W-:Y:S02]  /*15740*/  LOP3.LUT R193, R193, 0xfffeffff, RZ, 0xc0, !PT ;  /* 0xfffeffffc1c17812 */ /* 0x000fe400078ec0ff */
[----:B------:R-:W-:Y:S02]  /*15750*/  ISETP.LT.OR P2, PT, R21, 0x2, P2 ;  /* 0x000000021500780c */ /* 0x000fe40001741670 */
[----:B------:R-:W-:Y:S02]  /*15760*/  @P0 LOP3.LUT R193, R193, 0x10000, RZ, 0xfc, !PT ;  /* 0x00010000c1c10812 */ /* 0x000fe400078efcff */
[----:B------:R-:W-:Y:S02]  /*15770*/  FSEL R155, R155, -INF , !P2 ;  /* 0xff8000009b9b7808 */ /* 0x000fe40005000000 */
[----:B------:R-:W-:-:S02]  /*15780*/  ISETP.GT.AND P2, PT, R20, 0x8, P5 ;  /* 0x000000081400780c */ /* 0x000fc40002f44270 */
[----:B------:R-:W-:Y:S02]  /*15790*/  LOP3.LUT R193, R193, 0xffff7fff, RZ, 0xc0, !PT ;  /* 0xffff7fffc1c17812 */ /* 0x000fe400078ec0ff */
[----:B------:R-:W-:Y:S02]  /*157a0*/  ISETP.LT.OR P2, PT, R21, 0x9, P2 ;  /* 0x000000091500780c */ /* 0x000fe40001741670 */
[----:B------:R-:W-:Y:S02]  /*157b0*/  @P1 LOP3.LUT R193, R193, 0x8000, RZ, 0xfc, !PT ;  /* 0x00008000c1c11812 */ /* 0x000fe400078efcff */
[----:B------:R-:W-:Y:S02]  /*157c0*/  FSEL R158, R158, -INF , !P2 ;  /* 0xff8000009e9e7808 */ /* 0x000fe40005000000 */
[C---:B------:R-:W-:Y:S01]  /*157d0*/  ISETP.GT.AND P2, PT, R20.reuse, 0x9, P5 ;  /* 0x000000091400780c */ /* 0x040fe20002f44270 */
[----:B------:R-:W-:Y:S01]  /*157e0*/  STL [R1], R193 ;  /* 0x000000c101007387 */ /* 0x000fe20000100800 */
[----:B------:R-:W-:-:S02]  /*157f0*/  ISETP.GT.AND P1, PT, R20, RZ, P5 ;  /* 0x000000ff1400720c */ /* 0x000fc40002f24270 */
[C---:B------:R-:W-:Y:S02]  /*15800*/  ISETP.LT.OR P2, PT, R21.reuse, 0xa, P2 ;  /* 0x0000000a1500780c */ /* 0x040fe40001741670 */
[----:B------:R-:W-:Y:S02]  /*15810*/  ISETP.LT.OR P1, PT, R21, 0x1, P1 ;  /* 0x000000011500780c */ /* 0x000fe40000f21670 */
[----:B------:R-:W-:Y:S02]  /*15820*/  FSEL R159, R159, -INF , !P2 ;  /* 0xff8000009f9f7808 */ /* 0x000fe40005000000 */
[----:B------:R-:W-:Y:S02]  /*15830*/  ISETP.GT.AND P2, PT, R20, 0x10, P5 ;  /* 0x000000101400780c */ /* 0x000fe40002f44270 */
[----:B------:R-:W-:Y:S02]  /*15840*/  FSEL R154, R154, -INF , !P1 ;  /* 0xff8000009a9a7808 */ /* 0x000fe40004800000 */
[----:B------:R-:W-:-:S02]  /*15850*/  ISETP.LT.OR P2, PT, R21, 0x11, P2 ;  /* 0x000000111500780c */ /* 0x000fc40001741670 */
[----:B------:R-:W-:Y:S02]  /*15860*/  FMNMX.FTZ R9, R152, R5, !PT ;  /* 0x0000000598097209 */ /* 0x000fe40007810000 */
[----:B------:R-:W-:Y:S02]  /*15870*/  FSEL R162, R162, -INF , !P2 ;  /* 0xff800000a2a27808 */ /* 0x000fe40005000000 */
[----:B------:R-:W-:Y:S02]  /*15880*/  ISETP.GT.AND P2, PT, R20, 0x11, P5 ;  /* 0x000000111400780c */ /* 0x000fe40002f44270 */
[----:B------:R-:W-:Y:S02]  /*15890*/  FMNMX.FTZ R11, R154, R6, !PT ;  /* 0x000000069a0b7209 */ /* 0x000fe40007810000 */
[----:B------:R-:W-:Y:S02]  /*158a0*/  ISETP.LT.OR P2, PT, R21, 0x12, P2 ;  /* 0x000000121500780c */ /* 0x000fe40001741670 */
[----:B------:R-:W-:-:S02]  /*158b0*/  FMNMX.FTZ R9, R153, R9, !PT ;  /* 0x0000000999097209 */ /* 0x000fc40007810000 */
[----:B------:R-:W-:Y:S02]  /*158c0*/  FSEL R163, R163, -INF , !P2 ;  /* 0xff800000a3a37808 */ /* 0x000fe40005000000 */
[----:B------:R-:W-:Y:S02]  /*158d0*/  ISETP.GT.AND P2, PT, R20, 0x18, P5 ;  /* 0x000000181400780c */ /* 0x000fe40002f44270 */
[----:B------:R-:W-:Y:S02]  /*158e0*/  FMNMX.FTZ R11, R155, R11, !PT ;  /* 0x0000000b9b0b7209 */ /* 0x000fe40007810000 */
[----:B------:R-:W-:Y:S02]  /*158f0*/  ISETP.LT.OR P2, PT, R21, 0x19, P2 ;  /* 0x000000191500780c */ /* 0x000fe40001741670 */
[----:B------:R-:W-:Y:S02]  /*15900*/  FMNMX.FTZ R9, R156, R9, !PT ;  /* 0x000000099c097209 */ /* 0x000fe40007810000 */
[----:B------:R-:W-:-:S02]  /*15910*/  FSEL R166, R166, -INF , !P2 ;  /* 0xff800000a6a67808 */ /* 0x000fc40005000000 */
[----:B------:R-:W-:Y:S02]  /*15920*/  ISETP.GT.AND P2, PT, R20, 0x19, P5 ;  /* 0x000000191400780c */ /* 0x000fe40002f44270 */
[----:B------:R-:W-:Y:S02]  /*15930*/  FMNMX.FTZ R11, R158, R11, !PT ;  /* 0x0000000b9e0b7209 */ /* 0x000fe40007810000 */
[----:B------:R-:W-:Y:S02]  /*15940*/  ISETP.LT.OR P2, PT, R21, 0x1a, P2 ;  /* 0x0000001a1500780c */ /* 0x000fe40001741670 */
[----:B------:R-:W-:Y:S02]  /*15950*/  FMNMX.FTZ R9, R157, R9, !PT ;  /* 0x000000099d097209 */ /* 0x000fe40007810000 */
[----:B------:R-:W-:Y:S02]  /*15960*/  FSEL R167, R167, -INF , !P2 ;  /* 0xff800000a7a77808 */ /* 0x000fe40005000000 */
[----:B------:R-:W-:-:S02]  /*15970*/  ISETP.GT.AND P2, PT, R20, 0x20, P5 ;  /* 0x000000201400780c */ /* 0x000fc40002f44270 */
[----:B------:R-:W-:Y:S02]  /*15980*/  FMNMX.FTZ R11, R159, R11, !PT ;  /* 0x0000000b9f0b7209 */ /* 0x000fe40007810000 */
[----:B------:R-:W-:Y:S02]  /*15990*/  ISETP.LT.OR P2, PT, R21, 0x21, P2 ;  /* 0x000000211500780c */ /* 0x000fe40001741670 */
[----:B------:R-:W-:Y:S02]  /*159a0*/  FMNMX.FTZ R9, R160, R9, !PT ;  /* 0x00000009a0097209 */ /* 0x000fe40007810000 */
[----:B------:R-:W-:Y:S02]  /*159b0*/  FMNMX.FTZ R11, R162, R11, !PT ;  /* 0x0000000ba20b7209 */ /* 0x000fe40007810000 */
[----:B------:R-:W-:Y:S02]  /*159c0*/  FSEL R170, R170, -INF , !P2 ;  /* 0xff800000aaaa7808 */ /* 0x000fe40005000000 */
[----:B------:R-:W-:-:S02]  /*159d0*/  ISETP.GT.AND P2, PT, R20, 0x21, P5 ;  /* 0x000000211400780c */ /* 0x000fc40002f44270 */
[----:B------:R-:W-:Y:S02]  /*159e0*/  FMNMX.FTZ R9, R161, R9, !PT ;  /* 0x00000009a1097209 */ /* 0x000fe40007810000 */
[----:B------:R-:W-:Y:S02]  /*159f0*/  FMNMX.FTZ R11, R163, R11, !PT ;  /* 0x0000000ba30b7209 */ /* 0x000fe40007810000 */
[----:B------:R-:W-:Y:S02]  /*15a00*/  ISETP.LT.OR P2, PT, R21, 0x22, P2 ;  /* 0x000000221500780c */ /* 0x000fe40001741670 */
[----:B------:R-:W-:Y:S02]  /*15a10*/  FMNMX.FTZ R9, R164, R9, !PT ;  /* 0x00000009a4097209 */ /* 0x000fe40007810000 */
[----:B------:R-:W-:Y:S02]  /*15a20*/  FMNMX.FTZ R11, R166, R11, !PT ;  /* 0x0000000ba60b7209 */ /* 0x000fe40007810000 */
[----:B------:R-:W-:-:S02]  /*15a30*/  FSEL R171, R171, -INF , !P2 ;  /* 0xff800000abab7808 */ /* 0x000fc40005000000 */
[----:B------:R-:W-:Y:S02]  /*15a40*/  FMNMX.FTZ R9, R165, R9, !PT ;  /* 0x00000009a5097209 */ /* 0x000fe40007810000 */
[----:B------:R-:W-:Y:S02]  /*15a50*/  ISETP.GT.AND P2, PT, R20, 0x28, P5 ;  /* 0x000000281400780c */ /* 0x000fe40002f44270 */
[----:B------:R-:W-:Y:S02]  /*15a60*/  FMNMX.FTZ R11, R167, R11, !PT ;  /* 0x0000000ba70b7209 */ /* 0x000fe40007810000 */
[----:B------:R-:W-:Y:S02]  /*15a70*/  FMNMX.FTZ R9, R168, R9, !PT ;  /* 0x00000009a8097209 */ /* 0x000fe40007810000 */
[----:B------:R-:W-:Y:S02]  /*15a80*/  ISETP.LT.OR P2, PT, R21, 0x29, P2 ;  /* 0x000000291500780c */ /* 0x000fe40001741670 */
[----:B------:R-:W-:-:S02]  /*15a90*/  ISETP.GT.AND P4, PT, R20, 0x29, P5 ;  /* 0x000000291400780c */ /* 0x000fc40002f84270 */
[----:B------:R-:W-:Y:S02]  /*15aa0*/  FMNMX.FTZ R11, R170, R11, !PT ;  /* 0x0000000baa0b7209 */ /* 0x000fe40007810000 */
[----:B------:R-:W-:Y:S02]  /*15ab0*/  FMNMX.FTZ R9, R169, R9, !PT ;  /* 0x00000009a9097209 */ /* 0x000fe40007810000 */
[----:B------:R-:W-:Y:S02]  /*15ac0*/  FSEL R174, R174, -INF , !P2 ;  /* 0xff800000aeae7808 */ /* 0x000fe40005000000 */
[----:B------:R-:W-:Y:S02]  /*15ad0*/  ISETP.GT.AND P6, PT, R20, 0x30, P5 ;  /* 0x000000301400780c */ /* 0x000fe40002fc4270 */
[----:B------:R-:W-:Y:S02]  /*15ae0*/  ISETP.LT.OR P0, PT, R21, 0x2a, P4 ;  /* 0x0000002a1500780c */ /* 0x000fe40002701670 */
[----:B------:R-:W-:-:S02]  /*15af0*/  FMNMX.FTZ R11, R171, R11, !PT ;  /* 0x0000000bab0b7209 */ /* 0x000fc40007810000 */
[----:B------:R-:W-:Y:S02]  /*15b00*/  FMNMX.FTZ R9, R172, R9, !PT ;  /* 0x00000009ac097209 */ /* 0x000fe40007810000 */
[----:B------:R-:W-:Y:S02]  /*15b10*/  ISETP.GT.AND P3, PT, R20, 0x31, P5 ;  /* 0x000000311400780c */ /* 0x000fe40002f64270 */
[----:B------:R-:W-:Y:S02]  /*15b20*/  ISETP.LT.OR P4, PT, R21, 0x31, P6 ;  /* 0x000000311500780c */ /* 0x000fe40003781670 */
[----:B------:R-:W-:Y:S02]  /*15b30*/  FSEL R175, R175, -INF , !P0 ;  /* 0xff800000afaf7808 */ /* 0x000fe40004000000 */
[----:B------:R-:W-:Y:S02]  /*15b40*/  FMNMX.FTZ R11, R174, R11, !PT ;  /* 0x0000000bae0b7209 */ /* 0x000fe40007810000 */
[----:B------:R-:W-:-:S02]  /*15b50*/  FMNMX.FTZ R9, R173, R9, !PT ;  /* 0x00000009ad097209 */ /* 0x000fc40007810000 */
[----:B------:R-:W-:Y:S02]  /*15b60*/  ISETP.GT.AND P2, PT, R20, 0x38, P5 ;  /* 0x000000381400780c */ /* 0x000fe40002f44270 */
[----:B------:R-:W-:Y:S02]  /*15b70*/  ISETP.LT.OR P3, PT, R21, 0x32, P3 ;  /* 0x000000321500780c */ /* 0x000fe40001f61670 */
[----:B------:R-:W-:Y:S02]  /*15b80*/  FSEL R178, R178, -INF , !P4 ;  /* 0xff800000b2b27808 */ /* 0x000fe40006000000 */
[----:B------:R-:W-:Y:S02]  /*15b90*/  FMNMX.FTZ R11, R175, R11, !PT ;  /* 0x0000000baf0b7209 */ /* 0x000fe40007810000 */
[----:B------:R-:W-:Y:S02]  /*15ba0*/  FMNMX.FTZ R9, R176, R9, !PT ;  /* 0x00000009b0097209 */ /* 0x000fe40007810000 */
[----:B------:R-:W-:-:S02]  /*15bb0*/  ISETP.GT.AND P5, PT, R20, 0x39, P5 ;  /* 0x000000391400780c */ /* 0x000fc40002fa4270 */
[----:B------:R-:W-:Y:S02]  /*15bc0*/  ISETP.LT.OR P2, PT, R21, 0x39, P2 ;  /* 0x000000391500780c */ /* 0x000fe40001741670 */
[----:B------:R-:W-:Y:S02]  /*15bd0*/  FSEL R179, R179, -INF , !P3 ;  /* 0xff800000b3b37808 */ /* 0x000fe40005800000 */
[----:B------:R-:W-:Y:S02]  /*15be0*/  FMNMX.FTZ R11, R178, R11, !PT ;  /* 0x0000000bb20b7209 */ /* 0x000fe40007810000 */
[----:B------:R-:W-:Y:S02]  /*15bf0*/  FMNMX.FTZ R9, R177, R9, !PT ;  /* 0x00000009b1097209 */ /* 0x000fe40007810000 */
[----:B------:R-:W-:Y:S02]  /*15c00*/  ISETP.LT.OR P5, PT, R21, 0x3a, P5 ;  /* 0x0000003a1500780c */ /* 0x000fe40002fa1670 */
[----:B------:R-:W-:-:S02]  /*15c10*/  FSEL R182, R182, -INF , !P2 ;  /* 0xff800000b6b67808 */ /* 0x000fc40005000000 */
[----:B------:R-:W-:Y:S02]  /*15c20*/  FMNMX.FTZ R11, R179, R11, !PT ;  /* 0x0000000bb30b7209 */ /* 0x000fe40007810000 */
[----:B------:R-:W-:Y:S02]  /*15c30*/  FMNMX.FTZ R9, R180, R9, !PT ;  /* 0x00000009b4097209 */ /* 0x000fe40007810000 */
[----:B------:R-:W-:Y:S02]  /*15c40*/  FSEL R183, R183, -INF , !P5 ;  /* 0xff800000b7b77808 */ /* 0x000fe40006800000 */
[----:B------:R-:W-:Y:S02]  /*15c50*/  FMNMX.FTZ R11, R182, R11, !PT ;  /* 0x0000000bb60b7209 */ /* 0x000fe40007810000 */
[----:B------:R-:W-:Y:S02]  /*15c60*/  FMNMX.FTZ R9, R181, R9, !PT ;  /* 0x00000009b5097209 */ /* 0x000fe40007810000 */
[----:B------:R-:W-:-:S02]  /*15c70*/  FMNMX.FTZ R11, R183, R11, !PT ;  /* 0x0000000bb70b7209 */ /* 0x000fc40007810000 */
[C---:B------:R-:W-:Y:S01]  /*15c80*/  LOP3.LUT P0, RZ, R193.reuse, 0x10000, RZ, 0xc0, !PT ;  /* 0x00010000c1ff7812 */ /* 0x040fe2000780c0ff */
[----:B------:R-:W0:Y:S01]  /*15c90*/  SHFL.BFLY PT, R10, R9, 0x2, 0x1f ;  /* 0x0c401f00090a7f89 */ /* 0x000e2200000e0000 */
[----:B------:R-:W-:-:S03]  /*15ca0*/  LOP3.LUT P1, RZ, R193, 0x8000, RZ, 0xc0, !PT ;  /* 0x00008000c1ff7812 */ /* 0x000fc6000782c0ff */
[----:B------:R-:W1:Y:S01]  /*15cb0*/  SHFL.BFLY PT, R15, R11, 0x2, 0x1f ;  /* 0x0c401f000b0f7f89 */ /* 0x000e6200000e0000 */
[----:B0-----:R-:W-:Y:S02]  /*15cc0*/  FMNMX.FTZ R9, R9, R10, !PT ;  /* 0x0000000a09097209 */ /* 0x001fe40007810000 */
[----:B-1----:R-:W-:-:S03]  /*15cd0*/  FMNMX.FTZ R11, R11, R15, !PT ;  /* 0x0000000f0b0b7209 */ /* 0x002fc60007810000 */
[----:B------:R-:W0:Y:S04]  /*15ce0*/  SHFL.BFLY PT, R10, R9, 0x1, 0x1f ;  /* 0x0c201f00090a7f89 */ /* 0x000e2800000e0000 */
[----:B------:R-:W1:Y:S01]  /*15cf0*/  SHFL.BFLY PT, R15, R11, 0x1, 0x1f ;  /* 0x0c201f000b0f7f89 */ /* 0x000e6200000e0000 */
[----:B0-----:R-:W-:Y:S02]  /*15d00*/  FMNMX.FTZ R9, R9, R10, !PT ;  /* 0x0000000a09097209 */ /* 0x001fe40007810000 */
[----:B-1----:R-:W-:Y:S02]  /*15d10*/  FMNMX.FTZ R15, R11, R15, !PT ;  /* 0x0000000f0b0f7209 */ /* 0x002fe40007810000 */
[----:B------:R-:W-:Y:S02]  /*15d20*/  FSETP.NEU.FTZ.AND P6, PT, R9, -INF , PT ;  /* 0xff8000000900780b */ /* 0x000fe40003fdd000 */
[----:B------:R-:W-:-:S02]  /*15d30*/  FSETP.NEU.FTZ.AND P2, PT, R15, -INF , PT ;  /* 0xff8000000f00780b */ /* 0x000fc40003f5d000 */
[----:B------:R-:W-:Y:S02]  /*15d40*/  FSEL R10, R9, RZ, P6 ;  /* 0x000000ff090a7208 */ /* 0x000fe40003000000 */
[----:B------:R-:W-:-:S03]  /*15d50*/  FSEL R11, R15, RZ, P2 ;  /* 0x000000ff0f0b7208 */ /* 0x000fc60001000000 */
[----:B------:R-:W-:Y:S01]  /*15d60*/  FADD.FTZ R5, -R10, R5 ;  /* 0x000000050a057221 */ /* 0x000fe20000010100 */
[----:B------:R-:W-:-:S01]  /*15d70*/  FFMA.FTZ R10, R2, R9, -8 ;  /* 0xc1000000020a7423 */ /* 0x000fc20000010009 */
[----:B------:R-:W-:Y:S01]  /*15d80*/  FADD.FTZ R6, -R11, R6 ;  /* 0x000000060b067221 */ /* 0x000fe20000010100 */
[----:B------:R-:W-:-:S01]  /*15d90*/  FFMA.FTZ R11, R2, R15, -8 ;  /* 0xc1000000020b7423 */ /* 0x000fc2000001000f */
[----:B------:R-:W-:Y:S02]  /*15da0*/  FMUL.FTZ R5, R2, R5 ;  /* 0x0000000502057220 */ /* 0x000fe40000410000 */
[----:B------:R-:W-:Y:S01]  /*15db0*/  FSEL R10, R10, RZ, P6 ;  /* 0x000000ff0a0a7208 */ /* 0x000fe20003000000 */
[C---:B------:R-:W-:Y:S01]  /*15dc0*/  FMUL.FTZ R6, R2.reuse, R6 ;  /* 0x0000000602067220 */ /* 0x040fe20000410000 */
[----:B------:R-:W-:Y:S02]  /*15dd0*/  FSEL R11, R11, RZ, P2 ;  /* 0x000000ff0b0b7208 */ /* 0x000fe40001000000 */
        /* <DEDUP_REMOVED lines=8> */
[----:B------:R-:W0:Y:S01]  /*15e60*/  MUFU.EX2 R152, R152 ;  /* 0x0000009800987308 */ /* 0x000e220000000800 */
        /* <DEDUP_REMOVED lines=15> */
[----:B------:R-:W1:Y:S01]  /*15f60*/  MUFU.EX2 R6, R6 ;  /* 0x0000000600067308 */ /* 0x000e620000000800 */
[----:B0-----:R-:W-:-:S01]  /*15f70*/  FFMA.FTZ R3, R5, R3, R152 ;  /* 0x0000000305037223 */ /* 0x001fc20000010098 */
        /* <DEDUP_REMOVED lines=11> */
[----:B------:R-:W-:-:S03]  /*16030*/  FFMA.FTZ R11, R2, R183, -R11 ;  /* 0x000000b7020b7223 */ /* 0x000fc6000001080b */
        /* <DEDUP_REMOVED lines=60> */
[----:B------:R-:W-:Y:S06]  /*16400*/  @!P0 BRA `(.L_x_1578) ;  /* 0x0000000000048947 */ /* 0x000fec0003800000 */
[----:B------:R-:W-:Y:S01]  /*16410*/  BPT.TRAP 0x1 ;  /* 0x000000040000795c */ /* 0x000fe20000300000 */
.L_x_1578:
[----:B------:R-:W-:Y:S01]  /*16420*/  IMAD R20, R200, 0x8, R16 ;  /* 0x00000008c8147824 */ /* 0x000fe200078e0210 */
[----:B------:R-:W-:Y:S01]  /*16430*/  ISETP.GT.AND P2, PT, R7, R12, PT ;  /* 0x0000000c0700720c */ /* 0x000fe20003f44270 */
        /* <DEDUP_REMOVED lines=18> */
[-C--:B------:R-:W-:Y:S01]  /*16560*/  FMUL.FTZ R37, R37, R5.reuse ;  /* 0x0000000525257220 */ /* 0x080fe20000410000 */
        /* <DEDUP_REMOVED lines=141> */
[----:B------:R-:W-:Y:S01]  /*16e40*/  IMAD.MOV.U32 R187, RZ, RZ, R178 ;  /* 0x000000ffffbb7224 */ /* 0x000fe200078e00b2 */
[----:B0-----:R-:W-:Y:S06]  /*16e50*/  @P2 BRA `(.L_x_1579) ;  /* 0xffffffd800982947 */ /* 0x001fec000383ffff */
[----:B------:R-:W-:Y:S02]  /*16e60*/  IMAD.MOV.U32 R6, RZ, RZ, R15 ;  /* 0x000000ffff067224 */ /* 0x000fe400078e000f */
[----:B------:R-:W-:Y:S02]  /*16e70*/  IMAD.MOV.U32 R5, RZ, RZ, R9 ;  /* 0x000000ffff057224 */ /* 0x000fe400078e0009 */
[----:B------:R-:W-:Y:S02]  /*16e80*/  IMAD.MOV.U32 R200, RZ, RZ, R13 ;  /* 0x000000ffffc87224 */ /* 0x000fe400078e000d */
[----:B------:R-:W-:-:S07]  /*16e90*/  IMAD.MOV.U32 R193, RZ, RZ, R14 ;  /* 0x000000ffffc17224 */ /* 0x000fce00078e000e */
.L_x_1560:
[----:B------:R-:W2:Y:S01]  /*16ea0*/  LDL.LU R13, [R1] ;  /* 0x00000000010d7983 */ /* 0x000ea20000300800 */
[----:B------:R-:W0:Y:S01]  /*16eb0*/  LDC R9, c[0x0][0x448] ;  /* 0x00011200ff097b82 */ /* 0x000e220000000800 */
[----:B------:R-:W-:-:S07]  /*16ec0*/  VIADD R10, R199, 0x7f ;  /* 0x0000007fc70a7836 */ /* 0x000fce0000000000 */
[----:B------:R-:W1:Y:S01]  /*16ed0*/  LDC R12, c[0x0][0x9e4] ;  /* 0x00027900ff0c7b82 */ /* 0x000e620000000800 */
[----:B0-----:R-:W-:-:S13]  /*16ee0*/  ISETP.NE.AND P2, PT, R9, 0x1, PT ;  /* 0x000000010900780c */ /* 0x001fda0003f45270 */
[----:B------:R-:W0:Y:S08]  /*16ef0*/  @P2 LDC R11, c[0x0][0x44c] ;  /* 0x00011300ff0b2b82 */ /* 0x000e300000000800 */
[----:B------:R-:W3:Y:S01]  /*16f00*/  @P2 LDC R9, c[0x0][0x450] ;  /* 0x00011400ff092b82 */ /* 0x000ee20000000800 */
[----:B0-----:R-:W-:-:S05]  /*16f10*/  @P2 IMAD.HI.U32 R11, R10, R11, RZ ;  /* 0x0000000b0a0b2227 */ /* 0x001fca00078e00ff */
[----:B---3--:R-:W-:Y:S02]  /*16f20*/  @P2 SHF.R.U32.HI R10, RZ, R9, R11 ;  /* 0x00000009ff0a2219 */ /* 0x008fe4000001160b */
[----:B------:R-:W-:-:S05]  /*16f30*/  IADD3 R11, R197, 0x1, -R195 ;  /* 0x00000001c50b7810 */ /* 0x000fca0007ffe8c3 */
[----:B------:R-:W-:-:S04]  /*16f40*/  IMAD.IADD R11, R10, 0x1, R11 ;  /* 0x000000010a0b7824 */ /* 0x000fc800078e020b */
[----:B------:R-:W-:Y:S01]  /*16f50*/  IMAD.IADD R10, R11, 0x1, -R8 ;  /* 0x000000010b0a7824 */ /* 0x000fe200078e0a08 */
[----:B--2---:R-:W-:-:S04]  /*16f60*/  LOP3.LUT R13, R13, 0xfffffffb, RZ, 0xc0, !PT ;  /* 0xfffffffb0d0d7812 */ /* 0x004fc800078ec0ff */
[----:B------:R-:W-:Y:S02]  /*16f70*/  @P2 LOP3.LUT R13, R13, 0x4, RZ, 0xfc, !PT ;  /* 0x000000040d0d2812 */ /* 0x000fe400078efcff */
[----:B-1----:R-:W-:Y:S02]  /*16f80*/  ISETP.GE.AND P2, PT, R12, 0x1, PT ;  /* 0x000000010c00780c */ /* 0x002fe40003f46270 */
[----:B------:R-:W-:-:S11]  /*16f90*/  LOP3.LUT R13, R13, 0xfffffff7, RZ, 0xc0, !PT ;  /* 0xfffffff70d0d7812 */ /* 0x000fd600078ec0ff */
[----:B------:R-:W-:-:S05]  /*16fa0*/  @P2 LOP3.LUT R13, R13, 0x8, RZ, 0xfc, !PT ;  /* 0x000000080d0d2812 */ /* 0x000fca00078efcff */
[----:B------:R0:W-:Y:S01]  /*16fb0*/  STL [R1], R13 ;  /* 0x0000000d01007387 */ /* 0x0001e20000100800 */
[----:B------:R-:W-:Y:S05]  /*16fc0*/  @!P2 BRA `(.L_x_1580) ;  /* 0x000000000044a947 */ /* 0x000fea0003800000 */
[----:B------:R-:W-:Y:S01]  /*16fd0*/  ISETP.GT.AND P2, PT, R11, -0x1, PT ;  /* 0xffffffff0b00780c */ /* 0x000fe20003f44270 */
[----:B------:R-:W-:-:S12]  /*16fe0*/  BSSY B0, `(.L_x_1581) ;  /* 0x000000d000007945 */ /* 0x000fd80003800000 */
[----:B------:R-:W-:Y:S05]  /*16ff0*/  @P2 BRA `(.L_x_1582) ;  /* 0x00000000001c2947 */ /* 0x000fea0003800000 */
[----:B------:R-:W-:Y:S02]  /*17000*/  ISETP.NE.AND P2, PT, R12, 0x1, PT ;  /* 0x000000010c00780c */ /* 0x000fe40003f45270 */
[----:B------:R-:W-:-:S11]  /*17010*/  LOP3.LUT R11, RZ, R11, RZ, 0x33, !PT ;  /* 0x0000000bff0b7212 */ /* 0x000fd600078e33ff */
[----:B------:R-:W1:Y:S02]  /*17020*/  @P2 LDC.64 R8, c[0x0][0x9e8] ;  /* 0x00027a00ff082b82 */ /* 0x000e640000000a00 */
[----:B-1----:R-:W-:-:S05]  /*17030*/  @P2 IMAD.HI.U32 R8, R11, R8, RZ ;  /* 0x000000080b082227 */ /* 0x002fca00078e00ff */
[----:B------:R-:W-:-:S04]  /*17040*/  @P2 SHF.R.U32.HI R11, RZ, R9, R8 ;  /* 0x00000009ff0b2219 */ /* 0x000fc80000011608 */
[----:B------:R-:W-:Y:S01]  /*17050*/  LOP3.LUT R11, RZ, R11, RZ, 0x33, !PT ;  /* 0x0000000bff0b7212 */ /* 0x000fe200078e33ff */
[----:B------:R-:W-:Y:S06]  /*17060*/  BRA `(.L_x_1583) ;  /* 0x0000000000107947 */ /* 0x000fec0003800000 */
.L_x_1582:
[----:B------:R-:W-:-:S13]  /*17070*/  ISETP.NE.AND P2, PT, R12, 0x1, PT ;  /* 0x000000010c00780c */ /* 0x000fda0003f45270 */
[----:B------:R-:W1:Y:S02]  /*17080*/  @P2 LDC.64 R8, c[0x0][0x9e8] ;  /* 0x00027a00ff082b82 */ /* 0x000e640000000a00 */
[----:B-1----:R-:W-:-:S05]  /*17090*/  @P2 IMAD.HI.U32 R8, R11, R8, RZ ;  /* 0x000000080b082227 */ /* 0x002fca00078e00ff */
[----:B------:R-:W-:-:S07]  /*170a0*/  @P2 SHF.R.U32.HI R11, RZ, R9, R8 ;  /* 0x00000009ff0b2219 */ /* 0x000fce0000011608 */
.L_x_1583:
[----:B------:R-:W-:Y:S05]  /*170b0*/  BSYNC B0 ;  /* 0x0000000000007941 */ /* 0x000fea0003800000 */
.L_x_1581:
[----:B------:R-:W-:-:S05]  /*170c0*/  IMAD R11, R11, R12, RZ ;  /* 0x0000000c0b0b7224 */ /* 0x000fca00078e02ff */
[----:B------:R-:W-:-:S07]  /*170d0*/  VIMNMX R10, R10, R11, !PT ;  /* 0x0000000b0a0a7248 */ /* 0x000fce0007fe0100 */
.L_x_1580:
[----:B------:R-:W-:-:S05]  /*170e0*/  VIADD R10, R10, 0x3f ;  /* 0x0000003f0a0a7836 */ /* 0x000fca0000000000 */
[----:B------:R-:W-:-:S04]  /*170f0*/  SHF.R.S32.HI R8, RZ, 0x1f, R10 ;  /* 0x0000001fff087819 */ /* 0x000fc8000001140a */
[----:B------:R-:W-:-:S04]  /*17100*/  LEA.HI R8, R8, R10, RZ, 0x6 ;  /* 0x0000000a08087211 */ /* 0x000fc800078f30ff */
[----:B------:R-:W-:-:S04]  /*17110*/  SHF.R.S32.HI R8, RZ, 0x6, R8 ;  /* 0x00000006ff087819 */ /* 0x000fc80000011408 */
[----:B------:R-:W-:-:S04]  /*17120*/  VIMNMX R8, R204, R8, !PT ;  /* 0x00000008cc087248 */ /* 0x000fc80007fe0100 */
[----:B------:R-:W-:-:S13]  /*17130*/  ISETP.GE.AND P2, PT, R7, R8, PT ;  /* 0x000000080700720c */ /* 0x000fda0003f46270 */
[----:B------:R-:W-:Y:S05]  /*17140*/  @!P2 BRA `(.L_x_1584) ;  /* 0x0000001800cca947 */ /* 0x000fea0003800000 */
[----:B------:R-:W-:Y:S02]  /*17150*/  IMAD.MOV.U32 R9, RZ, RZ, R6 ;  /* 0x000000ffff097224 */ /* 0x000fe400078e0006 */
[----:B------:R-:W-:Y:S02]  /*17160*/  IMAD.MOV.U32 R10, RZ, RZ, R5 ;  /* 0x000000ffff0a7224 */ /* 0x000fe400078e0005 */
[----:B------:R-:W-:Y:S02]  /*17170*/  IMAD.MOV.U32 R11, RZ, RZ, R7 ;  /* 0x000000ffff0b7224 */ /* 0x000fe400078e0007 */
[----:B------:R-:W-:-:S07]  /*17180*/  IMAD.MOV.U32 R206, RZ, RZ, R193 ;  /* 0x000000ffffce7224 */ /* 0x000fce00078e00c1 */
.L_x_1595:
[----:B------:R-:W-:Y:S01]  /*17190*/  ISETP.NE.AND P2, PT, R200, 0x1, PT ;  /* 0x00000001c800780c */ /* 0x000fe20003f45270 */
[----:B------:R-:W-:Y:S05]  /*171a0*/  YIELD ;  /* 0x0000000000007946 */ /* 0x000fea0003800000 */
[----:B------:R-:W-:Y:S02]  /*171b0*/  SEL R193, RZ, 0x1, P2 ;  /* 0x00000001ffc17807 */ /* 0x000fe40001000000 */
[----:B------:R-:W-:Y:S02]  /*171c0*/  ISETP.NE.AND P2, PT, R201, RZ, PT ;  /* 0x000000ffc900720c */ /* 0x000fe40003f45270 */
[----:B------:R-:W-:-:S11]  /*171d0*/  LOP3.LUT R193, R206, R193, RZ, 0x3c, !PT ;  /* 0x000000c1cec17212 */ /* 0x000fd600078e3cff */
[----:B------:R-:W-:Y:S05]  /*171e0*/  @P2 BRA `(.L_x_1585) ;  /* 0x00000000003c2947 */ /* 0x000fea0003800000 */
[----:B------:R-:W-:Y:S05]  /*171f0*/  @!P0 BRA `(.L_x_1586) ;  /* 0x0000000000048947 */ /* 0x000fea0003800000 */
[----:B------:R-:W-:Y:S01]  /*17200*/  BPT.TRAP 0x1 ;  /* 0x000000040000795c */ /* 0x000fe20000300000 */
.L_x_1586:
[----:B------:R-:W-:Y:S01]  /*17210*/  VIADD R5, R200, 0x1 ;  /* 0x00000001c8057836 */ /* 0x000fe20000000000 */
[----:B------:R-:W-:-:S04]  /*17220*/  SHF.L.U32 R6, R193, 0x1f, RZ ;  /* 0x0000001fc1067819 */ /* 0x000fc800000006ff */
[----:B------:R-:W-:-:S04]  /*17230*/  ISETP.NE.AND P3, PT, R5, 0x2, PT ;  /* 0x000000020500780c */ /* 0x000fc80003f65270 */
[----:B------:R-:W-:-:S05]  /*17240*/  SEL R5, R5, RZ, P3 ;  /* 0x000000ff05057207 */ /* 0x000fca0001800000 */
[----:B------:R-:W-:-:S04]  /*17250*/  IMAD R5, R5, 0x8, R16 ;  /* 0x0000000805057824 */ /* 0x000fc800078e0210 */
[----:B------:R1:W2:Y:S01]  /*17260*/  SYNCS.PHASECHK.TRANS64.TRYWAIT P3, [R5+URZ+0x28430], R6 ;  /* 0x02843006050075a7 */ /* 0x0002a2000806017f */
[----:B------:R-:W-:Y:S05]  /*17270*/  @!P0 BRA `(.L_x_1587) ;  /* 0x0000000000048947 */ /* 0x000fea0003800000 */
[----:B------:R-:W-:Y:S01]  /*17280*/  BPT.TRAP 0x1 ;  /* 0x000000040000795c */ /* 0x000fe20000300000 */
.L_x_1587:
[----:B------:R-:W-:Y:S04]  /*17290*/  BSSY B0, `(.L_x_1585) ;  /* 0x0000004000007945 */ /* 0x000fe80003800000 */
[----:B--2---:R-:W-:Y:S05]  /*172a0*/  @P3 BRA `(.L_x_1588) ;  /* 0x0000000000083947 */ /* 0x004fea0003800000 */
[----:B------:R-:W2:Y:S02]  /*172b0*/  SYNCS.PHASECHK.TRANS64.TRYWAIT P3, [R5+URZ+0x28430], R6 ;  /* 0x02843006050075a7 */ /* 0x000ea4000806017f */
[----:B--2---:R-:W-:Y:S05]  /*172c0*/  @!P3 BRA `(.L_x_1589) ;  /* 0x000001540038b947 */ /* 0x004fea0003800000 */
.L_x_1588:
[----:B------:R-:W-:Y:S05]  /*172d0*/  BSYNC B0 ;  /* 0x0000000000007941 */ /* 0x000fea0003800000 */
.L_x_1585:
[----:B-12---:R-:W1:Y:S01]  /*172e0*/  S2R R5, SR_TID.X ;  /* 0x0000000000057919 */ /* 0x006e620000002100 */
[----:B------:R-:W-:Y:S01]  /*172f0*/  VIADD R205, R200, 0x1 ;  /* 0x00000001c8cd7836 */ /* 0x000fe20000000000 */
[----:B------:R-:W-:Y:S05]  /*17300*/  WARPSYNC.ALL ;  /* 0x0000000000007948 */ /* 0x000fea0003800000 */
[C---:B------:R-:W-:Y:S01]  /*17310*/  ISETP.NE.AND P3, PT, R205.reuse, 0x2, PT ;  /* 0x00000002cd00780c */ /* 0x040fe20003f65270 */
[----:B------:R-:W-:Y:S02]  /*17320*/  IMAD.MOV.U32 R7, RZ, RZ, 0x40000040 ;  /* 0x40000040ff077424 */ /* 0x000fe400078e00ff */
[----:B------:R-:W-:Y:S01]  /*17330*/  IMAD.MOV.U32 R15, RZ, RZ, 0x40000040 ;  /* 0x40000040ff0f7424 */ /* 0x000fe200078e00ff */
[----:B------:R-:W-:Y:S01]  /*17340*/  SEL R205, R205, RZ, P3 ;  /* 0x000000ffcdcd7207 */ /* 0x000fe20001800000 */
[----:B------:R-:W-:Y:S01]  /*17350*/  IMAD.MOV.U32 R21, RZ, RZ, 0x40000040 ;  /* 0x40000040ff157424 */ /* 0x000fe200078e00ff */
[----:B------:R-:W-:Y:S01]  /*17360*/  R2UR UR15, R7 ;  /* 0x00000000070f72ca */ /* 0x000fe200000e0000 */
[----:B0-----:R-:W-:Y:S01]  /*17370*/  IMAD.MOV.U32 R13, RZ, RZ, 0x40000040 ;  /* 0x40000040ff0d7424 */ /* 0x001fe200078e00ff */
[----:B------:R-:W-:Y:S01]  /*17380*/  R2UR UR11, R15 ;  /* 0x000000000f0b72ca */ /* 0x000fe200000e0000 */
[----:B------:R-:W-:Y:S01]  /*17390*/  IMAD R6, R205, 0x400, R4 ;  /* 0x00000400cd067824 */ /* 0x000fe200078e0204 */
[----:B------:R-:W-:-:S02]  /*173a0*/  R2UR UR7, R21 ;  /* 0x00000000150772ca */ /* 0x000fc400000e0000 */
[----:B------:R-:W-:Y:S01]  /*173b0*/  R2UR UR19, R13 ;  /* 0x000000000d1372ca */ /* 0x000fe200000e0000 */
[C---:B------:R-:W-:Y:S01]  /*173c0*/  VIADD R14, R6.reuse, 0x2 ;  /* 0x00000002060e7836 */ /* 0x040fe20000000000 */
[C---:B------:R-:W-:Y:S01]  /*173d0*/  R2UR UR14, R6.reuse ;  /* 0x00000000060e72ca */ /* 0x040fe200000e0000 */
[C---:B------:R-:W-:Y:S01]  /*173e0*/  VIADD R20, R6.reuse, 0x4 ;  /* 0x0000000406147836 */ /* 0x040fe20000000000 */
[----:B------:R-:W-:Y:S01]  /*173f0*/  R2UR UR23, R15 ;  /* 0x000000000f1772ca */ /* 0x000fe200000e0000 */
        /* <DEDUP_REMOVED lines=9> */
[----:B-1----:R-:W-:-:S02]  /*17490*/  SHF.R.U32.HI R5, RZ, 0x7, R5 ;  /* 0x00000007ff057819 */ /* 0x002fc40000011605 */
[----:B------:R-:W-:Y:S02]  /*174a0*/  R2UR UR26, R12 ;  /* 0x000000000c1a72ca */ /* 0x000fe400000e0000 */
[----:B------:R-:W-:Y:S01]  /*174b0*/  R2UR UR27, R13 ;  /* 0x000000000d1b72ca */ /* 0x000fe200000e0000 */
[----:B------:R-:W-:Y:S01]  /*174c0*/  VIADD R5, R5, 0x8 ;  /* 0x0000000805057836 */ /* 0x000fe20000000000 */
[----:B------:R-:W-:Y:S02]  /*174d0*/  R2UR UR30, R20 ;  /* 0x00000000141e72ca */ /* 0x000fe400000e0000 */
[----:B------:R-:W-:Y:S02]  /*174e0*/  R2UR UR31, R21 ;  /* 0x00000000151f72ca */ /* 0x000fe400000e0000 */
[----:B------:R0:W-:Y:S01]  /*174f0*/  BAR.SYNC.DEFER_BLOCKING R5, 0x100 ;  /* 0x000400050000751d */ /* 0x0001e20000010000 */
[----:B------:R-:W-:Y:S02]  /*17500*/  R2UR UR34, R6 ;  /* 0x00000000062272ca */ /* 0x000fe400000e0000 */
[----:B------:R-:W-:-:S03]  /*17510*/  R2UR UR35, R7 ;  /* 0x00000000072372ca */ /* 0x000fc600000e0000 */
        /* <DEDUP_REMOVED lines=27> */
.L_x_1591:
[----:B------:R-:W-:Y:S01]  /*176d0*/  SHF.L.U32 R5, R206, 0x1f, RZ ;  /* 0x0000001fce057819 */ /* 0x000fe200000006ff */
[----:B------:R-:W-:-:S04]  /*176e0*/  IMAD R6, R200, 0x8, R16 ;  /* 0x00000008c8067824 */ /* 0x000fc800078e0210 */
[----:B------:R0:W1:Y:S01]  /*176f0*/  SYNCS.PHASECHK.TRANS64.TRYWAIT P2, [R6+URZ+0x28450], R5 ;  /* 0x02845005060075a7 */ /* 0x000062000804017f */
[----:B------:R-:W-:Y:S05]  /*17700*/  @!P0 BRA `(.L_x_1592) ;  /* 0x0000000000048947 */ /* 0x000fea0003800000 */
[----:B------:R-:W-:Y:S01]  /*17710*/  BPT.TRAP 0x1 ;  /* 0x000000040000795c */ /* 0x000fe20000300000 */
.L_x_1592:
[----:B-1----:R-:W-:Y:S05]  /*17720*/  @P2 BRA `(.L_x_1590) ;  /* 0x0000000000082947 */ /* 0x002fea0003800000 */
[----:B------:R-:W1:Y:S02]  /*17730*/  SYNCS.PHASECHK.TRANS64.TRYWAIT P2, [R6+URZ+0x28450], R5 ;  /* 0x02845005060075a7 */ /* 0x000e64000804017f */
[----:B-1----:R-:W-:Y:S05]  /*17740*/  @!P2 BRA `(.L_x_1593) ;  /* 0x00000150002ca947 */ /* 0x002fea0003800000 */
.L_x_1590:
[----:B01----:R-:W-:Y:S01]  /*17750*/  VIADD R5, R16, 0x8000 ;  /* 0x0000800010057836 */ /* 0x003fe20000000000 */
[----:B------:R-:W-:Y:S05]  /*17760*/  WARPSYNC.ALL ;  /* 0x0000000000007948 */ /* 0x000fea0003800000 */
[----:B------:R-:W-:Y:S01]  /*17770*/  SHF.R.U32.HI R5, RZ, 0x4, R5 ;  /* 0x00000004ff057819 */ /* 0x000fe20000011605 */
[----:B------:R-:W-:Y:S01]  /*17780*/  IMAD.MOV.U32 R7, RZ, RZ, -0x7fffffe0 ;  /* 0x80000020ff077424 */ /* 0x000fe200078e00ff */
[----:B------:R-:W-:-:S06]  /*17790*/  WARPGROUP.ARRIVE ;  /* 0x00000000000079c5 */ /* 0x000fcc0000000000 */
[----:B------:R-:W0:Y:S01]  /*177a0*/  S2R R206, SR_TID.X ;  /* 0x0000000000ce7919 */ /* 0x000e220000002100 */
[----:B------:R-:W-:Y:S02]  /*177b0*/  LOP3.LUT R5, R5, 0x3fff, RZ, 0xc0, !PT ;  /* 0x00003fff05057812 */ /* 0x000fe400078ec0ff */
[----:B------:R-:W-:Y:S01]  /*177c0*/  R2UR UR7, R7 ;  /* 0x00000000070772ca */ /* 0x000fe200000e0000 */
[----:B------:R-:W-:Y:S01]  /*177d0*/  IMAD.MOV.U32 R7, RZ, RZ, -0x7fffffe0 ;  /* 0x80000020ff077424 */ /* 0x000fe200078e00ff */
[----:B------:R-:W-:-:S05]  /*177e0*/  LOP3.LUT R5, R5, 0x10000, RZ, 0xfc, !PT ;  /* 0x0001000005057812 */ /* 0x000fca00078efcff */
[----:B------:R-:W-:Y:S01]  /*177f0*/  IMAD R6, R200, 0x400, R5 ;  /* 0x00000400c8067824 */ /* 0x000fe200078e0205 */
[----:B------:R-:W-:-:S04]  /*17800*/  FMNMX.FTZ R5, R152, R10, !PT ;  /* 0x0000000a98057209 */ /* 0x000fc80007810000 */
[C---:B------:R-:W-:Y:S01]  /*17810*/  R2UR UR6, R6.reuse ;  /* 0x00000000060672ca */ /* 0x040fe200000e0000 */
[----:B------:R-:W-:Y:S01]  /*17820*/  VIADD R6, R6, 0x2 ;  /* 0x0000000206067836 */ /* 0x000fe20000000000 */
[----:B------:R-:W-:-:S04]  /*17830*/  FMNMX.FTZ R5, R153, R5, !PT ;  /* 0x0000000599057209 */ /* 0x000fc80007810000 */
[----:B------:R-:W-:-:S04]  /*17840*/  FMNMX.FTZ R5, R156, R5, !PT ;  /* 0x000000059c057209 */ /* 0x000fc80007810000 */
[----:B------:R-:W-:-:S03]  /*17850*/  FMNMX.FTZ R5, R157, R5, !PT ;  /* 0x000000059d057209 */ /* 0x000fc60007810000 */
[----:B------:R-:W-:Y:S01]  /*17860*/  QGMMA.64x256x32.F32.E4M3.E4M3 R24, R188, gdesc[UR4], R24, gsb0 ;  /* 0x03e00004bc187df3 */ /* 0x000fe20008000818 */
[----:B------:R-:W-:Y:S02]  /*17870*/  R2UR UR6, R6 ;  /* 0x00000000060672ca */ /* 0x000fe400000e0000 */
[----:B------:R-:W-:Y:S02]  /*17880*/  R2UR UR7, R7 ;  /* 0x00000000070772ca */ /* 0x000fe400000e0000 */
        /* <DEDUP_REMOVED lines=25> */
[----:B0-----:R-:W-:Y:S01]  /*17a20*/  SHF.R.U32.HI R206, RZ, 0x7, R206 ;  /* 0x00000007ffce7819 */ /* 0x001fe200000116ce */
[----:B------:R-:W0:Y:S01]  /*17a30*/  SHFL.BFLY PT, R12, R5, 0x2, 0x1f ;  /* 0x0c401f00050c7f89 */ /* 0x000e2200000e0000 */
[----:B------:R-:W-:-:S04]  /*17a40*/  FMNMX.FTZ R6, R179, R6, !PT ;  /* 0x00000006b3067209 */ /* 0x000fc80007810000 */
[----:B------:R-:W-:-:S04]  /*17a50*/  FMNMX.FTZ R6, R182, R6, !PT ;  /* 0x00000006b6067209 */ /* 0x000fc80007810000 */
[----:B------:R-:W-:-:S05]  /*17a60*/  FMNMX.FTZ R6, R183, R6, !PT ;  /* 0x00000006b7067209 */ /* 0x000fca0007810000 */
[----:B------:R-:W1:Y:S01]  /*17a70*/  SHFL.BFLY PT, R7, R6, 0x2, 0x1f ;  /* 0x0c401f0006077f89 */ /* 0x000e6200000e0000 */
[----:B0-----:R-:W-:-:S05]  /*17a80*/  FMNMX.FTZ R5, R5, R12, !PT ;  /* 0x0000000c05057209 */ /* 0x001fca0007810000 */
[----:B------:R-:W0:Y:S01]  /*17a90*/  SHFL.BFLY PT, R12, R5, 0x1, 0x1f ;  /* 0x0c201f00050c7f89 */ /* 0x000e2200000e0000 */
[----:B-1----:R-:W-:-:S05]  /*17aa0*/  FMNMX.FTZ R6, R6, R7, !PT ;  /* 0x0000000706067209 */ /* 0x002fca0007810000 */
[----:B------:R-:W1:Y:S01]  /*17ab0*/  SHFL.BFLY PT, R7, R6, 0x1, 0x1f ;  /* 0x0c201f0006077f89 */ /* 0x000e6200000e0000 */
[----:B0-----:R-:W-:Y:S02]  /*17ac0*/  FMNMX.FTZ R5, R5, R12, !PT ;  /* 0x0000000c05057209 */ /* 0x001fe40007810000 */
[----:B-1----:R-:W-:-:S03]  /*17ad0*/  FMNMX.FTZ R6, R6, R7, !PT ;  /* 0x0000000706067209 */ /* 0x002fc60007810000 */
[----:B------:R-:W-:-:S04]  /*17ae0*/  FADD.FTZ R7, -R5, R10 ;  /* 0x0000000a05077221 */ /* 0x000fc80000010100 */
[----:B------:R-:W-:Y:S01]  /*17af0*/  FMUL.FTZ R7, R2, R7 ;  /* 0x0000000702077220 */ /* 0x000fe20000410000 */
[----:B------:R-:W-:-:S03]  /*17b00*/  FADD.FTZ R10, -R6, R9 ;  /* 0x00000009060a7221 */ /* 0x000fc60000010100 */
[----:B------:R0:W-:Y:S02]  /*17b10*/  MUFU.EX2 R9, R7 ;  /* 0x0000000700097308 */ /* 0x0001e40000000800 */
[C---:B0-----:R-:W-:Y:S01]  /*17b20*/  FMUL.FTZ R7, R2.reuse, R10 ;  /* 0x0000000a02077220 */ /* 0x041fe20000410000 */
[----:B------:R-:W-:-:S04]  /*17b30*/  FFMA.FTZ R10, R2, R5, -8 ;  /* 0xc1000000020a7423 */ /* 0x000fc80000010005 */
[C-C-:B------:R-:W-:Y:S01]  /*17b40*/  FFMA.FTZ R15, R2.reuse, R157, -R10.reuse ;  /* 0x0000009d020f7223 */ /* 0x140fe2000001080a */
[----:B------:R-:W-:-:S01]  /*17b50*/  FFMA.FTZ R157, R2, R169, -R10 ;  /* 0x000000a9029d7223 */ /* 0x000fc2000001080a */
[C---:B------:R-:W-:Y:S01]  /*17b60*/  FFMA.FTZ R169, R2.reuse, R6, -8 ;  /* 0xc100000002a97423 */ /* 0x040fe20000010006 */
        /* <DEDUP_REMOVED lines=11> */
[----:B------:R-:W-:-:S02]  /*17c20*/  @!P1 IMAD R172, R205, 0x8, R16 ;  /* 0x00000008cdac9824 */ /* 0x000fc400078e0210 */
[C---:B------:R-:W-:Y:S01]  /*17c30*/  FFMA.FTZ R162, R2.reuse, R162, -R169 ;  /* 0x000000a202a27223 */ /* 0x040fe200000108a9 */
[----:B------:R-:W-:-:S01]  /*17c40*/  FFMA.FTZ R21, R2, R161, -R10 ;  /* 0x000000a102157223 */ /* 0x000fc2000001080a */
[--C-:B------:R-:W-:Y:S01]  /*17c50*/  FFMA.FTZ R161, R2, R173, -R10.reuse ;  /* 0x000000ad02a17223 */ /* 0x100fe2000001080a */
[----:B------:R-:W-:Y:S02]  /*17c60*/  @!P1 VIADD R172, R172, 0x28440 ;  /* 0x00028440acac9836 */ /* 0x000fe40000000000 */
[----:B------:R-:W-:Y:S01]  /*17c70*/  FFMA.FTZ R163, R2, R163, -R169 ;  /* 0x000000a302a37223 */ /* 0x000fe200000108a9 */
[----:B------:R-:W-:Y:S01]  /*17c80*/  IADD3 R173, -R206, 0xb, RZ ;  /* 0x0000000bcead7810 */ /* 0x000fe20007ffe1ff */
[----:B------:R-:W1:Y:S01]  /*17c90*/  MUFU.EX2 R154, R154 ;  /* 0x0000009a009a7308 */ /* 0x000e620000000800 */
[----:B------:R-:W-:-:S01]  /*17ca0*/  FFMA.FTZ R152, R2, R164, -R10 ;  /* 0x000000a402987223 */ /* 0x000fc2000001080a */
[----:B------:R-:W-:Y:S01]  /*17cb0*/  @!P1 PRMT R172, RZ, 0x654, R172 ;  /* 0x00000654ffac9816 */ /* 0x000fe200000000ac */
        /* <DEDUP_REMOVED lines=19> */
[----:B------:R-:W-:-:S02]  /*17df0*/  FFMA.FTZ R169, R2, R183, -R169 ;  /* 0x000000b702a97223 */ /* 0x000fc400000108a9 */
[----:B------:R-:W1:Y:S01]  /*17e00*/  MUFU.EX2 R14, R14 ;  /* 0x0000000e000e7308 */ /* 0x000e620000000800 */
[----:B--2---:R-:W-:-:S07]  /*17e10*/  FADD.FTZ R3, R13, R3 ;  /* 0x000000030d037221 */ /* 0x004fce0000010000 */
[----:B------:R-:W2:Y:S08]  /*17e20*/  MUFU.EX2 R158, R158 ;  /* 0x0000009e009e7308 */ /* 0x000eb00000000800 */
[----:B------:R-:W3:Y:S08]  /*17e30*/  MUFU.EX2 R15, R15 ;  /* 0x0000000f000f7308 */ /* 0x000ef00000000800 */
[----:B------:R-:W4:Y:S08]  /*17e40*/  MUFU.EX2 R159, R159 ;  /* 0x0000009f009f7308 */ /* 0x000f300000000800 */
[----:B------:R-:W5:Y:S08]  /*17e50*/  MUFU.EX2 R20, R20 ;  /* 0x0000001400147308 */ /* 0x000f700000000800 */
[----:B------:R-:W5:Y:S08]  /*17e60*/  MUFU.EX2 R162, R162 ;  /* 0x000000a200a27308 */ /* 0x000f700000000800 */
[----:B------:R-:W5:Y:S08]  /*17e70*/  MUFU.EX2 R21, R21 ;  /* 0x0000001500157308 */ /* 0x000f700000000800 */
[----:B------:R-:W5:Y:S08]  /*17e80*/  MUFU.EX2 R163, R163 ;  /* 0x000000a300a37308 */ /* 0x000f700000000800 */
[----:B------:R-:W5:Y:S08]  /*17e90*/  MUFU.EX2 R152, R152 ;  /* 0x0000009800987308 */ /* 0x000f700000000800 */
[----:B------:R-:W5:Y:S01]  /*17ea0*/  MUFU.EX2 R166, R166 ;  /* 0x000000a600a67308 */ /* 0x000f620000000800 */
[----:B------:R-:W-:-:S02]  /*17eb0*/  WARPGROUP.DEPBAR.LE gsb0, 0x0 ;  /* 0x00008000000079c5 */ /* 0x000fc40000010000 */
[----:B------:R-:W-:-:S05]  /*17ec0*/  WARPGROUP.ARRIVE ;  /* 0x00000000000079c5 */ /* 0x000fca0000000000 */
[----:B------:R-:W5:Y:S01]  /*17ed0*/  MUFU.EX2 R153, R153 ;  /* 0x0000009900997308 */ /* 0x000f620000000800 */
[----:B------:R-:W-:Y:S07]  /*17ee0*/  QGMMA.64x256x32.F32.E4M3.E4M3 R24, R184, gdesc[UR4], R24, gsb0 ;  /* 0x03e00004b8187df3 */ /* 0x000fee0008000818 */
[----:B------:R-:W5:Y:S08]  /*17ef0*/  MUFU.EX2 R167, R167 ;  /* 0x000000a700a77308 */ /* 0x000f700000000800 */
        /* <DEDUP_REMOVED lines=15> */
[----:B------:R-:W5:Y:S01]  /*17ff0*/  MUFU.EX2 R169, R169 ;  /* 0x000000a900a97308 */ /* 0x000f620000000800 */
[----:B------:R-:W-:-:S02]  /*18000*/  WARPGROUP.DEPBAR.LE gsb0, 0x0 ;  /* 0x00008000000079c5 */ /* 0x000fc40000010000 */
[----:B------:R0:W-:Y:S06]  /*18010*/  BAR.ARV R173, 0x100 ;  /* 0x000400ad0000751d */ /* 0x0001ec0000002000 */
[----:B------:R0:W-:Y:S02]  /*18020*/  @!P1 SYNCS.ARRIVE.TRANS64.RED.A1T0 RZ, [R172+URZ], RZ ;  /* 0x000000ffacff99a7 */ /* 0x0001e4000810043f */
[----:B0-----:R-:W-:-:S01]  /*18030*/  FADD.FTZ R172, R155, R0 ;  /* 0x000000009bac7221 */ /* 0x001fc20000010000 */
[----:B-1----:R-:W-:-:S03]  /*18040*/  FADD.FTZ R0, R14, R3 ;  /* 0x000000030e007221 */ /* 0x002fc60000010000 */
[----:B--2---:R-:W-:Y:S01]  /*18050*/  FADD.FTZ R3, R158, R172 ;  /* 0x000000ac9e037221 */ /* 0x004fe20000010000 */
[----:B---3--:R-:W-:-:S03]  /*18060*/  FADD.FTZ R0, R15, R0 ;  /* 0x000000000f007221 */ /* 0x008fc60000010000 */
[----:B----4-:R-:W-:Y:S01]  /*18070*/  FADD.FTZ R3, R159, R3 ;  /* 0x000000039f037221 */ /* 0x010fe20000010000 */
[----:B-----5:R-:W-:-:S03]  /*18080*/  FADD.FTZ R0, R20, R0 ;  /* 0x0000000014007221 */ /* 0x020fc60000010000 */
        /* <DEDUP_REMOVED lines=23> */
[----:B------:R-:W-:Y:S06]  /*18200*/  @!P0 BRA `(.L_x_1594) ;  /* 0x0000000000048947 */ /* 0x000fec0003800000 */
[----:B------:R-:W-:Y:S01]  /*18210*/  BPT.TRAP 0x1 ;  /* 0x000000040000795c */ /* 0x000fe20000300000 */
.L_x_1594:
        /* <DEDUP_REMOVED lines=85> */
[----:B------:R-:W-:Y:S01]  /*18770*/  VIADD R7, R11, 0xffffffff ;  /* 0xffffffff0b077836 */ /* 0x000fe20000000000 */
        /* <DEDUP_REMOVED lines=78> */
[----:B-1----:R-:W-:Y:S06]  /*18c60*/  @P2 BRA `(.L_x_1595) ;  /* 0xffffffe400482947 */ /* 0x002fec000383ffff */
[----:B------:R-:W-:-:S07]  /*18c70*/  IMAD.MOV.U32 R200, RZ, RZ, R205 ;  /* 0x000000ffffc87224 */ /* 0x000fce00078e00cd */
.L_x_1584:
[----:B------:R-:W-:-:S13]  /*18c80*/  ISETP.GE.AND P2, PT, R7, R204, PT ;  /* 0x000000cc0700720c */ /* 0x000fda0003f46270 */
[----:B------:R-:W-:Y:S05]  /*18c90*/  @!P2 BRA `(.L_x_1596) ;  /* 0x00000024008ca947 */ /* 0x000fea0003800000 */
[----:B------:R-:W-:Y:S02]  /*18ca0*/  IMAD.MOV.U32 R10, RZ, RZ, R6 ;  /* 0x000000ffff0a7224 */ /* 0x000fe400078e0006 */
[----:B------:R-:W-:Y:S02]  /*18cb0*/  IMAD.MOV.U32 R11, RZ, RZ, R5 ;  /* 0x000000ffff0b7224 */ /* 0x000fe400078e0005 */
[----:B0-----:R-:W-:-:S07]  /*18cc0*/  IMAD.MOV.U32 R13, RZ, RZ, R193 ;  /* 0x000000ffff0d7224 */ /* 0x001fce00078e00c1 */
.L_x_1615:
        /* <DEDUP_REMOVED lines=8> */
.L_x_1598:
[----:B------:R-:W-:Y:S01]  /*18d50*/  VIADD R5, R200, 0x1 ;  /* 0x00000001c8057836 */ /* 0x000fe20000000000 */
[----:B------:R-:W-:-:S04]  /*18d60*/  SHF.L.U32 R6, R193, 0x1f, RZ ;  /* 0x0000001fc1067819 */ /* 0x000fc800000006ff */
[----:B------:R-:W-:-:S04]  /*18d70*/  ISETP.NE.AND P3, PT, R5, 0x2, PT ;  /* 0x000000020500780c */ /* 0x000fc80003f65270 */
[----:B------:R-:W-:-:S05]  /*18d80*/  SEL R5, R5, RZ, P3 ;  /* 0x000000ff05057207 */ /* 0x000fca0001800000 */
[----:B------:R-:W-:-:S04]  /*18d90*/  IMAD R5, R5, 0x8, R16 ;  /* 0x0000000805057824 */ /* 0x000fc800078e0210 */
[----:B------:R0:W1:Y:S01]  /*18da0*/  SYNCS.PHASECHK.TRANS64.TRYWAIT P3, [R5+URZ+0x28430], R6 ;  /* 0x02843006050075a7 */ /* 0x000062000806017f */
[----:B------:R-:W-:Y:S05]  /*18db0*/  @!P0 BRA `(.L_x_1599) ;  /* 0x0000000000048947 */ /* 0x000fea0003800000 */
[----:B------:R-:W-:Y:S01]  /*18dc0*/  BPT.TRAP 0x1 ;  /* 0x000000040000795c */ /* 0x000fe20000300000 */
.L_x_1599:
[----:B------:R-:W-:Y:S04]  /*18dd0*/  BSSY B0, `(.L_x_1597) ;  /* 0x0000004000007945 */ /* 0x000fe80003800000 */
[----:B-1----:R-:W-:Y:S05]  /*18de0*/  @P3 BRA `(.L_x_1600) ;  /* 0x0000000000083947 */ /* 0x002fea0003800000 */
[----:B------:R-:W1:Y:S02]  /*18df0*/  SYNCS.PHASECHK.TRANS64.TRYWAIT P3, [R5+URZ+0x28430], R6 ;  /* 0x02843006050075a7 */ /* 0x000e64000806017f */
[----:B-1----:R-:W-:Y:S05]  /*18e00*/  @!P3 BRA `(.L_x_1601) ;  /* 0x000001380090b947 */ /* 0x002fea0003800000 */
.L_x_1600:
[----:B------:R-:W-:Y:S05]  /*18e10*/  BSYNC B0 ;  /* 0x0000000000007941 */ /* 0x000fea0003800000 */
.L_x_1597:
[----:B01----:R-:W0:Y:S01]  /*18e20*/  S2R R5, SR_TID.X ;  /* 0x0000000000057919 */ /* 0x003e220000002100 */
        /* <DEDUP_REMOVED lines=8> */
[----:B------:R-:W-:Y:S01]  /*18eb0*/  IMAD.MOV.U32 R15, RZ, RZ, 0x40000040 ;  /* 0x40000040ff0f7424 */ /* 0x000fe200078e00ff */
[C---:B------:R-:W-:Y:S01]  /*18ec0*/  R2UR UR7, R153.reuse ;  /* 0x00000000990772ca */ /* 0x040fe200000e0000 */
        /* <DEDUP_REMOVED lines=16> */
[----:B0-----:R-:W-:-:S02]  /*18fd0*/  SHF.R.U32.HI R5, RZ, 0x7, R5 ;  /* 0x00000007ff057819 */ /* 0x001fc40000011605 */
        /* <DEDUP_REMOVED lines=35> */
.L_x_1603:
[----:B------:R-:W-:Y:S01]  /*19210*/  SHF.L.U32 R5, R13, 0x1f, RZ ;  /* 0x0000001f0d057819 */ /* 0x000fe200000006ff */
[----:B------:R-:W-:-:S04]  /*19220*/  IMAD R6, R200, 0x8, R16 ;  /* 0x00000008c8067824 */ /* 0x000fc800078e0210 */
[----:B------:R0:W1:Y:S01]  /*19230*/  SYNCS.PHASECHK.TRANS64.TRYWAIT P2, [R6+URZ+0x28450], R5 ;  /* 0x02845005060075a7 */ /* 0x000062000804017f */
[----:B------:R-:W-:Y:S05]  /*19240*/  @!P0 BRA `(.L_x_1604) ;  /* 0x0000000000048947 */ /* 0x000fea0003800000 */
[----:B------:R-:W-:Y:S01]  /*19250*/  BPT.TRAP 0x1 ;  /* 0x000000040000795c */ /* 0x000fe20000300000 */
.L_x_1604:
[----:B-1----:R-:W-:Y:S05]  /*19260*/  @P2 BRA `(.L_x_1602) ;  /* 0x0000000000082947 */ /* 0x002fea0003800000 */
[----:B------:R-:W1:Y:S02]  /*19270*/  SYNCS.PHASECHK.TRANS64.TRYWAIT P2, [R6+URZ+0x28450], R5 ;  /* 0x02845005060075a7 */ /* 0x000e64000804017f */
[----:B-1----:R-:W-:Y:S05]  /*19280*/  @!P2 BRA `(.L_x_1605) ;  /* 0x000001340084a947 */ /* 0x002fea0003800000 */
.L_x_1602:
[----:B01----:R-:W-:Y:S01]  /*19290*/  VIADD R5, R16, 0x8000 ;  /* 0x0000800010057836 */ /* 0x003fe20000000000 */
[----:B------:R-:W-:Y:S05]  /*192a0*/  WARPSYNC.ALL ;  /* 0x0000000000007948 */ /* 0x000fea0003800000 */
[----:B------:R-:W-:Y:S01]  /*192b0*/  SHF.R.U32.HI R5, RZ, 0x4, R5 ;  /* 0x00000004ff057819 */ /* 0x000fe20000011605 */
[----:B------:R-:W-:Y:S01]  /*192c0*/  IMAD.MOV.U32 R9, RZ, RZ, -0x7fffffe0 ;  /* 0x80000020ff097424 */ /* 0x000fe200078e00ff */
[----:B------:R-:W-:Y:S01]  /*192d0*/  WARPGROUP.ARRIVE ;  /* 0x00000000000079c5 */ /* 0x000fe20000000000 */
[----:B------:R-:W0:Y:S01]  /*192e0*/  LDC R13, c[0x0][0x448] ;  /* 0x00011200ff0d7b82 */ /* 0x000e220000000800 */
[----:B------:R-:W-:Y:S01]  /*192f0*/  LOP3.LUT R5, R5, 0x3fff, RZ, 0xc0, !PT ;  /* 0x00003fff05057812 */ /* 0x000fe200078ec0ff */
[----:B------:R-:W-:Y:S01]  /*19300*/  IMAD.IADD R6, R202, 0x1, R199 ;  /* 0x00000001ca067824 */ /* 0x000fe200078e02c7 */
[----:B------:R-:W-:Y:S01]  /*19310*/  R2UR UR7, R9 ;  /* 0x00000000090772ca */ /* 0x000fe200000e0000 */
[----:B------:R-:W-:Y:S01]  /*19320*/  IMAD.MOV.U32 R9, RZ, RZ, -0x7fffffe0 ;  /* 0x80000020ff097424 */ /* 0x000fe200078e00ff */
[----:B------:R-:W-:-:S03]  /*19330*/  LOP3.LUT R5, R5, 0x10000, RZ, 0xfc, !PT ;  /* 0x0001000005057812 */ /* 0x000fc600078efcff */
[----:B------:R-:W1:Y:S02]  /*19340*/  LDC R205, c[0x0][0x9e4] ;  /* 0x00027900ffcd7b82 */ /* 0x000e640000000800 */
[----:B------:R-:W-:-:S05]  /*19350*/  IMAD R8, R200, 0x400, R5 ;  /* 0x00000400c8087824 */ /* 0x000fca00078e0205 */
[C---:B------:R-:W-:Y:S01]  /*19360*/  R2UR UR6, R8.reuse ;  /* 0x00000000080672ca */ /* 0x040fe200000e0000 */
[----:B------:R-:W-:Y:S01]  /*19370*/  VIADD R8, R8, 0x2 ;  /* 0x0000000208087836 */ /* 0x000fe20000000000 */
[----:B0-----:R-:W-:Y:S02]  /*19380*/  ISETP.NE.AND P2, PT, R13, 0x1, PT ;  /* 0x000000010d00780c */ /* 0x001fe40003f45270 */
[----:B------:R-:W0:Y:S09]  /*19390*/  S2R R13, SR_TID.X ;  /* 0x00000000000d7919 */ /* 0x000e320000002100 */
[----:B------:R-:W-:Y:S01]  /*193a0*/  QGMMA.64x256x32.F32.E4M3.E4M3 R24, R188, gdesc[UR4], R24, gsb0 ;  /* 0x03e00004bc187df3 */ /* 0x000fe20008000818 */
[----:B------:R-:W-:-:S02]  /*193b0*/  R2UR UR6, R8 ;  /* 0x00000000080672ca */ /* 0x000fc400000e0000 */
[----:B------:R-:W-:Y:S02]  /*193c0*/  R2UR UR7, R9 ;  /* 0x00000000090772ca */ /* 0x000fe400000e0000 */
[----:B-1----:R-:W-:Y:S01]  /*193d0*/  ISETP.GE.AND P3, PT, R205, 0x1, PT ;  /* 0x00000001cd00780c */ /* 0x002fe20003f66270 */
[----:B------:R-:W1:Y:S08]  /*193e0*/  @P2 LDC R8, c[0x0][0x44c] ;  /* 0x00011300ff082b82 */ /* 0x000e700000000800 */
[----:B------:R-:W2:Y:S01]  /*193f0*/  @P2 LDC R5, c[0x0][0x450] ;  /* 0x00011400ff052b82 */ /* 0x000ea20000000800 */
[----:B0-----:R-:W-:Y:S01]  /*19400*/  SHF.R.U32.HI R13, RZ, 0x7, R13 ;  /* 0x00000007ff0d7819 */ /* 0x001fe2000001160d */
[----:B-1----:R-:W-:-:S05]  /*19410*/  @P2 IMAD.HI.U32 R8, R6, R8, RZ ;  /* 0x0000000806082227 */ /* 0x002fca00078e00ff */
[----:B--2---:R-:W-:Y:S01]  /*19420*/  @P2 SHF.R.U32.HI R6, RZ, R5, R8 ;  /* 0x00000005ff062219 */ /* 0x004fe20000011608 */
[----:B------:R-:W-:Y:S01]  /*19430*/  @!P1 IMAD R5, R12, 0x8, R16 ;  /* 0x000000080c059824 */ /* 0x000fe200078e0210 */
[----:B------:R-:W-:-:S03]  /*19440*/  IADD3 R8, -R13, 0xb, RZ ;  /* 0x0000000b0d087810 */ /* 0x000fc60007ffe1ff */
[----:B------:R-:W-:Y:S01]  /*19450*/  @!P1 VIADD R5, R5, 0x28440 ;  /* 0x0002844005059836 */ /* 0x000fe20000000000 */
[----:B------:R-:W0:Y:S04]  /*19460*/  SHFL.IDX PT, R21, R6, RZ, 0x1c1f ;  /* 0x001c1fff06157589 */ /* 0x000e2800000e0000 */
[----:B------:R-:W-:Y:S01]  /*19470*/  @!P1 PRMT R5, RZ, 0x654, R5 ;  /* 0x00000654ff059816 */ /* 0x000fe20000000005 */
[----:B------:R-:W-:Y:S02]  /*19480*/  WARPGROUP.DEPBAR.LE gsb0, 0x0 ;  /* 0x00008000000079c5 */ /* 0x000fe40000010000 */
[----:B------:R-:W-:-:S06]  /*19490*/  WARPGROUP.ARRIVE ;  /* 0x00000000000079c5 */ /* 0x000fcc0000000000 */
[----:B------:R-:W-:Y:S01]  /*194a0*/  QGMMA.64x256x32.F32.E4M3.E4M3 R24, R184, gdesc[UR4], R24, gsb0 ;  /* 0x03e00004b8187df3 */ /* 0x000fe20008000818 */
[----:B------:R-:W-:Y:S02]  /*194b0*/  ULOP3.LUT UR6, URZ, UR52, URZ, 0x33, !UPT ;  /* 0x000000343f067292 */ /* 0x000fe4000f8e333f */
[----:B------:R-:W-:Y:S02]  /*194c0*/  WARPGROUP.DEPBAR.LE gsb0, 0x0 ;  /* 0x00008000000079c5 */ /* 0x000fe40000010000 */
[----:B------:R1:W-:Y:S06]  /*194d0*/  BAR.ARV R8, 0x100 ;  /* 0x000400080000751d */ /* 0x0003ec0000002000 */
[----:B------:R2:W-:Y:S02]  /*194e0*/  @!P1 SYNCS.ARRIVE.TRANS64.RED.A1T0 RZ, [R5+URZ], RZ ;  /* 0x000000ff05ff99a7 */ /* 0x0005e4000810043f */
[----:B--2---:R-:W-:-:S05]  /*194f0*/  IMAD.SHL.U32 R5, R7, 0x40, RZ ;  /* 0x0000004007057824 */ /* 0x004fca00078e00ff */
[----:B------:R-:W-:-:S04]  /*19500*/  IADD3 R14, -R196, 0x1, -R5 ;  /* 0x00000001c40e7810 */ /* 0x000fc80007ffe905 */
[----:B------:R-:W-:-:S05]  /*19510*/  IADD3 R14, -R195, R14, R197 ;  /* 0x0000000ec30e7210 */ /* 0x000fca0007ffe1c5 */
[C---:B------:R-:W-:Y:S02]  /*19520*/  VIADD R13, R14.reuse, UR51 ;  /* 0x000000330e0d7c36 */ /* 0x040fe40008000000 */
[----:B------:R-:W-:Y:S02]  /*19530*/  VIADD R14, R14, UR6 ;  /* 0x000000060e0e7c36 */ /* 0x000fe40008000000 */
[--C-:B0-----:R-:W-:Y:S02]  /*19540*/  IMAD.IADD R15, R13, 0x1, R21.reuse ;  /* 0x000000010d0f7824 */ /* 0x101fe400078e0215 */
[----:B------:R-:W-:Y:S01]  /*19550*/  IMAD.IADD R20, R14, 0x1, R21 ;  /* 0x000000010e147824 */ /* 0x000fe200078e0215 */
[----:B-1----:R-:W-:Y:S06]  /*19560*/  @!P3 BRA `(.L_x_1606) ;  /* 0x000000000058b947 */ /* 0x002fec0003800000 */
        /* <DEDUP_REMOVED lines=12> */
.L_x_1608:
[----:B------:R-:W-:-:S05]  /*19630*/  IMAD.U32 R184, RZ, RZ, UR48 ;  /* 0x00000030ffb87e24 */ /* 0x000fca000f8e00ff */
[----:B------:R-:W-:-:S13]  /*19640*/  ISETP.NE.AND P2, PT, R184, 0x1, PT ;  /* 0x00000001b800780c */ /* 0x000fda0003f45270 */
[----:B------:R-:W0:Y:S02]  /*19650*/  @P2 LDC.64 R8, c[0x0][0x9e8] ;  /* 0x00027a00ff082b82 */ /* 0x000e240000000a00 */
[----:B0-----:R-:W-:-:S05]  /*19660*/  @P2 IMAD.HI.U32 R8, R21, R8, RZ ;  /* 0x0000000815082227 */ /* 0x001fca00078e00ff */
[----:B------:R-:W-:-:S07]  /*19670*/  @P2 SHF.R.U32.HI R21, RZ, R9, R8 ;  /* 0x00000009ff152219 */ /* 0x000fce0000011608 */
.L_x_1609:
[----:B------:R-:W-:Y:S05]  /*19680*/  BSYNC B0 ;  /* 0x0000000000007941 */ /* 0x000fea0003800000 */
.L_x_1607:
[----:B------:R-:W-:-:S04]  /*19690*/  IMAD R21, R21, R184, -R5 ;  /* 0x000000b815157224 */ /* 0x000fc800078e0a05 */
[----:B------:R-:W-:-:S05]  /*196a0*/  IMAD.IADD R21, R21, 0x1, -R196 ;  /* 0x0000000115157824 */ /* 0x000fca00078e0ac4 */
[----:B------:R-:W-:Y:S02]  /*196b0*/  VIMNMX R20, R20, R21, !PT ;  /* 0x0000001514147248 */ /* 0x000fe40007fe0100 */
[----:B------:R-:W-:-:S07]  /*196c0*/  VIADDMNMX R15, R21, R184, R15, PT ;  /* 0x000000b8150f7246 */ /* 0x000fce000380010f */
.L_x_1606:
        /* <DEDUP_REMOVED lines=65> */
.L_x_1612:
[----:B------:R-:W-:-:S05]  /*19ae0*/  IMAD.U32 R15, RZ, RZ, UR48 ;  /* 0x00000030ff0f7e24 */ /* 0x000fca000f8e00ff */
[----:B------:R-:W-:-:S13]  /*19af0*/  ISETP.NE.AND P2, PT, R15, 0x1, PT ;  /* 0x000000010f00780c */ /* 0x000fda0003f45270 */
[----:B------:R-:W0:Y:S02]  /*19b00*/  @P2 LDC.64 R8, c[0x0][0x9e8] ;  /* 0x00027a00ff082b82 */ /* 0x000e240000000a00 */
[----:B0-----:R-:W-:-:S05]  /*19b10*/  @P2 IMAD.HI.U32 R8, R6, R8, RZ ;  /* 0x0000000806082227 */ /* 0x001fca00078e00ff */
[----:B------:R-:W-:-:S07]  /*19b20*/  @P2 SHF.R.U32.HI R6, RZ, R9, R8 ;  /* 0x00000009ff062219 */ /* 0x000fce0000011608 */
.L_x_1613:
[----:B------:R-:W-:Y:S05]  /*19b30*/  BSYNC B0 ;  /* 0x0000000000007941 */ /* 0x000fea0003800000 */
.L_x_1611:
[----:B------:R-:W-:-:S04]  /*19b40*/  IMAD R5, R6, R15, -R5 ;  /* 0x0000000f06057224 */ /* 0x000fc800078e0a05 */
[----:B------:R-:W-:-:S05]  /*19b50*/  IMAD.IADD R5, R5, 0x1, -R196 ;  /* 0x0000000105057824 */ /* 0x000fca00078e0ac4 */
[----:B------:R-:W-:Y:S02]  /*19b60*/  VIMNMX R14, R14, R5, !PT ;  /* 0x000000050e0e7248 */ /* 0x000fe40007fe0100 */
[----:B------:R-:W-:-:S07]  /*19b70*/  VIADDMNMX R13, R5, R15, R13, PT ;  /* 0x0000000f050d7246 */ /* 0x000fce000380010d */
.L_x_1610:
[----:B------:R-:W2:Y:S01]  /*19b80*/  LDL.LU R9, [R1] ;  /* 0x0000000001097983 */ /* 0x000ea20000300800 */
        /* <DEDUP_REMOVED lines=29> */
[----:B------:R-:W-:-:S02]  /*19d60*/  ISETP.GT.AND P6, PT, R14, 0x30, P5 ;  /* 0x000000300e00780c */ /* 0x000fc40002fc4270 */
[----:B------:R-:W-:Y:S02]  /*19d70*/  FMNMX.FTZ R5, R181, R5, !PT ;  /* 0x00000005b5057209 */ /* 0x000fe40007810000 */
[----:B------:R-:W-:Y:S02]  /*19d80*/  ISETP.LT.OR P2, PT, R13, 0x12, P2 ;  /* 0x000000120d00780c */ /* 0x000fe40001741670 */
[C---:B------:R-:W-:Y:S01]  /*19d90*/  ISETP.GT.AND P3, PT, R14.reuse, 0x31, P5 ;  /* 0x000000310e00780c */ /* 0x040fe20002f64270 */
[----:B------:R-:W0:Y:S01]  /*19da0*/  SHFL.BFLY PT, R6, R5, 0x2, 0x1f ;  /* 0x0c401f0005067f89 */ /* 0x000e2200000e0000 */
[----:B------:R-:W-:Y:S02]  /*19db0*/  FSEL R163, R163, -INF , !P2 ;  /* 0xff800000a3a37808 */ /* 0x000fe40005000000 */
[----:B------:R-:W-:Y:S02]  /*19dc0*/  ISETP.GT.AND P2, PT, R14, 0x18, P5 ;  /* 0x000000180e00780c */ /* 0x000fe40002f44270 */
[----:B------:R-:W-:-:S02]  /*19dd0*/  ISETP.LT.OR P3, PT, R13, 0x32, P3 ;  /* 0x000000320d00780c */ /* 0x000fc40001f61670 */
[----:B------:R-:W-:Y:S02]  /*19de0*/  ISETP.LT.OR P2, PT, R13, 0x19, P2 ;  /* 0x000000190d00780c */ /* 0x000fe40001741670 */
[----:B------:R-:W-:Y:S02]  /*19df0*/  FSEL R179, R179, -INF , !P3 ;  /* 0xff800000b3b37808 */ /* 0x000fe40005800000 */
[----:B------:R-:W-:Y:S02]  /*19e00*/  FSEL R166, R166, -INF , !P2 ;  /* 0xff800000a6a67808 */ /* 0x000fe40005000000 */
[----:B------:R-:W-:-:S04]  /*19e10*/  ISETP.GT.AND P2, PT, R14, 0x19, P5 ;  /* 0x000000190e00780c */ /* 0x000fc80002f44270 */
[----:B------:R-:W-:-:S04]  /*19e20*/  ISETP.LT.OR P2, PT, R13, 0x1a, P2 ;  /* 0x0000001a0d00780c */ /* 0x000fc80001741670 */
[----:B------:R-:W-:Y:S02]  /*19e30*/  FSEL R167, R167, -INF , !P2 ;  /* 0xff800000a7a77808 */ /* 0x000fe40005000000 */
[----:B------:R-:W-:Y:S02]  /*19e40*/  ISETP.GT.AND P2, PT, R14, 0x20, P5 ;  /* 0x000000200e00780c */ /* 0x000fe40002f44270 */
[----:B0-----:R-:W-:Y:S02]  /*19e50*/  FMNMX.FTZ R5, R5, R6, !PT ;  /* 0x0000000605057209 */ /* 0x001fe40007810000 */
[----:B------:R-:W-:-:S03]  /*19e60*/  ISETP.LT.OR P2, PT, R13, 0x21, P2 ;  /* 0x000000210d00780c */ /* 0x000fc60001741670 */
[----:B------:R-:W0:Y:S01]  /*19e70*/  SHFL.BFLY PT, R6, R5, 0x1, 0x1f ;  /* 0x0c201f0005067f89 */ /* 0x000e2200000e0000 */
[----:B------:R-:W-:Y:S02]  /*19e80*/  FSEL R170, R170, -INF , !P2 ;  /* 0xff800000aaaa7808 */ /* 0x000fe40005000000 */
[----:B------:R-:W-:-:S04]  /*19e90*/  ISETP.GT.AND P2, PT, R14, 0x21, P5 ;  /* 0x000000210e00780c */ /* 0x000fc80002f44270 */
[----:B------:R-:W-:-:S04]  /*19ea0*/  ISETP.LT.OR P2, PT, R13, 0x22, P2 ;  /* 0x000000220d00780c */ /* 0x000fc80001741670 */
[----:B------:R-:W-:Y:S02]  /*19eb0*/  FSEL R171, R171, -INF , !P2 ;  /* 0xff800000abab7808 */ /* 0x000fe40005000000 */
[----:B------:R-:W-:-:S04]  /*19ec0*/  ISETP.GT.AND P2, PT, R14, 0x28, P5 ;  /* 0x000000280e00780c */ /* 0x000fc80002f44270 */
[----:B------:R-:W-:-:S04]  /*19ed0*/  ISETP.LT.OR P2, PT, R13, 0x29, P2 ;  /* 0x000000290d00780c */ /* 0x000fc80001741670 */
[----:B------:R-:W-:Y:S02]  /*19ee0*/  FSEL R174, R174, -INF , !P2 ;  /* 0xff800000aeae7808 */ /* 0x000fe40005000000 */
[----:B------:R-:W-:Y:S02]  /*19ef0*/  ISETP.GT.AND P2, PT, R14, 0x38, P5 ;  /* 0x000000380e00780c */ /* 0x000fe40002f44270 */
[----:B0-----:R-:W-:Y:S02]  /*19f00*/  FMNMX.FTZ R5, R5, R6, !PT ;  /* 0x0000000605057209 */ /* 0x001fe40007810000 */
[----:B------:R-:W-:-:S03]  /*19f10*/  ISETP.LT.OR P2, PT, R13, 0x39, P2 ;  /* 0x000000390d00780c */ /* 0x000fc60001741670 */
[----:B------:R-:W-:Y:S01]  /*19f20*/  FFMA.FTZ R6, R2, R5, -8 ;  /* 0xc100000002067423 */ /* 0x000fe20000010005 */
[----:B------:R-:W-:Y:S02]  /*19f30*/  FSEL R182, R182, -INF , !P2 ;  /* 0xff800000b6b67808 */ /* 0x000fe40005000000 */
[----:B--2---:R-:W-:-:S04]  /*19f40*/  LOP3.LUT R9, R9, 0xfffeffff, RZ, 0xc0, !PT ;  /* 0xfffeffff09097812 */ /* 0x004fc800078ec0ff */
[----:B------:R-:W-:Y:S02]  /*19f50*/  @P0 LOP3.LUT R9, R9, 0x10000, RZ, 0xfc, !PT ;  /* 0x0001000009090812 */ /* 0x000fe400078efcff */
[----:B------:R-:W-:Y:S02]  /*19f60*/  ISETP.LT.OR P0, PT, R13, 0x2a, P4 ;  /* 0x0000002a0d00780c */ /* 0x000fe40002701670 */
[----:B------:R-:W-:Y:S02]  /*19f70*/  LOP3.LUT R9, R9, 0xffff7fff, RZ, 0xc0, !PT ;  /* 0xffff7fff09097812 */ /* 0x000fe400078ec0ff */
[----:B------:R-:W-:Y:S02]  /*19f80*/  ISETP.LT.OR P4, PT, R13, 0x31, P6 ;  /* 0x000000310d00780c */ /* 0x000fe40003781670 */
[----:B------:R-:W-:Y:S02]  /*19f90*/  @P1 LOP3.LUT R9, R9, 0x8000, RZ, 0xfc, !PT ;  /* 0x0000800009091812 */ /* 0x000fe400078efcff */
[----:B------:R-:W-:-:S02]  /*19fa0*/  ISETP.GT.AND P1, PT, R14, RZ, P5 ;  /* 0x000000ff0e00720c */ /* 0x000fc40002f24270 */
[----:B------:R-:W-:Y:S01]  /*19fb0*/  FSETP.NEU.FTZ.AND P6, PT, R5, -INF , PT ;  /* 0xff8000000500780b */ /* 0x000fe20003fdd000 */
[----:B------:R-:W-:Y:S01]  /*19fc0*/  STL [R1], R9 ;  /* 0x0000000901007387 */ /* 0x000fe20000100800 */
[----:B------:R-:W-:Y:S02]  /*19fd0*/  ISETP.LT.OR P1, PT, R13, 0x1, P1 ;  /* 0x000000010d00780c */ /* 0x000fe40000f21670 */
[----:B------:R-:W-:Y:S02]  /*19fe0*/  FSEL R6, R6, RZ, P6 ;  /* 0x000000ff06067208 */ /* 0x000fe40003000000 */
[----:B------:R-:W-:Y:S02]  /*19ff0*/  FSEL R154, R154, -INF , !P1 ;  /* 0xff8000009a9a7808 */ /* 0x000fe40004800000 */
[----:B------:R-:W-:Y:S01]  /*1a000*/  FSEL R175, R175, -INF , !P0 ;  /* 0xff800000afaf7808 */ /* 0x000fe20004000000 */
        /* <DEDUP_REMOVED lines=15> */
[----:B------:R-:W-:Y:S01]  /*1a100*/  FFMA.FTZ R181, R2, R181, -R6 ;  /* 0x000000b502b57223 */ /* 0x000fe20000010806 */
[----:B------:R-:W-:Y:S01]  /*1a110*/  FMNMX.FTZ R6, R154, R10, !PT ;  /* 0x0000000a9a067209 */ /* 0x000fe20007810000 */
[----:B------:R-:W-:Y:S01]  /*1a120*/  MUFU.EX2 R152, R152 ;  /* 0x0000009800987308 */ /* 0x000fe20000000800 */
[----:B------:R-:W-:-:S02]  /*1a130*/  FSEL R178, R178, -INF , !P4 ;  /* 0xff800000b2b27808 */ /* 0x000fc40006000000 */
[----:B------:R-:W-:Y:S02]  /*1a140*/  FMNMX.FTZ R6, R155, R6, !PT ;  /* 0x000000069b067209 */ /* 0x000fe40007810000 */
[----:B------:R-:W-:Y:S02]  /*1a150*/  ISETP.GT.AND P5, PT, R14, 0x39, P5 ;  /* 0x000000390e00780c */ /* 0x000fe40002fa4270 */
[----:B------:R-:W-:Y:S01]  /*1a160*/  FMNMX.FTZ R6, R158, R6, !PT ;  /* 0x000000069e067209 */ /* 0x000fe20007810000 */
[----:B------:R-:W-:Y:S01]  /*1a170*/  MUFU.EX2 R153, R153 ;  /* 0x0000009900997308 */ /* 0x000fe20000000800 */
[----:B------:R-:W-:Y:S02]  /*1a180*/  ISETP.LT.OR P5, PT, R13, 0x3a, P5 ;  /* 0x0000003a0d00780c */ /* 0x000fe40002fa1670 */
[----:B------:R-:W-:Y:S02]  /*1a190*/  FMNMX.FTZ R6, R159, R6, !PT ;  /* 0x000000069f067209 */ /* 0x000fe40007810000 */
[----:B------:R-:W-:-:S02]  /*1a1a0*/  FSEL R183, R183, -INF , !P5 ;  /* 0xff800000b7b77808 */ /* 0x000fc40006800000 */
[----:B------:R-:W-:Y:S01]  /*1a1b0*/  FMNMX.FTZ R6, R162, R6, !PT ;  /* 0x00000006a2067209 */ /* 0x000fe20007810000 */
[----:B------:R-:W-:Y:S01]  /*1a1c0*/  MUFU.EX2 R156, R156 ;  /* 0x0000009c009c7308 */ /* 0x000fe20000000800 */
[----:B------:R-:W-:Y:S02]  /*1a1d0*/  LOP3.LUT P0, RZ, R9, 0x10000, RZ, 0xc0, !PT ;  /* 0x0001000009ff7812 */ /* 0x000fe4000780c0ff */
[----:B------:R-:W-:Y:S02]  /*1a1e0*/  FMNMX.FTZ R6, R163, R6, !PT ;  /* 0x00000006a3067209 */ /* 0x000fe40007810000 */
[----:B------:R-:W-:Y:S02]  /*1a1f0*/  LOP3.LUT P1, RZ, R9, 0x8000, RZ, 0xc0, !PT ;  /* 0x0000800009ff7812 */ /* 0x000fe4000782c0ff */
[----:B------:R-:W-:Y:S01]  /*1a200*/  FMNMX.FTZ R6, R166, R6, !PT ;  /* 0x00000006a6067209 */ /* 0x000fe20007810000 */
[----:B------:R-:W-:Y:S01]  /*1a210*/  MUFU.EX2 R157, R157 ;  /* 0x0000009d009d7308 */ /* 0x000fe20000000800 */
[----:B------:R-:W-:-:S02]  /*1a220*/  FSEL R8, R5, RZ, P6 ;  /* 0x000000ff05087208 */ /* 0x000fc40003000000 */
[----:B------:R-:W-:-:S03]  /*1a230*/  FMNMX.FTZ R6, R167, R6, !PT ;  /* 0x00000006a7067209 */ /* 0x000fc60007810000 */
[----:B------:R-:W-:Y:S01]  /*1a240*/  FADD.FTZ R8, -R8, R11 ;  /* 0x0000000b08087221 */ /* 0x000fe20000010100 */
[----:B------:R-:W-:Y:S01]  /*1a250*/  FMNMX.FTZ R6, R170, R6, !PT ;  /* 0x00000006aa067209 */ /* 0x000fe20007810000 */
[----:B------:R-:W-:Y:S02]  /*1a260*/  MUFU.EX2 R160, R160 ;  /* 0x000000a000a07308 */ /* 0x000fe40000000800 */
[----:B------:R-:W-:Y:S01]  /*1a270*/  FMUL.FTZ R8, R2, R8 ;  /* 0x0000000802087220 */ /* 0x000fe20000410000 */
[----:B------:R-:W-:-:S04]  /*1a280*/  FMNMX.FTZ R6, R171, R6, !PT ;  /* 0x00000006ab067209 */ /* 0x000fc80007810000 */
[----:B------:R-:W-:Y:S01]  /*1a290*/  FMNMX.FTZ R6, R174, R6, !PT ;  /* 0x00000006ae067209 */ /* 0x000fe20007810000 */
[----:B------:R-:W0:Y:S03]  /*1a2a0*/  MUFU.EX2 R8, R8 ;  /* 0x0000000800087308 */ /* 0x000e260000000800 */
[----:B------:R-:W-:-:S04]  /*1a2b0*/  FMNMX.FTZ R6, R175, R6, !PT ;  /* 0x00000006af067209 */ /* 0x000fc80007810000 */
[----:B------:R-:W-:Y:S01]  /*1a2c0*/  FMNMX.FTZ R6, R178, R6, !PT ;  /* 0x00000006b2067209 */ /* 0x000fe20007810000 */
[----:B------:R-:W-:Y:S03]  /*1a2d0*/  MUFU.EX2 R161, R161 ;  /* 0x000000a100a17308 */ /* 0x000fe60000000800 */
[----:B------:R-:W-:-:S04]  /*1a2e0*/  FMNMX.FTZ R6, R179, R6, !PT ;  /* 0x00000006b3067209 */ /* 0x000fc80007810000 */
[----:B------:R-:W-:Y:S01]  /*1a2f0*/  FMNMX.FTZ R6, R182, R6, !PT ;  /* 0x00000006b6067209 */ /* 0x000fe20007810000 */
[----:B------:R-:W-:Y:S01]  /*1a300*/  MUFU.EX2 R164, R164 ;  /* 0x000000a400a47308 */ /* 0x000fe20000000800 */
[----:B0-----:R-:W-:-:S02]  /*1a310*/  FFMA.FTZ R3, R8, R3, R152 ;  /* 0x0000000308037223 */ /* 0x001fc40000010098 */
[----:B------:R-:W-:Y:S02]  /*1a320*/  FMNMX.FTZ R6, R183, R6, !PT ;  /* 0x00000006b7067209 */ /* 0x000fe40007810000 */
[----:B------:R-:W-:-:S03]  /*1a330*/  FADD.FTZ R3, R153, R3 ;  /* 0x0000000399037221 */ /* 0x000fc60000010000 */
[----:B------:R-:W0:Y:S01]  /*1a340*/  SHFL.BFLY PT, R9, R6, 0x2, 0x1f ;  /* 0x0c401f0006097f89 */ /* 0x000e2200000e0000 */
[----:B------:R-:W-:Y:S08]  /*1a350*/  MUFU.EX2 R165, R165 ;  /* 0x000000a500a57308 */ /* 0x000ff00000000800 */
[----:B------:R-:W-:Y:S08]  /*1a360*/  MUFU.EX2 R168, R168 ;  /* 0x000000a800a87308 */ /* 0x000ff00000000800 */
[----:B------:R-:W-:Y:S01]  /*1a370*/  MUFU.EX2 R169, R169 ;  /* 0x000000a900a97308 */ /* 0x000fe20000000800 */
[----:B0-----:R-:W-:-:S07]  /*1a380*/  FMNMX.FTZ R6, R6, R9, !PT ;  /* 0x0000000906067209 */ /* 0x001fce0007810000 */
[----:B------:R-:W-:Y:S01]  /*1a390*/  MUFU.EX2 R172, R172 ;  /* 0x000000ac00ac7308 */ /* 0x000fe20000000800 */
[----:B------:R-:W0:Y:S07]  /*1a3a0*/  SHFL.BFLY PT, R9, R6, 0x1, 0x1f ;  /* 0x0c201f0006097f89 */ /* 0x000e2e00000e0000 */
[----:B------:R-:W-:Y:S08]  /*1a3b0*/  MUFU.EX2 R173, R173 ;  /* 0x000000ad00ad7308 */ /* 0x000ff00000000800 */
[----:B------:R-:W-:Y:S08]  /*1a3c0*/  MUFU.EX2 R176, R176 ;  /* 0x000000b000b07308 */ /* 0x000ff00000000800 */
[----:B------:R-:W-:Y:S01]  /*1a3d0*/  MUFU.EX2 R177, R177 ;  /* 0x000000b100b17308 */ /* 0x000fe20000000800 */
[----:B0-----:R-:W-:-:S04]  /*1a3e0*/  FMNMX.FTZ R6, R6, R9, !PT ;  /* 0x0000000906067209 */ /* 0x001fc80007810000 */
[----:B------:R-:W-:-:S03]  /*1a3f0*/  FSETP.NEU.FTZ.AND P2, PT, R6, -INF , PT ;  /* 0xff8000000600780b */ /* 0x000fc60003f5d000 */
[----:B------:R-:W-:Y:S01]  /*1a400*/  MUFU.EX2 R180, R180 ;  /* 0x000000b400b47308 */ /* 0x000fe20000000800 */
[----:B------:R-:W-:-:S05]  /*1a410*/  FSEL R9, R6, RZ, P2 ;  /* 0x000000ff06097208 */ /* 0x000fca0001000000 */
[----:B------:R-:W-:Y:S01]  /*1a420*/  FADD.FTZ R9, -R9, R10 ;  /* 0x0000000a09097221 */ /* 0x000fe20000010100 */
[----:B------:R-:W-:-:S01]  /*1a430*/  FFMA.FTZ R10, R2, R6, -8 ;  /* 0xc1000000020a7423 */ /* 0x000fc20000010006 */
[----:B------:R-:W-:Y:S02]  /*1a440*/  MUFU.EX2 R181, R181 ;  /* 0x000000b500b57308 */ /* 0x000fe40000000800 */
[----:B------:R-:W-:Y:S02]  /*1a450*/  FMUL.FTZ R9, R2, R9 ;  /* 0x0000000902097220 */ /* 0x000fe40000410000 */
[----:B------:R-:W-:-:S04]  /*1a460*/  FSEL R10, R10, RZ, P2 ;  /* 0x000000ff0a0a7208 */ /* 0x000fc80001000000 */
        /* <DEDUP_REMOVED lines=11> */
[----:B------:R-:W-:-:S01]  /*1a520*/  FFMA.FTZ R171, R2, R171, -R10 ;  /* 0x000000ab02ab7223 */ /* 0x000fc2000001080a */
[C-C-:B------:R-:W-:Y:S01]  /*1a530*/  FFMA.FTZ R174, R2.reuse, R174, -R10.reuse ;  /* 0x000000ae02ae7223 */ /* 0x140fe2000001080a */
[----:B------:R-:W-:-:S01]  /*1a540*/  FFMA.FTZ R175, R2, R175, -R10 ;  /* 0x000000af02af7223 */ /* 0x000fc2000001080a */
[C-C-:B------:R-:W-:Y:S01]  /*1a550*/  FFMA.FTZ R178, R2.reuse, R178, -R10.reuse ;  /* 0x000000b202b27223 */ /* 0x140fe2000001080a */
[----:B------:R-:W-:-:S01]  /*1a560*/  FFMA.FTZ R179, R2, R179, -R10 ;  /* 0x000000b302b37223 */ /* 0x000fc2000001080a */
[----:B------:R-:W1:Y:S01]  /*1a570*/  MUFU.EX2 R155, R155 ;  /* 0x0000009b009b7308 */ /* 0x000e620000000800 */
[----:B------:R-:W-:-:S01]  /*1a580*/  FFMA.FTZ R182, R2, R182, -R10 ;  /* 0x000000b602b67223 */ /* 0x000fc2000001080a */
[----:B------:R-:W-:-:S06]  /*1a590*/  FFMA.FTZ R10, R2, R183, -R10 ;  /* 0x000000b7020a7223 */ /* 0x000fcc000001080a */
[----:B------:R-:W2:Y:S01]  /*1a5a0*/  MUFU.EX2 R158, R158 ;  /* 0x0000009e009e7308 */ /* 0x000ea20000000800 */
[----:B0-----:R-:W-:-:S07]  /*1a5b0*/  FFMA.FTZ R0, R9, R0, R154 ;  /* 0x0000000009007223 */ /* 0x001fce000001009a */
        /* <DEDUP_REMOVED lines=10> */
[----:B------:R-:W-:-:S04]  /*1a660*/  FADD.FTZ R0, R164, R0 ;  /* 0x00000000a4007221 */ /* 0x000fc80000010000 */
[----:B------:R-:W-:Y:S02]  /*1a670*/  FADD.FTZ R0, R165, R0 ;  /* 0x00000000a5007221 */ /* 0x000fe40000010000 */
        /* <DEDUP_REMOVED lines=26> */
[----:B-1----:R-:W-:-:S04]  /*1a820*/  FADD.FTZ R3, R179, R3 ;  /* 0x00000003b3037221 */ /* 0x002fc80000010000 */
[----:B--2---:R-:W-:Y:S01]  /*1a830*/  FADD.FTZ R11, R182, R3 ;  /* 0x00000003b60b7221 */ /* 0x004fe20000010000 */
[----:B------:R-:W-:-:S03]  /*1a840*/  FADD.FTZ R3, R181, R0 ;  /* 0x00000000b5037221 */ /* 0x000fc60000010000 */
[----:B0-----:R-:W-:Y:S01]  /*1a850*/  FADD.FTZ R0, R10, R11 ;  /* 0x0000000b0a007221 */ /* 0x001fe20000010000 */
[----:B------:R-:W-:Y:S06]  /*1a860*/  @!P0 BRA `(.L_x_1614) ;  /* 0x0000000000048947 */ /* 0x000fec0003800000 */
[----:B------:R-:W-:Y:S01]  /*1a870*/  BPT.TRAP 0x1 ;  /* 0x000000040000795c */ /* 0x000fe20000300000 */
.L_x_1614:
[----:B------:R-:W-:Y:S01]  /*1a880*/  IMAD R11, R200, 0x8, R16 ;  /* 0x00000008c80b7824 */ /* 0x000fe200078e0210 */
[----:B------:R-:W-:Y:S01]  /*1a890*/  ISETP.GT.AND P2, PT, R7, R204, PT ;  /* 0x000000cc0700720c */ /* 0x000fe20003f44270 */
[----:B------:R-:W-:Y:S01]  /*1a8a0*/  IMAD.U32 R13, RZ, RZ, UR42 ;  /* 0x0000002aff0d7e24 */ /* 0x000fe2000f8e00ff */
        /* <DEDUP_REMOVED lines=149> */
[----:B0-----:R-:W-:Y:S02]  /*1b200*/  IMAD.MOV.U32 R11, RZ, RZ, R5 ;  /* 0x000000ffff0b7224 */ /* 0x001fe400078e0005 */
        /* <DEDUP_REMOVED lines=10> */
[----:B------:R-:W-:Y:S06]  /*1b2b0*/  @P2 BRA `(.L_x_1615) ;  /* 0xffffffd800842947 */ /* 0x000fec000383ffff */
[----:B------:R-:W-:-:S07]  /*1b2c0*/  IMAD.MOV.U32 R200, RZ, RZ, R12 ;  /* 0x000000ffffc87224 */ /* 0x000fce00078e000c */
.L_x_1596:
[----:B------:R-:W-:Y:S05]  /*1b2d0*/  WARPSYNC.ALL ;  /* 0x0000000000007948 */ /* 0x000fea0003800000 */
[----:B------:R-:W-:Y:S06]  /*1b2e0*/  BAR.ARV 0x8, 0x180 ;  /* 0x0206000000007b1d */ /* 0x000fec0000002000 */
[----:B------:R-:W-:Y:S05]  /*1b2f0*/  @!P0 BRA `(.L_x_1616) ;  /* 0x0000000000048947 */ /* 0x000fea0003800000 */
[----:B------:R-:W-:Y:S01]  /*1b300*/  BPT.TRAP 0x1 ;  /* 0x000000040000795c */ /* 0x000fe20000300000 */
.L_x_1616:
[----:B------:R-:W-:Y:S01]  /*1b310*/  IMAD R4, R200, 0x8, R16 ;  /* 0x00000008c8047824 */ /* 0x000fe200078e0210 */
[----:B------:R-:W-:-:S04]  /*1b320*/  SHF.L.U32 R7, R193, 0x1f, RZ ;  /* 0x0000001fc1077819 */ /* 0x000fc800000006ff */
[----:B------:R1:W2:Y:S01]  /*1b330*/  SYNCS.PHASECHK.TRANS64.TRYWAIT P1, [R4+URZ+0x28450], R7 ;  /* 0x02845007040075a7 */ /* 0x0002a2000802017f */
[----:B------:R-:W-:Y:S05]  /*1b340*/  @!P0 BRA `(.L_x_1617) ;  /* 0x0000000000048947 */ /* 0x000fea0003800000 */
[----:B------:R-:W-:Y:S01]  /*1b350*/  BPT.TRAP 0x1 ;  /* 0x000000040000795c */ /* 0x000fe20000300000 */
.L_x_1617:
[----:B--2---:R-:W-:Y:S05]  /*1b360*/  @P1 BRA `(.L_x_1618) ;  /* 0x0000000000081947 */ /* 0x004fea0003800000 */
[----:B------:R-:W2:Y:S02]  /*1b370*/  SYNCS.PHASECHK.TRANS64.TRYWAIT P1, [R4+URZ+0x28450], R7 ;  /* 0x02845007040075a7 */ /* 0x000ea4000802017f */
[----:B--2---:R-:W-:Y:S05]  /*1b380*/  @!P1 BRA `(.L_x_1619) ;  /* 0x0000011400589947 */ /* 0x004fea0003800000 */
.L_x_1618:
[----:B------:R-:W-:Y:S01]  /*1b390*/  VIADD R16, R16, 0x8000 ;  /* 0x0000800010107836 */ /* 0x000fe20000000000 */
[----:B------:R-:W-:Y:S05]  /*1b3a0*/  WARPSYNC.ALL ;  /* 0x0000000000007948 */ /* 0x000fea0003800000 */
[----:B------:R-:W-:Y:S01]  /*1b3b0*/  SHF.R.U32.HI R16, RZ, 0x4, R16 ;  /* 0x00000004ff107819 */ /* 0x000fe20000011610 */
[----:B------:R-:W-:Y:S01]  /*1b3c0*/  ULDC.64 UR4, c[0x0][0x9a0] ;  /* 0x0002680000047ab9 */ /* 0x000fe20000000a00 */
[----:B------:R-:W-:Y:S01]  /*1b3d0*/  IMAD.MOV.U32 R9, RZ, RZ, -0x7fffffe0 ;  /* 0x80000020ff097424 */ /* 0x000fe200078e00ff */
[----:B------:R-:W-:Y:S01]  /*1b3e0*/  ISETP.NE.U32.AND P1, PT, RZ, UR4, PT ;  /* 0x00000004ff007c0c */ /* 0x000fe2000bf25070 */
[----:B------:R-:W-:Y:S01]  /*1b3f0*/  WARPGROUP.ARRIVE ;  /* 0x00000000000079c5 */ /* 0x000fe20000000000 */
[----:B------:R-:W-:-:S02]  /*1b400*/  LOP3.LUT R16, R16, 0x3fff, RZ, 0xc0, !PT ;  /* 0x00003fff10107812 */ /* 0x000fc400078ec0ff */
[----:B------:R-:W-:Y:S02]  /*1b410*/  ISETP.NE.AND.EX P1, PT, RZ, UR5, PT, P1 ;  /* 0x00000005ff007c0c */ /* 0x000fe4000bf25310 */
[----:B------:R-:W-:Y:S02]  /*1b420*/  LOP3.LUT R16, R16, 0x10000, RZ, 0xfc, !PT ;  /* 0x0001000010107812 */ /* 0x000fe400078efcff */
[----:B------:R-:W-:Y:S01]  /*1b430*/  R2UR UR7, R9 ;  /* 0x00000000090772ca */ /* 0x000fe200000e0000 */
[----:B------:R-:W-:Y:S02]  /*1b440*/  IMAD.MOV.U32 R9, RZ, RZ, -0x7fffffe0 ;  /* 0x80000020ff097424 */ /* 0x000fe400078e00ff */
[----:B------:R-:W-:-:S05]  /*1b450*/  IMAD R8, R200, 0x400, R16 ;  /* 0x00000400c8087824 */ /* 0x000fca00078e0210 */
[C---:B------:R-:W-:Y:S01]  /*1b460*/  R2UR UR6, R8.reuse ;  /* 0x00000000080672ca */ /* 0x040fe200000e0000 */
[----:B------:R-:W3:Y:S01]  /*1b470*/  @P1 LDC.64 R10, c[0x0][0x9c8] ;  /* 0x00027200ff0a1b82 */ /* 0x000ee20000000a00 */
[----:B------:R-:W-:Y:S01]  /*1b480*/  VIADD R8, R8, 0x2 ;  /* 0x0000000208087836 */ /* 0x000fe20000000000 */
[----:B-12---:R-:W-:-:S10]  /*1b490*/  @P1 SHF.R.S32.HI R7, RZ, 0x1f, R207 ;  /* 0x0000001fff071819 */ /* 0x006fd400000114cf */
[----:B------:R-:W-:Y:S01]  /*1b4a0*/  QGMMA.64x256x32.F32.E4M3.E4M3 R24, R188, gdesc[UR4], R24, gsb0 ;  /* 0x03e00004bc187df3 */ /* 0x000fe20008000818 */
[----:B------:R-:W-:Y:S02]  /*1b4b0*/  R2UR UR6, R8 ;  /* 0x00000000080672ca */ /* 0x000fe400000e0000 */
[----:B------:R-:W-:Y:S02]  /*1b4c0*/  R2UR UR7, R9 ;  /* 0x00000000090772ca */ /* 0x000fe400000e0000 */
[----:B------:R-:W1:Y:S01]  /*1b4d0*/  @P1 LDC.64 R8, c[0x0][0x9d0] ;  /* 0x00027400ff081b82 */ /* 0x000e620000000a00 */
[----:B---3--:R-:W-:-:S04]  /*1b4e0*/  @P1 IMAD R7, R7, R10, RZ ;  /* 0x0000000a07071224 */ /* 0x008fc800078e02ff */
[C---:B------:R-:W-:Y:S02]  /*1b4f0*/  @P1 IMAD R7, R207.reuse, R11, R7 ;  /* 0x0000000bcf071224 */ /* 0x040fe400078e0207 */
[----:B------:R-:W-:-:S04]  /*1b500*/  @P1 IMAD.WIDE.U32 R10, R207, R10, RZ ;  /* 0x0000000acf0a1225 */ /* 0x000fc800078e00ff */
[----:B------:R-:W-:Y:S02]  /*1b510*/  @P1 IMAD.IADD R11, R11, 0x1, R7 ;  /* 0x000000010b0b1824 */ /* 0x000fe400078e0207 */
[----:B------:R-:W-:Y:S02]  /*1b520*/  IMAD.MOV.U32 R7, RZ, RZ, 0x3f800000 ;  /* 0x3f800000ff077424 */ /* 0x000fe400078e00ff */
[----:B-1----:R-:W-:-:S04]  /*1b530*/  @P1 IMAD.WIDE.U32 R10, R211, R8, R10 ;  /* 0x00000008d30a1225 */ /* 0x002fc800078e000a */
[----:B------:R-:W-:Y:S01]  /*1b540*/  @P1 IMAD R9, R211, R9, R11 ;  /* 0x00000009d3091224 */ /* 0x000fe200078e020b */
[----:B------:R-:W-:-:S04]  /*1b550*/  @P1 LEA R8, P2, R10, UR4, 0x2 ;  /* 0x000000040a081c11 */ /* 0x000fc8000f8410ff */
[----:B------:R-:W-:-:S05]  /*1b560*/  @P1 LEA.HI.X R9, R10, UR5, R9, 0x2, P2 ;  /* 0x000000050a091c11 */ /* 0x000fca00090f1409 */
[----:B------:R1:W2:Y:S04]  /*1b570*/  @P1 LDG.E R7, desc[UR46][R8.64] ;  /* 0x0000002e08071981 */ /* 0x0002a8000c1e1900 */
[----:B-1----:R-:W1:Y:S04]  /*1b580*/  SHFL.BFLY PT, R9, R3, 0x2, 0x1f ;  /* 0x0c401f0003097f89 */ /* 0x002e6800000e0000 */
[----:B------:R-:W3:Y:S01]  /*1b590*/  SHFL.BFLY PT, R8, R0, 0x2, 0x1f ;  /* 0x0c401f0000087f89 */ /* 0x000ee200000e0000 */
[----:B-1----:R-:W-:-:S05]  /*1b5a0*/  FADD.FTZ R3, R9, R3 ;  /* 0x0000000309037221 */ /* 0x002fca0000010000 */
[----:B------:R-:W1:Y:S01]  /*1b5b0*/  SHFL.BFLY PT, R9, R3, 0x1, 0x1f ;  /* 0x0c201f0003097f89 */ /* 0x000e6200000e0000 */
[----:B---3--:R-:W-:-:S05]  /*1b5c0*/  FADD.FTZ R0, R8, R0 ;  /* 0x0000000008007221 */ /* 0x008fca0000010000 */
[----:B------:R-:W3:Y:S01]  /*1b5d0*/  SHFL.BFLY PT, R8, R0, 0x1, 0x1f ;  /* 0x0c201f0000087f89 */ /* 0x000ee200000e0000 */
[----:B-1----:R-:W-:-:S05]  /*1b5e0*/  FADD.FTZ R9, R3, R9 ;  /* 0x0000000903097221 */ /* 0x002fca0000010000 */
[C---:B------:R-:W-:Y:S01]  /*1b5f0*/  FSETP.NE.FTZ.AND P1, PT, R9.reuse, RZ, PT ;  /* 0x000000ff0900720b */ /* 0x040fe20003f35000 */
[----:B------:R-:W-:Y:S02]  /*1b600*/  IMAD.MOV.U32 R3, RZ, RZ, RZ ;  /* 0x000000ffff037224 */ /* 0x000fe400078e00ff */
[----:B------:R-:W-:-:S10]  /*1b610*/  FMUL.FTZ R10, R9, 0.00390625 ;  /* 0x3b800000090a7820 */ /* 0x000fd40000410000 */
[----:B------:R3:W-:Y:S01]  /*1b620*/  @P1 MUFU.RCP R3, R9 ;  /* 0x0000000900031308 */ /* 0x0007e20000001000 */
[----:B------:R-:W-:Y:S01]  /*1b630*/  FSETP.NE.FTZ.AND P1, PT, R10, RZ, PT ;  /* 0x000000ff0a00720b */ /* 0x000fe20003f35000 */
[----:B---3--:R-:W-:-:S04]  /*1b640*/  FADD.FTZ R9, R0, R8 ;  /* 0x0000000800097221 */ /* 0x008fc80000010000 */
[----:B------:R-:W-:Y:S01]  /*1b650*/  FMUL.FTZ R8, R9, 0.00390625 ;  /* 0x3b80000009087820 */ /* 0x000fe20000410000 */
[----:B------:R-:W-:Y:S02]  /*1b660*/  WARPGROUP.DEPBAR.LE gsb0, 0x0 ;  /* 0x00008000000079c5 */ /* 0x000fe40000010000 */
[----:B------:R-:W-:-:S06]  /*1b670*/  WARPGROUP.ARRIVE ;  /* 0x00000000000079c5 */ /* 0x000fcc0000000000 */
[----:B------:R-:W-:Y:S01]  /*1b680*/  QGMMA.64x256x32.F32.E4M3.E4M3 R24, R184, gdesc[UR4], R24, gsb0 ;  /* 0x03e00004b8187df3 */ /* 0x000fe20008000818 */
[----:B------:R-:W-:Y:S02]  /*1b690*/  FSETP.NE.FTZ.AND P3, PT, R8, RZ, PT ;  /* 0x000000ff0800720b */ /* 0x000fe40003f75000 */
[----:B------:R-:W-:Y:S01]  /*1b6a0*/  FSETP.NE.FTZ.AND P2, PT, R9, RZ, PT ;  /* 0x000000ff0900720b */ /* 0x000fe20003f55000 */
[----:B------:R-:W1:Y:S01]  /*1b6b0*/  @P1 MUFU.LG2 R10, R10 ;  /* 0x0000000a000a1308 */ /* 0x000e620000000c00 */
[----:B------:R-:W-:-:S09]  /*1b6c0*/  IMAD.MOV.U32 R0, RZ, RZ, RZ ;  /* 0x000000ffff007224 */ /* 0x000fd200078e00ff */
[----:B------:R-:W3:Y:S08]  /*1b6d0*/  @P3 MUFU.LG2 R8, R8 ;  /* 0x0000000800083308 */ /* 0x000ef00000000c00 */
[----:B------:R1:W4:Y:S01]  /*1b6e0*/  @P2 MUFU.RCP R0, R9 ;  /* 0x0000000900002308 */ /* 0x0003220000001000 */
[----:B------:R-:W-:Y:S02]  /*1b6f0*/  IMAD.MOV.U32 R162, RZ, RZ, -0x800000 ;  /* 0xff800000ffa27424 */ /* 0x000fe400078e00ff */
[----:B------:R-:W-:-:S02]  /*1b700*/  IMAD.MOV.U32 R163, RZ, RZ, -0x800000 ;  /* 0xff800000ffa37424 */ /* 0x000fc400078e00ff */
[----:B-1----:R-:W-:Y:S01]  /*1b710*/  @P1 FMUL.FTZ R9, R10, 0.69314718246459960938 ;  /* 0x3f3172180a091820 */ /* 0x002fe20000410000 */
[C---:B------:R-:W-:Y:S01]  /*1b720*/  @P1 FMUL.FTZ R10, R2.reuse, 0.69314718246459960938 ;  /* 0x3f317218020a1820 */ /* 0x040fe20000410000 */
[----:B------:R-:W-:Y:S01]  /*1b730*/  @P3 FMUL.FTZ R2, R2, 0.69314718246459960938 ;  /* 0x3f31721802023820 */ /* 0x000fe20000410000 */
[----:B---3--:R-:W-:Y:S02]  /*1b740*/  @P3 FMUL.FTZ R8, R8, 0.69314718246459960938 ;  /* 0x3f31721808083820 */ /* 0x008fe40000410000 */
[----:B------:R-:W-:-:S02]  /*1b750*/  @P1 FFMA.FTZ R163, R10, R5, R9 ;  /* 0x000000050aa31223 */ /* 0x000fc40000010009 */
[----:B------:R-:W-:Y:S01]  /*1b760*/  @P3 FFMA.FTZ R162, R2, R6, R8 ;  /* 0x0000000602a23223 */ /* 0x000fe20000010008 */
[-C--:B--2---:R-:W-:Y:S01]  /*1b770*/  FMUL.FTZ R3, R3, R7.reuse ;  /* 0x0000000703037220 */ /* 0x084fe20000410000 */
[----:B----4-:R-:W-:Y:S01]  /*1b780*/  FMUL.FTZ R2, R0, R7 ;  /* 0x0000000700027220 */ /* 0x010fe20000410000 */
[----:B------:R-:W-:-:S02]  /*1b790*/  WARPGROUP.DEPBAR.LE gsb0, 0x0 ;  /* 0x00008000000079c5 */ /* 0x000fc40000010000 */
[----:B------:R-:W-:Y:S05]  /*1b7a0*/  @!P0 BRA `(.L_x_1620) ;  /* 0x0000000000048947 */ /* 0x000fea0003800000 */
[----:B------:R-:W-:Y:S01]  /*1b7b0*/  BPT.TRAP 0x1 ;  /* 0x000000040000795c */ /* 0x000fe20000300000 */
.L_x_1620:
        /* <DEDUP_REMOVED lines=9> */
[----:B------:R-:W-:Y:S01]  /*1b850*/  ISETP.NE.AND P1, PT, R200, 0x2, PT ;  /* 0x00000002c800780c */ /* 0x000fe20003f25270 */
        /* <DEDUP_REMOVED lines=9> */
[-C--:B-1----:R-:W-:Y:S01]  /*1b8f0*/  FMUL.FTZ R0, R29, R3.reuse ;  /* 0x000000031d007220 */ /* 0x082fe20000410000 */
        /* <DEDUP_REMOVED lines=119> */
.L_x_1490:
[----:B------:R-:W-:Y:S05]  /*1c070*/  WARPSYNC.ALL ;  /* 0x0000000000007948 */ /* 0x000fea0003800000 */
[----:B------:R-:W1:Y:S08]  /*1c080*/  S2UR UR42, SR_CgaCtaId ;  /* 0x00000000002a79c3 */ /* 0x000e700000008800 */
[----:B------:R-:W-:Y:S01]  /*1c090*/  BAR.SYNC.DEFER_BLOCKING 0x5, 0x180 ;  /* 0x0146000000007b1d */ /* 0x000fe20000010000 */
[----:B------:R-:W-:-:S05]  /*1c0a0*/  ISETP.NE.AND P1, PT, R217, RZ, PT ;  /* 0x000000ffd900720c */ /* 0x000fca0003f25270 */
[----:B------:R-:W-:Y:S01]  /*1c0b0*/  UMOV UR4, 0x400 ;  /* 0x0000040000047882 */ /* 0x000fe20000000000 */
[----:B------:R-:W-:Y:S07]  /*1c0c0*/  BSSY B0, `(.L_x_1621) ;  /* 0x00006da000007945 */ /* 0x000fee0003800000 */
[----:B------:R-:W2:Y:S01]  /*1c0d0*/  @!P1 LDC R217, c[0x0][0xad4] ;  /* 0x0002b500ffd99b82 */ /* 0x000ea20000000800 */
[----:B-1----:R-:W-:-:S06]  /*1c0e0*/  ULEA UR4, UR42, UR4, 0x18 ;  /* 0x000000042a047291 */ /* 0x002fcc000f8ec03f */
[----:B------:R-:W-:-:S05]  /*1c0f0*/  IMAD.U32 R16, RZ, RZ, UR4 ;  /* 0x00000004ff107e24 */ /* 0x000fca000f8e00ff */
[----:B------:R1:W3:Y:S01]  /*1c100*/  LDS.128 R204, [R16+0x284d0] ;  /* 0x0284d00010cc7984 */ /* 0x0002e20000000c00 */
[----:B------:R-:W-:Y:S06]  /*1c110*/  BAR.ARV 0x4, 0x180 ;  /* 0x0106000000007b1d */ /* 0x000fec0000002000 */
[----:B------:R-:W-:Y:S05]  /*1c120*/  @P0 BRA `(.L_x_1622) ;  /* 0x0000005c00c00947 */ /* 0x000fea0003800000 */
[----:B------:R-:W4:Y:S01]  /*1c130*/  LDL R3, [R1+0xac] ;  /* 0x0000ac0001037983 */ /* 0x000f220000100800 */
[----:B------:R-:W-:Y:S01]  /*1c140*/  ULDC.64 UR4, c[0x4][0x110] ;  /* 0x0100440000047ab9 */ /* 0x000fe20000000a00 */
[----:B------:R-:W0:Y:S01]  /*1c150*/  S2R R2, SR_SWINHI ;  /* 0x0000000000027919 */ /* 0x000e220000002f00 */
[----:B------:R-:W-:Y:S02]  /*1c160*/  MOV R32, R16 ;  /* 0x0000001000207202 */ /* 0x000fe40000000f00 */
[----:B0-----:R-:W-:-:S03]  /*1c170*/  MOV R33, R2 ;  /* 0x0000000200217202 */ /* 0x001fc60000000f00 */
[----:B----4-:R-:W-:-:S03]  /*1c180*/  IMAD.WIDE R2, R3, 0x2, R32 ;  /* 0x0000000203027825 */ /* 0x010fc600078e0220 */
[C---:B-----5:R-:W-:Y:S02]  /*1c190*/  IADD3 R38, P5, R2.reuse, 0xc000, RZ ;  /* 0x0000c00002267810 */ /* 0x060fe40007fbe0ff */
[----:B------:R-:W-:Y:S02]  /*1c1a0*/  IADD3 R42, P1, R2, 0xc060, RZ ;  /* 0x0000c060022a7810 */ /* 0x000fe40007f3e0ff */
[----:B------:R-:W-:Y:S02]  /*1c1b0*/  LOP3.LUT R39, R38, 0x380, RZ, 0xc0, !PT ;  /* 0x0000038026277812 */ /* 0x000fe400078ec0ff */
[----:B------:R-:W-:Y:S01]  /*1c1c0*/  LOP3.LUT R4, R42, 0x380, RZ, 0xc0, !PT ;  /* 0x000003802a047812 */ /* 0x000fe200078ec0ff */
[----:B------:R-:W-:Y:S01]  /*1c1d0*/  IMAD.X R43, RZ, RZ, R3, P1 ;  /* 0x000000ffff2b7224 */ /* 0x000fe200008e0603 */
[----:B------:R-:W-:Y:S02]  /*1c1e0*/  SHF.R.U64 R39, R39, 0x3, RZ ;  /* 0x0000000327277819 */ /* 0x000fe400000012ff */
[----:B------:R-:W-:-:S02]  /*1c1f0*/  IADD3 R46, P0, R2, 0xc040, RZ ;  /* 0x0000c040022e7810 */ /* 0x000fc40007f1e0ff */
[----:B------:R-:W-:Y:S01]  /*1c200*/  LOP3.LUT R38, R39, R38, RZ, 0x3c, !PT ;  /* 0x0000002627267212 */ /* 0x000fe200078e3cff */
[--C-:B------:R-:W-:Y:S01]  /*1c210*/  IMAD.X R39, RZ, RZ, R3.reuse, P5 ;  /* 0x000000ffff277224 */ /* 0x100fe200028e0603 */
[----:B------:R-:W-:Y:S02]  /*1c220*/  SHF.R.U64 R4, R4, 0x3, RZ ;  /* 0x0000000304047819 */ /* 0x000fe400000012ff */
[----:B------:R-:W-:Y:S02]  /*1c230*/  LOP3.LUT R47, R46, 0x380, RZ, 0xc0, !PT ;  /* 0x000003802e2f7812 */ /* 0x000fe400078ec0ff */
[C---:B------:R-:W-:Y:S02]  /*1c240*/  IADD3 R20, P5, R2.reuse, 0x4040, RZ ;  /* 0x0000404002147810 */ /* 0x040fe40007fbe0ff */
[----:B------:R-:W-:Y:S02]  /*1c250*/  IADD3 R26, P4, R2, 0x8060, RZ ;  /* 0x00008060021a7810 */ /* 0x000fe40007f9e0ff */
[----:B------:R-:W-:Y:S01]  /*1c260*/  LOP3.LUT R42, R4, R42, RZ, 0x3c, !PT ;  /* 0x0000002a042a7212 */ /* 0x000fe200078e3cff */
[----:B------:R-:W-:Y:S01]  /*1c270*/  IMAD.X R21, RZ, RZ, R3, P5 ;  /* 0x000000ffff157224 */ /* 0x000fe200028e0603 */
[----:B------:R-:W-:-:S02]  /*1c280*/  SHF.R.U64 R47, R47, 0x3, RZ ;  /* 0x000000032f2f7819 */ /* 0x000fc400000012ff */
[----:B------:R-:W-:Y:S02]  /*1c290*/  LOP3.LUT R4, R20, 0x380, RZ, 0xc0, !PT ;  /* 0x0000038014047812 */ /* 0x000fe400078ec0ff */
[----:B------:R-:W-:Y:S02]  /*1c2a0*/  LOP3.LUT R27, R26, 0x380, RZ, 0xc0, !PT ;  /* 0x000003801a1b7812 */ /* 0x000fe400078ec0ff */
[----:B------:R-:W-:Y:S01]  /*1c2b0*/  LOP3.LUT R46, R47, R46, RZ, 0x3c, !PT ;  /* 0x0000002e2f2e7212 */ /* 0x000fe200078e3cff */
[----:B------:R-:W-:Y:S01]  /*1c2c0*/  IMAD.X R47, RZ, RZ, R3, P0 ;  /* 0x000000ffff2f7224 */ /* 0x000fe200000e0603 */
[----:B------:R-:W-:Y:S02]  /*1c2d0*/  SHF.R.U64 R4, R4, 0x3, RZ ;  /* 0x0000000304047819 */ /* 0x000fe400000012ff */
[----:B------:R-:W-:Y:S02]  /*1c2e0*/  IADD3 R34, P3, R2, 0xc020, RZ ;  /* 0x0000c02002227810 */ /* 0x000fe40007f7e0ff */
[----:B------:R-:W-:-:S02]  /*1c2f0*/  SHF.R.U64 R27, R27, 0x3, RZ ;  /* 0x000000031b1b7819 */ /* 0x000fc400000012ff */
[----:B------:R-:W-:Y:S02]  /*1c300*/  LOP3.LUT R20, R4, R20, RZ, 0x3c, !PT ;  /* 0x0000001404147212 */ /* 0x000fe400078e3cff */
[----:B------:R-:W-:Y:S02]  /*1c310*/  MOV R9, R42 ;  /* 0x0000002a00097202 */ /* 0x000fe40000000f00 */
[----:B------:R-:W-:Y:S02]  /*1c320*/  LOP3.LUT R35, R34, 0x380, RZ, 0xc0, !PT ;  /* 0x0000038022237812 */ /* 0x000fe400078ec0ff */
[----:B------:R-:W-:Y:S01]  /*1c330*/  LOP3.LUT R26, R27, R26, RZ, 0x3c, !PT ;  /* 0x0000001a1b1a7212 */ /* 0x000fe200078e3cff */
[----:B------:R-:W-:Y:S01]  /*1c340*/  IMAD.X R27, RZ, RZ, R3, P4 ;  /* 0x000000ffff1b7224 */ /* 0x000fe200020e0603 */
[----:B------:R-:W-:Y:S01]  /*1c350*/  MOV R4, R46 ;  /* 0x0000002e00047202 */ /* 0x000fe20000000f00 */
[----:B------:R-:W-:Y:S01]  /*1c360*/  STL [R1+0x94], R9 ;  /* 0x0000940901007387 */ /* 0x000fe20000100800 */
[----:B------:R-:W-:-:S02]  /*1c370*/  IADD3 R42, P4, R2, 0x4020, RZ ;  /* 0x00004020022a7810 */ /* 0x000fc40007f9e0ff */
[----:B------:R-:W-:Y:S01]  /*1c380*/  IADD3 R30, P2, R2, 0x8040, RZ ;  /* 0x00008040021e7810 */ /* 0x000fe20007f5e0ff */
[----:B------:R0:W-:Y:S01]  /*1c390*/  STL [R1+0x90], R4 ;  /* 0x0000900401007387 */ /* 0x0001e20000100800 */
[----:B------:R-:W-:Y:S01]  /*1c3a0*/  SHF.R.U64 R35, R35, 0x3, RZ ;  /* 0x0000000323237819 */ /* 0x000fe200000012ff */
[--C-:B------:R-:W-:Y:S01]  /*1c3b0*/  IMAD.X R43, RZ, RZ, R3.reuse, P4 ;  /* 0x000000ffff2b7224 */ /* 0x100fe200020e0603 */
[----:B------:R-:W-:Y:S02]  /*1c3c0*/  LOP3.LUT R31, R30, 0x380, RZ, 0xc0, !PT ;  /* 0x000003801e1f7812 */ /* 0x000fe400078ec0ff */
[----:B------:R-:W-:Y:S01]  /*1c3d0*/  LOP3.LUT R34, R35, R34, RZ, 0x3c, !PT ;  /* 0x0000002223227212 */ /* 0x000fe200078e3cff */
[----:B------:R-:W-:Y:S01]  /*1c3e0*/  IMAD.X R35, RZ, RZ, R3, P3 ;  /* 0x000000ffff237224 */ /* 0x000fe200018e0603 */
[----:B------:R-:W-:Y:S02]  /*1c3f0*/  SHF.R.U64 R31, R31, 0x3, RZ ;  /* 0x000000031f1f7819 */ /* 0x000fe400000012ff */
[----:B------:R-:W-:-:S02]  /*1c400*/  IADD3 R10, P1, R2, 0x8020, RZ ;  /* 0x00008020020a7810 */ /* 0x000fc40007f3e0ff */
[----:B0-----:R-:W-:Y:S02]  /*1c410*/  LOP3.LUT R4, R42, 0x380, RZ, 0xc0, !PT ;  /* 0x000003802a047812 */ /* 0x001fe400078ec0ff */
[----:B------:R-:W-:Y:S02]  /*1c420*/  MOV R9, R34 ;  /* 0x0000002200097202 */ /* 0x000fe40000000f00 */
[----:B------:R-:W-:Y:S02]  /*1c430*/  SHF.R.U64 R4, R4, 0x3, RZ ;  /* 0x0000000304047819 */ /* 0x000fe400000012ff */
[----:B------:R-:W-:Y:S01]  /*1c440*/  LOP3.LUT R30, R31, R30, RZ, 0x3c, !PT ;  /* 0x0000001e1f1e7212 */ /* 0x000fe200078e3cff */
[----:B------:R-:W-:Y:S01]  /*1c450*/  IMAD.X R31, RZ, RZ, R3, P2 ;  /* 0x000000ffff1f7224 */ /* 0x000fe200010e0603 */
[----:B------:R-:W-:Y:S01]  /*1c460*/  LOP3.LUT R42, R4, R42, RZ, 0x3c, !PT ;  /* 0x0000002a042a7212 */ /* 0x000fe200078e3cff */
[----:B------:R0:W-:Y:S01]  /*1c470*/  STL [R1+0x8c], R9 ;  /* 0x00008c0901007387 */ /* 0x0001e20000100800 */
[----:B------:R-:W-:-:S02]  /*1c480*/  MOV R4, R38 ;  /* 0x0000002600047202 */ /* 0x000fc40000000f00 */
[----:B------:R-:W-:Y:S02]  /*1c490*/  IADD3 R34, P2, R2, 0x4000, RZ ;  /* 0x0000400002227810 */ /* 0x000fe40007f5e0ff */
[----:B------:R-:W-:Y:S01]  /*1c4a0*/  LOP3.LUT R11, R10, 0x380, RZ, 0xc0, !PT ;  /* 0x000003800a0b7812 */ /* 0x000fe200078ec0ff */
[----:B------:R4:W-:Y:S01]  /*1c4b0*/  STL [R1+0x88], R4 ;  /* 0x0000880401007387 */ /* 0x0009e20000100800 */
[----:B------:R-:W-:Y:S01]  /*1c4c0*/  IADD3 R12, P0, R2, 0x8000, RZ ;  /* 0x00008000020c7810 */ /* 0x000fe20007f1e0ff */
[--C-:B------:R-:W-:Y:S01]  /*1c4d0*/  IMAD.X R35, RZ, RZ, R3.reuse, P2 ;  /* 0x000000ffff237224 */ /* 0x100fe200010e0603 */
[----:B------:R-:W-:Y:S02]  /*1c4e0*/  SHF.R.U64 R11, R11, 0x3, RZ ;  /* 0x000000030b0b7819 */ /* 0x000fe400000012ff */
[----:B0-----:R-:W-:Y:S02]  /*1c4f0*/  MOV R9, R26 ;  /* 0x0000001a00097202 */ /* 0x001fe40000000f00 */
[----:B------:R-:W-:Y:S01]  /*1c500*/  LOP3.LUT R10, R11, R10, RZ, 0x3c, !PT ;  /* 0x0000000a0b0a7212 */ /* 0x000fe200078e3cff */
[----:B------:R-:W-:Y:S01]  /*1c510*/  IMAD.X R11, RZ, RZ, R3, P1 ;  /* 0x000000ffff0b7224 */ /* 0x000fe200008e0603 */
[----:B------:R-:W-:Y:S01]  /*1c520*/  LOP3.LUT R13, R12, 0x380, RZ, 0xc0, !PT ;  /* 0x000003800c0d7812 */ /* 0x000fe200078ec0ff */
[----:B------:R0:W-:Y:S01]  /*1c530*/  STL [R1+0x84], R9 ;  /* 0x0000840901007387 */ /* 0x0001e20000100800 */
[----:B----4-:R-:W-:-:S02]  /*1c540*/  LOP3.LUT R4, R34, 0x380, RZ, 0xc0, !PT ;  /* 0x0000038022047812 */ /* 0x010fc400078ec0ff */
[----:B------:R-:W-:Y:S02]  /*1c550*/  IADD3 R14, P3, R2, 0x4060, RZ ;  /* 0x00004060020e7810 */ /* 0x000fe40007f7e0ff */
[----:B------:R-:W-:Y:S02]  /*1c560*/  SHF.R.U64 R4, R4, 0x3, RZ ;  /* 0x0000000304047819 */ /* 0x000fe400000012ff */
[----:B------:R-:W-:Y:S02]  /*1c570*/  IADD3 R26, P1, R2, 0x60, RZ ;  /* 0x00000060021a7810 */ /* 0x000fe40007f3e0ff */
[----:B------:R-:W-:Y:S02]  /*1c580*/  LOP3.LUT R34, R4, R34, RZ, 0x3c, !PT ;  /* 0x0000002204227212 */ /* 0x000fe400078e3cff */
[----:B------:R-:W-:Y:S01]  /*1c590*/  MOV R4, R30 ;  /* 0x0000001e00047202 */ /* 0x000fe20000000f00 */
[----:B------:R-:W-:Y:S01]  /*1c5a0*/  IMAD.X R27, RZ, RZ, R3, P1 ;  /* 0x000000ffff1b7224 */ /* 0x000fe200008e0603 */
[----:B------:R-:W-:-:S02]  /*1c5b0*/  SHF.R.U64 R13, R13, 0x3, RZ ;  /* 0x000000030d0d7819 */ /* 0x000fc400000012ff */
[----:B------:R-:W-:Y:S01]  /*1c5c0*/  LOP3.LUT R15, R14, 0x380, RZ, 0xc0, !PT ;  /* 0x000003800e0f7812 */ /* 0x000fe200078ec0ff */
[----:B------:R4:W-:Y:S01]  /*1c5d0*/  STL [R1+0x80], R4 ;  /* 0x0000800401007387 */ /* 0x0009e20000100800 */
[----:B------:R-:W-:Y:S01]  /*1c5e0*/  LOP3.LUT R12, R13, R12, RZ, 0x3c, !PT ;  /* 0x0000000c0d0c7212 */ /* 0x000fe200078e3cff */
[--C-:B------:R-:W-:Y:S01]  /*1c5f0*/  IMAD.X R13, RZ, RZ, R3.reuse, P0 ;  /* 0x000000ffff0d7224 */ /* 0x100fe200000e0603 */
[----:B------:R-:W-:Y:S02]  /*1c600*/  SHF.R.U64 R15, R15, 0x3, RZ ;  /* 0x000000030f0f7819 */ /* 0x000fe400000012ff */
[----:B0-----:R-:W-:Y:S02]  /*1c610*/  MOV R9, R10 ;  /* 0x0000000a00097202 */ /* 0x001fe40000000f00 */
[----:B------:R-:W-:Y:S01]  /*1c620*/  LOP3.LUT R14, R15, R14, RZ, 0x3c, !PT ;  /* 0x0000000e0f0e7212 */ /* 0x000fe200078e3cff */
[----:B------:R-:W-:Y:S01]  /*1c630*/  IMAD.X R15, RZ, RZ, R3, P3 ;  /* 0x000000ffff0f7224 */ /* 0x000fe200018e0603 */
[----:B------:R-:W-:Y:S01]  /*1c640*/  IADD3 R10, P0, R2, 0x40, RZ ;  /* 0x00000040020a7810 */ /* 0x000fe20007f1e0ff */
[----:B------:R0:W-:Y:S01]  /*1c650*/  STL [R1+0x7c], R9 ;  /* 0x00007c0901007387 */ /* 0x0001e20000100800 */
[----:B----4-:R-:W-:-:S03]  /*1c660*/  LOP3.LUT R4, R26, 0x380, RZ, 0xc0, !PT ;  /* 0x000003801a047812 */ /* 0x010fc600078ec0ff */
[----:B------:R-:W-:Y:S01]  /*1c670*/  IMAD.X R11, RZ, RZ, R3, P0 ;  /* 0x000000ffff0b7224 */ /* 0x000fe200000e0603 */
[----:B------:R-:W-:-:S04]  /*1c680*/  SHF.R.U64 R4, R4, 0x3, RZ ;  /* 0x0000000304047819 */ /* 0x000fc800000012ff */
[----:B------:R-:W-:Y:S02]  /*1c690*/  LOP3.LUT R26, R4, R26, RZ, 0x3c, !PT ;  /* 0x0000001a041a7212 */ /* 0x000fe400078e3cff */
[----:B------:R-:W-:Y:S02]  /*1c6a0*/  MOV R4, R12 ;  /* 0x0000000c00047202 */ /* 0x000fe40000000f00 */
[----:B0-----:R-:W-:-:S03]  /*1c6b0*/  MOV R9, R14 ;  /* 0x0000000e00097202 */ /* 0x001fc60000000f00 */
[----:B------:R0:W-:Y:S04]  /*1c6c0*/  STL [R1+0x78], R4 ;  /* 0x0000780401007387 */ /* 0x0001e80000100800 */
[----:B------:R4:W-:Y:S01]  /*1c6d0*/  STL [R1+0x74], R9 ;  /* 0x0000740901007387 */ /* 0x0009e20000100800 */
[----:B0-----:R-:W-:Y:S02]  /*1c6e0*/  MOV R4, R20 ;  /* 0x0000001400047202 */ /* 0x001fe40000000f00 */
[----:B----4-:R-:W-:-:S03]  /*1c6f0*/  MOV R9, R42 ;  /* 0x0000002a00097202 */ /* 0x010fc60000000f00 */
[----:B------:R0:W-:Y:S04]  /*1c700*/  STL [R1+0x70], R4 ;  /* 0x0000700401007387 */ /* 0x0001e80000100800 */
[----:B------:R4:W-:Y:S01]  /*1c710*/  STL [R1+0x6c], R9 ;  /* 0x00006c0901007387 */ /* 0x0009e20000100800 */
[----:B0-----:R-:W-:Y:S02]  /*1c720*/  MOV R4, R34 ;  /* 0x0000002200047202 */ /* 0x001fe40000000f00 */
[----:B----4-:R-:W-:-:S03]  /*1c730*/  MOV R9, R26 ;  /* 0x0000001a00097202 */ /* 0x010fc60000000f00 */
[----:B------:R0:W-:Y:S04]  /*1c740*/  STL [R1+0x68], R4 ;  /* 0x0000680401007387 */ /* 0x0001e80000100800 */
[----:B------:R4:W-:Y:S01]  /*1c750*/  STL [R1+0x64], R9 ;  /* 0x0000640901007387 */ /* 0x0009e20000100800 */
[----:B0-----:R-:W-:-:S04]  /*1c760*/  LOP3.LUT R4, R10, 0x380, RZ, 0xc0, !PT ;  /* 0x000003800a047812 */ /* 0x001fc800078ec0ff */
[----:B------:R-:W-:-:S04]  /*1c770*/  SHF.R.U64 R4, R4, 0x3, RZ ;  /* 0x0000000304047819 */ /* 0x000fc800000012ff */
[----:B------:R-:W-:-:S04]  /*1c780*/  LOP3.LUT R10, R4, R10, RZ, 0x3c, !PT ;  /* 0x0000000a040a7212 */ /* 0x000fc800078e3cff */
[----:B----4-:R-:W-:Y:S02]  /*1c790*/  MOV R9, R10 ;  /* 0x0000000a00097202 */ /* 0x010fe40000000f00 */
[----:B------:R-:W-:-:S03]  /*1c7a0*/  IADD3 R10, P0, R2, 0x20, RZ ;  /* 0x00000020020a7810 */ /* 0x000fc60007f1e0ff */
[----:B------:R0:W-:Y:S01]  /*1c7b0*/  STL [R1+0x60], R9 ;  /* 0x0000600901007387 */ /* 0x0001e20000100800 */
[----:B------:R-:W-:Y:S01]  /*1c7c0*/  LOP3.LUT R4, R10, 0x380, RZ, 0xc0, !PT ;  /* 0x000003800a047812 */ /* 0x000fe200078ec0ff */
[----:B------:R-:W-:-:S03]  /*1c7d0*/  IMAD.X R11, RZ, RZ, R3, P0 ;  /* 0x000000ffff0b7224 */ /* 0x000fc600000e0603 */
[----:B------:R-:W-:-:S04]  /*1c7e0*/  SHF.R.U64 R4, R4, 0x3, RZ ;  /* 0x0000000304047819 */ /* 0x000fc800000012ff */
[----:B------:R-:W-:Y:S02]  /*1c7f0*/  LOP3.LUT R10, R4, R10, RZ, 0x3c, !PT ;  /* 0x0000000a040a7212 */ /* 0x000fe400078e3cff */
[----:B------:R-:W-:Y:S02]  /*1c800*/  LOP3.LUT R4, R2, 0x380, RZ, 0xc0, !PT ;  /* 0x0000038002047812 */ /* 0x000fe400078ec0ff */
[----:B0-----:R-:W-:Y:S02]  /*1c810*/  MOV R9, R10 ;  /* 0x0000000a00097202 */ /* 0x001fe40000000f00 */
[----:B------:R-:W-:-:S03]  /*1c820*/  SHF.R.U64 R4, R4, 0x3, RZ ;  /* 0x0000000304047819 */ /* 0x000fc600000012ff */
[----:B------:R0:W-:Y:S01]  /*1c830*/  STL [R1+0x5c], R9 ;  /* 0x00005c0901007387 */ /* 0x0001e20000100800 */
[----:B------:R-:W-:-:S04]  /*1c840*/  LOP3.LUT R2, R4, R2, RZ, 0x3c, !PT ;  /* 0x0000000204027212 */ /* 0x000fc800078e3cff */
[----:B------:R-:W-:Y:S01]  /*1c850*/  MOV R3, R2 ;  /* 0x0000000200037202 */ /* 0x000fe20000000f00 */
[----:B0-----:R-:W0:Y:S04]  /*1c860*/  S2R R9, SR_TID.X ;  /* 0x0000000000097919 */ /* 0x001e280000002100 */
[----:B------:R4:W-:Y:S01]  /*1c870*/  STL [R1+0x58], R3 ;  /* 0x0000580301007387 */ /* 0x0009e20000100800 */
[----:B0-----:R-:W-:-:S04]  /*1c880*/  LOP3.LUT P0, R2, R9, 0x3, RZ, 0xc0, !PT ;  /* 0x0000000309027812 */ /* 0x001fc8000780c0ff */
[----:B------:R-:W-:Y:S01]  /*1c890*/  ISETP.EQ.OR P0, PT, R2, 0x3, !P0 ;  /* 0x000000030200780c */ /* 0x000fe20004702670 */
[----:B------:R-:W-:-:S03]  /*1c8a0*/  IMAD.SHL.U32 R2, R9, 0x4, RZ ;  /* 0x0000000409027824 */ /* 0x000fc600078e00ff */
[----:B------:R-:W-:Y:S02]  /*1c8b0*/  SEL R13, R28, R0, P0 ;  /* 0x000000001c0d7207 */ /* 0x000fe40000000000 */
[----:B------:R-:W-:Y:S02]  /*1c8c0*/  LOP3.LUT R2, R2, 0xc, RZ, 0xc0, !PT ;  /* 0x0000000c02027812 */ /* 0x000fe400078ec0ff */
[----:B------:R-:W-:Y:S02]  /*1c8d0*/  SEL R21, R0, R28, P0 ;  /* 0x0000001c00157207 */ /* 0x000fe40000000000 */
[----:B------:R-:W-:Y:S02]  /*1c8e0*/  IADD3 R2, P1, R2, UR4, RZ ;  /* 0x0000000402027c10 */ /* 0x000fe4000ff3e0ff */
[----:B------:R-:W-:Y:S01]  /*1c8f0*/  SEL R4, R5, R25, P0 ;  /* 0x0000001905047207 */ /* 0x000fe20000000000 */
[----:B------:R-:W-:Y:S01]  /*1c900*/  UMOV UR4, 0xffffffff ;  /* 0xffffffff00047882 */ /* 0x000fe20000000000 */
[----:B------:R-:W-:Y:S01]  /*1c910*/  SEL R5, R25, R5, P0 ;  /* 0x0000000519057207 */ /* 0x000fe20000000000 */
[----:B----4-:R-:W-:-:S05]  /*1c920*/  IMAD.X R3, RZ, RZ, UR5, P1 ;  /* 0x00000005ff037e24 */ /* 0x010fca00088e06ff */
[----:B------:R0:W5:Y:S01]  /*1c930*/  LDG.E.CONSTANT R0, desc[UR46][R2.64] ;  /* 0x0000002e02007981 */ /* 0x000162000c1e9900 */
[----:B------:R-:W-:Y:S05]  /*1c940*/  BRA.DIV UR4, `(.L_x_1623) ;  /* 0x000000fe04fc7947 */ /* 0x000fea000b800000 */
[----:B0----5:R-:W-:Y:S01]  /*1c950*/  LOP3.LUT R2, R0, 0x2, RZ, 0x3c, !PT ;  /* 0x0000000200027812 */ /* 0x021fe200078e3cff */
[----:B------:R-:W-:Y:S01]  /*1c960*/  SHFL.IDX PT, R4, R4, R0, 0x1c1f ;  /* 0x001c1f0004047589 */ /* 0x000fe200000e0000 */
        /* <DEDUP_REMOVED lines=18> */
[----:B------:R-:W-:Y:S02]  /*1ca90*/  SEL R10, R7, R8, P0 ;  /* 0x00000008070a7207 */ /* 0x000fe40000000000 */
[----:B------:R-:W-:Y:S01]  /*1caa0*/  SEL R62, R66, R67, P0 ;  /* 0x00000043423e7207 */ /* 0x000fe20000000000 */
[----:B------:R-:W-:Y:S01]  /*1cab0*/  SHFL.IDX PT, R55, R55, R2, 0x1c1f ;  /* 0x001c1f0237377589 */ /* 0x000fe200000e0000 */
[----:B0-----:R-:W-:Y:S02]  /*1cac0*/  SEL R9, R4, R5, P0 ;  /* 0x0000000504097207 */ /* 0x001fe40000000000 */
[----:B------:R-:W-:Y:S01]  /*1cad0*/  SEL R30, R29, R57, P0 ;  /* 0x000000391d1e7207 */ /* 0x000fe20000000000 */
[----:B------:R-:W-:Y:S01]  /*1cae0*/  SHFL.IDX PT, R54, R54, R0, 0x1c1f ;  /* 0x001c1f0036367589 */ /* 0x000fe200000e0000 */
[----:B------:R-:W-:-:S02]  /*1caf0*/  SEL R38, R60, R61, P0 ;  /* 0x0000003d3c267207 */ /* 0x000fc40000000000 */
[----:B------:R-:W-:Y:S01]  /*1cb00*/  SEL R67, R67, R66, P0 ;  /* 0x0000004243437207 */ /* 0x000fe20000000000 */
[----:B------:R0:W-:Y:S01]  /*1cb10*/  STL [R1+0x20], R9 ;  /* 0x0000200901007387 */ /* 0x0001e20000100800 */
[----:B------:R-:W-:Y:S02]  /*1cb20*/  SEL R39, R52, R53, P0 ;  /* 0x0000003534277207 */ /* 0x000fe40000000000 */
[----:B------:R-:W-:Y:S01]  /*1cb30*/  SEL R29, R57, R29, P0 ;  /* 0x0000001d391d7207 */ /* 0x000fe20000000000 */
[----:B------:R-:W-:Y:S01]  /*1cb40*/  SHFL.IDX PT, R59, R59, R2, 0x1c1f ;  /* 0x001c1f023b3b7589 */ /* 0x000fe200000e0000 */
[----:B------:R-:W-:Y:S02]  /*1cb50*/  SEL R60, R61, R60, P0 ;  /* 0x0000003c3d3c7207 */ /* 0x000fe40000000000 */
[----:B------:R-:W-:Y:S01]  /*1cb60*/  SEL R66, R70, R71, P0 ;  /* 0x0000004746427207 */ /* 0x000fe20000000000 */
[----:B------:R-:W-:Y:S01]  /*1cb70*/  SHFL.IDX PT, R39, R39, R0, 0x1c1f ;  /* 0x001c1f0027277589 */ /* 0x000fe200000e0000 */
[----:B------:R-:W-:-:S02]  /*1cb80*/  SEL R34, R48, R49, P0 ;  /* 0x0000003130227207 */ /* 0x000fc40000000000 */
[----:B0-----:R-:W-:Y:S01]  /*1cb90*/  SEL R9, R8, R7, P0 ;  /* 0x0000000708097207 */ /* 0x001fe20000000000 */
        /* <DEDUP_REMOVED lines=42> */
[----:B------:R-:W0:Y:S01]  /*1ce40*/  SHFL.IDX PT, R76, R76, R2, 0x1c1f ;  /* 0x001c1f024c4c7589 */ /* 0x000e2200000e0000 */
        /* <DEDUP_REMOVED lines=41> */
[----:B------:R-:W2:Y:S01]  /*1d0e0*/  SHFL.IDX PT, R96, R96, R2, 0x1c1f ;  /* 0x001c1f0260607589 */ /* 0x000ea200000e0000 */
[----:B------:R-:W-:Y:S02]  /*1d0f0*/  SEL R118, R119, R118, P0 ;  /* 0x0000007677767207 */ /* 0x000fe40000000000 */
[----:B------:R-:W-:Y:S01]  /*1d100*/  SEL R68, R69, R68, P0 ;  /* 0x0000004445447207 */ /* 0x000fe20000000000 */
[----:B------:R-:W3:Y:S01]  /*1d110*/  SHFL.IDX PT, R100, R100, R2, 0x1c1f ;  /* 0x001c1f0264647589 */ /* 0x000ee200000e0000 */
[----:B------:R-:W-:-:S02]  /*1d120*/  SEL R72, R73, R72, P0 ;  /* 0x0000004849487207 */ /* 0x000fc40000000000 */
[----:B------:R-:W-:Y:S01]  /*1d130*/  SEL R80, R81, R80, P0 ;  /* 0x0000005051507207 */ /* 0x000fe20000000000 */
[----:B------:R-:W-:Y:S01]  /*1d140*/  SHFL.IDX PT, R66, R66, R0, 0x1c1f ;  /* 0x001c1f0042427589 */ /* 0x000fe200000e0000 */
[----:B------:R-:W-:Y:S02]  /*1d150*/  SEL R128, R129, R128, P0 ;  /* 0x0000008081807207 */ /* 0x000fe40000000000 */
[----:B------:R-:W-:Y:S01]  /*1d160*/  SEL R157, R157, R56, P0 ;  /* 0x000000389d9d7207 */ /* 0x000fe20000000000 */
[----:B------:R-:W3:Y:S01]  /*1d170*/  SHFL.IDX PT, R71, R71, R2, 0x1c1f ;  /* 0x001c1f0247477589 */ /* 0x000ee200000e0000 */
        /* <DEDUP_REMOVED lines=59> */
[----:B------:R-:W3:Y:S01]  /*1d530*/  SHFL.IDX PT, R116, R116, R2, 0x1c1f ;  /* 0x001c1f0274747589 */ /* 0x000ee200000e0000 */
[----:B----4-:R-:W-:Y:S02]  /*1d540*/  SEL R4, R3, R6, P0 ;  /* 0x0000000603047207 */ /* 0x010fe40000000000 */
[----:B------:R-:W-:Y:S01]  /*1d550*/  SEL R3, R6, R3, P0 ;  /* 0x0000000306037207 */ /* 0x000fe20000000000 */
[----:B------:R-:W-:Y:S01]  /*1d560*/  SHFL.IDX PT, R57, R57, R0, 0x1c1f ;  /* 0x001c1f0039397589 */ /* 0x000fe200000e0000 */
[----:B0-----:R-:W-:Y:S02]  /*1d570*/  SEL R176, R36, R76, P0 ;  /* 0x0000004c24b07207 */ /* 0x001fe40000000000 */
[----:B------:R-:W-:Y:S01]  /*1d580*/  SEL R175, R76, R36, P0 ;  /* 0x000000244caf7207 */ /* 0x000fe20000000000 */
[----:B------:R-:W-:Y:S01]  /*1d590*/  SHFL.IDX PT, R120, R120, R2, 0x1c1f ;  /* 0x001c1f0278787589 */ /* 0x000fe200000e0000 */
[----:B-1----:R-:W-:-:S02]  /*1d5a0*/  SEL R36, R44, R40, P0 ;  /* 0x000000282c247207 */ /* 0x002fc40000000000 */
        /* <DEDUP_REMOVED lines=12> */
[----:B--2---:R-:W-:Y:S01]  /*1d670*/  SEL R166, R45, R96, P0 ;  /* 0x000000602da67207 */ /* 0x004fe20000000000 */
[----:B------:R-:W-:Y:S01]  /*1d680*/  SHFL.IDX PT, R65, R65, R0, 0x1c1f ;  /* 0x001c1f0041417589 */ /* 0x000fe200000e0000 */
[----:B------:R-:W-:Y:S02]  /*1d690*/  SEL R165, R96, R45, P0 ;  /* 0x0000002d60a57207 */ /* 0x000fe40000000000 */
[----:B---3--:R-:W-:Y:S01]  /*1d6a0*/  SEL R164, R46, R100, P0 ;  /* 0x000000642ea47207 */ /* 0x008fe20000000000 */
        /* <DEDUP_REMOVED lines=48> */
[----:B------:R-:W4:Y:S01]  /*1d9b0*/  SHFL.IDX PT, R154, R154, R2, 0x1c1f ;  /* 0x001c1f029a9a7589 */ /* 0x000f2200000e0000 */
[----:B------:R-:W-:Y:S02]  /*1d9c0*/  SEL R62, R67, R62, P0 ;  /* 0x0000003e433e7207 */ /* 0x000fe40000000000 */
[----:B------:R-:W-:Y:S01]  /*1d9d0*/  SEL R66, R71, R66, P0 ;  /* 0x0000004247427207 */ /* 0x000fe20000000000 */
[----:B------:R-:W-:Y:S01]  /*1d9e0*/  SHFL.IDX PT, R97, R97, R0, 0x1c1f ;  /* 0x001c1f0061617589 */ /* 0x000fe200000e0000 */
[----:B------:R-:W-:Y:S02]  /*1d9f0*/  SEL R74, R78, R74, P0 ;  /* 0x0000004a4e4a7207 */ /* 0x000fe40000000000 */
[----:B------:R-:W-:Y:S01]  /*1da00*/  SEL R88, R53, R116, P0 ;  /* 0x0000007435587207 */ /* 0x000fe20000000000 */
[----:B------:R-:W4:Y:S01]  /*1da10*/  SHFL.IDX PT, R156, R156, R2, 0x1c1f ;  /* 0x001c1f029c9c7589 */ /* 0x000f2200000e0000 */
[----:B0-----:R-:W-:-:S02]  /*1da20*/  SEL R6, R65, R132, P0 ;  /* 0x0000008441067207 */ /* 0x001fc40000000000 */
[----:B-1----:R-:W-:Y:S01]  /*1da30*/  SEL R20, R85, R157, P0 ;  /* 0x0000009d55147207 */ /* 0x002fe20000000000 */
[----:B------:R-:W-:Y:S01]  /*1da40*/  SHFL.IDX PT, R105, R105, R0, 0x1c1f ;  /* 0x001c1f0069697589 */ /* 0x000fe200000e0000 */
[----:B--2---:R-:W-:Y:S02]  /*1da50*/  SEL R21, R56, R146, P0 ;  /* 0x0000009238157207 */ /* 0x004fe40000000000 */
[----:B------:R-:W-:Y:S01]  /*1da60*/  SEL R67, R114, R111, P0 ;  /* 0x0000006f72437207 */ /* 0x000fe20000000000 */
[----:B------:R-:W0:Y:S01]  /*1da70*/  SHFL.IDX PT, R51, R51, R2, 0x1c1f ;  /* 0x001c1f0233337589 */ /* 0x000e2200000e0000 */
[----:B---3--:R-:W-:Y:S02]  /*1da80*/  SEL R34, R89, R153, P0 ;  /* 0x0000009959227207 */ /* 0x008fe40000000000 */
[----:B------:R-:W-:Y:S01]  /*1da90*/  SEL R71, R115, R119, P0 ;  /* 0x0000007773477207 */ /* 0x000fe20000000000 */
[----:B------:R-:W-:Y:S01]  /*1daa0*/  SHFL.IDX PT, R109, R70, R0, 0x1c1f ;  /* 0x001c1f00466d7589 */ /* 0x000fe200000e0000 */
[----:B------:R-:W-:-:S02]  /*1dab0*/  SEL R53, R116, R53, P0 ;  /* 0x0000003574357207 */ /* 0x000fc40000000000 */
[----:B------:R-:W-:Y:S01]  /*1dac0*/  SEL R65, R132, R65, P0 ;  /* 0x0000004184417207 */ /* 0x000fe20000000000 */
[----:B------:R-:W1:Y:S01]  /*1dad0*/  SHFL.IDX PT, R75, R75, R2, 0x1c1f ;  /* 0x001c1f024b4b7589 */ /* 0x000e6200000e0000 */
[----:B----4-:R-:W-:Y:S02]  /*1dae0*/  SEL R35, R93, R154, P0 ;  /* 0x0000009a5d237207 */ /* 0x010fe40000000000 */
        /* <DEDUP_REMOVED lines=14> */
[----:B------:R-:W-:-:S03]  /*1dbd0*/  SEL R115, R119, R115, P0 ;  /* 0x0000007377737207 */ /* 0x000fc60000000000 */
[----:B------:R-:W0:Y:S01]  /*1dbe0*/  SHFL.IDX PT, R121, R121, R2, 0x1c1f ;  /* 0x001c1f0279797589 */ /* 0x000e2200000e0000 */
[----:B-1----:R-:W-:Y:S02]  /*1dbf0*/  SEL R45, R109, R75, P0 ;  /* 0x0000004b6d2d7207 */ /* 0x002fe40000000000 */
[----:B------:R-:W-:Y:S01]  /*1dc00*/  SEL R75, R75, R109, P0 ;  /* 0x0000006d4b4b7207 */ /* 0x000fe20000000000 */
[----:B------:R-:W-:Y:S04]  /*1dc10*/  SHFL.IDX PT, R82, R82, R0, 0x1c1f ;  /* 0x001c1f0052527589 */ /* 0x000fe800000e0000 */
[----:B------:R-:W1:Y:S01]  /*1dc20*/  SHFL.IDX PT, R94, R94, R2, 0x1c1f ;  /* 0x001c1f025e5e7589 */ /* 0x000e6200000e0000 */
[----:B--2---:R-:W-:Y:S02]  /*1dc30*/  SEL R47, R113, R117, P0 ;  /* 0x00000075712f7207 */ /* 0x004fe40000000000 */
[----:B------:R-:W-:Y:S01]  /*1dc40*/  SEL R113, R117, R113, P0 ;  /* 0x0000007175717207 */ /* 0x000fe20000000000 */
[----:B------:R-:W-:Y:S04]  /*1dc50*/  SHFL.IDX PT, R83, R83, R0, 0x1c1f ;  /* 0x001c1f0053537589 */ /* 0x000fe800000e0000 */
[----:B------:R-:W2:Y:S01]  /*1dc60*/  SHFL.IDX PT, R98, R98, R2, 0x1c1f ;  /* 0x001c1f0262627589 */ /* 0x000ea200000e0000 */
[----:B---3--:R-:W-:-:S02]  /*1dc70*/  SEL R48, R79, R86, P0 ;  /* 0x000000564f307207 */ /* 0x008fc40000000000 */
[----:B------:R-:W-:Y:S01]  /*1dc80*/  SEL R79, R86, R79, P0 ;  /* 0x0000004f564f7207 */ /* 0x000fe20000000000 */
[----:B------:R-:W-:Y:S04]  /*1dc90*/  SHFL.IDX PT, R87, R87, R0, 0x1c1f ;  /* 0x001c1f0057577589 */ /* 0x000fe800000e0000 */
[----:B------:R-:W3:Y:S01]  /*1dca0*/  SHFL.IDX PT, R102, R102, R2, 0x1c1f ;  /* 0x001c1f0266667589 */ /* 0x000ee200000e0000 */
[----:B0-----:R-:W-:Y:S02]  /*1dcb0*/  SEL R49, R125, R121, P0 ;  /* 0x000000797d317207 */ /* 0x001fe40000000000 */
[----:B------:R-:W-:Y:S01]  /*1dcc0*/  SEL R121, R121, R125, P0 ;  /* 0x0000007d79797207 */ /* 0x000fe20000000000 */
[----:B------:R-:W0:Y:S04]  /*1dcd0*/  SHFL.IDX PT, R107, R107, R2, 0x1c1f ;  /* 0x001c1f026b6b7589 */ /* 0x000e2800000e0000 */
[----:B------:R-:W-:Y:S01]  /*1dce0*/  SHFL.IDX PT, R90, R90, R0, 0x1c1f ;  /* 0x001c1f005a5a7589 */ /* 0x000fe200000e0000 */
[----:B-1----:R-:W-:-:S02]  /*1dcf0*/  SEL R52, R82, R94, P0 ;  /* 0x0000005e52347207 */ /* 0x002fc40000000000 */
[----:B------:R-:W-:Y:S01]  /*1dd00*/  SEL R82, R94, R82, P0 ;  /* 0x000000525e527207 */ /* 0x000fe20000000000 */
[----:B------:R-:W1:Y:S04]  /*1dd10*/  SHFL.IDX PT, R110, R110, R2, 0x1c1f ;  /* 0x001c1f026e6e7589 */ /* 0x000e6800000e0000 */
[----:B------:R-:W-:Y:S01]  /*1dd20*/  SHFL.IDX PT, R91, R91, R0, 0x1c1f ;  /* 0x001c1f005b5b7589 */ /* 0x000fe200000e0000 */
[----:B--2---:R-:W-:Y:S02]  /*1dd30*/  SEL R55, R83, R98, P0 ;  /* 0x0000006253377207 */ /* 0x004fe40000000000 */
[----:B------:R-:W-:Y:S01]  /*1dd40*/  SEL R83, R98, R83, P0 ;  /* 0x0000005362537207 */ /* 0x000fe20000000000 */
[----:B------:R-:W2:Y:S04]  /*1dd50*/  SHFL.IDX PT, R118, R118, R2, 0x1c1f ;  /* 0x001c1f0276767589 */ /* 0x000ea800000e0000 */
[----:B------:R-:W-:Y:S01]  /*1dd60*/  SHFL.IDX PT, R95, R95, R0, 0x1c1f ;  /* 0x001c1f005f5f7589 */ /* 0x000fe200000e0000 */
[----:B---3--:R-:W-:-:S02]  /*1dd70*/  SEL R59, R87, R102, P0 ;  /* 0x00000066573b7207 */ /* 0x008fc40000000000 */
[----:B------:R-:W-:Y:S01]  /*1dd80*/  SEL R87, R102, R87, P0 ;  /* 0x0000005766577207 */ /* 0x000fe20000000000 */
[----:B------:R-:W3:Y:S01]  /*1dd90*/  SHFL.IDX PT, R126, R126, R2, 0x1c1f ;  /* 0x001c1f027e7e7589 */ /* 0x000ee200000e0000 */
[----:B0-----:R-:W-:Y:S02]  /*1dda0*/  SEL R60, R106, R107, P0 ;  /* 0x0000006b6a3c7207 */ /* 0x001fe40000000000 */
[----:B------:R-:W-:Y:S01]  /*1ddb0*/  SEL R106, R107, R106, P0 ;  /* 0x0000006a6b6a7207 */ /* 0x000fe20000000000 */
[----:B------:R-:W-:Y:S04]  /*1ddc0*/  SHFL.IDX PT, R123, R123, R0, 0x1c1f ;  /* 0x001c1f007b7b7589 */ /* 0x000fe800000e0000 */
[----:B------:R-:W0:Y:S01]  /*1ddd0*/  SHFL.IDX PT, R122, R130, R2, 0x1c1f ;  /* 0x001c1f02827a7589 */ /* 0x000e2200000e0000 */
[----:B-1----:R-:W-:-:S02]  /*1dde0*/  SEL R63, R90, R110, P0 ;  /* 0x0000006e5a3f7207 */ /* 0x002fc40000000000 */
        /* <DEDUP_REMOVED lines=21> */
[----:B------:R-:W2:Y:S04]  /*1df40*/  SHFL.IDX PT, R150, R150, R2, 0x1c1f ;  /* 0x001c1f0296967589 */ /* 0x000ea800000e0000 */
[----:B------:R4:W-:Y:S01]  /*1df50*/  STL [R1+0x24], R5 ;  /* 0x0000240501007387 */ /* 0x0009e20000100800 */
[----:B---3--:R-:W-:-:S02]  /*1df60*/  SEL R84, R101, R142, P0 ;  /* 0x0000008e65547207 */ /* 0x008fc40000000000 */
[----:B------:R-:W-:Y:S01]  /*1df70*/  SEL R101, R142, R101, P0 ;  /* 0x000000658e657207 */ /* 0x000fe20000000000 */
[----:B------:R3:W-:Y:S04]  /*1df80*/  STL [R1+0x18], R4 ;  /* 0x0000180401007387 */ /* 0x0007e80000100800 */
[----:B------:R1:W-:Y:S01]  /*1df90*/  STL [R1+0x1c], R3 ;  /* 0x00001c0301007387 */ /* 0x0003e20000100800 */
[----:B0-----:R-:W-:Y:S02]  /*1dfa0*/  SEL R185, R30, R29, P0 ;  /* 0x0000001d1eb97207 */ /* 0x001fe40000000000 */
[----:B----4-:R-:W-:Y:S01]  /*1dfb0*/  SEL R5, R64, R128, P0 ;  /* 0x0000008040057207 */ /* 0x010fe20000000000 */
[----:B------:R-:W0:Y:S01]  /*1dfc0*/  SHFL.IDX PT, R70, R12, R0, 0x1c1f ;  /* 0x001c1f000c467589 */ /* 0x000e2200000e0000 */
[----:B------:R-:W-:-:S02]  /*1dfd0*/  SEL R186, R29, R30, P0 ;  /* 0x0000001e1dba7207 */ /* 0x000fc40000000000 */
[----:B---3--:R-:W-:Y:S01]  /*1dfe0*/  SEL R4, R9, R7, P0 ;  /* 0x0000000709047207 */ /* 0x008fe20000000000 */
[----:B------:R-:W3:Y:S01]  /*1dff0*/  SHFL.IDX PT, R103, R103, R0, 0x1c1f ;  /* 0x001c1f0067677589 */ /* 0x000ee200000e0000 */
[----:B-1----:R-:W-:Y:S02]  /*1e000*/  SEL R182, R28, R27, P0 ;  /* 0x0000001b1cb67207 */ /* 0x002fe40000000000 */
[----:B------:R-:W-:Y:S01]  /*1e010*/  SEL R3, R7, R9, P0 ;  /* 0x0000000907037207 */ /* 0x000fe20000000000 */
[----:B------:R1:W4:Y:S01]  /*1e020*/  SHFL.IDX PT, R0, R11, R2, 0x1c1f ;  /* 0x001c1f020b007589 */ /* 0x00032200000e0000 */
[----:B------:R-:W-:Y:S02]  /*1e030*/  SEL R7, R69, R136, P0 ;  /* 0x0000008845077207 */ /* 0x000fe40000000000 */
[----:B------:R-:W-:Y:S01]  /*1e040*/  SEL R9, R77, R144, P0 ;  /* 0x000000904d097207 */ /* 0x000fe20000000000 */
[----:B------:R2:W-:Y:S01]  /*1e050*/  STL [R1+0x10], R3 ;  /* 0x0000100301007387 */ /* 0x0005e20000100800 */
[----:B------:R-:W-:-:S02]  /*1e060*/  SEL R181, R27, R28, P0 ;  /* 0x0000001c1bb57207 */ /* 0x000fc40000000000 */
[----:B------:R-:W-:Y:S01]  /*1e070*/  SEL R64, R128, R64, P0 ;  /* 0x0000004080407207 */ /* 0x000fe20000000000 */
[----:B------:R0:W-:Y:S01]  /*1e080*/  STL [R1+0x14], R4 ;  /* 0x0000140401007387 */ /* 0x0001e20000100800 */
[----:B------:R-:W-:Y:S01]  /*1e090*/  SEL R69, R136, R69, P0 ;  /* 0x0000004588457207 */ /* 0x000fe20000000000 */
[----:B-1----:R-:W-:Y:S01]  /*1e0a0*/  IMAD.MOV.U32 R11, RZ, RZ, RZ ;  /* 0x000000ffff0b7224 */ /* 0x002fe200078e00ff */
[----:B------:R-:W-:Y:S02]  /*1e0b0*/  SEL R77, R144, R77, P0 ;  /* 0x0000004d904d7207 */ /* 0x000fe40000000000 */
[----:B--2---:R-:W-:Y:S02]  /*1e0c0*/  SEL R3, R10, R8, P0 ;  /* 0x000000080a037207 */ /* 0x004fe40000000000 */
[----:B------:R-:W-:Y:S02]  /*1e0d0*/  SEL R8, R73, R140, P0 ;  /* 0x0000008c49087207 */ /* 0x000fe40000000000 */
[----:B0-----:R-:W-:Y:S01]  /*1e0e0*/  SEL R4, R61, R124, P0 ;  /* 0x0000007c3d047207 */ /* 0x001fe20000000000 */
[----:B------:R0:W-:Y:S01]  /*1e0f0*/  STL [R1+0xc], R3 ;  /* 0x00000c0301007387 */ /* 0x0001e20000100800 */
[----:B------:R-:W-:-:S02]  /*1e100*/  SEL R10, R81, R148, P0 ;  /* 0x00000094510a7207 */ /* 0x000fc40000000000 */
[----:B------:R-:W-:Y:S02]  /*1e110*/  SEL R61, R124, R61, P0 ;  /* 0x0000003d7c3d7207 */ /* 0x000fe40000000000 */
[----:B------:R-:W-:Y:S02]  /*1e120*/  SEL R73, R140, R73, P0 ;  /* 0x000000498c497207 */ /* 0x000fe40000000000 */
[----:B------:R-:W-:Y:S02]  /*1e130*/  SEL R81, R148, R81, P0 ;  /* 0x0000005194517207 */ /* 0x000fe40000000000 */
[----:B0-----:R-:W-:Y:S02]  /*1e140*/  SEL R3, R57, R120, P0 ;  /* 0x0000007839037207 */ /* 0x001fe40000000000 */
[----:B---34-:R-:W-:-:S07]  /*1e150*/  SEL R57, R120, R57, P0 ;  /* 0x0000003978397207 */ /* 0x018fce0000000000 */
.L_x_1990:
[----:B------:R-:W2:Y:S01]  /*1e160*/  LDL.LU R24, [R1+0x58] ;  /* 0x0000580001187983 */ /* 0x000ea20000300800 */
[----:B------:R-:W-:Y:S05]  /*1e170*/  WARPSYNC.ALL ;  /* 0x0000000000007948 */ /* 0x000fea0003800000 */
[----:B------:R-:W3:Y:S01]  /*1e180*/  LDL.LU R28, [R1+0x5c] ;  /* 0x00005c00011c7983 */ /* 0x000ee20000300800 */
[----:B------:R-:W-:Y:S01]  /*1e190*/  F2FP.BF16.F32.PACK_AB R13, R21, R20 ;  /* 0x00000014150d723e */ /* 0x000fe200000010ff */
[----:B------:R-:W-:Y:S01]  /*1e1a0*/  ULDC.64 UR4, c[0x0][0xc00] ;  /* 0x0003000000047ab9 */ /* 0x000fe20000000a00 */
[----:B------:R-:W-:Y:S01]  /*1e1b0*/  F2FP.BF16.F32.PACK_AB R15, R56, R85 ;  /* 0x00000055380f723e */ /* 0x000fe200000010ff */
[----:B------:R-:W4:Y:S01]  /*1e1c0*/  LDL.LU R86, [R1+0x60] ;  /* 0x0000600001567983 */ /* 0x000f220000300800 */
[----:B------:R-:W-:Y:S01]  /*1e1d0*/  F2FP.BF16.F32.PACK_AB R25, R35, R34 ;  /* 0x000000222319723e */ /* 0x000fe200000010ff */
[----:B------:R-:W-:Y:S01]  /*1e1e0*/  ULDC.64 UR6, c[0x0][0xc08] ;  /* 0x0003020000067ab9 */ /* 0x000fe20000000a00 */
[----:B------:R-:W-:Y:S01]  /*1e1f0*/  F2FP.BF16.F32.PACK_AB R27, R93, R89 ;  /* 0x000000595d1b723e */ /* 0x000fe200000010ff */
[----:B------:R-:W4:Y:S01]  /*1e200*/  LDL.LU R2, [R1+0x64] ;  /* 0x0000640001027983 */ /* 0x000f220000300800 */
[----:B------:R-:W-:Y:S01]  /*1e210*/  F2FP.BF16.F32.PACK_AB R29, R37, R36 ;  /* 0x00000024251d723e */ /* 0x000fe200000010ff */
[----:B------:R-:W0:Y:S02]  /*1e220*/  LDC R107, c[0x0][0xbe8] ;  /* 0x0002fa00ff6b7b82 */ /* 0x000e240000000800 */
[----:B------:R-:W4:Y:S04]  /*1e230*/  LDL.LU R102, [R1+0x68] ;  /* 0x0000680001667983 */ /* 0x000f280000300800 */
[----:B------:R-:W4:Y:S04]  /*1e240*/  LDL.LU R99, [R1+0x6c] ;  /* 0x00006c0001637983 */ /* 0x000f280000300800 */
[----:B------:R-:W2:Y:S04]  /*1e250*/  LDL R119, [R1+0x18] ;  /* 0x0000180001777983 */ /* 0x000ea80000100800 */
[----:B------:R-:W2:Y:S04]  /*1e260*/  LDL R118, [R1+0x20] ;  /* 0x0000200001767983 */ /* 0x000ea80000100800 */
[----:B------:R-:W3:Y:S04]  /*1e270*/  LDL R117, [R1+0x1c] ;  /* 0x00001c0001757983 */ /* 0x000ee80000100800 */
[----:B------:R-:W3:Y:S04]  /*1e280*/  LDL R116, [R1+0x24] ;  /* 0x0000240001747983 */ /* 0x000ee80000100800 */
[----:B------:R-:W4:Y:S04]  /*1e290*/  LDL R114, [R1+0x10] ;  /* 0x0000100001727983 */ /* 0x000f280000100800 */
[----:B------:R-:W4:Y:S04]  /*1e2a0*/  LDL R110, [R1+0xc] ;  /* 0x00000c00016e7983 */ /* 0x000f280000100800 */
[----:B------:R-:W4:Y:S04]  /*1e2b0*/  LDL R109, [R1+0x14] ;  /* 0x00001400016d7983 */ /* 0x000f280000100800 */
[----:B------:R-:W4:Y:S01]  /*1e2c0*/  LDL.LU R98, [R1+0x70] ;  /* 0x0000700001627983 */ /* 0x000f220000300800 */
[----:B------:R-:W-:-:S03]  /*1e2d0*/  F2FP.BF16.F32.PACK_AB R30, R195, R201 ;  /* 0x000000c9c31e723e */ /* 0x000fc600000010ff */
[----:B------:R-:W4:Y:S01]  /*1e2e0*/  LDL.LU R94, [R1+0x74] ;  /* 0x00007400015e7983 */ /* 0x000f220000300800 */
[----:B------:R-:W-:Y:S01]  /*1e2f0*/  F2FP.BF16.F32.PACK_AB R31, R97, R40 ;  /* 0x00000028611f723e */ /* 0x000fe200000010ff */
[----:B------:R-:W-:Y:S01]  /*1e300*/  BAR.SYNC.DEFER_BLOCKING 0x1, 0x100 ;  /* 0x0044000000007b1d */ /* 0x000fe20000010000 */
[----:B--2---:R-:W-:Y:S02]  /*1e310*/  F2FP.BF16.F32.PACK_AB R12, R119, R118 ;  /* 0x00000076770c723e */ /* 0x004fe400000010ff */
[----:B---3--:R-:W-:-:S05]  /*1e320*/  F2FP.BF16.F32.PACK_AB R14, R117, R116 ;  /* 0x00000074750e723e */ /* 0x008fca00000010ff */
[----:B------:R1:W-:Y:S01]  /*1e330*/  STSM.16.M88.4 [R24], R12 ;  /* 0x0000000c18007844 */ /* 0x0003e20000000200 */
[----:B----4-:R-:W-:Y:S02]  /*1e340*/  F2FP.BF16.F32.PACK_AB R26, R110, R109 ;  /* 0x0000006d6e1a723e */ /* 0x010fe400000010ff */
[----:B-1----:R-:W-:Y:S02]  /*1e350*/  F2FP.BF16.F32.PACK_AB R24, R204, R114 ;  /* 0x00000072cc18723e */ /* 0x002fe400000010ff */
[----:B------:R-:W-:-:S03]  /*1e360*/  F2FP.BF16.F32.PACK_AB R12, R187, R189 ;  /* 0x000000bdbb0c723e */ /* 0x000fc600000010ff */
[----:B------:R1:W-:Y:S01]  /*1e370*/  STSM.16.M88.4 [R28], R24 ;  /* 0x000000181c007844 */ /* 0x0003e20000000200 */
[----:B------:R-:W-:Y:S02]  /*1e380*/  F2FP.BF16.F32.PACK_AB R13, R39, R38 ;  /* 0x00000026270d723e */ /* 0x000fe400000010ff */
[----:B------:R-:W-:Y:S02]  /*1e390*/  F2FP.BF16.F32.PACK_AB R14, R188, R190 ;  /* 0x000000bebc0e723e */ /* 0x000fe400000010ff */
[----:B------:R-:W-:Y:S02]  /*1e3a0*/  F2FP.BF16.F32.PACK_AB R15, R50, R51 ;  /* 0x00000033320f723e */ /* 0x000fe400000010ff */
[----:B-1----:R-:W-:-:S05]  /*1e3b0*/  F2FP.BF16.F32.PACK_AB R28, R191, R197 ;  /* 0x000000c5bf1c723e */ /* 0x002fca00000010ff */
[----:B------:R1:W-:Y:S04]  /*1e3c0*/  STSM.16.M88.4 [R86], R28 ;  /* 0x0000001c56007844 */ /* 0x0003e80000000200 */
[----:B------:R2:W-:Y:S04]  /*1e3d0*/  STSM.16.M88.4 [R2], R12 ;  /* 0x0000000c02007844 */ /* 0x0005e80000000200 */
[----:B-1----:R-:W3:Y:S04]  /*1e3e0*/  LDL.LU R86, [R1+0x78] ;  /* 0x0000780001567983 */ /* 0x002ee80000300800 */
[----:B--2---:R-:W2:Y:S01]  /*1e3f0*/  LDL.LU R2, [R1+0x7c] ;  /* 0x00007c0001027983 */ /* 0x004ea20000300800 */
[----:B------:R-:W-:-:S02]  /*1e400*/  F2FP.BF16.F32.PACK_AB R24, R183, R185 ;  /* 0x000000b9b718723e */ /* 0x000fc400000010ff */
[----:B------:R-:W-:Y:S02]  /*1e410*/  F2FP.BF16.F32.PACK_AB R25, R42, R41 ;  /* 0x000000292a19723e */ /* 0x000fe400000010ff */
[----:B------:R-:W-:Y:S02]  /*1e420*/  F2FP.BF16.F32.PACK_AB R26, R184, R186 ;  /* 0x000000bab81a723e */ /* 0x000fe400000010ff */
[----:B------:R-:W-:Y:S02]  /*1e430*/  F2FP.BF16.F32.PACK_AB R27, R58, R54 ;  /* 0x000000363a1b723e */ /* 0x000fe400000010ff */
[----:B------:R-:W-:Y:S02]  /*1e440*/  F2FP.BF16.F32.PACK_AB R28, R180, R182 ;  /* 0x000000b6b41c723e */ /* 0x000fe400000010ff */
[----:B------:R-:W-:Y:S01]  /*1e450*/  F2FP.BF16.F32.PACK_AB R29, R44, R43 ;  /* 0x0000002b2c1d723e */ /* 0x000fe200000010ff */
[----:B------:R1:W-:Y:S01]  /*1e460*/  STSM.16.M88.4 [R102], R24 ;  /* 0x0000001866007844 */ /* 0x0003e20000000200 */
[----:B------:R-:W-:-:S02]  /*1e470*/  F2FP.BF16.F32.PACK_AB R30, R179, R181 ;  /* 0x000000b5b31e723e */ /* 0x000fc400000010ff */
[----:B------:R-:W-:Y:S02]  /*1e480*/  F2FP.BF16.F32.PACK_AB R31, R66, R62 ;  /* 0x0000003e421f723e */ /* 0x000fe400000010ff */
[----:B------:R-:W-:Y:S02]  /*1e490*/  F2FP.BF16.F32.PACK_AB R12, R176, R178 ;  /* 0x000000b2b00c723e */ /* 0x000fe400000010ff */
[----:B------:R-:W-:Y:S02]  /*1e4a0*/  F2FP.BF16.F32.PACK_AB R13, R46, R45 ;  /* 0x0000002d2e0d723e */ /* 0x000fe400000010ff */
[----:B------:R-:W-:Y:S02]  /*1e4b0*/  F2FP.BF16.F32.PACK_AB R14, R175, R177 ;  /* 0x000000b1af0e723e */ /* 0x000fe400000010ff */
[----:B------:R-:W-:Y:S01]  /*1e4c0*/  F2FP.BF16.F32.PACK_AB R15, R74, R75 ;  /* 0x0000004b4a0f723e */ /* 0x000fe200000010ff */
[----:B------:R4:W-:Y:S04]  /*1e4d0*/  STSM.16.M88.4 [R99], R28 ;  /* 0x0000001c63007844 */ /* 0x0009e80000000200 */
[----:B-1----:R-:W2:Y:S01]  /*1e4e0*/  LDL.LU R102, [R1+0x80] ;  /* 0x0000800001667983 */ /* 0x002ea20000300800 */
[----:B------:R-:W-:-:S02]  /*1e4f0*/  F2FP.BF16.F32.PACK_AB R24, R172, R174 ;  /* 0x000000aeac18723e */ /* 0x000fc400000010ff */
[----:B------:R-:W-:Y:S02]  /*1e500*/  F2FP.BF16.F32.PACK_AB R25, R48, R47 ;  /* 0x0000002f3019723e */ /* 0x000fe400000010ff */
[----:B------:R-:W-:Y:S02]  /*1e510*/  F2FP.BF16.F32.PACK_AB R26, R171, R173 ;  /* 0x000000adab1a723e */ /* 0x000fe400000010ff */
[----:B------:R-:W-:Y:S01]  /*1e520*/  F2FP.BF16.F32.PACK_AB R27, R79, R113 ;  /* 0x000000714f1b723e */ /* 0x000fe200000010ff */
[----:B------:R1:W-:Y:S04]  /*1e530*/  STSM.16.M88.4 [R98], R12 ;  /* 0x0000000c62007844 */ /* 0x0003e80000000200 */
[----:B----4-:R-:W4:Y:S04]  /*1e540*/  LDL.LU R99, [R1+0x84] ;  /* 0x0000840001637983 */ /* 0x010f280000300800 */
[----:B------:R0:W-:Y:S01]  /*1e550*/  STSM.16.M88.4 [R94], R24 ;  /* 0x000000185e007844 */ /* 0x0001e20000000200 */
[----:B------:R-:W-:-:S02]  /*1e560*/  F2FP.BF16.F32.PACK_AB R28, R168, R170 ;  /* 0x000000aaa81c723e */ /* 0x000fc400000010ff */
[----:B------:R-:W-:Y:S01]  /*1e570*/  F2FP.BF16.F32.PACK_AB R29, R52, R49 ;  /* 0x00000031341d723e */ /* 0x000fe200000010ff */
[----:B-1----:R-:W4:Y:S01]  /*1e580*/  LDL.LU R98, [R1+0x88] ;  /* 0x0000880001627983 */ /* 0x002f220000300800 */
[----:B------:R-:W-:Y:S02]  /*1e590*/  F2FP.BF16.F32.PACK_AB R30, R167, R169 ;  /* 0x000000a9a71e723e */ /* 0x000fe400000010ff */
[----:B------:R-:W-:Y:S01]  /*1e5a0*/  F2FP.BF16.F32.PACK_AB R31, R82, R121 ;  /* 0x00000079521f723e */ /* 0x000fe200000010ff */
[----:B0-----:R-:W4:Y:S01]  /*1e5b0*/  LDL.LU R94, [R1+0x8c] ;  /* 0x00008c00015e7983 */ /* 0x001f220000300800 */
[----:B------:R-:W-:Y:S02]  /*1e5c0*/  F2FP.BF16.F32.PACK_AB R12, R164, R166 ;  /* 0x000000a6a40c723e */ /* 0x000fe400000010ff */
[----:B------:R-:W-:Y:S02]  /*1e5d0*/  F2FP.BF16.F32.PACK_AB R13, R59, R55 ;  /* 0x000000373b0d723e */ /* 0x000fe400000010ff */
[----:B------:R-:W-:-:S02]  /*1e5e0*/  F2FP.BF16.F32.PACK_AB R14, R147, R165 ;  /* 0x000000a5930e723e */ /* 0x000fc400000010ff */
[----:B------:R-:W-:Y:S01]  /*1e5f0*/  F2FP.BF16.F32.PACK_AB R15, R87, R83 ;  /* 0x00000053570f723e */ /* 0x000fe200000010ff */
[----:B---3--:R0:W-:Y:S04]  /*1e600*/  STSM.16.M88.4 [R86], R28 ;  /* 0x0000001c56007844 */ /* 0x0081e80000000200 */
[----:B--2---:R1:W-:Y:S04]  /*1e610*/  STSM.16.M88.4 [R2], R12 ;  /* 0x0000000c02007844 */ /* 0x0043e80000000200 */
[----:B0-----:R-:W2:Y:S04]  /*1e620*/  LDL.LU R86, [R1+0x90] ;  /* 0x0000900001567983 */ /* 0x001ea80000300800 */
[----:B-1----:R-:W3:Y:S01]  /*1e630*/  LDL.LU R2, [R1+0x94] ;  /* 0x0000940001027983 */ /* 0x002ee20000300800 */
        /* <DEDUP_REMOVED lines=13> */
[----:B----4-:R1:W-:Y:S01]  /*1e710*/  STSM.16.M88.4 [R99], R28 ;  /* 0x0000001c63007844 */ /* 0x0103e20000000200 */
[----:B0-----:R-:W-:-:S02]  /*1e720*/  F2FP.BF16.F32.PACK_AB R24, R6, R5 ;  /* 0x000000050618723e */ /* 0x001fc400000010ff */
[----:B------:R-:W-:Y:S02]  /*1e730*/  F2FP.BF16.F32.PACK_AB R25, R78, R76 ;  /* 0x0000004c4e19723e */ /* 0x000fe400000010ff */
[----:B------:R-:W-:Y:S02]  /*1e740*/  F2FP.BF16.F32.PACK_AB R26, R65, R64 ;  /* 0x00000040411a723e */ /* 0x000fe400000010ff */
[----:B------:R-:W-:Y:S01]  /*1e750*/  F2FP.BF16.F32.PACK_AB R27, R134, R122 ;  /* 0x0000007a861b723e */ /* 0x000fe200000010ff */
[----:B------:R0:W-:Y:S01]  /*1e760*/  STSM.16.M88.4 [R98], R12 ;  /* 0x0000000c62007844 */ /* 0x0001e20000000200 */
[----:B-1----:R-:W-:-:S03]  /*1e770*/  F2FP.BF16.F32.PACK_AB R28, R8, R7 ;  /* 0x00000007081c723e */ /* 0x002fc600000010ff */
[----:B------:R1:W-:Y:S01]  /*1e780*/  STSM.16.M88.4 [R94], R24 ;  /* 0x000000185e007844 */ /* 0x0003e20000000200 */
[----:B------:R-:W-:Y:S02]  /*1e790*/  F2FP.BF16.F32.PACK_AB R29, R84, R80 ;  /* 0x00000050541d723e */ /* 0x000fe400000010ff */
[----:B------:R-:W-:Y:S02]  /*1e7a0*/  F2FP.BF16.F32.PACK_AB R30, R73, R69 ;  /* 0x00000045491e723e */ /* 0x000fe400000010ff */
[----:B------:R-:W-:Y:S02]  /*1e7b0*/  F2FP.BF16.F32.PACK_AB R31, R101, R127 ;  /* 0x0000007f651f723e */ /* 0x000fe400000010ff */
[----:B0-----:R-:W-:Y:S02]  /*1e7c0*/  F2FP.BF16.F32.PACK_AB R12, R10, R9 ;  /* 0x000000090a0c723e */ /* 0x001fe400000010ff */
[----:B------:R-:W-:Y:S02]  /*1e7d0*/  F2FP.BF16.F32.PACK_AB R14, R81, R77 ;  /* 0x0000004d510e723e */ /* 0x000fe400000010ff */
[----:B-1----:R-:W-:-:S02]  /*1e7e0*/  SEL R24, R70, R0, P0 ;  /* 0x0000000046187207 */ /* 0x002fc40000000000 */
[----:B------:R-:W-:Y:S02]  /*1e7f0*/  SEL R26, R0, R70, P0 ;  /* 0x00000046001a7207 */ /* 0x000fe40000000000 */
[----:B------:R-:W-:Y:S02]  /*1e800*/  SEL R25, R103, R150, P0 ;  /* 0x0000009667197207 */ /* 0x000fe40000000000 */
[----:B------:R-:W-:Y:S02]  /*1e810*/  SEL R27, R150, R103, P0 ;  /* 0x00000067961b7207 */ /* 0x000fe40000000000 */
[----:B------:R-:W-:Y:S02]  /*1e820*/  F2FP.BF16.F32.PACK_AB R13, R25, R24 ;  /* 0x00000018190d723e */ /* 0x000fe400000010ff */
[----:B------:R-:W-:Y:S02]  /*1e830*/  F2FP.BF16.F32.PACK_AB R15, R27, R26 ;  /* 0x0000001a1b0f723e */ /* 0x000fe400000010ff */
[----:B------:R-:W-:-:S04]  /*1e840*/  ISETP.NE.U32.AND P3, PT, RZ, UR4, PT ;  /* 0x00000004ff007c0c */ /* 0x000fc8000bf65070 */
[----:B------:R-:W-:Y:S01]  /*1e850*/  ISETP.NE.AND.EX P3, PT, RZ, UR5, PT, P3 ;  /* 0x00000005ff007c0c */ /* 0x000fe2000bf65330 */
[----:B--2---:R-:W-:Y:S04]  /*1e860*/  STSM.16.M88.4 [R86], R28 ;  /* 0x0000001c56007844 */ /* 0x004fe80000000200 */
[----:B---3--:R0:W-:Y:S02]  /*1e870*/  STSM.16.M88.4 [R2], R12 ;  /* 0x0000000c02007844 */ /* 0x0081e40000000200 */
[----:B0-----:R-:W0:Y:S02]  /*1e880*/  LDC.64 R12, c[0x0][0xc00] ;  /* 0x00030000ff0c7b82 */ /* 0x001e240000000a00 */
[----:B0-----:R-:W-:-:S06]  /*1e890*/  IMAD.WIDE R12, R218, 0x4, R12 ;  /* 0x00000004da0c7825 */ /* 0x001fcc00078e020c */
[----:B------:R-:W-:Y:S06]  /*1e8a0*/  BAR.SYNC.DEFER_BLOCKING 0x1, 0x100 ;  /* 0x0044000000007b1d */ /* 0x000fec0000010000 */
[----:B------:R-:W5:Y:S01]  /*1e8b0*/  @P3 LDG.E R11, desc[UR46][R12.64] ;  /* 0x0000002e0c0b3981 */ /* 0x000f62000c1e1900 */
[----:B------:R-:W-:-:S04]  /*1e8c0*/  ISETP.NE.U32.AND P0, PT, RZ, UR6, PT ;  /* 0x00000006ff007c0c */ /* 0x000fc8000bf05070 */
[----:B------:R-:W-:-:S13]  /*1e8d0*/  ISETP.NE.AND.EX P0, PT, RZ, UR7, PT, P0 ;  /* 0x00000007ff007c0c */ /* 0x000fda000bf05300 */
[----:B------:R-:W0:Y:S01]  /*1e8e0*/  @P0 LDC.64 R14, c[0x0][0xc08] ;  /* 0x00030200ff0e0b82 */ /* 0x000e220000000a00 */
[----:B------:R-:W-:Y:S01]  /*1e8f0*/  ULDC UR6, c[0x0][0xa88] ;  /* 0x0002a20000067ab9 */ /* 0x000fe20000000800 */
[----:B------:R-:W-:Y:S01]  /*1e900*/  IMAD.MOV.U32 R94, RZ, RZ, 0x9b8 ;  /* 0x000009b8ff5e7424 */ /* 0x000fe200078e00ff */
[----:B------:R-:W-:Y:S01]  /*1e910*/  ISETP.GT.AND P1, PT, R217, 0x1, PT ;  /* 0x00000001d900780c */ /* 0x000fe20003f24270 */
[----:B------:R-:W-:-:S03]  /*1e920*/  IMAD.U32 R0, RZ, RZ, UR6 ;  /* 0x00000006ff007e24 */ /* 0x000fc6000f8e00ff */
[----:B------:R-:W-:-:S04]  /*1e930*/  SEL R94, R94, 0x978, P1 ;  /* 0x000009785e5e7807 */ /* 0x000fc80000800000 */
[----:B------:R1:W2:Y:S01]  /*1e940*/  LDC.64 R30, c[0x0][R94+0x218] ;  /* 0x000086005e1e7b82 */ /* 0x0002a20000000a00 */
[----:B0-----:R-:W-:-:S07]  /*1e950*/  @P0 IMAD.WIDE R14, R218, 0x4, R14 ;  /* 0x00000004da0e0825 */ /* 0x001fce00078e020e */
[----:B------:R1:W0:Y:S01]  /*1e960*/  LDC.64 R28, c[0x0][R94+0x228] ;  /* 0x00008a005e1c7b82 */ /* 0x0002220000000a00 */
[----:B------:R3:W5:Y:S07]  /*1e970*/  @P0 LDG.E R0, desc[UR46][R14.64] ;  /* 0x0000002e0e000981 */ /* 0x00076e000c1e1900 */
[----:B---3--:R1:W3:Y:S01]  /*1e980*/  LDC.64 R14, c[0x0][R94+0x220] ;  /* 0x000088005e0e7b82 */ /* 0x0082e20000000a00 */
[----:B------:R-:W-:-:S13]  /*1e990*/  ISETP.NE.AND P2, PT, R107, 0x1, PT ;  /* 0x000000016b00780c */ /* 0x000fda0003f45270 */
[----:B------:R-:W4:Y:S08]  /*1e9a0*/  @P2 LDC R2, c[0x0][0xbec] ;  /* 0x0002fb00ff022b82 */ /* 0x000f300000000800 */
[----:B------:R-:W0:Y:S01]  /*1e9b0*/  @P2 LDC R70, c[0x0][0xbf0] ;  /* 0x0002fc00ff462b82 */ /* 0x000e220000000800 */
[----:B-12---:R-:W-:Y:S05]  /*1e9c0*/  @P0 BRA `(.L_x_1624) ;  /* 0x0000000000100947 */ /* 0x006fea0003800000 */
[----:B------:R-:W-:Y:S05]  /*1e9d0*/  @!P3 BRA `(.L_x_1624) ;  /* 0x00000000000cb947 */ /* 0x000fea0003800000 */
[----:B-----5:R-:W2:Y:S04]  /*1e9e0*/  LDG.E R0, desc[UR46][R12.64] ;  /* 0x0000002e0c007981 */ /* 0x020ea8000c1e1900 */
[----:B------:R-:W2:Y:S02]  /*1e9f0*/  LDG.E R12, desc[UR46][R12.64+0x4] ;  /* 0x0000042e0c0c7981 */ /* 0x000ea4000c1e1900 */
[----:B--2---:R-:W-:-:S07]  /*1ea00*/  IMAD.IADD R0, R12, 0x1, -R0 ;  /* 0x000000010c007824 */ /* 0x004fce00078e0a00 */
.L_x_1624:
[----:B------:R-:W2:Y:S04]  /*1ea10*/  LDL R123, [R1+0xa8] ;  /* 0x0000a800017b7983 */ /* 0x000ea80000100800 */
[----:B------:R-:W2:Y:S01]  /*1ea20*/  LDL R120, [R1+0x98] ;  /* 0x0000980001787983 */ /* 0x000ea20000100800 */
[----:B------:R-:W-:Y:S01]  /*1ea30*/  IMAD.IADD R86, R202, 0x1, R199 ;  /* 0x00000001ca567824 */ /* 0x000fe200078e02c7 */
[----:B------:R-:W-:Y:S01]  /*1ea40*/  ISETP.NE.U32.AND P0, PT, RZ, UR4, PT ;  /* 0x00000004ff007c0c */ /* 0x000fe2000bf05070 */
[----:B------:R-:W-:Y:S01]  /*1ea50*/  IMAD R102, R31, R211, RZ ;  /* 0x000000d31f667224 */ /* 0x000fe200078e02ff */
[----:B------:R-:W-:Y:S01]  /*1ea60*/  SHF.R.S32.HI R98, RZ, 0x1f, R218 ;  /* 0x0000001fff627819 */ /* 0x000fe200000114da */
[----:B----4-:R-:W-:Y:S01]  /*1ea70*/  @P2 IMAD.HI.U32 R12, R86, R2, RZ ;  /* 0x00000002560c2227 */ /* 0x010fe200078e00ff */
[----:B------:R-:W-:-:S02]  /*1ea80*/  ISETP.NE.AND.EX P0, PT, RZ, UR5, PT, P0 ;  /* 0x00000005ff007c0c */ /* 0x000fc4000bf05300 */
[----:B------:R-:W-:Y:S01]  /*1ea90*/  SEL R105, R222, RZ, P1 ;  /* 0x000000ffde697207 */ /* 0x000fe20000800000 */
[----:B------:R-:W-:Y:S01]  /*1eaa0*/  IMAD.MOV.U32 R2, RZ, RZ, R86 ;  /* 0x000000ffff027224 */ /* 0x000fe200078e0056 */
[----:B0-----:R-:W-:Y:S01]  /*1eab0*/  @P2 SHF.R.U32.HI R2, RZ, R70, R12 ;  /* 0x00000046ff022219 */ /* 0x001fe2000001160c */
[----:B------:R-:W-:Y:S01]  /*1eac0*/  IMAD.WIDE.U32 R30, R30, R211, RZ ;  /* 0x000000d31e1e7225 */ /* 0x000fe200078e00ff */
[----:B------:R0:W1:Y:S01]  /*1ead0*/  LDC.64 R12, c[0x0][R94+0x210] ;  /* 0x000084005e0c7b82 */ /* 0x0000620000000a00 */
[----:B------:R-:W-:Y:S02]  /*1eae0*/  SEL R70, R218, RZ, !P0 ;  /* 0x000000ffda467207 */ /* 0x000fe40004000000 */
[-C--:B------:R-:W-:Y:S02]  /*1eaf0*/  IMAD R103, R29, R105.reuse, RZ ;  /* 0x000000691d677224 */ /* 0x080fe400078e02ff */
[----:B------:R-:W-:Y:S01]  /*1eb00*/  IMAD.WIDE.U32 R28, R28, R105, RZ ;  /* 0x000000691c1c7225 */ /* 0x000fe200078e00ff */
[----:B0-----:R-:W-:-:S03]  /*1eb10*/  SEL R94, R98, RZ, !P0 ;  /* 0x000000ff625e7207 */ /* 0x001fc60004000000 */
[----:B---3--:R-:W-:Y:S01]  /*1eb20*/  IMAD R15, R15, R70, RZ ;  /* 0x000000460f0f7224 */ /* 0x008fe200078e02ff */
[----:B------:R-:W0:Y:S01]  /*1eb30*/  LDC.64 R98, c[0x0][0xba8] ;  /* 0x0002ea00ff627b82 */ /* 0x000e220000000a00 */
[----:B------:R-:W-:Y:S02]  /*1eb40*/  IMAD.IADD R102, R31, 0x1, R102 ;  /* 0x000000011f667824 */ /* 0x000fe400078e0266 */
[C---:B------:R-:W-:Y:S02]  /*1eb50*/  IMAD R94, R14.reuse, R94, R15 ;  /* 0x0000005e0e5e7224 */ /* 0x040fe400078e020f */
[----:B------:R-:W-:-:S04]  /*1eb60*/  IMAD.WIDE.U32 R14, R14, R70, RZ ;  /* 0x000000460e0e7225 */ /* 0x000fc800078e00ff */
[----:B------:R-:W-:Y:S01]  /*1eb70*/  IMAD.IADD R15, R15, 0x1, R94 ;  /* 0x000000010f0f7824 */ /* 0x000fe200078e025e */
[----:B-----5:R-:W-:Y:S01]  /*1eb80*/  IADD3 R14, P0, P3, R14, R30, R11 ;  /* 0x0000001e0e0e7210 */ /* 0x020fe20007b1e00b */
[----:B------:R-:W-:Y:S01]  /*1eb90*/  IMAD.IADD R103, R29, 0x1, R103 ;  /* 0x000000011d677824 */ /* 0x000fe200078e0267 */
[----:B------:R-:W-:Y:S01]  /*1eba0*/  SHF.R.S32.HI R94, RZ, 0x1f, R11 ;  /* 0x0000001fff5e7819 */ /* 0x000fe2000001140b */
[----:B------:R-:W-:Y:S01]  /*1ebb0*/  IMAD R0, R0, R107, RZ ;  /* 0x0000006b00007224 */ /* 0x000fe200078e02ff */
[----:B------:R-:W-:Y:S02]  /*1ebc0*/  IADD3 R28, P4, P5, R2, R14, R28 ;  /* 0x0000000e021c7210 */ /* 0x000fe40007d9e01c */
[----:B------:R-:W-:Y:S02]  /*1ebd0*/  IADD3.X R15, R15, R102, R94, P0, P3 ;  /* 0x000000660f0f7210 */ /* 0x000fe400007e645e */
[----:B------:R-:W-:-:S04]  /*1ebe0*/  SHF.R.S32.HI R14, RZ, 0x1f, R2 ;  /* 0x0000001fff0e7819 */ /* 0x000fc80000011402 */
[----:B------:R-:W-:Y:S01]  /*1ebf0*/  IADD3.X R29, R14, R15, R103, P4, P5 ;  /* 0x0000000f0e1d7210 */ /* 0x000fe200027ea467 */
[----:B------:R-:W-:Y:S01]  /*1ec00*/  IMAD.MOV R14, RZ, RZ, -R2 ;  /* 0x000000ffff0e7224 */ /* 0x000fe200078e0a02 */
[----:B0-----:R-:W0:Y:S03]  /*1ec10*/  @!P1 LDC R98, c[0x0][0xb50] ;  /* 0x0002d400ff629b82 */ /* 0x001e260000000800 */
[----:B------:R-:W-:-:S05]  /*1ec20*/  IMAD R14, R107, R14, R86 ;  /* 0x0000000e6b0e7224 */ /* 0x000fca00078e0256 */
[----:B------:R-:W3:Y:S01]  /*1ec30*/  @!P1 LDC R99, c[0x0][0xb54] ;  /* 0x0002d500ff639b82 */ /* 0x000ee20000000800 */
[----:B------:R-:W-:Y:S01]  /*1ec40*/  SHF.R.S32.HI R2, RZ, 0x1f, R14 ;  /* 0x0000001fff027819 */ /* 0x000fe2000001140e */
[-C--:B-1----:R-:W-:Y:S02]  /*1ec50*/  IMAD R13, R13, R14.reuse, RZ ;  /* 0x0000000e0d0d7224 */ /* 0x082fe400078e02ff */
[----:B------:R-:W-:-:S04]  /*1ec60*/  IMAD.WIDE.U32 R28, R12, R14, R28 ;  /* 0x0000000e0c1c7225 */ /* 0x000fc800078e001c */
[----:B------:R-:W-:-:S04]  /*1ec70*/  IMAD R2, R12, R2, R13 ;  /* 0x000000020c027224 */ /* 0x000fc800078e020d */
[----:B------:R-:W-:Y:S01]  /*1ec80*/  IMAD.IADD R2, R29, 0x1, R2 ;  /* 0x000000011d027824 */ /* 0x000fe200078e0202 */
[----:B0-----:R-:W-:-:S05]  /*1ec90*/  LEA R98, P0, R28, R98, 0x2 ;  /* 0x000000621c627211 */ /* 0x001fca00078010ff */
[----:B------:R-:W-:Y:S01]  /*1eca0*/  SHFL.IDX PT, R12, R98, RZ, 0x1c1f ;  /* 0x001c1fff620c7589 */ /* 0x000fe200000e0000 */
[----:B---3--:R-:W-:-:S03]  /*1ecb0*/  LEA.HI.X R2, R28, R99, R2, 0x2, P0 ;  /* 0x000000631c027211 */ /* 0x008fc600000f1402 */
[----:B------:R-:W-:Y:S04]  /*1ecc0*/  SHFL.IDX PT, R14, R98, 0x1, 0x1c1f ;  /* 0x003c1f00620e7f89 */ /* 0x000fe800000e0000 */
[----:B------:R-:W0:Y:S04]  /*1ecd0*/  SHFL.IDX PT, R13, R2, RZ, 0x1c1f ;  /* 0x001c1fff020d7589 */ /* 0x000e2800000e0000 */
[----:B------:R1:W3:Y:S01]  /*1ece0*/  SHFL.IDX PT, R15, R2, 0x1, 0x1c1f ;  /* 0x003c1f00020f7f89 */ /* 0x0002e200000e0000 */
[----:B--2---:R-:W-:Y:S01]  /*1ecf0*/  IMAD.IADD R28, R123, 0x1, R199 ;  /* 0x000000017b1c7824 */ /* 0x004fe200078e02c7 */
[----:B------:R-:W-:-:S03]  /*1ed00*/  LOP3.LUT P0, RZ, R120, 0x3, RZ, 0xc0, !PT ;  /* 0x0000000378ff7812 */ /* 0x000fc6000780c0ff */
[C---:B-1----:R-:W-:Y:S01]  /*1ed10*/  VIADD R2, R28.reuse, 0x8 ;  /* 0x000000081c027836 */ /* 0x042fe20000000000 */
[----:B------:R-:W-:-:S04]  /*1ed20*/  ISETP.GE.OR P3, PT, R28, R0, P0 ;  /* 0x000000001c00720c */ /* 0x000fc80000766670 */
[----:B------:R-:W-:-:S09]  /*1ed30*/  ISETP.GE.OR P0, PT, R2, R0, P0 ;  /* 0x000000000200720c */ /* 0x000fd20000706670 */
[----:B0-----:R0:W-:Y:S04]  /*1ed40*/  @!P3 ST.E desc[UR46][R12.64], R163 ;  /* 0x000000a30c00b985 */ /* 0x0011e8000c10192e */
[----:B---3--:R0:W-:Y:S01]  /*1ed50*/  @!P0 ST.E desc[UR46][R14.64], R162 ;  /* 0x000000a20e008985 */ /* 0x0081e2000c10192e */
[----:B------:R-:W-:Y:S05]  /*1ed60*/  @P1 BRA `(.L_x_1625) ;  /* 0x0000000c00fc1947 */ /* 0x000fea0003800000 */
[----:B------:R-:W1:Y:S01]  /*1ed70*/  S2R R120, SR_TID.X ;  /* 0x0000000000787919 */ /* 0x000e620000002100 */
[----:B------:R-:W2:Y:S01]  /*1ed80*/  @P2 LDC R10, c[0x0][0xbec] ;  /* 0x0002fb00ff0a2b82 */ /* 0x000ea20000000800 */
[----:B------:R-:W-:-:S07]  /*1ed90*/  ULDC.64 UR4, c[0x0][0xaa0] ;  /* 0x0002a80000047ab9 */ /* 0x000fce0000000a00 */
[----:B0-----:R-:W0:Y:S01]  /*1eda0*/  @P2 LDC R15, c[0x0][0xbf0] ;  /* 0x0002fc00ff0f2b82 */ /* 0x001e220000000800 */
[----:B-1----:R-:W-:-:S05]  /*1edb0*/  VIADD R8, R120, 0xffffff80 ;  /* 0xffffff8078087836 */ /* 0x002fca0000000000 */
[----:B------:R-:W-:-:S04]  /*1edc0*/  SHF.R.S32.HI R3, RZ, 0x1f, R8 ;  /* 0x0000001fff037819 */ /* 0x000fc80000011408 */
[----:B------:R-:W-:-:S04]  /*1edd0*/  LEA.HI R3, R3, R8, RZ, 0x3 ;  /* 0x0000000803037211 */ /* 0x000fc800078f18ff */
[----:B------:R-:W-:-:S05]  /*1ede0*/  LOP3.LUT R3, R3, 0xfffffff8, RZ, 0xc0, !PT ;  /* 0xfffffff803037812 */ /* 0x000fca00078ec0ff */
[----:B------:R-:W-:-:S04]  /*1edf0*/  IMAD.IADD R8, R8, 0x1, -R3 ;  /* 0x0000000108087824 */ /* 0x000fc800078e0a03 */
[----:B------:R-:W-:-:S04]  /*1ee00*/  IMAD R3, R17, 0x8, R8 ;  /* 0x0000000811037824 */ /* 0x000fc800078e0208 */
[----:B------:R-:W-:-:S04]  /*1ee10*/  IMAD.SHL.U32 R3, R3, 0x8, RZ ;  /* 0x0000000803037824 */ /* 0x000fc800078e00ff */
[----:B------:R-:W-:-:S03]  /*1ee20*/  IMAD.WIDE R2, R3, 0x2, R32 ;  /* 0x0000000203027825 */ /* 0x000fc600078e0220 */
[C---:B------:R-:W-:Y:S02]  /*1ee30*/  IADD3 R25, P0, R2.reuse, 0x1000, RZ ;  /* 0x0000100002197810 */ /* 0x040fe40007f1e0ff */
[C---:B------:R-:W-:Y:S02]  /*1ee40*/  IADD3 R29, P1, R2.reuse, 0x2000, RZ ;  /* 0x00002000021d7810 */ /* 0x040fe40007f3e0ff */
[C---:B------:R-:W-:Y:S02]  /*1ee50*/  IADD3 R33, P3, R2.reuse, 0x3000, RZ ;  /* 0x0000300002217810 */ /* 0x040fe40007f7e0ff */
[C---:B------:R-:W-:Y:S02]  /*1ee60*/  IADD3 R37, P4, R2.reuse, 0x4000, RZ ;  /* 0x0000400002257810 */ /* 0x040fe40007f9e0ff */
[----:B------:R-:W-:Y:S02]  /*1ee70*/  IADD3 R41, P5, R2, 0x5000, RZ ;  /* 0x0000500002297810 */ /* 0x000fe40007fbe0ff */
[----:B------:R-:W-:-:S02]  /*1ee80*/  LOP3.LUT R24, R25, 0x380, RZ, 0xc0, !PT ;  /* 0x0000038019187812 */ /* 0x000fc400078ec0ff */
[----:B------:R-:W-:Y:S02]  /*1ee90*/  LOP3.LUT R28, R29, 0x380, RZ, 0xc0, !PT ;  /* 0x000003801d1c7812 */ /* 0x000fe400078ec0ff */
[----:B------:R-:W-:Y:S02]  /*1eea0*/  LOP3.LUT R32, R33, 0x380, RZ, 0xc0, !PT ;  /* 0x0000038021207812 */ /* 0x000fe400078ec0ff */
[----:B------:R-:W-:Y:S02]  /*1eeb0*/  LOP3.LUT R36, R37, 0x380, RZ, 0xc0, !PT ;  /* 0x0000038025247812 */ /* 0x000fe400078ec0ff */
[----:B------:R-:W-:Y:S02]  /*1eec0*/  LOP3.LUT R40, R41, 0x380, RZ, 0xc0, !PT ;  /* 0x0000038029287812 */ /* 0x000fe400078ec0ff */
[----:B------:R-:W-:Y:S02]  /*1eed0*/  SHF.R.U64 R24, R24, 0x3, RZ ;  /* 0x0000000318187819 */ /* 0x000fe400000012ff */
[----:B------:R-:W-:-:S02]  /*1eee0*/  SHF.R.U64 R28, R28, 0x3, RZ ;  /* 0x000000031c1c7819 */ /* 0x000fc400000012ff */
        /* <DEDUP_REMOVED lines=13> */
[----:B------:R-:W-:Y:S01]  /*1efc0*/  IADD3 R45, P0, R2, 0x6000, RZ ;  /* 0x00006000022d7810 */ /* 0x000fe20007f1e0ff */
[----:B------:R-:W-:Y:S01]  /*1efd0*/  IMAD R94, R94, UR4, RZ ;  /* 0x000000045e5e7c24 */ /* 0x000fe2000f8e02ff */
[----:B------:R-:W-:Y:S01]  /*1efe0*/  IADD3 R49, P1, R2, 0x7000, RZ ;  /* 0x0000700002317810 */ /* 0x000fe20007f3e0ff */
[----:B------:R-:W-:Y:S01]  /*1eff0*/  IMAD R8, R8, 0x20, R17 ;  /* 0x0000002008087824 */ /* 0x000fe200078e0211 */
[C---:B------:R-:W-:Y:S01]  /*1f000*/  IADD3 R53, P3, R2.reuse, 0x8000, RZ ;  /* 0x0000800002357810 */ /* 0x040fe20007f7e0ff */
[----:B------:R-:W5:Y:S01]  /*1f010*/  LD.E.128 R24, desc[UR46][R24.64] ;  /* 0x0000002e18187980 */ /* 0x000f62000c101d00 */
[----:B------:R-:W-:-:S02]  /*1f020*/  IADD3 R57, P4, R2, 0x9000, RZ ;  /* 0x0000900002397810 */ /* 0x000fc40007f9e0ff */
[----:B------:R-:W-:Y:S01]  /*1f030*/  IADD3 R61, P5, R2, 0xa000, RZ ;  /* 0x0000a000023d7810 */ /* 0x000fe20007fbe0ff */
        /* <DEDUP_REMOVED lines=25> */
[C---:B------:R-:W-:Y:S01]  /*1f1d0*/  LOP3.LUT R9, R2.reuse, 0x380, RZ, 0xc0, !PT ;  /* 0x0000038002097812 */ /* 0x040fe200078ec0ff */
[----:B------:R-:W-:Y:S01]  /*1f1e0*/  IMAD.IADD R13, R199, 0x1, R8 ;  /* 0x00000001c70d7824 */ /* 0x000fe200078e0208 */
[C---:B------:R-:W-:Y:S01]  /*1f1f0*/  IADD3 R73, P1, R2.reuse, 0xc000, RZ ;  /* 0x0000c00002497810 */ /* 0x040fe20007f3e0ff */
[----:B------:R-:W5:Y:S01]  /*1f200*/  LD.E.128 R44, desc[UR46][R44.64] ;  /* 0x0000002e2c2c7980 */ /* 0x000f62000c101d00 */
[C---:B------:R-:W-:Y:S02]  /*1f210*/  IADD3 R77, P3, R2.reuse, 0xd000, RZ ;  /* 0x0000d000024d7810 */ /* 0x040fe40007f7e0ff */
[C---:B------:R-:W-:Y:S01]  /*1f220*/  IADD3 R81, P4, R2.reuse, 0xe000, RZ ;  /* 0x0000e00002517810 */ /* 0x040fe20007f9e0ff */
[----:B------:R-:W5:Y:S01]  /*1f230*/  LD.E.128 R48, desc[UR46][R48.64] ;  /* 0x0000002e30307980 */ /* 0x000f62000c101d00 */
[----:B------:R-:W-:Y:S02]  /*1f240*/  IADD3 R7, P5, R2, 0xf000, RZ ;  /* 0x0000f00002077810 */ /* 0x000fe40007fbe0ff */
[----:B------:R-:W-:Y:S01]  /*1f250*/  LOP3.LUT R64, R65, 0x380, RZ, 0xc0, !PT ;  /* 0x0000038041407812 */ /* 0x000fe200078ec0ff */
[----:B------:R-:W5:Y:S01]  /*1f260*/  LD.E.128 R52, desc[UR46][R52.64] ;  /* 0x0000002e34347980 */ /* 0x000f62000c101d00 */
[----:B------:R-:W-:Y:S01]  /*1f270*/  LOP3.LUT R72, R73, 0x380, RZ, 0xc0, !PT ;  /* 0x0000038049487812 */ /* 0x000fe200078ec0ff */
[----:B------:R-:W-:Y:S01]  /*1f280*/  IMAD.X R85, RZ, RZ, R3, P5 ;  /* 0x000000ffff557224 */ /* 0x000fe200028e0603 */
[----:B------:R-:W-:Y:S01]  /*1f290*/  LOP3.LUT R76, R77, 0x380, RZ, 0xc0, !PT ;  /* 0x000003804d4c7812 */ /* 0x000fe200078ec0ff */
[----:B------:R-:W5:Y:S01]  /*1f2a0*/  LD.E.128 R56, desc[UR46][R56.64] ;  /* 0x0000002e38387980 */ /* 0x000f62000c101d00 */
[----:B------:R-:W-:-:S02]  /*1f2b0*/  LOP3.LUT R80, R81, 0x380, RZ, 0xc0, !PT ;  /* 0x0000038051507812 */ /* 0x000fc400078ec0ff */
[----:B------:R-:W-:Y:S01]  /*1f2c0*/  SHF.R.U64 R9, R9, 0x3, RZ ;  /* 0x0000000309097819 */ /* 0x000fe200000012ff */
[----:B------:R-:W5:Y:S01]  /*1f2d0*/  LD.E.128 R60, desc[UR46][R60.64] ;  /* 0x0000002e3c3c7980 */ /* 0x000f62000c101d00 */
[----:B------:R-:W-:Y:S02]  /*1f2e0*/  LOP3.LUT R5, R7, 0x380, RZ, 0xc0, !PT ;  /* 0x0000038007057812 */ /* 0x000fe400078ec0ff */
[----:B------:R-:W-:Y:S02]  /*1f2f0*/  SHF.R.U64 R64, R64, 0x3, RZ ;  /* 0x0000000340407819 */ /* 0x000fe400000012ff */
[----:B------:R-:W-:Y:S02]  /*1f300*/  SHF.R.U64 R72, R72, 0x3, RZ ;  /* 0x0000000348487819 */ /* 0x000fe400000012ff */
[----:B------:R-:W-:Y:S02]  /*1f310*/  SHF.R.U64 R76, R76, 0x3, RZ ;  /* 0x000000034c4c7819 */ /* 0x000fe400000012ff */
[----:B------:R-:W-:-:S02]  /*1f320*/  SHF.R.U64 R80, R80, 0x3, RZ ;  /* 0x0000000350507819 */ /* 0x000fc400000012ff */
[----:B------:R-:W-:Y:S02]  /*1f330*/  LOP3.LUT R4, R9, R2, RZ, 0x3c, !PT ;  /* 0x0000000209047212 */ /* 0x000fe400078e3cff */
[----:B------:R-:W-:Y:S01]  /*1f340*/  SHF.R.U64 R2, R5, 0x3, RZ ;  /* 0x0000000305027819 */ /* 0x000fe200000012ff */
[--C-:B------:R-:W-:Y:S01]  /*1f350*/  IMAD.MOV.U32 R5, RZ, RZ, R3.reuse ;  /* 0x000000ffff057224 */ /* 0x100fe200078e0003 */
        /* <DEDUP_REMOVED lines=9> */
[C---:B------:R-:W-:Y:S01]  /*1f3f0*/  IMAD R9, R11.reuse, UR5, R94 ;  /* 0x000000050b097c24 */ /* 0x040fe2000f8e025e */
[----:B------:R-:W5:Y:S01]  /*1f400*/  LD.E.128 R4, desc[UR46][R4.64] ;  /* 0x0000002e04047980 */ /* 0x000f62000c101d00 */
[----:B------:R-:W-:Y:S01]  /*1f410*/  IMAD.WIDE.U32 R2, R11, UR4, RZ ;  /* 0x000000040b027c25 */ /* 0x000fe2000f8e00ff */
[----:B------:R-:W-:-:S02]  /*1f420*/  ULDC.64 UR4, c[0x0][0xae8] ;  /* 0x0002ba0000047ab9 */ /* 0x000fc40000000a00 */
[----:B------:R-:W5:Y:S01]  /*1f430*/  LD.E.128 R64, desc[UR46][R64.64] ;  /* 0x0000002e40407980 */ /* 0x000f62000c101d00 */
[----:B------:R-:W-:Y:S02]  /*1f440*/  IMAD.IADD R3, R3, 0x1, R9 ;  /* 0x0000000103037824 */ /* 0x000fe400078e0209 */
[----:B--2---:R-:W-:Y:S01]  /*1f450*/  @P2 IMAD.HI.U32 R8, R13, R10, RZ ;  /* 0x0000000a0d082227 */ /* 0x004fe200078e00ff */
[----:B------:R-:W5:Y:S01]  /*1f460*/  LD.E.128 R72, desc[UR46][R72.64] ;  /* 0x0000002e48487980 */ /* 0x000f62000c101d00 */
[----:B------:R-:W-:Y:S02]  /*1f470*/  SHF.R.S32.HI R11, RZ, 0x1f, R70 ;  /* 0x0000001fff0b7819 */ /* 0x000fe40000011446 */
[C---:B------:R-:W-:Y:S01]  /*1f480*/  IMAD.WIDE.U32 R2, R211.reuse, UR4, R2 ;  /* 0x00000004d3027c25 */ /* 0x040fe2000f8e0002 */
        /* <DEDUP_REMOVED lines=8> */
[----:B-1----:R-:W1:Y:S01]  /*1f510*/  FENCE.VIEW.ASYNC.S ;  /* 0x00000000000073c6 */ /* 0x002e620000000000 */
[----:B------:R-:W-:Y:S01]  /*1f520*/  IMAD R3, R211, UR5, R3 ;  /* 0x00000005d3037c24 */ /* 0x000fe2000f8e0203 */
[----:B------:R-:W-:Y:S01]  /*1f530*/  ULDC.64 UR4, c[0x0][0xaf0] ;  /* 0x0002bc0000047ab9 */ /* 0x000fe20000000a00 */
[----:B------:R-:W-:Y:S01]  /*1f540*/  IMAD.MOV.U32 R9, RZ, RZ, R13 ;  /* 0x000000ffff097224 */ /* 0x000fe200078e000d */
[----:B0-----:R-:W-:Y:S01]  /*1f550*/  @P2 SHF.R.U32.HI R9, RZ, R15, R8 ;  /* 0x0000000fff092219 */ /* 0x001fe20000011608 */
[----:B------:R-:W-:-:S03]  /*1f560*/  IMAD R11, R11, UR4, RZ ;  /* 0x000000040b0b7c24 */ /* 0x000fc6000f8e02ff */
[----:B------:R-:W-:Y:S01]  /*1f570*/  SHF.R.S32.HI R8, RZ, 0x1f, R9 ;  /* 0x0000001fff087819 */ /* 0x000fe20000011409 */
[C---:B------:R-:W-:Y:S02]  /*1f580*/  IMAD R11, R70.reuse, UR5, R11 ;  /* 0x00000005460b7c24 */ /* 0x040fe4000f8e020b */
[----:B------:R-:W-:Y:S01]  /*1f590*/  IMAD.WIDE.U32 R2, R70, UR4, R2 ;  /* 0x0000000446027c25 */ /* 0x000fe2000f8e0002 */
[----:B------:R-:W-:-:S03]  /*1f5a0*/  ULDC.64 UR4, c[0x0][0xae0] ;  /* 0x0002b80000047ab9 */ /* 0x000fc60000000a00 */
[----:B------:R-:W-:Y:S02]  /*1f5b0*/  IMAD.MOV R12, RZ, RZ, -R9 ;  /* 0x000000ffff0c7224 */ /* 0x000fe400078e0a09 */
[----:B------:R-:W-:Y:S02]  /*1f5c0*/  IMAD R10, R8, UR4, RZ ;  /* 0x00000004080a7c24 */ /* 0x000fe4000f8e02ff */
[----:B------:R-:W-:Y:S02]  /*1f5d0*/  IMAD.IADD R3, R3, 0x1, R11 ;  /* 0x0000000103037824 */ /* 0x000fe400078e020b */
[----:B------:R-:W-:Y:S02]  /*1f5e0*/  IMAD R107, R107, R12, R13 ;  /* 0x0000000c6b6b7224 */ /* 0x000fe400078e020d */
[----:B------:R-:W-:Y:S02]  /*1f5f0*/  VIADD R8, R16, 0x28420 ;  /* 0x0002842010087836 */ /* 0x000fe40000000000 */
[----:B------:R-:W-:-:S03]  /*1f600*/  IMAD.WIDE.U32 R2, R9, UR4, R2 ;  /* 0x0000000409027c25 */ /* 0x000fc6000f8e0002 */
[----:B------:R-:W-:Y:S01]  /*1f610*/  PRMT R8, RZ, 0x654, R8 ;  /* 0x00000654ff087816 */ /* 0x000fe20000000008 */
[----:B------:R-:W-:Y:S01]  /*1f620*/  IMAD R11, R9, UR5, R10 ;  /* 0x00000005090b7c24 */ /* 0x000fe2000f8e020a */
[----:B------:R-:W-:Y:S01]  /*1f630*/  SHF.R.S32.HI R9, RZ, 0x1f, R107 ;  /* 0x0000001fff097819 */ /* 0x000fe2000001146b */
[----:B------:R-:W-:Y:S01]  /*1f640*/  ULDC.64 UR4, c[0x0][0xad8] ;  /* 0x0002b60000047ab9 */ /* 0x000fe20000000a00 */
[----:B-1----:R0:W-:Y:S01]  /*1f650*/  SYNCS.ARRIVE.TRANS64.RED.A1T0 RZ, [R8+URZ], RZ ;  /* 0x000000ff08ff79a7 */ /* 0x0021e2000810043f */
        /* <DEDUP_REMOVED lines=8> */
[----:B------:R-:W-:-:S03]  /*1f6e0*/  IMAD.IADD R199, R17, 0x1, R199 ;  /* 0x0000000111c77824 */ /* 0x000fc600078e02c7 */
[----:B------:R-:W-:Y:S01]  /*1f6f0*/  LEA.HI.X R68, R2, UR5, R3, 0x1, P0 ;  /* 0x0000000502447c11 */ /* 0x000fe200080f0c03 */
[----:B------:R-:W-:Y:S06]  /*1f700*/  BRA.DIV UR4, `(.L_x_1626) ;  /* 0x0000010e04987947 */ /* 0x000fec000b800000 */
[----:B------:R0:W1:Y:S04]  /*1f710*/  SHFL.IDX PT, R21, R68, RZ, 0x181f ;  /* 0x00181fff44157589 */ /* 0x00006800000e0000 */
[----:B------:R0:W2:Y:S02]  /*1f720*/  SHFL.IDX PT, R14, R20, RZ, 0x181f ;  /* 0x00181fff140e7589 */ /* 0x0000a400000e0000 */
.L_x_1993:
[----:B------:R-:W-:Y:S01]  /*1f730*/  ISETP.GE.AND P0, PT, R199, R0, PT ;  /* 0x00000000c700720c */ /* 0x000fe20003f06270 */
[----:B------:R-:W-:-:S12]  /*1f740*/  BSSY B1, `(.L_x_1627) ;  /* 0x0000013000017945 */ /* 0x000fd80003800000 */
[----:B------:R-:W-:Y:S05]  /*1f750*/  @P0 BRA `(.L_x_1628) ;  /* 0x0000000000440947 */ /* 0x000fea0003800000 */
[----:B------:R-:W-:Y:S02]  /*1f760*/  ULDC UR4, c[0x0][0xac8] ;  /* 0x0002b20000047ab9 */ /* 0x000fe40000000800 */
[----:B------:R-:W-:Y:S02]  /*1f770*/  ISETP.GE.AND P3, PT, R18, UR4, PT ;  /* 0x0000000412007c0c */ /* 0x000fe4000bf66270 */
[----:B------:R-:W-:Y:S02]  /*1f780*/  ISETP.GE.AND P2, PT, R194, UR4, PT ;  /* 0x00000004c2007c0c */ /* 0x000fe4000bf46270 */
[----:B------:R-:W-:Y:S02]  /*1f790*/  ISETP.GE.AND P1, PT, R208, UR4, PT ;  /* 0x00000004d0007c0c */ /* 0x000fe4000bf26270 */
[----:B------:R-:W-:-:S07]  /*1f7a0*/  ISETP.GE.AND P0, PT, R210, UR4, PT ;  /* 0x00000004d2007c0c */ /* 0x000fce000bf06270 */
[-C--:B--2---:R-:W-:Y:S02]  /*1f7b0*/  @!P3 LEA R2, P5, R18, R14.reuse, 0x1 ;  /* 0x0000000e1202b211 */ /* 0x084fe400078a08ff */
[-C--:B------:R-:W-:Y:S02]  /*1f7c0*/  @!P2 LEA R8, P4, R194, R14.reuse, 0x1 ;  /* 0x0000000ec208a211 */ /* 0x080fe400078808ff */
[-C--:B-1----:R-:W-:Y:S02]  /*1f7d0*/  @!P3 LEA.HI.X R3, R18, R21.reuse, R19, 0x1, P5 ;  /* 0x000000151203b211 */ /* 0x082fe400028f0c13 */
[-C--:B------:R-:W-:Y:S02]  /*1f7e0*/  @!P1 LEA R10, P5, R208, R14.reuse, 0x1 ;  /* 0x0000000ed00a9211 */ /* 0x080fe400078a08ff */
[----:B------:R-:W-:Y:S01]  /*1f7f0*/  @!P2 LEA.HI.X R9, R194, R21, R216, 0x1, P4 ;  /* 0x00000015c209a211 */ /* 0x000fe200020f0cd8 */
[----:B-----5:R3:W-:Y:S01]  /*1f800*/  @!P3 ST.E.128 desc[UR46][R2.64], R4 ;  /* 0x000000040200b985 */ /* 0x0207e2000c101d2e */
[----:B------:R-:W-:-:S02]  /*1f810*/  @!P0 LEA R12, P4, R210, R14, 0x1 ;  /* 0x0000000ed20c8211 */ /* 0x000fc400078808ff */
[-C--:B------:R-:W-:Y:S01]  /*1f820*/  @!P1 LEA.HI.X R11, R208, R21.reuse, R221, 0x1, P5 ;  /* 0x00000015d00b9211 */ /* 0x080fe200028f0cdd */
[----:B------:R3:W-:Y:S01]  /*1f830*/  @!P2 ST.E.128 desc[UR46][R8.64], R36 ;  /* 0x000000240800a985 */ /* 0x0007e2000c101d2e */
[----:B------:R-:W-:-:S03]  /*1f840*/  @!P0 LEA.HI.X R13, R210, R21, R220, 0x1, P4 ;  /* 0x00000015d20d8211 */ /* 0x000fc600020f0cdc */
[----:B------:R3:W-:Y:S04]  /*1f850*/  @!P1 ST.E.128 desc[UR46][R10.64], R52 ;  /* 0x000000340a009985 */ /* 0x0007e8000c101d2e */
[----:B------:R3:W-:Y:S02]  /*1f860*/  @!P0 ST.E.128 desc[UR46][R12.64], R72 ;  /* 0x000000480c008985 */ /* 0x0007e4000c101d2e */
.L_x_1628:
[----:B------:R-:W-:Y:S05]  /*1f870*/  BSYNC B1 ;  /* 0x0000000000017941 */ /* 0x000fea0003800000 */
.L_x_1627:
[----:B------:R-:W-:-:S03]  /*1f880*/  UMOV UR4, 0xffffffff ;  /* 0xffffffff00047882 */ /* 0x000fc60000000000 */
[----:B------:R-:W-:Y:S05]  /*1f890*/  BRA.DIV UR4, `(.L_x_1629) ;  /* 0x0000010e04687947 */ /* 0x000fea000b800000 */
[----:B---3--:R3:W4:Y:S04]  /*1f8a0*/  SHFL.IDX PT, R9, R68, 0x1, 0x181f ;  /* 0x00381f0044097f89 */ /* 0x00872800000e0000 */
[----:B--2---:R3:W2:Y:S02]  /*1f8b0*/  SHFL.IDX PT, R14, R20, 0x1, 0x181f ;  /* 0x00381f00140e7f89 */ /* 0x0046a400000e0000 */
.L_x_1997:
[----:B------:R-:W-:Y:S01]  /*1f8c0*/  VIADD R3, R199, 0x20 ;  /* 0x00000020c7037836 */ /* 0x000fe20000000000 */
[----:B------:R-:W-:Y:S04]  /*1f8d0*/  BSSY B1, `(.L_x_1630) ;  /* 0x0000014000017945 */ /* 0x000fe80003800000 */
[----:B------:R-:W-:-:S13]  /*1f8e0*/  ISETP.GE.AND P0, PT, R3, R0, PT ;  /* 0x000000000300720c */ /* 0x000fda0003f06270 */
[----:B------:R-:W-:Y:S05]  /*1f8f0*/  @P0 BRA `(.L_x_1631) ;  /* 0x0000000000440947 */ /* 0x000fea0003800000 */
[----:B------:R-:W-:Y:S02]  /*1f900*/  ULDC UR4, c[0x0][0xac8] ;  /* 0x0002b20000047ab9 */ /* 0x000fe40000000800 */
[----:B------:R-:W-:Y:S02]  /*1f910*/  ISETP.GE.AND P3, PT, R18, UR4, PT ;  /* 0x0000000412007c0c */ /* 0x000fe4000bf66270 */
[----:B------:R-:W-:Y:S02]  /*1f920*/  ISETP.GE.AND P2, PT, R194, UR4, PT ;  /* 0x00000004c2007c0c */ /* 0x000fe4000bf46270 */
[----:B------:R-:W-:Y:S02]  /*1f930*/  ISETP.GE.AND P1, PT, R208, UR4, PT ;  /* 0x00000004d0007c0c */ /* 0x000fe4000bf26270 */
[----:B------:R-:W-:-:S07]  /*1f940*/  ISETP.GE.AND P0, PT, R210, UR4, PT ;  /* 0x00000004d2007c0c */ /* 0x000fce000bf06270 */
[-C--:B--2---:R-:W-:Y:S02]  /*1f950*/  @!P3 LEA R2, P5, R18, R14.reuse, 0x1 ;  /* 0x0000000e1202b211 */ /* 0x084fe400078a08ff */
[-C--:B-----5:R-:W-:Y:S02]  /*1f960*/  @!P2 LEA R4, P4, R194, R14.reuse, 0x1 ;  /* 0x0000000ec204a211 */ /* 0x0a0fe400078808ff */
[-C--:B----4-:R-:W-:Y:S02]  /*1f970*/  @!P3 LEA.HI.X R3, R18, R9.reuse, R19, 0x1, P5 ;  /* 0x000000091203b211 */ /* 0x090fe400028f0c13 */
[-C--:B------:R-:W-:Y:S02]  /*1f980*/  @!P1 LEA R6, P5, R208, R14.reuse, 0x1 ;  /* 0x0000000ed0069211 */ /* 0x080fe400078a08ff */
        /* <DEDUP_REMOVED lines=8> */
.L_x_1631:
[----:B------:R-:W-:Y:S05]  /*1fa10*/  BSYNC B1 ;  /* 0x0000000000017941 */ /* 0x000fea0003800000 */
.L_x_1630:
[----:B------:R-:W-:-:S03]  /*1fa20*/  UMOV UR4, 0xffffffff ;  /* 0xffffffff00047882 */ /* 0x000fc60000000000 */
[----:B------:R-:W-:Y:S05]  /*1fa30*/  BRA.DIV UR4, `(.L_x_1632) ;  /* 0x0000010e04487947 */ /* 0x000fea000b800000 */
[----:B--2-4-:R2:W4:Y:S04]  /*1fa40*/  SHFL.IDX PT, R9, R68, 0x2, 0x181f ;  /* 0x00581f0044097f89 */ /* 0x01452800000e0000 */
[----:B------:R2:W0:Y:S02]  /*1fa50*/  SHFL.IDX PT, R14, R20, 0x2, 0x181f ;  /* 0x00581f00140e7f89 */ /* 0x00042400000e0000 */
.L_x_2001:
        /* <DEDUP_REMOVED lines=9> */
[-C--:B0-----:R-:W-:Y:S02]  /*1faf0*/  @!P3 LEA R2, P5, R18, R14.reuse, 0x1 ;  /* 0x0000000e1202b211 */ /* 0x081fe400078a08ff */
        /* <DEDUP_REMOVED lines=11> */
.L_x_1634:
[----:B------:R-:W-:Y:S05]  /*1fbb0*/  BSYNC B1 ;  /* 0x0000000000017941 */ /* 0x000fea0003800000 */
.L_x_1633:
[----:B------:R-:W-:-:S03]  /*1fbc0*/  UMOV UR4, 0xffffffff ;  /* 0xffffffff00047882 */ /* 0x000fc60000000000 */
[----:B------:R-:W-:Y:S05]  /*1fbd0*/  BRA.DIV UR4, `(.L_x_1635) ;  /* 0x0000010e04287947 */ /* 0x000fea000b800000 */
[----:B0-----:R0:W0:Y:S04]  /*1fbe0*/  SHFL.IDX PT, R3, R68, 0x3, 0x181f ;  /* 0x00781f0044037f89 */ /* 0x00102800000e0000 */
[----:B------:R0:W0:Y:S02]  /*1fbf0*/  SHFL.IDX PT, R14, R20, 0x3, 0x181f ;  /* 0x00781f00140e7f89 */ /* 0x00002400000e0000 */
.L_x_2005:
[----:B-----5:R-:W-:-:S05]  /*1fc00*/  VIADD R5, R199, 0x60 ;  /* 0x00000060c7057836 */ /* 0x020fca0000000000 */
[----:B------:R-:W-:-:S13]  /*1fc10*/  ISETP.GE.AND P0, PT, R5, R0, PT ;  /* 0x000000000500720c */ /* 0x000fda0003f06270 */
[----:B------:R-:W-:Y:S05]  /*1fc20*/  @P0 BRA `(.L_x_1636) ;  /* 0x00000030008c0947 */ /* 0x000fea0003800000 */
        /* <DEDUP_REMOVED lines=15> */
[----:B------:R-:W-:-:S04]  /*1fd20*/  LEA R14, P0, R210, R14, 0x1 ;  /* 0x0000000ed20e7211 */ /* 0x000fc800078008ff */
[----:B------:R-:W-:-:S05]  /*1fd30*/  LEA.HI.X R15, R210, R3, R220, 0x1, P0 ;  /* 0x00000003d20f7211 */ /* 0x000fca00000f0cdc */
[----:B------:R4:W-:Y:S01]  /*1fd40*/  ST.E.128 desc[UR46][R14.64], R84 ;  /* 0x000000540e007985 */ /* 0x0009e2000c101d2e */
[----:B------:R-:W-:Y:S05]  /*1fd50*/  BRA `(.L_x_1636) ;  /* 0x0000003000407947 */ /* 0x000fea0003800000 */
.L_x_1625:
        /* <DEDUP_REMOVED lines=11> */
[----:B------:R-:W-:Y:S01]  /*1fe10*/  IMAD.IADD R13, R13, 0x1, R15 ;  /* 0x000000010d0d7824 */ /* 0x000fe200078e020f */
[----:B------:R-:W-:Y:S01]  /*1fe20*/  SHF.R.S32.HI R15, RZ, 0x1f, R14 ;  /* 0x0000001fff0f7819 */ /* 0x000fe2000001140e */
[----:B------:R-:W-:-:S04]  /*1fe30*/  IMAD.WIDE.U32 R12, R211, UR4, R12 ;  /* 0x00000004d30c7c25 */ /* 0x000fc8000f8e000c */
[----:B------:R-:W-:Y:S01]  /*1fe40*/  IMAD R13, R211, UR5, R13 ;  /* 0x00000005d30d7c24 */ /* 0x000fe2000f8e020d */
[----:B------:R-:W-:Y:S02]  /*1fe50*/  ULDC.64 UR4, c[0x0][0xb40] ;  /* 0x0002d00000047ab9 */ /* 0x000fe40000000a00 */
[----:B------:R-:W-:Y:S02]  /*1fe60*/  IMAD R11, R11, UR4, RZ ;  /* 0x000000040b0b7c24 */ /* 0x000fe4000f8e02ff */
[----:B------:R-:W-:-:S04]  /*1fe70*/  IMAD.WIDE.U32 R12, R70, UR4, R12 ;  /* 0x00000004460c7c25 */ /* 0x000fc8000f8e000c */
[----:B------:R-:W-:Y:S01]  /*1fe80*/  IMAD R11, R70, UR5, R11 ;  /* 0x00000005460b7c24 */ /* 0x000fe2000f8e020b */
[----:B------:R-:W-:-:S03]  /*1fe90*/  ULDC.64 UR4, c[0x0][0xb48] ;  /* 0x0002d20000047ab9 */ /* 0x000fc60000000a00 */
        /* <DEDUP_REMOVED lines=10> */
[----:B------:R-:W-:Y:S02]  /*1ff40*/  VIADD R14, R16, 0x28420 ;  /* 0x00028420100e7836 */ /* 0x000fe40000000000 */
[----:B------:R-:W-:-:S03]  /*1ff50*/  IMAD.IADD R13, R13, 0x1, R15 ;  /* 0x000000010d0d7824 */ /* 0x000fc600078e020f */
[----:B------:R-:W-:Y:S01]  /*1ff60*/  PRMT R14, RZ, 0x654, R14 ;  /* 0x00000654ff0e7816 */ /* 0x000fe2000000000e */
[----:B------:R-:W-:-:S03]  /*1ff70*/  IMAD.WIDE.U32 R12, R11, UR4, R12 ;  /* 0x000000040b0c7c25 */ /* 0x000fc6000f8e000c */
[----:B------:R0:W-:Y:S02]  /*1ff80*/  SYNCS.ARRIVE.TRANS64.RED.A1T0 RZ, [R14+URZ], RZ ;  /* 0x000000ff0eff79a7 */ /* 0x0001e4000810043f */
[----:B0-----:R-:W-:-:S05]  /*1ff90*/  SHF.R.S32.HI R14, RZ, 0x1f, R11 ;  /* 0x0000001fff0e7819 */ /* 0x001fca000001140b */
[----:B------:R-:W-:-:S04]  /*1ffa0*/  IMAD R14, R14, UR4, RZ ;  /* 0x000000040e0e7c24 */ /* 0x000fc8000f8e02ff */
[----:B------:R-:W-:Y:S01]  /*1ffb0*/  IMAD R14, R11, UR5, R14 ;  /* 0x000000050b0e7c24 */ /* 0x000fe2000f8e020e */
[----:B------:R-:W-:Y:S02]  /*1ffc0*/  ULDC.64 UR4, c[0x0][0xb00] ;  /* 0x0002c00000047ab9 */ /* 0x000fe40000000a00 */
[----:B------:R-:W-:Y:S01]  /*1ffd0*/  LEA R30, P0, R12, UR4, 0x2 ;  /* 0x000000040c1e7c11 */ /* 0x000fe2000f8010ff */
[----:B------:R-:W-:Y:S01]  /*1ffe0*/  IMAD.IADD R14, R13, 0x1, R14 ;  /* 0x000000010d0e7824 */ /* 0x000fe200078e020e */
[----:B------:R-:W-:-:S04]  /*1fff0*/  UMOV UR4, 0xffffffff ;  /* 0xffffffff00047882 */ /* 0x000fc80000000000 */
[----:B------:R-:W-:Y:S01]  /*20000*/  LEA.HI.X R31, R12, UR5, R14, 0x2, P0 ;  /* 0x000000050c1f7c11 */ /* 0x000fe200080f140e */
[----:B------:R-:W-:Y:S06]  /*20010*/  BRA.DIV UR4, `(.L_x_1637) ;  /* 0x0000010a04607947 */ /* 0x000fec000b800000 */
[----:B------:R0:W1:Y:S04]  /*20020*/  SHFL.IDX PT, R70, R31, RZ, 0x1c1f ;  /* 0x001c1fff1f467589 */ /* 0x00006800000e0000 */
[----:B------:R0:W2:Y:S02]  /*20030*/  SHFL.IDX PT, R11, R30, RZ, 0x1c1f ;  /* 0x001c1fff1e0b7589 */ /* 0x0000a400000e0000 */
.L_x_2008:
[----:B------:R-:W-:Y:S01]  /*20040*/  ISETP.GE.AND P0, PT, R28, R0, PT ;  /* 0x000000001c00720c */ /* 0x000fe20003f06270 */
[----:B------:R-:W-:-:S12]  /*20050*/  BSSY B1, `(.L_x_1638) ;  /* 0x0000103000017945 */ /* 0x000fd80003800000 */
[----:B------:R-:W-:Y:S05]  /*20060*/  @P0 BRA `(.L_x_1639) ;  /* 0x0000001000040947 */ /* 0x000fea0003800000 */
[----:B------:R-:W-:Y:S01]  /*20070*/  ULDC UR4, c[0x0][0xac8] ;  /* 0x0002b20000047ab9 */ /* 0x000fe20000000800 */
[----:B------:R-:W-:Y:S01]  /*20080*/  SHF.R.S32.HI R14, RZ, 0x1f, R196 ;  /* 0x0000001fff0e7819 */ /* 0x000fe200000114c4 */
[C---:B------:R-:W-:Y:S01]  /*20090*/  VIADD R29, R196.reuse, 0x8 ;  /* 0x00000008c41d7836 */ /* 0x040fe20000000000 */
[C---:B------:R-:W-:Y:S01]  /*200a0*/  ISETP.GE.AND P0, PT, R196.reuse, UR4, PT ;  /* 0x00000004c4007c0c */ /* 0x040fe2000bf06270 */
[C---:B------:R-:W-:Y:S02]  /*200b0*/  VIADD R32, R196.reuse, 0x8 ;  /* 0x00000008c4207836 */ /* 0x040fe40000000000 */
[C---:B------:R-:W-:Y:S02]  /*200c0*/  VIADD R33, R196.reuse, 0x10 ;  /* 0x00000010c4217836 */ /* 0x040fe40000000000 */
[C---:B------:R-:W-:Y:S01]  /*200d0*/  VIADD R86, R196.reuse, 0x10 ;  /* 0x00000010c4567836 */ /* 0x040fe20000000000 */
[----:B------:R-:W-:Y:S01]  /*200e0*/  SHF.R.S32.HI R32, RZ, 0x1f, R32 ;  /* 0x0000001fff207819 */ /* 0x000fe20000011420 */
[----:B------:R-:W-:-:S02]  /*200f0*/  VIADD R28, R196, 0x40 ;  /* 0x00000040c41c7836 */ /* 0x000fc40000000000 */
[C---:B------:R-:W-:Y:S01]  /*20100*/  VIADD R94, R196.reuse, 0x58 ;  /* 0x00000058c45e7836 */ /* 0x040fe20000000000 */
[----:B------:R-:W-:Y:S01]  /*20110*/  SHF.R.S32.HI R86, RZ, 0x1f, R86 ;  /* 0x0000001fff567819 */ /* 0x000fe20000011456 */
[C---:B------:R-:W-:Y:S02]  /*20120*/  VIADD R99, R196.reuse, 0x60 ;  /* 0x00000060c4637836 */ /* 0x040fe40000000000 */
[C---:B--2---:R-:W-:Y:S01]  /*20130*/  @!P0 LEA R12, P1, R196.reuse, R11, 0x2 ;  /* 0x0000000bc40c8211 */ /* 0x044fe200078210ff */
[----:B------:R-:W-:Y:S01]  /*20140*/  @!P0 IMAD.MOV.U32 R15, RZ, RZ, R119 ;  /* 0x000000ffff0f8224 */ /* 0x000fe200078e0077 */
[----:B------:R-:W-:Y:S01]  /*20150*/  SHF.R.S32.HI R94, RZ, 0x1f, R94 ;  /* 0x0000001fff5e7819 */ /* 0x000fe2000001145e */
[C---:B------:R-:W-:Y:S01]  /*20160*/  VIADD R98, R196.reuse, 0x70 ;  /* 0x00000070c4627836 */ /* 0x040fe20000000000 */
[----:B-1----:R-:W-:Y:S01]  /*20170*/  @!P0 LEA.HI.X R13, R196, R70, R14, 0x2, P1 ;  /* 0x00000046c40d8211 */ /* 0x002fe200008f140e */
[----:B------:R-:W-:Y:S01]  /*20180*/  @!P0 IMAD.MOV.U32 R14, RZ, RZ, R118 ;  /* 0x000000ffff0e8224 */ /* 0x000fe200078e0076 */
[----:B------:R-:W-:-:S04]  /*20190*/  SHF.R.S32.HI R99, RZ, 0x1f, R99 ;  /* 0x0000001fff637819 */ /* 0x000fc80000011463 */
[----:B------:R1:W-:Y:S01]  /*201a0*/  @!P0 ST.E.64 desc[UR46][R12.64], R14 ;  /* 0x0000000e0c008985 */ /* 0x0003e2000c101b2e */
[----:B------:R-:W-:-:S13]  /*201b0*/  ISETP.GE.AND P0, PT, R29, UR4, PT ;  /* 0x000000041d007c0c */ /* 0x000fda000bf06270 */
[C---:B-1----:R-:W-:Y:S01]  /*201c0*/  @!P0 LEA R12, P1, R29.reuse, R11, 0x2 ;  /* 0x0000000b1d0c8211 */ /* 0x042fe200078210ff */
[----:B------:R-:W-:Y:S02]  /*201d0*/  @!P0 IMAD.MOV.U32 R14, RZ, RZ, R116 ;  /* 0x000000ffff0e8224 */ /* 0x000fe400078e0074 */
[----:B------:R-:W-:Y:S01]  /*201e0*/  @!P0 IMAD.MOV.U32 R15, RZ, RZ, R117 ;  /* 0x000000ffff0f8224 */ /* 0x000fe200078e0075 */
[----:B------:R-:W-:Y:S01]  /*201f0*/  @!P0 LEA.HI.X R13, R29, R70, R32, 0x2, P1 ;  /* 0x000000461d0d8211 */ /* 0x000fe200008f1420 */
[C---:B------:R-:W-:Y:S02]  /*20200*/  VIADD R29, R196.reuse, 0x18 ;  /* 0x00000018c41d7836 */ /* 0x040fe40000000000 */
[----:B------:R-:W-:Y:S02]  /*20210*/  VIADD R32, R196, 0x20 ;  /* 0x00000020c4207836 */ /* 0x000fe40000000000 */
[----:B------:R1:W-:Y:S01]  /*20220*/  @!P0 ST.E.64 desc[UR46][R12.64], R14 ;  /* 0x0000000e0c008985 */ /* 0x0003e2000c101b2e */
[----:B------:R-:W-:-:S02]  /*20230*/  ISETP.GE.AND P0, PT, R33, UR4, PT ;  /* 0x0000000421007c0c */ /* 0x000fc4000bf06270 */
[----:B------:R-:W-:-:S11]  /*20240*/  ISETP.GE.AND P1, PT, R29, UR4, PT ;  /* 0x000000041d007c0c */ /* 0x000fd6000bf26270 */
        /* <DEDUP_REMOVED lines=8> */
[----:B------:R-:W-:Y:S02]  /*202d0*/  SHF.R.S32.HI R86, RZ, 0x1f, R86 ;  /* 0x0000001fff567819 */ /* 0x000fe40000011456 */
[C---:B-1----:R-:W-:Y:S01]  /*202e0*/  @!P1 LEA R12, P2, R29.reuse, R11, 0x2 ;  /* 0x0000000b1d0c9211 */ /* 0x042fe200078410ff */
[----:B------:R-:W-:Y:S02]  /*202f0*/  @!P1 IMAD.MOV.U32 R14, RZ, RZ, R109 ;  /* 0x000000ffff0e9224 */ /* 0x000fe400078e006d */
[----:B------:R-:W-:Y:S01]  /*20300*/  @!P1 IMAD.MOV.U32 R15, RZ, RZ, R110 ;  /* 0x000000ffff0f9224 */ /* 0x000fe200078e006e */
[----:B------:R-:W-:Y:S01]  /*20310*/  @!P1 LEA.HI.X R13, R29, R70, R86, 0x2, P2 ;  /* 0x000000461d0d9211 */ /* 0x000fe200010f1456 */
[C---:B------:R-:W-:Y:S02]  /*20320*/  VIADD R86, R196.reuse, 0x20 ;  /* 0x00000020c4567836 */ /* 0x040fe40000000000 */
[----:B------:R-:W-:Y:S02]  /*20330*/  VIADD R29, R196, 0x30 ;  /* 0x00000030c41d7836 */ /* 0x000fe40000000000 */
[----:B------:R1:W-:Y:S01]  /*20340*/  @!P1 ST.E.64 desc[UR46][R12.64], R14 ;  /* 0x0000000e0c009985 */ /* 0x0003e2000c101b2e */
[----:B------:R-:W-:-:S02]  /*20350*/  SHF.R.S32.HI R86, RZ, 0x1f, R86 ;  /* 0x0000001fff567819 */ /* 0x000fc40000011456 */
[----:B------:R-:W-:Y:S02]  /*20360*/  ISETP.GE.AND P1, PT, R33, UR4, PT ;  /* 0x0000000421007c0c */ /* 0x000fe4000bf26270 */
        /* <DEDUP_REMOVED lines=31> */
[C---:B------:R-:W-:Y:S01]  /*20560*/  VIADD R32, R196.reuse, 0x40 ;  /* 0x00000040c4207836 */ /* 0x040fe20000000000 */
[----:B------:R-:W-:Y:S01]  /*20570*/  ISETP.GE.AND P2, PT, R29, UR4, PT ;  /* 0x000000041d007c0c */ /* 0x000fe2000bf46270 */
[----:B------:R-:W-:Y:S02]  /*20580*/  VIADD R33, R196, 0x58 ;  /* 0x00000058c4217836 */ /* 0x000fe40000000000 */
[----:B------:R1:W-:Y:S01]  /*20590*/  @!P1 ST.E.64 desc[UR46][R12.64], R14 ;  /* 0x0000000e0c009985 */ /* 0x0003e2000c101b2e */
[----:B------:R-:W-:-:S02]  /*205a0*/  SHF.R.S32.HI R32, RZ, 0x1f, R32 ;  /* 0x0000001fff207819 */ /* 0x000fc40000011420 */
        /* <DEDUP_REMOVED lines=19> */
[----:B------:R-:W-:Y:S02]  /*206e0*/  ISETP.GE.AND P3, PT, R32, UR4, PT ;  /* 0x0000000420007c0c */ /* 0x000fe4000bf66270 */
[CC--:B-1----:R-:W-:Y:S02]  /*206f0*/  @!P0 LEA R14, P4, R28.reuse, R11.reuse, 0x2 ;  /* 0x0000000b1c0e8211 */ /* 0x0c2fe400078810ff */
[C---:B------:R-:W-:Y:S02]  /*20700*/  @!P1 LEA R12, P5, R33.reuse, R11, 0x2 ;  /* 0x0000000b210c9211 */ /* 0x040fe400078a10ff */
[-C--:B------:R-:W-:Y:S01]  /*20710*/  @!P0 LEA.HI.X R15, R28, R70.reuse, R29, 0x2, P4 ;  /* 0x000000461c0f8211 */ /* 0x080fe200020f141d */
[----:B------:R-:W-:Y:S01]  /*20720*/  @!P0 IMAD.MOV.U32 R28, RZ, RZ, R182 ;  /* 0x000000ffff1c8224 */ /* 0x000fe200078e00b6 */
[----:B------:R-:W-:Y:S01]  /*20730*/  @!P1 LEA.HI.X R13, R33, R70, R94, 0x2, P5 ;  /* 0x00000046210d9211 */ /* 0x000fe200028f145e */
[----:B------:R-:W-:-:S02]  /*20740*/  @!P0 IMAD.MOV.U32 R29, RZ, RZ, R180 ;  /* 0x000000ffff1d8224 */ /* 0x000fc400078e00b4 */
[C---:B------:R-:W-:Y:S02]  /*20750*/  VIADD R33, R196.reuse, 0x78 ;  /* 0x00000078c4217836 */ /* 0x040fe40000000000 */
[----:B------:R-:W-:Y:S01]  /*20760*/  VIADD R94, R196, 0x68 ;  /* 0x00000068c45e7836 */ /* 0x000fe20000000000 */
[----:B------:R1:W-:Y:S01]  /*20770*/  @!P0 ST.E.64 desc[UR46][R14.64], R28 ;  /* 0x0000001c0e008985 */ /* 0x0003e2000c101b2e */
[----:B------:R-:W-:-:S03]  /*20780*/  ISETP.GE.AND P0, PT, R98, UR4, PT ;  /* 0x0000000462007c0c */ /* 0x000fc6000bf06270 */
[----:B------:R-:W-:Y:S01]  /*20790*/  SHF.R.S32.HI R94, RZ, 0x1f, R94 ;  /* 0x0000001fff5e7819 */ /* 0x000fe2000001145e */
[----:B-1----:R-:W-:Y:S01]  /*207a0*/  @!P1 IMAD.MOV.U32 R28, RZ, RZ, R181 ;  /* 0x000000ffff1c9224 */ /* 0x002fe200078e00b5 */
[----:B------:R-:W-:Y:S01]  /*207b0*/  @!P2 LEA R14, P4, R86, R11, 0x2 ;  /* 0x0000000b560ea211 */ /* 0x000fe200078810ff */
[----:B------:R-:W-:-:S03]  /*207c0*/  @!P1 IMAD.MOV.U32 R29, RZ, RZ, R179 ;  /* 0x000000ffff1d9224 */ /* 0x000fc600078e00b3 */
[----:B------:R-:W-:Y:S01]  /*207d0*/  @!P2 LEA.HI.X R15, R86, R70, R99, 0x2, P4 ;  /* 0x00000046560fa211 */ /* 0x000fe200020f1463 */
[C---:B------:R-:W-:Y:S01]  /*207e0*/  VIADD R86, R196.reuse, 0x80 ;  /* 0x00000080c4567836 */ /* 0x040fe20000000000 */
[----:B------:R1:W-:Y:S01]  /*207f0*/  @!P1 ST.E.64 desc[UR46][R12.64], R28 ;  /* 0x0000001c0c009985 */ /* 0x0003e2000c101b2e */
[----:B------:R-:W-:Y:S01]  /*20800*/  ISETP.GE.AND P1, PT, R33, UR4, PT ;  /* 0x0000000421007c0c */ /* 0x000fe2000bf26270 */
[----:B------:R-:W-:-:S05]  /*20810*/  VIADD R99, R196, 0x70 ;  /* 0x00000070c4637836 */ /* 0x000fca0000000000 */
[----:B------:R-:W-:Y:S01]  /*20820*/  SHF.R.S32.HI R99, RZ, 0x1f, R99 ;  /* 0x0000001fff637819 */ /* 0x000fe20000011463 */
[----:B-1----:R-:W-:Y:S01]  /*20830*/  @!P2 IMAD.MOV.U32 R28, RZ, RZ, R178 ;  /* 0x000000ffff1ca224 */ /* 0x002fe200078e00b2 */
[----:B------:R-:W-:Y:S01]  /*20840*/  @!P3 LEA R12, P5, R32, R11, 0x2 ;  /* 0x0000000b200cb211 */ /* 0x000fe200078a10ff */
[----:B------:R-:W-:-:S03]  /*20850*/  @!P2 IMAD.MOV.U32 R29, RZ, RZ, R176 ;  /* 0x000000ffff1da224 */ /* 0x000fc600078e00b0 */
[----:B------:R-:W-:Y:S01]  /*20860*/  @!P3 LEA.HI.X R13, R32, R70, R94, 0x2, P5 ;  /* 0x00000046200db211 */ /* 0x000fe200028f145e */
[----:B------:R-:W-:Y:S01]  /*20870*/  VIADD R94, R196, 0x78 ;  /* 0x00000078c45e7836 */ /* 0x000fe20000000000 */
[----:B------:R1:W-:Y:S01]  /*20880*/  @!P2 ST.E.64 desc[UR46][R14.64], R28 ;  /* 0x0000001c0e00a985 */ /* 0x0003e2000c101b2e */
[----:B------:R-:W-:Y:S01]  /*20890*/  ISETP.GE.AND P2, PT, R86, UR4, PT ;  /* 0x0000000456007c0c */ /* 0x000fe2000bf46270 */
[----:B------:R-:W-:Y:S02]  /*208a0*/  VIADD R32, R196, 0x88 ;  /* 0x00000088c4207836 */ /* 0x000fe40000000000 */
[----:B------:R-:W-:Y:S01]  /*208b0*/  SHF.R.S32.HI R94, RZ, 0x1f, R94 ;  /* 0x0000001fff5e7819 */ /* 0x000fe2000001145e */
[----:B-1----:R-:W-:Y:S01]  /*208c0*/  @!P3 IMAD.MOV.U32 R28, RZ, RZ, R177 ;  /* 0x000000ffff1cb224 */ /* 0x002fe200078e00b1 */
[----:B------:R-:W-:Y:S01]  /*208d0*/  @!P0 LEA R14, P4, R98, R11, 0x2 ;  /* 0x0000000b620e8211 */ /* 0x000fe200078810ff */
[----:B------:R-:W-:-:S03]  /*208e0*/  @!P3 IMAD.MOV.U32 R29, RZ, RZ, R175 ;  /* 0x000000ffff1db224 */ /* 0x000fc600078e00af */
[-C--:B------:R-:W-:Y:S02]  /*208f0*/  @!P0 LEA.HI.X R15, R98, R70.reuse, R99, 0x2, P4 ;  /* 0x00000046620f8211 */ /* 0x080fe400020f1463 */
[----:B------:R1:W-:Y:S01]  /*20900*/  @!P3 ST.E.64 desc[UR46][R12.64], R28 ;  /* 0x0000001c0c00b985 */ /* 0x0003e2000c101b2e */
[----:B------:R-:W-:Y:S02]  /*20910*/  ISETP.GE.AND P3, PT, R32, UR4, PT ;  /* 0x0000000420007c0c */ /* 0x000fe4000bf66270 */
[C---:B-1----:R-:W-:Y:S01]  /*20920*/  @!P1 LEA R12, P5, R33.reuse, R11, 0x2 ;  /* 0x0000000b210c9211 */ /* 0x042fe200078a10ff */
[----:B------:R-:W-:Y:S02]  /*20930*/  @!P0 IMAD.MOV.U32 R28, RZ, RZ, R174 ;  /* 0x000000ffff1c8224 */ /* 0x000fe400078e00ae */
[----:B------:R-:W-:Y:S01]  /*20940*/  @!P0 IMAD.MOV.U32 R29, RZ, RZ, R172 ;  /* 0x000000ffff1d8224 */ /* 0x000fe200078e00ac */
[----:B------:R-:W-:Y:S01]  /*20950*/  @!P1 LEA.HI.X R13, R33, R70, R94, 0x2, P5 ;  /* 0x00000046210d9211 */ /* 0x000fe200028f145e */
[----:B------:R-:W-:-:S02]  /*20960*/  VIADD R94, R196, 0x80 ;  /* 0x00000080c45e7836 */ /* 0x000fc40000000000 */
[----:B------:R-:W-:Y:S01]  /*20970*/  VIADD R33, R196, 0x88 ;  /* 0x00000088c4217836 */ /* 0x000fe20000000000 */
[----:B------:R1:W-:Y:S01]  /*20980*/  @!P0 ST.E.64 desc[UR46][R14.64], R28 ;  /* 0x0000001c0e008985 */ /* 0x0003e2000c101b2e */
[----:B------:R-:W-:Y:S02]  /*20990*/  ISETP.GE.AND P0, PT, R237, UR4, PT ;  /* 0x00000004ed007c0c */ /* 0x000fe4000bf06270 */
[----:B------:R-:W-:Y:S02]  /*209a0*/  SHF.R.S32.HI R94, RZ, 0x1f, R94 ;  /* 0x0000001fff5e7819 */ /* 0x000fe4000001145e */
[----:B------:R-:W-:Y:S01]  /*209b0*/  SHF.R.S32.HI R33, RZ, 0x1f, R33 ;  /* 0x0000001fff217819 */ /* 0x000fe20000011421 */
[----:B-1----:R-:W-:Y:S01]  /*209c0*/  @!P1 IMAD.MOV.U32 R28, RZ, RZ, R173 ;  /* 0x000000ffff1c9224 */ /* 0x002fe200078e00ad */
[----:B------:R-:W-:Y:S01]  /*209d0*/  @!P2 LEA R14, P4, R86, R11, 0x2 ;  /* 0x0000000b560ea211 */ /* 0x000fe200078810ff */
[----:B------:R-:W-:-:S03]  /*209e0*/  @!P1 IMAD.MOV.U32 R29, RZ, RZ, R171 ;  /* 0x000000ffff1d9224 */ /* 0x000fc600078e00ab */
[----:B------:R-:W-:Y:S02]  /*209f0*/  @!P2 LEA.HI.X R15, R86, R70, R94, 0x2, P4 ;  /* 0x00000046560fa211 */ /* 0x000fe400020f145e */
[----:B------:R1:W-:Y:S01]  /*20a00*/  @!P1 ST.E.64 desc[UR46][R12.64], R28 ;  /* 0x0000001c0c009985 */ /* 0x0003e2000c101b2e */
[----:B------:R-:W-:Y:S02]  /*20a10*/  ISETP.GE.AND P1, PT, R236, UR4, PT ;  /* 0x00000004ec007c0c */ /* 0x000fe4000bf26270 */
        /* <DEDUP_REMOVED lines=16> */
[----:B------:R-:W-:Y:S01]  /*20b20*/  SHF.R.S32.HI R33, RZ, 0x1f, R235 ;  /* 0x0000001fff217819 */ /* 0x000fe200000114eb */
[----:B-1----:R-:W-:Y:S01]  /*20b30*/  @!P0 IMAD.MOV.U32 R28, RZ, RZ, R166 ;  /* 0x000000ffff1c8224 */ /* 0x002fe200078e00a6 */
[----:B------:R-:W-:Y:S01]  /*20b40*/  @!P1 LEA R12, P3, R236, R11, 0x2 ;  /* 0x0000000bec0c9211 */ /* 0x000fe200078610ff */
[----:B------:R-:W-:-:S03]  /*20b50*/  @!P0 IMAD.MOV.U32 R29, RZ, RZ, R164 ;  /* 0x000000ffff1d8224 */ /* 0x000fc600078e00a4 */
[----:B------:R-:W-:Y:S02]  /*20b60*/  @!P1 LEA.HI.X R13, R236, R70, R32, 0x2, P3 ;  /* 0x00000046ec0d9211 */ /* 0x000fe400018f1420 */
[----:B------:R1:W-:Y:S01]  /*20b70*/  @!P0 ST.E.64 desc[UR46][R14.64], R28 ;  /* 0x0000001c0e008985 */ /* 0x0003e2000c101b2e */
[----:B------:R-:W-:Y:S02]  /*20b80*/  ISETP.GE.AND P0, PT, R233, UR4, PT ;  /* 0x00000004e9007c0c */ /* 0x000fe4000bf06270 */
        /* <DEDUP_REMOVED lines=18> */
[-C--:B------:R-:W-:Y:S02]  /*20cb0*/  @!P0 LEA.HI.X R15, R233, R70.reuse, R33, 0x2, P3 ;  /* 0x00000046e90f8211 */ /* 0x080fe400018f1421 */
[----:B------:R1:W-:Y:S01]  /*20cc0*/  @!P4 ST.E.64 desc[UR46][R12.64], R28 ;  /* 0x0000001c0c00c985 */ /* 0x0003e2000c101b2e */
[----:B------:R-:W-:Y:S02]  /*20cd0*/  ISETP.GE.AND P4, PT, R230, UR4, PT ;  /* 0x00000004e6007c0c */ /* 0x000fe4000bf86270 */
[----:B------:R-:W-:Y:S01]  /*20ce0*/  ISETP.GE.AND P3, PT, R229, UR4, PT ;  /* 0x00000004e5007c0c */ /* 0x000fe2000bf66270 */
[----:B-1----:R-:W-:Y:S01]  /*20cf0*/  @!P0 IMAD.MOV.U32 R28, RZ, RZ, R92 ;  /* 0x000000ffff1c8224 */ /* 0x002fe200078e005c */
[C---:B------:R-:W-:Y:S01]  /*20d00*/  @!P1 LEA R12, P5, R232.reuse, R11, 0x2 ;  /* 0x0000000be80c9211 */ /* 0x040fe200078a10ff */
[----:B------:R-:W-:Y:S01]  /*20d10*/  @!P0 IMAD.MOV.U32 R29, RZ, RZ, R88 ;  /* 0x000000ffff1d8224 */ /* 0x000fe200078e0058 */
[----:B------:R-:W-:Y:S02]  /*20d20*/  SHF.R.S32.HI R92, RZ, 0x1f, R226 ;  /* 0x0000001fff5c7819 */ /* 0x000fe400000114e2 */
[----:B------:R-:W-:-:S02]  /*20d30*/  @!P1 LEA.HI.X R13, R232, R70, R32, 0x2, P5 ;  /* 0x00000046e80d9211 */ /* 0x000fc400028f1420 */
[----:B------:R1:W-:Y:S01]  /*20d40*/  @!P0 ST.E.64 desc[UR46][R14.64], R28 ;  /* 0x0000001c0e008985 */ /* 0x0003e2000c101b2e */
[----:B------:R-:W-:Y:S02]  /*20d50*/  SHF.R.S32.HI R32, RZ, 0x1f, R231 ;  /* 0x0000001fff207819 */ /* 0x000fe400000114e7 */
[----:B------:R-:W-:Y:S01]  /*20d60*/  SHF.R.S32.HI R88, RZ, 0x1f, R225 ;  /* 0x0000001fff587819 */ /* 0x000fe200000114e1 */
[----:B-1----:R-:W-:Y:S01]  /*20d70*/  @!P1 IMAD.MOV.U32 R14, RZ, RZ, R112 ;  /* 0x000000ffff0e9224 */ /* 0x002fe200078e0070 */
[----:B------:R-:W-:Y:S01]  /*20d80*/  @!P2 LEA R28, P0, R231, R11, 0x2 ;  /* 0x0000000be71ca211 */ /* 0x000fe200078010ff */
[----:B------:R-:W-:-:S03]  /*20d90*/  @!P1 IMAD.MOV.U32 R15, RZ, RZ, R53 ;  /* 0x000000ffff0f9224 */ /* 0x000fc600078e0035 */
[-C--:B------:R-:W-:Y:S02]  /*20da0*/  @!P2 LEA.HI.X R29, R231, R70.reuse, R32, 0x2, P0 ;  /* 0x00000046e71da211 */ /* 0x080fe400000f1420 */
[----:B------:R1:W-:Y:S01]  /*20db0*/  @!P1 ST.E.64 desc[UR46][R12.64], R14 ;  /* 0x0000000e0c009985 */ /* 0x0003e2000c101b2e */
[----:B------:R-:W-:Y:S02]  /*20dc0*/  ISETP.GE.AND P0, PT, R228, UR4, PT ;  /* 0x00000004e4007c0c */ /* 0x000fe4000bf06270 */
[-C--:B------:R-:W-:Y:S02]  /*20dd0*/  @!P3 LEA R32, P5, R229, R11.reuse, 0x2 ;  /* 0x0000000be520b211 */ /* 0x080fe400078a10ff */
[C---:B-1----:R-:W-:Y:S01]  /*20de0*/  @!P4 LEA R12, P1, R230.reuse, R11, 0x2 ;  /* 0x0000000be60cc211 */ /* 0x042fe200078210ff */
[----:B------:R-:W-:Y:S02]  /*20df0*/  @!P2 IMAD.MOV.U32 R14, RZ, RZ, R3 ;  /* 0x000000ffff0ea224 */ /* 0x000fe400078e0003 */
[----:B------:R-:W-:Y:S01]  /*20e00*/  @!P2 IMAD.MOV.U32 R15, RZ, RZ, R4 ;  /* 0x000000ffff0fa224 */ /* 0x000fe200078e0004 */
[-C--:B------:R-:W-:Y:S01]  /*20e10*/  @!P4 LEA.HI.X R13, R230, R70.reuse, R86, 0x2, P1 ;  /* 0x00000046e60dc211 */ /* 0x080fe200008f1456 */
[----:B------:R-:W-:Y:S01]  /*20e20*/  @!P3 IMAD.MOV.U32 R4, RZ, RZ, R5 ;  /* 0x000000ffff04b224 */ /* 0x000fe200078e0005 */
[----:B------:R-:W-:Y:S01]  /*20e30*/  ISETP.GE.AND P1, PT, R227, UR4, PT ;  /* 0x00000004e3007c0c */ /* 0x000fe2000bf26270 */
[----:B------:R-:W-:Y:S01]  /*20e40*/  @!P3 IMAD.MOV.U32 R5, RZ, RZ, R6 ;  /* 0x000000ffff05b224 */ /* 0x000fe200078e0006 */
[----:B------:R-:W-:Y:S01]  /*20e50*/  SHF.R.S32.HI R86, RZ, 0x1f, R229 ;  /* 0x0000001fff567819 */ /* 0x000fe200000114e5 */
[----:B------:R1:W-:Y:S03]  /*20e60*/  @!P2 ST.E.64 desc[UR46][R28.64], R14 ;  /* 0x0000000e1c00a985 */ /* 0x0003e6000c101b2e */
[----:B------:R-:W-:-:S02]  /*20e70*/  @!P3 LEA.HI.X R33, R229, R70, R86, 0x2, P5 ;  /* 0x00000046e521b211 */ /* 0x000fc400028f1456 */
[----:B------:R-:W-:Y:S02]  /*20e80*/  ISETP.GE.AND P5, PT, R225, UR4, PT ;  /* 0x00000004e1007c0c */ /* 0x000fe4000bfa6270 */
[----:B------:R-:W-:-:S03]  /*20e90*/  SHF.R.S32.HI R86, RZ, 0x1f, R227 ;  /* 0x0000001fff567819 */ /* 0x000fc600000114e3 */
[----:B------:R-:W-:Y:S02]  /*20ea0*/  @!P1 IMAD.MOV.U32 R6, RZ, RZ, R7 ;  /* 0x000000ffff069224 */ /* 0x000fe400078e0007 */
[----:B------:R-:W-:Y:S02]  /*20eb0*/  @!P1 IMAD.MOV.U32 R7, RZ, RZ, R8 ;  /* 0x000000ffff079224 */ /* 0x000fe400078e0008 */
[----:B-1----:R-:W-:Y:S02]  /*20ec0*/  @!P4 IMAD.MOV.U32 R14, RZ, RZ, R57 ;  /* 0x000000ffff0ec224 */ /* 0x002fe400078e0039 */
[----:B------:R-:W-:-:S05]  /*20ed0*/  @!P4 IMAD.MOV.U32 R15, RZ, RZ, R61 ;  /* 0x000000ffff0fc224 */ /* 0x000fca00078e003d */
[----:B------:R1:W-:Y:S01]  /*20ee0*/  @!P4 ST.E.64 desc[UR46][R12.64], R14 ;  /* 0x0000000e0c00c985 */ /* 0x0003e2000c101b2e */
[----:B------:R-:W-:-:S03]  /*20ef0*/  ISETP.GE.AND P4, PT, R226, UR4, PT ;  /* 0x00000004e2007c0c */ /* 0x000fc6000bf86270 */
[----:B------:R2:W-:Y:S01]  /*20f00*/  @!P3 ST.E.64 desc[UR46][R32.64], R4 ;  /* 0x000000042000b985 */ /* 0x0005e2000c101b2e */
[----:B------:R-:W-:Y:S02]  /*20f10*/  ISETP.GE.AND P3, PT, R224, UR4, PT ;  /* 0x00000004e0007c0c */ /* 0x000fe4000bf66270 */
[----:B-1----:R-:W-:-:S07]  /*20f20*/  @!P0 LEA R12, P2, R228, R11, 0x2 ;  /* 0x0000000be40c8211 */ /* 0x002fce00078410ff */
[----:B------:R-:W-:Y:S02]  /*20f30*/  @!P4 IMAD.MOV.U32 R14, RZ, RZ, R69 ;  /* 0x000000ffff0ec224 */ /* 0x000fe400078e0045 */
[----:B------:R-:W-:Y:S01]  /*20f40*/  @!P4 IMAD.MOV.U32 R15, RZ, RZ, R73 ;  /* 0x000000ffff0fc224 */ /* 0x000fe200078e0049 */
[----:B------:R-:W-:Y:S01]  /*20f50*/  @!P0 LEA.HI.X R13, R228, R70, R94, 0x2, P2 ;  /* 0x00000046e40d8211 */ /* 0x000fe200010f145e */
[----:B------:R-:W-:Y:S01]  /*20f60*/  @!P3 IMAD.MOV.U32 R8, RZ, RZ, R77 ;  /* 0x000000ffff08b224 */ /* 0x000fe200078e004d */
[----:B--2---:R-:W-:-:S03]  /*20f70*/  @!P1 LEA R4, P2, R227, R11, 0x2 ;  /* 0x0000000be3049211 */ /* 0x004fc600078410ff */
[----:B------:R1:W-:Y:S01]  /*20f80*/  @!P0 ST.E.64 desc[UR46][R12.64], R64 ;  /* 0x000000400c008985 */ /* 0x0003e2000c101b2e */
[----:B------:R-:W-:Y:S02]  /*20f90*/  @!P1 LEA.HI.X R5, R227, R70, R86, 0x2, P2 ;  /* 0x00000046e3059211 */ /* 0x000fe400010f1456 */
[----:B------:R-:W-:-:S03]  /*20fa0*/  SHF.R.S32.HI R86, RZ, 0x1f, R224 ;  /* 0x0000001fff567819 */ /* 0x000fc600000114e0 */
[----:B------:R2:W-:Y:S01]  /*20fb0*/  @!P1 ST.E.64 desc[UR46][R4.64], R6 ;  /* 0x0000000604009985 */ /* 0x0005e2000c101b2e */
[----:B-1----:R-:W-:-:S04]  /*20fc0*/  @!P4 LEA R12, P0, R226, R11, 0x2 ;  /* 0x0000000be20cc211 */ /* 0x002fc800078010ff */
[-C--:B------:R-:W-:Y:S02]  /*20fd0*/  @!P4 LEA.HI.X R13, R226, R70.reuse, R92, 0x2, P0 ;  /* 0x00000046e20dc211 */ /* 0x080fe400000f145c */
[CC--:B--2---:R-:W-:Y:S02]  /*20fe0*/  @!P5 LEA R4, P1, R225.reuse, R11.reuse, 0x2 ;  /* 0x0000000be104d211 */ /* 0x0c4fe400078210ff */
[C---:B------:R-:W-:Y:S01]  /*20ff0*/  @!P3 LEA R6, P2, R224.reuse, R11, 0x2 ;  /* 0x0000000be006b211 */ /* 0x040fe200078410ff */
[----:B------:R-:W-:Y:S01]  /*21000*/  @!P5 IMAD.MOV.U32 R11, RZ, RZ, R10 ;  /* 0x000000ffff0bd224 */ /* 0x000fe200078e000a */
[-C--:B------:R-:W-:Y:S01]  /*21010*/  @!P5 LEA.HI.X R5, R225, R70.reuse, R88, 0x2, P1 ;  /* 0x00000046e105d211 */ /* 0x080fe200008f1458 */
[----:B------:R-:W-:Y:S01]  /*21020*/  @!P5 IMAD.MOV.U32 R10, RZ, RZ, R9 ;  /* 0x000000ffff0ad224 */ /* 0x000fe200078e0009 */
[----:B------:R-:W-:Y:S01]  /*21030*/  @!P3 LEA.HI.X R7, R224, R70, R86, 0x2, P2 ;  /* 0x00000046e007b211 */ /* 0x000fe200010f1456 */
[----:B------:R-:W-:Y:S01]  /*21040*/  @!P3 IMAD.MOV.U32 R9, RZ, RZ, R81 ;  /* 0x000000ffff09b224 */ /* 0x000fe200078e0051 */
[----:B------:R3:W-:Y:S04]  /*21050*/  @!P4 ST.E.64 desc[UR46][R12.64], R14 ;  /* 0x0000000e0c00c985 */ /* 0x0007e8000c101b2e */
[----:B------:R3:W-:Y:S04]  /*21060*/  @!P5 ST.E.64 desc[UR46][R4.64], R10 ;  /* 0x0000000a0400d985 */ /* 0x0007e8000c101b2e */
[----:B------:R3:W-:Y:S02]  /*21070*/  @!P3 ST.E.64 desc[UR46][R6.64], R8 ;  /* 0x000000080600b985 */ /* 0x0007e4000c101b2e */
.L_x_1639:
[----:B------:R-:W-:Y:S05]  /*21080*/  BSYNC B1 ;  /* 0x0000000000017941 */ /* 0x000fea0003800000 */
.L_x_1638:
[----:B------:R-:W-:-:S03]  /*21090*/  UMOV UR4, 0xffffffff ;  /* 0xffffffff00047882 */ /* 0x000fc60000000000 */
[----:B------:R-:W-:Y:S05]  /*210a0*/  BRA.DIV UR4, `(.L_x_1640) ;  /* 0x000000fa04747947 */ /* 0x000fea000b800000 */
[----:B0-----:R-:W0:Y:S04]  /*210b0*/  SHFL.IDX PT, R31, R31, 0x1, 0x1c1f ;  /* 0x003c1f001f1f7f89 */ /* 0x001e2800000e0000 */
[----:B------:R-:W4:Y:S02]  /*210c0*/  SHFL.IDX PT, R30, R30, 0x1, 0x1c1f ;  /* 0x003c1f001e1e7f89 */ /* 0x000f2400000e0000 */
.L_x_2012:
[----:B------:R-:W-:-:S13]  /*210d0*/  ISETP.GE.AND P0, PT, R2, R0, PT ;  /* 0x000000000200720c */ /* 0x000fda0003f06270 */
[----:B------:R-:W-:Y:S05]  /*210e0*/  @P0 BRA `(.L_x_1636) ;  /* 0x0000001c005c0947 */ /* 0x000fea0003800000 */
[----:B------:R-:W-:Y:S01]  /*210f0*/  ULDC UR4, c[0x0][0xac8] ;  /* 0x0002b20000047ab9 */ /* 0x000fe20000000800 */
[C---:B---3--:R-:W-:Y:S01]  /*21100*/  VIADD R9, R196.reuse, 0x8 ;  /* 0x00000008c4097836 */ /* 0x048fe20000000000 */
[C---:B------:R-:W-:Y:S01]  /*21110*/  ISETP.GE.AND P5, PT, R196.reuse, UR4, PT ;  /* 0x00000004c4007c0c */ /* 0x040fe2000bfa6270 */
[C---:B------:R-:W-:Y:S01]  /*21120*/  VIADD R7, R196.reuse, 0x10 ;  /* 0x00000010c4077836 */ /* 0x040fe20000000000 */
[----:B------:R-:W-:Y:S01]  /*21130*/  SHF.R.S32.HI R4, RZ, 0x1f, R196 ;  /* 0x0000001fff047819 */ /* 0x000fe200000114c4 */
[C---:B------:R-:W-:Y:S01]  /*21140*/  VIADD R6, R196.reuse, 0x18 ;  /* 0x00000018c4067836 */ /* 0x040fe20000000000 */
[----:B------:R-:W-:Y:S01]  /*21150*/  ISETP.GE.AND P0, PT, R9, UR4, PT ;  /* 0x0000000409007c0c */ /* 0x000fe2000bf06270 */
[C---:B--2---:R-:W-:Y:S01]  /*21160*/  VIADD R11, R196.reuse, 0x8 ;  /* 0x00000008c40b7836 */ /* 0x044fe20000000000 */
[----:B------:R-:W-:Y:S01]  /*21170*/  ISETP.GE.AND P3, PT, R7, UR4, PT ;  /* 0x0000000407007c0c */ /* 0x000fe2000bf66270 */
[----:B------:R-:W-:Y:S01]  /*21180*/  VIADD R10, R196, 0x10 ;  /* 0x00000010c40a7836 */ /* 0x000fe20000000000 */
[----:B------:R-:W-:Y:S01]  /*21190*/  ISETP.GE.AND P2, PT, R6, UR4, PT ;  /* 0x0000000406007c0c */ /* 0x000fe2000bf46270 */
[C---:B------:R-:W-:Y:S01]  /*211a0*/  VIADD R8, R196.reuse, 0x20 ;  /* 0x00000020c4087836 */ /* 0x040fe20000000000 */
[----:B------:R-:W-:Y:S01]  /*211b0*/  SHF.R.S32.HI R11, RZ, 0x1f, R11 ;  /* 0x0000001fff0b7819 */ /* 0x000fe2000001140b */
[C---:B------:R-:W-:Y:S01]  /*211c0*/  VIADD R12, R196.reuse, 0x20 ;  /* 0x00000020c40c7836 */ /* 0x040fe20000000000 */
[----:B------:R-:W-:Y:S01]  /*211d0*/  SHF.R.S32.HI R10, RZ, 0x1f, R10 ;  /* 0x0000001fff0a7819 */ /* 0x000fe2000001140a */
[C---:B------:R-:W-:Y:S01]  /*211e0*/  VIADD R13, R196.reuse, 0x28 ;  /* 0x00000028c40d7836 */ /* 0x040fe20000000000 */
[----:B----4-:R-:W-:-:S02]  /*211f0*/  @!P5 LEA R2, P1, R196, R30, 0x2 ;  /* 0x0000001ec402d211 */ /* 0x010fc400078210ff */
[----:B------:R-:W-:Y:S01]  /*21200*/  SHF.R.S32.HI R12, RZ, 0x1f, R12 ;  /* 0x0000001fff0c7819 */ /* 0x000fe2000001140c */
[----:B------:R-:W-:Y:S01]  /*21210*/  @!P0 IMAD.MOV.U32 R57, RZ, RZ, R56 ;  /* 0x000000ffff398224 */ /* 0x000fe200078e0038 */
[-C--:B0-----:R-:W-:Y:S01]  /*21220*/  @!P5 LEA.HI.X R3, R196, R31.reuse, R4, 0x2, P1 ;  /* 0x0000001fc403d211 */ /* 0x081fe200008f1404 */
[----:B------:R-:W-:Y:S01]  /*21230*/  @!P0 IMAD.MOV.U32 R56, RZ, RZ, R85 ;  /* 0x000000ffff388224 */ /* 0x000fe200078e0055 */
[C---:B------:R-:W-:Y:S02]  /*21240*/  @!P0 LEA R4, P4, R9.reuse, R30, 0x2 ;  /* 0x0000001e09048211 */ /* 0x040fe400078810ff */
[----:B------:R-:W-:Y:S01]  /*21250*/  ISETP.GE.AND P1, PT, R8, UR4, PT ;  /* 0x0000000408007c0c */ /* 0x000fe2000bf26270 */
[----:B------:R0:W-:Y:S01]  /*21260*/  @!P5 ST.E.64 desc[UR46][R2.64], R20 ;  /* 0x000000140200d985 */ /* 0x0001e2000c101b2e */
[----:B------:R-:W-:Y:S01]  /*21270*/  @!P0 LEA.HI.X R5, R9, R31, R11, 0x2, P4 ;  /* 0x0000001f09058211 */ /* 0x000fe200020f140b */
[C---:B------:R-:W-:Y:S01]  /*21280*/  VIADD R9, R196.reuse, 0x28 ;  /* 0x00000028c4097836 */ /* 0x040fe20000000000 */
[----:B------:R-:W-:Y:S01]  /*21290*/  SHF.R.S32.HI R13, RZ, 0x1f, R13 ;  /* 0x0000001fff0d7819 */ /* 0x000fe2000001140d */
[----:B------:R-:W-:Y:S01]  /*212a0*/  VIADD R11, R196, 0x38 ;  /* 0x00000038c40b7836 */ /* 0x000fe20000000000 */
[----:B------:R-:W-:Y:S01]  /*212b0*/  SHF.R.S32.HI R14, RZ, 0x1f, R227 ;  /* 0x0000001fff0e7819 */ /* 0x000fe200000114e3 */
[----:B------:R2:W-:Y:S01]  /*212c0*/  @!P0 ST.E.64 desc[UR46][R4.64], R56 ;  /* 0x0000003804008985 */ /* 0x0005e2000c101b2e */
[----:B------:R-:W-:-:S02]  /*212d0*/  ISETP.GE.AND P0, PT, R9, UR4, PT ;  /* 0x0000000409007c0c */ /* 0x000fc4000bf06270 */
[----:B0-----:R-:W-:-:S04]  /*212e0*/  @!P3 LEA R2, P5, R7, R30, 0x2 ;  /* 0x0000001e0702b211 */ /* 0x001fc800078a10ff */
[-C--:B------:R-:W-:Y:S01]  /*212f0*/  @!P3 LEA.HI.X R3, R7, R31.reuse, R10, 0x2, P5 ;  /* 0x0000001f0703b211 */ /* 0x080fe200028f140a */
[----:B------:R-:W-:Y:S01]  /*21300*/  VIADD R7, R196, 0x18 ;  /* 0x00000018c4077836 */ /* 0x000fe20000000000 */
[----:B--2---:R-:W-:Y:S01]  /*21310*/  @!P2 LEA R4, P4, R6, R30, 0x2 ;  /* 0x0000001e0604a211 */ /* 0x004fe200078810ff */
[----:B------:R-:W-:Y:S02]  /*21320*/  VIADD R10, R196, 0x30 ;  /* 0x00000030c40a7836 */ /* 0x000fe40000000000 */
[----:B------:R0:W-:Y:S01]  /*21330*/  @!P3 ST.E.64 desc[UR46][R2.64], R34 ;  /* 0x000000220200b985 */ /* 0x0001e2000c101b2e */
[----:B------:R-:W-:Y:S02]  /*21340*/  SHF.R.S32.HI R7, RZ, 0x1f, R7 ;  /* 0x0000001fff077819 */ /* 0x000fe40000011407 */
[----:B------:R-:W-:Y:S02]  /*21350*/  ISETP.GE.AND P3, PT, R10, UR4, PT ;  /* 0x000000040a007c0c */ /* 0x000fe4000bf66270 */
[----:B------:R-:W-:Y:S01]  /*21360*/  @!P2 LEA.HI.X R5, R6, R31, R7, 0x2, P4 ;  /* 0x0000001f0605a211 */ /* 0x000fe200020f1407 */
[----:B------:R-:W-:-:S02]  /*21370*/  @!P2 IMAD.MOV.U32 R6, RZ, RZ, R89 ;  /* 0x000000ffff06a224 */ /* 0x000fc400078e0059 */
[----:B------:R-:W-:-:S05]  /*21380*/  @!P2 IMAD.MOV.U32 R7, RZ, RZ, R93 ;  /* 0x000000ffff07a224 */ /* 0x000fca00078e005d */
[----:B------:R2:W-:Y:S01]  /*21390*/  @!P2 ST.E.64 desc[UR46][R4.64], R6 ;  /* 0x000000060400a985 */ /* 0x0005e2000c101b2e */
[C---:B0-----:R-:W-:Y:S02]  /*213a0*/  @!P1 LEA R2, P5, R8.reuse, R30, 0x2 ;  /* 0x0000001e08029211 */ /* 0x041fe400078a10ff */
[----:B------:R-:W-:Y:S02]  /*213b0*/  ISETP.GE.AND P2, PT, R11, UR4, PT ;  /* 0x000000040b007c0c */ /* 0x000fe4000bf46270 */
[----:B------:R-:W-:Y:S01]  /*213c0*/  @!P1 LEA.HI.X R3, R8, R31, R12, 0x2, P5 ;  /* 0x0000001f08039211 */ /* 0x000fe200028f140c */
[C---:B------:R-:W-:Y:S02]  /*213d0*/  VIADD R8, R196.reuse, 0x40 ;  /* 0x00000040c4087836 */ /* 0x040fe40000000000 */
[----:B------:R-:W-:Y:S02]  /*213e0*/  VIADD R12, R196, 0x30 ;  /* 0x00000030c40c7836 */ /* 0x000fe40000000000 */
[----:B------:R0:W-:Y:S01]  /*213f0*/  @!P1 ST.E.64 desc[UR46][R2.64], R36 ;  /* 0x0000002402009985 */ /* 0x0001e2000c101b2e */
[----:B------:R-:W-:-:S02]  /*21400*/  ISETP.GE.AND P1, PT, R8, UR4, PT ;  /* 0x0000000408007c0c */ /* 0x000fc4000bf26270 */
[----:B------:R-:W-:Y:S01]  /*21410*/  SHF.R.S32.HI R12, RZ, 0x1f, R12 ;  /* 0x0000001fff0c7819 */ /* 0x000fe2000001140c */
[----:B--2---:R-:W-:Y:S01]  /*21420*/  @!P0 IMAD.MOV.U32 R6, RZ, RZ, R40 ;  /* 0x000000ffff068224 */ /* 0x004fe200078e0028 */
[----:B------:R-:W-:Y:S01]  /*21430*/  @!P0 LEA R4, P4, R9, R30, 0x2 ;  /* 0x0000001e09048211 */ /* 0x000fe200078810ff */
[----:B------:R-:W-:Y:S01]  /*21440*/  @!P0 IMAD.MOV.U32 R7, RZ, RZ, R97 ;  /* 0x000000ffff078224 */ /* 0x000fe200078e0061 */
[-C--:B------:R-:W-:Y:S02]  /*21450*/  @!P2 LOP3.LUT R51, R51, R50.reuse, RZ, 0x3c, !PT ;  /* 0x000000323333a212 */ /* 0x080fe400078e3cff */
[----:B------:R-:W-:Y:S01]  /*21460*/  @!P0 LEA.HI.X R5, R9, R31, R13, 0x2, P4 ;  /* 0x0000001f09058211 */ /* 0x000fe200020f140d */
[C---:B------:R-:W-:Y:S01]  /*21470*/  VIADD R9, R196.reuse, 0x48 ;  /* 0x00000048c4097836 */ /* 0x040fe20000000000 */
[----:B------:R-:W-:Y:S01]  /*21480*/  @!P2 LOP3.LUT R50, R51, R50, RZ, 0x3c, !PT ;  /* 0x000000323332a212 */ /* 0x000fe200078e3cff */
[----:B------:R-:W-:Y:S01]  /*21490*/  VIADD R13, R196, 0x38 ;  /* 0x00000038c40d7836 */ /* 0x000fe20000000000 */
[----:B0-----:R-:W-:Y:S01]  /*214a0*/  @!P3 LEA R2, P5, R10, R30, 0x2 ;  /* 0x0000001e0a02b211 */ /* 0x001fe200078a10ff */
[----:B------:R0:W-:Y:S01]  /*214b0*/  @!P0 ST.E.64 desc[UR46][R4.64], R6 ;  /* 0x0000000604008985 */ /* 0x0001e2000c101b2e */
[----:B------:R-:W-:-:S02]  /*214c0*/  ISETP.GE.AND P0, PT, R9, UR4, PT ;  /* 0x0000000409007c0c */ /* 0x000fc4000bf06270 */
[----:B------:R-:W-:Y:S01]  /*214d0*/  @!P3 LEA.HI.X R3, R10, R31, R12, 0x2, P5 ;  /* 0x0000001f0a03b211 */ /* 0x000fe200028f140c */
[C---:B------:R-:W-:Y:S01]  /*214e0*/  VIADD R10, R196.reuse, 0x50 ;  /* 0x00000050c40a7836 */ /* 0x040fe20000000000 */
[----:B------:R-:W-:Y:S01]  /*214f0*/  SHF.R.S32.HI R13, RZ, 0x1f, R13 ;  /* 0x0000001fff0d7819 */ /* 0x000fe2000001140d */
[----:B------:R-:W-:Y:S01]  /*21500*/  VIADD R12, R196, 0x40 ;  /* 0x00000040c40c7836 */ /* 0x000fe20000000000 */
[----:B------:R-:W-:Y:S01]  /*21510*/  @!P2 LOP3.LUT R51, R51, R50, RZ, 0x3c, !PT ;  /* 0x000000323333a212 */ /* 0x000fe200078e3cff */
[----:B------:R2:W-:Y:S01]  /*21520*/  @!P3 ST.E.64 desc[UR46][R2.64], R38 ;  /* 0x000000260200b985 */ /* 0x0005e2000c101b2e */
[----:B------:R-:W-:Y:S02]  /*21530*/  ISETP.GE.AND P3, PT, R10, UR4, PT ;  /* 0x000000040a007c0c */ /* 0x000fe4000bf66270 */
[----:B------:R-:W-:Y:S02]  /*21540*/  SHF.R.S32.HI R12, RZ, 0x1f, R12 ;  /* 0x0000001fff0c7819 */ /* 0x000fe4000001140c */
[----:B0-----:R-:W-:-:S04]  /*21550*/  @!P2 LEA R4, P4, R11, R30, 0x2 ;  /* 0x0000001e0b04a211 */ /* 0x001fc800078810ff */
[-C--:B------:R-:W-:Y:S01]  /*21560*/  @!P2 LEA.HI.X R5, R11, R31.reuse, R13, 0x2, P4 ;  /* 0x0000001f0b05a211 */ /* 0x080fe200020f140d */
[C---:B------:R-:W-:Y:S01]  /*21570*/  VIADD R11, R196.reuse, 0x58 ;  /* 0x00000058c40b7836 */ /* 0x040fe20000000000 */
[-C--:B------:R-:W-:Y:S01]  /*21580*/  @!P0 LEA R6, P4, R9, R30.reuse, 0x2 ;  /* 0x0000001e09068211 */ /* 0x080fe200078810ff */
[----:B------:R-:W-:Y:S01]  /*21590*/  VIADD R13, R196, 0x48 ;  /* 0x00000048c40d7836 */ /* 0x000fe20000000000 */
[C---:B--2---:R-:W-:Y:S01]  /*215a0*/  @!P1 LEA R2, P5, R8.reuse, R30, 0x2 ;  /* 0x0000001e08029211 */ /* 0x044fe200078a10ff */
[----:B------:R0:W-:Y:S01]  /*215b0*/  @!P2 ST.E.64 desc[UR46][R4.64], R50 ;  /* 0x000000320400a985 */ /* 0x0001e2000c101b2e */
[----:B------:R-:W-:Y:S02]  /*215c0*/  ISETP.GE.AND P2, PT, R11, UR4, PT ;  /* 0x000000040b007c0c */ /* 0x000fe4000bf46270 */
[----:B------:R-:W-:Y:S01]  /*215d0*/  @!P1 LEA.HI.X R3, R8, R31, R12, 0x2, P5 ;  /* 0x0000001f08039211 */ /* 0x000fe200028f140c */
[C---:B------:R-:W-:Y:S01]  /*215e0*/  VIADD R8, R196.reuse, 0x60 ;  /* 0x00000060c4087836 */ /* 0x040fe20000000000 */
[----:B------:R-:W-:Y:S01]  /*215f0*/  SHF.R.S32.HI R13, RZ, 0x1f, R13 ;  /* 0x0000001fff0d7819 */ /* 0x000fe2000001140d */
[----:B------:R-:W-:-:S03]  /*21600*/  VIADD R12, R196, 0x50 ;  /* 0x00000050c40c7836 */ /* 0x000fc60000000000 */
[----:B------:R-:W-:Y:S01]  /*21610*/  @!P0 LEA.HI.X R7, R9, R31, R13, 0x2, P4 ;  /* 0x0000001f09078211 */ /* 0x000fe200020f140d */
[C---:B------:R-:W-:Y:S01]  /*21620*/  VIADD R9, R196.reuse, 0x68 ;  /* 0x00000068c4097836 */ /* 0x040fe20000000000 */
[----:B------:R-:W-:Y:S01]  /*21630*/  SHF.R.S32.HI R12, RZ, 0x1f, R12 ;  /* 0x0000001fff0c7819 */ /* 0x000fe2000001140c */
[----:B------:R-:W-:Y:S02]  /*21640*/  VIADD R13, R196, 0x58 ;  /* 0x00000058c40d7836 */ /* 0x000fe40000000000 */
[----:B0-----:R-:W-:Y:S02]  /*21650*/  @!P1 IMAD.MOV.U32 R4, RZ, RZ, R41 ;  /* 0x000000ffff049224 */ /* 0x001fe400078e0029 */
[----:B------:R-:W-:Y:S01]  /*21660*/  @!P1 IMAD.MOV.U32 R5, RZ, RZ, R42 ;  /* 0x000000ffff059224 */ /* 0x000fe200078e002a */
[----:B------:R-:W-:-:S04]  /*21670*/  SHF.R.S32.HI R13, RZ, 0x1f, R13 ;  /* 0x0000001fff0d7819 */ /* 0x000fc8000001140d */
[----:B------:R0:W-:Y:S01]  /*21680*/  @!P1 ST.E.64 desc[UR46][R2.64], R4 ;  /* 0x0000000402009985 */ /* 0x0001e2000c101b2e */
[----:B------:R-:W-:Y:S01]  /*21690*/  ISETP.GE.AND P1, PT, R8, UR4, PT ;  /* 0x0000000408007c0c */ /* 0x000fe2000bf26270 */
[----:B0-----:R-:W-:Y:S01]  /*216a0*/  @!P0 IMAD.MOV.U32 R4, RZ, RZ, R54 ;  /* 0x000000ffff048224 */ /* 0x001fe200078e0036 */
        /* <DEDUP_REMOVED lines=8> */
[----:B0-----:R-:W-:Y:S01]  /*21730*/  @!P3 IMAD.MOV.U32 R4, RZ, RZ, R43 ;  /* 0x000000ffff04b224 */ /* 0x001fe200078e002b */
[----:B------:R-:W-:Y:S01]  /*21740*/  @!P2 LEA R6, P4, R11, R30, 0x2 ;  /* 0x0000001e0b06a211 */ /* 0x000fe200078810ff */
[----:B------:R-:W-:-:S04]  /*21750*/  @!P3 IMAD.MOV.U32 R5, RZ, RZ, R44 ;  /* 0x000000ffff05b224 */ /* 0x000fc800078e002c */
[-C--:B------:R-:W-:Y:S02]  /*21760*/  @!P0 LOP3.LUT R75, R75, R74.reuse, RZ, 0x3c, !PT ;  /* 0x0000004a4b4b8212 */ /* 0x080fe400078e3cff */
[----:B------:R-:W-:Y:S01]  /*21770*/  @!P2 LEA.HI.X R7, R11, R31, R13, 0x2, P4 ;  /* 0x0000001f0b07a211 */ /* 0x000fe200020f140d */
[----:B------:R-:W-:Y:S01]  /*21780*/  VIADD R11, R196, 0x78 ;  /* 0x00000078c40b7836 */ /* 0x000fe20000000000 */
[----:B------:R0:W-:Y:S01]  /*21790*/  @!P3 ST.E.64 desc[UR46][R2.64], R4 ;  /* 0x000000040200b985 */ /* 0x0001e2000c101b2e */
[----:B------:R-:W-:Y:S01]  /*217a0*/  ISETP.GE.AND P3, PT, R10, UR4, PT ;  /* 0x000000040a007c0c */ /* 0x000fe2000bf66270 */
[----:B------:R-:W-:Y:S01]  /*217b0*/  VIADD R13, R196, 0x68 ;  /* 0x00000068c40d7836 */ /* 0x000fe20000000000 */
[----:B------:R-:W-:-:S04]  /*217c0*/  @!P0 LOP3.LUT R74, R75, R74, RZ, 0x3c, !PT ;  /* 0x0000004a4b4a8212 */ /* 0x000fc800078e3cff */
[----:B------:R-:W-:Y:S02]  /*217d0*/  SHF.R.S32.HI R13, RZ, 0x1f, R13 ;  /* 0x0000001fff0d7819 */ /* 0x000fe4000001140d */
[----:B------:R-:W-:Y:S01]  /*217e0*/  @!P0 LOP3.LUT R75, R75, R74, RZ, 0x3c, !PT ;  /* 0x0000004a4b4b8212 */ /* 0x000fe200078e3cff */
[----:B0-----:R-:W-:Y:S01]  /*217f0*/  @!P2 IMAD.MOV.U32 R4, RZ, RZ, R62 ;  /* 0x000000ffff04a224 */ /* 0x001fe200078e003e */
[----:B------:R-:W-:Y:S01]  /*21800*/  @!P1 LEA R2, P5, R8, R30, 0x2 ;  /* 0x0000001e08029211 */ /* 0x000fe200078a10ff */
[----:B------:R-:W-:-:S03]  /*21810*/  @!P2 IMAD.MOV.U32 R5, RZ, RZ, R66 ;  /* 0x000000ffff05a224 */ /* 0x000fc600078e0042 */
[----:B------:R-:W-:Y:S01]  /*21820*/  @!P1 LEA.HI.X R3, R8, R31, R12, 0x2, P5 ;  /* 0x0000001f08039211 */ /* 0x000fe200028f140c */
[C---:B------:R-:W-:Y:S01]  /*21830*/  VIADD R8, R196.reuse, 0x80 ;  /* 0x00000080c4087836 */ /* 0x040fe20000000000 */
[----:B------:R0:W-:Y:S01]  /*21840*/  @!P2 ST.E.64 desc[UR46][R6.64], R4 ;  /* 0x000000040600a985 */ /* 0x0001e2000c101b2e */
[----:B------:R-:W-:Y:S01]  /*21850*/  VIADD R12, R196, 0x70 ;  /* 0x00000070c40c7836 */ /* 0x000fe20000000000 */
[----:B------:R-:W-:-:S04]  /*21860*/  ISETP.GE.AND P2, PT, R11, UR4, PT ;  /* 0x000000040b007c0c */ /* 0x000fc8000bf46270 */
[----:B------:R-:W-:Y:S01]  /*21870*/  SHF.R.S32.HI R12, RZ, 0x1f, R12 ;  /* 0x0000001fff0c7819 */ /* 0x000fe2000001140c */
[----:B0-----:R-:W-:Y:S01]  /*21880*/  @!P1 IMAD.MOV.U32 R4, RZ, RZ, R45 ;  /* 0x000000ffff049224 */ /* 0x001fe200078e002d */
[----:B------:R-:W-:Y:S01]  /*21890*/  @!P0 LEA R6, P4, R9, R30, 0x2 ;  /* 0x0000001e09068211 */ /* 0x000fe200078810ff */
[----:B------:R-:W-:-:S03]  /*218a0*/  @!P1 IMAD.MOV.U32 R5, RZ, RZ, R46 ;  /* 0x000000ffff059224 */ /* 0x000fc600078e002e */
[----:B------:R-:W-:Y:S01]  /*218b0*/  @!P0 LEA.HI.X R7, R9, R31, R13, 0x2, P4 ;  /* 0x0000001f09078211 */ /* 0x000fe200020f140d */
[----:B------:R-:W-:Y:S01]  /*218c0*/  VIADD R9, R196, 0x88 ;  /* 0x00000088c4097836 */ /* 0x000fe20000000000 */
[----:B------:R0:W-:Y:S01]  /*218d0*/  @!P1 ST.E.64 desc[UR46][R2.64], R4 ;  /* 0x0000000402009985 */ /* 0x0001e2000c101b2e */
[----:B------:R-:W-:Y:S02]  /*218e0*/  ISETP.GE.AND P1, PT, R8, UR4, PT ;  /* 0x0000000408007c0c */ /* 0x000fe4000bf26270 */
[----:B------:R-:W-:Y:S01]  /*218f0*/  SHF.R.S32.HI R13, RZ, 0x1f, R229 ;  /* 0x0000001fff0d7819 */ /* 0x000fe200000114e5 */
[----:B------:R2:W-:Y:S01]  /*21900*/  @!P0 ST.E.64 desc[UR46][R6.64], R74 ;  /* 0x0000004a06008985 */ /* 0x0005e2000c101b2e */
[----:B------:R-:W-:Y:S02]  /*21910*/  ISETP.GE.AND P0, PT, R9, UR4, PT ;  /* 0x0000000409007c0c */ /* 0x000fe4000bf06270 */
[----:B0-----:R-:W-:Y:S01]  /*21920*/  @!P3 LEA R2, P5, R10, R30, 0x2 ;  /* 0x0000001e0a02b211 */ /* 0x001fe200078a10ff */
[----:B------:R-:W-:-:S02]  /*21930*/  @!P3 IMAD.MOV.U32 R4, RZ, RZ, R47 ;  /* 0x000000ffff04b224 */ /* 0x000fc400078e002f */
[----:B------:R-:W-:Y:S01]  /*21940*/  @!P3 IMAD.MOV.U32 R5, RZ, RZ, R48 ;  /* 0x000000ffff05b224 */ /* 0x000fe200078e0030 */
[----:B------:R-:W-:Y:S01]  /*21950*/  @!P3 LEA.HI.X R3, R10, R31, R12, 0x2, P5 ;  /* 0x0000001f0a03b211 */ /* 0x000fe200028f140c */
[C---:B------:R-:W-:Y:S01]  /*21960*/  VIADD R12, R196.reuse, 0x78 ;  /* 0x00000078c40c7836 */ /* 0x040fe20000000000 */
[----:B--2---:R-:W-:Y:S01]  /*21970*/  @!P2 LEA R6, P4, R11, R30, 0x2 ;  /* 0x0000001e0b06a211 */ /* 0x004fe200078810ff */
[----:B------:R-:W-:Y:S02]  /*21980*/  VIADD R10, R196, 0x80 ;  /* 0x00000080c40a7836 */ /* 0x000fe40000000000 */
[----:B------:R0:W-:Y:S01]  /*21990*/  @!P3 ST.E.64 desc[UR46][R2.64], R4 ;  /* 0x000000040200b985 */ /* 0x0001e2000c101b2e */
[----:B------:R-:W-:Y:S01]  /*219a0*/  SHF.R.S32.HI R12, RZ, 0x1f, R12 ;  /* 0x0000001fff0c7819 */ /* 0x000fe2000001140c */
[----:B------:R-:W-:Y:S01]  /*219b0*/  @!P1 IMAD.MOV.U32 R53, RZ, RZ, R52 ;  /* 0x000000ffff359224 */ /* 0x000fe200078e0034 */
[----:B------:R-:W-:Y:S01]  /*219c0*/  SHF.R.S32.HI R10, RZ, 0x1f, R10 ;  /* 0x0000001fff0a7819 */ /* 0x000fe2000001140a */
[----:B------:R-:W-:Y:S01]  /*219d0*/  @!P1 IMAD.MOV.U32 R52, RZ, RZ, R49 ;  /* 0x000000ffff349224 */ /* 0x000fe200078e0031 */
[----:B------:R-:W-:-:S02]  /*219e0*/  ISETP.GE.AND P3, PT, R237, UR4, PT ;  /* 0x00000004ed007c0c */ /* 0x000fc4000bf66270 */
[-C--:B------:R-:W-:Y:S02]  /*219f0*/  @!P2 LEA.HI.X R7, R11, R31.reuse, R12, 0x2, P4 ;  /* 0x0000001f0b07a211 */ /* 0x080fe400020f140c */
[----:B------:R-:W-:Y:S02]  /*21a00*/  SHF.R.S32.HI R12, RZ, 0x1f, R228 ;  /* 0x0000001fff0c7819 */ /* 0x000fe400000114e4 */
[C---:B0-----:R-:W-:Y:S01]  /*21a10*/  @!P1 LEA R2, P5, R8.reuse, R30, 0x2 ;  /* 0x0000001e08029211 */ /* 0x041fe200078a10ff */
[----:B------:R-:W-:Y:S02]  /*21a20*/  @!P2 IMAD.MOV.U32 R4, RZ, RZ, R113 ;  /* 0x000000ffff04a224 */ /* 0x000fe400078e0071 */
[----:B------:R-:W-:Y:S01]  /*21a30*/  @!P2 IMAD.MOV.U32 R5, RZ, RZ, R79 ;  /* 0x000000ffff05a224 */ /* 0x000fe200078e004f */
[----:B------:R-:W-:Y:S01]  /*21a40*/  @!P1 LEA.HI.X R3, R8, R31, R10, 0x2, P5 ;  /* 0x0000001f08039211 */ /* 0x000fe200028f140a */
[----:B------:R-:W-:Y:S01]  /*21a50*/  VIADD R10, R196, 0x88 ;  /* 0x00000088c40a7836 */ /* 0x000fe20000000000 */
[----:B------:R-:W-:-:S02]  /*21a60*/  SHF.R.S32.HI R8, RZ, 0x1f, R237 ;  /* 0x0000001fff087819 */ /* 0x000fc400000114ed */
[----:B------:R0:W-:Y:S01]  /*21a70*/  @!P2 ST.E.64 desc[UR46][R6.64], R4 ;  /* 0x000000040600a985 */ /* 0x0001e2000c101b2e */
[----:B------:R-:W-:Y:S02]  /*21a80*/  ISETP.GE.AND P2, PT, R236, UR4, PT ;  /* 0x00000004ec007c0c */ /* 0x000fe4000bf46270 */
[----:B------:R-:W-:Y:S01]  /*21a90*/  SHF.R.S32.HI R10, RZ, 0x1f, R10 ;  /* 0x0000001fff0a7819 */ /* 0x000fe2000001140a */
[----:B------:R2:W-:Y:S01]  /*21aa0*/  @!P1 ST.E.64 desc[UR46][R2.64], R52 ;  /* 0x0000003402009985 */ /* 0x0005e2000c101b2e */
[----:B------:R-:W-:Y:S02]  /*21ab0*/  ISETP.GE.AND P1, PT, R235, UR4, PT ;  /* 0x00000004eb007c0c */ /* 0x000fe4000bf26270 */
[C---:B0-----:R-:W-:Y:S01]  /*21ac0*/  @!P0 LEA R4, P4, R9.reuse, R30, 0x2 ;  /* 0x0000001e09048211 */ /* 0x041fe200078810ff */
[----:B------:R-:W-:Y:S02]  /*21ad0*/  @!P0 IMAD.MOV.U32 R6, RZ, RZ, R121 ;  /* 0x000000ffff068224 */ /* 0x000fe400078e0079 */
[----:B------:R-:W-:Y:S01]  /*21ae0*/  @!P0 IMAD.MOV.U32 R7, RZ, RZ, R82 ;  /* 0x000000ffff078224 */ /* 0x000fe200078e0052 */
[----:B------:R-:W-:-:S07]  /*21af0*/  @!P0 LEA.HI.X R5, R9, R31, R10, 0x2, P4 ;  /* 0x0000001f09058211 */ /* 0x000fce00020f140a */
[----:B------:R-:W-:Y:S01]  /*21b00*/  @!P1 IMAD.MOV.U32 R61, RZ, RZ, R63 ;  /* 0x000000ffff3d9224 */ /* 0x000fe200078e003f */
[CC--:B--2---:R-:W-:Y:S02]  /*21b10*/  @!P3 LEA R2, P5, R237.reuse, R30.reuse, 0x2 ;  /* 0x0000001eed02b211 */ /* 0x0c4fe400078a10ff */
[----:B------:R-:W-:Y:S01]  /*21b20*/  SHF.R.S32.HI R9, RZ, 0x1f, R236 ;  /* 0x0000001fff097819 */ /* 0x000fe200000114ec */
[----:B------:R0:W-:Y:S01]  /*21b30*/  @!P0 ST.E.64 desc[UR46][R4.64], R6 ;  /* 0x0000000604008985 */ /* 0x0001e2000c101b2e */
[----:B------:R-:W-:Y:S02]  /*21b40*/  @!P3 LEA.HI.X R3, R237, R31, R8, 0x2, P5 ;  /* 0x0000001fed03b211 */ /* 0x000fe400028f1408 */
[----:B------:R-:W-:Y:S02]  /*21b50*/  ISETP.GE.AND P0, PT, R234, UR4, PT ;  /* 0x00000004ea007c0c */ /* 0x000fe4000bf06270 */
[----:B------:R-:W-:Y:S02]  /*21b60*/  SHF.R.S32.HI R8, RZ, 0x1f, R235 ;  /* 0x0000001fff087819 */ /* 0x000fe400000114eb */
[----:B------:R-:W-:Y:S01]  /*21b70*/  SHF.R.S32.HI R10, RZ, 0x1f, R231 ;  /* 0x0000001fff0a7819 */ /* 0x000fe200000114e7 */
[----:B0-----:R-:W-:Y:S01]  /*21b80*/  @!P3 IMAD.MOV.U32 R4, RZ, RZ, R55 ;  /* 0x000000ffff04b224 */ /* 0x001fe200078e0037 */
[----:B------:R-:W-:Y:S01]  /*21b90*/  @!P2 LEA R6, P4, R236, R30, 0x2 ;  /* 0x0000001eec06a211 */ /* 0x000fe200078810ff */
[----:B------:R-:W-:-:S06]  /*21ba0*/  @!P3 IMAD.MOV.U32 R5, RZ, RZ, R59 ;  /* 0x000000ffff05b224 */ /* 0x000fcc00078e003b */
[----:B------:R-:W-:Y:S01]  /*21bb0*/  @!P0 IMAD.MOV.U32 R107, RZ, RZ, R90 ;  /* 0x000000ffff6b8224 */ /* 0x000fe200078e005a */
[----:B------:R-:W-:Y:S01]  /*21bc0*/  @!P2 LEA.HI.X R7, R236, R31, R9, 0x2, P4 ;  /* 0x0000001fec07a211 */ /* 0x000fe200020f1409 */
[----:B------:R0:W-:Y:S01]  /*21bd0*/  @!P3 ST.E.64 desc[UR46][R2.64], R4 ;  /* 0x000000040200b985 */ /* 0x0001e2000c101b2e */
[----:B------:R-:W-:Y:S02]  /*21be0*/  ISETP.GE.AND P3, PT, R233, UR4, PT ;  /* 0x00000004e9007c0c */ /* 0x000fe4000bf66270 */
[----:B------:R-:W-:Y:S01]  /*21bf0*/  SHF.R.S32.HI R9, RZ, 0x1f, R234 ;  /* 0x0000001fff097819 */ /* 0x000fe200000114ea */
[----:B0-----:R-:W-:Y:S01]  /*21c00*/  @!P2 IMAD.MOV.U32 R4, RZ, RZ, R83 ;  /* 0x000000ffff04a224 */ /* 0x001fe200078e0053 */
[----:B------:R-:W-:Y:S01]  /*21c10*/  @!P1 LEA R2, P5, R235, R30, 0x2 ;  /* 0x0000001eeb029211 */ /* 0x000fe200078a10ff */
[----:B------:R-:W-:-:S08]  /*21c20*/  @!P2 IMAD.MOV.U32 R5, RZ, RZ, R87 ;  /* 0x000000ffff05a224 */ /* 0x000fd000078e0057 */
[----:B------:R-:W-:Y:S01]  /*21c30*/  @!P3 IMAD.MOV.U32 R69, RZ, RZ, R68 ;  /* 0x000000ffff45b224 */ /* 0x000fe200078e0044 */
[----:B------:R-:W-:Y:S01]  /*21c40*/  @!P1 LEA.HI.X R3, R235, R31, R8, 0x2, P5 ;  /* 0x0000001feb039211 */ /* 0x000fe200028f1408 */
[----:B------:R-:W-:Y:S01]  /*21c50*/  @!P3 IMAD.MOV.U32 R68, RZ, RZ, R67 ;  /* 0x000000ffff44b224 */ /* 0x000fe200078e0043 */
[----:B------:R0:W-:Y:S01]  /*21c60*/  @!P2 ST.E.64 desc[UR46][R6.64], R4 ;  /* 0x000000040600a985 */ /* 0x0001e2000c101b2e */
[----:B------:R-:W-:Y:S02]  /*21c70*/  ISETP.GE.AND P2, PT, R232, UR4, PT ;  /* 0x00000004e8007c0c */ /* 0x000fe4000bf46270 */
[----:B------:R-:W-:Y:S01]  /*21c80*/  SHF.R.S32.HI R8, RZ, 0x1f, R233 ;  /* 0x0000001fff087819 */ /* 0x000fe200000114e9 */
[----:B------:R2:W-:Y:S01]  /*21c90*/  @!P1 ST.E.64 desc[UR46][R2.64], R60 ;  /* 0x0000003c02009985 */ /* 0x0005e2000c101b2e */
[----:B------:R-:W-:Y:S02]  /*21ca0*/  ISETP.GE.AND P1, PT, R231, UR4, PT ;  /* 0x00000004e7007c0c */ /* 0x000fe4000bf26270 */
[----:B0-----:R-:W-:-:S07]  /*21cb0*/  @!P0 LEA R4, P4, R234, R30, 0x2 ;  /* 0x0000001eea048211 */ /* 0x001fce00078810ff */
[----:B------:R-:W-:Y:S02]  /*21cc0*/  @!P2 IMAD.MOV.U32 R6, RZ, RZ, R111 ;  /* 0x000000ffff06a224 */ /* 0x000fe400078e006f */
[----:B------:R-:W-:Y:S01]  /*21cd0*/  @!P2 IMAD.MOV.U32 R7, RZ, RZ, R91 ;  /* 0x000000ffff07a224 */ /* 0x000fe200078e005b */
[-C--:B------:R-:W-:Y:S01]  /*21ce0*/  @!P0 LEA.HI.X R5, R234, R31.reuse, R9, 0x2, P4 ;  /* 0x0000001fea058211 */ /* 0x080fe200020f1409 */
[----:B------:R-:W-:Y:S01]  /*21cf0*/  @!P1 IMAD.MOV.U32 R73, RZ, RZ, R72 ;  /* 0x000000ffff499224 */ /* 0x000fe200078e0048 */
[C---:B--2---:R-:W-:Y:S01]  /*21d00*/  @!P3 LEA R2, P5, R233.reuse, R30, 0x2 ;  /* 0x0000001ee902b211 */ /* 0x044fe200078a10ff */
[----:B------:R-:W-:Y:S01]  /*21d10*/  @!P1 IMAD.MOV.U32 R72, RZ, RZ, R71 ;  /* 0x000000ffff489224 */ /* 0x000fe200078e0047 */
[----:B------:R-:W-:Y:S01]  /*21d20*/  ISETP.GE.AND P4, PT, R230, UR4, PT ;  /* 0x00000004e6007c0c */ /* 0x000fe2000bf86270 */
[----:B------:R0:W-:Y:S01]  /*21d30*/  @!P0 ST.E.64 desc[UR46][R4.64], R106 ;  /* 0x0000006a04008985 */ /* 0x0001e2000c101b2e */
[----:B------:R-:W-:Y:S02]  /*21d40*/  @!P3 LEA.HI.X R3, R233, R31, R8, 0x2, P5 ;  /* 0x0000001fe903b211 */ /* 0x000fe400028f1408 */
[----:B------:R-:W-:-:S03]  /*21d50*/  SHF.R.S32.HI R8, RZ, 0x1f, R232 ;  /* 0x0000001fff087819 */ /* 0x000fc600000114e8 */
[----:B------:R2:W-:Y:S06]  /*21d60*/  @!P3 ST.E.64 desc[UR46][R2.64], R68 ;  /* 0x000000440200b985 */ /* 0x0005ec000c101b2e */
[----:B------:R-:W-:Y:S01]  /*21d70*/  @!P4 IMAD.MOV.U32 R94, RZ, RZ, R115 ;  /* 0x000000ffff5ec224 */ /* 0x000fe200078e0073 */
[----:B0-----:R-:W-:-:S04]  /*21d80*/  @!P2 LEA R4, P0, R232, R30, 0x2 ;  /* 0x0000001ee804a211 */ /* 0x001fc800078010ff */
[-C--:B------:R-:W-:Y:S02]  /*21d90*/  @!P2 LEA.HI.X R5, R232, R31.reuse, R8, 0x2, P0 ;  /* 0x0000001fe805a211 */ /* 0x080fe400000f1408 */
[-C--:B--2---:R-:W-:Y:S02]  /*21da0*/  @!P1 LEA R2, P5, R231, R30.reuse, 0x2 ;  /* 0x0000001ee7029211 */ /* 0x084fe400078a10ff */
[----:B------:R-:W-:Y:S01]  /*21db0*/  ISETP.GE.AND P0, PT, R229, UR4, PT ;  /* 0x00000004e5007c0c */ /* 0x000fe2000bf06270 */
[----:B------:R0:W-:Y:S01]  /*21dc0*/  @!P2 ST.E.64 desc[UR46][R4.64], R6 ;  /* 0x000000060400a985 */ /* 0x0001e2000c101b2e */
[----:B------:R-:W-:Y:S02]  /*21dd0*/  @!P1 LEA.HI.X R3, R231, R31, R10, 0x2, P5 ;  /* 0x0000001fe7039211 */ /* 0x000fe400028f140a */
[----:B------:R-:W-:Y:S02]  /*21de0*/  @!P4 LEA R8, P3, R230, R30, 0x2 ;  /* 0x0000001ee608c211 */ /* 0x000fe400078610ff */
[----:B------:R-:W-:Y:S01]  /*21df0*/  SHF.R.S32.HI R10, RZ, 0x1f, R230 ;  /* 0x0000001fff0a7819 */ /* 0x000fe200000114e6 */
[----:B------:R2:W-:Y:S01]  /*21e00*/  @!P1 ST.E.64 desc[UR46][R2.64], R72 ;  /* 0x0000004802009985 */ /* 0x0005e2000c101b2e */
[----:B------:R-:W-:-:S02]  /*21e10*/  ISETP.GE.AND P2, PT, R228, UR4, PT ;  /* 0x00000004e4007c0c */ /* 0x000fc4000bf46270 */
[-C--:B------:R-:W-:Y:S02]  /*21e20*/  @!P4 LEA.HI.X R9, R230, R31.reuse, R10, 0x2, P3 ;  /* 0x0000001fe609c211 */ /* 0x080fe400018f140a */
[----:B------:R-:W-:Y:S01]  /*21e30*/  ISETP.GE.AND P3, PT, R227, UR4, PT ;  /* 0x00000004e3007c0c */ /* 0x000fe2000bf66270 */
[----:B------:R-:W-:Y:S01]  /*21e40*/  @!P0 IMAD.MOV.U32 R77, RZ, RZ, R78 ;  /* 0x000000ffff4d8224 */ /* 0x000fe200078e004e */
[-C--:B------:R-:W-:Y:S01]  /*21e50*/  @!P0 LEA R10, P1, R229, R30.reuse, 0x2 ;  /* 0x0000001ee50a8211 */ /* 0x080fe200078210ff */
[----:B------:R3:W-:Y:S01]  /*21e60*/  @!P4 ST.E.64 desc[UR46][R8.64], R94 ;  /* 0x0000005e0800c985 */ /* 0x0007e2000c101b2e */
[----:B------:R-:W-:Y:S02]  /*21e70*/  ISETP.GE.AND P5, PT, R226, UR4, PT ;  /* 0x00000004e2007c0c */ /* 0x000fe4000bfa6270 */
[----:B------:R-:W-:Y:S02]  /*21e80*/  ISETP.GE.AND P4, PT, R225, UR4, PT ;  /* 0x00000004e1007c0c */ /* 0x000fe4000bf86270 */
[----:B------:R-:W-:Y:S01]  /*21e90*/  @!P0 LEA.HI.X R11, R229, R31, R13, 0x2, P1 ;  /* 0x0000001fe50b8211 */ /* 0x000fe200008f140d */
[----:B------:R-:W-:Y:S01]  /*21ea0*/  @!P2 IMAD.MOV.U32 R123, RZ, RZ, R134 ;  /* 0x000000ffff7ba224 */ /* 0x000fe200078e0086 */
[----:B0-----:R-:W-:-:S02]  /*21eb0*/  @!P2 LEA R4, P1, R228, R30, 0x2 ;  /* 0x0000001ee404a211 */ /* 0x001fc400078210ff */
[----:B------:R-:W-:Y:S01]  /*21ec0*/  SHF.R.S32.HI R13, RZ, 0x1f, R226 ;  /* 0x0000001fff0d7819 */ /* 0x000fe200000114e2 */
[----:B------:R0:W-:Y:S01]  /*21ed0*/  @!P0 ST.E.64 desc[UR46][R10.64], R76 ;  /* 0x0000004c0a008985 */ /* 0x0001e2000c101b2e */
[----:B------:R-:W-:Y:S01]  /*21ee0*/  @!P2 LEA.HI.X R5, R228, R31, R12, 0x2, P1 ;  /* 0x0000001fe405a211 */ /* 0x000fe200008f140c */
[----:B------:R-:W-:Y:S01]  /*21ef0*/  @!P3 IMAD.MOV.U32 R81, RZ, RZ, R84 ;  /* 0x000000ffff51b224 */ /* 0x000fe200078e0054 */
[-C--:B--2---:R-:W-:Y:S01]  /*21f00*/  @!P3 LEA R2, P0, R227, R30.reuse, 0x2 ;  /* 0x0000001ee302b211 */ /* 0x084fe200078010ff */
[----:B------:R-:W-:Y:S01]  /*21f10*/  @!P5 IMAD.MOV.U32 R100, RZ, RZ, R127 ;  /* 0x000000ffff64d224 */ /* 0x000fe200078e007f */
[-C--:B------:R-:W-:Y:S01]  /*21f20*/  @!P5 LEA R6, P1, R226, R30.reuse, 0x2 ;  /* 0x0000001ee206d211 */ /* 0x080fe200078210ff */
[----:B------:R0:W-:Y:S01]  /*21f30*/  @!P2 ST.E.64 desc[UR46][R4.64], R122 ;  /* 0x0000007a0400a985 */ /* 0x0001e2000c101b2e */
[----:B---3--:R-:W-:Y:S02]  /*21f40*/  @!P4 LEA R8, P2, R225, R30, 0x2 ;  /* 0x0000001ee108c211 */ /* 0x008fe400078410ff */
[----:B------:R-:W-:-:S02]  /*21f50*/  SHF.R.S32.HI R12, RZ, 0x1f, R225 ;  /* 0x0000001fff0c7819 */ /* 0x000fc400000114e1 */
[-C--:B------:R-:W-:Y:S02]  /*21f60*/  @!P3 LEA.HI.X R3, R227, R31.reuse, R14, 0x2, P0 ;  /* 0x0000001fe303b211 */ /* 0x080fe400000f140e */
[-C--:B------:R-:W-:Y:S02]  /*21f70*/  @!P5 LEA.HI.X R7, R226, R31.reuse, R13, 0x2, P1 ;  /* 0x0000001fe207d211 */ /* 0x080fe400008f140d */
[----:B------:R-:W-:Y:S01]  /*21f80*/  @!P4 LEA.HI.X R9, R225, R31, R12, 0x2, P2 ;  /* 0x0000001fe109c211 */ /* 0x000fe200010f140c */
[----:B------:R0:W-:Y:S01]  /*21f90*/  @!P3 ST.E.64 desc[UR46][R2.64], R80 ;  /* 0x000000500200b985 */ /* 0x0001e2000c101b2e */
[----:B------:R-:W-:-:S03]  /*21fa0*/  ISETP.GE.AND P0, PT, R224, UR4, PT ;  /* 0x00000004e0007c0c */ /* 0x000fc6000bf06270 */
[----:B------:R0:W-:Y:S04]  /*21fb0*/  @!P5 ST.E.64 desc[UR46][R6.64], R100 ;  /* 0x000000640600d985 */ /* 0x0001e8000c101b2e */
[----:B------:R0:W-:Y:S06]  /*21fc0*/  @!P4 ST.E.64 desc[UR46][R8.64], R24 ;  /* 0x000000180800c985 */ /* 0x0001ec000c101b2e */
[----:B------:R-:W-:Y:S05]  /*21fd0*/  @P0 BRA `(.L_x_1636) ;  /* 0x0000000c00a00947 */ /* 0x000fea0003800000 */
[----:B------:R-:W-:Y:S02]  /*21fe0*/  SHF.R.S32.HI R12, RZ, 0x1f, R224 ;  /* 0x0000001fff0c7819 */ /* 0x000fe400000114e0 */
[----:B------:R-:W-:-:S04]  /*21ff0*/  LEA R30, P0, R224, R30, 0x2 ;  /* 0x0000001ee01e7211 */ /* 0x000fc800078010ff */
[----:B------:R-:W-:-:S05]  /*22000*/  LEA.HI.X R31, R224, R31, R12, 0x2, P0 ;  /* 0x0000001fe01f7211 */ /* 0x000fca00000f140c */
[----:B------:R2:W-:Y:S01]  /*22010*/  ST.E.64 desc[UR46][R30.64], R26 ;  /* 0x0000001a1e007985 */ /* 0x0005e2000c101b2e */
[----:B------:R-:W-:Y:S05]  /*22020*/  BRA `(.L_x_1636) ;  /* 0x0000000c008c7947 */ /* 0x000fea0003800000 */
.L_x_1622:
[----:B------:R-:W-:Y:S01]  /*22030*/  ULDC.64 UR4, c[0x0][0xc08] ;  /* 0x0003020000047ab9 */ /* 0x000fe20000000a00 */
[----:B------:R-:W4:Y:S01]  /*22040*/  LDC.64 R2, c[0x0][0xc00] ;  /* 0x00030000ff027b82 */ /* 0x000f220000000a00 */
[----:B------:R-:W-:Y:S01]  /*22050*/  ISETP.NE.U32.AND P0, PT, RZ, UR4, PT ;  /* 0x00000004ff007c0c */ /* 0x000fe2000bf05070 */
[----:B------:R-:W-:-:S03]  /*22060*/  IMAD.MOV.U32 R15, RZ, RZ, RZ ;  /* 0x000000ffff0f7224 */ /* 0x000fc600078e00ff */
[----:B------:R-:W-:Y:S01]  /*22070*/  ISETP.NE.AND.EX P1, PT, RZ, UR5, PT, P0 ;  /* 0x00000005ff007c0c */ /* 0x000fe2000bf25300 */
[----:B------:R-:W-:Y:S02]  /*22080*/  ULDC.64 UR4, c[0x0][0xc00] ;  /* 0x0003000000047ab9 */ /* 0x000fe40000000a00 */
[----:B------:R-:W-:-:S04]  /*22090*/  ISETP.NE.U32.AND P0, PT, RZ, UR4, PT ;  /* 0x00000004ff007c0c */ /* 0x000fc8000bf05070 */
[----:B------:R-:W-:-:S06]  /*220a0*/  ISETP.NE.AND.EX P0, PT, RZ, UR5, PT, P0 ;  /* 0x00000005ff007c0c */ /* 0x000fcc000bf05300 */
[----:B------:R-:W0:Y:S01]  /*220b0*/  @P1 LDC.64 R4, c[0x0][0xc08] ;  /* 0x00030200ff041b82 */ /* 0x000e220000000a00 */
[----:B------:R-:W-:Y:S02]  /*220c0*/  ULDC UR4, c[0x0][0xa88] ;  /* 0x0002a20000047ab9 */ /* 0x000fe40000000800 */
[----:B------:R-:W-:Y:S02]  /*220d0*/  IMAD.U32 R20, RZ, RZ, UR4 ;  /* 0x00000004ff147e24 */ /* 0x000fe4000f8e00ff */
[----:B----4-:R-:W-:-:S05]  /*220e0*/  IMAD.WIDE R2, R218, 0x4, R2 ;  /* 0x00000004da027825 */ /* 0x010fca00078e0202 */
[----:B------:R4:W5:Y:S01]  /*220f0*/  @P0 LDG.E R15, desc[UR46][R2.64] ;  /* 0x0000002e020f0981 */ /* 0x000962000c1e1900 */
[----:B------:R-:W1:Y:S01]  /*22100*/  S2R R28, SR_TID.X ;  /* 0x00000000001c7919 */ /* 0x000e620000002100 */
[----:B0-----:R-:W-:-:S05]  /*22110*/  @P1 IMAD.WIDE R4, R218, 0x4, R4 ;  /* 0x00000004da041825 */ /* 0x001fca00078e0204 */
[----:B------:R4:W5:Y:S01]  /*22120*/  @P1 LDG.E R20, desc[UR46][R4.64] ;  /* 0x0000002e04141981 */ /* 0x000962000c1e1900 */
[----:B--2---:R-:W-:Y:S02]  /*22130*/  ISETP.GT.AND P2, PT, R217, 0x1, PT ;  /* 0x00000001d900780c */ /* 0x004fe40003f44270 */
[----:B------:R-:W-:Y:S01]  /*22140*/  SHF.R.S32.HI R24, RZ, 0x1f, R218 ;  /* 0x0000001fff187819 */ /* 0x000fe200000114da */
[----:B-1----:R-:W-:-:S05]  /*22150*/  VIADD R0, R28, 0xffffff80 ;  /* 0xffffff801c007836 */ /* 0x002fca0000000000 */
[----:B------:R-:W-:Y:S01]  /*22160*/  ISETP.GT.AND P3, PT, R0, 0x7f, PT ;  /* 0x0000007f0000780c */ /* 0x000fe20003f64270 */
[----:B----4-:R-:W-:-:S12]  /*22170*/  @P1 BRA `(.L_x_1641) ;  /* 0x0000000000101947 */ /* 0x010fd80003800000 */
[----:B------:R-:W-:Y:S05]  /*22180*/  @!P0 BRA `(.L_x_1641) ;  /* 0x00000000000c8947 */ /* 0x000fea0003800000 */
[----:B------:R-:W2:Y:S04]  /*22190*/  LDG.E R5, desc[UR46][R2.64] ;  /* 0x0000002e02057981 */ /* 0x000ea8000c1e1900 */
[----:B-----5:R-:W2:Y:S02]  /*221a0*/  LDG.E R20, desc[UR46][R2.64+0x4] ;  /* 0x0000042e02147981 */ /* 0x020ea4000c1e1900 */
[----:B--2---:R-:W-:-:S07]  /*221b0*/  IMAD.IADD R20, R20, 0x1, -R5 ;  /* 0x0000000114147824 */ /* 0x004fce00078e0a05 */
.L_x_1641:
[----:B------:R-:W-:Y:S01]  /*221c0*/  BSSY B1, `(.L_x_1642) ;  /* 0x0000035000017945 */ /* 0x000fe20003800000 */
[----:B------:R-:W-:Y:S02]  /*221d0*/  SEL R25, R218, RZ, !P0 ;  /* 0x000000ffda197207 */ /* 0x000fe40004000000 */
[----:B------:R-:W-:Y:S02]  /*221e0*/  SEL R24, R24, RZ, !P0 ;  /* 0x000000ff18187207 */ /* 0x000fe40004000000 */
[----:B-----5:R-:W-:Y:S01]  /*221f0*/  SHF.R.S32.HI R14, RZ, 0x1f, R15 ;  /* 0x0000001fff0e7819 */ /* 0x020fe2000001140f */
[----:B------:R-:W-:Y:S06]  /*22200*/  @P3 BRA `(.L_x_1643) ;  /* 0x0000000000c03947 */ /* 0x000fec0003800000 */
[----:B------:R-:W0:Y:S01]  /*22210*/  LDC R29, c[0x0][0xbe8] ;  /* 0x0002fa00ff1d7b82 */ /* 0x000e220000000800 */
[----:B------:R-:W-:Y:S01]  /*22220*/  IADD3 R27, R199, -0x80, R28 ;  /* 0xffffff80c71b7810 */ /* 0x000fe20007ffe01c */
[----:B0-----:R-:W-:-:S05]  /*22230*/  IMAD R0, R20, R29, RZ ;  /* 0x0000001d14007224 */ /* 0x001fca00078e02ff */
[----:B------:R-:W-:-:S13]  /*22240*/  ISETP.GE.AND P0, PT, R27, R0, PT ;  /* 0x000000001b00720c */ /* 0x000fda0003f06270 */
[----:B------:R-:W-:Y:S05]  /*22250*/  @P0 BRA `(.L_x_1643) ;  /* 0x0000000000ac0947 */ /* 0x000fea0003800000 */
[----:B------:R-:W-:Y:S01]  /*22260*/  IMAD.MOV.U32 R0, RZ, RZ, 0x9b8 ;  /* 0x000009b8ff007424 */ /* 0x000fe200078e00ff */
[----:B------:R-:W-:Y:S01]  /*22270*/  ISETP.GT.AND P3, PT, R217, 0x1, PT ;  /* 0x00000001d900780c */ /* 0x000fe20003f64270 */
[----:B------:R-:W0:Y:S01]  /*22280*/  LDC.64 R2, c[0x0][0xba8] ;  /* 0x0002ea00ff027b82 */ /* 0x000e220000000a00 */
[----:B------:R-:W-:Y:S01]  /*22290*/  ISETP.NE.AND P0, PT, R29, 0x1, PT ;  /* 0x000000011d00780c */ /* 0x000fe20003f05270 */
[----:B------:R-:W-:Y:S01]  /*222a0*/  IMAD.MOV.U32 R21, RZ, RZ, R27 ;  /* 0x000000ffff157224 */ /* 0x000fe200078e001b */
[----:B------:R-:W-:-:S05]  /*222b0*/  SEL R26, R0, 0x978, P3 ;  /* 0x00000978001a7807 */ /* 0x000fca0001800000 */
[----:B------:R-:W1:Y:S08]  /*222c0*/  LDC.64 R10, c[0x0][R26+0x220] ;  /* 0x000088001a0a7b82 */ /* 0x000e700000000a00 */
[----:B------:R-:W2:Y:S08]  /*222d0*/  LDC.64 R12, c[0x0][R26+0x218] ;  /* 0x000086001a0c7b82 */ /* 0x000eb00000000a00 */
[----:B------:R-:W4:Y:S08]  /*222e0*/  LDC.64 R6, c[0x0][R26+0x228] ;  /* 0x00008a001a067b82 */ /* 0x000f300000000a00 */
[----:B------:R-:W5:Y:S08]  /*222f0*/  LDC.64 R4, c[0x0][R26+0x210] ;  /* 0x000084001a047b82 */ /* 0x000f700000000a00 */
[----:B------:R-:W3:Y:S08]  /*22300*/  @P0 LDC R0, c[0x0][0xbec] ;  /* 0x0002fb00ff000b82 */ /* 0x000ef00000000800 */
[----:B------:R-:W4:Y:S01]  /*22310*/  @P0 LDC R33, c[0x0][0xbf0] ;  /* 0x0002fc00ff210b82 */ /* 0x000f220000000800 */
[----:B-1----:R-:W-:-:S07]  /*22320*/  IMAD R11, R11, R25, RZ ;  /* 0x000000190b0b7224 */ /* 0x002fce00078e02ff */
[----:B0-----:R-:W0:Y:S01]  /*22330*/  @!P3 LDC R2, c[0x0][0xb50] ;  /* 0x0002d400ff02bb82 */ /* 0x001e220000000800 */
[----:B------:R-:W-:-:S04]  /*22340*/  IMAD.WIDE.U32 R8, R10, R25, RZ ;  /* 0x000000190a087225 */ /* 0x000fc800078e00ff */
[----:B------:R-:W-:Y:S02]  /*22350*/  IMAD R11, R10, R24, R11 ;  /* 0x000000180a0b7224 */ /* 0x000fe400078e020b */
[----:B---3--:R-:W-:Y:S01]  /*22360*/  @P0 IMAD.HI.U32 R0, R27, R0, RZ ;  /* 0x000000001b000227 */ /* 0x008fe200078e00ff */
[----:B------:R-:W1:Y:S03]  /*22370*/  @!P3 LDC R3, c[0x0][0xb54] ;  /* 0x0002d500ff03bb82 */ /* 0x000e660000000800 */
[-C--:B--2---:R-:W-:Y:S02]  /*22380*/  IMAD R31, R13, R211.reuse, RZ ;  /* 0x000000d30d1f7224 */ /* 0x084fe400078e02ff */
[----:B------:R-:W-:Y:S01]  /*22390*/  IMAD.WIDE.U32 R12, R12, R211, RZ ;  /* 0x000000d30c0c7225 */ /* 0x000fe200078e00ff */
[----:B----4-:R-:W-:Y:S02]  /*223a0*/  @P0 SHF.R.U32.HI R21, RZ, R33, R0 ;  /* 0x00000021ff150219 */ /* 0x010fe40000011600 */
[----:B------:R-:W-:Y:S01]  /*223b0*/  SEL R33, R222, RZ, P3 ;  /* 0x000000ffde217207 */ /* 0x000fe20001800000 */
[----:B------:R-:W-:Y:S01]  /*223c0*/  IMAD.IADD R13, R31, 0x1, R13 ;  /* 0x000000011f0d7824 */ /* 0x000fe200078e020d */
[----:B------:R-:W-:Y:S01]  /*223d0*/  IADD3 R12, P0, P1, R8, R12, R15 ;  /* 0x0000000c080c7210 */ /* 0x000fe2000791e00f */
[----:B------:R-:W-:-:S02]  /*223e0*/  IMAD.MOV R0, RZ, RZ, -R21 ;  /* 0x000000ffff007224 */ /* 0x000fc400078e0a15 */
[----:B------:R-:W-:Y:S02]  /*223f0*/  IMAD.IADD R11, R9, 0x1, R11 ;  /* 0x00000001090b7824 */ /* 0x000fe400078e020b */
[-C--:B------:R-:W-:Y:S02]  /*22400*/  IMAD R31, R7, R33.reuse, RZ ;  /* 0x00000021071f7224 */ /* 0x080fe400078e02ff */
[----:B------:R-:W-:-:S04]  /*22410*/  IMAD.WIDE.U32 R6, R6, R33, RZ ;  /* 0x0000002106067225 */ /* 0x000fc800078e00ff */
[----:B------:R-:W-:Y:S01]  /*22420*/  IMAD R9, R29, R0, R27 ;  /* 0x000000001d097224 */ /* 0x000fe200078e021b */
[----:B------:R-:W-:Y:S01]  /*22430*/  IADD3.X R0, R11, R13, R14, P0, P1 ;  /* 0x0000000d0b007210 */ /* 0x000fe200007e240e */
[----:B------:R-:W-:Y:S01]  /*22440*/  IMAD.IADD R7, R31, 0x1, R7 ;  /* 0x000000011f077824 */ /* 0x000fe200078e0207 */
[----:B------:R-:W-:Y:S02]  /*22450*/  IADD3 R6, P0, P1, R21, R12, R6 ;  /* 0x0000000c15067210 */ /* 0x000fe4000791e006 */
[----:B------:R-:W-:Y:S02]  /*22460*/  SHF.R.S32.HI R21, RZ, 0x1f, R21 ;  /* 0x0000001fff157819 */ /* 0x000fe40000011415 */
[----:B------:R-:W-:Y:S02]  /*22470*/  SHF.R.S32.HI R11, RZ, 0x1f, R9 ;  /* 0x0000001fff0b7819 */ /* 0x000fe40000011409 */
[----:B------:R-:W-:Y:S01]  /*22480*/  IADD3.X R7, R21, R0, R7, P0, P1 ;  /* 0x0000000015077210 */ /* 0x000fe200007e2407 */
[----:B-----5:R-:W-:-:S02]  /*22490*/  IMAD R0, R5, R9, RZ ;  /* 0x0000000905007224 */ /* 0x020fc400078e02ff */
[----:B------:R-:W-:Y:S02]  /*224a0*/  IMAD.MOV.U32 R5, RZ, RZ, -0x800000 ;  /* 0xff800000ff057424 */ /* 0x000fe400078e00ff */
[C---:B------:R-:W-:Y:S02]  /*224b0*/  IMAD R11, R4.reuse, R11, R0 ;  /* 0x0000000b040b7224 */ /* 0x040fe400078e0200 */
[----:B------:R-:W-:-:S04]  /*224c0*/  IMAD.WIDE.U32 R6, R4, R9, R6 ;  /* 0x0000000904067225 */ /* 0x000fc800078e0006 */
[----:B------:R-:W-:Y:S01]  /*224d0*/  IMAD.IADD R0, R7, 0x1, R11 ;  /* 0x0000000107007824 */ /* 0x000fe200078e020b */
[----:B0-----:R-:W-:-:S04]  /*224e0*/  LEA R2, P0, R6, R2, 0x2 ;  /* 0x0000000206027211 */ /* 0x001fc800078010ff */
[----:B-1----:R-:W-:-:S05]  /*224f0*/  LEA.HI.X R3, R6, R3, R0, 0x2, P0 ;  /* 0x0000000306037211 */ /* 0x002fca00000f1400 */
[----:B------:R0:W-:Y:S04]  /*22500*/  STG.E desc[UR46][R2.64], R5 ;  /* 0x0000000502007986 */ /* 0x0001e8000c10192e */
.L_x_1643:
[----:B------:R-:W-:Y:S05]  /*22510*/  BSYNC B1 ;  /* 0x0000000000017941 */ /* 0x000fea0003800000 */
.L_x_1642:
[----:B------:R-:W-:Y:S05]  /*22520*/  @P2 BRA `(.L_x_1636) ;  /* 0x00000008004c2947 */ /* 0x000fea0003800000 */
[----:B------:R-:W1:Y:S01]  /*22530*/  LDC R9, c[0x0][0xbe8] ;  /* 0x0002fa00ff097b82 */ /* 0x000e620000000800 */
[----:B------:R-:W-:Y:S01]  /*22540*/  VIADD R4, R28, 0xffffff80 ;  /* 0xffffff801c047836 */ /* 0x000fe20000000000 */
[----:B------:R-:W-:Y:S02]  /*22550*/  ULDC.64 UR4, c[0x0][0xaa0] ;  /* 0x0002a80000047ab9 */ /* 0x000fe40000000a00 */
[----:B------:R-:W-:Y:S02]  /*22560*/  IMAD R0, R14, UR4, RZ ;  /* 0x000000040e007c24 */ /* 0x000fe4000f8e02ff */
[----:B------:R-:W-:Y:S01]  /*22570*/  SHF.R.S32.HI R11, RZ, 0x1f, R4 ;  /* 0x0000001fff0b7819 */ /* 0x000fe20000011404 */
[----:B0-----:R-:W-:-:S04]  /*22580*/  IMAD.WIDE.U32 R2, R15, UR4, RZ ;  /* 0x000000040f027c25 */ /* 0x001fc8000f8e00ff */
[----:B------:R-:W-:Y:S01]  /*22590*/  IMAD R5, R15, UR5, R0 ;  /* 0x000000050f057c24 */ /* 0x000fe2000f8e0200 */
[----:B------:R-:W-:Y:S01]  /*225a0*/  LEA.HI R0, R11, R4, RZ, 0x3 ;  /* 0x000000040b007211 */ /* 0x000fe200078f18ff */
[----:B------:R-:W-:Y:S02]  /*225b0*/  ULDC.64 UR4, c[0x0][0xae8] ;  /* 0x0002ba0000047ab9 */ /* 0x000fe40000000a00 */
[----:B------:R-:W-:Y:S01]  /*225c0*/  IMAD.IADD R3, R3, 0x1, R5 ;  /* 0x0000000103037824 */ /* 0x000fe200078e0205 */
[----:B------:R-:W-:Y:S01]  /*225d0*/  LOP3.LUT R13, R0, 0xfffffff8, RZ, 0xc0, !PT ;  /* 0xfffffff8000d7812 */ /* 0x000fe200078ec0ff */
[----:B------:R-:W-:-:S04]  /*225e0*/  IMAD.WIDE.U32 R2, R211, UR4, R2 ;  /* 0x00000004d3027c25 */ /* 0x000fc8000f8e0002 */
[----:B------:R-:W-:Y:S01]  /*225f0*/  IMAD.IADD R0, R4, 0x1, -R13 ;  /* 0x0000000104007824 */ /* 0x000fe200078e0a0d */
[----:B-1----:R-:W-:Y:S01]  /*22600*/  ISETP.NE.AND P0, PT, R9, 0x1, PT ;  /* 0x000000010900780c */ /* 0x002fe20003f05270 */
[----:B------:R-:W-:Y:S01]  /*22610*/  IMAD R3, R211, UR5, R3 ;  /* 0x00000005d3037c24 */ /* 0x000fe2000f8e0203 */
[----:B------:R-:W-:Y:S01]  /*22620*/  ULDC.64 UR4, c[0x0][0xaf0] ;  /* 0x0002bc0000047ab9 */ /* 0x000fe20000000a00 */
[----:B------:R-:W-:Y:S02]  /*22630*/  IMAD R0, R0, 0x20, R17 ;  /* 0x0000002000007824 */ /* 0x000fe400078e0211 */
[----:B------:R-:W-:Y:S02]  /*22640*/  IMAD R4, R24, UR4, RZ ;  /* 0x0000000418047c24 */ /* 0x000fe4000f8e02ff */
[----:B------:R-:W-:Y:S02]  /*22650*/  IMAD.IADD R6, R199, 0x1, R0 ;  /* 0x00000001c7067824 */ /* 0x000fe400078e0200 */
[----:B------:R-:W-:-:S04]  /*22660*/  IMAD.WIDE.U32 R2, R25, UR4, R2 ;  /* 0x0000000419027c25 */ /* 0x000fc8000f8e0002 */
[----:B------:R-:W0:Y:S01]  /*22670*/  @P0 LDC R7, c[0x0][0xbec] ;  /* 0x0002fb00ff070b82 */ /* 0x000e220000000800 */
[----:B------:R-:W-:Y:S02]  /*22680*/  IMAD.MOV.U32 R5, RZ, RZ, R6 ;  /* 0x000000ffff057224 */ /* 0x000fe400078e0006 */
[----:B------:R-:W-:-:S05]  /*22690*/  IMAD.IADD R199, R17, 0x1, R199 ;  /* 0x0000000111c77824 */ /* 0x000fca00078e02c7 */
[----:B------:R-:W1:Y:S01]  /*226a0*/  @P0 LDC R11, c[0x0][0xbf0] ;  /* 0x0002fc00ff0b0b82 */ /* 0x000e620000000800 */
[----:B0-----:R-:W-:-:S04]  /*226b0*/  @P0 IMAD.HI.U32 R0, R6, R7, RZ ;  /* 0x0000000706000227 */ /* 0x001fc800078e00ff */
[----:B------:R-:W-:Y:S01]  /*226c0*/  IMAD R7, R25, UR5, R4 ;  /* 0x0000000519077c24 */ /* 0x000fe2000f8e0204 */
[----:B------:R-:W-:Y:S01]  /*226d0*/  ULDC.64 UR4, c[0x0][0xae0] ;  /* 0x0002b80000047ab9 */ /* 0x000fe20000000a00 */
[----:B-1----:R-:W-:Y:S02]  /*226e0*/  @P0 SHF.R.U32.HI R5, RZ, R11, R0 ;  /* 0x0000000bff050219 */ /* 0x002fe40000011600 */
[----:B------:R-:W-:Y:S02]  /*226f0*/  IMAD.IADD R3, R3, 0x1, R7 ;  /* 0x0000000103037824 */ /* 0x000fe400078e0207 */
[--C-:B------:R-:W-:Y:S01]  /*22700*/  SHF.R.S32.HI R0, RZ, 0x1f, R5.reuse ;  /* 0x0000001fff007819 */ /* 0x100fe20000011405 */
[----:B------:R-:W-:Y:S02]  /*22710*/  IMAD.MOV R7, RZ, RZ, -R5 ;  /* 0x000000ffff077224 */ /* 0x000fe400078e0a05 */
[----:B------:R-:W-:-:S04]  /*22720*/  IMAD.WIDE.U32 R2, R5, UR4, R2 ;  /* 0x0000000405027c25 */ /* 0x000fc8000f8e0002 */
[----:B------:R-:W-:Y:S02]  /*22730*/  IMAD R0, R0, UR4, RZ ;  /* 0x0000000400007c24 */ /* 0x000fe4000f8e02ff */
[----:B------:R-:W-:Y:S02]  /*22740*/  IMAD R7, R9, R7, R6 ;  /* 0x0000000709077224 */ /* 0x000fe400078e0206 */
        /* <DEDUP_REMOVED lines=15> */
.L_x_2015:
[----:B------:R-:W-:Y:S01]  /*22840*/  IMAD R9, R20, R9, RZ ;  /* 0x0000000914097224 */ /* 0x000fe200078e02ff */
        /* <DEDUP_REMOVED lines=20> */
.L_x_1646:
[----:B------:R-:W-:Y:S05]  /*22990*/  BSYNC B1 ;  /* 0x0000000000017941 */ /* 0x000fea0003800000 */
.L_x_1645:
[----:B------:R-:W-:-:S03]  /*229a0*/  UMOV UR4, 0xffffffff ;  /* 0xffffffff00047882 */ /* 0x000fc60000000000 */
[----:B------:R-:W-:Y:S05]  /*229b0*/  BRA.DIV UR4, `(.L_x_1647) ;  /* 0x000000e204b07947 */ /* 0x000fea000b800000 */
[----:B-1----:R1:W0:Y:S04]  /*229c0*/  SHFL.IDX PT, R3, R2, 0x1, 0x181f ;  /* 0x00381f0002037f89 */ /* 0x00222800000e0000 */
[----:B--2-4-:R1:W2:Y:S02]  /*229d0*/  SHFL.IDX PT, R14, R0, 0x1, 0x181f ;  /* 0x00381f00000e7f89 */ /* 0x0142a400000e0000 */
.L_x_2019:
        /* <DEDUP_REMOVED lines=11> */
[-C--:B0-----:R-:W-:Y:S02]  /*22a90*/  @!P3 LEA.HI.X R5, R18, R3.reuse, R19, 0x1, P5 ;  /* 0x000000031205b211 */ /* 0x081fe400028f0c13 */
        /* <DEDUP_REMOVED lines=9> */
.L_x_1649:
[----:B------:R-:W-:Y:S05]  /*22b30*/  BSYNC B1 ;  /* 0x0000000000017941 */ /* 0x000fea0003800000 */
.L_x_1648:
[----:B------:R-:W-:-:S03]  /*22b40*/  UMOV UR4, 0xffffffff ;  /* 0xffffffff00047882 */ /* 0x000fc60000000000 */
[----:B------:R-:W-:Y:S05]  /*22b50*/  BRA.DIV UR4, `(.L_x_1650) ;  /* 0x000000e204907947 */ /* 0x000fea000b800000 */
[----:B0-----:R0:W0:Y:S04]  /*22b60*/  SHFL.IDX PT, R3, R2, 0x2, 0x181f ;  /* 0x00581f0002037f89 */ /* 0x00102800000e0000 */
[----:B--2-4-:R2:W4:Y:S02]  /*22b70*/  SHFL.IDX PT, R14, R0, 0x2, 0x181f ;  /* 0x00581f00000e7f89 */ /* 0x01452400000e0000 */
.L_x_2023:
        /* <DEDUP_REMOVED lines=21> */
.L_x_1652:
[----:B------:R-:W-:Y:S05]  /*22cd0*/  BSYNC B1 ;  /* 0x0000000000017941 */ /* 0x000fea0003800000 */
.L_x_1651:
[----:B------:R-:W-:-:S03]  /*22ce0*/  UMOV UR4, 0xffffffff ;  /* 0xffffffff00047882 */ /* 0x000fc60000000000 */
[----:B------:R-:W-:Y:S05]  /*22cf0*/  BRA.DIV UR4, `(.L_x_1653) ;  /* 0x000000e204707947 */ /* 0x000fea000b800000 */
[----:B0-----:R0:W0:Y:S04]  /*22d00*/  SHFL.IDX PT, R3, R2, 0x3, 0x181f ;  /* 0x00781f0002037f89 */ /* 0x00102800000e0000 */
[----:B----4-:R4:W0:Y:S02]  /*22d10*/  SHFL.IDX PT, R14, R0, 0x3, 0x181f ;  /* 0x00781f00000e7f89 */ /* 0x01082400000e0000 */
.L_x_2027:
[----:B-12-4-:R-:W-:-:S05]  /*22d20*/  VIADD R0, R199, 0x60 ;  /* 0x00000060c7007836 */ /* 0x016fca0000000000 */
        /* <DEDUP_REMOVED lines=9> */
[-C--:B------:R-:W-:Y:S02]  /*22dc0*/  @!P3 LEA.HI.X R5, R18, R3.reuse, R19, 0x1, P5 ;  /* 0x000000031205b211 */ /* 0x080fe400028f0c13 */
        /* <DEDUP_REMOVED lines=9> */
.L_x_1636:
[----:B------:R-:W-:Y:S05]  /*22e60*/  BSYNC B0 ;  /* 0x0000000000007941 */ /* 0x000fea0003800000 */
.L_x_1621:
[----:B------:R-:W-:Y:S02]  /*22e70*/  ULDC UR4, c[0x0][0xc3c] ;  /* 0x00030f0000047ab9 */ /* 0x000fe40000000800 */
[----:B---3--:R-:W-:-:S13]  /*22e80*/  ISETP.GE.AND P0, PT, R207, UR4, PT ;  /* 0x00000004cf007c0c */ /* 0x008fda000bf06270 */
[----:B------:R-:W-:Y:S05]  /*22e90*/  @!P0 BRA `(.L_x_1654) ;  /* 0xfffffde400e88947 */ /* 0x000fea000383ffff */
[----:B------:R-:W-:Y:S05]  /*22ea0*/  BRA `(.L_x_1412) ;  /* 0x0000008400607947 */ /* 0x000fea0003800000 */
.L_x_1410:
[----:B------:R-:W-:-:S08]  /*22eb0*/  NOP ;  /* 0x0000000000007918 */ /* 0x000fd00000000000 */
[----:B------:R-:W0:-:S00]  /*22ec0*/  USETMAXREG.DEALLOC.CTAPOOL 0x18 ;  /* 0x00000018000079c8 */ /* 0x000e0000080e0500 */
[----:B0-----:R-:W2:Y:S01]  /*22ed0*/  LDL.LU R2, [R1] ;  /* 0x0000000001027983 */ /* 0x001ea20000300800 */
[----:B------:R-:W-:Y:S01]  /*22ee0*/  LOP3.LUT R0, R0, 0x3, RZ, 0xc0, !PT ;  /* 0x0000000300007812 */ /* 0x000fe200078ec0ff */
[----:B------:R-:W-:-:S05]  /*22ef0*/  IMAD.MOV.U32 R6, RZ, RZ, RZ ;  /* 0x000000ffff067224 */ /* 0x000fca00078e00ff */
[----:B------:R-:W0:Y:S02]  /*22f00*/  SHFL.IDX PT, R0, R0, RZ, 0x1f ;  /* 0x00001fff00007589 */ /* 0x000e2400000e0000 */
[----:B0-----:R-:W-:Y:S02]  /*22f10*/  ISETP.NE.AND P0, PT, R0, RZ, PT ;  /* 0x000000ff0000720c */ /* 0x001fe40003f05270 */
[----:B--2---:R-:W-:-:S11]  /*22f20*/  LOP3.LUT R2, R2, 0xfffffffd, RZ, 0xc0, !PT ;  /* 0xfffffffd02027812 */ /* 0x004fd600078ec0ff */
[----:B------:R-:W-:-:S05]  /*22f30*/  @P0 LOP3.LUT R2, R2, 0x2, RZ, 0xfc, !PT ;  /* 0x0000000202020812 */ /* 0x000fca00078efcff */
[----:B------:R0:W-:Y:S01]  /*22f40*/  STL [R1], R2 ;  /* 0x0000000201007387 */ /* 0x0001e20000100800 */
[----:B------:R-:W-:Y:S05]  /*22f50*/  @!P0 BRA `(.L_x_1655) ;  /* 0x0000000000248947 */ /* 0x000fea0003800000 */
[----:B------:R-:W1:Y:S08]  /*22f60*/  S2UR UR5, SR_CgaCtaId ;  /* 0x00000000000579c3 */ /* 0x000e700000008800 */
[----:B------:R-:W-:Y:S06]  /*22f70*/  BAR.SYNC.DEFER_BLOCKING 0x5, 0x180 ;  /* 0x0146000000007b1d */ /* 0x000fec0000010000 */
[----:B------:R-:W-:-:S02]  /*22f80*/  UMOV UR4, 0x400 ;  /* 0x0000040000047882 */ /* 0x000fc40000000000 */
[----:B-1----:R-:W-:-:S09]  /*22f90*/  ULEA UR4, UR5, UR4, 0x18 ;  /* 0x0000000405047291 */ /* 0x002fd2000f8ec03f */
[----:B------:R-:W1:Y:S04]  /*22fa0*/  LDS.128 R4, [UR4+0x284d0] ;  /* 0x0284d004ff047984 */ /* 0x000e680008000c00 */
[----:B-1----:R1:W-:Y:S04]  /*22fb0*/  STL.64 [R1+0x10], R4 ;  /* 0x0000100401007387 */ /* 0x0023e80000100a00 */
[----:B------:R1:W-:Y:S01]  /*22fc0*/  STL.64 [R1+0x18], R6 ;  /* 0x0000180601007387 */ /* 0x0003e20000100a00 */
[----:B------:R-:W-:Y:S06]  /*22fd0*/  BAR.ARV 0x4, 0x180 ;  /* 0x0106000000007b1d */ /* 0x000fec0000002000 */
[----:B------:R-:W-:Y:S05]  /*22fe0*/  BRA `(.L_x_1656) ;  /* 0x0000000c00b47947 */ /* 0x000fea0003800000 */
.L_x_1655:
[----:B------:R-:W1:Y:S01]  /*22ff0*/  S2R R0, SR_TID.X ;  /* 0x0000000000007919 */ /* 0x000e620000002100 */
[----:B------:R-:W-:Y:S01]  /*23000*/  ULDC UR4, c[0x0][0xc3c] ;  /* 0x00030f0000047ab9 */ /* 0x000fe20000000800 */
        /* <DEDUP_REMOVED lines=9> */
[----:B-1----:R-:W-:-:S04]  /*230a0*/  @!P1 IMAD.WIDE.U32 R2, R0, 0x4, R4 ;  /* 0x0000000400029825 */ /* 0x002fc800078e0004 */
[----:B------:R-:W-:-:S06]  /*230b0*/  IMAD.MOV.U32 R5, RZ, RZ, RZ ;  /* 0x000000ffff057224 */ /* 0x000fcc00078e00ff */
        /* <DEDUP_REMOVED lines=28> */
[----:B------:R-:W-:Y:S01]  /*23280*/  IMAD.MOV.U32 R7, RZ, RZ, R4 ;  /* 0x000000ffff077224 */ /* 0x000fe200078e0004 */
[----:B------:R-:W-:Y:S01]  /*23290*/  UMOV UR4, URZ ;  /* 0x0000003f00047c82 */ /* 0x000fe20008000000 */
[----:B------:R-:W-:-:S05]  /*232a0*/  ULDC UR5, c[0x0][0xc38] ;  /* 0x00030e0000057ab9 */ /* 0x000fca0000000800 */
.L_x_1659:
        /* <DEDUP_REMOVED lines=35> */
[----:B------:R-:W-:-:S05]  /*234e0*/  IMAD.IADD R7, R4, 0x1, R7 ;  /* 0x0000000104077824 */ /* 0x000fca00078e0207 */
[----:B------:R-:W-:-:S13]  /*234f0*/  ISETP.GT.AND P6, PT, R7, UR6, PT ;  /* 0x0000000607007c0c */ /* 0x000fda000bfc4270 */
[----:B------:R-:W-:Y:S05]  /*23500*/  @!P6 BRA `(.L_x_1659) ;  /* 0xfffffffc0068e947 */ /* 0x000fea000383ffff */
[----:B------:R-:W-:-:S07]  /*23510*/  IMAD.MOV.U32 R3, RZ, RZ, R2 ;  /* 0x000000ffff037224 */ /* 0x000fce00078e0002 */
.L_x_1657:
[----:B------:R-:W-:Y:S02]  /*23520*/  IMAD.IADD R9, R7, 0x1, -R4 ;  /* 0x0000000107097824 */ /* 0x000fe400078e0a04 */
[----:B------:R-:W-:Y:S02]  /*23530*/  IMAD.MOV.U32 R8, RZ, RZ, RZ ;  /* 0x000000ffff087224 */ /* 0x000fe400078e00ff */
[----:B------:R-:W-:-:S05]  /*23540*/  IMAD R2, R3, UR5, R9 ;  /* 0x0000000503027c24 */ /* 0x000fca000f8e0209 */
[----:B------:R-:W-:-:S13]  /*23550*/  ISETP.GT.AND P0, PT, R2, UR6, PT ;  /* 0x0000000602007c0c */ /* 0x000fda000bf04270 */
[----:B------:R-:W-:-:S04]  /*23560*/  VOTE.ANY R2, PT, !P0 ;  /* 0x0000000000027806 */ /* 0x000fc800040e0100 */
[----:B------:R-:W0:Y:S01]  /*23570*/  POPC R10, R2 ;  /* 0x00000002000a7309 */ /* 0x000e220000000000 */
[----:B------:R-:W-:Y:S01]  /*23580*/  ISETP.NE.AND P0, PT, R2, RZ, PT ;  /* 0x000000ff0200720c */ /* 0x000fe20003f05270 */
[----:B0-----:R0:W1:Y:S04]  /*23590*/  SHFL.IDX PT, R7, R5, R10, 0x1f ;  /* 0x00001f0a05077589 */ /* 0x00106800000e0000 */
[----:B------:R0:W2:Y:S08]  /*235a0*/  SHFL.IDX PT, R4, R6, R10, 0x1f ;  /* 0x00001f0a06047589 */ /* 0x0000b000000e0000 */
[----:B------:R-:W-:Y:S05]  /*235b0*/  @!P0 BRA `(.L_x_1660) ;  /* 0x0000000000088947 */ /* 0x000fea0003800000 */
[----:B------:R-:W-:-:S06]  /*235c0*/  VIADD R8, R10, 0xffffffff ;  /* 0xffffffff0a087836 */ /* 0x000fcc0000000000 */
[----:B------:R3:W4:Y:S02]  /*235d0*/  SHFL.IDX PT, R8, R3, R8, 0x1f ;  /* 0x00001f0803087589 */ /* 0x00072400000e0000 */
.L_x_1660:
[----:B----4-:R-:W-:Y:S01]  /*235e0*/  IMAD R2, R8, UR5, R9 ;  /* 0x0000000508027c24 */ /* 0x010fe2000f8e0209 */
[----:B-1----:R-:W-:Y:S01]  /*235f0*/  ISETP.NE.AND P0, PT, R7, 0x1, PT ;  /* 0x000000010700780c */ /* 0x002fe20003f05270 */
[----:B------:R-:W-:-:S03]  /*23600*/  VIADD R12, R10, UR4 ;  /* 0x000000040a0c7c36 */ /* 0x000fc60008000000 */
[----:B------:R1:W-:Y:S01]  /*23610*/  STL [R1+0x10], R2 ;  /* 0x0000100201007387 */ /* 0x0003e20000100800 */
[----:B0-----:R-:W-:-:S03]  /*23620*/  IADD3 R5, -R2, UR6, RZ ;  /* 0x0000000602057c10 */ /* 0x001fc6000fffe1ff */
[----:B------:R1:W-:Y:S05]  /*23630*/  STL [R1+0x1c], R12 ;  /* 0x00001c0c01007387 */ /* 0x0003ea0000100800 */
[----:B------:R-:W-:Y:S05]  /*23640*/  @!P0 BRA `(.L_x_1661) ;  /* 0x0000000000e08947 */ /* 0x000fea0003800000 */
[-C--:B--2---:R-:W-:Y:S02]  /*23650*/  IABS R6, R4.reuse ;  /* 0x0000000400067213 */ /* 0x084fe40000000000 */
[----:B------:R-:W-:Y:S02]  /*23660*/  IABS R8, R7 ;  /* 0x0000000700087213 */ /* 0x000fe40000000000 */
[----:B------:R-:W0:Y:S08]  /*23670*/  I2F.RP R9, R6 ;  /* 0x0000000600097306 */ /* 0x000e300000209400 */
[----:B------:R-:W2:Y:S08]  /*23680*/  I2F.RP R10, R8 ;  /* 0x00000008000a7306 */ /* 0x000eb00000209400 */
[----:B0-----:R-:W1:Y:S08]  /*23690*/  MUFU.RCP R9, R9 ;  /* 0x0000000900097308 */ /* 0x001e700000001000 */
[----:B--2---:R-:W-:Y:S01]  /*236a0*/  MUFU.RCP R10, R10 ;  /* 0x0000000a000a7308 */ /* 0x004fe20000001000 */
[----:B-1----:R-:W-:Y:S01]  /*236b0*/  VIADD R2, R9, 0xffffffe ;  /* 0x0ffffffe09027836 */ /* 0x002fe20000000000 */
[----:B------:R-:W-:-:S06]  /*236c0*/  IABS R9, R4 ;  /* 0x0000000400097213 */ /* 0x000fcc0000000000 */
[----:B---3--:R0:W1:Y:S02]  /*236d0*/  F2I.FTZ.U32.TRUNC.NTZ R3, R2 ;  /* 0x0000000200037305 */ /* 0x008064000021f000 */
[----:B0-----:R-:W-:Y:S02]  /*236e0*/  IMAD.MOV.U32 R2, RZ, RZ, RZ ;  /* 0x000000ffff027224 */ /* 0x001fe400078e00ff */
[----:B-1----:R-:W-:-:S04]  /*236f0*/  IMAD.MOV R11, RZ, RZ, -R3 ;  /* 0x000000ffff0b7224 */ /* 0x002fc800078e0a03 */
[----:B------:R-:W-:-:S04]  /*23700*/  IMAD R11, R11, R6, RZ ;  /* 0x000000060b0b7224 */ /* 0x000fc800078e02ff */
[----:B------:R-:W-:Y:S01]  /*23710*/  IMAD.HI.U32 R3, R3, R11, R2 ;  /* 0x0000000b03037227 */ /* 0x000fe200078e0002 */
[----:B------:R-:W-:-:S03]  /*23720*/  IABS R2, R5 ;  /* 0x0000000500027213 */ /* 0x000fc60000000000 */
[----:B------:R-:W-:Y:S02]  /*23730*/  IMAD.MOV R11, RZ, RZ, -R9 ;  /* 0x000000ffff0b7224 */ /* 0x000fe400078e0a09 */
[----:B------:R-:W-:-:S04]  /*23740*/  IMAD.HI.U32 R9, R3, R2, RZ ;  /* 0x0000000203097227 */ /* 0x000fc800078e00ff */
[----:B------:R-:W-:Y:S02]  /*23750*/  IMAD R11, R9, R11, R2 ;  /* 0x0000000b090b7224 */ /* 0x000fe400078e0202 */
[----:B------:R-:W-:Y:S02]  /*23760*/  VIADD R3, R10, 0xffffffe ;  /* 0x0ffffffe0a037836 */ /* 0x000fe40000000000 */
[----:B------:R-:W-:Y:S01]  /*23770*/  IMAD.MOV.U32 R2, RZ, RZ, RZ ;  /* 0x000000ffff027224 */ /* 0x000fe200078e00ff */
[----:B------:R-:W-:-:S03]  /*23780*/  ISETP.GT.U32.AND P1, PT, R6, R11, PT ;  /* 0x0000000b0600720c */ /* 0x000fc60003f24070 */
[----:B------:R-:W0:Y:S10]  /*23790*/  F2I.FTZ.U32.TRUNC.NTZ R3, R3 ;  /* 0x0000000300037305 */ /* 0x000e34000021f000 */
[----:B------:R-:W-:-:S02]  /*237a0*/  @!P1 IMAD.IADD R11, R11, 0x1, -R6 ;  /* 0x000000010b0b9824 */ /* 0x000fc400078e0a06 */
[----:B------:R-:W-:Y:S01]  /*237b0*/  @!P1 VIADD R9, R9, 0x1 ;  /* 0x0000000109099836 */ /* 0x000fe20000000000 */
[----:B------:R-:W-:Y:S02]  /*237c0*/  ISETP.NE.AND P1, PT, R4, RZ, PT ;  /* 0x000000ff0400720c */ /* 0x000fe40003f25270 */
[----:B------:R-:W-:Y:S01]  /*237d0*/  ISETP.GE.U32.AND P0, PT, R11, R6, PT ;  /* 0x000000060b00720c */ /* 0x000fe20003f06070 */
[----:B0-----:R-:W-:-:S04]  /*237e0*/  IMAD.MOV R11, RZ, RZ, -R3 ;  /* 0x000000ffff0b7224 */ /* 0x001fc800078e0a03 */
[----:B------:R-:W-:-:S04]  /*237f0*/  IMAD R11, R11, R8, RZ ;  /* 0x000000080b0b7224 */ /* 0x000fc800078e02ff */
[----:B------:R-:W-:Y:S01]  /*23800*/  IMAD.HI.U32 R6, R3, R11, R2 ;  /* 0x0000000b03067227 */ /* 0x000fe200078e0002 */
[----:B------:R-:W-:-:S03]  /*23810*/  LOP3.LUT R2, R5, R4, RZ, 0x3c, !PT ;  /* 0x0000000405027212 */ /* 0x000fc600078e3cff */
[----:B------:R-:W-:Y:S01]  /*23820*/  @P0 VIADD R9, R9, 0x1 ;  /* 0x0000000109090836 */ /* 0x000fe20000000000 */
[----:B------:R-:W-:Y:S02]  /*23830*/  ISETP.GE.AND P2, PT, R2, RZ, PT ;  /* 0x000000ff0200720c */ /* 0x000fe40003f46270 */
[----:B------:R-:W-:-:S05]  /*23840*/  IABS R2, R7 ;  /* 0x0000000700027213 */ /* 0x000fca0000000000 */
[----:B------:R-:W-:-:S06]  /*23850*/  IMAD.MOV R2, RZ, RZ, -R2 ;  /* 0x000000ffff027224 */ /* 0x000fcc00078e0a02 */
[----:B------:R-:W-:Y:S01]  /*23860*/  @!P2 IMAD.MOV R9, RZ, RZ, -R9 ;  /* 0x000000ffff09a224 */ /* 0x000fe200078e0a09 */
[----:B------:R-:W-:-:S04]  /*23870*/  @!P1 LOP3.LUT R9, RZ, R4, RZ, 0x33, !PT ;  /* 0x00000004ff099212 */ /* 0x000fc800078e33ff */
[----:B------:R-:W-:-:S05]  /*23880*/  IABS R3, R9 ;  /* 0x0000000900037213 */ /* 0x000fca0000000000 */
        /* <DEDUP_REMOVED lines=20> */
.L_x_1661:
[----:B-1-3--:R-:W0:Y:S02]  /*239d0*/  LDC.64 R2, c[0x0][0xc90] ;  /* 0x00032400ff027b82 */ /* 0x00ae240000000a00 */
[----:B0-----:R-:W-:-:S05]  /*239e0*/  IMAD.WIDE R2, R12, 0x4, R2 ;  /* 0x000000040c027825 */ /* 0x001fca00078e0202 */
        /* <DEDUP_REMOVED lines=30> */
[----:B------:R-:W-:-:S04]  /*23bd0*/  VIADDMNMX R7, R10, UR5, R7, PT ;  /* 0x000000050a077c46 */ /* 0x000fc8000b800107 */
        /* <DEDUP_REMOVED lines=28> */
.L_x_1662:
[----:B01----:R-:W-:-:S05]  /*23da0*/  LOP3.LUT R3, RZ, R2, RZ, 0x33, !PT ;  /* 0x00000002ff037212 */ /* 0x003fca00078e33ff */
[----:B------:R-:W-:-:S05]  /*23db0*/  IMAD.IADD R2, R4, 0x1, R3 ;  /* 0x0000000104027824 */ /* 0x000fca00078e0203 */
[----:B------:R1:W-:Y:S01]  /*23dc0*/  STL [R1+0x14], R2 ;  /* 0x0000140201007387 */ /* 0x0003e20000100800 */
[----:B------:R-:W-:Y:S05]  /*23dd0*/  BRA `(.L_x_1663) ;  /* 0x0000000000107947 */ /* 0x000fea0003800000 */
.L_x_1658:
[----:B------:R-:W-:Y:S01]  /*23de0*/  IMAD.U32 R2, RZ, RZ, UR6 ;  /* 0x00000006ff027e24 */ /* 0x000fe2000f8e00ff */
[----:B------:R0:W-:Y:S04]  /*23df0*/  STL [R1+0x14], RZ ;  /* 0x000014ff01007387 */ /* 0x0001e80000100800 */
[----:B------:R0:W-:Y:S04]  /*23e00*/  STL [R1+0x18], RZ ;  /* 0x000018ff01007387 */ /* 0x0001e80000100800 */
[----:B------:R0:W-:Y:S02]  /*23e10*/  STL [R1+0x10], R2 ;  /* 0x0000100201007387 */ /* 0x0001e40000100800 */
.L_x_1663:
[----:B------:R-:W2:Y:S04]  /*23e20*/  LDL R4, [R1+0x10] ;  /* 0x0000100001047983 */ /* 0x000ea80000100800 */
[----:B------:R-:W2:Y:S04]  /*23e30*/  LDL R5, [R1+0x14] ;  /* 0x0000140001057983 */ /* 0x000ea80000100800 */
[----:B------:R-:W2:Y:S04]  /*23e40*/  LDL R6, [R1+0x18] ;  /* 0x0000180001067983 */ /* 0x000ea80000100800 */
[----:B------:R-:W2:Y:S01]  /*23e50*/  LDL R7, [R1+0x1c] ;  /* 0x00001c0001077983 */ /* 0x000ea20000100800 */
[----:B------:R-:W-:-:S13]  /*23e60*/  ISETP.NE.AND P0, PT, R0, RZ, PT ;  /* 0x000000ff0000720c */ /* 0x000fda0003f05270 */
[----:B------:R-:W3:Y:S01]  /*23e70*/  @!P0 S2R R3, SR_CgaCtaId ;  /* 0x0000000000038919 */ /* 0x000ee20000008800 */
[----:B------:R-:W-:-:S04]  /*23e80*/  @!P0 MOV R0, 0x400 ;  /* 0x0000040000008802 */ /* 0x000fc80000000f00 */
[----:B---3--:R-:W-:-:S05]  /*23e90*/  @!P0 LEA R0, R3, R0, 0x18 ;  /* 0x0000000003008211 */ /* 0x008fca00078ec0ff */
[----:B--2---:R2:W-:Y:S01]  /*23ea0*/  @!P0 STS.128 [R0+0x284d0], R4 ;  /* 0x0284d00400008388 */ /* 0x0045e20000000c00 */
[----:B------:R-:W-:Y:S06]  /*23eb0*/  BAR.ARV 0x5, 0x180 ;  /* 0x0146000000007b1d */ /* 0x000fec0000002000 */
.L_x_1656:
        /* <DEDUP_REMOVED lines=19> */
[C---:B01----:R-:W-:Y:S01]  /*23ff0*/  IMAD.SHL.U32 R2, R10.reuse, 0x80, RZ ;  /* 0x000000800a027824 */ /* 0x043fe200078e00ff */
[C---:B------:R-:W-:Y:S01]  /*24000*/  LOP3.LUT P0, RZ, R10.reuse, 0x4, RZ, 0xc0, !PT ;  /* 0x000000040aff7812 */ /* 0x040fe2000780c0ff */
[----:B------:R-:W-:Y:S02]  /*24010*/  IMAD.SHL.U32 R5, R10, 0x8, RZ ;  /* 0x000000080a057824 */ /* 0x000fe400078e00ff */
[----:B---3--:R-:W-:-:S05]  /*24020*/  IMAD.SHL.U32 R0, R9, 0x20, RZ ;  /* 0x0000002009007824 */ /* 0x008fca00078e00ff */
[----:B------:R-:W-:Y:S01]  /*24030*/  LOP3.LUT R3, R0, 0xc00, RZ, 0xc0, !PT ;  /* 0x00000c0000037812 */ /* 0x000fe200078ec0ff */
[----:B------:R-:W-:-:S05]  /*24040*/  IMAD.SHL.U32 R0, R10, 0x40, RZ ;  /* 0x000000400a007824 */ /* 0x000fca00078e00ff */
[--C-:B------:R-:W-:Y:S02]  /*24050*/  LOP3.LUT R3, R3, 0x40, R0.reuse, 0xf8, !PT ;  /* 0x0000004003037812 */ /* 0x100fe400078ef800 */
[----:B------:R-:W-:Y:S02]  /*24060*/  LOP3.LUT R4, R0, 0x180, RZ, 0xc0, !PT ;  /* 0x0000018000047812 */ /* 0x000fe400078ec0ff */
[----:B------:R-:W-:Y:S02]  /*24070*/  LOP3.LUT R7, R3, 0x200, R0, 0xf8, !PT ;  /* 0x0000020003077812 */ /* 0x000fe400078ef800 */
[--C-:B------:R-:W-:Y:S02]  /*24080*/  SHF.R.U32.HI R3, RZ, 0x1, R10.reuse ;  /* 0x00000001ff037819 */ /* 0x100fe4000001160a */
[----:B------:R-:W-:Y:S02]  /*24090*/  LOP3.LUT R0, R2, 0x380, RZ, 0xc0, !PT ;  /* 0x0000038002007812 */ /* 0x000fe400078ec0ff */
[----:B------:R-:W-:-:S02]  /*240a0*/  LOP3.LUT R4, R4, 0x10, R10, 0xf8, !PT ;  /* 0x0000001004047812 */ /* 0x000fc400078ef80a */
[----:B------:R-:W-:Y:S01]  /*240b0*/  LOP3.LUT R3, R0, 0x30, R3, 0xf8, !PT ;  /* 0x0000003000037812 */ /* 0x000fe200078ef803 */
[----:B------:R-:W-:Y:S01]  /*240c0*/  IMAD.SHL.U32 R0, R10, 0x10, RZ ;  /* 0x000000100a007824 */ /* 0x000fe200078e00ff */
[----:B------:R-:W-:Y:S02]  /*240d0*/  LOP3.LUT R4, R4, 0x30, R5, 0x78, !PT ;  /* 0x0000003004047812 */ /* 0x000fe400078e7805 */
[----:B------:R-:W-:Y:S02]  /*240e0*/  SHF.R.U32.HI R5, RZ, 0x3, R9 ;  /* 0x00000003ff057819 */ /* 0x000fe40000011609 */
[----:B------:R-:W-:Y:S02]  /*240f0*/  LOP3.LUT R3, R3, 0x70, R0, 0x78, !PT ;  /* 0x0000007003037812 */ /* 0x000fe400078e7800 */
[----:B------:R-:W-:Y:S02]  /*24100*/  LOP3.LUT R6, R7, R4, RZ, 0xfc, !PT ;  /* 0x0000000407067212 */ /* 0x000fe400078efcff */
[----:B------:R-:W-:Y:S01]  /*24110*/  LOP3.LUT R8, R3, 0xc00, R2, 0xf8, !PT ;  /* 0x00000c0003087812 */ /* 0x000fe200078ef802 */
[----:B------:R-:W-:Y:S01]  /*24120*/  IMAD.SHL.U32 R3, R10, 0x2, RZ ;  /* 0x000000020a037824 */ /* 0x000fe200078e00ff */
[----:B------:R-:W-:Y:S01]  /*24130*/  LOP3.LUT R2, R0, 0x3f0, RZ, 0xc0, !PT ;  /* 0x000003f000027812 */ /* 0x000fe200078ec0ff */
[----:B------:R-:W-:Y:S02]  /*24140*/  STL [R1+0x4], R6 ;  /* 0x0000040601007387 */ /* 0x000fe40000100800 */
[----:B------:R-:W-:Y:S01]  /*24150*/  VIADD R4, R8, 0x40 ;  /* 0x0000004008047836 */ /* 0x000fe20000000000 */
[----:B------:R-:W-:Y:S01]  /*24160*/  LOP3.LUT R3, R2, 0x70, R3, 0x78, !PT ;  /* 0x0000007002037812 */ /* 0x000fe200078e7803 */
[----:B------:R-:W-:Y:S01]  /*24170*/  IMAD.SHL.U32 R2, R9, 0x10, RZ ;  /* 0x0000001009027824 */ /* 0x000fe200078e00ff */
[----:B------:R-:W-:Y:S01]  /*24180*/  STL [R1+0xc], R8 ;  /* 0x00000c0801007387 */ /* 0x000fe20000100800 */
[----:B------:R-:W-:-:S03]  /*24190*/  @P0 VIADD R4, R8, 0xffffffc0 ;  /* 0xffffffc008040836 */ /* 0x000fc60000000000 */
[----:B------:R-:W-:Y:S01]  /*241a0*/  LOP3.LUT R3, R3, 0x400, R2, 0xf8, !PT ;  /* 0x0000040003037812 */ /* 0x000fe200078ef802 */
[----:B------:R-:W-:-:S04]  /*241b0*/  IMAD.MOV.U32 R2, RZ, RZ, 0x20 ;  /* 0x00000020ff027424 */ /* 0x000fc800078e00ff */
[----:B------:R-:W-:Y:S01]  /*241c0*/  IMAD.IADD R3, R18, 0x1, R3 ;  /* 0x0000000112037824 */ /* 0x000fe200078e0203 */
[----:B------:R-:W-:-:S05]  /*241d0*/  SEL R2, R2, 0xffffffe0, !P0 ;  /* 0xffffffe002027807 */ /* 0x000fca0004000000 */
[----:B------:R0:W-:Y:S04]  /*241e0*/  STL [R1+0x40], R2 ;  /* 0x0000400201007387 */ /* 0x0001e80000100800 */
[----:B------:R1:W-:Y:S04]  /*241f0*/  STL [R1+0x44], R3 ;  /* 0x0000440301007387 */ /* 0x0003e80000100800 */
[----:B------:R-:W-:Y:S01]  /*24200*/  STL [R1+0x5c], RZ ;  /* 0x00005cff01007387 */ /* 0x000fe20000100800 */
[----:B0-----:R-:W-:Y:S02]  /*24210*/  LOP3.LUT R2, R0, 0x70, RZ, 0xc0, !PT ;  /* 0x0000007000027812 */ /* 0x001fe400078ec0ff */
[----:B------:R-:W-:Y:S01]  /*24220*/  LOP3.LUT R0, R5, 0x70, R0, 0xf8, !PT ;  /* 0x0000007005007812 */ /* 0x000fe200078ef800 */
[----:B------:R-:W-:Y:S01]  /*24230*/  IMAD.MOV.U32 R0, RZ, RZ, 0x1 ;  /* 0x00000001ff007424 */ /* 0x000fe200078e00ff */
[----:B------:R-:W-:Y:S01]  /*24240*/  STL [R1+0x38], R4 ;  /* 0x0000380401007387 */ /* 0x000fe20000100800 */
[----:B-1----:R-:W-:Y:S01]  /*24250*/  IMAD.MOV.U32 R3, RZ, RZ, 0x1 ;  /* 0x00000001ff037424 */ /* 0x002fe200078e00ff */
[----:B------:R-:W-:-:S02]  /*24260*/  LOP3.LUT R2, R2, 0x80, RZ, 0xfc, !PT ;  /* 0x0000008002027812 */ /* 0x000fc400078efcff */
[----:B------:R0:W-:Y:S04]  /*24270*/  STL [R1+0x28], R0 ;  /* 0x0000280001007387 */ /* 0x0001e80000100800 */
[----:B------:R1:W-:Y:S04]  /*24280*/  STL [R1+0x20], RZ ;  /* 0x000020ff01007387 */ /* 0x0003e80000100800 */
[----:B------:R1:W-:Y:S01]  /*24290*/  STL [R1+0x8], RZ ;  /* 0x000008ff01007387 */ /* 0x0003e20000100800 */
[----:B0-----:R-:W-:-:S03]  /*242a0*/  LOP3.LUT R0, R6, 0x1000, RZ, 0xfc, !PT ;  /* 0x0000100006007812 */ /* 0x001fc600078efcff */
[----:B------:R1:W-:Y:S04]  /*242b0*/  STL [R1+0x24], R3 ;  /* 0x0000240301007387 */ /* 0x0003e80000100800 */
[----:B------:R1:W-:Y:S02]  /*242c0*/  STL [R1+0x3c], R0 ;  /* 0x00003c0001007387 */ /* 0x0003e40000100800 */
.L_x_1794:
[----:B--2---:R-:W2:Y:S01]  /*242d0*/  LDL R14, [R1+0x1c] ;  /* 0x00001c00010e7983 */ /* 0x004ea20000100800 */
[----:B------:R-:W-:Y:S05]  /*242e0*/  YIELD ;  /* 0x0000000000007946 */ /* 0x000fea0003800000 */
[----:B------:R-:W-:Y:S01]  /*242f0*/  ULDC.64 UR4, c[0x0][0xa28] ;  /* 0x00028a0000047ab9 */ /* 0x000fe20000000a00 */
[----:B-1----:R-:W-:Y:S02]  /*24300*/  CS2R R6, SRZ ;  /* 0x0000000000067805 */ /* 0x002fe4000001ff00 */
[----:B------:R-:W-:Y:S01]  /*24310*/  ISETP.NE.U32.AND P0, PT, RZ, UR4, PT ;  /* 0x00000004ff007c0c */ /* 0x000fe2000bf05070 */
[----:B0-----:R-:W0:Y:S01]  /*24320*/  LDC.64 R12, c[0x0][0xa00] ;  /* 0x00028000ff0c7b82 */ /* 0x001e220000000a00 */
[----:B------:R-:W-:Y:S01]  /*24330*/  ULDC.64 UR6, c[0x0][0xa08] ;  /* 0x0002820000067ab9 */ /* 0x000fe20000000a00 */
[----:B------:R-:W-:Y:S01]  /*24340*/  ULDC.64 UR8, c[0x0][0xa10] ;  /* 0x0002840000087ab9 */ /* 0x000fe20000000a00 */
[----:B------:R-:W-:Y:S01]  /*24350*/  ISETP.NE.AND.EX P0, PT, RZ, UR5, PT, P0 ;  /* 0x00000005ff007c0c */ /* 0x000fe2000bf05300 */
[----:B------:R-:W-:-:S04]  /*24360*/  ULDC.64 UR4, c[0x0][0xa18] ;  /* 0x0002860000047ab9 */ /* 0x000fc80000000a00 */
[----:B------:R-:W3:Y:S08]  /*24370*/  LDC.64 R4, c[0x0][0xa08] ;  /* 0x00028200ff047b82 */ /* 0x000ef00000000a00 */
[----:B-1----:R-:W2:Y:S02]  /*24380*/  @P0 LDC.64 R2, c[0x0][0xa28] ;  /* 0x00028a00ff020b82 */ /* 0x002ea40000000a00 */
[----:B--2---:R-:W-:-:S05]  /*24390*/  @P0 IMAD.WIDE R2, R14, 0x4, R2 ;  /* 0x000000040e020825 */ /* 0x004fca00078e0202 */
[----:B------:R1:W5:Y:S01]  /*243a0*/  @P0 LDG.E R6, desc[UR46][R2.64] ;  /* 0x0000002e02060981 */ /* 0x000362000c1e1900 */
[----:B------:R-:W-:Y:S01]  /*243b0*/  ISETP.NE.U32.AND P0, PT, RZ, UR4, PT ;  /* 0x00000004ff007c0c */ /* 0x000fe2000bf05070 */
[----:B0-----:R-:W-:Y:S01]  /*243c0*/  IMAD.WIDE R12, R14, 0x4, R12 ;  /* 0x000000040e0c7825 */ /* 0x001fe200078e020c */
[----:B------:R-:W-:Y:S02]  /*243d0*/  ISETP.NE.U32.AND P2, PT, RZ, UR6, PT ;  /* 0x00000006ff007c0c */ /* 0x000fe4000bf45070 */
[----:B------:R-:W-:Y:S01]  /*243e0*/  ISETP.NE.AND.EX P0, PT, RZ, UR5, PT, P0 ;  /* 0x00000005ff007c0c */ /* 0x000fe2000bf05300 */
[----:B------:R-:W-:Y:S01]  /*243f0*/  ULDC.64 UR4, c[0x0][0xa00] ;  /* 0x0002800000047ab9 */ /* 0x000fe20000000a00 */
[----:B------:R-:W-:Y:S01]  /*24400*/  ISETP.NE.U32.AND P4, PT, RZ, UR8, PT ;  /* 0x00000008ff007c0c */ /* 0x000fe2000bf85070 */
[----:B------:R-:W-:Y:S01]  /*24410*/  IMAD.MOV.U32 R8, RZ, RZ, RZ ;  /* 0x000000ffff087224 */ /* 0x000fe200078e00ff */
[----:B------:R-:W-:Y:S01]  /*24420*/  ISETP.NE.U32.AND P1, PT, RZ, UR4, PT ;  /* 0x00000004ff007c0c */ /* 0x000fe2000bf25070 */
[----:B-1----:R-:W0:Y:S01]  /*24430*/  LDC.64 R2, c[0x0][0xa10] ;  /* 0x00028400ff027b82 */ /* 0x002e220000000a00 */
[----:B------:R-:W-:-:S02]  /*24440*/  IMAD.MOV.U32 R0, RZ, RZ, RZ ;  /* 0x000000ffff007224 */ /* 0x000fc400078e00ff */
[----:B------:R-:W-:Y:S01]  /*24450*/  ISETP.NE.AND.EX P3, PT, RZ, UR5, PT, P1 ;  /* 0x00000005ff007c0c */ /* 0x000fe2000bf65310 */
[----:B---3--:R-:W-:-:S04]  /*24460*/  IMAD.WIDE R4, R14, 0x4, R4 ;  /* 0x000000040e047825 */ /* 0x008fc800078e0204 */
[----:B------:R-:W1:Y:S01]  /*24470*/  @P0 LDC.64 R10, c[0x0][0xa18] ;  /* 0x00028600ff0a0b82 */ /* 0x000e620000000a00 */
[----:B------:R-:W-:Y:S01]  /*24480*/  ULDC UR4, c[0x0][0x288] ;  /* 0x0000a20000047ab9 */ /* 0x000fe20000000800 */
[----:B------:R-:W-:Y:S02]  /*24490*/  ISETP.NE.AND.EX P1, PT, RZ, UR7, PT, P2 ;  /* 0x00000007ff007c0c */ /* 0x000fe4000bf25320 */
[----:B------:R-:W-:-:S04]  /*244a0*/  ISETP.NE.AND.EX P2, PT, RZ, UR9, PT, P4 ;  /* 0x00000009ff007c0c */ /* 0x000fc8000bf45340 */
[----:B------:R-:W2:Y:S07]  /*244b0*/  @P3 LDG.E R7, desc[UR46][R12.64] ;  /* 0x0000002e0c073981 */ /* 0x000eae000c1e1900 */
[----:B------:R-:W5:Y:S01]  /*244c0*/  @P1 LDG.E R8, desc[UR46][R4.64] ;  /* 0x0000002e04081981 */ /* 0x000f62000c1e1900 */
[----:B0-----:R-:W-:-:S05]  /*244d0*/  IMAD.WIDE R2, R14, 0x4, R2 ;  /* 0x000000040e027825 */ /* 0x001fca00078e0202 */
[----:B------:R-:W5:Y:S01]  /*244e0*/  @P2 LDG.E R0, desc[UR46][R2.64] ;  /* 0x0000002e02002981 */ /* 0x000f62000c1e1900 */
[----:B-1----:R-:W-:-:S03]  /*244f0*/  @P0 IMAD.WIDE R10, R14, 0x4, R10 ;  /* 0x000000040e0a0825 */ /* 0x002fc600078e020a */
[----:B--2---:R0:W-:Y:S02]  /*24500*/  STL [R1+0x50], R7 ;  /* 0x0000500701007387 */ /* 0x0041e40000100800 */
[----:B0-----:R-:W-:Y:S01]  /*24510*/  IMAD.U32 R7, RZ, RZ, UR4 ;  /* 0x00000004ff077e24 */ /* 0x001fe2000f8e00ff */
[----:B------:R-:W-:-:S05]  /*24520*/  ULDC.64 UR4, c[0x0][0x418] ;  /* 0x0001060000047ab9 */ /* 0x000fca0000000a00 */
        /* <DEDUP_REMOVED lines=9> */
[----:B--2---:R0:W-:Y:S01]  /*245c0*/  STL [R1+0x48], R7 ;  /* 0x0000480701007387 */ /* 0x0041e20000100800 */
[----:B------:R-:W-:Y:S02]  /*245d0*/  IMAD.MOV.U32 R15, RZ, RZ, R7 ;  /* 0x000000ffff0f7224 */ /* 0x000fe400078e0007 */
[----:B0-----:R-:W-:Y:S01]  /*245e0*/  IMAD.U32 R7, RZ, RZ, UR4 ;  /* 0x00000004ff077e24 */ /* 0x001fe2000f8e00ff */
[----:B------:R-:W-:Y:S06]  /*245f0*/  @P0 BRA `(.L_x_1665) ;  /* 0x0000000000140947 */ /* 0x000fec0003800000 */
[----:B------:R-:W-:Y:S05]  /*24600*/  @!P3 BRA `(.L_x_1665) ;  /* 0x000000000010b947 */ /* 0x000fea0003800000 */
[----:B------:R-:W2:Y:S04]  /*24610*/  LDG.E R9, desc[UR46][R12.64] ;  /* 0x0000002e0c097981 */ /* 0x000ea8000c1e1900 */
[----:B------:R-:W2:Y:S02]  /*24620*/  LDG.E R12, desc[UR46][R12.64+0x4] ;  /* 0x0000042e0c0c7981 */ /* 0x000ea4000c1e1900 */
[----:B--2---:R-:W-:-:S05]  /*24630*/  IMAD.IADD R15, R12, 0x1, -R9 ;  /* 0x000000010c0f7824 */ /* 0x004fca00078e0a09 */
[----:B------:R0:W-:Y:S02]  /*24640*/  STL [R1+0x48], R15 ;  /* 0x0000480f01007387 */ /* 0x0001e40000100800 */
.L_x_1665:
[----:B------:R-:W2:Y:S01]  /*24650*/  LDL.LU R10, [R1+0x18] ;  /* 0x00001800010a7983 */ /* 0x000ea20000300800 */
[----:B-----5:R-:W-:Y:S01]  /*24660*/  IMAD.IADD R8, R8, 0x1, R6 ;  /* 0x0000000108087824 */ /* 0x020fe200078e0206 */
[----:B------:R-:W-:Y:S02]  /*24670*/  ULDC.64 UR4, c[0x0][0xa20] ;  /* 0x0002880000047ab9 */ /* 0x000fe40000000a00 */
[----:B------:R-:W-:Y:S02]  /*24680*/  ISETP.NE.U32.AND P0, PT, RZ, UR4, PT ;  /* 0x00000004ff007c0c */ /* 0x000fe4000bf05070 */
[----:B------:R1:W-:Y:S02]  /*24690*/  STL [R1+0x34], R8 ;  /* 0x0000340801007387 */ /* 0x0003e40000100800 */
[----:B------:R-:W-:Y:S02]  /*246a0*/  ISETP.NE.AND.EX P0, PT, RZ, UR5, PT, P0 ;  /* 0x00000005ff007c0c */ /* 0x000fe4000bf05300 */
[----:B--2---:R-:W-:-:S02]  /*246b0*/  LOP3.LUT R17, R10, 0xff000000, RZ, 0xc0, !PT ;  /* 0xff0000000a117812 */ /* 0x004fc400078ec0ff */
[C---:B------:R-:W-:Y:S02]  /*246c0*/  LOP3.LUT R9, R10.reuse, 0xff0000, RZ, 0xc0, !PT ;  /* 0x00ff00000a097812 */ /* 0x040fe400078ec0ff */
[----:B------:R-:W-:Y:S02]  /*246d0*/  SHF.R.U32.HI R17, RZ, 0x8, R17 ;  /* 0x00000008ff117819 */ /* 0x000fe40000011611 */
[----:B------:R-:W-:Y:S02]  /*246e0*/  LOP3.LUT R16, R10, 0xffff, RZ, 0xc0, !PT ;  /* 0x0000ffff0a107812 */ /* 0x000fe400078ec0ff */
[----:B------:R-:W-:-:S03]  /*246f0*/  LEA.HI R17, R9, R17, RZ, 0x10 ;  /* 0x0000001109117211 */ /* 0x000fc600078f80ff */
[----:B-1----:R-:W-:Y:S05]  /*24700*/  @!P0 BRA `(.L_x_1666) ;  /* 0x0000000000108947 */ /* 0x002fea0003800000 */
[----:B------:R-:W1:Y:S02]  /*24710*/  LDC.64 R4, c[0x0][0xa20] ;  /* 0x00028800ff047b82 */ /* 0x000e640000000a00 */
[----:B-1----:R-:W-:-:S05]  /*24720*/  IMAD.WIDE R4, R14, 0x4, R4 ;  /* 0x000000040e047825 */ /* 0x002fca00078e0204 */
[----:B------:R1:W5:Y:S01]  /*24730*/  LDG.E R7, desc[UR46][R4.64] ;  /* 0x0000002e04077981 */ /* 0x000362000c1e1900 */
[----:B------:R-:W-:Y:S05]  /*24740*/  BRA `(.L_x_1667) ;  /* 0x0000000000107947 */ /* 0x000fea0003800000 */
.L_x_1666:
[----:B------:R-:W-:Y:S05]  /*24750*/  @!P1 BRA `(.L_x_1667) ;  /* 0x00000000000c9947 */ /* 0x000fea0003800000 */
[----:B------:R-:W2:Y:S04]  /*24760*/  LDG.E R7, desc[UR46][R4.64] ;  /* 0x0000002e04077981 */ /* 0x000ea8000c1e1900 */
[----:B------:R-:W2:Y:S02]  /*24770*/  LDG.E R4, desc[UR46][R4.64+0x4] ;  /* 0x0000042e04047981 */ /* 0x000ea4000c1e1900 */
[----:B--2---:R-:W-:-:S07]  /*24780*/  IMAD.IADD R7, R4, 0x1, -R7 ;  /* 0x0000000104077824 */ /* 0x004fce00078e0a07 */
.L_x_1667:
[----:B------:R-:W2:Y:S04]  /*24790*/  LDL.LU R8, [R1+0x14] ;  /* 0x0000140001087983 */ /* 0x000ea80000300800 */
[----:B-1----:R-:W3:Y:S04]  /*247a0*/  @P2 LDG.E R4, desc[UR46][R2.64] ;  /* 0x0000002e02042981 */ /* 0x002ee8000c1e1900 */
[----:B------:R1:W3:Y:S01]  /*247b0*/  @P2 LDG.E R2, desc[UR46][R2.64+0x4] ;  /* 0x0000042e02022981 */ /* 0x0002e2000c1e1900 */
[----:B-----5:R-:W-:Y:S01]  /*247c0*/  IMAD.IADD R10, R7, 0x1, -R6 ;  /* 0x00000001070a7824 */ /* 0x020fe200078e0a06 */
[----:B-1----:R-:W1:Y:S02]  /*247d0*/  LDC R3, c[0x0][0x448] ;  /* 0x00011200ff037b82 */ /* 0x002e640000000800 */
[----:B-1----:R-:W-:-:S13]  /*247e0*/  ISETP.NE.AND P1, PT, R3, 0x1, PT ;  /* 0x000000010300780c */ /* 0x002fda0003f25270 */
[----:B------:R-:W1:Y:S08]  /*247f0*/  @P1 LDC R3, c[0x0][0x44c] ;  /* 0x00011300ff031b82 */ /* 0x000e700000000800 */
[----:B------:R-:W4:Y:S01]  /*24800*/  @P1 LDC R5, c[0x0][0x450] ;  /* 0x00011400ff051b82 */ /* 0x000f220000000800 */
[----:B--2---:R-:W-:-:S05]  /*24810*/  IMAD.SHL.U32 R9, R8, 0x80, RZ ;  /* 0x0000008008097824 */ /* 0x004fca00078e00ff */
[----:B------:R2:W-:Y:S01]  /*24820*/  STL [R1+0x14], R9 ;  /* 0x0000140901007387 */ /* 0x0005e20000100800 */
[----:B---3--:R-:W-:Y:S02]  /*24830*/  @P2 IMAD.IADD R11, R2, 0x1, -R4 ;  /* 0x00000001020b2824 */ /* 0x008fe400078e0a04 */
[----:B------:R-:W-:Y:S02]  /*24840*/  VIADD R2, R9, 0x7f ;  /* 0x0000007f09027836 */ /* 0x000fe40000000000 */
[----:B------:R-:W-:Y:S02]  /*24850*/  IMAD.IADD R7, R10, 0x1, R11 ;  /* 0x000000010a077824 */ /* 0x000fe400078e020b */
[----:B-1----:R-:W-:-:S03]  /*24860*/  @P1 IMAD.HI.U32 R3, R2, R3, RZ ;  /* 0x0000000302031227 */ /* 0x002fc600078e00ff */
[C---:B------:R-:W-:Y:S01]  /*24870*/  IADD3 R19, R7.reuse, 0x1, -R15 ;  /* 0x0000000107137810 */ /* 0x040fe20007ffe80f */
[----:B------:R-:W-:Y:S01]  /*24880*/  IMAD.MOV.U32 R6, RZ, RZ, R2 ;  /* 0x000000ffff067224 */ /* 0x000fe200078e0002 */
[----:B----4-:R-:W-:Y:S01]  /*24890*/  @P1 SHF.R.U32.HI R6, RZ, R5, R3 ;  /* 0x00000005ff061219 */ /* 0x010fe20000011603 */
[----:B------:R-:W-:-:S04]  /*248a0*/  VIADD R2, R7, 0x3f ;  /* 0x0000003f07027836 */ /* 0x000fc80000000000 */
[----:B------:R-:W-:Y:S01]  /*248b0*/  IMAD.IADD R6, R19, 0x1, R6 ;  /* 0x0000000113067824 */ /* 0x000fe200078e0206 */
[----:B------:R-:W-:-:S04]  /*248c0*/  SHF.R.S32.HI R3, RZ, 0x1f, R2 ;  /* 0x0000001fff037819 */ /* 0x000fc80000011402 */
[----:B------:R-:W-:Y:S02]  /*248d0*/  LEA.HI R21, R3, R2, RZ, 0x6 ;  /* 0x0000000203157211 */ /* 0x000fe400078f30ff */
[----:B------:R-:W1:Y:S02]  /*248e0*/  LDC.64 R2, c[0x0][0x9e0] ;  /* 0x00027800ff027b82 */ /* 0x000e640000000a00 */
[----:B------:R-:W-:Y:S02]  /*248f0*/  SHF.R.S32.HI R21, RZ, 0x6, R21 ;  /* 0x00000006ff157819 */ /* 0x000fe40000011415 */
[----:B-1----:R-:W-:Y:S01]  /*24900*/  ISETP.GE.AND P3, PT, R3, 0x1, PT ;  /* 0x000000010300780c */ /* 0x002fe20003f66270 */
[----:B------:R-:W-:-:S12]  /*24910*/  IMAD.IADD R8, R6, 0x1, R2 ;  /* 0x0000000106087824 */ /* 0x000fd800078e0202 */
[----:B--2---:R-:W-:Y:S05]  /*24920*/  @!P3 BRA `(.L_x_1668) ;  /* 0x000000000048b947 */ /* 0x004fea0003800000 */
[C---:B------:R-:W-:Y:S01]  /*24930*/  ISETP.GT.AND P0, PT, R6.reuse, RZ, PT ;  /* 0x000000ff0600720c */ /* 0x040fe20003f04270 */
[----:B------:R-:W-:Y:S01]  /*24940*/  BSSY B0, `(.L_x_1669) ;  /* 0x000000e000007945 */ /* 0x000fe20003800000 */
[----:B------:R-:W-:-:S11]  /*24950*/  VIADD R2, R6, 0xffffffff ;  /* 0xffffffff06027836 */ /* 0x000fd60000000000 */
[----:B------:R-:W-:Y:S05]  /*24960*/  @P0 BRA `(.L_x_1670) ;  /* 0x00000000001c0947 */ /* 0x000fea0003800000 */
[----:B------:R-:W-:Y:S01]  /*24970*/  ISETP.NE.AND P0, PT, R3, 0x1, PT ;  /* 0x000000010300780c */ /* 0x000fe20003f05270 */
[----:B------:R-:W-:-:S12]  /*24980*/  IMAD.MOV R2, RZ, RZ, -R6 ;  /* 0x000000ffff027224 */ /* 0x000fd800078e0a06 */
[----:B------:R-:W1:Y:S02]  /*24990*/  @P0 LDC.64 R4, c[0x0][0x9e8] ;  /* 0x00027a00ff040b82 */ /* 0x000e640000000a00 */
[----:B-1----:R-:W-:-:S05]  /*249a0*/  @P0 IMAD.HI.U32 R4, R2, R4, RZ ;  /* 0x0000000402040227 */ /* 0x002fca00078e00ff */
[----:B------:R-:W-:-:S04]  /*249b0*/  @P0 SHF.R.U32.HI R2, RZ, R5, R4 ;  /* 0x00000005ff020219 */ /* 0x000fc80000011604 */
[----:B------:R-:W-:Y:S01]  /*249c0*/  LOP3.LUT R2, RZ, R2, RZ, 0x33, !PT ;  /* 0x00000002ff027212 */ /* 0x000fe200078e33ff */
[----:B------:R-:W-:Y:S06]  /*249d0*/  BRA `(.L_x_1671) ;  /* 0x0000000000107947 */ /* 0x000fec0003800000 */
.L_x_1670:
[----:B------:R-:W-:-:S13]  /*249e0*/  ISETP.NE.AND P0, PT, R3, 0x1, PT ;  /* 0x000000010300780c */ /* 0x000fda0003f05270 */
[----:B------:R-:W1:Y:S02]  /*249f0*/  @P0 LDC.64 R4, c[0x0][0x9e8] ;  /* 0x00027a00ff040b82 */ /* 0x000e640000000a00 */
[----:B-1----:R-:W-:-:S05]  /*24a00*/  @P0 IMAD.HI.U32 R4, R2, R4, RZ ;  /* 0x0000000402040227 */ /* 0x002fca00078e00ff */
[----:B------:R-:W-:-:S07]  /*24a10*/  @P0 SHF.R.U32.HI R2, RZ, R5, R4 ;  /* 0x00000005ff020219 */ /* 0x000fce0000011604 */
.L_x_1671:
[----:B------:R-:W-:Y:S05]  /*24a20*/  BSYNC B0 ;  /* 0x0000000000007941 */ /* 0x000fea0003800000 */
.L_x_1669:
[----:B------:R-:W-:-:S05]  /*24a30*/  IMAD R2, R2, R3, R3 ;  /* 0x0000000302027224 */ /* 0x000fca00078e0203 */
[----:B------:R-:W-:-:S07]  /*24a40*/  VIMNMX R8, R8, R2, PT ;  /* 0x0000000208087248 */ /* 0x000fce0003fe0100 */
.L_x_1668:
[----:B------:R-:W1:Y:S01]  /*24a50*/  @P1 LDC R4, c[0x0][0x44c] ;  /* 0x00011300ff041b82 */ /* 0x000e620000000800 */
[----:B------:R-:W-:Y:S01]  /*24a60*/  VIADD R8, R8, 0x3f ;  /* 0x0000003f08087836 */ /* 0x000fe20000000000 */
[----:B------:R-:W-:Y:S01]  /*24a70*/  ULDC UR4, c[0x0][0x9dc] ;  /* 0x0002770000047ab9 */ /* 0x000fe20000000800 */
[----:B------:R-:W-:Y:S02]  /*24a80*/  IMAD.MOV.U32 R2, RZ, RZ, R9 ;  /* 0x000000ffff027224 */ /* 0x000fe400078e0009 */
[----:B------:R-:W-:-:S03]  /*24a90*/  IMAD.IADD R20, R7, 0x1, -R15 ;  /* 0x0000000107147824 */ /* 0x000fc600078e0a0f */
[----:B------:R-:W2:Y:S01]  /*24aa0*/  @P1 LDC R5, c[0x0][0x450] ;  /* 0x00011400ff051b82 */ /* 0x000ea20000000800 */
[----:B-1----:R-:W-:Y:S01]  /*24ab0*/  @P1 IMAD.HI.U32 R4, R9, R4, RZ ;  /* 0x0000000409041227 */ /* 0x002fe200078e00ff */
[----:B------:R-:W-:-:S04]  /*24ac0*/  SHF.R.S32.HI R9, RZ, 0x1f, R8 ;  /* 0x0000001fff097819 */ /* 0x000fc80000011408 */
[----:B------:R-:W-:Y:S02]  /*24ad0*/  LEA.HI R9, R9, R8, RZ, 0x6 ;  /* 0x0000000809097211 */ /* 0x000fe400078f30ff */
[----:B--2---:R-:W-:Y:S02]  /*24ae0*/  @P1 SHF.R.U32.HI R2, RZ, R5, R4 ;  /* 0x00000005ff021219 */ /* 0x004fe40000011604 */
[----:B------:R-:W-:-:S03]  /*24af0*/  SHF.R.S32.HI R9, RZ, 0x6, R9 ;  /* 0x00000006ff097819 */ /* 0x000fc60000011409 */
[----:B------:R-:W-:Y:S01]  /*24b00*/  IMAD.IADD R2, R20, 0x1, R2 ;  /* 0x0000000114027824 */ /* 0x000fe200078e0202 */
[----:B------:R-:W-:-:S03]  /*24b10*/  VIMNMX R9, R21, R9, PT ;  /* 0x0000000915097248 */ /* 0x000fc60003fe0100 */
[----:B------:R-:W-:Y:S01]  /*24b20*/  VIADD R6, R2, -UR4 ;  /* 0x8000000402067c36 */ /* 0x000fe20008000000 */
[----:B------:R-:W-:Y:S06]  /*24b30*/  @!P3 BRA `(.L_x_1672) ;  /* 0x000000000044b947 */ /* 0x000fec0003800000 */
        /* <DEDUP_REMOVED lines=10> */
.L_x_1674:
[----:B------:R-:W-:-:S13]  /*24be0*/  ISETP.NE.AND P0, PT, R3, 0x1, PT ;  /* 0x000000010300780c */ /* 0x000fda0003f05270 */
[----:B------:R-:W1:Y:S02]  /*24bf0*/  @P0 LDC.64 R4, c[0x0][0x9e8] ;  /* 0x00027a00ff040b82 */ /* 0x000e640000000a00 */
[----:B-1----:R-:W-:-:S05]  /*24c00*/  @P0 IMAD.HI.U32 R4, R2, R4, RZ ;  /* 0x0000000402040227 */ /* 0x002fca00078e00ff */
[----:B------:R-:W-:-:S07]  /*24c10*/  @P0 SHF.R.U32.HI R2, RZ, R5, R4 ;  /* 0x00000005ff020219 */ /* 0x000fce0000011604 */
.L_x_1675:
[----:B------:R-:W-:Y:S05]  /*24c20*/  BSYNC B0 ;  /* 0x0000000000007941 */ /* 0x000fea0003800000 */
.L_x_1673:
[----:B------:R-:W-:-:S05]  /*24c30*/  IMAD R2, R2, R3, RZ ;  /* 0x0000000302027224 */ /* 0x000fca00078e02ff */
[----:B------:R-:W-:-:S07]  /*24c40*/  VIMNMX R6, R6, R2, !PT ;  /* 0x0000000206067248 */ /* 0x000fce0007fe0100 */
.L_x_1672:
[----:B------:R-:W-:Y:S01]  /*24c50*/  SHF.R.S32.HI R8, RZ, 0x1f, R6 ;  /* 0x0000001fff087819 */ /* 0x000fe20000011406 */
[----:B------:R-:W-:Y:S01]  /*24c60*/  BSSY B0, `(.L_x_1676) ;  /* 0x0000028000007945 */ /* 0x000fe20003800000 */
[----:B------:R-:W-:Y:S01]  /*24c70*/  LOP3.LUT R12, R17, 0xff, RZ, 0xc0, !PT ;  /* 0x000000ff110c7812 */ /* 0x000fe200078ec0ff */
[----:B------:R-:W-:Y:S01]  /*24c80*/  IMAD.MOV.U32 R2, RZ, RZ, RZ ;  /* 0x000000ffff027224 */ /* 0x000fe200078e00ff */
[----:B------:R-:W-:Y:S02]  /*24c90*/  LEA.HI R8, R8, R6, RZ, 0x6 ;  /* 0x0000000608087211 */ /* 0x000fe400078f30ff */
[----:B------:R-:W-:Y:S01]  /*24ca0*/  SHF.R.U32.HI R17, RZ, 0x10, R17 ;  /* 0x00000010ff117819 */ /* 0x000fe20000011611 */
[----:B------:R1:W-:Y:S01]  /*24cb0*/  STL [R1+0x18], R12 ;  /* 0x0000180c01007387 */ /* 0x0003e20000100800 */
[----:B------:R-:W-:-:S04]  /*24cc0*/  SHF.R.S32.HI R8, RZ, 0x6, R8 ;  /* 0x00000006ff087819 */ /* 0x000fc80000011408 */
[----:B------:R-:W-:-:S04]  /*24cd0*/  VIMNMX R8, RZ, R8, !PT ;  /* 0x00000008ff087248 */ /* 0x000fc80007fe0100 */
[----:B------:R-:W-:-:S13]  /*24ce0*/  ISETP.GT.AND P0, PT, R9, R8, PT ;  /* 0x000000080900720c */ /* 0x000fda0003f04270 */
[----:B-1----:R-:W-:Y:S05]  /*24cf0*/  @!P0 BRA `(.L_x_1677) ;  /* 0x0000000000788947 */ /* 0x002fea0003800000 */
[----:B------:R-:W-:Y:S01]  /*24d00*/  ISETP.NE.AND P0, PT, R17, RZ, PT ;  /* 0x000000ff1100720c */ /* 0x000fe20003f05270 */
[----:B------:R-:W-:-:S03]  /*24d10*/  ULDC UR4, c[0x0][0x9f0] ;  /* 0x00027c0000047ab9 */ /* 0x000fc60000000800 */
[----:B------:R-:W-:-:S04]  /*24d20*/  SEL R3, R17, UR4, P0 ;  /* 0x0000000411037c07 */ /* 0x000fc80008000000 */
[----:B------:R-:W-:Y:S02]  /*24d30*/  IABS R4, R3 ;  /* 0x0000000300047213 */ /* 0x000fe40000000000 */
[----:B------:R-:W-:Y:S02]  /*24d40*/  IADD3 R2, R3, -0x1, R9 ;  /* 0xffffffff03027810 */ /* 0x000fe40007ffe009 */
[----:B------:R-:W1:Y:S03]  /*24d50*/  I2F.RP R6, R4 ;  /* 0x0000000400067306 */ /* 0x000e660000209400 */
[----:B------:R-:W-:-:S05]  /*24d60*/  IMAD.IADD R2, R2, 0x1, -R8 ;  /* 0x0000000102027824 */ /* 0x000fca00078e0a08 */
[----:B------:R-:W-:-:S04]  /*24d70*/  LOP3.LUT R5, R2, R3, RZ, 0x3c, !PT ;  /* 0x0000000302057212 */ /* 0x000fc800078e3cff */
[----:B------:R-:W-:Y:S01]  /*24d80*/  ISETP.GE.AND P3, PT, R5, RZ, PT ;  /* 0x000000ff0500720c */ /* 0x000fe20003f66270 */
[----:B-1----:R-:W1:Y:S02]  /*24d90*/  MUFU.RCP R6, R6 ;  /* 0x0000000600067308 */ /* 0x002e640000001000 */
[----:B-1----:R-:W-:-:S06]  /*24da0*/  VIADD R6, R6, 0xffffffe ;  /* 0x0ffffffe06067836 */ /* 0x002fcc0000000000 */
[----:B------:R1:W2:Y:S02]  /*24db0*/  F2I.FTZ.U32.TRUNC.NTZ R7, R6 ;  /* 0x0000000600077305 */ /* 0x0002a4000021f000 */
[----:B-1----:R-:W-:Y:S02]  /*24dc0*/  IMAD.MOV.U32 R6, RZ, RZ, RZ ;  /* 0x000000ffff067224 */ /* 0x002fe400078e00ff */
[----:B--2---:R-:W-:-:S04]  /*24dd0*/  IMAD.MOV R5, RZ, RZ, -R7 ;  /* 0x000000ffff057224 */ /* 0x004fc800078e0a07 */
[----:B------:R-:W-:-:S04]  /*24de0*/  IMAD R5, R5, R4, RZ ;  /* 0x0000000405057224 */ /* 0x000fc800078e02ff */
        /* <DEDUP_REMOVED lines=15> */
.L_x_1677:
[----:B------:R-:W-:Y:S05]  /*24ee0*/  BSYNC B0 ;  /* 0x0000000000007941 */ /* 0x000fea0003800000 */
.L_x_1676:
[-C--:B------:R-:W-:Y:S01]  /*24ef0*/  IMAD R8, R12, R2.reuse, R8 ;  /* 0x000000020c087224 */ /* 0x080fe200078e0208 */
[----:B------:R-:W-:Y:S03]  /*24f00*/  BSSY B0, `(.L_x_1678) ;  /* 0x0000120000007945 */ /* 0x000fe60003800000 */
[C---:B------:R-:W-:Y:S01]  /*24f10*/  IMAD R3, R8.reuse, 0x40, -R10 ;  /* 0x0000004008037824 */ /* 0x040fe200078e0a0a */
[----:B------:R-:W-:-:S04]  /*24f20*/  VIADDMNMX R2, R8, R2, R9, PT ;  /* 0x0000000208027246 */ /* 0x000fc80003800109 */
[----:B------:R-:W-:Y:S01]  /*24f30*/  VIMNMX R3, RZ, R3, !PT ;  /* 0x00000003ff037248 */ /* 0x000fe20007fe0100 */
[----:B------:R-:W-:-:S05]  /*24f40*/  IMAD R10, R2, 0x40, -R10 ;  /* 0x00000040020a7824 */ /* 0x000fca00078e0a0a */
[----:B------:R-:W-:-:S04]  /*24f50*/  VIMNMX R11, R10, R11, PT ;  /* 0x0000000b0a0b7248 */ /* 0x000fc80003fe0100 */
[----:B------:R-:W-:Y:S02]  /*24f60*/  ISETP.GT.AND P0, PT, R11, R3, PT ;  /* 0x000000030b00720c */ /* 0x000fe40003f04270 */
[----:B------:R-:W-:-:S05]  /*24f70*/  SHF.R.U32.HI R3, RZ, 0x6, R3 ;  /* 0x00000006ff037819 */ /* 0x000fca0000011603 */
[----:B------:R-:W-:-:S06]  /*24f80*/  IMAD.MOV.U32 R8, RZ, RZ, R3 ;  /* 0x000000ffff087224 */ /* 0x000fcc00078e0003 */
[----:B------:R-:W-:-:S05]  /*24f90*/  @P0 VIADD R11, R11, 0x3f ;  /* 0x0000003f0b0b0836 */ /* 0x000fca0000000000 */
[----:B------:R-:W-:-:S04]  /*24fa0*/  @P0 SHF.R.S32.HI R2, RZ, 0x1f, R11 ;  /* 0x0000001fff020819 */ /* 0x000fc8000001140b */
        /* <DEDUP_REMOVED lines=8> */
[----:B------:R-:W1:Y:S02]  /*25030*/  S2R R4, SR_TID.X ;  /* 0x0000000000047919 */ /* 0x000e640000002100 */
[----:B-1----:R-:W-:-:S04]  /*25040*/  SHF.R.U32.HI R4, RZ, 0x5, R4 ;  /* 0x00000005ff047819 */ /* 0x002fc80000011604 */
[----:B------:R-:W-:-:S05]  /*25050*/  LOP3.LUT R4, R4, 0x3, RZ, 0xc0, !PT ;  /* 0x0000000304047812 */ /* 0x000fca00078ec0ff */
[----:B------:R1:W2:Y:S02]  /*25060*/  SHFL.IDX PT, R14, R4, RZ, 0x1f ;  /* 0x00001fff040e7589 */ /* 0x0002a400000e0000 */
.L_x_2030:
[----:B--2---:R-:W-:Y:S02]  /*25070*/  ISETP.NE.AND P0, PT, R14, RZ, PT ;  /* 0x000000ff0e00720c */ /* 0x004fe40003f05270 */
[----:B------:R-:W-:-:S11]  /*25080*/  PLOP3.LUT P6, PT, PT, PT, PT, 0x8, 0x0 ;  /* 0x000000000000781c */ /* 0x000fd60003fce170 */
[----:B------:R-:W-:Y:S05]  /*25090*/  @P0 BRA `(.L_x_1681) ;  /* 0x00000000000c0947 */ /* 0x000fea0003800000 */
[----:B------:R-:W-:-:S03]  /*250a0*/  UMOV UR4, 0xffffffff ;  /* 0xffffffff00047882 */ /* 0x000fc60000000000 */
[----:B------:R-:W-:Y:S05]  /*250b0*/  BRA.DIV UR4, `(.L_x_1682) ;  /* 0x000000be04fc7947 */ /* 0x000fea000b800000 */
[----:B------:R-:W-:-:S13]  /*250c0*/  ELECT P6, URZ, PT ;  /* 0x00000000003f782f */ /* 0x000fda00038c0000 */
.L_x_1681:
[----:B-1----:R-:W2:Y:S01]  /*250d0*/  LDL R4, [R1+0x5c] ;  /* 0x00005c0001047983 */ /* 0x002ea20000100800 */
[----:B------:R-:W-:Y:S01]  /*250e0*/  BSSY B1, `(.L_x_1683) ;  /* 0x0000008000017945 */ /* 0x000fe20003800000 */
[----:B--2---:R-:W-:-:S05]  /*250f0*/  VIADD R4, R4, 0x1 ;  /* 0x0000000104047836 */ /* 0x004fca0000000000 */
[----:B------:R-:W-:-:S04]  /*25100*/  LEA.HI R5, R4, R4, RZ, 0x1 ;  /* 0x0000000404057211 */ /* 0x000fc800078f08ff */
[----:B------:R-:W-:-:S05]  /*25110*/  LOP3.LUT R5, R5, 0xfffffffe, RZ, 0xc0, !PT ;  /* 0xfffffffe05057812 */ /* 0x000fca00078ec0ff */
[----:B------:R-:W-:-:S05]  /*25120*/  IMAD.IADD R4, R4, 0x1, -R5 ;  /* 0x0000000104047824 */ /* 0x000fca00078e0a05 */
[----:B------:R-:W-:-:S04]  /*25130*/  SHF.L.U32 R4, R4, 0x1f, RZ ;  /* 0x0000001f04047819 */ /* 0x000fc800000006ff */
[----:B------:R-:W1:Y:S02]  /*25140*/  SYNCS.PHASECHK.TRANS64.TRYWAIT P0, [R18+URZ+0x28420], R4 ;  /* 0x02842004120075a7 */ /* 0x000e64000800017f */
[----:B-1----:R-:W-:Y:S05]  /*25150*/  @!P0 BRA `(.L_x_1684) ;  /* 0x000000bc00f48947 */ /* 0x002fea0003800000 */
.L_x_2033:
[----:B------:R-:W-:Y:S05]  /*25160*/  BSYNC B1 ;  /* 0x0000000000017941 */ /* 0x000fea0003800000 */
.L_x_1683:
[----:B------:R-:W-:Y:S04]  /*25170*/  BSSY B1, `(.L_x_1685) ;  /* 0x000006f000017945 */ /* 0x000fe80003800000 */
[----:B------:R-:W-:Y:S05]  /*25180*/  @!P6 BRA `(.L_x_1686) ;  /* 0x0000000400b4e947 */ /* 0x000fea0003800000 */
[----:B------:R-:W2:Y:S04]  /*25190*/  LDL R7, [R1+0x20] ;  /* 0x0000200001077983 */ /* 0x000ea80000100800 */
[----:B------:R-:W3:Y:S01]  /*251a0*/  LDL R6, [R1+0x28] ;  /* 0x0000280001067983 */ /* 0x000ee20000100800 */
[----:B------:R-:W4:Y:S01]  /*251b0*/  S2R R5, SR_TID.X ;  /* 0x0000000000057919 */ /* 0x000f220000002100 */
[----:B------:R-:W-:Y:S01]  /*251c0*/  BSSY B2, `(.L_x_1687) ;  /* 0x0000007000027945 */ /* 0x000fe20003800000 */
[----:B----4-:R-:W-:-:S04]  /*251d0*/  LOP3.LUT R5, R5, 0x7f, RZ, 0xc0, !PT ;  /* 0x0000007f05057812 */ /* 0x010fc800078ec0ff */
[----:B------:R-:W-:Y:S01]  /*251e0*/  ISETP.NE.AND P1, PT, R5, RZ, PT ;  /* 0x000000ff0500720c */ /* 0x000fe20003f25270 */
[----:B--2---:R-:W-:Y:S01]  /*251f0*/  IMAD R7, R7, 0x8, R18 ;  /* 0x0000000807077824 */ /* 0x004fe200078e0212 */
[----:B---3--:R-:W-:-:S04]  /*25200*/  SHF.L.U32 R10, R6, 0x1f, RZ ;  /* 0x0000001f060a7819 */ /* 0x008fc800000006ff */
[----:B------:R-:W2:Y:S02]  /*25210*/  SYNCS.PHASECHK.TRANS64.TRYWAIT P0, [R7+URZ+0x284a0], R10 ;  /* 0x0284a00a070075a7 */ /* 0x000ea4000800017f */
[----:B--2---:R-:W-:Y:S05]  /*25220*/  @!P0 BRA `(.L_x_1688) ;  /* 0x000000bc00d48947 */ /* 0x004fea0003800000 */
.L_x_2034:
[----:B------:R-:W-:Y:S05]  /*25230*/  BSYNC B2 ;  /* 0x0000000000027941 */ /* 0x000fea0003800000 */
.L_x_1687:
[----:B------:R-:W-:Y:S04]  /*25240*/  BSSY B2, `(.L_x_1689) ;  /* 0x0000009000027945 */ /* 0x000fe80003800000 */
[----:B------:R-:W-:Y:S05]  /*25250*/  @P1 BRA `(.L_x_1690) ;  /* 0x00000000001c1947 */ /* 0x000fea0003800000 */
[----:B-1----:R-:W1:Y:S02]  /*25260*/  S2R R4, SR_TID.X ;  /* 0x0000000000047919 */ /* 0x002e640000002100 */
[----:B-1----:R-:W-:Y:S01]  /*25270*/  LOP3.LUT R5, R4, 0x1f, RZ, 0xc0, !PT ;  /* 0x0000001f04057812 */ /* 0x002fe200078ec0ff */
[----:B------:R-:W-:-:S03]  /*25280*/  IMAD.MOV.U32 R4, RZ, RZ, 0x4000 ;  /* 0x00004000ff047424 */ /* 0x000fc600078e00ff */
[----:B------:R-:W-:Y:S01]  /*25290*/  ISETP.NE.AND P0, PT, R5, RZ, PT ;  /* 0x000000ff0500720c */ /* 0x000fe20003f05270 */
[----:B------:R3:W-:-:S12]  /*252a0*/  SYNCS.ARRIVE.TRANS64 RZ, [R7+URZ+0x28490], R4 ;  /* 0x0284900407ff79a7 */ /* 0x0007d8000800003f */
[----:B---3--:R-:W-:Y:S05]  /*252b0*/  @!P0 BRA `(.L_x_1690) ;  /* 0x0000000000048947 */ /* 0x008fea0003800000 */
[----:B------:R-:W-:Y:S01]  /*252c0*/  BPT.TRAP 0x1 ;  /* 0x000000040000795c */ /* 0x000fe20000300000 */
.L_x_1690:
[----:B------:R-:W-:Y:S05]  /*252d0*/  BSYNC B2 ;  /* 0x0000000000027941 */ /* 0x000fea0003800000 */
.L_x_1689:
[----:B-1----:R-:W3:Y:S01]  /*252e0*/  LDL R4, [R1+0x20] ;  /* 0x0000200001047983 */ /* 0x002ee20000100800 */
[----:B------:R-:W-:Y:S01]  /*252f0*/  IMAD.MOV.U32 R13, RZ, RZ, RZ ;  /* 0x000000ffff0d7224 */ /* 0x000fe200078e00ff */
[----:B------:R-:W-:Y:S01]  /*25300*/  UIADD3 UR4, UP0, UR42, 0x570, URZ ;  /* 0x000005702a047890 */ /* 0x000fe2000ff1e03f */
[----:B------:R-:W-:Y:S01]  /*25310*/  IMAD R5, R8, 0x40, R0 ;  /* 0x0000004008057824 */ /* 0x000fe200078e0200 */
[----:B------:R-:W-:Y:S01]  /*25320*/  PLOP3.LUT P0, PT, PT, PT, PT, 0x80, 0x0 ;  /* 0x000000000000781c */ /* 0x000fe20003f0f070 */
[----:B------:R-:W-:Y:S01]  /*25330*/  UMOV UR6, 0x0 ;  /* 0x0000000000067882 */ /* 0x000fe20000000000 */
[----:B------:R-:W-:Y:S01]  /*25340*/  R2UR UR10, R13 ;  /* 0x000000000d0a72ca */ /* 0x000fe200000e0000 */
[----:B------:R-:W-:Y:S01]  /*25350*/  VIADD R5, R5, 0xffffffc0 ;  /* 0xffffffc005057836 */ /* 0x000fe20000000000 */
[----:B------:R-:W-:Y:S01]  /*25360*/  UIADD3.X UR5, URZ, UR43, URZ, UP0, !UPT ;  /* 0x0000002b3f057290 */ /* 0x000fe200087fe43f */
[----:B------:R-:W-:Y:S01]  /*25370*/  UMOV UR7, 0x12f00000 ;  /* 0x12f0000000077882 */ /* 0x000fe20000000000 */
[----:B---3--:R-:W-:-:S02]  /*25380*/  IMAD R9, R4, 0x4000, R18 ;  /* 0x0000400004097824 */ /* 0x008fc400078e0212 */
[----:B------:R-:W-:Y:S02]  /*25390*/  VIADD R4, R7, 0x28490 ;  /* 0x0002849007047836 */ /* 0x000fe40000000000 */
[----:B------:R-:W-:-:S07]  /*253a0*/  VIADD R6, R9, 0x20000 ;  /* 0x0002000009067836 */ /* 0x000fce0000000000 */
.L_x_1691:
        /* <DEDUP_REMOVED lines=16> */
.L_x_1692:
        /* <DEDUP_REMOVED lines=13> */
.L_x_2035:
[----:B------:R-:W-:Y:S05]  /*25580*/  BSYNC B2 ;  /* 0x0000000000027941 */ /* 0x000fea0003800000 */
.L_x_1693:
[----:B------:R-:W-:Y:S01]  /*25590*/  BSSY B2, `(.L_x_1695) ;  /* 0x000000b000027945 */ /* 0x000fe20003800000 */
[----:B-12---:R-:W-:Y:S02]  /*255a0*/  IMAD.MOV.U32 R10, RZ, RZ, 0x0 ;  /* 0x00000000ff0a7424 */ /* 0x006fe400078e00ff */
[----:B------:R-:W-:Y:S01]  /*255b0*/  IMAD.MOV.U32 R11, RZ, RZ, 0x12f00000 ;  /* 0x12f00000ff0b7424 */ /* 0x000fe200078e00ff */
[----:B------:R-:W-:Y:S06]  /*255c0*/  @P1 BRA `(.L_x_1696) ;  /* 0x00000000001c1947 */ /* 0x000fec0003800000 */
[----:B------:R-:W1:Y:S02]  /*255d0*/  S2R R4, SR_TID.X ;  /* 0x0000000000047919 */ /* 0x000e640000002100 */
[----:B-1----:R-:W-:Y:S01]  /*255e0*/  LOP3.LUT R6, R4, 0x1f, RZ, 0xc0, !PT ;  /* 0x0000001f04067812 */ /* 0x002fe200078ec0ff */
[----:B------:R-:W-:-:S03]  /*255f0*/  IMAD.MOV.U32 R4, RZ, RZ, 0x4000 ;  /* 0x00004000ff047424 */ /* 0x000fc600078e00ff */
[----:B------:R-:W-:Y:S01]  /*25600*/  ISETP.NE.AND P0, PT, R6, RZ, PT ;  /* 0x000000ff0600720c */ /* 0x000fe20003f05270 */
[----:B------:R1:W-:-:S12]  /*25610*/  SYNCS.ARRIVE.TRANS64 RZ, [R7+URZ+0x284b0], R4 ;  /* 0x0284b00407ff79a7 */ /* 0x0003d8000800003f */
[----:B-1----:R-:W-:Y:S05]  /*25620*/  @!P0 BRA `(.L_x_1696) ;  /* 0x0000000000048947 */ /* 0x002fea0003800000 */
[----:B------:R-:W-:Y:S01]  /*25630*/  BPT.TRAP 0x1 ;  /* 0x000000040000795c */ /* 0x000fe20000300000 */
.L_x_1696:
[----:B------:R-:W-:Y:S05]  /*25640*/  BSYNC B2 ;  /* 0x0000000000027941 */ /* 0x000fea0003800000 */
.L_x_1695:
        /* <DEDUP_REMOVED lines=8> */
.L_x_1697:
        /* <DEDUP_REMOVED lines=15> */
.L_x_1698:
        /* <DEDUP_REMOVED lines=10> */
.L_x_1686:
[----:B------:R-:W-:Y:S05]  /*25860*/  BSYNC B1 ;  /* 0x0000000000017941 */ /* 0x000fea0003800000 */
.L_x_1685:
[----:B------:R-:W1:Y:S04]  /*25870*/  LDL.LU R9, [R1+0x20] ;  /* 0x0000200001097983 */ /* 0x000e680000300800 */
[----:B------:R-:W2:Y:S01]  /*25880*/  LDL.LU R7, [R1+0x28] ;  /* 0x0000280001077983 */ /* 0x000ea20000300800 */
[----:B------:R-:W-:Y:S01]  /*25890*/  PLOP3.LUT P0, PT, PT, PT, PT, 0x8, 0x0 ;  /* 0x000000000000781c */ /* 0x000fe20003f0e170 */
[----:B-1----:R-:W-:Y:S02]  /*258a0*/  VIADD R4, R9, 0x1 ;  /* 0x0000000109047836 */ /* 0x002fe40000000000 */
[----:B------:R-:W-:-:S03]  /*258b0*/  VIADD R9, R8, 0xfffffffe ;  /* 0xfffffffe08097836 */ /* 0x000fc60000000000 */
[C---:B------:R-:W-:Y:S02]  /*258c0*/  ISETP.NE.AND P1, PT, R4.reuse, 0x2, PT ;  /* 0x000000020400780c */ /* 0x040fe40003f25270 */
[----:B------:R-:W-:Y:S02]  /*258d0*/  ISETP.GE.AND P2, PT, R9, R3, PT ;  /* 0x000000030900720c */ /* 0x000fe40003f46270 */
[----:B------:R-:W-:Y:S02]  /*258e0*/  SEL R5, RZ, 0x1, P1 ;  /* 0x00000001ff057807 */ /* 0x000fe40000800000 */
[----:B------:R-:W-:Y:S02]  /*258f0*/  SEL R4, R4, RZ, P1 ;  /* 0x000000ff04047207 */ /* 0x000fe40000800000 */
[----:B--2---:R-:W-:-:S03]  /*25900*/  LOP3.LUT R7, R7, R5, RZ, 0x3c, !PT ;  /* 0x0000000507077212 */ /* 0x004fc600078e3cff */
[----:B------:R1:W-:Y:S04]  /*25910*/  STL [R1+0x20], R4 ;  /* 0x0000200401007387 */ /* 0x0003e80000100800 */
[----:B------:R1:W-:Y:S01]  /*25920*/  STL [R1+0x28], R7 ;  /* 0x0000280701007387 */ /* 0x0003e20000100800 */
[----:B------:R-:W-:Y:S05]  /*25930*/  @!P2 BRA `(.L_x_1679) ;  /* 0x0000000400f0a947 */ /* 0x000fea0003800000 */
.L_x_1713:
[----:B------:R-:W-:Y:S05]  /*25940*/  YIELD ;  /* 0x0000000000007946 */ /* 0x000fea0003800000 */
[----:B------:R-:W-:Y:S04]  /*25950*/  BSSY B1, `(.L_x_1699) ;  /* 0x000006e000017945 */ /* 0x000fe80003800000 */
[----:B--2---:R-:W-:Y:S05]  /*25960*/  @!P6 BRA `(.L_x_1700) ;  /* 0x0000000400b0e947 */ /* 0x004fea0003800000 */
[----:B------:R-:W2:Y:S04]  /*25970*/  LDL R6, [R1+0x20] ;  /* 0x0000200001067983 */ /* 0x000ea80000100800 */
[----:B------:R-:W3:Y:S01]  /*25980*/  LDL R5, [R1+0x28] ;  /* 0x0000280001057983 */ /* 0x000ee20000100800 */
[----:B-1----:R-:W1:Y:S01]  /*25990*/  S2R R4, SR_TID.X ;  /* 0x0000000000047919 */ /* 0x002e620000002100 */
[----:B------:R-:W-:Y:S01]  /*259a0*/  BSSY B2, `(.L_x_1701) ;  /* 0x0000007000027945 */ /* 0x000fe20003800000 */
[----:B-1----:R-:W-:-:S04]  /*259b0*/  LOP3.LUT R4, R4, 0x7f, RZ, 0xc0, !PT ;  /* 0x0000007f04047812 */ /* 0x002fc800078ec0ff */
[----:B------:R-:W-:Y:S01]  /*259c0*/  ISETP.NE.AND P2, PT, R4, RZ, PT ;  /* 0x000000ff0400720c */ /* 0x000fe20003f45270 */
[----:B--2---:R-:W-:Y:S01]  /*259d0*/  IMAD R8, R6, 0x8, R18 ;  /* 0x0000000806087824 */ /* 0x004fe200078e0212 */
[----:B---3--:R-:W-:-:S04]  /*259e0*/  SHF.L.U32 R7, R5, 0x1f, RZ ;  /* 0x0000001f05077819 */ /* 0x008fc800000006ff */
[----:B------:R-:W1:Y:S02]  /*259f0*/  SYNCS.PHASECHK.TRANS64.TRYWAIT P1, [R8+URZ+0x284a0], R7 ;  /* 0x0284a007080075a7 */ /* 0x000e64000802017f */
[----:B-1----:R-:W-:Y:S05]  /*25a00*/  @!P1 BRA `(.L_x_1702) ;  /* 0x000000b800049947 */ /* 0x002fea0003800000 */
.L_x_2036:
[----:B------:R-:W-:Y:S05]  /*25a10*/  BSYNC B2 ;  /* 0x0000000000027941 */ /* 0x000fea0003800000 */
.L_x_1701:
        /* <DEDUP_REMOVED lines=9> */
.L_x_1704:
[----:B------:R-:W-:Y:S05]  /*25ab0*/  BSYNC B2 ;  /* 0x0000000000027941 */ /* 0x000fea0003800000 */
.L_x_1703:
[----:B------:R-:W2:Y:S01]  /*25ac0*/  LDL R4, [R1+0x20] ;  /* 0x0000200001047983 */ /* 0x000ea20000100800 */
[----:B------:R-:W-:Y:S01]  /*25ad0*/  IMAD.MOV.U32 R12, RZ, RZ, RZ ;  /* 0x000000ffff0c7224 */ /* 0x000fe200078e00ff */
[----:B------:R-:W-:Y:S01]  /*25ae0*/  UIADD3 UR4, UP0, UR42, 0x570, URZ ;  /* 0x000005702a047890 */ /* 0x000fe2000ff1e03f */
[----:B------:R-:W-:Y:S01]  /*25af0*/  PLOP3.LUT P1, PT, PT, PT, PT, 0x80, 0x0 ;  /* 0x000000000000781c */ /* 0x000fe20003f2f070 */
[----:B------:R-:W-:Y:S01]  /*25b00*/  IMAD R5, R9, 0x40, R0 ;  /* 0x0000004009057824 */ /* 0x000fe200078e0200 */
[----:B------:R-:W-:Y:S01]  /*25b10*/  UMOV UR6, 0x0 ;  /* 0x0000000000067882 */ /* 0x000fe20000000000 */
[----:B------:R-:W-:Y:S01]  /*25b20*/  R2UR UR10, R12 ;  /* 0x000000000c0a72ca */ /* 0x000fe200000e0000 */
[----:B------:R-:W-:Y:S01]  /*25b30*/  UIADD3.X UR5, URZ, UR43, URZ, UP0, !UPT ;  /* 0x0000002b3f057290 */ /* 0x000fe200087fe43f */
[----:B------:R-:W-:Y:S01]  /*25b40*/  UMOV UR7, 0x12f00000 ;  /* 0x12f0000000077882 */ /* 0x000fe20000000000 */
[----:B--2---:R-:W-:Y:S02]  /*25b50*/  IMAD R6, R4, 0x4000, R18 ;  /* 0x0000400004067824 */ /* 0x004fe400078e0212 */
[----:B------:R-:W-:-:S02]  /*25b60*/  VIADD R4, R8, 0x28490 ;  /* 0x0002849008047836 */ /* 0x000fc40000000000 */
[----:B------:R-:W-:-:S08]  /*25b70*/  VIADD R10, R6, 0x20000 ;  /* 0x00020000060a7836 */ /* 0x000fd00000000000 */
.L_x_1705:
        /* <DEDUP_REMOVED lines=10> */
[----:B------:R-:W-:Y:S01]  /*25c20*/  IMAD.MOV.U32 R13, RZ, RZ, 0x80 ;  /* 0x00000080ff0d7424 */ /* 0x000fe200078e00ff */
[----:B------:R-:W-:Y:S01]  /*25c30*/  PLOP3.LUT P1, PT, PT, PT, PT, 0x80, 0x0 ;  /* 0x000000000000781c */ /* 0x000fe20003f2f070 */
[----:B------:R-:W-:Y:S01]  /*25c40*/  VIADD R10, R6, 0x22000 ;  /* 0x00022000060a7836 */ /* 0x000fe20000000000 */
[----:B------:R-:W-:Y:S01]  /*25c50*/  UMOV UR6, 0x0 ;  /* 0x0000000000067882 */ /* 0x000fe20000000000 */
[----:B------:R-:W-:Y:S01]  /*25c60*/  UMOV UR7, 0x12f00000 ;  /* 0x12f0000000077882 */ /* 0x000fe20000000000 */
[----:B------:R-:W-:-:S15]  /*25c70*/  R2UR UR10, R13 ;  /* 0x000000000d0a72ca */ /* 0x000fde00000e0000 */
.L_x_1706:
        /* <DEDUP_REMOVED lines=13> */
.L_x_2037:
[----:B------:R-:W-:Y:S05]  /*25d50*/  BSYNC B2 ;  /* 0x0000000000027941 */ /* 0x000fea0003800000 */
.L_x_1707:
        /* <DEDUP_REMOVED lines=11> */
.L_x_1710:
[----:B------:R-:W-:Y:S05]  /*25e10*/  BSYNC B2 ;  /* 0x0000000000027941 */ /* 0x000fea0003800000 */
.L_x_1709:
        /* <DEDUP_REMOVED lines=8> */
.L_x_1711:
        /* <DEDUP_REMOVED lines=15> */
.L_x_1712:
        /* <DEDUP_REMOVED lines=10> */
.L_x_1700:
[----:B------:R-:W-:Y:S05]  /*26030*/  BSYNC B1 ;  /* 0x0000000000017941 */ /* 0x000fea0003800000 */
.L_x_1699:
[----:B-1----:R-:W2:Y:S04]  /*26040*/  LDL.LU R4, [R1+0x20] ;  /* 0x0000200001047983 */ /* 0x002ea80000300800 */
        /* <DEDUP_REMOVED lines=11> */
.L_x_1679:
[----:B------:R-:W-:Y:S05]  /*26100*/  BSYNC B0 ;  /* 0x0000000000007941 */ /* 0x000fea0003800000 */
.L_x_1678:
[----:B-12---:R-:W2:Y:S01]  /*26110*/  LDL R7, [R1+0x14] ;  /* 0x0000140001077983 */ /* 0x006ea20000100800 */
[----:B------:R-:W1:Y:S01]  /*26120*/  LDC R0, c[0x0][0x448] ;  /* 0x00011200ff007b82 */ /* 0x000e620000000800 */
[----:B------:R-:W-:Y:S07]  /*26130*/  @!P0 WARPSYNC.ALL ;  /* 0x0000000000008948 */ /* 0x000fee0003800000 */
[----:B------:R-:W-:Y:S01]  /*26140*/  @!P0 BAR.SYNC.DEFER_BLOCKING 0xc, 0x180 ;  /* 0x0306000000008b1d */ /* 0x000fe20000010000 */
[----:B-1----:R-:W-:-:S13]  /*26150*/  ISETP.NE.AND P1, PT, R0, 0x1, PT ;  /* 0x000000010000780c */ /* 0x002fda0003f25270 */
[----:B------:R-:W1:Y:S08]  /*26160*/  @P1 LDC R2, c[0x0][0x44c] ;  /* 0x00011300ff021b82 */ /* 0x000e700000000800 */
[----:B------:R-:W3:Y:S01]  /*26170*/  @P1 LDC R3, c[0x0][0x450] ;  /* 0x00011400ff031b82 */ /* 0x000ee20000000800 */
[----:B--2---:R-:W-:-:S04]  /*26180*/  VIADD R0, R7, 0x7f ;  /* 0x0000007f07007836 */ /* 0x004fc80000000000 */
[----:B-1----:R-:W-:-:S04]  /*26190*/  @P1 IMAD.HI.U32 R2, R0, R2, RZ ;  /* 0x0000000200021227 */ /* 0x002fc800078e00ff */
[----:B------:R-:W-:Y:S01]  /*261a0*/  IMAD.MOV.U32 R6, RZ, RZ, R0 ;  /* 0x000000ffff067224 */ /* 0x000fe200078e0000 */
[----:B---3--:R-:W-:Y:S02]  /*261b0*/  @P1 SHF.R.U32.HI R6, RZ, R3, R2 ;  /* 0x00000003ff061219 */ /* 0x008fe40000011602 */
[----:B------:R-:W1:Y:S03]  /*261c0*/  LDC.64 R2, c[0x0][0x9e0] ;  /* 0x00027800ff027b82 */ /* 0x000e660000000a00 */
[----:B------:R-:W-:Y:S01]  /*261d0*/  IMAD.IADD R6, R19, 0x1, R6 ;  /* 0x0000000113067824 */ /* 0x000fe200078e0206 */
[----:B-1----:R-:W-:-:S03]  /*261e0*/  ISETP.GE.AND P2, PT, R3, 0x1, PT ;  /* 0x000000010300780c */ /* 0x002fc60003f46270 */
[----:B------:R-:W-:-:S10]  /*261f0*/  IMAD.IADD R2, R6, 0x1, R2 ;  /* 0x0000000106027824 */ /* 0x000fd400078e0202 */
[----:B------:R-:W-:Y:S05]  /*26200*/  @!P2 BRA `(.L_x_1714) ;  /* 0x000000000048a947 */ /* 0x000fea0003800000 */
        /* <DEDUP_REMOVED lines=11> */
.L_x_1716:
[----:B------:R-:W-:-:S13]  /*262c0*/  ISETP.NE.AND P0, PT, R3, 0x1, PT ;  /* 0x000000010300780c */ /* 0x000fda0003f05270 */
[----:B------:R-:W1:Y:S02]  /*262d0*/  @P0 LDC.64 R4, c[0x0][0x9e8] ;  /* 0x00027a00ff040b82 */ /* 0x000e640000000a00 */
[----:B-1----:R-:W-:-:S05]  /*262e0*/  @P0 IMAD.HI.U32 R4, R0, R4, RZ ;  /* 0x0000000400040227 */ /* 0x002fca00078e00ff */
[----:B------:R-:W-:-:S07]  /*262f0*/  @P0 SHF.R.U32.HI R0, RZ, R5, R4 ;  /* 0x00000005ff000219 */ /* 0x000fce0000011604 */
.L_x_1717:
[----:B------:R-:W-:Y:S05]  /*26300*/  BSYNC B0 ;  /* 0x0000000000007941 */ /* 0x000fea0003800000 */
.L_x_1715:
[----:B------:R-:W-:-:S05]  /*26310*/  IMAD R0, R0, R3, R3 ;  /* 0x0000000300007224 */ /* 0x000fca00078e0203 */
[----:B------:R-:W-:-:S07]  /*26320*/  VIMNMX R2, R2, R0, PT ;  /* 0x0000000002027248 */ /* 0x000fce0003fe0100 */
.L_x_1714:
[----:B------:R-:W-:Y:S01]  /*26330*/  VIADD R2, R2, 0x3f ;  /* 0x0000003f02027836 */ /* 0x000fe20000000000 */
[----:B------:R-:W1:Y:S01]  /*26340*/  @P1 LDC R4, c[0x0][0x450] ;  /* 0x00011400ff041b82 */ /* 0x000e620000000800 */
[----:B------:R-:W-:Y:S01]  /*26350*/  IMAD.MOV.U32 R0, RZ, RZ, R7 ;  /* 0x000000ffff007224 */ /* 0x000fe200078e0007 */
[----:B------:R-:W-:Y:S02]  /*26360*/  ULDC UR4, c[0x0][0x9dc] ;  /* 0x0002770000047ab9 */ /* 0x000fe40000000800 */
[----:B------:R-:W-:-:S04]  /*26370*/  SHF.R.S32.HI R6, RZ, 0x1f, R2 ;  /* 0x0000001fff067819 */ /* 0x000fc80000011402 */
[----:B------:R-:W-:Y:S02]  /*26380*/  LEA.HI R6, R6, R2, RZ, 0x6 ;  /* 0x0000000206067211 */ /* 0x000fe400078f30ff */
[----:B------:R-:W2:Y:S02]  /*26390*/  @P1 LDC R2, c[0x0][0x44c] ;  /* 0x00011300ff021b82 */ /* 0x000ea40000000800 */
[----:B------:R-:W-:-:S04]  /*263a0*/  SHF.R.S32.HI R6, RZ, 0x6, R6 ;  /* 0x00000006ff067819 */ /* 0x000fc80000011406 */
[----:B------:R-:W-:Y:S01]  /*263b0*/  VIMNMX R6, R21, R6, PT ;  /* 0x0000000615067248 */ /* 0x000fe20003fe0100 */
[----:B--2---:R-:W-:-:S05]  /*263c0*/  @P1 IMAD.HI.U32 R2, R7, R2, RZ ;  /* 0x0000000207021227 */ /* 0x004fca00078e00ff */
        /* <DEDUP_REMOVED lines=14> */
.L_x_1720:
[----:B------:R-:W-:-:S13]  /*264b0*/  ISETP.NE.AND P0, PT, R3, 0x1, PT ;  /* 0x000000010300780c */ /* 0x000fda0003f05270 */
[----:B------:R-:W1:Y:S02]  /*264c0*/  @P0 LDC.64 R4, c[0x0][0x9e8] ;  /* 0x00027a00ff040b82 */ /* 0x000e640000000a00 */
[----:B-1----:R-:W-:-:S05]  /*264d0*/  @P0 IMAD.HI.U32 R4, R0, R4, RZ ;  /* 0x0000000400040227 */ /* 0x002fca00078e00ff */
[----:B------:R-:W-:-:S07]  /*264e0*/  @P0 SHF.R.U32.HI R0, RZ, R5, R4 ;  /* 0x00000005ff000219 */ /* 0x000fce0000011604 */
.L_x_1721:
[----:B------:R-:W-:Y:S05]  /*264f0*/  BSYNC B0 ;  /* 0x0000000000007941 */ /* 0x000fea0003800000 */
.L_x_1719:
[----:B------:R-:W-:-:S05]  /*26500*/  IMAD R0, R0, R3, RZ ;  /* 0x0000000300007224 */ /* 0x000fca00078e02ff */
[----:B------:R-:W-:-:S07]  /*26510*/  VIMNMX R2, R2, R0, !PT ;  /* 0x0000000002027248 */ /* 0x000fce0007fe0100 */
.L_x_1718:
[----:B------:R-:W-:Y:S01]  /*26520*/  ISETP.NE.AND P1, PT, R17, RZ, PT ;  /* 0x000000ff1100720c */ /* 0x000fe20003f25270 */
[----:B------:R-:W-:Y:S01]  /*26530*/  BSSY B0, `(.L_x_1722) ;  /* 0x0000025000007945 */ /* 0x000fe20003800000 */
[----:B------:R-:W-:Y:S01]  /*26540*/  SHF.R.S32.HI R4, RZ, 0x1f, R2 ;  /* 0x0000001fff047819 */ /* 0x000fe20000011402 */
[----:B------:R-:W-:-:S03]  /*26550*/  IMAD.MOV.U32 R0, RZ, RZ, RZ ;  /* 0x000000ffff007224 */ /* 0x000fc600078e00ff */
[----:B------:R-:W-:-:S04]  /*26560*/  LEA.HI R4, R4, R2, RZ, 0x6 ;  /* 0x0000000204047211 */ /* 0x000fc800078f30ff */
[----:B------:R-:W-:-:S03]  /*26570*/  SHF.R.S32.HI R4, RZ, 0x6, R4 ;  /* 0x00000006ff047819 */ /* 0x000fc60000011404 */
[----:B------:R-:W1:Y:S01]  /*26580*/  @!P1 LDC R17, c[0x0][0x9f0] ;  /* 0x00027c00ff119b82 */ /* 0x000e620000000800 */
[----:B------:R-:W-:-:S04]  /*26590*/  VIMNMX R4, RZ, R4, !PT ;  /* 0x00000004ff047248 */ /* 0x000fc80007fe0100 */
[----:B------:R-:W-:-:S13]  /*265a0*/  ISETP.GT.AND P0, PT, R6, R4, PT ;  /* 0x000000040600720c */ /* 0x000fda0003f04270 */
[----:B------:R-:W-:Y:S05]  /*265b0*/  @!P0 BRA `(.L_x_1723) ;  /* 0x0000000000708947 */ /* 0x000fea0003800000 */
[----:B-1----:R-:W-:-:S04]  /*265c0*/  IABS R0, R17 ;  /* 0x0000001100007213 */ /* 0x002fc80000000000 */
[----:B------:R-:W1:Y:S08]  /*265d0*/  I2F.RP R2, R0 ;  /* 0x0000000000027306 */ /* 0x000e700000209400 */
[----:B-1----:R-:W1:Y:S02]  /*265e0*/  MUFU.RCP R2, R2 ;  /* 0x0000000200027308 */ /* 0x002e640000001000 */
[----:B-1----:R-:W-:-:S06]  /*265f0*/  VIADD R2, R2, 0xffffffe ;  /* 0x0ffffffe02027836 */ /* 0x002fcc0000000000 */
[----:B------:R-:W1:Y:S02]  /*26600*/  F2I.FTZ.U32.TRUNC.NTZ R3, R2 ;  /* 0x0000000200037305 */ /* 0x000e64000021f000 */
[----:B-1----:R-:W-:-:S04]  /*26610*/  IMAD.MOV R2, RZ, RZ, -R3 ;  /* 0x000000ffff027224 */ /* 0x002fc800078e0a03 */
[----:B------:R-:W-:Y:S02]  /*26620*/  IMAD R5, R2, R0, RZ ;  /* 0x0000000002057224 */ /* 0x000fe400078e02ff */
[----:B------:R-:W-:-:S04]  /*26630*/  IMAD.MOV.U32 R2, RZ, RZ, RZ ;  /* 0x000000ffff027224 */ /* 0x000fc800078e00ff */
[----:B------:R-:W-:Y:S01]  /*26640*/  IMAD.HI.U32 R8, R3, R5, R2 ;  /* 0x0000000503087227 */ /* 0x000fe200078e0002 */
[----:B------:R-:W-:Y:S02]  /*26650*/  IADD3 R5, R17, -0x1, R6 ;  /* 0xffffffff11057810 */ /* 0x000fe40007ffe006 */
[----:B------:R-:W-:-:S03]  /*26660*/  IABS R2, R17 ;  /* 0x0000001100027213 */ /* 0x000fc60000000000 */
[----:B------:R-:W-:Y:S02]  /*26670*/  IMAD.IADD R5, R5, 0x1, -R4 ;  /* 0x0000000105057824 */ /* 0x000fe400078e0a04 */
[----:B------:R-:W-:-:S03]  /*26680*/  IMAD.MOV R2, RZ, RZ, -R2 ;  /* 0x000000ffff027224 */ /* 0x000fc600078e0a02 */
[----:B------:R-:W-:Y:S01]  /*26690*/  IABS R3, R5 ;  /* 0x0000000500037213 */ /* 0x000fe20000000000 */
[----:B------:R-:W-:Y:S01]  /*266a0*/  IMAD.MOV.U32 R7, RZ, RZ, R2 ;  /* 0x000000ffff077224 */ /* 0x000fe200078e0002 */
        /* <DEDUP_REMOVED lines=13> */
.L_x_1723:
[----:B------:R-:W-:Y:S05]  /*26780*/  BSYNC B0 ;  /* 0x0000000000007941 */ /* 0x000fea0003800000 */
.L_x_1722:
[----:B------:R-:W2:Y:S02]  /*26790*/  LDL.LU R2, [R1+0x18] ;  /* 0x0000180001027983 */ /* 0x000ea40000300800 */
[----:B--2---:R-:W-:-:S05]  /*267a0*/  IMAD R3, R2, R0, R4 ;  /* 0x0000000002037224 */ /* 0x004fca00078e0204 */
[----:B------:R-:W-:Y:S01]  /*267b0*/  VIADDMNMX R2, R3, R0, R6, PT ;  /* 0x0000000003027246 */ /* 0x000fe20003800106 */
[----:B------:R2:W-:Y:S03]  /*267c0*/  STL [R1+0x2c], R3 ;  /* 0x00002c0301007387 */ /* 0x0005e60000100800 */
[----:B------:R-:W-:Y:S01]  /*267d0*/  ISETP.GT.AND P0, PT, R2, R3, PT ;  /* 0x000000030200720c */ /* 0x000fe20003f04270 */
[----:B------:R2:W-:-:S12]  /*267e0*/  STL [R1+0x4c], R2 ;  /* 0x00004c0201007387 */ /* 0x0005d80000100800 */
[----:B--2---:R-:W-:Y:S05]  /*267f0*/  @P0 BRA `(.L_x_1724) ;  /* 0x0000000000480947 */ /* 0x004fea0003800000 */
[----:B------:R-:W2:Y:S02]  /*26800*/  S2R R2, SR_TID.X ;  /* 0x0000000000027919 */ /* 0x000ea40000002100 */
[----:B--2---:R-:W-:-:S04]  /*26810*/  LOP3.LUT R2, R2, 0x7f, RZ, 0xc0, !PT ;  /* 0x0000007f02027812 */ /* 0x004fc800078ec0ff */
[----:B------:R-:W-:-:S13]  /*26820*/  ISETP.NE.AND P0, PT, R2, RZ, PT ;  /* 0x000000ff0200720c */ /* 0x000fda0003f05270 */
[----:B------:R-:W-:Y:S05]  /*26830*/  @P0 BRA `(.L_x_1725) ;  /* 0x00000034006c0947 */ /* 0x000fea0003800000 */
[----:B------:R-:W2:Y:S01]  /*26840*/  S2R R2, SR_LANEID ;  /* 0x0000000000027919 */ /* 0x000ea20000000000 */
[----:B------:R-:W-:Y:S01]  /*26850*/  VOTEU.ANY UR4, UPT, PT ;  /* 0x0000000000047886 */ /* 0x000fe200038e0100 */
[----:B------:R-:W3:Y:S01]  /*26860*/  LDC.64 R4, c[0x0][0xc60] ;  /* 0x00031800ff047b82 */ /* 0x000ee20000000a00 */
[----:B------:R-:W2:Y:S02]  /*26870*/  FLO.U32 R0, UR4 ;  /* 0x0000000400007d00 */ /* 0x000ea400080e0000 */
[----:B--2---:R-:W-:-:S06]  /*26880*/  ISETP.EQ.U32.AND P0, PT, R0, R2, PT ;  /* 0x000000020000720c */ /* 0x004fcc0003f02070 */
[----:B------:R-:W3:Y:S07]  /*26890*/  POPC R2, UR4 ;  /* 0x0000000400027d09 */ /* 0x000eee0008000000 */
[----:B---3--:R-:W2:Y:S04]  /*268a0*/  @P0 ATOMG.E.ADD.STRONG.GPU PT, R2, desc[UR46][R4.64], R2 ;  /* 0x00000002040209a8 */ /* 0x008ea800081ee1ee */
[----:B--2---:R2:W3:Y:S02]  /*268b0*/  SHFL.IDX PT, R2, R2, R0, 0x1f ;  /* 0x00001f0002027589 */ /* 0x0044e400000e0000 */
[----:B--2---:R-:W2:Y:S02]  /*268c0*/  S2R R0, SR_LTMASK ;  /* 0x0000000000007919 */ /* 0x004ea40000003900 */
[----:B--2---:R-:W-:-:S06]  /*268d0*/  LOP3.LUT R0, R0, UR4, RZ, 0xc0, !PT ;  /* 0x0000000400007c12 */ /* 0x004fcc000f8ec0ff */
[----:B------:R-:W3:Y:S02]  /*268e0*/  POPC R0, R0 ;  /* 0x0000000000007309 */ /* 0x000ee40000000000 */
[----:B---3--:R-:W-:-:S05]  /*268f0*/  IADD3 R0, R2, UR37, R0 ;  /* 0x0000002502007c10 */ /* 0x008fca000fffe000 */
[----:B------:R2:W-:Y:S01]  /*26900*/  STL [R1+0x10], R0 ;  /* 0x0000100001007387 */ /* 0x0005e20000100800 */
[----:B------:R-:W-:Y:S05]  /*26910*/  BRA `(.L_x_1725) ;  /* 0x0000003400347947 */ /* 0x000fea0003800000 */
.L_x_1724:
        /* <DEDUP_REMOVED lines=19> */
[----:B012---:R-:W-:Y:S05]  /*26a50*/  CALL.ABS.NOINC R2 ;  /* 0x0000000002007343 */ /* 0x007fea0003c00000 */
.L_x_1727:
[----:B------:R-:W-:Y:S05]  /*26a60*/  BSYNC B6 ;  /* 0x0000000000067941 */ /* 0x000fea0003800000 */
.L_x_1726:
[----:B-1----:R-:W2:Y:S01]  /*26a70*/  LDL.LU R17, [R1] ;  /* 0x0000000001117983 */ /* 0x002ea20000300800 */
[----:B------:R-:W-:Y:S01]  /*26a80*/  VIADD R0, R18, 0x10000 ;  /* 0x0001000012007836 */ /* 0x000fe20000000000 */
[----:B------:R-:W-:Y:S04]  /*26a90*/  BSSY B6, `(.L_x_1728) ;  /* 0x0000016000067945 */ /* 0x000fe80003800000 */
[----:B------:R-:W-:Y:S02]  /*26aa0*/  LOP3.LUT P0, RZ, R0, 0x3ff, RZ, 0xc0, !PT ;  /* 0x000003ff00ff7812 */ /* 0x000fe4000780c0ff */
[----:B--2---:R-:W-:-:S11]  /*26ab0*/  LOP3.LUT R17, R17, 0xfffffffe, RZ, 0xc0, !PT ;  /* 0xfffffffe11117812 */ /* 0x004fd600078ec0ff */
[----:B------:R-:W-:-:S05]  /*26ac0*/  @P0 LOP3.LUT R17, R17, 0x1, RZ, 0xfc, !PT ;  /* 0x0000000111110812 */ /* 0x000fca00078efcff */
[----:B------:R1:W-:Y:S01]  /*26ad0*/  STL [R1], R17 ;  /* 0x0000001101007387 */ /* 0x0003e20000100800 */
        /* <DEDUP_REMOVED lines=17> */
.L_x_1729:
[----:B------:R-:W-:Y:S05]  /*26bf0*/  BSYNC B6 ;  /* 0x0000000000067941 */ /* 0x000fea0003800000 */
.L_x_1728:
        /* <DEDUP_REMOVED lines=20> */
.L_x_1731:
[----:B------:R-:W-:Y:S05]  /*26d40*/  BSYNC B6 ;  /* 0x0000000000067941 */ /* 0x000fea0003800000 */
.L_x_1730:
        /* <DEDUP_REMOVED lines=19> */
.L_x_1733:
[----:B------:R-:W-:Y:S05]  /*26e80*/  BSYNC B6 ;  /* 0x0000000000067941 */ /* 0x000fea0003800000 */
.L_x_1732:
[----:B-1----:R-:W2:Y:S01]  /*26e90*/  LDL R17, [R1+0x1c] ;  /* 0x00001c0001117983 */ /* 0x002ea20000100800 */
[----:B------:R-:W-:Y:S02]  /*26ea0*/  ULDC.64 UR4, c[0x0][0x9f8] ;  /* 0x00027e0000047ab9 */ /* 0x000fe40000000a00 */
[----:B------:R-:W-:-:S04]  /*26eb0*/  ISETP.NE.U32.AND P0, PT, RZ, UR4, PT ;  /* 0x00000004ff007c0c */ /* 0x000fc8000bf05070 */
[----:B------:R-:W-:Y:S01]  /*26ec0*/  ISETP.NE.AND.EX P0, PT, RZ, UR5, PT, P0 ;  /* 0x00000005ff007c0c */ /* 0x000fe2000bf05300 */
[----:B------:R-:W-:-:S12]  /*26ed0*/  ULDC.64 UR4, c[0x0][0xa08] ;  /* 0x0002820000047ab9 */ /* 0x000fd80000000a00 */
[----:B------:R-:W1:Y:S01]  /*26ee0*/  @P0 LDC.64 R2, c[0x0][0x9f8] ;  /* 0x00027e00ff020b82 */ /* 0x000e620000000a00 */
[----:B--2---:R-:W-:Y:S02]  /*26ef0*/  IMAD.MOV.U32 R9, RZ, RZ, R17 ;  /* 0x000000ffff097224 */ /* 0x004fe400078e0011 */
[----:B-1----:R-:W-:-:S05]  /*26f00*/  @P0 IMAD.WIDE R2, R17, 0x4, R2 ;  /* 0x0000000411020825 */ /* 0x002fca00078e0202 */
[----:B------:R1:W2:Y:S02]  /*26f10*/  @P0 LDG.E R9, desc[UR46][R2.64] ;  /* 0x0000002e02090981 */ /* 0x0002a4000c1e1900 */
[----:B-1----:R-:W1:Y:S02]  /*26f20*/  LDC.64 R2, c[0x0][0x418] ;  /* 0x00010600ff027b82 */ /* 0x002e640000000a00 */
[----:B-1----:R-:W-:Y:S01]  /*26f30*/  LOP3.LUT P0, RZ, R2, UR4, RZ, 0xfc, !PT ;  /* 0x0000000402ff7c12 */ /* 0x002fe2000f80fcff */
[----:B------:R-:W-:-:S03]  /*26f40*/  UMOV UR4, 0xffffffff ;  /* 0xffffffff00047882 */ /* 0x000fc60000000000 */
[----:B------:R-:W-:Y:S02]  /*26f50*/  LOP3.LUT P0, RZ, R3, UR5, RZ, 0xfc, P0 ;  /* 0x0000000503ff7c12 */ /* 0x000fe4000800fcff */
[----:B--2---:R-:W-:Y:S01]  /*26f60*/  SHF.R.S32.HI R10, RZ, 0x1f, R9 ;  /* 0x0000001fff0a7819 */ /* 0x004fe20000011409 */
[----:B------:R1:W-:Y:S01]  /*26f70*/  STL [R1+0x18], R9 ;  /* 0x0000180901007387 */ /* 0x0003e20000100800 */
[----:B------:R-:W-:-:S03]  /*26f80*/  SEL R17, R9, RZ, !P0 ;  /* 0x000000ff09117207 */ /* 0x000fc60004000000 */
[----:B------:R1:W-:Y:S01]  /*26f90*/  STL [R1+0x30], R10 ;  /* 0x0000300a01007387 */ /* 0x0003e20000100800 */
[----:B------:R-:W-:Y:S05]  /*26fa0*/  BRA.DIV UR4, `(.L_x_1734) ;  /* 0x000000a204c47947 */ /* 0x000fea000b800000 */
[----:B------:R-:W2:Y:S02]  /*26fb0*/  S2R R0, SR_TID.X ;  /* 0x0000000000007919 */ /* 0x000ea40000002100 */
[----:B--2---:R-:W-:-:S04]  /*26fc0*/  SHF.R.U32.HI R0, RZ, 0x5, R0 ;  /* 0x00000005ff007819 */ /* 0x004fc80000011600 */
[----:B------:R-:W-:-:S05]  /*26fd0*/  LOP3.LUT R0, R0, 0x3, RZ, 0xc0, !PT ;  /* 0x0000000300007812 */ /* 0x000fca00078ec0ff */
[----:B------:R2:W3:Y:S02]  /*26fe0*/  SHFL.IDX PT, R14, R0, RZ, 0x1f ;  /* 0x00001fff000e7589 */ /* 0x0004e400000e0000 */
.L_x_2040:
[----:B--2---:R-:W2:Y:S01]  /*26ff0*/  LDL.LU R0, [R1] ;  /* 0x0000000001007983 */ /* 0x004ea20000300800 */
[----:B------:R-:W-:Y:S02]  /*27000*/  PLOP3.LUT P1, PT, PT, PT, PT, 0x8, 0x0 ;  /* 0x000000000000781c */ /* 0x000fe40003f2e170 */
[----:B---3--:R-:W-:Y:S02]  /*27010*/  ISETP.NE.AND P0, PT, R14, RZ, PT ;  /* 0x000000ff0e00720c */ /* 0x008fe40003f05270 */
[----:B--2---:R-:W-:-:S09]  /*27020*/  LOP3.LUT R0, R0, 0xfffffffe, RZ, 0xc0, !PT ;  /* 0xfffffffe00007812 */ /* 0x004fd200078ec0ff */
[----:B------:R-:W-:-:S05]  /*27030*/  @P1 LOP3.LUT R0, R0, 0x1, RZ, 0xfc, !PT ;  /* 0x0000000100001812 */ /* 0x000fca00078efcff */
[----:B------:R2:W-:Y:S01]  /*27040*/  STL [R1], R0 ;  /* 0x0000000001007387 */ /* 0x0005e20000100800 */
[----:B------:R-:W-:Y:S05]  /*27050*/  @P0 BRA `(.L_x_1735) ;  /* 0x0000000400900947 */ /* 0x000fea0003800000 */
[----:B------:R-:W-:-:S03]  /*27060*/  UMOV UR4, 0xffffffff ;  /* 0xffffffff00047882 */ /* 0x000fc60000000000 */
[----:B------:R-:W-:Y:S05]  /*27070*/  BRA.DIV UR4, `(.L_x_1736) ;  /* 0x000000a204c47947 */ /* 0x000fea000b800000 */
[----:B------:R-:W-:-:S13]  /*27080*/  ELECT P6, URZ, PT ;  /* 0x00000000003f782f */ /* 0x000fda00038c0000 */
.L_x_2043:
[----:B------:R-:W-:Y:S05]  /*27090*/  @!P6 BRA `(.L_x_1735) ;  /* 0x000000040080e947 */ /* 0x000fea0003800000 */
[----:B--2---:R-:W2:Y:S01]  /*270a0*/  LDL R0, [R1+0x4c] ;  /* 0x00004c0001007983 */ /* 0x004ea20000100800 */
[----:B------:R-:W-:-:S04]  /*270b0*/  ISETP.NE.U32.AND P0, PT, R2, RZ, PT ;  /* 0x000000ff0200720c */ /* 0x000fc80003f05070 */
[----:B------:R-:W-:Y:S01]  /*270c0*/  ISETP.NE.AND.EX P0, PT, R3, RZ, PT, P0 ;  /* 0x000000ff0300720c */ /* 0x000fe20003f05300 */
[----:B--2---:R-:W-:-:S12]  /*270d0*/  VIADD R4, R0, 0xffffffff ;  /* 0xffffffff00047836 */ /* 0x004fd80000000000 */
[----:B------:R-:W-:Y:S05]  /*270e0*/  @!P0 BRA `(.L_x_1737) ;  /* 0x0000000000488947 */ /* 0x000fea0003800000 */
[----:B------:R-:W2:Y:S01]  /*270f0*/  LDC R8, c[0x0][0x43c] ;  /* 0x00010f00ff087b82 */ /* 0x000ea20000000800 */
[----:B------:R-:W-:Y:S01]  /*27100*/  IMAD.MOV.U32 R0, RZ, RZ, R4 ;  /* 0x000000ffff007224 */ /* 0x000fe200078e0004 */
[----:B------:R-:W-:Y:S01]  /*27110*/  ULDC.64 UR4, c[0x0][0x428] ;  /* 0x00010a0000047ab9 */ /* 0x000fe20000000a00 */
[----:B--2---:R-:W-:-:S13]  /*27120*/  ISETP.NE.AND P0, PT, R8, 0x1, PT ;  /* 0x000000010800780c */ /* 0x004fda0003f05270 */
[----:B------:R-:W2:Y:S02]  /*27130*/  @P0 LDC.64 R6, c[0x0][0x440] ;  /* 0x00011000ff060b82 */ /* 0x000ea40000000a00 */
[----:B--2---:R-:W-:-:S05]  /*27140*/  @P0 IMAD.HI.U32 R6, R4, R6, RZ ;  /* 0x0000000604060227 */ /* 0x004fca00078e00ff */
        /* <DEDUP_REMOVED lines=12> */
.L_x_1737:
[----:B------:R-:W3:Y:S04]  /*27210*/  LDL R0, [R1+0x8] ;  /* 0x0000080001007983 */ /* 0x000ee80000100800 */
[----:B--2---:R-:W2:Y:S01]  /*27220*/  LDL R2, [R1+0x24] ;  /* 0x0000240001027983 */ /* 0x004ea20000100800 */
[----:B-1----:R-:W1:Y:S02]  /*27230*/  S2R R9, SR_TID.X ;  /* 0x0000000000097919 */ /* 0x002e640000002100 */
[----:B-1----:R-:W-:-:S04]  /*27240*/  LOP3.LUT R9, R9, 0x7f, RZ, 0xc0, !PT ;  /* 0x0000007f09097812 */ /* 0x002fc800078ec0ff */
[----:B------:R-:W-:Y:S01]  /*27250*/  ISETP.NE.AND P1, PT, R9, RZ, PT ;  /* 0x000000ff0900720c */ /* 0x000fe20003f25270 */
[----:B---3--:R-:W-:Y:S01]  /*27260*/  IMAD R0, R0, 0x8, R18 ;  /* 0x0000000800007824 */ /* 0x008fe200078e0212 */
[----:B--2---:R-:W-:-:S04]  /*27270*/  SHF.L.U32 R3, R2, 0x1f, RZ ;  /* 0x0000001f02037819 */ /* 0x004fc800000006ff */
[----:B------:R-:W1:Y:S02]  /*27280*/  SYNCS.PHASECHK.TRANS64.TRYWAIT P0, [R0+URZ+0x28480], R3 ;  /* 0x02848003000075a7 */ /* 0x000e64000800017f */
[----:B-1----:R-:W-:Y:S05]  /*27290*/  @!P0 BRA `(.L_x_1738) ;  /* 0x000000a0005c8947 */ /* 0x002fea0003800000 */
.L_x_2044:
        /* <DEDUP_REMOVED lines=8> */
.L_x_1739:
        /* <DEDUP_REMOVED lines=19> */
[----:B--2---:R-:W-:Y:S01]  /*27450*/  UMOV UR8, UR14 ;  /* 0x0000000e00087c82 */ /* 0x004fe20008000000 */
[----:B------:R-:W-:Y:S02]  /*27460*/  UMOV UR10, UR15 ;  /* 0x0000000f000a7c82 */ /* 0x000fe40008000000 */
[----:B------:R2:W-:Y:S01]  /*27470*/  UTMALDG.4D [UR8], [UR4], desc[UR6] ;  /* 0x00000608040075b4 */ /* 0x0005e20008019000 */
[----:B------:R-:W3:Y:S02]  /*27480*/  SYNCS.PHASECHK.TRANS64.TRYWAIT P0, [R0+URZ+0x28440], R3 ;  /* 0x02844003000075a7 */ /* 0x000ee4000800017f */
[----:B--23--:R-:W-:Y:S05]  /*27490*/  @!P0 BRA `(.L_x_1740) ;  /* 0x0000009c00f08947 */ /* 0x00cfea0003800000 */
.L_x_2045:
[----:B------:R-:W-:Y:S05]  /*274a0*/  @P1 BRA `(.L_x_1741) ;  /* 0x00000000001c1947 */ /* 0x000fea0003800000 */
[----:B------:R-:W3:Y:S01]  /*274b0*/  S2R R5, SR_TID.X ;  /* 0x0000000000057919 */ /* 0x000ee20000002100 */
[----:B-12---:R-:W-:-:S04]  /*274c0*/  IMAD.MOV.U32 R3, RZ, RZ, 0x4000 ;  /* 0x00004000ff037424 */ /* 0x006fc800078e00ff */
[----:B------:R4:W-:Y:S01]  /*274d0*/  SYNCS.ARRIVE.TRANS64 RZ, [R0+URZ+0x28430], R3 ;  /* 0x0284300300ff79a7 */ /* 0x0009e2000800003f */
[----:B---3--:R-:W-:-:S04]  /*274e0*/  LOP3.LUT R5, R5, 0x1f, RZ, 0xc0, !PT ;  /* 0x0000001f05057812 */ /* 0x008fc800078ec0ff */
[----:B------:R-:W-:-:S13]  /*274f0*/  ISETP.NE.AND P0, PT, R5, RZ, PT ;  /* 0x000000ff0500720c */ /* 0x000fda0003f05270 */
[----:B----4-:R-:W-:Y:S05]  /*27500*/  @!P0 BRA `(.L_x_1741) ;  /* 0x0000000000048947 */ /* 0x010fea0003800000 */
[----:B------:R-:W-:Y:S01]  /*27510*/  BPT.TRAP 0x1 ;  /* 0x000000040000795c */ /* 0x000fe20000300000 */
.L_x_1741:
[----:B-12---:R-:W2:Y:S01]  /*27520*/  LDL.LU R3, [R1] ;  /* 0x0000000001037983 */ /* 0x006ea20000300800 */
        /* <DEDUP_REMOVED lines=16> */
[----:B-1----:R-:W-:Y:S01]  /*27630*/  UMOV UR8, UR14 ;  /* 0x0000000e00087c82 */ /* 0x002fe20008000000 */
[----:B------:R-:W-:Y:S02]  /*27640*/  UMOV UR10, UR15 ;  /* 0x0000000f000a7c82 */ /* 0x000fe40008000000 */
[----:B------:R3:W-:Y:S01]  /*27650*/  UTMALDG.4D [UR8], [UR4], desc[UR6] ;  /* 0x00000608040075b4 */ /* 0x0007e20008019000 */
[----:B--2---:R-:W-:-:S04]  /*27660*/  LOP3.LUT R3, R3, 0xfffffffe, RZ, 0xc0, !PT ;  /* 0xfffffffe03037812 */ /* 0x004fc800078ec0ff */
[----:B------:R-:W-:-:S05]  /*27670*/  @P0 LOP3.LUT R3, R3, 0x1, RZ, 0xfc, !PT ;  /* 0x0000000103030812 */ /* 0x000fca00078efcff */
[----:B------:R3:W-:Y:S01]  /*27680*/  STL [R1], R3 ;  /* 0x0000000301007387 */ /* 0x0007e20000100800 */
[----:B------:R-:W-:Y:S01]  /*27690*/  NOP ;  /* 0x0000000000007918 */ /* 0x000fe20000000000 */
.L_x_1735:
[----:B---3--:R-:W2:Y:S01]  /*276a0*/  LDL.LU R3, [R1+0x50] ;  /* 0x0000500001037983 */ /* 0x008ea20000300800 */
[----:B------:R-:W-:Y:S05]  /*276b0*/  WARPSYNC.ALL ;  /* 0x0000000000007948 */ /* 0x000fea0003800000 */
[----:B------:R-:W-:Y:S01]  /*276c0*/  ULDC.64 UR4, c[0x0][0x298] ;  /* 0x0000a60000047ab9 */ /* 0x000fe20000000a00 */
[----:B------:R-:W-:Y:S01]  /*276d0*/  BSSY B6, `(.L_x_1742) ;  /* 0x000001c000067945 */ /* 0x000fe20003800000 */
[----:B------:R-:W-:Y:S01]  /*276e0*/  BAR.SYNC.DEFER_BLOCKING 0x8, 0x180 ;  /* 0x0206000000007b1d */ /* 0x000fe20000010000 */
[----:B--2---:R-:W-:Y:S01]  /*276f0*/  SHF.R.S32.HI R0, RZ, 0x1f, R3 ;  /* 0x0000001fff007819 */ /* 0x004fe20000011403 */
[----:B------:R-:W-:-:S04]  /*27700*/  IMAD.WIDE.U32 R4, R3, UR4, RZ ;  /* 0x0000000403047c25 */ /* 0x000fc8000f8e00ff */
[----:B------:R-:W-:Y:S01]  /*27710*/  IMAD R2, R0, UR4, RZ ;  /* 0x0000000400027c24 */ /* 0x000fe2000f8e02ff */
[----:B------:R2:W-:Y:S01]  /*27720*/  STL.64 [R1+0x50], R4 ;  /* 0x0000500401007387 */ /* 0x0005e20000100a00 */
[----:B------:R-:W-:Y:S02]  /*27730*/  VIADD R0, R18, 0x18000 ;  /* 0x0001800012007836 */ /* 0x000fe40000000000 */
[----:B------:R-:W-:-:S03]  /*27740*/  IMAD R2, R3, UR5, R2 ;  /* 0x0000000503027c24 */ /* 0x000fc6000f8e0202 */
[----:B------:R-:W-:Y:S01]  /*27750*/  LOP3.LUT P0, RZ, R0, 0x3ff, RZ, 0xc0, !PT ;  /* 0x000003ff00ff7812 */ /* 0x000fe2000780c0ff */
[----:B------:R-:W-:-:S05]  /*27760*/  IMAD.IADD R0, R5, 0x1, R2 ;  /* 0x0000000105007824 */ /* 0x000fca00078e0202 */
[----:B------:R2:W-:Y:S07]  /*27770*/  STL [R1+0x58], R0 ;  /* 0x0000580001007387 */ /* 0x0005ee0000100800 */
[----:B------:R-:W-:Y:S05]  /*27780*/  @!P0 BRA `(.L_x_1743) ;  /* 0x0000000000408947 */ /* 0x000fea0003800000 */
[----:B------:R-:W-:Y:S01]  /*27790*/  MOV R2, 0x0 ;  /* 0x0000000000027802 */ /* 0x000fe20000000f00 */
[----:B------:R-:W-:Y:S01]  /*277a0*/  ULDC.64 UR4, c[0x4][0x198] ;  /* 0x0100660000047ab9 */ /* 0x000fe20000000a00 */
[----:B------:R-:W-:Y:S01]  /*277b0*/  ULDC.64 UR6, c[0x4][0x1a0] ;  /* 0x0100680000067ab9 */ /* 0x000fe20000000a00 */
[----:B------:R-:W-:Y:S01]  /*277c0*/  ULDC.64 UR8, c[0x4][0x108] ;  /* 0x0100420000087ab9 */ /* 0x000fe20000000a00 */
[----:B--2---:R-:W-:Y:S02]  /*277d0*/  IMAD.U32 R4, RZ, RZ, UR4 ;  /* 0x00000004ff047e24 */ /* 0x004fe4000f8e00ff */
[----:B------:R-:W2:Y:S01]  /*277e0*/  LDC.64 R2, c[0x4][R2] ;  /* 0x0100000002027b82 */ /* 0x000ea20000000a00 */
[----:B------:R-:W-:Y:S02]  /*277f0*/  IMAD.U32 R5, RZ, RZ, UR5 ;  /* 0x00000005ff057e24 */ /* 0x000fe4000f8e00ff */
[----:B------:R-:W-:Y:S02]  /*27800*/  IMAD.U32 R6, RZ, RZ, UR6 ;  /* 0x00000006ff067e24 */ /* 0x000fe4000f8e00ff */
[----:B------:R-:W-:-:S02]  /*27810*/  IMAD.U32 R7, RZ, RZ, UR7 ;  /* 0x00000007ff077e24 */ /* 0x000fc4000f8e00ff */
[----:B-1----:R-:W-:Y:S02]  /*27820*/  IMAD.U32 R10, RZ, RZ, UR8 ;  /* 0x00000008ff0a7e24 */ /* 0x002fe4000f8e00ff */
[----:B------:R-:W-:Y:S02]  /*27830*/  IMAD.U32 R11, RZ, RZ, UR9 ;  /* 0x00000009ff0b7e24 */ /* 0x000fe4000f8e00ff */
[----:B------:R-:W-:Y:S02]  /*27840*/  IMAD.MOV.U32 R8, RZ, RZ, 0x70 ;  /* 0x00000070ff087424 */ /* 0x000fe400078e00ff */
[----:B------:R-:W-:Y:S02]  /*27850*/  IMAD.MOV.U32 R12, RZ, RZ, 0x1 ;  /* 0x00000001ff0c7424 */ /* 0x000fe400078e00ff */
[----:B------:R-:W-:-:S07]  /*27860*/  IMAD.MOV.U32 R13, RZ, RZ, RZ ;  /* 0x000000ffff0d7224 */ /* 0x000fce00078e00ff */
[----:B------:R-:W-:-:S07]  /*27870*/  LEPC R20, `(.L_x_1743) ;  /* 0x000000001014794e */ /* 0x000fce0000000000 */
[----:B0-2---:R-:W-:Y:S05]  /*27880*/  CALL.ABS.NOINC R2 ;  /* 0x0000000002007343 */ /* 0x005fea0003c00000 */
.L_x_1743:
[----:B------:R-:W-:Y:S05]  /*27890*/  BSYNC B6 ;  /* 0x0000000000067941 */ /* 0x000fea0003800000 */
.L_x_1742:
[----:B--2---:R-:W2:Y:S01]  /*278a0*/  LDL.LU R0, [R1+0x58] ;  /* 0x0000580001007983 */ /* 0x004ea20000300800 */
[----:B------:R-:W-:Y:S01]  /*278b0*/  ULDC.64 UR6, c[0x0][0xa00] ;  /* 0x0002800000067ab9 */ /* 0x000fe20000000a00 */
[----:B------:R-:W3:Y:S01]  /*278c0*/  LDC R7, c[0x0][0x448] ;  /* 0x00011200ff077b82 */ /* 0x000ee20000000800 */
[----:B------:R-:W-:Y:S01]  /*278d0*/  ULDC.64 UR4, c[0x0][0x2d8] ;  /* 0x0000b60000047ab9 */ /* 0x000fe20000000a00 */
[----:B------:R-:W2:Y:S04]  /*278e0*/  LDL.LU.64 R2, [R1+0x50] ;  /* 0x0000500001027983 */ /* 0x000ea80000300a00 */
[----:B------:R-:W4:Y:S04]  /*278f0*/  LDL R6, [R1+0x1c] ;  /* 0x00001c0001067983 */ /* 0x000f280000100800 */
[----:B------:R-:W3:Y:S01]  /*27900*/  LDL R8, [R1+0x14] ;  /* 0x0000140001087983 */ /* 0x000ee20000100800 */
[----:B------:R-:W-:-:S04]  /*27910*/  ISETP.NE.U32.AND P0, PT, RZ, UR6, PT ;  /* 0x00000006ff007c0c */ /* 0x000fc8000bf05070 */
[----:B------:R-:W-:Y:S01]  /*27920*/  ISETP.NE.AND.EX P0, PT, RZ, UR7, PT, P0 ;  /* 0x00000007ff007c0c */ /* 0x000fe2000bf05300 */
[----:B------:R-:W0:Y:S01]  /*27930*/  S2R R5, SR_TID.X ;  /* 0x0000000000057919 */ /* 0x000e220000002100 */
[----:B------:R-:W-:Y:S01]  /*27940*/  ULDC.64 UR6, c[0x0][0x280] ;  /* 0x0000a00000067ab9 */ /* 0x000fe20000000a00 */
[----:B0-----:R-:W-:-:S04]  /*27950*/  LOP3.LUT R5, R5, 0x7f, RZ, 0xc0, !PT ;  /* 0x0000007f05057812 */ /* 0x001fc800078ec0ff */
[----:B------:R-:W-:Y:S01]  /*27960*/  SHF.R.U32.HI R5, RZ, 0x3, R5 ;  /* 0x00000003ff057819 */ /* 0x000fe20000011605 */
[----:B--2---:R-:W-:Y:S01]  /*27970*/  IMAD.MOV.U32 R3, RZ, RZ, R0 ;  /* 0x000000ffff037224 */ /* 0x004fe200078e0000 */
[----:B----4-:R-:W-:-:S04]  /*27980*/  SHF.R.S32.HI R0, RZ, 0x1f, R6 ;  /* 0x0000001fff007819 */ /* 0x010fc80000011406 */
[----:B------:R-:W-:Y:S02]  /*27990*/  SEL R4, R0, RZ, !P0 ;  /* 0x000000ff00047207 */ /* 0x000fe40004000000 */
[----:B------:R-:W-:Y:S02]  /*279a0*/  SEL R0, R6, RZ, !P0 ;  /* 0x000000ff06007207 */ /* 0x000fe40004000000 */
[----:B------:R-:W1:Y:S01]  /*279b0*/  S2R R6, SR_TID.X ;  /* 0x0000000000067919 */ /* 0x000e620000002100 */
[----:B---3--:R-:W-:Y:S01]  /*279c0*/  ISETP.NE.AND P0, PT, R7, 0x1, PT ;  /* 0x000000010700780c */ /* 0x008fe20003f05270 */
[----:B------:R-:W-:-:S04]  /*279d0*/  IMAD.WIDE.U32 R2, R16, UR4, R2 ;  /* 0x0000000410027c25 */ /* 0x000fc8000f8e0002 */
[----:B------:R-:W-:Y:S01]  /*279e0*/  IMAD R3, R16, UR5, R3 ;  /* 0x0000000510037c24 */ /* 0x000fe2000f8e0203 */
[----:B------:R-:W-:Y:S02]  /*279f0*/  ULDC.64 UR4, c[0x0][0x2e0] ;  /* 0x0000b80000047ab9 */ /* 0x000fe40000000a00 */
[----:B------:R-:W-:Y:S02]  /*27a00*/  IMAD R4, R4, UR4, RZ ;  /* 0x0000000404047c24 */ /* 0x000fe4000f8e02ff */
[----:B------:R-:W-:-:S04]  /*27a10*/  IMAD.WIDE.U32 R2, R0, UR4, R2 ;  /* 0x0000000400027c25 */ /* 0x000fc8000f8e0002 */
[----:B-1----:R-:W-:Y:S02]  /*27a20*/  IMAD.SHL.U32 R9, R6, 0x10, RZ ;  /* 0x0000001006097824 */ /* 0x002fe400078e00ff */
[----:B------:R-:W0:Y:S03]  /*27a30*/  @P0 LDC R6, c[0x0][0x450] ;  /* 0x00011400ff060b82 */ /* 0x000e260000000800 */
[----:B------:R-:W-:-:S05]  /*27a40*/  LOP3.LUT R9, R5, 0x70, R9, 0xf8, !PT ;  /* 0x0000007005097812 */ /* 0x000fca00078ef809 */
[----:B------:R-:W1:Y:S01]  /*27a50*/  @P0 LDC R5, c[0x0][0x44c] ;  /* 0x00011300ff050b82 */ /* 0x000e620000000800 */
[----:B------:R-:W-:Y:S01]  /*27a60*/  IMAD R0, R0, UR5, R4 ;  /* 0x0000000500007c24 */ /* 0x000fe2000f8e0204 */
[----:B------:R-:W-:Y:S01]  /*27a70*/  ULDC.64 UR4, c[0x0][0x2d0] ;  /* 0x0000b40000047ab9 */ /* 0x000fe20000000a00 */
[----:B------:R-:W-:Y:S02]  /*27a80*/  IMAD.IADD R4, R9, 0x1, R8 ;  /* 0x0000000109047824 */ /* 0x000fe400078e0208 */
[----:B------:R-:W2:Y:S01]  /*27a90*/  S2R R9, SR_TID.X ;  /* 0x0000000000097919 */ /* 0x000ea20000002100 */
[----:B------:R-:W-:Y:S02]  /*27aa0*/  IMAD.IADD R3, R3, 0x1, R0 ;  /* 0x0000000103037824 */ /* 0x000fe400078e0200 */
[----:B------:R-:W-:Y:S02]  /*27ab0*/  IMAD.MOV.U32 R0, RZ, RZ, R4 ;  /* 0x000000ffff007224 */ /* 0x000fe400078e0004 */
[----:B-1----:R-:W-:-:S05]  /*27ac0*/  @P0 IMAD.HI.U32 R5, R4, R5, RZ ;  /* 0x0000000504050227 */ /* 0x002fca00078e00ff */
[----:B0-----:R-:W-:-:S05]  /*27ad0*/  @P0 SHF.R.U32.HI R0, RZ, R6, R5 ;  /* 0x00000006ff000219 */ /* 0x001fca0000011605 */
[----:B------:R-:W-:-:S04]  /*27ae0*/  IMAD.MOV R5, RZ, RZ, -R0 ;  /* 0x000000ffff057224 */ /* 0x000fc800078e0a00 */
[----:B------:R-:W-:Y:S01]  /*27af0*/  IMAD R4, R7, R5, R4 ;  /* 0x0000000507047224 */ /* 0x000fe200078e0204 */
[----:B------:R-:W-:Y:S01]  /*27b00*/  SHF.R.S32.HI R5, RZ, 0x1f, R0 ;  /* 0x0000001fff057819 */ /* 0x000fe20000011400 */
[----:B------:R-:W-:-:S04]  /*27b10*/  IMAD.WIDE.U32 R2, R0, UR4, R2 ;  /* 0x0000000400027c25 */ /* 0x000fc8000f8e0002 */
[----:B------:R-:W-:Y:S02]  /*27b20*/  IMAD R5, R5, UR4, RZ ;  /* 0x0000000405057c24 */ /* 0x000fe4000f8e02ff */
[----:B--2---:R-:W-:Y:S02]  /*27b30*/  IMAD.SHL.U32 R9, R9, 0x10, RZ ;  /* 0x0000001009097824 */ /* 0x004fe400078e00ff */
[----:B------:R-:W-:Y:S01]  /*27b40*/  IMAD R0, R0, UR5, R5 ;  /* 0x0000000500007c24 */ /* 0x000fe2000f8e0205 */
[----:B------:R-:W-:Y:S02]  /*27b50*/  ULDC.64 UR4, c[0x0][0x2c8] ;  /* 0x0000b20000047ab9 */ /* 0x000fe40000000a00 */
[----:B------:R-:W-:Y:S01]  /*27b60*/  LOP3.LUT R9, R9, 0x70, RZ, 0xc0, !PT ;  /* 0x0000007009097812 */ /* 0x000fe200078ec0ff */
[----:B------:R-:W-:Y:S01]  /*27b70*/  IMAD.IADD R3, R3, 0x1, R0 ;  /* 0x0000000103037824 */ /* 0x000fe200078e0200 */
[----:B------:R-:W-:Y:S02]  /*27b80*/  SHF.R.S32.HI R0, RZ, 0x1f, R4 ;  /* 0x0000001fff007819 */ /* 0x000fe40000011404 */
[----:B------:R-:W-:Y:S01]  /*27b90*/  LOP3.LUT R9, R9, 0x80, RZ, 0xfc, !PT ;  /* 0x0000008009097812 */ /* 0x000fe200078efcff */
        /* <DEDUP_REMOVED lines=14> */
[----:B------:R-:W0:Y:S01]  /*27c80*/  S2R R6, SR_TID.X ;  /* 0x0000000000067919 */ /* 0x000e220000002100 */
[----:B------:R-:W2:Y:S01]  /*27c90*/  LDL.LU R11, [R1+0x14] ;  /* 0x00001400010b7983 */ /* 0x000ea20000300800 */
[----:B0-----:R-:W-:-:S04]  /*27ca0*/  LOP3.LUT R6, R6, 0x7f, RZ, 0xc0, !PT ;  /* 0x0000007f06067812 */ /* 0x001fc800078ec0ff */
[----:B------:R-:W-:Y:S02]  /*27cb0*/  SHF.R.U32.HI R8, RZ, 0x3, R6 ;  /* 0x00000003ff087819 */ /* 0x000fe40000011606 */
[----:B------:R-:W3:Y:S03]  /*27cc0*/  LDL.LU R6, [R1+0x48] ;  /* 0x0000480001067983 */ /* 0x000ee60000300800 */
[----:B--2---:R-:W-:-:S04]  /*27cd0*/  IMAD.IADD R0, R8, 0x1, R11 ;  /* 0x0000000108007824 */ /* 0x004fc800078e020b */
[----:B------:R-:W-:Y:S02]  /*27ce0*/  VIADD R5, R0, 0x10 ;  /* 0x0000001000057836 */ /* 0x000fe40000000000 */
[----:B---3--:R-:W-:Y:S02]  /*27cf0*/  IMAD R2, R6, R7, RZ ;  /* 0x0000000706027224 */ /* 0x008fe400078e02ff */
[----:B------:R-:W0:Y:S04]  /*27d00*/  SHFL.IDX PT, R7, R4, RZ, 0x181f ;  /* 0x00181fff04077589 */ /* 0x000e2800000e0000 */
[----:B------:R-:W1:Y:S01]  /*27d10*/  SHFL.IDX PT, R6, R3, RZ, 0x181f ;  /* 0x00181fff03067589 */ /* 0x000e6200000e0000 */
[-C--:B------:R-:W-:Y:S02]  /*27d20*/  ISETP.GE.AND P4, PT, R0, R2.reuse, PT ;  /* 0x000000020000720c */ /* 0x080fe40003f86270 */
[----:B------:R-:W-:-:S02]  /*27d30*/  ISETP.GE.AND P2, PT, R5, R2, PT ;  /* 0x000000020500720c */ /* 0x000fc40003f46270 */
[----:B------:R-:W2:Y:S04]  /*27d40*/  SHFL.IDX PT, R5, R4, 0x1, 0x181f ;  /* 0x00381f0004057f89 */ /* 0x000ea800000e0000 */
[----:B------:R-:W3:Y:S05]  /*27d50*/  SHFL.IDX PT, R8, R3, 0x1, 0x181f ;  /* 0x00381f0003087f89 */ /* 0x000eea00000e0000 */
[----:B0-----:R-:W-:-:S05]  /*27d60*/  @!P4 IADD3 R7, P3, R10, R7, RZ ;  /* 0x000000070a07c210 */ /* 0x001fca0007f7e0ff */
[----:B-1----:R-:W-:-:S05]  /*27d70*/  @!P4 IMAD.X R6, RZ, RZ, R6, P3 ;  /* 0x000000ffff06c224 */ /* 0x002fca00018e0606 */
[----:B------:R-:W-:-:S04]  /*27d80*/  @!P4 LOP3.LUT R7, R7, R6, RZ, 0x3c, !PT ;  /* 0x000000060707c212 */ /* 0x000fc800078e3cff */
[----:B------:R-:W-:-:S04]  /*27d90*/  @!P4 LOP3.LUT R6, R7, R6, RZ, 0x3c, !PT ;  /* 0x000000060706c212 */ /* 0x000fc800078e3cff */
[----:B------:R-:W-:-:S05]  /*27da0*/  @!P4 LOP3.LUT R7, R7, R6, RZ, 0x3c, !PT ;  /* 0x000000060707c212 */ /* 0x000fca00078e3cff */
[----:B-----5:R-:W-:Y:S04]  /*27db0*/  @!P4 LDGSTS.E.BYPASS.LTC128B.128 [R9+0x18000], desc[UR46][R6.64], !P0 ;  /* 0x180000000609cfae */ /* 0x020fe8000c101d6e */
[----:B------:R2:W-:Y:S02]  /*27dc0*/  @!P4 LDGSTS.E.BYPASS.LTC128B.128 [R9+0x1c000], desc[UR46][R6.64+0x80], !P1 ;  /* 0x1c0000800609cfae */ /* 0x0005e4000c901d6e */
[----:B--2---:R-:W-:-:S05]  /*27dd0*/  @!P2 IADD3 R7, P3, R10, R5, RZ ;  /* 0x000000050a07a210 */ /* 0x004fca0007f7e0ff */
[----:B---3--:R-:W-:-:S05]  /*27de0*/  @!P2 IMAD.X R6, RZ, RZ, R8, P3 ;  /* 0x000000ffff06a224 */ /* 0x008fca00018e0608 */
[----:B------:R-:W-:-:S04]  /*27df0*/  @!P2 LOP3.LUT R7, R7, R6, RZ, 0x3c, !PT ;  /* 0x000000060707a212 */ /* 0x000fc800078e3cff */
[----:B------:R-:W-:Y:S01]  /*27e00*/  @!P2 LOP3.LUT R6, R7, R6, RZ, 0x3c, !PT ;  /* 0x000000060706a212 */ /* 0x000fe200078e3cff */
[----:B------:R-:W-:-:S03]  /*27e10*/  VIADD R5, R0, 0x20 ;  /* 0x0000002000057836 */ /* 0x000fc60000000000 */
        /* <DEDUP_REMOVED lines=50> */
[----:B------:R0:W1:Y:S04]  /*28140*/  SHFL.IDX PT, R5, R3, 0x7, 0x181f ;  /* 0x00f81f0003057f89 */ /* 0x00006800000e0000 */
[----:B------:R0:W-:Y:S04]  /*28150*/  @!P2 LDGSTS.E.BYPASS.LTC128B.128 [R9+0x1b000], desc[UR46][R6.64], !P0 ;  /* 0x1b0000000609afae */ /* 0x0001e8000c101d6e */
[----:B------:R0:W-:Y:S04]  /*28160*/  @!P2 LDGSTS.E.BYPASS.LTC128B.128 [R9+0x1f000], desc[UR46][R6.64+0x80], !P1 ;  /* 0x1f0000800609afae */ /* 0x0001e8000c901d6e */
[----:B------:R0:W2:Y:S02]  /*28170*/  SHFL.IDX PT, R3, R4, 0x7, 0x181f ;  /* 0x00f81f0004037f89 */ /* 0x0000a400000e0000 */
.L_x_2062:
        /* <DEDUP_REMOVED lines=11> */
.L_x_1746:
[----:B------:R-:W-:Y:S05]  /*28230*/  BSYNC B0 ;  /* 0x0000000000007941 */ /* 0x000fea0003800000 */
.L_x_1745:
[----:B------:R-:W-:Y:S01]  /*28240*/  NOP ;  /* 0x0000000000007918 */ /* 0x000fe20000000000 */
[----:B------:R-:W-:-:S13]  /*28250*/  PLOP3.LUT P0, PT, PT, PT, PT, 0x80, 0x0 ;  /* 0x000000000000781c */ /* 0x000fda0003f0f070 */
.L_x_1747:
[----:B------:R-:W-:Y:S02]  /*28260*/  PLOP3.LUT P1, PT, P1, P0, PT, 0xa2, 0x0 ;  /* 0x000000000000781c */ /* 0x000fe40000f21472 */
[----:B------:R-:W-:-:S08]  /*28270*/  @P0 R2UR P1, UR4, R18 ;  /* 0x00000000120402ca */ /* 0x000fd00000020000 */
[----:B------:R-:W-:-:S05]  /*28280*/  @P0 PLOP3.LUT P0, PT, P1, PT, PT, 0x80, 0x0 ;  /* 0x000000000000081c */ /* 0x000fca0000f0f070 */
[----:B------:R-:W-:Y:S01]  /*28290*/  @!P1 SYNCS.ARRIVE.TRANS64.RED.A0T1 RZ, [UR4+0x28400], RZ ;  /* 0x028400ffffff99a7 */ /* 0x000fe20008200404 */
[----:B------:R-:W-:Y:S07]  /*282a0*/  @!P1 ARRIVES.LDGSTSBAR.64.TRANSCNT [UR4+0x28400] ;  /* 0x02840000ff0099b0 */ /* 0x000fee0008000a84 */
[----:B------:R-:W-:Y:S05]  /*282b0*/  @P0 BRA.U.ANY `(.L_x_1747) ;  /* 0xfffffffd00e80947 */ /* 0x000fea000393ffff */
[----:B---3--:R-:W3:Y:S02]  /*282c0*/  LDL.LU R2, [R1+0x5c] ;  /* 0x00005c0001027983 */ /* 0x008ee40000300800 */
[----:B---3--:R-:W-:-:S05]  /*282d0*/  VIADD R2, R2, 0x1 ;  /* 0x0000000102027836 */ /* 0x008fca0000000000 */
        /* <DEDUP_REMOVED lines=10> */
.L_x_2063:
[----:B------:R-:W-:Y:S05]  /*28380*/  BSYNC B0 ;  /* 0x0000000000007941 */ /* 0x000fea0003800000 */
.L_x_1748:
[----:B------:R-:W4:Y:S04]  /*28390*/  LDL.LU R2, [R1+0x4c] ;  /* 0x00004c0001027983 */ /* 0x000f280000300800 */
[----:B0-2---:R-:W2:Y:S01]  /*283a0*/  LDL R3, [R1+0x2c] ;  /* 0x00002c0001037983 */ /* 0x005ea20000100800 */
[----:B----4-:R-:W-:-:S05]  /*283b0*/  VIADD R2, R2, 0xfffffffe ;  /* 0xfffffffe02027836 */ /* 0x010fca0000000000 */
[----:B--2---:R-:W-:-:S13]  /*283c0*/  ISETP.GE.AND P0, PT, R2, R3, PT ;  /* 0x000000030200720c */ /* 0x004fda0003f06270 */
[----:B------:R-:W-:Y:S05]  /*283d0*/  @!P0 BRA `(.L_x_1750) ;  /* 0x0000001000448947 */ /* 0x000fea0003800000 */
[----:B---3--:R0:W5:Y:S04]  /*283e0*/  LDL.LU R0, [R1+0x8] ;  /* 0x0000080001007983 */ /* 0x0081680000300800 */
[----:B------:R0:W5:Y:S02]  /*283f0*/  LDL.LU R3, [R1+0x24] ;  /* 0x0000240001037983 */ /* 0x0001640000300800 */
.L_x_1772:
[----:B------:R-:W2:Y:S01]  /*28400*/  LDL R4, [R1] ;  /* 0x0000000001047983 */ /* 0x000ea20000100800 */
        /* <DEDUP_REMOVED lines=35> */
.L_x_1753:
        /* <DEDUP_REMOVED lines=8> */
.L_x_2064:
[----:B------:R-:W-:Y:S05]  /*286c0*/  BSYNC B1 ;  /* 0x0000000000017941 */ /* 0x000fea0003800000 */
.L_x_1754:
        /* <DEDUP_REMOVED lines=9> */
.L_x_1757:
[----:B------:R-:W-:Y:S05]  /*28760*/  BSYNC B1 ;  /* 0x0000000000017941 */ /* 0x000fea0003800000 */
.L_x_1756:
[----:B------:R-:W3:Y:S04]  /*28770*/  LDL R4, [R1+0x8] ;  /* 0x0000080001047983 */ /* 0x000ee80000100800 */
[----:B------:R-:W4:Y:S01]  /*28780*/  LDL R7, [R1+0x34] ;  /* 0x0000340001077983 */ /* 0x000f220000100800 */
[----:B------:R-:W-:Y:S01]  /*28790*/  IMAD.MOV.U32 R13, RZ, RZ, RZ ;  /* 0x000000ffff0d7224 */ /* 0x000fe200078e00ff */
[----:B------:R-:W-:Y:S01]  /*287a0*/  UIADD3 UR4, UP0, UR42, 0x470, URZ ;  /* 0x000004702a047890 */ /* 0x000fe2000ff1e03f */
[----:B------:R-:W-:Y:S01]  /*287b0*/  PLOP3.LUT P0, PT, PT, PT, PT, 0x80, 0x0 ;  /* 0x000000000000781c */ /* 0x000fe20003f0f070 */
[----:B------:R-:W-:Y:S01]  /*287c0*/  UMOV UR6, 0x0 ;  /* 0x0000000000067882 */ /* 0x000fe20000000000 */
[----:B------:R-:W-:Y:S01]  /*287d0*/  UMOV UR7, 0x14f00000 ;  /* 0x14f0000000077882 */ /* 0x000fe20000000000 */
[----:B------:R-:W-:Y:S01]  /*287e0*/  R2UR UR10, R13 ;  /* 0x000000000d0a72ca */ /* 0x000fe200000e0000 */
[----:B------:R-:W-:Y:S01]  /*287f0*/  UIADD3.X UR5, URZ, UR43, URZ, UP0, !UPT ;  /* 0x0000002b3f057290 */ /* 0x000fe200087fe43f */
[----:B---3--:R-:W-:-:S02]  /*28800*/  IMAD R4, R4, 0x4000, R18 ;  /* 0x0000400004047824 */ /* 0x008fc400078e0212 */
[----:B----4-:R-:W-:Y:S02]  /*28810*/  IMAD R8, R8, 0x40, R7 ;  /* 0x0000004008087824 */ /* 0x010fe400078e0207 */
[----:B------:R-:W-:Y:S02]  /*28820*/  VIADD R7, R6, 0x28470 ;  /* 0x0002847006077836 */ /* 0x000fe40000000000 */
[----:B-1----:R-:W-:-:S07]  /*28830*/  VIADD R9, R4, 0x10000 ;  /* 0x0001000004097836 */ /* 0x002fce0000000000 */
.L_x_1758:
        /* <DEDUP_REMOVED lines=16> */
.L_x_1759:
        /* <DEDUP_REMOVED lines=13> */
.L_x_2065:
[----:B------:R-:W-:Y:S05]  /*28a10*/  BSYNC B1 ;  /* 0x0000000000017941 */ /* 0x000fea0003800000 */
.L_x_1760:
        /* <DEDUP_REMOVED lines=11> */
.L_x_1763:
[----:B------:R-:W-:Y:S05]  /*28ad0*/  BSYNC B1 ;  /* 0x0000000000017941 */ /* 0x000fea0003800000 */
.L_x_1762:
        /* <DEDUP_REMOVED lines=8> */
.L_x_1764:
        /* <DEDUP_REMOVED lines=15> */
.L_x_1765:
        /* <DEDUP_REMOVED lines=10> */
.L_x_1752:
[----:B------:R-:W-:Y:S05]  /*28cf0*/  BSYNC B0 ;  /* 0x0000000000007941 */ /* 0x000fea0003800000 */
.L_x_1751:
[----:B------:R-:W-:-:S06]  /*28d00*/  UISETP.NE.AND UP0, UPT, UR36, 0x3, UPT ;  /* 0x000000032400788c */ /* 0x000fcc000bf05270 */
[----:B------:R-:W-:-:S13]  /*28d10*/  PLOP3.LUT P0, PT, PT, PT, UP0, 0x80, 0x0 ;  /* 0x000000000000781c */ /* 0x000fda0003f0f008 */
[----:B------:R-:W-:Y:S05]  /*28d20*/  @!P0 BRA `(.L_x_1766) ;  /* 0x0000000000048947 */ /* 0x000fea0003800000 */
[----:B------:R-:W-:Y:S01]  /*28d30*/  BPT.TRAP 0x1 ;  /* 0x000000040000795c */ /* 0x000fe20000300000 */
.L_x_1766:
        /* <DEDUP_REMOVED lines=8> */
.L_x_2066:
[----:B------:R-:W-:Y:S05]  /*28dc0*/  BSYNC B0 ;  /* 0x0000000000007941 */ /* 0x000fea0003800000 */
.L_x_1767:
[----:B------:R-:W-:Y:S05]  /*28dd0*/  @!P1 BRA `(.L_x_1769) ;  /* 0x0000000000049947 */ /* 0x000fea0003800000 */
[----:B------:R-:W-:Y:S01]  /*28de0*/  BPT.TRAP 0x1 ;  /* 0x000000040000795c */ /* 0x000fe20000300000 */
.L_x_1769:
[----:B------:R-:W-:Y:S01]  /*28df0*/  SHF.L.U32 R3, R3, 0x1f, RZ ;  /* 0x0000001f03037819 */ /* 0x000fe200000006ff */
[----:B------:R-:W-:-:S03]  /*28e00*/  IMAD.SHL.U32 R0, R0, 0x4000, RZ ;  /* 0x0000400000007824 */ /* 0x000fc600078e00ff */
[----:B------:R-:W3:Y:S02]  /*28e10*/  SYNCS.PHASECHK.TRANS64.TRYWAIT P0, [R20+URZ+0x28460], R3 ;  /* 0x02846003140075a7 */ /* 0x000ee4000800017f */
[----:B---3--:R-:W-:Y:S05]  /*28e20*/  @!P0 BRA `(.L_x_1770) ;  /* 0x0000009000a88947 */ /* 0x008fea0003800000 */
.L_x_2067:
[----:B------:R-:W3:Y:S04]  /*28e30*/  LDL R13, [R1+0xc] ;  /* 0x00000c00010d7983 */ /* 0x000ee80000100800 */
[----:B------:R-:W4:Y:S04]  /*28e40*/  LDL R12, [R1+0x38] ;  /* 0x00003800010c7983 */ /* 0x000f280000100800 */
[----:B------:R-:W5:Y:S01]  /*28e50*/  LDL R14, [R1+0x4] ;  /* 0x00000400010e7983 */ /* 0x000f620000100800 */
[----:B------:R-:W-:Y:S05]  /*28e60*/  WARPSYNC.ALL ;  /* 0x0000000000007948 */ /* 0x000fea0003800000 */
[C---:B------:R-:W-:Y:S01]  /*28e70*/  VIADD R21, R0.reuse, 0x1000 ;  /* 0x0000100000157836 */ /* 0x040fe20000000000 */
[----:B---3--:R-:W-:-:S05]  /*28e80*/  LOP3.LUT R3, R0, R13, RZ, 0xfc, !PT ;  /* 0x0000000d00037212 */ /* 0x008fca00078efcff */
[----:B------:R-:W-:-:S05]  /*28e90*/  IMAD.IADD R3, R18, 0x1, R3 ;  /* 0x0000000112037824 */ /* 0x000fca00078e0203 */
[----:B--2---:R4:W2:Y:S02]  /*28ea0*/  LDSM.16.MT88.4 R4, [R3+0x10000] ;  /* 0x010000000304783b */ /* 0x0048a40000004200 */
[----:B----4-:R-:W-:Y:S02]  /*28eb0*/  IADD3 R3, R18, R12, R0 ;  /* 0x0000000c12037210 */ /* 0x010fe40007ffe000 */
[----:B-----5:R-:W-:Y:S02]  /*28ec0*/  LOP3.LUT R12, R0, R14, RZ, 0xfc, !PT ;  /* 0x0000000e000c7212 */ /* 0x020fe400078efcff */
[C-C-:B--2---:R-:W-:Y:S02]  /*28ed0*/  PRMT R8, R4.reuse, 0x6420, R5.reuse ;  /* 0x0000642004087816 */ /* 0x144fe40000000005 */
[----:B-1----:R-:W-:Y:S02]  /*28ee0*/  PRMT R9, R4, 0x7531, R5 ;  /* 0x0000753104097816 */ /* 0x002fe40000000005 */
[----:B------:R-:W-:-:S02]  /*28ef0*/  PRMT R10, R6, 0x6420, R7 ;  /* 0x00006420060a7816 */ /* 0x000fc40000000007 */
[----:B------:R-:W-:Y:S02]  /*28f00*/  PRMT R11, R6, 0x7531, R7 ;  /* 0x00007531060b7816 */ /* 0x000fe40000000007 */
[----:B------:R-:W1:Y:S01]  /*28f10*/  LDSM.16.MT88.4 R4, [R3+0x10000] ;  /* 0x010000000304783b */ /* 0x000e620000004200 */
[----:B------:R-:W-:-:S05]  /*28f20*/  IMAD.IADD R12, R19, 0x1, R12 ;  /* 0x00000001130c7824 */ /* 0x000fca00078e020c */
[----:B------:R1:W-:Y:S02]  /*28f30*/  STSM.16.M88.4 [R12], R8 ;  /* 0x000000080c007844 */ /* 0x0003e40000000200 */
[C-C-:B-1----:R-:W-:Y:S02]  /*28f40*/  PRMT R8, R4.reuse, 0x6420, R5.reuse ;  /* 0x0000642004087816 */ /* 0x142fe40000000005 */
[----:B------:R-:W-:Y:S02]  /*28f50*/  PRMT R9, R4, 0x7531, R5 ;  /* 0x0000753104097816 */ /* 0x000fe40000000005 */
[----:B------:R-:W-:Y:S02]  /*28f60*/  LOP3.LUT R4, R21, R14, RZ, 0xfc, !PT ;  /* 0x0000000e15047212 */ /* 0x000fe400078efcff */
[C-C-:B------:R-:W-:Y:S02]  /*28f70*/  PRMT R10, R6.reuse, 0x6420, R7.reuse ;  /* 0x00006420060a7816 */ /* 0x140fe40000000007 */
[----:B------:R-:W-:Y:S01]  /*28f80*/  PRMT R11, R6, 0x7531, R7 ;  /* 0x00007531060b7816 */ /* 0x000fe20000000007 */
[----:B------:R-:W-:-:S05]  /*28f90*/  IMAD.IADD R4, R19, 0x1, R4 ;  /* 0x0000000113047824 */ /* 0x000fca00078e0204 */
[----:B------:R1:W-:Y:S02]  /*28fa0*/  STSM.16.M88.4 [R4], R8 ;  /* 0x0000000804007844 */ /* 0x0003e40000000200 */
[----:B-1----:R-:W-:Y:S02]  /*28fb0*/  IMAD.MOV.U32 R11, RZ, RZ, R13 ;  /* 0x000000ffff0b7224 */ /* 0x002fe400078e000d */
[----:B------:R-:W-:-:S05]  /*28fc0*/  VIADD R8, R0, 0x2000 ;  /* 0x0000200000087836 */ /* 0x000fca0000000000 */
[----:B------:R-:W-:-:S05]  /*28fd0*/  LOP3.LUT R4, R8, R11, RZ, 0xfc, !PT ;  /* 0x0000000b08047212 */ /* 0x000fca00078efcff */
[----:B------:R-:W-:-:S06]  /*28fe0*/  IMAD.IADD R4, R18, 0x1, R4 ;  /* 0x0000000112047824 */ /* 0x000fcc00078e0204 */
[----:B------:R-:W1:Y:S01]  /*28ff0*/  LDSM.16.MT88.4 R4, [R4+0x10000] ;  /* 0x010000000404783b */ /* 0x000e620000004200 */
[----:B------:R-:W-:-:S05]  /*29000*/  IMAD.MOV.U32 R10, RZ, RZ, R14 ;  /* 0x000000ffff0a7224 */ /* 0x000fca00078e000e */
[----:B------:R-:W-:Y:S02]  /*29010*/  LOP3.LUT R8, R8, R10, RZ, 0xfc, !PT ;  /* 0x0000000a08087212 */ /* 0x000fe400078efcff */
[C-C-:B-1----:R-:W-:Y:S02]  /*29020*/  PRMT R12, R4.reuse, 0x6420, R5.reuse ;  /* 0x00006420040c7816 */ /* 0x142fe40000000005 */
[----:B------:R-:W-:Y:S02]  /*29030*/  PRMT R13, R4, 0x7531, R5 ;  /* 0x00007531040d7816 */ /* 0x000fe40000000005 */
[C-C-:B------:R-:W-:Y:S02]  /*29040*/  PRMT R14, R6.reuse, 0x6420, R7.reuse ;  /* 0x00006420060e7816 */ /* 0x140fe40000000007 */
[----:B------:R-:W-:Y:S02]  /*29050*/  PRMT R15, R6, 0x7531, R7 ;  /* 0x00007531060f7816 */ /* 0x000fe40000000007 */
[----:B------:R-:W1:Y:S01]  /*29060*/  LDSM.16.MT88.4 R4, [R3+0x12000] ;  /* 0x012000000304783b */ /* 0x000e620000004200 */
[----:B------:R-:W-:-:S05]  /*29070*/  IMAD.IADD R8, R19, 0x1, R8 ;  /* 0x0000000113087824 */ /* 0x000fca00078e0208 */
[----:B------:R2:W-:Y:S02]  /*29080*/  STSM.16.M88.4 [R8], R12 ;  /* 0x0000000c08007844 */ /* 0x0005e40000000200 */
[----:B--2---:R-:W-:Y:S02]  /*29090*/  IMAD.MOV.U32 R13, RZ, RZ, R10 ;  /* 0x000000ffff0d7224 */ /* 0x004fe400078e000a */
[----:B------:R-:W-:Y:S02]  /*290a0*/  VIADD R15, R0, 0x3000 ;  /* 0x00003000000f7836 */ /* 0x000fe40000000000 */
[----:B------:R-:W-:Y:S01]  /*290b0*/  IMAD.MOV.U32 R14, RZ, RZ, R11 ;  /* 0x000000ffff0e7224 */ /* 0x000fe200078e000b */
[C-C-:B-1----:R-:W-:Y:S02]  /*290c0*/  PRMT R8, R4.reuse, 0x6420, R5.reuse ;  /* 0x0000642004087816 */ /* 0x142fe40000000005 */
[----:B------:R-:W-:Y:S02]  /*290d0*/  PRMT R9, R4, 0x7531, R5 ;  /* 0x0000753104097816 */ /* 0x000fe40000000005 */
[----:B------:R-:W-:-:S02]  /*290e0*/  LOP3.LUT R4, R15, R13, RZ, 0xfc, !PT ;  /* 0x0000000d0f047212 */ /* 0x000fc400078efcff */
[C-C-:B------:R-:W-:Y:S02]  /*290f0*/  PRMT R10, R6.reuse, 0x6420, R7.reuse ;  /* 0x00006420060a7816 */ /* 0x140fe40000000007 */
[----:B------:R-:W-:Y:S01]  /*29100*/  PRMT R11, R6, 0x7531, R7 ;  /* 0x00007531060b7816 */ /* 0x000fe20000000007 */
[----:B------:R-:W-:-:S05]  /*29110*/  IMAD.IADD R4, R19, 0x1, R4 ;  /* 0x0000000113047824 */ /* 0x000fca00078e0204 */
[----:B------:R1:W-:Y:S04]  /*29120*/  STSM.16.M88.4 [R4], R8 ;  /* 0x0000000804007844 */ /* 0x0003e80000000200 */
[----:B-1----:R-:W2:Y:S01]  /*29130*/  LDL R8, [R1+0x40] ;  /* 0x0000400001087983 */ /* 0x002ea20000100800 */
[----:B------:R-:W-:-:S05]  /*29140*/  IMAD.MOV.U32 R10, RZ, RZ, R14 ;  /* 0x000000ffff0a7224 */ /* 0x000fca00078e000e */
[----:B------:R-:W-:-:S05]  /*29150*/  LOP3.LUT R21, R21, R10, RZ, 0xfc, !PT ;  /* 0x0000000a15157212 */ /* 0x000fca00078efcff */
[----:B------:R-:W-:-:S06]  /*29160*/  IMAD.IADD R4, R18, 0x1, R21 ;  /* 0x0000000112047824 */ /* 0x000fcc00078e0215 */
[----:B------:R-:W1:Y:S01]  /*29170*/  LDSM.16.MT88.4 R4, [R4+0x10000] ;  /* 0x010000000404783b */ /* 0x000e620000004200 */
[----:B------:R-:W-:Y:S02]  /*29180*/  IMAD.MOV.U32 R9, RZ, RZ, R13 ;  /* 0x000000ffff097224 */ /* 0x000fe400078e000d */
[----:B------:R-:W-:Y:S01]  /*29190*/  IMAD.MOV.U32 R11, RZ, RZ, R15 ;  /* 0x000000ffff0b7224 */ /* 0x000fe200078e000f */
[C-C-:B-1----:R-:W-:Y:S02]  /*291a0*/  PRMT R12, R4.reuse, 0x6420, R5.reuse ;  /* 0x00006420040c7816 */ /* 0x142fe40000000005 */
[----:B------:R-:W-:Y:S02]  /*291b0*/  PRMT R13, R4, 0x7531, R5 ;  /* 0x00007531040d7816 */ /* 0x000fe40000000005 */
[C-C-:B------:R-:W-:Y:S02]  /*291c0*/  PRMT R14, R6.reuse, 0x6420, R7.reuse ;  /* 0x00006420060e7816 */ /* 0x140fe40000000007 */
[----:B------:R-:W-:-:S02]  /*291d0*/  PRMT R15, R6, 0x7531, R7 ;  /* 0x00007531060f7816 */ /* 0x000fc40000000007 */
[----:B------:R-:W1:Y:S01]  /*291e0*/  LDSM.16.MT88.4 R4, [R3+0x11000] ;  /* 0x011000000304783b */ /* 0x000e620000004200 */
[----:B--2---:R-:W-:-:S05]  /*291f0*/  IMAD.IADD R0, R8, 0x1, R0 ;  /* 0x0000000108007824 */ /* 0x004fca00078e0200 */
[----:B------:R-:W-:-:S05]  /*29200*/  IADD3 R21, R19, R0, R9 ;  /* 0x0000000013157210 */ /* 0x000fca0007ffe009 */
[----:B------:R2:W-:Y:S04]  /*29210*/  STSM.16.M88.4 [R21], R12 ;  /* 0x0000000c15007844 */ /* 0x0005e80000000200 */
[----:B--2---:R-:W2:Y:S01]  /*29220*/  LDL R13, [R1+0x3c] ;  /* 0x00003c00010d7983 */ /* 0x004ea20000100800 */
[----:B------:R-:W-:Y:S02]  /*29230*/  IMAD.MOV.U32 R14, RZ, RZ, R10 ;  /* 0x000000ffff0e7224 */ /* 0x000fe400078e000a */
[----:B------:R-:W-:Y:S01]  /*29240*/  IMAD.MOV.U32 R15, RZ, RZ, R11 ;  /* 0x000000ffff0f7224 */ /* 0x000fe200078e000b */
[C-C-:B-1----:R-:W-:Y:S02]  /*29250*/  PRMT R8, R4.reuse, 0x6420, R5.reuse ;  /* 0x0000642004087816 */ /* 0x142fe40000000005 */
[----:B------:R-:W-:-:S02]  /*29260*/  PRMT R9, R4, 0x7531, R5 ;  /* 0x0000753104097816 */ /* 0x000fc40000000005 */
[----:B------:R-:W-:Y:S02]  /*29270*/  LOP3.LUT R4, R15, R14, RZ, 0xfc, !PT ;  /* 0x0000000e0f047212 */ /* 0x000fe400078efcff */
[C-C-:B------:R-:W-:Y:S02]  /*29280*/  PRMT R10, R6.reuse, 0x6420, R7.reuse ;  /* 0x00006420060a7816 */ /* 0x140fe40000000007 */
[----:B------:R-:W-:Y:S01]  /*29290*/  PRMT R11, R6, 0x7531, R7 ;  /* 0x00007531060b7816 */ /* 0x000fe20000000007 */
[----:B------:R-:W-:Y:S01]  /*292a0*/  IMAD.IADD R4, R18, 0x1, R4 ;  /* 0x0000000112047824 */ /* 0x000fe200078e0204 */
[----:B--2---:R-:W-:-:S05]  /*292b0*/  IADD3 R0, R19, R13, R0 ;  /* 0x0000000d13007210 */ /* 0x004fca0007ffe000 */
[----:B------:R-:W-:Y:S04]  /*292c0*/  STSM.16.M88.4 [R0], R8 ;  /* 0x0000000800007844 */ /* 0x000fe80000000200 */
[----:B------:R-:W1:Y:S02]  /*292d0*/  LDSM.16.MT88.4 R4, [R4+0x10000] ;  /* 0x010000000404783b */ /* 0x000e640000004200 */
[C-C-:B-1----:R-:W-:Y:S02]  /*292e0*/  PRMT R12, R4.reuse, 0x6420, R5.reuse ;  /* 0x00006420040c7816 */ /* 0x142fe40000000005 */
[----:B------:R-:W-:Y:S02]  /*292f0*/  PRMT R13, R4, 0x7531, R5 ;  /* 0x00007531040d7816 */ /* 0x000fe40000000005 */
[----:B------:R-:W-:-:S02]  /*29300*/  PRMT R14, R6, 0x6420, R7 ;  /* 0x00006420060e7816 */ /* 0x000fc40000000007 */
[----:B------:R-:W-:Y:S02]  /*29310*/  PRMT R15, R6, 0x7531, R7 ;  /* 0x00007531060f7816 */ /* 0x000fe40000000007 */
[----:B------:R-:W1:Y:S04]  /*29320*/  LDSM.16.MT88.4 R4, [R3+0x13000] ;  /* 0x013000000304783b */ /* 0x000e680000004200 */
[----:B------:R2:W-:Y:S01]  /*29330*/  STSM.16.M88.4 [R21+0x2000], R12 ;  /* 0x0020000c15007844 */ /* 0x0005e20000000200 */
[C-C-:B-1----:R-:W-:Y:S02]  /*29340*/  PRMT R8, R4.reuse, 0x6420, R5.reuse ;  /* 0x0000642004087816 */ /* 0x142fe40000000005 */
        /* <DEDUP_REMOVED lines=12> */
.L_x_1771:
[----:B--2---:R-:W2:Y:S01]  /*29410*/  S2R R0, SR_TID.X ;  /* 0x0000000000007919 */ /* 0x004ea20000002100 */
[----:B-1----:R1:W-:Y:S01]  /*29420*/  SYNCS.ARRIVE.TRANS64.A1T0 RZ, [R20+URZ+0x28450], RZ ;  /* 0x028450ff14ff79a7 */ /* 0x0023e2000810003f */
[----:B--2---:R-:W-:Y:S02]  /*29430*/  LOP3.LUT R3, R0, 0x7f, RZ, 0xc0, !PT ;  /* 0x0000007f00037812 */ /* 0x004fe400078ec0ff */
[----:B------:R-:W2:Y:S01]  /*29440*/  LDL R0, [R1+0x2c] ;  /* 0x00002c0001007983 */ /* 0x000ea20000100800 */
[----:B------:R-:W-:Y:S01]  /*29450*/  BAR.SYNC.DEFER_BLOCKING 0x2, 0x80 ;  /* 0x0082000000007b1d */ /* 0x000fe20000010000 */
[----:B------:R-:W-:-:S05]  /*29460*/  ISETP.NE.AND P0, PT, R3, RZ, PT ;  /* 0x000000ff0300720c */ /* 0x000fca0003f05270 */
[----:B------:R4:W5:Y:S08]  /*29470*/  LDL R3, [R1+0x24] ;  /* 0x0000240001037983 */ /* 0x0009700000100800 */
[----:B-1----:R-:W-:-:S05]  /*29480*/  @!P0 VIADD R20, R20, 0x28480 ;  /* 0x0002848014148836 */ /* 0x002fca0000000000 */
[----:B------:R-:W-:-:S04]  /*29490*/  @!P0 PRMT R20, RZ, 0x654, R20 ;  /* 0x00000654ff148816 */ /* 0x000fc80000000014 */
[----:B------:R4:W-:Y:S01]  /*294a0*/  @!P0 SYNCS.ARRIVE.TRANS64.RED.A1T0 RZ, [R20+URZ], RZ ;  /* 0x000000ff14ff89a7 */ /* 0x0009e2000810043f */
[C---:B--2---:R-:W-:Y:S01]  /*294b0*/  ISETP.GT.AND P0, PT, R2.reuse, R0, PT ;  /* 0x000000000200720c */ /* 0x044fe20003f04270 */
[----:B------:R-:W-:Y:S01]  /*294c0*/  VIADD R2, R2, 0xffffffff ;  /* 0xffffffff02027836 */ /* 0x000fe20000000000 */
[----:B------:R4:W5:Y:S11]  /*294d0*/  LDL R0, [R1+0x8] ;  /* 0x0000080001007983 */ /* 0x0009760000100800 */
[----:B----4-:R-:W-:Y:S05]  /*294e0*/  @P0 BRA `(.L_x_1772) ;  /* 0xffffffec00c40947 */ /* 0x010fea000383ffff */
.L_x_1750:
        /* <DEDUP_REMOVED lines=17> */
[----:B------:R2:W-:Y:S02]  /*29600*/  STL [R1+0x10], R0 ;  /* 0x0000100001007387 */ /* 0x0005e40000100800 */
.L_x_1774:
[----:B------:R-:W-:Y:S05]  /*29610*/  BSYNC B0 ;  /* 0x0000000000007941 */ /* 0x000fea0003800000 */
.L_x_1773:
[----:B------:R-:W-:-:S06]  /*29620*/  UISETP.NE.AND UP0, UPT, UR36, 0x3, UPT ;  /* 0x000000032400788c */ /* 0x000fcc000bf05270 */
[----:B------:R-:W-:-:S13]  /*29630*/  PLOP3.LUT P1, PT, PT, PT, UP0, 0x80, 0x0 ;  /* 0x000000000000781c */ /* 0x000fda0003f2f008 */
[----:B------:R-:W-:Y:S05]  /*29640*/  @!P1 BRA `(.L_x_1775) ;  /* 0x0000000000049947 */ /* 0x000fea0003800000 */
[----:B------:R-:W-:Y:S01]  /*29650*/  BPT.TRAP 0x1 ;  /* 0x000000040000795c */ /* 0x000fe20000300000 */
.L_x_1775:
[----:B------:R-:W4:Y:S04]  /*29660*/  LDL R2, [R1+0x24] ;  /* 0x0000240001027983 */ /* 0x000f280000100800 */
[----:B-----5:R-:W4:Y:S01]  /*29670*/  LDL R3, [R1+0x8] ;  /* 0x0000080001037983 */ /* 0x020f220000100800 */
[----:B--23--:R-:W-:Y:S01]  /*29680*/  IMAD.U32 R0, RZ, RZ, UR38 ;  /* 0x00000026ff007e24 */ /* 0x00cfe2000f8e00ff */
[----:B------:R-:W-:Y:S04]  /*29690*/  BSSY B0, `(.L_x_1776) ;  /* 0x0000007000007945 */ /* 0x000fe80003800000 */
[----:B------:R-:W-:-:S02]  /*296a0*/  ISETP.NE.AND P2, PT, R0, 0x3, PT ;  /* 0x000000030000780c */ /* 0x000fc40003f45270 */
[----:B----4-:R-:W-:-:S04]  /*296b0*/  LOP3.LUT R2, R2, 0x1, RZ, 0x3c, !PT ;  /* 0x0000000102027812 */ /* 0x010fc800078e3cff */
[----:B------:R-:W-:Y:S01]  /*296c0*/  SHF.L.U32 R2, R2, 0x1f, RZ ;  /* 0x0000001f02027819 */ /* 0x000fe200000006ff */
[----:B------:R-:W-:-:S04]  /*296d0*/  IMAD R0, R3, 0x8, R18 ;  /* 0x0000000803007824 */ /* 0x000fc800078e0212 */
[----:B------:R-:W2:Y:S02]  /*296e0*/  SYNCS.PHASECHK.TRANS64.TRYWAIT P1, [R0+URZ+0x28470], R2 ;  /* 0x02847002000075a7 */ /* 0x000ea4000802017f */
[----:B--2---:R-:W-:Y:S05]  /*296f0*/  @!P1 BRA `(.L_x_1777) ;  /* 0x0000008800889947 */ /* 0x004fea0003800000 */
.L_x_2068:
[----:B------:R-:W-:Y:S05]  /*29700*/  BSYNC B0 ;  /* 0x0000000000007941 */ /* 0x000fea0003800000 */
.L_x_1776:
[----:B------:R-:W-:Y:S05]  /*29710*/  @!P2 BRA `(.L_x_1778) ;  /* 0x000000000004a947 */ /* 0x000fea0003800000 */
[----:B------:R-:W-:Y:S01]  /*29720*/  BPT.TRAP 0x1 ;  /* 0x000000040000795c */ /* 0x000fe20000300000 */
.L_x_1778:
[----:B--2---:R-:W2:Y:S02]  /*29730*/  LDL R2, [R1+0x24] ;  /* 0x0000240001027983 */ /* 0x004ea40000100800 */
[----:B--2---:R-:W-:-:S04]  /*29740*/  SHF.L.U32 R2, R2, 0x1f, RZ ;  /* 0x0000001f02027819 */ /* 0x004fc800000006ff */
[----:B------:R-:W2:Y:S02]  /*29750*/  SYNCS.PHASECHK.TRANS64.TRYWAIT P1, [R0+URZ+0x28460], R2 ;  /* 0x02846002000075a7 */ /* 0x000ea4000802017f */
[----:B--2---:R-:W-:Y:S05]  /*29760*/  @!P1 BRA `(.L_x_1779) ;  /* 0x0000008800809947 */ /* 0x004fea0003800000 */
.L_x_2069:
[----:B------:R-:W3:Y:S04]  /*29770*/  LDL R12, [R1+0x38] ;  /* 0x00003800010c7983 */ /* 0x000ee80000100800 */
[----:B------:R2:W-:Y:S04]  /*29780*/  STL [R1+0xb0], R0 ;  /* 0x0000b00001007387 */ /* 0x0005e80000100800 */
[----:B------:R-:W4:Y:S04]  /*29790*/  LDL R17, [R1+0x8] ;  /* 0x0000080001117983 */ /* 0x000f280000100800 */
[----:B--2---:R-:W2:Y:S01]  /*297a0*/  LDL R0, [R1+0xc] ;  /* 0x00000c0001007983 */ /* 0x004ea20000100800 */
[----:B------:R-:W-:Y:S05]  /*297b0*/  WARPSYNC.ALL ;  /* 0x0000000000007948 */ /* 0x000fea0003800000 */
[----:B----4-:R-:W-:Y:S01]  /*297c0*/  IMAD.SHL.U32 R3, R17, 0x4000, RZ ;  /* 0x0000400011037824 */ /* 0x010fe200078e00ff */
[----:B------:R4:W-:Y:S04]  /*297d0*/  STL [R1+0xb4], R17 ;  /* 0x0000b41101007387 */ /* 0x0009e80000100800 */
[----:B----4-:R-:W4:Y:S01]  /*297e0*/  LDL R17, [R1+0x4] ;  /* 0x0000040001117983 */ /* 0x010f220000100800 */
[----:B--2---:R-:W-:-:S05]  /*297f0*/  LOP3.LUT R2, R3, R0, RZ, 0xfc, !PT ;  /* 0x0000000003027212 */ /* 0x004fca00078efcff */
[----:B------:R-:W-:-:S05]  /*29800*/  IMAD.IADD R2, R18, 0x1, R2 ;  /* 0x0000000112027824 */ /* 0x000fca00078e0202 */
[----:B-1----:R3:W1:Y:S02]  /*29810*/  LDSM.16.MT88.4 R4, [R2+0x10000] ;  /* 0x010000000204783b */ /* 0x0026640000004200 */
[----:B---3--:R-:W-:Y:S02]  /*29820*/  IADD3 R2, R18, R12, R3 ;  /* 0x0000000c12027210 */ /* 0x008fe40007ffe003 */
[C-C-:B-1----:R-:W-:Y:S02]  /*29830*/  PRMT R8, R4.reuse, 0x6420, R5.reuse ;  /* 0x0000642004087816 */ /* 0x142fe40000000005 */
[----:B------:R-:W-:Y:S02]  /*29840*/  PRMT R9, R4, 0x7531, R5 ;  /* 0x0000753104097816 */ /* 0x000fe40000000005 */
[C-C-:B------:R-:W-:Y:S02]  /*29850*/  PRMT R10, R6.reuse, 0x6420, R7.reuse ;  /* 0x00006420060a7816 */ /* 0x140fe40000000007 */
[----:B------:R-:W-:-:S02]  /*29860*/  PRMT R11, R6, 0x7531, R7 ;  /* 0x00007531060b7816 */ /* 0x000fc40000000007 */
[----:B------:R-:W1:Y:S01]  /*29870*/  LDSM.16.MT88.4 R4, [R2+0x10000] ;  /* 0x010000000204783b */ /* 0x000e620000004200 */
[C---:B------:R-:W-:Y:S01]  /*29880*/  VIADD R16, R3.reuse, 0x1000 ;  /* 0x0000100003107836 */ /* 0x040fe20000000000 */
[----:B----4-:R-:W-:-:S05]  /*29890*/  LOP3.LUT R12, R3, R17, RZ, 0xfc, !PT ;  /* 0x00000011030c7212 */ /* 0x010fca00078efcff */
        /* <DEDUP_REMOVED lines=9> */
[----:B-1----:R-:W-:-:S05]  /*29930*/  VIADD R8, R3, 0x2000 ;  /* 0x0000200003087836 */ /* 0x002fca0000000000 */
[----:B------:R-:W-:-:S05]  /*29940*/  LOP3.LUT R4, R8, R0, RZ, 0xfc, !PT ;  /* 0x0000000008047212 */ /* 0x000fca00078efcff */
[----:B------:R-:W-:-:S06]  /*29950*/  IMAD.IADD R4, R18, 0x1, R4 ;  /* 0x0000000112047824 */ /* 0x000fcc00078e0204 */
[----:B------:R-:W1:Y:S01]  /*29960*/  LDSM.16.MT88.4 R4, [R4+0x10000] ;  /* 0x010000000404783b */ /* 0x000e620000004200 */
[----:B------:R-:W-:-:S05]  /*29970*/  LOP3.LUT R8, R8, R17, RZ, 0xfc, !PT ;  /* 0x0000001108087212 */ /* 0x000fca00078efcff */
[----:B------:R-:W-:Y:S01]  /*29980*/  IMAD.IADD R8, R19, 0x1, R8 ;  /* 0x0000000113087824 */ /* 0x000fe200078e0208 */
[C-C-:B-1----:R-:W-:Y:S02]  /*29990*/  PRMT R12, R4.reuse, 0x6420, R5.reuse ;  /* 0x00006420040c7816 */ /* 0x142fe40000000005 */
[----:B------:R-:W-:Y:S02]  /*299a0*/  PRMT R13, R4, 0x7531, R5 ;  /* 0x00007531040d7816 */ /* 0x000fe40000000005 */
[C-C-:B------:R-:W-:Y:S02]  /*299b0*/  PRMT R14, R6.reuse, 0x6420, R7.reuse ;  /* 0x00006420060e7816 */ /* 0x140fe40000000007 */
[----:B------:R-:W-:Y:S02]  /*299c0*/  PRMT R15, R6, 0x7531, R7 ;  /* 0x00007531060f7816 */ /* 0x000fe40000000007 */
[----:B------:R-:W1:Y:S04]  /*299d0*/  LDSM.16.MT88.4 R4, [R2+0x12000] ;  /* 0x012000000204783b */ /* 0x000e680000004200 */
[----:B------:R2:W-:Y:S04]  /*299e0*/  STSM.16.M88.4 [R8], R12 ;  /* 0x0000000c08007844 */ /* 0x0005e80000000200 */
[----:B--2---:R-:W2:Y:S04]  /*299f0*/  LDL R14, [R1+0x40] ;  /* 0x00004000010e7983 */ /* 0x004ea80000100800 */
[----:B------:R-:W3:Y:S01]  /*29a00*/  LDL R15, [R1+0x3c] ;  /* 0x00003c00010f7983 */ /* 0x000ee20000100800 */
[----:B------:R-:W-:Y:S01]  /*29a10*/  VIADD R12, R3, 0x3000 ;  /* 0x00003000030c7836 */ /* 0x000fe20000000000 */
[----:B-1----:R-:W-:-:S02]  /*29a20*/  PRMT R8, R4, 0x6420, R5 ;  /* 0x0000642004087816 */ /* 0x002fc40000000005 */
[----:B------:R-:W-:Y:S02]  /*29a30*/  PRMT R9, R4, 0x7531, R5 ;  /* 0x0000753104097816 */ /* 0x000fe40000000005 */
[----:B------:R-:W-:Y:S02]  /*29a40*/  LOP3.LUT R4, R12, R17, RZ, 0xfc, !PT ;  /* 0x000000110c047212 */ /* 0x000fe400078efcff */
[C-C-:B------:R-:W-:Y:S02]  /*29a50*/  PRMT R10, R6.reuse, 0x6420, R7.reuse ;  /* 0x00006420060a7816 */ /* 0x140fe40000000007 */
[----:B------:R-:W-:Y:S01]  /*29a60*/  PRMT R11, R6, 0x7531, R7 ;  /* 0x00007531060b7816 */ /* 0x000fe20000000007 */
[----:B------:R-:W-:-:S05]  /*29a70*/  IMAD.IADD R4, R19, 0x1, R4 ;  /* 0x0000000113047824 */ /* 0x000fca00078e0204 */
[----:B------:R1:W-:Y:S01]  /*29a80*/  STSM.16.M88.4 [R4], R8 ;  /* 0x0000000804007844 */ /* 0x0003e20000000200 */
[-C--:B------:R-:W-:Y:S02]  /*29a90*/  LOP3.LUT R16, R16, R0.reuse, RZ, 0xfc, !PT ;  /* 0x0000000010107212 */ /* 0x080fe400078efcff */
[----:B------:R-:W-:-:S03]  /*29aa0*/  LOP3.LUT R12, R12, R0, RZ, 0xfc, !PT ;  /* 0x000000000c0c7212 */ /* 0x000fc600078efcff */
[----:B-1----:R-:W-:-:S06]  /*29ab0*/  IMAD.IADD R4, R18, 0x1, R16 ;  /* 0x0000000112047824 */ /* 0x002fcc00078e0210 */
[----:B------:R-:W1:Y:S02]  /*29ac0*/  LDSM.16.MT88.4 R4, [R4+0x10000] ;  /* 0x010000000404783b */ /* 0x000e640000004200 */
[----:B-1----:R-:W-:Y:S02]  /*29ad0*/  PRMT R9, R4, 0x7531, R5 ;  /* 0x0000753104097816 */ /* 0x002fe40000000005 */
[C-C-:B------:R-:W-:Y:S02]  /*29ae0*/  PRMT R10, R6.reuse, 0x6420, R7.reuse ;  /* 0x00006420060a7816 */ /* 0x140fe40000000007 */
[----:B------:R-:W-:Y:S01]  /*29af0*/  PRMT R11, R6, 0x7531, R7 ;  /* 0x00007531060b7816 */ /* 0x000fe20000000007 */
[----:B--2---:R-:W-:-:S05]  /*29b00*/  IMAD.IADD R8, R14, 0x1, R3 ;  /* 0x000000010e087824 */ /* 0x004fca00078e0203 */
[C---:B------:R-:W-:Y:S02]  /*29b10*/  IADD3 R3, R19.reuse, R8, R17 ;  /* 0x0000000813037210 */ /* 0x040fe40007ffe011 */
[----:B------:R1:W5:Y:S04]  /*29b20*/  LDL.LU R17, [R1+0xb4] ;  /* 0x0000b40001117983 */ /* 0x0003680000300800 */
[----:B------:R1:W5:Y:S01]  /*29b30*/  LDL.LU R0, [R1+0xb0] ;  /* 0x0000b00001007983 */ /* 0x0003620000300800 */
[----:B---3--:R-:W-:Y:S02]  /*29b40*/  IADD3 R19, R19, R15, R8 ;  /* 0x0000000f13137210 */ /* 0x008fe40007ffe008 */
[----:B------:R-:W-:Y:S02]  /*29b50*/  PRMT R8, R4, 0x6420, R5 ;  /* 0x0000642004087816 */ /* 0x000fe40000000005 */
[----:B------:R-:W2:Y:S04]  /*29b60*/  LDSM.16.MT88.4 R4, [R2+0x11000] ;  /* 0x011000000204783b */ /* 0x000ea80000004200 */
[----:B------:R2:W-:Y:S02]  /*29b70*/  STSM.16.M88.4 [R3], R8 ;  /* 0x0000000803007844 */ /* 0x0005e40000000200 */
[----:B--2---:R-:W-:-:S02]  /*29b80*/  PRMT R8, R4, 0x6420, R5 ;  /* 0x0000642004087816 */ /* 0x004fc40000000005 */
[----:B------:R-:W-:Y:S01]  /*29b90*/  PRMT R9, R4, 0x7531, R5 ;  /* 0x0000753104097816 */ /* 0x000fe20000000005 */
[----:B------:R-:W-:Y:S01]  /*29ba0*/  IMAD.IADD R4, R18, 0x1, R12 ;  /* 0x0000000112047824 */ /* 0x000fe200078e020c */
[C-C-:B------:R-:W-:Y:S02]  /*29bb0*/  PRMT R10, R6.reuse, 0x6420, R7.reuse ;  /* 0x00006420060a7816 */ /* 0x140fe40000000007 */
[----:B------:R-:W-:-:S05]  /*29bc0*/  PRMT R11, R6, 0x7531, R7 ;  /* 0x00007531060b7816 */ /* 0x000fca0000000007 */
[----:B------:R-:W-:Y:S04]  /*29bd0*/  STSM.16.M88.4 [R19], R8 ;  /* 0x0000000813007844 */ /* 0x000fe80000000200 */
        /* <DEDUP_REMOVED lines=20> */
.L_x_1780:
[----:B-1----:R-:W3:Y:S01]  /*29d20*/  LDL.LU R3, [R1+0x24] ;  /* 0x0000240001037983 */ /* 0x002ee20000300800 */
[----:B--2--5:R1:W-:Y:S02]  /*29d30*/  SYNCS.ARRIVE.TRANS64.A1T0 RZ, [R0+URZ+0x28450], RZ ;  /* 0x028450ff00ff79a7 */ /* 0x0243e4000810003f */
[----:B-1----:R-:W-:-:S05]  /*29d40*/  @!P0 VIADD R0, R0, 0x28480 ;  /* 0x0002848000008836 */ /* 0x002fca0000000000 */
[----:B------:R-:W-:Y:S01]  /*29d50*/  @!P0 PRMT R0, RZ, 0x654, R0 ;  /* 0x00000654ff008816 */ /* 0x000fe20000000000 */
[----:B------:R-:W-:Y:S06]  /*29d60*/  BAR.SYNC.DEFER_BLOCKING 0x2, 0x80 ;  /* 0x0082000000007b1d */ /* 0x000fec0000010000 */
[----:B------:R1:W-:Y:S02]  /*29d70*/  @!P0 SYNCS.ARRIVE.TRANS64.RED.A1T0 RZ, [R0+URZ], RZ ;  /* 0x000000ff00ff89a7 */ /* 0x0003e4000810043f */
[----:B-1----:R-:W-:-:S05]  /*29d80*/  VIADD R0, R17, 0x1 ;  /* 0x0000000111007836 */ /* 0x002fca0000000000 */
[----:B------:R-:W-:-:S04]  /*29d90*/  ISETP.NE.AND P0, PT, R0, 0x2, PT ;  /* 0x000000020000780c */ /* 0x000fc80003f05270 */
[----:B------:R-:W-:Y:S02]  /*29da0*/  SEL R2, RZ, 0x1, P0 ;  /* 0x00000001ff027807 */ /* 0x000fe40000000000 */
[----:B------:R-:W-:-:S05]  /*29db0*/  SEL R0, R0, RZ, P0 ;  /* 0x000000ff00007207 */ /* 0x000fca0000000000 */
[----:B------:R1:W-:Y:S01]  /*29dc0*/  STL [R1+0x8], R0 ;  /* 0x0000080001007387 */ /* 0x0003e20000100800 */
[----:B---3--:R-:W-:-:S05]  /*29dd0*/  LOP3.LUT R3, R3, R2, RZ, 0x3c, !PT ;  /* 0x0000000203037212 */ /* 0x008fca00078e3cff */
[----:B------:R1:W-:Y:S02]  /*29de0*/  STL [R1+0x24], R3 ;  /* 0x0000240301007387 */ /* 0x0003e40000100800 */
.L_x_1725:
[----:B-12---:R-:W2:Y:S02]  /*29df0*/  LDL R0, [R1] ;  /* 0x0000000001007983 */ /* 0x006ea40000100800 */
[----:B--2---:R-:W-:-:S13]  /*29e00*/  LOP3.LUT P0, RZ, R0, 0x2, RZ, 0xc0, !PT ;  /* 0x0000000200ff7812 */ /* 0x004fda000780c0ff */
[----:B------:R-:W-:Y:S05]  /*29e10*/  @!P0 BRA `(.L_x_1781) ;  /* 0x00000000002c8947 */ /* 0x000fea0003800000 */
[----:B------:R-:W-:Y:S05]  /*29e20*/  WARPSYNC.ALL ;  /* 0x0000000000007948 */ /* 0x000fea0003800000 */
[----:B------:R-:W1:Y:S08]  /*29e30*/  S2UR UR5, SR_CgaCtaId ;  /* 0x00000000000579c3 */ /* 0x000e700000008800 */
[----:B------:R-:W-:Y:S06]  /*29e40*/  BAR.SYNC.DEFER_BLOCKING 0x5, 0x180 ;  /* 0x0146000000007b1d */ /* 0x000fec0000010000 */
[----:B------:R-:W-:-:S02]  /*29e50*/  UMOV UR4, 0x400 ;  /* 0x0000040000047882 */ /* 0x000fc40000000000 */
[----:B-1----:R-:W-:-:S06]  /*29e60*/  ULEA UR4, UR5, UR4, 0x18 ;  /* 0x0000000405047291 */ /* 0x002fcc000f8ec03f */
[----:B------:R-:W-:-:S05]  /*29e70*/  IMAD.U32 R18, RZ, RZ, UR4 ;  /* 0x00000004ff127e24 */ /* 0x000fca000f8e00ff */
[----:B------:R-:W1:Y:S04]  /*29e80*/  LDS.128 R4, [R18+0x284d0] ;  /* 0x0284d00012047984 */ /* 0x000e680000000c00 */
[----:B-1----:R1:W-:Y:S04]  /*29e90*/  STL.64 [R1+0x10], R4 ;  /* 0x0000100401007387 */ /* 0x0023e80000100a00 */
[----:B------:R1:W-:Y:S01]  /*29ea0*/  STL.64 [R1+0x18], R6 ;  /* 0x0000180601007387 */ /* 0x0003e20000100a00 */
[----:B------:R-:W-:Y:S06]  /*29eb0*/  BAR.ARV 0x4, 0x180 ;  /* 0x0106000000007b1d */ /* 0x000fec0000002000 */
[----:B------:R-:W-:Y:S05]  /*29ec0*/  BRA `(.L_x_1782) ;  /* 0x0000001000407947 */ /* 0x000fea0003800000 */
.L_x_1781:
[----:B------:R-:W1:Y:S01]  /*29ed0*/  S2R R0, SR_TID.X ;  /* 0x0000000000007919 */ /* 0x000e620000002100 */
[----:B------:R-:W-:Y:S01]  /*29ee0*/  UMOV UR4, 0xffffffff ;  /* 0xffffffff00047882 */ /* 0x000fe20000000000 */
[----:B-1----:R-:W-:-:S04]  /*29ef0*/  LOP3.LUT R16, R0, 0x1f, RZ, 0xc0, !PT ;  /* 0x0000001f00107812 */ /* 0x002fc800078ec0ff */
[----:B------:R-:W-:Y:S01]  /*29f00*/  ISETP.NE.AND P0, PT, R16, 0x1f, PT ;  /* 0x0000001f1000780c */ /* 0x000fe20003f05270 */
[----:B------:R-:W-:-:S12]  /*29f10*/  BRA.DIV UR4, `(.L_x_1783) ;  /* 0x0000008204a87947 */ /* 0x000fd8000b800000 */
[----:B------:R-:W2:Y:S01]  /*29f20*/  LDL.LU R0, [R1+0x10] ;  /* 0x0000100001007983 */ /* 0x000ea20000300800 */
        /* <DEDUP_REMOVED lines=11> */
[----:B------:R-:W-:Y:S01]  /*29fe0*/  IMAD.MOV.U32 R4, RZ, RZ, RZ ;  /* 0x000000ffff047224 */ /* 0x000fe200078e00ff */
[C---:B------:R-:W-:Y:S01]  /*29ff0*/  ISETP.GE.U32.AND P2, PT, R16.reuse, 0x2, PT ;  /* 0x000000021000780c */ /* 0x040fe20003f46070 */
[----:B------:R-:W-:Y:S01]  /*2a000*/  IMAD.MOV.U32 R6, RZ, RZ, RZ ;  /* 0x000000ffff067224 */ /* 0x000fe200078e00ff */
[C---:B------:R-:W-:Y:S01]  /*2a010*/  ISETP.GE.U32.AND P3, PT, R16.reuse, 0x4, PT ;  /* 0x000000041000780c */ /* 0x040fe20003f66070 */
[----:B------:R-:W-:Y:S01]  /*2a020*/  SHFL.IDX PT, R5, R11, RZ, 0x1f ;  /* 0x00001fff0b057589 */ /* 0x000fe200000e0000 */
[C---:B------:R-:W-:Y:S01]  /*2a030*/  ISETP.GE.U32.AND P4, PT, R16.reuse, 0x8, PT ;  /* 0x000000081000780c */ /* 0x040fe20003f86070 */
[----:B------:R-:W-:Y:S01]  /*2a040*/  IMAD.MOV.U32 R9, RZ, RZ, RZ ;  /* 0x000000ffff097224 */ /* 0x000fe200078e00ff */
[----:B------:R-:W-:Y:S01]  /*2a050*/  ISETP.GE.U32.AND P5, PT, R16, 0x10, PT ;  /* 0x000000101000780c */ /* 0x000fe20003fa6070 */
[----:B------:R-:W-:Y:S01]  /*2a060*/  SHFL.IDX PT, R10, R11, 0x1, 0x1f ;  /* 0x00201f000b0a7f89 */ /* 0x000fe200000e0000 */
[----:B---3--:R-:W-:-:S02]  /*2a070*/  @!P1 IMAD.MOV.U32 R4, RZ, RZ, R0 ;  /* 0x000000ffff049224 */ /* 0x008fc400078e0000 */
[----:B--2---:R-:W-:Y:S01]  /*2a080*/  @!P1 IMAD.MOV.U32 R6, RZ, RZ, R2 ;  /* 0x000000ffff069224 */ /* 0x004fe200078e0002 */
[----:B------:R-:W-:-:S03]  /*2a090*/  ISETP.NE.AND P1, PT, R16, RZ, PT ;  /* 0x000000ff1000720c */ /* 0x000fc60003f25270 */
[----:B------:R-:W-:-:S05]  /*2a0a0*/  IMAD R0, R6, R4, RZ ;  /* 0x0000000406007224 */ /* 0x000fca00078e02ff */
        /* <DEDUP_REMOVED lines=16> */
.L_x_2079:
[----:B------:R-:W-:Y:S01]  /*2a1b0*/  ULDC UR4, c[0x0][0xc38] ;  /* 0x00030e0000047ab9 */ /* 0x000fe20000000800 */
[----:B------:R-:W-:Y:S02]  /*2a1c0*/  IMAD.MOV.U32 R7, RZ, RZ, R3 ;  /* 0x000000ffff077224 */ /* 0x000fe400078e0003 */
[----:B------:R-:W-:-:S04]  /*2a1d0*/  IMAD.U32 R2, RZ, RZ, UR4 ;  /* 0x00000004ff027e24 */ /* 0x000fc8000f8e00ff */
[----:B--2---:R-:W-:-:S04]  /*2a1e0*/  IMAD R8, R8, R2, RZ ;  /* 0x0000000208087224 */ /* 0x004fc800078e02ff */
[----:B------:R-:W-:-:S05]  /*2a1f0*/  IMAD.IADD R0, R10, 0x1, R8 ;  /* 0x000000010a007824 */ /* 0x000fca00078e0208 */
[----:B------:R-:W-:-:S13]  /*2a200*/  ISETP.GT.AND P6, PT, R0, R5, PT ;  /* 0x000000050000720c */ /* 0x000fda0003fc4270 */
[----:B------:R-:W-:Y:S05]  /*2a210*/  @P6 BRA `(.L_x_1784) ;  /* 0x0000000000b06947 */ /* 0x000fea0003800000 */
.L_x_1787:
[----:B-1----:R-:W2:Y:S01]  /*2a220*/  LDL.LU R3, [R1+0x1c] ;  /* 0x00001c0001037983 */ /* 0x002ea20000300800 */
[----:B------:R-:W1:Y:S01]  /*2a230*/  LDC R2, c[0x0][0xc3c] ;  /* 0x00030f00ff027b82 */ /* 0x000e620000000800 */
[----:B--2---:R-:W-:-:S05]  /*2a240*/  VIADD R3, R3, 0x1f ;  /* 0x0000001f03037836 */ /* 0x004fca0000000000 */
[----:B-1----:R-:W-:-:S13]  /*2a250*/  ISETP.GE.AND P6, PT, R3, R2, PT ;  /* 0x000000020300720c */ /* 0x002fda0003fc6270 */
[----:B------:R-:W-:Y:S05]  /*2a260*/  @P6 BRA `(.L_x_1785) ;  /* 0x0000000800f06947 */ /* 0x000fea0003800000 */
[----:B------:R-:W1:Y:S01]  /*2a270*/  S2R R4, SR_TID.X ;  /* 0x0000000000047919 */ /* 0x000e620000002100 */
[----:B------:R2:W-:Y:S01]  /*2a280*/  STL [R1+0x1c], R3 ;  /* 0x00001c0301007387 */ /* 0x0005e20000100800 */
[----:B-1----:R-:W-:-:S05]  /*2a290*/  LOP3.LUT R4, R4, 0x1f, RZ, 0xc0, !PT ;  /* 0x0000001f04047812 */ /* 0x002fca00078ec0ff */
[----:B------:R-:W-:Y:S02]  /*2a2a0*/  IMAD.IADD R6, R3, 0x1, R4 ;  /* 0x0000000103067824 */ /* 0x000fe400078e0204 */
        /* <DEDUP_REMOVED lines=28> */
.L_x_2087:
[----:B------:R-:W-:Y:S02]  /*2a470*/  ULDC UR4, c[0x0][0xc38] ;  /* 0x00030e0000047ab9 */ /* 0x000fe40000000800 */
[----:B------:R-:W-:-:S04]  /*2a480*/  IMAD.U32 R2, RZ, RZ, UR4 ;  /* 0x00000004ff027e24 */ /* 0x000fc8000f8e00ff */
[----:B--2---:R-:W-:-:S04]  /*2a490*/  IMAD R8, R8, R2, RZ ;  /* 0x0000000208087224 */ /* 0x004fc800078e02ff */
[----:B------:R-:W-:-:S05]  /*2a4a0*/  IMAD.IADD R0, R8, 0x1, R0 ;  /* 0x0000000108007824 */ /* 0x000fca00078e0200 */
[----:B------:R-:W-:-:S13]  /*2a4b0*/  ISETP.GT.AND P6, PT, R0, R5, PT ;  /* 0x000000050000720c */ /* 0x000fda0003fc4270 */
[----:B------:R-:W-:Y:S05]  /*2a4c0*/  @!P6 BRA `(.L_x_1787) ;  /* 0xfffffffc0054e947 */ /* 0x000fea000383ffff */
[----:B------:R-:W-:-:S07]  /*2a4d0*/  IMAD.MOV.U32 R7, RZ, RZ, R3 ;  /* 0x000000ffff077224 */ /* 0x000fce00078e0003 */
.L_x_1784:
[----:B------:R-:W-:Y:S01]  /*2a4e0*/  IMAD.IADD R10, R0, 0x1, -R8 ;  /* 0x00000001000a7824 */ /* 0x000fe200078e0a08 */
[----:B------:R-:W-:-:S03]  /*2a4f0*/  UMOV UR4, 0xffffffff ;  /* 0xffffffff00047882 */ /* 0x000fc60000000000 */
[----:B------:R-:W-:-:S05]  /*2a500*/  IMAD R0, R7, R2, R10 ;  /* 0x0000000207007224 */ /* 0x000fca00078e020a */
[----:B------:R-:W-:Y:S01]  /*2a510*/  ISETP.GT.AND P6, PT, R0, R5, PT ;  /* 0x000000050000720c */ /* 0x000fe20003fc4270 */
[----:B------:R-:W-:-:S12]  /*2a520*/  BRA.DIV UR4, `(.L_x_1788) ;  /* 0x00000086045c7947 */ /* 0x000fd8000b800000 */
[----:B------:R-:W2:Y:S01]  /*2a530*/  LDL.LU R8, [R1+0x1c] ;  /* 0x00001c0001087983 */ /* 0x000ea20000300800 */
[----:B-1----:R-:W-:-:S04]  /*2a540*/  VOTE.ANY R3, PT, !P6 ;  /* 0x0000000000037806 */ /* 0x002fc800070e0100 */
[----:B------:R-:W1:Y:S02]  /*2a550*/  POPC R0, R3 ;  /* 0x0000000300007309 */ /* 0x000e640000000000 */
[----:B-1----:R1:W3:Y:S04]  /*2a560*/  SHFL.IDX PT, R4, R4, R0, 0x1f ;  /* 0x00001f0004047589 */ /* 0x0022e800000e0000 */
[----:B------:R1:W4:Y:S01]  /*2a570*/  SHFL.IDX PT, R6, R6, R0, 0x1f ;  /* 0x00001f0006067589 */ /* 0x00032200000e0000 */
[----:B--2---:R-:W-:-:S05]  /*2a580*/  IMAD.IADD R8, R0, 0x1, R8 ;  /* 0x0000000100087824 */ /* 0x004fca00078e0208 */
[----:B---34-:R1:W-:Y:S02]  /*2a590*/  STL [R1+0x1c], R8 ;  /* 0x00001c0801007387 */ /* 0x0183e40000100800 */
.L_x_2092:
[----:B------:R-:W-:-:S13]  /*2a5a0*/  ISETP.NE.AND P0, PT, R3, RZ, PT ;  /* 0x000000ff0300720c */ /* 0x000fda0003f05270 */
[----:B------:R-:W-:Y:S05]  /*2a5b0*/  @!P0 BRA `(.L_x_1789) ;  /* 0x0000000000148947 */ /* 0x000fea0003800000 */
[----:B------:R-:W-:Y:S01]  /*2a5c0*/  UMOV UR4, 0xffffffff ;  /* 0xffffffff00047882 */ /* 0x000fe20000000000 */
[----:B-1----:R-:W-:Y:S02]  /*2a5d0*/  VIADD R0, R0, 0xffffffff ;  /* 0xffffffff00007836 */ /* 0x002fe40000000000 */
[----:B------:R-:W-:Y:S05]  /*2a5e0*/  BRA.DIV UR4, `(.L_x_1790) ;  /* 0x0000008604947947 */ /* 0x000fea000b800000 */
[----:B------:R1:W2:Y:S02]  /*2a5f0*/  SHFL.IDX PT, R0, R7, R0, 0x1f ;  /* 0x00001f0007007589 */ /* 0x0002a400000e0000 */
.L_x_2095:
[----:B--2---:R-:W-:-:S07]  /*2a600*/  IMAD.MOV.U32 R9, RZ, RZ, R0 ;  /* 0x000000ffff097224 */ /* 0x004fce00078e0000 */
.L_x_1789:
[----:B------:R-:W-:Y:S01]  /*2a610*/  ISETP.NE.AND P0, PT, R6, 0x1, PT ;  /* 0x000000010600780c */ /* 0x000fe20003f05270 */
[----:B-1----:R-:W-:-:S05]  /*2a620*/  IMAD R0, R9, R2, R10 ;  /* 0x0000000209007224 */ /* 0x002fca00078e020a */
[----:B------:R1:W-:Y:S02]  /*2a630*/  STL [R1+0x10], R0 ;  /* 0x0000100001007387 */ /* 0x0003e40000100800 */
[----:B-1----:R-:W-:-:S05]  /*2a640*/  IMAD.IADD R0, R5, 0x1, -R0 ;  /* 0x0000000105007824 */ /* 0x002fca00078e0a00 */
[----:B------:R-:W-:Y:S05]  /*2a650*/  @!P0 BRA `(.L_x_1791) ;  /* 0x0000000000e08947 */ /* 0x000fea0003800000 */
[----:B------:R-:W-:-:S04]  /*2a660*/  IABS R7, R4 ;  /* 0x0000000400077213 */ /* 0x000fc80000000000 */
        /* <DEDUP_REMOVED lines=19> */
[----:B------:R-:W1:Y:S07]  /*2a7a0*/  I2F.RP R2, R7 ;  /* 0x0000000700027306 */ /* 0x000e6e0000209400 */
[----:B------:R-:W-:Y:S01]  /*2a7b0*/  @P0 VIADD R5, R5, 0x1 ;  /* 0x0000000105050836 */ /* 0x000fe20000000000 */
[----:B-1----:R-:W1:Y:S02]  /*2a7c0*/  MUFU.RCP R2, R2 ;  /* 0x0000000200027308 */ /* 0x002e640000001000 */
[----:B-1----:R-:W-:-:S06]  /*2a7d0*/  VIADD R2, R2, 0xffffffe ;  /* 0x0ffffffe02027836 */ /* 0x002fcc0000000000 */
[----:B------:R-:W1:Y:S02]  /*2a7e0*/  F2I.FTZ.U32.TRUNC.NTZ R3, R2 ;  /* 0x0000000200037305 */ /* 0x000e64000021f000 */
[----:B-1----:R-:W-:-:S04]  /*2a7f0*/  IMAD.MOV R2, RZ, RZ, -R3 ;  /* 0x000000ffff027224 */ /* 0x002fc800078e0a03 */
[----:B0-----:R-:W-:Y:S02]  /*2a800*/  IMAD R8, R2, R7, RZ ;  /* 0x0000000702087224 */ /* 0x001fe400078e02ff */
        /* <DEDUP_REMOVED lines=29> */
.L_x_1791:
[----:B------:R-:W2:Y:S01]  /*2a9e0*/  LDL R3, [R1+0x1c] ;  /* 0x00001c0001037983 */ /* 0x000ea20000100800 */
[----:B------:R-:W2:Y:S02]  /*2a9f0*/  LDC.64 R6, c[0x0][0xc90] ;  /* 0x00032400ff067b82 */ /* 0x000ea40000000a00 */
[----:B--2---:R-:W-:-:S05]  /*2aa00*/  IMAD.WIDE R6, R3, 0x4, R6 ;  /* 0x0000000403067825 */ /* 0x004fca00078e0206 */
[----:B------:R-:W2:Y:S02]  /*2aa10*/  LDG.E R3, desc[UR46][R6.64] ;  /* 0x0000002e06037981 */ /* 0x000ea4000c1e1900 */
[----:B--2---:R-:W-:-:S05]  /*2aa20*/  IMAD R9, R4, R3, RZ ;  /* 0x0000000304097224 */ /* 0x004fca00078e02ff */
[----:B------:R-:W-:-:S04]  /*2aa30*/  IABS R5, R9 ;  /* 0x0000000900057213 */ /* 0x000fc80000000000 */
[----:B------:R-:W1:Y:S08]  /*2aa40*/  I2F.RP R6, R5 ;  /* 0x0000000500067306 */ /* 0x000e700000209400 */
[----:B-1----:R-:W1:Y:S02]  /*2aa50*/  MUFU.RCP R6, R6 ;  /* 0x0000000600067308 */ /* 0x002e640000001000 */
[----:B-1----:R-:W-:-:S06]  /*2aa60*/  VIADD R6, R6, 0xffffffe ;  /* 0x0ffffffe06067836 */ /* 0x002fcc0000000000 */
[----:B------:R-:W1:Y:S02]  /*2aa70*/  F2I.FTZ.U32.TRUNC.NTZ R7, R6 ;  /* 0x0000000600077305 */ /* 0x000e64000021f000 */
[----:B-1----:R-:W-:-:S04]  /*2aa80*/  IMAD.MOV R6, RZ, RZ, -R7 ;  /* 0x000000ffff067224 */ /* 0x002fc800078e0a07 */
[----:B0-----:R-:W-:Y:S02]  /*2aa90*/  IMAD R8, R6, R5, RZ ;  /* 0x0000000506087224 */ /* 0x001fe400078e02ff */
        /* <DEDUP_REMOVED lines=14> */
[----:B------:R-:W-:-:S04]  /*2ab80*/  @P0 VIADD R6, R6, 0x1 ;  /* 0x0000000106060836 */ /* 0x000fc80000000000 */
[----:B------:R-:W-:-:S04]  /*2ab90*/  IMAD.MOV.U32 R5, RZ, RZ, R6 ;  /* 0x000000ffff057224 */ /* 0x000fc800078e0006 */
        /* <DEDUP_REMOVED lines=37> */
.L_x_1792:
[----:B------:R-:W-:-:S05]  /*2adf0*/  LOP3.LUT R0, RZ, R0, RZ, 0x33, !PT ;  /* 0x00000000ff007212 */ /* 0x000fca00078e33ff */
[----:B------:R-:W-:-:S05]  /*2ae00*/  IMAD.IADD R0, R4, 0x1, R0 ;  /* 0x0000000104007824 */ /* 0x000fca00078e0200 */
[----:B------:R2:W-:Y:S01]  /*2ae10*/  STL [R1+0x14], R0 ;  /* 0x0000140001007387 */ /* 0x0005e20000100800 */
[----:B------:R-:W-:Y:S05]  /*2ae20*/  BRA `(.L_x_1793) ;  /* 0x0000000000287947 */ /* 0x000fea0003800000 */
.L_x_1785:
[----:B------:R-:W-:Y:S01]  /*2ae30*/  UMOV UR4, URZ ;  /* 0x0000003f00047c82 */ /* 0x000fe20008000000 */
[----:B------:R-:W-:Y:S01]  /*2ae40*/  ULDC UR6, c[0x0][0xc3c] ;  /* 0x00030f0000067ab9 */ /* 0x000fe20000000800 */
[----:B------:R-:W-:Y:S01]  /*2ae50*/  UMOV UR5, URZ ;  /* 0x0000003f00057c82 */ /* 0x000fe20008000000 */
[----:B------:R-:W-:Y:S01]  /*2ae60*/  IMAD.U32 R3, RZ, RZ, UR4 ;  /* 0x00000004ff037e24 */ /* 0x000fe2000f8e00ff */
[----:B------:R1:W-:Y:S01]  /*2ae70*/  STL [R1+0x10], R5 ;  /* 0x0000100501007387 */ /* 0x0003e20000100800 */
[----:B------:R-:W-:Y:S02]  /*2ae80*/  IMAD.U32 R0, RZ, RZ, UR6 ;  /* 0x00000006ff007e24 */ /* 0x000fe4000f8e00ff */
[----:B------:R-:W-:Y:S01]  /*2ae90*/  IMAD.U32 R2, RZ, RZ, UR5 ;  /* 0x00000005ff027e24 */ /* 0x000fe2000f8e00ff */
[----:B------:R1:W-:Y:S04]  /*2aea0*/  STL [R1+0x14], R3 ;  /* 0x0000140301007387 */ /* 0x0003e80000100800 */
[----:B------:R1:W-:Y:S04]  /*2aeb0*/  STL [R1+0x1c], R0 ;  /* 0x00001c0001007387 */ /* 0x0003e80000100800 */
[----:B------:R1:W-:Y:S02]  /*2aec0*/  STL [R1+0x18], R2 ;  /* 0x0000180201007387 */ /* 0x0003e40000100800 */
.L_x_1793:
[----:B01----:R-:W3:Y:S04]  /*2aed0*/  LDL R2, [R1+0x1c] ;  /* 0x00001c0001027983 */ /* 0x003ee80000100800 */
[----:B------:R-:W4:Y:S04]  /*2aee0*/  LDL R3, [R1+0x18] ;  /* 0x0000180001037983 */ /* 0x000f280000100800 */
[----:B------:R-:W5:Y:S04]  /*2aef0*/  LDL R4, [R1+0x10] ;  /* 0x0000100001047983 */ /* 0x000f680000100800 */
[----:B------:R-:W5:Y:S01]  /*2af00*/  LDL R5, [R1+0x14] ;  /* 0x0000140001057983 */ /* 0x000f620000100800 */
[----:B--2---:R-:W0:Y:S01]  /*2af10*/  S2R R0, SR_TID.X ;  /* 0x0000000000007919 */ /* 0x004e220000002100 */
[----:B------:R-:W-:Y:S05]  /*2af20*/  WARPSYNC.ALL ;  /* 0x0000000000007948 */ /* 0x000fea0003800000 */
[----:B0-----:R-:W-:Y:S01]  /*2af30*/  LOP3.LUT R0, R0, 0x1f, RZ, 0xc0, !PT ;  /* 0x0000001f00007812 */ /* 0x001fe200078ec0ff */
[----:B------:R-:W-:Y:S03]  /*2af40*/  BAR.SYNC.DEFER_BLOCKING 0x4, 0x180 ;  /* 0x0106000000007b1d */ /* 0x000fe60000010000 */
[----:B------:R-:W-:-:S13]  /*2af50*/  ISETP.NE.AND P0, PT, R0, RZ, PT ;  /* 0x000000ff0000720c */ /* 0x000fda0003f05270 */
[----:B------:R-:W0:Y:S01]  /*2af60*/  @!P0 S2R R0, SR_CgaCtaId ;  /* 0x0000000000008919 */ /* 0x000e220000008800 */
[----:B---3--:R-:W-:Y:S01]  /*2af70*/  IMAD.MOV.U32 R7, RZ, RZ, R2 ;  /* 0x000000ffff077224 */ /* 0x008fe200078e0002 */
[----:B------:R-:W-:Y:S01]  /*2af80*/  @!P0 MOV R2, 0x400 ;  /* 0x0000040000028802 */ /* 0x000fe20000000f00 */
[----:B----4-:R-:W-:-:S03]  /*2af90*/  IMAD.MOV.U32 R6, RZ, RZ, R3 ;  /* 0x000000ffff067224 */ /* 0x010fc600078e0003 */
[----:B0-----:R-:W-:-:S05]  /*2afa0*/  @!P0 LEA R18, R0, R2, 0x18 ;  /* 0x0000000200128211 */ /* 0x001fca00078ec0ff */
[----:B-----5:R2:W-:Y:S01]  /*2afb0*/  @!P0 STS.128 [R18+0x284d0], R4 ;  /* 0x0284d00412008388 */ /* 0x0205e20000000c00 */
[----:B------:R-:W-:Y:S06]  /*2afc0*/  BAR.ARV 0x5, 0x180 ;  /* 0x0146000000007b1d */ /* 0x000fec0000002000 */
.L_x_1782:
[----:B------:R-:W3:Y:S01]  /*2afd0*/  LDL R0, [R1+0x1c] ;  /* 0x00001c0001007983 */ /* 0x000ee20000100800 */
[----:B------:R-:W-:Y:S02]  /*2afe0*/  ULDC UR4, c[0x0][0xc3c] ;  /* 0x00030f0000047ab9 */ /* 0x000fe40000000800 */
[----:B---3--:R-:W-:-:S13]  /*2aff0*/  ISETP.GE.AND P0, PT, R0, UR4, PT ;  /* 0x0000000400007c0c */ /* 0x008fda000bf06270 */
[----:B------:R-:W-:Y:S05]  /*2b000*/  @!P0 BRA `(.L_x_1794) ;  /* 0xffffff9000b08947 */ /* 0x000fea000383ffff */
[----:B------:R-:W-:Y:S05]  /*2b010*/  BSYNC B7 ;  /* 0x0000000000077941 */ /* 0x000fea0003800000 */
.L_x_1664:
[----:B---3--:R-:W3:Y:S01]  /*2b020*/  LDL.LU R0, [R1+0x5c] ;  /* 0x00005c0001007983 */ /* 0x008ee20000300800 */
        /* <DEDUP_REMOVED lines=11> */
.L_x_2096:
[----:B------:R-:W-:Y:S05]  /*2b0e0*/  BSYNC B0 ;  /* 0x0000000000007941 */ /* 0x000fea0003800000 */
.L_x_1795:
[----:B------:R-:W-:-:S03]  /*2b0f0*/  UMOV UR4, 0xffffffff ;  /* 0xffffffff00047882 */ /* 0x000fc60000000000 */
[----:B------:R-:W-:Y:S05]  /*2b100*/  BRA.DIV UR4, `(.L_x_1797) ;  /* 0x0000007e040c7947 */ /* 0x000fea000b800000 */
[----:B------:R-:W1:Y:S02]  /*2b110*/  S2R R2, SR_TID.X ;  /* 0x0000000000027919 */ /* 0x000e640000002100 */
[----:B-1----:R-:W-:-:S04]  /*2b120*/  SHF.R.U32.HI R2, RZ, 0x5, R2 ;  /* 0x00000005ff027819 */ /* 0x002fc80000011602 */
[----:B------:R-:W-:-:S05]  /*2b130*/  LOP3.LUT R2, R2, 0x3, RZ, 0xc0, !PT ;  /* 0x0000000302027812 */ /* 0x000fca00078ec0ff */
[----:B------:R1:W2:Y:S02]  /*2b140*/  SHFL.IDX PT, R14, R2, RZ, 0x1f ;  /* 0x00001fff020e7589 */ /* 0x0002a400000e0000 */
.L_x_2099:
[----:B--2---:R-:W-:-:S13]  /*2b150*/  ISETP.NE.AND P0, PT, R14, RZ, PT ;  /* 0x000000ff0e00720c */ /* 0x004fda0003f05270 */
[----:B------:R-:W-:Y:S05]  /*2b160*/  @P0 BRA `(.L_x_1412) ;  /* 0x0000000000b00947 */ /* 0x000fea0003800000 */
[----:B------:R-:W-:-:S03]  /*2b170*/  UMOV UR4, 0xffffffff ;  /* 0xffffffff00047882 */ /* 0x000fc60000000000 */
[----:B------:R-:W-:Y:S05]  /*2b180*/  BRA.DIV UR4, `(.L_x_1798) ;  /* 0x0000007e04207947 */ /* 0x000fea000b800000 */
[----:B------:R-:W-:-:S13]  /*2b190*/  ELECT P6, URZ, PT ;  /* 0x00000000003f782f */ /* 0x000fda00038c0000 */
.L_x_2102:
[----:B------:R-:W-:Y:S05]  /*2b1a0*/  @!P6 BRA `(.L_x_1412) ;  /* 0x0000000000a0e947 */ /* 0x000fea0003800000 */
[----:B------:R-:W-:-:S06]  /*2b1b0*/  ULOP3.LUT UR4, UR40, 0x2, URZ, 0xfc, !UPT ;  /* 0x0000000228047892 */ /* 0x000fcc000f8efc3f */
[----:B-1----:R-:W-:-:S05]  /*2b1c0*/  IMAD.U32 R2, RZ, RZ, UR4 ;  /* 0x00000004ff027e24 */ /* 0x002fca000f8e00ff */
[----:B------:R-:W-:-:S13]  /*2b1d0*/  ISETP.NE.AND P0, PT, R2, 0x3, PT ;  /* 0x000000030200780c */ /* 0x000fda0003f05270 */
[----:B------:R-:W-:Y:S05]  /*2b1e0*/  @!P0 BRA `(.L_x_1799) ;  /* 0x0000000000048947 */ /* 0x000fea0003800000 */
[----:B------:R-:W-:Y:S01]  /*2b1f0*/  BPT.TRAP 0x1 ;  /* 0x000000040000795c */ /* 0x000fe20000300000 */
.L_x_1799:
        /* <DEDUP_REMOVED lines=14> */
.L_x_2103:
[----:B------:R-:W1:Y:S02]  /*2b2e0*/  SYNCS.PHASECHK.TRANS64.TRYWAIT P1, [R7+URZ], R2 ;  /* 0x00000002070075a7 */ /* 0x000e64000802017f */
[----:B-1----:R-:W-:Y:S05]  /*2b2f0*/  @!P1 BRA `(.L_x_1801) ;  /* 0x0000007800f89947 */ /* 0x002fea0003800000 */
.L_x_2104:
[----:B------:R-:W-:Y:S05]  /*2b300*/  @!P0 BRA `(.L_x_1802) ;  /* 0x0000000000048947 */ /* 0x000fea0003800000 */
[----:B------:R-:W-:Y:S01]  /*2b310*/  BPT.TRAP 0x1 ;  /* 0x000000040000795c */ /* 0x000fe20000300000 */
.L_x_1802:
[----:B------:R-:W2:Y:S02]  /*2b320*/  LDL.LU R4, [R1+0x8] ;  /* 0x0000080001047983 */ /* 0x000ea40000300800 */
[----:B--2---:R-:W-:-:S04]  /*2b330*/  IMAD R4, R4, 0x8, R0 ;  /* 0x0000000804047824 */ /* 0x004fc800078e0200 */
[----:B------:R-:W2:Y:S02]  /*2b340*/  SYNCS.PHASECHK.TRANS64.TRYWAIT P1, [R4+URZ+0x28460], R5 ;  /* 0x02846005040075a7 */ /* 0x000ea4000802017f */
[----:B--2---:R-:W-:Y:S05]  /*2b350*/  @!P1 BRA `(.L_x_1803) ;  /* 0x0000007800f49947 */ /* 0x004fea0003800000 */
.L_x_2105:
[----:B------:R-:W-:Y:S05]  /*2b360*/  @!P0 BRA `(.L_x_1804) ;  /* 0x0000000000048947 */ /* 0x000fea0003800000 */
[----:B------:R-:W-:Y:S01]  /*2b370*/  BPT.TRAP 0x1 ;  /* 0x000000040000795c */ /* 0x000fe20000300000 */
.L_x_1804:
[----:B------:R-:W-:-:S04]  /*2b380*/  IMAD R3, R3, 0x8, R0 ;  /* 0x0000000803037824 */ /* 0x000fc800078e0200 */
[----:B------:R-:W3:Y:S02]  /*2b390*/  SYNCS.PHASECHK.TRANS64.TRYWAIT P1, [R3+URZ+0x28460], R2 ;  /* 0x02846002030075a7 */ /* 0x000ee4000802017f */
[----:B---3--:R-:W-:Y:S05]  /*2b3a0*/  @!P1 BRA `(.L_x_1805) ;  /* 0x0000007800f49947 */ /* 0x008fea0003800000 */
.L_x_2106:
[----:B------:R-:W-:Y:S05]  /*2b3b0*/  @!P0 BRA `(.L_x_1806) ;  /* 0x0000000000048947 */ /* 0x000fea0003800000 */
[----:B------:R-:W-:Y:S01]  /*2b3c0*/  BPT.TRAP 0x1 ;  /* 0x000000040000795c */ /* 0x000fe20000300000 */
.L_x_1806:
[----:B------:R-:W4:Y:S02]  /*2b3d0*/  SYNCS.PHASECHK.TRANS64.TRYWAIT P0, [R4+URZ+0x28480], R5 ;  /* 0x02848005040075a7 */ /* 0x000f24000800017f */
[----:B----4-:R-:W-:Y:S05]  /*2b3e0*/  @!P0 BRA `(.L_x_1807) ;  /* 0x0000007800f88947 */ /* 0x010fea0003800000 */
.L_x_1808:
[----:B------:R0:W0:Y:S02]  /*2b3f0*/  SYNCS.PHASECHK.TRANS64.TRYWAIT P0, [R3+URZ+0x28480], R2 ;  /* 0x02848002030075a7 */ /* 0x000024000800017f */
[----:B0-----:R-:W-:Y:S05]  /*2b400*/  @!P0 NANOSLEEP.SYNCS 0x989680 ;  /* 0x009896800000895d */ /* 0x001fea0003900000 */
[----:B------:R-:W0:Y:S02]  /*2b410*/  @!P0 SYNCS.PHASECHK.TRANS64 P0, [R3+URZ+0x28480], R2 ;  /* 0x02848002030085a7 */ /* 0x000e24000800007f */
[----:B0-----:R-:W-:Y:S05]  /*2b420*/  @!P0 BRA `(.L_x_1808) ;  /* 0xfffffffc00f08947 */ /* 0x001fea000383ffff */
.L_x_1412:
[----:B------:R-:W-:Y:S05]  /*2b430*/  BSYNC B8 ;  /* 0x0000000000087941 */ /* 0x000fea0003800000 */
.L_x_1409:
[----:B------:R-:W-:Y:S05]  /*2b440*/  EXIT ;  /* 0x000000000000794d */ /* 0x000fea0003800000 */
.L_x_1440:
[----:B-1----:R1:W2:Y:S02]  /*2b450*/  SYNCS.PHASECHK.TRANS64.TRYWAIT P6, [R91+URZ+0x28490], R92 ;  /* 0x0284905c5b0075a7 */ /* 0x0022a400080c017f */
[----:B--2---:R-:W-:Y:S05]  /*2b460*/  @!P6 NANOSLEEP.SYNCS 0x989680 ;  /* 0x009896800000e95d */ /* 0x004fea0003900000 */
[----:B------:R-:W2:Y:S02]  /*2b470*/  @!P6 SYNCS.PHASECHK.TRANS64 P6, [R91+URZ+0x28490], R92 ;  /* 0x0284905c5b00e5a7 */ /* 0x000ea400080c007f */
[----:B--2---:R-:W-:Y:S05]  /*2b480*/  @!P6 BRA `(.L_x_1440) ;  /* 0xfffffffc00f0e947 */ /* 0x004fea000383ffff */
[----:B------:R-:W-:Y:S05]  /*2b490*/  BRA `(.L_x_1809) ;  /* 0xfffffd7c00b07947 */ /* 0x000fea000383ffff */
.L_x_1458:
[----:B0-----:R0:W1:Y:S02]  /*2b4a0*/  SYNCS.PHASECHK.TRANS64.TRYWAIT P5, [R91+URZ+0x28490], R92 ;  /* 0x0284905c5b0075a7 */ /* 0x00106400080a017f */
[----:B-1----:R-:W-:Y:S05]  /*2b4b0*/  @!P5 NANOSLEEP.SYNCS 0x989680 ;  /* 0x009896800000d95d */ /* 0x002fea0003900000 */
[----:B------:R-:W1:Y:S02]  /*2b4c0*/  @!P5 SYNCS.PHASECHK.TRANS64 P5, [R91+URZ+0x28490], R92 ;  /* 0x0284905c5b00d5a7 */ /* 0x000e6400080a007f */
[----:B-1----:R-:W-:Y:S05]  /*2b4d0*/  @!P5 BRA `(.L_x_1458) ;  /* 0xfffffffc00f0d947 */ /* 0x002fea000383ffff */
[----:B------:R-:W-:Y:S05]  /*2b4e0*/  BRA `(.L_x_1810) ;  /* 0xfffffd9c00b87947 */ /* 0x000fea000383ffff */
.L_x_1467:
[----:B0-----:R0:W1:Y:S02]  /*2b4f0*/  SYNCS.PHASECHK.TRANS64.TRYWAIT P4, [R91+URZ+0x28490], R92 ;  /* 0x0284905c5b0075a7 */ /* 0x001064000808017f */
[----:B-1----:R-:W-:Y:S05]  /*2b500*/  @!P4 NANOSLEEP.SYNCS 0x989680 ;  /* 0x009896800000c95d */ /* 0x002fea0003900000 */
[----:B------:R-:W1:Y:S02]  /*2b510*/  @!P4 SYNCS.PHASECHK.TRANS64 P4, [R91+URZ+0x28490], R92 ;  /* 0x0284905c5b00c5a7 */ /* 0x000e64000808007f */
[----:B-1----:R-:W-:Y:S05]  /*2b520*/  @!P4 BRA `(.L_x_1467) ;  /* 0xfffffffc00f0c947 */ /* 0x002fea000383ffff */
[----:B------:R-:W-:Y:S05]  /*2b530*/  BRA `(.L_x_1811) ;  /* 0xfffffdbc00e07947 */ /* 0x000fea000383ffff */
.L_x_1473:
[----:B-1----:R1:W2:Y:S02]  /*2b540*/  SYNCS.PHASECHK.TRANS64.TRYWAIT P3, [R91+URZ+0x284b0], R92 ;  /* 0x0284b05c5b0075a7 */ /* 0x0022a4000806017f */
[----:B--2---:R-:W-:Y:S05]  /*2b550*/  @!P3 NANOSLEEP.SYNCS 0x989680 ;  /* 0x009896800000b95d */ /* 0x004fea0003900000 */
[----:B------:R-:W2:Y:S02]  /*2b560*/  @!P3 SYNCS.PHASECHK.TRANS64 P3, [R91+URZ+0x284b0], R92 ;  /* 0x0284b05c5b00b5a7 */ /* 0x000ea4000806007f */
[----:B--2---:R-:W-:Y:S05]  /*2b570*/  @!P3 BRA `(.L_x_1473) ;  /* 0xfffffffc00f0b947 */ /* 0x004fea000383ffff */
[----:B------:R-:W-:Y:S05]  /*2b580*/  BRA `(.L_x_1812) ;  /* 0xfffffdc0006c7947 */ /* 0x000fea000383ffff */
.L_x_1491:
[----:B------:R-:W-:Y:S01]  /*2b590*/  BSSY B0, `(.L_x_1813) ;  /* 0x0000007000007945 */ /* 0x000fe20003800000 */
[----:B------:R-:W-:Y:S02]  /*2b5a0*/  IMAD.MOV.U32 R12, RZ, RZ, RZ ;  /* 0x000000ffff0c7224 */ /* 0x000fe400078e00ff */
[----:B------:R-:W-:Y:S02]  /*2b5b0*/  IMAD.MOV.U32 R11, RZ, RZ, 0x1f ;  /* 0x0000001fff0b7424 */ /* 0x000fe400078e00ff */
[----:B------:R-:W-:-:S07]  /*2b5c0*/  IMAD.MOV.U32 R15, RZ, RZ, -0x1 ;  /* 0xffffffffff0f7424 */ /* 0x000fce00078e00ff */
[----:B-----5:R-:W-:Y:S05]  /*2b5d0*/  WARPSYNC.COLLECTIVE R15, `(.L_x_1814) ;  /* 0x000000000f087348 */ /* 0x020fea0003c00000 */
[----:B------:R0:W1:Y:S02]  /*2b5e0*/  SHFL.IDX P6, R14, R13, R12, R11 ;  /* 0x0000000c0d0e7389 */ /* 0x00006400000c000b */
[----:B01---5:R-:W-:Y:S01]  /*2b5f0*/  ENDCOLLECTIVE ;  /* 0x000000000000791b */ /* 0x023fe20003800000 */
.L_x_1814:
[----:B------:R-:W-:Y:S05]  /*2b600*/  BSYNC B0 ;  /* 0x0000000000007941 */ /* 0x000fea0003800000 */
.L_x_1813:
[----:B------:R-:W-:Y:S01]  /*2b610*/  IMAD.MOV.U32 R201, RZ, RZ, R14 ;  /* 0x000000ffffc97224 */ /* 0x000fe200078e000e */
[----:B------:R-:W-:Y:S06]  /*2b620*/  BRA `(.L_x_1815) ;  /* 0xfffffdd000ac7947 */ /* 0x000fec000383ffff */
.L_x_1501:
[----:B------:R-:W-:Y:S01]  /*2b630*/  BSSY B1, `(.L_x_1816) ;  /* 0x0000008000017945 */ /* 0x000fe20003800000 */
[----:B0-----:R-:W-:Y:S02]  /*2b640*/  IMAD.MOV.U32 R13, RZ, RZ, R48 ;  /* 0x000000ffff0d7224 */ /* 0x001fe400078e0030 */
[----:B------:R-:W-:Y:S02]  /*2b650*/  IMAD.MOV.U32 R12, RZ, RZ, RZ ;  /* 0x000000ffff0c7224 */ /* 0x000fe400078e00ff */
[----:B------:R-:W-:Y:S02]  /*2b660*/  IMAD.MOV.U32 R11, RZ, RZ, 0x181f ;  /* 0x0000181fff0b7424 */ /* 0x000fe400078e00ff */
[----:B------:R-:W-:-:S07]  /*2b670*/  IMAD.MOV.U32 R15, RZ, RZ, -0x1 ;  /* 0xffffffffff0f7424 */ /* 0x000fce00078e00ff */
[----:B------:R-:W-:Y:S05]  /*2b680*/  WARPSYNC.COLLECTIVE R15, `(.L_x_1817) ;  /* 0x000000000f087348 */ /* 0x000fea0003c00000 */
[----:B------:R0:W1:Y:S02]  /*2b690*/  SHFL.IDX P6, R14, R13, R12, R11 ;  /* 0x0000000c0d0e7389 */ /* 0x00006400000c000b */
[----:B01----:R-:W-:Y:S01]  /*2b6a0*/  ENDCOLLECTIVE ;  /* 0x000000000000791b */ /* 0x003fe20003800000 */
.L_x_1817:
[----:B------:R-:W-:Y:S05]  /*2b6b0*/  BSYNC B1 ;  /* 0x0000000000017941 */ /* 0x000fea0003800000 */
.L_x_1816:
[----:B------:R-:W-:Y:S02]  /*2b6c0*/  IMAD.MOV.U32 R13, RZ, RZ, R0 ;  /* 0x000000ffff0d7224 */ /* 0x000fe400078e0000 */
[----:B------:R-:W-:Y:S02]  /*2b6d0*/  IMAD.MOV.U32 R12, RZ, RZ, RZ ;  /* 0x000000ffff0c7224 */ /* 0x000fe400078e00ff */
[----:B------:R-:W-:Y:S02]  /*2b6e0*/  IMAD.MOV.U32 R11, RZ, RZ, 0x181f ;  /* 0x0000181fff0b7424 */ /* 0x000fe400078e00ff */
[----:B------:R-:W-:Y:S02]  /*2b6f0*/  IMAD.MOV.U32 R15, RZ, RZ, -0x1 ;  /* 0xffffffffff0f7424 */ /* 0x000fe400078e00ff */
[----:B------:R-:W-:-:S07]  /*2b700*/  IMAD.MOV.U32 R3, RZ, RZ, R14 ;  /* 0x000000ffff037224 */ /* 0x000fce00078e000e */
[----:B------:R-:W-:Y:S05]  /*2b710*/  WARPSYNC.COLLECTIVE R15, `(.L_x_1818) ;  /* 0x000000000f087348 */ /* 0x000fea0003c00000 */
[----:B------:R0:W1:Y:S02]  /*2b720*/  SHFL.IDX P6, R14, R13, R12, R11 ;  /* 0x0000000c0d0e7389 */ /* 0x00006400000c000b */
[----:B01----:R-:W-:Y:S01]  /*2b730*/  ENDCOLLECTIVE ;  /* 0x000000000000791b */ /* 0x003fe20003800000 */
.L_x_1818:
[----:B------:R-:W-:Y:S02]  /*2b740*/  IMAD.MOV.U32 R13, RZ, RZ, R49 ;  /* 0x000000ffff0d7224 */ /* 0x000fe400078e0031 */
[----:B------:R-:W-:-:S07]  /*2b750*/  IMAD.MOV.U32 R5, RZ, RZ, R14 ;  /* 0x000000ffff057224 */ /* 0x000fce00078e000e */
[----:B------:R-:W-:Y:S05]  /*2b760*/  WARPSYNC.COLLECTIVE R15, `(.L_x_1819) ;  /* 0x000000000f087348 */ /* 0x000fea0003c00000 */
[----:B------:R0:W1:Y:S02]  /*2b770*/  SHFL.IDX P6, R14, R13, R12, R11 ;  /* 0x0000000c0d0e7389 */ /* 0x00006400000c000b */
[----:B01----:R-:W-:Y:S01]  /*2b780*/  ENDCOLLECTIVE ;  /* 0x000000000000791b */ /* 0x003fe20003800000 */
.L_x_1819:
[----:B------:R-:W-:Y:S02]  /*2b790*/  IMAD.MOV.U32 R13, RZ, RZ, R51 ;  /* 0x000000ffff0d7224 */ /* 0x000fe400078e0033 */
[----:B------:R-:W-:-:S07]  /*2b7a0*/  IMAD.MOV.U32 R9, RZ, RZ, R14 ;  /* 0x000000ffff097224 */ /* 0x000fce00078e000e */
[----:B------:R-:W-:Y:S05]  /*2b7b0*/  WARPSYNC.COLLECTIVE R15, `(.L_x_1820) ;  /* 0x000000000f087348 */ /* 0x000fea0003c00000 */
[----:B------:R0:W1:Y:S02]  /*2b7c0*/  SHFL.IDX P6, R14, R13, R12, R11 ;  /* 0x0000000c0d0e7389 */ /* 0x00006400000c000b */
[----:B01----:R-:W-:Y:S01]  /*2b7d0*/  ENDCOLLECTIVE ;  /* 0x000000000000791b */ /* 0x003fe20003800000 */
.L_x_1820:
[----:B------:R-:W-:Y:S05]  /*2b7e0*/  BRA `(.L_x_1821) ;  /* 0xfffffdd800007947 */ /* 0x000fea000383ffff */
.L_x_1504:
[----:B------:R-:W-:Y:S01]  /*2b7f0*/  BSSY B1, `(.L_x_1822) ;  /* 0x0000008000017945 */ /* 0x000fe20003800000 */
[----:B0-----:R-:W-:Y:S02]  /*2b800*/  IMAD.MOV.U32 R13, RZ, RZ, R48 ;  /* 0x000000ffff0d7224 */ /* 0x001fe400078e0030 */
[----:B------:R-:W-:Y:S02]  /*2b810*/  IMAD.MOV.U32 R12, RZ, RZ, 0x1 ;  /* 0x00000001ff0c7424 */ /* 0x000fe400078e00ff */
[----:B------:R-:W-:Y:S02]  /*2b820*/  IMAD.MOV.U32 R11, RZ, RZ, 0x181f ;  /* 0x0000181fff0b7424 */ /* 0x000fe400078e00ff */
[----:B------:R-:W-:-:S07]  /*2b830*/  IMAD.MOV.U32 R15, RZ, RZ, -0x1 ;  /* 0xffffffffff0f7424 */ /* 0x000fce00078e00ff */
[----:B-12345:R-:W-:Y:S05]  /*2b840*/  WARPSYNC.COLLECTIVE R15, `(.L_x_1823) ;  /* 0x000000000f087348 */ /* 0x03efea0003c00000 */
[----:B------:R0:W0:Y:S02]  /*2b850*/  SHFL.IDX P6, R14, R13, R12, R11 ;  /* 0x0000000c0d0e7389 */ /* 0x00002400000c000b */
[----:B012345:R-:W-:Y:S01]  /*2b860*/  ENDCOLLECTIVE ;  /* 0x000000000000791b */ /* 0x03ffe20003800000 */
.L_x_1823:
[----:B------:R-:W-:Y:S05]  /*2b870*/  BSYNC B1 ;  /* 0x0000000000017941 */ /* 0x000fea0003800000 */
.L_x_1822:
[----:B------:R-:W-:Y:S02]  /*2b880*/  IMAD.MOV.U32 R13, RZ, RZ, R0 ;  /* 0x000000ffff0d7224 */ /* 0x000fe400078e0000 */
[----:B------:R-:W-:Y:S02]  /*2b890*/  IMAD.MOV.U32 R12, RZ, RZ, 0x1 ;  /* 0x00000001ff0c7424 */ /* 0x000fe400078e00ff */
[----:B------:R-:W-:Y:S02]  /*2b8a0*/  IMAD.MOV.U32 R11, RZ, RZ, 0x181f ;  /* 0x0000181fff0b7424 */ /* 0x000fe400078e00ff */
[----:B------:R-:W-:Y:S02]  /*2b8b0*/  IMAD.MOV.U32 R15, RZ, RZ, -0x1 ;  /* 0xffffffffff0f7424 */ /* 0x000fe400078e00ff */
[----:B------:R-:W-:-:S07]  /*2b8c0*/  IMAD.MOV.U32 R3, RZ, RZ, R14 ;  /* 0x000000ffff037224 */ /* 0x000fce00078e000e */
[----:B------:R-:W-:Y:S05]  /*2b8d0*/  WARPSYNC.COLLECTIVE R15, `(.L_x_1824) ;  /* 0x000000000f087348 */ /* 0x000fea0003c00000 */
[----:B------:R0:W1:Y:S02]  /*2b8e0*/  SHFL.IDX P6, R14, R13, R12, R11 ;  /* 0x0000000c0d0e7389 */ /* 0x00006400000c000b */
[----:B01----:R-:W-:Y:S01]  /*2b8f0*/  ENDCOLLECTIVE ;  /* 0x000000000000791b */ /* 0x003fe20003800000 */
.L_x_1824:
[----:B------:R-:W-:Y:S02]  /*2b900*/  IMAD.MOV.U32 R13, RZ, RZ, R49 ;  /* 0x000000ffff0d7224 */ /* 0x000fe400078e0031 */
[----:B------:R-:W-:-:S07]  /*2b910*/  IMAD.MOV.U32 R5, RZ, RZ, R14 ;  /* 0x000000ffff057224 */ /* 0x000fce00078e000e */
[----:B------:R-:W-:Y:S05]  /*2b920*/  WARPSYNC.COLLECTIVE R15, `(.L_x_1825) ;  /* 0x000000000f087348 */ /* 0x000fea0003c00000 */
[----:B------:R0:W1:Y:S02]  /*2b930*/  SHFL.IDX P6, R14, R13, R12, R11 ;  /* 0x0000000c0d0e7389 */ /* 0x00006400000c000b */
[----:B01----:R-:W-:Y:S01]  /*2b940*/  ENDCOLLECTIVE ;  /* 0x000000000000791b */ /* 0x003fe20003800000 */
.L_x_1825:
[----:B------:R-:W-:Y:S02]  /*2b950*/  IMAD.MOV.U32 R13, RZ, RZ, R51 ;  /* 0x000000ffff0d7224 */ /* 0x000fe400078e0033 */
[----:B------:R-:W-:-:S07]  /*2b960*/  IMAD.MOV.U32 R9, RZ, RZ, R14 ;  /* 0x000000ffff097224 */ /* 0x000fce00078e000e */
[----:B------:R-:W-:Y:S05]  /*2b970*/  WARPSYNC.COLLECTIVE R15, `(.L_x_1826) ;  /* 0x000000000f087348 */ /* 0x000fea0003c00000 */
[----:B------:R0:W1:Y:S02]  /*2b980*/  SHFL.IDX P6, R14, R13, R12, R11 ;  /* 0x0000000c0d0e7389 */ /* 0x00006400000c000b */
[----:B01----:R-:W-:Y:S01]  /*2b990*/  ENDCOLLECTIVE ;  /* 0x000000000000791b */ /* 0x003fe20003800000 */
.L_x_1826:
[----:B------:R-:W-:Y:S05]  /*2b9a0*/  BRA `(.L_x_1827) ;  /* 0xfffffdd8001c7947 */ /* 0x000fea000383ffff */
.L_x_1507:
[----:B------:R-:W-:Y:S01]  /*2b9b0*/  BSSY B1, `(.L_x_1828) ;  /* 0x0000008000017945 */ /* 0x000fe20003800000 */
[----:B------:R-:W-:Y:S02]  /*2b9c0*/  IMAD.MOV.U32 R13, RZ, RZ, R48 ;  /* 0x000000ffff0d7224 */ /* 0x000fe400078e0030 */
[----:B------:R-:W-:Y:S02]  /*2b9d0*/  IMAD.MOV.U32 R12, RZ, RZ, 0x2 ;  /* 0x00000002ff0c7424 */ /* 0x000fe400078e00ff */
[----:B------:R-:W-:Y:S02]  /*2b9e0*/  IMAD.MOV.U32 R11, RZ, RZ, 0x181f ;  /* 0x0000181fff0b7424 */ /* 0x000fe400078e00ff */
[----:B------:R-:W-:-:S07]  /*2b9f0*/  IMAD.MOV.U32 R15, RZ, RZ, -0x1 ;  /* 0xffffffffff0f7424 */ /* 0x000fce00078e00ff */
[----:B012345:R-:W-:Y:S05]  /*2ba00*/  WARPSYNC.COLLECTIVE R15, `(.L_x_1829) ;  /* 0x000000000f087348 */ /* 0x03ffea0003c00000 */
[----:B----4-:R4:W0:Y:S02]  /*2ba10*/  SHFL.IDX P6, R14, R13, R12, R11 ;  /* 0x0000000c0d0e7389 */ /* 0x01082400000c000b */
[----:B012345:R-:W-:Y:S01]  /*2ba20*/  ENDCOLLECTIVE ;  /* 0x000000000000791b */ /* 0x03ffe20003800000 */
.L_x_1829:
[----:B------:R-:W-:Y:S05]  /*2ba30*/  BSYNC B1 ;  /* 0x0000000000017941 */ /* 0x000fea0003800000 */
.L_x_1828:
        /* <DEDUP_REMOVED lines=8> */
.L_x_1830:
[----:B------:R-:W-:Y:S02]  /*2bac0*/  IMAD.MOV.U32 R13, RZ, RZ, R49 ;  /* 0x000000ffff0d7224 */ /* 0x000fe400078e0031 */
[----:B------:R-:W-:-:S07]  /*2bad0*/  IMAD.MOV.U32 R5, RZ, RZ, R14 ;  /* 0x000000ffff057224 */ /* 0x000fce00078e000e */
[----:B------:R-:W-:Y:S05]  /*2bae0*/  WARPSYNC.COLLECTIVE R15, `(.L_x_1831) ;  /* 0x000000000f087348 */ /* 0x000fea0003c00000 */
[----:B------:R0:W1:Y:S02]  /*2baf0*/  SHFL.IDX P6, R14, R13, R12, R11 ;  /* 0x0000000c0d0e7389 */ /* 0x00006400000c000b */
[----:B01----:R-:W-:Y:S01]  /*2bb00*/  ENDCOLLECTIVE ;  /* 0x000000000000791b */ /* 0x003fe20003800000 */
.L_x_1831:
[----:B------:R-:W-:Y:S02]  /*2bb10*/  IMAD.MOV.U32 R13, RZ, RZ, R51 ;  /* 0x000000ffff0d7224 */ /* 0x000fe400078e0033 */
[----:B------:R-:W-:-:S07]  /*2bb20*/  IMAD.MOV.U32 R9, RZ, RZ, R14 ;  /* 0x000000ffff097224 */ /* 0x000fce00078e000e */
[----:B------:R-:W-:Y:S05]  /*2bb30*/  WARPSYNC.COLLECTIVE R15, `(.L_x_1832) ;  /* 0x000000000f087348 */ /* 0x000fea0003c00000 */
[----:B------:R0:W1:Y:S02]  /*2bb40*/  SHFL.IDX P6, R14, R13, R12, R11 ;  /* 0x0000000c0d0e7389 */ /* 0x00006400000c000b */
[----:B01----:R-:W-:Y:S01]  /*2bb50*/  ENDCOLLECTIVE ;  /* 0x000000000000791b */ /* 0x003fe20003800000 */
.L_x_1832:
[----:B------:R-:W-:Y:S05]  /*2bb60*/  BRA `(.L_x_1833) ;  /* 0xfffffdd800307947 */ /* 0x000fea000383ffff */
.L_x_1510:
[----:B------:R-:W-:Y:S01]  /*2bb70*/  BSSY B1, `(.L_x_1834) ;  /* 0x0000008000017945 */ /* 0x000fe20003800000 */
[----:B------:R-:W-:Y:S02]  /*2bb80*/  IMAD.MOV.U32 R13, RZ, RZ, R48 ;  /* 0x000000ffff0d7224 */ /* 0x000fe400078e0030 */
[----:B------:R-:W-:Y:S02]  /*2bb90*/  IMAD.MOV.U32 R12, RZ, RZ, 0x3 ;  /* 0x00000003ff0c7424 */ /* 0x000fe400078e00ff */
[----:B------:R-:W-:Y:S02]  /*2bba0*/  IMAD.MOV.U32 R11, RZ, RZ, 0x181f ;  /* 0x0000181fff0b7424 */ /* 0x000fe400078e00ff */
[----:B------:R-:W-:-:S07]  /*2bbb0*/  IMAD.MOV.U32 R15, RZ, RZ, -0x1 ;  /* 0xffffffffff0f7424 */ /* 0x000fce00078e00ff */
[----:B--2345:R-:W-:Y:S05]  /*2bbc0*/  WARPSYNC.COLLECTIVE R15, `(.L_x_1835) ;  /* 0x000000000f087348 */ /* 0x03cfea0003c00000 */
[----:B----4-:R0:W1:Y:S02]  /*2bbd0*/  SHFL.IDX P6, R14, R13, R12, R11 ;  /* 0x0000000c0d0e7389 */ /* 0x01006400000c000b */
[----:B0123-5:R-:W-:Y:S01]  /*2bbe0*/  ENDCOLLECTIVE ;  /* 0x000000000000791b */ /* 0x02ffe20003800000 */
.L_x_1835:
[----:B------:R-:W-:Y:S05]  /*2bbf0*/  BSYNC B1 ;  /* 0x0000000000017941 */ /* 0x000fea0003800000 */
.L_x_1834:
        /* <DEDUP_REMOVED lines=8> */
.L_x_1836:
[----:B------:R-:W-:Y:S02]  /*2bc80*/  IMAD.MOV.U32 R13, RZ, RZ, R49 ;  /* 0x000000ffff0d7224 */ /* 0x000fe400078e0031 */
[----:B------:R-:W-:-:S07]  /*2bc90*/  IMAD.MOV.U32 R5, RZ, RZ, R14 ;  /* 0x000000ffff057224 */ /* 0x000fce00078e000e */
[----:B------:R-:W-:Y:S05]  /*2bca0*/  WARPSYNC.COLLECTIVE R15, `(.L_x_1837) ;  /* 0x000000000f087348 */ /* 0x000fea0003c00000 */
[----:B------:R0:W1:Y:S02]  /*2bcb0*/  SHFL.IDX P6, R14, R13, R12, R11 ;  /* 0x0000000c0d0e7389 */ /* 0x00006400000c000b */
[----:B01----:R-:W-:Y:S01]  /*2bcc0*/  ENDCOLLECTIVE ;  /* 0x000000000000791b */ /* 0x003fe20003800000 */
.L_x_1837:
[----:B------:R-:W-:Y:S02]  /*2bcd0*/  IMAD.MOV.U32 R13, RZ, RZ, R51 ;  /* 0x000000ffff0d7224 */ /* 0x000fe400078e0033 */
[----:B------:R-:W-:-:S07]  /*2bce0*/  IMAD.MOV.U32 R49, RZ, RZ, R14 ;  /* 0x000000ffff317224 */ /* 0x000fce00078e000e */
[----:B------:R-:W-:Y:S05]  /*2bcf0*/  WARPSYNC.COLLECTIVE R15, `(.L_x_1838) ;  /* 0x000000000f087348 */ /* 0x000fea0003c00000 */
[----:B------:R0:W1:Y:S02]  /*2bd00*/  SHFL.IDX P6, R14, R13, R12, R11 ;  /* 0x0000000c0d0e7389 */ /* 0x00006400000c000b */
[----:B01----:R-:W-:Y:S01]  /*2bd10*/  ENDCOLLECTIVE ;  /* 0x000000000000791b */ /* 0x003fe20003800000 */
.L_x_1838:
[----:B------:R-:W-:Y:S01]  /*2bd20*/  IMAD.MOV.U32 R51, RZ, RZ, R14 ;  /* 0x000000ffff337224 */ /* 0x000fe200078e000e */
[----:B------:R-:W-:Y:S06]  /*2bd30*/  BRA `(.L_x_1839) ;  /* 0xfffffdd800487947 */ /* 0x000fec000383ffff */
.L_x_1514:
[----:B0-----:R0:W1:Y:S02]  /*2bd40*/  SYNCS.PHASECHK.TRANS64.TRYWAIT P0, [R16+URZ+0x28400], R3 ;  /* 0x02840003100075a7 */ /* 0x001064000800017f */
[----:B-1----:R-:W-:Y:S05]  /*2bd50*/  @!P0 NANOSLEEP.SYNCS 0x989680 ;  /* 0x009896800000895d */ /* 0x002fea0003900000 */
[----:B------:R-:W1:Y:S02]  /*2bd60*/  @!P0 SYNCS.PHASECHK.TRANS64 P0, [R16+URZ+0x28400], R3 ;  /* 0x02840003100085a7 */ /* 0x000e64000800007f */
[----:B-1----:R-:W-:Y:S05]  /*2bd70*/  @!P0 BRA `(.L_x_1514) ;  /* 0xfffffffc00f08947 */ /* 0x002fea000383ffff */
[----:B------:R-:W-:Y:S05]  /*2bd80*/  BRA `(.L_x_1840) ;  /* 0xfffffdd800c87947 */ /* 0x000fea000383ffff */
.L_x_1530:
[----:B------:R-:W1:Y:S01]  /*2bd90*/  LDC R53, c[0x0][0x3f4] ;  /* 0x0000fd00ff357b82 */ /* 0x000e620000000800 */
[----:B------:R-:W-:Y:S01]  /*2bda0*/  BSSY B1, `(.L_x_1841) ;  /* 0x0000008000017945 */ /* 0x000fe20003800000 */
[----:B0-----:R-:W-:Y:S02]  /*2bdb0*/  IMAD.MOV.U32 R13, RZ, RZ, R10 ;  /* 0x000000ffff0d7224 */ /* 0x001fe400078e000a */
[----:B------:R-:W-:Y:S02]  /*2bdc0*/  IMAD.MOV.U32 R12, RZ, RZ, RZ ;  /* 0x000000ffff0c7224 */ /* 0x000fe400078e00ff */
[----:B------:R-:W-:Y:S02]  /*2bdd0*/  IMAD.MOV.U32 R11, RZ, RZ, 0x181f ;  /* 0x0000181fff0b7424 */ /* 0x000fe400078e00ff */
[----:B------:R-:W-:-:S07]  /*2bde0*/  IMAD.MOV.U32 R15, RZ, RZ, -0x1 ;  /* 0xffffffffff0f7424 */ /* 0x000fce00078e00ff */
[----:B-1----:R-:W-:Y:S05]  /*2bdf0*/  WARPSYNC.COLLECTIVE R15, `(.L_x_1842) ;  /* 0x000000000f087348 */ /* 0x002fea0003c00000 */
[----:B------:R0:W2:Y:S02]  /*2be00*/  SHFL.IDX P6, R14, R13, R12, R11 ;  /* 0x0000000c0d0e7389 */ /* 0x0000a400000c000b */
[----:B012---:R-:W-:Y:S01]  /*2be10*/  ENDCOLLECTIVE ;  /* 0x000000000000791b */ /* 0x007fe20003800000 */
.L_x_1842:
[----:B------:R-:W-:Y:S05]  /*2be20*/  BSYNC B1 ;  /* 0x0000000000017941 */ /* 0x000fea0003800000 */
.L_x_1841:
[----:B------:R-:W-:Y:S01]  /*2be30*/  IMAD.MOV.U32 R13, RZ, RZ, R55 ;  /* 0x000000ffff0d7224 */ /* 0x000fe200078e0037 */
[----:B------:R-:W-:Y:S01]  /*2be40*/  ISETP.GE.AND P0, PT, R22, R53, PT ;  /* 0x000000351600720c */ /* 0x000fe20003f06270 */
[----:B------:R-:W-:Y:S02]  /*2be50*/  IMAD.MOV.U32 R12, RZ, RZ, RZ ;  /* 0x000000ffff0c7224 */ /* 0x000fe400078e00ff */
[----:B------:R-:W-:Y:S02]  /*2be60*/  IMAD.MOV.U32 R11, RZ, RZ, 0x181f ;  /* 0x0000181fff0b7424 */ /* 0x000fe400078e00ff */
[----:B------:R-:W-:Y:S02]  /*2be70*/  IMAD.MOV.U32 R15, RZ, RZ, -0x1 ;  /* 0xffffffffff0f7424 */ /* 0x000fe400078e00ff */
[----:B------:R-:W-:Y:S02]  /*2be80*/  IMAD.MOV.U32 R3, RZ, RZ, R14 ;  /* 0x000000ffff037224 */ /* 0x000fe400078e000e */
[----:B------:R-:W-:-:S07]  /*2be90*/  IMAD R54, R195, R54, RZ ;  /* 0x00000036c3367224 */ /* 0x000fce00078e02ff */
[----:B------:R-:W-:Y:S05]  /*2bea0*/  WARPSYNC.COLLECTIVE R15, `(.L_x_1843) ;  /* 0x000000000f087348 */ /* 0x000fea0003c00000 */
[----:B------:R0:W1:Y:S02]  /*2beb0*/  SHFL.IDX P6, R14, R13, R12, R11 ;  /* 0x0000000c0d0e7389 */ /* 0x00006400000c000b */
[----:B01----:R-:W-:Y:S01]  /*2bec0*/  ENDCOLLECTIVE ;  /* 0x000000000000791b */ /* 0x003fe20003800000 */
.L_x_1843:
[----:B------:R-:W-:Y:S01]  /*2bed0*/  ISETP.GE.OR P1, PT, R37, R54, P0 ;  /* 0x000000362500720c */ /* 0x000fe20000726670 */
[----:B------:R-:W-:Y:S02]  /*2bee0*/  IMAD.MOV.U32 R13, RZ, RZ, R52 ;  /* 0x000000ffff0d7224 */ /* 0x000fe400078e0034 */
[----:B------:R-:W-:-:S10]  /*2bef0*/  IMAD.MOV.U32 R5, RZ, RZ, R14 ;  /* 0x000000ffff057224 */ /* 0x000fd400078e000e */
[----:B------:R-:W-:Y:S05]  /*2bf00*/  WARPSYNC.COLLECTIVE R15, `(.L_x_1844) ;  /* 0x000000000f087348 */ /* 0x000fea0003c00000 */
[----:B------:R0:W1:Y:S02]  /*2bf10*/  SHFL.IDX P6, R14, R13, R12, R11 ;  /* 0x0000000c0d0e7389 */ /* 0x00006400000c000b */
[----:B01----:R-:W-:Y:S01]  /*2bf20*/  ENDCOLLECTIVE ;  /* 0x000000000000791b */ /* 0x003fe20003800000 */
.L_x_1844:
[----:B------:R-:W-:-:S05]  /*2bf30*/  @!P1 IADD3 R6, P2, R22, R5, RZ ;  /* 0x0000000516069210 */ /* 0x000fca0007f5e0ff */
[----:B------:R-:W-:Y:S02]  /*2bf40*/  @!P1 IMAD.X R5, R3, 0x1, R56, P2 ;  /* 0x0000000103059824 */ /* 0x000fe400010e0638 */
[----:B------:R-:W-:Y:S02]  /*2bf50*/  IMAD.MOV.U32 R13, RZ, RZ, R57 ;  /* 0x000000ffff0d7224 */ /* 0x000fe400078e0039 */
[----:B------:R-:W-:-:S07]  /*2bf60*/  IMAD.MOV.U32 R4, RZ, RZ, R14 ;  /* 0x000000ffff047224 */ /* 0x000fce00078e000e */
[----:B------:R-:W-:Y:S05]  /*2bf70*/  WARPSYNC.COLLECTIVE R15, `(.L_x_1845) ;  /* 0x000000000f087348 */ /* 0x000fea0003c00000 */
[----:B------:R0:W1:Y:S02]  /*2bf80*/  SHFL.IDX P6, R14, R13, R12, R11 ;  /* 0x0000000c0d0e7389 */ /* 0x00006400000c000b */
[----:B01----:R-:W-:Y:S01]  /*2bf90*/  ENDCOLLECTIVE ;  /* 0x000000000000791b */ /* 0x003fe20003800000 */
.L_x_1845:
[----:B------:R-:W-:-:S05]  /*2bfa0*/  @!P1 IADD3 R24, P3, R22, R14, RZ ;  /* 0x0000000e16189210 */ /* 0x000fca0007f7e0ff */
[----:B------:R-:W-:Y:S02]  /*2bfb0*/  @!P1 IMAD.X R25, R4, 0x1, R56, P3 ;  /* 0x0000000104199824 */ /* 0x000fe400018e0638 */
[----:B------:R-:W-:-:S04]  /*2bfc0*/  @!P1 IMAD.MOV.U32 R4, RZ, RZ, R6 ;  /* 0x000000ffff049224 */ /* 0x000fc800078e0006 */
[----:B------:R-:W5:Y:S04]  /*2bfd0*/  @!P1 LD.E.128 R24, desc[UR46][R24.64] ;  /* 0x0000002e18189980 */ /* 0x000f68000c101d00 */
[----:B------:R-:W5:Y:S01]  /*2bfe0*/  @!P1 LD.E.128 R4, desc[UR46][R4.64] ;  /* 0x0000002e04049980 */ /* 0x000f62000c101d00 */
[----:B------:R-:W-:Y:S02]  /*2bff0*/  IMAD.MOV.U32 R13, RZ, RZ, R10 ;  /* 0x000000ffff0d7224 */ /* 0x000fe400078e000a */
[----:B------:R-:W-:-:S07]  /*2c000*/  IMAD.MOV.U32 R12, RZ, RZ, 0x1 ;  /* 0x00000001ff0c7424 */ /* 0x000fce00078e00ff */
[----:B-----5:R-:W-:Y:S05]  /*2c010*/  WARPSYNC.COLLECTIVE R15, `(.L_x_1846) ;  /* 0x000000000f087348 */ /* 0x020fea0003c00000 */
[----:B------:R0:W1:Y:S02]  /*2c020*/  SHFL.IDX P6, R14, R13, R12, R11 ;  /* 0x0000000c0d0e7389 */ /* 0x00006400000c000b */
[----:B01---5:R-:W-:Y:S01]  /*2c030*/  ENDCOLLECTIVE ;  /* 0x000000000000791b */ /* 0x023fe20003800000 */
.L_x_1846:
[----:B------:R-:W-:Y:S02]  /*2c040*/  IMAD.MOV.U32 R13, RZ, RZ, R55 ;  /* 0x000000ffff0d7224 */ /* 0x000fe400078e0037 */
[----:B------:R-:W-:-:S07]  /*2c050*/  IMAD.MOV.U32 R3, RZ, RZ, R14 ;  /* 0x000000ffff037224 */ /* 0x000fce00078e000e */
[----:B------:R-:W-:Y:S05]  /*2c060*/  WARPSYNC.COLLECTIVE R15, `(.L_x_1847) ;  /* 0x000000000f087348 */ /* 0x000fea0003c00000 */
[----:B------:R0:W1:Y:S02]  /*2c070*/  SHFL.IDX P6, R14, R13, R12, R11 ;  /* 0x0000000c0d0e7389 */ /* 0x00006400000c000b */
[----:B01----:R-:W-:Y:S01]  /*2c080*/  ENDCOLLECTIVE ;  /* 0x000000000000791b */ /* 0x003fe20003800000 */
.L_x_1847:
[----:B------:R-:W-:Y:S02]  /*2c090*/  IMAD.MOV.U32 R13, RZ, RZ, R52 ;  /* 0x000000ffff0d7224 */ /* 0x000fe400078e0034 */
[----:B------:R-:W-:-:S07]  /*2c0a0*/  IMAD.MOV.U32 R9, RZ, RZ, R14 ;  /* 0x000000ffff097224 */ /* 0x000fce00078e000e */
[----:B------:R-:W-:Y:S05]  /*2c0b0*/  WARPSYNC.COLLECTIVE R15, `(.L_x_1848) ;  /* 0x000000000f087348 */ /* 0x000fea0003c00000 */
[----:B------:R0:W1:Y:S02]  /*2c0c0*/  SHFL.IDX P6, R14, R13, R12, R11 ;  /* 0x0000000c0d0e7389 */ /* 0x00006400000c000b */
[----:B01----:R-:W-:Y:S01]  /*2c0d0*/  ENDCOLLECTIVE ;  /* 0x000000000000791b */ /* 0x003fe20003800000 */
.L_x_1848:
[----:B------:R-:W-:Y:S02]  /*2c0e0*/  IMAD.MOV.U32 R13, RZ, RZ, R57 ;  /* 0x000000ffff0d7224 */ /* 0x000fe400078e0039 */
[----:B------:R-:W-:-:S07]  /*2c0f0*/  IMAD.MOV.U32 R8, RZ, RZ, R14 ;  /* 0x000000ffff087224 */ /* 0x000fce00078e000e */
[----:B------:R-:W-:Y:S05]  /*2c100*/  WARPSYNC.COLLECTIVE R15, `(.L_x_1849) ;  /* 0x000000000f087348 */ /* 0x000fea0003c00000 */
[----:B------:R0:W1:Y:S02]  /*2c110*/  SHFL.IDX P6, R14, R13, R12, R11 ;  /* 0x0000000c0d0e7389 */ /* 0x00006400000c000b */
[----:B01----:R-:W-:Y:S01]  /*2c120*/  ENDCOLLECTIVE ;  /* 0x000000000000791b */ /* 0x003fe20003800000 */
.L_x_1849:
[----:B------:R-:W-:Y:S02]  /*2c130*/  CS2R R44, SRZ ;  /* 0x00000000002c7805 */ /* 0x000fe4000001ff00 */
[----:B------:R-:W-:Y:S02]  /*2c140*/  CS2R R46, SRZ ;  /* 0x00000000002e7805 */ /* 0x000fe4000001ff00 */
[----:B------:R-:W-:Y:S02]  /*2c150*/  CS2R R48, SRZ ;  /* 0x0000000000307805 */ /* 0x000fe4000001ff00 */
[----:B------:R-:W-:Y:S01]  /*2c160*/  CS2R R50, SRZ ;  /* 0x0000000000327805 */ /* 0x000fe2000001ff00 */
[----:B------:R-:W-:Y:S02]  /*2c170*/  @!P1 IMAD.MOV.U32 R48, RZ, RZ, R24 ;  /* 0x000000ffff309224 */ /* 0x000fe400078e0018 */
[----:B------:R-:W-:Y:S02]  /*2c180*/  @!P1 IMAD.MOV.U32 R49, RZ, RZ, R25 ;  /* 0x000000ffff319224 */ /* 0x000fe400078e0019 */
[----:B------:R-:W-:-:S02]  /*2c190*/  @!P1 IMAD.MOV.U32 R44, RZ, RZ, R4 ;  /* 0x000000ffff2c9224 */ /* 0x000fc400078e0004 */
[----:B------:R-:W-:Y:S01]  /*2c1a0*/  @!P1 IMAD.MOV.U32 R45, RZ, RZ, R5 ;  /* 0x000000ffff2d9224 */ /* 0x000fe200078e0005 */
[----:B------:R-:W-:Y:S01]  /*2c1b0*/  CS2R R4, SRZ ;  /* 0x0000000000047805 */ /* 0x000fe2000001ff00 */
[----:B------:R-:W-:Y:S02]  /*2c1c0*/  @!P1 IMAD.MOV.U32 R46, RZ, RZ, R6 ;  /* 0x000000ffff2e9224 */ /* 0x000fe400078e0006 */
[----:B------:R-:W-:Y:S02]  /*2c1d0*/  @!P1 IMAD.MOV.U32 R47, RZ, RZ, R7 ;  /* 0x000000ffff2f9224 */ /* 0x000fe400078e0007 */
[----:B------:R-:W-:Y:S02]  /*2c1e0*/  @!P1 IMAD.MOV.U32 R50, RZ, RZ, R26 ;  /* 0x000000ffff329224 */ /* 0x000fe400078e001a */
[----:B------:R-:W-:Y:S01]  /*2c1f0*/  @!P1 IMAD.MOV.U32 R51, RZ, RZ, R27 ;  /* 0x000000ffff339224 */ /* 0x000fe200078e001b */
[----:B------:R-:W-:Y:S06]  /*2c200*/  BRA `(.L_x_1850) ;  /* 0xfffffe18004c7947 */ /* 0x000fec000383ffff */
.L_x_1533:
[----:B------:R-:W-:Y:S01]  /*2c210*/  BSSY B1, `(.L_x_1851) ;  /* 0x0000008000017945 */ /* 0x000fe20003800000 */
[----:B------:R-:W-:Y:S02]  /*2c220*/  IMAD.MOV.U32 R13, RZ, RZ, R10 ;  /* 0x000000ffff0d7224 */ /* 0x000fe400078e000a */
[----:B------:R-:W-:Y:S02]  /*2c230*/  IMAD.MOV.U32 R12, RZ, RZ, 0x2 ;  /* 0x00000002ff0c7424 */ /* 0x000fe400078e00ff */
[----:B------:R-:W-:Y:S02]  /*2c240*/  IMAD.MOV.U32 R11, RZ, RZ, 0x181f ;  /* 0x0000181fff0b7424 */ /* 0x000fe400078e00ff */
[----:B------:R-:W-:-:S07]  /*2c250*/  IMAD.MOV.U32 R15, RZ, RZ, -0x1 ;  /* 0xffffffffff0f7424 */ /* 0x000fce00078e00ff */
[----:B-----5:R-:W-:Y:S05]  /*2c260*/  WARPSYNC.COLLECTIVE R15, `(.L_x_1852) ;  /* 0x000000000f087348 */ /* 0x020fea0003c00000 */
[----:B------:R0:W1:Y:S02]  /*2c270*/  SHFL.IDX P6, R14, R13, R12, R11 ;  /* 0x0000000c0d0e7389 */ /* 0x00006400000c000b */
[----:B01---5:R-:W-:Y:S01]  /*2c280*/  ENDCOLLECTIVE ;  /* 0x000000000000791b */ /* 0x023fe20003800000 */
.L_x_1852:
[----:B------:R-:W-:Y:S05]  /*2c290*/  BSYNC B1 ;  /* 0x0000000000017941 */ /* 0x000fea0003800000 */
.L_x_1851:
[----:B------:R-:W-:Y:S02]  /*2c2a0*/  IMAD.MOV.U32 R13, RZ, RZ, R55 ;  /* 0x000000ffff0d7224 */ /* 0x000fe400078e0037 */
[----:B------:R-:W-:Y:S02]  /*2c2b0*/  IMAD.MOV.U32 R12, RZ, RZ, 0x2 ;  /* 0x00000002ff0c7424 */ /* 0x000fe400078e00ff */
[----:B------:R-:W-:Y:S02]  /*2c2c0*/  IMAD.MOV.U32 R11, RZ, RZ, 0x181f ;  /* 0x0000181fff0b7424 */ /* 0x000fe400078e00ff */
[----:B------:R-:W-:Y:S02]  /*2c2d0*/  IMAD.MOV.U32 R15, RZ, RZ, -0x1 ;  /* 0xffffffffff0f7424 */ /* 0x000fe400078e00ff */
[----:B------:R-:W-:Y:S02]  /*2c2e0*/  IMAD.MOV.U32 R3, RZ, RZ, R14 ;  /* 0x000000ffff037224 */ /* 0x000fe400078e000e */
[----:B------:R-:W-:-:S07]  /*2c2f0*/  VIADD R21, R37, 0x40 ;  /* 0x0000004025157836 */ /* 0x000fce0000000000 */
[----:B------:R-:W-:Y:S05]  /*2c300*/  WARPSYNC.COLLECTIVE R15, `(.L_x_1853) ;  /* 0x000000000f087348 */ /* 0x000fea0003c00000 */
[----:B------:R0:W1:Y:S02]  /*2c310*/  SHFL.IDX P6, R14, R13, R12, R11 ;  /* 0x0000000c0d0e7389 */ /* 0x00006400000c000b */
[----:B01----:R-:W-:Y:S01]  /*2c320*/  ENDCOLLECTIVE ;  /* 0x000000000000791b */ /* 0x003fe20003800000 */
.L_x_1853:
[----:B------:R-:W-:Y:S01]  /*2c330*/  ISETP.GE.OR P1, PT, R21, R54, P0 ;  /* 0x000000361500720c */ /* 0x000fe20000726670 */
[----:B------:R-:W-:Y:S02]  /*2c340*/  IMAD.MOV.U32 R13, RZ, RZ, R52 ;  /* 0x000000ffff0d7224 */ /* 0x000fe400078e0034 */
[----:B------:R-:W-:-:S10]  /*2c350*/  IMAD.MOV.U32 R9, RZ, RZ, R14 ;  /* 0x000000ffff097224 */ /* 0x000fd400078e000e */
[----:B------:R-:W-:Y:S05]  /*2c360*/  WARPSYNC.COLLECTIVE R15, `(.L_x_1854) ;  /* 0x000000000f087348 */ /* 0x000fea0003c00000 */
[----:B------:R0:W1:Y:S02]  /*2c370*/  SHFL.IDX P6, R14, R13, R12, R11 ;  /* 0x0000000c0d0e7389 */ /* 0x00006400000c000b */
[----:B01----:R-:W-:Y:S01]  /*2c380*/  ENDCOLLECTIVE ;  /* 0x000000000000791b */ /* 0x003fe20003800000 */
.L_x_1854:
[----:B------:R-:W-:-:S05]  /*2c390*/  @!P1 IADD3 R24, P2, R22, R9, RZ ;  /* 0x0000000916189210 */ /* 0x000fca0007f5e0ff */
[----:B------:R-:W-:Y:S02]  /*2c3a0*/  @!P1 IMAD.X R25, R3, 0x1, R56, P2 ;  /* 0x0000000103199824 */ /* 0x000fe400010e0638 */
[----:B------:R-:W-:-:S04]  /*2c3b0*/  IMAD.MOV.U32 R13, RZ, RZ, R57 ;  /* 0x000000ffff0d7224 */ /* 0x000fc800078e0039 */
[----:B------:R-:W5:Y:S01]  /*2c3c0*/  @!P1 LD.E.128 R24, desc[UR46][R24.64] ;  /* 0x0000002e18189980 */ /* 0x000f62000c101d00 */
[----:B------:R-:W-:-:S07]  /*2c3d0*/  IMAD.MOV.U32 R8, RZ, RZ, R14 ;  /* 0x000000ffff087224 */ /* 0x000fce00078e000e */
[----:B-----5:R-:W-:Y:S05]  /*2c3e0*/  WARPSYNC.COLLECTIVE R15, `(.L_x_1855) ;  /* 0x000000000f087348 */ /* 0x020fea0003c00000 */
[----:B------:R0:W1:Y:S02]  /*2c3f0*/  SHFL.IDX P6, R14, R13, R12, R11 ;  /* 0x0000000c0d0e7389 */ /* 0x00006400000c000b */
[----:B01---5:R-:W-:Y:S01]  /*2c400*/  ENDCOLLECTIVE ;  /* 0x000000000000791b */ /* 0x023fe20003800000 */
.L_x_1855:
[----:B------:R-:W-:-:S05]  /*2c410*/  @!P1 IADD3 R32, P3, R22, R14, RZ ;  /* 0x0000000e16209210 */ /* 0x000fca0007f7e0ff */
[----:B------:R-:W-:-:S06]  /*2c420*/  @!P1 IMAD.X R33, R8, 0x1, R56, P3 ;  /* 0x0000000108219824 */ /* 0x000fcc00018e0638 */
[----:B------:R-:W5:Y:S01]  /*2c430*/  @!P1 LD.E.128 R32, desc[UR46][R32.64] ;  /* 0x0000002e20209980 */ /* 0x000f62000c101d00 */
[----:B------:R-:W-:Y:S02]  /*2c440*/  IMAD.MOV.U32 R13, RZ, RZ, R10 ;  /* 0x000000ffff0d7224 */ /* 0x000fe400078e000a */
[----:B------:R-:W-:-:S07]  /*2c450*/  IMAD.MOV.U32 R12, RZ, RZ, 0x3 ;  /* 0x00000003ff0c7424 */ /* 0x000fce00078e00ff */
[----:B-----5:R-:W-:Y:S05]  /*2c460*/  WARPSYNC.COLLECTIVE R15, `(.L_x_1856) ;  /* 0x000000000f087348 */ /* 0x020fea0003c00000 */
[----:B------:R0:W1:Y:S02]  /*2c470*/  SHFL.IDX P6, R14, R13, R12, R11 ;  /* 0x0000000c0d0e7389 */ /* 0x00006400000c000b */
[----:B01---5:R-:W-:Y:S01]  /*2c480*/  ENDCOLLECTIVE ;  /* 0x000000000000791b */ /* 0x023fe20003800000 */
.L_x_1856:
[----:B------:R-:W-:Y:S02]  /*2c490*/  IMAD.MOV.U32 R13, RZ, RZ, R55 ;  /* 0x000000ffff0d7224 */ /* 0x000fe400078e0037 */
[----:B------:R-:W-:-:S07]  /*2c4a0*/  IMAD.MOV.U32 R3, RZ, RZ, R14 ;  /* 0x000000ffff037224 */ /* 0x000fce00078e000e */
[----:B------:R-:W-:Y:S05]  /*2c4b0*/  WARPSYNC.COLLECTIVE R15, `(.L_x_1857) ;  /* 0x000000000f087348 */ /* 0x000fea0003c00000 */
[----:B------:R0:W1:Y:S02]  /*2c4c0*/  SHFL.IDX P6, R14, R13, R12, R11 ;  /* 0x0000000c0d0e7389 */ /* 0x00006400000c000b */
[----:B01----:R-:W-:Y:S01]  /*2c4d0*/  ENDCOLLECTIVE ;  /* 0x000000000000791b */ /* 0x003fe20003800000 */
.L_x_1857:
[----:B------:R-:W-:Y:S02]  /*2c4e0*/  IMAD.MOV.U32 R13, RZ, RZ, R52 ;  /* 0x000000ffff0d7224 */ /* 0x000fe400078e0034 */
[----:B------:R-:W-:-:S07]  /*2c4f0*/  IMAD.MOV.U32 R55, RZ, RZ, R14 ;  /* 0x000000ffff377224 */ /* 0x000fce00078e000e */
[----:B------:R-:W-:Y:S05]  /*2c500*/  WARPSYNC.COLLECTIVE R15, `(.L_x_1858) ;  /* 0x000000000f087348 */ /* 0x000fea0003c00000 */
[----:B------:R0:W1:Y:S02]  /*2c510*/  SHFL.IDX P6, R14, R13, R12, R11 ;  /* 0x0000000c0d0e7389 */ /* 0x00006400000c000b */
[----:B01----:R-:W-:Y:S01]  /*2c520*/  ENDCOLLECTIVE ;  /* 0x000000000000791b */ /* 0x003fe20003800000 */
.L_x_1858:
[----:B------:R-:W-:Y:S02]  /*2c530*/  IMAD.MOV.U32 R13, RZ, RZ, R57 ;  /* 0x000000ffff0d7224 */ /* 0x000fe400078e0039 */
[----:B------:R-:W-:-:S07]  /*2c540*/  IMAD.MOV.U32 R52, RZ, RZ, R14 ;  /* 0x000000ffff347224 */ /* 0x000fce00078e000e */
[----:B------:R-:W-:Y:S05]  /*2c550*/  WARPSYNC.COLLECTIVE R15, `(.L_x_1859) ;  /* 0x000000000f087348 */ /* 0x000fea0003c00000 */
[----:B------:R0:W1:Y:S02]  /*2c560*/  SHFL.IDX P6, R14, R13, R12, R11 ;  /* 0x0000000c0d0e7389 */ /* 0x00006400000c000b */
[----:B01----:R-:W-:Y:S01]  /*2c570*/  ENDCOLLECTIVE ;  /* 0x000000000000791b */ /* 0x003fe20003800000 */
.L_x_1859:
[----:B------:R-:W-:Y:S02]  /*2c580*/  CS2R R20, SRZ ;  /* 0x0000000000147805 */ /* 0x000fe4000001ff00 */
[----:B------:R-:W-:Y:S02]  /*2c590*/  CS2R R38, SRZ ;  /* 0x0000000000267805 */ /* 0x000fe4000001ff00 */
[----:B------:R-:W-:Y:S02]  /*2c5a0*/  CS2R R40, SRZ ;  /* 0x0000000000287805 */ /* 0x000fe4000001ff00 */
[----:B------:R-:W-:Y:S02]  /*2c5b0*/  CS2R R42, SRZ ;  /* 0x00000000002a7805 */ /* 0x000fe4000001ff00 */
[----:B------:R-:W-:Y:S01]  /*2c5c0*/  CS2R R8, SRZ ;  /* 0x0000000000087805 */ /* 0x000fe2000001ff00 */
[----:B------:R-:W-:Y:S02]  /*2c5d0*/  IMAD.MOV.U32 R57, RZ, RZ, R14 ;  /* 0x000000ffff397224 */ /* 0x000fe400078e000e */
[----:B------:R-:W-:-:S02]  /*2c5e0*/  @!P1 IMAD.MOV.U32 R20, RZ, RZ, R24 ;  /* 0x000000ffff149224 */ /* 0x000fc400078e0018 */
[----:B------:R-:W-:Y:S02]  /*2c5f0*/  @!P1 IMAD.MOV.U32 R21, RZ, RZ, R25 ;  /* 0x000000ffff159224 */ /* 0x000fe400078e0019 */
[----:B------:R-:W-:Y:S02]  /*2c600*/  @!P1 IMAD.MOV.U32 R38, RZ, RZ, R26 ;  /* 0x000000ffff269224 */ /* 0x000fe400078e001a */
[----:B------:R-:W-:Y:S02]  /*2c610*/  @!P1 IMAD.MOV.U32 R39, RZ, RZ, R27 ;  /* 0x000000ffff279224 */ /* 0x000fe400078e001b */
[----:B------:R-:W-:Y:S02]  /*2c620*/  @!P1 IMAD.MOV.U32 R40, RZ, RZ, R32 ;  /* 0x000000ffff289224 */ /* 0x000fe400078e0020 */
[----:B------:R-:W-:Y:S02]  /*2c630*/  @!P1 IMAD.MOV.U32 R41, RZ, RZ, R33 ;  /* 0x000000ffff299224 */ /* 0x000fe400078e0021 */
[----:B------:R-:W-:-:S02]  /*2c640*/  @!P1 IMAD.MOV.U32 R42, RZ, RZ, R34 ;  /* 0x000000ffff2a9224 */ /* 0x000fc400078e0022 */
[----:B------:R-:W-:Y:S01]  /*2c650*/  @!P1 IMAD.MOV.U32 R43, RZ, RZ, R35 ;  /* 0x000000ffff2b9224 */ /* 0x000fe200078e0023 */
[----:B------:R-:W-:Y:S06]  /*2c660*/  BRA `(.L_x_1860) ;  /* 0xfffffe1400f87947 */ /* 0x000fec000383ffff */
.L_x_1537:
[----:B0-----:R0:W1:Y:S02]  /*2c670*/  SYNCS.PHASECHK.TRANS64.TRYWAIT P4, [R16+URZ+0x28400], R25 ;  /* 0x02840019100075a7 */ /* 0x001064000808017f */
[----:B-1----:R-:W-:Y:S05]  /*2c680*/  @!P4 NANOSLEEP.SYNCS 0x989680 ;  /* 0x009896800000c95d */ /* 0x002fea0003900000 */
[----:B------:R-:W1:Y:S02]  /*2c690*/  @!P4 SYNCS.PHASECHK.TRANS64 P4, [R16+URZ+0x28400], R25 ;  /* 0x028400191000c5a7 */ /* 0x000e64000808007f */
[----:B-1----:R-:W-:Y:S05]  /*2c6a0*/  @!P4 BRA `(.L_x_1537) ;  /* 0xfffffffc00f0c947 */ /* 0x002fea000383ffff */
[----:B------:R-:W-:Y:S05]  /*2c6b0*/  BRA `(.L_x_1861) ;  /* 0xfffffe1800687947 */ /* 0x000fea000383ffff */
.L_x_1547:
[----:B0-----:R0:W1:Y:S02]  /*2c6c0*/  SYNCS.PHASECHK.TRANS64.TRYWAIT P2, [R13+URZ+0x28430], R0 ;  /* 0x028430000d0075a7 */ /* 0x001064000804017f */
[----:B-1----:R-:W-:Y:S05]  /*2c6d0*/  @!P2 NANOSLEEP.SYNCS 0x989680 ;  /* 0x009896800000a95d */ /* 0x002fea0003900000 */
[----:B------:R-:W1:Y:S02]  /*2c6e0*/  @!P2 SYNCS.PHASECHK.TRANS64 P2, [R13+URZ+0x28430], R0 ;  /* 0x028430000d00a5a7 */ /* 0x000e64000804007f */
[----:B-1----:R-:W-:Y:S05]  /*2c6f0*/  @!P2 BRA `(.L_x_1547) ;  /* 0xfffffffc00f0a947 */ /* 0x002fea000383ffff */
[----:B------:R-:W-:Y:S05]  /*2c700*/  BRA `(.L_x_1546) ;  /* 0xfffffe5800cc7947 */ /* 0x000fea000383ffff */
.L_x_1565:
[----:B-1----:R1:W2:Y:S02]  /*2c710*/  SYNCS.PHASECHK.TRANS64.TRYWAIT P3, [R8+URZ+0x28430], R9 ;  /* 0x02843009080075a7 */ /* 0x0022a4000806017f */
[----:B--2---:R-:W-:Y:S05]  /*2c720*/  @!P3 NANOSLEEP.SYNCS 0x989680 ;  /* 0x009896800000b95d */ /* 0x004fea0003900000 */
[----:B------:R-:W2:Y:S02]  /*2c730*/  @!P3 SYNCS.PHASECHK.TRANS64 P3, [R8+URZ+0x28430], R9 ;  /* 0x028430090800b5a7 */ /* 0x000ea4000806007f */
[----:B--2---:R-:W-:Y:S05]  /*2c740*/  @!P3 BRA `(.L_x_1565) ;  /* 0xfffffffc00f0b947 */ /* 0x004fea000383ffff */
[----:B------:R-:W-:Y:S05]  /*2c750*/  BRA `(.L_x_1564) ;  /* 0xfffffe8000a47947 */ /* 0x000fea000383ffff */
.L_x_1569:
[----:B-1----:R1:W2:Y:S02]  /*2c760*/  SYNCS.PHASECHK.TRANS64.TRYWAIT P2, [R9+URZ+0x28450], R8 ;  /* 0x02845008090075a7 */ /* 0x0022a4000804017f */
[----:B--2---:R-:W-:Y:S05]  /*2c770*/  @!P2 NANOSLEEP.SYNCS 0x989680 ;  /* 0x009896800000a95d */ /* 0x004fea0003900000 */
[----:B------:R-:W2:Y:S02]  /*2c780*/  @!P2 SYNCS.PHASECHK.TRANS64 P2, [R9+URZ+0x28450], R8 ;  /* 0x028450080900a5a7 */ /* 0x000ea4000804007f */
[----:B--2---:R-:W-:Y:S05]  /*2c790*/  @!P2 BRA `(.L_x_1569) ;  /* 0xfffffffc00f0a947 */ /* 0x004fea000383ffff */
[----:B------:R-:W-:Y:S05]  /*2c7a0*/  BRA `(.L_x_1566) ;  /* 0xfffffe8400a47947 */ /* 0x000fea000383ffff */
.L_x_1589:
[----:B--2---:R2:W3:Y:S02]  /*2c7b0*/  SYNCS.PHASECHK.TRANS64.TRYWAIT P3, [R5+URZ+0x28430], R6 ;  /* 0x02843006050075a7 */ /* 0x0044e4000806017f */
[----:B---3--:R-:W-:Y:S05]  /*2c7c0*/  @!P3 NANOSLEEP.SYNCS 0x989680 ;  /* 0x009896800000b95d */ /* 0x008fea0003900000 */
[----:B------:R-:W3:Y:S02]  /*2c7d0*/  @!P3 SYNCS.PHASECHK.TRANS64 P3, [R5+URZ+0x28430], R6 ;  /* 0x028430060500b5a7 */ /* 0x000ee4000806007f */
[----:B---3--:R-:W-:Y:S05]  /*2c7e0*/  @!P3 BRA `(.L_x_1589) ;  /* 0xfffffffc00f0b947 */ /* 0x008fea000383ffff */
[----:B------:R-:W-:Y:S05]  /*2c7f0*/  BRA `(.L_x_1588) ;  /* 0xfffffea800b47947 */ /* 0x000fea000383ffff */
.L_x_1593:
[----:B-1----:R1:W2:Y:S02]  /*2c800*/  SYNCS.PHASECHK.TRANS64.TRYWAIT P2, [R6+URZ+0x28450], R5 ;  /* 0x02845005060075a7 */ /* 0x0022a4000804017f */
[----:B--2---:R-:W-:Y:S05]  /*2c810*/  @!P2 NANOSLEEP.SYNCS 0x989680 ;  /* 0x009896800000a95d */ /* 0x004fea0003900000 */
[----:B------:R-:W2:Y:S02]  /*2c820*/  @!P2 SYNCS.PHASECHK.TRANS64 P2, [R6+URZ+0x28450], R5 ;  /* 0x028450050600a5a7 */ /* 0x000ea4000804007f */
[----:B--2---:R-:W-:Y:S05]  /*2c830*/  @!P2 BRA `(.L_x_1593) ;  /* 0xfffffffc00f0a947 */ /* 0x004fea000383ffff */
[----:B------:R-:W-:Y:S05]  /*2c840*/  BRA `(.L_x_1590) ;  /* 0xfffffeac00c07947 */ /* 0x000fea000383ffff */
.L_x_1601:
[----:B-1----:R1:W2:Y:S02]  /*2c850*/  SYNCS.PHASECHK.TRANS64.TRYWAIT P3, [R5+URZ+0x28430], R6 ;  /* 0x02843006050075a7 */ /* 0x0022a4000806017f */
[----:B--2---:R-:W-:Y:S05]  /*2c860*/  @!P3 NANOSLEEP.SYNCS 0x989680 ;  /* 0x009896800000b95d */ /* 0x004fea0003900000 */
[----:B------:R-:W2:Y:S02]  /*2c870*/  @!P3 SYNCS.PHASECHK.TRANS64 P3, [R5+URZ+0x28430], R6 ;  /* 0x028430060500b5a7 */ /* 0x000ea4000806007f */
[----:B--2---:R-:W-:Y:S05]  /*2c880*/  @!P3 BRA `(.L_x_1601) ;  /* 0xfffffffc00f0b947 */ /* 0x004fea000383ffff */
[----:B------:R-:W-:Y:S05]  /*2c890*/  BRA `(.L_x_1600) ;  /* 0xfffffec4005c7947 */ /* 0x000fea000383ffff */
.L_x_1605:
[----:B-1----:R1:W2:Y:S02]  /*2c8a0*/  SYNCS.PHASECHK.TRANS64.TRYWAIT P2, [R6+URZ+0x28450], R5 ;  /* 0x02845005060075a7 */ /* 0x0022a4000804017f */
[----:B--2---:R-:W-:Y:S05]  /*2c8b0*/  @!P2 NANOSLEEP.SYNCS 0x989680 ;  /* 0x009896800000a95d */ /* 0x004fea0003900000 */
[----:B------:R-:W2:Y:S02]  /*2c8c0*/  @!P2 SYNCS.PHASECHK.TRANS64 P2, [R6+URZ+0x28450], R5 ;  /* 0x028450050600a5a7 */ /* 0x000ea4000804007f */
[----:B--2---:R-:W-:Y:S05]  /*2c8d0*/  @!P2 BRA `(.L_x_1605) ;  /* 0xfffffffc00f0a947 */ /* 0x004fea000383ffff */
[----:B------:R-:W-:Y:S05]  /*2c8e0*/  BRA `(.L_x_1602) ;  /* 0xfffffec800687947 */ /* 0x000fea000383ffff */
.L_x_1619:
[----:B--2---:R2:W3:Y:S02]  /*2c8f0*/  SYNCS.PHASECHK.TRANS64.TRYWAIT P1, [R4+URZ+0x28450], R7 ;  /* 0x02845007040075a7 */ /* 0x0044e4000802017f */
[----:B---3--:R-:W-:Y:S05]  /*2c900*/  @!P1 NANOSLEEP.SYNCS 0x989680 ;  /* 0x009896800000995d */ /* 0x008fea0003900000 */
[----:B------:R-:W3:Y:S02]  /*2c910*/  @!P1 SYNCS.PHASECHK.TRANS64 P1, [R4+URZ+0x28450], R7 ;  /* 0x02845007040095a7 */ /* 0x000ee4000802007f */
[----:B---3--:R-:W-:Y:S05]  /*2c920*/  @!P1 BRA `(.L_x_1619) ;  /* 0xfffffffc00f09947 */ /* 0x008fea000383ffff */
[----:B------:R-:W-:Y:S05]  /*2c930*/  BRA `(.L_x_1618) ;  /* 0xfffffee800947947 */ /* 0x000fea000383ffff */
.L_x_1623:
[----:B-----5:R-:W-:Y:S01]  /*2c940*/  IMAD.MOV.U32 R12, RZ, RZ, R0 ;  /* 0x000000ffff0c7224 */ /* 0x020fe200078e0000 */
[----:B0-----:R-:W-:Y:S01]  /*2c950*/  LOP3.LUT R2, R0, 0x2, RZ, 0x3c, !PT ;  /* 0x0000000200027812 */ /* 0x001fe200078e3cff */
[----:B------:R-:W-:Y:S01]  /*2c960*/  IMAD.MOV.U32 R11, RZ, RZ, 0x1c1f ;  /* 0x00001c1fff0b7424 */ /* 0x000fe200078e00ff */
[----:B------:R-:W-:Y:S01]  /*2c970*/  SEL R165, R6, R147, P0 ;  /* 0x0000009306a57207 */ /* 0x000fe20000000000 */
[----:B------:R-:W-:Y:S01]  /*2c980*/  IMAD.MOV.U32 R15, RZ, RZ, -0x1 ;  /* 0xffffffffff0f7424 */ /* 0x000fe200078e00ff */
[----:B------:R-:W-:Y:S02]  /*2c990*/  SEL R164, R147, R6, P0 ;  /* 0x0000000693a47207 */ /* 0x000fe40000000000 */
[----:B------:R-:W-:-:S07]  /*2c9a0*/  SEL R10, R7, R8, P0 ;  /* 0x00000008070a7207 */ /* 0x000fce0000000000 */
[----:B-123--:R-:W-:Y:S05]  /*2c9b0*/  WARPSYNC.COLLECTIVE R15, `(.L_x_1862) ;  /* 0x000000000f087348 */ /* 0x00efea0003c00000 */
[----:B------:R0:W4:Y:S02]  /*2c9c0*/  SHFL.IDX P6, R14, R13, R12, R11 ;  /* 0x0000000c0d0e7389 */ /* 0x00012400000c000b */
[----:B01234-:R-:W-:Y:S01]  /*2c9d0*/  ENDCOLLECTIVE ;  /* 0x000000000000791b */ /* 0x01ffe20003800000 */
.L_x_1862:
        /* <DEDUP_REMOVED lines=18> */
.L_x_1863:
        /* <DEDUP_REMOVED lines=8> */
[----:B------:R-:W-:Y:S01]  /*2cb80*/  SEL R26, R72, R73, P0 ;  /* 0x00000049481a7207 */ /* 0x000fe20000000000 */
[----:B------:R-:W-:Y:S01]  /*2cb90*/  IMAD.MOV.U32 R12, RZ, RZ, R2 ;  /* 0x000000ffff0c7224 */ /* 0x000fe200078e0002 */
        /* <DEDUP_REMOVED lines=9> */
.L_x_1864:
        /* <DEDUP_REMOVED lines=18> */
.L_x_1865:
        /* <DEDUP_REMOVED lines=19> */
.L_x_1866:
        /* <DEDUP_REMOVED lines=18> */
.L_x_1867:
        /* <DEDUP_REMOVED lines=19> */
.L_x_1868:
        /* <DEDUP_REMOVED lines=18> */
.L_x_1869:
        /* <DEDUP_REMOVED lines=19> */
.L_x_1870:
        /* <DEDUP_REMOVED lines=18> */
.L_x_1871:
[----:B------:R-:W-:Y:S02]  /*2d440*/  SEL R142, R143, R142, P0 ;  /* 0x0000008e8f8e7207 */ /* 0x000fe40000000000 */
[----:B------:R-:W-:Y:S02]  /*2d450*/  SEL R138, R139, R138, P0 ;  /* 0x0000008a8b8a7207 */ /* 0x000fe40000000000 */
[----:B------:R-:W-:Y:S02]  /*2d460*/  SEL R103, R150, R151, P0 ;  /* 0x0000009796677207 */ /* 0x000fe40000000000 */
[----:B------:R-:W-:Y:S02]  /*2d470*/  SEL R150, R151, R150, P0 ;  /* 0x0000009697967207 */ /* 0x000fe40000000000 */
[----:B------:R-:W-:Y:S01]  /*2d480*/  SEL R204, R8, R10, P0 ;  /* 0x0000000a08cc7207 */ /* 0x000fe20000000000 */
[----:B------:R-:W-:Y:S02]  /*2d490*/  IMAD.MOV.U32 R13, RZ, RZ, R44 ;  /* 0x000000ffff0d7224 */ /* 0x000fe400078e002c */
[----:B------:R-:W-:-:S02]  /*2d4a0*/  IMAD.MOV.U32 R12, RZ, RZ, R2 ;  /* 0x000000ffff0c7224 */ /* 0x000fc400078e0002 */
[----:B------:R-:W-:-:S07]  /*2d4b0*/  IMAD.MOV.U32 R20, RZ, RZ, R14 ;  /* 0x000000ffff147224 */ /* 0x000fce00078e000e */
[----:B------:R-:W-:Y:S05]  /*2d4c0*/  WARPSYNC.COLLECTIVE R15, `(.L_x_1872) ;  /* 0x000000000f087348 */ /* 0x000fea0003c00000 */
[----:B------:R0:W1:Y:S02]  /*2d4d0*/  SHFL.IDX P6, R14, R13, R12, R11 ;  /* 0x0000000c0d0e7389 */ /* 0x00006400000c000b */
[----:B01----:R-:W-:Y:S01]  /*2d4e0*/  ENDCOLLECTIVE ;  /* 0x000000000000791b */ /* 0x003fe20003800000 */
.L_x_1872:
[----:B------:R-:W-:Y:S02]  /*2d4f0*/  IMAD.MOV.U32 R13, RZ, RZ, R40 ;  /* 0x000000ffff0d7224 */ /* 0x000fe400078e0028 */
[----:B------:R-:W-:-:S07]  /*2d500*/  IMAD.MOV.U32 R25, RZ, RZ, R14 ;  /* 0x000000ffff197224 */ /* 0x000fce00078e000e */
[----:B------:R-:W-:Y:S05]  /*2d510*/  WARPSYNC.COLLECTIVE R15, `(.L_x_1873) ;  /* 0x000000000f087348 */ /* 0x000fea0003c00000 */
[----:B------:R0:W1:Y:S02]  /*2d520*/  SHFL.IDX P6, R14, R13, R12, R11 ;  /* 0x0000000c0d0e7389 */ /* 0x00006400000c000b */
[----:B01----:R-:W-:Y:S01]  /*2d530*/  ENDCOLLECTIVE ;  /* 0x000000000000791b */ /* 0x003fe20003800000 */
.L_x_1873:
[----:B------:R-:W-:Y:S02]  /*2d540*/  SEL R191, R21, R25, P0 ;  /* 0x0000001915bf7207 */ /* 0x000fe40000000000 */
[----:B------:R-:W-:Y:S01]  /*2d550*/  SEL R195, R25, R21, P0 ;  /* 0x0000001519c37207 */ /* 0x000fe20000000000 */
[----:B------:R-:W-:Y:S02]  /*2d560*/  IMAD.MOV.U32 R13, RZ, RZ, R39 ;  /* 0x000000ffff0d7224 */ /* 0x000fe400078e0027 */
[----:B------:R-:W-:Y:S02]  /*2d570*/  IMAD.MOV.U32 R12, RZ, RZ, R0 ;  /* 0x000000ffff0c7224 */ /* 0x000fe400078e0000 */
[----:B------:R-:W-:-:S07]  /*2d580*/  IMAD.MOV.U32 R24, RZ, RZ, R14 ;  /* 0x000000ffff187224 */ /* 0x000fce00078e000e */
[----:B------:R-:W-:Y:S05]  /*2d590*/  WARPSYNC.COLLECTIVE R15, `(.L_x_1874) ;  /* 0x000000000f087348 */ /* 0x000fea0003c00000 */
[----:B------:R0:W1:Y:S02]  /*2d5a0*/  SHFL.IDX P6, R14, R13, R12, R11 ;  /* 0x0000000c0d0e7389 */ /* 0x00006400000c000b */
[----:B01----:R-:W-:Y:S01]  /*2d5b0*/  ENDCOLLECTIVE ;  /* 0x000000000000791b */ /* 0x003fe20003800000 */
.L_x_1874:
[----:B------:R-:W-:Y:S02]  /*2d5c0*/  SEL R197, R20, R24, P0 ;  /* 0x0000001814c57207 */ /* 0x000fe40000000000 */
[----:B------:R-:W-:Y:S01]  /*2d5d0*/  SEL R201, R24, R20, P0 ;  /* 0x0000001418c97207 */ /* 0x000fe20000000000 */
[----:B------:R-:W-:Y:S02]  /*2d5e0*/  IMAD.MOV.U32 R13, RZ, RZ, R34 ;  /* 0x000000ffff0d7224 */ /* 0x000fe400078e0022 */
[----:B------:R-:W-:-:S07]  /*2d5f0*/  IMAD.MOV.U32 R39, RZ, RZ, R14 ;  /* 0x000000ffff277224 */ /* 0x000fce00078e000e */
[----:B------:R-:W-:Y:S05]  /*2d600*/  WARPSYNC.COLLECTIVE R15, `(.L_x_1875) ;  /* 0x000000000f087348 */ /* 0x000fea0003c00000 */
[----:B------:R0:W1:Y:S02]  /*2d610*/  SHFL.IDX P6, R14, R13, R12, R11 ;  /* 0x0000000c0d0e7389 */ /* 0x00006400000c000b */
[----:B01----:R-:W-:Y:S01]  /*2d620*/  ENDCOLLECTIVE ;  /* 0x000000000000791b */ /* 0x003fe20003800000 */
.L_x_1875:
[----:B------:R-:W-:Y:S02]  /*2d630*/  IMAD.MOV.U32 R13, RZ, RZ, R52 ;  /* 0x000000ffff0d7224 */ /* 0x000fe400078e0034 */
[----:B------:R-:W-:Y:S02]  /*2d640*/  IMAD.MOV.U32 R12, RZ, RZ, R2 ;  /* 0x000000ffff0c7224 */ /* 0x000fe400078e0002 */
[----:B------:R-:W-:-:S07]  /*2d650*/  IMAD.MOV.U32 R34, RZ, RZ, R14 ;  /* 0x000000ffff227224 */ /* 0x000fce00078e000e */
[----:B------:R-:W-:Y:S05]  /*2d660*/  WARPSYNC.COLLECTIVE R15, `(.L_x_1876) ;  /* 0x000000000f087348 */ /* 0x000fea0003c00000 */
[----:B------:R0:W1:Y:S02]  /*2d670*/  SHFL.IDX P6, R14, R13, R12, R11 ;  /* 0x0000000c0d0e7389 */ /* 0x00006400000c000b */
[----:B01----:R-:W-:Y:S01]  /*2d680*/  ENDCOLLECTIVE ;  /* 0x000000000000791b */ /* 0x003fe20003800000 */
.L_x_1876:
[----:B------:R-:W-:Y:S02]  /*2d690*/  IMAD.MOV.U32 R13, RZ, RZ, R31 ;  /* 0x000000ffff0d7224 */ /* 0x000fe400078e001f */
[----:B------:R-:W-:-:S07]  /*2d6a0*/  IMAD.MOV.U32 R52, RZ, RZ, R14 ;  /* 0x000000ffff347224 */ /* 0x000fce00078e000e */
[----:B------:R-:W-:Y:S05]  /*2d6b0*/  WARPSYNC.COLLECTIVE R15, `(.L_x_1877) ;  /* 0x000000000f087348 */ /* 0x000fea0003c00000 */
[----:B------:R0:W1:Y:S02]  /*2d6c0*/  SHFL.IDX P6, R14, R13, R12, R11 ;  /* 0x0000000c0d0e7389 */ /* 0x00006400000c000b */
[----:B01----:R-:W-:Y:S01]  /*2d6d0*/  ENDCOLLECTIVE ;  /* 0x000000000000791b */ /* 0x003fe20003800000 */
.L_x_1877:
        /* <DEDUP_REMOVED lines=8> */
.L_x_1878:
[----:B------:R-:W-:Y:S02]  /*2d760*/  SEL R189, R34, R31, P0 ;  /* 0x0000001f22bd7207 */ /* 0x000fe40000000000 */
[----:B------:R-:W-:Y:S01]  /*2d770*/  SEL R190, R31, R34, P0 ;  /* 0x000000221fbe7207 */ /* 0x000fe20000000000 */
[----:B------:R-:W-:Y:S02]  /*2d780*/  IMAD.MOV.U32 R13, RZ, RZ, R30 ;  /* 0x000000ffff0d7224 */ /* 0x000fe400078e001e */
[----:B------:R-:W-:-:S07]  /*2d790*/  IMAD.MOV.U32 R38, RZ, RZ, R14 ;  /* 0x000000ffff267224 */ /* 0x000fce00078e000e */
[----:B------:R-:W-:Y:S05]  /*2d7a0*/  WARPSYNC.COLLECTIVE R15, `(.L_x_1879) ;  /* 0x000000000f087348 */ /* 0x000fea0003c00000 */
[----:B------:R0:W1:Y:S02]  /*2d7b0*/  SHFL.IDX P6, R14, R13, R12, R11 ;  /* 0x0000000c0d0e7389 */ /* 0x00006400000c000b */
[----:B01----:R-:W-:Y:S01]  /*2d7c0*/  ENDCOLLECTIVE ;  /* 0x000000000000791b */ /* 0x003fe20003800000 */
.L_x_1879:
[----:B------:R-:W-:Y:S02]  /*2d7d0*/  IMAD.MOV.U32 R13, RZ, RZ, R60 ;  /* 0x000000ffff0d7224 */ /* 0x000fe400078e003c */
[----:B------:R-:W-:Y:S02]  /*2d7e0*/  IMAD.MOV.U32 R12, RZ, RZ, R2 ;  /* 0x000000ffff0c7224 */ /* 0x000fe400078e0002 */
[----:B------:R-:W-:-:S07]  /*2d7f0*/  IMAD.MOV.U32 R30, RZ, RZ, R14 ;  /* 0x000000ffff1e7224 */ /* 0x000fce00078e000e */
[----:B------:R-:W-:Y:S05]  /*2d800*/  WARPSYNC.COLLECTIVE R15, `(.L_x_1880) ;  /* 0x000000000f087348 */ /* 0x000fea0003c00000 */
[----:B------:R0:W1:Y:S02]  /*2d810*/  SHFL.IDX P6, R14, R13, R12, R11 ;  /* 0x0000000c0d0e7389 */ /* 0x00006400000c000b */
[----:B01----:R-:W-:Y:S01]  /*2d820*/  ENDCOLLECTIVE ;  /* 0x000000000000791b */ /* 0x003fe20003800000 */
.L_x_1880:
[----:B------:R-:W-:Y:S02]  /*2d830*/  IMAD.MOV.U32 R13, RZ, RZ, R29 ;  /* 0x000000ffff0d7224 */ /* 0x000fe400078e001d */
[----:B------:R-:W-:-:S07]  /*2d840*/  IMAD.MOV.U32 R60, RZ, RZ, R14 ;  /* 0x000000ffff3c7224 */ /* 0x000fce00078e000e */
[----:B------:R-:W-:Y:S05]  /*2d850*/  WARPSYNC.COLLECTIVE R15, `(.L_x_1881) ;  /* 0x000000000f087348 */ /* 0x000fea0003c00000 */
[----:B------:R0:W1:Y:S02]  /*2d860*/  SHFL.IDX P6, R14, R13, R12, R11 ;  /* 0x0000000c0d0e7389 */ /* 0x00006400000c000b */
[----:B01----:R-:W-:Y:S01]  /*2d870*/  ENDCOLLECTIVE ;  /* 0x000000000000791b */ /* 0x003fe20003800000 */
.L_x_1881:
        /* <DEDUP_REMOVED lines=8> */
.L_x_1882:
[----:B------:R-:W-:Y:S02]  /*2d900*/  SEL R185, R30, R29, P0 ;  /* 0x0000001d1eb97207 */ /* 0x000fe40000000000 */
[----:B------:R-:W-:Y:S01]  /*2d910*/  SEL R186, R29, R30, P0 ;  /* 0x0000001e1dba7207 */ /* 0x000fe20000000000 */
[----:B------:R-:W-:Y:S02]  /*2d920*/  IMAD.MOV.U32 R13, RZ, RZ, R28 ;  /* 0x000000ffff0d7224 */ /* 0x000fe400078e001c */
[----:B------:R-:W-:-:S07]  /*2d930*/  IMAD.MOV.U32 R37, RZ, RZ, R14 ;  /* 0x000000ffff257224 */ /* 0x000fce00078e000e */
[----:B------:R-:W-:Y:S05]  /*2d940*/  WARPSYNC.COLLECTIVE R15, `(.L_x_1883) ;  /* 0x000000000f087348 */ /* 0x000fea0003c00000 */
[----:B------:R0:W1:Y:S02]  /*2d950*/  SHFL.IDX P6, R14, R13, R12, R11 ;  /* 0x0000000c0d0e7389 */ /* 0x00006400000c000b */
[----:B01----:R-:W-:Y:S01]  /*2d960*/  ENDCOLLECTIVE ;  /* 0x000000000000791b */ /* 0x003fe20003800000 */
.L_x_1883:
[----:B------:R-:W-:Y:S02]  /*2d970*/  IMAD.MOV.U32 R13, RZ, RZ, R68 ;  /* 0x000000ffff0d7224 */ /* 0x000fe400078e0044 */
[----:B------:R-:W-:Y:S02]  /*2d980*/  IMAD.MOV.U32 R12, RZ, RZ, R2 ;  /* 0x000000ffff0c7224 */ /* 0x000fe400078e0002 */
[----:B------:R-:W-:-:S07]  /*2d990*/  IMAD.MOV.U32 R28, RZ, RZ, R14 ;  /* 0x000000ffff1c7224 */ /* 0x000fce00078e000e */
[----:B------:R-:W-:Y:S05]  /*2d9a0*/  WARPSYNC.COLLECTIVE R15, `(.L_x_1884) ;  /* 0x000000000f087348 */ /* 0x000fea0003c00000 */
[----:B------:R0:W1:Y:S02]  /*2d9b0*/  SHFL.IDX P6, R14, R13, R12, R11 ;  /* 0x0000000c0d0e7389 */ /* 0x00006400000c000b */
[----:B01----:R-:W-:Y:S01]  /*2d9c0*/  ENDCOLLECTIVE ;  /* 0x000000000000791b */ /* 0x003fe20003800000 */
.L_x_1884:
[----:B------:R-:W-:Y:S02]  /*2d9d0*/  IMAD.MOV.U32 R13, RZ, RZ, R27 ;  /* 0x000000ffff0d7224 */ /* 0x000fe400078e001b */
[----:B------:R-:W-:-:S07]  /*2d9e0*/  IMAD.MOV.U32 R68, RZ, RZ, R14 ;  /* 0x000000ffff447224 */ /* 0x000fce00078e000e */
[----:B------:R-:W-:Y:S05]  /*2d9f0*/  WARPSYNC.COLLECTIVE R15, `(.L_x_1885) ;  /* 0x000000000f087348 */ /* 0x000fea0003c00000 */
[----:B------:R0:W1:Y:S02]  /*2da00*/  SHFL.IDX P6, R14, R13, R12, R11 ;  /* 0x0000000c0d0e7389 */ /* 0x00006400000c000b */
[----:B01----:R-:W-:Y:S01]  /*2da10*/  ENDCOLLECTIVE ;  /* 0x000000000000791b */ /* 0x003fe20003800000 */
.L_x_1885:
        /* <DEDUP_REMOVED lines=8> */
.L_x_1886:
[----:B------:R-:W-:Y:S02]  /*2daa0*/  SEL R182, R28, R27, P0 ;  /* 0x0000001b1cb67207 */ /* 0x000fe40000000000 */
[----:B------:R-:W-:Y:S01]  /*2dab0*/  SEL R181, R27, R28, P0 ;  /* 0x0000001c1bb57207 */ /* 0x000fe20000000000 */
[----:B------:R-:W-:Y:S02]  /*2dac0*/  IMAD.MOV.U32 R13, RZ, RZ, R26 ;  /* 0x000000ffff0d7224 */ /* 0x000fe400078e001a */
[----:B------:R-:W-:-:S07]  /*2dad0*/  IMAD.MOV.U32 R36, RZ, RZ, R14 ;  /* 0x000000ffff247224 */ /* 0x000fce00078e000e */
[----:B------:R-:W-:Y:S05]  /*2dae0*/  WARPSYNC.COLLECTIVE R15, `(.L_x_1887) ;  /* 0x000000000f087348 */ /* 0x000fea0003c00000 */
[----:B------:R0:W1:Y:S02]  /*2daf0*/  SHFL.IDX P6, R14, R13, R12, R11 ;  /* 0x0000000c0d0e7389 */ /* 0x00006400000c000b */
[----:B01----:R-:W-:Y:S01]  /*2db00*/  ENDCOLLECTIVE ;  /* 0x000000000000791b */ /* 0x003fe20003800000 */
.L_x_1887:
[----:B------:R-:W-:Y:S02]  /*2db10*/  IMAD.MOV.U32 R13, RZ, RZ, R76 ;  /* 0x000000ffff0d7224 */ /* 0x000fe400078e004c */
[----:B------:R-:W-:Y:S02]  /*2db20*/  IMAD.MOV.U32 R12, RZ, RZ, R2 ;  /* 0x000000ffff0c7224 */ /* 0x000fe400078e0002 */
[----:B------:R-:W-:-:S07]  /*2db30*/  IMAD.MOV.U32 R26, RZ, RZ, R14 ;  /* 0x000000ffff1a7224 */ /* 0x000fce00078e000e */
[----:B------:R-:W-:Y:S05]  /*2db40*/  WARPSYNC.COLLECTIVE R15, `(.L_x_1888) ;  /* 0x000000000f087348 */ /* 0x000fea0003c00000 */
[----:B------:R0:W1:Y:S02]  /*2db50*/  SHFL.IDX P6, R14, R13, R12, R11 ;  /* 0x0000000c0d0e7389 */ /* 0x00006400000c000b */
[----:B01----:R-:W-:Y:S01]  /*2db60*/  ENDCOLLECTIVE ;  /* 0x000000000000791b */ /* 0x003fe20003800000 */
.L_x_1888:
[----:B------:R-:W-:Y:S02]  /*2db70*/  IMAD.MOV.U32 R13, RZ, RZ, R72 ;  /* 0x000000ffff0d7224 */ /* 0x000fe400078e0048 */
[----:B------:R-:W-:-:S07]  /*2db80*/  IMAD.MOV.U32 R76, RZ, RZ, R14 ;  /* 0x000000ffff4c7224 */ /* 0x000fce00078e000e */
[----:B------:R-:W-:Y:S05]  /*2db90*/  WARPSYNC.COLLECTIVE R15, `(.L_x_1889) ;  /* 0x000000000f087348 */ /* 0x000fea0003c00000 */
[----:B------:R0:W1:Y:S02]  /*2dba0*/  SHFL.IDX P6, R14, R13, R12, R11 ;  /* 0x0000000c0d0e7389 */ /* 0x00006400000c000b */
[----:B01----:R-:W-:Y:S01]  /*2dbb0*/  ENDCOLLECTIVE ;  /* 0x000000000000791b */ /* 0x003fe20003800000 */
.L_x_1889:
        /* <DEDUP_REMOVED lines=8> */
.L_x_1890:
[----:B------:R-:W-:Y:S02]  /*2dc40*/  SEL R178, R26, R72, P0 ;  /* 0x000000481ab27207 */ /* 0x000fe40000000000 */
[----:B------:R-:W-:Y:S01]  /*2dc50*/  SEL R177, R72, R26, P0 ;  /* 0x0000001a48b17207 */ /* 0x000fe20000000000 */
[----:B------:R-:W-:Y:S02]  /*2dc60*/  IMAD.MOV.U32 R13, RZ, RZ, R35 ;  /* 0x000000ffff0d7224 */ /* 0x000fe400078e0023 */
[----:B------:R-:W-:-:S07]  /*2dc70*/  IMAD.MOV.U32 R41, RZ, RZ, R14 ;  /* 0x000000ffff297224 */ /* 0x000fce00078e000e */
[----:B------:R-:W-:Y:S05]  /*2dc80*/  WARPSYNC.COLLECTIVE R15, `(.L_x_1891) ;  /* 0x000000000f087348 */ /* 0x000fea0003c00000 */
[----:B------:R0:W1:Y:S02]  /*2dc90*/  SHFL.IDX P6, R14, R13, R12, R11 ;  /* 0x0000000c0d0e7389 */ /* 0x00006400000c000b */
[----:B01----:R-:W-:Y:S01]  /*2dca0*/  ENDCOLLECTIVE ;  /* 0x000000000000791b */ /* 0x003fe20003800000 */
.L_x_1891:
[----:B------:R-:W-:Y:S02]  /*2dcb0*/  IMAD.MOV.U32 R13, RZ, RZ, R84 ;  /* 0x000000ffff0d7224 */ /* 0x000fe400078e0054 */
[----:B------:R-:W-:Y:S02]  /*2dcc0*/  IMAD.MOV.U32 R12, RZ, RZ, R2 ;  /* 0x000000ffff0c7224 */ /* 0x000fe400078e0002 */
[----:B------:R-:W-:-:S07]  /*2dcd0*/  IMAD.MOV.U32 R35, RZ, RZ, R14 ;  /* 0x000000ffff237224 */ /* 0x000fce00078e000e */
[----:B------:R-:W-:Y:S05]  /*2dce0*/  WARPSYNC.COLLECTIVE R15, `(.L_x_1892) ;  /* 0x000000000f087348 */ /* 0x000fea0003c00000 */
[----:B------:R0:W1:Y:S02]  /*2dcf0*/  SHFL.IDX P6, R14, R13, R12, R11 ;  /* 0x0000000c0d0e7389 */ /* 0x00006400000c000b */
[----:B01----:R-:W-:Y:S01]  /*2dd00*/  ENDCOLLECTIVE ;  /* 0x000000000000791b */ /* 0x003fe20003800000 */
.L_x_1892:
[----:B------:R-:W-:Y:S02]  /*2dd10*/  IMAD.MOV.U32 R13, RZ, RZ, R80 ;  /* 0x000000ffff0d7224 */ /* 0x000fe400078e0050 */
[----:B------:R-:W-:-:S07]  /*2dd20*/  IMAD.MOV.U32 R84, RZ, RZ, R14 ;  /* 0x000000ffff547224 */ /* 0x000fce00078e000e */
[----:B------:R-:W-:Y:S05]  /*2dd30*/  WARPSYNC.COLLECTIVE R15, `(.L_x_1893) ;  /* 0x000000000f087348 */ /* 0x000fea0003c00000 */
[----:B------:R0:W1:Y:S02]  /*2dd40*/  SHFL.IDX P6, R14, R13, R12, R11 ;  /* 0x0000000c0d0e7389 */ /* 0x00006400000c000b */
[----:B01----:R-:W-:Y:S01]  /*2dd50*/  ENDCOLLECTIVE ;  /* 0x000000000000791b */ /* 0x003fe20003800000 */
.L_x_1893:
        /* <DEDUP_REMOVED lines=8> */
.L_x_1894:
[----:B------:R-:W-:Y:S02]  /*2dde0*/  SEL R174, R35, R80, P0 ;  /* 0x0000005023ae7207 */ /* 0x000fe40000000000 */
[----:B------:R-:W-:Y:S01]  /*2ddf0*/  SEL R173, R80, R35, P0 ;  /* 0x0000002350ad7207 */ /* 0x000fe20000000000 */
[----:B------:R-:W-:Y:S02]  /*2de00*/  IMAD.MOV.U32 R13, RZ, RZ, R42 ;  /* 0x000000ffff0d7224 */ /* 0x000fe400078e002a */
[----:B------:R-:W-:-:S07]  /*2de10*/  IMAD.MOV.U32 R43, RZ, RZ, R14 ;  /* 0x000000ffff2b7224 */ /* 0x000fce00078e000e */
[----:B------:R-:W-:Y:S05]  /*2de20*/  WARPSYNC.COLLECTIVE R15, `(.L_x_1895) ;  /* 0x000000000f087348 */ /* 0x000fea0003c00000 */
[----:B------:R0:W1:Y:S02]  /*2de30*/  SHFL.IDX P6, R14, R13, R12, R11 ;  /* 0x0000000c0d0e7389 */ /* 0x00006400000c000b */
[----:B01----:R-:W-:Y:S01]  /*2de40*/  ENDCOLLECTIVE ;  /* 0x000000000000791b */ /* 0x003fe20003800000 */
.L_x_1895:
[----:B------:R-:W-:Y:S02]  /*2de50*/  IMAD.MOV.U32 R13, RZ, RZ, R92 ;  /* 0x000000ffff0d7224 */ /* 0x000fe400078e005c */
[----:B------:R-:W-:Y:S02]  /*2de60*/  IMAD.MOV.U32 R12, RZ, RZ, R2 ;  /* 0x000000ffff0c7224 */ /* 0x000fe400078e0002 */
[----:B------:R-:W-:-:S07]  /*2de70*/  IMAD.MOV.U32 R42, RZ, RZ, R14 ;  /* 0x000000ffff2a7224 */ /* 0x000fce00078e000e */
[----:B------:R-:W-:Y:S05]  /*2de80*/  WARPSYNC.COLLECTIVE R15, `(.L_x_1896) ;  /* 0x000000000f087348 */ /* 0x000fea0003c00000 */
[----:B------:R0:W1:Y:S02]  /*2de90*/  SHFL.IDX P6, R14, R13, R12, R11 ;  /* 0x0000000c0d0e7389 */ /* 0x00006400000c000b */
[----:B01----:R-:W-:Y:S01]  /*2dea0*/  ENDCOLLECTIVE ;  /* 0x000000000000791b */ /* 0x003fe20003800000 */
.L_x_1896:
[----:B------:R-:W-:Y:S02]  /*2deb0*/  IMAD.MOV.U32 R13, RZ, RZ, R88 ;  /* 0x000000ffff0d7224 */ /* 0x000fe400078e0058 */
[----:B------:R-:W-:-:S07]  /*2dec0*/  IMAD.MOV.U32 R92, RZ, RZ, R14 ;  /* 0x000000ffff5c7224 */ /* 0x000fce00078e000e */
[----:B------:R-:W-:Y:S05]  /*2ded0*/  WARPSYNC.COLLECTIVE R15, `(.L_x_1897) ;  /* 0x000000000f087348 */ /* 0x000fea0003c00000 */
[----:B------:R0:W1:Y:S02]  /*2dee0*/  SHFL.IDX P6, R14, R13, R12, R11 ;  /* 0x0000000c0d0e7389 */ /* 0x00006400000c000b */
[----:B01----:R-:W-:Y:S01]  /*2def0*/  ENDCOLLECTIVE ;  /* 0x000000000000791b */ /* 0x003fe20003800000 */
.L_x_1897:
        /* <DEDUP_REMOVED lines=8> */
.L_x_1898:
[----:B------:R-:W-:Y:S02]  /*2df80*/  SEL R170, R42, R88, P0 ;  /* 0x000000582aaa7207 */ /* 0x000fe40000000000 */
[----:B------:R-:W-:Y:S01]  /*2df90*/  SEL R169, R88, R42, P0 ;  /* 0x0000002a58a97207 */ /* 0x000fe20000000000 */
[----:B------:R-:W-:Y:S02]  /*2dfa0*/  IMAD.MOV.U32 R13, RZ, RZ, R45 ;  /* 0x000000ffff0d7224 */ /* 0x000fe400078e002d */
[----:B------:R-:W-:-:S07]  /*2dfb0*/  IMAD.MOV.U32 R46, RZ, RZ, R14 ;  /* 0x000000ffff2e7224 */ /* 0x000fce00078e000e */
[----:B------:R-:W-:Y:S05]  /*2dfc0*/  WARPSYNC.COLLECTIVE R15, `(.L_x_1899) ;  /* 0x000000000f087348 */ /* 0x000fea0003c00000 */
[----:B------:R0:W1:Y:S02]  /*2dfd0*/  SHFL.IDX P6, R14, R13, R12, R11 ;  /* 0x0000000c0d0e7389 */ /* 0x00006400000c000b */
[----:B01----:R-:W-:Y:S01]  /*2dfe0*/  ENDCOLLECTIVE ;  /* 0x000000000000791b */ /* 0x003fe20003800000 */
.L_x_1899:
[----:B------:R-:W-:Y:S02]  /*2dff0*/  IMAD.MOV.U32 R13, RZ, RZ, R100 ;  /* 0x000000ffff0d7224 */ /* 0x000fe400078e0064 */
[----:B------:R-:W-:Y:S02]  /*2e000*/  IMAD.MOV.U32 R12, RZ, RZ, R2 ;  /* 0x000000ffff0c7224 */ /* 0x000fe400078e0002 */
[----:B------:R-:W-:-:S07]  /*2e010*/  IMAD.MOV.U32 R45, RZ, RZ, R14 ;  /* 0x000000ffff2d7224 */ /* 0x000fce00078e000e */
[----:B------:R-:W-:Y:S05]  /*2e020*/  WARPSYNC.COLLECTIVE R15, `(.L_x_1900) ;  /* 0x000000000f087348 */ /* 0x000fea0003c00000 */
[----:B------:R0:W1:Y:S02]  /*2e030*/  SHFL.IDX P6, R14, R13, R12, R11 ;  /* 0x0000000c0d0e7389 */ /* 0x00006400000c000b */
[----:B01----:R-:W-:Y:S01]  /*2e040*/  ENDCOLLECTIVE ;  /* 0x000000000000791b */ /* 0x003fe20003800000 */
.L_x_1900:
[----:B------:R-:W-:Y:S02]  /*2e050*/  IMAD.MOV.U32 R13, RZ, RZ, R96 ;  /* 0x000000ffff0d7224 */ /* 0x000fe400078e0060 */
[----:B------:R-:W-:-:S07]  /*2e060*/  IMAD.MOV.U32 R100, RZ, RZ, R14 ;  /* 0x000000ffff647224 */ /* 0x000fce00078e000e */
[----:B------:R-:W-:Y:S05]  /*2e070*/  WARPSYNC.COLLECTIVE R15, `(.L_x_1901) ;  /* 0x000000000f087348 */ /* 0x000fea0003c00000 */
[----:B------:R0:W1:Y:S02]  /*2e080*/  SHFL.IDX P6, R14, R13, R12, R11 ;  /* 0x0000000c0d0e7389 */ /* 0x00006400000c000b */
[----:B01----:R-:W-:Y:S01]  /*2e090*/  ENDCOLLECTIVE ;  /* 0x000000000000791b */ /* 0x003fe20003800000 */
.L_x_1901:
[----:B------:R-:W-:Y:S01]  /*2e0a0*/  SEL R147, R100, R46, P0 ;  /* 0x0000002e64937207 */ /* 0x000fe20000000000 */
[----:B------:R-:W-:Y:S02]  /*2e0b0*/  IMAD.MOV.U32 R13, RZ, RZ, R48 ;  /* 0x000000ffff0d7224 */ /* 0x000fe400078e0030 */
[----:B------:R-:W-:Y:S02]  /*2e0c0*/  IMAD.MOV.U32 R12, RZ, RZ, R0 ;  /* 0x000000ffff0c7224 */ /* 0x000fe400078e0000 */
[----:B------:R-:W-:-:S07]  /*2e0d0*/  IMAD.MOV.U32 R96, RZ, RZ, R14 ;  /* 0x000000ffff607224 */ /* 0x000fce00078e000e */
[----:B------:R-:W-:Y:S05]  /*2e0e0*/  WARPSYNC.COLLECTIVE R15, `(.L_x_1902) ;  /* 0x000000000f087348 */ /* 0x000fea0003c00000 */
[----:B------:R0:W1:Y:S02]  /*2e0f0*/  SHFL.IDX P6, R14, R13, R12, R11 ;  /* 0x0000000c0d0e7389 */ /* 0x00006400000c000b */
[----:B01----:R-:W-:Y:S01]  /*2e100*/  ENDCOLLECTIVE ;  /* 0x000000000000791b */ /* 0x003fe20003800000 */
.L_x_1902:
[----:B------:R-:W-:Y:S01]  /*2e110*/  SEL R166, R45, R96, P0 ;  /* 0x000000602da67207 */ /* 0x000fe20000000000 */
[----:B------:R-:W-:Y:S02]  /*2e120*/  IMAD.MOV.U32 R13, RZ, RZ, R47 ;  /* 0x000000ffff0d7224 */ /* 0x000fe400078e002f */
[----:B------:R-:W-:-:S07]  /*2e130*/  IMAD.MOV.U32 R48, RZ, RZ, R14 ;  /* 0x000000ffff307224 */ /* 0x000fce00078e000e */
[----:B------:R-:W-:Y:S05]  /*2e140*/  WARPSYNC.COLLECTIVE R15, `(.L_x_1903) ;  /* 0x000000000f087348 */ /* 0x000fea0003c00000 */
[----:B------:R0:W1:Y:S02]  /*2e150*/  SHFL.IDX P6, R14, R13, R12, R11 ;  /* 0x0000000c0d0e7389 */ /* 0x00006400000c000b */
[----:B01----:R-:W-:Y:S01]  /*2e160*/  ENDCOLLECTIVE ;  /* 0x000000000000791b */ /* 0x003fe20003800000 */
.L_x_1903:
[----:B------:R-:W-:Y:S02]  /*2e170*/  IMAD.MOV.U32 R13, RZ, RZ, R108 ;  /* 0x000000ffff0d7224 */ /* 0x000fe400078e006c */
[----:B------:R-:W-:Y:S02]  /*2e180*/  IMAD.MOV.U32 R12, RZ, RZ, R2 ;  /* 0x000000ffff0c7224 */ /* 0x000fe400078e0002 */
[----:B------:R-:W-:-:S07]  /*2e190*/  IMAD.MOV.U32 R47, RZ, RZ, R14 ;  /* 0x000000ffff2f7224 */ /* 0x000fce00078e000e */
[----:B------:R-:W-:Y:S05]  /*2e1a0*/  WARPSYNC.COLLECTIVE R15, `(.L_x_1904) ;  /* 0x000000000f087348 */ /* 0x000fea0003c00000 */
[----:B------:R0:W1:Y:S02]  /*2e1b0*/  SHFL.IDX P6, R14, R13, R12, R11 ;  /* 0x0000000c0d0e7389 */ /* 0x00006400000c000b */
[----:B01----:R-:W-:Y:S01]  /*2e1c0*/  ENDCOLLECTIVE ;  /* 0x000000000000791b */ /* 0x003fe20003800000 */
.L_x_1904:
[----:B------:R-:W-:Y:S02]  /*2e1d0*/  IMAD.MOV.U32 R13, RZ, RZ, R104 ;  /* 0x000000ffff0d7224 */ /* 0x000fe400078e0068 */
[----:B------:R-:W-:-:S07]  /*2e1e0*/  IMAD.MOV.U32 R108, RZ, RZ, R14 ;  /* 0x000000ffff6c7224 */ /* 0x000fce00078e000e */
[----:B------:R-:W-:Y:S05]  /*2e1f0*/  WARPSYNC.COLLECTIVE R15, `(.L_x_1905) ;  /* 0x000000000f087348 */ /* 0x000fea0003c00000 */
[----:B------:R0:W1:Y:S02]  /*2e200*/  SHFL.IDX P6, R14, R13, R12, R11 ;  /* 0x0000000c0d0e7389 */ /* 0x00006400000c000b */
[----:B01----:R-:W-:Y:S01]  /*2e210*/  ENDCOLLECTIVE ;  /* 0x000000000000791b */ /* 0x003fe20003800000 */
.L_x_1905:
[----:B------:R-:W-:Y:S02]  /*2e220*/  IMAD.MOV.U32 R13, RZ, RZ, R53 ;  /* 0x000000ffff0d7224 */ /* 0x000fe400078e0035 */
[----:B------:R-:W-:Y:S02]  /*2e230*/  IMAD.MOV.U32 R12, RZ, RZ, R0 ;  /* 0x000000ffff0c7224 */ /* 0x000fe400078e0000 */
[----:B------:R-:W-:-:S07]  /*2e240*/  IMAD.MOV.U32 R104, RZ, RZ, R14 ;  /* 0x000000ffff687224 */ /* 0x000fce00078e000e */
[----:B------:R-:W-:Y:S05]  /*2e250*/  WARPSYNC.COLLECTIVE R15, `(.L_x_1906) ;  /* 0x000000000f087348 */ /* 0x000fea0003c00000 */
[----:B------:R0:W1:Y:S02]  /*2e260*/  SHFL.IDX P6, R14, R13, R12, R11 ;  /* 0x0000000c0d0e7389 */ /* 0x00006400000c000b */
[----:B01----:R-:W-:Y:S01]  /*2e270*/  ENDCOLLECTIVE ;  /* 0x000000000000791b */ /* 0x003fe20003800000 */
.L_x_1906:
[----:B------:R-:W-:Y:S02]  /*2e280*/  IMAD.MOV.U32 R13, RZ, RZ, R49 ;  /* 0x000000ffff0d7224 */ /* 0x000fe400078e0031 */
[----:B------:R-:W-:-:S07]  /*2e290*/  IMAD.MOV.U32 R53, RZ, RZ, R14 ;  /* 0x000000ffff357224 */ /* 0x000fce00078e000e */
[----:B------:R-:W-:Y:S05]  /*2e2a0*/  WARPSYNC.COLLECTIVE R15, `(.L_x_1907) ;  /* 0x000000000f087348 */ /* 0x000fea0003c00000 */
[----:B------:R0:W1:Y:S02]  /*2e2b0*/  SHFL.IDX P6, R14, R13, R12, R11 ;  /* 0x0000000c0d0e7389 */ /* 0x00006400000c000b */
[----:B01----:R-:W-:Y:S01]  /*2e2c0*/  ENDCOLLECTIVE ;  /* 0x000000000000791b */ /* 0x003fe20003800000 */
.L_x_1907:
[----:B------:R-:W-:Y:S02]  /*2e2d0*/  IMAD.MOV.U32 R13, RZ, RZ, R116 ;  /* 0x000000ffff0d7224 */ /* 0x000fe400078e0074 */
[----:B------:R-:W-:Y:S02]  /*2e2e0*/  IMAD.MOV.U32 R12, RZ, RZ, R2 ;  /* 0x000000ffff0c7224 */ /* 0x000fe400078e0002 */
[----:B------:R-:W-:-:S07]  /*2e2f0*/  IMAD.MOV.U32 R49, RZ, RZ, R14 ;  /* 0x000000ffff317224 */ /* 0x000fce00078e000e */
[----:B------:R-:W-:Y:S05]  /*2e300*/  WARPSYNC.COLLECTIVE R15, `(.L_x_1908) ;  /* 0x000000000f087348 */ /* 0x000fea0003c00000 */
[----:B------:R0:W1:Y:S02]  /*2e310*/  SHFL.IDX P6, R14, R13, R12, R11 ;  /* 0x0000000c0d0e7389 */ /* 0x00006400000c000b */
[----:B01----:R-:W-:Y:S01]  /*2e320*/  ENDCOLLECTIVE ;  /* 0x000000000000791b */ /* 0x003fe20003800000 */
.L_x_1908:
[----:B------:R-:W-:Y:S02]  /*2e330*/  IMAD.MOV.U32 R13, RZ, RZ, R112 ;  /* 0x000000ffff0d7224 */ /* 0x000fe400078e0070 */
[----:B------:R-:W-:-:S07]  /*2e340*/  IMAD.MOV.U32 R116, RZ, RZ, R14 ;  /* 0x000000ffff747224 */ /* 0x000fce00078e000e */
[----:B------:R-:W-:Y:S05]  /*2e350*/  WARPSYNC.COLLECTIVE R15, `(.L_x_1909) ;  /* 0x000000000f087348 */ /* 0x000fea0003c00000 */
[----:B------:R0:W1:Y:S02]  /*2e360*/  SHFL.IDX P6, R14, R13, R12, R11 ;  /* 0x0000000c0d0e7389 */ /* 0x00006400000c000b */
[----:B01----:R-:W-:Y:S01]  /*2e370*/  ENDCOLLECTIVE ;  /* 0x000000000000791b */ /* 0x003fe20003800000 */
.L_x_1909:
        /* <DEDUP_REMOVED lines=8> */
.L_x_1910:
[----:B------:R-:W-:Y:S02]  /*2e400*/  SEL R92, R49, R112, P0 ;  /* 0x00000070315c7207 */ /* 0x000fe40000000000 */
[----:B------:R-:W-:Y:S01]  /*2e410*/  SEL R112, R112, R49, P0 ;  /* 0x0000003170707207 */ /* 0x000fe20000000000 */
[----:B------:R-:W-:Y:S02]  /*2e420*/  IMAD.MOV.U32 R13, RZ, RZ, R57 ;  /* 0x000000ffff0d7224 */ /* 0x000fe400078e0039 */
[----:B------:R-:W-:-:S07]  /*2e430*/  IMAD.MOV.U32 R61, RZ, RZ, R14 ;  /* 0x000000ffff3d7224 */ /* 0x000fce00078e000e */
[----:B------:R-:W-:Y:S05]  /*2e440*/  WARPSYNC.COLLECTIVE R15, `(.L_x_1911) ;  /* 0x000000000f087348 */ /* 0x000fea0003c00000 */
[----:B------:R0:W1:Y:S02]  /*2e450*/  SHFL.IDX P6, R14, R13, R12, R11 ;  /* 0x0000000c0d0e7389 */ /* 0x00006400000c000b */
[----:B01----:R-:W-:Y:S01]  /*2e460*/  ENDCOLLECTIVE ;  /* 0x000000000000791b */ /* 0x003fe20003800000 */
.L_x_1911:
[----:B------:R-:W-:Y:S02]  /*2e470*/  IMAD.MOV.U32 R13, RZ, RZ, R124 ;  /* 0x000000ffff0d7224 */ /* 0x000fe400078e007c */
[----:B------:R-:W-:Y:S02]  /*2e480*/  IMAD.MOV.U32 R12, RZ, RZ, R2 ;  /* 0x000000ffff0c7224 */ /* 0x000fe400078e0002 */
[----:B------:R-:W-:-:S07]  /*2e490*/  IMAD.MOV.U32 R57, RZ, RZ, R14 ;  /* 0x000000ffff397224 */ /* 0x000fce00078e000e */
[----:B------:R-:W-:Y:S05]  /*2e4a0*/  WARPSYNC.COLLECTIVE R15, `(.L_x_1912) ;  /* 0x000000000f087348 */ /* 0x000fea0003c00000 */
[----:B------:R0:W1:Y:S02]  /*2e4b0*/  SHFL.IDX P6, R14, R13, R12, R11 ;  /* 0x0000000c0d0e7389 */ /* 0x00006400000c000b */
[----:B01----:R-:W-:Y:S01]  /*2e4c0*/  ENDCOLLECTIVE ;  /* 0x000000000000791b */ /* 0x003fe20003800000 */
.L_x_1912:
[----:B------:R-:W-:Y:S02]  /*2e4d0*/  IMAD.MOV.U32 R13, RZ, RZ, R120 ;  /* 0x000000ffff0d7224 */ /* 0x000fe400078e0078 */
[----:B------:R-:W-:-:S07]  /*2e4e0*/  IMAD.MOV.U32 R124, RZ, RZ, R14 ;  /* 0x000000ffff7c7224 */ /* 0x000fce00078e000e */
[----:B------:R-:W-:Y:S05]  /*2e4f0*/  WARPSYNC.COLLECTIVE R15, `(.L_x_1913) ;  /* 0x000000000f087348 */ /* 0x000fea0003c00000 */
[----:B------:R0:W1:Y:S02]  /*2e500*/  SHFL.IDX P6, R14, R13, R12, R11 ;  /* 0x0000000c0d0e7389 */ /* 0x00006400000c000b */
[----:B01----:R-:W-:Y:S01]  /*2e510*/  ENDCOLLECTIVE ;  /* 0x000000000000791b */ /* 0x003fe20003800000 */
.L_x_1913:
[----:B------:R-:W-:Y:S02]  /*2e520*/  IMAD.MOV.U32 R13, RZ, RZ, R65 ;  /* 0x000000ffff0d7224 */ /* 0x000fe400078e0041 */
[----:B------:R-:W-:Y:S02]  /*2e530*/  IMAD.MOV.U32 R12, RZ, RZ, R0 ;  /* 0x000000ffff0c7224 */ /* 0x000fe400078e0000 */
[----:B------:R-:W-:-:S07]  /*2e540*/  IMAD.MOV.U32 R120, RZ, RZ, R14 ;  /* 0x000000ffff787224 */ /* 0x000fce00078e000e */
[----:B------:R-:W-:Y:S05]  /*2e550*/  WARPSYNC.COLLECTIVE R15, `(.L_x_1914) ;  /* 0x000000000f087348 */ /* 0x000fea0003c00000 */
[----:B------:R0:W1:Y:S02]  /*2e560*/  SHFL.IDX P6, R14, R13, R12, R11 ;  /* 0x0000000c0d0e7389 */ /* 0x00006400000c000b */
[----:B01----:R-:W-:Y:S01]  /*2e570*/  ENDCOLLECTIVE ;  /* 0x000000000000791b */ /* 0x003fe20003800000 */
.L_x_1914:
[----:B------:R-:W-:Y:S02]  /*2e580*/  IMAD.MOV.U32 R13, RZ, RZ, R64 ;  /* 0x000000ffff0d7224 */ /* 0x000fe400078e0040 */
[----:B------:R-:W-:-:S07]  /*2e590*/  IMAD.MOV.U32 R65, RZ, RZ, R14 ;  /* 0x000000ffff417224 */ /* 0x000fce00078e000e */
[----:B------:R-:W-:Y:S05]  /*2e5a0*/  WARPSYNC.COLLECTIVE R15, `(.L_x_1915) ;  /* 0x000000000f087348 */ /* 0x000fea0003c00000 */
[----:B------:R0:W1:Y:S02]  /*2e5b0*/  SHFL.IDX P6, R14, R13, R12, R11 ;  /* 0x0000000c0d0e7389 */ /* 0x00006400000c000b */
[----:B01----:R-:W-:Y:S01]  /*2e5c0*/  ENDCOLLECTIVE ;  /* 0x000000000000791b */ /* 0x003fe20003800000 */
.L_x_1915:
[----:B------:R-:W-:Y:S02]  /*2e5d0*/  IMAD.MOV.U32 R13, RZ, RZ, R132 ;  /* 0x000000ffff0d7224 */ /* 0x000fe400078e0084 */
[----:B------:R-:W-:Y:S02]  /*2e5e0*/  IMAD.MOV.U32 R12, RZ, RZ, R2 ;  /* 0x000000ffff0c7224 */ /* 0x000fe400078e0002 */
[----:B------:R-:W-:-:S07]  /*2e5f0*/  IMAD.MOV.U32 R64, RZ, RZ, R14 ;  /* 0x000000ffff407224 */ /* 0x000fce00078e000e */
[----:B------:R-:W-:Y:S05]  /*2e600*/  WARPSYNC.COLLECTIVE R15, `(.L_x_1916) ;  /* 0x000000000f087348 */ /* 0x000fea0003c00000 */
[----:B------:R0:W1:Y:S02]  /*2e610*/  SHFL.IDX P6, R14, R13, R12, R11 ;  /* 0x0000000c0d0e7389 */ /* 0x00006400000c000b */
[----:B01----:R-:W-:Y:S01]  /*2e620*/  ENDCOLLECTIVE ;  /* 0x000000000000791b */ /* 0x003fe20003800000 */
.L_x_1916:
[----:B------:R-:W-:Y:S02]  /*2e630*/  IMAD.MOV.U32 R13, RZ, RZ, R128 ;  /* 0x000000ffff0d7224 */ /* 0x000fe400078e0080 */
[----:B------:R-:W-:-:S07]  /*2e640*/  IMAD.MOV.U32 R132, RZ, RZ, R14 ;  /* 0x000000ffff847224 */ /* 0x000fce00078e000e */
[----:B------:R-:W-:Y:S05]  /*2e650*/  WARPSYNC.COLLECTIVE R15, `(.L_x_1917) ;  /* 0x000000000f087348 */ /* 0x000fea0003c00000 */
[----:B------:R0:W1:Y:S02]  /*2e660*/  SHFL.IDX P6, R14, R13, R12, R11 ;  /* 0x0000000c0d0e7389 */ /* 0x00006400000c000b */
[----:B01----:R-:W-:Y:S01]  /*2e670*/  ENDCOLLECTIVE ;  /* 0x000000000000791b */ /* 0x003fe20003800000 */
.L_x_1917:
[----:B------:R-:W-:Y:S02]  /*2e680*/  IMAD.MOV.U32 R13, RZ, RZ, R73 ;  /* 0x000000ffff0d7224 */ /* 0x000fe400078e0049 */
[----:B------:R-:W-:Y:S02]  /*2e690*/  IMAD.MOV.U32 R12, RZ, RZ, R0 ;  /* 0x000000ffff0c7224 */ /* 0x000fe400078e0000 */
[----:B------:R-:W-:-:S07]  /*2e6a0*/  IMAD.MOV.U32 R128, RZ, RZ, R14 ;  /* 0x000000ffff807224 */ /* 0x000fce00078e000e */
[----:B------:R-:W-:Y:S05]  /*2e6b0*/  WARPSYNC.COLLECTIVE R15, `(.L_x_1918) ;  /* 0x000000000f087348 */ /* 0x000fea0003c00000 */
[----:B------:R0:W1:Y:S02]  /*2e6c0*/  SHFL.IDX P6, R14, R13, R12, R11 ;  /* 0x0000000c0d0e7389 */ /* 0x00006400000c000b */
[----:B01----:R-:W-:Y:S01]  /*2e6d0*/  ENDCOLLECTIVE ;  /* 0x000000000000791b */ /* 0x003fe20003800000 */
.L_x_1918:
[----:B------:R-:W-:Y:S02]  /*2e6e0*/  IMAD.MOV.U32 R13, RZ, RZ, R69 ;  /* 0x000000ffff0d7224 */ /* 0x000fe400078e0045 */
[----:B------:R-:W-:-:S07]  /*2e6f0*/  IMAD.MOV.U32 R73, RZ, RZ, R14 ;  /* 0x000000ffff497224 */ /* 0x000fce00078e000e */
[----:B------:R-:W-:Y:S05]  /*2e700*/  WARPSYNC.COLLECTIVE R15, `(.L_x_1919) ;  /* 0x000000000f087348 */ /* 0x000fea0003c00000 */
[----:B------:R0:W1:Y:S02]  /*2e710*/  SHFL.IDX P6, R14, R13, R12, R11 ;  /* 0x0000000c0d0e7389 */ /* 0x00006400000c000b */
[----:B01----:R-:W-:Y:S01]  /*2e720*/  ENDCOLLECTIVE ;  /* 0x000000000000791b */ /* 0x003fe20003800000 */
.L_x_1919:
[----:B------:R-:W-:Y:S02]  /*2e730*/  IMAD.MOV.U32 R13, RZ, RZ, R140 ;  /* 0x000000ffff0d7224 */ /* 0x000fe400078e008c */
[----:B------:R-:W-:Y:S02]  /*2e740*/  IMAD.MOV.U32 R12, RZ, RZ, R2 ;  /* 0x000000ffff0c7224 */ /* 0x000fe400078e0002 */
[----:B------:R-:W-:-:S07]  /*2e750*/  IMAD.MOV.U32 R69, RZ, RZ, R14 ;  /* 0x000000ffff457224 */ /* 0x000fce00078e000e */
[----:B------:R-:W-:Y:S05]  /*2e760*/  WARPSYNC.COLLECTIVE R15, `(.L_x_1920) ;  /* 0x000000000f087348 */ /* 0x000fea0003c00000 */
[----:B------:R0:W1:Y:S02]  /*2e770*/  SHFL.IDX P6, R14, R13, R12, R11 ;  /* 0x0000000c0d0e7389 */ /* 0x00006400000c000b */
[----:B01----:R-:W-:Y:S01]  /*2e780*/  ENDCOLLECTIVE ;  /* 0x000000000000791b */ /* 0x003fe20003800000 */
.L_x_1920:
[----:B------:R-:W-:Y:S02]  /*2e790*/  IMAD.MOV.U32 R13, RZ, RZ, R136 ;  /* 0x000000ffff0d7224 */ /* 0x000fe400078e0088 */
[----:B------:R-:W-:-:S07]  /*2e7a0*/  IMAD.MOV.U32 R140, RZ, RZ, R14 ;  /* 0x000000ffff8c7224 */ /* 0x000fce00078e000e */
[----:B------:R-:W-:Y:S05]  /*2e7b0*/  WARPSYNC.COLLECTIVE R15, `(.L_x_1921) ;  /* 0x000000000f087348 */ /* 0x000fea0003c00000 */
[----:B------:R0:W1:Y:S02]  /*2e7c0*/  SHFL.IDX P6, R14, R13, R12, R11 ;  /* 0x0000000c0d0e7389 */ /* 0x00006400000c000b */
[----:B01----:R-:W-:Y:S01]  /*2e7d0*/  ENDCOLLECTIVE ;  /* 0x000000000000791b */ /* 0x003fe20003800000 */
.L_x_1921:
[----:B------:R-:W-:Y:S02]  /*2e7e0*/  IMAD.MOV.U32 R13, RZ, RZ, R81 ;  /* 0x000000ffff0d7224 */ /* 0x000fe400078e0051 */
[----:B------:R-:W-:Y:S02]  /*2e7f0*/  IMAD.MOV.U32 R12, RZ, RZ, R0 ;  /* 0x000000ffff0c7224 */ /* 0x000fe400078e0000 */
[----:B------:R-:W-:-:S07]  /*2e800*/  IMAD.MOV.U32 R136, RZ, RZ, R14 ;  /* 0x000000ffff887224 */ /* 0x000fce00078e000e */
[----:B------:R-:W-:Y:S05]  /*2e810*/  WARPSYNC.COLLECTIVE R15, `(.L_x_1922) ;  /* 0x000000000f087348 */ /* 0x000fea0003c00000 */
[----:B------:R0:W1:Y:S02]  /*2e820*/  SHFL.IDX P6, R14, R13, R12, R11 ;  /* 0x0000000c0d0e7389 */ /* 0x00006400000c000b */
[----:B01----:R-:W-:Y:S01]  /*2e830*/  ENDCOLLECTIVE ;  /* 0x000000000000791b */ /* 0x003fe20003800000 */
.L_x_1922:
[----:B------:R-:W-:Y:S02]  /*2e840*/  IMAD.MOV.U32 R13, RZ, RZ, R77 ;  /* 0x000000ffff0d7224 */ /* 0x000fe400078e004d */
[----:B------:R-:W-:-:S07]  /*2e850*/  IMAD.MOV.U32 R81, RZ, RZ, R14 ;  /* 0x000000ffff517224 */ /* 0x000fce00078e000e */
[----:B------:R-:W-:Y:S05]  /*2e860*/  WARPSYNC.COLLECTIVE R15, `(.L_x_1923) ;  /* 0x000000000f087348 */ /* 0x000fea0003c00000 */
[----:B------:R0:W1:Y:S02]  /*2e870*/  SHFL.IDX P6, R14, R13, R12, R11 ;  /* 0x0000000c0d0e7389 */ /* 0x00006400000c000b */
[----:B01----:R-:W-:Y:S01]  /*2e880*/  ENDCOLLECTIVE ;  /* 0x000000000000791b */ /* 0x003fe20003800000 */
.L_x_1923:
[----:B------:R-:W-:Y:S02]  /*2e890*/  IMAD.MOV.U32 R13, RZ, RZ, R148 ;  /* 0x000000ffff0d7224 */ /* 0x000fe400078e0094 */
[----:B------:R-:W-:Y:S02]  /*2e8a0*/  IMAD.MOV.U32 R12, RZ, RZ, R2 ;  /* 0x000000ffff0c7224 */ /* 0x000fe400078e0002 */
[----:B------:R-:W-:-:S07]  /*2e8b0*/  IMAD.MOV.U32 R77, RZ, RZ, R14 ;  /* 0x000000ffff4d7224 */ /* 0x000fce00078e000e */
[----:B------:R-:W-:Y:S05]  /*2e8c0*/  WARPSYNC.COLLECTIVE R15, `(.L_x_1924) ;  /* 0x000000000f087348 */ /* 0x000fea0003c00000 */
[----:B------:R0:W1:Y:S02]  /*2e8d0*/  SHFL.IDX P6, R14, R13, R12, R11 ;  /* 0x0000000c0d0e7389 */ /* 0x00006400000c000b */
[----:B01----:R-:W-:Y:S01]  /*2e8e0*/  ENDCOLLECTIVE ;  /* 0x000000000000791b */ /* 0x003fe20003800000 */
.L_x_1924:
[----:B------:R-:W-:Y:S02]  /*2e8f0*/  IMAD.MOV.U32 R13, RZ, RZ, R144 ;  /* 0x000000ffff0d7224 */ /* 0x000fe400078e0090 */
[----:B------:R-:W-:-:S07]  /*2e900*/  IMAD.MOV.U32 R148, RZ, RZ, R14 ;  /* 0x000000ffff947224 */ /* 0x000fce00078e000e */
[----:B------:R-:W-:Y:S05]  /*2e910*/  WARPSYNC.COLLECTIVE R15, `(.L_x_1925) ;  /* 0x000000000f087348 */ /* 0x000fea0003c00000 */
[----:B------:R0:W1:Y:S02]  /*2e920*/  SHFL.IDX P6, R14, R13, R12, R11 ;  /* 0x0000000c0d0e7389 */ /* 0x00006400000c000b */
[----:B01----:R-:W-:Y:S01]  /*2e930*/  ENDCOLLECTIVE ;  /* 0x000000000000791b */ /* 0x003fe20003800000 */
.L_x_1925:
[----:B------:R-:W-:Y:S02]  /*2e940*/  IMAD.MOV.U32 R13, RZ, RZ, R56 ;  /* 0x000000ffff0d7224 */ /* 0x000fe400078e0038 */
[----:B------:R-:W-:Y:S02]  /*2e950*/  IMAD.MOV.U32 R12, RZ, RZ, R0 ;  /* 0x000000ffff0c7224 */ /* 0x000fe400078e0000 */
[----:B------:R-:W-:-:S07]  /*2e960*/  IMAD.MOV.U32 R144, RZ, RZ, R14 ;  /* 0x000000ffff907224 */ /* 0x000fce00078e000e */
[----:B------:R-:W-:Y:S05]  /*2e970*/  WARPSYNC.COLLECTIVE R15, `(.L_x_1926) ;  /* 0x000000000f087348 */ /* 0x000fea0003c00000 */
[----:B------:R0:W1:Y:S02]  /*2e980*/  SHFL.IDX P6, R14, R13, R12, R11 ;  /* 0x0000000c0d0e7389 */ /* 0x00006400000c000b */
[----:B01----:R-:W-:Y:S01]  /*2e990*/  ENDCOLLECTIVE ;  /* 0x000000000000791b */ /* 0x003fe20003800000 */
.L_x_1926:
[----:B------:R-:W-:Y:S02]  /*2e9a0*/  IMAD.MOV.U32 R13, RZ, RZ, R85 ;  /* 0x000000ffff0d7224 */ /* 0x000fe400078e0055 */
[----:B------:R-:W-:-:S07]  /*2e9b0*/  IMAD.MOV.U32 R56, RZ, RZ, R14 ;  /* 0x000000ffff387224 */ /* 0x000fce00078e000e */
[----:B------:R-:W-:Y:S05]  /*2e9c0*/  WARPSYNC.COLLECTIVE R15, `(.L_x_1927) ;  /* 0x000000000f087348 */ /* 0x000fea0003c00000 */
[----:B------:R0:W1:Y:S02]  /*2e9d0*/  SHFL.IDX P6, R14, R13, R12, R11 ;  /* 0x0000000c0d0e7389 */ /* 0x00006400000c000b */
[----:B01----:R-:W-:Y:S01]  /*2e9e0*/  ENDCOLLECTIVE ;  /* 0x000000000000791b */ /* 0x003fe20003800000 */
.L_x_1927:
[----:B------:R-:W-:Y:S02]  /*2e9f0*/  IMAD.MOV.U32 R13, RZ, RZ, R146 ;  /* 0x000000ffff0d7224 */ /* 0x000fe400078e0092 */
[----:B------:R-:W-:Y:S02]  /*2ea00*/  IMAD.MOV.U32 R12, RZ, RZ, R2 ;  /* 0x000000ffff0c7224 */ /* 0x000fe400078e0002 */
[----:B------:R-:W-:-:S07]  /*2ea10*/  IMAD.MOV.U32 R85, RZ, RZ, R14 ;  /* 0x000000ffff557224 */ /* 0x000fce00078e000e */
[----:B------:R-:W-:Y:S05]  /*2ea20*/  WARPSYNC.COLLECTIVE R15, `(.L_x_1928) ;  /* 0x000000000f087348 */ /* 0x000fea0003c00000 */
[----:B------:R0:W1:Y:S02]  /*2ea30*/  SHFL.IDX P6, R14, R13, R12, R11 ;  /* 0x0000000c0d0e7389 */ /* 0x00006400000c000b */
[----:B01----:R-:W-:Y:S01]  /*2ea40*/  ENDCOLLECTIVE ;  /* 0x000000000000791b */ /* 0x003fe20003800000 */
.L_x_1928:
[----:B------:R-:W-:Y:S02]  /*2ea50*/  IMAD.MOV.U32 R13, RZ, RZ, R157 ;  /* 0x000000ffff0d7224 */ /* 0x000fe400078e009d */
[----:B------:R-:W-:-:S07]  /*2ea60*/  IMAD.MOV.U32 R146, RZ, RZ, R14 ;  /* 0x000000ffff927224 */ /* 0x000fce00078e000e */
[----:B------:R-:W-:Y:S05]  /*2ea70*/  WARPSYNC.COLLECTIVE R15, `(.L_x_1929) ;  /* 0x000000000f087348 */ /* 0x000fea0003c00000 */
[----:B------:R0:W1:Y:S02]  /*2ea80*/  SHFL.IDX P6, R14, R13, R12, R11 ;  /* 0x0000000c0d0e7389 */ /* 0x00006400000c000b */
[----:B01----:R-:W-:Y:S01]  /*2ea90*/  ENDCOLLECTIVE ;  /* 0x000000000000791b */ /* 0x003fe20003800000 */
.L_x_1929:
        /* <DEDUP_REMOVED lines=8> */
.L_x_1930:
[----:B------:R-:W-:Y:S02]  /*2eb20*/  SEL R20, R85, R157, P0 ;  /* 0x0000009d55147207 */ /* 0x000fe40000000000 */
[----:B------:R-:W-:Y:S01]  /*2eb30*/  SEL R85, R157, R85, P0 ;  /* 0x000000559d557207 */ /* 0x000fe20000000000 */
[----:B------:R-:W-:Y:S02]  /*2eb40*/  IMAD.MOV.U32 R13, RZ, RZ, R89 ;  /* 0x000000ffff0d7224 */ /* 0x000fe400078e0059 */
[----:B------:R-:W-:-:S07]  /*2eb50*/  IMAD.MOV.U32 R93, RZ, RZ, R14 ;  /* 0x000000ffff5d7224 */ /* 0x000fce00078e000e */
[----:B------:R-:W-:Y:S05]  /*2eb60*/  WARPSYNC.COLLECTIVE R15, `(.L_x_1931) ;  /* 0x000000000f087348 */ /* 0x000fea0003c00000 */
[----:B------:R0:W1:Y:S02]  /*2eb70*/  SHFL.IDX P6, R14, R13, R12, R11 ;  /* 0x0000000c0d0e7389 */ /* 0x00006400000c000b */
[----:B01----:R-:W-:Y:S01]  /*2eb80*/  ENDCOLLECTIVE ;  /* 0x000000000000791b */ /* 0x003fe20003800000 */
.L_x_1931:
[----:B------:R-:W-:Y:S02]  /*2eb90*/  IMAD.MOV.U32 R13, RZ, RZ, R154 ;  /* 0x000000ffff0d7224 */ /* 0x000fe400078e009a */
[----:B------:R-:W-:Y:S02]  /*2eba0*/  IMAD.MOV.U32 R12, RZ, RZ, R2 ;  /* 0x000000ffff0c7224 */ /* 0x000fe400078e0002 */
[----:B------:R-:W-:-:S07]  /*2ebb0*/  IMAD.MOV.U32 R89, RZ, RZ, R14 ;  /* 0x000000ffff597224 */ /* 0x000fce00078e000e */
[----:B------:R-:W-:Y:S05]  /*2ebc0*/  WARPSYNC.COLLECTIVE R15, `(.L_x_1932) ;  /* 0x000000000f087348 */ /* 0x000fea0003c00000 */
[----:B------:R0:W1:Y:S02]  /*2ebd0*/  SHFL.IDX P6, R14, R13, R12, R11 ;  /* 0x0000000c0d0e7389 */ /* 0x00006400000c000b */
[----:B01----:R-:W-:Y:S01]  /*2ebe0*/  ENDCOLLECTIVE ;  /* 0x000000000000791b */ /* 0x003fe20003800000 */
.L_x_1932:
[----:B------:R-:W-:Y:S02]  /*2ebf0*/  IMAD.MOV.U32 R13, RZ, RZ, R153 ;  /* 0x000000ffff0d7224 */ /* 0x000fe400078e0099 */
[----:B------:R-:W-:-:S07]  /*2ec00*/  IMAD.MOV.U32 R154, RZ, RZ, R14 ;  /* 0x000000ffff9a7224 */ /* 0x000fce00078e000e */
[----:B------:R-:W-:Y:S05]  /*2ec10*/  WARPSYNC.COLLECTIVE R15, `(.L_x_1933) ;  /* 0x000000000f087348 */ /* 0x000fea0003c00000 */
[----:B------:R0:W1:Y:S02]  /*2ec20*/  SHFL.IDX P6, R14, R13, R12, R11 ;  /* 0x0000000c0d0e7389 */ /* 0x00006400000c000b */
[----:B01----:R-:W-:Y:S01]  /*2ec30*/  ENDCOLLECTIVE ;  /* 0x000000000000791b */ /* 0x003fe20003800000 */
.L_x_1933:
        /* <DEDUP_REMOVED lines=8> */
.L_x_1934:
[----:B------:R-:W-:Y:S02]  /*2ecc0*/  SEL R34, R89, R153, P0 ;  /* 0x0000009959227207 */ /* 0x000fe40000000000 */
[----:B------:R-:W-:Y:S01]  /*2ecd0*/  SEL R89, R153, R89, P0 ;  /* 0x0000005999597207 */ /* 0x000fe20000000000 */
[----:B------:R-:W-:Y:S02]  /*2ece0*/  IMAD.MOV.U32 R13, RZ, RZ, R109 ;  /* 0x000000ffff0d7224 */ /* 0x000fe400078e006d */
[----:B------:R-:W-:-:S07]  /*2ecf0*/  IMAD.MOV.U32 R97, RZ, RZ, R14 ;  /* 0x000000ffff617224 */ /* 0x000fce00078e000e */
[----:B------:R-:W-:Y:S05]  /*2ed00*/  WARPSYNC.COLLECTIVE R15, `(.L_x_1935) ;  /* 0x000000000f087348 */ /* 0x000fea0003c00000 */
[----:B------:R0:W1:Y:S02]  /*2ed10*/  SHFL.IDX P6, R14, R13, R12, R11 ;  /* 0x0000000c0d0e7389 */ /* 0x00006400000c000b */
[----:B01----:R-:W-:Y:S01]  /*2ed20*/  ENDCOLLECTIVE ;  /* 0x000000000000791b */ /* 0x003fe20003800000 */
.L_x_1935:
[----:B------:R-:W-:Y:S02]  /*2ed30*/  IMAD.MOV.U32 R13, RZ, RZ, R156 ;  /* 0x000000ffff0d7224 */ /* 0x000fe400078e009c */
[----:B------:R-:W-:Y:S02]  /*2ed40*/  IMAD.MOV.U32 R12, RZ, RZ, R2 ;  /* 0x000000ffff0c7224 */ /* 0x000fe400078e0002 */
[----:B------:R-:W-:-:S07]  /*2ed50*/  IMAD.MOV.U32 R44, RZ, RZ, R14 ;  /* 0x000000ffff2c7224 */ /* 0x000fce00078e000e */
[----:B------:R-:W-:Y:S05]  /*2ed60*/  WARPSYNC.COLLECTIVE R15, `(.L_x_1936) ;  /* 0x000000000f087348 */ /* 0x000fea0003c00000 */
[----:B------:R0:W1:Y:S02]  /*2ed70*/  SHFL.IDX P6, R14, R13, R12, R11 ;  /* 0x0000000c0d0e7389 */ /* 0x00006400000c000b */
[----:B01----:R-:W-:Y:S01]  /*2ed80*/  ENDCOLLECTIVE ;  /* 0x000000000000791b */ /* 0x003fe20003800000 */
.L_x_1936:
[----:B------:R-:W-:Y:S02]  /*2ed90*/  IMAD.MOV.U32 R13, RZ, RZ, R155 ;  /* 0x000000ffff0d7224 */ /* 0x000fe400078e009b */
[----:B------:R-:W-:-:S07]  /*2eda0*/  IMAD.MOV.U32 R156, RZ, RZ, R14 ;  /* 0x000000ffff9c7224 */ /* 0x000fce00078e000e */
[----:B------:R-:W-:Y:S05]  /*2edb0*/  WARPSYNC.COLLECTIVE R15, `(.L_x_1937) ;  /* 0x000000000f087348 */ /* 0x000fea0003c00000 */
[----:B------:R0:W1:Y:S02]  /*2edc0*/  SHFL.IDX P6, R14, R13, R12, R11 ;  /* 0x0000000c0d0e7389 */ /* 0x00006400000c000b */
[----:B01----:R-:W-:Y:S01]  /*2edd0*/  ENDCOLLECTIVE ;  /* 0x000000000000791b */ /* 0x003fe20003800000 */
.L_x_1937:
        /* <DEDUP_REMOVED lines=8> */
.L_x_1938:
[----:B------:R-:W-:Y:S02]  /*2ee60*/  SEL R36, R44, R40, P0 ;  /* 0x000000282c247207 */ /* 0x000fe40000000000 */
[----:B------:R-:W-:Y:S01]  /*2ee70*/  SEL R40, R40, R44, P0 ;  /* 0x0000002c28287207 */ /* 0x000fe20000000000 */
[----:B------:R-:W-:Y:S02]  /*2ee80*/  IMAD.MOV.U32 R13, RZ, RZ, R105 ;  /* 0x000000ffff0d7224 */ /* 0x000fe400078e0069 */
[----:B------:R-:W-:-:S07]  /*2ee90*/  IMAD.MOV.U32 R50, RZ, RZ, R14 ;  /* 0x000000ffff327224 */ /* 0x000fce00078e000e */
[----:B------:R-:W-:Y:S05]  /*2eea0*/  WARPSYNC.COLLECTIVE R15, `(.L_x_1939) ;  /* 0x000000000f087348 */ /* 0x000fea0003c00000 */
[----:B------:R0:W1:Y:S02]  /*2eeb0*/  SHFL.IDX P6, R14, R13, R12, R11 ;  /* 0x0000000c0d0e7389 */ /* 0x00006400000c000b */
[----:B01----:R-:W-:Y:S01]  /*2eec0*/  ENDCOLLECTIVE ;  /* 0x000000000000791b */ /* 0x003fe20003800000 */
.L_x_1939:
[----:B------:R-:W-:Y:S02]  /*2eed0*/  IMAD.MOV.U32 R13, RZ, RZ, R55 ;  /* 0x000000ffff0d7224 */ /* 0x000fe400078e0037 */
[----:B------:R-:W-:Y:S02]  /*2eee0*/  IMAD.MOV.U32 R12, RZ, RZ, R2 ;  /* 0x000000ffff0c7224 */ /* 0x000fe400078e0002 */
[----:B------:R-:W-:-:S07]  /*2eef0*/  IMAD.MOV.U32 R105, RZ, RZ, R14 ;  /* 0x000000ffff697224 */ /* 0x000fce00078e000e */
[----:B------:R-:W-:Y:S05]  /*2ef00*/  WARPSYNC.COLLECTIVE R15, `(.L_x_1940) ;  /* 0x000000000f087348 */ /* 0x000fea0003c00000 */
[----:B------:R0:W1:Y:S02]  /*2ef10*/  SHFL.IDX P6, R14, R13, R12, R11 ;  /* 0x0000000c0d0e7389 */ /* 0x00006400000c000b */
[----:B01----:R-:W-:Y:S01]  /*2ef20*/  ENDCOLLECTIVE ;  /* 0x000000000000791b */ /* 0x003fe20003800000 */
.L_x_1940:
[----:B------:R-:W-:Y:S02]  /*2ef30*/  IMAD.MOV.U32 R13, RZ, RZ, R51 ;  /* 0x000000ffff0d7224 */ /* 0x000fe400078e0033 */
[----:B------:R-:W-:-:S07]  /*2ef40*/  IMAD.MOV.U32 R55, RZ, RZ, R14 ;  /* 0x000000ffff377224 */ /* 0x000fce00078e000e */
[----:B------:R-:W-:Y:S05]  /*2ef50*/  WARPSYNC.COLLECTIVE R15, `(.L_x_1941) ;  /* 0x000000000f087348 */ /* 0x000fea0003c00000 */
[----:B------:R0:W1:Y:S02]  /*2ef60*/  SHFL.IDX P6, R14, R13, R12, R11 ;  /* 0x0000000c0d0e7389 */ /* 0x00006400000c000b */
[----:B01----:R-:W-:Y:S01]  /*2ef70*/  ENDCOLLECTIVE ;  /* 0x000000000000791b */ /* 0x003fe20003800000 */
.L_x_1941:
        /* <DEDUP_REMOVED lines=8> */
.L_x_1942:
[----:B------:R-:W-:Y:S02]  /*2f000*/  SEL R38, R105, R51, P0 ;  /* 0x0000003369267207 */ /* 0x000fe40000000000 */
[----:B------:R-:W-:Y:S01]  /*2f010*/  SEL R51, R51, R105, P0 ;  /* 0x0000006933337207 */ /* 0x000fe20000000000 */
[----:B------:R-:W-:Y:S02]  /*2f020*/  IMAD.MOV.U32 R13, RZ, RZ, R54 ;  /* 0x000000ffff0d7224 */ /* 0x000fe400078e0036 */
[----:B------:R-:W-:-:S07]  /*2f030*/  IMAD.MOV.U32 R58, RZ, RZ, R14 ;  /* 0x000000ffff3a7224 */ /* 0x000fce00078e000e */
[----:B------:R-:W-:Y:S05]  /*2f040*/  WARPSYNC.COLLECTIVE R15, `(.L_x_1943) ;  /* 0x000000000f087348 */ /* 0x000fea0003c00000 */
[----:B------:R0:W1:Y:S02]  /*2f050*/  SHFL.IDX P6, R14, R13, R12, R11 ;  /* 0x0000000c0d0e7389 */ /* 0x00006400000c000b */
[----:B01----:R-:W-:Y:S01]  /*2f060*/  ENDCOLLECTIVE ;  /* 0x000000000000791b */ /* 0x003fe20003800000 */
.L_x_1943:
[----:B------:R-:W-:Y:S02]  /*2f070*/  IMAD.MOV.U32 R13, RZ, RZ, R63 ;  /* 0x000000ffff0d7224 */ /* 0x000fe400078e003f */
[----:B------:R-:W-:Y:S02]  /*2f080*/  IMAD.MOV.U32 R12, RZ, RZ, R2 ;  /* 0x000000ffff0c7224 */ /* 0x000fe400078e0002 */
[----:B------:R-:W-:-:S07]  /*2f090*/  IMAD.MOV.U32 R54, RZ, RZ, R14 ;  /* 0x000000ffff367224 */ /* 0x000fce00078e000e */
[----:B------:R-:W-:Y:S05]  /*2f0a0*/  WARPSYNC.COLLECTIVE R15, `(.L_x_1944) ;  /* 0x000000000f087348 */ /* 0x000fea0003c00000 */
[----:B------:R0:W1:Y:S02]  /*2f0b0*/  SHFL.IDX P6, R14, R13, R12, R11 ;  /* 0x0000000c0d0e7389 */ /* 0x00006400000c000b */
[----:B01----:R-:W-:Y:S01]  /*2f0c0*/  ENDCOLLECTIVE ;  /* 0x000000000000791b */ /* 0x003fe20003800000 */
.L_x_1944:
[----:B------:R-:W-:Y:S02]  /*2f0d0*/  IMAD.MOV.U32 R13, RZ, RZ, R59 ;  /* 0x000000ffff0d7224 */ /* 0x000fe400078e003b */
[----:B------:R-:W-:-:S07]  /*2f0e0*/  IMAD.MOV.U32 R63, RZ, RZ, R14 ;  /* 0x000000ffff3f7224 */ /* 0x000fce00078e000e */
[----:B------:R-:W-:Y:S05]  /*2f0f0*/  WARPSYNC.COLLECTIVE R15, `(.L_x_1945) ;  /* 0x000000000f087348 */ /* 0x000fea0003c00000 */
[----:B------:R0:W1:Y:S02]  /*2f100*/  SHFL.IDX P6, R14, R13, R12, R11 ;  /* 0x0000000c0d0e7389 */ /* 0x00006400000c000b */
[----:B01----:R-:W-:Y:S01]  /*2f110*/  ENDCOLLECTIVE ;  /* 0x000000000000791b */ /* 0x003fe20003800000 */
.L_x_1945:
        /* <DEDUP_REMOVED lines=8> */
.L_x_1946:
[----:B------:R-:W-:Y:S02]  /*2f1a0*/  SEL R41, R54, R59, P0 ;  /* 0x0000003b36297207 */ /* 0x000fe40000000000 */
[----:B------:R-:W-:Y:S01]  /*2f1b0*/  SEL R54, R59, R54, P0 ;  /* 0x000000363b367207 */ /* 0x000fe20000000000 */
[----:B------:R-:W-:Y:S02]  /*2f1c0*/  IMAD.MOV.U32 R13, RZ, RZ, R62 ;  /* 0x000000ffff0d7224 */ /* 0x000fe400078e003e */
[----:B------:R-:W-:-:S07]  /*2f1d0*/  IMAD.MOV.U32 R66, RZ, RZ, R14 ;  /* 0x000000ffff427224 */ /* 0x000fce00078e000e */
[----:B------:R-:W-:Y:S05]  /*2f1e0*/  WARPSYNC.COLLECTIVE R15, `(.L_x_1947) ;  /* 0x000000000f087348 */ /* 0x000fea0003c00000 */
[----:B------:R0:W1:Y:S02]  /*2f1f0*/  SHFL.IDX P6, R14, R13, R12, R11 ;  /* 0x0000000c0d0e7389 */ /* 0x00006400000c000b */
[----:B01----:R-:W-:Y:S01]  /*2f200*/  ENDCOLLECTIVE ;  /* 0x000000000000791b */ /* 0x003fe20003800000 */
.L_x_1947:
[----:B------:R-:W-:Y:S02]  /*2f210*/  IMAD.MOV.U32 R13, RZ, RZ, R71 ;  /* 0x000000ffff0d7224 */ /* 0x000fe400078e0047 */
[----:B------:R-:W-:Y:S02]  /*2f220*/  IMAD.MOV.U32 R12, RZ, RZ, R2 ;  /* 0x000000ffff0c7224 */ /* 0x000fe400078e0002 */
[----:B------:R-:W-:-:S07]  /*2f230*/  IMAD.MOV.U32 R62, RZ, RZ, R14 ;  /* 0x000000ffff3e7224 */ /* 0x000fce00078e000e */
[----:B------:R-:W-:Y:S05]  /*2f240*/  WARPSYNC.COLLECTIVE R15, `(.L_x_1948) ;  /* 0x000000000f087348 */ /* 0x000fea0003c00000 */
[----:B------:R0:W1:Y:S02]  /*2f250*/  SHFL.IDX P6, R14, R13, R12, R11 ;  /* 0x0000000c0d0e7389 */ /* 0x00006400000c000b */
[----:B01----:R-:W-:Y:S01]  /*2f260*/  ENDCOLLECTIVE ;  /* 0x000000000000791b */ /* 0x003fe20003800000 */
.L_x_1948:
[----:B------:R-:W-:Y:S02]  /*2f270*/  IMAD.MOV.U32 R13, RZ, RZ, R67 ;  /* 0x000000ffff0d7224 */ /* 0x000fe400078e0043 */
[----:B------:R-:W-:-:S07]  /*2f280*/  IMAD.MOV.U32 R71, RZ, RZ, R14 ;  /* 0x000000ffff477224 */ /* 0x000fce00078e000e */
[----:B------:R-:W-:Y:S05]  /*2f290*/  WARPSYNC.COLLECTIVE R15, `(.L_x_1949) ;  /* 0x000000000f087348 */ /* 0x000fea0003c00000 */
[----:B------:R0:W1:Y:S02]  /*2f2a0*/  SHFL.IDX P6, R14, R13, R12, R11 ;  /* 0x0000000c0d0e7389 */ /* 0x00006400000c000b */
[----:B01----:R-:W-:Y:S01]  /*2f2b0*/  ENDCOLLECTIVE ;  /* 0x000000000000791b */ /* 0x003fe20003800000 */
.L_x_1949:
        /* <DEDUP_REMOVED lines=8> */
.L_x_1950:
[----:B------:R-:W-:Y:S02]  /*2f340*/  SEL R43, R62, R67, P0 ;  /* 0x000000433e2b7207 */ /* 0x000fe40000000000 */
[----:B------:R-:W-:Y:S01]  /*2f350*/  SEL R62, R67, R62, P0 ;  /* 0x0000003e433e7207 */ /* 0x000fe20000000000 */
[----:B------:R-:W-:Y:S02]  /*2f360*/  IMAD.MOV.U32 R13, RZ, RZ, R70 ;  /* 0x000000ffff0d7224 */ /* 0x000fe400078e0046 */
[----:B------:R-:W-:-:S07]  /*2f370*/  IMAD.MOV.U32 R74, RZ, RZ, R14 ;  /* 0x000000ffff4a7224 */ /* 0x000fce00078e000e */
[----:B------:R-:W-:Y:S05]  /*2f380*/  WARPSYNC.COLLECTIVE R15, `(.L_x_1951) ;  /* 0x000000000f087348 */ /* 0x000fea0003c00000 */
[----:B------:R0:W1:Y:S02]  /*2f390*/  SHFL.IDX P6, R14, R13, R12, R11 ;  /* 0x0000000c0d0e7389 */ /* 0x00006400000c000b */
[----:B01----:R-:W-:Y:S01]  /*2f3a0*/  ENDCOLLECTIVE ;  /* 0x000000000000791b */ /* 0x003fe20003800000 */
.L_x_1951:
[----:B------:R-:W-:Y:S02]  /*2f3b0*/  IMAD.MOV.U32 R13, RZ, RZ, R78 ;  /* 0x000000ffff0d7224 */ /* 0x000fe400078e004e */
[----:B------:R-:W-:Y:S02]  /*2f3c0*/  IMAD.MOV.U32 R12, RZ, RZ, R2 ;  /* 0x000000ffff0c7224 */ /* 0x000fe400078e0002 */
[----:B------:R-:W-:-:S07]  /*2f3d0*/  IMAD.MOV.U32 R109, RZ, RZ, R14 ;  /* 0x000000ffff6d7224 */ /* 0x000fce00078e000e */
[----:B------:R-:W-:Y:S05]  /*2f3e0*/  WARPSYNC.COLLECTIVE R15, `(.L_x_1952) ;  /* 0x000000000f087348 */ /* 0x000fea0003c00000 */
[----:B------:R0:W1:Y:S02]  /*2f3f0*/  SHFL.IDX P6, R14, R13, R12, R11 ;  /* 0x0000000c0d0e7389 */ /* 0x00006400000c000b */
[----:B01----:R-:W-:Y:S01]  /*2f400*/  ENDCOLLECTIVE ;  /* 0x000000000000791b */ /* 0x003fe20003800000 */
.L_x_1952:
[----:B------:R-:W-:Y:S02]  /*2f410*/  IMAD.MOV.U32 R13, RZ, RZ, R75 ;  /* 0x000000ffff0d7224 */ /* 0x000fe400078e004b */
[----:B------:R-:W-:-:S07]  /*2f420*/  IMAD.MOV.U32 R78, RZ, RZ, R14 ;  /* 0x000000ffff4e7224 */ /* 0x000fce00078e000e */
[----:B------:R-:W-:Y:S05]  /*2f430*/  WARPSYNC.COLLECTIVE R15, `(.L_x_1953) ;  /* 0x000000000f087348 */ /* 0x000fea0003c00000 */
[----:B------:R0:W1:Y:S02]  /*2f440*/  SHFL.IDX P6, R14, R13, R12, R11 ;  /* 0x0000000c0d0e7389 */ /* 0x00006400000c000b */
[----:B01----:R-:W-:Y:S01]  /*2f450*/  ENDCOLLECTIVE ;  /* 0x000000000000791b */ /* 0x003fe20003800000 */
.L_x_1953:
[----:B------:R-:W-:Y:S02]  /*2f460*/  IMAD.MOV.U32 R13, RZ, RZ, R79 ;  /* 0x000000ffff0d7224 */ /* 0x000fe400078e004f */
[----:B------:R-:W-:Y:S02]  /*2f470*/  IMAD.MOV.U32 R12, RZ, RZ, R0 ;  /* 0x000000ffff0c7224 */ /* 0x000fe400078e0000 */
[----:B------:R-:W-:-:S07]  /*2f480*/  IMAD.MOV.U32 R75, RZ, RZ, R14 ;  /* 0x000000ffff4b7224 */ /* 0x000fce00078e000e */
[----:B------:R-:W-:Y:S05]  /*2f490*/  WARPSYNC.COLLECTIVE R15, `(.L_x_1954) ;  /* 0x000000000f087348 */ /* 0x000fea0003c00000 */
[----:B------:R0:W1:Y:S02]  /*2f4a0*/  SHFL.IDX P6, R14, R13, R12, R11 ;  /* 0x0000000c0d0e7389 */ /* 0x00006400000c000b */
[----:B01----:R-:W-:Y:S01]  /*2f4b0*/  ENDCOLLECTIVE ;  /* 0x000000000000791b */ /* 0x003fe20003800000 */
.L_x_1954:
[----:B------:R-:W-:Y:S02]  /*2f4c0*/  IMAD.MOV.U32 R13, RZ, RZ, R113 ;  /* 0x000000ffff0d7224 */ /* 0x000fe400078e0071 */
[----:B------:R-:W-:-:S07]  /*2f4d0*/  IMAD.MOV.U32 R79, RZ, RZ, R14 ;  /* 0x000000ffff4f7224 */ /* 0x000fce00078e000e */
[----:B------:R-:W-:Y:S05]  /*2f4e0*/  WARPSYNC.COLLECTIVE R15, `(.L_x_1955) ;  /* 0x000000000f087348 */ /* 0x000fea0003c00000 */
[----:B------:R0:W1:Y:S02]  /*2f4f0*/  SHFL.IDX P6, R14, R13, R12, R11 ;  /* 0x0000000c0d0e7389 */ /* 0x00006400000c000b */
[----:B01----:R-:W-:Y:S01]  /*2f500*/  ENDCOLLECTIVE ;  /* 0x000000000000791b */ /* 0x003fe20003800000 */
.L_x_1955:
[----:B------:R-:W-:Y:S02]  /*2f510*/  IMAD.MOV.U32 R13, RZ, RZ, R86 ;  /* 0x000000ffff0d7224 */ /* 0x000fe400078e0056 */
[----:B------:R-:W-:Y:S02]  /*2f520*/  IMAD.MOV.U32 R12, RZ, RZ, R2 ;  /* 0x000000ffff0c7224 */ /* 0x000fe400078e0002 */
[----:B------:R-:W-:-:S07]  /*2f530*/  IMAD.MOV.U32 R113, RZ, RZ, R14 ;  /* 0x000000ffff717224 */ /* 0x000fce00078e000e */
[----:B------:R-:W-:Y:S05]  /*2f540*/  WARPSYNC.COLLECTIVE R15, `(.L_x_1956) ;  /* 0x000000000f087348 */ /* 0x000fea0003c00000 */
[----:B------:R0:W1:Y:S02]  /*2f550*/  SHFL.IDX P6, R14, R13, R12, R11 ;  /* 0x0000000c0d0e7389 */ /* 0x00006400000c000b */
[----:B01----:R-:W-:Y:S01]  /*2f560*/  ENDCOLLECTIVE ;  /* 0x000000000000791b */ /* 0x003fe20003800000 */
.L_x_1956:
[----:B------:R-:W-:Y:S02]  /*2f570*/  IMAD.MOV.U32 R13, RZ, RZ, R117 ;  /* 0x000000ffff0d7224 */ /* 0x000fe400078e0075 */
[----:B------:R-:W-:-:S07]  /*2f580*/  IMAD.MOV.U32 R86, RZ, RZ, R14 ;  /* 0x000000ffff567224 */ /* 0x000fce00078e000e */
[----:B------:R-:W-:Y:S05]  /*2f590*/  WARPSYNC.COLLECTIVE R15, `(.L_x_1957) ;  /* 0x000000000f087348 */ /* 0x000fea0003c00000 */
[----:B------:R0:W1:Y:S02]  /*2f5a0*/  SHFL.IDX P6, R14, R13, R12, R11 ;  /* 0x0000000c0d0e7389 */ /* 0x00006400000c000b */
[----:B01----:R-:W-:Y:S01]  /*2f5b0*/  ENDCOLLECTIVE ;  /* 0x000000000000791b */ /* 0x003fe20003800000 */
.L_x_1957:
[----:B------:R-:W-:Y:S02]  /*2f5c0*/  IMAD.MOV.U32 R13, RZ, RZ, R82 ;  /* 0x000000ffff0d7224 */ /* 0x000fe400078e0052 */
[----:B------:R-:W-:Y:S02]  /*2f5d0*/  IMAD.MOV.U32 R12, RZ, RZ, R0 ;  /* 0x000000ffff0c7224 */ /* 0x000fe400078e0000 */
[----:B------:R-:W-:-:S07]  /*2f5e0*/  IMAD.MOV.U32 R117, RZ, RZ, R14 ;  /* 0x000000ffff757224 */ /* 0x000fce00078e000e */
[----:B------:R-:W-:Y:S05]  /*2f5f0*/  WARPSYNC.COLLECTIVE R15, `(.L_x_1958) ;  /* 0x000000000f087348 */ /* 0x000fea0003c00000 */
[----:B------:R0:W1:Y:S02]  /*2f600*/  SHFL.IDX P6, R14, R13, R12, R11 ;  /* 0x0000000c0d0e7389 */ /* 0x00006400000c000b */
[----:B01----:R-:W-:Y:S01]  /*2f610*/  ENDCOLLECTIVE ;  /* 0x000000000000791b */ /* 0x003fe20003800000 */
.L_x_1958:
[----:B------:R-:W-:Y:S02]  /*2f620*/  IMAD.MOV.U32 R13, RZ, RZ, R125 ;  /* 0x000000ffff0d7224 */ /* 0x000fe400078e007d */
[----:B------:R-:W-:-:S07]  /*2f630*/  IMAD.MOV.U32 R82, RZ, RZ, R14 ;  /* 0x000000ffff527224 */ /* 0x000fce00078e000e */
[----:B------:R-:W-:Y:S05]  /*2f640*/  WARPSYNC.COLLECTIVE R15, `(.L_x_1959) ;  /* 0x000000000f087348 */ /* 0x000fea0003c00000 */
[----:B------:R0:W1:Y:S02]  /*2f650*/  SHFL.IDX P6, R14, R13, R12, R11 ;  /* 0x0000000c0d0e7389 */ /* 0x00006400000c000b */
[----:B01----:R-:W-:Y:S01]  /*2f660*/  ENDCOLLECTIVE ;  /* 0x000000000000791b */ /* 0x003fe20003800000 */
.L_x_1959:
[----:B------:R-:W-:Y:S02]  /*2f670*/  IMAD.MOV.U32 R13, RZ, RZ, R94 ;  /* 0x000000ffff0d7224 */ /* 0x000fe400078e005e */
[----:B------:R-:W-:Y:S02]  /*2f680*/  IMAD.MOV.U32 R12, RZ, RZ, R2 ;  /* 0x000000ffff0c7224 */ /* 0x000fe400078e0002 */
[----:B------:R-:W-:-:S07]  /*2f690*/  IMAD.MOV.U32 R125, RZ, RZ, R14 ;  /* 0x000000ffff7d7224 */ /* 0x000fce00078e000e */
[----:B------:R-:W-:Y:S05]  /*2f6a0*/  WARPSYNC.COLLECTIVE R15, `(.L_x_1960) ;  /* 0x000000000f087348 */ /* 0x000fea0003c00000 */
[----:B------:R0:W1:Y:S02]  /*2f6b0*/  SHFL.IDX P6, R14, R13, R12, R11 ;  /* 0x0000000c0d0e7389 */ /* 0x00006400000c000b */
[----:B01----:R-:W-:Y:S01]  /*2f6c0*/  ENDCOLLECTIVE ;  /* 0x000000000000791b */ /* 0x003fe20003800000 */
.L_x_1960:
[----:B------:R-:W-:Y:S02]  /*2f6d0*/  IMAD.MOV.U32 R13, RZ, RZ, R121 ;  /* 0x000000ffff0d7224 */ /* 0x000fe400078e0079 */
[----:B------:R-:W-:-:S07]  /*2f6e0*/  IMAD.MOV.U32 R94, RZ, RZ, R14 ;  /* 0x000000ffff5e7224 */ /* 0x000fce00078e000e */
[----:B------:R-:W-:Y:S05]  /*2f6f0*/  WARPSYNC.COLLECTIVE R15, `(.L_x_1961) ;  /* 0x000000000f087348 */ /* 0x000fea0003c00000 */
[----:B------:R0:W1:Y:S02]  /*2f700*/  SHFL.IDX P6, R14, R13, R12, R11 ;  /* 0x0000000c0d0e7389 */ /* 0x00006400000c000b */
[----:B01----:R-:W-:Y:S01]  /*2f710*/  ENDCOLLECTIVE ;  /* 0x000000000000791b */ /* 0x003fe20003800000 */
.L_x_1961:
        /* <DEDUP_REMOVED lines=8> */
.L_x_1962:
[----:B------:R-:W-:Y:S02]  /*2f7a0*/  SEL R49, R125, R121, P0 ;  /* 0x000000797d317207 */ /* 0x000fe40000000000 */
[----:B------:R-:W-:Y:S01]  /*2f7b0*/  SEL R121, R121, R125, P0 ;  /* 0x0000007d79797207 */ /* 0x000fe20000000000 */
[----:B------:R-:W-:Y:S02]  /*2f7c0*/  IMAD.MOV.U32 R13, RZ, RZ, R83 ;  /* 0x000000ffff0d7224 */ /* 0x000fe400078e0053 */
[----:B------:R-:W-:-:S07]  /*2f7d0*/  IMAD.MOV.U32 R87, RZ, RZ, R14 ;  /* 0x000000ffff577224 */ /* 0x000fce00078e000e */
[----:B------:R-:W-:Y:S05]  /*2f7e0*/  WARPSYNC.COLLECTIVE R15, `(.L_x_1963) ;  /* 0x000000000f087348 */ /* 0x000fea0003c00000 */
[----:B------:R0:W1:Y:S02]  /*2f7f0*/  SHFL.IDX P6, R14, R13, R12, R11 ;  /* 0x0000000c0d0e7389 */ /* 0x00006400000c000b */
[----:B01----:R-:W-:Y:S01]  /*2f800*/  ENDCOLLECTIVE ;  /* 0x000000000000791b */ /* 0x003fe20003800000 */
.L_x_1963:
[----:B------:R-:W-:Y:S02]  /*2f810*/  IMAD.MOV.U32 R13, RZ, RZ, R102 ;  /* 0x000000ffff0d7224 */ /* 0x000fe400078e0066 */
[----:B------:R-:W-:Y:S02]  /*2f820*/  IMAD.MOV.U32 R12, RZ, RZ, R2 ;  /* 0x000000ffff0c7224 */ /* 0x000fe400078e0002 */
[----:B------:R-:W-:-:S07]  /*2f830*/  IMAD.MOV.U32 R83, RZ, RZ, R14 ;  /* 0x000000ffff537224 */ /* 0x000fce00078e000e */
[----:B------:R-:W-:Y:S05]  /*2f840*/  WARPSYNC.COLLECTIVE R15, `(.L_x_1964) ;  /* 0x000000000f087348 */ /* 0x000fea0003c00000 */
[----:B------:R0:W1:Y:S02]  /*2f850*/  SHFL.IDX P6, R14, R13, R12, R11 ;  /* 0x0000000c0d0e7389 */ /* 0x00006400000c000b */
[----:B01----:R-:W-:Y:S01]  /*2f860*/  ENDCOLLECTIVE ;  /* 0x000000000000791b */ /* 0x003fe20003800000 */
.L_x_1964:
[----:B------:R-:W-:Y:S02]  /*2f870*/  IMAD.MOV.U32 R13, RZ, RZ, R98 ;  /* 0x000000ffff0d7224 */ /* 0x000fe400078e0062 */
[----:B------:R-:W-:-:S07]  /*2f880*/  IMAD.MOV.U32 R102, RZ, RZ, R14 ;  /* 0x000000ffff667224 */ /* 0x000fce00078e000e */
[----:B------:R-:W-:Y:S05]  /*2f890*/  WARPSYNC.COLLECTIVE R15, `(.L_x_1965) ;  /* 0x000000000f087348 */ /* 0x000fea0003c00000 */
[----:B------:R0:W1:Y:S02]  /*2f8a0*/  SHFL.IDX P6, R14, R13, R12, R11 ;  /* 0x0000000c0d0e7389 */ /* 0x00006400000c000b */
[----:B01----:R-:W-:Y:S01]  /*2f8b0*/  ENDCOLLECTIVE ;  /* 0x000000000000791b */ /* 0x003fe20003800000 */
.L_x_1965:
        /* <DEDUP_REMOVED lines=8> */
.L_x_1966:
[----:B------:R-:W-:Y:S02]  /*2f940*/  SEL R55, R83, R98, P0 ;  /* 0x0000006253377207 */ /* 0x000fe40000000000 */
[----:B------:R-:W-:Y:S01]  /*2f950*/  SEL R83, R98, R83, P0 ;  /* 0x0000005362537207 */ /* 0x000fe20000000000 */
[----:B------:R-:W-:Y:S02]  /*2f960*/  IMAD.MOV.U32 R13, RZ, RZ, R129 ;  /* 0x000000ffff0d7224 */ /* 0x000fe400078e0081 */
[----:B------:R-:W-:-:S07]  /*2f970*/  IMAD.MOV.U32 R90, RZ, RZ, R14 ;  /* 0x000000ffff5a7224 */ /* 0x000fce00078e000e */
[----:B------:R-:W-:Y:S05]  /*2f980*/  WARPSYNC.COLLECTIVE R15, `(.L_x_1967) ;  /* 0x000000000f087348 */ /* 0x000fea0003c00000 */
[----:B------:R0:W1:Y:S02]  /*2f990*/  SHFL.IDX P6, R14, R13, R12, R11 ;  /* 0x0000000c0d0e7389 */ /* 0x00006400000c000b */
[----:B01----:R-:W-:Y:S01]  /*2f9a0*/  ENDCOLLECTIVE ;  /* 0x000000000000791b */ /* 0x003fe20003800000 */
.L_x_1967:
[----:B------:R-:W-:Y:S02]  /*2f9b0*/  IMAD.MOV.U32 R13, RZ, RZ, R110 ;  /* 0x000000ffff0d7224 */ /* 0x000fe400078e006e */
[----:B------:R-:W-:Y:S02]  /*2f9c0*/  IMAD.MOV.U32 R12, RZ, RZ, R2 ;  /* 0x000000ffff0c7224 */ /* 0x000fe400078e0002 */
[----:B------:R-:W-:-:S07]  /*2f9d0*/  IMAD.MOV.U32 R106, RZ, RZ, R14 ;  /* 0x000000ffff6a7224 */ /* 0x000fce00078e000e */
[----:B------:R-:W-:Y:S05]  /*2f9e0*/  WARPSYNC.COLLECTIVE R15, `(.L_x_1968) ;  /* 0x000000000f087348 */ /* 0x000fea0003c00000 */
[----:B------:R0:W1:Y:S02]  /*2f9f0*/  SHFL.IDX P6, R14, R13, R12, R11 ;  /* 0x0000000c0d0e7389 */ /* 0x00006400000c000b */
[----:B01----:R-:W-:Y:S01]  /*2fa00*/  ENDCOLLECTIVE ;  /* 0x000000000000791b */ /* 0x003fe20003800000 */
.L_x_1968:
[----:B------:R-:W-:Y:S02]  /*2fa10*/  IMAD.MOV.U32 R13, RZ, RZ, R107 ;  /* 0x000000ffff0d7224 */ /* 0x000fe400078e006b */
[----:B------:R-:W-:-:S07]  /*2fa20*/  IMAD.MOV.U32 R110, RZ, RZ, R14 ;  /* 0x000000ffff6e7224 */ /* 0x000fce00078e000e */
[----:B------:R-:W-:Y:S05]  /*2fa30*/  WARPSYNC.COLLECTIVE R15, `(.L_x_1969) ;  /* 0x000000000f087348 */ /* 0x000fea0003c00000 */
[----:B------:R0:W1:Y:S02]  /*2fa40*/  SHFL.IDX P6, R14, R13, R12, R11 ;  /* 0x0000000c0d0e7389 */ /* 0x00006400000c000b */
[----:B01----:R-:W-:Y:S01]  /*2fa50*/  ENDCOLLECTIVE ;  /* 0x000000000000791b */ /* 0x003fe20003800000 */
.L_x_1969:
        /* <DEDUP_REMOVED lines=8> */
.L_x_1970:
[----:B------:R-:W-:Y:S02]  /*2fae0*/  SEL R60, R106, R107, P0 ;  /* 0x0000006b6a3c7207 */ /* 0x000fe40000000000 */
[----:B------:R-:W-:Y:S01]  /*2faf0*/  SEL R106, R107, R106, P0 ;  /* 0x0000006a6b6a7207 */ /* 0x000fe20000000000 */
[----:B------:R-:W-:Y:S02]  /*2fb00*/  IMAD.MOV.U32 R13, RZ, RZ, R111 ;  /* 0x000000ffff0d7224 */ /* 0x000fe400078e006f */
[----:B------:R-:W-:-:S07]  /*2fb10*/  IMAD.MOV.U32 R91, RZ, RZ, R14 ;  /* 0x000000ffff5b7224 */ /* 0x000fce00078e000e */
[----:B------:R-:W-:Y:S05]  /*2fb20*/  WARPSYNC.COLLECTIVE R15, `(.L_x_1971) ;  /* 0x000000000f087348 */ /* 0x000fea0003c00000 */
[----:B------:R0:W1:Y:S02]  /*2fb30*/  SHFL.IDX P6, R14, R13, R12, R11 ;  /* 0x0000000c0d0e7389 */ /* 0x00006400000c000b */
[----:B01----:R-:W-:Y:S01]  /*2fb40*/  ENDCOLLECTIVE ;  /* 0x000000000000791b */ /* 0x003fe20003800000 */
.L_x_1971:
[----:B------:R-:W-:Y:S02]  /*2fb50*/  IMAD.MOV.U32 R13, RZ, RZ, R118 ;  /* 0x000000ffff0d7224 */ /* 0x000fe400078e0076 */
[----:B------:R-:W-:Y:S02]  /*2fb60*/  IMAD.MOV.U32 R12, RZ, RZ, R2 ;  /* 0x000000ffff0c7224 */ /* 0x000fe400078e0002 */
[----:B------:R-:W-:-:S07]  /*2fb70*/  IMAD.MOV.U32 R114, RZ, RZ, R14 ;  /* 0x000000ffff727224 */ /* 0x000fce00078e000e */
[----:B------:R-:W-:Y:S05]  /*2fb80*/  WARPSYNC.COLLECTIVE R15, `(.L_x_1972) ;  /* 0x000000000f087348 */ /* 0x000fea0003c00000 */
[----:B------:R0:W1:Y:S02]  /*2fb90*/  SHFL.IDX P6, R14, R13, R12, R11 ;  /* 0x0000000c0d0e7389 */ /* 0x00006400000c000b */
[----:B01----:R-:W-:Y:S01]  /*2fba0*/  ENDCOLLECTIVE ;  /* 0x000000000000791b */ /* 0x003fe20003800000 */
.L_x_1972:
[----:B------:R-:W-:Y:S02]  /*2fbb0*/  IMAD.MOV.U32 R13, RZ, RZ, R115 ;  /* 0x000000ffff0d7224 */ /* 0x000fe400078e0073 */
[----:B------:R-:W-:-:S07]  /*2fbc0*/  IMAD.MOV.U32 R118, RZ, RZ, R14 ;  /* 0x000000ffff767224 */ /* 0x000fce00078e000e */
[----:B------:R-:W-:Y:S05]  /*2fbd0*/  WARPSYNC.COLLECTIVE R15, `(.L_x_1973) ;  /* 0x000000000f087348 */ /* 0x000fea0003c00000 */
[----:B------:R0:W1:Y:S02]  /*2fbe0*/  SHFL.IDX P6, R14, R13, R12, R11 ;  /* 0x0000000c0d0e7389 */ /* 0x00006400000c000b */
[----:B01----:R-:W-:Y:S01]  /*2fbf0*/  ENDCOLLECTIVE ;  /* 0x000000000000791b */ /* 0x003fe20003800000 */
.L_x_1973:
        /* <DEDUP_REMOVED lines=8> */
.L_x_1974:
[----:B------:R-:W-:Y:S02]  /*2fc80*/  SEL R67, R114, R111, P0 ;  /* 0x0000006f72437207 */ /* 0x000fe40000000000 */
[----:B------:R-:W-:Y:S01]  /*2fc90*/  SEL R111, R111, R114, P0 ;  /* 0x000000726f6f7207 */ /* 0x000fe20000000000 */
[----:B------:R-:W-:Y:S02]  /*2fca0*/  IMAD.MOV.U32 R13, RZ, RZ, R119 ;  /* 0x000000ffff0d7224 */ /* 0x000fe400078e0077 */
[----:B------:R-:W-:-:S07]  /*2fcb0*/  IMAD.MOV.U32 R95, RZ, RZ, R14 ;  /* 0x000000ffff5f7224 */ /* 0x000fce00078e000e */
[----:B------:R-:W-:Y:S05]  /*2fcc0*/  WARPSYNC.COLLECTIVE R15, `(.L_x_1975) ;  /* 0x000000000f087348 */ /* 0x000fea0003c00000 */
[----:B------:R0:W1:Y:S02]  /*2fcd0*/  SHFL.IDX P6, R14, R13, R12, R11 ;  /* 0x0000000c0d0e7389 */ /* 0x00006400000c000b */
[----:B01----:R-:W-:Y:S01]  /*2fce0*/  ENDCOLLECTIVE ;  /* 0x000000000000791b */ /* 0x003fe20003800000 */
.L_x_1975:
[----:B------:R-:W-:Y:S02]  /*2fcf0*/  IMAD.MOV.U32 R13, RZ, RZ, R126 ;  /* 0x000000ffff0d7224 */ /* 0x000fe400078e007e */
[----:B------:R-:W-:Y:S02]  /*2fd00*/  IMAD.MOV.U32 R12, RZ, RZ, R2 ;  /* 0x000000ffff0c7224 */ /* 0x000fe400078e0002 */
[----:B------:R-:W-:-:S07]  /*2fd10*/  IMAD.MOV.U32 R115, RZ, RZ, R14 ;  /* 0x000000ffff737224 */ /* 0x000fce00078e000e */
[----:B------:R-:W-:Y:S05]  /*2fd20*/  WARPSYNC.COLLECTIVE R15, `(.L_x_1976) ;  /* 0x000000000f087348 */ /* 0x000fea0003c00000 */
[----:B------:R0:W1:Y:S02]  /*2fd30*/  SHFL.IDX P6, R14, R13, R12, R11 ;  /* 0x0000000c0d0e7389 */ /* 0x00006400000c000b */
[----:B01----:R-:W-:Y:S01]  /*2fd40*/  ENDCOLLECTIVE ;  /* 0x000000000000791b */ /* 0x003fe20003800000 */
.L_x_1976:
[----:B------:R-:W-:Y:S02]  /*2fd50*/  IMAD.MOV.U32 R13, RZ, RZ, R122 ;  /* 0x000000ffff0d7224 */ /* 0x000fe400078e007a */
[----:B------:R-:W-:-:S07]  /*2fd60*/  IMAD.MOV.U32 R126, RZ, RZ, R14 ;  /* 0x000000ffff7e7224 */ /* 0x000fce00078e000e */
[----:B------:R-:W-:Y:S05]  /*2fd70*/  WARPSYNC.COLLECTIVE R15, `(.L_x_1977) ;  /* 0x000000000f087348 */ /* 0x000fea0003c00000 */
[----:B------:R0:W1:Y:S02]  /*2fd80*/  SHFL.IDX P6, R14, R13, R12, R11 ;  /* 0x0000000c0d0e7389 */ /* 0x00006400000c000b */
[----:B01----:R-:W-:Y:S01]  /*2fd90*/  ENDCOLLECTIVE ;  /* 0x000000000000791b */ /* 0x003fe20003800000 */
.L_x_1977:
        /* <DEDUP_REMOVED lines=8> */
.L_x_1978:
[----:B------:R-:W-:Y:S02]  /*2fe20*/  SEL R71, R115, R119, P0 ;  /* 0x0000007773477207 */ /* 0x000fe40000000000 */
[----:B------:R-:W-:Y:S01]  /*2fe30*/  SEL R115, R119, R115, P0 ;  /* 0x0000007377737207 */ /* 0x000fe20000000000 */
[----:B------:R-:W-:Y:S02]  /*2fe40*/  IMAD.MOV.U32 R13, RZ, RZ, R123 ;  /* 0x000000ffff0d7224 */ /* 0x000fe400078e007b */
[----:B------:R-:W-:-:S07]  /*2fe50*/  IMAD.MOV.U32 R99, RZ, RZ, R14 ;  /* 0x000000ffff637224 */ /* 0x000fce00078e000e */
[----:B------:R-:W-:Y:S05]  /*2fe60*/  WARPSYNC.COLLECTIVE R15, `(.L_x_1979) ;  /* 0x000000000f087348 */ /* 0x000fea0003c00000 */
[----:B------:R0:W1:Y:S02]  /*2fe70*/  SHFL.IDX P6, R14, R13, R12, R11 ;  /* 0x0000000c0d0e7389 */ /* 0x00006400000c000b */
[----:B01----:R-:W-:Y:S01]  /*2fe80*/  ENDCOLLECTIVE ;  /* 0x000000000000791b */ /* 0x003fe20003800000 */
.L_x_1979:
[----:B------:R-:W-:Y:S02]  /*2fe90*/  IMAD.MOV.U32 R13, RZ, RZ, R134 ;  /* 0x000000ffff0d7224 */ /* 0x000fe400078e0086 */
[----:B------:R-:W-:Y:S02]  /*2fea0*/  IMAD.MOV.U32 R12, RZ, RZ, R2 ;  /* 0x000000ffff0c7224 */ /* 0x000fe400078e0002 */
[----:B------:R-:W-:-:S07]  /*2feb0*/  IMAD.MOV.U32 R123, RZ, RZ, R14 ;  /* 0x000000ffff7b7224 */ /* 0x000fce00078e000e */
[----:B------:R-:W-:Y:S05]  /*2fec0*/  WARPSYNC.COLLECTIVE R15, `(.L_x_1980) ;  /* 0x000000000f087348 */ /* 0x000fea0003c00000 */
[----:B------:R0:W1:Y:S02]  /*2fed0*/  SHFL.IDX P6, R14, R13, R12, R11 ;  /* 0x0000000c0d0e7389 */ /* 0x00006400000c000b */
[----:B01----:R-:W-:Y:S01]  /*2fee0*/  ENDCOLLECTIVE ;  /* 0x000000000000791b */ /* 0x003fe20003800000 */
.L_x_1980:
[----:B------:R-:W-:Y:S02]  /*2fef0*/  IMAD.MOV.U32 R13, RZ, RZ, R130 ;  /* 0x000000ffff0d7224 */ /* 0x000fe400078e0082 */
[----:B------:R-:W-:-:S07]  /*2ff00*/  IMAD.MOV.U32 R134, RZ, RZ, R14 ;  /* 0x000000ffff867224 */ /* 0x000fce00078e000e */
[----:B------:R-:W-:Y:S05]  /*2ff10*/  WARPSYNC.COLLECTIVE R15, `(.L_x_1981) ;  /* 0x000000000f087348 */ /* 0x000fea0003c00000 */
[----:B------:R0:W1:Y:S02]  /*2ff20*/  SHFL.IDX P6, R14, R13, R12, R11 ;  /* 0x0000000c0d0e7389 */ /* 0x00006400000c000b */
[----:B01----:R-:W-:Y:S01]  /*2ff30*/  ENDCOLLECTIVE ;  /* 0x000000000000791b */ /* 0x003fe20003800000 */
.L_x_1981:
[----:B------:R-:W-:Y:S02]  /*2ff40*/  IMAD.MOV.U32 R13, RZ, RZ, R101 ;  /* 0x000000ffff0d7224 */ /* 0x000fe400078e0065 */
[----:B------:R-:W-:Y:S02]  /*2ff50*/  IMAD.MOV.U32 R12, RZ, RZ, R0 ;  /* 0x000000ffff0c7224 */ /* 0x000fe400078e0000 */
[----:B------:R-:W-:-:S07]  /*2ff60*/  IMAD.MOV.U32 R122, RZ, RZ, R14 ;  /* 0x000000ffff7a7224 */ /* 0x000fce00078e000e */
[----:B------:R-:W-:Y:S05]  /*2ff70*/  WARPSYNC.COLLECTIVE R15, `(.L_x_1982) ;  /* 0x000000000f087348 */ /* 0x000fea0003c00000 */
[----:B------:R0:W1:Y:S02]  /*2ff80*/  SHFL.IDX P6, R14, R13, R12, R11 ;  /* 0x0000000c0d0e7389 */ /* 0x00006400000c000b */
[----:B01----:R-:W-:Y:S01]  /*2ff90*/  ENDCOLLECTIVE ;  /* 0x000000000000791b */ /* 0x003fe20003800000 */
.L_x_1982:
[----:B------:R-:W-:Y:S02]  /*2ffa0*/  SEL R76, R123, R122, P0 ;  /* 0x0000007a7b4c7207 */ /* 0x000fe40000000000 */
[----:B------:R-:W-:Y:S01]  /*2ffb0*/  SEL R122, R122, R123, P0 ;  /* 0x0000007b7a7a7207 */ /* 0x000fe20000000000 */
[----:B------:R-:W-:Y:S02]  /*2ffc0*/  IMAD.MOV.U32 R13, RZ, RZ, R127 ;  /* 0x000000ffff0d7224 */ /* 0x000fe400078e007f */
[----:B------:R-:W-:-:S07]  /*2ffd0*/  IMAD.MOV.U32 R101, RZ, RZ, R14 ;  /* 0x000000ffff657224 */ /* 0x000fce00078e000e */
[----:B------:R-:W-:Y:S05]  /*2ffe0*/  WARPSYNC.COLLECTIVE R15, `(.L_x_1983) ;  /* 0x000000000f087348 */ /* 0x000fea0003c00000 */
[----:B------:R0:W1:Y:S02]  /*2fff0*/  SHFL.IDX P6, R14, R13, R12, R11 ;  /* 0x0000000c0d0e7389 */ /* 0x00006400000c000b */
[----:B01----:R-:W-:Y:S01]  /*30000*/  ENDCOLLECTIVE ;  /* 0x000000000000791b */ /* 0x003fe20003800000 */
.L_x_1983:
[----:B------:R-:W-:Y:S02]  /*30010*/  IMAD.MOV.U32 R13, RZ, RZ, R142 ;  /* 0x000000ffff0d7224 */ /* 0x000fe400078e008e */
[----:B------:R-:W-:Y:S02]  /*30020*/  IMAD.MOV.U32 R12, RZ, RZ, R2 ;  /* 0x000000ffff0c7224 */ /* 0x000fe400078e0002 */
[----:B------:R-:W-:-:S07]  /*30030*/  IMAD.MOV.U32 R127, RZ, RZ, R14 ;  /* 0x000000ffff7f7224 */ /* 0x000fce00078e000e */
[----:B------:R-:W-:Y:S05]  /*30040*/  WARPSYNC.COLLECTIVE R15, `(.L_x_1984) ;  /* 0x000000000f087348 */ /* 0x000fea0003c00000 */
[----:B------:R0:W1:Y:S02]  /*30050*/  SHFL.IDX P6, R14, R13, R12, R11 ;  /* 0x0000000c0d0e7389 */ /* 0x00006400000c000b */
[----:B01----:R-:W-:Y:S01]  /*30060*/  ENDCOLLECTIVE ;  /* 0x000000000000791b */ /* 0x003fe20003800000 */
.L_x_1984:
[----:B------:R-:W-:Y:S02]  /*30070*/  IMAD.MOV.U32 R13, RZ, RZ, R138 ;  /* 0x000000ffff0d7224 */ /* 0x000fe400078e008a */
[----:B------:R-:W-:-:S07]  /*30080*/  IMAD.MOV.U32 R142, RZ, RZ, R14 ;  /* 0x000000ffff8e7224 */ /* 0x000fce00078e000e */
[----:B------:R-:W-:Y:S05]  /*30090*/  WARPSYNC.COLLECTIVE R15, `(.L_x_1985) ;  /* 0x000000000f087348 */ /* 0x000fea0003c00000 */
[----:B------:R0:W1:Y:S02]  /*300a0*/  SHFL.IDX P6, R14, R13, R12, R11 ;  /* 0x0000000c0d0e7389 */ /* 0x00006400000c000b */
[----:B01----:R-:W-:Y:S01]  /*300b0*/  ENDCOLLECTIVE ;  /* 0x000000000000791b */ /* 0x003fe20003800000 */
.L_x_1985:
        /* <DEDUP_REMOVED lines=8> */
.L_x_1986:
[----:B------:R-:W-:Y:S02]  /*30140*/  SEL R80, R127, R129, P0 ;  /* 0x000000817f507207 */ /* 0x000fe40000000000 */
[----:B------:R-:W-:Y:S01]  /*30150*/  SEL R127, R129, R127, P0 ;  /* 0x0000007f817f7207 */ /* 0x000fe20000000000 */
[----:B------:R-:W-:Y:S01]  /*30160*/  IMAD.MOV.U32 R13, RZ, RZ, R165 ;  /* 0x000000ffff0d7224 */ /* 0x000fe200078e00a5 */
[----:B------:R-:W-:Y:S02]  /*30170*/  SEL R165, R96, R45, P0 ;  /* 0x0000002d60a57207 */ /* 0x000fe40000000000 */
[----:B------:R-:W-:Y:S02]  /*30180*/  SEL R96, R48, R108, P0 ;  /* 0x0000006c30607207 */ /* 0x000fe40000000000 */
[----:B------:R-:W-:Y:S02]  /*30190*/  SEL R108, R108, R48, P0 ;  /* 0x000000306c6c7207 */ /* 0x000fe40000000000 */
[----:B------:R-:W-:-:S02]  /*301a0*/  SEL R45, R109, R75, P0 ;  /* 0x0000004b6d2d7207 */ /* 0x000fc40000000000 */
[----:B------:R-:W-:Y:S01]  /*301b0*/  SEL R48, R79, R86, P0 ;  /* 0x000000564f307207 */ /* 0x000fe20000000000 */
[----:B------:R-:W-:Y:S01]  /*301c0*/  IMAD.MOV.U32 R103, RZ, RZ, R14 ;  /* 0x000000ffff677224 */ /* 0x000fe200078e000e */
[----:B------:R-:W-:-:S07]  /*301d0*/  SEL R75, R75, R109, P0 ;  /* 0x0000006d4b4b7207 */ /* 0x000fce0000000000 */
[----:B------:R-:W-:Y:S05]  /*301e0*/  WARPSYNC.COLLECTIVE R15, `(.L_x_1987) ;  /* 0x000000000f087348 */ /* 0x000fea0003c00000 */
[----:B------:R0:W1:Y:S02]  /*301f0*/  SHFL.IDX P6, R14, R13, R12, R11 ;  /* 0x0000000c0d0e7389 */ /* 0x00006400000c000b */
[----:B01----:R-:W-:Y:S01]  /*30200*/  ENDCOLLECTIVE ;  /* 0x000000000000791b */ /* 0x003fe20003800000 */
.L_x_1987:
[----:B------:R-:W-:Y:S01]  /*30210*/  SEL R79, R86, R79, P0 ;  /* 0x0000004f564f7207 */ /* 0x000fe20000000000 */
[----:B------:R-:W-:Y:S02]  /*30220*/  IMAD.MOV.U32 R13, RZ, RZ, R150 ;  /* 0x000000ffff0d7224 */ /* 0x000fe400078e0096 */
[----:B------:R-:W-:Y:S01]  /*30230*/  IMAD.MOV.U32 R12, RZ, RZ, R2 ;  /* 0x000000ffff0c7224 */ /* 0x000fe200078e0002 */
[----:B------:R-:W-:Y:S01]  /*30240*/  SEL R2, R5, R4, P0 ;  /* 0x0000000405027207 */ /* 0x000fe20000000000 */
[----:B------:R-:W-:-:S07]  /*30250*/  IMAD.MOV.U32 R70, RZ, RZ, R14 ;  /* 0x000000ffff467224 */ /* 0x000fce00078e000e */
[----:B------:R-:W-:Y:S05]  /*30260*/  WARPSYNC.COLLECTIVE R15, `(.L_x_1988) ;  /* 0x000000000f087348 */ /* 0x000fea0003c00000 */
[----:B------:R0:W1:Y:S02]  /*30270*/  SHFL.IDX P6, R14, R13, R12, R11 ;  /* 0x0000000c0d0e7389 */ /* 0x00006400000c000b */
[----:B01----:R-:W-:Y:S01]  /*30280*/  ENDCOLLECTIVE ;  /* 0x000000000000791b */ /* 0x003fe20003800000 */
.L_x_1988:
        /* <DEDUP_REMOVED lines=11> */
.L_x_1989:
[----:B------:R-:W-:Y:S02]  /*30340*/  SEL R78, R99, R134, P0 ;  /* 0x00000086634e7207 */ /* 0x000fe40000000000 */
[----:B------:R-:W-:Y:S02]  /*30350*/  SEL R113, R117, R113, P0 ;  /* 0x0000007175717207 */ /* 0x000fe40000000000 */
[----:B------:R-:W-:Y:S02]  /*30360*/  SEL R134, R134, R99, P0 ;  /* 0x0000006386867207 */ /* 0x000fe40000000000 */
[----:B------:R-:W-:Y:S02]  /*30370*/  SEL R11, R4, R5, P0 ;  /* 0x00000005040b7207 */ /* 0x000fe40000000000 */
[----:B------:R-:W-:Y:S02]  /*30380*/  SEL R5, R3, R6, P0 ;  /* 0x0000000603057207 */ /* 0x000fe40000000000 */
[----:B------:R-:W-:Y:S01]  /*30390*/  SEL R4, R6, R3, P0 ;  /* 0x0000000306047207 */ /* 0x000fe20000000000 */
[----:B------:R0:W-:Y:S01]  /*303a0*/  STL [R1+0x20], R11 ;  /* 0x0000200b01007387 */ /* 0x0001e20000100800 */
[----:B------:R-:W-:-:S02]  /*303b0*/  SEL R3, R9, R7, P0 ;  /* 0x0000000709037207 */ /* 0x000fc40000000000 */
[----:B------:R-:W-:Y:S01]  /*303c0*/  SEL R6, R65, R132, P0 ;  /* 0x0000008441067207 */ /* 0x000fe20000000000 */
[----:B------:R1:W-:Y:S01]  /*303d0*/  STL [R1+0x24], R2 ;  /* 0x0000240201007387 */ /* 0x0003e20000100800 */
[----:B------:R-:W-:Y:S01]  /*303e0*/  IMAD.MOV.U32 R0, RZ, RZ, R14 ;  /* 0x000000ffff007224 */ /* 0x000fe200078e000e */
[----:B------:R-:W-:Y:S02]  /*303f0*/  SEL R65, R132, R65, P0 ;  /* 0x0000004184417207 */ /* 0x000fe40000000000 */
[----:B------:R2:W-:Y:S01]  /*30400*/  STL [R1+0x18], R5 ;  /* 0x0000180501007387 */ /* 0x0005e20000100800 */
[----:B0-----:R-:W-:-:S03]  /*30410*/  IMAD.MOV.U32 R11, RZ, RZ, RZ ;  /* 0x000000ffff0b7224 */ /* 0x001fc600078e00ff */
[----:B------:R0:W-:Y:S01]  /*30420*/  STL [R1+0x1c], R4 ;  /* 0x00001c0401007387 */ /* 0x0001e20000100800 */
[----:B-1----:R-:W-:Y:S02]  /*30430*/  SEL R2, R7, R9, P0 ;  /* 0x0000000907027207 */ /* 0x002fe40000000000 */
[----:B------:R-:W-:Y:S02]  /*30440*/  SEL R7, R69, R136, P0 ;  /* 0x0000008845077207 */ /* 0x000fe40000000000 */
[----:B--2---:R-:W-:Y:S01]  /*30450*/  SEL R5, R64, R128, P0 ;  /* 0x0000008040057207 */ /* 0x004fe20000000000 */
[----:B------:R1:W-:Y:S01]  /*30460*/  STL [R1+0x10], R2 ;  /* 0x0000100201007387 */ /* 0x0003e20000100800 */
[----:B------:R-:W-:Y:S02]  /*30470*/  SEL R9, R77, R144, P0 ;  /* 0x000000904d097207 */ /* 0x000fe40000000000 */
[----:B0-----:R-:W-:Y:S01]  /*30480*/  SEL R4, R61, R124, P0 ;  /* 0x0000007c3d047207 */ /* 0x001fe20000000000 */
[----:B------:R0:W-:Y:S01]  /*30490*/  STL [R1+0x14], R3 ;  /* 0x0000140301007387 */ /* 0x0001e20000100800 */
[----:B------:R-:W-:-:S02]  /*304a0*/  SEL R61, R124, R61, P0 ;  /* 0x0000003d7c3d7207 */ /* 0x000fc40000000000 */
[----:B------:R-:W-:Y:S02]  /*304b0*/  SEL R64, R128, R64, P0 ;  /* 0x0000004080407207 */ /* 0x000fe40000000000 */
[----:B------:R-:W-:Y:S02]  /*304c0*/  SEL R69, R136, R69, P0 ;  /* 0x0000004588457207 */ /* 0x000fe40000000000 */
[----:B-1----:R-:W-:Y:S02]  /*304d0*/  SEL R2, R10, R8, P0 ;  /* 0x000000080a027207 */ /* 0x002fe40000000000 */
[----:B------:R-:W-:Y:S02]  /*304e0*/  SEL R8, R73, R140, P0 ;  /* 0x0000008c49087207 */ /* 0x000fe40000000000 */
[----:B0-----:R-:W-:Y:S01]  /*304f0*/  SEL R3, R57, R120, P0 ;  /* 0x0000007839037207 */ /* 0x001fe20000000000 */
[----:B------:R0:W-:Y:S01]  /*30500*/  STL [R1+0xc], R2 ;  /* 0x00000c0201007387 */ /* 0x0001e20000100800 */
[----:B------:R-:W-:-:S02]  /*30510*/  SEL R10, R81, R148, P0 ;  /* 0x00000094510a7207 */ /* 0x000fc40000000000 */
[----:B------:R-:W-:Y:S02]  /*30520*/  SEL R57, R120, R57, P0 ;  /* 0x0000003978397207 */ /* 0x000fe40000000000 */
[----:B------:R-:W-:Y:S02]  /*30530*/  SEL R73, R140, R73, P0 ;  /* 0x000000498c497207 */ /* 0x000fe40000000000 */
[----:B------:R-:W-:Y:S02]  /*30540*/  SEL R77, R144, R77, P0 ;  /* 0x0000004d904d7207 */ /* 0x000fe40000000000 */
[----:B------:R-:W-:Y:S01]  /*30550*/  SEL R81, R148, R81, P0 ;  /* 0x0000005194517207 */ /* 0x000fe20000000000 */
[----:B0-----:R-:W-:Y:S06]  /*30560*/  BRA `(.L_x_1990) ;  /* 0xfffffed800fc7947 */ /* 0x001fec000383ffff */
.L_x_1626:
[----:B------:R-:W-:Y:S02]  /*30570*/  IMAD.MOV.U32 R13, RZ, RZ, R68 ;  /* 0x000000ffff0d7224 */ /* 0x000fe400078e0044 */
[----:B------:R-:W-:Y:S02]  /*30580*/  IMAD.MOV.U32 R12, RZ, RZ, RZ ;  /* 0x000000ffff0c7224 */ /* 0x000fe400078e00ff */
[----:B------:R-:W-:Y:S02]  /*30590*/  IMAD.MOV.U32 R11, RZ, RZ, 0x181f ;  /* 0x0000181fff0b7424 */ /* 0x000fe400078e00ff */
[----:B------:R-:W-:-:S07]  /*305a0*/  IMAD.MOV.U32 R15, RZ, RZ, -0x1 ;  /* 0xffffffffff0f7424 */ /* 0x000fce00078e00ff */
[----:B-----5:R-:W-:Y:S05]  /*305b0*/  WARPSYNC.COLLECTIVE R15, `(.L_x_1991) ;  /* 0x000000000f087348 */ /* 0x020fea0003c00000 */
[----:B------:R0:W1:Y:S02]  /*305c0*/  SHFL.IDX P6, R14, R13, R12, R11 ;  /* 0x0000000c0d0e7389 */ /* 0x00006400000c000b */
[----:B01---5:R-:W-:Y:S01]  /*305d0*/  ENDCOLLECTIVE ;  /* 0x000000000000791b */ /* 0x023fe20003800000 */
.L_x_1991:
[----:B------:R-:W-:Y:S02]  /*305e0*/  IMAD.MOV.U32 R13, RZ, RZ, R20 ;  /* 0x000000ffff0d7224 */ /* 0x000fe400078e0014 */
[----:B------:R-:W-:-:S07]  /*305f0*/  IMAD.MOV.U32 R21, RZ, RZ, R14 ;  /* 0x000000ffff157224 */ /* 0x000fce00078e000e */
[----:B------:R-:W-:Y:S05]  /*30600*/  WARPSYNC.COLLECTIVE R15, `(.L_x_1992) ;  /* 0x000000000f087348 */ /* 0x000fea0003c00000 */
[----:B------:R0:W1:Y:S02]  /*30610*/  SHFL.IDX P6, R14, R13, R12, R11 ;  /* 0x0000000c0d0e7389 */ /* 0x00006400000c000b */
[----:B01----:R-:W-:Y:S01]  /*30620*/  ENDCOLLECTIVE ;  /* 0x000000000000791b */ /* 0x003fe20003800000 */
.L_x_1992:
[----:B------:R-:W-:Y:S05]  /*30630*/  BRA `(.L_x_1993) ;  /* 0xfffffef0003c7947 */ /* 0x000fea000383ffff */
.L_x_1629:
[----:B------:R-:W-:Y:S01]  /*30640*/  BSSY B1, `(.L_x_1994) ;  /* 0x0000008000017945 */ /* 0x000fe20003800000 */
[----:B---3--:R-:W-:Y:S02]  /*30650*/  IMAD.MOV.U32 R13, RZ, RZ, R68 ;  /* 0x000000ffff0d7224 */ /* 0x008fe400078e0044 */
[----:B------:R-:W-:Y:S02]  /*30660*/  IMAD.MOV.U32 R12, RZ, RZ, 0x1 ;  /* 0x00000001ff0c7424 */ /* 0x000fe400078e00ff */
[----:B------:R-:W-:Y:S02]  /*30670*/  IMAD.MOV.U32 R11, RZ, RZ, 0x181f ;  /* 0x0000181fff0b7424 */ /* 0x000fe400078e00ff */
[----:B------:R-:W-:-:S07]  /*30680*/  IMAD.MOV.U32 R15, RZ, RZ, -0x1 ;  /* 0xffffffffff0f7424 */ /* 0x000fce00078e00ff */
[----:B012--5:R-:W-:Y:S05]  /*30690*/  WARPSYNC.COLLECTIVE R15, `(.L_x_1995) ;  /* 0x000000000f087348 */ /* 0x027fea0003c00000 */
[----:B--2---:R2:W3:Y:S02]  /*306a0*/  SHFL.IDX P6, R14, R13, R12, R11 ;  /* 0x0000000c0d0e7389 */ /* 0x0044e400000c000b */
[----:B0123-5:R-:W-:Y:S01]  /*306b0*/  ENDCOLLECTIVE ;  /* 0x000000000000791b */ /* 0x02ffe20003800000 */
.L_x_1995:
[----:B------:R-:W-:Y:S05]  /*306c0*/  BSYNC B1 ;  /* 0x0000000000017941 */ /* 0x000fea0003800000 */
.L_x_1994:
        /* <DEDUP_REMOVED lines=8> */
.L_x_1996:
[----:B------:R-:W-:Y:S05]  /*30750*/  BRA `(.L_x_1997) ;  /* 0xfffffef000587947 */ /* 0x000fea000383ffff */
.L_x_1632:
[----:B------:R-:W-:Y:S01]  /*30760*/  BSSY B1, `(.L_x_1998) ;  /* 0x0000008000017945 */ /* 0x000fe20003800000 */
[----:B------:R-:W-:Y:S02]  /*30770*/  IMAD.MOV.U32 R13, RZ, RZ, R68 ;  /* 0x000000ffff0d7224 */ /* 0x000fe400078e0044 */
[----:B------:R-:W-:Y:S02]  /*30780*/  IMAD.MOV.U32 R12, RZ, RZ, 0x2 ;  /* 0x00000002ff0c7424 */ /* 0x000fe400078e00ff */
[----:B------:R-:W-:Y:S02]  /*30790*/  IMAD.MOV.U32 R11, RZ, RZ, 0x181f ;  /* 0x0000181fff0b7424 */ /* 0x000fe400078e00ff */
[----:B------:R-:W-:-:S07]  /*307a0*/  IMAD.MOV.U32 R15, RZ, RZ, -0x1 ;  /* 0xffffffffff0f7424 */ /* 0x000fce00078e00ff */
[----:B012345:R-:W-:Y:S05]  /*307b0*/  WARPSYNC.COLLECTIVE R15, `(.L_x_1999) ;  /* 0x000000000f087348 */ /* 0x03ffea0003c00000 */
[----:B--2---:R2:W0:Y:S02]  /*307c0*/  SHFL.IDX P6, R14, R13, R12, R11 ;  /* 0x0000000c0d0e7389 */ /* 0x00442400000c000b */
[----:B012345:R-:W-:Y:S01]  /*307d0*/  ENDCOLLECTIVE ;  /* 0x000000000000791b */ /* 0x03ffe20003800000 */
.L_x_1999:
[----:B------:R-:W-:Y:S05]  /*307e0*/  BSYNC B1 ;  /* 0x0000000000017941 */ /* 0x000fea0003800000 */
.L_x_1998:
        /* <DEDUP_REMOVED lines=8> */
.L_x_2000:
[----:B------:R-:W-:Y:S05]  /*30870*/  BRA `(.L_x_2001) ;  /* 0xfffffef000787947 */ /* 0x000fea000383ffff */
.L_x_1635:
[----:B------:R-:W-:Y:S01]  /*30880*/  BSSY B1, `(.L_x_2002) ;  /* 0x0000008000017945 */ /* 0x000fe20003800000 */
[----:B------:R-:W-:Y:S02]  /*30890*/  IMAD.MOV.U32 R13, RZ, RZ, R68 ;  /* 0x000000ffff0d7224 */ /* 0x000fe400078e0044 */
[----:B------:R-:W-:Y:S02]  /*308a0*/  IMAD.MOV.U32 R12, RZ, RZ, 0x3 ;  /* 0x00000003ff0c7424 */ /* 0x000fe400078e00ff */
[----:B------:R-:W-:Y:S02]  /*308b0*/  IMAD.MOV.U32 R11, RZ, RZ, 0x181f ;  /* 0x0000181fff0b7424 */ /* 0x000fe400078e00ff */
[----:B------:R-:W-:-:S07]  /*308c0*/  IMAD.MOV.U32 R15, RZ, RZ, -0x1 ;  /* 0xffffffffff0f7424 */ /* 0x000fce00078e00ff */
[----:B012345:R-:W-:Y:S05]  /*308d0*/  WARPSYNC.COLLECTIVE R15, `(.L_x_2003) ;  /* 0x000000000f087348 */ /* 0x03ffea0003c00000 */
[----:B0-----:R0:W0:Y:S02]  /*308e0*/  SHFL.IDX P6, R14, R13, R12, R11 ;  /* 0x0000000c0d0e7389 */ /* 0x00102400000c000b */
[----:B012345:R-:W-:Y:S01]  /*308f0*/  ENDCOLLECTIVE ;  /* 0x000000000000791b */ /* 0x03ffe20003800000 */
.L_x_2003:
[----:B------:R-:W-:Y:S05]  /*30900*/  BSYNC B1 ;  /* 0x0000000000017941 */ /* 0x000fea0003800000 */
.L_x_2002:
        /* <DEDUP_REMOVED lines=8> */
.L_x_2004:
[----:B------:R-:W-:Y:S05]  /*30990*/  BRA `(.L_x_2005) ;  /* 0xfffffef000987947 */ /* 0x000fea000383ffff */
.L_x_1637:
[----:B------:R-:W-:Y:S02]  /*309a0*/  IMAD.MOV.U32 R13, RZ, RZ, R31 ;  /* 0x000000ffff0d7224 */ /* 0x000fe400078e001f */
[----:B------:R-:W-:Y:S02]  /*309b0*/  IMAD.MOV.U32 R12, RZ, RZ, RZ ;  /* 0x000000ffff0c7224 */ /* 0x000fe400078e00ff */
[----:B------:R-:W-:Y:S02]  /*309c0*/  IMAD.MOV.U32 R11, RZ, RZ, 0x1c1f ;  /* 0x00001c1fff0b7424 */ /* 0x000fe400078e00ff */
[----:B------:R-:W-:-:S07]  /*309d0*/  IMAD.MOV.U32 R15, RZ, RZ, -0x1 ;  /* 0xffffffffff0f7424 */ /* 0x000fce00078e00ff */
[----:B------:R-:W-:Y:S05]  /*309e0*/  WARPSYNC.COLLECTIVE R15, `(.L_x_2006) ;  /* 0x000000000f087348 */ /* 0x000fea0003c00000 */
[----:B------:R0:W1:Y:S02]  /*309f0*/  SHFL.IDX P6, R14, R13, R12, R11 ;  /* 0x0000000c0d0e7389 */ /* 0x00006400000c000b */
[----:B01----:R-:W-:Y:S01]  /*30a00*/  ENDCOLLECTIVE ;  /* 0x000000000000791b */ /* 0x003fe20003800000 */
.L_x_2006:
[----:B------:R-:W-:Y:S02]  /*30a10*/  IMAD.MOV.U32 R13, RZ, RZ, R30 ;  /* 0x000000ffff0d7224 */ /* 0x000fe400078e001e */
[----:B------:R-:W-:-:S07]  /*30a20*/  IMAD.MOV.U32 R70, RZ, RZ, R14 ;  /* 0x000000ffff467224 */ /* 0x000fce00078e000e */
[----:B------:R-:W-:Y:S05]  /*30a30*/  WARPSYNC.COLLECTIVE R15, `(.L_x_2007) ;  /* 0x000000000f087348 */ /* 0x000fea0003c00000 */
[----:B------:R0:W1:Y:S02]  /*30a40*/  SHFL.IDX P6, R14, R13, R12, R11 ;  /* 0x0000000c0d0e7389 */ /* 0x00006400000c000b */
[----:B01----:R-:W-:Y:S01]  /*30a50*/  ENDCOLLECTIVE ;  /* 0x000000000000791b */ /* 0x003fe20003800000 */
.L_x_2007:
[----:B------:R-:W-:Y:S01]  /*30a60*/  IMAD.MOV.U32 R11, RZ, RZ, R14 ;  /* 0x000000ffff0b7224 */ /* 0x000fe200078e000e */
[----:B------:R-:W-:Y:S06]  /*30a70*/  BRA `(.L_x_2008) ;  /* 0xfffffef400707947 */ /* 0x000fec000383ffff */
.L_x_1640:
[----:B------:R-:W-:Y:S01]  /*30a80*/  BSSY B1, `(.L_x_2009) ;  /* 0x0000008000017945 */ /* 0x000fe20003800000 */
[----:B---3--:R-:W-:Y:S02]  /*30a90*/  IMAD.MOV.U32 R13, RZ, RZ, R31 ;  /* 0x000000ffff0d7224 */ /* 0x008fe400078e001f */
[----:B------:R-:W-:Y:S02]  /*30aa0*/  IMAD.MOV.U32 R12, RZ, RZ, 0x1 ;  /* 0x00000001ff0c7424 */ /* 0x000fe400078e00ff */
[----:B--2---:R-:W-:Y:S02]  /*30ab0*/  IMAD.MOV.U32 R11, RZ, RZ, 0x1c1f ;  /* 0x00001c1fff0b7424 */ /* 0x004fe400078e00ff */
[----:B------:R-:W-:-:S07]  /*30ac0*/  IMAD.MOV.U32 R15, RZ, RZ, -0x1 ;  /* 0xffffffffff0f7424 */ /* 0x000fce00078e00ff */
[----:B01----:R-:W-:Y:S05]  /*30ad0*/  WARPSYNC.COLLECTIVE R15, `(.L_x_2010) ;  /* 0x000000000f087348 */ /* 0x003fea0003c00000 */
[----:B------:R2:W3:Y:S02]  /*30ae0*/  SHFL.IDX P6, R14, R13, R12, R11 ;  /* 0x0000000c0d0e7389 */ /* 0x0004e400000c000b */
[----:B0123--:R-:W-:Y:S01]  /*30af0*/  ENDCOLLECTIVE ;  /* 0x000000000000791b */ /* 0x00ffe20003800000 */
.L_x_2010:
[----:B------:R-:W-:Y:S05]  /*30b00*/  BSYNC B1 ;  /* 0x0000000000017941 */ /* 0x000fea0003800000 */
.L_x_2009:
        /* <DEDUP_REMOVED lines=8> */
.L_x_2011:
[----:B------:R-:W-:Y:S01]  /*30b90*/  IMAD.MOV.U32 R30, RZ, RZ, R14 ;  /* 0x000000ffff1e7224 */ /* 0x000fe200078e000e */
[----:B------:R-:W-:Y:S06]  /*30ba0*/  BRA `(.L_x_2012) ;  /* 0xffffff0400487947 */ /* 0x000fec000383ffff */
.L_x_1644:
[----:B------:R-:W-:Y:S02]  /*30bb0*/  IMAD.MOV.U32 R13, RZ, RZ, R2 ;  /* 0x000000ffff0d7224 */ /* 0x000fe400078e0002 */
[----:B------:R-:W-:Y:S02]  /*30bc0*/  IMAD.MOV.U32 R12, RZ, RZ, RZ ;  /* 0x000000ffff0c7224 */ /* 0x000fe400078e00ff */
[----:B------:R-:W-:Y:S02]  /*30bd0*/  IMAD.MOV.U32 R11, RZ, RZ, 0x181f ;  /* 0x0000181fff0b7424 */ /* 0x000fe400078e00ff */
[----:B------:R-:W-:-:S07]  /*30be0*/  IMAD.MOV.U32 R15, RZ, RZ, -0x1 ;  /* 0xffffffffff0f7424 */ /* 0x000fce00078e00ff */
[----:B---3--:R-:W-:Y:S05]  /*30bf0*/  WARPSYNC.COLLECTIVE R15, `(.L_x_2013) ;  /* 0x000000000f087348 */ /* 0x008fea0003c00000 */
[----:B------:R0:W1:Y:S02]  /*30c00*/  SHFL.IDX P6, R14, R13, R12, R11 ;  /* 0x0000000c0d0e7389 */ /* 0x00006400000c000b */
[----:B01-3--:R-:W-:Y:S01]  /*30c10*/  ENDCOLLECTIVE ;  /* 0x000000000000791b */ /* 0x00bfe20003800000 */
.L_x_2013:
[----:B------:R-:W-:Y:S02]  /*30c20*/  IMAD.MOV.U32 R13, RZ, RZ, R0 ;  /* 0x000000ffff0d7224 */ /* 0x000fe400078e0000 */
[----:B------:R-:W-:-:S07]  /*30c30*/  IMAD.MOV.U32 R3, RZ, RZ, R14 ;  /* 0x000000ffff037224 */ /* 0x000fce00078e000e */
[----:B------:R-:W-:Y:S05]  /*30c40*/  WARPSYNC.COLLECTIVE R15, `(.L_x_2014) ;  /* 0x000000000f087348 */ /* 0x000fea0003c00000 */
[----:B------:R0:W1:Y:S02]  /*30c50*/  SHFL.IDX P6, R14, R13, R12, R11 ;  /* 0x0000000c0d0e7389 */ /* 0x00006400000c000b */
[----:B01----:R-:W-:Y:S01]  /*30c60*/  ENDCOLLECTIVE ;  /* 0x000000000000791b */ /* 0x003fe20003800000 */
.L_x_2014:
[----:B------:R-:W-:Y:S05]  /*30c70*/  BRA `(.L_x_2015) ;  /* 0xffffff1800f07947 */ /* 0x000fea000383ffff */
.L_x_1647:
[----:B------:R-:W-:Y:S01]  /*30c80*/  BSSY B1, `(.L_x_2016) ;  /* 0x0000008000017945 */ /* 0x000fe20003800000 */
[----:B------:R-:W-:Y:S02]  /*30c90*/  IMAD.MOV.U32 R13, RZ, RZ, R2 ;  /* 0x000000ffff0d7224 */ /* 0x000fe400078e0002 */
[----:B------:R-:W-:Y:S02]  /*30ca0*/  IMAD.MOV.U32 R12, RZ, RZ, 0x1 ;  /* 0x00000001ff0c7424 */ /* 0x000fe400078e00ff */
[----:B----4-:R-:W-:Y:S02]  /*30cb0*/  IMAD.MOV.U32 R11, RZ, RZ, 0x181f ;  /* 0x0000181fff0b7424 */ /* 0x010fe400078e00ff */
[----:B------:R-:W-:-:S07]  /*30cc0*/  IMAD.MOV.U32 R15, RZ, RZ, -0x1 ;  /* 0xffffffffff0f7424 */ /* 0x000fce00078e00ff */
[----:B0123--:R-:W-:Y:S05]  /*30cd0*/  WARPSYNC.COLLECTIVE R15, `(.L_x_2017) ;  /* 0x000000000f087348 */ /* 0x00ffea0003c00000 */
[----:B--2---:R2:W4:Y:S02]  /*30ce0*/  SHFL.IDX P6, R14, R13, R12, R11 ;  /* 0x0000000c0d0e7389 */ /* 0x00452400000c000b */
[----:B01234-:R-:W-:Y:S01]  /*30cf0*/  ENDCOLLECTIVE ;  /* 0x000000000000791b */ /* 0x01ffe20003800000 */
.L_x_2017:
[----:B------:R-:W-:Y:S05]  /*30d00*/  BSYNC B1 ;  /* 0x0000000000017941 */ /* 0x000fea0003800000 */
.L_x_2016:
        /* <DEDUP_REMOVED lines=8> */
.L_x_2018:
[----:B------:R-:W-:Y:S05]  /*30d90*/  BRA `(.L_x_2019) ;  /* 0xffffff1c00107947 */ /* 0x000fea000383ffff */
.L_x_1650:
        /* <DEDUP_REMOVED lines=8> */
.L_x_2021:
[----:B------:R-:W-:Y:S05]  /*30e20*/  BSYNC B1 ;  /* 0x0000000000017941 */ /* 0x000fea0003800000 */
.L_x_2020:
        /* <DEDUP_REMOVED lines=8> */
.L_x_2022:
[----:B------:R-:W-:Y:S05]  /*30eb0*/  BRA `(.L_x_2023) ;  /* 0xffffff1c00307947 */ /* 0x000fea000383ffff */
.L_x_1653:
[----:B------:R-:W-:Y:S01]  /*30ec0*/  BSSY B1, `(.L_x_2024) ;  /* 0x0000008000017945 */ /* 0x000fe20003800000 */
[----:B------:R-:W-:Y:S02]  /*30ed0*/  IMAD.MOV.U32 R13, RZ, RZ, R2 ;  /* 0x000000ffff0d7224 */ /* 0x000fe400078e0002 */
[----:B------:R-:W-:Y:S02]  /*30ee0*/  IMAD.MOV.U32 R12, RZ, RZ, 0x3 ;  /* 0x00000003ff0c7424 */ /* 0x000fe400078e00ff */
[----:B0-----:R-:W-:Y:S02]  /*30ef0*/  IMAD.MOV.U32 R11, RZ, RZ, 0x181f ;  /* 0x0000181fff0b7424 */ /* 0x001fe400078e00ff */
[----:B------:R-:W-:-:S07]  /*30f00*/  IMAD.MOV.U32 R15, RZ, RZ, -0x1 ;  /* 0xffffffffff0f7424 */ /* 0x000fce00078e00ff */
[----:B-1234-:R-:W-:Y:S05]  /*30f10*/  WARPSYNC.COLLECTIVE R15, `(.L_x_2025) ;  /* 0x000000000f087348 */ /* 0x01efea0003c00000 */
[----:B----4-:R0:W4:Y:S02]  /*30f20*/  SHFL.IDX P6, R14, R13, R12, R11 ;  /* 0x0000000c0d0e7389 */ /* 0x01012400000c000b */
[----:B01234-:R-:W-:Y:S01]  /*30f30*/  ENDCOLLECTIVE ;  /* 0x000000000000791b */ /* 0x01ffe20003800000 */
.L_x_2025:
[----:B------:R-:W-:Y:S05]  /*30f40*/  BSYNC B1 ;  /* 0x0000000000017941 */ /* 0x000fea0003800000 */
.L_x_2024:
        /* <DEDUP_REMOVED lines=8> */
.L_x_2026:
[----:B------:R-:W-:Y:S05]  /*30fd0*/  BRA `(.L_x_2027) ;  /* 0xffffff1c00507947 */ /* 0x000fea000383ffff */
.L_x_1680:
[----:B------:R-:W1:Y:S01]  /*30fe0*/  S2R R4, SR_TID.X ;  /* 0x0000000000047919 */ /* 0x000e620000002100 */
[----:B------:R-:W-:Y:S01]  /*30ff0*/  BSSY B1, `(.L_x_2028) ;  /* 0x000000a000017945 */ /* 0x000fe20003800000 */
[----:B------:R-:W-:Y:S02]  /*31000*/  IMAD.MOV.U32 R12, RZ, RZ, RZ ;  /* 0x000000ffff0c7224 */ /* 0x000fe400078e00ff */
[----:B------:R-:W-:Y:S02]  /*31010*/  IMAD.MOV.U32 R11, RZ, RZ, 0x1f ;  /* 0x0000001fff0b7424 */ /* 0x000fe400078e00ff */
[----:B0-----:R-:W-:Y:S01]  /*31020*/  IMAD.MOV.U32 R15, RZ, RZ, -0x1 ;  /* 0xffffffffff0f7424 */ /* 0x001fe200078e00ff */
[----:B-1----:R-:W-:-:S04]  /*31030*/  SHF.R.U32.HI R4, RZ, 0x5, R4 ;  /* 0x00000005ff047819 */ /* 0x002fc80000011604 */
[----:B------:R-:W-:-:S05]  /*31040*/  LOP3.LUT R4, R4, 0x3, RZ, 0xc0, !PT ;  /* 0x0000000304047812 */ /* 0x000fca00078ec0ff */
[----:B------:R-:W-:-:S07]  /*31050*/  IMAD.MOV.U32 R13, RZ, RZ, R4 ;  /* 0x000000ffff0d7224 */ /* 0x000fce00078e0004 */
[----:B------:R-:W-:Y:S05]  /*31060*/  WARPSYNC.COLLECTIVE R15, `(.L_x_2029) ;  /* 0x000000000f087348 */ /* 0x000fea0003c00000 */
[----:B------:R0:W1:Y:S02]  /*31070*/  SHFL.IDX P6, R14, R13, R12, R11 ;  /* 0x0000000c0d0e7389 */ /* 0x00006400000c000b */
[----:B01----:R-:W-:Y:S01]  /*31080*/  ENDCOLLECTIVE ;  /* 0x000000000000791b */ /* 0x003fe20003800000 */
.L_x_2029:
[----:B------:R-:W-:Y:S05]  /*31090*/  BSYNC B1 ;  /* 0x0000000000017941 */ /* 0x000fea0003800000 */
.L_x_2028:
[----:B------:R-:W-:Y:S05]  /*310a0*/  BRA `(.L_x_2030) ;  /* 0xffffff3c00f07947 */ /* 0x000fea000383ffff */
.L_x_1682:
[----:B------:R-:W-:Y:S01]  /*310b0*/  BSSY B1, `(.L_x_2031) ;  /* 0x0000006000017945 */ /* 0x000fe20003800000 */
[----:B0-----:R-:W-:-:S07]  /*310c0*/  IMAD.MOV.U32 R15, RZ, RZ, -0x1 ;  /* 0xffffffffff0f7424 */ /* 0x001fce00078e00ff */
[----:B-1----:R-:W-:Y:S05]  /*310d0*/  WARPSYNC.COLLECTIVE R15, `(.L_x_2032) ;  /* 0x000000000f0c7348 */ /* 0x002fea0003c00000 */
[----:B------:R-:W-:Y:S02]  /*310e0*/  ELECT P6, UR62, PT ;  /* 0x00000000003e782f */ /* 0x000fe400038c0000 */
[----:B------:R-:W-:Y:S01]  /*310f0*/  MOV R14, UR62 ;  /* 0x0000003e000e7c02 */ /* 0x000fe20008000f00 */
[----:B-1----:R-:W-:Y:S10]  /*31100*/  ENDCOLLECTIVE ;  /* 0x000000000000791b */ /* 0x002ff40003800000 */
.L_x_2032:
[----:B------:R-:W-:Y:S05]  /*31110*/  BSYNC B1 ;  /* 0x0000000000017941 */ /* 0x000fea0003800000 */
.L_x_2031:
[----:B------:R-:W-:Y:S05]  /*31120*/  BRA `(.L_x_1681) ;  /* 0xffffff3c00e87947 */ /* 0x000fea000383ffff */
.L_x_1684:
[----:B-1----:R1:W2:Y:S02]  /*31130*/  SYNCS.PHASECHK.TRANS64.TRYWAIT P0, [R18+URZ+0x28420], R4 ;  /* 0x02842004120075a7 */ /* 0x0022a4000800017f */
[----:B--2---:R-:W-:Y:S05]  /*31140*/  @!P0 NANOSLEEP.SYNCS 0x989680 ;  /* 0x009896800000895d */ /* 0x004fea0003900000 */
[----:B------:R-:W2:Y:S02]  /*31150*/  @!P0 SYNCS.PHASECHK.TRANS64 P0, [R18+URZ+0x28420], R4 ;  /* 0x02842004120085a7 */ /* 0x000ea4000800007f */
[----:B--2---:R-:W-:Y:S05]  /*31160*/  @!P0 BRA `(.L_x_1684) ;  /* 0xfffffffc00f08947 */ /* 0x004fea000383ffff */
[----:B------:R-:W-:Y:S05]  /*31170*/  BRA `(.L_x_2033) ;  /* 0xffffff3c00f87947 */ /* 0x000fea000383ffff */
.L_x_1688:
[----:B--2---:R2:W3:Y:S02]  /*31180*/  SYNCS.PHASECHK.TRANS64.TRYWAIT P0, [R7+URZ+0x284a0], R10 ;  /* 0x0284a00a070075a7 */ /* 0x0044e4000800017f */
[----:B---3--:R-:W-:Y:S05]  /*31190*/  @!P0 NANOSLEEP.SYNCS 0x989680 ;  /* 0x009896800000895d */ /* 0x008fea0003900000 */
[----:B------:R-:W3:Y:S02]  /*311a0*/  @!P0 SYNCS.PHASECHK.TRANS64 P0, [R7+URZ+0x284a0], R10 ;  /* 0x0284a00a070085a7 */ /* 0x000ee4000800007f */
[----:B---3--:R-:W-:Y:S05]  /*311b0*/  @!P0 BRA `(.L_x_1688) ;  /* 0xfffffffc00f08947 */ /* 0x008fea000383ffff */
[----:B------:R-:W-:Y:S05]  /*311c0*/  BRA `(.L_x_2034) ;  /* 0xffffff4000187947 */ /* 0x000fea000383ffff */
.L_x_1694:
[----:B-1----:R1:W3:Y:S02]  /*311d0*/  SYNCS.PHASECHK.TRANS64.TRYWAIT P0, [R7+URZ+0x284c0], R10 ;  /* 0x0284c00a070075a7 */ /* 0x0022e4000800017f */
[----:B---3--:R-:W-:Y:S05]  /*311e0*/  @!P0 NANOSLEEP.SYNCS 0x989680 ;  /* 0x009896800000895d */ /* 0x008fea0003900000 */
[----:B------:R-:W3:Y:S02]  /*311f0*/  @!P0 SYNCS.PHASECHK.TRANS64 P0, [R7+URZ+0x284c0], R10 ;  /* 0x0284c00a070085a7 */ /* 0x000ee4000800007f */
[----:B---3--:R-:W-:Y:S05]  /*31200*/  @!P0 BRA `(.L_x_1694) ;  /* 0xfffffffc00f08947 */ /* 0x008fea000383ffff */
[----:B------:R-:W-:Y:S05]  /*31210*/  BRA `(.L_x_2035) ;  /* 0xffffff4000d87947 */ /* 0x000fea000383ffff */
.L_x_1702:
[----:B-1----:R1:W2:Y:S02]  /*31220*/  SYNCS.PHASECHK.TRANS64.TRYWAIT P1, [R8+URZ+0x284a0], R7 ;  /* 0x0284a007080075a7 */ /* 0x0022a4000802017f */
[----:B--2---:R-:W-:Y:S05]  /*31230*/  @!P1 NANOSLEEP.SYNCS 0x989680 ;  /* 0x009896800000995d */ /* 0x004fea0003900000 */
[----:B------:R-:W2:Y:S02]  /*31240*/  @!P1 SYNCS.PHASECHK.TRANS64 P1, [R8+URZ+0x284a0], R7 ;  /* 0x0284a007080095a7 */ /* 0x000ea4000802007f */
[----:B--2---:R-:W-:Y:S05]  /*31250*/  @!P1 BRA `(.L_x_1702) ;  /* 0xfffffffc00f09947 */ /* 0x004fea000383ffff */
[----:B------:R-:W-:Y:S05]  /*31260*/  BRA `(.L_x_2036) ;  /* 0xffffff4400e87947 */ /* 0x000fea000383ffff */
.L_x_1708:
[----:B--2---:R2:W3:Y:S02]  /*31270*/  SYNCS.PHASECHK.TRANS64.TRYWAIT P1, [R8+URZ+0x284c0], R7 ;  /* 0x0284c007080075a7 */ /* 0x0044e4000802017f */
[----:B---3--:R-:W-:Y:S05]  /*31280*/  @!P1 NANOSLEEP.SYNCS 0x989680 ;  /* 0x009896800000995d */ /* 0x008fea0003900000 */
[----:B------:R-:W3:Y:S02]  /*31290*/  @!P1 SYNCS.PHASECHK.TRANS64 P1, [R8+URZ+0x284c0], R7 ;  /* 0x0284c007080095a7 */ /* 0x000ee4000802007f */
[----:B---3--:R-:W-:Y:S05]  /*312a0*/  @!P1 BRA `(.L_x_1708) ;  /* 0xfffffffc00f09947 */ /* 0x008fea000383ffff */
[----:B------:R-:W-:Y:S05]  /*312b0*/  BRA `(.L_x_2037) ;  /* 0xffffff4800a47947 */ /* 0x000fea000383ffff */
.L_x_1734:
[----:B------:R-:W2:Y:S01]  /*312c0*/  S2R R0, SR_TID.X ;  /* 0x0000000000007919 */ /* 0x000ea20000002100 */
[----:B------:R-:W-:Y:S01]  /*312d0*/  BSSY B0, `(.L_x_2038) ;  /* 0x000000a000007945 */ /* 0x000fe20003800000 */
[----:B------:R-:W-:Y:S02]  /*312e0*/  IMAD.MOV.U32 R12, RZ, RZ, RZ ;  /* 0x000000ffff0c7224 */ /* 0x000fe400078e00ff */
[----:B------:R-:W-:Y:S02]  /*312f0*/  IMAD.MOV.U32 R11, RZ, RZ, 0x1f ;  /* 0x0000001fff0b7424 */ /* 0x000fe400078e00ff */
[----:B0-----:R-:W-:Y:S01]  /*31300*/  IMAD.MOV.U32 R15, RZ, RZ, -0x1 ;  /* 0xffffffffff0f7424 */ /* 0x001fe200078e00ff */
[----:B--2---:R-:W-:-:S04]  /*31310*/  SHF.R.U32.HI R0, RZ, 0x5, R0 ;  /* 0x00000005ff007819 */ /* 0x004fc80000011600 */
[----:B------:R-:W-:-:S05]  /*31320*/  LOP3.LUT R0, R0, 0x3, RZ, 0xc0, !PT ;  /* 0x0000000300007812 */ /* 0x000fca00078ec0ff */
[----:B------:R-:W-:-:S07]  /*31330*/  IMAD.MOV.U32 R13, RZ, RZ, R0 ;  /* 0x000000ffff0d7224 */ /* 0x000fce00078e0000 */
[----:B-1----:R-:W-:Y:S05]  /*31340*/  WARPSYNC.COLLECTIVE R15, `(.L_x_2039) ;  /* 0x000000000f087348 */ /* 0x002fea0003c00000 */
[----:B------:R0:W2:Y:S02]  /*31350*/  SHFL.IDX P6, R14, R13, R12, R11 ;  /* 0x0000000c0d0e7389 */ /* 0x0000a400000c000b */
[----:B012---:R-:W-:Y:S01]  /*31360*/  ENDCOLLECTIVE ;  /* 0x000000000000791b */ /* 0x007fe20003800000 */
.L_x_2039:
[----:B------:R-:W-:Y:S05]  /*31370*/  BSYNC B0 ;  /* 0x0000000000007941 */ /* 0x000fea0003800000 */
.L_x_2038:
[----:B------:R-:W-:Y:S05]  /*31380*/  BRA `(.L_x_2040) ;  /* 0xffffff5c00187947 */ /* 0x000fea000383ffff */
.L_x_1736:
[----:B------:R-:W-:Y:S01]  /*31390*/  BSSY B0, `(.L_x_2041) ;  /* 0x0000006000007945 */ /* 0x000fe20003800000 */
[----:B0-----:R-:W-:-:S07]  /*313a0*/  IMAD.MOV.U32 R15, RZ, RZ, -0x1 ;  /* 0xffffffffff0f7424 */ /* 0x001fce00078e00ff */
[----:B-12---:R-:W-:Y:S05]  /*313b0*/  WARPSYNC.COLLECTIVE R15, `(.L_x_2042) ;  /* 0x000000000f0c7348 */ /* 0x006fea0003c00000 */
[----:B------:R-:W-:Y:S02]  /*313c0*/  ELECT P6, UR62, PT ;  /* 0x00000000003e782f */ /* 0x000fe400038c0000 */
[----:B------:R-:W-:Y:S01]  /*313d0*/  MOV R14, UR62 ;  /* 0x0000003e000e7c02 */ /* 0x000fe20008000f00 */
[----:B-12---:R-:W-:Y:S10]  /*313e0*/  ENDCOLLECTIVE ;  /* 0x000000000000791b */ /* 0x006ff40003800000 */
.L_x_2042:
[----:B------:R-:W-:Y:S05]  /*313f0*/  BSYNC B0 ;  /* 0x0000000000007941 */ /* 0x000fea0003800000 */
.L_x_2041:
[----:B------:R-:W-:Y:S05]  /*31400*/  BRA `(.L_x_2043) ;  /* 0xffffff5c00207947 */ /* 0x000fea000383ffff */
.L_x_1738:
[----:B-1----:R1:W2:Y:S02]  /*31410*/  SYNCS.PHASECHK.TRANS64.TRYWAIT P0, [R0+URZ+0x28480], R3 ;  /* 0x02848003000075a7 */ /* 0x0022a4000800017f */
[----:B--2---:R-:W-:Y:S05]  /*31420*/  @!P0 NANOSLEEP.SYNCS 0x989680 ;  /* 0x009896800000895d */ /* 0x004fea0003900000 */
[----:B------:R-:W2:Y:S02]  /*31430*/  @!P0 SYNCS.PHASECHK.TRANS64 P0, [R0+URZ+0x28480], R3 ;  /* 0x02848003000085a7 */ /* 0x000ea4000800007f */
[----:B--2---:R-:W-:Y:S05]  /*31440*/  @!P0 BRA `(.L_x_1738) ;  /* 0xfffffffc00f08947 */ /* 0x004fea000383ffff */
[----:B------:R-:W-:Y:S05]  /*31450*/  BRA `(.L_x_2044) ;  /* 0xffffff5c00907947 */ /* 0x000fea000383ffff */
.L_x_1740:
[----:B--2---:R2:W3:Y:S02]  /*31460*/  SYNCS.PHASECHK.TRANS64.TRYWAIT P0, [R0+URZ+0x28440], R3 ;  /* 0x02844003000075a7 */ /* 0x0044e4000800017f */
[----:B---3--:R-:W-:Y:S05]  /*31470*/  @!P0 NANOSLEEP.SYNCS 0x989680 ;  /* 0x009896800000895d */ /* 0x008fea0003900000 */
[----:B------:R-:W3:Y:S02]  /*31480*/  @!P0 SYNCS.PHASECHK.TRANS64 P0, [R0+URZ+0x28440], R3 ;  /* 0x02844003000085a7 */ /* 0x000ee4000800007f */
[----:B---3--:R-:W-:Y:S05]  /*31490*/  @!P0 BRA `(.L_x_1740) ;  /* 0xfffffffc00f08947 */ /* 0x008fea000383ffff */
[----:B------:R-:W-:Y:S05]  /*314a0*/  BRA `(.L_x_2045) ;  /* 0xffffff5c00fc7947 */ /* 0x000fea000383ffff */
.L_x_1744:
[----:B------:R-:W2:Y:S01]  /*314b0*/  LDL.LU R11, [R1+0x48] ;  /* 0x00004800010b7983 */ /* 0x000ea20000300800 */
[----:B------:R-:W-:Y:S01]  /*314c0*/  IMAD.MOV.U32 R13, RZ, RZ, R3 ;  /* 0x000000ffff0d7224 */ /* 0x000fe200078e0003 */
[----:B------:R-:W-:Y:S01]  /*314d0*/  LOP3.LUT R5, R5, 0x7f, RZ, 0xc0, !PT ;  /* 0x0000007f05057812 */ /* 0x000fe200078ec0ff */
[----:B------:R-:W-:Y:S02]  /*314e0*/  IMAD.MOV.U32 R12, RZ, RZ, RZ ;  /* 0x000000ffff0c7224 */ /* 0x000fe400078e00ff */
[----:B------:R-:W-:Y:S01]  /*314f0*/  IMAD.MOV.U32 R15, RZ, RZ, -0x1 ;  /* 0xffffffffff0f7424 */ /* 0x000fe200078e00ff */
        /* <DEDUP_REMOVED lines=9> */
.L_x_2046:
[----:B------:R-:W-:Y:S02]  /*31590*/  IMAD.MOV.U32 R13, RZ, RZ, R4 ;  /* 0x000000ffff0d7224 */ /* 0x000fe400078e0004 */
[----:B------:R-:W-:-:S07]  /*315a0*/  IMAD.MOV.U32 R6, RZ, RZ, R14 ;  /* 0x000000ffff067224 */ /* 0x000fce00078e000e */
[----:B------:R-:W-:Y:S05]  /*315b0*/  WARPSYNC.COLLECTIVE R15, `(.L_x_2047) ;  /* 0x000000000f087348 */ /* 0x000fea0003c00000 */
[----:B------:R0:W1:Y:S02]  /*315c0*/  SHFL.IDX P6, R14, R13, R12, R11 ;  /* 0x0000000c0d0e7389 */ /* 0x00006400000c000b */
[----:B01----:R-:W-:Y:S01]  /*315d0*/  ENDCOLLECTIVE ;  /* 0x000000000000791b */ /* 0x003fe20003800000 */
.L_x_2047:
[----:B------:R-:W-:Y:S02]  /*315e0*/  IMAD.MOV.U32 R13, RZ, RZ, R3 ;  /* 0x000000ffff0d7224 */ /* 0x000fe400078e0003 */
[----:B------:R-:W-:Y:S02]  /*315f0*/  IMAD.MOV.U32 R12, RZ, RZ, 0x1 ;  /* 0x00000001ff0c7424 */ /* 0x000fe400078e00ff */
[----:B------:R-:W-:-:S07]  /*31600*/  IMAD.MOV.U32 R7, RZ, RZ, R14 ;  /* 0x000000ffff077224 */ /* 0x000fce00078e000e */
[----:B------:R-:W-:Y:S05]  /*31610*/  WARPSYNC.COLLECTIVE R15, `(.L_x_2048) ;  /* 0x000000000f087348 */ /* 0x000fea0003c00000 */
[----:B------:R0:W1:Y:S02]  /*31620*/  SHFL.IDX P6, R14, R13, R12, R11 ;  /* 0x0000000c0d0e7389 */ /* 0x00006400000c000b */
[----:B01----:R-:W-:Y:S01]  /*31630*/  ENDCOLLECTIVE ;  /* 0x000000000000791b */ /* 0x003fe20003800000 */
.L_x_2048:
        /* <DEDUP_REMOVED lines=10> */
.L_x_2049:
        /* <DEDUP_REMOVED lines=12> */
.L_x_2050:
        /* <DEDUP_REMOVED lines=17> */
.L_x_2051:
[----:B------:R-:W-:Y:S02]  /*318b0*/  IMAD.MOV.U32 R13, RZ, RZ, R3 ;  /* 0x000000ffff0d7224 */ /* 0x000fe400078e0003 */
[----:B------:R-:W-:Y:S02]  /*318c0*/  IMAD.MOV.U32 R12, RZ, RZ, 0x3 ;  /* 0x00000003ff0c7424 */ /* 0x000fe400078e00ff */
[----:B------:R-:W-:-:S07]  /*318d0*/  IMAD.MOV.U32 R5, RZ, RZ, R14 ;  /* 0x000000ffff057224 */ /* 0x000fce00078e000e */
[----:B------:R-:W-:Y:S05]  /*318e0*/  WARPSYNC.COLLECTIVE R15, `(.L_x_2052) ;  /* 0x000000000f087348 */ /* 0x000fea0003c00000 */
[----:B------:R0:W1:Y:S02]  /*318f0*/  SHFL.IDX P6, R14, R13, R12, R11 ;  /* 0x0000000c0d0e7389 */ /* 0x00006400000c000b */
[----:B01----:R-:W-:Y:S01]  /*31900*/  ENDCOLLECTIVE ;  /* 0x000000000000791b */ /* 0x003fe20003800000 */
.L_x_2052:
        /* <DEDUP_REMOVED lines=16> */
.L_x_2053:
[----:B------:R-:W-:Y:S02]  /*31a10*/  IMAD.MOV.U32 R13, RZ, RZ, R3 ;  /* 0x000000ffff0d7224 */ /* 0x000fe400078e0003 */
[----:B------:R-:W-:Y:S02]  /*31a20*/  IMAD.MOV.U32 R12, RZ, RZ, 0x4 ;  /* 0x00000004ff0c7424 */ /* 0x000fe400078e00ff */
[----:B------:R-:W-:-:S07]  /*31a30*/  IMAD.MOV.U32 R5, RZ, RZ, R14 ;  /* 0x000000ffff057224 */ /* 0x000fce00078e000e */
[----:B------:R-:W-:Y:S05]  /*31a40*/  WARPSYNC.COLLECTIVE R15, `(.L_x_2054) ;  /* 0x000000000f087348 */ /* 0x000fea0003c00000 */
[----:B------:R0:W1:Y:S02]  /*31a50*/  SHFL.IDX P6, R14, R13, R12, R11 ;  /* 0x0000000c0d0e7389 */ /* 0x00006400000c000b */
[----:B01----:R-:W-:Y:S01]  /*31a60*/  ENDCOLLECTIVE ;  /* 0x000000000000791b */ /* 0x003fe20003800000 */
.L_x_2054:
        /* <DEDUP_REMOVED lines=16> */
.L_x_2055:
[----:B------:R-:W-:Y:S02]  /*31b70*/  IMAD.MOV.U32 R13, RZ, RZ, R3 ;  /* 0x000000ffff0d7224 */ /* 0x000fe400078e0003 */
[----:B------:R-:W-:Y:S02]  /*31b80*/  IMAD.MOV.U32 R12, RZ, RZ, 0x5 ;  /* 0x00000005ff0c7424 */ /* 0x000fe400078e00ff */
[----:B------:R-:W-:-:S07]  /*31b90*/  IMAD.MOV.U32 R5, RZ, RZ, R14 ;  /* 0x000000ffff057224 */ /* 0x000fce00078e000e */
[----:B------:R-:W-:Y:S05]  /*31ba0*/  WARPSYNC.COLLECTIVE R15, `(.L_x_2056) ;  /* 0x000000000f087348 */ /* 0x000fea0003c00000 */
[----:B------:R0:W1:Y:S02]  /*31bb0*/  SHFL.IDX P6, R14, R13, R12, R11 ;  /* 0x0000000c0d0e7389 */ /* 0x00006400000c000b */
[----:B01----:R-:W-:Y:S01]  /*31bc0*/  ENDCOLLECTIVE ;  /* 0x000000000000791b */ /* 0x003fe20003800000 */
.L_x_2056:
        /* <DEDUP_REMOVED lines=16> */
.L_x_2057:
[----:B------:R-:W-:Y:S02]  /*31cd0*/  IMAD.MOV.U32 R13, RZ, RZ, R3 ;  /* 0x000000ffff0d7224 */ /* 0x000fe400078e0003 */
[----:B------:R-:W-:Y:S02]  /*31ce0*/  IMAD.MOV.U32 R12, RZ, RZ, 0x6 ;  /* 0x00000006ff0c7424 */ /* 0x000fe400078e00ff */
[----:B------:R-:W-:-:S07]  /*31cf0*/  IMAD.MOV.U32 R5, RZ, RZ, R14 ;  /* 0x000000ffff057224 */ /* 0x000fce00078e000e */
[----:B------:R-:W-:Y:S05]  /*31d00*/  WARPSYNC.COLLECTIVE R15, `(.L_x_2058) ;  /* 0x000000000f087348 */ /* 0x000fea0003c00000 */
[----:B------:R0:W1:Y:S02]  /*31d10*/  SHFL.IDX P6, R14, R13, R12, R11 ;  /* 0x0000000c0d0e7389 */ /* 0x00006400000c000b */
[----:B01----:R-:W-:Y:S01]  /*31d20*/  ENDCOLLECTIVE ;  /* 0x000000000000791b */ /* 0x003fe20003800000 */
.L_x_2058:
        /* <DEDUP_REMOVED lines=14> */
.L_x_2059:
        /* <DEDUP_REMOVED lines=8> */
.L_x_2060:
        /* <DEDUP_REMOVED lines=14> */
.L_x_2061:
[----:B------:R-:W-:Y:S01]  /*31f70*/  IMAD.MOV.U32 R3, RZ, RZ, R14 ;  /* 0x000000ffff037224 */ /* 0x000fe200078e000e */
[----:B------:R-:W-:Y:S06]  /*31f80*/  BRA `(.L_x_2062) ;  /* 0xffffff60007c7947 */ /* 0x000fec000383ffff */
.L_x_1749:
[----:B---3--:R3:W4:Y:S02]  /*31f90*/  SYNCS.PHASECHK.TRANS64.TRYWAIT P0, [R18+URZ+0x28420], R0 ;  /* 0x02842000120075a7 */ /* 0x008724000800017f */
[----:B----4-:R-:W-:Y:S05]  /*31fa0*/  @!P0 NANOSLEEP.SYNCS 0x989680 ;  /* 0x009896800000895d */ /* 0x010fea0003900000 */
[----:B------:R-:W4:Y:S02]  /*31fb0*/  @!P0 SYNCS.PHASECHK.TRANS64 P0, [R18+URZ+0x28420], R0 ;  /* 0x02842000120085a7 */ /* 0x000f24000800007f */
[----:B----4-:R-:W-:Y:S05]  /*31fc0*/  @!P0 BRA `(.L_x_1749) ;  /* 0xfffffffc00f08947 */ /* 0x010fea000383ffff */
[----:B------:R-:W-:Y:S05]  /*31fd0*/  BRA `(.L_x_2063) ;  /* 0xffffff6000e87947 */ /* 0x000fea000383ffff */
.L_x_1755:
[----:B--2---:R2:W3:Y:S02]  /*31fe0*/  SYNCS.PHASECHK.TRANS64.TRYWAIT P0, [R6+URZ+0x28480], R5 ;  /* 0x02848005060075a7 */ /* 0x0044e4000800017f */
[----:B---3--:R-:W-:Y:S05]  /*31ff0*/  @!P0 NANOSLEEP.SYNCS 0x989680 ;  /* 0x009896800000895d */ /* 0x008fea0003900000 */
[----:B------:R-:W3:Y:S02]  /*32000*/  @!P0 SYNCS.PHASECHK.TRANS64 P0, [R6+URZ+0x28480], R5 ;  /* 0x02848005060085a7 */ /* 0x000ee4000800007f */
[----:B---3--:R-:W-:Y:S05]  /*32010*/  @!P0 BRA `(.L_x_1755) ;  /* 0xfffffffc00f08947 */ /* 0x008fea000383ffff */
[----:B------:R-:W-:Y:S05]  /*32020*/  BRA `(.L_x_2064) ;  /* 0xffffff6400a47947 */ /* 0x000fea000383ffff */
.L_x_1761:
[----:B-1----:R1:W3:Y:S02]  /*32030*/  SYNCS.PHASECHK.TRANS64.TRYWAIT P0, [R6+URZ+0x28440], R5 ;  /* 0x02844005060075a7 */ /* 0x0022e4000800017f */
[----:B---3--:R-:W-:Y:S05]  /*32040*/  @!P0 NANOSLEEP.SYNCS 0x989680 ;  /* 0x009896800000895d */ /* 0x008fea0003900000 */
[----:B------:R-:W3:Y:S02]  /*32050*/  @!P0 SYNCS.PHASECHK.TRANS64 P0, [R6+URZ+0x28440], R5 ;  /* 0x02844005060085a7 */ /* 0x000ee4000800007f */
[----:B---3--:R-:W-:Y:S05]  /*32060*/  @!P0 BRA `(.L_x_1761) ;  /* 0xfffffffc00f08947 */ /* 0x008fea000383ffff */
[----:B------:R-:W-:Y:S05]  /*32070*/  BRA `(.L_x_2065) ;  /* 0xffffff6800647947 */ /* 0x000fea000383ffff */
.L_x_1768:
[----:B--2---:R2:W3:Y:S02]  /*32080*/  SYNCS.PHASECHK.TRANS64.TRYWAIT P0, [R20+URZ+0x28470], R4 ;  /* 0x02847004140075a7 */ /* 0x0044e4000800017f */
[----:B---3--:R-:W-:Y:S05]  /*32090*/  @!P0 NANOSLEEP.SYNCS 0x989680 ;  /* 0x009896800000895d */ /* 0x008fea0003900000 */
[----:B------:R-:W3:Y:S02]  /*320a0*/  @!P0 SYNCS.PHASECHK.TRANS64 P0, [R20+URZ+0x28470], R4 ;  /* 0x02847004140085a7 */ /* 0x000ee4000800007f */
[----:B---3--:R-:W-:Y:S05]  /*320b0*/  @!P0 BRA `(.L_x_1768) ;  /* 0xfffffffc00f08947 */ /* 0x008fea000383ffff */
[----:B------:R-:W-:Y:S05]  /*320c0*/  BRA `(.L_x_2066) ;  /* 0xffffff6c003c7947 */ /* 0x000fea000383ffff */
.L_x_1770:
[----:B---3--:R3:W4:Y:S02]  /*320d0*/  SYNCS.PHASECHK.TRANS64.TRYWAIT P0, [R20+URZ+0x28460], R3 ;  /* 0x02846003140075a7 */ /* 0x008724000800017f */
[----:B----4-:R-:W-:Y:S05]  /*320e0*/  @!P0 NANOSLEEP.SYNCS 0x989680 ;  /* 0x009896800000895d */ /* 0x010fea0003900000 */
[----:B------:R-:W4:Y:S02]  /*320f0*/  @!P0 SYNCS.PHASECHK.TRANS64 P0, [R20+URZ+0x28460], R3 ;  /* 0x02846003140085a7 */ /* 0x000f24000800007f */
[----:B----4-:R-:W-:Y:S05]  /*32100*/  @!P0 BRA `(.L_x_1770) ;  /* 0xfffffffc00f08947 */ /* 0x010fea000383ffff */
[----:B------:R-:W-:Y:S05]  /*32110*/  BRA `(.L_x_2067) ;  /* 0xffffff6c00447947 */ /* 0x000fea000383ffff */
.L_x_1777:
[----:B--2---:R2:W3:Y:S02]  /*32120*/  SYNCS.PHASECHK.TRANS64.TRYWAIT P1, [R0+URZ+0x28470], R2 ;  /* 0x02847002000075a7 */ /* 0x0044e4000802017f */
[----:B---3--:R-:W-:Y:S05]  /*32130*/  @!P1 NANOSLEEP.SYNCS 0x989680 ;  /* 0x009896800000995d */ /* 0x008fea0003900000 */
[----:B------:R-:W3:Y:S02]  /*32140*/  @!P1 SYNCS.PHASECHK.TRANS64 P1, [R0+URZ+0x28470], R2 ;  /* 0x02847002000095a7 */ /* 0x000ee4000802007f */
[----:B---3--:R-:W-:Y:S05]  /*32150*/  @!P1 BRA `(.L_x_1777) ;  /* 0xfffffffc00f09947 */ /* 0x008fea000383ffff */
[----:B------:R-:W-:Y:S05]  /*32160*/  BRA `(.L_x_2068) ;  /* 0xffffff7400647947 */ /* 0x000fea000383ffff */
.L_x_1779:
[----:B--2---:R2:W3:Y:S02]  /*32170*/  SYNCS.PHASECHK.TRANS64.TRYWAIT P1, [R0+URZ+0x28460], R2 ;  /* 0x02846002000075a7 */ /* 0x0044e4000802017f */
[----:B---3--:R-:W-:Y:S05]  /*32180*/  @!P1 NANOSLEEP.SYNCS 0x989680 ;  /* 0x009896800000995d */ /* 0x008fea0003900000 */
[----:B------:R-:W3:Y:S02]  /*32190*/  @!P1 SYNCS.PHASECHK.TRANS64 P1, [R0+URZ+0x28460], R2 ;  /* 0x02846002000095a7 */ /* 0x000ee4000802007f */
[----:B---3--:R-:W-:Y:S05]  /*321a0*/  @!P1 BRA `(.L_x_1779) ;  /* 0xfffffffc00f09947 */ /* 0x008fea000383ffff */
[----:B------:R-:W-:Y:S05]  /*321b0*/  BRA `(.L_x_2069) ;  /* 0xffffff74006c7947 */ /* 0x000fea000383ffff */
.L_x_1783:
[----:B------:R-:W2:Y:S01]  /*321c0*/  LDL R2, [R1+0x10] ;  /* 0x0000100001027983 */ /* 0x000ea20000100800 */
[----:B------:R-:W-:Y:S01]  /*321d0*/  BSSY B0, `(.L_x_2070) ;  /* 0x0000008000007945 */ /* 0x000fe20003800000 */
[----:B------:R-:W-:Y:S02]  /*321e0*/  IMAD.MOV.U32 R12, RZ, RZ, RZ ;  /* 0x000000ffff0c7224 */ /* 0x000fe400078e00ff */
[----:B------:R-:W-:Y:S02]  /*321f0*/  IMAD.MOV.U32 R11, RZ, RZ, 0x1f ;  /* 0x0000001fff0b7424 */ /* 0x000fe400078e00ff */
[----:B0-----:R-:W-:Y:S02]  /*32200*/  IMAD.MOV.U32 R15, RZ, RZ, -0x1 ;  /* 0xffffffffff0f7424 */ /* 0x001fe400078e00ff */
[----:B--2---:R-:W-:-:S07]  /*32210*/  IMAD.MOV.U32 R13, RZ, RZ, R2 ;  /* 0x000000ffff0d7224 */ /* 0x004fce00078e0002 */
[----:B------:R-:W-:Y:S05]  /*32220*/  WARPSYNC.COLLECTIVE R15, `(.L_x_2071) ;  /* 0x000000000f087348 */ /* 0x000fea0003c00000 */
[----:B------:R0:W1:Y:S02]  /*32230*/  SHFL.IDX P6, R14, R13, R12, R11 ;  /* 0x0000000c0d0e7389 */ /* 0x00006400000c000b */
[----:B01----:R-:W-:Y:S01]  /*32240*/  ENDCOLLECTIVE ;  /* 0x000000000000791b */ /* 0x003fe20003800000 */
.L_x_2071:
[----:B------:R-:W-:Y:S05]  /*32250*/  BSYNC B0 ;  /* 0x0000000000007941 */ /* 0x000fea0003800000 */
.L_x_2070:
[----:B------:R0:W5:Y:S01]  /*32260*/  LDL R0, [R1+0x1c] ;  /* 0x00001c0001007983 */ /* 0x0001620000100800 */
[----:B------:R-:W-:Y:S02]  /*32270*/  IMAD.MOV.U32 R13, RZ, RZ, R2 ;  /* 0x000000ffff0d7224 */ /* 0x000fe400078e0002 */
[----:B------:R-:W-:Y:S02]  /*32280*/  IMAD.MOV.U32 R12, RZ, RZ, 0x1 ;  /* 0x00000001ff0c7424 */ /* 0x000fe400078e00ff */
[----:B------:R-:W-:Y:S02]  /*32290*/  IMAD.MOV.U32 R11, RZ, RZ, 0x1f ;  /* 0x0000001fff0b7424 */ /* 0x000fe400078e00ff */
[----:B------:R-:W-:Y:S02]  /*322a0*/  IMAD.MOV.U32 R15, RZ, RZ, -0x1 ;  /* 0xffffffffff0f7424 */ /* 0x000fe400078e00ff */
[----:B0-----:R-:W-:-:S07]  /*322b0*/  IMAD.MOV.U32 R5, RZ, RZ, R14 ;  /* 0x000000ffff057224 */ /* 0x001fce00078e000e */
[----:B-----5:R-:W-:Y:S05]  /*322c0*/  WARPSYNC.COLLECTIVE R15, `(.L_x_2072) ;  /* 0x000000000f087348 */ /* 0x020fea0003c00000 */
[----:B------:R0:W1:Y:S02]  /*322d0*/  SHFL.IDX P6, R14, R13, R12, R11 ;  /* 0x0000000c0d0e7389 */ /* 0x00006400000c000b */
[----:B01---5:R-:W-:Y:S01]  /*322e0*/  ENDCOLLECTIVE ;  /* 0x000000000000791b */ /* 0x023fe20003800000 */
.L_x_2072:
[----:B------:R-:W-:Y:S01]  /*322f0*/  ULDC UR4, c[0x0][0xc3c] ;  /* 0x00030f0000047ab9 */ /* 0x000fe20000000800 */
[----:B------:R-:W-:Y:S02]  /*32300*/  IMAD.IADD R4, R0, 0x1, R16 ;  /* 0x0000000100047824 */ /* 0x000fe400078e0210 */
        /* <DEDUP_REMOVED lines=9> */
[----:B------:R-:W-:Y:S01]  /*323a0*/  IMAD.MOV.U32 R4, RZ, RZ, RZ ;  /* 0x000000ffff047224 */ /* 0x000fe200078e00ff */
[C---:B------:R-:W-:Y:S01]  /*323b0*/  ISETP.GE.U32.AND P2, PT, R16.reuse, 0x2, PT ;  /* 0x000000021000780c */ /* 0x040fe20003f46070 */
[----:B------:R-:W-:Y:S01]  /*323c0*/  IMAD.MOV.U32 R6, RZ, RZ, RZ ;  /* 0x000000ffff067224 */ /* 0x000fe200078e00ff */
[C---:B------:R-:W-:Y:S01]  /*323d0*/  ISETP.GE.U32.AND P3, PT, R16.reuse, 0x4, PT ;  /* 0x000000041000780c */ /* 0x040fe20003f66070 */
[----:B------:R-:W-:Y:S01]  /*323e0*/  IMAD.MOV.U32 R9, RZ, RZ, RZ ;  /* 0x000000ffff097224 */ /* 0x000fe200078e00ff */
[C---:B------:R-:W-:Y:S02]  /*323f0*/  ISETP.GE.U32.AND P4, PT, R16.reuse, 0x8, PT ;  /* 0x000000081000780c */ /* 0x040fe40003f86070 */
[C---:B------:R-:W-:Y:S01]  /*32400*/  ISETP.GE.U32.AND P5, PT, R16.reuse, 0x10, PT ;  /* 0x000000101000780c */ /* 0x040fe20003fa6070 */
[----:B--2---:R-:W-:Y:S02]  /*32410*/  @!P1 IMAD.MOV.U32 R4, RZ, RZ, R0 ;  /* 0x000000ffff049224 */ /* 0x004fe400078e0000 */
[----:B---3--:R-:W-:Y:S01]  /*32420*/  @!P1 IMAD.MOV.U32 R6, RZ, RZ, R2 ;  /* 0x000000ffff069224 */ /* 0x008fe200078e0002 */
[----:B------:R-:W-:-:S03]  /*32430*/  ISETP.NE.AND P1, PT, R16, RZ, PT ;  /* 0x000000ff1000720c */ /* 0x000fc60003f25270 */
[----:B------:R-:W-:-:S04]  /*32440*/  IMAD R0, R6, R4, RZ ;  /* 0x0000000406007224 */ /* 0x000fc800078e02ff */
[----:B------:R-:W-:-:S07]  /*32450*/  IMAD.MOV.U32 R13, RZ, RZ, R0 ;  /* 0x000000ffff0d7224 */ /* 0x000fce00078e0000 */
[----:B------:R-:W-:Y:S05]  /*32460*/  WARPSYNC.COLLECTIVE R15, `(.L_x_2073) ;  /* 0x000000000f087348 */ /* 0x000fea0003c00000 */
[----:B------:R0:W1:Y:S02]  /*32470*/  SHFL.UP P6, R14, R13, R12, R11 ;  /* 0x0400000c0d0e7389 */ /* 0x00006400000c000b */
[----:B01----:R-:W-:Y:S01]  /*32480*/  ENDCOLLECTIVE ;  /* 0x000000000000791b */ /* 0x003fe20003800000 */
.L_x_2073:
        /* <DEDUP_REMOVED lines=8> */
.L_x_2074:
        /* <DEDUP_REMOVED lines=8> */
.L_x_2075:
        /* <DEDUP_REMOVED lines=8> */
.L_x_2076:
        /* <DEDUP_REMOVED lines=8> */
.L_x_2077:
[----:B------:R-:W-:Y:S02]  /*32690*/  IMAD.MOV.U32 R12, RZ, RZ, 0x1f ;  /* 0x0000001fff0c7424 */ /* 0x000fe400078e00ff */
[----:B------:R-:W-:Y:S02]  /*326a0*/  IMAD.MOV.U32 R11, RZ, RZ, 0x1f ;  /* 0x0000001fff0b7424 */ /* 0x000fe400078e00ff */
[----:B------:R-:W-:-:S05]  /*326b0*/  IMAD.MOV.U32 R2, RZ, RZ, R14 ;  /* 0x000000ffff027224 */ /* 0x000fca00078e000e */
[----:B------:R-:W-:-:S05]  /*326c0*/  SEL R2, R2, RZ, P5 ;  /* 0x000000ff02027207 */ /* 0x000fca0002800000 */
[----:B------:R-:W-:-:S04]  /*326d0*/  IMAD.IADD R3, R0, 0x1, R2 ;  /* 0x0000000100037824 */ /* 0x000fc800078e0202 */
[----:B------:R-:W-:-:S07]  /*326e0*/  IMAD.MOV.U32 R13, RZ, RZ, R3 ;  /* 0x000000ffff0d7224 */ /* 0x000fce00078e0003 */
[----:B------:R-:W-:Y:S05]  /*326f0*/  WARPSYNC.COLLECTIVE R15, `(.L_x_2078) ;  /* 0x000000000f087348 */ /* 0x000fea0003c00000 */
[----:B------:R0:W1:Y:S02]  /*32700*/  SHFL.IDX P6, R14, R13, R12, R11 ;  /* 0x0000000c0d0e7389 */ /* 0x00006400000c000b */
[----:B01----:R-:W-:Y:S01]  /*32710*/  ENDCOLLECTIVE ;  /* 0x000000000000791b */ /* 0x003fe20003800000 */
.L_x_2078:
[----:B------:R-:W-:Y:S01]  /*32720*/  IMAD.MOV.U32 R8, RZ, RZ, R14 ;  /* 0x000000ffff087224 */ /* 0x000fe200078e000e */
[----:B------:R-:W-:Y:S06]  /*32730*/  BRA `(.L_x_2079) ;  /* 0xffffff78009c7947 */ /* 0x000fec000383ffff */
.L_x_1786:
[----:B------:R-:W-:Y:S01]  /*32740*/  BSSY B0, `(.L_x_2080) ;  /* 0x0000008000007945 */ /* 0x000fe20003800000 */
[----:B------:R-:W-:Y:S02]  /*32750*/  IMAD.MOV.U32 R13, RZ, RZ, R2 ;  /* 0x000000ffff0d7224 */ /* 0x000fe400078e0002 */
[----:B------:R-:W-:Y:S02]  /*32760*/  IMAD.MOV.U32 R12, RZ, RZ, 0x1 ;  /* 0x00000001ff0c7424 */ /* 0x000fe400078e00ff */
[----:B------:R-:W-:Y:S02]  /*32770*/  IMAD.MOV.U32 R11, RZ, RZ, RZ ;  /* 0x000000ffff0b7224 */ /* 0x000fe400078e00ff */
[----:B0-----:R-:W-:-:S07]  /*32780*/  IMAD.MOV.U32 R15, RZ, RZ, -0x1 ;  /* 0xffffffffff0f7424 */ /* 0x001fce00078e00ff */
[----:B------:R-:W-:Y:S05]  /*32790*/  WARPSYNC.COLLECTIVE R15, `(.L_x_2081) ;  /* 0x000000000f087348 */ /* 0x000fea0003c00000 */
[----:B------:R0:W1:Y:S02]  /*327a0*/  SHFL.UP P6, R14, R13, R12, R11 ;  /* 0x0400000c0d0e7389 */ /* 0x00006400000c000b */
[----:B01----:R-:W-:Y:S01]  /*327b0*/  ENDCOLLECTIVE ;  /* 0x000000000000791b */ /* 0x003fe20003800000 */
.L_x_2081:
[----:B------:R-:W-:Y:S05]  /*327c0*/  BSYNC B0 ;  /* 0x0000000000007941 */ /* 0x000fea0003800000 */
.L_x_2080:
[----:B------:R-:W-:Y:S02]  /*327d0*/  IMAD.MOV.U32 R3, RZ, RZ, R14 ;  /* 0x000000ffff037224 */ /* 0x000fe400078e000e */
[----:B------:R-:W-:Y:S02]  /*327e0*/  IMAD.MOV.U32 R12, RZ, RZ, 0x2 ;  /* 0x00000002ff0c7424 */ /* 0x000fe400078e00ff */
[----:B------:R-:W-:Y:S01]  /*327f0*/  IMAD.MOV.U32 R11, RZ, RZ, RZ ;  /* 0x000000ffff0b7224 */ /* 0x000fe200078e00ff */
[----:B------:R-:W-:Y:S01]  /*32800*/  SEL R3, R3, RZ, P1 ;  /* 0x000000ff03037207 */ /* 0x000fe20000800000 */
[----:B------:R-:W-:-:S04]  /*32810*/  IMAD.MOV.U32 R15, RZ, RZ, -0x1 ;  /* 0xffffffffff0f7424 */ /* 0x000fc800078e00ff */
[----:B------:R-:W-:-:S04]  /*32820*/  IMAD.IADD R2, R2, 0x1, R3 ;  /* 0x0000000102027824 */ /* 0x000fc800078e0203 */
[----:B------:R-:W-:-:S07]  /*32830*/  IMAD.MOV.U32 R13, RZ, RZ, R2 ;  /* 0x000000ffff0d7224 */ /* 0x000fce00078e0002 */
[----:B------:R-:W-:Y:S05]  /*32840*/  WARPSYNC.COLLECTIVE R15, `(.L_x_2082) ;  /* 0x000000000f087348 */ /* 0x000fea0003c00000 */
[----:B------:R0:W1:Y:S02]  /*32850*/  SHFL.UP P6, R14, R13, R12, R11 ;  /* 0x0400000c0d0e7389 */ /* 0x00006400000c000b */
[----:B01----:R-:W-:Y:S01]  /*32860*/  ENDCOLLECTIVE ;  /* 0x000000000000791b */ /* 0x003fe20003800000 */
.L_x_2082:
        /* <DEDUP_REMOVED lines=8> */
.L_x_2083:
        /* <DEDUP_REMOVED lines=8> */
.L_x_2084:
        /* <DEDUP_REMOVED lines=8> */
.L_x_2085:
        /* <DEDUP_REMOVED lines=9> */
.L_x_2086:
[----:B------:R-:W-:Y:S01]  /*32a80*/  IMAD.MOV.U32 R8, RZ, RZ, R14 ;  /* 0x000000ffff087224 */ /* 0x000fe200078e000e */
[----:B------:R-:W-:Y:S06]  /*32a90*/  BRA `(.L_x_2087) ;  /* 0xffffff7800747947 */ /* 0x000fec000383ffff */
.L_x_1788:
[----:B------:R-:W-:Y:S01]  /*32aa0*/  BSSY B0, `(.L_x_2088) ;  /* 0x0000006000007945 */ /* 0x000fe20003800000 */
[----:B------:R-:W-:Y:S01]  /*32ab0*/  PLOP3.LUT P6, PT, P6, PT, PT, 0x8, 0x0 ;  /* 0x000000000000781c */ /* 0x000fe200037ce170 */
[----:B0-----:R-:W-:-:S12]  /*32ac0*/  IMAD.MOV.U32 R15, RZ, RZ, -0x1 ;  /* 0xffffffffff0f7424 */ /* 0x001fd800078e00ff */
[----:B-1----:R-:W-:Y:S05]  /*32ad0*/  WARPSYNC.COLLECTIVE R15, `(.L_x_2089) ;  /* 0x000000000f087348 */ /* 0x002fea0003c00000 */
[----:B------:R-:W-:Y:S01]  /*32ae0*/  VOTE.ANY R14, PT, P6 ;  /* 0x00000000000e7806 */ /* 0x000fe200030e0100 */
[----:B-1----:R-:W-:Y:S06]  /*32af0*/  ENDCOLLECTIVE ;  /* 0x000000000000791b */ /* 0x002fec0003800000 */
.L_x_2089:
[----:B------:R-:W-:Y:S05]  /*32b00*/  BSYNC B0 ;  /* 0x0000000000007941 */ /* 0x000fea0003800000 */
.L_x_2088:
[----:B------:R0:W5:Y:S01]  /*32b10*/  LDL.LU R16, [R1+0x1c] ;  /* 0x00001c0001107983 */ /* 0x0001620000300800 */
[----:B------:R-:W-:Y:S02]  /*32b20*/  IMAD.MOV.U32 R3, RZ, RZ, R14 ;  /* 0x000000ffff037224 */ /* 0x000fe400078e000e */
[----:B------:R-:W-:Y:S02]  /*32b30*/  IMAD.MOV.U32 R13, RZ, RZ, R4 ;  /* 0x000000ffff0d7224 */ /* 0x000fe400078e0004 */
[----:B------:R-:W1:Y:S01]  /*32b40*/  POPC R0, R3 ;  /* 0x0000000300007309 */ /* 0x000e620000000000 */
[----:B------:R-:W-:Y:S02]  /*32b50*/  IMAD.MOV.U32 R11, RZ, RZ, 0x1f ;  /* 0x0000001fff0b7424 */ /* 0x000fe400078e00ff */
[----:B------:R-:W-:Y:S02]  /*32b60*/  IMAD.MOV.U32 R15, RZ, RZ, -0x1 ;  /* 0xffffffffff0f7424 */ /* 0x000fe400078e00ff */
[----:B01----:R-:W-:-:S07]  /*32b70*/  IMAD.MOV.U32 R12, RZ, RZ, R0 ;  /* 0x000000ffff0c7224 */ /* 0x003fce00078e0000 */
[----:B-----5:R-:W-:Y:S05]  /*32b80*/  WARPSYNC.COLLECTIVE R15, `(.L_x_2090) ;  /* 0x000000000f087348 */ /* 0x020fea0003c00000 */
[----:B------:R0:W1:Y:S02]  /*32b90*/  SHFL.IDX P6, R14, R13, R12, R11 ;  /* 0x0000000c0d0e7389 */ /* 0x00006400000c000b */
[----:B01---5:R-:W-:Y:S01]  /*32ba0*/  ENDCOLLECTIVE ;  /* 0x000000000000791b */ /* 0x023fe20003800000 */
.L_x_2090:
[----:B------:R-:W-:Y:S02]  /*32bb0*/  IMAD.MOV.U32 R13, RZ, RZ, R6 ;  /* 0x000000ffff0d7224 */ /* 0x000fe400078e0006 */
[----:B------:R-:W-:-:S07]  /*32bc0*/  IMAD.MOV.U32 R4, RZ, RZ, R14 ;  /* 0x000000ffff047224 */ /* 0x000fce00078e000e */
[----:B------:R-:W-:Y:S05]  /*32bd0*/  WARPSYNC.COLLECTIVE R15, `(.L_x_2091) ;  /* 0x000000000f087348 */ /* 0x000fea0003c00000 */
[----:B------:R0:W1:Y:S02]  /*32be0*/  SHFL.IDX P6, R14, R13, R12, R11 ;  /* 0x0000000c0d0e7389 */ /* 0x00006400000c000b */
[----:B01----:R-:W-:Y:S01]  /*32bf0*/  ENDCOLLECTIVE ;  /* 0x000000000000791b */ /* 0x003fe20003800000 */
.L_x_2091:
[----:B------:R-:W-:Y:S02]  /*32c00*/  IMAD.MOV.U32 R6, RZ, RZ, R14 ;  /* 0x000000ffff067224 */ /* 0x000fe400078e000e */
[----:B------:R-:W-:-:S05]  /*32c10*/  IMAD.IADD R8, R0, 0x1, R16 ;  /* 0x0000000100087824 */ /* 0x000fca00078e0210 */
[----:B------:R0:W-:Y:S01]  /*32c20*/  STL [R1+0x1c], R8 ;  /* 0x00001c0801007387 */ /* 0x0001e20000100800 */
[----:B------:R-:W-:Y:S05]  /*32c30*/  BRA `(.L_x_2092) ;  /* 0xffffff7800587947 */ /* 0x000fea000383ffff */
.L_x_1790:
[----:B------:R-:W-:Y:S01]  /*32c40*/  BSSY B0, `(.L_x_2093) ;  /* 0x0000008000007945 */ /* 0x000fe20003800000 */
[----:B------:R-:W-:Y:S02]  /*32c50*/  IMAD.MOV.U32 R13, RZ, RZ, R7 ;  /* 0x000000ffff0d7224 */ /* 0x000fe400078e0007 */
[----:B------:R-:W-:Y:S02]  /*32c60*/  IMAD.MOV.U32 R12, RZ, RZ, R0 ;  /* 0x000000ffff0c7224 */ /* 0x000fe400078e0000 */
[----:B------:R-:W-:Y:S02]  /*32c70*/  IMAD.MOV.U32 R11, RZ, RZ, 0x1f ;  /* 0x0000001fff0b7424 */ /* 0x000fe400078e00ff */
[----:B0-----:R-:W-:-:S07]  /*32c80*/  IMAD.MOV.U32 R15, RZ, RZ, -0x1 ;  /* 0xffffffffff0f7424 */ /* 0x001fce00078e00ff */
[----:B------:R-:W-:Y:S05]  /*32c90*/  WARPSYNC.COLLECTIVE R15, `(.L_x_2094) ;  /* 0x000000000f087348 */ /* 0x000fea0003c00000 */
[----:B------:R0:W1:Y:S02]  /*32ca0*/  SHFL.IDX P6, R14, R13, R12, R11 ;  /* 0x0000000c0d0e7389 */ /* 0x00006400000c000b */
[----:B01----:R-:W-:Y:S01]  /*32cb0*/  ENDCOLLECTIVE ;  /* 0x000000000000791b */ /* 0x003fe20003800000 */
.L_x_2094:
[----:B------:R-:W-:Y:S05]  /*32cc0*/  BSYNC B0 ;  /* 0x0000000000007941 */ /* 0x000fea0003800000 */
.L_x_2093:
[----:B------:R-:W-:Y:S01]  /*32cd0*/  IMAD.MOV.U32 R0, RZ, RZ, R14 ;  /* 0x000000ffff007224 */ /* 0x000fe200078e000e */
[----:B------:R-:W-:Y:S06]  /*32ce0*/  BRA `(.L_x_2095) ;  /* 0xffffff7800447947 */ /* 0x000fec000383ffff */
.L_x_1796:
[----:B0-----:R0:W1:Y:S02]  /*32cf0*/  SYNCS.PHASECHK.TRANS64.TRYWAIT P0, [R0+URZ+0x28420], R3 ;  /* 0x02842003000075a7 */ /* 0x001064000800017f */
[----:B-1----:R-:W-:Y:S05]  /*32d00*/  @!P0 NANOSLEEP.SYNCS 0x989680 ;  /* 0x009896800000895d */ /* 0x002fea0003900000 */
[----:B------:R-:W1:Y:S02]  /*32d10*/  @!P0 SYNCS.PHASECHK.TRANS64 P0, [R0+URZ+0x28420], R3 ;  /* 0x02842003000085a7 */ /* 0x000e64000800007f */
[----:B-1----:R-:W-:Y:S05]  /*32d20*/  @!P0 BRA `(.L_x_1796) ;  /* 0xfffffffc00f08947 */ /* 0x002fea000383ffff */
[----:B------:R-:W-:Y:S05]  /*32d30*/  BRA `(.L_x_2096) ;  /* 0xffffff8000e87947 */ /* 0x000fea000383ffff */
.L_x_1797:
        /* <DEDUP_REMOVED lines=11> */
.L_x_2098:
[----:B------:R-:W-:Y:S05]  /*32df0*/  BSYNC B0 ;  /* 0x0000000000007941 */ /* 0x000fea0003800000 */
.L_x_2097:
[----:B------:R-:W-:Y:S05]  /*32e00*/  BRA `(.L_x_2099) ;  /* 0xffffff8000d07947 */ /* 0x000fea000383ffff */
.L_x_1798:
[----:B------:R-:W-:Y:S01]  /*32e10*/  BSSY B0, `(.L_x_2100) ;  /* 0x0000006000007945 */ /* 0x000fe20003800000 */
[----:B------:R-:W-:-:S07]  /*32e20*/  IMAD.MOV.U32 R15, RZ, RZ, -0x1 ;  /* 0xffffffffff0f7424 */ /* 0x000fce00078e00ff */
[----:B01----:R-:W-:Y:S05]  /*32e30*/  WARPSYNC.COLLECTIVE R15, `(.L_x_2101) ;  /* 0x000000000f0c7348 */ /* 0x003fea0003c00000 */
[----:B------:R-:W-:Y:S02]  /*32e40*/  ELECT P6, UR62, PT ;  /* 0x00000000003e782f */ /* 0x000fe400038c0000 */
[----:B------:R-:W-:Y:S01]  /*32e50*/  MOV R14, UR62 ;  /* 0x0000003e000e7c02 */ /* 0x000fe20008000f00 */
[----:B01----:R-:W-:Y:S10]  /*32e60*/  ENDCOLLECTIVE ;  /* 0x000000000000791b */ /* 0x003ff40003800000 */
.L_x_2101:
[----:B------:R-:W-:Y:S05]  /*32e70*/  BSYNC B0 ;  /* 0x0000000000007941 */ /* 0x000fea0003800000 */
.L_x_2100:
[----:B------:R-:W-:Y:S05]  /*32e80*/  BRA `(.L_x_2102) ;  /* 0xffffff8000c47947 */ /* 0x000fea000383ffff */
.L_x_1800:
[----:B0-----:R0:W1:Y:S02]  /*32e90*/  SYNCS.PHASECHK.TRANS64.TRYWAIT P1, [R6+URZ], R5 ;  /* 0x00000005060075a7 */ /* 0x001064000802017f */
[----:B-1----:R-:W-:Y:S05]  /*32ea0*/  @!P1 NANOSLEEP.SYNCS 0x989680 ;  /* 0x009896800000995d */ /* 0x002fea0003900000 */
[----:B------:R-:W1:Y:S02]  /*32eb0*/  @!P1 SYNCS.PHASECHK.TRANS64 P1, [R6+URZ], R5 ;  /* 0x00000005060095a7 */ /* 0x000e64000802007f */
[----:B-1----:R-:W-:Y:S05]  /*32ec0*/  @!P1 BRA `(.L_x_1800) ;  /* 0xfffffffc00f09947 */ /* 0x002fea000383ffff */
[----:B------:R-:W-:Y:S05]  /*32ed0*/  BRA `(.L_x_2103) ;  /* 0xffffff8400007947 */ /* 0x000fea000383ffff */
.L_x_1801:
[----:B-1----:R1:W2:Y:S02]  /*32ee0*/  SYNCS.PHASECHK.TRANS64.TRYWAIT P1, [R7+URZ], R2 ;  /* 0x00000002070075a7 */ /* 0x0022a4000802017f */
[----:B--2---:R-:W-:Y:S05]  /*32ef0*/  @!P1 NANOSLEEP.SYNCS 0x989680 ;  /* 0x009896800000995d */ /* 0x004fea0003900000 */
[----:B------:R-:W2:Y:S02]  /*32f00*/  @!P1 SYNCS.PHASECHK.TRANS64 P1, [R7+URZ], R2 ;  /* 0x00000002070095a7 */ /* 0x000ea4000802007f */
[----:B--2---:R-:W-:Y:S05]  /*32f10*/  @!P1 BRA `(.L_x_1801) ;  /* 0xfffffffc00f09947 */ /* 0x004fea000383ffff */
[----:B------:R-:W-:Y:S05]  /*32f20*/  BRA `(.L_x_2104) ;  /* 0xffffff8000f47947 */ /* 0x000fea000383ffff */
.L_x_1803:
[----:B--2---:R2:W3:Y:S02]  /*32f30*/  SYNCS.PHASECHK.TRANS64.TRYWAIT P1, [R4+URZ+0x28460], R5 ;  /* 0x02846005040075a7 */ /* 0x0044e4000802017f */
[----:B---3--:R-:W-:Y:S05]  /*32f40*/  @!P1 NANOSLEEP.SYNCS 0x989680 ;  /* 0x009896800000995d */ /* 0x008fea0003900000 */
[----:B------:R-:W3:Y:S02]  /*32f50*/  @!P1 SYNCS.PHASECHK.TRANS64 P1, [R4+URZ+0x28460], R5 ;  /* 0x02846005040095a7 */ /* 0x000ee4000802007f */
[----:B---3--:R-:W-:Y:S05]  /*32f60*/  @!P1 BRA `(.L_x_1803) ;  /* 0xfffffffc00f09947 */ /* 0x008fea000383ffff */
[----:B------:R-:W-:Y:S05]  /*32f70*/  BRA `(.L_x_2105) ;  /* 0xffffff8000f87947 */ /* 0x000fea000383ffff */
.L_x_1805:
[----:B---3--:R3:W4:Y:S02]  /*32f80*/  SYNCS.PHASECHK.TRANS64.TRYWAIT P1, [R3+URZ+0x28460], R2 ;  /* 0x02846002030075a7 */ /* 0x008724000802017f */
[----:B----4-:R-:W-:Y:S05]  /*32f90*/  @!P1 NANOSLEEP.SYNCS 0x989680 ;  /* 0x009896800000995d */ /* 0x010fea0003900000 */
[----:B------:R-:W4:Y:S02]  /*32fa0*/  @!P1 SYNCS.PHASECHK.TRANS64 P1, [R3+URZ+0x28460], R2 ;  /* 0x02846002030095a7 */ /* 0x000f24000802007f */
[----:B----4-:R-:W-:Y:S05]  /*32fb0*/  @!P1 BRA `(.L_x_1805) ;  /* 0xfffffffc00f09947 */ /* 0x010fea000383ffff */
[----:B------:R-:W-:Y:S05]  /*32fc0*/  BRA `(.L_x_2106) ;  /* 0xffffff8000f87947 */ /* 0x000fea000383ffff */
.L_x_1807:
[----:B----4-:R4:W0:Y:S02]  /*32fd0*/  SYNCS.PHASECHK.TRANS64.TRYWAIT P0, [R4+URZ+0x28480], R5 ;  /* 0x02848005040075a7 */ /* 0x010824000800017f */
[----:B0-----:R-:W-:Y:S05]  /*32fe0*/  @!P0 NANOSLEEP.SYNCS 0x989680 ;  /* 0x009896800000895d */ /* 0x001fea0003900000 */
[----:B------:R-:W0:Y:S02]  /*32ff0*/  @!P0 SYNCS.PHASECHK.TRANS64 P0, [R4+URZ+0x28480], R5 ;  /* 0x02848005040085a7 */ /* 0x000e24000800007f */
[----:B0-----:R-:W-:Y:S05]  /*33000*/  @!P0 BRA `(.L_x_1807) ;  /* 0xfffffffc00f08947 */ /* 0x001fea000383ffff */
[----:B------:R-:W-:Y:S05]  /*33010*/  BRA `(.L_x_1808) ;  /* 0xffffff8000f47947 */ /* 0x000fea000383ffff */
.L_x_2107:
        /* <DEDUP_REMOVED lines=14> */
.L_x_13262:


//--------------------- .text._ZN7cutlass13device_kernelIN5flash11enable_sm90INS1_16FlashAttnFwdSm90INS1_25CollectiveMainloopFwdSm90ILi2EN4cute5tupleIJNS5_1CILi1EEES8_S8_EEENS6_IJNS7_ILi128EEESA_NS7_ILi256EEEEEELi256ENS_12float_e4m3_tEfNS_4arch4Sm90ELb1ELb0ELb0ELb0ELb0ELb0ELb0ELb1ELb1ELb1ELb1ELb0EEENS1_21CollectiveEpilogueFwdINS6_IJSA_SB_SA_EEES9_NS_10bfloat16_tESF_Li256ELb0ELb1ELb1ELb1EEENS1_19SingleTileSchedulerILb0ELb1ELb1ELi128EEEEEEEEEvNT_6ParamsE --------------------------
	.section	.text._ZN7cutlass13device_kernelIN5flash11enable_sm90INS1_16FlashAttnFwdSm90INS1_25CollectiveMainloopFwdSm90ILi2EN4cute5tupleIJNS5_1CILi1EEES8_S8_EEENS6_IJNS7_ILi128EEESA_NS7_ILi256EEEEEELi256ENS_12float_e4m3_tEfNS_4arch4Sm90ELb1ELb0ELb0ELb0ELb0ELb0ELb0ELb1ELb1ELb1ELb1ELb0EEENS1_21CollectiveEpilogueFwdINS6_IJSA_SB_SA_EEES9_NS_10bfloat16_tESF_Li256ELb0ELb1ELb1ELb1EEENS1_19SingleTileSchedulerILb0ELb1ELb1ELi128EEEEEEEEEvNT_6ParamsE,"ax",@progbits
	.align	128
.text._ZN7cutlass13device_kernelIN5flash11enable_sm90INS1_16FlashAttnFwdSm90INS1_25CollectiveMainloopFwdSm90ILi2EN4cute5tupleIJNS5_1CILi1EEES8_S8_EEENS6_IJNS7_ILi128EEESA_NS7_ILi256EEEEEELi256ENS_12float_e4m3_tEfNS_4arch4Sm90ELb1ELb0ELb0ELb0ELb0ELb0ELb0ELb1ELb1ELb1ELb1ELb0EEENS1_21CollectiveEpilogueFwdINS6_IJSA_SB_SA_EEES9_NS_10bfloat16_tESF_Li256ELb0ELb1ELb1ELb1EEENS1_19SingleTileSchedulerILb0ELb1ELb1ELi128EEEEEEEEEvNT_6ParamsE:
        .type           _ZN7cutlass13device_kernelIN5flash11enable_sm90INS1_16FlashAttnFwdSm90INS1_25CollectiveMainloopFwdSm90ILi2EN4cute5tupleIJNS5_1CILi1EEES8_S8_EEENS6_IJNS7_ILi128EEESA_NS7_ILi256EEEEEELi256ENS_12float_e4m3_tEfNS_4arch4Sm90ELb1ELb0ELb0ELb0ELb0ELb0ELb0ELb1ELb1ELb1ELb1ELb0EEENS1_21CollectiveEpilogueFwdINS6_IJSA_SB_SA_EEES9_NS_10bfloat16_tESF_Li256ELb0ELb1ELb1ELb1EEENS1_19SingleTileSchedulerILb0ELb1ELb1ELi128EEEEEEEEEvNT_6ParamsE,@function
        .size           _ZN7cutlass13device_kernelIN5flash11enable_sm90INS1_16FlashAttnFwdSm90INS1_25CollectiveMainloopFwdSm90ILi2EN4cute5tupleIJNS5_1CILi1EEES8_S8_EEENS6_IJNS7_ILi128EEESA_NS7_ILi256EEEEEELi256ENS_12float_e4m3_tEfNS_4arch4Sm90ELb1ELb0ELb0ELb0ELb0ELb0ELb0ELb1ELb1ELb1ELb1ELb0EEENS1_21CollectiveEpilogueFwdINS6_IJSA_SB_SA_EEES9_NS_10bfloat16_tESF_Li256ELb0ELb1ELb1ELb1EEENS1_19SingleTileSchedulerILb0ELb1ELb1ELi128EEEEEEEEEvNT_6ParamsE,(.L_x_13263 - _ZN7cutlass13device_kernelIN5flash11enable_sm90INS1_16FlashAttnFwdSm90INS1_25CollectiveMainloopFwdSm90ILi2EN4cute5tupleIJNS5_1CILi1EEES8_S8_EEENS6_IJNS7_ILi128EEESA_NS7_ILi256EEEEEELi256ENS_12float_e4m3_tEfNS_4arch4Sm90ELb1ELb0ELb0ELb0ELb0ELb0ELb0ELb1ELb1ELb1ELb1ELb0EEENS1_21CollectiveEpilogueFwdINS6_IJSA_SB_SA_EEES9_NS_10bfloat16_tESF_Li256ELb0ELb1ELb1ELb1EEENS1_19SingleTileSchedulerILb0ELb1ELb1ELi128EEEEEEEEEvNT_6ParamsE)
        .other          _ZN7cutlass13device_kernelIN5flash11enable_sm90INS1_16FlashAttnFwdSm90INS1_25CollectiveMainloopFwdSm90ILi2EN4cute5tupleIJNS5_1CILi1EEES8_S8_EEENS6_IJNS7_ILi128EEESA_NS7_ILi256EEEEEELi256ENS_12float_e4m3_tEfNS_4arch4Sm90ELb1ELb0ELb0ELb0ELb0ELb0ELb0ELb1ELb1ELb1ELb1ELb0EEENS1_21CollectiveEpilogueFwdINS6_IJSA_SB_SA_EEES9_NS_10bfloat16_tESF_Li256ELb0ELb1ELb1ELb1EEENS1_19SingleTileSchedulerILb0ELb1ELb1ELi128EEEEEEEEEvNT_6ParamsE,@"STO_CUDA_ENTRY STV_DEFAULT"
_ZN7cutlass13device_kernelIN5flash11enable_sm90INS1_16FlashAttnFwdSm90INS1_25CollectiveMainloopFwdSm90ILi2EN4cute5tupleIJNS5_1CILi1EEES8_S8_EEENS6_IJNS7_ILi128EEESA_NS7_ILi256EEEEEELi256ENS_12float_e4m3_tEfNS_4arch4Sm90ELb1ELb0ELb0ELb0ELb0ELb0ELb0ELb1ELb1ELb1ELb1ELb0EEENS1_21CollectiveEpilogueFwdINS6_IJSA_SB_SA_EEES9_NS_10bfloat16_tESF_Li256ELb0ELb1ELb1ELb1EEENS1_19SingleTileSchedulerILb0ELb1ELb1ELi128EEEEEEEEEvNT_6ParamsE:
        /* <DEDUP_REMOVED lines=17> */
.L_x_2109:
[----:B------:R-:W-:Y:S05]  /*0110*/  BSYNC B0 ;  /* 0x0000000000007941 */ /* 0x000fea0003800000 */
.L_x_2108:
        /* <DEDUP_REMOVED lines=40> */
.L_x_2110:
        /* <DEDUP_REMOVED lines=22> */
.L_x_2111:
        /* <DEDUP_REMOVED lines=18> */
.L_x_2112:
        /* <DEDUP_REMOVED lines=22> */
.L_x_2113:
        /* <DEDUP_REMOVED lines=22> */
.L_x_2114:
        /* <DEDUP_REMOVED lines=9> */
.L_x_2117:
        /* <DEDUP_REMOVED lines=42> */
[----:B------:R-:W-:Y:S02]  /*0c10*/  @P1 IMAD.WIDE.U32 R4, R10, UR39, RZ ;  /* 0x000000270a041c25 */ /* 0x000fe4000f8e00ff */
[----:B------:R-:W0:Y:S02]  /*0c20*/  LDC R10, c[0x0][0x288] ;  /* 0x0000a200ff0a7b82 */ /* 0x000e240000000800 */
[----:B---3--:R-:W-:-:S02]  /*0c30*/  @P0 IMAD R0, R7, R14, RZ ;  /* 0x0000000e07000224 */ /* 0x008fc400078e02ff */
        /* <DEDUP_REMOVED lines=8> */
[----:B------:R-:W-:Y:S01]  /*0cc0*/  @P1 LEA R8, P3, R6, R20, 0x2 ;  /* 0x0000001406081211 */ /* 0x000fe200078610ff */
[----:B------:R-:W-:Y:S01]  /*0cd0*/  @P1 IMAD.IADD R0, R7, 0x1, R11 ;  /* 0x0000000107001824 */ /* 0x000fe200078e020b */
[----:B------:R-:W1:Y:S01]  /*0ce0*/  S2R R22, SR_CTAID.X ;  /* 0x0000000000167919 */ /* 0x000e620000002500 */
[----:B------:R-:W-:Y:S01]  /*0cf0*/  IMAD.MOV.U32 R7, RZ, RZ, 0x3f800000 ;  /* 0x3f800000ff077424 */ /* 0x000fe200078e00ff */
[----:B------:R-:W-:Y:S02]  /*0d00*/  @P0 LEA.HI.X R5, R2, R13, R3, 0x2, P2 ;  /* 0x0000000d02050211 */ /* 0x000fe400010f1403 */
[----:B------:R-:W3:Y:S01]  /*0d10*/  LDC R2, c[0x0][0x448] ;  /* 0x00011200ff027b82 */ /* 0x000ee20000000800 */
[----:B------:R-:W-:Y:S01]  /*0d20*/  @P1 LEA.HI.X R9, R6, R21, R0, 0x2, P3 ;  /* 0x0000001506091211 */ /* 0x000fe200018f1400 */
[----:B------:R-:W-:Y:S01]  /*0d30*/  IMAD.MOV.U32 R0, RZ, RZ, 0x3f800000 ;  /* 0x3f800000ff007424 */ /* 0x000fe200078e00ff */
[----:B------:R0:W5:Y:S05]  /*0d40*/  @P0 LDG.E R7, desc[UR40][R4.64] ;  /* 0x0000002804070981 */ /* 0x00016a000c1e1900 */
[----:B------:R4:W5:Y:S01]  /*0d50*/  @P1 LDG.E R0, desc[UR40][R8.64] ;  /* 0x0000002808001981 */ /* 0x000962000c1e1900 */
[----:B------:R-:W4:Y:S01]  /*0d60*/  LDC R13, c[0x0][0x2f0] ;  /* 0x0000bc00ff0d7b82 */ /* 0x000f220000000800 */
[----:B------:R-:W-:Y:S01]  /*0d70*/  IMAD.MOV.U32 R23, RZ, RZ, RZ ;  /* 0x000000ffff177224 */ /* 0x000fe200078e00ff */
[----:B0-----:R-:W-:-:S02]  /*0d80*/  IADD3 R5, -R10, 0x80, RZ ;  /* 0x000000800a057810 */ /* 0x001fc40007ffe1ff */
[----:B---3--:R-:W-:-:S04]  /*0d90*/  ISETP.NE.AND P1, PT, R2, 0x1, PT ;  /* 0x000000010200780c */ /* 0x008fc80003f25270 */
[----:B------:R-:W0:Y:S01]  /*0da0*/  LDC.64 R2, c[0x0][0x418] ;  /* 0x00010600ff027b82 */ /* 0x000e220000000a00 */
[----:B-1----:R-:W-:-:S08]  /*0db0*/  IMAD.SHL.U32 R22, R22, 0x80, RZ ;  /* 0x0000008016167824 */ /* 0x002fd000078e00ff */
[----:B------:R-:W1:Y:S08]  /*0dc0*/  @P1 LDC R11, c[0x0][0x44c] ;  /* 0x00011300ff0b1b82 */ /* 0x000e700000000800 */
[----:B------:R-:W3:Y:S01]  /*0dd0*/  @P1 LDC R6, c[0x0][0x450] ;  /* 0x00011400ff061b82 */ /* 0x000ee20000000800 */
[----:B0-----:R-:W-:Y:S01]  /*0de0*/  ISETP.NE.U32.AND P0, PT, R2, RZ, PT ;  /* 0x000000ff0200720c */ /* 0x001fe20003f05070 */
[----:B------:R-:W-:-:S03]  /*0df0*/  @P1 VIADD R2, R22, 0x7f ;  /* 0x0000007f16021836 */ /* 0x000fc60000000000 */
[----:B------:R-:W-:-:S04]  /*0e00*/  ISETP.NE.AND.EX P0, PT, R3, RZ, PT, P0 ;  /* 0x000000ff0300720c */ /* 0x000fc80003f05300 */
[----:B--2---:R-:W-:Y:S01]  /*0e10*/  SEL R16, R16, 0x1, P0 ;  /* 0x0000000110107807 */ /* 0x004fe20000000000 */
[----:B-1----:R-:W-:-:S04]  /*0e20*/  @P1 IMAD.HI.U32 R3, R2, R11, RZ ;  /* 0x0000000b02031227 */ /* 0x002fc800078e00ff */
[----:B------:R-:W-:Y:S02]  /*0e30*/  VIADD R2, R22, 0x7f ;  /* 0x0000007f16027836 */ /* 0x000fe40000000000 */
[CC--:B----4-:R-:W-:Y:S01]  /*0e40*/  IMAD R5, R16.reuse, R13.reuse, R5 ;  /* 0x0000000d10057224 */ /* 0x0d0fe200078e0205 */
[----:B---3--:R-:W-:Y:S01]  /*0e50*/  @P1 SHF.R.U32.HI R2, RZ, R6, R3 ;  /* 0x00000006ff021219 */ /* 0x008fe20000011603 */
[----:B------:R-:W-:-:S04]  /*0e60*/  IMAD R3, R16, R13, 0x7f ;  /* 0x0000007f10037424 */ /* 0x000fc800078e020d */
[----:B------:R-:W-:Y:S01]  /*0e70*/  IMAD.IADD R5, R5, 0x1, R2 ;  /* 0x0000000105057824 */ /* 0x000fe200078e0202 */
[----:B------:R-:W-:-:S04]  /*0e80*/  SHF.R.S32.HI R2, RZ, 0x1f, R3 ;  /* 0x0000001fff027819 */ /* 0x000fc80000011403 */
[----:B------:R-:W-:Y:S02]  /*0e90*/  SHF.R.S32.HI R4, RZ, 0x1f, R5 ;  /* 0x0000001fff047819 */ /* 0x000fe40000011405 */
[----:B------:R-:W-:Y:S02]  /*0ea0*/  LEA.HI R2, R2, R3, RZ, 0x7 ;  /* 0x0000000302027211 */ /* 0x000fe400078f38ff */
[----:B------:R-:W-:Y:S02]  /*0eb0*/  LEA.HI R4, R4, R5, RZ, 0x7 ;  /* 0x0000000504047211 */ /* 0x000fe400078f38ff */
[----:B------:R-:W-:Y:S02]  /*0ec0*/  SHF.R.U32.HI R5, RZ, 0x10, R18 ;  /* 0x00000010ff057819 */ /* 0x000fe40000011612 */
[----:B------:R-:W-:Y:S02]  /*0ed0*/  SHF.R.S32.HI R2, RZ, 0x7, R2 ;  /* 0x00000007ff027819 */ /* 0x000fe40000011402 */
[----:B------:R-:W-:-:S02]  /*0ee0*/  ISETP.NE.AND P0, PT, R5, RZ, PT ;  /* 0x000000ff0500720c */ /* 0x000fc40003f05270 */
[----:B------:R-:W-:Y:S02]  /*0ef0*/  SHF.R.S32.HI R3, RZ, 0x7, R4 ;  /* 0x00000007ff037819 */ /* 0x000fe40000011404 */
[----:B------:R-:W-:Y:S02]  /*0f00*/  LOP3.LUT R18, R18, 0xffff, RZ, 0xc0, !PT ;  /* 0x0000ffff12127812 */ /* 0x000fe400078ec0ff */
[----:B------:R-:W-:-:S04]  /*0f10*/  VIMNMX R8, R2, R3, PT ;  /* 0x0000000302087248 */ /* 0x000fc80003fe0100 */
[----:B------:R-:W-:-:S03]  /*0f20*/  ISETP.GE.AND P1, PT, R8, 0x1, PT ;  /* 0x000000010800780c */ /* 0x000fc60003f26270 */
[----:B------:R-:W0:Y:S10]  /*0f30*/  @!P0 LDC R5, c[0x0][0x9f0] ;  /* 0x00027c00ff058b82 */ /* 0x000e340000000800 */
[----:B------:R-:W-:Y:S05]  /*0f40*/  @!P1 BRA `(.L_x_2119) ;  /* 0x00000000006c9947 */ /* 0x000fea0003800000 */
        /* <DEDUP_REMOVED lines=27> */
.L_x_2119:
[-C--:B------:R-:W-:Y:S02]  /*1100*/  IMAD R18, R18, R23.reuse, RZ ;  /* 0x0000001712127224 */ /* 0x080fe400078e02ff */
[----:B-----5:R-:W-:Y:S01]  /*1110*/  FMUL.FTZ R0, R7, R0 ;  /* 0x0000000007007220 */ /* 0x020fe20000410000 */
[----:B------:R-:W-:Y:S01]  /*1120*/  ULDC UR4, c[0x0][0x988] ;  /* 0x0002620000047ab9 */ /* 0x000fe20000000800 */
[----:B------:R-:W-:Y:S01]  /*1130*/  VIADD R146, R24, 0xffffff80 ;  /* 0xffffff8018927836 */ /* 0x000fe20000000000 */
[----:B------:R-:W-:Y:S01]  /*1140*/  PLOP3.LUT P0, PT, PT, PT, PT, 0x80, 0x0 ;  /* 0x000000000000781c */ /* 0x000fe20003f0f070 */
[----:B------:R-:W-:Y:S01]  /*1150*/  FMUL.FTZ R2, R0, UR4 ;  /* 0x0000000400027c20 */ /* 0x000fe20008410000 */
[----:B------:R-:W-:Y:S02]  /*1160*/  VIADDMNMX R23, R18, R23, R8, PT ;  /* 0x0000001712177246 */ /* 0x000fe40003800108 */
[----:B------:R-:W-:Y:S01]  /*1170*/  CS2R R28, SRZ ;  /* 0x00000000001c7805 */ /* 0x000fe2000001ff00 */
[----:B------:R-:W-:Y:S01]  /*1180*/  IMAD.MOV.U32 R4, RZ, RZ, RZ ;  /* 0x000000ffff047224 */ /* 0x000fe200078e00ff */
[----:B------:R-:W-:-:S02]  /*1190*/  CS2R R24, SRZ ;  /* 0x0000000000187805 */ /* 0x000fc4000001ff00 */
[----:B------:R-:W-:Y:S01]  /*11a0*/  ISETP.GT.AND P1, PT, R23, R18, PT ;  /* 0x000000121700720c */ /* 0x000fe20003f24270 */
        /* <DEDUP_REMOVED lines=61> */
[----:B------:R-:W-:Y:S01]  /*1580*/  CS2R R150, SRZ ;  /* 0x0000000000967805 */ /* 0x000fe2000001ff00 */
[----:B------:R-:W-:Y:S02]  /*1590*/  IMAD.MOV.U32 R8, RZ, RZ, RZ ;  /* 0x000000ffff087224 */ /* 0x000fe400078e00ff */
[----:B------:R-:W-:Y:S01]  /*15a0*/  IMAD.MOV.U32 R147, RZ, RZ, RZ ;  /* 0x000000ffff937224 */ /* 0x000fe200078e00ff */
[----:B------:R-:W-:Y:S06]  /*15b0*/  @!P1 BRA `(.L_x_2120) ;  /* 0x0000008800b09947 */ /* 0x000fec0003800000 */
[----:B------:R-:W-:Y:S01]  /*15c0*/  SHF.R.S32.HI R89, RZ, 0x1f, R146 ;  /* 0x0000001fff597819 */ /* 0x000fe20000011492 */
[----:B------:R-:W1:Y:S01]  /*15d0*/  S2UR UR5, SR_CgaCtaId ;  /* 0x00000000000579c3 */ /* 0x000e620000008800 */
[----:B------:R-:W-:Y:S02]  /*15e0*/  UMOV UR36, 0x400 ;  /* 0x0000040000247882 */ /* 0x000fe40000000000 */
[----:B------:R-:W-:-:S04]  /*15f0*/  LEA.HI R88, R89, R146, RZ, 0x7 ;  /* 0x0000009259587211 */ /* 0x000fc800078f38ff */
[----:B------:R-:W-:-:S05]  /*1600*/  SHF.R.S32.HI R90, RZ, 0x7, R88 ;  /* 0x00000007ff5a7819 */ /* 0x000fca0000011458 */
[----:B------:R-:W2:Y:S01]  /*1610*/  SHFL.IDX PT, R0, R90, RZ, 0x1f ;  /* 0x00001fff5a007589 */ /* 0x000ea200000e0000 */
[----:B-1----:R-:W-:-:S04]  /*1620*/  ULEA UR36, UR5, UR36, 0x18 ;  /* 0x0000002405247291 */ /* 0x002fc8000f8ec03f */
[----:B------:R-:W-:-:S04]  /*1630*/  UIADD3 UR5, UR36, 0x20400, URZ ;  /* 0x0002040024057890 */ /* 0x000fc8000fffe03f */
[----:B------:R-:W-:Y:S01]  /*1640*/  ULOP3.LUT UP0, URZ, UR5, 0x3ff, URZ, 0xc0, !UPT ;  /* 0x000003ff053f7892 */ /* 0x000fe2000f80c03f */
[----:B--2---:R-:W-:-:S05]  /*1650*/  R2UR UR37, R0 ;  /* 0x00000000002572ca */ /* 0x004fca00000e0000 */
        /* <DEDUP_REMOVED lines=12> */
[----:B------:R1:W2:Y:S01]  /*1720*/  LDC.64 R14, c[0x4][R0] ;  /* 0x01000000000e7b82 */ /* 0x0002a20000000a00 */
[----:B0-----:R-:W-:Y:S01]  /*1730*/  IMAD.U32 R5, RZ, RZ, UR5 ;  /* 0x00000005ff057e24 */ /* 0x001fe2000f8e00ff */
[----:B------:R-:W-:Y:S01]  /*1740*/  ULDC.64 UR4, c[0x4][0x1a0] ;  /* 0x0100680000047ab9 */ /* 0x000fe20000000a00 */
[----:B------:R-:W-:Y:S02]  /*1750*/  IMAD.U32 R10, RZ, RZ, UR6 ;  /* 0x00000006ff0a7e24 */ /* 0x000fe4000f8e00ff */
[----:B------:R-:W-:Y:S02]  /*1760*/  IMAD.U32 R6, RZ, RZ, UR4 ;  /* 0x00000004ff067e24 */ /* 0x000fe4000f8e00ff */
[----:B------:R-:W-:-:S02]  /*1770*/  IMAD.U32 R7, RZ, RZ, UR5 ;  /* 0x00000005ff077e24 */ /* 0x000fc4000f8e00ff */
[----:B------:R-:W-:Y:S02]  /*1780*/  IMAD.U32 R11, RZ, RZ, UR7 ;  /* 0x00000007ff0b7e24 */ /* 0x000fe4000f8e00ff */
[----:B------:R-:W-:Y:S02]  /*1790*/  IMAD.MOV.U32 R8, RZ, RZ, 0x70 ;  /* 0x00000070ff087424 */ /* 0x000fe400078e00ff */
[----:B------:R-:W-:Y:S02]  /*17a0*/  IMAD.MOV.U32 R12, RZ, RZ, 0x1 ;  /* 0x00000001ff0c7424 */ /* 0x000fe400078e00ff */
[----:B-1----:R-:W-:-:S07]  /*17b0*/  IMAD.MOV.U32 R13, RZ, RZ, RZ ;  /* 0x000000ffff0d7224 */ /* 0x002fce00078e00ff */
[----:B------:R-:W-:-:S07]  /*17c0*/  LEPC R20, `(.L_x_2121) ;  /* 0x000000001014794e */ /* 0x000fce0000000000 */
[----:B--2---:R-:W-:Y:S05]  /*17d0*/  CALL.ABS.NOINC R14 ;  /* 0x000000000e007343 */ /* 0x004fea0003c00000 */
.L_x_2121:
[----:B------:R-:W2:Y:S01]  /*17e0*/  LDL.LU R20, [R1+0x28] ;  /* 0x0000280001147983 */ /* 0x000ea20000300800 */
[----:B------:R-:W-:-:S04]  /*17f0*/  SHF.L.U32 R3, RZ, 0x1f, RZ ;  /* 0x0000001fff037819 */ /* 0x000fc800000006ff */
[----:B------:R-:W1:Y:S01]  /*1800*/  SYNCS.PHASECHK.TRANS64.TRYWAIT P0, [UR36+0x38800], R3 ;  /* 0x03880003ff0075a7 */ /* 0x000e620008000164 */
[----:B--2---:R-:W-:-:S04]  /*1810*/  LOP3.LUT R0, R20, 0x1, RZ, 0xfc, !PT ;  /* 0x0000000114007812 */ /* 0x004fc800078efcff */
[----:B------:R-:W-:Y:S01]  /*1820*/  ISETP.NE.AND P1, PT, R0, 0x3, PT ;  /* 0x000000030000780c */ /* 0x000fe20003f25270 */
[----:B-1----:R-:W-:-:S12]  /*1830*/  @!P0 BRA `(.L_x_2122) ;  /* 0x00000108000c8947 */ /* 0x002fd80003800000 */
.L_x_2216:
[----:B------:R-:W-:Y:S05]  /*1840*/  @!P1 BRA `(.L_x_2123) ;  /* 0x0000000000049947 */ /* 0x000fea0003800000 */
[----:B------:R-:W-:Y:S01]  /*1850*/  BPT.TRAP 0x1 ;  /* 0x000000040000795c */ /* 0x000fe20000300000 */
.L_x_2123:
[----:B------:R2:W3:Y:S01]  /*1860*/  SYNCS.PHASECHK.TRANS64.TRYWAIT P2, [UR36+0x38830], R3 ;  /* 0x03883003ff0075a7 */ /* 0x0004e20008040164 */
[----:B------:R-:W-:Y:S05]  /*1870*/  @!P1 BRA `(.L_x_2124) ;  /* 0x0000000000049947 */ /* 0x000fea0003800000 */
[----:B------:R-:W-:Y:S01]  /*1880*/  BPT.TRAP 0x1 ;  /* 0x000000040000795c */ /* 0x000fe20000300000 */
.L_x_2124:
[----:B-1----:R-:W1:Y:S01]  /*1890*/  S2R R0, SR_TID.X ;  /* 0x0000000000007919 */ /* 0x002e620000002100 */
[----:B------:R-:W-:-:S05]  /*18a0*/  IMAD.U32 R6, RZ, RZ, UR42 ;  /* 0x0000002aff067e24 */ /* 0x000fca000f8e00ff */
[----:B------:R-:W-:Y:S02]  /*18b0*/  LOP3.LUT R6, R6, 0x10000, RZ, 0xfc, !PT ;  /* 0x0001000006067812 */ /* 0x000fe400078efcff */
[----:B-1----:R-:W-:-:S04]  /*18c0*/  LOP3.LUT R0, R0, 0x7f, RZ, 0xc0, !PT ;  /* 0x0000007f00007812 */ /* 0x002fc800078ec0ff */
[----:B------:R-:W-:Y:S01]  /*18d0*/  ISETP.NE.AND P0, PT, R0, RZ, PT ;  /* 0x000000ff0000720c */ /* 0x000fe20003f05270 */
[----:B---3--:R-:W-:-:S12]  /*18e0*/  @P2 BRA `(.L_x_2125) ;  /* 0x0000000000082947 */ /* 0x008fd80003800000 */
[----:B------:R-:W1:Y:S02]  /*18f0*/  SYNCS.PHASECHK.TRANS64.TRYWAIT P2, [UR36+0x38830], R3 ;  /* 0x03883003ff0075a7 */ /* 0x000e640008040164 */
[----:B-1----:R-:W-:Y:S05]  /*1900*/  @!P2 BRA `(.L_x_2126) ;  /* 0x0000010400f0a947 */ /* 0x002fea0003800000 */
.L_x_2125:
        /* <DEDUP_REMOVED lines=11> */
[----:B-1----:R-:W1:Y:S01]  /*19c0*/  LDC R0, c[0x0][0x448] ;  /* 0x00011200ff007b82 */ /* 0x002e620000000800 */
[----:B------:R-:W-:Y:S01]  /*19d0*/  UMOV UR15, 0x40000040 ;  /* 0x40000040000f7882 */ /* 0x000fe20000000000 */
[----:B------:R-:W-:Y:S01]  /*19e0*/  UMOV UR17, 0x40000040 ;  /* 0x4000004000117882 */ /* 0x000fe20000000000 */
[----:B------:R-:W-:Y:S01]  /*19f0*/  ULOP3.LUT UR6, UR4, 0x10000, URZ, 0xfc, !UPT ;  /* 0x0001000004067892 */ /* 0x000fe2000f8efc3f */
[----:B--2---:R-:W-:Y:S01]  /*1a00*/  LOP3.LUT R3, R88, 0xffffff80, RZ, 0xc0, !PT ;  /* 0xffffff8058037812 */ /* 0x004fe200078ec0ff */
[----:B------:R-:W-:Y:S01]  /*1a10*/  UMOV UR19, 0x40000040 ;  /* 0x4000004000137882 */ /* 0x000fe20000000000 */
[----:B------:R-:W-:Y:S01]  /*1a20*/  UMOV UR21, 0x40000040 ;  /* 0x4000004000157882 */ /* 0x000fe20000000000 */
[----:B------:R-:W-:Y:S01]  /*1a30*/  UIADD3 UR14, UR6, 0x4, URZ ;  /* 0x00000004060e7890 */ /* 0x000fe2000fffe03f */
[----:B------:R-:W-:Y:S01]  /*1a40*/  LEA.HI R89, R89, R146, RZ, 0x2 ;  /* 0x0000009259597211 */ /* 0x000fe200078f10ff */
[----:B------:R-:W-:Y:S01]  /*1a50*/  UIADD3 UR12, UR32, 0x4, URZ ;  /* 0x00000004200c7890 */ /* 0x000fe2000fffe03f */
[----:B------:R-:W-:Y:S01]  /*1a60*/  IMAD.IADD R9, R146, 0x1, -R3 ;  /* 0x0000000192097824 */ /* 0x000fe200078e0a03 */
[----:B------:R-:W-:Y:S01]  /*1a70*/  UMOV UR10, UR6 ;  /* 0x00000006000a7c82 */ /* 0x000fe20008000000 */
[----:B------:R-:W-:Y:S01]  /*1a80*/  UIADD3 UR16, UR32, 0x6, URZ ;  /* 0x0000000620107890 */ /* 0x000fe2000fffe03f */
[----:B------:R-:W-:Y:S01]  /*1a90*/  QGMMA.64x128x32.F32.E4M3.E4M3 R24, gdesc[UR8], RZ, !UPT, gsb0 ;  /* 0x01e00000081879f3 */ /* 0x000fe2000c0008ff */
[----:B------:R-:W-:Y:S01]  /*1aa0*/  UIADD3 UR8, UR32, 0x2, URZ ;  /* 0x0000000220087890 */ /* 0x000fe2000fffe03f */
[----:B------:R-:W-:Y:S01]  /*1ab0*/  LOP3.LUT R89, R89, 0xfffffffc, RZ, 0xc0, !PT ;  /* 0xfffffffc59597812 */ /* 0x000fe200078ec0ff */
[----:B------:R-:W-:Y:S01]  /*1ac0*/  UIADD3 UR10, UR6, 0x2, URZ ;  /* 0x00000002060a7890 */ /* 0x000fe2000fffe03f */
[----:B------:R-:W-:Y:S01]  /*1ad0*/  LEA.HI R8, R90, R90, RZ, 0x1 ;  /* 0x0000005a5a087211 */ /* 0x000fe200078f08ff */
[----:B------:R-:W-:Y:S01]  /*1ae0*/  UMOV UR9, 0x40000040 ;  /* 0x4000004000097882 */ /* 0x000fe20000000000 */
[----:B------:R-:W-:Y:S01]  /*1af0*/  UMOV UR11, 0x40000040 ;  /* 0x40000040000b7882 */ /* 0x000fe20000000000 */
[----:B------:R-:W-:Y:S01]  /*1b00*/  UIADD3 UR18, UR6, 0x6, URZ ;  /* 0x0000000606127890 */ /* 0x000fe2000fffe03f */
[----:B------:R-:W-:Y:S01]  /*1b10*/  IMAD.IADD R89, R146, 0x1, -R89 ;  /* 0x0000000192597824 */ /* 0x000fe200078e0a59 */
[----:B------:R-:W-:Y:S01]  /*1b20*/  UIADD3 UR20, UR32, 0x400, URZ ;  /* 0x0000040020147890 */ /* 0x000fe2000fffe03f */
[----:B------:R-:W-:Y:S01]  /*1b30*/  LOP3.LUT R11, R8, 0x3fffffe, RZ, 0xc0, !PT ;  /* 0x03fffffe080b7812 */ /* 0x000fe200078ec0ff */
[----:B------:R-:W-:Y:S01]  /*1b40*/  UIADD3 UR22, UR6, 0x400, URZ ;  /* 0x0000040006167890 */ /* 0x000fe2000fffe03f */
[----:B-1----:R-:W-:Y:S01]  /*1b50*/  ISETP.NE.AND P2, PT, R0, 0x1, PT ;  /* 0x000000010000780c */ /* 0x002fe20003f45270 */
        /* <DEDUP_REMOVED lines=8> */
[CC--:B------:R-:W-:Y:S01]  /*1be0*/  LEA.HI R4, R0.reuse, R9.reuse, RZ, 0x2 ;  /* 0x0000000900047211 */ /* 0x0c0fe200078f10ff */
[----:B------:R-:W-:Y:S01]  /*1bf0*/  UIADD3 UR30, UR6, 0x404, URZ ;  /* 0x00000404061e7890 */ /* 0x000fe2000fffe03f */
[----:B------:R-:W-:Y:S01]  /*1c00*/  LEA.HI R3, R0, R9, RZ, 0x5 ;  /* 0x0000000900037211 */ /* 0x000fe200078f28ff */
[----:B------:R-:W-:Y:S01]  /*1c10*/  UMOV UR29, 0x40000040 ;  /* 0x40000040001d7882 */ /* 0x000fe20000000000 */
[----:B------:R-:W-:Y:S01]  /*1c20*/  UMOV UR31, 0x40000040 ;  /* 0x40000040001f7882 */ /* 0x000fe20000000000 */
[----:B------:R-:W-:Y:S01]  /*1c30*/  UIADD3 UR32, UR32, 0x406, URZ ;  /* 0x0000040620207890 */ /* 0x000fe2000fffe03f */
[--C-:B------:R-:W-:Y:S01]  /*1c40*/  SHF.R.S32.HI R0, RZ, 0x2, R4.reuse ;  /* 0x00000002ff007819 */ /* 0x100fe20000011404 */
[----:B------:R-:W-:Y:S01]  /*1c50*/  UIADD3 UR34, UR6, 0x406, URZ ;  /* 0x0000040606227890 */ /* 0x000fe2000fffe03f */
[----:B0-----:R-:W-:Y:S01]  /*1c60*/  SHF.R.S32.HI R5, RZ, 0x1f, R4 ;  /* 0x0000001fff057819 */ /* 0x001fe20000011404 */
[----:B------:R-:W-:Y:S01]  /*1c70*/  UMOV UR33, 0x40000040 ;  /* 0x4000004000217882 */ /* 0x000fe20000000000 */
[----:B------:R-:W-:Y:S01]  /*1c80*/  UMOV UR35, 0x40000040 ;  /* 0x4000004000237882 */ /* 0x000fe20000000000 */
[----:B------:R-:W0:Y:S01]  /*1c90*/  @P2 LDC R13, c[0x0][0x44c] ;  /* 0x00011300ff0d2b82 */ /* 0x000e220000000800 */
[----:B------:R-:W-:Y:S01]  /*1ca0*/  SHF.R.S32.HI R3, RZ, 0x5, R3 ;  /* 0x00000005ff037819 */ /* 0x000fe20000011403 */
[----:B------:R-:W-:Y:S01]  /*1cb0*/  IMAD.IADD R11, R90, 0x1, -R11 ;  /* 0x000000015a0b7824 */ /* 0x000fe200078e0a0b */
[-C--:B------:R-:W-:Y:S01]  /*1cc0*/  LEA.HI R5, R5, R0.reuse, RZ, 0x3 ;  /* 0x0000000005057211 */ /* 0x080fe200078f18ff */
[----:B------:R-:W-:Y:S01]  /*1cd0*/  IMAD.MOV.U32 R12, RZ, RZ, -0x80 ;  /* 0xffffff80ff0c7424 */ /* 0x000fe200078e00ff */
[----:B------:R-:W-:Y:S01]  /*1ce0*/  LOP3.LUT R8, R8, 0x1ffffffe, RZ, 0xc0, !PT ;  /* 0x1ffffffe08087812 */ /* 0x000fe200078ec0ff */
[----:B------:R-:W-:Y:S01]  /*1cf0*/  IMAD R3, R3, 0x10, R22 ;  /* 0x0000001003037824 */ /* 0x000fe200078e0216 */
[----:B------:R-:W-:Y:S01]  /*1d00*/  LOP3.LUT R5, R5, 0xfffffff8, RZ, 0xc0, !PT ;  /* 0xfffffff805057812 */ /* 0x000fe200078ec0ff */
[----:B------:R-:W1:Y:S01]  /*1d10*/  @P2 LDC R15, c[0x0][0x450] ;  /* 0x00011400ff0f2b82 */ /* 0x000e620000000800 */
[----:B------:R-:W-:Y:S01]  /*1d20*/  LOP3.LUT R4, R4, 0x7ffffffc, RZ, 0xc0, !PT ;  /* 0x7ffffffc04047812 */ /* 0x000fe200078ec0ff */
[----:B------:R-:W-:Y:S01]  /*1d30*/  IMAD.IADD R8, R89, 0x1, -R8 ;  /* 0x0000000159087824 */ /* 0x000fe200078e0a08 */
[----:B------:R-:W-:Y:S01]  /*1d40*/  IADD3 R0, R3, R0, -R5 ;  /* 0x0000000003007210 */ /* 0x000fe20007ffe805 */
[----:B------:R-:W-:Y:S01]  /*1d50*/  IMAD R5, R23, R12, 0x80 ;  /* 0x0000008017057424 */ /* 0x000fe200078e020c */
[----:B------:R-:W-:Y:S01]  /*1d60*/  ULDC UR4, c[0x0][0x2f0] ;  /* 0x0000bc0000047ab9 */ /* 0x000fe20000000800 */
[----:B------:R-:W-:Y:S01]  /*1d70*/  IMAD.IADD R9, R9, 0x1, -R4 ;  /* 0x0000000109097824 */ /* 0x000fe200078e0a04 */
[----:B------:R-:W-:Y:S01]  /*1d80*/  CS2R R130, SRZ ;  /* 0x0000000000827805 */ /* 0x000fe2000001ff00 */
[----:B------:R-:W-:Y:S01]  /*1d90*/  IMAD R11, R11, 0x40, R0 ;  /* 0x000000400b0b7824 */ /* 0x000fe200078e0200 */
[----:B------:R-:W2:Y:S01]  /*1da0*/  LDC R3, c[0x0][0x288] ;  /* 0x0000a200ff037b82 */ /* 0x000ea20000000800 */
[----:B------:R-:W-:-:S02]  /*1db0*/  CS2R R132, SRZ ;  /* 0x0000000000847805 */ /* 0x000fc4000001ff00 */
[----:B------:R-:W-:Y:S01]  /*1dc0*/  CS2R R134, SRZ ;  /* 0x0000000000867805 */ /* 0x000fe2000001ff00 */
[----:B------:R-:W-:Y:S01]  /*1dd0*/  IMAD R8, R8, 0x8, R11 ;  /* 0x0000000808087824 */ /* 0x000fe200078e020b */
[----:B------:R-:W-:Y:S02]  /*1de0*/  CS2R R136, SRZ ;  /* 0x0000000000887805 */ /* 0x000fe4000001ff00 */
[----:B------:R-:W-:Y:S02]  /*1df0*/  CS2R R138, SRZ ;  /* 0x00000000008a7805 */ /* 0x000fe4000001ff00 */
[----:B------:R-:W-:Y:S01]  /*1e00*/  CS2R R140, SRZ ;  /* 0x00000000008c7805 */ /* 0x000fe2000001ff00 */
[----:B0-----:R-:W-:Y:S01]  /*1e10*/  @P2 IMAD.HI.U32 R0, R8, R13, RZ ;  /* 0x0000000d08002227 */ /* 0x001fe200078e00ff */
[----:B------:R-:W0:Y:S01]  /*1e20*/  S2UR UR5, SR_CgaCtaId ;  /* 0x00000000000579c3 */ /* 0x000e220000008800 */
[----:B------:R-:W-:Y:S02]  /*1e30*/  CS2R R142, SRZ ;  /* 0x00000000008e7805 */ /* 0x000fe4000001ff00 */
[----:B------:R-:W-:Y:S01]  /*1e40*/  CS2R R144, SRZ ;  /* 0x0000000000907805 */ /* 0x000fe2000001ff00 */
[----:B------:R-:W-:Y:S01]  /*1e50*/  IMAD.MOV.U32 R10, RZ, RZ, R8 ;  /* 0x000000ffff0a7224 */ /* 0x000fe200078e0008 */
[----:B------:R-:W-:-:S02]  /*1e60*/  CS2R R146, SRZ ;  /* 0x0000000000927805 */ /* 0x000fc4000001ff00 */
[----:B------:R-:W-:Y:S02]  /*1e70*/  CS2R R148, SRZ ;  /* 0x0000000000947805 */ /* 0x000fe4000001ff00 */
[----:B------:R-:W-:Y:S02]  /*1e80*/  CS2R R150, SRZ ;  /* 0x0000000000967805 */ /* 0x000fe4000001ff00 */
[----:B-1----:R-:W-:Y:S01]  /*1e90*/  @P2 SHF.R.U32.HI R10, RZ, R15, R0 ;  /* 0x0000000fff0a2219 */ /* 0x002fe20000011600 */
[----:B------:R-:W-:-:S04]  /*1ea0*/  VIADD R0, R5, 0x1 ;  /* 0x0000000105007836 */ /* 0x000fc80000000000 */
[----:B------:R-:W1:Y:S01]  /*1eb0*/  SHFL.IDX PT, R13, R10, RZ, 0x1c1f ;  /* 0x001c1fff0a0d7589 */ /* 0x000e6200000e0000 */
[C---:B------:R-:W-:Y:S02]  /*1ec0*/  IMAD R11, R9.reuse, -0x2, R0 ;  /* 0xfffffffe090b7824 */ /* 0x040fe400078e0200 */
[C---:B------:R-:W-:Y:S01]  /*1ed0*/  IMAD R0, R16.reuse, UR4, R5 ;  /* 0x0000000410007c24 */ /* 0x040fe2000f8e0205 */
[----:B------:R-:W3:Y:S01]  /*1ee0*/  SHFL.IDX PT, R10, R10, 0x1, 0x1c1f ;  /* 0x003c1f000a0a7f89 */ /* 0x000ee200000e0000 */
[----:B------:R-:W-:Y:S02]  /*1ef0*/  IMAD R12, R16, UR4, R11 ;  /* 0x00000004100c7c24 */ /* 0x000fe4000f8e020b */
[----:B------:R-:W-:Y:S02]  /*1f00*/  IMAD R5, R9, -0x2, R0 ;  /* 0xfffffffe09057824 */ /* 0x000fe400078e0200 */
[----:B--2---:R-:W-:-:S05]  /*1f10*/  IMAD.IADD R0, R12, 0x1, -R3 ;  /* 0x000000010c007824 */ /* 0x004fca00078e0a03 */
[----:B-1----:R-:W-:-:S04]  /*1f20*/  VIADDMNMX R0, R13, R0, R5, PT ;  /* 0x000000000d007246 */ /* 0x002fc80003800105 */
[C---:B------:R-:W-:Y:S02]  /*1f30*/  ISETP.GT.AND P3, PT, R0.reuse, RZ, PT ;  /* 0x000000ff0000720c */ /* 0x040fe40003f64270 */
[C---:B------:R-:W-:Y:S02]  /*1f40*/  ISETP.GT.AND P4, PT, R0.reuse, 0x1, PT ;  /* 0x000000010000780c */ /* 0x040fe40003f84270 */
[----:B------:R-:W-:Y:S02]  /*1f50*/  ISETP.GT.AND P5, PT, R0, 0x8, PT ;  /* 0x000000080000780c */ /* 0x000fe40003fa4270 */
[----:B---3--:R-:W-:Y:S01]  /*1f60*/  IADD3 R12, R10, -R3, R12 ;  /* 0x800000030a0c7210 */ /* 0x008fe20007ffe00c */
        /* <DEDUP_REMOVED lines=24> */
[----:B------:R-:W-:Y:S02]  /*20f0*/  ISETP.GT.AND P3, PT, R0, 0x9, PT ;  /* 0x000000090000780c */ /* 0x000fe40003f64270 */
[----:B------:R-:W-:-:S02]  /*2100*/  FSEL R13, R28, -INF , P5 ;  /* 0xff8000001c0d7808 */ /* 0x000fc40002800000 */
[----:B------:R-:W-:Y:S02]  /*2110*/  FMNMX.FTZ R4, R11, R25, !PT ;  /* 0x000000190b047209 */ /* 0x000fe40007810000 */
[C---:B------:R-:W-:Y:S02]  /*2120*/  ISETP.GT.AND P4, PT, R0.reuse, 0x10, PT ;  /* 0x000000100000780c */ /* 0x040fe40003f84270 */
[----:B------:R-:W-:Y:S02]  /*2130*/  FSEL R29, R29, -INF , P3 ;  /* 0xff8000001d1d7808 */ /* 0x000fe40001800000 */
[----:B------:R-:W-:Y:S02]  /*2140*/  FMNMX.FTZ R4, R13, R4, !PT ;  /* 0x000000040d047209 */ /* 0x000fe40007810000 */
        /* <DEDUP_REMOVED lines=81> */
[----:B------:R-:W-:Y:S02]  /*2660*/  FSEL R85, R85, -INF , P3 ;  /* 0xff80000055557808 */ /* 0x000fe40001800000 */
[----:B------:R-:W-:Y:S02]  /*2670*/  FMNMX.FTZ R4, R111, R4, !PT ;  /* 0x000000046f047209 */ /* 0x000fe40007810000 */
[----:B------:R-:W-:Y:S02]  /*2680*/  VIMNMX R28, R5, R12, PT ;  /* 0x0000000c051c7248 */ /* 0x000fe40003fe0100 */
[----:B------:R-:W-:Y:S02]  /*2690*/  FMNMX.FTZ R14, R85, R4, !PT ;  /* 0x00000004550e7209 */ /* 0x000fe40007810000 */
[----:B------:R-:W-:-:S02]  /*26a0*/  ISETP.GT.AND P4, PT, R28, 0x1, PT ;  /* 0x000000011c00780c */ /* 0x000fc40003f84270 */
[----:B------:R-:W-:Y:S01]  /*26b0*/  ISETP.GT.AND P5, PT, R28, 0x8, PT ;  /* 0x000000081c00780c */ /* 0x000fe20003fa4270 */
[----:B------:R-:W1:Y:S01]  /*26c0*/  SHFL.BFLY PT, R113, R14, 0x2, 0x1f ;  /* 0x0c401f000e717f89 */ /* 0x000e6200000e0000 */
[----:B------:R-:W-:Y:S02]  /*26d0*/  FSEL R36, R27, -INF , P4 ;  /* 0xff8000001b247808 */ /* 0x000fe40002000000 */
[----:B------:R-:W-:Y:S02]  /*26e0*/  FSEL R115, R30, -INF , P5 ;  /* 0xff8000001e737808 */ /* 0x000fe40002800000 */
[----:B------:R-:W-:-:S04]  /*26f0*/  ISETP.GT.AND P4, PT, R28, 0x10, PT ;  /* 0x000000101c00780c */ /* 0x000fc80003f84270 */
[----:B------:R-:W-:Y:S02]  /*2700*/  FSEL R119, R34, -INF , P4 ;  /* 0xff80000022777808 */ /* 0x000fe40002000000 */
[----:B------:R-:W-:-:S04]  /*2710*/  ISETP.GT.AND P4, PT, R28, 0x18, PT ;  /* 0x000000181c00780c */ /* 0x000fc80003f84270 */
[----:B------:R-:W-:Y:S02]  /*2720*/  FSEL R121, R38, -INF , P4 ;  /* 0xff80000026797808 */ /* 0x000fe40002000000 */
[----:B------:R-:W-:Y:S02]  /*2730*/  ISETP.GT.AND P4, PT, R28, 0x20, PT ;  /* 0x000000201c00780c */ /* 0x000fe40003f84270 */
[----:B-1----:R-:W-:-:S05]  /*2740*/  FMNMX.FTZ R113, R14, R113, !PT ;  /* 0x000000710e717209 */ /* 0x002fca0007810000 */
[----:B------:R-:W1:Y:S02]  /*2750*/  SHFL.BFLY PT, R0, R113, 0x1, 0x1f ;  /* 0x0c201f0071007f89 */ /* 0x000e6400000e0000 */
[----:B-1----:R-:W-:-:S04]  /*2760*/  FMNMX.FTZ R0, R113, R0, !PT ;  /* 0x0000000071007209 */ /* 0x002fc80007810000 */
[----:B------:R-:W-:Y:S01]  /*2770*/  FSETP.NEU.FTZ.AND P3, PT, R0, -INF , PT ;  /* 0xff8000000000780b */ /* 0x000fe20003f7d000 */
[----:B------:R-:W-:-:S05]  /*2780*/  FFMA.FTZ R4, R2, R0, -8 ;  /* 0xc100000002047423 */ /* 0x000fca0000010000 */
[----:B------:R-:W-:Y:S02]  /*2790*/  FSEL R125, R4, RZ, P3 ;  /* 0x000000ff047d7208 */ /* 0x000fe40001800000 */
[----:B------:R-:W-:-:S03]  /*27a0*/  ISETP.GT.AND P3, PT, R28, RZ, PT ;  /* 0x000000ff1c00720c */ /* 0x000fc60003f64270 */
[--C-:B------:R-:W-:Y:S01]  /*27b0*/  FFMA.FTZ R10, R2, R13, -R125.reuse ;  /* 0x0000000d020a7223 */ /* 0x100fe2000001087d */
[----:B------:R-:W-:Y:S01]  /*27c0*/  FSEL R113, R26, -INF , P3 ;  /* 0xff8000001a717808 */ /* 0x000fe20001800000 */
[--C-:B------:R-:W-:Y:S01]  /*27d0*/  FFMA.FTZ R13, R2, R33, -R125.reuse ;  /* 0x00000021020d7223 */ /* 0x100fe2000001087d */
[----:B------:R-:W-:Y:S01]  /*27e0*/  ISETP.GT.AND P3, PT, R28, 0x9, PT ;  /* 0x000000091c00780c */ /* 0x000fe20003f64270 */
[C-C-:B------:R-:W-:Y:S01]  /*27f0*/  FFMA.FTZ R15, R2.reuse, R15, -R125.reuse ;  /* 0x0000000f020f7223 */ /* 0x140fe2000001087d */
[----:B------:R-:W-:Y:S01]  /*2800*/  FMNMX.FTZ R12, R113, R36, !PT ;  /* 0x00000024710c7209 */ /* 0x000fe20007810000 */
[C-C-:B------:R-:W-:Y:S01]  /*2810*/  FFMA.FTZ R25, R2.reuse, R25, -R125.reuse ;  /* 0x0000001902197223 */ /* 0x140fe2000001087d */
[----:B------:R-:W-:Y:S01]  /*2820*/  FSEL R117, R31, -INF , P3 ;  /* 0xff8000001f757808 */ /* 0x000fe20001800000 */
[--C-:B------:R-:W-:Y:S01]  /*2830*/  FFMA.FTZ R27, R2, R45, -R125.reuse ;  /* 0x0000002d021b7223 */ /* 0x100fe2000001087d */
[----:B------:R-:W-:Y:S01]  /*2840*/  FMNMX.FTZ R12, R115, R12, !PT ;  /* 0x0000000c730c7209 */ /* 0x000fe20007810000 */
[----:B------:R1:W-:Y:S01]  /*2850*/  MUFU.EX2 R5, R25 ;  /* 0x0000001900057308 */ /* 0x0003e20000000800 */
        /* <DEDUP_REMOVED lines=9> */
[C-C-:B-1----:R-:W-:Y:S01]  /*28f0*/  FFMA.FTZ R25, R2.reuse, R41, -R125.reuse ;  /* 0x0000002902197223 */ /* 0x142fe2000001087d */
[----:B------:R-:W-:Y:S01]  /*2900*/  FMNMX.FTZ R14, R35, R14, !PT ;  /* 0x0000000e230e7209 */ /* 0x000fe20007810000 */
[C-C-:B------:R-:W-:Y:S01]  /*2910*/  FFMA.FTZ R57, R2.reuse, R57, -R125.reuse ;  /* 0x0000003902397223 */ /* 0x140fe2000001087d */
[----:B------:R-:W-:Y:S01]  /*2920*/  FSEL R39, R39, -INF , P3 ;  /* 0xff80000027277808 */ /* 0x000fe20001800000 */
[--C-:B------:R-:W-:Y:S01]  /*2930*/  FFMA.FTZ R99, R2, R99, -R125.reuse ;  /* 0x0000006302637223 */ /* 0x100fe2000001087d */
[----:B------:R-:W-:Y:S01]  /*2940*/  FMNMX.FTZ R14, R121, R14, !PT ;  /* 0x0000000e790e7209 */ /* 0x000fe20007810000 */
[----:B------:R1:W-:Y:S01]  /*2950*/  MUFU.EX2 R127, R27 ;  /* 0x0000001b007f7308 */ /* 0x0003e20000000800 */
[----:B------:R-:W-:Y:S01]  /*2960*/  ISETP.GT.AND P3, PT, R28, 0x21, PT ;  /* 0x000000211c00780c */ /* 0x000fe20003f64270 */
[--C-:B--2---:R-:W-:Y:S01]  /*2970*/  FFMA.FTZ R15, R2, R21, -R125.reuse ;  /* 0x00000015020f7223 */ /* 0x104fe2000001087d */
[----:B------:R-:W-:Y:S01]  /*2980*/  FSEL R33, R42, -INF , P4 ;  /* 0xff8000002a217808 */ /* 0x000fe20002000000 */
[C-C-:B------:R-:W-:Y:S01]  /*2990*/  FFMA.FTZ R21, R2.reuse, R37, -R125.reuse ;  /* 0x0000002502157223 */ /* 0x140fe2000001087d */
[----:B------:R-:W-:Y:S01]  /*29a0*/  FMNMX.FTZ R20, R39, R14, !PT ;  /* 0x0000000e27147209 */ /* 0x000fe20007810000 */
[--C-:B------:R-:W-:Y:S01]  /*29b0*/  FFMA.FTZ R61, R2, R61, -R125.reuse ;  /* 0x0000003d023d7223 */ /* 0x100fe2000001087d */
[----:B------:R-:W-:Y:S01]  /*29c0*/  ISETP.GT.AND P4, PT, R28, 0x28, PT ;  /* 0x000000281c00780c */ /* 0x000fe20003f84270 */
[----:B------:R2:W-:Y:S01]  /*29d0*/  MUFU.EX2 R14, R15 ;  /* 0x0000000f000e7308 */ /* 0x0005e20000000800 */
[----:B------:R-:W-:Y:S01]  /*29e0*/  FSEL R43, R43, -INF , P3 ;  /* 0xff8000002b2b7808 */ /* 0x000fe20001800000 */
[C-C-:B-1----:R-:W-:Y:S01]  /*29f0*/  FFMA.FTZ R27, R2.reuse, R49, -R125.reuse ;  /* 0x00000031021b7223 */ /* 0x142fe2000001087d */
[----:B------:R-:W-:Y:S01]  /*2a00*/  FMNMX.FTZ R20, R33, R20, !PT ;  /* 0x0000001421147209 */ /* 0x000fe20007810000 */
[--C-:B------:R-:W-:Y:S01]  /*2a10*/  FFMA.FTZ R103, R2, R103, -R125.reuse ;  /* 0x0000006702677223 */ /* 0x100fe2000001087d */
[----:B------:R-:W-:Y:S01]  /*2a20*/  ISETP.GT.AND P3, PT, R28, 0x29, PT ;  /* 0x000000291c00780c */ /* 0x000fe20003f64270 */
[--C-:B------:R-:W-:Y:S01]  /*2a30*/  FFMA.FTZ R101, R2, R101, -R125.reuse ;  /* 0x0000006502657223 */ /* 0x100fe2000001087d */
[----:B------:R-:W-:Y:S01]  /*2a40*/  FSEL R123, R46, -INF , P4 ;  /* 0xff8000002e7b7808 */ /* 0x000fe20002000000 */
[----:B------:R-:W-:Y:S01]  /*2a50*/  MUFU.EX2 R129, R29 ;  /* 0x0000001d00817308 */ /* 0x000fe20000000800 */
[----:B------:R-:W-:Y:S01]  /*2a60*/  FMNMX.FTZ R20, R43, R20, !PT ;  /* 0x000000142b147209 */ /* 0x000fe20007810000 */
[--C-:B--2---:R-:W-:Y:S01]  /*2a70*/  FFMA.FTZ R15, R2, R89, -R125.reuse ;  /* 0x00000059020f7223 */ /* 0x104fe2000001087d */
[----:B------:R-:W-:Y:S01]  /*2a80*/  ISETP.GT.AND P4, PT, R28, 0x30, PT ;  /* 0x000000301c00780c */ /* 0x000fe20003f84270 */
[C-C-:B------:R-:W-:Y:S01]  /*2a90*/  FFMA.FTZ R69, R2.reuse, R69, -R125.reuse ;  /* 0x0000004502457223 */ /* 0x140fe2000001087d */
[----:B------:R-:W-:Y:S01]  /*2aa0*/  FSEL R47, R47, -INF , P3 ;  /* 0xff8000002f2f7808 */ /* 0x000fe20001800000 */
[--C-:B------:R-:W-:Y:S01]  /*2ab0*/  FFMA.FTZ R65, R2, R65, -R125.reuse ;  /* 0x0000004102417223 */ /* 0x100fe2000001087d */
[----:B------:R-:W-:Y:S01]  /*2ac0*/  FMNMX.FTZ R20, R123, R20, !PT ;  /* 0x000000147b147209 */ /* 0x000fe20007810000 */
[----:B------:R-:W-:Y:S01]  /*2ad0*/  MUFU.EX2 R4, R4 ;  /* 0x0000000400047308 */ /* 0x000fe20000000800 */
[----:B------:R-:W-:Y:S01]  /*2ae0*/  ISETP.GT.AND P3, PT, R28, 0x31, PT ;  /* 0x000000311c00780c */ /* 0x000fe20003f64270 */
[--C-:B------:R-:W-:Y:S01]  /*2af0*/  FFMA.FTZ R107, R2, R107, -R125.reuse ;  /* 0x0000006b026b7223 */ /* 0x100fe2000001087d */
[----:B------:R-:W-:Y:S01]  /*2b00*/  FSEL R37, R50, -INF , P4 ;  /* 0xff80000032257808 */ /* 0x000fe20002000000 */
[C-C-:B------:R-:W-:Y:S01]  /*2b10*/  FFMA.FTZ R32, R2.reuse, R77, -R125.reuse ;  /* 0x0000004d02207223 */ /* 0x140fe2000001087d */
[----:B------:R-:W-:Y:S01]  /*2b20*/  FMNMX.FTZ R24, R47, R20, !PT ;  /* 0x000000142f187209 */ /* 0x000fe20007810000 */
[--C-:B------:R-:W-:Y:S01]  /*2b30*/  FFMA.FTZ R105, R2, R105, -R125.reuse ;  /* 0x0000006902697223 */ /* 0x100fe2000001087d */
[----:B------:R-:W-:Y:S01]  /*2b40*/  ISETP.GT.AND P4, PT, R28, 0x38, PT ;  /* 0x000000381c00780c */ /* 0x000fe20003f84270 */
[----:B------:R1:W-:Y:S01]  /*2b50*/  MUFU.EX2 R20, R15 ;  /* 0x0000000f00147308 */ /* 0x0003e20000000800 */
[----:B------:R-:W-:Y:S01]  /*2b60*/  FSEL R51, R51, -INF , P3 ;  /* 0xff80000033337808 */ /* 0x000fe20001800000 */
[C-C-:B------:R-:W-:Y:S01]  /*2b70*/  FFMA.FTZ R73, R2.reuse, R73, -R125.reuse ;  /* 0x0000004902497223 */ /* 0x140fe2000001087d */
[----:B------:R-:W-:Y:S01]  /*2b80*/  FMNMX.FTZ R24, R37, R24, !PT ;  /* 0x0000001825187209 */ /* 0x000fe20007810000 */
[----:B------:R-:W-:Y:S01]  /*2b90*/  FFMA.FTZ R31, R2, R81, -R125 ;  /* 0x00000051021f7223 */ /* 0x000fe2000001087d */
[----:B------:R-:W-:-:S02]  /*2ba0*/  ISETP.GT.AND P3, PT, R28, 0x39, PT ;  /* 0x000000391c00780c */ /* 0x000fc40003f64270 */
[----:B------:R-:W-:Y:S02]  /*2bb0*/  CS2R R76, SRZ ;  /* 0x00000000004c7805 */ /* 0x000fe4000001ff00 */
[----:B------:R-:W-:Y:S01]  /*2bc0*/  FSEL R89, R54, -INF , P4 ;  /* 0xff80000036597808 */ /* 0x000fe20002000000 */
[----:B------:R-:W-:Y:S01]  /*2bd0*/  MUFU.EX2 R10, R10 ;  /* 0x0000000a000a7308 */ /* 0x000fe20000000800 */
[----:B------:R-:W-:Y:S01]  /*2be0*/  FMNMX.FTZ R24, R51, R24, !PT ;  /* 0x0000001833187209 */ /* 0x000fe20007810000 */
[----:B-1----:R-:W-:Y:S01]  /*2bf0*/  FFMA.FTZ R15, R2, R91, -R125 ;  /* 0x0000005b020f7223 */ /* 0x002fe2000001087d */
[----:B------:R-:W-:Y:S02]  /*2c00*/  ISETP.GT.AND P4, PT, R28, 0x40, PT ;  /* 0x000000401c00780c */ /* 0x000fe40003f84270 */
[----:B------:R-:W-:Y:S02]  /*2c10*/  CS2R R80, SRZ ;  /* 0x0000000000507805 */ /* 0x000fe4000001ff00 */
[----:B------:R-:W-:-:S02]  /*2c20*/  FSEL R55, R55, -INF , P3 ;  /* 0xff80000037377808 */ /* 0x000fc40001800000 */
[----:B------:R-:W-:Y:S01]  /*2c30*/  FMNMX.FTZ R24, R89, R24, !PT ;  /* 0x0000001859187209 */ /* 0x000fe20007810000 */
[----:B------:R-:W1:Y:S01]  /*2c40*/  MUFU.EX2 R11, R11 ;  /* 0x0000000b000b7308 */ /* 0x000e620000000800 */
[----:B------:R-:W-:Y:S02]  /*2c50*/  ISETP.GT.AND P3, PT, R28, 0x41, PT ;  /* 0x000000411c00780c */ /* 0x000fe40003f64270 */
[----:B------:R-:W-:Y:S02]  /*2c60*/  FSEL R41, R58, -INF , P4 ;  /* 0xff8000003a297808 */ /* 0x000fe40002000000 */
[----:B------:R-:W-:Y:S02]  /*2c70*/  FMNMX.FTZ R26, R55, R24, !PT ;  /* 0x00000018371a7209 */ /* 0x000fe40007810000 */
[----:B------:R-:W-:Y:S01]  /*2c80*/  ISETP.GT.AND P4, PT, R28, 0x48, PT ;  /* 0x000000481c00780c */ /* 0x000fe20003f84270 */
[----:B------:R2:W-:Y:S01]  /*2c90*/  MUFU.EX2 R24, R15 ;  /* 0x0000000f00187308 */ /* 0x0005e20000000800 */
[----:B------:R-:W-:-:S02]  /*2ca0*/  FSEL R59, R59, -INF , P3 ;  /* 0xff8000003b3b7808 */ /* 0x000fc40001800000 */
[----:B------:R-:W-:Y:S02]  /*2cb0*/  FMNMX.FTZ R26, R41, R26, !PT ;  /* 0x0000001a291a7209 */ /* 0x000fe40007810000 */
[----:B------:R-:W-:Y:S02]  /*2cc0*/  ISETP.GT.AND P3, PT, R28, 0x49, PT ;  /* 0x000000491c00780c */ /* 0x000fe40003f64270 */
[----:B------:R-:W-:Y:S01]  /*2cd0*/  FSEL R91, R62, -INF , P4 ;  /* 0xff8000003e5b7808 */ /* 0x000fe20002000000 */
[----:B------:R-:W-:Y:S01]  /*2ce0*/  MUFU.EX2 R13, R13 ;  /* 0x0000000d000d7308 */ /* 0x000fe20000000800 */
[----:B------:R-:W-:Y:S01]  /*2cf0*/  FMNMX.FTZ R26, R59, R26, !PT ;  /* 0x0000001a3b1a7209 */ /* 0x000fe20007810000 */
[----:B--2---:R-:W-:Y:S01]  /*2d00*/  FFMA.FTZ R15, R2, R93, -R125 ;  /* 0x0000005d020f7223 */ /* 0x004fe2000001087d */
[----:B------:R-:W-:Y:S02]  /*2d10*/  ISETP.GT.AND P4, PT, R28, 0x50, PT ;  /* 0x000000501c00780c */ /* 0x000fe40003f84270 */
[----:B------:R-:W-:-:S02]  /*2d20*/  FSEL R63, R63, -INF , P3 ;  /* 0xff8000003f3f7808 */ /* 0x000fc40001800000 */
[----:B------:R-:W-:Y:S01]  /*2d30*/  FMNMX.FTZ R26, R91, R26, !PT ;  /* 0x0000001a5b1a7209 */ /* 0x000fe20007810000 */
[----:B------:R-:W2:Y:S01]  /*2d40*/  MUFU.EX2 R21, R21 ;  /* 0x0000001500157308 */ /* 0x000ea20000000800 */
        /* <DEDUP_REMOVED lines=11> */
[----:B---3--:R-:W-:Y:S01]  /*2e00*/  FFMA.FTZ R15, R2, R95, -R125 ;  /* 0x0000005f020f7223 */ /* 0x008fe2000001087d */
[----:B------:R-:W-:Y:S02]  /*2e10*/  ISETP.GT.AND P4, PT, R28, 0x60, PT ;  /* 0x000000601c00780c */ /* 0x000fe40003f84270 */
[----:B------:R-:W-:-:S02]  /*2e20*/  FSEL R71, R71, -INF , P3 ;  /* 0xff80000047477808 */ /* 0x000fc40001800000 */
[----:B------:R-:W-:Y:S01]  /*2e30*/  FMNMX.FTZ R30, R93, R30, !PT ;  /* 0x0000001e5d1e7209 */ /* 0x000fe20007810000 */
[----:B------:R3:W4:Y:S01]  /*2e40*/  MUFU.EX2 R34, R15 ;  /* 0x0000000f00227308 */ /* 0x0007220000000800 */
[----:B------:R-:W-:Y:S02]  /*2e50*/  ISETP.GT.AND P3, PT, R28, 0x61, PT ;  /* 0x000000611c00780c */ /* 0x000fe40003f64270 */
[----:B------:R-:W-:Y:S02]  /*2e60*/  FSEL R49, R74, -INF , P4 ;  /* 0xff8000004a317808 */ /* 0x000fe40002000000 */
[----:B------:R-:W-:Y:S02]  /*2e70*/  FMNMX.FTZ R30, R71, R30, !PT ;  /* 0x0000001e471e7209 */ /* 0x000fe40007810000 */
[----:B------:R-:W-:Y:S01]  /*2e80*/  ISETP.GT.AND P4, PT, R28, 0x68, PT ;  /* 0x000000681c00780c */ /* 0x000fe20003f84270 */
[----:B------:R-:W5:Y:S01]  /*2e90*/  MUFU.EX2 R27, R27 ;  /* 0x0000001b001b7308 */ /* 0x000f620000000800 */
[----:B------:R-:W-:Y:S01]  /*2ea0*/  FSEL R75, R75, -INF , P3 ;  /* 0xff8000004b4b7808 */ /* 0x000fe20001800000 */
[----:B---3--:R-:W-:Y:S01]  /*2eb0*/  FFMA.FTZ R15, R2, R97, -R125 ;  /* 0x00000061020f7223 */ /* 0x008fe2000001087d */
[----:B------:R-:W-:-:S02]  /*2ec0*/  FMNMX.FTZ R30, R49, R30, !PT ;  /* 0x0000001e311e7209 */ /* 0x000fc40007810000 */
[----:B------:R-:W-:Y:S02]  /*2ed0*/  ISETP.GT.AND P3, PT, R28, 0x69, PT ;  /* 0x000000691c00780c */ /* 0x000fe40003f64270 */
[----:B------:R-:W-:Y:S01]  /*2ee0*/  FSEL R95, R78, -INF , P4 ;  /* 0xff8000004e5f7808 */ /* 0x000fe20002000000 */
[----:B------:R3:W-:Y:S01]  /*2ef0*/  MUFU.EX2 R220, R15 ;  /* 0x0000000f00dc7308 */ /* 0x0007e20000000800 */
[----:B------:R-:W-:Y:S02]  /*2f00*/  FMNMX.FTZ R30, R75, R30, !PT ;  /* 0x0000001e4b1e7209 */ /* 0x000fe40007810000 */
[C---:B------:R-:W-:Y:S02]  /*2f10*/  ISETP.GT.AND P4, PT, R28.reuse, 0x70, PT ;  /* 0x000000701c00780c */ /* 0x040fe40003f84270 */
[----:B------:R-:W-:Y:S02]  /*2f20*/  FSEL R79, R79, -INF , P3 ;  /* 0xff8000004f4f7808 */ /* 0x000fe40001800000 */
[----:B------:R-:W-:Y:S01]  /*2f30*/  FMNMX.FTZ R30, R95, R30, !PT ;  /* 0x0000001e5f1e7209 */ /* 0x000fe20007810000 */
[----:B------:R-:W-:Y:S01]  /*2f40*/  MUFU.EX2 R57, R57 ;  /* 0x0000003900397308 */ /* 0x000fe20000000800 */
[----:B------:R-:W-:-:S02]  /*2f50*/  ISETP.GT.AND P3, PT, R28, 0x71, PT ;  /* 0x000000711c00780c */ /* 0x000fc40003f64270 */
[----:B------:R-:W-:Y:S02]  /*2f60*/  FSEL R53, R82, -INF , P4 ;  /* 0xff80000052357808 */ /* 0x000fe40002000000 */
[----:B------:R-:W-:Y:S02]  /*2f70*/  FMNMX.FTZ R30, R79, R30, !PT ;  /* 0x0000001e4f1e7209 */ /* 0x000fe40007810000 */
[C---:B------:R-:W-:Y:S01]  /*2f80*/  ISETP.GT.AND P4, PT, R28.reuse, 0x78, PT ;  /* 0x000000781c00780c */ /* 0x040fe20003f84270 */
[----:B------:R-:W-:Y:S01]  /*2f90*/  MUFU.EX2 R99, R99 ;  /* 0x0000006300637308 */ /* 0x000fe20000000800 */
[----:B------:R-:W-:Y:S02]  /*2fa0*/  FSEL R83, R83, -INF , P3 ;  /* 0xff80000053537808 */ /* 0x000fe40001800000 */
[----:B------:R-:W-:Y:S02]  /*2fb0*/  FMNMX.FTZ R30, R53, R30, !PT ;  /* 0x0000001e351e7209 */ /* 0x000fe40007810000 */
[----:B------:R-:W-:Y:S01]  /*2fc0*/  ISETP.GT.AND P3, PT, R28, 0x79, PT ;  /* 0x000000791c00780c */ /* 0x000fe20003f64270 */
[----:B------:R-:W-:Y:S01]  /*2fd0*/  FFMA.FTZ R28, R2, R109, -R125 ;  /* 0x0000006d021c7223 */ /* 0x000fe2000001087d */
[----:B------:R-:W-:Y:S01]  /*2fe0*/  FSEL R97, R86, -INF , P4 ;  /* 0xff80000056617808 */ /* 0x000fe20002000000 */
[----:B------:R-:W-:Y:S01]  /*2ff0*/  MUFU.EX2 R38, R61 ;  /* 0x0000003d00267308 */ /* 0x000fe20000000800 */
[----:B------:R-:W-:-:S02]  /*3000*/  FMNMX.FTZ R30, R83, R30, !PT ;  /* 0x0000001e531e7209 */ /* 0x000fc40007810000 */
[----:B------:R-:W-:Y:S02]  /*3010*/  CS2R R108, SRZ ;  /* 0x00000000006c7805 */ /* 0x000fe4000001ff00 */
[----:B------:R-:W-:Y:S02]  /*3020*/  FSEL R87, R87, -INF , P3 ;  /* 0xff80000057577808 */ /* 0x000fe40001800000 */
[----:B------:R-:W-:Y:S02]  /*3030*/  FMNMX.FTZ R30, R97, R30, !PT ;  /* 0x0000001e611e7209 */ /* 0x000fe40007810000 */
[----:B-1----:R-:W-:Y:S01]  /*3040*/  F2FP.SATFINITE.E4M3.F32.PACK_AB_MERGE_C R228, R11, R10, RZ ;  /* 0x0000000a0be4723e */ /* 0x002fe200048070ff */
[----:B------:R-:W-:Y:S01]  /*3050*/  MUFU.EX2 R103, R103 ;  /* 0x0000006700677308 */ /* 0x000fe20000000800 */
[----:B------:R-:W-:Y:S02]  /*3060*/  FMNMX.FTZ R30, R87, R30, !PT ;  /* 0x0000001e571e7209 */ /* 0x000fe40007810000 */
[----:B--2---:R-:W-:-:S02]  /*3070*/  F2FP.SATFINITE.E4M3.F32.PACK_AB_MERGE_C R230, R21, R14, RZ ;  /* 0x0000000e15e6723e */ /* 0x004fc400048070ff */
[----:B------:R-:W-:Y:S01]  /*3080*/  F2FP.SATFINITE.E4M3.F32.PACK_AB_MERGE_C R228, R5, R4, R228 ;  /* 0x0000000405e4723e */ /* 0x000fe200048070e4 */
[----:B---3--:R-:W1:Y:S01]  /*3090*/  SHFL.BFLY PT, R15, R30, 0x2, 0x1f ;  /* 0x0c401f001e0f7f89 */ /* 0x008e6200000e0000 */
[----:B------:R-:W-:Y:S01]  /*30a0*/  F2FP.SATFINITE.E4M3.F32.PACK_AB_MERGE_C R230, R13, R12, R230 ;  /* 0x0000000c0de6723e */ /* 0x000fe200048070e6 */
[----:B------:R-:W2:Y:S01]  /*30b0*/  MUFU.EX2 R42, R69 ;  /* 0x00000045002a7308 */ /* 0x000ea20000000800 */
[----:B----4-:R-:W-:Y:S02]  /*30c0*/  F2FP.SATFINITE.E4M3.F32.PACK_AB_MERGE_C R226, R129, R34, RZ ;  /* 0x0000002281e2723e */ /* 0x010fe400048070ff */
[----:B------:R-:W-:Y:S02]  /*30d0*/  F2FP.SATFINITE.E4M3.F32.PACK_AB_MERGE_C R224, R127, R24, RZ ;  /* 0x000000187fe0723e */ /* 0x000fe400048070ff */
[----:B-----5:R-:W-:Y:S02]  /*30e0*/  F2FP.SATFINITE.E4M3.F32.PACK_AB_MERGE_C R226, R27, R26, R226 ;  /* 0x0000001a1be2723e */ /* 0x020fe400048070e2 */
[----:B------:R-:W-:Y:S01]  /*30f0*/  F2FP.SATFINITE.E4M3.F32.PACK_AB_MERGE_C R224, R25, R20, R224 ;  /* 0x0000001419e0723e */ /* 0x000fe200048070e0 */
[----:B------:R-:W-:Y:S08]  /*3100*/  MUFU.EX2 R101, R101 ;  /* 0x0000006500657308 */ /* 0x000ff00000000800 */
[----:B------:R-:W3:Y:S01]  /*3110*/  MUFU.EX2 R40, R65 ;  /* 0x0000004100287308 */ /* 0x000ee20000000800 */
[----:B--2---:R-:W-:-:S02]  /*3120*/  F2FP.SATFINITE.E4M3.F32.PACK_AB_MERGE_C R222, R42, R103, RZ ;  /* 0x000000672ade723e */ /* 0x004fc400048070ff */
[----:B-1----:R-:W-:-:S05]  /*3130*/  FMNMX.FTZ R29, R30, R15, !PT ;  /* 0x0000000f1e1d7209 */ /* 0x002fca0007810000 */
[----:B------:R-:W-:Y:S01]  /*3140*/  MUFU.EX2 R107, R107 ;  /* 0x0000006b006b7308 */ /* 0x000fe20000000800 */
[----:B------:R-:W1:Y:S07]  /*3150*/  SHFL.BFLY PT, R30, R29, 0x1, 0x1f ;  /* 0x0c201f001d1e7f89 */ /* 0x000e6e00000e0000 */
[----:B------:R-:W-:Y:S01]  /*3160*/  MUFU.EX2 R32, R32 ;  /* 0x0000002000207308 */ /* 0x000fe20000000800 */
[----:B---3--:R-:W-:-:S07]  /*3170*/  F2FP.SATFINITE.E4M3.F32.PACK_AB_MERGE_C R222, R40, R101, R222 ;  /* 0x0000006528de723e */ /* 0x008fce00048070de */
[----:B------:R-:W-:Y:S08]  /*3180*/  MUFU.EX2 R105, R105 ;  /* 0x0000006900697308 */ /* 0x000ff00000000800 */
[----:B------:R2:W-:Y:S01]  /*3190*/  MUFU.EX2 R44, R73 ;  /* 0x00000049002c7308 */ /* 0x0005e20000000800 */
[----:B-1----:R-:W-:Y:S01]  /*31a0*/  FMNMX.FTZ R15, R29, R30, !PT ;  /* 0x0000001e1d0f7209 */ /* 0x002fe20007810000 */
[C-C-:B------:R-:W-:Y:S01]  /*31b0*/  FFMA.FTZ R29, R2.reuse, R111, -R125.reuse ;  /* 0x0000006f021d7223 */ /* 0x140fe2000001087d */
[----:B------:R-:W-:Y:S01]  /*31c0*/  FFMA.FTZ R30, R2, R85, -R125 ;  /* 0x00000055021e7223 */ /* 0x000fe2000001087d */
[----:B------:R-:W-:-:S02]  /*31d0*/  CS2R R84, SRZ ;  /* 0x0000000000547805 */ /* 0x000fc4000001ff00 */
[----:B------:R-:W-:Y:S01]  /*31e0*/  FSETP.NEU.FTZ.AND P3, PT, R15, -INF , PT ;  /* 0xff8000000f00780b */ /* 0x000fe20003f7d000 */
[----:B------:R-:W-:Y:S01]  /*31f0*/  FFMA.FTZ R46, R2, R15, -8 ;  /* 0xc1000000022e7423 */ /* 0x000fe2000001000f */
[----:B------:R-:W-:Y:S01]  /*3200*/  MUFU.EX2 R28, R28 ;  /* 0x0000001c001c7308 */ /* 0x000fe20000000800 */
[----:B--2---:R-:W-:Y:S02]  /*3210*/  CS2R R72, SRZ ;  /* 0x0000000000487805 */ /* 0x004fe4000001ff00 */
[----:B------:R-:W-:Y:S02]  /*3220*/  CS2R R110, SRZ ;  /* 0x00000000006e7805 */ /* 0x000fe4000001ff00 */
[----:B------:R-:W-:Y:S02]  /*3230*/  CS2R R124, SRZ ;  /* 0x00000000007c7805 */ /* 0x000fe4000001ff00 */
[----:B------:R-:W-:Y:S01]  /*3240*/  FSEL R46, R46, RZ, P3 ;  /* 0x000000ff2e2e7208 */ /* 0x000fe20001800000 */
[----:B------:R-:W-:Y:S04]  /*3250*/  MUFU.EX2 R29, R29 ;  /* 0x0000001d001d7308 */ /* 0x000fe80000000800 */
[C-C-:B------:R-:W-:Y:S01]  /*3260*/  FFMA.FTZ R113, R2.reuse, R113, -R46.reuse ;  /* 0x0000007102717223 */ /* 0x140fe2000001082e */
[C-C-:B------:R-:W-:Y:S01]  /*3270*/  FFMA.FTZ R36, R2.reuse, R36, -R46.reuse ;  /* 0x0000002402247223 */ /* 0x140fe2000001082e */
[C-C-:B------:R-:W-:Y:S01]  /*3280*/  FFMA.FTZ R115, R2.reuse, R115, -R46.reuse ;  /* 0x0000007302737223 */ /* 0x140fe2000001082e */
[C-C-:B------:R-:W-:Y:S01]  /*3290*/  FFMA.FTZ R33, R2.reuse, R33, -R46.reuse ;  /* 0x0000002102217223 */ /* 0x140fe2000001082e */
[C-C-:B------:R-:W-:Y:S01]  /*32a0*/  FFMA.FTZ R117, R2.reuse, R117, -R46.reuse ;  /* 0x0000007502757223 */ /* 0x140fe2000001082e */
[C-C-:B------:R-:W-:Y:S01]  /*32b0*/  FFMA.FTZ R119, R2.reuse, R119, -R46.reuse ;  /* 0x0000007702777223 */ /* 0x140fe2000001082e */
[C-C-:B------:R-:W-:Y:S01]  /*32c0*/  FFMA.FTZ R35, R2.reuse, R35, -R46.reuse ;  /* 0x0000002302237223 */ /* 0x140fe2000001082e */
        /* <DEDUP_REMOVED lines=8> */
[----:B------:R-:W1:Y:S01]  /*3350*/  MUFU.EX2 R36, R36 ;  /* 0x0000002400247308 */ /* 0x000e620000000800 */
        /* <DEDUP_REMOVED lines=14> */
[C---:B------:R-:W-:Y:S01]  /*3440*/  FFMA.FTZ R79, R2.reuse, R79, -R46 ;  /* 0x0000004f024f7223 */ /* 0x040fe2000001082e */
[----:B------:R2:W-:Y:S01]  /*3450*/  MUFU.EX2 R54, R33 ;  /* 0x0000002100367308 */ /* 0x0005e20000000800 */
[----:B-1----:R-:W-:Y:S01]  /*3460*/  FADD.FTZ R66, R113, R36 ;  /* 0x0000002471427221 */ /* 0x002fe20000010000 */
[C-C-:B------:R-:W-:Y:S01]  /*3470*/  FFMA.FTZ R53, R2.reuse, R53, -R46.reuse ;  /* 0x0000003502357223 */ /* 0x140fe2000001082e */
[C-C-:B------:R-:W-:Y:S01]  /*3480*/  FFMA.FTZ R83, R2.reuse, R83, -R46.reuse ;  /* 0x0000005302537223 */ /* 0x140fe2000001082e */
[C-C-:B------:R-:W-:Y:S01]  /*3490*/  FFMA.FTZ R97, R2.reuse, R97, -R46.reuse ;  /* 0x0000006102617223 */ /* 0x140fe2000001082e */
[----:B------:R-:W-:Y:S01]  /*34a0*/  FFMA.FTZ R46, R2, R87, -R46 ;  /* 0x00000057022e7223 */ /* 0x000fe2000001082e */
[----:B------:R-:W-:-:S02]  /*34b0*/  CS2R R86, SRZ ;  /* 0x0000000000567805 */ /* 0x000fc4000001ff00 */
[----:B------:R1:W3:Y:S01]  /*34c0*/  MUFU.EX2 R48, R117 ;  /* 0x0000007500307308 */ /* 0x0002e20000000800 */
[----:B--2---:R-:W-:-:S04]  /*34d0*/  IMAD.U32 R33, RZ, RZ, UR36 ;  /* 0x00000024ff217e24 */ /* 0x004fc8000f8e00ff */
[----:B------:R-:W-:-:S03]  /*34e0*/  @!P0 VIADD R33, R33, 0x38840 ;  /* 0x0003884021218836 */ /* 0x000fc60000000000 */
[----:B------:R2:W-:Y:S01]  /*34f0*/  MUFU.EX2 R50, R35 ;  /* 0x0000002300327308 */ /* 0x0005e20000000800 */
[----:B-1----:R-:W-:Y:S02]  /*3500*/  CS2R R116, SRZ ;  /* 0x0000000000747805 */ /* 0x002fe4000001ff00 */
[----:B------:R-:W-:-:S04]  /*3510*/  @!P0 PRMT R33, RZ, 0x654, R33 ;  /* 0x00000654ff218816 */ /* 0x000fc80000000021 */
[----:B------:R1:W-:Y:S01]  /*3520*/  @!P0 SYNCS.ARRIVE.TRANS64.RED.A1T0 RZ, [R33+URZ], RZ ;  /* 0x000000ff21ff89a7 */ /* 0x0003e2000810043f */
[----:B------:R-:W4:Y:S01]  /*3530*/  MUFU.EX2 R119, R119 ;  /* 0x0000007700777308 */ /* 0x000f220000000800 */
[----:B--2---:R-:W-:Y:S01]  /*3540*/  FADD.FTZ R35, R4, R5 ;  /* 0x0000000504237221 */ /* 0x004fe20000010000 */
[----:B---3--:R-:W-:-:S03]  /*3550*/  F2FP.SATFINITE.E4M3.F32.PACK_AB_MERGE_C R229, R48, R115, RZ ;  /* 0x0000007330e5723e */ /* 0x008fc600048070ff */
[----:B------:R-:W-:Y:S01]  /*3560*/  FADD.FTZ R64, R10, R35 ;  /* 0x000000230a407221 */ /* 0x000fe20000010000 */
[----:B-1----:R-:W-:Y:S01]  /*3570*/  FADD.FTZ R33, R115, R66 ;  /* 0x0000004273217221 */ /* 0x002fe20000010000 */
[----:B------:R-:W-:Y:S01]  /*3580*/  F2FP.SATFINITE.E4M3.F32.PACK_AB_MERGE_C R229, R36, R113, R229 ;  /* 0x0000007124e5723e */ /* 0x000fe200048070e5 */
[----:B------:R-:W1:Y:S01]  /*3590*/  MUFU.EX2 R121, R121 ;  /* 0x0000007900797308 */ /* 0x000e620000000800 */
[----:B------:R-:W-:Y:S01]  /*35a0*/  FADD.FTZ R35, R11, R64 ;  /* 0x000000400b237221 */ /* 0x000fe20000010000 */
[----:B------:R-:W-:Y:S01]  /*35b0*/  FADD.FTZ R66, R48, R33 ;  /* 0x0000002130427221 */ /* 0x000fe20000010000 */
[----:B------:R-:W-:Y:S02]  /*35c0*/  CS2R R112, SRZ ;  /* 0x0000000000707805 */ /* 0x000fe4000001ff00 */
[----:B------:R-:W-:Y:S01]  /*35d0*/  CS2R R114, SRZ ;  /* 0x0000000000727805 */ /* 0x000fe2000001ff00 */
[----:B------:R-:W-:Y:S02]  /*35e0*/  FADD.FTZ R68, R12, R35 ;  /* 0x000000230c447221 */ /* 0x000fe40000010000 */
[----:B------:R-:W2:Y:S02]  /*35f0*/  MUFU.EX2 R52, R39 ;  /* 0x0000002700347308 */ /* 0x000ea40000000800 */
[----:B------:R-:W-:Y:S01]  /*3600*/  FADD.FTZ R35, R13, R68 ;  /* 0x000000440d237221 */ /* 0x000fe20000010000 */
[----:B----4-:R-:W-:Y:S01]  /*3610*/  FADD.FTZ R33, R119, R66 ;  /* 0x0000004277217221 */ /* 0x010fe20000010000 */
[----:B------:R-:W3:Y:S02]  /*3620*/  @P2 LDC R13, c[0x0][0x44c] ;  /* 0x00011300ff0d2b82 */ /* 0x000ee40000000800 */
[----:B------:R-:W-:Y:S01]  /*3630*/  FADD.FTZ R66, R14, R35 ;  /* 0x000000230e427221 */ /* 0x000fe20000010000 */
[----:B------:R-:W-:Y:S01]  /*3640*/  FADD.FTZ R68, R50, R33 ;  /* 0x0000002132447221 */ /* 0x000fe20000010000 */
[----:B------:R-:W4:Y:S02]  /*3650*/  MUFU.EX2 R43, R43 ;  /* 0x0000002b002b7308 */ /* 0x000f240000000800 */
[----:B------:R-:W-:Y:S01]  /*3660*/  FADD.FTZ R35, R21, R66 ;  /* 0x0000004215237221 */ /* 0x000fe20000010000 */
[----:B-1----:R-:W-:-:S03]  /*3670*/  FADD.FTZ R33, R121, R68 ;  /* 0x0000004479217221 */ /* 0x002fc60000010000 */
[----:B------:R-:W-:Y:S02]  /*3680*/  FADD.FTZ R68, R20, R35 ;  /* 0x0000002314447221 */ /* 0x000fe40000010000 */
[----:B------:R-:W1:Y:S01]  /*3690*/  MUFU.EX2 R123, R123 ;  /* 0x0000007b007b7308 */ /* 0x000e620000000800 */
[C---:B--2---:R-:W-:Y:S01]  /*36a0*/  FADD.FTZ R33, R52.reuse, R33 ;  /* 0x0000002134217221 */ /* 0x044fe20000010000 */
[----:B------:R-:W-:Y:S01]  /*36b0*/  FADD.FTZ R35, R25, R68 ;  /* 0x0000004419237221 */ /* 0x000fe20000010000 */
[----:B------:R-:W-:Y:S02]  /*36c0*/  F2FP.SATFINITE.E4M3.F32.PACK_AB_MERGE_C R231, R52, R121, RZ ;  /* 0x0000007934e7723e */ /* 0x000fe400048070ff */
[----:B------:R-:W-:Y:S01]  /*36d0*/  CS2R R120, SRZ ;  /* 0x0000000000787805 */ /* 0x000fe2000001ff00 */
[----:B------:R-:W-:Y:S01]  /*36e0*/  FADD.FTZ R68, R54, R33 ;  /* 0x0000002136447221 */ /* 0x000fe20000010000 */
[----:B------:R-:W-:Y:S01]  /*36f0*/  FADD.FTZ R70, R24, R35 ;  /* 0x0000002318467221 */ /* 0x000fe20000010000 */
[----:B------:R-:W-:Y:S01]  /*3700*/  F2FP.SATFINITE.E4M3.F32.PACK_AB_MERGE_C R231, R50, R119, R231 ;  /* 0x0000007732e7723e */ /* 0x000fe200048070e7 */
[----:B------:R-:W2:Y:S01]  /*3710*/  MUFU.EX2 R56, R47 ;  /* 0x0000002f00387308 */ /* 0x000ea20000000800 */
[----:B----4-:R-:W-:Y:S01]  /*3720*/  FADD.FTZ R68, R43, R68 ;  /* 0x000000442b447221 */ /* 0x010fe20000010000 */
[----:B------:R-:W-:Y:S01]  /*3730*/  FADD.FTZ R33, R127, R70 ;  /* 0x000000467f217221 */ /* 0x000fe20000010000 */
[----:B------:R-:W-:-:S02]  /*3740*/  CS2R R24, SRZ ;  /* 0x0000000000187805 */ /* 0x000fc4000001ff00 */
[----:B------:R-:W-:Y:S02]  /*3750*/  CS2R R118, SRZ ;  /* 0x0000000000767805 */ /* 0x000fe4000001ff00 */
[----:B------:R-:W-:Y:S01]  /*3760*/  CS2R R126, SRZ ;  /* 0x00000000007e7805 */ /* 0x000fe2000001ff00 */
[----:B------:R-:W-:Y:S01]  /*3770*/  FADD.FTZ R14, R26, R33 ;  /* 0x000000211a0e7221 */ /* 0x000fe20000010000 */
[----:B------:R-:W4:Y:S01]  /*3780*/  MUFU.EX2 R37, R37 ;  /* 0x0000002500257308 */ /* 0x000f220000000800 */
[----:B-1----:R-:W-:Y:S01]  /*3790*/  FADD.FTZ R11, R123, R68 ;  /* 0x000000447b0b7221 */ /* 0x002fe20000010000 */
[----:B------:R-:W-:-:S06]  /*37a0*/  CS2R R68, SRZ ;  /* 0x0000000000447805 */ /* 0x000fcc000001ff00 */
[----:B------:R1:W5:Y:S01]  /*37b0*/  MUFU.EX2 R58, R51 ;  /* 0x00000033003a7308 */ /* 0x0003620000000800 */
[C---:B--2---:R-:W-:Y:S01]  /*37c0*/  FADD.FTZ R4, R56.reuse, R11 ;  /* 0x0000000b38047221 */ /* 0x044fe20000010000 */
[----:B------:R-:W-:Y:S01]  /*37d0*/  FADD.FTZ R11, R27, R14 ;  /* 0x0000000e1b0b7221 */ /* 0x000fe20000010000 */
[----:B------:R-:W-:Y:S02]  /*37e0*/  F2FP.SATFINITE.E4M3.F32.PACK_AB_MERGE_C R56, R56, R123, RZ ;  /* 0x0000007b3838723e */ /* 0x000fe400048070ff */
[----:B------:R-:W-:Y:S02]  /*37f0*/  CS2R R26, SRZ ;  /* 0x00000000001a7805 */ /* 0x000fe4000001ff00 */
[----:B------:R-:W-:Y:S02]  /*3800*/  CS2R R122, SRZ ;  /* 0x00000000007a7805 */ /* 0x000fe4000001ff00 */
[----:B------:R-:W-:Y:S01]  /*3810*/  F2FP.SATFINITE.E4M3.F32.PACK_AB_MERGE_C R225, R43, R54, R56 ;  /* 0x000000362be1723e */ /* 0x000fe20004807038 */
[----:B------:R-:W2:Y:S01]  /*3820*/  MUFU.EX2 R89, R89 ;  /* 0x0000005900597308 */ /* 0x000ea20000000800 */
[----:B----4-:R-:W-:Y:S01]  /*3830*/  FADD.FTZ R5, R37, R4 ;  /* 0x0000000425057221 */ /* 0x010fe20000010000 */
[----:B------:R-:W-:Y:S01]  /*3840*/  FADD.FTZ R4, R34, R11 ;  /* 0x0000000b22047221 */ /* 0x000fe20000010000 */
[----:B------:R-:W-:-:S02]  /*3850*/  F2FP.SATFINITE.E4M3.F32.PACK_AB_MERGE_C R11, R38, R99, RZ ;  /* 0x00000063260b723e */ /* 0x000fc400048070ff */
[----:B------:R-:W-:Y:S02]  /*3860*/  CS2R R34, SRZ ;  /* 0x0000000000227805 */ /* 0x000fe4000001ff00 */
[----:B-1----:R-:W-:Y:S01]  /*3870*/  CS2R R50, SRZ ;  /* 0x0000000000327805 */ /* 0x002fe2000001ff00 */
[----:B------:R-:W-:Y:S01]  /*3880*/  FADD.FTZ R129, R129, R4 ;  /* 0x0000000481817221 */ /* 0x000fe20000010000 */
[----:B------:R1:W4:Y:S01]  /*3890*/  MUFU.EX2 R60, R55 ;  /* 0x00000037003c7308 */ /* 0x0003220000000800 */
[----:B-----5:R-:W-:Y:S02]  /*38a0*/  FADD.FTZ R12, R58, R5 ;  /* 0x000000053a0c7221 */ /* 0x020fe40000010000 */
[----:B------:R-:W-:Y:S01]  /*38b0*/  FADD.FTZ R14, R220, R129 ;  /* 0x00000081dc0e7221 */ /* 0x000fe20000010000 */
[C---:B------:R-:W-:Y:S02]  /*38c0*/  F2FP.SATFINITE.E4M3.F32.PACK_AB_MERGE_C R220, R57.reuse, R220, R11 ;  /* 0x000000dc39dc723e */ /* 0x040fe4000480700b */
[----:B------:R-:W-:Y:S01]  /*38d0*/  CS2R R128, SRZ ;  /* 0x0000000000807805 */ /* 0x000fe2000001ff00 */
[----:B------:R-:W-:Y:S01]  /*38e0*/  FADD.FTZ R14, R57, R14 ;  /* 0x0000000e390e7221 */ /* 0x000fe20000010000 */
[----:B------:R-:W-:Y:S01]  /*38f0*/  CS2R R56, SRZ ;  /* 0x0000000000387805 */ /* 0x000fe2000001ff00 */
[----:B------:R-:W5:Y:S01]  /*3900*/  MUFU.EX2 R41, R41 ;  /* 0x0000002900297308 */ /* 0x000f620000000800 */
[----:B--2---:R-:W-:Y:S01]  /*3910*/  FADD.FTZ R5, R89, R12 ;  /* 0x0000000c59057221 */ /* 0x004fe20000010000 */
[----:B------:R-:W-:Y:S01]  /*3920*/  FADD.FTZ R99, R99, R14 ;  /* 0x0000000e63637221 */ /* 0x000fe20000010000 */
[----:B-1----:R-:W-:-:S03]  /*3930*/  CS2R R54, SRZ ;  /* 0x0000000000367805 */ /* 0x002fc6000001ff00 */
[----:B------:R-:W-:Y:S01]  /*3940*/  FADD.FTZ R38, R38, R99 ;  /* 0x0000006326267221 */ /* 0x000fe20000010000 */
[----:B------:R-:W-:Y:S01]  /*3950*/  CS2R R98, SRZ ;  /* 0x0000000000627805 */ /* 0x000fe2000001ff00 */
[----:B------:R-:W1:Y:S01]  /*3960*/  MUFU.EX2 R62, R59 ;  /* 0x0000003b003e7308 */ /* 0x000e620000000800 */
[C---:B----4-:R-:W-:Y:S01]  /*3970*/  FADD.FTZ R12, R60.reuse, R5 ;  /* 0x000000053c0c7221 */ /* 0x050fe20000010000 */
[----:B------:R-:W-:Y:S01]  /*3980*/  FADD.FTZ R11, R101, R38 ;  /* 0x00000026650b7221 */ /* 0x000fe20000010000 */
[----:B------:R-:W-:Y:S02]  /*3990*/  F2FP.SATFINITE.E4M3.F32.PACK_AB_MERGE_C R60, R60, R89, RZ ;  /* 0x000000593c3c723e */ /* 0x000fe400048070ff */
[----:B------:R-:W-:Y:S02]  /*39a0*/  CS2R R38, SRZ ;  /* 0x0000000000267805 */ /* 0x000fe4000001ff00 */
[----:B------:R-:W-:Y:S01]  /*39b0*/  CS2R R88, SRZ ;  /* 0x0000000000587805 */ /* 0x000fe2000001ff00 */
[----:B------:R-:W-:Y:S01]  /*39c0*/  FADD.FTZ R40, R40, R11 ;  /* 0x0000000b28287221 */ /* 0x000fe20000010000 */
[----:B------:R-:W-:Y:S01]  /*39d0*/  F2FP.SATFINITE.E4M3.F32.PACK_AB_MERGE_C R11, R32, R107, RZ ;  /* 0x0000006b200b723e */ /* 0x000fe200048070ff */
[----:B------:R-:W2:Y:S01]  /*39e0*/  MUFU.EX2 R91, R91 ;  /* 0x0000005b005b7308 */ /* 0x000ea20000000800 */
[----:B-----5:R-:W-:Y:S01]  /*39f0*/  FADD.FTZ R5, R41, R12 ;  /* 0x0000000c29057221 */ /* 0x020fe20000010000 */
[----:B------:R-:W-:Y:S01]  /*3a00*/  FADD.FTZ R103, R103, R40 ;  /* 0x0000002867677221 */ /* 0x000fe20000010000 */
[----:B------:R-:W-:Y:S01]  /*3a10*/  F2FP.SATFINITE.E4M3.F32.PACK_AB_MERGE_C R216, R44, R105, R11 ;  /* 0x000000692cd8723e */ /* 0x000fe2000480700b */
[----:B------:R-:W-:Y:S01]  /*3a20*/  IMAD R11, R16, UR4, -R3 ;  /* 0x00000004100b7c24 */ /* 0x000fe2000f8e0a03 */
[----:B------:R-:W-:Y:S01]  /*3a30*/  UMOV UR4, URZ ;  /* 0x0000003f00047c82 */ /* 0x000fe20008000000 */
[----:B------:R-:W-:Y:S01]  /*3a40*/  FADD.FTZ R42, R42, R103 ;  /* 0x000000672a2a7221 */ /* 0x000fe20000010000 */
[----:B------:R-:W-:Y:S01]  /*3a50*/  F2FP.SATFINITE.E4M3.F32.PACK_AB_MERGE_C R227, R58, R37, R60 ;  /* 0x000000253ae3723e */ /* 0x000fe2000480703c */
[----:B------:R-:W4:Y:S01]  /*3a60*/  MUFU.EX2 R64, R63 ;  /* 0x0000003f00407308 */ /* 0x000f220000000800 */
[----:B-1----:R-:W-:Y:S01]  /*3a70*/  FADD.FTZ R14, R62, R5 ;  /* 0x000000053e0e7221 */ /* 0x002fe20000010000 */
[----:B------:R-:W-:Y:S01]  /*3a80*/  FADD.FTZ R105, R105, R42 ;  /* 0x0000002a69697221 */ /* 0x000fe20000010000 */
[----:B------:R-:W-:-:S02]  /*3a90*/  CS2R R36, SRZ ;  /* 0x0000000000247805 */ /* 0x000fc4000001ff00 */
[----:B------:R-:W-:Y:S02]  /*3aa0*/  CS2R R42, SRZ ;  /* 0x00000000002a7805 */ /* 0x000fe4000001ff00 */
[----:B------:R-:W-:Y:S01]  /*3ab0*/  CS2R R58, SRZ ;  /* 0x00000000003a7805 */ /* 0x000fe2000001ff00 */
[----:B------:R-:W-:Y:S01]  /*3ac0*/  FADD.FTZ R44, R44, R105 ;  /* 0x000000692c2c7221 */ /* 0x000fe20000010000 */
[----:B------:R-:W-:Y:S01]  /*3ad0*/  CS2R R60, SRZ ;  /* 0x00000000003c7805 */ /* 0x000fe2000001ff00 */
[----:B------:R-:W1:Y:S01]  /*3ae0*/  MUFU.EX2 R45, R45 ;  /* 0x0000002d002d7308 */ /* 0x000e620000000800 */
[----:B--2---:R-:W-:Y:S01]  /*3af0*/  FADD.FTZ R5, R91, R14 ;  /* 0x0000000e5b057221 */ /* 0x004fe20000010000 */
[----:B------:R-:W-:Y:S01]  /*3b00*/  FADD.FTZ R107, R107, R44 ;  /* 0x0000002c6b6b7221 */ /* 0x000fe20000010000 */
[----:B------:R-:W-:Y:S02]  /*3b10*/  CS2R R100, SRZ ;  /* 0x0000000000647805 */ /* 0x000fe4000001ff00 */
[----:B------:R-:W-:-:S02]  /*3b20*/  CS2R R102, SRZ ;  /* 0x0000000000667805 */ /* 0x000fc4000001ff00 */
[----:B------:R-:W-:Y:S01]  /*3b30*/  CS2R R104, SRZ ;  /* 0x0000000000687805 */ /* 0x000fe2000001ff00 */
[----:B------:R-:W-:Y:S01]  /*3b40*/  FADD.FTZ R107, R32, R107 ;  /* 0x0000006b206b7221 */ /* 0x000fe20000010000 */
[----:B------:R-:W-:Y:S01]  /*3b50*/  CS2R R32, SRZ ;  /* 0x0000000000207805 */ /* 0x000fe2000001ff00 */
[----:B------:R-:W2:Y:S01]  /*3b60*/  MUFU.EX2 R66, R67 ;  /* 0x0000004300427308 */ /* 0x000ea20000000800 */
[C---:B----4-:R-:W-:Y:S01]  /*3b70*/  FADD.FTZ R14, R64.reuse, R5 ;  /* 0x00000005400e7221 */ /* 0x050fe20000010000 */
[----:B------:R-:W-:Y:S02]  /*3b80*/  F2FP.SATFINITE.E4M3.F32.PACK_AB_MERGE_C R64, R64, R91, RZ ;  /* 0x0000005b4040723e */ /* 0x000fe400048070ff */
[----:B------:R-:W-:Y:S02]  /*3b90*/  CS2R R90, SRZ ;  /* 0x00000000005a7805 */ /* 0x000fe4000001ff00 */
[----:B------:R-:W-:Y:S02]  /*3ba0*/  F2FP.SATFINITE.E4M3.F32.PACK_AB_MERGE_C R221, R62, R41, R64 ;  /* 0x000000293edd723e */ /* 0x000fe40004807040 */
[----:B------:R-:W-:Y:S01]  /*3bb0*/  CS2R R40, SRZ ;  /* 0x0000000000287805 */ /* 0x000fe2000001ff00 */
[----:B------:R-:W4:Y:S01]  /*3bc0*/  MUFU.EX2 R93, R93 ;  /* 0x0000005d005d7308 */ /* 0x000f220000000800 */
[----:B-1----:R-:W-:Y:S01]  /*3bd0*/  FADD.FTZ R5, R45, R14 ;  /* 0x0000000e2d057221 */ /* 0x002fe20000010000 */
[----:B------:R-:W-:-:S02]  /*3be0*/  CS2R R62, SRZ ;  /* 0x00000000003e7805 */ /* 0x000fc4000001ff00 */
[----:B------:R-:W-:-:S04]  /*3bf0*/  CS2R R64, SRZ ;  /* 0x0000000000407805 */ /* 0x000fc8000001ff00 */
[----:B------:R1:W5:Y:S01]  /*3c00*/  MUFU.EX2 R10, R71 ;  /* 0x00000047000a7308 */ /* 0x0003620000000800 */
[----:B--2---:R-:W-:-:S07]  /*3c10*/  FADD.FTZ R20, R66, R5 ;  /* 0x0000000542147221 */ /* 0x004fce0000010000 */
[----:B------:R-:W2:Y:S01]  /*3c20*/  MUFU.EX2 R49, R49 ;  /* 0x0000003100317308 */ /* 0x000ea20000000800 */
[----:B----4-:R-:W-:Y:S01]  /*3c30*/  FADD.FTZ R5, R93, R20 ;  /* 0x000000145d057221 */ /* 0x010fe20000010000 */
[----:B-1----:R-:W-:Y:S01]  /*3c40*/  CS2R R70, SRZ ;  /* 0x0000000000467805 */ /* 0x002fe2000001ff00 */
[----:B------:R-:W1:Y:S05]  /*3c50*/  @P2 LDC R20, c[0x0][0x450] ;  /* 0x00011400ff142b82 */ /* 0x000e6a0000000800 */
[----:B------:R4:W0:Y:S01]  /*3c60*/  MUFU.EX2 R4, R75 ;  /* 0x0000004b00047308 */ /* 0x0008220000000800 */
[C---:B-----5:R-:W-:Y:S01]  /*3c70*/  F2FP.SATFINITE.E4M3.F32.PACK_AB_MERGE_C R93, R10.reuse, R93, RZ ;  /* 0x0000005d0a5d723e */ /* 0x060fe200048070ff */
[----:B------:R-:W-:-:S03]  /*3c80*/  FADD.FTZ R10, R10, R5 ;  /* 0x000000050a0a7221 */ /* 0x000fc60000010000 */
[----:B------:R-:W-:Y:S02]  /*3c90*/  F2FP.SATFINITE.E4M3.F32.PACK_AB_MERGE_C R223, R66, R45, R93 ;  /* 0x0000002d42df723e */ /* 0x000fe4000480705d */
[----:B------:R-:W-:Y:S02]  /*3ca0*/  CS2R R44, SRZ ;  /* 0x00000000002c7805 */ /* 0x000fe4000001ff00 */
[----:B------:R-:W-:Y:S01]  /*3cb0*/  CS2R R66, SRZ ;  /* 0x0000000000427805 */ /* 0x000fe2000001ff00 */
[----:B------:R-:W5:Y:S01]  /*3cc0*/  MUFU.EX2 R95, R95 ;  /* 0x0000005f005f7308 */ /* 0x000f620000000800 */
[----:B--2---:R-:W-:Y:S01]  /*3cd0*/  FADD.FTZ R5, R49, R10 ;  /* 0x0000000a31057221 */ /* 0x004fe20000010000 */
[----:B----4-:R-:W-:Y:S02]  /*3ce0*/  CS2R R74, SRZ ;  /* 0x00000000004a7805 */ /* 0x010fe4000001ff00 */
[----:B------:R-:W-:-:S04]  /*3cf0*/  CS2R R92, SRZ ;  /* 0x00000000005c7805 */ /* 0x000fc8000001ff00 */
[----:B------:R2:W4:Y:S01]  /*3d00*/  MUFU.EX2 R12, R79 ;  /* 0x0000004f000c7308 */ /* 0x0005220000000800 */
[----:B0-----:R-:W-:-:S07]  /*3d10*/  FADD.FTZ R10, R4, R5 ;  /* 0x00000005040a7221 */ /* 0x001fce0000010000 */
[----:B------:R-:W0:Y:S01]  /*3d20*/  MUFU.EX2 R30, R30 ;  /* 0x0000001e001e7308 */ /* 0x000e220000000800 */
[----:B-----5:R-:W-:Y:S01]  /*3d30*/  FADD.FTZ R5, R95, R10 ;  /* 0x0000000a5f057221 */ /* 0x020fe20000010000 */
[----:B--2---:R-:W-:-:S06]  /*3d40*/  CS2R R78, SRZ ;  /* 0x00000000004e7805 */ /* 0x004fcc000001ff00 */
[----:B------:R-:W2:Y:S01]  /*3d50*/  MUFU.EX2 R31, R31 ;  /* 0x0000001f001f7308 */ /* 0x000ea20000000800 */
[C---:B----4-:R-:W-:Y:S01]  /*3d60*/  F2FP.SATFINITE.E4M3.F32.PACK_AB_MERGE_C R95, R12.reuse, R95, RZ ;  /* 0x0000005f0c5f723e */ /* 0x050fe200048070ff */
[----:B------:R-:W-:Y:S01]  /*3d70*/  FADD.FTZ R12, R12, R5 ;  /* 0x000000050c0c7221 */ /* 0x000fe20000010000 */
[----:B---3--:R-:W-:Y:S02]  /*3d80*/  @P2 IMAD.HI.U32 R5, R22, R13, RZ ;  /* 0x0000000d16052227 */ /* 0x008fe400078e00ff */
[----:B------:R-:W-:Y:S02]  /*3d90*/  F2FP.SATFINITE.E4M3.F32.PACK_AB_MERGE_C R217, R4, R49, R95 ;  /* 0x0000003104d9723e */ /* 0x000fe4000480705f */
[----:B------:R-:W-:Y:S01]  /*3da0*/  CS2R R48, SRZ ;  /* 0x0000000000307805 */ /* 0x000fe2000001ff00 */
[----:B------:R-:W-:Y:S01]  /*3db0*/  VIADD R13, R23, 0xfffffffe ;  /* 0xfffffffe170d7836 */ /* 0x000fe20000000000 */
[----:B-1----:R-:W-:Y:S01]  /*3dc0*/  @P2 SHF.R.U32.HI R22, RZ, R20, R5 ;  /* 0x00000014ff162219 */ /* 0x002fe20000011605 */
[----:B------:R-:W1:Y:S01]  /*3dd0*/  MUFU.EX2 R53, R53 ;  /* 0x0000003500357308 */ /* 0x000e620000000800 */
[----:B0-----:R-:W-:-:S02]  /*3de0*/  F2FP.SATFINITE.E4M3.F32.PACK_AB_MERGE_C R10, R30, R29, RZ ;  /* 0x0000001d1e0a723e */ /* 0x001fc400048070ff */
[----:B------:R-:W-:Y:S01]  /*3df0*/  CS2R R94, SRZ ;  /* 0x00000000005e7805 */ /* 0x000fe2000001ff00 */
[----:B------:R-:W-:Y:S01]  /*3e00*/  IMAD.IADD R11, R11, 0x1, R22 ;  /* 0x000000010b0b7824 */ /* 0x000fe200078e0216 */
[----:B--2---:R-:W-:-:S03]  /*3e10*/  F2FP.SATFINITE.E4M3.F32.PACK_AB_MERGE_C R218, R31, R28, R10 ;  /* 0x0000001c1fda723e */ /* 0x004fc6000480700a */
[----:B------:R0:W2:Y:S01]  /*3e20*/  MUFU.EX2 R14, R83 ;  /* 0x00000053000e7308 */ /* 0x0000a20000000800 */
[----:B------:R-:W-:Y:S01]  /*3e30*/  SHF.R.S32.HI R10, RZ, 0x1f, R11 ;  /* 0x0000001fff0a7819 */ /* 0x000fe2000001140b */
[----:B------:R-:W-:Y:S01]  /*3e40*/  FADD.FTZ R28, R28, R107 ;  /* 0x0000006b1c1c7221 */ /* 0x000fe20000010000 */
[----:B------:R-:W-:Y:S02]  /*3e50*/  CS2R R106, SRZ ;  /* 0x00000000006a7805 */ /* 0x000fe4000001ff00 */
[----:B------:R-:W-:Y:S01]  /*3e60*/  LEA.HI R10, R10, R11, RZ, 0x7 ;  /* 0x0000000b0a0a7211 */ /* 0x000fe200078f38ff */
[----:B------:R-:W-:Y:S02]  /*3e70*/  FADD.FTZ R28, R31, R28 ;  /* 0x0000001c1f1c7221 */ /* 0x000fe40000010000 */
[----:B------:R-:W-:Y:S01]  /*3e80*/  MUFU.EX2 R97, R97 ;  /* 0x0000006100617308 */ /* 0x000fe20000000800 */
[----:B------:R-:W-:Y:S01]  /*3e90*/  SHF.R.S32.HI R11, RZ, 0x7, R10 ;  /* 0x00000007ff0b7819 */ /* 0x000fe2000001140a */
[----:B-1----:R-:W-:Y:S01]  /*3ea0*/  FADD.FTZ R3, R53, R12 ;  /* 0x0000000c35037221 */ /* 0x002fe20000010000 */
[----:B------:R-:W-:Y:S01]  /*3eb0*/  FADD.FTZ R5, R29, R28 ;  /* 0x0000001c1d057221 */ /* 0x000fe20000010000 */
[----:B------:R-:W-:-:S02]  /*3ec0*/  CS2R R28, SRZ ;  /* 0x00000000001c7805 */ /* 0x000fc4000001ff00 */
[----:B------:R-:W-:Y:S02]  /*3ed0*/  VIMNMX R12, R18, R11, !PT ;  /* 0x0000000b120c7248 */ /* 0x000fe40007fe0100 */
[----:B0-----:R-:W-:Y:S01]  /*3ee0*/  CS2R R82, SRZ ;  /* 0x0000000000527805 */ /* 0x001fe2000001ff00 */
[----:B------:R-:W-:Y:S01]  /*3ef0*/  FADD.FTZ R5, R30, R5 ;  /* 0x000000051e057221 */ /* 0x000fe20000010000 */
[----:B------:R-:W0:Y:S01]  /*3f00*/  MUFU.EX2 R46, R46 ;  /* 0x0000002e002e7308 */ /* 0x000e220000000800 */
[----:B------:R-:W-:Y:S01]  /*3f10*/  ISETP.GE.AND P3, PT, R13, R12, PT ;  /* 0x0000000c0d00720c */ /* 0x000fe20003f66270 */
[----:B--2---:R-:W-:Y:S01]  /*3f20*/  FADD.FTZ R4, R14, R3 ;  /* 0x000000030e047221 */ /* 0x004fe20000010000 */
[----:B------:R-:W-:Y:S02]  /*3f30*/  CS2R R30, SRZ ;  /* 0x00000000001e7805 */ /* 0x000fe4000001ff00 */
[----:B0-----:R-:W-:Y:S01]  /*3f40*/  F2FP.SATFINITE.E4M3.F32.PACK_AB_MERGE_C R3, R46, R97, RZ ;  /* 0x000000612e03723e */ /* 0x001fe200048070ff */
[----:B------:R-:W-:-:S03]  /*3f50*/  FADD.FTZ R97, R97, R4 ;  /* 0x0000000461617221 */ /* 0x000fc60000010000 */
[----:B------:R-:W-:Y:S01]  /*3f60*/  F2FP.SATFINITE.E4M3.F32.PACK_AB_MERGE_C R219, R14, R53, R3 ;  /* 0x000000350edb723e */ /* 0x000fe20004807003 */
[----:B------:R-:W-:Y:S01]  /*3f70*/  FADD.FTZ R4, R46, R97 ;  /* 0x000000612e047221 */ /* 0x000fe20000010000 */
[----:B------:R-:W-:Y:S01]  /*3f80*/  IMAD.MOV.U32 R3, RZ, RZ, RZ ;  /* 0x000000ffff037224 */ /* 0x000fe200078e00ff */
[----:B------:R-:W-:Y:S02]  /*3f90*/  CS2R R46, SRZ ;  /* 0x00000000002e7805 */ /* 0x000fe4000001ff00 */
[----:B------:R-:W-:Y:S02]  /*3fa0*/  CS2R R52, SRZ ;  /* 0x0000000000347805 */ /* 0x000fe4000001ff00 */
[----:B------:R-:W-:Y:S01]  /*3fb0*/  CS2R R96, SRZ ;  /* 0x0000000000607805 */ /* 0x000fe2000001ff00 */
[----:B------:R-:W-:Y:S06]  /*3fc0*/  @!P3 BRA `(.L_x_2127) ;  /* 0x00000030000cb947 */ /* 0x000fec0003800000 */
[----:B------:R-:W-:Y:S01]  /*3fd0*/  IMAD.MOV.U32 R11, RZ, RZ, R15 ;  /* 0x000000ffff0b7224 */ /* 0x000fe200078e000f */
[----:B------:R-:W-:Y:S01]  /*3fe0*/  CS2R R150, SRZ ;  /* 0x0000000000967805 */ /* 0x000fe2000001ff00 */
[----:B------:R-:W-:Y:S01]  /*3ff0*/  IMAD.MOV.U32 R10, RZ, RZ, R0 ;  /* 0x000000ffff0a7224 */ /* 0x000fe200078e0000 */
[----:B------:R-:W-:Y:S01]  /*4000*/  CS2R R148, SRZ ;  /* 0x0000000000947805 */ /* 0x000fe2000001ff00 */
[----:B------:R-:W-:Y:S01]  /*4010*/  IMAD.MOV.U32 R14, RZ, RZ, RZ ;  /* 0x000000ffff0e7224 */ /* 0x000fe200078e00ff */
        /* <DEDUP_REMOVED lines=63> */
[----:B------:R-:W-:Y:S01]  /*4410*/  ULDC UR42, c[0x0][0x288] ;  /* 0x0000a200002a7ab9 */ /* 0x000fe20000000800 */
[----:B------:R-:W-:-:S05]  /*4420*/  ULDC UR43, c[0x0][0x2f0] ;  /* 0x0000bc00002b7ab9 */ /* 0x000fca0000000800 */
.L_x_2137:
[----:B------:R-:W-:Y:S01]  /*4430*/  ISETP.NE.AND P4, PT, RZ, UR37, PT ;  /* 0x00000025ff007c0c */ /* 0x000fe2000bf85270 */
[----:B------:R-:W-:-:S04]  /*4440*/  UISETP.NE.AND UP0, UPT, UR4, 0x1, UPT ;  /* 0x000000010400788c */ /* 0x000fc8000bf05270 */
[----:B------:R-:W-:-:S06]  /*4450*/  USEL UR7, URZ, 0x1, UP0 ;  /* 0x000000013f077887 */ /* 0x000fcc0008000000 */
[----:B------:R-:W-:Y:S02]  /*4460*/  LOP3.LUT R3, R14, UR7, RZ, 0x3c, !PT ;  /* 0x000000070e037c12 */ /* 0x000fe4000f8e3cff */
[----:B------:R-:W-:Y:S05]  /*4470*/  @P4 BRA `(.L_x_2128) ;  /* 0x0000000000344947 */ /* 0x000fea0003800000 */
[----:B------:R-:W-:Y:S05]  /*4480*/  @!P1 BRA `(.L_x_2129) ;  /* 0x0000000000049947 */ /* 0x000fea0003800000 */
[----:B------:R-:W-:Y:S01]  /*4490*/  BPT.TRAP 0x1 ;  /* 0x000000040000795c */ /* 0x000fe20000300000 */
.L_x_2129:
        /* <DEDUP_REMOVED lines=8> */
.L_x_2130:
[----:B-1----:R-:W-:Y:S05]  /*4520*/  @P3 BRA `(.L_x_2128) ;  /* 0x0000000000083947 */ /* 0x002fea0003800000 */
[----:B------:R-:W1:Y:S02]  /*4530*/  SYNCS.PHASECHK.TRANS64.TRYWAIT P3, [UR7+0x38830], R0 ;  /* 0x03883000ff0075a7 */ /* 0x000e640008060147 */
[----:B-1----:R-:W-:Y:S05]  /*4540*/  @!P3 BRA `(.L_x_2131) ;  /* 0x000000d800f8b947 */ /* 0x002fea0003800000 */
.L_x_2128:
        /* <DEDUP_REMOVED lines=50> */
.L_x_2133:
[----:B------:R-:W-:Y:S01]  /*4870*/  ULEA UR10, UR4, UR36, 0x3 ;  /* 0x00000024040a7291 */ /* 0x000fe2000f8e183f */
[----:B------:R-:W-:-:S08]  /*4880*/  SHF.L.U32 R0, R14, 0x1f, RZ ;  /* 0x0000001f0e007819 */ /* 0x000fd000000006ff */
[----:B------:R0:W1:Y:S01]  /*4890*/  SYNCS.PHASECHK.TRANS64.TRYWAIT P3, [UR10+0x38850], R0 ;  /* 0x03885000ff0075a7 */ /* 0x000062000806014a */
[----:B------:R-:W-:Y:S05]  /*48a0*/  @!P1 BRA `(.L_x_2134) ;  /* 0x0000000000049947 */ /* 0x000fea0003800000 */
[----:B------:R-:W-:Y:S01]  /*48b0*/  BPT.TRAP 0x1 ;  /* 0x000000040000795c */ /* 0x000fe20000300000 */
.L_x_2134:
[----:B-1----:R-:W-:Y:S05]  /*48c0*/  @P3 BRA `(.L_x_2132) ;  /* 0x0000000000083947 */ /* 0x002fea0003800000 */
[----:B------:R-:W1:Y:S02]  /*48d0*/  SYNCS.PHASECHK.TRANS64.TRYWAIT P3, [UR10+0x38850], R0 ;  /* 0x03885000ff0075a7 */ /* 0x000e64000806014a */
[----:B-1----:R-:W-:Y:S05]  /*48e0*/  @!P3 BRA `(.L_x_2135) ;  /* 0x000000d80028b947 */ /* 0x002fea0003800000 */
.L_x_2132:
[----:B------:R-:W-:Y:S01]  /*48f0*/  UIADD3 UR10, UR36, 0x400, URZ ;  /* 0x00000400240a7890 */ /* 0x000fe2000fffe03f */
[----:B------:R-:W-:Y:S01]  /*4900*/  WARPGROUP.ARRIVE ;  /* 0x00000000000079c5 */ /* 0x000fe20000000000 */
[----:B------:R-:W-:Y:S01]  /*4910*/  UMOV UR11, 0x40000040 ;  /* 0x40000040000b7882 */ /* 0x000fe20000000000 */
[----:B------:R-:W-:Y:S01]  /*4920*/  UMOV UR15, 0x40000040 ;  /* 0x40000040000f7882 */ /* 0x000fe20000000000 */
[----:B------:R-:W-:Y:S01]  /*4930*/  USHF.R.U32.HI UR10, URZ, 0x4, UR10 ;  /* 0x000000043f0a7899 */ /* 0x000fe2000801160a */
[----:B-1----:R-:W1:Y:S01]  /*4940*/  @P2 LDC R15, c[0x0][0x44c] ;  /* 0x00011300ff0f2b82 */ /* 0x002e620000000800 */
[----:B------:R-:W-:Y:S02]  /*4950*/  IMAD.MOV.U32 R14, RZ, RZ, R8 ;  /* 0x000000ffff0e7224 */ /* 0x000fe400078e0008 */
[----:B------:R-:W-:-:S04]  /*4960*/  ULOP3.LUT UR10, UR10, 0x3fff, URZ, 0xc0, !UPT ;  /* 0x00003fff0a0a7892 */ /* 0x000fc8000f8ec03f */
[----:B------:R-:W-:Y:S01]  /*4970*/  ULOP3.LUT UR10, UR10, 0x10000, URZ, 0xfc, !UPT ;  /* 0x000100000a0a7892 */ /* 0x000fe2000f8efc3f */
[----:B0-----:R-:W0:Y:S03]  /*4980*/  @P2 LDC R0, c[0x0][0x450] ;  /* 0x00011400ff002b82 */ /* 0x001e260000000800 */
[----:B------:R-:W-:-:S04]  /*4990*/  ULEA UR10, UR4, UR10, 0xb ;  /* 0x0000000a040a7291 */ /* 0x000fc8000f8e583f */
[----:B------:R-:W-:-:S05]  /*49a0*/  UIADD3 UR14, UR10, 0x2, URZ ;  /* 0x000000020a0e7890 */ /* 0x000fca000fffe03f */
[----:B------:R-:W-:Y:S01]  /*49b0*/  QGMMA.64x256x32.F32.E4M3.E4M3 R24, R228, gdesc[UR8], R24, gsb0 ;  /* 0x03e00008e4187df3 */ /* 0x000fe20008000818 */
[----:B------:R-:W-:Y:S01]  /*49c0*/  UMOV UR11, 0x40000040 ;  /* 0x40000040000b7882 */ /* 0x000fe20000000000 */
[----:B-1----:R-:W-:-:S05]  /*49d0*/  @P2 IMAD.HI.U32 R15, R8, R15, RZ ;  /* 0x0000000f080f2227 */ /* 0x002fca00078e00ff */
[----:B0-----:R-:W-:Y:S01]  /*49e0*/  @P2 SHF.R.U32.HI R14, RZ, R0, R15 ;  /* 0x00000000ff0e2219 */ /* 0x001fe2000001160f */
[----:B------:R-:W-:-:S04]  /*49f0*/  IMAD.MOV.U32 R0, RZ, RZ, -0x80 ;  /* 0xffffff80ff007424 */ /* 0x000fc800078e00ff */
[----:B------:R-:W0:Y:S01]  /*4a00*/  SHFL.IDX PT, R20, R14, RZ, 0x1c1f ;  /* 0x001c1fff0e147589 */ /* 0x000e2200000e0000 */
[----:B------:R-:W-:-:S03]  /*4a10*/  IMAD R0, R13, R0, 0x1 ;  /* 0x000000010d007424 */ /* 0x000fc600078e0200 */
[----:B------:R-:W1:Y:S01]  /*4a20*/  SHFL.IDX PT, R14, R14, 0x1, 0x1c1f ;  /* 0x003c1f000e0e7f89 */ /* 0x000e6200000e0000 */
[----:B------:R-:W-:-:S04]  /*4a30*/  IMAD R15, R9, -0x2, R0 ;  /* 0xfffffffe090f7824 */ /* 0x000fc800078e0200 */
[----:B------:R-:W-:-:S05]  /*4a40*/  IMAD R15, R16, UR43, R15 ;  /* 0x0000002b100f7c24 */ /* 0x000fca000f8e020f */
[----:B0-----:R-:W-:-:S04]  /*4a50*/  IADD3 R0, R20, -UR42, R15 ;  /* 0x8000002a14007c10 */ /* 0x001fc8000fffe00f */
[C---:B------:R-:W-:Y:S02]  /*4a60*/  ISETP.GT.AND P3, PT, R0.reuse, RZ, PT ;  /* 0x000000ff0000720c */ /* 0x040fe40003f64270 */
[----:B------:R-:W-:Y:S02]  /*4a70*/  ISETP.GT.AND P4, PT, R0, 0x1, PT ;  /* 0x000000010000780c */ /* 0x000fe40003f84270 */
[----:B------:R-:W-:Y:S02]  /*4a80*/  FSEL R21, R152, -INF , P3 ;  /* 0xff80000098157808 */ /* 0x000fe40001800000 */
[----:B------:R-:W-:Y:S02]  /*4a90*/  ISETP.GT.AND P3, PT, R0, 0x8, PT ;  /* 0x000000080000780c */ /* 0x000fe40003f64270 */
[----:B------:R-:W-:Y:S02]  /*4aa0*/  FSEL R153, R153, -INF , P4 ;  /* 0xff80000099997808 */ /* 0x000fe40002000000 */
[----:B------:R-:W-:-:S02]  /*4ab0*/  FMNMX.FTZ R20, R21, R10, !PT ;  /* 0x0000000a15147209 */ /* 0x000fc40007810000 */
[----:B------:R-:W-:Y:S02]  /*4ac0*/  ISETP.GT.AND P4, PT, R0, 0x9, PT ;  /* 0x000000090000780c */ /* 0x000fe40003f84270 */
[----:B------:R-:W-:Y:S02]  /*4ad0*/  FSEL R23, R156, -INF , P3 ;  /* 0xff8000009c177808 */ /* 0x000fe40001800000 */
[----:B------:R-:W-:Y:S02]  /*4ae0*/  FMNMX.FTZ R20, R153, R20, !PT ;  /* 0x0000001499147209 */ /* 0x000fe40007810000 */
[----:B------:R-:W-:Y:S02]  /*4af0*/  ISETP.GT.AND P3, PT, R0, 0x10, PT ;  /* 0x000000100000780c */ /* 0x000fe40003f64270 */
[----:B------:R-:W-:Y:S02]  /*4b00*/  FSEL R157, R157, -INF , P4 ;  /* 0xff8000009d9d7808 */ /* 0x000fe40002000000 */
[----:B------:R-:W-:-:S02]  /*4b10*/  FMNMX.FTZ R20, R23, R20, !PT ;  /* 0x0000001417147209 */ /* 0x000fc40007810000 */
[C---:B------:R-:W-:Y:S02]  /*4b20*/  ISETP.GT.AND P4, PT, R0.reuse, 0x11, PT ;  /* 0x000000110000780c */ /* 0x040fe40003f84270 */
[----:B------:R-:W-:Y:S02]  /*4b30*/  FMNMX.FTZ R20, R157, R20, !PT ;  /* 0x000000149d147209 */ /* 0x000fe40007810000 */
[----:B------:R-:W-:Y:S02]  /*4b40*/  FSEL R161, R161, -INF , P4 ;  /* 0xff800000a1a17808 */ /* 0x000fe40002000000 */
[----:B------:R-:W-:Y:S02]  /*4b50*/  ISETP.GT.AND P4, PT, R0, 0x19, PT ;  /* 0x000000190000780c */ /* 0x000fe40003f84270 */
[----:B-1----:R-:W-:Y:S02]  /*4b60*/  IADD3 R15, R14, -UR42, R15 ;  /* 0x8000002a0e0f7c10 */ /* 0x002fe4000fffe00f */
[----:B------:R-:W-:-:S02]  /*4b70*/  FSEL R165, R165, -INF , P4 ;  /* 0xff800000a5a57808 */ /* 0x000fc40002000000 */
[C---:B------:R-:W-:Y:S02]  /*4b80*/  ISETP.GT.AND P4, PT, R0.reuse, 0x21, PT ;  /* 0x000000210000780c */ /* 0x040fe40003f84270 */
[----:B------:R-:W-:Y:S02]  /*4b90*/  ISETP.GT.AND P5, PT, R15, 0x1, PT ;  /* 0x000000010f00780c */ /* 0x000fe40003fa4270 */
[----:B------:R-:W-:Y:S02]  /*4ba0*/  FSEL R169, R169, -INF , P4 ;  /* 0xff800000a9a97808 */ /* 0x000fe40002000000 */
[----:B------:R-:W-:Y:S02]  /*4bb0*/  ISETP.GT.AND P4, PT, R0, 0x29, PT ;  /* 0x000000290000780c */ /* 0x000fe40003f84270 */
[----:B------:R-:W-:Y:S02]  /*4bc0*/  FSEL R155, R155, -INF , P5 ;  /* 0xff8000009b9b7808 */ /* 0x000fe40002800000 */
        /* <DEDUP_REMOVED lines=31> */
[C---:B------:R-:W-:Y:S02]  /*4dc0*/  ISETP.GT.AND P4, PT, R15.reuse, RZ, PT ;  /* 0x000000ff0f00720c */ /* 0x040fe40003f84270 */
[C---:B------:R-:W-:Y:S02]  /*4dd0*/  ISETP.GT.AND P5, PT, R15.reuse, 0x31, PT ;  /* 0x000000310f00780c */ /* 0x040fe40003fa4270 */
[----:B------:R-:W-:Y:S02]  /*4de0*/  FSEL R154, R154, -INF , P4 ;  /* 0xff8000009a9a7808 */ /* 0x000fe40002000000 */
[----:B------:R-:W-:Y:S02]  /*4df0*/  ISETP.GT.AND P4, PT, R15, 0x8, PT ;  /* 0x000000080f00780c */ /* 0x000fe40003f84270 */
[----:B------:R-:W-:Y:S02]  /*4e00*/  FSEL R179, R179, -INF , P5 ;  /* 0xff800000b3b37808 */ /* 0x000fe40002800000 */
[----:B------:R-:W-:-:S04]  /*4e10*/  ISETP.GT.AND P5, PT, R15, 0x39, PT ;  /* 0x000000390f00780c */ /* 0x000fc80003fa4270 */
        /* <DEDUP_REMOVED lines=16> */
[----:B------:R-:W-:Y:S01]  /*4f20*/  FSEL R215, R215, -INF , P5 ;  /* 0xff800000d7d77808 */ /* 0x000fe20002800000 */
[----:B------:R-:W-:Y:S02]  /*4f30*/  WARPGROUP.DEPBAR.LE gsb0, 0x0 ;  /* 0x00008000000079c5 */ /* 0x000fe40000010000 */
[----:B------:R-:W-:-:S06]  /*4f40*/  WARPGROUP.ARRIVE ;  /* 0x00000000000079c5 */ /* 0x000fcc0000000000 */
[----:B------:R-:W-:Y:S01]  /*4f50*/  QGMMA.64x256x32.F32.E4M3.E4M3 R24, R224, gdesc[UR12], R24, gsb0 ;  /* 0x03e0000ce0187df3 */ /* 0x000fe20008000818 */
[----:B------:R-:W-:Y:S01]  /*4f60*/  UIADD3 UR14, UR10, 0x4, URZ ;  /* 0x000000040a0e7890 */ /* 0x000fe2000fffe03f */
[----:B------:R-:W-:Y:S01]  /*4f70*/  UMOV UR15, 0x40000040 ;  /* 0x40000040000f7882 */ /* 0x000fe20000000000 */
[----:B------:R-:W-:Y:S01]  /*4f80*/  UIADD3 UR10, UR10, 0x6, URZ ;  /* 0x000000060a0a7890 */ /* 0x000fe2000fffe03f */
[----:B------:R-:W-:Y:S02]  /*4f90*/  WARPGROUP.DEPBAR.LE gsb0, 0x0 ;  /* 0x00008000000079c5 */ /* 0x000fe40000010000 */
[----:B------:R-:W-:Y:S01]  /*4fa0*/  FSEL R225, R160, -INF , P3 ;  /* 0xff800000a0e17808 */ /* 0x000fe20001800000 */
[----:B------:R-:W-:Y:S01]  /*4fb0*/  WARPGROUP.ARRIVE ;  /* 0x00000000000079c5 */ /* 0x000fe20000000000 */
[----:B------:R-:W-:Y:S02]  /*4fc0*/  ISETP.GT.AND P3, PT, R0, 0x18, PT ;  /* 0x000000180000780c */ /* 0x000fe40003f64270 */
[----:B------:R-:W-:-:S02]  /*4fd0*/  FMNMX.FTZ R20, R225, R20, !PT ;  /* 0x00000014e1147209 */ /* 0x000fc40007810000 */
[----:B------:R-:W-:-:S15]  /*4fe0*/  FSEL R227, R164, -INF , P3 ;  /* 0xff800000a4e37808 */ /* 0x000fde0001800000 */
[----:B------:R-:W-:-:S01]  /*4ff0*/  NOP ;  /* 0x0000000000007918 */ /* 0x000fc20000000000 */
[----:B------:R-:W-:Y:S01]  /*5000*/  QGMMA.64x256x32.F32.E4M3.E4M3 R24, R220, gdesc[UR12], R24, gsb0 ;  /* 0x03e0000cdc187df3 */ /* 0x000fe20008000818 */
[----:B------:R-:W-:Y:S02]  /*5010*/  FMNMX.FTZ R20, R161, R20, !PT ;  /* 0x00000014a1147209 */ /* 0x000fe40007810000 */
[----:B------:R-:W-:Y:S02]  /*5020*/  ISETP.GT.AND P3, PT, R0, 0x20, PT ;  /* 0x000000200000780c */ /* 0x000fe40003f64270 */
[----:B------:R-:W-:Y:S02]  /*5030*/  FMNMX.FTZ R20, R227, R20, !PT ;  /* 0x00000014e3147209 */ /* 0x000fe40007810000 */
[----:B------:R-:W-:Y:S02]  /*5040*/  FSEL R229, R168, -INF , P3 ;  /* 0xff800000a8e57808 */ /* 0x000fe40001800000 */
[----:B------:R-:W-:Y:S02]  /*5050*/  FMNMX.FTZ R20, R165, R20, !PT ;  /* 0x00000014a5147209 */ /* 0x000fe40007810000 */
[----:B------:R-:W-:-:S02]  /*5060*/  ISETP.GT.AND P3, PT, R0, 0x28, PT ;  /* 0x000000280000780c */ /* 0x000fc40003f64270 */
[----:B------:R-:W-:Y:S02]  /*5070*/  FMNMX.FTZ R20, R229, R20, !PT ;  /* 0x00000014e5147209 */ /* 0x000fe40007810000 */
[----:B------:R-:W-:Y:S02]  /*5080*/  FSEL R231, R172, -INF , P3 ;  /* 0xff800000ace77808 */ /* 0x000fe40001800000 */
[----:B------:R-:W-:Y:S02]  /*5090*/  FMNMX.FTZ R20, R169, R20, !PT ;  /* 0x00000014a9147209 */ /* 0x000fe40007810000 */
[----:B------:R-:W-:Y:S02]  /*50a0*/  ISETP.GT.AND P3, PT, R0, 0x30, PT ;  /* 0x000000300000780c */ /* 0x000fe40003f64270 */
[----:B------:R-:W-:Y:S02]  /*50b0*/  FMNMX.FTZ R20, R231, R20, !PT ;  /* 0x00000014e7147209 */ /* 0x000fe40007810000 */
[----:B------:R-:W-:-:S02]  /*50c0*/  FSEL R233, R176, -INF , P3 ;  /* 0xff800000b0e97808 */ /* 0x000fc40001800000 */
        /* <DEDUP_REMOVED lines=36> */
[----:B------:R-:W-:-:S04]  /*5310*/  FMNMX.FTZ R20, R209, R20, !PT ;  /* 0x00000014d1147209 */ /* 0x000fc80007810000 */
[----:B------:R-:W-:-:S04]  /*5320*/  FMNMX.FTZ R20, R212, R20, !PT ;  /* 0x00000014d4147209 */ /* 0x000fc80007810000 */
[----:B------:R-:W-:-:S05]  /*5330*/  FMNMX.FTZ R152, R213, R20, !PT ;  /* 0x00000014d5987209 */ /* 0x000fca0007810000 */
[----:B------:R-:W0:Y:S02]  /*5340*/  SHFL.BFLY PT, R0, R152, 0x2, 0x1f ;  /* 0x0c401f0098007f89 */ /* 0x000e2400000e0000 */
[----:B0-----:R-:W-:Y:S02]  /*5350*/  FMNMX.FTZ R156, R152, R0, !PT ;  /* 0x00000000989c7209 */ /* 0x001fe40007810000 */
[----:B------:R-:W-:-:S03]  /*5360*/  FMNMX.FTZ R152, R154, R11, !PT ;  /* 0x0000000b9a987209 */ /* 0x000fc60007810000 */
[----:B------:R-:W0:Y:S01]  /*5370*/  SHFL.BFLY PT, R0, R156, 0x1, 0x1f ;  /* 0x0c201f009c007f89 */ /* 0x000e2200000e0000 */
[----:B------:R-:W-:Y:S02]  /*5380*/  FMNMX.FTZ R152, R155, R152, !PT ;  /* 0x000000989b987209 */ /* 0x000fe40007810000 */
[----:B0-----:R-:W-:-:S04]  /*5390*/  FMNMX.FTZ R0, R156, R0, !PT ;  /* 0x000000009c007209 */ /* 0x001fc80007810000 */
[----:B------:R-:W-:Y:S01]  /*53a0*/  FSETP.NEU.FTZ.AND P3, PT, R0, -INF , PT ;  /* 0xff8000000000780b */ /* 0x000fe20003f7d000 */
[----:B------:R-:W-:-:S05]  /*53b0*/  FFMA.FTZ R20, R2, R0, -8 ;  /* 0xc100000002147423 */ /* 0x000fca0000010000 */
[----:B------:R-:W-:-:S05]  /*53c0*/  FSEL R20, R20, RZ, P3 ;  /* 0x000000ff14147208 */ /* 0x000fca0001800000 */
[--C-:B------:R-:W-:Y:S01]  /*53d0*/  FFMA.FTZ R14, R2, R23, -R20.reuse ;  /* 0x00000017020e7223 */ /* 0x100fe20000010814 */
[----:B------:R-:W-:Y:S01]  /*53e0*/  FSEL R23, R158, -INF , P4 ;  /* 0xff8000009e177808 */ /* 0x000fe20002000000 */
[C-C-:B------:R-:W-:Y:S01]  /*53f0*/  FFMA.FTZ R22, R2.reuse, R21, -R20.reuse ;  /* 0x0000001502167223 */ /* 0x140fe20000010814 */
[----:B------:R-:W-:Y:S01]  /*5400*/  ISETP.GT.AND P4, PT, R15, 0x10, PT ;  /* 0x000000100f00780c */ /* 0x000fe20003f84270 */
[C-C-:B------:R-:W-:Y:S01]  /*5410*/  FFMA.FTZ R21, R2.reuse, R153, -R20.reuse ;  /* 0x0000009902157223 */ /* 0x140fe20000010814 */
[----:B------:R-:W-:Y:S01]  /*5420*/  FMNMX.FTZ R152, R23, R152, !PT ;  /* 0x0000009817987209 */ /* 0x000fe20007810000 */
[--C-:B------:R-:W-:Y:S01]  /*5430*/  FFMA.FTZ R153, R2, R157, -R20.reuse ;  /* 0x0000009d02997223 */ /* 0x100fe20000010814 */
[----:B------:R-:W-:Y:S01]  /*5440*/  FSEL R157, R162, -INF , P4 ;  /* 0xff800000a29d7808 */ /* 0x000fe20002000000 */
[C-C-:B------:R-:W-:Y:S01]  /*5450*/  FFMA.FTZ R225, R2.reuse, R225, -R20.reuse ;  /* 0x000000e102e17223 */ /* 0x140fe20000010814 */
[----:B------:R-:W-:Y:S01]  /*5460*/  FMNMX.FTZ R156, R159, R152, !PT ;  /* 0x000000989f9c7209 */ /* 0x000fe20007810000 */
[C-C-:B------:R-:W-:Y:S01]  /*5470*/  FFMA.FTZ R227, R2.reuse, R227, -R20.reuse ;  /* 0x000000e302e37223 */ /* 0x140fe20000010814 */
[----:B------:R-:W-:Y:S01]  /*5480*/  ISETP.GT.AND P4, PT, R15, 0x18, PT ;  /* 0x000000180f00780c */ /* 0x000fe20003f84270 */
[----:B------:R0:W-:Y:S01]  /*5490*/  MUFU.EX2 R152, R225 ;  /* 0x000000e100987308 */ /* 0x0001e20000000800 */
[----:B------:R-:W-:Y:S01]  /*54a0*/  FMNMX.FTZ R156, R157, R156, !PT ;  /* 0x0000009c9d9c7209 */ /* 0x000fe20007810000 */
[C-C-:B------:R-:W-:Y:S01]  /*54b0*/  FFMA.FTZ R162, R2.reuse, R229, -R20.reuse ;  /* 0x000000e502a27223 */ /* 0x140fe20000010814 */
[----:B------:R-:W-:-:S01]  /*54c0*/  FFMA.FTZ R164, R2, R231, -R20 ;  /* 0x000000e702a47223 */ /* 0x000fc20000010814 */
[C-C-:B------:R-:W-:Y:S01]  /*54d0*/  FFMA.FTZ R168, R2.reuse, R235, -R20.reuse ;  /* 0x000000eb02a87223 */ /* 0x140fe20000010814 */
[----:B------:R-:W-:Y:S01]  /*54e0*/  FMNMX.FTZ R156, R163, R156, !PT ;  /* 0x0000009ca39c7209 */ /* 0x000fe20007810000 */
        /* <DEDUP_REMOVED lines=26> */
[----:B------:R-:W-:Y:S01]  /*5690*/  FSEL R221, R166, -INF , P4 ;  /* 0xff800000a6dd7808 */ /* 0x000fe20002000000 */
[----:B------:R-:W-:-:S01]  /*56a0*/  FFMA.FTZ R166, R2, R233, -R20 ;  /* 0x000000e902a67223 */ /* 0x000fc20000010814 */
[----:B------:R-:W-:Y:S01]  /*56b0*/  ISETP.GT.AND P4, PT, R15, 0x20, PT ;  /* 0x000000200f00780c */ /* 0x000fe20003f84270 */
[----:B------:R-:W-:Y:S01]  /*56c0*/  WARPGROUP.ARRIVE ;  /* 0x00000000000079c5 */ /* 0x000fe20000000000 */
[----:B------:R-:W-:Y:S01]  /*56d0*/  FMNMX.FTZ R156, R221, R156, !PT ;  /* 0x0000009cdd9c7209 */ /* 0x000fe20007810000 */
[----:B------:R-:W-:Y:S01]  /*56e0*/  MUFU.EX2 R177, R177 ;  /* 0x000000b100b17308 */ /* 0x000fe20000000800 */
[----:B------:R-:W-:Y:S01]  /*56f0*/  FSEL R223, R170, -INF , P4 ;  /* 0xff800000aadf7808 */ /* 0x000fe20002000000 */
[----:B------:R-:W-:Y:S01]  /*5700*/  FFMA.FTZ R170, R2, R237, -R20 ;  /* 0x000000ed02aa7223 */ /* 0x000fe20000010814 */
[----:B------:R-:W-:Y:S01]  /*5710*/  FMNMX.FTZ R158, R167, R156, !PT ;  /* 0x0000009ca79e7209 */ /* 0x000fe20007810000 */
[----:B------:R-:W-:Y:S01]  /*5720*/  QGMMA.64x256x32.F32.E4M3.E4M3 R24, R216, gdesc[UR8], R24, gsb0 ;  /* 0x03e00008d8187df3 */ /* 0x000fe20008000818 */
[----:B------:R-:W-:-:S02]  /*5730*/  ISETP.GT.AND P4, PT, R15, 0x28, PT ;  /* 0x000000280f00780c */ /* 0x000fc40003f84270 */
[----:B------:R-:W-:Y:S01]  /*5740*/  FMNMX.FTZ R158, R223, R158, !PT ;  /* 0x0000009edf9e7209 */ /* 0x000fe20007810000 */
[----:B------:R1:W-:Y:S01]  /*5750*/  MUFU.EX2 R156, R227 ;  /* 0x000000e3009c7308 */ /* 0x0003e20000000800 */
[----:B0-----:R-:W-:Y:S02]  /*5760*/  FSEL R225, R174, -INF , P4 ;  /* 0xff800000aee17808 */ /* 0x001fe40002000000 */
[----:B------:R-:W-:Y:S02]  /*5770*/  FMNMX.FTZ R158, R171, R158, !PT ;  /* 0x0000009eab9e7209 */ /* 0x000fe40007810000 */
[----:B------:R-:W-:Y:S02]  /*5780*/  ISETP.GT.AND P4, PT, R15, 0x30, PT ;  /* 0x000000300f00780c */ /* 0x000fe40003f84270 */
[----:B------:R-:W-:Y:S01]  /*5790*/  FMNMX.FTZ R158, R225, R158, !PT ;  /* 0x0000009ee19e7209 */ /* 0x000fe20007810000 */
[----:B------:R-:W-:Y:S01]  /*57a0*/  MUFU.EX2 R181, R181 ;  /* 0x000000b500b57308 */ /* 0x000fe20000000800 */
[----:B-1----:R-:W-:Y:S01]  /*57b0*/  FSEL R227, R178, -INF , P4 ;  /* 0xff800000b2e37808 */ /* 0x002fe20002000000 */
[----:B------:R-:W-:Y:S01]  /*57c0*/  FFMA.FTZ R178, R2, R208, -R20 ;  /* 0x000000d002b27223 */ /* 0x000fe20000010814 */
[----:B------:R-:W-:-:S02]  /*57d0*/  FMNMX.FTZ R160, R175, R158, !PT ;  /* 0x0000009eafa07209 */ /* 0x000fc40007810000 */
[----:B------:R-:W-:Y:S02]  /*57e0*/  ISETP.GT.AND P4, PT, R15, 0x38, PT ;  /* 0x000000380f00780c */ /* 0x000fe40003f84270 */
[----:B------:R-:W-:Y:S01]  /*57f0*/  FMNMX.FTZ R160, R227, R160, !PT ;  /* 0x000000a0e3a07209 */ /* 0x000fe20007810000 */
[----:B------:R0:W-:Y:S01]  /*5800*/  MUFU.EX2 R158, R162 ;  /* 0x000000a2009e7308 */ /* 0x0001e20000000800 */
[----:B------:R-:W-:Y:S02]  /*5810*/  FSEL R229, R182, -INF , P4 ;  /* 0xff800000b6e57808 */ /* 0x000fe40002000000 */
[----:B------:R-:W-:Y:S02]  /*5820*/  FMNMX.FTZ R160, R179, R160, !PT ;  /* 0x000000a0b3a07209 */ /* 0x000fe40007810000 */
[----:B------:R-:W-:Y:S02]  /*5830*/  ISETP.GT.AND P4, PT, R15, 0x40, PT ;  /* 0x000000400f00780c */ /* 0x000fe40003f84270 */
[----:B------:R-:W-:Y:S01]  /*5840*/  FMNMX.FTZ R160, R229, R160, !PT ;  /* 0x000000a0e5a07209 */ /* 0x000fe20007810000 */
[----:B------:R-:W-:Y:S01]  /*5850*/  MUFU.EX2 R185, R185 ;  /* 0x000000b900b97308 */ /* 0x000fe20000000800 */
[----:B------:R-:W-:-:S02]  /*5860*/  FSEL R186, R186, -INF , P4 ;  /* 0xff800000baba7808 */ /* 0x000fc40002000000 */
[----:B------:R-:W-:Y:S02]  /*5870*/  FMNMX.FTZ R231, R183, R160, !PT ;  /* 0x000000a0b7e77209 */ /* 0x000fe40007810000 */
[----:B------:R-:W-:Y:S02]  /*5880*/  ISETP.GT.AND P4, PT, R15, 0x48, PT ;  /* 0x000000480f00780c */ /* 0x000fe40003f84270 */
[----:B0-----:R-:W-:Y:S01]  /*5890*/  FMNMX.FTZ R162, R186, R231, !PT ;  /* 0x000000e7baa27209 */ /* 0x001fe20007810000 */
[----:B------:R0:W-:Y:S01]  /*58a0*/  MUFU.EX2 R160, R164 ;  /* 0x000000a400a07308 */ /* 0x0001e20000000800 */
[----:B------:R-:W-:Y:S02]  /*58b0*/  FSEL R231, R190, -INF , P4 ;  /* 0xff800000bee77808 */ /* 0x000fe40002000000 */
[----:B------:R-:W-:Y:S02]  /*58c0*/  FMNMX.FTZ R162, R187, R162, !PT ;  /* 0x000000a2bba27209 */ /* 0x000fe40007810000 */
[----:B------:R-:W-:-:S02]  /*58d0*/  ISETP.GT.AND P4, PT, R15, 0x50, PT ;  /* 0x000000500f00780c */ /* 0x000fc40003f84270 */
[----:B------:R-:W-:Y:S01]  /*58e0*/  FMNMX.FTZ R162, R231, R162, !PT ;  /* 0x000000a2e7a27209 */ /* 0x000fe20007810000 */
[----:B------:R-:W-:Y:S01]  /*58f0*/  MUFU.EX2 R189, R189 ;  /* 0x000000bd00bd7308 */ /* 0x000fe20000000800 */
[----:B------:R-:W-:Y:S02]  /*5900*/  FSEL R194, R194, -INF , P4 ;  /* 0xff800000c2c27808 */ /* 0x000fe40002000000 */
[----:B------:R-:W-:Y:S02]  /*5910*/  FMNMX.FTZ R233, R191, R162, !PT ;  /* 0x000000a2bfe97209 */ /* 0x000fe40007810000 */
[----:B------:R-:W-:Y:S02]  /*5920*/  ISETP.GT.AND P4, PT, R15, 0x58, PT ;  /* 0x000000580f00780c */ /* 0x000fe40003f84270 */
[----:B0-----:R-:W-:Y:S01]  /*5930*/  FMNMX.FTZ R164, R194, R233, !PT ;  /* 0x000000e9c2a47209 */ /* 0x001fe20007810000 */
[----:B------:R0:W-:Y:S01]  /*5940*/  MUFU.EX2 R162, R166 ;  /* 0x000000a600a27308 */ /* 0x0001e20000000800 */
[----:B------:R-:W-:-:S02]  /*5950*/  FSEL R233, R198, -INF , P4 ;  /* 0xff800000c6e97808 */ /* 0x000fc40002000000 */
[----:B------:R-:W-:Y:S02]  /*5960*/  FMNMX.FTZ R164, R195, R164, !PT ;  /* 0x000000a4c3a47209 */ /* 0x000fe40007810000 */
[----:B------:R-:W-:Y:S02]  /*5970*/  ISETP.GT.AND P4, PT, R15, 0x60, PT ;  /* 0x000000600f00780c */ /* 0x000fe40003f84270 */
[----:B------:R-:W-:Y:S01]  /*5980*/  FMNMX.FTZ R164, R233, R164, !PT ;  /* 0x000000a4e9a47209 */ /* 0x000fe20007810000 */
[----:B------:R-:W-:Y:S01]  /*5990*/  MUFU.EX2 R193, R193 ;  /* 0x000000c100c17308 */ /* 0x000fe20000000800 */
[----:B------:R-:W-:Y:S02]  /*59a0*/  FSEL R202, R202, -INF , P4 ;  /* 0xff800000caca7808 */ /* 0x000fe40002000000 */
[----:B------:R-:W-:Y:S02]  /*59b0*/  FMNMX.FTZ R235, R199, R164, !PT ;  /* 0x000000a4c7eb7209 */ /* 0x000fe40007810000 */
[----:B------:R-:W-:-:S02]  /*59c0*/  ISETP.GT.AND P4, PT, R15, 0x68, PT ;  /* 0x000000680f00780c */ /* 0x000fc40003f84270 */
[----:B0-----:R-:W-:Y:S01]  /*59d0*/  FMNMX.FTZ R166, R202, R235, !PT ;  /* 0x000000ebcaa67209 */ /* 0x001fe20007810000 */
        /* <DEDUP_REMOVED lines=11> */
[----:B------:R-:W-:Y:S01]  /*5a90*/  FSEL R237, R214, -INF , P4 ;  /* 0xff800000d6ed7808 */ /* 0x000fe20002000000 */
[----:B------:R-:W-:Y:S01]  /*5aa0*/  IMAD.U32 R214, RZ, RZ, UR7 ;  /* 0x00000007ffd67e24 */ /* 0x000fe2000f8e00ff */
[----:B------:R-:W-:-:S04]  /*5ab0*/  FMNMX.FTZ R168, R211, R168, !PT ;  /* 0x000000a8d3a87209 */ /* 0x000fc80007810000 */
[----:B------:R-:W-:Y:S01]  /*5ac0*/  FMNMX.FTZ R168, R237, R168, !PT ;  /* 0x000000a8eda87209 */ /* 0x000fe20007810000 */
[----:B------:R-:W-:Y:S01]  /*5ad0*/  MUFU.EX2 R197, R197 ;  /* 0x000000c500c57308 */ /* 0x000fe20000000800 */
[----:B0-----:R-:W-:-:S01]  /*5ae0*/  FFMA.FTZ R170, R2, R192, -R20 ;  /* 0x000000c002aa7223 */ /* 0x001fc20000010814 */
[----:B------:R-:W-:Y:S02]  /*5af0*/  @!P0 LEA R214, R214, UR36, 0x3 ;  /* 0x00000024d6d68c11 */ /* 0x000fe4000f8e18ff */
[----:B------:R-:W-:-:S04]  /*5b00*/  FMNMX.FTZ R15, R215, R168, !PT ;  /* 0x000000a8d70f7209 */ /* 0x000fc80007810000 */
[----:B------:R0:W-:Y:S01]  /*5b10*/  MUFU.EX2 R168, R188 ;  /* 0x000000bc00a87308 */ /* 0x0001e20000000800 */
[----:B------:R-:W1:Y:S07]  /*5b20*/  SHFL.BFLY PT, R174, R15, 0x2, 0x1f ;  /* 0x0c401f000fae7f89 */ /* 0x000e6e00000e0000 */
[----:B------:R-:W-:Y:S08]  /*5b30*/  MUFU.EX2 R170, R170 ;  /* 0x000000aa00aa7308 */ /* 0x000ff00000000800 */
[----:B------:R-:W-:Y:S08]  /*5b40*/  MUFU.EX2 R201, R201 ;  /* 0x000000c900c97308 */ /* 0x000ff00000000800 */
[----:B------:R-:W-:Y:S01]  /*5b50*/  MUFU.EX2 R176, R176 ;  /* 0x000000b000b07308 */ /* 0x000fe20000000800 */
[----:B-1----:R-:W-:Y:S01]  /*5b60*/  FMNMX.FTZ R180, R15, R174, !PT ;  /* 0x000000ae0fb47209 */ /* 0x002fe20007810000 */
[----:B------:R-:W-:-:S04]  /*5b70*/  FFMA.FTZ R174, R2, R200, -R20 ;  /* 0x000000c802ae7223 */ /* 0x000fc80000010814 */
[----:B------:R-:W1:Y:S02]  /*5b80*/  SHFL.BFLY PT, R15, R180, 0x1, 0x1f ;  /* 0x0c201f00b40f7f89 */ /* 0x000e6400000e0000 */
[----:B------:R-:W-:Y:S08]  /*5b90*/  MUFU.EX2 R174, R174 ;  /* 0x000000ae00ae7308 */ /* 0x000ff00000000800 */
[----:B------:R-:W-:Y:S08]  /*5ba0*/  MUFU.EX2 R205, R205 ;  /* 0x000000cd00cd7308 */ /* 0x000ff00000000800 */
[----:B------:R-:W-:Y:S01]  /*5bb0*/  MUFU.EX2 R178, R178 ;  /* 0x000000b200b27308 */ /* 0x000fe20000000800 */
[----:B-1----:R-:W-:Y:S01]  /*5bc0*/  FMNMX.FTZ R15, R180, R15, !PT ;  /* 0x0000000fb40f7209 */ /* 0x002fe20007810000 */
[----:B------:R-:W-:-:S06]  /*5bd0*/  FFMA.FTZ R180, R2, R212, -R20 ;  /* 0x000000d402b47223 */ /* 0x000fcc0000010814 */
[----:B------:R-:W-:Y:S01]  /*5be0*/  MUFU.EX2 R209, R209 ;  /* 0x000000d100d17308 */ /* 0x000fe20000000800 */
[----:B------:R-:W-:Y:S01]  /*5bf0*/  FSETP.NEU.FTZ.AND P4, PT, R15, -INF , PT ;  /* 0xff8000000f00780b */ /* 0x000fe20003f9d000 */
[----:B------:R-:W-:-:S03]  /*5c00*/  FFMA.FTZ R182, R2, R15, -8 ;  /* 0xc100000002b67423 */ /* 0x000fc6000001000f */
[----:B------:R-:W-:Y:S02]  /*5c10*/  FSEL R200, R15, RZ, P4 ;  /* 0x000000ff0fc87208 */ /* 0x000fe40002000000 */
[----:B------:R-:W-:Y:S01]  /*5c20*/  FSEL R20, R182, RZ, P4 ;  /* 0x000000ffb6147208 */ /* 0x000fe20002000000 */
[----:B------:R-:W-:Y:S04]  /*5c30*/  MUFU.EX2 R180, R180 ;  /* 0x000000b400b47308 */ /* 0x000fe80000000800 */
[----:B------:R-:W-:-:S01]  /*5c40*/  FFMA.FTZ R192, R2, R175, -R20 ;  /* 0x000000af02c07223 */ /* 0x000fc20000010814 */
[----:B------:R-:W-:Y:S01]  /*5c50*/  FSEL R175, R0, RZ, P3 ;  /* 0x000000ff00af7208 */ /* 0x000fe20001800000 */
[----:B------:R-:W-:-:S01]  /*5c60*/  FFMA.FTZ R154, R2, R154, -R20 ;  /* 0x0000009a029a7223 */ /* 0x000fc20000010814 */
[C-C-:B------:R-:W-:Y:S01]  /*5c70*/  FFMA.FTZ R155, R2.reuse, R155, -R20.reuse ;  /* 0x0000009b029b7223 */ /* 0x140fe20000010814 */
[----:B------:R-:W-:-:S01]  /*5c80*/  FFMA.FTZ R23, R2, R23, -R20 ;  /* 0x0000001702177223 */ /* 0x000fc20000010814 */
[----:B------:R-:W-:Y:S01]  /*5c90*/  FFMA.FTZ R182, R2, R159, -R20 ;  /* 0x0000009f02b67223 */ /* 0x000fe20000010814 */
[----:B------:R-:W-:-:S01]  /*5ca0*/  FADD.FTZ R175, -R175, R10 ;  /* 0x0000000aafaf7221 */ /* 0x000fc20000010100 */
[C-C-:B------:R-:W-:Y:S01]  /*5cb0*/  FFMA.FTZ R157, R2.reuse, R157, -R20.reuse ;  /* 0x0000009d029d7223 */ /* 0x140fe20000010814 */
[----:B------:R-:W-:Y:S01]  /*5cc0*/  MUFU.EX2 R154, R154 ;  /* 0x0000009a009a7308 */ /* 0x000fe20000000800 */
[----:B------:R-:W-:-:S01]  /*5cd0*/  FFMA.FTZ R184, R2, R163, -R20 ;  /* 0x000000a302b87223 */ /* 0x000fc20000010814 */
[----:B------:R-:W-:Y:S01]  /*5ce0*/  FMUL.FTZ R198, R2, R175 ;  /* 0x000000af02c67220 */ /* 0x000fe20000410000 */
[----:B------:R-:W-:-:S01]  /*5cf0*/  FADD.FTZ R175, -R200, R11 ;  /* 0x0000000bc8af7221 */ /* 0x000fc20000010100 */
[C-C-:B------:R-:W-:Y:S01]  /*5d00*/  FFMA.FTZ R159, R2.reuse, R221, -R20.reuse ;  /* 0x000000dd029f7223 */ /* 0x140fe20000010814 */
[----:B0-----:R-:W-:-:S01]  /*5d10*/  FFMA.FTZ R188, R2, R167, -R20 ;  /* 0x000000a702bc7223 */ /* 0x001fc20000010814 */
[C-C-:B------:R-:W-:Y:S01]  /*5d20*/  FFMA.FTZ R163, R2.reuse, R223, -R20.reuse ;  /* 0x000000df02a37223 */ /* 0x140fe20000010814 */
[C---:B------:R-:W-:Y:S01]  /*5d30*/  FMUL.FTZ R175, R2.reuse, R175 ;  /* 0x000000af02af7220 */ /* 0x040fe20000410000 */
[----:B------:R0:W1:Y:S01]  /*5d40*/  MUFU.EX2 R11, R198 ;  /* 0x000000c6000b7308 */ /* 0x0000620000000800 */
[----:B------:R-:W-:-:S01]  /*5d50*/  FFMA.FTZ R190, R2, R171, -R20 ;  /* 0x000000ab02be7223 */ /* 0x000fc20000010814 */
[C-C-:B------:R-:W-:Y:S01]  /*5d60*/  FFMA.FTZ R167, R2.reuse, R225, -R20.reuse ;  /* 0x000000e102a77223 */ /* 0x140fe20000010814 */
[----:B------:R-:W-:-:S01]  /*5d70*/  FFMA.FTZ R171, R2, R227, -R20 ;  /* 0x000000e302ab7223 */ /* 0x000fc20000010814 */
[C-C-:B------:R-:W-:Y:S01]  /*5d80*/  FFMA.FTZ R196, R2.reuse, R179, -R20.reuse ;  /* 0x000000b302c47223 */ /* 0x140fe20000010814 */
[----:B------:R-:W-:-:S01]  /*5d90*/  FFMA.FTZ R229, R2, R229, -R20 ;  /* 0x000000e502e57223 */ /* 0x000fc20000010814 */
[C-C-:B------:R-:W-:Y:S01]  /*5da0*/  FFMA.FTZ R179, R2.reuse, R183, -R20.reuse ;  /* 0x000000b702b37223 */ /* 0x140fe20000010814 */
[----:B------:R-:W-:-:S01]  /*5db0*/  FFMA.FTZ R183, R2, R186, -R20 ;  /* 0x000000ba02b77223 */ /* 0x000fc20000010814 */
[----:B------:R-:W2:Y:S01]  /*5dc0*/  MUFU.EX2 R175, R175 ;  /* 0x000000af00af7308 */ /* 0x000ea20000000800 */
[----:B0-----:R-:W-:-:S01]  /*5dd0*/  FFMA.FTZ R198, R2, R191, -R20 ;  /* 0x000000bf02c67223 */ /* 0x001fc20000010814 */
[C-C-:B------:R-:W-:Y:S01]  /*5de0*/  FFMA.FTZ R191, R2.reuse, R194, -R20.reuse ;  /* 0x000000c202bf7223 */ /* 0x140fe20000010814 */
[----:B------:R-:W-:-:S01]  /*5df0*/  FFMA.FTZ R186, R2, R187, -R20 ;  /* 0x000000bb02ba7223 */ /* 0x000fc20000010814 */
[----:B------:R-:W-:-:S04]  /*5e00*/  FFMA.FTZ R187, R2, R231, -R20 ;  /* 0x000000e702bb7223 */ /* 0x000fc80000010814 */
[----:B------:R-:W0:Y:S01]  /*5e10*/  MUFU.EX2 R155, R155 ;  /* 0x0000009b009b7308 */ /* 0x000e220000000800 */
[----:B-1----:R-:W-:-:S04]  /*5e20*/  FFMA.FTZ R200, R11, R5, R22 ;  /* 0x000000050bc87223 */ /* 0x002fc80000010016 */
[----:B------:R-:W-:-:S03]  /*5e30*/  FADD.FTZ R5, R21, R200 ;  /* 0x000000c815057221 */ /* 0x000fc60000010000 */
[----:B------:R-:W1:Y:S01]  /*5e40*/  MUFU.EX2 R23, R23 ;  /* 0x0000001700177308 */ /* 0x000e620000000800 */
[----:B--2---:R-:W-:-:S01]  /*5e50*/  FFMA.FTZ R4, R175, R4, R154 ;  /* 0x00000004af047223 */ /* 0x004fc2000001009a */
[----:B------:R-:W-:-:S06]  /*5e60*/  FADD.FTZ R200, R14, R5 ;  /* 0x000000050ec87221 */ /* 0x000fcc0000010000 */
        /* <DEDUP_REMOVED lines=15> */
[----:B------:R-:W-:-:S04]  /*5f60*/  FADD.FTZ R217, R153, R200 ;  /* 0x000000c899d97221 */ /* 0x000fc80000010000 */
[----:B------:R-:W0:Y:S01]  /*5f70*/  MUFU.EX2 R167, R167 ;  /* 0x000000a700a77308 */ /* 0x000e220000000800 */
[----:B-1----:R-:W-:-:S01]  /*5f80*/  FADD.FTZ R5, R163, R4 ;  /* 0x00000004a3057221 */ /* 0x002fc20000010000 */
[----:B------:R-:W-:-:S04]  /*5f90*/  FADD.FTZ R194, R152, R217 ;  /* 0x000000d998c27221 */ /* 0x000fc80000010000 */
[----:B------:R-:W-:Y:S02]  /*5fa0*/  FADD.FTZ R217, R161, R194 ;  /* 0x000000c2a1d97221 */ /* 0x000fe40000010000 */
[----:B------:R-:W1:Y:S01]  /*5fb0*/  MUFU.EX2 R192, R192 ;  /* 0x000000c000c07308 */ /* 0x000e620000000800 */
[----:B--2---:R-:W-:-:S01]  /*5fc0*/  FADD.FTZ R4, R190, R5 ;  /* 0x00000005be047221 */ /* 0x004fc20000010000 */
[----:B------:R-:W-:Y:S01]  /*5fd0*/  FFMA.FTZ R194, R2, R195, -R20 ;  /* 0x000000c302c27223 */ /* 0x000fe20000010814 */
[----:B------:R-:W-:-:S01]  /*5fe0*/  FADD.FTZ R200, R156, R217 ;  /* 0x000000d99cc87221 */ /* 0x000fc20000010000 */
[----:B------:R-:W-:-:S03]  /*5ff0*/  FFMA.FTZ R195, R2, R233, -R20 ;  /* 0x000000e902c37223 */ /* 0x000fc60000010814 */
[----:B------:R-:W-:Y:S01]  /*6000*/  FADD.FTZ R217, R165, R200 ;  /* 0x000000c8a5d97221 */ /* 0x000fe20000010000 */
[----:B------:R-:W2:Y:S01]  /*6010*/  MUFU.EX2 R171, R171 ;  /* 0x000000ab00ab7308 */ /* 0x000ea20000000800 */
[----:B0-----:R-:W-:-:S02]  /*6020*/  FADD.FTZ R5, R167, R4 ;  /* 0x00000004a7057221 */ /* 0x001fc40000010000 */
[----:B------:R-:W-:-:S04]  /*6030*/  FADD.FTZ R200, R158, R217 ;  /* 0x000000d99ec87221 */ /* 0x000fc80000010000 */
[----:B------:R-:W-:Y:S01]  /*6040*/  FADD.FTZ R217, R169, R200 ;  /* 0x000000c8a9d97221 */ /* 0x000fe20000010000 */
[----:B------:R-:W0:Y:S01]  /*6050*/  MUFU.EX2 R196, R196 ;  /* 0x000000c400c47308 */ /* 0x000e220000000800 */
[----:B-1----:R-:W-:-:S01]  /*6060*/  FADD.FTZ R4, R192, R5 ;  /* 0x00000005c0047221 */ /* 0x002fc20000010000 */
[----:B------:R-:W-:Y:S01]  /*6070*/  FFMA.FTZ R200, R2, R199, -R20 ;  /* 0x000000c702c87223 */ /* 0x000fe20000010814 */
[----:B------:R-:W-:-:S01]  /*6080*/  FADD.FTZ R204, R160, R217 ;  /* 0x000000d9a0cc7221 */ /* 0x000fc20000010000 */
[----:B------:R-:W-:-:S03]  /*6090*/  FFMA.FTZ R199, R2, R202, -R20 ;  /* 0x000000ca02c77223 */ /* 0x000fc60000010814 */
[----:B------:R-:W-:Y:S01]  /*60a0*/  FADD.FTZ R217, R173, R204 ;  /* 0x000000ccadd97221 */ /* 0x000fe20000010000 */
[----:B------:R-:W1:Y:S01]  /*60b0*/  MUFU.EX2 R10, R229 ;  /* 0x000000e5000a7308 */ /* 0x000e620000000800 */
[----:B--2---:R-:W-:-:S02]  /*60c0*/  FADD.FTZ R5, R171, R4 ;  /* 0x00000004ab057221 */ /* 0x004fc40000010000 */
[----:B------:R-:W-:-:S04]  /*60d0*/  FADD.FTZ R202, R162, R217 ;  /* 0x000000d9a2ca7221 */ /* 0x000fc80000010000 */
[----:B------:R-:W-:Y:S01]  /*60e0*/  FADD.FTZ R217, R177, R202 ;  /* 0x000000cab1d97221 */ /* 0x000fe20000010000 */
[----:B------:R-:W2:Y:S01]  /*60f0*/  MUFU.EX2 R179, R179 ;  /* 0x000000b300b37308 */ /* 0x000ea20000000800 */
[----:B0-----:R-:W-:-:S01]  /*6100*/  FADD.FTZ R5, R196, R5 ;  /* 0x00000005c4057221 */ /* 0x001fc20000010000 */
[----:B------:R-:W-:Y:S01]  /*6110*/  FFMA.FTZ R202, R2, R203, -R20 ;  /* 0x000000cb02ca7223 */ /* 0x000fe20000010814 */
[----:B------:R-:W-:-:S01]  /*6120*/  FADD.FTZ R4, R164, R217 ;  /* 0x000000d9a4047221 */ /* 0x000fc20000010000 */
[----:B------:R-:W-:-:S04]  /*6130*/  FFMA.FTZ R203, R2, R235, -R20 ;  /* 0x000000eb02cb7223 */ /* 0x000fc80000010814 */
        /* <DEDUP_REMOVED lines=10> */
[----:B------:R-:W-:Y:S01]  /*61e0*/  FFMA.FTZ R204, R2, R207, -R20 ;  /* 0x000000cf02cc7223 */ /* 0x000fe20000010814 */
[----:B------:R-:W-:-:S01]  /*61f0*/  FADD.FTZ R207, R189, R206 ;  /* 0x000000cebdcf7221 */ /* 0x000fc20000010000 */
[----:B------:R-:W-:-:S03]  /*6200*/  FFMA.FTZ R206, R2, R210, -R20 ;  /* 0x000000d202ce7223 */ /* 0x000fc60000010814 */
[----:B------:R-:W-:Y:S01]  /*6210*/  FADD.FTZ R208, R170, R207 ;  /* 0x000000cfaad07221 */ /* 0x000fe20000010000 */
[----:B------:R-:W0:Y:S01]  /*6220*/  MUFU.EX2 R198, R198 ;  /* 0x000000c600c67308 */ /* 0x000e220000000800 */
[----:B-1----:R-:W-:-:S01]  /*6230*/  FADD.FTZ R4, R186, R5 ;  /* 0x00000005ba047221 */ /* 0x002fc20000010000 */
[----:B------:R-:W-:Y:S01]  /*6240*/  FFMA.FTZ R207, R2, R211, -R20 ;  /* 0x000000d302cf7223 */ /* 0x000fe20000010814 */
[----:B------:R-:W-:-:S04]  /*6250*/  FADD.FTZ R217, R193, R208 ;  /* 0x000000d0c1d97221 */ /* 0x000fc80000010000 */
[----:B------:R-:W-:Y:S01]  /*6260*/  FADD.FTZ R210, R172, R217 ;  /* 0x000000d9acd27221 */ /* 0x000fe20000010000 */
[----:B------:R-:W1:Y:S01]  /*6270*/  MUFU.EX2 R191, R191 ;  /* 0x000000bf00bf7308 */ /* 0x000e620000000800 */
[----:B--2---:R-:W-:-:S02]  /*6280*/  FADD.FTZ R5, R187, R4 ;  /* 0x00000004bb057221 */ /* 0x004fc40000010000 */
[----:B------:R-:W-:-:S04]  /*6290*/  FADD.FTZ R211, R197, R210 ;  /* 0x000000d2c5d37221 */ /* 0x000fc80000010000 */
[----:B------:R-:W-:Y:S01]  /*62a0*/  FADD.FTZ R212, R174, R211 ;  /* 0x000000d3aed47221 */ /* 0x000fe20000010000 */
[----:B------:R-:W2:Y:S01]  /*62b0*/  MUFU.EX2 R194, R194 ;  /* 0x000000c200c27308 */ /* 0x000ea20000000800 */
[----:B0-----:R-:W-:-:S02]  /*62c0*/  FADD.FTZ R4, R198, R5 ;  /* 0x00000005c6047221 */ /* 0x001fc40000010000 */
[----:B------:R-:W-:-:S04]  /*62d0*/  FADD.FTZ R211, R201, R212 ;  /* 0x000000d4c9d37221 */ /* 0x000fc80000010000 */
[----:B------:R-:W-:Y:S01]  /*62e0*/  FADD.FTZ R212, R176, R211 ;  /* 0x000000d3b0d47221 */ /* 0x000fe20000010000 */
[----:B------:R-:W0:Y:S01]  /*62f0*/  MUFU.EX2 R195, R195 ;  /* 0x000000c300c37308 */ /* 0x000e220000000800 */
[----:B-1----:R-:W-:-:S01]  /*6300*/  FADD.FTZ R5, R191, R4 ;  /* 0x00000004bf057221 */ /* 0x002fc20000010000 */
[----:B------:R-:W-:Y:S01]  /*6310*/  IADD3 R4, -R19, 0xb, RZ ;  /* 0x0000000b13047810 */ /* 0x000fe20007ffe1ff */
[----:B------:R-:W-:-:S04]  /*6320*/  FADD.FTZ R211, R205, R212 ;  /* 0x000000d4cdd37221 */ /* 0x000fc80000010000 */
[----:B------:R1:W-:Y:S06]  /*6330*/  BAR.ARV R4, 0x100 ;  /* 0x000400040000751d */ /* 0x0003ec0000002000 */
[----:B------:R-:W3:Y:S01]  /*6340*/  MUFU.EX2 R200, R200 ;  /* 0x000000c800c87308 */ /* 0x000ee20000000800 */
[----:B--2---:R-:W-:-:S01]  /*6350*/  FADD.FTZ R208, R194, R5 ;  /* 0x00000005c2d07221 */ /* 0x004fc20000010000 */
[----:B-1----:R-:W-:-:S03]  /*6360*/  @!P0 VIADD R4, R214, 0x38840 ;  /* 0x00038840d6048836 */ /* 0x002fc60000000000 */
[----:B0-----:R-:W-:Y:S01]  /*6370*/  FADD.FTZ R5, R195, R208 ;  /* 0x000000d0c3057221 */ /* 0x001fe20000010000 */
[----:B------:R-:W-:-:S01]  /*6380*/  FFMA.FTZ R208, R2, R237, -R20 ;  /* 0x000000ed02d07223 */ /* 0x000fc20000010814 */
[----:B------:R-:W-:Y:S01]  /*6390*/  FFMA.FTZ R20, R2, R215, -R20 ;  /* 0x000000d702147223 */ /* 0x000fe20000010814 */
[----:B------:R-:W0:Y:S01]  /*63a0*/  MUFU.EX2 R199, R199 ;  /* 0x000000c700c77308 */ /* 0x000e220000000800 */
[----:B------:R-:W-:-:S04]  /*63b0*/  @!P0 PRMT R4, RZ, 0x654, R4 ;  /* 0x00000654ff048816 */ /* 0x000fc80000000004 */
[----:B------:R1:W-:Y:S03]  /*63c0*/  @!P0 SYNCS.ARRIVE.TRANS64.RED.A1T0 RZ, [R4+URZ], RZ ;  /* 0x000000ff04ff89a7 */ /* 0x0003e6000810043f */
[----:B------:R-:W2:Y:S01]  /*63d0*/  MUFU.EX2 R202, R202 ;  /* 0x000000ca00ca7308 */ /* 0x000ea20000000800 */
[----:B---3--:R-:W-:-:S01]  /*63e0*/  FADD.FTZ R210, R200, R5 ;  /* 0x00000005c8d27221 */ /* 0x008fc20000010000 */
[----:B-1----:R-:W-:-:S06]  /*63f0*/  FADD.FTZ R4, R178, R211 ;  /* 0x000000d3b2047221 */ /* 0x002fcc0000010000 */
        /* <DEDUP_REMOVED lines=20> */
.L_x_2136:
[----:B------:R-:W-:Y:S01]  /*6540*/  ULEA UR4, UR4, UR36, 0x3 ;  /* 0x0000002404047291 */ /* 0x000fe2000f8e183f */
[----:B------:R-:W-:Y:S01]  /*6550*/  ISETP.GT.AND P3, PT, R13, R12, PT ;  /* 0x0000000c0d00720c */ /* 0x000fe20003f64270 */
[-C--:B------:R-:W-:Y:S01]  /*6560*/  FMUL.FTZ R24, R24, R11.reuse ;  /* 0x0000000b18187220 */ /* 0x080fe20000410000 */
[----:B------:R-:W-:Y:S01]  /*6570*/  F2FP.SATFINITE.E4M3.F32.PACK_AB_MERGE_C R14, R153, R14, RZ ;  /* 0x0000000e990e723e */ /* 0x000fe200048070ff */
[----:B------:R-:W-:Y:S01]  /*6580*/  UIADD3 UR4, UR4, 0x38860, URZ ;  /* 0x0003886004047890 */ /* 0x000fe2000fffe03f */
[----:B------:R-:W-:Y:S01]  /*6590*/  F2FP.SATFINITE.E4M3.F32.PACK_AB_MERGE_C R10, R179, R10, RZ ;  /* 0x0000000ab30a723e */ /* 0x000fe200048070ff */
[----:B------:R-:W-:Y:S01]  /*65a0*/  FMUL.FTZ R25, R25, R11 ;  /* 0x0000000b19197220 */ /* 0x000fe20000410000 */
[----:B------:R-:W-:Y:S01]  /*65b0*/  F2FP.SATFINITE.E4M3.F32.PACK_AB_MERGE_C R23, R182, R23, RZ ;  /* 0x00000017b617723e */ /* 0x000fe200048070ff */
[----:B------:R-:W-:Y:S01]  /*65c0*/  UPRMT UR4, UR5, 0x654, UR4 ;  /* 0x0000065405047896 */ /* 0x000fe20008000004 */
[----:B------:R-:W-:Y:S01]  /*65d0*/  F2FP.SATFINITE.E4M3.F32.PACK_AB_MERGE_C R156, R165, R156, RZ ;  /* 0x0000009ca59c723e */ /* 0x000fe200048070ff */
[----:B------:R-:W-:Y:S01]  /*65e0*/  FMUL.FTZ R28, R28, R11 ;  /* 0x0000000b1c1c7220 */ /* 0x000fe20000410000 */
[----:B------:R-:W-:Y:S01]  /*65f0*/  F2FP.SATFINITE.E4M3.F32.PACK_AB_MERGE_C R159, R188, R159, RZ ;  /* 0x0000009fbc9f723e */ /* 0x000fe200048070ff */
[-C--:B------:R-:W-:Y:S01]  /*6600*/  FMUL.FTZ R29, R29, R11.reuse ;  /* 0x0000000b1d1d7220 */ /* 0x080fe20000410000 */
[----:B------:R-:W-:Y:S01]  /*6610*/  F2FP.SATFINITE.E4M3.F32.PACK_AB_MERGE_C R160, R173, R160, RZ ;  /* 0x000000a0ada0723e */ /* 0x000fe200048070ff */
[----:B------:R-:W-:Y:S01]  /*6620*/  FMUL.FTZ R32, R32, R11 ;  /* 0x0000000b20207220 */ /* 0x000fe20000410000 */
[----:B------:R-:W-:Y:S01]  /*6630*/  F2FP.SATFINITE.E4M3.F32.PACK_AB_MERGE_C R167, R192, R167, RZ ;  /* 0x000000a7c0a7723e */ /* 0x000fe200048070ff */
[----:B------:R-:W-:Y:S01]  /*6640*/  FMUL.FTZ R33, R33, R11 ;  /* 0x0000000b21217220 */ /* 0x000fe20000410000 */
[----:B------:R-:W-:Y:S01]  /*6650*/  F2FP.SATFINITE.E4M3.F32.PACK_AB_MERGE_C R164, R181, R164, RZ ;  /* 0x000000a4b5a4723e */ /* 0x000fe200048070ff */
[----:B------:R-:W-:Y:S01]  /*6660*/  SYNCS.ARRIVE.TRANS64.RED.A1T0 RZ, [UR4], RZ ;  /* 0x000000ffffff79a7 */ /* 0x000fe20008100404 */
[----:B------:R-:W-:Y:S01]  /*6670*/  F2FP.SATFINITE.E4M3.F32.PACK_AB_MERGE_C R168, R189, R168, RZ ;  /* 0x000000a8bda8723e */ /* 0x000fe200048070ff */
[----:B------:R-:W-:Y:S01]  /*6680*/  UMOV UR4, UR7 ;  /* 0x0000000700047c82 */ /* 0x000fe20008000000 */
        /* <DEDUP_REMOVED lines=150> */
[----:B------:R-:W-:-:S05]  /*6ff0*/  UMOV UR4, UR7 ;  /* 0x0000000700047c82 */ /* 0x000fca0008000000 */
.L_x_2127:
[----:B------:R-:W-:-:S13]  /*7000*/  ISETP.GE.AND P2, PT, R13, R18, PT ;  /* 0x000000120d00720c */ /* 0x000fda0003f46270 */
[----:B------:R-:W-:Y:S05]  /*7010*/  @!P2 BRA `(.L_x_2138) ;  /* 0x0000002000a0a947 */ /* 0x000fea0003800000 */
[C---:B------:R-:W-:Y:S01]  /*7020*/  VIADD R8, R19.reuse, 0x8 ;  /* 0x0000000813087836 */ /* 0x040fe20000000000 */
[----:B------:R-:W-:Y:S01]  /*7030*/  IADD3 R19, -R19, 0xb, RZ ;  /* 0x0000000b13137810 */ /* 0x000fe20007ffe1ff */
[----:B------:R-:W-:Y:S01]  /*7040*/  IMAD.MOV.U32 R10, RZ, RZ, R15 ;  /* 0x000000ffff0a7224 */ /* 0x000fe200078e000f */
[----:B------:R-:W-:Y:S01]  /*7050*/  UMOV UR7, UR4 ;  /* 0x0000000400077c82 */ /* 0x000fe20008000000 */
[----:B------:R-:W-:Y:S02]  /*7060*/  IMAD.MOV.U32 R9, RZ, RZ, R0 ;  /* 0x000000ffff097224 */ /* 0x000fe400078e0000 */
[----:B------:R-:W-:-:S07]  /*7070*/  IMAD.MOV.U32 R11, RZ, RZ, R3 ;  /* 0x000000ffff0b7224 */ /* 0x000fce00078e0003 */
.L_x_2148:
[----:B------:R-:W-:Y:S01]  /*7080*/  UIADD3 UR4, UR7, 0x1, URZ ;  /* 0x0000000107047890 */ /* 0x000fe2000fffe03f */
[----:B------:R-:W-:-:S03]  /*7090*/  ISETP.NE.AND P3, PT, RZ, UR37, PT ;  /* 0x00000025ff007c0c */ /* 0x000fc6000bf65270 */
[----:B------:R-:W-:-:S04]  /*70a0*/  UISETP.NE.AND UP0, UPT, UR4, 0x2, UPT ;  /* 0x000000020400788c */ /* 0x000fc8000bf05270 */
[----:B------:R-:W-:Y:S02]  /*70b0*/  USEL UR10, URZ, 0x1, UP0 ;  /* 0x000000013f0a7887 */ /* 0x000fe40008000000 */
[----:B------:R-:W-:-:S04]  /*70c0*/  USEL UR4, UR4, URZ, UP0 ;  /* 0x0000003f04047287 */ /* 0x000fc80008000000 */
[----:B------:R-:W-:Y:S01]  /*70d0*/  LOP3.LUT R3, R11, UR10, RZ, 0x3c, !PT ;  /* 0x0000000a0b037c12 */ /* 0x000fe2000f8e3cff */
[----:B------:R-:W-:Y:S07]  /*70e0*/  @P3 BRA `(.L_x_2139) ;  /* 0x0000000000283947 */ /* 0x000fee0003800000 */
[----:B------:R-:W-:Y:S05]  /*70f0*/  @!P1 BRA `(.L_x_2140) ;  /* 0x0000000000049947 */ /* 0x000fea0003800000 */
[----:B------:R-:W-:Y:S01]  /*7100*/  BPT.TRAP 0x1 ;  /* 0x000000040000795c */ /* 0x000fe20000300000 */
.L_x_2140:
[----:B------:R-:W-:Y:S01]  /*7110*/  ULEA UR10, UR4, UR36, 0x3 ;  /* 0x00000024040a7291 */ /* 0x000fe2000f8e183f */
[----:B------:R-:W-:-:S08]  /*7120*/  SHF.L.U32 R0, R3, 0x1f, RZ ;  /* 0x0000001f03007819 */ /* 0x000fd000000006ff */
[----:B------:R0:W1:Y:S01]  /*7130*/  SYNCS.PHASECHK.TRANS64.TRYWAIT P2, [UR10+0x38830], R0 ;  /* 0x03883000ff0075a7 */ /* 0x000062000804014a */
[----:B------:R-:W-:Y:S05]  /*7140*/  @!P1 BRA `(.L_x_2141) ;  /* 0x0000000000049947 */ /* 0x000fea0003800000 */
[----:B------:R-:W-:Y:S01]  /*7150*/  BPT.TRAP 0x1 ;  /* 0x000000040000795c */ /* 0x000fe20000300000 */
.L_x_2141:
[----:B-1----:R-:W-:Y:S05]  /*7160*/  @P2 BRA `(.L_x_2139) ;  /* 0x0000000000082947 */ /* 0x002fea0003800000 */
[----:B------:R-:W1:Y:S02]  /*7170*/  SYNCS.PHASECHK.TRANS64.TRYWAIT P2, [UR10+0x38830], R0 ;  /* 0x03883000ff0075a7 */ /* 0x000e64000804014a */
[----:B-1----:R-:W-:Y:S05]  /*7180*/  @!P2 BRA `(.L_x_2142) ;  /* 0x000000b00018a947 */ /* 0x002fea0003800000 */
.L_x_2139:
        /* <DEDUP_REMOVED lines=43> */
[----:B--2---:R-:W-:Y:S05]  /*7440*/  @P3 BRA `(.L_x_2143) ;  /* 0x0000000000283947 */ /* 0x004fea0003800000 */
[----:B------:R-:W-:Y:S05]  /*7450*/  @!P1 BRA `(.L_x_2144) ;  /* 0x0000000000049947 */ /* 0x000fea0003800000 */
[----:B------:R-:W-:Y:S01]  /*7460*/  BPT.TRAP 0x1 ;  /* 0x000000040000795c */ /* 0x000fe20000300000 */
.L_x_2144:
[----:B------:R-:W-:Y:S01]  /*7470*/  ULEA UR10, UR7, UR36, 0x3 ;  /* 0x00000024070a7291 */ /* 0x000fe2000f8e183f */
[----:B01----:R-:W-:-:S08]  /*7480*/  SHF.L.U32 R0, R11, 0x1f, RZ ;  /* 0x0000001f0b007819 */ /* 0x003fd000000006ff */
[----:B------:R0:W1:Y:S01]  /*7490*/  SYNCS.PHASECHK.TRANS64.TRYWAIT P2, [UR10+0x38850], R0 ;  /* 0x03885000ff0075a7 */ /* 0x000062000804014a */
[----:B------:R-:W-:Y:S05]  /*74a0*/  @!P1 BRA `(.L_x_2145) ;  /* 0x0000000000049947 */ /* 0x000fea0003800000 */
[----:B------:R-:W-:Y:S01]  /*74b0*/  BPT.TRAP 0x1 ;  /* 0x000000040000795c */ /* 0x000fe20000300000 */
.L_x_2145:
[----:B-1----:R-:W-:Y:S05]  /*74c0*/  @P2 BRA `(.L_x_2143) ;  /* 0x0000000000082947 */ /* 0x002fea0003800000 */
[----:B------:R-:W1:Y:S02]  /*74d0*/  SYNCS.PHASECHK.TRANS64.TRYWAIT P2, [UR10+0x38850], R0 ;  /* 0x03885000ff0075a7 */ /* 0x000e64000804014a */
[----:B-1----:R-:W-:Y:S05]  /*74e0*/  @!P2 BRA `(.L_x_2146) ;  /* 0x000000ac0058a947 */ /* 0x002fea0003800000 */
.L_x_2143:
[----:B------:R-:W-:Y:S01]  /*74f0*/  UIADD3 UR10, UR36, 0x400, URZ ;  /* 0x00000400240a7890 */ /* 0x000fe2000fffe03f */
[----:B------:R-:W-:Y:S01]  /*7500*/  WARPGROUP.ARRIVE ;  /* 0x00000000000079c5 */ /* 0x000fe20000000000 */
[----:B------:R-:W-:Y:S01]  /*7510*/  UMOV UR11, 0x40000040 ;  /* 0x40000040000b7882 */ /* 0x000fe20000000000 */
[----:B------:R-:W-:Y:S01]  /*7520*/  UMOV UR15, 0x40000040 ;  /* 0x40000040000f7882 */ /* 0x000fe20000000000 */
[----:B------:R-:W-:Y:S01]  /*7530*/  USHF.R.U32.HI UR10, URZ, 0x4, UR10 ;  /* 0x000000043f0a7899 */ /* 0x000fe2000801160a */
[----:B01----:R-:W-:Y:S02]  /*7540*/  FMNMX.FTZ R0, R152, R9, !PT ;  /* 0x0000000998007209 */ /* 0x003fe40007810000 */
[----:B------:R-:W-:Y:S01]  /*7550*/  FMNMX.FTZ R12, R154, R10, !PT ;  /* 0x0000000a9a0c7209 */ /* 0x000fe20007810000 */
        /* <DEDUP_REMOVED lines=82> */
[C-C-:B------:R-:W-:Y:S01]  /*7a80*/  FFMA.FTZ R181, R2.reuse, R189, -R11.reuse ;  /* 0x000000bd02b57223 */ /* 0x140fe2000001080b */
[----:B------:R-:W-:-:S01]  /*7a90*/  FFMA.FTZ R189, R2, R197, -R11 ;  /* 0x000000c502bd7223 */ /* 0x000fc2000001080b */
[C---:B------:R-:W-:Y:S01]  /*7aa0*/  FMUL.FTZ R20, R2.reuse, R9 ;  /* 0x0000000902147220 */ /* 0x040fe20000410000 */
[----:B------:R-:W-:-:S01]  /*7ab0*/  FFMA.FTZ R197, R2, R205, -R11 ;  /* 0x000000cd02c57223 */ /* 0x000fc2000001080b */
[----:B------:R-:W-:Y:S01]  /*7ac0*/  FADD.FTZ R9, -R15, R10 ;  /* 0x0000000a0f097221 */ /* 0x000fe20000010100 */
[----:B------:R-:W-:-:S01]  /*7ad0*/  FFMA.FTZ R205, R2, R15, -8 ;  /* 0xc100000002cd7423 */ /* 0x000fc2000001000f */
[C-C-:B------:R-:W-:Y:S01]  /*7ae0*/  FFMA.FTZ R21, R2.reuse, R152, -R11.reuse ;  /* 0x0000009802157223 */ /* 0x140fe2000001080b */
[----:B------:R-:W-:-:S01]  /*7af0*/  FFMA.FTZ R12, R2, R153, -R11 ;  /* 0x00000099020c7223 */ /* 0x000fc2000001080b */
[C---:B------:R-:W-:Y:S01]  /*7b00*/  FMUL.FTZ R9, R2.reuse, R9 ;  /* 0x0000000902097220 */ /* 0x040fe20000410000 */
[----:B------:R-:W-:-:S01]  /*7b10*/  FFMA.FTZ R154, R2, R154, -R205 ;  /* 0x0000009a029a7223 */ /* 0x000fc200000108cd */
[C---:B------:R-:W-:Y:S01]  /*7b20*/  FFMA.FTZ R155, R2.reuse, R155, -R205 ;  /* 0x0000009b029b7223 */ /* 0x040fe200000108cd */
[----:B------:R0:W-:Y:S01]  /*7b30*/  MUFU.EX2 R10, R20 ;  /* 0x00000014000a7308 */ /* 0x0001e20000000800 */
        /* <DEDUP_REMOVED lines=9> */
[C-C-:B------:R-:W-:Y:S01]  /*7bd0*/  FFMA.FTZ R169, R2.reuse, R177, -R11.reuse ;  /* 0x000000b102a97223 */ /* 0x140fe2000001080b */
[----:B0-----:R-:W-:-:S01]  /*7be0*/  FFMA.FTZ R20, R2, R164, -R11 ;  /* 0x000000a402147223 */ /* 0x001fc2000001080b */
        /* <DEDUP_REMOVED lines=10> */
[C-C-:B------:R-:W-:Y:S01]  /*7c90*/  FFMA.FTZ R170, R2.reuse, R170, -R205.reuse ;  /* 0x000000aa02aa7223 */ /* 0x140fe200000108cd */
        /* <DEDUP_REMOVED lines=15> */
[C-C-:B------:R-:W-:Y:S01]  /*7d90*/  FFMA.FTZ R180, R2.reuse, R200, -R11.reuse ;  /* 0x000000c802b47223 */ /* 0x140fe2000001080b */
[----:B------:R-:W-:-:S01]  /*7da0*/  FFMA.FTZ R168, R2, R188, -R11 ;  /* 0x000000bc02a87223 */ /* 0x000fc2000001080b */
[----:B------:R-:W2:Y:S01]  /*7db0*/  MUFU.EX2 R155, R155 ;  /* 0x0000009b009b7308 */ /* 0x000ea20000000800 */
[----:B0-----:R-:W-:-:S01]  /*7dc0*/  FFMA.FTZ R4, R9, R4, R154 ;  /* 0x0000000409047223 */ /* 0x001fc2000001009a */
[C-C-:B------:R-:W-:Y:S01]  /*7dd0*/  FFMA.FTZ R190, R2.reuse, R190, -R205.reuse ;  /* 0x000000be02be7223 */ /* 0x140fe200000108cd */
[----:B------:R-:W-:-:S01]  /*7de0*/  FFMA.FTZ R191, R2, R191, -R205 ;  /* 0x000000bf02bf7223 */ /* 0x000fc200000108cd */
[C---:B------:R-:W-:Y:S01]  /*7df0*/  FFMA.FTZ R172, R2.reuse, R192, -R11 ;  /* 0x000000c002ac7223 */ /* 0x040fe2000001080b */
[----:B------:R-:W-:-:S01]  /*7e00*/  FFMA.FTZ R194, R2, R194, -R205 ;  /* 0x000000c202c27223 */ /* 0x000fc200000108cd */
[C-C-:B------:R-:W-:Y:S01]  /*7e10*/  FFMA.FTZ R195, R2.reuse, R195, -R205.reuse ;  /* 0x000000c302c37223 */ /* 0x140fe200000108cd */
[----:B------:R-:W-:-:S01]  /*7e20*/  FFMA.FTZ R199, R2, R199, -R205 ;  /* 0x000000c702c77223 */ /* 0x000fc200000108cd */
[----:B------:R-:W0:Y:S01]  /*7e30*/  MUFU.EX2 R14, R14 ;  /* 0x0000000e000e7308 */ /* 0x000e220000000800 */
[----:B-1----:R-:W-:-:S01]  /*7e40*/  FADD.FTZ R5, R12, R5 ;  /* 0x000000050c057221 */ /* 0x002fc20000010000 */
[C---:B------:R-:W-:Y:S01]  /*7e50*/  FFMA.FTZ R203, R2.reuse, R203, -R205 ;  /* 0x000000cb02cb7223 */ /* 0x040fe200000108cd */
[----:B------:R-:W-:-:S01]  /*7e60*/  FFMA.FTZ R184, R2, R204, -R11 ;  /* 0x000000cc02b87223 */ /* 0x000fc2000001080b */
[C-C-:B------:R-:W-:Y:S01]  /*7e70*/  FFMA.FTZ R188, R2.reuse, R208, -R11.reuse ;  /* 0x000000d002bc7223 */ /* 0x140fe2000001080b */
[----:B------:R-:W-:-:S01]  /*7e80*/  FFMA.FTZ R192, R2, R212, -R11 ;  /* 0x000000d402c07223 */ /* 0x000fc2000001080b */
[C---:B------:R-:W-:Y:S01]  /*7e90*/  FFMA.FTZ R11, R2.reuse, R213, -R11 ;  /* 0x000000d5020b7223 */ /* 0x040fe2000001080b */
[----:B------:R-:W-:-:S01]  /*7ea0*/  FFMA.FTZ R207, R2, R207, -R205 ;  /* 0x000000cf02cf7223 */ /* 0x000fc200000108cd */
        /* <DEDUP_REMOVED lines=12> */
[----:B------:R-:W-:Y:S01]  /*7f70*/  QGMMA.64x256x32.F32.E4M3.E4M3 R24, R224, gdesc[UR12], R24, gsb0 ;  /* 0x03e0000ce0187df3 */ /* 0x000fe20008000818 */
[----:B------:R-:W-:Y:S01]  /*7f80*/  UIADD3 UR14, UR10, 0x4, URZ ;  /* 0x000000040a0e7890 */ /* 0x000fe2000fffe03f */
[----:B------:R-:W-:Y:S01]  /*7f90*/  UMOV UR15, 0x40000040 ;  /* 0x40000040000f7882 */ /* 0x000fe20000000000 */
[----:B------:R-:W-:-:S03]  /*7fa0*/  UIADD3 UR10, UR10, 0x6, URZ ;  /* 0x000000060a0a7890 */ /* 0x000fc6000fffe03f */
        /* <DEDUP_REMOVED lines=16> */
[----:B------:R-:W-:-:S06]  /*80b0*/  FFMA.FTZ R196, R2, R198, -R205 ;  /* 0x000000c602c47223 */ /* 0x000fcc00000108cd */
        /* <DEDUP_REMOVED lines=16> */
[----:B------:R-:W-:-:S06]  /*81c0*/  FFMA.FTZ R198, R2, R202, -R205 ;  /* 0x000000ca02c67223 */ /* 0x000fcc00000108cd */
        /* <DEDUP_REMOVED lines=16> */
[----:B------:R-:W-:Y:S01]  /*82d0*/  FFMA.FTZ R200, R2, R206, -R205 ;  /* 0x000000ce02c87223 */ /* 0x000fe200000108cd */
[----:B------:R-:W-:-:S05]  /*82e0*/  IMAD.U32 R206, RZ, RZ, UR4 ;  /* 0x00000004ffce7e24 */ /* 0x000fca000f8e00ff */
        /* <DEDUP_REMOVED lines=18> */
[----:B0-----:R-:W-:-:S01]  /*8410*/  FADD.FTZ R4, R172, R5 ;  /* 0x00000005ac047221 */ /* 0x001fc20000010000 */
[----:B------:R-:W-:Y:S02]  /*8420*/  WARPGROUP.DEPBAR.LE gsb0, 0x0 ;  /* 0x00008000000079c5 */ /* 0x000fe40000010000 */
[----:B------:R-:W-:-:S04]  /*8430*/  WARPGROUP.ARRIVE ;  /* 0x00000000000079c5 */ /* 0x000fc80000000000 */
[----:B------:R-:W0:Y:S01]  /*8440*/  MUFU.EX2 R195, R195 ;  /* 0x000000c300c37308 */ /* 0x000e220000000800 */
[----:B-1----:R-:W-:-:S01]  /*8450*/  FADD.FTZ R204, R194, R209 ;  /* 0x000000d1c2cc7221 */ /* 0x002fc20000010000 */
[----:B------:R-:W-:Y:S01]  /*8460*/  FFMA.FTZ R209, R2, R211, -R205 ;  /* 0x000000d302d17223 */ /* 0x000fe200000108cd */
[----:B------:R-:W-:Y:S01]  /*8470*/  QGMMA.64x256x32.F32.E4M3.E4M3 R24, R220, gdesc[UR12], R24, gsb0 ;  /* 0x03e0000cdc187df3 */ /* 0x000fe20008000818 */
[----:B--2---:R-:W-:-:S01]  /*8480*/  FADD.FTZ R5, R185, R4 ;  /* 0x00000004b9057221 */ /* 0x004fc20000010000 */
[----:B------:R-:W-:-:S03]  /*8490*/  @!P0 LEA R4, R206, UR36, 0x3 ;  /* 0x00000024ce048c11 */ /* 0x000fc6000f8e18ff */
[----:B------:R-:W1:Y:S02]  /*84a0*/  MUFU.EX2 R176, R176 ;  /* 0x000000b000b07308 */ /* 0x000e640000000800 */
[----:B------:R-:W-:-:S06]  /*84b0*/  @!P0 VIADD R4, R4, 0x38840 ;  /* 0x0003884004048836 */ /* 0x000fcc0000000000 */
[----:B------:R-:W2:Y:S01]  /*84c0*/  MUFU.EX2 R196, R196 ;  /* 0x000000c400c47308 */ /* 0x000ea20000000800 */
[----:B0-----:R-:W-:-:S01]  /*84d0*/  FADD.FTZ R213, R195, R204 ;  /* 0x000000ccc3d57221 */ /* 0x001fc20000010000 */
[----:B------:R-:W-:-:S06]  /*84e0*/  @!P0 PRMT R4, RZ, 0x654, R4 ;  /* 0x00000654ff048816 */ /* 0x000fcc0000000004 */
[----:B------:R-:W0:Y:S01]  /*84f0*/  MUFU.EX2 R189, R189 ;  /* 0x000000bd00bd7308 */ /* 0x000e220000000800 */
[----:B-1----:R-:W-:-:S07]  /*8500*/  FADD.FTZ R204, R176, R5 ;  /* 0x00000005b0cc7221 */ /* 0x002fce0000010000 */
[----:B------:R-:W1:Y:S01]  /*8510*/  MUFU.EX2 R199, R199 ;  /* 0x000000c700c77308 */ /* 0x000e620000000800 */
[----:B--2---:R-:W-:-:S07]  /*8520*/  FADD.FTZ R206, R196, R213 ;  /* 0x000000d5c4ce7221 */ /* 0x004fce0000010000 */
[----:B------:R-:W2:Y:S01]  /*8530*/  MUFU.EX2 R180, R180 ;  /* 0x000000b400b47308 */ /* 0x000ea20000000800 */
[----:B0-----:R-:W-:-:S01]  /*8540*/  FADD.FTZ R5, R189, R204 ;  /* 0x000000ccbd057221 */ /* 0x001fc20000010000 */
[C-C-:B------:R-:W-:Y:S01]  /*8550*/  FFMA.FTZ R204, R2.reuse, R214, -R205.reuse ;  /* 0x000000d602cc7223 */ /* 0x140fe200000108cd */
[----:B------:R-:W-:-:S05]  /*8560*/  FFMA.FTZ R205, R2, R215, -R205 ;  /* 0x000000d702cd7223 */ /* 0x000fca00000108cd */
        /* <DEDUP_REMOVED lines=14> */
[----:B------:R-:W-:Y:S01]  /*8650*/  MUFU.EX2 R188, R188 ;  /* 0x000000bc00bc7308 */ /* 0x000fe20000000800 */
[----:B--2---:R-:W-:-:S07]  /*8660*/  FADD.FTZ R5, R197, R206 ;  /* 0x000000cec5057221 */ /* 0x004fce0000010000 */
[----:B------:R-:W1:Y:S01]  /*8670*/  MUFU.EX2 R202, R202 ;  /* 0x000000ca00ca7308 */ /* 0x000e620000000800 */
[----:B0-----:R-:W-:-:S07]  /*8680*/  FADD.FTZ R211, R207, R208 ;  /* 0x000000d0cfd37221 */ /* 0x001fce0000010000 */
[----:B------:R-:W-:Y:S08]  /*8690*/  MUFU.EX2 R201, R201 ;  /* 0x000000c900c97308 */ /* 0x000ff00000000800 */
[----:B------:R-:W0:Y:S01]  /*86a0*/  MUFU.EX2 R209, R209 ;  /* 0x000000d100d17308 */ /* 0x000e220000000800 */
[----:B-1----:R-:W-:-:S07]  /*86b0*/  FADD.FTZ R206, R202, R211 ;  /* 0x000000d3cace7221 */ /* 0x002fce0000010000 */
[----:B------:R-:W-:Y:S08]  /*86c0*/  MUFU.EX2 R192, R192 ;  /* 0x000000c000c07308 */ /* 0x000ff00000000800 */
[----:B------:R-:W1:Y:S01]  /*86d0*/  MUFU.EX2 R204, R204 ;  /* 0x000000cc00cc7308 */ /* 0x000e620000000800 */
[----:B0-----:R-:W-:-:S07]  /*86e0*/  FADD.FTZ R211, R209, R206 ;  /* 0x000000ced1d37221 */ /* 0x001fce0000010000 */
[----:B------:R-:W0:Y:S08]  /*86f0*/  MUFU.EX2 R11, R11 ;  /* 0x0000000b000b7308 */ /* 0x000e300000000800 */
[----:B------:R-:W2:Y:S01]  /*8700*/  MUFU.EX2 R205, R205 ;  /* 0x000000cd00cd7308 */ /* 0x000ea20000000800 */
[----:B-1----:R-:W-:-:S01]  /*8710*/  FADD.FTZ R211, R204, R211 ;  /* 0x000000d3ccd37221 */ /* 0x002fc20000010000 */
[----:B------:R-:W-:-:S02]  /*8720*/  WARPGROUP.DEPBAR.LE gsb0, 0x0 ;  /* 0x00008000000079c5 */ /* 0x000fc40000010000 */
[----:B------:R-:W-:-:S06]  /*8730*/  WARPGROUP.ARRIVE ;  /* 0x00000000000079c5 */ /* 0x000fcc0000000000 */
[----:B------:R-:W-:Y:S03]  /*8740*/  QGMMA.64x256x32.F32.E4M3.E4M3 R24, R216, gdesc[UR8], R24, gsb0 ;  /* 0x03e00008d8187df3 */ /* 0x000fe60008000818 */
[----:B------:R-:W-:Y:S02]  /*8750*/  WARPGROUP.DEPBAR.LE gsb0, 0x0 ;  /* 0x00008000000079c5 */ /* 0x000fe40000010000 */
[----:B------:R1:W-:Y:S06]  /*8760*/  BAR.ARV R19, 0x100 ;  /* 0x000400130000751d */ /* 0x0003ec0000002000 */
[----:B------:R3:W-:Y:S02]  /*8770*/  @!P0 SYNCS.ARRIVE.TRANS64.RED.A1T0 RZ, [R4+URZ], RZ ;  /* 0x000000ff04ff89a7 */ /* 0x0007e4000810043f */
[----:B---3--:R-:W-:-:S04]  /*8780*/  FADD.FTZ R4, R188, R5 ;  /* 0x00000005bc047221 */ /* 0x008fc80000010000 */
[----:B------:R-:W-:-:S04]  /*8790*/  FADD.FTZ R5, R201, R4 ;  /* 0x00000004c9057221 */ /* 0x000fc80000010000 */
[----:B------:R-:W-:-:S04]  /*87a0*/  FADD.FTZ R4, R192, R5 ;  /* 0x00000005c0047221 */ /* 0x000fc80000010000 */
[----:B0-----:R-:W-:Y:S01]  /*87b0*/  FADD.FTZ R5, R11, R4 ;  /* 0x000000040b057221 */ /* 0x001fe20000010000 */
[----:B--2---:R-:W-:-:S01]  /*87c0*/  FADD.FTZ R4, R205, R211 ;  /* 0x000000d3cd047221 */ /* 0x004fc20000010000 */
[----:B-1----:R-:W-:Y:S06]  /*87d0*/  @!P1 BRA `(.L_x_2147) ;  /* 0x0000000000049947 */ /* 0x002fec0003800000 */
[----:B------:R-:W-:Y:S01]  /*87e0*/  BPT.TRAP 0x1 ;  /* 0x000000040000795c */ /* 0x000fe20000300000 */
.L_x_2147:
[----:B------:R-:W-:Y:S01]  /*87f0*/  ULEA UR7, UR7, UR36, 0x3 ;  /* 0x0000002407077291 */ /* 0x000fe2000f8e183f */
[----:B------:R-:W-:Y:S01]  /*8800*/  ISETP.GT.AND P2, PT, R13, R18, PT ;  /* 0x000000120d00720c */ /* 0x000fe20003f44270 */
[----:B------:R-:W-:Y:S01]  /*8810*/  FMUL.FTZ R24, R24, R10 ;  /* 0x0000000a18187220 */ /* 0x000fe20000410000 */
        /* <DEDUP_REMOVED lines=160> */
[----:B------:R-:W-:Y:S02]  /*9220*/  F2FP.SATFINITE.E4M3.F32.PACK_AB_MERGE_C R220, R177, R164, R168 ;  /* 0x000000a4b1dc723e */ /* 0x000fe400048070a8 */
[----:B------:R-:W-:Y:S02]  /*9230*/  F2FP.SATFINITE.E4M3.F32.PACK_AB_MERGE_C R221, R187, R186, R190 ;  /* 0x000000babbdd723e */ /* 0x000fe400048070be */
[----:B------:R-:W-:-:S02]  /*9240*/  F2FP.SATFINITE.E4M3.F32.PACK_AB_MERGE_C R222, R185, R172, R176 ;  /* 0x000000acb9de723e */ /* 0x000fc400048070b0 */
[----:B------:R-:W-:Y:S02]  /*9250*/  F2FP.SATFINITE.E4M3.F32.PACK_AB_MERGE_C R223, R195, R194, R196 ;  /* 0x000000c2c3df723e */ /* 0x000fe400048070c4 */
[----:B------:R-:W-:Y:S02]  /*9260*/  F2FP.SATFINITE.E4M3.F32.PACK_AB_MERGE_C R216, R193, R180, R184 ;  /* 0x000000b4c1d8723e */ /* 0x000fe400048070b8 */
[----:B------:R-:W-:Y:S02]  /*9270*/  F2FP.SATFINITE.E4M3.F32.PACK_AB_MERGE_C R217, R203, R198, R200 ;  /* 0x000000c6cbd9723e */ /* 0x000fe400048070c8 */
[----:B------:R-:W-:Y:S01]  /*9280*/  F2FP.SATFINITE.E4M3.F32.PACK_AB_MERGE_C R219, R209, R202, R204 ;  /* 0x000000cad1db723e */ /* 0x000fe200048070cc */
[----:B------:R-:W-:Y:S06]  /*9290*/  @P2 BRA `(.L_x_2148) ;  /* 0xffffffdc00782947 */ /* 0x000fec000383ffff */
.L_x_2138:
[----:B------:R-:W-:Y:S06]  /*92a0*/  BAR.ARV 0x8, 0x180 ;  /* 0x0206000000007b1d */ /* 0x000fec0000002000 */
[----:B------:R-:W-:Y:S05]  /*92b0*/  @!P1 BRA `(.L_x_2149) ;  /* 0x0000000000049947 */ /* 0x000fea0003800000 */
[----:B------:R-:W-:Y:S01]  /*92c0*/  BPT.TRAP 0x1 ;  /* 0x000000040000795c */ /* 0x000fe20000300000 */
.L_x_2149:
[----:B------:R-:W-:Y:S01]  /*92d0*/  ULEA UR7, UR4, UR36, 0x3 ;  /* 0x0000002404077291 */ /* 0x000fe2000f8e183f */
[----:B------:R-:W-:-:S08]  /*92e0*/  SHF.L.U32 R3, R3, 0x1f, RZ ;  /* 0x0000001f03037819 */ /* 0x000fd000000006ff */
[----:B------:R0:W1:Y:S01]  /*92f0*/  SYNCS.PHASECHK.TRANS64.TRYWAIT P0, [UR7+0x38850], R3 ;  /* 0x03885003ff0075a7 */ /* 0x0000620008000147 */
[----:B------:R-:W-:Y:S05]  /*9300*/  @!P1 BRA `(.L_x_2150) ;  /* 0x0000000000049947 */ /* 0x000fea0003800000 */
[----:B------:R-:W-:Y:S01]  /*9310*/  BPT.TRAP 0x1 ;  /* 0x000000040000795c */ /* 0x000fe20000300000 */
.L_x_2150:
[----:B-1----:R-:W-:Y:S05]  /*9320*/  @P0 BRA `(.L_x_2151) ;  /* 0x0000000000080947 */ /* 0x002fea0003800000 */
[----:B------:R-:W1:Y:S02]  /*9330*/  SYNCS.PHASECHK.TRANS64.TRYWAIT P0, [UR7+0x38850], R3 ;  /* 0x03885003ff0075a7 */ /* 0x000e640008000147 */
[----:B-1----:R-:W-:Y:S05]  /*9340*/  @!P0 BRA `(.L_x_2152) ;  /* 0x0000008c00d88947 */ /* 0x002fea0003800000 */
.L_x_2151:
[----:B------:R-:W-:Y:S01]  /*9350*/  UIADD3 UR36, UR36, 0x400, URZ ;  /* 0x0000040024247890 */ /* 0x000fe2000fffe03f */
[----:B------:R-:W-:Y:S01]  /*9360*/  WARPGROUP.ARRIVE ;  /* 0x00000000000079c5 */ /* 0x000fe20000000000 */
[----:B------:R-:W-:Y:S01]  /*9370*/  UMOV UR11, 0x40000040 ;  /* 0x40000040000b7882 */ /* 0x000fe20000000000 */
[----:B------:R-:W2:Y:S01]  /*9380*/  LDC.64 R10, c[0x0][0x9a0] ;  /* 0x00026800ff0a7b82 */ /* 0x000ea20000000a00 */
[----:B------:R-:W-:-:S04]  /*9390*/  USHF.R.U32.HI UR36, URZ, 0x4, UR36 ;  /* 0x000000043f247899 */ /* 0x000fc80008011624 */
        /* <DEDUP_REMOVED lines=8> */
[----:B--2---:R-:W-:Y:S01]  /*9420*/  ISETP.NE.U32.AND P0, PT, R10, RZ, PT ;  /* 0x000000ff0a00720c */ /* 0x004fe20003f05070 */
[----:B------:R-:W-:-:S03]  /*9430*/  UIADD3 UR6, UR4, 0x4, URZ ;  /* 0x0000000404067890 */ /* 0x000fc6000fffe03f */
[----:B------:R-:W-:-:S13]  /*9440*/  ISETP.NE.AND.EX P0, PT, R11, RZ, PT, P0 ;  /* 0x000000ff0b00720c */ /* 0x000fda0003f05300 */
[----:B------:R-:W1:Y:S08]  /*9450*/  @P0 LDC.64 R8, c[0x0][0x9c8] ;  /* 0x00027200ff080b82 */ /* 0x000e700000000a00 */
[----:B------:R-:W2:Y:S01]  /*9460*/  @P0 LDC.64 R12, c[0x0][0x9d0] ;  /* 0x00027400ff0c0b82 */ /* 0x000ea20000000a00 */
[----:B-1----:R-:W-:-:S04]  /*9470*/  @P0 IMAD R6, R8, UR38, RZ ;  /* 0x0000002608060c24 */ /* 0x002fc8000f8e02ff */
[----:B0-----:R-:W-:Y:S01]  /*9480*/  @P0 IMAD R3, R9, UR39, R6 ;  /* 0x0000002709030c24 */ /* 0x001fe2000f8e0206 */
[----:B------:R-:W-:Y:S01]  /*9490*/  @P0 SHF.R.S32.HI R9, RZ, 0x1f, R17 ;  /* 0x0000001fff090819 */ /* 0x000fe20000011411 */
[----:B------:R-:W-:-:S04]  /*94a0*/  @P0 IMAD.WIDE.U32 R6, R8, UR39, RZ ;  /* 0x0000002708060c25 */ /* 0x000fc8000f8e00ff */
[----:B------:R-:W-:Y:S02]  /*94b0*/  @P0 IMAD.IADD R7, R7, 0x1, R3 ;  /* 0x0000000107070824 */ /* 0x000fe400078e0203 */
[-C--:B--2---:R-:W-:Y:S02]  /*94c0*/  @P0 IMAD R8, R9, R12.reuse, RZ ;  /* 0x0000000c09080224 */ /* 0x084fe400078e02ff */
        /* <DEDUP_REMOVED lines=25> */
[----:B------:R-:W-:Y:S02]  /*9660*/  IMAD.MOV.U32 R5, RZ, RZ, RZ ;  /* 0x000000ffff057224 */ /* 0x000fe400078e00ff */
        /* <DEDUP_REMOVED lines=9> */
[----:B0-----:R-:W-:-:S06]  /*9700*/  IMAD.MOV.U32 R9, RZ, RZ, RZ ;  /* 0x000000ffff097224 */ /* 0x001fcc00078e00ff */
[----:B------:R-:W0:Y:S08]  /*9710*/  @P2 MUFU.LG2 R8, R13 ;  /* 0x0000000d00082308 */ /* 0x000e300000000c00 */
[----:B------:R-:W1:Y:S08]  /*9720*/  @P3 MUFU.LG2 R10, R14 ;  /* 0x0000000e000a3308 */ /* 0x000e700000000c00 */
[----:B------:R-:W3:Y:S01]  /*9730*/  @P0 MUFU.RCP R9, R12 ;  /* 0x0000000c00090308 */ /* 0x000ee20000001000 */
[----:B------:R-:W-:Y:S01]  /*9740*/  @P2 FMUL.FTZ R7, R2, 0.69314718246459960938 ;  /* 0x3f31721802072820 */ /* 0x000fe20000410000 */
[----:B0-----:R-:W-:Y:S01]  /*9750*/  @P2 FMUL.FTZ R8, R8, 0.69314718246459960938 ;  /* 0x3f31721808082820 */ /* 0x001fe20000410000 */
[----:B------:R-:W-:Y:S01]  /*9760*/  @P3 FMUL.FTZ R19, R2, 0.69314718246459960938 ;  /* 0x3f31721802133820 */ /* 0x000fe20000410000 */
        /* <DEDUP_REMOVED lines=13> */
.L_x_2153:
        /* <DEDUP_REMOVED lines=132> */
.L_x_2120:
[----:B------:R-:W-:Y:S05]  /*a080*/  @P0 BRA `(.L_x_2154) ;  /* 0x0000003800540947 */ /* 0x000fea0003800000 */
[----:B0-----:R-:W0:Y:S01]  /*a090*/  S2R R5, SR_TID.X ;  /* 0x0000000000057919 */ /* 0x001e220000002100 */
        /* <DEDUP_REMOVED lines=10> */
[----:B------:R-:W-:Y:S01]  /*a140*/  LOP3.LUT P0, R2, R5, 0x3, RZ, 0xc0, !PT ;  /* 0x0000000305027812 */ /* 0x000fe2000780c0ff */
[----:B------:R-:W-:Y:S01]  /*a150*/  BSSY B0, `(.L_x_2155) ;  /* 0x00002ae000007945 */ /* 0x000fe20003800000 */
[----:B------:R-:W1:Y:S02]  /*a160*/  S2R R14, SR_CTAID.X ;  /* 0x00000000000e7919 */ /* 0x000e640000002500 */
[----:B------:R-:W-:-:S04]  /*a170*/  ISETP.EQ.OR P0, PT, R2, 0x3, !P0 ;  /* 0x000000030200780c */ /* 0x000fc80004702670 */
[----:B------:R-:W-:Y:S01]  /*a180*/  SEL R171, R38, R39, P0 ;  /* 0x0000002726ab7207 */ /* 0x000fe20000000000 */
[----:B0-----:R-:W-:Y:S01]  /*a190*/  VIADD R6, R5, 0xffffff80 ;  /* 0xffffff8005067836 */ /* 0x001fe20000000000 */
[----:B------:R-:W-:Y:S02]  /*a1a0*/  SEL R20, R39, R38, P0 ;  /* 0x0000002627147207 */ /* 0x000fe40000000000 */
[----:B------:R-:W-:Y:S02]  /*a1b0*/  SEL R19, R8, R147, P0 ;  /* 0x0000009308137207 */ /* 0x000fe40000000000 */
[----:B------:R-:W-:Y:S02]  /*a1c0*/  SHF.R.S32.HI R5, RZ, 0x1f, R6 ;  /* 0x0000001fff057819 */ /* 0x000fe40000011406 */
[----:B------:R-:W-:Y:S02]  /*a1d0*/  SEL R2, R147, R8, P0 ;  /* 0x0000000893027207 */ /* 0x000fe40000000000 */
[----:B------:R-:W-:-:S02]  /*a1e0*/  LEA.HI R7, R5, R6, RZ, 0x7 ;  /* 0x0000000605077211 */ /* 0x000fc400078f38ff */
[----:B------:R-:W-:Y:S02]  /*a1f0*/  SEL R15, R28, R29, P0 ;  /* 0x0000001d1c0f7207 */ /* 0x000fe40000000000 */
[----:B------:R-:W-:Y:S02]  /*a200*/  LOP3.LUT R9, R7, 0xffffff80, RZ, 0xc0, !PT ;  /* 0xffffff8007097812 */ /* 0x000fe400078ec0ff */
[----:B------:R-:W-:Y:S02]  /*a210*/  SHF.R.S32.HI R8, RZ, 0x7, R7 ;  /* 0x00000007ff087819 */ /* 0x000fe40000011407 */
[----:B------:R-:W-:Y:S01]  /*a220*/  SEL R28, R29, R28, P0 ;  /* 0x0000001c1d1c7207 */ /* 0x000fe20000000000 */
[----:B------:R-:W-:Y:S01]  /*a230*/  IMAD.IADD R16, R6, 0x1, -R9 ;  /* 0x0000000106107824 */ /* 0x000fe200078e0a09 */
[----:B------:R-:W-:Y:S02]  /*a240*/  LEA.HI R12, R5, R6, RZ, 0x2 ;  /* 0x00000006050c7211 */ /* 0x000fe400078f10ff */
[----:B------:R-:W-:-:S02]  /*a250*/  SEL R29, R44, R45, P0 ;  /* 0x0000002d2c1d7207 */ /* 0x000fc40000000000 */
[----:B------:R-:W-:Y:S02]  /*a260*/  SHF.R.S32.HI R9, RZ, 0x1f, R16 ;  /* 0x0000001fff097819 */ /* 0x000fe40000011410 */
[----:B------:R-:W-:Y:S02]  /*a270*/  LEA.HI R5, R7, R8, RZ, 0x1 ;  /* 0x0000000807057211 */ /* 0x000fe400078f08ff */
[----:B------:R-:W-:Y:S02]  /*a280*/  LEA.HI R38, R9, R16, RZ, 0x2 ;  /* 0x0000001009267211 */ /* 0x000fe400078f10ff */
[----:B------:R-:W-:Y:S02]  /*a290*/  SEL R44, R45, R44, P0 ;  /* 0x0000002c2d2c7207 */ /* 0x000fe40000000000 */
[--C-:B------:R-:W-:Y:S02]  /*a2a0*/  SHF.R.S32.HI R10, RZ, 0x2, R38.reuse ;  /* 0x00000002ff0a7819 */ /* 0x100fe40000011426 */
[----:B------:R-:W-:-:S02]  /*a2b0*/  SHF.R.S32.HI R11, RZ, 0x1f, R38 ;  /* 0x0000001fff0b7819 */ /* 0x000fc40000011426 */
[----:B------:R-:W-:Y:S02]  /*a2c0*/  SEL R45, R60, R61, P0 ;  /* 0x0000003d3c2d7207 */ /* 0x000fe40000000000 */
[----:B------:R-:W-:Y:S02]  /*a2d0*/  LEA.HI R11, R11, R10, RZ, 0x3 ;  /* 0x0000000a0b0b7211 */ /* 0x000fe400078f18ff */
[----:B------:R-:W-:Y:S02]  /*a2e0*/  SEL R60, R61, R60, P0 ;  /* 0x0000003c3d3c7207 */ /* 0x000fe40000000000 */
[----:B------:R-:W-:Y:S02]  /*a2f0*/  SEL R61, R76, R77, P0 ;  /* 0x0000004d4c3d7207 */ /* 0x000fe40000000000 */
[----:B------:R-:W-:Y:S02]  /*a300*/  LOP3.LUT R5, R5, 0x3fffffe, RZ, 0xc0, !PT ;  /* 0x03fffffe05057812 */ /* 0x000fe400078ec0ff */
[----:B------:R-:W-:-:S02]  /*a310*/  SEL R76, R77, R76, P0 ;  /* 0x0000004c4d4c7207 */ /* 0x000fc40000000000 */
[----:B------:R-:W-:Y:S01]  /*a320*/  LOP3.LUT R7, R12, 0xfffffffc, RZ, 0xc0, !PT ;  /* 0xfffffffc0c077812 */ /* 0x000fe200078ec0ff */
[----:B------:R-:W-:Y:S01]  /*a330*/  IMAD.IADD R5, R8, 0x1, -R5 ;  /* 0x0000000108057824 */ /* 0x000fe200078e0a05 */
[----:B------:R-:W-:Y:S02]  /*a340*/  LOP3.LUT R11, R11, 0xfffffff8, RZ, 0xc0, !PT ;  /* 0xfffffff80b0b7812 */ /* 0x000fe400078ec0ff */
[----:B------:R-:W-:Y:S02]  /*a350*/  SEL R77, R92, R93, P0 ;  /* 0x0000005d5c4d7207 */ /* 0x000fe40000000000 */
[----:B------:R-:W-:Y:S01]  /*a360*/  SHF.R.S32.HI R12, RZ, 0x1f, R17 ;  /* 0x0000001fff0c7819 */ /* 0x000fe20000011411 */
[----:B------:R-:W-:Y:S01]  /*a370*/  IMAD.IADD R8, R10, 0x1, -R11 ;  /* 0x000000010a087824 */ /* 0x000fe200078e0a0b */
[----:B------:R-:W-:Y:S02]  /*a380*/  SEL R92, R93, R92, P0 ;  /* 0x0000005c5d5c7207 */ /* 0x000fe40000000000 */
[----:B------:R-:W-:Y:S01]  /*a390*/  LEA.HI R9, R9, R16, RZ, 0x5 ;  /* 0x0000001009097211 */ /* 0x000fe200078f28ff */
[----:B------:R-:W-:Y:S01]  /*a3a0*/  IMAD R10, R12, UR4, RZ ;  /* 0x000000040c0a7c24 */ /* 0x000fe2000f8e02ff */
[----:B------:R-:W-:Y:S01]  /*a3b0*/  SEL R93, R96, R97, P0 ;  /* 0x00000061605d7207 */ /* 0x000fe20000000000 */
[----:B------:R-:W-:Y:S01]  /*a3c0*/  IMAD R12, R12, UR6, RZ ;  /* 0x000000060c0c7c24 */ /* 0x000fe2000f8e02ff */
[----:B------:R-:W-:Y:S01]  /*a3d0*/  SEL R96, R97, R96, P0 ;  /* 0x0000006061607207 */ /* 0x000fe20000000000 */
[----:B------:R-:W-:Y:S01]  /*a3e0*/  IMAD R11, R17, UR5, R10 ;  /* 0x00000005110b7c24 */ /* 0x000fe2000f8e020a */
[----:B------:R-:W-:-:S02]  /*a3f0*/  SEL R13, R24, R25, P0 ;  /* 0x00000019180d7207 */ /* 0x000fc40000000000 */
[----:B------:R-:W-:Y:S02]  /*a400*/  SEL R97, R104, R105, P0 ;  /* 0x0000006968617207 */ /* 0x000fe40000000000 */
[----:B------:R-:W-:Y:S02]  /*a410*/  SEL R24, R25, R24, P0 ;  /* 0x0000001819187207 */ /* 0x000fe40000000000 */
[----:B------:R-:W-:Y:S02]  /*a420*/  SEL R21, R32, R33, P0 ;  /* 0x0000002120157207 */ /* 0x000fe40000000000 */
[----:B------:R-:W-:Y:S02]  /*a430*/  SEL R23, R36, R37, P0 ;  /* 0x0000002524177207 */ /* 0x000fe40000000000 */
[----:B------:R-:W-:Y:S02]  /*a440*/  SEL R104, R105, R104, P0 ;  /* 0x0000006869687207 */ /* 0x000fe40000000000 */
[----:B------:R-:W-:-:S02]  /*a450*/  SHF.R.S32.HI R9, RZ, 0x5, R9 ;  /* 0x00000005ff097819 */ /* 0x000fc40000011409 */
[----:B------:R-:W-:Y:S02]  /*a460*/  SEL R32, R33, R32, P0 ;  /* 0x0000002021207207 */ /* 0x000fe40000000000 */
[----:B------:R-:W-:Y:S01]  /*a470*/  SEL R36, R37, R36, P0 ;  /* 0x0000002425247207 */ /* 0x000fe20000000000 */
[----:B------:R-:W-:Y:S01]  /*a480*/  IMAD R10, R9, 0x10, R8 ;  /* 0x00000010090a7824 */ /* 0x000fe200078e0208 */
[----:B------:R-:W-:Y:S01]  /*a490*/  SEL R25, R40, R41, P0 ;  /* 0x0000002928197207 */ /* 0x000fe20000000000 */
[----:B------:R-:W-:Y:S01]  /*a4a0*/  IMAD.WIDE.U32 R8, R17, UR6, RZ ;  /* 0x0000000611087c25 */ /* 0x000fe2000f8e00ff */
[----:B------:R-:W-:Y:S02]  /*a4b0*/  SEL R33, R48, R49, P0 ;  /* 0x0000003130217207 */ /* 0x000fe40000000000 */
        /* <DEDUP_REMOVED lines=8> */
[----:B------:R-:W-:Y:S01]  /*a540*/  SEL R70, R71, R70, P0 ;  /* 0x0000004647467207 */ /* 0x000fe20000000000 */
[----:B------:R-:W-:Y:S01]  /*a550*/  IMAD R71, R17, UR7, R12 ;  /* 0x0000000711477c24 */ /* 0x000fe2000f8e020c */
[----:B------:R-:W-:Y:S01]  /*a560*/  SEL R205, R130, R131, P0 ;  /* 0x0000008382cd7207 */ /* 0x000fe20000000000 */
[----:B------:R-:W-:Y:S01]  /*a570*/  ULDC.64 UR6, c[0x0][0xb48] ;  /* 0x0002d20000067ab9 */ /* 0x000fe20000000a00 */
        /* <DEDUP_REMOVED lines=30> */
[----:B------:R-:W-:Y:S01]  /*a760*/  IMAD.IADD R42, R6, 0x1, -R7 ;  /* 0x00000001062a7824 */ /* 0x000fe200078e0a07 */
[----:B------:R-:W-:Y:S01]  /*a770*/  SEL R51, R78, R79, P0 ;  /* 0x0000004f4e337207 */ /* 0x000fe20000000000 */
[----:B------:R-:W-:Y:S01]  /*a780*/  IMAD.WIDE.U32 R6, R17, UR4, RZ ;  /* 0x0000000411067c25 */ /* 0x000fe2000f8e00ff */
[----:B------:R-:W-:Y:S01]  /*a790*/  SEL R189, R94, R95, P0 ;  /* 0x0000005f5ebd7207 */ /* 0x000fe20000000000 */
[----:B------:R-:W0:Y:S01]  /*a7a0*/  S2UR UR4, SR_CTAID.Y ;  /* 0x00000000000479c3 */ /* 0x000e220000002600 */
        /* <DEDUP_REMOVED lines=48> */
[----:B-1----:R-:W-:Y:S01]  /*aab0*/  IMAD R10, R14, 0x80, R10 ;  /* 0x000000800e0a7824 */ /* 0x002fe200078e020a */
        /* <DEDUP_REMOVED lines=14> */
[----:B------:R-:W-:-:S02]  /*aba0*/  LOP3.LUT R5, R38, 0x7ffffffc, RZ, 0xc0, !PT ;  /* 0x7ffffffc26057812 */ /* 0x000fc400078ec0ff */
[----:B------:R-:W-:Y:S02]  /*abb0*/  SEL R183, R74, R75, P0 ;  /* 0x0000004b4ab77207 */ /* 0x000fe40000000000 */
[----:B------:R-:W-:Y:S01]  /*abc0*/  SEL R191, R98, R99, P0 ;  /* 0x0000006362bf7207 */ /* 0x000fe20000000000 */
[----:B------:R-:W-:Y:S01]  /*abd0*/  IMAD.IADD R5, R16, 0x1, -R5 ;  /* 0x0000000110057824 */ /* 0x000fe200078e0a05 */
[----:B------:R-:W-:Y:S02]  /*abe0*/  SEL R193, R106, R107, P0 ;  /* 0x0000006b6ac17207 */ /* 0x000fe40000000000 */
[----:B------:R-:W-:Y:S01]  /*abf0*/  SEL R129, R107, R106, P0 ;  /* 0x0000006a6b817207 */ /* 0x000fe20000000000 */
[----:B--2---:R1:W-:Y:S01]  /*ac00*/  SHFL.IDX PT, R105, R61, R0, 0x1c1f ;  /* 0x001c1f003d697589 */ /* 0x0043e200000e0000 */
[----:B------:R-:W-:Y:S01]  /*ac10*/  SEL R74, R75, R74, P0 ;  /* 0x0000004a4b4a7207 */ /* 0x000fe20000000000 */
[----:B------:R-:W-:Y:S01]  /*ac20*/  IMAD.SHL.U32 R5, R5, 0x2, RZ ;  /* 0x0000000205057824 */ /* 0x000fe200078e00ff */
        /* <DEDUP_REMOVED lines=12> */
[----:B------:R-:W-:Y:S01]  /*acf0*/  SHFL.IDX PT, R79, R93, R0, 0x1c1f ;  /* 0x001c1f005d4f7589 */ /* 0x000fe200000e0000 */
[----:B-1----:R-:W-:-:S02]  /*ad00*/  SEL R23, R134, R25, P0 ;  /* 0x0000001986177207 */ /* 0x002fc40000000000 */
[----:B------:R-:W-:Y:S01]  /*ad10*/  SEL R25, R25, R134, P0 ;  /* 0x0000008619197207 */ /* 0x000fe20000000000 */
[----:B------:R-:W1:Y:S04]  /*ad20*/  SHFL.IDX PT, R65, R56, R61, 0x1c1f ;  /* 0x001c1f3d38417589 */ /* 0x000e6800000e0000 */
[----:B------:R2:W-:Y:S04]  /*ad30*/  SHFL.IDX PT, R153, R2, R61, 0x1c1f ;  /* 0x001c1f3d02997589 */ /* 0x0005e800000e0000 */
[----:B------:R-:W-:Y:S04]  /*ad40*/  SHFL.IDX PT, R123, R45, R0, 0x1c1f ;  /* 0x001c1f002d7b7589 */ /* 0x000fe800000e0000 */
[----:B------:R-:W-:Y:S01]  /*ad50*/  SHFL.IDX PT, R122, R49, R0, 0x1c1f ;  /* 0x001c1f00317a7589 */ /* 0x000fe200000e0000 */
[----:B--2---:R-:W2:Y:S03]  /*ad60*/  LDC R2, c[0x0][0xbe8] ;  /* 0x0002fa00ff027b82 */ /* 0x004ea60000000800 */
[----:B------:R-:W-:Y:S04]  /*ad70*/  SHFL.IDX PT, R121, R53, R0, 0x1c1f ;  /* 0x001c1f0035797589 */ /* 0x000fe800000e0000 */
[----:B------:R-:W-:Y:S04]  /*ad80*/  SHFL.IDX PT, R111, R165, R0, 0x1c1f ;  /* 0x001c1f00a56f7589 */ /* 0x000fe800000e0000 */
[----:B------:R1:W-:Y:S04]  /*ad90*/  SHFL.IDX PT, R166, R60, R61, 0x1c1f ;  /* 0x001c1f3d3ca67589 */ /* 0x0003e800000e0000 */
[----:B------:R-:W-:Y:S04]  /*ada0*/  SHFL.IDX PT, R68, R68, R61, 0x1c1f ;  /* 0x001c1f3d44447589 */ /* 0x000fe800000e0000 */
[----:B------:R-:W3:Y:S01]  /*adb0*/  SHFL.IDX PT, R69, R64, R61, 0x1c1f ;  /* 0x001c1f3d40457589 */ /* 0x000ee200000e0000 */
[----:B-1----:R-:W-:-:S03]  /*adc0*/  SEL R60, R65, R126, P0 ;  /* 0x0000007e413c7207 */ /* 0x002fc60000000000 */
[----:B------:R-:W-:Y:S01]  /*add0*/  SHFL.IDX PT, R93, R112, R61, 0x1c1f ;  /* 0x001c1f3d705d7589 */ /* 0x000fe200000e0000 */
[----:B--2---:R-:W-:-:S03]  /*ade0*/  ISETP.NE.AND P2, PT, R2, 0x1, PT ;  /* 0x000000010200780c */ /* 0x004fc60003f45270 */
[----:B------:R-:W-:Y:S04]  /*adf0*/  SHFL.IDX PT, R91, R113, R0, 0x1c1f ;  /* 0x001c1f00715b7589 */ /* 0x000fe800000e0000 */
[----:B------:R-:W-:Y:S04]  /*ae00*/  SHFL.IDX PT, R119, R169, R0, 0x1c1f ;  /* 0x001c1f00a9777589 */ /* 0x000fe800000e0000 */
[----:B------:R-:W-:Y:S04]  /*ae10*/  SHFL.IDX PT, R118, R171, R0, 0x1c1f ;  /* 0x001c1f00ab767589 */ /* 0x000fe800000e0000 */
[----:B------:R-:W-:Y:S04]  /*ae20*/  SHFL.IDX PT, R165, R20, R61, 0x1c1f ;  /* 0x001c1f3d14a57589 */ /* 0x000fe800000e0000 */
[----:B------:R1:W-:Y:S01]  /*ae30*/  SHFL.IDX PT, R112, R34, R61, 0x1c1f ;  /* 0x001c1f3d22707589 */ /* 0x0003e200000e0000 */
[----:B---3--:R-:W-:-:S03]  /*ae40*/  SEL R64, R69, R122, P0 ;  /* 0x0000007a45407207 */ /* 0x008fc60000000000 */
[----:B------:R-:W-:Y:S04]  /*ae50*/  SHFL.IDX PT, R142, R13, R0, 0x1c1f ;  /* 0x001c1f000d8e7589 */ /* 0x000fe800000e0000 */
[----:B------:R-:W-:Y:S01]  /*ae60*/  SHFL.IDX PT, R113, R39, R0, 0x1c1f ;  /* 0x001c1f0027717589 */ /* 0x000fe200000e0000 */
[----:B-1----:R-:W-:-:S03]  /*ae70*/  SEL R34, R126, R65, P0 ;  /* 0x000000417e227207 */ /* 0x002fc60000000000 */
[----:B------:R1:W2:Y:S01]  /*ae80*/  SHFL.IDX PT, R21, R24, R61, 0x1c1f ;  /* 0x001c1f3d18157589 */ /* 0x0002a200000e0000 */
[----:B------:R-:W-:-:S03]  /*ae90*/  SEL R65, R68, R121, P0 ;  /* 0x0000007944417207 */ /* 0x000fc60000000000 */
[----:B------:R2:W-:Y:S04]  /*aea0*/  SHFL.IDX PT, R152, R18, R61, 0x1c1f ;  /* 0x001c1f3d12987589 */ /* 0x0005e800000e0000 */
[----:B------:R-:W-:Y:S01]  /*aeb0*/  SHFL.IDX PT, R139, R15, R0, 0x1c1f ;  /* 0x001c1f000f8b7589 */ /* 0x000fe200000e0000 */
[----:B-1----:R-:W-:-:S03]  /*aec0*/  SEL R24, R32, R135, P0 ;  /* 0x0000008720187207 */ /* 0x002fc60000000000 */
[----:B------:R-:W1:Y:S04]  /*aed0*/  SHFL.IDX PT, R28, R28, R61, 0x1c1f ;  /* 0x001c1f3d1c1c7589 */ /* 0x000e6800000e0000 */
[----:B------:R-:W-:Y:S04]  /*aee0*/  SHFL.IDX PT, R172, R124, R61, 0x1c1f ;  /* 0x001c1f3d7cac7589 */ /* 0x000fe800000e0000 */
[----:B------:R-:W-:Y:S04]  /*aef0*/  SHFL.IDX PT, R148, R148, R61, 0x1c1f ;  /* 0x001c1f3d94947589 */ /* 0x000fe800000e0000 */
[----:B------:R-:W-:Y:S01]  /*af00*/  SHFL.IDX PT, R83, R97, R0, 0x1c1f ;  /* 0x001c1f0061537589 */ /* 0x000fe200000e0000 */
[----:B--2---:R-:W-:-:S02]  /*af10*/  SEL R18, R142, R21, P0 ;  /* 0x000000158e127207 */ /* 0x004fc40000000000 */
[----:B------:R-:W-:Y:S01]  /*af20*/  SEL R20, R21, R142, P0 ;  /* 0x0000008e15147207 */ /* 0x000fe20000000000 */
[----:B------:R-:W-:Y:S04]  /*af30*/  SHFL.IDX PT, R115, R167, R0, 0x1c1f ;  /* 0x001c1f00a7737589 */ /* 0x000fe800000e0000 */
[----:B------:R-:W-:Y:S04]  /*af40*/  SHFL.IDX PT, R103, R43, R0, 0x1c1f ;  /* 0x001c1f002b677589 */ /* 0x000fe800000e0000 */
[----:B------:R-:W-:Y:S01]  /*af50*/  SHFL.IDX PT, R168, R96, R61, 0x1c1f ;  /* 0x001c1f3d60a87589 */ /* 0x000fe200000e0000 */
[----:B-1----:R-:W-:-:S03]  /*af60*/  SEL R21, R28, R139, P0 ;  /* 0x0000008b1c157207 */ /* 0x002fc60000000000 */
[----:B------:R-:W-:Y:S04]  /*af70*/  SHFL.IDX PT, R124, R27, R61, 0x1c1f ;  /* 0x001c1f3d1b7c7589 */ /* 0x000fe800000e0000 */
[----:B------:R-:W-:Y:S04]  /*af80*/  SHFL.IDX PT, R97, R175, R0, 0x1c1f ;  /* 0x001c1f00af617589 */ /* 0x000fe800000e0000 */
[----:B------:R-:W-:Y:S04]  /*af90*/  SHFL.IDX PT, R167, R144, R61, 0x1c1f ;  /* 0x001c1f3d90a77589 */ /* 0x000fe800000e0000 */
[----:B------:R1:W-:Y:S04]  /*afa0*/  SHFL.IDX PT, R96, R35, R61, 0x1c1f ;  /* 0x001c1f3d23607589 */ /* 0x0003e800000e0000 */
[----:B------:R-:W-:Y:S04]  /*afb0*/  SHFL.IDX PT, R87, R177, R0, 0x1c1f ;  /* 0x001c1f00b1577589 */ /* 0x000fe800000e0000 */
[----:B------:R-:W2:Y:S01]  /*afc0*/  SHFL.IDX PT, R144, R31, R61, 0x1c1f ;  /* 0x001c1f3d1f907589 */ /* 0x000ea200000e0000 */
[----:B-1----:R-:W-:-:S03]  /*afd0*/  SEL R35, R123, R166, P0 ;  /* 0x000000a67b237207 */ /* 0x002fc60000000000 */
[----:B------:R-:W-:Y:S04]  /*afe0*/  SHFL.IDX PT, R13, R213, R0, 0x1c1f ;  /* 0x001c1f00d50d7589 */ /* 0x000fe800000e0000 */
[----:B------:R-:W1:Y:S04]  /*aff0*/  SHFL.IDX PT, R150, R150, R61, 0x1c1f ;  /* 0x001c1f3d96967589 */ /* 0x000e6800000e0000 */
[----:B------:R-:W-:Y:S04]  /*b000*/  SHFL.IDX PT, R110, R163, R0, 0x1c1f ;  /* 0x001c1f00a36e7589 */ /* 0x000fe800000e0000 */
[----:B------:R3:W-:Y:S04]  /*b010*/  SHFL.IDX PT, R163, R22, R61, 0x1c1f ;  /* 0x001c1f3d16a37589 */ /* 0x0007e800000e0000 */
[----:B------:R-:W-:Y:S04]  /*b020*/  SHFL.IDX PT, R33, R33, R0, 0x1c1f ;  /* 0x001c1f0021217589 */ /* 0x000fe800000e0000 */
[----:B------:R-:W4:Y:S01]  /*b030*/  SHFL.IDX PT, R164, R48, R61, 0x1c1f ;  /* 0x001c1f3d30a47589 */ /* 0x000f2200000e0000 */
[----:B--2---:R-:W-:-:S02]  /*b040*/  SEL R126, R144, R87, P0 ;  /* 0x00000057907e7207 */ /* 0x004fc40000000000 */
[----:B---3--:R-:W-:Y:S01]  /*b050*/  SEL R22, R135, R32, P0 ;  /* 0x0000002087167207 */ /* 0x008fe20000000000 */
[----:B------:R-:W-:Y:S01]  /*b060*/  SHFL.IDX PT, R127, R37, R0, 0x1c1f ;  /* 0x001c1f00257f7589 */ /* 0x000fe200000e0000 */
[----:B------:R-:W2:Y:S03]  /*b070*/  LDC.64 R134, c[0x0][0xbd8] ;  /* 0x0002f600ff867b82 */ /* 0x000ea60000000a00 */
[----:B------:R-:W-:Y:S01]  /*b080*/  SHFL.IDX PT, R114, R57, R0, 0x1c1f ;  /* 0x001c1f0039727589 */ /* 0x000fe200000e0000 */
[----:B-1----:R-:W-:Y:S02]  /*b090*/  SEL R15, R13, R150, P0 ;  /* 0x000000960d0f7207 */ /* 0x002fe40000000000 */
[----:B------:R-:W-:Y:S01]  /*b0a0*/  SEL R13, R150, R13, P0 ;  /* 0x0000000d960d7207 */ /* 0x000fe20000000000 */
[----:B------:R-:W-:Y:S01]  /*b0b0*/  SHFL.IDX PT, R107, R161, R0, 0x1c1f ;  /* 0x001c1f00a16b7589 */ /* 0x000fe200000e0000 */
[----:B------:R-:W1:Y:S03]  /*b0c0*/  @P2 LDC R150, c[0x0][0xbf0] ;  /* 0x0002fc00ff962b82 */ /* 0x000e660000000800 */
[----:B------:R-:W3:Y:S04]  /*b0d0*/  SHFL.IDX PT, R160, R40, R61, 0x1c1f ;  /* 0x001c1f3d28a07589 */ /* 0x000ee800000e0000 */
[----:B------:R-:W5:Y:S04]  /*b0e0*/  SHFL.IDX PT, R162, R52, R61, 0x1c1f ;  /* 0x001c1f3d34a27589 */ /* 0x000f6800000e0000 */
[----:B------:R-:W-:Y:S01]  /*b0f0*/  SHFL.IDX PT, R171, R136, R61, 0x1c1f ;  /* 0x001c1f3d88ab7589 */ /* 0x000fe200000e0000 */
[----:B----4-:R-:W-:-:S03]  /*b100*/  SEL R32, R164, R33, P0 ;  /* 0x00000021a4207207 */ /* 0x010fc60000000000 */
[----:B------:R4:W-:Y:S01]  /*b110*/  SHFL.IDX PT, R12, R19, R0, 0x1c1f ;  /* 0x001c1f00130c7589 */ /* 0x0009e200000e0000 */
[----:B--2---:R-:W-:-:S03]  /*b120*/  IMAD R142, R134, UR38, RZ ;  /* 0x00000026868e7c24 */ /* 0x004fc6000f8e02ff */
[----:B------:R-:W-:Y:S04]  /*b130*/  SHFL.IDX PT, R29, R29, R0, 0x1c1f ;  /* 0x001c1f001d1d7589 */ /* 0x000fe800000e0000 */
[----:B------:R-:W-:Y:S01]  /*b140*/  SHFL.IDX PT, R75, R73, R0, 0x1c1f ;  /* 0x001c1f00494b7589 */ /* 0x000fe200000e0000 */
[----:B----4-:R-:W-:-:S03]  /*b150*/  SEL R19, R139, R28, P0 ;  /* 0x0000001c8b137207 */ /* 0x010fc60000000000 */
[----:B------:R-:W-:Y:S01]  /*b160*/  SHFL.IDX PT, R77, R77, R0, 0x1c1f ;  /* 0x001c1f004d4d7589 */ /* 0x000fe200000e0000 */
[----:B---3--:R-:W-:-:S03]  /*b170*/  SEL R28, R160, R131, P0 ;  /* 0x00000083a01c7207 */ /* 0x008fc60000000000 */
        /* <DEDUP_REMOVED lines=36> */
[----:B------:R3:W-:Y:S04]  /*b3c0*/  SHFL.IDX PT, R161, R62, R61, 0x1c1f ;  /* 0x001c1f3d3ea17589 */ /* 0x0007e800000e0000 */
[----:B------:R-:W-:Y:S01]  /*b3d0*/  SHFL.IDX PT, R136, R70, R61, 0x1c1f ;  /* 0x001c1f3d46887589 */ /* 0x000fe200000e0000 */
[----:B--2---:R-:W-:-:S02]  /*b3e0*/  SEL R27, R29, R158, P0 ;  /* 0x0000009e1d1b7207 */ /* 0x004fc40000000000 */
[----:B------:R-:W-:Y:S01]  /*b3f0*/  SEL R29, R158, R29, P0 ;  /* 0x0000001d9e1d7207 */ /* 0x000fe20000000000 */
[----:B------:R-:W2:Y:S01]  /*b400*/  SHFL.IDX PT, R76, R76, R61, 0x1c1f ;  /* 0x001c1f3d4c4c7589 */ /* 0x000ea200000e0000 */
[----:B---3--:R-:W-:-:S03]  /*b410*/  SEL R62, R122, R69, P0 ;  /* 0x000000457a3e7207 */ /* 0x008fc60000000000 */
[----:B------:R-:W-:Y:S01]  /*b420*/  SHFL.IDX PT, R73, R72, R61, 0x1c1f ;  /* 0x001c1f3d48497589 */ /* 0x000fe200000e0000 */
[----:B------:R-:W-:-:S03]  /*b430*/  SEL R122, R112, R119, P0 ;  /* 0x00000077707a7207 */ /* 0x000fc60000000000 */
[----:B------:R-:W-:Y:S04]  /*b440*/  SHFL.IDX PT, R84, R84, R61, 0x1c1f ;  /* 0x001c1f3d54547589 */ /* 0x000fe800000e0000 */
[----:B------:R-:W3:Y:S04]  /*b450*/  SHFL.IDX PT, R80, R80, R61, 0x1c1f ;  /* 0x001c1f3d50507589 */ /* 0x000ee800000e0000 */
[----:B------:R-:W-:Y:S04]  /*b460*/  SHFL.IDX PT, R92, R92, R61, 0x1c1f ;  /* 0x001c1f3d5c5c7589 */ /* 0x000fe800000e0000 */
[----:B------:R-:W4:Y:S04]  /*b470*/  SHFL.IDX PT, R88, R88, R61, 0x1c1f ;  /* 0x001c1f3d58587589 */ /* 0x000f2800000e0000 */
[----:B------:R-:W5:Y:S01]  /*b480*/  SHFL.IDX PT, R100, R100, R61, 0x1c1f ;  /* 0x001c1f3d64647589 */ /* 0x000f6200000e0000 */
[----:B--2---:R-:W-:-:S03]  /*b490*/  SEL R69, R76, R105, P0 ;  /* 0x000000694c457207 */ /* 0x004fc60000000000 */
[----:B------:R-:W-:Y:S04]  /*b4a0*/  SHFL.IDX PT, R108, R108, R61, 0x1c1f ;  /* 0x001c1f3d6c6c7589 */ /* 0x000fe800000e0000 */
[----:B------:R-:W2:Y:S04]  /*b4b0*/  SHFL.IDX PT, R104, R104, R61, 0x1c1f ;  /* 0x001c1f3d68687589 */ /* 0x000ea800000e0000 */
[----:B------:R0:W-:Y:S01]  /*b4c0*/  SHFL.IDX PT, R169, R120, R61, 0x1c1f ;  /* 0x001c1f3d78a97589 */ /* 0x0001e200000e0000 */
[----:B---3--:R-:W-:Y:S02]  /*b4d0*/  SEL R70, R71, R80, P0 ;  /* 0x0000005047467207 */ /* 0x008fe40000000000 */
[----:B------:R-:W-:Y:S01]  /*b4e0*/  SEL R72, R80, R71, P0 ;  /* 0x0000004750487207 */ /* 0x000fe20000000000 */
[----:B------:R3:W-:Y:S01]  /*b4f0*/  SHFL.IDX PT, R154, R30, R61, 0x1c1f ;  /* 0x001c1f3d1e9a7589 */ /* 0x0007e200000e0000 */
[----:B------:R-:W-:-:S02]  /*b500*/  SEL R71, R89, R84, P0 ;  /* 0x0000005459477207 */ /* 0x000fc40000000000 */
[----:B------:R-:W-:Y:S01]  /*b510*/  SEL R80, R168, R79, P0 ;  /* 0x0000004fa8507207 */ /* 0x000fe20000000000 */
[----:B------:R1:W2:Y:S01]  /*b520*/  SHFL.IDX PT, R116, R26, R61, 0x1c1f ;  /* 0x001c1f3d1a747589 */ /* 0x0002a200000e0000 */
[----:B0-----:R-:W-:-:S03]  /*b530*/  SEL R120, R119, R112, P0 ;  /* 0x0000007077787207 */ /* 0x001fc60000000000 */
[----:B------:R0:W2:Y:S01]  /*b540*/  SHFL.IDX PT, R140, R66, R61, 0x1c1f ;  /* 0x001c1f3d428c7589 */ /* 0x0000a200000e0000 */
[----:B------:R-:W-:Y:S02]  /*b550*/  SEL R112, R113, R152, P0 ;  /* 0x0000009871707207 */ /* 0x000fe40000000000 */
[----:B------:R-:W-:Y:S01]  /*b560*/  SEL R119, R124, R103, P0 ;  /* 0x000000677c777207 */ /* 0x000fe20000000000 */
[----:B------:R4:W2:Y:S01]  /*b570*/  SHFL.IDX PT, R132, R78, R61, 0x1c1f ;  /* 0x001c1f3d4e847589 */ /* 0x0008a200000e0000 */
[----:B---3--:R-:W-:Y:S02]  /*b580*/  SEL R30, R33, R164, P0 ;  /* 0x000000a4211e7207 */ /* 0x008fe40000000000 */
[----:B-1----:R-:W-:Y:S01]  /*b590*/  SEL R26, R131, R160, P0 ;  /* 0x000000a0831a7207 */ /* 0x002fe20000000000 */
[----:B------:R1:W3:Y:S01]  /*b5a0*/  SHFL.IDX PT, R159, R74, R61, 0x1c1f ;  /* 0x001c1f3d4a9f7589 */ /* 0x0002e200000e0000 */
[----:B------:R-:W-:Y:S02]  /*b5b0*/  SEL R33, R162, R127, P0 ;  /* 0x0000007fa2217207 */ /* 0x000fe40000000000 */
[----:B------:R-:W-:Y:S01]  /*b5c0*/  SEL R127, R161, R86, P0 ;  /* 0x00000056a17f7207 */ /* 0x000fe20000000000 */
[----:B------:R5:W-:Y:S01]  /*b5d0*/  SHFL.IDX PT, R157, R67, R61, 0x1c1f ;  /* 0x001c1f3d439d7589 */ /* 0x000be200000e0000 */
[----:B------:R-:W-:-:S02]  /*b5e0*/  SEL R131, R136, R49, P0 ;  /* 0x0000003188837207 */ /* 0x000fc40000000000 */
[----:B0-----:R-:W-:Y:S01]  /*b5f0*/  SEL R66, R114, R73, P0 ;  /* 0x0000004972427207 */ /* 0x001fe20000000000 */
[----:B------:R2:W0:Y:S01]  /*b600*/  SHFL.IDX PT, R52, R82, R61, 0x1c1f ;  /* 0x001c1f3d52347589 */ /* 0x00042200000e0000 */
[----:B----4-:R-:W-:Y:S02]  /*b610*/  SEL R78, R79, R168, P0 ;  /* 0x000000a84f4e7207 */ /* 0x010fe40000000000 */
[----:B-1----:R-:W-:Y:S01]  /*b620*/  SEL R74, R75, R88, P0 ;  /* 0x000000584b4a7207 */ /* 0x002fe20000000000 */
[----:B------:R1:W-:Y:S01]  /*b630*/  SHFL.IDX PT, R128, R109, R61, 0x1c1f ;  /* 0x001c1f3d6d807589 */ /* 0x0003e200000e0000 */
[----:B-----5:R-:W-:Y:S02]  /*b640*/  SEL R79, R81, R100, P0 ;  /* 0x00000064514f7207 */ /* 0x020fe40000000000 */
[----:B------:R-:W-:Y:S01]  /*b650*/  SEL R67, R105, R76, P0 ;  /* 0x0000004c69437207 */ /* 0x000fe20000000000 */
[----:B------:R4:W5:Y:S01]  /*b660*/  SHFL.IDX PT, R56, R63, R61, 0x1c1f ;  /* 0x001c1f3d3f387589 */ /* 0x00096200000e0000 */
[----:B------:R-:W-:-:S02]  /*b670*/  SEL R76, R88, R75, P0 ;  /* 0x0000004b584c7207 */ /* 0x000fc40000000000 */
[----:B--2---:R-:W-:Y:S01]  /*b680*/  SEL R82, R83, R104, P0 ;  /* 0x0000006853527207 */ /* 0x004fe20000000000 */
[----:B------:R2:W-:Y:S01]  /*b690*/  SHFL.IDX PT, R0, R125, R61, 0x1c1f ;  /* 0x001c1f3d7d007589 */ /* 0x0005e200000e0000 */
[----:B------:R-:W-:Y:S02]  /*b6a0*/  SEL R75, R77, R92, P0 ;  /* 0x0000005c4d4b7207 */ /* 0x000fe40000000000 */
[----:B-1----:R-:W-:Y:S01]  /*b6b0*/  SEL R109, R111, R148, P0 ;  /* 0x000000946f6d7207 */ /* 0x002fe20000000000 */
[----:B------:R-:W1:Y:S01]  /*b6c0*/  SHFL.IDX PT, R155, R98, R61, 0x1c1f ;  /* 0x001c1f3d629b7589 */ /* 0x000e6200000e0000 */
[----:B------:R-:W-:Y:S02]  /*b6d0*/  SEL R111, R148, R111, P0 ;  /* 0x0000006f946f7207 */ /* 0x000fe40000000000 */
[----:B----4-:R-:W-:Y:S01]  /*b6e0*/  SEL R63, R121, R68, P0 ;  /* 0x00000044793f7207 */ /* 0x010fe20000000000 */
[----:B------:R4:W-:Y:S01]  /*b6f0*/  SHFL.IDX PT, R36, R137, R61, 0x1c1f ;  /* 0x001c1f3d89247589 */ /* 0x0009e200000e0000 */
[----:B------:R-:W-:Y:S01]  /*b700*/  SEL R121, R118, R165, P0 ;  /* 0x000000a576797207 */ /* 0x000fe20000000000 */
[----:B------:R-:W0:Y:S01]  /*b710*/  @P2 LDC R148, c[0x0][0xbec] ;  /* 0x0002fb00ff942b82 */ /* 0x000e220000000800 */
[----:B--2---:R-:W-:Y:S01]  /*b720*/  SEL R125, R97, R96, P0 ;  /* 0x00000060617d7207 */ /* 0x004fe20000000000 */
[----:B------:R-:W-:Y:S01]  /*b730*/  SHFL.IDX PT, R129, R129, R61, 0x1c1f ;  /* 0x001c1f3d81817589 */ /* 0x000fe200000e0000 */
[----:B------:R-:W-:-:S02]  /*b740*/  SEL R68, R73, R114, P0 ;  /* 0x0000007249447207 */ /* 0x000fc40000000000 */
[----:B------:R-:W-:Y:S01]  /*b750*/  SEL R73, R84, R89, P0 ;  /* 0x0000005954497207 */ /* 0x000fe20000000000 */
[----:B------:R-:W-:Y:S01]  /*b760*/  SHFL.IDX PT, R145, R145, R61, 0x1c1f ;  /* 0x001c1f3d91917589 */ /* 0x000fe200000e0000 */
[----:B------:R-:W-:Y:S01]  /*b770*/  SEL R84, R104, R83, P0 ;  /* 0x0000005368547207 */ /* 0x000fe20000000000 */
[----:B----4-:R-:W2:Y:S01]  /*b780*/  @P2 LDC R137, c[0x0][0xbf0] ;  /* 0x0002fc00ff892b82 */ /* 0x010ea20000000800 */
        /* <DEDUP_REMOVED lines=13> */
[----:B------:R4:W-:Y:S01]  /*b860*/  SHFL.IDX PT, R147, R130, R61, 0x1c1f ;  /* 0x001c1f3d82937589 */ /* 0x0009e200000e0000 */
[----:B------:R-:W-:-:S02]  /*b870*/  SEL R116, R116, R115, P0 ;  /* 0x0000007374747207 */ /* 0x000fc40000000000 */
[----:B------:R-:W-:Y:S01]  /*b880*/  SEL R89, R91, R170, P0 ;  /* 0x000000aa5b597207 */ /* 0x000fe20000000000 */
[----:B------:R-:W-:Y:S01]  /*b890*/  SHFL.IDX PT, R143, R143, R61, 0x1c1f ;  /* 0x001c1f3d8f8f7589 */ /* 0x000fe200000e0000 */
[----:B------:R-:W-:Y:S02]  /*b8a0*/  SEL R92, R94, R169, P0 ;  /* 0x000000a95e5c7207 */ /* 0x000fe40000000000 */
[----:B------:R-:W-:Y:S01]  /*b8b0*/  SEL R93, R95, R172, P0 ;  /* 0x000000ac5f5d7207 */ /* 0x000fe20000000000 */
[----:B------:R3:W-:Y:S01]  /*b8c0*/  SHFL.IDX PT, R151, R138, R61, 0x1c1f ;  /* 0x001c1f3d8a977589 */ /* 0x0007e200000e0000 */
[----:B------:R-:W-:Y:S02]  /*b8d0*/  SEL R99, R101, R174, P0 ;  /* 0x000000ae65637207 */ /* 0x000fe40000000000 */
[----:B----4-:R-:W-:Y:S02]  /*b8e0*/  SEL R130, R140, R47, P0 ;  /* 0x0000002f8c827207 */ /* 0x010fe40000000000 */
[----:B------:R-:W-:-:S02]  /*b8f0*/  SEL R104, R106, R171, P0 ;  /* 0x000000ab6a687207 */ /* 0x000fc40000000000 */
[----:B------:R-:W-:Y:S02]  /*b900*/  SEL R105, R107, R156, P0 ;  /* 0x0000009c6b697207 */ /* 0x000fe40000000000 */
[----:B------:R-:W-:Y:S01]  /*b910*/  SEL R108, R110, R167, P0 ;  /* 0x000000a76e6c7207 */ /* 0x000fe20000000000 */
[----:B---3--:R-:W3:Y:S01]  /*b920*/  LDC.64 R138, c[0x0][0xb40] ;  /* 0x0002d000ff8a7b82 */ /* 0x008ee20000000a00 */
[----:B------:R-:W-:Y:S02]  /*b930*/  SEL R61, R166, R123, P0 ;  /* 0x0000007ba63d7207 */ /* 0x000fe40000000000 */
[----:B------:R-:W-:Y:S02]  /*b940*/  SEL R123, R165, R118, P0 ;  /* 0x00000076a57b7207 */ /* 0x000fe40000000000 */
[----:B------:R-:W-:Y:S02]  /*b950*/  SEL R118, R152, R113, P0 ;  /* 0x0000007198767207 */ /* 0x000fe40000000000 */
[----:B------:R-:W-:Y:S01]  /*b960*/  SEL R113, R103, R124, P0 ;  /* 0x0000007c67717207 */ /* 0x000fe20000000000 */
[----:B------:R-:W4:Y:S01]  /*b970*/  LDC R152, c[0x0][0xc50] ;  /* 0x00031400ff987b82 */ /* 0x000f220000000800 */
[----:B------:R-:W-:-:S02]  /*b980*/  SEL R103, R96, R97, P0 ;  /* 0x0000006160677207 */ /* 0x000fc40000000000 */
[----:B------:R-:W-:Y:S02]  /*b990*/  SEL R96, R87, R144, P0 ;  /* 0x0000009057607207 */ /* 0x000fe40000000000 */
[----:B------:R-:W-:Y:S02]  /*b9a0*/  SEL R97, R86, R161, P0 ;  /* 0x000000a156617207 */ /* 0x000fe40000000000 */
[----:B------:R-:W-:Y:S01]  /*b9b0*/  SEL R87, R49, R136, P0 ;  /* 0x0000008831577207 */ /* 0x000fe20000000000 */
[----:B------:R-:W5:Y:S01]  /*b9c0*/  @P2 LDC R144, c[0x0][0xbec] ;  /* 0x0002fb00ff902b82 */ /* 0x000f620000000800 */
[----:B------:R-:W-:Y:S01]  /*b9d0*/  SEL R86, R47, R140, P0 ;  /* 0x0000008c2f567207 */ /* 0x000fe20000000000 */
[----:B------:R-:W-:Y:S01]  /*b9e0*/  IMAD.MOV R49, RZ, RZ, -R17 ;  /* 0x000000ffff317224 */ /* 0x000fe200078e0a11 */
[----:B------:R-:W-:Y:S01]  /*b9f0*/  SEL R115, R117, R154, P0 ;  /* 0x0000009a75737207 */ /* 0x000fe20000000000 */
[----:B------:R-:W-:Y:S01]  /*ba00*/  IMAD R47, R135, UR39, R142 ;  /* 0x00000027872f7c24 */ /* 0x000fe2000f8e028e */
[----:B------:R-:W-:Y:S01]  /*ba10*/  SEL R124, R102, R163, P0 ;  /* 0x000000a3667c7207 */ /* 0x000fe20000000000 */
[----:B------:R-:W-:Y:S01]  /*ba20*/  IMAD.WIDE.U32 R134, R134, UR39, R6 ;  /* 0x0000002786867c25 */ /* 0x000fe2000f8e0006 */
[----:B------:R-:W-:-:S02]  /*ba30*/  SEL R7, R51, R132, P0 ;  /* 0x0000008433077207 */ /* 0x000fc40000000000 */
[----:B------:R-:W-:Y:S01]  /*ba40*/  SEL R51, R132, R51, P0 ;  /* 0x0000003384337207 */ /* 0x000fe20000000000 */
[----:B---3--:R-:W-:Y:S01]  /*ba50*/  IMAD R132, R138, UR38, RZ ;  /* 0x000000268a847c24 */ /* 0x008fe2000f8e02ff */
[----:B------:R-:W-:Y:S01]  /*ba60*/  SEL R6, R50, R159, P0 ;  /* 0x0000009f32067207 */ /* 0x000fe20000000000 */
[----:B------:R-:W-:Y:S01]  /*ba70*/  IMAD.WIDE.U32 R8, R138, UR39, R8 ;  /* 0x000000278a087c25 */ /* 0x000fe2000f8e0008 */
[----:B------:R-:W-:Y:S02]  /*ba80*/  SEL R91, R170, R91, P0 ;  /* 0x0000005baa5b7207 */ /* 0x000fe40000000000 */
[----:B------:R-:W-:Y:S01]  /*ba90*/  SEL R94, R169, R94, P0 ;  /* 0x0000005ea95e7207 */ /* 0x000fe20000000000 */
[----:B----4-:R-:W-:Y:S01]  /*baa0*/  IMAD R152, R152, R49, UR4 ;  /* 0x0000000498987e24 */ /* 0x010fe2000f8e0231 */
[----:B------:R-:W-:Y:S01]  /*bab0*/  ULDC.64 UR4, c[0x0][0xbe0] ;  /* 0x0002f80000047ab9 */ /* 0x000fe20000000a00 */
[----:B------:R-:W-:Y:S01]  /*bac0*/  IMAD R139, R139, UR39, R132 ;  /* 0x000000278b8b7c24 */ /* 0x000fe2000f8e0284 */
[----:B------:R-:W-:Y:S01]  /*bad0*/  SEL R95, R172, R95, P0 ;  /* 0x0000005fac5f7207 */ /* 0x000fe20000000000 */
[----:B------:R-:W-:Y:S01]  /*bae0*/  IMAD.IADD R135, R135, 0x1, R47 ;  /* 0x0000000187877824 */ /* 0x000fe200078e022f */
[----:B------:R-:W-:Y:S01]  /*baf0*/  SHF.R.S32.HI R49, RZ, 0x1f, R152 ;  /* 0x0000001fff317819 */ /* 0x000fe20000011498 */
[----:B------:R-:W-:Y:S01]  /*bb00*/  IMAD.IADD R133, R9, 0x1, R139 ;  /* 0x0000000109857824 */ /* 0x000fe200078e028b */
[----:B------:R-:W-:Y:S01]  /*bb10*/  SEL R101, R174, R101, P0 ;  /* 0x00000065ae657207 */ /* 0x000fe20000000000 */
[----:B0-----:R-:W-:Y:S01]  /*bb20*/  @P2 IMAD.HI.U32 R47, R11, R148, RZ ;  /* 0x000000940b2f2227 */ /* 0x001fe200078e00ff */
[----:B------:R-:W-:-:S02]  /*bb30*/  SEL R106, R171, R106, P0 ;  /* 0x0000006aab6a7207 */ /* 0x000fc40000000000 */
[----:B------:R-:W-:Y:S01]  /*bb40*/  SEL R107, R156, R107, P0 ;  /* 0x0000006b9c6b7207 */ /* 0x000fe20000000000 */
[----:B------:R-:W-:Y:S01]  /*bb50*/  IMAD R9, R49, UR4, RZ ;  /* 0x0000000431097c24 */ /* 0x000fe2000f8e02ff */
[----:B------:R-:W-:Y:S01]  /*bb60*/  SEL R110, R167, R110, P0 ;  /* 0x0000006ea76e7207 */ /* 0x000fe20000000000 */
[----:B-----5:R-:W-:Y:S01]  /*bb70*/  @P2 IMAD.HI.U32 R144, R11, R144, RZ ;  /* 0x000000900b902227 */ /* 0x020fe200078e00ff */
[----:B------:R-:W-:Y:S02]  /*bb80*/  SEL R117, R154, R117, P0 ;  /* 0x000000759a757207 */ /* 0x000fe40000000000 */
[----:B------:R-:W-:Y:S01]  /*bb90*/  SEL R102, R163, R102, P0 ;  /* 0x00000066a3667207 */ /* 0x000fe20000000000 */
[----:B------:R-:W-:Y:S01]  /*bba0*/  IMAD.MOV.U32 R17, RZ, RZ, R11 ;  /* 0x000000ffff117224 */ /* 0x000fe200078e000b */
[----:B------:R-:W-:Y:S01]  /*bbb0*/  @P2 SHF.R.U32.HI R17, RZ, R150, R47 ;  /* 0x00000096ff112219 */ /* 0x000fe2000001162f */
[----:B------:R-:W-:Y:S01]  /*bbc0*/  IMAD.MOV.U32 R132, RZ, RZ, R8 ;  /* 0x000000ffff847224 */ /* 0x000fe200078e0008 */
[----:B------:R-:W-:Y:S01]  /*bbd0*/  SEL R50, R159, R50, P0 ;  /* 0x000000329f327207 */ /* 0x000fe20000000000 */
[----:B------:R-:W-:-:S02]  /*bbe0*/  IMAD R136, R152, UR5, R9 ;  /* 0x0000000598887c24 */ /* 0x000fc4000f8e0209 */
[----:B------:R-:W-:Y:S01]  /*bbf0*/  IMAD.WIDE.U32 R8, R152, UR4, R134 ;  /* 0x0000000498087c25 */ /* 0x000fe2000f8e0086 */
[----:B------:R-:W-:-:S03]  /*bc00*/  ULDC.64 UR4, c[0x0][0xb30] ;  /* 0x0002cc0000047ab9 */ /* 0x000fc60000000a00 */
[----:B------:R-:W-:Y:S01]  /*bc10*/  IMAD.MOV.U32 R47, RZ, RZ, R11 ;  /* 0x000000ffff2f7224 */ /* 0x000fe200078e000b */
[----:B--2---:R-:W-:Y:S01]  /*bc20*/  @P2 SHF.R.U32.HI R47, RZ, R137, R144 ;  /* 0x00000089ff2f2219 */ /* 0x004fe20000011690 */
[----:B------:R-:W-:Y:S02]  /*bc30*/  IMAD R49, R49, UR6, RZ ;  /* 0x0000000631317c24 */ /* 0x000fe4000f8e02ff */
[C---:B------:R-:W-:Y:S01]  /*bc40*/  IMAD.WIDE.U32 R134, R152.reuse, UR6, R132 ;  /* 0x0000000698867c25 */ /* 0x040fe2000f8e0084 */
[----:B------:R-:W-:Y:S02]  /*bc50*/  IADD3 R132, P2, R17, R8, RZ ;  /* 0x0000000811847210 */ /* 0x000fe40007f5e0ff */
[----:B------:R-:W-:Y:S01]  /*bc60*/  SHF.R.S32.HI R8, RZ, 0x1f, R47 ;  /* 0x0000001fff087819 */ /* 0x000fe2000001142f */
[----:B------:R-:W-:Y:S01]  /*bc70*/  IMAD R137, R152, UR7, R49 ;  /* 0x0000000798897c24 */ /* 0x000fe2000f8e0231 */
[--C-:B------:R-:W-:Y:S01]  /*bc80*/  SHF.R.S32.HI R49, RZ, 0x1f, R17.reuse ;  /* 0x0000001fff317819 */ /* 0x100fe20000011411 */
[----:B------:R-:W-:Y:S01]  /*bc90*/  IMAD.MOV R17, RZ, RZ, -R17 ;  /* 0x000000ffff117224 */ /* 0x000fe200078e0a11 */
[----:B------:R-:W-:Y:S01]  /*bca0*/  ULDC.64 UR6, c[0x0][0xbc8] ;  /* 0x0002f20000067ab9 */ /* 0x000fe20000000a00 */
[----:B------:R-:W-:Y:S01]  /*bcb0*/  IMAD R8, R8, UR4, RZ ;  /* 0x0000000408087c24 */ /* 0x000fe2000f8e02ff */
[----:B------:R-:W-:Y:S01]  /*bcc0*/  IADD3.X R133, R49, R9, R136, P2, !PT ;  /* 0x0000000931857210 */ /* 0x000fe200017fe488 */
[----:B------:R-:W-:-:S02]  /*bcd0*/  IMAD.IADD R135, R135, 0x1, R137 ;  /* 0x0000000187877824 */ /* 0x000fc400078e0289 */
[C---:B------:R-:W-:Y:S02]  /*bce0*/  IMAD R17, R2.reuse, R17, R11 ;  /* 0x0000001102117224 */ /* 0x040fe400078e020b */
[C---:B------:R-:W-:Y:S01]  /*bcf0*/  IMAD R137, R47.reuse, UR5, R8 ;  /* 0x000000052f897c24 */ /* 0x040fe2000f8e0208 */
[----:B------:R-:W0:Y:S01]  /*bd00*/  S2UR UR5, SR_CgaCtaId ;  /* 0x00000000000579c3 */ /* 0x000e220000008800 */
[----:B------:R-:W-:Y:S02]  /*bd10*/  IMAD.MOV R138, RZ, RZ, -R47 ;  /* 0x000000ffff8a7224 */ /* 0x000fe400078e0a2f */
[----:B------:R-:W-:Y:S01]  /*bd20*/  IMAD.WIDE.U32 R8, R47, UR4, R134 ;  /* 0x000000042f087c25 */ /* 0x000fe2000f8e0086 */
[----:B------:R-:W-:Y:S01]  /*bd30*/  SHF.R.S32.HI R47, RZ, 0x1f, R17 ;  /* 0x0000001fff2f7819 */ /* 0x000fe20000011411 */
[----:B------:R-:W-:Y:S02]  /*bd40*/  UMOV UR4, 0x400 ;  /* 0x0000040000047882 */ /* 0x000fe40000000000 */
[----:B------:R-:W-:-:S02]  /*bd50*/  IMAD R11, R2, R138, R11 ;  /* 0x0000008a020b7224 */ /* 0x000fc400078e020b */
[----:B------:R-:W-:Y:S02]  /*bd60*/  IMAD R134, R47, UR6, RZ ;  /* 0x000000062f867c24 */ /* 0x000fe4000f8e02ff */
[----:B------:R-:W-:Y:S01]  /*bd70*/  IMAD.IADD R9, R9, 0x1, R137 ;  /* 0x0000000109097824 */ /* 0x000fe200078e0289 */
[----:B------:R-:W-:Y:S01]  /*bd80*/  SHF.R.S32.HI R49, RZ, 0x1f, R11 ;  /* 0x0000001fff317819 */ /* 0x000fe2000001140b */
[C---:B------:R-:W-:Y:S02]  /*bd90*/  IMAD R47, R17.reuse, UR7, R134 ;  /* 0x00000007112f7c24 */ /* 0x040fe4000f8e0286 */
[----:B------:R-:W-:Y:S01]  /*bda0*/  IMAD.WIDE.U32 R132, R17, UR6, R132 ;  /* 0x0000000611847c25 */ /* 0x000fe2000f8e0084 */
[----:B------:R-:W-:-:S03]  /*bdb0*/  ULDC.64 UR6, c[0x0][0xba8] ;  /* 0x0002ea0000067ab9 */ /* 0x000fc60000000a00 */
[----:B------:R-:W-:Y:S01]  /*bdc0*/  IMAD.WIDE.U32 R134, R11, UR8, R8 ;  /* 0x000000080b867c25 */ /* 0x000fe2000f8e0008 */
[----:B------:R-:W-:Y:S02]  /*bdd0*/  SEL R8, R53, R52, P0 ;  /* 0x0000003435087207 */ /* 0x000fe40000000000 */
[----:B------:R-:W-:Y:S01]  /*bde0*/  SEL R52, R52, R53, P0 ;  /* 0x0000003534347207 */ /* 0x000fe20000000000 */
[----:B------:R-:W-:Y:S01]  /*bdf0*/  IMAD R136, R49, UR8, RZ ;  /* 0x0000000831887c24 */ /* 0x000fe2000f8e02ff */
[C---:B------:R-:W-:Y:S01]  /*be00*/  LEA R49, P2, R132.reuse, UR6, 0x2 ;  /* 0x0000000684317c11 */ /* 0x040fe2000f8410ff */
[----:B------:R-:W-:Y:S01]  /*be10*/  IMAD.IADD R9, R133, 0x1, R47 ;  /* 0x0000000185097824 */ /* 0x000fe200078e022f */
[----:B------:R-:W-:Y:S01]  /*be20*/  ULDC UR6, c[0x0][0xa88] ;  /* 0x0002a20000067ab9 */ /* 0x000fe20000000800 */
[----:B------:R-:W-:Y:S01]  /*be30*/  IMAD R17, R11, UR9, R136 ;  /* 0x000000090b117c24 */ /* 0x000fe2000f8e0288 */
[----:B0-----:R-:W-:Y:S01]  /*be40*/  ULEA UR4, UR5, UR4, 0x18 ;  /* 0x0000000405047291 */ /* 0x001fe2000f8ec03f */
[----:B------:R-:W-:Y:S01]  /*be50*/  SHFL.IDX PT, R136, R49, RZ, 0x1c1f ;  /* 0x001c1fff31887589 */ /* 0x000fe200000e0000 */
[----:B------:R-:W-:Y:S01]  /*be60*/  LEA.HI.X R132, R132, UR7, R9, 0x2, P2 ;  /* 0x0000000784847c11 */ /* 0x000fe200090f1409 */
[----:B------:R-:W-:Y:S01]  /*be70*/  IMAD R11, R2, UR6, RZ ;  /* 0x00000006020b7c24 */ /* 0x000fe2000f8e02ff */
[----:B------:R-:W-:Y:S01]  /*be80*/  UIADD3 UR4, UR4, 0x38820, URZ ;  /* 0x0003882004047890 */ /* 0x000fe2000fffe03f */
[----:B------:R-:W-:Y:S01]  /*be90*/  SHFL.IDX PT, R138, R49, 0x1, 0x1c1f ;  /* 0x003c1f00318a7f89 */ /* 0x000fe200000e0000 */
[C---:B------:R-:W-:Y:S01]  /*bea0*/  VIADD R2, R10.reuse, 0x8 ;  /* 0x000000080a027836 */ /* 0x040fe20000000000 */
[----:B------:R-:W-:Y:S01]  /*beb0*/  ULDC.64 UR8, c[0x0][0xb00] ;  /* 0x0002c00000087ab9 */ /* 0x000fe20000000a00 */
[-C--:B------:R-:W-:Y:S01]  /*bec0*/  ISETP.GE.OR P2, PT, R10, R11.reuse, P1 ;  /* 0x0000000b0a00720c */ /* 0x080fe20000f46670 */
[----:B------:R-:W0:Y:S01]  /*bed0*/  SHFL.IDX PT, R137, R132, RZ, 0x1c1f ;  /* 0x001c1fff84897589 */ /* 0x000e2200000e0000 */
[----:B------:R-:W-:Y:S01]  /*bee0*/  UPRMT UR4, URZ, 0x654, UR4 ;  /* 0x000006543f047896 */ /* 0x000fe20008000004 */
[----:B------:R-:W-:Y:S01]  /*bef0*/  ISETP.GE.OR P1, PT, R2, R11, P1 ;  /* 0x0000000b0200720c */ /* 0x000fe20000f26670 */
[----:B------:R-:W-:Y:S01]  /*bf00*/  IMAD.IADD R47, R135, 0x1, R17 ;  /* 0x00000001872f7824 */ /* 0x000fe200078e0211 */
[----:B------:R1:W2:Y:S01]  /*bf10*/  SHFL.IDX PT, R139, R132, 0x1, 0x1c1f ;  /* 0x003c1f00848b7f89 */ /* 0x0002a200000e0000 */
[----:B------:R-:W-:-:S02]  /*bf20*/  LEA R17, P3, R134, UR8, 0x2 ;  /* 0x0000000886117c11 */ /* 0x000fc4000f8610ff */
[----:B------:R-:W-:Y:S02]  /*bf30*/  SEL R9, R54, R157, P0 ;  /* 0x0000009d36097207 */ /* 0x000fe40000000000 */
[----:B------:R-:W-:Y:S01]  /*bf40*/  LEA.HI.X R47, R134, UR9, R47, 0x2, P3 ;  /* 0x00000009862f7c11 */ /* 0x000fe200098f142f */
[----:B------:R-:W-:Y:S01]  /*bf50*/  SYNCS.ARRIVE.TRANS64.RED.A1T0 RZ, [UR4], RZ ;  /* 0x000000ffffff79a7 */ /* 0x000fe20008100404 */
[----:B------:R-:W-:Y:S01]  /*bf60*/  ISETP.GE.AND P3, PT, R10, R11, PT ;  /* 0x0000000b0a00720c */ /* 0x000fe20003f66270 */
[----:B------:R3:W4:Y:S01]  /*bf70*/  SHFL.IDX PT, R134, R17, RZ, 0x1c1f ;  /* 0x001c1fff11867589 */ /* 0x00072200000e0000 */
[----:B------:R-:W-:Y:S02]  /*bf80*/  SEL R53, R157, R54, P0 ;  /* 0x000000369d357207 */ /* 0x000fe40000000000 */
[----:B------:R-:W-:Y:S01]  /*bf90*/  SEL R54, R55, R56, P0 ;  /* 0x0000003837367207 */ /* 0x000fe20000000000 */
[----:B------:R3:W3:Y:S01]  /*bfa0*/  SHFL.IDX PT, R135, R47, RZ, 0x1c1f ;  /* 0x001c1fff2f877589 */ /* 0x0006e200000e0000 */
[----:B------:R-:W-:-:S02]  /*bfb0*/  SEL R56, R56, R55, P0 ;  /* 0x0000003738387207 */ /* 0x000fc40000000000 */
[----:B------:R-:W-:Y:S02]  /*bfc0*/  SEL R55, R57, R128, P0 ;  /* 0x0000008039377207 */ /* 0x000fe40000000000 */
[----:B-1----:R-:W-:Y:S02]  /*bfd0*/  SEL R132, R58, R155, P0 ;  /* 0x0000009b3a847207 */ /* 0x002fe40000000000 */
[----:B------:R-:W-:Y:S01]  /*bfe0*/  SEL R133, R59, R0, P0 ;  /* 0x000000003b857207 */ /* 0x000fe20000000000 */
[----:B0-----:R0:W-:Y:S01]  /*bff0*/  @!P2 ST.E desc[UR40][R136.64], R3 ;  /* 0x000000038800a985 */ /* 0x0011e2000c101928 */
[----:B------:R-:W-:Y:S02]  /*c000*/  SEL R57, R128, R57, P0 ;  /* 0x0000003980397207 */ /* 0x000fe40000000000 */
[----:B------:R-:W-:Y:S01]  /*c010*/  SEL R58, R155, R58, P0 ;  /* 0x0000003a9b3a7207 */ /* 0x000fe20000000000 */
[----:B--2---:R0:W-:Y:S01]  /*c020*/  @!P1 ST.E desc[UR40][R138.64], R4 ;  /* 0x000000048a009985 */ /* 0x0041e2000c101928 */
[----:B------:R-:W-:Y:S01]  /*c030*/  SEL R59, R0, R59, P0 ;  /* 0x0000003b003b7207 */ /* 0x000fe20000000000 */
[----:B------:R-:W-:Y:S06]  /*c040*/  @P3 BRA `(.L_x_2156) ;  /* 0x0000000800f83947 */ /* 0x000fec0003800000 */
[----:B------:R-:W-:Y:S01]  /*c050*/  ULDC UR4, c[0x0][0xac8] ;  /* 0x0002b20000047ab9 */ /* 0x000fe20000000800 */
[C---:B------:R-:W-:Y:S01]  /*c060*/  VIADD R0, R5.reuse, 0x8 ;  /* 0x0000000805007836 */ /* 0x040fe20000000000 */
[C---:B------:R-:W-:Y:S01]  /*c070*/  ISETP.GE.AND P1, PT, R5.reuse, UR4, PT ;  /* 0x0000000405007c0c */ /* 0x040fe2000bf26270 */
[C---:B0-----:R-:W-:Y:S02]  /*c080*/  VIADD R3, R5.reuse, 0x10 ;  /* 0x0000001005037836 */ /* 0x041fe40000000000 */
        /* <DEDUP_REMOVED lines=8> */
[----:B---34-:R-:W-:Y:S01]  /*c110*/  @!P1 IMAD.WIDE R136, R5, 0x4, R134 ;  /* 0x0000000405889825 */ /* 0x018fe200078e0286 */
        /* <DEDUP_REMOVED lines=24> */
[C---:B------:R-:W-:Y:S02]  /*c2a0*/  VIADD R49, R5.reuse, 0x58 ;  /* 0x0000005805317836 */ /* 0x040fe40000000000 */
        /* <DEDUP_REMOVED lines=13> */
[----:B------:R-:W-:Y:S01]  /*c380*/  @!P4 LOP3.LUT R3, R0, 0xfffffffe, RZ, 0xc0, !PT ;  /* 0xfffffffe0003c812 */ /* 0x000fe200078ec0ff */
[----:B------:R-:W-:Y:S01]  /*c390*/  VIADD R0, R5, 0x68 ;  /* 0x0000006805007836 */ /* 0x000fe20000000000 */
[----:B------:R-:W-:-:S02]  /*c3a0*/  @!P6 LEA.HI R10, R10, R10, RZ, 0x1 ;  /* 0x0000000a0a0ae211 */ /* 0x000fc400078f08ff */
[----:B------:R-:W-:Y:S01]  /*c3b0*/  ISETP.GE.AND P3, PT, R24, UR4, PT ;  /* 0x0000000418007c0c */ /* 0x000fe2000bf66270 */
[--C-:B0-----:R-:W-:Y:S01]  /*c3c0*/  @!P4 IMAD.WIDE R18, R3, 0x4, R134.reuse ;  /* 0x000000040312c825 */ /* 0x101fe200078e0286 */
[----:B------:R-:W-:Y:S02]  /*c3d0*/  @!P5 LOP3.LUT R25, R4, 0xfffffffe, RZ, 0xc0, !PT ;  /* 0xfffffffe0419d812 */ /* 0x000fe400078ec0ff */
[----:B------:R-:W-:Y:S01]  /*c3e0*/  ISETP.GE.AND P1, PT, R49, UR4, PT ;  /* 0x0000000431007c0c */ /* 0x000fe2000bf26270 */
[----:B------:R-:W-:Y:S01]  /*c3f0*/  VIADD R4, R5, 0x70 ;  /* 0x0000007005047836 */ /* 0x000fe20000000000 */
[----:B------:R-:W-:Y:S01]  /*c400*/  ISETP.GE.AND P2, PT, R128, UR4, PT ;  /* 0x0000000480007c0c */ /* 0x000fe2000bf46270 */
[--C-:B-1----:R-:W-:Y:S01]  /*c410*/  @!P5 IMAD.WIDE R20, R25, 0x4, R134.reuse ;  /* 0x000000041914d825 */ /* 0x102fe200078e0286 */
[----:B------:R0:W-:Y:S01]  /*c420*/  @!P4 ST.E.64 desc[UR40][R18.64], R32 ;  /* 0x000000201200c985 */ /* 0x0001e2000c101b28 */
[----:B--2---:R-:W-:Y:S02]  /*c430*/  @!P6 LOP3.LUT R23, R10, 0xfffffffe, RZ, 0xc0, !PT ;  /* 0xfffffffe0a17e812 */ /* 0x004fe400078ec0ff */
[----:B------:R-:W-:Y:S01]  /*c440*/  VIADD R10, R5, 0x78 ;  /* 0x00000078050a7836 */ /* 0x000fe20000000000 */
[----:B------:R1:W-:Y:S01]  /*c450*/  @!P5 ST.E.64 desc[UR40][R20.64], R34 ;  /* 0x000000221400d985 */ /* 0x0003e2000c101b28 */
[----:B------:R-:W-:Y:S01]  /*c460*/  @!P3 LEA.HI R24, R24, R24, RZ, 0x1 ;  /* 0x000000181818b211 */ /* 0x000fe200078f08ff */
[----:B------:R-:W-:Y:S01]  /*c470*/  @!P6 IMAD.WIDE R22, R23, 0x4, R134 ;  /* 0x000000041716e825 */ /* 0x000fe200078e0286 */
[----:B------:R-:W-:-:S02]  /*c480*/  ISETP.GE.AND P4, PT, R0, UR4, PT ;  /* 0x0000000400007c0c */ /* 0x000fc4000bf86270 */
[----:B------:R-:W-:Y:S01]  /*c490*/  @!P3 LOP3.LUT R3, R24, 0xfffffffe, RZ, 0xc0, !PT ;  /* 0xfffffffe1803b812 */ /* 0x000fe200078ec0ff */
[C---:B------:R-:W-:Y:S01]  /*c4a0*/  VIADD R24, R5.reuse, 0x80 ;  /* 0x0000008005187836 */ /* 0x040fe20000000000 */
[----:B------:R2:W-:Y:S01]  /*c4b0*/  @!P6 ST.E.64 desc[UR40][R22.64], R60 ;  /* 0x0000003c1600e985 */ /* 0x0005e2000c101b28 */
[----:B------:R-:W-:Y:S01]  /*c4c0*/  ISETP.GE.AND P5, PT, R4, UR4, PT ;  /* 0x0000000404007c0c */ /* 0x000fe2000bfa6270 */
[----:B------:R-:W-:Y:S01]  /*c4d0*/  VIADD R26, R5, 0x88 ;  /* 0x00000088051a7836 */ /* 0x000fe20000000000 */
[----:B------:R-:W-:Y:S01]  /*c4e0*/  @!P1 LEA.HI R49, R49, R49, RZ, 0x1 ;  /* 0x0000003131319211 */ /* 0x000fe200078f08ff */
[----:B0-----:R-:W-:Y:S01]  /*c4f0*/  @!P3 IMAD.WIDE R18, R3, 0x4, R134 ;  /* 0x000000040312b825 */ /* 0x001fe200078e0286 */
[----:B------:R-:W-:Y:S02]  /*c500*/  @!P2 LEA.HI R128, R128, R128, RZ, 0x1 ;  /* 0x000000808080a211 */ /* 0x000fe400078f08ff */
[----:B------:R-:W-:Y:S02]  /*c510*/  @!P1 LOP3.LUT R49, R49, 0xfffffffe, RZ, 0xc0, !PT ;  /* 0xfffffffe31319812 */ /* 0x000fe400078ec0ff */
[----:B------:R0:W-:Y:S01]  /*c520*/  @!P3 ST.E.64 desc[UR40][R18.64], R62 ;  /* 0x0000003e1200b985 */ /* 0x0001e2000c101b28 */
[----:B------:R-:W-:-:S02]  /*c530*/  ISETP.GE.AND P3, PT, R10, UR4, PT ;  /* 0x000000040a007c0c */ /* 0x000fc4000bf66270 */
[--C-:B-1----:R-:W-:Y:S01]  /*c540*/  @!P1 IMAD.WIDE R20, R49, 0x4, R134.reuse ;  /* 0x0000000431149825 */ /* 0x102fe200078e0286 */
[----:B------:R-:W-:Y:S02]  /*c550*/  @!P4 LEA.HI R0, R0, R0, RZ, 0x1 ;  /* 0x000000000000c211 */ /* 0x000fe400078f08ff */
[----:B--2---:R-:W-:Y:S02]  /*c560*/  @!P2 LOP3.LUT R23, R128, 0xfffffffe, RZ, 0xc0, !PT ;  /* 0xfffffffe8017a812 */ /* 0x004fe400078ec0ff */
[----:B------:R-:W-:Y:S01]  /*c570*/  @!P5 LEA.HI R4, R4, R4, RZ, 0x1 ;  /* 0x000000040404d211 */ /* 0x000fe200078f08ff */
[----:B------:R1:W-:Y:S01]  /*c580*/  @!P1 ST.E.64 desc[UR40][R20.64], R64 ;  /* 0x0000004014009985 */ /* 0x0003e2000c101b28 */
[----:B------:R-:W-:Y:S01]  /*c590*/  ISETP.GE.AND P6, PT, R24, UR4, PT ;  /* 0x0000000418007c0c */ /* 0x000fe2000bfc6270 */
[--C-:B------:R-:W-:Y:S01]  /*c5a0*/  @!P2 IMAD.WIDE R22, R23, 0x4, R134.reuse ;  /* 0x000000041716a825 */ /* 0x100fe200078e0286 */
[----:B------:R-:W-:Y:S02]  /*c5b0*/  @!P4 LOP3.LUT R3, R0, 0xfffffffe, RZ, 0xc0, !PT ;  /* 0xfffffffe0003c812 */ /* 0x000fe400078ec0ff */
[----:B------:R-:W-:Y:S01]  /*c5c0*/  @!P3 LEA.HI R10, R10, R10, RZ, 0x1 ;  /* 0x0000000a0a0ab211 */ /* 0x000fe200078f08ff */
[----:B------:R-:W-:Y:S01]  /*c5d0*/  VIADD R0, R5, 0x90 ;  /* 0x0000009005007836 */ /* 0x000fe20000000000 */
[----:B------:R2:W-:Y:S01]  /*c5e0*/  @!P2 ST.E.64 desc[UR40][R22.64], R66 ;  /* 0x000000421600a985 */ /* 0x0005e2000c101b28 */
[----:B------:R-:W-:Y:S01]  /*c5f0*/  ISETP.GE.AND P1, PT, R26, UR4, PT ;  /* 0x000000041a007c0c */ /* 0x000fe2000bf26270 */
[----:B0-----:R-:W-:-:S02]  /*c600*/  @!P4 IMAD.WIDE R18, R3, 0x4, R134 ;  /* 0x000000040312c825 */ /* 0x001fc400078e0286 */
[----:B------:R-:W-:Y:S02]  /*c610*/  ISETP.GE.AND P2, PT, R0, UR4, PT ;  /* 0x0000000400007c0c */ /* 0x000fe4000bf46270 */
[----:B-1----:R-:W-:Y:S01]  /*c620*/  @!P5 LOP3.LUT R21, R4, 0xfffffffe, RZ, 0xc0, !PT ;  /* 0xfffffffe0415d812 */ /* 0x002fe200078ec0ff */
[----:B------:R-:W-:Y:S01]  /*c630*/  VIADD R4, R5, 0x98 ;  /* 0x0000009805047836 */ /* 0x000fe20000000000 */
[----:B------:R0:W-:Y:S01]  /*c640*/  @!P4 ST.E.64 desc[UR40][R18.64], R68 ;  /* 0x000000441200c985 */ /* 0x0001e2000c101b28 */
[----:B------:R-:W-:Y:S02]  /*c650*/  @!P6 LEA.HI R24, R24, R24, RZ, 0x1 ;  /* 0x000000181818e211 */ /* 0x000fe400078f08ff */
[----:B------:R-:W-:Y:S01]  /*c660*/  @!P5 IMAD.WIDE R20, R21, 0x4, R134 ;  /* 0x000000041514d825 */ /* 0x000fe200078e0286 */
[----:B--2---:R-:W-:Y:S02]  /*c670*/  @!P3 LOP3.LUT R23, R10, 0xfffffffe, RZ, 0xc0, !PT ;  /* 0xfffffffe0a17b812 */ /* 0x004fe400078ec0ff */
[----:B------:R-:W-:-:S02]  /*c680*/  @!P1 LEA.HI R26, R26, R26, RZ, 0x1 ;  /* 0x0000001a1a1a9211 */ /* 0x000fc400078f08ff */
[----:B------:R1:W-:Y:S01]  /*c690*/  @!P5 ST.E.64 desc[UR40][R20.64], R70 ;  /* 0x000000461400d985 */ /* 0x0003e2000c101b28 */
[----:B------:R-:W-:Y:S01]  /*c6a0*/  @!P6 LOP3.LUT R25, R24, 0xfffffffe, RZ, 0xc0, !PT ;  /* 0xfffffffe1819e812 */ /* 0x000fe200078ec0ff */
[--C-:B------:R-:W-:Y:S01]  /*c6b0*/  @!P3 IMAD.WIDE R22, R23, 0x4, R134.reuse ;  /* 0x000000041716b825 */ /* 0x100fe200078e0286 */
[----:B------:R-:W-:Y:S02]  /*c6c0*/  @!P2 LEA.HI R0, R0, R0, RZ, 0x1 ;  /* 0x000000000000a211 */ /* 0x000fe400078f08ff */
[----:B0-----:R-:W-:Y:S02]  /*c6d0*/  @!P1 LOP3.LUT R19, R26, 0xfffffffe, RZ, 0xc0, !PT ;  /* 0xfffffffe1a139812 */ /* 0x001fe400078ec0ff */
[----:B------:R0:W-:Y:S01]  /*c6e0*/  @!P3 ST.E.64 desc[UR40][R22.64], R72 ;  /* 0x000000481600b985 */ /* 0x0001e2000c101b28 */
[----:B------:R-:W-:Y:S01]  /*c6f0*/  ISETP.GE.AND P3, PT, R4, UR4, PT ;  /* 0x0000000404007c0c */ /* 0x000fe2000bf66270 */
[----:B------:R-:W-:Y:S01]  /*c700*/  @!P6 IMAD.WIDE R24, R25, 0x4, R134 ;  /* 0x000000041918e825 */ /* 0x000fe200078e0286 */
[----:B------:R-:W-:-:S03]  /*c710*/  @!P2 LOP3.LUT R3, R0, 0xfffffffe, RZ, 0xc0, !PT ;  /* 0xfffffffe0003a812 */ /* 0x000fc600078ec0ff */
[--C-:B------:R-:W-:Y:S01]  /*c720*/  @!P1 IMAD.WIDE R18, R19, 0x4, R134.reuse ;  /* 0x0000000413129825 */ /* 0x100fe200078e0286 */
[----:B------:R2:W-:Y:S03]  /*c730*/  @!P6 ST.E.64 desc[UR40][R24.64], R74 ;  /* 0x0000004a1800e985 */ /* 0x0005e6000c101b28 */
[C---:B------:R-:W-:Y:S01]  /*c740*/  VIADD R0, R5.reuse, 0xa8 ;  /* 0x000000a805007836 */ /* 0x040fe20000000000 */
[----:B------:R3:W-:Y:S01]  /*c750*/  @!P1 ST.E.64 desc[UR40][R18.64], R76 ;  /* 0x0000004c12009985 */ /* 0x0007e2000c101b28 */
[----:B------:R-:W-:Y:S02]  /*c760*/  VIADD R10, R5, 0xa0 ;  /* 0x000000a0050a7836 */ /* 0x000fe40000000000 */
[----:B------:R-:W-:Y:S01]  /*c770*/  @!P3 LEA.HI R4, R4, R4, RZ, 0x1 ;  /* 0x000000040404b211 */ /* 0x000fe200078f08ff */
[----:B-1----:R-:W-:Y:S01]  /*c780*/  @!P2 IMAD.WIDE R20, R3, 0x4, R134 ;  /* 0x000000040314a825 */ /* 0x002fe200078e0286 */
[----:B------:R-:W-:-:S02]  /*c790*/  ISETP.GE.AND P1, PT, R0, UR4, PT ;  /* 0x0000000400007c0c */ /* 0x000fc4000bf26270 */
[----:B------:R-:W-:Y:S01]  /*c7a0*/  @!P3 LOP3.LUT R3, R4, 0xfffffffe, RZ, 0xc0, !PT ;  /* 0xfffffffe0403b812 */ /* 0x000fe200078ec0ff */
[C---:B0-----:R-:W-:Y:S01]  /*c7b0*/  VIADD R22, R5.reuse, 0xb0 ;  /* 0x000000b005167836 */ /* 0x041fe20000000000 */
[----:B------:R-:W-:Y:S01]  /*c7c0*/  ISETP.GE.AND P4, PT, R10, UR4, PT ;  /* 0x000000040a007c0c */ /* 0x000fe2000bf86270 */
[C---:B------:R-:W-:Y:S01]  /*c7d0*/  VIADD R26, R5.reuse, 0xb8 ;  /* 0x000000b8051a7836 */ /* 0x040fe20000000000 */
[----:B------:R0:W-:Y:S01]  /*c7e0*/  @!P2 ST.E.64 desc[UR40][R20.64], R78 ;  /* 0x0000004e1400a985 */ /* 0x0001e2000c101b28 */
[----:B--2---:R-:W-:Y:S01]  /*c7f0*/  VIADD R24, R5, 0xc0 ;  /* 0x000000c005187836 */ /* 0x004fe20000000000 */
[----:B------:R-:W-:Y:S01]  /*c800*/  ISETP.GE.AND P6, PT, R22, UR4, PT ;  /* 0x0000000416007c0c */ /* 0x000fe2000bfc6270 */
[----:B---3--:R-:W-:Y:S01]  /*c810*/  @!P3 IMAD.WIDE R18, R3, 0x4, R134 ;  /* 0x000000040312b825 */ /* 0x008fe200078e0286 */
[----:B------:R-:W-:Y:S02]  /*c820*/  ISETP.GE.AND P5, PT, R26, UR4, PT ;  /* 0x000000041a007c0c */ /* 0x000fe4000bfa6270 */
[----:B------:R-:W-:Y:S01]  /*c830*/  ISETP.GE.AND P2, PT, R24, UR4, PT ;  /* 0x0000000418007c0c */ /* 0x000fe2000bf46270 */
[----:B------:R-:W-:Y:S01]  /*c840*/  VIADD R4, R5, 0xc8 ;  /* 0x000000c805047836 */ /* 0x000fe20000000000 */
[----:B------:R1:W-:Y:S01]  /*c850*/  @!P3 ST.E.64 desc[UR40][R18.64], R80 ;  /* 0x000000501200b985 */ /* 0x0003e2000c101b28 */
[----:B------:R-:W-:-:S02]  /*c860*/  @!P1 LEA.HI R0, R0, R0, RZ, 0x1 ;  /* 0x0000000000009211 */ /* 0x000fc400078f08ff */
[----:B------:R-:W-:Y:S02]  /*c870*/  @!P4 LEA.HI R10, R10, R10, RZ, 0x1 ;  /* 0x0000000a0a0ac211 */ /* 0x000fe400078f08ff */
[----:B------:R-:W-:Y:S02]  /*c880*/  ISETP.GE.AND P3, PT, R4, UR4, PT ;  /* 0x0000000404007c0c */ /* 0x000fe4000bf66270 */
[----:B------:R-:W-:Y:S02]  /*c890*/  @!P1 LOP3.LUT R23, R0, 0xfffffffe, RZ, 0xc0, !PT ;  /* 0xfffffffe00179812 */ /* 0x000fe400078ec0ff */
[----:B------:R-:W-:Y:S02]  /*c8a0*/  @!P6 LEA.HI R0, R22, R22, RZ, 0x1 ;  /* 0x000000161600e211 */ /* 0x000fe400078f08ff */
[----:B0-----:R-:W-:Y:S01]  /*c8b0*/  @!P4 LOP3.LUT R21, R10, 0xfffffffe, RZ, 0xc0, !PT ;  /* 0xfffffffe0a15c812 */ /* 0x001fe200078ec0ff */
[----:B------:R-:W-:Y:S01]  /*c8c0*/  @!P1 IMAD.WIDE R22, R23, 0x4, R134 ;  /* 0x0000000417169825 */ /* 0x000fe200078e0286 */
[----:B------:R-:W-:-:S02]  /*c8d0*/  @!P6 LOP3.LUT R3, R0, 0xfffffffe, RZ, 0xc0, !PT ;  /* 0xfffffffe0003e812 */ /* 0x000fc400078ec0ff */
[----:B------:R-:W-:Y:S01]  /*c8e0*/  @!P5 LEA.HI R26, R26, R26, RZ, 0x1 ;  /* 0x0000001a1a1ad211 */ /* 0x000fe200078f08ff */
[--C-:B------:R-:W-:Y:S01]  /*c8f0*/  @!P4 IMAD.WIDE R20, R21, 0x4, R134.reuse ;  /* 0x000000041514c825 */ /* 0x100fe200078e0286 */
[----:B------:R-:W-:Y:S02]  /*c900*/  @!P2 LEA.HI R24, R24, R24, RZ, 0x1 ;  /* 0x000000181818a211 */ /* 0x000fe400078f08ff */
[----:B------:R-:W-:Y:S01]  /*c910*/  @!P3 LEA.HI R4, R4, R4, RZ, 0x1 ;  /* 0x000000040404b211 */ /* 0x000fe200078f08ff */
[--C-:B-1----:R-:W-:Y:S01]  /*c920*/  @!P6 IMAD.WIDE R18, R3, 0x4, R134.reuse ;  /* 0x000000040312e825 */ /* 0x102fe200078e0286 */
[----:B------:R-:W-:Y:S01]  /*c930*/  @!P5 LOP3.LUT R25, R26, 0xfffffffe, RZ, 0xc0, !PT ;  /* 0xfffffffe1a19d812 */ /* 0x000fe200078ec0ff */
[----:B------:R0:W-:Y:S01]  /*c940*/  @!P4 ST.E.64 desc[UR40][R20.64], R82 ;  /* 0x000000521400c985 */ /* 0x0001e2000c101b28 */
[----:B------:R-:W-:Y:S01]  /*c950*/  @!P2 LOP3.LUT R3, R24, 0xfffffffe, RZ, 0xc0, !PT ;  /* 0xfffffffe1803a812 */ /* 0x000fe200078ec0ff */
[----:B------:R-:W-:Y:S01]  /*c960*/  VIADD R0, R5, 0xd0 ;  /* 0x000000d005007836 */ /* 0x000fe20000000000 */
[----:B------:R-:W-:Y:S01]  /*c970*/  @!P3 LOP3.LUT R27, R4, 0xfffffffe, RZ, 0xc0, !PT ;  /* 0xfffffffe041bb812 */ /* 0x000fe200078ec0ff */
[----:B------:R-:W-:Y:S01]  /*c980*/  @!P5 IMAD.WIDE R24, R25, 0x4, R134 ;  /* 0x000000041918d825 */ /* 0x000fe200078e0286 */
[----:B------:R1:W-:Y:S02]  /*c990*/  @!P1 ST.E.64 desc[UR40][R22.64], R84 ;  /* 0x0000005416009985 */ /* 0x0003e4000c101b28 */
[----:B------:R-:W-:Y:S01]  /*c9a0*/  ISETP.GE.AND P1, PT, R0, UR4, PT ;  /* 0x0000000400007c0c */ /* 0x000fe2000bf26270 */
[C---:B------:R-:W-:Y:S01]  /*c9b0*/  VIADD R4, R5.reuse, 0xe0 ;  /* 0x000000e005047836 */ /* 0x040fe20000000000 */
[----:B------:R2:W-:Y:S01]  /*c9c0*/  @!P6 ST.E.64 desc[UR40][R18.64], R88 ;  /* 0x000000581200e985 */ /* 0x0005e2000c101b28 */
[----:B------:R-:W-:-:S03]  /*c9d0*/  VIADD R10, R5, 0xe8 ;  /* 0x000000e8050a7836 */ /* 0x000fc60000000000 */
[----:B------:R3:W-:Y:S01]  /*c9e0*/  @!P5 ST.E.64 desc[UR40][R24.64], R90 ;  /* 0x0000005a1800d985 */ /* 0x0007e2000c101b28 */
[----:B0-----:R-:W-:Y:S01]  /*c9f0*/  @!P2 IMAD.WIDE R20, R3, 0x4, R134 ;  /* 0x000000040314a825 */ /* 0x001fe200078e0286 */
[----:B------:R-:W-:-:S03]  /*ca00*/  ISETP.GE.AND P4, PT, R10, UR4, PT ;  /* 0x000000040a007c0c */ /* 0x000fc6000bf86270 */
[----:B------:R-:W-:Y:S01]  /*ca10*/  VIADD R3, R5, 0xd8 ;  /* 0x000000d805037836 */ /* 0x000fe20000000000 */
[----:B------:R0:W-:Y:S01]  /*ca20*/  @!P2 ST.E.64 desc[UR40][R20.64], R92 ;  /* 0x0000005c1400a985 */ /* 0x0001e2000c101b28 */
[----:B-1----:R-:W-:Y:S01]  /*ca30*/  @!P3 IMAD.WIDE R22, R27, 0x4, R134 ;  /* 0x000000041b16b825 */ /* 0x002fe200078e0286 */
[----:B------:R-:W-:Y:S02]  /*ca40*/  @!P1 LEA.HI R0, R0, R0, RZ, 0x1 ;  /* 0x0000000000009211 */ /* 0x000fe400078f08ff */
[----:B------:R-:W-:Y:S01]  /*ca50*/  ISETP.GE.AND P2, PT, R3, UR4, PT ;  /* 0x0000000403007c0c */ /* 0x000fe2000bf46270 */
[C---:B--2---:R-:W-:Y:S01]  /*ca60*/  VIADD R19, R5.reuse, 0xf8 ;  /* 0x000000f805137836 */ /* 0x044fe20000000000 */
[----:B------:R1:W-:Y:S01]  /*ca70*/  @!P3 ST.E.64 desc[UR40][R22.64], R94 ;  /* 0x0000005e1600b985 */ /* 0x0003e2000c101b28 */
[----:B------:R-:W-:Y:S01]  /*ca80*/  VIADD R18, R5, 0xf0 ;  /* 0x000000f005127836 */ /* 0x000fe20000000000 */
[----:B------:R-:W-:Y:S02]  /*ca90*/  ISETP.GE.AND P3, PT, R4, UR4, PT ;  /* 0x0000000404007c0c */ /* 0x000fe4000bf66270 */
[----:B------:R-:W-:-:S02]  /*caa0*/  ISETP.GE.AND P6, PT, R19, UR4, PT ;  /* 0x0000000413007c0c */ /* 0x000fc4000bfc6270 */
[----:B------:R-:W-:Y:S02]  /*cab0*/  ISETP.GE.AND P5, PT, R18, UR4, PT ;  /* 0x0000000412007c0c */ /* 0x000fe4000bfa6270 */
[----:B------:R-:W-:-:S03]  /*cac0*/  @!P4 LEA.HI R10, R10, R10, RZ, 0x1 ;  /* 0x0000000a0a0ac211 */ /* 0x000fc600078f08ff */
[----:B------:R-:W-:Y:S02]  /*cad0*/  @!P2 LEA.HI R3, R3, R3, RZ, 0x1 ;  /* 0x000000030303a211 */ /* 0x000fe400078f08ff */
[----:B---3--:R-:W-:Y:S02]  /*cae0*/  @!P4 LOP3.LUT R25, R10, 0xfffffffe, RZ, 0xc0, !PT ;  /* 0xfffffffe0a19c812 */ /* 0x008fe400078ec0ff */
[----:B------:R-:W-:Y:S02]  /*caf0*/  @!P3 LEA.HI R4, R4, R4, RZ, 0x1 ;  /* 0x000000040404b211 */ /* 0x000fe400078f08ff */
[----:B0-----:R-:W-:Y:S01]  /*cb00*/  @!P6 LEA.HI R20, R19, R19, RZ, 0x1 ;  /* 0x000000131314e211 */ /* 0x001fe200078f08ff */
[----:B------:R-:W-:Y:S01]  /*cb10*/  @!P4 IMAD.WIDE R24, R25, 0x4, R134 ;  /* 0x000000041918c825 */ /* 0x000fe200078e0286 */
[----:B------:R-:W-:Y:S02]  /*cb20*/  @!P5 LEA.HI R18, R18, R18, RZ, 0x1 ;  /* 0x000000121212d211 */ /* 0x000fe400078f08ff */
[----:B------:R-:W-:-:S02]  /*cb30*/  @!P1 LOP3.LUT R19, R0, 0xfffffffe, RZ, 0xc0, !PT ;  /* 0xfffffffe00139812 */ /* 0x000fc400078ec0ff */
[----:B------:R-:W-:Y:S02]  /*cb40*/  @!P2 LOP3.LUT R3, R3, 0xfffffffe, RZ, 0xc0, !PT ;  /* 0xfffffffe0303a812 */ /* 0x000fe400078ec0ff */
[----:B-1----:R-:W-:Y:S02]  /*cb50*/  @!P3 LOP3.LUT R23, R4, 0xfffffffe, RZ, 0xc0, !PT ;  /* 0xfffffffe0417b812 */ /* 0x002fe400078ec0ff */
        /* <DEDUP_REMOVED lines=11> */
[----:B------:R1:W-:Y:S04]  /*cc10*/  @!P5 ST.E.64 desc[UR40][R26.64], R108 ;  /* 0x0000006c1a00d985 */ /* 0x0003e8000c101b28 */
[----:B------:R1:W-:Y:S02]  /*cc20*/  @!P6 ST.E.64 desc[UR40][R134.64], R110 ;  /* 0x0000006e8600e985 */ /* 0x0003e4000c101b28 */
.L_x_2156:
[----:B------:R-:W-:Y:S05]  /*cc30*/  BSYNC B0 ;  /* 0x0000000000007941 */ /* 0x000fea0003800000 */
.L_x_2155:
[----:B------:R-:W-:Y:S01]  /*cc40*/  ISETP.GE.AND P1, PT, R2, R11, PT ;  /* 0x0000000b0200720c */ /* 0x000fe20003f26270 */
[----:B-1----:R-:W1:Y:S01]  /*cc50*/  SHFL.IDX PT, R19, R47, 0x1, 0x1c1f ;  /* 0x003c1f002f137f89 */ /* 0x002e6200000e0000 */
[----:B------:R-:W-:Y:S02]  /*cc60*/  SEL R21, R45, R36, P0 ;  /* 0x000000242d157207 */ /* 0x000fe40000000000 */
[----:B------:R-:W-:Y:S01]  /*cc70*/  SEL R23, R36, R45, P0 ;  /* 0x0000002d24177207 */ /* 0x000fe20000000000 */
[----:B------:R3:W2:Y:S01]  /*cc80*/  SHFL.IDX PT, R18, R17, 0x1, 0x1c1f ;  /* 0x003c1f0011127f89 */ /* 0x0006a200000e0000 */
[----:B0-----:R-:W-:Y:S02]  /*cc90*/  SEL R3, R14, R143, P0 ;  /* 0x0000008f0e037207 */ /* 0x001fe40000000000 */
[----:B------:R-:W-:Y:S02]  /*cca0*/  SEL R26, R41, R44, P0 ;  /* 0x0000002c291a7207 */ /* 0x000fe40000000000 */
[----:B------:R-:W-:-:S02]  /*ccb0*/  SEL R27, R39, R146, P0 ;  /* 0x00000092271b7207 */ /* 0x000fc40000000000 */
[----:B------:R-:W-:Y:S02]  /*ccc0*/  SEL R45, R146, R39, P0 ;  /* 0x00000027922d7207 */ /* 0x000fe40000000000 */
[----:B---3--:R-:W-:Y:S02]  /*ccd0*/  SEL R17, R143, R14, P0 ;  /* 0x0000000e8f117207 */ /* 0x008fe40000000000 */
        /* <DEDUP_REMOVED lines=158> */
[----:B------:R2:W-:Y:S01]  /*d6c0*/  @!P5 ST.E.64 desc[UR40][R32.64], R22 ;  /* 0x000000162000d985 */ /* 0x0005e2000c101b28 */
[----:B------:R-:W-:-:S03]  /*d6d0*/  VIADD R34, R5, 0xc8 ;  /* 0x000000c805227836 */ /* 0x000fc60000000000 */
[----:B------:R3:W-:Y:S01]  /*d6e0*/  @!P1 ST.E.64 desc[UR40][R6.64], R24 ;  /* 0x0000001806009985 */ /* 0x0007e2000c101b28 */
[----:B------:R-:W-:Y:S01]  /*d6f0*/  ISETP.GE.AND P1, PT, R0, UR4, PT ;  /* 0x0000000400007c0c */ /* 0x000fe2000bf26270 */
[----:B-1----:R-:W-:Y:S01]  /*d700*/  @!P0 IMAD.WIDE R8, R37, 0x4, R18 ;  /* 0x0000000425088825 */ /* 0x002fe200078e0212 */
[----:B------:R-:W-:-:S03]  /*d710*/  ISETP.GE.AND P3, PT, R34, UR4, PT ;  /* 0x0000000422007c0c */ /* 0x000fc6000bf66270 */
[C---:B0-----:R-:W-:Y:S01]  /*d720*/  VIADD R10, R5.reuse, 0xd8 ;  /* 0x000000d8050a7836 */ /* 0x041fe20000000000 */
[----:B------:R0:W-:Y:S01]  /*d730*/  @!P0 ST.E.64 desc[UR40][R8.64], R28 ;  /* 0x0000001c08008985 */ /* 0x0001e2000c101b28 */
[C---:B------:R-:W-:Y:S01]  /*d740*/  VIADD R20, R5.reuse, 0xe0 ;  /* 0x000000e005147836 */ /* 0x040fe20000000000 */
[----:B------:R-:W-:Y:S01]  /*d750*/  @!P2 LOP3.LUT R11, R4, 0xfffffffe, RZ, 0xc0, !PT ;  /* 0xfffffffe040ba812 */ /* 0x000fe200078ec0ff */
[C---:B--2---:R-:W-:Y:S01]  /*d760*/  VIADD R22, R5.reuse, 0xe8 ;  /* 0x000000e805167836 */ /* 0x044fe20000000000 */
[----:B------:R-:W-:Y:S01]  /*d770*/  ISETP.GE.AND P0, PT, R10, UR4, PT ;  /* 0x000000040a007c0c */ /* 0x000fe2000bf06270 */
[----:B------:R-:W-:Y:S01]  /*d780*/  VIADD R23, R5, 0xf0 ;  /* 0x000000f005177836 */ /* 0x000fe20000000000 */
[----:B------:R-:W-:Y:S01]  /*d790*/  ISETP.GE.AND P4, PT, R20, UR4, PT ;  /* 0x0000000414007c0c */ /* 0x000fe2000bf86270 */
[----:B---3--:R-:W-:Y:S01]  /*d7a0*/  @!P2 IMAD.WIDE R6, R11, 0x4, R18 ;  /* 0x000000040b06a825 */ /* 0x008fe200078e0212 */
[----:B------:R-:W-:Y:S02]  /*d7b0*/  ISETP.GE.AND P5, PT, R22, UR4, PT ;  /* 0x0000000416007c0c */ /* 0x000fe4000bfa6270 */
[----:B------:R-:W-:Y:S01]  /*d7c0*/  ISETP.GE.AND P6, PT, R23, UR4, PT ;  /* 0x0000000417007c0c */ /* 0x000fe2000bfc6270 */
[----:B------:R-:W-:Y:S01]  /*d7d0*/  VIADD R5, R5, 0xf8 ;  /* 0x000000f805057836 */ /* 0x000fe20000000000 */
[----:B------:R-:W-:Y:S01]  /*d7e0*/  @!P1 LEA.HI R0, R0, R0, RZ, 0x1 ;  /* 0x0000000000009211 */ /* 0x000fe200078f08ff */
[----:B------:R1:W-:Y:S01]  /*d7f0*/  @!P2 ST.E.64 desc[UR40][R6.64], R26 ;  /* 0x0000001a0600a985 */ /* 0x0003e2000c101b28 */
[----:B------:R-:W-:-:S02]  /*d800*/  @!P3 LEA.HI R34, R34, R34, RZ, 0x1 ;  /* 0x000000222222b211 */ /* 0x000fc400078f08ff */
[----:B------:R-:W-:Y:S02]  /*d810*/  @!P1 LOP3.LUT R11, R0, 0xfffffffe, RZ, 0xc0, !PT ;  /* 0xfffffffe000b9812 */ /* 0x000fe400078ec0ff */
[----:B------:R-:W-:Y:S02]  /*d820*/  @!P0 LEA.HI R0, R10, R10, RZ, 0x1 ;  /* 0x0000000a0a008211 */ /* 0x000fe400078f08ff */
[----:B0-----:R-:W-:Y:S01]  /*d830*/  @!P3 LOP3.LUT R9, R34, 0xfffffffe, RZ, 0xc0, !PT ;  /* 0xfffffffe2209b812 */ /* 0x001fe200078ec0ff */
[--C-:B------:R-:W-:Y:S01]  /*d840*/  @!P1 IMAD.WIDE R10, R11, 0x4, R18.reuse ;  /* 0x000000040b0a9825 */ /* 0x100fe200078e0212 */
[----:B------:R-:W-:Y:S02]  /*d850*/  @!P4 LEA.HI R20, R20, R20, RZ, 0x1 ;  /* 0x000000141414c211 */ /* 0x000fe400078f08ff */
[----:B------:R-:W-:Y:S01]  /*d860*/  @!P0 LOP3.LUT R21, R0, 0xfffffffe, RZ, 0xc0, !PT ;  /* 0xfffffffe00158812 */ /* 0x000fe200078ec0ff */
[----:B------:R-:W-:Y:S01]  /*d870*/  @!P3 IMAD.WIDE R8, R9, 0x4, R18 ;  /* 0x000000040908b825 */ /* 0x000fe200078e0212 */
[----:B------:R-:W-:-:S02]  /*d880*/  @!P5 LEA.HI R22, R22, R22, RZ, 0x1 ;  /* 0x000000161616d211 */ /* 0x000fc400078f08ff */
[----:B------:R-:W-:Y:S02]  /*d890*/  @!P6 LEA.HI R0, R23, R23, RZ, 0x1 ;  /* 0x000000171700e211 */ /* 0x000fe400078f08ff */
[----:B------:R-:W-:Y:S01]  /*d8a0*/  @!P4 LOP3.LUT R23, R20, 0xfffffffe, RZ, 0xc0, !PT ;  /* 0xfffffffe1417c812 */ /* 0x000fe200078ec0ff */
[--C-:B------:R-:W-:Y:S01]  /*d8b0*/  @!P0 IMAD.WIDE R20, R21, 0x4, R18.reuse ;  /* 0x0000000415148825 */ /* 0x100fe200078e0212 */
[----:B------:R-:W-:Y:S01]  /*d8c0*/  @!P5 LOP3.LUT R25, R22, 0xfffffffe, RZ, 0xc0, !PT ;  /* 0xfffffffe1619d812 */ /* 0x000fe200078ec0ff */
[----:B------:R0:W-:Y:S01]  /*d8d0*/  @!P3 ST.E.64 desc[UR40][R8.64], R44 ;  /* 0x0000002c0800b985 */ /* 0x0001e2000c101b28 */
[----:B-1----:R-:W-:Y:S01]  /*d8e0*/  @!P6 LOP3.LUT R27, R0, 0xfffffffe, RZ, 0xc0, !PT ;  /* 0xfffffffe001be812 */ /* 0x002fe200078ec0ff */
[--C-:B------:R-:W-:Y:S02]  /*d8f0*/  @!P4 IMAD.WIDE R6, R23, 0x4, R18.reuse ;  /* 0x000000041706c825 */ /* 0x100fe400078e0212 */
[----:B------:R1:W-:Y:S02]  /*d900*/  @!P1 ST.E.64 desc[UR40][R10.64], R30 ;  /* 0x0000001e0a009985 */ /* 0x0003e4000c101b28 */
[----:B------:R-:W-:-:S02]  /*d910*/  @!P6 IMAD.WIDE R22, R27, 0x4, R18 ;  /* 0x000000041b16e825 */ /* 0x000fc400078e0212 */
[----:B------:R1:W-:Y:S01]  /*d920*/  @!P0 ST.E.64 desc[UR40][R20.64], R38 ;  /* 0x0000002614008985 */ /* 0x0003e2000c101b28 */
[----:B------:R-:W-:-:S03]  /*d930*/  ISETP.GE.AND P0, PT, R5, UR4, PT ;  /* 0x0000000405007c0c */ /* 0x000fc6000bf06270 */
[----:B------:R1:W-:Y:S01]  /*d940*/  @!P4 ST.E.64 desc[UR40][R6.64], R2 ;  /* 0x000000020600c985 */ /* 0x0003e2000c101b28 */
[----:B0-----:R-:W-:-:S05]  /*d950*/  @!P5 IMAD.WIDE R8, R25, 0x4, R18 ;  /* 0x000000041908d825 */ /* 0x001fca00078e0212 */
[----:B------:R1:W-:Y:S04]  /*d960*/  @!P5 ST.E.64 desc[UR40][R8.64], R16 ;  /* 0x000000100800d985 */ /* 0x0003e8000c101b28 */
[----:B------:R1:W-:Y:S01]  /*d970*/  @!P6 ST.E.64 desc[UR40][R22.64], R14 ;  /* 0x0000000e1600e985 */ /* 0x0003e2000c101b28 */
[----:B------:R-:W-:Y:S05]  /*d980*/  @P0 BRA `(.L_x_2118) ;  /* 0x0000004400b00947 */ /* 0x000fea0003800000 */
[----:B------:R-:W-:-:S04]  /*d990*/  LEA.HI R5, R5, R5, RZ, 0x1 ;  /* 0x0000000505057211 */ /* 0x000fc800078f08ff */
[----:B------:R-:W-:-:S05]  /*d9a0*/  LOP3.LUT R5, R5, 0xfffffffe, RZ, 0xc0, !PT ;  /* 0xfffffffe05057812 */ /* 0x000fca00078ec0ff */
[----:B------:R-:W-:-:S05]  /*d9b0*/  IMAD.WIDE R18, R5, 0x4, R18 ;  /* 0x0000000405127825 */ /* 0x000fca00078e0212 */
[----:B------:R0:W-:Y:S01]  /*d9c0*/  ST.E.64 desc[UR40][R18.64], R12 ;  /* 0x0000000c12007985 */ /* 0x0001e2000c101b28 */
[----:B------:R-:W-:Y:S05]  /*d9d0*/  BRA `(.L_x_2118) ;  /* 0x00000044009c7947 */ /* 0x000fea0003800000 */
.L_x_2154:
[----:B------:R-:W1:Y:S02]  /*d9e0*/  S2R R0, SR_TID.X ;  /* 0x0000000000007919 */ /* 0x000e640000002100 */
[----:B-1----:R-:W-:-:S05]  /*d9f0*/  VIADD R2, R0, 0xffffff80 ;  /* 0xffffff8000027836 */ /* 0x002fca0000000000 */
[----:B------:R-:W-:-:S13]  /*da00*/  ISETP.GT.AND P0, PT, R2, 0x7f, PT ;  /* 0x0000007f0200780c */ /* 0x000fda0003f04270 */
[----:B------:R-:W-:Y:S05]  /*da10*/  @P0 BRA `(.L_x_2118) ;  /* 0x00000044008c0947 */ /* 0x000fea0003800000 */
[----:B------:R-:W1:Y:S01]  /*da20*/  S2R R3, SR_CTAID.X ;  /* 0x0000000000037919 */ /* 0x000e620000002500 */
[----:B------:R-:W2:Y:S01]  /*da30*/  LDC R6, c[0x0][0xbe8] ;  /* 0x0002fa00ff067b82 */ /* 0x000ea20000000800 */
[----:B------:R-:W-:Y:S01]  /*da40*/  ULDC UR4, c[0x0][0xa88] ;  /* 0x0002a20000047ab9 */ /* 0x000fe20000000800 */
[----:B-1----:R-:W-:Y:S02]  /*da50*/  IMAD R0, R3, 0x80, R0 ;  /* 0x0000008003007824 */ /* 0x002fe400078e0200 */
[----:B--2---:R-:W-:Y:S02]  /*da60*/  IMAD R3, R6, UR4, RZ ;  /* 0x0000000406037c24 */ /* 0x004fe4000f8e02ff */
[----:B------:R-:W-:-:S05]  /*da70*/  VIADD R0, R0, 0xffffff80 ;  /* 0xffffff8000007836 */ /* 0x000fca0000000000 */
[----:B------:R-:W-:-:S13]  /*da80*/  ISETP.GE.AND P0, PT, R0, R3, PT ;  /* 0x000000030000720c */ /* 0x000fda0003f06270 */
[----:B------:R-:W-:Y:S05]  /*da90*/  @P0 BRA `(.L_x_2118) ;  /* 0x00000044006c0947 */ /* 0x000fea0003800000 */
[----:B------:R-:W-:Y:S01]  /*daa0*/  ISETP.NE.AND P0, PT, R6, 0x1, PT ;  /* 0x000000010600780c */ /* 0x000fe20003f05270 */
[----:B------:R-:W1:Y:S01]  /*dab0*/  LDC.64 R10, c[0x0][0xbd8] ;  /* 0x0002f600ff0a7b82 */ /* 0x000e620000000a00 */
[----:B------:R-:W-:Y:S01]  /*dac0*/  SHF.R.S32.HI R4, RZ, 0x1f, R17 ;  /* 0x0000001fff047819 */ /* 0x000fe20000011411 */
[----:B------:R-:W-:Y:S02]  /*dad0*/  ULDC.64 UR4, c[0x0][0xbd0] ;  /* 0x0002f40000047ab9 */ /* 0x000fe40000000a00 */
[----:B------:R-:W-:-:S04]  /*dae0*/  IMAD.WIDE.U32 R2, R17, UR4, RZ ;  /* 0x0000000411027c25 */ /* 0x000fc8000f8e00ff */
[----:B------:R-:W2:Y:S01]  /*daf0*/  S2UR UR6, SR_CTAID.Y ;  /* 0x00000000000679c3 */ /* 0x000ea20000002600 */
[----:B------:R-:W-:-:S04]  /*db00*/  IMAD R4, R4, UR4, RZ ;  /* 0x0000000404047c24 */ /* 0x000fc8000f8e02ff */
[----:B0-----:R-:W-:Y:S01]  /*db10*/  IMAD R5, R17, UR5, R4 ;  /* 0x0000000511057c24 */ /* 0x001fe2000f8e0204 */
[----:B------:R-:W-:Y:S01]  /*db20*/  ULDC.64 UR4, c[0x0][0xbe0] ;  /* 0x0002f80000047ab9 */ /* 0x000fe20000000a00 */
[----:B------:R-:W-:Y:S01]  /*db30*/  IMAD.MOV R17, RZ, RZ, -R17 ;  /* 0x000000ffff117224 */ /* 0x000fe200078e0a11 */
[----:B------:R-:W0:Y:S01]  /*db40*/  @P0 LDC R7, c[0x0][0xbec] ;  /* 0x0002fb00ff070b82 */ /* 0x000e220000000800 */
[----:B------:R-:W-:Y:S02]  /*db50*/  IMAD.IADD R3, R3, 0x1, R5 ;  /* 0x0000000103037824 */ /* 0x000fe400078e0205 */
[----:B------:R-:W-:-:S05]  /*db60*/  IMAD.MOV.U32 R5, RZ, RZ, R0 ;  /* 0x000000ffff057224 */ /* 0x000fca00078e0000 */
[----:B------:R-:W2:Y:S01]  /*db70*/  LDC R8, c[0x0][0xc50] ;  /* 0x00031400ff087b82 */ /* 0x000ea20000000800 */
[C---:B-1----:R-:W-:Y:S02]  /*db80*/  IMAD R12, R10.reuse, UR38, RZ ;  /* 0x000000260a0c7c24 */ /* 0x042fe4000f8e02ff */
[----:B------:R-:W-:-:S04]  /*db90*/  IMAD.WIDE.U32 R2, R10, UR39, R2 ;  /* 0x000000270a027c25 */ /* 0x000fc8000f8e0002 */
[----:B------:R-:W-:Y:S01]  /*dba0*/  IMAD R11, R11, UR39, R12 ;  /* 0x000000270b0b7c24 */ /* 0x000fe2000f8e020c */
[----:B------:R-:W1:Y:S03]  /*dbb0*/  @P0 LDC R9, c[0x0][0xbf0] ;  /* 0x0002fc00ff090b82 */ /* 0x000e660000000800 */
[----:B------:R-:W-:Y:S02]  /*dbc0*/  IMAD.IADD R3, R11, 0x1, R3 ;  /* 0x000000010b037824 */ /* 0x000fe400078e0203 */
[----:B0-----:R-:W-:-:S04]  /*dbd0*/  @P0 IMAD.HI.U32 R4, R0, R7, RZ ;  /* 0x0000000700040227 */ /* 0x001fc800078e00ff */
[----:B--2---:R-:W-:-:S04]  /*dbe0*/  IMAD R17, R8, R17, UR6 ;  /* 0x0000000608117e24 */ /* 0x004fc8000f8e0211 */
[----:B------:R-:W-:Y:S01]  /*dbf0*/  IMAD.WIDE.U32 R2, R17, UR4, R2 ;  /* 0x0000000411027c25 */ /* 0x000fe2000f8e0002 */
[----:B-1----:R-:W-:Y:S02]  /*dc00*/  @P0 SHF.R.U32.HI R5, RZ, R9, R4 ;  /* 0x00000009ff050219 */ /* 0x002fe40000011604 */
[----:B------:R-:W-:Y:S02]  /*dc10*/  SHF.R.S32.HI R4, RZ, 0x1f, R17 ;  /* 0x0000001fff047819 */ /* 0x000fe40000011411 */
[--C-:B------:R-:W-:Y:S01]  /*dc20*/  SHF.R.S32.HI R9, RZ, 0x1f, R5.reuse ;  /* 0x0000001fff097819 */ /* 0x100fe20000011405 */
[----:B------:R-:W-:Y:S01]  /*dc30*/  IMAD.MOV R7, RZ, RZ, -R5 ;  /* 0x000000ffff077224 */ /* 0x000fe200078e0a05 */
[----:B------:R-:W-:Y:S01]  /*dc40*/  IADD3 R2, P0, R5, R2, RZ ;  /* 0x0000000205027210 */ /* 0x000fe20007f1e0ff */
[----:B------:R-:W-:Y:S02]  /*dc50*/  IMAD R4, R4, UR4, RZ ;  /* 0x0000000404047c24 */ /* 0x000fe4000f8e02ff */
[----:B------:R-:W-:-:S02]  /*dc60*/  IMAD R7, R6, R7, R0 ;  /* 0x0000000706077224 */ /* 0x000fc400078e0200 */
[----:B------:R-:W-:Y:S01]  /*dc70*/  IMAD R4, R17, UR5, R4 ;  /* 0x0000000511047c24 */ /* 0x000fe2000f8e0204 */
[----:B------:R-:W-:Y:S02]  /*dc80*/  ULDC.64 UR4, c[0x0][0xbc8] ;  /* 0x0002f20000047ab9 */ /* 0x000fe40000000a00 */
        /* <DEDUP_REMOVED lines=12> */
.L_x_2116:
        /* <DEDUP_REMOVED lines=18> */
.L_x_2157:
[----:B------:R-:W-:Y:S01]  /*de70*/  ULDC UR7, c[0x0][0xc50] ;  /* 0x0003140000077ab9 */ /* 0x000fe20000000800 */
[----:B------:R-:W-:Y:S01]  /*de80*/  UMOV UR36, UR6 ;  /* 0x0000000600247c82 */ /* 0x000fe20008000000 */
[----:B------:R-:W-:-:S11]  /*de90*/  UISETP.NE.AND UP0, UPT, UR7, 0x1, UPT ;  /* 0x000000010700788c */ /* 0x000fd6000bf05270 */
[----:B------:R-:W-:Y:S01]  /*dea0*/  @UP0 ULDC UR4, c[0x0][0xc54] ;  /* 0x0003150000040ab9 */ /* 0x000fe20000000800 */
[----:B------:R-:W-:Y:S01]  /*deb0*/  @UP0 ULDC UR8, c[0x0][0xc58] ;  /* 0x0003160000080ab9 */ /* 0x000fe20000000800 */
[----:B------:R-:W-:-:S04]  /*dec0*/  UIMAD.WIDE.U32 UR4, UR6, UR4, URZ ;  /* 0x00000004060472a5 */ /* 0x000fc8000f8e003f */
[----:B------:R-:W-:-:S12]  /*ded0*/  @UP0 USHF.R.U32.HI UR36, URZ, UR8, UR5 ;  /* 0x000000083f240299 */ /* 0x000fd80008011605 */
.L_x_2158:
        /* <DEDUP_REMOVED lines=8> */
[----:B------:R-:W-:Y:S01]  /*df60*/  ULDC UR6, c[0x0][0x448] ;  /* 0x0001120000067ab9 */ /* 0x000fe20000000800 */
[----:B------:R-:W-:Y:S01]  /*df70*/  ULDC.64 UR4, c[0x0][0x418] ;  /* 0x0001060000047ab9 */ /* 0x000fe20000000a00 */
[----:B------:R-:W-:Y:S01]  /*df80*/  UISETP.NE.AND UP1, UPT, UR6, 0x1, UPT ;  /* 0x000000010600788c */ /* 0x000fe2000bf25270 */
[----:B------:R-:W-:Y:S01]  /*df90*/  IMAD.MOV.U32 R18, RZ, RZ, RZ ;  /* 0x000000ffff127224 */ /* 0x000fe200078e00ff */
[----:B------:R-:W-:Y:S01]  /*dfa0*/  UISETP.NE.U32.AND UP0, UPT, UR4, URZ, UPT ;  /* 0x0000003f0400728c */ /* 0x000fe2000bf05070 */
[----:B------:R-:W-:Y:S02]  /*dfb0*/  ULDC UR8, c[0x0][0x424] ;  /* 0x0001090000087ab9 */ /* 0x000fe40000000800 */
[----:B------:R-:W-:Y:S01]  /*dfc0*/  ULDC UR4, c[0x0][0x288] ;  /* 0x0000a20000047ab9 */ /* 0x000fe20000000800 */
[----:B------:R-:W-:Y:S02]  /*dfd0*/  UISETP.NE.AND.EX UP0, UPT, UR5, URZ, UPT, UP0 ;  /* 0x0000003f0500728c */ /* 0x000fe4000bf05300 */
[----:B------:R-:W-:-:S02]  /*dfe0*/  UIADD3 UR10, -UR4, 0x80, URZ ;  /* 0x00000080040a7890 */ /* 0x000fc4000fffe13f */
[----:B------:R-:W-:Y:S01]  /*dff0*/  USEL UR8, UR8, 0x1, UP0 ;  /* 0x0000000108087887 */ /* 0x000fe20008000000 */
[----:B------:R-:W-:Y:S01]  /*e000*/  @UP1 ULDC UR4, c[0x0][0x44c] ;  /* 0x0001130000041ab9 */ /* 0x000fe20000000800 */
[----:B------:R-:W-:Y:S01]  /*e010*/  ULDC UR9, c[0x0][0x2f0] ;  /* 0x0000bc0000097ab9 */ /* 0x000fe20000000800 */
[----:B------:R-:W-:Y:S01]  /*e020*/  @UP1 ULDC UR11, c[0x0][0x450] ;  /* 0x00011400000b1ab9 */ /* 0x000fe20000000800 */
[----:B------:R-:W-:Y:S02]  /*e030*/  UIMAD UR10, UR8, UR9, UR10 ;  /* 0x00000009080a72a4 */ /* 0x000fe4000f8e020a */
[----:B------:R-:W-:Y:S02]  /*e040*/  UIMAD UR8, UR8, UR9, 0x7f ;  /* 0x0000007f080874a4 */ /* 0x000fe4000f8e0209 */
[----:B0-----:R-:W-:-:S04]  /*e050*/  USHF.L.U32 UR39, UR39, 0x7, URZ ;  /* 0x0000000727277899 */ /* 0x001fc8000800063f */
[----:B------:R-:W-:-:S04]  /*e060*/  UIADD3 UR6, UR39, 0x7f, URZ ;  /* 0x0000007f27067890 */ /* 0x000fc8000fffe03f */
[----:B------:R-:W-:-:S04]  /*e070*/  UIMAD.WIDE.U32 UR4, UR6, UR4, URZ ;  /* 0x00000004060472a5 */ /* 0x000fc8000f8e003f */
[----:B------:R-:W-:Y:S02]  /*e080*/  @UP1 USHF.R.U32.HI UR6, URZ, UR11, UR5 ;  /* 0x0000000b3f061299 */ /* 0x000fe40008011605 */
[----:B------:R-:W-:Y:S02]  /*e090*/  USHF.R.S32.HI UR5, URZ, 0x1f, UR8 ;  /* 0x0000001f3f057899 */ /* 0x000fe40008011408 */
[----:B------:R-:W-:Y:S02]  /*e0a0*/  UIADD3 UR6, UR10, UR6, URZ ;  /* 0x000000060a067290 */ /* 0x000fe4000fffe03f */
[----:B------:R-:W-:Y:S02]  /*e0b0*/  ULEA.HI UR5, UR5, UR8, URZ, 0x7 ;  /* 0x0000000805057291 */ /* 0x000fe4000f8f383f */
[----:B------:R-:W-:Y:S02]  /*e0c0*/  USHF.R.S32.HI UR4, URZ, 0x1f, UR6 ;  /* 0x0000001f3f047899 */ /* 0x000fe40008011406 */
[----:B------:R-:W-:-:S02]  /*e0d0*/  USHF.R.S32.HI UR5, URZ, 0x7, UR5 ;  /* 0x000000073f057899 */ /* 0x000fc40008011405 */
[----:B------:R-:W-:Y:S02]  /*e0e0*/  ULEA.HI UR4, UR4, UR6, URZ, 0x7 ;  /* 0x0000000604047291 */ /* 0x000fe4000f8f383f */
[----:B------:R-:W-:Y:S02]  /*e0f0*/  USHF.R.U32.HI UR8, URZ, 0x10, UR7 ;  /* 0x000000103f087899 */ /* 0x000fe40008011607 */
[----:B------:R-:W-:-:S04]  /*e100*/  USHF.R.S32.HI UR4, URZ, 0x7, UR4 ;  /* 0x000000073f047899 */ /* 0x000fc80008011404 */
[----:B------:R-:W-:-:S04]  /*e110*/  UISETP.LT.AND UP0, UPT, UR5, UR4, UPT ;  /* 0x000000040500728c */ /* 0x000fc8000bf01270 */
[----:B------:R-:W-:Y:S02]  /*e120*/  USEL UR6, UR5, UR4, UP0 ;  /* 0x0000000405067287 */ /* 0x000fe40008000000 */
[----:B------:R-:W-:Y:S02]  /*e130*/  UISETP.NE.AND UP0, UPT, UR8, URZ, UPT ;  /* 0x0000003f0800728c */ /* 0x000fe4000bf05270 */
[----:B------:R-:W-:Y:S02]  /*e140*/  UISETP.GE.AND UP1, UPT, UR6, 0x1, UPT ;  /* 0x000000010600788c */ /* 0x000fe4000bf26270 */
[----:B------:R-:W-:-:S04]  /*e150*/  ULOP3.LUT UR5, UR7, 0xffff, URZ, 0xc0, !UPT ;  /* 0x0000ffff07057892 */ /* 0x000fc8000f8ec03f */
[----:B------:R-:W-:-:S03]  /*e160*/  PLOP3.LUT P0, PT, PT, PT, UP1, 0x80, 0x0 ;  /* 0x000000000000781c */ /* 0x000fc60003f0f018 */
[----:B------:R-:W-:-:S10]  /*e170*/  @!UP0 ULDC UR8, c[0x0][0x9f0] ;  /* 0x00027c0000088ab9 */ /* 0x000fd40000000800 */
[----:B------:R-:W-:Y:S05]  /*e180*/  @!P0 BRA `(.L_x_2160) ;  /* 0x0000000000708947 */ /* 0x000fea0003800000 */
        /* <DEDUP_REMOVED lines=28> */
.L_x_2160:
        /* <DEDUP_REMOVED lines=30> */
.L_x_2161:
        /* <DEDUP_REMOVED lines=20> */
.L_x_2162:
        /* <DEDUP_REMOVED lines=20> */
.L_x_2163:
        /* <DEDUP_REMOVED lines=18> */
.L_x_2164:
        /* <DEDUP_REMOVED lines=10> */
[----:B------:R-:W-:Y:S01]  /*e970*/  IMAD.SHL.U32 R19, R7, 0x10, RZ ;  /* 0x0000001007137824 */ /* 0x000fe200078e00ff */
[----:B------:R-:W-:Y:S02]  /*e980*/  UMOV UR4, 0xffffffff ;  /* 0xffffffff00047882 */ /* 0x000fe40000000000 */
[----:B------:R-:W-:Y:S02]  /*e990*/  SHF.R.U32.HI R5, RZ, 0x5, R8 ;  /* 0x00000005ff057819 */ /* 0x000fe40000011608 */
[C---:B------:R-:W-:Y:S01]  /*e9a0*/  LOP3.LUT R0, R17.reuse, 0x380, RZ, 0xc0, !PT ;  /* 0x0000038011007812 */ /* 0x040fe200078ec0ff */
[----:B0-----:R-:W0:Y:S01]  /*e9b0*/  LDC.64 R2, c[0x0][0x418] ;  /* 0x00010600ff027b82 */ /* 0x001e220000000a00 */
[----:B------:R-:W-:-:S03]  /*e9c0*/  LOP3.LUT R6, R17, 0x400, RZ, 0xc0, !PT ;  /* 0x0000040011067812 */ /* 0x000fc600078ec0ff */
[----:B------:R-:W-:Y:S01]  /*e9d0*/  IMAD R4, R5, 0x10, R0 ;  /* 0x0000001005047824 */ /* 0x000fe200078e0200 */
[----:B------:R-:W-:Y:S02]  /*e9e0*/  LOP3.LUT R19, R19, 0x70, RZ, 0xc0, !PT ;  /* 0x0000007013137812 */ /* 0x000fe400078ec0ff */
[----:B------:R-:W-:Y:S01]  /*e9f0*/  LOP3.LUT R0, R0, 0x10, R7, 0xf8, !PT ;  /* 0x0000001000007812 */ /* 0x000fe200078ef807 */
[----:B------:R-:W-:Y:S01]  /*ea00*/  IMAD R6, R5, 0x800, R6 ;  /* 0x0000080005067824 */ /* 0x000fe200078e0206 */
[-C--:B------:R-:W-:Y:S02]  /*ea10*/  LOP3.LUT R4, R4, R19.reuse, RZ, 0x3c, !PT ;  /* 0x0000001304047212 */ /* 0x080fe400078e3cff */
[----:B------:R-:W-:Y:S02]  /*ea20*/  LOP3.LUT R5, R0, R19, RZ, 0x3c, !PT ;  /* 0x0000001300057212 */ /* 0x000fe400078e3cff */
[----:B------:R-:W-:Y:S01]  /*ea30*/  LOP3.LUT R17, R4, 0xc00, R17, 0xf8, !PT ;  /* 0x00000c0004117812 */ /* 0x000fe200078ef811 */
[----:B------:R-:W-:-:S02]  /*ea40*/  IMAD.MOV.U32 R4, RZ, RZ, 0x20 ;  /* 0x00000020ff047424 */ /* 0x000fc400078e00ff */
[----:B------:R-:W-:-:S05]  /*ea50*/  IMAD.IADD R0, R6, 0x1, R5 ;  /* 0x0000000106007824 */ /* 0x000fca00078e0205 */
[----:B------:R1:W-:Y:S01]  /*ea60*/  STL [R1], R0 ;  /* 0x0000000001007387 */ /* 0x0003e20000100800 */
[----:B0-----:R-:W-:-:S04]  /*ea70*/  ISETP.NE.U32.AND P0, PT, R2, RZ, PT ;  /* 0x000000ff0200720c */ /* 0x001fc80003f05070 */
[----:B------:R-:W-:Y:S01]  /*ea80*/  R2P PR, R7, 0x6 ;  /* 0x0000000607007804 */ /* 0x000fe20000000000 */
[----:B-1----:R-:W-:Y:S01]  /*ea90*/  IMAD.MOV.U32 R0, RZ, RZ, 0x40 ;  /* 0x00000040ff007424 */ /* 0x002fe200078e00ff */
[----:B------:R-:W-:Y:S02]  /*eaa0*/  ISETP.NE.AND.EX P3, PT, R3, RZ, PT, P0 ;  /* 0x000000ff0300720c */ /* 0x000fe40003f65300 */
[----:B------:R-:W-:Y:S02]  /*eab0*/  SHF.R.U32.HI R7, RZ, 0x5, R7 ;  /* 0x00000005ff077819 */ /* 0x000fe40000011607 */
[----:B------:R-:W-:Y:S02]  /*eac0*/  SEL R6, R0, 0xffffffc0, !P2 ;  /* 0xffffffc000067807 */ /* 0x000fe40005000000 */
[----:B------:R-:W-:Y:S02]  /*ead0*/  P2R R5, PR, RZ, 0x8 ;  /* 0x00000008ff057803 */ /* 0x000fe40000000000 */
[----:B------:R-:W-:Y:S01]  /*eae0*/  SEL R0, R4, 0xffffffe0, !P1 ;  /* 0xffffffe004007807 */ /* 0x000fe20004800000 */
[----:B------:R0:W-:Y:S01]  /*eaf0*/  STL [R1+0x8], R6 ;  /* 0x0000080601007387 */ /* 0x0001e20000100800 */
[----:B------:R-:W-:-:S02]  /*eb00*/  LOP3.LUT R7, R7, 0x3, RZ, 0xc0, !PT ;  /* 0x0000000307077812 */ /* 0x000fc400078ec0ff */
[----:B--2---:R-:W-:Y:S01]  /*eb10*/  SHF.R.S32.HI R10, RZ, 0x1f, R9 ;  /* 0x0000001fff0a7819 */ /* 0x004fe20000011409 */
[----:B------:R0:W-:Y:S01]  /*eb20*/  STL [R1+0x4], R9 ;  /* 0x0000040901007387 */ /* 0x0001e20000100800 */
[----:B------:R-:W-:-:S03]  /*eb30*/  SEL R16, R9, RZ, !P3 ;  /* 0x000000ff09107207 */ /* 0x000fc60005800000 */
[----:B------:R0:W-:Y:S04]  /*eb40*/  STL [R1+0x24], R5 ;  /* 0x0000240501007387 */ /* 0x0001e80000100800 */
[----:B------:R0:W-:Y:S04]  /*eb50*/  STL [R1+0x10], R0 ;  /* 0x0000100001007387 */ /* 0x0001e80000100800 */
[----:B------:R0:W-:Y:S01]  /*eb60*/  STL [R1+0x14], R10 ;  /* 0x0000140a01007387 */ /* 0x0001e20000100800 */
[----:B------:R-:W-:Y:S05]  /*eb70*/  BRA.DIV UR4, `(.L_x_2165) ;  /* 0x0000003604e47947 */ /* 0x000fea000b800000 */
[----:B------:R1:W2:Y:S02]  /*eb80*/  SHFL.IDX PT, R14, R7, RZ, 0x1f ;  /* 0x00001fff070e7589 */ /* 0x0002a400000e0000 */
.L_x_2218:
[----:B------:R-:W-:Y:S02]  /*eb90*/  PLOP3.LUT P1, PT, PT, PT, PT, 0x8, 0x0 ;  /* 0x000000000000781c */ /* 0x000fe40003f2e170 */
[----:B--2---:R-:W-:Y:S02]  /*eba0*/  ISETP.NE.AND P0, PT, R14, RZ, PT ;  /* 0x000000ff0e00720c */ /* 0x004fe40003f05270 */
[----:B0-----:R-:W-:-:S05]  /*ebb0*/  P2R R0, PR, RZ, 0x2 ;  /* 0x00000002ff007803 */ /* 0x001fca0000000000 */
[----:B------:R0:W-:Y:S06]  /*ebc0*/  STL [R1+0x18], R0 ;  /* 0x0000180001007387 */ /* 0x0001ec0000100800 */
[----:B------:R-:W-:Y:S05]  /*ebd0*/  @P0 BRA `(.L_x_2166) ;  /* 0x0000000400580947 */ /* 0x000fea0003800000 */
[----:B------:R-:W-:Y:S01]  /*ebe0*/  UMOV UR4, 0xffffffff ;  /* 0xffffffff00047882 */ /* 0x000fe20000000000 */
[----:B0-----:R-:W-:Y:S02]  /*ebf0*/  VIADD R0, R18, 0xffffffff ;  /* 0xffffffff12007836 */ /* 0x001fe40000000000 */
[----:B------:R-:W-:Y:S05]  /*ec00*/  BRA.DIV UR4, `(.L_x_2167) ;  /* 0x0000003604e07947 */ /* 0x000fea000b800000 */
[----:B------:R-:W-:-:S13]  /*ec10*/  ELECT P6, URZ, PT ;  /* 0x00000000003f782f */ /* 0x000fda00038c0000 */
.L_x_2221:
[----:B------:R-:W-:Y:S05]  /*ec20*/  @!P6 BRA `(.L_x_2166) ;  /* 0x000000040044e947 */ /* 0x000fea0003800000 */
[----:B------:R-:W-:Y:S01]  /*ec30*/  IMAD.MOV.U32 R16, RZ, RZ, R9 ;  /* 0x000000ffff107224 */ /* 0x000fe200078e0009 */
[----:B------:R-:W-:Y:S06]  /*ec40*/  @!P3 BRA `(.L_x_2168) ;  /* 0x000000000044b947 */ /* 0x000fec0003800000 */
[----:B-1----:R-:W0:Y:S01]  /*ec50*/  LDC R7, c[0x0][0x43c] ;  /* 0x00010f00ff077b82 */ /* 0x002e220000000800 */
        /* <DEDUP_REMOVED lines=16> */
.L_x_2168:
[----:B0-----:R-:W-:Y:S01]  /*ed60*/  IMAD.MOV.U32 R2, RZ, RZ, 0x1 ;  /* 0x00000001ff027424 */ /* 0x001fe200078e00ff */
[----:B------:R-:W-:-:S04]  /*ed70*/  ISETP.NE.AND P1, PT, R8, RZ, PT ;  /* 0x000000ff0800720c */ /* 0x000fc80003f25270 */
[----:B------:R-:W-:-:S04]  /*ed80*/  SHF.L.U32 R2, R2, 0x1f, RZ ;  /* 0x0000001f02027819 */ /* 0x000fc800000006ff */
[----:B------:R-:W0:Y:S02]  /*ed90*/  SYNCS.PHASECHK.TRANS64.TRYWAIT P0, [UR38+0x38880], R2 ;  /* 0x03888002ff0075a7 */ /* 0x000e240008000166 */
[----:B0-----:R-:W-:Y:S05]  /*eda0*/  @!P0 BRA `(.L_x_2169) ;  /* 0x0000003400988947 */ /* 0x001fea0003800000 */
.L_x_2222:
[----:B------:R-:W-:Y:S05]  /*edb0*/  @P1 BRA `(.L_x_2170) ;  /* 0x0000000000181947 */ /* 0x000fea0003800000 */
[----:B------:R-:W2:Y:S01]  /*edc0*/  S2R R4, SR_TID.X ;  /* 0x0000000000047919 */ /* 0x000ea20000002100 */
[----:B0-----:R-:W-:-:S04]  /*edd0*/  IMAD.MOV.U32 R3, RZ, RZ, 0x8000 ;  /* 0x00008000ff037424 */ /* 0x001fc800078e00ff */
[----:B------:R3:W-:Y:S01]  /*ede0*/  SYNCS.ARRIVE.TRANS64 RZ, [UR38+0x38870], R3 ;  /* 0x03887003ffff79a7 */ /* 0x0007e20008000026 */
[----:B--2---:R-:W-:-:S13]  /*edf0*/  LOP3.LUT P0, RZ, R4, 0x1f, RZ, 0xc0, !PT ;  /* 0x0000001f04ff7812 */ /* 0x004fda000780c0ff */
[----:B---3--:R-:W-:Y:S05]  /*ee00*/  @!P0 BRA `(.L_x_2170) ;  /* 0x0000000000048947 */ /* 0x008fea0003800000 */
[----:B------:R-:W-:Y:S01]  /*ee10*/  BPT.TRAP 0x1 ;  /* 0x000000040000795c */ /* 0x000fe20000300000 */
.L_x_2170:
        /* <DEDUP_REMOVED lines=21> */
.L_x_2223:
[----:B------:R-:W-:Y:S05]  /*ef70*/  @P1 BRA `(.L_x_2172) ;  /* 0x0000000000181947 */ /* 0x000fea0003800000 */
[----:B0-----:R-:W0:Y:S01]  /*ef80*/  S2R R3, SR_TID.X ;  /* 0x0000000000037919 */ /* 0x001e220000002100 */
[----:B------:R-:W-:-:S04]  /*ef90*/  IMAD.MOV.U32 R2, RZ, RZ, 0x8000 ;  /* 0x00008000ff027424 */ /* 0x000fc800078e00ff */
[----:B------:R2:W-:Y:S01]  /*efa0*/  SYNCS.ARRIVE.TRANS64 RZ, [UR38+0x38830], R2 ;  /* 0x03883002ffff79a7 */ /* 0x0005e20008000026 */
[----:B0-----:R-:W-:-:S13]  /*efb0*/  LOP3.LUT P0, RZ, R3, 0x1f, RZ, 0xc0, !PT ;  /* 0x0000001f03ff7812 */ /* 0x001fda000780c0ff */
[----:B--2---:R-:W-:Y:S05]  /*efc0*/  @!P0 BRA `(.L_x_2172) ;  /* 0x0000000000048947 */ /* 0x004fea0003800000 */
[----:B------:R-:W-:Y:S01]  /*efd0*/  BPT.TRAP 0x1 ;  /* 0x000000040000795c */ /* 0x000fe20000300000 */
.L_x_2172:
        /* <DEDUP_REMOVED lines=22> */
.L_x_2166:
[----:B------:R-:W-:Y:S05]  /*f140*/  WARPSYNC.ALL ;  /* 0x0000000000007948 */ /* 0x000fea0003800000 */
[----:B--2---:R-:W-:Y:S01]  /*f150*/  UIADD3 UR4, UR38, 0x20400, URZ ;  /* 0x0002040026047890 */ /* 0x004fe2000fffe03f */
[----:B------:R-:W-:Y:S03]  /*f160*/  BAR.SYNC.DEFER_BLOCKING 0x8, 0x180 ;  /* 0x0206000000007b1d */ /* 0x000fe60000010000 */
[----:B------:R-:W-:-:S06]  /*f170*/  ULOP3.LUT UP0, URZ, UR4, 0x3ff, URZ, 0xc0, !UPT ;  /* 0x000003ff043f7892 */ /* 0x000fcc000f80c03f */
[----:B------:R-:W-:-:S13]  /*f180*/  PLOP3.LUT P0, PT, PT, PT, UP0, 0x80, 0x0 ;  /* 0x000000000000781c */ /* 0x000fda0003f0f008 */
[----:B------:R-:W-:Y:S05]  /*f190*/  @!P0 BRA `(.L_x_2173) ;  /* 0x0000000000408947 */ /* 0x000fea0003800000 */
[----:B0-----:R-:W-:Y:S01]  /*f1a0*/  MOV R2, 0x0 ;  /* 0x0000000000027802 */ /* 0x001fe20000000f00 */
[----:B------:R-:W-:Y:S01]  /*f1b0*/  ULDC.64 UR6, c[0x4][0x198] ;  /* 0x0100660000067ab9 */ /* 0x000fe20000000a00 */
[----:B------:R-:W-:Y:S01]  /*f1c0*/  ULDC.64 UR8, c[0x4][0x1a0] ;  /* 0x0100680000087ab9 */ /* 0x000fe20000000a00 */
[----:B------:R-:W-:Y:S01]  /*f1d0*/  ULDC.64 UR4, c[0x4][0x108] ;  /* 0x0100420000047ab9 */ /* 0x000fe20000000a00 */
[----:B------:R-:W-:Y:S02]  /*f1e0*/  IMAD.U32 R4, RZ, RZ, UR6 ;  /* 0x00000006ff047e24 */ /* 0x000fe4000f8e00ff */
[----:B------:R-:W0:Y:S01]  /*f1f0*/  LDC.64 R2, c[0x4][R2] ;  /* 0x0100000002027b82 */ /* 0x000e220000000a00 */
[----:B------:R-:W-:Y:S02]  /*f200*/  IMAD.U32 R5, RZ, RZ, UR7 ;  /* 0x00000007ff057e24 */ /* 0x000fe4000f8e00ff */
[----:B------:R-:W-:Y:S02]  /*f210*/  IMAD.U32 R6, RZ, RZ, UR8 ;  /* 0x00000008ff067e24 */ /* 0x000fe4000f8e00ff */
[----:B-1----:R-:W-:-:S02]  /*f220*/  IMAD.U32 R7, RZ, RZ, UR9 ;  /* 0x00000009ff077e24 */ /* 0x002fc4000f8e00ff */
[----:B------:R-:W-:Y:S02]  /*f230*/  IMAD.U32 R10, RZ, RZ, UR4 ;  /* 0x00000004ff0a7e24 */ /* 0x000fe4000f8e00ff */
[----:B------:R-:W-:Y:S02]  /*f240*/  IMAD.U32 R11, RZ, RZ, UR5 ;  /* 0x00000005ff0b7e24 */ /* 0x000fe4000f8e00ff */
[----:B------:R-:W-:Y:S02]  /*f250*/  IMAD.MOV.U32 R8, RZ, RZ, 0x70 ;  /* 0x00000070ff087424 */ /* 0x000fe400078e00ff */
[----:B------:R-:W-:Y:S02]  /*f260*/  IMAD.MOV.U32 R12, RZ, RZ, 0x1 ;  /* 0x00000001ff0c7424 */ /* 0x000fe400078e00ff */
[----:B------:R-:W-:-:S07]  /*f270*/  IMAD.MOV.U32 R13, RZ, RZ, RZ ;  /* 0x000000ffff0d7224 */ /* 0x000fce00078e00ff */
[----:B------:R-:W-:-:S07]  /*f280*/  LEPC R20, `(.L_x_2173) ;  /* 0x000000001014794e */ /* 0x000fce0000000000 */
[----:B0-----:R-:W-:Y:S05]  /*f290*/  CALL.ABS.NOINC R2 ;  /* 0x0000000002007343 */ /* 0x001fea0003c00000 */
.L_x_2173:
[----:B------:R-:W2:Y:S01]  /*f2a0*/  S2R R5, SR_CTAID.Z ;  /* 0x0000000000057919 */ /* 0x000ea20000002700 */
[----:B------:R-:W3:Y:S01]  /*f2b0*/  LDC R8, c[0x0][0x448] ;  /* 0x00011200ff087b82 */ /* 0x000ee20000000800 */
[----:B------:R-:W-:Y:S01]  /*f2c0*/  USHF.R.S32.HI UR4, URZ, 0x1f, UR36 ;  /* 0x0000001f3f047899 */ /* 0x000fe20008011424 */
[----:B-1----:R-:W1:Y:S01]  /*f2d0*/  S2R R7, SR_TID.X ;  /* 0x0000000000077919 */ /* 0x002e620000002100 */
[----:B------:R-:W-:Y:S02]  /*f2e0*/  ULDC.64 UR8, c[0x0][0x2d8] ;  /* 0x0000b60000087ab9 */ /* 0x000fe40000000a00 */
[----:B------:R-:W-:Y:S01]  /*f2f0*/  UIMAD UR6, UR4, UR8, URZ ;  /* 0x00000008040672a4 */ /* 0x000fe2000f8e023f */
[----:B------:R-:W4:Y:S02]  /*f300*/  S2R R4, SR_CTAID.X ;  /* 0x0000000000047919 */ /* 0x000f240000002500 */
[----:B0-----:R-:W0:Y:S01]  /*f310*/  LDC.64 R2, c[0x0][0x2e0] ;  /* 0x0000b800ff027b82 */ /* 0x001e220000000a00 */
[----:B------:R-:W-:-:S02]  /*f320*/  UIMAD.WIDE.U32 UR4, UR36, UR8, URZ ;  /* 0x00000008240472a5 */ /* 0x000fc4000f8e003f */
[----:B------:R-:W-:-:S04]  /*f330*/  UIMAD UR6, UR36, UR9, UR6 ;  /* 0x00000009240672a4 */ /* 0x000fc8000f8e0206 */
[----:B------:R-:W-:Y:S01]  /*f340*/  UIADD3 UR5, UR5, UR6, URZ ;  /* 0x0000000605057290 */ /* 0x000fe2000fffe03f */
[----:B---3--:R-:W-:Y:S02]  /*f350*/  ISETP.NE.AND P0, PT, R8, 0x1, PT ;  /* 0x000000010800780c */ /* 0x008fe40003f05270 */
[----:B--2---:R-:W-:Y:S02]  /*f360*/  SHF.R.S32.HI R0, RZ, 0x1f, R5 ;  /* 0x0000001fff007819 */ /* 0x004fe40000011405 */
[----:B-1----:R-:W-:-:S03]  /*f370*/  LOP3.LUT R9, R7, 0x7f, RZ, 0xc0, !PT ;  /* 0x0000007f07097812 */ /* 0x002fc600078ec0ff */
[----:B0-----:R-:W-:-:S06]  /*f380*/  IMAD R0, R0, R2, RZ ;  /* 0x0000000200007224 */ /* 0x001fcc00078e02ff */
[----:B------:R-:W0:Y:S01]  /*f390*/  @P0 LDC R6, c[0x0][0x44c] ;  /* 0x00011300ff060b82 */ /* 0x000e220000000800 */
[----:B------:R-:W-:Y:S01]  /*f3a0*/  SHF.R.U32.HI R7, RZ, 0x3, R7 ;  /* 0x00000003ff077819 */ /* 0x000fe20000011607 */
[C---:B------:R-:W-:Y:S02]  /*f3b0*/  IMAD R0, R5.reuse, R3, R0 ;  /* 0x0000000305007224 */ /* 0x040fe400078e0200 */
[----:B------:R-:W-:Y:S01]  /*f3c0*/  IMAD.WIDE.U32 R2, R5, R2, UR4 ;  /* 0x0000000405027e25 */ /* 0x000fe2000f8e0002 */
[----:B------:R-:W-:-:S03]  /*f3d0*/  ULDC.64 UR4, c[0x0][0x2d0] ;  /* 0x0000b40000047ab9 */ /* 0x000fc60000000a00 */
[----:B------:R-:W1:Y:S01]  /*f3e0*/  @P0 LDC R5, c[0x0][0x450] ;  /* 0x00011400ff050b82 */ /* 0x000e620000000800 */
[----:B------:R-:W-:Y:S01]  /*f3f0*/  IMAD.IADD R3, R3, 0x1, R0 ;  /* 0x0000000103037824 */ /* 0x000fe200078e0200 */
[----:B------:R-:W-:-:S05]  /*f400*/  LEA.HI R0, R9, R19, RZ, 0x1d ;  /* 0x0000001309007211 */ /* 0x000fca00078fe8ff */
        /* <DEDUP_REMOVED lines=16> */
[----:B------:R-:W-:Y:S01]  /*f510*/  ULDC.64 UR4, c[0x0][0x280] ;  /* 0x0000a00000047ab9 */ /* 0x000fe20000000a00 */
[----:B------:R-:W-:Y:S01]  /*f520*/  IMAD.SHL.U32 R5, R9, 0x10, RZ ;  /* 0x0000001009057824 */ /* 0x000fe200078e00ff */
        /* <DEDUP_REMOVED lines=10> */
[----:B------:R-:W-:-:S04]  /*f5d0*/  LOP3.LUT R3, R3, 0x70, R4, 0x78, !PT ;  /* 0x0000007003037812 */ /* 0x000fc800078e7804 */
[----:B------:R-:W-:Y:S01]  /*f5e0*/  LOP3.LUT R5, R3, 0x400, R5, 0xf8, !PT ;  /* 0x0000040003057812 */ /* 0x000fe200078ef805 */
[----:B------:R-:W-:Y:S06]  /*f5f0*/  BRA.DIV UR4, `(.L_x_2174) ;  /* 0x0000002e04b47947 */ /* 0x000fec000b800000 */
[----:B------:R-:W0:Y:S01]  /*f600*/  SHFL.IDX PT, R7, R0, RZ, 0x181f ;  /* 0x00181fff00077589 */ /* 0x000e2200000e0000 */
[----:B------:R-:W-:Y:S01]  /*f610*/  ULDC UR4, c[0x0][0x288] ;  /* 0x0000a20000047ab9 */ /* 0x000fe20000000800 */
[----:B------:R-:W-:Y:S01]  /*f620*/  LEA.HI R4, R9, UR39, RZ, 0x1d ;  /* 0x0000002709047c11 */ /* 0x000fe2000f8fe8ff */
[----:B------:R-:W-:Y:S01]  /*f630*/  IMAD R3, R8, UR4, RZ ;  /* 0x0000000408037c24 */ /* 0x000fe2000f8e02ff */
[----:B------:R-:W1:Y:S04]  /*f640*/  SHFL.IDX PT, R6, R2, RZ, 0x181f ;  /* 0x00181fff02067589 */ /* 0x000e6800000e0000 */
        /* <DEDUP_REMOVED lines=84> */
.L_x_2240:
        /* <DEDUP_REMOVED lines=12> */
.L_x_2176:
[----:B------:R-:W-:Y:S05]  /*fc50*/  BSYNC B0 ;  /* 0x0000000000007941 */ /* 0x000fea0003800000 */
.L_x_2175:
        /* <DEDUP_REMOVED lines=9> */
.L_x_2241:
        /* <DEDUP_REMOVED lines=18> */
.L_x_2197:
[----:B-1----:R-:W2:Y:S01]  /*fe10*/  LDL R4, [R1+0x18] ;  /* 0x0000180001047983 */ /* 0x002ea20000100800 */
[----:B------:R-:W-:Y:S01]  /*fe20*/  VIADD R20, R2, 0x1 ;  /* 0x0000000102147836 */ /* 0x000fe20000000000 */
[----:B------:R-:W-:Y:S04]  /*fe30*/  BSSY B0, `(.L_x_2179) ;  /* 0x0000082000007945 */ /* 0x000fe80003800000 */
[----:B------:R-:W-:-:S04]  /*fe40*/  ISETP.NE.AND P0, PT, R20, 0x2, PT ;  /* 0x000000021400780c */ /* 0x000fc80003f05270 */
[----:B------:R-:W-:Y:S02]  /*fe50*/  SEL R21, RZ, 0x1, P0 ;  /* 0x00000001ff157807 */ /* 0x000fe40000000000 */
[----:B------:R-:W-:Y:S02]  /*fe60*/  SEL R20, R20, RZ, P0 ;  /* 0x000000ff14147207 */ /* 0x000fe40000000000 */
[----:B------:R-:W-:Y:S02]  /*fe70*/  LOP3.LUT R21, R0, R21, RZ, 0x3c, !PT ;  /* 0x0000001500157212 */ /* 0x000fe400078e3cff */
[----:B--2---:R-:W-:-:S13]  /*fe80*/  ISETP.NE.AND P1, PT, R4, RZ, PT ;  /* 0x000000ff0400720c */ /* 0x004fda0003f25270 */
[----:B0-----:R-:W-:Y:S05]  /*fe90*/  @!P1 BRA `(.L_x_2180) ;  /* 0x0000000400ec9947 */ /* 0x001fea0003800000 */
[----:B------:R-:W2:Y:S01]  /*fea0*/  LDL R4, [R1+0x24] ;  /* 0x0000240001047983 */ /* 0x000ea20000100800 */
[----:B------:R-:W-:Y:S01]  /*feb0*/  IMAD.MOV.U32 R8, RZ, RZ, R3 ;  /* 0x000000ffff087224 */ /* 0x000fe200078e0003 */
[----:B--2---:R-:W-:-:S13]  /*fec0*/  ISETP.NE.AND P1, PT, R4, RZ, PT ;  /* 0x000000ff0400720c */ /* 0x004fda0003f25270 */
        /* <DEDUP_REMOVED lines=21> */
.L_x_2181:
[----:B0-----:R-:W-:Y:S01]  /*10020*/  LEA R6, R20, UR38, 0x3 ;  /* 0x0000002614067c11 */ /* 0x001fe2000f8e18ff */
[----:B------:R-:W0:Y:S01]  /*10030*/  S2R R4, SR_TID.X ;  /* 0x0000000000047919 */ /* 0x000e220000002100 */
[----:B------:R-:W-:-:S04]  /*10040*/  SHF.L.U32 R5, R21, 0x1f, RZ ;  /* 0x0000001f15057819 */ /* 0x000fc800000006ff */
[----:B------:R-:W1:Y:S01]  /*10050*/  SYNCS.PHASECHK.TRANS64.TRYWAIT P0, [R6+URZ+0x38880], R5 ;  /* 0x03888005060075a7 */ /* 0x000e62000800017f */
[----:B0-----:R-:W-:-:S04]  /*10060*/  LOP3.LUT R4, R4, 0x7f, RZ, 0xc0, !PT ;  /* 0x0000007f04047812 */ /* 0x001fc800078ec0ff */
[----:B------:R-:W-:Y:S01]  /*10070*/  ISETP.NE.AND P1, PT, R4, RZ, PT ;  /* 0x000000ff0400720c */ /* 0x000fe20003f25270 */
[----:B-1----:R-:W-:-:S12]  /*10080*/  @!P0 BRA `(.L_x_2182) ;  /* 0x0000003000088947 */ /* 0x002fd80003800000 */
.L_x_2242:
        /* <DEDUP_REMOVED lines=9> */
.L_x_2184:
[----:B------:R-:W-:Y:S05]  /*10120*/  BSYNC B1 ;  /* 0x0000000000017941 */ /* 0x000fea0003800000 */
.L_x_2183:
        /* <DEDUP_REMOVED lines=15> */
.L_x_2185:
        /* <DEDUP_REMOVED lines=13> */
.L_x_2186:
        /* <DEDUP_REMOVED lines=10> */
.L_x_2243:
        /* <DEDUP_REMOVED lines=11> */
.L_x_2189:
[----:B------:R-:W-:Y:S05]  /*10440*/  BSYNC B1 ;  /* 0x0000000000017941 */ /* 0x000fea0003800000 */
.L_x_2188:
        /* <DEDUP_REMOVED lines=12> */
.L_x_2190:
        /* <DEDUP_REMOVED lines=13> */
.L_x_2191:
[----:B------:R-:W-:-:S13]  /*105e0*/  @P0 ELECT P1, URZ, PT ;  /* 0x00000000003f082f */ /* 0x000fda0003820000 */
[----:B------:R-:W-:Y:S01]  /*105f0*/  @P1 R2UR UR13, R16 ;  /* 0x00000000100d12ca */ /* 0x000fe200000e0000 */
[----:B------:R-:W-:Y:S01]  /*10600*/  UMOV UR12, UR36 ;  /* 0x00000024000c7c82 */ /* 0x000fe20008000000 */
[----:B------:R-:W-:-:S11]  /*10610*/  @P1 PLOP3.LUT P0, PT, P1, PT, PT, 0x8, 0x0 ;  /* 0x000000000000181c */ /* 0x000fd60000f0e170 */
[----:B------:R2:W-:Y:S01]  /*10620*/  UTMALDG.4D [UR8], [UR6], desc[UR14] ;  /* 0x00000e08060075b4 */ /* 0x0005e20008019000 */
[----:B------:R-:W-:Y:S01]  /*10630*/  PLOP3.LUT P1, PT, PT, PT, PT, 0x8, 0x0 ;  /* 0x000000000000781c */ /* 0x000fe20003f2e170 */
[----:B--2---:R-:W-:-:S12]  /*10640*/  @P0 BRA.U.ANY `(.L_x_2191) ;  /* 0xfffffffd00e40947 */ /* 0x004fd8000393ffff */
.L_x_2180:
[----:B------:R-:W-:Y:S05]  /*10650*/  BSYNC B0 ;  /* 0x0000000000007941 */ /* 0x000fea0003800000 */
.L_x_2179:
[----:B------:R-:W2:Y:S02]  /*10660*/  LDL R4, [R1+0x30] ;  /* 0x0000300001047983 */ /* 0x000ea40000100800 */
[----:B--2---:R-:W-:-:S13]  /*10670*/  ISETP.NE.AND P0, PT, R4, 0x3, PT ;  /* 0x000000030400780c */ /* 0x004fda0003f05270 */
[----:B------:R-:W-:Y:S05]  /*10680*/  @!P0 BRA `(.L_x_2192) ;  /* 0x0000000000048947 */ /* 0x000fea0003800000 */
[----:B------:R-:W-:Y:S01]  /*10690*/  BPT.TRAP 0x1 ;  /* 0x000000040000795c */ /* 0x000fe20000300000 */
.L_x_2192:
[----:B01----:R-:W2:Y:S01]  /*106a0*/  LDL R5, [R1+0x2c] ;  /* 0x00002c0001057983 */ /* 0x003ea20000100800 */
[----:B------:R-:W-:Y:S02]  /*106b0*/  LOP3.LUT R4, R0, 0x1, RZ, 0x3c, !PT ;  /* 0x0000000100047812 */ /* 0x000fe400078e3cff */
[----:B------:R-:W-:Y:S02]  /*106c0*/  LEA R19, R2, UR38, 0x3 ;  /* 0x0000002602137c11 */ /* 0x000fe4000f8e18ff */
[----:B------:R-:W-:-:S04]  /*106d0*/  SHF.L.U32 R4, R4, 0x1f, RZ ;  /* 0x0000001f04047819 */ /* 0x000fc800000006ff */
[----:B------:R-:W0:Y:S01]  /*106e0*/  SYNCS.PHASECHK.TRANS64.TRYWAIT P0, [R19+URZ+0x38870], R4 ;  /* 0x03887004130075a7 */ /* 0x000e22000800017f */
[----:B--2---:R-:W-:Y:S01]  /*106f0*/  ISETP.NE.AND P1, PT, R5, 0x3, PT ;  /* 0x000000030500780c */ /* 0x004fe20003f25270 */
[----:B0-----:R-:W-:-:S12]  /*10700*/  @!P0 BRA `(.L_x_2193) ;  /* 0x0000002800908947 */ /* 0x001fd80003800000 */
.L_x_2244:
[----:B------:R-:W-:Y:S05]  /*10710*/  @!P1 BRA `(.L_x_2194) ;  /* 0x0000000000049947 */ /* 0x000fea0003800000 */
[----:B------:R-:W-:Y:S01]  /*10720*/  BPT.TRAP 0x1 ;  /* 0x000000040000795c */ /* 0x000fe20000300000 */
.L_x_2194:
[----:B0-----:R-:W-:Y:S01]  /*10730*/  SHF.L.U32 R4, R0, 0x1f, RZ ;  /* 0x0000001f00047819 */ /* 0x001fe200000006ff */
[----:B------:R-:W-:-:S03]  /*10740*/  IMAD.SHL.U32 R0, R2, 0x8000, RZ ;  /* 0x0000800002007824 */ /* 0x000fc600078e00ff */
[----:B------:R-:W0:Y:S02]  /*10750*/  SYNCS.PHASECHK.TRANS64.TRYWAIT P0, [R19+URZ+0x38860], R4 ;  /* 0x03886004130075a7 */ /* 0x000e24000800017f */
[----:B0-----:R-:W-:Y:S05]  /*10760*/  @!P0 BRA `(.L_x_2195) ;  /* 0x00000028008c8947 */ /* 0x001fea0003800000 */
.L_x_2245:
        /* <DEDUP_REMOVED lines=152> */
.L_x_2196:
        /* <DEDUP_REMOVED lines=15> */
.L_x_2178:
[----:B------:R-:W-:-:S07]  /*111e0*/  IMAD.MOV.U32 R20, RZ, RZ, RZ ;  /* 0x000000ffff147224 */ /* 0x000fce00078e00ff */
.L_x_2198:
[----:B------:R-:W2:Y:S02]  /*111f0*/  LDL R2, [R1+0x28] ;  /* 0x0000280001027983 */ /* 0x000ea40000100800 */
[----:B--2---:R-:W-:-:S04]  /*11200*/  LOP3.LUT R0, R2, 0x1, RZ, 0xfc, !PT ;  /* 0x0000000102007812 */ /* 0x004fc800078efcff */
[----:B------:R-:W-:-:S13]  /*11210*/  ISETP.NE.AND P0, PT, R0, 0x3, PT ;  /* 0x000000030000780c */ /* 0x000fda0003f05270 */
[----:B------:R-:W-:Y:S05]  /*11220*/  @!P0 BRA `(.L_x_2199) ;  /* 0x0000000000048947 */ /* 0x000fea0003800000 */
[----:B------:R-:W-:Y:S01]  /*11230*/  BPT.TRAP 0x1 ;  /* 0x000000040000795c */ /* 0x000fe20000300000 */
.L_x_2199:
        /* <DEDUP_REMOVED lines=8> */
.L_x_2246:
[----:B------:R-:W-:Y:S05]  /*112c0*/  BSYNC B0 ;  /* 0x0000000000007941 */ /* 0x000fea0003800000 */
.L_x_2200:
[----:B------:R-:W-:Y:S05]  /*112d0*/  @!P1 BRA `(.L_x_2202) ;  /* 0x0000000000049947 */ /* 0x000fea0003800000 */
[----:B------:R-:W-:Y:S01]  /*112e0*/  BPT.TRAP 0x1 ;  /* 0x000000040000795c */ /* 0x000fe20000300000 */
.L_x_2202:
[----:B--2---:R-:W-:-:S04]  /*112f0*/  SHF.L.U32 R3, R21, 0x1f, RZ ;  /* 0x0000001f15037819 */ /* 0x004fc800000006ff */
[----:B------:R-:W2:Y:S02]  /*11300*/  SYNCS.PHASECHK.TRANS64.TRYWAIT P0, [R16+URZ+0x38860], R3 ;  /* 0x03886003100075a7 */ /* 0x000ea4000800017f */
[----:B--2---:R-:W-:Y:S05]  /*11310*/  @!P0 BRA `(.L_x_2203) ;  /* 0x0000001c00c88947 */ /* 0x004fea0003800000 */
.L_x_2247:
        /* <DEDUP_REMOVED lines=146> */
.L_x_2204:
        /* <DEDUP_REMOVED lines=14> */
.L_x_2159:
[----:B------:R-:W1:Y:S01]  /*11d20*/  S2R R4, SR_CgaCtaId ;  /* 0x0000000000047919 */ /* 0x000e620000008800 */
[----:B0-----:R-:W-:Y:S02]  /*11d30*/  MOV R3, 0x400 ;  /* 0x0000040000037802 */ /* 0x001fe40000000f00 */
[----:B------:R-:W-:Y:S02]  /*11d40*/  SHF.L.U32 R2, R2, 0x1f, RZ ;  /* 0x0000001f02027819 */ /* 0x000fe400000006ff */
[----:B-1----:R-:W-:-:S04]  /*11d50*/  LEA R7, R4, R3, 0x18 ;  /* 0x0000000304077211 */ /* 0x002fc800078ec0ff */
[----:B------:R-:W0:Y:S02]  /*11d60*/  SYNCS.PHASECHK.TRANS64.TRYWAIT P0, [R7+URZ+0x38820], R2 ;  /* 0x03882002070075a7 */ /* 0x000e24000800017f */
[----:B0-----:R-:W-:Y:S05]  /*11d70*/  @!P0 BRA `(.L_x_2205) ;  /* 0x0000001400448947 */ /* 0x001fea0003800000 */
.L_x_2248:
        /* <DEDUP_REMOVED lines=13> */
.L_x_2206:
        /* <DEDUP_REMOVED lines=12> */
.L_x_2249:
[----:B------:R-:W1:Y:S02]  /*11f10*/  SYNCS.PHASECHK.TRANS64.TRYWAIT P1, [R5+URZ], R2 ;  /* 0x00000002050075a7 */ /* 0x000e64000802017f */
[----:B-1----:R-:W-:Y:S05]  /*11f20*/  @!P1 BRA `(.L_x_2208) ;  /* 0x0000001400009947 */ /* 0x002fea0003800000 */
.L_x_2250:
[----:B------:R-:W-:Y:S05]  /*11f30*/  @!P0 BRA `(.L_x_2209) ;  /* 0x0000000000048947 */ /* 0x000fea0003800000 */
[----:B------:R-:W-:Y:S01]  /*11f40*/  BPT.TRAP 0x1 ;  /* 0x000000040000795c */ /* 0x000fe20000300000 */
.L_x_2209:
[----:B------:R-:W-:-:S04]  /*11f50*/  IMAD R0, R0, 0x8, R7 ;  /* 0x0000000800007824 */ /* 0x000fc800078e0207 */
[----:B------:R-:W2:Y:S02]  /*11f60*/  SYNCS.PHASECHK.TRANS64.TRYWAIT P1, [R0+URZ+0x38860], R3 ;  /* 0x03886003000075a7 */ /* 0x000ea4000802017f */
[----:B--2---:R-:W-:Y:S05]  /*11f70*/  @!P1 BRA `(.L_x_2210) ;  /* 0x0000001400009947 */ /* 0x004fea0003800000 */
.L_x_2251:
[----:B------:R-:W-:Y:S05]  /*11f80*/  @!P0 BRA `(.L_x_2211) ;  /* 0x0000000000048947 */ /* 0x000fea0003800000 */
[----:B------:R-:W-:Y:S01]  /*11f90*/  BPT.TRAP 0x1 ;  /* 0x000000040000795c */ /* 0x000fe20000300000 */
.L_x_2211:
[----:B-1----:R-:W-:-:S04]  /*11fa0*/  IMAD R5, R4, 0x8, R7 ;  /* 0x0000000804057824 */ /* 0x002fc800078e0207 */
[----:B------:R-:W1:Y:S02]  /*11fb0*/  SYNCS.PHASECHK.TRANS64.TRYWAIT P1, [R5+URZ+0x38860], R2 ;  /* 0x03886002050075a7 */ /* 0x000e64000802017f */
[----:B-1----:R-:W-:Y:S05]  /*11fc0*/  @!P1 BRA `(.L_x_2212) ;  /* 0x0000001400009947 */ /* 0x002fea0003800000 */
.L_x_2252:
[----:B------:R-:W-:Y:S05]  /*11fd0*/  @!P0 BRA `(.L_x_2213) ;  /* 0x0000000000048947 */ /* 0x000fea0003800000 */
[----:B------:R-:W-:Y:S01]  /*11fe0*/  BPT.TRAP 0x1 ;  /* 0x000000040000795c */ /* 0x000fe20000300000 */
.L_x_2213:
[----:B------:R-:W3:Y:S02]  /*11ff0*/  SYNCS.PHASECHK.TRANS64.TRYWAIT P0, [R0+URZ+0x38880], R3 ;  /* 0x03888003000075a7 */ /* 0x000ee4000800017f */
[----:B---3--:R-:W-:Y:S05]  /*12000*/  @!P0 BRA `(.L_x_2214) ;  /* 0x0000001400048947 */ /* 0x008fea0003800000 */
.L_x_2215:
[----:B----4-:R4:W0:Y:S02]  /*12010*/  SYNCS.PHASECHK.TRANS64.TRYWAIT P0, [R5+URZ+0x38880], R2 ;  /* 0x03888002050075a7 */ /* 0x010824000800017f */
[----:B0-----:R-:W-:Y:S05]  /*12020*/  @!P0 NANOSLEEP.SYNCS 0x989680 ;  /* 0x009896800000895d */ /* 0x001fea0003900000 */
[----:B------:R-:W0:Y:S02]  /*12030*/  @!P0 SYNCS.PHASECHK.TRANS64 P0, [R5+URZ+0x38880], R2 ;  /* 0x03888002050085a7 */ /* 0x000e24000800007f */
[----:B0-----:R-:W-:Y:S05]  /*12040*/  @!P0 BRA `(.L_x_2215) ;  /* 0xfffffffc00f08947 */ /* 0x001fea000383ffff */
.L_x_2118:
[----:B------:R-:W-:Y:S05]  /*12050*/  BSYNC B6 ;  /* 0x0000000000067941 */ /* 0x000fea0003800000 */
.L_x_2115:
[----:B------:R-:W-:Y:S05]  /*12060*/  EXIT ;  /* 0x000000000000794d */ /* 0x000fea0003800000 */
.L_x_2122:
[----:B-1----:R-:W-:-:S04]  /*12070*/  IMAD.U32 R0, RZ, RZ, UR36 ;  /* 0x00000024ff007e24 */ /* 0x002fc8000f8e00ff */
[----:B------:R1:W2:Y:S03]  /*12080*/  SYNCS.PHASECHK.TRANS64.TRYWAIT P0, [R0+URZ+0x38800], R3 ;  /* 0x03880003000075a7 */ /* 0x0002a6000800017f */
[----:B--2---:R-:W-:Y:S05]  /*12090*/  @!P0 NANOSLEEP.SYNCS 0x989680 ;  /* 0x009896800000895d */ /* 0x004fea0003900000 */
[----:B------:R-:W2:Y:S02]  /*120a0*/  @!P0 SYNCS.PHASECHK.TRANS64 P0, [R0+URZ+0x38800], R3 ;  /* 0x03880003000085a7 */ /* 0x000ea4000800007f */
[----:B--2---:R-:W-:Y:S05]  /*120b0*/  @!P0 BRA `(.L_x_2122) ;  /* 0xfffffffc00ec8947 */ /* 0x004fea000383ffff */
[----:B------:R-:W-:Y:S05]  /*120c0*/  BRA `(.L_x_2216) ;  /* 0xfffffef400dc7947 */ /* 0x000fea000383ffff */
.L_x_2126:
[----:B-1----:R-:W-:-:S04]  /*120d0*/  IMAD.U32 R0, RZ, RZ, UR36 ;  /* 0x00000024ff007e24 */ /* 0x002fc8000f8e00ff */
[----:B------:R1:W3:Y:S03]  /*120e0*/  SYNCS.PHASECHK.TRANS64.TRYWAIT P2, [R0+URZ+0x38830], R3 ;  /* 0x03883003000075a7 */ /* 0x0002e6000804017f */
[----:B---3--:R-:W-:Y:S05]  /*120f0*/  @!P2 NANOSLEEP.SYNCS 0x989680 ;  /* 0x009896800000a95d */ /* 0x008fea0003900000 */
[----:B------:R-:W3:Y:S02]  /*12100*/  @!P2 SYNCS.PHASECHK.TRANS64 P2, [R0+URZ+0x38830], R3 ;  /* 0x038830030000a5a7 */ /* 0x000ee4000804007f */
[----:B---3--:R-:W-:Y:S05]  /*12110*/  @!P2 BRA `(.L_x_2126) ;  /* 0xfffffffc00eca947 */ /* 0x008fea000383ffff */
[----:B------:R-:W-:Y:S05]  /*12120*/  BRA `(.L_x_2125) ;  /* 0xfffffef400f87947 */ /* 0x000fea000383ffff */
.L_x_2131:
[----:B-1----:R-:W-:-:S04]  /*12130*/  IMAD.U32 R15, RZ, RZ, UR7 ;  /* 0x00000007ff0f7e24 */ /* 0x002fc8000f8e00ff */
[----:B------:R1:W2:Y:S03]  /*12140*/  SYNCS.PHASECHK.TRANS64.TRYWAIT P3, [R15+URZ+0x38830], R0 ;  /* 0x038830000f0075a7 */ /* 0x0002a6000806017f */
[----:B--2---:R-:W-:Y:S05]  /*12150*/  @!P3 NANOSLEEP.SYNCS 0x989680 ;  /* 0x009896800000b95d */ /* 0x004fea0003900000 */
[----:B------:R-:W2:Y:S02]  /*12160*/  @!P3 SYNCS.PHASECHK.TRANS64 P3, [R15+URZ+0x38830], R0 ;  /* 0x038830000f00b5a7 */ /* 0x000ea4000806007f */
[----:B--2---:R-:W-:Y:S05]  /*12170*/  @!P3 BRA `(.L_x_2131) ;  /* 0xfffffffc00ecb947 */ /* 0x004fea000383ffff */
[----:B------:R-:W-:Y:S05]  /*12180*/  BRA `(.L_x_2128) ;  /* 0xffffff2000f07947 */ /* 0x000fea000383ffff */
.L_x_2135:
[----:B-1----:R-:W-:-:S04]  /*12190*/  IMAD.U32 R15, RZ, RZ, UR10 ;  /* 0x0000000aff0f7e24 */ /* 0x002fc8000f8e00ff */
[----:B------:R1:W2:Y:S03]  /*121a0*/  SYNCS.PHASECHK.TRANS64.TRYWAIT P3, [R15+URZ+0x38850], R0 ;  /* 0x038850000f0075a7 */ /* 0x0002a6000806017f */
[----:B--2---:R-:W-:Y:S05]  /*121b0*/  @!P3 NANOSLEEP.SYNCS 0x989680 ;  /* 0x009896800000b95d */ /* 0x004fea0003900000 */
[----:B------:R-:W2:Y:S02]  /*121c0*/  @!P3 SYNCS.PHASECHK.TRANS64 P3, [R15+URZ+0x38850], R0 ;  /* 0x038850000f00b5a7 */ /* 0x000ea4000806007f */
[----:B--2---:R-:W-:Y:S05]  /*121d0*/  @!P3 BRA `(.L_x_2135) ;  /* 0xfffffffc00ecb947 */ /* 0x004fea000383ffff */
[----:B------:R-:W-:Y:S05]  /*121e0*/  BRA `(.L_x_2132) ;  /* 0xffffff2400c07947 */ /* 0x000fea000383ffff */
.L_x_2142:
[----:B-1----:R-:W-:-:S04]  /*121f0*/  IMAD.U32 R15, RZ, RZ, UR10 ;  /* 0x0000000aff0f7e24 */ /* 0x002fc8000f8e00ff */
[----:B------:R1:W2:Y:S03]  /*12200*/  SYNCS.PHASECHK.TRANS64.TRYWAIT P2, [R15+URZ+0x38830], R0 ;  /* 0x038830000f0075a7 */ /* 0x0002a6000804017f */
[----:B--2---:R-:W-:Y:S05]  /*12210*/  @!P2 NANOSLEEP.SYNCS 0x989680 ;  /* 0x009896800000a95d */ /* 0x004fea0003900000 */
[----:B------:R-:W2:Y:S02]  /*12220*/  @!P2 SYNCS.PHASECHK.TRANS64 P2, [R15+URZ+0x38830], R0 ;  /* 0x038830000f00a5a7 */ /* 0x000ea4000804007f */
[----:B--2---:R-:W-:Y:S05]  /*12230*/  @!P2 BRA `(.L_x_2142) ;  /* 0xfffffffc00eca947 */ /* 0x004fea000383ffff */
[----:B------:R-:W-:Y:S05]  /*12240*/  BRA `(.L_x_2139) ;  /* 0xffffff4c00d07947 */ /* 0x000fea000383ffff */
.L_x_2146:
[----:B-1----:R-:W-:-:S04]  /*12250*/  IMAD.U32 R11, RZ, RZ, UR10 ;  /* 0x0000000aff0b7e24 */ /* 0x002fc8000f8e00ff */
[----:B------:R1:W2:Y:S03]  /*12260*/  SYNCS.PHASECHK.TRANS64.TRYWAIT P2, [R11+URZ+0x38850], R0 ;  /* 0x038850000b0075a7 */ /* 0x0002a6000804017f */
[----:B--2---:R-:W-:Y:S05]  /*12270*/  @!P2 NANOSLEEP.SYNCS 0x989680 ;  /* 0x009896800000a95d */ /* 0x004fea0003900000 */
[----:B------:R-:W2:Y:S02]  /*12280*/  @!P2 SYNCS.PHASECHK.TRANS64 P2, [R11+URZ+0x38850], R0 ;  /* 0x038850000b00a5a7 */ /* 0x000ea4000804007f */
[----:B--2---:R-:W-:Y:S05]  /*12290*/  @!P2 BRA `(.L_x_2146) ;  /* 0xfffffffc00eca947 */ /* 0x004fea000383ffff */
[----:B------:R-:W-:Y:S05]  /*122a0*/  BRA `(.L_x_2143) ;  /* 0xffffff5000907947 */ /* 0x000fea000383ffff */
.L_x_2152:
[----:B-1----:R-:W-:-:S04]  /*122b0*/  IMAD.U32 R6, RZ, RZ, UR7 ;  /* 0x00000007ff067e24 */ /* 0x002fc8000f8e00ff */
[----:B------:R1:W2:Y:S03]  /*122c0*/  SYNCS.PHASECHK.TRANS64.TRYWAIT P0, [R6+URZ+0x38850], R3 ;  /* 0x03885003060075a7 */ /* 0x0002a6000800017f */
[----:B--2---:R-:W-:Y:S05]  /*122d0*/  @!P0 NANOSLEEP.SYNCS 0x989680 ;  /* 0x009896800000895d */ /* 0x004fea0003900000 */
[----:B------:R-:W2:Y:S02]  /*122e0*/  @!P0 SYNCS.PHASECHK.TRANS64 P0, [R6+URZ+0x38850], R3 ;  /* 0x03885003060085a7 */ /* 0x000ea4000800007f */
[----:B--2---:R-:W-:Y:S05]  /*122f0*/  @!P0 BRA `(.L_x_2152) ;  /* 0xfffffffc00ec8947 */ /* 0x004fea000383ffff */
[----:B------:R-:W-:Y:S05]  /*12300*/  BRA `(.L_x_2151) ;  /* 0xffffff7000107947 */ /* 0x000fea000383ffff */
.L_x_2165:
[----:B------:R-:W-:Y:S02]  /*12310*/  IMAD.MOV.U32 R13, RZ, RZ, R7 ;  /* 0x000000ffff0d7224 */ /* 0x000fe400078e0007 */
[----:B------:R-:W-:Y:S02]  /*12320*/  IMAD.MOV.U32 R12, RZ, RZ, RZ ;  /* 0x000000ffff0c7224 */ /* 0x000fe400078e00ff */
[----:B------:R-:W-:Y:S02]  /*12330*/  IMAD.MOV.U32 R11, RZ, RZ, 0x1f ;  /* 0x0000001fff0b7424 */ /* 0x000fe400078e00ff */
[----:B------:R-:W-:-:S07]  /*12340*/  IMAD.MOV.U32 R15, RZ, RZ, -0x1 ;  /* 0xffffffffff0f7424 */ /* 0x000fce00078e00ff */
[----:B0-----:R-:W-:Y:S05]  /*12350*/  WARPSYNC.COLLECTIVE R15, `(.L_x_2217) ;  /* 0x000000000f087348 */ /* 0x001fea0003c00000 */
[----:B------:R1:W2:Y:S02]  /*12360*/  SHFL.IDX P6, R14, R13, R12, R11 ;  /* 0x0000000c0d0e7389 */ /* 0x0002a400000c000b */
[----:B012---:R-:W-:Y:S01]  /*12370*/  ENDCOLLECTIVE ;  /* 0x000000000000791b */ /* 0x007fe20003800000 */
.L_x_2217:
[----:B------:R-:W-:Y:S05]  /*12380*/  BRA `(.L_x_2218) ;  /* 0xffffffc800007947 */ /* 0x000fea000383ffff */
.L_x_2167:
[----:B------:R-:W-:Y:S01]  /*12390*/  BSSY B0, `(.L_x_2219) ;  /* 0x0000006000007945 */ /* 0x000fe20003800000 */
[----:B------:R-:W-:-:S07]  /*123a0*/  IMAD.MOV.U32 R15, RZ, RZ, -0x1 ;  /* 0xffffffffff0f7424 */ /* 0x000fce00078e00ff */
[----:B-1----:R-:W-:Y:S05]  /*123b0*/  WARPSYNC.COLLECTIVE R15, `(.L_x_2220) ;  /* 0x000000000f0c7348 */ /* 0x002fea0003c00000 */
[----:B------:R-:W-:Y:S02]  /*123c0*/  ELECT P6, UR62, PT ;  /* 0x00000000003e782f */ /* 0x000fe400038c0000 */
[----:B------:R-:W-:Y:S01]  /*123d0*/  MOV R14, UR62 ;  /* 0x0000003e000e7c02 */ /* 0x000fe20008000f00 */
[----:B-1----:R-:W-:Y:S10]  /*123e0*/  ENDCOLLECTIVE ;  /* 0x000000000000791b */ /* 0x002ff40003800000 */
.L_x_2220:
[----:B------:R-:W-:Y:S05]  /*123f0*/  BSYNC B0 ;  /* 0x0000000000007941 */ /* 0x000fea0003800000 */
.L_x_2219:
[----:B------:R-:W-:Y:S05]  /*12400*/  BRA `(.L_x_2221) ;  /* 0xffffffc800047947 */ /* 0x000fea000383ffff */
.L_x_2169:
[----:B0-----:R-:W-:-:S04]  /*12410*/  IMAD.U32 R3, RZ, RZ, UR38 ;  /* 0x00000026ff037e24 */ /* 0x001fc8000f8e00ff */
[----:B------:R0:W2:Y:S03]  /*12420*/  SYNCS.PHASECHK.TRANS64.TRYWAIT P0, [R3+URZ+0x38880], R2 ;  /* 0x03888002030075a7 */ /* 0x0000a6000800017f */
[----:B--2---:R-:W-:Y:S05]  /*12430*/  @!P0 NANOSLEEP.SYNCS 0x989680 ;  /* 0x009896800000895d */ /* 0x004fea0003900000 */
[----:B------:R-:W2:Y:S02]  /*12440*/  @!P0 SYNCS.PHASECHK.TRANS64 P0, [R3+URZ+0x38880], R2 ;  /* 0x03888002030085a7 */ /* 0x000ea4000800007f */
[----:B--2---:R-:W-:Y:S05]  /*12450*/  @!P0 BRA `(.L_x_2169) ;  /* 0xfffffffc00ec8947 */ /* 0x004fea000383ffff */
[----:B------:R-:W-:Y:S05]  /*12460*/  BRA `(.L_x_2222) ;  /* 0xffffffc800507947 */ /* 0x000fea000383ffff */
.L_x_2171:
[----:B0-----:R-:W-:-:S04]  /*12470*/  IMAD.U32 R3, RZ, RZ, UR38 ;  /* 0x00000026ff037e24 */ /* 0x001fc8000f8e00ff */
[----:B------:R0:W2:Y:S03]  /*12480*/  SYNCS.PHASECHK.TRANS64.TRYWAIT P0, [R3+URZ+0x38840], R2 ;  /* 0x03884002030075a7 */ /* 0x0000a6000800017f */
[----:B--2---:R-:W-:Y:S05]  /*12490*/  @!P0 NANOSLEEP.SYNCS 0x989680 ;  /* 0x009896800000895d */ /* 0x004fea0003900000 */
[----:B------:R-:W2:Y:S02]  /*124a0*/  @!P0 SYNCS.PHASECHK.TRANS64 P0, [R3+URZ+0x38840], R2 ;  /* 0x03884002030085a7 */ /* 0x000ea4000800007f */
[----:B--2---:R-:W-:Y:S05]  /*124b0*/  @!P0 BRA `(.L_x_2171) ;  /* 0xfffffffc00ec8947 */ /* 0x004fea000383ffff */
[----:B------:R-:W-:Y:S05]  /*124c0*/  BRA `(.L_x_2223) ;  /* 0xffffffc800a87947 */ /* 0x000fea000383ffff */
.L_x_2174:
        /* <DEDUP_REMOVED lines=8> */
.L_x_2224:
[----:B------:R-:W-:Y:S02]  /*12550*/  IMAD.MOV.U32 R13, RZ, RZ, R0 ;  /* 0x000000ffff0d7224 */ /* 0x000fe400078e0000 */
[----:B------:R-:W-:-:S07]  /*12560*/  IMAD.MOV.U32 R6, RZ, RZ, R14 ;  /* 0x000000ffff067224 */ /* 0x000fce00078e000e */
[----:B------:R-:W-:Y:S05]  /*12570*/  WARPSYNC.COLLECTIVE R15, `(.L_x_2225) ;  /* 0x000000000f087348 */ /* 0x000fea0003c00000 */
[----:B------:R0:W1:Y:S02]  /*12580*/  SHFL.IDX P6, R14, R13, R12, R11 ;  /* 0x0000000c0d0e7389 */ /* 0x00006400000c000b */
[----:B01----:R-:W-:Y:S01]  /*12590*/  ENDCOLLECTIVE ;  /* 0x000000000000791b */ /* 0x003fe20003800000 */
.L_x_2225:
        /* <DEDUP_REMOVED lines=10> */
.L_x_2226:
        /* <DEDUP_REMOVED lines=17> */
.L_x_2227:
[----:B------:R-:W-:Y:S02]  /*12750*/  @!P2 VIADD R8, R5, UR38 ;  /* 0x000000260508ac36 */ /* 0x000fe40008000000 */
[----:B------:R-:W-:Y:S02]  /*12760*/  IMAD.MOV.U32 R13, RZ, RZ, R2 ;  /* 0x000000ffff0d7224 */ /* 0x000fe400078e0002 */
[----:B------:R-:W-:Y:S02]  /*12770*/  IMAD.MOV.U32 R12, RZ, RZ, 0x2 ;  /* 0x00000002ff0c7424 */ /* 0x000fe400078e00ff */
[----:B------:R-:W-:-:S07]  /*12780*/  IMAD.MOV.U32 R7, RZ, RZ, R14 ;  /* 0x000000ffff077224 */ /* 0x000fce00078e000e */
[----:B------:R-:W-:Y:S05]  /*12790*/  WARPSYNC.COLLECTIVE R15, `(.L_x_2228) ;  /* 0x000000000f087348 */ /* 0x000fea0003c00000 */
[----:B------:R0:W1:Y:S02]  /*127a0*/  SHFL.IDX P6, R14, R13, R12, R11 ;  /* 0x0000000c0d0e7389 */ /* 0x00006400000c000b */
[----:B01----:R-:W-:Y:S01]  /*127b0*/  ENDCOLLECTIVE ;  /* 0x000000000000791b */ /* 0x003fe20003800000 */
.L_x_2228:
        /* <DEDUP_REMOVED lines=17> */
.L_x_2229:
[----:B------:R-:W-:Y:S02]  /*128d0*/  @!P2 VIADD R8, R5, UR38 ;  /* 0x000000260508ac36 */ /* 0x000fe40008000000 */
[----:B------:R-:W-:Y:S02]  /*128e0*/  IMAD.MOV.U32 R13, RZ, RZ, R2 ;  /* 0x000000ffff0d7224 */ /* 0x000fe400078e0002 */
[----:B------:R-:W-:Y:S02]  /*128f0*/  IMAD.MOV.U32 R12, RZ, RZ, 0x3 ;  /* 0x00000003ff0c7424 */ /* 0x000fe400078e00ff */
[----:B------:R-:W-:-:S07]  /*12900*/  IMAD.MOV.U32 R7, RZ, RZ, R14 ;  /* 0x000000ffff077224 */ /* 0x000fce00078e000e */
[----:B------:R-:W-:Y:S05]  /*12910*/  WARPSYNC.COLLECTIVE R15, `(.L_x_2230) ;  /* 0x000000000f087348 */ /* 0x000fea0003c00000 */
[----:B------:R0:W1:Y:S02]  /*12920*/  SHFL.IDX P6, R14, R13, R12, R11 ;  /* 0x0000000c0d0e7389 */ /* 0x00006400000c000b */
[----:B01----:R-:W-:Y:S01]  /*12930*/  ENDCOLLECTIVE ;  /* 0x000000000000791b */ /* 0x003fe20003800000 */
.L_x_2230:
        /* <DEDUP_REMOVED lines=17> */
.L_x_2231:
[----:B------:R-:W-:Y:S02]  /*12a50*/  @!P2 VIADD R8, R5, UR38 ;  /* 0x000000260508ac36 */ /* 0x000fe40008000000 */
[----:B------:R-:W-:Y:S02]  /*12a60*/  IMAD.MOV.U32 R13, RZ, RZ, R2 ;  /* 0x000000ffff0d7224 */ /* 0x000fe400078e0002 */
[----:B------:R-:W-:Y:S02]  /*12a70*/  IMAD.MOV.U32 R12, RZ, RZ, 0x4 ;  /* 0x00000004ff0c7424 */ /* 0x000fe400078e00ff */
[----:B------:R-:W-:-:S07]  /*12a80*/  IMAD.MOV.U32 R7, RZ, RZ, R14 ;  /* 0x000000ffff077224 */ /* 0x000fce00078e000e */
[----:B------:R-:W-:Y:S05]  /*12a90*/  WARPSYNC.COLLECTIVE R15, `(.L_x_2232) ;  /* 0x000000000f087348 */ /* 0x000fea0003c00000 */
[----:B------:R0:W1:Y:S02]  /*12aa0*/  SHFL.IDX P6, R14, R13, R12, R11 ;  /* 0x0000000c0d0e7389 */ /* 0x00006400000c000b */
[----:B01----:R-:W-:Y:S01]  /*12ab0*/  ENDCOLLECTIVE ;  /* 0x000000000000791b */ /* 0x003fe20003800000 */
.L_x_2232:
        /* <DEDUP_REMOVED lines=17> */
.L_x_2233:
[----:B------:R-:W-:Y:S02]  /*12bd0*/  @!P2 VIADD R8, R5, UR38 ;  /* 0x000000260508ac36 */ /* 0x000fe40008000000 */
[----:B------:R-:W-:Y:S02]  /*12be0*/  IMAD.MOV.U32 R13, RZ, RZ, R2 ;  /* 0x000000ffff0d7224 */ /* 0x000fe400078e0002 */
[----:B------:R-:W-:Y:S02]  /*12bf0*/  IMAD.MOV.U32 R12, RZ, RZ, 0x5 ;  /* 0x00000005ff0c7424 */ /* 0x000fe400078e00ff */
[----:B------:R-:W-:-:S07]  /*12c00*/  IMAD.MOV.U32 R7, RZ, RZ, R14 ;  /* 0x000000ffff077224 */ /* 0x000fce00078e000e */
[----:B------:R-:W-:Y:S05]  /*12c10*/  WARPSYNC.COLLECTIVE R15, `(.L_x_2234) ;  /* 0x000000000f087348 */ /* 0x000fea0003c00000 */
[----:B------:R0:W1:Y:S02]  /*12c20*/  SHFL.IDX P6, R14, R13, R12, R11 ;  /* 0x0000000c0d0e7389 */ /* 0x00006400000c000b */
[----:B01----:R-:W-:Y:S01]  /*12c30*/  ENDCOLLECTIVE ;  /* 0x000000000000791b */ /* 0x003fe20003800000 */
.L_x_2234:
        /* <DEDUP_REMOVED lines=17> */
.L_x_2235:
[----:B------:R-:W-:Y:S02]  /*12d50*/  @!P2 VIADD R8, R5, UR38 ;  /* 0x000000260508ac36 */ /* 0x000fe40008000000 */
[----:B------:R-:W-:Y:S02]  /*12d60*/  IMAD.MOV.U32 R13, RZ, RZ, R2 ;  /* 0x000000ffff0d7224 */ /* 0x000fe400078e0002 */
[----:B------:R-:W-:Y:S02]  /*12d70*/  IMAD.MOV.U32 R12, RZ, RZ, 0x6 ;  /* 0x00000006ff0c7424 */ /* 0x000fe400078e00ff */
[----:B------:R-:W-:-:S07]  /*12d80*/  IMAD.MOV.U32 R7, RZ, RZ, R14 ;  /* 0x000000ffff077224 */ /* 0x000fce00078e000e */
[----:B------:R-:W-:Y:S05]  /*12d90*/  WARPSYNC.COLLECTIVE R15, `(.L_x_2236) ;  /* 0x000000000f087348 */ /* 0x000fea0003c00000 */
[----:B------:R0:W1:Y:S02]  /*12da0*/  SHFL.IDX P6, R14, R13, R12, R11 ;  /* 0x0000000c0d0e7389 */ /* 0x00006400000c000b */
[----:B01----:R-:W-:Y:S01]  /*12db0*/  ENDCOLLECTIVE ;  /* 0x000000000000791b */ /* 0x003fe20003800000 */
.L_x_2236:
        /* <DEDUP_REMOVED lines=15> */
.L_x_2237:
        /* <DEDUP_REMOVED lines=9> */
.L_x_2238:
        /* <DEDUP_REMOVED lines=15> */
.L_x_2239:
[----:B------:R-:W-:Y:S01]  /*13030*/  IMAD.MOV.U32 R0, RZ, RZ, R14 ;  /* 0x000000ffff007224 */ /* 0x000fe200078e000e */
[----:B------:R-:W-:Y:S06]  /*13040*/  BRA `(.L_x_2240) ;  /* 0xffffffc800d07947 */ /* 0x000fec000383ffff */
.L_x_2177:
[----:B0-2---:R-:W-:-:S04]  /*13050*/  IMAD.U32 R2, RZ, RZ, UR38 ;  /* 0x00000026ff027e24 */ /* 0x005fc8000f8e00ff */
[----:B------:R0:W2:Y:S03]  /*13060*/  SYNCS.PHASECHK.TRANS64.TRYWAIT P0, [R2+URZ+0x38820], R0 ;  /* 0x03882000020075a7 */ /* 0x0000a6000800017f */
[----:B--2---:R-:W-:Y:S05]  /*13070*/  @!P0 NANOSLEEP.SYNCS 0x989680 ;  /* 0x009896800000895d */ /* 0x004fea0003900000 */
[----:B------:R-:W2:Y:S02]  /*13080*/  @!P0 SYNCS.PHASECHK.TRANS64 P0, [R2+URZ+0x38820], R0 ;  /* 0x03882000020085a7 */ /* 0x000ea4000800007f */
[----:B--2---:R-:W-:Y:S05]  /*13090*/  @!P0 BRA `(.L_x_2177) ;  /* 0xfffffffc00ec8947 */ /* 0x004fea000383ffff */
[----:B------:R-:W-:Y:S05]  /*130a0*/  BRA `(.L_x_2241) ;  /* 0xffffffcc00107947 */ /* 0x000fea000383ffff */
.L_x_2182:
[----:B0-----:R0:W1:Y:S02]  /*130b0*/  SYNCS.PHASECHK.TRANS64.TRYWAIT P0, [R6+URZ+0x38880], R5 ;  /* 0x03888005060075a7 */ /* 0x001064000800017f */
[----:B-1----:R-:W-:Y:S05]  /*130c0*/  @!P0 NANOSLEEP.SYNCS 0x989680 ;  /* 0x009896800000895d */ /* 0x002fea0003900000 */
[----:B------:R-:W1:Y:S02]  /*130d0*/  @!P0 SYNCS.PHASECHK.TRANS64 P0, [R6+URZ+0x38880], R5 ;  /* 0x03888005060085a7 */ /* 0x000e64000800007f */
[----:B-1----:R-:W-:Y:S05]  /*130e0*/  @!P0 BRA `(.L_x_2182) ;  /* 0xfffffffc00f08947 */ /* 0x002fea000383ffff */
[----:B------:R-:W-:Y:S05]  /*130f0*/  BRA `(.L_x_2242) ;  /* 0xffffffcc00e47947 */ /* 0x000fea000383ffff */
.L_x_2187:
[----:B-1----:R1:W2:Y:S02]  /*13100*/  SYNCS.PHASECHK.TRANS64.TRYWAIT P0, [R6+URZ+0x38840], R5 ;  /* 0x03884005060075a7 */ /* 0x0022a4000800017f */
[----:B--2---:R-:W-:Y:S05]  /*13110*/  @!P0 NANOSLEEP.SYNCS 0x989680 ;  /* 0x009896800000895d */ /* 0x004fea0003900000 */
[----:B------:R-:W2:Y:S02]  /*13120*/  @!P0 SYNCS.PHASECHK.TRANS64 P0, [R6+URZ+0x38840], R5 ;  /* 0x03884005060085a7 */ /* 0x000ea4000800007f */
[----:B--2---:R-:W-:Y:S05]  /*13130*/  @!P0 BRA `(.L_x_2187) ;  /* 0xfffffffc00f08947 */ /* 0x004fea000383ffff */
[----:B------:R-:W-:Y:S05]  /*13140*/  BRA `(.L_x_2243) ;  /* 0xffffffd000907947 */ /* 0x000fea000383ffff */
.L_x_2193:
[----:B0-----:R0:W1:Y:S02]  /*13150*/  SYNCS.PHASECHK.TRANS64.TRYWAIT P0, [R19+URZ+0x38870], R4 ;  /* 0x03887004130075a7 */ /* 0x001064000800017f */
[----:B-1----:R-:W-:Y:S05]  /*13160*/  @!P0 NANOSLEEP.SYNCS 0x989680 ;  /* 0x009896800000895d */ /* 0x002fea0003900000 */
[----:B------:R-:W1:Y:S02]  /*13170*/  @!P0 SYNCS.PHASECHK.TRANS64 P0, [R19+URZ+0x38870], R4 ;  /* 0x03887004130085a7 */ /* 0x000e64000800007f */
[----:B-1----:R-:W-:Y:S05]  /*13180*/  @!P0 BRA `(.L_x_2193) ;  /* 0xfffffffc00f08947 */ /* 0x002fea000383ffff */
[----:B------:R-:W-:Y:S05]  /*13190*/  BRA `(.L_x_2244) ;  /* 0xffffffd4005c7947 */ /* 0x000fea000383ffff */
.L_x_2195:
[----:B0-----:R0:W1:Y:S02]  /*131a0*/  SYNCS.PHASECHK.TRANS64.TRYWAIT P0, [R19+URZ+0x38860], R4 ;  /* 0x03886004130075a7 */ /* 0x001064000800017f */
[----:B-1----:R-:W-:Y:S05]  /*131b0*/  @!P0 NANOSLEEP.SYNCS 0x989680 ;  /* 0x009896800000895d */ /* 0x002fea0003900000 */
[----:B------:R-:W1:Y:S02]  /*131c0*/  @!P0 SYNCS.PHASECHK.TRANS64 P0, [R19+URZ+0x38860], R4 ;  /* 0x03886004130085a7 */ /* 0x000e64000800007f */
[----:B-1----:R-:W-:Y:S05]  /*131d0*/  @!P0 BRA `(.L_x_2195) ;  /* 0xfffffffc00f08947 */ /* 0x002fea000383ffff */
[----:B------:R-:W-:Y:S05]  /*131e0*/  BRA `(.L_x_2245) ;  /* 0xffffffd400607947 */ /* 0x000fea000383ffff */
.L_x_2201:
[----:B--2---:R2:W3:Y:S02]  /*131f0*/  SYNCS.PHASECHK.TRANS64.TRYWAIT P0, [R16+URZ+0x38870], R3 ;  /* 0x03887003100075a7 */ /* 0x0044e4000800017f */
[----:B---3--:R-:W-:Y:S05]  /*13200*/  @!P0 NANOSLEEP.SYNCS 0x989680 ;  /* 0x009896800000895d */ /* 0x008fea0003900000 */
[----:B------:R-:W3:Y:S02]  /*13210*/  @!P0 SYNCS.PHASECHK.TRANS64 P0, [R16+URZ+0x38870], R3 ;  /* 0x03887003100085a7 */ /* 0x000ee4000800007f */
[----:B---3--:R-:W-:Y:S05]  /*13220*/  @!P0 BRA `(.L_x_2201) ;  /* 0xfffffffc00f08947 */ /* 0x008fea000383ffff */
[----:B------:R-:W-:Y:S05]  /*13230*/  BRA `(.L_x_2246) ;  /* 0xffffffe000207947 */ /* 0x000fea000383ffff */
.L_x_2203:
[----:B--2---:R2:W3:Y:S02]  /*13240*/  SYNCS.PHASECHK.TRANS64.TRYWAIT P0, [R16+URZ+0x38860], R3 ;  /* 0x03886003100075a7 */ /* 0x0044e4000800017f */
[----:B---3--:R-:W-:Y:S05]  /*13250*/  @!P0 NANOSLEEP.SYNCS 0x989680 ;  /* 0x009896800000895d */ /* 0x008fea0003900000 */
[----:B------:R-:W3:Y:S02]  /*13260*/  @!P0 SYNCS.PHASECHK.TRANS64 P0, [R16+URZ+0x38860], R3 ;  /* 0x03886003100085a7 */ /* 0x000ee4000800007f */
[----:B---3--:R-:W-:Y:S05]  /*13270*/  @!P0 BRA `(.L_x_2203) ;  /* 0xfffffffc00f08947 */ /* 0x008fea000383ffff */
[----:B------:R-:W-:Y:S05]  /*13280*/  BRA `(.L_x_2247) ;  /* 0xffffffe000247947 */ /* 0x000fea000383ffff */
.L_x_2205:
[----:B0-----:R0:W1:Y:S02]  /*13290*/  SYNCS.PHASECHK.TRANS64.TRYWAIT P0, [R7+URZ+0x38820], R2 ;  /* 0x03882002070075a7 */ /* 0x001064000800017f */
[----:B-1----:R-:W-:Y:S05]  /*132a0*/  @!P0 NANOSLEEP.SYNCS 0x989680 ;  /* 0x009896800000895d */ /* 0x002fea0003900000 */
[----:B------:R-:W1:Y:S02]  /*132b0*/  @!P0 SYNCS.PHASECHK.TRANS64 P0, [R7+URZ+0x38820], R2 ;  /* 0x03882002070085a7 */ /* 0x000e64000800007f */
[----:B-1----:R-:W-:Y:S05]  /*132c0*/  @!P0 BRA `(.L_x_2205) ;  /* 0xfffffffc00f08947 */ /* 0x002fea000383ffff */
[----:B------:R-:W-:Y:S05]  /*132d0*/  BRA `(.L_x_2248) ;  /* 0xffffffe800a87947 */ /* 0x000fea000383ffff */
.L_x_2207:
[----:B0-----:R0:W1:Y:S02]  /*132e0*/  SYNCS.PHASECHK.TRANS64.TRYWAIT P1, [R6+URZ], R3 ;  /* 0x00000003060075a7 */ /* 0x001064000802017f */
[----:B-1----:R-:W-:Y:S05]  /*132f0*/  @!P1 NANOSLEEP.SYNCS 0x989680 ;  /* 0x009896800000995d */ /* 0x002fea0003900000 */
[----:B------:R-:W1:Y:S02]  /*13300*/  @!P1 SYNCS.PHASECHK.TRANS64 P1, [R6+URZ], R3 ;  /* 0x00000003060095a7 */ /* 0x000e64000802007f */
[----:B-1----:R-:W-:Y:S05]  /*13310*/  @!P1 BRA `(.L_x_2207) ;  /* 0xfffffffc00f09947 */ /* 0x002fea000383ffff */
[----:B------:R-:W-:Y:S05]  /*13320*/  BRA `(.L_x_2249) ;  /* 0xffffffe800f87947 */ /* 0x000fea000383ffff */
.L_x_2208:
[----:B-1----:R1:W2:Y:S02]  /*13330*/  SYNCS.PHASECHK.TRANS64.TRYWAIT P1, [R5+URZ], R2 ;  /* 0x00000002050075a7 */ /* 0x0022a4000802017f */
[----:B--2---:R-:W-:Y:S05]  /*13340*/  @!P1 NANOSLEEP.SYNCS 0x989680 ;  /* 0x009896800000995d */ /* 0x004fea0003900000 */
[----:B------:R-:W2:Y:S02]  /*13350*/  @!P1 SYNCS.PHASECHK.TRANS64 P1, [R5+URZ], R2 ;  /* 0x00000002050095a7 */ /* 0x000ea4000802007f */
[----:B--2---:R-:W-:Y:S05]  /*13360*/  @!P1 BRA `(.L_x_2208) ;  /* 0xfffffffc00f09947 */ /* 0x004fea000383ffff */
[----:B------:R-:W-:Y:S05]  /*13370*/  BRA `(.L_x_2250) ;  /* 0xffffffe800ec7947 */ /* 0x000fea000383ffff */
.L_x_2210:
[----:B--2---:R2:W3:Y:S02]  /*13380*/  SYNCS.PHASECHK.TRANS64.TRYWAIT P1, [R0+URZ+0x38860], R3 ;  /* 0x03886003000075a7 */ /* 0x0044e4000802017f */
[----:B---3--:R-:W-:Y:S05]  /*13390*/  @!P1 NANOSLEEP.SYNCS 0x989680 ;  /* 0x009896800000995d */ /* 0x008fea0003900000 */
[----:B------:R-:W3:Y:S02]  /*133a0*/  @!P1 SYNCS.PHASECHK.TRANS64 P1, [R0+URZ+0x38860], R3 ;  /* 0x03886003000095a7 */ /* 0x000ee4000802007f */
[----:B---3--:R-:W-:Y:S05]  /*133b0*/  @!P1 BRA `(.L_x_2210) ;  /* 0xfffffffc00f09947 */ /* 0x008fea000383ffff */
[----:B------:R-:W-:Y:S05]  /*133c0*/  BRA `(.L_x_2251) ;  /* 0xffffffe800ec7947 */ /* 0x000fea000383ffff */
.L_x_2212:
[----:B-1----:R1:W3:Y:S02]  /*133d0*/  SYNCS.PHASECHK.TRANS64.TRYWAIT P1, [R5+URZ+0x38860], R2 ;  /* 0x03886002050075a7 */ /* 0x0022e4000802017f */
[----:B---3--:R-:W-:Y:S05]  /*133e0*/  @!P1 NANOSLEEP.SYNCS 0x989680 ;  /* 0x009896800000995d */ /* 0x008fea0003900000 */
[----:B------:R-:W3:Y:S02]  /*133f0*/  @!P1 SYNCS.PHASECHK.TRANS64 P1, [R5+URZ+0x38860], R2 ;  /* 0x03886002050095a7 */ /* 0x000ee4000802007f */
[----:B---3--:R-:W-:Y:S05]  /*13400*/  @!P1 BRA `(.L_x_2212) ;  /* 0xfffffffc00f09947 */ /* 0x008fea000383ffff */
[----:B------:R-:W-:Y:S05]  /*13410*/  BRA `(.L_x_2252) ;  /* 0xffffffe800ec7947 */ /* 0x000fea000383ffff */
.L_x_2214:
[----:B---3--:R3:W4:Y:S02]  /*13420*/  SYNCS.PHASECHK.TRANS64.TRYWAIT P0, [R0+URZ+0x38880], R3 ;  /* 0x03888003000075a7 */ /* 0x008724000800017f */
[----:B----4-:R-:W-:Y:S05]  /*13430*/  @!P0 NANOSLEEP.SYNCS 0x989680 ;  /* 0x009896800000895d */ /* 0x010fea0003900000 */
[----:B------:R-:W4:Y:S02]  /*13440*/  @!P0 SYNCS.PHASECHK.TRANS64 P0, [R0+URZ+0x38880], R3 ;  /* 0x03888003000085a7 */ /* 0x000f24000800007f */
[----:B----4-:R-:W-:Y:S05]  /*13450*/  @!P0 BRA `(.L_x_2214) ;  /* 0xfffffffc00f08947 */ /* 0x010fea000383ffff */
[----:B------:R-:W-:Y:S05]  /*13460*/  BRA `(.L_x_2215) ;  /* 0xffffffe800e87947 */ /* 0x000fea000383ffff */
.L_x_2253:
        /* <DEDUP_REMOVED lines=9> */
.L_x_13263:


//--------------------- .text._ZN7cutlass13device_kernelIN5flash11enable_sm90INS1_16FlashAttnFwdSm90INS1_25CollectiveMainloopFwdSm90ILi2EN4cute5tupleIJNS5_1CILi1EEES8_S8_EEENS6_IJNS7_ILi128EEESA_NS7_ILi256EEEEEELi256ENS_12float_e4m3_tEfNS_4arch4Sm90ELb1ELb0ELb0ELb1ELb0ELb0ELb0ELb1ELb1ELb1ELb1ELb0EEENS1_21CollectiveEpilogueFwdINS6_IJSA_SB_SA_EEES9_NS_10bfloat16_tESF_Li256ELb1ELb1ELb1ELb1EEENS1_36VarlenDynamicPersistentTileSchedulerILi128ELi128ELi256ELi128ELb1ELb1ELb1ELb1ELb1ELb1EEEEEEEEEvNT_6ParamsE --------------------------
	.section	.text._ZN7cutlass13device_kernelIN5flash11enable_sm90INS1_16FlashAttnFwdSm90INS1_25CollectiveMainloopFwdSm90ILi2EN4cute5tupleIJNS5_1CILi1EEES8_S8_EEENS6_IJNS7_ILi128EEESA_NS7_ILi256EEEEEELi256ENS_12float_e4m3_tEfNS_4arch4Sm90ELb1ELb0ELb0ELb1ELb0ELb0ELb0ELb1ELb1ELb1ELb1ELb0EEENS1_21CollectiveEpilogueFwdINS6_IJSA_SB_SA_EEES9_NS_10bfloat16_tESF_Li256ELb1ELb1ELb1ELb1EEENS1_36VarlenDynamicPersistentTileSchedulerILi128ELi128ELi256ELi128ELb1ELb1ELb1ELb1ELb1ELb1EEEEEEEEEvNT_6ParamsE,"ax",@progbits
	.align	128
.text._ZN7cutlass13device_kernelIN5flash11enable_sm90INS1_16FlashAttnFwdSm90INS1_25CollectiveMainloopFwdSm90ILi2EN4cute5tupleIJNS5_1CILi1EEES8_S8_EEENS6_IJNS7_ILi128EEESA_NS7_ILi256EEEEEELi256ENS_12float_e4m3_tEfNS_4arch4Sm90ELb1ELb0ELb0ELb1ELb0ELb0ELb0ELb1ELb1ELb1ELb1ELb0EEENS1_21CollectiveEpilogueFwdINS6_IJSA_SB_SA_EEES9_NS_10bfloat16_tESF_Li256ELb1ELb1ELb1ELb1EEENS1_36VarlenDynamicPersistentTileSchedulerILi128ELi128ELi256ELi128ELb1ELb1ELb1ELb1ELb1ELb1EEEEEEEEEvNT_6ParamsE:
        .type           _ZN7cutlass13device_kernelIN5flash11enable_sm90INS1_16FlashAttnFwdSm90INS1_25CollectiveMainloopFwdSm90ILi2EN4cute5tupleIJNS5_1CILi1EEES8_S8_EEENS6_IJNS7_ILi128EEESA_NS7_ILi256EEEEEELi256ENS_12float_e4m3_tEfNS_4arch4Sm90ELb1ELb0ELb0ELb1ELb0ELb0ELb0ELb1ELb1ELb1ELb1ELb0EEENS1_21CollectiveEpilogueFwdINS6_IJSA_SB_SA_EEES9_NS_10bfloat16_tESF_Li256ELb1ELb1ELb1ELb1EEENS1_36VarlenDynamicPersistentTileSchedulerILi128ELi128ELi256ELi128ELb1ELb1ELb1ELb1ELb1ELb1EEEEEEEEEvNT_6ParamsE,@function
        .size           _ZN7cutlass13device_kernelIN5flash11enable_sm90INS1_16FlashAttnFwdSm90INS1_25CollectiveMainloopFwdSm90ILi2EN4cute5tupleIJNS5_1CILi1EEES8_S8_EEENS6_IJNS7_ILi128EEESA_NS7_ILi256EEEEEELi256ENS_12float_e4m3_tEfNS_4arch4Sm90ELb1ELb0ELb0ELb1ELb0ELb0ELb0ELb1ELb1ELb1ELb1ELb0EEENS1_21CollectiveEpilogueFwdINS6_IJSA_SB_SA_EEES9_NS_10bfloat16_tESF_Li256ELb1ELb1ELb1ELb1EEENS1_36VarlenDynamicPersistentTileSchedulerILi128ELi128ELi256ELi128ELb1ELb1ELb1ELb1ELb1ELb1EEEEEEEEEvNT_6ParamsE,(.L_x_13264 - _ZN7cutlass13device_kernelIN5flash11enable_sm90INS1_16FlashAttnFwdSm90INS1_25CollectiveMainloopFwdSm90ILi2EN4cute5tupleIJNS5_1CILi1EEES8_S8_EEENS6_IJNS7_ILi128EEESA_NS7_ILi256EEEEEELi256ENS_12float_e4m3_tEfNS_4arch4Sm90ELb1ELb0ELb0ELb1ELb0ELb0ELb0ELb1ELb1ELb1ELb1ELb0EEENS1_21CollectiveEpilogueFwdINS6_IJSA_SB_SA_EEES9_NS_10bfloat16_tESF_Li256ELb1ELb1ELb1ELb1EEENS1_36VarlenDynamicPersistentTileSchedulerILi128ELi128ELi256ELi128ELb1ELb1ELb1ELb1ELb1ELb1EEEEEEEEEvNT_6ParamsE)
        .other          _ZN7cutlass13device_kernelIN5flash11enable_sm90INS1_16FlashAttnFwdSm90INS1_25CollectiveMainloopFwdSm90ILi2EN4cute5tupleIJNS5_1CILi1EEES8_S8_EEENS6_IJNS7_ILi128EEESA_NS7_ILi256EEEEEELi256ENS_12float_e4m3_tEfNS_4arch4Sm90ELb1ELb0ELb0ELb1ELb0ELb0ELb0ELb1ELb1ELb1ELb1ELb0EEENS1_21CollectiveEpilogueFwdINS6_IJSA_SB_SA_EEES9_NS_10bfloat16_tESF_Li256ELb1ELb1ELb1ELb1EEENS1_36VarlenDynamicPersistentTileSchedulerILi128ELi128ELi256ELi128ELb1ELb1ELb1ELb1ELb1ELb1EEEEEEEEEvNT_6ParamsE,@"STO_CUDA_ENTRY STV_DEFAULT"
_ZN7cutlass13device_kernelIN5flash11enable_sm90INS1_16FlashAttnFwdSm90INS1_25CollectiveMainloopFwdSm90ILi2EN4cute5tupleIJNS5_1CILi1EEES8_S8_EEENS6_IJNS7_ILi128EEESA_NS7_ILi256EEEEEELi256ENS_12float_e4m3_tEfNS_4arch4Sm90ELb1ELb0ELb0ELb1ELb0ELb0ELb0ELb1ELb1ELb1ELb1ELb0EEENS1_21CollectiveEpilogueFwdINS6_IJSA_SB_SA_EEES9_NS_10bfloat16_tESF_Li256ELb1ELb1ELb1ELb1EEENS1_36VarlenDynamicPersistentTileSchedulerILi128ELi128ELi256ELi128ELb1ELb1ELb1ELb1ELb1ELb1EEEEEEEEEvNT_6ParamsE:
        /* <DEDUP_REMOVED lines=18> */
.L_x_2255:
[----:B------:R-:W-:Y:S05]  /*0120*/  BSYNC B0 ;  /* 0x0000000000007941 */ /* 0x000fea0003800000 */
.L_x_2254:
        /* <DEDUP_REMOVED lines=41> */
.L_x_2256:
        /* <DEDUP_REMOVED lines=22> */
.L_x_2257:
        /* <DEDUP_REMOVED lines=18> */
.L_x_2258:
        /* <DEDUP_REMOVED lines=22> */
.L_x_2259:
        /* <DEDUP_REMOVED lines=22> */
.L_x_2260:
[----:B------:R-:W-:Y:S01]  /*0900*/  PLOP3.LUT P0, PT, PT, PT, UP0, 0x80, 0x0 ;  /* 0x000000000000781c */ /* 0x000fe20003f0f008 */
[----:B------:R-:W-:Y:S01]  /*0910*/  UMOV UR38, 0x1 ;  /* 0x0000000100267882 */ /* 0x000fe20000000000 */
[----:B------:R-:W-:Y:S01]  /*0920*/  NOP ;  /* 0x0000000000007918 */ /* 0x000fe20000000000 */
[----:B------:R-:W-:Y:S01]  /*0930*/  USEL UR38, UR38, 0x2, !UP0 ;  /* 0x0000000226267887 */ /* 0x000fe2000c000000 */
[----:B------:R-:W-:Y:S01]  /*0940*/  ULDC.64 UR52, c[0x0][0x208] ;  /* 0x0000820000347ab9 */ /* 0x000fe20000000a00 */
[----:B012-4-:R-:W-:Y:S08]  /*0950*/  BAR.SYNC.DEFER_BLOCKING 0x0 ;  /* 0x0000000000007b1d */ /* 0x017ff00000010000 */
[----:B------:R-:W-:Y:S05]  /*0960*/  @!P0 BRA `(.L_x_2261) ;  /* 0x00000104006c8947 */ /* 0x000fea0003800000 */
.L_x_2262:
        /* <DEDUP_REMOVED lines=125> */
.L_x_2323:
[----:B------:R-:W-:Y:S01]  /*1140*/  ULDC.64 UR8, c[0x0][0xc88] ;  /* 0x0003220000087ab9 */ /* 0x000fe20000000a00 */
[----:B------:R-:W-:Y:S01]  /*1150*/  ULDC.64 UR10, c[0x0][0xa18] ;  /* 0x00028600000a7ab9 */ /* 0x000fe20000000a00 */
[----:B------:R-:W-:Y:S02]  /*1160*/  UIMAD.WIDE UR8, UR7, 0x4, UR8 ;  /* 0x00000004070878a5 */ /* 0x000fe4000f8e0208 */
[----:B------:R-:W-:Y:S02]  /*1170*/  UISETP.NE.U32.AND UP1, UPT, UR10, URZ, UPT ;  /* 0x0000003f0a00728c */ /* 0x000fe4000bf25070 */
[----:B------:R-:W-:Y:S02]  /*1180*/  ULOP3.LUT UR4, UR6, 0xff000000, URZ, 0xc0, !UPT ;  /* 0xff00000006047892 */ /* 0x000fe4000f8ec03f */
[----:B0-23--:R-:W-:Y:S01]  /*1190*/  IMAD.U32 R2, RZ, RZ, UR8 ;  /* 0x00000008ff027e24 */ /* 0x00dfe2000f8e00ff */
[----:B------:R-:W-:Y:S01]  /*11a0*/  ULDC UR7, c[0x0][0x424] ;  /* 0x0001090000077ab9 */ /* 0x000fe20000000800 */
[----:B-1----:R-:W-:Y:S01]  /*11b0*/  IMAD.U32 R3, RZ, RZ, UR9 ;  /* 0x00000009ff037e24 */ /* 0x002fe2000f8e00ff */
[----:B------:R-:W-:-:S04]  /*11c0*/  ULDC.64 UR8, c[0x0][0xa28] ;  /* 0x00028a0000087ab9 */ /* 0x000fc80000000a00 */
[----:B------:R-:W2:Y:S01]  /*11d0*/  LDG.E R2, desc[UR52][R2.64] ;  /* 0x0000003402027981 */ /* 0x000ea2000c1e1900 */
[----:B------:R-:W-:Y:S02]  /*11e0*/  UISETP.NE.U32.AND UP0, UPT, UR8, URZ, UPT ;  /* 0x0000003f0800728c */ /* 0x000fe4000bf05070 */
[----:B------:R-:W-:Y:S02]  /*11f0*/  UISETP.NE.AND.EX UP1, UPT, UR11, URZ, UPT, UP1 ;  /* 0x0000003f0b00728c */ /* 0x000fe4000bf25310 */
[----:B------:R-:W-:-:S04]  /*1200*/  UISETP.NE.AND.EX UP0, UPT, UR9, URZ, UPT, UP0 ;  /* 0x0000003f0900728c */ /* 0x000fc8000bf05300 */
[----:B------:R-:W-:Y:S02]  /*1210*/  PLOP3.LUT P2, PT, PT, PT, UP1, 0x80, 0x0 ;  /* 0x000000000000781c */ /* 0x000fe40003f4f018 */
[----:B------:R-:W-:Y:S02]  /*1220*/  PLOP3.LUT P0, PT, PT, PT, UP0, 0x80, 0x0 ;  /* 0x000000000000781c */ /* 0x000fe40003f0f008 */
[----:B--2---:R-:W-:-:S13]  /*1230*/  R2UR UR44, R2 ;  /* 0x00000000022c72ca */ /* 0x004fda00000e0000 */
[----:B------:R-:W-:Y:S02]  /*1240*/  USHF.R.S32.HI UR43, URZ, 0x1f, UR44 ;  /* 0x0000001f3f2b7899 */ /* 0x000fe4000801142c */
[----:B------:R-:W-:-:S04]  /*1250*/  @UP0 ULEA UR8, UP2, UR44, UR8, 0x2 ;  /* 0x000000082c080291 */ /* 0x000fc8000f84103f */
[----:B------:R-:W-:Y:S02]  /*1260*/  @UP0 ULEA.HI.X UR9, UR44, UR9, UR43, 0x2, UP2 ;  /* 0x000000092c090291 */ /* 0x000fe400090f142b */
[----:B------:R-:W-:Y:S01]  /*1270*/  @UP1 ULEA UR10, UP0, UR44, UR10, 0x2 ;  /* 0x0000000a2c0a1291 */ /* 0x000fe2000f80103f */
[----:B------:R-:W-:-:S03]  /*1280*/  IMAD.U32 R2, RZ, RZ, UR8 ;  /* 0x00000008ff027e24 */ /* 0x000fc6000f8e00ff */
[----:B------:R-:W-:Y:S01]  /*1290*/  @UP1 ULEA.HI.X UR11, UR44, UR11, UR43, 0x2, UP0 ;  /* 0x0000000b2c0b1291 */ /* 0x000fe200080f142b */
[----:B------:R-:W-:Y:S01]  /*12a0*/  IMAD.U32 R3, RZ, RZ, UR9 ;  /* 0x00000009ff037e24 */ /* 0x000fe2000f8e00ff */
[----:B------:R-:W-:Y:S01]  /*12b0*/  ULDC.64 UR8, c[0x0][0x418] ;  /* 0x0001060000087ab9 */ /* 0x000fe20000000a00 */
[----:B------:R-:W-:-:S03]  /*12c0*/  IMAD.U32 R4, RZ, RZ, UR10 ;  /* 0x0000000aff047e24 */ /* 0x000fc6000f8e00ff */
[----:B------:R-:W-:Y:S01]  /*12d0*/  IMAD.U32 R5, RZ, RZ, UR11 ;  /* 0x0000000bff057e24 */ /* 0x000fe2000f8e00ff */
[----:B------:R-:W2:Y:S01]  /*12e0*/  @P0 LDG.E R2, desc[UR52][R2.64] ;  /* 0x0000003402020981 */ /* 0x000ea2000c1e1900 */
[----:B------:R-:W-:Y:S01]  /*12f0*/  UISETP.NE.U32.AND UP0, UPT, UR8, URZ, UPT ;  /* 0x0000003f0800728c */ /* 0x000fe2000bf05070 */
[----:B------:R-:W-:Y:S02]  /*1300*/  ULDC.64 UR10, c[0x0][0xa20] ;  /* 0x00028800000a7ab9 */ /* 0x000fe40000000a00 */
[----:B------:R-:W3:Y:S01]  /*1310*/  @P2 LDG.E R4, desc[UR52][R4.64] ;  /* 0x0000003404042981 */ /* 0x000ee2000c1e1900 */
[----:B------:R-:W-:Y:S01]  /*1320*/  UISETP.NE.AND.EX UP0, UPT, UR9, URZ, UPT, UP0 ;  /* 0x0000003f0900728c */ /* 0x000fe2000bf05300 */
[----:B------:R-:W-:Y:S01]  /*1330*/  ISETP.NE.U32.AND P1, PT, RZ, UR10, PT ;  /* 0x0000000aff007c0c */ /* 0x000fe2000bf25070 */
[----:B------:R-:W-:Y:S02]  /*1340*/  ULOP3.LUT UR47, UR6, 0xff0000, URZ, 0xc0, !UPT ;  /* 0x00ff0000062f7892 */ /* 0x000fe4000f8ec03f */
[----:B------:R-:W-:Y:S01]  /*1350*/  USHF.R.U32.HI UR4, URZ, 0x8, UR4 ;  /* 0x000000083f047899 */ /* 0x000fe20008011604 */
[----:B------:R-:W-:Y:S01]  /*1360*/  ISETP.NE.AND.EX P1, PT, RZ, UR11, PT, P1 ;  /* 0x0000000bff007c0c */ /* 0x000fe2000bf25310 */
[----:B------:R-:W-:Y:S01]  /*1370*/  USEL UR7, UR7, 0x1, UP0 ;  /* 0x0000000107077887 */ /* 0x000fe20008000000 */
[----:B------:R-:W-:Y:S01]  /*1380*/  ULDC UR8, c[0x0][0x2f0] ;  /* 0x0000bc0000087ab9 */ /* 0x000fe20000000800 */
[----:B------:R-:W-:Y:S01]  /*1390*/  UMOV UR55, URZ ;  /* 0x0000003f00377c82 */ /* 0x000fe20008000000 */
[----:B------:R-:W-:Y:S01]  /*13a0*/  ULEA.HI UR47, UR47, UR4, URZ, 0x10 ;  /* 0x000000042f2f7291 */ /* 0x000fe2000f8f803f */
[----:B------:R-:W-:Y:S01]  /*13b0*/  ULDC UR56, c[0x0][0x288] ;  /* 0x0000a20000387ab9 */ /* 0x000fe20000000800 */
[----:B------:R-:W-:-:S02]  /*13c0*/  UIMAD UR4, UR7, UR8, URZ ;  /* 0x00000008070472a4 */ /* 0x000fc4000f8e023f */
[----:B------:R-:W-:Y:S01]  /*13d0*/  ULOP3.LUT UR45, UR6, 0xffff, URZ, 0xc0, !UPT ;  /* 0x0000ffff062d7892 */ /* 0x000fe2000f8ec03f */
[----:B--2---:R-:W-:Y:S02]  /*13e0*/  @P0 R2UR UR55, R2 ;  /* 0x00000000023702ca */ /* 0x004fe400000e0000 */
[----:B---3--:R-:W-:Y:S01]  /*13f0*/  @P2 R2UR UR56, R4 ;  /* 0x00000000043822ca */ /* 0x008fe200000e0000 */
[----:B----45:R-:W-:-:S14]  /*1400*/  @P2 BRA `(.L_x_2263) ;  /* 0x0000000000342947 */ /* 0x030fdc0003800000 */
        /* <DEDUP_REMOVED lines=13> */
.L_x_2263:
[----:B------:R-:W-:Y:S05]  /*14e0*/  @!P1 BRA `(.L_x_2264) ;  /* 0x00000000001c9947 */ /* 0x000fea0003800000 */
[----:B------:R-:W-:-:S04]  /*14f0*/  ULEA UR4, UP0, UR44, UR10, 0x2 ;  /* 0x0000000a2c047291 */ /* 0x000fc8000f80103f */
[----:B------:R-:W-:Y:S02]  /*1500*/  ULEA.HI.X UR6, UR44, UR11, UR43, 0x2, UP0 ;  /* 0x0000000b2c067291 */ /* 0x000fe400080f142b */
[----:B------:R-:W-:-:S04]  /*1510*/  IMAD.U32 R2, RZ, RZ, UR4 ;  /* 0x00000004ff027e24 */ /* 0x000fc8000f8e00ff */
[----:B------:R-:W-:-:S05]  /*1520*/  IMAD.U32 R3, RZ, RZ, UR6 ;  /* 0x00000006ff037e24 */ /* 0x000fca000f8e00ff */
[----:B------:R-:W2:Y:S02]  /*1530*/  LDG.E R2, desc[UR52][R2.64] ;  /* 0x0000003402027981 */ /* 0x000ea4000c1e1900 */
[----:B--2---:R-:W-:Y:S01]  /*1540*/  R2UR UR4, R2 ;  /* 0x00000000020472ca */ /* 0x004fe200000e0000 */
[----:B------:R-:W-:-:S14]  /*1550*/  BRA `(.L_x_2265) ;  /* 0x0000000000347947 */ /* 0x000fdc0003800000 */
.L_x_2264:
        /* <DEDUP_REMOVED lines=13> */
.L_x_2265:
[----:B------:R-:W-:Y:S01]  /*1630*/  ULDC.64 UR8, c[0x0][0x998] ;  /* 0x0002660000087ab9 */ /* 0x000fe20000000a00 */
[----:B------:R-:W-:Y:S01]  /*1640*/  ULDC.64 UR6, c[0x0][0x990] ;  /* 0x0002640000067ab9 */ /* 0x000fe20000000a00 */
[----:B------:R-:W-:Y:S01]  /*1650*/  ISETP.NE.U32.AND P1, PT, RZ, UR8, PT ;  /* 0x00000008ff007c0c */ /* 0x000fe2000bf25070 */
[----:B------:R-:W-:Y:S01]  /*1660*/  USHF.L.U32 UR36, UR5, 0x7, URZ ;  /* 0x0000000705247899 */ /* 0x000fe2000800063f */
[----:B------:R-:W-:Y:S01]  /*1670*/  ISETP.NE.U32.AND P0, PT, RZ, UR6, PT ;  /* 0x00000006ff007c0c */ /* 0x000fe2000bf05070 */
[----:B------:R-:W-:Y:S01]  /*1680*/  UIADD3 UR55, -UR55, UR4, URZ ;  /* 0x0000000437377290 */ /* 0x000fe2000fffe13f */
[----:B------:R-:W-:Y:S01]  /*1690*/  ISETP.NE.AND.EX P1, PT, RZ, UR9, PT, P1 ;  /* 0x00000009ff007c0c */ /* 0x000fe2000bf25310 */
[----:B------:R-:W-:Y:S01]  /*16a0*/  ULOP3.LUT UR37, UR47, 0xff, URZ, 0xc0, !UPT ;  /* 0x000000ff2f257892 */ /* 0x000fe2000f8ec03f */
[----:B------:R-:W-:Y:S01]  /*16b0*/  ISETP.NE.AND.EX P0, PT, RZ, UR7, PT, P0 ;  /* 0x00000007ff007c0c */ /* 0x000fe2000bf05300 */
[----:B------:R-:W-:-:S10]  /*16c0*/  ULDC UR11, c[0x0][0x988] ;  /* 0x00026200000b7ab9 */ /* 0x000fd40000000800 */
[----:B------:R-:W0:Y:S08]  /*16d0*/  @P1 LDC.64 R8, c[0x0][0x9b8] ;  /* 0x00026e00ff081b82 */ /* 0x000e300000000a00 */
[----:B------:R-:W1:Y:S08]  /*16e0*/  @P0 LDC.64 R6, c[0x0][0x9a8] ;  /* 0x00026a00ff060b82 */ /* 0x000e700000000a00 */
[----:B------:R-:W2:Y:S08]  /*16f0*/  @P0 LDC.64 R10, c[0x0][0x9b0] ;  /* 0x00026c00ff0a0b82 */ /* 0x000eb00000000a00 */
[----:B------:R-:W3:Y:S01]  /*1700*/  @P1 LDC.64 R12, c[0x0][0x9c0] ;  /* 0x00027000ff0c1b82 */ /* 0x000ee20000000a00 */
[----:B0-----:R-:W-:-:S02]  /*1710*/  @P1 IMAD R2, R8, UR43, RZ ;  /* 0x0000002b08021c24 */ /* 0x001fc4000f8e02ff */
[----:B------:R-:W-:-:S04]  /*1720*/  @P1 IMAD.WIDE.U32 R4, R8, UR44, RZ ;  /* 0x0000002c08041c25 */ /* 0x000fc8000f8e00ff */
[----:B------:R-:W-:Y:S02]  /*1730*/  @P1 IMAD R9, R9, UR44, R2 ;  /* 0x0000002c09091c24 */ /* 0x000fe4000f8e0202 */
[C---:B-1----:R-:W-:Y:S02]  /*1740*/  @P0 IMAD R0, R6.reuse, UR43, RZ ;  /* 0x0000002b06000c24 */ /* 0x042fe4000f8e02ff */
[----:B------:R-:W-:-:S04]  /*1750*/  @P0 IMAD.WIDE.U32 R2, R6, UR44, RZ ;  /* 0x0000002c06020c25 */ /* 0x000fc8000f8e00ff */
[----:B------:R-:W-:Y:S02]  /*1760*/  @P0 IMAD R7, R7, UR44, R0 ;  /* 0x0000002c07070c24 */ /* 0x000fe4000f8e0200 */
[----:B------:R-:W-:Y:S02]  /*1770*/  @P1 IMAD.IADD R5, R5, 0x1, R9 ;  /* 0x0000000105051824 */ /* 0x000fe400078e0209 */
[----:B------:R-:W-:Y:S02]  /*1780*/  @P0 IMAD.IADD R3, R3, 0x1, R7 ;  /* 0x0000000103030824 */ /* 0x000fe400078e0207 */
[----:B------:R-:W-:Y:S02]  /*1790*/  IMAD.MOV.U32 R0, RZ, RZ, 0x3f800000 ;  /* 0x3f800000ff007424 */ /* 0x000fe400078e00ff */
[----:B--2---:R-:W-:-:S04]  /*17a0*/  @P0 IMAD.WIDE.U32 R2, R10, UR45, R2 ;  /* 0x0000002d0a020c25 */ /* 0x004fc8000f8e0002 */
[----:B---3--:R-:W-:Y:S01]  /*17b0*/  @P1 IMAD.WIDE.U32 R6, R12, UR45, R4 ;  /* 0x0000002d0c061c25 */ /* 0x008fe2000f8e0004 */
[----:B------:R-:W-:Y:S01]  /*17c0*/  @P0 LEA R4, P2, R2, UR6, 0x2 ;  /* 0x0000000602040c11 */ /* 0x000fe2000f8410ff */
[----:B------:R-:W-:Y:S02]  /*17d0*/  ULDC UR6, c[0x0][0x448] ;  /* 0x0001120000067ab9 */ /* 0x000fe40000000800 */
[----:B------:R-:W-:Y:S01]  /*17e0*/  @P0 IMAD R5, R11, UR45, R3 ;  /* 0x0000002d0b050c24 */ /* 0x000fe2000f8e0203 */
[----:B------:R-:W-:Y:S01]  /*17f0*/  @P1 LEA R8, P3, R6, UR8, 0x2 ;  /* 0x0000000806081c11 */ /* 0x000fe2000f8610ff */
[----:B------:R-:W-:-:S03]  /*1800*/  @P1 IMAD R3, R13, UR45, R7 ;  /* 0x0000002d0d031c24 */ /* 0x000fc6000f8e0207 */
[----:B------:R-:W-:Y:S02]  /*1810*/  @P0 LEA.HI.X R5, R2, UR7, R5, 0x2, P2 ;  /* 0x0000000702050c11 */ /* 0x000fe400090f1405 */
[----:B------:R-:W-:Y:S01]  /*1820*/  @P1 LEA.HI.X R9, R6, UR9, R3, 0x2, P3 ;  /* 0x0000000906091c11 */ /* 0x000fe200098f1403 */
[----:B------:R-:W-:-:S04]  /*1830*/  IMAD.MOV.U32 R3, RZ, RZ, 0x3f800000 ;  /* 0x3f800000ff037424 */ /* 0x000fc800078e00ff */
[----:B------:R-:W2:Y:S04]  /*1840*/  @P1 LDG.E R0, desc[UR52][R8.64] ;  /* 0x0000003408001981 */ /* 0x000ea8000c1e1900 */
[----:B------:R-:W2:Y:S01]  /*1850*/  @P0 LDG.E R3, desc[UR52][R4.64] ;  /* 0x0000003404030981 */ /* 0x000ea2000c1e1900 */
[----:B------:R-:W-:Y:S02]  /*1860*/  UISETP.NE.AND UP0, UPT, UR6, 0x1, UPT ;  /* 0x000000010600788c */ /* 0x000fe4000bf05270 */
[----:B------:R-:W-:Y:S02]  /*1870*/  UIADD3 UR6, UR36, 0x7f, URZ ;  /* 0x0000007f24067890 */ /* 0x000fe4000fffe03f */
[----:B------:R-:W-:-:S07]  /*1880*/  UIADD3 UR7, UR55, 0x80, -UR56 ;  /* 0x0000008037077890 */ /* 0x000fce000fffe838 */
[----:B------:R-:W-:Y:S01]  /*1890*/  @UP0 ULDC UR4, c[0x0][0x44c] ;  /* 0x0001130000040ab9 */ /* 0x000fe20000000800 */
[----:B------:R-:W-:Y:S01]  /*18a0*/  @UP0 ULDC UR8, c[0x0][0x450] ;  /* 0x0001140000080ab9 */ /* 0x000fe20000000800 */
[----:B------:R-:W-:-:S04]  /*18b0*/  UIMAD.WIDE.U32 UR4, UR6, UR4, URZ ;  /* 0x00000004060472a5 */ /* 0x000fc8000f8e003f */
[----:B------:R-:W-:Y:S02]  /*18c0*/  @UP0 USHF.R.U32.HI UR6, URZ, UR8, UR5 ;  /* 0x000000083f060299 */ /* 0x000fe40008011605 */
[----:B------:R-:W-:Y:S02]  /*18d0*/  UIADD3 UR4, UR55, 0x7f, URZ ;  /* 0x0000007f37047890 */ /* 0x000fe4000fffe03f */
[----:B------:R-:W-:Y:S02]  /*18e0*/  UIADD3 UR6, UR7, UR6, URZ ;  /* 0x0000000607067290 */ /* 0x000fe4000fffe03f */
[----:B------:R-:W-:Y:S02]  /*18f0*/  USHF.R.S32.HI UR5, URZ, 0x1f, UR4 ;  /* 0x0000001f3f057899 */ /* 0x000fe40008011404 */
[----:B------:R-:W-:Y:S02]  /*1900*/  USHF.R.S32.HI UR7, URZ, 0x1f, UR6 ;  /* 0x0000001f3f077899 */ /* 0x000fe40008011406 */
[----:B------:R-:W-:-:S02]  /*1910*/  ULEA.HI UR5, UR5, UR4, URZ, 0x7 ;  /* 0x0000000405057291 */ /* 0x000fc4000f8f383f */
[----:B------:R-:W-:Y:S02]  /*1920*/  ULEA.HI UR7, UR7, UR6, URZ, 0x7 ;  /* 0x0000000607077291 */ /* 0x000fe4000f8f383f */
[----:B------:R-:W-:Y:S02]  /*1930*/  USHF.R.S32.HI UR5, URZ, 0x7, UR5 ;  /* 0x000000073f057899 */ /* 0x000fe40008011405 */
[----:B------:R-:W-:-:S04]  /*1940*/  USHF.R.S32.HI UR7, URZ, 0x7, UR7 ;  /* 0x000000073f077899 */ /* 0x000fc80008011407 */
[----:B------:R-:W-:-:S04]  /*1950*/  UISETP.LT.AND UP0, UPT, UR5, UR7, UPT ;  /* 0x000000070500728c */ /* 0x000fc8000bf01270 */
[----:B------:R-:W-:-:S04]  /*1960*/  USEL UR9, UR5, UR7, UP0 ;  /* 0x0000000705097287 */ /* 0x000fc80008000000 */
[----:B------:R-:W-:-:S06]  /*1970*/  UISETP.GE.AND UP0, UPT, UR9, 0x1, UPT ;  /* 0x000000010900788c */ /* 0x000fcc000bf06270 */
[----:B------:R-:W-:Y:S01]  /*1980*/  PLOP3.LUT P0, PT, PT, PT, UP0, 0x80, 0x0 ;  /* 0x000000000000781c */ /* 0x000fe20003f0f008 */
[----:B------:R-:W-:Y:S01]  /*1990*/  USHF.R.U32.HI UR47, URZ, 0x10, UR47 ;  /* 0x000000103f2f7899 */ /* 0x000fe2000801162f */
[----:B------:R-:W-:Y:S01]  /*19a0*/  UMOV UR4, URZ ;  /* 0x0000003f00047c82 */ /* 0x000fe20008000000 */
[----:B--2---:R-:W-:-:S10]  /*19b0*/  FMUL.FTZ R0, R3, R0 ;  /* 0x0000000003007220 */ /* 0x004fd40000410000 */
[----:B------:R-:W-:Y:S05]  /*19c0*/  @!P0 BRA `(.L_x_2266) ;  /* 0x0000000000908947 */ /* 0x000fea0003800000 */
        /* <DEDUP_REMOVED lines=36> */
.L_x_2266:
[----:B------:R-:W-:Y:S01]  /*1c10*/  UIMAD UR39, UR37, UR4, URZ ;  /* 0x00000004252772a4 */ /* 0x000fe2000f8e023f */
[----:B------:R-:W-:Y:S02]  /*1c20*/  IMAD.U32 R2, RZ, RZ, UR9 ;  /* 0x00000009ff027e24 */ /* 0x000fe4000f8e00ff */
[----:B------:R-:W-:Y:S01]  /*1c30*/  FMUL.FTZ R0, R0, UR11 ;  /* 0x0000000b00007c20 */ /* 0x000fe20008410000 */
[----:B------:R-:W-:Y:S01]  /*1c40*/  IMAD.U32 R3, RZ, RZ, UR4 ;  /* 0x00000004ff037e24 */ /* 0x000fe2000f8e00ff */
[----:B------:R-:W-:Y:S02]  /*1c50*/  PLOP3.LUT P0, PT, PT, PT, PT, 0x80, 0x0 ;  /* 0x000000000000781c */ /* 0x000fe40003f0f070 */
[----:B------:R-:W-:Y:S02]  /*1c60*/  CS2R R28, SRZ ;  /* 0x00000000001c7805 */ /* 0x000fe4000001ff00 */
[----:B------:R-:W-:Y:S02]  /*1c70*/  CS2R R4, SRZ ;  /* 0x0000000000047805 */ /* 0x000fe4000001ff00 */
[----:B------:R-:W-:-:S02]  /*1c80*/  R2UR UR42, R0 ;  /* 0x00000000002a72ca */ /* 0x000fc400000e0000 */
[----:B------:R-:W-:Y:S02]  /*1c90*/  CS2R R24, SRZ ;  /* 0x0000000000187805 */ /* 0x000fe4000001ff00 */
[----:B------:R-:W-:Y:S01]  /*1ca0*/  VIADDMNMX R2, R3, UR39, R2, PT ;  /* 0x0000002703027c46 */ /* 0x000fe2000b800102 */
[----:B------:R-:W-:Y:S01]  /*1cb0*/  IMAD.MOV.U32 R3, RZ, RZ, RZ ;  /* 0x000000ffff037224 */ /* 0x000fe200078e00ff */
[----:B------:R-:W-:Y:S02]  /*1cc0*/  CS2R R30, SRZ ;  /* 0x00000000001e7805 */ /* 0x000fe4000001ff00 */
[----:B------:R-:W-:Y:S02]  /*1cd0*/  CS2R R26, SRZ ;  /* 0x00000000001a7805 */ /* 0x000fe4000001ff00 */
[----:B------:R-:W-:Y:S02]  /*1ce0*/  R2UR UR57, R2 ;  /* 0x00000000023972ca */ /* 0x000fe400000e0000 */
        /* <DEDUP_REMOVED lines=12> */
[----:B------:R-:W-:Y:S01]  /*1db0*/  UISETP.GT.AND UP0, UPT, UR57, UR39, UPT ;  /* 0x000000273900728c */ /* 0x000fe2000bf04270 */
[----:B------:R-:W-:-:S02]  /*1dc0*/  CS2R R60, SRZ ;  /* 0x00000000003c7805 */ /* 0x000fc4000001ff00 */
[----:B------:R-:W-:Y:S02]  /*1dd0*/  CS2R R56, SRZ ;  /* 0x0000000000387805 */ /* 0x000fe4000001ff00 */
[----:B------:R-:W-:Y:S02]  /*1de0*/  CS2R R62, SRZ ;  /* 0x00000000003e7805 */ /* 0x000fe4000001ff00 */
[----:B------:R-:W-:Y:S02]  /*1df0*/  CS2R R58, SRZ ;  /* 0x00000000003a7805 */ /* 0x000fe4000001ff00 */
[----:B------:R-:W-:Y:S02]  /*1e00*/  CS2R R68, SRZ ;  /* 0x0000000000447805 */ /* 0x000fe4000001ff00 */
[----:B------:R-:W-:Y:S02]  /*1e10*/  PLOP3.LUT P1, PT, PT, PT, UP0, 0x80, 0x0 ;  /* 0x000000000000781c */ /* 0x000fe40003f2f008 */
        /* <DEDUP_REMOVED lines=80> */
.L_x_2268:
        /* <DEDUP_REMOVED lines=9> */
.L_x_2422:
[----:B------:R-:W-:Y:S05]  /*23b0*/  @!P1 BRA `(.L_x_2270) ;  /* 0x0000000000049947 */ /* 0x000fea0003800000 */
[----:B------:R-:W-:Y:S01]  /*23c0*/  BPT.TRAP 0x1 ;  /* 0x000000040000795c */ /* 0x000fe20000300000 */
.L_x_2270:
[----:B0-----:R-:W-:Y:S02]  /*23d0*/  IMAD.U32 R3, RZ, RZ, UR54 ;  /* 0x00000036ff037e24 */ /* 0x001fe4000f8e00ff */
[----:B------:R-:W-:-:S03]  /*23e0*/  IMAD.U32 R0, RZ, RZ, UR48 ;  /* 0x00000030ff007e24 */ /* 0x000fc6000f8e00ff */
[----:B------:R-:W-:Y:S02]  /*23f0*/  LEA R3, R3, UR41, 0x3 ;  /* 0x0000002903037c11 */ /* 0x000fe4000f8e18ff */
[----:B------:R-:W-:-:S04]  /*2400*/  SHF.L.U32 R0, R0, 0x1f, RZ ;  /* 0x0000001f00007819 */ /* 0x000fc800000006ff */
[----:B------:R0:W1:Y:S01]  /*2410*/  SYNCS.PHASECHK.TRANS64.TRYWAIT P2, [R3+URZ+0x38830], R0 ;  /* 0x03883000030075a7 */ /* 0x000062000804017f */
[----:B------:R-:W-:Y:S05]  /*2420*/  @!P1 BRA `(.L_x_2271) ;  /* 0x0000000000049947 */ /* 0x000fea0003800000 */
[----:B------:R-:W-:Y:S01]  /*2430*/  BPT.TRAP 0x1 ;  /* 0x000000040000795c */ /* 0x000fe20000300000 */
.L_x_2271:
[----:B------:R-:W2:Y:S02]  /*2440*/  S2R R2, SR_TID.X ;  /* 0x0000000000027919 */ /* 0x000ea40000002100 */
[----:B--2---:R-:W-:Y:S01]  /*2450*/  LOP3.LUT P0, RZ, R2, 0x7f, RZ, 0xc0, !PT ;  /* 0x0000007f02ff7812 */ /* 0x004fe2000780c0ff */
[----:B-1----:R-:W-:-:S12]  /*2460*/  @P2 BRA `(.L_x_2272) ;  /* 0x0000000000082947 */ /* 0x002fd80003800000 */
[----:B------:R-:W1:Y:S02]  /*2470*/  SYNCS.PHASECHK.TRANS64.TRYWAIT P2, [R3+URZ+0x38830], R0 ;  /* 0x03883000030075a7 */ /* 0x000e64000804017f */
[----:B-1----:R-:W-:Y:S05]  /*2480*/  @!P2 BRA `(.L_x_2273) ;  /* 0x0000015800e0a947 */ /* 0x002fea0003800000 */
.L_x_2272:
[----:B------:R-:W-:Y:S05]  /*2490*/  WARPSYNC.ALL ;  /* 0x0000000000007948 */ /* 0x000fea0003800000 */
[----:B------:R-:W-:Y:S01]  /*24a0*/  UIADD3 UR4, UR41, 0x28400, URZ ;  /* 0x0002840029047890 */ /* 0x000fe2000fffe03f */
[----:B------:R-:W-:Y:S01]  /*24b0*/  WARPGROUP.ARRIVE ;  /* 0x00000000000079c5 */ /* 0x000fe20000000000 */
[----:B------:R-:W-:Y:S01]  /*24c0*/  ULOP3.LUT UR32, UR58, 0x10000, URZ, 0xfc, !UPT ;  /* 0x000100003a207892 */ /* 0x000fe2000f8efc3f */
[----:B01----:R-:W-:Y:S01]  /*24d0*/  VIADD R0, R17, UR36 ;  /* 0x0000002411007c36 */ /* 0x003fe20008000000 */
[----:B------:R-:W-:Y:S01]  /*24e0*/  USHF.R.U32.HI UR4, URZ, 0x4, UR4 ;  /* 0x000000043f047899 */ /* 0x000fe20008011604 */
[----:B------:R-:W-:Y:S01]  /*24f0*/  IMAD.U32 R5, RZ, RZ, UR56 ;  /* 0x00000038ff057e24 */ /* 0x000fe2000f8e00ff */
[----:B------:R-:W-:Y:S01]  /*2500*/  UMOV UR33, 0x40000040 ;  /* 0x4000004000217882 */ /* 0x000fe20000000000 */
[----:B------:R-:W-:Y:S01]  /*2510*/  UMOV UR35, 0x40000040 ;  /* 0x4000004000237882 */ /* 0x000fe20000000000 */
[----:B------:R-:W-:Y:S01]  /*2520*/  ULOP3.LUT UR4, UR4, 0x3fff, URZ, 0xc0, !UPT ;  /* 0x00003fff04047892 */ /* 0x000fe2000f8ec03f */
[----:B------:R-:W-:Y:S01]  /*2530*/  IMAD.U32 R15, RZ, RZ, UR42 ;  /* 0x0000002aff0f7e24 */ /* 0x000fe2000f8e00ff */
[----:B------:R-:W-:Y:S01]  /*2540*/  UMOV UR5, 0x40000040 ;  /* 0x4000004000057882 */ /* 0x000fe20000000000 */
[----:B------:R-:W-:Y:S01]  /*2550*/  UMOV UR7, 0x40000040 ;  /* 0x4000004000077882 */ /* 0x000fe20000000000 */
[----:B------:R-:W-:Y:S01]  /*2560*/  ULOP3.LUT UR51, UR4, 0x10000, URZ, 0xfc, !UPT ;  /* 0x0001000004337892 */ /* 0x000fe2000f8efc3f */
[----:B------:R-:W-:Y:S01]  /*2570*/  @!P0 VIADD R3, R3, 0x38840 ;  /* 0x0003884003038836 */ /* 0x000fe20000000000 */
[----:B------:R-:W-:Y:S01]  /*2580*/  UIADD3 UR4, UR32, 0x2, URZ ;  /* 0x0000000220047890 */ /* 0x000fe2000fffe03f */
[----:B------:R-:W-:Y:S01]  /*2590*/  CS2R R90, SRZ ;  /* 0x00000000005a7805 */ /* 0x000fe2000001ff00 */
[----:B------:R-:W-:Y:S01]  /*25a0*/  ULEA UR34, UR54, UR51, 0xb ;  /* 0x0000003336227291 */ /* 0x000fe2000f8e583f */
[----:B------:R-:W-:Y:S01]  /*25b0*/  CS2R R92, SRZ ;  /* 0x00000000005c7805 */ /* 0x000fe2000001ff00 */
[----:B------:R-:W-:Y:S01]  /*25c0*/  UIADD3 UR8, UR32, 0x4, URZ ;  /* 0x0000000420087890 */ /* 0x000fe2000fffe03f */
[----:B------:R-:W-:Y:S01]  /*25d0*/  @!P0 PRMT R3, RZ, 0x654, R3 ;  /* 0x00000654ff038816 */ /* 0x000fe20000000003 */
[----:B------:R-:W-:Y:S01]  /*25e0*/  UIADD3 UR6, UR34, 0x2, URZ ;  /* 0x0000000222067890 */ /* 0x000fe2000fffe03f */
[----:B------:R-:W-:Y:S01]  /*25f0*/  CS2R R94, SRZ ;  /* 0x00000000005e7805 */ /* 0x000fe2000001ff00 */
[----:B------:R-:W-:Y:S01]  /*2600*/  UIADD3 UR10, UR34, 0x4, URZ ;  /* 0x00000004220a7890 */ /* 0x000fe2000fffe03f */
[----:B------:R-:W-:Y:S01]  /*2610*/  CS2R R96, SRZ ;  /* 0x0000000000607805 */ /* 0x000fe2000001ff00 */
[----:B------:R-:W-:Y:S01]  /*2620*/  UMOV UR9, 0x40000040 ;  /* 0x4000004000097882 */ /* 0x000fe20000000000 */
[----:B------:R-:W-:Y:S01]  /*2630*/  QGMMA.64x128x32.F32.E4M3.E4M3 R24, gdesc[UR32], RZ, !UPT, gsb0 ;  /* 0x01e00000201879f3 */ /* 0x000fe2000c0008ff */
[----:B------:R-:W-:Y:S01]  /*2640*/  UMOV UR11, 0x40000040 ;  /* 0x40000040000b7882 */ /* 0x000fe20000000000 */
[----:B------:R-:W-:Y:S01]  /*2650*/  UIADD3 UR12, UR32, 0x6, URZ ;  /* 0x00000006200c7890 */ /* 0x000fe2000fffe03f */
[----:B------:R-:W-:Y:S01]  /*2660*/  CS2R R98, SRZ ;  /* 0x0000000000627805 */ /* 0x000fe2000001ff00 */
[----:B------:R-:W-:Y:S01]  /*2670*/  UIADD3 UR14, UR34, 0x6, URZ ;  /* 0x00000006220e7890 */ /* 0x000fe2000fffe03f */
[----:B------:R-:W-:Y:S01]  /*2680*/  CS2R R100, SRZ ;  /* 0x0000000000647805 */ /* 0x000fe2000001ff00 */
[----:B------:R-:W-:Y:S01]  /*2690*/  UMOV UR13, 0x40000040 ;  /* 0x40000040000d7882 */ /* 0x000fe20000000000 */
        /* <DEDUP_REMOVED lines=25> */
[----:B------:R-:W-:Y:S01]  /*2830*/  UIADD3 UR58, UR57, -0x2, URZ ;  /* 0xfffffffe393a7890 */ /* 0x000fe2000fffe03f */
        /* <DEDUP_REMOVED lines=17> */
[----:B------:R-:W-:Y:S02]  /*2950*/  WARPGROUP.DEPBAR.LE gsb0, 0x0 ;  /* 0x00008000000079c5 */ /* 0x000fe40000010000 */
[----:B------:R-:W-:-:S06]  /*2960*/  WARPGROUP.ARRIVE ;  /* 0x00000000000079c5 */ /* 0x000fcc0000000000 */
[----:B------:R-:W-:Y:S01]  /*2970*/  QGMMA.64x128x32.F32.E4M3.E4M3 R24, gdesc[UR4], R24, gsb0 ;  /* 0x01e00000041879f3 */ /* 0x000fe20008000818 */
[----:B------:R-:W-:Y:S02]  /*2980*/  ULDC UR6, c[0x0][0x448] ;  /* 0x0001120000067ab9 */ /* 0x000fe40000000800 */
[----:B------:R-:W-:-:S06]  /*2990*/  UISETP.NE.AND UP0, UPT, UR6, 0x1, UPT ;  /* 0x000000010600788c */ /* 0x000fcc000bf05270 */
[----:B------:R-:W-:-:S05]  /*29a0*/  PLOP3.LUT P2, PT, PT, PT, UP0, 0x80, 0x0 ;  /* 0x000000000000781c */ /* 0x000fca0003f4f008 */
[----:B------:R-:W-:-:S08]  /*29b0*/  @UP0 ULDC UR6, c[0x0][0x44c] ;  /* 0x0001130000060ab9 */ /* 0x000fd00000000800 */
[----:B------:R-:W-:Y:S01]  /*29c0*/  @P2 IMAD.HI.U32 R2, R0, UR6, RZ ;  /* 0x0000000600022c27 */ /* 0x000fe2000f8e00ff */
[----:B------:R-:W-:-:S04]  /*29d0*/  @UP0 ULDC UR6, c[0x0][0x450] ;  /* 0x0001140000060ab9 */ /* 0x000fc80000000800 */
[----:B------:R-:W-:Y:S01]  /*29e0*/  @P2 SHF.R.U32.HI R0, RZ, UR6, R2 ;  /* 0x00000006ff002c19 */ /* 0x000fe20008011602 */
[----:B------:R-:W-:Y:S02]  /*29f0*/  UMOV UR6, 0xffffff80 ;  /* 0xffffff8000067882 */ /* 0x000fe40000000000 */
[----:B------:R-:W-:Y:S02]  /*2a00*/  UIMAD UR6, UR57, UR6, 0x80 ;  /* 0x00000080390674a4 */ /* 0x000fe4000f8e0206 */
[----:B------:R-:W0:Y:S04]  /*2a10*/  SHFL.IDX PT, R6, R0, 0x1, 0x1c1f ;  /* 0x003c1f0000067f89 */ /* 0x000e2800000e0000 */
[----:B------:R-:W-:Y:S01]  /*2a20*/  IMAD.U32 R7, RZ, RZ, UR6 ;  /* 0x00000006ff077e24 */ /* 0x000fe2000f8e00ff */
[----:B------:R-:W-:-:S02]  /*2a30*/  @UP0 ULDC UR6, c[0x0][0x44c] ;  /* 0x0001130000060ab9 */ /* 0x000fc40000000800 */
[----:B------:R-:W-:Y:S02]  /*2a40*/  UIMAD.WIDE.U32 UR6, UR36, UR6, URZ ;  /* 0x00000006240672a5 */ /* 0x000fe4000f8e003f */
[C-C-:B------:R-:W-:Y:S02]  /*2a50*/  IADD3 R2, -R16.reuse, 0x1, R7.reuse ;  /* 0x0000000110027810 */ /* 0x140fe40007ffe107 */
[----:B------:R-:W-:Y:S02]  /*2a60*/  IADD3 R4, -R16, UR55, R7 ;  /* 0x0000003710047c10 */ /* 0x000fe4000fffe107 */
[----:B------:R-:W-:-:S04]  /*2a70*/  IADD3 R5, -R5, UR55, R2 ;  /* 0x0000003705057c10 */ /* 0x000fc8000fffe102 */
[----:B0-----:R-:W-:-:S04]  /*2a80*/  VIADDMNMX R6, R6, R5, R4, PT ;  /* 0x0000000506067246 */ /* 0x001fc80003800104 */
[C---:B------:R-:W-:Y:S02]  /*2a90*/  ISETP.GT.AND P3, PT, R6.reuse, RZ, PT ;  /* 0x000000ff0600720c */ /* 0x040fe40003f64270 */
[C---:B------:R-:W-:Y:S02]  /*2aa0*/  ISETP.GT.AND P4, PT, R6.reuse, 0x1, PT ;  /* 0x000000010600780c */ /* 0x040fe40003f84270 */
[----:B------:R-:W-:Y:S01]  /*2ab0*/  ISETP.GT.AND P5, PT, R6, 0x8, PT ;  /* 0x000000080600780c */ /* 0x000fe20003fa4270 */
[----:B------:R-:W-:Y:S02]  /*2ac0*/  WARPGROUP.DEPBAR.LE gsb0, 0x0 ;  /* 0x00008000000079c5 */ /* 0x000fe40000010000 */
[----:B------:R-:W-:-:S06]  /*2ad0*/  WARPGROUP.ARRIVE ;  /* 0x00000000000079c5 */ /* 0x000fcc0000000000 */
[----:B------:R-:W-:Y:S01]  /*2ae0*/  QGMMA.64x128x32.F32.E4M3.E4M3 R24, gdesc[UR8], R24, gsb0 ;  /* 0x01e00000081879f3 */ /* 0x000fe20008000818 */
[----:B------:R-:W-:Y:S01]  /*2af0*/  @UP0 ULDC UR11, c[0x0][0x450] ;  /* 0x00011400000b0ab9 */ /* 0x000fe20000000800 */
[----:B------:R-:W-:Y:S01]  /*2b00*/  UMOV UR10, UR36 ;  /* 0x00000024000a7c82 */ /* 0x000fe20008000000 */
[----:B------:R-:W-:-:S04]  /*2b10*/  @UP0 USHF.R.U32.HI UR10, URZ, UR11, UR7 ;  /* 0x0000000b3f0a0299 */ /* 0x000fc80008011607 */
[----:B------:R-:W-:-:S04]  /*2b20*/  UIADD3 UR6, UR10, UR55, -UR56 ;  /* 0x000000370a067290 */ /* 0x000fc8000fffe838 */
[----:B------:R-:W-:-:S04]  /*2b30*/  USHF.R.S32.HI UR7, URZ, 0x1f, UR6 ;  /* 0x0000001f3f077899 */ /* 0x000fc80008011406 */
[----:B------:R-:W-:-:S04]  /*2b40*/  ULEA.HI UR7, UR7, UR6, URZ, 0x7 ;  /* 0x0000000607077291 */ /* 0x000fc8000f8f383f */
[----:B------:R-:W-:-:S04]  /*2b50*/  USHF.R.S32.HI UR7, URZ, 0x7, UR7 ;  /* 0x000000073f077899 */ /* 0x000fc80008011407 */
[----:B------:R-:W-:-:S04]  /*2b60*/  UISETP.LT.AND UP1, UPT, UR39, UR7, UPT ;  /* 0x000000072700728c */ /* 0x000fc8000bf21270 */
[----:B------:R-:W-:-:S04]  /*2b70*/  USEL UR57, UR39, UR7, !UP1 ;  /* 0x0000000727397287 */ /* 0x000fc8000c800000 */
[----:B------:R-:W-:Y:S01]  /*2b80*/  UISETP.GE.AND UP1, UPT, UR58, UR57, UPT ;  /* 0x000000393a00728c */ /* 0x000fe2000bf26270 */
        /* <DEDUP_REMOVED lines=16> */
[----:B------:R-:W-:Y:S01]  /*2c90*/  FSEL R26, R26, -INF , P3 ;  /* 0xff8000001a1a7808 */ /* 0x000fe20001800000 */
[----:B------:R0:W-:Y:S01]  /*2ca0*/  @!P0 SYNCS.ARRIVE.TRANS64.RED.A1T0 RZ, [R3+URZ], RZ ;  /* 0x000000ff03ff89a7 */ /* 0x0001e2000810043f */
[----:B------:R-:W-:Y:S02]  /*2cb0*/  FSEL R8, R27, -INF , P4 ;  /* 0xff8000001b087808 */ /* 0x000fe40002000000 */
[----:B------:R-:W-:Y:S02]  /*2cc0*/  ISETP.GT.AND P3, PT, R6, 0x9, PT ;  /* 0x000000090600780c */ /* 0x000fe40003f64270 */
[----:B------:R-:W-:-:S02]  /*2cd0*/  FSEL R30, R30, -INF , P5 ;  /* 0xff8000001e1e7808 */ /* 0x000fc40002800000 */
[----:B------:R-:W-:Y:S02]  /*2ce0*/  FMNMX.FTZ R7, R26, R8, !PT ;  /* 0x000000081a077209 */ /* 0x000fe40007810000 */
[----:B------:R-:W-:Y:S02]  /*2cf0*/  ISETP.GT.AND P4, PT, R6, 0x10, PT ;  /* 0x000000100600780c */ /* 0x000fe40003f84270 */
[----:B------:R-:W-:Y:S02]  /*2d00*/  FSEL R10, R31, -INF , P3 ;  /* 0xff8000001f0a7808 */ /* 0x000fe40001800000 */
[----:B------:R-:W-:Y:S02]  /*2d10*/  FMNMX.FTZ R7, R30, R7, !PT ;  /* 0x000000071e077209 */ /* 0x000fe40007810000 */
        /* <DEDUP_REMOVED lines=22> */
[----:B------:R-:W-:Y:S01]  /*2e80*/  FSEL R2, R47, -INF , P3 ;  /* 0xff8000002f027808 */ /* 0x000fe20001800000 */
[----:B------:R-:W-:Y:S01]  /*2e90*/  IMAD.U32 R47, RZ, RZ, UR42 ;  /* 0x0000002aff2f7e24 */ /* 0x000fe2000f8e00ff */
        /* <DEDUP_REMOVED lines=58> */
[----:B------:R-:W-:Y:S02]  /*3240*/  FSEL R87, R87, -INF , P3 ;  /* 0xff80000057577808 */ /* 0x000fe40001800000 */
[----:B------:R-:W-:-:S04]  /*3250*/  FMNMX.FTZ R6, R86, R7, !PT ;  /* 0x0000000756067209 */ /* 0x000fc80007810000 */
[----:B------:R-:W-:-:S05]  /*3260*/  FMNMX.FTZ R7, R87, R6, !PT ;  /* 0x0000000657077209 */ /* 0x000fca0007810000 */
[----:B------:R-:W1:Y:S02]  /*3270*/  SHFL.BFLY PT, R6, R7, 0x2, 0x1f ;  /* 0x0c401f0007067f89 */ /* 0x000e6400000e0000 */
[----:B-1----:R-:W-:Y:S02]  /*3280*/  FMNMX.FTZ R9, R7, R6, !PT ;  /* 0x0000000607097209 */ /* 0x002fe40007810000 */
[----:B------:R-:W1:Y:S04]  /*3290*/  SHFL.IDX PT, R6, R0, RZ, 0x1c1f ;  /* 0x001c1fff00067589 */ /* 0x000e6800000e0000 */
[----:B------:R-:W2:Y:S01]  /*32a0*/  SHFL.BFLY PT, R88, R9, 0x1, 0x1f ;  /* 0x0c201f0009587f89 */ /* 0x000ea200000e0000 */
[----:B-1----:R-:W-:Y:S02]  /*32b0*/  VIADDMNMX R27, R6, R5, R4, PT ;  /* 0x00000005061b7246 */ /* 0x002fe40003800104 */
[----:B--2---:R-:W-:-:S02]  /*32c0*/  FMNMX.FTZ R0, R9, R88, !PT ;  /* 0x0000005809007209 */ /* 0x004fc40007810000 */
[----:B------:R-:W-:Y:S02]  /*32d0*/  CS2R R88, SRZ ;  /* 0x0000000000587805 */ /* 0x000fe4000001ff00 */
[----:B------:R-:W-:Y:S02]  /*32e0*/  ISETP.GT.AND P4, PT, R27, 0x1, PT ;  /* 0x000000011b00780c */ /* 0x000fe40003f84270 */
[C---:B------:R-:W-:Y:S01]  /*32f0*/  FSETP.NEU.FTZ.AND P3, PT, R0.reuse, -INF , PT ;  /* 0xff8000000000780b */ /* 0x040fe20003f7d000 */
[----:B------:R-:W-:-:S01]  /*3300*/  FFMA.FTZ R15, R0, R15, -8 ;  /* 0xc1000000000f7423 */ /* 0x000fc2000001000f */
[----:B------:R-:W-:Y:S02]  /*3310*/  ISETP.GT.AND P5, PT, R27, 0x8, PT ;  /* 0x000000081b00780c */ /* 0x000fe40003fa4270 */
[----:B------:R-:W-:Y:S02]  /*3320*/  FSEL R25, R25, -INF , P4 ;  /* 0xff80000019197808 */ /* 0x000fe40002000000 */
[----:B------:R-:W-:-:S02]  /*3330*/  FSEL R15, R15, RZ, P3 ;  /* 0x000000ff0f0f7208 */ /* 0x000fc40001800000 */
[----:B------:R-:W-:Y:S02]  /*3340*/  ISETP.GT.AND P3, PT, R27, RZ, PT ;  /* 0x000000ff1b00720c */ /* 0x000fe40003f64270 */
[----:B------:R-:W-:Y:S01]  /*3350*/  FSEL R28, R28, -INF , P5 ;  /* 0xff8000001c1c7808 */ /* 0x000fe20002800000 */
[----:B------:R-:W-:-:S01]  /*3360*/  FFMA.FTZ R4, R8, UR42, -R15 ;  /* 0x0000002a08047c23 */ /* 0x000fc2000801080f */
[----:B------:R-:W-:Y:S01]  /*3370*/  FSEL R24, R24, -INF , P3 ;  /* 0xff80000018187808 */ /* 0x000fe20001800000 */
[----:B------:R-:W-:-:S01]  /*3380*/  FFMA.FTZ R6, R10, UR42, -R15 ;  /* 0x0000002a0a067c23 */ /* 0x000fc2000801080f */
[----:B------:R-:W-:Y:S01]  /*3390*/  ISETP.GT.AND P3, PT, R27, 0x9, PT ;  /* 0x000000091b00780c */ /* 0x000fe20003f64270 */
[----:B------:R-:W-:-:S01]  /*33a0*/  FFMA.FTZ R34, R34, UR42, -R15 ;  /* 0x0000002a22227c23 */ /* 0x000fc2000801080f */
[----:B------:R-:W-:Y:S01]  /*33b0*/  FMNMX.FTZ R7, R24, R25, !PT ;  /* 0x0000001918077209 */ /* 0x000fe20007810000 */
[----:B------:R-:W-:-:S01]  /*33c0*/  FFMA.FTZ R38, R38, UR42, -R15 ;  /* 0x0000002a26267c23 */ /* 0x000fc2000801080f */
[----:B------:R-:W-:Y:S01]  /*33d0*/  ISETP.GT.AND P4, PT, R27, 0x10, PT ;  /* 0x000000101b00780c */ /* 0x000fe20003f84270 */
[----:B------:R-:W-:-:S01]  /*33e0*/  FFMA.FTZ R42, R42, UR42, -R15 ;  /* 0x0000002a2a2a7c23 */ /* 0x000fc2000801080f */
[----:B------:R-:W-:Y:S01]  /*33f0*/  FSEL R29, R29, -INF , P3 ;  /* 0xff8000001d1d7808 */ /* 0x000fe20001800000 */
        /* <DEDUP_REMOVED lines=16> */
[----:B------:R1:W-:Y:S01]  /*3500*/  MUFU.EX2 R7, R34 ;  /* 0x0000002200077308 */ /* 0x0003e20000000800 */
[----:B------:R-:W-:Y:S01]  /*3510*/  FSEL R36, R36, -INF , P4 ;  /* 0xff80000024247808 */ /* 0x000fe20002000000 */
[--C-:B------:R-:W-:Y:S01]  /*3520*/  FFMA.FTZ R223, R66, UR42, -R15.reuse ;  /* 0x0000002a42df7c23 */ /* 0x100fe2000801080f */
[----:B------:R-:W-:Y:S01]  /*3530*/  FMNMX.FTZ R9, R33, R8, !PT ;  /* 0x0000000821097209 */ /* 0x000fe20007810000 */
[--C-:B------:R-:W-:Y:S01]  /*3540*/  FFMA.FTZ R8, R12, UR42, -R15.reuse ;  /* 0x0000002a0c087c23 */ /* 0x100fe2000801080f */
[----:B------:R-:W-:Y:S01]  /*3550*/  ISETP.GT.AND P4, PT, R27, 0x20, PT ;  /* 0x000000201b00780c */ /* 0x000fe20003f84270 */
[--C-:B------:R-:W-:Y:S01]  /*3560*/  FFMA.FTZ R217, R74, UR42, -R15.reuse ;  /* 0x0000002a4ad97c23 */ /* 0x100fe2000801080f */
[----:B------:R-:W-:Y:S01]  /*3570*/  FSEL R37, R37, -INF , P3 ;  /* 0xff80000025257808 */ /* 0x000fe20001800000 */
[--C-:B------:R-:W-:Y:S01]  /*3580*/  FFMA.FTZ R50, R75, UR42, -R15.reuse ;  /* 0x0000002a4b327c23 */ /* 0x100fe2000801080f */
[----:B------:R-:W-:Y:S01]  /*3590*/  FMNMX.FTZ R10, R36, R9, !PT ;  /* 0x00000009240a7209 */ /* 0x000fe20007810000 */
[--C-:B-1----:R-:W-:Y:S01]  /*35a0*/  FFMA.FTZ R34, R67, UR42, -R15.reuse ;  /* 0x0000002a43227c23 */ /* 0x102fe2000801080f */
[----:B------:R-:W-:Y:S01]  /*35b0*/  ISETP.GT.AND P3, PT, R27, 0x21, PT ;  /* 0x000000211b00780c */ /* 0x000fe20003f64270 */
[--C-:B------:R-:W-:Y:S01]  /*35c0*/  FFMA.FTZ R39, R79, UR42, -R15.reuse ;  /* 0x0000002a4f277c23 */ /* 0x100fe2000801080f */
[----:B------:R-:W-:Y:S01]  /*35d0*/  FSEL R40, R40, -INF , P4 ;  /* 0xff80000028287808 */ /* 0x000fe20002000000 */
[----:B------:R-:W-:Y:S01]  /*35e0*/  FFMA.FTZ R58, R87, UR42, -R15 ;  /* 0x0000002a573a7c23 */ /* 0x000fe2000801080f */
[----:B------:R-:W-:Y:S01]  /*35f0*/  FMNMX.FTZ R9, R37, R10, !PT ;  /* 0x0000000a25097209 */ /* 0x000fe20007810000 */
[----:B------:R-:W-:Y:S01]  /*3600*/  MUFU.EX2 R229, R229 ;  /* 0x000000e500e57308 */ /* 0x000fe20000000800 */
[----:B------:R-:W-:-:S02]  /*3610*/  ISETP.GT.AND P4, PT, R27, 0x28, PT ;  /* 0x000000281b00780c */ /* 0x000fc40003f84270 */
[----:B------:R-:W-:Y:S02]  /*3620*/  CS2R R66, SRZ ;  /* 0x0000000000427805 */ /* 0x000fe4000001ff00 */
[----:B------:R-:W-:Y:S02]  /*3630*/  FSEL R41, R41, -INF , P3 ;  /* 0xff80000029297808 */ /* 0x000fe40001800000 */
[----:B------:R-:W-:Y:S02]  /*3640*/  CS2R R74, SRZ ;  /* 0x00000000004a7805 */ /* 0x000fe4000001ff00 */
[----:B------:R-:W-:Y:S02]  /*3650*/  FMNMX.FTZ R10, R40, R9, !PT ;  /* 0x00000009280a7209 */ /* 0x000fe40007810000 */
[----:B------:R-:W-:Y:S01]  /*3660*/  ISETP.GT.AND P3, PT, R27, 0x29, PT ;  /* 0x000000291b00780c */ /* 0x000fe20003f64270 */
[----:B------:R1:W-:Y:S01]  /*3670*/  MUFU.EX2 R9, R38 ;  /* 0x0000002600097308 */ /* 0x0003e20000000800 */
[----:B------:R-:W-:-:S02]  /*3680*/  FSEL R44, R44, -INF , P4 ;  /* 0xff8000002c2c7808 */ /* 0x000fc40002000000 */
[----:B------:R-:W-:Y:S01]  /*3690*/  FMNMX.FTZ R11, R41, R10, !PT ;  /* 0x0000000a290b7209 */ /* 0x000fe20007810000 */
[----:B------:R-:W-:-:S01]  /*36a0*/  FFMA.FTZ R10, R14, UR42, -R15 ;  /* 0x0000002a0e0a7c23 */ /* 0x000fc2000801080f */
[----:B------:R-:W-:Y:S02]  /*36b0*/  ISETP.GT.AND P4, PT, R27, 0x30, PT ;  /* 0x000000301b00780c */ /* 0x000fe40003f84270 */
[----:B------:R-:W-:Y:S01]  /*36c0*/  FSEL R45, R45, -INF , P3 ;  /* 0xff8000002d2d7808 */ /* 0x000fe20001800000 */
[----:B------:R-:W-:Y:S01]  /*36d0*/  MUFU.EX2 R4, R4 ;  /* 0x0000000400047308 */ /* 0x000fe20000000800 */
[----:B------:R-:W-:Y:S01]  /*36e0*/  FMNMX.FTZ R12, R44, R11, !PT ;  /* 0x0000000b2c0c7209 */ /* 0x000fe20007810000 */
[----:B-1----:R-:W-:Y:S01]  /*36f0*/  FFMA.FTZ R38, R63, UR42, -R15 ;  /* 0x0000002a3f267c23 */ /* 0x002fe2000801080f */
[----:B------:R-:W-:Y:S02]  /*3700*/  ISETP.GT.AND P3, PT, R27, 0x31, PT ;  /* 0x000000311b00780c */ /* 0x000fe40003f64270 */
[----:B------:R-:W-:-:S02]  /*3710*/  FSEL R48, R48, -INF , P4 ;  /* 0xff80000030307808 */ /* 0x000fc40002000000 */
[----:B------:R-:W-:Y:S01]  /*3720*/  FMNMX.FTZ R11, R45, R12, !PT ;  /* 0x0000000c2d0b7209 */ /* 0x000fe20007810000 */
[----:B------:R-:W-:Y:S01]  /*3730*/  MUFU.EX2 R5, R5 ;  /* 0x0000000500057308 */ /* 0x000fe20000000800 */
[----:B------:R-:W-:Y:S02]  /*3740*/  ISETP.GT.AND P4, PT, R27, 0x38, PT ;  /* 0x000000381b00780c */ /* 0x000fe40003f84270 */
[----:B------:R-:W-:Y:S02]  /*3750*/  FSEL R49, R49, -INF , P3 ;  /* 0xff80000031317808 */ /* 0x000fe40001800000 */
[----:B------:R-:W-:Y:S02]  /*3760*/  FMNMX.FTZ R12, R48, R11, !PT ;  /* 0x0000000b300c7209 */ /* 0x000fe40007810000 */
[----:B------:R-:W-:Y:S01]  /*3770*/  ISETP.GT.AND P3, PT, R27, 0x39, PT ;  /* 0x000000391b00780c */ /* 0x000fe20003f64270 */
[----:B------:R1:W-:Y:S01]  /*3780*/  MUFU.EX2 R11, R42 ;  /* 0x0000002a000b7308 */ /* 0x0003e20000000800 */
[----:B------:R-:W-:-:S02]  /*3790*/  FSEL R52, R52, -INF , P4 ;  /* 0xff80000034347808 */ /* 0x000fc40002000000 */
[----:B------:R-:W-:Y:S01]  /*37a0*/  FMNMX.FTZ R13, R49, R12, !PT ;  /* 0x0000000c310d7209 */ /* 0x000fe20007810000 */
[----:B------:R-:W-:-:S01]  /*37b0*/  FFMA.FTZ R12, R20, UR42, -R15 ;  /* 0x0000002a140c7c23 */ /* 0x000fc2000801080f */
[----:B------:R-:W-:Y:S01]  /*37c0*/  ISETP.GT.AND P4, PT, R27, 0x40, PT ;  /* 0x000000401b00780c */ /* 0x000fe20003f84270 */
[----:B------:R-:W-:-:S01]  /*37d0*/  FFMA.FTZ R20, R51, UR42, -R15 ;  /* 0x0000002a33147c23 */ /* 0x000fc2000801080f */
        /* <DEDUP_REMOVED lines=18> */
[----:B------:R-:W2:Y:S01]  /*3900*/  MUFU.EX2 R10, R10 ;  /* 0x0000000a000a7308 */ /* 0x000ea20000000800 */
[----:B------:R-:W-:Y:S01]  /*3910*/  FMNMX.FTZ R2, R60, R21, !PT ;  /* 0x000000153c027209 */ /* 0x000fe20007810000 */
[----:B-1----:R-:W-:Y:S01]  /*3920*/  FFMA.FTZ R46, R78, UR42, -R15 ;  /* 0x0000002a4e2e7c23 */ /* 0x002fe2000801080f */
[----:B------:R-:W-:Y:S02]  /*3930*/  ISETP.GT.AND P3, PT, R27, 0x51, PT ;  /* 0x000000511b00780c */ /* 0x000fe40003f64270 */
[----:B------:R-:W-:-:S02]  /*3940*/  CS2R R78, SRZ ;  /* 0x00000000004e7805 */ /* 0x000fc4000001ff00 */
[----:B------:R-:W-:Y:S02]  /*3950*/  FSEL R64, R64, -INF , P4 ;  /* 0xff80000040407808 */ /* 0x000fe40002000000 */
[----:B------:R-:W-:Y:S01]  /*3960*/  FMNMX.FTZ R21, R61, R2, !PT ;  /* 0x000000023d157209 */ /* 0x000fe20007810000 */
[----:B------:R-:W-:Y:S01]  /*3970*/  MUFU.EX2 R12, R12 ;  /* 0x0000000c000c7308 */ /* 0x000fe20000000800 */
[----:B------:R-:W-:Y:S02]  /*3980*/  ISETP.GT.AND P4, PT, R27, 0x58, PT ;  /* 0x000000581b00780c */ /* 0x000fe40003f84270 */
[----:B------:R-:W-:Y:S02]  /*3990*/  FSEL R65, R65, -INF , P3 ;  /* 0xff80000041417808 */ /* 0x000fe40001800000 */
[----:B------:R-:W-:Y:S02]  /*39a0*/  FMNMX.FTZ R2, R64, R21, !PT ;  /* 0x0000001540027209 */ /* 0x000fe40007810000 */
[----:B------:R-:W-:Y:S01]  /*39b0*/  ISETP.GT.AND P3, PT, R27, 0x59, PT ;  /* 0x000000591b00780c */ /* 0x000fe20003f64270 */
[----:B------:R-:W1:Y:S01]  /*39c0*/  MUFU.EX2 R14, R14 ;  /* 0x0000000e000e7308 */ /* 0x000e620000000800 */
[----:B------:R-:W-:-:S02]  /*39d0*/  FSEL R68, R68, -INF , P4 ;  /* 0xff80000044447808 */ /* 0x000fc40002000000 */
[----:B------:R-:W-:Y:S02]  /*39e0*/  FMNMX.FTZ R21, R65, R2, !PT ;  /* 0x0000000241157209 */ /* 0x000fe40007810000 */
[----:B------:R-:W-:Y:S02]  /*39f0*/  ISETP.GT.AND P4, PT, R27, 0x60, PT ;  /* 0x000000601b00780c */ /* 0x000fe40003f84270 */
[----:B------:R-:W-:Y:S01]  /*3a00*/  FSEL R69, R69, -INF , P3 ;  /* 0xff80000045457808 */ /* 0x000fe20001800000 */
[----:B------:R-:W-:Y:S01]  /*3a10*/  MUFU.EX2 R227, R227 ;  /* 0x000000e300e37308 */ /* 0x000fe20000000800 */
[----:B------:R-:W-:Y:S02]  /*3a20*/  FMNMX.FTZ R2, R68, R21, !PT ;  /* 0x0000001544027209 */ /* 0x000fe40007810000 */
        /* <DEDUP_REMOVED lines=15> */
[----:B---3--:R-:W-:Y:S01]  /*3b20*/  FFMA.FTZ R54, R83, UR42, -R15 ;  /* 0x0000002a53367c23 */ /* 0x008fe2000801080f */
[----:B------:R-:W-:Y:S02]  /*3b30*/  ISETP.GT.AND P3, PT, R27, 0x71, PT ;  /* 0x000000711b00780c */ /* 0x000fe40003f64270 */
[----:B------:R-:W-:-:S02]  /*3b40*/  FSEL R80, R80, -INF , P4 ;  /* 0xff80000050507808 */ /* 0x000fc40002000000 */
[----:B------:R-:W-:Y:S01]  /*3b50*/  FMNMX.FTZ R31, R77, R2, !PT ;  /* 0x000000024d1f7209 */ /* 0x000fe20007810000 */
[----:B------:R-:W-:Y:S01]  /*3b60*/  MUFU.EX2 R221, R221 ;  /* 0x000000dd00dd7308 */ /* 0x000fe20000000800 */
[----:B------:R-:W-:Y:S02]  /*3b70*/  ISETP.GT.AND P4, PT, R27, 0x78, PT ;  /* 0x000000781b00780c */ /* 0x000fe40003f84270 */
[----:B------:R-:W-:Y:S02]  /*3b80*/  FSEL R81, R81, -INF , P3 ;  /* 0xff80000051517808 */ /* 0x000fe40001800000 */
[----:B------:R-:W-:Y:S01]  /*3b90*/  FMNMX.FTZ R2, R80, R31, !PT ;  /* 0x0000001f50027209 */ /* 0x000fe20007810000 */
[----:B------:R-:W-:Y:S01]  /*3ba0*/  FFMA.FTZ R31, R70, UR42, -R15 ;  /* 0x0000002a461f7c23 */ /* 0x000fe2000801080f */
[----:B------:R-:W-:Y:S01]  /*3bb0*/  ISETP.GT.AND P3, PT, R27, 0x79, PT ;  /* 0x000000791b00780c */ /* 0x000fe20003f64270 */
[----:B------:R-:W-:Y:S01]  /*3bc0*/  MUFU.EX2 R30, R30 ;  /* 0x0000001e001e7308 */ /* 0x000fe20000000800 */
[----:B------:R-:W-:-:S02]  /*3bd0*/  FSEL R84, R84, -INF , P4 ;  /* 0xff80000054547808 */ /* 0x000fc40002000000 */
[----:B------:R-:W-:Y:S02]  /*3be0*/  CS2R R70, SRZ ;  /* 0x0000000000467805 */ /* 0x000fe4000001ff00 */
[----:B------:R-:W-:Y:S02]  /*3bf0*/  FMNMX.FTZ R27, R81, R2, !PT ;  /* 0x00000002511b7209 */ /* 0x000fe40007810000 */
[----:B------:R-:W-:Y:S02]  /*3c00*/  FSEL R85, R85, -INF , P3 ;  /* 0xff80000055557808 */ /* 0x000fe40001800000 */
[----:B------:R-:W-:Y:S01]  /*3c10*/  FMNMX.FTZ R2, R84, R27, !PT ;  /* 0x0000001b54027209 */ /* 0x000fe20007810000 */
[----:B------:R-:W-:Y:S01]  /*3c20*/  FFMA.FTZ R27, R62, UR42, -R15 ;  /* 0x0000002a3e1b7c23 */ /* 0x000fe2000801080f */
[----:B------:R-:W-:Y:S01]  /*3c30*/  MUFU.EX2 R38, R38 ;  /* 0x0000002600267308 */ /* 0x000fe20000000800 */
[----:B--2---:R-:W-:Y:S02]  /*3c40*/  F2FP.SATFINITE.E4M3.F32.PACK_AB_MERGE_C R231, R10, R9, RZ ;  /* 0x000000090ae7723e */ /* 0x004fe400048070ff */
[----:B------:R-:W-:-:S02]  /*3c50*/  FMNMX.FTZ R2, R85, R2, !PT ;  /* 0x0000000255027209 */ /* 0x000fc40007810000 */
[----:B-1----:R-:W-:Y:S02]  /*3c60*/  F2FP.SATFINITE.E4M3.F32.PACK_AB_MERGE_C R225, R14, R13, RZ ;  /* 0x0000000d0ee1723e */ /* 0x002fe400048070ff */
[----:B------:R-:W-:Y:S01]  /*3c70*/  F2FP.SATFINITE.E4M3.F32.PACK_AB_MERGE_C R231, R8, R7, R231 ;  /* 0x0000000708e7723e */ /* 0x000fe200048070e7 */
[----:B------:R-:W1:Y:S01]  /*3c80*/  SHFL.BFLY PT, R35, R2, 0x2, 0x1f ;  /* 0x0c401f0002237f89 */ /* 0x000e6200000e0000 */
[----:B------:R-:W-:Y:S01]  /*3c90*/  MUFU.EX2 R27, R27 ;  /* 0x0000001b001b7308 */ /* 0x000fe20000000800 */
[----:B------:R-:W-:-:S07]  /*3ca0*/  F2FP.SATFINITE.E4M3.F32.PACK_AB_MERGE_C R225, R12, R11, R225 ;  /* 0x0000000b0ce1723e */ /* 0x000fce00048070e1 */
[----:B------:R-:W-:Y:S08]  /*3cb0*/  MUFU.EX2 R223, R223 ;  /* 0x000000df00df7308 */ /* 0x000ff00000000800 */
[----:B------:R-:W-:Y:S01]  /*3cc0*/  MUFU.EX2 R34, R34 ;  /* 0x0000002200227308 */ /* 0x000fe20000000800 */
[----:B-1----:R-:W-:Y:S01]  /*3cd0*/  FMNMX.FTZ R43, R2, R35, !PT ;  /* 0x00000023022b7209 */ /* 0x002fe20007810000 */
[----:B------:R-:W-:-:S06]  /*3ce0*/  FFMA.FTZ R35, R82, UR42, -R15 ;  /* 0x0000002a52237c23 */ /* 0x000fcc000801080f */
[----:B------:R-:W-:Y:S01]  /*3cf0*/  MUFU.EX2 R31, R31 ;  /* 0x0000001f001f7308 */ /* 0x000fe20000000800 */
[----:B------:R-:W-:Y:S01]  /*3d00*/  CS2R R82, SRZ ;  /* 0x0000000000527805 */ /* 0x000fe2000001ff00 */
[----:B------:R-:W1:Y:S06]  /*3d10*/  SHFL.BFLY PT, R2, R43, 0x1, 0x1f ;  /* 0x0c201f002b027f89 */ /* 0x000e6c00000e0000 */
[----:B------:R-:W-:Y:S08]  /*3d20*/  MUFU.EX2 R42, R42 ;  /* 0x0000002a002a7308 */ /* 0x000ff00000000800 */
[----:B------:R-:W-:Y:S08]  /*3d30*/  MUFU.EX2 R46, R46 ;  /* 0x0000002e002e7308 */ /* 0x000ff00000000800 */
[----:B------:R-:W-:Y:S01]  /*3d40*/  MUFU.EX2 R39, R39 ;  /* 0x0000002700277308 */ /* 0x000fe20000000800 */
[----:B-1----:R-:W-:Y:S01]  /*3d50*/  FMNMX.FTZ R2, R43, R2, !PT ;  /* 0x000000022b027209 */ /* 0x002fe20007810000 */
[----:B------:R-:W-:Y:S01]  /*3d60*/  FFMA.FTZ R43, R86, UR42, -R15 ;  /* 0x0000002a562b7c23 */ /* 0x000fe2000801080f */
[----:B------:R-:W-:-:S02]  /*3d70*/  CS2R R86, SRZ ;  /* 0x0000000000567805 */ /* 0x000fc4000001ff00 */
[C---:B------:R-:W-:Y:S01]  /*3d80*/  FSETP.NEU.FTZ.AND P3, PT, R2.reuse, -INF , PT ;  /* 0xff8000000200780b */ /* 0x040fe20003f7d000 */
[----:B------:R-:W-:-:S02]  /*3d90*/  FFMA.FTZ R47, R2, R47, -8 ;  /* 0xc1000000022f7423 */ /* 0x000fc4000001002f */
[----:B------:R-:W-:Y:S03]  /*3da0*/  MUFU.EX2 R217, R217 ;  /* 0x000000d900d97308 */ /* 0x000fe60000000800 */
[----:B------:R-:W-:Y:S02]  /*3db0*/  FSEL R47, R47, RZ, P3 ;  /* 0x000000ff2f2f7208 */ /* 0x000fe40001800000 */
[----:B------:R-:W-:-:S03]  /*3dc0*/  PLOP3.LUT P3, PT, PT, PT, UP1, 0x80, 0x0 ;  /* 0x000000000000781c */ /* 0x000fc60003f6f018 */
        /* <DEDUP_REMOVED lines=10> */
[----:B------:R-:W-:Y:S01]  /*3e70*/  FADD.FTZ R48, R229, R4 ;  /* 0x00000004e5307221 */ /* 0x000fe20000010000 */
[----:B------:R-:W-:-:S01]  /*3e80*/  FFMA.FTZ R33, R49, UR42, -R47 ;  /* 0x0000002a31217c23 */ /* 0x000fc2000801082f */
[--C-:B------:R-:W-:Y:S01]  /*3e90*/  FFMA.FTZ R37, R37, UR42, -R47.reuse ;  /* 0x0000002a25257c23 */ /* 0x100fe2000801082f */
[----:B------:R-:W-:-:S01]  /*3ea0*/  FFMA.FTZ R44, R44, UR42, -R47 ;  /* 0x0000002a2c2c7c23 */ /* 0x000fc2000801082f */
[----:B------:R-:W-:Y:S01]  /*3eb0*/  FADD.FTZ R49, R5, R48 ;  /* 0x0000003005317221 */ /* 0x000fe20000010000 */
[----:B------:R-:W-:-:S01]  /*3ec0*/  FFMA.FTZ R45, R45, UR42, -R47 ;  /* 0x0000002a2d2d7c23 */ /* 0x000fc2000801082f */
[----:B------:R-:W1:Y:S01]  /*3ed0*/  MUFU.EX2 R15, R15 ;  /* 0x0000000f000f7308 */ /* 0x000e620000000800 */
[----:B------:R-:W-:-:S01]  /*3ee0*/  FFMA.FTZ R52, R52, UR42, -R47 ;  /* 0x0000002a34347c23 */ /* 0x000fc2000801082f */
[--C-:B------:R-:W-:Y:S01]  /*3ef0*/  FFMA.FTZ R53, R53, UR42, -R47.reuse ;  /* 0x0000002a35357c23 */ /* 0x100fe2000801082f */
[----:B------:R-:W-:-:S01]  /*3f00*/  FFMA.FTZ R32, R56, UR42, -R47 ;  /* 0x0000002a38207c23 */ /* 0x000fc2000801082f */
[--C-:B------:R-:W-:Y:S01]  /*3f10*/  FFMA.FTZ R60, R60, UR42, -R47.reuse ;  /* 0x0000002a3c3c7c23 */ /* 0x100fe2000801082f */
[----:B------:R-:W-:-:S01]  /*3f20*/  FFMA.FTZ R61, R61, UR42, -R47 ;  /* 0x0000002a3d3d7c23 */ /* 0x000fc2000801082f */
[--C-:B------:R-:W-:Y:S01]  /*3f30*/  FFMA.FTZ R64, R64, UR42, -R47.reuse ;  /* 0x0000002a40407c23 */ /* 0x100fe2000801082f */
[----:B------:R-:W-:-:S01]  /*3f40*/  FFMA.FTZ R65, R65, UR42, -R47 ;  /* 0x0000002a41417c23 */ /* 0x000fc2000801082f */
[----:B------:R2:W3:Y:S01]  /*3f50*/  MUFU.EX2 R51, R28 ;  /* 0x0000001c00337308 */ /* 0x0004e20000000800 */
[----:B------:R-:W-:-:S01]  /*3f60*/  FFMA.FTZ R68, R68, UR42, -R47 ;  /* 0x0000002a44447c23 */ /* 0x000fc2000801082f */
[--C-:B------:R-:W-:Y:S01]  /*3f70*/  FFMA.FTZ R69, R69, UR42, -R47.reuse ;  /* 0x0000002a45457c23 */ /* 0x100fe2000801082f */
[----:B------:R-:W-:-:S01]  /*3f80*/  FFMA.FTZ R72, R72, UR42, -R47 ;  /* 0x0000002a48487c23 */ /* 0x000fc2000801082f */
[--C-:B------:R-:W-:Y:S01]  /*3f90*/  FFMA.FTZ R73, R73, UR42, -R47.reuse ;  /* 0x0000002a49497c23 */ /* 0x100fe2000801082f */
[----:B------:R-:W-:-:S01]  /*3fa0*/  FFMA.FTZ R76, R76, UR42, -R47 ;  /* 0x0000002a4c4c7c23 */ /* 0x000fc2000801082f */
[--C-:B------:R-:W-:Y:S01]  /*3fb0*/  FFMA.FTZ R77, R77, UR42, -R47.reuse ;  /* 0x0000002a4d4d7c23 */ /* 0x100fe2000801082f */
[----:B------:R-:W-:-:S01]  /*3fc0*/  FFMA.FTZ R80, R80, UR42, -R47 ;  /* 0x0000002a50507c23 */ /* 0x000fc2000801082f */
[----:B------:R4:W5:Y:S01]  /*3fd0*/  MUFU.EX2 R62, R29 ;  /* 0x0000001d003e7308 */ /* 0x0009620000000800 */
[----:B--2---:R-:W-:-:S01]  /*3fe0*/  FFMA.FTZ R28, R40, UR42, -R47 ;  /* 0x0000002a281c7c23 */ /* 0x004fc2000801082f */
[----:B-1----:R-:W-:Y:S01]  /*3ff0*/  FADD.FTZ R40, R228, R15 ;  /* 0x0000000fe4287221 */ /* 0x002fe20000010000 */
[----:B------:R-:W-:-:S01]  /*4000*/  FFMA.FTZ R81, R81, UR42, -R47 ;  /* 0x0000002a51517c23 */ /* 0x000fc2000801082f */
[----:B------:R-:W-:-:S04]  /*4010*/  FFMA.FTZ R84, R84, UR42, -R47 ;  /* 0x0000002a54547c23 */ /* 0x000fc8000801082f */
[----:B------:R-:W1:Y:S01]  /*4020*/  MUFU.EX2 R24, R24 ;  /* 0x0000001800187308 */ /* 0x000e620000000800 */
[----:B----4-:R-:W-:-:S01]  /*4030*/  FFMA.FTZ R29, R41, UR42, -R47 ;  /* 0x0000002a291d7c23 */ /* 0x010fc2000801082f */
[----:B---3--:R-:W-:Y:S01]  /*4040*/  FADD.FTZ R41, R51, R40 ;  /* 0x0000002833297221 */ /* 0x008fe20000010000 */
[----:B------:R-:W-:-:S04]  /*4050*/  FADD.FTZ R40, R6, R49 ;  /* 0x0000003106287221 */ /* 0x000fc80000010000 */
[----:B------:R-:W-:Y:S01]  /*4060*/  FADD.FTZ R49, R7, R40 ;  /* 0x0000002807317221 */ /* 0x000fe20000010000 */
[----:B------:R-:W0:Y:S01]  /*4070*/  MUFU.EX2 R25, R25 ;  /* 0x0000001900197308 */ /* 0x000e220000000800 */
[----:B-----5:R-:W-:-:S01]  /*4080*/  FADD.FTZ R41, R62, R41 ;  /* 0x000000293e297221 */ /* 0x020fc20000010000 */
[----:B------:R-:W-:Y:S01]  /*4090*/  F2FP.SATFINITE.E4M3.F32.PACK_AB_MERGE_C R51, R62, R51, RZ ;  /* 0x000000333e33723e */ /* 0x000fe200048070ff */
[----:B------:R-:W-:-:S01]  /*40a0*/  FADD.FTZ R48, R8, R49 ;  /* 0x0000003108307221 */ /* 0x000fc20000010000 */
[----:B------:R-:W-:Y:S02]  /*40b0*/  CS2R R62, SRZ ;  /* 0x00000000003e7805 */ /* 0x000fe4000001ff00 */
[----:B------:R-:W-:Y:S02]  /*40c0*/  F2FP.SATFINITE.E4M3.F32.PACK_AB_MERGE_C R228, R15, R228, R51 ;  /* 0x000000e40fe4723e */ /* 0x000fe40004807033 */
[----:B------:R-:W2:Y:S01]  /*40d0*/  MUFU.EX2 R36, R36 ;  /* 0x0000002400247308 */ /* 0x000ea20000000800 */
[----:B-1----:R-:W-:-:S01]  /*40e0*/  FADD.FTZ R40, R24, R41 ;  /* 0x0000002918287221 */ /* 0x002fc20000010000 */
[----:B------:R-:W-:-:S04]  /*40f0*/  FADD.FTZ R41, R9, R48 ;  /* 0x0000003009297221 */ /* 0x000fc80000010000 */
[----:B------:R-:W-:Y:S02]  /*4100*/  FADD.FTZ R48, R10, R41 ;  /* 0x000000290a307221 */ /* 0x000fe40000010000 */
[----:B------:R1:W3:Y:S01]  /*4110*/  MUFU.EX2 R55, R37 ;  /* 0x0000002500377308 */ /* 0x0002e20000000800 */
[----:B0-----:R-:W-:-:S01]  /*4120*/  FADD.FTZ R3, R25, R40 ;  /* 0x0000002819037221 */ /* 0x001fc20000010000 */
[----:B------:R-:W-:-:S04]  /*4130*/  FADD.FTZ R41, R11, R48 ;  /* 0x000000300b297221 */ /* 0x000fc80000010000 */
[----:B------:R-:W-:Y:S02]  /*4140*/  FADD.FTZ R48, R12, R41 ;  /* 0x000000290c307221 */ /* 0x000fe40000010000 */
[----:B------:R-:W0:Y:S01]  /*4150*/  MUFU.EX2 R28, R28 ;  /* 0x0000001c001c7308 */ /* 0x000e220000000800 */
[----:B--2---:R-:W-:-:S01]  /*4160*/  FADD.FTZ R40, R36, R3 ;  /* 0x0000000324287221 */ /* 0x004fc20000010000 */
[----:B------:R-:W-:Y:S01]  /*4170*/  FADD.FTZ R41, R13, R48 ;  /* 0x000000300d297221 */ /* 0x000fe20000010000 */
[----:B-1----:R-:W-:-:S01]  /*4180*/  FFMA.FTZ R37, R57, UR42, -R47 ;  /* 0x0000002a39257c23 */ /* 0x002fc2000801082f */
[----:B------:R-:W-:Y:S01]  /*4190*/  FFMA.FTZ R47, R85, UR42, -R47 ;  /* 0x0000002a552f7c23 */ /* 0x000fe2000801082f */
[----:B------:R-:W-:Y:S01]  /*41a0*/  CS2R R56, SRZ ;  /* 0x0000000000387805 */ /* 0x000fe2000001ff00 */
[----:B------:R-:W-:Y:S02]  /*41b0*/  FADD.FTZ R48, R14, R41 ;  /* 0x000000290e307221 */ /* 0x000fe40000010000 */
[----:B------:R-:W1:Y:S01]  /*41c0*/  MUFU.EX2 R29, R29 ;  /* 0x0000001d001d7308 */ /* 0x000e620000000800 */
[----:B---3--:R-:W-:-:S01]  /*41d0*/  FADD.FTZ R3, R55, R40 ;  /* 0x0000002837037221 */ /* 0x008fc20000010000 */
[----:B------:R-:W-:Y:S01]  /*41e0*/  FADD.FTZ R41, R227, R48 ;  /* 0x00000030e3297221 */ /* 0x000fe20000010000 */
[----:B------:R-:W-:-:S02]  /*41f0*/  F2FP.SATFINITE.E4M3.F32.PACK_AB_MERGE_C R48, R6, R5, RZ ;  /* 0x000000050630723e */ /* 0x000fc400048070ff */
[----:B------:R-:W-:Y:S01]  /*4200*/  F2FP.SATFINITE.E4M3.F32.PACK_AB_MERGE_C R230, R55, R36, RZ ;  /* 0x0000002437e6723e */ /* 0x000fe200048070ff */
[----:B------:R-:W-:-:S01]  /*4210*/  FADD.FTZ R6, R20, R41 ;  /* 0x0000002914067221 */ /* 0x000fc20000010000 */
[----:B------:R-:W-:Y:S01]  /*4220*/  F2FP.SATFINITE.E4M3.F32.PACK_AB_MERGE_C R229, R4, R229, R48 ;  /* 0x000000e504e5723e */ /* 0x000fe20004807030 */
[----:B------:R-:W2:Y:S01]  /*4230*/  MUFU.EX2 R44, R44 ;  /* 0x0000002c002c7308 */ /* 0x000ea20000000800 */
[----:B0-----:R-:W-:-:S01]  /*4240*/  FADD.FTZ R40, R28, R3 ;  /* 0x000000031c287221 */ /* 0x001fc20000010000 */
[----:B------:R-:W-:Y:S01]  /*4250*/  FADD.FTZ R5, R21, R6 ;  /* 0x0000000615057221 */ /* 0x000fe20000010000 */
[C---:B------:R-:W-:Y:S02]  /*4260*/  F2FP.SATFINITE.E4M3.F32.PACK_AB_MERGE_C R21, R26.reuse, R21, RZ ;  /* 0x000000151a15723e */ /* 0x040fe400048070ff */
[----:B------:R-:W-:Y:S02]  /*4270*/  CS2R R48, SRZ ;  /* 0x0000000000307805 */ /* 0x000fe4000001ff00 */
[----:B------:R-:W-:Y:S01]  /*4280*/  F2FP.SATFINITE.E4M3.F32.PACK_AB_MERGE_C R230, R25, R24, R230 ;  /* 0x0000001819e6723e */ /* 0x000fe200048070e6 */
[----:B------:R-:W-:Y:S01]  /*4290*/  FADD.FTZ R26, R26, R5 ;  /* 0x000000051a1a7221 */ /* 0x000fe20000010000 */
[----:B------:R-:W-:Y:S01]  /*42a0*/  F2FP.SATFINITE.E4M3.F32.PACK_AB_MERGE_C R227, R20, R227, R21 ;  /* 0x000000e314e3723e */ /* 0x000fe20004807015 */
[----:B------:R-:W0:Y:S01]  /*42b0*/  MUFU.EX2 R45, R45 ;  /* 0x0000002d002d7308 */ /* 0x000e220000000800 */
[----:B-1----:R-:W-:-:S01]  /*42c0*/  FADD.FTZ R3, R29, R40 ;  /* 0x000000281d037221 */ /* 0x002fc20000010000 */
[----:B------:R-:W-:Y:S01]  /*42d0*/  FADD.FTZ R5, R221, R26 ;  /* 0x0000001add057221 */ /* 0x000fe20000010000 */
[----:B------:R-:W-:-:S03]  /*42e0*/  CS2R R24, SRZ ;  /* 0x0000000000187805 */ /* 0x000fc6000001ff00 */
[----:B------:R-:W-:Y:S02]  /*42f0*/  FADD.FTZ R10, R30, R5 ;  /* 0x000000051e0a7221 */ /* 0x000fe40000010000 */
[----:B------:R-:W1:Y:S01]  /*4300*/  MUFU.EX2 R226, R226 ;  /* 0x000000e200e27308 */ /* 0x000e620000000800 */
[----:B--2---:R-:W-:-:S01]  /*4310*/  FADD.FTZ R40, R44, R3 ;  /* 0x000000032c287221 */ /* 0x004fc20000010000 */
[----:B------:R-:W-:Y:S01]  /*4320*/  FADD.FTZ R5, R27, R10 ;  /* 0x0000000a1b057221 */ /* 0x000fe20000010000 */
[----:B------:R-:W-:-:S03]  /*4330*/  F2FP.SATFINITE.E4M3.F32.PACK_AB_MERGE_C R27, R38, R27, RZ ;  /* 0x0000001b261b723e */ /* 0x000fc600048070ff */
[----:B------:R-:W-:Y:S01]  /*4340*/  FADD.FTZ R38, R38, R5 ;  /* 0x0000000526267221 */ /* 0x000fe20000010000 */
[----:B------:R-:W-:Y:S01]  /*4350*/  F2FP.SATFINITE.E4M3.F32.PACK_AB_MERGE_C R221, R30, R221, R27 ;  /* 0x000000dd1edd723e */ /* 0x000fe2000480701b */
[----:B------:R-:W2:Y:S01]  /*4360*/  MUFU.EX2 R33, R33 ;  /* 0x0000002100217308 */ /* 0x000ea20000000800 */
[----:B0-----:R-:W-:-:S01]  /*4370*/  FADD.FTZ R3, R45, R40 ;  /* 0x000000282d037221 */ /* 0x001fc20000010000 */
[----:B------:R-:W-:Y:S02]  /*4380*/  F2FP.SATFINITE.E4M3.F32.PACK_AB_MERGE_C R224, R45, R44, RZ ;  /* 0x0000002c2de0723e */ /* 0x000fe400048070ff */
[----:B------:R-:W-:Y:S02]  /*4390*/  CS2R R26, SRZ ;  /* 0x00000000001a7805 */ /* 0x000fe4000001ff00 */
[----:B------:R-:W-:Y:S02]  /*43a0*/  CS2R R44, SRZ ;  /* 0x00000000002c7805 */ /* 0x000fe4000001ff00 */
[----:B------:R-:W-:-:S02]  /*43b0*/  F2FP.SATFINITE.E4M3.F32.PACK_AB_MERGE_C R224, R29, R28, R224 ;  /* 0x0000001c1de0723e */ /* 0x000fc400048070e0 */
[----:B------:R-:W-:Y:S01]  /*43c0*/  CS2R R28, SRZ ;  /* 0x00000000001c7805 */ /* 0x000fe2000001ff00 */
[----:B------:R-:W0:Y:S01]  /*43d0*/  MUFU.EX2 R52, R52 ;  /* 0x0000003400347308 */ /* 0x000e220000000800 */
[----:B-1----:R-:W-:-:S07]  /*43e0*/  FADD.FTZ R40, R226, R3 ;  /* 0x00000003e2287221 */ /* 0x002fce0000010000 */
[----:B------:R-:W1:Y:S01]  /*43f0*/  MUFU.EX2 R53, R53 ;  /* 0x0000003500357308 */ /* 0x000e620000000800 */
[----:B--2---:R-:W-:-:S01]  /*4400*/  FADD.FTZ R3, R33, R40 ;  /* 0x0000002821037221 */ /* 0x004fc20000010000 */
[----:B------:R-:W-:-:S06]  /*4410*/  CS2R R40, SRZ ;  /* 0x0000000000287805 */ /* 0x000fcc000001ff00 */
[----:B------:R-:W2:Y:S01]  /*4420*/  MUFU.EX2 R32, R32 ;  /* 0x0000002000207308 */ /* 0x000ea20000000800 */
[----:B0-----:R-:W-:-:S07]  /*4430*/  FADD.FTZ R6, R52, R3 ;  /* 0x0000000334067221 */ /* 0x001fce0000010000 */
[----:B------:R-:W0:Y:S01]  /*4440*/  MUFU.EX2 R37, R37 ;  /* 0x0000002500257308 */ /* 0x000e220000000800 */
[----:B-1----:R-:W-:-:S01]  /*4450*/  FADD.FTZ R3, R53, R6 ;  /* 0x0000000635037221 */ /* 0x002fc20000010000 */
[----:B------:R-:W-:-:S04]  /*4460*/  F2FP.SATFINITE.E4M3.F32.PACK_AB_MERGE_C R52, R53, R52, RZ ;  /* 0x000000343534723e */ /* 0x000fc800048070ff */
[----:B------:R-:W-:Y:S02]  /*4470*/  F2FP.SATFINITE.E4M3.F32.PACK_AB_MERGE_C R226, R33, R226, R52 ;  /* 0x000000e221e2723e */ /* 0x000fe40004807034 */
[----:B------:R-:W-:Y:S01]  /*4480*/  CS2R R52, SRZ ;  /* 0x0000000000347805 */ /* 0x000fe2000001ff00 */
        /* <DEDUP_REMOVED lines=9> */
[C---:B--2---:R-:W-:Y:S01]  /*4520*/  F2FP.SATFINITE.E4M3.F32.PACK_AB_MERGE_C R220, R61.reuse, R60, RZ ;  /* 0x0000003c3ddc723e */ /* 0x044fe200048070ff */
[----:B------:R-:W-:Y:S01]  /*4530*/  FADD.FTZ R61, R61, R4 ;  /* 0x000000043d3d7221 */ /* 0x000fe20000010000 */
[----:B------:R-:W-:-:S01]  /*4540*/  FADD.FTZ R5, R31, R6 ;  /* 0x000000061f057221 */ /* 0x000fc20000010000 */
[C---:B------:R-:W-:Y:S02]  /*4550*/  F2FP.SATFINITE.E4M3.F32.PACK_AB_MERGE_C R31, R42.reuse, R31, RZ ;  /* 0x0000001f2a1f723e */ /* 0x040fe400048070ff */
[----:B------:R-:W-:Y:S01]  /*4560*/  F2FP.SATFINITE.E4M3.F32.PACK_AB_MERGE_C R220, R37, R32, R220 ;  /* 0x0000002025dc723e */ /* 0x000fe200048070dc */
[----:B------:R-:W-:Y:S01]  /*4570*/  FADD.FTZ R42, R42, R5 ;  /* 0x000000052a2a7221 */ /* 0x000fe20000010000 */
[----:B------:R-:W2:Y:S01]  /*4580*/  MUFU.EX2 R68, R68 ;  /* 0x0000004400447308 */ /* 0x000ea20000000800 */
[----:B0-----:R-:W-:-:S01]  /*4590*/  FADD.FTZ R4, R64, R61 ;  /* 0x0000003d40047221 */ /* 0x001fc20000010000 */
[----:B------:R-:W-:-:S02]  /*45a0*/  F2FP.SATFINITE.E4M3.F32.PACK_AB_MERGE_C R5, R39, R46, RZ ;  /* 0x0000002e2705723e */ /* 0x000fc400048070ff */
[----:B------:R-:W-:Y:S02]  /*45b0*/  CS2R R32, SRZ ;  /* 0x0000000000207805 */ /* 0x000fe4000001ff00 */
[----:B------:R-:W-:Y:S02]  /*45c0*/  F2FP.SATFINITE.E4M3.F32.PACK_AB_MERGE_C R223, R34, R223, R31 ;  /* 0x000000df22df723e */ /* 0x000fe4000480701f */
[----:B------:R-:W-:Y:S02]  /*45d0*/  CS2R R30, SRZ ;  /* 0x00000000001e7805 */ /* 0x000fe4000001ff00 */
[----:B------:R-:W-:Y:S02]  /*45e0*/  CS2R R36, SRZ ;  /* 0x0000000000247805 */ /* 0x000fe4000001ff00 */
[----:B------:R-:W-:Y:S01]  /*45f0*/  CS2R R60, SRZ ;  /* 0x00000000003c7805 */ /* 0x000fe2000001ff00 */
[----:B------:R-:W0:Y:S01]  /*4600*/  MUFU.EX2 R69, R69 ;  /* 0x0000004500457308 */ /* 0x000e220000000800 */
[----:B-1----:R-:W-:-:S07]  /*4610*/  FADD.FTZ R3, R65, R4 ;  /* 0x0000000441037221 */ /* 0x002fce0000010000 */
[----:B------:R-:W1:Y:S01]  /*4620*/  MUFU.EX2 R72, R72 ;  /* 0x0000004800487308 */ /* 0x000e620000000800 */
[----:B--2---:R-:W-:-:S01]  /*4630*/  FADD.FTZ R4, R68, R3 ;  /* 0x0000000344047221 */ /* 0x004fc20000010000 */
[----:B------:R-:W-:Y:S01]  /*4640*/  FADD.FTZ R3, R217, R42 ;  /* 0x0000002ad9037221 */ /* 0x000fe20000010000 */
[----:B------:R-:W-:-:S03]  /*4650*/  F2FP.SATFINITE.E4M3.F32.PACK_AB_MERGE_C R217, R50, R217, R5 ;  /* 0x000000d932d9723e */ /* 0x000fc60004807005 */
[----:B------:R-:W-:Y:S01]  /*4660*/  FADD.FTZ R5, R50, R3 ;  /* 0x0000000332057221 */ /* 0x000fe20000010000 */
[----:B------:R-:W-:Y:S01]  /*4670*/  CS2R R50, SRZ ;  /* 0x0000000000327805 */ /* 0x000fe2000001ff00 */
[----:B------:R-:W2:Y:S01]  /*4680*/  MUFU.EX2 R73, R73 ;  /* 0x0000004900497308 */ /* 0x000ea20000000800 */
[C---:B0-----:R-:W-:Y:S01]  /*4690*/  F2FP.SATFINITE.E4M3.F32.PACK_AB_MERGE_C R68, R69.reuse, R68, RZ ;  /* 0x000000444544723e */ /* 0x041fe200048070ff */
[----:B------:R-:W-:Y:S01]  /*46a0*/  FADD.FTZ R69, R69, R4 ;  /* 0x0000000445457221 */ /* 0x000fe20000010000 */
[----:B------:R-:W-:-:S02]  /*46b0*/  FADD.FTZ R46, R46, R5 ;  /* 0x000000052e2e7221 */ /* 0x000fc40000010000 */
[----:B------:R-:W-:Y:S02]  /*46c0*/  F2FP.SATFINITE.E4M3.F32.PACK_AB_MERGE_C R222, R65, R64, R68 ;  /* 0x0000004041de723e */ /* 0x000fe40004807044 */
[----:B------:R-:W-:Y:S01]  /*46d0*/  CS2R R64, SRZ ;  /* 0x0000000000407805 */ /* 0x000fe2000001ff00 */
[----:B------:R-:W-:Y:S01]  /*46e0*/  FADD.FTZ R46, R39, R46 ;  /* 0x0000002e272e7221 */ /* 0x000fe20000010000 */
[----:B------:R-:W0:Y:S01]  /*46f0*/  MUFU.EX2 R76, R76 ;  /* 0x0000004c004c7308 */ /* 0x000e220000000800 */
[----:B-1----:R-:W-:-:S01]  /*4700*/  FADD.FTZ R4, R72, R69 ;  /* 0x0000004548047221 */ /* 0x002fc20000010000 */
[----:B------:R-:W-:-:S02]  /*4710*/  CS2R R38, SRZ ;  /* 0x0000000000267805 */ /* 0x000fc4000001ff00 */
[----:B------:R-:W-:-:S04]  /*4720*/  CS2R R68, SRZ ;  /* 0x0000000000447805 */ /* 0x000fc8000001ff00 */
[----:B------:R-:W1:Y:S01]  /*4730*/  MUFU.EX2 R77, R77 ;  /* 0x0000004d004d7308 */ /* 0x000e620000000800 */
[----:B--2---:R-:W-:-:S07]  /*4740*/  FADD.FTZ R3, R73, R4 ;  /* 0x0000000449037221 */ /* 0x004fce0000010000 */
[----:B------:R-:W-:Y:S01]  /*4750*/  MUFU.EX2 R43, R43 ;  /* 0x0000002b002b7308 */ /* 0x000fe20000000800 */
[----:B0-----:R-:W-:-:S07]  /*4760*/  FADD.FTZ R4, R76, R3 ;  /* 0x000000034c047221 */ /* 0x001fce0000010000 */
[----:B------:R-:W0:Y:S01]  /*4770*/  MUFU.EX2 R58, R58 ;  /* 0x0000003a003a7308 */ /* 0x000e220000000800 */
[C---:B-1----:R-:W-:Y:S01]  /*4780*/  F2FP.SATFINITE.E4M3.F32.PACK_AB_MERGE_C R76, R77.reuse, R76, RZ ;  /* 0x0000004c4d4c723e */ /* 0x042fe200048070ff */
[----:B------:R-:W-:-:S03]  /*4790*/  FADD.FTZ R77, R77, R4 ;  /* 0x000000044d4d7221 */ /* 0x000fc60000010000 */
[----:B------:R-:W-:Y:S02]  /*47a0*/  F2FP.SATFINITE.E4M3.F32.PACK_AB_MERGE_C R216, R73, R72, R76 ;  /* 0x0000004849d8723e */ /* 0x000fe4000480704c */
[----:B------:R-:W-:Y:S01]  /*47b0*/  CS2R R72, SRZ ;  /* 0x0000000000487805 */ /* 0x000fe2000001ff00 */
[----:B------:R-:W1:Y:S08]  /*47c0*/  MUFU.EX2 R35, R35 ;  /* 0x0000002300237308 */ /* 0x000e700000000800 */
[----:B------:R-:W2:Y:S01]  /*47d0*/  MUFU.EX2 R80, R80 ;  /* 0x0000005000507308 */ /* 0x000ea20000000800 */
[----:B0-----:R-:W-:-:S07]  /*47e0*/  F2FP.SATFINITE.E4M3.F32.PACK_AB_MERGE_C R5, R58, R43, RZ ;  /* 0x0000002b3a05723e */ /* 0x001fce00048070ff */
[----:B------:R-:W0:Y:S01]  /*47f0*/  MUFU.EX2 R54, R54 ;  /* 0x0000003600367308 */ /* 0x000e220000000800 */
[----:B-1----:R-:W-:-:S07]  /*4800*/  FADD.FTZ R3, R35, R46 ;  /* 0x0000002e23037221 */ /* 0x002fce0000010000 */
[----:B------:R-:W1:Y:S01]  /*4810*/  MUFU.EX2 R81, R81 ;  /* 0x0000005100517308 */ /* 0x000e620000000800 */
[----:B--2---:R-:W-:-:S01]  /*4820*/  FADD.FTZ R4, R80, R77 ;  /* 0x0000004d50047221 */ /* 0x004fc20000010000 */
[----:B------:R-:W-:-:S06]  /*4830*/  CS2R R76, SRZ ;  /* 0x00000000004c7805 */ /* 0x000fcc000001ff00 */
[----:B------:R-:W2:Y:S01]  /*4840*/  MUFU.EX2 R84, R84 ;  /* 0x0000005400547308 */ /* 0x000ea20000000800 */
[C---:B0-----:R-:W-:Y:S01]  /*4850*/  F2FP.SATFINITE.E4M3.F32.PACK_AB_MERGE_C R219, R54.reuse, R35, R5 ;  /* 0x0000002336db723e */ /* 0x041fe20004807005 */
[----:B------:R-:W-:Y:S01]  /*4860*/  FADD.FTZ R54, R54, R3 ;  /* 0x0000000336367221 */ /* 0x000fe20000010000 */
[----:B------:R-:W-:-:S03]  /*4870*/  CS2R R34, SRZ ;  /* 0x0000000000227805 */ /* 0x000fc6000001ff00 */
[----:B------:R-:W-:Y:S01]  /*4880*/  FADD.FTZ R43, R43, R54 ;  /* 0x000000362b2b7221 */ /* 0x000fe20000010000 */
[----:B------:R-:W-:Y:S01]  /*4890*/  CS2R R54, SRZ ;  /* 0x0000000000367805 */ /* 0x000fe2000001ff00 */
[----:B------:R-:W0:Y:S01]  /*48a0*/  MUFU.EX2 R47, R47 ;  /* 0x0000002f002f7308 */ /* 0x000e220000000800 */
[----:B-1----:R-:W-:-:S04]  /*48b0*/  FADD.FTZ R3, R81, R4 ;  /* 0x0000000451037221 */ /* 0x002fc80000010000 */
[----:B--2---:R-:W-:Y:S01]  /*48c0*/  FADD.FTZ R4, R84, R3 ;  /* 0x0000000354047221 */ /* 0x004fe20000010000 */
[----:B------:R-:W-:-:S01]  /*48d0*/  FADD.FTZ R3, R58, R43 ;  /* 0x0000002b3a037221 */ /* 0x000fc20000010000 */
[----:B------:R-:W-:Y:S02]  /*48e0*/  CS2R R42, SRZ ;  /* 0x00000000002a7805 */ /* 0x000fe4000001ff00 */
[----:B------:R-:W-:Y:S02]  /*48f0*/  CS2R R58, SRZ ;  /* 0x00000000003a7805 */ /* 0x000fe4000001ff00 */
[C---:B0-----:R-:W-:Y:S01]  /*4900*/  F2FP.SATFINITE.E4M3.F32.PACK_AB_MERGE_C R5, R47.reuse, R84, RZ ;  /* 0x000000542f05723e */ /* 0x041fe200048070ff */
[----:B------:R-:W-:-:S01]  /*4910*/  FADD.FTZ R4, R47, R4 ;  /* 0x000000042f047221 */ /* 0x000fc20000010000 */
[----:B------:R-:W-:Y:S02]  /*4920*/  CS2R R46, SRZ ;  /* 0x00000000002e7805 */ /* 0x000fe4000001ff00 */
[----:B------:R-:W-:-:S02]  /*4930*/  CS2R R84, SRZ ;  /* 0x0000000000547805 */ /* 0x000fc4000001ff00 */
[----:B------:R-:W-:Y:S02]  /*4940*/  F2FP.SATFINITE.E4M3.F32.PACK_AB_MERGE_C R218, R81, R80, R5 ;  /* 0x0000005051da723e */ /* 0x000fe40004807005 */
[----:B------:R-:W-:Y:S01]  /*4950*/  CS2R R80, SRZ ;  /* 0x0000000000507805 */ /* 0x000fe2000001ff00 */
        /* <DEDUP_REMOVED lines=69> */
.L_x_2284:
[----:B------:R-:W-:Y:S01]  /*4db0*/  ISETP.NE.AND P4, PT, RZ, UR46, PT ;  /* 0x0000002eff007c0c */ /* 0x000fe2000bf85270 */
[----:B------:R-:W-:-:S04]  /*4dc0*/  UISETP.NE.AND UP1, UPT, UR59, 0x1, UPT ;  /* 0x000000013b00788c */ /* 0x000fc8000bf25270 */
[----:B------:R-:W-:-:S04]  /*4dd0*/  USEL UR48, URZ, 0x1, UP1 ;  /* 0x000000013f307887 */ /* 0x000fc80008800000 */
[----:B------:R-:W-:-:S04]  /*4de0*/  ULOP3.LUT UR48, UR60, UR48, URZ, 0x3c, !UPT ;  /* 0x000000303c307292 */ /* 0x000fc8000f8e3c3f */
[----:B------:R-:W-:Y:S08]  /*4df0*/  @P4 BRA `(.L_x_2275) ;  /* 0x0000000000384947 */ /* 0x000ff00003800000 */
[----:B------:R-:W-:Y:S05]  /*4e00*/  @!P1 BRA `(.L_x_2276) ;  /* 0x0000000000049947 */ /* 0x000fea0003800000 */
[----:B------:R-:W-:Y:S01]  /*4e10*/  BPT.TRAP 0x1 ;  /* 0x000000040000795c */ /* 0x000fe20000300000 */
.L_x_2276:
        /* <DEDUP_REMOVED lines=9> */
.L_x_2277:
[----:B-1----:R-:W-:Y:S05]  /*4eb0*/  @P3 BRA `(.L_x_2275) ;  /* 0x0000000000083947 */ /* 0x002fea0003800000 */
[----:B------:R-:W1:Y:S02]  /*4ec0*/  SYNCS.PHASECHK.TRANS64.TRYWAIT P3, [UR6+0x38830], R0 ;  /* 0x03883000ff0075a7 */ /* 0x000e640008060146 */
[----:B-1----:R-:W-:Y:S05]  /*4ed0*/  @!P3 BRA `(.L_x_2278) ;  /* 0x000001300060b947 */ /* 0x002fea0003800000 */
.L_x_2275:
        /* <DEDUP_REMOVED lines=50> */
.L_x_2280:
[----:B------:R-:W-:Y:S01]  /*5200*/  ULEA UR6, UR59, UR41, 0x3 ;  /* 0x000000293b067291 */ /* 0x000fe2000f8e183f */
[----:B------:R-:W-:-:S05]  /*5210*/  IMAD.U32 R0, RZ, RZ, UR60 ;  /* 0x0000003cff007e24 */ /* 0x000fca000f8e00ff */
[----:B------:R-:W-:-:S04]  /*5220*/  SHF.L.U32 R0, R0, 0x1f, RZ ;  /* 0x0000001f00007819 */ /* 0x000fc800000006ff */
[----:B------:R0:W1:Y:S01]  /*5230*/  SYNCS.PHASECHK.TRANS64.TRYWAIT P3, [UR6+0x38850], R0 ;  /* 0x03885000ff0075a7 */ /* 0x0000620008060146 */
[----:B------:R-:W-:Y:S05]  /*5240*/  @!P1 BRA `(.L_x_2281) ;  /* 0x0000000000049947 */ /* 0x000fea0003800000 */
[----:B------:R-:W-:Y:S01]  /*5250*/  BPT.TRAP 0x1 ;  /* 0x000000040000795c */ /* 0x000fe20000300000 */
.L_x_2281:
[----:B-1----:R-:W-:Y:S05]  /*5260*/  @P3 BRA `(.L_x_2279) ;  /* 0x0000000000083947 */ /* 0x002fea0003800000 */
[----:B------:R-:W1:Y:S02]  /*5270*/  SYNCS.PHASECHK.TRANS64.TRYWAIT P3, [UR6+0x38850], R0 ;  /* 0x03885000ff0075a7 */ /* 0x000e640008060146 */
[----:B-1----:R-:W-:Y:S05]  /*5280*/  @!P3 BRA `(.L_x_2282) ;  /* 0x0000012c008cb947 */ /* 0x002fea0003800000 */
.L_x_2279:
[----:B------:R-:W-:Y:S01]  /*5290*/  UIADD3 UR6, UR41, 0x400, URZ ;  /* 0x0000040029067890 */ /* 0x000fe2000fffe03f */
[----:B------:R-:W-:Y:S01]  /*52a0*/  WARPGROUP.ARRIVE ;  /* 0x00000000000079c5 */ /* 0x000fe20000000000 */
[----:B------:R-:W-:Y:S01]  /*52b0*/  UMOV UR7, 0x40000040 ;  /* 0x4000004000077882 */ /* 0x000fe20000000000 */
[----:B-1----:R-:W-:Y:S01]  /*52c0*/  VIADD R2, R17, UR36 ;  /* 0x0000002411027c36 */ /* 0x002fe20008000000 */
[----:B------:R-:W-:-:S04]  /*52d0*/  USHF.R.U32.HI UR6, URZ, 0x4, UR6 ;  /* 0x000000043f067899 */ /* 0x000fc80008011606 */
[----:B------:R-:W-:-:S04]  /*52e0*/  ULOP3.LUT UR6, UR6, 0x3fff, URZ, 0xc0, !UPT ;  /* 0x00003fff06067892 */ /* 0x000fc8000f8ec03f */
[----:B------:R-:W-:-:S04]  /*52f0*/  ULOP3.LUT UR6, UR6, 0x10000, URZ, 0xfc, !UPT ;  /* 0x0001000006067892 */ /* 0x000fc8000f8efc3f */
[----:B------:R-:W-:-:S07]  /*5300*/  ULEA UR10, UR59, UR6, 0xb ;  /* 0x000000063b0a7291 */ /* 0x000fce000f8e583f */
[----:B------:R-:W-:Y:S02]  /*5310*/  UMOV UR6, UR10 ;  /* 0x0000000a00067c82 */ /* 0x000fe40008000000 */
[----:B------:R-:W-:Y:S01]  /*5320*/  QGMMA.64x256x32.F32.E4M3.E4M3 R24, R228, gdesc[UR4], R24, gsb0 ;  /* 0x03e00004e4187df3 */ /* 0x000fe20008000818 */
[----:B------:R-:W-:Y:S01]  /*5330*/  UIADD3 UR6, UR10, 0x2, URZ ;  /* 0x000000020a067890 */ /* 0x000fe2000fffe03f */
[----:B------:R-:W-:Y:S01]  /*5340*/  UMOV UR7, 0x40000040 ;  /* 0x4000004000077882 */ /* 0x000fe20000000000 */
[----:B------:R-:W-:Y:S02]  /*5350*/  WARPGROUP.DEPBAR.LE gsb0, 0x0 ;  /* 0x00008000000079c5 */ /* 0x000fe40000010000 */
[----:B------:R-:W-:-:S06]  /*5360*/  WARPGROUP.ARRIVE ;  /* 0x00000000000079c5 */ /* 0x000fcc0000000000 */
[----:B------:R-:W1:-:S15]  /*5370*/  S2R R231, SR_TID.X ;  /* 0x0000000000e77919 */ /* 0x000e5e0000002100 */
[----:B------:R-:W-:-:S02]  /*5380*/  NOP ;  /* 0x0000000000007918 */ /* 0x000fc40000000000 */
[----:B------:R-:W-:Y:S01]  /*5390*/  QGMMA.64x256x32.F32.E4M3.E4M3 R24, R224, gdesc[UR4], R24, gsb0 ;  /* 0x03e00004e0187df3 */ /* 0x000fe20008000818 */
[----:B------:R-:W-:Y:S01]  /*53a0*/  UIADD3 UR6, UR10, 0x4, URZ ;  /* 0x000000040a067890 */ /* 0x000fe2000fffe03f */
[----:B------:R-:W-:Y:S01]  /*53b0*/  UMOV UR7, 0x40000040 ;  /* 0x4000004000077882 */ /* 0x000fe20000000000 */
[----:B-1----:R-:W-:Y:S01]  /*53c0*/  SHF.R.U32.HI R231, RZ, 0x7, R231 ;  /* 0x00000007ffe77819 */ /* 0x002fe200000116e7 */
[----:B------:R-:W-:Y:S02]  /*53d0*/  WARPGROUP.DEPBAR.LE gsb0, 0x0 ;  /* 0x00008000000079c5 */ /* 0x000fe40000010000 */
[----:B------:R-:W-:-:S15]  /*53e0*/  WARPGROUP.ARRIVE ;  /* 0x00000000000079c5 */ /* 0x000fde0000000000 */
[----:B------:R-:W-:-:S07]  /*53f0*/  NOP ;  /* 0x0000000000007918 */ /* 0x000fce0000000000 */
[----:B------:R-:W-:Y:S01]  /*5400*/  QGMMA.64x256x32.F32.E4M3.E4M3 R24, R220, gdesc[UR4], R24, gsb0 ;  /* 0x03e00004dc187df3 */ /* 0x000fe20008000818 */
[----:B------:R-:W-:Y:S01]  /*5410*/  @UP0 ULDC UR6, c[0x0][0x44c] ;  /* 0x0001130000060ab9 */ /* 0x000fe20000000800 */
[----:B------:R-:W-:Y:S01]  /*5420*/  UMOV UR7, 0x40000040 ;  /* 0x4000004000077882 */ /* 0x000fe20000000000 */
[----:B0-----:R-:W-:Y:S01]  /*5430*/  @P2 IMAD.HI.U32 R0, R2, UR6, RZ ;  /* 0x0000000602002c27 */ /* 0x001fe2000f8e00ff */
[----:B------:R-:W-:-:S04]  /*5440*/  @UP0 ULDC UR6, c[0x0][0x450] ;  /* 0x0001140000060ab9 */ /* 0x000fc80000000800 */
[----:B------:R-:W-:Y:S01]  /*5450*/  @P2 SHF.R.U32.HI R2, RZ, UR6, R0 ;  /* 0x00000006ff022c19 */ /* 0x000fe20008011600 */
[----:B------:R-:W-:Y:S01]  /*5460*/  UMOV UR6, 0xffffff80 ;  /* 0xffffff8000067882 */ /* 0x000fe20000000000 */
[----:B------:R-:W-:Y:S01]  /*5470*/  IMAD.U32 R0, RZ, RZ, UR55 ;  /* 0x00000037ff007e24 */ /* 0x000fe2000f8e00ff */
[----:B------:R-:W-:Y:S02]  /*5480*/  UIMAD UR6, UR58, UR6, 0x1 ;  /* 0x000000013a0674a4 */ /* 0x000fe4000f8e0206 */
[----:B------:R-:W0:Y:S04]  /*5490*/  SHFL.IDX PT, R7, R2, RZ, 0x1c1f ;  /* 0x001c1fff02077589 */ /* 0x000e2800000e0000 */
[----:B------:R-:W-:Y:S01]  /*54a0*/  IADD3 R0, R0, UR6, -R16 ;  /* 0x0000000600007c10 */ /* 0x000fe2000fffe810 */
[----:B------:R-:W1:Y:S01]  /*54b0*/  SHFL.IDX PT, R2, R2, 0x1, 0x1c1f ;  /* 0x003c1f0002027f89 */ /* 0x000e6200000e0000 */
[----:B------:R-:W-:-:S03]  /*54c0*/  UIADD3 UR6, UR10, 0x6, URZ ;  /* 0x000000060a067890 */ /* 0x000fc6000fffe03f */
[----:B------:R-:W-:-:S04]  /*54d0*/  VIADD R0, R0, -UR56 ;  /* 0x8000003800007c36 */ /* 0x000fc80008000000 */
[----:B0-----:R-:W-:-:S05]  /*54e0*/  IMAD.IADD R7, R0, 0x1, R7 ;  /* 0x0000000100077824 */ /* 0x001fca00078e0207 */
[C---:B------:R-:W-:Y:S01]  /*54f0*/  ISETP.GT.AND P3, PT, R7.reuse, RZ, PT ;  /* 0x000000ff0700720c */ /* 0x040fe20003f64270 */
[----:B-1----:R-:W-:Y:S01]  /*5500*/  IMAD.IADD R0, R0, 0x1, R2 ;  /* 0x0000000100007824 */ /* 0x002fe200078e0202 */
[C---:B------:R-:W-:Y:S02]  /*5510*/  ISETP.GT.AND P4, PT, R7.reuse, 0x1, PT ;  /* 0x000000010700780c */ /* 0x040fe40003f84270 */
[----:B------:R-:W-:Y:S02]  /*5520*/  FSEL R152, R152, -INF , P3 ;  /* 0xff80000098987808 */ /* 0x000fe40001800000 */
[----:B------:R-:W-:Y:S02]  /*5530*/  ISETP.GT.AND P3, PT, R7, 0x8, PT ;  /* 0x000000080700780c */ /* 0x000fe40003f64270 */
[----:B------:R-:W-:Y:S02]  /*5540*/  FSEL R153, R153, -INF , P4 ;  /* 0xff80000099997808 */ /* 0x000fe40002000000 */
[----:B------:R-:W-:-:S02]  /*5550*/  FSEL R156, R156, -INF , P3 ;  /* 0xff8000009c9c7808 */ /* 0x000fc40001800000 */
[C---:B------:R-:W-:Y:S02]  /*5560*/  ISETP.GT.AND P3, PT, R7.reuse, 0x10, PT ;  /* 0x000000100700780c */ /* 0x040fe40003f64270 */
        /* <DEDUP_REMOVED lines=15> */
[----:B------:R-:W-:Y:S02]  /*5660*/  FMNMX.FTZ R8, R152, R6, !PT ;  /* 0x0000000698087209 */ /* 0x000fe40007810000 */
[----:B------:R-:W-:-:S02]  /*5670*/  FSEL R180, R180, -INF , P3 ;  /* 0xff800000b4b47808 */ /* 0x000fc40001800000 */
[----:B------:R-:W-:Y:S02]  /*5680*/  ISETP.GT.AND P3, PT, R7, 0x40, PT ;  /* 0x000000400700780c */ /* 0x000fe40003f64270 */
[----:B------:R-:W-:Y:S02]  /*5690*/  FSEL R165, R165, -INF , P4 ;  /* 0xff800000a5a57808 */ /* 0x000fe40002000000 */
[----:B------:R-:W-:Y:S02]  /*56a0*/  FSEL R184, R184, -INF , P3 ;  /* 0xff800000b8b87808 */ /* 0x000fe40001800000 */
[----:B------:R-:W-:Y:S02]  /*56b0*/  FMNMX.FTZ R8, R153, R8, !PT ;  /* 0x0000000899087209 */ /* 0x000fe40007810000 */
[C---:B------:R-:W-:Y:S02]  /*56c0*/  ISETP.GT.AND P4, PT, R7.reuse, 0x21, PT ;  /* 0x000000210700780c */ /* 0x040fe40003f84270 */
[----:B------:R-:W-:-:S02]  /*56d0*/  ISETP.GT.AND P3, PT, R7, 0x48, PT ;  /* 0x000000480700780c */ /* 0x000fc40003f64270 */
[----:B------:R-:W-:Y:S02]  /*56e0*/  FMNMX.FTZ R8, R156, R8, !PT ;  /* 0x000000089c087209 */ /* 0x000fe40007810000 */
[----:B------:R-:W-:Y:S02]  /*56f0*/  FSEL R169, R169, -INF , P4 ;  /* 0xff800000a9a97808 */ /* 0x000fe40002000000 */
[----:B------:R-:W-:Y:S02]  /*5700*/  FSEL R188, R188, -INF , P3 ;  /* 0xff800000bcbc7808 */ /* 0x000fe40001800000 */
[C---:B------:R-:W-:Y:S02]  /*5710*/  ISETP.GT.AND P4, PT, R7.reuse, 0x29, PT ;  /* 0x000000290700780c */ /* 0x040fe40003f84270 */
[----:B------:R-:W-:Y:S02]  /*5720*/  ISETP.GT.AND P3, PT, R7, 0x50, PT ;  /* 0x000000500700780c */ /* 0x000fe40003f64270 */
[----:B------:R-:W-:-:S02]  /*5730*/  FMNMX.FTZ R8, R157, R8, !PT ;  /* 0x000000089d087209 */ /* 0x000fc40007810000 */
[----:B------:R-:W-:Y:S02]  /*5740*/  FSEL R173, R173, -INF , P4 ;  /* 0xff800000adad7808 */ /* 0x000fe40002000000 */
[----:B------:R-:W-:Y:S02]  /*5750*/  FSEL R192, R192, -INF , P3 ;  /* 0xff800000c0c07808 */ /* 0x000fe40001800000 */
[C---:B------:R-:W-:Y:S02]  /*5760*/  ISETP.GT.AND P4, PT, R7.reuse, 0x31, PT ;  /* 0x000000310700780c */ /* 0x040fe40003f84270 */
[C---:B------:R-:W-:Y:S02]  /*5770*/  ISETP.GT.AND P3, PT, R7.reuse, 0x58, PT ;  /* 0x000000580700780c */ /* 0x040fe40003f64270 */
[----:B------:R-:W-:Y:S02]  /*5780*/  ISETP.GT.AND P5, PT, R7, 0x69, PT ;  /* 0x000000690700780c */ /* 0x000fe40003fa4270 */
[----:B------:R-:W-:-:S02]  /*5790*/  FMNMX.FTZ R8, R160, R8, !PT ;  /* 0x00000008a0087209 */ /* 0x000fc40007810000 */
[----:B------:R-:W-:Y:S02]  /*57a0*/  FSEL R177, R177, -INF , P4 ;  /* 0xff800000b1b17808 */ /* 0x000fe40002000000 */
[----:B------:R-:W-:Y:S02]  /*57b0*/  FSEL R196, R196, -INF , P3 ;  /* 0xff800000c4c47808 */ /* 0x000fe40001800000 */
[----:B------:R-:W-:Y:S02]  /*57c0*/  FSEL R205, R205, -INF , P5 ;  /* 0xff800000cdcd7808 */ /* 0x000fe40002800000 */
[C---:B------:R-:W-:Y:S02]  /*57d0*/  ISETP.GT.AND P4, PT, R7.reuse, 0x39, PT ;  /* 0x000000390700780c */ /* 0x040fe40003f84270 */
[C---:B------:R-:W-:Y:S02]  /*57e0*/  ISETP.GT.AND P3, PT, R7.reuse, 0x60, PT ;  /* 0x000000600700780c */ /* 0x040fe40003f64270 */
[----:B------:R-:W-:-:S02]  /*57f0*/  ISETP.GT.AND P6, PT, R7, 0x68, PT ;  /* 0x000000680700780c */ /* 0x000fc40003fc4270 */
[----:B------:R-:W-:Y:S02]  /*5800*/  ISETP.GT.AND P5, PT, R7, 0x79, PT ;  /* 0x000000790700780c */ /* 0x000fe40003fa4270 */
[----:B------:R-:W-:Y:S02]  /*5810*/  FMNMX.FTZ R8, R161, R8, !PT ;  /* 0x00000008a1087209 */ /* 0x000fe40007810000 */
[----:B------:R-:W-:Y:S02]  /*5820*/  FSEL R181, R181, -INF , P4 ;  /* 0xff800000b5b57808 */ /* 0x000fe40002000000 */
[----:B------:R-:W-:Y:S02]  /*5830*/  FSEL R200, R200, -INF , P3 ;  /* 0xff800000c8c87808 */ /* 0x000fe40001800000 */
[----:B------:R-:W-:Y:S02]  /*5840*/  FSEL R204, R204, -INF , P6 ;  /* 0xff800000cccc7808 */ /* 0x000fe40003000000 */
[----:B------:R-:W-:-:S02]  /*5850*/  FSEL R213, R213, -INF , P5 ;  /* 0xff800000d5d57808 */ /* 0x000fc40002800000 */
[----:B------:R-:W-:Y:S02]  /*5860*/  FMNMX.FTZ R8, R164, R8, !PT ;  /* 0x00000008a4087209 */ /* 0x000fe40007810000 */
[C---:B------:R-:W-:Y:S02]  /*5870*/  ISETP.GT.AND P4, PT, R7.reuse, 0x41, PT ;  /* 0x000000410700780c */ /* 0x040fe40003f84270 */
[C---:B------:R-:W-:Y:S02]  /*5880*/  ISETP.GT.AND P3, PT, R7.reuse, 0x70, PT ;  /* 0x000000700700780c */ /* 0x040fe40003f64270 */
[----:B------:R-:W-:Y:S02]  /*5890*/  ISETP.GT.AND P6, PT, R7, 0x78, PT ;  /* 0x000000780700780c */ /* 0x000fe40003fc4270 */
[----:B------:R-:W-:Y:S02]  /*58a0*/  ISETP.GT.AND P5, PT, R0, RZ, PT ;  /* 0x000000ff0000720c */ /* 0x000fe40003fa4270 */
[----:B------:R-:W-:-:S02]  /*58b0*/  FMNMX.FTZ R8, R165, R8, !PT ;  /* 0x00000008a5087209 */ /* 0x000fc40007810000 */
[----:B------:R-:W-:Y:S02]  /*58c0*/  FSEL R185, R185, -INF , P4 ;  /* 0xff800000b9b97808 */ /* 0x000fe40002000000 */
[----:B------:R-:W-:Y:S02]  /*58d0*/  FSEL R208, R208, -INF , P3 ;  /* 0xff800000d0d07808 */ /* 0x000fe40001800000 */
[----:B------:R-:W-:Y:S02]  /*58e0*/  FSEL R212, R212, -INF , P6 ;  /* 0xff800000d4d47808 */ /* 0x000fe40003000000 */
[----:B------:R-:W-:Y:S02]  /*58f0*/  FSEL R154, R154, -INF , P5 ;  /* 0xff8000009a9a7808 */ /* 0x000fe40002800000 */
[----:B------:R-:W-:Y:S02]  /*5900*/  ISETP.GT.AND P4, PT, R7, 0x49, PT ;  /* 0x000000490700780c */ /* 0x000fe40003f84270 */
[----:B------:R-:W-:-:S02]  /*5910*/  ISETP.GT.AND P6, PT, R0, 0x1, PT ;  /* 0x000000010000780c */ /* 0x000fc40003fc4270 */
[C---:B------:R-:W-:Y:S02]  /*5920*/  ISETP.GT.AND P3, PT, R0.reuse, 0x8, PT ;  /* 0x000000080000780c */ /* 0x040fe40003f64270 */
[----:B------:R-:W-:Y:S02]  /*5930*/  ISETP.GT.AND P5, PT, R0, 0x10, PT ;  /* 0x000000100000780c */ /* 0x000fe40003fa4270 */
[----:B------:R-:W-:Y:S02]  /*5940*/  FMNMX.FTZ R8, R168, R8, !PT ;  /* 0x00000008a8087209 */ /* 0x000fe40007810000 */
[----:B------:R-:W-:Y:S02]  /*5950*/  FSEL R189, R189, -INF , P4 ;  /* 0xff800000bdbd7808 */ /* 0x000fe40002000000 */
[----:B------:R-:W-:Y:S02]  /*5960*/  FSEL R155, R155, -INF , P6 ;  /* 0xff8000009b9b7808 */ /* 0x000fe40003000000 */
[----:B------:R-:W-:-:S02]  /*5970*/  FSEL R158, R158, -INF , P3 ;  /* 0xff8000009e9e7808 */ /* 0x000fc40001800000 */
[----:B------:R-:W-:Y:S02]  /*5980*/  FSEL R162, R162, -INF , P5 ;  /* 0xff800000a2a27808 */ /* 0x000fe40002800000 */
[----:B------:R-:W-:Y:S02]  /*5990*/  ISETP.GT.AND P4, PT, R7, 0x51, PT ;  /* 0x000000510700780c */ /* 0x000fe40003f84270 */
[C---:B------:R-:W-:Y:S02]  /*59a0*/  ISETP.GT.AND P6, PT, R0.reuse, 0x11, PT ;  /* 0x000000110000780c */ /* 0x040fe40003fc4270 */
[C---:B------:R-:W-:Y:S02]  /*59b0*/  ISETP.GT.AND P3, PT, R0.reuse, 0x18, PT ;  /* 0x000000180000780c */ /* 0x040fe40003f64270 */
[----:B------:R-:W-:Y:S02]  /*59c0*/  ISETP.GT.AND P5, PT, R0, 0x20, PT ;  /* 0x000000200000780c */ /* 0x000fe40003fa4270 */
        /* <DEDUP_REMOVED lines=14> */
[----:B------:R-:W-:Y:S02]  /*5ab0*/  FMNMX.FTZ R8, R173, R8, !PT ;  /* 0x00000008ad087209 */ /* 0x000fe40007810000 */
[----:B------:R-:W-:Y:S02]  /*5ac0*/  ISETP.GT.AND P4, PT, R7, 0x61, PT ;  /* 0x000000610700780c */ /* 0x000fe40003f84270 */
[C---:B------:R-:W-:Y:S02]  /*5ad0*/  ISETP.GT.AND P6, PT, R0.reuse, 0x31, PT ;  /* 0x000000310000780c */ /* 0x040fe40003fc4270 */
[C---:B------:R-:W-:Y:S02]  /*5ae0*/  ISETP.GT.AND P3, PT, R0.reuse, 0x38, PT ;  /* 0x000000380000780c */ /* 0x040fe40003f64270 */
[----:B------:R-:W-:-:S02]  /*5af0*/  ISETP.GT.AND P5, PT, R0, 0x40, PT ;  /* 0x000000400000780c */ /* 0x000fc40003fa4270 */
[----:B------:R-:W-:Y:S02]  /*5b00*/  FMNMX.FTZ R8, R176, R8, !PT ;  /* 0x00000008b0087209 */ /* 0x000fe40007810000 */
[----:B------:R-:W-:Y:S02]  /*5b10*/  FSEL R201, R201, -INF , P4 ;  /* 0xff800000c9c97808 */ /* 0x000fe40002000000 */
[----:B------:R-:W-:Y:S02]  /*5b20*/  FSEL R179, R179, -INF , P6 ;  /* 0xff800000b3b37808 */ /* 0x000fe40003000000 */
[----:B------:R-:W-:Y:S02]  /*5b30*/  FSEL R182, R182, -INF , P3 ;  /* 0xff800000b6b67808 */ /* 0x000fe40001800000 */
[----:B------:R-:W-:Y:S02]  /*5b40*/  FSEL R186, R186, -INF , P5 ;  /* 0xff800000baba7808 */ /* 0x000fe40002800000 */
[----:B------:R-:W-:-:S02]  /*5b50*/  ISETP.GT.AND P4, PT, R7, 0x71, PT ;  /* 0x000000710700780c */ /* 0x000fc40003f84270 */
[C---:B------:R-:W-:Y:S02]  /*5b60*/  ISETP.GT.AND P6, PT, R0.reuse, 0x41, PT ;  /* 0x000000410000780c */ /* 0x040fe40003fc4270 */
[C---:B------:R-:W-:Y:S02]  /*5b70*/  ISETP.GT.AND P3, PT, R0.reuse, 0x48, PT ;  /* 0x000000480000780c */ /* 0x040fe40003f64270 */
[----:B------:R-:W-:Y:S02]  /*5b80*/  ISETP.GT.AND P5, PT, R0, 0x49, PT ;  /* 0x000000490000780c */ /* 0x000fe40003fa4270 */
[----:B------:R-:W-:Y:S02]  /*5b90*/  FMNMX.FTZ R8, R177, R8, !PT ;  /* 0x00000008b1087209 */ /* 0x000fe40007810000 */
[----:B------:R-:W-:Y:S02]  /*5ba0*/  FSEL R209, R209, -INF , P4 ;  /* 0xff800000d1d17808 */ /* 0x000fe40002000000 */
[----:B------:R-:W-:-:S02]  /*5bb0*/  FSEL R187, R187, -INF , P6 ;  /* 0xff800000bbbb7808 */ /* 0x000fc40003000000 */
[----:B------:R-:W-:Y:S02]  /*5bc0*/  FSEL R190, R190, -INF , P3 ;  /* 0xff800000bebe7808 */ /* 0x000fe40001800000 */
[----:B------:R-:W-:Y:S02]  /*5bd0*/  FSEL R191, R191, -INF , P5 ;  /* 0xff800000bfbf7808 */ /* 0x000fe40002800000 */
[C---:B------:R-:W-:Y:S02]  /*5be0*/  ISETP.GT.AND P4, PT, R0.reuse, 0x9, PT ;  /* 0x000000090000780c */ /* 0x040fe40003f84270 */
[C---:B------:R-:W-:Y:S02]  /*5bf0*/  ISETP.GT.AND P6, PT, R0.reuse, 0x50, PT ;  /* 0x000000500000780c */ /* 0x040fe40003fc4270 */
[C---:B------:R-:W-:Y:S02]  /*5c00*/  ISETP.GT.AND P3, PT, R0.reuse, 0x51, PT ;  /* 0x000000510000780c */ /* 0x040fe40003f64270 */
[----:B------:R-:W-:-:S02]  /*5c10*/  ISETP.GT.AND P5, PT, R0, 0x58, PT ;  /* 0x000000580000780c */ /* 0x000fc40003fa4270 */
[----:B------:R-:W-:Y:S01]  /*5c20*/  FMNMX.FTZ R8, R180, R8, !PT ;  /* 0x00000008b4087209 */ /* 0x000fe20007810000 */
[----:B------:R-:W-:Y:S02]  /*5c30*/  WARPGROUP.DEPBAR.LE gsb0, 0x0 ;  /* 0x00008000000079c5 */ /* 0x000fe40000010000 */
[----:B------:R-:W-:Y:S01]  /*5c40*/  FSEL R159, R159, -INF , P4 ;  /* 0xff8000009f9f7808 */ /* 0x000fe20002000000 */
[----:B------:R-:W-:Y:S01]  /*5c50*/  WARPGROUP.ARRIVE ;  /* 0x00000000000079c5 */ /* 0x000fe20000000000 */
[----:B------:R-:W-:Y:S02]  /*5c60*/  FSEL R194, R194, -INF , P6 ;  /* 0xff800000c2c27808 */ /* 0x000fe40003000000 */
[----:B------:R-:W-:Y:S02]  /*5c70*/  FSEL R195, R195, -INF , P3 ;  /* 0xff800000c3c37808 */ /* 0x000fe40001800000 */
[----:B------:R-:W-:Y:S01]  /*5c80*/  FSEL R198, R198, -INF , P5 ;  /* 0xff800000c6c67808 */ /* 0x000fe20002800000 */
[----:B------:R-:W-:Y:S01]  /*5c90*/  QGMMA.64x256x32.F32.E4M3.E4M3 R24, R216, gdesc[UR4], R24, gsb0 ;  /* 0x03e00004d8187df3 */ /* 0x000fe20008000818 */
        /* <DEDUP_REMOVED lines=9> */
[----:B------:R-:W-:Y:S02]  /*5d30*/  FMNMX.FTZ R8, R184, R8, !PT ;  /* 0x00000008b8087209 */ /* 0x000fe40007810000 */
        /* <DEDUP_REMOVED lines=9> */
[C---:B------:R-:W-:Y:S02]  /*5dd0*/  ISETP.GT.AND P4, PT, R0.reuse, 0x39, PT ;  /* 0x000000390000780c */ /* 0x040fe40003f84270 */
[C---:B------:R-:W-:Y:S02]  /*5de0*/  ISETP.GT.AND P6, PT, R0.reuse, 0x71, PT ;  /* 0x000000710000780c */ /* 0x040fe40003fc4270 */
[C---:B------:R-:W-:Y:S02]  /*5df0*/  ISETP.GT.AND P3, PT, R0.reuse, 0x78, PT ;  /* 0x000000780000780c */ /* 0x040fe40003f64270 */
[----:B------:R-:W-:Y:S02]  /*5e00*/  ISETP.GT.AND P5, PT, R0, 0x79, PT ;  /* 0x000000790000780c */ /* 0x000fe40003fa4270 */
        /* <DEDUP_REMOVED lines=28> */
[----:B------:R-:W-:Y:S02]  /*5fd0*/  FSEL R183, R183, -INF , P4 ;  /* 0xff800000b7b77808 */ /* 0x000fe40002000000 */
[----:B------:R-:W-:Y:S01]  /*5fe0*/  FMNMX.FTZ R0, R182, R0, !PT ;  /* 0x00000000b6007209 */ /* 0x000fe20007810000 */
[----:B------:R-:W0:Y:S01]  /*5ff0*/  SHFL.BFLY PT, R8, R7, 0x2, 0x1f ;  /* 0x0c401f0007087f89 */ /* 0x000e2200000e0000 */
[----:B------:R-:W-:Y:S02]  /*6000*/  FSEL R211, R211, -INF , P6 ;  /* 0xff800000d3d37808 */ /* 0x000fe40003000000 */
[----:B------:R-:W-:-:S02]  /*6010*/  FMNMX.FTZ R0, R183, R0, !PT ;  /* 0x00000000b7007209 */ /* 0x000fc40007810000 */
[----:B------:R-:W-:Y:S02]  /*6020*/  FSEL R214, R214, -INF , P3 ;  /* 0xff800000d6d67808 */ /* 0x000fe40001800000 */
[----:B------:R-:W-:Y:S02]  /*6030*/  FMNMX.FTZ R0, R186, R0, !PT ;  /* 0x00000000ba007209 */ /* 0x000fe40007810000 */
[----:B------:R-:W-:Y:S02]  /*6040*/  FSEL R215, R215, -INF , P5 ;  /* 0xff800000d7d77808 */ /* 0x000fe40002800000 */
[----:B------:R-:W-:-:S04]  /*6050*/  FMNMX.FTZ R0, R187, R0, !PT ;  /* 0x00000000bb007209 */ /* 0x000fc80007810000 */
[----:B------:R-:W-:-:S04]  /*6060*/  FMNMX.FTZ R0, R190, R0, !PT ;  /* 0x00000000be007209 */ /* 0x000fc80007810000 */
[----:B------:R-:W-:-:S04]  /*6070*/  FMNMX.FTZ R0, R191, R0, !PT ;  /* 0x00000000bf007209 */ /* 0x000fc80007810000 */
[----:B------:R-:W-:Y:S02]  /*6080*/  FMNMX.FTZ R0, R194, R0, !PT ;  /* 0x00000000c2007209 */ /* 0x000fe40007810000 */
[----:B0-----:R-:W-:Y:S02]  /*6090*/  FMNMX.FTZ R8, R7, R8, !PT ;  /* 0x0000000807087209 */ /* 0x001fe40007810000 */
[----:B------:R-:W-:-:S03]  /*60a0*/  FMNMX.FTZ R0, R195, R0, !PT ;  /* 0x00000000c3007209 */ /* 0x000fc60007810000 */
[----:B------:R-:W0:Y:S01]  /*60b0*/  SHFL.BFLY PT, R7, R8, 0x1, 0x1f ;  /* 0x0c201f0008077f89 */ /* 0x000e2200000e0000 */
[----:B------:R-:W-:-:S04]  /*60c0*/  FMNMX.FTZ R0, R198, R0, !PT ;  /* 0x00000000c6007209 */ /* 0x000fc80007810000 */
[----:B------:R-:W-:-:S04]  /*60d0*/  FMNMX.FTZ R0, R199, R0, !PT ;  /* 0x00000000c7007209 */ /* 0x000fc80007810000 */
[----:B------:R-:W-:-:S04]  /*60e0*/  FMNMX.FTZ R0, R202, R0, !PT ;  /* 0x00000000ca007209 */ /* 0x000fc80007810000 */
[----:B------:R-:W-:-:S04]  /*60f0*/  FMNMX.FTZ R0, R203, R0, !PT ;  /* 0x00000000cb007209 */ /* 0x000fc80007810000 */
[----:B------:R-:W-:-:S04]  /*6100*/  FMNMX.FTZ R0, R206, R0, !PT ;  /* 0x00000000ce007209 */ /* 0x000fc80007810000 */
[----:B------:R-:W-:Y:S02]  /*6110*/  FMNMX.FTZ R0, R207, R0, !PT ;  /* 0x00000000cf007209 */ /* 0x000fe40007810000 */
[----:B0-----:R-:W-:Y:S01]  /*6120*/  FMNMX.FTZ R2, R8, R7, !PT ;  /* 0x0000000708027209 */ /* 0x001fe20007810000 */
[----:B------:R-:W-:Y:S01]  /*6130*/  IMAD.U32 R7, RZ, RZ, UR42 ;  /* 0x0000002aff077e24 */ /* 0x000fe2000f8e00ff */
[----:B------:R-:W-:Y:S02]  /*6140*/  FMNMX.FTZ R0, R210, R0, !PT ;  /* 0x00000000d2007209 */ /* 0x000fe40007810000 */
[C---:B------:R-:W-:Y:S01]  /*6150*/  FSETP.NEU.FTZ.AND P4, PT, R2.reuse, -INF , PT ;  /* 0xff8000000200780b */ /* 0x040fe20003f9d000 */
[----:B------:R-:W-:-:S01]  /*6160*/  FFMA.FTZ R7, R2, R7, -8 ;  /* 0xc100000002077423 */ /* 0x000fc20000010007 */
[----:B------:R-:W-:-:S04]  /*6170*/  FMNMX.FTZ R0, R211, R0, !PT ;  /* 0x00000000d3007209 */ /* 0x000fc80007810000 */
[----:B------:R-:W-:Y:S02]  /*6180*/  FMNMX.FTZ R0, R214, R0, !PT ;  /* 0x00000000d6007209 */ /* 0x000fe40007810000 */
[----:B------:R-:W-:Y:S02]  /*6190*/  FSEL R7, R7, RZ, P4 ;  /* 0x000000ff07077208 */ /* 0x000fe40002000000 */
[----:B------:R-:W-:-:S03]  /*61a0*/  FMNMX.FTZ R0, R215, R0, !PT ;  /* 0x00000000d7007209 */ /* 0x000fc60007810000 */
[--C-:B------:R-:W-:Y:S01]  /*61b0*/  FFMA.FTZ R9, R153, UR42, -R7.reuse ;  /* 0x0000002a99097c23 */ /* 0x100fe20008010807 */
[----:B------:R-:W-:-:S01]  /*61c0*/  FFMA.FTZ R153, R173, UR42, -R7 ;  /* 0x0000002aad997c23 */ /* 0x000fc20008010807 */
[--C-:B------:R-:W-:Y:S01]  /*61d0*/  FFMA.FTZ R15, R165, UR42, -R7.reuse ;  /* 0x0000002aa50f7c23 */ /* 0x100fe20008010807 */
[----:B------:R-:W0:Y:S01]  /*61e0*/  SHFL.BFLY PT, R173, R0, 0x2, 0x1f ;  /* 0x0c401f0000ad7f89 */ /* 0x000e2200000e0000 */
[----:B------:R-:W-:-:S01]  /*61f0*/  FFMA.FTZ R165, R185, UR42, -R7 ;  /* 0x0000002ab9a57c23 */ /* 0x000fc20008010807 */
[--C-:B------:R-:W-:Y:S01]  /*6200*/  FFMA.FTZ R8, R152, UR42, -R7.reuse ;  /* 0x0000002a98087c23 */ /* 0x100fe20008010807 */
[----:B------:R-:W-:-:S01]  /*6210*/  FFMA.FTZ R152, R172, UR42, -R7 ;  /* 0x0000002aac987c23 */ /* 0x000fc20008010807 */
[--C-:B------:R-:W-:Y:S01]  /*6220*/  FFMA.FTZ R172, R192, UR42, -R7.reuse ;  /* 0x0000002ac0ac7c23 */ /* 0x100fe20008010807 */
[----:B------:R-:W-:Y:S02]  /*6230*/  IMAD.U32 R192, RZ, RZ, UR42 ;  /* 0x0000002affc07e24 */ /* 0x000fe4000f8e00ff */
[--C-:B------:R-:W-:Y:S01]  /*6240*/  FFMA.FTZ R10, R156, UR42, -R7.reuse ;  /* 0x0000002a9c0a7c23 */ /* 0x100fe20008010807 */
[----:B------:R-:W-:-:S01]  /*6250*/  FFMA.FTZ R156, R176, UR42, -R7 ;  /* 0x0000002ab09c7c23 */ /* 0x000fc20008010807 */
[--C-:B------:R-:W-:Y:S01]  /*6260*/  FFMA.FTZ R176, R193, UR42, -R7.reuse ;  /* 0x0000002ac1b07c23 */ /* 0x100fe20008010807 */
[----:B------:R-:W-:-:S01]  /*6270*/  FFMA.FTZ R11, R157, UR42, -R7 ;  /* 0x0000002a9d0b7c23 */ /* 0x000fc20008010807 */
[--C-:B------:R-:W-:Y:S01]  /*6280*/  FFMA.FTZ R157, R177, UR42, -R7.reuse ;  /* 0x0000002ab19d7c23 */ /* 0x100fe20008010807 */
[----:B------:R-:W-:-:S01]  /*6290*/  FFMA.FTZ R177, R196, UR42, -R7 ;  /* 0x0000002ac4b17c23 */ /* 0x000fc20008010807 */
[----:B------:R-:W-:Y:S01]  /*62a0*/  FSEL R196, R2, RZ, P4 ;  /* 0x000000ff02c47208 */ /* 0x000fe20002000000 */
        /* <DEDUP_REMOVED lines=11> */
[----:B0-----:R-:W-:Y:S01]  /*6360*/  FMNMX.FTZ R0, R0, R173, !PT ;  /* 0x000000ad00007209 */ /* 0x001fe20007810000 */
[----:B------:R-:W-:Y:S01]  /*6370*/  MUFU.EX2 R9, R9 ;  /* 0x0000000900097308 */ /* 0x000fe20000000800 */
[----:B------:R-:W-:-:S01]  /*6380*/  FFMA.FTZ R169, R189, UR42, -R7 ;  /* 0x0000002abda97c23 */ /* 0x000fc20008010807 */
[--C-:B------:R-:W-:Y:S01]  /*6390*/  FFMA.FTZ R173, R200, UR42, -R7.reuse ;  /* 0x0000002ac8ad7c23 */ /* 0x100fe20008010807 */
[----:B------:R-:W-:-:S01]  /*63a0*/  FFMA.FTZ R181, R201, UR42, -R7 ;  /* 0x0000002ac9b57c23 */ /* 0x000fc20008010807 */
[----:B------:R-:W0:Y:S01]  /*63b0*/  SHFL.BFLY PT, R185, R0, 0x1, 0x1f ;  /* 0x0c201f0000b97f89 */ /* 0x000e2200000e0000 */
[----:B------:R-:W-:-:S01]  /*63c0*/  FFMA.FTZ R184, R204, UR42, -R7 ;  /* 0x0000002accb87c23 */ /* 0x000fc20008010807 */
[--C-:B------:R-:W-:Y:S01]  /*63d0*/  FFMA.FTZ R188, R205, UR42, -R7.reuse ;  /* 0x0000002acdbc7c23 */ /* 0x100fe20008010807 */
[----:B------:R-:W-:-:S01]  /*63e0*/  FFMA.FTZ R189, R208, UR42, -R7 ;  /* 0x0000002ad0bd7c23 */ /* 0x000fc20008010807 */
[----:B------:R-:W-:Y:S01]  /*63f0*/  MUFU.EX2 R10, R10 ;  /* 0x0000000a000a7308 */ /* 0x000fe20000000800 */
[----:B------:R-:W-:-:S01]  /*6400*/  FFMA.FTZ R209, R209, UR42, -R7 ;  /* 0x0000002ad1d17c23 */ /* 0x000fc20008010807 */
[--C-:B------:R-:W-:Y:S01]  /*6410*/  FFMA.FTZ R212, R212, UR42, -R7.reuse ;  /* 0x0000002ad4d47c23 */ /* 0x100fe20008010807 */
[----:B------:R-:W-:-:S05]  /*6420*/  FFMA.FTZ R7, R213, UR42, -R7 ;  /* 0x0000002ad5077c23 */ /* 0x000fca0008010807 */
[----:B------:R-:W-:Y:S08]  /*6430*/  MUFU.EX2 R11, R11 ;  /* 0x0000000b000b7308 */ /* 0x000ff00000000800 */
[----:B------:R-:W-:Y:S01]  /*6440*/  MUFU.EX2 R12, R12 ;  /* 0x0000000c000c7308 */ /* 0x000fe20000000800 */
[----:B0-----:R-:W-:-:S04]  /*6450*/  FMNMX.FTZ R0, R0, R185, !PT ;  /* 0x000000b900007209 */ /* 0x001fc80007810000 */
[C---:B------:R-:W-:Y:S01]  /*6460*/  FSETP.NEU.FTZ.AND P3, PT, R0.reuse, -INF , PT ;  /* 0xff8000000000780b */ /* 0x040fe20003f7d000 */
[----:B------:R-:W-:-:S02]  /*6470*/  FFMA.FTZ R193, R0, R192, -8 ;  /* 0xc100000000c17423 */ /* 0x000fc400000100c0 */
[----:B------:R-:W-:Y:S03]  /*6480*/  MUFU.EX2 R13, R13 ;  /* 0x0000000d000d7308 */ /* 0x000fe60000000800 */
[----:B------:R-:W-:-:S05]  /*6490*/  FSEL R193, R193, RZ, P3 ;  /* 0x000000ffc1c17208 */ /* 0x000fca0001800000 */
[----:B------:R-:W-:Y:S01]  /*64a0*/  MUFU.EX2 R14, R14 ;  /* 0x0000000e000e7308 */ /* 0x000fe20000000800 */
[----:B------:R-:W-:-:S01]  /*64b0*/  FFMA.FTZ R197, R182, UR42, -R193 ;  /* 0x0000002ab6c57c23 */ /* 0x000fc200080108c1 */
[----:B------:R-:W-:Y:S01]  /*64c0*/  FADD.FTZ R182, -R196, R6 ;  /* 0x00000006c4b67221 */ /* 0x000fe20000010100 */
[----:B------:R-:W-:Y:S01]  /*64d0*/  FSEL R196, R0, RZ, P3 ;  /* 0x000000ff00c47208 */ /* 0x000fe20001800000 */
[--C-:B------:R-:W-:Y:S01]  /*64e0*/  FFMA.FTZ R154, R154, UR42, -R193.reuse ;  /* 0x0000002a9a9a7c23 */ /* 0x100fe200080108c1 */
[----:B------:R-:W-:-:S01]  /*64f0*/  FFMA.FTZ R155, R155, UR42, -R193 ;  /* 0x0000002a9b9b7c23 */ /* 0x000fc200080108c1 */
[----:B------:R-:W-:Y:S01]  /*6500*/  FMUL.FTZ R182, R182, UR42 ;  /* 0x0000002ab6b67c20 */ /* 0x000fe20008410000 */
[----:B------:R-:W-:-:S01]  /*6510*/  FFMA.FTZ R158, R158, UR42, -R193 ;  /* 0x0000002a9e9e7c23 */ /* 0x000fc200080108c1 */
[----:B------:R-:W-:Y:S01]  /*6520*/  FADD.FTZ R196, -R196, R5 ;  /* 0x00000005c4c47221 */ /* 0x000fe20000010100 */
[----:B------:R-:W-:-:S01]  /*6530*/  FFMA.FTZ R159, R159, UR42, -R193 ;  /* 0x0000002a9f9f7c23 */ /* 0x000fc200080108c1 */
[----:B------:R-:W-:Y:S01]  /*6540*/  MUFU.EX2 R154, R154 ;  /* 0x0000009a009a7308 */ /* 0x000fe20000000800 */
[----:B------:R-:W-:-:S01]  /*6550*/  FFMA.FTZ R162, R162, UR42, -R193 ;  /* 0x0000002aa2a27c23 */ /* 0x000fc200080108c1 */
[----:B------:R-:W-:Y:S01]  /*6560*/  FMUL.FTZ R196, R196, UR42 ;  /* 0x0000002ac4c47c20 */ /* 0x000fe20008410000 */
[----:B------:R-:W-:-:S01]  /*6570*/  FFMA.FTZ R163, R163, UR42, -R193 ;  /* 0x0000002aa3a37c23 */ /* 0x000fc200080108c1 */
[----:B------:R-:W-:Y:S01]  /*6580*/  IADD3 R5, -R231, 0xb, RZ ;  /* 0x0000000be7057810 */ /* 0x000fe20007ffe1ff */
[----:B------:R-:W-:-:S01]  /*6590*/  FFMA.FTZ R166, R166, UR42, -R193 ;  /* 0x0000002aa6a67c23 */ /* 0x000fc200080108c1 */
[--C-:B------:R-:W-:Y:S01]  /*65a0*/  FFMA.FTZ R167, R167, UR42, -R193.reuse ;  /* 0x0000002aa7a77c23 */ /* 0x100fe200080108c1 */
[----:B------:R-:W-:-:S01]  /*65b0*/  FFMA.FTZ R170, R170, UR42, -R193 ;  /* 0x0000002aaaaa7c23 */ /* 0x000fc200080108c1 */
[----:B------:R-:W0:Y:S01]  /*65c0*/  MUFU.EX2 R182, R182 ;  /* 0x000000b600b67308 */ /* 0x000e220000000800 */
[----:B------:R-:W-:-:S01]  /*65d0*/  FFMA.FTZ R171, R171, UR42, -R193 ;  /* 0x0000002aabab7c23 */ /* 0x000fc200080108c1 */
[--C-:B------:R-:W-:Y:S01]  /*65e0*/  FFMA.FTZ R174, R174, UR42, -R193.reuse ;  /* 0x0000002aaeae7c23 */ /* 0x100fe200080108c1 */
[----:B------:R-:W-:-:S01]  /*65f0*/  FFMA.FTZ R175, R175, UR42, -R193 ;  /* 0x0000002aafaf7c23 */ /* 0x000fc200080108c1 */
[----:B------:R-:W-:Y:S01]  /*6600*/  FFMA.FTZ R178, R178, UR42, -R193 ;  /* 0x0000002ab2b27c23 */ /* 0x000fe200080108c1 */
[----:B------:R-:W-:-:S02]  /*6610*/  WARPGROUP.DEPBAR.LE gsb0, 0x0 ;  /* 0x00008000000079c5 */ /* 0x000fc40000010000 */
[--C-:B------:R-:W-:Y:S01]  /*6620*/  FFMA.FTZ R179, R179, UR42, -R193.reuse ;  /* 0x0000002ab3b37c23 */ /* 0x100fe200080108c1 */
        /* <DEDUP_REMOVED lines=8> */
[----:B------:R-:W2:Y:S01]  /*66b0*/  MUFU.EX2 R155, R155 ;  /* 0x0000009b009b7308 */ /* 0x000ea20000000800 */
[----:B0-----:R-:W-:-:S01]  /*66c0*/  FFMA.FTZ R4, R182, R4, R8 ;  /* 0x00000004b6047223 */ /* 0x001fc20000010008 */
[--C-:B------:R-:W-:Y:S01]  /*66d0*/  FFMA.FTZ R198, R198, UR42, -R193.reuse ;  /* 0x0000002ac6c67c23 */ /* 0x100fe200080108c1 */
[----:B------:R-:W-:-:S01]  /*66e0*/  FFMA.FTZ R199, R199, UR42, -R193 ;  /* 0x0000002ac7c77c23 */ /* 0x000fc200080108c1 */
[----:B------:R-:W-:Y:S01]  /*66f0*/  FFMA.FTZ R202, R202, UR42, -R193 ;  /* 0x0000002acaca7c23 */ /* 0x000fe200080108c1 */
[----:B------:R-:W-:-:S01]  /*6700*/  FADD.FTZ R4, R9, R4 ;  /* 0x0000000409047221 */ /* 0x000fc20000010000 */
[--C-:B------:R-:W-:Y:S01]  /*6710*/  FFMA.FTZ R203, R203, UR42, -R193.reuse ;  /* 0x0000002acbcb7c23 */ /* 0x100fe200080108c1 */
[----:B------:R-:W-:-:S01]  /*6720*/  FFMA.FTZ R206, R206, UR42, -R193 ;  /* 0x0000002acece7c23 */ /* 0x000fc200080108c1 */
[----:B------:R-:W0:Y:S01]  /*6730*/  MUFU.EX2 R158, R158 ;  /* 0x0000009e009e7308 */ /* 0x000e220000000800 */
[----:B-1----:R-:W-:-:S01]  /*6740*/  FFMA.FTZ R3, R196, R3, R154 ;  /* 0x00000003c4037223 */ /* 0x002fc2000001009a */
[----:B------:R2:W-:Y:S06]  /*6750*/  BAR.ARV R5, 0x100 ;  /* 0x000400050000751d */ /* 0x0005ec0000002000 */
[----:B------:R-:W1:Y:S01]  /*6760*/  MUFU.EX2 R159, R159 ;  /* 0x0000009f009f7308 */ /* 0x000e620000000800 */
[----:B------:R-:W-:-:S01]  /*6770*/  FFMA.FTZ R207, R207, UR42, -R193 ;  /* 0x0000002acfcf7c23 */ /* 0x000fc200080108c1 */
[----:B--2---:R-:W-:Y:S01]  /*6780*/  FADD.FTZ R5, R155, R3 ;  /* 0x000000039b057221 */ /* 0x004fe20000010000 */
[----:B------:R-:W-:-:S01]  /*6790*/  FADD.FTZ R3, R10, R4 ;  /* 0x000000040a037221 */ /* 0x000fc20000010000 */
[--C-:B------:R-:W-:Y:S01]  /*67a0*/  FFMA.FTZ R210, R210, UR42, -R193.reuse ;  /* 0x0000002ad2d27c23 */ /* 0x100fe200080108c1 */
[----:B------:R-:W-:-:S01]  /*67b0*/  FFMA.FTZ R211, R211, UR42, -R193 ;  /* 0x0000002ad3d37c23 */ /* 0x000fc200080108c1 */
[----:B------:R-:W-:Y:S01]  /*67c0*/  FFMA.FTZ R214, R214, UR42, -R193 ;  /* 0x0000002ad6d67c23 */ /* 0x000fe200080108c1 */
[----:B------:R-:W-:-:S01]  /*67d0*/  FADD.FTZ R3, R11, R3 ;  /* 0x000000030b037221 */ /* 0x000fc20000010000 */
[----:B------:R-:W2:Y:S01]  /*67e0*/  MUFU.EX2 R162, R162 ;  /* 0x000000a200a27308 */ /* 0x000ea20000000800 */
[----:B0-----:R-:W-:-:S01]  /*67f0*/  FADD.FTZ R4, R158, R5 ;  /* 0x000000059e047221 */ /* 0x001fc20000010000 */
[----:B------:R-:W-:Y:S01]  /*6800*/  FFMA.FTZ R193, R215, UR42, -R193 ;  /* 0x0000002ad7c17c23 */ /* 0x000fe200080108c1 */
[----:B------:R-:W-:-:S04]  /*6810*/  FADD.FTZ R3, R12, R3 ;  /* 0x000000030c037221 */ /* 0x000fc80000010000 */
[----:B------:R-:W-:Y:S01]  /*6820*/  FADD.FTZ R3, R13, R3 ;  /* 0x000000030d037221 */ /* 0x000fe20000010000 */
[----:B------:R-:W0:Y:S01]  /*6830*/  MUFU.EX2 R163, R163 ;  /* 0x000000a300a37308 */ /* 0x000e220000000800 */
[----:B-1----:R-:W-:-:S02]  /*6840*/  FADD.FTZ R4, R159, R4 ;  /* 0x000000049f047221 */ /* 0x002fc40000010000 */
[----:B------:R-:W-:-:S05]  /*6850*/  FADD.FTZ R3, R14, R3 ;  /* 0x000000030e037221 */ /* 0x000fca0000010000 */
        /* <DEDUP_REMOVED lines=32> */
[----:B------:R2:W3:Y:S01]  /*6a60*/  MUFU.EX2 R6, R197 ;  /* 0x000000c500067308 */ /* 0x0004e20000000800 */
[----:B0-----:R-:W-:-:S07]  /*6a70*/  FADD.FTZ R4, R179, R4 ;  /* 0x00000004b3047221 */ /* 0x001fce0000010000 */
[----:B------:R-:W0:Y:S01]  /*6a80*/  MUFU.EX2 R161, R161 ;  /* 0x000000a100a17308 */ /* 0x000e220000000800 */
[----:B-1----:R-:W-:-:S01]  /*6a90*/  FADD.FTZ R3, R160, R3 ;  /* 0x00000003a0037221 */ /* 0x002fc20000010000 */
[----:B--2---:R-:W-:-:S05]  /*6aa0*/  IMAD.U32 R197, RZ, RZ, UR54 ;  /* 0x00000036ffc57e24 */ /* 0x004fca000f8e00ff */
[----:B------:R-:W-:Y:S01]  /*6ab0*/  @!P0 LEA R197, R197, UR41, 0x3 ;  /* 0x00000029c5c58c11 */ /* 0x000fe2000f8e18ff */
[----:B------:R-:W1:Y:S01]  /*6ac0*/  MUFU.EX2 R183, R183 ;  /* 0x000000b700b77308 */ /* 0x000e620000000800 */
[----:B---3--:R-:W-:-:S03]  /*6ad0*/  FADD.FTZ R4, R6, R4 ;  /* 0x0000000406047221 */ /* 0x008fc60000010000 */
[----:B------:R-:W-:-:S04]  /*6ae0*/  @!P0 VIADD R197, R197, 0x38840 ;  /* 0x00038840c5c58836 */ /* 0x000fc80000000000 */
[----:B------:R-:W2:Y:S01]  /*6af0*/  MUFU.EX2 R164, R164 ;  /* 0x000000a400a47308 */ /* 0x000ea20000000800 */
[----:B0-----:R-:W-:-:S01]  /*6b00*/  FADD.FTZ R3, R161, R3 ;  /* 0x00000003a1037221 */ /* 0x001fc20000010000 */
[----:B------:R-:W-:-:S04]  /*6b10*/  @!P0 PRMT R197, RZ, 0x654, R197 ;  /* 0x00000654ffc58816 */ /* 0x000fc800000000c5 */
[----:B------:R0:W-:Y:S02]  /*6b20*/  @!P0 SYNCS.ARRIVE.TRANS64.RED.A1T0 RZ, [R197+URZ], RZ ;  /* 0x000000ffc5ff89a7 */ /* 0x0001e4000810043f */
[----:B------:R-:W3:Y:S01]  /*6b30*/  MUFU.EX2 R186, R186 ;  /* 0x000000ba00ba7308 */ /* 0x000ee20000000800 */
[----:B-1----:R-:W-:-:S07]  /*6b40*/  FADD.FTZ R4, R183, R4 ;  /* 0x00000004b7047221 */ /* 0x002fce0000010000 */
[----:B------:R-:W1:Y:S01]  /*6b50*/  MUFU.EX2 R165, R165 ;  /* 0x000000a500a57308 */ /* 0x000e620000000800 */
[----:B--2---:R-:W-:-:S07]  /*6b60*/  FADD.FTZ R3, R164, R3 ;  /* 0x00000003a4037221 */ /* 0x004fce0000010000 */
[----:B------:R-:W2:Y:S01]  /*6b70*/  MUFU.EX2 R187, R187 ;  /* 0x000000bb00bb7308 */ /* 0x000ea20000000800 */
[----:B---3--:R-:W-:-:S07]  /*6b80*/  FADD.FTZ R4, R186, R4 ;  /* 0x00000004ba047221 */ /* 0x008fce0000010000 */
        /* <DEDUP_REMOVED lines=60> */
.L_x_2283:
[----:B------:R-:W-:Y:S01]  /*6f50*/  UISETP.GT.AND UP1, UPT, UR58, UR57, UPT ;  /* 0x000000393a00728c */ /* 0x000fe2000bf24270 */
[----:B------:R-:W-:Y:S01]  /*6f60*/  F2FP.SATFINITE.E4M3.F32.PACK_AB_MERGE_C R10, R11, R10, RZ ;  /* 0x0000000a0b0a723e */ /* 0x000fe200048070ff */
[----:B------:R-:W-:Y:S01]  /*6f70*/  ULEA UR6, UR59, UR41, 0x3 ;  /* 0x000000293b067291 */ /* 0x000fe2000f8e183f */
[----:B------:R-:W-:Y:S01]  /*6f80*/  F2FP.SATFINITE.E4M3.F32.PACK_AB_MERGE_C R158, R159, R158, RZ ;  /* 0x0000009e9f9e723e */ /* 0x000fe200048070ff */
[----:B------:R-:W-:Y:S01]  /*6f90*/  UIADD3 UR58, UR58, -0x1, URZ ;  /* 0xffffffff3a3a7890 */ /* 0x000fe2000fffe03f */
[----:B------:R-:W-:Y:S01]  /*6fa0*/  F2FP.SATFINITE.E4M3.F32.PACK_AB_MERGE_C R14, R15, R14, RZ ;  /* 0x0000000e0f0e723e */ /* 0x000fe200048070ff */
[----:B------:R-:W-:Y:S01]  /*6fb0*/  UIADD3 UR6, UR6, 0x38860, URZ ;  /* 0x0003886006067890 */ /* 0x000fe2000fffe03f */
[----:B------:R-:W-:Y:S01]  /*6fc0*/  PLOP3.LUT P3, PT, PT, PT, UP1, 0x80, 0x0 ;  /* 0x000000000000781c */ /* 0x000fe20003f6f018 */
[----:B------:R-:W-:Y:S01]  /*6fd0*/  UMOV UR60, UR48 ;  /* 0x00000030003c7c82 */ /* 0x000fe20008000000 */
[----:B------:R-:W-:Y:S01]  /*6fe0*/  F2FP.SATFINITE.E4M3.F32.PACK_AB_MERGE_C R166, R167, R166, RZ ;  /* 0x000000a6a7a6723e */ /* 0x000fe200048070ff */
[----:B------:R-:W-:Y:S01]  /*6ff0*/  UPRMT UR6, UR40, 0x654, UR6 ;  /* 0x0000065428067896 */ /* 0x000fe20008000006 */
[----:B------:R-:W-:Y:S01]  /*7000*/  F2FP.SATFINITE.E4M3.F32.PACK_AB_MERGE_C R152, R153, R152, RZ ;  /* 0x000000989998723e */ /* 0x000fe200048070ff */
[----:B------:R-:W-:Y:S01]  /*7010*/  UMOV UR59, UR54 ;  /* 0x00000036003b7c82 */ /* 0x000fe20008000000 */
[----:B------:R-:W-:Y:S01]  /*7020*/  F2FP.SATFINITE.E4M3.F32.PACK_AB_MERGE_C R174, R175, R174, RZ ;  /* 0x000000aeafae723e */ /* 0x000fe200048070ff */
[----:B------:R-:W-:Y:S01]  /*7030*/  FMUL.FTZ R24, R24, R182 ;  /* 0x000000b618187220 */ /* 0x000fe20000410000 */
[----:B------:R-:W-:Y:S01]  /*7040*/  F2FP.SATFINITE.E4M3.F32.PACK_AB_MERGE_C R160, R161, R160, RZ ;  /* 0x000000a0a1a0723e */ /* 0x000fe200048070ff */
[----:B------:R-:W-:Y:S01]  /*7050*/  FMUL.FTZ R25, R25, R182 ;  /* 0x000000b619197220 */ /* 0x000fe20000410000 */
[----:B------:R-:W-:Y:S01]  /*7060*/  F2FP.SATFINITE.E4M3.F32.PACK_AB_MERGE_C R10, R9, R8, R10 ;  /* 0x00000008090a723e */ /* 0x000fe2000480700a */
[----:B------:R-:W-:Y:S01]  /*7070*/  FMUL.FTZ R28, R28, R182 ;  /* 0x000000b61c1c7220 */ /* 0x000fe20000410000 */
[----:B------:R-:W-:Y:S01]  /*7080*/  F2FP.SATFINITE.E4M3.F32.PACK_AB_MERGE_C R154, R155, R154, R158 ;  /* 0x0000009a9b9a723e */ /* 0x000fe2000480709e */
[----:B------:R-:W-:Y:S01]  /*7090*/  SYNCS.ARRIVE.TRANS64.RED.A1T0 RZ, [UR6], RZ ;  /* 0x000000ffffff79a7 */ /* 0x000fe20008100406 */
[----:B------:R-:W-:Y:S01]  /*70a0*/  F2FP.SATFINITE.E4M3.F32.PACK_AB_MERGE_C R6, R183, R6, RZ ;  /* 0x00000006b706723e */ /* 0x000fe200048070ff */
        /* <DEDUP_REMOVED lines=156> */
[----:B------:R-:W-:Y:S06]  /*7a70*/  @P3 BRA `(.L_x_2284) ;  /* 0xffffffd000cc3947 */ /* 0x000fec000383ffff */
.L_x_2274:
[----:B------:R-:W-:-:S06]  /*7a80*/  UISETP.GE.AND UP0, UPT, UR58, UR39, UPT ;  /* 0x000000273a00728c */ /* 0x000fcc000bf06270 */
[----:B------:R-:W-:-:S13]  /*7a90*/  PLOP3.LUT P2, PT, PT, PT, UP0, 0x80, 0x0 ;  /* 0x000000000000781c */ /* 0x000fda0003f4f008 */
[----:B------:R-:W-:Y:S05]  /*7aa0*/  @!P2 BRA `(.L_x_2285) ;  /* 0x0000002000dca947 */ /* 0x000fea0003800000 */
[----:B------:R-:W-:Y:S01]  /*7ab0*/  IMAD.MOV.U32 R5, RZ, RZ, R0 ;  /* 0x000000ffff057224 */ /* 0x000fe200078e0000 */
[----:B------:R-:W-:Y:S01]  /*7ac0*/  UMOV UR56, UR48 ;  /* 0x0000003000387c82 */ /* 0x000fe20008000000 */
[----:B------:R-:W-:Y:S01]  /*7ad0*/  IMAD.MOV.U32 R6, RZ, RZ, R2 ;  /* 0x000000ffff067224 */ /* 0x000fe200078e0002 */
[----:B------:R-:W-:-:S06]  /*7ae0*/  UMOV UR55, UR54 ;  /* 0x0000003600377c82 */ /* 0x000fcc0008000000 */
.L_x_2295:
        /* <DEDUP_REMOVED lines=9> */
.L_x_2287:
[----:B------:R-:W-:Y:S01]  /*7b80*/  ULEA UR6, UR54, UR41, 0x3 ;  /* 0x0000002936067291 */ /* 0x000fe2000f8e183f */
[----:B------:R-:W-:-:S05]  /*7b90*/  IMAD.U32 R0, RZ, RZ, UR48 ;  /* 0x00000030ff007e24 */ /* 0x000fca000f8e00ff */
[----:B------:R-:W-:-:S04]  /*7ba0*/  SHF.L.U32 R0, R0, 0x1f, RZ ;  /* 0x0000001f00007819 */ /* 0x000fc800000006ff */
[----:B------:R0:W1:Y:S01]  /*7bb0*/  SYNCS.PHASECHK.TRANS64.TRYWAIT P2, [UR6+0x38830], R0 ;  /* 0x03883000ff0075a7 */ /* 0x0000620008040146 */
[----:B------:R-:W-:Y:S05]  /*7bc0*/  @!P1 BRA `(.L_x_2288) ;  /* 0x0000000000049947 */ /* 0x000fea0003800000 */
[----:B------:R-:W-:Y:S01]  /*7bd0*/  BPT.TRAP 0x1 ;  /* 0x000000040000795c */ /* 0x000fe20000300000 */
.L_x_2288:
[----:B-1----:R-:W-:Y:S05]  /*7be0*/  @P2 BRA `(.L_x_2286) ;  /* 0x0000000000082947 */ /* 0x002fea0003800000 */
[----:B------:R-:W1:Y:S02]  /*7bf0*/  SYNCS.PHASECHK.TRANS64.TRYWAIT P2, [UR6+0x38830], R0 ;  /* 0x03883000ff0075a7 */ /* 0x000e640008040146 */
[----:B-1----:R-:W-:Y:S05]  /*7c00*/  @!P2 BRA `(.L_x_2289) ;  /* 0x000001040044a947 */ /* 0x002fea0003800000 */
.L_x_2286:
[----:B------:R-:W2:Y:S01]  /*7c10*/  S2R R2, SR_TID.X ;  /* 0x0000000000027919 */ /* 0x000ea20000002100 */
[----:B------:R-:W-:Y:S01]  /*7c20*/  ULEA UR34, UR54, UR51, 0xb ;  /* 0x0000003336227291 */ /* 0x000fe2000f8e583f */
[----:B------:R-:W-:Y:S01]  /*7c30*/  UMOV UR35, 0x40000040 ;  /* 0x4000004000237882 */ /* 0x000fe20000000000 */
[----:B------:R-:W-:Y:S02]  /*7c40*/  UMOV UR7, 0x40000040 ;  /* 0x4000004000077882 */ /* 0x000fe40000000000 */
[----:B------:R-:W-:Y:S02]  /*7c50*/  UIADD3 UR6, UR34, 0x2, URZ ;  /* 0x0000000222067890 */ /* 0x000fe4000fffe03f */
        /* <DEDUP_REMOVED lines=42> */
.L_x_2291:
[----:B------:R-:W-:Y:S01]  /*7f00*/  ULEA UR6, UR55, UR41, 0x3 ;  /* 0x0000002937067291 */ /* 0x000fe2000f8e183f */
[----:B------:R-:W-:-:S05]  /*7f10*/  IMAD.U32 R0, RZ, RZ, UR56 ;  /* 0x00000038ff007e24 */ /* 0x000fca000f8e00ff */
[----:B------:R-:W-:-:S04]  /*7f20*/  SHF.L.U32 R0, R0, 0x1f, RZ ;  /* 0x0000001f00007819 */ /* 0x000fc800000006ff */
[----:B------:R0:W1:Y:S01]  /*7f30*/  SYNCS.PHASECHK.TRANS64.TRYWAIT P2, [UR6+0x38850], R0 ;  /* 0x03885000ff0075a7 */ /* 0x0000620008040146 */
[----:B------:R-:W-:Y:S05]  /*7f40*/  @!P1 BRA `(.L_x_2292) ;  /* 0x0000000000049947 */ /* 0x000fea0003800000 */
[----:B------:R-:W-:Y:S01]  /*7f50*/  BPT.TRAP 0x1 ;  /* 0x000000040000795c */ /* 0x000fe20000300000 */
.L_x_2292:
[----:B-1----:R-:W-:Y:S05]  /*7f60*/  @P2 BRA `(.L_x_2290) ;  /* 0x0000000000082947 */ /* 0x002fea0003800000 */
[----:B------:R-:W1:Y:S02]  /*7f70*/  SYNCS.PHASECHK.TRANS64.TRYWAIT P2, [UR6+0x38850], R0 ;  /* 0x03885000ff0075a7 */ /* 0x000e640008040146 */
[----:B-1----:R-:W-:Y:S05]  /*7f80*/  @!P2 BRA `(.L_x_2293) ;  /* 0x00000100007ca947 */ /* 0x002fea0003800000 */
.L_x_2290:
[----:B------:R-:W-:Y:S01]  /*7f90*/  UIADD3 UR6, UR41, 0x400, URZ ;  /* 0x0000040029067890 */ /* 0x000fe2000fffe03f */
[----:B------:R-:W-:Y:S01]  /*7fa0*/  WARPGROUP.ARRIVE ;  /* 0x00000000000079c5 */ /* 0x000fe20000000000 */
[----:B------:R-:W-:Y:S01]  /*7fb0*/  UMOV UR7, 0x40000040 ;  /* 0x4000004000077882 */ /* 0x000fe20000000000 */
[----:B-1----:R-:W-:Y:S01]  /*7fc0*/  FMNMX.FTZ R2, R152, R6, !PT ;  /* 0x0000000698027209 */ /* 0x002fe20007810000 */
[----:B------:R-:W-:Y:S01]  /*7fd0*/  USHF.R.U32.HI UR6, URZ, 0x4, UR6 ;  /* 0x000000043f067899 */ /* 0x000fe20008011606 */
[----:B0-----:R-:W-:Y:S02]  /*7fe0*/  FMNMX.FTZ R0, R154, R5, !PT ;  /* 0x000000059a007209 */ /* 0x001fe40007810000 */
        /* <DEDUP_REMOVED lines=86> */
[----:B------:R-:W-:-:S01]  /*8550*/  FFMA.FTZ R8, R152, UR42, -R7 ;  /* 0x0000002a98087c23 */ /* 0x000fc20008010807 */
[----:B------:R-:W-:Y:S01]  /*8560*/  FMUL.FTZ R5, R5, UR42 ;  /* 0x0000002a05057c20 */ /* 0x000fe20008410000 */
[----:B------:R-:W-:-:S01]  /*8570*/  FFMA.FTZ R10, R156, UR42, -R7 ;  /* 0x0000002a9c0a7c23 */ /* 0x000fc20008010807 */
[----:B------:R-:W-:Y:S01]  /*8580*/  FFMA.FTZ R193, R0, R193, -8 ;  /* 0xc100000000c17423 */ /* 0x000fe200000100c1 */
[----:B------:R-:W-:Y:S01]  /*8590*/  MUFU.EX2 R6, R6 ;  /* 0x0000000600067308 */ /* 0x000fe20000000800 */
[----:B------:R-:W-:-:S01]  /*85a0*/  FFMA.FTZ R156, R176, UR42, -R7 ;  /* 0x0000002ab09c7c23 */ /* 0x000fc20008010807 */
[----:B------:R-:W-:Y:S01]  /*85b0*/  FFMA.FTZ R176, R196, UR42, -R7 ;  /* 0x0000002ac4b07c23 */ /* 0x000fe20008010807 */
[----:B------:R-:W-:-:S01]  /*85c0*/  FFMA.FTZ R154, R154, UR42, -R193 ;  /* 0x0000002a9a9a7c23 */ /* 0x000fc200080108c1 */
[----:B------:R-:W-:Y:S01]  /*85d0*/  FFMA.FTZ R155, R155, UR42, -R193 ;  /* 0x0000002a9b9b7c23 */ /* 0x000fe200080108c1 */
[----:B------:R-:W-:-:S02]  /*85e0*/  IMAD.U32 R196, RZ, RZ, UR54 ;  /* 0x00000036ffc47e24 */ /* 0x000fc4000f8e00ff */
[----:B------:R-:W-:Y:S01]  /*85f0*/  FFMA.FTZ R158, R158, UR42, -R193 ;  /* 0x0000002a9e9e7c23 */ /* 0x000fe200080108c1 */
[----:B------:R-:W-:-:S01]  /*8600*/  FFMA.FTZ R11, R157, UR42, -R7 ;  /* 0x0000002a9d0b7c23 */ /* 0x000fc20008010807 */
[----:B------:R-:W0:Y:S01]  /*8610*/  MUFU.EX2 R8, R8 ;  /* 0x0000000800087308 */ /* 0x000e220000000800 */
[----:B------:R-:W-:-:S01]  /*8620*/  FFMA.FTZ R159, R159, UR42, -R193 ;  /* 0x0000002a9f9f7c23 */ /* 0x000fc200080108c1 */
[----:B------:R-:W-:Y:S01]  /*8630*/  @!P0 LEA R196, R196, UR41, 0x3 ;  /* 0x00000029c4c48c11 */ /* 0x000fe2000f8e18ff */
[----:B------:R-:W-:-:S01]  /*8640*/  FFMA.FTZ R12, R160, UR42, -R7 ;  /* 0x0000002aa00c7c23 */ /* 0x000fc20008010807 */
[----:B------:R-:W-:Y:S01]  /*8650*/  FFMA.FTZ R162, R162, UR42, -R193 ;  /* 0x0000002aa2a27c23 */ /* 0x000fe200080108c1 */
[----:B------:R-:W-:-:S01]  /*8660*/  FFMA.FTZ R157, R177, UR42, -R7 ;  /* 0x0000002ab19d7c23 */ /* 0x000fc20008010807 */
[--C-:B------:R-:W-:Y:S01]  /*8670*/  FFMA.FTZ R13, R161, UR42, -R7.reuse ;  /* 0x0000002aa10d7c23 */ /* 0x100fe20008010807 */
[----:B------:R-:W-:Y:S01]  /*8680*/  @!P0 VIADD R196, R196, 0x38840 ;  /* 0x00038840c4c48836 */ /* 0x000fe20000000000 */
[----:B------:R-:W-:Y:S01]  /*8690*/  MUFU.EX2 R5, R5 ;  /* 0x0000000500057308 */ /* 0x000fe20000000800 */
[----:B------:R-:W-:-:S01]  /*86a0*/  FFMA.FTZ R177, R197, UR42, -R7 ;  /* 0x0000002ac5b17c23 */ /* 0x000fc20008010807 */
[----:B------:R-:W-:Y:S01]  /*86b0*/  FFMA.FTZ R163, R163, UR42, -R193 ;  /* 0x0000002aa3a37c23 */ /* 0x000fe200080108c1 */
[----:B------:R-:W-:-:S01]  /*86c0*/  FFMA.FTZ R14, R164, UR42, -R7 ;  /* 0x0000002aa40e7c23 */ /* 0x000fc20008010807 */
[----:B------:R-:W-:Y:S01]  /*86d0*/  @!P0 PRMT R196, RZ, 0x654, R196 ;  /* 0x00000654ffc48816 */ /* 0x000fe200000000c4 */
        /* <DEDUP_REMOVED lines=13> */
[--C-:B------:R-:W-:Y:S01]  /*87b0*/  FFMA.FTZ R178, R178, UR42, -R193.reuse ;  /* 0x0000002ab2b27c23 */ /* 0x100fe200080108c1 */
[----:B------:R-:W-:-:S01]  /*87c0*/  FFMA.FTZ R179, R179, UR42, -R193 ;  /* 0x0000002ab3b37c23 */ /* 0x000fc200080108c1 */
[----:B------:R-:W-:Y:S01]  /*87d0*/  FFMA.FTZ R160, R180, UR42, -R7 ;  /* 0x0000002ab4a07c23 */ /* 0x000fe20008010807 */
[----:B------:R-:W-:-:S01]  /*87e0*/  FFMA.FTZ R182, R182, UR42, -R193 ;  /* 0x0000002ab6b67c23 */ /* 0x000fc200080108c1 */
[----:B------:R-:W-:Y:S01]  /*87f0*/  FFMA.FTZ R161, R181, UR42, -R7 ;  /* 0x0000002ab5a17c23 */ /* 0x000fe20008010807 */
[----:B------:R-:W-:-:S01]  /*8800*/  FFMA.FTZ R183, R183, UR42, -R193 ;  /* 0x0000002ab7b77c23 */ /* 0x000fc200080108c1 */
[----:B------:R-:W2:Y:S01]  /*8810*/  MUFU.EX2 R155, R155 ;  /* 0x0000009b009b7308 */ /* 0x000ea20000000800 */
        /* <DEDUP_REMOVED lines=8> */
[----:B0-----:R-:W-:-:S01]  /*88a0*/  FADD.FTZ R4, R9, R4 ;  /* 0x0000000409047221 */ /* 0x001fc20000010000 */
[----:B------:R-:W-:Y:S01]  /*88b0*/  FFMA.FTZ R169, R189, UR42, -R7 ;  /* 0x0000002abda97c23 */ /* 0x000fe20008010807 */
[----:B------:R-:W-:-:S01]  /*88c0*/  FFMA.FTZ R191, R191, UR42, -R193 ;  /* 0x0000002abfbf7c23 */ /* 0x000fc200080108c1 */
[----:B------:R-:W-:Y:S01]  /*88d0*/  FFMA.FTZ R172, R192, UR42, -R7 ;  /* 0x0000002ac0ac7c23 */ /* 0x000fe20008010807 */
[----:B------:R-:W-:-:S01]  /*88e0*/  FFMA.FTZ R194, R194, UR42, -R193 ;  /* 0x0000002ac2c27c23 */ /* 0x000fc200080108c1 */
[--C-:B------:R-:W-:Y:S01]  /*88f0*/  FFMA.FTZ R195, R195, UR42, -R193.reuse ;  /* 0x0000002ac3c37c23 */ /* 0x100fe200080108c1 */
        /* <DEDUP_REMOVED lines=9> */
[----:B------:R-:W3:Y:S01]  /*8990*/  MUFU.EX2 R11, R11 ;  /* 0x0000000b000b7308 */ /* 0x000ee20000000800 */
[----:B------:R-:W-:-:S01]  /*89a0*/  FFMA.FTZ R185, R205, UR42, -R7 ;  /* 0x0000002acdb97c23 */ /* 0x000fc20008010807 */
[----:B------:R-:W-:Y:S01]  /*89b0*/  FFMA.FTZ R207, R207, UR42, -R193 ;  /* 0x0000002acfcf7c23 */ /* 0x000fe200080108c1 */
[----:B------:R-:W-:-:S01]  /*89c0*/  FFMA.FTZ R188, R208, UR42, -R7 ;  /* 0x0000002ad0bc7c23 */ /* 0x000fc20008010807 */
[----:B------:R-:W-:Y:S01]  /*89d0*/  FFMA.FTZ R210, R210, UR42, -R193 ;  /* 0x0000002ad2d27c23 */ /* 0x000fe200080108c1 */
[----:B------:R-:W-:-:S01]  /*89e0*/  FFMA.FTZ R189, R209, UR42, -R7 ;  /* 0x0000002ad1bd7c23 */ /* 0x000fc20008010807 */
[----:B------:R-:W-:Y:S01]  /*89f0*/  FFMA.FTZ R211, R211, UR42, -R193 ;  /* 0x0000002ad3d37c23 */ /* 0x000fe200080108c1 */
[----:B------:R-:W-:-:S01]  /*8a00*/  FFMA.FTZ R192, R212, UR42, -R7 ;  /* 0x0000002ad4c07c23 */ /* 0x000fc20008010807 */
[----:B------:R-:W4:Y:S01]  /*8a10*/  MUFU.EX2 R159, R159 ;  /* 0x0000009f009f7308 */ /* 0x000f220000000800 */
[----:B------:R-:W-:-:S01]  /*8a20*/  FFMA.FTZ R214, R214, UR42, -R193 ;  /* 0x0000002ad6d67c23 */ /* 0x000fc200080108c1 */
[----:B------:R-:W-:Y:S01]  /*8a30*/  FFMA.FTZ R7, R213, UR42, -R7 ;  /* 0x0000002ad5077c23 */ /* 0x000fe20008010807 */
[----:B------:R-:W-:-:S05]  /*8a40*/  FFMA.FTZ R193, R215, UR42, -R193 ;  /* 0x0000002ad7c17c23 */ /* 0x000fca00080108c1 */
[----:B------:R-:W5:Y:S01]  /*8a50*/  MUFU.EX2 R12, R12 ;  /* 0x0000000c000c7308 */ /* 0x000f620000000800 */
[----:B------:R-:W-:Y:S02]  /*8a60*/  WARPGROUP.DEPBAR.LE gsb0, 0x0 ;  /* 0x00008000000079c5 */ /* 0x000fe40000010000 */
[----:B------:R-:W-:-:S06]  /*8a70*/  WARPGROUP.ARRIVE ;  /* 0x00000000000079c5 */ /* 0x000fcc0000000000 */
[----:B------:R-:W2:Y:S01]  /*8a80*/  S2R R231, SR_TID.X ;  /* 0x0000000000e77919 */ /* 0x000ea20000002100 */
[----:B------:R-:W5:Y:S01]  /*8a90*/  MUFU.EX2 R162, R162 ;  /* 0x000000a200a27308 */ /* 0x000f620000000800 */
[----:B------:R-:W-:Y:S01]  /*8aa0*/  QGMMA.64x256x32.F32.E4M3.E4M3 R24, R224, gdesc[UR4], R24, gsb0 ;  /* 0x03e00004e0187df3 */ /* 0x000fe20008000818 */
[----:B------:R-:W-:Y:S01]  /*8ab0*/  UIADD3 UR6, UR10, 0x4, URZ ;  /* 0x000000040a067890 */ /* 0x000fe2000fffe03f */
[----:B------:R-:W-:-:S05]  /*8ac0*/  UMOV UR7, 0x40000040 ;  /* 0x4000004000077882 */ /* 0x000fca0000000000 */
[----:B------:R-:W5:Y:S08]  /*8ad0*/  MUFU.EX2 R13, R13 ;  /* 0x0000000d000d7308 */ /* 0x000f700000000800 */
[----:B------:R-:W5:Y:S08]  /*8ae0*/  MUFU.EX2 R163, R163 ;  /* 0x000000a300a37308 */ /* 0x000f700000000800 */
[----:B------:R-:W5:Y:S01]  /*8af0*/  MUFU.EX2 R14, R14 ;  /* 0x0000000e000e7308 */ /* 0x000f620000000800 */
[----:B--2---:R-:W-:-:S07]  /*8b00*/  SHF.R.U32.HI R231, RZ, 0x7, R231 ;  /* 0x00000007ffe77819 */ /* 0x004fce00000116e7 */
[----:B------:R-:W2:Y:S01]  /*8b10*/  MUFU.EX2 R166, R166 ;  /* 0x000000a600a67308 */ /* 0x000ea20000000800 */
[----:B------:R-:W-:-:S07]  /*8b20*/  IADD3 R197, -R231, 0xb, RZ ;  /* 0x0000000be7c57810 */ /* 0x000fce0007ffe1ff */
[----:B------:R-:W2:Y:S08]  /*8b30*/  MUFU.EX2 R15, R15 ;  /* 0x0000000f000f7308 */ /* 0x000eb00000000800 */
        /* <DEDUP_REMOVED lines=28> */
[----:B------:R-:W2:Y:S01]  /*8d00*/  MUFU.EX2 R195, R195 ;  /* 0x000000c300c37308 */ /* 0x000ea20000000800 */
[----:B------:R-:W-:-:S02]  /*8d10*/  WARPGROUP.DEPBAR.LE gsb0, 0x0 ;  /* 0x00008000000079c5 */ /* 0x000fc40000010000 */
[----:B------:R-:W-:-:S05]  /*8d20*/  WARPGROUP.ARRIVE ;  /* 0x00000000000079c5 */ /* 0x000fca0000000000 */
[----:B------:R-:W2:Y:S01]  /*8d30*/  MUFU.EX2 R176, R176 ;  /* 0x000000b000b07308 */ /* 0x000ea20000000800 */
[----:B------:R-:W-:Y:S01]  /*8d40*/  QGMMA.64x256x32.F32.E4M3.E4M3 R24, R220, gdesc[UR4], R24, gsb0 ;  /* 0x03e00004dc187df3 */ /* 0x000fe20008000818 */
[----:B------:R-:W-:Y:S01]  /*8d50*/  UIADD3 UR6, UR10, 0x6, URZ ;  /* 0x000000060a067890 */ /* 0x000fe2000fffe03f */
[----:B------:R-:W-:-:S05]  /*8d60*/  UMOV UR7, 0x40000040 ;  /* 0x4000004000077882 */ /* 0x000fca0000000000 */
        /* <DEDUP_REMOVED lines=20> */
[----:B------:R-:W-:-:S06]  /*8eb0*/  WARPGROUP.ARRIVE ;  /* 0x00000000000079c5 */ /* 0x000fcc0000000000 */
[----:B------:R-:W-:Y:S03]  /*8ec0*/  QGMMA.64x256x32.F32.E4M3.E4M3 R24, R216, gdesc[UR4], R24, gsb0 ;  /* 0x03e00004d8187df3 */ /* 0x000fe60008000818 */
[----:B------:R-:W-:Y:S02]  /*8ed0*/  WARPGROUP.DEPBAR.LE gsb0, 0x0 ;  /* 0x00008000000079c5 */ /* 0x000fe40000010000 */
[----:B------:R0:W-:Y:S06]  /*8ee0*/  BAR.ARV R197, 0x100 ;  /* 0x000400c50000751d */ /* 0x0001ec0000002000 */
[----:B------:R1:W-:Y:S02]  /*8ef0*/  @!P0 SYNCS.ARRIVE.TRANS64.RED.A1T0 RZ, [R196+URZ], RZ ;  /* 0x000000ffc4ff89a7 */ /* 0x0003e4000810043f */
[----:B-1----:R-:W-:-:S01]  /*8f00*/  FADD.FTZ R196, R155, R3 ;  /* 0x000000039bc47221 */ /* 0x002fc20000010000 */
[----:B------:R-:W-:-:S03]  /*8f10*/  FADD.FTZ R3, R10, R4 ;  /* 0x000000040a037221 */ /* 0x000fc60000010000 */
[----:B0-----:R-:W-:Y:S01]  /*8f20*/  FADD.FTZ R4, R158, R196 ;  /* 0x000000c49e047221 */ /* 0x001fe20000010000 */
[----:B---3--:R-:W-:-:S03]  /*8f30*/  FADD.FTZ R3, R11, R3 ;  /* 0x000000030b037221 */ /* 0x008fc60000010000 */
[----:B----4-:R-:W-:Y:S01]  /*8f40*/  FADD.FTZ R4, R159, R4 ;  /* 0x000000049f047221 */ /* 0x010fe20000010000 */
[----:B-----5:R-:W-:-:S03]  /*8f50*/  FADD.FTZ R3, R12, R3 ;  /* 0x000000030c037221 */ /* 0x020fc60000010000 */
[----:B------:R-:W-:Y:S01]  /*8f60*/  FADD.FTZ R4, R162, R4 ;  /* 0x00000004a2047221 */ /* 0x000fe20000010000 */
[----:B------:R-:W-:-:S03]  /*8f70*/  FADD.FTZ R3, R13, R3 ;  /* 0x000000030d037221 */ /* 0x000fc60000010000 */
[----:B------:R-:W-:Y:S01]  /*8f80*/  FADD.FTZ R4, R163, R4 ;  /* 0x00000004a3047221 */ /* 0x000fe20000010000 */
[----:B------:R-:W-:-:S03]  /*8f90*/  FADD.FTZ R3, R14, R3 ;  /* 0x000000030e037221 */ /* 0x000fc60000010000 */
[----:B--2---:R-:W-:Y:S01]  /*8fa0*/  FADD.FTZ R4, R166, R4 ;  /* 0x00000004a6047221 */ /* 0x004fe20000010000 */
        /* <DEDUP_REMOVED lines=52> */
.L_x_2294:
        /* <DEDUP_REMOVED lines=178> */
[----:B------:R-:W-:Y:S06]  /*9e10*/  @P2 BRA `(.L_x_2295) ;  /* 0xffffffdc00342947 */ /* 0x000fec000383ffff */
.L_x_2285:
[----:B------:R-:W-:Y:S06]  /*9e20*/  BAR.ARV 0x8, 0x180 ;  /* 0x0206000000007b1d */ /* 0x000fec0000002000 */
[----:B------:R-:W-:Y:S05]  /*9e30*/  @!P1 BRA `(.L_x_2296) ;  /* 0x0000000000049947 */ /* 0x000fea0003800000 */
[----:B------:R-:W-:Y:S01]  /*9e40*/  BPT.TRAP 0x1 ;  /* 0x000000040000795c */ /* 0x000fe20000300000 */
.L_x_2296:
[----:B------:R-:W-:Y:S01]  /*9e50*/  ULEA UR5, UR54, UR41, 0x3 ;  /* 0x0000002936057291 */ /* 0x000fe2000f8e183f */
[----:B------:R-:W-:-:S05]  /*9e60*/  IMAD.U32 R5, RZ, RZ, UR48 ;  /* 0x00000030ff057e24 */ /* 0x000fca000f8e00ff */
[----:B------:R-:W-:-:S04]  /*9e70*/  SHF.L.U32 R5, R5, 0x1f, RZ ;  /* 0x0000001f05057819 */ /* 0x000fc800000006ff */
[----:B------:R0:W1:Y:S01]  /*9e80*/  SYNCS.PHASECHK.TRANS64.TRYWAIT P0, [UR5+0x38850], R5 ;  /* 0x03885005ff0075a7 */ /* 0x0000620008000145 */
[----:B------:R-:W-:Y:S05]  /*9e90*/  @!P1 BRA `(.L_x_2297) ;  /* 0x0000000000049947 */ /* 0x000fea0003800000 */
[----:B------:R-:W-:Y:S01]  /*9ea0*/  BPT.TRAP 0x1 ;  /* 0x000000040000795c */ /* 0x000fe20000300000 */
.L_x_2297:
[----:B-1----:R-:W-:Y:S05]  /*9eb0*/  @P0 BRA `(.L_x_2298) ;  /* 0x0000000000080947 */ /* 0x002fea0003800000 */
[----:B------:R-:W1:Y:S02]  /*9ec0*/  SYNCS.PHASECHK.TRANS64.TRYWAIT P0, [UR5+0x38850], R5 ;  /* 0x03885005ff0075a7 */ /* 0x000e640008000145 */
[----:B-1----:R-:W-:Y:S05]  /*9ed0*/  @!P0 BRA `(.L_x_2299) ;  /* 0x000000e000c08947 */ /* 0x002fea0003800000 */
.L_x_2298:
[----:B------:R-:W-:Y:S01]  /*9ee0*/  UIADD3 UR41, UR41, 0x400, URZ ;  /* 0x0000040029297890 */ /* 0x000fe2000fffe03f */
[----:B------:R-:W-:Y:S01]  /*9ef0*/  WARPGROUP.ARRIVE ;  /* 0x00000000000079c5 */ /* 0x000fe20000000000 */
[----:B------:R-:W-:Y:S01]  /*9f00*/  UMOV UR7, 0x40000040 ;  /* 0x4000004000077882 */ /* 0x000fe20000000000 */
[----:B------:R-:W-:Y:S01]  /*9f10*/  ULDC.64 UR8, c[0x0][0x9a0] ;  /* 0x0002680000087ab9 */ /* 0x000fe20000000a00 */
[----:B------:R-:W-:Y:S01]  /*9f20*/  USHF.R.U32.HI UR41, URZ, 0x4, UR41 ;  /* 0x000000043f297899 */ /* 0x000fe20008011629 */
[----:B------:R-:W-:-:S03]  /*9f30*/  ISETP.NE.U32.AND P0, PT, RZ, UR8, PT ;  /* 0x00000008ff007c0c */ /* 0x000fc6000bf05070 */
[----:B------:R-:W-:Y:S01]  /*9f40*/  ULOP3.LUT UR41, UR41, 0x3fff, URZ, 0xc0, !UPT ;  /* 0x00003fff29297892 */ /* 0x000fe2000f8ec03f */
[----:B------:R-:W-:-:S03]  /*9f50*/  ISETP.NE.AND.EX P0, PT, RZ, UR9, PT, P0 ;  /* 0x00000009ff007c0c */ /* 0x000fc6000bf05300 */
[----:B------:R-:W-:-:S04]  /*9f60*/  ULOP3.LUT UR4, UR41, 0x10000, URZ, 0xfc, !UPT ;  /* 0x0001000029047892 */ /* 0x000fc8000f8efc3f */
[----:B------:R-:W-:-:S06]  /*9f70*/  ULEA UR4, UR54, UR4, 0xb ;  /* 0x0000000436047291 */ /* 0x000fcc000f8e583f */
[----:B------:R-:W2:Y:S01]  /*9f80*/  @P0 LDC.64 R8, c[0x0][0x9c8] ;  /* 0x00027200ff080b82 */ /* 0x000ea20000000a00 */
[----:B------:R-:W-:Y:S02]  /*9f90*/  UMOV UR6, UR4 ;  /* 0x0000000400067c82 */ /* 0x000fe40008000000 */
[----:B------:R-:W-:Y:S01]  /*9fa0*/  QGMMA.64x256x32.F32.E4M3.E4M3 R24, R228, gdesc[UR4], R24, gsb0 ;  /* 0x03e00004e4187df3 */ /* 0x000fe20008000818 */
[----:B------:R-:W-:Y:S01]  /*9fb0*/  UIADD3 UR6, UR4, 0x2, URZ ;  /* 0x0000000204067890 */ /* 0x000fe2000fffe03f */
[----:B------:R-:W-:-:S03]  /*9fc0*/  UMOV UR7, 0x40000040 ;  /* 0x4000004000077882 */ /* 0x000fc60000000000 */
[----:B-1----:R-:W1:Y:S01]  /*9fd0*/  @P0 LDC.64 R6, c[0x0][0x9d0] ;  /* 0x00027400ff060b82 */ /* 0x002e620000000a00 */
[----:B--2---:R-:W-:-:S04]  /*9fe0*/  @P0 IMAD R10, R8, UR43, RZ ;  /* 0x0000002b080a0c24 */ /* 0x004fc8000f8e02ff */
[----:B0-----:R-:W-:Y:S02]  /*9ff0*/  @P0 IMAD R5, R9, UR44, R10 ;  /* 0x0000002c09050c24 */ /* 0x001fe4000f8e020a */
[----:B------:R-:W-:-:S04]  /*a000*/  @P0 IMAD.WIDE.U32 R8, R8, UR44, RZ ;  /* 0x0000002c08080c25 */ /* 0x000fc8000f8e00ff */
[----:B------:R-:W-:Y:S02]  /*a010*/  @P0 IMAD.IADD R9, R9, 0x1, R5 ;  /* 0x0000000109090824 */ /* 0x000fe400078e0205 */
[----:B------:R-:W-:Y:S02]  /*a020*/  IMAD.MOV.U32 R5, RZ, RZ, 0x3f800000 ;  /* 0x3f800000ff057424 */ /* 0x000fe400078e00ff */
[----:B-1----:R-:W-:-:S04]  /*a030*/  @P0 IMAD.WIDE.U32 R8, R6, UR45, R8 ;  /* 0x0000002d06080c25 */ /* 0x002fc8000f8e0008 */
[----:B------:R-:W-:Y:S01]  /*a040*/  @P0 IMAD R7, R7, UR45, R9 ;  /* 0x0000002d07070c24 */ /* 0x000fe2000f8e0209 */
[----:B------:R-:W-:-:S04]  /*a050*/  @P0 LEA R6, P2, R8, UR8, 0x2 ;  /* 0x0000000808060c11 */ /* 0x000fc8000f8410ff */
[----:B------:R-:W-:-:S05]  /*a060*/  @P0 LEA.HI.X R7, R8, UR9, R7, 0x2, P2 ;  /* 0x0000000908070c11 */ /* 0x000fca00090f1407 */
[----:B------:R0:W2:Y:S01]  /*a070*/  @P0 LDG.E R5, desc[UR52][R6.64] ;  /* 0x0000003406050981 */ /* 0x0000a2000c1e1900 */
[----:B------:R-:W-:Y:S02]  /*a080*/  WARPGROUP.DEPBAR.LE gsb0, 0x0 ;  /* 0x00008000000079c5 */ /* 0x000fe40000010000 */
[----:B------:R-:W-:-:S06]  /*a090*/  WARPGROUP.ARRIVE ;  /* 0x00000000000079c5 */ /* 0x000fcc0000000000 */
[----:B------:R-:W-:Y:S01]  /*a0a0*/  QGMMA.64x256x32.F32.E4M3.E4M3 R24, R224, gdesc[UR4], R24, gsb0 ;  /* 0x03e00004e0187df3 */ /* 0x000fe20008000818 */
[----:B------:R-:W-:Y:S01]  /*a0b0*/  UIADD3 UR6, UR4, 0x4, URZ ;  /* 0x0000000404067890 */ /* 0x000fe2000fffe03f */
[----:B------:R-:W-:Y:S01]  /*a0c0*/  UMOV UR7, 0x40000040 ;  /* 0x4000004000077882 */ /* 0x000fe20000000000 */
[----:B------:R-:W1:Y:S04]  /*a0d0*/  SHFL.BFLY PT, R9, R4, 0x2, 0x1f ;  /* 0x0c401f0004097f89 */ /* 0x000e6800000e0000 */
[----:B------:R-:W3:Y:S01]  /*a0e0*/  SHFL.BFLY PT, R10, R3, 0x2, 0x1f ;  /* 0x0c401f00030a7f89 */ /* 0x000ee200000e0000 */
[----:B------:R-:W-:Y:S02]  /*a0f0*/  WARPGROUP.DEPBAR.LE gsb0, 0x0 ;  /* 0x00008000000079c5 */ /* 0x000fe40000010000 */
[----:B------:R-:W-:-:S15]  /*a100*/  WARPGROUP.ARRIVE ;  /* 0x00000000000079c5 */ /* 0x000fde0000000000 */
[----:B------:R-:W-:-:S03]  /*a110*/  NOP ;  /* 0x0000000000007918 */ /* 0x000fc60000000000 */
[----:B------:R-:W-:Y:S01]  /*a120*/  QGMMA.64x256x32.F32.E4M3.E4M3 R24, R220, gdesc[UR4], R24, gsb0 ;  /* 0x03e00004dc187df3 */ /* 0x000fe20008000818 */
[----:B------:R-:W-:Y:S01]  /*a130*/  UIADD3 UR6, UR4, 0x6, URZ ;  /* 0x0000000604067890 */ /* 0x000fe2000fffe03f */
[----:B------:R-:W-:Y:S01]  /*a140*/  UMOV UR7, 0x40000040 ;  /* 0x4000004000077882 */ /* 0x000fe20000000000 */
        /* <DEDUP_REMOVED lines=18> */
[----:B------:R-:W-:-:S02]  /*a270*/  IMAD.U32 R7, RZ, RZ, UR42 ;  /* 0x0000002aff077e24 */ /* 0x000fc4000f8e00ff */
[----:B------:R-:W-:Y:S02]  /*a280*/  IMAD.U32 R14, RZ, RZ, UR42 ;  /* 0x0000002aff0e7e24 */ /* 0x000fe4000f8e00ff */
[----:B0-----:R-:W-:Y:S01]  /*a290*/  @P2 FMUL.FTZ R8, R8, 0.69314718246459960938 ;  /* 0x3f31721808082820 */ /* 0x001fe20000410000 */
[----:B------:R-:W-:Y:S01]  /*a2a0*/  @P2 FMUL.FTZ R7, R7, 0.69314718246459960938 ;  /* 0x3f31721807072820 */ /* 0x000fe20000410000 */
[----:B------:R-:W-:Y:S01]  /*a2b0*/  @P3 FMUL.FTZ R12, R14, 0.69314718246459960938 ;  /* 0x3f3172180e0c3820 */ /* 0x000fe20000410000 */
[----:B-1----:R-:W-:Y:S01]  /*a2c0*/  @P3 FMUL.FTZ R9, R9, 0.69314718246459960938 ;  /* 0x3f31721809093820 */ /* 0x002fe20000410000 */
[----:B------:R-:W-:Y:S02]  /*a2d0*/  IMAD.MOV.U32 R4, RZ, RZ, -0x800000 ;  /* 0xff800000ff047424 */ /* 0x000fe400078e00ff */
[----:B------:R-:W-:Y:S01]  /*a2e0*/  @P2 FFMA.FTZ R4, R7, R2, R8 ;  /* 0x0000000207042223 */ /* 0x000fe20000010008 */
[----:B------:R-:W-:Y:S02]  /*a2f0*/  IMAD.MOV.U32 R3, RZ, RZ, -0x800000 ;  /* 0xff800000ff037424 */ /* 0x000fe400078e00ff */
[----:B------:R-:W-:Y:S01]  /*a300*/  @P3 FFMA.FTZ R3, R12, R0, R9 ;  /* 0x000000000c033223 */ /* 0x000fe20000010009 */
[-C--:B--2---:R-:W-:Y:S01]  /*a310*/  FMUL.FTZ R2, R6, R5.reuse ;  /* 0x0000000506027220 */ /* 0x084fe20000410000 */
[----:B---3--:R-:W-:Y:S01]  /*a320*/  FMUL.FTZ R0, R10, R5 ;  /* 0x000000050a007220 */ /* 0x008fe20000410000 */
[----:B------:R-:W-:-:S02]  /*a330*/  WARPGROUP.DEPBAR.LE gsb0, 0x0 ;  /* 0x00008000000079c5 */ /* 0x000fc40000010000 */
[----:B------:R-:W-:-:S06]  /*a340*/  WARPGROUP.ARRIVE ;  /* 0x00000000000079c5 */ /* 0x000fcc0000000000 */
[----:B------:R-:W-:Y:S03]  /*a350*/  QGMMA.64x256x32.F32.E4M3.E4M3 R24, R216, gdesc[UR4], R24, gsb0 ;  /* 0x03e00004d8187df3 */ /* 0x000fe60008000818 */
[----:B------:R-:W-:Y:S02]  /*a360*/  WARPGROUP.DEPBAR.LE gsb0, 0x0 ;  /* 0x00008000000079c5 */ /* 0x000fe40000010000 */
[----:B------:R-:W-:Y:S05]  /*a370*/  @!P1 BRA `(.L_x_2300) ;  /* 0x0000000000049947 */ /* 0x000fea0003800000 */
[----:B------:R-:W-:Y:S01]  /*a380*/  BPT.TRAP 0x1 ;  /* 0x000000040000795c */ /* 0x000fe20000300000 */
.L_x_2300:
        /* <DEDUP_REMOVED lines=137> */
[----:B------:R-:W-:-:S12]  /*ac20*/  ULOP3.LUT UR48, UR48, UR4, URZ, 0x3c, !UPT ;  /* 0x0000000430307292 */ /* 0x000fd8000f8e3c3f */
.L_x_2267:
        /* <DEDUP_REMOVED lines=15> */
[----:B------:R-:W2:Y:S01]  /*ad20*/  LDL R173, [R1+0x54] ;  /* 0x0000540001ad7983 */ /* 0x000ea20000100800 */
[----:B------:R-:W1:Y:S01]  /*ad30*/  S2UR UR4, SR_SWINHI ;  /* 0x00000000000479c3 */ /* 0x000e620000002f00 */
[----:B------:R-:W-:Y:S01]  /*ad40*/  ULDC.64 UR16, c[0x0][0xc00] ;  /* 0x0003000000107ab9 */ /* 0x000fe20000000a00 */
[----:B------:R-:W-:Y:S01]  /*ad50*/  ULDC.64 UR12, c[0x0][0xc00] ;  /* 0x00030000000c7ab9 */ /* 0x000fe20000000a00 */
[----:B------:R-:W-:Y:S01]  /*ad60*/  ULDC.64 UR14, c[0x0][0xc08] ;  /* 0x00030200000e7ab9 */ /* 0x000fe20000000a00 */
[----:B------:R-:W-:Y:S01]  /*ad70*/  ULDC UR22, c[0x0][0xbe8] ;  /* 0x0002fa0000167ab9 */ /* 0x000fe20000000800 */
[----:B0-----:R-:W-:-:S05]  /*ad80*/  IMAD.SHL.U32 R2, R185, 0x4, RZ ;  /* 0x00000004b9027824 */ /* 0x001fca00078e00ff */
[----:B------:R-:W-:Y:S01]  /*ad90*/  LOP3.LUT R2, R2, 0xc, RZ, 0xc0, !PT ;  /* 0x0000000c02027812 */ /* 0x000fe200078ec0ff */
[----:B------:R-:W-:Y:S03]  /*ada0*/  BAR.SYNC.DEFER_BLOCKING 0x1, 0x100 ;  /* 0x0044000000007b1d */ /* 0x000fe60000010000 */
[----:B------:R-:W-:-:S05]  /*adb0*/  IADD3 R6, P0, R2, UR10, RZ ;  /* 0x0000000a02067c10 */ /* 0x000fca000ff1e0ff */
[----:B------:R-:W-:-:S05]  /*adc0*/  IMAD.X R7, RZ, RZ, UR11, P0 ;  /* 0x0000000bff077e24 */ /* 0x000fca00080e06ff */
[----:B------:R0:W3:Y:S01]  /*add0*/  LDG.E.CONSTANT R8, desc[UR52][R6.64] ;  /* 0x0000003406087981 */ /* 0x0000e2000c1e9900 */
[----:B------:R-:W-:Y:S01]  /*ade0*/  LOP3.LUT P0, R2, R185, 0x3, RZ, 0xc0, !PT ;  /* 0x00000003b9027812 */ /* 0x000fe2000780c0ff */
[----:B------:R-:W-:Y:S01]  /*adf0*/  UMOV UR10, UR8 ;  /* 0x00000008000a7c82 */ /* 0x000fe20008000000 */
[----:B-1----:R-:W-:Y:S01]  /*ae00*/  UMOV UR11, UR4 ;  /* 0x00000004000b7c82 */ /* 0x002fe20008000000 */
[----:B------:R-:W-:Y:S01]  /*ae10*/  UIMAD.WIDE UR12, UR44, 0x4, UR12 ;  /* 0x000000042c0c78a5 */ /* 0x000fe2000f8e020c */
[----:B------:R-:W-:-:S04]  /*ae20*/  ISETP.EQ.OR P0, PT, R2, 0x3, !P0 ;  /* 0x000000030200780c */ /* 0x000fc80004702670 */
[----:B------:R-:W-:Y:S02]  /*ae30*/  SEL R10, R32, R33, P0 ;  /* 0x00000021200a7207 */ /* 0x000fe40000000000 */
[----:B0-----:R-:W-:Y:S02]  /*ae40*/  SEL R7, R28, R29, P0 ;  /* 0x0000001d1c077207 */ /* 0x001fe40000000000 */
        /* <DEDUP_REMOVED lines=121> */
[----:B--2---:R-:W-:Y:S01]  /*b5e0*/  IMAD.WIDE R30, R173, R30, UR10 ;  /* 0x0000000aad1e7e25 */ /* 0x004fe2000f8e021e */
[----:B------:R-:W-:Y:S02]  /*b5f0*/  SEL R139, R142, R143, P0 ;  /* 0x0000008f8e8b7207 */ /* 0x000fe40000000000 */
[----:B------:R-:W-:Y:S02]  /*b600*/  SEL R142, R143, R142, P0 ;  /* 0x0000008e8f8e7207 */ /* 0x000fe40000000000 */
[C---:B------:R-:W-:Y:S02]  /*b610*/  IADD3 R43, P3, R30.reuse, 0xc040, RZ ;  /* 0x0000c0401e2b7810 */ /* 0x040fe40007f7e0ff */
[----:B------:R-:W-:-:S02]  /*b620*/  IADD3 R47, P2, R30, 0xc020, RZ ;  /* 0x0000c0201e2f7810 */ /* 0x000fc40007f5e0ff */
[----:B------:R-:W-:Y:S02]  /*b630*/  IADD3 R79, P4, R30, 0xc060, RZ ;  /* 0x0000c0601e4f7810 */ /* 0x000fe40007f9e0ff */
[----:B------:R-:W-:Y:S02]  /*b640*/  LOP3.LUT R42, R43, 0x380, RZ, 0xc0, !PT ;  /* 0x000003802b2a7812 */ /* 0x000fe400078ec0ff */
[----:B------:R-:W-:Y:S02]  /*b650*/  LOP3.LUT R46, R47, 0x380, RZ, 0xc0, !PT ;  /* 0x000003802f2e7812 */ /* 0x000fe400078ec0ff */
[----:B------:R-:W-:Y:S02]  /*b660*/  LOP3.LUT R78, R79, 0x380, RZ, 0xc0, !PT ;  /* 0x000003804f4e7812 */ /* 0x000fe400078ec0ff */
[----:B------:R-:W-:Y:S02]  /*b670*/  SHF.R.U64 R42, R42, 0x3, RZ ;  /* 0x000000032a2a7819 */ /* 0x000fe400000012ff */
[----:B------:R-:W-:-:S02]  /*b680*/  SHF.R.U64 R46, R46, 0x3, RZ ;  /* 0x000000032e2e7819 */ /* 0x000fc400000012ff */
[----:B------:R-:W-:Y:S02]  /*b690*/  SHF.R.U64 R78, R78, 0x3, RZ ;  /* 0x000000034e4e7819 */ /* 0x000fe400000012ff */
[----:B------:R-:W-:Y:S01]  /*b6a0*/  LOP3.LUT R42, R42, R43, RZ, 0x3c, !PT ;  /* 0x0000002b2a2a7212 */ /* 0x000fe200078e3cff */
[--C-:B------:R-:W-:Y:S01]  /*b6b0*/  IMAD.X R43, RZ, RZ, R31.reuse, P3 ;  /* 0x000000ffff2b7224 */ /* 0x100fe200018e061f */
[----:B------:R-:W-:Y:S02]  /*b6c0*/  IADD3 R55, P6, R30, 0x8060, RZ ;  /* 0x000080601e377810 */ /* 0x000fe40007fde0ff */
[----:B------:R-:W-:Y:S01]  /*b6d0*/  LOP3.LUT R46, R46, R47, RZ, 0x3c, !PT ;  /* 0x0000002f2e2e7212 */ /* 0x000fe200078e3cff */
[--C-:B------:R-:W-:Y:S01]  /*b6e0*/  IMAD.X R47, RZ, RZ, R31.reuse, P2 ;  /* 0x000000ffff2f7224 */ /* 0x100fe200010e061f */
[----:B------:R-:W-:Y:S02]  /*b6f0*/  IADD3 R67, P3, R30, 0x8000, RZ ;  /* 0x000080001e437810 */ /* 0x000fe40007f7e0ff */
[----:B------:R-:W-:Y:S01]  /*b700*/  LOP3.LUT R78, R78, R79, RZ, 0x3c, !PT ;  /* 0x0000004f4e4e7212 */ /* 0x000fe200078e3cff */
[----:B------:R-:W-:Y:S01]  /*b710*/  IMAD.X R79, RZ, RZ, R31, P4 ;  /* 0x000000ffff4f7224 */ /* 0x000fe200020e061f */
[----:B------:R-:W-:-:S02]  /*b720*/  IADD3 R59, P5, R30, 0x8040, RZ ;  /* 0x000080401e3b7810 */ /* 0x000fc40007fbe0ff */
[C---:B------:R-:W-:Y:S02]  /*b730*/  IADD3 R71, P2, R30.reuse, 0x4060, RZ ;  /* 0x000040601e477810 */ /* 0x040fe40007f5e0ff */
[C---:B------:R-:W-:Y:S02]  /*b740*/  IADD3 R63, P4, R30.reuse, 0x8020, RZ ;  /* 0x000080201e3f7810 */ /* 0x040fe40007f9e0ff */
[----:B------:R-:W-:Y:S02]  /*b750*/  LOP3.LUT R54, R55, 0x380, RZ, 0xc0, !PT ;  /* 0x0000038037367812 */ /* 0x000fe400078ec0ff */
[----:B------:R-:W-:Y:S02]  /*b760*/  LOP3.LUT R66, R67, 0x380, RZ, 0xc0, !PT ;  /* 0x0000038043427812 */ /* 0x000fe400078ec0ff */
[----:B------:R-:W-:Y:S02]  /*b770*/  IADD3 R51, P1, R30, 0xc000, RZ ;  /* 0x0000c0001e337810 */ /* 0x000fe40007f3e0ff */
[----:B------:R-:W-:-:S02]  /*b780*/  LOP3.LUT R58, R59, 0x380, RZ, 0xc0, !PT ;  /* 0x000003803b3a7812 */ /* 0x000fc400078ec0ff */
[----:B------:R-:W-:Y:S01]  /*b790*/  LOP3.LUT R70, R71, 0x380, RZ, 0xc0, !PT ;  /* 0x0000038047467812 */ /* 0x000fe200078ec0ff */
[----:B---3--:R-:W-:Y:S01]  /*b7a0*/  SHFL.IDX PT, R137, R137, R8, 0x1c1f ;  /* 0x001c1f0889897589 */ /* 0x008fe200000e0000 */
[----:B------:R-:W-:Y:S02]  /*b7b0*/  LOP3.LUT R62, R63, 0x380, RZ, 0xc0, !PT ;  /* 0x000003803f3e7812 */ /* 0x000fe400078ec0ff */
[----:B------:R-:W-:Y:S01]  /*b7c0*/  SHF.R.U64 R54, R54, 0x3, RZ ;  /* 0x0000000336367819 */ /* 0x000fe200000012ff */
[----:B------:R-:W-:Y:S01]  /*b7d0*/  SHFL.IDX PT, R169, R169, R8, 0x1c1f ;  /* 0x001c1f08a9a97589 */ /* 0x000fe200000e0000 */
[----:B------:R-:W-:Y:S02]  /*b7e0*/  SHF.R.U64 R66, R66, 0x3, RZ ;  /* 0x0000000342427819 */ /* 0x000fe400000012ff */
[----:B------:R-:W-:Y:S01]  /*b7f0*/  LOP3.LUT R50, R51, 0x380, RZ, 0xc0, !PT ;  /* 0x0000038033327812 */ /* 0x000fe200078ec0ff */
[----:B------:R-:W-:Y:S01]  /*b800*/  SHFL.IDX PT, R41, R41, R8, 0x1c1f ;  /* 0x001c1f0829297589 */ /* 0x000fe200000e0000 */
[----:B------:R-:W-:-:S02]  /*b810*/  SHF.R.U64 R58, R58, 0x3, RZ ;  /* 0x000000033a3a7819 */ /* 0x000fc400000012ff */
[----:B------:R-:W-:Y:S01]  /*b820*/  SHF.R.U64 R70, R70, 0x3, RZ ;  /* 0x0000000346467819 */ /* 0x000fe200000012ff */
[----:B------:R-:W-:Y:S01]  /*b830*/  SHFL.IDX PT, R77, R77, R8, 0x1c1f ;  /* 0x001c1f084d4d7589 */ /* 0x000fe200000e0000 */
[----:B------:R-:W-:Y:S02]  /*b840*/  SHF.R.U64 R62, R62, 0x3, RZ ;  /* 0x000000033e3e7819 */ /* 0x000fe400000012ff */
[----:B------:R-:W-:Y:S01]  /*b850*/  LOP3.LUT R54, R54, R55, RZ, 0x3c, !PT ;  /* 0x0000003736367212 */ /* 0x000fe200078e3cff */
[--C-:B------:R-:W-:Y:S01]  /*b860*/  IMAD.X R55, RZ, RZ, R31.reuse, P6 ;  /* 0x000000ffff377224 */ /* 0x100fe200030e061f */
[----:B------:R-:W-:Y:S01]  /*b870*/  LOP3.LUT R66, R66, R67, RZ, 0x3c, !PT ;  /* 0x0000004342427212 */ /* 0x000fe200078e3cff */
[----:B------:R-:W-:Y:S01]  /*b880*/  IMAD.X R67, RZ, RZ, R31, P3 ;  /* 0x000000ffff437224 */ /* 0x000fe200018e061f */
[----:B------:R-:W-:Y:S01]  /*b890*/  SHF.R.U64 R50, R50, 0x3, RZ ;  /* 0x0000000332327819 */ /* 0x000fe200000012ff */
[----:B------:R-:W-:Y:S01]  /*b8a0*/  SHFL.IDX PT, R160, R160, R8, 0x1c1f ;  /* 0x001c1f08a0a07589 */ /* 0x000fe200000e0000 */
[----:B------:R-:W-:-:S02]  /*b8b0*/  IADD3 R97, P6, R30, 0x4020, RZ ;  /* 0x000040201e617810 */ /* 0x000fc40007fde0ff */
[----:B------:R-:W-:Y:S01]  /*b8c0*/  LOP3.LUT R58, R58, R59, RZ, 0x3c, !PT ;  /* 0x0000003b3a3a7212 */ /* 0x000fe200078e3cff */
[--C-:B------:R-:W-:Y:S01]  /*b8d0*/  IMAD.X R59, RZ, RZ, R31.reuse, P5 ;  /* 0x000000ffff3b7224 */ /* 0x100fe200028e061f */
[----:B------:R-:W-:Y:S01]  /*b8e0*/  LOP3.LUT R70, R70, R71, RZ, 0x3c, !PT ;  /* 0x0000004746467212 */ /* 0x000fe200078e3cff */
[--C-:B------:R-:W-:Y:S01]  /*b8f0*/  IMAD.X R71, RZ, RZ, R31.reuse, P2 ;  /* 0x000000ffff477224 */ /* 0x100fe200010e061f */
[----:B------:R-:W-:Y:S01]  /*b900*/  IADD3 R35, P3, R30, 0x4000, RZ ;  /* 0x000040001e237810 */ /* 0x000fe20007f7e0ff */
[----:B------:R-:W-:Y:S01]  /*b910*/  SHFL.IDX PT, R61, R61, R8, 0x1c1f ;  /* 0x001c1f083d3d7589 */ /* 0x000fe200000e0000 */
[----:B------:R-:W-:Y:S01]  /*b920*/  LOP3.LUT R62, R62, R63, RZ, 0x3c, !PT ;  /* 0x0000003f3e3e7212 */ /* 0x000fe200078e3cff */
[----:B------:R-:W-:Y:S01]  /*b930*/  IMAD.X R63, RZ, RZ, R31, P4 ;  /* 0x000000ffff3f7224 */ /* 0x000fe200020e061f */
[C---:B------:R-:W-:Y:S01]  /*b940*/  IADD3 R85, P5, R30.reuse, 0x20, RZ ;  /* 0x000000201e557810 */ /* 0x040fe20007fbe0ff */
[----:B------:R-:W-:Y:S01]  /*b950*/  SHFL.IDX PT, R166, R166, R8, 0x1c1f ;  /* 0x001c1f08a6a67589 */ /* 0x000fe200000e0000 */
[----:B------:R-:W-:-:S02]  /*b960*/  IADD3 R99, P2, R30, 0x60, RZ ;  /* 0x000000601e637810 */ /* 0x000fc40007f5e0ff */
[----:B------:R-:W-:Y:S01]  /*b970*/  LOP3.LUT R50, R50, R51, RZ, 0x3c, !PT ;  /* 0x0000003332327212 */ /* 0x000fe200078e3cff */
[----:B------:R-:W-:Y:S01]  /*b980*/  IMAD.X R51, RZ, RZ, R31, P1 ;  /* 0x000000ffff337224 */ /* 0x000fe200008e061f */
[----:B------:R-:W-:Y:S01]  /*b990*/  LOP3.LUT R96, R97, 0x380, RZ, 0xc0, !PT ;  /* 0x0000038061607812 */ /* 0x000fe200078ec0ff */
[----:B------:R-:W-:Y:S01]  /*b9a0*/  SHFL.IDX PT, R53, R53, R8, 0x1c1f ;  /* 0x001c1f0835357589 */ /* 0x000fe200000e0000 */
[C---:B------:R-:W-:Y:S02]  /*b9b0*/  IADD3 R39, P4, R30.reuse, 0x40, RZ ;  /* 0x000000401e277810 */ /* 0x040fe40007f9e0ff */
[----:B------:R-:W-:Y:S01]  /*b9c0*/  LOP3.LUT R34, R35, 0x380, RZ, 0xc0, !PT ;  /* 0x0000038023227812 */ /* 0x000fe200078ec0ff */
[----:B------:R-:W-:Y:S01]  /*b9d0*/  SHFL.IDX PT, R81, R81, R8, 0x1c1f ;  /* 0x001c1f0851517589 */ /* 0x000fe200000e0000 */
[----:B------:R-:W-:Y:S02]  /*b9e0*/  IADD3 R75, P1, R30, 0x4040, RZ ;  /* 0x000040401e4b7810 */ /* 0x000fe40007f3e0ff */
[----:B------:R-:W-:Y:S01]  /*b9f0*/  LOP3.LUT R84, R85, 0x380, RZ, 0xc0, !PT ;  /* 0x0000038055547812 */ /* 0x000fe200078ec0ff */
[----:B------:R-:W-:Y:S01]  /*ba00*/  SHFL.IDX PT, R93, R93, R8, 0x1c1f ;  /* 0x001c1f085d5d7589 */ /* 0x000fe200000e0000 */
[----:B------:R-:W-:-:S02]  /*ba10*/  LOP3.LUT R98, R99, 0x380, RZ, 0xc0, !PT ;  /* 0x0000038063627812 */ /* 0x000fc400078ec0ff */
[----:B------:R-:W-:Y:S01]  /*ba20*/  SHF.R.U64 R96, R96, 0x3, RZ ;  /* 0x0000000360607819 */ /* 0x000fe200000012ff */
[----:B------:R-:W-:Y:S01]  /*ba30*/  SHFL.IDX PT, R162, R162, R8, 0x1c1f ;  /* 0x001c1f08a2a27589 */ /* 0x000fe200000e0000 */
[----:B------:R-:W-:Y:S02]  /*ba40*/  LOP3.LUT R38, R39, 0x380, RZ, 0xc0, !PT ;  /* 0x0000038027267812 */ /* 0x000fe400078ec0ff */
[----:B------:R-:W-:Y:S01]  /*ba50*/  SHF.R.U64 R34, R34, 0x3, RZ ;  /* 0x0000000322227819 */ /* 0x000fe200000012ff */
[----:B------:R-:W-:Y:S01]  /*ba60*/  SHFL.IDX PT, R158, R158, R8, 0x1c1f ;  /* 0x001c1f089e9e7589 */ /* 0x000fe200000e0000 */
[----:B------:R-:W-:Y:S02]  /*ba70*/  LOP3.LUT R9, R30, 0x380, RZ, 0xc0, !PT ;  /* 0x000003801e097812 */ /* 0x000fe400078ec0ff */
[----:B------:R-:W-:Y:S01]  /*ba80*/  LOP3.LUT R74, R75, 0x380, RZ, 0xc0, !PT ;  /* 0x000003804b4a7812 */ /* 0x000fe200078ec0ff */
        /* <DEDUP_REMOVED lines=8> */
[----:B------:R-:W-:Y:S01]  /*bb10*/  LOP3.LUT R34, R34, R35, RZ, 0x3c, !PT ;  /* 0x0000002322227212 */ /* 0x000fe200078e3cff */
[----:B------:R-:W-:Y:S01]  /*bb20*/  IMAD.X R35, RZ, RZ, R31, P3 ;  /* 0x000000ffff237224 */ /* 0x000fe200018e061f */
[----:B------:R-:W-:Y:S01]  /*bb30*/  SHF.R.U64 R9, R9, 0x3, RZ ;  /* 0x0000000309097819 */ /* 0x000fe200000012ff */
[----:B------:R-:W-:Y:S01]  /*bb40*/  SHFL.IDX PT, R83, R83, R8, 0x1c1f ;  /* 0x001c1f0853537589 */ /* 0x000fe200000e0000 */
[----:B------:R-:W-:-:S02]  /*bb50*/  SHF.R.U64 R74, R74, 0x3, RZ ;  /* 0x000000034a4a7819 */ /* 0x000fc400000012ff */
[----:B------:R-:W-:Y:S01]  /*bb60*/  MOV R175, R62 ;  /* 0x0000003e00af7202 */ /* 0x000fe20000000f00 */
[----:B------:R-:W-:Y:S01]  /*bb70*/  SHFL.IDX PT, R171, R171, R8, 0x1c1f ;  /* 0x001c1f08abab7589 */ /* 0x000fe200000e0000 */
[----:B------:R-:W-:Y:S01]  /*bb80*/  LOP3.LUT R84, R84, R85, RZ, 0x3c, !PT ;  /* 0x0000005554547212 */ /* 0x000fe200078e3cff */
[--C-:B------:R-:W-:Y:S01]  /*bb90*/  IMAD.X R85, RZ, RZ, R31.reuse, P5 ;  /* 0x000000ffff557224 */ /* 0x100fe200028e061f */
[----:B------:R-:W-:Y:S01]  /*bba0*/  LOP3.LUT R98, R98, R99, RZ, 0x3c, !PT ;  /* 0x0000006362627212 */ /* 0x000fe200078e3cff */
[----:B------:R-:W-:Y:S01]  /*bbb0*/  SHFL.IDX PT, R63, R6, R8, 0x1c1f ;  /* 0x001c1f08063f7589 */ /* 0x000fe200000e0000 */
[----:B------:R-:W-:Y:S01]  /*bbc0*/  LOP3.LUT R38, R38, R39, RZ, 0x3c, !PT ;  /* 0x0000002726267212 */ /* 0x000fe200078e3cff */
[--C-:B------:R-:W-:Y:S01]  /*bbd0*/  IMAD.X R99, RZ, RZ, R31.reuse, P2 ;  /* 0x000000ffff637224 */ /* 0x100fe200010e061f */
[----:B------:R-:W-:Y:S01]  /*bbe0*/  LOP3.LUT R30, R9, R30, RZ, 0x3c, !PT ;  /* 0x0000001e091e7212 */ /* 0x000fe200078e3cff */
[----:B------:R0:W-:Y:S01]  /*bbf0*/  SHFL.IDX PT, R6, R117, R8, 0x1c1f ;  /* 0x001c1f0875067589 */ /* 0x0001e200000e0000 */
[--C-:B------:R-:W-:Y:S01]  /*bc00*/  IMAD.X R39, RZ, RZ, R31.reuse, P4 ;  /* 0x000000ffff277224 */ /* 0x100fe200020e061f */
[----:B------:R-:W-:Y:S01]  /*bc10*/  LOP3.LUT R74, R74, R75, RZ, 0x3c, !PT ;  /* 0x0000004b4a4a7212 */ /* 0x000fe200078e3cff */
[----:B------:R-:W-:Y:S01]  /*bc20*/  IMAD.X R75, RZ, RZ, R31, P1 ;  /* 0x000000ffff4b7224 */ /* 0x000fe200008e061f */
[----:B------:R-:W-:Y:S01]  /*bc30*/  MOV R96, R96 ;  /* 0x0000006000607202 */ /* 0x000fe20000000f00 */
[----:B------:R-:W-:Y:S01]  /*bc40*/  SHFL.IDX PT, R62, R7, R8, 0x1c1f ;  /* 0x001c1f08073e7589 */ /* 0x000fe200000e0000 */
[----:B------:R-:W-:-:S02]  /*bc50*/  MOV R97, R34 ;  /* 0x0000002200617202 */ /* 0x000fc40000000f00 */
[----:B------:R-:W-:Y:S01]  /*bc60*/  MOV R177, R54 ;  /* 0x0000003600b17202 */ /* 0x000fe20000000f00 */
[----:B------:R-:W-:Y:S01]  /*bc70*/  SHFL.IDX PT, R34, R33, R8, 0x1c1f ;  /* 0x001c1f0821227589 */ /* 0x000fe200000e0000 */
[----:B0-----:R-:W-:Y:S02]  /*bc80*/  LOP3.LUT R117, R8, 0x2, RZ, 0x3c, !PT ;  /* 0x0000000208757812 */ /* 0x001fe400078e3cff */
        /* <DEDUP_REMOVED lines=8> */
[----:B------:R-:W-:Y:S02]  /*bd10*/  SEL R2, R5, R0, P0 ;  /* 0x0000000005027207 */ /* 0x000fe40000000000 */
[----:B------:R-:W-:Y:S01]  /*bd20*/  SEL R143, R150, R151, P0 ;  /* 0x00000097968f7207 */ /* 0x000fe20000000000 */
[----:B------:R-:W-:Y:S01]  /*bd30*/  SHFL.IDX PT, R12, R101, R8, 0x1c1f ;  /* 0x001c1f08650c7589 */ /* 0x000fe200000e0000 */
[----:B------:R-:W-:Y:S02]  /*bd40*/  MOV R9, R30 ;  /* 0x0000001e00097202 */ /* 0x000fe40000000f00 */
[----:B------:R-:W-:Y:S01]  /*bd50*/  MOV R178, R50 ;  /* 0x0000003200b27202 */ /* 0x000fe20000000f00 */
[----:B------:R-:W-:Y:S01]  /*bd60*/  SHFL.IDX PT, R10, R113, R8, 0x1c1f ;  /* 0x001c1f08710a7589 */ /* 0x000fe200000e0000 */
[----:B------:R-:W-:-:S02]  /*bd70*/  MOV R85, R38 ;  /* 0x0000002600557202 */ /* 0x000fc40000000f00 */
[----:B------:R-:W-:Y:S01]  /*bd80*/  SEL R5, R0, R5, P0 ;  /* 0x0000000500057207 */ /* 0x000fe20000000000 */
[----:B------:R-:W-:Y:S01]  /*bd90*/  SHFL.IDX PT, R99, R121, R8, 0x1c1f ;  /* 0x001c1f0879637589 */ /* 0x000fe200000e0000 */
[----:B------:R-:W-:Y:S02]  /*bda0*/  SEL R150, R151, R150, P0 ;  /* 0x0000009697967207 */ /* 0x000fe40000000000 */
[----:B------:R-:W-:Y:S01]  /*bdb0*/  MOV R174, R66 ;  /* 0x0000004200ae7202 */ /* 0x000fe20000000f00 */
[----:B------:R-:W-:Y:S01]  /*bdc0*/  SHFL.IDX PT, R70, R27, R8, 0x1c1f ;  /* 0x001c1f081b467589 */ /* 0x000fe200000e0000 */
[----:B------:R-:W-:Y:S02]  /*bdd0*/  MOV R0, R74 ;  /* 0x0000004a00007202 */ /* 0x000fe40000000f00 */
[----:B------:R-:W-:Y:S01]  /*bde0*/  MOV R180, R42 ;  /* 0x0000002a00b47202 */ /* 0x000fe20000000f00 */
[----:B------:R-:W-:Y:S01]  /*bdf0*/  SHFL.IDX PT, R47, R91, R8, 0x1c1f ;  /* 0x001c1f085b2f7589 */ /* 0x000fe200000e0000 */
[----:B------:R-:W-:-:S03]  /*be00*/  MOV R183, R78 ;  /* 0x0000004e00b77202 */ /* 0x000fc60000000f00 */
[----:B------:R-:W-:Y:S04]  /*be10*/  SHFL.IDX PT, R37, R111, R8, 0x1c1f ;  /* 0x001c1f086f257589 */ /* 0x000fe800000e0000 */
[----:B------:R-:W0:Y:S04]  /*be20*/  SHFL.IDX PT, R129, R129, R117, 0x1c1f ;  /* 0x001c1f7581817589 */ /* 0x000e2800000e0000 */
[----:B------:R-:W-:Y:S04]  /*be30*/  SHFL.IDX PT, R50, R15, R8, 0x1c1f ;  /* 0x001c1f080f327589 */ /* 0x000fe800000e0000 */
[----:B------:R-:W-:Y:S04]  /*be40*/  SHFL.IDX PT, R46, R20, R8, 0x1c1f ;  /* 0x001c1f08142e7589 */ /* 0x000fe800000e0000 */
[----:B------:R-:W-:Y:S04]  /*be50*/  SHFL.IDX PT, R30, R49, R8, 0x1c1f ;  /* 0x001c1f08311e7589 */ /* 0x000fe800000e0000 */
[----:B------:R-:W-:Y:S04]  /*be60*/  SHFL.IDX PT, R38, R103, R8, 0x1c1f ;  /* 0x001c1f0867267589 */ /* 0x000fe800000e0000 */
[----:B------:R-:W-:Y:S04]  /*be70*/  SHFL.IDX PT, R35, R107, R8, 0x1c1f ;  /* 0x001c1f086b237589 */ /* 0x000fe800000e0000 */
[----:B------:R-:W-:Y:S01]  /*be80*/  SHFL.IDX PT, R111, R28, R117, 0x1c1f ;  /* 0x001c1f751c6f7589 */ /* 0x000fe200000e0000 */
[----:B0-----:R-:W-:-:S03]  /*be90*/  SEL R151, R70, R129, P0 ;  /* 0x0000008146977207 */ /* 0x001fc60000000000 */
[----:B------:R-:W0:Y:S04]  /*bea0*/  SHFL.IDX PT, R91, R52, R117, 0x1c1f ;  /* 0x001c1f75345b7589 */ /* 0x000e2800000e0000 */
        /* <DEDUP_REMOVED lines=32> */
[----:B0-----:R-:W-:Y:S02]  /*c0b0*/  SEL R129, R91, R50, P0 ;  /* 0x000000325b817207 */ /* 0x001fe40000000000 */
[----:B--2---:R-:W-:Y:S01]  /*c0c0*/  SEL R153, R111, R62, P0 ;  /* 0x0000003e6f997207 */ /* 0x004fe20000000000 */
[----:B------:R-:W-:Y:S04]  /*c0d0*/  SHFL.IDX PT, R29, R65, R8, 0x1c1f ;  /* 0x001c1f08411d7589 */ /* 0x000fe800000e0000 */
[----:B------:R-:W-:Y:S04]  /*c0e0*/  SHFL.IDX PT, R67, R147, R8, 0x1c1f ;  /* 0x001c1f0893437589 */ /* 0x000fe800000e0000 */
[----:B------:R-:W-:Y:S04]  /*c0f0*/  SHFL.IDX PT, R31, R115, R8, 0x1c1f ;  /* 0x001c1f08731f7589 */ /* 0x000fe800000e0000 */
[----:B------:R-:W0:Y:S04]  /*c100*/  SHFL.IDX PT, R109, R36, R117, 0x1c1f ;  /* 0x001c1f75246d7589 */ /* 0x000e2800000e0000 */
[----:B------:R-:W1:Y:S04]  /*c110*/  SHFL.IDX PT, R145, R32, R117, 0x1c1f ;  /* 0x001c1f7520917589 */ /* 0x000e6800000e0000 */
[----:B------:R-:W-:Y:S04]  /*c120*/  SHFL.IDX PT, R89, R60, R117, 0x1c1f ;  /* 0x001c1f753c597589 */ /* 0x000fe800000e0000 */
[----:B------:R-:W-:Y:S04]  /*c130*/  SHFL.IDX PT, R80, R80, R117, 0x1c1f ;  /* 0x001c1f7550507589 */ /* 0x000fe800000e0000 */
[----:B------:R1:W-:Y:S04]  /*c140*/  SHFL.IDX PT, R132, R146, R117, 0x1c1f ;  /* 0x001c1f7592847589 */ /* 0x0003e800000e0000 */
[----:B------:R-:W-:Y:S04]  /*c150*/  SHFL.IDX PT, R112, R159, R117, 0x1c1f ;  /* 0x001c1f759f707589 */ /* 0x000fe800000e0000 */
[----:B------:R-:W-:Y:S01]  /*c160*/  SHFL.IDX PT, R108, R161, R117, 0x1c1f ;  /* 0x001c1f75a16c7589 */ /* 0x000fe200000e0000 */
[----:B0-----:R-:W-:-:S03]  /*c170*/  SEL R147, R58, R109, P0 ;  /* 0x0000006d3a937207 */ /* 0x001fc60000000000 */
[----:B------:R-:W-:Y:S01]  /*c180*/  SHFL.IDX PT, R100, R165, R117, 0x1c1f ;  /* 0x001c1f75a5647589 */ /* 0x000fe200000e0000 */
[----:B-1----:R-:W-:-:S03]  /*c190*/  SEL R146, R59, R145, P0 ;  /* 0x000000913b927207 */ /* 0x002fc60000000000 */
[----:B------:R-:W-:Y:S04]  /*c1a0*/  SHFL.IDX PT, R42, R25, R8, 0x1c1f ;  /* 0x001c1f08192a7589 */ /* 0x000fe800000e0000 */
[----:B------:R-:W-:Y:S04]  /*c1b0*/  SHFL.IDX PT, R65, R156, R8, 0x1c1f ;  /* 0x001c1f089c417589 */ /* 0x000fe800000e0000 */
[----:B------:R-:W0:Y:S04]  /*c1c0*/  SHFL.IDX PT, R152, R24, R117, 0x1c1f ;  /* 0x001c1f7518987589 */ /* 0x000e2800000e0000 */
[----:B------:R-:W-:Y:S04]  /*c1d0*/  SHFL.IDX PT, R36, R116, R117, 0x1c1f ;  /* 0x001c1f7574247589 */ /* 0x000fe800000e0000 */
[----:B------:R1:W-:Y:S04]  /*c1e0*/  SHFL.IDX PT, R115, R155, R117, 0x1c1f ;  /* 0x001c1f759b737589 */ /* 0x0003e800000e0000 */
[----:B------:R-:W-:Y:S04]  /*c1f0*/  SHFL.IDX PT, R165, R87, R117, 0x1c1f ;  /* 0x001c1f7557a57589 */ /* 0x000fe800000e0000 */
[----:B------:R-:W-:Y:S01]  /*c200*/  SHFL.IDX PT, R161, R106, R117, 0x1c1f ;  /* 0x001c1f756aa17589 */ /* 0x000fe200000e0000 */
[----:B-1----:R-:W-:-:S03]  /*c210*/  SEL R155, R62, R111, P0 ;  /* 0x0000006f3e9b7207 */ /* 0x002fc60000000000 */
[----:B------:R-:W-:Y:S04]  /*c220*/  SHFL.IDX PT, R25, R105, R8, 0x1c1f ;  /* 0x001c1f0869197589 */ /* 0x000fe800000e0000 */
[----:B------:R-:W-:Y:S01]  /*c230*/  SHFL.IDX PT, R68, R68, R117, 0x1c1f ;  /* 0x001c1f7544447589 */ /* 0x000fe200000e0000 */
[----:B0-----:R-:W-:Y:S02]  /*c240*/  SEL R154, R63, R152, P0 ;  /* 0x000000983f9a7207 */ /* 0x001fe40000000000 */
[----:B------:R-:W-:Y:S01]  /*c250*/  SEL R152, R152, R63, P0 ;  /* 0x0000003f98987207 */ /* 0x000fe20000000000 */
[----:B------:R-:W-:Y:S04]  /*c260*/  SHFL.IDX PT, R52, R92, R117, 0x1c1f ;  /* 0x001c1f755c347589 */ /* 0x000fe800000e0000 */
[----:B------:R-:W-:Y:S04]  /*c270*/  SHFL.IDX PT, R57, R57, R117, 0x1c1f ;  /* 0x001c1f7539397589 */ /* 0x000fe800000e0000 */
[----:B------:R-:W-:Y:S04]  /*c280*/  SHFL.IDX PT, R156, R148, R117, 0x1c1f ;  /* 0x001c1f75949c7589 */ /* 0x000fe800000e0000 */
[----:B------:R-:W0:Y:S04]  /*c290*/  SHFL.IDX PT, R104, R163, R117, 0x1c1f ;  /* 0x001c1f75a3687589 */ /* 0x000e2800000e0000 */
[----:B------:R-:W1:Y:S04]  /*c2a0*/  SHFL.IDX PT, R184, R82, R117, 0x1c1f ;  /* 0x001c1f7552b87589 */ /* 0x000e6800000e0000 */
[----:B------:R2:W-:Y:S04]  /*c2b0*/  SHFL.IDX PT, R87, R114, R117, 0x1c1f ;  /* 0x001c1f7572577589 */ /* 0x0005e800000e0000 */
[----:B------:R-:W-:Y:S04]  /*c2c0*/  SHFL.IDX PT, R143, R143, R8, 0x1c1f ;  /* 0x001c1f088f8f7589 */ /* 0x000fe800000e0000 */
[----:B------:R-:W3:Y:S01]  /*c2d0*/  SHFL.IDX PT, R105, R72, R117, 0x1c1f ;  /* 0x001c1f7548697589 */ /* 0x000ee200000e0000 */
[----:B--2---:R-:W-:-:S03]  /*c2e0*/  SEL R114, R42, R113, P0 ;  /* 0x000000712a727207 */ /* 0x004fc60000000000 */
[----:B------:R-:W-:Y:S04]  /*c2f0*/  SHFL.IDX PT, R148, R26, R117, 0x1c1f ;  /* 0x001c1f751a947589 */ /* 0x000fe800000e0000 */
[----:B------:R-:W2:Y:S01]  /*c300*/  SHFL.IDX PT, R150, R150, R117, 0x1c1f ;  /* 0x001c1f7596967589 */ /* 0x000ea200000e0000 */
[----:B0-----:R-:W-:-:S03]  /*c310*/  SEL R111, R166, R104, P0 ;  /* 0x00000068a66f7207 */ /* 0x001fc60000000000 */
[----:B------:R-:W0:Y:S01]  /*c320*/  SHFL.IDX PT, R167, R94, R117, 0x1c1f ;  /* 0x001c1f755ea77589 */ /* 0x000e2200000e0000 */
[----:B-1----:R-:W-:-:S03]  /*c330*/  SEL R70, R170, R184, P0 ;  /* 0x000000b8aa467207 */ /* 0x002fc60000000000 */
[----:B------:R-:W-:Y:S04]  /*c340*/  SHFL.IDX PT, R82, R118, R117, 0x1c1f ;  /* 0x001c1f7576527589 */ /* 0x000fe800000e0000 */
[----:B------:R1:W-:Y:S04]  /*c350*/  SHFL.IDX PT, R21, R123, R8, 0x1c1f ;  /* 0x001c1f087b157589 */ /* 0x0003e800000e0000 */
[----:B------:R-:W4:Y:S01]  /*c360*/  SHFL.IDX PT, R60, R76, R117, 0x1c1f ;  /* 0x001c1f754c3c7589 */ /* 0x000f2200000e0000 */
[----:B---3--:R-:W-:-:S03]  /*c370*/  SEL R106, R34, R105, P0 ;  /* 0x00000069226a7207 */ /* 0x008fc60000000000 */
[----:B------:R3:W5:Y:S01]  /*c380*/  SHFL.IDX PT, R94, R110, R117, 0x1c1f ;  /* 0x001c1f756e5e7589 */ /* 0x00076200000e0000 */
[----:B-1----:R-:W-:-:S03]  /*c390*/  SEL R123, R43, R89, P0 ;  /* 0x000000592b7b7207 */ /* 0x002fc60000000000 */
[----:B------:R1:W5:Y:S01]  /*c3a0*/  SHFL.IDX PT, R26, R126, R117, 0x1c1f ;  /* 0x001c1f757e1a7589 */ /* 0x00036200000e0000 */
[----:B--2---:R-:W-:-:S03]  /*c3b0*/  SEL R159, R143, R150, P0 ;  /* 0x000000968f9f7207 */ /* 0x004fc60000000000 */
[----:B------:R2:W-:Y:S01]  /*c3c0*/  SHFL.IDX PT, R24, R128, R117, 0x1c1f ;  /* 0x001c1f7580187589 */ /* 0x0005e200000e0000 */
[----:B0-----:R-:W-:Y:S02]  /*c3d0*/  SEL R63, R47, R167, P0 ;  /* 0x000000a72f3f7207 */ /* 0x001fe40000000000 */
[----:B---3--:R-:W-:Y:S01]  /*c3e0*/  SEL R110, R164, R108, P0 ;  /* 0x0000006ca46e7207 */ /* 0x008fe20000000000 */
[----:B------:R-:W0:Y:S01]  /*c3f0*/  SHFL.IDX PT, R141, R141, R117, 0x1c1f ;  /* 0x001c1f758d8d7589 */ /* 0x000e2200000e0000 */
[----:B------:R-:W-:Y:S02]  /*c400*/  SEL R108, R108, R164, P0 ;  /* 0x000000a46c6c7207 */ /* 0x000fe40000000000 */
[----:B-1----:R-:W-:Y:S01]  /*c410*/  SEL R126, R125, R124, P0 ;  /* 0x0000007c7d7e7207 */ /* 0x002fe20000000000 */
[----:B------:R1:W-:Y:S01]  /*c420*/  SHFL.IDX PT, R15, R127, R8, 0x1c1f ;  /* 0x001c1f087f0f7589 */ /* 0x0003e200000e0000 */
[----:B------:R-:W-:Y:S02]  /*c430*/  SEL R124, R124, R125, P0 ;  /* 0x0000007d7c7c7207 */ /* 0x000fe40000000000 */
[----:B--2---:R-:W-:Y:S01]  /*c440*/  SEL R128, R101, R51, P0 ;  /* 0x0000003365807207 */ /* 0x004fe20000000000 */
[----:B------:R2:W3:Y:S01]  /*c450*/  SHFL.IDX PT, R79, R122, R117, 0x1c1f ;  /* 0x001c1f757a4f7589 */ /* 0x0004e200000e0000 */
[----:B------:R-:W-:-:S03]  /*c460*/  SEL R125, R115, R65, P0 ;  /* 0x00000041737d7207 */ /* 0x000fc60000000000 */
[----:B------:R4:W3:Y:S01]  /*c470*/  SHFL.IDX PT, R78, R130, R117, 0x1c1f ;  /* 0x001c1f75824e7589 */ /* 0x0008e200000e0000 */
[----:B-1----:R-:W-:-:S03]  /*c480*/  SEL R127, R65, R115, P0 ;  /* 0x00000073417f7207 */ /* 0x002fc60000000000 */
[----:B------:R-:W-:Y:S01]  /*c490*/  SHFL.IDX PT, R2, R2, R8, 0x1c1f ;  /* 0x001c1f0802027589 */ /* 0x000fe200000e0000 */
[----:B------:R-:W-:Y:S02]  /*c4a0*/  SEL R115, R39, R68, P0 ;  /* 0x0000004427737207 */ /* 0x000fe40000000000 */
[----:B--2---:R-:W-:Y:S01]  /*c4b0*/  SEL R122, R46, R121, P0 ;  /* 0x000000792e7a7207 */ /* 0x004fe20000000000 */
[----:B------:R-:W-:Y:S01]  /*c4c0*/  SHFL.IDX PT, R95, R95, R8, 0x1c1f ;  /* 0x001c1f085f5f7589 */ /* 0x000fe200000e0000 */
[----:B------:R-:W-:Y:S02]  /*c4d0*/  SEL R65, R52, R61, P0 ;  /* 0x0000003d34417207 */ /* 0x000fe40000000000 */
[----:B----4-:R-:W-:Y:S01]  /*c4e0*/  SEL R130, R51, R101, P0 ;  /* 0x0000006533827207 */ /* 0x010fe20000000000 */
[----:B------:R-:W-:Y:S01]  /*c4f0*/  SHFL.IDX PT, R172, R172, R8, 0x1c1f ;  /* 0x001c1f08acac7589 */ /* 0x000fe200000e0000 */
[----:B------:R-:W-:Y:S02]  /*c500*/  SEL R101, R88, R169, P0 ;  /* 0x000000a958657207 */ /* 0x000fe40000000000 */
[----:B------:R-:W-:Y:S01]  /*c510*/  SEL R51, R77, R44, P0 ;  /* 0x0000002c4d337207 */ /* 0x000fe20000000000 */
[----:B------:R1:W-:Y:S04]  /*c520*/  SHFL.IDX PT, R13, R131, R8, 0x1c1f ;  /* 0x001c1f08830d7589 */ /* 0x0003e800000e0000 */
[----:B------:R2:W-:Y:S04]  /*c530*/  SHFL.IDX PT, R73, R135, R8, 0x1c1f ;  /* 0x001c1f0887497589 */ /* 0x0005e800000e0000 */
[----:B------:R4:W-:Y:S01]  /*c540*/  SHFL.IDX PT, R7, R139, R8, 0x1c1f ;  /* 0x001c1f088b077589 */ /* 0x0009e200000e0000 */
[----:B-1----:R-:W-:-:S03]  /*c550*/  SEL R131, R50, R91, P0 ;  /* 0x0000005b32837207 */ /* 0x002fc60000000000 */
[----:B------:R1:W3:Y:S01]  /*c560*/  SHFL.IDX PT, R76, R134, R117, 0x1c1f ;  /* 0x001c1f75864c7589 */ /* 0x0002e200000e0000 */
[----:B------:R-:W-:Y:S02]  /*c570*/  SEL R50, R49, R48, P0 ;  /* 0x0000003031327207 */ /* 0x000fe40000000000 */
[----:B--2---:R-:W-:Y:S01]  /*c580*/  SEL R135, R66, R119, P0 ;  /* 0x0000007742877207 */ /* 0x004fe20000000000 */
[----:B------:R2:W-:Y:S01]  /*c590*/  SHFL.IDX PT, R8, R140, R117, 0x1c1f ;  /* 0x001c1f758c087589 */ /* 0x0005e200000e0000 */
[----:B------:R-:W-:Y:S02]  /*c5a0*/  SEL R48, R48, R49, P0 ;  /* 0x0000003130307207 */ /* 0x000fe40000000000 */
[----:B----4-:R-:W-:Y:S01]  /*c5b0*/  SEL R139, R54, R103, P0 ;  /* 0x00000067368b7207 */ /* 0x010fe20000000000 */
[----:B------:R4:W-:Y:S01]  /*c5c0*/  SHFL.IDX PT, R72, R136, R117, 0x1c1f ;  /* 0x001c1f7588487589 */ /* 0x0009e200000e0000 */
[----:B------:R-:W-:Y:S02]  /*c5d0*/  SEL R49, R44, R77, P0 ;  /* 0x0000004d2c317207 */ /* 0x000fe40000000000 */
[----:B-1----:R-:W-:Y:S01]  /*c5e0*/  SEL R134, R67, R132, P0 ;  /* 0x0000008443867207 */ /* 0x002fe20000000000 */
[----:B------:R-:W1:Y:S01]  /*c5f0*/  SHFL.IDX PT, R182, R86, R117, 0x1c1f ;  /* 0x001c1f7556b67589 */ /* 0x000e6200000e0000 */
[----:B------:R-:W-:-:S02]  /*c600*/  SEL R132, R132, R67, P0 ;  /* 0x0000004384847207 */ /* 0x000fc40000000000 */
[----:B--2---:R-:W-:Y:S01]  /*c610*/  SEL R140, R133, R137, P0 ;  /* 0x00000089858c7207 */ /* 0x004fe20000000000 */
[----:B------:R2:W1:Y:S01]  /*c620*/  SHFL.IDX PT, R75, R138, R117, 0x1c1f ;  /* 0x001c1f758a4b7589 */ /* 0x00046200000e0000 */
[----:B------:R-:W-:Y:S02]  /*c630*/  SEL R91, R30, R56, P0 ;  /* 0x000000381e5b7207 */ /* 0x000fe40000000000 */
[----:B------:R-:W-:Y:S01]  /*c640*/  SEL R44, R161, R38, P0 ;  /* 0x00000026a12c7207 */ /* 0x000fe20000000000 */
[----:B------:R5:W1:Y:S01]  /*c650*/  SHFL.IDX PT, R116, R157, R117, 0x1c1f ;  /* 0x001c1f759d747589 */ /* 0x000a6200000e0000 */
[----:B------:R-:W-:Y:S02]  /*c660*/  SEL R67, R61, R52, P0 ;  /* 0x000000343d437207 */ /* 0x000fe40000000000 */
[----:B----4-:R-:W-:Y:S01]  /*c670*/  SEL R136, R107, R55, P0 ;  /* 0x000000376b887207 */ /* 0x010fe20000000000 */
[----:B------:R4:W1:Y:S01]  /*c680*/  SHFL.IDX PT, R86, R142, R117, 0x1c1f ;  /* 0x001c1f758e567589 */ /* 0x00086200000e0000 */
[----:B------:R-:W-:-:S02]  /*c690*/  SEL R61, R167, R47, P0 ;  /* 0x0000002fa73d7207 */ /* 0x000fc40000000000 */
[----:B--2---:R-:W-:Y:S01]  /*c6a0*/  SEL R138, R55, R107, P0 ;  /* 0x0000006b378a7207 */ /* 0x004fe20000000000 */
[----:B------:R2:W1:Y:S01]  /*c6b0*/  SHFL.IDX PT, R32, R120, R117, 0x1c1f ;  /* 0x001c1f7578207589 */ /* 0x00046200000e0000 */
[----:B------:R-:W-:Y:S02]  /*c6c0*/  SEL R107, R33, R60, P0 ;  /* 0x0000003c216b7207 */ /* 0x000fe40000000000 */
[----:B-----5:R-:W-:Y:S01]  /*c6d0*/  SEL R157, R150, R143, P0 ;  /* 0x0000008f969d7207 */ /* 0x020fe20000000000 */
[----:B------:R5:W1:Y:S01]  /*c6e0*/  SHFL.IDX PT, R92, R144, R117, 0x1c1f ;  /* 0x001c1f75905c7589 */ /* 0x000a6200000e0000 */
[----:B------:R-:W-:Y:S02]  /*c6f0*/  SEL R150, R71, R148, P0 ;  /* 0x0000009447967207 */ /* 0x000fe40000000000 */
[----:B----4-:R-:W-:Y:S01]  /*c700*/  SEL R142, R137, R133, P0 ;  /* 0x00000085898e7207 */ /* 0x010fe20000000000 */
[----:B------:R4:W1:Y:S01]  /*c710*/  SHFL.IDX PT, R181, R90, R117, 0x1c1f ;  /* 0x001c1f755ab57589 */ /* 0x00086200000e0000 */
[----:B------:R-:W-:-:S02]  /*c720*/  SEL R137, R103, R54, P0 ;  /* 0x0000003667897207 */ /* 0x000fc40000000000 */
[----:B------:R-:W-:Y:S01]  /*c730*/  SEL R133, R119, R66, P0 ;  /* 0x0000004277857207 */ /* 0x000fe20000000000 */
[----:B------:R-:W1:Y:S01]  /*c740*/  SHFL.IDX PT, R163, R102, R117, 0x1c1f ;  /* 0x001c1f7566a37589 */ /* 0x000e6200000e0000 */
[----:B--2---:R-:W-:Y:S02]  /*c750*/  SEL R120, R121, R46, P0 ;  /* 0x0000002e79787207 */ /* 0x004fe40000000000 */
[----:B------:R-:W-:Y:S01]  /*c760*/  SEL R103, R169, R88, P0 ;  /* 0x00000058a9677207 */ /* 0x000fe20000000000 */
[----:B------:R2:W1:Y:S01]  /*c770*/  SHFL.IDX PT, R5, R5, R117, 0x1c1f ;  /* 0x001c1f7505057589 */ /* 0x00046200000e0000 */
[----:B-----5:R-:W-:Y:S02]  /*c780*/  SEL R144, R145, R59, P0 ;  /* 0x0000003b91907207 */ /* 0x020fe40000000000 */
[----:B------:R-:W-:Y:S02]  /*c790*/  SEL R121, R89, R43, P0 ;  /* 0x0000002b59797207 */ /* 0x000fe40000000000 */
[----:B------:R-:W-:-:S02]  /*c7a0*/  SEL R119, R160, R112, P0 ;  /* 0x00000070a0777207 */ /* 0x000fc40000000000 */
[----:B----4-:R-:W-:Y:S02]  /*c7b0*/  SEL R90, R41, R80, P0 ;  /* 0x00000050295a7207 */ /* 0x010fe40000000000 */
[----:B------:R-:W-:Y:S02]  /*c7c0*/  SEL R88, R80, R41, P0 ;  /* 0x0000002950587207 */ /* 0x000fe40000000000 */
[----:B--2---:R-:W-:Y:S02]  /*c7d0*/  SEL R117, R112, R160, P0 ;  /* 0x000000a070757207 */ /* 0x004fe40000000000 */
        /* <DEDUP_REMOVED lines=23> */
[----:B0-----:R-:W-:Y:S02]  /*c950*/  SEL R143, R69, R141, P0 ;  /* 0x0000008d458f7207 */ /* 0x001fe40000000000 */
[----:B------:R-:W-:Y:S02]  /*c960*/  SEL R35, R12, R28, P0 ;  /* 0x0000001c0c237207 */ /* 0x000fe40000000000 */
        /* <DEDUP_REMOVED lines=13> */
[----:B-1----:R-:W-:-:S02]  /*ca40*/  SEL R71, R83, R182, P0 ;  /* 0x000000b653477207 */ /* 0x002fc40000000000 */
[----:B------:R-:W-:Y:S02]  /*ca50*/  SEL R69, R182, R83, P0 ;  /* 0x00000053b6457207 */ /* 0x000fe40000000000 */
[----:B------:R-:W-:Y:S02]  /*ca60*/  SEL R40, R40, R81, P0 ;  /* 0x0000005128287207 */ /* 0x000fe40000000000 */
[----:B------:R-:W-:Y:S02]  /*ca70*/  SEL R12, R10, R72, P0 ;  /* 0x000000480a0c7207 */ /* 0x000fe40000000000 */
[----:B------:R-:W-:Y:S02]  /*ca80*/  SEL R13, R6, R8, P0 ;  /* 0x00000008060d7207 */ /* 0x000fe40000000000 */
[----:B------:R-:W-:Y:S02]  /*ca90*/  SEL R11, R8, R6, P0 ;  /* 0x00000006080b7207 */ /* 0x000fe40000000000 */
[----:B------:R-:W-:-:S02]  /*caa0*/  SEL R10, R72, R10, P0 ;  /* 0x0000000a480a7207 */ /* 0x000fc40000000000 */
[----:B------:R-:W-:Y:S02]  /*cab0*/  F2FP.BF16.F32.PACK_AB R80, R155, R154 ;  /* 0x0000009a9b50723e */ /* 0x000fe400000010ff */
[----:B------:R-:W-:Y:S02]  /*cac0*/  F2FP.BF16.F32.PACK_AB R81, R151, R150 ;  /* 0x000000969751723e */ /* 0x000fe400000010ff */
[----:B------:R-:W-:Y:S02]  /*cad0*/  F2FP.BF16.F32.PACK_AB R82, R153, R152 ;  /* 0x000000989952723e */ /* 0x000fe400000010ff */
[----:B------:R-:W-:Y:S02]  /*cae0*/  F2FP.BF16.F32.PACK_AB R83, R149, R148 ;  /* 0x000000949553723e */ /* 0x000fe400000010ff */
[----:B------:R-:W-:Y:S02]  /*caf0*/  SEL R8, R73, R75, P0 ;  /* 0x0000004b49087207 */ /* 0x000fe40000000000 */
[----:B------:R-:W-:Y:S01]  /*cb00*/  SEL R6, R75, R73, P0 ;  /* 0x000000494b067207 */ /* 0x000fe20000000000 */
[----:B------:R0:W-:Y:S01]  /*cb10*/  STSM.16.M88.4 [R9], R80 ;  /* 0x0000005009007844 */ /* 0x0001e20000000200 */
        /* <DEDUP_REMOVED lines=9> */
[----:B------:R-:W-:Y:S02]  /*cbb0*/  SEL R118, R158, R116, P0 ;  /* 0x000000749e767207 */ /* 0x000fe40000000000 */
[----:B------:R-:W-:Y:S01]  /*cbc0*/  SEL R116, R116, R158, P0 ;  /* 0x0000009e74747207 */ /* 0x000fe20000000000 */
[----:B------:R2:W-:Y:S01]  /*cbd0*/  STSM.16.M88.4 [R85], R76 ;  /* 0x0000004c55007844 */ /* 0x0005e20000000200 */
[----:B------:R-:W-:Y:S02]  /*cbe0*/  SEL R102, R168, R100, P0 ;  /* 0x00000064a8667207 */ /* 0x000fe40000000000 */
[----:B0-----:R-:W-:Y:S02]  /*cbf0*/  SEL R9, R7, R86, P0 ;  /* 0x0000005607097207 */ /* 0x001fe40000000000 */
        /* <DEDUP_REMOVED lines=8> */
[----:B------:R-:W-:Y:S02]  /*cc80*/  SEL R68, R184, R170, P0 ;  /* 0x000000aab8447207 */ /* 0x000fe40000000000 */
[----:B------:R-:W-:Y:S01]  /*cc90*/  SEL R66, R53, R64, P0 ;  /* 0x0000004035427207 */ /* 0x000fe20000000000 */
[----:B------:R0:W-:Y:S01]  /*cca0*/  STSM.16.M88.4 [R98], R80 ;  /* 0x0000005062007844 */ /* 0x0001e20000000200 */
[----:B------:R-:W-:Y:S02]  /*ccb0*/  SEL R54, R95, R165, P0 ;  /* 0x000000a55f367207 */ /* 0x000fe40000000000 */
[----:B------:R-:W-:Y:S02]  /*ccc0*/  SEL R52, R165, R95, P0 ;  /* 0x0000005fa5347207 */ /* 0x000fe40000000000 */
[----:B------:R-:W-:-:S02]  /*ccd0*/  SEL R32, R32, R93, P0 ;  /* 0x0000005d20207207 */ /* 0x000fc40000000000 */
[----:B------:R-:W-:Y:S02]  /*cce0*/  SEL R162, R92, R162, P0 ;  /* 0x000000a25ca27207 */ /* 0x000fe40000000000 */
[----:B-1----:R-:W-:Y:S02]  /*ccf0*/  F2FP.BF16.F32.PACK_AB R84, R123, R122 ;  /* 0x0000007a7b54723e */ /* 0x002fe400000010ff */
[----:B------:R-:W-:Y:S02]  /*cd00*/  F2FP.BF16.F32.PACK_AB R86, R121, R120 ;  /* 0x000000787956723e */ /* 0x000fe400000010ff */
[----:B------:R-:W-:Y:S02]  /*cd10*/  F2FP.BF16.F32.PACK_AB R87, R117, R116 ;  /* 0x000000747557723e */ /* 0x000fe400000010ff */
[----:B--2---:R-:W-:Y:S02]  /*cd20*/  F2FP.BF16.F32.PACK_AB R85, R119, R118 ;  /* 0x000000767755723e */ /* 0x004fe400000010ff */
[----:B------:R-:W-:-:S02]  /*cd30*/  SEL R64, R64, R53, P0 ;  /* 0x0000003540407207 */ /* 0x000fc40000000000 */
[----:B------:R-:W-:Y:S01]  /*cd40*/  SEL R62, R171, R181, P0 ;  /* 0x000000b5ab3e7207 */ /* 0x000fe20000000000 */
[----:B------:R1:W-:Y:S01]  /*cd50*/  STSM.16.M88.4 [R97], R84 ;  /* 0x0000005461007844 */ /* 0x0003e20000000200 */
[----:B------:R-:W-:Y:S02]  /*cd60*/  SEL R60, R181, R171, P0 ;  /* 0x000000abb53c7207 */ /* 0x000fe40000000000 */
[----:B------:R-:W-:Y:S02]  /*cd70*/  F2FP.BF16.F32.PACK_AB R92, R115, R114 ;  /* 0x00000072735c723e */ /* 0x000fe400000010ff */
[----:B------:R-:W-:Y:S02]  /*cd80*/  F2FP.BF16.F32.PACK_AB R94, R113, R112 ;  /* 0x00000070715e723e */ /* 0x000fe400000010ff */
[----:B------:R-:W-:Y:S02]  /*cd90*/  F2FP.BF16.F32.PACK_AB R95, R109, R108 ;  /* 0x0000006c6d5f723e */ /* 0x000fe400000010ff */
[----:B------:R-:W-:-:S02]  /*cda0*/  F2FP.BF16.F32.PACK_AB R93, R111, R110 ;  /* 0x0000006e6f5d723e */ /* 0x000fc400000010ff */
[----:B------:R-:W-:Y:S02]  /*cdb0*/  SEL R55, R172, R163, P0 ;  /* 0x000000a3ac377207 */ /* 0x000fe40000000000 */
[----:B------:R-:W-:Y:S01]  /*cdc0*/  SEL R53, R163, R172, P0 ;  /* 0x000000aca3357207 */ /* 0x000fe20000000000 */
[----:B------:R2:W-:Y:S01]  /*cdd0*/  STSM.16.M88.4 [R96], R92 ;  /* 0x0000005c60007844 */ /* 0x0005e20000000200 */
[----:B------:R-:W-:Y:S02]  /*cde0*/  F2FP.BF16.F32.PACK_AB R72, R107, R106 ;  /* 0x0000006a6b48723e */ /* 0x000fe400000010ff */
[----:B------:R-:W-:Y:S02]  /*cdf0*/  F2FP.BF16.F32.PACK_AB R74, R105, R104 ;  /* 0x00000068694a723e */ /* 0x000fe400000010ff */
[----:B------:R-:W-:Y:S02]  /*ce00*/  F2FP.BF16.F32.PACK_AB R75, R101, R100 ;  /* 0x00000064654b723e */ /* 0x000fe400000010ff */
[----:B------:R-:W-:-:S02]  /*ce10*/  F2FP.BF16.F32.PACK_AB R73, R103, R102 ;  /* 0x000000666749723e */ /* 0x000fc400000010ff */
[----:B------:R-:W-:Y:S02]  /*ce20*/  F2FP.BF16.F32.PACK_AB R76, R91, R90 ;  /* 0x0000005a5b4c723e */ /* 0x000fe400000010ff */
[----:B------:R-:W-:Y:S01]  /*ce30*/  F2FP.BF16.F32.PACK_AB R78, R89, R88 ;  /* 0x00000058594e723e */ /* 0x000fe200000010ff */
[----:B------:R3:W-:Y:S01]  /*ce40*/  STSM.16.M88.4 [R0], R72 ;  /* 0x0000004800007844 */ /* 0x0007e20000000200 */
[----:B------:R-:W-:Y:S02]  /*ce50*/  F2FP.BF16.F32.PACK_AB R79, R69, R68 ;  /* 0x00000044454f723e */ /* 0x000fe400000010ff */
[----:B------:R-:W-:Y:S02]  /*ce60*/  F2FP.BF16.F32.PACK_AB R77, R71, R70 ;  /* 0x00000046474d723e */ /* 0x000fe400000010ff */
[----:B0-----:R-:W-:Y:S02]  /*ce70*/  F2FP.BF16.F32.PACK_AB R80, R67, R66 ;  /* 0x000000424350723e */ /* 0x001fe400000010ff */
        /* <DEDUP_REMOVED lines=9> */
[----:B------:R-:W-:-:S02]  /*cf10*/  SEL R161, R99, R156, P0 ;  /* 0x0000009c63a17207 */ /* 0x000fc40000000000 */
[----:B------:R-:W-:Y:S01]  /*cf20*/  SEL R163, R156, R99, P0 ;  /* 0x000000639ca37207 */ /* 0x000fe20000000000 */
[----:B------:R4:W-:Y:S01]  /*cf30*/  STSM.16.M88.4 [R175], R84 ;  /* 0x00000054af007844 */ /* 0x0009e20000000200 */
[----:B--2---:R-:W-:Y:S02]  /*cf40*/  F2FP.BF16.F32.PACK_AB R92, R51, R50 ;  /* 0x00000032335c723e */ /* 0x004fe400000010ff */
[----:B------:R-:W-:Y:S02]  /*cf50*/  F2FP.BF16.F32.PACK_AB R94, R49, R48 ;  /* 0x00000030315e723e */ /* 0x000fe400000010ff */
[----:B------:R-:W-:Y:S02]  /*cf60*/  F2FP.BF16.F32.PACK_AB R95, R45, R44 ;  /* 0x0000002c2d5f723e */ /* 0x000fe400000010ff */
[----:B------:R-:W-:Y:S02]  /*cf70*/  F2FP.BF16.F32.PACK_AB R93, R47, R46 ;  /* 0x0000002e2f5d723e */ /* 0x000fe400000010ff */
[----:B------:R-:W-:-:S02]  /*cf80*/  SEL R158, R2, R5, P0 ;  /* 0x00000005029e7207 */ /* 0x000fc40000000000 */
[----:B------:R-:W-:Y:S01]  /*cf90*/  SEL R156, R5, R2, P0 ;  /* 0x00000002059c7207 */ /* 0x000fe20000000000 */
[----:B------:R-:W-:Y:S01]  /*cfa0*/  STSM.16.M88.4 [R176], R92 ;  /* 0x0000005cb0007844 */ /* 0x000fe20000000200 */
[----:B------:R-:W-:Y:S02]  /*cfb0*/  F2FP.BF16.F32.PACK_AB R96, R43, R42 ;  /* 0x0000002a2b60723e */ /* 0x000fe400000010ff */
[----:B------:R-:W-:Y:S02]  /*cfc0*/  F2FP.BF16.F32.PACK_AB R98, R41, R40 ;  /* 0x000000282962723e */ /* 0x000fe400000010ff */
[----:B------:R-:W-:Y:S02]  /*cfd0*/  F2FP.BF16.F32.PACK_AB R99, R37, R36 ;  /* 0x000000242563723e */ /* 0x000fe400000010ff */
[----:B------:R-:W-:Y:S02]  /*cfe0*/  F2FP.BF16.F32.PACK_AB R97, R39, R38 ;  /* 0x000000262761723e */ /* 0x000fe400000010ff */
[----:B---3--:R-:W-:-:S02]  /*cff0*/  F2FP.BF16.F32.PACK_AB R72, R35, R34 ;  /* 0x000000222348723e */ /* 0x008fc400000010ff */
[----:B------:R-:W-:Y:S01]  /*d000*/  F2FP.BF16.F32.PACK_AB R74, R33, R32 ;  /* 0x00000020214a723e */ /* 0x000fe200000010ff */
[----:B------:R-:W-:Y:S01]  /*d010*/  STSM.16.M88.4 [R177], R96 ;  /* 0x00000060b1007844 */ /* 0x000fe20000000200 */
        /* <DEDUP_REMOVED lines=12> */
[----:B----4-:R-:W-:-:S02]  /*d0e0*/  F2FP.BF16.F32.PACK_AB R85, R159, R158 ;  /* 0x0000009e9f55723e */ /* 0x010fc400000010ff */
        /* <DEDUP_REMOVED lines=8> */
[----:B------:R-:W-:Y:S01]  /*d170*/  BAR.SYNC.DEFER_BLOCKING 0x1, 0x100 ;  /* 0x0044000000007b1d */ /* 0x000fe20000010000 */
[----:B------:R-:W-:Y:S01]  /*d180*/  ISETP.NE.AND.EX P0, PT, RZ, UR17, PT, P0 ;  /* 0x00000011ff007c0c */ /* 0x000fe2000bf05300 */
[----:B------:R-:W-:-:S04]  /*d190*/  UISETP.NE.U32.AND UP0, UPT, UR14, URZ, UPT ;  /* 0x0000003f0e00728c */ /* 0x000fc8000bf05070 */
[----:B------:R-:W-:-:S08]  /*d1a0*/  UISETP.NE.AND.EX UP0, UPT, UR15, URZ, UPT, UP0 ;  /* 0x0000003f0f00728c */ /* 0x000fd0000bf05300 */
[----:B------:R0:W3:Y:S03]  /*d1b0*/  @P0 LDG.E R0, desc[UR52][R72.64] ;  /* 0x0000003448000981 */ /* 0x0000e6000c1e1900 */
[----:B------:R-:W-:Y:S01]  /*d1c0*/  @UP0 ULEA UR14, UP1, UR44, UR14, 0x2 ;  /* 0x0000000e2c0e0291 */ /* 0x000fe2000f82103f */
[----:B------:R-:W-:-:S03]  /*d1d0*/  PLOP3.LUT P4, PT, PT, PT, UP0, 0x80, 0x0 ;  /* 0x000000000000781c */ /* 0x000fc60003f8f008 */
[----:B------:R-:W-:Y:S02]  /*d1e0*/  @UP0 ULEA.HI.X UR15, UR44, UR15, UR43, 0x2, UP1 ;  /* 0x0000000f2c0f0291 */ /* 0x000fe400088f142b */
[----:B0-----:R-:W-:-:S04]  /*d1f0*/  IMAD.U32 R72, RZ, RZ, UR14 ;  /* 0x0000000eff487e24 */ /* 0x001fc8000f8e00ff */
[----:B------:R-:W-:-:S05]  /*d200*/  IMAD.U32 R73, RZ, RZ, UR15 ;  /* 0x0000000fff497e24 */ /* 0x000fca000f8e00ff */
[----:B------:R0:W4:Y:S01]  /*d210*/  @P4 LDG.E R2, desc[UR52][R72.64] ;  /* 0x0000003448024981 */ /* 0x000122000c1e1900 */
[----:B------:R-:W-:Y:S01]  /*d220*/  UISETP.NE.AND UP2, UPT, UR22, 0x1, UPT ;  /* 0x000000011600788c */ /* 0x000fe2000bf45270 */
[----:B-1----:R-:W-:Y:S01]  /*d230*/  VIADD R78, R17, UR36 ;  /* 0x00000024114e7c36 */ /* 0x002fe20008000000 */
[----:B------:R-:W-:Y:S01]  /*d240*/  UISETP.GT.AND UP1, UPT, UR47, 0x1, UPT ;  /* 0x000000012f00788c */ /* 0x000fe2000bf24270 */
[----:B------:R-:W-:Y:S01]  /*d250*/  UMOV UR23, 0x9b8 ;  /* 0x000009b800177882 */ /* 0x000fe20000000000 */
[----:B------:R-:W-:Y:S02]  /*d260*/  UISETP.NE.U32.AND UP0, UPT, UR16, URZ, UPT ;  /* 0x0000003f1000728c */ /* 0x000fe4000bf05070 */
[----:B------:R-:W-:Y:S01]  /*d270*/  PLOP3.LUT P1, PT, PT, PT, UP2, 0x80, 0x0 ;  /* 0x000000000000781c */ /* 0x000fe20003f2f028 */
[----:B------:R-:W-:Y:S02]  /*d280*/  USEL UR23, UR23, 0x978, UP1 ;  /* 0x0000097817177887 */ /* 0x000fe40008800000 */
[----:B------:R-:W-:Y:S01]  /*d290*/  UISETP.NE.AND.EX UP0, UPT, UR17, URZ, UPT, UP0 ;  /* 0x0000003f1100728c */ /* 0x000fe2000bf05300 */
[----:B------:R-:W-:Y:S01]  /*d2a0*/  UMOV UR4, URZ ;  /* 0x0000003f00047c82 */ /* 0x000fe20008000000 */
[----:B------:R-:W-:-:S02]  /*d2b0*/  USEL UR9, UR37, URZ, UP1 ;  /* 0x0000003f25097287 */ /* 0x000fc40008800000 */
[----:B------:R-:W-:Y:S01]  /*d2c0*/  USEL UR44, UR44, URZ, !UP0 ;  /* 0x0000003f2c2c7287 */ /* 0x000fe2000c000000 */
[----:B------:R-:W-:Y:S01]  /*d2d0*/  @UP2 ULDC UR26, c[0x0][0xbec] ;  /* 0x0002fb00001a2ab9 */ /* 0x000fe20000000800 */
[----:B------:R-:W-:-:S04]  /*d2e0*/  USEL UR43, UR43, URZ, !UP0 ;  /* 0x0000003f2b2b7287 */ /* 0x000fc8000c000000 */
[----:B------:R-:W-:Y:S01]  /*d2f0*/  ULDC.64 UR16, c[0x0][UR23+0x220] ;  /* 0x0000880017107abb */ /* 0x000fe20008000a00 */
[----:B------:R-:W-:Y:S01]  /*d300*/  ULDC.64 UR20, c[0x0][UR23+0x218] ;  /* 0x0000860017147abb */ /* 0x000fe20008000a00 */
[----:B------:R-:W-:Y:S01]  /*d310*/  ULDC.64 UR18, c[0x0][UR23+0x228] ;  /* 0x00008a0017127abb */ /* 0x000fe20008000a00 */
[----:B------:R-:W-:Y:S01]  /*d320*/  @P1 IMAD.HI.U32 R5, R78, UR26, RZ ;  /* 0x0000001a4e051c27 */ /* 0x000fe2000f8e00ff */
[----:B------:R-:W-:Y:S02]  /*d330*/  UIMAD UR17, UR17, UR44, URZ ;  /* 0x0000002c111172a4 */ /* 0x000fe4000f8e023f */
[----:B------:R-:W-:Y:S02]  /*d340*/  UIMAD.WIDE.U32 UR14, UR20, UR45, URZ ;  /* 0x0000002d140e72a5 */ /* 0x000fe4000f8e003f */
[----:B------:R-:W-:Y:S01]  /*d350*/  UIMAD.WIDE.U32 UR24, UR18, UR9, URZ ;  /* 0x00000009121872a5 */ /* 0x000fe2000f8e003f */
[----:B------:R-:W-:Y:S01]  /*d360*/  @UP2 ULDC UR27, c[0x0][0xbf0] ;  /* 0x0002fc00001b2ab9 */ /* 0x000fe20000000800 */
[----:B------:R-:W-:-:S02]  /*d370*/  UIMAD UR20, UR21, UR45, URZ ;  /* 0x0000002d151472a4 */ /* 0x000fc4000f8e023f */
[----:B------:R-:W-:Y:S02]  /*d380*/  UIMAD UR9, UR19, UR9, URZ ;  /* 0x00000009130972a4 */ /* 0x000fe4000f8e023f */
[----:B0-----:R-:W-:Y:S01]  /*d390*/  IMAD.U32 R73, RZ, RZ, UR24 ;  /* 0x00000018ff497e24 */ /* 0x001fe2000f8e00ff */
[----:B------:R-:W-:Y:S02]  /*d3a0*/  UIMAD.WIDE.U32 UR18, UR16, UR44, URZ ;  /* 0x0000002c101272a5 */ /* 0x000fe4000f8e003f */
[----:B------:R-:W-:Y:S02]  /*d3b0*/  UIMAD UR17, UR16, UR43, UR17 ;  /* 0x0000002b101172a4 */ /* 0x000fe4000f8e0211 */
[----:B------:R-:W-:Y:S02]  /*d3c0*/  UIADD3 UR20, UR15, UR20, URZ ;  /* 0x000000140f147290 */ /* 0x000fe4000fffe03f */
[----:B------:R-:W-:Y:S02]  /*d3d0*/  UIADD3 UR15, UR25, UR9, URZ ;  /* 0x00000009190f7290 */ /* 0x000fe4000fffe03f */
[----:B------:R-:W-:-:S04]  /*d3e0*/  UIADD3 UR9, UR19, UR17, URZ ;  /* 0x0000001113097290 */ /* 0x000fc8000fffe03f */
[----:B------:R-:W-:Y:S01]  /*d3f0*/  IMAD.U32 R74, RZ, RZ, UR15 ;  /* 0x0000000fff4a7e24 */ /* 0x000fe2000f8e00ff */
[----:B---3--:R-:W-:Y:S01]  /*d400*/  @P0 R2UR UR4, R0 ;  /* 0x00000000000402ca */ /* 0x008fe200000e0000 */
[----:B------:R-:W-:Y:S01]  /*d410*/  IMAD.MOV.U32 R0, RZ, RZ, R78 ;  /* 0x000000ffff007224 */ /* 0x000fe200078e004e */
[----:B------:R-:W-:-:S05]  /*d420*/  @P1 SHF.R.U32.HI R0, RZ, UR27, R5 ;  /* 0x0000001bff001c19 */ /* 0x000fca0008011605 */
[----:B------:R-:W-:-:S04]  /*d430*/  IMAD.MOV R5, RZ, RZ, -R0 ;  /* 0x000000ffff057224 */ /* 0x000fc800078e0a00 */
[----:B------:R-:W-:Y:S02]  /*d440*/  IMAD R5, R5, UR22, R78 ;  /* 0x0000001605057c24 */ /* 0x000fe4000f8e024e */
        /* <DEDUP_REMOVED lines=9> */
[----:B------:R-:W-:Y:S01]  /*d4e0*/  SHF.R.S32.HI R0, RZ, 0x1f, R5 ;  /* 0x0000001fff007819 */ /* 0x000fe20000011405 */
[----:B------:R-:W-:Y:S01]  /*d4f0*/  @!UP1 ULDC UR19, c[0x0][0xb54] ;  /* 0x0002d50000139ab9 */ /* 0x000fe20000000800 */
[----:B------:R-:W-:Y:S01]  /*d500*/  IADD3.X R73, R73, UR9, R74, P2, P3 ;  /* 0x0000000949497c10 */ /* 0x000fe200097e644a */
[----:B------:R-:W-:Y:S01]  /*d510*/  ULDC UR9, c[0x0][0xa88] ;  /* 0x0002a20000097ab9 */ /* 0x000fe20000000800 */
[----:B----4-:R-:W-:Y:S01]  /*d520*/  @P4 R2UR UR9, R2 ;  /* 0x00000000020942ca */ /* 0x010fe200000e0000 */
[----:B------:R-:W-:-:S02]  /*d530*/  IMAD R75, R0, UR14, R75 ;  /* 0x0000000e004b7c24 */ /* 0x000fc4000f8e024b */
[----:B------:R-:W-:-:S04]  /*d540*/  IMAD.WIDE.U32 R72, R5, UR14, R72 ;  /* 0x0000000e05487c25 */ /* 0x000fc8000f8e0048 */
[----:B------:R-:W-:Y:S01]  /*d550*/  IMAD.IADD R5, R73, 0x1, R75 ;  /* 0x0000000149057824 */ /* 0x000fe200078e024b */
[----:B------:R-:W-:-:S04]  /*d560*/  LEA R76, P2, R72, UR18, 0x2 ;  /* 0x00000012484c7c11 */ /* 0x000fc8000f8410ff */
[----:B------:R-:W-:Y:S01]  /*d570*/  LEA.HI.X R5, R72, UR19, R5, 0x2, P2 ;  /* 0x0000001348057c11 */ /* 0x000fe200090f1405 */
[----:B--2---:R-:W-:Y:S08]  /*d580*/  @P4 BRA `(.L_x_2303) ;  /* 0x0000000000284947 */ /* 0x004ff00003800000 */
        /* <DEDUP_REMOVED lines=10> */
.L_x_2303:
[----:B------:R-:W2:Y:S04]  /*d630*/  LDL R2, [R1+0x50] ;  /* 0x0000500001027983 */ /* 0x000ea80000100800 */
[----:B------:R-:W3:Y:S01]  /*d640*/  LDL R0, [R1+0x48] ;  /* 0x0000480001007983 */ /* 0x000ee20000100800 */
[----:B------:R-:W-:-:S03]  /*d650*/  UIMAD UR9, UR9, UR22, URZ ;  /* 0x00000016090972a4 */ /* 0x000fc6000f8e023f */
[----:B------:R-:W-:Y:S04]  /*d660*/  SHFL.IDX PT, R72, R76, RZ, 0x1c1f ;  /* 0x001c1fff4c487589 */ /* 0x000fe800000e0000 */
[----:B------:R-:W0:Y:S04]  /*d670*/  SHFL.IDX PT, R73, R5, RZ, 0x1c1f ;  /* 0x001c1fff05497589 */ /* 0x000e2800000e0000 */
[----:B------:R-:W-:Y:S04]  /*d680*/  SHFL.IDX PT, R74, R76, 0x1, 0x1c1f ;  /* 0x003c1f004c4a7f89 */ /* 0x000fe800000e0000 */
[----:B------:R-:W1:Y:S01]  /*d690*/  SHFL.IDX PT, R75, R5, 0x1, 0x1c1f ;  /* 0x003c1f00054b7f89 */ /* 0x000e6200000e0000 */
[----:B--2---:R-:W-:Y:S01]  /*d6a0*/  VIADD R77, R2, UR36 ;  /* 0x00000024024d7c36 */ /* 0x004fe20008000000 */
        /* <DEDUP_REMOVED lines=21> */
[----:B------:R-:W-:Y:S02]  /*d800*/  LOP3.LUT R24, R25, 0x380, RZ, 0xc0, !PT ;  /* 0x0000038019187812 */ /* 0x000fe400078ec0ff */
[----:B------:R-:W-:Y:S02]  /*d810*/  IADD3 R13, P3, R2, 0x2000, RZ ;  /* 0x00002000020d7810 */ /* 0x000fe40007f7e0ff */
[----:B------:R-:W-:Y:S02]  /*d820*/  SHF.R.U64 R24, R24, 0x3, RZ ;  /* 0x0000000318187819 */ /* 0x000fe400000012ff */
[----:B------:R-:W-:-:S02]  /*d830*/  LOP3.LUT R8, R9, 0x380, RZ, 0xc0, !PT ;  /* 0x0000038009087812 */ /* 0x000fc400078ec0ff */
[----:B------:R-:W-:Y:S02]  /*d840*/  LOP3.LUT R12, R13, 0x380, RZ, 0xc0, !PT ;  /* 0x000003800d0c7812 */ /* 0x000fe400078ec0ff */
[----:B------:R-:W-:Y:S01]  /*d850*/  LOP3.LUT R24, R24, R25, RZ, 0x3c, !PT ;  /* 0x0000001918187212 */ /* 0x000fe200078e3cff */
[--C-:B------:R-:W-:Y:S01]  /*d860*/  IMAD.X R25, RZ, RZ, R3.reuse, P2 ;  /* 0x000000ffff197224 */ /* 0x100fe200010e0603 */
[----:B------:R-:W-:Y:S02]  /*d870*/  IADD3 R49, P2, R2, 0x9000, RZ ;  /* 0x0000900002317810 */ /* 0x000fe40007f5e0ff */
[----:B------:R-:W-:Y:S02]  /*d880*/  SHF.R.U64 R8, R8, 0x3, RZ ;  /* 0x0000000308087819 */ /* 0x000fe400000012ff */
[----:B------:R-:W-:Y:S01]  /*d890*/  SHF.R.U64 R12, R12, 0x3, RZ ;  /* 0x000000030c0c7819 */ /* 0x000fe200000012ff */
[----:B------:R-:W-:Y:S01]  /*d8a0*/  UIMAD UR12, UR16, UR14, URZ ;  /* 0x0000000e100c72a4 */ /* 0x000fe2000f8e023f */
[----:B------:R-:W-:Y:S01]  /*d8b0*/  LOP3.LUT R48, R49, 0x380, RZ, 0xc0, !PT ;  /* 0x0000038031307812 */ /* 0x000fe200078ec0ff */
[----:B------:R-:W-:Y:S01]  /*d8c0*/  UIMAD.WIDE.U32 UR10, UR4, UR14, URZ ;  /* 0x0000000e040a72a5 */ /* 0x000fe2000f8e003f */
[----:B------:R-:W-:Y:S01]  /*d8d0*/  LOP3.LUT R8, R8, R9, RZ, 0x3c, !PT ;  /* 0x0000000908087212 */ /* 0x000fe200078e3cff */
[--C-:B------:R-:W-:Y:S01]  /*d8e0*/  IMAD.X R9, RZ, RZ, R3.reuse, P4 ;  /* 0x000000ffff097224 */ /* 0x100fe200020e0603 */
[----:B------:R-:W-:Y:S01]  /*d8f0*/  LOP3.LUT R12, R12, R13, RZ, 0x3c, !PT ;  /* 0x0000000d0c0c7212 */ /* 0x000fe200078e3cff */
[----:B------:R-:W-:Y:S01]  /*d900*/  IMAD.X R13, RZ, RZ, R3, P3 ;  /* 0x000000ffff0d7224 */ /* 0x000fe200018e0603 */
[----:B------:R-:W-:-:S02]  /*d910*/  IADD3 R29, P0, R2, 0x4000, RZ ;  /* 0x00004000021d7810 */ /* 0x000fc40007f1e0ff */
[C---:B------:R-:W-:Y:S02]  /*d920*/  IADD3 R33, P6, R2.reuse, 0x5000, RZ ;  /* 0x0000500002217810 */ /* 0x040fe40007fde0ff */
[C---:B------:R-:W-:Y:S02]  /*d930*/  IADD3 R37, P5, R2.reuse, 0x6000, RZ ;  /* 0x0000600002257810 */ /* 0x040fe40007fbe0ff */
[C---:B------:R-:W-:Y:S01]  /*d940*/  LOP3.LUT R7, R2.reuse, 0x380, RZ, 0xc0, !PT ;  /* 0x0000038002077812 */ /* 0x040fe200078ec0ff */
[----:B------:R-:W-:Y:S01]  /*d950*/  UIMAD UR12, UR4, UR15, UR12 ;  /* 0x0000000f040c72a4 */ /* 0x000fe2000f8e020c */
[C---:B------:R-:W-:Y:S01]  /*d960*/  IADD3 R41, P4, R2.reuse, 0x7000, RZ ;  /* 0x0000700002297810 */ /* 0x040fe20007f9e0ff */
[----:B------:R-:W-:Y:S01]  /*d970*/  @UP2 ULDC UR14, c[0x0][0xbec] ;  /* 0x0002fb00000e2ab9 */ /* 0x000fe20000000800 */
[----:B------:R-:W-:Y:S01]  /*d980*/  IADD3 R45, P3, R2, 0x8000, RZ ;  /* 0x00008000022d7810 */ /* 0x000fe20007f7e0ff */
[----:B------:R-:W5:Y:S01]  /*d990*/  LD.E.128 R8, desc[UR52][R8.64] ;  /* 0x0000003408087980 */ /* 0x000f62000c101d00 */
[----:B------:R-:W-:-:S02]  /*d9a0*/  SHF.R.U64 R48, R48, 0x3, RZ ;  /* 0x0000000330307819 */ /* 0x000fc400000012ff */
[----:B------:R-:W-:Y:S01]  /*d9b0*/  LOP3.LUT R28, R29, 0x380, RZ, 0xc0, !PT ;  /* 0x000003801d1c7812 */ /* 0x000fe200078ec0ff */
        /* <DEDUP_REMOVED lines=10> */
[----:B------:R-:W-:Y:S02]  /*da60*/  SHF.R.U64 R32, R32, 0x3, RZ ;  /* 0x0000000320207819 */ /* 0x000fe400000012ff */
[----:B------:R-:W-:Y:S01]  /*da70*/  SHF.R.U64 R7, R7, 0x3, RZ ;  /* 0x0000000307077819 */ /* 0x000fe200000012ff */
[----:B------:R-:W-:Y:S01]  /*da80*/  UIADD3 UR11, UR11, UR12, URZ ;  /* 0x0000000c0b0b7290 */ /* 0x000fe2000fffe03f */
[----:B------:R-:W-:Y:S01]  /*da90*/  SHF.R.U64 R36, R36, 0x3, RZ ;  /* 0x0000000324247819 */ /* 0x000fe200000012ff */
[----:B------:R-:W-:Y:S01]  /*daa0*/  USHF.R.S32.HI UR4, URZ, 0x1f, UR44 ;  /* 0x0000001f3f047899 */ /* 0x000fe2000801142c */
[----:B------:R-:W-:Y:S01]  /*dab0*/  SHF.R.U64 R40, R40, 0x3, RZ ;  /* 0x0000000328287819 */ /* 0x000fe200000012ff */
[----:B------:R-:W-:Y:S01]  /*dac0*/  ULDC.64 UR12, c[0x0][0xae8] ;  /* 0x0002ba00000c7ab9 */ /* 0x000fe20000000a00 */
[----:B------:R-:W-:Y:S01]  /*dad0*/  SHF.R.U64 R44, R44, 0x3, RZ ;  /* 0x000000032c2c7819 */ /* 0x000fe200000012ff */
[--C-:B------:R-:W-:Y:S01]  /*dae0*/  IMAD.X R73, RZ, RZ, R3.reuse, P2 ;  /* 0x000000ffff497224 */ /* 0x100fe200010e0603 */
[----:B------:R-:W-:Y:S01]  /*daf0*/  LOP3.LUT R4, R5, 0x380, RZ, 0xc0, !PT ;  /* 0x0000038005047812 */ /* 0x000fe200078ec0ff */
[----:B------:R-:W5:Y:S01]  /*db00*/  LD.E.128 R48, desc[UR52][R48.64] ;  /* 0x0000003430307980 */ /* 0x000f62000c101d00 */
        /* <DEDUP_REMOVED lines=11> */
[----:B------:R-:W-:Y:S01]  /*dbc0*/  UIMAD.WIDE.U32 UR10, UR45, UR12, UR10 ;  /* 0x0000000c2d0a72a5 */ /* 0x000fe2000f8e000a */
[C---:B------:R-:W-:Y:S01]  /*dbd0*/  IADD3 R57, P6, R2.reuse, 0xb000, RZ ;  /* 0x0000b00002397810 */ /* 0x040fe20007fde0ff */
[----:B------:R-:W5:Y:S01]  /*dbe0*/  LD.E.128 R28, desc[UR52][R28.64] ;  /* 0x000000341c1c7980 */ /* 0x000f62000c101d00 */
[----:B------:R-:W-:-:S02]  /*dbf0*/  IADD3 R61, P5, R2, 0xc000, RZ ;  /* 0x0000c000023d7810 */ /* 0x000fc40007fbe0ff */
[C---:B------:R-:W-:Y:S01]  /*dc00*/  IADD3 R65, P4, R2.reuse, 0xd000, RZ ;  /* 0x0000d00002417810 */ /* 0x040fe20007f9e0ff */
[----:B------:R-:W5:Y:S01]  /*dc10*/  LD.E.128 R32, desc[UR52][R32.64] ;  /* 0x0000003420207980 */ /* 0x000f62000c101d00 */
[----:B------:R-:W-:Y:S02]  /*dc20*/  IADD3 R69, P3, R2, 0xe000, RZ ;  /* 0x0000e00002457810 */ /* 0x000fe40007f7e0ff */
[----:B------:R-:W-:Y:S01]  /*dc30*/  SHF.R.U64 R4, R4, 0x3, RZ ;  /* 0x0000000304047819 */ /* 0x000fe200000012ff */
[----:B------:R-:W5:Y:S01]  /*dc40*/  LD.E.128 R36, desc[UR52][R36.64] ;  /* 0x0000003424247980 */ /* 0x000f62000c101d00 */
[----:B------:R-:W-:Y:S02]  /*dc50*/  LOP3.LUT R2, R7, R2, RZ, 0x3c, !PT ;  /* 0x0000000207027212 */ /* 0x000fe400078e3cff */
[----:B------:R-:W-:Y:S01]  /*dc60*/  LOP3.LUT R72, R4, R5, RZ, 0x3c, !PT ;  /* 0x0000000504487212 */ /* 0x000fe200078e3cff */
[----:B------:R-:W-:Y:S01]  /*dc70*/  UIMAD UR11, UR45, UR13, UR11 ;  /* 0x0000000d2d0b72a4 */ /* 0x000fe2000f8e020b */
[----:B------:R-:W-:Y:S01]  /*dc80*/  LOP3.LUT R52, R53, 0x380, RZ, 0xc0, !PT ;  /* 0x0000038035347812 */ /* 0x000fe200078ec0ff */
[----:B------:R0:W5:Y:S01]  /*dc90*/  LD.E.128 R4, desc[UR52][R2.64] ;  /* 0x0000003402047980 */ /* 0x000162000c101d00 */
[----:B------:R-:W-:Y:S01]  /*dca0*/  ULDC.64 UR12, c[0x0][0xaf0] ;  /* 0x0002bc00000c7ab9 */ /* 0x000fe20000000a00 */
[----:B------:R-:W-:Y:S01]  /*dcb0*/  LOP3.LUT R56, R57, 0x380, RZ, 0xc0, !PT ;  /* 0x0000038039387812 */ /* 0x000fe200078ec0ff */
[----:B------:R-:W-:Y:S01]  /*dcc0*/  UIMAD UR4, UR4, UR12, URZ ;  /* 0x0000000c040472a4 */ /* 0x000fe2000f8e023f */
[----:B------:R-:W-:Y:S01]  /*dcd0*/  LOP3.LUT R60, R61, 0x380, RZ, 0xc0, !PT ;  /* 0x000003803d3c7812 */ /* 0x000fe200078ec0ff */
[----:B------:R-:W5:Y:S01]  /*dce0*/  LD.E.128 R40, desc[UR52][R40.64] ;  /* 0x0000003428287980 */ /* 0x000f62000c101d00 */
[----:B------:R-:W-:-:S02]  /*dcf0*/  LOP3.LUT R64, R65, 0x380, RZ, 0xc0, !PT ;  /* 0x0000038041407812 */ /* 0x000fc400078ec0ff */
[----:B------:R-:W-:Y:S01]  /*dd00*/  LOP3.LUT R68, R69, 0x380, RZ, 0xc0, !PT ;  /* 0x0000038045447812 */ /* 0x000fe200078ec0ff */
[----:B------:R-:W5:Y:S01]  /*dd10*/  LD.E.128 R44, desc[UR52][R44.64] ;  /* 0x000000342c2c7980 */ /* 0x000f62000c101d00 */
[----:B0-----:R-:W-:Y:S01]  /*dd20*/  IMAD R2, R20, 0x20, R81 ;  /* 0x0000002014027824 */ /* 0x001fe200078e0251 */
[----:B------:R-:W-:Y:S01]  /*dd30*/  UIMAD UR4, UR44, UR13, UR4 ;  /* 0x0000000d2c0472a4 */ /* 0x000fe2000f8e0204 */
[----:B------:R-:W-:Y:S01]  /*dd40*/  SHF.R.U64 R52, R52, 0x3, RZ ;  /* 0x0000000334347819 */ /* 0x000fe200000012ff */
[----:B------:R-:W5:Y:S01]  /*dd50*/  LD.E.128 R72, desc[UR52][R72.64] ;  /* 0x0000003448487980 */ /* 0x000f62000c101d00 */
[----:B------:R-:W-:Y:S01]  /*dd60*/  VIADD R76, R2, UR36 ;  /* 0x00000024024c7c36 */ /* 0x000fe20008000000 */
[----:B------:R-:W-:Y:S01]  /*dd70*/  UIMAD.WIDE.U32 UR44, UR44, UR12, UR10 ;  /* 0x0000000c2c2c72a5 */ /* 0x000fe2000f8e000a */
[----:B------:R-:W-:Y:S02]  /*dd80*/  SHF.R.U64 R56, R56, 0x3, RZ ;  /* 0x0000000338387819 */ /* 0x000fe400000012ff */
[----:B------:R-:W-:Y:S01]  /*dd90*/  @P1 IMAD.HI.U32 R2, R76, UR14, RZ ;  /* 0x0000000e4c021c27 */ /* 0x000fe2000f8e00ff */
[----:B------:R-:W-:Y:S01]  /*dda0*/  @UP2 ULDC UR10, c[0x0][0xbf0] ;  /* 0x0002fc00000a2ab9 */ /* 0x000fe20000000800 */
[----:B------:R-:W-:-:S02]  /*ddb0*/  SHF.R.U64 R60, R60, 0x3, RZ ;  /* 0x000000033c3c7819 */ /* 0x000fc400000012ff */
[----:B------:R-:W-:Y:S01]  /*ddc0*/  IMAD.MOV.U32 R21, RZ, RZ, R76 ;  /* 0x000000ffff157224 */ /* 0x000fe200078e004c */
[----:B------:R-:W-:Y:S01]  /*ddd0*/  @P1 SHF.R.U32.HI R21, RZ, UR10, R2 ;  /* 0x0000000aff151c19 */ /* 0x000fe20008011602 */
[----:B------:R-:W-:Y:S01]  /*dde0*/  UIADD3 UR4, UR45, UR4, URZ ;  /* 0x000000042d047290 */ /* 0x000fe2000fffe03f */
[----:B------:R-:W-:Y:S01]  /*ddf0*/  SHF.R.U64 R64, R64, 0x3, RZ ;  /* 0x0000000340407819 */ /* 0x000fe200000012ff */
[----:B------:R-:W-:Y:S01]  /*de00*/  ULDC.64 UR10, c[0x0][0xae0] ;  /* 0x0002b800000a7ab9 */ /* 0x000fe20000000a00 */
[----:B------:R-:W-:Y:S01]  /*de10*/  SHF.R.U64 R68, R68, 0x3, RZ ;  /* 0x0000000344447819 */ /* 0x000fe200000012ff */
[--C-:B------:R-:W-:Y:S01]  /*de20*/  IMAD.MOV R77, RZ, RZ, -R21.reuse ;  /* 0x000000ffff4d7224 */ /* 0x100fe200078e0a15 */
[----:B------:R-:W-:Y:S02]  /*de30*/  SHF.R.S32.HI R20, RZ, 0x1f, R21 ;  /* 0x0000001fff147819 */ /* 0x000fe40000011415 */
        /* <DEDUP_REMOVED lines=10> */
[----:B------:R-:W5:Y:S01]  /*dee0*/  LD.E.128 R52, desc[UR52][R52.64] ;  /* 0x0000003434347980 */ /* 0x000f62000c101d00 */
[----:B------:R-:W-:-:S02]  /*def0*/  IMAD R20, R20, UR10, RZ ;  /* 0x0000000a14147c24 */ /* 0x000fc4000f8e02ff */
[----:B------:R-:W-:Y:S01]  /*df00*/  IMAD R77, R77, UR22, R76 ;  /* 0x000000164d4d7c24 */ /* 0x000fe2000f8e024c */
[----:B------:R-:W5:Y:S01]  /*df10*/  LD.E.128 R56, desc[UR52][R56.64] ;  /* 0x0000003438387980 */ /* 0x000f62000c101d00 */
[----:B------:R-:W-:Y:S02]  /*df20*/  IMAD.U32 R3, RZ, RZ, UR45 ;  /* 0x0000002dff037e24 */ /* 0x000fe4000f8e00ff */
[----:B------:R-:W-:Y:S01]  /*df30*/  IMAD.U32 R2, RZ, RZ, UR44 ;  /* 0x0000002cff027e24 */ /* 0x000fe2000f8e00ff */
[----:B------:R-:W5:Y:S01]  /*df40*/  LD.E.128 R60, desc[UR52][R60.64] ;  /* 0x000000343c3c7980 */ /* 0x000f62000c101d00 */
[----:B------:R-:W-:Y:S02]  /*df50*/  IMAD.U32 R3, RZ, RZ, UR4 ;  /* 0x00000004ff037e24 */ /* 0x000fe4000f8e00ff */
[C---:B------:R-:W-:Y:S01]  /*df60*/  IMAD R79, R21.reuse, UR11, R20 ;  /* 0x0000000b154f7c24 */ /* 0x040fe2000f8e0214 */
[----:B------:R-:W-:Y:S01]  /*df70*/  SHF.R.S32.HI R20, RZ, 0x1f, R77 ;  /* 0x0000001fff147819 */ /* 0x000fe2000001144d */
[----:B------:R-:W-:Y:S01]  /*df80*/  IMAD.WIDE.U32 R2, R21, UR10, R2 ;  /* 0x0000000a15027c25 */ /* 0x000fe2000f8e0002 */
[----:B------:R-:W-:Y:S01]  /*df90*/  ULDC.64 UR10, c[0x0][0xad8] ;  /* 0x0002b600000a7ab9 */ /* 0x000fe20000000a00 */
[----:B------:R-:W5:Y:S02]  /*dfa0*/  LD.E.128 R64, desc[UR52][R64.64] ;  /* 0x0000003440407980 */ /* 0x000f64000c101d00 */
[----:B------:R-:W-:-:S02]  /*dfb0*/  IMAD.IADD R3, R3, 0x1, R79 ;  /* 0x0000000103037824 */ /* 0x000fc400078e024f */
[----:B------:R-:W-:Y:S01]  /*dfc0*/  IMAD R20, R20, UR10, RZ ;  /* 0x0000000a14147c24 */ /* 0x000fe2000f8e02ff */
[----:B------:R-:W5:Y:S01]  /*dfd0*/  LD.E.128 R68, desc[UR52][R68.64] ;  /* 0x0000003444447980 */ /* 0x000f62000c101d00 */
[C---:B------:R-:W-:Y:S01]  /*dfe0*/  IMAD.WIDE.U32 R2, R77.reuse, UR10, R2 ;  /* 0x0000000a4d027c25 */ /* 0x040fe2000f8e0002 */
[----:B------:R-:W-:Y:S01]  /*dff0*/  @!PT LDS RZ, [RZ] ;  /* 0x00000000fffff984 */ /* 0x000fe20000000800 */
[----:B------:R-:W-:Y:S01]  /*e000*/  @!PT LDS RZ, [RZ] ;  /* 0x00000000fffff984 */ /* 0x000fe20000000800 */
[----:B------:R-:W-:Y:S01]  /*e010*/  @!PT LDS RZ, [RZ] ;  /* 0x00000000fffff984 */ /* 0x000fe20000000800 */
[----:B------:R-:W-:Y:S01]  /*e020*/  @!PT LDS RZ, [RZ] ;  /* 0x00000000fffff984 */ /* 0x000fe20000000800 */
[----:B------:R0:W-:Y:S06]  /*e030*/  MEMBAR.ALL.CTA ;  /* 0x0000000000007992 */ /* 0x0001ec0000008000 */
[----:B0-----:R-:W0:Y:S01]  /*e040*/  FENCE.VIEW.ASYNC.S ;  /* 0x00000000000073c6 */ /* 0x001e220000000000 */
[----:B------:R-:W-:Y:S01]  /*e050*/  IMAD R21, R77, UR11, R20 ;  /* 0x0000000b4d157c24 */ /* 0x000fe2000f8e0214 */
[----:B------:R-:W-:Y:S01]  /*e060*/  ULDC.64 UR10, c[0x0][0xa80] ;  /* 0x0002a000000a7ab9 */ /* 0x000fe20000000a00 */
[----:B------:R-:W-:Y:S01]  /*e070*/  VIADD R82, R81, UR36 ;  /* 0x0000002451527c36 */ /* 0x000fe20008000000 */
[----:B------:R-:W-:Y:S01]  /*e080*/  LEA R80, P2, R2, UR10, 0x1 ;  /* 0x0000000a02507c11 */ /* 0x000fe2000f8408ff */
[----:B------:R-:W-:Y:S01]  /*e090*/  IMAD.IADD R3, R3, 0x1, R21 ;  /* 0x0000000103037824 */ /* 0x000fe200078e0215 */
[----:B------:R-:W-:-:S04]  /*e0a0*/  UIADD3 UR8, UR8, 0x38820, URZ ;  /* 0x0003882008087890 */ /* 0x000fc8000fffe03f */
        /* <DEDUP_REMOVED lines=9> */
[----:B------:R-:W-:Y:S01]  /*e140*/  SYNCS.ARRIVE.TRANS64.RED.A1T0 RZ, [UR8], RZ ;  /* 0x000000ffffff79a7 */ /* 0x000fe20008100408 */
[----:B------:R-:W-:Y:S02]  /*e150*/  BSSY B1, `(.L_x_2305) ;  /* 0x000001a000017945 */ /* 0x000fe40003800000 */
[----:B------:R0:W2:Y:S01]  /*e160*/  SHFL.IDX PT, R79, R81, RZ, 0x181f ;  /* 0x00181fff514f7589 */ /* 0x0000a200000e0000 */
        /* <DEDUP_REMOVED lines=24> */
.L_x_2306:
[----:B------:R-:W-:Y:S05]  /*e2f0*/  BSYNC B1 ;  /* 0x0000000000017941 */ /* 0x000fea0003800000 */
.L_x_2305:
        /* <DEDUP_REMOVED lines=21> */
.L_x_2308:
[----:B------:R-:W-:Y:S05]  /*e450*/  BSYNC B1 ;  /* 0x0000000000017941 */ /* 0x000fea0003800000 */
.L_x_2307:
        /* <DEDUP_REMOVED lines=21> */
.L_x_2310:
[----:B------:R-:W-:Y:S05]  /*e5b0*/  BSYNC B1 ;  /* 0x0000000000017941 */ /* 0x000fea0003800000 */
.L_x_2309:
        /* <DEDUP_REMOVED lines=24> */
.L_x_2304:
        /* <DEDUP_REMOVED lines=121> */
[-C--:B------:R-:W-:Y:S02]  /*eed0*/  @!P2 LEA R4, P6, R195, R2.reuse, 0x2 ;  /* 0x00000002c304a211 */ /* 0x080fe400078c10ff */
[----:B------:R-:W-:Y:S01]  /*eee0*/  @!P1 LEA R74, P5, R193, R2, 0x2 ;  /* 0x00000002c14a9211 */ /* 0x000fe200078a10ff */
[----:B------:R0:W-:Y:S01]  /*eef0*/  @!P4 ST.E.64 desc[UR52][R72.64], R154 ;  /* 0x0000009a4800c985 */ /* 0x0001e2000c101b34 */
[----:B------:R-:W-:Y:S02]  /*ef00*/  ISETP.GE.AND P4, PT, R187, UR4, PT ;  /* 0x00000004bb007c0c */ /* 0x000fe4000bf86270 */
[-C--:B------:R-:W-:Y:S02]  /*ef10*/  @!P2 LEA.HI.X R5, R195, R3.reuse, R196, 0x2, P6 ;  /* 0x00000003c305a211 */ /* 0x080fe400030f14c4 */
[----:B------:R-:W-:-:S03]  /*ef20*/  @!P1 LEA.HI.X R75, R193, R3, R194, 0x2, P5 ;  /* 0x00000003c14b9211 */ /* 0x000fc600028f14c2 */
[----:B------:R1:W-:Y:S04]  /*ef30*/  @!P2 ST.E.64 desc[UR52][R4.64], R152 ;  /* 0x000000980400a985 */ /* 0x0003e8000c101b34 */
[----:B------:R2:W-:Y:S01]  /*ef40*/  @!P1 ST.E.64 desc[UR52][R74.64], R146 ;  /* 0x000000924a009985 */ /* 0x0005e2000c101b34 */
[----:B------:R-:W-:Y:S02]  /*ef50*/  ISETP.GE.AND P1, PT, R185, UR4, PT ;  /* 0x00000004b9007c0c */ /* 0x000fe4000bf26270 */
[----:B0-----:R-:W-:-:S04]  /*ef60*/  @!P0 LEA R72, P6, R189, R2, 0x2 ;  /* 0x00000002bd488211 */ /* 0x001fc800078c10ff */
[----:B------:R-:W-:Y:S02]  /*ef70*/  @!P0 LEA.HI.X R73, R189, R3, R190, 0x2, P6 ;  /* 0x00000003bd498211 */ /* 0x000fe400030f14be */
[----:B-1----:R-:W-:-:S04]  /*ef80*/  @!P3 LEA R4, P2, R191, R2, 0x2 ;  /* 0x00000002bf04b211 */ /* 0x002fc800078410ff */
[-C--:B------:R-:W-:Y:S02]  /*ef90*/  @!P3 LEA.HI.X R5, R191, R3.reuse, R192, 0x2, P2 ;  /* 0x00000003bf05b211 */ /* 0x080fe400010f14c0 */
[----:B------:R-:W-:Y:S02]  /*efa0*/  ISETP.GE.AND P2, PT, R183, UR4, PT ;  /* 0x00000004b7007c0c */ /* 0x000fe4000bf46270 */
[----:B--2---:R-:W-:Y:S01]  /*efb0*/  @!P4 LEA R74, P5, R187, R2, 0x2 ;  /* 0x00000002bb4ac211 */ /* 0x004fe200078a10ff */
[----:B------:R0:W-:Y:S01]  /*efc0*/  @!P3 ST.E.64 desc[UR52][R4.64], R144 ;  /* 0x000000900400b985 */ /* 0x0001e2000c101b34 */
[----:B------:R-:W-:Y:S02]  /*efd0*/  ISETP.GE.AND P3, PT, R181, UR4, PT ;  /* 0x00000004b5007c0c */ /* 0x000fe4000bf66270 */
[----:B------:R-:W-:Y:S01]  /*efe0*/  @!P4 LEA.HI.X R75, R187, R3, R188, 0x2, P5 ;  /* 0x00000003bb4bc211 */ /* 0x000fe200028f14bc */
[----:B------:R1:W-:Y:S04]  /*eff0*/  @!P0 ST.E.64 desc[UR52][R72.64], R138 ;  /* 0x0000008a48008985 */ /* 0x0003e8000c101b34 */
[----:B------:R2:W-:Y:S01]  /*f000*/  @!P4 ST.E.64 desc[UR52][R74.64], R136 ;  /* 0x000000884a00c985 */ /* 0x0005e2000c101b34 */
[----:B------:R-:W-:-:S02]  /*f010*/  ISETP.GE.AND P4, PT, R179, UR4, PT ;  /* 0x00000004b3007c0c */ /* 0x000fc4000bf86270 */
[----:B0-----:R-:W-:-:S04]  /*f020*/  @!P1 LEA R4, P0, R185, R2, 0x2 ;  /* 0x00000002b9049211 */ /* 0x001fc800078010ff */
[-C--:B------:R-:W-:Y:S02]  /*f030*/  @!P1 LEA.HI.X R5, R185, R3.reuse, R186, 0x2, P0 ;  /* 0x00000003b9059211 */ /* 0x080fe400000f14ba */
[-C--:B-1----:R-:W-:Y:S02]  /*f040*/  @!P2 LEA R72, P6, R183, R2.reuse, 0x2 ;  /* 0x00000002b748a211 */ /* 0x082fe400078c10ff */
[----:B------:R-:W-:Y:S01]  /*f050*/  ISETP.GE.AND P0, PT, R177, UR4, PT ;  /* 0x00000004b1007c0c */ /* 0x000fe2000bf06270 */
[----:B------:R0:W-:Y:S01]  /*f060*/  @!P1 ST.E.64 desc[UR52][R4.64], R130 ;  /* 0x0000008204009985 */ /* 0x0001e2000c101b34 */
[-C--:B------:R-:W-:Y:S02]  /*f070*/  @!P2 LEA.HI.X R73, R183, R3.reuse, R184, 0x2, P6 ;  /* 0x00000003b749a211 */ /* 0x080fe400030f14b8 */
[----:B--2---:R-:W-:Y:S02]  /*f080*/  @!P3 LEA R74, P5, R181, R2, 0x2 ;  /* 0x00000002b54ab211 */ /* 0x004fe400078a10ff */
[----:B------:R-:W-:Y:S01]  /*f090*/  ISETP.GE.AND P1, PT, R175, UR4, PT ;  /* 0x00000004af007c0c */ /* 0x000fe2000bf26270 */
[----:B------:R1:W-:Y:S01]  /*f0a0*/  @!P2 ST.E.64 desc[UR52][R72.64], R128 ;  /* 0x000000804800a985 */ /* 0x0003e2000c101b34 */
[----:B------:R-:W-:-:S02]  /*f0b0*/  @!P3 LEA.HI.X R75, R181, R3, R182, 0x2, P5 ;  /* 0x00000003b54bb211 */ /* 0x000fc400028f14b6 */
        /* <DEDUP_REMOVED lines=12> */
[----:B------:R-:W-:Y:S02]  /*f180*/  ISETP.GE.AND P0, PT, R167, UR4, PT ;  /* 0x00000004a7007c0c */ /* 0x000fe4000bf06270 */
[----:B0-----:R-:W-:Y:S01]  /*f190*/  @!P2 LEA R4, P5, R173, R2, 0x2 ;  /* 0x00000002ad04a211 */ /* 0x001fe200078a10ff */
[----:B------:R0:W-:Y:S01]  /*f1a0*/  @!P1 ST.E.64 desc[UR52][R74.64], R112 ;  /* 0x000000704a009985 */ /* 0x0001e2000c101b34 */
[----:B------:R-:W-:Y:S02]  /*f1b0*/  ISETP.GE.AND P1, PT, R165, UR4, PT ;  /* 0x00000004a5007c0c */ /* 0x000fe4000bf26270 */
[----:B------:R-:W-:-:S05]  /*f1c0*/  @!P2 LEA.HI.X R5, R173, R3, R174, 0x2, P5 ;  /* 0x00000003ad05a211 */ /* 0x000fca00028f14ae */
[----:B------:R2:W-:Y:S01]  /*f1d0*/  @!P2 ST.E.64 desc[UR52][R4.64], R106 ;  /* 0x0000006a0400a985 */ /* 0x0005e2000c101b34 */
[-C--:B-1----:R-:W-:Y:S02]  /*f1e0*/  @!P3 LEA R72, P6, R171, R2.reuse, 0x2 ;  /* 0x00000002ab48b211 */ /* 0x082fe400078c10ff */
[----:B------:R-:W-:Y:S02]  /*f1f0*/  ISETP.GE.AND P2, PT, R99, UR4, PT ;  /* 0x0000000463007c0c */ /* 0x000fe4000bf46270 */
[-C--:B------:R-:W-:Y:S02]  /*f200*/  @!P3 LEA.HI.X R73, R171, R3.reuse, R172, 0x2, P6 ;  /* 0x00000003ab49b211 */ /* 0x080fe400030f14ac */
[-C--:B0-----:R-:W-:Y:S02]  /*f210*/  @!P4 LEA R74, P5, R169, R2.reuse, 0x2 ;  /* 0x00000002a94ac211 */ /* 0x081fe400078a10ff */
[----:B------:R-:W-:Y:S01]  /*f220*/  @!P1 LEA R82, P6, R165, R2, 0x2 ;  /* 0x00000002a5529211 */ /* 0x000fe200078c10ff */
[----:B------:R0:W-:Y:S01]  /*f230*/  @!P3 ST.E.64 desc[UR52][R72.64], R104 ;  /* 0x000000684800b985 */ /* 0x0001e2000c101b34 */
[----:B------:R-:W-:-:S02]  /*f240*/  @!P4 LEA.HI.X R75, R169, R3, R170, 0x2, P5 ;  /* 0x00000003a94bc211 */ /* 0x000fc400028f14aa */
[-C--:B------:R-:W-:Y:S02]  /*f250*/  @!P0 LEA R76, P5, R167, R2.reuse, 0x2 ;  /* 0x00000002a74c8211 */ /* 0x080fe400078a10ff */
[----:B------:R-:W-:Y:S01]  /*f260*/  ISETP.GE.AND P3, PT, R97, UR4, PT ;  /* 0x0000000461007c0c */ /* 0x000fe2000bf66270 */
[----:B------:R1:W-:Y:S01]  /*f270*/  @!P4 ST.E.64 desc[UR52][R74.64], R90 ;  /* 0x0000005a4a00c985 */ /* 0x0003e2000c101b34 */
[----:B------:R-:W-:Y:S02]  /*f280*/  ISETP.GE.AND P4, PT, R237, UR4, PT ;  /* 0x00000004ed007c0c */ /* 0x000fe4000bf86270 */
[-C--:B------:R-:W-:Y:S02]  /*f290*/  @!P0 LEA.HI.X R77, R167, R3.reuse, R168, 0x2, P5 ;  /* 0x00000003a74d8211 */ /* 0x080fe400028f14a8 */
[----:B------:R-:W-:Y:S02]  /*f2a0*/  @!P2 LEA R78, P5, R99, R2, 0x2 ;  /* 0x00000002634ea211 */ /* 0x000fe400078a10ff */
[-C--:B------:R-:W-:Y:S01]  /*f2b0*/  @!P1 LEA.HI.X R83, R165, R3.reuse, R166, 0x2, P6 ;  /* 0x00000003a5539211 */ /* 0x080fe200030f14a6 */
[----:B------:R-:W-:Y:S01]  /*f2c0*/  @!P0 ST.E.64 desc[UR52][R76.64], R88 ;  /* 0x000000584c008985 */ /* 0x000fe2000c101b34 */
[----:B------:R-:W-:-:S02]  /*f2d0*/  @!P2 LEA.HI.X R79, R99, R3, R164, 0x2, P5 ;  /* 0x00000003634fa211 */ /* 0x000fc400028f14a4 */
[----:B------:R-:W-:Y:S01]  /*f2e0*/  ISETP.GE.AND P0, PT, R236, UR4, PT ;  /* 0x00000004ec007c0c */ /* 0x000fe2000bf06270 */
[----:B------:R-:W-:Y:S01]  /*f2f0*/  @!P1 ST.E.64 desc[UR52][R82.64], R66 ;  /* 0x0000004252009985 */ /* 0x000fe2000c101b34 */
[-C--:B--2---:R-:W-:Y:S02]  /*f300*/  @!P3 LEA R4, P1, R97, R2.reuse, 0x2 ;  /* 0x000000026104b211 */ /* 0x084fe400078210ff */
[----:B0-----:R-:W-:Y:S01]  /*f310*/  @!P4 LEA R72, P6, R237, R2, 0x2 ;  /* 0x00000002ed48c211 */ /* 0x001fe200078c10ff */
[----:B------:R0:W-:Y:S01]  /*f320*/  @!P2 ST.E.64 desc[UR52][R78.64], R64 ;  /* 0x000000404e00a985 */ /* 0x0001e2000c101b34 */
[----:B------:R-:W-:Y:S02]  /*f330*/  ISETP.GE.AND P2, PT, R235, UR4, PT ;  /* 0x00000004eb007c0c */ /* 0x000fe4000bf46270 */
[-C--:B------:R-:W-:Y:S02]  /*f340*/  @!P3 LEA.HI.X R5, R97, R3.reuse, R98, 0x2, P1 ;  /* 0x000000036105b211 */ /* 0x080fe400008f1462 */
[----:B------:R-:W-:-:S02]  /*f350*/  @!P4 LEA.HI.X R73, R237, R3, R96, 0x2, P6 ;  /* 0x00000003ed49c211 */ /* 0x000fc400030f1460 */
[----:B------:R-:W-:Y:S01]  /*f360*/  ISETP.GE.AND P1, PT, R234, UR4, PT ;  /* 0x00000004ea007c0c */ /* 0x000fe2000bf26270 */
[----:B------:R2:W-:Y:S01]  /*f370*/  @!P3 ST.E.64 desc[UR52][R4.64], R58 ;  /* 0x0000003a0400b985 */ /* 0x0005e2000c101b34 */
[-C--:B-1----:R-:W-:Y:S02]  /*f380*/  @!P0 LEA R74, P5, R236, R2.reuse, 0x2 ;  /* 0x00000002ec4a8211 */ /* 0x082fe400078a10ff */
[----:B------:R-:W-:Y:S01]  /*f390*/  ISETP.GE.AND P3, PT, R233, UR4, PT ;  /* 0x00000004e9007c0c */ /* 0x000fe2000bf66270 */
[----:B------:R-:W-:Y:S01]  /*f3a0*/  @!P4 ST.E.64 desc[UR52][R72.64], R56 ;  /* 0x000000384800c985 */ /* 0x000fe2000c101b34 */
[----:B------:R-:W-:Y:S02]  /*f3b0*/  ISETP.GE.AND P4, PT, R232, UR4, PT ;  /* 0x00000004e8007c0c */ /* 0x000fe4000bf86270 */
[----:B------:R-:W-:Y:S02]  /*f3c0*/  @!P0 LEA.HI.X R75, R236, R3, R95, 0x2, P5 ;  /* 0x00000003ec4b8211 */ /* 0x000fe400028f145f */
[----:B0-----:R-:W-:-:S03]  /*f3d0*/  @!P2 LEA R64, P5, R235, R2, 0x2 ;  /* 0x00000002eb40a211 */ /* 0x001fc600078a10ff */
[----:B------:R0:W-:Y:S01]  /*f3e0*/  @!P0 ST.E.64 desc[UR52][R74.64], R50 ;  /* 0x000000324a008985 */ /* 0x0001e2000c101b34 */
[-C--:B------:R-:W-:Y:S01]  /*f3f0*/  @!P2 LEA.HI.X R65, R235, R3.reuse, R94, 0x2, P5 ;  /* 0x00000003eb41a211 */ /* 0x080fe200028f145e */
[----:B--2---:R-:W-:Y:S01]  /*f400*/  VIADD R59, R16, 0xf8 ;  /* 0x000000f8103b7836 */ /* 0x004fe20000000000 */
[----:B------:R-:W-:Y:S02]  /*f410*/  ISETP.GE.AND P0, PT, R23, UR4, PT ;  /* 0x0000000417007c0c */ /* 0x000fe4000bf06270 */
[-C--:B------:R-:W-:Y:S01]  /*f420*/  @!P1 LEA R66, P6, R234, R2.reuse, 0x2 ;  /* 0x00000002ea429211 */ /* 0x080fe200078c10ff */
[----:B------:R1:W-:Y:S01]  /*f430*/  @!P2 ST.E.64 desc[UR52][R64.64], R48 ;  /* 0x000000304000a985 */ /* 0x0003e2000c101b34 */
[-C--:B------:R-:W-:Y:S02]  /*f440*/  @!P3 LEA R76, P5, R233, R2.reuse, 0x2 ;  /* 0x00000002e94cb211 */ /* 0x080fe400078a10ff */
[----:B------:R-:W-:Y:S02]  /*f450*/  @!P4 LEA R4, P2, R232, R2, 0x2 ;  /* 0x00000002e804c211 */ /* 0x000fe400078410ff */
[----:B------:R-:W-:-:S02]  /*f460*/  @!P1 LEA.HI.X R67, R234, R3, R93, 0x2, P6 ;  /* 0x00000003ea439211 */ /* 0x000fc400030f145d */
[-C--:B------:R-:W-:Y:S01]  /*f470*/  @!P3 LEA.HI.X R77, R233, R3.reuse, R92, 0x2, P5 ;  /* 0x00000003e94db211 */ /* 0x080fe200028f145c */
[----:B0-----:R-:W-:Y:S01]  /*f480*/  VIADD R51, R16, 0xf0 ;  /* 0x000000f010337836 */ /* 0x001fe20000000000 */
[-C--:B------:R-:W-:Y:S01]  /*f490*/  @!P4 LEA.HI.X R5, R232, R3.reuse, R87, 0x2, P2 ;  /* 0x00000003e805c211 */ /* 0x080fe200010f1457 */
[----:B------:R0:W-:Y:S01]  /*f4a0*/  @!P1 ST.E.64 desc[UR52][R66.64], R42 ;  /* 0x0000002a42009985 */ /* 0x0001e2000c101b34 */
[----:B------:R-:W-:Y:S02]  /*f4b0*/  ISETP.GE.AND P2, PT, R22, UR4, PT ;  /* 0x0000000416007c0c */ /* 0x000fe4000bf46270 */
[----:B------:R-:W-:Y:S01]  /*f4c0*/  ISETP.GE.AND P1, PT, R19, UR4, PT ;  /* 0x0000000413007c0c */ /* 0x000fe2000bf26270 */
[----:B------:R2:W-:Y:S01]  /*f4d0*/  @!P3 ST.E.64 desc[UR52][R76.64], R40 ;  /* 0x000000284c00b985 */ /* 0x0005e2000c101b34 */
[C---:B------:R-:W-:Y:S01]  /*f4e0*/  @!P0 LEA R56, P5, R23.reuse, R2, 0x2 ;  /* 0x0000000217388211 */ /* 0x040fe200078a10ff */
[----:B-1----:R-:W-:Y:S01]  /*f4f0*/  VIADD R65, R16, 0xe8 ;  /* 0x000000e810417836 */ /* 0x002fe20000000000 */
[----:B------:R-:W-:Y:S01]  /*f500*/  ISETP.GE.AND P3, PT, R18, UR4, PT ;  /* 0x0000000412007c0c */ /* 0x000fe2000bf66270 */
[----:B------:R1:W-:Y:S01]  /*f510*/  @!P4 ST.E.64 desc[UR52][R4.64], R34 ;  /* 0x000000220400c985 */ /* 0x0003e2000c101b34 */
[----:B------:R-:W-:-:S02]  /*f520*/  @!P0 LEA.HI.X R57, R23, R3, R86, 0x2, P5 ;  /* 0x0000000317398211 */ /* 0x000fc400028f1456 */
[----:B------:R-:W-:Y:S02]  /*f530*/  ISETP.GE.AND P4, PT, R65, UR4, PT ;  /* 0x0000000441007c0c */ /* 0x000fe4000bf86270 */
[----:B------:R-:W-:Y:S01]  /*f540*/  SHF.R.S32.HI R49, RZ, 0x1f, R18 ;  /* 0x0000001fff317819 */ /* 0x000fe20000011412 */
[----:B------:R3:W-:Y:S01]  /*f550*/  @!P0 ST.E.64 desc[UR52][R56.64], R32 ;  /* 0x0000002038008985 */ /* 0x0007e2000c101b34 */
[----:B------:R-:W-:Y:S02]  /*f560*/  ISETP.GE.AND P0, PT, R51, UR4, PT ;  /* 0x0000000433007c0c */ /* 0x000fe4000bf06270 */
[CC--:B0-----:R-:W-:Y:S02]  /*f570*/  @!P1 LEA R42, P6, R19.reuse, R2.reuse, 0x2 ;  /* 0x00000002132a9211 */ /* 0x0c1fe400078c10ff */
[----:B--2---:R-:W-:Y:S02]  /*f580*/  @!P2 LEA R40, P5, R22, R2, 0x2 ;  /* 0x000000021628a211 */ /* 0x004fe400078a10ff */
[----:B------:R-:W-:-:S02]  /*f590*/  @!P1 LEA.HI.X R43, R19, R3, R84, 0x2, P6 ;  /* 0x00000003132b9211 */ /* 0x000fc400030f1454 */
[-C--:B------:R-:W-:Y:S02]  /*f5a0*/  @!P2 LEA.HI.X R41, R22, R3.reuse, R85, 0x2, P5 ;  /* 0x000000031629a211 */ /* 0x080fe400028f1455 */
[CC--:B-1----:R-:W-:Y:S02]  /*f5b0*/  @!P3 LEA R4, P5, R18.reuse, R2.reuse, 0x2 ;  /* 0x000000021204b211 */ /* 0x0c2fe400078a10ff */
[----:B------:R-:W-:Y:S01]  /*f5c0*/  ISETP.GE.AND P6, PT, R59, UR4, PT ;  /* 0x000000043b007c0c */ /* 0x000fe2000bfc6270 */
[----:B------:R0:W-:Y:S01]  /*f5d0*/  @!P2 ST.E.64 desc[UR52][R40.64], R26 ;  /* 0x0000001a2800a985 */ /* 0x0001e2000c101b34 */
[----:B------:R-:W-:Y:S02]  /*f5e0*/  @!P3 LEA.HI.X R5, R18, R3, R49, 0x2, P5 ;  /* 0x000000031205b211 */ /* 0x000fe400028f1431 */
[----:B---3--:R-:W-:Y:S01]  /*f5f0*/  SHF.R.S32.HI R33, RZ, 0x1f, R65 ;  /* 0x0000001fff217819 */ /* 0x008fe20000011441 */
[----:B------:R0:W-:Y:S01]  /*f600*/  @!P1 ST.E.64 desc[UR52][R42.64], R24 ;  /* 0x000000182a009985 */ /* 0x0001e2000c101b34 */
[----:B------:R-:W-:-:S02]  /*f610*/  @!P4 LEA R32, P5, R65, R2, 0x2 ;  /* 0x000000024120c211 */ /* 0x000fc400078a10ff */
[----:B------:R-:W-:Y:S01]  /*f620*/  SHF.R.S32.HI R35, RZ, 0x1f, R51 ;  /* 0x0000001fff237819 */ /* 0x000fe20000011433 */
[----:B------:R0:W-:Y:S01]  /*f630*/  @!P3 ST.E.64 desc[UR52][R4.64], R12 ;  /* 0x0000000c0400b985 */ /* 0x0001e2000c101b34 */
[-C--:B------:R-:W-:Y:S02]  /*f640*/  @!P4 LEA.HI.X R33, R65, R3.reuse, R33, 0x2, P5 ;  /* 0x000000034121c211 */ /* 0x080fe400028f1421 */
[CC--:B------:R-:W-:Y:S02]  /*f650*/  @!P0 LEA R34, P5, R51.reuse, R2.reuse, 0x2 ;  /* 0x0000000233228211 */ /* 0x0c0fe400078a10ff */
[----:B------:R-:W-:Y:S01]  /*f660*/  SHF.R.S32.HI R48, RZ, 0x1f, R59 ;  /* 0x0000001fff307819 */ /* 0x000fe2000001143b */
[----:B------:R0:W-:Y:S01]  /*f670*/  @!P4 ST.E.64 desc[UR52][R32.64], R10 ;  /* 0x0000000a2000c985 */ /* 0x0001e2000c101b34 */
[----:B------:R-:W-:Y:S02]  /*f680*/  @!P0 LEA.HI.X R35, R51, R3, R35, 0x2, P5 ;  /* 0x0000000333238211 */ /* 0x000fe400028f1423 */
[----:B------:R-:W-:-:S03]  /*f690*/  @!P6 LEA R2, P5, R59, R2, 0x2 ;  /* 0x000000023b02e211 */ /* 0x000fc600078a10ff */
[----:B------:R0:W-:Y:S01]  /*f6a0*/  @!P0 ST.E.64 desc[UR52][R34.64], R160 ;  /* 0x000000a022008985 */ /* 0x0001e2000c101b34 */
[----:B------:R-:W-:-:S05]  /*f6b0*/  @!P6 LEA.HI.X R3, R59, R3, R48, 0x2, P5 ;  /* 0x000000033b03e211 */ /* 0x000fca00028f1430 */
[----:B------:R0:W-:Y:S04]  /*f6c0*/  @!P6 ST.E.64 desc[UR52][R2.64], R162 ;  /* 0x000000a20200e985 */ /* 0x0001e8000c101b34 */
.L_x_2313:
[----:B------:R-:W-:Y:S05]  /*f6d0*/  BSYNC B1 ;  /* 0x0000000000017941 */ /* 0x000fea0003800000 */
.L_x_2312:
[----:B------:R-:W-:Y:S01]  /*f6e0*/  ISETP.GE.AND P0, PT, R0, UR9, PT ;  /* 0x0000000900007c0c */ /* 0x000fe2000bf06270 */
[----:B0-----:R0:W1:Y:S04]  /*f6f0*/  SHFL.IDX PT, R3, R81, 0x1, 0x1c1f ;  /* 0x003c1f0051037f89 */ /* 0x00106800000e0000 */
[----:B------:R0:W2:Y:S08]  /*f700*/  SHFL.IDX PT, R2, R80, 0x1, 0x1c1f ;  /* 0x003c1f0050027f89 */ /* 0x0000b000000e0000 */
[----:B0-----:R-:W-:Y:S05]  /*f710*/  @P0 BRA `(.L_x_2311) ;  /* 0x0000001400e80947 */ /* 0x001fea0003800000 */
[----:B------:R-:W-:Y:S01]  /*f720*/  ULDC UR4, c[0x0][0xac8] ;  /* 0x0002b20000047ab9 */ /* 0x000fe20000000800 */
[C---:B------:R-:W-:Y:S01]  /*f730*/  VIADD R41, R16.reuse, 0xe8 ;  /* 0x000000e810297836 */ /* 0x040fe20000000000 */
[----:B------:R-:W-:Y:S01]  /*f740*/  ISETP.GE.AND P4, PT, R195, UR4, PT ;  /* 0x00000004c3007c0c */ /* 0x000fe2000bf86270 */
[C---:B------:R-:W-:Y:S01]  /*f750*/  VIADD R35, R16.reuse, 0xf0 ;  /* 0x000000f010237836 */ /* 0x040fe20000000000 */
[----:B------:R-:W-:Y:S02]  /*f760*/  ISETP.GE.AND P0, PT, R193, UR4, PT ;  /* 0x00000004c1007c0c */ /* 0x000fe4000bf06270 */
[----:B------:R-:W-:Y:S02]  /*f770*/  ISETP.GE.AND P6, PT, R16, UR4, PT ;  /* 0x0000000410007c0c */ /* 0x000fe4000bfc6270 */
[----:B------:R-:W-:Y:S02]  /*f780*/  ISETP.GE.AND P2, PT, R191, UR4, PT ;  /* 0x00000004bf007c0c */ /* 0x000fe4000bf46270 */
[----:B------:R-:W-:-:S02]  /*f790*/  ISETP.GE.AND P1, PT, R189, UR4, PT ;  /* 0x00000004bd007c0c */ /* 0x000fc4000bf26270 */
[----:B------:R-:W-:-:S03]  /*f7a0*/  SHF.R.S32.HI R0, RZ, 0x1f, R35 ;  /* 0x0000001fff007819 */ /* 0x000fc60000011423 */
[-C--:B--2---:R-:W-:Y:S02]  /*f7b0*/  @!P4 LEA R10, P3, R195, R2.reuse, 0x2 ;  /* 0x00000002c30ac211 */ /* 0x084fe400078610ff */
[-C--:B------:R-:W-:Y:S02]  /*f7c0*/  @!P0 LEA R12, P5, R193, R2.reuse, 0x2 ;  /* 0x00000002c10c8211 */ /* 0x080fe400078a10ff */
[----:B-1----:R-:W-:Y:S01]  /*f7d0*/  @!P6 IMAD.WIDE R4, R16, 0x4, R2 ;  /* 0x000000041004e825 */ /* 0x002fe200078e0202 */
[-C--:B------:R-:W-:Y:S02]  /*f7e0*/  @!P4 LEA.HI.X R11, R195, R3.reuse, R196, 0x2, P3 ;  /* 0x00000003c30bc211 */ /* 0x080fe400018f14c4 */
[----:B------:R-:W-:Y:S02]  /*f7f0*/  ISETP.GE.AND P3, PT, R187, UR4, PT ;  /* 0x00000004bb007c0c */ /* 0x000fe4000bf66270 */
[----:B------:R-:W-:Y:S01]  /*f800*/  @!P0 LEA.HI.X R13, R193, R3, R194, 0x2, P5 ;  /* 0x00000003c10d8211 */ /* 0x000fe200028f14c2 */
[----:B------:R0:W-:Y:S01]  /*f810*/  @!P6 ST.E.64 desc[UR52][R4.64], R150 ;  /* 0x000000960400e985 */ /* 0x0001e2000c101b34 */
[----:B------:R-:W-:-:S02]  /*f820*/  @!P2 LEA R24, P5, R191, R2, 0x2 ;  /* 0x00000002bf18a211 */ /* 0x000fc400078a10ff */
        /* <DEDUP_REMOVED lines=10> */
[-C--:B------:R-:W-:Y:S02]  /*f8d0*/  @!P3 LEA.HI.X R33, R187, R3.reuse, R188, 0x2, P5 ;  /* 0x00000003bb21b211 */ /* 0x080fe400028f14bc */
[-C--:B0-----:R-:W-:Y:S01]  /*f8e0*/  @!P4 LEA R4, P5, R185, R2.reuse, 0x2 ;  /* 0x00000002b904c211 */ /* 0x081fe200078a10ff */
[----:B------:R0:W-:Y:S01]  /*f8f0*/  @!P1 ST.E.64 desc[UR52][R26.64], R134 ;  /* 0x000000861a009985 */ /* 0x0001e2000c101b34 */
[----:B------:R-:W-:Y:S02]  /*f900*/  ISETP.GE.AND P1, PT, R179, UR4, PT ;  /* 0x00000004b3007c0c */ /* 0x000fe4000bf26270 */
[----:B-1----:R-:W-:Y:S01]  /*f910*/  @!P0 LEA R10, P6, R183, R2, 0x2 ;  /* 0x00000002b70a8211 */ /* 0x002fe200078c10ff */
[----:B------:R1:W-:Y:S01]  /*f920*/  @!P3 ST.E.64 desc[UR52][R32.64], R132 ;  /* 0x000000842000b985 */ /* 0x0003e2000c101b34 */
[----:B------:R-:W-:-:S02]  /*f930*/  @!P4 LEA.HI.X R5, R185, R3, R186, 0x2, P5 ;  /* 0x00000003b905c211 */ /* 0x000fc400028f14ba */
[----:B------:R-:W-:Y:S02]  /*f940*/  ISETP.GE.AND P3, PT, R177, UR4, PT ;  /* 0x00000004b1007c0c */ /* 0x000fe4000bf66270 */
[-C--:B--2---:R-:W-:Y:S01]  /*f950*/  @!P2 LEA R12, P5, R181, R2.reuse, 0x2 ;  /* 0x00000002b50ca211 */ /* 0x084fe200078a10ff */
[----:B------:R2:W-:Y:S01]  /*f960*/  @!P4 ST.E.64 desc[UR52][R4.64], R126 ;  /* 0x0000007e0400c985 */ /* 0x0005e2000c101b34 */
[-C--:B------:R-:W-:Y:S02]  /*f970*/  @!P0 LEA.HI.X R11, R183, R3.reuse, R184, 0x2, P6 ;  /* 0x00000003b70b8211 */ /* 0x080fe400030f14b8 */
[----:B------:R-:W-:Y:S02]  /*f980*/  ISETP.GE.AND P4, PT, R175, UR4, PT ;  /* 0x00000004af007c0c */ /* 0x000fe4000bf86270 */
[----:B------:R-:W-:Y:S01]  /*f990*/  @!P2 LEA.HI.X R13, R181, R3, R182, 0x2, P5 ;  /* 0x00000003b50da211 */ /* 0x000fe200028f14b6 */
[----:B------:R4:W-:Y:S01]  /*f9a0*/  @!P0 ST.E.64 desc[UR52][R10.64], R124 ;  /* 0x0000007c0a008985 */ /* 0x0009e2000c101b34 */
[----:B---3--:R-:W-:-:S03]  /*f9b0*/  @!P1 LEA R24, P0, R179, R2, 0x2 ;  /* 0x00000002b3189211 */ /* 0x008fc600078010ff */
[----:B------:R3:W-:Y:S01]  /*f9c0*/  @!P2 ST.E.64 desc[UR52][R12.64], R118 ;  /* 0x000000760c00a985 */ /* 0x0007e2000c101b34 */
[----:B------:R-:W-:Y:S02]  /*f9d0*/  ISETP.GE.AND P2, PT, R173, UR4, PT ;  /* 0x00000004ad007c0c */ /* 0x000fe4000bf46270 */
[-C--:B------:R-:W-:Y:S02]  /*f9e0*/  @!P1 LEA.HI.X R25, R179, R3.reuse, R180, 0x2, P0 ;  /* 0x00000003b3199211 */ /* 0x080fe400000f14b4 */
[-C--:B0-----:R-:W-:Y:S02]  /*f9f0*/  @!P3 LEA R26, P6, R177, R2.reuse, 0x2 ;  /* 0x00000002b11ab211 */ /* 0x081fe400078c10ff */
[----:B------:R-:W-:Y:S01]  /*fa00*/  ISETP.GE.AND P0, PT, R171, UR4, PT ;  /* 0x00000004ab007c0c */ /* 0x000fe2000bf06270 */
[----:B------:R0:W-:Y:S01]  /*fa10*/  @!P1 ST.E.64 desc[UR52][R24.64], R116 ;  /* 0x0000007418009985 */ /* 0x0001e2000c101b34 */
[----:B-1----:R-:W-:Y:S02]  /*fa20*/  @!P4 LEA R32, P5, R175, R2, 0x2 ;  /* 0x00000002af20c211 */ /* 0x002fe400078a10ff */
[----:B------:R-:W-:-:S02]  /*fa30*/  @!P3 LEA.HI.X R27, R177, R3, R178, 0x2, P6 ;  /* 0x00000003b11bb211 */ /* 0x000fc400030f14b2 */
[----:B------:R-:W-:Y:S02]  /*fa40*/  ISETP.GE.AND P1, PT, R169, UR4, PT ;  /* 0x00000004a9007c0c */ /* 0x000fe4000bf26270 */
[----:B------:R-:W-:Y:S01]  /*fa50*/  @!P4 LEA.HI.X R33, R175, R3, R176, 0x2, P5 ;  /* 0x00000003af21c211 */ /* 0x000fe200028f14b0 */
[----:B------:R1:W-:Y:S01]  /*fa60*/  @!P3 ST.E.64 desc[UR52][R26.64], R110 ;  /* 0x0000006e1a00b985 */ /* 0x0003e2000c101b34 */
[----:B--2---:R-:W-:-:S03]  /*fa70*/  @!P2 LEA R4, P3, R173, R2, 0x2 ;  /* 0x00000002ad04a211 */ /* 0x004fc600078610ff */
[----:B------:R2:W-:Y:S01]  /*fa80*/  @!P4 ST.E.64 desc[UR52][R32.64], R108 ;  /* 0x0000006c2000c985 */ /* 0x0005e2000c101b34 */
[----:B------:R-:W-:Y:S02]  /*fa90*/  ISETP.GE.AND P4, PT, R167, UR4, PT ;  /* 0x00000004a7007c0c */ /* 0x000fe4000bf86270 */
[-C--:B------:R-:W-:Y:S02]  /*faa0*/  @!P2 LEA.HI.X R5, R173, R3.reuse, R174, 0x2, P3 ;  /* 0x00000003ad05a211 */ /* 0x080fe400018f14ae */
[-C--:B----4-:R-:W-:Y:S02]  /*fab0*/  @!P0 LEA R10, P6, R171, R2.reuse, 0x2 ;  /* 0x00000002ab0a8211 */ /* 0x090fe400078c10ff */
[----:B------:R-:W-:Y:S01]  /*fac0*/  ISETP.GE.AND P3, PT, R165, UR4, PT ;  /* 0x00000004a5007c0c */ /* 0x000fe2000bf66270 */
[----:B------:R4:W-:Y:S01]  /*fad0*/  @!P2 ST.E.64 desc[UR52][R4.64], R102 ;  /* 0x000000660400a985 */ /* 0x0009e2000c101b34 */
[----:B---3--:R-:W-:Y:S02]  /*fae0*/  @!P1 LEA R12, P5, R169, R2, 0x2 ;  /* 0x00000002a90c9211 */ /* 0x008fe400078a10ff */
[----:B------:R-:W-:-:S02]  /*faf0*/  @!P0 LEA.HI.X R11, R171, R3, R172, 0x2, P6 ;  /* 0x00000003ab0b8211 */ /* 0x000fc400030f14ac */
[----:B------:R-:W-:Y:S02]  /*fb00*/  ISETP.GE.AND P2, PT, R99, UR4, PT ;  /* 0x0000000463007c0c */ /* 0x000fe4000bf46270 */
[----:B------:R-:W-:Y:S01]  /*fb10*/  @!P1 LEA.HI.X R13, R169, R3, R170, 0x2, P5 ;  /* 0x00000003a90d9211 */ /* 0x000fe200028f14aa */
[----:B------:R3:W-:Y:S01]  /*fb20*/  @!P0 ST.E.64 desc[UR52][R10.64], R100 ;  /* 0x000000640a008985 */ /* 0x0007e2000c101b34 */
[----:B------:R-:W-:Y:S02]  /*fb30*/  ISETP.GE.AND P0, PT, R97, UR4, PT ;  /* 0x0000000461007c0c */ /* 0x000fe4000bf06270 */
[-C--:B0-----:R-:W-:Y:S01]  /*fb40*/  @!P4 LEA R24, P5, R167, R2.reuse, 0x2 ;  /* 0x00000002a718c211 */ /* 0x081fe200078a10ff */
[----:B------:R0:W-:Y:S01]  /*fb50*/  @!P1 ST.E.64 desc[UR52][R12.64], R70 ;  /* 0x000000460c009985 */ /* 0x0001e2000c101b34 */
[----:B-1----:R-:W-:Y:S02]  /*fb60*/  @!P3 LEA R26, P6, R165, R2, 0x2 ;  /* 0x00000002a51ab211 */ /* 0x002fe400078c10ff */
[----:B------:R-:W-:-:S02]  /*fb70*/  ISETP.GE.AND P1, PT, R237, UR4, PT ;  /* 0x00000004ed007c0c */ /* 0x000fc4000bf26270 */
[-C--:B------:R-:W-:Y:S02]  /*fb80*/  @!P4 LEA.HI.X R25, R167, R3.reuse, R168, 0x2, P5 ;  /* 0x00000003a719c211 */ /* 0x080fe400028f14a8 */
[-C--:B------:R-:W-:Y:S02]  /*fb90*/  @!P3 LEA.HI.X R27, R165, R3.reuse, R166, 0x2, P6 ;  /* 0x00000003a51bb211 */ /* 0x080fe400030f14a6 */
[CC--:B--2---:R-:W-:Y:S01]  /*fba0*/  @!P2 LEA R32, P5, R99.reuse, R2.reuse, 0x2 ;  /* 0x000000026320a211 */ /* 0x0c4fe200078a10ff */
[----:B------:R1:W-:Y:S01]  /*fbb0*/  @!P4 ST.E.64 desc[UR52][R24.64], R68 ;  /* 0x000000441800c985 */ /* 0x0003e2000c101b34 */
[----:B------:R-:W-:Y:S02]  /*fbc0*/  ISETP.GE.AND P4, PT, R236, UR4, PT ;  /* 0x00000004ec007c0c */ /* 0x000fe4000bf86270 */
[----:B------:R-:W-:Y:S01]  /*fbd0*/  @!P2 LEA.HI.X R33, R99, R3, R164, 0x2, P5 ;  /* 0x000000036321a211 */ /* 0x000fe200028f14a4 */
[----:B------:R2:W-:Y:S01]  /*fbe0*/  @!P3 ST.E.64 desc[UR52][R26.64], R62 ;  /* 0x0000003e1a00b985 */ /* 0x0005e2000c101b34 */
[----:B----4-:R-:W-:-:S02]  /*fbf0*/  @!P0 LEA R4, P5, R97, R2, 0x2 ;  /* 0x0000000261048211 */ /* 0x010fc400078a10ff */
[----:B------:R-:W-:Y:S01]  /*fc00*/  ISETP.GE.AND P3, PT, R235, UR4, PT ;  /* 0x00000004eb007c0c */ /* 0x000fe2000bf66270 */
[----:B------:R4:W-:Y:S01]  /*fc10*/  @!P2 ST.E.64 desc[UR52][R32.64], R60 ;  /* 0x0000003c2000a985 */ /* 0x0009e2000c101b34 */
[----:B---3--:R-:W-:Y:S02]  /*fc20*/  @!P1 LEA R10, P6, R237, R2, 0x2 ;  /* 0x00000002ed0a9211 */ /* 0x008fe400078c10ff */
[-C--:B------:R-:W-:Y:S02]  /*fc30*/  @!P0 LEA.HI.X R5, R97, R3.reuse, R98, 0x2, P5 ;  /* 0x0000000361058211 */ /* 0x080fe400028f1462 */
[----:B------:R-:W-:Y:S02]  /*fc40*/  @!P1 LEA.HI.X R11, R237, R3, R96, 0x2, P6 ;  /* 0x00000003ed0b9211 */ /* 0x000fe400030f1460 */
[----:B------:R-:W-:Y:S01]  /*fc50*/  ISETP.GE.AND P2, PT, R234, UR4, PT ;  /* 0x00000004ea007c0c */ /* 0x000fe2000bf46270 */
[----:B------:R3:W-:Y:S01]  /*fc60*/  @!P0 ST.E.64 desc[UR52][R4.64], R54 ;  /* 0x0000003604008985 */ /* 0x0007e2000c101b34 */
[----:B------:R-:W-:-:S02]  /*fc70*/  ISETP.GE.AND P0, PT, R233, UR4, PT ;  /* 0x00000004e9007c0c */ /* 0x000fc4000bf06270 */
[CC--:B0-----:R-:W-:Y:S01]  /*fc80*/  @!P4 LEA R12, P5, R236.reuse, R2.reuse, 0x2 ;  /* 0x00000002ec0cc211 */ /* 0x0c1fe200078a10ff */
[----:B------:R0:W-:Y:S01]  /*fc90*/  @!P1 ST.E.64 desc[UR52][R10.64], R52 ;  /* 0x000000340a009985 */ /* 0x0001e2000c101b34 */
[CC--:B-1----:R-:W-:Y:S02]  /*fca0*/  @!P3 LEA R24, P1, R235.reuse, R2.reuse, 0x2 ;  /* 0x00000002eb18b211 */ /* 0x0c2fe400078210ff */
[-C--:B------:R-:W-:Y:S02]  /*fcb0*/  @!P4 LEA.HI.X R13, R236, R3.reuse, R95, 0x2, P5 ;  /* 0x00000003ec0dc211 */ /* 0x080fe400028f145f */
[----:B------:R-:W-:Y:S02]  /*fcc0*/  @!P3 LEA.HI.X R25, R235, R3, R94, 0x2, P1 ;  /* 0x00000003eb19b211 */ /* 0x000fe400008f145e */
[----:B------:R-:W-:Y:S01]  /*fcd0*/  ISETP.GE.AND P1, PT, R232, UR4, PT ;  /* 0x00000004e8007c0c */ /* 0x000fe2000bf26270 */
[----:B------:R-:W-:Y:S01]  /*fce0*/  @!P4 ST.E.64 desc[UR52][R12.64], R46 ;  /* 0x0000002e0c00c985 */ /* 0x000fe2000c101b34 */
[----:B--2---:R-:W-:-:S02]  /*fcf0*/  @!P2 LEA R26, P4, R234, R2, 0x2 ;  /* 0x00000002ea1aa211 */ /* 0x004fc400078810ff */
[----:B----4-:R-:W-:Y:S01]  /*fd00*/  @!P0 LEA R32, P5, R233, R2, 0x2 ;  /* 0x00000002e9208211 */ /* 0x010fe200078a10ff */
[----:B------:R1:W-:Y:S01]  /*fd10*/  @!P3 ST.E.64 desc[UR52][R24.64], R44 ;  /* 0x0000002c1800b985 */ /* 0x0003e2000c101b34 */
[----:B------:R-:W-:Y:S02]  /*fd20*/  ISETP.GE.AND P3, PT, R23, UR4, PT ;  /* 0x0000000417007c0c */ /* 0x000fe4000bf66270 */
[-C--:B------:R-:W-:Y:S02]  /*fd30*/  @!P2 LEA.HI.X R27, R234, R3.reuse, R93, 0x2, P4 ;  /* 0x00000003ea1ba211 */ /* 0x080fe400020f145d */
[----:B------:R-:W-:Y:S02]  /*fd40*/  @!P0 LEA.HI.X R33, R233, R3, R92, 0x2, P5 ;  /* 0x00000003e9218211 */ /* 0x000fe400028f145c */
[----:B------:R-:W-:Y:S01]  /*fd50*/  ISETP.GE.AND P4, PT, R19, UR4, PT ;  /* 0x0000000413007c0c */ /* 0x000fe2000bf86270 */
[----:B------:R2:W-:Y:S01]  /*fd60*/  @!P2 ST.E.64 desc[UR52][R26.64], R38 ;  /* 0x000000261a00a985 */ /* 0x0005e2000c101b34 */
[----:B------:R-:W-:-:S02]  /*fd70*/  ISETP.GE.AND P2, PT, R41, UR4, PT ;  /* 0x0000000429007c0c */ /* 0x000fc4000bf46270 */
[----:B------:R-:W-:Y:S01]  /*fd80*/  ISETP.GE.AND P5, PT, R22, UR4, PT ;  /* 0x0000000416007c0c */ /* 0x000fe2000bfa6270 */
[----:B------:R-:W-:Y:S01]  /*fd90*/  @!P0 ST.E.64 desc[UR52][R32.64], R36 ;  /* 0x0000002420008985 */ /* 0x000fe2000c101b34 */
[CC--:B---3--:R-:W-:Y:S02]  /*fda0*/  @!P1 LEA R4, P0, R232.reuse, R2.reuse, 0x2 ;  /* 0x00000002e8049211 */ /* 0x0c8fe400078010ff */
[C---:B0-----:R-:W-:Y:S02]  /*fdb0*/  @!P3 LEA R10, P6, R23.reuse, R2, 0x2 ;  /* 0x00000002170ab211 */ /* 0x041fe400078c10ff */
[-C--:B------:R-:W-:Y:S02]  /*fdc0*/  @!P1 LEA.HI.X R5, R232, R3.reuse, R87, 0x2, P0 ;  /* 0x00000003e8059211 */ /* 0x080fe400000f1457 */
[----:B------:R-:W-:Y:S02]  /*fdd0*/  @!P3 LEA.HI.X R11, R23, R3, R86, 0x2, P6 ;  /* 0x00000003170bb211 */ /* 0x000fe400030f1456 */
[----:B------:R-:W-:Y:S01]  /*fde0*/  ISETP.GE.AND P0, PT, R35, UR4, PT ;  /* 0x0000000423007c0c */ /* 0x000fe2000bf06270 */
[----:B------:R0:W-:Y:S01]  /*fdf0*/  @!P1 ST.E.64 desc[UR52][R4.64], R30 ;  /* 0x0000001e04009985 */ /* 0x0001e2000c101b34 */
[----:B------:R-:W-:-:S02]  /*fe00*/  ISETP.GE.AND P1, PT, R18, UR4, PT ;  /* 0x0000000412007c0c */ /* 0x000fc4000bf26270 */
[----:B-1----:R-:W-:Y:S01]  /*fe10*/  SHF.R.S32.HI R24, RZ, 0x1f, R41 ;  /* 0x0000001fff187819 */ /* 0x002fe20000011429 */
[----:B------:R1:W-:Y:S01]  /*fe20*/  @!P3 ST.E.64 desc[UR52][R10.64], R28 ;  /* 0x0000001c0a00b985 */ /* 0x0003e2000c101b34 */
[CC--:B--2---:R-:W-:Y:S02]  /*fe30*/  @!P2 LEA R26, P3, R41.reuse, R2.reuse, 0x2 ;  /* 0x00000002291aa211 */ /* 0x0c4fe400078610ff */
[CC--:B------:R-:W-:Y:S02]  /*fe40*/  @!P5 LEA R12, P6, R22.reuse, R2.reuse, 0x2 ;  /* 0x00000002160cd211 */ /* 0x0c0fe400078c10ff */
[-C--:B------:R-:W-:Y:S02]  /*fe50*/  @!P2 LEA.HI.X R27, R41, R3.reuse, R24, 0x2, P3 ;  /* 0x00000003291ba211 */ /* 0x080fe400018f1418 */
[----:B------:R-:W-:Y:S02]  /*fe60*/  @!P4 LEA R24, P3, R19, R2, 0x2 ;  /* 0x000000021318c211 */ /* 0x000fe400078610ff */
[----:B------:R-:W-:-:S02]  /*fe70*/  @!P5 LEA.HI.X R13, R22, R3, R85, 0x2, P6 ;  /* 0x00000003160dd211 */ /* 0x000fc400030f1455 */
[-C--:B------:R-:W-:Y:S02]  /*fe80*/  @!P4 LEA.HI.X R25, R19, R3.reuse, R84, 0x2, P3 ;  /* 0x000000031319c211 */ /* 0x080fe400018f1454 */
[----:B0-----:R-:W-:Y:S01]  /*fe90*/  SHF.R.S32.HI R5, RZ, 0x1f, R18 ;  /* 0x0000001fff057819 */ /* 0x001fe20000011412 */
[----:B------:R0:W-:Y:S01]  /*fea0*/  @!P5 ST.E.64 desc[UR52][R12.64], R20 ;  /* 0x000000140c00d985 */ /* 0x0001e2000c101b34 */
[-C--:B------:R-:W-:Y:S01]  /*feb0*/  @!P1 LEA R4, P3, R18, R2.reuse, 0x2 ;  /* 0x0000000212049211 */ /* 0x080fe200078610ff */
[----:B-1----:R-:W-:Y:S01]  /*fec0*/  VIADD R11, R16, 0xf8 ;  /* 0x000000f8100b7836 */ /* 0x002fe20000000000 */
[C---:B------:R-:W-:Y:S01]  /*fed0*/  @!P0 LEA R32, P6, R35.reuse, R2, 0x2 ;  /* 0x0000000223208211 */ /* 0x040fe200078c10ff */
[----:B------:R0:W-:Y:S01]  /*fee0*/  @!P4 ST.E.64 desc[UR52][R24.64], R14 ;  /* 0x0000000e1800c985 */ /* 0x0001e2000c101b34 */
[-C--:B------:R-:W-:Y:S02]  /*fef0*/  @!P1 LEA.HI.X R5, R18, R3.reuse, R5, 0x2, P3 ;  /* 0x0000000312059211 */ /* 0x080fe400018f1405 */
[----:B------:R-:W-:-:S03]  /*ff00*/  @!P0 LEA.HI.X R33, R35, R3, R0, 0x2, P6 ;  /* 0x0000000323218211 */ /* 0x000fc600030f1400 */
[----:B------:R0:W-:Y:S04]  /*ff10*/  @!P1 ST.E.64 desc[UR52][R4.64], R8 ;  /* 0x0000000804009985 */ /* 0x0001e8000c101b34 */
[----:B------:R0:W-:Y:S04]  /*ff20*/  @!P2 ST.E.64 desc[UR52][R26.64], R6 ;  /* 0x000000061a00a985 */ /* 0x0001e8000c101b34 */
[----:B------:R0:W-:Y:S01]  /*ff30*/  @!P0 ST.E.64 desc[UR52][R32.64], R158 ;  /* 0x0000009e20008985 */ /* 0x0001e2000c101b34 */
[----:B------:R-:W-:-:S13]  /*ff40*/  ISETP.GE.AND P0, PT, R11, UR4, PT ;  /* 0x000000040b007c0c */ /* 0x000fda000bf06270 */
[----:B0-----:R-:W-:Y:S05]  /*ff50*/  @P0 BRA `(.L_x_2311) ;  /* 0x0000000c00d80947 */ /* 0x001fea0003800000 */
[----:B------:R-:W-:Y:S02]  /*ff60*/  LEA R2, P0, R11, R2, 0x2 ;  /* 0x000000020b027211 */ /* 0x000fe400078010ff */
[----:B------:R-:W-:-:S04]  /*ff70*/  SHF.R.S32.HI R0, RZ, 0x1f, R11 ;  /* 0x0000001fff007819 */ /* 0x000fc8000001140b */
[----:B------:R-:W-:-:S05]  /*ff80*/  LEA.HI.X R3, R11, R3, R0, 0x2, P0 ;  /* 0x000000030b037211 */ /* 0x000fca00000f1400 */
[----:B------:R0:W-:Y:S01]  /*ff90*/  ST.E.64 desc[UR52][R2.64], R156 ;  /* 0x0000009c02007985 */ /* 0x0001e2000c101b34 */
[----:B------:R-:W-:Y:S05]  /*ffa0*/  BRA `(.L_x_2311) ;  /* 0x0000000c00c47947 */ /* 0x000fea0003800000 */
.L_x_2302:
        /* <DEDUP_REMOVED lines=13> */
[----:B------:R-:W0:Y:S01]  /*10080*/  S2R R7, SR_TID.X ;  /* 0x0000000000077919 */ /* 0x000e220000002100 */
        /* <DEDUP_REMOVED lines=9> */
[----:B0-----:R-:W-:-:S05]  /*10120*/  VIADD R6, R7, 0xffffff80 ;  /* 0xffffff8007067836 */ /* 0x001fca0000000000 */
[----:B------:R-:W-:-:S07]  /*10130*/  ISETP.GT.AND P0, PT, R6, 0x7f, PT ;  /* 0x0000007f0600780c */ /* 0x000fce0003f04270 */
[----:B------:R-:W-:Y:S01]  /*10140*/  USHF.R.S32.HI UR16, URZ, 0x1f, UR4 ;  /* 0x0000001f3f107899 */ /* 0x000fe20008011404 */
[----:B-1----:R-:W-:Y:S11]  /*10150*/  @P2 BRA `(.L_x_2314) ;  /* 0x0000000000102947 */ /* 0x002ff60003800000 */
[----:B------:R-:W-:Y:S05]  /*10160*/  @!P1 BRA `(.L_x_2314) ;  /* 0x00000000000c9947 */ /* 0x000fea0003800000 */
[----:B------:R-:W2:Y:S04]  /*10170*/  LDG.E R5, desc[UR52][R2.64] ;  /* 0x0000003402057981 */ /* 0x000ea8000c1e1900 */
[----:B-----5:R-:W2:Y:S02]  /*10180*/  LDG.E R0, desc[UR52][R2.64+0x4] ;  /* 0x0000043402007981 */ /* 0x020ea4000c1e1900 */
[----:B--2---:R-:W-:-:S07]  /*10190*/  IMAD.IADD R0, R0, 0x1, -R5 ;  /* 0x0000000100007824 */ /* 0x004fce00078e0a05 */
.L_x_2314:
[----:B------:R-:W-:Y:S01]  /*101a0*/  USEL UR44, UR44, URZ, !UP0 ;  /* 0x0000003f2c2c7287 */ /* 0x000fe2000c000000 */
[----:B------:R-:W-:Y:S01]  /*101b0*/  BSSY B1, `(.L_x_2315) ;  /* 0x0000037000017945 */ /* 0x000fe20003800000 */
[----:B------:R-:W-:-:S03]  /*101c0*/  USEL UR43, UR43, URZ, !UP0 ;  /* 0x0000003f2b2b7287 */ /* 0x000fc6000c000000 */
[----:B------:R-:W-:Y:S09]  /*101d0*/  @P0 BRA `(.L_x_2316) ;  /* 0x0000000000d00947 */ /* 0x000ff20003800000 */
        /* <DEDUP_REMOVED lines=29> */
[----:B------:R-:W-:Y:S02]  /*103b0*/  IMAD.U32 R3, RZ, RZ, UR21 ;  /* 0x00000015ff037e24 */ /* 0x000fe4000f8e00ff */
[----:B------:R-:W-:Y:S01]  /*103c0*/  IMAD.U32 R8, RZ, RZ, UR8 ;  /* 0x00000008ff087e24 */ /* 0x000fe2000f8e00ff */
[----:B------:R-:W-:Y:S01]  /*103d0*/  ULDC.64 UR8, c[0x0][UR17+0x210] ;  /* 0x0000840011087abb */ /* 0x000fe20008000a00 */
[----:B-1----:R-:W-:Y:S01]  /*103e0*/  @P0 SHF.R.U32.HI R5, RZ, R7, R2 ;  /* 0x00000007ff050219 */ /* 0x002fe20000011602 */
        /* <DEDUP_REMOVED lines=19> */
.L_x_2316:
[----:B------:R-:W-:Y:S05]  /*10520*/  BSYNC B1 ;  /* 0x0000000000017941 */ /* 0x000fea0003800000 */
.L_x_2315:
        /* <DEDUP_REMOVED lines=23> */
[----:B------:R-:W-:-:S04]  /*106a0*/  UIMAD UR43, UR43, UR10, URZ ;  /* 0x0000000a2b2b72a4 */ /* 0x000fc8000f8e023f */
[----:B------:R-:W-:Y:S02]  /*106b0*/  UIMAD UR4, UR44, UR11, UR43 ;  /* 0x0000000b2c0472a4 */ /* 0x000fe4000f8e022b */
[----:B------:R-:W-:Y:S01]  /*106c0*/  UIMAD.WIDE.U32 UR44, UR44, UR10, UR8 ;  /* 0x0000000a2c2c72a5 */ /* 0x000fe2000f8e0008 */
[----:B------:R-:W0:Y:S02]  /*106d0*/  @P0 LDC R3, c[0x0][0xbec] ;  /* 0x0002fb00ff030b82 */ /* 0x000e240000000800 */
[----:B------:R-:W-:Y:S01]  /*106e0*/  ULDC.64 UR8, c[0x0][0xae0] ;  /* 0x0002b80000087ab9 */ /* 0x000fe20000000a00 */
[----:B------:R-:W-:-:S05]  /*106f0*/  UIADD3 UR4, UR45, UR4, URZ ;  /* 0x000000042d047290 */ /* 0x000fca000fffe03f */
[----:B------:R-:W1:Y:S01]  /*10700*/  @P0 LDC R7, c[0x0][0xbf0] ;  /* 0x0002fc00ff070b82 */ /* 0x000e620000000800 */
[----:B0-----:R-:W-:-:S04]  /*10710*/  @P0 IMAD.HI.U32 R2, R6, R3, RZ ;  /* 0x0000000306020227 */ /* 0x001fc800078e00ff */
[----:B------:R-:W-:Y:S02]  /*10720*/  IMAD.U32 R3, RZ, RZ, UR45 ;  /* 0x0000002dff037e24 */ /* 0x000fe4000f8e00ff */
[----:B------:R-:W-:Y:S01]  /*10730*/  IMAD.U32 R3, RZ, RZ, UR4 ;  /* 0x00000004ff037e24 */ /* 0x000fe2000f8e00ff */
[----:B-1----:R-:W-:Y:S01]  /*10740*/  @P0 SHF.R.U32.HI R5, RZ, R7, R2 ;  /* 0x00000007ff050219 */ /* 0x002fe20000011602 */
[----:B------:R-:W-:-:S03]  /*10750*/  IMAD.U32 R2, RZ, RZ, UR44 ;  /* 0x0000002cff027e24 */ /* 0x000fc6000f8e00ff */
        /* <DEDUP_REMOVED lines=8> */
[----:B------:R-:W-:Y:S01]  /*107e0*/  ULDC.64 UR8, c[0x0][0xad8] ;  /* 0x0002b60000087ab9 */ /* 0x000fe20000000a00 */
[----:B-----5:R-:W-:Y:S02]  /*107f0*/  IMAD R11, R0, R11, RZ ;  /* 0x0000000b000b7224 */ /* 0x020fe400078e02ff */
[----:B------:R-:W-:-:S02]  /*10800*/  IMAD.IADD R3, R3, 0x1, R9 ;  /* 0x0000000103037824 */ /* 0x000fc400078e0209 */
[----:B------:R-:W-:Y:S02]  /*10810*/  IMAD R4, R4, UR8, RZ ;  /* 0x0000000804047c24 */ /* 0x000fe4000f8e02ff */
[----:B------:R-:W-:-:S04]  /*10820*/  IMAD.WIDE.U32 R2, R7, UR8, R2 ;  /* 0x0000000807027c25 */ /* 0x000fc8000f8e0002 */
[----:B------:R-:W-:Y:S01]  /*10830*/  IMAD R5, R7, UR9, R4 ;  /* 0x0000000907057c24 */ /* 0x000fe2000f8e0204 */
[----:B------:R-:W-:Y:S01]  /*10840*/  ULDC.64 UR8, c[0x0][0xa80] ;  /* 0x0002a00000087ab9 */ /* 0x000fe20000000a00 */
[----:B------:R-:W-:Y:S02]  /*10850*/  VIADD R4, R6, 0x40 ;  /* 0x0000004006047836 */ /* 0x000fe40000000000 */
[----:B------:R-:W-:Y:S01]  /*10860*/  IMAD.IADD R3, R3, 0x1, R5 ;  /* 0x0000000103037824 */ /* 0x000fe200078e0205 */
[----:B------:R-:W-:Y:S01]  /*10870*/  LEA R5, P2, R2, UR8, 0x1 ;  /* 0x0000000802057c11 */ /* 0x000fe2000f8408ff */
        /* <DEDUP_REMOVED lines=33> */
.L_x_2318:
[----:B------:R-:W-:Y:S05]  /*10a90*/  BSYNC B1 ;  /* 0x0000000000017941 */ /* 0x000fea0003800000 */
.L_x_2317:
        /* <DEDUP_REMOVED lines=21> */
.L_x_2320:
[----:B------:R-:W-:Y:S05]  /*10bf0*/  BSYNC B1 ;  /* 0x0000000000017941 */ /* 0x000fea0003800000 */
.L_x_2319:
        /* <DEDUP_REMOVED lines=21> */
.L_x_2322:
[----:B------:R-:W-:Y:S05]  /*10d50*/  BSYNC B1 ;  /* 0x0000000000017941 */ /* 0x000fea0003800000 */
.L_x_2321:
[----:B0-----:R-:W-:Y:S01]  /*10d60*/  VIADD R0, R6, 0x60 ;  /* 0x0000006006007836 */ /* 0x001fe20000000000 */
[----:B--2-4-:R-:W0:Y:S04]  /*10d70*/  SHFL.IDX PT, R4, R4, 0x3, 0x181f ;  /* 0x00781f0004047f89 */ /* 0x014e2800000e0000 */
[----:B------:R-:W-:Y:S01]  /*10d80*/  ISETP.GE.AND P0, PT, R0, R11, PT ;  /* 0x0000000b0000720c */ /* 0x000fe20003f06270 */
[----:B-1-3--:R1:W2:-:S12]  /*10d90*/  SHFL.IDX PT, R2, R5, 0x3, 0x181f ;  /* 0x00781f0005027f89 */ /* 0x00a29800000e0000 */
[----:B-1----:R-:W-:Y:S05]  /*10da0*/  @P0 BRA `(.L_x_2311) ;  /* 0x0000000000440947 */ /* 0x002fea0003800000 */
[----:B------:R-:W-:Y:S02]  /*10db0*/  ULDC UR4, c[0x0][0xac8] ;  /* 0x0002b20000047ab9 */ /* 0x000fe40000000800 */
[----:B------:R-:W-:Y:S02]  /*10dc0*/  ISETP.GE.AND P3, PT, R7, UR4, PT ;  /* 0x0000000407007c0c */ /* 0x000fe4000bf66270 */
[----:B------:R-:W-:Y:S02]  /*10dd0*/  ISETP.GE.AND P2, PT, R13, UR4, PT ;  /* 0x000000040d007c0c */ /* 0x000fe4000bf46270 */
[----:B------:R-:W-:Y:S02]  /*10de0*/  ISETP.GE.AND P1, PT, R15, UR4, PT ;  /* 0x000000040f007c0c */ /* 0x000fe4000bf26270 */
[----:B------:R-:W-:-:S07]  /*10df0*/  ISETP.GE.AND P0, PT, R9, UR4, PT ;  /* 0x0000000409007c0c */ /* 0x000fce000bf06270 */
[----:B--2---:R-:W-:-:S04]  /*10e00*/  @!P3 LEA R6, P4, R7, R2, 0x1 ;  /* 0x000000020706b211 */ /* 0x004fc800078808ff */
        /* <DEDUP_REMOVED lines=11> */
.L_x_2311:
[----:B------:R-:W-:Y:S05]  /*10ec0*/  BSYNC B0 ;  /* 0x0000000000007941 */ /* 0x000fea0003800000 */
.L_x_2301:
[----:B------:R-:W-:Y:S02]  /*10ed0*/  ULDC UR4, c[0x0][0xc3c] ;  /* 0x00030f0000047ab9 */ /* 0x000fe40000000800 */
[----:B------:R-:W-:-:S06]  /*10ee0*/  UISETP.GE.AND UP0, UPT, UR7, UR4, UPT ;  /* 0x000000040700728c */ /* 0x000fcc000bf06270 */
[----:B------:R-:W-:-:S13]  /*10ef0*/  PLOP3.LUT P0, PT, PT, PT, UP0, 0x80, 0x0 ;  /* 0x000000000000781c */ /* 0x000fda0003f0f008 */
[----:B------:R-:W-:Y:S05]  /*10f00*/  @!P0 BRA `(.L_x_2323) ;  /* 0xffffff00008c8947 */ /* 0x000fea000383ffff */
[----:B------:R-:W-:Y:S05]  /*10f10*/  EXIT ;  /* 0x000000000000794d */ /* 0x000fea0003800000 */
.L_x_2261:
[----:B------:R-:W-:-:S08]  /*10f20*/  NOP ;  /* 0x0000000000007918 */ /* 0x000fd00000000000 */
[----:B------:R-:W0:-:S00]  /*10f30*/  USETMAXREG.DEALLOC.CTAPOOL 0x18 ;  /* 0x00000018000079c8 */ /* 0x000e0000080e0500 */
[----:B0-----:R-:W-:Y:S01]  /*10f40*/  LOP3.LUT R0, R0, 0x3, RZ, 0xc0, !PT ;  /* 0x0000000300007812 */ /* 0x001fe200078ec0ff */
[----:B------:R-:W-:-:S05]  /*10f50*/  IMAD.MOV.U32 R6, RZ, RZ, RZ ;  /* 0x000000ffff067224 */ /* 0x000fca00078e00ff */
[----:B------:R-:W0:Y:S02]  /*10f60*/  SHFL.IDX PT, R0, R0, RZ, 0x1f ;  /* 0x00001fff00007589 */ /* 0x000e2400000e0000 */
[----:B0-----:R-:W-:-:S04]  /*10f70*/  ISETP.NE.AND P0, PT, R0, RZ, PT ;  /* 0x000000ff0000720c */ /* 0x001fc80003f05270 */
[----:B------:R-:W-:-:S05]  /*10f80*/  P2R R0, PR, RZ, 0x1 ;  /* 0x00000001ff007803 */ /* 0x000fca0000000000 */
[----:B------:R0:W-:Y:S04]  /*10f90*/  STL [R1+0x4c], R0 ;  /* 0x00004c0001007387 */ /* 0x0001e80000100800 */
[----:B------:R-:W-:Y:S05]  /*10fa0*/  @!P0 BRA `(.L_x_2324) ;  /* 0x00000000002c8947 */ /* 0x000fea0003800000 */
[----:B------:R-:W1:Y:S08]  /*10fb0*/  S2UR UR5, SR_CgaCtaId ;  /* 0x00000000000579c3 */ /* 0x000e700000008800 */
[----:B------:R-:W-:Y:S06]  /*10fc0*/  BAR.SYNC.DEFER_BLOCKING 0x5, 0x180 ;  /* 0x0146000000007b1d */ /* 0x000fec0000010000 */
[----:B------:R-:W-:-:S02]  /*10fd0*/  UMOV UR4, 0x400 ;  /* 0x0000040000047882 */ /* 0x000fc40000000000 */
[----:B-1----:R-:W-:-:S09]  /*10fe0*/  ULEA UR4, UR5, UR4, 0x18 ;  /* 0x0000000405047291 */ /* 0x002fd2000f8ec03f */
[----:B------:R-:W1:Y:S04]  /*10ff0*/  LDS.128 R4, [UR4+0x388d0] ;  /* 0x0388d004ff047984 */ /* 0x000e680008000c00 */
[----:B-1----:R1:W-:Y:S01]  /*11000*/  STL.64 [R1+0x10], R4 ;  /* 0x0000100401007387 */ /* 0x0023e20000100a00 */
[----:B0-----:R-:W-:-:S03]  /*11010*/  IMAD.MOV.U32 R0, RZ, RZ, R7 ;  /* 0x000000ffff007224 */ /* 0x001fc600078e0007 */
[----:B------:R1:W-:Y:S02]  /*11020*/  STL [R1+0x18], R6 ;  /* 0x0000180601007387 */ /* 0x0003e40000100800 */
[----:B------:R-:W-:Y:S01]  /*11030*/  R2UR UR42, R0 ;  /* 0x00000000002a72ca */ /* 0x000fe200000e0000 */
[----:B------:R-:W-:Y:S06]  /*11040*/  BAR.ARV 0x4, 0x180 ;  /* 0x0106000000007b1d */ /* 0x000fec0000002000 */
[----:B------:R-:W-:Y:S08]  /*11050*/  BRA `(.L_x_2325) ;  /* 0x0000000c00c47947 */ /* 0x000ff00003800000 */
.L_x_2324:
[----:B0-----:R-:W0:Y:S01]  /*11060*/  S2R R0, SR_TID.X ;  /* 0x0000000000007919 */ /* 0x001e220000002100 */
[----:B------:R-:W-:Y:S01]  /*11070*/  ULDC UR4, c[0x0][0xc3c] ;  /* 0x00030f0000047ab9 */ /* 0x000fe20000000800 */
[----:B0-----:R-:W-:-:S04]  /*11080*/  LOP3.LUT R0, R0, 0x1f, RZ, 0xc0, !PT ;  /* 0x0000001f00007812 */ /* 0x001fc800078ec0ff */
[----:B------:R-:W-:-:S04]  /*11090*/  ISETP.NE.AND P0, PT, R0, 0x1f, PT ;  /* 0x0000001f0000780c */ /* 0x000fc80003f05270 */
[----:B------:R-:W-:-:S13]  /*110a0*/  ISETP.GE.OR P1, PT, R0, UR4, !P0 ;  /* 0x0000000400007c0c */ /* 0x000fda000c726670 */
[----:B------:R-:W0:Y:S08]  /*110b0*/  @!P1 LDC.64 R2, c[0x0][0xc80] ;  /* 0x00032000ff029b82 */ /* 0x000e300000000a00 */
        /* <DEDUP_REMOVED lines=38> */
.L_x_2328:
        /* <DEDUP_REMOVED lines=39> */
.L_x_2326:
        /* <DEDUP_REMOVED lines=15> */
.L_x_2329:
        /* <DEDUP_REMOVED lines=62> */
.L_x_2330:
        /* <DEDUP_REMOVED lines=63> */
.L_x_2331:
[----:B01----:R-:W-:-:S05]  /*11e50*/  LOP3.LUT R3, RZ, R2, RZ, 0x33, !PT ;  /* 0x00000002ff037212 */ /* 0x003fca00078e33ff */
[----:B------:R-:W-:-:S05]  /*11e60*/  IMAD.IADD R2, R6, 0x1, R3 ;  /* 0x0000000106027824 */ /* 0x000fca00078e0203 */
[----:B------:R1:W-:Y:S01]  /*11e70*/  STL [R1+0x14], R2 ;  /* 0x0000140201007387 */ /* 0x0003e20000100800 */
[----:B------:R-:W-:Y:S05]  /*11e80*/  BRA `(.L_x_2332) ;  /* 0x00000000000c7947 */ /* 0x000fea0003800000 */
.L_x_2327:
[----:B------:R0:W-:Y:S04]  /*11e90*/  STL [R1+0x10], R7 ;  /* 0x0000100701007387 */ /* 0x0001e80000100800 */
[----:B------:R0:W-:Y:S04]  /*11ea0*/  STL [R1+0x14], RZ ;  /* 0x000014ff01007387 */ /* 0x0001e80000100800 */
[----:B------:R0:W-:Y:S02]  /*11eb0*/  STL [R1+0x18], RZ ;  /* 0x000018ff01007387 */ /* 0x0001e40000100800 */
.L_x_2332:
        /* <DEDUP_REMOVED lines=11> */
.L_x_2325:
[----:B0-----:R-:W-:Y:S01]  /*11f70*/  IMAD.MOV.U32 R0, RZ, RZ, 0x1 ;  /* 0x00000001ff007424 */ /* 0x001fe200078e00ff */
[----:B------:R-:W-:Y:S01]  /*11f80*/  ULDC UR4, c[0x0][0xc3c] ;  /* 0x00030f0000047ab9 */ /* 0x000fe20000000800 */
[----:B------:R0:W-:Y:S01]  /*11f90*/  STL [R1+0x4], RZ ;  /* 0x000004ff01007387 */ /* 0x0001e20000100800 */
[----:B------:R-:W-:-:S03]  /*11fa0*/  UISETP.GE.AND UP0, UPT, UR42, UR4, UPT ;  /* 0x000000042a00728c */ /* 0x000fc6000bf06270 */
[----:B------:R0:W-:Y:S03]  /*11fb0*/  STL [R1+0xc], R0 ;  /* 0x00000c0001007387 */ /* 0x0001e60000100800 */
[----:B------:R-:W-:Y:S01]  /*11fc0*/  PLOP3.LUT P0, PT, PT, PT, UP0, 0x80, 0x0 ;  /* 0x000000000000781c */ /* 0x000fe20003f0f008 */
[----:B------:R0:W-:-:S12]  /*11fd0*/  STL [R1+0x44], RZ ;  /* 0x000044ff01007387 */ /* 0x0001d80000100800 */
[----:B0-----:R-:W-:Y:S05]  /*11fe0*/  @P0 BRA `(.L_x_2333) ;  /* 0x0000005800e00947 */ /* 0x001fea0003800000 */
[----:B-1----:R-:W0:Y:S01]  /*11ff0*/  S2R R4, SR_TID.X ;  /* 0x0000000000047919 */ /* 0x002e220000002100 */
[----:B------:R-:W1:Y:S01]  /*12000*/  S2UR UR5, SR_CgaCtaId ;  /* 0x00000000000579c3 */ /* 0x000e620000008800 */
[----:B------:R-:W-:Y:S01]  /*12010*/  UMOV UR4, 0x400 ;  /* 0x0000040000047882 */ /* 0x000fe20000000000 */
[----:B------:R-:W-:Y:S01]  /*12020*/  ULDC UR40, c[0x0][0xc] ;  /* 0x0000030000287ab9 */ /* 0x000fe20000000800 */
[----:B------:R-:W-:Y:S02]  /*12030*/  ULOP3.LUT UR39, UR38, 0x1, URZ, 0xfc, !UPT ;  /* 0x0000000126277892 */ /* 0x000fe4000f8efc3f */
[----:B------:R-:W-:Y:S01]  /*12040*/  ULOP3.LUT UR41, UR38, 0x2, URZ, 0xfc, !UPT ;  /* 0x0000000226297892 */ /* 0x000fe2000f8efc3f */
[----:B------:R-:W-:Y:S01]  /*12050*/  ULDC.64 UR48, c[0x0][0x198] ;  /* 0x0000660000307ab9 */ /* 0x000fe20000000a00 */
[----:B-1----:R-:W-:-:S06]  /*12060*/  ULEA UR4, UR5, UR4, 0x18 ;  /* 0x0000000405047291 */ /* 0x002fcc000f8ec03f */
[----:B------:R-:W-:Y:S01]  /*12070*/  IMAD.U32 R17, RZ, RZ, UR4 ;  /* 0x00000004ff117e24 */ /* 0x000fe2000f8e00ff */
[C---:B0-----:R-:W-:Y:S01]  /*12080*/  LOP3.LUT R6, R4.reuse, 0x7f, RZ, 0xc0, !PT ;  /* 0x0000007f04067812 */ /* 0x041fe200078ec0ff */
[C---:B------:R-:W-:Y:S01]  /*12090*/  IMAD.SHL.U32 R18, R4.reuse, 0x80, RZ ;  /* 0x0000008004127824 */ /* 0x040fe200078e00ff */
[----:B------:R-:W-:Y:S02]  /*120a0*/  R2P PR, R4, 0x6 ;  /* 0x0000000604007804 */ /* 0x000fe40000000000 */
[----:B------:R-:W-:Y:S02]  /*120b0*/  SHF.R.U32.HI R3, RZ, 0x5, R6 ;  /* 0x00000005ff037819 */ /* 0x000fe40000011606 */
[C---:B------:R-:W-:Y:S02]  /*120c0*/  LOP3.LUT R2, R18.reuse, 0x400, RZ, 0xc0, !PT ;  /* 0x0000040012027812 */ /* 0x040fe400078ec0ff */
        /* <DEDUP_REMOVED lines=35> */
.L_x_2405:
[----:B------:R-:W-:Y:S01]  /*12300*/  ULDC.64 UR4, c[0x0][0xc88] ;  /* 0x0003220000047ab9 */ /* 0x000fe20000000a00 */
[----:B-1----:R-:W-:Y:S01]  /*12310*/  IMAD.MOV.U32 R0, RZ, RZ, RZ ;  /* 0x000000ffff007224 */ /* 0x002fe200078e00ff */
[----:B------:R-:W-:Y:S01]  /*12320*/  UIMAD.WIDE UR4, UR42, 0x4, UR4 ;  /* 0x000000042a0478a5 */ /* 0x000fe2000f8e0204 */
[----:B------:R-:W2:Y:S01]  /*12330*/  LDL.LU R12, [R1+0x18] ;  /* 0x00001800010c7983 */ /* 0x000ea20000300800 */
[----:B------:R-:W-:Y:S01]  /*12340*/  ULDC.64 UR6, c[0x0][0xa08] ;  /* 0x0002820000067ab9 */ /* 0x000fe20000000a00 */
[----:B------:R-:W-:Y:S01]  /*12350*/  IMAD.MOV.U32 R8, RZ, RZ, RZ ;  /* 0x000000ffff087224 */ /* 0x000fe200078e00ff */
[----:B------:R-:W-:Y:S01]  /*12360*/  ULDC.64 UR8, c[0x0][0xa18] ;  /* 0x0002860000087ab9 */ /* 0x000fe20000000a00 */
[----:B0-----:R-:W0:Y:S01]  /*12370*/  LDC R19, c[0x0][0x288] ;  /* 0x0000a200ff137b82 */ /* 0x001e220000000800 */
[----:B------:R-:W-:Y:S02]  /*12380*/  IMAD.U32 R2, RZ, RZ, UR4 ;  /* 0x00000004ff027e24 */ /* 0x000fe4000f8e00ff */
[----:B------:R-:W-:Y:S01]  /*12390*/  IMAD.U32 R3, RZ, RZ, UR5 ;  /* 0x00000005ff037e24 */ /* 0x000fe2000f8e00ff */
[----:B------:R-:W-:-:S04]  /*123a0*/  ULDC.64 UR4, c[0x0][0xa28] ;  /* 0x00028a0000047ab9 */ /* 0x000fc80000000a00 */
[----:B------:R-:W3:Y:S01]  /*123b0*/  LDG.E R2, desc[UR52][R2.64] ;  /* 0x0000003402027981 */ /* 0x000ee2000c1e1900 */
[----:B------:R-:W-:Y:S01]  /*123c0*/  UISETP.NE.U32.AND UP0, UPT, UR4, URZ, UPT ;  /* 0x0000003f0400728c */ /* 0x000fe2000bf05070 */
[----:B------:R-:W1:Y:S03]  /*123d0*/  LDC R10, c[0x0][0x424] ;  /* 0x00010900ff0a7b82 */ /* 0x000e660000000800 */
[----:B------:R-:W-:-:S05]  /*123e0*/  UISETP.NE.AND.EX UP0, UPT, UR5, URZ, UPT, UP0 ;  /* 0x0000003f0500728c */ /* 0x000fca000bf05300 */
[----:B------:R-:W4:Y:S01]  /*123f0*/  LDC R11, c[0x0][0x2f0] ;  /* 0x0000bc00ff0b7b82 */ /* 0x000f220000000800 */
[----:B------:R-:W-:Y:S02]  /*12400*/  PLOP3.LUT P0, PT, PT, PT, UP0, 0x80, 0x0 ;  /* 0x000000000000781c */ /* 0x000fe40003f0f008 */
[----:B---3--:R-:W-:-:S13]  /*12410*/  R2UR UR46, R2 ;  /* 0x00000000022e72ca */ /* 0x008fda00000e0000 */
[----:B------:R-:W-:Y:S02]  /*12420*/  USHF.R.S32.HI UR45, URZ, 0x1f, UR46 ;  /* 0x0000001f3f2d7899 */ /* 0x000fe4000801142e */
[----:B------:R-:W-:-:S04]  /*12430*/  @UP0 ULEA UR4, UP1, UR46, UR4, 0x2 ;  /* 0x000000042e040291 */ /* 0x000fc8000f82103f */
[----:B------:R-:W-:Y:S02]  /*12440*/  @UP0 ULEA.HI.X UR5, UR46, UR5, UR45, 0x2, UP1 ;  /* 0x000000052e050291 */ /* 0x000fe400088f142d */
[----:B------:R-:W-:-:S04]  /*12450*/  IMAD.U32 R2, RZ, RZ, UR4 ;  /* 0x00000004ff027e24 */ /* 0x000fc8000f8e00ff */
[----:B------:R-:W-:Y:S01]  /*12460*/  IMAD.U32 R3, RZ, RZ, UR5 ;  /* 0x00000005ff037e24 */ /* 0x000fe2000f8e00ff */
[----:B------:R-:W-:Y:S01]  /*12470*/  ULDC.64 UR4, c[0x0][0xa00] ;  /* 0x0002800000047ab9 */ /* 0x000fe20000000a00 */
[----:B------:R-:W-:-:S03]  /*12480*/  USHF.L.U32 UR43, UR46, 0x2, URZ ;  /* 0x000000022e2b7899 */ /* 0x000fc6000800063f */
[----:B------:R3:W5:Y:S01]  /*12490*/  @P0 LDG.E R0, desc[UR52][R2.64] ;  /* 0x0000003402000981 */ /* 0x000762000c1e1900 */
[----:B------:R-:W-:Y:S01]  /*124a0*/  ISETP.NE.U32.AND P0, PT, RZ, UR4, PT ;  /* 0x00000004ff007c0c */ /* 0x000fe2000bf05070 */
[----:B------:R-:W-:Y:S02]  /*124b0*/  USHF.L.U64.HI UR44, UR46, 0x2, UR45 ;  /* 0x000000022e2c7899 */ /* 0x000fe4000801022d */
[----:B------:R-:W-:Y:S01]  /*124c0*/  UIADD3 UR4, UP0, UR43, UR4, URZ ;  /* 0x000000042b047290 */ /* 0x000fe2000ff1e03f */
[----:B------:R-:W-:Y:S02]  /*124d0*/  ISETP.NE.AND.EX P2, PT, RZ, UR5, PT, P0 ;  /* 0x00000005ff007c0c */ /* 0x000fe4000bf45300 */
[----:B------:R-:W-:Y:S01]  /*124e0*/  ISETP.NE.U32.AND P0, PT, RZ, UR6, PT ;  /* 0x00000006ff007c0c */ /* 0x000fe2000bf05070 */
[----:B------:R-:W-:Y:S02]  /*124f0*/  UIADD3.X UR5, UR44, UR5, URZ, UP0, !UPT ;  /* 0x000000052c057290 */ /* 0x000fe400087fe43f */
[----:B------:R-:W-:Y:S01]  /*12500*/  IMAD.U32 R4, RZ, RZ, UR4 ;  /* 0x00000004ff047e24 */ /* 0x000fe2000f8e00ff */
[----:B------:R-:W-:Y:S01]  /*12510*/  UIADD3 UR4, UP0, UR43, UR6, URZ ;  /* 0x000000062b047290 */ /* 0x000fe2000ff1e03f */
[----:B------:R-:W-:-:S02]  /*12520*/  ISETP.NE.AND.EX P0, PT, RZ, UR7, PT, P0 ;  /* 0x00000007ff007c0c */ /* 0x000fc4000bf05300 */
[----:B------:R-:W-:Y:S01]  /*12530*/  IMAD.U32 R5, RZ, RZ, UR5 ;  /* 0x00000005ff057e24 */ /* 0x000fe2000f8e00ff */
[----:B------:R-:W-:-:S04]  /*12540*/  UIADD3.X UR5, UR44, UR7, URZ, UP0, !UPT ;  /* 0x000000072c057290 */ /* 0x000fc800087fe43f */
[----:B------:R-:W4:Y:S01]  /*12550*/  @P2 LDG.E R9, desc[UR52][R4.64] ;  /* 0x0000003404092981 */ /* 0x000f22000c1e1900 */
[----:B------:R-:W-:Y:S01]  /*12560*/  IMAD.U32 R6, RZ, RZ, UR4 ;  /* 0x00000004ff067e24 */ /* 0x000fe2000f8e00ff */
[----:B------:R-:W-:Y:S01]  /*12570*/  UISETP.NE.U32.AND UP0, UPT, UR8, URZ, UPT ;  /* 0x0000003f0800728c */ /* 0x000fe2000bf05070 */
[----:B------:R-:W-:-:S03]  /*12580*/  IMAD.U32 R7, RZ, RZ, UR5 ;  /* 0x00000005ff077e24 */ /* 0x000fc6000f8e00ff */
[----:B------:R-:W-:Y:S02]  /*12590*/  UISETP.NE.AND.EX UP0, UPT, UR9, URZ, UPT, UP0 ;  /* 0x0000003f0900728c */ /* 0x000fe4000bf05300 */
[----:B------:R-:W5:Y:S04]  /*125a0*/  @P0 LDG.E R8, desc[UR52][R6.64] ;  /* 0x0000003406080981 */ /* 0x000f68000c1e1900 */
[----:B------:R-:W-:-:S05]  /*125b0*/  PLOP3.LUT P3, PT, PT, PT, UP0, 0x80, 0x0 ;  /* 0x000000000000781c */ /* 0x000fca0003f6f008 */
[----:B------:R-:W-:-:S04]  /*125c0*/  @UP0 UIADD3 UR4, UP1, UR43, UR8, URZ ;  /* 0x000000082b040290 */ /* 0x000fc8000ff3e03f */
[----:B------:R-:W-:Y:S02]  /*125d0*/  @UP0 UIADD3.X UR5, UR44, UR9, URZ, UP1, !UPT ;  /* 0x000000092c050290 */ /* 0x000fe40008ffe43f */
[----:B---3--:R-:W-:-:S04]  /*125e0*/  IMAD.U32 R2, RZ, RZ, UR4 ;  /* 0x00000004ff027e24 */ /* 0x008fc8000f8e00ff */
[----:B------:R-:W-:-:S05]  /*125f0*/  IMAD.U32 R3, RZ, RZ, UR5 ;  /* 0x00000005ff037e24 */ /* 0x000fca000f8e00ff */
[----:B0-----:R0:W5:Y:S01]  /*12600*/  @P3 LDG.E R19, desc[UR52][R2.64] ;  /* 0x0000003402133981 */ /* 0x001162000c1e1900 */
[----:B------:R-:W-:Y:S01]  /*12610*/  UMOV UR47, URZ ;  /* 0x0000003f002f7c82 */ /* 0x000fe20008000000 */
[----:B--2---:R-:W-:Y:S01]  /*12620*/  R2UR UR36, R12 ;  /* 0x000000000c2472ca */ /* 0x004fe200000e0000 */
[----:B0-----:R-:W0:Y:S02]  /*12630*/  LDC.64 R2, c[0x0][0x418] ;  /* 0x00010600ff027b82 */ /* 0x001e240000000a00 */
[----:B0-----:R-:W-:Y:S02]  /*12640*/  ISETP.NE.U32.AND P1, PT, R2, RZ, PT ;  /* 0x000000ff0200720c */ /* 0x001fe40003f25070 */
[----:B------:R-:W-:Y:S02]  /*12650*/  LOP3.LUT R2, R12, 0xff000000, RZ, 0xc0, !PT ;  /* 0xff0000000c027812 */ /* 0x000fe400078ec0ff */
[----:B------:R-:W-:Y:S02]  /*12660*/  ISETP.NE.AND.EX P1, PT, R3, RZ, PT, P1 ;  /* 0x000000ff0300720c */ /* 0x000fe40003f25310 */
[----:B------:R-:W-:-:S02]  /*12670*/  SHF.R.U32.HI R2, RZ, 0x8, R2 ;  /* 0x00000008ff027819 */ /* 0x000fc40000011602 */
[----:B----4-:R-:W-:Y:S02]  /*12680*/  @P2 R2UR UR47, R9 ;  /* 0x00000000092f22ca */ /* 0x010fe400000e0000 */
[----:B------:R-:W-:-:S04]  /*12690*/  LOP3.LUT R9, R12, 0xff0000, RZ, 0xc0, !PT ;  /* 0x00ff00000c097812 */ /* 0x000fc800078ec0ff */
[----:B------:R-:W-:Y:S01]  /*126a0*/  LEA.HI R9, R9, R2, RZ, 0x10 ;  /* 0x0000000209097211 */ /* 0x000fe200078f80ff */
[----:B-1----:R-:W-:Y:S08]  /*126b0*/  @P3 BRA `(.L_x_2334) ;  /* 0x0000000000103947 */ /* 0x002ff00003800000 */
[----:B------:R-:W-:Y:S05]  /*126c0*/  @!P2 BRA `(.L_x_2334) ;  /* 0x00000000000ca947 */ /* 0x000fea0003800000 */
[----:B-----5:R-:W2:Y:S04]  /*126d0*/  LDG.E R19, desc[UR52][R4.64] ;  /* 0x0000003404137981 */ /* 0x020ea8000c1e1900 */
[----:B------:R-:W2:Y:S02]  /*126e0*/  LDG.E R4, desc[UR52][R4.64+0x4] ;  /* 0x0000043404047981 */ /* 0x000ea4000c1e1900 */
[----:B--2---:R-:W-:-:S07]  /*126f0*/  IMAD.IADD R19, R4, 0x1, -R19 ;  /* 0x0000000104137824 */ /* 0x004fce00078e0a13 */
.L_x_2334:
[----:B------:R-:W-:Y:S01]  /*12700*/  IMAD.U32 R3, RZ, RZ, UR46 ;  /* 0x0000002eff037e24 */ /* 0x000fe2000f8e00ff */
[----:B------:R-:W-:Y:S01]  /*12710*/  ULDC.64 UR4, c[0x0][0xa20] ;  /* 0x0002880000047ab9 */ /* 0x000fe20000000a00 */
[----:B-----5:R-:W-:Y:S01]  /*12720*/  IMAD.IADD R4, R8, 0x1, R0 ;  /* 0x0000000108047824 */ /* 0x020fe200078e0200 */
[----:B------:R-:W-:Y:S01]  /*12730*/  ISETP.NE.U32.AND P2, PT, RZ, UR4, PT ;  /* 0x00000004ff007c0c */ /* 0x000fe2000bf45070 */
[----:B------:R-:W-:Y:S01]  /*12740*/  ULOP3.LUT UR36, UR36, 0xffff, URZ, 0xc0, !UPT ;  /* 0x0000ffff24247892 */ /* 0x000fe2000f8ec03f */
[----:B------:R0:W-:Y:S01]  /*12750*/  STL [R1+0x18], R3 ;  /* 0x0000180301007387 */ /* 0x0001e20000100800 */
[----:B------:R-:W-:Y:S02]  /*12760*/  SEL R2, R10, 0x1, P1 ;  /* 0x000000010a027807 */ /* 0x000fe40000800000 */
[----:B------:R-:W-:Y:S01]  /*12770*/  ISETP.NE.AND.EX P2, PT, RZ, UR5, PT, P2 ;  /* 0x00000005ff007c0c */ /* 0x000fe2000bf45320 */
[----:B------:R0:W-:Y:S02]  /*12780*/  STL [R1+0x28], R4 ;  /* 0x0000280401007387 */ /* 0x0001e40000100800 */
[----:B------:R-:W-:-:S10]  /*12790*/  IMAD R2, R2, R11, RZ ;  /* 0x0000000b02027224 */ /* 0x000fd400078e02ff */
[----:B0-----:R-:W-:Y:S05]  /*127a0*/  @!P2 BRA `(.L_x_2335) ;  /* 0x000000000018a947 */ /* 0x001fea0003800000 */
[----:B------:R-:W-:-:S04]  /*127b0*/  UIADD3 UR4, UP0, UR43, UR4, URZ ;  /* 0x000000042b047290 */ /* 0x000fc8000ff1e03f */
[----:B------:R-:W-:Y:S02]  /*127c0*/  UIADD3.X UR5, UR44, UR5, URZ, UP0, !UPT ;  /* 0x000000052c057290 */ /* 0x000fe400087fe43f */
[----:B------:R-:W-:-:S04]  /*127d0*/  IMAD.U32 R2, RZ, RZ, UR4 ;  /* 0x00000004ff027e24 */ /* 0x000fc8000f8e00ff */
[----:B------:R-:W-:-:S05]  /*127e0*/  IMAD.U32 R3, RZ, RZ, UR5 ;  /* 0x00000005ff037e24 */ /* 0x000fca000f8e00ff */
[----:B------:R0:W5:Y:S01]  /*127f0*/  LDG.E R2, desc[UR52][R2.64] ;  /* 0x0000003402027981 */ /* 0x000162000c1e1900 */
[----:B------:R-:W-:Y:S05]  /*12800*/  BRA `(.L_x_2336) ;  /* 0x0000000000107947 */ /* 0x000fea0003800000 */
.L_x_2335:
[----:B------:R-:W-:Y:S05]  /*12810*/  @!P0 BRA `(.L_x_2336) ;  /* 0x00000000000c8947 */ /* 0x000fea0003800000 */
[----:B------:R-:W2:Y:S04]  /*12820*/  LDG.E R2, desc[UR52][R6.64] ;  /* 0x0000003406027981 */ /* 0x000ea8000c1e1900 */
[----:B------:R-:W2:Y:S02]  /*12830*/  LDG.E R6, desc[UR52][R6.64+0x4] ;  /* 0x0000043406067981 */ /* 0x000ea4000c1e1900 */
[----:B--2---:R-:W-:-:S07]  /*12840*/  IMAD.IADD R2, R6, 0x1, -R2 ;  /* 0x0000000106027824 */ /* 0x004fce00078e0a02 */
.L_x_2336:
[----:B------:R-:W2:Y:S01]  /*12850*/  LDL R5, [R1+0x14] ;  /* 0x0000140001057983 */ /* 0x000ea20000100800 */
[----:B-----5:R-:W-:Y:S02]  /*12860*/  IMAD.IADD R2, R2, 0x1, -R0 ;  /* 0x0000000102027824 */ /* 0x020fe400078e0a00 */
[----:B------:R-:W1:Y:S02]  /*12870*/  LDC R0, c[0x0][0x448] ;  /* 0x00011200ff007b82 */ /* 0x000e640000000800 */
[----:B-1----:R-:W-:-:S13]  /*12880*/  ISETP.NE.AND P0, PT, R0, 0x1, PT ;  /* 0x000000010000780c */ /* 0x002fda0003f05270 */
[----:B0-----:R-:W0:Y:S08]  /*12890*/  @P0 LDC R3, c[0x0][0x44c] ;  /* 0x00011300ff030b82 */ /* 0x001e300000000800 */
[----:B------:R-:W1:Y:S01]  /*128a0*/  @P0 LDC R4, c[0x0][0x450] ;  /* 0x00011400ff040b82 */ /* 0x000e620000000800 */
[----:B--2---:R-:W-:-:S04]  /*128b0*/  IMAD.SHL.U32 R0, R5, 0x80, RZ ;  /* 0x0000008005007824 */ /* 0x004fc800078e00ff */
[----:B------:R-:W-:-:S04]  /*128c0*/  VIADD R0, R0, 0x7f ;  /* 0x0000007f00007836 */ /* 0x000fc80000000000 */
[----:B0-----:R-:W-:-:S05]  /*128d0*/  @P0 IMAD.HI.U32 R3, R0, R3, RZ ;  /* 0x0000000300030227 */ /* 0x001fca00078e00ff */
[----:B-1----:R-:W-:Y:S02]  /*128e0*/  @P0 SHF.R.U32.HI R0, RZ, R4, R3 ;  /* 0x00000004ff000219 */ /* 0x002fe40000011603 */
[C---:B------:R-:W-:Y:S01]  /*128f0*/  IADD3 R3, R2.reuse, 0x80, -R19 ;  /* 0x0000008002037810 */ /* 0x040fe20007ffe813 */
[----:B------:R-:W-:Y:S01]  /*12900*/  VIADD R2, R2, 0x7f ;  /* 0x0000007f02027836 */ /* 0x000fe20000000000 */
[----:B------:R-:W-:-:S03]  /*12910*/  SHF.R.U32.HI R4, RZ, 0x10, R9 ;  /* 0x00000010ff047819 */ /* 0x000fc60000011609 */
[----:B------:R-:W-:Y:S01]  /*12920*/  IMAD.IADD R0, R3, 0x1, R0 ;  /* 0x0000000103007824 */ /* 0x000fe200078e0200 */
[----:B------:R-:W-:Y:S02]  /*12930*/  SHF.R.S32.HI R3, RZ, 0x1f, R2 ;  /* 0x0000001fff037819 */ /* 0x000fe40000011402 */
[----:B------:R-:W-:Y:S02]  /*12940*/  ISETP.NE.AND P0, PT, R4, RZ, PT ;  /* 0x000000ff0400720c */ /* 0x000fe40003f05270 */
[----:B------:R-:W-:Y:S02]  /*12950*/  LEA.HI R3, R3, R2, RZ, 0x7 ;  /* 0x0000000203037211 */ /* 0x000fe400078f38ff */
[----:B------:R-:W-:-:S04]  /*12960*/  SHF.R.S32.HI R2, RZ, 0x1f, R0 ;  /* 0x0000001fff027819 */ /* 0x000fc80000011400 */
[----:B------:R-:W-:Y:S02]  /*12970*/  LEA.HI R2, R2, R0, RZ, 0x7 ;  /* 0x0000000002027211 */ /* 0x000fe400078f38ff */
[----:B------:R-:W-:Y:S02]  /*12980*/  SHF.R.S32.HI R0, RZ, 0x7, R3 ;  /* 0x00000007ff007819 */ /* 0x000fe40000011403 */
[----:B------:R-:W-:Y:S01]  /*12990*/  SHF.R.S32.HI R2, RZ, 0x7, R2 ;  /* 0x00000007ff027819 */ /* 0x000fe20000011402 */
[----:B------:R-:W0:Y:S03]  /*129a0*/  @!P0 LDC R4, c[0x0][0x9f0] ;  /* 0x00027c00ff048b82 */ /* 0x000e260000000800 */
[----:B------:R-:W-:Y:S01]  /*129b0*/  VIMNMX R0, R0, R2, PT ;  /* 0x0000000200007248 */ /* 0x000fe20003fe0100 */
[----:B------:R-:W-:-:S03]  /*129c0*/  IMAD.MOV.U32 R2, RZ, RZ, RZ ;  /* 0x000000ffff027224 */ /* 0x000fc600078e00ff */
[----:B------:R-:W-:-:S13]  /*129d0*/  ISETP.GE.AND P1, PT, R0, 0x1, PT ;  /* 0x000000010000780c */ /* 0x000fda0003f26270 */
[----:B------:R-:W-:Y:S05]  /*129e0*/  @!P1 BRA `(.L_x_2337) ;  /* 0x0000000000689947 */ /* 0x000fea0003800000 */
[----:B0-----:R-:W-:-:S04]  /*129f0*/  IABS R5, R4 ;  /* 0x0000000400057213 */ /* 0x001fc80000000000 */
        /* <DEDUP_REMOVED lines=9> */
[----:B------:R-:W-:-:S03]  /*12a90*/  IADD3 R3, R4, -0x1, R0 ;  /* 0xffffffff04037810 */ /* 0x000fc60007ffe000 */
[----:B------:R-:W-:Y:S01]  /*12aa0*/  IMAD.MOV R2, RZ, RZ, -R2 ;  /* 0x000000ffff027224 */ /* 0x000fe200078e0a02 */
[----:B------:R-:W-:Y:S02]  /*12ab0*/  IABS R6, R3 ;  /* 0x0000000300067213 */ /* 0x000fe40000000000 */
[----:B------:R-:W-:Y:S01]  /*12ac0*/  LOP3.LUT R3, R3, R4, RZ, 0x3c, !PT ;  /* 0x0000000403037212 */ /* 0x000fe200078e3cff */
[----:B------:R-:W-:Y:S02]  /*12ad0*/  IMAD.MOV.U32 R7, RZ, RZ, R2 ;  /* 0x000000ffff077224 */ /* 0x000fe400078e0002 */
        /* <DEDUP_REMOVED lines=11> */
.L_x_2337:
[----:B------:R-:W-:Y:S01]  /*12b90*/  LOP3.LUT R9, R9, 0xff, RZ, 0xc0, !PT ;  /* 0x000000ff09097812 */ /* 0x000fe200078ec0ff */
[----:B------:R-:W-:Y:S04]  /*12ba0*/  BSSY B7, `(.L_x_2338) ;  /* 0x00003f0000077945 */ /* 0x000fe80003800000 */
[----:B------:R-:W-:-:S05]  /*12bb0*/  IMAD R3, R9, R2, RZ ;  /* 0x0000000209037224 */ /* 0x000fca00078e02ff */
        /* <DEDUP_REMOVED lines=10> */
[----:B------:R-:W-:Y:S01]  /*12c60*/  VOTEU.ANY UR4, UPT, PT ;  /* 0x0000000000047886 */ /* 0x000fe200038e0100 */
[----:B0-----:R-:W0:Y:S01]  /*12c70*/  LDC.64 R4, c[0x0][0xc60] ;  /* 0x00031800ff047b82 */ /* 0x001e220000000a00 */
[----:B------:R-:W1:Y:S08]  /*12c80*/  FLO.U32 R0, UR4 ;  /* 0x0000000400007d00 */ /* 0x000e7000080e0000 */
[----:B------:R-:W0:Y:S01]  /*12c90*/  POPC R2, UR4 ;  /* 0x0000000400027d09 */ /* 0x000e220008000000 */
[----:B-1----:R-:W-:-:S13]  /*12ca0*/  ISETP.EQ.U32.AND P0, PT, R0, R3, PT ;  /* 0x000000030000720c */ /* 0x002fda0003f02070 */
[----:B0-----:R-:W2:Y:S01]  /*12cb0*/  @P0 ATOMG.E.ADD.STRONG.GPU PT, R5, desc[UR52][R4.64], R2 ;  /* 0x00000002040509a8 */ /* 0x001ea200081ee1f4 */
[----:B------:R-:W0:Y:S02]  /*12cc0*/  S2R R3, SR_LTMASK ;  /* 0x0000000000037919 */ /* 0x000e240000003900 */
[----:B0-----:R-:W-:-:S06]  /*12cd0*/  LOP3.LUT R3, R3, UR4, RZ, 0xc0, !PT ;  /* 0x0000000403037c12 */ /* 0x001fcc000f8ec0ff */
[----:B------:R-:W0:Y:S01]  /*12ce0*/  POPC R3, R3 ;  /* 0x0000000300037309 */ /* 0x000e220000000000 */
[----:B--2---:R-:W0:Y:S02]  /*12cf0*/  SHFL.IDX PT, R0, R5, R0, 0x1f ;  /* 0x00001f0005007589 */ /* 0x004e2400000e0000 */
[----:B0-----:R-:W-:-:S05]  /*12d00*/  IADD3 R0, R0, UR40, R3 ;  /* 0x0000002800007c10 */ /* 0x001fca000fffe003 */
[----:B------:R1:W-:Y:S01]  /*12d10*/  STL [R1+0x10], R0 ;  /* 0x0000100001007387 */ /* 0x0003e20000100800 */
[----:B------:R-:W-:Y:S05]  /*12d20*/  BRA `(.L_x_2340) ;  /* 0x0000003c005c7947 */ /* 0x000fea0003800000 */
.L_x_2339:
        /* <DEDUP_REMOVED lines=8> */
[----:B0-----:R-:W-:Y:S02]  /*12db0*/  IMAD.U32 R4, RZ, RZ, UR6 ;  /* 0x00000006ff047e24 */ /* 0x001fe4000f8e00ff */
        /* <DEDUP_REMOVED lines=11> */
.L_x_2342:
[----:B------:R-:W-:Y:S05]  /*12e70*/  BSYNC B6 ;  /* 0x0000000000067941 */ /* 0x000fea0003800000 */
.L_x_2341:
[----:B------:R-:W-:Y:S01]  /*12e80*/  VIADD R0, R17, 0x10400 ;  /* 0x0001040011007836 */ /* 0x000fe20000000000 */
[----:B------:R-:W-:Y:S04]  /*12e90*/  BSSY B6, `(.L_x_2343) ;  /* 0x0000014000067945 */ /* 0x000fe80003800000 */
[----:B------:R-:W-:-:S04]  /*12ea0*/  LOP3.LUT P0, RZ, R0, 0x3ff, RZ, 0xc0, !PT ;  /* 0x000003ff00ff7812 */ /* 0x000fc8000780c0ff */
[----:B------:R-:W-:-:S09]  /*12eb0*/  P2R R16, PR, RZ, 0x1 ;  /* 0x00000001ff107803 */ /* 0x000fd20000000000 */
        /* <DEDUP_REMOVED lines=17> */
.L_x_2344:
[----:B------:R-:W-:Y:S05]  /*12fd0*/  BSYNC B6 ;  /* 0x0000000000067941 */ /* 0x000fea0003800000 */
.L_x_2343:
[----:B------:R-:W-:Y:S01]  /*12fe0*/  VIADD R0, R17, 0x400 ;  /* 0x0000040011007836 */ /* 0x000fe20000000000 */
[----:B------:R-:W-:Y:S04]  /*12ff0*/  BSSY B6, `(.L_x_2345) ;  /* 0x0000014000067945 */ /* 0x000fe80003800000 */
[----:B------:R1:W-:Y:S01]  /*13000*/  STL [R1], R0 ;  /* 0x0000000001007387 */ /* 0x0003e20000100800 */
[----:B------:R-:W-:-:S13]  /*13010*/  LOP3.LUT P0, RZ, R0, 0x3ff, RZ, 0xc0, !PT ;  /* 0x000003ff00ff7812 */ /* 0x000fda000780c0ff */
[----:B-1----:R-:W-:Y:S05]  /*13020*/  @!P0 BRA `(.L_x_2346) ;  /* 0x0000000000408947 */ /* 0x002fea0003800000 */
        /* <DEDUP_REMOVED lines=16> */
.L_x_2346:
[----:B------:R-:W-:Y:S05]  /*13130*/  BSYNC B6 ;  /* 0x0000000000067941 */ /* 0x000fea0003800000 */
.L_x_2345:
[----:B------:R-:W-:Y:S01]  /*13140*/  ISETP.NE.AND P6, PT, R16, RZ, PT ;  /* 0x000000ff1000720c */ /* 0x000fe20003fc5270 */
[----:B------:R-:W-:-:S12]  /*13150*/  BSSY B6, `(.L_x_2347) ;  /* 0x0000012000067945 */ /* 0x000fd80003800000 */
        /* <DEDUP_REMOVED lines=17> */
.L_x_2348:
[----:B------:R-:W-:Y:S05]  /*13270*/  BSYNC B6 ;  /* 0x0000000000067941 */ /* 0x000fea0003800000 */
.L_x_2347:
        /* <DEDUP_REMOVED lines=8> */
[----:B------:R-:W-:Y:S01]  /*13300*/  IMAD.U32 R3, RZ, RZ, UR5 ;  /* 0x00000005ff037e24 */ /* 0x000fe2000f8e00ff */
[----:B------:R-:W1:Y:S01]  /*13310*/  S2R R0, SR_TID.X ;  /* 0x0000000000007919 */ /* 0x000e620000002100 */
[----:B------:R-:W-:-:S03]  /*13320*/  ULDC.64 UR4, c[0x0][0xa08] ;  /* 0x0002820000047ab9 */ /* 0x000fc60000000a00 */
[----:B--2---:R2:W3:Y:S01]  /*13330*/  @P0 LDG.E R8, desc[UR52][R2.64] ;  /* 0x0000003402080981 */ /* 0x0044e2000c1e1900 */
[----:B-1----:R-:W-:-:S04]  /*13340*/  SHF.R.U32.HI R0, RZ, 0x5, R0 ;  /* 0x00000005ff007819 */ /* 0x002fc80000011600 */
[----:B------:R-:W-:Y:S01]  /*13350*/  LOP3.LUT R0, R0, 0x3, RZ, 0xc0, !PT ;  /* 0x0000000300007812 */ /* 0x000fe200078ec0ff */
[----:B--2---:R-:W1:Y:S01]  /*13360*/  LDC.64 R2, c[0x0][0x418] ;  /* 0x00010600ff027b82 */ /* 0x004e620000000a00 */
[----:B---3--:R-:W-:Y:S01]  /*13370*/  SHF.R.S32.HI R9, RZ, 0x1f, R8 ;  /* 0x0000001fff097819 */ /* 0x008fe20000011408 */
[----:B------:R2:W-:Y:S01]  /*13380*/  @P0 STL [R1+0x18], R8 ;  /* 0x0000180801000387 */ /* 0x0005e20000100800 */
[----:B-1----:R-:W-:Y:S01]  /*13390*/  LOP3.LUT P0, RZ, R2, UR4, RZ, 0xfc, !PT ;  /* 0x0000000402ff7c12 */ /* 0x002fe2000f80fcff */
[----:B------:R-:W-:Y:S02]  /*133a0*/  UMOV UR4, 0xffffffff ;  /* 0xffffffff00047882 */ /* 0x000fe40000000000 */
[----:B------:R2:W-:Y:S01]  /*133b0*/  STL [R1+0x20], R9 ;  /* 0x0000200901007387 */ /* 0x0005e20000100800 */
[----:B------:R-:W-:-:S04]  /*133c0*/  LOP3.LUT P0, RZ, R3, UR5, RZ, 0xfc, P0 ;  /* 0x0000000503ff7c12 */ /* 0x000fc8000800fcff */
[----:B------:R-:W-:Y:S01]  /*133d0*/  SEL R16, R8, RZ, !P0 ;  /* 0x000000ff08107207 */ /* 0x000fe20004000000 */
[----:B------:R-:W-:Y:S08]  /*133e0*/  BRA.DIV UR4, `(.L_x_2349) ;  /* 0x0000004e04947947 */ /* 0x000ff0000b800000 */
[----:B------:R1:W3:Y:S02]  /*133f0*/  SHFL.IDX PT, R14, R0, RZ, 0x1f ;  /* 0x00001fff000e7589 */ /* 0x0002e400000e0000 */
.L_x_2424:
[----:B------:R-:W-:Y:S02]  /*13400*/  PLOP3.LUT P1, PT, PT, PT, PT, 0x8, 0x0 ;  /* 0x000000000000781c */ /* 0x000fe40003f2e170 */
[----:B---3--:R-:W-:Y:S02]  /*13410*/  ISETP.NE.AND P0, PT, R14, RZ, PT ;  /* 0x000000ff0e00720c */ /* 0x008fe40003f05270 */
[----:B-1----:R-:W-:-:S05]  /*13420*/  P2R R0, PR, RZ, 0x2 ;  /* 0x00000002ff007803 */ /* 0x002fca0000000000 */
[----:B------:R1:W-:Y:S06]  /*13430*/  STL [R1+0x24], R0 ;  /* 0x0000240001007387 */ /* 0x0003ec0000100800 */
[----:B------:R-:W-:Y:S05]  /*13440*/  @P0 BRA `(.L_x_2350) ;  /* 0x0000000400900947 */ /* 0x000fea0003800000 */
[----:B-1----:R-:W3:Y:S01]  /*13450*/  LDL R0, [R1+0x40] ;  /* 0x0000400001007983 */ /* 0x002ee20000100800 */
[----:B------:R-:W-:Y:S01]  /*13460*/  UMOV UR4, 0xffffffff ;  /* 0xffffffff00047882 */ /* 0x000fe20000000000 */
[----:B---3--:R-:W-:Y:S02]  /*13470*/  VIADD R0, R0, 0xffffffff ;  /* 0xffffffff00007836 */ /* 0x008fe40000000000 */
[----:B------:R-:W-:Y:S05]  /*13480*/  BRA.DIV UR4, `(.L_x_2351) ;  /* 0x0000004e048c7947 */ /* 0x000fea000b800000 */
[----:B------:R-:W-:-:S13]  /*13490*/  ELECT P6, URZ, PT ;  /* 0x00000000003f782f */ /* 0x000fda00038c0000 */
.L_x_2427:
        /* <DEDUP_REMOVED lines=21> */
.L_x_2352:
[----:B-1----:R-:W3:Y:S04]  /*135f0*/  LDL R2, [R1+0x4] ;  /* 0x0000040001027983 */ /* 0x002ee80000100800 */
[----:B------:R-:W0:Y:S01]  /*13600*/  LDL R3, [R1+0xc] ;  /* 0x00000c0001037983 */ /* 0x000e220000100800 */
[----:B--2---:R-:W1:Y:S02]  /*13610*/  S2R R8, SR_TID.X ;  /* 0x0000000000087919 */ /* 0x004e640000002100 */
[----:B-1----:R-:W-:-:S04]  /*13620*/  LOP3.LUT R8, R8, 0x7f, RZ, 0xc0, !PT ;  /* 0x0000007f08087812 */ /* 0x002fc800078ec0ff */
[----:B------:R-:W-:Y:S01]  /*13630*/  ISETP.NE.AND P1, PT, R8, RZ, PT ;  /* 0x000000ff0800720c */ /* 0x000fe20003f25270 */
[----:B---3--:R-:W-:Y:S01]  /*13640*/  IMAD R2, R2, 0x8, R17 ;  /* 0x0000000802027824 */ /* 0x008fe200078e0211 */
[----:B0-----:R-:W-:-:S04]  /*13650*/  SHF.L.U32 R4, R3, 0x1f, RZ ;  /* 0x0000001f03047819 */ /* 0x001fc800000006ff */
[----:B------:R-:W0:Y:S02]  /*13660*/  SYNCS.PHASECHK.TRANS64.TRYWAIT P0, [R2+URZ+0x38880], R4 ;  /* 0x03888004020075a7 */ /* 0x000e24000800017f */
[----:B0-----:R-:W-:Y:S05]  /*13670*/  @!P0 BRA `(.L_x_2353) ;  /* 0x0000004c00308947 */ /* 0x001fea0003800000 */
.L_x_2428:
        /* <DEDUP_REMOVED lines=8> */
.L_x_2354:
[----:B------:R-:W2:Y:S04]  /*13700*/  LDL R3, [R1+0x4] ;  /* 0x0000040001037983 */ /* 0x000ea80000100800 */
[----:B------:R-:W3:Y:S01]  /*13710*/  LDL R5, [R1+0x28] ;  /* 0x0000280001057983 */ /* 0x000ee20000100800 */
        /* <DEDUP_REMOVED lines=22> */
[----:B-12---:R-:W-:Y:S05]  /*13880*/  @!P0 BRA `(.L_x_2355) ;  /* 0x0000004800c08947 */ /* 0x006fea0003800000 */
.L_x_2429:
        /* <DEDUP_REMOVED lines=8> */
.L_x_2356:
[----:B------:R-:W-:Y:S01]  /*13910*/  R2UR UR8, R3 ;  /* 0x00000000030872ca */ /* 0x000fe200000e0000 */
[----:B------:R-:W-:Y:S01]  /*13920*/  UIADD3 UR4, UP0, UR48, 0x370, URZ ;  /* 0x0000037030047890 */ /* 0x000fe2000ff1e03f */
[----:B------:R-:W-:Y:S01]  /*13930*/  R2UR UR17, R2 ;  /* 0x00000000021172ca */ /* 0x000fe200000e0000 */
[----:B------:R-:W-:Y:S01]  /*13940*/  UMOV UR6, 0x0 ;  /* 0x0000000000067882 */ /* 0x000fe20000000000 */
[----:B------:R-:W-:Y:S01]  /*13950*/  R2UR UR19, R0 ;  /* 0x00000000001372ca */ /* 0x000fe200000e0000 */
[----:B------:R-:W-:Y:S01]  /*13960*/  UIADD3.X UR5, URZ, UR49, URZ, UP0, !UPT ;  /* 0x000000313f057290 */ /* 0x000fe200087fe43f */
[----:B------:R-:W-:Y:S01]  /*13970*/  R2UR UR21, R16 ;  /* 0x00000000101572ca */ /* 0x000fe200000e0000 */
[----:B------:R-:W-:Y:S01]  /*13980*/  UMOV UR7, 0x14f00000 ;  /* 0x14f0000000077882 */ /* 0x000fe20000000000 */
[----:B------:R-:W-:Y:S01]  /*13990*/  PLOP3.LUT P0, PT, PT, PT, PT, 0x80, 0x0 ;  /* 0x000000000000781c */ /* 0x000fe20003f0f070 */
[----:B------:R-:W-:Y:S01]  /*139a0*/  UMOV UR18, URZ ;  /* 0x0000003f00127c82 */ /* 0x000fe20008000000 */
[----:B------:R-:W-:Y:S01]  /*139b0*/  UMOV UR20, UR36 ;  /* 0x0000002400147c82 */ /* 0x000fe20008000000 */
[----:B------:R-:W-:Y:S01]  /*139c0*/  UMOV UR10, 0x80 ;  /* 0x00000080000a7882 */ /* 0x000fe20000000000 */
[----:B------:R-:W-:Y:S01]  /*139d0*/  P2R R0, PR, RZ, 0x1 ;  /* 0x00000001ff007803 */ /* 0x000fe20000000000 */
[----:B------:R-:W-:-:S02]  /*139e0*/  UIADD3 UR16, UR8, 0x28400, URZ ;  /* 0x0002840008107890 */ /* 0x000fc4000fffe03f */
[----:B------:R-:W-:Y:S02]  /*139f0*/  UIADD3 UR17, UR17, 0x38830, URZ ;  /* 0x0003883011117890 */ /* 0x000fe4000fffe03f */
[----:B------:R-:W-:Y:S01]  /*13a00*/  UIADD3 UR8, UR8, 0x2c400, URZ ;  /* 0x0002c40008087890 */ /* 0x000fe2000fffe03f */
[----:B------:R3:W-:Y:S01]  /*13a10*/  STL [R1+0x24], R0 ;  /* 0x0000240001007387 */ /* 0x0007e20000100800 */
[----:B------:R-:W-:Y:S01]  /*13a20*/  UMOV UR12, UR36 ;  /* 0x00000024000c7c82 */ /* 0x000fe20008000000 */
[----:B------:R-:W-:Y:S01]  /*13a30*/  UMOV UR11, UR19 ;  /* 0x00000013000b7c82 */ /* 0x000fe20008000000 */
[----:B------:R-:W-:Y:S01]  /*13a40*/  UMOV UR13, UR21 ;  /* 0x00000015000d7c82 */ /* 0x000fe20008000000 */
[----:B------:R-:W-:Y:S02]  /*13a50*/  UMOV UR9, UR17 ;  /* 0x0000001100097c82 */ /* 0x000fe40008000000 */
[----:B------:R3:W-:Y:S02]  /*13a60*/  UTMALDG.4D [UR16], [UR4], desc[UR6] ;  /* 0x00000610040075b4 */ /* 0x0007e40008019000 */
[----:B------:R3:W-:Y:S01]  /*13a70*/  UTMALDG.4D [UR8], [UR4], desc[UR6] ;  /* 0x00000608040075b4 */ /* 0x0007e20008019000 */
[----:B------:R-:W-:-:S02]  /*13a80*/  NOP ;  /* 0x0000000000007918 */ /* 0x000fc40000000000 */
.L_x_2350:
[----:B------:R-:W-:Y:S05]  /*13a90*/  WARPSYNC.ALL ;  /* 0x0000000000007948 */ /* 0x000fea0003800000 */
[----:B-1-3--:R-:W-:Y:S01]  /*13aa0*/  VIADD R0, R17, 0x20400 ;  /* 0x0002040011007836 */ /* 0x00afe20000000000 */
[----:B------:R-:W-:Y:S01]  /*13ab0*/  USHF.R.S32.HI UR4, URZ, 0x1f, UR47 ;  /* 0x0000001f3f047899 */ /* 0x000fe2000801142f */
        /* <DEDUP_REMOVED lines=30> */
.L_x_2358:
[----:B------:R-:W-:Y:S05]  /*13ca0*/  BSYNC B6 ;  /* 0x0000000000067941 */ /* 0x000fea0003800000 */
.L_x_2357:
[----:B--2---:R-:W2:Y:S01]  /*13cb0*/  LDL R8, [R1+0x14] ;  /* 0x0000140001087983 */ /* 0x004ea20000100800 */
[----:B------:R-:W1:Y:S01]  /*13cc0*/  LDC R6, c[0x0][0x448] ;  /* 0x00011200ff067b82 */ /* 0x000e620000000800 */
[----:B------:R-:W-:Y:S01]  /*13cd0*/  ULDC.64 UR6, c[0x0][0x2d8] ;  /* 0x0000b60000067ab9 */ /* 0x000fe20000000a00 */
[----:B0-----:R-:W0:Y:S01]  /*13ce0*/  S2R R2, SR_TID.X ;  /* 0x0000000000027919 */ /* 0x001e220000002100 */
[----:B------:R-:W-:Y:S01]  /*13cf0*/  UMOV UR4, UR50 ;  /* 0x0000003200047c82 */ /* 0x000fe20008000000 */
[----:B------:R-:W-:Y:S01]  /*13d00*/  UMOV UR5, UR37 ;  /* 0x0000002500057c82 */ /* 0x000fe20008000000 */
[----:B------:R-:W-:Y:S01]  /*13d10*/  ULDC.64 UR8, c[0x0][0x2e0] ;  /* 0x0000b80000087ab9 */ /* 0x000fe20000000a00 */
[----:B-1----:R-:W-:Y:S02]  /*13d20*/  ISETP.NE.AND P0, PT, R6, 0x1, PT ;  /* 0x000000010600780c */ /* 0x002fe40003f05270 */
[----:B0-----:R-:W-:-:S11]  /*13d30*/  LOP3.LUT R0, R2, 0x7f, RZ, 0xc0, !PT ;  /* 0x0000007f02007812 */ /* 0x001fd600078ec0ff */
[----:B------:R-:W0:Y:S01]  /*13d40*/  @P0 LDC R3, c[0x0][0x44c] ;  /* 0x00011300ff030b82 */ /* 0x000e220000000800 */
[----:B------:R-:W-:Y:S01]  /*13d50*/  IMAD.SHL.U32 R2, R2, 0x10, RZ ;  /* 0x0000001002027824 */ /* 0x000fe200078e00ff */
[----:B------:R-:W-:-:S06]  /*13d60*/  SHF.R.U32.HI R0, RZ, 0x3, R0 ;  /* 0x00000003ff007819 */ /* 0x000fcc0000011600 */
[----:B------:R-:W1:Y:S01]  /*13d70*/  @P0 LDC R4, c[0x0][0x450] ;  /* 0x00011400ff040b82 */ /* 0x000e620000000800 */
[----:B------:R-:W-:Y:S01]  /*13d80*/  LOP3.LUT R2, R0, 0x70, R2, 0xf8, !PT ;  /* 0x0000007000027812 */ /* 0x000fe200078ef802 */
[----:B------:R-:W3:Y:S01]  /*13d90*/  S2R R9, SR_TID.X ;  /* 0x0000000000097919 */ /* 0x000ee20000002100 */
[----:B------:R-:W-:Y:S02]  /*13da0*/  UIMAD.WIDE.U32 UR4, UR36, UR6, UR4 ;  /* 0x00000006240472a5 */ /* 0x000fe4000f8e0004 */
[----:B------:R-:W-:Y:S02]  /*13db0*/  UIMAD UR6, UR45, UR8, URZ ;  /* 0x000000082d0672a4 */ /* 0x000fe4000f8e023f */
[----:B------:R-:W-:Y:S02]  /*13dc0*/  UIMAD UR5, UR36, UR7, UR5 ;  /* 0x00000007240572a4 */ /* 0x000fe4000f8e0205 */
[----:B------:R-:W-:Y:S02]  /*13dd0*/  UIMAD UR6, UR46, UR9, UR6 ;  /* 0x000000092e0672a4 */ /* 0x000fe4000f8e0206 */
[----:B------:R-:W-:-:S03]  /*13de0*/  UIMAD.WIDE.U32 UR4, UR46, UR8, UR4 ;  /* 0x000000082e0472a5 */ /* 0x000fc6000f8e0004 */
[----:B------:R-:W-:Y:S01]  /*13df0*/  ULDC.64 UR8, c[0x0][0x2d0] ;  /* 0x0000b40000087ab9 */ /* 0x000fe20000000a00 */
[----:B------:R-:W-:Y:S01]  /*13e00*/  UIADD3 UR5, UR5, UR6, URZ ;  /* 0x0000000605057290 */ /* 0x000fe2000fffe03f */
[----:B---3--:R-:W-:-:S05]  /*13e10*/  IMAD.SHL.U32 R9, R9, 0x10, RZ ;  /* 0x0000001009097824 */ /* 0x008fca00078e00ff */
[----:B------:R-:W-:-:S04]  /*13e20*/  LOP3.LUT R9, R9, 0x70, RZ, 0xc0, !PT ;  /* 0x0000007009097812 */ /* 0x000fc800078ec0ff */
[----:B------:R-:W-:Y:S01]  /*13e30*/  LOP3.LUT R9, R9, 0x80, RZ, 0xfc, !PT ;  /* 0x0000008009097812 */ /* 0x000fe200078efcff */
[----:B--2---:R-:W-:-:S04]  /*13e40*/  IMAD R2, R8, 0x80, R2 ;  /* 0x0000008008027824 */ /* 0x004fc800078e0202 */
[----:B0-----:R-:W-:-:S04]  /*13e50*/  @P0 IMAD.HI.U32 R3, R2, R3, RZ ;  /* 0x0000000302030227 */ /* 0x001fc800078e00ff */
[----:B------:R-:W-:Y:S01]  /*13e60*/  IMAD.MOV.U32 R0, RZ, RZ, R2 ;  /* 0x000000ffff007224 */ /* 0x000fe200078e0002 */
[----:B-1----:R-:W-:-:S05]  /*13e70*/  @P0 SHF.R.U32.HI R0, RZ, R4, R3 ;  /* 0x00000004ff000219 */ /* 0x002fca0000011603 */
[----:B------:R-:W-:-:S04]  /*13e80*/  IMAD.MOV R4, RZ, RZ, -R0 ;  /* 0x000000ffff047224 */ /* 0x000fc800078e0a00 */
[----:B------:R-:W-:Y:S01]  /*13e90*/  IMAD R4, R6, R4, R2 ;  /* 0x0000000406047224 */ /* 0x000fe200078e0202 */
[----:B------:R-:W-:-:S05]  /*13ea0*/  SHF.R.S32.HI R2, RZ, 0x1f, R0 ;  /* 0x0000001fff027819 */ /* 0x000fca0000011400 */
[----:B------:R-:W-:Y:S02]  /*13eb0*/  IMAD R3, R2, UR8, RZ ;  /* 0x0000000802037c24 */ /* 0x000fe4000f8e02ff */
[----:B------:R-:W-:Y:S02]  /*13ec0*/  IMAD.U32 R2, RZ, RZ, UR8 ;  /* 0x00000008ff027e24 */ /* 0x000fe4000f8e00ff */
[C---:B------:R-:W-:Y:S02]  /*13ed0*/  IMAD R5, R0.reuse, UR9, R3 ;  /* 0x0000000900057c24 */ /* 0x040fe4000f8e0203 */
[----:B------:R-:W-:Y:S01]  /*13ee0*/  IMAD.WIDE.U32 R2, R0, R2, UR4 ;  /* 0x0000000400027e25 */ /* 0x000fe2000f8e0002 */
[----:B------:R-:W-:Y:S01]  /*13ef0*/  SHF.R.S32.HI R0, RZ, 0x1f, R4 ;  /* 0x0000001fff007819 */ /* 0x000fe20000011404 */
[----:B------:R-:W-:Y:S02]  /*13f00*/  ULDC.64 UR4, c[0x0][0x2c8] ;  /* 0x0000b20000047ab9 */ /* 0x000fe40000000a00 */
[----:B------:R-:W-:-:S02]  /*13f10*/  IMAD.IADD R3, R3, 0x1, R5 ;  /* 0x0000000103037824 */ /* 0x000fc400078e0205 */
[----:B------:R-:W-:Y:S02]  /*13f20*/  IMAD R0, R0, UR4, RZ ;  /* 0x0000000400007c24 */ /* 0x000fe4000f8e02ff */
[----:B------:R-:W-:-:S04]  /*13f30*/  IMAD.WIDE.U32 R2, R4, UR4, R2 ;  /* 0x0000000404027c25 */ /* 0x000fc8000f8e0002 */
[----:B------:R-:W-:Y:S01]  /*13f40*/  IMAD R0, R4, UR5, R0 ;  /* 0x0000000504007c24 */ /* 0x000fe2000f8e0200 */
[----:B------:R-:W-:Y:S02]  /*13f50*/  ULDC.64 UR4, c[0x0][0x280] ;  /* 0x0000a00000047ab9 */ /* 0x000fe40000000a00 */
[----:B------:R-:W-:Y:S01]  /*13f60*/  IADD3 R4, P0, R2, UR4, RZ ;  /* 0x0000000402047c10 */ /* 0x000fe2000ff1e0ff */
[----:B------:R-:W-:Y:S02]  /*13f70*/  ULDC UR4, c[0x0][0x2b8] ;  /* 0x0000ae0000047ab9 */ /* 0x000fe40000000800 */
[----:B------:R-:W-:Y:S02]  /*13f80*/  ISETP.GE.AND P1, PT, R9, UR4, PT ;  /* 0x0000000409007c0c */ /* 0x000fe4000bf26270 */
[----:B------:R0:W5:Y:S01]  /*13f90*/  LDL R9, [R1+0x3c] ;  /* 0x00003c0001097983 */ /* 0x0001620000100800 */
[----:B------:R-:W1:Y:S01]  /*13fa0*/  S2R R7, SR_TID.X ;  /* 0x0000000000077919 */ /* 0x000e620000002100 */
        /* <DEDUP_REMOVED lines=9> */
[----:B------:R-:W2:Y:S01]  /*14040*/  LDL.LU R5, [R1+0x14] ;  /* 0x0000140001057983 */ /* 0x000ea20000300800 */
[----:B------:R-:W-:-:S03]  /*14050*/  IMAD R2, R19, R6, RZ ;  /* 0x0000000613027224 */ /* 0x000fc600078e02ff */
[----:B------:R-:W-:Y:S04]  /*14060*/  SHFL.IDX PT, R6, R0, RZ, 0x181f ;  /* 0x00181fff00067589 */ /* 0x000fe800000e0000 */
[----:B------:R-:W-:Y:S01]  /*14070*/  SHFL.IDX PT, R8, R0, 0x1, 0x181f ;  /* 0x00381f0000087f89 */ /* 0x000fe200000e0000 */
[----:B--2---:R-:W-:-:S03]  /*14080*/  IMAD R3, R5, 0x80, R7 ;  /* 0x0000008005037824 */ /* 0x004fc600078e0207 */
[----:B------:R-:W0:Y:S01]  /*14090*/  SHFL.IDX PT, R7, R4, RZ, 0x181f ;  /* 0x00181fff04077589 */ /* 0x000e2200000e0000 */
[C---:B------:R-:W-:Y:S01]  /*140a0*/  VIADD R5, R3.reuse, 0x10 ;  /* 0x0000001003057836 */ /* 0x040fe20000000000 */
[----:B------:R-:W-:-:S04]  /*140b0*/  ISETP.GE.AND P4, PT, R3, R2, PT ;  /* 0x000000020300720c */ /* 0x000fc80003f86270 */
[----:B------:R-:W-:Y:S02]  /*140c0*/  ISETP.GE.AND P2, PT, R5, R2, PT ;  /* 0x000000020500720c */ /* 0x000fe40003f46270 */
[----:B------:R-:W1:Y:S07]  /*140d0*/  SHFL.IDX PT, R5, R4, 0x1, 0x181f ;  /* 0x00381f0004057f89 */ /* 0x000e6e00000e0000 */
[----:B0-----:R-:W-:-:S05]  /*140e0*/  @!P4 IADD3 R7, P3, R10, R7, RZ ;  /* 0x000000070a07c210 */ /* 0x001fca0007f7e0ff */
[----:B------:R-:W-:-:S05]  /*140f0*/  @!P4 IMAD.X R6, RZ, RZ, R6, P3 ;  /* 0x000000ffff06c224 */ /* 0x000fca00018e0606 */
        /* <DEDUP_REMOVED lines=56> */
[----:B0-----:R-:W0:Y:S04]  /*14480*/  SHFL.IDX PT, R6, R0, 0x6, 0x181f ;  /* 0x00d81f0000067f89 */ /* 0x001e2800000e0000 */
[----:B------:R-:W2:Y:S01]  /*14490*/  SHFL.IDX PT, R0, R0, 0x7, 0x181f ;  /* 0x00f81f0000007f89 */ /* 0x000ea200000e0000 */
[----:B-1----:R-:W-:-:S05]  /*144a0*/  @!P2 IADD3 R5, P3, R10, R5, RZ ;  /* 0x000000050a05a210 */ /* 0x002fca0007f7e0ff */
[----:B0-----:R-:W-:-:S04]  /*144b0*/  @!P2 IMAD.X R6, RZ, RZ, R6, P3 ;  /* 0x000000ffff06a224 */ /* 0x001fc800018e0606 */
[----:B------:R-:W-:Y:S02]  /*144c0*/  @!P2 IMAD.MOV.U32 R7, RZ, RZ, R6 ;  /* 0x000000ffff07a224 */ /* 0x000fe400078e0006 */
[----:B------:R-:W-:-:S05]  /*144d0*/  @!P2 IMAD.MOV.U32 R6, RZ, RZ, R5 ;  /* 0x000000ffff06a224 */ /* 0x000fca00078e0005 */
[----:B------:R0:W-:Y:S04]  /*144e0*/  @!P2 LDGSTS.E.BYPASS.LTC128B.128 [R9+0x23400], desc[UR52][R6.64], !P0 ;  /* 0x234000000609afae */ /* 0x0001e8000c101d74 */
[----:B--2---:R0:W-:Y:S02]  /*144f0*/  @!P2 LDGSTS.E.BYPASS.LTC128B.128 [R9+0x27400], desc[UR52][R6.64+0x80], !P1 ;  /* 0x274000800609afae */ /* 0x0041e4000c901d74 */
.L_x_2446:
        /* <DEDUP_REMOVED lines=11> */
.L_x_2361:
[----:B------:R-:W-:Y:S05]  /*145b0*/  BSYNC B0 ;  /* 0x0000000000007941 */ /* 0x000fea0003800000 */
.L_x_2360:
[----:B------:R-:W-:Y:S01]  /*145c0*/  NOP ;  /* 0x0000000000007918 */ /* 0x000fe20000000000 */
[----:B------:R-:W-:-:S13]  /*145d0*/  PLOP3.LUT P0, PT, PT, PT, PT, 0x80, 0x0 ;  /* 0x000000000000781c */ /* 0x000fda0003f0f070 */
.L_x_2362:
[----:B------:R-:W-:Y:S02]  /*145e0*/  PLOP3.LUT P1, PT, P1, P0, PT, 0xa2, 0x0 ;  /* 0x000000000000781c */ /* 0x000fe40000f21472 */
[----:B------:R-:W-:-:S08]  /*145f0*/  @P0 R2UR P1, UR4, R17 ;  /* 0x00000000110402ca */ /* 0x000fd00000020000 */
[----:B------:R-:W-:-:S05]  /*14600*/  @P0 PLOP3.LUT P0, PT, P1, PT, PT, 0x80, 0x0 ;  /* 0x000000000000081c */ /* 0x000fca0000f0f070 */
[----:B------:R-:W-:Y:S01]  /*14610*/  @!P1 SYNCS.ARRIVE.TRANS64.RED.A0T1 RZ, [UR4+0x38800], RZ ;  /* 0x038800ffffff99a7 */ /* 0x000fe20008200404 */
[----:B------:R-:W-:Y:S07]  /*14620*/  @!P1 ARRIVES.LDGSTSBAR.64.TRANSCNT [UR4+0x38800] ;  /* 0x03880000ff0099b0 */ /* 0x000fee0008000a84 */
[----:B------:R-:W-:Y:S05]  /*14630*/  @P0 BRA.U.ANY `(.L_x_2362) ;  /* 0xfffffffd00e80947 */ /* 0x000fea000393ffff */
[----:B-1----:R-:W2:Y:S02]  /*14640*/  LDL.LU R2, [R1+0x44] ;  /* 0x0000440001027983 */ /* 0x002ea40000300800 */
        /* <DEDUP_REMOVED lines=10> */
[----:B-12---:R-:W-:Y:S05]  /*146f0*/  @!P0 BRA `(.L_x_2364) ;  /* 0x0000004400ec8947 */ /* 0x006fea0003800000 */
.L_x_2447:
[----:B------:R-:W-:Y:S05]  /*14700*/  BSYNC B0 ;  /* 0x0000000000007941 */ /* 0x000fea0003800000 */
.L_x_2363:
[----:B------:R-:W2:Y:S04]  /*14710*/  LDL.LU R2, [R1+0x40] ;  /* 0x0000400001027983 */ /* 0x000ea80000300800 */
[----:B------:R-:W3:Y:S01]  /*14720*/  LDL R3, [R1+0x1c] ;  /* 0x00001c0001037983 */ /* 0x000ee20000100800 */
[----:B--2---:R-:W-:-:S05]  /*14730*/  VIADD R2, R2, 0xfffffffe ;  /* 0xfffffffe02027836 */ /* 0x004fca0000000000 */
[----:B---3--:R-:W-:-:S13]  /*14740*/  ISETP.GE.AND P0, PT, R2, R3, PT ;  /* 0x000000030200720c */ /* 0x008fda0003f06270 */
[----:B------:R-:W-:Y:S05]  /*14750*/  @!P0 BRA `(.L_x_2365) ;  /* 0x0000001400648947 */ /* 0x000fea0003800000 */
[----:B-1----:R1:W5:Y:S04]  /*14760*/  LDL.LU R0, [R1+0xc] ;  /* 0x00000c0001007983 */ /* 0x0023680000300800 */
[----:B------:R1:W5:Y:S02]  /*14770*/  LDL.LU R3, [R1+0x4] ;  /* 0x0000040001037983 */ /* 0x0003640000300800 */
.L_x_2387:
[----:B------:R-:W2:Y:S01]  /*14780*/  LDL R4, [R1+0x24] ;  /* 0x0000240001047983 */ /* 0x000ea20000100800 */
[----:B-----5:R-:W-:Y:S01]  /*14790*/  VIADD R5, R3, 0x1 ;  /* 0x0000000103057836 */ /* 0x020fe20000000000 */
[----:B------:R-:W-:Y:S05]  /*147a0*/  YIELD ;  /* 0x0000000000007946 */ /* 0x000fea0003800000 */
[C---:B------:R-:W-:Y:S01]  /*147b0*/  ISETP.NE.AND P0, PT, R5.reuse, 0x2, PT ;  /* 0x000000020500780c */ /* 0x040fe20003f05270 */
[----:B------:R-:W-:Y:S03]  /*147c0*/  BSSY B0, `(.L_x_2366) ;  /* 0x000008b000007945 */ /* 0x000fe60003800000 */
[----:B------:R-:W-:-:S02]  /*147d0*/  SEL R10, R5, RZ, P0 ;  /* 0x000000ff050a7207 */ /* 0x000fc40000000000 */
[----:B--2---:R-:W-:Y:S02]  /*147e0*/  ISETP.NE.AND P1, PT, R4, RZ, PT ;  /* 0x000000ff0400720c */ /* 0x004fe40003f25270 */
[----:B------:R-:W-:-:S04]  /*147f0*/  SEL R4, RZ, 0x1, P0 ;  /* 0x00000001ff047807 */ /* 0x000fc80000000000 */
[----:B0-----:R-:W-:-:S05]  /*14800*/  LOP3.LUT R9, R0, R4, RZ, 0x3c, !PT ;  /* 0x0000000400097212 */ /* 0x001fca00078e3cff */
        /* <DEDUP_REMOVED lines=27> */
.L_x_2368:
        /* <DEDUP_REMOVED lines=8> */
.L_x_2448:
[----:B------:R-:W-:Y:S05]  /*14a40*/  BSYNC B1 ;  /* 0x0000000000017941 */ /* 0x000fea0003800000 */
.L_x_2369:
        /* <DEDUP_REMOVED lines=9> */
.L_x_2372:
[----:B------:R-:W-:Y:S05]  /*14ae0*/  BSYNC B1 ;  /* 0x0000000000017941 */ /* 0x000fea0003800000 */
.L_x_2371:
        /* <DEDUP_REMOVED lines=12> */
[----:B0-----:R-:W-:-:S07]  /*14bb0*/  VIADD R9, R4, 0x10400 ;  /* 0x0001040004097836 */ /* 0x001fce0000000000 */
.L_x_2373:
        /* <DEDUP_REMOVED lines=16> */
.L_x_2374:
        /* <DEDUP_REMOVED lines=10> */
[----:B------:R-:W0:Y:S01]  /*14d60*/  SYNCS.PHASECHK.TRANS64.TRYWAIT P0, [R6+URZ+0x38840], R5 ;  /* 0x03884005060075a7 */ /* 0x000e22000800017f */
[----:B------:R-:W-:Y:S04]  /*14d70*/  BSSY B1, `(.L_x_2375) ;  /* 0x0000002000017945 */ /* 0x000fe80003800000 */
[----:B0-----:R-:W-:Y:S05]  /*14d80*/  @!P0 BRA `(.L_x_2376) ;  /* 0x0000004000708947 */ /* 0x001fea0003800000 */
.L_x_2449:
[----:B------:R-:W-:Y:S05]  /*14d90*/  BSYNC B1 ;  /* 0x0000000000017941 */ /* 0x000fea0003800000 */
.L_x_2375:
[----:B------:R-:W-:Y:S01]  /*14da0*/  BSSY B1, `(.L_x_2377) ;  /* 0x000000b000017945 */ /* 0x000fe20003800000 */
[----:B------:R-:W-:Y:S02]  /*14db0*/  IMAD.MOV.U32 R10, RZ, RZ, 0x0 ;  /* 0x00000000ff0a7424 */ /* 0x000fe400078e00ff */
[----:B------:R-:W-:Y:S01]  /*14dc0*/  IMAD.MOV.U32 R11, RZ, RZ, 0x14f00000 ;  /* 0x14f00000ff0b7424 */ /* 0x000fe200078e00ff */
[----:B------:R-:W-:Y:S06]  /*14dd0*/  @P1 BRA `(.L_x_2378) ;  /* 0x00000000001c1947 */ /* 0x000fec0003800000 */
[----:B------:R-:W3:Y:S01]  /*14de0*/  S2R R7, SR_TID.X ;  /* 0x0000000000077919 */ /* 0x000ee20000002100 */
[----:B0-2---:R-:W-:-:S04]  /*14df0*/  IMAD.MOV.U32 R5, RZ, RZ, 0x8000 ;  /* 0x00008000ff057424 */ /* 0x005fc800078e00ff */
[----:B------:R4:W-:Y:S01]  /*14e00*/  SYNCS.ARRIVE.TRANS64 RZ, [R6+URZ+0x38830], R5 ;  /* 0x0388300506ff79a7 */ /* 0x0009e2000800003f */
[----:B---3--:R-:W-:-:S04]  /*14e10*/  LOP3.LUT R7, R7, 0x1f, RZ, 0xc0, !PT ;  /* 0x0000001f07077812 */ /* 0x008fc800078ec0ff */
[----:B------:R-:W-:-:S13]  /*14e20*/  ISETP.NE.AND P0, PT, R7, RZ, PT ;  /* 0x000000ff0700720c */ /* 0x000fda0003f05270 */
[----:B----4-:R-:W-:Y:S05]  /*14e30*/  @!P0 BRA `(.L_x_2378) ;  /* 0x0000000000048947 */ /* 0x010fea0003800000 */
[----:B------:R-:W-:Y:S01]  /*14e40*/  BPT.TRAP 0x1 ;  /* 0x000000040000795c */ /* 0x000fe20000300000 */
.L_x_2378:
[----:B------:R-:W-:Y:S05]  /*14e50*/  BSYNC B1 ;  /* 0x0000000000017941 */ /* 0x000fea0003800000 */
.L_x_2377:
[----:B------:R-:W-:Y:S01]  /*14e60*/  R2UR UR10, R13 ;  /* 0x000000000d0a72ca */ /* 0x000fe200000e0000 */
[----:B------:R-:W-:Y:S01]  /*14e70*/  UIADD3 UR4, UP0, UR48, 0x370, URZ ;  /* 0x0000037030047890 */ /* 0x000fe2000ff1e03f */
[----:B------:R-:W-:Y:S01]  /*14e80*/  R2UR UR6, R10 ;  /* 0x000000000a0672ca */ /* 0x000fe200000e0000 */
[----:B0-2---:R-:W-:Y:S01]  /*14e90*/  VIADD R6, R6, 0x38830 ;  /* 0x0003883006067836 */ /* 0x005fe20000000000 */
[----:B------:R-:W-:Y:S01]  /*14ea0*/  R2UR UR7, R11 ;  /* 0x000000000b0772ca */ /* 0x000fe200000e0000 */
[----:B------:R-:W-:Y:S01]  /*14eb0*/  VIADD R5, R4, 0x28400 ;  /* 0x0002840004057836 */ /* 0x000fe20000000000 */
[----:B------:R-:W-:Y:S01]  /*14ec0*/  PLOP3.LUT P0, PT, PT, PT, PT, 0x80, 0x0 ;  /* 0x000000000000781c */ /* 0x000fe20003f0f070 */
[----:B------:R-:W-:-:S12]  /*14ed0*/  UIADD3.X UR5, URZ, UR49, URZ, UP0, !UPT ;  /* 0x000000313f057290 */ /* 0x000fd800087fe43f */
.L_x_2379:
        /* <DEDUP_REMOVED lines=15> */
.L_x_2380:
        /* <DEDUP_REMOVED lines=10> */
.L_x_2367:
[----:B------:R-:W-:Y:S05]  /*15070*/  BSYNC B0 ;  /* 0x0000000000007941 */ /* 0x000fea0003800000 */
.L_x_2366:
[----:B------:R-:W-:-:S06]  /*15080*/  UISETP.NE.AND UP0, UPT, UR39, 0x3, UPT ;  /* 0x000000032700788c */ /* 0x000fcc000bf05270 */
[----:B------:R-:W-:-:S13]  /*15090*/  PLOP3.LUT P0, PT, PT, PT, UP0, 0x80, 0x0 ;  /* 0x000000000000781c */ /* 0x000fda0003f0f008 */
[----:B------:R-:W-:Y:S05]  /*150a0*/  @!P0 BRA `(.L_x_2381) ;  /* 0x0000000000048947 */ /* 0x000fea0003800000 */
[----:B------:R-:W-:Y:S01]  /*150b0*/  BPT.TRAP 0x1 ;  /* 0x000000040000795c */ /* 0x000fe20000300000 */
.L_x_2381:
        /* <DEDUP_REMOVED lines=8> */
.L_x_2450:
[----:B------:R-:W-:Y:S05]  /*15140*/  BSYNC B0 ;  /* 0x0000000000007941 */ /* 0x000fea0003800000 */
.L_x_2382:
[----:B------:R-:W-:Y:S05]  /*15150*/  @!P1 BRA `(.L_x_2384) ;  /* 0x0000000000049947 */ /* 0x000fea0003800000 */
[----:B------:R-:W-:Y:S01]  /*15160*/  BPT.TRAP 0x1 ;  /* 0x000000040000795c */ /* 0x000fe20000300000 */
.L_x_2384:
[----:B--2---:R-:W-:Y:S01]  /*15170*/  SHF.L.U32 R4, R0, 0x1f, RZ ;  /* 0x0000001f00047819 */ /* 0x004fe200000006ff */
[----:B------:R-:W-:-:S03]  /*15180*/  IMAD.SHL.U32 R0, R3, 0x8000, RZ ;  /* 0x0000800003007824 */ /* 0x000fc600078e00ff */
[----:B------:R-:W2:Y:S02]  /*15190*/  SYNCS.PHASECHK.TRANS64.TRYWAIT P0, [R19+URZ+0x38860], R4 ;  /* 0x03886004130075a7 */ /* 0x000ea4000800017f */
[----:B--2---:R-:W-:Y:S05]  /*151a0*/  @!P0 BRA `(.L_x_2385) ;  /* 0x0000003c00908947 */ /* 0x004fea0003800000 */
.L_x_2451:
[----:B------:R-:W3:Y:S04]  /*151b0*/  LDL R14, [R1+0x38] ;  /* 0x00003800010e7983 */ /* 0x000ee80000100800 */
[----:B------:R-:W4:Y:S04]  /*151c0*/  LDL R13, [R1+0x8] ;  /* 0x00000800010d7983 */ /* 0x000f280000100800 */
[----:B------:R-:W4:Y:S01]  /*151d0*/  LDL R12, [R1] ;  /* 0x00000000010c7983 */ /* 0x000f220000100800 */
[----:B------:R-:W-:Y:S01]  /*151e0*/  LOP3.LUT R3, R0, R18, RZ, 0xfc, !PT ;  /* 0x0000001200037212 */ /* 0x000fe200078efcff */
[----:B------:R-:W-:Y:S05]  /*151f0*/  WARPSYNC.ALL ;  /* 0x0000000000007948 */ /* 0x000fea0003800000 */
[----:B------:R-:W-:-:S05]  /*15200*/  IMAD.IADD R3, R17, 0x1, R3 ;  /* 0x0000000111037824 */ /* 0x000fca00078e0203 */
[----:B0-----:R-:W2:Y:S02]  /*15210*/  LDSM.16.MT88.4 R8, [R3+0x10400] ;  /* 0x010400000308783b */ /* 0x001ea40000004200 */
[C-C-:B--2---:R-:W-:Y:S02]  /*15220*/  PRMT R4, R8.reuse, 0x6420, R9.reuse ;  /* 0x0000642008047816 */ /* 0x144fe40000000009 */
[----:B------:R-:W-:Y:S02]  /*15230*/  PRMT R5, R8, 0x7531, R9 ;  /* 0x0000753108057816 */ /* 0x000fe40000000009 */
[C-C-:B------:R-:W-:Y:S02]  /*15240*/  PRMT R6, R10.reuse, 0x6420, R11.reuse ;  /* 0x000064200a067816 */ /* 0x140fe4000000000b */
[----:B------:R-:W-:Y:S02]  /*15250*/  PRMT R7, R10, 0x7531, R11 ;  /* 0x000075310a077816 */ /* 0x000fe4000000000b */
[----:B---3--:R-:W-:-:S05]  /*15260*/  IADD3 R20, R17, R14, R0 ;  /* 0x0000000e11147210 */ /* 0x008fca0007ffe000 */
[----:B------:R-:W0:Y:S01]  /*15270*/  LDSM.16.MT88.4 R8, [R20+0x10400] ;  /* 0x010400001408783b */ /* 0x000e220000004200 */
[----:B----4-:R-:W-:-:S05]  /*15280*/  IADD3 R3, R12, R0, R13 ;  /* 0x000000000c037210 */ /* 0x010fca0007ffe00d */
[----:B------:R2:W-:Y:S02]  /*15290*/  STSM.16.M88.4 [R3], R4 ;  /* 0x0000000403007844 */ /* 0x0005e40000000200 */
[----:B--2---:R-:W-:Y:S02]  /*152a0*/  VIADD R4, R0, 0x4000 ;  /* 0x0000400000047836 */ /* 0x004fe40000000000 */
[----:B------:R-:W-:Y:S02]  /*152b0*/  IMAD.MOV.U32 R6, RZ, RZ, R13 ;  /* 0x000000ffff067224 */ /* 0x000fe400078e000d */
[----:B------:R-:W-:Y:S01]  /*152c0*/  IMAD.MOV.U32 R7, RZ, RZ, R12 ;  /* 0x000000ffff077224 */ /* 0x000fe200078e000c */
[----:B------:R-:W-:-:S05]  /*152d0*/  LOP3.LUT R4, R4, R18, RZ, 0xfc, !PT ;  /* 0x0000001204047212 */ /* 0x000fca00078efcff */
[----:B------:R-:W-:Y:S01]  /*152e0*/  IMAD.IADD R4, R17, 0x1, R4 ;  /* 0x0000000111047824 */ /* 0x000fe200078e0204 */
[C-C-:B0-----:R-:W-:Y:S02]  /*152f0*/  PRMT R12, R8.reuse, 0x6420, R9.reuse ;  /* 0x00006420080c7816 */ /* 0x141fe40000000009 */
[----:B------:R-:W-:Y:S02]  /*15300*/  PRMT R13, R8, 0x7531, R9 ;  /* 0x00007531080d7816 */ /* 0x000fe40000000009 */
[C-C-:B------:R-:W-:Y:S02]  /*15310*/  PRMT R14, R10.reuse, 0x6420, R11.reuse ;  /* 0x000064200a0e7816 */ /* 0x140fe4000000000b */
[----:B------:R-:W-:-:S05]  /*15320*/  PRMT R15, R10, 0x7531, R11 ;  /* 0x000075310a0f7816 */ /* 0x000fca000000000b */
[----:B------:R0:W-:Y:S04]  /*15330*/  STSM.16.M88.4 [R3+0x2000], R12 ;  /* 0x0020000c03007844 */ /* 0x0001e80000000200 */
[----:B------:R-:W2:Y:S01]  /*15340*/  LDSM.16.MT88.4 R8, [R4+0x10400] ;  /* 0x010400000408783b */ /* 0x000ea20000004200 */
[----:B0-----:R-:W-:Y:S02]  /*15350*/  IMAD.MOV.U32 R14, RZ, RZ, R6 ;  /* 0x000000ffff0e7224 */ /* 0x001fe400078e0006 */
[----:B------:R-:W-:Y:S01]  /*15360*/  IMAD.MOV.U32 R15, RZ, RZ, R7 ;  /* 0x000000ffff0f7224 */ /* 0x000fe200078e0007 */
[C-C-:B--2---:R-:W-:Y:S02]  /*15370*/  PRMT R4, R8.reuse, 0x6420, R9.reuse ;  /* 0x0000642008047816 */ /* 0x144fe40000000009 */
[----:B------:R-:W-:-:S02]  /*15380*/  PRMT R5, R8, 0x7531, R9 ;  /* 0x0000753108057816 */ /* 0x000fc40000000009 */
[C-C-:B------:R-:W-:Y:S02]  /*15390*/  PRMT R6, R10.reuse, 0x6420, R11.reuse ;  /* 0x000064200a067816 */ /* 0x140fe4000000000b */
[----:B------:R-:W-:Y:S02]  /*153a0*/  PRMT R7, R10, 0x7531, R11 ;  /* 0x000075310a077816 */ /* 0x000fe4000000000b */
[----:B------:R-:W0:Y:S04]  /*153b0*/  LDSM.16.MT88.4 R8, [R20+0x14400] ;  /* 0x014400001408783b */ /* 0x000e280000004200 */
[----:B------:R2:W-:Y:S02]  /*153c0*/  STSM.16.M88.4 [R3+0x4000], R4 ;  /* 0x0040000403007844 */ /* 0x0005e40000000200 */
[----:B--2---:R-:W-:-:S02]  /*153d0*/  IMAD.MOV.U32 R6, RZ, RZ, R14 ;  /* 0x000000ffff067224 */ /* 0x004fc400078e000e */
        /* <DEDUP_REMOVED lines=20> */
[----:B------:R-:W-:-:S03]  /*15520*/  PRMT R13, R8, 0x7531, R9 ;  /* 0x00007531080d7816 */ /* 0x000fc60000000009 */
[----:B------:R-:W-:-:S05]  /*15530*/  IMAD.IADD R3, R15, 0x1, R3 ;  /* 0x000000010f037824 */ /* 0x000fca00078e0203 */
[----:B------:R0:W-:Y:S02]  /*15540*/  STSM.16.M88.4 [R3], R4 ;  /* 0x0000000403007844 */ /* 0x0001e40000000200 */
[----:B0-----:R-:W-:Y:S02]  /*15550*/  VIADD R4, R0, 0x5000 ;  /* 0x0000500000047836 */ /* 0x001fe40000000000 */
        /* <DEDUP_REMOVED lines=8> */
[----:B0-----:R-:W-:Y:S02]  /*155e0*/  IMAD.MOV.U32 R14, RZ, RZ, R6 ;  /* 0x000000ffff0e7224 */ /* 0x001fe400078e0006 */
[----:B------:R-:W-:Y:S01]  /*155f0*/  IMAD.MOV.U32 R15, RZ, RZ, R7 ;  /* 0x000000ffff0f7224 */ /* 0x000fe200078e0007 */
[----:B--2---:R-:W-:-:S02]  /*15600*/  PRMT R4, R8, 0x6420, R9 ;  /* 0x0000642008047816 */ /* 0x004fc40000000009 */
[----:B------:R-:W-:Y:S02]  /*15610*/  PRMT R5, R8, 0x7531, R9 ;  /* 0x0000753108057816 */ /* 0x000fe40000000009 */
        /* <DEDUP_REMOVED lines=63> */
[----:B------:R-:W0:Y:S01]  /*15a10*/  LDSM.16.MT88.4 R8, [R20+0x13400] ;  /* 0x013400001408783b */ /* 0x000e220000004200 */
[----:B--2---:R-:W-:Y:S01]  /*15a20*/  IADD3 R3, R14, R13, R0 ;  /* 0x0000000d0e037210 */ /* 0x004fe20007ffe000 */
[----:B------:R-:W-:-:S04]  /*15a30*/  VIADD R0, R0, 0x7000 ;  /* 0x0000700000007836 */ /* 0x000fc80000000000 */
[----:B------:R-:W-:Y:S01]  /*15a40*/  IMAD.IADD R3, R15, 0x1, R3 ;  /* 0x000000010f037824 */ /* 0x000fe200078e0203 */
[----:B------:R-:W-:-:S04]  /*15a50*/  LOP3.LUT R0, R0, R18, RZ, 0xfc, !PT ;  /* 0x0000001200007212 */ /* 0x000fc800078efcff */
[----:B------:R0:W-:Y:S01]  /*15a60*/  STSM.16.M88.4 [R3], R4 ;  /* 0x0000000403007844 */ /* 0x0001e20000000200 */
[----:B------:R-:W-:Y:S01]  /*15a70*/  IMAD.IADD R0, R17, 0x1, R0 ;  /* 0x0000000111007824 */ /* 0x000fe200078e0200 */
[C-C-:B0-----:R-:W-:Y:S02]  /*15a80*/  PRMT R4, R8.reuse, 0x6420, R9.reuse ;  /* 0x0000642008047816 */ /* 0x141fe40000000009 */
[----:B------:R-:W-:Y:S02]  /*15a90*/  PRMT R5, R8, 0x7531, R9 ;  /* 0x0000753108057816 */ /* 0x000fe40000000009 */
[C-C-:B------:R-:W-:Y:S02]  /*15aa0*/  PRMT R6, R10.reuse, 0x6420, R11.reuse ;  /* 0x000064200a067816 */ /* 0x140fe4000000000b */
[----:B------:R-:W-:-:S05]  /*15ab0*/  PRMT R7, R10, 0x7531, R11 ;  /* 0x000075310a077816 */ /* 0x000fca000000000b */
[----:B------:R-:W-:Y:S04]  /*15ac0*/  STSM.16.M88.4 [R3+0x2000], R4 ;  /* 0x0020000403007844 */ /* 0x000fe80000000200 */
[----:B------:R-:W0:Y:S02]  /*15ad0*/  LDSM.16.MT88.4 R8, [R0+0x10400] ;  /* 0x010400000008783b */ /* 0x000e240000004200 */
[C-C-:B0-----:R-:W-:Y:S02]  /*15ae0*/  PRMT R4, R8.reuse, 0x6420, R9.reuse ;  /* 0x0000642008047816 */ /* 0x141fe40000000009 */
[----:B------:R-:W-:Y:S02]  /*15af0*/  PRMT R5, R8, 0x7531, R9 ;  /* 0x0000753108057816 */ /* 0x000fe40000000009 */
[----:B------:R-:W-:-:S02]  /*15b00*/  PRMT R6, R10, 0x6420, R11 ;  /* 0x000064200a067816 */ /* 0x000fc4000000000b */
[----:B------:R-:W-:Y:S02]  /*15b10*/  PRMT R7, R10, 0x7531, R11 ;  /* 0x000075310a077816 */ /* 0x000fe4000000000b */
[----:B------:R-:W0:Y:S04]  /*15b20*/  LDSM.16.MT88.4 R8, [R20+0x17400] ;  /* 0x017400001408783b */ /* 0x000e280000004200 */
[----:B------:R0:W-:Y:S02]  /*15b30*/  STSM.16.M88.4 [R3+0x4000], R4 ;  /* 0x0040000403007844 */ /* 0x0001e40000000200 */
[C-C-:B0-----:R-:W-:Y:S02]  /*15b40*/  PRMT R4, R8.reuse, 0x6420, R9.reuse ;  /* 0x0000642008047816 */ /* 0x141fe40000000009 */
        /* <DEDUP_REMOVED lines=12> */
.L_x_2386:
[----:B------:R-:W0:Y:S01]  /*15c10*/  S2R R0, SR_TID.X ;  /* 0x0000000000007919 */ /* 0x000e220000002100 */
[----:B--2---:R2:W-:Y:S01]  /*15c20*/  SYNCS.ARRIVE.TRANS64.A1T0 RZ, [R19+URZ+0x38850], RZ ;  /* 0x038850ff13ff79a7 */ /* 0x0045e2000810003f */
[----:B0-----:R-:W-:Y:S02]  /*15c30*/  LOP3.LUT R3, R0, 0x7f, RZ, 0xc0, !PT ;  /* 0x0000007f00037812 */ /* 0x001fe400078ec0ff */
        /* <DEDUP_REMOVED lines=11> */
.L_x_2365:
[----:B------:R-:W2:Y:S01]  /*15cf0*/  S2R R4, SR_TID.X ;  /* 0x0000000000047919 */ /* 0x000ea20000002100 */
[----:B------:R-:W-:Y:S01]  /*15d00*/  BSSY B0, `(.L_x_2388) ;  /* 0x0000011000007945 */ /* 0x000fe20003800000 */
[----:B--2---:R-:W-:-:S04]  /*15d10*/  LOP3.LUT R4, R4, 0x7f, RZ, 0xc0, !PT ;  /* 0x0000007f04047812 */ /* 0x004fc800078ec0ff */
[----:B------:R-:W-:-:S13]  /*15d20*/  ISETP.NE.AND P0, PT, R4, RZ, PT ;  /* 0x000000ff0400720c */ /* 0x000fda0003f05270 */
[----:B------:R-:W-:Y:S05]  /*15d30*/  @P0 BRA `(.L_x_2389) ;  /* 0x0000000000340947 */ /* 0x000fea0003800000 */
[----:B------:R-:W2:Y:S01]  /*15d40*/  S2R R2, SR_LANEID ;  /* 0x0000000000027919 */ /* 0x000ea20000000000 */
[----:B------:R-:W-:Y:S01]  /*15d50*/  VOTEU.ANY UR4, UPT, PT ;  /* 0x0000000000047886 */ /* 0x000fe200038e0100 */
[----:B------:R-:W3:Y:S01]  /*15d60*/  LDC.64 R4, c[0x0][0xc60] ;  /* 0x00031800ff047b82 */ /* 0x000ee20000000a00 */
[----:B-1---5:R-:W2:Y:S02]  /*15d70*/  FLO.U32 R0, UR4 ;  /* 0x0000000400007d00 */ /* 0x022ea400080e0000 */
[----:B--2---:R-:W-:-:S06]  /*15d80*/  ISETP.EQ.U32.AND P1, PT, R0, R2, PT ;  /* 0x000000020000720c */ /* 0x004fcc0003f22070 */
[----:B------:R-:W3:Y:S07]  /*15d90*/  POPC R2, UR4 ;  /* 0x0000000400027d09 */ /* 0x000eee0008000000 */
[----:B---3--:R-:W2:Y:S04]  /*15da0*/  @P1 ATOMG.E.ADD.STRONG.GPU PT, R2, desc[UR52][R4.64], R2 ;  /* 0x00000002040219a8 */ /* 0x008ea800081ee1f4 */
[----:B--2---:R1:W2:Y:S02]  /*15db0*/  SHFL.IDX PT, R2, R2, R0, 0x1f ;  /* 0x00001f0002027589 */ /* 0x0042a400000e0000 */
[----:B-1----:R-:W1:Y:S02]  /*15dc0*/  S2R R0, SR_LTMASK ;  /* 0x0000000000007919 */ /* 0x002e640000003900 */
[----:B-1----:R-:W-:-:S06]  /*15dd0*/  LOP3.LUT R0, R0, UR4, RZ, 0xc0, !PT ;  /* 0x0000000400007c12 */ /* 0x002fcc000f8ec0ff */
[----:B------:R-:W2:Y:S02]  /*15de0*/  POPC R0, R0 ;  /* 0x0000000000007309 */ /* 0x000ea40000000000 */
[----:B--2---:R-:W-:-:S05]  /*15df0*/  IADD3 R0, R2, UR40, R0 ;  /* 0x0000002802007c10 */ /* 0x004fca000fffe000 */
[----:B------:R2:W-:Y:S02]  /*15e00*/  STL [R1+0x10], R0 ;  /* 0x0000100001007387 */ /* 0x0005e40000100800 */
.L_x_2389:
[----:B------:R-:W-:Y:S05]  /*15e10*/  BSYNC B0 ;  /* 0x0000000000007941 */ /* 0x000fea0003800000 */
.L_x_2388:
[----:B------:R-:W-:-:S06]  /*15e20*/  UISETP.NE.AND UP0, UPT, UR39, 0x3, UPT ;  /* 0x000000032700788c */ /* 0x000fcc000bf05270 */
[----:B------:R-:W-:-:S13]  /*15e30*/  PLOP3.LUT P1, PT, PT, PT, UP0, 0x80, 0x0 ;  /* 0x000000000000781c */ /* 0x000fda0003f2f008 */
[----:B------:R-:W-:Y:S05]  /*15e40*/  @!P1 BRA `(.L_x_2390) ;  /* 0x0000000000049947 */ /* 0x000fea0003800000 */
[----:B------:R-:W-:Y:S01]  /*15e50*/  BPT.TRAP 0x1 ;  /* 0x000000040000795c */ /* 0x000fe20000300000 */
.L_x_2390:
[----:B-----5:R-:W3:Y:S04]  /*15e60*/  LDL R3, [R1+0xc] ;  /* 0x00000c0001037983 */ /* 0x020ee80000100800 */
[----:B------:R-:W4:Y:S01]  /*15e70*/  LDL R2, [R1+0x4] ;  /* 0x0000040001027983 */ /* 0x000f220000100800 */
[----:B-12---:R-:W-:Y:S01]  /*15e80*/  IMAD.U32 R0, RZ, RZ, UR41 ;  /* 0x00000029ff007e24 */ /* 0x006fe2000f8e00ff */
[----:B------:R-:W-:Y:S04]  /*15e90*/  BSSY B0, `(.L_x_2391) ;  /* 0x0000007000007945 */ /* 0x000fe80003800000 */
[----:B------:R-:W-:-:S02]  /*15ea0*/  ISETP.NE.AND P2, PT, R0, 0x3, PT ;  /* 0x000000030000780c */ /* 0x000fc40003f45270 */
[----:B---3--:R-:W-:-:S04]  /*15eb0*/  LOP3.LUT R0, R3, 0x1, RZ, 0x3c, !PT ;  /* 0x0000000103007812 */ /* 0x008fc800078e3cff */
[----:B------:R-:W-:Y:S01]  /*15ec0*/  SHF.L.U32 R0, R0, 0x1f, RZ ;  /* 0x0000001f00007819 */ /* 0x000fe200000006ff */
[----:B----4-:R-:W-:-:S04]  /*15ed0*/  IMAD R2, R2, 0x8, R17 ;  /* 0x0000000802027824 */ /* 0x010fc800078e0211 */
[----:B------:R-:W1:Y:S02]  /*15ee0*/  SYNCS.PHASECHK.TRANS64.TRYWAIT P1, [R2+URZ+0x38870], R0 ;  /* 0x03887000020075a7 */ /* 0x000e64000802017f */
[----:B-1----:R-:W-:Y:S05]  /*15ef0*/  @!P1 BRA `(.L_x_2392) ;  /* 0x0000003000509947 */ /* 0x002fea0003800000 */
.L_x_2452:
[----:B------:R-:W-:Y:S05]  /*15f00*/  BSYNC B0 ;  /* 0x0000000000007941 */ /* 0x000fea0003800000 */
.L_x_2391:
[----:B------:R-:W-:Y:S05]  /*15f10*/  @!P2 BRA `(.L_x_2393) ;  /* 0x000000000004a947 */ /* 0x000fea0003800000 */
[----:B------:R-:W-:Y:S01]  /*15f20*/  BPT.TRAP 0x1 ;  /* 0x000000040000795c */ /* 0x000fe20000300000 */
.L_x_2393:
[----:B-1----:R-:W2:Y:S02]  /*15f30*/  LDL R0, [R1+0xc] ;  /* 0x00000c0001007983 */ /* 0x002ea40000100800 */
[----:B--2---:R-:W-:-:S04]  /*15f40*/  SHF.L.U32 R0, R0, 0x1f, RZ ;  /* 0x0000001f00007819 */ /* 0x004fc800000006ff */
[----:B------:R-:W1:Y:S02]  /*15f50*/  SYNCS.PHASECHK.TRANS64.TRYWAIT P1, [R2+URZ+0x38860], R0 ;  /* 0x03886000020075a7 */ /* 0x000e64000802017f */
[----:B-1----:R-:W-:Y:S05]  /*15f60*/  @!P1 BRA `(.L_x_2394) ;  /* 0x0000003000489947 */ /* 0x002fea0003800000 */
.L_x_2453:
[----:B------:R-:W2:Y:S04]  /*15f70*/  LDL R3, [R1+0x38] ;  /* 0x0000380001037983 */ /* 0x000ea80000100800 */
[----:B------:R-:W3:Y:S04]  /*15f80*/  LDL R13, [R1+0x8] ;  /* 0x00000800010d7983 */ /* 0x000ee80000100800 */
[----:B------:R-:W3:Y:S04]  /*15f90*/  LDL.LU R12, [R1] ;  /* 0x00000000010c7983 */ /* 0x000ee80000300800 */
[----:B------:R-:W4:Y:S01]  /*15fa0*/  LDL R19, [R1+0x4] ;  /* 0x0000040001137983 */ /* 0x000f220000100800 */
[----:B------:R-:W-:Y:S05]  /*15fb0*/  WARPSYNC.ALL ;  /* 0x0000000000007948 */ /* 0x000fea0003800000 */
[----:B----4-:R-:W-:-:S05]  /*15fc0*/  IMAD.SHL.U32 R16, R19, 0x8000, RZ ;  /* 0x0000800013107824 */ /* 0x010fca00078e00ff */
[----:B-1----:R-:W-:Y:S02]  /*15fd0*/  LOP3.LUT R0, R16, R18, RZ, 0xfc, !PT ;  /* 0x0000001210007212 */ /* 0x002fe400078efcff */
[----:B--2---:R-:W-:-:S03]  /*15fe0*/  IADD3 R3, R17, R3, R16 ;  /* 0x0000000311037210 */ /* 0x004fc60007ffe010 */
[----:B------:R-:W-:-:S05]  /*15ff0*/  IMAD.IADD R0, R17, 0x1, R0 ;  /* 0x0000000111007824 */ /* 0x000fca00078e0200 */
[----:B0-----:R3:W0:Y:S02]  /*16000*/  LDSM.16.MT88.4 R4, [R0+0x10400] ;  /* 0x010400000004783b */ /* 0x0016240000004200 */
        /* <DEDUP_REMOVED lines=156> */
.L_x_2395:
        /* <DEDUP_REMOVED lines=13> */
.L_x_2340:
[----:B------:R-:W-:Y:S05]  /*16aa0*/  BSYNC B7 ;  /* 0x0000000000077941 */ /* 0x000fea0003800000 */
.L_x_2338:
[----:B01----:R-:W2:Y:S02]  /*16ab0*/  LDL R0, [R1+0x4c] ;  /* 0x00004c0001007983 */ /* 0x003ea40000100800 */
[----:B--2---:R-:W-:-:S13]  /*16ac0*/  ISETP.NE.AND P0, PT, R0, RZ, PT ;  /* 0x000000ff0000720c */ /* 0x004fda0003f05270 */
[----:B------:R-:W-:Y:S05]  /*16ad0*/  @!P0 BRA `(.L_x_2396) ;  /* 0x0000000000308947 */ /* 0x000fea0003800000 */
[----:B------:R-:W0:Y:S08]  /*16ae0*/  S2UR UR5, SR_CgaCtaId ;  /* 0x00000000000579c3 */ /* 0x000e300000008800 */
[----:B------:R-:W-:Y:S06]  /*16af0*/  BAR.SYNC.DEFER_BLOCKING 0x5, 0x180 ;  /* 0x0146000000007b1d */ /* 0x000fec0000010000 */
[----:B------:R-:W-:-:S02]  /*16b00*/  UMOV UR4, 0x400 ;  /* 0x0000040000047882 */ /* 0x000fc40000000000 */
[----:B0-----:R-:W-:-:S06]  /*16b10*/  ULEA UR4, UR5, UR4, 0x18 ;  /* 0x0000000405047291 */ /* 0x001fcc000f8ec03f */
[----:B------:R-:W-:-:S05]  /*16b20*/  IMAD.U32 R17, RZ, RZ, UR4 ;  /* 0x00000004ff117e24 */ /* 0x000fca000f8e00ff */
[----:B------:R-:W0:Y:S04]  /*16b30*/  LDS.128 R4, [R17+0x388d0] ;  /* 0x0388d00011047984 */ /* 0x000e280000000c00 */
[----:B0-----:R0:W-:Y:S01]  /*16b40*/  STL.64 [R1+0x10], R4 ;  /* 0x0000100401007387 */ /* 0x0011e20000100a00 */
[----:B------:R-:W-:-:S03]  /*16b50*/  IMAD.MOV.U32 R0, RZ, RZ, R7 ;  /* 0x000000ffff007224 */ /* 0x000fc600078e0007 */
[----:B------:R0:W-:Y:S02]  /*16b60*/  STL [R1+0x18], R6 ;  /* 0x0000180601007387 */ /* 0x0001e40000100800 */
[----:B------:R-:W-:Y:S01]  /*16b70*/  R2UR UR42, R0 ;  /* 0x00000000002a72ca */ /* 0x000fe200000e0000 */
[----:B------:R-:W-:Y:S06]  /*16b80*/  BAR.ARV 0x4, 0x180 ;  /* 0x0106000000007b1d */ /* 0x000fec0000002000 */
[----:B------:R-:W-:Y:S08]  /*16b90*/  BRA `(.L_x_2397) ;  /* 0x0000000c00e47947 */ /* 0x000ff00003800000 */
.L_x_2396:
[----:B------:R-:W2:Y:S01]  /*16ba0*/  LDL.LU R0, [R1+0x10] ;  /* 0x0000100001007983 */ /* 0x000ea20000300800 */
[----:B------:R-:W-:Y:S01]  /*16bb0*/  ULDC UR4, c[0x0][0xc3c] ;  /* 0x00030f0000047ab9 */ /* 0x000fe20000000800 */
[----:B------:R-:W-:Y:S01]  /*16bc0*/  CS2R R6, SRZ ;  /* 0x0000000000067805 */ /* 0x000fe2000001ff00 */
[----:B------:R-:W0:Y:S02]  /*16bd0*/  S2R R2, SR_TID.X ;  /* 0x0000000000027919 */ /* 0x000e240000002100 */
[----:B0-----:R-:W-:-:S04]  /*16be0*/  LOP3.LUT R9, R2, 0x1f, RZ, 0xc0, !PT ;  /* 0x0000001f02097812 */ /* 0x001fc800078ec0ff */
[C---:B------:R-:W-:Y:S01]  /*16bf0*/  ISETP.NE.AND P0, PT, R9.reuse, 0x1f, PT ;  /* 0x0000001f0900780c */ /* 0x040fe20003f05270 */
[----:B--2---:R-:W-:Y:S02]  /*16c00*/  IMAD.MOV.U32 R8, RZ, RZ, R0 ;  /* 0x000000ffff087224 */ /* 0x004fe400078e0000 */
[----:B------:R-:W-:-:S05]  /*16c10*/  VIADD R0, R9, UR42 ;  /* 0x0000002a09007c36 */ /* 0x000fca0008000000 */
[----:B------:R-:W-:Y:S01]  /*16c20*/  ISETP.GE.OR P1, PT, R0, UR4, !P0 ;  /* 0x0000000400007c0c */ /* 0x000fe2000c726670 */
[----:B------:R-:W-:-:S12]  /*16c30*/  ULDC UR4, c[0x0][0xc3c] ;  /* 0x00030f0000047ab9 */ /* 0x000fd80000000800 */
[----:B------:R-:W0:Y:S08]  /*16c40*/  @!P1 LDC.64 R2, c[0x0][0xc80] ;  /* 0x00032000ff029b82 */ /* 0x000e300000000a00 */
[----:B------:R-:W1:Y:S01]  /*16c50*/  @!P1 LDC.64 R4, c[0x0][0xc78] ;  /* 0x00031e00ff049b82 */ /* 0x000e620000000a00 */
[----:B0-----:R-:W-:-:S05]  /*16c60*/  @!P1 IMAD.WIDE R2, R0, 0x4, R2 ;  /* 0x0000000400029825 */ /* 0x001fca00078e0202 */
[----:B------:R1:W2:Y:S02]  /*16c70*/  @!P1 LDG.E R6, desc[UR52][R2.64] ;  /* 0x0000003402069981 */ /* 0x0002a4000c1e1900 */
[----:B-1----:R-:W-:-:S05]  /*16c80*/  @!P1 IMAD.WIDE R2, R0, 0x4, R4 ;  /* 0x0000000400029825 */ /* 0x002fca00078e0204 */
[----:B------:R-:W2:Y:S01]  /*16c90*/  @!P1 LDG.E R7, desc[UR52][R2.64] ;  /* 0x0000003402079981 */ /* 0x000ea2000c1e1900 */
[C---:B------:R-:W-:Y:S01]  /*16ca0*/  ISETP.NE.AND P1, PT, R9.reuse, RZ, PT ;  /* 0x000000ff0900720c */ /* 0x040fe20003f25270 */
[----:B------:R-:W-:Y:S01]  /*16cb0*/  IMAD.MOV.U32 R5, RZ, RZ, RZ ;  /* 0x000000ffff057224 */ /* 0x000fe200078e00ff */
[C---:B------:R-:W-:Y:S01]  /*16cc0*/  ISETP.GE.U32.AND P2, PT, R9.reuse, 0x2, PT ;  /* 0x000000020900780c */ /* 0x040fe20003f46070 */
[----:B------:R-:W-:Y:S01]  /*16cd0*/  SHFL.IDX PT, R4, R8, RZ, 0x1f ;  /* 0x00001fff08047589 */ /* 0x000fe200000e0000 */
[C---:B------:R-:W-:Y:S02]  /*16ce0*/  ISETP.GE.U32.AND P3, PT, R9.reuse, 0x4, PT ;  /* 0x000000040900780c */ /* 0x040fe40003f66070 */
[C---:B------:R-:W-:Y:S02]  /*16cf0*/  ISETP.GE.U32.AND P4, PT, R9.reuse, 0x8, PT ;  /* 0x000000080900780c */ /* 0x040fe40003f86070 */
[----:B------:R-:W-:Y:S02]  /*16d00*/  ISETP.GE.U32.AND P5, PT, R9, 0x10, PT ;  /* 0x000000100900780c */ /* 0x000fe40003fa6070 */
        /* <DEDUP_REMOVED lines=16> */
[----:B------:R-:W-:Y:S02]  /*16e10*/  IMAD.IADD R2, R0, 0x1, R2 ;  /* 0x0000000100027824 */ /* 0x000fe400078e0202 */
[----:B------:R-:W-:Y:S04]  /*16e20*/  SHFL.IDX PT, R0, R8, 0x1, 0x1f ;  /* 0x00201f0008007f89 */ /* 0x000fe800000e0000 */
[----:B------:R-:W0:Y:S02]  /*16e30*/  SHFL.IDX PT, R3, R2, 0x1f, 0x1f ;  /* 0x03e01f0002037f89 */ /* 0x000e2400000e0000 */
[----:B0-----:R-:W-:-:S04]  /*16e40*/  IMAD R3, R3, R9, RZ ;  /* 0x0000000903037224 */ /* 0x001fc800078e02ff */
[----:B------:R-:W-:-:S05]  /*16e50*/  IMAD.IADD R0, R0, 0x1, R3 ;  /* 0x0000000100007824 */ /* 0x000fca00078e0203 */
[----:B------:R-:W-:-:S13]  /*16e60*/  ISETP.GT.AND P6, PT, R0, R4, PT ;  /* 0x000000040000720c */ /* 0x000fda0003fc4270 */
[----:B------:R-:W-:Y:S05]  /*16e70*/  @P6 BRA `(.L_x_2398) ;  /* 0x0000000000986947 */ /* 0x000fea0003800000 */
.L_x_2400:
        /* <DEDUP_REMOVED lines=38> */
.L_x_2398:
[----:B------:R-:W-:-:S04]  /*170e0*/  IMAD.IADD R3, R0, 0x1, -R3 ;  /* 0x0000000100037824 */ /* 0x000fc800078e0a03 */
[----:B------:R-:W-:-:S05]  /*170f0*/  IMAD R0, R2, R9, R3 ;  /* 0x0000000902007224 */ /* 0x000fca00078e0203 */
[----:B------:R-:W-:-:S13]  /*17100*/  ISETP.GT.AND P0, PT, R0, R4, PT ;  /* 0x000000040000720c */ /* 0x000fda0003f04270 */
[----:B------:R-:W-:Y:S02]  /*17110*/  VOTEU.ANY UR5, UPT, !P0 ;  /* 0x0000000000057886 */ /* 0x000fe400040e0100 */
[----:B------:R-:W-:Y:S02]  /*17120*/  UPOPC UR4, UR5 ;  /* 0x00000005000472bf */ /* 0x000fe40008000000 */
[----:B------:R-:W-:-:S04]  /*17130*/  ISETP.NE.AND P0, PT, RZ, UR5, PT ;  /* 0x00000005ff007c0c */ /* 0x000fc8000bf05270 */
[----:B------:R-:W-:-:S06]  /*17140*/  IMAD.U32 R0, RZ, RZ, UR4 ;  /* 0x00000004ff007e24 */ /* 0x000fcc000f8e00ff */
[----:B------:R0:W1:Y:S02]  /*17150*/  SHFL.IDX PT, R0, R6, R0, 0x1f ;  /* 0x00001f0006007589 */ /* 0x00006400000e0000 */
[----:B0-----:R-:W-:-:S05]  /*17160*/  IMAD.U32 R6, RZ, RZ, UR4 ;  /* 0x00000004ff067e24 */ /* 0x001fca000f8e00ff */
[----:B------:R0:W2:Y:S01]  /*17170*/  SHFL.IDX PT, R7, R7, R6, 0x1f ;  /* 0x00001f0607077589 */ /* 0x0000a200000e0000 */
[----:B------:R-:W-:Y:S05]  /*17180*/  @!P0 BRA `(.L_x_2401) ;  /* 0x00000000000c8947 */ /* 0x000fea0003800000 */
[----:B------:R-:W-:-:S06]  /*17190*/  UIADD3 UR5, UR4, -0x1, URZ ;  /* 0xffffffff04057890 */ /* 0x000fcc000fffe03f */
[----:B------:R-:W-:-:S06]  /*171a0*/  IMAD.U32 R5, RZ, RZ, UR5 ;  /* 0x00000005ff057e24 */ /* 0x000fcc000f8e00ff */
[----:B------:R3:W4:Y:S02]  /*171b0*/  SHFL.IDX PT, R5, R2, R5, 0x1f ;  /* 0x00001f0502057589 */ /* 0x00072400000e0000 */
.L_x_2401:
        /* <DEDUP_REMOVED lines=63> */
.L_x_2402:
[----:B------:R-:W-:Y:S02]  /*175b0*/  ULDC.64 UR4, c[0x0][0xc90] ;  /* 0x0003240000047ab9 */ /* 0x000fe40000000a00 */
[----:B------:R-:W-:-:S06]  /*175c0*/  UIMAD.WIDE UR4, UR42, 0x4, UR4 ;  /* 0x000000042a0478a5 */ /* 0x000fcc000f8e0204 */
[----:B--2---:R-:W-:Y:S02]  /*175d0*/  IMAD.U32 R2, RZ, RZ, UR4 ;  /* 0x00000004ff027e24 */ /* 0x004fe4000f8e00ff */
[----:B------:R-:W-:-:S05]  /*175e0*/  IMAD.U32 R3, RZ, RZ, UR5 ;  /* 0x00000005ff037e24 */ /* 0x000fca000f8e00ff */
[----:B0-----:R-:W1:Y:S02]  /*175f0*/  LDG.E R6, desc[UR52][R2.64] ;  /* 0x0000003402067981 */ /* 0x001e64000c1e1900 */
        /* <DEDUP_REMOVED lines=59> */
.L_x_2403:
[----:B------:R-:W-:-:S05]  /*179b0*/  LOP3.LUT R4, RZ, R4, RZ, 0x33, !PT ;  /* 0x00000004ff047212 */ /* 0x000fca00078e33ff */
[----:B------:R-:W-:-:S05]  /*179c0*/  IMAD.IADD R0, R0, 0x1, R4 ;  /* 0x0000000100007824 */ /* 0x000fca00078e0204 */
[----:B------:R2:W-:Y:S01]  /*179d0*/  STL [R1+0x14], R0 ;  /* 0x0000140001007387 */ /* 0x0005e20000100800 */
[----:B------:R-:W-:Y:S05]  /*179e0*/  BRA `(.L_x_2404) ;  /* 0x0000000000107947 */ /* 0x000fea0003800000 */
.L_x_2399:
[----:B------:R0:W-:Y:S01]  /*179f0*/  STL [R1+0x10], R4 ;  /* 0x0000100401007387 */ /* 0x0001e20000100800 */
[----:B------:R-:W-:-:S03]  /*17a00*/  ULDC UR42, c[0x0][0xc3c] ;  /* 0x00030f00002a7ab9 */ /* 0x000fc60000000800 */
[----:B------:R0:W-:Y:S04]  /*17a10*/  STL [R1+0x14], RZ ;  /* 0x000014ff01007387 */ /* 0x0001e80000100800 */
[----:B------:R0:W-:Y:S02]  /*17a20*/  STL [R1+0x18], RZ ;  /* 0x000018ff01007387 */ /* 0x0001e40000100800 */
.L_x_2404:
        /* <DEDUP_REMOVED lines=16> */
.L_x_2397:
[----:B------:R-:W-:Y:S02]  /*17b30*/  ULDC UR4, c[0x0][0xc3c] ;  /* 0x00030f0000047ab9 */ /* 0x000fe40000000800 */
[----:B------:R-:W-:-:S06]  /*17b40*/  UISETP.GE.AND UP0, UPT, UR42, UR4, UPT ;  /* 0x000000042a00728c */ /* 0x000fcc000bf06270 */
[----:B------:R-:W-:-:S13]  /*17b50*/  PLOP3.LUT P0, PT, PT, PT, UP0, 0x80, 0x0 ;  /* 0x000000000000781c */ /* 0x000fda0003f0f008 */
[----:B------:R-:W-:Y:S05]  /*17b60*/  @!P0 BRA `(.L_x_2405) ;  /* 0xffffffa400e48947 */ /* 0x000fea000383ffff */
.L_x_2333:
        /* <DEDUP_REMOVED lines=12> */
.L_x_2454:
[----:B------:R-:W-:Y:S05]  /*17c30*/  BSYNC B0 ;  /* 0x0000000000007941 */ /* 0x000fea0003800000 */
.L_x_2406:
[----:B------:R-:W-:-:S03]  /*17c40*/  UMOV UR4, 0xffffffff ;  /* 0xffffffff00047882 */ /* 0x000fc60000000000 */
[----:B------:R-:W-:Y:S05]  /*17c50*/  BRA.DIV UR4, `(.L_x_2408) ;  /* 0x0000001604347947 */ /* 0x000fea000b800000 */
[----:B------:R-:W1:Y:S02]  /*17c60*/  S2R R2, SR_TID.X ;  /* 0x0000000000027919 */ /* 0x000e640000002100 */
[----:B-1----:R-:W-:-:S04]  /*17c70*/  SHF.R.U32.HI R2, RZ, 0x5, R2 ;  /* 0x00000005ff027819 */ /* 0x002fc80000011602 */
[----:B------:R-:W-:-:S05]  /*17c80*/  LOP3.LUT R2, R2, 0x3, RZ, 0xc0, !PT ;  /* 0x0000000302027812 */ /* 0x000fca00078ec0ff */
[----:B------:R1:W2:Y:S02]  /*17c90*/  SHFL.IDX PT, R14, R2, RZ, 0x1f ;  /* 0x00001fff020e7589 */ /* 0x0002a400000e0000 */
.L_x_2457:
[----:B--2---:R-:W-:Y:S01]  /*17ca0*/  ISETP.NE.AND P0, PT, R14, RZ, PT ;  /* 0x000000ff0e00720c */ /* 0x004fe20003f05270 */
[----:B------:R-:W-:-:S12]  /*17cb0*/  BSSY B0, `(.L_x_2409) ;  /* 0x000002e000007945 */ /* 0x000fd80003800000 */
[----:B------:R-:W-:Y:S05]  /*17cc0*/  @P0 BRA `(.L_x_2410) ;  /* 0x0000000000b00947 */ /* 0x000fea0003800000 */
[----:B------:R-:W-:-:S03]  /*17cd0*/  UMOV UR4, 0xffffffff ;  /* 0xffffffff00047882 */ /* 0x000fc60000000000 */
[----:B------:R-:W-:Y:S05]  /*17ce0*/  BRA.DIV UR4, `(.L_x_2411) ;  /* 0x0000001604447947 */ /* 0x000fea000b800000 */
[----:B------:R-:W-:-:S13]  /*17cf0*/  ELECT P6, URZ, PT ;  /* 0x00000000003f782f */ /* 0x000fda00038c0000 */
.L_x_2460:
[----:B------:R-:W-:Y:S05]  /*17d00*/  @!P6 BRA `(.L_x_2410) ;  /* 0x0000000000a0e947 */ /* 0x000fea0003800000 */
[----:B------:R-:W-:-:S06]  /*17d10*/  ULOP3.LUT UR4, UR38, 0x2, URZ, 0xfc, !UPT ;  /* 0x0000000226047892 */ /* 0x000fcc000f8efc3f */
[----:B-1----:R-:W-:-:S05]  /*17d20*/  IMAD.U32 R2, RZ, RZ, UR4 ;  /* 0x00000004ff027e24 */ /* 0x002fca000f8e00ff */
[----:B------:R-:W-:-:S13]  /*17d30*/  ISETP.NE.AND P0, PT, R2, 0x3, PT ;  /* 0x000000030200780c */ /* 0x000fda0003f05270 */
[----:B------:R-:W-:Y:S05]  /*17d40*/  @!P0 BRA `(.L_x_2412) ;  /* 0x0000000000048947 */ /* 0x000fea0003800000 */
[----:B------:R-:W-:Y:S01]  /*17d50*/  BPT.TRAP 0x1 ;  /* 0x000000040000795c */ /* 0x000fe20000300000 */
.L_x_2412:
        /* <DEDUP_REMOVED lines=14> */
.L_x_2461:
[----:B------:R-:W1:Y:S02]  /*17e40*/  SYNCS.PHASECHK.TRANS64.TRYWAIT P1, [R7+URZ], R2 ;  /* 0x00000002070075a7 */ /* 0x000e64000802017f */
[----:B-1----:R-:W-:Y:S05]  /*17e50*/  @!P1 BRA `(.L_x_2414) ;  /* 0x00000014001c9947 */ /* 0x002fea0003800000 */
.L_x_2462:
[----:B------:R-:W-:Y:S05]  /*17e60*/  @!P0 BRA `(.L_x_2415) ;  /* 0x0000000000048947 */ /* 0x000fea0003800000 */
[----:B------:R-:W-:Y:S01]  /*17e70*/  BPT.TRAP 0x1 ;  /* 0x000000040000795c */ /* 0x000fe20000300000 */
.L_x_2415:
[----:B------:R-:W2:Y:S02]  /*17e80*/  LDL.LU R4, [R1+0x4] ;  /* 0x0000040001047983 */ /* 0x000ea40000300800 */
[----:B--2---:R-:W-:-:S04]  /*17e90*/  IMAD R4, R4, 0x8, R0 ;  /* 0x0000000804047824 */ /* 0x004fc800078e0200 */
[----:B------:R-:W2:Y:S02]  /*17ea0*/  SYNCS.PHASECHK.TRANS64.TRYWAIT P1, [R4+URZ+0x38860], R5 ;  /* 0x03886005040075a7 */ /* 0x000ea4000802017f */
[----:B--2---:R-:W-:Y:S05]  /*17eb0*/  @!P1 BRA `(.L_x_2416) ;  /* 0x0000001400189947 */ /* 0x004fea0003800000 */
.L_x_2463:
[----:B------:R-:W-:Y:S05]  /*17ec0*/  @!P0 BRA `(.L_x_2417) ;  /* 0x0000000000048947 */ /* 0x000fea0003800000 */
[----:B------:R-:W-:Y:S01]  /*17ed0*/  BPT.TRAP 0x1 ;  /* 0x000000040000795c */ /* 0x000fe20000300000 */
.L_x_2417:
[----:B------:R-:W-:-:S04]  /*17ee0*/  IMAD R3, R3, 0x8, R0 ;  /* 0x0000000803037824 */ /* 0x000fc800078e0200 */
[----:B------:R-:W3:Y:S02]  /*17ef0*/  SYNCS.PHASECHK.TRANS64.TRYWAIT P1, [R3+URZ+0x38860], R2 ;  /* 0x03886002030075a7 */ /* 0x000ee4000802017f */
[----:B---3--:R-:W-:Y:S05]  /*17f00*/  @!P1 BRA `(.L_x_2418) ;  /* 0x0000001400189947 */ /* 0x008fea0003800000 */
.L_x_2464:
[----:B------:R-:W-:Y:S05]  /*17f10*/  @!P0 BRA `(.L_x_2419) ;  /* 0x0000000000048947 */ /* 0x000fea0003800000 */
[----:B------:R-:W-:Y:S01]  /*17f20*/  BPT.TRAP 0x1 ;  /* 0x000000040000795c */ /* 0x000fe20000300000 */
.L_x_2419:
[----:B------:R-:W4:Y:S02]  /*17f30*/  SYNCS.PHASECHK.TRANS64.TRYWAIT P0, [R4+URZ+0x38880], R5 ;  /* 0x03888005040075a7 */ /* 0x000f24000800017f */
[----:B----4-:R-:W-:Y:S05]  /*17f40*/  @!P0 BRA `(.L_x_2420) ;  /* 0x00000014001c8947 */ /* 0x010fea0003800000 */
.L_x_2421:
[----:B------:R0:W0:Y:S02]  /*17f50*/  SYNCS.PHASECHK.TRANS64.TRYWAIT P0, [R3+URZ+0x38880], R2 ;  /* 0x03888002030075a7 */ /* 0x000024000800017f */
[----:B0-----:R-:W-:Y:S05]  /*17f60*/  @!P0 NANOSLEEP.SYNCS 0x989680 ;  /* 0x009896800000895d */ /* 0x001fea0003900000 */
[----:B------:R-:W0:Y:S02]  /*17f70*/  @!P0 SYNCS.PHASECHK.TRANS64 P0, [R3+URZ+0x38880], R2 ;  /* 0x03888002030085a7 */ /* 0x000e24000800007f */
[----:B0-----:R-:W-:Y:S05]  /*17f80*/  @!P0 BRA `(.L_x_2421) ;  /* 0xfffffffc00f08947 */ /* 0x001fea000383ffff */
.L_x_2410:
[----:B------:R-:W-:Y:S05]  /*17f90*/  BSYNC B0 ;  /* 0x0000000000007941 */ /* 0x000fea0003800000 */
.L_x_2409:
[----:B------:R-:W-:Y:S05]  /*17fa0*/  EXIT ;  /* 0x000000000000794d */ /* 0x000fea0003800000 */
.L_x_2269:
[----:B0-----:R-:W-:-:S04]  /*17fb0*/  IMAD.U32 R3, RZ, RZ, UR41 ;  /* 0x00000029ff037e24 */ /* 0x001fc8000f8e00ff */
[----:B------:R0:W1:Y:S03]  /*17fc0*/  SYNCS.PHASECHK.TRANS64.TRYWAIT P0, [R3+URZ+0x38800], R0 ;  /* 0x03880000030075a7 */ /* 0x000066000800017f */
[----:B-1----:R-:W-:Y:S05]  /*17fd0*/  @!P0 NANOSLEEP.SYNCS 0x989680 ;  /* 0x009896800000895d */ /* 0x002fea0003900000 */
[----:B------:R-:W1:Y:S02]  /*17fe0*/  @!P0 SYNCS.PHASECHK.TRANS64 P0, [R3+URZ+0x38800], R0 ;  /* 0x03880000030085a7 */ /* 0x000e64000800007f */
[----:B-1----:R-:W-:Y:S05]  /*17ff0*/  @!P0 BRA `(.L_x_2269) ;  /* 0xfffffffc00ec8947 */ /* 0x002fea000383ffff */
[----:B------:R-:W-:Y:S05]  /*18000*/  BRA `(.L_x_2422) ;  /* 0xfffffea000e87947 */ /* 0x000fea000383ffff */
.L_x_2273:
[----:B-1----:R1:W2:Y:S02]  /*18010*/  SYNCS.PHASECHK.TRANS64.TRYWAIT P2, [R3+URZ+0x38830], R0 ;  /* 0x03883000030075a7 */ /* 0x0022a4000804017f */
[----:B--2---:R-:W-:Y:S05]  /*18020*/  @!P2 NANOSLEEP.SYNCS 0x989680 ;  /* 0x009896800000a95d */ /* 0x004fea0003900000 */
[----:B------:R-:W2:Y:S02]  /*18030*/  @!P2 SYNCS.PHASECHK.TRANS64 P2, [R3+URZ+0x38830], R0 ;  /* 0x038830000300a5a7 */ /* 0x000ea4000804007f */
[----:B--2---:R-:W-:Y:S05]  /*18040*/  @!P2 BRA `(.L_x_2273) ;  /* 0xfffffffc00f0a947 */ /* 0x004fea000383ffff */
[----:B------:R-:W-:Y:S05]  /*18050*/  BRA `(.L_x_2272) ;  /* 0xfffffea4000c7947 */ /* 0x000fea000383ffff */
.L_x_2278:
[----:B-1----:R-:W-:-:S04]  /*18060*/  IMAD.U32 R7, RZ, RZ, UR6 ;  /* 0x00000006ff077e24 */ /* 0x002fc8000f8e00ff */
[----:B------:R1:W2:Y:S03]  /*18070*/  SYNCS.PHASECHK.TRANS64.TRYWAIT P3, [R7+URZ+0x38830], R0 ;  /* 0x03883000070075a7 */ /* 0x0002a6000806017f */
[----:B--2---:R-:W-:Y:S05]  /*18080*/  @!P3 NANOSLEEP.SYNCS 0x989680 ;  /* 0x009896800000b95d */ /* 0x004fea0003900000 */
[----:B------:R-:W2:Y:S02]  /*18090*/  @!P3 SYNCS.PHASECHK.TRANS64 P3, [R7+URZ+0x38830], R0 ;  /* 0x038830000700b5a7 */ /* 0x000ea4000806007f */
[----:B--2---:R-:W-:Y:S05]  /*180a0*/  @!P3 BRA `(.L_x_2278) ;  /* 0xfffffffc00ecb947 */ /* 0x004fea000383ffff */
[----:B------:R-:W-:Y:S05]  /*180b0*/  BRA `(.L_x_2275) ;  /* 0xfffffecc00887947 */ /* 0x000fea000383ffff */
.L_x_2282:
[----:B-1----:R-:W-:-:S04]  /*180c0*/  IMAD.U32 R2, RZ, RZ, UR6 ;  /* 0x00000006ff027e24 */ /* 0x002fc8000f8e00ff */
[----:B------:R1:W2:Y:S03]  /*180d0*/  SYNCS.PHASECHK.TRANS64.TRYWAIT P3, [R2+URZ+0x38850], R0 ;  /* 0x03885000020075a7 */ /* 0x0002a6000806017f */
[----:B--2---:R-:W-:Y:S05]  /*180e0*/  @!P3 NANOSLEEP.SYNCS 0x989680 ;  /* 0x009896800000b95d */ /* 0x004fea0003900000 */
[----:B------:R-:W2:Y:S02]  /*180f0*/  @!P3 SYNCS.PHASECHK.TRANS64 P3, [R2+URZ+0x38850], R0 ;  /* 0x038850000200b5a7 */ /* 0x000ea4000806007f */
[----:B--2---:R-:W-:Y:S05]  /*18100*/  @!P3 BRA `(.L_x_2282) ;  /* 0xfffffffc00ecb947 */ /* 0x004fea000383ffff */
[----:B------:R-:W-:Y:S05]  /*18110*/  BRA `(.L_x_2279) ;  /* 0xfffffed0005c7947 */ /* 0x000fea000383ffff */
.L_x_2289:
[----:B-1----:R-:W-:-:S04]  /*18120*/  IMAD.U32 R7, RZ, RZ, UR6 ;  /* 0x00000006ff077e24 */ /* 0x002fc8000f8e00ff */
[----:B------:R1:W2:Y:S03]  /*18130*/  SYNCS.PHASECHK.TRANS64.TRYWAIT P2, [R7+URZ+0x38830], R0 ;  /* 0x03883000070075a7 */ /* 0x0002a6000804017f */
[----:B--2---:R-:W-:Y:S05]  /*18140*/  @!P2 NANOSLEEP.SYNCS 0x989680 ;  /* 0x009896800000a95d */ /* 0x004fea0003900000 */
[----:B------:R-:W2:Y:S02]  /*18150*/  @!P2 SYNCS.PHASECHK.TRANS64 P2, [R7+URZ+0x38830], R0 ;  /* 0x038830000700a5a7 */ /* 0x000ea4000804007f */
[----:B--2---:R-:W-:Y:S05]  /*18160*/  @!P2 BRA `(.L_x_2289) ;  /* 0xfffffffc00eca947 */ /* 0x004fea000383ffff */
[----:B------:R-:W-:Y:S05]  /*18170*/  BRA `(.L_x_2286) ;  /* 0xfffffef800a47947 */ /* 0x000fea000383ffff */
.L_x_2293:
[----:B-1----:R-:W-:-:S04]  /*18180*/  IMAD.U32 R2, RZ, RZ, UR6 ;  /* 0x00000006ff027e24 */ /* 0x002fc8000f8e00ff */
[----:B------:R1:W2:Y:S03]  /*18190*/  SYNCS.PHASECHK.TRANS64.TRYWAIT P2, [R2+URZ+0x38850], R0 ;  /* 0x03885000020075a7 */ /* 0x0002a6000804017f */
[----:B--2---:R-:W-:Y:S05]  /*181a0*/  @!P2 NANOSLEEP.SYNCS 0x989680 ;  /* 0x009896800000a95d */ /* 0x004fea0003900000 */
[----:B------:R-:W2:Y:S02]  /*181b0*/  @!P2 SYNCS.PHASECHK.TRANS64 P2, [R2+URZ+0x38850], R0 ;  /* 0x038850000200a5a7 */ /* 0x000ea4000804007f */
[----:B--2---:R-:W-:Y:S05]  /*181c0*/  @!P2 BRA `(.L_x_2293) ;  /* 0xfffffffc00eca947 */ /* 0x004fea000383ffff */
[----:B------:R-:W-:Y:S05]  /*181d0*/  BRA `(.L_x_2290) ;  /* 0xfffffefc006c7947 */ /* 0x000fea000383ffff */
.L_x_2299:
[----:B-1----:R-:W-:-:S04]  /*181e0*/  IMAD.U32 R6, RZ, RZ, UR5 ;  /* 0x00000005ff067e24 */ /* 0x002fc8000f8e00ff */
[----:B------:R1:W2:Y:S03]  /*181f0*/  SYNCS.PHASECHK.TRANS64.TRYWAIT P0, [R6+URZ+0x38850], R5 ;  /* 0x03885005060075a7 */ /* 0x0002a6000800017f */
[----:B--2---:R-:W-:Y:S05]  /*18200*/  @!P0 NANOSLEEP.SYNCS 0x989680 ;  /* 0x009896800000895d */ /* 0x004fea0003900000 */
[----:B------:R-:W2:Y:S02]  /*18210*/  @!P0 SYNCS.PHASECHK.TRANS64 P0, [R6+URZ+0x38850], R5 ;  /* 0x03885005060085a7 */ /* 0x000ea4000800007f */
[----:B--2---:R-:W-:Y:S05]  /*18220*/  @!P0 BRA `(.L_x_2299) ;  /* 0xfffffffc00ec8947 */ /* 0x004fea000383ffff */
[----:B------:R-:W-:Y:S05]  /*18230*/  BRA `(.L_x_2298) ;  /* 0xffffff1c00287947 */ /* 0x000fea000383ffff */
.L_x_2349:
[----:B------:R-:W-:Y:S02]  /*18240*/  IMAD.MOV.U32 R13, RZ, RZ, R0 ;  /* 0x000000ffff0d7224 */ /* 0x000fe400078e0000 */
[----:B------:R-:W-:Y:S02]  /*18250*/  IMAD.MOV.U32 R12, RZ, RZ, RZ ;  /* 0x000000ffff0c7224 */ /* 0x000fe400078e00ff */
[----:B------:R-:W-:Y:S02]  /*18260*/  IMAD.MOV.U32 R11, RZ, RZ, 0x1f ;  /* 0x0000001fff0b7424 */ /* 0x000fe400078e00ff */
[----:B------:R-:W-:-:S07]  /*18270*/  IMAD.MOV.U32 R15, RZ, RZ, -0x1 ;  /* 0xffffffffff0f7424 */ /* 0x000fce00078e00ff */
[----:B0-2---:R-:W-:Y:S05]  /*18280*/  WARPSYNC.COLLECTIVE R15, `(.L_x_2423) ;  /* 0x000000000f087348 */ /* 0x005fea0003c00000 */
[----:B------:R1:W3:Y:S02]  /*18290*/  SHFL.IDX P6, R14, R13, R12, R11 ;  /* 0x0000000c0d0e7389 */ /* 0x0002e400000c000b */
[----:B0123--:R-:W-:Y:S01]  /*182a0*/  ENDCOLLECTIVE ;  /* 0x000000000000791b */ /* 0x00ffe20003800000 */
.L_x_2423:
[----:B------:R-:W-:Y:S05]  /*182b0*/  BRA `(.L_x_2424) ;  /* 0xffffffb000507947 */ /* 0x000fea000383ffff */
.L_x_2351:
[----:B------:R-:W-:Y:S01]  /*182c0*/  BSSY B0, `(.L_x_2425) ;  /* 0x0000006000007945 */ /* 0x000fe20003800000 */
[----:B------:R-:W-:-:S07]  /*182d0*/  IMAD.MOV.U32 R15, RZ, RZ, -0x1 ;  /* 0xffffffffff0f7424 */ /* 0x000fce00078e00ff */
[----:B0-2---:R-:W-:Y:S05]  /*182e0*/  WARPSYNC.COLLECTIVE R15, `(.L_x_2426) ;  /* 0x000000000f0c7348 */ /* 0x005fea0003c00000 */
[----:B------:R-:W-:Y:S02]  /*182f0*/  ELECT P6, UR62, PT ;  /* 0x00000000003e782f */ /* 0x000fe400038c0000 */
[----:B------:R-:W-:Y:S01]  /*18300*/  MOV R14, UR62 ;  /* 0x0000003e000e7c02 */ /* 0x000fe20008000f00 */
[----:B0-2---:R-:W-:Y:S10]  /*18310*/  ENDCOLLECTIVE ;  /* 0x000000000000791b */ /* 0x005ff40003800000 */
.L_x_2426:
[----:B------:R-:W-:Y:S05]  /*18320*/  BSYNC B0 ;  /* 0x0000000000007941 */ /* 0x000fea0003800000 */
.L_x_2425:
[----:B------:R-:W-:Y:S05]  /*18330*/  BRA `(.L_x_2427) ;  /* 0xffffffb000587947 */ /* 0x000fea000383ffff */
.L_x_2353:
[----:B0-----:R0:W1:Y:S02]  /*18340*/  SYNCS.PHASECHK.TRANS64.TRYWAIT P0, [R2+URZ+0x38880], R4 ;  /* 0x03888004020075a7 */ /* 0x001064000800017f */
[----:B-1----:R-:W-:Y:S05]  /*18350*/  @!P0 NANOSLEEP.SYNCS 0x989680 ;  /* 0x009896800000895d */ /* 0x002fea0003900000 */
[----:B------:R-:W1:Y:S02]  /*18360*/  @!P0 SYNCS.PHASECHK.TRANS64 P0, [R2+URZ+0x38880], R4 ;  /* 0x03888004020085a7 */ /* 0x000e64000800007f */
[----:B-1----:R-:W-:Y:S05]  /*18370*/  @!P0 BRA `(.L_x_2353) ;  /* 0xfffffffc00f08947 */ /* 0x002fea000383ffff */
[----:B------:R-:W-:Y:S05]  /*18380*/  BRA `(.L_x_2428) ;  /* 0xffffffb000bc7947 */ /* 0x000fea000383ffff */
.L_x_2355:
[----:B-1----:R1:W2:Y:S02]  /*18390*/  SYNCS.PHASECHK.TRANS64.TRYWAIT P0, [R2+URZ+0x38840], R4 ;  /* 0x03884004020075a7 */ /* 0x0022a4000800017f */
[----:B--2---:R-:W-:Y:S05]  /*183a0*/  @!P0 NANOSLEEP.SYNCS 0x989680 ;  /* 0x009896800000895d */ /* 0x004fea0003900000 */
[----:B------:R-:W2:Y:S02]  /*183b0*/  @!P0 SYNCS.PHASECHK.TRANS64 P0, [R2+URZ+0x38840], R4 ;  /* 0x03884004020085a7 */ /* 0x000ea4000800007f */
[----:B--2---:R-:W-:Y:S05]  /*183c0*/  @!P0 BRA `(.L_x_2355) ;  /* 0xfffffffc00f08947 */ /* 0x004fea000383ffff */
[----:B------:R-:W-:Y:S05]  /*183d0*/  BRA `(.L_x_2429) ;  /* 0xffffffb4002c7947 */ /* 0x000fea000383ffff */
.L_x_2359:
[----:B------:R-:W-:Y:S01]  /*183e0*/  IMAD.MOV.U32 R13, RZ, RZ, R0 ;  /* 0x000000ffff0d7224 */ /* 0x000fe200078e0000 */
[----:B------:R-:W-:Y:S01]  /*183f0*/  LOP3.LUT R7, R7, 0x7f, RZ, 0xc0, !PT ;  /* 0x0000007f07077812 */ /* 0x000fe200078ec0ff */
[----:B------:R-:W-:Y:S02]  /*18400*/  IMAD.MOV.U32 R12, RZ, RZ, RZ ;  /* 0x000000ffff0c7224 */ /* 0x000fe400078e00ff */
[----:B------:R-:W-:Y:S01]  /*18410*/  IMAD.MOV.U32 R11, RZ, RZ, 0x181f ;  /* 0x0000181fff0b7424 */ /* 0x000fe200078e00ff */
[----:B------:R-:W-:Y:S01]  /*18420*/  SHF.R.U32.HI R5, RZ, 0x3, R7 ;  /* 0x00000003ff057819 */ /* 0x000fe20000011607 */
[----:B------:R-:W-:Y:S02]  /*18430*/  IMAD.MOV.U32 R15, RZ, RZ, -0x1 ;  /* 0xffffffffff0f7424 */ /* 0x000fe400078e00ff */
[----:B------:R-:W-:Y:S02]  /*18440*/  IMAD R2, R19, R6, RZ ;  /* 0x0000000613027224 */ /* 0x000fe400078e02ff */
[----:B------:R-:W-:-:S07]  /*18450*/  IMAD R3, R8, 0x80, R5 ;  /* 0x0000008008037824 */ /* 0x000fce00078e0205 */
[----:B-----5:R-:W-:Y:S05]  /*18460*/  WARPSYNC.COLLECTIVE R15, `(.L_x_2430) ;  /* 0x000000000f087348 */ /* 0x020fea0003c00000 */
[----:B------:R0:W1:Y:S02]  /*18470*/  SHFL.IDX P6, R14, R13, R12, R11 ;  /* 0x0000000c0d0e7389 */ /* 0x00006400000c000b */
[----:B01---5:R-:W-:Y:S01]  /*18480*/  ENDCOLLECTIVE ;  /* 0x000000000000791b */ /* 0x023fe20003800000 */
.L_x_2430:
[C---:B------:R-:W-:Y:S01]  /*18490*/  VIADD R5, R3.reuse, 0x10 ;  /* 0x0000001003057836 */ /* 0x040fe20000000000 */
[----:B------:R-:W-:Y:S01]  /*184a0*/  ISETP.GE.AND P2, PT, R3, R2, PT ;  /* 0x000000020300720c */ /* 0x000fe20003f46270 */
[----:B------:R-:W-:Y:S02]  /*184b0*/  IMAD.MOV.U32 R13, RZ, RZ, R4 ;  /* 0x000000ffff0d7224 */ /* 0x000fe400078e0004 */
[----:B------:R-:W-:-:S10]  /*184c0*/  IMAD.MOV.U32 R6, RZ, RZ, R14 ;  /* 0x000000ffff067224 */ /* 0x000fd400078e000e */
[----:B------:R-:W-:Y:S05]  /*184d0*/  WARPSYNC.COLLECTIVE R15, `(.L_x_2431) ;  /* 0x000000000f087348 */ /* 0x000fea0003c00000 */
[----:B------:R0:W1:Y:S02]  /*184e0*/  SHFL.IDX P6, R14, R13, R12, R11 ;  /* 0x0000000c0d0e7389 */ /* 0x00006400000c000b */
[----:B01----:R-:W-:Y:S01]  /*184f0*/  ENDCOLLECTIVE ;  /* 0x000000000000791b */ /* 0x003fe20003800000 */
.L_x_2431:
[----:B------:R-:W-:Y:S02]  /*18500*/  IMAD.MOV.U32 R13, RZ, RZ, R0 ;  /* 0x000000ffff0d7224 */ /* 0x000fe400078e0000 */
[----:B------:R-:W-:Y:S02]  /*18510*/  IMAD.MOV.U32 R12, RZ, RZ, 0x1 ;  /* 0x00000001ff0c7424 */ /* 0x000fe400078e00ff */
[----:B------:R-:W-:-:S07]  /*18520*/  IMAD.MOV.U32 R7, RZ, RZ, R14 ;  /* 0x000000ffff077224 */ /* 0x000fce00078e000e */
[----:B------:R-:W-:Y:S05]  /*18530*/  WARPSYNC.COLLECTIVE R15, `(.L_x_2432) ;  /* 0x000000000f087348 */ /* 0x000fea0003c00000 */
[----:B------:R0:W1:Y:S02]  /*18540*/  SHFL.IDX P6, R14, R13, R12, R11 ;  /* 0x0000000c0d0e7389 */ /* 0x00006400000c000b */
[----:B01----:R-:W-:Y:S01]  /*18550*/  ENDCOLLECTIVE ;  /* 0x000000000000791b */ /* 0x003fe20003800000 */
.L_x_2432:
        /* <DEDUP_REMOVED lines=10> */
.L_x_2433:
        /* <DEDUP_REMOVED lines=12> */
.L_x_2434:
        /* <DEDUP_REMOVED lines=17> */
.L_x_2435:
[----:B------:R-:W-:Y:S02]  /*187d0*/  IMAD.MOV.U32 R13, RZ, RZ, R0 ;  /* 0x000000ffff0d7224 */ /* 0x000fe400078e0000 */
[----:B------:R-:W-:Y:S02]  /*187e0*/  IMAD.MOV.U32 R12, RZ, RZ, 0x3 ;  /* 0x00000003ff0c7424 */ /* 0x000fe400078e00ff */
[----:B------:R-:W-:-:S07]  /*187f0*/  IMAD.MOV.U32 R5, RZ, RZ, R14 ;  /* 0x000000ffff057224 */ /* 0x000fce00078e000e */
[----:B------:R-:W-:Y:S05]  /*18800*/  WARPSYNC.COLLECTIVE R15, `(.L_x_2436) ;  /* 0x000000000f087348 */ /* 0x000fea0003c00000 */
[----:B------:R0:W1:Y:S02]  /*18810*/  SHFL.IDX P6, R14, R13, R12, R11 ;  /* 0x0000000c0d0e7389 */ /* 0x00006400000c000b */
[----:B01----:R-:W-:Y:S01]  /*18820*/  ENDCOLLECTIVE ;  /* 0x000000000000791b */ /* 0x003fe20003800000 */
.L_x_2436:
        /* <DEDUP_REMOVED lines=16> */
.L_x_2437:
[----:B------:R-:W-:Y:S02]  /*18930*/  IMAD.MOV.U32 R13, RZ, RZ, R0 ;  /* 0x000000ffff0d7224 */ /* 0x000fe400078e0000 */
[----:B------:R-:W-:Y:S02]  /*18940*/  IMAD.MOV.U32 R12, RZ, RZ, 0x4 ;  /* 0x00000004ff0c7424 */ /* 0x000fe400078e00ff */
[----:B------:R-:W-:-:S07]  /*18950*/  IMAD.MOV.U32 R5, RZ, RZ, R14 ;  /* 0x000000ffff057224 */ /* 0x000fce00078e000e */
[----:B------:R-:W-:Y:S05]  /*18960*/  WARPSYNC.COLLECTIVE R15, `(.L_x_2438) ;  /* 0x000000000f087348 */ /* 0x000fea0003c00000 */
[----:B------:R0:W1:Y:S02]  /*18970*/  SHFL.IDX P6, R14, R13, R12, R11 ;  /* 0x0000000c0d0e7389 */ /* 0x00006400000c000b */
[----:B01----:R-:W-:Y:S01]  /*18980*/  ENDCOLLECTIVE ;  /* 0x000000000000791b */ /* 0x003fe20003800000 */
.L_x_2438:
        /* <DEDUP_REMOVED lines=16> */
.L_x_2439:
[----:B------:R-:W-:Y:S02]  /*18a90*/  IMAD.MOV.U32 R13, RZ, RZ, R0 ;  /* 0x000000ffff0d7224 */ /* 0x000fe400078e0000 */
[----:B------:R-:W-:Y:S02]  /*18aa0*/  IMAD.MOV.U32 R12, RZ, RZ, 0x5 ;  /* 0x00000005ff0c7424 */ /* 0x000fe400078e00ff */
[----:B------:R-:W-:-:S07]  /*18ab0*/  IMAD.MOV.U32 R5, RZ, RZ, R14 ;  /* 0x000000ffff057224 */ /* 0x000fce00078e000e */
[----:B------:R-:W-:Y:S05]  /*18ac0*/  WARPSYNC.COLLECTIVE R15, `(.L_x_2440) ;  /* 0x000000000f087348 */ /* 0x000fea0003c00000 */
[----:B------:R0:W1:Y:S02]  /*18ad0*/  SHFL.IDX P6, R14, R13, R12, R11 ;  /* 0x0000000c0d0e7389 */ /* 0x00006400000c000b */
[----:B01----:R-:W-:Y:S01]  /*18ae0*/  ENDCOLLECTIVE ;  /* 0x000000000000791b */ /* 0x003fe20003800000 */
.L_x_2440:
        /* <DEDUP_REMOVED lines=16> */
.L_x_2441:
[----:B------:R-:W-:Y:S02]  /*18bf0*/  IMAD.MOV.U32 R13, RZ, RZ, R0 ;  /* 0x000000ffff0d7224 */ /* 0x000fe400078e0000 */
[----:B------:R-:W-:Y:S02]  /*18c00*/  IMAD.MOV.U32 R12, RZ, RZ, 0x6 ;  /* 0x00000006ff0c7424 */ /* 0x000fe400078e00ff */
[----:B------:R-:W-:-:S07]  /*18c10*/  IMAD.MOV.U32 R5, RZ, RZ, R14 ;  /* 0x000000ffff057224 */ /* 0x000fce00078e000e */
[----:B------:R-:W-:Y:S05]  /*18c20*/  WARPSYNC.COLLECTIVE R15, `(.L_x_2442) ;  /* 0x000000000f087348 */ /* 0x000fea0003c00000 */
[----:B------:R0:W1:Y:S02]  /*18c30*/  SHFL.IDX P6, R14, R13, R12, R11 ;  /* 0x0000000c0d0e7389 */ /* 0x00006400000c000b */
[----:B01----:R-:W-:Y:S01]  /*18c40*/  ENDCOLLECTIVE ;  /* 0x000000000000791b */ /* 0x003fe20003800000 */
.L_x_2442:
        /* <DEDUP_REMOVED lines=14> */
.L_x_2443:
        /* <DEDUP_REMOVED lines=8> */
.L_x_2444:
        /* <DEDUP_REMOVED lines=14> */
.L_x_2445:
[----:B------:R-:W-:Y:S01]  /*18e90*/  IMAD.MOV.U32 R4, RZ, RZ, R14 ;  /* 0x000000ffff047224 */ /* 0x000fe200078e000e */
[----:B------:R-:W-:Y:S06]  /*18ea0*/  BRA `(.L_x_2446) ;  /* 0xffffffb400947947 */ /* 0x000fec000383ffff */
.L_x_2364:
[----:B-1----:R1:W2:Y:S02]  /*18eb0*/  SYNCS.PHASECHK.TRANS64.TRYWAIT P0, [R17+URZ+0x38820], R0 ;  /* 0x03882000110075a7 */ /* 0x0022a4000800017f */
[----:B--2---:R-:W-:Y:S05]  /*18ec0*/  @!P0 NANOSLEEP.SYNCS 0x989680 ;  /* 0x009896800000895d */ /* 0x004fea0003900000 */
[----:B------:R-:W2:Y:S02]  /*18ed0*/  @!P0 SYNCS.PHASECHK.TRANS64 P0, [R17+URZ+0x38820], R0 ;  /* 0x03882000110085a7 */ /* 0x000ea4000800007f */
[----:B--2---:R-:W-:Y:S05]  /*18ee0*/  @!P0 BRA `(.L_x_2364) ;  /* 0xfffffffc00f08947 */ /* 0x004fea000383ffff */
[----:B------:R-:W-:Y:S05]  /*18ef0*/  BRA `(.L_x_2447) ;  /* 0xffffffb800007947 */ /* 0x000fea000383ffff */
.L_x_2370:
[----:B--2---:R2:W3:Y:S02]  /*18f00*/  SYNCS.PHASECHK.TRANS64.TRYWAIT P0, [R6+URZ+0x38880], R5 ;  /* 0x03888005060075a7 */ /* 0x0044e4000800017f */
[----:B---3--:R-:W-:Y:S05]  /*18f10*/  @!P0 NANOSLEEP.SYNCS 0x989680 ;  /* 0x009896800000895d */ /* 0x008fea0003900000 */
[----:B------:R-:W3:Y:S02]  /*18f20*/  @!P0 SYNCS.PHASECHK.TRANS64 P0, [R6+URZ+0x38880], R5 ;  /* 0x03888005060085a7 */ /* 0x000ee4000800007f */
[----:B---3--:R-:W-:Y:S05]  /*18f30*/  @!P0 BRA `(.L_x_2370) ;  /* 0xfffffffc00f08947 */ /* 0x008fea000383ffff */
[----:B------:R-:W-:Y:S05]  /*18f40*/  BRA `(.L_x_2448) ;  /* 0xffffffb800bc7947 */ /* 0x000fea000383ffff */
.L_x_2376:
[----:B0-----:R0:W3:Y:S02]  /*18f50*/  SYNCS.PHASECHK.TRANS64.TRYWAIT P0, [R6+URZ+0x38840], R5 ;  /* 0x03884005060075a7 */ /* 0x0010e4000800017f */
[----:B---3--:R-:W-:Y:S05]  /*18f60*/  @!P0 NANOSLEEP.SYNCS 0x989680 ;  /* 0x009896800000895d */ /* 0x008fea0003900000 */
[----:B------:R-:W3:Y:S02]  /*18f70*/  @!P0 SYNCS.PHASECHK.TRANS64 P0, [R6+URZ+0x38840], R5 ;  /* 0x03884005060085a7 */ /* 0x000ee4000800007f */
[----:B---3--:R-:W-:Y:S05]  /*18f80*/  @!P0 BRA `(.L_x_2376) ;  /* 0xfffffffc00f08947 */ /* 0x008fea000383ffff */
[----:B------:R-:W-:Y:S05]  /*18f90*/  BRA `(.L_x_2449) ;  /* 0xffffffbc007c7947 */ /* 0x000fea000383ffff */
.L_x_2383:
[----:B--2---:R2:W3:Y:S02]  /*18fa0*/  SYNCS.PHASECHK.TRANS64.TRYWAIT P0, [R19+URZ+0x38870], R4 ;  /* 0x03887004130075a7 */ /* 0x0044e4000800017f */
[----:B---3--:R-:W-:Y:S05]  /*18fb0*/  @!P0 NANOSLEEP.SYNCS 0x989680 ;  /* 0x009896800000895d */ /* 0x008fea0003900000 */
[----:B------:R-:W3:Y:S02]  /*18fc0*/  @!P0 SYNCS.PHASECHK.TRANS64 P0, [R19+URZ+0x38870], R4 ;  /* 0x03887004130085a7 */ /* 0x000ee4000800007f */
[----:B---3--:R-:W-:Y:S05]  /*18fd0*/  @!P0 BRA `(.L_x_2383) ;  /* 0xfffffffc00f08947 */ /* 0x008fea000383ffff */
[----:B------:R-:W-:Y:S05]  /*18fe0*/  BRA `(.L_x_2450) ;  /* 0xffffffc000547947 */ /* 0x000fea000383ffff */
.L_x_2385:
[----:B--2---:R2:W3:Y:S02]  /*18ff0*/  SYNCS.PHASECHK.TRANS64.TRYWAIT P0, [R19+URZ+0x38860], R4 ;  /* 0x03886004130075a7 */ /* 0x0044e4000800017f */
[----:B---3--:R-:W-:Y:S05]  /*19000*/  @!P0 NANOSLEEP.SYNCS 0x989680 ;  /* 0x009896800000895d */ /* 0x008fea0003900000 */
[----:B------:R-:W3:Y:S02]  /*19010*/  @!P0 SYNCS.PHASECHK.TRANS64 P0, [R19+URZ+0x38860], R4 ;  /* 0x03886004130085a7 */ /* 0x000ee4000800007f */
[----:B---3--:R-:W-:Y:S05]  /*19020*/  @!P0 BRA `(.L_x_2385) ;  /* 0xfffffffc00f08947 */ /* 0x008fea000383ffff */
[----:B------:R-:W-:Y:S05]  /*19030*/  BRA `(.L_x_2451) ;  /* 0xffffffc0005c7947 */ /* 0x000fea000383ffff */
.L_x_2392:
[----:B-1----:R1:W2:Y:S02]  /*19040*/  SYNCS.PHASECHK.TRANS64.TRYWAIT P1, [R2+URZ+0x38870], R0 ;  /* 0x03887000020075a7 */ /* 0x0022a4000802017f */
[----:B--2---:R-:W-:Y:S05]  /*19050*/  @!P1 NANOSLEEP.SYNCS 0x989680 ;  /* 0x009896800000995d */ /* 0x004fea0003900000 */
[----:B------:R-:W2:Y:S02]  /*19060*/  @!P1 SYNCS.PHASECHK.TRANS64 P1, [R2+URZ+0x38870], R0 ;  /* 0x03887000020095a7 */ /* 0x000ea4000802007f */
[----:B--2---:R-:W-:Y:S05]  /*19070*/  @!P1 BRA `(.L_x_2392) ;  /* 0xfffffffc00f09947 */ /* 0x004fea000383ffff */
[----:B------:R-:W-:Y:S05]  /*19080*/  BRA `(.L_x_2452) ;  /* 0xffffffcc009c7947 */ /* 0x000fea000383ffff */
.L_x_2394:
[----:B-1----:R1:W2:Y:S02]  /*19090*/  SYNCS.PHASECHK.TRANS64.TRYWAIT P1, [R2+URZ+0x38860], R0 ;  /* 0x03886000020075a7 */ /* 0x0022a4000802017f */
[----:B--2---:R-:W-:Y:S05]  /*190a0*/  @!P1 NANOSLEEP.SYNCS 0x989680 ;  /* 0x009896800000995d */ /* 0x004fea0003900000 */
[----:B------:R-:W2:Y:S02]  /*190b0*/  @!P1 SYNCS.PHASECHK.TRANS64 P1, [R2+URZ+0x38860], R0 ;  /* 0x03886000020095a7 */ /* 0x000ea4000802007f */
[----:B--2---:R-:W-:Y:S05]  /*190c0*/  @!P1 BRA `(.L_x_2394) ;  /* 0xfffffffc00f09947 */ /* 0x004fea000383ffff */
[----:B------:R-:W-:Y:S05]  /*190d0*/  BRA `(.L_x_2453) ;  /* 0xffffffcc00a47947 */ /* 0x000fea000383ffff */
.L_x_2407:
[----:B0-----:R0:W1:Y:S02]  /*190e0*/  SYNCS.PHASECHK.TRANS64.TRYWAIT P0, [R0+URZ+0x38820], R3 ;  /* 0x03882003000075a7 */ /* 0x001064000800017f */
[----:B-1----:R-:W-:Y:S05]  /*190f0*/  @!P0 NANOSLEEP.SYNCS 0x989680 ;  /* 0x009896800000895d */ /* 0x002fea0003900000 */
[----:B------:R-:W1:Y:S02]  /*19100*/  @!P0 SYNCS.PHASECHK.TRANS64 P0, [R0+URZ+0x38820], R3 ;  /* 0x03882003000085a7 */ /* 0x000e64000800007f */
[----:B-1----:R-:W-:Y:S05]  /*19110*/  @!P0 BRA `(.L_x_2407) ;  /* 0xfffffffc00f08947 */ /* 0x002fea000383ffff */
[----:B------:R-:W-:Y:S05]  /*19120*/  BRA `(.L_x_2454) ;  /* 0xffffffe800c07947 */ /* 0x000fea000383ffff */
.L_x_2408:
        /* <DEDUP_REMOVED lines=11> */
.L_x_2456:
[----:B------:R-:W-:Y:S05]  /*191e0*/  BSYNC B0 ;  /* 0x0000000000007941 */ /* 0x000fea0003800000 */
.L_x_2455:
[----:B------:R-:W-:Y:S05]  /*191f0*/  BRA `(.L_x_2457) ;  /* 0xffffffe800a87947 */ /* 0x000fea000383ffff */
.L_x_2411:
[----:B------:R-:W-:Y:S01]  /*19200*/  BSSY B1, `(.L_x_2458) ;  /* 0x0000006000017945 */ /* 0x000fe20003800000 */
[----:B------:R-:W-:-:S07]  /*19210*/  IMAD.MOV.U32 R15, RZ, RZ, -0x1 ;  /* 0xffffffffff0f7424 */ /* 0x000fce00078e00ff */
[----:B01----:R-:W-:Y:S05]  /*19220*/  WARPSYNC.COLLECTIVE R15, `(.L_x_2459) ;  /* 0x000000000f0c7348 */ /* 0x003fea0003c00000 */
[----:B------:R-:W-:Y:S02]  /*19230*/  ELECT P6, UR62, PT ;  /* 0x00000000003e782f */ /* 0x000fe400038c0000 */
[----:B------:R-:W-:Y:S01]  /*19240*/  MOV R14, UR62 ;  /* 0x0000003e000e7c02 */ /* 0x000fe20008000f00 */
[----:B01----:R-:W-:Y:S10]  /*19250*/  ENDCOLLECTIVE ;  /* 0x000000000000791b */ /* 0x003ff40003800000 */
.L_x_2459:
[----:B------:R-:W-:Y:S05]  /*19260*/  BSYNC B1 ;  /* 0x0000000000017941 */ /* 0x000fea0003800000 */
.L_x_2458:
[----:B------:R-:W-:Y:S05]  /*19270*/  BRA `(.L_x_2460) ;  /* 0xffffffe800a07947 */ /* 0x000fea000383ffff */
.L_x_2413:
[----:B0-----:R0:W1:Y:S02]  /*19280*/  SYNCS.PHASECHK.TRANS64.TRYWAIT P1, [R6+URZ], R5 ;  /* 0x00000005060075a7 */ /* 0x001064000802017f */
[----:B-1----:R-:W-:Y:S05]  /*19290*/  @!P1 NANOSLEEP.SYNCS 0x989680 ;  /* 0x009896800000995d */ /* 0x002fea0003900000 */
[----:B------:R-:W1:Y:S02]  /*192a0*/  @!P1 SYNCS.PHASECHK.TRANS64 P1, [R6+URZ], R5 ;  /* 0x00000005060095a7 */ /* 0x000e64000802007f */
[----:B-1----:R-:W-:Y:S05]  /*192b0*/  @!P1 BRA `(.L_x_2413) ;  /* 0xfffffffc00f09947 */ /* 0x002fea000383ffff */
[----:B------:R-:W-:Y:S05]  /*192c0*/  BRA `(.L_x_2461) ;  /* 0xffffffe800dc7947 */ /* 0x000fea000383ffff */
.L_x_2414:
[----:B-1----:R1:W2:Y:S02]  /*192d0*/  SYNCS.PHASECHK.TRANS64.TRYWAIT P1, [R7+URZ], R2 ;  /* 0x00000002070075a7 */ /* 0x0022a4000802017f */
[----:B--2---:R-:W-:Y:S05]  /*192e0*/  @!P1 NANOSLEEP.SYNCS 0x989680 ;  /* 0x009896800000995d */ /* 0x004fea0003900000 */
[----:B------:R-:W2:Y:S02]  /*192f0*/  @!P1 SYNCS.PHASECHK.TRANS64 P1, [R7+URZ], R2 ;  /* 0x00000002070095a7 */ /* 0x000ea4000802007f */
[----:B--2---:R-:W-:Y:S05]  /*19300*/  @!P1 BRA `(.L_x_2414) ;  /* 0xfffffffc00f09947 */ /* 0x004fea000383ffff */
[----:B------:R-:W-:Y:S05]  /*19310*/  BRA `(.L_x_2462) ;  /* 0xffffffe800d07947 */ /* 0x000fea000383ffff */
.L_x_2416:
[----:B--2---:R2:W3:Y:S02]  /*19320*/  SYNCS.PHASECHK.TRANS64.TRYWAIT P1, [R4+URZ+0x38860], R5 ;  /* 0x03886005040075a7 */ /* 0x0044e4000802017f */
[----:B---3--:R-:W-:Y:S05]  /*19330*/  @!P1 NANOSLEEP.SYNCS 0x989680 ;  /* 0x009896800000995d */ /* 0x008fea0003900000 */
[----:B------:R-:W3:Y:S02]  /*19340*/  @!P1 SYNCS.PHASECHK.TRANS64 P1, [R4+URZ+0x38860], R5 ;  /* 0x03886005040095a7 */ /* 0x000ee4000802007f */
[----:B---3--:R-:W-:Y:S05]  /*19350*/  @!P1 BRA `(.L_x_2416) ;  /* 0xfffffffc00f09947 */ /* 0x008fea000383ffff */
[----:B------:R-:W-:Y:S05]  /*19360*/  BRA `(.L_x_2463) ;  /* 0xffffffe800d47947 */ /* 0x000fea000383ffff */
.L_x_2418:
[----:B---3--:R3:W4:Y:S02]  /*19370*/  SYNCS.PHASECHK.TRANS64.TRYWAIT P1, [R3+URZ+0x38860], R2 ;  /* 0x03886002030075a7 */ /* 0x008724000802017f */
[----:B----4-:R-:W-:Y:S05]  /*19380*/  @!P1 NANOSLEEP.SYNCS 0x989680 ;  /* 0x009896800000995d */ /* 0x010fea0003900000 */
[----:B------:R-:W4:Y:S02]  /*19390*/  @!P1 SYNCS.PHASECHK.TRANS64 P1, [R3+URZ+0x38860], R2 ;  /* 0x03886002030095a7 */ /* 0x000f24000802007f */
[----:B----4-:R-:W-:Y:S05]  /*193a0*/  @!P1 BRA `(.L_x_2418) ;  /* 0xfffffffc00f09947 */ /* 0x010fea000383ffff */
[----:B------:R-:W-:Y:S05]  /*193b0*/  BRA `(.L_x_2464) ;  /* 0xffffffe800d47947 */ /* 0x000fea000383ffff */
.L_x_2420:
[----:B----4-:R4:W0:Y:S02]  /*193c0*/  SYNCS.PHASECHK.TRANS64.TRYWAIT P0, [R4+URZ+0x38880], R5 ;  /* 0x03888005040075a7 */ /* 0x010824000800017f */
[----:B0-----:R-:W-:Y:S05]  /*193d0*/  @!P0 NANOSLEEP.SYNCS 0x989680 ;  /* 0x009896800000895d */ /* 0x001fea0003900000 */
[----:B------:R-:W0:Y:S02]  /*193e0*/  @!P0 SYNCS.PHASECHK.TRANS64 P0, [R4+URZ+0x38880], R5 ;  /* 0x03888005040085a7 */ /* 0x000e24000800007f */
[----:B0-----:R-:W-:Y:S05]  /*193f0*/  @!P0 BRA `(.L_x_2420) ;  /* 0xfffffffc00f08947 */ /* 0x001fea000383ffff */
[----:B------:R-:W-:Y:S05]  /*19400*/  BRA `(.L_x_2421) ;  /* 0xffffffe800d07947 */ /* 0x000fea000383ffff */
.L_x_2465:
        /* <DEDUP_REMOVED lines=15> */
.L_x_13264:


//--------------------- .text._ZN7cutlass13device_kernelIN5flash11enable_sm90INS1_16FlashAttnFwdSm90INS1_25CollectiveMainloopFwdSm90ILi2EN4cute5tupleIJNS5_1CILi1EEES8_S8_EEENS6_IJNS7_ILi128EEESA_NS7_ILi256EEEEEELi256ENS_12float_e4m3_tEfNS_4arch4Sm90ELb1ELb0ELb0ELb1ELb0ELb1ELb0ELb1ELb1ELb1ELb1ELb0EEENS1_21CollectiveEpilogueFwdINS6_IJSA_SB_SA_EEES9_NS_10bfloat16_tESF_Li256ELb1ELb1ELb1ELb1EEENS1_36VarlenDynamicPersistentTileSchedulerILi128ELi128ELi256ELi128ELb1ELb1ELb1ELb1ELb1ELb1EEEEEEEEEvNT_6ParamsE --------------------------
	.section	.text._ZN7cutlass13device_kernelIN5flash11enable_sm90INS1_16FlashAttnFwdSm90INS1_25CollectiveMainloopFwdSm90ILi2EN4cute5tupleIJNS5_1CILi1EEES8_S8_EEENS6_IJNS7_ILi128EEESA_NS7_ILi256EEEEEELi256ENS_12float_e4m3_tEfNS_4arch4Sm90ELb1ELb0ELb0ELb1ELb0ELb1ELb0ELb1ELb1ELb1ELb1ELb0EEENS1_21CollectiveEpilogueFwdINS6_IJSA_SB_SA_EEES9_NS_10bfloat16_tESF_Li256ELb1ELb1ELb1ELb1EEENS1_36VarlenDynamicPersistentTileSchedulerILi128ELi128ELi256ELi128ELb1ELb1ELb1ELb1ELb1ELb1EEEEEEEEEvNT_6ParamsE,"ax",@progbits
	.align	128
.text._ZN7cutlass13device_kernelIN5flash11enable_sm90INS1_16FlashAttnFwdSm90INS1_25CollectiveMainloopFwdSm90ILi2EN4cute5tupleIJNS5_1CILi1EEES8_S8_EEENS6_IJNS7_ILi128EEESA_NS7_ILi256EEEEEELi256ENS_12float_e4m3_tEfNS_4arch4Sm90ELb1ELb0ELb0ELb1ELb0ELb1ELb0ELb1ELb1ELb1ELb1ELb0EEENS1_21CollectiveEpilogueFwdINS6_IJSA_SB_SA_EEES9_NS_10bfloat16_tESF_Li256ELb1ELb1ELb1ELb1EEENS1_36VarlenDynamicPersistentTileSchedulerILi128ELi128ELi256ELi128ELb1ELb1ELb1ELb1ELb1ELb1EEEEEEEEEvNT_6ParamsE:
        .type           _ZN7cutlass13device_kernelIN5flash11enable_sm90INS1_16FlashAttnFwdSm90INS1_25CollectiveMainloopFwdSm90ILi2EN4cute5tupleIJNS5_1CILi1EEES8_S8_EEENS6_IJNS7_ILi128EEESA_NS7_ILi256EEEEEELi256ENS_12float_e4m3_tEfNS_4arch4Sm90ELb1ELb0ELb0ELb1ELb0ELb1ELb0ELb1ELb1ELb1ELb1ELb0EEENS1_21CollectiveEpilogueFwdINS6_IJSA_SB_SA_EEES9_NS_10bfloat16_tESF_Li256ELb1ELb1ELb1ELb1EEENS1_36VarlenDynamicPersistentTileSchedulerILi128ELi128ELi256ELi128ELb1ELb1ELb1ELb1ELb1ELb1EEEEEEEEEvNT_6ParamsE,@function
        .size           _ZN7cutlass13device_kernelIN5flash11enable_sm90INS1_16FlashAttnFwdSm90INS1_25CollectiveMainloopFwdSm90ILi2EN4cute5tupleIJNS5_1CILi1EEES8_S8_EEENS6_IJNS7_ILi128EEESA_NS7_ILi256EEEEEELi256ENS_12float_e4m3_tEfNS_4arch4Sm90ELb1ELb0ELb0ELb1ELb0ELb1ELb0ELb1ELb1ELb1ELb1ELb0EEENS1_21CollectiveEpilogueFwdINS6_IJSA_SB_SA_EEES9_NS_10bfloat16_tESF_Li256ELb1ELb1ELb1ELb1EEENS1_36VarlenDynamicPersistentTileSchedulerILi128ELi128ELi256ELi128ELb1ELb1ELb1ELb1ELb1ELb1EEEEEEEEEvNT_6ParamsE,(.L_x_13265 - _ZN7cutlass13device_kernelIN5flash11enable_sm90INS1_16FlashAttnFwdSm90INS1_25CollectiveMainloopFwdSm90ILi2EN4cute5tupleIJNS5_1CILi1EEES8_S8_EEENS6_IJNS7_ILi128EEESA_NS7_ILi256EEEEEELi256ENS_12float_e4m3_tEfNS_4arch4Sm90ELb1ELb0ELb0ELb1ELb0ELb1ELb0ELb1ELb1ELb1ELb1ELb0EEENS1_21CollectiveEpilogueFwdINS6_IJSA_SB_SA_EEES9_NS_10bfloat16_tESF_Li256ELb1ELb1ELb1ELb1EEENS1_36VarlenDynamicPersistentTileSchedulerILi128ELi128ELi256ELi128ELb1ELb1ELb1ELb1ELb1ELb1EEEEEEEEEvNT_6ParamsE)
        .other          _ZN7cutlass13device_kernelIN5flash11enable_sm90INS1_16FlashAttnFwdSm90INS1_25CollectiveMainloopFwdSm90ILi2EN4cute5tupleIJNS5_1CILi1EEES8_S8_EEENS6_IJNS7_ILi128EEESA_NS7_ILi256EEEEEELi256ENS_12float_e4m3_tEfNS_4arch4Sm90ELb1ELb0ELb0ELb1ELb0ELb1ELb0ELb1ELb1ELb1ELb1ELb0EEENS1_21CollectiveEpilogueFwdINS6_IJSA_SB_SA_EEES9_NS_10bfloat16_tESF_Li256ELb1ELb1ELb1ELb1EEENS1_36VarlenDynamicPersistentTileSchedulerILi128ELi128ELi256ELi128ELb1ELb1ELb1ELb1ELb1ELb1EEEEEEEEEvNT_6ParamsE,@"STO_CUDA_ENTRY STV_DEFAULT"
_ZN7cutlass13device_kernelIN5flash11enable_sm90INS1_16FlashAttnFwdSm90INS1_25CollectiveMainloopFwdSm90ILi2EN4cute5tupleIJNS5_1CILi1EEES8_S8_EEENS6_IJNS7_ILi128EEESA_NS7_ILi256EEEEEELi256ENS_12float_e4m3_tEfNS_4arch4Sm90ELb1ELb0ELb0ELb1ELb0ELb1ELb0ELb1ELb1ELb1ELb1ELb0EEENS1_21CollectiveEpilogueFwdINS6_IJSA_SB_SA_EEES9_NS_10bfloat16_tESF_Li256ELb1ELb1ELb1ELb1EEENS1_36VarlenDynamicPersistentTileSchedulerILi128ELi128ELi256ELi128ELb1ELb1ELb1ELb1ELb1ELb1EEEEEEEEEvNT_6ParamsE:
        /* <DEDUP_REMOVED lines=24> */
.L_x_2467:
[----:B------:R-:W-:Y:S05]  /*0180*/  BSYNC B0 ;  /* 0x0000000000007941 */ /* 0x000fea0003800000 */
.L_x_2466:
        /* <DEDUP_REMOVED lines=41> */
.L_x_2468:
        /* <DEDUP_REMOVED lines=22> */
.L_x_2469:
        /* <DEDUP_REMOVED lines=18> */
.L_x_2470:
        /* <DEDUP_REMOVED lines=22> */
.L_x_2471:
        /* <DEDUP_REMOVED lines=22> */
.L_x_2472:
        /* <DEDUP_REMOVED lines=8> */
.L_x_2475:
        /* <DEDUP_REMOVED lines=40> */
[C---:B------:R-:W-:Y:S01]  /*0c60*/  LOP3.LUT R5, R4.reuse, 0x3fffff0, RZ, 0xc0, !PT ;  /* 0x03fffff004057812 */ /* 0x040fe200078ec0ff */
[----:B------:R-:W-:Y:S01]  /*0c70*/  STL [R1+0x124], R14 ;  /* 0x0001240e01007387 */ /* 0x000fe20000100800 */
[----:B------:R-:W-:Y:S02]  /*0c80*/  LEA.HI R4, R4, R7, RZ, 0x1 ;  /* 0x0000000704047211 */ /* 0x000fe400078f08ff */
[----:B------:R-:W-:Y:S01]  /*0c90*/  LOP3.LUT R6, R6, 0xfffffc00, RZ, 0xc0, !PT ;  /* 0xfffffc0006067812 */ /* 0x000fe200078ec0ff */
[----:B------:R-:W-:Y:S01]  /*0ca0*/  IMAD.IADD R5, R0, 0x1, -R5 ;  /* 0x0000000100057824 */ /* 0x000fe200078e0a05 */
[----:B------:R-:W-:Y:S02]  /*0cb0*/  LEA.HI R10, R8, R14, RZ, 0x2 ;  /* 0x0000000e080a7211 */ /* 0x000fe400078f10ff */
[----:B------:R-:W-:Y:S01]  /*0cc0*/  LOP3.LUT R4, R4, 0x1ffffffe, RZ, 0xc0, !PT ;  /* 0x1ffffffe04047812 */ /* 0x000fe200078ec0ff */
[----:B------:R-:W-:Y:S01]  /*0cd0*/  IMAD R9, R5, 0x40, R6 ;  /* 0x0000004005097824 */ /* 0x000fe200078e0206 */
[----:B------:R-:W-:-:S02]  /*0ce0*/  SHF.R.S32.HI R5, RZ, 0x7, R2 ;  /* 0x00000007ff057819 */ /* 0x000fc40000011402 */
[----:B------:R-:W-:Y:S01]  /*0cf0*/  SHF.R.S32.HI R11, RZ, 0x2, R10 ;  /* 0x00000002ff0b7819 */ /* 0x000fe2000001140a */
[----:B------:R-:W-:Y:S01]  /*0d00*/  IMAD.IADD R4, R7, 0x1, -R4 ;  /* 0x0000000107047824 */ /* 0x000fe200078e0a04 */
[----:B------:R-:W-:Y:S02]  /*0d10*/  LEA.HI R2, R2, R5, RZ, 0x1 ;  /* 0x0000000502027211 */ /* 0x000fe400078f08ff */
[----:B------:R-:W-:Y:S02]  /*0d20*/  SHF.R.S32.HI R12, RZ, 0x1f, R10 ;  /* 0x0000001fff0c7819 */ /* 0x000fe4000001140a */
[----:B------:R-:W-:Y:S02]  /*0d30*/  LOP3.LUT R2, R2, 0x3fffffe, RZ, 0xc0, !PT ;  /* 0x03fffffe02027812 */ /* 0x000fe400078ec0ff */
[----:B------:R-:W-:Y:S02]  /*0d40*/  LEA.HI R6, R3, R0, RZ, 0x2 ;  /* 0x0000000003067211 */ /* 0x000fe400078f10ff */
[----:B------:R-:W-:Y:S01]  /*0d50*/  LEA.HI R12, R12, R11, RZ, 0x3 ;  /* 0x0000000b0c0c7211 */ /* 0x000fe200078f18ff */
[----:B------:R-:W-:Y:S01]  /*0d60*/  IMAD.IADD R2, R5, 0x1, -R2 ;  /* 0x0000000105027824 */ /* 0x000fe200078e0a02 */
[----:B------:R-:W-:-:S02]  /*0d70*/  LOP3.LUT R7, R6, 0xfffffffc, RZ, 0xc0, !PT ;  /* 0xfffffffc06077812 */ /* 0x000fc400078ec0ff */
        /* <DEDUP_REMOVED lines=14> */
[----:B------:R-:W-:Y:S01]  /*0e60*/  LOP3.LUT R10, R10, 0x7ffffffc, RZ, 0xc0, !PT ;  /* 0x7ffffffc0a0a7812 */ /* 0x000fe200078ec0ff */
[----:B------:R-:W-:Y:S01]  /*0e70*/  IMAD R11, R8, 0x10, R11 ;  /* 0x00000010080b7824 */ /* 0x000fe200078e020b */
[----:B------:R-:W-:Y:S01]  /*0e80*/  LOP3.LUT R6, R6, 0x1ffffffe, RZ, 0xc0, !PT ;  /* 0x1ffffffe06067812 */ /* 0x000fe200078ec0ff */
[----:B------:R-:W-:Y:S01]  /*0e90*/  VIADD R20, R19, 0x20 ;  /* 0x0000002013147836 */ /* 0x000fe20000000000 */
[----:B------:R-:W-:Y:S01]  /*0ea0*/  LOP3.LUT R13, R3, 0xfffffc00, RZ, 0xc0, !PT ;  /* 0xfffffc00030d7812 */ /* 0x000fe200078ec0ff */
[----:B------:R-:W-:Y:S01]  /*0eb0*/  IMAD R11, R2, 0x40, R11 ;  /* 0x00000040020b7824 */ /* 0x000fe200078e020b */
[----:B------:R-:W-:Y:S01]  /*0ec0*/  SHF.R.S32.HI R2, RZ, 0x1f, R19 ;  /* 0x0000001fff027819 */ /* 0x000fe20000011413 */
[C---:B0-----:R-:W-:Y:S01]  /*0ed0*/  IMAD.SHL.U32 R0, R19.reuse, 0x80, RZ ;  /* 0x0000008013007824 */ /* 0x041fe200078e00ff */
[----:B------:R-:W-:Y:S01]  /*0ee0*/  SHF.R.S32.HI R4, RZ, 0x1f, R12 ;  /* 0x0000001fff047819 */ /* 0x000fe2000001140c */
[----:B------:R-:W-:Y:S01]  /*0ef0*/  VIADD R8, R19, 0x60 ;  /* 0x0000006013087836 */ /* 0x000fe20000000000 */
[----:B------:R-:W-:Y:S01]  /*0f00*/  SHF.R.S32.HI R2, RZ, 0x1f, R20 ;  /* 0x0000001fff027819 */ /* 0x000fe20000011414 */
[----:B------:R-:W-:Y:S01]  /*0f10*/  IMAD.SHL.U32 R3, R12, 0x80, RZ ;  /* 0x000000800c037824 */ /* 0x000fe200078e00ff */
[----:B------:R-:W-:Y:S01]  /*0f20*/  LOP3.LUT R15, R0, 0x380, RZ, 0xc0, !PT ;  /* 0x00000380000f7812 */ /* 0x000fe200078ec0ff */
[----:B------:R-:W-:Y:S01]  /*0f30*/  IMAD.SHL.U32 R0, R20, 0x80, RZ ;  /* 0x0000008014007824 */ /* 0x000fe200078e00ff */
[----:B------:R-:W-:Y:S01]  /*0f40*/  IADD3 R6, R7, -R6, RZ ;  /* 0x8000000607067210 */ /* 0x000fe20007ffe0ff */
[C---:B------:R-:W-:Y:S01]  /*0f50*/  IMAD.SHL.U32 R16, R5.reuse, 0x10, RZ ;  /* 0x0000001005107824 */ /* 0x040fe200078e00ff */
[----:B------:R-:W-:Y:S01]  /*0f60*/  SHF.R.S32.HI R7, RZ, 0x1f, R8 ;  /* 0x0000001fff077819 */ /* 0x000fe20000011408 */
[----:B------:R-:W-:Y:S01]  /*0f70*/  IMAD.SHL.U32 R22, R5, 0x8, RZ ;  /* 0x0000000805167824 */ /* 0x000fe200078e00ff */
[----:B------:R-:W-:Y:S01]  /*0f80*/  LEA.HI R4, R4, R12, RZ, 0x3 ;  /* 0x0000000c04047211 */ /* 0x000fe200078f18ff */
[----:B------:R-:W-:Y:S01]  /*0f90*/  STL [R1+0x1b0], R11 ;  /* 0x0001b00b01007387 */ /* 0x000fe20000100800 */
[----:B------:R-:W-:Y:S01]  /*0fa0*/  LEA.HI R2, R2, R20, RZ, 0x3 ;  /* 0x0000001402027211 */ /* 0x000fe200078f18ff */
[----:B------:R-:W-:Y:S01]  /*0fb0*/  IMAD.SHL.U32 R5, R8, 0x80, RZ ;  /* 0x0000008008057824 */ /* 0x000fe200078e00ff */
[----:B------:R-:W-:Y:S01]  /*0fc0*/  LOP3.LUT R12, R0, 0x380, RZ, 0xc0, !PT ;  /* 0x00000380000c7812 */ /* 0x000fe200078ec0ff */
[----:B------:R0:W-:Y:S01]  /*0fd0*/  STL [R1+0x78], R13 ;  /* 0x0000780d01007387 */ /* 0x0001e20000100800 */
[----:B------:R-:W-:Y:S01]  /*0fe0*/  LOP3.LUT R9, R3, 0x380, RZ, 0xc0, !PT ;  /* 0x0000038003097812 */ /* 0x000fe200078ec0ff */
[----:B------:R-:W-:Y:S01]  /*0ff0*/  IMAD.SHL.U32 R2, R2, 0x80, RZ ;  /* 0x0000008002027824 */ /* 0x000fe200078e00ff */
[----:B------:R-:W-:Y:S01]  /*1000*/  LOP3.LUT R0, R15, 0x70, R16, 0xf8, !PT ;  /* 0x000000700f007812 */ /* 0x000fe200078ef810 */
[----:B------:R-:W-:Y:S01]  /*1010*/  IMAD.SHL.U32 R4, R4, 0x80, RZ ;  /* 0x0000008004047824 */ /* 0x000fe200078e00ff */
[----:B------:R-:W-:Y:S01]  /*1020*/  SHF.R.U32.HI R3, RZ, 0x3, R15 ;  /* 0x00000003ff037819 */ /* 0x000fe2000001160f */
[C---:B------:R-:W-:Y:S01]  /*1030*/  VIADD R15, R22.reuse, 0xc0 ;  /* 0x000000c0160f7836 */ /* 0x040fe20000000000 */
[----:B------:R-:W-:Y:S01]  /*1040*/  IADD3 R20, R22, 0x80, RZ ;  /* 0x0000008016147810 */ /* 0x000fe20007ffe0ff */
[----:B------:R-:W-:Y:S01]  /*1050*/  IMAD.IADD R10, R14, 0x1, -R10 ;  /* 0x000000010e0a7824 */ /* 0x000fe200078e0a0a */
[----:B------:R-:W-:Y:S01]  /*1060*/  LEA.HI R7, R7, R8, RZ, 0x3 ;  /* 0x0000000807077211 */ /* 0x000fe200078f18ff */
[----:B------:R-:W-:Y:S01]  /*1070*/  VIADD R233, R22, 0x40 ;  /* 0x0000004016e97836 */ /* 0x000fe20000000000 */
[----:B0-----:R-:W-:Y:S01]  /*1080*/  LOP3.LUT R13, R13, R0, R3, 0xf6, !PT ;  /* 0x000000000d0d7212 */ /* 0x001fe200078ef603 */
[----:B------:R0:W-:Y:S01]  /*1090*/  STL [R1+0x58], R20 ;  /* 0x0000581401007387 */ /* 0x0001e20000100800 */
[----:B------:R-:W-:Y:S01]  /*10a0*/  LOP3.LUT R8, R5, 0x380, RZ, 0xc0, !PT ;  /* 0x0000038005087812 */ /* 0x000fe200078ec0ff */
[----:B------:R-:W-:Y:S01]  /*10b0*/  IMAD.SHL.U32 R7, R7, 0x80, RZ ;  /* 0x0000008007077824 */ /* 0x000fe200078e00ff */
[----:B------:R-:W-:Y:S01]  /*10c0*/  LOP3.LUT R2, R2, 0xfffffc00, RZ, 0xc0, !PT ;  /* 0xfffffc0002027812 */ /* 0x000fe200078ec0ff */
[----:B------:R1:W-:Y:S01]  /*10d0*/  STL [R1+0x60], R15 ;  /* 0x0000600f01007387 */ /* 0x0003e20000100800 */
[----:B------:R-:W-:-:S02]  /*10e0*/  SHF.R.U32.HI R3, RZ, 0x3, R12 ;  /* 0x00000003ff037819 */ /* 0x000fc4000001160c */
[----:B------:R-:W-:Y:S01]  /*10f0*/  LOP3.LUT R0, R12, 0x70, R16, 0xf8, !PT ;  /* 0x000000700c007812 */ /* 0x000fe200078ef810 */
[----:B------:R2:W-:Y:S01]  /*1100*/  STL [R1+0x84], R13 ;  /* 0x0000840d01007387 */ /* 0x0005e20000100800 */
[----:B------:R-:W-:Y:S02]  /*1110*/  LOP3.LUT R4, R4, 0xfffffc00, RZ, 0xc0, !PT ;  /* 0xfffffc0004047812 */ /* 0x000fe400078ec0ff */
[----:B0-----:R-:W-:Y:S02]  /*1120*/  SHF.R.S32.HI R20, RZ, 0x1f, R20 ;  /* 0x0000001fff147819 */ /* 0x001fe40000011414 */
[----:B------:R-:W-:Y:S02]  /*1130*/  SHF.R.U32.HI R12, RZ, 0x3, R9 ;  /* 0x00000003ff0c7819 */ /* 0x000fe40000011609 */
[----:B-1----:R-:W-:Y:S01]  /*1140*/  SHF.R.S32.HI R15, RZ, 0x1f, R15 ;  /* 0x0000001fff0f7819 */ /* 0x002fe2000001140f */
[----:B------:R-:W-:Y:S01]  /*1150*/  STL [R1+0xa0], R20 ;  /* 0x0000a01401007387 */ /* 0x000fe20000100800 */
[----:B------:R-:W-:Y:S01]  /*1160*/  LOP3.LUT R5, R9, 0x70, R16, 0xf8, !PT ;  /* 0x0000007009057812 */ /* 0x000fe200078ef810 */
[----:B--2---:R-:W-:Y:S01]  /*1170*/  IMAD.IADD R13, R18, 0x1, R13 ;  /* 0x00000001120d7824 */ /* 0x004fe200078e020d */
[----:B------:R-:W-:Y:S01]  /*1180*/  LOP3.LUT R7, R7, 0xfffffc00, RZ, 0xc0, !PT ;  /* 0xfffffc0007077812 */ /* 0x000fe200078ec0ff */
[----:B------:R0:W-:Y:S01]  /*1190*/  STL [R1+0x9c], R15 ;  /* 0x00009c0f01007387 */ /* 0x0001e20000100800 */
[----:B------:R-:W-:-:S02]  /*11a0*/  SHF.R.U32.HI R9, RZ, 0x3, R8 ;  /* 0x00000003ff097819 */ /* 0x000fc40000011608 */
[----:B------:R-:W-:Y:S01]  /*11b0*/  LOP3.LUT R8, R8, 0x70, R16, 0xf8, !PT ;  /* 0x0000007008087812 */ /* 0x000fe200078ef810 */
[----:B------:R-:W-:Y:S01]  /*11c0*/  STL [R1+0x74], R2 ;  /* 0x0000740201007387 */ /* 0x000fe20000100800 */
[----:B------:R-:W-:Y:S01]  /*11d0*/  LOP3.LUT R3, R2, R0, R3, 0xf6, !PT ;  /* 0x0000000002037212 */ /* 0x000fe200078ef603 */
[----:B------:R-:W-:Y:S01]  /*11e0*/  IMAD.SHL.U32 R0, R10, 0x2, RZ ;  /* 0x000000020a007824 */ /* 0x000fe200078e00ff */
[----:B------:R-:W-:Y:S01]  /*11f0*/  LOP3.LUT R5, R4, R5, R12, 0xf6, !PT ;  /* 0x0000000504057212 */ /* 0x000fe200078ef60c */
[----:B------:R-:W-:Y:S01]  /*1200*/  STL [R1+0x7c], R13 ;  /* 0x00007c0d01007387 */ /* 0x000fe20000100800 */
[----:B------:R-:W-:Y:S01]  /*1210*/  SHF.R.S32.HI R17, RZ, 0x1f, R16 ;  /* 0x0000001fff117819 */ /* 0x000fe20000011410 */
[C---:B------:R-:W-:Y:S01]  /*1220*/  VIADD R43, R0.reuse, 0x8 ;  /* 0x00000008002b7836 */ /* 0x040fe20000000000 */
[C---:B------:R-:W-:Y:S01]  /*1230*/  IADD3 R36, R0.reuse, 0x28, RZ ;  /* 0x0000002800247810 */ /* 0x040fe20007ffe0ff */
[----:B------:R1:W-:Y:S01]  /*1240*/  STL [R1+0x70], R4 ;  /* 0x0000700401007387 */ /* 0x0003e20000100800 */
[C---:B------:R-:W-:Y:S01]  /*1250*/  VIADD R42, R0.reuse, 0x10 ;  /* 0x00000010002a7836 */ /* 0x040fe20000000000 */
[C---:B0-----:R-:W-:Y:S01]  /*1260*/  IADD3 R15, R0.reuse, 0xa0, RZ ;  /* 0x000000a0000f7810 */ /* 0x041fe20007ffe0ff */
[C---:B------:R-:W-:Y:S01]  /*1270*/  VIADD R41, R0.reuse, 0x18 ;  /* 0x0000001800297836 */ /* 0x040fe20000000000 */
[----:B------:R0:W-:Y:S01]  /*1280*/  STL [R1+0x6c], R7 ;  /* 0x00006c0701007387 */ /* 0x0001e20000100800 */
[C---:B------:R-:W-:Y:S01]  /*1290*/  VIADD R40, R0.reuse, 0x20 ;  /* 0x0000002000287836 */ /* 0x040fe20000000000 */
[----:B------:R-:W-:Y:S01]  /*12a0*/  SHF.R.S32.HI R23, RZ, 0x1f, R22 ;  /* 0x0000001fff177819 */ /* 0x000fe20000011416 */
[----:B------:R-:W-:-:S02]  /*12b0*/  VIADD R35, R0, 0x30 ;  /* 0x0000003000237836 */ /* 0x000fc40000000000 */
[----:B------:R-:W-:Y:S02]  /*12c0*/  VIADD R34, R0, 0x38 ;  /* 0x0000003800227836 */ /* 0x000fe40000000000 */
[C---:B-1----:R-:W-:Y:S02]  /*12d0*/  IMAD.IADD R4, R18.reuse, 0x1, R3 ;  /* 0x0000000112047824 */ /* 0x042fe400078e0203 */
[----:B------:R-:W-:Y:S01]  /*12e0*/  IMAD.IADD R3, R18, 0x1, R5 ;  /* 0x0000000112037824 */ /* 0x000fe200078e0205 */
[----:B0-----:R-:W-:Y:S01]  /*12f0*/  LOP3.LUT R7, R7, R8, R9, 0xf6, !PT ;  /* 0x0000000807077212 */ /* 0x001fe200078ef609 */
[C---:B------:R-:W-:Y:S01]  /*1300*/  VIADD R33, R0.reuse, 0x40 ;  /* 0x0000004000217836 */ /* 0x040fe20000000000 */
[----:B------:R-:W-:Y:S01]  /*1310*/  STL [R1+0x1ac], R4 ;  /* 0x0001ac0401007387 */ /* 0x000fe20000100800 */
[----:B------:R-:W-:Y:S02]  /*1320*/  VIADD R32, R0, 0x48 ;  /* 0x0000004800207836 */ /* 0x000fe40000000000 */
        /* <DEDUP_REMOVED lines=34> */
[C---:B------:R-:W-:Y:S01]  /*1550*/  VIADD R2, R0.reuse, 0xf0 ;  /* 0x000000f000027836 */ /* 0x040fe20000000000 */
[----:B------:R0:W-:Y:S01]  /*1560*/  STL [R1+0x104], R33 ;  /* 0x0001042101007387 */ /* 0x0001e20000100800 */
[----:B------:R-:W-:-:S03]  /*1570*/  VIADD R0, R0, 0xf8 ;  /* 0x000000f800007836 */ /* 0x000fc60000000000 */
        /* <DEDUP_REMOVED lines=77> */
[----:B------:R-:W-:Y:S01]  /*1a50*/  IMAD R0, R6, 0x8, R11 ;  /* 0x0000000806007824 */ /* 0x000fe200078e020b */
[----:B------:R1:W-:Y:S04]  /*1a60*/  STL [R1+0x134], R5 ;  /* 0x0001340501007387 */ /* 0x0003e80000100800 */
[----:B------:R1:W-:Y:S04]  /*1a70*/  STL [R1+0x130], R4 ;  /* 0x0001300401007387 */ /* 0x0003e80000100800 */
[----:B------:R1:W-:Y:S04]  /*1a80*/  STL [R1+0x12c], R3 ;  /* 0x00012c0301007387 */ /* 0x0003e80000100800 */
[----:B------:R1:W-:Y:S04]  /*1a90*/  STL [R1+0x128], R2 ;  /* 0x0001280201007387 */ /* 0x0003e80000100800 */
[----:B------:R1:W-:Y:S02]  /*1aa0*/  STL [R1+0x80], R0 ;  /* 0x0000800001007387 */ /* 0x0003e40000100800 */
.L_x_2696:
[----:B01-3--:R-:W0:Y:S02]  /*1ab0*/  LDC.64 R2, c[0x0][0xc88] ;  /* 0x00032200ff027b82 */ /* 0x00be240000000a00 */
[----:B0-----:R-:W-:-:S05]  /*1ac0*/  IMAD.WIDE R2, R39, 0x4, R2 ;  /* 0x0000000427027825 */ /* 0x001fca00078e0202 */
[----:B--2--5:R-:W2:Y:S01]  /*1ad0*/  LDG.E R30, desc[UR40][R2.64] ;  /* 0x00000028021e7981 */ /* 0x024ea2000c1e1900 */
[----:B------:R-:W-:Y:S05]  /*1ae0*/  YIELD ;  /* 0x0000000000007946 */ /* 0x000fea0003800000 */
[----:B------:R-:W-:Y:S01]  /*1af0*/  ULDC.64 UR4, c[0x0][0xa28] ;  /* 0x00028a0000047ab9 */ /* 0x000fe20000000a00 */
[----:B------:R-:W-:Y:S01]  /*1b00*/  ULDC.64 UR8, c[0x0][0xa18] ;  /* 0x0002860000087ab9 */ /* 0x000fe20000000a00 */
[----:B------:R-:W-:Y:S01]  /*1b10*/  ISETP.NE.U32.AND P1, PT, RZ, UR4, PT ;  /* 0x00000004ff007c0c */ /* 0x000fe2000bf25070 */
[----:B------:R-:W-:Y:S01]  /*1b20*/  IMAD.MOV.U32 R10, RZ, RZ, RZ ;  /* 0x000000ffff0a7224 */ /* 0x000fe200078e00ff */
[----:B------:R-:W-:Y:S01]  /*1b30*/  ULDC.64 UR6, c[0x0][0xa08] ;  /* 0x0002820000067ab9 */ /* 0x000fe20000000a00 */
[----:B------:R-:W-:-:S02]  /*1b40*/  MOV R27, RZ ;  /* 0x000000ff001b7202 */ /* 0x000fc40000000f00 */
[----:B------:R-:W-:Y:S02]  /*1b50*/  ISETP.NE.AND.EX P1, PT, RZ, UR5, PT, P1 ;  /* 0x00000005ff007c0c */ /* 0x000fe4000bf25310 */
[----:B------:R-:W-:-:S04]  /*1b60*/  ISETP.NE.U32.AND P0, PT, RZ, UR6, PT ;  /* 0x00000006ff007c0c */ /* 0x000fc8000bf05070 */
[----:B------:R-:W-:Y:S02]  /*1b70*/  ISETP.NE.AND.EX P0, PT, RZ, UR7, PT, P0 ;  /* 0x00000007ff007c0c */ /* 0x000fe4000bf05300 */
[----:B--2---:R-:W-:Y:S01]  /*1b80*/  SHF.R.S32.HI R0, RZ, 0x1f, R30 ;  /* 0x0000001fff007819 */ /* 0x004fe2000001141e */
[----:B------:R-:W-:-:S04]  /*1b90*/  IMAD.SHL.U32 R32, R30, 0x4, RZ ;  /* 0x000000041e207824 */ /* 0x000fc800078e00ff */
[C---:B------:R-:W-:Y:S01]  /*1ba0*/  @P1 LEA R6, P2, R30.reuse, UR4, 0x2 ;  /* 0x000000041e061c11 */ /* 0x040fe2000f8410ff */
[----:B------:R-:W-:Y:S01]  /*1bb0*/  STL [R1+0x88], R30 ;  /* 0x0000881e01007387 */ /* 0x000fe20000100800 */
[C-C-:B------:R-:W-:Y:S02]  /*1bc0*/  SHF.L.U64.HI R31, R30.reuse, 0x2, R0.reuse ;  /* 0x000000021e1f7819 */ /* 0x140fe40000010200 */
[----:B------:R-:W-:Y:S01]  /*1bd0*/  @P1 LEA.HI.X R7, R30, UR5, R0, 0x2, P2 ;  /* 0x000000051e071c11 */ /* 0x000fe200090f1400 */
[----:B------:R-:W-:Y:S01]  /*1be0*/  ULDC UR4, c[0x0][0x288] ;  /* 0x0000a20000047ab9 */ /* 0x000fe20000000800 */
[----:B------:R-:W-:Y:S01]  /*1bf0*/  ISETP.NE.U32.AND P2, PT, RZ, UR8, PT ;  /* 0x00000008ff007c0c */ /* 0x000fe2000bf45070 */
[----:B------:R0:W-:Y:S01]  /*1c00*/  STL [R1+0x98], R0 ;  /* 0x0000980001007387 */ /* 0x0001e20000100800 */
[----:B------:R-:W-:Y:S02]  /*1c10*/  IADD3 R4, P3, R32, UR6, RZ ;  /* 0x0000000620047c10 */ /* 0x000fe4000ff7e0ff */
[----:B------:R-:W-:Y:S01]  /*1c20*/  ISETP.NE.AND.EX P2, PT, RZ, UR9, PT, P2 ;  /* 0x00000009ff007c0c */ /* 0x000fe2000bf45320 */
[----:B------:R1:W5:Y:S01]  /*1c30*/  @P1 LDG.E R10, desc[UR40][R6.64] ;  /* 0x00000028060a1981 */ /* 0x000362000c1e1900 */
[----:B------:R-:W-:-:S03]  /*1c40*/  IADD3.X R5, R31, UR7, RZ, P3, !PT ;  /* 0x000000071f057c10 */ /* 0x000fc60009ffe4ff */
[----:B------:R1:W-:Y:S01]  /*1c50*/  STL [R1+0x90], R32 ;  /* 0x0000902001007387 */ /* 0x0003e20000100800 */
[----:B0-----:R-:W-:Y:S01]  /*1c60*/  IMAD.U32 R0, RZ, RZ, UR4 ;  /* 0x00000004ff007e24 */ /* 0x001fe2000f8e00ff */
[----:B------:R-:W-:Y:S02]  /*1c70*/  ULDC.64 UR4, c[0x0][0x418] ;  /* 0x0001060000047ab9 */ /* 0x000fe40000000a00 */
[----:B------:R1:W5:Y:S04]  /*1c80*/  @P0 LDG.E R27, desc[UR40][R4.64] ;  /* 0x00000028041b0981 */ /* 0x000368000c1e1900 */
[----:B------:R-:W-:Y:S01]  /*1c90*/  @P2 IADD3 R8, P1, R32, UR8, RZ ;  /* 0x0000000820082c10 */ /* 0x000fe2000ff3e0ff */
[----:B------:R1:W-:Y:S03]  /*1ca0*/  STL [R1+0x94], R31 ;  /* 0x0000941f01007387 */ /* 0x0003e60000100800 */
[----:B------:R-:W-:-:S05]  /*1cb0*/  @P2 IADD3.X R9, R31, UR9, RZ, P1, !PT ;  /* 0x000000091f092c10 */ /* 0x000fca0008ffe4ff */
[----:B------:R-:W2:Y:S01]  /*1cc0*/  @P2 LDG.E R0, desc[UR40][R8.64] ;  /* 0x0000002808002981 */ /* 0x000ea2000c1e1900 */
[----:B------:R-:W-:-:S03]  /*1cd0*/  UISETP.NE.U32.AND UP0, UPT, UR4, URZ, UPT ;  /* 0x0000003f0400728c */ /* 0x000fc6000bf05070 */
[----:B------:R-:W-:Y:S01]  /*1ce0*/  ULDC UR4, c[0x0][0x424] ;  /* 0x0001090000047ab9 */ /* 0x000fe20000000800 */
[----:B------:R-:W-:-:S03]  /*1cf0*/  UISETP.NE.AND.EX UP0, UPT, UR5, URZ, UPT, UP0 ;  /* 0x0000003f0500728c */ /* 0x000fc6000bf05300 */
[----:B------:R-:W-:Y:S01]  /*1d00*/  ULDC UR5, c[0x0][0x2f0] ;  /* 0x0000bc0000057ab9 */ /* 0x000fe20000000800 */
[----:B------:R-:W-:-:S04]  /*1d10*/  USEL UR4, UR4, 0x1, UP0 ;  /* 0x0000000104047887 */ /* 0x000fc80008000000 */
[----:B------:R-:W-:-:S03]  /*1d20*/  UIMAD UR4, UR4, UR5, URZ ;  /* 0x00000005040472a4 */ /* 0x000fc6000f8e023f */
[----:B------:R-:W-:Y:S02]  /*1d30*/  ULDC UR5, c[0x0][0x348] ;  /* 0x0000d20000057ab9 */ /* 0x000fe40000000800 */
[----:B------:R-:W-:Y:S02]  /*1d40*/  IMAD.U32 R2, RZ, RZ, UR5 ;  /* 0x00000005ff027e24 */ /* 0x000fe4000f8e00ff */
[----:B------:R-:W-:Y:S01]  /*1d50*/  IMAD.U32 R28, RZ, RZ, UR4 ;  /* 0x00000004ff1c7e24 */ /* 0x000fe2000f8e00ff */
[----:B--2---:R1:W-:Y:S01]  /*1d60*/  STL [R1+0x40], R0 ;  /* 0x0000400001007387 */ /* 0x0043e20000100800 */
[----:B------:R-:W-:Y:S01]  /*1d70*/  IMAD.MOV.U32 R12, RZ, RZ, R0 ;  /* 0x000000ffff0c7224 */ /* 0x000fe200078e0000 */
[----:B----4-:R-:W-:Y:S06]  /*1d80*/  @P2 BRA `(.L_x_2477) ;  /* 0x0000000000282947 */ /* 0x010fec0003800000 */
[----:B------:R-:W-:Y:S02]  /*1d90*/  ULDC.64 UR4, c[0x0][0xa00] ;  /* 0x0002800000047ab9 */ /* 0x000fe40000000a00 */
[----:B------:R-:W-:-:S04]  /*1da0*/  ISETP.NE.U32.AND P1, PT, RZ, UR4, PT ;  /* 0x00000004ff007c0c */ /* 0x000fc8000bf25070 */
[----:B------:R-:W-:-:S13]  /*1db0*/  ISETP.NE.AND.EX P1, PT, RZ, UR5, PT, P1 ;  /* 0x00000005ff007c0c */ /* 0x000fda000bf25310 */
[----:B------:R-:W-:Y:S05]  /*1dc0*/  @!P1 BRA `(.L_x_2477) ;  /* 0x0000000000189947 */ /* 0x000fea0003800000 */
[----:B-1----:R-:W0:Y:S02]  /*1dd0*/  LDC.64 R6, c[0x0][0xa00] ;  /* 0x00028000ff067b82 */ /* 0x002e240000000a00 */
[----:B0-----:R-:W-:-:S05]  /*1de0*/  IMAD.WIDE R6, R30, 0x4, R6 ;  /* 0x000000041e067825 */ /* 0x001fca00078e0206 */
[----:B------:R-:W2:Y:S04]  /*1df0*/  LDG.E R0, desc[UR40][R6.64] ;  /* 0x0000002806007981 */ /* 0x000ea8000c1e1900 */
[----:B------:R-:W2:Y:S02]  /*1e00*/  LDG.E R3, desc[UR40][R6.64+0x4] ;  /* 0x0000042806037981 */ /* 0x000ea4000c1e1900 */
[----:B--2---:R-:W-:-:S05]  /*1e10*/  IMAD.IADD R12, R3, 0x1, -R0 ;  /* 0x00000001030c7824 */ /* 0x004fca00078e0a00 */
[----:B------:R0:W-:Y:S02]  /*1e20*/  STL [R1+0x40], R12 ;  /* 0x0000400c01007387 */ /* 0x0001e40000100800 */
.L_x_2477:
[C---:B------:R-:W-:Y:S01]  /*1e30*/  LOP3.LUT R29, R38.reuse, 0xffff, RZ, 0xc0, !PT ;  /* 0x0000ffff261d7812 */ /* 0x040fe200078ec0ff */
[----:B------:R-:W-:Y:S01]  /*1e40*/  ULDC.64 UR4, c[0x0][0xa20] ;  /* 0x0002880000047ab9 */ /* 0x000fe20000000a00 */
[C---:B------:R-:W-:Y:S02]  /*1e50*/  LOP3.LUT R3, R38.reuse, 0xff000000, RZ, 0xc0, !PT ;  /* 0xff00000026037812 */ /* 0x040fe400078ec0ff */
[----:B------:R-:W-:Y:S01]  /*1e60*/  ISETP.NE.U32.AND P1, PT, RZ, UR4, PT ;  /* 0x00000004ff007c0c */ /* 0x000fe2000bf25070 */
[----:B------:R2:W-:Y:S01]  /*1e70*/  STL [R1+0x68], R29 ;  /* 0x0000681d01007387 */ /* 0x0005e20000100800 */
[----:B-1----:R-:W-:Y:S02]  /*1e80*/  LOP3.LUT R0, R38, 0xff0000, RZ, 0xc0, !PT ;  /* 0x00ff000026007812 */ /* 0x002fe400078ec0ff */
[----:B------:R-:W-:Y:S02]  /*1e90*/  ISETP.NE.AND.EX P1, PT, RZ, UR5, PT, P1 ;  /* 0x00000005ff007c0c */ /* 0x000fe4000bf25310 */
[----:B------:R-:W-:-:S04]  /*1ea0*/  SHF.R.U32.HI R3, RZ, 0x8, R3 ;  /* 0x00000008ff037819 */ /* 0x000fc80000011603 */
[----:B------:R-:W-:-:S07]  /*1eb0*/  LEA.HI R11, R0, R3, RZ, 0x10 ;  /* 0x00000003000b7211 */ /* 0x000fce00078f80ff */
[----:B--2---:R-:W-:Y:S05]  /*1ec0*/  @!P1 BRA `(.L_x_2478) ;  /* 0x0000000000109947 */ /* 0x004fea0003800000 */
[----:B------:R-:W-:-:S04]  /*1ed0*/  IADD3 R4, P0, R32, UR4, RZ ;  /* 0x0000000420047c10 */ /* 0x000fc8000ff1e0ff */
[----:B------:R-:W-:-:S05]  /*1ee0*/  IADD3.X R5, R31, UR5, RZ, P0, !PT ;  /* 0x000000051f057c10 */ /* 0x000fca00087fe4ff */
[----:B------:R1:W5:Y:S01]  /*1ef0*/  LDG.E R28, desc[UR40][R4.64] ;  /* 0x00000028041c7981 */ /* 0x000362000c1e1900 */
[----:B------:R-:W-:Y:S05]  /*1f00*/  BRA `(.L_x_2479) ;  /* 0x0000000000107947 */ /* 0x000fea0003800000 */
.L_x_2478:
[----:B------:R-:W-:Y:S05]  /*1f10*/  @!P0 BRA `(.L_x_2479) ;  /* 0x00000000000c8947 */ /* 0x000fea0003800000 */
[----:B------:R-:W2:Y:S04]  /*1f20*/  LDG.E R3, desc[UR40][R4.64] ;  /* 0x0000002804037981 */ /* 0x000ea8000c1e1900 */
[----:B------:R-:W2:Y:S02]  /*1f30*/  LDG.E R28, desc[UR40][R4.64+0x4] ;  /* 0x00000428041c7981 */ /* 0x000ea4000c1e1900 */
[----:B--2---:R-:W-:-:S07]  /*1f40*/  IMAD.IADD R28, R28, 0x1, -R3 ;  /* 0x000000011c1c7824 */ /* 0x004fce00078e0a03 */
.L_x_2479:
[----:B------:R-:W-:Y:S01]  /*1f50*/  ULDC.64 UR4, c[0x0][0xa10] ;  /* 0x0002840000047ab9 */ /* 0x000fe20000000a00 */
[----:B------:R-:W2:Y:S01]  /*1f60*/  LDC R8, c[0x0][0x448] ;  /* 0x00011200ff087b82 */ /* 0x000ea20000000800 */
[----:B------:R-:W-:-:S04]  /*1f70*/  ISETP.NE.U32.AND P0, PT, RZ, UR4, PT ;  /* 0x00000004ff007c0c */ /* 0x000fc8000bf05070 */
[----:B------:R-:W-:Y:S01]  /*1f80*/  ISETP.NE.AND.EX P0, PT, RZ, UR5, PT, P0 ;  /* 0x00000005ff007c0c */ /* 0x000fe2000bf05300 */
[----:B------:R-:W-:-:S12]  /*1f90*/  ULDC.64 UR4, c[0x0][0xa30] ;  /* 0x00028c0000047ab9 */ /* 0x000fd80000000a00 */
[----:B------:R-:W3:Y:S02]  /*1fa0*/  @P0 LDC.64 R6, c[0x0][0xa10] ;  /* 0x00028400ff060b82 */ /* 0x000ee40000000a00 */
[----:B---3--:R-:W-:-:S05]  /*1fb0*/  @P0 IMAD.WIDE R6, R30, 0x4, R6 ;  /* 0x000000041e060825 */ /* 0x008fca00078e0206 */
[----:B------:R-:W3:Y:S04]  /*1fc0*/  @P0 LDG.E R0, desc[UR40][R6.64] ;  /* 0x0000002806000981 */ /* 0x000ee8000c1e1900 */
[----:B------:R4:W3:Y:S01]  /*1fd0*/  @P0 LDG.E R3, desc[UR40][R6.64+0x4] ;  /* 0x0000042806030981 */ /* 0x0008e2000c1e1900 */
[----:B------:R-:W-:Y:S01]  /*1fe0*/  ISETP.NE.U32.AND P1, PT, RZ, UR4, PT ;  /* 0x00000004ff007c0c */ /* 0x000fe2000bf25070 */
[----:B-----5:R-:W-:-:S03]  /*1ff0*/  IMAD.MOV.U32 R24, RZ, RZ, R28 ;  /* 0x000000ffff187224 */ /* 0x020fc600078e001c */
[----:B------:R-:W-:-:S13]  /*2000*/  ISETP.NE.AND.EX P1, PT, RZ, UR5, PT, P1 ;  /* 0x00000005ff007c0c */ /* 0x000fda000bf25310 */
[----:B-1----:R-:W-:-:S04]  /*2010*/  @P1 IADD3 R4, P2, R32, UR4, RZ ;  /* 0x0000000420041c10 */ /* 0x002fc8000ff5e0ff */
[----:B------:R-:W-:-:S05]  /*2020*/  @P1 IADD3.X R5, R31, UR5, RZ, P2, !PT ;  /* 0x000000051f051c10 */ /* 0x000fca00097fe4ff */
[----:B------:R1:W5:Y:S01]  /*2030*/  @P1 LDG.E R24, desc[UR40][R4.64] ;  /* 0x0000002804181981 */ /* 0x000362000c1e1900 */
[----:B--2---:R-:W-:Y:S01]  /*2040*/  ISETP.NE.AND P1, PT, R8, 0x1, PT ;  /* 0x000000010800780c */ /* 0x004fe20003f25270 */
[----:B------:R-:W-:Y:S01]  /*2050*/  IMAD.SHL.U32 R13, R37, 0x80, RZ ;  /* 0x00000080250d7824 */ /* 0x000fe200078e00ff */
[----:B------:R-:W-:Y:S03]  /*2060*/  BSSY B0, `(.L_x_2480) ;  /* 0x0000039000007945 */ /* 0x000fe60003800000 */
[----:B----4-:R-:W-:Y:S01]  /*2070*/  VIADD R6, R13, 0x7f ;  /* 0x0000007f0d067836 */ /* 0x010fe20000000000 */
[----:B------:R2:W-:Y:S07]  /*2080*/  STL [R1+0x3c], R13 ;  /* 0x00003c0d01007387 */ /* 0x0005ee0000100800 */
[----:B------:R-:W4:Y:S01]  /*2090*/  @P1 LDC R9, c[0x0][0x44c] ;  /* 0x00011300ff091b82 */ /* 0x000f220000000800 */
[----:B--2---:R-:W-:-:S07]  /*20a0*/  IMAD.IADD R13, R28, 0x1, -R10 ;  /* 0x000000011c0d7824 */ /* 0x004fce00078e0a0a */
[----:B------:R-:W2:Y:S01]  /*20b0*/  @P1 LDC R7, c[0x0][0x450] ;  /* 0x00011400ff071b82 */ /* 0x000ea20000000800 */
[----:B---3--:R-:W-:Y:S02]  /*20c0*/  @P0 IMAD.IADD R2, R3, 0x1, -R0 ;  /* 0x0000000103020824 */ /* 0x008fe400078e0a00 */
[----:B----4-:R-:W-:-:S04]  /*20d0*/  @P1 IMAD.HI.U32 R0, R6, R9, RZ ;  /* 0x0000000906001227 */ /* 0x010fc800078e00ff */
[----:B-1----:R-:W-:Y:S01]  /*20e0*/  IMAD.IADD R4, R13, 0x1, R2 ;  /* 0x000000010d047824 */ /* 0x002fe200078e0202 */
[----:B--2---:R-:W-:-:S03]  /*20f0*/  @P1 SHF.R.U32.HI R6, RZ, R7, R0 ;  /* 0x00000007ff061219 */ /* 0x004fc60000011600 */
[C---:B------:R-:W-:Y:S01]  /*2100*/  VIADD R0, R4.reuse, 0x7f ;  /* 0x0000007f04007836 */ /* 0x040fe20000000000 */
[----:B------:R-:W-:Y:S01]  /*2110*/  IADD3 R124, R4, 0x80, -R12 ;  /* 0x00000080047c7810 */ /* 0x000fe20007ffe80c */
[----:B------:R1:W-:Y:S01]  /*2120*/  STL [R1+0x48], R4 ;  /* 0x0000480401007387 */ /* 0x0003e20000100800 */
[----:B0-----:R-:W-:Y:S02]  /*2130*/  LOP3.LUT R12, R11, 0xff, RZ, 0xc0, !PT ;  /* 0x000000ff0b0c7812 */ /* 0x001fe400078ec0ff */
[----:B------:R-:W-:Y:S01]  /*2140*/  SHF.R.S32.HI R3, RZ, 0x1f, R0 ;  /* 0x0000001fff037819 */ /* 0x000fe20000011400 */
[----:B------:R-:W-:Y:S02]  /*2150*/  IMAD.IADD R6, R124, 0x1, R6 ;  /* 0x000000017c067824 */ /* 0x000fe400078e0206 */
[----:B------:R0:W-:Y:S01]  /*2160*/  STL [R1+0xa4], R12 ;  /* 0x0000a40c01007387 */ /* 0x0001e20000100800 */
[----:B------:R-:W-:Y:S02]  /*2170*/  LEA.HI R3, R3, R0, RZ, 0x7 ;  /* 0x0000000003037211 */ /* 0x000fe400078f38ff */
[----:B------:R-:W-:-:S02]  /*2180*/  SHF.R.S32.HI R5, RZ, 0x1f, R6 ;  /* 0x0000001fff057819 */ /* 0x000fc40000011406 */
[----:B-1----:R-:W-:Y:S02]  /*2190*/  SHF.R.U32.HI R4, RZ, 0x10, R11 ;  /* 0x00000010ff047819 */ /* 0x002fe4000001160b */
[----:B------:R-:W-:Y:S02]  /*21a0*/  LEA.HI R5, R5, R6, RZ, 0x7 ;  /* 0x0000000605057211 */ /* 0x000fe400078f38ff */
[----:B------:R-:W-:Y:S01]  /*21b0*/  SHF.R.S32.HI R125, RZ, 0x7, R3 ;  /* 0x00000007ff7d7819 */ /* 0x000fe20000011403 */
[----:B------:R0:W-:Y:S01]  /*21c0*/  STL [R1+0x8c], R4 ;  /* 0x00008c0401007387 */ /* 0x0001e20000100800 */
[----:B------:R-:W-:-:S04]  /*21d0*/  SHF.R.S32.HI R0, RZ, 0x7, R5 ;  /* 0x00000007ff007819 */ /* 0x000fc80000011405 */
[----:B------:R-:W-:Y:S02]  /*21e0*/  VIMNMX R9, R125, R0, PT ;  /* 0x000000007d097248 */ /* 0x000fe40003fe0100 */
[----:B------:R-:W-:Y:S02]  /*21f0*/  MOV R0, RZ ;  /* 0x000000ff00007202 */ /* 0x000fe40000000f00 */
[----:B------:R-:W-:-:S13]  /*2200*/  ISETP.GE.AND P0, PT, R9, 0x1, PT ;  /* 0x000000010900780c */ /* 0x000fda0003f06270 */
[----:B0-----:R-:W-:Y:S05]  /*2210*/  @!P0 BRA `(.L_x_2481) ;  /* 0x0000000000748947 */ /* 0x001fea0003800000 */
[----:B------:R-:W-:Y:S01]  /*2220*/  ISETP.NE.AND P0, PT, R4, RZ, PT ;  /* 0x000000ff0400720c */ /* 0x000fe20003f05270 */
[----:B------:R-:W-:-:S03]  /*2230*/  ULDC UR4, c[0x0][0x9f0] ;  /* 0x00027c0000047ab9 */ /* 0x000fc60000000800 */
[----:B------:R-:W-:-:S04]  /*2240*/  SEL R10, R4, UR4, P0 ;  /* 0x00000004040a7c07 */ /* 0x000fc80008000000 */
[-C--:B------:R-:W-:Y:S02]  /*2250*/  IABS R6, R10.reuse ;  /* 0x0000000a00067213 */ /* 0x080fe40000000000 */
[----:B------:R-:W-:Y:S02]  /*2260*/  IADD3 R0, R10, -0x1, R9 ;  /* 0xffffffff0a007810 */ /* 0x000fe40007ffe009 */
[----:B------:R-:W0:Y:S01]  /*2270*/  I2F.RP R3, R6 ;  /* 0x0000000600037306 */ /* 0x000e220000209400 */
[----:B------:R-:W-:Y:S02]  /*2280*/  IABS R11, R10 ;  /* 0x0000000a000b7213 */ /* 0x000fe40000000000 */
        /* <DEDUP_REMOVED lines=22> */
.L_x_2481:
[----:B------:R-:W-:Y:S05]  /*23f0*/  BSYNC B0 ;  /* 0x0000000000007941 */ /* 0x000fea0003800000 */
.L_x_2480:
[----:B------:R-:W-:-:S05]  /*2400*/  IMAD R3, R12, R0, RZ ;  /* 0x000000000c037224 */ /* 0x000fca00078e02ff */
        /* <DEDUP_REMOVED lines=22> */
[----:B------:R-:W-:Y:S01]  /*2570*/  MOV R4, UR4 ;  /* 0x0000000400047c02 */ /* 0x000fe20008000f00 */
[----:B------:R-:W-:Y:S01]  /*2580*/  IMAD.U32 R5, RZ, RZ, UR5 ;  /* 0x00000005ff057e24 */ /* 0x000fe2000f8e00ff */
[----:B------:R-:W-:Y:S01]  /*2590*/  ULDC.64 UR4, c[0x4][0x1a0] ;  /* 0x0100680000047ab9 */ /* 0x000fe20000000a00 */
        /* <DEDUP_REMOVED lines=10> */
.L_x_2484:
[----:B------:R-:W-:Y:S05]  /*2640*/  BSYNC B6 ;  /* 0x0000000000067941 */ /* 0x000fea0003800000 */
.L_x_2483:
[----:B------:R-:W-:Y:S01]  /*2650*/  VIADD R0, R18, 0x10400 ;  /* 0x0001040012007836 */ /* 0x000fe20000000000 */
[----:B------:R-:W-:Y:S04]  /*2660*/  BSSY B6, `(.L_x_2485) ;  /* 0x0000013000067945 */ /* 0x000fe80003800000 */
[----:B------:R-:W-:-:S13]  /*2670*/  LOP3.LUT P0, RZ, R0, 0x3ff, RZ, 0xc0, !PT ;  /* 0x000003ff00ff7812 */ /* 0x000fda000780c0ff */
[----:B------:R-:W-:Y:S05]  /*2680*/  @!P0 BRA `(.L_x_2486) ;  /* 0x0000000000408947 */ /* 0x000fea0003800000 */
[----:B------:R-:W-:Y:S01]  /*2690*/  MOV R14, 0x0 ;  /* 0x00000000000e7802 */ /* 0x000fe20000000f00 */
        /* <DEDUP_REMOVED lines=15> */
.L_x_2486:
[----:B------:R-:W-:Y:S05]  /*2790*/  BSYNC B6 ;  /* 0x0000000000067941 */ /* 0x000fea0003800000 */
.L_x_2485:
[----:B------:R-:W2:Y:S01]  /*27a0*/  LDL.LU R8, [R1+0x14] ;  /* 0x0000140001087983 */ /* 0x000ea20000300800 */
[----:B------:R-:W-:Y:S01]  /*27b0*/  ULDC.64 UR4, c[0x0][0x9f8] ;  /* 0x00027e0000047ab9 */ /* 0x000fe20000000a00 */
[----:B------:R-:W-:Y:S01]  /*27c0*/  IMAD.MOV.U32 R0, RZ, RZ, R30 ;  /* 0x000000ffff007224 */ /* 0x000fe200078e001e */
[----:B------:R-:W-:Y:S01]  /*27d0*/  ISETP.NE.U32.AND P0, PT, RZ, UR4, PT ;  /* 0x00000004ff007c0c */ /* 0x000fe2000bf05070 */
[----:B------:R-:W0:Y:S01]  /*27e0*/  LDC R41, c[0x0][0x3f4] ;  /* 0x0000fd00ff297b82 */ /* 0x000e220000000800 */
[----:B------:R-:W1:Y:S02]  /*27f0*/  S2R R20, SR_TID.X ;  /* 0x0000000000147919 */ /* 0x000e640000002100 */
[----:B------:R-:W-:Y:S01]  /*2800*/  ISETP.NE.AND.EX P0, PT, RZ, UR5, PT, P0 ;  /* 0x00000005ff007c0c */ /* 0x000fe2000bf05300 */
[----:B------:R-:W-:Y:S01]  /*2810*/  IMAD.IADD R46, R27, 0x1, R28 ;  /* 0x000000011b2e7824 */ /* 0x000fe200078e021c */
[----:B------:R-:W3:Y:S03]  /*2820*/  LDL R21, [R1+0x74] ;  /* 0x0000740001157983 */ /* 0x000ee60000100800 */
[----:B------:R-:W4:Y:S01]  /*2830*/  LDC.64 R102, c[0x0][0x300] ;  /* 0x0000c000ff667b82 */ /* 0x000f220000000a00 */
[----:B------:R-:W3:Y:S07]  /*2840*/  LDL R28, [R1+0x78] ;  /* 0x00007800011c7983 */ /* 0x000eee0000100800 */
[----:B------:R-:W-:Y:S01]  /*2850*/  @P0 IADD3 R4, P1, R32, UR4, RZ ;  /* 0x0000000420040c10 */ /* 0x000fe2000ff3e0ff */
[----:B------:R-:W2:Y:S03]  /*2860*/  LDC.64 R12, c[0x0][0x3f8] ;  /* 0x0000fe00ff0c7b82 */ /* 0x000ea60000000a00 */
[----:B------:R-:W-:Y:S01]  /*2870*/  @P0 IADD3.X R5, R31, UR5, RZ, P1, !PT ;  /* 0x000000051f050c10 */ /* 0x000fe20008ffe4ff */
[----:B------:R-:W-:-:S04]  /*2880*/  ULDC.64 UR4, c[0x0][0xa08] ;  /* 0x0002820000047ab9 */ /* 0x000fc80000000a00 */
[----:B------:R4:W3:Y:S01]  /*2890*/  @P0 LDG.E R0, desc[UR40][R4.64] ;  /* 0x0000002804000981 */ /* 0x0008e2000c1e1900 */
[----:B0-----:R-:W-:Y:S02]  /*28a0*/  ISETP.GE.AND P2, PT, R16, R41, PT ;  /* 0x000000291000720c */ /* 0x001fe40003f46270 */
[----:B-1----:R-:W-:Y:S02]  /*28b0*/  SHF.R.U32.HI R31, RZ, 0x7, R20 ;  /* 0x00000007ff1f7819 */ /* 0x002fe40000011614 */
[----:B------:R-:W3:Y:S01]  /*28c0*/  LDL R20, [R1+0x70] ;  /* 0x0000700001147983 */ /* 0x000ee20000100800 */
[----:B------:R-:W-:Y:S01]  /*28d0*/  SHF.R.S32.HI R35, RZ, 0x1f, R46 ;  /* 0x0000001fff237819 */ /* 0x000fe2000001142e */
[----:B----4-:R-:W-:-:S04]  /*28e0*/  IMAD.WIDE.U32 R4, R46, R102, RZ ;  /* 0x000000662e047225 */ /* 0x010fc800078e00ff */
[----:B------:R-:W-:Y:S01]  /*28f0*/  IMAD R6, R35, R102, RZ ;  /* 0x0000006623067224 */ /* 0x000fe200078e02ff */
[----:B------:R-:W-:-:S03]  /*2900*/  ISETP.NE.U32.AND P0, PT, RZ, UR4, PT ;  /* 0x00000004ff007c0c */ /* 0x000fc6000bf05070 */
[----:B------:R-:W-:Y:S01]  /*2910*/  IMAD R3, R46, R103, R6 ;  /* 0x000000672e037224 */ /* 0x000fe200078e0206 */
[----:B------:R-:W-:Y:S01]  /*2920*/  ISETP.NE.AND.EX P0, PT, RZ, UR5, PT, P0 ;  /* 0x00000005ff007c0c */ /* 0x000fe2000bf05300 */
[----:B------:R-:W-:Y:S01]  /*2930*/  ULDC.64 UR4, c[0x0][0x308] ;  /* 0x0000c20000047ab9 */ /* 0x000fe20000000a00 */
[----:B------:R-:W-:Y:S01]  /*2940*/  ISETP.NE.AND P6, PT, R31, 0x1, PT ;  /* 0x000000011f00780c */ /* 0x000fe20003fc5270 */
[----:B------:R-:W-:Y:S01]  /*2950*/  IMAD.IADD R5, R5, 0x1, R3 ;  /* 0x0000000105057824 */ /* 0x000fe200078e0203 */
[----:B------:R-:W0:Y:S01]  /*2960*/  LDC.64 R6, c[0x0][0x408] ;  /* 0x00010200ff067b82 */ /* 0x000e220000000a00 */
[----:B--2---:R-:W-:-:S04]  /*2970*/  LOP3.LUT R8, R8, 0xfffffffd, RZ, 0xc0, !PT ;  /* 0xfffffffd08087812 */ /* 0x004fc800078ec0ff */
[----:B------:R-:W-:-:S05]  /*2980*/  @P2 LOP3.LUT R8, R8, 0x2, RZ, 0xfc, !PT ;  /* 0x0000000208082812 */ /* 0x000fca00078efcff */
[----:B------:R1:W-:Y:S04]  /*2990*/  STL [R1+0x14], R8 ;  /* 0x0000140801007387 */ /* 0x0003e80000100800 */
[----:B------:R-:W2:Y:S01]  /*29a0*/  LDL R15, [R1+0x6c] ;  /* 0x00006c00010f7983 */ /* 0x000ea20000100800 */
[----:B------:R-:W-:-:S04]  /*29b0*/  IMAD.WIDE.U32 R4, R29, UR4, R4 ;  /* 0x000000041d047c25 */ /* 0x000fc8000f8e0004 */
[----:B------:R-:W-:Y:S01]  /*29c0*/  IMAD R101, R29, UR5, R5 ;  /* 0x000000051d657c24 */ /* 0x000fe2000f8e0205 */
[----:B------:R-:W-:Y:S01]  /*29d0*/  ULDC.64 UR4, c[0x0][0x310] ;  /* 0x0000c40000047ab9 */ /* 0x000fe20000000a00 */
[----:B------:R-:W-:Y:S01]  /*29e0*/  IMAD.MOV.U32 R100, RZ, RZ, R4 ;  /* 0x000000ffff647224 */ /* 0x000fe200078e0004 */
[----:B---3--:R-:W-:-:S04]  /*29f0*/  SHF.R.S32.HI R3, RZ, 0x1f, R0 ;  /* 0x0000001fff037819 */ /* 0x008fc80000011400 */
[----:B------:R-:W-:Y:S02]  /*2a00*/  SEL R3, R3, RZ, !P0 ;  /* 0x000000ff03037207 */ /* 0x000fe40004000000 */
[----:B------:R-:W-:-:S03]  /*2a10*/  SEL R98, R0, RZ, !P0 ;  /* 0x000000ff00627207 */ /* 0x000fc60004000000 */
[----:B------:R-:W-:Y:S02]  /*2a20*/  IMAD R43, R3, UR4, RZ ;  /* 0x00000004032b7c24 */ /* 0x000fe4000f8e02ff */
[----:B------:R-:W-:-:S04]  /*2a30*/  IMAD.WIDE.U32 R100, R98, UR4, R100 ;  /* 0x0000000462647c25 */ /* 0x000fc8000f8e0064 */
[----:B------:R-:W-:Y:S01]  /*2a40*/  IMAD R43, R98, UR5, R43 ;  /* 0x00000005622b7c24 */ /* 0x000fe2000f8e022b */
[----:B------:R-:W-:Y:S05]  /*2a50*/  @!P6 WARPSYNC.ALL ;  /* 0x000000000000e948 */ /* 0x000fea0003800000 */
[----:B------:R-:W-:Y:S02]  /*2a60*/  ULDC.64 UR4, c[0x0][0x330] ;  /* 0x0000cc0000047ab9 */ /* 0x000fe40000000a00 */
[----:B------:R-:W-:Y:S01]  /*2a70*/  IMAD.WIDE.U32 R4, R29, UR4, R16 ;  /* 0x000000041d047c25 */ /* 0x000fe2000f8e0010 */
[----:B------:R-:W-:-:S03]  /*2a80*/  SHF.R.S32.HI R36, RZ, 0x1f, R19 ;  /* 0x0000001fff247819 */ /* 0x000fc60000011413 */
[----:B------:R-:W-:Y:S01]  /*2a90*/  IMAD R5, R29, UR5, R5 ;  /* 0x000000051d057c24 */ /* 0x000fe2000f8e0205 */
[----:B------:R-:W-:Y:S02]  /*2aa0*/  ULDC.64 UR4, c[0x0][0x338] ;  /* 0x0000ce0000047ab9 */ /* 0x000fe40000000a00 */
[----:B------:R-:W-:Y:S01]  /*2ab0*/  IMAD R49, R3, UR4, RZ ;  /* 0x0000000403317c24 */ /* 0x000fe2000f8e02ff */
[----:B------:R-:W-:Y:S01]  /*2ac0*/  SEL R3, R41, RZ, P2 ;  /* 0x000000ff29037207 */ /* 0x000fe20001000000 */
[----:B------:R-:W-:Y:S02]  /*2ad0*/  IMAD R0, R36, R12, RZ ;  /* 0x0000000c24007224 */ /* 0x000fe400078e02ff */
[C---:B------:R-:W-:Y:S02]  /*2ae0*/  IMAD R49, R98.reuse, UR5, R49 ;  /* 0x0000000562317c24 */ /* 0x040fe4000f8e0231 */
[----:B------:R-:W-:-:S04]  /*2af0*/  IMAD.WIDE.U32 R98, R98, UR4, R4 ;  /* 0x0000000462627c25 */ /* 0x000fc8000f8e0004 */
[C---:B------:R-:W-:Y:S02]  /*2b00*/  VIADD R27, R19.reuse, 0x20 ;  /* 0x00000020131b7836 */ /* 0x040fe40000000000 */
[----:B------:R-:W-:-:S04]  /*2b10*/  IMAD.WIDE.U32 R96, R19, R12, R22 ;  /* 0x0000000c13607225 */ /* 0x000fc800078e0016 */
[----:B------:R-:W-:-:S04]  /*2b20*/  IMAD.WIDE.U32 R94, R19, R12, R16 ;  /* 0x0000000c135e7225 */ /* 0x000fc800078e0010 */
[C---:B------:R-:W-:Y:S02]  /*2b30*/  IMAD.SHL.U32 R32, R19.reuse, 0x80, RZ ;  /* 0x0000008013207824 */ /* 0x040fe400078e00ff */
[C---:B------:R-:W-:Y:S02]  /*2b40*/  VIADD R10, R19.reuse, 0x60 ;  /* 0x00000060130a7836 */ /* 0x040fe40000000000 */
[C---:B-1----:R-:W-:Y:S02]  /*2b50*/  VIADD R8, R19.reuse, 0x40 ;  /* 0x0000004013087836 */ /* 0x042fe40000000000 */
[C---:B------:R-:W-:Y:S01]  /*2b60*/  VIADD R30, R19.reuse, 0x20 ;  /* 0x00000020131e7836 */ /* 0x040fe20000000000 */
[----:B-----5:R-:W-:Y:S01]  /*2b70*/  SHF.R.S32.HI R11, RZ, 0x1f, R24 ;  /* 0x0000001fff0b7819 */ /* 0x020fe20000011418 */
[----:B------:R-:W-:Y:S01]  /*2b80*/  IMAD R5, R19, R13, R0 ;  /* 0x0000000d13057224 */ /* 0x000fe200078e0200 */
[----:B------:R-:W-:Y:S01]  /*2b90*/  SHF.L.U64.HI R89, R102, 0x5, R103 ;  /* 0x0000000566597819 */ /* 0x000fe20000010267 */
[----:B0-----:R-:W-:-:S02]  /*2ba0*/  IMAD R0, R36, R6, RZ ;  /* 0x0000000624007224 */ /* 0x001fc400078e02ff */
[----:B------:R-:W-:-:S04]  /*2bb0*/  IMAD.WIDE.U32 R92, R19, R6, R22 ;  /* 0x00000006135c7225 */ /* 0x000fc800078e0016 */
[----:B------:R-:W-:-:S04]  /*2bc0*/  IMAD.WIDE.U32 R90, R19, R6, R16 ;  /* 0x00000006135a7225 */ /* 0x000fc800078e0010 */
[----:B------:R-:W-:Y:S01]  /*2bd0*/  IMAD.SHL.U32 R88, R102, 0x20, RZ ;  /* 0x0000002066587824 */ /* 0x000fe200078e00ff */
[C---:B------:R-:W-:Y:S01]  /*2be0*/  IADD3 R46, P0, R19.reuse, R46, RZ ;  /* 0x0000002e132e7210 */ /* 0x040fe20007f1e0ff */
[----:B------:R-:W-:Y:S01]  /*2bf0*/  IMAD.IADD R3, R16, 0x1, R3 ;  /* 0x0000000110037824 */ /* 0x000fe200078e0203 */
[----:B------:R-:W-:Y:S01]  /*2c00*/  ULDC UR4, c[0x0][0x2f4] ;  /* 0x0000bd0000047ab9 */ /* 0x000fe20000000800 */
[----:B------:R-:W-:Y:S02]  /*2c10*/  IMAD R9, R19, R7, R0 ;  /* 0x0000000713097224 */ /* 0x000fe400078e0200 */
[----:B------:R-:W-:Y:S01]  /*2c20*/  IMAD.SHL.U32 R27, R27, 0x80, RZ ;  /* 0x000000801b1b7824 */ /* 0x000fe200078e00ff */
[----:B------:R-:W-:Y:S01]  /*2c30*/  SHF.R.S32.HI R0, RZ, 0x1f, R3 ;  /* 0x0000001fff007819 */ /* 0x000fe20000011403 */
[----:B------:R-:W-:-:S03]  /*2c40*/  IMAD.SHL.U32 R29, R19, 0x80, RZ ;  /* 0x00000080131d7824 */ /* 0x000fc600078e00ff */
[CC--:B------:R-:W-:Y:S02]  /*2c50*/  LEA.HI R106, R0.reuse, R3.reuse, RZ, 0x4 ;  /* 0x00000003006a7211 */ /* 0x0c0fe400078f20ff */
[----:B------:R-:W-:Y:S02]  /*2c60*/  LOP3.LUT R29, R29, 0x380, RZ, 0xc0, !PT ;  /* 0x000003801d1d7812 */ /* 0x000fe400078ec0ff */
[----:B------:R-:W-:Y:S01]  /*2c70*/  LOP3.LUT R27, R27, 0x380, RZ, 0xc0, !PT ;  /* 0x000003801b1b7812 */ /* 0x000fe200078ec0ff */
[----:B------:R-:W-:Y:S01]  /*2c80*/  IMAD.IADD R97, R97, 0x1, R5 ;  /* 0x0000000161617824 */ /* 0x000fe200078e0205 */
[----:B------:R-:W-:Y:S01]  /*2c90*/  LEA.HI R4, R0, R3, RZ, 0x7 ;  /* 0x0000000300047211 */ /* 0x000fe200078f38ff */
[----:B------:R-:W-:Y:S01]  /*2ca0*/  IMAD.IADD R95, R5, 0x1, R95 ;  /* 0x00000001055f7824 */ /* 0x000fe200078e025f */
[--C-:B------:R-:W-:Y:S01]  /*2cb0*/  LOP3.LUT R0, R29, 0x70, R106.reuse, 0xf8, !PT ;  /* 0x000000701d007812 */ /* 0x100fe200078ef86a */
[----:B------:R-:W-:Y:S01]  /*2cc0*/  VIADD R29, R19, 0x40 ;  /* 0x00000040131d7836 */ /* 0x000fe20000000000 */
[----:B------:R-:W-:Y:S01]  /*2cd0*/  LOP3.LUT R5, R27, 0x70, R106, 0xf8, !PT ;  /* 0x000000701b057812 */ /* 0x000fe200078ef86a */
[----:B------:R-:W-:Y:S01]  /*2ce0*/  VIADD R27, R19, 0x60 ;  /* 0x00000060131b7836 */ /* 0x000fe20000000000 */
[----:B------:R-:W-:Y:S01]  /*2cf0*/  LOP3.LUT R32, R32, 0x380, RZ, 0xc0, !PT ;  /* 0x0000038020207812 */ /* 0x000fe200078ec0ff */
[----:B------:R-:W-:Y:S01]  /*2d00*/  IMAD.SHL.U32 R8, R8, 0x80, RZ ;  /* 0x0000008008087824 */ /* 0x000fe200078e00ff */
[----:B------:R-:W-:Y:S01]  /*2d10*/  SHF.L.U32 R10, R10, 0x7, RZ ;  /* 0x000000070a0a7819 */ /* 0x000fe200000006ff */
[----:B------:R-:W-:Y:S01]  /*2d20*/  IMAD.SHL.U32 R27, R27, 0x80, RZ ;  /* 0x000000801b1b7824 */ /* 0x000fe200078e00ff */
[----:B------:R-:W-:Y:S01]  /*2d30*/  SHF.R.U32.HI R32, RZ, 0x3, R32 ;  /* 0x00000003ff207819 */ /* 0x000fe20000011620 */
[----:B------:R-:W-:-:S02]  /*2d40*/  IMAD.SHL.U32 R29, R29, 0x80, RZ ;  /* 0x000000801d1d7824 */ /* 0x000fc400078e00ff */
[----:B------:R-:W-:Y:S01]  /*2d50*/  IMAD.SHL.U32 R30, R30, 0x80, RZ ;  /* 0x000000801e1e7824 */ /* 0x000fe200078e00ff */
[----:B------:R-:W-:Y:S01]  /*2d60*/  LOP3.LUT R3, R0, R32, RZ, 0x3c, !PT ;  /* 0x0000002000037212 */ /* 0x000fe200078e3cff */
[----:B------:R-:W-:Y:S01]  /*2d70*/  IMAD R0, R11, R6, RZ ;  /* 0x000000060b007224 */ /* 0x000fe200078e02ff */
[----:B------:R-:W-:Y:S02]  /*2d80*/  LOP3.LUT R8, R8, 0x380, RZ, 0xc0, !PT ;  /* 0x0000038008087812 */ /* 0x000fe400078ec0ff */
[----:B------:R-:W-:Y:S02]  /*2d90*/  LOP3.LUT R10, R10, 0x380, RZ, 0xc0, !PT ;  /* 0x000003800a0a7812 */ /* 0x000fe400078ec0ff */
[----:B------:R-:W-:Y:S02]  /*2da0*/  LOP3.LUT R27, R27, 0x380, RZ, 0xc0, !PT ;  /* 0x000003801b1b7812 */ /* 0x000fe400078ec0ff */
[----:B------:R-:W-:Y:S02]  /*2db0*/  LOP3.LUT R29, R29, 0x380, RZ, 0xc0, !PT ;  /* 0x000003801d1d7812 */ /* 0x000fe400078ec0ff */
[----:B------:R-:W-:Y:S01]  /*2dc0*/  LOP3.LUT R30, R30, 0x380, RZ, 0xc0, !PT ;  /* 0x000003801e1e7812 */ /* 0x000fe200078ec0ff */
[----:B------:R-:W-:Y:S01]  /*2dd0*/  IMAD.SHL.U32 R4, R4, 0x80, RZ ;  /* 0x0000008004047824 */ /* 0x000fe200078e00ff */
[----:B------:R-:W-:Y:S01]  /*2de0*/  LOP3.LUT R8, R8, 0x70, R106, 0xf8, !PT ;  /* 0x0000007008087812 */ /* 0x000fe200078ef86a */
[----:B------:R-:W-:Y:S01]  /*2df0*/  IMAD R105, R24, R7, R0 ;  /* 0x0000000718697224 */ /* 0x000fe200078e0200 */
[----:B------:R-:W-:Y:S01]  /*2e00*/  LOP3.LUT R10, R10, 0x70, R106, 0xf8, !PT ;  /* 0x000000700a0a7812 */ /* 0x000fe200078ef86a */
[----:B------:R-:W-:Y:S01]  /*2e10*/  IMAD R0, R36, R102, RZ ;  /* 0x0000006624007224 */ /* 0x000fe200078e02ff */
[----:B------:R-:W-:Y:S01]  /*2e20*/  SHF.R.U32.HI R30, RZ, 0x3, R30 ;  /* 0x00000003ff1e7819 */ /* 0x000fe2000001161e */
[----:B------:R-:W-:Y:S01]  /*2e30*/  VIADD R32, R19, 0x20 ;  /* 0x0000002013207836 */ /* 0x000fe20000000000 */
[----:B------:R-:W-:-:S02]  /*2e40*/  SHF.R.U32.HI R29, RZ, 0x3, R29 ;  /* 0x00000003ff1d7819 */ /* 0x000fc4000001161d */
[----:B------:R-:W-:Y:S01]  /*2e50*/  SHF.R.U32.HI R27, RZ, 0x3, R27 ;  /* 0x00000003ff1b7819 */ /* 0x000fe2000001161b */
[----:B------:R-:W-:Y:S01]  /*2e60*/  IMAD.IADD R93, R93, 0x1, R9 ;  /* 0x000000015d5d7824 */ /* 0x000fe200078e0209 */
[----:B------:R-:W-:Y:S01]  /*2e70*/  LOP3.LUT R4, R4, 0xffffc000, RZ, 0xc0, !PT ;  /* 0xffffc00004047812 */ /* 0x000fe200078ec0ff */
[----:B------:R-:W-:Y:S01]  /*2e80*/  IMAD.IADD R91, R9, 0x1, R91 ;  /* 0x00000001095b7824 */ /* 0x000fe200078e025b */
[----:B------:R-:W-:Y:S01]  /*2e90*/  LOP3.LUT R5, R5, R30, RZ, 0x3c, !PT ;  /* 0x0000001e05057212 */ /* 0x000fe200078e3cff */
[CC--:B------:R-:W-:Y:S01]  /*2ea0*/  IMAD.WIDE.U32 R126, R19.reuse, R102.reuse, R88 ;  /* 0x00000066137e7225 */ /* 0x0c0fe200078e0058 */
[----:B------:R-:W-:Y:S02]  /*2eb0*/  LOP3.LUT R9, R8, R29, RZ, 0x3c, !PT ;  /* 0x0000001d08097212 */ /* 0x000fe400078e3cff */
[----:B------:R-:W-:Y:S01]  /*2ec0*/  LOP3.LUT R27, R10, R27, RZ, 0x3c, !PT ;  /* 0x0000001b0a1b7212 */ /* 0x000fe200078e3cff */
[C---:B------:R-:W-:Y:S01]  /*2ed0*/  IMAD R37, R19.reuse, R103, R0 ;  /* 0x0000006713257224 */ /* 0x040fe200078e0200 */
[----:B------:R-:W-:Y:S01]  /*2ee0*/  SHF.R.S32.HI R115, RZ, 0x1f, R32 ;  /* 0x0000001fff737819 */ /* 0x000fe20000011420 */
[----:B------:R-:W-:Y:S01]  /*2ef0*/  IMAD.WIDE.U32 R44, R19, R102, R16 ;  /* 0x00000066132c7225 */ /* 0x000fe200078e0010 */
[----:B------:R-:W-:-:S02]  /*2f00*/  IADD3 R30, R3, R4, R28 ;  /* 0x00000004031e7210 */ /* 0x000fc40007ffe01c */
[-C--:B------:R-:W-:Y:S01]  /*2f10*/  IADD3 R29, R5, R4.reuse, R21 ;  /* 0x00000004051d7210 */ /* 0x080fe20007ffe015 */
[----:B------:R-:W-:Y:S01]  /*2f20*/  VIADD R32, R19, 0x60 ;  /* 0x0000006013207836 */ /* 0x000fe20000000000 */
[----:B------:R-:W-:Y:S01]  /*2f30*/  IADD3 R28, R9, R4, R20 ;  /* 0x00000004091c7210 */ /* 0x000fe20007ffe014 */
[----:B------:R-:W-:Y:S01]  /*2f40*/  VIADD R33, R19, 0x40 ;  /* 0x0000004013217836 */ /* 0x000fe20000000000 */
[----:B------:R-:W-:Y:S01]  /*2f50*/  IADD3 R3, P1, R88, R126, RZ ;  /* 0x0000007e58037210 */ /* 0x000fe20007f3e0ff */
[----:B------:R-:W-:Y:S02]  /*2f60*/  IMAD R14, R11, R12, RZ ;  /* 0x0000000c0b0e7224 */ /* 0x000fe400078e02ff */
[----:B------:R-:W-:Y:S01]  /*2f70*/  IMAD.X R47, R36, 0x1, R35, P0 ;  /* 0x00000001242f7824 */ /* 0x000fe200000e0623 */
[----:B------:R-:W-:Y:S01]  /*2f80*/  IADD3 R35, R45, R37, RZ ;  /* 0x000000252d237210 */ /* 0x000fe20007ffe0ff */
[----:B------:R-:W-:Y:S01]  /*2f90*/  IMAD.IADD R42, R101, 0x1, R43 ;  /* 0x00000001652a7824 */ /* 0x000fe200078e022b */
[----:B------:R-:W-:Y:S01]  /*2fa0*/  IADD3 R40, P0, R100, R44, RZ ;  /* 0x0000002c64287210 */ /* 0x000fe20007f1e0ff */
[----:B------:R-:W-:Y:S01]  /*2fb0*/  VIADD R117, R31, 0x8 ;  /* 0x000000081f757836 */ /* 0x000fe20000000000 */
[----:B------:R-:W-:Y:S01]  /*2fc0*/  SHF.R.S32.HI R112, RZ, 0x1f, R32 ;  /* 0x0000001fff707819 */ /* 0x000fe20000011420 */
[C---:B------:R-:W-:Y:S01]  /*2fd0*/  IMAD R39, R24.reuse, R13, R14 ;  /* 0x0000000d18277224 */ /* 0x040fe200078e020e */
[----:B------:R-:W-:Y:S01]  /*2fe0*/  SHF.R.S32.HI R114, RZ, 0x1f, R33 ;  /* 0x0000001fff727819 */ /* 0x000fe20000011421 */
[----:B------:R-:W-:Y:S01]  /*2ff0*/  IMAD.WIDE.U32 R96, R24, R12, R96 ;  /* 0x0000000c18607225 */ /* 0x000fe200078e0060 */
[----:B------:R-:W-:-:S02]  /*3000*/  SHF.L.U64.HI R0, R102, 0x7, R103 ;  /* 0x0000000766007819 */ /* 0x000fc40000010267 */
[----:B------:R-:W-:Y:S01]  /*3010*/  SHF.L.U64.HI R31, R102, 0x6, R103 ;  /* 0x00000006661f7819 */ /* 0x000fe20000010267 */
[----:B------:R-:W-:Y:S01]  /*3020*/  IMAD.WIDE.U32 R94, R24, R12, R94 ;  /* 0x0000000c185e7225 */ /* 0x000fe200078e005e */
[----:B------:R-:W-:Y:S02]  /*3030*/  IADD3 R43, P3, R100, 0x80, RZ ;  /* 0x00000080642b7810 */ /* 0x000fe40007f7e0ff */
[----:B------:R-:W-:Y:S01]  /*3040*/  IADD3 R103, P2, R40, 0x80, RZ ;  /* 0x0000008028677810 */ /* 0x000fe20007f5e0ff */
[----:B------:R-:W-:Y:S01]  /*3050*/  IMAD.WIDE.U32 R92, R24, R6, R92 ;  /* 0x00000006185c7225 */ /* 0x000fe200078e005c */
[----:B------:R-:W-:-:S03]  /*3060*/  SHF.L.U64.HI R21, R12, 0x5, R13 ;  /* 0x000000050c157819 */ /* 0x000fc6000001020d */
[----:B------:R-:W-:Y:S02]  /*3070*/  VIADD R5, R16, 0x80 ;  /* 0x0000008010057836 */ /* 0x000fe40000000000 */
[----:B------:R-:W-:Y:S01]  /*3080*/  IMAD.SHL.U32 R34, R41, 0x2, RZ ;  /* 0x0000000229227824 */ /* 0x000fe200078e00ff */
[----:B------:R-:W-:Y:S01]  /*3090*/  LOP3.LUT R41, R106, 0xfffffff0, RZ, 0xc0, !PT ;  /* 0xfffffff06a297812 */ /* 0x000fe200078ec0ff */
[----:B------:R-:W-:Y:S01]  /*30a0*/  IMAD.WIDE.U32 R90, R24, R6, R90 ;  /* 0x00000006185a7225 */ /* 0x000fe200078e005a */
[----:B------:R-:W-:-:S03]  /*30b0*/  SHF.L.U64.HI R20, R12, 0x6, R13 ;  /* 0x000000060c147819 */ /* 0x000fc6000001020d */
[----:B------:R-:W-:Y:S01]  /*30c0*/  IMAD.X R104, R35, 0x1, R42, P0 ;  /* 0x0000000123687824 */ /* 0x000fe200000e062a */
[C---:B------:R-:W-:Y:S01]  /*30d0*/  SHF.L.U64.HI R11, R6.reuse, 0x5, R7 ;  /* 0x00000005060b7819 */ /* 0x040fe20000010207 */
[----:B------:R-:W-:Y:S01]  /*30e0*/  IMAD.IADD R38, R39, 0x1, R95 ;  /* 0x0000000127267824 */ /* 0x000fe200078e025f */
[--C-:B------:R-:W-:Y:S01]  /*30f0*/  SHF.L.U64.HI R10, R6, 0x6, R7.reuse ;  /* 0x00000006060a7819 */ /* 0x100fe20000010207 */
[----:B------:R-:W-:Y:S01]  /*3100*/  IMAD.SHL.U32 R14, R12, 0x20, RZ ;  /* 0x000000200c0e7824 */ /* 0x000fe200078e00ff */
[C---:B------:R-:W-:Y:S01]  /*3110*/  SHF.L.U64.HI R9, R6.reuse, 0x7, R7 ;  /* 0x0000000706097819 */ /* 0x040fe20000010207 */
[----:B------:R-:W-:Y:S01]  /*3120*/  IMAD.SHL.U32 R8, R6, 0x20, RZ ;  /* 0x0000002006087824 */ /* 0x000fe200078e00ff */
[----:B------:R-:W-:Y:S01]  /*3130*/  ISETP.GE.AND P0, PT, R16, UR4, PT ;  /* 0x0000000410007c0c */ /* 0x000fe2000bf06270 */
[C---:B------:R-:W-:Y:S01]  /*3140*/  IMAD.SHL.U32 R7, R6.reuse, 0x40, RZ ;  /* 0x0000004006077824 */ /* 0x040fe200078e00ff */
[----:B------:R-:W-:Y:S01]  /*3150*/  SHF.R.S32.HI R106, RZ, 0x4, R106 ;  /* 0x00000004ff6a7819 */ /* 0x000fe2000001146a */
[----:B------:R-:W-:Y:S01]  /*3160*/  IMAD.SHL.U32 R6, R6, 0x80, RZ ;  /* 0x0000008006067824 */ /* 0x000fe200078e00ff */
[----:B------:R-:W-:Y:S01]  /*3170*/  SHF.R.S32.HI R107, RZ, 0x1f, R41 ;  /* 0x0000001fff6b7819 */ /* 0x000fe20000011429 */
[----:B------:R-:W-:-:S02]  /*3180*/  IMAD.SHL.U32 R123, R102, 0x80, RZ ;  /* 0x00000080667b7824 */ /* 0x000fc400078e00ff */
[----:B------:R-:W-:Y:S02]  /*3190*/  IMAD.X R108, RZ, RZ, R42, P3 ;  /* 0x000000ffff6c7224 */ /* 0x000fe400018e062a */
[----:B------:R-:W-:Y:S02]  /*31a0*/  IMAD.X R109, RZ, RZ, R104, P2 ;  /* 0x000000ffff6d7224 */ /* 0x000fe400010e0668 */
[----:B------:R-:W-:Y:S01]  /*31b0*/  IMAD.IADD R110, R99, 0x1, R49 ;  /* 0x00000001636e7824 */ /* 0x000fe200078e0231 */
[----:B--2---:R-:W-:Y:S01]  /*31c0*/  IADD3 R27, R27, R4, R15 ;  /* 0x000000041b1b7210 */ /* 0x004fe20007ffe00f */
[----:B------:R-:W-:-:S04]  /*31d0*/  IMAD.IADD R4, R37, 0x1, R127 ;  /* 0x0000000125047824 */ /* 0x000fc800078e027f */
[----:B------:R-:W-:Y:S01]  /*31e0*/  IMAD.X R32, R4, 0x1, R89, P1 ;  /* 0x0000000104207824 */ /* 0x000fe200008e0659 */
[----:B------:R-:W-:Y:S01]  /*31f0*/  @!P6 BAR.SYNC.DEFER_BLOCKING 0x9, 0x100 ;  /* 0x024400000000eb1d */ /* 0x000fe20000010000 */
[----:B------:R-:W-:Y:S01]  /*3200*/  IADD3 R33, P1, R3, R88, RZ ;  /* 0x0000005803217210 */ /* 0x000fe20007f3e0ff */
[----:B------:R-:W-:Y:S01]  /*3210*/  IMAD.IADD R37, R97, 0x1, R39 ;  /* 0x0000000161257824 */ /* 0x000fe200078e0227 */
[C---:B------:R-:W-:Y:S01]  /*3220*/  SHF.L.U64.HI R15, R12.reuse, 0x7, R13 ;  /* 0x000000070c0f7819 */ /* 0x040fe2000001020d */
[C---:B------:R-:W-:Y:S01]  /*3230*/  IMAD.SHL.U32 R13, R12.reuse, 0x40, RZ ;  /* 0x000000400c0d7824 */ /* 0x040fe200078e00ff */
[----:B------:R-:W-:Y:S01]  /*3240*/  SHF.L.U32 R12, R12, 0x7, RZ ;  /* 0x000000070c0c7819 */ /* 0x000fe200000006ff */
[----:B------:R-:W-:Y:S01]  /*3250*/  IMAD.X R36, R32, 0x1, R89, P1 ;  /* 0x0000000120247824 */ /* 0x000fe200008e0659 */
[----:B------:R-:W-:Y:S01]  /*3260*/  ISETP.GE.AND P1, PT, R5, UR4, PT ;  /* 0x0000000405007c0c */ /* 0x000fe2000bf26270 */
[----:B------:R-:W-:Y:S02]  /*3270*/  IMAD.IADD R39, R93, 0x1, R105 ;  /* 0x000000015d277824 */ /* 0x000fe400078e0269 */
[----:B------:R-:W-:-:S10]  /*3280*/  IMAD.IADD R105, R105, 0x1, R91 ;  /* 0x0000000169697824 */ /* 0x000fd400078e025b */
.L_x_2570:
[----:B------:R-:W2:Y:S01]  /*3290*/  LDL R48, [R1+0x84] ;  /* 0x0000840001307983 */ /* 0x000ea20000100800 */
[----:B------:R-:W0:Y:S03]  /*32a0*/  LDC R84, c[0x0][0x3f4] ;  /* 0x0000fd00ff547b82 */ /* 0x000e260000000800 */
[----:B------:R-:W3:Y:S01]  /*32b0*/  LDL.LU R58, [R1+0x14] ;  /* 0x00001400013a7983 */ /* 0x000ee20000300800 */
[----:B------:R-:W-:Y:S01]  /*32c0*/  VIADD R26, R26, 0xffffffff ;  /* 0xffffffff1a1a7836 */ /* 0x000fe20000000000 */
[----:B------:R-:W-:Y:S05]  /*32d0*/  YIELD ;  /* 0x0000000000007946 */ /* 0x000fea0003800000 */
[----:B------:R-:W-:Y:S01]  /*32e0*/  ISETP.GT.AND P3, PT, R26, R25, PT ;  /* 0x000000191a00720c */ /* 0x000fe20003f64270 */
[----:B------:R-:W-:Y:S01]  /*32f0*/  BSSY B0, `(.L_x_2487) ;  /* 0x0000986000007945 */ /* 0x000fe20003800000 */
[----:B0-----:R-:W-:Y:S01]  /*3300*/  ISETP.GE.AND P2, PT, R84, 0x1, PT ;  /* 0x000000015400780c */ /* 0x001fe20003f46270 */
[----:B--2---:R-:W-:Y:S01]  /*3310*/  IMAD R113, R232, 0x8000, R48 ;  /* 0x00008000e8717824 */ /* 0x004fe200078e0230 */
[----:B---3--:R-:W-:-:S03]  /*3320*/  LOP3.LUT R58, R58, 0xfffffffb, RZ, 0xc0, !PT ;  /* 0xfffffffb3a3a7812 */ /* 0x008fc600078ec0ff */
[----:B------:R-:W-:-:S06]  /*3330*/  IMAD.IADD R113, R18, 0x1, R113 ;  /* 0x0000000112717824 */ /* 0x000fcc00078e0271 */
        /* <DEDUP_REMOVED lines=15> */
[----:B------:R-:W-:Y:S01]  /*3430*/  IMAD.WIDE.U32 R118, R123, R26, RZ ;  /* 0x0000001a7b767225 */ /* 0x000fe200078e00ff */
[----:B------:R-:W-:-:S03]  /*3440*/  IADD3 R87, R49, R87, RZ ;  /* 0x0000005731577210 */ /* 0x000fc60007ffe0ff */
        /* <DEDUP_REMOVED lines=28> */
.L_x_2491:
[----:B------:R-:W-:Y:S05]  /*3610*/  BSYNC B1 ;  /* 0x0000000000017941 */ /* 0x000fea0003800000 */
.L_x_2490:
[----:B-1----:R-:W-:Y:S01]  /*3620*/  VIADD R52, R19, 0x20 ;  /* 0x0000002013347836 */ /* 0x002fe20000000000 */
[----:B------:R-:W-:Y:S01]  /*3630*/  BSSY B1, `(.L_x_2492) ;  /* 0x000001e000017945 */ /* 0x000fe20003800000 */
[----:B------:R-:W-:Y:S02]  /*3640*/  CS2R R72, SRZ ;  /* 0x0000000000487805 */ /* 0x000fe4000001ff00 */
[----:B------:R-:W-:Y:S02]  /*3650*/  CS2R R70, SRZ ;  /* 0x0000000000467805 */ /* 0x000fe4000001ff00 */
[----:B------:R-:W-:Y:S02]  /*3660*/  CS2R R60, SRZ ;  /* 0x00000000003c7805 */ /* 0x000fe4000001ff00 */
[----:B------:R-:W-:Y:S02]  /*3670*/  ISETP.GE.AND P3, PT, R52, R116, PT ;  /* 0x000000743400720c */ /* 0x000fe40003f66270 */
[----:B------:R-:W-:-:S02]  /*3680*/  CS2R R52, SRZ ;  /* 0x0000000000347805 */ /* 0x000fc4000001ff00 */
[----:B------:R-:W-:Y:S02]  /*3690*/  CS2R R64, SRZ ;  /* 0x0000000000407805 */ /* 0x000fe4000001ff00 */
[----:B------:R-:W-:Y:S02]  /*36a0*/  CS2R R62, SRZ ;  /* 0x00000000003e7805 */ /* 0x000fe4000001ff00 */
[----:B------:R-:W-:-:S05]  /*36b0*/  CS2R R74, SRZ ;  /* 0x00000000004a7805 */ /* 0x000fca000001ff00 */
        /* <DEDUP_REMOVED lines=21> */
.L_x_2493:
[----:B------:R-:W-:Y:S05]  /*3810*/  BSYNC B1 ;  /* 0x0000000000017941 */ /* 0x000fea0003800000 */
.L_x_2492:
[----:B-1----:R-:W-:Y:S01]  /*3820*/  VIADD R55, R19, 0x40 ;  /* 0x0000004013377836 */ /* 0x002fe20000000000 */
[----:B------:R-:W-:Y:S01]  /*3830*/  BSSY B1, `(.L_x_2494) ;  /* 0x000001c000017945 */ /* 0x000fe20003800000 */
[----:B------:R-:W-:Y:S01]  /*3840*/  IMAD.MOV.U32 R54, RZ, RZ, R58 ;  /* 0x000000ffff367224 */ /* 0x000fe200078e003a */
        /* <DEDUP_REMOVED lines=26> */
.L_x_2495:
[----:B------:R-:W-:Y:S05]  /*39f0*/  BSYNC B1 ;  /* 0x0000000000017941 */ /* 0x000fea0003800000 */
.L_x_2494:
        /* <DEDUP_REMOVED lines=13> */
[----:B0-----:R-:W-:-:S04]  /*3ad0*/  IMAD.WIDE.U32 R48, R52, 0x60, R48 ;  /* 0x0000006034307825 */ /* 0x001fc800078e0030 */
[----:B------:R-:W-:Y:S01]  /*3ae0*/  IMAD R53, R53, 0x60, RZ ;  /* 0x0000006035357824 */ /* 0x000fe200078e02ff */
[----:B------:R-:W-:-:S03]  /*3af0*/  IADD3 R48, P5, P6, R96, UR4, R48 ;  /* 0x0000000460307c10 */ /* 0x000fc6000febe030 */
[----:B------:R-:W-:-:S05]  /*3b00*/  IMAD.IADD R52, R49, 0x1, R53 ;  /* 0x0000000131347824 */ /* 0x000fca00078e0235 */
[----:B------:R-:W-:Y:S01]  /*3b10*/  IADD3.X R49, R37, UR5, R52, P5, P6 ;  /* 0x0000000525317c10 */ /* 0x000fe2000afec434 */
[----:B------:R-:W-:Y:S01]  /*3b20*/  ULDC.64 UR4, c[0x0][0x400] ;  /* 0x0001000000047ab9 */ /* 0x000fe20000000a00 */
[----:B------:R-:W0:Y:S02]  /*3b30*/  LDC.64 R52, c[0x0][0x408] ;  /* 0x00010200ff347b82 */ /* 0x000e240000000a00 */
[----:B0-----:R-:W-:-:S04]  /*3b40*/  IMAD.WIDE.U32 R50, R52, 0x60, R50 ;  /* 0x0000006034327825 */ /* 0x001fc800078e0032 */
[----:B------:R-:W-:Y:S01]  /*3b50*/  IMAD R53, R53, 0x60, RZ ;  /* 0x0000006035357824 */ /* 0x000fe200078e02ff */
[----:B------:R-:W-:-:S03]  /*3b60*/  IADD3 R50, P5, P6, R92, UR4, R50 ;  /* 0x000000045c327c10 */ /* 0x000fc6000febe032 */
[----:B------:R-:W-:-:S05]  /*3b70*/  IMAD.IADD R52, R51, 0x1, R53 ;  /* 0x0000000133347824 */ /* 0x000fca00078e0235 */
        /* <DEDUP_REMOVED lines=9> */
.L_x_2497:
[----:B------:R-:W-:Y:S05]  /*3c10*/  BSYNC B1 ;  /* 0x0000000000017941 */ /* 0x000fea0003800000 */
.L_x_2496:
[----:B------:R-:W-:Y:S01]  /*3c20*/  UISETP.NE.AND UP0, UPT, UR46, 0x3, UPT ;  /* 0x000000032e00788c */ /* 0x000fe2000bf05270 */
[----:B-----5:R-:W-:Y:S01]  /*3c30*/  IMAD.MOV.U32 R137, RZ, RZ, R76 ;  /* 0x000000ffff897224 */ /* 0x020fe200078e004c */
[----:B------:R-:W-:Y:S01]  /*3c40*/  MOV R134, R72 ;  /* 0x0000004800867202 */ /* 0x000fe20000000f00 */
[----:B------:R-:W-:Y:S02]  /*3c50*/  IMAD.MOV.U32 R140, RZ, RZ, R80 ;  /* 0x000000ffff8c7224 */ /* 0x000fe400078e0050 */
        /* <DEDUP_REMOVED lines=13> */
[----:B------:R-:W-:Y:S01]  /*3d30*/  IMAD.MOV.U32 R121, RZ, RZ, R58 ;  /* 0x000000ffff797224 */ /* 0x000fe200078e003a */
[----:B------:R-:W-:Y:S06]  /*3d40*/  @!P5 BRA `(.L_x_2498) ;  /* 0x000000000004d947 */ /* 0x000fec0003800000 */
[----:B------:R-:W-:Y:S01]  /*3d50*/  BPT.TRAP 0x1 ;  /* 0x000000040000795c */ /* 0x000fe20000300000 */
.L_x_2498:
[----:B------:R-:W-:Y:S01]  /*3d60*/  IMAD R111, R232, 0x8, R18 ;  /* 0x00000008e86f7824 */ /* 0x000fe200078e0212 */
[----:B------:R-:W-:Y:S01]  /*3d70*/  SHF.L.U32 R122, R236, 0x1f, RZ ;  /* 0x0000001fec7a7819 */ /* 0x000fe200000006ff */
[----:B------:R-:W-:Y:S03]  /*3d80*/  BSSY B1, `(.L_x_2499) ;  /* 0x0000003000017945 */ /* 0x000fe60003800000 */
[----:B------:R-:W1:Y:S02]  /*3d90*/  SYNCS.PHASECHK.TRANS64.TRYWAIT P6, [R111+URZ+0x38890], R122 ;  /* 0x0388907a6f0075a7 */ /* 0x000e6400080c017f */
[----:B-1----:R-:W-:Y:S05]  /*3da0*/  @!P6 BRA `(.L_x_2500) ;  /* 0x000002d00058e947 */ /* 0x002fea0003800000 */
.L_x_2835:
[----:B------:R-:W-:Y:S05]  /*3db0*/  BSYNC B1 ;  /* 0x0000000000017941 */ /* 0x000fea0003800000 */
.L_x_2499:
[----:B------:R-:W-:Y:S04]  /*3dc0*/  BSSY B1, `(.L_x_2501) ;  /* 0x00000f8000017945 */ /* 0x000fe80003800000 */
[----:B------:R-:W-:Y:S05]  /*3dd0*/  @P2 BRA `(.L_x_2502) ;  /* 0x0000000c00d82947 */ /* 0x000fea0003800000 */
[----:B------:R-:W-:Y:S01]  /*3de0*/  IADD3 R139, P2, R44, R118, RZ ;  /* 0x000000762c8b7210 */ /* 0x000fe20007f5e0ff */
[----:B------:R-:W-:Y:S04]  /*3df0*/  BSSY B2, `(.L_x_2503) ;  /* 0x000007b000027945 */ /* 0x000fe80003800000 */
[----:B------:R-:W-:Y:S01]  /*3e00*/  IMAD.X R136, R85, 0x1, R35, P2 ;  /* 0x0000000155887824 */ /* 0x000fe200010e0623 */
[----:B------:R-:W-:Y:S07]  /*3e10*/  @P0 BRA `(.L_x_2504) ;  /* 0x0000000400e00947 */ /* 0x000fee0003800000 */
        /* <DEDUP_REMOVED lines=9> */
[----:B------:R-:W-:Y:S02]  /*3eb0*/  SHF.R.U32.HI R144, RZ, 0x8, R83 ;  /* 0x00000008ff907819 */ /* 0x000fe40000011653 */
[----:B------:R-:W-:-:S02]  /*3ec0*/  PRMT R81, R81, 0x654, R143 ;  /* 0x0000065451517816 */ /* 0x000fc4000000008f */
[--C-:B------:R-:W-:Y:S01]  /*3ed0*/  SHF.R.U32.HI R80, RZ, 0x10, R83.reuse ;  /* 0x00000010ff507819 */ /* 0x100fe20000011653 */
[----:B------:R-:W-:Y:S01]  /*3ee0*/  IMAD.SHL.U32 R144, R144, 0x100, RZ ;  /* 0x0000010090907824 */ /* 0x000fe200078e00ff */
[----:B------:R-:W-:Y:S02]  /*3ef0*/  LOP3.LUT R145, R83, 0xff, RZ, 0xc0, !PT ;  /* 0x000000ff53917812 */ /* 0x000fe400078ec0ff */
[----:B------:R-:W-:Y:S02]  /*3f00*/  LOP3.LUT R81, R81, 0xff00, R142, 0xf8, !PT ;  /* 0x0000ff0051517812 */ /* 0x000fe400078ef88e */
[----:B------:R-:W-:Y:S02]  /*3f10*/  SHF.L.U32 R82, R82, 0x10, RZ ;  /* 0x0000001052527819 */ /* 0x000fe400000006ff */
[----:B------:R-:W-:Y:S02]  /*3f20*/  SHF.R.U32.HI R83, RZ, 0x18, R83 ;  /* 0x00000018ff537819 */ /* 0x000fe40000011653 */
[----:B------:R-:W-:-:S02]  /*3f30*/  LOP3.LUT R81, R81, 0xff0000, R82, 0xf8, !PT ;  /* 0x00ff000051517812 */ /* 0x000fc400078ef852 */
[----:B------:R-:W-:Y:S02]  /*3f40*/  PRMT R83, R83, 0x654, R145 ;  /* 0x0000065453537816 */ /* 0x000fe40000000091 */
        /* <DEDUP_REMOVED lines=94> */
[----:B------:R-:W-:-:S05]  /*4530*/  F2FP.SATFINITE.E4M3.F32.PACK_AB_MERGE_C R81, R141, R81, R142 ;  /* 0x000000518d51723e */ /* 0x000fca000480708e */
[----:B------:R-:W-:-:S07]  /*4540*/  IMAD.MOV.U32 R48, RZ, RZ, R81 ;  /* 0x000000ffff307224 */ /* 0x000fce00078e0051 */
.L_x_2506:
[----:B------:R-:W-:Y:S05]  /*4550*/  BSYNC B3 ;  /* 0x0000000000037941 */ /* 0x000fea0003800000 */
.L_x_2505:
[----:B------:R-:W-:Y:S02]  /*4560*/  ULDC.64 UR4, c[0x0][0x2e8] ;  /* 0x0000ba0000047ab9 */ /* 0x000fe40000000a00 */
[----:B------:R-:W-:-:S04]  /*4570*/  IADD3 R80, P2, P6, R139, UR4, R100 ;  /* 0x000000048b507c10 */ /* 0x000fc8000fe5e064 */
[----:B------:R-:W-:-:S05]  /*4580*/  IADD3.X R81, R136, UR5, R42, P2, P6 ;  /* 0x0000000588517c10 */ /* 0x000fca00097ec42a */
[----:B--2---:R2:W-:Y:S04]  /*4590*/  STG.E.128 desc[UR40][R80.64], R48 ;  /* 0x0000003050007986 */ /* 0x0045e8000c101d28 */
.L_x_2504:
[----:B------:R-:W-:Y:S05]  /*45a0*/  BSYNC B2 ;  /* 0x0000000000027941 */ /* 0x000fea0003800000 */
.L_x_2503:
        /* <DEDUP_REMOVED lines=116> */
.L_x_2508:
[----:B------:R-:W-:Y:S05]  /*4cf0*/  BSYNC B2 ;  /* 0x0000000000027941 */ /* 0x000fea0003800000 */
.L_x_2507:
[----:B------:R-:W-:Y:S02]  /*4d00*/  ULDC.64 UR4, c[0x0][0x2e8] ;  /* 0x0000ba0000047ab9 */ /* 0x000fe40000000a00 */
[----:B------:R-:W-:-:S04]  /*4d10*/  IADD3 R76, P2, P6, R43, UR4, R139 ;  /* 0x000000042b4c7c10 */ /* 0x000fc8000fe5e08b */
[----:B------:R-:W-:-:S05]  /*4d20*/  IADD3.X R77, R108, UR5, R136, P2, P6 ;  /* 0x000000056c4d7c10 */ /* 0x000fca00097ec488 */
[----:B--2---:R3:W-:Y:S04]  /*4d30*/  STG.E.128 desc[UR40][R76.64], R48 ;  /* 0x000000304c007986 */ /* 0x0047e8000c101d28 */
.L_x_2502:
[----:B------:R-:W-:Y:S05]  /*4d40*/  BSYNC B1 ;  /* 0x0000000000017941 */ /* 0x000fea0003800000 */
.L_x_2501:
        /* <DEDUP_REMOVED lines=118> */
[----:B------:R-:W-:-:S05]  /*54b0*/  F2FP.SATFINITE.E4M3.F32.PACK_AB_MERGE_C R73, R135, R73, R78 ;  /* 0x000000498749723e */ /* 0x000fca000480704e */
[----:B------:R-:W-:-:S07]  /*54c0*/  IMAD.MOV.U32 R48, RZ, RZ, R73 ;  /* 0x000000ffff307224 */ /* 0x000fce00078e0049 */
.L_x_2514:
[----:B------:R-:W-:Y:S05]  /*54d0*/  BSYNC B3 ;  /* 0x0000000000037941 */ /* 0x000fea0003800000 */
.L_x_2513:
[----:B------:R-:W-:Y:S02]  /*54e0*/  ULDC.64 UR4, c[0x0][0x2e8] ;  /* 0x0000ba0000047ab9 */ /* 0x000fe40000000a00 */
[----:B------:R-:W-:-:S04]  /*54f0*/  IADD3 R72, P2, P3, R77, UR4, R100 ;  /* 0x000000044d487c10 */ /* 0x000fc8000fb5e064 */
[----:B------:R-:W-:-:S05]  /*5500*/  IADD3.X R73, R76, UR5, R42, P2, P3 ;  /* 0x000000054c497c10 */ /* 0x000fca00097e642a */
[----:B--2---:R3:W-:Y:S04]  /*5510*/  STG.E.128 desc[UR40][R72.64], R48 ;  /* 0x0000003048007986 */ /* 0x0047e8000c101d28 */
.L_x_2512:
[----:B------:R-:W-:Y:S05]  /*5520*/  BSYNC B2 ;  /* 0x0000000000027941 */ /* 0x000fea0003800000 */
.L_x_2511:
        /* <DEDUP_REMOVED lines=113> */
.L_x_2516:
[----:B------:R-:W-:Y:S05]  /*5c40*/  BSYNC B2 ;  /* 0x0000000000027941 */ /* 0x000fea0003800000 */
.L_x_2515:
[----:B------:R-:W-:Y:S02]  /*5c50*/  ULDC.64 UR4, c[0x0][0x2e8] ;  /* 0x0000ba0000047ab9 */ /* 0x000fe40000000a00 */
[----:B------:R-:W-:-:S04]  /*5c60*/  IADD3 R68, P2, P3, R43, UR4, R77 ;  /* 0x000000042b447c10 */ /* 0x000fc8000fb5e04d */
[----:B------:R-:W-:-:S05]  /*5c70*/  IADD3.X R69, R108, UR5, R76, P2, P3 ;  /* 0x000000056c457c10 */ /* 0x000fca00097e644c */
[----:B--2---:R4:W-:Y:S04]  /*5c80*/  STG.E.128 desc[UR40][R68.64], R48 ;  /* 0x0000003044007986 */ /* 0x0049e8000c101d28 */
.L_x_2510:
[----:B------:R-:W-:Y:S05]  /*5c90*/  BSYNC B1 ;  /* 0x0000000000017941 */ /* 0x000fea0003800000 */
.L_x_2509:
        /* <DEDUP_REMOVED lines=12> */
[----:B------:R-:W-:Y:S02]  /*5d60*/  LOP3.LUT R71, R67, 0xff, RZ, 0xc0, !PT ;  /* 0x000000ff43477812 */ /* 0x000fe400078ec0ff */
[--C-:B------:R-:W-:Y:S02]  /*5d70*/  SHF.R.U32.HI R72, RZ, 0x18, R67.reuse ;  /* 0x00000018ff487819 */ /* 0x100fe40000011643 */
[----:B------:R-:W-:Y:S02]  /*5d80*/  SHF.R.U32.HI R73, RZ, 0x8, R67 ;  /* 0x00000008ff497819 */ /* 0x000fe40000011643 */
[--C-:B------:R-:W-:Y:S02]  /*5d90*/  SHF.R.U32.HI R64, RZ, 0x8, R65.reuse ;  /* 0x00000008ff407819 */ /* 0x100fe40000011641 */
        /* <DEDUP_REMOVED lines=8> */
[----:B------:R-:W-:Y:S02]  /*5e20*/  SHF.L.U32 R64, R64, 0x8, RZ ;  /* 0x0000000840407819 */ /* 0x000fe400000006ff */
[----:B------:R-:W-:-:S02]  /*5e30*/  F2FP.F16.E4M3.UNPACK_B R49, R130.H1 ;  /* 0x00000082ff31723e */ /* 0x000fc400030006ff */
[----:B------:R-:W-:Y:S02]  /*5e40*/  LOP3.LUT R70, R67, 0xff00, R64, 0xf8, !PT ;  /* 0x0000ff0043467812 */ /* 0x000fe400078ef840 */
        /* <DEDUP_REMOVED lines=24> */
[----:B------:R-:W-:Y:S02]  /*5fd0*/  IMAD.U32 R73, R66, 0x10000, RZ ;  /* 0x0001000042497824 */ /* 0x000fe400078e00ff */
[----:B------:R-:W-:Y:S02]  /*5fe0*/  IMAD.U32 R66, R65, 0x10000, RZ ;  /* 0x0001000041427824 */ /* 0x000fe400078e00ff */
[----:B------:R-:W-:Y:S01]  /*5ff0*/  F2FP.SATFINITE.E4M3.F32.PACK_AB_MERGE_C R49, R49, R64, RZ ;  /* 0x000000403131723e */ /* 0x000fe200048070ff */
[----:B------:R-:W-:Y:S01]  /*6000*/  IMAD.MOV.U32 R64, RZ, RZ, R50 ;  /* 0x000000ffff407224 */ /* 0x000fe200078e0032 */
[----:B------:R-:W-:Y:S01]  /*6010*/  LOP3.LUT R65, R70, 0xff0000, R73, 0xf8, !PT ;  /* 0x00ff000046417812 */ /* 0x000fe200078ef849 */
[--C-:B------:R-:W-:Y:S01]  /*6020*/  HADD2.F32 R73, -RZ, R75.reuse.H1_H1 ;  /* 0x3000004bff497230 */ /* 0x100fe20000004100 */
[----:B------:R-:W-:Y:S01]  /*6030*/  LOP3.LUT R66, R67, 0xff0000, R66, 0xf8, !PT ;  /* 0x00ff000043427812 */ /* 0x000fe200078ef842 */
[----:B------:R-:W-:Y:S01]  /*6040*/  HADD2.F32 R75, -RZ, R75.H0_H0 ;  /* 0x2000004bff4b7230 */ /* 0x000fe20000004100 */
[----:B------:R-:W-:-:S02]  /*6050*/  F2FP.F16.E4M3.UNPACK_B R70, R65.H1 ;  /* 0x00000041ff46723e */ /* 0x000fc400030006ff */
[-C--:B------:R-:W-:Y:S02]  /*6060*/  F2FP.F16.E4M3.UNPACK_B R67, R66.reuse.H1 ;  /* 0x00000042ff43723e */ /* 0x080fe400030006ff */
[----:B------:R-:W-:Y:S01]  /*6070*/  F2FP.F16.E4M3.UNPACK_B R66, R66 ;  /* 0x00000042ff42723e */ /* 0x000fe200020006ff */
[----:B------:R-:W-:Y:S01]  /*6080*/  HADD2.F32 R74, -RZ, R70.H0_H0 ;  /* 0x20000046ff4a7230 */ /* 0x000fe20000004100 */
[----:B------:R-:W-:Y:S01]  /*6090*/  F2FP.SATFINITE.E4M3.F32.PACK_AB_MERGE_C R49, R71, R72, R49 ;  /* 0x000000484731723e */ /* 0x000fe20004807031 */
[--C-:B------:R-:W-:Y:S02]  /*60a0*/  HADD2.F32 R76, -RZ, R67.reuse.H0_H0 ;  /* 0x20000043ff4c7230 */ /* 0x100fe40000004100 */
[----:B------:R-:W-:Y:S02]  /*60b0*/  HADD2.F32 R67, -RZ, R67.H1_H1 ;  /* 0x30000043ff437230 */ /* 0x000fe40000004100 */
[--C-:B------:R-:W-:Y:S02]  /*60c0*/  HADD2.F32 R72, -RZ, R131.reuse.H1_H1 ;  /* 0x30000083ff487230 */ /* 0x100fe40000004100 */
[-C--:B------:R-:W-:Y:S01]  /*60d0*/  FMUL.FTZ R77, R73, R76.reuse ;  /* 0x0000004c494d7220 */ /* 0x080fe20000410000 */
[----:B------:R-:W-:Y:S01]  /*60e0*/  FMUL.FTZ R76, R75, R76 ;  /* 0x0000004c4b4c7220 */ /* 0x000fe20000410000 */
[----:B------:R-:W-:-:S02]  /*60f0*/  HADD2.F32 R131, -RZ, R131.H0_H0 ;  /* 0x20000083ff837230 */ /* 0x000fc40000004100 */
[-C--:B------:R-:W-:Y:S01]  /*6100*/  FFMA.FTZ R77, R75, R74.reuse, -R77 ;  /* 0x0000004a4b4d7223 */ /* 0x080fe2000001084d */
[----:B------:R-:W-:Y:S01]  /*6110*/  FFMA.FTZ R74, R73, R74, R76 ;  /* 0x0000004a494a7223 */ /* 0x000fe2000001004c */
[--C-:B------:R-:W-:Y:S02]  /*6120*/  HADD2.F32 R76, -RZ, R78.reuse.H1_H1 ;  /* 0x3000004eff4c7230 */ /* 0x100fe40000004100 */
[----:B------:R-:W-:Y:S02]  /*6130*/  HADD2.F32 R78, -RZ, R78.H0_H0 ;  /* 0x2000004eff4e7230 */ /* 0x000fe40000004100 */
[----:B------:R-:W-:Y:S02]  /*6140*/  HADD2.F32 R73, -RZ, R70.H1_H1 ;  /* 0x30000046ff497230 */ /* 0x000fe40000004100 */
[-C--:B------:R-:W-:Y:S01]  /*6150*/  FMUL.FTZ R51, R76, R67.reuse ;  /* 0x000000434c337220 */ /* 0x080fe20000410000 */
[----:B------:R-:W-:Y:S01]  /*6160*/  F2FP.F16.E4M3.UNPACK_B R70, R64 ;  /* 0x00000040ff46723e */ /* 0x000fe200020006ff */
[----:B------:R-:W-:-:S02]  /*6170*/  FMUL.FTZ R67, R78, R67 ;  /* 0x000000434e437220 */ /* 0x000fc40000410000 */
[-C--:B------:R-:W-:Y:S02]  /*6180*/  FFMA.FTZ R51, R78, R73.reuse, -R51 ;  /* 0x000000494e337223 */ /* 0x080fe40000010833 */
[----:B------:R-:W-:Y:S01]  /*6190*/  FFMA.FTZ R76, R76, R73, R67 ;  /* 0x000000494c4c7223 */ /* 0x000fe20000010043 */
[----:B------:R-:W-:Y:S01]  /*61a0*/  F2FP.F16.E4M3.UNPACK_B R67, R65 ;  /* 0x00000041ff43723e */ /* 0x000fe200020006ff */
[----:B------:R-:W-:Y:S02]  /*61b0*/  HADD2.F32 R50, -RZ, R70.H1_H1 ;  /* 0x30000046ff327230 */ /* 0x000fe40000004100 */
[----:B------:R-:W-:Y:S01]  /*61c0*/  HADD2.F32 R65, -RZ, R66.H0_H0 ;  /* 0x20000042ff417230 */ /* 0x000fe20000004100 */
[----:B------:R-:W-:Y:S01]  /*61d0*/  F2FP.SATFINITE.E4M3.F32.PACK_AB_MERGE_C R51, R76, R51, RZ ;  /* 0x000000334c33723e */ /* 0x000fe200048070ff */
[----:B------:R-:W-:Y:S02]  /*61e0*/  HADD2.F32 R70, -RZ, R70.H0_H0 ;  /* 0x20000046ff467230 */ /* 0x000fe40000004100 */
[----:B------:R-:W-:-:S02]  /*61f0*/  HADD2.F32 R71, -RZ, R67.H0_H0 ;  /* 0x20000043ff477230 */ /* 0x000fc40000004100 */
[-C--:B------:R-:W-:Y:S01]  /*6200*/  FMUL.FTZ R73, R50, R65.reuse ;  /* 0x0000004132497220 */ /* 0x080fe20000410000 */
[----:B------:R-:W-:Y:S02]  /*6210*/  HADD2.F32 R67, -RZ, R67.H1_H1 ;  /* 0x30000043ff437230 */ /* 0x000fe40000004100 */
[----:B------:R-:W-:Y:S01]  /*6220*/  FMUL.FTZ R75, R70, R65 ;  /* 0x00000041464b7220 */ /* 0x000fe20000410000 */
[----:B------:R-:W-:Y:S01]  /*6230*/  F2FP.SATFINITE.E4M3.F32.PACK_AB_MERGE_C R51, R74, R77, R51 ;  /* 0x0000004d4a33723e */ /* 0x000fe20004807033 */
[-C--:B------:R-:W-:Y:S01]  /*6240*/  FFMA.FTZ R65, R70, R71.reuse, -R73 ;  /* 0x0000004746417223 */ /* 0x080fe20000010849 */
[----:B------:R-:W-:Y:S01]  /*6250*/  F2FP.F16.E4M3.UNPACK_B R70, R64.H1 ;  /* 0x00000040ff46723e */ /* 0x000fe200030006ff */
[----:B------:R-:W-:Y:S01]  /*6260*/  FFMA.FTZ R50, R50, R71, R75 ;  /* 0x0000004732327223 */ /* 0x000fe2000001004b */
[----:B------:R-:W-:Y:S02]  /*6270*/  HADD2.F32 R71, -RZ, R66.H1_H1 ;  /* 0x30000042ff477230 */ /* 0x000fe40000004100 */
[----:B------:R-:W-:-:S02]  /*6280*/  IMAD.MOV.U32 R64, RZ, RZ, R48 ;  /* 0x000000ffff407224 */ /* 0x000fc400078e0030 */
        /* <DEDUP_REMOVED lines=26> */
.L_x_2522:
[----:B------:R-:W-:Y:S05]  /*6430*/  BSYNC B3 ;  /* 0x0000000000037941 */ /* 0x000fea0003800000 */
.L_x_2521:
[----:B------:R-:W-:Y:S02]  /*6440*/  ULDC.64 UR4, c[0x0][0x2e8] ;  /* 0x0000ba0000047ab9 */ /* 0x000fe40000000a00 */
[----:B------:R-:W-:-:S04]  /*6450*/  IADD3 R64, P2, P3, R69, UR4, R100 ;  /* 0x0000000445407c10 */ /* 0x000fc8000fb5e064 */
[----:B------:R-:W-:-:S05]  /*6460*/  IADD3.X R65, R68, UR5, R42, P2, P3 ;  /* 0x0000000544417c10 */ /* 0x000fca00097e642a */
[----:B--2---:R0:W-:Y:S04]  /*6470*/  STG.E.128 desc[UR40][R64.64], R48 ;  /* 0x0000003040007986 */ /* 0x0041e8000c101d28 */
.L_x_2520:
[----:B------:R-:W-:Y:S05]  /*6480*/  BSYNC B2 ;  /* 0x0000000000027941 */ /* 0x000fea0003800000 */
.L_x_2519:
        /* <DEDUP_REMOVED lines=62> */
[----:B------:R-:W-:Y:S01]  /*6870*/  PRMT R63, R70, 0x654, R61 ;  /* 0x00000654463f7816 */ /* 0x000fe2000000003d */
[----:B------:R-:W-:-:S03]  /*6880*/  IMAD.SHL.U32 R61, R72, 0x100, RZ ;  /* 0x00000100483d7824 */ /* 0x000fc600078e00ff */
        /* <DEDUP_REMOVED lines=52> */
.L_x_2524:
[----:B------:R-:W-:Y:S05]  /*6bd0*/  BSYNC B2 ;  /* 0x0000000000027941 */ /* 0x000fea0003800000 */
.L_x_2523:
[----:B------:R-:W-:Y:S02]  /*6be0*/  ULDC.64 UR4, c[0x0][0x2e8] ;  /* 0x0000ba0000047ab9 */ /* 0x000fe40000000a00 */
[----:B------:R-:W-:-:S04]  /*6bf0*/  IADD3 R60, P2, P3, R43, UR4, R69 ;  /* 0x000000042b3c7c10 */ /* 0x000fc8000fb5e045 */
[----:B------:R-:W-:-:S05]  /*6c00*/  IADD3.X R61, R108, UR5, R68, P2, P3 ;  /* 0x000000056c3d7c10 */ /* 0x000fca00097e6444 */
[----:B--2---:R2:W-:Y:S04]  /*6c10*/  STG.E.128 desc[UR40][R60.64], R48 ;  /* 0x000000303c007986 */ /* 0x0045e8000c101d28 */
.L_x_2518:
[----:B------:R-:W-:Y:S05]  /*6c20*/  BSYNC B1 ;  /* 0x0000000000017941 */ /* 0x000fea0003800000 */
.L_x_2517:
        /* <DEDUP_REMOVED lines=47> */
[----:B------:R-:W-:Y:S02]  /*6f20*/  IMAD.SHL.U32 R68, R62, 0x100, RZ ;  /* 0x000001003e447824 */ /* 0x000fe400078e00ff */
[----:B------:R-:W-:Y:S02]  /*6f30*/  HADD2.F32 R62, -RZ, R121.H1_H1 ;  /* 0x30000079ff3e7230 */ /* 0x000fe40000004100 */
[--C-:B------:R-:W-:Y:S01]  /*6f40*/  HADD2.F32 R64, -RZ, R60.reuse.H1_H1 ;  /* 0x3000003cff407230 */ /* 0x100fe20000004100 */
[----:B------:R-:W-:Y:S01]  /*6f50*/  LOP3.LUT R68, R67, 0xff00, R68, 0xf8, !PT ;  /* 0x0000ff0043447812 */ /* 0x000fe200078ef844 */
[----:B------:R-:W-:Y:S01]  /*6f60*/  HADD2.F32 R63, -RZ, R60.H0_H0 ;  /* 0x2000003cff3f7230 */ /* 0x000fe20000004100 */
[----:B------:R-:W-:Y:S01]  /*6f70*/  F2FP.SATFINITE.E4M3.F32.PACK_AB_MERGE_C R57, R57, R48, RZ ;  /* 0x000000303939723e */ /* 0x000fe200048070ff */
[----:B------:R-:W-:-:S02]  /*6f80*/  IMAD.U32 R67, R58, 0x10000, RZ ;  /* 0x000100003a437824 */ /* 0x000fc400078e00ff */
[CC--:B------:R-:W-:Y:S01]  /*6f90*/  FMUL.FTZ R58, R64.reuse, R62.reuse ;  /* 0x0000003e403a7220 */ /* 0x0c0fe20000410000 */
[----:B------:R-:W-:Y:S02]  /*6fa0*/  IMAD.U32 R61, R61, 0x10000, RZ ;  /* 0x000100003d3d7824 */ /* 0x000fe400078e00ff */
[C---:B------:R-:W-:Y:S01]  /*6fb0*/  FMUL.FTZ R69, R63.reuse, R62 ;  /* 0x0000003e3f457220 */ /* 0x040fe20000410000 */
[----:B------:R-:W-:Y:S01]  /*6fc0*/  F2FP.F16.E4M3.UNPACK_B R62, R59 ;  /* 0x0000003bff3e723e */ /* 0x000fe200020006ff */
[-C--:B------:R-:W-:Y:S01]  /*6fd0*/  FFMA.FTZ R58, R63, R65.reuse, -R58 ;  /* 0x000000413f3a7223 */ /* 0x080fe2000001083a */
[----:B------:R-:W-:Y:S02]  /*6fe0*/  HADD2.F32 R121, -RZ, R121.H0_H0 ;  /* 0x20000079ff797230 */ /* 0x000fe40000004100 */
[----:B------:R-:W-:Y:S01]  /*6ff0*/  FFMA.FTZ R59, R64, R65, R69 ;  /* 0x00000041403b7223 */ /* 0x000fe20000010045 */
[----:B------:R-:W-:Y:S01]  /*7000*/  IMAD.MOV.U32 R65, RZ, RZ, R51 ;  /* 0x000000ffff417224 */ /* 0x000fe200078e0033 */
[----:B------:R-:W-:Y:S01]  /*7010*/  LOP3.LUT R60, R66, 0xff0000, R67, 0xf8, !PT ;  /* 0x00ff0000423c7812 */ /* 0x000fe200078ef843 */
[--C-:B------:R-:W-:Y:S01]  /*7020*/  HADD2.F32 R64, -RZ, R62.reuse.H1_H1 ;  /* 0x3000003eff407230 */ /* 0x100fe20000004100 */
[----:B------:R-:W-:Y:S01]  /*7030*/  LOP3.LUT R63, R68, 0xff0000, R61, 0xf8, !PT ;  /* 0x00ff0000443f7812 */ /* 0x000fe200078ef83d */
[----:B------:R-:W-:Y:S01]  /*7040*/  HADD2.F32 R62, -RZ, R62.H0_H0 ;  /* 0x2000003eff3e7230 */ /* 0x000fe20000004100 */
[----:B------:R-:W-:Y:S01]  /*7050*/  F2FP.F16.E4M3.UNPACK_B R61, R65 ;  /* 0x00000041ff3d723e */ /* 0x000fe200020006ff */
[----:B------:R-:W-:-:S02]  /*7060*/  HADD2.F32 R67, -RZ, R120.H0_H0 ;  /* 0x20000078ff437230 */ /* 0x000fc40000004100 */
[----:B------:R-:W-:Y:S01]  /*7070*/  FMUL.FTZ R51, R64, R121 ;  /* 0x0000007940337220 */ /* 0x000fe20000410000 */
[----:B------:R-:W-:Y:S01]  /*7080*/  F2FP.F16.E4M3.UNPACK_B R69, R63.H1 ;  /* 0x0000003fff45723e */ /* 0x000fe200030006ff */
[C---:B------:R-:W-:Y:S01]  /*7090*/  FMUL.FTZ R121, R62.reuse, R121 ;  /* 0x000000793e797220 */ /* 0x040fe20000410000 */
[----:B------:R-:W-:Y:S01]  /*70a0*/  F2FP.F16.E4M3.UNPACK_B R68, R60.H1 ;  /* 0x0000003cff44723e */ /* 0x000fe200030006ff */
[-C--:B------:R-:W-:Y:S01]  /*70b0*/  FFMA.FTZ R51, R62, R67.reuse, -R51 ;  /* 0x000000433e337223 */ /* 0x080fe20000010833 */
[----:B------:R-:W-:Y:S01]  /*70c0*/  F2FP.SATFINITE.E4M3.F32.PACK_AB_MERGE_C R58, R59, R58, RZ ;  /* 0x0000003a3b3a723e */ /* 0x000fe200048070ff */
[----:B------:R-:W-:Y:S01]  /*70d0*/  FFMA.FTZ R62, R64, R67, R121 ;  /* 0x00000043403e7223 */ /* 0x000fe20000010079 */
[----:B------:R-:W-:Y:S01]  /*70e0*/  HADD2.F32 R64, -RZ, R61.H1_H1 ;  /* 0x3000003dff407230 */ /* 0x000fe20000004100 */
[----:B------:R-:W-:Y:S01]  /*70f0*/  F2FP.SATFINITE.E4M3.F32.PACK_AB_MERGE_C R49, R49, R56, R57 ;  /* 0x000000383131723e */ /* 0x000fe20004807039 */
        /* <DEDUP_REMOVED lines=44> */
.L_x_2529:
[----:B------:R-:W-:Y:S05]  /*73c0*/  BSYNC B2 ;  /* 0x0000000000027941 */ /* 0x000fea0003800000 */
.L_x_2528:
[----:B------:R-:W-:Y:S02]  /*73d0*/  ULDC.64 UR4, c[0x0][0x2e8] ;  /* 0x0000ba0000047ab9 */ /* 0x000fe40000000a00 */
[----:B------:R-:W-:-:S04]  /*73e0*/  IADD3 R56, P2, P3, R118, UR4, R100 ;  /* 0x0000000476387c10 */ /* 0x000fc8000fb5e064 */
[----:B------:R-:W-:-:S05]  /*73f0*/  IADD3.X R57, R85, UR5, R42, P2, P3 ;  /* 0x0000000555397c10 */ /* 0x000fca00097e642a */
[----:B--2---:R3:W-:Y:S04]  /*7400*/  STG.E.128 desc[UR40][R56.64], R48 ;  /* 0x0000003038007986 */ /* 0x0047e8000c101d28 */
.L_x_2527:
[----:B------:R-:W-:Y:S05]  /*7410*/  BSYNC B1 ;  /* 0x0000000000017941 */ /* 0x000fea0003800000 */
.L_x_2526:
        /* <DEDUP_REMOVED lines=13> */
[----:B------:R-:W-:Y:S01]  /*74f0*/  LOP3.LUT R56, R55, 0xff0000ff, RZ, 0xc0, !PT ;  /* 0xff0000ff37387812 */ /* 0x000fe200078ec0ff */
[----:B------:R-:W-:Y:S01]  /*7500*/  IMAD.SHL.U32 R55, R54, 0x100, RZ ;  /* 0x0000010036377824 */ /* 0x000fe200078e00ff */
[----:B------:R-:W-:Y:S01]  /*7510*/  LOP3.LUT R53, R53, 0xff00, R52, 0xf8, !PT ;  /* 0x0000ff0035357812 */ /* 0x000fe200078ef834 */
[----:B------:R-:W-:Y:S02]  /*7520*/  IMAD.U32 R52, R59, 0x10000, RZ ;  /* 0x000100003b347824 */ /* 0x000fe400078e00ff */
[----:B--2---:R-:W-:Y:S01]  /*7530*/  IMAD.MOV.U32 R54, RZ, RZ, R48 ;  /* 0x000000ffff367224 */ /* 0x004fe200078e0030 */
[----:B------:R-:W-:Y:S02]  /*7540*/  LOP3.LUT R58, R56, 0xff00, R55, 0xf8, !PT ;  /* 0x0000ff00383a7812 */ /* 0x000fe400078ef837 */
[----:B------:R-:W-:Y:S02]  /*7550*/  SHF.L.U32 R55, R57, 0x10, RZ ;  /* 0x0000001039377819 */ /* 0x000fe400000006ff */
[----:B------:R-:W-:-:S02]  /*7560*/  F2FP.F16.E4M3.UNPACK_B R56, R87.H1 ;  /* 0x00000057ff38723e */ /* 0x000fc400030006ff */
[-C--:B------:R-:W-:Y:S02]  /*7570*/  F2FP.F16.E4M3.UNPACK_B R48, R49.reuse ;  /* 0x00000031ff30723e */ /* 0x080fe400020006ff */
        /* <DEDUP_REMOVED lines=88> */
.L_x_2531:
[----:B------:R-:W-:Y:S05]  /*7b00*/  BSYNC B1 ;  /* 0x0000000000017941 */ /* 0x000fea0003800000 */
.L_x_2530:
[----:B------:R-:W-:Y:S02]  /*7b10*/  ULDC.64 UR4, c[0x0][0x2e8] ;  /* 0x0000ba0000047ab9 */ /* 0x000fe40000000a00 */
[----:B------:R-:W-:-:S04]  /*7b20*/  IADD3 R52, P2, P3, R43, UR4, R118 ;  /* 0x000000042b347c10 */ /* 0x000fc8000fb5e076 */
[----:B------:R-:W-:-:S05]  /*7b30*/  IADD3.X R53, R108, UR5, R85, P2, P3 ;  /* 0x000000056c357c10 */ /* 0x000fca00097e6455 */
[----:B--2---:R4:W-:Y:S01]  /*7b40*/  STG.E.128 desc[UR40][R52.64], R48 ;  /* 0x0000003034007986 */ /* 0x0049e2000c101d28 */
[----:B------:R-:W-:Y:S05]  /*7b50*/  BRA `(.L_x_2525) ;  /* 0x0000004c00fc7947 */ /* 0x000fea0003800000 */
.L_x_2489:
        /* <DEDUP_REMOVED lines=17> */
[----:B------:R-:W-:-:S04]  /*7c70*/  @!P2 IMAD R53, R53, 0x60, RZ ;  /* 0x000000603535a824 */ /* 0x000fc800078e02ff */
[----:B------:R-:W-:Y:S01]  /*7c80*/  @!P2 IMAD.IADD R53, R55, 0x1, R53 ;  /* 0x000000013735a824 */ /* 0x000fe200078e0235 */
[----:B--2---:R-:W-:-:S04]  /*7c90*/  @!P2 IADD3 R80, P3, P4, R94, R80, R54 ;  /* 0x000000505e50a210 */ /* 0x004fc80007c7e036 */
        /* <DEDUP_REMOVED lines=31> */
[----:B------:R-:W-:-:S03]  /*7e90*/  CS2R R54, SRZ ;  /* 0x0000000000367805 */ /* 0x000fc6000001ff00 */
[----:B------:R-:W-:Y:S01]  /*7ea0*/  @!P4 IMAD.X R67, R52, 0x1, R67, P6 ;  /* 0x000000013443c824 */ /* 0x000fe200030e0643 */
[----:B--2---:R-:W-:Y:S02]  /*7eb0*/  @!P3 IADD3 R72, P6, R49, R72, RZ ;  /* 0x000000483148b210 */ /* 0x004fe40007fde0ff */
[----:B------:R-:W-:-:S03]  /*7ec0*/  CS2R R52, SRZ ;  /* 0x0000000000347805 */ /* 0x000fc6000001ff00 */
        /* <DEDUP_REMOVED lines=35> */
[----:B------:R-:W-:Y:S02]  /*8100*/  IMAD.MOV.U32 R129, RZ, RZ, R78 ;  /* 0x000000ffff817224 */ /* 0x000fe400078e004e */
[----:B------:R-:W-:Y:S02]  /*8110*/  IMAD.MOV.U32 R128, RZ, RZ, R76 ;  /* 0x000000ffff807224 */ /* 0x000fe400078e004c */
[----:B----4-:R-:W-:Y:S02]  /*8120*/  IMAD.MOV.U32 R138, RZ, RZ, R58 ;  /* 0x000000ffff8a7224 */ /* 0x010fe400078e003a */
[----:B------:R-:W-:-:S02]  /*8130*/  IMAD.MOV.U32 R139, RZ, RZ, R56 ;  /* 0x000000ffff8b7224 */ /* 0x000fc400078e0038 */
[----:B------:R-:W-:Y:S02]  /*8140*/  IMAD.MOV.U32 R134, RZ, RZ, R66 ;  /* 0x000000ffff867224 */ /* 0x000fe400078e0042 */
[----:B------:R-:W-:Y:S02]  /*8150*/  IMAD.MOV.U32 R135, RZ, RZ, R64 ;  /* 0x000000ffff877224 */ /* 0x000fe400078e0040 */
[----:B------:R-:W-:Y:S02]  /*8160*/  IMAD.MOV.U32 R131, RZ, RZ, R74 ;  /* 0x000000ffff837224 */ /* 0x000fe400078e004a */
[----:B------:R-:W-:Y:S01]  /*8170*/  IMAD.MOV.U32 R130, RZ, RZ, R72 ;  /* 0x000000ffff827224 */ /* 0x000fe200078e0048 */
[----:B------:R-:W-:Y:S06]  /*8180*/  @!P5 BRA `(.L_x_2532) ;  /* 0x000000000004d947 */ /* 0x000fec0003800000 */
[----:B------:R-:W-:Y:S01]  /*8190*/  BPT.TRAP 0x1 ;  /* 0x000000040000795c */ /* 0x000fe20000300000 */
.L_x_2532:
[----:B------:R-:W-:Y:S01]  /*81a0*/  IMAD R111, R232, 0x8, R18 ;  /* 0x00000008e86f7824 */ /* 0x000fe200078e0212 */
[----:B------:R-:W-:Y:S01]  /*81b0*/  SHF.L.U32 R122, R236, 0x1f, RZ ;  /* 0x0000001fec7a7819 */ /* 0x000fe200000006ff */
[----:B------:R-:W0:Y:S01]  /*81c0*/  LDC R132, c[0x0][0x2f4] ;  /* 0x0000bd00ff847b82 */ /* 0x000e220000000800 */
[----:B------:R-:W-:Y:S01]  /*81d0*/  BSSY B1, `(.L_x_2533) ;  /* 0x0000004000017945 */ /* 0x000fe20003800000 */
[----:B------:R-:W-:Y:S01]  /*81e0*/  IMAD.MOV.U32 R119, RZ, RZ, R85 ;  /* 0x000000ffff777224 */ /* 0x000fe200078e0055 */
[----:B------:R-:W1:Y:S02]  /*81f0*/  SYNCS.PHASECHK.TRANS64.TRYWAIT P3, [R111+URZ+0x38890], R122 ;  /* 0x0388907a6f0075a7 */ /* 0x000e64000806017f */
[----:B-1----:R-:W-:Y:S05]  /*8200*/  @!P3 BRA `(.L_x_2534) ;  /* 0x0000028c0054b947 */ /* 0x002fea0003800000 */
.L_x_2836:
[----:B------:R-:W-:Y:S05]  /*8210*/  BSYNC B1 ;  /* 0x0000000000017941 */ /* 0x000fea0003800000 */
.L_x_2533:
[----:B------:R-:W2:Y:S01]  /*8220*/  LDC.64 R120, c[0x0][0x300] ;  /* 0x0000c000ff787b82 */ /* 0x000ea20000000a00 */
[----:B------:R-:W-:Y:S01]  /*8230*/  ISETP.GE.OR P3, PT, R19, R116, P0 ;  /* 0x000000741300720c */ /* 0x000fe20000766670 */
[----:B------:R-:W-:Y:S01]  /*8240*/  BSSY B1, `(.L_x_2535) ;  /* 0x000010f000017945 */ /* 0x000fe20003800000 */
[----:B0-----:R-:W-:-:S11]  /*8250*/  IADD3 R133, -R34, R132, RZ ;  /* 0x0000008422857210 */ /* 0x001fd60007ffe1ff */
        /* <DEDUP_REMOVED lines=16> */
[----:B------:R-:W-:-:S04]  /*8360*/  IMAD.SHL.U32 R146, R146, 0x10, RZ ;  /* 0x0000001092927824 */ /* 0x000fc800078e00ff */
        /* <DEDUP_REMOVED lines=14> */
[----:B------:R-:W-:Y:S01]  /*8450*/  SHF.R.U32.HI R149, RZ, 0x18, R49 ;  /* 0x00000018ff957819 */ /* 0x000fe20000011631 */
[----:B------:R-:W-:Y:S01]  /*8460*/  IMAD.SHL.U32 R52, R52, 0x100, RZ ;  /* 0x0000010034347824 */ /* 0x000fe200078e00ff */
[----:B------:R-:W-:Y:S01]  /*8470*/  LOP3.LUT R50, R49, 0xff, RZ, 0xc0, !PT ;  /* 0x000000ff31327812 */ /* 0x000fe200078ec0ff */
[----:B------:R-:W-:Y:S01]  /*8480*/  IMAD.SHL.U32 R150, R150, 0x100, RZ ;  /* 0x0000010096967824 */ /* 0x000fe200078e00ff */
        /* <DEDUP_REMOVED lines=10> */
[----:B------:R-:W-:Y:S01]  /*8530*/  SHF.R.U32.HI R49, RZ, 0x10, R51 ;  /* 0x00000010ff317819 */ /* 0x000fe20000011633 */
[----:B------:R-:W-:Y:S01]  /*8540*/  IMAD.U32 R53, R53, 0x10000, RZ ;  /* 0x0001000035357824 */ /* 0x000fe200078e00ff */
[----:B------:R-:W-:Y:S02]  /*8550*/  PRMT R151, R151, 0x654, R152 ;  /* 0x0000065497977816 */ /* 0x000fe40000000098 */
[--C-:B------:R-:W-:Y:S02]  /*8560*/  SHF.R.U32.HI R153, RZ, 0x18, R55.reuse ;  /* 0x00000018ff997819 */ /* 0x100fe40000011637 */
[----:B------:R-:W-:Y:S02]  /*8570*/  LOP3.LUT R154, R55, 0xff, RZ, 0xc0, !PT ;  /* 0x000000ff379a7812 */ /* 0x000fe400078ec0ff */
[--C-:B------:R-:W-:Y:S02]  /*8580*/  SHF.R.U32.HI R50, RZ, 0x8, R55.reuse ;  /* 0x00000008ff327819 */ /* 0x100fe40000011637 */
[----:B------:R-:W-:-:S02]  /*8590*/  SHF.R.U32.HI R51, RZ, 0x10, R55 ;  /* 0x00000010ff337819 */ /* 0x000fc40000011637 */
[----:B------:R-:W-:Y:S01]  /*85a0*/  PRMT R55, R148, 0x654, R54 ;  /* 0x0000065494377816 */ /* 0x000fe20000000036 */
[----:B------:R-:W-:Y:S01]  /*85b0*/  IMAD.SHL.U32 R50, R50, 0x100, RZ ;  /* 0x0000010032327824 */ /* 0x000fe200078e00ff */
[----:B------:R-:W-:Y:S01]  /*85c0*/  LOP3.LUT R52, R149, 0xff00, R52, 0xf8, !PT ;  /* 0x0000ff0095347812 */ /* 0x000fe200078ef834 */
[----:B------:R-:W-:Y:S01]  /*85d0*/  IMAD.U32 R51, R51, 0x10000, RZ ;  /* 0x0001000033337824 */ /* 0x000fe200078e00ff */
[----:B------:R-:W-:Y:S02]  /*85e0*/  LOP3.LUT R150, R151, 0xff00, R150, 0xf8, !PT ;  /* 0x0000ff0097967812 */ /* 0x000fe400078ef896 */
[----:B------:R-:W-:Y:S02]  /*85f0*/  LOP3.LUT R55, R55, 0xff00, R147, 0xf8, !PT ;  /* 0x0000ff0037377812 */ /* 0x000fe400078ef893 */
[----:B------:R-:W-:Y:S02]  /*8600*/  LOP3.LUT R147, R52, 0xff0000, R48, 0xf8, !PT ;  /* 0x00ff000034937812 */ /* 0x000fe400078ef830 */
[----:B------:R-:W-:-:S02]  /*8610*/  LOP3.LUT R48, R150, 0xff0000, R53, 0xf8, !PT ;  /* 0x00ff000096307812 */ /* 0x000fc400078ef835 */
[----:B0-----:R-:W-:Y:S02]  /*8620*/  F2FP.F16.E4M3.UNPACK_B R148, R85 ;  /* 0x00000055ff94723e */ /* 0x001fe400020006ff */
[----:B------:R-:W-:Y:S02]  /*8630*/  F2FP.F16.E4M3.UNPACK_B R150, R48 ;  /* 0x00000030ff96723e */ /* 0x000fe400020006ff */
[----:B---3--:R-:W-:Y:S01]  /*8640*/  F2FP.F16.E4M3.UNPACK_B R52, R81 ;  /* 0x00000051ff34723e */ /* 0x008fe200020006ff */
[----:B------:R-:W-:Y:S01]  /*8650*/  HADD2.F32 R53, -RZ, R148.H0_H0 ;  /* 0x20000094ff357230 */ /* 0x000fe20000004100 */
[----:B------:R-:W-:Y:S01]  /*8660*/  PRMT R54, R153, 0x654, R154 ;  /* 0x0000065499367816 */ /* 0x000fe2000000009a */
[----:B------:R-:W-:Y:S01]  /*8670*/  HADD2.F32 R153, -RZ, R150.H0_H0 ;  /* 0x20000096ff997230 */ /* 0x000fe20000004100 */
[----:B------:R-:W-:Y:S01]  /*8680*/  F2FP.F16.E4M3.UNPACK_B R151, R147 ;  /* 0x00000093ff97723e */ /* 0x000fe200020006ff */
[----:B------:R-:W-:Y:S01]  /*8690*/  HADD2.F32 R149, -RZ, R52.H0_H0 ;  /* 0x20000034ff957230 */ /* 0x000fe20000004100 */
[----:B------:R-:W-:Y:S01]  /*86a0*/  F2FP.F16.E4M3.UNPACK_B R85, R85.H1 ;  /* 0x00000055ff55723e */ /* 0x000fe200030006ff */
[----:B------:R-:W-:-:S02]  /*86b0*/  HADD2.F32 R150, -RZ, R150.H1_H1 ;  /* 0x30000096ff967230 */ /* 0x000fc40000004100 */
[-C--:B------:R-:W-:Y:S01]  /*86c0*/  FMUL.FTZ R154, R53, R153.reuse ;  /* 0x00000099359a7220 */ /* 0x080fe20000410000 */
[--C-:B------:R-:W-:Y:S02]  /*86d0*/  HADD2.F32 R152, -RZ, R151.reuse.H0_H0 ;  /* 0x20000097ff987230 */ /* 0x100fe40000004100 */
        /* <DEDUP_REMOVED lines=56> */
[C---:B------:R-:W-:Y:S01]  /*8a60*/  FFMA.FTZ R54, R55.reuse, R151, -R54 ;  /* 0x0000009737367223 */ /* 0x040fe20000010836 */
        /* <DEDUP_REMOVED lines=41> */
[----:B------:R-:W-:Y:S01]  /*8d00*/  FFMA.FTZ R150, R147, R149, -R150 ;  /* 0x0000009593967223 */ /* 0x000fe20000010896 */
        /* <DEDUP_REMOVED lines=25> */
[-C--:B------:R-:W-:Y:S01]  /*8ea0*/  FFMA.FTZ R81, R49, R142.reuse, -R81 ;  /* 0x0000008e31517223 */ /* 0x080fe20000010851 */
        /* <DEDUP_REMOVED lines=49> */
[----:B------:R-:W-:Y:S02]  /*91c0*/  IMAD.MOV.U32 R80, RZ, RZ, R147 ;  /* 0x000000ffff507224 */ /* 0x000fe400078e0093 */
[----:B------:R-:W-:Y:S02]  /*91d0*/  IMAD.MOV.U32 R84, RZ, RZ, R49 ;  /* 0x000000ffff547224 */ /* 0x000fe400078e0031 */
[----:B------:R-:W-:-:S02]  /*91e0*/  IMAD.MOV.U32 R82, RZ, RZ, R142 ;  /* 0x000000ffff527224 */ /* 0x000fc400078e008e */
[----:B------:R-:W-:-:S07]  /*91f0*/  IMAD.MOV.U32 R86, RZ, RZ, R143 ;  /* 0x000000ffff567224 */ /* 0x000fce00078e008f */
.L_x_2538:
[----:B------:R-:W-:Y:S05]  /*9200*/  BSYNC B2 ;  /* 0x0000000000027941 */ /* 0x000fea0003800000 */
.L_x_2537:
        /* <DEDUP_REMOVED lines=18> */
.L_x_2536:
[----:B------:R-:W-:Y:S05]  /*9330*/  BSYNC B1 ;  /* 0x0000000000017941 */ /* 0x000fea0003800000 */
.L_x_2535:
[----:B------:R-:W-:Y:S01]  /*9340*/  VIADD R144, R19, 0x20 ;  /* 0x0000002013907836 */ /* 0x000fe20000000000 */
[----:B------:R-:W-:Y:S04]  /*9350*/  BSSY B1, `(.L_x_2539) ;  /* 0x0000110000017945 */ /* 0x000fe80003800000 */
[----:B------:R-:W-:-:S13]  /*9360*/  ISETP.GE.OR P3, PT, R144, R116, P0 ;  /* 0x000000749000720c */ /* 0x000fda0000766670 */
[----:B------:R-:W-:Y:S05]  /*9370*/  @P3 BRA `(.L_x_2540) ;  /* 0x0000001000343947 */ /* 0x000fea0003800000 */
[----:B---3--:R-:W3:Y:S04]  /*9380*/  LDL R48, [R1+0x14] ;  /* 0x0000140001307983 */ /* 0x008ee80000100800 */
        /* <DEDUP_REMOVED lines=39> */
[----:B------:R-:W-:Y:S01]  /*9600*/  SHF.R.U32.HI R58, RZ, 0x10, R57 ;  /* 0x00000010ff3a7819 */ /* 0x000fe20000011639 */
[----:B------:R-:W-:Y:S01]  /*9610*/  IMAD.U32 R82, R82, 0x10000, RZ ;  /* 0x0001000052527824 */ /* 0x000fe200078e00ff */
[----:B------:R-:W-:Y:S02]  /*9620*/  PRMT R86, R87, 0x654, R86 ;  /* 0x0000065457567816 */ /* 0x000fe40000000056 */
[----:B------:R-:W-:Y:S01]  /*9630*/  SHF.R.U32.HI R57, RZ, 0x8, R59 ;  /* 0x00000008ff397819 */ /* 0x000fe2000001163b */
[----:B------:R-:W-:Y:S01]  /*9640*/  IMAD.U32 R58, R58, 0x10000, RZ ;  /* 0x000100003a3a7824 */ /* 0x000fe200078e00ff */
[----:B------:R-:W-:-:S02]  /*9650*/  LOP3.LUT R81, R59, 0xff, RZ, 0xc0, !PT ;  /* 0x000000ff3b517812 */ /* 0x000fc400078ec0ff */
[--C-:B------:R-:W-:Y:S01]  /*9660*/  SHF.R.U32.HI R85, RZ, 0x18, R59.reuse ;  /* 0x00000018ff557819 */ /* 0x100fe2000001163b */
[----:B------:R-:W-:Y:S01]  /*9670*/  IMAD.SHL.U32 R57, R57, 0x100, RZ ;  /* 0x0000010039397824 */ /* 0x000fe200078e00ff */
[----:B------:R-:W-:Y:S02]  /*9680*/  LOP3.LUT R62, R62, 0xff00, R60, 0xf8, !PT ;  /* 0x0000ff003e3e7812 */ /* 0x000fe400078ef83c */
[----:B------:R-:W-:Y:S02]  /*9690*/  SHF.R.U32.HI R56, RZ, 0x10, R59 ;  /* 0x00000010ff387819 */ /* 0x000fe4000001163b */
[----:B------:R-:W-:Y:S02]  /*96a0*/  LOP3.LUT R60, R86, 0xff00, R83, 0xf8, !PT ;  /* 0x0000ff00563c7812 */ /* 0x000fe400078ef853 */
[--C-:B------:R-:W-:Y:S01]  /*96b0*/  SHF.R.U32.HI R59, RZ, 0x10, R63.reuse ;  /* 0x00000010ff3b7819 */ /* 0x100fe2000001163f */
[----:B------:R-:W-:Y:S01]  /*96c0*/  IMAD.U32 R56, R56, 0x10000, RZ ;  /* 0x0001000038387824 */ /* 0x000fe200078e00ff */
[----:B------:R-:W-:-:S02]  /*96d0*/  SHF.R.U32.HI R61, RZ, 0x8, R63 ;  /* 0x00000008ff3d7819 */ /* 0x000fc4000001163f */
[----:B------:R-:W-:Y:S02]  /*96e0*/  LOP3.LUT R84, R63, 0xff, RZ, 0xc0, !PT ;  /* 0x000000ff3f547812 */ /* 0x000fe400078ec0ff */
[----:B------:R-:W-:Y:S02]  /*96f0*/  SHF.R.U32.HI R63, RZ, 0x18, R63 ;  /* 0x00000018ff3f7819 */ /* 0x000fe4000001163f */
[----:B------:R-:W-:Y:S02]  /*9700*/  PRMT R81, R85, 0x654, R81 ;  /* 0x0000065455517816 */ /* 0x000fe40000000051 */
        /* <DEDUP_REMOVED lines=189> */
[----:B------:R-:W-:Y:S01]  /*a2e0*/  IMAD.MOV.U32 R53, RZ, RZ, R57 ;  /* 0x000000ffff357224 */ /* 0x000fe200078e0039 */
[----:B------:R-:W-:-:S03]  /*a2f0*/  F2FP.SATFINITE.E4M3.F32.PACK_AB_MERGE_C R59, R60, R84, R59 ;  /* 0x000000543c3b723e */ /* 0x000fc6000480703b */
[----:B------:R-:W-:Y:S02]  /*a300*/  F2FP.SATFINITE.E4M3.F32.PACK_AB_MERGE_C R139, R140, R139, R50 ;  /* 0x0000008b8c8b723e */ /* 0x000fe40004807032 */
[----:B------:R-:W-:-:S03]  /*a310*/  IMAD.MOV.U32 R50, RZ, RZ, R59 ;  /* 0x000000ffff327224 */ /* 0x000fc600078e003b */
[----:B------:R-:W-:-:S07]  /*a320*/  IMAD.MOV.U32 R54, RZ, RZ, R139 ;  /* 0x000000ffff367224 */ /* 0x000fce00078e008b */
.L_x_2542:
[----:B------:R-:W-:Y:S05]  /*a330*/  BSYNC B2 ;  /* 0x0000000000027941 */ /* 0x000fea0003800000 */
.L_x_2541:
        /* <DEDUP_REMOVED lines=17> */
.L_x_2540:
[----:B------:R-:W-:Y:S05]  /*a450*/  BSYNC B1 ;  /* 0x0000000000017941 */ /* 0x000fea0003800000 */
.L_x_2539:
[----:B---3--:R-:W-:Y:S01]  /*a460*/  VIADD R84, R19, 0x40 ;  /* 0x0000004013547836 */ /* 0x008fe20000000000 */
[----:B------:R-:W-:Y:S04]  /*a470*/  BSSY B1, `(.L_x_2543) ;  /* 0x000010c000017945 */ /* 0x000fe80003800000 */
[----:B------:R-:W-:-:S13]  /*a480*/  ISETP.GE.OR P3, PT, R84, R116, P0 ;  /* 0x000000745400720c */ /* 0x000fda0000766670 */
[----:B------:R-:W-:Y:S05]  /*a490*/  @P3 BRA `(.L_x_2544) ;  /* 0x0000001000243947 */ /* 0x000fea0003800000 */
[----:B----4-:R-:W3:Y:S04]  /*a4a0*/  LDL R48, [R1+0x14] ;  /* 0x0000140001307983 */ /* 0x010ee80000100800 */
[----:B------:R-:W4:Y:S01]  /*a4b0*/  LDL R50, [R1+0x70] ;  /* 0x0000700001327983 */ /* 0x000f220000100800 */
[C---:B------:R-:W-:Y:S01]  /*a4c0*/  VIADD R51, R19.reuse, 0x40 ;  /* 0x0000004013337836 */ /* 0x040fe20000000000 */
[----:B------:R-:W-:Y:S01]  /*a4d0*/  BSSY B2, `(.L_x_2545) ;  /* 0x00000f4000027945 */ /* 0x000fe20003800000 */
[----:B------:R-:W-:Y:S02]  /*a4e0*/  VIADD R52, R19, 0x40 ;  /* 0x0000004013347836 */ /* 0x000fe40000000000 */
[----:B------:R-:W-:-:S03]  /*a4f0*/  IMAD.SHL.U32 R51, R51, 0x80, RZ ;  /* 0x0000008033337824 */ /* 0x000fc600078e00ff */
[----:B------:R-:W-:Y:S02]  /*a500*/  SHF.L.U32 R52, R52, 0x7, RZ ;  /* 0x0000000734347819 */ /* 0x000fe400000006ff */
        /* <DEDUP_REMOVED lines=32> */
[--C-:B------:R-:W-:Y:S02]  /*a710*/  SHF.R.U32.HI R61, RZ, 0x8, R67.reuse ;  /* 0x00000008ff3d7819 */ /* 0x100fe40000011643 */
[----:B------:R-:W-:Y:S02]  /*a720*/  SHF.R.U32.HI R56, RZ, 0x10, R67 ;  /* 0x00000010ff387819 */ /* 0x000fe40000011643 */
[--C-:B------:R-:W-:Y:S02]  /*a730*/  SHF.R.U32.HI R66, RZ, 0x18, R69.reuse ;  /* 0x00000018ff427819 */ /* 0x100fe40000011645 */
[----:B------:R-:W-:Y:S01]  /*a740*/  LOP3.LUT R67, R69, 0xff, RZ, 0xc0, !PT ;  /* 0x000000ff45437812 */ /* 0x000fe200078ec0ff */
[----:B------:R-:W-:Y:S01]  /*a750*/  IMAD.U32 R56, R56, 0x10000, RZ ;  /* 0x0001000038387824 */ /* 0x000fe200078e00ff */
[----:B------:R-:W-:-:S02]  /*a760*/  SHF.R.U32.HI R69, RZ, 0x10, R69 ;  /* 0x00000010ff457819 */ /* 0x000fc40000011645 */
[----:B------:R-:W-:Y:S02]  /*a770*/  PRMT R68, R62, 0x654, R60 ;  /* 0x000006543e447816 */ /* 0x000fe4000000003c */
[----:B------:R-:W-:Y:S02]  /*a780*/  SHF.R.U32.HI R70, RZ, 0x18, R71 ;  /* 0x00000018ff467819 */ /* 0x000fe40000011647 */
[----:B------:R-:W-:Y:S02]  /*a790*/  LOP3.LUT R80, R71, 0xff, RZ, 0xc0, !PT ;  /* 0x000000ff47507812 */ /* 0x000fe400078ec0ff */
[----:B------:R-:W-:Y:S02]  /*a7a0*/  PRMT R66, R66, 0x654, R67 ;  /* 0x0000065442427816 */ /* 0x000fe40000000043 */
[----:B------:R-:W-:Y:S02]  /*a7b0*/  PRMT R63, R64, 0x654, R63 ;  /* 0x00000654403f7816 */ /* 0x000fe4000000003f */
[----:B------:R-:W-:Y:S01]  /*a7c0*/  PRMT R64, R70, 0x654, R80 ;  /* 0x0000065446407816 */ /* 0x000fe20000000050 */
[----:B------:R-:W-:Y:S01]  /*a7d0*/  IMAD.U32 R70, R69, 0x10000, RZ ;  /* 0x0001000045467824 */ /* 0x000fe200078e00ff */
[----:B------:R-:W-:Y:S01]  /*a7e0*/  LOP3.LUT R59, R68, 0xff00, R59, 0xf8, !PT ;  /* 0x0000ff00443b7812 */ /* 0x000fe200078ef83b */
[----:B------:R-:W-:Y:S01]  /*a7f0*/  IMAD.SHL.U32 R68, R61, 0x100, RZ ;  /* 0x000001003d447824 */ /* 0x000fe200078e00ff */
[----:B------:R-:W-:Y:S01]  /*a800*/  LOP3.LUT R61, R66, 0xff00, R65, 0xf8, !PT ;  /* 0x0000ff00423d7812 */ /* 0x000fe200078ef841 */
[----:B------:R-:W-:Y:S01]  /*a810*/  IMAD.U32 R66, R57, 0x10000, RZ ;  /* 0x0001000039427824 */ /* 0x000fe200078e00ff */
[----:B0-----:R-:W-:-:S02]  /*a820*/  F2FP.F16.E4M3.UNPACK_B R65, R53 ;  /* 0x00000035ff41723e */ /* 0x001fc400020006ff */
[----:B------:R-:W-:Y:S02]  /*a830*/  LOP3.LUT R61, R61, 0xff0000, R70, 0xf8, !PT ;  /* 0x00ff00003d3d7812 */ /* 0x000fe400078ef846 */
[----:B------:R-:W-:Y:S02]  /*a840*/  LOP3.LUT R68, R63, 0xff00, R68, 0xf8, !PT ;  /* 0x0000ff003f447812 */ /* 0x000fe400078ef844 */
[----:B------:R-:W-:Y:S02]  /*a850*/  F2FP.F16.E4M3.UNPACK_B R67, R61 ;  /* 0x0000003dff43723e */ /* 0x000fe400020006ff */
[----:B------:R-:W-:Y:S01]  /*a860*/  LOP3.LUT R63, R59, 0xff0000, R66, 0xf8, !PT ;  /* 0x00ff00003b3f7812 */ /* 0x000fe200078ef842 */
[----:B------:R-:W-:Y:S01]  /*a870*/  HADD2.F32 R59, -RZ, R65.H0_H0 ;  /* 0x20000041ff3b7230 */ /* 0x000fe20000004100 */
[----:B---3--:R-:W-:Y:S02]  /*a880*/  F2FP.F16.E4M3.UNPACK_B R57, R49 ;  /* 0x00000031ff39723e */ /* 0x008fe400020006ff */
[----:B------:R-:W-:-:S02]  /*a890*/  SHF.R.U32.HI R60, RZ, 0x8, R71 ;  /* 0x00000008ff3c7819 */ /* 0x000fc40000011647 */
[----:B------:R-:W-:Y:S01]  /*a8a0*/  SHF.R.U32.HI R62, RZ, 0x10, R71 ;  /* 0x00000010ff3e7819 */ /* 0x000fe20000011647 */
[----:B------:R-:W-:Y:S01]  /*a8b0*/  HADD2.F32 R71, -RZ, R67.H0_H0 ;  /* 0x20000043ff477230 */ /* 0x000fe20000004100 */
[----:B------:R-:W-:Y:S01]  /*a8c0*/  F2FP.F16.E4M3.UNPACK_B R69, R63 ;  /* 0x0000003fff45723e */ /* 0x000fe200020006ff */
[----:B------:R-:W-:Y:S01]  /*a8d0*/  HADD2.F32 R66, -RZ, R57.H0_H0 ;  /* 0x20000039ff427230 */ /* 0x000fe20000004100 */
[----:B------:R-:W-:Y:S01]  /*a8e0*/  F2FP.F16.E4M3.UNPACK_B R53, R53.H1 ;  /* 0x00000035ff35723e */ /* 0x000fe200030006ff */
[----:B------:R-:W-:Y:S02]  /*a8f0*/  HADD2.F32 R67, -RZ, R67.H1_H1 ;  /* 0x30000043ff437230 */ /* 0x000fe40000004100 */
[-C--:B------:R-:W-:Y:S01]  /*a900*/  FMUL.FTZ R80, R59, R71.reuse ;  /* 0x000000473b507220 */ /* 0x080fe20000410000 */
[----:B------:R-:W-:Y:S02]  /*a910*/  HADD2.F32 R70, -RZ, R69.H0_H0 ;  /* 0x20000045ff467230 */ /* 0x000fe40000004100 */
[----:B------:R-:W-:Y:S01]  /*a920*/  FMUL.FTZ R71, R66, R71 ;  /* 0x0000004742477220 */ /* 0x000fe20000410000 */
[----:B------:R-:W-:Y:S01]  /*a930*/  HADD2.F32 R57, -RZ, R57.H1_H1 ;  /* 0x30000039ff397230 */ /* 0x000fe20000004100 */
[----:B------:R-:W-:Y:S01]  /*a940*/  F2FP.F16.E4M3.UNPACK_B R63, R63.H1 ;  /* 0x0000003fff3f723e */ /* 0x000fe200030006ff */
[----:B------:R-:W-:-:S02]  /*a950*/  HADD2.F32 R69, -RZ, R69.H1_H1 ;  /* 0x30000045ff457230 */ /* 0x000fc40000004100 */
        /* <DEDUP_REMOVED lines=171> */
.L_x_2546:
[----:B------:R-:W-:Y:S05]  /*b410*/  BSYNC B2 ;  /* 0x0000000000027941 */ /* 0x000fea0003800000 */
.L_x_2545:
        /* <DEDUP_REMOVED lines=17> */
.L_x_2544:
[----:B------:R-:W-:Y:S05]  /*b530*/  BSYNC B1 ;  /* 0x0000000000017941 */ /* 0x000fea0003800000 */
.L_x_2543:
[----:B---34-:R-:W-:Y:S02]  /*b540*/  VIADD R49, R19, 0x60 ;  /* 0x0000006013317836 */ /* 0x018fe40000000000 */
[-C--:B--2---:R-:W-:Y:S02]  /*b550*/  IMAD R48, R112, R120.reuse, RZ ;  /* 0x0000007870307224 */ /* 0x084fe400078e02ff */
[C---:B------:R-:W-:Y:S01]  /*b560*/  IMAD.WIDE.U32 R118, R49.reuse, R120, R118 ;  /* 0x0000007831767225 */ /* 0x040fe200078e0076 */
[----:B------:R-:W-:-:S03]  /*b570*/  ISETP.GE.OR P3, PT, R49, R116, P0 ;  /* 0x000000743100720c */ /* 0x000fc60000766670 */
[----:B------:R-:W-:-:S10]  /*b580*/  IMAD R61, R49, R121, R48 ;  /* 0x00000079313d7224 */ /* 0x000fd400078e0230 */
[----:B------:R-:W-:Y:S05]  /*b590*/  @P3 BRA `(.L_x_2525) ;  /* 0x00000014006c3947 */ /* 0x000fea0003800000 */
[----:B------:R-:W2:Y:S04]  /*b5a0*/  LDL R50, [R1+0x14] ;  /* 0x0000140001327983 */ /* 0x000ea80000100800 */
[----:B------:R-:W3:Y:S01]  /*b5b0*/  LDL R49, [R1+0x6c] ;  /* 0x00006c0001317983 */ /* 0x000ee20000100800 */
[----:B------:R-:W-:Y:S01]  /*b5c0*/  VIADD R51, R19, 0x60 ;  /* 0x0000006013337836 */ /* 0x000fe20000000000 */
[----:B------:R-:W0:Y:S01]  /*b5d0*/  LDC.64 R56, c[0x0][0x2e8] ;  /* 0x0000ba00ff387b82 */ /* 0x000e220000000a00 */
[----:B------:R-:W-:Y:S01]  /*b5e0*/  IMAD.IADD R61, R119, 0x1, R61 ;  /* 0x00000001773d7824 */ /* 0x000fe200078e023d */
[----:B------:R-:W-:Y:S01]  /*b5f0*/  IADD3 R59, P3, P4, R100, R118, R41 ;  /* 0x00000076643b7210 */ /* 0x000fe20007c7e029 */
[----:B------:R-:W-:Y:S01]  /*b600*/  IMAD.SHL.U32 R51, R51, 0x80, RZ ;  /* 0x0000008033337824 */ /* 0x000fe200078e00ff */
[----:B------:R-:W-:Y:S02]  /*b610*/  BSSY B1, `(.L_x_2547) ;  /* 0x00000f3000017945 */ /* 0x000fe40003800000 */
[----:B------:R-:W-:-:S02]  /*b620*/  IADD3.X R60, R42, R61, R107, P3, P4 ;  /* 0x0000003d2a3c7210 */ /* 0x000fc40001fe846b */
[----:B------:R-:W-:Y:S02]  /*b630*/  LOP3.LUT R51, R51, 0x380, RZ, 0xc0, !PT ;  /* 0x0000038033337812 */ /* 0x000fe400078ec0ff */
        /* <DEDUP_REMOVED lines=17> */
[----:B------:R-:W-:-:S03]  /*b750*/  IMAD R49, R232, 0x8000, R27 ;  /* 0x00008000e8317824 */ /* 0x000fc600078e021b */
[----:B------:R-:W-:Y:S01]  /*b760*/  LEA R51, R232, R51, 0xf ;  /* 0x00000033e8337211 */ /* 0x000fe200078e78ff */
[----:B------:R-:W-:-:S04]  /*b770*/  IMAD.IADD R49, R18, 0x1, R49 ;  /* 0x0000000112317824 */ /* 0x000fc800078e0231 */
[----:B------:R-:W-:Y:S02]  /*b780*/  IMAD.IADD R52, R18, 0x1, R51 ;  /* 0x0000000112347824 */ /* 0x000fe400078e0233 */
[----:B------:R-:W2:Y:S04]  /*b790*/  LDS.128 R48, [R49+0x28400] ;  /* 0x0284000031307984 */ /* 0x000ea80000000c00 */
[----:B------:R-:W3:Y:S01]  /*b7a0*/  LDS.128 R52, [R52+0x28400] ;  /* 0x0284000034347984 */ /* 0x000ee20000000c00 */
[----:B0-----:R-:W-:Y:S05]  /*b7b0*/  @P2 BRA `(.L_x_2548) ;  /* 0x0000000c00602947 */ /* 0x001fea0003800000 */
        /* <DEDUP_REMOVED lines=15> */
[----:B---3--:R-:W-:Y:S01]  /*b8b0*/  IMAD.MOV.U32 R67, RZ, RZ, R53 ;  /* 0x000000ffff437224 */ /* 0x008fe200078e0035 */
[----:B--2---:R-:W-:Y:S01]  /*b8c0*/  F2FP.F16.E4M3.UNPACK_B R62, R49 ;  /* 0x00000031ff3e723e */ /* 0x004fe200020006ff */
        /* <DEDUP_REMOVED lines=43> */
[--C-:B------:R-:W-:Y:S01]  /*bb80*/  SHF.R.U32.HI R72, RZ, 0x8, R75.reuse ;  /* 0x00000008ff487819 */ /* 0x100fe2000001164b */
[----:B------:R-:W-:Y:S01]  /*bb90*/  FFMA.FTZ R64, R67, R64, R68 ;  /* 0x0000004043407223 */ /* 0x000fe20000010044 */
[----:B------:R-:W-:Y:S01]  /*bba0*/  LOP3.LUT R68, R75, 0xff, RZ, 0xc0, !PT ;  /* 0x000000ff4b447812 */ /* 0x000fe200078ec0ff */
[----:B------:R-:W-:Y:S01]  /*bbb0*/  IMAD.SHL.U32 R70, R70, 0x100, RZ ;  /* 0x0000010046467824 */ /* 0x000fe200078e00ff */
[----:B------:R-:W-:-:S02]  /*bbc0*/  SHF.R.U32.HI R69, RZ, 0x18, R75 ;  /* 0x00000018ff457819 */ /* 0x000fc4000001164b */
[----:B------:R-:W-:Y:S02]  /*bbd0*/  SHF.R.U32.HI R67, RZ, 0x10, R79 ;  /* 0x00000010ff437819 */ /* 0x000fe4000001164f */
[----:B------:R-:W-:Y:S01]  /*bbe0*/  PRMT R69, R69, 0x654, R68 ;  /* 0x0000065445457816 */ /* 0x000fe20000000044 */
[----:B------:R-:W-:Y:S01]  /*bbf0*/  IMAD.SHL.U32 R68, R72, 0x100, RZ ;  /* 0x0000010048447824 */ /* 0x000fe200078e00ff */
[----:B------:R-:W-:Y:S01]  /*bc00*/  SHF.R.U32.HI R66, RZ, 0x10, R75 ;  /* 0x00000010ff427819 */ /* 0x000fe2000001164b */
[----:B------:R-:W-:Y:S01]  /*bc10*/  IMAD.U32 R67, R67, 0x10000, RZ ;  /* 0x0001000043437824 */ /* 0x000fe200078e00ff */
[----:B------:R-:W-:Y:S02]  /*bc20*/  LOP3.LUT R72, R73, 0xff00, R70, 0xf8, !PT ;  /* 0x0000ff0049487812 */ /* 0x000fe400078ef846 */
[----:B------:R-:W-:Y:S01]  /*bc30*/  LOP3.LUT R69, R69, 0xff00, R68, 0xf8, !PT ;  /* 0x0000ff0045457812 */ /* 0x000fe200078ef844 */
[----:B------:R-:W-:Y:S01]  /*bc40*/  IMAD.U32 R66, R66, 0x10000, RZ ;  /* 0x0001000042427824 */ /* 0x000fe200078e00ff */
[----:B------:R-:W-:-:S02]  /*bc50*/  LOP3.LUT R72, R72, 0xff0000, R67, 0xf8, !PT ;  /* 0x00ff000048487812 */ /* 0x000fc400078ef843 */
        /* <DEDUP_REMOVED lines=41> */
[----:B------:R-:W-:Y:S01]  /*bef0*/  FFMA.FTZ R72, R75, R70, -R76 ;  /* 0x000000464b487223 */ /* 0x000fe2000001084c */
[----:B------:R-:W-:Y:S01]  /*bf00*/  IMAD.MOV.U32 R75, RZ, RZ, R52 ;  /* 0x000000ffff4b7224 */ /* 0x000fe200078e0034 */
[----:B------:R-:W-:Y:S01]  /*bf10*/  F2FP.F16.E4M3.UNPACK_B R52, R128.H1 ;  /* 0x00000080ff34723e */ /* 0x000fe200030006ff */
[----:B------:R-:W-:Y:S01]  /*bf20*/  IMAD.MOV.U32 R76, RZ, RZ, R48 ;  /* 0x000000ffff4c7224 */ /* 0x000fe200078e0030 */
[----:B------:R-:W-:Y:S01]  /*bf30*/  F2FP.SATFINITE.E4M3.F32.PACK_AB_MERGE_C R48, R74, R71, RZ ;  /* 0x000000474a30723e */ /* 0x000fe200048070ff */
[----:B------:R-:W-:Y:S01]  /*bf40*/  FFMA.FTZ R70, R73, R70, R78 ;  /* 0x0000004649467223 */ /* 0x000fe2000001004e */
[-C--:B------:R-:W-:Y:S01]  /*bf50*/  F2FP.F16.E4M3.UNPACK_B R74, R75.reuse.H1 ;  /* 0x0000004bff4a723e */ /* 0x080fe200030006ff */
[--C-:B------:R-:W-:Y:S01]  /*bf60*/  HADD2.F32 R82, -RZ, R52.reuse.H0_H0 ;  /* 0x20000034ff527230 */ /* 0x100fe20000004100 */
[----:B------:R-:W-:Y:S01]  /*bf70*/  F2FP.F16.E4M3.UNPACK_B R77, R76.H1 ;  /* 0x0000004cff4d723e */ /* 0x000fe200030006ff */
[----:B------:R-:W-:Y:S01]  /*bf80*/  HADD2.F32 R79, -RZ, R52.H1_H1 ;  /* 0x30000034ff4f7230 */ /* 0x000fe20000004100 */
[----:B------:R-:W-:Y:S01]  /*bf90*/  F2FP.F16.E4M3.UNPACK_B R78, R130.H1 ;  /* 0x00000082ff4e723e */ /* 0x000fe200030006ff */
[--C-:B------:R-:W-:Y:S01]  /*bfa0*/  HADD2.F32 R71, -RZ, R74.reuse.H0_H0 ;  /* 0x2000004aff477230 */ /* 0x100fe20000004100 */
[----:B------:R-:W-:Y:S01]  /*bfb0*/  F2FP.F16.E4M3.UNPACK_B R128, R128 ;  /* 0x00000080ff80723e */ /* 0x000fe200020006ff */
[----:B------:R-:W-:Y:S01]  /*bfc0*/  HADD2.F32 R52, -RZ, R74.H1_H1 ;  /* 0x3000004aff347230 */ /* 0x000fe20000004100 */
[----:B------:R-:W-:Y:S01]  /*bfd0*/  F2FP.F16.E4M3.UNPACK_B R75, R75 ;  /* 0x0000004bff4b723e */ /* 0x000fe200020006ff */
[----:B------:R-:W-:-:S02]  /*bfe0*/  HADD2.F32 R73, -RZ, R77.H0_H0 ;  /* 0x2000004dff497230 */ /* 0x000fc40000004100 */
[-C--:B------:R-:W-:Y:S01]  /*bff0*/  FMUL.FTZ R84, R71, R82.reuse ;  /* 0x0000005247547220 */ /* 0x080fe20000410000 */
[----:B------:R-:W-:Y:S02]  /*c000*/  HADD2.F32 R74, -RZ, R77.H1_H1 ;  /* 0x3000004dff4a7230 */ /* 0x000fe40000004100 */
[-C--:B------:R-:W-:Y:S01]  /*c010*/  FMUL.FTZ R81, R52, R79.reuse ;  /* 0x0000004f34517220 */ /* 0x080fe20000410000 */
[--C-:B------:R-:W-:Y:S02]  /*c020*/  HADD2.F32 R77, -RZ, R78.reuse.H1_H1 ;  /* 0x3000004eff4d7230 */ /* 0x100fe40000004100 */
[C---:B------:R-:W-:Y:S01]  /*c030*/  FMUL.FTZ R82, R73.reuse, R82 ;  /* 0x0000005249527220 */ /* 0x040fe20000410000 */
[----:B------:R-:W-:Y:S01]  /*c040*/  HADD2.F32 R80, -RZ, R78.H0_H0 ;  /* 0x2000004eff507230 */ /* 0x000fe20000004100 */
[----:B------:R-:W-:Y:S01]  /*c050*/  F2FP.F16.E4M3.UNPACK_B R76, R76 ;  /* 0x0000004cff4c723e */ /* 0x000fe200020006ff */
[C---:B------:R-:W-:Y:S01]  /*c060*/  FMUL.FTZ R79, R74.reuse, R79 ;  /* 0x0000004f4a4f7220 */ /* 0x040fe20000410000 */
[----:B------:R-:W-:Y:S01]  /*c070*/  FFMA.FTZ R74, R74, R77, -R81 ;  /* 0x0000004d4a4a7223 */ /* 0x000fe20000010851 */
[----:B------:R-:W-:Y:S01]  /*c080*/  F2FP.F16.E4M3.UNPACK_B R130, R130 ;  /* 0x00000082ff82723e */ /* 0x000fe200020006ff */
[-C--:B------:R-:W-:Y:S01]  /*c090*/  FFMA.FTZ R73, R73, R80.reuse, -R84 ;  /* 0x0000005049497223 */ /* 0x080fe20000010854 */
[----:B------:R-:W-:Y:S01]  /*c0a0*/  FFMA.FTZ R71, R71, R80, R82 ;  /* 0x0000005047477223 */ /* 0x000fe20000010052 */
[----:B------:R-:W-:-:S02]  /*c0b0*/  HADD2.F32 R81, -RZ, R128.H0_H0 ;  /* 0x20000080ff517230 */ /* 0x000fc40000004100 */
[----:B------:R-:W-:Y:S01]  /*c0c0*/  FFMA.FTZ R52, R52, R77, R79 ;  /* 0x0000004d34347223 */ /* 0x000fe2000001004f */
[--C-:B------:R-:W-:Y:S01]  /*c0d0*/  HADD2.F32 R78, -RZ, R75.reuse.H0_H0 ;  /* 0x2000004bff4e7230 */ /* 0x100fe20000004100 */
[----:B------:R-:W-:Y:S01]  /*c0e0*/  F2FP.SATFINITE.E4M3.F32.PACK_AB_MERGE_C R74, R74, R73, RZ ;  /* 0x000000494a4a723e */ /* 0x000fe200048070ff */
        /* <DEDUP_REMOVED lines=12> */
[-C--:B------:R-:W-:Y:S02]  /*c1b0*/  F2FP.F16.E4M3.UNPACK_B R81, R129.reuse.H1 ;  /* 0x00000081ff51723e */ /* 0x080fe400030006ff */
[----:B------:R-:W-:Y:S01]  /*c1c0*/  F2FP.F16.E4M3.UNPACK_B R129, R129 ;  /* 0x00000081ff81723e */ /* 0x000fe200020006ff */
[C---:B------:R-:W-:Y:S01]  /*c1d0*/  FFMA.FTZ R76, R79.reuse, R130, -R76 ;  /* 0x000000824f4c7223 */ /* 0x040fe2000001084c */
[----:B------:R-:W-:Y:S01]  /*c1e0*/  FMUL.FTZ R128, R79, R128 ;  /* 0x000000804f807220 */ /* 0x000fe20000410000 */
[--C-:B------:R-:W-:Y:S01]  /*c1f0*/  HADD2.F32 R85, -RZ, R81.reuse.H0_H0 ;  /* 0x20000051ff557230 */ /* 0x100fe20000004100 */
[----:B------:R-:W-:Y:S01]  /*c200*/  F2FP.SATFINITE.E4M3.F32.PACK_AB_MERGE_C R52, R52, R71, RZ ;  /* 0x000000473434723e */ /* 0x000fe200048070ff */
[----:B------:R-:W-:Y:S01]  /*c210*/  HADD2.F32 R81, -RZ, R81.H1_H1 ;  /* 0x30000051ff517230 */ /* 0x000fe20000004100 */
[----:B------:R-:W-:Y:S01]  /*c220*/  F2FP.SATFINITE.E4M3.F32.PACK_AB_MERGE_C R77, R76, R77, R74 ;  /* 0x0000004d4c4d723e */ /* 0x000fe2000480704a */
[----:B------:R-:W-:Y:S01]  /*c230*/  IMAD.MOV.U32 R74, RZ, RZ, R54 ;  /* 0x000000ffff4a7224 */ /* 0x000fe200078e0036 */
[----:B------:R-:W-:Y:S01]  /*c240*/  MOV R76, R50 ;  /* 0x00000032004c7202 */ /* 0x000fe20000000f00 */
[----:B------:R-:W-:Y:S01]  /*c250*/  FFMA.FTZ R73, R75, R130, R128 ;  /* 0x000000824b497223 */ /* 0x000fe20000010080 */
[----:B------:R-:W-:-:S02]  /*c260*/  F2FP.F16.E4M3.UNPACK_B R75, R131.H1 ;  /* 0x00000083ff4b723e */ /* 0x000fc400030006ff */
[----:B------:R-:W-:Y:S02]  /*c270*/  F2FP.F16.E4M3.UNPACK_B R80, R74.H1 ;  /* 0x0000004aff50723e */ /* 0x000fe400030006ff */
[----:B------:R-:W-:Y:S01]  /*c280*/  F2FP.F16.E4M3.UNPACK_B R79, R76.H1 ;  /* 0x0000004cff4f723e */ /* 0x000fe200030006ff */
[----:B------:R-:W-:Y:S01]  /*c290*/  HADD2.F32 R83, -RZ, R75.H0_H0 ;  /* 0x2000004bff537230 */ /* 0x000fe20000004100 */
[----:B------:R-:W-:Y:S01]  /*c2a0*/  F2FP.F16.E4M3.UNPACK_B R74, R74 ;  /* 0x0000004aff4a723e */ /* 0x000fe200020006ff */
[--C-:B------:R-:W-:Y:S01]  /*c2b0*/  HADD2.F32 R54, -RZ, R80.reuse.H0_H0 ;  /* 0x20000050ff367230 */ /* 0x100fe20000004100 */
[----:B------:R-:W-:Y:S01]  /*c2c0*/  F2FP.F16.E4M3.UNPACK_B R76, R76 ;  /* 0x0000004cff4c723e */ /* 0x000fe200020006ff */
[--C-:B------:R-:W-:Y:S01]  /*c2d0*/  HADD2.F32 R50, -RZ, R79.reuse.H0_H0 ;  /* 0x2000004fff327230 */ /* 0x100fe20000004100 */
[----:B------:R-:W-:Y:S01]  /*c2e0*/  F2FP.F16.E4M3.UNPACK_B R131, R131 ;  /* 0x00000083ff83723e */ /* 0x000fe200020006ff */
[----:B------:R-:W-:Y:S02]  /*c2f0*/  HADD2.F32 R80, -RZ, R80.H1_H1 ;  /* 0x30000050ff507230 */ /* 0x000fe40000004100 */
[----:B------:R-:W-:Y:S01]  /*c300*/  FMUL.FTZ R87, R54, R85 ;  /* 0x0000005536577220 */ /* 0x000fe20000410000 */
[----:B------:R-:W-:-:S02]  /*c310*/  HADD2.F32 R79, -RZ, R79.H1_H1 ;  /* 0x3000004fff4f7230 */ /* 0x000fc40000004100 */
[----:B------:R-:W-:Y:S01]  /*c320*/  FMUL.FTZ R85, R50, R85 ;  /* 0x0000005532557220 */ /* 0x000fe20000410000 */
[----:B------:R-:W-:Y:S02]  /*c330*/  HADD2.F32 R75, -RZ, R75.H1_H1 ;  /* 0x3000004bff4b7230 */ /* 0x000fe40000004100 */
        /* <DEDUP_REMOVED lines=8> */
[----:B------:R-:W-:Y:S01]  /*c3c0*/  F2FP.SATFINITE.E4M3.F32.PACK_AB_MERGE_C R70, R70, R51, RZ ;  /* 0x000000334646723e */ /* 0x000fe200048070ff */
        /* <DEDUP_REMOVED lines=10> */
[----:B------:R-:W-:-:S02]  /*c470*/  HADD2.F32 R131, -RZ, R131.H1_H1 ;  /* 0x30000083ff837230 */ /* 0x000fc40000004100 */
[-C--:B------:R-:W-:Y:S01]  /*c480*/  FMUL.FTZ R83, R74, R129.reuse ;  /* 0x000000814a537220 */ /* 0x080fe20000410000 */
[----:B------:R-:W-:Y:S01]  /*c490*/  F2FP.SATFINITE.E4M3.F32.PACK_AB_MERGE_C R54, R75, R54, RZ ;  /* 0x000000364b36723e */ /* 0x000fe200048070ff */
[----:B------:R-:W-:Y:S01]  /*c4a0*/  FMUL.FTZ R129, R76, R129 ;  /* 0x000000814c817220 */ /* 0x000fe20000410000 */
[----:B------:R-:W-:Y:S01]  /*c4b0*/  F2FP.SATFINITE.E4M3.F32.PACK_AB_MERGE_C R49, R62, R65, R48 ;  /* 0x000000413e31723e */ /* 0x000fe20004807030 */
[----:B------:R-:W-:Y:S01]  /*c4c0*/  FFMA.FTZ R83, R76, R131, -R83 ;  /* 0x000000834c537223 */ /* 0x000fe20000010853 */
[----:B------:R-:W-:Y:S01]  /*c4d0*/  F2FP.SATFINITE.E4M3.F32.PACK_AB_MERGE_C R51, R68, R69, R55 ;  /* 0x000000454433723e */ /* 0x000fe20004807037 */
[----:B------:R-:W-:Y:S01]  /*c4e0*/  FFMA.FTZ R74, R74, R131, R129 ;  /* 0x000000834a4a7223 */ /* 0x000fe20000010081 */
[----:B------:R-:W-:Y:S01]  /*c4f0*/  F2FP.SATFINITE.E4M3.F32.PACK_AB_MERGE_C R52, R73, R78, R52 ;  /* 0x0000004e4934723e */ /* 0x000fe20004807034 */
[----:B------:R-:W-:Y:S01]  /*c500*/  IMAD.MOV.U32 R48, RZ, RZ, R77 ;  /* 0x000000ffff307224 */ /* 0x000fe200078e004d */
[----:B------:R-:W-:Y:S02]  /*c510*/  F2FP.SATFINITE.E4M3.F32.PACK_AB_MERGE_C R50, R83, R80, R50 ;  /* 0x000000505332723e */ /* 0x000fe40004807032 */
[----:B------:R-:W-:-:S02]  /*c520*/  F2FP.SATFINITE.E4M3.F32.PACK_AB_MERGE_C R54, R74, R81, R54 ;  /* 0x000000514a36723e */ /* 0x000fc40004807036 */
[----:B------:R-:W-:-:S07]  /*c530*/  F2FP.SATFINITE.E4M3.F32.PACK_AB_MERGE_C R55, R66, R67, R70 ;  /* 0x000000434237723e */ /* 0x000fce0004807046 */
.L_x_2548:
[----:B------:R-:W-:Y:S05]  /*c540*/  BSYNC B1 ;  /* 0x0000000000017941 */ /* 0x000fea0003800000 */
.L_x_2547:
[----:B------:R-:W-:-:S05]  /*c550*/  IADD3 R58, P2, R59, R56, RZ ;  /* 0x000000383b3a7210 */ /* 0x000fca0007f5e0ff */
[----:B------:R-:W-:Y:S01]  /*c560*/  IMAD.X R59, R60, 0x1, R57, P2 ;  /* 0x000000013c3b7824 */ /* 0x000fe200010e0639 */
[----:B------:R-:W-:-:S04]  /*c570*/  ISETP.GE.AND P2, PT, R63, R132, PT ;  /* 0x000000843f00720c */ /* 0x000fc80003f46270 */
[----:B--2---:R0:W-:Y:S09]  /*c580*/  STG.E.128 desc[UR40][R58.64], R48 ;  /* 0x000000303a007986 */ /* 0x0041f2000c101d28 */
[----:B------:R-:W-:Y:S05]  /*c590*/  @P2 BRA `(.L_x_2525) ;  /* 0x00000004006c2947 */ /* 0x000fea0003800000 */
[--C-:B0-----:R-:W-:Y:S02]  /*c5a0*/  SHF.R.S32.HI R48, RZ, 0x1f, R63.reuse ;  /* 0x0000001fff307819 */ /* 0x101fe4000001143f */
[----:B------:R-:W-:-:S04]  /*c5b0*/  IADD3 R63, P2, P3, R100, R118, R63 ;  /* 0x00000076643f7210 */ /* 0x000fc80007b5e03f */
[----:B------:R-:W-:Y:S02]  /*c5c0*/  IADD3.X R48, R42, R61, R48, P2, P3 ;  /* 0x0000003d2a307210 */ /* 0x000fe400017e6430 */
[----:B------:R-:W-:-:S05]  /*c5d0*/  IADD3 R56, P2, R63, R56, RZ ;  /* 0x000000383f387210 */ /* 0x000fca0007f5e0ff */
[----:B------:R-:W-:-:S05]  /*c5e0*/  IMAD.X R57, R48, 0x1, R57, P2 ;  /* 0x0000000130397824 */ /* 0x000fca00010e0639 */
[----:B---3--:R0:W-:Y:S01]  /*c5f0*/  STG.E.128 desc[UR40][R56.64], R52 ;  /* 0x0000003438007986 */ /* 0x0081e2000c101d28 */
[----:B------:R-:W-:Y:S05]  /*c600*/  BRA `(.L_x_2525) ;  /* 0x0000000400507947 */ /* 0x000fea0003800000 */
.L_x_2488:
[----:B------:R-:W-:-:S06]  /*c610*/  UISETP.NE.AND UP0, UPT, UR46, 0x3, UPT ;  /* 0x000000032e00788c */ /* 0x000fcc000bf05270 */
[----:B------:R-:W-:-:S13]  /*c620*/  PLOP3.LUT P5, PT, PT, PT, UP0, 0x80, 0x0 ;  /* 0x000000000000781c */ /* 0x000fda0003faf008 */
[----:B------:R-:W-:Y:S05]  /*c630*/  @!P5 BRA `(.L_x_2549) ;  /* 0x000000000004d947 */ /* 0x000fea0003800000 */
[----:B------:R-:W-:Y:S01]  /*c640*/  BPT.TRAP 0x1 ;  /* 0x000000040000795c */ /* 0x000fe20000300000 */
.L_x_2549:
[----:B------:R-:W-:Y:S01]  /*c650*/  IMAD R111, R232, 0x8, R18 ;  /* 0x00000008e86f7824 */ /* 0x000fe200078e0212 */
[----:B------:R-:W-:Y:S01]  /*c660*/  SHF.L.U32 R122, R236, 0x1f, RZ ;  /* 0x0000001fec7a7819 */ /* 0x000fe200000006ff */
[----:B------:R-:W-:Y:S01]  /*c670*/  IMAD R116, R26, -0x80, R2 ;  /* 0xffffff801a747824 */ /* 0x000fe200078e0202 */
[----:B------:R-:W-:Y:S01]  /*c680*/  BSSY B1, `(.L_x_2550) ;  /* 0x0000006000017945 */ /* 0x000fe20003800000 */
[----:B------:R-:W-:Y:S01]  /*c690*/  SHF.R.S32.HI R48, RZ, 0x1f, R26 ;  /* 0x0000001fff307819 */ /* 0x000fe2000001141a */
[----:B------:R-:W1:Y:S01]  /*c6a0*/  SYNCS.PHASECHK.TRANS64.TRYWAIT P2, [R111+URZ+0x38890], R122 ;  /* 0x0388907a6f0075a7 */ /* 0x000e62000804017f */
[----:B------:R-:W-:Y:S01]  /*c6b0*/  IMAD R49, R0, R26, RZ ;  /* 0x0000001a00317224 */ /* 0x000fe200078e02ff */
[----:B------:R-:W-:Y:S01]  /*c6c0*/  VIMNMX R116, R116, 0x80, PT ;  /* 0x0000008074747848 */ /* 0x000fe20003fe0100 */
[----:B-1----:R-:W-:Y:S06]  /*c6d0*/  @!P2 BRA `(.L_x_2551) ;  /* 0x000002480034a947 */ /* 0x002fec0003800000 */
.L_x_2837:
[----:B------:R-:W-:Y:S05]  /*c6e0*/  BSYNC B1 ;  /* 0x0000000000017941 */ /* 0x000fea0003800000 */
.L_x_2550:
[----:B------:R-:W-:Y:S01]  /*c6f0*/  ISETP.GE.AND P2, PT, R19, R116, PT ;  /* 0x000000741300720c */ /* 0x000fe20003f46270 */
[----:B------:R-:W-:Y:S01]  /*c700*/  IMAD R49, R48, R123, R49 ;  /* 0x0000007b30317224 */ /* 0x000fe200078e0231 */
[----:B------:R-:W-:Y:S01]  /*c710*/  BSSY B1, `(.L_x_2552) ;  /* 0x000000e000017945 */ /* 0x000fe20003800000 */
[----:B------:R-:W-:-:S04]  /*c720*/  IMAD.WIDE.U32 R56, R123, R26, RZ ;  /* 0x0000001a7b387225 */ /* 0x000fc800078e00ff */
[----:B------:R-:W-:-:S06]  /*c730*/  IMAD.IADD R62, R49, 0x1, R57 ;  /* 0x00000001313e7824 */ /* 0x000fcc00078e0239 */
        /* <DEDUP_REMOVED lines=11> */
.L_x_2553:
[----:B------:R-:W-:Y:S05]  /*c7f0*/  BSYNC B1 ;  /* 0x0000000000017941 */ /* 0x000fea0003800000 */
.L_x_2552:
[----:B--2---:R-:W-:Y:S01]  /*c800*/  VIADD R48, R19, 0x20 ;  /* 0x0000002013307836 */ /* 0x004fe20000000000 */
[----:B------:R-:W-:Y:S04]  /*c810*/  BSSY B1, `(.L_x_2554) ;  /* 0x000000f000017945 */ /* 0x000fe80003800000 */
        /* <DEDUP_REMOVED lines=14> */
.L_x_2555:
[----:B------:R-:W-:Y:S05]  /*c900*/  BSYNC B1 ;  /* 0x0000000000017941 */ /* 0x000fea0003800000 */
.L_x_2554:
        /* <DEDUP_REMOVED lines=16> */
.L_x_2557:
[----:B------:R-:W-:Y:S05]  /*ca10*/  BSYNC B1 ;  /* 0x0000000000017941 */ /* 0x000fea0003800000 */
.L_x_2556:
[----:B--2---:R-:W-:-:S05]  /*ca20*/  VIADD R48, R19, 0x60 ;  /* 0x0000006013307836 */ /* 0x004fca0000000000 */
[----:B------:R-:W-:-:S13]  /*ca30*/  ISETP.GE.AND P2, PT, R48, R116, PT ;  /* 0x000000743000720c */ /* 0x000fda0003f46270 */
[----:B------:R-:W-:Y:S05]  /*ca40*/  @P2 BRA `(.L_x_2525) ;  /* 0x0000000000402947 */ /* 0x000fea0003800000 */
[----:B------:R-:W2:Y:S01]  /*ca50*/  LDC.64 R50, c[0x0][0x300] ;  /* 0x0000c000ff327b82 */ /* 0x000ea20000000a00 */
[----:B0-----:R-:W-:Y:S01]  /*ca60*/  IMAD.MOV.U32 R58, RZ, RZ, R56 ;  /* 0x000000ffff3a7224 */ /* 0x001fe200078e0038 */
[----:B------:R-:W-:Y:S01]  /*ca70*/  @!P1 LDS.128 R52, [R113+0x2f400] ;  /* 0x02f4000071349984 */ /* 0x000fe20000000c00 */
[----:B------:R-:W-:-:S05]  /*ca80*/  IMAD.MOV.U32 R59, RZ, RZ, R62 ;  /* 0x000000ffff3b7224 */ /* 0x000fca00078e003e */
        /* <DEDUP_REMOVED lines=12> */
.L_x_2525:
[----:B------:R-:W-:Y:S05]  /*cb50*/  BSYNC B0 ;  /* 0x0000000000007941 */ /* 0x000fea0003800000 */
.L_x_2487:
        /* <DEDUP_REMOVED lines=17> */
.L_x_2559:
[----:B------:R-:W-:Y:S05]  /*cc70*/  BSYNC B0 ;  /* 0x0000000000007941 */ /* 0x000fea0003800000 */
.L_x_2558:
[----:B------:R-:W2:Y:S01]  /*cc80*/  SYNCS.PHASECHK.TRANS64.TRYWAIT P3, [R111+URZ+0x388b0], R122 ;  /* 0x0388b07a6f0075a7 */ /* 0x000ea2000806017f */
[----:B------:R-:W-:Y:S01]  /*cc90*/  ULDC UR38, c[0x0][0x2f4] ;  /* 0x0000bd0000267ab9 */ /* 0x000fe20000000800 */
[----:B------:R-:W-:Y:S01]  /*cca0*/  ULDC.64 UR44, c[0x0][0x328] ;  /* 0x0000ca00002c7ab9 */ /* 0x000fe20000000a00 */
[----:B------:R-:W-:Y:S01]  /*ccb0*/  ULDC.64 UR42, c[0x0][0x318] ;  /* 0x0000c600002a7ab9 */ /* 0x000fe20000000a00 */
[----:B------:R-:W-:Y:S04]  /*ccc0*/  BSSY B0, `(.L_x_2560) ;  /* 0x0000002000007945 */ /* 0x000fe80003800000 */
[----:B--2---:R-:W-:Y:S05]  /*ccd0*/  @!P3 BRA `(.L_x_2561) ;  /* 0x0000024000c8b947 */ /* 0x004fea0003800000 */
.L_x_2838:
[----:B------:R-:W-:Y:S05]  /*cce0*/  BSYNC B0 ;  /* 0x0000000000007941 */ /* 0x000fea0003800000 */
.L_x_2560:
[----:B------:R-:W-:Y:S01]  /*ccf0*/  ISETP.GE.AND P3, PT, R19, R116, PT ;  /* 0x000000741300720c */ /* 0x000fe20003f66270 */
[----:B------:R-:W-:Y:S01]  /*cd00*/  BSSY B0, `(.L_x_2562) ;  /* 0x0000010000007945 */ /* 0x000fe20003800000 */
[----:B------:R-:W-:-:S11]  /*cd10*/  IMAD.WIDE R52, R26, 0x80, R46 ;  /* 0x000000801a347825 */ /* 0x000fd600078e022e */
[----:B------:R-:W-:Y:S05]  /*cd20*/  @P3 BRA `(.L_x_2563) ;  /* 0x0000000000343947 */ /* 0x000fea0003800000 */
[----:B0-----:R-:W-:Y:S01]  /*cd30*/  MOV R48, R98 ;  /* 0x0000006200307202 */ /* 0x001fe20000000f00 */
        /* <DEDUP_REMOVED lines=12> */
.L_x_2563:
[----:B------:R-:W-:Y:S05]  /*ce00*/  BSYNC B0 ;  /* 0x0000000000007941 */ /* 0x000fea0003800000 */
.L_x_2562:
[----:B0--3--:R-:W-:Y:S01]  /*ce10*/  VIADD R48, R19, 0x20 ;  /* 0x0000002013307836 */ /* 0x009fe20000000000 */
        /* <DEDUP_REMOVED lines=18> */
.L_x_2565:
[----:B------:R-:W-:Y:S05]  /*cf40*/  BSYNC B0 ;  /* 0x0000000000007941 */ /* 0x000fea0003800000 */
.L_x_2564:
        /* <DEDUP_REMOVED lines=19> */
.L_x_2567:
[----:B------:R-:W-:Y:S05]  /*d080*/  BSYNC B0 ;  /* 0x0000000000007941 */ /* 0x000fea0003800000 */
.L_x_2566:
        /* <DEDUP_REMOVED lines=19> */
.L_x_2569:
[----:B------:R-:W-:Y:S05]  /*d1c0*/  BSYNC B0 ;  /* 0x0000000000007941 */ /* 0x000fea0003800000 */
.L_x_2568:
        /* <DEDUP_REMOVED lines=23> */
.L_x_2482:
[----:B------:R-:W-:Y:S05]  /*d340*/  @P0 BRA `(.L_x_2571) ;  /* 0x00000000000c0947 */ /* 0x000fea0003800000 */
[----:B------:R-:W0:Y:S01]  /*d350*/  FENCE.VIEW.ASYNC.G ;  /* 0x00000000000073c6 */ /* 0x000e220000000100 */
[----:B------:R-:W-:Y:S05]  /*d360*/  WARPSYNC.ALL ;  /* 0x0000000000007948 */ /* 0x000fea0003800000 */
[----:B0-----:R-:W-:Y:S06]  /*d370*/  BAR.ARV 0xc, 0x180 ;  /* 0x0306000000007b1d */ /* 0x001fec0000002000 */
.L_x_2571:
[----:B------:R-:W2:Y:S01]  /*d380*/  LDL R0, [R1+0x98] ;  /* 0x0000980001007983 */ /* 0x000ea20000100800 */
[----:B------:R-:W-:Y:S01]  /*d390*/  ULDC.64 UR6, c[0x0][0x998] ;  /* 0x0002660000067ab9 */ /* 0x000fe20000000a00 */
[----:B------:R-:W-:Y:S02]  /*d3a0*/  ULDC.64 UR4, c[0x0][0x990] ;  /* 0x0002640000047ab9 */ /* 0x000fe40000000a00 */
[----:B------:R-:W3:Y:S04]  /*d3b0*/  LDL R15, [R1+0x88] ;  /* 0x00008800010f7983 */ /* 0x000ee80000100800 */
[----:B------:R-:W4:Y:S01]  /*d3c0*/  LDL R14, [R1+0x68] ;  /* 0x00006800010e7983 */ /* 0x000f220000100800 */
[----:B------:R-:W-:Y:S02]  /*d3d0*/  ISETP.NE.U32.AND P1, PT, RZ, UR6, PT ;  /* 0x00000006ff007c0c */ /* 0x000fe4000bf25070 */
[----:B------:R-:W-:Y:S01]  /*d3e0*/  ISETP.NE.U32.AND P0, PT, RZ, UR4, PT ;  /* 0x00000004ff007c0c */ /* 0x000fe2000bf05070 */
[----:B------:R-:W4:Y:S01]  /*d3f0*/  LDL R12, [R1+0x3c] ;  /* 0x00003c00010c7983 */ /* 0x000f220000100800 */
[----:B------:R-:W-:-:S02]  /*d400*/  ISETP.NE.AND.EX P1, PT, RZ, UR7, PT, P1 ;  /* 0x00000007ff007c0c */ /* 0x000fc4000bf25310 */
[----:B------:R-:W-:-:S11]  /*d410*/  ISETP.NE.AND.EX P0, PT, RZ, UR5, PT, P0 ;  /* 0x00000005ff007c0c */ /* 0x000fd6000bf05300 */
[----:B------:R-:W2:Y:S08]  /*d420*/  @P1 LDC.64 R6, c[0x0][0x9b8] ;  /* 0x00026e00ff061b82 */ /* 0x000eb00000000a00 */
[----:B------:R-:W0:Y:S08]  /*d430*/  @P0 LDC.64 R8, c[0x0][0x9a8] ;  /* 0x00026a00ff080b82 */ /* 0x000e300000000a00 */
[----:B------:R-:W4:Y:S08]  /*d440*/  @P1 LDC.64 R4, c[0x0][0x9c0] ;  /* 0x00027000ff041b82 */ /* 0x000f300000000a00 */
[----:B------:R-:W1:Y:S01]  /*d450*/  @P0 LDC.64 R2, c[0x0][0x9b0] ;  /* 0x00026c00ff020b82 */ /* 0x000e620000000a00 */
[----:B--2---:R-:W-:-:S02]  /*d460*/  @P1 IMAD R10, R0, R6, RZ ;  /* 0x00000006000a1224 */ /* 0x004fc400078e02ff */
[----:B0-----:R-:W-:Y:S02]  /*d470*/  @P0 IMAD R0, R0, R8, RZ ;  /* 0x0000000800000224 */ /* 0x001fe400078e02ff */
[C---:B---3--:R-:W-:Y:S02]  /*d480*/  @P1 IMAD R13, R15.reuse, R7, R10 ;  /* 0x000000070f0d1224 */ /* 0x048fe400078e020a */
[C---:B------:R-:W-:Y:S02]  /*d490*/  @P0 IMAD R11, R15.reuse, R9, R0 ;  /* 0x000000090f0b0224 */ /* 0x040fe400078e0200 */
[----:B------:R-:W-:-:S04]  /*d4a0*/  @P1 IMAD.WIDE.U32 R6, R15, R6, RZ ;  /* 0x000000060f061225 */ /* 0x000fc800078e00ff */
[----:B------:R-:W-:-:S04]  /*d4b0*/  @P0 IMAD.WIDE.U32 R8, R15, R8, RZ ;  /* 0x000000080f080225 */ /* 0x000fc800078e00ff */
[----:B------:R-:W-:Y:S02]  /*d4c0*/  @P1 IMAD.IADD R7, R7, 0x1, R13 ;  /* 0x0000000107071824 */ /* 0x000fe400078e020d */
[----:B------:R-:W-:Y:S02]  /*d4d0*/  @P0 IMAD.IADD R9, R9, 0x1, R11 ;  /* 0x0000000109090824 */ /* 0x000fe400078e020b */
[----:B----4-:R-:W-:-:S04]  /*d4e0*/  @P1 IMAD.WIDE.U32 R6, R14, R4, R6 ;  /* 0x000000040e061225 */ /* 0x010fc800078e0006 */
[----:B-1----:R-:W-:Y:S01]  /*d4f0*/  @P0 IMAD.WIDE.U32 R8, R14, R2, R8 ;  /* 0x000000020e080225 */ /* 0x002fe200078e0008 */
[----:B------:R-:W-:-:S03]  /*d500*/  @P1 LEA R2, P3, R6, UR6, 0x2 ;  /* 0x0000000606021c11 */ /* 0x000fc6000f8610ff */
[----:B------:R-:W-:Y:S01]  /*d510*/  @P1 IMAD R5, R14, R5, R7 ;  /* 0x000000050e051224 */ /* 0x000fe200078e0207 */
[----:B------:R-:W-:Y:S01]  /*d520*/  @P0 LEA R4, P2, R8, UR4, 0x2 ;  /* 0x0000000408040c11 */ /* 0x000fe2000f8410ff */
[----:B------:R-:W-:Y:S01]  /*d530*/  @P0 IMAD R7, R14, R3, R9 ;  /* 0x000000030e070224 */ /* 0x000fe200078e0209 */
[----:B------:R-:W-:Y:S01]  /*d540*/  ULDC UR4, c[0x0][0x988] ;  /* 0x0002620000047ab9 */ /* 0x000fe20000000800 */
[----:B------:R-:W-:Y:S01]  /*d550*/  IMAD.MOV.U32 R0, RZ, RZ, 0x3f800000 ;  /* 0x3f800000ff007424 */ /* 0x000fe200078e00ff */
[----:B------:R-:W-:Y:S02]  /*d560*/  @P1 LEA.HI.X R3, R6, UR7, R5, 0x2, P3 ;  /* 0x0000000706031c11 */ /* 0x000fe400098f1405 */
[----:B------:R-:W-:Y:S01]  /*d570*/  @P0 LEA.HI.X R5, R8, UR5, R7, 0x2, P2 ;  /* 0x0000000508050c11 */ /* 0x000fe200090f1407 */
[----:B------:R-:W-:Y:S01]  /*d580*/  IMAD.MOV.U32 R7, RZ, RZ, 0x3f800000 ;  /* 0x3f800000ff077424 */ /* 0x000fe200078e00ff */
[----:B------:R-:W0:Y:S01]  /*d590*/  LDC R6, c[0x0][0x448] ;  /* 0x00011200ff067b82 */ /* 0x000e220000000800 */
[----:B------:R1:W2:Y:S04]  /*d5a0*/  @P1 LDG.E R0, desc[UR40][R2.64] ;  /* 0x0000002802001981 */ /* 0x0002a8000c1e1900 */
[----:B------:R-:W2:Y:S01]  /*d5b0*/  @P0 LDG.E R7, desc[UR40][R4.64] ;  /* 0x0000002804070981 */ /* 0x000ea2000c1e1900 */
[----:B------:R-:W-:Y:S01]  /*d5c0*/  VIADD R9, R12, 0x7f ;  /* 0x0000007f0c097836 */ /* 0x000fe20000000000 */
[----:B------:R-:W-:Y:S01]  /*d5d0*/  BSSY B0, `(.L_x_2572) ;  /* 0x000002e000007945 */ /* 0x000fe20003800000 */
[----:B------:R-:W-:Y:S01]  /*d5e0*/  IMAD.MOV.U32 R91, RZ, RZ, RZ ;  /* 0x000000ffff5b7224 */ /* 0x000fe200078e00ff */
[----:B0-----:R-:W-:-:S13]  /*d5f0*/  ISETP.NE.AND P0, PT, R6, 0x1, PT ;  /* 0x000000010600780c */ /* 0x001fda0003f05270 */
[----:B------:R-:W0:Y:S08]  /*d600*/  @P0 LDC R6, c[0x0][0x44c] ;  /* 0x00011300ff060b82 */ /* 0x000e300000000800 */
[----:B------:R-:W3:Y:S01]  /*d610*/  @P0 LDC R11, c[0x0][0x450] ;  /* 0x00011400ff0b0b82 */ /* 0x000ee20000000800 */
[----:B0-----:R-:W-:-:S05]  /*d620*/  @P0 IMAD.HI.U32 R6, R9, R6, RZ ;  /* 0x0000000609060227 */ /* 0x001fca00078e00ff */
[----:B---3--:R-:W-:-:S05]  /*d630*/  @P0 SHF.R.U32.HI R9, RZ, R11, R6 ;  /* 0x0000000bff090219 */ /* 0x008fca0000011606 */
[----:B------:R-:W-:-:S05]  /*d640*/  IMAD.IADD R9, R124, 0x1, R9 ;  /* 0x000000017c097824 */ /* 0x000fca00078e0209 */
[----:B-1----:R-:W-:-:S04]  /*d650*/  SHF.R.S32.HI R2, RZ, 0x1f, R9 ;  /* 0x0000001fff027819 */ /* 0x002fc80000011409 */
[----:B------:R-:W-:-:S04]  /*d660*/  LEA.HI R2, R2, R9, RZ, 0x7 ;  /* 0x0000000902027211 */ /* 0x000fc800078f38ff */
[----:B------:R-:W-:-:S04]  /*d670*/  SHF.R.S32.HI R2, RZ, 0x7, R2 ;  /* 0x00000007ff027819 */ /* 0x000fc80000011402 */
[----:B------:R-:W-:-:S04]  /*d680*/  VIMNMX R10, R125, R2, PT ;  /* 0x000000027d0a7248 */ /* 0x000fc80003fe0100 */
[----:B------:R-:W-:Y:S01]  /*d690*/  ISETP.GE.AND P0, PT, R10, 0x1, PT ;  /* 0x000000010a00780c */ /* 0x000fe20003f06270 */
[----:B--2---:R-:W-:-:S04]  /*d6a0*/  FMUL.FTZ R0, R7, R0 ;  /* 0x0000000007007220 */ /* 0x004fc80000410000 */
[----:B------:R-:W-:-:S08]  /*d6b0*/  FMUL.FTZ R2, R0, UR4 ;  /* 0x0000000400027c20 */ /* 0x000fd00008410000 */
[----:B------:R-:W-:Y:S05]  /*d6c0*/  @!P0 BRA `(.L_x_2573) ;  /* 0x0000000000788947 */ /* 0x000fea0003800000 */
        /* <DEDUP_REMOVED lines=26> */
[----:B------:R-:W-:-:S05]  /*d870*/  @P0 VIADD R5, R5, 0x1 ;  /* 0x0000000105050836 */ /* 0x000fca0000000000 */
[----:B------:R-:W-:Y:S02]  /*d880*/  @!P2 IADD3 R5, -R5, RZ, RZ ;  /* 0x000000ff0505a210 */ /* 0x000fe40007ffe1ff */
[----:B------:R-:W-:-:S05]  /*d890*/  @!P1 LOP3.LUT R5, RZ, R9, RZ, 0x33, !PT ;  /* 0x00000009ff059212 */ /* 0x000fca00078e33ff */
[----:B------:R-:W-:-:S07]  /*d8a0*/  IMAD.MOV.U32 R91, RZ, RZ, R5 ;  /* 0x000000ffff5b7224 */ /* 0x000fce00078e0005 */
.L_x_2573:
[----:B------:R-:W-:Y:S05]  /*d8b0*/  BSYNC B0 ;  /* 0x0000000000007941 */ /* 0x000fea0003800000 */
.L_x_2572:
[----:B------:R-:W2:Y:S01]  /*d8c0*/  LDL R0, [R1+0xa4] ;  /* 0x0000a40001007983 */ /* 0x000ea20000100800 */
[----:B------:R-:W-:Y:S02]  /*d8d0*/  PLOP3.LUT P0, PT, PT, PT, PT, 0x80, 0x0 ;  /* 0x000000000000781c */ /* 0x000fe40003f0f070 */
[----:B------:R-:W-:Y:S01]  /*d8e0*/  CS2R R168, SRZ ;  /* 0x0000000000a87805 */ /* 0x000fe2000001ff00 */
[----:B------:R-:W-:Y:S01]  /*d8f0*/  IMAD.MOV.U32 R5, RZ, RZ, RZ ;  /* 0x000000ffff057224 */ /* 0x000fe200078e00ff */
        /* <DEDUP_REMOVED lines=64> */
[----:B--2---:R-:W-:Y:S02]  /*dd00*/  IMAD R3, R0, R91, RZ ;  /* 0x0000005b00037224 */ /* 0x004fe400078e02ff */
[----:B------:R-:W-:-:S03]  /*dd10*/  IMAD.MOV.U32 R0, RZ, RZ, RZ ;  /* 0x000000ffff007224 */ /* 0x000fc600078e00ff */
[----:B------:R0:W-:Y:S01]  /*dd20*/  STL [R1+0x44], R3 ;  /* 0x0000440301007387 */ /* 0x0001e20000100800 */
[----:B------:R-:W-:Y:S02]  /*dd30*/  VIADDMNMX R91, R3, R91, R10, PT ;  /* 0x0000005b035b7246 */ /* 0x000fe4000380010a */
[----:B------:R-:W-:Y:S02]  /*dd40*/  CS2R R10, SRZ ;  /* 0x00000000000a7805 */ /* 0x000fe4000001ff00 */
[----:B------:R-:W-:-:S13]  /*dd50*/  ISETP.GT.AND P1, PT, R91, R3, PT ;  /* 0x000000035b00720c */ /* 0x000fda0003f24270 */
[----:B0-----:R-:W-:Y:S05]  /*dd60*/  @!P1 BRA `(.L_x_2574) ;  /* 0x0000012c00a89947 */ /* 0x001fea0003800000 */
[----:B------:R-:W0:Y:S01]  /*dd70*/  S2R R3, SR_TID.X ;  /* 0x0000000000037919 */ /* 0x000e220000002100 */
[----:B------:R-:W-:Y:S01]  /*dd80*/  UMOV UR4, 0xffffffff ;  /* 0xffffffff00047882 */ /* 0x000fe20000000000 */
[----:B------:R-:W-:Y:S02]  /*dd90*/  VIADD R0, R18, 0x20400 ;  /* 0x0002040012007836 */ /* 0x000fe40000000000 */
[----:B0-----:R-:W-:-:S05]  /*dda0*/  VIADD R28, R3, 0xffffff80 ;  /* 0xffffff80031c7836 */ /* 0x001fca0000000000 */
[----:B------:R-:W-:-:S04]  /*ddb0*/  SHF.R.S32.HI R33, RZ, 0x1f, R28 ;  /* 0x0000001fff217819 */ /* 0x000fc8000001141c */
[----:B------:R-:W-:-:S04]  /*ddc0*/  LEA.HI R13, R33, R28, RZ, 0x7 ;  /* 0x0000001c210d7211 */ /* 0x000fc800078f38ff */
[----:B------:R-:W-:Y:S01]  /*ddd0*/  SHF.R.S32.HI R13, RZ, 0x7, R13 ;  /* 0x00000007ff0d7819 */ /* 0x000fe2000001140d */
[----:B------:R-:W-:Y:S06]  /*dde0*/  BRA.DIV UR4, `(.L_x_2575) ;  /* 0x0000023204987947 */ /* 0x000fec000b800000 */
[----:B------:R0:W1:Y:S02]  /*ddf0*/  SHFL.IDX PT, R237, R13, RZ, 0x1f ;  /* 0x00001fff0ded7589 */ /* 0x00006400000e0000 */
.L_x_2841:
[----:B-1----:R-:W-:Y:S01]  /*de00*/  LEA.HI R3, R237, R237, RZ, 0x1 ;  /* 0x000000eded037211 */ /* 0x002fe200078f08ff */
[----:B------:R-:W-:Y:S01]  /*de10*/  BSSY B6, `(.L_x_2576) ;  /* 0x0000019000067945 */ /* 0x000fe20003800000 */
[----:B------:R-:W-:Y:S02]  /*de20*/  LOP3.LUT P0, RZ, R0, 0x3ff, RZ, 0xc0, !PT ;  /* 0x000003ff00ff7812 */ /* 0x000fe4000780c0ff */
[----:B------:R-:W-:Y:S02]  /*de30*/  LOP3.LUT R4, R3, 0x1e, RZ, 0xc0, !PT ;  /* 0x0000001e03047812 */ /* 0x000fe400078ec0ff */
[----:B------:R-:W-:-:S03]  /*de40*/  P2R R25, PR, RZ, 0x1 ;  /* 0x00000001ff197803 */ /* 0x000fc60000000000 */
[----:B------:R-:W-:-:S04]  /*de50*/  IMAD.IADD R3, R237, 0x1, -R4 ;  /* 0x00000001ed037824 */ /* 0x000fc800078e0a04 */
[----:B------:R-:W-:-:S05]  /*de60*/  IMAD R3, R3, 0x2000, R0 ;  /* 0x0000200003037824 */ /* 0x000fca00078e0200 */
[----:B------:R-:W-:-:S04]  /*de70*/  SHF.R.U32.HI R3, RZ, 0x4, R3 ;  /* 0x00000004ff037819 */ /* 0x000fc80000011603 */
[----:B------:R-:W-:Y:S01]  /*de80*/  LOP3.LUT R36, R3, 0x3fff, RZ, 0xc0, !PT ;  /* 0x00003fff03247812 */ /* 0x000fe200078ec0ff */
[----:B------:R-:W-:Y:S06]  /*de90*/  @!P0 BRA `(.L_x_2577) ;  /* 0x0000000000408947 */ /* 0x000fec0003800000 */
[----:B------:R-:W-:Y:S01]  /*dea0*/  MOV R14, 0x0 ;  /* 0x00000000000e7802 */ /* 0x000fe20000000f00 */
[----:B------:R-:W-:Y:S01]  /*deb0*/  ULDC.64 UR4, c[0x4][0x198] ;  /* 0x0100660000047ab9 */ /* 0x000fe20000000a00 */
[----:B------:R-:W-:Y:S01]  /*dec0*/  ULDC.64 UR6, c[0x4][0x1a0] ;  /* 0x0100680000067ab9 */ /* 0x000fe20000000a00 */
[----:B------:R-:W-:Y:S01]  /*ded0*/  IMAD.U32 R4, RZ, RZ, UR4 ;  /* 0x00000004ff047e24 */ /* 0x000fe2000f8e00ff */
[----:B------:R-:W-:Y:S01]  /*dee0*/  MOV R6, UR6 ;  /* 0x0000000600067c02 */ /* 0x000fe20008000f00 */
[----:B------:R-:W-:Y:S01]  /*def0*/  IMAD.U32 R5, RZ, RZ, UR5 ;  /* 0x00000005ff057e24 */ /* 0x000fe2000f8e00ff */
[----:B------:R-:W1:Y:S01]  /*df00*/  LDC.64 R14, c[0x4][R14] ;  /* 0x010000000e0e7b82 */ /* 0x000e620000000a00 */
[----:B------:R-:W-:Y:S01]  /*df10*/  ULDC.64 UR4, c[0x4][0x98] ;  /* 0x0100260000047ab9 */ /* 0x000fe20000000a00 */
[----:B------:R-:W-:Y:S02]  /*df20*/  IMAD.U32 R7, RZ, RZ, UR7 ;  /* 0x00000007ff077e24 */ /* 0x000fe4000f8e00ff */
[----:B------:R-:W-:-:S02]  /*df30*/  IMAD.U32 R10, RZ, RZ, UR4 ;  /* 0x00000004ff0a7e24 */ /* 0x000fc4000f8e00ff */
[----:B------:R-:W-:Y:S02]  /*df40*/  IMAD.U32 R11, RZ, RZ, UR5 ;  /* 0x00000005ff0b7e24 */ /* 0x000fe4000f8e00ff */
[----:B------:R-:W-:Y:S02]  /*df50*/  IMAD.MOV.U32 R8, RZ, RZ, 0x70 ;  /* 0x00000070ff087424 */ /* 0x000fe400078e00ff */
[----:B------:R-:W-:Y:S02]  /*df60*/  IMAD.MOV.U32 R12, RZ, RZ, 0x1 ;  /* 0x00000001ff0c7424 */ /* 0x000fe400078e00ff */
[----:B0-----:R-:W-:-:S07]  /*df70*/  IMAD.MOV.U32 R13, RZ, RZ, RZ ;  /* 0x000000ffff0d7224 */ /* 0x001fce00078e00ff */
[----:B------:R-:W-:-:S07]  /*df80*/  LEPC R20, `(.L_x_2577) ;  /* 0x000000001014794e */ /* 0x000fce0000000000 */
[----:B-1---5:R-:W-:Y:S05]  /*df90*/  CALL.ABS.NOINC R14 ;  /* 0x000000000e007343 */ /* 0x022fea0003c00000 */
.L_x_2577:
[----:B------:R-:W-:Y:S05]  /*dfa0*/  BSYNC B6 ;  /* 0x0000000000067941 */ /* 0x000fea0003800000 */
.L_x_2576:
        /* <DEDUP_REMOVED lines=13> */
.L_x_2581:
[----:B--2---:R2:W3:Y:S02]  /*e080*/  SYNCS.PHASECHK.TRANS64.TRYWAIT P0, [R18+URZ+0x38800], R3 ;  /* 0x03880003120075a7 */ /* 0x0044e4000800017f */
[----:B---3--:R-:W-:Y:S05]  /*e090*/  @!P0 NANOSLEEP.SYNCS 0x989680 ;  /* 0x009896800000895d */ /* 0x008fea0003900000 */
[----:B------:R-:W3:Y:S02]  /*e0a0*/  @!P0 SYNCS.PHASECHK.TRANS64 P0, [R18+URZ+0x38800], R3 ;  /* 0x03880003120085a7 */ /* 0x000ee4000800007f */
[----:B---3--:R-:W-:Y:S05]  /*e0b0*/  @!P0 BRA `(.L_x_2581) ;  /* 0xfffffffc00f08947 */ /* 0x008fea000383ffff */
.L_x_2580:
[----:B------:R-:W-:Y:S05]  /*e0c0*/  BSYNC B0 ;  /* 0x0000000000007941 */ /* 0x000fea0003800000 */
.L_x_2579:
[----:B------:R-:W-:Y:S05]  /*e0d0*/  BRA `(.L_x_2582) ;  /* 0x0000009400c87947 */ /* 0x000fea0003800000 */
.L_x_2578:
[----:B------:R-:W-:Y:S01]  /*e0e0*/  ISETP.NE.AND P0, PT, R25, RZ, PT ;  /* 0x000000ff1900720c */ /* 0x000fe20003f05270 */
[----:B------:R-:W-:Y:S01]  /*e0f0*/  ULDC.64 UR4, c[0x0][0x3f8] ;  /* 0x0000fe0000047ab9 */ /* 0x000fe20000000a00 */
[----:B-----5:R-:W-:Y:S01]  /*e100*/  SHF.R.S32.HI R0, RZ, 0x1f, R24 ;  /* 0x0000001fff007819 */ /* 0x020fe20000011418 */
[----:B------:R-:W-:Y:S01]  /*e110*/  ULDC.64 UR6, c[0x0][0x408] ;  /* 0x0001020000067ab9 */ /* 0x000fe20000000a00 */
[----:B------:R-:W-:Y:S01]  /*e120*/  IMAD.WIDE.U32 R26, R24, UR4, RZ ;  /* 0x00000004181a7c25 */ /* 0x000fe2000f8e00ff */
[----:B------:R-:W-:Y:S03]  /*e130*/  BSSY B6, `(.L_x_2583) ;  /* 0x0000019000067945 */ /* 0x000fe60003800000 */
        /* <DEDUP_REMOVED lines=15> */
[----:B------:R-:W-:Y:S01]  /*e230*/  IMAD.U32 R6, RZ, RZ, UR6 ;  /* 0x00000006ff067e24 */ /* 0x000fe2000f8e00ff */
[----:B------:R-:W-:Y:S01]  /*e240*/  MOV R10, UR4 ;  /* 0x00000004000a7c02 */ /* 0x000fe20008000f00 */
[----:B------:R-:W-:-:S02]  /*e250*/  IMAD.U32 R7, RZ, RZ, UR7 ;  /* 0x00000007ff077e24 */ /* 0x000fc4000f8e00ff */
[----:B------:R-:W-:Y:S02]  /*e260*/  IMAD.U32 R11, RZ, RZ, UR5 ;  /* 0x00000005ff0b7e24 */ /* 0x000fe4000f8e00ff */
[----:B------:R-:W-:Y:S02]  /*e270*/  IMAD.MOV.U32 R8, RZ, RZ, 0x70 ;  /* 0x00000070ff087424 */ /* 0x000fe400078e00ff */
[----:B------:R-:W-:Y:S02]  /*e280*/  IMAD.MOV.U32 R12, RZ, RZ, 0x1 ;  /* 0x00000001ff0c7424 */ /* 0x000fe400078e00ff */
[----:B0-----:R-:W-:-:S07]  /*e290*/  IMAD.MOV.U32 R13, RZ, RZ, RZ ;  /* 0x000000ffff0d7224 */ /* 0x001fce00078e00ff */
[----:B------:R-:W-:-:S07]  /*e2a0*/  LEPC R20, `(.L_x_2584) ;  /* 0x000000001014794e */ /* 0x000fce0000000000 */
[----:B-1----:R-:W-:Y:S05]  /*e2b0*/  CALL.ABS.NOINC R14 ;  /* 0x000000000e007343 */ /* 0x002fea0003c00000 */
.L_x_2584:
[----:B------:R-:W-:Y:S05]  /*e2c0*/  BSYNC B6 ;  /* 0x0000000000067941 */ /* 0x000fea0003800000 */
.L_x_2583:
[----:B------:R-:W2:Y:S01]  /*e2d0*/  LDL R51, [R1+0x3c] ;  /* 0x00003c0001337983 */ /* 0x000ea20000100800 */
[----:B------:R-:W-:Y:S01]  /*e2e0*/  ULDC.U8 UR4, c[0x0][0x410] ;  /* 0x0001040000047ab9 */ /* 0x000fe20000000000 */
[----:B------:R-:W-:Y:S01]  /*e2f0*/  LEA.HI R33, R33, R28, RZ, 0x3 ;  /* 0x0000001c21217211 */ /* 0x000fe200078f18ff */
[----:B------:R-:W-:Y:S01]  /*e300*/  BSSY B0, `(.L_x_2585) ;  /* 0x0000947000007945 */ /* 0x000fe20003800000 */
[----:B------:R-:W-:Y:S02]  /*e310*/  ISETP.NE.AND P0, PT, RZ, UR4, PT ;  /* 0x00000004ff007c0c */ /* 0x000fe4000bf05270 */
[----:B------:R-:W-:-:S05]  /*e320*/  LOP3.LUT R33, R33, 0xfffffff8, RZ, 0xc0, !PT ;  /* 0xfffffff821217812 */ /* 0x000fca00078ec0ff */
[----:B------:R-:W-:Y:S02]  /*e330*/  IMAD.IADD R0, R28, 0x1, -R33 ;  /* 0x000000011c007824 */ /* 0x000fe400078e0a21 */
[----:B--2---:R-:W-:-:S04]  /*e340*/  IMAD.IADD R3, R19, 0x1, R51 ;  /* 0x0000000113037824 */ /* 0x004fc800078e0233 */
[----:B------:R-:W-:Y:S01]  /*e350*/  IMAD R5, R0, 0x20, R3 ;  /* 0x0000002000057824 */ /* 0x000fe200078e0203 */
[----:B------:R-:W-:Y:S06]  /*e360*/  @!P0 BRA `(.L_x_2586) ;  /* 0x0000004800748947 */ /* 0x000fec0003800000 */
[----:B------:R-:W1:Y:S01]  /*e370*/  LDC R50, c[0x0][0x448] ;  /* 0x00011200ff327b82 */ /* 0x000e620000000800 */
[----:B------:R-:W-:Y:S01]  /*e380*/  ULDC.64 UR4, c[0x0][0x3f8] ;  /* 0x0000fe0000047ab9 */ /* 0x000fe20000000a00 */
[----:B------:R-:W-:Y:S01]  /*e390*/  IMAD.MOV.U32 R27, RZ, RZ, R29 ;  /* 0x000000ffff1b7224 */ /* 0x000fe200078e001d */
[----:B------:R-:W-:Y:S01]  /*e3a0*/  ULDC.64 UR6, c[0x0][0x408] ;  /* 0x0001020000067ab9 */ /* 0x000fe20000000a00 */
[----:B------:R-:W-:Y:S01]  /*e3b0*/  IMAD.MOV.U32 R25, RZ, RZ, R31 ;  /* 0x000000ffff197224 */ /* 0x000fe200078e001f */
[----:B------:R-:W-:Y:S01]  /*e3c0*/  ULDC.64 UR8, c[0x0][0x400] ;  /* 0x0001000000087ab9 */ /* 0x000fe20000000a00 */
[----:B------:R-:W-:Y:S02]  /*e3d0*/  SHF.R.S32.HI R52, RZ, 0x1f, R233 ;  /* 0x0000001fff347819 */ /* 0x000fe400000114e9 */
[----:B-1----:R-:W-:-:S13]  /*e3e0*/  ISETP.NE.AND P0, PT, R50, 0x1, PT ;  /* 0x000000013200780c */ /* 0x002fda0003f05270 */
[----:B------:R-:W1:Y:S08]  /*e3f0*/  @P0 LDC R0, c[0x0][0x44c] ;  /* 0x00011300ff000b82 */ /* 0x000e700000000800 */
[----:B------:R-:W2:Y:S01]  /*e400*/  @P0 LDC R7, c[0x0][0x450] ;  /* 0x00011400ff070b82 */ /* 0x000ea20000000800 */
[----:B-1----:R-:W-:-:S05]  /*e410*/  @P0 IMAD.HI.U32 R0, R5, R0, RZ ;  /* 0x0000000005000227 */ /* 0x002fca00078e00ff */
[----:B--2---:R-:W-:-:S04]  /*e420*/  @P0 SHF.R.U32.HI R5, RZ, R7, R0 ;  /* 0x00000007ff050219 */ /* 0x004fc80000011600 */
        /* <DEDUP_REMOVED lines=18> */
.L_x_2847:
[----:B------:R-:W5:Y:S01]  /*e550*/  LDL R6, [R1+0x40] ;  /* 0x0000400001067983 */ /* 0x000f620000100800 */
[----:B------:R-:W-:Y:S01]  /*e560*/  BSSY B1, `(.L_x_2588) ;  /* 0x000001b000017945 */ /* 0x000fe20003800000 */
[----:B------:R-:W-:Y:S02]  /*e570*/  CS2R R40, SRZ ;  /* 0x0000000000287805 */ /* 0x000fe4000001ff00 */
[----:B------:R-:W-:Y:S02]  /*e580*/  CS2R R44, SRZ ;  /* 0x00000000002c7805 */ /* 0x000fe4000001ff00 */
[----:B------:R-:W-:Y:S02]  /*e590*/  CS2R R42, SRZ ;  /* 0x00000000002a7805 */ /* 0x000fe4000001ff00 */
[----:B------:R-:W-:Y:S01]  /*e5a0*/  CS2R R46, SRZ ;  /* 0x00000000002e7805 */ /* 0x000fe2000001ff00 */
[----:B-----5:R-:W-:-:S05]  /*e5b0*/  IMAD R50, R6, R50, RZ ;  /* 0x0000003206327224 */ /* 0x020fca00078e02ff */
[----:B------:R-:W-:-:S13]  /*e5c0*/  ISETP.GE.AND P0, PT, R3, R50, PT ;  /* 0x000000320300720c */ /* 0x000fda0003f06270 */
[----:B------:R-:W-:Y:S05]  /*e5d0*/  @P0 BRA `(.L_x_2589) ;  /* 0x00000000004c0947 */ /* 0x000fea0003800000 */
[----:B------:R-:W-:Y:S01]  /*e5e0*/  ULDC UR4, c[0x0][0x3f4] ;  /* 0x0000fd0000047ab9 */ /* 0x000fe20000000800 */
[----:B------:R-:W-:Y:S02]  /*e5f0*/  CS2R R40, SRZ ;  /* 0x0000000000287805 */ /* 0x000fe4000001ff00 */
[----:B------:R-:W-:Y:S02]  /*e600*/  ISETP.GE.AND P4, PT, R233, UR4, PT ;  /* 0x00000004e9007c0c */ /* 0x000fe4000bf86270 */
[----:B------:R-:W-:Y:S02]  /*e610*/  CS2R R44, SRZ ;  /* 0x00000000002c7805 */ /* 0x000fe4000001ff00 */
[----:B------:R-:W-:-:S09]  /*e620*/  ISETP.GE.AND P3, PT, R22, UR4, PT ;  /* 0x0000000416007c0c */ /* 0x000fd2000bf66270 */
[----:B---3--:R-:W-:-:S05]  /*e630*/  @!P4 IADD3 R6, P0, R233, R4, RZ ;  /* 0x00000004e906c210 */ /* 0x008fca0007f1e0ff */
[----:B--2---:R-:W-:Y:S01]  /*e640*/  @!P4 IMAD.X R7, R5, 0x1, R52, P0 ;  /* 0x000000010507c824 */ /* 0x004fe200000e0634 */
[----:B------:R-:W-:Y:S02]  /*e650*/  @!P3 IADD3 R4, P0, R22, R4, RZ ;  /* 0x000000041604b210 */ /* 0x000fe40007f1e0ff */
[----:B0-----:R-:W-:Y:S02]  /*e660*/  @!P4 IADD3 R8, P2, R233, R14, RZ ;  /* 0x0000000ee908c210 */ /* 0x001fe40007f5e0ff */
[----:B------:R0:W5:Y:S01]  /*e670*/  @!P4 LD.E.64 R40, desc[UR40][R6.64] ;  /* 0x000000280628c980 */ /* 0x000162000c101b00 */
[----:B------:R-:W-:Y:S02]  /*e680*/  CS2R R46, SRZ ;  /* 0x00000000002e7805 */ /* 0x000fe4000001ff00 */
[----:B------:R-:W-:Y:S01]  /*e690*/  CS2R R42, SRZ ;  /* 0x00000000002a7805 */ /* 0x000fe2000001ff00 */
[----:B------:R-:W-:-:S05]  /*e6a0*/  @!P3 IMAD.X R5, R5, 0x1, R23, P0 ;  /* 0x000000010505b824 */ /* 0x000fca00000e0617 */
[----:B------:R2:W5:Y:S01]  /*e6b0*/  @!P3 LD.E.64 R44, desc[UR40][R4.64] ;  /* 0x00000028042cb980 */ /* 0x000562000c101b00 */
[----:B0-----:R-:W-:-:S05]  /*e6c0*/  @!P3 IADD3 R6, P1, R22, R14, RZ ;  /* 0x0000000e1606b210 */ /* 0x001fca0007f3e0ff */
[C---:B----4-:R-:W-:Y:S02]  /*e6d0*/  @!P3 IMAD.X R7, R9.reuse, 0x1, R23, P1 ;  /* 0x000000010907b824 */ /* 0x050fe400008e0617 */
[----:B------:R-:W-:-:S03]  /*e6e0*/  @!P4 IMAD.X R9, R9, 0x1, R52, P2 ;  /* 0x000000010909c824 */ /* 0x000fc600010e0634 */
[----:B------:R2:W5:Y:S04]  /*e6f0*/  @!P3 LD.E.64 R46, desc[UR40][R6.64] ;  /* 0x00000028062eb980 */ /* 0x000568000c101b00 */
[----:B------:R2:W5:Y:S02]  /*e700*/  @!P4 LD.E.64 R42, desc[UR40][R8.64] ;  /* 0x00000028082ac980 */ /* 0x000564000c101b00 */
.L_x_2589:
[----:B------:R-:W-:Y:S05]  /*e710*/  BSYNC B1 ;  /* 0x0000000000017941 */ /* 0x000fea0003800000 */
.L_x_2588:
[----:B------:R-:W-:Y:S01]  /*e720*/  UMOV UR4, 0xffffffff ;  /* 0xffffffff00047882 */ /* 0x000fe20000000000 */
[----:B------:R-:W-:Y:S02]  /*e730*/  CS2R R30, SRZ ;  /* 0x00000000001e7805 */ /* 0x000fe4000001ff00 */
[----:B------:R-:W-:Y:S05]  /*e740*/  BRA.DIV UR4, `(.L_x_2590) ;  /* 0x0000022a04d87947 */ /* 0x000fea000b800000 */
[----:B--2---:R2:W1:Y:S04]  /*e750*/  SHFL.IDX PT, R5, R10, 0x1, 0x181f ;  /* 0x00381f000a057f89 */ /* 0x00446800000e0000 */
[----:B---3--:R2:W3:Y:S04]  /*e760*/  SHFL.IDX PT, R4, R0, 0x1, 0x181f ;  /* 0x00381f0000047f89 */ /* 0x0084e800000e0000 */
[----:B----4-:R2:W4:Y:S04]  /*e770*/  SHFL.IDX PT, R9, R37, 0x1, 0x181f ;  /* 0x00381f0025097f89 */ /* 0x01052800000e0000 */
[----:B0-----:R2:W0:Y:S02]  /*e780*/  SHFL.IDX PT, R14, R48, 0x1, 0x181f ;  /* 0x00381f00300e7f89 */ /* 0x00142400000e0000 */
.L_x_2853:
[----:B------:R-:W-:Y:S01]  /*e790*/  IADD3 R6, R3, 0x20, RZ ;  /* 0x0000002003067810 */ /* 0x000fe20007ffe0ff */
[----:B------:R-:W-:Y:S01]  /*e7a0*/  BSSY B1, `(.L_x_2591) ;  /* 0x0000019000017945 */ /* 0x000fe20003800000 */
        /* <DEDUP_REMOVED lines=10> */
[----:B---3--:R-:W-:-:S05]  /*e850*/  @!P4 IADD3 R6, P0, R233, R4, RZ ;  /* 0x00000004e906c210 */ /* 0x008fca0007f1e0ff */
[----:B-1----:R-:W-:Y:S01]  /*e860*/  @!P4 IMAD.X R7, R5, 0x1, R52, P0 ;  /* 0x000000010507c824 */ /* 0x002fe200000e0634 */
        /* <DEDUP_REMOVED lines=12> */
.L_x_2592:
[----:B------:R-:W-:Y:S05]  /*e930*/  BSYNC B1 ;  /* 0x0000000000017941 */ /* 0x000fea0003800000 */
.L_x_2591:
[----:B------:R-:W-:-:S03]  /*e940*/  UMOV UR4, 0xffffffff ;  /* 0xffffffff00047882 */ /* 0x000fc60000000000 */
[----:B------:R-:W-:Y:S05]  /*e950*/  BRA.DIV UR4, `(.L_x_2593) ;  /* 0x0000022a04c47947 */ /* 0x000fea000b800000 */
[----:B-1----:R1:W1:Y:S04]  /*e960*/  SHFL.IDX PT, R5, R10, 0x2, 0x181f ;  /* 0x00581f000a057f89 */ /* 0x00226800000e0000 */
[----:B---3--:R3:W1:Y:S04]  /*e970*/  SHFL.IDX PT, R4, R0, 0x2, 0x181f ;  /* 0x00581f0000047f89 */ /* 0x00866800000e0000 */
[----:B----4-:R3:W4:Y:S04]  /*e980*/  SHFL.IDX PT, R9, R37, 0x2, 0x181f ;  /* 0x00581f0025097f89 */ /* 0x01072800000e0000 */
[----:B0-----:R3:W0:Y:S02]  /*e990*/  SHFL.IDX PT, R14, R48, 0x2, 0x181f ;  /* 0x00581f00300e7f89 */ /* 0x00162400000e0000 */
.L_x_2859:
        /* <DEDUP_REMOVED lines=13> */
[----:B-1----:R-:W-:-:S05]  /*ea70*/  @!P4 IADD3 R6, P0, R233, R4, RZ ;  /* 0x00000004e906c210 */ /* 0x002fca0007f1e0ff */
[----:B------:R-:W-:Y:S01]  /*ea80*/  @!P4 IMAD.X R7, R5, 0x1, R52, P0 ;  /* 0x000000010507c824 */ /* 0x000fe200000e0634 */
        /* <DEDUP_REMOVED lines=12> */
.L_x_2595:
[----:B------:R-:W-:Y:S05]  /*eb50*/  BSYNC B1 ;  /* 0x0000000000017941 */ /* 0x000fea0003800000 */
.L_x_2594:
[----:B------:R-:W-:Y:S01]  /*eb60*/  UMOV UR4, 0xffffffff ;  /* 0xffffffff00047882 */ /* 0x000fe20000000000 */
[----:B-1--4-:R-:W-:Y:S02]  /*eb70*/  CS2R R8, SRZ ;  /* 0x0000000000087805 */ /* 0x012fe4000001ff00 */
[----:B------:R-:W-:Y:S05]  /*eb80*/  BRA.DIV UR4, `(.L_x_2596) ;  /* 0x0000022a04a87947 */ /* 0x000fea000b800000 */
[----:B------:R1:W4:Y:S04]  /*eb90*/  SHFL.IDX PT, R5, R10, 0x3, 0x181f ;  /* 0x00781f000a057f89 */ /* 0x00032800000e0000 */
[----:B------:R1:W0:Y:S04]  /*eba0*/  SHFL.IDX PT, R4, R0, 0x3, 0x181f ;  /* 0x00781f0000047f89 */ /* 0x00022800000e0000 */
[----:B--23--:R-:W2:Y:S04]  /*ebb0*/  SHFL.IDX PT, R37, R37, 0x3, 0x181f ;  /* 0x00781f0025257f89 */ /* 0x00cea800000e0000 */
[----:B-1----:R-:W3:Y:S02]  /*ebc0*/  SHFL.IDX PT, R48, R48, 0x3, 0x181f ;  /* 0x00781f0030307f89 */ /* 0x002ee400000e0000 */
.L_x_2865:
[----:B------:R-:W-:Y:S01]  /*ebd0*/  VIADD R3, R3, 0x60 ;  /* 0x0000006003037836 */ /* 0x000fe20000000000 */
[----:B------:R-:W-:Y:S01]  /*ebe0*/  BSSY B1, `(.L_x_2597) ;  /* 0x0000019000017945 */ /* 0x000fe20003800000 */
[----:B------:R-:W-:Y:S02]  /*ebf0*/  CS2R R12, SRZ ;  /* 0x00000000000c7805 */ /* 0x000fe4000001ff00 */
[----:B------:R-:W-:Y:S02]  /*ec00*/  CS2R R10, SRZ ;  /* 0x00000000000a7805 */ /* 0x000fe4000001ff00 */
[----:B0-----:R-:W-:Y:S02]  /*ec10*/  CS2R R14, SRZ ;  /* 0x00000000000e7805 */ /* 0x001fe4000001ff00 */
[----:B------:R-:W-:-:S13]  /*ec20*/  ISETP.GE.AND P0, PT, R3, R50, PT ;  /* 0x000000320300720c */ /* 0x000fda0003f06270 */
[----:B------:R-:W-:Y:S05]  /*ec30*/  @P0 BRA `(.L_x_2598) ;  /* 0x00000000004c0947 */ /* 0x000fea0003800000 */
[----:B------:R-:W-:Y:S01]  /*ec40*/  ULDC UR4, c[0x0][0x3f4] ;  /* 0x0000fd0000047ab9 */ /* 0x000fe20000000800 */
[----:B------:R-:W-:Y:S02]  /*ec50*/  CS2R R8, SRZ ;  /* 0x0000000000087805 */ /* 0x000fe4000001ff00 */
[----:B------:R-:W-:Y:S02]  /*ec60*/  ISETP.GE.AND P4, PT, R233, UR4, PT ;  /* 0x00000004e9007c0c */ /* 0x000fe4000bf86270 */
[----:B------:R-:W-:-:S11]  /*ec70*/  ISETP.GE.AND P3, PT, R22, UR4, PT ;  /* 0x0000000416007c0c */ /* 0x000fd6000bf66270 */
[C---:B------:R-:W-:Y:S02]  /*ec80*/  @!P4 IADD3 R10, P0, R233.reuse, R4, RZ ;  /* 0x00000004e90ac210 */ /* 0x040fe40007f1e0ff */
[----:B---3--:R-:W-:-:S03]  /*ec90*/  @!P4 IADD3 R6, P2, R233, R48, RZ ;  /* 0x00000030e906c210 */ /* 0x008fc60007f5e0ff */
[C-C-:B----4-:R-:W-:Y:S01]  /*eca0*/  @!P4 IMAD.X R11, R5.reuse, 0x1, R52.reuse, P0 ;  /* 0x00000001050bc824 */ /* 0x150fe200000e0634 */
[C---:B------:R-:W-:Y:S02]  /*ecb0*/  @!P3 IADD3 R4, P0, R22.reuse, R4, RZ ;  /* 0x000000041604b210 */ /* 0x040fe40007f1e0ff */
[----:B------:R-:W-:Y:S02]  /*ecc0*/  @!P3 IADD3 R48, P1, R22, R48, RZ ;  /* 0x000000301630b210 */ /* 0x000fe40007f3e0ff */
[----:B------:R-:W-:Y:S01]  /*ecd0*/  CS2R R12, SRZ ;  /* 0x00000000000c7805 */ /* 0x000fe2000001ff00 */
[----:B------:R0:W5:Y:S01]  /*ece0*/  @!P4 LD.E.64 R8, desc[UR40][R10.64] ;  /* 0x000000280a08c980 */ /* 0x000162000c101b00 */
[----:B------:R-:W-:Y:S01]  /*ecf0*/  CS2R R14, SRZ ;  /* 0x00000000000e7805 */ /* 0x000fe2000001ff00 */
[----:B------:R-:W-:Y:S01]  /*ed00*/  @!P3 IMAD.X R5, R5, 0x1, R23, P0 ;  /* 0x000000010505b824 */ /* 0x000fe200000e0617 */
[C---:B--2---:R-:W-:Y:S01]  /*ed10*/  @!P3 IADD3.X R49, R37.reuse, R23, RZ, P1, !PT ;  /* 0x000000172531b210 */ /* 0x044fe20000ffe4ff */
[----:B------:R-:W-:-:S03]  /*ed20*/  @!P4 IMAD.X R7, R37, 0x1, R52, P2 ;  /* 0x000000012507c824 */ /* 0x000fc600010e0634 */
[----:B------:R1:W5:Y:S01]  /*ed30*/  @!P3 LD.E.64 R12, desc[UR40][R4.64] ;  /* 0x00000028040cb980 */ /* 0x000362000c101b00 */
[----:B0-----:R-:W-:-:S03]  /*ed40*/  CS2R R10, SRZ ;  /* 0x00000000000a7805 */ /* 0x001fc6000001ff00 */
[----:B------:R1:W5:Y:S04]  /*ed50*/  @!P3 LD.E.64 R14, desc[UR40][R48.64] ;  /* 0x00000028300eb980 */ /* 0x000368000c101b00 */
[----:B------:R1:W5:Y:S02]  /*ed60*/  @!P4 LD.E.64 R10, desc[UR40][R6.64] ;  /* 0x00000028060ac980 */ /* 0x000364000c101b00 */
.L_x_2598:
[----:B------:R-:W-:Y:S05]  /*ed70*/  BSYNC B1 ;  /* 0x0000000000017941 */ /* 0x000fea0003800000 */
.L_x_2597:
[----:B------:R-:W-:Y:S01]  /*ed80*/  ULEA.HI UR4, UR39, UR39, URZ, 0x1 ;  /* 0x0000002727047291 */ /* 0x000fe2000f8f083f */
[----:B------:R-:W-:Y:S01]  /*ed90*/  VIADDMNMX R0, R50, -R51, 0x80, PT ;  /* 0x0000008032007446 */ /* 0x000fe20003800933 */
[----:B------:R-:W-:Y:S02]  /*eda0*/  BSSY B1, `(.L_x_2599) ;  /* 0x0000008000017945 */ /* 0x000fe40003800000 */
[----:B------:R-:W-:Y:S01]  /*edb0*/  ULOP3.LUT UR4, UR4, 0xfffffffe, URZ, 0xc0, !UPT ;  /* 0xfffffffe04047892 */ /* 0x000fe2000f8ec03f */
[----:B------:R-:W-:-:S03]  /*edc0*/  ISETP.GE.AND P1, PT, R19, R0, PT ;  /* 0x000000001300720c */ /* 0x000fc60003f26270 */
[----:B------:R-:W-:-:S06]  /*edd0*/  UIADD3 UR4, UR39, -UR4, URZ ;  /* 0x8000000427047290 */ /* 0x000fcc000fffe03f */
[----:B------:R-:W-:-:S05]  /*ede0*/  IMAD.U32 R3, RZ, RZ, UR4 ;  /* 0x00000004ff037e24 */ /* 0x000fca000f8e00ff */
[----:B------:R-:W-:-:S04]  /*edf0*/  SHF.L.U32 R3, R3, 0x1f, RZ ;  /* 0x0000001f03037819 */ /* 0x000fc800000006ff */
[----:B------:R-:W0:Y:S02]  /*ee00*/  SYNCS.PHASECHK.TRANS64.TRYWAIT P0, [R18+URZ+0x38800], R3 ;  /* 0x03880003120075a7 */ /* 0x000e24000800017f */
[----:B0-----:R-:W-:Y:S05]  /*ee10*/  @!P0 BRA `(.L_x_2600) ;  /* 0x0000022800788947 */ /* 0x001fea0003800000 */
.L_x_2866:
[----:B------:R-:W-:Y:S05]  /*ee20*/  BSYNC B1 ;  /* 0x0000000000017941 */ /* 0x000fea0003800000 */
.L_x_2599:
[----:B------:R-:W-:Y:S04]  /*ee30*/  BSSY B1, `(.L_x_2601) ;  /* 0x00000fa000017945 */ /* 0x000fe80003800000 */
[----:B------:R-:W-:Y:S05]  /*ee40*/  @P1 BRA `(.L_x_2602) ;  /* 0x0000000c00e01947 */ /* 0x000fea0003800000 */
[----:B------:R0:W5:Y:S01]  /*ee50*/  LDL R61, [R1+0x7c] ;  /* 0x00007c00013d7983 */ /* 0x0001620000100800 */
[----:B------:R-:W1:Y:S01]  /*ee60*/  LDC R3, c[0x0][0x3f4] ;  /* 0x0000fd00ff037b82 */ /* 0x000e620000000800 */
[----:B------:R-:W-:Y:S01]  /*ee70*/  BSSY B2, `(.L_x_2603) ;  /* 0x000007a000027945 */ /* 0x000fe20003800000 */
[-C--:B-1----:R-:W-:Y:S02]  /*ee80*/  ISETP.GE.AND P0, PT, R22, R3.reuse, PT ;  /* 0x000000031600720c */ /* 0x082fe40003f06270 */
[----:B------:R-:W-:-:S11]  /*ee90*/  ISETP.GE.AND P1, PT, R233, R3, PT ;  /* 0x00000003e900720c */ /* 0x000fd60003f26270 */
[----:B0-----:R-:W-:Y:S05]  /*eea0*/  @P0 BRA `(.L_x_2604) ;  /* 0x0000000400d80947 */ /* 0x001fea0003800000 */
[----:B----45:R-:W0:Y:S01]  /*eeb0*/  LDS.128 R4, [R61+0x20400] ;  /* 0x020400003d047984 */ /* 0x030e220000000c00 */
[----:B--2---:R-:W-:Y:S02]  /*eec0*/  SHF.R.U32.HI R37, RZ, 0x8, R44 ;  /* 0x00000008ff257819 */ /* 0x004fe4000001162c */
[----:B------:R-:W-:Y:S02]  /*eed0*/  SHF.R.U32.HI R50, RZ, 0x8, R45 ;  /* 0x00000008ff327819 */ /* 0x000fe4000001162d */
[----:B------:R-:W-:Y:S02]  /*eee0*/  LOP3.LUT R3, R44, 0xff, RZ, 0xc0, !PT ;  /* 0x000000ff2c037812 */ /* 0x000fe400078ec0ff */
[----:B---3--:R-:W-:Y:S02]  /*eef0*/  LOP3.LUT R48, R37, 0xff, RZ, 0xc0, !PT ;  /* 0x000000ff25307812 */ /* 0x008fe400078ec0ff */
        /* <DEDUP_REMOVED lines=113> */
.L_x_2604:
[----:B------:R-:W-:Y:S05]  /*f610*/  BSYNC B2 ;  /* 0x0000000000027941 */ /* 0x000fea0003800000 */
.L_x_2603:
[----:B------:R-:W-:Y:S05]  /*f620*/  @P1 BRA `(.L_x_2602) ;  /* 0x0000000400e81947 */ /* 0x000fea0003800000 */
[----:B0---45:R-:W0:Y:S01]  /*f630*/  LDS.128 R4, [R61+0x24400] ;  /* 0x024400003d047984 */ /* 0x031e220000000c00 */
[----:B------:R-:W-:Y:S02]  /*f640*/  SHF.R.U32.HI R45, RZ, 0x8, R42 ;  /* 0x00000008ff2d7819 */ /* 0x000fe4000001162a */
[----:B---3--:R-:W-:Y:S02]  /*f650*/  LOP3.LUT R48, R42, 0xff, RZ, 0xc0, !PT ;  /* 0x000000ff2a307812 */ /* 0x008fe400078ec0ff */
[----:B------:R-:W-:Y:S02]  /*f660*/  LOP3.LUT R45, R45, 0xff, RZ, 0xc0, !PT ;  /* 0x000000ff2d2d7812 */ /* 0x000fe400078ec0ff */
[----:B--2---:R-:W-:Y:S02]  /*f670*/  SHF.R.U32.HI R37, RZ, 0x8, R41 ;  /* 0x00000008ff257819 */ /* 0x004fe40000011629 */
        /* <DEDUP_REMOVED lines=38> */
[C---:B------:R-:W-:Y:S01]  /*f8e0*/  FMUL.FTZ R51, R37.reuse, R50 ;  /* 0x0000003225337220 */ /* 0x040fe20000410000 */
        /* <DEDUP_REMOVED lines=78> */
.L_x_2602:
[----:B------:R-:W-:Y:S05]  /*fdd0*/  BSYNC B1 ;  /* 0x0000000000017941 */ /* 0x000fea0003800000 */
.L_x_2601:
[----:B------:R-:W-:Y:S01]  /*fde0*/  VIADD R3, R19, 0x20 ;  /* 0x0000002013037836 */ /* 0x000fe20000000000 */
[----:B------:R-:W-:Y:S04]  /*fdf0*/  BSSY B1, `(.L_x_2605) ;  /* 0x00000fb000017945 */ /* 0x000fe80003800000 */
[----:B------:R-:W-:-:S13]  /*fe00*/  ISETP.GE.AND P0, PT, R3, R0, PT ;  /* 0x000000000300720c */ /* 0x000fda0003f06270 */
        /* <DEDUP_REMOVED lines=8> */
[----:B------:R-:W-:Y:S02]  /*fe90*/  SHF.R.U32.HI R41, RZ, 0x8, R38 ;  /* 0x00000008ff297819 */ /* 0x000fe40000011626 */
[----:B------:R-:W-:Y:S02]  /*fea0*/  LOP3.LUT R44, R38, 0xff, RZ, 0xc0, !PT ;  /* 0x000000ff262c7812 */ /* 0x000fe400078ec0ff */
        /* <DEDUP_REMOVED lines=41> */
[C---:B---3--:R-:W-:Y:S01]  /*10140*/  FMUL.FTZ R48, R34.reuse, R46 ;  /* 0x0000002e22307220 */ /* 0x048fe20000410000 */
        /* <DEDUP_REMOVED lines=77> */
.L_x_2608:
[----:B------:R-:W-:Y:S05]  /*10620*/  BSYNC B2 ;  /* 0x0000000000027941 */ /* 0x000fea0003800000 */
.L_x_2607:
[----:B------:R-:W-:Y:S05]  /*10630*/  @P1 BRA `(.L_x_2606) ;  /* 0x0000000400d81947 */ /* 0x000fea0003800000 */
[----:B0---45:R-:W0:Y:S01]  /*10640*/  LDS.128 R4, [R53+0x25400] ;  /* 0x0254000035047984 */ /* 0x031e220000000c00 */
[----:B------:R-:W-:Y:S02]  /*10650*/  SHF.R.U32.HI R34, RZ, 0x8, R30 ;  /* 0x00000008ff227819 */ /* 0x000fe4000001161e */
        /* <DEDUP_REMOVED lines=16> */
[----:B--2---:R-:W-:Y:S02]  /*10760*/  LOP3.LUT R37, R32, 0xff, RZ, 0xc0, !PT ;  /* 0x000000ff20257812 */ /* 0x004fe400078ec0ff */
        /* <DEDUP_REMOVED lines=53> */
[C---:B---3--:R-:W-:Y:S01]  /*10ac0*/  FFMA.FTZ R48, R33.reuse, R37, -R34 ;  /* 0x0000002521307223 */ /* 0x048fe20000010822 */
        /* <DEDUP_REMOVED lines=45> */
.L_x_2606:
[----:B------:R-:W-:Y:S05]  /*10da0*/  BSYNC B1 ;  /* 0x0000000000017941 */ /* 0x000fea0003800000 */
.L_x_2605:
[----:B------:R-:W-:Y:S01]  /*10db0*/  VIADD R3, R19, 0x40 ;  /* 0x0000004013037836 */ /* 0x000fe20000000000 */
[----:B------:R-:W-:Y:S04]  /*10dc0*/  BSSY B1, `(.L_x_2609) ;  /* 0x00000fb000017945 */ /* 0x000fe80003800000 */
[----:B------:R-:W-:-:S13]  /*10dd0*/  ISETP.GE.AND P0, PT, R3, R0, PT ;  /* 0x000000000300720c */ /* 0x000fda0003f06270 */
[----:B------:R-:W-:Y:S05]  /*10de0*/  @P0 BRA `(.L_x_2610) ;  /* 0x0000000c00e00947 */ /* 0x000fea0003800000 */
[----:B-----5:R0:W5:Y:S01]  /*10df0*/  LDL R45, [R1+0x7c] ;  /* 0x00007c00012d7983 */ /* 0x0201620000100800 */
        /* <DEDUP_REMOVED lines=16> */
[----:B--2---:R-:W-:Y:S02]  /*10f00*/  SHF.R.U32.HI R37, RZ, 0x10, R29 ;  /* 0x00000010ff257819 */ /* 0x004fe4000001161d */
        /* <DEDUP_REMOVED lines=106> */
.L_x_2612:
[----:B------:R-:W-:Y:S05]  /*115b0*/  BSYNC B2 ;  /* 0x0000000000027941 */ /* 0x000fea0003800000 */
.L_x_2611:
[----:B------:R-:W-:Y:S05]  /*115c0*/  @P1 BRA `(.L_x_2610) ;  /* 0x0000000400e81947 */ /* 0x000fea0003800000 */
[----:B0---45:R-:W0:Y:S01]  /*115d0*/  LDS.128 R4, [R45+0x26400] ;  /* 0x026400002d047984 */ /* 0x031e220000000c00 */
[----:B------:R-:W-:Y:S02]  /*115e0*/  SHF.R.U32.HI R27, RZ, 0x8, R25 ;  /* 0x00000008ff1b7819 */ /* 0x000fe40000011619 */
        /* <DEDUP_REMOVED lines=49> */
[----:B--2---:R-:W-:Y:S01]  /*11900*/  FFMA.FTZ R37, R21, R32, R35 ;  /* 0x0000002015257223 */ /* 0x004fe20000010023 */
        /* <DEDUP_REMOVED lines=70> */
.L_x_2610:
[----:B------:R-:W-:Y:S05]  /*11d70*/  BSYNC B1 ;  /* 0x0000000000017941 */ /* 0x000fea0003800000 */
.L_x_2609:
[----:B------:R-:W-:-:S05]  /*11d80*/  VIADD R3, R19, 0x60 ;  /* 0x0000006013037836 */ /* 0x000fca0000000000 */
        /* <DEDUP_REMOVED lines=130> */
.L_x_2615:
[----:B------:R-:W-:Y:S05]  /*125b0*/  BSYNC B1 ;  /* 0x0000000000017941 */ /* 0x000fea0003800000 */
.L_x_2614:
[----:B------:R-:W-:Y:S05]  /*125c0*/  @P1 BRA `(.L_x_2613) ;  /* 0x0000005000681947 */ /* 0x000fea0003800000 */
[----:B0---45:R-:W0:Y:S01]  /*125d0*/  LDS.128 R4, [R35+0x27400] ;  /* 0x0274000023047984 */ /* 0x031e220000000c00 */
[----:B------:R-:W-:Y:S02]  /*125e0*/  SHF.R.U32.HI R13, RZ, 0x8, R9 ;  /* 0x00000008ff0d7819 */ /* 0x000fe40000011609 */
        /* <DEDUP_REMOVED lines=117> */
.L_x_2586:
[----:B------:R-:W1:Y:S01]  /*12d40*/  LDC R52, c[0x0][0x448] ;  /* 0x00011200ff347b82 */ /* 0x000e620000000800 */
[----:B------:R-:W-:Y:S01]  /*12d50*/  MOV R25, R31 ;  /* 0x0000001f00197202 */ /* 0x000fe20000000f00 */
[----:B------:R-:W-:Y:S01]  /*12d60*/  IMAD.MOV.U32 R27, RZ, RZ, R29 ;  /* 0x000000ffff1b7224 */ /* 0x000fe200078e001d */
[----:B------:R-:W-:Y:S01]  /*12d70*/  ULDC.64 UR4, c[0x0][0x3f8] ;  /* 0x0000fe0000047ab9 */ /* 0x000fe20000000a00 */
[----:B------:R-:W-:Y:S01]  /*12d80*/  ULDC.64 UR6, c[0x0][0x408] ;  /* 0x0001020000067ab9 */ /* 0x000fe20000000a00 */
[----:B------:R-:W-:Y:S01]  /*12d90*/  ULDC.64 UR8, c[0x0][0x400] ;  /* 0x0001000000087ab9 */ /* 0x000fe20000000a00 */
        /* <DEDUP_REMOVED lines=19> */
[----:B------:R-:W2:Y:S01]  /*12ed0*/  LDL R6, [R1+0x40] ;  /* 0x0000400001067983 */ /* 0x000ea20000100800 */
[----:B------:R-:W1:Y:S03]  /*12ee0*/  LDC R37, c[0x0][0x3f4] ;  /* 0x0000fd00ff257b82 */ /* 0x000e660000000800 */
[----:B------:R-:W3:Y:S04]  /*12ef0*/  SHFL.IDX PT, R7, R55, RZ, 0x181f ;  /* 0x00181fff37077589 */ /* 0x000ee800000e0000 */
[----:B------:R-:W4:Y:S04]  /*12f00*/  SHFL.IDX PT, R14, R59, RZ, 0x181f ;  /* 0x00181fff3b0e7589 */ /* 0x000f2800000e0000 */
[----:B------:R-:W5:Y:S04]  /*12f10*/  SHFL.IDX PT, R5, R53, RZ, 0x181f ;  /* 0x00181fff35057589 */ /* 0x000f6800000e0000 */
[----:B------:R-:W0:Y:S01]  /*12f20*/  SHFL.IDX PT, R9, R57, RZ, 0x181f ;  /* 0x00181fff39097589 */ /* 0x000e2200000e0000 */
[----:B-1----:R-:W-:Y:S01]  /*12f30*/  ISETP.GE.AND P0, PT, R16, R37, PT ;  /* 0x000000251000720c */ /* 0x002fe20003f06270 */
[----:B--2---:R-:W-:-:S05]  /*12f40*/  IMAD R52, R6, R52, RZ ;  /* 0x0000003406347224 */ /* 0x004fca00078e02ff */
[----:B------:R-:W-:-:S13]  /*12f50*/  ISETP.GE.OR P1, PT, R3, R52, P0 ;  /* 0x000000340300720c */ /* 0x000fda0000726670 */
[C---:B---3--:R-:W-:Y:S02]  /*12f60*/  @!P1 IADD3 R4, P2, R16.reuse, R7, RZ ;  /* 0x0000000710049210 */ /* 0x048fe40007f5e0ff */
[----:B----4-:R-:W-:-:S03]  /*12f70*/  @!P1 IADD3 R24, P3, R16, R14, RZ ;  /* 0x0000000e10189210 */ /* 0x010fc60007f7e0ff */
[--C-:B-----5:R-:W-:Y:S02]  /*12f80*/  @!P1 IMAD.X R5, R5, 0x1, R17.reuse, P2 ;  /* 0x0000000105059824 */ /* 0x120fe400010e0611 */
[----:B0-----:R-:W-:-:S04]  /*12f90*/  @!P1 IMAD.X R25, R9, 0x1, R17, P3 ;  /* 0x0000000109199824 */ /* 0x001fc800018e0611 */
[----:B------:R-:W2:Y:S04]  /*12fa0*/  @!P1 LD.E.128 R4, desc[UR40][R4.64] ;  /* 0x0000002804049980 */ /* 0x000ea8000c101d00 */
[----:B------:R-:W3:Y:S01]  /*12fb0*/  @!P1 LD.E.128 R24, desc[UR40][R24.64] ;  /* 0x0000002818189980 */ /* 0x000ee2000c101d00 */
[----:B------:R-:W-:Y:S02]  /*12fc0*/  CS2R R44, SRZ ;  /* 0x00000000002c7805 */ /* 0x000fe4000001ff00 */
[----:B------:R-:W-:Y:S02]  /*12fd0*/  CS2R R46, SRZ ;  /* 0x00000000002e7805 */ /* 0x000fe4000001ff00 */
[----:B------:R-:W-:Y:S01]  /*12fe0*/  CS2R R48, SRZ ;  /* 0x0000000000307805 */ /* 0x000fe2000001ff00 */
[----:B------:R0:W1:Y:S01]  /*12ff0*/  SHFL.IDX PT, R9, R53, 0x1, 0x181f ;  /* 0x00381f0035097f89 */ /* 0x00006200000e0000 */
[----:B------:R-:W-:-:S03]  /*13000*/  CS2R R50, SRZ ;  /* 0x0000000000327805 */ /* 0x000fc6000001ff00 */
[----:B------:R0:W4:Y:S04]  /*13010*/  SHFL.IDX PT, R21, R55, 0x1, 0x181f ;  /* 0x00381f0037157f89 */ /* 0x00012800000e0000 */
[----:B------:R0:W0:Y:S04]  /*13020*/  SHFL.IDX PT, R33, R57, 0x1, 0x181f ;  /* 0x00381f0039217f89 */ /* 0x00002800000e0000 */
[----:B------:R0:W0:Y:S01]  /*13030*/  SHFL.IDX PT, R14, R59, 0x1, 0x181f ;  /* 0x00381f003b0e7f89 */ /* 0x00002200000e0000 */
[----:B--2---:R-:W-:Y:S02]  /*13040*/  @!P1 IMAD.MOV.U32 R44, RZ, RZ, R4 ;  /* 0x000000ffff2c9224 */ /* 0x004fe400078e0004 */
[----:B------:R-:W-:Y:S01]  /*13050*/  @!P1 IMAD.MOV.U32 R45, RZ, RZ, R5 ;  /* 0x000000ffff2d9224 */ /* 0x000fe200078e0005 */
[----:B------:R-:W-:Y:S01]  /*13060*/  CS2R R4, SRZ ;  /* 0x0000000000047805 */ /* 0x000fe2000001ff00 */
[----:B------:R-:W-:-:S02]  /*13070*/  @!P1 IMAD.MOV.U32 R46, RZ, RZ, R6 ;  /* 0x000000ffff2e9224 */ /* 0x000fc400078e0006 */
[----:B------:R-:W-:Y:S02]  /*13080*/  @!P1 IMAD.MOV.U32 R47, RZ, RZ, R7 ;  /* 0x000000ffff2f9224 */ /* 0x000fe400078e0007 */
[----:B---3--:R-:W-:Y:S02]  /*13090*/  @!P1 IMAD.MOV.U32 R48, RZ, RZ, R24 ;  /* 0x000000ffff309224 */ /* 0x008fe400078e0018 */
[----:B------:R-:W-:Y:S02]  /*130a0*/  @!P1 IMAD.MOV.U32 R49, RZ, RZ, R25 ;  /* 0x000000ffff319224 */ /* 0x000fe400078e0019 */
[----:B------:R-:W-:Y:S02]  /*130b0*/  @!P1 IMAD.MOV.U32 R50, RZ, RZ, R26 ;  /* 0x000000ffff329224 */ /* 0x000fe400078e001a */
[----:B01--4-:R-:W-:-:S07]  /*130c0*/  @!P1 IMAD.MOV.U32 R51, RZ, RZ, R27 ;  /* 0x000000ffff339224 */ /* 0x013fce00078e001b */
.L_x_2876:
        /* <DEDUP_REMOVED lines=17> */
.L_x_2618:
[----:B------:R-:W-:Y:S05]  /*131e0*/  BSYNC B1 ;  /* 0x0000000000017941 */ /* 0x000fea0003800000 */
.L_x_2617:
[----:B------:R-:W-:-:S03]  /*131f0*/  UMOV UR4, 0xffffffff ;  /* 0xffffffff00047882 */ /* 0x000fc60000000000 */
[----:B------:R-:W-:Y:S05]  /*13200*/  BRA.DIV UR4, `(.L_x_2619) ;  /* 0x000001ea04b07947 */ /* 0x000fea000b800000 */
[----:B------:R-:W0:Y:S01]  /*13210*/  SHFL.IDX PT, R21, R55, 0x2, 0x181f ;  /* 0x00581f0037157f89 */ /* 0x000e2200000e0000 */
[----:B------:R-:W-:-:S03]  /*13220*/  IADD3 R11, R3, 0x40, RZ ;  /* 0x00000040030b7810 */ /* 0x000fc60007ffe0ff */
[----:B------:R-:W1:Y:S01]  /*13230*/  SHFL.IDX PT, R14, R59, 0x2, 0x181f ;  /* 0x00581f003b0e7f89 */ /* 0x000e6200000e0000 */
[----:B------:R-:W-:-:S03]  /*13240*/  ISETP.GE.OR P1, PT, R11, R52, P0 ;  /* 0x000000340b00720c */ /* 0x000fc60000726670 */
[----:B------:R-:W2:Y:S04]  /*13250*/  SHFL.IDX PT, R9, R53, 0x2, 0x181f ;  /* 0x00581f0035097f89 */ /* 0x000ea800000e0000 */
[----:B------:R-:W3:Y:S06]  /*13260*/  SHFL.IDX PT, R25, R57, 0x2, 0x181f ;  /* 0x00581f0039197f89 */ /* 0x000eec00000e0000 */
[----:B0-----:R-:W-:-:S02]  /*13270*/  @!P1 IADD3 R24, P2, R16, R21, RZ ;  /* 0x0000001510189210 */ /* 0x001fc40007f5e0ff */
[----:B-1----:R-:W-:-:S03]  /*13280*/  @!P1 IADD3 R32, P3, R16, R14, RZ ;  /* 0x0000000e10209210 */ /* 0x002fc60007f7e0ff */
[--C-:B--2---:R-:W-:Y:S02]  /*13290*/  @!P1 IMAD.X R9, R9, 0x1, R17.reuse, P2 ;  /* 0x0000000109099824 */ /* 0x104fe400010e0611 */
[----:B---3--:R-:W-:Y:S02]  /*132a0*/  @!P1 IMAD.X R33, R25, 0x1, R17, P3 ;  /* 0x0000000119219824 */ /* 0x008fe400018e0611 */
[----:B------:R-:W-:-:S04]  /*132b0*/  @!P1 IMAD.MOV.U32 R25, RZ, RZ, R9 ;  /* 0x000000ffff199224 */ /* 0x000fc800078e0009 */
[----:B------:R-:W2:Y:S04]  /*132c0*/  @!P1 LD.E.128 R32, desc[UR40][R32.64] ;  /* 0x0000002820209980 */ /* 0x000ea8000c101d00 */
[----:B------:R-:W3:Y:S04]  /*132d0*/  @!P1 LD.E.128 R24, desc[UR40][R24.64] ;  /* 0x0000002818189980 */ /* 0x000ee8000c101d00 */
[----:B------:R-:W0:Y:S04]  /*132e0*/  SHFL.IDX PT, R55, R55, 0x3, 0x181f ;  /* 0x00781f0037377f89 */ /* 0x000e2800000e0000 */
[----:B------:R-:W1:Y:S04]  /*132f0*/  SHFL.IDX PT, R53, R53, 0x3, 0x181f ;  /* 0x00781f0035357f89 */ /* 0x000e6800000e0000 */
[----:B------:R-:W4:Y:S04]  /*13300*/  SHFL.IDX PT, R59, R59, 0x3, 0x181f ;  /* 0x00781f003b3b7f89 */ /* 0x000f2800000e0000 */
[----:B------:R-:W0:Y:S01]  /*13310*/  SHFL.IDX PT, R57, R57, 0x3, 0x181f ;  /* 0x00781f0039397f89 */ /* 0x000e2200000e0000 */
[----:B------:R-:W-:-:S02]  /*13320*/  CS2R R20, SRZ ;  /* 0x0000000000147805 */ /* 0x000fc4000001ff00 */
[----:B------:R-:W-:Y:S02]  /*13330*/  CS2R R38, SRZ ;  /* 0x0000000000267805 */ /* 0x000fe4000001ff00 */
[----:B------:R-:W-:Y:S02]  /*13340*/  CS2R R40, SRZ ;  /* 0x0000000000287805 */ /* 0x000fe4000001ff00 */
[----:B------:R-:W-:Y:S02]  /*13350*/  CS2R R42, SRZ ;  /* 0x00000000002a7805 */ /* 0x000fe4000001ff00 */
[----:B------:R-:W-:Y:S01]  /*13360*/  CS2R R8, SRZ ;  /* 0x0000000000087805 */ /* 0x000fe2000001ff00 */
[----:B--2---:R-:W-:Y:S02]  /*13370*/  @!P1 IMAD.MOV.U32 R40, RZ, RZ, R32 ;  /* 0x000000ffff289224 */ /* 0x004fe400078e0020 */
[----:B------:R-:W-:Y:S02]  /*13380*/  @!P1 IMAD.MOV.U32 R41, RZ, RZ, R33 ;  /* 0x000000ffff299224 */ /* 0x000fe400078e0021 */
[----:B---3--:R-:W-:-:S02]  /*13390*/  @!P1 IMAD.MOV.U32 R20, RZ, RZ, R24 ;  /* 0x000000ffff149224 */ /* 0x008fc400078e0018 */
[----:B------:R-:W-:Y:S02]  /*133a0*/  @!P1 IMAD.MOV.U32 R21, RZ, RZ, R25 ;  /* 0x000000ffff159224 */ /* 0x000fe400078e0019 */
[----:B------:R-:W-:Y:S02]  /*133b0*/  @!P1 IMAD.MOV.U32 R38, RZ, RZ, R26 ;  /* 0x000000ffff269224 */ /* 0x000fe400078e001a */
[----:B------:R-:W-:Y:S02]  /*133c0*/  @!P1 IMAD.MOV.U32 R39, RZ, RZ, R27 ;  /* 0x000000ffff279224 */ /* 0x000fe400078e001b */
[----:B------:R-:W-:Y:S02]  /*133d0*/  @!P1 IMAD.MOV.U32 R42, RZ, RZ, R34 ;  /* 0x000000ffff2a9224 */ /* 0x000fe400078e0022 */
[----:B01--4-:R-:W-:-:S07]  /*133e0*/  @!P1 IMAD.MOV.U32 R43, RZ, RZ, R35 ;  /* 0x000000ffff2b9224 */ /* 0x013fce00078e0023 */
.L_x_2886:
        /* <DEDUP_REMOVED lines=13> */
[----:B------:R-:W-:Y:S01]  /*134c0*/  IMAD.X R13, R53, 0x1, R17, P1 ;  /* 0x00000001350d7824 */ /* 0x000fe200008e0611 */
[----:B------:R-:W-:-:S05]  /*134d0*/  IADD3.X R9, R57, R17, RZ, P2, !PT ;  /* 0x0000001139097210 */ /* 0x000fca00017fe4ff */
[----:B------:R-:W5:Y:S04]  /*134e0*/  LD.E.128 R12, desc[UR40][R12.64] ;  /* 0x000000280c0c7980 */ /* 0x000f68000c101d00 */
[----:B------:R-:W5:Y:S02]  /*134f0*/  LD.E.128 R8, desc[UR40][R8.64] ;  /* 0x0000002808087980 */ /* 0x000f64000c101d00 */
.L_x_2621:
[----:B------:R-:W-:Y:S05]  /*13500*/  BSYNC B1 ;  /* 0x0000000000017941 */ /* 0x000fea0003800000 */
.L_x_2620:
[----:B------:R-:W2:Y:S01]  /*13510*/  LDL R24, [R1+0x3c] ;  /* 0x00003c0001187983 */ /* 0x000ea20000100800 */
[----:B------:R-:W-:Y:S01]  /*13520*/  ULEA.HI UR4, UR39, UR39, URZ, 0x1 ;  /* 0x0000002727047291 */ /* 0x000fe2000f8f083f */
[C---:B------:R-:W-:Y:S01]  /*13530*/  VIADD R26, R19.reuse, 0x20 ;  /* 0x00000020131a7836 */ /* 0x040fe20000000000 */
[----:B------:R-:W-:Y:S01]  /*13540*/  BSSY B1, `(.L_x_2622) ;  /* 0x000000e000017945 */ /* 0x000fe20003800000 */
[----:B------:R-:W-:Y:S01]  /*13550*/  VIADD R25, R19, 0x40 ;  /* 0x0000004013197836 */ /* 0x000fe20000000000 */
[----:B------:R-:W-:-:S04]  /*13560*/  ULOP3.LUT UR4, UR4, 0xfffffffe, URZ, 0xc0, !UPT ;  /* 0xfffffffe04047892 */ /* 0x000fc8000f8ec03f */
[----:B------:R-:W-:-:S06]  /*13570*/  UIADD3 UR4, UR39, -UR4, URZ ;  /* 0x8000000427047290 */ /* 0x000fcc000fffe03f */
[----:B------:R-:W-:-:S05]  /*13580*/  IMAD.U32 R3, RZ, RZ, UR4 ;  /* 0x00000004ff037e24 */ /* 0x000fca000f8e00ff */
[----:B------:R-:W-:-:S04]  /*13590*/  SHF.L.U32 R3, R3, 0x1f, RZ ;  /* 0x0000001f03037819 */ /* 0x000fc800000006ff */
[----:B------:R-:W0:Y:S01]  /*135a0*/  SYNCS.PHASECHK.TRANS64.TRYWAIT P4, [R18+URZ+0x38800], R3 ;  /* 0x03880003120075a7 */ /* 0x000e22000808017f */
[----:B--2---:R-:W-:Y:S01]  /*135b0*/  VIADDMNMX R52, R52, -R24, 0x80, PT ;  /* 0x0000008034347446 */ /* 0x004fe20003800918 */
[----:B------:R-:W-:-:S03]  /*135c0*/  VIADD R24, R19, 0x60 ;  /* 0x0000006013187836 */ /* 0x000fc60000000000 */
[-C--:B------:R-:W-:Y:S02]  /*135d0*/  ISETP.GE.OR P3, PT, R19, R52.reuse, P0 ;  /* 0x000000341300720c */ /* 0x080fe40000766670 */
[-C--:B------:R-:W-:Y:S02]  /*135e0*/  ISETP.GE.OR P2, PT, R26, R52.reuse, P0 ;  /* 0x000000341a00720c */ /* 0x080fe40000746670 */
[-C--:B------:R-:W-:Y:S02]  /*135f0*/  ISETP.GE.OR P1, PT, R25, R52.reuse, P0 ;  /* 0x000000341900720c */ /* 0x080fe40000726670 */
[----:B------:R-:W-:Y:S01]  /*13600*/  ISETP.GE.OR P0, PT, R24, R52, P0 ;  /* 0x000000341800720c */ /* 0x000fe20000706670 */
[----:B0-----:R-:W-:-:S12]  /*13610*/  @!P4 BRA `(.L_x_2623) ;  /* 0x000001e800c8c947 */ /* 0x001fd80003800000 */
.L_x_2887:
[----:B------:R-:W-:Y:S05]  /*13620*/  BSYNC B1 ;  /* 0x0000000000017941 */ /* 0x000fea0003800000 */
.L_x_2622:
[----:B------:R-:W-:Y:S04]  /*13630*/  BSSY B1, `(.L_x_2624) ;  /* 0x0000107000017945 */ /* 0x000fe80003800000 */
[----:B------:R-:W-:Y:S05]  /*13640*/  @P3 BRA `(.L_x_2625) ;  /* 0x0000001000143947 */ /* 0x000fea0003800000 */
[----:B------:R-:W2:Y:S04]  /*13650*/  LDL R35, [R1+0x78] ;  /* 0x0000780001237983 */ /* 0x000ea80000100800 */
[----:B------:R-:W3:Y:S01]  /*13660*/  LDL R76, [R1+0x7c] ;  /* 0x00007c00014c7983 */ /* 0x000ee20000100800 */
[----:B0-----:R-:W-:Y:S01]  /*13670*/  SHF.R.U32.HI R3, RZ, 0x8, R44 ;  /* 0x00000008ff037819 */ /* 0x001fe2000001162c */
[----:B------:R-:W-:Y:S01]  /*13680*/  IMAD.SHL.U32 R52, R19, 0x80, RZ ;  /* 0x0000008013347824 */ /* 0x000fe200078e00ff */
[----:B------:R-:W-:Y:S02]  /*13690*/  LOP3.LUT R25, R44, 0xff, RZ, 0xc0, !PT ;  /* 0x000000ff2c197812 */ /* 0x000fe400078ec0ff */
[----:B------:R-:W-:Y:S02]  /*136a0*/  LOP3.LUT R24, R3, 0xff, RZ, 0xc0, !PT ;  /* 0x000000ff03187812 */ /* 0x000fe400078ec0ff */
[----:B------:R-:W-:-:S02]  /*136b0*/  LEA.HI R3, R37, R0, RZ, 0x1c ;  /* 0x0000000025037211 */ /* 0x000fc400078fe0ff */
[----:B------:R-:W-:Y:S02]  /*136c0*/  PRMT R53, R24, 0x7604, R25 ;  /* 0x0000760418357816 */ /* 0x000fe40000000019 */
[----:B------:R-:W-:Y:S02]  /*136d0*/  SHF.R.S32.HI R24, RZ, 0x1f, R3 ;  /* 0x0000001fff187819 */ /* 0x000fe40000011403 */
[----:B------:R-:W-:Y:S02]  /*136e0*/  LOP3.LUT R52, R52, 0x380, RZ, 0xc0, !PT ;  /* 0x0000038034347812 */ /* 0x000fe400078ec0ff */
[----:B------:R-:W-:Y:S01]  /*136f0*/  LEA.HI R24, R24, R3, RZ, 0x3 ;  /* 0x0000000318187211 */ /* 0x000fe200078f18ff */
[----:B------:R-:W-:Y:S01]  /*13700*/  IMAD.SHL.U32 R3, R3, 0x10, RZ ;  /* 0x0000001003037824 */ /* 0x000fe200078e00ff */
[----:B------:R-:W-:Y:S02]  /*13710*/  SHF.R.U32.HI R26, RZ, 0x8, R45 ;  /* 0x00000008ff1a7819 */ /* 0x000fe4000001162d */
[----:B------:R-:W-:Y:S01]  /*13720*/  LOP3.LUT R27, R45, 0xff, RZ, 0xc0, !PT ;  /* 0x000000ff2d1b7812 */ /* 0x000fe200078ec0ff */
[----:B------:R-:W-:Y:S01]  /*13730*/  IMAD.SHL.U32 R24, R24, 0x800, RZ ;  /* 0x0000080018187824 */ /* 0x000fe200078e00ff */
[----:B------:R-:W-:Y:S01]  /*13740*/  LOP3.LUT R3, R52, 0x70, R3, 0xf8, !PT ;  /* 0x0000007034037812 */ /* 0x000fe200078ef803 */
[----:B------:R-:W-:Y:S01]  /*13750*/  IMAD.SHL.U32 R52, R19, 0x80, RZ ;  /* 0x0000008013347824 */ /* 0x000fe200078e00ff */
[----:B------:R-:W-:-:S02]  /*13760*/  LOP3.LUT R26, R26, 0xff, RZ, 0xc0, !PT ;  /* 0x000000ff1a1a7812 */ /* 0x000fc400078ec0ff */
[----:B------:R-:W-:Y:S02]  /*13770*/  SHF.R.U32.HI R33, RZ, 0x8, R48 ;  /* 0x00000008ff217819 */ /* 0x000fe40000011630 */
[----:B------:R-:W-:Y:S02]  /*13780*/  LOP3.LUT R52, R52, 0x380, RZ, 0xc0, !PT ;  /* 0x0000038034347812 */ /* 0x000fe400078ec0ff */
[----:B------:R-:W-:Y:S02]  /*13790*/  PRMT R55, R26, 0x7604, R27 ;  /* 0x000076041a377816 */ /* 0x000fe4000000001b */
[----:B------:R-:W-:Y:S02]  /*137a0*/  SHF.R.U32.HI R27, RZ, 0x8, R47 ;  /* 0x00000008ff1b7819 */ /* 0x000fe4000001162f */
[----:B------:R-:W-:Y:S02]  /*137b0*/  SHF.R.U32.HI R52, RZ, 0x3, R52 ;  /* 0x00000003ff347819 */ /* 0x000fe40000011634 */
[----:B------:R-:W-:-:S02]  /*137c0*/  LOP3.LUT R32, R47, 0xff, RZ, 0xc0, !PT ;  /* 0x000000ff2f207812 */ /* 0x000fc400078ec0ff */
[----:B------:R-:W-:Y:S02]  /*137d0*/  LOP3.LUT R34, R48, 0xff, RZ, 0xc0, !PT ;  /* 0x000000ff30227812 */ /* 0x000fe400078ec0ff */
[----:B------:R-:W-:Y:S02]  /*137e0*/  LOP3.LUT R27, R27, 0xff, RZ, 0xc0, !PT ;  /* 0x000000ff1b1b7812 */ /* 0x000fe400078ec0ff */
[----:B------:R-:W-:Y:S02]  /*137f0*/  LOP3.LUT R33, R33, 0xff, RZ, 0xc0, !PT ;  /* 0x000000ff21217812 */ /* 0x000fe400078ec0ff */
[----:B------:R-:W-:Y:S02]  /*13800*/  LOP3.LUT R3, R3, R52, RZ, 0x3c, !PT ;  /* 0x0000003403037212 */ /* 0x000fe400078e3cff */
[----:B------:R-:W-:Y:S02]  /*13810*/  LOP3.LUT R24, R24, 0xffffc000, RZ, 0xc0, !PT ;  /* 0xffffc00018187812 */ /* 0x000fe400078ec0ff */
[----:B------:R-:W-:-:S02]  /*13820*/  PRMT R61, R27, 0x7604, R32 ;  /* 0x000076041b3d7816 */ /* 0x000fc40000000020 */
[----:B------:R-:W-:Y:S02]  /*13830*/  PRMT R63, R33, 0x7604, R34 ;  /* 0x00007604213f7816 */ /* 0x000fe40000000022 */
[----:B------:R-:W-:Y:S02]  /*13840*/  SHF.R.U32.HI R32, RZ, 0x8, R49 ;  /* 0x00000008ff207819 */ /* 0x000fe40000011631 */
[----:B------:R-:W-:Y:S02]  /*13850*/  SHF.R.U32.HI R34, RZ, 0x8, R50 ;  /* 0x00000008ff227819 */ /* 0x000fe40000011632 */
[----:B------:R-:W-:Y:S02]  /*13860*/  SHF.R.U32.HI R25, RZ, 0x8, R46 ;  /* 0x00000008ff197819 */ /* 0x000fe4000001162e */
[----:B------:R-:W-:Y:S02]  /*13870*/  LOP3.LUT R33, R49, 0xff, RZ, 0xc0, !PT ;  /* 0x000000ff31217812 */ /* 0x000fe400078ec0ff */
[----:B------:R-:W-:-:S02]  /*13880*/  LOP3.LUT R32, R32, 0xff, RZ, 0xc0, !PT ;  /* 0x000000ff20207812 */ /* 0x000fc400078ec0ff */
[----:B------:R-:W-:Y:S02]  /*13890*/  LOP3.LUT R34, R34, 0xff, RZ, 0xc0, !PT ;  /* 0x000000ff22227812 */ /* 0x000fe400078ec0ff */
[----:B------:R-:W-:Y:S02]  /*138a0*/  LOP3.LUT R26, R46, 0xff, RZ, 0xc0, !PT ;  /* 0x000000ff2e1a7812 */ /* 0x000fe400078ec0ff */
[----:B------:R-:W-:Y:S02]  /*138b0*/  LOP3.LUT R25, R25, 0xff, RZ, 0xc0, !PT ;  /* 0x000000ff19197812 */ /* 0x000fe400078ec0ff */
[----:B------:R-:W-:Y:S02]  /*138c0*/  PRMT R65, R32, 0x7604, R33 ;  /* 0x0000760420417816 */ /* 0x000fe40000000021 */
[----:B------:R-:W-:Y:S02]  /*138d0*/  PRMT R57, R25, 0x7604, R26 ;  /* 0x0000760419397816 */ /* 0x000fe4000000001a */
[----:B------:R-:W-:-:S02]  /*138e0*/  SHF.R.U32.HI R54, RZ, 0x10, R45 ;  /* 0x00000010ff367819 */ /* 0x000fc4000001162d */
[----:B------:R-:W-:Y:S02]  /*138f0*/  SHF.R.U32.HI R52, RZ, 0x8, R51 ;  /* 0x00000008ff347819 */ /* 0x000fe40000011633 */
[----:B------:R-:W-:Y:S02]  /*13900*/  SHF.R.U32.HI R56, RZ, 0x10, R46 ;  /* 0x00000010ff387819 */ /* 0x000fe4000001162e */
[----:B------:R-:W-:Y:S02]  /*13910*/  LOP3.LUT R54, R54, 0xff, RZ, 0xc0, !PT ;  /* 0x000000ff36367812 */ /* 0x000fe400078ec0ff */
[----:B------:R-:W-:Y:S02]  /*13920*/  LOP3.LUT R59, R51, 0xff, RZ, 0xc0, !PT ;  /* 0x000000ff333b7812 */ /* 0x000fe400078ec0ff */
[----:B------:R-:W-:Y:S02]  /*13930*/  LOP3.LUT R52, R52, 0xff, RZ, 0xc0, !PT ;  /* 0x000000ff34347812 */ /* 0x000fe400078ec0ff */
[----:B------:R-:W-:-:S02]  /*13940*/  LOP3.LUT R56, R56, 0xff, RZ, 0xc0, !PT ;  /* 0x000000ff38387812 */ /* 0x000fc400078ec0ff */
[----:B------:R-:W-:Y:S02]  /*13950*/  PRMT R55, R54, 0x7054, R55 ;  /* 0x0000705436377816 */ /* 0x000fe40000000037 */
[----:B------:R-:W-:Y:S02]  /*13960*/  SHF.R.U32.HI R54, RZ, 0x10, R49 ;  /* 0x00000010ff367819 */ /* 0x000fe40000011631 */
[----:B------:R-:W-:Y:S02]  /*13970*/  PRMT R60, R52, 0x7604, R59 ;  /* 0x00007604343c7816 */ /* 0x000fe4000000003b */
[----:B------:R-:W-:Y:S02]  /*13980*/  SHF.R.U32.HI R52, RZ, 0x10, R44 ;  /* 0x00000010ff347819 */ /* 0x000fe4000001162c */
[----:B------:R-:W-:Y:S02]  /*13990*/  PRMT R59, R56, 0x7054, R57 ;  /* 0x00007054383b7816 */ /* 0x000fe40000000039 */
[----:B------:R-:W-:-:S02]  /*139a0*/  SHF.R.U32.HI R57, RZ, 0x10, R51 ;  /* 0x00000010ff397819 */ /* 0x000fc40000011633 */
[----:B------:R-:W-:Y:S02]  /*139b0*/  LOP3.LUT R54, R54, 0xff, RZ, 0xc0, !PT ;  /* 0x000000ff36367812 */ /* 0x000fe400078ec0ff */
[----:B------:R-:W-:Y:S02]  /*139c0*/  SHF.R.U32.HI R58, RZ, 0x10, R47 ;  /* 0x00000010ff3a7819 */ /* 0x000fe4000001162f */
[----:B------:R-:W-:Y:S02]  /*139d0*/  LOP3.LUT R52, R52, 0xff, RZ, 0xc0, !PT ;  /* 0x000000ff34347812 */ /* 0x000fe400078ec0ff */
[----:B------:R-:W-:Y:S02]  /*139e0*/  SHF.R.U32.HI R56, RZ, 0x10, R50 ;  /* 0x00000010ff387819 */ /* 0x000fe40000011632 */
[----:B------:R-:W-:Y:S02]  /*139f0*/  LOP3.LUT R57, R57, 0xff, RZ, 0xc0, !PT ;  /* 0x000000ff39397812 */ /* 0x000fe400078ec0ff */
[----:B------:R-:W-:-:S02]  /*13a00*/  PRMT R65, R54, 0x7054, R65 ;  /* 0x0000705436417816 */ /* 0x000fc40000000041 */
[----:B------:R-:W-:Y:S02]  /*13a10*/  LOP3.LUT R58, R58, 0xff, RZ, 0xc0, !PT ;  /* 0x000000ff3a3a7812 */ /* 0x000fe400078ec0ff */
[----:B------:R-:W-:Y:S02]  /*13a20*/  PRMT R53, R52, 0x7054, R53 ;  /* 0x0000705434357816 */ /* 0x000fe40000000035 */
[----:B------:R-:W-:Y:S02]  /*13a30*/  SHF.R.U32.HI R52, RZ, 0x10, R48 ;  /* 0x00000010ff347819 */ /* 0x000fe40000011630 */
[----:B------:R-:W-:Y:S02]  /*13a40*/  LOP3.LUT R56, R56, 0xff, RZ, 0xc0, !PT ;  /* 0x000000ff38387812 */ /* 0x000fe400078ec0ff */
[----:B------:R-:W-:Y:S02]  /*13a50*/  PRMT R69, R57, 0x7054, R60 ;  /* 0x0000705439457816 */ /* 0x000fe4000000003c */
[----:B------:R-:W-:-:S02]  /*13a60*/  LOP3.LUT R65, R65, 0xff000000, R49, 0xf8, !PT ;  /* 0xff00000041417812 */ /* 0x000fc400078ef831 */
[----:B------:R-:W-:Y:S02]  /*13a70*/  LOP3.LUT R57, R55, 0xff000000, R45, 0xf8, !PT ;  /* 0xff00000037397812 */ /* 0x000fe400078ef82d */
[----:B------:R-:W-:Y:S02]  /*13a80*/  PRMT R61, R58, 0x7054, R61 ;  /* 0x000070543a3d7816 */ /* 0x000fe4000000003d */
[----:B------:R-:W-:Y:S02]  /*13a90*/  LOP3.LUT R52, R52, 0xff, RZ, 0xc0, !PT ;  /* 0x000000ff34347812 */ /* 0x000fe400078ec0ff */
[----:B------:R-:W-:Y:S02]  /*13aa0*/  F2FP.F16.E4M3.UNPACK_B R66, R65 ;  /* 0x00000041ff42723e */ /* 0x000fe400020006ff */
[----:B------:R-:W-:Y:S02]  /*13ab0*/  F2FP.F16.E4M3.UNPACK_B R60, R57 ;  /* 0x00000039ff3c723e */ /* 0x000fe400020006ff */
[----:B------:R-:W-:-:S02]  /*13ac0*/  LOP3.LUT R58, R61, 0xff000000, R47, 0xf8, !PT ;  /* 0xff0000003d3a7812 */ /* 0x000fc400078ef82f */
[----:B------:R-:W-:Y:S01]  /*13ad0*/  LOP3.LUT R68, R69, 0xff000000, R51, 0xf8, !PT ;  /* 0xff00000045447812 */ /* 0x000fe200078ef833 */
[--C-:B------:R-:W-:Y:S01]  /*13ae0*/  HADD2.F32 R64, -RZ, R60.reuse.H0_H0 ;  /* 0x2000003cff407230 */ /* 0x100fe20000004100 */
[----:B------:R-:W-:Y:S01]  /*13af0*/  PRMT R63, R52, 0x7054, R63 ;  /* 0x00007054343f7816 */ /* 0x000fe2000000003f */
[----:B------:R-:W-:Y:S01]  /*13b00*/  HADD2.F32 R60, -RZ, R60.H1_H1 ;  /* 0x3000003cff3c7230 */ /* 0x000fe20000004100 */
[----:B------:R-:W-:Y:S02]  /*13b10*/  LOP3.LUT R52, R53, 0xff000000, R44, 0xf8, !PT ;  /* 0xff00000035347812 */ /* 0x000fe400078ef82c */
[----:B------:R-:W-:Y:S02]  /*13b20*/  LOP3.LUT R53, R63, 0xff000000, R48, 0xf8, !PT ;  /* 0xff0000003f357812 */ /* 0x000fe400078ef830 */
[----:B------:R-:W-:Y:S02]  /*13b30*/  F2FP.F16.E4M3.UNPACK_B R57, R57.H1 ;  /* 0x00000039ff39723e */ /* 0x000fe400030006ff */
[----:B------:R-:W-:-:S02]  /*13b40*/  LOP3.LUT R44, R59, 0xff000000, R46, 0xf8, !PT ;  /* 0xff0000003b2c7812 */ /* 0x000fc400078ef82e */
[----:B--2---:R-:W-:Y:S02]  /*13b50*/  IADD3 R3, R3, R24, R35 ;  /* 0x0000001803037210 */ /* 0x004fe40007ffe023 */
[----:B------:R-:W-:Y:S01]  /*13b60*/  LOP3.LUT R35, R50, 0xff, RZ, 0xc0, !PT ;  /* 0x000000ff32237812 */ /* 0x000fe200078ec0ff */
[----:B---3--:R-:W0:Y:S02]  /*13b70*/  LDS.128 R24, [R76+0x20400] ;  /* 0x020400004c187984 */ /* 0x008e240000000c00 */
[----:B------:R-:W-:Y:S01]  /*13b80*/  IMAD.IADD R3, R18, 0x1, R3 ;  /* 0x0000000112037824 */ /* 0x000fe200078e0203 */
[----:B------:R-:W-:-:S04]  /*13b90*/  PRMT R67, R34, 0x7604, R35 ;  /* 0x0000760422437816 */ /* 0x000fc80000000023 */
[----:B------:R-:W1:Y:S01]  /*13ba0*/  LDS.128 R32, [R3+0x20400] ;  /* 0x0204000003207984 */ /* 0x000e620000000c00 */
[----:B------:R-:W-:-:S04]  /*13bb0*/  PRMT R67, R56, 0x7054, R67 ;  /* 0x0000705438437816 */ /* 0x000fc80000000043 */
[----:B------:R-:W-:Y:S01]  /*13bc0*/  LOP3.LUT R45, R67, 0xff000000, R50, 0xf8, !PT ;  /* 0xff000000432d7812 */ /* 0x000fe200078ef832 */
[--C-:B------:R-:W-:Y:S02]  /*13bd0*/  HADD2.F32 R67, -RZ, R66.reuse.H0_H0 ;  /* 0x20000042ff437230 */ /* 0x100fe40000004100 */
[----:B------:R-:W-:Y:S01]  /*13be0*/  HADD2.F32 R66, -RZ, R66.H1_H1 ;  /* 0x30000042ff427230 */ /* 0x000fe20000004100 */
[-C--:B0-----:R-:W-:Y:S02]  /*13bf0*/  F2FP.F16.E4M3.UNPACK_B R47, R25.reuse ;  /* 0x00000019ff2f723e */ /* 0x081fe400020006ff */
[----:B------:R-:W-:Y:S02]  /*13c00*/  F2FP.F16.E4M3.UNPACK_B R51, R25.H1 ;  /* 0x00000019ff33723e */ /* 0x000fe400030006ff */
[----:B------:R-:W-:Y:S01]  /*13c10*/  F2FP.F16.E4M3.UNPACK_B R59, R27 ;  /* 0x0000001bff3b723e */ /* 0x000fe200020006ff */
[--C-:B------:R-:W-:Y:S01]  /*13c20*/  HADD2.F32 R48, -RZ, R47.reuse.H0_H0 ;  /* 0x2000002fff307230 */ /* 0x100fe20000004100 */
[-C--:B-1----:R-:W-:Y:S01]  /*13c30*/  F2FP.F16.E4M3.UNPACK_B R54, R33.reuse ;  /* 0x00000021ff36723e */ /* 0x082fe200020006ff */
[----:B------:R-:W-:Y:S01]  /*13c40*/  HADD2.F32 R47, -RZ, R47.H1_H1 ;  /* 0x3000002fff2f7230 */ /* 0x000fe20000004100 */
[----:B------:R-:W-:-:S02]  /*13c50*/  F2FP.F16.E4M3.UNPACK_B R55, R33.H1 ;  /* 0x00000021ff37723e */ /* 0x000fc400030006ff */
[-C--:B------:R-:W-:Y:S01]  /*13c60*/  F2FP.F16.E4M3.UNPACK_B R49, R32.reuse ;  /* 0x00000020ff31723e */ /* 0x080fe200020006ff */
[--C-:B------:R-:W-:Y:S01]  /*13c70*/  HADD2.F32 R25, -RZ, R54.reuse.H0_H0 ;  /* 0x20000036ff197230 */ /* 0x100fe20000004100 */
[----:B------:R-:W-:Y:S01]  /*13c80*/  F2FP.F16.E4M3.UNPACK_B R56, R32.H1 ;  /* 0x00000020ff38723e */ /* 0x000fe200030006ff */
[----:B------:R-:W-:Y:S01]  /*13c90*/  HADD2.F32 R54, -RZ, R54.H1_H1 ;  /* 0x30000036ff367230 */ /* 0x000fe20000004100 */
[----:B------:R-:W-:Y:S02]  /*13ca0*/  F2FP.F16.E4M3.UNPACK_B R62, R27.H1 ;  /* 0x0000001bff3e723e */ /* 0x000fe400030006ff */
[CC--:B------:R-:W-:Y:S01]  /*13cb0*/  FMUL.FTZ R33, R25.reuse, R67.reuse ;  /* 0x0000004319217220 */ /* 0x0c0fe20000410000 */
[----:B------:R-:W-:Y:S01]  /*13cc0*/  FMUL.FTZ R32, R25, R64 ;  /* 0x0000004019207220 */ /* 0x000fe20000410000 */
[----:B------:R-:W-:Y:S01]  /*13cd0*/  F2FP.F16.E4M3.UNPACK_B R46, R24 ;  /* 0x00000018ff2e723e */ /* 0x000fe200020006ff */
[----:B------:R-:W-:Y:S01]  /*13ce0*/  FMUL.FTZ R71, R54, R60 ;  /* 0x0000003c36477220 */ /* 0x000fe20000410000 */
[C---:B------:R-:W-:Y:S01]  /*13cf0*/  FFMA.FTZ R25, R48.reuse, R64, -R33 ;  /* 0x0000004030197223 */ /* 0x040fe20000010821 */
[----:B------:R-:W-:Y:S01]  /*13d00*/  FFMA.FTZ R33, R48, R67, R32 ;  /* 0x0000004330217223 */ /* 0x000fe20000010020 */
[----:B------:R-:W-:Y:S01]  /*13d10*/  F2FP.F16.E4M3.UNPACK_B R67, R65.H1 ;  /* 0x00000041ff43723e */ /* 0x000fe200030006ff */
[----:B------:R-:W-:Y:S01]  /*13d20*/  HADD2.F32 R32, -RZ, R55.H0_H0 ;  /* 0x20000037ff207230 */ /* 0x000fe20000004100 */
[----:B------:R-:W-:Y:S01]  /*13d30*/  F2FP.F16.E4M3.UNPACK_B R50, R24.H1 ;  /* 0x00000018ff32723e */ /* 0x000fe200030006ff */
[----:B------:R-:W-:Y:S01]  /*13d40*/  HADD2.F32 R65, -RZ, R57.H0_H0 ;  /* 0x20000039ff417230 */ /* 0x000fe20000004100 */
[-C--:B------:R-:W-:Y:S01]  /*13d50*/  F2FP.F16.E4M3.UNPACK_B R24, R26.reuse ;  /* 0x0000001aff18723e */ /* 0x080fe200020006ff */
[----:B------:R-:W-:Y:S01]  /*13d60*/  HADD2.F32 R69, -RZ, R67.H0_H0 ;  /* 0x20000043ff457230 */ /* 0x000fe20000004100 */
[----:B------:R-:W-:Y:S01]  /*13d70*/  F2FP.F16.E4M3.UNPACK_B R27, R26.H1 ;  /* 0x0000001aff1b723e */ /* 0x000fe200030006ff */
[----:B------:R-:W-:Y:S01]  /*13d80*/  HADD2.F32 R48, -RZ, R51.H0_H0 ;  /* 0x20000033ff307230 */ /* 0x000fe20000004100 */
[-C--:B------:R-:W-:Y:S01]  /*13d90*/  F2FP.F16.E4M3.UNPACK_B R61, R35.reuse ;  /* 0x00000023ff3d723e */ /* 0x080fe200020006ff */
[----:B------:R-:W-:Y:S01]  /*13da0*/  HADD2.F32 R64, -RZ, R57.H1_H1 ;  /* 0x30000039ff407230 */ /* 0x000fe20000004100 */
[----:B------:R-:W-:Y:S01]  /*13db0*/  F2FP.F16.E4M3.UNPACK_B R63, R35.H1 ;  /* 0x00000023ff3f723e */ /* 0x000fe200030006ff */
[----:B------:R-:W-:Y:S01]  /*13dc0*/  FMUL.FTZ R73, R32, R69 ;  /* 0x0000004520497220 */ /* 0x000fe20000410000 */
[-C--:B------:R-:W-:Y:S01]  /*13dd0*/  F2FP.F16.E4M3.UNPACK_B R26, R34.reuse ;  /* 0x00000022ff1a723e */ /* 0x080fe200020006ff */
[----:B------:R-:W-:Y:S01]  /*13de0*/  HADD2.F32 R55, -RZ, R55.H1_H1 ;  /* 0x30000037ff377230 */ /* 0x000fe20000004100 */
[----:B------:R-:W-:Y:S01]  /*13df0*/  F2FP.F16.E4M3.UNPACK_B R35, R34.H1 ;  /* 0x00000022ff23723e */ /* 0x000fe200030006ff */
[-C--:B------:R-:W-:Y:S01]  /*13e00*/  FMUL.FTZ R34, R54, R66.reuse ;  /* 0x0000004236227220 */ /* 0x080fe20000410000 */
[----:B------:R-:W-:Y:S01]  /*13e10*/  FMUL.FTZ R54, R32, R65 ;  /* 0x0000004120367220 */ /* 0x000fe20000410000 */
[----:B------:R-:W-:Y:S01]  /*13e20*/  FFMA.FTZ R32, R47, R66, R71 ;  /* 0x000000422f207223 */ /* 0x000fe20000010047 */
[----:B------:R-:W-:-:S02]  /*13e30*/  HADD2.F32 R66, -RZ, R67.H1_H1 ;  /* 0x30000043ff427230 */ /* 0x000fc40000004100 */
[----:B------:R-:W-:Y:S01]  /*13e40*/  FFMA.FTZ R34, R47, R60, -R34 ;  /* 0x0000003c2f227223 */ /* 0x000fe20000010822 */
[C---:B------:R-:W-:Y:S01]  /*13e50*/  FFMA.FTZ R47, R48.reuse, R65, -R73 ;  /* 0x00000041302f7223 */ /* 0x040fe20000010849 */
[----:B------:R-:W-:Y:S01]  /*13e60*/  FFMA.FTZ R48, R48, R69, R54 ;  /* 0x0000004530307223 */ /* 0x000fe20000010036 */
[----:B------:R-:W-:Y:S01]  /*13e70*/  F2FP.F16.E4M3.UNPACK_B R69, R68 ;  /* 0x00000044ff45723e */ /* 0x000fe200020006ff */
[----:B------:R-:W-:Y:S01]  /*13e80*/  HADD2.F32 R54, -RZ, R61.H0_H0 ;  /* 0x2000003dff367230 */ /* 0x000fe20000004100 */
[----:B------:R-:W-:Y:S01]  /*13e90*/  F2FP.F16.E4M3.UNPACK_B R65, R58 ;  /* 0x0000003aff41723e */ /* 0x000fe200020006ff */
[----:B------:R-:W-:Y:S02]  /*13ea0*/  HADD2.F32 R60, -RZ, R59.H0_H0 ;  /* 0x2000003bff3c7230 */ /* 0x000fe40000004100 */
[C---:B------:R-:W-:Y:S01]  /*13eb0*/  FMUL.FTZ R70, R55.reuse, R66 ;  /* 0x0000004237467220 */ /* 0x040fe20000410000 */
[----:B------:R-:W-:Y:S02]  /*13ec0*/  HADD2.F32 R71, -RZ, R69.H0_H0 ;  /* 0x20000045ff477230 */ /* 0x000fe40000004100 */
[----:B------:R-:W-:Y:S01]  /*13ed0*/  FMUL.FTZ R57, R55, R64 ;  /* 0x0000004037397220 */ /* 0x000fe20000410000 */
[----:B------:R-:W-:-:S02]  /*13ee0*/  HADD2.F32 R67, -RZ, R65.H0_H0 ;  /* 0x20000041ff437230 */ /* 0x000fc40000004100 */
[----:B------:R-:W-:Y:S02]  /*13ef0*/  HADD2.F32 R51, -RZ, R51.H1_H1 ;  /* 0x30000033ff337230 */ /* 0x000fe40000004100 */
[C---:B------:R-:W-:Y:S01]  /*13f00*/  FMUL.FTZ R55, R54.reuse, R71 ;  /* 0x0000004736377220 */ /* 0x040fe20000410000 */
[----:B------:R-:W-:Y:S02]  /*13f10*/  HADD2.F32 R69, -RZ, R69.H1_H1 ;  /* 0x30000045ff457230 */ /* 0x000fe40000004100 */
[-C--:B------:R-:W-:Y:S01]  /*13f20*/  FMUL.FTZ R72, R54, R67.reuse ;  /* 0x0000004336487220 */ /* 0x080fe20000410000 */
[----:B------:R-:W-:Y:S02]  /*13f30*/  HADD2.F32 R65, -RZ, R65.H1_H1 ;  /* 0x30000041ff417230 */ /* 0x000fe40000004100 */
[----:B------:R-:W-:Y:S01]  /*13f40*/  FFMA.FTZ R55, R60, R67, -R55 ;  /* 0x000000433c377223 */ /* 0x000fe20000010837 */
[----:B------:R-:W-:Y:S01]  /*13f50*/  F2FP.F16.E4M3.UNPACK_B R67, R68.H1 ;  /* 0x00000044ff43723e */ /* 0x000fe200030006ff */
[C---:B------:R-:W-:Y:S01]  /*13f60*/  FFMA.FTZ R54, R51.reuse, R64, -R70 ;  /* 0x0000004033367223 */ /* 0x040fe20000010846 */
[----:B------:R-:W-:Y:S01]  /*13f70*/  F2FP.F16.E4M3.UNPACK_B R64, R58.H1 ;  /* 0x0000003aff40723e */ /* 0x000fe200030006ff */
[----:B------:R-:W-:Y:S01]  /*13f80*/  FFMA.FTZ R57, R51, R66, R57 ;  /* 0x0000004233397223 */ /* 0x000fe20000010039 */
[----:B------:R-:W-:-:S02]  /*13f90*/  HADD2.F32 R58, -RZ, R61.H1_H1 ;  /* 0x3000003dff3a7230 */ /* 0x000fc40000004100 */
[----:B------:R-:W-:Y:S01]  /*13fa0*/  FFMA.FTZ R51, R60, R71, R72 ;  /* 0x000000473c337223 */ /* 0x000fe20000010048 */
[----:B------:R-:W-:Y:S01]  /*13fb0*/  HADD2.F32 R68, -RZ, R67.H0_H0 ;  /* 0x20000043ff447230 */ /* 0x000fe20000004100 */
[----:B------:R-:W-:Y:S01]  /*13fc0*/  F2FP.SATFINITE.E4M3.F32.PACK_AB_MERGE_C R47, R54, R47, RZ ;  /* 0x0000002f362f723e */ /* 0x000fe200048070ff */
[----:B------:R-:W-:Y:S02]  /*13fd0*/  HADD2.F32 R60, -RZ, R63.H0_H0 ;  /* 0x2000003fff3c7230 */ /* 0x000fe40000004100 */
[C---:B------:R-:W-:Y:S01]  /*13fe0*/  FMUL.FTZ R70, R58.reuse, R69 ;  /* 0x000000453a467220 */ /* 0x040fe20000410000 */
[----:B------:R-:W-:Y:S02]  /*13ff0*/  HADD2.F32 R66, -RZ, R64.H0_H0 ;  /* 0x20000040ff427230 */ /* 0x000fe40000004100 */
[----:B------:R-:W-:Y:S01]  /*14000*/  FMUL.FTZ R58, R58, R65 ;  /* 0x000000413a3a7220 */ /* 0x000fe20000410000 */
[----:B------:R-:W-:Y:S02]  /*14010*/  HADD2.F32 R59, -RZ, R59.H1_H1 ;  /* 0x3000003bff3b7230 */ /* 0x000fe40000004100 */
[----:B------:R-:W-:Y:S01]  /*14020*/  FMUL.FTZ R72, R60, R68 ;  /* 0x000000443c487220 */ /* 0x000fe20000410000 */
[----:B------:R-:W-:-:S02]  /*14030*/  HADD2.F32 R61, -RZ, R62.H0_H0 ;  /* 0x2000003eff3d7230 */ /* 0x000fc40000004100 */
[-C--:B------:R-:W-:Y:S01]  /*14040*/  FMUL.FTZ R71, R60, R66.reuse ;  /* 0x000000423c477220 */ /* 0x080fe20000410000 */
[----:B------:R-:W-:Y:S02]  /*14050*/  HADD2.F32 R63, -RZ, R63.H1_H1 ;  /* 0x3000003fff3f7230 */ /* 0x000fe40000004100 */
[C---:B------:R-:W-:Y:S01]  /*14060*/  FFMA.FTZ R60, R59.reuse, R65, -R70 ;  /* 0x000000413b3c7223 */ /* 0x040fe20000010846 */
[----:B------:R-:W-:Y:S01]  /*14070*/  FFMA.FTZ R58, R59, R69, R58 ;  /* 0x000000453b3a7223 */ /* 0x000fe2000001003a */
[C---:B------:R-:W-:Y:S01]  /*14080*/  FFMA.FTZ R59, R61.reuse, R66, -R72 ;  /* 0x000000423d3b7223 */ /* 0x040fe20000010848 */
[----:B------:R-:W-:Y:S01]  /*14090*/  F2FP.F16.E4M3.UNPACK_B R69, R53.H1 ;  /* 0x00000035ff45723e */ /* 0x000fe200030006ff */
[----:B------:R-:W-:Y:S01]  /*140a0*/  FFMA.FTZ R61, R61, R68, R71 ;  /* 0x000000443d3d7223 */ /* 0x000fe20000010047 */
[----:B------:R-:W-:Y:S01]  /*140b0*/  F2FP.F16.E4M3.UNPACK_B R66, R52.H1 ;  /* 0x00000034ff42723e */ /* 0x000fe200030006ff */
[----:B------:R-:W-:Y:S01]  /*140c0*/  HADD2.F32 R68, -RZ, R64.H1_H1 ;  /* 0x30000040ff447230 */ /* 0x000fe20000004100 */
[----:B------:R-:W-:Y:S01]  /*140d0*/  F2FP.SATFINITE.E4M3.F32.PACK_AB_MERGE_C R48, R57, R48, RZ ;  /* 0x000000303930723e */ /* 0x000fe200048070ff */
[----:B------:R-:W-:Y:S01]  /*140e0*/  HADD2.F32 R64, -RZ, R62.H1_H1 ;  /* 0x3000003eff407230 */ /* 0x000fe20000004100 */
[----:B------:R-:W-:Y:S01]  /*140f0*/  F2FP.SATFINITE.E4M3.F32.PACK_AB_MERGE_C R25, R34, R25, R47 ;  /* 0x000000192219723e */ /* 0x000fe2000480702f */
[----:B------:R-:W-:-:S02]  /*14100*/  HADD2.F32 R71, -RZ, R67.H1_H1 ;  /* 0x30000043ff477230 */ /* 0x000fc40000004100 */
[C---:B------:R-:W-:Y:S01]  /*14110*/  FMUL.FTZ R74, R63.reuse, R68 ;  /* 0x000000443f4a7220 */ /* 0x040fe20000410000 */
[----:B------:R-:W-:Y:S01]  /*14120*/  HADD2.F32 R70, -RZ, R69.H0_H0 ;  /* 0x20000045ff467230 */ /* 0x000fe20000004100 */
[----:B------:R-:W-:Y:S01]  /*14130*/  F2FP.SATFINITE.E4M3.F32.PACK_AB_MERGE_C R33, R32, R33, R48 ;  /* 0x000000212021723e */ /* 0x000fe20004807030 */
[----:B------:R-:W-:Y:S02]  /*14140*/  HADD2.F32 R62, -RZ, R56.H0_H0 ;  /* 0x20000038ff3e7230 */ /* 0x000fe40000004100 */
[----:B------:R-:W-:Y:S01]  /*14150*/  FMUL.FTZ R75, R63, R71 ;  /* 0x000000473f4b7220 */ /* 0x000fe20000410000 */
[----:B------:R-:W-:Y:S02]  /*14160*/  HADD2.F32 R67, -RZ, R66.H0_H0 ;  /* 0x20000042ff437230 */ /* 0x000fe40000004100 */
[----:B------:R-:W-:Y:S02]  /*14170*/  HADD2.F32 R65, -RZ, R50.H0_H0 ;  /* 0x20000032ff417230 */ /* 0x000fe40000004100 */
[----:B------:R-:W-:Y:S01]  /*14180*/  FMUL.FTZ R72, R62, R70 ;  /* 0x000000463e487220 */ /* 0x000fe20000410000 */
[----:B------:R-:W-:-:S02]  /*14190*/  HADD2.F32 R56, -RZ, R56.H1_H1 ;  /* 0x30000038ff387230 */ /* 0x000fc40000004100 */
[-C--:B------:R-:W-:Y:S01]  /*141a0*/  FMUL.FTZ R73, R62, R67.reuse ;  /* 0x000000433e497220 */ /* 0x080fe20000410000 */
[C---:B------:R-:W-:Y:S01]  /*141b0*/  FFMA.FTZ R62, R64.reuse, R68, -R75 ;  /* 0x00000044403e7223 */ /* 0x040fe2000001084b */
[C---:B------:R-:W-:Y:S01]  /*141c0*/  FFMA.FTZ R63, R65.reuse, R67, -R72 ;  /* 0x00000043413f7223 */ /* 0x040fe20000010848 */
[----:B------:R-:W-:Y:S02]  /*141d0*/  HADD2.F32 R67, -RZ, R66.H1_H1 ;  /* 0x30000042ff437230 */ /* 0x000fe40000004100 */
[----:B------:R-:W-:Y:S01]  /*141e0*/  FFMA.FTZ R65, R65, R70, R73 ;  /* 0x0000004641417223 */ /* 0x000fe20000010049 */
[----:B------:R-:W-:Y:S01]  /*141f0*/  HADD2.F32 R70, -RZ, R69.H1_H1 ;  /* 0x30000045ff467230 */ /* 0x000fe20000004100 */
[----:B------:R-:W-:Y:S01]  /*14200*/  F2FP.F16.E4M3.UNPACK_B R68, R53 ;  /* 0x00000035ff44723e */ /* 0x000fe200020006ff */
[----:B------:R-:W-:Y:S01]  /*14210*/  FFMA.FTZ R64, R64, R71, R74 ;  /* 0x0000004740407223 */ /* 0x000fe2000001004a */
[----:B------:R-:W-:Y:S01]  /*14220*/  HADD2.F32 R53, -RZ, R50.H1_H1 ;  /* 0x30000032ff357230 */ /* 0x000fe20000004100 */
[----:B------:R-:W-:Y:S01]  /*14230*/  F2FP.F16.E4M3.UNPACK_B R66, R52 ;  /* 0x00000034ff42723e */ /* 0x000fe200020006ff */
[C---:B------:R-:W-:Y:S01]  /*14240*/  FMUL.FTZ R50, R56.reuse, R70 ;  /* 0x0000004638327220 */ /* 0x040fe20000410000 */
[----:B------:R-:W-:Y:S01]  /*14250*/  FMUL.FTZ R71, R56, R67 ;  /* 0x0000004338477220 */ /* 0x000fe20000410000 */
[----:B------:R-:W-:-:S02]  /*14260*/  HADD2.F32 R69, -RZ, R68.H0_H0 ;  /* 0x20000044ff457230 */ /* 0x000fc40000004100 */
[--C-:B------:R-:W-:Y:S02]  /*14270*/  HADD2.F32 R56, -RZ, R49.reuse.H0_H0 ;  /* 0x20000031ff387230 */ /* 0x100fe40000004100 */
        /* <DEDUP_REMOVED lines=22> */
[----:B------:R-:W-:Y:S02]  /*143e0*/  HADD2.F32 R46, -RZ, R27.H0_H0 ;  /* 0x2000001bff2e7230 */ /* 0x000fe40000004100 */
[----:B------:R-:W-:Y:S01]  /*143f0*/  FMUL.FTZ R71, R52, R69 ;  /* 0x0000004534477220 */ /* 0x000fe20000410000 */
[----:B------:R-:W-:Y:S01]  /*14400*/  HADD2.F32 R56, -RZ, R56.H1_H1 ;  /* 0x30000038ff387230 */ /* 0x000fe20000004100 */
[----:B------:R-:W-:Y:S01]  /*14410*/  F2FP.SATFINITE.E4M3.F32.PACK_AB_MERGE_C R65, R72, R65, RZ ;  /* 0x000000414841723e */ /* 0x000fe200048070ff */
[----:B------:R-:W-:Y:S02]  /*14420*/  HADD2.F32 R66, -RZ, R67.H1_H1 ;  /* 0x30000043ff427230 */ /* 0x000fe40000004100 */
[----:B------:R-:W-:Y:S01]  /*14430*/  FMUL.FTZ R67, R52, R53 ;  /* 0x0000003534437220 */ /* 0x000fe20000410000 */
[----:B------:R-:W-:-:S02]  /*14440*/  HADD2.F32 R35, -RZ, R35.H1_H1 ;  /* 0x30000023ff237230 */ /* 0x000fc40000004100 */
[C---:B------:R-:W-:Y:S01]  /*14450*/  FFMA.FTZ R71, R46.reuse, R53, -R71 ;  /* 0x000000352e477223 */ /* 0x040fe20000010847 */
[----:B------:R-:W-:Y:S02]  /*14460*/  HADD2.F32 R27, -RZ, R27.H1_H1 ;  /* 0x3000001bff1b7230 */ /* 0x000fe40000004100 */
[----:B------:R-:W-:Y:S01]  /*14470*/  FFMA.FTZ R69, R46, R69, R67 ;  /* 0x000000452e457223 */ /* 0x000fe20000010043 */
[----:B------:R-:W-:Y:S01]  /*14480*/  F2FP.SATFINITE.E4M3.F32.PACK_AB_MERGE_C R32, R68, R73, R65 ;  /* 0x000000494420723e */ /* 0x000fe20004807041 */
[C---:B------:R-:W-:Y:S01]  /*14490*/  FMUL.FTZ R52, R35.reuse, R66 ;  /* 0x0000004223347220 */ /* 0x040fe20000410000 */
[-C--:B------:R-:W-:Y:S01]  /*144a0*/  FMUL.FTZ R53, R35, R56.reuse ;  /* 0x0000003823357220 */ /* 0x080fe20000410000 */
[----:B------:R-:W-:Y:S01]  /*144b0*/  F2FP.F16.E4M3.UNPACK_B R35, R45 ;  /* 0x0000002dff23723e */ /* 0x000fe200020006ff */
[----:B------:R-:W-:Y:S02]  /*144c0*/  HADD2.F32 R45, -RZ, R44.H0_H0 ;  /* 0x2000002cff2d7230 */ /* 0x000fe40000004100 */
[C---:B------:R-:W-:Y:S01]  /*144d0*/  FFMA.FTZ R56, R27.reuse, R56, -R52 ;  /* 0x000000381b387223 */ /* 0x040fe20000010834 */
[----:B------:R-:W-:Y:S01]  /*144e0*/  FFMA.FTZ R66, R27, R66, R53 ;  /* 0x000000421b427223 */ /* 0x000fe20000010035 */
[----:B------:R-:W-:-:S02]  /*144f0*/  HADD2.F32 R27, -RZ, R26.H0_H0 ;  /* 0x2000001aff1b7230 */ /* 0x000fc40000004100 */
[--C-:B------:R-:W-:Y:S01]  /*14500*/  HADD2.F32 R46, -RZ, R35.reuse.H0_H0 ;  /* 0x20000023ff2e7230 */ /* 0x100fe20000004100 */
        /* <DEDUP_REMOVED lines=8> */
[C---:B------:R-:W-:Y:S01]  /*14590*/  FMUL.FTZ R67, R35.reuse, R52 ;  /* 0x0000003423437220 */ /* 0x040fe20000410000 */
[----:B------:R-:W-:Y:S02]  /*145a0*/  HADD2.F32 R24, -RZ, R24.H1_H1 ;  /* 0x30000018ff187230 */ /* 0x000fe40000004100 */
        /* <DEDUP_REMOVED lines=15> */
.L_x_2625:
[----:B------:R-:W-:Y:S05]  /*146a0*/  BSYNC B1 ;  /* 0x0000000000017941 */ /* 0x000fea0003800000 */
.L_x_2624:
[----:B------:R-:W-:Y:S04]  /*146b0*/  BSSY B1, `(.L_x_2626) ;  /* 0x0000101000017945 */ /* 0x000fe80003800000 */
[----:B------:R-:W-:Y:S05]  /*146c0*/  @P2 BRA `(.L_x_2627) ;  /* 0x0000000c00fc2947 */ /* 0x000fea0003800000 */
[----:B-1----:R-:W2:Y:S04]  /*146d0*/  LDL R34, [R1+0x74] ;  /* 0x0000740001227983 */ /* 0x002ea80000100800 */
[----:B------:R-:W3:Y:S01]  /*146e0*/  LDL R68, [R1+0x1ac] ;  /* 0x0001ac0001447983 */ /* 0x000ee20000100800 */
[----:B-----5:R-:W-:Y:S01]  /*146f0*/  SHF.R.U32.HI R24, RZ, 0x8, R28 ;  /* 0x00000008ff187819 */ /* 0x020fe2000001161c */
[----:B------:R-:W-:Y:S01]  /*14700*/  VIADD R35, R19, 0x20 ;  /* 0x0000002013237836 */ /* 0x000fe20000000000 */
[----:B0-----:R-:W-:Y:S02]  /*14710*/  LOP3.LUT R3, R28, 0xff, RZ, 0xc0, !PT ;  /* 0x000000ff1c037812 */ /* 0x001fe400078ec0ff */
[----:B------:R-:W-:Y:S01]  /*14720*/  LOP3.LUT R24, R24, 0xff, RZ, 0xc0, !PT ;  /* 0x000000ff18187812 */ /* 0x000fe200078ec0ff */
[----:B------:R-:W-:Y:S01]  /*14730*/  IMAD.SHL.U32 R35, R35, 0x80, RZ ;  /* 0x0000008023237824 */ /* 0x000fe200078e00ff */
[----:B------:R-:W-:-:S02]  /*14740*/  LEA.HI R33, R37, R0, RZ, 0x1c ;  /* 0x0000000025217211 */ /* 0x000fc400078fe0ff */
[----:B------:R-:W-:Y:S02]  /*14750*/  PRMT R45, R24, 0x7604, R3 ;  /* 0x00007604182d7816 */ /* 0x000fe40000000003 */
[----:B------:R-:W-:Y:S01]  /*14760*/  LOP3.LUT R35, R35, 0x380, RZ, 0xc0, !PT ;  /* 0x0000038023237812 */ /* 0x000fe200078ec0ff */
[----:B------:R-:W-:Y:S01]  /*14770*/  IMAD.SHL.U32 R3, R33, 0x10, RZ ;  /* 0x0000001021037824 */ /* 0x000fe200078e00ff */
[----:B------:R-:W-:Y:S02]  /*14780*/  SHF.R.U32.HI R32, RZ, 0x8, R30 ;  /* 0x00000008ff207819 */ /* 0x000fe4000001161e */
[----:B------:R-:W-:Y:S02]  /*14790*/  LOP3.LUT R27, R30, 0xff, RZ, 0xc0, !PT ;  /* 0x000000ff1e1b7812 */ /* 0x000fe400078ec0ff */
[----:B------:R-:W-:Y:S01]  /*147a0*/  LOP3.LUT R3, R35, 0x70, R3, 0xf8, !PT ;  /* 0x0000007023037812 */ /* 0x000fe200078ef803 */
[----:B------:R-:W-:Y:S01]  /*147b0*/  VIADD R35, R19, 0x20 ;  /* 0x0000002013237836 */ /* 0x000fe20000000000 */
[----:B------:R-:W-:-:S02]  /*147c0*/  LOP3.LUT R32, R32, 0xff, RZ, 0xc0, !PT ;  /* 0x000000ff20207812 */ /* 0x000fc400078ec0ff */
[----:B------:R-:W-:Y:S02]  /*147d0*/  SHF.R.S32.HI R24, RZ, 0x1f, R33 ;  /* 0x0000001fff187819 */ /* 0x000fe40000011421 */
[----:B------:R-:W-:Y:S02]  /*147e0*/  SHF.L.U32 R35, R35, 0x7, RZ ;  /* 0x0000000723237819 */ /* 0x000fe400000006ff */
[----:B------:R-:W-:Y:S02]  /*147f0*/  PRMT R49, R32, 0x7604, R27 ;  /* 0x0000760420317816 */ /* 0x000fe4000000001b */
[----:B------:R-:W-:Y:S02]  /*14800*/  LEA.HI R32, R24, R33, RZ, 0x3 ;  /* 0x0000002118207211 */ /* 0x000fe400078f18ff */
[----:B------:R-:W-:Y:S02]  /*14810*/  LOP3.LUT R35, R35, 0x380, RZ, 0xc0, !PT ;  /* 0x0000038023237812 */ /* 0x000fe400078ec0ff */
[----:B------:R-:W-:Y:S01]  /*14820*/  SHF.R.U32.HI R26, RZ, 0x8, R29 ;  /* 0x00000008ff1a7819 */ /* 0x000fe2000001161d */
[----:B------:R-:W-:Y:S01]  /*14830*/  IMAD.SHL.U32 R32, R32, 0x800, RZ ;  /* 0x0000080020207824 */ /* 0x000fe200078e00ff */
[----:B------:R-:W-:-:S02]  /*14840*/  SHF.R.U32.HI R35, RZ, 0x3, R35 ;  /* 0x00000003ff237819 */ /* 0x000fc40000011623 */
[----:B------:R-:W-:Y:S02]  /*14850*/  LOP3.LUT R25, R29, 0xff, RZ, 0xc0, !PT ;  /* 0x000000ff1d197812 */ /* 0x000fe400078ec0ff */
[----:B------:R-:W-:Y:S02]  /*14860*/  LOP3.LUT R26, R26, 0xff, RZ, 0xc0, !PT ;  /* 0x000000ff1a1a7812 */ /* 0x000fe400078ec0ff */
[----:B------:R-:W-:Y:S02]  /*14870*/  LOP3.LUT R3, R3, R35, RZ, 0x3c, !PT ;  /* 0x0000002303037212 */ /* 0x000fe400078e3cff */
[----:B------:R-:W-:Y:S02]  /*14880*/  LOP3.LUT R32, R32, 0xffffc000, RZ, 0xc0, !PT ;  /* 0xffffc00020207812 */ /* 0x000fe400078ec0ff */
[----:B------:R-:W-:Y:S02]  /*14890*/  PRMT R44, R26, 0x7604, R25 ;  /* 0x000076041a2c7816 */ /* 0x000fe40000000019 */
[----:B------:R-:W-:-:S02]  /*148a0*/  SHF.R.U32.HI R25, RZ, 0x8, R31 ;  /* 0x00000008ff197819 */ /* 0x000fc4000001161f */
[----:B------:R-:W-:Y:S02]  /*148b0*/  SHF.R.U32.HI R27, RZ, 0x8, R4 ;  /* 0x00000008ff1b7819 */ /* 0x000fe40000011604 */
[----:B------:R-:W-:Y:S02]  /*148c0*/  LOP3.LUT R24, R31, 0xff, RZ, 0xc0, !PT ;  /* 0x000000ff1f187812 */ /* 0x000fe400078ec0ff */
[----:B------:R-:W-:Y:S02]  /*148d0*/  LOP3.LUT R26, R4, 0xff, RZ, 0xc0, !PT ;  /* 0x000000ff041a7812 */ /* 0x000fe400078ec0ff */
[----:B------:R-:W-:Y:S02]  /*148e0*/  LOP3.LUT R25, R25, 0xff, RZ, 0xc0, !PT ;  /* 0x000000ff19197812 */ /* 0x000fe400078ec0ff */
[----:B------:R-:W-:Y:S02]  /*148f0*/  LOP3.LUT R27, R27, 0xff, RZ, 0xc0, !PT ;  /* 0x000000ff1b1b7812 */ /* 0x000fe400078ec0ff */
[----:B------:R-:W-:-:S02]  /*14900*/  PRMT R46, R25, 0x7604, R24 ;  /* 0x00007604192e7816 */ /* 0x000fc40000000018 */
[----:B------:R-:W-:Y:S02]  /*14910*/  PRMT R55, R27, 0x7604, R26 ;  /* 0x000076041b377816 */ /* 0x000fe4000000001a */
[----:B------:R-:W-:Y:S02]  /*14920*/  SHF.R.U32.HI R48, RZ, 0x8, R5 ;  /* 0x00000008ff307819 */ /* 0x000fe40000011605 */
[----:B------:R-:W-:Y:S02]  /*14930*/  SHF.R.U32.HI R51, RZ, 0x8, R6 ;  /* 0x00000008ff337819 */ /* 0x000fe40000011606 */
[----:B------:R-:W-:Y:S02]  /*14940*/  LOP3.LUT R47, R5, 0xff, RZ, 0xc0, !PT ;  /* 0x000000ff052f7812 */ /* 0x000fe400078ec0ff */
[----:B------:R-:W-:Y:S02]  /*14950*/  LOP3.LUT R48, R48, 0xff, RZ, 0xc0, !PT ;  /* 0x000000ff30307812 */ /* 0x000fe400078ec0ff */
[----:B------:R-:W-:-:S02]  /*14960*/  LOP3.LUT R50, R6, 0xff, RZ, 0xc0, !PT ;  /* 0x000000ff06327812 */ /* 0x000fc400078ec0ff */
[----:B------:R-:W-:Y:S02]  /*14970*/  LOP3.LUT R51, R51, 0xff, RZ, 0xc0, !PT ;  /* 0x000000ff33337812 */ /* 0x000fe400078ec0ff */
[----:B------:R-:W-:Y:S02]  /*14980*/  PRMT R48, R48, 0x7604, R47 ;  /* 0x0000760430307816 */ /* 0x000fe4000000002f */
[----:B------:R-:W-:Y:S02]  /*14990*/  SHF.R.U32.HI R57, RZ, 0x10, R5 ;  /* 0x00000010ff397819 */ /* 0x000fe40000011605 */
[----:B------:R-:W-:Y:S02]  /*149a0*/  SHF.R.U32.HI R47, RZ, 0x10, R29 ;  /* 0x00000010ff2f7819 */ /* 0x000fe4000001161d */
[----:B------:R-:W-:Y:S01]  /*149b0*/  PRMT R59, R51, 0x7604, R50 ;  /* 0x00007604333b7816 */ /* 0x000fe20000000032 */
[----:B------:R-:W-:Y:S01]  /*149c0*/  IMAD.U32 R57, R57, 0x10000, RZ ;  /* 0x0001000039397824 */ /* 0x000fe200078e00ff */
[----:B------:R-:W-:Y:S01]  /*149d0*/  SHF.R.U32.HI R51, RZ, 0x10, R31 ;  /* 0x00000010ff337819 */ /* 0x000fe2000001161f */
[----:B------:R-:W-:Y:S01]  /*149e0*/  IMAD.U32 R47, R47, 0x10000, RZ ;  /* 0x000100002f2f7824 */ /* 0x000fe200078e00ff */
[----:B------:R-:W-:-:S02]  /*149f0*/  SHF.R.U32.HI R53, RZ, 0x8, R7 ;  /* 0x00000008ff357819 */ /* 0x000fc40000011607 */
[----:B------:R-:W-:Y:S01]  /*14a00*/  LOP3.LUT R52, R7, 0xff, RZ, 0xc0, !PT ;  /* 0x000000ff07347812 */ /* 0x000fe200078ec0ff */
[----:B------:R-:W-:Y:S01]  /*14a10*/  IMAD.U32 R51, R51, 0x10000, RZ ;  /* 0x0001000033337824 */ /* 0x000fe200078e00ff */
[----:B------:R-:W-:Y:S02]  /*14a20*/  LOP3.LUT R53, R53, 0xff, RZ, 0xc0, !PT ;  /* 0x000000ff35357812 */ /* 0x000fe400078ec0ff */
[----:B------:R-:W-:Y:S02]  /*14a30*/  LOP3.LUT R57, R48, 0xff0000, R57, 0xf8, !PT ;  /* 0x00ff000030397812 */ /* 0x000fe400078ef839 */
[----:B------:R-:W-:Y:S02]  /*14a40*/  LOP3.LUT R47, R44, 0xff0000, R47, 0xf8, !PT ;  /* 0x00ff00002c2f7812 */ /* 0x000fe400078ef82f */
[----:B------:R-:W-:Y:S02]  /*14a50*/  PRMT R52, R53, 0x7604, R52 ;  /* 0x0000760435347816 */ /* 0x000fe40000000034 */
[----:B------:R-:W-:-:S02]  /*14a60*/  LOP3.LUT R45, R45, 0xff0000, R28, 0xf8, !PT ;  /* 0x00ff00002d2d7812 */ /* 0x000fc400078ef81c */
[----:B------:R-:W-:Y:S02]  /*14a70*/  LOP3.LUT R53, R46, 0xff0000, R51, 0xf8, !PT ;  /* 0x00ff00002e357812 */ /* 0x000fe400078ef833 */
[----:B------:R-:W-:Y:S02]  /*14a80*/  LOP3.LUT R51, R49, 0xff0000, R30, 0xf8, !PT ;  /* 0x00ff000031337812 */ /* 0x000fe400078ef81e */
[----:B------:R-:W-:Y:S02]  /*14a90*/  LOP3.LUT R57, R57, 0xff000000, R5, 0xf8, !PT ;  /* 0xff00000039397812 */ /* 0x000fe400078ef805 */
[----:B------:R-:W-:Y:S02]  /*14aa0*/  LOP3.LUT R49, R47, 0xff000000, R29, 0xf8, !PT ;  /* 0xff0000002f317812 */ /* 0x000fe400078ef81d */
[----:B------:R-:W-:Y:S02]  /*14ab0*/  LOP3.LUT R44, R45, 0xff000000, R28, 0xf8, !PT ;  /* 0xff0000002d2c7812 */ /* 0x000fe400078ef81c */
[----:B------:R-:W-:-:S02]  /*14ac0*/  SHF.R.U32.HI R61, RZ, 0x10, R7 ;  /* 0x00000010ff3d7819 */ /* 0x000fc40000011607 */
[----:B------:R-:W-:Y:S02]  /*14ad0*/  LOP3.LUT R29, R55, 0xff0000, R4, 0xf8, !PT ;  /* 0x00ff0000371d7812 */ /* 0x000fe400078ef804 */
[----:B------:R-:W-:Y:S01]  /*14ae0*/  LOP3.LUT R59, R59, 0xff0000, R6, 0xf8, !PT ;  /* 0x00ff00003b3b7812 */ /* 0x000fe200078ef806 */
[----:B------:R-:W-:Y:S01]  /*14af0*/  IMAD.U32 R61, R61, 0x10000, RZ ;  /* 0x000100003d3d7824 */ /* 0x000fe200078e00ff */
[----:B------:R-:W-:Y:S02]  /*14b00*/  LOP3.LUT R53, R53, 0xff000000, R31, 0xf8, !PT ;  /* 0xff00000035357812 */ /* 0x000fe400078ef81f */
[----:B------:R-:W-:Y:S02]  /*14b10*/  F2FP.F16.E4M3.UNPACK_B R56, R57 ;  /* 0x00000039ff38723e */ /* 0x000fe400020006ff */
[----:B------:R-:W-:Y:S02]  /*14b20*/  F2FP.F16.E4M3.UNPACK_B R31, R49 ;  /* 0x00000031ff1f723e */ /* 0x000fe400020006ff */
[----:B------:R-:W-:Y:S01]  /*14b30*/  LOP3.LUT R28, R51, 0xff000000, R30, 0xf8, !PT ;  /* 0xff000000331c7812 */ /* 0x000fe200078ef81e */
[--C-:B------:R-:W-:Y:S01]  /*14b40*/  HADD2.F32 R58, -RZ, R56.reuse.H0_H0 ;  /* 0x20000038ff3a7230 */ /* 0x100fe20000004100 */
[----:B------:R-:W-:Y:S01]  /*14b50*/  LOP3.LUT R29, R29, 0xff000000, R4, 0xf8, !PT ;  /* 0xff0000001d1d7812 */ /* 0x000fe200078ef804 */
[----:B------:R-:W-:Y:S01]  /*14b60*/  HADD2.F32 R51, -RZ, R31.H0_H0 ;  /* 0x2000001fff337230 */ /* 0x000fe20000004100 */
[----:B------:R-:W-:Y:S01]  /*14b70*/  LOP3.LUT R4, R59, 0xff000000, R6, 0xf8, !PT ;  /* 0xff0000003b047812 */ /* 0x000fe200078ef806 */
[----:B------:R-:W-:Y:S01]  /*14b80*/  HADD2.F32 R59, -RZ, R56.H1_H1 ;  /* 0x30000038ff3b7230 */ /* 0x000fe20000004100 */
[----:B------:R-:W-:-:S02]  /*14b90*/  LOP3.LUT R61, R52, 0xff0000, R61, 0xf8, !PT ;  /* 0x00ff0000343d7812 */ /* 0x000fc400078ef83d */
[----:B------:R-:W-:Y:S02]  /*14ba0*/  F2FP.F16.E4M3.UNPACK_B R57, R57.H1 ;  /* 0x00000039ff39723e */ /* 0x000fe400030006ff */
[----:B------:R-:W-:Y:S02]  /*14bb0*/  F2FP.F16.E4M3.UNPACK_B R49, R49.H1 ;  /* 0x00000031ff31723e */ /* 0x000fe400030006ff */
[----:B------:R-:W-:Y:S01]  /*14bc0*/  LOP3.LUT R61, R61, 0xff000000, R7, 0xf8, !PT ;  /* 0xff0000003d3d7812 */ /* 0x000fe200078ef807 */
[--C-:B------:R-:W-:Y:S02]  /*14bd0*/  HADD2.F32 R56, -RZ, R57.reuse.H0_H0 ;  /* 0x20000039ff387230 */ /* 0x100fe40000004100 */
[----:B------:R-:W-:Y:S01]  /*14be0*/  HADD2.F32 R57, -RZ, R57.H1_H1 ;  /* 0x30000039ff397230 */ /* 0x000fe20000004100 */
[----:B--2---:R-:W-:Y:S01]  /*14bf0*/  IADD3 R3, R3, R32, R34 ;  /* 0x0000002003037210 */ /* 0x004fe20007ffe022 */
[----:B---3--:R-:W0:Y:S04]  /*14c00*/  LDS.128 R24, [R68+0x20400] ;  /* 0x0204000044187984 */ /* 0x008e280000000c00 */
[----:B------:R-:W-:-:S05]  /*14c10*/  IMAD.IADD R3, R18, 0x1, R3 ;  /* 0x0000000112037824 */ /* 0x000fca00078e0203 */
[----:B------:R-:W1:Y:S01]  /*14c20*/  LDS.128 R32, [R3+0x20400] ;  /* 0x0204000003207984 */ /* 0x000e620000000c00 */
[-C--:B0-----:R-:W-:Y:S02]  /*14c30*/  F2FP.F16.E4M3.UNPACK_B R48, R27.reuse ;  /* 0x0000001bff30723e */ /* 0x081fe400020006ff */
[----:B------:R-:W-:Y:S02]  /*14c40*/  F2FP.F16.E4M3.UNPACK_B R54, R27.H1 ;  /* 0x0000001bff36723e */ /* 0x000fe400030006ff */
[-C--:B------:R-:W-:Y:S02]  /*14c50*/  F2FP.F16.E4M3.UNPACK_B R27, R24.reuse ;  /* 0x00000018ff1b723e */ /* 0x080fe400020006ff */
[----:B------:R-:W-:Y:S02]  /*14c60*/  F2FP.F16.E4M3.UNPACK_B R45, R24.H1 ;  /* 0x00000018ff2d723e */ /* 0x000fe400030006ff */
[----:B-1----:R-:W-:Y:S02]  /*14c70*/  F2FP.F16.E4M3.UNPACK_B R24, R33 ;  /* 0x00000021ff18723e */ /* 0x002fe400020006ff */
[----:B------:R-:W-:-:S02]  /*14c80*/  F2FP.F16.E4M3.UNPACK_B R30, R25 ;  /* 0x00000019ff1e723e */ /* 0x000fc400020006ff */
[----:B------:R-:W-:Y:S01]  /*14c90*/  F2FP.F16.E4M3.UNPACK_B R46, R25.H1 ;  /* 0x00000019ff2e723e */ /* 0x000fe200030006ff */
[----:B------:R-:W-:Y:S01]  /*14ca0*/  HADD2.F32 R6, -RZ, R24.H0_H0 ;  /* 0x20000018ff067230 */ /* 0x000fe20000004100 */
[----:B------:R-:W-:Y:S01]  /*14cb0*/  F2FP.F16.E4M3.UNPACK_B R47, R33.H1 ;  /* 0x00000021ff2f723e */ /* 0x000fe200030006ff */
[----:B------:R-:W-:Y:S01]  /*14cc0*/  HADD2.F32 R25, -RZ, R30.H0_H0 ;  /* 0x2000001eff197230 */ /* 0x000fe20000004100 */
[-C--:B------:R-:W-:Y:S01]  /*14cd0*/  F2FP.F16.E4M3.UNPACK_B R33, R32.reuse ;  /* 0x00000020ff21723e */ /* 0x080fe200020006ff */
[----:B------:R-:W-:Y:S01]  /*14ce0*/  HADD2.F32 R24, -RZ, R24.H1_H1 ;  /* 0x30000018ff187230 */ /* 0x000fe20000004100 */
[----:B------:R-:W-:Y:S01]  /*14cf0*/  F2FP.F16.E4M3.UNPACK_B R50, R32.H1 ;  /* 0x00000020ff32723e */ /* 0x000fe200030006ff */
[C---:B------:R-:W-:Y:S01]  /*14d00*/  FMUL.FTZ R32, R6.reuse, R58 ;  /* 0x0000003a06207220 */ /* 0x040fe20000410000 */
[-C--:B------:R-:W-:Y:S01]  /*14d10*/  F2FP.F16.E4M3.UNPACK_B R52, R35.reuse ;  /* 0x00000023ff34723e */ /* 0x080fe200020006ff */
[----:B------:R-:W-:Y:S01]  /*14d20*/  HADD2.F32 R30, -RZ, R30.H1_H1 ;  /* 0x3000001eff1e7230 */ /* 0x000fe20000004100 */
[----:B------:R-:W-:Y:S01]  /*14d30*/  F2FP.F16.E4M3.UNPACK_B R55, R35.H1 ;  /* 0x00000023ff37723e */ /* 0x000fe200030006ff */
[-C--:B------:R-:W-:Y:S01]  /*14d40*/  FMUL.FTZ R35, R6, R51.reuse ;  /* 0x0000003306237220 */ /* 0x080fe20000410000 */
[----:B------:R-:W-:Y:S01]  /*14d50*/  FFMA.FTZ R6, R25, R51, -R32 ;  /* 0x0000003319067223 */ /* 0x000fe20000010820 */
[----:B------:R-:W-:-:S02]  /*14d60*/  HADD2.F32 R51, -RZ, R49.H0_H0 ;  /* 0x20000031ff337230 */ /* 0x000fc40000004100 */
[C---:B------:R-:W-:Y:S01]  /*14d70*/  FMUL.FTZ R63, R24.reuse, R59 ;  /* 0x0000003b183f7220 */ /* 0x040fe20000410000 */
[----:B------:R-:W-:Y:S01]  /*14d80*/  FFMA.FTZ R25, R25, R58, R35 ;  /* 0x0000003a19197223 */ /* 0x000fe20000010023 */
[----:B------:R-:W-:Y:S01]  /*14d90*/  HADD2.F32 R35, -RZ, R31.H1_H1 ;  /* 0x3000001fff237230 */ /* 0x000fe20000004100 */
[-C--:B------:R-:W-:Y:S01]  /*14da0*/  F2FP.F16.E4M3.UNPACK_B R7, R34.reuse ;  /* 0x00000022ff07723e */ /* 0x080fe200020006ff */
[--C-:B------:R-:W-:Y:S01]  /*14db0*/  HADD2.F32 R31, -RZ, R47.reuse.H0_H0 ;  /* 0x2000002fff1f7230 */ /* 0x100fe20000004100 */
[----:B------:R-:W-:Y:S01]  /*14dc0*/  F2FP.F16.E4M3.UNPACK_B R34, R34.H1 ;  /* 0x00000022ff22723e */ /* 0x000fe200030006ff */
[----:B------:R-:W-:Y:S02]  /*14dd0*/  HADD2.F32 R32, -RZ, R46.H0_H0 ;  /* 0x2000002eff207230 */ /* 0x000fe40000004100 */
[----:B------:R-:W-:Y:S01]  /*14de0*/  FMUL.FTZ R24, R24, R35 ;  /* 0x0000002318187220 */ /* 0x000fe20000410000 */
[----:B------:R-:W-:Y:S02]  /*14df0*/  HADD2.F32 R47, -RZ, R47.H1_H1 ;  /* 0x3000002fff2f7230 */ /* 0x000fe40000004100 */
[CC--:B------:R-:W-:Y:S01]  /*14e00*/  FMUL.FTZ R65, R31.reuse, R56.reuse ;  /* 0x000000381f417220 */ /* 0x0c0fe20000410000 */
[----:B------:R-:W-:Y:S01]  /*14e10*/  FMUL.FTZ R67, R31, R51 ;  /* 0x000000331f437220 */ /* 0x000fe20000410000 */
[C---:B------:R-:W-:Y:S01]  /*14e20*/  FFMA.FTZ R31, R30.reuse, R35, -R63 ;  /* 0x000000231e1f7223 */ /* 0x040fe2000001083f */
[----:B------:R-:W-:Y:S01]  /*14e30*/  FFMA.FTZ R24, R30, R59, R24 ;  /* 0x0000003b1e187223 */ /* 0x000fe20000010018 */
[C---:B------:R-:W-:Y:S01]  /*14e40*/  FFMA.FTZ R30, R32.reuse, R51, -R65 ;  /* 0x00000033201e7223 */ /* 0x040fe20000010841 */
[----:B------:R-:W-:Y:S01]  /*14e50*/  FFMA.FTZ R32, R32, R56, R67 ;  /* 0x0000003820207223 */ /* 0x000fe20000010043 */
[----:B------:R-:W-:Y:S01]  /*14e60*/  F2FP.F16.E4M3.UNPACK_B R56, R53 ;  /* 0x00000035ff38723e */ /* 0x000fe200020006ff */
[----:B------:R-:W-:Y:S01]  /*14e70*/  HADD2.F32 R49, -RZ, R49.H1_H1 ;  /* 0x30000031ff317230 */ /* 0x000fe20000004100 */
[----:B------:R-:W-:Y:S01]  /*14e80*/  F2FP.F16.E4M3.UNPACK_B R59, R61 ;  /* 0x0000003dff3b723e */ /* 0x000fe200020006ff */
[----:B------:R-:W-:-:S02]  /*14e90*/  HADD2.F32 R35, -RZ, R52.H0_H0 ;  /* 0x20000034ff237230 */ /* 0x000fc40000004100 */
[C---:B------:R-:W-:Y:S01]  /*14ea0*/  FMUL.FTZ R63, R47.reuse, R57 ;  /* 0x000000392f3f7220 */ /* 0x040fe20000410000 */
[----:B------:R-:W-:Y:S02]  /*14eb0*/  HADD2.F32 R58, -RZ, R56.H0_H0 ;  /* 0x20000038ff3a7230 */ /* 0x000fe40000004100 */
[----:B------:R-:W-:Y:S01]  /*14ec0*/  FMUL.FTZ R62, R47, R49 ;  /* 0x000000312f3e7220 */ /* 0x000fe20000410000 */
[--C-:B------:R-:W-:Y:S01]  /*14ed0*/  HADD2.F32 R60, -RZ, R59.reuse.H0_H0 ;  /* 0x2000003bff3c7230 */ /* 0x100fe20000004100 */
[----:B------:R-:W-:Y:S01]  /*14ee0*/  F2FP.F16.E4M3.UNPACK_B R5, R26 ;  /* 0x0000001aff05723e */ /* 0x000fe200020006ff */
[----:B------:R-:W-:Y:S02]  /*14ef0*/  HADD2.F32 R46, -RZ, R46.H1_H1 ;  /* 0x3000002eff2e7230 */ /* 0x000fe40000004100 */
[C---:B------:R-:W-:Y:S01]  /*14f00*/  FMUL.FTZ R65, R35.reuse, R58 ;  /* 0x0000003a23417220 */ /* 0x040fe20000410000 */
[----:B------:R-:W-:Y:S02]  /*14f10*/  HADD2.F32 R51, -RZ, R48.H0_H0 ;  /* 0x20000030ff337230 */ /* 0x000fe40000004100 */
[----:B------:R-:W-:Y:S01]  /*14f20*/  FMUL.FTZ R64, R35, R60 ;  /* 0x0000003c23407220 */ /* 0x000fe20000410000 */
[----:B------:R-:W-:-:S02]  /*14f30*/  HADD2.F32 R59, -RZ, R59.H1_H1 ;  /* 0x3000003bff3b7230 */ /* 0x000fc40000004100 */
[C---:B------:R-:W-:Y:S01]  /*14f40*/  FFMA.FTZ R35, R46.reuse, R49, -R63 ;  /* 0x000000312e237223 */ /* 0x040fe2000001083f */
[----:B------:R-:W-:Y:S01]  /*14f50*/  FFMA.FTZ R49, R46, R57, R62 ;  /* 0x000000392e317223 */ /* 0x000fe2000001003e */
[C---:B------:R-:W-:Y:S01]  /*14f60*/  FFMA.FTZ R46, R51.reuse, R60, R65 ;  /* 0x0000003c332e7223 */ /* 0x040fe20000010041 */
[----:B------:R-:W-:Y:S01]  /*14f70*/  HADD2.F32 R57, -RZ, R56.H1_H1 ;  /* 0x30000038ff397230 */ /* 0x000fe20000004100 */
[----:B------:R-:W-:Y:S01]  /*14f80*/  F2FP.F16.E4M3.UNPACK_B R60, R61.H1 ;  /* 0x0000003dff3c723e */ /* 0x000fe200030006ff */
[----:B------:R-:W-:Y:S01]  /*14f90*/  FFMA.FTZ R47, R51, R58, -R64 ;  /* 0x0000003a332f7223 */ /* 0x000fe20000010840 */
[----:B------:R-:W-:Y:S01]  /*14fa0*/  F2FP.F16.E4M3.UNPACK_B R56, R53.H1 ;  /* 0x00000035ff38723e */ /* 0x000fe200030006ff */
[----:B------:R-:W-:Y:S01]  /*14fb0*/  HADD2.F32 R52, -RZ, R52.H1_H1 ;  /* 0x30000034ff347230 */ /* 0x000fe20000004100 */
[----:B------:R-:W-:Y:S01]  /*14fc0*/  F2FP.F16.E4M3.UNPACK_B R26, R26.H1 ;  /* 0x0000001aff1a723e */ /* 0x000fe200030006ff */
[----:B------:R-:W-:Y:S01]  /*14fd0*/  HADD2.F32 R51, -RZ, R48.H1_H1 ;  /* 0x30000030ff337230 */ /* 0x000fe20000004100 */
[----:B------:R-:W-:Y:S01]  /*14fe0*/  F2FP.SATFINITE.E4M3.F32.PACK_AB_MERGE_C R32, R49, R32, RZ ;  /* 0x000000203120723e */ /* 0x000fe200048070ff */
[----:B------:R-:W-:-:S02]  /*14ff0*/  HADD2.F32 R61, -RZ, R60.H0_H0 ;  /* 0x2000003cff3d7230 */ /* 0x000fc40000004100 */
[C---:B------:R-:W-:Y:S01]  /*15000*/  FMUL.FTZ R62, R52.reuse, R59 ;  /* 0x0000003b343e7220 */ /* 0x040fe20000410000 */
[--C-:B------:R-:W-:Y:S02]  /*15010*/  HADD2.F32 R48, -RZ, R55.reuse.H0_H0 ;  /* 0x20000037ff307230 */ /* 0x100fe40000004100 */
[----:B------:R-:W-:Y:S01]  /*15020*/  FMUL.FTZ R52, R52, R57 ;  /* 0x0000003934347220 */ /* 0x000fe20000410000 */
[----:B------:R-:W-:Y:S01]  /*15030*/  HADD2.F32 R58, -RZ, R56.H0_H0 ;  /* 0x20000038ff3a7230 */ /* 0x000fe20000004100 */
[----:B------:R-:W-:Y:S01]  /*15040*/  F2FP.SATFINITE.E4M3.F32.PACK_AB_MERGE_C R25, R24, R25, R32 ;  /* 0x000000191819723e */ /* 0x000fe20004807020 */
[----:B------:R-:W-:Y:S02]  /*15050*/  HADD2.F32 R53, -RZ, R54.H0_H0 ;  /* 0x20000036ff357230 */ /* 0x000fe40000004100 */
[C---:B------:R-:W-:Y:S01]  /*15060*/  FMUL.FTZ R64, R48.reuse, R61 ;  /* 0x0000003d30407220 */ /* 0x040fe20000410000 */
[----:B------:R-:W-:Y:S02]  /*15070*/  HADD2.F32 R63, -RZ, R60.H1_H1 ;  /* 0x3000003cff3f7230 */ /* 0x000fe40000004100 */
[-C--:B------:R-:W-:Y:S01]  /*15080*/  FMUL.FTZ R66, R48, R58.reuse ;  /* 0x0000003a30427220 */ /* 0x080fe20000410000 */
        /* <DEDUP_REMOVED lines=19> */
[----:B------:R-:W-:Y:S02]  /*151c0*/  HADD2.F32 R50, -RZ, R50.H1_H1 ;  /* 0x30000032ff327230 */ /* 0x000fe40000004100 */
[C---:B------:R-:W-:Y:S01]  /*151d0*/  FFMA.FTZ R56, R57.reuse, R60, -R56 ;  /* 0x0000003c39387223 */ /* 0x040fe20000010838 */
[----:B------:R-:W-:Y:S02]  /*151e0*/  HADD2.F32 R59, -RZ, R58.H1_H1 ;  /* 0x3000003aff3b7230 */ /* 0x000fe40000004100 */
[----:B------:R-:W-:Y:S01]  /*151f0*/  FFMA.FTZ R54, R54, R63, R64 ;  /* 0x0000003f36367223 */ /* 0x000fe20000010040 */
        /* <DEDUP_REMOVED lines=19> */
[----:B------:R-:W-:Y:S01]  /*15330*/  HADD2.F32 R27, -RZ, R27.H1_H1 ;  /* 0x3000001bff1b7230 */ /* 0x000fe20000004100 */
[----:B------:R-:W-:Y:S01]  /*15340*/  F2FP.F16.E4M3.UNPACK_B R45, R4.H1 ;  /* 0x00000004ff2d723e */ /* 0x000fe200030006ff */
[C---:B------:R-:W-:Y:S01]  /*15350*/  FMUL.FTZ R64, R33.reuse, R60 ;  /* 0x0000003c21407220 */ /* 0x040fe20000410000 */
        /* <DEDUP_REMOVED lines=8> */
[----:B------:R-:W-:Y:S01]  /*153e0*/  HADD2.F32 R45, -RZ, R45.H1_H1 ;  /* 0x3000002dff2d7230 */ /* 0x000fe20000004100 */
[----:B------:R-:W-:Y:S01]  /*153f0*/  F2FP.F16.E4M3.UNPACK_B R28, R28 ;  /* 0x0000001cff1c723e */ /* 0x000fe200020006ff */
        /* <DEDUP_REMOVED lines=8> */
[----:B------:R-:W-:Y:S01]  /*15480*/  F2FP.SATFINITE.E4M3.F32.PACK_AB_MERGE_C R57, R66, R57, RZ ;  /* 0x000000394239723e */ /* 0x000fe200048070ff */
[C---:B------:R-:W-:Y:S01]  /*15490*/  FFMA.FTZ R50, R27.reuse, R50, -R44 ;  /* 0x000000321b327223 */ /* 0x040fe2000001082c */
[----:B------:R-:W-:Y:S01]  /*154a0*/  FFMA.FTZ R64, R27, R58, R64 ;  /* 0x0000003a1b407223 */ /* 0x000fe20000010040 */
[C---:B------:R-:W-:Y:S01]  /*154b0*/  FFMA.FTZ R65, R26.reuse, R33, -R29 ;  /* 0x000000211a417223 */ /* 0x040fe2000001081d */
[----:B------:R-:W-:Y:S01]  /*154c0*/  FFMA.FTZ R45, R26, R45, R34 ;  /* 0x0000002d1a2d7223 */ /* 0x000fe20000010022 */
[----:B------:R-:W-:Y:S01]  /*154d0*/  HADD2.F32 R29, -RZ, R4.H0_H0 ;  /* 0x20000004ff1d7230 */ /* 0x000fe20000004100 */
[----:B------:R-:W-:Y:S01]  /*154e0*/  F2FP.SATFINITE.E4M3.F32.PACK_AB_MERGE_C R24, R60, R59, R57 ;  /* 0x0000003b3c18723e */ /* 0x000fe20004807039 */
[----:B------:R-:W-:Y:S01]  /*154f0*/  HADD2.F32 R26, -RZ, R7.H0_H0 ;  /* 0x20000007ff1a7230 */ /* 0x000fe20000004100 */
[----:B------:R-:W-:Y:S01]  /*15500*/  F2FP.SATFINITE.E4M3.F32.PACK_AB_MERGE_C R50, R65, R50, RZ ;  /* 0x000000324132723e */ /* 0x000fe200048070ff */
[----:B------:R-:W-:Y:S01]  /*15510*/  HADD2.F32 R27, -RZ, R28.H0_H0 ;  /* 0x2000001cff1b7230 */ /* 0x000fe20000004100 */
[----:B------:R-:W-:Y:S01]  /*15520*/  F2FP.SATFINITE.E4M3.F32.PACK_AB_MERGE_C R45, R45, R64, RZ ;  /* 0x000000402d2d723e */ /* 0x000fe200048070ff */
[----:B------:R-:W-:-:S02]  /*15530*/  HADD2.F32 R34, -RZ, R4.H1_H1 ;  /* 0x30000004ff227230 */ /* 0x000fc40000004100 */
[C---:B------:R-:W-:Y:S01]  /*15540*/  FMUL.FTZ R33, R26.reuse, R29 ;  /* 0x0000001d1a217220 */ /* 0x040fe20000410000 */
[----:B------:R-:W-:Y:S02]  /*15550*/  HADD2.F32 R7, -RZ, R7.H1_H1 ;  /* 0x30000007ff077230 */ /* 0x000fe40000004100 */
[----:B------:R-:W-:Y:S01]  /*15560*/  FMUL.FTZ R26, R26, R27 ;  /* 0x0000001b1a1a7220 */ /* 0x000fe20000410000 */
[----:B------:R-:W-:Y:S02]  /*15570*/  HADD2.F32 R28, -RZ, R28.H1_H1 ;  /* 0x3000001cff1c7230 */ /* 0x000fe40000004100 */
[--C-:B------:R-:W-:Y:S02]  /*15580*/  HADD2.F32 R4, -RZ, R5.reuse.H0_H0 ;  /* 0x20000005ff047230 */ /* 0x100fe40000004100 */
[C---:B------:R-:W-:Y:S01]  /*15590*/  FMUL.FTZ R44, R7.reuse, R34 ;  /* 0x00000022072c7220 */ /* 0x040fe20000410000 */
[----:B------:R-:W-:Y:S02]  /*155a0*/  HADD2.F32 R5, -RZ, R5.H1_H1 ;  /* 0x30000005ff057230 */ /* 0x000fe40000004100 */
[-C--:B------:R-:W-:Y:S01]  /*155b0*/  FMUL.FTZ R7, R7, R28.reuse ;  /* 0x0000001c07077220 */ /* 0x080fe20000410000 */
[C---:B------:R-:W-:Y:S01]  /*155c0*/  FFMA.FTZ R26, R4.reuse, R29, R26 ;  /* 0x0000001d041a7223 */ /* 0x040fe2000001001a */
[----:B------:R-:W-:Y:S01]  /*155d0*/  FFMA.FTZ R33, R4, R27, -R33 ;  /* 0x0000001b04217223 */ /* 0x000fe20000010821 */
        /* <DEDUP_REMOVED lines=12> */
[----:B------:R2:W-:Y:S04]  /*156a0*/  STS.128 [R68+0x20400], R4 ;  /* 0x0204000444007388 */ /* 0x0005e80000000c00 */
[----:B------:R2:W-:Y:S02]  /*156b0*/  STS.128 [R3+0x20400], R24 ;  /* 0x0204001803007388 */ /* 0x0005e40000000c00 */
.L_x_2627:
[----:B------:R-:W-:Y:S05]  /*156c0*/  BSYNC B1 ;  /* 0x0000000000017941 */ /* 0x000fea0003800000 */
.L_x_2626:
[----:B------:R-:W-:Y:S04]  /*156d0*/  BSSY B1, `(.L_x_2628) ;  /* 0x0000109000017945 */ /* 0x000fe80003800000 */
[----:B------:R-:W-:Y:S05]  /*156e0*/  @P1 BRA `(.L_x_2629) ;  /* 0x00000010001c1947 */ /* 0x000fea0003800000 */
[----:B-----5:R-:W3:Y:S04]  /*156f0*/  LDL R28, [R1+0x70] ;  /* 0x00007000011c7983 */ /* 0x020ee80000100800 */
[----:B------:R-:W4:Y:S01]  /*15700*/  LDL R60, [R1+0x1a8] ;  /* 0x0001a800013c7983 */ /* 0x000f220000100800 */
[----:B012---:R-:W-:Y:S01]  /*15710*/  SHF.R.U32.HI R3, RZ, 0x8, R20 ;  /* 0x00000008ff037819 */ /* 0x007fe20000011614 */
[----:B------:R-:W-:Y:S01]  /*15720*/  VIADD R30, R19, 0x40 ;  /* 0x00000040131e7836 */ /* 0x000fe20000000000 */
[----:B------:R-:W-:Y:S02]  /*15730*/  LOP3.LUT R4, R20, 0xff, RZ, 0xc0, !PT ;  /* 0x000000ff14047812 */ /* 0x000fe400078ec0ff */
[----:B------:R-:W-:Y:S01]  /*15740*/  LOP3.LUT R3, R3, 0xff, RZ, 0xc0, !PT ;  /* 0x000000ff03037812 */ /* 0x000fe200078ec0ff */
[----:B------:R-:W-:Y:S01]  /*15750*/  IMAD.SHL.U32 R30, R30, 0x80, RZ ;  /* 0x000000801e1e7824 */ /* 0x000fe200078e00ff */
[----:B------:R-:W-:-:S02]  /*15760*/  LEA.HI R24, R37, R0, RZ, 0x1c ;  /* 0x0000000025187211 */ /* 0x000fc400078fe0ff */
[----:B------:R-:W-:Y:S02]  /*15770*/  PRMT R29, R3, 0x7604, R4 ;  /* 0x00007604031d7816 */ /* 0x000fe40000000004 */
[----:B------:R-:W-:Y:S01]  /*15780*/  SHF.R.U32.HI R3, RZ, 0x8, R38 ;  /* 0x00000008ff037819 */ /* 0x000fe20000011626 */
[----:B------:R-:W-:Y:S01]  /*15790*/  IMAD.SHL.U32 R26, R24, 0x10, RZ ;  /* 0x00000010181a7824 */ /* 0x000fe200078e00ff */
[----:B------:R-:W-:Y:S02]  /*157a0*/  LOP3.LUT R30, R30, 0x380, RZ, 0xc0, !PT ;  /* 0x000003801e1e7812 */ /* 0x000fe400078ec0ff */
[----:B------:R-:W-:Y:S02]  /*157b0*/  LOP3.LUT R4, R3, 0xff, RZ, 0xc0, !PT ;  /* 0x000000ff03047812 */ /* 0x000fe400078ec0ff */
[----:B------:R-:W-:Y:S01]  /*157c0*/  LOP3.LUT R3, R30, 0x70, R26, 0xf8, !PT ;  /* 0x000000701e037812 */ /* 0x000fe200078ef81a */
[----:B------:R-:W-:Y:S01]  /*157d0*/  VIADD R30, R19, 0x40 ;  /* 0x00000040131e7836 */ /* 0x000fe20000000000 */
[----:B------:R-:W-:-:S02]  /*157e0*/  SHF.R.S32.HI R25, RZ, 0x1f, R24 ;  /* 0x0000001fff197819 */ /* 0x000fc40000011418 */
[----:B------:R-:W-:Y:S01]  /*157f0*/  SHF.R.U32.HI R5, RZ, 0x8, R21 ;  /* 0x00000008ff057819 */ /* 0x000fe20000011615 */
[----:B------:R-:W-:Y:S01]  /*15800*/  IMAD.SHL.U32 R30, R30, 0x80, RZ ;  /* 0x000000801e1e7824 */ /* 0x000fe200078e00ff */
[----:B------:R-:W-:Y:S02]  /*15810*/  LEA.HI R27, R25, R24, RZ, 0x3 ;  /* 0x00000018191b7211 */ /* 0x000fe400078f18ff */
[----:B------:R-:W-:Y:S02]  /*15820*/  SHF.R.U32.HI R24, RZ, 0x8, R40 ;  /* 0x00000008ff187819 */ /* 0x000fe40000011628 */
[----:B------:R-:W-:Y:S01]  /*15830*/  LOP3.LUT R30, R30, 0x380, RZ, 0xc0, !PT ;  /* 0x000003801e1e7812 */ /* 0x000fe200078ec0ff */
[----:B------:R-:W-:Y:S01]  /*15840*/  IMAD.SHL.U32 R27, R27, 0x800, RZ ;  /* 0x000008001b1b7824 */ /* 0x000fe200078e00ff */
[----:B------:R-:W-:Y:S02]  /*15850*/  LOP3.LUT R25, R40, 0xff, RZ, 0xc0, !PT ;  /* 0x000000ff28197812 */ /* 0x000fe400078ec0ff */
[----:B------:R-:W-:-:S02]  /*15860*/  SHF.R.U32.HI R30, RZ, 0x3, R30 ;  /* 0x00000003ff1e7819 */ /* 0x000fc4000001161e */
[----:B------:R-:W-:Y:S02]  /*15870*/  LOP3.LUT R24, R24, 0xff, RZ, 0xc0, !PT ;  /* 0x000000ff18187812 */ /* 0x000fe400078ec0ff */
[----:B------:R-:W-:Y:S02]  /*15880*/  LOP3.LUT R3, R3, R30, RZ, 0x3c, !PT ;  /* 0x0000001e03037212 */ /* 0x000fe400078e3cff */
[----:B------:R-:W-:Y:S02]  /*15890*/  LOP3.LUT R26, R27, 0xffffc000, RZ, 0xc0, !PT ;  /* 0xffffc0001b1a7812 */ /* 0x000fe400078ec0ff */
[----:B------:R-:W-:Y:S02]  /*158a0*/  LOP3.LUT R6, R21, 0xff, RZ, 0xc0, !PT ;  /* 0x000000ff15067812 */ /* 0x000fe400078ec0ff */
[----:B------:R-:W-:Y:S02]  /*158b0*/  LOP3.LUT R5, R5, 0xff, RZ, 0xc0, !PT ;  /* 0x000000ff05057812 */ /* 0x000fe400078ec0ff */
[----:B------:R-:W-:-:S02]  /*158c0*/  PRMT R45, R24, 0x7604, R25 ;  /* 0x00007604182d7816 */ /* 0x000fc40000000019 */
[----:B------:R-:W-:Y:S02]  /*158d0*/  SHF.R.U32.HI R24, RZ, 0x8, R41 ;  /* 0x00000008ff187819 */ /* 0x000fe40000011629 */
[----:B------:R-:W-:Y:S02]  /*158e0*/  PRMT R31, R5, 0x7604, R6 ;  /* 0x00007604051f7816 */ /* 0x000fe40000000006 */
[----:B------:R-:W-:Y:S02]  /*158f0*/  SHF.R.U32.HI R6, RZ, 0x8, R39 ;  /* 0x00000008ff067819 */ /* 0x000fe40000011627 */
[----:B------:R-:W-:Y:S02]  /*15900*/  LOP3.LUT R25, R41, 0xff, RZ, 0xc0, !PT ;  /* 0x000000ff29197812 */ /* 0x000fe400078ec0ff */
[----:B------:R-:W-:Y:S02]  /*15910*/  LOP3.LUT R27, R42, 0xff, RZ, 0xc0, !PT ;  /* 0x000000ff2a1b7812 */ /* 0x000fe400078ec0ff */
[----:B------:R-:W-:-:S02]  /*15920*/  LOP3.LUT R24, R24, 0xff, RZ, 0xc0, !PT ;  /* 0x000000ff18187812 */ /* 0x000fc400078ec0ff */
[----:B------:R-:W-:Y:S02]  /*15930*/  LOP3.LUT R5, R38, 0xff, RZ, 0xc0, !PT ;  /* 0x000000ff26057812 */ /* 0x000fe400078ec0ff */
[----:B------:R-:W-:Y:S02]  /*15940*/  LOP3.LUT R7, R39, 0xff, RZ, 0xc0, !PT ;  /* 0x000000ff27077812 */ /* 0x000fe400078ec0ff */
[----:B------:R-:W-:Y:S02]  /*15950*/  LOP3.LUT R6, R6, 0xff, RZ, 0xc0, !PT ;  /* 0x000000ff06067812 */ /* 0x000fe400078ec0ff */
[----:B------:R-:W-:Y:S02]  /*15960*/  PRMT R47, R24, 0x7604, R25 ;  /* 0x00007604182f7816 */ /* 0x000fe40000000019 */
[----:B------:R-:W-:Y:S02]  /*15970*/  PRMT R33, R4, 0x7604, R5 ;  /* 0x0000760404217816 */ /* 0x000fe40000000005 */
[----:B------:R-:W-:-:S02]  /*15980*/  PRMT R35, R6, 0x7604, R7 ;  /* 0x0000760406237816 */ /* 0x000fc40000000007 */
[----:B------:R-:W-:Y:S02]  /*15990*/  SHF.R.U32.HI R30, RZ, 0x10, R21 ;  /* 0x00000010ff1e7819 */ /* 0x000fe40000011615 */
[----:B------:R-:W-:Y:S02]  /*159a0*/  LOP3.LUT R49, R43, 0xff, RZ, 0xc0, !PT ;  /* 0x000000ff2b317812 */ /* 0x000fe400078ec0ff */
[----:B------:R-:W-:Y:S02]  /*159b0*/  SHF.R.U32.HI R32, RZ, 0x10, R38 ;  /* 0x00000010ff207819 */ /* 0x000fe40000011626 */
[----:B------:R-:W-:Y:S02]  /*159c0*/  LOP3.LUT R30, R30, 0xff, RZ, 0xc0, !PT ;  /* 0x000000ff1e1e7812 */ /* 0x000fe400078ec0ff */
[----:B------:R-:W-:Y:S02]  /*159d0*/  SHF.R.U32.HI R34, RZ, 0x10, R39 ;  /* 0x00000010ff227819 */ /* 0x000fe40000011627 */
[----:B------:R-:W-:-:S02]  /*159e0*/  LOP3.LUT R32, R32, 0xff, RZ, 0xc0, !PT ;  /* 0x000000ff20207812 */ /* 0x000fc400078ec0ff */
[----:B------:R-:W-:Y:S02]  /*159f0*/  PRMT R31, R30, 0x7054, R31 ;  /* 0x000070541e1f7816 */ /* 0x000fe4000000001f */
[----:B------:R-:W-:Y:S02]  /*15a00*/  SHF.R.U32.HI R30, RZ, 0x10, R41 ;  /* 0x00000010ff1e7819 */ /* 0x000fe40000011629 */
[----:B------:R-:W-:Y:S02]  /*15a10*/  LOP3.LUT R34, R34, 0xff, RZ, 0xc0, !PT ;  /* 0x000000ff22227812 */ /* 0x000fe400078ec0ff */
[----:B------:R-:W-:Y:S02]  /*15a20*/  PRMT R33, R32, 0x7054, R33 ;  /* 0x0000705420217816 */ /* 0x000fe40000000021 */
[----:B------:R-:W-:Y:S02]  /*15a30*/  SHF.R.U32.HI R32, RZ, 0x10, R42 ;  /* 0x00000010ff207819 */ /* 0x000fe4000001162a */
[----:B------:R-:W-:-:S02]  /*15a40*/  LOP3.LUT R30, R30, 0xff, RZ, 0xc0, !PT ;  /* 0x000000ff1e1e7812 */ /* 0x000fc400078ec0ff */
[----:B------:R-:W-:Y:S02]  /*15a50*/  PRMT R35, R34, 0x7054, R35 ;  /* 0x0000705422237816 */ /* 0x000fe40000000023 */
[----:B------:R-:W-:Y:S02]  /*15a60*/  SHF.R.U32.HI R34, RZ, 0x10, R43 ;  /* 0x00000010ff227819 */ /* 0x000fe4000001162b */
[----:B------:R-:W-:Y:S02]  /*15a70*/  LOP3.LUT R32, R32, 0xff, RZ, 0xc0, !PT ;  /* 0x000000ff20207812 */ /* 0x000fe400078ec0ff */
[----:B------:R-:W-:Y:S02]  /*15a80*/  LOP3.LUT R34, R34, 0xff, RZ, 0xc0, !PT ;  /* 0x000000ff22227812 */ /* 0x000fe400078ec0ff */
[----:B------:R-:W-:Y:S02]  /*15a90*/  LOP3.LUT R44, R31, 0xff000000, R21, 0xf8, !PT ;  /* 0xff0000001f2c7812 */ /* 0x000fe400078ef815 */
[----:B---3--:R-:W-:-:S02]  /*15aa0*/  IADD3 R3, R3, R26, R28 ;  /* 0x0000001a03037210 */ /* 0x008fc40007ffe01c */
[----:B------:R-:W-:Y:S01]  /*15ab0*/  SHF.R.U32.HI R26, RZ, 0x8, R42 ;  /* 0x00000008ff1a7819 */ /* 0x000fe2000001162a */
[----:B----4-:R-:W0:Y:S02]  /*15ac0*/  LDS.128 R4, [R60+0x20400] ;  /* 0x020400003c047984 */ /* 0x010e240000000c00 */
[----:B------:R-:W-:Y:S01]  /*15ad0*/  IMAD.IADD R3, R18, 0x1, R3 ;  /* 0x0000000112037824 */ /* 0x000fe200078e0203 */
[----:B------:R-:W-:Y:S02]  /*15ae0*/  LOP3.LUT R26, R26, 0xff, RZ, 0xc0, !PT ;  /* 0x000000ff1a1a7812 */ /* 0x000fe400078ec0ff */
[----:B------:R-:W-:Y:S02]  /*15af0*/  SHF.R.U32.HI R28, RZ, 0x8, R43 ;  /* 0x00000008ff1c7819 */ /* 0x000fe4000001162b */
[----:B------:R-:W-:Y:S02]  /*15b00*/  PRMT R51, R26, 0x7604, R27 ;  /* 0x000076041a337816 */ /* 0x000fe4000000001b */
[----:B------:R-:W1:Y:S01]  /*15b10*/  LDS.128 R24, [R3+0x20400] ;  /* 0x0204000003187984 */ /* 0x000e620000000c00 */
[----:B------:R-:W-:-:S02]  /*15b20*/  LOP3.LUT R28, R28, 0xff, RZ, 0xc0, !PT ;  /* 0x000000ff1c1c7812 */ /* 0x000fc400078ec0ff */
[----:B------:R-:W-:Y:S02]  /*15b30*/  PRMT R51, R32, 0x7054, R51 ;  /* 0x0000705420337816 */ /* 0x000fe40000000033 */
[----:B------:R-:W-:Y:S02]  /*15b40*/  PRMT R53, R28, 0x7604, R49 ;  /* 0x000076041c357816 */ /* 0x000fe40000000031 */
[----:B------:R-:W-:Y:S02]  /*15b50*/  SHF.R.U32.HI R28, RZ, 0x10, R20 ;  /* 0x00000010ff1c7819 */ /* 0x000fe40000011614 */
[----:B------:R-:W-:Y:S02]  /*15b60*/  PRMT R49, R30, 0x7054, R47 ;  /* 0x000070541e317816 */ /* 0x000fe4000000002f */
[----:B------:R-:W-:Y:S02]  /*15b70*/  LOP3.LUT R28, R28, 0xff, RZ, 0xc0, !PT ;  /* 0x000000ff1c1c7812 */ /* 0x000fe400078ec0ff */
[----:B------:R-:W-:-:S02]  /*15b80*/  LOP3.LUT R49, R49, 0xff000000, R41, 0xf8, !PT ;  /* 0xff00000031317812 */ /* 0x000fc400078ef829 */
[----:B------:R-:W-:Y:S02]  /*15b90*/  PRMT R29, R28, 0x7054, R29 ;  /* 0x000070541c1d7816 */ /* 0x000fe4000000001d */
[----:B------:R-:W-:Y:S02]  /*15ba0*/  SHF.R.U32.HI R28, RZ, 0x10, R40 ;  /* 0x00000010ff1c7819 */ /* 0x000fe40000011628 */
[----:B------:R-:W-:Y:S02]  /*15bb0*/  PRMT R53, R34, 0x7054, R53 ;  /* 0x0000705422357816 */ /* 0x000fe40000000035 */
[----:B------:R-:W-:Y:S02]  /*15bc0*/  LOP3.LUT R28, R28, 0xff, RZ, 0xc0, !PT ;  /* 0x000000ff1c1c7812 */ /* 0x000fe400078ec0ff */
[----:B------:R-:W-:Y:S02]  /*15bd0*/  LOP3.LUT R21, R51, 0xff000000, R42, 0xf8, !PT ;  /* 0xff00000033157812 */ /* 0x000fe400078ef82a */
[----:B------:R-:W-:-:S02]  /*15be0*/  PRMT R45, R28, 0x7054, R45 ;  /* 0x000070541c2d7816 */ /* 0x000fc4000000002d */
[----:B------:R-:W-:Y:S02]  /*15bf0*/  F2FP.F16.E4M3.UNPACK_B R51, R49 ;  /* 0x00000031ff33723e */ /* 0x000fe400020006ff */
[----:B------:R-:W-:Y:S02]  /*15c00*/  LOP3.LUT R28, R29, 0xff000000, R20, 0xf8, !PT ;  /* 0xff0000001d1c7812 */ /* 0x000fe400078ef814 */
[----:B------:R-:W-:Y:S01]  /*15c10*/  LOP3.LUT R20, R33, 0xff000000, R38, 0xf8, !PT ;  /* 0xff00000021147812 */ /* 0x000fe200078ef826 */
[--C-:B------:R-:W-:Y:S01]  /*15c20*/  HADD2.F32 R52, -RZ, R51.reuse.H0_H0 ;  /* 0x20000033ff347230 */ /* 0x100fe20000004100 */
[----:B------:R-:W-:Y:S01]  /*15c30*/  F2FP.F16.E4M3.UNPACK_B R38, R44 ;  /* 0x0000002cff26723e */ /* 0x000fe200020006ff */
[----:B------:R-:W-:Y:S01]  /*15c40*/  HADD2.F32 R51, -RZ, R51.H1_H1 ;  /* 0x30000033ff337230 */ /* 0x000fe20000004100 */
[-C--:B0-----:R-:W-:Y:S02]  /*15c50*/  F2FP.F16.E4M3.UNPACK_B R30, R5.reuse ;  /* 0x00000005ff1e723e */ /* 0x081fe400020006ff */
[----:B------:R-:W-:Y:S01]  /*15c60*/  F2FP.F16.E4M3.UNPACK_B R33, R5.H1 ;  /* 0x00000005ff21723e */ /* 0x000fe200030006ff */
[----:B------:R-:W-:Y:S01]  /*15c70*/  HADD2.F32 R50, -RZ, R38.H0_H0 ;  /* 0x20000026ff327230 */ /* 0x000fe20000004100 */
[----:B------:R-:W-:Y:S01]  /*15c80*/  LOP3.LUT R47, R35, 0xff000000, R39, 0xf8, !PT ;  /* 0xff000000232f7812 */ /* 0x000fe200078ef827 */
[--C-:B------:R-:W-:Y:S01]  /*15c90*/  HADD2.F32 R31, -RZ, R30.reuse.H0_H0 ;  /* 0x2000001eff1f7230 */ /* 0x100fe20000004100 */
[----:B-1----:R-:W-:Y:S01]  /*15ca0*/  F2FP.F16.E4M3.UNPACK_B R34, R25 ;  /* 0x00000019ff22723e */ /* 0x002fe200020006ff */
[----:B------:R-:W-:Y:S01]  /*15cb0*/  HADD2.F32 R30, -RZ, R30.H1_H1 ;  /* 0x3000001eff1e7230 */ /* 0x000fe20000004100 */
[----:B------:R-:W-:-:S02]  /*15cc0*/  LOP3.LUT R32, R45, 0xff000000, R40, 0xf8, !PT ;  /* 0xff0000002d207812 */ /* 0x000fc400078ef828 */
[-C--:B------:R-:W-:Y:S01]  /*15cd0*/  F2FP.F16.E4M3.UNPACK_B R39, R24.reuse ;  /* 0x00000018ff27723e */ /* 0x080fe200020006ff */
[--C-:B------:R-:W-:Y:S01]  /*15ce0*/  HADD2.F32 R5, -RZ, R34.reuse.H0_H0 ;  /* 0x20000022ff057230 */ /* 0x100fe20000004100 */
[----:B------:R-:W-:Y:S01]  /*15cf0*/  F2FP.F16.E4M3.UNPACK_B R45, R24.H1 ;  /* 0x00000018ff2d723e */ /* 0x000fe200030006ff */
[----:B------:R-:W-:Y:S01]  /*15d00*/  HADD2.F32 R34, -RZ, R34.H1_H1 ;  /* 0x30000022ff227230 */ /* 0x000fe20000004100 */
[----:B------:R-:W-:Y:S02]  /*15d10*/  F2FP.F16.E4M3.UNPACK_B R35, R25.H1 ;  /* 0x00000019ff23723e */ /* 0x000fe400030006ff */
[C---:B------:R-:W-:Y:S01]  /*15d20*/  FMUL.FTZ R24, R5.reuse, R52 ;  /* 0x0000003405187220 */ /* 0x040fe20000410000 */
[----:B------:R-:W-:Y:S01]  /*15d30*/  F2FP.F16.E4M3.UNPACK_B R49, R49.H1 ;  /* 0x00000031ff31723e */ /* 0x000fe200030006ff */
[----:B------:R-:W-:Y:S01]  /*15d40*/  FMUL.FTZ R25, R5, R50 ;  /* 0x0000003205197220 */ /* 0x000fe20000410000 */
[----:B------:R-:W-:Y:S01]  /*15d50*/  F2FP.F16.E4M3.UNPACK_B R44, R44.H1 ;  /* 0x0000002cff2c723e */ /* 0x000fe200030006ff */
[----:B------:R-:W-:Y:S01]  /*15d60*/  FFMA.FTZ R5, R31, R50, -R24 ;  /* 0x000000321f057223 */ /* 0x000fe20000010818 */
[----:B------:R-:W-:Y:S01]  /*15d70*/  LOP3.LUT R53, R53, 0xff000000, R43, 0xf8, !PT ;  /* 0xff00000035357812 */ /* 0x000fe200078ef82b */
[----:B------:R-:W-:-:S02]  /*15d80*/  HADD2.F32 R43, -RZ, R38.H1_H1 ;  /* 0x30000026ff2b7230 */ /* 0x000fc40000004100 */
[C---:B------:R-:W-:Y:S01]  /*15d90*/  FMUL.FTZ R55, R34.reuse, R51 ;  /* 0x0000003322377220 */ /* 0x040fe20000410000 */
[----:B------:R-:W-:Y:S02]  /*15da0*/  HADD2.F32 R50, -RZ, R49.H0_H0 ;  /* 0x20000031ff327230 */ /* 0x000fe40000004100 */
[----:B------:R-:W-:Y:S01]  /*15db0*/  FFMA.FTZ R25, R31, R52, R25 ;  /* 0x000000341f197223 */ /* 0x000fe20000010019 */
[----:B------:R-:W-:Y:S02]  /*15dc0*/  HADD2.F32 R24, -RZ, R35.H0_H0 ;  /* 0x20000023ff187230 */ /* 0x000fe40000004100 */
[----:B------:R-:W-:Y:S01]  /*15dd0*/  FMUL.FTZ R34, R34, R43 ;  /* 0x0000002b22227220 */ /* 0x000fe20000410000 */
[--C-:B------:R-:W-:Y:S01]  /*15de0*/  HADD2.F32 R38, -RZ, R44.reuse.H0_H0 ;  /* 0x2000002cff267230 */ /* 0x100fe20000004100 */
[-C--:B------:R-:W-:Y:S01]  /*15df0*/  F2FP.F16.E4M3.UNPACK_B R41, R7.reuse ;  /* 0x00000007ff29723e */ /* 0x080fe200020006ff */
[----:B------:R-:W-:Y:S01]  /*15e00*/  HADD2.F32 R31, -RZ, R33.H0_H0 ;  /* 0x20000021ff1f7230 */ /* 0x000fe20000004100 */
[----:B------:R-:W-:Y:S01]  /*15e10*/  F2FP.F16.E4M3.UNPACK_B R46, R7.H1 ;  /* 0x00000007ff2e723e */ /* 0x000fe200030006ff */
[C---:B------:R-:W-:Y:S01]  /*15e20*/  FMUL.FTZ R52, R24.reuse, R50 ;  /* 0x0000003218347220 */ /* 0x040fe20000410000 */
[----:B------:R-:W-:Y:S01]  /*15e30*/  F2FP.F16.E4M3.UNPACK_B R29, R4 ;  /* 0x00000004ff1d723e */ /* 0x000fe200020006ff */
[----:B------:R-:W-:Y:S01]  /*15e40*/  FMUL.FTZ R57, R24, R38 ;  /* 0x0000002618397220 */ /* 0x000fe20000410000 */
[----:B------:R-:W-:Y:S01]  /*15e50*/  F2FP.F16.E4M3.UNPACK_B R40, R4.H1 ;  /* 0x00000004ff28723e */ /* 0x000fe200030006ff */
[----:B------:R-:W-:Y:S01]  /*15e60*/  FFMA.FTZ R24, R30, R51, R34 ;  /* 0x000000331e187223 */ /* 0x000fe20000010022 */
[-C--:B------:R-:W-:Y:S01]  /*15e70*/  F2FP.F16.E4M3.UNPACK_B R4, R6.reuse ;  /* 0x00000006ff04723e */ /* 0x080fe200020006ff */
[----:B------:R-:W-:Y:S01]  /*15e80*/  HADD2.F32 R35, -RZ, R35.H1_H1 ;  /* 0x30000023ff237230 */ /* 0x000fe20000004100 */
[----:B------:R-:W-:Y:S01]  /*15e90*/  F2FP.F16.E4M3.UNPACK_B R7, R6.H1 ;  /* 0x00000006ff07723e */ /* 0x000fe200030006ff */
[----:B------:R-:W-:Y:S01]  /*15ea0*/  HADD2.F32 R44, -RZ, R44.H1_H1 ;  /* 0x3000002cff2c7230 */ /* 0x000fe20000004100 */
[-C--:B------:R-:W-:Y:S01]  /*15eb0*/  F2FP.F16.E4M3.UNPACK_B R42, R27.reuse ;  /* 0x0000001bff2a723e */ /* 0x080fe200020006ff */
[--C-:B------:R-:W-:Y:S01]  /*15ec0*/  HADD2.F32 R34, -RZ, R41.reuse.H0_H0 ;  /* 0x20000029ff227230 */ /* 0x100fe20000004100 */
[----:B------:R-:W-:Y:S01]  /*15ed0*/  F2FP.F16.E4M3.UNPACK_B R48, R27.H1 ;  /* 0x0000001bff30723e */ /* 0x000fe200030006ff */
[----:B------:R-:W-:Y:S01]  /*15ee0*/  HADD2.F32 R41, -RZ, R41.H1_H1 ;  /* 0x30000029ff297230 */ /* 0x000fe20000004100 */
[----:B------:R-:W-:-:S02]  /*15ef0*/  F2FP.F16.E4M3.UNPACK_B R6, R26 ;  /* 0x0000001aff06723e */ /* 0x000fc400020006ff */
[----:B------:R-:W-:Y:S01]  /*15f00*/  F2FP.F16.E4M3.UNPACK_B R27, R26.H1 ;  /* 0x0000001aff1b723e */ /* 0x000fe200030006ff */
[----:B------:R-:W-:Y:S01]  /*15f10*/  FFMA.FTZ R26, R30, R43, -R55 ;  /* 0x0000002b1e1a7223 */ /* 0x000fe20000010837 */
[----:B------:R-:W-:Y:S01]  /*15f20*/  F2FP.F16.E4M3.UNPACK_B R51, R53 ;  /* 0x00000035ff33723e */ /* 0x000fe200020006ff */
[C---:B------:R-:W-:Y:S01]  /*15f30*/  FFMA.FTZ R30, R31.reuse, R38, -R52 ;  /* 0x000000261f1e7223 */ /* 0x040fe20000010834 */
[----:B------:R-:W-:Y:S01]  /*15f40*/  F2FP.F16.E4M3.UNPACK_B R43, R47 ;  /* 0x0000002fff2b723e */ /* 0x000fe200020006ff */
[----:B------:R-:W-:Y:S01]  /*15f50*/  FFMA.FTZ R31, R31, R50, R57 ;  /* 0x000000321f1f7223 */ /* 0x000fe20000010039 */
[----:B------:R-:W-:Y:S01]  /*15f60*/  HADD2.F32 R50, -RZ, R49.H1_H1 ;  /* 0x30000031ff327230 */ /* 0x000fe20000004100 */
[----:B------:R-:W-:Y:S01]  /*15f70*/  F2FP.F16.E4M3.UNPACK_B R54, R53.H1 ;  /* 0x00000035ff36723e */ /* 0x000fe200030006ff */
[----:B------:R-:W-:Y:S01]  /*15f80*/  HADD2.F32 R38, -RZ, R33.H1_H1 ;  /* 0x30000021ff267230 */ /* 0x000fe20000004100 */
[----:B------:R-:W-:Y:S01]  /*15f90*/  F2FP.F16.E4M3.UNPACK_B R47, R47.H1 ;  /* 0x0000002fff2f723e */ /* 0x000fe200030006ff */
[----:B------:R-:W-:-:S02]  /*15fa0*/  HADD2.F32 R52, -RZ, R51.H0_H0 ;  /* 0x20000033ff347230 */ /* 0x000fc40000004100 */
[C---:B------:R-:W-:Y:S01]  /*15fb0*/  FMUL.FTZ R55, R35.reuse, R50 ;  /* 0x0000003223377220 */ /* 0x040fe20000410000 */
[--C-:B------:R-:W-:Y:S02]  /*15fc0*/  HADD2.F32 R33, -RZ, R42.reuse.H0_H0 ;  /* 0x2000002aff217230 */ /* 0x100fe40000004100 */
[----:B------:R-:W-:Y:S01]  /*15fd0*/  FMUL.FTZ R35, R35, R44 ;  /* 0x0000002c23237220 */ /* 0x000fe20000410000 */
[----:B------:R-:W-:Y:S02]  /*15fe0*/  HADD2.F32 R49, -RZ, R43.H0_H0 ;  /* 0x2000002bff317230 */ /* 0x000fe40000004100 */
[----:B------:R-:W-:Y:S02]  /*15ff0*/  HADD2.F32 R51, -RZ, R51.H1_H1 ;  /* 0x30000033ff337230 */ /* 0x000fe40000004100 */
[C---:B------:R-:W-:Y:S01]  /*16000*/  FMUL.FTZ R57, R33.reuse, R52 ;  /* 0x0000003421397220 */ /* 0x040fe20000410000 */
[----:B------:R-:W-:Y:S02]  /*16010*/  HADD2.F32 R42, -RZ, R42.H1_H1 ;  /* 0x3000002aff2a7230 */ /* 0x000fe40000004100 */
[-C--:B------:R-:W-:Y:S01]  /*16020*/  FMUL.FTZ R59, R33, R49.reuse ;  /* 0x00000031213b7220 */ /* 0x080fe20000410000 */
[C---:B------:R-:W-:Y:S01]  /*16030*/  FFMA.FTZ R33, R38.reuse, R44, -R55 ;  /* 0x0000002c26217223 */ /* 0x040fe20000010837 */
[----:B------:R-:W-:Y:S01]  /*16040*/  FFMA.FTZ R38, R38, R50, R35 ;  /* 0x0000003226267223 */ /* 0x000fe20000010023 */
[C---:B------:R-:W-:Y:S01]  /*16050*/  FFMA.FTZ R35, R34.reuse, R49, -R57 ;  /* 0x0000003122237223 */ /* 0x040fe20000010839 */
[----:B------:R-:W-:Y:S01]  /*16060*/  FFMA.FTZ R34, R34, R52, R59 ;  /* 0x0000003422227223 */ /* 0x000fe2000001003b */
[----:B------:R-:W-:-:S02]  /*16070*/  HADD2.F32 R49, -RZ, R43.H1_H1 ;  /* 0x3000002bff317230 */ /* 0x000fc40000004100 */
[C---:B------:R-:W-:Y:S01]  /*16080*/  FMUL.FTZ R56, R42.reuse, R51 ;  /* 0x000000332a387220 */ /* 0x040fe20000410000 */
[----:B------:R-:W-:Y:S01]  /*16090*/  HADD2.F32 R52, -RZ, R54.H0_H0 ;  /* 0x20000036ff347230 */ /* 0x000fe20000004100 */
[----:B------:R-:W-:Y:S01]  /*160a0*/  F2FP.SATFINITE.E4M3.F32.PACK_AB_MERGE_C R30, R33, R30, RZ ;  /* 0x0000001e211e723e */ /* 0x000fe200048070ff */
[----:B------:R-:W-:Y:S02]  /*160b0*/  HADD2.F32 R43, -RZ, R48.H0_H0 ;  /* 0x20000030ff2b7230 */ /* 0x000fe40000004100 */
[-C--:B------:R-:W-:Y:S01]  /*160c0*/  FMUL.FTZ R58, R42, R49.reuse ;  /* 0x000000312a3a7220 */ /* 0x080fe20000410000 */
[----:B------:R-:W-:Y:S02]  /*160d0*/  HADD2.F32 R50, -RZ, R47.H0_H0 ;  /* 0x2000002fff327230 */ /* 0x000fe40000004100 */
[----:B------:R-:W-:Y:S01]  /*160e0*/  FFMA.FTZ R42, R41, R49, -R56 ;  /* 0x00000031292a7223 */ /* 0x000fe20000010838 */
[----:B------:R-:W-:Y:S02]  /*160f0*/  HADD2.F32 R44, -RZ, R46.H0_H0 ;  /* 0x2000002eff2c7230 */ /* 0x000fe40000004100 */
[----:B------:R-:W-:Y:S01]  /*16100*/  FMUL.FTZ R53, R43, R52 ;  /* 0x000000342b357220 */ /* 0x000fe20000410000 */
[----:B------:R-:W-:-:S02]  /*16110*/  HADD2.F32 R54, -RZ, R54.H1_H1 ;  /* 0x30000036ff367230 */ /* 0x000fc40000004100 */
[-C--:B------:R-:W-:Y:S01]  /*16120*/  FMUL.FTZ R55, R43, R50.reuse ;  /* 0x000000322b377220 */ /* 0x080fe20000410000 */
[----:B------:R-:W-:Y:S02]  /*16130*/  HADD2.F32 R49, -RZ, R48.H1_H1 ;  /* 0x30000030ff317230 */ /* 0x000fe40000004100 */
[C---:B------:R-:W-:Y:S01]  /*16140*/  FFMA.FTZ R43, R44.reuse, R50, -R53 ;  /* 0x000000322c2b7223 */ /* 0x040fe20000010835 */
[----:B------:R-:W-:Y:S01]  /*16150*/  F2FP.F16.E4M3.UNPACK_B R53, R32.H1 ;  /* 0x00000020ff35723e */ /* 0x000fe200030006ff */
[----:B------:R-:W-:Y:S01]  /*16160*/  FFMA.FTZ R44, R44, R52, R55 ;  /* 0x000000342c2c7223 */ /* 0x000fe20000010037 */
[----:B------:R-:W-:Y:S01]  /*16170*/  F2FP.F16.E4M3.UNPACK_B R50, R28.H1 ;  /* 0x0000001cff32723e */ /* 0x000fe200030006ff */
[----:B------:R-:W-:Y:S02]  /*16180*/  HADD2.F32 R52, -RZ, R47.H1_H1 ;  /* 0x3000002fff347230 */ /* 0x000fe40000004100 */
[----:B------:R-:W-:Y:S01]  /*16190*/  FFMA.FTZ R41, R41, R51, R58 ;  /* 0x0000003329297223 */ /* 0x000fe2000001003a */
[----:B------:R-:W-:-:S02]  /*161a0*/  HADD2.F32 R55, -RZ, R53.H0_H0 ;  /* 0x20000035ff377230 */ /* 0x000fc40000004100 */
[C---:B------:R-:W-:Y:S01]  /*161b0*/  FMUL.FTZ R56, R49.reuse, R54 ;  /* 0x0000003631387220 */ /* 0x040fe20000410000 */
[----:B------:R-:W-:Y:S02]  /*161c0*/  HADD2.F32 R48, -RZ, R45.H0_H0 ;  /* 0x2000002dff307230 */ /* 0x000fe40000004100 */
[----:B------:R-:W-:Y:S01]  /*161d0*/  FMUL.FTZ R57, R49, R52 ;  /* 0x0000003431397220 */ /* 0x000fe20000410000 */
[----:B------:R-:W-:Y:S01]  /*161e0*/  HADD2.F32 R51, -RZ, R50.H0_H0 ;  /* 0x20000032ff337230 */ /* 0x000fe20000004100 */
[----:B------:R-:W-:Y:S01]  /*161f0*/  F2FP.SATFINITE.E4M3.F32.PACK_AB_MERGE_C R31, R38, R31, RZ ;  /* 0x0000001f261f723e */ /* 0x000fe200048070ff */
[----:B------:R-:W-:Y:S02]  /*16200*/  HADD2.F32 R47, -RZ, R46.H1_H1 ;  /* 0x3000002eff2f7230 */ /* 0x000fe40000004100 */
[C---:B------:R-:W-:Y:S01]  /*16210*/  FMUL.FTZ R49, R48.reuse, R55 ;  /* 0x0000003730317220 */ /* 0x040fe20000410000 */
[----:B------:R-:W-:Y:S02]  /*16220*/  HADD2.F32 R46, -RZ, R40.H0_H0 ;  /* 0x20000028ff2e7230 */ /* 0x000fe40000004100 */
[----:B------:R-:W-:Y:S01]  /*16230*/  FMUL.FTZ R48, R48, R51 ;  /* 0x0000003330307220 */ /* 0x000fe20000410000 */
[----:B------:R-:W-:-:S02]  /*16240*/  HADD2.F32 R53, -RZ, R53.H1_H1 ;  /* 0x30000035ff357230 */ /* 0x000fc40000004100 */
[C---:B------:R-:W-:Y:S01]  /*16250*/  FFMA.FTZ R58, R47.reuse, R52, -R56 ;  /* 0x000000342f3a7223 */ /* 0x040fe20000010838 */
[----:B------:R-:W-:Y:S01]  /*16260*/  FFMA.FTZ R59, R47, R54, R57 ;  /* 0x000000362f3b7223 */ /* 0x000fe20000010039 */
[C---:B------:R-:W-:Y:S01]  /*16270*/  FFMA.FTZ R52, R46.reuse, R51, -R49 ;  /* 0x000000332e347223 */ /* 0x040fe20000010831 */
[----:B------:R-:W-:Y:S01]  /*16280*/  FFMA.FTZ R55, R46, R55, R48 ;  /* 0x000000372e377223 */ /* 0x000fe20000010030 */
[----:B------:R-:W-:Y:S01]  /*16290*/  HADD2.F32 R45, -RZ, R45.H1_H1 ;  /* 0x3000002dff2d7230 */ /* 0x000fe20000004100 */
[----:B------:R-:W-:Y:S01]  /*162a0*/  F2FP.F16.E4M3.UNPACK_B R47, R32 ;  /* 0x00000020ff2f723e */ /* 0x000fe200020006ff */
[----:B------:R-:W-:Y:S01]  /*162b0*/  HADD2.F32 R50, -RZ, R50.H1_H1 ;  /* 0x30000032ff327230 */ /* 0x000fe20000004100 */
[----:B------:R-:W-:Y:S01]  /*162c0*/  F2FP.F16.E4M3.UNPACK_B R46, R28 ;  /* 0x0000001cff2e723e */ /* 0x000fe200020006ff */
[----:B------:R-:W-:Y:S02]  /*162d0*/  HADD2.F32 R40, -RZ, R40.H1_H1 ;  /* 0x30000028ff287230 */ /* 0x000fe40000004100 */
[----:B------:R-:W-:Y:S01]  /*162e0*/  FMUL.FTZ R51, R45, R53 ;  /* 0x000000352d337220 */ /* 0x000fe20000410000 */
[----:B------:R-:W-:-:S02]  /*162f0*/  HADD2.F32 R49, -RZ, R47.H0_H0 ;  /* 0x2000002fff317230 */ /* 0x000fc40000004100 */
[-C--:B------:R-:W-:Y:S01]  /*16300*/  FMUL.FTZ R28, R45, R50.reuse ;  /* 0x000000322d1c7220 */ /* 0x080fe20000410000 */
[----:B------:R-:W-:Y:S02]  /*16310*/  HADD2.F32 R32, -RZ, R39.H0_H0 ;  /* 0x20000027ff207230 */ /* 0x000fe40000004100 */
[C---:B------:R-:W-:Y:S01]  /*16320*/  FFMA.FTZ R57, R40.reuse, R50, -R51 ;  /* 0x0000003228397223 */ /* 0x040fe20000010833 */
[----:B------:R-:W-:Y:S02]  /*16330*/  HADD2.F32 R45, -RZ, R46.H0_H0 ;  /* 0x2000002eff2d7230 */ /* 0x000fe40000004100 */
[----:B------:R-:W-:Y:S01]  /*16340*/  FFMA.FTZ R54, R40, R53, R28 ;  /* 0x0000003528367223 */ /* 0x000fe2000001001c */
[----:B------:R-:W-:Y:S02]  /*16350*/  HADD2.F32 R28, -RZ, R29.H0_H0 ;  /* 0x2000001dff1c7230 */ /* 0x000fe40000004100 */
[----:B------:R-:W-:Y:S01]  /*16360*/  FMUL.FTZ R51, R32, R49 ;  /* 0x0000003120337220 */ /* 0x000fe20000410000 */
[----:B------:R-:W-:-:S02]  /*16370*/  HADD2.F32 R40, -RZ, R47.H1_H1 ;  /* 0x3000002fff287230 */ /* 0x000fc40000004100 */
[-C--:B------:R-:W-:Y:S01]  /*16380*/  FMUL.FTZ R47, R32, R45.reuse ;  /* 0x0000002d202f7220 */ /* 0x080fe20000410000 */
[----:B------:R-:W-:Y:S02]  /*16390*/  HADD2.F32 R39, -RZ, R39.H1_H1 ;  /* 0x30000027ff277230 */ /* 0x000fe40000004100 */
[C---:B------:R-:W-:Y:S01]  /*163a0*/  FFMA.FTZ R51, R28.reuse, R45, -R51 ;  /* 0x0000002d1c337223 */ /* 0x040fe20000010833 */
[----:B------:R-:W-:Y:S02]  /*163b0*/  HADD2.F32 R46, -RZ, R46.H1_H1 ;  /* 0x3000002eff2e7230 */ /* 0x000fe40000004100 */
[----:B------:R-:W-:Y:S01]  /*163c0*/  FFMA.FTZ R47, R28, R49, R47 ;  /* 0x000000311c2f7223 */ /* 0x000fe2000001002f */
[----:B------:R-:W-:Y:S01]  /*163d0*/  HADD2.F32 R29, -RZ, R29.H1_H1 ;  /* 0x3000001dff1d7230 */ /* 0x000fe20000004100 */
[----:B------:R-:W-:Y:S01]  /*163e0*/  F2FP.F16.E4M3.UNPACK_B R45, R21.H1 ;  /* 0x00000015ff2d723e */ /* 0x000fe200030006ff */
[C---:B------:R-:W-:Y:S01]  /*163f0*/  FMUL.FTZ R32, R39.reuse, R40 ;  /* 0x0000002827207220 */ /* 0x040fe20000410000 */
[----:B------:R-:W-:Y:S01]  /*16400*/  F2FP.F16.E4M3.UNPACK_B R28, R20.H1 ;  /* 0x00000014ff1c723e */ /* 0x000fe200030006ff */
[----:B------:R-:W-:Y:S01]  /*16410*/  FMUL.FTZ R49, R39, R46 ;  /* 0x0000002e27317220 */ /* 0x000fe20000410000 */
[----:B------:R-:W-:Y:S01]  /*16420*/  F2FP.F16.E4M3.UNPACK_B R20, R20 ;  /* 0x00000014ff14723e */ /* 0x000fe200020006ff */
[----:B------:R-:W-:Y:S01]  /*16430*/  FFMA.FTZ R48, R29, R46, -R32 ;  /* 0x0000002e1d307223 */ /* 0x000fe20000010820 */
[----:B------:R-:W-:-:S02]  /*16440*/  HADD2.F32 R39, -RZ, R45.H0_H0 ;  /* 0x2000002dff277230 */ /* 0x000fc40000004100 */
[----:B------:R-:W-:Y:S01]  /*16450*/  FFMA.FTZ R50, R29, R40, R49 ;  /* 0x000000281d327223 */ /* 0x000fe20000010031 */
[----:B------:R-:W-:Y:S01]  /*16460*/  HADD2.F32 R32, -RZ, R27.H0_H0 ;  /* 0x2000001bff207230 */ /* 0x000fe20000004100 */
[----:B------:R-:W-:Y:S01]  /*16470*/  F2FP.SATFINITE.E4M3.F32.PACK_AB_MERGE_C R54, R54, R55, RZ ;  /* 0x000000373636723e */ /* 0x000fe200048070ff */
[--C-:B------:R-:W-:Y:S01]  /*16480*/  HADD2.F32 R29, -RZ, R28.reuse.H0_H0 ;  /* 0x2000001cff1d7230 */ /* 0x100fe20000004100 */
[----:B------:R-:W-:Y:S01]  /*16490*/  F2FP.SATFINITE.E4M3.F32.PACK_AB_MERGE_C R5, R26, R5, R30 ;  /* 0x000000051a05723e */ /* 0x000fe2000480701e */
[----:B------:R-:W-:Y:S02]  /*164a0*/  HADD2.F32 R40, -RZ, R28.H1_H1 ;  /* 0x3000001cff287230 */ /* 0x000fe40000004100 */
[----:B------:R-:W-:Y:S01]  /*164b0*/  FMUL.FTZ R49, R32, R39 ;  /* 0x0000002720317220 */ /* 0x000fe20000410000 */
[----:B------:R-:W-:Y:S01]  /*164c0*/  HADD2.F32 R28, -RZ, R7.H0_H0 ;  /* 0x20000007ff1c7230 */ /* 0x000fe20000004100 */
[----:B------:R-:W-:Y:S01]  /*164d0*/  F2FP.SATFINITE.E4M3.F32.PACK_AB_MERGE_C R25, R24, R25, R31 ;  /* 0x000000191819723e */ /* 0x000fe2000480701f */
[----:B------:R-:W-:-:S02]  /*164e0*/  HADD2.F32 R46, -RZ, R45.H1_H1 ;  /* 0x3000002dff2e7230 */ /* 0x000fc40000004100 */
[-C--:B------:R-:W-:Y:S01]  /*164f0*/  FMUL.FTZ R45, R32, R29.reuse ;  /* 0x0000001d202d7220 */ /* 0x080fe20000410000 */
[----:B------:R-:W-:Y:S02]  /*16500*/  HADD2.F32 R27, -RZ, R27.H1_H1 ;  /* 0x3000001bff1b7230 */ /* 0x000fe40000004100 */
        /* <DEDUP_REMOVED lines=11> */
[----:B------:R-:W-:Y:S01]  /*165c0*/  HADD2.F32 R29, -RZ, R28.H0_H0 ;  /* 0x2000001cff1d7230 */ /* 0x000fe20000004100 */
[----:B------:R-:W-:Y:S01]  /*165d0*/  F2FP.SATFINITE.E4M3.F32.PACK_AB_MERGE_C R49, R56, R49, RZ ;  /* 0x000000313831723e */ /* 0x000fe200048070ff */
[----:B------:R-:W-:Y:S01]  /*165e0*/  HADD2.F32 R7, -RZ, R6.H0_H0 ;  /* 0x20000006ff077230 */ /* 0x000fe20000004100 */
        /* <DEDUP_REMOVED lines=23> */
.L_x_2629:
[----:B------:R-:W-:Y:S05]  /*16760*/  BSYNC B1 ;  /* 0x0000000000017941 */ /* 0x000fea0003800000 */
.L_x_2628:
[----:B------:R-:W-:Y:S05]  /*16770*/  @P0 BRA `(.L_x_2613) ;  /* 0x0000000c00fc0947 */ /* 0x000fea0003800000 */
[----:B-123--:R-:W2:Y:S04]  /*16780*/  LDL R24, [R1+0x6c] ;  /* 0x00006c0001187983 */ /* 0x00eea80000100800 */
[----:B------:R-:W3:Y:S01]  /*16790*/  LDL R49, [R1+0x1a4] ;  /* 0x0001a40001317983 */ /* 0x000ee20000100800 */
[----:B0----5:R-:W-:Y:S01]  /*167a0*/  SHF.R.U32.HI R3, RZ, 0x8, R12 ;  /* 0x00000008ff037819 */ /* 0x021fe2000001160c */
[----:B------:R-:W-:Y:S01]  /*167b0*/  VIADD R25, R19, 0x60 ;  /* 0x0000006013197836 */ /* 0x000fe20000000000 */
[----:B------:R-:W-:Y:S02]  /*167c0*/  LEA.HI R37, R37, R0, RZ, 0x1c ;  /* 0x0000000025257211 */ /* 0x000fe400078fe0ff */
[----:B------:R-:W-:Y:S01]  /*167d0*/  LOP3.LUT R0, R12, 0xff, RZ, 0xc0, !PT ;  /* 0x000000ff0c007812 */ /* 0x000fe200078ec0ff */
[----:B------:R-:W-:Y:S01]  /*167e0*/  IMAD.SHL.U32 R25, R25, 0x80, RZ ;  /* 0x0000008019197824 */ /* 0x000fe200078e00ff */
[----:B------:R-:W-:-:S02]  /*167f0*/  SHF.R.U32.HI R7, RZ, 0x8, R14 ;  /* 0x00000008ff077819 */ /* 0x000fc4000001160e */
[----:B------:R-:W-:Y:S02]  /*16800*/  LOP3.LUT R3, R3, 0xff, RZ, 0xc0, !PT ;  /* 0x000000ff03037812 */ /* 0x000fe400078ec0ff */
[----:B------:R-:W-:Y:S02]  /*16810*/  LOP3.LUT R6, R14, 0xff, RZ, 0xc0, !PT ;  /* 0x000000ff0e067812 */ /* 0x000fe400078ec0ff */
[----:B------:R-:W-:Y:S02]  /*16820*/  LOP3.LUT R7, R7, 0xff, RZ, 0xc0, !PT ;  /* 0x000000ff07077812 */ /* 0x000fe400078ec0ff */
[----:B------:R-:W-:Y:S02]  /*16830*/  PRMT R21, R3, 0x7604, R0 ;  /* 0x0000760403157816 */ /* 0x000fe40000000000 */
[----:B------:R-:W-:Y:S02]  /*16840*/  SHF.R.S32.HI R0, RZ, 0x1f, R37 ;  /* 0x0000001fff007819 */ /* 0x000fe40000011425 */
[----:B------:R-:W-:-:S02]  /*16850*/  PRMT R29, R7, 0x7604, R6 ;  /* 0x00007604071d7816 */ /* 0x000fc40000000006 */
[----:B------:R-:W-:Y:S02]  /*16860*/  LEA.HI R7, R0, R37, RZ, 0x3 ;  /* 0x0000002500077211 */ /* 0x000fe400078f18ff */
[----:B------:R-:W-:Y:S02]  /*16870*/  SHF.L.U32 R0, R37, 0x4, RZ ;  /* 0x0000000425007819 */ /* 0x000fe400000006ff */
[----:B------:R-:W-:Y:S01]  /*16880*/  LOP3.LUT R25, R25, 0x380, RZ, 0xc0, !PT ;  /* 0x0000038019197812 */ /* 0x000fe200078ec0ff */
[----:B------:R-:W-:Y:S01]  /*16890*/  IMAD.SHL.U32 R7, R7, 0x800, RZ ;  /* 0x0000080007077824 */ /* 0x000fe200078e00ff */
[----:B------:R-:W-:Y:S02]  /*168a0*/  SHF.R.U32.HI R5, RZ, 0x8, R13 ;  /* 0x00000008ff057819 */ /* 0x000fe4000001160d */
[----:B------:R-:W-:Y:S01]  /*168b0*/  LOP3.LUT R0, R25, 0x70, R0, 0xf8, !PT ;  /* 0x0000007019007812 */ /* 0x000fe200078ef800 */
[----:B------:R-:W-:Y:S01]  /*168c0*/  VIADD R25, R19, 0x60 ;  /* 0x0000006013197836 */ /* 0x000fe20000000000 */
[----:B------:R-:W-:-:S02]  /*168d0*/  LOP3.LUT R4, R13, 0xff, RZ, 0xc0, !PT ;  /* 0x000000ff0d047812 */ /* 0x000fc400078ec0ff */
[----:B------:R-:W-:Y:S01]  /*168e0*/  LOP3.LUT R5, R5, 0xff, RZ, 0xc0, !PT ;  /* 0x000000ff05057812 */ /* 0x000fe200078ec0ff */
[----:B------:R-:W-:Y:S01]  /*168f0*/  IMAD.SHL.U32 R25, R25, 0x80, RZ ;  /* 0x0000008019197824 */ /* 0x000fe200078e00ff */
[----:B------:R-:W-:Y:S02]  /*16900*/  LOP3.LUT R3, R15, 0xff, RZ, 0xc0, !PT ;  /* 0x000000ff0f037812 */ /* 0x000fe400078ec0ff */
[----:B------:R-:W-:Y:S02]  /*16910*/  PRMT R20, R5, 0x7604, R4 ;  /* 0x0000760405147816 */ /* 0x000fe40000000004 */
[----:B------:R-:W-:Y:S02]  /*16920*/  LOP3.LUT R25, R25, 0x380, RZ, 0xc0, !PT ;  /* 0x0000038019197812 */ /* 0x000fe400078ec0ff */
[----:B------:R-:W-:Y:S02]  /*16930*/  SHF.R.U32.HI R4, RZ, 0x8, R15 ;  /* 0x00000008ff047819 */ /* 0x000fe4000001160f */
[----:B------:R-:W-:-:S02]  /*16940*/  SHF.R.U32.HI R25, RZ, 0x3, R25 ;  /* 0x00000003ff197819 */ /* 0x000fc40000011619 */
[----:B------:R-:W-:Y:S02]  /*16950*/  LOP3.LUT R4, R4, 0xff, RZ, 0xc0, !PT ;  /* 0x000000ff04047812 */ /* 0x000fe400078ec0ff */
[----:B------:R-:W-:Y:S02]  /*16960*/  LOP3.LUT R0, R0, R25, RZ, 0x3c, !PT ;  /* 0x0000001900007212 */ /* 0x000fe400078e3cff */
[----:B------:R-:W-:Y:S02]  /*16970*/  LOP3.LUT R25, R7, 0xffffc000, RZ, 0xc0, !PT ;  /* 0xffffc00007197812 */ /* 0x000fe400078ec0ff */
[----:B------:R-:W-:Y:S02]  /*16980*/  PRMT R28, R4, 0x7604, R3 ;  /* 0x00007604041c7816 */ /* 0x000fe40000000003 */
[----:B------:R-:W-:Y:S02]  /*16990*/  SHF.R.U32.HI R6, RZ, 0x8, R8 ;  /* 0x00000008ff067819 */ /* 0x000fe40000011608 */
[----:B------:R-:W-:-:S02]  /*169a0*/  LOP3.LUT R5, R8, 0xff, RZ, 0xc0, !PT ;  /* 0x000000ff08057812 */ /* 0x000fc400078ec0ff */
[----:B------:R-:W-:Y:S02]  /*169b0*/  LOP3.LUT R6, R6, 0xff, RZ, 0xc0, !PT ;  /* 0x000000ff06067812 */ /* 0x000fe400078ec0ff */
[----:B------:R-:W-:Y:S02]  /*169c0*/  SHF.R.U32.HI R32, RZ, 0x8, R10 ;  /* 0x00000008ff207819 */ /* 0x000fe4000001160a */
[----:B------:R-:W-:Y:S02]  /*169d0*/  PRMT R33, R6, 0x7604, R5 ;  /* 0x0000760406217816 */ /* 0x000fe40000000005 */
        /* <DEDUP_REMOVED lines=10> */
[----:B------:R-:W-:Y:S01]  /*16a80*/  SHF.R.U32.HI R39, RZ, 0x10, R11 ;  /* 0x00000010ff277819 */ /* 0x000fe2000001160b */
[----:B------:R-:W-:Y:S01]  /*16a90*/  IMAD.U32 R31, R31, 0x10000, RZ ;  /* 0x000100001f1f7824 */ /* 0x000fe200078e00ff */
[----:B------:R-:W-:Y:S01]  /*16aa0*/  LOP3.LUT R29, R29, 0xff0000, R14, 0xf8, !PT ;  /* 0x00ff00001d1d7812 */ /* 0x000fe200078ef80e */
[----:B------:R-:W-:Y:S01]  /*16ab0*/  IMAD.U32 R35, R35, 0x10000, RZ ;  /* 0x0001000023237824 */ /* 0x000fe200078e00ff */
[----:B------:R-:W-:Y:S01]  /*16ac0*/  LOP3.LUT R33, R33, 0xff0000, R8, 0xf8, !PT ;  /* 0x00ff000021217812 */ /* 0x000fe200078ef808 */
[----:B------:R-:W-:Y:S01]  /*16ad0*/  IMAD.U32 R39, R39, 0x10000, RZ ;  /* 0x0001000027277824 */ /* 0x000fe200078e00ff */
[----:B------:R-:W-:Y:S02]  /*16ae0*/  LOP3.LUT R31, R28, 0xff0000, R31, 0xf8, !PT ;  /* 0x00ff00001c1f7812 */ /* 0x000fe400078ef81f */
[----:B------:R-:W-:-:S02]  /*16af0*/  LOP3.LUT R21, R21, 0xff0000, R12, 0xf8, !PT ;  /* 0x00ff000015157812 */ /* 0x000fc400078ef80c */
[----:B------:R-:W-:Y:S02]  /*16b00*/  LOP3.LUT R39, R34, 0xff0000, R39, 0xf8, !PT ;  /* 0x00ff000022277812 */ /* 0x000fe400078ef827 */
[----:B------:R-:W-:Y:S02]  /*16b10*/  LOP3.LUT R12, R21, 0xff000000, R12, 0xf8, !PT ;  /* 0xff000000150c7812 */ /* 0x000fe400078ef80c */
[----:B------:R-:W-:Y:S02]  /*16b20*/  LOP3.LUT R42, R39, 0xff000000, R11, 0xf8, !PT ;  /* 0xff000000272a7812 */ /* 0x000fe400078ef80b */
[----:B--2---:R-:W-:Y:S02]  /*16b30*/  IADD3 R3, R0, R25, R24 ;  /* 0x0000001900037210 */ /* 0x004fe40007ffe018 */
[----:B------:R-:W-:Y:S01]  /*16b40*/  SHF.R.U32.HI R24, RZ, 0x8, R9 ;  /* 0x00000008ff187819 */ /* 0x000fe20000011609 */
[----:B---3--:R-:W0:Y:S02]  /*16b50*/  LDS.128 R4, [R49+0x20400] ;  /* 0x0204000031047984 */ /* 0x008e240000000c00 */
[----:B------:R-:W-:Y:S01]  /*16b60*/  IMAD.IADD R0, R18, 0x1, R3 ;  /* 0x0000000112007824 */ /* 0x000fe200078e0203 */
[----:B------:R-:W-:-:S04]  /*16b70*/  LOP3.LUT R3, R24, 0xff, RZ, 0xc0, !PT ;  /* 0x000000ff18037812 */ /* 0x000fc800078ec0ff */
[----:B------:R-:W1:Y:S01]  /*16b80*/  LDS.128 R24, [R0+0x20400] ;  /* 0x0204000000187984 */ /* 0x000e620000000c00 */
[----:B------:R-:W-:Y:S02]  /*16b90*/  PRMT R30, R3, 0x7604, R30 ;  /* 0x00007604031e7816 */ /* 0x000fe4000000001e */
[----:B------:R-:W-:Y:S02]  /*16ba0*/  SHF.R.U32.HI R3, RZ, 0x10, R13 ;  /* 0x00000010ff037819 */ /* 0x000fe4000001160d */
[----:B------:R-:W-:-:S03]  /*16bb0*/  LOP3.LUT R35, R30, 0xff0000, R35, 0xf8, !PT ;  /* 0x00ff00001e237812 */ /* 0x000fc600078ef823 */
[----:B------:R-:W-:-:S05]  /*16bc0*/  IMAD.U32 R3, R3, 0x10000, RZ ;  /* 0x0001000003037824 */ /* 0x000fca00078e00ff */
[----:B------:R-:W-:-:S04]  /*16bd0*/  LOP3.LUT R3, R20, 0xff0000, R3, 0xf8, !PT ;  /* 0x00ff000014037812 */ /* 0x000fc800078ef803 */
[----:B------:R-:W-:Y:S02]  /*16be0*/  LOP3.LUT R28, R3, 0xff000000, R13, 0xf8, !PT ;  /* 0xff000000031c7812 */ /* 0x000fe400078ef80d */
[----:B------:R-:W-:Y:S02]  /*16bf0*/  LOP3.LUT R13, R37, 0xff0000, R10, 0xf8, !PT ;  /* 0x00ff0000250d7812 */ /* 0x000fe400078ef80a */
[----:B------:R-:W-:Y:S02]  /*16c00*/  LOP3.LUT R37, R31, 0xff000000, R15, 0xf8, !PT ;  /* 0xff0000001f257812 */ /* 0x000fe400078ef80f */
[----:B------:R-:W-:Y:S02]  /*16c10*/  LOP3.LUT R15, R35, 0xff000000, R9, 0xf8, !PT ;  /* 0xff000000230f7812 */ /* 0x000fe400078ef809 */
[----:B------:R-:W-:Y:S02]  /*16c20*/  LOP3.LUT R3, R29, 0xff000000, R14, 0xf8, !PT ;  /* 0xff0000001d037812 */ /* 0x000fe400078ef80e */
[----:B------:R-:W-:-:S02]  /*16c30*/  F2FP.F16.E4M3.UNPACK_B R39, R15 ;  /* 0x0000000fff27723e */ /* 0x000fc400020006ff */
[----:B------:R-:W-:Y:S02]  /*16c40*/  LOP3.LUT R29, R33, 0xff000000, R8, 0xf8, !PT ;  /* 0xff000000211d7812 */ /* 0x000fe400078ef808 */
[----:B------:R-:W-:Y:S01]  /*16c50*/  LOP3.LUT R8, R13, 0xff000000, R10, 0xf8, !PT ;  /* 0xff0000000d087812 */ /* 0x000fe200078ef80a */
[--C-:B------:R-:W-:Y:S01]  /*16c60*/  HADD2.F32 R40, -RZ, R39.reuse.H0_H0 ;  /* 0x20000027ff287230 */ /* 0x100fe20000004100 */
[-C--:B------:R-:W-:Y:S01]  /*16c70*/  F2FP.F16.E4M3.UNPACK_B R14, R28.reuse ;  /* 0x0000001cff0e723e */ /* 0x080fe200020006ff */
[----:B------:R-:W-:Y:S01]  /*16c80*/  HADD2.F32 R39, -RZ, R39.H1_H1 ;  /* 0x30000027ff277230 */ /* 0x000fe20000004100 */
[-C--:B0-----:R-:W-:Y:S02]  /*16c90*/  F2FP.F16.E4M3.UNPACK_B R10, R5.reuse ;  /* 0x00000005ff0a723e */ /* 0x081fe400020006ff */
[----:B------:R-:W-:Y:S01]  /*16ca0*/  F2FP.F16.E4M3.UNPACK_B R20, R5.H1 ;  /* 0x00000005ff14723e */ /* 0x000fe200030006ff */
[----:B------:R-:W-:Y:S01]  /*16cb0*/  HADD2.F32 R38, -RZ, R14.H0_H0 ;  /* 0x2000000eff267230 */ /* 0x000fe20000004100 */
[----:B------:R-:W-:Y:S01]  /*16cc0*/  F2FP.F16.E4M3.UNPACK_B R28, R28.H1 ;  /* 0x0000001cff1c723e */ /* 0x000fe200030006ff */
        /* <DEDUP_REMOVED lines=8> */
[-C--:B------:R-:W-:Y:S02]  /*16d50*/  F2FP.F16.E4M3.UNPACK_B R33, R27.reuse ;  /* 0x0000001bff21723e */ /* 0x080fe400020006ff */
[C---:B------:R-:W-:Y:S01]  /*16d60*/  FMUL.FTZ R24, R5.reuse, R40 ;  /* 0x0000002805187220 */ /* 0x040fe20000410000 */
[----:B------:R-:W-:Y:S01]  /*16d70*/  F2FP.F16.E4M3.UNPACK_B R35, R27.H1 ;  /* 0x0000001bff23723e */ /* 0x000fe200030006ff */
[-C--:B------:R-:W-:Y:S01]  /*16d80*/  FMUL.FTZ R27, R5, R38.reuse ;  /* 0x00000026051b7220 */ /* 0x080fe20000410000 */
[----:B------:R-:W-:Y:S01]  /*16d90*/  FMUL.FTZ R41, R11, R39 ;  /* 0x000000270b297220 */ /* 0x000fe20000410000 */
[C---:B------:R-:W-:Y:S01]  /*16da0*/  FFMA.FTZ R5, R9.reuse, R38, -R24 ;  /* 0x0000002609057223 */ /* 0x040fe20000010818 */
[----:B------:R-:W-:Y:S01]  /*16db0*/  F2FP.F16.E4M3.UNPACK_B R38, R15.H1 ;  /* 0x0000000fff26723e */ /* 0x000fe200030006ff */
[----:B------:R-:W-:Y:S01]  /*16dc0*/  FFMA.FTZ R9, R9, R40, R27 ;  /* 0x0000002809097223 */ /* 0x000fe2000001001b */
[----:B------:R-:W-:Y:S01]  /*16dd0*/  HADD2.F32 R24, -RZ, R14.H1_H1 ;  /* 0x3000000eff187230 */ /* 0x000fe20000004100 */
[-C--:B------:R-:W-:Y:S01]  /*16de0*/  F2FP.F16.E4M3.UNPACK_B R30, R7.reuse ;  /* 0x00000007ff1e723e */ /* 0x080fe200020006ff */
[----:B------:R-:W-:Y:S01]  /*16df0*/  HADD2.F32 R14, -RZ, R21.H0_H0 ;  /* 0x20000015ff0e7230 */ /* 0x000fe20000004100 */
[----:B------:R-:W-:Y:S01]  /*16e00*/  F2FP.F16.E4M3.UNPACK_B R32, R7.H1 ;  /* 0x00000007ff20723e */ /* 0x000fe200030006ff */
[----:B------:R-:W-:-:S02]  /*16e10*/  HADD2.F32 R40, -RZ, R38.H0_H0 ;  /* 0x20000026ff287230 */ /* 0x000fc40000004100 */
[----:B------:R-:W-:Y:S01]  /*16e20*/  FMUL.FTZ R44, R11, R24 ;  /* 0x000000180b2c7220 */ /* 0x000fe20000410000 */
[----:B------:R-:W-:Y:S01]  /*16e30*/  HADD2.F32 R27, -RZ, R28.H0_H0 ;  /* 0x2000001cff1b7230 */ /* 0x000fe20000004100 */
[----:B------:R-:W-:Y:S01]  /*16e40*/  F2FP.F16.E4M3.UNPACK_B R31, R4.H1 ;  /* 0x00000004ff1f723e */ /* 0x000fe200030006ff */
[----:B------:R-:W-:Y:S02]  /*16e50*/  HADD2.F32 R15, -RZ, R20.H0_H0 ;  /* 0x20000014ff0f7230 */ /* 0x000fe40000004100 */
[C---:B------:R-:W-:Y:S01]  /*16e60*/  FMUL.FTZ R46, R14.reuse, R40 ;  /* 0x000000280e2e7220 */ /* 0x040fe20000410000 */
[----:B------:R-:W-:Y:S01]  /*16e70*/  F2FP.F16.E4M3.UNPACK_B R13, R4 ;  /* 0x00000004ff0d723e */ /* 0x000fe200020006ff */
[-C--:B------:R-:W-:Y:S01]  /*16e80*/  FMUL.FTZ R43, R14, R27.reuse ;  /* 0x0000001b0e2b7220 */ /* 0x080fe20000410000 */
[----:B------:R-:W-:Y:S01]  /*16e90*/  FFMA.FTZ R14, R10, R24, -R41 ;  /* 0x000000180a0e7223 */ /* 0x000fe20000010829 */
[----:B------:R-:W-:Y:S01]  /*16ea0*/  FFMA.FTZ R11, R15, R27, -R46 ;  /* 0x0000001b0f0b7223 */ /* 0x000fe2000001082e */
[----:B------:R-:W-:-:S02]  /*16eb0*/  HADD2.F32 R41, -RZ, R38.H1_H1 ;  /* 0x30000026ff297230 */ /* 0x000fc40000004100 */
[----:B------:R-:W-:Y:S01]  /*16ec0*/  FFMA.FTZ R15, R15, R40, R43 ;  /* 0x000000280f0f7223 */ /* 0x000fe2000001002b */
[-C--:B------:R-:W-:Y:S01]  /*16ed0*/  F2FP.F16.E4M3.UNPACK_B R40, R42.reuse ;  /* 0x0000002aff28723e */ /* 0x080fe200020006ff */
[----:B------:R-:W-:Y:S01]  /*16ee0*/  HADD2.F32 R27, -RZ, R28.H1_H1 ;  /* 0x3000001cff1b7230 */ /* 0x000fe20000004100 */
[----:B------:R-:W-:Y:S01]  /*16ef0*/  F2FP.F16.E4M3.UNPACK_B R38, R37 ;  /* 0x00000025ff26723e */ /* 0x000fe200020006ff */
[----:B------:R-:W-:Y:S02]  /*16f00*/  HADD2.F32 R28, -RZ, R20.H1_H1 ;  /* 0x30000014ff1c7230 */ /* 0x000fe40000004100 */
[----:B------:R-:W-:Y:S01]  /*16f10*/  FFMA.FTZ R10, R10, R39, R44 ;  /* 0x000000270a0a7223 */ /* 0x000fe2000001002c */
[----:B------:R-:W-:Y:S01]  /*16f20*/  HADD2.F32 R20, -RZ, R21.H1_H1 ;  /* 0x30000015ff147230 */ /* 0x000fe20000004100 */
[----:B------:R-:W-:Y:S01]  /*16f30*/  F2FP.F16.E4M3.UNPACK_B R42, R42.H1 ;  /* 0x0000002aff2a723e */ /* 0x000fe200030006ff */
[----:B------:R-:W-:Y:S01]  /*16f40*/  HADD2.F32 R43, -RZ, R40.H0_H0 ;  /* 0x20000028ff2b7230 */ /* 0x000fe20000004100 */
[----:B------:R-:W-:Y:S01]  /*16f50*/  F2FP.F16.E4M3.UNPACK_B R4, R6 ;  /* 0x00000006ff04723e */ /* 0x000fe200020006ff */
[----:B------:R-:W-:-:S02]  /*16f60*/  HADD2.F32 R24, -RZ, R33.H0_H0 ;  /* 0x20000021ff187230 */ /* 0x000fc40000004100 */
[C---:B------:R-:W-:Y:S01]  /*16f70*/  FMUL.FTZ R45, R20.reuse, R41 ;  /* 0x00000029142d7220 */ /* 0x040fe20000410000 */
[----:B------:R-:W-:Y:S02]  /*16f80*/  HADD2.F32 R39, -RZ, R38.H0_H0 ;  /* 0x20000026ff277230 */ /* 0x000fe40000004100 */
[----:B------:R-:W-:Y:S01]  /*16f90*/  FMUL.FTZ R44, R20, R27 ;  /* 0x0000001b142c7220 */ /* 0x000fe20000410000 */
[----:B------:R-:W-:Y:S02]  /*16fa0*/  HADD2.F32 R21, -RZ, R30.H0_H0 ;  /* 0x2000001eff157230 */ /* 0x000fe40000004100 */
[----:B------:R-:W-:Y:S01]  /*16fb0*/  FMUL.FTZ R46, R24, R43 ;  /* 0x0000002b182e7220 */ /* 0x000fe20000410000 */
[----:B------:R-:W-:Y:S01]  /*16fc0*/  FFMA.FTZ R20, R28, R27, -R45 ;  /* 0x0000001b1c147223 */ /* 0x000fe2000001082d */
[----:B------:R-:W-:Y:S01]  /*16fd0*/  FMUL.FTZ R48, R24, R39 ;  /* 0x0000002718307220 */ /* 0x000fe20000410000 */
[----:B------:R-:W-:Y:S01]  /*16fe0*/  FFMA.FTZ R28, R28, R41, R44 ;  /* 0x000000291c1c7223 */ /* 0x000fe2000001002c */
[----:B------:R-:W-:Y:S01]  /*16ff0*/  FFMA.FTZ R24, R21, R39, -R46 ;  /* 0x0000002715187223 */ /* 0x000fe2000001082e */
[----:B------:R-:W-:Y:S01]  /*17000*/  HADD2.F32 R39, -RZ, R38.H1_H1 ;  /* 0x30000026ff277230 */ /* 0x000fe20000004100 */
[----:B------:R-:W-:Y:S01]  /*17010*/  F2FP.F16.E4M3.UNPACK_B R38, R37.H1 ;  /* 0x00000025ff26723e */ /* 0x000fe200030006ff */
        /* <DEDUP_REMOVED lines=8> */
[----:B------:R-:W-:Y:S02]  /*170a0*/  HADD2.F32 R30, -RZ, R30.H1_H1 ;  /* 0x3000001eff1e7230 */ /* 0x000fe40000004100 */
[----:B------:R-:W-:Y:S01]  /*170b0*/  FMUL.FTZ R46, R27, R39 ;  /* 0x000000271b2e7220 */ /* 0x000fe20000410000 */
[----:B------:R-:W-:-:S02]  /*170c0*/  HADD2.F32 R40, -RZ, R38.H0_H0 ;  /* 0x20000026ff287230 */ /* 0x000fc40000004100 */
[C---:B------:R-:W-:Y:S01]  /*170d0*/  FMUL.FTZ R48, R37.reuse, R44 ;  /* 0x0000002c25307220 */ /* 0x040fe20000410000 */
[----:B------:R-:W-:Y:S02]  /*170e0*/  HADD2.F32 R33, -RZ, R32.H0_H0 ;  /* 0x20000020ff217230 */ /* 0x000fe40000004100 */
[C---:B------:R-:W-:Y:S01]  /*170f0*/  FFMA.FTZ R27, R30.reuse, R39, -R43 ;  /* 0x000000271e1b7223 */ /* 0x040fe2000001082b */
[----:B------:R-:W-:Y:S01]  /*17100*/  FFMA.FTZ R30, R30, R41, R46 ;  /* 0x000000291e1e7223 */ /* 0x000fe2000001002e */
[-C--:B------:R-:W-:Y:S01]  /*17110*/  FMUL.FTZ R37, R37, R40.reuse ;  /* 0x0000002825257220 */ /* 0x080fe20000410000 */
[----:B------:R-:W-:Y:S01]  /*17120*/  F2FP.F16.E4M3.UNPACK_B R41, R29.H1 ;  /* 0x0000001dff29723e */ /* 0x000fe200030006ff */
[C---:B------:R-:W-:Y:S01]  /*17130*/  FFMA.FTZ R48, R33.reuse, R40, -R48 ;  /* 0x0000002821307223 */ /* 0x040fe20000010830 */
[----:B------:R-:W-:Y:S01]  /*17140*/  HADD2.F32 R40, -RZ, R38.H1_H1 ;  /* 0x30000026ff287230 */ /* 0x000fe20000004100 */
[----:B------:R-:W-:Y:S01]  /*17150*/  F2FP.F16.E4M3.UNPACK_B R38, R12.H1 ;  /* 0x0000000cff26723e */ /* 0x000fe200030006ff */
[----:B------:R-:W-:Y:S01]  /*17160*/  FFMA.FTZ R43, R33, R44, R37 ;  /* 0x0000002c212b7223 */ /* 0x000fe20000010025 */
[----:B------:R-:W-:Y:S01]  /*17170*/  HADD2.F32 R44, -RZ, R42.H1_H1 ;  /* 0x3000002aff2c7230 */ /* 0x000fe20000004100 */
[----:B------:R-:W-:Y:S01]  /*17180*/  F2FP.F16.E4M3.UNPACK_B R26, R26.H1 ;  /* 0x0000001aff1a723e */ /* 0x000fe200030006ff */
[----:B------:R-:W-:Y:S01]  /*17190*/  HADD2.F32 R37, -RZ, R35.H1_H1 ;  /* 0x30000023ff257230 */ /* 0x000fe20000004100 */
[----:B------:R-:W-:Y:S01]  /*171a0*/  F2FP.SATFINITE.E4M3.F32.PACK_AB_MERGE_C R11, R20, R11, RZ ;  /* 0x0000000b140b723e */ /* 0x000fe200048070ff */
[----:B------:R-:W-:Y:S01]  /*171b0*/  HADD2.F32 R42, -RZ, R41.H0_H0 ;  /* 0x20000029ff2a7230 */ /* 0x000fe20000004100 */
[----:B------:R-:W-:Y:S01]  /*171c0*/  F2FP.SATFINITE.E4M3.F32.PACK_AB_MERGE_C R15, R28, R15, RZ ;  /* 0x0000000f1c0f723e */ /* 0x000fe200048070ff */
        /* <DEDUP_REMOVED lines=10> */
[----:B------:R-:W-:Y:S02]  /*17270*/  HADD2.F32 R34, -RZ, R34.H1_H1 ;  /* 0x30000022ff227230 */ /* 0x000fe40000004100 */
[----:B------:R-:W-:Y:S01]  /*17280*/  FFMA.FTZ R50, R33, R44, R47 ;  /* 0x0000002c21327223 */ /* 0x000fe2000001002f */
        /* <DEDUP_REMOVED lines=8> */
[----:B------:R-:W-:Y:S01]  /*17310*/  HADD2.F32 R34, -RZ, R33.H0_H0 ;  /* 0x20000021ff227230 */ /* 0x000fe20000004100 */
[----:B------:R-:W-:Y:S01]  /*17320*/  F2FP.SATFINITE.E4M3.F32.PACK_AB_MERGE_C R43, R50, R43, RZ ;  /* 0x0000002b322b723e */ /* 0x000fe200048070ff */
[----:B------:R-:W-:-:S02]  /*17330*/  HADD2.F32 R29, -RZ, R25.H0_H0 ;  /* 0x20000019ff1d7230 */ /* 0x000fc40000004100 */
[C---:B------:R-:W-:Y:S01]  /*17340*/  FFMA.FTZ R44, R31.reuse, R38, -R12 ;  /* 0x000000261f2c7223 */ /* 0x040fe2000001080c */
[----:B------:R-:W-:Y:S01]  /*17350*/  FFMA.FTZ R41, R31, R41, R40 ;  /* 0x000000291f297223 */ /* 0x000fe20000010028 */
[----:B------:R-:W-:Y:S01]  /*17360*/  HADD2.F32 R31, -RZ, R32.H0_H0 ;  /* 0x20000020ff1f7230 */ /* 0x000fe20000004100 */
[----:B------:R-:W-:Y:S01]  /*17370*/  F2FP.SATFINITE.E4M3.F32.PACK_AB_MERGE_C R5, R14, R5, R11 ;  /* 0x000000050e05723e */ /* 0x000fe2000480700b */
        /* <DEDUP_REMOVED lines=11> */
[-C--:B------:R-:W-:Y:S01]  /*17430*/  F2FP.F16.E4M3.UNPACK_B R12, R3.reuse.H1 ;  /* 0x00000003ff0c723e */ /* 0x080fe200030006ff */
[-C--:B------:R-:W-:Y:S01]  /*17440*/  FMUL.FTZ R29, R25, R32.reuse ;  /* 0x00000020191d7220 */ /* 0x080fe20000410000 */
[----:B------:R-:W-:Y:S01]  /*17450*/  FFMA.FTZ R40, R13, R32, -R40 ;  /* 0x000000200d287223 */ /* 0x000fe20000010828 */
[----:B------:R-:W-:Y:S01]  /*17460*/  HADD2.F32 R32, -RZ, R31.H0_H0 ;  /* 0x2000001fff207230 */ /* 0x000fe20000004100 */
[----:B------:R-:W-:Y:S01]  /*17470*/  F2FP.F16.E4M3.UNPACK_B R3, R3 ;  /* 0x00000003ff03723e */ /* 0x000fe200020006ff */
[----:B------:R-:W-:-:S02]  /*17480*/  HADD2.F32 R25, -RZ, R26.H0_H0 ;  /* 0x2000001aff197230 */ /* 0x000fc40000004100 */
[----:B------:R-:W-:Y:S01]  /*17490*/  FFMA.FTZ R33, R13, R38, R29 ;  /* 0x000000260d217223 */ /* 0x000fe2000001001d */
[--C-:B------:R-:W-:Y:S01]  /*174a0*/  HADD2.F32 R13, -RZ, R12.reuse.H0_H0 ;  /* 0x2000000cff0d7230 */ /* 0x100fe20000004100 */
[----:B------:R-:W-:Y:S01]  /*174b0*/  F2FP.SATFINITE.E4M3.F32.PACK_AB_MERGE_C R9, R10, R9, R15 ;  /* 0x000000090a09723e */ /* 0x000fe2000480700f */
        /* <DEDUP_REMOVED lines=11> */
[C---:B------:R-:W-:Y:S01]  /*17570*/  FMUL.FTZ R46, R26.reuse, R31 ;  /* 0x0000001f1a2e7220 */ /* 0x040fe20000410000 */
        /* <DEDUP_REMOVED lines=31> */
.L_x_2613:
[----:B------:R-:W-:Y:S05]  /*17770*/  BSYNC B0 ;  /* 0x0000000000007941 */ /* 0x000fea0003800000 */
.L_x_2585:
        /* <DEDUP_REMOVED lines=8> */
.L_x_2582:
[----:B----4-:R-:W-:-:S05]  /*17800*/  IMAD.U32 R0, RZ, RZ, UR46 ;  /* 0x0000002eff007e24 */ /* 0x010fca000f8e00ff */
[----:B------:R-:W-:-:S13]  /*17810*/  ISETP.NE.AND P1, PT, R0, 0x3, PT ;  /* 0x000000030000780c */ /* 0x000fda0003f25270 */
[----:B------:R-:W-:Y:S05]  /*17820*/  @!P1 BRA `(.L_x_2630) ;  /* 0x0000000000049947 */ /* 0x000fea0003800000 */
[----:B------:R-:W-:Y:S01]  /*17830*/  BPT.TRAP 0x1 ;  /* 0x000000040000795c */ /* 0x000fe20000300000 */
.L_x_2630:
[----:B-----5:R-:W-:Y:S01]  /*17840*/  IMAD R10, R234, 0x8, R18 ;  /* 0x00000008ea0a7824 */ /* 0x020fe200078e0212 */
[----:B0123--:R-:W-:-:S04]  /*17850*/  SHF.L.U32 R3, R235, 0x1f, RZ ;  /* 0x0000001feb037819 */ /* 0x00ffc800000006ff */
[----:B------:R0:W1:Y:S01]  /*17860*/  SYNCS.PHASECHK.TRANS64.TRYWAIT P0, [R10+URZ+0x38830], R3 ;  /* 0x038830030a0075a7 */ /* 0x000062000800017f */
[----:B------:R-:W-:Y:S05]  /*17870*/  @!P1 BRA `(.L_x_2631) ;  /* 0x0000000000049947 */ /* 0x000fea0003800000 */
[----:B------:R-:W-:Y:S01]  /*17880*/  BPT.TRAP 0x1 ;  /* 0x000000040000795c */ /* 0x000fe20000300000 */
.L_x_2631:
[----:B------:R-:W2:Y:S02]  /*17890*/  S2R R0, SR_TID.X ;  /* 0x0000000000007919 */ /* 0x000ea40000002100 */
[----:B--2---:R-:W-:-:S04]  /*178a0*/  LOP3.LUT R0, R0, 0x7f, RZ, 0xc0, !PT ;  /* 0x0000007f00007812 */ /* 0x004fc800078ec0ff */
[----:B------:R-:W-:Y:S01]  /*178b0*/  ISETP.NE.AND P2, PT, R0, RZ, PT ;  /* 0x000000ff0000720c */ /* 0x000fe20003f45270 */
[----:B-1----:R-:W-:-:S12]  /*178c0*/  @P0 BRA `(.L_x_2632) ;  /* 0x0000000000080947 */ /* 0x002fd80003800000 */
[----:B------:R-:W1:Y:S02]  /*178d0*/  SYNCS.PHASECHK.TRANS64.TRYWAIT P0, [R10+URZ+0x38830], R3 ;  /* 0x038830030a0075a7 */ /* 0x000e64000800017f */
[----:B-1----:R-:W-:Y:S05]  /*178e0*/  @!P0 BRA `(.L_x_2633) ;  /* 0x000001a800288947 */ /* 0x002fea0003800000 */
.L_x_2632:
[----:B------:R-:W-:Y:S05]  /*178f0*/  WARPSYNC.ALL ;  /* 0x0000000000007948 */ /* 0x000fea0003800000 */
[----:B------:R-:W-:Y:S01]  /*17900*/  VIADD R0, R18, 0x28400 ;  /* 0x0002840012007836 */ /* 0x000fe20000000000 */
[----:B------:R-:W-:Y:S01]  /*17910*/  LOP3.LUT R4, R36, 0x10000, RZ, 0xfc, !PT ;  /* 0x0001000024047812 */ /* 0x000fe200078efcff */
[----:B------:R-:W-:Y:S01]  /*17920*/  IMAD.MOV.U32 R5, RZ, RZ, 0x40000040 ;  /* 0x40000040ff057424 */ /* 0x000fe200078e00ff */
[----:B------:R-:W-:Y:S01]  /*17930*/  WARPGROUP.ARRIVE ;  /* 0x00000000000079c5 */ /* 0x000fe20000000000 */
[----:B------:R-:W-:Y:S01]  /*17940*/  IMAD.MOV.U32 R7, RZ, RZ, 0x40000040 ;  /* 0x40000040ff077424 */ /* 0x000fe200078e00ff */
[----:B------:R-:W-:Y:S01]  /*17950*/  SHF.R.U32.HI R0, RZ, 0x4, R0 ;  /* 0x00000004ff007819 */ /* 0x000fe20000011600 */
[C---:B------:R-:W-:Y:S01]  /*17960*/  VIADD R96, R4.reuse, 0x2 ;  /* 0x0000000204607836 */ /* 0x040fe20000000000 */
[----:B------:R-:W-:Y:S01]  /*17970*/  R2UR UR4, R4 ;  /* 0x00000000040472ca */ /* 0x000fe200000e0000 */
[----:B------:R-:W-:Y:S01]  /*17980*/  IMAD.MOV.U32 R97, RZ, RZ, 0x40000040 ;  /* 0x40000040ff617424 */ /* 0x000fe200078e00ff */
[----:B------:R-:W-:Y:S01]  /*17990*/  LOP3.LUT R0, R0, 0x3fff, RZ, 0xc0, !PT ;  /* 0x00003fff00007812 */ /* 0x000fe200078ec0ff */
[----:B------:R-:W-:Y:S01]  /*179a0*/  IMAD.MOV.U32 R9, RZ, RZ, 0x40000040 ;  /* 0x40000040ff097424 */ /* 0x000fe200078e00ff */
[----:B------:R-:W-:Y:S01]  /*179b0*/  R2UR UR5, R5 ;  /* 0x00000000050572ca */ /* 0x000fe200000e0000 */
[----:B------:R-:W-:Y:S01]  /*179c0*/  VIADD R94, R4, 0x4 ;  /* 0x00000004045e7836 */ /* 0x000fe20000000000 */
[----:B01----:R-:W-:Y:S01]  /*179d0*/  LOP3.LUT R3, R0, 0x10000, RZ, 0xfc, !PT ;  /* 0x0001000000037812 */ /* 0x003fe200078efcff */
[----:B------:R-:W-:Y:S01]  /*179e0*/  IMAD.MOV.U32 R95, RZ, RZ, 0x40000040 ;  /* 0x40000040ff5f7424 */ /* 0x000fe200078e00ff */
[----:B------:R-:W-:Y:S01]  /*179f0*/  R2UR UR7, R7 ;  /* 0x00000000070772ca */ /* 0x000fe200000e0000 */
[----:B------:R-:W-:Y:S01]  /*17a00*/  VIADD R92, R4, 0x6 ;  /* 0x00000006045c7836 */ /* 0x000fe20000000000 */
[----:B------:R-:W-:Y:S01]  /*17a10*/  LEA R6, R234, R3, 0xb ;  /* 0x00000003ea067211 */ /* 0x000fe200078e58ff */
[----:B------:R-:W-:Y:S01]  /*17a20*/  IMAD.MOV.U32 R93, RZ, RZ, 0x40000040 ;  /* 0x40000040ff5d7424 */ /* 0x000fe200078e00ff */
[----:B------:R-:W-:Y:S01]  /*17a30*/  STL [R1+0x10], R3 ;  /* 0x0000100301007387 */ /* 0x000fe20000100800 */
[----:B------:R-:W-:Y:S01]  /*17a40*/  VIADD R12, R4, 0x400 ;  /* 0x00000400040c7836 */ /* 0x000fe20000000000 */
[C---:B------:R-:W-:Y:S01]  /*17a50*/  R2UR UR6, R6.reuse ;  /* 0x00000000060672ca */ /* 0x040fe200000e0000 */
[----:B------:R-:W-:Y:S01]  /*17a60*/  VIADD R8, R6, 0x2 ;  /* 0x0000000206087836 */ /* 0x000fe20000000000 */
[----:B------:R-:W-:Y:S01]  /*17a70*/  STL.64 [R1+0x30], R96 ;  /* 0x0000306001007387 */ /* 0x000fe20000100a00 */
[----:B------:R-:W-:Y:S01]  /*17a80*/  IMAD.MOV.U32 R13, RZ, RZ, 0x40000040 ;  /* 0x40000040ff0d7424 */ /* 0x000fe200078e00ff */
[----:B------:R-:W0:Y:S01]  /*17a90*/  LDC R0, c[0x0][0x448] ;  /* 0x00011200ff007b82 */ /* 0x000e220000000800 */
[----:B------:R-:W-:Y:S01]  /*17aa0*/  VIADD R88, R4, 0x402 ;  /* 0x0000040204587836 */ /* 0x000fe20000000000 */
[----:B------:R-:W-:Y:S01]  /*17ab0*/  STL.64 [R1+0x28], R94 ;  /* 0x0000285e01007387 */ /* 0x000fe20000100a00 */
[----:B------:R-:W-:-:S03]  /*17ac0*/  IMAD.MOV.U32 R89, RZ, RZ, 0x40000040 ;  /* 0x40000040ff597424 */ /* 0x000fc600078e00ff */
[----:B------:R1:W-:Y:S03]  /*17ad0*/  STL.64 [R1+0x20], R92 ;  /* 0x0000205c01007387 */ /* 0x0003e60000100a00 */
[----:B------:R-:W-:Y:S01]  /*17ae0*/  QGMMA.64x128x32.F32.E4M3.E4M3 R24, gdesc[UR4], RZ, !UPT, gsb0 ;  /* 0x01e00000041879f3 */ /* 0x000fe2000c0008ff */
[----:B------:R-:W-:Y:S01]  /*17af0*/  R2UR UR4, R96 ;  /* 0x00000000600472ca */ /* 0x000fe200000e0000 */
[----:B------:R2:W-:Y:S01]  /*17b00*/  STL.64 [R1+0x18], R12 ;  /* 0x0000180c01007387 */ /* 0x0005e20000100a00 */
[----:B------:R-:W-:Y:S02]  /*17b10*/  R2UR UR5, R97 ;  /* 0x00000000610572ca */ /* 0x000fe400000e0000 */
[----:B------:R-:W-:Y:S01]  /*17b20*/  R2UR UR6, R8 ;  /* 0x00000000080672ca */ /* 0x000fe200000e0000 */
[----:B------:R-:W-:Y:S01]  /*17b30*/  VIADD R8, R6, 0x4 ;  /* 0x0000000406087836 */ /* 0x000fe20000000000 */
[----:B------:R-:W-:Y:S01]  /*17b40*/  R2UR UR7, R9 ;  /* 0x00000000090772ca */ /* 0x000fe200000e0000 */
[----:B------:R-:W-:Y:S01]  /*17b50*/  IMAD.MOV.U32 R9, RZ, RZ, 0x40000040 ;  /* 0x40000040ff097424 */ /* 0x000fe200078e00ff */
[----:B------:R-:W-:-:S02]  /*17b60*/  WARPGROUP.DEPBAR.LE gsb0, 0x0 ;  /* 0x00008000000079c5 */ /* 0x000fc40000010000 */
[----:B------:R-:W-:-:S09]  /*17b70*/  WARPGROUP.ARRIVE ;  /* 0x00000000000079c5 */ /* 0x000fd20000000000 */
[----:B------:R-:W-:Y:S01]  /*17b80*/  QGMMA.64x128x32.F32.E4M3.E4M3 R24, gdesc[UR4], R24, gsb0 ;  /* 0x01e00000041879f3 */ /* 0x000fe20008000818 */
        /* <DEDUP_REMOVED lines=10> */
[----:B------:R-:W-:Y:S01]  /*17c30*/  R2UR UR5, R93 ;  /* 0x000000005d0572ca */ /* 0x000fe200000e0000 */
[----:B-1----:R-:W3:Y:S01]  /*17c40*/  LDL R92, [R1+0x3c] ;  /* 0x00003c00015c7983 */ /* 0x002ee20000100800 */
        /* <DEDUP_REMOVED lines=8> */
[----:B------:R-:W-:Y:S01]  /*17cd0*/  R2UR UR5, R13 ;  /* 0x000000000d0572ca */ /* 0x000fe200000e0000 */
[----:B--2---:R-:W3:Y:S01]  /*17ce0*/  LDL R12, [R1+0x80] ;  /* 0x00008000010c7983 */ /* 0x004ee20000100800 */
[----:B------:R-:W-:Y:S02]  /*17cf0*/  R2UR UR6, R8 ;  /* 0x00000000080672ca */ /* 0x000fe400000e0000 */
[----:B------:R-:W-:Y:S01]  /*17d00*/  R2UR UR7, R9 ;  /* 0x00000000090772ca */ /* 0x000fe200000e0000 */
[----:B------:R-:W-:Y:S02]  /*17d10*/  VIADD R8, R6, 0x402 ;  /* 0x0000040206087836 */ /* 0x000fe40000000000 */
        /* <DEDUP_REMOVED lines=8> */
[----:B------:R1:W-:Y:S04]  /*17da0*/  STL.64 [R1+0x8], R88 ;  /* 0x0000085801007387 */ /* 0x0003e80000100a00 */
[----:B------:R-:W2:Y:S04]  /*17db0*/  LDL R11, [R1+0x64] ;  /* 0x00006400010b7983 */ /* 0x000ea80000100800 */
[----:B------:R-:W4:Y:S04]  /*17dc0*/  LDL R90, [R1+0x40] ;  /* 0x00004000015a7983 */ /* 0x000f280000100800 */
[----:B-1----:R-:W5:Y:S01]  /*17dd0*/  LDL R88, [R1+0x48] ;  /* 0x0000480001587983 */ /* 0x002f620000100800 */
[----:B------:R-:W-:-:S02]  /*17de0*/  VIADD R14, R4, 0x404 ;  /* 0x00000404040e7836 */ /* 0x000fc40000000000 */
[----:B------:R-:W-:Y:S02]  /*17df0*/  VIADD R8, R6, 0x404 ;  /* 0x0000040406087836 */ /* 0x000fe40000000000 */
        /* <DEDUP_REMOVED lines=20> */
[----:B0-----:R-:W-:-:S13]  /*17f40*/  ISETP.NE.AND P0, PT, R0, 0x1, PT ;  /* 0x000000010000780c */ /* 0x001fda0003f05270 */
[----:B------:R-:W0:Y:S08]  /*17f50*/  @P0 LDC R3, c[0x0][0x44c] ;  /* 0x00011300ff030b82 */ /* 0x000e300000000800 */
[----:B------:R-:W1:Y:S01]  /*17f60*/  @P0 LDC R7, c[0x0][0x450] ;  /* 0x00011400ff070b82 */ /* 0x000e620000000800 */
[----:B---3--:R-:W-:-:S04]  /*17f70*/  IMAD.IADD R8, R12, 0x1, R92 ;  /* 0x000000010c087824 */ /* 0x008fc800078e025c */
[----:B0-----:R-:W-:-:S05]  /*17f80*/  @P0 IMAD.HI.U32 R0, R8, R3, RZ ;  /* 0x0000000308000227 */ /* 0x001fca00078e00ff */
[----:B-1----:R-:W-:Y:S01]  /*17f90*/  @P0 SHF.R.U32.HI R8, RZ, R7, R0 ;  /* 0x00000007ff080219 */ /* 0x002fe20000011600 */
[----:B------:R-:W-:Y:S02]  /*17fa0*/  WARPGROUP.DEPBAR.LE gsb0, 0x0 ;  /* 0x00008000000079c5 */ /* 0x000fe40000010000 */
[----:B------:R-:W-:-:S06]  /*17fb0*/  WARPGROUP.ARRIVE ;  /* 0x00000000000079c5 */ /* 0x000fcc0000000000 */
[----:B------:R-:W-:Y:S01]  /*17fc0*/  QGMMA.64x128x32.F32.E4M3.E4M3 R24, gdesc[UR4], R24, gsb0 ;  /* 0x01e00000041879f3 */ /* 0x000fe20008000818 */
[----:B------:R-:W0:Y:S01]  /*17fd0*/  SHFL.IDX PT, R0, R8, 0x1, 0x1c1f ;  /* 0x003c1f0008007f89 */ /* 0x000e2200000e0000 */
[----:B------:R-:W-:-:S04]  /*17fe0*/  IMAD.MOV.U32 R6, RZ, RZ, -0x80 ;  /* 0xffffff80ff067424 */ /* 0x000fc800078e00ff */
[----:B------:R-:W-:-:S05]  /*17ff0*/  IMAD R6, R91, R6, 0x80 ;  /* 0x000000805b067424 */ /* 0x000fca00078e0206 */
[C-C-:B--2---:R-:W-:Y:S02]  /*18000*/  IADD3 R3, -R11.reuse, 0x1, R6.reuse ;  /* 0x000000010b037810 */ /* 0x144fe40007ffe106 */
[----:B-----5:R-:W-:Y:S02]  /*18010*/  IADD3 R6, -R11, R88, R6 ;  /* 0x000000580b067210 */ /* 0x020fe40007ffe106 */
[----:B----4-:R-:W-:-:S04]  /*18020*/  IADD3 R3, -R90, R3, R88 ;  /* 0x000000035a037210 */ /* 0x010fc80007ffe158 */
[----:B0-----:R-:W-:-:S04]  /*18030*/  VIADDMNMX R0, R0, R3, R6, PT ;  /* 0x0000000300007246 */ /* 0x001fc80003800106 */
[C---:B------:R-:W-:Y:S02]  /*18040*/  ISETP.GT.AND P4, PT, R0.reuse, RZ, PT ;  /* 0x000000ff0000720c */ /* 0x040fe40003f84270 */
[C---:B------:R-:W-:Y:S02]  /*18050*/  ISETP.GT.AND P5, PT, R0.reuse, 0x1, PT ;  /* 0x000000010000780c */ /* 0x040fe40003fa4270 */
[----:B------:R-:W-:Y:S01]  /*18060*/  ISETP.GT.AND P3, PT, R0, 0x8, PT ;  /* 0x000000080000780c */ /* 0x000fe20003f64270 */
[----:B------:R0:W-:Y:S01]  /*18070*/  STL.64 [R1], R14 ;  /* 0x0000000e01007387 */ /* 0x0001e20000100a00 */
[----:B------:R-:W-:Y:S02]  /*18080*/  WARPGROUP.DEPBAR.LE gsb0, 0x0 ;  /* 0x00008000000079c5 */ /* 0x000fe40000010000 */
[----:B------:R-:W-:Y:S02]  /*18090*/  FSEL R7, R26, -INF , P4 ;  /* 0xff8000001a077808 */ /* 0x000fe40002000000 */
[----:B------:R-:W-:-:S02]  /*180a0*/  FSEL R27, R27, -INF , P5 ;  /* 0xff8000001b1b7808 */ /* 0x000fc40002800000 */
[----:B------:R-:W-:Y:S02]  /*180b0*/  ISETP.GT.AND P4, PT, R0, 0x9, PT ;  /* 0x000000090000780c */ /* 0x000fe40003f84270 */
[----:B------:R-:W-:Y:S02]  /*180c0*/  FSEL R9, R30, -INF , P3 ;  /* 0xff8000001e097808 */ /* 0x000fe40001800000 */
[----:B------:R-:W-:Y:S02]  /*180d0*/  FMNMX.FTZ R12, R7, R27, !PT ;  /* 0x0000001b070c7209 */ /* 0x000fe40007810000 */
        /* <DEDUP_REMOVED lines=16> */
[----:B0-----:R-:W-:Y:S02]  /*181e0*/  FSEL R15, R42, -INF , P3 ;  /* 0xff8000002a0f7808 */ /* 0x001fe40001800000 */
        /* <DEDUP_REMOVED lines=67> */
[----:B------:R-:W-:Y:S02]  /*18620*/  FSEL R87, R87, -INF , P4 ;  /* 0xff80000057577808 */ /* 0x000fe40002000000 */
[----:B------:R-:W-:-:S04]  /*18630*/  FMNMX.FTZ R12, R83, R12, !PT ;  /* 0x0000000c530c7209 */ /* 0x000fc80007810000 */
[----:B------:R-:W-:-:S05]  /*18640*/  FMNMX.FTZ R12, R87, R12, !PT ;  /* 0x0000000c570c7209 */ /* 0x000fca0007810000 */
[----:B------:R-:W0:Y:S04]  /*18650*/  SHFL.BFLY PT, R113, R12, 0x2, 0x1f ;  /* 0x0c401f000c717f89 */ /* 0x000e2800000e0000 */
[----:B------:R-:W1:Y:S01]  /*18660*/  SHFL.IDX PT, R8, R8, RZ, 0x1c1f ;  /* 0x001c1fff08087589 */ /* 0x000e6200000e0000 */
[----:B0-----:R-:W-:-:S05]  /*18670*/  FMNMX.FTZ R14, R12, R113, !PT ;  /* 0x000000710c0e7209 */ /* 0x001fca0007810000 */
[----:B------:R-:W0:Y:S01]  /*18680*/  SHFL.BFLY PT, R113, R14, 0x1, 0x1f ;  /* 0x0c201f000e717f89 */ /* 0x000e2200000e0000 */
[----:B-1----:R-:W-:-:S04]  /*18690*/  VIADDMNMX R3, R8, R3, R6, PT ;  /* 0x0000000308037246 */ /* 0x002fc80003800106 */
[C---:B------:R-:W-:Y:S02]  /*186a0*/  ISETP.GT.AND P4, PT, R3.reuse, RZ, PT ;  /* 0x000000ff0300720c */ /* 0x040fe40003f84270 */
[----:B------:R-:W-:Y:S02]  /*186b0*/  ISETP.GT.AND P5, PT, R3, 0x1, PT ;  /* 0x000000010300780c */ /* 0x000fe40003fa4270 */
[----:B0-----:R-:W-:-:S04]  /*186c0*/  FMNMX.FTZ R0, R14, R113, !PT ;  /* 0x000000710e007209 */ /* 0x001fc80007810000 */
[----:B------:R-:W-:Y:S01]  /*186d0*/  FSETP.NEU.FTZ.AND P3, PT, R0, -INF , PT ;  /* 0xff8000000000780b */ /* 0x000fe20003f7d000 */
[----:B------:R-:W-:-:S05]  /*186e0*/  FFMA.FTZ R113, R2, R0, -8 ;  /* 0xc100000002717423 */ /* 0x000fca0000010000 */
[----:B------:R-:W-:Y:S02]  /*186f0*/  FSEL R113, R113, RZ, P3 ;  /* 0x000000ff71717208 */ /* 0x000fe40001800000 */
[----:B------:R-:W-:Y:S02]  /*18700*/  ISETP.GT.AND P3, PT, R3, 0x8, PT ;  /* 0x000000080300780c */ /* 0x000fe40003f64270 */
[----:B------:R-:W-:Y:S01]  /*18710*/  FSEL R25, R25, -INF , P5 ;  /* 0xff80000019197808 */ /* 0x000fe20002800000 */
[----:B------:R-:W-:-:S01]  /*18720*/  FFMA.FTZ R229, R2, R7, -R113 ;  /* 0x0000000702e57223 */ /* 0x000fc20000010871 */
[----:B------:R-:W-:Y:S01]  /*18730*/  FSEL R7, R24, -INF , P4 ;  /* 0xff80000018077808 */ /* 0x000fe20002000000 */
[----:B------:R-:W-:-:S01]  /*18740*/  FFMA.FTZ R8, R2, R9, -R113 ;  /* 0x0000000902087223 */ /* 0x000fc20000010871 */
[----:B------:R-:W-:Y:S02]  /*18750*/  ISETP.GT.AND P4, PT, R3, 0x9, PT ;  /* 0x000000090300780c */ /* 0x000fe40003f84270 */
[----:B------:R-:W-:-:S02]  /*18760*/  FSEL R9, R28, -INF , P3 ;  /* 0xff8000001c097808 */ /* 0x000fc40001800000 */
[----:B------:R-:W-:Y:S02]  /*18770*/  FMNMX.FTZ R12, R7, R25, !PT ;  /* 0x00000019070c7209 */ /* 0x000fe40007810000 */
[----:B------:R-:W-:Y:S02]  /*18780*/  ISETP.GT.AND P3, PT, R3, 0x10, PT ;  /* 0x000000100300780c */ /* 0x000fe40003f64270 */
[----:B------:R-:W-:Y:S02]  /*18790*/  FSEL R29, R29, -INF , P4 ;  /* 0xff8000001d1d7808 */ /* 0x000fe40002000000 */
[----:B------:R-:W-:Y:S01]  /*187a0*/  FMNMX.FTZ R12, R9, R12, !PT ;  /* 0x0000000c090c7209 */ /* 0x000fe20007810000 */
[C-C-:B------:R-:W-:Y:S01]  /*187b0*/  FFMA.FTZ R14, R2.reuse, R31, -R113.reuse ;  /* 0x0000001f020e7223 */ /* 0x140fe20000010871 */
[----:B------:R-:W-:Y:S01]  /*187c0*/  ISETP.GT.AND P4, PT, R3, 0x11, PT ;  /* 0x000000110300780c */ /* 0x000fe20003f84270 */
[----:B------:R-:W-:Y:S01]  /*187d0*/  FFMA.FTZ R27, R2, R27, -R113 ;  /* 0x0000001b021b7223 */ /* 0x000fe20000010871 */
[----:B------:R-:W-:-:S02]  /*187e0*/  FSEL R31, R32, -INF , P3 ;  /* 0xff800000201f7808 */ /* 0x000fc40001800000 */
[----:B------:R-:W-:Y:S02]  /*187f0*/  FMNMX.FTZ R12, R29, R12, !PT ;  /* 0x0000000c1d0c7209 */ /* 0x000fe40007810000 */
[----:B------:R-:W-:Y:S02]  /*18800*/  ISETP.GT.AND P3, PT, R3, 0x18, PT ;  /* 0x000000180300780c */ /* 0x000fe40003f64270 */
[----:B------:R-:W-:Y:S02]  /*18810*/  FSEL R33, R33, -INF , P4 ;  /* 0xff80000021217808 */ /* 0x000fe40002000000 */
[----:B------:R-:W-:Y:S01]  /*18820*/  FMNMX.FTZ R12, R31, R12, !PT ;  /* 0x0000000c1f0c7209 */ /* 0x000fe20007810000 */
[----:B------:R-:W-:Y:S01]  /*18830*/  MUFU.EX2 R6, R27 ;  /* 0x0000001b00067308 */ /* 0x000fe20000000800 */
[----:B------:R-:W-:-:S01]  /*18840*/  FFMA.FTZ R231, R2, R11, -R113 ;  /* 0x0000000b02e77223 */ /* 0x000fc20000010871 */
[----:B------:R-:W-:Y:S02]  /*18850*/  ISETP.GT.AND P4, PT, R3, 0x19, PT ;  /* 0x000000190300780c */ /* 0x000fe40003f84270 */
[----:B------:R-:W-:-:S04]  /*18860*/  FSEL R11, R36, -INF , P3 ;  /* 0xff800000240b7808 */ /* 0x000fc80001800000 */
[----:B------:R0:W-:Y:S01]  /*18870*/  MUFU.EX2 R27, R14 ;  /* 0x0000000e001b7308 */ /* 0x0001e20000000800 */
[----:B------:R-:W-:Y:S02]  /*18880*/  ISETP.GT.AND P3, PT, R3, 0x20, PT ;  /* 0x000000200300780c */ /* 0x000fe40003f64270 */
[----:B------:R-:W-:Y:S02]  /*18890*/  FSEL R37, R37, -INF , P4 ;  /* 0xff80000025257808 */ /* 0x000fe40002000000 */
[----:B0-----:R-:W-:Y:S01]  /*188a0*/  FMNMX.FTZ R14, R33, R12, !PT ;  /* 0x0000000c210e7209 */ /* 0x001fe20007810000 */
[----:B------:R-:W-:-:S03]  /*188b0*/  FFMA.FTZ R24, R2, R35, -R113 ;  /* 0x0000002302187223 */ /* 0x000fc60000010871 */
[----:B------:R-:W-:Y:S02]  /*188c0*/  FMNMX.FTZ R14, R11, R14, !PT ;  /* 0x0000000e0b0e7209 */ /* 0x000fe40007810000 */
[----:B------:R-:W-:Y:S02]  /*188d0*/  ISETP.GT.AND P4, PT, R3, 0x21, PT ;  /* 0x000000210300780c */ /* 0x000fe40003f84270 */
[----:B------:R-:W-:Y:S02]  /*188e0*/  FSEL R35, R40, -INF , P3 ;  /* 0xff80000028237808 */ /* 0x000fe40001800000 */
[----:B------:R-:W-:Y:S02]  /*188f0*/  FMNMX.FTZ R14, R37, R14, !PT ;  /* 0x0000000e250e7209 */ /* 0x000fe40007810000 */
[----:B------:R-:W-:Y:S02]  /*18900*/  ISETP.GT.AND P3, PT, R3, 0x28, PT ;  /* 0x000000280300780c */ /* 0x000fe40003f64270 */
[----:B------:R-:W-:-:S02]  /*18910*/  FSEL R41, R41, -INF , P4 ;  /* 0xff80000029297808 */ /* 0x000fc40002000000 */
[----:B------:R-:W-:Y:S01]  /*18920*/  FMNMX.FTZ R14, R35, R14, !PT ;  /* 0x0000000e230e7209 */ /* 0x000fe20007810000 */
[----:B------:R0:W-:Y:S01]  /*18930*/  MUFU.EX2 R12, R24 ;  /* 0x00000018000c7308 */ /* 0x0001e20000000800 */
[C---:B------:R-:W-:Y:S02]  /*18940*/  ISETP.GT.AND P4, PT, R3.reuse, 0x29, PT ;  /* 0x000000290300780c */ /* 0x040fe40003f84270 */
[----:B------:R-:W-:Y:S02]  /*18950*/  FSEL R115, R44, -INF , P3 ;  /* 0xff8000002c737808 */ /* 0x000fe40001800000 */
[----:B------:R-:W-:Y:S02]  /*18960*/  ISETP.GT.AND P3, PT, R3, 0x30, PT ;  /* 0x000000300300780c */ /* 0x000fe40003f64270 */
[----:B0-----:R-:W-:Y:S02]  /*18970*/  FMNMX.FTZ R24, R41, R14, !PT ;  /* 0x0000000e29187209 */ /* 0x001fe40007810000 */
[----:B------:R-:W-:-:S02]  /*18980*/  FSEL R45, R45, -INF , P4 ;  /* 0xff8000002d2d7808 */ /* 0x000fc40002000000 */
[----:B------:R-:W-:Y:S01]  /*18990*/  FMNMX.FTZ R24, R115, R24, !PT ;  /* 0x0000001873187209 */ /* 0x000fe20007810000 */
[----:B------:R-:W-:-:S01]  /*189a0*/  FFMA.FTZ R26, R2, R39, -R113 ;  /* 0x00000027021a7223 */ /* 0x000fc20000010871 */
[----:B------:R-:W-:Y:S02]  /*189b0*/  ISETP.GT.AND P4, PT, R3, 0x31, PT ;  /* 0x000000310300780c */ /* 0x000fe40003f84270 */
[----:B------:R-:W-:Y:S02]  /*189c0*/  FSEL R39, R48, -INF , P3 ;  /* 0xff80000030277808 */ /* 0x000fe40001800000 */
[----:B------:R-:W-:Y:S02]  /*189d0*/  FMNMX.FTZ R24, R45, R24, !PT ;  /* 0x000000182d187209 */ /* 0x000fe40007810000 */
[----:B------:R-:W-:Y:S02]  /*189e0*/  ISETP.GT.AND P3, PT, R3, 0x38, PT ;  /* 0x000000380300780c */ /* 0x000fe40003f64270 */
[----:B------:R-:W-:-:S02]  /*189f0*/  FSEL R49, R49, -INF , P4 ;  /* 0xff80000031317808 */ /* 0x000fc40002000000 */
[----:B------:R-:W-:Y:S01]  /*18a00*/  FMNMX.FTZ R24, R39, R24, !PT ;  /* 0x0000001827187209 */ /* 0x000fe20007810000 */
[----:B------:R0:W-:Y:S01]  /*18a10*/  MUFU.EX2 R14, R26 ;  /* 0x0000001a000e7308 */ /* 0x0001e20000000800 */
[----:B------:R-:W-:-:S01]  /*18a20*/  FFMA.FTZ R225, R2, R15, -R113 ;  /* 0x0000000f02e17223 */ /* 0x000fc20000010871 */
[----:B------:R-:W-:Y:S02]  /*18a30*/  ISETP.GT.AND P4, PT, R3, 0x39, PT ;  /* 0x000000390300780c */ /* 0x000fe40003f84270 */
[----:B------:R-:W-:Y:S02]  /*18a40*/  FSEL R15, R52, -INF , P3 ;  /* 0xff800000340f7808 */ /* 0x000fe40001800000 */
[----:B0-----:R-:W-:Y:S02]  /*18a50*/  FMNMX.FTZ R26, R49, R24, !PT ;  /* 0x00000018311a7209 */ /* 0x001fe40007810000 */
[----:B------:R-:W-:Y:S02]  /*18a60*/  ISETP.GT.AND P3, PT, R3, 0x40, PT ;  /* 0x000000400300780c */ /* 0x000fe40003f64270 */
[----:B------:R-:W-:-:S02]  /*18a70*/  FSEL R53, R53, -INF , P4 ;  /* 0xff80000035357808 */ /* 0x000fc40002000000 */
[----:B------:R-:W-:Y:S01]  /*18a80*/  FMNMX.FTZ R26, R15, R26, !PT ;  /* 0x0000001a0f1a7209 */ /* 0x000fe20007810000 */
[----:B------:R-:W-:Y:S01]  /*18a90*/  FFMA.FTZ R30, R2, R43, -R113 ;  /* 0x0000002b021e7223 */ /* 0x000fe20000010871 */
[----:B------:R-:W-:Y:S02]  /*18aa0*/  ISETP.GT.AND P4, PT, R3, 0x41, PT ;  /* 0x000000410300780c */ /* 0x000fe40003f84270 */
[----:B------:R-:W-:Y:S02]  /*18ab0*/  FSEL R43, R56, -INF , P3 ;  /* 0xff800000382b7808 */ /* 0x000fe40001800000 */
[----:B------:R-:W-:Y:S02]  /*18ac0*/  FMNMX.FTZ R28, R53, R26, !PT ;  /* 0x0000001a351c7209 */ /* 0x000fe40007810000 */
[----:B------:R-:W-:Y:S02]  /*18ad0*/  ISETP.GT.AND P3, PT, R3, 0x48, PT ;  /* 0x000000480300780c */ /* 0x000fe40003f64270 */
        /* <DEDUP_REMOVED lines=48> */
[----:B------:R-:W-:Y:S02]  /*18de0*/  FSEL R121, R85, -INF , P4 ;  /* 0xff80000055797808 */ /* 0x000fe40002000000 */
[----:B------:R-:W-:-:S04]  /*18df0*/  FMNMX.FTZ R32, R97, R32, !PT ;  /* 0x0000002061207209 */ /* 0x000fc80007810000 */
[----:B------:R-:W-:-:S05]  /*18e00*/  FMNMX.FTZ R32, R121, R32, !PT ;  /* 0x0000002079207209 */ /* 0x000fca0007810000 */
[----:B------:R-:W0:Y:S02]  /*18e10*/  SHFL.BFLY PT, R3, R32, 0x2, 0x1f ;  /* 0x0c401f0020037f89 */ /* 0x000e2400000e0000 */
[----:B0-----:R-:W-:-:S05]  /*18e20*/  FMNMX.FTZ R42, R32, R3, !PT ;  /* 0x00000003202a7209 */ /* 0x001fca0007810000 */
[----:B------:R-:W0:Y:S01]  /*18e30*/  SHFL.BFLY PT, R3, R42, 0x1, 0x1f ;  /* 0x0c201f002a037f89 */ /* 0x000e2200000e0000 */
[----:B------:R-:W1:Y:S01]  /*18e40*/  MUFU.EX2 R229, R229 ;  /* 0x000000e500e57308 */ /* 0x000e620000000800 */
[----:B0-----:R-:W-:-:S04]  /*18e50*/  FMNMX.FTZ R3, R42, R3, !PT ;  /* 0x000000032a037209 */ /* 0x001fc80007810000 */
[----:B------:R-:W-:Y:S01]  /*18e60*/  FSETP.NEU.FTZ.AND P3, PT, R3, -INF , PT ;  /* 0xff8000000300780b */ /* 0x000fe20003f7d000 */
[----:B------:R-:W-:-:S05]  /*18e70*/  FFMA.FTZ R48, R2, R3, -8 ;  /* 0xc100000002307423 */ /* 0x000fca0000010003 */
[----:B------:R-:W-:Y:S01]  /*18e80*/  FSEL R48, R48, RZ, P3 ;  /* 0x000000ff30307208 */ /* 0x000fe20001800000 */
[----:B------:R-:W0:Y:S04]  /*18e90*/  MUFU.EX2 R8, R8 ;  /* 0x0000000800087308 */ /* 0x000e280000000800 */
[----:B------:R-:W-:-:S01]  /*18ea0*/  FFMA.FTZ R228, R2, R7, -R48 ;  /* 0x0000000702e47223 */ /* 0x000fc20000010830 */
[C-C-:B------:R-:W-:Y:S01]  /*18eb0*/  FFMA.FTZ R7, R2.reuse, R25, -R48.reuse ;  /* 0x0000001902077223 */ /* 0x140fe20000010830 */
[----:B------:R-:W-:-:S01]  /*18ec0*/  FFMA.FTZ R50, R2, R9, -R48 ;  /* 0x0000000902327223 */ /* 0x000fc20000010830 */
[----:B------:R-:W-:-:S03]  /*18ed0*/  FFMA.FTZ R29, R2, R29, -R48 ;  /* 0x0000001d021d7223 */ /* 0x000fc60000010830 */
[----:B------:R-:W-:Y:S01]  /*18ee0*/  MUFU.EX2 R228, R228 ;  /* 0x000000e400e47308 */ /* 0x000fe20000000800 */
[----:B------:R-:W-:-:S07]  /*18ef0*/  FFMA.FTZ R230, R2, R31, -R48 ;  /* 0x0000001f02e67223 */ /* 0x000fce0000010830 */
[----:B------:R-:W2:Y:S01]  /*18f00*/  MUFU.EX2 R7, R7 ;  /* 0x0000000700077308 */ /* 0x000ea20000000800 */
[----:B------:R-:W-:-:S01]  /*18f10*/  FFMA.FTZ R13, R2, R13, -R113 ;  /* 0x0000000d020d7223 */ /* 0x000fc20000010871 */
[----:B------:R-:W-:-:S06]  /*18f20*/  FFMA.FTZ R226, R2, R39, -R48 ;  /* 0x0000002702e27223 */ /* 0x000fcc0000010830 */
[----:B------:R-:W3:Y:S01]  /*18f30*/  MUFU.EX2 R50, R50 ;  /* 0x0000003200327308 */ /* 0x000ee20000000800 */
[----:B-1----:R-:W-:-:S07]  /*18f40*/  FADD.FTZ R39, R229, R6 ;  /* 0x00000006e5277221 */ /* 0x002fce0000010000 */
[----:B------:R-:W1:Y:S01]  /*18f50*/  MUFU.EX2 R231, R231 ;  /* 0x000000e700e77308 */ /* 0x000e620000000800 */
[----:B0-----:R-:W-:-:S07]  /*18f60*/  FADD.FTZ R58, R8, R39 ;  /* 0x00000027083a7221 */ /* 0x001fce0000010000 */
[----:B------:R-:W0:Y:S01]  /*18f70*/  MUFU.EX2 R29, R29 ;  /* 0x0000001d001d7308 */ /* 0x000e220000000800 */
[----:B------:R-:W-:-:S01]  /*18f80*/  FFMA.FTZ R220, R2, R43, -R48 ;  /* 0x0000002b02dc7223 */ /* 0x000fc20000010830 */
[----:B------:R-:W-:Y:S01]  /*18f90*/  FFMA.FTZ R9, R2, R33, -R48 ;  /* 0x0000002102097223 */ /* 0x000fe20000010830 */
[----:B--2---:R-:W-:-:S05]  /*18fa0*/  FADD.FTZ R43, R228, R7 ;  /* 0x00000007e42b7221 */ /* 0x004fca0000010000 */
[----:B------:R-:W2:Y:S01]  /*18fb0*/  MUFU.EX2 R230, R230 ;  /* 0x000000e600e67308 */ /* 0x000ea20000000800 */
[----:B------:R-:W-:-:S07]  /*18fc0*/  FADD.FTZ R58, R27, R58 ;  /* 0x0000003a1b3a7221 */ /* 0x000fce0000010000 */
[----:B------:R-:W4:Y:S01]  /*18fd0*/  MUFU.EX2 R13, R13 ;  /* 0x0000000d000d7308 */ /* 0x000f220000000800 */
[----:B------:R-:W-:-:S01]  /*18fe0*/  FFMA.FTZ R31, R2, R11, -R48 ;  /* 0x0000000b021f7223 */ /* 0x000fc20000010830 */
[----:B------:R-:W-:Y:S01]  /*18ff0*/  FFMA.FTZ R54, R2, R45, -R48 ;  /* 0x0000002d02367223 */ /* 0x000fe20000010830 */
[----:B---3--:R-:W-:-:S01]  /*19000*/  FADD.FTZ R60, R50, R43 ;  /* 0x0000002b323c7221 */ /* 0x008fc20000010000 */
[----:B-1----:R-:W-:-:S04]  /*19010*/  FADD.FTZ R45, R231, R58 ;  /* 0x0000003ae72d7221 */ /* 0x002fc80000010000 */
[----:B------:R-:W1:Y:S01]  /*19020*/  MUFU.EX2 R225, R225 ;  /* 0x000000e100e17308 */ /* 0x000e620000000800 */
[----:B------:R-:W-:-:S01]  /*19030*/  FFMA.FTZ R52, R2, R37, -R48 ;  /* 0x0000002502347223 */ /* 0x000fc20000010830 */
[----:B0-----:R-:W-:Y:S01]  /*19040*/  FADD.FTZ R43, R29, R60 ;  /* 0x0000003c1d2b7221 */ /* 0x001fe20000010000 */
[----:B------:R-:W-:-:S01]  /*19050*/  FADD.FTZ R62, R12, R45 ;  /* 0x0000002d0c3e7221 */ /* 0x000fc20000010000 */
[----:B------:R-:W-:-:S04]  /*19060*/  FFMA.FTZ R47, R2, R47, -R113 ;  /* 0x0000002f022f7223 */ /* 0x000fc80000010871 */
[----:B------:R-:W0:Y:S01]  /*19070*/  MUFU.EX2 R9, R9 ;  /* 0x0000000900097308 */ /* 0x000e220000000800 */
[----:B------:R-:W-:-:S01]  /*19080*/  FFMA.FTZ R224, R2, R35, -R48 ;  /* 0x0000002302e07223 */ /* 0x000fc20000010830 */
[----:B--2---:R-:W-:Y:S01]  /*19090*/  FADD.FTZ R60, R230, R43 ;  /* 0x0000002be63c7221 */ /* 0x004fe20000010000 */
[----:B----4-:R-:W-:-:S05]  /*190a0*/  FADD.FTZ R43, R13, R62 ;  /* 0x0000003e0d2b7221 */ /* 0x010fca0000010000 */
[----:B------:R-:W2:Y:S01]  /*190b0*/  MUFU.EX2 R31, R31 ;  /* 0x0000001f001f7308 */ /* 0x000ea20000000800 */
[----:B------:R-:W-:-:S07]  /*190c0*/  FADD.FTZ R62, R14, R43 ;  /* 0x0000002b0e3e7221 */ /* 0x000fce0000010000 */
[----:B------:R-:W3:Y:S01]  /*190d0*/  MUFU.EX2 R52, R52 ;  /* 0x0000003400347308 */ /* 0x000ee20000000800 */
[----:B-1----:R-:W-:-:S07]  /*190e0*/  FADD.FTZ R45, R225, R62 ;  /* 0x0000003ee12d7221 */ /* 0x002fce0000010000 */
[----:B------:R-:W1:Y:S01]  /*190f0*/  MUFU.EX2 R47, R47 ;  /* 0x0000002f002f7308 */ /* 0x000e620000000800 */
[----:B0-----:R-:W-:-:S07]  /*19100*/  FADD.FTZ R60, R9, R60 ;  /* 0x0000003c093c7221 */ /* 0x001fce0000010000 */
[----:B------:R-:W0:Y:S01]  /*19110*/  MUFU.EX2 R224, R224 ;  /* 0x000000e000e07308 */ /* 0x000e220000000800 */
[----:B------:R-:W-:-:S01]  /*19120*/  FADD.FTZ R45, R24, R45 ;  /* 0x0000002d182d7221 */ /* 0x000fc20000010000 */
[----:B------:R-:W-:-:S06]  /*19130*/  FFMA.FTZ R55, R2, R55, -R113 ;  /* 0x0000003702377223 */ /* 0x000fcc0000010871 */
[----:B------:R-:W4:Y:S01]  /*19140*/  MUFU.EX2 R227, R227 ;  /* 0x000000e300e37308 */ /* 0x000f220000000800 */
[----:B--2---:R-:W-:-:S01]  /*19150*/  FADD.FTZ R43, R31, R60 ;  /* 0x0000003c1f2b7221 */ /* 0x004fc20000010000 */
[----:B------:R-:W-:-:S06]  /*19160*/  FADD.FTZ R62, R26, R45 ;  /* 0x0000002d1a3e7221 */ /* 0x000fcc0000010000 */
[----:B------:R-:W2:Y:S01]  /*19170*/  MUFU.EX2 R28, R34 ;  /* 0x00000022001c7308 */ /* 0x000ea20000000800 */
[----:B------:R-:W-:-:S01]  /*19180*/  FFMA.FTZ R11, R2, R41, -R48 ;  /* 0x00000029020b7223 */ /* 0x000fc20000010830 */
[----:B---3--:R-:W-:Y:S01]  /*19190*/  FADD.FTZ R43, R52, R43 ;  /* 0x0000002b342b7221 */ /* 0x008fe20000010000 */
[----:B-1----:R-:W-:-:S05]  /*191a0*/  FADD.FTZ R62, R47, R62 ;  /* 0x0000003e2f3e7221 */ /* 0x002fca0000010000 */
[----:B------:R1:W3:Y:S01]  /*191b0*/  MUFU.EX2 R30, R36 ;  /* 0x00000024001e7308 */ /* 0x0002e20000000800 */
[----:B------:R-:W-:-:S01]  /*191c0*/  FFMA.FTZ R38, R2, R59, -R113 ;  /* 0x0000003b02267223 */ /* 0x000fc20000010871 */
[----:B------:R-:W-:Y:S01]  /*191d0*/  FFMA.FTZ R33, R2, R115, -R48 ;  /* 0x0000007302217223 */ /* 0x000fe20000010830 */
[----:B0-----:R-:W-:-:S01]  /*191e0*/  FADD.FTZ R60, R224, R43 ;  /* 0x0000002be03c7221 */ /* 0x001fc20000010000 */
[----:B------:R-:W-:-:S04]  /*191f0*/  F2FP.SATFINITE.E4M3.F32.PACK_AB_MERGE_C R43, R27, R8, RZ ;  /* 0x000000081b2b723e */ /* 0x000fc800048070ff */
[----:B------:R-:W0:Y:S01]  /*19200*/  MUFU.EX2 R55, R55 ;  /* 0x0000003700377308 */ /* 0x000e220000000800 */
[----:B----4-:R-:W-:-:S01]  /*19210*/  FADD.FTZ R27, R227, R62 ;  /* 0x0000003ee31b7221 */ /* 0x010fc20000010000 */
[----:B------:R-:W-:-:S06]  /*19220*/  FFMA.FTZ R40, R2, R99, -R113 ;  /* 0x0000006302287223 */ /* 0x000fcc0000010871 */
[----:B------:R-:W-:Y:S01]  /*19230*/  MUFU.EX2 R221, R221 ;  /* 0x000000dd00dd7308 */ /* 0x000fe20000000800 */
[----:B--2---:R-:W-:-:S01]  /*19240*/  FADD.FTZ R27, R28, R27 ;  /* 0x0000001b1c1b7221 */ /* 0x004fc20000010000 */
[----:B------:R-:W-:-:S06]  /*19250*/  FFMA.FTZ R85, R2, R63, -R113 ;  /* 0x0000003f02557223 */ /* 0x000fcc0000010871 */
[----:B------:R-:W2:Y:S01]  /*19260*/  MUFU.EX2 R11, R11 ;  /* 0x0000000b000b7308 */ /* 0x000ea20000000800 */
[----:B------:R-:W-:Y:S01]  /*19270*/  F2FP.SATFINITE.E4M3.F32.PACK_AB_MERGE_C R45, R14, R13, RZ ;  /* 0x0000000d0e2d723e */ /* 0x000fe200048070ff */
[C-C-:B------:R-:W-:Y:S01]  /*19280*/  FFMA.FTZ R63, R2.reuse, R103, -R113.reuse ;  /* 0x00000067023f7223 */ /* 0x140fe20000010871 */
[----:B-1----:R-:W-:-:S05]  /*19290*/  FFMA.FTZ R36, R2, R71, -R113 ;  /* 0x0000004702247223 */ /* 0x002fca0000010871 */
[----:B------:R-:W-:Y:S01]  /*192a0*/  MUFU.EX2 R38, R38 ;  /* 0x0000002600267308 */ /* 0x000fe20000000800 */
[----:B---3--:R-:W-:-:S01]  /*192b0*/  FADD.FTZ R14, R30, R27 ;  /* 0x0000001b1e0e7221 */ /* 0x008fc20000010000 */
[----:B------:R-:W-:-:S06]  /*192c0*/  FFMA.FTZ R25, R2, R49, -R48 ;  /* 0x0000003102197223 */ /* 0x000fcc0000010830 */
[----:B------:R-:W1:Y:S01]  /*192d0*/  MUFU.EX2 R33, R33 ;  /* 0x0000002100217308 */ /* 0x000e620000000800 */
[----:B------:R-:W-:-:S01]  /*192e0*/  FFMA.FTZ R44, R2, R101, -R113 ;  /* 0x00000065022c7223 */ /* 0x000fc20000010871 */
[----:B------:R-:W-:Y:S01]  /*192f0*/  FFMA.FTZ R67, R2, R67, -R113 ;  /* 0x0000004302437223 */ /* 0x000fe20000010871 */
[----:B0-----:R-:W-:-:S05]  /*19300*/  FADD.FTZ R14, R55, R14 ;  /* 0x0000000e370e7221 */ /* 0x001fca0000010000 */
[----:B------:R-:W-:Y:S01]  /*19310*/  MUFU.EX2 R40, R40 ;  /* 0x0000002800287308 */ /* 0x000fe20000000800 */
[----:B------:R-:W-:-:S07]  /*19320*/  FFMA.FTZ R35, R2, R15, -R48 ;  /* 0x0000000f02237223 */ /* 0x000fce0000010830 */
[----:B------:R-:W0:Y:S01]  /*19330*/  MUFU.EX2 R54, R54 ;  /* 0x0000003600367308 */ /* 0x000e220000000800 */
[----:B------:R-:W-:Y:S01]  /*19340*/  F2FP.SATFINITE.E4M3.F32.PACK_AB_MERGE_C R50, R29, R50, RZ ;  /* 0x000000321d32723e */ /* 0x000fe200048070ff */
[----:B--2---:R-:W-:Y:S01]  /*19350*/  FADD.FTZ R60, R11, R60 ;  /* 0x0000003c0b3c7221 */ /* 0x004fe20000010000 */
[----:B------:R-:W-:-:S05]  /*19360*/  FADD.FTZ R29, R221, R14 ;  /* 0x0000000edd1d7221 */ /* 0x000fca0000010000 */
[----:B------:R-:W-:Y:S01]  /*19370*/  MUFU.EX2 R85, R85 ;  /* 0x0000005500557308 */ /* 0x000fe20000000800 */
[----:B------:R-:W-:-:S07]  /*19380*/  FFMA.FTZ R56, R2, R53, -R48 ;  /* 0x0000003502387223 */ /* 0x000fce0000010830 */
[----:B------:R-:W2:Y:S01]  /*19390*/  MUFU.EX2 R226, R226 ;  /* 0x000000e200e27308 */ /* 0x000ea20000000800 */
[----:B-1----:R-:W-:-:S01]  /*193a0*/  FADD.FTZ R13, R33, R60 ;  /* 0x0000003c210d7221 */ /* 0x002fc20000010000 */
[----:B------:R-:W-:-:S06]  /*193b0*/  FADD.FTZ R29, R38, R29 ;  /* 0x0000001d261d7221 */ /* 0x000fcc0000010000 */
[----:B------:R-:W-:Y:S08]  /*193c0*/  MUFU.EX2 R63, R63 ;  /* 0x0000003f003f7308 */ /* 0x000ff00000000800 */
[----:B------:R-:W1:Y:S08]  /*193d0*/  MUFU.EX2 R36, R36 ;  /* 0x0000002400247308 */ /* 0x000e700000000800 */
[----:B------:R-:W3:Y:S01]  /*193e0*/  MUFU.EX2 R25, R25 ;  /* 0x0000001900197308 */ /* 0x000ee20000000800 */
[----:B------:R-:W-:Y:S01]  /*193f0*/  F2FP.SATFINITE.E4M3.F32.PACK_AB_MERGE_C R231, R12, R231, R45 ;  /* 0x000000e70ce7723e */ /* 0x000fe2000480702d */
[----:B0-----:R-:W-:-:S06]  /*19400*/  FADD.FTZ R13, R54, R13 ;  /* 0x0000000d360d7221 */ /* 0x001fcc0000010000 */
[----:B------:R-:W-:Y:S01]  /*19410*/  MUFU.EX2 R44, R44 ;  /* 0x0000002c002c7308 */ /* 0x000fe20000000800 */
[----:B------:R-:W-:-:S07]  /*19420*/  FADD.FTZ R12, R40, R29 ;  /* 0x0000001d280c7221 */ /* 0x000fce0000010000 */
[----:B------:R-:W0:Y:S01]  /*19430*/  MUFU.EX2 R67, R67 ;  /* 0x0000004300437308 */ /* 0x000e220000000800 */
[----:B------:R-:W-:-:S01]  /*19440*/  FFMA.FTZ R15, R2, R57, -R48 ;  /* 0x00000039020f7223 */ /* 0x000fc20000010830 */
[----:B------:R-:W-:-:S06]  /*19450*/  @!P2 VIADD R37, R10, 0x38840 ;  /* 0x000388400a25a836 */ /* 0x000fcc0000000000 */
[----:B------:R-:W4:Y:S01]  /*19460*/  MUFU.EX2 R35, R35 ;  /* 0x0000002300237308 */ /* 0x000f220000000800 */
[----:B------:R-:W-:-:S01]  /*19470*/  FFMA.FTZ R59, R2, R107, -R113 ;  /* 0x0000006b023b7223 */ /* 0x000fc20000010871 */
[----:B------:R-:W-:Y:S01]  /*19480*/  FFMA.FTZ R32, R2, R79, -R113 ;  /* 0x0000004f02207223 */ /* 0x000fe20000010871 */
[----:B--2---:R-:W-:-:S01]  /*19490*/  FADD.FTZ R8, R226, R13 ;  /* 0x0000000de2087221 */ /* 0x004fc20000010000 */
[C-C-:B------:R-:W-:Y:S01]  /*194a0*/  FFMA.FTZ R217, R2.reuse, R105, -R113.reuse ;  /* 0x0000006902d97223 */ /* 0x140fe20000010871 */
[----:B------:R-:W-:-:S01]  /*194b0*/  FFMA.FTZ R34, R2, R75, -R113 ;  /* 0x0000004b02227223 */ /* 0x000fc20000010871 */
[C-C-:B------:R-:W-:Y:S01]  /*194c0*/  FFMA.FTZ R89, R2.reuse, R89, -R48.reuse ;  /* 0x0000005902597223 */ /* 0x140fe20000010830 */
[----:B------:R-:W-:-:S01]  /*194d0*/  FFMA.FTZ R61, R2, R61, -R48 ;  /* 0x0000003d023d7223 */ /* 0x000fc20000010830 */
[----:B------:R-:W2:Y:S01]  /*194e0*/  MUFU.EX2 R56, R56 ;  /* 0x0000003800387308 */ /* 0x000ea20000000800 */
[C---:B------:R-:W-:Y:S01]  /*194f0*/  F2FP.SATFINITE.E4M3.F32.PACK_AB_MERGE_C R40, R85.reuse, R40, RZ ;  /* 0x000000285528723e */ /* 0x040fe200048070ff */
[----:B------:R-:W-:Y:S01]  /*19500*/  FADD.FTZ R85, R85, R12 ;  /* 0x0000000c55557221 */ /* 0x000fe20000010000 */
[----:B------:R-:W-:Y:S01]  /*19510*/  @!P2 PRMT R37, RZ, 0x654, R37 ;  /* 0x00000654ff25a816 */ /* 0x000fe20000000025 */
[----:B------:R-:W5:Y:S04]  /*19520*/  @P0 LDC R12, c[0x0][0x44c] ;  /* 0x00011300ff0c0b82 */ /* 0x000f680000000800 */
[----:B------:R-:W5:Y:S01]  /*19530*/  MUFU.EX2 R220, R220 ;  /* 0x000000dc00dc7308 */ /* 0x000f620000000800 */
[----:B-1----:R-:W-:Y:S01]  /*19540*/  F2FP.SATFINITE.E4M3.F32.PACK_AB_MERGE_C R223, R36, R63, RZ ;  /* 0x0000003f24df723e */ /* 0x002fe200048070ff */
[----:B---3--:R-:W-:Y:S01]  /*19550*/  FADD.FTZ R8, R25, R8 ;  /* 0x0000000819087221 */ /* 0x008fe20000010000 */
[----:B------:R1:W-:Y:S05]  /*19560*/  @!P2 SYNCS.ARRIVE.TRANS64.RED.A1T0 RZ, [R37+URZ], RZ ;  /* 0x000000ff25ffa9a7 */ /* 0x0003ea000810043f */
[----:B------:R-:W3:Y:S01]  /*19570*/  MUFU.EX2 R15, R15 ;  /* 0x0000000f000f7308 */ /* 0x000ee20000000800 */
[----:B0-----:R-:W-:Y:S01]  /*19580*/  F2FP.SATFINITE.E4M3.F32.PACK_AB_MERGE_C R223, R67, R44, R223 ;  /* 0x0000002c43df723e */ /* 0x001fe200048070df */
[----:B----4-:R-:W-:Y:S01]  /*19590*/  FADD.FTZ R27, R35, R8 ;  /* 0x00000008231b7221 */ /* 0x010fe20000010000 */
[----:B------:R-:W-:-:S01]  /*195a0*/  FADD.FTZ R44, R44, R85 ;  /* 0x000000552c2c7221 */ /* 0x000fc20000010000 */
[----:B------:R-:W0:Y:S04]  /*195b0*/  @P0 LDC R14, c[0x0][0x450] ;  /* 0x00011400ff0e0b82 */ /* 0x000e280000000800 */
[----:B------:R-:W-:Y:S08]  /*195c0*/  MUFU.EX2 R59, R59 ;  /* 0x0000003b003b7308 */ /* 0x000ff00000000800 */
[----:B------:R-:W4:Y:S01]  /*195d0*/  MUFU.EX2 R32, R32 ;  /* 0x0000002000207308 */ /* 0x000f220000000800 */
[----:B--2---:R-:W-:-:S01]  /*195e0*/  FADD.FTZ R27, R56, R27 ;  /* 0x0000001b381b7221 */ /* 0x004fc20000010000 */
[----:B------:R-:W-:-:S06]  /*195f0*/  FADD.FTZ R44, R67, R44 ;  /* 0x0000002c432c7221 */ /* 0x000fcc0000010000 */
[----:B------:R-:W-:Y:S08]  /*19600*/  MUFU.EX2 R217, R217 ;  /* 0x000000d900d97308 */ /* 0x000ff00000000800 */
[----:B------:R-:W2:Y:S08]  /*19610*/  MUFU.EX2 R10, R89 ;  /* 0x00000059000a7308 */ /* 0x000eb00000000800 */
[----:B------:R-:W0:Y:S08]  /*19620*/  MUFU.EX2 R34, R34 ;  /* 0x0000002200227308 */ /* 0x000e300000000800 */
[----:B-1----:R-:W1:Y:S01]  /*19630*/  MUFU.EX2 R37, R61 ;  /* 0x0000003d00257308 */ /* 0x002e620000000800 */
[----:B------:R-:W-:Y:S01]  /*19640*/  F2FP.SATFINITE.E4M3.F32.PACK_AB_MERGE_C R33, R54, R33, RZ ;  /* 0x000000213621723e */ /* 0x000fe200048070ff */
[----:B-----5:R-:W-:Y:S01]  /*19650*/  FADD.FTZ R8, R220, R27 ;  /* 0x0000001bdc087221 */ /* 0x020fe20000010000 */
[----:B------:R-:W-:-:S01]  /*19660*/  FADD.FTZ R63, R63, R44 ;  /* 0x0000002c3f3f7221 */ /* 0x000fc20000010000 */
[----:B------:R-:W-:-:S02]  /*19670*/  F2FP.SATFINITE.E4M3.F32.PACK_AB_MERGE_C R31, R52, R31, RZ ;  /* 0x0000001f341f723e */ /* 0x000fc400048070ff */
[----:B---3--:R-:W-:-:S01]  /*19680*/  FADD.FTZ R27, R15, R8 ;  /* 0x000000080f1b7221 */ /* 0x008fc20000010000 */
[----:B------:R-:W-:Y:S01]  /*19690*/  F2FP.SATFINITE.E4M3.F32.PACK_AB_MERGE_C R224, R11, R224, R33 ;  /* 0x000000e00be0723e */ /* 0x000fe20004807021 */
[----:B------:R-:W-:-:S01]  /*196a0*/  FADD.FTZ R36, R36, R63 ;  /* 0x0000003f24247221 */ /* 0x000fc20000010000 */
[----:B----4-:R-:W-:Y:S01]  /*196b0*/  F2FP.SATFINITE.E4M3.F32.PACK_AB_MERGE_C R11, R32, R59, RZ ;  /* 0x0000003b200b723e */ /* 0x010fe200048070ff */
[----:B--2---:R-:W-:-:S01]  /*196c0*/  FADD.FTZ R8, R10, R27 ;  /* 0x0000001b0a087221 */ /* 0x004fc20000010000 */
[----:B------:R-:W-:Y:S01]  /*196d0*/  F2FP.SATFINITE.E4M3.F32.PACK_AB_MERGE_C R230, R9, R230, R31 ;  /* 0x000000e609e6723e */ /* 0x000fe2000480701f */
[----:B------:R-:W-:-:S01]  /*196e0*/  FADD.FTZ R9, R217, R36 ;  /* 0x00000024d9097221 */ /* 0x000fc20000010000 */
[----:B0-----:R-:W-:Y:S01]  /*196f0*/  F2FP.SATFINITE.E4M3.F32.PACK_AB_MERGE_C R217, R34, R217, R11 ;  /* 0x000000d922d9723e */ /* 0x001fe2000480700b */
[----:B------:R-:W-:Y:S01]  /*19700*/  @P0 IMAD.HI.U32 R11, R92, R12, RZ ;  /* 0x0000000c5c0b0227 */ /* 0x000fe200078e00ff */
[----:B-1----:R-:W-:-:S04]  /*19710*/  F2FP.SATFINITE.E4M3.F32.PACK_AB_MERGE_C R10, R37, R10, RZ ;  /* 0x0000000a250a723e */ /* 0x002fc800048070ff */
[----:B------:R-:W-:Y:S01]  /*19720*/  F2FP.SATFINITE.E4M3.F32.PACK_AB_MERGE_C R220, R15, R220, R10 ;  /* 0x000000dc0fdc723e */ /* 0x000fe2000480700a */
[----:B------:R-:W-:Y:S01]  /*19730*/  IMAD.MOV.U32 R10, RZ, RZ, R92 ;  /* 0x000000ffff0a7224 */ /* 0x000fe200078e005c */
[----:B------:R-:W-:Y:S02]  /*19740*/  @P0 SHF.R.U32.HI R10, RZ, R14, R11 ;  /* 0x0000000eff0a0219 */ /* 0x000fe4000001160b */
[----:B------:R-:W2:Y:S01]  /*19750*/  LDL R11, [R1+0x44] ;  /* 0x00004400010b7983 */ /* 0x000ea20000100800 */
[----:B------:R-:W-:-:S01]  /*19760*/  FFMA.FTZ R222, R2, R117, -R48 ;  /* 0x0000007502de7223 */ /* 0x000fc20000010830 */
[C-C-:B------:R-:W-:Y:S01]  /*19770*/  FFMA.FTZ R39, R2.reuse, R65, -R48.reuse ;  /* 0x0000004102277223 */ /* 0x140fe20000010830 */
[----:B------:R-:W-:-:S04]  /*19780*/  FFMA.FTZ R41, R2, R93, -R48 ;  /* 0x0000005d02297223 */ /* 0x000fc80000010830 */
[----:B------:R-:W0:Y:S01]  /*19790*/  MUFU.EX2 R222, R222 ;  /* 0x000000de00de7308 */ /* 0x000e220000000800 */
[----:B------:R-:W-:-:S01]  /*197a0*/  FFMA.FTZ R58, R2, R69, -R48 ;  /* 0x00000045023a7223 */ /* 0x000fc20000010830 */
[----:B------:R-:W-:-:S06]  /*197b0*/  FFMA.FTZ R216, R2, R51, -R48 ;  /* 0x0000003302d87223 */ /* 0x000fcc0000010830 */
[----:B------:R-:W1:Y:S01]  /*197c0*/  MUFU.EX2 R39, R39 ;  /* 0x0000002700277308 */ /* 0x000e620000000800 */
[----:B------:R-:W-:-:S07]  /*197d0*/  FADD.FTZ R37, R37, R8 ;  /* 0x0000000825257221 */ /* 0x000fce0000010000 */
[----:B------:R-:W3:Y:S01]  /*197e0*/  MUFU.EX2 R41, R41 ;  /* 0x0000002900297308 */ /* 0x000ee20000000800 */
[----:B------:R-:W-:-:S01]  /*197f0*/  FFMA.FTZ R73, R2, R73, -R48 ;  /* 0x0000004902497223 */ /* 0x000fc20000010830 */
[----:B------:R-:W-:Y:S01]  /*19800*/  FFMA.FTZ R95, R2, R95, -R48 ;  /* 0x0000005f025f7223 */ /* 0x000fe20000010830 */
[----:B0-----:R-:W-:-:S05]  /*19810*/  FADD.FTZ R8, R222, R37 ;  /* 0x00000025de087221 */ /* 0x001fca0000010000 */
[----:B------:R-:W0:Y:S01]  /*19820*/  MUFU.EX2 R58, R58 ;  /* 0x0000003a003a7308 */ /* 0x000e220000000800 */
[----:B------:R-:W-:-:S01]  /*19830*/  FFMA.FTZ R219, R2, R109, -R113 ;  /* 0x0000006d02db7223 */ /* 0x000fc20000010871 */
[----:B------:R-:W-:Y:S01]  /*19840*/  FFMA.FTZ R77, R2, R77, -R48 ;  /* 0x0000004d024d7223 */ /* 0x000fe20000010830 */
[----:B-1----:R-:W-:-:S05]  /*19850*/  FADD.FTZ R8, R39, R8 ;  /* 0x0000000827087221 */ /* 0x002fca0000010000 */
[----:B------:R-:W1:Y:S01]  /*19860*/  MUFU.EX2 R216, R216 ;  /* 0x000000d800d87308 */ /* 0x000e620000000800 */
[----:B------:R-:W-:-:S01]  /*19870*/  FFMA.FTZ R46, R2, R83, -R113 ;  /* 0x00000053022e7223 */ /* 0x000fc20000010871 */
[----:B------:R-:W-:Y:S01]  /*19880*/  FFMA.FTZ R71, R2, R87, -R113 ;  /* 0x0000005702477223 */ /* 0x000fe20000010871 */
[----:B------:R-:W-:-:S05]  /*19890*/  F2FP.SATFINITE.E4M3.F32.PACK_AB_MERGE_C R229, R6, R229, R43 ;  /* 0x000000e506e5723e */ /* 0x000fca000480702b */
[----:B------:R-:W4:Y:S01]  /*198a0*/  MUFU.EX2 R13, R73 ;  /* 0x00000049000d7308 */ /* 0x000f220000000800 */
[----:B------:R-:W-:Y:S01]  /*198b0*/  F2FP.SATFINITE.E4M3.F32.PACK_AB_MERGE_C R228, R7, R228, R50 ;  /* 0x000000e407e4723e */ /* 0x000fe20004807032 */
[----:B------:R-:W-:Y:S01]  /*198c0*/  FFMA.FTZ R111, R2, R111, -R113 ;  /* 0x0000006f026f7223 */ /* 0x000fe20000010871 */
[----:B---3--:R-:W-:-:S01]  /*198d0*/  FADD.FTZ R7, R41, R8 ;  /* 0x0000000829077221 */ /* 0x008fc20000010000 */
[C-C-:B------:R-:W-:Y:S01]  /*198e0*/  FFMA.FTZ R119, R2.reuse, R119, -R48.reuse ;  /* 0x0000007702777223 */ /* 0x140fe20000010830 */
[----:B------:R-:W-:-:S03]  /*198f0*/  FFMA.FTZ R81, R2, R81, -R48 ;  /* 0x0000005102517223 */ /* 0x000fc60000010830 */
[----:B------:R-:W-:Y:S01]  /*19900*/  MUFU.EX2 R95, R95 ;  /* 0x0000005f005f7308 */ /* 0x000fe20000000800 */
[----:B------:R-:W-:-:S01]  /*19910*/  FFMA.FTZ R97, R2, R97, -R48 ;  /* 0x0000006102617223 */ /* 0x000fc20000010830 */
[----:B------:R-:W-:-:S06]  /*19920*/  FFMA.FTZ R48, R2, R121, -R48 ;  /* 0x0000007902307223 */ /* 0x000fcc0000010830 */
[----:B------:R-:W3:Y:S01]  /*19930*/  MUFU.EX2 R6, R77 ;  /* 0x0000004d00067308 */ /* 0x000ee20000000800 */
[----:B0-----:R-:W-:-:S01]  /*19940*/  FADD.FTZ R7, R58, R7 ;  /* 0x000000073a077221 */ /* 0x001fc20000010000 */
[----:B------:R-:W-:-:S06]  /*19950*/  FADD.FTZ R34, R34, R9 ;  /* 0x0000000922227221 */ /* 0x000fcc0000010000 */
[----:B------:R-:W0:Y:S01]  /*19960*/  MUFU.EX2 R219, R219 ;  /* 0x000000db00db7308 */ /* 0x000e220000000800 */
[----:B-1----:R-:W-:-:S01]  /*19970*/  FADD.FTZ R8, R216, R7 ;  /* 0x00000007d8087221 */ /* 0x002fc20000010000 */
[----:B------:R-:W-:-:S06]  /*19980*/  FADD.FTZ R59, R59, R34 ;  /* 0x000000223b3b7221 */ /* 0x000fcc0000010000 */
[----:B------:R-:W-:Y:S08]  /*19990*/  MUFU.EX2 R46, R46 ;  /* 0x0000002e002e7308 */ /* 0x000ff00000000800 */
[----:B------:R-:W1:Y:S08]  /*199a0*/  MUFU.EX2 R71, R71 ;  /* 0x0000004700477308 */ /* 0x000e700000000800 */
[----:B------:R-:W5:Y:S01]  /*199b0*/  MUFU.EX2 R42, R111 ;  /* 0x0000006f002a7308 */ /* 0x000f620000000800 */
[----:B----4-:R-:W-:-:S01]  /*199c0*/  FADD.FTZ R8, R13, R8 ;  /* 0x000000080d087221 */ /* 0x010fc20000010000 */
[----:B------:R-:W-:-:S06]  /*199d0*/  FADD.FTZ R32, R32, R59 ;  /* 0x0000003b20207221 */ /* 0x000fcc0000010000 */
[----:B------:R-:W4:Y:S01]  /*199e0*/  MUFU.EX2 R119, R119 ;  /* 0x0000007700777308 */ /* 0x000f220000000800 */
[----:B---3--:R-:W-:-:S07]  /*199f0*/  F2FP.SATFINITE.E4M3.F32.PACK_AB_MERGE_C R7, R6, R95, RZ ;  /* 0x0000005f0607723e */ /* 0x008fce00048070ff */
[----:B------:R-:W-:Y:S08]  /*19a00*/  MUFU.EX2 R97, R97 ;  /* 0x0000006100617308 */ /* 0x000ff00000000800 */
[----:B------:R-:W3:Y:S01]  /*19a10*/  MUFU.EX2 R48, R48 ;  /* 0x0000003000307308 */ /* 0x000ee20000000800 */
[----:B------:R-:W-:-:S01]  /*19a20*/  FADD.FTZ R95, R95, R8 ;  /* 0x000000085f5f7221 */ /* 0x000fc20000010000 */
[----:B0-----:R-:W-:-:S06]  /*19a30*/  FADD.FTZ R9, R219, R32 ;  /* 0x00000020db097221 */ /* 0x001fcc0000010000 */
[----:B------:R-:W0:Y:S01]  /*19a40*/  MUFU.EX2 R218, R81 ;  /* 0x0000005100da7308 */ /* 0x000e220000000800 */
[----:B------:R-:W-:-:S01]  /*19a50*/  FADD.FTZ R6, R6, R95 ;  /* 0x0000005f06067221 */ /* 0x000fc20000010000 */
[----:B-1----:R-:W-:Y:S01]  /*19a60*/  F2FP.SATFINITE.E4M3.F32.PACK_AB_MERGE_C R8, R71, R46, RZ ;  /* 0x0000002e4708723e */ /* 0x002fe200048070ff */
[----:B-----5:R-:W-:-:S01]  /*19a70*/  FADD.FTZ R9, R42, R9 ;  /* 0x000000092a097221 */ /* 0x020fc20000010000 */
[----:B------:R-:W-:Y:S02]  /*19a80*/  IADD3 R10, R10, R88, -R90 ;  /* 0x000000580a0a7210 */ /* 0x000fe40007ffe85a */
[----:B------:R-:W-:Y:S01]  /*19a90*/  F2FP.SATFINITE.E4M3.F32.PACK_AB_MERGE_C R216, R13, R216, R7 ;  /* 0x000000d80dd8723e */ /* 0x000fe20004807007 */
[----:B----4-:R-:W-:Y:S01]  /*19aa0*/  FADD.FTZ R7, R119, R6 ;  /* 0x0000000677077221 */ /* 0x010fe20000010000 */
[----:B------:R-:W-:Y:S01]  /*19ab0*/  F2FP.SATFINITE.E4M3.F32.PACK_AB_MERGE_C R219, R42, R219, R8 ;  /* 0x000000db2adb723e */ /* 0x000fe20004807008 */
[----:B------:R-:W-:Y:S01]  /*19ac0*/  FADD.FTZ R46, R46, R9 ;  /* 0x000000092e2e7221 */ /* 0x000fe20000010000 */
[----:B---3--:R-:W-:-:S02]  /*19ad0*/  F2FP.SATFINITE.E4M3.F32.PACK_AB_MERGE_C R8, R48, R97, RZ ;  /* 0x000000613008723e */ /* 0x008fc400048070ff */
[----:B------:R-:W-:Y:S01]  /*19ae0*/  SHF.R.S32.HI R9, RZ, 0x1f, R10 ;  /* 0x0000001fff097819 */ /* 0x000fe2000001140a */
[----:B0-----:R-:W-:-:S01]  /*19af0*/  FADD.FTZ R6, R218, R7 ;  /* 0x00000007da067221 */ /* 0x001fc20000010000 */
[----:B------:R-:W-:Y:S02]  /*19b00*/  F2FP.SATFINITE.E4M3.F32.PACK_AB_MERGE_C R218, R218, R119, R8 ;  /* 0x00000077dada723e */ /* 0x000fe40004807008 */
[----:B------:R-:W-:-:S04]  /*19b10*/  LEA.HI R8, R9, R10, RZ, 0x7 ;  /* 0x0000000a09087211 */ /* 0x000fc800078f38ff */
[----:B------:R-:W-:Y:S01]  /*19b20*/  SHF.R.S32.HI R8, RZ, 0x7, R8 ;  /* 0x00000007ff087819 */ /* 0x000fe20000011408 */
[----:B------:R-:W-:Y:S01]  /*19b30*/  VIADD R12, R91, 0xfffffffe ;  /* 0xfffffffe5b0c7836 */ /* 0x000fe20000000000 */
[----:B------:R-:W-:Y:S01]  /*19b40*/  F2FP.SATFINITE.E4M3.F32.PACK_AB_MERGE_C R26, R47, R26, RZ ;  /* 0x0000001a2f1a723e */ /* 0x000fe200048070ff */
[----:B------:R-:W-:-:S01]  /*19b50*/  FADD.FTZ R7, R97, R6 ;  /* 0x0000000661077221 */ /* 0x000fc20000010000 */
[----:B------:R-:W-:Y:S02]  /*19b60*/  F2FP.SATFINITE.E4M3.F32.PACK_AB_MERGE_C R30, R55, R30, RZ ;  /* 0x0000001e371e723e */ /* 0x000fe400048070ff */
[----:B------:R-:W-:Y:S02]  /*19b70*/  F2FP.SATFINITE.E4M3.F32.PACK_AB_MERGE_C R35, R56, R35, RZ ;  /* 0x000000233823723e */ /* 0x000fe400048070ff */
[----:B------:R-:W-:Y:S01]  /*19b80*/  F2FP.SATFINITE.E4M3.F32.PACK_AB_MERGE_C R41, R58, R41, RZ ;  /* 0x000000293a29723e */ /* 0x000fe200048070ff */
[----:B------:R-:W-:-:S01]  /*19b90*/  FADD.FTZ R6, R71, R46 ;  /* 0x0000002e47067221 */ /* 0x000fc20000010000 */
[----:B------:R-:W-:Y:S01]  /*19ba0*/  F2FP.SATFINITE.E4M3.F32.PACK_AB_MERGE_C R225, R24, R225, R26 ;  /* 0x000000e118e1723e */ /* 0x000fe2000480701a */
[----:B------:R-:W-:-:S01]  /*19bb0*/  FADD.FTZ R7, R48, R7 ;  /* 0x0000000730077221 */ /* 0x000fc20000010000 */
[----:B------:R-:W-:-:S02]  /*19bc0*/  F2FP.SATFINITE.E4M3.F32.PACK_AB_MERGE_C R227, R28, R227, R30 ;  /* 0x000000e31ce3723e */ /* 0x000fc4000480701e */
[----:B------:R-:W-:Y:S02]  /*19bd0*/  CS2R R26, SRZ ;  /* 0x00000000001a7805 */ /* 0x000fe4000001ff00 */
[----:B------:R-:W-:Y:S02]  /*19be0*/  F2FP.SATFINITE.E4M3.F32.PACK_AB_MERGE_C R221, R38, R221, R40 ;  /* 0x000000dd26dd723e */ /* 0x000fe40004807028 */
[----:B------:R-:W-:Y:S02]  /*19bf0*/  CS2R R28, SRZ ;  /* 0x00000000001c7805 */ /* 0x000fe4000001ff00 */
[----:B------:R-:W-:Y:S02]  /*19c00*/  F2FP.SATFINITE.E4M3.F32.PACK_AB_MERGE_C R226, R25, R226, R35 ;  /* 0x000000e219e2723e */ /* 0x000fe40004807023 */
[----:B------:R-:W-:Y:S02]  /*19c10*/  CS2R R24, SRZ ;  /* 0x0000000000187805 */ /* 0x000fe4000001ff00 */
[----:B------:R-:W-:-:S02]  /*19c20*/  F2FP.SATFINITE.E4M3.F32.PACK_AB_MERGE_C R222, R39, R222, R41 ;  /* 0x000000de27de723e */ /* 0x000fc40004807029 */
        /* <DEDUP_REMOVED lines=61> */
[----:B--2---:R-:W-:-:S05]  /*1a000*/  VIMNMX R11, R11, R8, !PT ;  /* 0x000000080b0b7248 */ /* 0x004fca0007fe0100 */
[----:B------:R0:W-:Y:S01]  /*1a010*/  STL [R1+0x38], R11 ;  /* 0x0000380b01007387 */ /* 0x0001e20000100800 */
[----:B------:R-:W-:-:S13]  /*1a020*/  ISETP.GE.AND P2, PT, R12, R11, PT ;  /* 0x0000000b0c00720c */ /* 0x000fda0003f46270 */
[----:B0-----:R-:W-:Y:S05]  /*1a030*/  @!P2 BRA `(.L_x_2634) ;  /* 0x00000034005ca947 */ /* 0x001fea0003800000 */
        /* <DEDUP_REMOVED lines=68> */
.L_x_2645:
        /* <DEDUP_REMOVED lines=8> */
.L_x_2636:
        /* <DEDUP_REMOVED lines=8> */
.L_x_2637:
[----:B------:R-:W-:Y:S04]  /*1a580*/  BSSY B0, `(.L_x_2635) ;  /* 0x0000004000007945 */ /* 0x000fe80003800000 */
[----:B-1----:R-:W-:Y:S05]  /*1a590*/  @P3 BRA `(.L_x_2638) ;  /* 0x0000000000083947 */ /* 0x002fea0003800000 */
[----:B------:R-:W1:Y:S02]  /*1a5a0*/  SYNCS.PHASECHK.TRANS64.TRYWAIT P3, [R0+URZ+0x38830], R3 ;  /* 0x03883003000075a7 */ /* 0x000e64000806017f */
[----:B-1----:R-:W-:Y:S05]  /*1a5b0*/  @!P3 BRA `(.L_x_2639) ;  /* 0x0000017c0008b947 */ /* 0x002fea0003800000 */
.L_x_2638:
[----:B------:R-:W-:Y:S05]  /*1a5c0*/  BSYNC B0 ;  /* 0x0000000000007941 */ /* 0x000fea0003800000 */
.L_x_2635:
[----:B01----:R-:W2:Y:S01]  /*1a5d0*/  LDL R3, [R1+0x10] ;  /* 0x0000100001037983 */ /* 0x003ea20000100800 */
[----:B------:R-:W-:-:S03]  /*1a5e0*/  IADD3 R15, R234, 0x1, RZ ;  /* 0x00000001ea0f7810 */ /* 0x000fc60007ffe0ff */
[----:B------:R0:W-:Y:S01]  /*1a5f0*/  STL.64 [R1+0x1d8], R16 ;  /* 0x0001d81001007387 */ /* 0x0001e20000100a00 */
[----:B------:R-:W-:-:S03]  /*1a600*/  ISETP.NE.AND P3, PT, R15, 0x2, PT ;  /* 0x000000020f00780c */ /* 0x000fc60003f65270 */
[----:B------:R1:W-:Y:S01]  /*1a610*/  STL.64 [R1+0x1d0], R10 ;  /* 0x0001d00a01007387 */ /* 0x0003e20000100a00 */
[----:B------:R-:W-:-:S03]  /*1a620*/  SEL R15, R15, RZ, P3 ;  /* 0x000000ff0f0f7207 */ /* 0x000fc60001800000 */
[----:B------:R3:W-:Y:S04]  /*1a630*/  STL [R1+0x1c8], R8 ;  /* 0x0001c80801007387 */ /* 0x0007e80000100800 */
[----:B------:R4:W-:Y:S04]  /*1a640*/  STL.64 [R1+0x1c0], R6 ;  /* 0x0001c00601007387 */ /* 0x0009e80000100a00 */
[----:B------:R2:W-:Y:S04]  /*1a650*/  STL [R1+0x1b8], R2 ;  /* 0x0001b80201007387 */ /* 0x0005e80000100800 */
[----:B0-----:R-:W2:Y:S04]  /*1a660*/  LDL.64 R16, [R1+0x30] ;  /* 0x0000300001107983 */ /* 0x001ea80000100a00 */
[----:B-1----:R-:W2:Y:S01]  /*1a670*/  LDL.64 R10, [R1+0x28] ;  /* 0x00002800010a7983 */ /* 0x002ea20000100a00 */
[----:B------:R-:W0:Y:S01]  /*1a680*/  S2R R0, SR_TID.X ;  /* 0x0000000000007919 */ /* 0x000e220000002100 */
[----:B------:R-:W-:Y:S05]  /*1a690*/  WARPSYNC.ALL ;  /* 0x0000000000007948 */ /* 0x000fea0003800000 */
[----:B------:R-:W-:Y:S01]  /*1a6a0*/  IMAD.MOV.U32 R13, RZ, RZ, 0x40000040 ;  /* 0x40000040ff0d7424 */ /* 0x000fe200078e00ff */
[----:B---3--:R-:W3:Y:S01]  /*1a6b0*/  LDL.64 R8, [R1+0x20] ;  /* 0x0000200001087983 */ /* 0x008ee20000100a00 */
[----:B------:R-:W-:-:S02]  /*1a6c0*/  IMAD.MOV.U32 R155, RZ, RZ, 0x40000040 ;  /* 0x40000040ff9b7424 */ /* 0x000fc400078e00ff */
[----:B------:R-:W-:Y:S01]  /*1a6d0*/  IMAD.MOV.U32 R153, RZ, RZ, 0x40000040 ;  /* 0x40000040ff997424 */ /* 0x000fe200078e00ff */
[----:B----4-:R-:W4:Y:S01]  /*1a6e0*/  LDL.64 R6, [R1+0x18] ;  /* 0x0000180001067983 */ /* 0x010f220000100a00 */
[----:B0-----:R-:W-:-:S05]  /*1a6f0*/  SHF.R.U32.HI R0, RZ, 0x7, R0 ;  /* 0x00000007ff007819 */ /* 0x001fca0000011600 */
[----:B------:R-:W-:Y:S01]  /*1a700*/  VIADD R0, R0, 0x8 ;  /* 0x0000000800007836 */ /* 0x000fe20000000000 */
[----:B------:R-:W-:Y:S01]  /*1a710*/  R2UR UR7, R13 ;  /* 0x000000000d0772ca */ /* 0x000fe200000e0000 */
[----:B------:R-:W-:Y:S01]  /*1a720*/  IMAD.MOV.U32 R157, RZ, RZ, 0x40000040 ;  /* 0x40000040ff9d7424 */ /* 0x000fe200078e00ff */
        /* <DEDUP_REMOVED lines=15> */
[C---:B------:R-:W-:Y:S01]  /*1a820*/  R2UR UR6, R12.reuse ;  /* 0x000000000c0672ca */ /* 0x040fe200000e0000 */
[----:B------:R-:W-:Y:S01]  /*1a830*/  VIADD R156, R12, 0x404 ;  /* 0x000004040c9c7836 */ /* 0x000fe20000000000 */
[----:B------:R-:W-:Y:S01]  /*1a840*/  R2UR UR14, R152 ;  /* 0x00000000980e72ca */ /* 0x000fe200000e0000 */
[----:B------:R-:W-:Y:S01]  /*1a850*/  VIADD R152, R12, 0x400 ;  /* 0x000004000c987836 */ /* 0x000fe20000000000 */
[----:B------:R-:W-:Y:S01]  /*1a860*/  R2UR UR18, R154 ;  /* 0x000000009a1272ca */ /* 0x000fe200000e0000 */
[----:B------:R-:W-:Y:S01]  /*1a870*/  VIADD R154, R12, 0x402 ;  /* 0x000004020c9a7836 */ /* 0x000fe20000000000 */
[----:B------:R-:W-:Y:S02]  /*1a880*/  R2UR UR30, R156 ;  /* 0x000000009c1e72ca */ /* 0x000fe400000e0000 */
[----:B------:R-:W-:-:S02]  /*1a890*/  R2UR UR22, R152 ;  /* 0x00000000981672ca */ /* 0x000fc400000e0000 */
[----:B------:R-:W-:Y:S02]  /*1a8a0*/  R2UR UR26, R154 ;  /* 0x000000009a1a72ca */ /* 0x000fe400000e0000 */
[----:B------:R-:W-:-:S06]  /*1a8b0*/  WARPGROUP.ARRIVE ;  /* 0x00000000000079c5 */ /* 0x000fcc0000000000 */
[----:B------:R-:W-:Y:S01]  /*1a8c0*/  QGMMA.64x128x32.F32.E4M3.E4M3 R152, gdesc[UR4], RZ, !UPT, gsb0 ;  /* 0x01e00000049879f3 */ /* 0x000fe2000c0008ff */
[----:B------:R-:W-:Y:S02]  /*1a8d0*/  R2UR UR8, R16 ;  /* 0x00000000100872ca */ /* 0x000fe400000e0000 */
[----:B------:R-:W-:Y:S02]  /*1a8e0*/  R2UR UR9, R17 ;  /* 0x00000000110972ca */ /* 0x000fe400000e0000 */
[----:B------:R-:W-:Y:S02]  /*1a8f0*/  R2UR UR12, R10 ;  /* 0x000000000a0c72ca */ /* 0x000fe400000e0000 */
[----:B------:R-:W-:Y:S01]  /*1a900*/  R2UR UR13, R11 ;  /* 0x000000000b0d72ca */ /* 0x000fe200000e0000 */
[----:B------:R-:W-:Y:S02]  /*1a910*/  WARPGROUP.DEPBAR.LE gsb0, 0x0 ;  /* 0x00008000000079c5 */ /* 0x000fe40000010000 */
[----:B------:R-:W-:-:S06]  /*1a920*/  WARPGROUP.ARRIVE ;  /* 0x00000000000079c5 */ /* 0x000fcc0000000000 */
[----:B------:R-:W-:Y:S01]  /*1a930*/  QGMMA.64x128x32.F32.E4M3.E4M3 R152, gdesc[UR8], R152, gsb0 ;  /* 0x01e00000089879f3 */ /* 0x000fe20008000898 */
[----:B---3--:R-:W-:Y:S02]  /*1a940*/  R2UR UR16, R8 ;  /* 0x00000000081072ca */ /* 0x008fe400000e0000 */
[----:B------:R-:W-:Y:S01]  /*1a950*/  R2UR UR17, R9 ;  /* 0x00000000091172ca */ /* 0x000fe200000e0000 */
[----:B------:R-:W-:Y:S02]  /*1a960*/  WARPGROUP.DEPBAR.LE gsb0, 0x0 ;  /* 0x00008000000079c5 */ /* 0x000fe40000010000 */
[----:B------:R-:W-:-:S06]  /*1a970*/  WARPGROUP.ARRIVE ;  /* 0x00000000000079c5 */ /* 0x000fcc0000000000 */
[----:B------:R-:W-:Y:S01]  /*1a980*/  QGMMA.64x128x32.F32.E4M3.E4M3 R152, gdesc[UR12], R152, gsb0 ;  /* 0x01e000000c9879f3 */ /* 0x000fe20008000898 */
[----:B------:R-:W-:Y:S01]  /*1a990*/  VIADD R12, R12, 0x406 ;  /* 0x000004060c0c7836 */ /* 0x000fe20000000000 */
[----:B------:R-:W-:-:S04]  /*1a9a0*/  R2UR UR35, R13 ;  /* 0x000000000d2372ca */ /* 0x000fc800000e0000 */
[----:B------:R-:W-:Y:S02]  /*1a9b0*/  R2UR UR34, R12 ;  /* 0x000000000c2272ca */ /* 0x000fe400000e0000 */
[----:B------:R-:W3:Y:S01]  /*1a9c0*/  LDL.64 R12, [R1] ;  /* 0x00000000010c7983 */ /* 0x000ee20000100a00 */
[----:B----4-:R-:W-:Y:S02]  /*1a9d0*/  R2UR UR20, R6 ;  /* 0x00000000061472ca */ /* 0x010fe400000e0000 */
[----:B------:R-:W-:Y:S01]  /*1a9e0*/  R2UR UR21, R7 ;  /* 0x00000000071572ca */ /* 0x000fe200000e0000 */
[----:B------:R0:W5:Y:S01]  /*1a9f0*/  LDL.LU.64 R16, [R1+0x1d8] ;  /* 0x0001d80001107983 */ /* 0x0001620000300a00 */
[----:B--2---:R-:W-:Y:S02]  /*1aa00*/  R2UR UR24, R2 ;  /* 0x00000000021872ca */ /* 0x004fe400000e0000 */
[----:B------:R-:W-:Y:S01]  /*1aa10*/  R2UR UR25, R3 ;  /* 0x00000000031972ca */ /* 0x000fe200000e0000 */
[----:B------:R0:W5:Y:S04]  /*1aa20*/  LDL.LU.64 R10, [R1+0x1d0] ;  /* 0x0001d000010a7983 */ /* 0x0001680000300a00 */
[----:B------:R0:W5:Y:S04]  /*1aa30*/  LDL.LU R8, [R1+0x1c8] ;  /* 0x0001c80001087983 */ /* 0x0001680000300800 */
[----:B------:R0:W5:Y:S04]  /*1aa40*/  LDL.LU.64 R6, [R1+0x1c0] ;  /* 0x0001c00001067983 */ /* 0x0001680000300a00 */
[----:B------:R0:W5:Y:S01]  /*1aa50*/  LDL.LU R2, [R1+0x1b8] ;  /* 0x0001b80001027983 */ /* 0x0001620000300800 */
[----:B------:R-:W-:-:S02]  /*1aa60*/  WARPGROUP.DEPBAR.LE gsb0, 0x0 ;  /* 0x00008000000079c5 */ /* 0x000fc40000010000 */
[----:B------:R-:W-:-:S06]  /*1aa70*/  WARPGROUP.ARRIVE ;  /* 0x00000000000079c5 */ /* 0x000fcc0000000000 */
[----:B------:R-:W-:Y:S03]  /*1aa80*/  QGMMA.64x128x32.F32.E4M3.E4M3 R152, gdesc[UR16], R152, gsb0 ;  /* 0x01e00000109879f3 */ /* 0x000fe60008000898 */
[----:B------:R-:W-:Y:S02]  /*1aa90*/  WARPGROUP.DEPBAR.LE gsb0, 0x0 ;  /* 0x00008000000079c5 */ /* 0x000fe40000010000 */
[----:B------:R-:W-:-:S07]  /*1aaa0*/  WARPGROUP.ARRIVE ;  /* 0x00000000000079c5 */ /* 0x000fce0000000000 */
[----:B------:R-:W-:Y:S01]  /*1aab0*/  QGMMA.64x128x32.F32.E4M3.E4M3 R152, gdesc[UR20], R152, gsb0 ;  /* 0x01e00000149879f3 */ /* 0x000fe20008000898 */
[----:B---3--:R-:W-:Y:S02]  /*1aac0*/  R2UR UR28, R12 ;  /* 0x000000000c1c72ca */ /* 0x008fe400000e0000 */
[----:B------:R-:W-:Y:S02]  /*1aad0*/  WARPGROUP.DEPBAR.LE gsb0, 0x0 ;  /* 0x00008000000079c5 */ /* 0x000fe40000010000 */
[----:B------:R-:W-:-:S07]  /*1aae0*/  WARPGROUP.ARRIVE ;  /* 0x00000000000079c5 */ /* 0x000fce0000000000 */
[----:B------:R-:W-:Y:S01]  /*1aaf0*/  QGMMA.64x128x32.F32.E4M3.E4M3 R152, gdesc[UR24], R152, gsb0 ;  /* 0x01e00000189879f3 */ /* 0x000fe20008000898 */
[----:B------:R-:W-:Y:S02]  /*1ab00*/  R2UR UR29, R13 ;  /* 0x000000000d1d72ca */ /* 0x000fe400000e0000 */
        /* <DEDUP_REMOVED lines=12> */
.L_x_2641:
[----:B-----5:R-:W-:Y:S02]  /*1abd0*/  SHF.L.U32 R0, R8, 0x1f, RZ ;  /* 0x0000001f08007819 */ /* 0x020fe400000006ff */
[----:B------:R-:W-:-:S04]  /*1abe0*/  LEA R3, R234, R18, 0x3 ;  /* 0x00000012ea037211 */ /* 0x000fc800078e18ff */
[----:B------:R0:W1:Y:S01]  /*1abf0*/  SYNCS.PHASECHK.TRANS64.TRYWAIT P2, [R3+URZ+0x38850], R0 ;  /* 0x03885000030075a7 */ /* 0x000062000804017f */
[----:B------:R-:W-:Y:S05]  /*1ac00*/  @!P1 BRA `(.L_x_2642) ;  /* 0x0000000000049947 */ /* 0x000fea0003800000 */
[----:B------:R-:W-:Y:S01]  /*1ac10*/  BPT.TRAP 0x1 ;  /* 0x000000040000795c */ /* 0x000fe20000300000 */
.L_x_2642:
[----:B-1----:R-:W-:Y:S05]  /*1ac20*/  @P2 BRA `(.L_x_2640) ;  /* 0x0000000000082947 */ /* 0x002fea0003800000 */
[----:B------:R-:W1:Y:S02]  /*1ac30*/  SYNCS.PHASECHK.TRANS64.TRYWAIT P2, [R3+URZ+0x38850], R0 ;  /* 0x03885000030075a7 */ /* 0x000e64000804017f */
[----:B-1----:R-:W-:Y:S05]  /*1ac40*/  @!P2 BRA `(.L_x_2643) ;  /* 0x000001740078a947 */ /* 0x002fea0003800000 */
.L_x_2640:
[----:B-----5:R-:W-:Y:S01]  /*1ac50*/  VIADD R8, R18, 0x400 ;  /* 0x0000040012087836 */ /* 0x020fe20000000000 */
[----:B------:R-:W-:Y:S05]  /*1ac60*/  WARPSYNC.ALL ;  /* 0x0000000000007948 */ /* 0x000fea0003800000 */
[----:B------:R-:W-:Y:S01]  /*1ac70*/  SHF.R.U32.HI R8, RZ, 0x4, R8 ;  /* 0x00000004ff087819 */ /* 0x000fe20000011608 */
[----:B------:R-:W-:Y:S01]  /*1ac80*/  IMAD.MOV.U32 R9, RZ, RZ, 0x40000040 ;  /* 0x40000040ff097424 */ /* 0x000fe200078e00ff */
[----:B01----:R-:W2:Y:S01]  /*1ac90*/  LDL R0, [R1+0x80] ;  /* 0x0000800001007983 */ /* 0x003ea20000100800 */
[----:B------:R-:W-:Y:S01]  /*1aca0*/  WARPGROUP.ARRIVE ;  /* 0x00000000000079c5 */ /* 0x000fe20000000000 */
[----:B------:R-:W-:Y:S01]  /*1acb0*/  LOP3.LUT R8, R8, 0x3fff, RZ, 0xc0, !PT ;  /* 0x00003fff08087812 */ /* 0x000fe200078ec0ff */
[----:B------:R-:W-:Y:S01]  /*1acc0*/  IMAD.MOV.U32 R13, RZ, RZ, 0x40000040 ;  /* 0x40000040ff0d7424 */ /* 0x000fe200078e00ff */
[----:B------:R-:W-:Y:S01]  /*1acd0*/  R2UR UR7, R9 ;  /* 0x00000000090772ca */ /* 0x000fe200000e0000 */
[----:B------:R-:W0:Y:S01]  /*1ace0*/  @P0 LDC R3, c[0x0][0x44c] ;  /* 0x00011300ff030b82 */ /* 0x000e220000000800 */
[----:B------:R-:W-:-:S05]  /*1acf0*/  LOP3.LUT R8, R8, 0x10000, RZ, 0xfc, !PT ;  /* 0x0001000008087812 */ /* 0x000fca00078efcff */
[----:B------:R-:W-:Y:S02]  /*1ad00*/  IMAD R8, R234, 0x800, R8 ;  /* 0x00000800ea087824 */ /* 0x000fe400078e0208 */
[----:B------:R-:W1:Y:S03]  /*1ad10*/  @P0 LDC R9, c[0x0][0x450] ;  /* 0x00011400ff090b82 */ /* 0x000e660000000800 */
[----:B------:R-:W-:-:S13]  /*1ad20*/  R2UR UR6, R8 ;  /* 0x00000000080672ca */ /* 0x000fda00000e0000 */
[----:B------:R-:W-:Y:S01]  /*1ad30*/  QGMMA.64x256x32.F32.E4M3.E4M3 R24, R228, gdesc[UR4], R24, gsb0 ;  /* 0x03e00004e4187df3 */ /* 0x000fe20008000818 */
[----:B------:R-:W-:Y:S01]  /*1ad40*/  VIADD R12, R8, 0x2 ;  /* 0x00000002080c7836 */ /* 0x000fe20000000000 */
[----:B------:R-:W-:-:S04]  /*1ad50*/  R2UR UR7, R13 ;  /* 0x000000000d0772ca */ /* 0x000fc800000e0000 */
[----:B------:R-:W-:Y:S01]  /*1ad60*/  R2UR UR6, R12 ;  /* 0x000000000c0672ca */ /* 0x000fe200000e0000 */
[----:B------:R-:W-:Y:S02]  /*1ad70*/  WARPGROUP.DEPBAR.LE gsb0, 0x0 ;  /* 0x00008000000079c5 */ /* 0x000fe40000010000 */
[----:B------:R-:W2:Y:S04]  /*1ad80*/  LDL R228, [R1+0x3c] ;  /* 0x00003c0001e47983 */ /* 0x000ea80000100800 */
[----:B------:R-:W3:Y:S04]  /*1ad90*/  LDL R229, [R1+0x64] ;  /* 0x0000640001e57983 */ /* 0x000ee80000100800 */
[----:B------:R-:W3:Y:S04]  /*1ada0*/  LDL R230, [R1+0x48] ;  /* 0x0000480001e67983 */ /* 0x000ee80000100800 */
[----:B------:R-:W4:Y:S01]  /*1adb0*/  LDL R231, [R1+0x40] ;  /* 0x0000400001e77983 */ /* 0x000f220000100800 */
[----:B------:R-:W-:Y:S01]  /*1adc0*/  WARPGROUP.ARRIVE ;  /* 0x00000000000079c5 */ /* 0x000fe20000000000 */
[----:B------:R-:W-:-:S02]  /*1add0*/  VIADD R12, R8, 0x4 ;  /* 0x00000004080c7836 */ /* 0x000fc40000000000 */
[----:B------:R-:W-:Y:S02]  /*1ade0*/  IMAD.MOV.U32 R13, RZ, RZ, 0x40000040 ;  /* 0x40000040ff0d7424 */ /* 0x000fe400078e00ff */
[----:B------:R-:W-:Y:S01]  /*1adf0*/  VIADD R8, R8, 0x6 ;  /* 0x0000000608087836 */ /* 0x000fe20000000000 */
[----:B------:R-:W-:Y:S01]  /*1ae00*/  QGMMA.64x256x32.F32.E4M3.E4M3 R24, R224, gdesc[UR4], R24, gsb0 ;  /* 0x03e00004e0187df3 */ /* 0x000fe20008000818 */
[----:B------:R-:W-:Y:S02]  /*1ae10*/  R2UR UR6, R12 ;  /* 0x000000000c0672ca */ /* 0x000fe400000e0000 */
[----:B------:R-:W-:Y:S01]  /*1ae20*/  R2UR UR7, R13 ;  /* 0x000000000d0772ca */ /* 0x000fe200000e0000 */
[----:B------:R-:W-:Y:S02]  /*1ae30*/  WARPGROUP.DEPBAR.LE gsb0, 0x0 ;  /* 0x00008000000079c5 */ /* 0x000fe40000010000 */
[----:B------:R-:W-:-:S15]  /*1ae40*/  WARPGROUP.ARRIVE ;  /* 0x00000000000079c5 */ /* 0x000fde0000000000 */
[----:B------:R-:W-:-:S07]  /*1ae50*/  NOP ;  /* 0x0000000000007918 */ /* 0x000fce0000000000 */
[----:B------:R-:W-:Y:S01]  /*1ae60*/  QGMMA.64x256x32.F32.E4M3.E4M3 R24, R220, gdesc[UR4], R24, gsb0 ;  /* 0x03e00004dc187df3 */ /* 0x000fe20008000818 */
[----:B------:R-:W-:Y:S01]  /*1ae70*/  R2UR UR6, R8 ;  /* 0x00000000080672ca */ /* 0x000fe200000e0000 */
[----:B--2---:R-:W-:-:S04]  /*1ae80*/  IMAD.IADD R0, R0, 0x1, R228 ;  /* 0x0000000100007824 */ /* 0x004fc800078e02e4 */
[----:B0-----:R-:W-:-:S05]  /*1ae90*/  @P0 IMAD.HI.U32 R3, R0, R3, RZ ;  /* 0x0000000300030227 */ /* 0x001fca00078e00ff */
[----:B-1----:R-:W-:Y:S01]  /*1aea0*/  @P0 SHF.R.U32.HI R0, RZ, R9, R3 ;  /* 0x00000009ff000219 */ /* 0x002fe20000011603 */
[----:B------:R-:W-:-:S04]  /*1aeb0*/  IMAD.MOV.U32 R3, RZ, RZ, -0x80 ;  /* 0xffffff80ff037424 */ /* 0x000fc800078e00ff */
[----:B------:R-:W0:Y:S01]  /*1aec0*/  SHFL.IDX PT, R9, R0, RZ, 0x1c1f ;  /* 0x001c1fff00097589 */ /* 0x000e2200000e0000 */
[----:B------:R-:W-:-:S03]  /*1aed0*/  IMAD R3, R10, R3, 0x1 ;  /* 0x000000010a037424 */ /* 0x000fc600078e0203 */
[----:B------:R-:W1:Y:S02]  /*1aee0*/  SHFL.IDX PT, R0, R0, 0x1, 0x1c1f ;  /* 0x003c1f0000007f89 */ /* 0x000e6400000e0000 */
[----:B---3--:R-:W-:-:S05]  /*1aef0*/  IADD3 R3, R230, R3, -R229 ;  /* 0x00000003e6037210 */ /* 0x008fca0007ffe8e5 */
[----:B----4-:R-:W-:Y:S02]  /*1af00*/  IMAD.IADD R3, R3, 0x1, -R231 ;  /* 0x0000000103037824 */ /* 0x010fe400078e0ae7 */
[----:B------:R-:W2:Y:S02]  /*1af10*/  S2R R231, SR_TID.X ;  /* 0x0000000000e77919 */ /* 0x000ea40000002100 */
[C---:B0-----:R-:W-:Y:S01]  /*1af20*/  IMAD.IADD R9, R3.reuse, 0x1, R9 ;  /* 0x0000000103097824 */ /* 0x041fe200078e0209 */
[----:B-1----:R-:W-:-:S04]  /*1af30*/  IADD3 R0, R3, R0, RZ ;  /* 0x0000000003007210 */ /* 0x002fc80007ffe0ff */
[C---:B------:R-:W-:Y:S02]  /*1af40*/  ISETP.GT.AND P2, PT, R9.reuse, RZ, PT ;  /* 0x000000ff0900720c */ /* 0x040fe40003f44270 */
[C---:B------:R-:W-:Y:S02]  /*1af50*/  ISETP.GT.AND P3, PT, R9.reuse, 0x1, PT ;  /* 0x000000010900780c */ /* 0x040fe40003f64270 */
[----:B------:R-:W-:Y:S02]  /*1af60*/  FSEL R152, R152, -INF , P2 ;  /* 0xff80000098987808 */ /* 0x000fe40001000000 */
[----:B------:R-:W-:Y:S02]  /*1af70*/  ISETP.GT.AND P2, PT, R9, 0x8, PT ;  /* 0x000000080900780c */ /* 0x000fe40003f44270 */
[----:B------:R-:W-:Y:S02]  /*1af80*/  FSEL R153, R153, -INF , P3 ;  /* 0xff80000099997808 */ /* 0x000fe40001800000 */
[----:B------:R-:W-:-:S02]  /*1af90*/  FMNMX.FTZ R12, R152, R11, !PT ;  /* 0x0000000b980c7209 */ /* 0x000fc40007810000 */
[----:B------:R-:W-:Y:S02]  /*1afa0*/  FSEL R156, R156, -INF , P2 ;  /* 0xff8000009c9c7808 */ /* 0x000fe40001000000 */
[C---:B------:R-:W-:Y:S02]  /*1afb0*/  ISETP.GT.AND P2, PT, R9.reuse, 0x10, PT ;  /* 0x000000100900780c */ /* 0x040fe40003f44270 */
[----:B------:R-:W-:Y:S02]  /*1afc0*/  ISETP.GT.AND P3, PT, R9, 0x9, PT ;  /* 0x000000090900780c */ /* 0x000fe40003f64270 */
[----:B------:R-:W-:Y:S02]  /*1afd0*/  FMNMX.FTZ R12, R153, R12, !PT ;  /* 0x0000000c990c7209 */ /* 0x000fe40007810000 */
[----:B------:R-:W-:Y:S02]  /*1afe0*/  FSEL R160, R160, -INF , P2 ;  /* 0xff800000a0a07808 */ /* 0x000fe40001000000 */
[----:B------:R-:W-:-:S02]  /*1aff0*/  ISETP.GT.AND P2, PT, R9, 0x18, PT ;  /* 0x000000180900780c */ /* 0x000fc40003f44270 */
[----:B------:R-:W-:Y:S02]  /*1b000*/  FSEL R157, R157, -INF , P3 ;  /* 0xff8000009d9d7808 */ /* 0x000fe40001800000 */
[----:B------:R-:W-:Y:S02]  /*1b010*/  FMNMX.FTZ R12, R156, R12, !PT ;  /* 0x0000000c9c0c7209 */ /* 0x000fe40007810000 */
[----:B------:R-:W-:Y:S02]  /*1b020*/  FSEL R164, R164, -INF , P2 ;  /* 0xff800000a4a47808 */ /* 0x000fe40001000000 */
[C---:B------:R-:W-:Y:S02]  /*1b030*/  ISETP.GT.AND P2, PT, R9.reuse, 0x20, PT ;  /* 0x000000200900780c */ /* 0x040fe40003f44270 */
[----:B------:R-:W-:Y:S02]  /*1b040*/  ISETP.GT.AND P3, PT, R9, 0x11, PT ;  /* 0x000000110900780c */ /* 0x000fe40003f64270 */
[----:B------:R-:W-:-:S02]  /*1b050*/  FMNMX.FTZ R12, R157, R12, !PT ;  /* 0x0000000c9d0c7209 */ /* 0x000fc40007810000 */
[----:B------:R-:W-:Y:S02]  /*1b060*/  FSEL R168, R168, -INF , P2 ;  /* 0xff800000a8a87808 */ /* 0x000fe40001000000 */
[----:B------:R-:W-:Y:S02]  /*1b070*/  FSEL R161, R161, -INF , P3 ;  /* 0xff800000a1a17808 */ /* 0x000fe40001800000 */
[----:B------:R-:W-:Y:S02]  /*1b080*/  FMNMX.FTZ R12, R160, R12, !PT ;  /* 0x0000000ca00c7209 */ /* 0x000fe40007810000 */
[C---:B------:R-:W-:Y:S02]  /*1b090*/  ISETP.GT.AND P2, PT, R9.reuse, 0x28, PT ;  /* 0x000000280900780c */ /* 0x040fe40003f44270 */
[----:B------:R-:W-:Y:S02]  /*1b0a0*/  ISETP.GT.AND P3, PT, R9, 0x19, PT ;  /* 0x000000190900780c */ /* 0x000fe40003f64270 */
[----:B------:R-:W-:-:S02]  /*1b0b0*/  FMNMX.FTZ R12, R161, R12, !PT ;  /* 0x0000000ca10c7209 */ /* 0x000fc40007810000 */
[----:B------:R-:W-:Y:S02]  /*1b0c0*/  FSEL R172, R172, -INF , P2 ;  /* 0xff800000acac7808 */ /* 0x000fe40001000000 */
[----:B------:R-:W-:Y:S02]  /*1b0d0*/  ISETP.GT.AND P2, PT, R9, 0x30, PT ;  /* 0x000000300900780c */ /* 0x000fe40003f44270 */
[----:B------:R-:W-:Y:S02]  /*1b0e0*/  FSEL R165, R165, -INF , P3 ;  /* 0xff800000a5a57808 */ /* 0x000fe40001800000 */
[----:B------:R-:W-:Y:S02]  /*1b0f0*/  FMNMX.FTZ R12, R164, R12, !PT ;  /* 0x0000000ca40c7209 */ /* 0x000fe40007810000 */
[----:B------:R-:W-:Y:S02]  /*1b100*/  FSEL R176, R176, -INF , P2 ;  /* 0xff800000b0b07808 */ /* 0x000fe40001000000 */
[----:B------:R-:W-:-:S02]  /*1b110*/  ISETP.GT.AND P2, PT, R9, 0x38, PT ;  /* 0x000000380900780c */ /* 0x000fc40003f44270 */
[----:B------:R-:W-:Y:S02]  /*1b120*/  ISETP.GT.AND P3, PT, R9, 0x21, PT ;  /* 0x000000210900780c */ /* 0x000fe40003f64270 */
[----:B------:R-:W-:Y:S02]  /*1b130*/  FMNMX.FTZ R12, R165, R12, !PT ;  /* 0x0000000ca50c7209 */ /* 0x000fe40007810000 */
[----:B------:R-:W-:Y:S02]  /*1b140*/  FSEL R180, R180, -INF , P2 ;  /* 0xff800000b4b47808 */ /* 0x000fe40001000000 */
[----:B------:R-:W-:Y:S02]  /*1b150*/  ISETP.GT.AND P2, PT, R9, 0x40, PT ;  /* 0x000000400900780c */ /* 0x000fe40003f44270 */
[----:B------:R-:W-:Y:S02]  /*1b160*/  FSEL R169, R169, -INF , P3 ;  /* 0xff800000a9a97808 */ /* 0x000fe40001800000 */
[----:B------:R-:W-:-:S02]  /*1b170*/  FMNMX.FTZ R12, R168, R12, !PT ;  /* 0x0000000ca80c7209 */ /* 0x000fc40007810000 */
[----:B------:R-:W-:Y:S02]  /*1b180*/  FSEL R184, R184, -INF , P2 ;  /* 0xff800000b8b87808 */ /* 0x000fe40001000000 */
[----:B------:R-:W-:Y:S02]  /*1b190*/  ISETP.GT.AND P3, PT, R9, 0x29, PT ;  /* 0x000000290900780c */ /* 0x000fe40003f64270 */
[----:B------:R-:W-:Y:S02]  /*1b1a0*/  FMNMX.FTZ R12, R169, R12, !PT ;  /* 0x0000000ca90c7209 */ /* 0x000fe40007810000 */
        /* <DEDUP_REMOVED lines=9> */
[----:B------:R-:W-:Y:S02]  /*1b240*/  ISETP.GT.AND P4, PT, R9, 0x69, PT ;  /* 0x000000690900780c */ /* 0x000fe40003f84270 */
[----:B------:R-:W-:Y:S02]  /*1b250*/  FSEL R177, R177, -INF , P3 ;  /* 0xff800000b1b17808 */ /* 0x000fe40001800000 */
[----:B------:R-:W-:Y:S02]  /*1b260*/  FMNMX.FTZ R12, R176, R12, !PT ;  /* 0x0000000cb00c7209 */ /* 0x000fe40007810000 */
        /* <DEDUP_REMOVED lines=21> */
[----:B------:R-:W-:Y:S02]  /*1b3c0*/  ISETP.GT.AND P3, PT, R9, 0x49, PT ;  /* 0x000000490900780c */ /* 0x000fe40003f64270 */
[C---:B------:R-:W-:Y:S02]  /*1b3d0*/  ISETP.GT.AND P5, PT, R0.reuse, 0x8, PT ;  /* 0x000000080000780c */ /* 0x040fe40003fa4270 */
[C---:B------:R-:W-:Y:S02]  /*1b3e0*/  ISETP.GT.AND P2, PT, R0.reuse, 0x9, PT ;  /* 0x000000090000780c */ /* 0x040fe40003f44270 */
[----:B------:R-:W-:Y:S02]  /*1b3f0*/  ISETP.GT.AND P4, PT, R0, 0x11, PT ;  /* 0x000000110000780c */ /* 0x000fe40003f84270 */
[----:B------:R-:W-:Y:S02]  /*1b400*/  FMNMX.FTZ R12, R184, R12, !PT ;  /* 0x0000000cb80c7209 */ /* 0x000fe40007810000 */
[----:B------:R-:W-:-:S02]  /*1b410*/  FSEL R189, R189, -INF , P3 ;  /* 0xff800000bdbd7808 */ /* 0x000fc40001800000 */
[----:B------:R-:W-:Y:S02]  /*1b420*/  FSEL R158, R158, -INF , P5 ;  /* 0xff8000009e9e7808 */ /* 0x000fe40002800000 */
[----:B------:R-:W-:Y:S02]  /*1b430*/  FSEL R159, R159, -INF , P2 ;  /* 0xff8000009f9f7808 */ /* 0x000fe40001000000 */
[----:B------:R-:W-:Y:S02]  /*1b440*/  FSEL R163, R163, -INF , P4 ;  /* 0xff800000a3a37808 */ /* 0x000fe40002000000 */
[----:B------:R-:W-:Y:S02]  /*1b450*/  ISETP.GT.AND P3, PT, R9, 0x51, PT ;  /* 0x000000510900780c */ /* 0x000fe40003f64270 */
        /* <DEDUP_REMOVED lines=17> */
[----:B------:R-:W-:Y:S02]  /*1b570*/  FMNMX.FTZ R12, R189, R12, !PT ;  /* 0x0000000cbd0c7209 */ /* 0x000fe40007810000 */
        /* <DEDUP_REMOVED lines=11> */
[C---:B------:R-:W-:Y:S01]  /*1b630*/  ISETP.GT.AND P2, PT, R0.reuse, 0x48, PT ;  /* 0x000000480000780c */ /* 0x040fe20003f44270 */
[----:B------:R-:W-:Y:S02]  /*1b640*/  WARPGROUP.DEPBAR.LE gsb0, 0x0 ;  /* 0x00008000000079c5 */ /* 0x000fe40000010000 */
[----:B------:R-:W-:Y:S01]  /*1b650*/  ISETP.GT.AND P4, PT, R0, 0x49, PT ;  /* 0x000000490000780c */ /* 0x000fe20003f84270 */
[----:B------:R-:W-:Y:S01]  /*1b660*/  WARPGROUP.ARRIVE ;  /* 0x00000000000079c5 */ /* 0x000fe20000000000 */
[----:B------:R-:W-:-:S02]  /*1b670*/  FMNMX.FTZ R12, R193, R12, !PT ;  /* 0x0000000cc10c7209 */ /* 0x000fc40007810000 */
[----:B------:R-:W-:Y:S02]  /*1b680*/  FSEL R209, R209, -INF , P3 ;  /* 0xff800000d1d17808 */ /* 0x000fe40001800000 */
[----:B------:R-:W-:Y:S02]  /*1b690*/  FSEL R187, R187, -INF , P5 ;  /* 0xff800000bbbb7808 */ /* 0x000fe40002800000 */
[----:B------:R-:W-:Y:S02]  /*1b6a0*/  FSEL R190, R190, -INF , P2 ;  /* 0xff800000bebe7808 */ /* 0x000fe40001000000 */
[----:B------:R-:W-:Y:S02]  /*1b6b0*/  FSEL R191, R191, -INF , P4 ;  /* 0xff800000bfbf7808 */ /* 0x000fe40002000000 */
[C---:B------:R-:W-:Y:S02]  /*1b6c0*/  ISETP.GT.AND P3, PT, R0.reuse, RZ, PT ;  /* 0x000000ff0000720c */ /* 0x040fe40003f64270 */
        /* <DEDUP_REMOVED lines=8> */
[C---:B------:R-:W-:Y:S02]  /*1b750*/  ISETP.GT.AND P3, PT, R0.reuse, 0x10, PT ;  /* 0x000000100000780c */ /* 0x040fe40003f64270 */
        /* <DEDUP_REMOVED lines=8> */
[----:B------:R-:W-:Y:S02]  /*1b7e0*/  FMNMX.FTZ R12, R200, R12, !PT ;  /* 0x0000000cc80c7209 */ /* 0x000fe40007810000 */
        /* <DEDUP_REMOVED lines=26> */
[----:B------:R-:W-:Y:S01]  /*1b990*/  FSEL R178, R178, -INF , P3 ;  /* 0xff800000b2b27808 */ /* 0x000fe20001800000 */
[----:B------:R-:W0:Y:S01]  /*1b9a0*/  SHFL.BFLY PT, R9, R12, 0x2, 0x1f ;  /* 0x0c401f000c097f89 */ /* 0x000e2200000e0000 */
[----:B------:R-:W-:Y:S02]  /*1b9b0*/  FMNMX.FTZ R0, R167, R0, !PT ;  /* 0x00000000a7007209 */ /* 0x000fe40007810000 */
[----:B------:R-:W-:Y:S02]  /*1b9c0*/  FSEL R211, R211, -INF , P5 ;  /* 0xff800000d3d37808 */ /* 0x000fe40002800000 */
[----:B------:R-:W-:Y:S02]  /*1b9d0*/  FMNMX.FTZ R0, R170, R0, !PT ;  /* 0x00000000aa007209 */ /* 0x000fe40007810000 */
[----:B------:R-:W-:-:S02]  /*1b9e0*/  FSEL R214, R214, -INF , P2 ;  /* 0xff800000d6d67808 */ /* 0x000fc40001000000 */
[----:B------:R-:W-:Y:S02]  /*1b9f0*/  FMNMX.FTZ R0, R171, R0, !PT ;  /* 0x00000000ab007209 */ /* 0x000fe40007810000 */
[----:B------:R-:W-:Y:S02]  /*1ba00*/  FSEL R215, R215, -INF , P4 ;  /* 0xff800000d7d77808 */ /* 0x000fe40002000000 */
[----:B------:R-:W-:Y:S02]  /*1ba10*/  FMNMX.FTZ R0, R174, R0, !PT ;  /* 0x00000000ae007209 */ /* 0x000fe40007810000 */
[----:B--2---:R-:W-:Y:S02]  /*1ba20*/  LOP3.LUT R220, R231, 0x7f, RZ, 0xc0, !PT ;  /* 0x0000007fe7dc7812 */ /* 0x004fe400078ec0ff */
[----:B------:R-:W-:Y:S01]  /*1ba30*/  FMNMX.FTZ R0, R175, R0, !PT ;  /* 0x00000000af007209 */ /* 0x000fe20007810000 */
[----:B------:R-:W1:Y:S01]  /*1ba40*/  S2R R231, SR_TID.X ;  /* 0x0000000000e77919 */ /* 0x000e620000002100 */
[----:B------:R-:W-:-:S02]  /*1ba50*/  ISETP.NE.AND P4, PT, R220, RZ, PT ;  /* 0x000000ffdc00720c */ /* 0x000fc40003f85270 */
[----:B------:R-:W-:Y:S02]  /*1ba60*/  FMNMX.FTZ R0, R178, R0, !PT ;  /* 0x00000000b2007209 */ /* 0x000fe40007810000 */
[----:B0-----:R-:W-:Y:S01]  /*1ba70*/  FMNMX.FTZ R12, R12, R9, !PT ;  /* 0x000000090c0c7209 */ /* 0x001fe20007810000 */
[----:B------:R-:W-:Y:S01]  /*1ba80*/  IMAD.MOV.U32 R9, RZ, RZ, 0x40000040 ;  /* 0x40000040ff097424 */ /* 0x000fe200078e00ff */
[----:B------:R-:W-:-:S03]  /*1ba90*/  FMNMX.FTZ R0, R179, R0, !PT ;  /* 0x00000000b3007209 */ /* 0x000fc60007810000 */
[----:B------:R-:W0:Y:S01]  /*1baa0*/  SHFL.BFLY PT, R13, R12, 0x1, 0x1f ;  /* 0x0c201f000c0d7f89 */ /* 0x000e2200000e0000 */
[----:B------:R-:W-:Y:S02]  /*1bab0*/  FMNMX.FTZ R0, R182, R0, !PT ;  /* 0x00000000b6007209 */ /* 0x000fe40007810000 */
[----:B------:R-:W-:Y:S02]  /*1bac0*/  R2UR UR7, R9 ;  /* 0x00000000090772ca */ /* 0x000fe400000e0000 */
[----:B------:R-:W-:-:S04]  /*1bad0*/  FMNMX.FTZ R0, R183, R0, !PT ;  /* 0x00000000b7007209 */ /* 0x000fc80007810000 */
[----:B------:R-:W-:-:S04]  /*1bae0*/  FMNMX.FTZ R0, R186, R0, !PT ;  /* 0x00000000ba007209 */ /* 0x000fc80007810000 */
[----:B------:R-:W-:-:S03]  /*1baf0*/  FMNMX.FTZ R0, R187, R0, !PT ;  /* 0x00000000bb007209 */ /* 0x000fc60007810000 */
[----:B------:R-:W-:Y:S01]  /*1bb00*/  QGMMA.64x256x32.F32.E4M3.E4M3 R24, R216, gdesc[UR4], R24, gsb0 ;  /* 0x03e00004d8187df3 */ /* 0x000fe20008000818 */
[----:B------:R-:W-:-:S04]  /*1bb10*/  FMNMX.FTZ R0, R190, R0, !PT ;  /* 0x00000000be007209 */ /* 0x000fc80007810000 */
[----:B------:R-:W-:Y:S02]  /*1bb20*/  FMNMX.FTZ R0, R191, R0, !PT ;  /* 0x00000000bf007209 */ /* 0x000fe40007810000 */
[----:B-1----:R-:W-:Y:S02]  /*1bb30*/  SHF.R.U32.HI R220, RZ, 0x7, R231 ;  /* 0x00000007ffdc7819 */ /* 0x002fe400000116e7 */
[----:B------:R-:W-:Y:S02]  /*1bb40*/  FMNMX.FTZ R0, R194, R0, !PT ;  /* 0x00000000c2007209 */ /* 0x000fe40007810000 */
[----:B0-----:R-:W-:Y:S02]  /*1bb50*/  FMNMX.FTZ R3, R12, R13, !PT ;  /* 0x0000000d0c037209 */ /* 0x001fe40007810000 */
[----:B------:R-:W-:Y:S02]  /*1bb60*/  FMNMX.FTZ R0, R195, R0, !PT ;  /* 0x00000000c3007209 */ /* 0x000fe40007810000 */
[----:B------:R-:W-:Y:S01]  /*1bb70*/  FSETP.NEU.FTZ.AND P3, PT, R3, -INF , PT ;  /* 0xff8000000300780b */ /* 0x000fe20003f7d000 */
[----:B------:R-:W-:-:S01]  /*1bb80*/  FFMA.FTZ R9, R2, R3, -8 ;  /* 0xc100000002097423 */ /* 0x000fc20000010003 */
[----:B------:R-:W-:-:S04]  /*1bb90*/  FMNMX.FTZ R0, R198, R0, !PT ;  /* 0x00000000c6007209 */ /* 0x000fc80007810000 */
[----:B------:R-:W-:Y:S02]  /*1bba0*/  FMNMX.FTZ R0, R199, R0, !PT ;  /* 0x00000000c7007209 */ /* 0x000fe40007810000 */
[----:B------:R-:W-:Y:S02]  /*1bbb0*/  FSEL R9, R9, RZ, P3 ;  /* 0x000000ff09097208 */ /* 0x000fe40001800000 */
[----:B------:R-:W-:-:S03]  /*1bbc0*/  FMNMX.FTZ R0, R202, R0, !PT ;  /* 0x00000000ca007209 */ /* 0x000fc60007810000 */
[C-C-:B------:R-:W-:Y:S01]  /*1bbd0*/  FFMA.FTZ R12, R2.reuse, R153, -R9.reuse ;  /* 0x00000099020c7223 */ /* 0x140fe20000010809 */
[----:B------:R-:W-:Y:S01]  /*1bbe0*/  FMNMX.FTZ R0, R203, R0, !PT ;  /* 0x00000000cb007209 */ /* 0x000fe20007810000 */
[C-C-:B------:R-:W-:Y:S01]  /*1bbf0*/  FFMA.FTZ R153, R2.reuse, R160, -R9.reuse ;  /* 0x000000a002997223 */ /* 0x140fe20000010809 */
[----:B------:R-:W-:-:S01]  /*1bc00*/  FFMA.FTZ R160, R2, R165, -R9 ;  /* 0x000000a502a07223 */ /* 0x000fc20000010809 */
[--C-:B------:R-:W-:Y:S01]  /*1bc10*/  FFMA.FTZ R165, R2, R172, -R9.reuse ;  /* 0x000000ac02a57223 */ /* 0x100fe20000010809 */
[----:B------:R-:W-:Y:S01]  /*1bc20*/  FMNMX.FTZ R0, R206, R0, !PT ;  /* 0x00000000ce007209 */ /* 0x000fe20007810000 */
[C-C-:B------:R-:W-:Y:S01]  /*1bc30*/  FFMA.FTZ R172, R2.reuse, R177, -R9.reuse ;  /* 0x000000b102ac7223 */ /* 0x140fe20000010809 */
[----:B------:R-:W-:-:S01]  /*1bc40*/  FFMA.FTZ R177, R2, R184, -R9 ;  /* 0x000000b802b17223 */ /* 0x000fc20000010809 */
        /* <DEDUP_REMOVED lines=22> */
[----:B------:R-:W0:Y:S01]  /*1bdb0*/  SHFL.BFLY PT, R189, R0, 0x2, 0x1f ;  /* 0x0c401f0000bd7f89 */ /* 0x000e2200000e0000 */
[----:B------:R-:W-:-:S01]  /*1bdc0*/  FFMA.FTZ R188, R2, R193, -R9 ;  /* 0x000000c102bc7223 */ /* 0x000fc20000010809 */
[C-C-:B------:R-:W-:Y:S01]  /*1bdd0*/  FFMA.FTZ R193, R2.reuse, R197, -R9.reuse ;  /* 0x000000c502c17223 */ /* 0x140fe20000010809 */
[----:B------:R-:W-:-:S01]  /*1bde0*/  FFMA.FTZ R197, R2, R204, -R9 ;  /* 0x000000cc02c57223 */ /* 0x000fc20000010809 */
[--C-:B------:R-:W-:Y:S01]  /*1bdf0*/  FFMA.FTZ R204, R2, R208, -R9.reuse ;  /* 0x000000d002cc7223 */ /* 0x100fe20000010809 */
[----:B------:R-:W-:Y:S08]  /*1be00*/  MUFU.EX2 R8, R8 ;  /* 0x0000000800087308 */ /* 0x000ff00000000800 */
[----:B------:R-:W-:Y:S08]  /*1be10*/  MUFU.EX2 R12, R12 ;  /* 0x0000000c000c7308 */ /* 0x000ff00000000800 */
[----:B------:R-:W-:Y:S01]  /*1be20*/  MUFU.EX2 R13, R13 ;  /* 0x0000000d000d7308 */ /* 0x000fe20000000800 */
[----:B0-----:R-:W-:Y:S01]  /*1be30*/  FMNMX.FTZ R0, R0, R189, !PT ;  /* 0x000000bd00007209 */ /* 0x001fe20007810000 */
[C-C-:B------:R-:W-:Y:S01]  /*1be40*/  FFMA.FTZ R189, R2.reuse, R201, -R9.reuse ;  /* 0x000000c902bd7223 */ /* 0x140fe20000010809 */
[----:B------:R-:W-:-:S01]  /*1be50*/  FFMA.FTZ R201, R2, R205, -R9 ;  /* 0x000000cd02c97223 */ /* 0x000fc20000010809 */
[----:B------:R-:W-:-:S02]  /*1be60*/  FFMA.FTZ R205, R2, R209, -R9 ;  /* 0x000000d102cd7223 */ /* 0x000fc40000010809 */
[----:B------:R-:W0:Y:S02]  /*1be70*/  SHFL.BFLY PT, R200, R0, 0x1, 0x1f ;  /* 0x0c201f0000c87f89 */ /* 0x000e2400000e0000 */
[----:B------:R-:W-:Y:S08]  /*1be80*/  MUFU.EX2 R152, R152 ;  /* 0x0000009800987308 */ /* 0x000ff00000000800 */
[----:B------:R-:W-:Y:S08]  /*1be90*/  MUFU.EX2 R153, R153 ;  /* 0x0000009900997308 */ /* 0x000ff00000000800 */
[----:B------:R-:W-:Y:S01]  /*1bea0*/  MUFU.EX2 R156, R156 ;  /* 0x0000009c009c7308 */ /* 0x000fe20000000800 */
[----:B0-----:R-:W-:Y:S01]  /*1beb0*/  FMNMX.FTZ R0, R0, R200, !PT ;  /* 0x000000c800007209 */ /* 0x001fe20007810000 */
[----:B------:R-:W-:-:S06]  /*1bec0*/  FFMA.FTZ R200, R2, R212, -R9 ;  /* 0x000000d402c87223 */ /* 0x000fcc0000010809 */
[----:B------:R-:W-:Y:S01]  /*1bed0*/  MUFU.EX2 R157, R157 ;  /* 0x0000009d009d7308 */ /* 0x000fe20000000800 */
[----:B------:R-:W-:-:S01]  /*1bee0*/  FFMA.FTZ R9, R2, R213, -R9 ;  /* 0x000000d502097223 */ /* 0x000fc20000010809 */
[----:B------:R-:W-:Y:S01]  /*1bef0*/  FSETP.NEU.FTZ.AND P2, PT, R0, -INF , PT ;  /* 0xff8000000000780b */ /* 0x000fe20003f5d000 */
[----:B------:R-:W-:-:S03]  /*1bf00*/  FFMA.FTZ R209, R2, R0, -8 ;  /* 0xc100000002d17423 */ /* 0x000fc60000010000 */
[----:B------:R-:W-:Y:S02]  /*1bf10*/  FSEL R208, R0, RZ, P2 ;  /* 0x000000ff00d07208 */ /* 0x000fe40001000000 */
[----:B------:R-:W-:Y:S01]  /*1bf20*/  FSEL R209, R209, RZ, P2 ;  /* 0x000000ffd1d17208 */ /* 0x000fe20001000000 */
[----:B------:R-:W-:Y:S02]  /*1bf30*/  MUFU.EX2 R160, R160 ;  /* 0x000000a000a07308 */ /* 0x000fe40000000800 */
[----:B------:R-:W-:-:S01]  /*1bf40*/  FADD.FTZ R208, -R208, R14 ;  /* 0x0000000ed0d07221 */ /* 0x000fc20000010100 */
[----:B------:R-:W-:Y:S02]  /*1bf50*/  @!P4 IMAD R14, R15, 0x8, R18 ;  /* 0x000000080f0ec824 */ /* 0x000fe400078e0212 */
[----:B------:R-:W-:-:S01]  /*1bf60*/  FFMA.FTZ R212, R2, R182, -R209 ;  /* 0x000000b602d47223 */ /* 0x000fc200000108d1 */
[----:B------:R-:W-:Y:S01]  /*1bf70*/  FSEL R182, R3, RZ, P3 ;  /* 0x000000ff03b67208 */ /* 0x000fe20001800000 */
[----:B------:R-:W-:-:S01]  /*1bf80*/  FFMA.FTZ R154, R2, R154, -R209 ;  /* 0x0000009a029a7223 */ /* 0x000fc200000108d1 */
[C---:B------:R-:W-:Y:S01]  /*1bf90*/  FMUL.FTZ R208, R2.reuse, R208 ;  /* 0x000000d002d07220 */ /* 0x040fe20000410000 */
[----:B------:R-:W-:-:S01]  /*1bfa0*/  FFMA.FTZ R155, R2, R155, -R209 ;  /* 0x0000009b029b7223 */ /* 0x000fc200000108d1 */
[----:B------:R-:W-:Y:S01]  /*1bfb0*/  FFMA.FTZ R158, R2, R158, -R209 ;  /* 0x0000009e029e7223 */ /* 0x000fe200000108d1 */
[----:B------:R-:W-:-:S01]  /*1bfc0*/  FADD.FTZ R182, -R182, R11 ;  /* 0x0000000bb6b67221 */ /* 0x000fc20000010100 */
[C-C-:B------:R-:W-:Y:S01]  /*1bfd0*/  FFMA.FTZ R159, R2.reuse, R159, -R209.reuse ;  /* 0x0000009f029f7223 */ /* 0x140fe200000108d1 */
[----:B------:R-:W-:Y:S01]  /*1bfe0*/  MUFU.EX2 R154, R154 ;  /* 0x0000009a009a7308 */ /* 0x000fe20000000800 */
[----:B------:R-:W-:-:S01]  /*1bff0*/  FFMA.FTZ R162, R2, R162, -R209 ;  /* 0x000000a202a27223 */ /* 0x000fc200000108d1 */
[----:B------:R-:W-:Y:S01]  /*1c000*/  FMUL.FTZ R182, R2, R182 ;  /* 0x000000b602b67220 */ /* 0x000fe20000410000 */
[----:B------:R-:W-:-:S02]  /*1c010*/  @!P4 VIADD R14, R14, 0x38840 ;  /* 0x000388400e0ec836 */ /* 0x000fc40000000000 */
[C-C-:B------:R-:W-:Y:S01]  /*1c020*/  FFMA.FTZ R11, R2.reuse, R183, -R209.reuse ;  /* 0x000000b7020b7223 */ /* 0x140fe200000108d1 */
[----:B------:R-:W-:-:S01]  /*1c030*/  FFMA.FTZ R163, R2, R163, -R209 ;  /* 0x000000a302a37223 */ /* 0x000fc200000108d1 */
[----:B------:R-:W-:Y:S01]  /*1c040*/  IADD3 R183, -R220, 0xb, RZ ;  /* 0x0000000bdcb77810 */ /* 0x000fe20007ffe1ff */
[----:B------:R-:W-:-:S01]  /*1c050*/  FFMA.FTZ R166, R2, R166, -R209 ;  /* 0x000000a602a67223 */ /* 0x000fc200000108d1 */
[----:B------:R-:W0:Y:S01]  /*1c060*/  MUFU.EX2 R182, R182 ;  /* 0x000000b600b67308 */ /* 0x000e220000000800 */
[----:B------:R-:W-:Y:S01]  /*1c070*/  @!P4 PRMT R14, RZ, 0x654, R14 ;  /* 0x00000654ff0ec816 */ /* 0x000fe2000000000e */
        /* <DEDUP_REMOVED lines=18> */
[----:B------:R-:W-:Y:S01]  /*1c1a0*/  FFMA.FTZ R202, R2, R202, -R209 ;  /* 0x000000ca02ca7223 */ /* 0x000fe200000108d1 */
[----:B------:R-:W-:-:S01]  /*1c1b0*/  FADD.FTZ R7, R12, R7 ;  /* 0x000000070c077221 */ /* 0x000fc20000010000 */
[C-C-:B------:R-:W-:Y:S01]  /*1c1c0*/  FFMA.FTZ R203, R2.reuse, R203, -R209.reuse ;  /* 0x000000cb02cb7223 */ /* 0x140fe200000108d1 */
[----:B------:R-:W-:-:S01]  /*1c1d0*/  FFMA.FTZ R206, R2, R206, -R209 ;  /* 0x000000ce02ce7223 */ /* 0x000fc200000108d1 */
[----:B------:R-:W0:Y:S01]  /*1c1e0*/  MUFU.EX2 R158, R158 ;  /* 0x0000009e009e7308 */ /* 0x000e220000000800 */
[----:B-1----:R-:W-:-:S01]  /*1c1f0*/  FFMA.FTZ R6, R208, R6, R154 ;  /* 0x00000006d0067223 */ /* 0x002fc2000001009a */
[C-C-:B------:R-:W-:Y:S01]  /*1c200*/  FFMA.FTZ R207, R2.reuse, R207, -R209.reuse ;  /* 0x000000cf02cf7223 */ /* 0x140fe200000108d1 */
[----:B------:R-:W-:-:S01]  /*1c210*/  FFMA.FTZ R210, R2, R210, -R209 ;  /* 0x000000d202d27223 */ /* 0x000fc200000108d1 */
[C-C-:B------:R-:W-:Y:S01]  /*1c220*/  FFMA.FTZ R211, R2.reuse, R211, -R209.reuse ;  /* 0x000000d302d37223 */ /* 0x140fe200000108d1 */
[----:B------:R-:W-:-:S01]  /*1c230*/  FFMA.FTZ R214, R2, R214, -R209 ;  /* 0x000000d602d67223 */ /* 0x000fc200000108d1 */
[----:B------:R-:W-:-:S02]  /*1c240*/  FFMA.FTZ R209, R2, R215, -R209 ;  /* 0x000000d702d17223 */ /* 0x000fc400000108d1 */
[----:B------:R-:W1:Y:S08]  /*1c250*/  MUFU.EX2 R159, R159 ;  /* 0x0000009f009f7308 */ /* 0x000e700000000800 */
[----:B------:R-:W3:Y:S08]  /*1c260*/  MUFU.EX2 R162, R162 ;  /* 0x000000a200a27308 */ /* 0x000ef00000000800 */
[----:B------:R-:W4:Y:S08]  /*1c270*/  MUFU.EX2 R163, R163 ;  /* 0x000000a300a37308 */ /* 0x000f300000000800 */
        /* <DEDUP_REMOVED lines=8> */
[----:B------:R-:W4:Y:S01]  /*1c300*/  MUFU.EX2 R168, R168 ;  /* 0x000000a800a87308 */ /* 0x000f220000000800 */
[----:B------:R-:W-:-:S02]  /*1c310*/  WARPGROUP.DEPBAR.LE gsb0, 0x0 ;  /* 0x00008000000079c5 */ /* 0x000fc40000010000 */
[----:B------:R0:W-:Y:S06]  /*1c320*/  BAR.ARV R183, 0x100 ;  /* 0x000400b70000751d */ /* 0x0001ec0000002000 */
[----:B------:R2:W-:Y:S01]  /*1c330*/  @!P4 SYNCS.ARRIVE.TRANS64.RED.A1T0 RZ, [R14+URZ], RZ ;  /* 0x000000ff0effc9a7 */ /* 0x0005e2000810043f */
[----:B------:R-:W4:Y:S01]  /*1c340*/  MUFU.EX2 R175, R175 ;  /* 0x000000af00af7308 */ /* 0x000f220000000800 */
[----:B--2---:R-:W-:-:S01]  /*1c350*/  FADD.FTZ R14, R155, R6 ;  /* 0x000000069b0e7221 */ /* 0x004fc20000010000 */
[----:B------:R-:W-:-:S06]  /*1c360*/  FADD.FTZ R6, R13, R7 ;  /* 0x000000070d067221 */ /* 0x000fcc0000010000 */
[----:B------:R-:W2:Y:S01]  /*1c370*/  MUFU.EX2 R169, R169 ;  /* 0x000000a900a97308 */ /* 0x000ea20000000800 */
[----:B0-----:R-:W-:-:S01]  /*1c380*/  FADD.FTZ R7, R158, R14 ;  /* 0x0000000e9e077221 */ /* 0x001fc20000010000 */
[----:B------:R-:W-:-:S03]  /*1c390*/  FADD.FTZ R6, R152, R6 ;  /* 0x0000000698067221 */ /* 0x000fc60000010000 */
[----:B-1----:R-:W-:Y:S01]  /*1c3a0*/  FADD.FTZ R7, R159, R7 ;  /* 0x000000079f077221 */ /* 0x002fe20000010000 */
[----:B------:R-:W-:-:S02]  /*1c3b0*/  FADD.FTZ R6, R153, R6 ;  /* 0x0000000699067221 */ /* 0x000fc40000010000 */
[----:B------:R-:W0:Y:S01]  /*1c3c0*/  MUFU.EX2 R178, R178 ;  /* 0x000000b200b27308 */ /* 0x000e220000000800 */
[----:B---3--:R-:W-:-:S01]  /*1c3d0*/  FADD.FTZ R7, R162, R7 ;  /* 0x00000007a2077221 */ /* 0x008fc20000010000 */
[----:B------:R-:W-:-:S03]  /*1c3e0*/  FADD.FTZ R6, R156, R6 ;  /* 0x000000069c067221 */ /* 0x000fc60000010000 */
[----:B----4-:R-:W-:Y:S01]  /*1c3f0*/  FADD.FTZ R7, R163, R7 ;  /* 0x00000007a3077221 */ /* 0x010fe20000010000 */
[----:B------:R-:W-:-:S02]  /*1c400*/  FADD.FTZ R6, R157, R6 ;  /* 0x000000069d067221 */ /* 0x000fc40000010000 */
[----:B------:R-:W1:Y:S01]  /*1c410*/  MUFU.EX2 R172, R172 ;  /* 0x000000ac00ac7308 */ /* 0x000e620000000800 */
[----:B------:R-:W-:-:S01]  /*1c420*/  FADD.FTZ R7, R166, R7 ;  /* 0x00000007a6077221 */ /* 0x000fc20000010000 */
[----:B------:R-:W-:-:S03]  /*1c430*/  FADD.FTZ R6, R160, R6 ;  /* 0x00000006a0067221 */ /* 0x000fc60000010000 */
[----:B------:R-:W-:Y:S01]  /*1c440*/  FADD.FTZ R7, R167, R7 ;  /* 0x00000007a7077221 */ /* 0x000fe20000010000 */
[----:B------:R-:W-:-:S02]  /*1c450*/  FADD.FTZ R6, R161, R6 ;  /* 0x00000006a1067221 */ /* 0x000fc40000010000 */
[----:B------:R-:W3:Y:S01]  /*1c460*/  MUFU.EX2 R179, R179 ;  /* 0x000000b300b37308 */ /* 0x000ee20000000800 */
[----:B------:R-:W-:-:S01]  /*1c470*/  FADD.FTZ R7, R170, R7 ;  /* 0x00000007aa077221 */ /* 0x000fc20000010000 */
[----:B------:R-:W-:-:S03]  /*1c480*/  FADD.FTZ R6, R164, R6 ;  /* 0x00000006a4067221 */ /* 0x000fc60000010000 */
[----:B------:R-:W-:Y:S01]  /*1c490*/  FADD.FTZ R7, R171, R7 ;  /* 0x00000007ab077221 */ /* 0x000fe20000010000 */
[----:B------:R-:W-:-:S02]  /*1c4a0*/  FADD.FTZ R6, R165, R6 ;  /* 0x00000006a5067221 */ /* 0x000fc40000010000 */
[----:B------:R-:W4:Y:S01]  /*1c4b0*/  MUFU.EX2 R173, R173 ;  /* 0x000000ad00ad7308 */ /* 0x000f220000000800 */
[----:B------:R-:W-:-:S01]  /*1c4c0*/  FADD.FTZ R7, R174, R7 ;  /* 0x00000007ae077221 */ /* 0x000fc20000010000 */
[----:B------:R-:W-:-:S03]  /*1c4d0*/  FADD.FTZ R6, R168, R6 ;  /* 0x00000006a8067221 */ /* 0x000fc60000010000 */
[----:B------:R-:W-:Y:S01]  /*1c4e0*/  FADD.FTZ R7, R175, R7 ;  /* 0x00000007af077221 */ /* 0x000fe20000010000 */
[----:B--2---:R-:W-:-:S02]  /*1c4f0*/  FADD.FTZ R6, R169, R6 ;  /* 0x00000006a9067221 */ /* 0x004fc40000010000 */
[----:B------:R-:W2:Y:S01]  /*1c500*/  MUFU.EX2 R212, R212 ;  /* 0x000000d400d47308 */ /* 0x000ea20000000800 */
[----:B0-----:R-:W-:-:S01]  /*1c510*/  FADD.FTZ R7, R178, R7 ;  /* 0x00000007b2077221 */ /* 0x001fc20000010000 */
[----:B-1----:R-:W-:-:S03]  /*1c520*/  FADD.FTZ R6, R172, R6 ;  /* 0x00000006ac067221 */ /* 0x002fc60000010000 */
[----:B---3--:R-:W-:-:S03]  /*1c530*/  FADD.FTZ R7, R179, R7 ;  /* 0x00000007b3077221 */ /* 0x008fc60000010000 */
[----:B------:R-:W0:Y:S01]  /*1c540*/  MUFU.EX2 R176, R176 ;  /* 0x000000b000b07308 */ /* 0x000e220000000800 */
[----:B----4-:R-:W-:-:S07]  /*1c550*/  FADD.FTZ R6, R173, R6 ;  /* 0x00000006ad067221 */ /* 0x010fce0000010000 */
        /* <DEDUP_REMOVED lines=66> */
[----:B--2---:R-:W-:-:S03]  /*1c980*/  FADD.FTZ R7, R9, R6 ;  /* 0x0000000609077221 */ /* 0x004fc60000010000 */
[----:B0-----:R-:W-:Y:S01]  /*1c990*/  FADD.FTZ R6, R209, R14 ;  /* 0x0000000ed1067221 */ /* 0x001fe20000010000 */
[----:B------:R-:W-:Y:S06]  /*1c9a0*/  @!P1 BRA `(.L_x_2644) ;  /* 0x0000000000049947 */ /* 0x000fec0003800000 */
[----:B------:R-:W-:Y:S01]  /*1c9b0*/  BPT.TRAP 0x1 ;  /* 0x000000040000795c */ /* 0x000fe20000300000 */
.L_x_2644:
        /* <DEDUP_REMOVED lines=166> */
[----:B0-----:R-:W-:Y:S01]  /*1d420*/  IMAD.MOV.U32 R14, RZ, RZ, R0 ;  /* 0x000000ffff0e7224 */ /* 0x001fe200078e0000 */
[----:B------:R-:W-:Y:S01]  /*1d430*/  MOV R231, R166 ;  /* 0x000000a600e77202 */ /* 0x000fe20000000f00 */
        /* <DEDUP_REMOVED lines=17> */
[----:B------:R-:W-:Y:S01]  /*1d550*/  IMAD.MOV.U32 R219, RZ, RZ, R209 ;  /* 0x000000ffffdb7224 */ /* 0x000fe200078e00d1 */
[C---:B--2---:R-:W-:Y:S01]  /*1d560*/  ISETP.GT.AND P2, PT, R10.reuse, R213, PT ;  /* 0x000000d50a00720c */ /* 0x044fe20003f44270 */
[----:B------:R-:W-:-:S12]  /*1d570*/  VIADD R10, R10, 0xffffffff ;  /* 0xffffffff0a0a7836 */ /* 0x000fd80000000000 */
[----:B------:R-:W-:Y:S05]  /*1d580*/  @P2 BRA `(.L_x_2645) ;  /* 0xffffffcc00bc2947 */ /* 0x000fea000383ffff */
[----:B------:R-:W-:Y:S01]  /*1d590*/  IMAD.MOV.U32 R234, RZ, RZ, R15 ;  /* 0x000000ffffea7224 */ /* 0x000fe200078e000f */
[----:B------:R-:W-:-:S07]  /*1d5a0*/  MOV R12, R10 ;  /* 0x0000000a000c7202 */ /* 0x000fce0000000f00 */
.L_x_2634:
[----:B------:R-:W2:Y:S02]  /*1d5b0*/  LDL R8, [R1+0x44] ;  /* 0x0000440001087983 */ /* 0x000ea40000100800 */
[----:B--2---:R-:W-:-:S13]  /*1d5c0*/  ISETP.GE.AND P0, PT, R12, R8, PT ;  /* 0x000000080c00720c */ /* 0x004fda0003f06270 */
[----:B------:R-:W-:Y:S05]  /*1d5d0*/  @!P0 BRA `(.L_x_2646) ;  /* 0x0000002400e08947 */ /* 0x000fea0003800000 */
[----:B------:R-:W-:Y:S02]  /*1d5e0*/  IMAD.MOV.U32 R13, RZ, RZ, R0 ;  /* 0x000000ffff0d7224 */ /* 0x000fe400078e0000 */
[----:B------:R-:W-:Y:S02]  /*1d5f0*/  IMAD.MOV.U32 R14, RZ, RZ, R3 ;  /* 0x000000ffff0e7224 */ /* 0x000fe400078e0003 */
[----:B------:R-:W-:Y:S02]  /*1d600*/  IMAD.MOV.U32 R8, RZ, RZ, R235 ;  /* 0x000000ffff087224 */ /* 0x000fe400078e00eb */
[----:B------:R-:W-:-:S07]  /*1d610*/  IMAD.MOV.U32 R15, RZ, RZ, R234 ;  /* 0x000000ffff0f7224 */ /* 0x000fce00078e00ea */
.L_x_2657:
[----:B------:R-:W-:Y:S01]  /*1d620*/  ISETP.NE.AND P2, PT, R237, RZ, PT ;  /* 0x000000ffed00720c */ /* 0x000fe20003f45270 */
[----:B------:R-:W-:Y:S01]  /*1d630*/  VIADD R234, R15, 0x1 ;  /* 0x000000010fea7836 */ /* 0x000fe20000000000 */
[----:B------:R-:W-:Y:S05]  /*1d640*/  YIELD ;  /* 0x0000000000007946 */ /* 0x000fea0003800000 */
[----:B------:R-:W-:-:S04]  /*1d650*/  ISETP.NE.AND P0, PT, R234, 0x2, PT ;  /* 0x00000002ea00780c */ /* 0x000fc80003f05270 */
[----:B------:R-:W-:Y:S02]  /*1d660*/  SEL R235, RZ, 0x1, P0 ;  /* 0x00000001ffeb7807 */ /* 0x000fe40000000000 */
[----:B------:R-:W-:Y:S02]  /*1d670*/  SEL R234, R234, RZ, P0 ;  /* 0x000000ffeaea7207 */ /* 0x000fe40000000000 */
[----:B------:R-:W-:Y:S01]  /*1d680*/  LOP3.LUT R235, R8, R235, RZ, 0x3c, !PT ;  /* 0x000000eb08eb7212 */ /* 0x000fe200078e3cff */
[----:B------:R-:W-:Y:S06]  /*1d690*/  @P2 BRA `(.L_x_2647) ;  /* 0x0000000000302947 */ /* 0x000fec0003800000 */
[----:B------:R-:W-:Y:S05]  /*1d6a0*/  @!P1 BRA `(.L_x_2648) ;  /* 0x0000000000049947 */ /* 0x000fea0003800000 */
[----:B------:R-:W-:Y:S01]  /*1d6b0*/  BPT.TRAP 0x1 ;  /* 0x000000040000795c */ /* 0x000fe20000300000 */
.L_x_2648:
[----:B------:R-:W-:Y:S01]  /*1d6c0*/  IMAD R0, R234, 0x8, R18 ;  /* 0x00000008ea007824 */ /* 0x000fe200078e0212 */
[----:B------:R-:W-:-:S04]  /*1d6d0*/  SHF.L.U32 R3, R235, 0x1f, RZ ;  /* 0x0000001feb037819 */ /* 0x000fc800000006ff */
[----:B------:R0:W1:Y:S01]  /*1d6e0*/  SYNCS.PHASECHK.TRANS64.TRYWAIT P0, [R0+URZ+0x38830], R3 ;  /* 0x03883003000075a7 */ /* 0x000062000800017f */
[----:B------:R-:W-:Y:S05]  /*1d6f0*/  @!P1 BRA `(.L_x_2649) ;  /* 0x0000000000049947 */ /* 0x000fea0003800000 */
[----:B------:R-:W-:Y:S01]  /*1d700*/  BPT.TRAP 0x1 ;  /* 0x000000040000795c */ /* 0x000fe20000300000 */
.L_x_2649:
[----:B------:R-:W-:Y:S04]  /*1d710*/  BSSY B0, `(.L_x_2647) ;  /* 0x0000004000007945 */ /* 0x000fe80003800000 */
[----:B-1----:R-:W-:Y:S05]  /*1d720*/  @P0 BRA `(.L_x_2650) ;  /* 0x0000000000080947 */ /* 0x002fea0003800000 */
[----:B------:R-:W1:Y:S02]  /*1d730*/  SYNCS.PHASECHK.TRANS64.TRYWAIT P0, [R0+URZ+0x38830], R3 ;  /* 0x03883003000075a7 */ /* 0x000e64000800017f */
[----:B-1----:R-:W-:Y:S05]  /*1d740*/  @!P0 BRA `(.L_x_2651) ;  /* 0x0000014800cc8947 */ /* 0x002fea0003800000 */
.L_x_2650:
[----:B------:R-:W-:Y:S05]  /*1d750*/  BSYNC B0 ;  /* 0x0000000000007941 */ /* 0x000fea0003800000 */
.L_x_2647:
[----:B01----:R-:W2:Y:S04]  /*1d760*/  LDL R3, [R1+0x10] ;  /* 0x0000100001037983 */ /* 0x003ea80000100800 */
[----:B------:R0:W-:Y:S04]  /*1d770*/  STL.64 [R1+0x1d8], R14 ;  /* 0x0001d80e01007387 */ /* 0x0001e80000100a00 */
[----:B------:R1:W-:Y:S04]  /*1d780*/  STL.64 [R1+0x1d0], R12 ;  /* 0x0001d00c01007387 */ /* 0x0003e80000100a00 */
        /* <DEDUP_REMOVED lines=8> */
[----:B------:R-:W-:Y:S01]  /*1d810*/  MOV R153, 0x40000040 ;  /* 0x4000004000997802 */ /* 0x000fe20000000f00 */
[----:B------:R-:W-:Y:S01]  /*1d820*/  IMAD.MOV.U32 R155, RZ, RZ, 0x40000040 ;  /* 0x40000040ff9b7424 */ /* 0x000fe200078e00ff */
[----:B---3--:R-:W3:Y:S01]  /*1d830*/  LDL.64 R8, [R1+0x20] ;  /* 0x0000200001087983 */ /* 0x008ee20000100a00 */
[----:B------:R-:W-:-:S03]  /*1d840*/  IMAD.MOV.U32 R157, RZ, RZ, 0x40000040 ;  /* 0x40000040ff9d7424 */ /* 0x000fc600078e00ff */
[----:B----4-:R-:W4:Y:S01]  /*1d850*/  LDL.64 R6, [R1+0x18] ;  /* 0x0000180001067983 */ /* 0x010f220000100a00 */
        /* <DEDUP_REMOVED lines=77> */
.L_x_2653:
[----:B-----5:R-:W-:Y:S01]  /*1dd30*/  SHF.L.U32 R0, R8, 0x1f, RZ ;  /* 0x0000001f08007819 */ /* 0x020fe200000006ff */
[----:B------:R-:W-:-:S04]  /*1dd40*/  IMAD R3, R15, 0x8, R18 ;  /* 0x000000080f037824 */ /* 0x000fc800078e0212 */
[----:B------:R0:W1:Y:S01]  /*1dd50*/  SYNCS.PHASECHK.TRANS64.TRYWAIT P0, [R3+URZ+0x38850], R0 ;  /* 0x03885000030075a7 */ /* 0x000062000800017f */
[----:B------:R-:W-:Y:S05]  /*1dd60*/  @!P1 BRA `(.L_x_2654) ;  /* 0x0000000000049947 */ /* 0x000fea0003800000 */
[----:B------:R-:W-:Y:S01]  /*1dd70*/  BPT.TRAP 0x1 ;  /* 0x000000040000795c */ /* 0x000fe20000300000 */
.L_x_2654:
[----:B-1----:R-:W-:Y:S05]  /*1dd80*/  @P0 BRA `(.L_x_2652) ;  /* 0x0000000000080947 */ /* 0x002fea0003800000 */
[----:B------:R-:W1:Y:S02]  /*1dd90*/  SYNCS.PHASECHK.TRANS64.TRYWAIT P0, [R3+URZ+0x38850], R0 ;  /* 0x03885000030075a7 */ /* 0x000e64000800017f */
[----:B-1----:R-:W-:Y:S05]  /*1dda0*/  @!P0 BRA `(.L_x_2655) ;  /* 0x0000014400488947 */ /* 0x002fea0003800000 */
.L_x_2652:
[----:B-----5:R-:W-:Y:S01]  /*1ddb0*/  VIADD R8, R18, 0x400 ;  /* 0x0000040012087836 */ /* 0x020fe20000000000 */
[----:B------:R-:W-:Y:S05]  /*1ddc0*/  WARPSYNC.ALL ;  /* 0x0000000000007948 */ /* 0x000fea0003800000 */
[----:B------:R-:W-:Y:S01]  /*1ddd0*/  SHF.R.U32.HI R8, RZ, 0x4, R8 ;  /* 0x00000004ff087819 */ /* 0x000fe20000011608 */
[----:B------:R-:W-:Y:S01]  /*1dde0*/  IMAD.MOV.U32 R9, RZ, RZ, 0x40000040 ;  /* 0x40000040ff097424 */ /* 0x000fe200078e00ff */
[----:B------:R-:W-:Y:S01]  /*1ddf0*/  WARPGROUP.ARRIVE ;  /* 0x00000000000079c5 */ /* 0x000fe20000000000 */
[----:B------:R-:W-:Y:S01]  /*1de00*/  IMAD.MOV.U32 R11, RZ, RZ, 0x40000040 ;  /* 0x40000040ff0b7424 */ /* 0x000fe200078e00ff */
[----:B------:R-:W-:-:S02]  /*1de10*/  LOP3.LUT R8, R8, 0x3fff, RZ, 0xc0, !PT ;  /* 0x00003fff08087812 */ /* 0x000fc400078ec0ff */
[----:B------:R-:W-:Y:S02]  /*1de20*/  R2UR UR7, R9 ;  /* 0x00000000090772ca */ /* 0x000fe400000e0000 */
[----:B------:R-:W-:Y:S02]  /*1de30*/  LOP3.LUT R8, R8, 0x10000, RZ, 0xfc, !PT ;  /* 0x0001000008087812 */ /* 0x000fe400078efcff */
[----:B01----:R-:W-:Y:S02]  /*1de40*/  FMNMX.FTZ R3, R152, R14, !PT ;  /* 0x0000000e98037209 */ /* 0x003fe40007810000 */
[----:B------:R-:W-:Y:S01]  /*1de50*/  FMNMX.FTZ R0, R154, R13, !PT ;  /* 0x0000000d9a007209 */ /* 0x000fe20007810000 */
[----:B------:R-:W-:Y:S01]  /*1de60*/  IMAD R8, R15, 0x800, R8 ;  /* 0x000008000f087824 */ /* 0x000fe200078e0208 */
[----:B------:R-:W-:Y:S02]  /*1de70*/  FMNMX.FTZ R3, R153, R3, !PT ;  /* 0x0000000399037209 */ /* 0x000fe40007810000 */
[----:B------:R-:W-:Y:S01]  /*1de80*/  FMNMX.FTZ R0, R155, R0, !PT ;  /* 0x000000009b007209 */ /* 0x000fe20007810000 */
[C---:B------:R-:W-:Y:S01]  /*1de90*/  VIADD R10, R8.reuse, 0x2 ;  /* 0x00000002080a7836 */ /* 0x040fe20000000000 */
[----:B------:R-:W-:-:S02]  /*1dea0*/  R2UR UR6, R8 ;  /* 0x00000000080672ca */ /* 0x000fc400000e0000 */
[----:B------:R-:W-:Y:S02]  /*1deb0*/  FMNMX.FTZ R3, R156, R3, !PT ;  /* 0x000000039c037209 */ /* 0x000fe40007810000 */
[----:B------:R-:W-:Y:S02]  /*1dec0*/  FMNMX.FTZ R0, R158, R0, !PT ;  /* 0x000000009e007209 */ /* 0x000fe40007810000 */
[----:B------:R-:W-:Y:S02]  /*1ded0*/  FMNMX.FTZ R3, R157, R3, !PT ;  /* 0x000000039d037209 */ /* 0x000fe40007810000 */
[----:B------:R-:W-:Y:S02]  /*1dee0*/  FMNMX.FTZ R0, R159, R0, !PT ;  /* 0x000000009f007209 */ /* 0x000fe40007810000 */
[----:B------:R-:W-:Y:S02]  /*1def0*/  FMNMX.FTZ R3, R160, R3, !PT ;  /* 0x00000003a0037209 */ /* 0x000fe40007810000 */
[----:B------:R-:W-:Y:S01]  /*1df00*/  FMNMX.FTZ R0, R162, R0, !PT ;  /* 0x00000000a2007209 */ /* 0x000fe20007810000 */
[----:B------:R-:W-:Y:S01]  /*1df10*/  QGMMA.64x256x32.F32.E4M3.E4M3 R24, R228, gdesc[UR4], R24, gsb0 ;  /* 0x03e00004e4187df3 */ /* 0x000fe20008000818 */
[----:B------:R-:W-:Y:S01]  /*1df20*/  R2UR UR6, R10 ;  /* 0x000000000a0672ca */ /* 0x000fe200000e0000 */
[----:B------:R-:W-:Y:S01]  /*1df30*/  VIADD R10, R8, 0x4 ;  /* 0x00000004080a7836 */ /* 0x000fe20000000000 */
[----:B------:R-:W-:Y:S01]  /*1df40*/  R2UR UR7, R11 ;  /* 0x000000000b0772ca */ /* 0x000fe200000e0000 */
[----:B------:R-:W-:Y:S01]  /*1df50*/  IMAD.MOV.U32 R11, RZ, RZ, 0x40000040 ;  /* 0x40000040ff0b7424 */ /* 0x000fe200078e00ff */
        /* <DEDUP_REMOVED lines=11> */
[----:B------:R-:W-:Y:S02]  /*1e010*/  IADD3 R8, R8, 0x6, RZ ;  /* 0x0000000608087810 */ /* 0x000fe40007ffe0ff */
        /* <DEDUP_REMOVED lines=41> */
[----:B------:R-:W-:-:S03]  /*1e2b0*/  FMNMX.FTZ R0, R214, R0, !PT ;  /* 0x00000000d6007209 */ /* 0x000fc60007810000 */
[----:B------:R-:W0:Y:S01]  /*1e2c0*/  SHFL.BFLY PT, R9, R3, 0x2, 0x1f ;  /* 0x0c401f0003097f89 */ /* 0x000e2200000e0000 */
[----:B------:R-:W-:Y:S02]  /*1e2d0*/  FMNMX.FTZ R0, R215, R0, !PT ;  /* 0x00000000d7007209 */ /* 0x000fe40007810000 */
[----:B0-----:R-:W-:Y:S01]  /*1e2e0*/  FMNMX.FTZ R3, R3, R9, !PT ;  /* 0x0000000903037209 */ /* 0x001fe20007810000 */
[----:B------:R-:W-:Y:S01]  /*1e2f0*/  IMAD.MOV.U32 R9, RZ, RZ, 0x40000040 ;  /* 0x40000040ff097424 */ /* 0x000fe200078e00ff */
[----:B------:R-:W-:Y:S02]  /*1e300*/  WARPGROUP.DEPBAR.LE gsb0, 0x0 ;  /* 0x00008000000079c5 */ /* 0x000fe40000010000 */
[----:B------:R-:W-:-:S06]  /*1e310*/  WARPGROUP.ARRIVE ;  /* 0x00000000000079c5 */ /* 0x000fcc0000000000 */
[----:B------:R-:W0:Y:S01]  /*1e320*/  S2R R231, SR_TID.X ;  /* 0x0000000000e77919 */ /* 0x000e220000002100 */
[----:B------:R-:W-:Y:S01]  /*1e330*/  QGMMA.64x256x32.F32.E4M3.E4M3 R24, R224, gdesc[UR4], R24, gsb0 ;  /* 0x03e00004e0187df3 */ /* 0x000fe20008000818 */
[----:B------:R-:W-:Y:S02]  /*1e340*/  R2UR UR6, R10 ;  /* 0x000000000a0672ca */ /* 0x000fe400000e0000 */
[----:B------:R-:W-:Y:S01]  /*1e350*/  R2UR UR7, R11 ;  /* 0x000000000b0772ca */ /* 0x000fe200000e0000 */
[----:B------:R-:W1:Y:S01]  /*1e360*/  SHFL.BFLY PT, R10, R0, 0x2, 0x1f ;  /* 0x0c401f00000a7f89 */ /* 0x000e6200000e0000 */
[----:B0-----:R-:W-:Y:S02]  /*1e370*/  LOP3.LUT R231, R231, 0x7f, RZ, 0xc0, !PT ;  /* 0x0000007fe7e77812 */ /* 0x001fe400078ec0ff */
[----:B-1----:R-:W-:Y:S02]  /*1e380*/  FMNMX.FTZ R0, R0, R10, !PT ;  /* 0x0000000a00007209 */ /* 0x002fe40007810000 */
[----:B------:R-:W-:-:S02]  /*1e390*/  ISETP.NE.AND P0, PT, R231, RZ, PT ;  /* 0x000000ffe700720c */ /* 0x000fc40003f05270 */
[----:B------:R-:W0:Y:S02]  /*1e3a0*/  S2R R231, SR_TID.X ;  /* 0x0000000000e77919 */ /* 0x000e240000002100 */
[----:B0-----:R-:W-:Y:S01]  /*1e3b0*/  SHF.R.U32.HI R231, RZ, 0x7, R231 ;  /* 0x00000007ffe77819 */ /* 0x001fe200000116e7 */
[----:B------:R-:W-:Y:S02]  /*1e3c0*/  WARPGROUP.DEPBAR.LE gsb0, 0x0 ;  /* 0x00008000000079c5 */ /* 0x000fe40000010000 */
[----:B------:R-:W-:-:S12]  /*1e3d0*/  WARPGROUP.ARRIVE ;  /* 0x00000000000079c5 */ /* 0x000fd80000000000 */
[----:B------:R-:W-:Y:S01]  /*1e3e0*/  QGMMA.64x256x32.F32.E4M3.E4M3 R24, R220, gdesc[UR4], R24, gsb0 ;  /* 0x03e00004dc187df3 */ /* 0x000fe20008000818 */
[----:B------:R-:W-:Y:S02]  /*1e3f0*/  R2UR UR6, R8 ;  /* 0x00000000080672ca */ /* 0x000fe400000e0000 */
[----:B------:R-:W-:Y:S01]  /*1e400*/  R2UR UR7, R9 ;  /* 0x00000000090772ca */ /* 0x000fe200000e0000 */
[----:B------:R-:W0:Y:S04]  /*1e410*/  SHFL.BFLY PT, R8, R0, 0x1, 0x1f ;  /* 0x0c201f0000087f89 */ /* 0x000e2800000e0000 */
[----:B------:R-:W1:Y:S01]  /*1e420*/  SHFL.BFLY PT, R9, R3, 0x1, 0x1f ;  /* 0x0c201f0003097f89 */ /* 0x000e6200000e0000 */
[----:B0-----:R-:W-:Y:S02]  /*1e430*/  FMNMX.FTZ R0, R0, R8, !PT ;  /* 0x0000000800007209 */ /* 0x001fe40007810000 */
[----:B-1----:R-:W-:-:S03]  /*1e440*/  FMNMX.FTZ R3, R3, R9, !PT ;  /* 0x0000000903037209 */ /* 0x002fc60007810000 */
[----:B------:R-:W-:Y:S02]  /*1e450*/  FADD.FTZ R8, -R0, R13 ;  /* 0x0000000d00087221 */ /* 0x000fe40000010100 */
[----:B------:R-:W-:-:S01]  /*1e460*/  FFMA.FTZ R11, R2, R3, -8 ;  /* 0xc1000000020b7423 */ /* 0x000fc20000010003 */
[----:B------:R-:W-:Y:S01]  /*1e470*/  FADD.FTZ R9, -R3, R14 ;  /* 0x0000000e03097221 */ /* 0x000fe20000010100 */
[C---:B------:R-:W-:Y:S02]  /*1e480*/  FMUL.FTZ R8, R2.reuse, R8 ;  /* 0x0000000802087220 */ /* 0x040fe40000410000 */
        /* <DEDUP_REMOVED lines=10> */
[C---:B------:R-:W-:Y:S01]  /*1e530*/  FFMA.FTZ R209, R2.reuse, R0, -8 ;  /* 0xc100000002d17423 */ /* 0x040fe20000010000 */
[C---:B------:R-:W-:Y:S01]  /*1e540*/  FMUL.FTZ R9, R2.reuse, R9 ;  /* 0x0000000902097220 */ /* 0x040fe20000410000 */
[C-C-:B------:R-:W-:Y:S01]  /*1e550*/  FFMA.FTZ R10, R2.reuse, R152, -R11.reuse ;  /* 0x00000098020a7223 */ /* 0x140fe2000001080b */
[----:B------:R-:W-:-:S01]  /*1e560*/  FFMA.FTZ R13, R2, R153, -R11 ;  /* 0x00000099020d7223 */ /* 0x000fc2000001080b */
[C---:B------:R-:W-:Y:S01]  /*1e570*/  FFMA.FTZ R154, R2.reuse, R154, -R209 ;  /* 0x0000009a029a7223 */ /* 0x040fe200000108d1 */
[----:B------:R-:W-:-:S01]  /*1e580*/  FFMA.FTZ R153, R2, R160, -R11 ;  /* 0x000000a002997223 */ /* 0x000fc2000001080b */
[C---:B------:R-:W-:Y:S01]  /*1e590*/  FFMA.FTZ R155, R2.reuse, R155, -R209 ;  /* 0x0000009b029b7223 */ /* 0x040fe200000108d1 */
[----:B------:R-:W-:Y:S01]  /*1e5a0*/  MUFU.EX2 R9, R9 ;  /* 0x0000000900097308 */ /* 0x000fe20000000800 */
[----:B------:R-:W-:-:S01]  /*1e5b0*/  FFMA.FTZ R160, R2, R165, -R11 ;  /* 0x000000a502a07223 */ /* 0x000fc2000001080b */
[C-C-:B------:R-:W-:Y:S01]  /*1e5c0*/  FFMA.FTZ R165, R2.reuse, R172, -R11.reuse ;  /* 0x000000ac02a57223 */ /* 0x140fe2000001080b */
        /* <DEDUP_REMOVED lines=11> */
[C---:B------:R-:W-:Y:S01]  /*1e680*/  FFMA.FTZ R159, R2.reuse, R159, -R209 ;  /* 0x0000009f029f7223 */ /* 0x040fe200000108d1 */
[----:B------:R-:W-:-:S01]  /*1e690*/  FFMA.FTZ R169, R2, R176, -R11 ;  /* 0x000000b002a97223 */ /* 0x000fc2000001080b */
[----:B------:R-:W-:Y:S01]  /*1e6a0*/  MUFU.EX2 R8, R8 ;  /* 0x0000000800087308 */ /* 0x000fe20000000800 */
[----:B------:R-:W-:-:S02]  /*1e6b0*/  @!P0 IMAD R208, R234, 0x8, R18 ;  /* 0x00000008ead08824 */ /* 0x000fc400078e0212 */
[C-C-:B------:R-:W-:Y:S01]  /*1e6c0*/  FFMA.FTZ R176, R2.reuse, R181, -R11.reuse ;  /* 0x000000b502b07223 */ /* 0x140fe2000001080b */
[----:B------:R-:W-:-:S01]  /*1e6d0*/  FFMA.FTZ R181, R2, R188, -R11 ;  /* 0x000000bc02b57223 */ /* 0x000fc2000001080b */
[C---:B------:R-:W-:Y:S01]  /*1e6e0*/  FFMA.FTZ R188, R2.reuse, R193, -R11 ;  /* 0x000000c102bc7223 */ /* 0x040fe2000001080b */
[----:B------:R-:W-:-:S01]  /*1e6f0*/  FFMA.FTZ R162, R2, R162, -R209 ;  /* 0x000000a202a27223 */ /* 0x000fc200000108d1 */
[--C-:B------:R-:W-:Y:S01]  /*1e700*/  FFMA.FTZ R193, R2, R200, -R11.reuse ;  /* 0x000000c802c17223 */ /* 0x100fe2000001080b */
[----:B------:R-:W-:Y:S01]  /*1e710*/  @!P0 VIADD R208, R208, 0x38840 ;  /* 0x00038840d0d08836 */ /* 0x000fe20000000000 */
[----:B------:R-:W1:Y:S01]  /*1e720*/  MUFU.EX2 R154, R154 ;  /* 0x0000009a009a7308 */ /* 0x000e620000000800 */
[----:B------:R-:W-:-:S01]  /*1e730*/  FFMA.FTZ R200, R2, R205, -R11 ;  /* 0x000000cd02c87223 */ /* 0x000fc2000001080b */
[C---:B------:R-:W-:Y:S01]  /*1e740*/  FFMA.FTZ R205, R2.reuse, R212, -R11 ;  /* 0x000000d402cd7223 */ /* 0x040fe2000001080b */
[----:B------:R-:W-:-:S01]  /*1e750*/  FFMA.FTZ R163, R2, R163, -R209 ;  /* 0x000000a302a37223 */ /* 0x000fc200000108d1 */
[----:B------:R-:W-:Y:S01]  /*1e760*/  IADD3 R212, -R231, 0xb, RZ ;  /* 0x0000000be7d47810 */ /* 0x000fe20007ffe1ff */
[----:B0-----:R-:W-:-:S01]  /*1e770*/  FFMA.FTZ R7, R9, R7, R10 ;  /* 0x0000000709077223 */ /* 0x001fc2000001000a */
[----:B------:R-:W-:Y:S01]  /*1e780*/  @!P0 PRMT R208, RZ, 0x654, R208 ;  /* 0x00000654ffd08816 */ /* 0x000fe200000000d0 */
        /* <DEDUP_REMOVED lines=10> */
[----:B-1----:R-:W-:-:S01]  /*1e830*/  FFMA.FTZ R6, R8, R6, R154 ;  /* 0x0000000608067223 */ /* 0x002fc2000001009a */
[C-C-:B------:R-:W-:Y:S01]  /*1e840*/  FFMA.FTZ R182, R2.reuse, R182, -R209.reuse ;  /* 0x000000b602b67223 */ /* 0x140fe200000108d1 */
[----:B------:R-:W-:-:S01]  /*1e850*/  FFMA.FTZ R183, R2, R183, -R209 ;  /* 0x000000b702b77223 */ /* 0x000fc200000108d1 */
[C-C-:B------:R-:W-:Y:S01]  /*1e860*/  FFMA.FTZ R186, R2.reuse, R186, -R209.reuse ;  /* 0x000000ba02ba7223 */ /* 0x140fe200000108d1 */
[----:B------:R-:W-:-:S01]  /*1e870*/  FFMA.FTZ R187, R2, R187, -R209 ;  /* 0x000000bb02bb7223 */ /* 0x000fc200000108d1 */
[C-C-:B------:R-:W-:Y:S01]  /*1e880*/  FFMA.FTZ R190, R2.reuse, R190, -R209.reuse ;  /* 0x000000be02be7223 */ /* 0x140fe200000108d1 */
[----:B------:R-:W-:-:S01]  /*1e890*/  FFMA.FTZ R191, R2, R191, -R209 ;  /* 0x000000bf02bf7223 */ /* 0x000fc200000108d1 */
[----:B------:R-:W1:Y:S01]  /*1e8a0*/  MUFU.EX2 R14, R14 ;  /* 0x0000000e000e7308 */ /* 0x000e620000000800 */
[----:B0-----:R-:W-:-:S01]  /*1e8b0*/  FADD.FTZ R7, R13, R7 ;  /* 0x000000070d077221 */ /* 0x001fc20000010000 */
        /* <DEDUP_REMOVED lines=34> */
[----:B------:R-:W-:-:S05]  /*1eae0*/  WARPGROUP.ARRIVE ;  /* 0x00000000000079c5 */ /* 0x000fca0000000000 */
[----:B------:R-:W4:Y:S01]  /*1eaf0*/  MUFU.EX2 R178, R178 ;  /* 0x000000b200b27308 */ /* 0x000f220000000800 */
[----:B------:R-:W-:Y:S07]  /*1eb00*/  QGMMA.64x256x32.F32.E4M3.E4M3 R24, R216, gdesc[UR4], R24, gsb0 ;  /* 0x03e00004d8187df3 */ /* 0x000fee0008000818 */
        /* <DEDUP_REMOVED lines=39> */
[----:B-1----:R-:W-:-:S06]  /*1ed80*/  FADD.FTZ R6, R14, R7 ;  /* 0x000000070e067221 */ /* 0x002fcc0000010000 */
[----:B------:R-:W1:Y:S01]  /*1ed90*/  MUFU.EX2 R214, R214 ;  /* 0x000000d600d67308 */ /* 0x000e620000000800 */
[----:B0-----:R-:W-:-:S01]  /*1eda0*/  FADD.FTZ R7, R158, R208 ;  /* 0x000000d09e077221 */ /* 0x001fc20000010000 */
[----:B---3--:R-:W-:-:S03]  /*1edb0*/  FADD.FTZ R6, R152, R6 ;  /* 0x0000000698067221 */ /* 0x008fc60000010000 */
[----:B----4-:R-:W-:Y:S01]  /*1edc0*/  FADD.FTZ R7, R159, R7 ;  /* 0x000000079f077221 */ /* 0x010fe20000010000 */
[----:B------:R-:W-:-:S02]  /*1edd0*/  FADD.FTZ R6, R153, R6 ;  /* 0x0000000699067221 */ /* 0x000fc40000010000 */
[----:B------:R-:W0:Y:S01]  /*1ede0*/  MUFU.EX2 R11, R11 ;  /* 0x0000000b000b7308 */ /* 0x000e220000000800 */
[----:B------:R-:W-:-:S01]  /*1edf0*/  FADD.FTZ R7, R162, R7 ;  /* 0x00000007a2077221 */ /* 0x000fc20000010000 */
[----:B------:R-:W-:-:S03]  /*1ee00*/  FADD.FTZ R6, R156, R6 ;  /* 0x000000069c067221 */ /* 0x000fc60000010000 */
[----:B------:R-:W-:Y:S01]  /*1ee10*/  FADD.FTZ R7, R163, R7 ;  /* 0x00000007a3077221 */ /* 0x000fe20000010000 */
[----:B------:R-:W-:-:S02]  /*1ee20*/  FADD.FTZ R6, R157, R6 ;  /* 0x000000069d067221 */ /* 0x000fc40000010000 */
[----:B------:R-:W2:Y:S01]  /*1ee30*/  MUFU.EX2 R209, R209 ;  /* 0x000000d100d17308 */ /* 0x000ea20000000800 */
        /* <DEDUP_REMOVED lines=48> */
[----:B-1----:R-:W-:Y:S01]  /*1f140*/  FADD.FTZ R208, R214, R7 ;  /* 0x00000007d6d07221 */ /* 0x002fe20000010000 */
[----:B0-----:R-:W-:-:S03]  /*1f150*/  FADD.FTZ R7, R11, R6 ;  /* 0x000000060b077221 */ /* 0x001fc60000010000 */
[----:B--2---:R-:W-:Y:S01]  /*1f160*/  FADD.FTZ R6, R209, R208 ;  /* 0x000000d0d1067221 */ /* 0x004fe20000010000 */
[----:B------:R-:W-:Y:S06]  /*1f170*/  @!P1 BRA `(.L_x_2656) ;  /* 0x0000000000049947 */ /* 0x000fec0003800000 */
[----:B------:R-:W-:Y:S01]  /*1f180*/  BPT.TRAP 0x1 ;  /* 0x000000040000795c */ /* 0x000fe20000300000 */
.L_x_2656:
        /* <DEDUP_REMOVED lines=168> */
[----:B------:R-:W-:-:S02]  /*1fc10*/  IMAD.MOV.U32 R14, RZ, RZ, R3 ;  /* 0x000000ffff0e7224 */ /* 0x000fc400078e0003 */
        /* <DEDUP_REMOVED lines=20> */
.L_x_2646:
[----:B------:R-:W-:Y:S05]  /*1fd60*/  WARPSYNC.ALL ;  /* 0x0000000000007948 */ /* 0x000fea0003800000 */
[----:B------:R-:W-:Y:S06]  /*1fd70*/  BAR.ARV 0x8, 0x180 ;  /* 0x0206000000007b1d */ /* 0x000fec0000002000 */
[----:B------:R-:W-:Y:S05]  /*1fd80*/  @!P1 BRA `(.L_x_2658) ;  /* 0x0000000000049947 */ /* 0x000fea0003800000 */
[----:B------:R-:W-:Y:S01]  /*1fd90*/  BPT.TRAP 0x1 ;  /* 0x000000040000795c */ /* 0x000fe20000300000 */
.L_x_2658:
[----:B------:R-:W-:Y:S02]  /*1fda0*/  LEA R12, R234, R18, 0x3 ;  /* 0x00000012ea0c7211 */ /* 0x000fe400078e18ff */
[----:B------:R-:W-:-:S04]  /*1fdb0*/  SHF.L.U32 R4, R235, 0x1f, RZ ;  /* 0x0000001feb047819 */ /* 0x000fc800000006ff */
[----:B------:R0:W1:Y:S01]  /*1fdc0*/  SYNCS.PHASECHK.TRANS64.TRYWAIT P0, [R12+URZ+0x38850], R4 ;  /* 0x038850040c0075a7 */ /* 0x000062000800017f */
[----:B------:R-:W-:Y:S05]  /*1fdd0*/  @!P1 BRA `(.L_x_2659) ;  /* 0x0000000000049947 */ /* 0x000fea0003800000 */
[----:B------:R-:W-:Y:S01]  /*1fde0*/  BPT.TRAP 0x1 ;  /* 0x000000040000795c */ /* 0x000fe20000300000 */
.L_x_2659:
[----:B-1----:R-:W-:Y:S05]  /*1fdf0*/  @P0 BRA `(.L_x_2660) ;  /* 0x0000000000080947 */ /* 0x002fea0003800000 */
[----:B------:R-:W1:Y:S02]  /*1fe00*/  SYNCS.PHASECHK.TRANS64.TRYWAIT P0, [R12+URZ+0x38850], R4 ;  /* 0x038850040c0075a7 */ /* 0x000e64000800017f */
[----:B-1----:R-:W-:Y:S05]  /*1fe10*/  @!P0 BRA `(.L_x_2661) ;  /* 0x0000012400408947 */ /* 0x002fea0003800000 */
.L_x_2660:
[----:B------:R-:W-:Y:S01]  /*1fe20*/  VIADD R18, R18, 0x400 ;  /* 0x0000040012127836 */ /* 0x000fe20000000000 */
[----:B------:R-:W2:Y:S04]  /*1fe30*/  LDL R15, [R1+0x98] ;  /* 0x00009800010f7983 */ /* 0x000ea80000100800 */
[----:B------:R-:W-:Y:S01]  /*1fe40*/  SHF.R.U32.HI R18, RZ, 0x4, R18 ;  /* 0x00000004ff127819 */ /* 0x000fe20000011612 */
[----:B------:R-:W3:Y:S03]  /*1fe50*/  LDL R14, [R1+0x88] ;  /* 0x00008800010e7983 */ /* 0x000ee60000100800 */
[----:B------:R-:W-:Y:S01]  /*1fe60*/  LOP3.LUT R18, R18, 0x3fff, RZ, 0xc0, !PT ;  /* 0x00003fff12127812 */ /* 0x000fe200078ec0ff */
[----:B------:R-:W4:Y:S01]  /*1fe70*/  LDL R13, [R1+0x68] ;  /* 0x00006800010d7983 */ /* 0x000f220000100800 */
[----:B------:R-:W-:Y:S01]  /*1fe80*/  IMAD.MOV.U32 R5, RZ, RZ, 0x40000040 ;  /* 0x40000040ff057424 */ /* 0x000fe200078e00ff */
[----:B------:R-:W-:Y:S05]  /*1fe90*/  WARPSYNC.ALL ;  /* 0x0000000000007948 */ /* 0x000fea0003800000 */
[----:B------:R-:W-:Y:S01]  /*1fea0*/  LOP3.LUT R18, R18, 0x10000, RZ, 0xfc, !PT ;  /* 0x0001000012127812 */ /* 0x000fe200078efcff */
[----:B------:R-:W-:Y:S01]  /*1feb0*/  WARPGROUP.ARRIVE ;  /* 0x00000000000079c5 */ /* 0x000fe20000000000 */
[----:B------:R-:W-:Y:S01]  /*1fec0*/  R2UR UR7, R5 ;  /* 0x00000000050772ca */ /* 0x000fe200000e0000 */
[----:B------:R-:W-:Y:S01]  /*1fed0*/  IMAD.MOV.U32 R9, RZ, RZ, 0x40000040 ;  /* 0x40000040ff097424 */ /* 0x000fe200078e00ff */
[----:B------:R-:W-:Y:S01]  /*1fee0*/  ULDC.64 UR4, c[0x0][0x9a0] ;  /* 0x0002680000047ab9 */ /* 0x000fe20000000a00 */
[----:B01----:R-:W-:Y:S01]  /*1fef0*/  IMAD R4, R234, 0x800, R18 ;  /* 0x00000800ea047824 */ /* 0x003fe200078e0212 */
[----:B------:R-:W-:-:S03]  /*1ff00*/  ISETP.NE.U32.AND P0, PT, RZ, UR4, PT ;  /* 0x00000004ff007c0c */ /* 0x000fc6000bf05070 */
[C---:B------:R-:W-:Y:S01]  /*1ff10*/  VIADD R8, R4.reuse, 0x2 ;  /* 0x0000000204087836 */ /* 0x040fe20000000000 */
[----:B------:R-:W-:Y:S02]  /*1ff20*/  R2UR UR6, R4 ;  /* 0x00000000040672ca */ /* 0x000fe400000e0000 */
        /* <DEDUP_REMOVED lines=16> */
[----:B------:R-:W-:-:S04]  /*20030*/  @P0 IMAD.WIDE.U32 R8, R14, R8, RZ ;  /* 0x000000080e080225 */ /* 0x000fc800078e00ff */
[----:B------:R-:W-:Y:S02]  /*20040*/  @P0 IMAD.IADD R9, R9, 0x1, R5 ;  /* 0x0000000109090824 */ /* 0x000fe400078e0205 */
[----:B----4-:R-:W-:-:S04]  /*20050*/  @P0 IMAD.WIDE.U32 R8, R13, R10, R8 ;  /* 0x0000000a0d080225 */ /* 0x010fc800078e0008 */
[----:B------:R-:W-:Y:S01]  /*20060*/  @P0 IMAD R11, R13, R11, R9 ;  /* 0x0000000b0d0b0224 */ /* 0x000fe200078e0209 */
[----:B------:R-:W-:-:S04]  /*20070*/  @P0 LEA R10, P2, R8, UR4, 0x2 ;  /* 0x00000004080a0c11 */ /* 0x000fc8000f8410ff */
[----:B------:R-:W-:Y:S01]  /*20080*/  @P0 LEA.HI.X R11, R8, UR5, R11, 0x2, P2 ;  /* 0x00000005080b0c11 */ /* 0x000fe200090f140b */
[----:B------:R-:W-:-:S06]  /*20090*/  IMAD.MOV.U32 R8, RZ, RZ, 0x3f800000 ;  /* 0x3f800000ff087424 */ /* 0x000fcc00078e00ff */
[----:B------:R-:W2:Y:S01]  /*200a0*/  @P0 LDG.E R8, desc[UR40][R10.64] ;  /* 0x000000280a080981 */ /* 0x000ea2000c1e1900 */
[----:B------:R-:W-:Y:S02]  /*200b0*/  VIADD R4, R4, 0x6 ;  /* 0x0000000604047836 */ /* 0x000fe40000000000 */
[----:B------:R-:W-:Y:S01]  /*200c0*/  IMAD.MOV.U32 R5, RZ, RZ, 0x40000040 ;  /* 0x40000040ff057424 */ /* 0x000fe200078e00ff */
[----:B------:R-:W-:Y:S02]  /*200d0*/  WARPGROUP.DEPBAR.LE gsb0, 0x0 ;  /* 0x00008000000079c5 */ /* 0x000fe40000010000 */
[----:B------:R-:W-:-:S06]  /*200e0*/  WARPGROUP.ARRIVE ;  /* 0x00000000000079c5 */ /* 0x000fcc0000000000 */
[----:B------:R-:W-:Y:S01]  /*200f0*/  QGMMA.64x256x32.F32.E4M3.E4M3 R24, R220, gdesc[UR4], R24, gsb0 ;  /* 0x03e00004dc187df3 */ /* 0x000fe20008000818 */
[----:B------:R-:W-:Y:S02]  /*20100*/  R2UR UR6, R4 ;  /* 0x00000000040672ca */ /* 0x000fe400000e0000 */
[----:B------:R-:W-:Y:S02]  /*20110*/  R2UR UR7, R5 ;  /* 0x00000000050772ca */ /* 0x000fe400000e0000 */
[----:B------:R-:W0:Y:S04]  /*20120*/  SHFL.BFLY PT, R5, R7, 0x2, 0x1f ;  /* 0x0c401f0007057f89 */ /* 0x000e2800000e0000 */
[----:B------:R-:W1:Y:S01]  /*20130*/  SHFL.BFLY PT, R4, R6, 0x2, 0x1f ;  /* 0x0c401f0006047f89 */ /* 0x000e6200000e0000 */
[----:B0-----:R-:W-:-:S05]  /*20140*/  FADD.FTZ R7, R5, R7 ;  /* 0x0000000705077221 */ /* 0x001fca0000010000 */
[----:B------:R-:W0:Y:S01]  /*20150*/  SHFL.BFLY PT, R5, R7, 0x1, 0x1f ;  /* 0x0c201f0007057f89 */ /* 0x000e2200000e0000 */
[----:B-1----:R-:W-:-:S05]  /*20160*/  FADD.FTZ R6, R4, R6 ;  /* 0x0000000604067221 */ /* 0x002fca0000010000 */
[----:B------:R-:W1:Y:S01]  /*20170*/  SHFL.BFLY PT, R4, R6, 0x1, 0x1f ;  /* 0x0c201f0006047f89 */ /* 0x000e6200000e0000 */
[----:B0-----:R-:W-:-:S05]  /*20180*/  FADD.FTZ R7, R7, R5 ;  /* 0x0000000507077221 */ /* 0x001fca0000010000 */
[C---:B------:R-:W-:Y:S01]  /*20190*/  FSETP.NE.FTZ.AND P0, PT, R7.reuse, RZ, PT ;  /* 0x000000ff0700720b */ /* 0x040fe20003f15000 */
[----:B------:R-:W-:Y:S02]  /*201a0*/  IMAD.MOV.U32 R5, RZ, RZ, RZ ;  /* 0x000000ffff057224 */ /* 0x000fe400078e00ff */
[----:B------:R-:W-:-:S10]  /*201b0*/  FMUL.FTZ R9, R7, 0.00390625 ;  /* 0x3b80000007097820 */ /* 0x000fd40000410000 */
[----:B------:R1:W-:Y:S01]  /*201c0*/  @P0 MUFU.RCP R5, R7 ;  /* 0x0000000700050308 */ /* 0x0003e20000001000 */
[----:B------:R-:W-:Y:S01]  /*201d0*/  FSETP.NE.FTZ.AND P0, PT, R9, RZ, PT ;  /* 0x000000ff0900720b */ /* 0x000fe20003f15000 */
[----:B-1----:R-:W-:-:S04]  /*201e0*/  FADD.FTZ R7, R6, R4 ;  /* 0x0000000406077221 */ /* 0x002fc80000010000 */
[----:B------:R-:W-:-:S05]  /*201f0*/  FMUL.FTZ R6, R7, 0.00390625 ;  /* 0x3b80000007067820 */ /* 0x000fca0000410000 */
[----:B------:R-:W-:Y:S02]  /*20200*/  FSETP.NE.FTZ.AND P3, PT, R6, RZ, PT ;  /* 0x000000ff0600720b */ /* 0x000fe40003f75000 */
[----:B------:R-:W-:Y:S01]  /*20210*/  FSETP.NE.FTZ.AND P2, PT, R7, RZ, PT ;  /* 0x000000ff0700720b */ /* 0x000fe20003f55000 */
[----:B------:R-:W0:Y:S01]  /*20220*/  @P0 MUFU.LG2 R9, R9 ;  /* 0x0000000900090308 */ /* 0x000e220000000c00 */
[----:B------:R-:W-:-:S09]  /*20230*/  IMAD.MOV.U32 R4, RZ, RZ, RZ ;  /* 0x000000ffff047224 */ /* 0x000fd200078e00ff */
[----:B------:R-:W1:Y:S08]  /*20240*/  @P3 MUFU.LG2 R6, R6 ;  /* 0x0000000600063308 */ /* 0x000e700000000c00 */
[----:B------:R0:W3:Y:S01]  /*20250*/  @P2 MUFU.RCP R4, R7 ;  /* 0x0000000700042308 */ /* 0x0000e20000001000 */
[----:B------:R-:W-:Y:S02]  /*20260*/  WARPGROUP.DEPBAR.LE gsb0, 0x0 ;  /* 0x00008000000079c5 */ /* 0x000fe40000010000 */
[----:B------:R-:W-:-:S06]  /*20270*/  WARPGROUP.ARRIVE ;  /* 0x00000000000079c5 */ /* 0x000fcc0000000000 */
[----:B------:R-:W-:Y:S01]  /*20280*/  QGMMA.64x256x32.F32.E4M3.E4M3 R24, R216, gdesc[UR4], R24, gsb0 ;  /* 0x03e00004d8187df3 */ /* 0x000fe20008000818 */
[----:B0-----:R-:W-:Y:S01]  /*20290*/  @P0 FMUL.FTZ R7, R9, 0.69314718246459960938 ;  /* 0x3f31721809070820 */ /* 0x001fe20000410000 */
[C---:B------:R-:W-:Y:S01]  /*202a0*/  @P0 FMUL.FTZ R9, R2.reuse, 0.69314718246459960938 ;  /* 0x3f31721802090820 */ /* 0x040fe20000410000 */
[----:B------:R-:W-:Y:S01]  /*202b0*/  @P3 FMUL.FTZ R2, R2, 0.69314718246459960938 ;  /* 0x3f31721802023820 */ /* 0x000fe20000410000 */
[----:B-1----:R-:W-:Y:S01]  /*202c0*/  @P3 FMUL.FTZ R6, R6, 0.69314718246459960938 ;  /* 0x3f31721806063820 */ /* 0x002fe20000410000 */
[----:B------:R-:W-:Y:S01]  /*202d0*/  MOV R169, 0xff800000 ;  /* 0xff80000000a97802 */ /* 0x000fe20000000f00 */
[----:B------:R-:W-:Y:S02]  /*202e0*/  IMAD.MOV.U32 R168, RZ, RZ, -0x800000 ;  /* 0xff800000ffa87424 */ /* 0x000fe400078e00ff */
[----:B------:R-:W-:-:S01]  /*202f0*/  @P0 FFMA.FTZ R169, R9, R3, R7 ;  /* 0x0000000309a90223 */ /* 0x000fc20000010007 */
[----:B------:R-:W-:Y:S01]  /*20300*/  @P3 FFMA.FTZ R168, R2, R0, R6 ;  /* 0x0000000002a83223 */ /* 0x000fe20000010006 */
[-C--:B--2---:R-:W-:Y:S01]  /*20310*/  FMUL.FTZ R3, R5, R8.reuse ;  /* 0x0000000805037220 */ /* 0x084fe20000410000 */
[----:B---3--:R-:W-:Y:S01]  /*20320*/  FMUL.FTZ R2, R4, R8 ;  /* 0x0000000804027220 */ /* 0x008fe20000410000 */
[----:B------:R-:W-:-:S02]  /*20330*/  WARPGROUP.DEPBAR.LE gsb0, 0x0 ;  /* 0x00008000000079c5 */ /* 0x000fc40000010000 */
[----:B------:R-:W-:Y:S05]  /*20340*/  @!P1 BRA `(.L_x_2662) ;  /* 0x0000000000049947 */ /* 0x000fea0003800000 */
[----:B------:R-:W-:Y:S01]  /*20350*/  BPT.TRAP 0x1 ;  /* 0x000000040000795c */ /* 0x000fe20000300000 */
.L_x_2662:
        /* <DEDUP_REMOVED lines=139> */
.L_x_2574:
        /* <DEDUP_REMOVED lines=24> */
[----:B------:R-:W-:Y:S01]  /*20d90*/  LOP3.LUT R4, R54, 0x380, RZ, 0xc0, !PT ;  /* 0x0000038036047812 */ /* 0x000fe200078ec0ff */
[----:B------:R-:W-:Y:S01]  /*20da0*/  IMAD.X R55, RZ, RZ, R3, P1 ;  /* 0x000000ffff377224 */ /* 0x000fe200008e0603 */
        /* <DEDUP_REMOVED lines=10> */
[--C-:B------:R-:W-:Y:S01]  /*20e50*/  IMAD.X R31, RZ, RZ, R3.reuse, P5 ;  /* 0x000000ffff1f7224 */ /* 0x100fe200028e0603 */
[----:B------:R-:W-:Y:S02]  /*20e60*/  SHF.R.U64 R35, R35, 0x3, RZ ;  /* 0x0000000323237819 */ /* 0x000fe400000012ff */
[----:B------:R-:W-:Y:S02]  /*20e70*/  IADD3 R42, P2, R2, 0x8040, RZ ;  /* 0x00008040022a7810 */ /* 0x000fe40007f5e0ff */
[----:B------:R-:W-:Y:S02]  /*20e80*/  LOP3.LUT R4, R30, 0x380, RZ, 0xc0, !PT ;  /* 0x000003801e047812 */ /* 0x000fe400078ec0ff */
[----:B------:R-:W-:Y:S02]  /*20e90*/  SHF.R.U64 R47, R47, 0x3, RZ ;  /* 0x000000032f2f7819 */ /* 0x000fe400000012ff */
[----:B------:R-:W-:Y:S01]  /*20ea0*/  LOP3.LUT R34, R35, R34, RZ, 0x3c, !PT ;  /* 0x0000002223227212 */ /* 0x000fe200078e3cff */
[----:B------:R-:W-:Y:S01]  /*20eb0*/  IMAD.X R35, RZ, RZ, R3, P4 ;  /* 0x000000ffff237224 */ /* 0x000fe200020e0603 */
[----:B------:R-:W-:-:S02]  /*20ec0*/  IADD3 R58, P0, R2, 0xc040, RZ ;  /* 0x0000c040023a7810 */ /* 0x000fc40007f1e0ff */
[----:B------:R-:W-:Y:S02]  /*20ed0*/  LOP3.LUT R43, R42, 0x380, RZ, 0xc0, !PT ;  /* 0x000003802a2b7812 */ /* 0x000fe400078ec0ff */
[----:B------:R-:W-:Y:S02]  /*20ee0*/  SHF.R.U64 R4, R4, 0x3, RZ ;  /* 0x0000000304047819 */ /* 0x000fe400000012ff */
[----:B------:R-:W-:Y:S02]  /*20ef0*/  MOV R222, R54 ;  /* 0x0000003600de7202 */ /* 0x000fe40000000f00 */
[----:B------:R-:W-:Y:S02]  /*20f00*/  IADD3 R54, P4, R2, 0x4020, RZ ;  /* 0x0000402002367810 */ /* 0x000fe40007f9e0ff */
[----:B------:R-:W-:Y:S01]  /*20f10*/  LOP3.LUT R46, R47, R46, RZ, 0x3c, !PT ;  /* 0x0000002e2f2e7212 */ /* 0x000fe200078e3cff */
[--C-:B------:R-:W-:Y:S01]  /*20f20*/  IMAD.X R47, RZ, RZ, R3.reuse, P3 ;  /* 0x000000ffff2f7224 */ /* 0x100fe200018e0603 */
[----:B------:R-:W-:Y:S01]  /*20f30*/  LOP3.LUT R59, R58, 0x380, RZ, 0xc0, !PT ;  /* 0x000003803a3b7812 */ /* 0x000fe200078ec0ff */
[----:B------:R-:W-:Y:S01]  /*20f40*/  IMAD.X R55, RZ, RZ, R3, P4 ;  /* 0x000000ffff377224 */ /* 0x000fe200020e0603 */
[----:B------:R-:W-:-:S02]  /*20f50*/  SHF.R.U64 R43, R43, 0x3, RZ ;  /* 0x000000032b2b7819 */ /* 0x000fc400000012ff */
[----:B------:R-:W-:Y:S02]  /*20f60*/  LOP3.LUT R30, R4, R30, RZ, 0x3c, !PT ;  /* 0x0000001e041e7212 */ /* 0x000fe400078e3cff */
[----:B------:R-:W-:Y:S02]  /*20f70*/  IADD3 R14, P1, R2, 0x8020, RZ ;  /* 0x00008020020e7810 */ /* 0x000fe40007f3e0ff */
[----:B------:R-:W-:Y:S02]  /*20f80*/  LOP3.LUT R4, R54, 0x380, RZ, 0xc0, !PT ;  /* 0x0000038036047812 */ /* 0x000fe400078ec0ff */
[----:B------:R-:W-:Y:S02]  /*20f90*/  SHF.R.U64 R59, R59, 0x3, RZ ;  /* 0x000000033b3b7819 */ /* 0x000fe400000012ff */
[----:B------:R-:W-:Y:S01]  /*20fa0*/  LOP3.LUT R42, R43, R42, RZ, 0x3c, !PT ;  /* 0x0000002a2b2a7212 */ /* 0x000fe200078e3cff */
[----:B------:R-:W-:Y:S01]  /*20fb0*/  IMAD.X R43, RZ, RZ, R3, P2 ;  /* 0x000000ffff2b7224 */ /* 0x000fe200010e0603 */
[----:B------:R-:W-:-:S02]  /*20fc0*/  LOP3.LUT R15, R14, 0x380, RZ, 0xc0, !PT ;  /* 0x000003800e0f7812 */ /* 0x000fc400078ec0ff */
[----:B------:R-:W-:Y:S02]  /*20fd0*/  SHF.R.U64 R4, R4, 0x3, RZ ;  /* 0x0000000304047819 */ /* 0x000fe400000012ff */
[----:B------:R-:W-:Y:S02]  /*20fe0*/  MOV R220, R46 ;  /* 0x0000002e00dc7202 */ /* 0x000fe40000000f00 */
[----:B------:R-:W-:Y:S02]  /*20ff0*/  IADD3 R46, P2, R2, 0x4000, RZ ;  /* 0x00004000022e7810 */ /* 0x000fe40007f5e0ff */
[----:B------:R-:W-:Y:S01]  /*21000*/  LOP3.LUT R58, R59, R58, RZ, 0x3c, !PT ;  /* 0x0000003a3b3a7212 */ /* 0x000fe200078e3cff */
[--C-:B------:R-:W-:Y:S01]  /*21010*/  IMAD.X R59, RZ, RZ, R3.reuse, P0 ;  /* 0x000000ffff3b7224 */ /* 0x100fe200000e0603 */
[----:B------:R-:W-:Y:S01]  /*21020*/  SHF.R.U64 R15, R15, 0x3, RZ ;  /* 0x000000030f0f7819 */ /* 0x000fe200000012ff */
[----:B------:R-:W-:Y:S01]  /*21030*/  IMAD.X R47, RZ, RZ, R3, P2 ;  /* 0x000000ffff2f7224 */ /* 0x000fe200010e0603 */
[----:B------:R-:W-:-:S02]  /*21040*/  LOP3.LUT R54, R4, R54, RZ, 0x3c, !PT ;  /* 0x0000003604367212 */ /* 0x000fc400078e3cff */
[----:B------:R-:W-:Y:S02]  /*21050*/  IADD3 R20, P0, R2, 0x8000, RZ ;  /* 0x0000800002147810 */ /* 0x000fe40007f1e0ff */
[----:B------:R-:W-:Y:S02]  /*21060*/  LOP3.LUT R4, R46, 0x380, RZ, 0xc0, !PT ;  /* 0x000003802e047812 */ /* 0x000fe400078ec0ff */
[----:B------:R-:W-:Y:S01]  /*21070*/  LOP3.LUT R14, R15, R14, RZ, 0x3c, !PT ;  /* 0x0000000e0f0e7212 */ /* 0x000fe200078e3cff */
[----:B------:R-:W-:Y:S01]  /*21080*/  IMAD.X R15, RZ, RZ, R3, P1 ;  /* 0x000000ffff0f7224 */ /* 0x000fe200008e0603 */
[----:B------:R-:W-:Y:S02]  /*21090*/  LOP3.LUT R21, R20, 0x380, RZ, 0xc0, !PT ;  /* 0x0000038014157812 */ /* 0x000fe400078ec0ff */
[----:B------:R-:W-:Y:S02]  /*210a0*/  SHF.R.U64 R4, R4, 0x3, RZ ;  /* 0x0000000304047819 */ /* 0x000fe400000012ff */
[----:B------:R-:W-:-:S02]  /*210b0*/  MOV R218, R34 ;  /* 0x0000002200da7202 */ /* 0x000fc40000000f00 */
[----:B------:R-:W-:Y:S02]  /*210c0*/  IADD3 R34, P1, R2, 0x60, RZ ;  /* 0x0000006002227810 */ /* 0x000fe40007f3e0ff */
[----:B------:R-:W-:Y:S02]  /*210d0*/  SHF.R.U64 R21, R21, 0x3, RZ ;  /* 0x0000000315157819 */ /* 0x000fe400000012ff */
[----:B------:R-:W-:Y:S01]  /*210e0*/  LOP3.LUT R46, R4, R46, RZ, 0x3c, !PT ;  /* 0x0000002e042e7212 */ /* 0x000fe200078e3cff */
[--C-:B------:R-:W-:Y:S01]  /*210f0*/  IMAD.X R35, RZ, RZ, R3.reuse, P1 ;  /* 0x000000ffff237224 */ /* 0x100fe200008e0603 */
[----:B------:R-:W-:Y:S02]  /*21100*/  LOP3.LUT R4, R34, 0x380, RZ, 0xc0, !PT ;  /* 0x0000038022047812 */ /* 0x000fe400078ec0ff */
[----:B------:R-:W-:Y:S01]  /*21110*/  LOP3.LUT R20, R21, R20, RZ, 0x3c, !PT ;  /* 0x0000001415147212 */ /* 0x000fe200078e3cff */
[----:B------:R-:W-:Y:S01]  /*21120*/  IMAD.X R21, RZ, RZ, R3, P0 ;  /* 0x000000ffff157224 */ /* 0x000fe200000e0603 */
[----:B------:R-:W-:-:S02]  /*21130*/  SHF.R.U64 R4, R4, 0x3, RZ ;  /* 0x0000000304047819 */ /* 0x000fc400000012ff */
[----:B------:R-:W-:Y:S02]  /*21140*/  MOV R216, R14 ;  /* 0x0000000e00d87202 */ /* 0x000fe40000000f00 */
[----:B------:R-:W-:Y:S02]  /*21150*/  IADD3 R14, P0, R2, 0x40, RZ ;  /* 0x00000040020e7810 */ /* 0x000fe40007f1e0ff */
[----:B------:R-:W-:Y:S02]  /*21160*/  LOP3.LUT R34, R4, R34, RZ, 0x3c, !PT ;  /* 0x0000002204227212 */ /* 0x000fe400078e3cff */
[----:B------:R-:W-:Y:S01]  /*21170*/  LOP3.LUT R4, R14, 0x380, RZ, 0xc0, !PT ;  /* 0x000003800e047812 */ /* 0x000fe200078ec0ff */
[----:B------:R-:W-:Y:S01]  /*21180*/  IMAD.X R15, RZ, RZ, R3, P0 ;  /* 0x000000ffff0f7224 */ /* 0x000fe200000e0603 */
[----:B------:R-:W-:Y:S02]  /*21190*/  IADD3 R26, P3, R2, 0x4060, RZ ;  /* 0x00004060021a7810 */ /* 0x000fe40007f7e0ff */
[----:B------:R-:W-:-:S02]  /*211a0*/  SHF.R.U64 R4, R4, 0x3, RZ ;  /* 0x0000000304047819 */ /* 0x000fc400000012ff */
[----:B------:R-:W-:Y:S02]  /*211b0*/  LOP3.LUT R27, R26, 0x380, RZ, 0xc0, !PT ;  /* 0x000003801a1b7812 */ /* 0x000fe400078ec0ff */
[----:B------:R-:W-:Y:S02]  /*211c0*/  LOP3.LUT R14, R4, R14, RZ, 0x3c, !PT ;  /* 0x0000000e040e7212 */ /* 0x000fe400078e3cff */
[----:B------:R-:W-:Y:S02]  /*211d0*/  SHF.R.U64 R27, R27, 0x3, RZ ;  /* 0x000000031b1b7819 */ /* 0x000fe400000012ff */
[----:B------:R-:W-:Y:S02]  /*211e0*/  MOV R209, R14 ;  /* 0x0000000e00d17202 */ /* 0x000fe40000000f00 */
[----:B------:R-:W-:Y:S02]  /*211f0*/  IADD3 R14, P0, R2, 0x20, RZ ;  /* 0x00000020020e7810 */ /* 0x000fe40007f1e0ff */
[----:B------:R-:W-:-:S02]  /*21200*/  LOP3.LUT R26, R27, R26, RZ, 0x3c, !PT ;  /* 0x0000001a1b1a7212 */ /* 0x000fc400078e3cff */
[----:B------:R-:W-:Y:S01]  /*21210*/  LOP3.LUT R4, R14, 0x380, RZ, 0xc0, !PT ;  /* 0x000003800e047812 */ /* 0x000fe200078ec0ff */
[----:B------:R-:W-:Y:S01]  /*21220*/  IMAD.X R15, RZ, RZ, R3, P0 ;  /* 0x000000ffff0f7224 */ /* 0x000fe200000e0603 */
[----:B------:R-:W-:Y:S02]  /*21230*/  IADD3.X R27, RZ, R3, RZ, P3, !PT ;  /* 0x00000003ff1b7210 */ /* 0x000fe40001ffe4ff */
[----:B------:R-:W-:Y:S02]  /*21240*/  SHF.R.U64 R4, R4, 0x3, RZ ;  /* 0x0000000304047819 */ /* 0x000fe400000012ff */
[----:B------:R-:W-:Y:S02]  /*21250*/  MOV R221, R58 ;  /* 0x0000003a00dd7202 */ /* 0x000fe40000000f00 */
[----:B------:R-:W-:Y:S02]  /*21260*/  LOP3.LUT R14, R4, R14, RZ, 0x3c, !PT ;  /* 0x0000000e040e7212 */ /* 0x000fe400078e3cff */
[----:B------:R-:W-:-:S02]  /*21270*/  LOP3.LUT R4, R2, 0x380, RZ, 0xc0, !PT ;  /* 0x0000038002047812 */ /* 0x000fc400078ec0ff */
[----:B------:R-:W-:Y:S02]  /*21280*/  MOV R208, R14 ;  /* 0x0000000e00d07202 */ /* 0x000fe40000000f00 */
[----:B------:R-:W-:Y:S02]  /*21290*/  SHF.R.U64 R4, R4, 0x3, RZ ;  /* 0x0000000304047819 */ /* 0x000fe400000012ff */
[----:B------:R-:W-:Y:S02]  /*212a0*/  MOV R219, R50 ;  /* 0x0000003200db7202 */ /* 0x000fe40000000f00 */
[----:B------:R-:W-:Y:S02]  /*212b0*/  LOP3.LUT R2, R4, R2, RZ, 0x3c, !PT ;  /* 0x0000000204027212 */ /* 0x000fe400078e3cff */
[----:B------:R-:W-:Y:S02]  /*212c0*/  MOV R217, R42 ;  /* 0x0000002a00d97202 */ /* 0x000fe40000000f00 */
[----:B------:R-:W-:-:S02]  /*212d0*/  MOV R207, R2 ;  /* 0x0000000200cf7202 */ /* 0x000fc40000000f00 */
[----:B---3--:R-:W-:Y:S02]  /*212e0*/  LOP3.LUT P0, R2, R224, 0x3, RZ, 0xc0, !PT ;  /* 0x00000003e0027812 */ /* 0x008fe4000780c0ff */
[----:B------:R-:W-:Y:S02]  /*212f0*/  MOV R215, R20 ;  /* 0x0000001400d77202 */ /* 0x000fe40000000f00 */
[----:B------:R-:W-:Y:S01]  /*21300*/  ISETP.EQ.OR P0, PT, R2, 0x3, !P0 ;  /* 0x000000030200780c */ /* 0x000fe20004702670 */
[----:B------:R-:W-:Y:S01]  /*21310*/  IMAD.SHL.U32 R2, R224, 0x4, RZ ;  /* 0x00000004e0027824 */ /* 0x000fe200078e00ff */
[----:B------:R-:W-:Y:S02]  /*21320*/  MOV R214, R26 ;  /* 0x0000001a00d67202 */ /* 0x000fe40000000f00 */
[----:B------:R-:W-:Y:S02]  /*21330*/  SEL R14, R0, R6, P0 ;  /* 0x00000006000e7207 */ /* 0x000fe40000000000 */
[----:B------:R-:W-:-:S02]  /*21340*/  LOP3.LUT R2, R2, 0xc, RZ, 0xc0, !PT ;  /* 0x0000000c02027812 */ /* 0x000fc400078ec0ff */
[----:B------:R-:W-:Y:S02]  /*21350*/  SEL R6, R6, R0, P0 ;  /* 0x0000000006067207 */ /* 0x000fe40000000000 */
[----:B------:R-:W-:Y:S02]  /*21360*/  IADD3 R2, P1, R2, UR4, RZ ;  /* 0x0000000402027c10 */ /* 0x000fe4000ff3e0ff */
[----:B------:R-:W-:Y:S01]  /*21370*/  SEL R4, R5, R25, P0 ;  /* 0x0000001905047207 */ /* 0x000fe20000000000 */
[----:B------:R-:W-:Y:S01]  /*21380*/  UMOV UR4, 0xffffffff ;  /* 0xffffffff00047882 */ /* 0x000fe20000000000 */
[----:B------:R-:W-:Y:S01]  /*21390*/  MOV R213, R30 ;  /* 0x0000001e00d57202 */ /* 0x000fe20000000f00 */
[----:B------:R-:W-:Y:S01]  /*213a0*/  IMAD.X R3, RZ, RZ, UR5, P1 ;  /* 0x00000005ff037e24 */ /* 0x000fe200088e06ff */
[----:B------:R-:W-:Y:S02]  /*213b0*/  MOV R212, R54 ;  /* 0x0000003600d47202 */ /* 0x000fe40000000f00 */
[----:B------:R-:W-:-:S02]  /*213c0*/  MOV R211, R46 ;  /* 0x0000002e00d37202 */ /* 0x000fc40000000f00 */
[----:B------:R1:W5:Y:S01]  /*213d0*/  LDG.E.CONSTANT R0, desc[UR40][R2.64] ;  /* 0x0000002802007981 */ /* 0x000362000c1e9900 */
[----:B------:R-:W-:Y:S02]  /*213e0*/  MOV R210, R34 ;  /* 0x0000002200d27202 */ /* 0x000fe40000000f00 */
[----:B------:R-:W-:Y:S01]  /*213f0*/  SEL R5, R25, R5, P0 ;  /* 0x0000000519057207 */ /* 0x000fe20000000000 */
[----:B------:R-:W-:Y:S06]  /*21400*/  BRA.DIV UR4, `(.L_x_2665) ;  /* 0x0000010e04d87947 */ /* 0x000fec000b800000 */
[----:B------:R-:W-:Y:S01]  /*21410*/  SEL R91, R62, R63, P0 ;  /* 0x0000003f3e5b7207 */ /* 0x000fe20000000000 */
[----:B-----5:R-:W-:Y:S01]  /*21420*/  SHFL.IDX PT, R4, R4, R0, 0x1c1f ;  /* 0x001c1f0004047589 */ /* 0x020fe200000e0000 */
[----:B------:R-:W-:Y:S02]  /*21430*/  SEL R63, R63, R62, P0 ;  /* 0x0000003e3f3f7207 */ /* 0x000fe40000000000 */
[----:B------:R-:W-:Y:S01]  /*21440*/  SEL R62, R66, R67, P0 ;  /* 0x00000043423e7207 */ /* 0x000fe20000000000 */
[----:B-1----:R-:W-:Y:S01]  /*21450*/  SHFL.IDX PT, R3, R14, R0, 0x1c1f ;  /* 0x001c1f000e037589 */ /* 0x002fe200000e0000 */
        /* <DEDUP_REMOVED lines=30> */
[----:B------:R-:W-:-:S02]  /*21640*/  LOP3.LUT R2, R0, 0x2, RZ, 0x3c, !PT ;  /* 0x0000000200027812 */ /* 0x000fc400078e3cff */
[----:B------:R-:W-:Y:S02]  /*21650*/  SEL R45, R68, R69, P0 ;  /* 0x00000045442d7207 */ /* 0x000fe40000000000 */
[----:B------:R-:W-:Y:S01]  /*21660*/  SEL R27, R80, R81, P0 ;  /* 0x00000051501b7207 */ /* 0x000fe20000000000 */
[----:B------:R-:W1:Y:S01]  /*21670*/  SHFL.IDX PT, R60, R60, R2, 0x1c1f ;  /* 0x001c1f023c3c7589 */ /* 0x000e6200000e0000 */
        /* <DEDUP_REMOVED lines=142> */
[----:B-1----:R-:W-:Y:S01]  /*21f60*/  SEL R185, R46, R60, P0 ;  /* 0x0000003c2eb97207 */ /* 0x002fe20000000000 */
[----:B------:R-:W-:Y:S01]  /*21f70*/  SHFL.IDX PT, R115, R122, R2, 0x1c1f ;  /* 0x001c1f027a737589 */ /* 0x000fe200000e0000 */
[----:B------:R-:W-:Y:S02]  /*21f80*/  SEL R186, R60, R46, P0 ;  /* 0x0000002e3cba7207 */ /* 0x000fe40000000000 */
[----:B------:R-:W-:Y:S01]  /*21f90*/  SEL R103, R150, R151, P0 ;  /* 0x0000009796677207 */ /* 0x000fe20000000000 */
[----:B------:R-:W1:Y:S01]  /*21fa0*/  SHFL.IDX PT, R52, R52, R2, 0x1c1f ;  /* 0x001c1f0234347589 */ /* 0x000e6200000e0000 */
[----:B------:R-:W-:Y:S02]  /*21fb0*/  SEL R205, R166, R147, P0 ;  /* 0x00000093a6cd7207 */ /* 0x000fe40000000000 */
[----:B--2---:R-:W-:Y:S01]  /*21fc0*/  SEL R60, R91, R63, P0 ;  /* 0x0000003f5b3c7207 */ /* 0x004fe20000000000 */
[----:B------:R-:W-:Y:S01]  /*21fd0*/  SHFL.IDX PT, R27, R27, R0, 0x1c1f ;  /* 0x001c1f001b1b7589 */ /* 0x000fe200000e0000 */
[----:B------:R-:W-:-:S02]  /*21fe0*/  SEL R150, R151, R150, P0 ;  /* 0x0000009697967207 */ /* 0x000fc40000000000 */
[----:B------:R-:W-:Y:S01]  /*21ff0*/  SEL R206, R147, R166, P0 ;  /* 0x000000a693ce7207 */ /* 0x000fe20000000000 */
[----:B------:R-:W2:Y:S01]  /*22000*/  SHFL.IDX PT, R26, R26, R2, 0x1c1f ;  /* 0x001c1f021a1a7589 */ /* 0x000ea200000e0000 */
[----:B---3--:R-:W-:Y:S02]  /*22010*/  SEL R182, R45, R68, P0 ;  /* 0x000000442db67207 */ /* 0x008fe40000000000 */
[----:B------:R-:W-:Y:S01]  /*22020*/  SEL R181, R68, R45, P0 ;  /* 0x0000002d44b57207 */ /* 0x000fe20000000000 */
[----:B------:R-:W-:Y:S01]  /*22030*/  SHFL.IDX PT, R122, R119, R0, 0x1c1f ;  /* 0x001c1f00777a7589 */ /* 0x000fe200000e0000 */
[----:B----4-:R-:W-:Y:S02]  /*22040*/  SEL R172, R42, R88, P0 ;  /* 0x000000582aac7207 */ /* 0x010fe40000000000 */
[----:B------:R-:W-:Y:S01]  /*22050*/  SEL R171, R88, R42, P0 ;  /* 0x0000002a58ab7207 */ /* 0x000fe20000000000 */
[----:B------:R-:W-:Y:S01]  /*22060*/  SHFL.IDX PT, R54, R54, R0, 0x1c1f ;  /* 0x001c1f0036367589 */ /* 0x000fe200000e0000 */
[----:B------:R-:W-:-:S02]  /*22070*/  SEL R63, R63, R91, P0 ;  /* 0x0000005b3f3f7207 */ /* 0x000fc40000000000 */
[----:B------:R-:W-:Y:S01]  /*22080*/  SEL R68, R62, R67, P0 ;  /* 0x000000433e447207 */ /* 0x000fe20000000000 */
[----:B------:R-:W3:Y:S01]  /*22090*/  SHFL.IDX PT, R112, R112, R2, 0x1c1f ;  /* 0x001c1f0270707589 */ /* 0x000ee200000e0000 */
[----:B0-----:R-:W-:Y:S02]  /*220a0*/  SEL R88, R82, R94, P0 ;  /* 0x0000005e52587207 */ /* 0x001fe40000000000 */
[----:B------:R-:W-:Y:S01]  /*220b0*/  SEL R91, R83, R98, P0 ;  /* 0x00000062535b7207 */ /* 0x000fe20000000000 */
[----:B------:R-:W0:Y:S01]  /*220c0*/  SHFL.IDX PT, R116, R116, R2, 0x1c1f ;  /* 0x001c1f0274747589 */ /* 0x000e2200000e0000 */
        /* <DEDUP_REMOVED lines=70> */
[----:B---3--:R-:W-:Y:S01]  /*22530*/  SEL R6, R54, R112, P0 ;  /* 0x0000007036067207 */ /* 0x008fe20000000000 */
[----:B------:R-:W-:Y:S01]  /*22540*/  SHFL.IDX PT, R81, R81, R0, 0x1c1f ;  /* 0x001c1f0051517589 */ /* 0x000fe200000e0000 */
[----:B0-----:R-:W-:Y:S02]  /*22550*/  SEL R7, R55, R116, P0 ;  /* 0x0000007437077207 */ /* 0x001fe40000000000 */
[----:B----4-:R-:W-:Y:S01]  /*22560*/  SEL R8, R57, R120, P0 ;  /* 0x0000007839087207 */ /* 0x010fe20000000000 */
[----:B------:R-:W0:Y:S01]  /*22570*/  SHFL.IDX PT, R154, R154, R2, 0x1c1f ;  /* 0x001c1f029a9a7589 */ /* 0x000e2200000e0000 */
        /* <DEDUP_REMOVED lines=10> */
[----:B-1----:R-:W-:Y:S01]  /*22620*/  SEL R27, R77, R158, P0 ;  /* 0x0000009e4d1b7207 */ /* 0x002fe20000000000 */
[----:B------:R-:W1:Y:S01]  /*22630*/  SHFL.IDX PT, R156, R156, R2, 0x1c1f ;  /* 0x001c1f029c9c7589 */ /* 0x000e6200000e0000 */
[----:B--2---:R-:W-:Y:S02]  /*22640*/  SEL R36, R80, R146, P0 ;  /* 0x0000009250247207 */ /* 0x004fe40000000000 */
[----:B------:R-:W-:Y:S01]  /*22650*/  SEL R42, R56, R160, P0 ;  /* 0x000000a0382a7207 */ /* 0x000fe20000000000 */
[----:B------:R-:W-:Y:S01]  /*22660*/  SHFL.IDX PT, R89, R89, R0, 0x1c1f ;  /* 0x001c1f0059597589 */ /* 0x000fe200000e0000 */
[----:B------:R-:W-:Y:S02]  /*22670*/  SEL R43, R73, R152, P0 ;  /* 0x00000098492b7207 */ /* 0x000fe40000000000 */
[----:B------:R-:W-:Y:S01]  /*22680*/  SEL R100, R114, R115, P0 ;  /* 0x0000007372647207 */ /* 0x000fe20000000000 */
[----:B------:R-:W2:Y:S01]  /*22690*/  SHFL.IDX PT, R157, R157, R2, 0x1c1f ;  /* 0x001c1f029d9d7589 */ /* 0x000ea200000e0000 */
[----:B0-----:R-:W-:-:S02]  /*226a0*/  SEL R45, R81, R154, P0 ;  /* 0x0000009a512d7207 */ /* 0x001fc40000000000 */
[----:B------:R-:W-:Y:S01]  /*226b0*/  SEL R54, R112, R54, P0 ;  /* 0x0000003670367207 */ /* 0x000fe20000000000 */
[----:B------:R-:W-:Y:S01]  /*226c0*/  SHFL.IDX PT, R113, R70, R0, 0x1c1f ;  /* 0x001c1f0046717589 */ /* 0x000fe200000e0000 */
[----:B------:R-:W-:Y:S02]  /*226d0*/  SEL R55, R116, R55, P0 ;  /* 0x0000003774377207 */ /* 0x000fe40000000000 */
[----:B------:R-:W-:Y:S01]  /*226e0*/  SEL R57, R120, R57, P0 ;  /* 0x0000003978397207 */ /* 0x000fe20000000000 */
[----:B------:R-:W0:Y:S01]  /*226f0*/  SHFL.IDX PT, R75, R75, R2, 0x1c1f ;  /* 0x001c1f024b4b7589 */ /* 0x000e2200000e0000 */
[----:B---3--:R-:W-:Y:S02]  /*22700*/  SEL R46, R109, R155, P0 ;  /* 0x0000009b6d2e7207 */ /* 0x008fe40000000000 */
[----:B------:R-:W-:Y:S01]  /*22710*/  SEL R58, R124, R58, P0 ;  /* 0x0000003a7c3a7207 */ /* 0x000fe20000000000 */
[----:B------:R-:W-:Y:S01]  /*22720*/  SHFL.IDX PT, R117, R117, R0, 0x1c1f ;  /* 0x001c1f0075757589 */ /* 0x000fe200000e0000 */
[----:B------:R-:W-:-:S02]  /*22730*/  SEL R59, R128, R59, P0 ;  /* 0x0000003b803b7207 */ /* 0x000fc40000000000 */
[----:B------:R-:W-:Y:S01]  /*22740*/  SEL R61, R132, R61, P0 ;  /* 0x0000003d843d7207 */ /* 0x000fe20000000000 */
[----:B------:R-:W3:Y:S01]  /*22750*/  SHFL.IDX PT, R121, R121, R2, 0x1c1f ;  /* 0x001c1f0279797589 */ /* 0x000ee200000e0000 */
[----:B-1----:R-:W-:Y:S02]  /*22760*/  SEL R48, R85, R156, P0 ;  /* 0x0000009c55307207 */ /* 0x002fe40000000000 */
        /* <DEDUP_REMOVED lines=11> */
[----:B0-----:R-:W-:Y:S02]  /*22820*/  SEL R71, R113, R75, P0 ;  /* 0x0000004b71477207 */ /* 0x001fe40000000000 */
[----:B------:R-:W-:Y:S01]  /*22830*/  SEL R56, R160, R56, P0 ;  /* 0x00000038a0387207 */ /* 0x000fe20000000000 */
[----:B------:R-:W-:Y:S01]  /*22840*/  SHFL.IDX PT, R95, R95, R0, 0x1c1f ;  /* 0x001c1f005f5f7589 */ /* 0x000fe200000e0000 */
[----:B------:R-:W-:-:S02]  /*22850*/  SEL R73, R152, R73, P0 ;  /* 0x0000004998497207 */ /* 0x000fc40000000000 */
[----:B------:R-:W-:Y:S01]  /*22860*/  SEL R81, R154, R81, P0 ;  /* 0x000000519a517207 */ /* 0x000fe20000000000 */
[----:B------:R-:W0:Y:S01]  /*22870*/  SHFL.IDX PT, R118, R118, R2, 0x1c1f ;  /* 0x001c1f0276767589 */ /* 0x000e2200000e0000 */
[----:B---3--:R-:W-:Y:S02]  /*22880*/  SEL R78, R117, R121, P0 ;  /* 0x00000079754e7207 */ /* 0x008fe40000000000 */
[----:B------:R-:W-:Y:S01]  /*22890*/  SEL R109, R155, R109, P0 ;  /* 0x0000006d9b6d7207 */ /* 0x000fe20000000000 */
[----:B------:R-:W-:Y:S01]  /*228a0*/  SHFL.IDX PT, R97, R97, R0, 0x1c1f ;  /* 0x001c1f0061617589 */ /* 0x000fe200000e0000 */
[----:B------:R-:W-:Y:S02]  /*228b0*/  SEL R85, R156, R85, P0 ;  /* 0x000000559c557207 */ /* 0x000fe40000000000 */
[----:B------:R-:W-:Y:S01]  /*228c0*/  SEL R89, R157, R89, P0 ;  /* 0x000000599d597207 */ /* 0x000fe20000000000 */
[----:B------:R-:W3:Y:S01]  /*228d0*/  SHFL.IDX PT, R126, R126, R2, 0x1c1f ;  /* 0x001c1f027e7e7589 */ /* 0x000ee200000e0000 */
[----:B-1----:R-:W-:-:S02]  /*228e0*/  SEL R86, R129, R125, P0 ;  /* 0x0000007d81567207 */ /* 0x002fc40000000000 */
[----:B------:R-:W-:Y:S01]  /*228f0*/  SEL R75, R75, R113, P0 ;  /* 0x000000714b4b7207 */ /* 0x000fe20000000000 */
[----:B------:R-:W1:Y:S01]  /*22900*/  SHFL.IDX PT, R119, R130, R2, 0x1c1f ;  /* 0x001c1f0282777589 */ /* 0x000e6200000e0000 */
[----:B------:R-:W-:Y:S02]  /*22910*/  SEL R117, R121, R117, P0 ;  /* 0x0000007579757207 */ /* 0x000fe40000000000 */
[----:B------:R-:W-:Y:S01]  /*22920*/  SEL R125, R125, R129, P0 ;  /* 0x000000817d7d7207 */ /* 0x000fe20000000000 */
[----:B------:R-:W-:Y:S01]  /*22930*/  SHFL.IDX PT, R99, R99, R0, 0x1c1f ;  /* 0x001c1f0063637589 */ /* 0x000fe200000e0000 */
[----:B--2---:R-:W-:Y:S02]  /*22940*/  SEL R96, R90, R110, P0 ;  /* 0x0000006e5a607207 */ /* 0x004fe40000000000 */
[----:B------:R-:W-:Y:S01]  /*22950*/  SEL R90, R110, R90, P0 ;  /* 0x0000005a6e5a7207 */ /* 0x000fe20000000000 */
[----:B------:R-:W2:Y:S01]  /*22960*/  SHFL.IDX PT, R134, R134, R2, 0x1c1f ;  /* 0x001c1f0286867589 */ /* 0x000ea200000e0000 */
[----:B------:R-:W-:-:S03]  /*22970*/  SEL R114, R115, R114, P0 ;  /* 0x0000007273727207 */ /* 0x000fc60000000000 */
[----:B------:R-:W-:Y:S01]  /*22980*/  SHFL.IDX PT, R123, R123, R0, 0x1c1f ;  /* 0x001c1f007b7b7589 */ /* 0x000fe200000e0000 */
[----:B0-----:R-:W-:Y:S02]  /*22990*/  SEL R93, R95, R118, P0 ;  /* 0x000000765f5d7207 */ /* 0x001fe40000000000 */
[----:B------:R-:W-:Y:S01]  /*229a0*/  SEL R95, R118, R95, P0 ;  /* 0x0000005f765f7207 */ /* 0x000fe20000000000 */
[----:B------:R-:W0:Y:S04]  /*229b0*/  SHFL.IDX PT, R127, R138, R2, 0x1c1f ;  /* 0x001c1f028a7f7589 */ /* 0x000e2800000e0000 */
[----:B------:R-:W-:Y:S01]  /*229c0*/  SHFL.IDX PT, R101, R101, R0, 0x1c1f ;  /* 0x001c1f0065657589 */ /* 0x000fe200000e0000 */
[----:B---3--:R-:W-:Y:S02]  /*229d0*/  SEL R102, R97, R126, P0 ;  /* 0x0000007e61667207 */ /* 0x008fe40000000000 */
[----:B------:R-:W-:Y:S01]  /*229e0*/  SEL R97, R126, R97, P0 ;  /* 0x000000617e617207 */ /* 0x000fe20000000000 */
[----:B------:R-:W3:Y:S01]  /*229f0*/  SHFL.IDX PT, R142, R142, R2, 0x1c1f ;  /* 0x001c1f028e8e7589 */ /* 0x000ee200000e0000 */
[----:B-1----:R-:W-:-:S02]  /*22a00*/  SEL R104, R122, R119, P0 ;  /* 0x000000777a687207 */ /* 0x002fc40000000000 */
[----:B------:R-:W-:Y:S01]  /*22a10*/  SEL R119, R119, R122, P0 ;  /* 0x0000007a77777207 */ /* 0x000fe20000000000 */
[----:B------:R-:W1:Y:S04]  /*22a20*/  SHFL.IDX PT, R34, R34, R2, 0x1c1f ;  /* 0x001c1f0222227589 */ /* 0x000e6800000e0000 */
[----:B------:R-:W4:Y:S01]  /*22a30*/  SHFL.IDX PT, R32, R32, R2, 0x1c1f ;  /* 0x001c1f0220207589 */ /* 0x000f2200000e0000 */
[----:B--2---:R-:W-:Y:S02]  /*22a40*/  SEL R105, R99, R134, P0 ;  /* 0x0000008663697207 */ /* 0x004fe40000000000 */
[----:B------:R-:W-:Y:S01]  /*22a50*/  SEL R99, R134, R99, P0 ;  /* 0x0000006386637207 */ /* 0x000fe20000000000 */
[----:B------:R-:W-:Y:S04]  /*22a60*/  SHFL.IDX PT, R31, R31, R0, 0x1c1f ;  /* 0x001c1f001f1f7589 */ /* 0x000fe800000e0000 */
[----:B------:R-:W2:Y:S01]  /*22a70*/  SHFL.IDX PT, R30, R30, R2, 0x1c1f ;  /* 0x001c1f021e1e7589 */ /* 0x000ea200000e0000 */
[----:B0-----:R-:W-:-:S02]  /*22a80*/  SEL R107, R123, R127, P0 ;  /* 0x0000007f7b6b7207 */ /* 0x001fc40000000000 */
[----:B------:R-:W-:Y:S01]  /*22a90*/  SEL R123, R127, R123, P0 ;  /* 0x0000007b7f7b7207 */ /* 0x000fe20000000000 */
[----:B------:R-:W-:Y:S04]  /*22aa0*/  SHFL.IDX PT, R29, R29, R0, 0x1c1f ;  /* 0x001c1f001d1d7589 */ /* 0x000fe800000e0000 */
[----:B------:R-:W0:Y:S01]  /*22ab0*/  SHFL.IDX PT, R28, R28, R2, 0x1c1f ;  /* 0x001c1f021c1c7589 */ /* 0x000e2200000e0000 */
[----:B---3--:R-:W-:Y:S02]  /*22ac0*/  SEL R108, R101, R142, P0 ;  /* 0x0000008e656c7207 */ /* 0x008fe40000000000 */
[----:B------:R-:W-:Y:S01]  /*22ad0*/  SEL R101, R142, R101, P0 ;  /* 0x000000658e657207 */ /* 0x000fe20000000000 */
[----:B------:R-:W3:Y:S01]  /*22ae0*/  SHFL.IDX PT, R70, R205, R0, 0x1c1f ;  /* 0x001c1f00cd467589 */ /* 0x000ee200000e0000 */
[----:B-1----:R-:W-:-:S02]  /*22af0*/  SEL R191, R35, R34, P0 ;  /* 0x0000002223bf7207 */ /* 0x002fc40000000000 */
[----:B------:R-:W-:Y:S01]  /*22b00*/  SEL R192, R34, R35, P0 ;  /* 0x0000002322c07207 */ /* 0x000fe20000000000 */
[----:B------:R-:W1:Y:S01]  /*22b10*/  SHFL.IDX PT, R103, R103, R0, 0x1c1f ;  /* 0x001c1f0067677589 */ /* 0x000e6200000e0000 */
[----:B----4-:R-:W-:Y:S02]  /*22b20*/  SEL R187, R33, R32, P0 ;  /* 0x0000002021bb7207 */ /* 0x010fe40000000000 */
[----:B------:R-:W-:Y:S01]  /*22b30*/  SEL R188, R32, R33, P0 ;  /* 0x0000002120bc7207 */ /* 0x000fe20000000000 */
[----:B------:R-:W4:Y:S04]  /*22b40*/  SHFL.IDX PT, R0, R206, R2, 0x1c1f ;  /* 0x001c1f02ce007589 */ /* 0x000f2800000e0000 */
[----:B------:R3:W1:Y:S01]  /*22b50*/  SHFL.IDX PT, R150, R150, R2, 0x1c1f ;  /* 0x001c1f0296967589 */ /* 0x00066200000e0000 */
[----:B--2---:R-:W-:-:S02]  /*22b60*/  SEL R184, R31, R30, P0 ;  /* 0x0000001e1fb87207 */ /* 0x004fc40000000000 */
[----:B------:R-:W-:Y:S02]  /*22b70*/  SEL R183, R30, R31, P0 ;  /* 0x0000001f1eb77207 */ /* 0x000fe40000000000 */
[----:B0-----:R-:W-:Y:S02]  /*22b80*/  SEL R180, R29, R28, P0 ;  /* 0x0000001c1db47207 */ /* 0x001fe40000000000 */
[----:B------:R-:W-:Y:S01]  /*22b90*/  SEL R179, R28, R29, P0 ;  /* 0x0000001d1cb37207 */ /* 0x000fe20000000000 */
[----:B---3--:R-:W-:-:S07]  /*22ba0*/  IMAD.MOV.U32 R2, RZ, RZ, RZ ;  /* 0x000000ffff027224 */ /* 0x008fce00078e00ff */
.L_x_3016:
[----:B------:R-:W2:Y:S01]  /*22bb0*/  LDL.LU R110, [R1+0x90] ;  /* 0x00009000016e7983 */ /* 0x000ea20000300800 */
[----:B------:R-:W-:Y:S05]  /*22bc0*/  WARPSYNC.ALL ;  /* 0x0000000000007948 */ /* 0x000fea0003800000 */
[----:B------:R-:W3:Y:S01]  /*22bd0*/  LDL.LU R11, [R1+0x94] ;  /* 0x00009400010b7983 */ /* 0x000ee20000300800 */
        /* <DEDUP_REMOVED lines=19> */
[----:B----4-:R-:W-:-:S02]  /*22d10*/  F2FP.BF16.F32.PACK_AB R12, R189, R191 ;  /* 0x000000bfbd0c723e */ /* 0x010fc400000010ff */
        /* <DEDUP_REMOVED lines=8> */
[----:B0-----:R-:W-:Y:S02]  /*22da0*/  F2FP.BF16.F32.PACK_AB R32, R182, R184 ;  /* 0x000000b8b620723e */ /* 0x001fe400000010ff */
        /* <DEDUP_REMOVED lines=19> */
[----:B0-----:R-:W-:-:S03]  /*22ee0*/  F2FP.BF16.F32.PACK_AB R12, R3, R147 ;  /* 0x00000093030c723e */ /* 0x001fc600000010ff */
        /* <DEDUP_REMOVED lines=43> */
[----:B---3--:R-:W-:-:S07]  /*231a0*/  IADD3.X R13, R11, UR5, RZ, P1, !PT ;  /* 0x000000050b0d7c10 */ /* 0x008fce0008ffe4ff */
[----:B------:R-:W5:Y:S01]  /*231b0*/  @P0 LDG.E R2, desc[UR40][R12.64] ;  /* 0x000000280c020981 */ /* 0x000f62000c1e1900 */
[----:B------:R-:W-:-:S04]  /*231c0*/  ISETP.NE.U32.AND P3, PT, RZ, UR6, PT ;  /* 0x00000006ff007c0c */ /* 0x000fc8000bf65070 */
[----:B------:R-:W-:Y:S02]  /*231d0*/  ISETP.NE.AND.EX P3, PT, RZ, UR7, PT, P3 ;  /* 0x00000007ff007c0c */ /* 0x000fe4000bf65330 */
[----:B------:R-:W-:-:S11]  /*231e0*/  ISETP.GT.AND P2, PT, R223, 0x1, PT ;  /* 0x00000001df00780c */ /* 0x000fd60003f44270 */
[----:B------:R-:W-:Y:S01]  /*231f0*/  @P3 IADD3 R14, P1, R110, UR6, RZ ;  /* 0x000000066e0e3c10 */ /* 0x000fe2000ff3e0ff */
[----:B------:R-:W-:Y:S01]  /*23200*/  ULDC UR6, c[0x0][0xa88] ;  /* 0x0002a20000067ab9 */ /* 0x000fe20000000800 */
[----:B------:R-:W-:Y:S02]  /*23210*/  IMAD.MOV.U32 R110, RZ, RZ, 0x9b8 ;  /* 0x000009b8ff6e7424 */ /* 0x000fe400078e00ff */
[----:B------:R-:W-:Y:S01]  /*23220*/  IMAD.U32 R0, RZ, RZ, UR6 ;  /* 0x00000006ff007e24 */ /* 0x000fe2000f8e00ff */
[----:B------:R-:W-:Y:S02]  /*23230*/  @P3 IADD3.X R15, R11, UR7, RZ, P1, !PT ;  /* 0x000000070b0f3c10 */ /* 0x000fe40008ffe4ff */
[----:B------:R-:W-:-:S03]  /*23240*/  SEL R110, R110, 0x978, P2 ;  /* 0x000009786e6e7807 */ /* 0x000fc60001000000 */
[----:B------:R0:W5:Y:S01]  /*23250*/  @P3 LDG.E R0, desc[UR40][R14.64] ;  /* 0x000000280e003981 */ /* 0x000162000c1e1900 */
[----:B------:R1:W2:Y:S01]  /*23260*/  LDC.64 R34, c[0x0][R110+0x218] ;  /* 0x000086006e227b82 */ /* 0x0002a20000000a00 */
[----:B------:R-:W-:-:S07]  /*23270*/  ISETP.NE.AND P1, PT, R120, 0x1, PT ;  /* 0x000000017800780c */ /* 0x000fce0003f25270 */
[----:B------:R1:W3:Y:S08]  /*23280*/  LDC.64 R32, c[0x0][R110+0x228] ;  /* 0x00008a006e207b82 */ /* 0x0002f00000000a00 */
[----:B0-----:R1:W0:Y:S08]  /*23290*/  LDC.64 R14, c[0x0][R110+0x220] ;  /* 0x000088006e0e7b82 */ /* 0x0012300000000a00 */
[----:B------:R-:W4:Y:S08]  /*232a0*/  @P1 LDC R103, c[0x0][0xbec] ;  /* 0x0002fb00ff671b82 */ /* 0x000f300000000800 */
[----:B------:R-:W0:Y:S01]  /*232b0*/  @P1 LDC R11, c[0x0][0xbf0] ;  /* 0x0002fc00ff0b1b82 */ /* 0x000e220000000800 */
[----:B-1----:R-:W-:Y:S05]  /*232c0*/  @P3 BRA `(.L_x_2666) ;  /* 0x0000000000103947 */ /* 0x002fea0003800000 */
[----:B------:R-:W-:Y:S05]  /*232d0*/  @!P0 BRA `(.L_x_2666) ;  /* 0x00000000000c8947 */ /* 0x000fea0003800000 */
[----:B-----5:R-:W2:Y:S04]  /*232e0*/  LDG.E R0, desc[UR40][R12.64] ;  /* 0x000000280c007981 */ /* 0x020ea8000c1e1900 */
[----:B------:R-:W2:Y:S02]  /*232f0*/  LDG.E R12, desc[UR40][R12.64+0x4] ;  /* 0x000004280c0c7981 */ /* 0x000ea4000c1e1900 */
[----:B--2---:R-:W-:-:S07]  /*23300*/  IMAD.IADD R0, R12, 0x1, -R0 ;  /* 0x000000010c007824 */ /* 0x004fce00078e0a00 */
.L_x_2666:
        /* <DEDUP_REMOVED lines=11> */
[----:B--2---:R-:W-:-:S04]  /*233c0*/  IMAD.IADD R70, R12, 0x1, R124 ;  /* 0x000000010c467824 */ /* 0x004fc800078e027c */
[----:B----4-:R-:W-:Y:S01]  /*233d0*/  @P1 IMAD.HI.U32 R12, R70, R103, RZ ;  /* 0x00000067460c1227 */ /* 0x010fe200078e00ff */
[----:B------:R-:W-:-:S04]  /*233e0*/  MOV R103, R70 ;  /* 0x0000004600677202 */ /* 0x000fc80000000f00 */
[----:B0-----:R-:W-:Y:S02]  /*233f0*/  @P1 SHF.R.U32.HI R103, RZ, R11, R12 ;  /* 0x0000000bff671219 */ /* 0x001fe4000001160c */
[----:B---3--:R-:W-:Y:S02]  /*23400*/  SEL R11, R13, RZ, !P0 ;  /* 0x000000ff0d0b7207 */ /* 0x008fe40004000000 */
[----:B------:R0:W1:Y:S02]  /*23410*/  LDC.64 R12, c[0x0][R110+0x210] ;  /* 0x000084006e0c7b82 */ /* 0x0000640000000a00 */
[----:B0-----:R-:W-:-:S06]  /*23420*/  SEL R110, R112, RZ, !P0 ;  /* 0x000000ff706e7207 */ /* 0x001fcc0004000000 */
[----:B------:R-:W0:Y:S01]  /*23430*/  LDC.64 R112, c[0x0][0xba8] ;  /* 0x0002ea00ff707b82 */ /* 0x000e220000000a00 */
[-C--:B------:R-:W-:Y:S01]  /*23440*/  IMAD R15, R15, R11.reuse, RZ ;  /* 0x0000000b0f0f7224 */ /* 0x080fe200078e02ff */
[----:B------:R-:W-:Y:S01]  /*23450*/  SEL R118, R121, RZ, P2 ;  /* 0x000000ff79767207 */ /* 0x000fe20001000000 */
[----:B------:R-:W-:Y:S02]  /*23460*/  IMAD R115, R35, R122, RZ ;  /* 0x0000007a23737224 */ /* 0x000fe400078e02ff */
[C---:B------:R-:W-:Y:S02]  /*23470*/  IMAD R110, R14.reuse, R110, R15 ;  /* 0x0000006e0e6e7224 */ /* 0x040fe400078e020f */
[----:B------:R-:W-:-:S04]  /*23480*/  IMAD.WIDE.U32 R14, R14, R11, RZ ;  /* 0x0000000b0e0e7225 */ /* 0x000fc800078e00ff */
[----:B------:R-:W-:-:S04]  /*23490*/  IMAD.WIDE.U32 R34, R34, R122, RZ ;  /* 0x0000007a22227225 */ /* 0x000fc800078e00ff */
[----:B------:R-:W-:Y:S01]  /*234a0*/  IMAD R116, R33, R118, RZ ;  /* 0x0000007621747224 */ /* 0x000fe200078e02ff */
[----:B------:R-:W-:Y:S01]  /*234b0*/  IADD3 R14, P0, P3, R14, R34, R2 ;  /* 0x000000220e0e7210 */ /* 0x000fe20007b1e002 */
[----:B------:R-:W-:-:S04]  /*234c0*/  IMAD.WIDE.U32 R32, R32, R118, RZ ;  /* 0x0000007620207225 */ /* 0x000fc800078e00ff */
[----:B------:R-:W-:Y:S02]  /*234d0*/  IMAD.IADD R110, R15, 0x1, R110 ;  /* 0x000000010f6e7824 */ /* 0x000fe400078e026e */
[----:B------:R-:W-:Y:S01]  /*234e0*/  IMAD.IADD R115, R35, 0x1, R115 ;  /* 0x0000000123737824 */ /* 0x000fe200078e0273 */
[----:B------:R-:W-:Y:S01]  /*234f0*/  SHF.R.S32.HI R35, RZ, 0x1f, R2 ;  /* 0x0000001fff237819 */ /* 0x000fe20000011402 */
[----:B------:R-:W-:Y:S01]  /*23500*/  IMAD.IADD R116, R33, 0x1, R116 ;  /* 0x0000000121747824 */ /* 0x000fe200078e0274 */
[----:B------:R-:W-:Y:S01]  /*23510*/  IADD3 R32, P4, P5, R103, R14, R32 ;  /* 0x0000000e67207210 */ /* 0x000fe20007d9e020 */
[----:B0-----:R-:W0:Y:S01]  /*23520*/  @!P2 LDC R112, c[0x0][0xb50] ;  /* 0x0002d400ff70ab82 */ /* 0x001e220000000800 */
[----:B------:R-:W-:Y:S02]  /*23530*/  IADD3.X R110, R110, R115, R35, P0, P3 ;  /* 0x000000736e6e7210 */ /* 0x000fe400007e6423 */
[----:B------:R-:W-:-:S04]  /*23540*/  SHF.R.S32.HI R14, RZ, 0x1f, R103 ;  /* 0x0000001fff0e7819 */ /* 0x000fc80000011467 */
[----:B------:R-:W-:Y:S01]  /*23550*/  IADD3.X R33, R14, R110, R116, P4, P5 ;  /* 0x0000006e0e217210 */ /* 0x000fe200027ea474 */
[----:B------:R-:W2:Y:S01]  /*23560*/  @!P2 LDC R113, c[0x0][0xb54] ;  /* 0x0002d500ff71ab82 */ /* 0x000ea20000000800 */
[----:B------:R-:W-:-:S04]  /*23570*/  IMAD.MOV R14, RZ, RZ, -R103 ;  /* 0x000000ffff0e7224 */ /* 0x000fc800078e0a67 */
[----:B------:R-:W-:-:S04]  /*23580*/  IMAD R14, R120, R14, R70 ;  /* 0x0000000e780e7224 */ /* 0x000fc800078e0246 */
[-C--:B-1----:R-:W-:Y:S01]  /*23590*/  IMAD R13, R13, R14.reuse, RZ ;  /* 0x0000000e0d0d7224 */ /* 0x082fe200078e02ff */
[----:B------:R-:W-:Y:S01]  /*235a0*/  SHF.R.S32.HI R15, RZ, 0x1f, R14 ;  /* 0x0000001fff0f7819 */ /* 0x000fe2000001140e */
[----:B------:R-:W-:-:S04]  /*235b0*/  IMAD.WIDE.U32 R32, R12, R14, R32 ;  /* 0x0000000e0c207225 */ /* 0x000fc800078e0020 */
[----:B------:R-:W-:Y:S01]  /*235c0*/  IMAD R13, R12, R15, R13 ;  /* 0x0000000f0c0d7224 */ /* 0x000fe200078e020d */
[----:B0-----:R-:W-:-:S03]  /*235d0*/  LEA R112, P0, R32, R112, 0x2 ;  /* 0x0000007020707211 */ /* 0x001fc600078010ff */
[----:B------:R-:W-:-:S05]  /*235e0*/  IMAD.IADD R13, R33, 0x1, R13 ;  /* 0x00000001210d7824 */ /* 0x000fca00078e020d */
[----:B--2---:R-:W-:Y:S01]  /*235f0*/  LEA.HI.X R113, R32, R113, R13, 0x2, P0 ;  /* 0x0000007120717211 */ /* 0x004fe200000f140d */
[----:B------:R-:W-:Y:S01]  /*23600*/  SHFL.IDX PT, R12, R112, RZ, 0x1c1f ;  /* 0x001c1fff700c7589 */ /* 0x000fe200000e0000 */
[----:B------:R-:W-:-:S03]  /*23610*/  IMAD.IADD R32, R127, 0x1, R124 ;  /* 0x000000017f207824 */ /* 0x000fc600078e027c */
        /* <DEDUP_REMOVED lines=10> */
[----:B------:R-:W-:Y:S01]  /*236c0*/  VIADD R8, R224, 0xffffff80 ;  /* 0xffffff80e0087836 */ /* 0x000fe20000000000 */
[----:B------:R-:W1:Y:S01]  /*236d0*/  @P1 LDC R9, c[0x0][0xbec] ;  /* 0x0002fb00ff091b82 */ /* 0x000e620000000800 */
[----:B------:R-:W-:-:S03]  /*236e0*/  ULDC.64 UR4, c[0x0][0xaa0] ;  /* 0x0002a80000047ab9 */ /* 0x000fc60000000a00 */
[----:B------:R-:W-:-:S04]  /*236f0*/  SHF.R.S32.HI R3, RZ, 0x1f, R8 ;  /* 0x0000001fff037819 */ /* 0x000fc80000011408 */
[----:B------:R-:W-:Y:S01]  /*23700*/  LEA.HI R3, R3, R8, RZ, 0x3 ;  /* 0x0000000803037211 */ /* 0x000fe200078f18ff */
[----:B0-----:R-:W0:Y:S03]  /*23710*/  @P1 LDC R15, c[0x0][0xbf0] ;  /* 0x0002fc00ff0f1b82 */ /* 0x001e260000000800 */
        /* <DEDUP_REMOVED lines=27> */
[----:B------:R-:W-:Y:S01]  /*238d0*/  IMAD R35, R35, UR4, RZ ;  /* 0x0000000423237c24 */ /* 0x000fe2000f8e02ff */
[----:B------:R-:W-:Y:S01]  /*238e0*/  LOP3.LUT R44, R44, R45, RZ, 0x3c, !PT ;  /* 0x0000002d2c2c7212 */ /* 0x000fe200078e3cff */
[----:B------:R-:W-:Y:S01]  /*238f0*/  IMAD.X R45, RZ, RZ, R5, P4 ;  /* 0x000000ffff2d7224 */ /* 0x000fe200020e0605 */
[----:B------:R-:W-:Y:S01]  /*23900*/  IADD3 R69, P5, R4, 0xa000, RZ ;  /* 0x0000a00004457810 */ /* 0x000fe20007fbe0ff */
[----:B------:R-:W5:Y:S01]  /*23910*/  LD.E.128 R24, desc[UR40][R24.64] ;  /* 0x0000002818187980 */ /* 0x000f62000c101d00 */
[----:B------:R-:W-:-:S02]  /*23920*/  IADD3.X R41, RZ, R5, RZ, P3, !PT ;  /* 0x00000005ff297210 */ /* 0x000fc40001ffe4ff */
[C---:B------:R-:W-:Y:S01]  /*23930*/  IADD3 R53, P0, R4.reuse, 0x6000, RZ ;  /* 0x0000600004357810 */ /* 0x040fe20007f1e0ff */
[----:B------:R-:W5:Y:S01]  /*23940*/  LD.E.128 R48, desc[UR40][R48.64] ;  /* 0x0000002830307980 */ /* 0x000f62000c101d00 */
[C---:B------:R-:W-:Y:S02]  /*23950*/  IADD3 R57, P2, R4.reuse, 0x7000, RZ ;  /* 0x0000700004397810 */ /* 0x040fe40007f5e0ff */
[C---:B------:R-:W-:Y:S02]  /*23960*/  IADD3 R61, P3, R4.reuse, 0x8000, RZ ;  /* 0x00008000043d7810 */ /* 0x040fe40007f7e0ff */
[----:B------:R-:W-:Y:S01]  /*23970*/  LOP3.LUT R7, R4, 0x380, RZ, 0xc0, !PT ;  /* 0x0000038004077812 */ /* 0x000fe200078ec0ff */
[----:B------:R-:W-:Y:S01]  /*23980*/  IMAD R35, R2, UR5, R35 ;  /* 0x0000000502237c24 */ /* 0x000fe2000f8e0223 */
[----:B------:R-:W-:Y:S01]  /*23990*/  IADD3 R65, P4, R4, 0x9000, RZ ;  /* 0x0000900004417810 */ /* 0x000fe20007f9e0ff */
[----:B------:R-:W5:Y:S01]  /*239a0*/  LD.E.128 R28, desc[UR40][R28.64] ;  /* 0x000000281c1c7980 */ /* 0x000f62000c101d00 */
[----:B------:R-:W-:-:S02]  /*239b0*/  LOP3.LUT R68, R69, 0x380, RZ, 0xc0, !PT ;  /* 0x0000038045447812 */ /* 0x000fc400078ec0ff */
[----:B------:R-:W-:Y:S01]  /*239c0*/  LOP3.LUT R52, R53, 0x380, RZ, 0xc0, !PT ;  /* 0x0000038035347812 */ /* 0x000fe200078ec0ff */
[----:B------:R-:W5:Y:S01]  /*239d0*/  LD.E.128 R40, desc[UR40][R40.64] ;  /* 0x0000002828287980 */ /* 0x000f62000c101d00 */
[----:B------:R-:W-:Y:S02]  /*239e0*/  LOP3.LUT R56, R57, 0x380, RZ, 0xc0, !PT ;  /* 0x0000038039387812 */ /* 0x000fe400078ec0ff */
[----:B------:R-:W-:Y:S01]  /*239f0*/  LOP3.LUT R60, R61, 0x380, RZ, 0xc0, !PT ;  /* 0x000003803d3c7812 */ /* 0x000fe200078ec0ff */
[----:B------:R-:W5:Y:S01]  /*23a00*/  LD.E.128 R44, desc[UR40][R44.64] ;  /* 0x000000282c2c7980 */ /* 0x000f62000c101d00 */
        /* <DEDUP_REMOVED lines=17> */
[----:B------:R-:W5:Y:S01]  /*23b20*/  LD.E.128 R52, desc[UR40][R52.64] ;  /* 0x0000002834347980 */ /* 0x000f62000c101d00 */
[----:B------:R-:W-:-:S02]  /*23b30*/  IADD3 R73, P0, R4, 0xb000, RZ ;  /* 0x0000b00004497810 */ /* 0x000fc40007f1e0ff */
[C---:B------:R-:W-:Y:S01]  /*23b40*/  IADD3 R77, P2, R4.reuse, 0xc000, RZ ;  /* 0x0000c000044d7810 */ /* 0x040fe20007f5e0ff */
[----:B------:R-:W-:Y:S01]  /*23b50*/  IMAD.X R89, RZ, RZ, R5, P5 ;  /* 0x000000ffff597224 */ /* 0x000fe200028e0605 */
[C---:B------:R-:W-:Y:S01]  /*23b60*/  IADD3 R81, P3, R4.reuse, 0xd000, RZ ;  /* 0x0000d00004517810 */ /* 0x040fe20007f7e0ff */
[----:B------:R-:W5:Y:S01]  /*23b70*/  LD.E.128 R56, desc[UR40][R56.64] ;  /* 0x0000002838387980 */ /* 0x000f62000c101d00 */
[----:B------:R-:W-:Y:S02]  /*23b80*/  IADD3 R85, P4, R4, 0xe000, RZ ;  /* 0x0000e00004557810 */ /* 0x000fe40007f9e0ff */
[----:B------:R-:W-:Y:S01]  /*23b90*/  LOP3.LUT R3, R6, 0x380, RZ, 0xc0, !PT ;  /* 0x0000038006037812 */ /* 0x000fe200078ec0ff */
[----:B------:R-:W5:Y:S01]  /*23ba0*/  LD.E.128 R60, desc[UR40][R60.64] ;  /* 0x000000283c3c7980 */ /* 0x000f62000c101d00 */
[----:B------:R-:W-:Y:S02]  /*23bb0*/  LOP3.LUT R72, R73, 0x380, RZ, 0xc0, !PT ;  /* 0x0000038049487812 */ /* 0x000fe400078ec0ff */
[----:B------:R-:W-:Y:S01]  /*23bc0*/  LOP3.LUT R76, R77, 0x380, RZ, 0xc0, !PT ;  /* 0x000003804d4c7812 */ /* 0x000fe200078ec0ff */
[----:B------:R-:W5:Y:S01]  /*23bd0*/  LD.E.128 R64, desc[UR40][R64.64] ;  /* 0x0000002840407980 */ /* 0x000f62000c101d00 */
[----:B------:R-:W-:-:S02]  /*23be0*/  LOP3.LUT R80, R81, 0x380, RZ, 0xc0, !PT ;  /* 0x0000038051507812 */ /* 0x000fc400078ec0ff */
[----:B------:R-:W-:Y:S01]  /*23bf0*/  LOP3.LUT R84, R85, 0x380, RZ, 0xc0, !PT ;  /* 0x0000038055547812 */ /* 0x000fe200078ec0ff */
[----:B------:R-:W5:Y:S01]  /*23c00*/  LD.E.128 R68, desc[UR40][R68.64] ;  /* 0x0000002844447980 */ /* 0x000f62000c101d00 */
[----:B------:R-:W-:Y:S02]  /*23c10*/  SHF.R.U64 R3, R3, 0x3, RZ ;  /* 0x0000000303037819 */ /* 0x000fe400000012ff */
[----:B------:R-:W-:Y:S02]  /*23c20*/  SHF.R.U64 R72, R72, 0x3, RZ ;  /* 0x0000000348487819 */ /* 0x000fe400000012ff */
[----:B------:R-:W-:Y:S02]  /*23c30*/  SHF.R.U64 R76, R76, 0x3, RZ ;  /* 0x000000034c4c7819 */ /* 0x000fe400000012ff */
[----:B------:R-:W-:Y:S02]  /*23c40*/  SHF.R.U64 R80, R80, 0x3, RZ ;  /* 0x0000000350507819 */ /* 0x000fe400000012ff */
[----:B------:R-:W-:-:S02]  /*23c50*/  SHF.R.U64 R84, R84, 0x3, RZ ;  /* 0x0000000354547819 */ /* 0x000fc400000012ff */
[----:B------:R-:W-:Y:S02]  /*23c60*/  SHF.R.U64 R7, R7, 0x3, RZ ;  /* 0x0000000307077819 */ /* 0x000fe400000012ff */
[----:B------:R-:W-:Y:S01]  /*23c70*/  LOP3.LUT R88, R3, R6, RZ, 0x3c, !PT ;  /* 0x0000000603587212 */ /* 0x000fe200078e3cff */
[----:B------:R-:W-:Y:S01]  /*23c80*/  IMAD.WIDE.U32 R2, R2, UR4, RZ ;  /* 0x0000000402027c25 */ /* 0x000fe2000f8e00ff */
[----:B------:R-:W-:Y:S01]  /*23c90*/  LEA R8, R8, R19, 0x5 ;  /* 0x0000001308087211 */ /* 0x000fe200078e28ff */
        /* <DEDUP_REMOVED lines=11> */
[----:B------:R-:W5:Y:S01]  /*23d50*/  LD.E.128 R72, desc[UR40][R72.64] ;  /* 0x0000002848487980 */ /* 0x000f62000c101d00 */
[----:B------:R-:W-:-:S02]  /*23d60*/  IMAD.IADD R12, R124, 0x1, R8 ;  /* 0x000000017c0c7824 */ /* 0x000fc400078e0208 */
[----:B------:R-:W-:Y:S01]  /*23d70*/  IMAD.WIDE.U32 R2, R122, UR4, R2 ;  /* 0x000000047a027c25 */ /* 0x000fe2000f8e0002 */
[----:B------:R-:W5:Y:S01]  /*23d80*/  LD.E.128 R4, desc[UR40][R4.64] ;  /* 0x0000002804047980 */ /* 0x000f62000c101d00 */
[----:B------:R-:W-:Y:S02]  /*23d90*/  SHF.R.S32.HI R10, RZ, 0x1f, R11 ;  /* 0x0000001fff0a7819 */ /* 0x000fe4000001140b */
[----:B-1----:R-:W-:Y:S01]  /*23da0*/  @P1 IMAD.HI.U32 R8, R12, R9, RZ ;  /* 0x000000090c081227 */ /* 0x002fe200078e00ff */
[----:B------:R-:W5:Y:S04]  /*23db0*/  LD.E.128 R76, desc[UR40][R76.64] ;  /* 0x000000284c4c7980 */ /* 0x000f68000c101d00 */
[----:B------:R-:W5:Y:S04]  /*23dc0*/  LD.E.128 R80, desc[UR40][R80.64] ;  /* 0x0000002850507980 */ /* 0x000f68000c101d00 */
[----:B------:R-:W5:Y:S04]  /*23dd0*/  LD.E.128 R84, desc[UR40][R84.64] ;  /* 0x0000002854547980 */ /* 0x000f68000c101d00 */
[----:B------:R-:W5:Y:S01]  /*23de0*/  LD.E.128 R88, desc[UR40][R88.64] ;  /* 0x0000002858587980 */ /* 0x000f62000c101d00 */
[----:B------:R-:W-:Y:S01]  /*23df0*/  IMAD R3, R122, UR5, R3 ;  /* 0x000000057a037c24 */ /* 0x000fe2000f8e0203 */
[----:B------:R-:W-:Y:S01]  /*23e00*/  ULDC.64 UR4, c[0x0][0xaf0] ;  /* 0x0002bc0000047ab9 */ /* 0x000fe20000000a00 */
[----:B------:R-:W-:Y:S01]  /*23e10*/  @!PT LDS RZ, [RZ] ;  /* 0x00000000fffff984 */ /* 0x000fe20000000800 */
[----:B------:R-:W-:Y:S01]  /*23e20*/  @!PT LDS RZ, [RZ] ;  /* 0x00000000fffff984 */ /* 0x000fe20000000800 */
[----:B------:R-:W-:Y:S01]  /*23e30*/  @!PT LDS RZ, [RZ] ;  /* 0x00000000fffff984 */ /* 0x000fe20000000800 */
[----:B------:R-:W-:Y:S01]  /*23e40*/  @!PT LDS RZ, [RZ] ;  /* 0x00000000fffff984 */ /* 0x000fe20000000800 */
[----:B------:R1:W-:Y:S06]  /*23e50*/  MEMBAR.ALL.CTA ;  /* 0x0000000000007992 */ /* 0x0003ec0000008000 */
[----:B-1----:R-:W1:Y:S01]  /*23e60*/  FENCE.VIEW.ASYNC.S ;  /* 0x00000000000073c6 */ /* 0x002e620000000000 */
[----:B------:R-:W-:Y:S01]  /*23e70*/  IMAD.MOV.U32 R9, RZ, RZ, R12 ;  /* 0x000000ffff097224 */ /* 0x000fe200078e000c */
[----:B0-----:R-:W-:Y:S01]  /*23e80*/  @P1 SHF.R.U32.HI R9, RZ, R15, R8 ;  /* 0x0000000fff091219 */ /* 0x001fe20000011608 */
[----:B------:R-:W-:-:S02]  /*23e90*/  IMAD R10, R10, UR4, RZ ;  /* 0x000000040a0a7c24 */ /* 0x000fc4000f8e02ff */
[----:B------:R-:W-:Y:S01]  /*23ea0*/  IMAD.WIDE.U32 R2, R11, UR4, R2 ;  /* 0x000000040b027c25 */ /* 0x000fe2000f8e0002 */
[----:B------:R-:W-:-:S03]  /*23eb0*/  SHF.R.S32.HI R8, RZ, 0x1f, R9 ;  /* 0x0000001fff087819 */ /* 0x000fc60000011409 */
[----:B------:R-:W-:Y:S01]  /*23ec0*/  IMAD R13, R11, UR5, R10 ;  /* 0x000000050b0d7c24 */ /* 0x000fe2000f8e020a */
[----:B------:R-:W-:Y:S01]  /*23ed0*/  ULDC.64 UR4, c[0x0][0xae0] ;  /* 0x0002b80000047ab9 */ /* 0x000fe20000000a00 */
[----:B------:R-:W-:Y:S02]  /*23ee0*/  IMAD.MOV R11, RZ, RZ, -R9 ;  /* 0x000000ffff0b7224 */ /* 0x000fe400078e0a09 */
        /* <DEDUP_REMOVED lines=23> */
.L_x_3019:
        /* <DEDUP_REMOVED lines=19> */
[-C--:B------:R-:W-:Y:S02]  /*24190*/  @!P1 LEA R10, P5, R35, R14.reuse, 0x1 ;  /* 0x0000000e230a9211 */ /* 0x080fe400078a08ff */
[----:B------:R-:W-:Y:S02]  /*241a0*/  @!P0 LEA R12, P4, R15, R14, 0x1 ;  /* 0x0000000e0f0c8211 */ /* 0x000fe400078808ff */
[-C--:B------:R-:W-:Y:S02]  /*241b0*/  @!P1 LEA.HI.X R11, R35, R20.reuse, R36, 0x1, P5 ;  /* 0x00000014230b9211 */ /* 0x080fe400028f0c24 */
[----:B------:R-:W-:-:S03]  /*241c0*/  @!P0 LEA.HI.X R13, R15, R20, R34, 0x1, P4 ;  /* 0x000000140f0d8211 */ /* 0x000fc600020f0c22 */
[----:B------:R1:W-:Y:S04]  /*241d0*/  @!P1 ST.E.128 desc[UR40][R10.64], R60 ;  /* 0x0000003c0a009985 */ /* 0x0003e8000c101d28 */
[----:B------:R1:W-:Y:S02]  /*241e0*/  @!P0 ST.E.128 desc[UR40][R12.64], R76 ;  /* 0x0000004c0c008985 */ /* 0x0003e4000c101d28 */
.L_x_2670:
[----:B------:R-:W-:Y:S05]  /*241f0*/  BSYNC B1 ;  /* 0x0000000000017941 */ /* 0x000fea0003800000 */
.L_x_2669:
[----:B------:R-:W-:-:S03]  /*24200*/  UMOV UR4, 0xffffffff ;  /* 0xffffffff00047882 */ /* 0x000fc60000000000 */
[----:B------:R-:W-:Y:S05]  /*24210*/  BRA.DIV UR4, `(.L_x_2671) ;  /* 0x0000011e047c7947 */ /* 0x000fea000b800000 */
[----:B-1----:R1:W3:Y:S04]  /*24220*/  SHFL.IDX PT, R9, R32, 0x1, 0x181f ;  /* 0x00381f0020097f89 */ /* 0x0022e800000e0000 */
[----:B--2---:R1:W2:Y:S02]  /*24230*/  SHFL.IDX PT, R14, R21, 0x1, 0x181f ;  /* 0x00381f00150e7f89 */ /* 0x0042a400000e0000 */
.L_x_3023:
        /* <DEDUP_REMOVED lines=26> */
.L_x_2673:
[----:B------:R-:W-:Y:S05]  /*243e0*/  BSYNC B1 ;  /* 0x0000000000017941 */ /* 0x000fea0003800000 */
.L_x_2672:
[----:B------:R-:W-:Y:S01]  /*243f0*/  UMOV UR4, 0xffffffff ;  /* 0xffffffff00047882 */ /* 0x000fe20000000000 */
[----:B------:R-:W-:Y:S02]  /*24400*/  SHF.R.S32.HI R10, RZ, 0x1f, R233 ;  /* 0x0000001fff0a7819 */ /* 0x000fe400000114e9 */
[----:B------:R-:W-:Y:S05]  /*24410*/  BRA.DIV UR4, `(.L_x_2674) ;  /* 0x0000011e04447947 */ /* 0x000fea000b800000 */
[----:B--23--:R2:W3:Y:S04]  /*24420*/  SHFL.IDX PT, R9, R32, 0x2, 0x181f ;  /* 0x00581f0020097f89 */ /* 0x00c4e800000e0000 */
[----:B------:R2:W4:Y:S02]  /*24430*/  SHFL.IDX PT, R14, R21, 0x2, 0x181f ;  /* 0x00581f00150e7f89 */ /* 0x00052400000e0000 */
.L_x_3027:
[----:B------:R-:W-:Y:S01]  /*24440*/  VIADD R3, R33, 0x40 ;  /* 0x0000004021037836 */ /* 0x000fe20000000000 */
[----:B------:R-:W-:Y:S04]  /*24450*/  BSSY B1, `(.L_x_2675) ;  /* 0x0000018000017945 */ /* 0x000fe80003800000 */
        /* <DEDUP_REMOVED lines=23> */
.L_x_2676:
[----:B------:R-:W-:Y:S05]  /*245d0*/  BSYNC B1 ;  /* 0x0000000000017941 */ /* 0x000fea0003800000 */
.L_x_2675:
[----:B------:R-:W-:-:S03]  /*245e0*/  UMOV UR4, 0xffffffff ;  /* 0xffffffff00047882 */ /* 0x000fc60000000000 */
[----:B------:R-:W-:Y:S05]  /*245f0*/  BRA.DIV UR4, `(.L_x_2677) ;  /* 0x0000011e04147947 */ /* 0x000fea000b800000 */
[----:B---3--:R3:W0:Y:S04]  /*24600*/  SHFL.IDX PT, R8, R32, 0x3, 0x181f ;  /* 0x00781f0020087f89 */ /* 0x00862800000e0000 */
[----:B----4-:R3:W4:Y:S02]  /*24610*/  SHFL.IDX PT, R14, R21, 0x3, 0x181f ;  /* 0x00781f00150e7f89 */ /* 0x01072400000e0000 */
.L_x_3031:
        /* <DEDUP_REMOVED lines=26> */
.L_x_2667:
        /* <DEDUP_REMOVED lines=19> */
[----:B------:R-:W-:-:S03]  /*248f0*/  SHF.R.S32.HI R11, RZ, 0x1f, R14 ;  /* 0x0000001fff0b7819 */ /* 0x000fc6000001140e */
[----:B------:R-:W-:Y:S01]  /*24900*/  IADD3 R13, R13, R2, RZ ;  /* 0x000000020d0d7210 */ /* 0x000fe20007ffe0ff */
        /* <DEDUP_REMOVED lines=25> */
.L_x_3034:
        /* <DEDUP_REMOVED lines=24> */
[----:B-1----:R-:W-:Y:S02]  /*24c20*/  @!P0 IMAD.MOV.U32 R13, RZ, RZ, R41 ;  /* 0x000000ffff0d8224 */ /* 0x002fe400078e0029 */
[----:B------:R-:W-:Y:S02]  /*24c30*/  @!P0 IMAD.MOV.U32 R15, RZ, RZ, R201 ;  /* 0x000000ffff0f8224 */ /* 0x000fe400078e00c9 */
        /* <DEDUP_REMOVED lines=18> */
[----:B------:R1:W-:Y:S01]  /*24d60*/  @!P0 ST.E.64 desc[UR40][R12.64], R14 ;  /* 0x0000000e0c008985 */ /* 0x0003e2000c101b28 */
[----:B------:R-:W-:-:S03]  /*24d70*/  ISETP.GE.AND P0, PT, R103, UR4, PT ;  /* 0x0000000467007c0c */ /* 0x000fc6000bf06270 */
[----:B------:R-:W5:Y:S01]  /*24d80*/  LDL R118, [R1+0x188] ;  /* 0x0001880001767983 */ /* 0x000f620000100800 */
[----:B-1----:R-:W-:-:S04]  /*24d90*/  @!P1 LEA R12, P2, R2, R11, 0x2 ;  /* 0x0000000b020c9211 */ /* 0x002fc800078410ff */
[----:B------:R-:W-:Y:S02]  /*24da0*/  @!P1 LEA.HI.X R13, R2, R41, R115, 0x2, P2 ;  /* 0x00000029020d9211 */ /* 0x000fe400010f1473 */
[----:B------:R-:W3:Y:S01]  /*24db0*/  LDL R2, [R1+0x100] ;  /* 0x0001000001027983 */ /* 0x000ee20000100800 */
[----:B------:R-:W-:Y:S01]  /*24dc0*/  @!P1 IMAD.MOV.U32 R14, RZ, RZ, R200 ;  /* 0x000000ffff0e9224 */ /* 0x000fe200078e00c8 */
[----:B------:R-:W-:Y:S02]  /*24dd0*/  @!P1 MOV R15, R198 ;  /* 0x000000c6000f9202 */ /* 0x000fe40000000f00 */
[----:B------:R-:W3:Y:S04]  /*24de0*/  LDL R115, [R1+0x184] ;  /* 0x0001840001737983 */ /* 0x000ee80000100800 */
[----:B------:R1:W-:Y:S02]  /*24df0*/  @!P1 ST.E.64 desc[UR40][R12.64], R14 ;  /* 0x0000000e0c009985 */ /* 0x0003e4000c101b28 */
[----:B-1----:R-:W-:-:S04]  /*24e00*/  @!P0 LEA R12, P2, R103, R11, 0x2 ;  /* 0x0000000b670c8211 */ /* 0x002fc800078410ff */
[----:B------:R-:W-:Y:S02]  /*24e10*/  @!P0 LEA.HI.X R13, R103, R41, R113, 0x2, P2 ;  /* 0x00000029670d8211 */ /* 0x000fe400010f1471 */
[----:B------:R-:W3:Y:S01]  /*24e20*/  LDL R113, [R1+0x180] ;  /* 0x0001800001717983 */ /* 0x000ee20000100800 */
[----:B------:R-:W-:Y:S01]  /*24e30*/  ISETP.GE.AND P1, PT, R33, UR4, PT ;  /* 0x0000000421007c0c */ /* 0x000fe2000bf26270 */
[----:B------:R-:W-:Y:S02]  /*24e40*/  @!P0 IMAD.MOV.U32 R14, RZ, RZ, R195 ;  /* 0x000000ffff0e8224 */ /* 0x000fe400078e00c3 */
[----:B------:R-:W-:Y:S01]  /*24e50*/  @!P0 IMAD.MOV.U32 R15, RZ, RZ, R193 ;  /* 0x000000ffff0f8224 */ /* 0x000fe200078e00c1 */
[----:B------:R-:W3:Y:S04]  /*24e60*/  LDL R103, [R1+0xf8] ;  /* 0x0000f80001677983 */ /* 0x000ee80000100800 */
[----:B------:R1:W-:Y:S01]  /*24e70*/  @!P0 ST.E.64 desc[UR40][R12.64], R14 ;  /* 0x0000000e0c008985 */ /* 0x0003e2000c101b28 */
[----:B------:R-:W-:-:S04]  /*24e80*/  ISETP.GE.AND P0, PT, R112, UR4, PT ;  /* 0x0000000470007c0c */ /* 0x000fc8000bf06270 */
[C---:B-1----:R-:W-:Y:S01]  /*24e90*/  @!P1 LEA R12, P2, R33.reuse, R11, 0x2 ;  /* 0x0000000b210c9211 */ /* 0x042fe200078410ff */
[----:B------:R-:W-:Y:S02]  /*24ea0*/  @!P1 IMAD.MOV.U32 R14, RZ, RZ, R196 ;  /* 0x000000ffff0e9224 */ /* 0x000fe400078e00c4 */
[----:B------:R-:W-:Y:S01]  /*24eb0*/  @!P1 IMAD.MOV.U32 R15, RZ, RZ, R194 ;  /* 0x000000ffff0f9224 */ /* 0x000fe200078e00c2 */
[----:B------:R-:W-:Y:S02]  /*24ec0*/  @!P1 LEA.HI.X R13, R33, R41, R70, 0x2, P2 ;  /* 0x00000029210d9211 */ /* 0x000fe400010f1446 */
[----:B------:R-:W3:Y:S04]  /*24ed0*/  LDL R33, [R1+0x17c] ;  /* 0x00017c0001217983 */ /* 0x000ee80000100800 */
[----:B------:R1:W-:Y:S04]  /*24ee0*/  @!P1 ST.E.64 desc[UR40][R12.64], R14 ;  /* 0x0000000e0c009985 */ /* 0x0003e8000c101b28 */
[----:B------:R-:W3:Y:S01]  /*24ef0*/  LDL R70, [R1+0xf0] ;  /* 0x0000f00001467983 */ /* 0x000ee20000100800 */
[----:B-1----:R-:W-:Y:S01]  /*24f00*/  @!P0 LEA R12, P2, R112, R11, 0x2 ;  /* 0x0000000b700c8211 */ /* 0x002fe200078410ff */
[----:B------:R-:W-:-:S02]  /*24f10*/  @!P0 IMAD.MOV.U32 R14, RZ, RZ, R191 ;  /* 0x000000ffff0e8224 */ /* 0x000fc400078e00bf */
[----:B------:R-:W-:Y:S01]  /*24f20*/  @!P0 IMAD.MOV.U32 R15, RZ, RZ, R189 ;  /* 0x000000ffff0f8224 */ /* 0x000fe200078e00bd */
[----:B------:R-:W-:Y:S02]  /*24f30*/  @!P0 LEA.HI.X R13, R112, R41, R121, 0x2, P2 ;  /* 0x00000029700d8211 */ /* 0x000fe400010f1479 */
[----:B------:R-:W3:Y:S04]  /*24f40*/  LDL R112, [R1+0x178] ;  /* 0x0001780001707983 */ /* 0x000ee80000100800 */
[----:B------:R1:W-:Y:S04]  /*24f50*/  @!P0 ST.E.64 desc[UR40][R12.64], R14 ;  /* 0x0000000e0c008985 */ /* 0x0003e8000c101b28 */
[----:B------:R-:W3:Y:S01]  /*24f60*/  LDL R121, [R1+0xec] ;  /* 0x0000ec0001797983 */ /* 0x000ee20000100800 */
[----:B--2---:R-:W-:-:S13]  /*24f70*/  ISETP.GE.AND P1, PT, R116, UR4, PT ;  /* 0x0000000474007c0c */ /* 0x004fda000bf26270 */
[----:B-1----:R-:W-:Y:S01]  /*24f80*/  @!P1 LEA R12, P2, R116, R11, 0x2 ;  /* 0x0000000b740c9211 */ /* 0x002fe200078410ff */
[----:B------:R-:W-:Y:S02]  /*24f90*/  @!P1 IMAD.MOV.U32 R14, RZ, RZ, R192 ;  /* 0x000000ffff0e9224 */ /* 0x000fe400078e00c0 */
[----:B------:R-:W-:Y:S01]  /*24fa0*/  @!P1 IMAD.MOV.U32 R15, RZ, RZ, R190 ;  /* 0x000000ffff0f9224 */ /* 0x000fe200078e00be */
[----:B----4-:R-:W-:Y:S02]  /*24fb0*/  ISETP.GE.AND P0, PT, R110, UR4, PT ;  /* 0x000000046e007c0c */ /* 0x010fe4000bf06270 */
[----:B-----5:R-:W-:Y:S02]  /*24fc0*/  @!P1 LEA.HI.X R13, R116, R41, R118, 0x2, P2 ;  /* 0x00000029740d9211 */ /* 0x020fe400010f1476 */
[----:B------:R-:W2:Y:S04]  /*24fd0*/  LDL R116, [R1+0xe8] ;  /* 0x0000e80001747983 */ /* 0x000ea80000100800 */
[----:B------:R1:W-:Y:S04]  /*24fe0*/  @!P1 ST.E.64 desc[UR40][R12.64], R14 ;  /* 0x0000000e0c009985 */ /* 0x0003e8000c101b28 */
[----:B------:R-:W4:Y:S01]  /*24ff0*/  LDL R118, [R1+0x168] ;  /* 0x0001680001767983 */ /* 0x000f220000100800 */
[----:B---3--:R-:W-:-:S02]  /*25000*/  ISETP.GE.AND P2, PT, R2, UR4, PT ;  /* 0x0000000402007c0c */ /* 0x008fc4000bf46270 */
[C---:B-1----:R-:W-:Y:S01]  /*25010*/  @!P0 LEA R12, P1, R110.reuse, R11, 0x2 ;  /* 0x0000000b6e0c8211 */ /* 0x042fe200078210ff */
[----:B------:R-:W-:Y:S02]  /*25020*/  @!P0 IMAD.MOV.U32 R14, RZ, RZ, R187 ;  /* 0x000000ffff0e8224 */ /* 0x000fe400078e00bb */
[----:B------:R-:W-:Y:S01]  /*25030*/  @!P0 IMAD.MOV.U32 R15, RZ, RZ, R185 ;  /* 0x000000ffff0f8224 */ /* 0x000fe200078e00b9 */
[----:B------:R-:W-:Y:S02]  /*25040*/  @!P0 LEA.HI.X R13, R110, R41, R115, 0x2, P1 ;  /* 0x000000296e0d8211 */ /* 0x000fe400008f1473 */
[----:B------:R-:W3:Y:S04]  /*25050*/  LDL R110, [R1+0x170] ;  /* 0x00017000016e7983 */ /* 0x000ee80000100800 */
[----:B------:R1:W-:Y:S04]  /*25060*/  @!P0 ST.E.64 desc[UR40][R12.64], R14 ;  /* 0x0000000e0c008985 */ /* 0x0003e8000c101b28 */
[----:B------:R-:W5:Y:S01]  /*25070*/  LDL R115, [R1+0x164] ;  /* 0x0001640001737983 */ /* 0x000f620000100800 */
[----:B-1----:R-:W-:-:S04]  /*25080*/  @!P2 LEA R12, P1, R2, R11, 0x2 ;  /* 0x0000000b020ca211 */ /* 0x002fc800078210ff */
[----:B------:R-:W-:Y:S02]  /*25090*/  @!P2 LEA.HI.X R13, R2, R41, R113, 0x2, P1 ;  /* 0x00000029020da211 */ /* 0x000fe400008f1471 */
[----:B------:R-:W4:Y:S01]  /*250a0*/  LDL R113, [R1+0xe4] ;  /* 0x0000e40001717983 */ /* 0x000f220000100800 */
[----:B------:R-:W-:Y:S01]  /*250b0*/  ISETP.GE.AND P0, PT, R32, UR4, PT ;  /* 0x0000000420007c0c */ /* 0x000fe2000bf06270 */
[----:B------:R-:W-:Y:S01]  /*250c0*/  @!P2 IMAD.MOV.U32 R14, RZ, RZ, R188 ;  /* 0x000000ffff0ea224 */ /* 0x000fe200078e00bc */
[----:B------:R-:W-:Y:S01]  /*250d0*/  ISETP.GE.AND P1, PT, R103, UR4, PT ;  /* 0x0000000467007c0c */ /* 0x000fe2000bf26270 */
[----:B------:R-:W-:Y:S01]  /*250e0*/  @!P2 IMAD.MOV.U32 R15, RZ, RZ, R186 ;  /* 0x000000ffff0fa224 */ /* 0x000fe200078e00ba */
[----:B------:R-:W5:Y:S04]  /*250f0*/  LDL R2, [R1+0xe0] ;  /* 0x0000e00001027983 */ /* 0x000f680000100800 */
[----:B------:R1:W-:Y:S01]  /*25100*/  @!P2 ST.E.64 desc[UR40][R12.64], R14 ;  /* 0x0000000e0c00a985 */ /* 0x0003e2000c101b28 */
[----:B------:R-:W-:-:S04]  /*25110*/  ISETP.GE.AND P2, PT, R120, UR4, PT ;  /* 0x0000000478007c0c */ /* 0x000fc8000bf46270 */
[----:B-1----:R-:W-:-:S04]  /*25120*/  @!P0 LEA R14, P3, R32, R11, 0x2 ;  /* 0x0000000b200e8211 */ /* 0x002fc800078610ff */
[----:B------:R-:W-:Y:S01]  /*25130*/  @!P0 LEA.HI.X R15, R32, R41, R33, 0x2, P3 ;  /* 0x00000029200f8211 */ /* 0x000fe200018f1421 */
[----:B------:R-:W-:Y:S01]  /*25140*/  @!P0 IMAD.MOV.U32 R32, RZ, RZ, R184 ;  /* 0x000000ffff208224 */ /* 0x000fe200078e00b8 */
[----:B------:R-:W-:Y:S02]  /*25150*/  @!P0 MOV R33, R182 ;  /* 0x000000b600218202 */ /* 0x000fe40000000f00 */
[----:B------:R-:W-:Y:S02]  /*25160*/  ISETP.GE.AND P3, PT, R70, UR4, PT ;  /* 0x0000000446007c0c */ /* 0x000fe4000bf66270 */
[C---:B------:R-:W-:Y:S01]  /*25170*/  @!P1 LEA R12, P4, R103.reuse, R11, 0x2 ;  /* 0x0000000b670c9211 */ /* 0x040fe200078810ff */
[----:B------:R1:W-:Y:S03]  /*25180*/  @!P0 ST.E.64 desc[UR40][R14.64], R32 ;  /* 0x000000200e008985 */ /* 0x0003e6000c101b28 */
        /* <DEDUP_REMOVED lines=12> */
[----:B------:R-:W-:Y:S02]  /*25250*/  @!P2 IMAD.MOV.U32 R32, RZ, RZ, R180 ;  /* 0x000000ffff20a224 */ /* 0x000fe400078e00b4 */
[----:B------:R-:W-:-:S05]  /*25260*/  @!P2 IMAD.MOV.U32 R33, RZ, RZ, R178 ;  /* 0x000000ffff21a224 */ /* 0x000fca00078e00b2 */
        /* <DEDUP_REMOVED lines=8> */
[----:B---3--:R-:W-:Y:S02]  /*252f0*/  @!P3 LEA.HI.X R13, R70, R41, R110, 0x2, P5 ;  /* 0x00000029460db211 */ /* 0x008fe400028f146e */
[----:B------:R-:W2:Y:S04]  /*25300*/  LDL R70, [R1+0xd4] ;  /* 0x0000d40001467983 */ /* 0x000ea80000100800 */
[----:B------:R-:W3:Y:S04]  /*25310*/  LDL R110, [R1+0xd0] ;  /* 0x0000d000016e7983 */ /* 0x000ee80000100800 */
[----:B------:R1:W-:Y:S01]  /*25320*/  @!P3 ST.E.64 desc[UR40][R12.64], R32 ;  /* 0x000000200c00b985 */ /* 0x0003e2000c101b28 */
[----:B----4-:R-:W-:Y:S01]  /*25330*/  ISETP.GE.AND P2, PT, R113, UR4, PT ;  /* 0x0000000471007c0c */ /* 0x010fe2000bf46270 */
[----:B-1----:R-:W-:Y:S01]  /*25340*/  @!P0 IMAD.MOV.U32 R32, RZ, RZ, R176 ;  /* 0x000000ffff208224 */ /* 0x002fe200078e00b0 */
[----:B------:R-:W-:Y:S01]  /*25350*/  @!P1 LEA R12, P5, R116, R11, 0x2 ;  /* 0x0000000b740c9211 */ /* 0x000fe200078a10ff */
[----:B------:R-:W-:-:S03]  /*25360*/  @!P0 IMAD.MOV.U32 R33, RZ, RZ, R174 ;  /* 0x000000ffff218224 */ /* 0x000fc600078e00ae */
[----:B------:R-:W-:Y:S02]  /*25370*/  @!P1 LEA.HI.X R13, R116, R41, R118, 0x2, P5 ;  /* 0x00000029740d9211 */ /* 0x000fe400028f1476 */
[----:B------:R-:W4:Y:S04]  /*25380*/  LDL R116, [R1+0x154] ;  /* 0x0001540001747983 */ /* 0x000f280000100800 */
[----:B------:R1:W-:Y:S01]  /*25390*/  @!P0 ST.E.64 desc[UR40][R14.64], R32 ;  /* 0x000000200e008985 */ /* 0x0003e2000c101b28 */
[----:B-----5:R-:W-:-:S03]  /*253a0*/  ISETP.GE.AND P3, PT, R2, UR4, PT ;  /* 0x0000000402007c0c */ /* 0x020fc6000bf66270 */
[----:B------:R-:W5:Y:S01]  /*253b0*/  LDL R118, [R1+0xc4] ;  /* 0x0000c40001767983 */ /* 0x000f620000100800 */
[----:B-1----:R-:W-:-:S04]  /*253c0*/  @!P2 LEA R14, P4, R113, R11, 0x2 ;  /* 0x0000000b710ea211 */ /* 0x002fc800078810ff */
[----:B------:R-:W-:Y:S02]  /*253d0*/  @!P2 LEA.HI.X R15, R113, R41, R115, 0x2, P4 ;  /* 0x00000029710fa211 */ /* 0x000fe400020f1473 */
[----:B------:R-:W5:Y:S01]  /*253e0*/  LDL R113, [R1+0x150] ;  /* 0x0001500001717983 */ /* 0x000f620000100800 */
[----:B------:R-:W-:Y:S02]  /*253f0*/  @!P1 IMAD.MOV.U32 R32, RZ, RZ, R175 ;  /* 0x000000ffff209224 */ /* 0x000fe400078e00af */
[----:B------:R-:W-:Y:S01]  /*25400*/  @!P1 IMAD.MOV.U32 R33, RZ, RZ, R173 ;  /* 0x000000ffff219224 */ /* 0x000fe200078e00ad */
        /* <DEDUP_REMOVED lines=11> */
[----:B------:R-:W-:Y:S02]  /*254c0*/  @!P3 MOV R15, R166 ;  /* 0x000000a6000fb202 */ /* 0x000fe40000000f00 */
[----:B------:R-:W-:-:S03]  /*254d0*/  @!P0 LEA R32, P5, R122, R11, 0x2 ;  /* 0x0000000b7a208211 */ /* 0x000fc600078a10ff */
[----:B------:R1:W-:Y:S01]  /*254e0*/  @!P3 ST.E.64 desc[UR40][R12.64], R14 ;  /* 0x0000000e0c00b985 */ /* 0x0003e2000c101b28 */
[C---:B------:R-:W-:Y:S02]  /*254f0*/  @!P1 LEA R2, P3, R103.reuse, R11, 0x2 ;  /* 0x0000000b67029211 */ /* 0x040fe400078610ff */
[-C--:B------:R-:W-:Y:S02]  /*25500*/  @!P0 LEA.HI.X R33, R122, R41.reuse, R127, 0x2, P5 ;  /* 0x000000297a218211 */ /* 0x080fe400028f147f */
[----:B------:R-:W5:Y:S01]  /*25510*/  LDL R122, [R1+0x148] ;  /* 0x00014800017a7983 */ /* 0x000f620000100800 */
[----:B-1----:R-:W-:Y:S02]  /*25520*/  @!P0 IMAD.MOV.U32 R12, RZ, RZ, R147 ;  /* 0x000000ffff0c8224 */ /* 0x002fe400078e0093 */
[----:B------:R-:W-:Y:S01]  /*25530*/  @!P0 IMAD.MOV.U32 R13, RZ, RZ, R3 ;  /* 0x000000ffff0d8224 */ /* 0x000fe200078e0003 */
        /* <DEDUP_REMOVED lines=10> */
[----:B------:R-:W5:Y:S01]  /*255e0*/  LDL R50, [R1+0x130] ;  /* 0x0001300001327983 */ /* 0x000f620000100800 */
[----:B--2---:R-:W-:-:S02]  /*255f0*/  ISETP.GE.AND P2, PT, R70, UR4, PT ;  /* 0x0000000446007c0c */ /* 0x004fc4000bf46270 */
[----:B---3--:R-:W-:-:S11]  /*25600*/  ISETP.GE.AND P4, PT, R110, UR4, PT ;  /* 0x000000046e007c0c */ /* 0x008fd6000bf86270 */
[-C--:B------:R-:W-:Y:S02]  /*25610*/  @!P2 LEA R14, P3, R70, R11.reuse, 0x2 ;  /* 0x0000000b460ea211 */ /* 0x080fe400078610ff */
[----:B-1----:R-:W-:Y:S02]  /*25620*/  @!P4 LEA R2, P5, R110, R11, 0x2 ;  /* 0x0000000b6e02c211 */ /* 0x002fe400078a10ff */
[-C--:B----4-:R-:W-:Y:S02]  /*25630*/  @!P2 LEA.HI.X R15, R70, R41.reuse, R116, 0x2, P3 ;  /* 0x00000029460fa211 */ /* 0x090fe400018f1474 */
[----:B------:R-:W2:Y:S04]  /*25640*/  LDL R116, [R1+0x140] ;  /* 0x0001400001747983 */ /* 0x000ea80000100800 */
[----:B------:R-:W3:Y:S04]  /*25650*/  LDL R70, [R1+0xb4] ;  /* 0x0000b40001467983 */ /* 0x000ee80000100800 */
[----:B------:R1:W-:Y:S01]  /*25660*/  @!P2 ST.E.64 desc[UR40][R14.64], R4 ;  /* 0x000000040e00a985 */ /* 0x0003e2000c101b28 */
[----:B-----5:R-:W-:Y:S01]  /*25670*/  @!P4 LEA.HI.X R3, R110, R41, R113, 0x2, P5 ;  /* 0x000000296e03c211 */ /* 0x020fe200028f1471 */
[----:B-1----:R-:W-:-:S02]  /*25680*/  @!P4 IMAD.MOV.U32 R4, RZ, RZ, R51 ;  /* 0x000000ffff04c224 */ /* 0x002fc400078e0033 */
[----:B------:R-:W4:Y:S04]  /*25690*/  LDL R113, [R1+0x13c] ;  /* 0x00013c0001717983 */ /* 0x000f280000100800 */
[----:B------:R-:W5:Y:S04]  /*256a0*/  LDL R110, [R1+0x138] ;  /* 0x00013800016e7983 */ /* 0x000f680000100800 */
[----:B------:R-:W5:Y:S04]  /*256b0*/  LDL R51, [R1+0x134] ;  /* 0x0001340001337983 */ /* 0x000f680000100800 */
[----:B------:R-:W5:Y:S04]  /*256c0*/  LDL R15, [R1+0x12c] ;  /* 0x00012c00010f7983 */ /* 0x000f680000100800 */
[----:B------:R-:W5:Y:S01]  /*256d0*/  LDL R14, [R1+0x128] ;  /* 0x00012800010e7983 */ /* 0x000f620000100800 */
[----:B------:R-:W-:-:S02]  /*256e0*/  ISETP.GE.AND P0, PT, R124, UR4, PT ;  /* 0x000000047c007c0c */ /* 0x000fc4000bf06270 */
[----:B------:R-:W-:Y:S01]  /*256f0*/  ISETP.GE.AND P1, PT, R121, UR4, PT ;  /* 0x0000000479007c0c */ /* 0x000fe2000bf26270 */
[----:B------:R-:W-:Y:S01]  /*25700*/  @!P4 IMAD.MOV.U32 R5, RZ, RZ, R53 ;  /* 0x000000ffff05c224 */ /* 0x000fe200078e0035 */
[----:B------:R-:W-:-:S04]  /*25710*/  ISETP.GE.AND P2, PT, R118, UR4, PT ;  /* 0x0000000476007c0c */ /* 0x000fc8000bf46270 */
[----:B------:R1:W-:Y:S01]  /*25720*/  @!P4 ST.E.64 desc[UR40][R2.64], R4 ;  /* 0x000000040200c985 */ /* 0x0003e2000c101b28 */
[----:B------:R-:W-:-:S04]  /*25730*/  ISETP.GE.AND P4, PT, R115, UR4, PT ;  /* 0x0000000473007c0c */ /* 0x000fc8000bf86270 */
[----:B------:R-:W-:-:S04]  /*25740*/  @!P0 LEA R12, P3, R124, R11, 0x2 ;  /* 0x0000000b7c0c8211 */ /* 0x000fc800078610ff */
[----:B------:R-:W-:Y:S02]  /*25750*/  @!P0 LEA.HI.X R13, R124, R41, R126, 0x2, P3 ;  /* 0x000000297c0d8211 */ /* 0x000fe400018f147e */
[----:B-1----:R-:W-:-:S03]  /*25760*/  @!P1 LEA R2, P5, R121, R11, 0x2 ;  /* 0x0000000b79029211 */ /* 0x002fc600078a10ff */
[----:B------:R-:W-:Y:S01]  /*25770*/  @!P0 ST.E.64 desc[UR40][R12.64], R6 ;  /* 0x000000060c008985 */ /* 0x000fe2000c101b28 */
[----:B------:R-:W-:Y:S02]  /*25780*/  ISETP.GE.AND P3, PT, R112, UR4, PT ;  /* 0x0000000470007c0c */ /* 0x000fe4000bf66270 */
[----:B------:R-:W-:Y:S02]  /*25790*/  @!P2 LEA R4, P0, R118, R11, 0x2 ;  /* 0x0000000b7604a211 */ /* 0x000fe400078010ff */
[----:B------:R-:W-:-:S05]  /*257a0*/  @!P1 LEA.HI.X R3, R121, R41, R122, 0x2, P5 ;  /* 0x0000002979039211 */ /* 0x000fca00028f147a */
[----:B------:R1:W-:Y:S01]  /*257b0*/  @!P1 ST.E.64 desc[UR40][R2.64], R54 ;  /* 0x0000003602009985 */ /* 0x0003e2000c101b28 */
[----:B------:R-:W-:Y:S02]  /*257c0*/  @!P2 LEA.HI.X R5, R118, R41, R120, 0x2, P0 ;  /* 0x000000297605a211 */ /* 0x000fe400000f1478 */
[-C--:B-1----:R-:W-:Y:S02]  /*257d0*/  @!P4 LEA R2, P1, R115, R11.reuse, 0x2 ;  /* 0x0000000b7302c211 */ /* 0x082fe400078210ff */
[----:B------:R-:W-:Y:S01]  /*257e0*/  ISETP.GE.AND P0, PT, R103, UR4, PT ;  /* 0x0000000467007c0c */ /* 0x000fe2000bf06270 */
[----:B------:R1:W-:Y:S01]  /*257f0*/  @!P2 ST.E.64 desc[UR40][R4.64], R8 ;  /* 0x000000080400a985 */ /* 0x0003e2000c101b28 */
[----:B------:R-:W-:Y:S01]  /*25800*/  @!P3 LEA R6, P5, R112, R11, 0x2 ;  /* 0x0000000b7006b211 */ /* 0x000fe200078a10ff */
[----:B-1----:R-:W-:Y:S02]  /*25810*/  @!P4 IMAD.MOV.U32 R4, RZ, RZ, R57 ;  /* 0x000000ffff04c224 */ /* 0x002fe400078e0039 */
[----:B------:R-:W-:Y:S01]  /*25820*/  @!P4 IMAD.MOV.U32 R5, RZ, RZ, R58 ;  /* 0x000000ffff05c224 */ /* 0x000fe200078e003a */
[----:B--2---:R-:W-:-:S02]  /*25830*/  @!P4 LEA.HI.X R3, R115, R41, R116, 0x2, P1 ;  /* 0x000000297303c211 */ /* 0x004fc400008f1474 */
[----:B---3--:R-:W-:-:S03]  /*25840*/  ISETP.GE.AND P1, PT, R70, UR4, PT ;  /* 0x0000000446007c0c */ /* 0x008fc6000bf26270 */
[----:B------:R1:W-:Y:S01]  /*25850*/  @!P4 ST.E.64 desc[UR40][R2.64], R4 ;  /* 0x000000040200c985 */ /* 0x0003e2000c101b28 */
[----:B------:R-:W-:Y:S01]  /*25860*/  ISETP.GE.AND P4, PT, R49, UR4, PT ;  /* 0x0000000431007c0c */ /* 0x000fe2000bf86270 */
[----:B-1----:R-:W-:Y:S02]  /*25870*/  @!P3 IMAD.MOV.U32 R2, RZ, RZ, R10 ;  /* 0x000000ffff02b224 */ /* 0x002fe400078e000a */
[----:B------:R-:W-:Y:S01]  /*25880*/  @!P3 IMAD.MOV.U32 R3, RZ, RZ, R20 ;  /* 0x000000ffff03b224 */ /* 0x000fe200078e0014 */
[----:B------:R-:W-:Y:S02]  /*25890*/  @!P0 LEA R4, P2, R103, R11, 0x2 ;  /* 0x0000000b67048211 */ /* 0x000fe400078410ff */
[-C--:B----4-:R-:W-:Y:S02]  /*258a0*/  @!P3 LEA.HI.X R7, R112, R41.reuse, R113, 0x2, P5 ;  /* 0x000000297007b211 */ /* 0x090fe400028f1471 */
[----:B------:R-:W-:Y:S02]  /*258b0*/  ISETP.GE.AND P5, PT, R33, UR4, PT ;  /* 0x0000000421007c0c */ /* 0x000fe4000bfa6270 */
[----:B-----5:R-:W-:Y:S01]  /*258c0*/  @!P0 LEA.HI.X R5, R103, R41, R110, 0x2, P2 ;  /* 0x0000002967058211 */ /* 0x020fe200010f146e */
[----:B------:R1:W-:Y:S01]  /*258d0*/  @!P3 ST.E.64 desc[UR40][R6.64], R2 ;  /* 0x000000020600b985 */ /* 0x0003e2000c101b28 */
[----:B------:R-:W-:Y:S01]  /*258e0*/  ISETP.GE.AND P3, PT, R32, UR4, PT ;  /* 0x0000000420007c0c */ /* 0x000fe2000bf66270 */
[----:B-1----:R-:W-:-:S02]  /*258f0*/  @!P0 IMAD.MOV.U32 R6, RZ, RZ, R59 ;  /* 0x000000ffff068224 */ /* 0x002fc400078e003b */
[----:B------:R-:W-:Y:S01]  /*25900*/  @!P0 IMAD.MOV.U32 R7, RZ, RZ, R61 ;  /* 0x000000ffff078224 */ /* 0x000fe200078e003d */
[----:B------:R-:W-:-:S04]  /*25910*/  @!P1 LEA R2, P2, R70, R11, 0x2 ;  /* 0x0000000b46029211 */ /* 0x000fc800078410ff */
[----:B------:R1:W-:Y:S01]  /*25920*/  @!P0 ST.E.64 desc[UR40][R4.64], R6 ;  /* 0x0000000604008985 */ /* 0x0003e2000c101b28 */
[----:B------:R-:W-:-:S04]  /*25930*/  @!P1 LEA.HI.X R3, R70, R41, R51, 0x2, P2 ;  /* 0x0000002946039211 */ /* 0x000fc800010f1433 */
[----:B------:R-:W-:Y:S02]  /*25940*/  @!P3 IMAD.MOV.U32 R8, RZ, RZ, R69 ;  /* 0x000000ffff08b224 */ /* 0x000fe400078e0045 */
[----:B-1----:R-:W-:Y:S01]  /*25950*/  @!P1 IMAD.MOV.U32 R4, RZ, RZ, R21 ;  /* 0x000000ffff049224 */ /* 0x002fe200078e0015 */
[----:B------:R-:W-:Y:S02]  /*25960*/  @!P1 MOV R5, R24 ;  /* 0x0000001800059202 */ /* 0x000fe40000000f00 */
[----:B------:R-:W-:-:S03]  /*25970*/  @!P4 LEA R6, P0, R49, R11, 0x2 ;  /* 0x0000000b3106c211 */ /* 0x000fc600078010ff */
[----:B------:R1:W-:Y:S01]  /*25980*/  @!P1 ST.E.64 desc[UR40][R2.64], R4 ;  /* 0x0000000402009985 */ /* 0x0003e2000c101b28 */
[----:B------:R-:W-:Y:S01]  /*25990*/  @!P4 LEA.HI.X R7, R49, R41, R50, 0x2, P0 ;  /* 0x000000293107c211 */ /* 0x000fe200000f1432 */
[----:B------:R-:W-:-:S04]  /*259a0*/  @!P3 IMAD.MOV.U32 R9, RZ, RZ, R72 ;  /* 0x000000ffff09b224 */ /* 0x000fc800078e0048 */
[----:B------:R2:W-:Y:S01]  /*259b0*/  @!P4 ST.E.64 desc[UR40][R6.64], R64 ;  /* 0x000000400600c985 */ /* 0x0005e2000c101b28 */
[CC--:B-1----:R-:W-:Y:S02]  /*259c0*/  @!P5 LEA R2, P1, R33.reuse, R11.reuse, 0x2 ;  /* 0x0000000b2102d211 */ /* 0x0c2fe400078210ff */
[C---:B------:R-:W-:Y:S02]  /*259d0*/  @!P3 LEA R4, P2, R32.reuse, R11, 0x2 ;  /* 0x0000000b2004b211 */ /* 0x040fe400078410ff */
[-C--:B------:R-:W-:Y:S01]  /*259e0*/  @!P5 LEA.HI.X R3, R33, R41.reuse, R15, 0x2, P1 ;  /* 0x000000292103d211 */ /* 0x080fe200008f140f */
[----:B--2---:R-:W-:Y:S01]  /*259f0*/  @!P5 IMAD.MOV.U32 R6, RZ, RZ, R25 ;  /* 0x000000ffff06d224 */ /* 0x004fe200078e0019 */
[----:B------:R-:W-:Y:S01]  /*25a00*/  @!P3 LEA.HI.X R5, R32, R41, R14, 0x2, P2 ;  /* 0x000000292005b211 */ /* 0x000fe200010f140e */
[----:B------:R-:W-:-:S05]  /*25a10*/  @!P5 IMAD.MOV.U32 R7, RZ, RZ, R26 ;  /* 0x000000ffff07d224 */ /* 0x000fca00078e001a */
[----:B------:R3:W-:Y:S04]  /*25a20*/  @!P5 ST.E.64 desc[UR40][R2.64], R6 ;  /* 0x000000060200d985 */ /* 0x0007e8000c101b28 */
[----:B------:R3:W-:Y:S02]  /*25a30*/  @!P3 ST.E.64 desc[UR40][R4.64], R8 ;  /* 0x000000080400b985 */ /* 0x0007e4000c101b28 */
.L_x_2681:
[----:B------:R-:W-:Y:S05]  /*25a40*/  BSYNC B1 ;  /* 0x0000000000017941 */ /* 0x000fea0003800000 */
.L_x_2680:
[----:B------:R-:W-:-:S03]  /*25a50*/  UMOV UR4, 0xffffffff ;  /* 0xffffffff00047882 */ /* 0x000fc60000000000 */
[----:B------:R-:W-:Y:S05]  /*25a60*/  BRA.DIV UR4, `(.L_x_2682) ;  /* 0x0000010a04787947 */ /* 0x000fea000b800000 */
[----:B0-----:R-:W0:Y:S04]  /*25a70*/  SHFL.IDX PT, R40, R40, 0x1, 0x1c1f ;  /* 0x003c1f0028287f89 */ /* 0x001e2800000e0000 */
[----:B------:R-:W4:Y:S02]  /*25a80*/  SHFL.IDX PT, R35, R35, 0x1, 0x1c1f ;  /* 0x003c1f0023237f89 */ /* 0x000f2400000e0000 */
.L_x_3038:
        /* <DEDUP_REMOVED lines=49> */
[----:B------:R-:W-:Y:S02]  /*25da0*/  IMAD.MOV.U32 R7, RZ, RZ, R6 ;  /* 0x000000ffff077224 */ /* 0x000fe400078e0006 */
[----:B------:R-:W-:Y:S02]  /*25db0*/  IMAD.MOV.U32 R6, RZ, RZ, R5 ;  /* 0x000000ffff067224 */ /* 0x000fe400078e0005 */
[----:B------:R-:W-:Y:S02]  /*25dc0*/  IMAD.MOV.U32 R5, RZ, RZ, R4 ;  /* 0x000000ffff057224 */ /* 0x000fe400078e0004 */
[----:B------:R-:W-:Y:S02]  /*25dd0*/  IMAD.MOV.U32 R4, RZ, RZ, R3 ;  /* 0x000000ffff047224 */ /* 0x000fe400078e0003 */
[----:B------:R-:W-:-:S02]  /*25de0*/  IMAD.MOV.U32 R3, RZ, RZ, R2 ;  /* 0x000000ffff037224 */ /* 0x000fc400078e0002 */
[----:B------:R-:W3:Y:S01]  /*25df0*/  LDL R2, [R1+0x168] ;  /* 0x0001680001027983 */ /* 0x000ee20000100800 */
[----:B------:R-:W-:Y:S02]  /*25e00*/  IMAD.MOV.U32 R103, RZ, RZ, R58 ;  /* 0x000000ffff677224 */ /* 0x000fe400078e003a */
[----:B------:R-:W-:Y:S02]  /*25e10*/  IMAD.MOV.U32 R58, RZ, RZ, R55 ;  /* 0x000000ffff3a7224 */ /* 0x000fe400078e0037 */
[----:B------:R-:W-:Y:S02]  /*25e20*/  IMAD.MOV.U32 R55, RZ, RZ, R53 ;  /* 0x000000ffff377224 */ /* 0x000fe400078e0035 */
[----:B------:R-:W-:Y:S02]  /*25e30*/  IMAD.MOV.U32 R61, RZ, RZ, R58 ;  /* 0x000000ffff3d7224 */ /* 0x000fe400078e003a */
[----:B------:R-:W-:Y:S01]  /*25e40*/  IMAD.MOV.U32 R112, RZ, RZ, R59 ;  /* 0x000000ffff707224 */ /* 0x000fe200078e003b */
[----:B------:R-:W-:Y:S01]  /*25e50*/  MOV R58, R55 ;  /* 0x00000037003a7202 */ /* 0x000fe20000000f00 */
[----:B------:R-:W-:-:S02]  /*25e60*/  IMAD.MOV.U32 R59, RZ, RZ, R57 ;  /* 0x000000ffff3b7224 */ /* 0x000fc400078e0039 */
[----:B------:R-:W-:Y:S02]  /*25e70*/  IMAD.MOV.U32 R53, RZ, RZ, R50 ;  /* 0x000000ffff357224 */ /* 0x000fe400078e0032 */
[----:B------:R-:W-:Y:S01]  /*25e80*/  IMAD.MOV.U32 R57, RZ, RZ, R54 ;  /* 0x000000ffff397224 */ /* 0x000fe200078e0036 */
[----:B------:R-:W-:Y:S01]  /*25e90*/  MOV R50, R41 ;  /* 0x0000002900327202 */ /* 0x000fe20000000f00 */
[----:B------:R-:W-:Y:S02]  /*25ea0*/  IMAD.MOV.U32 R55, RZ, RZ, R53 ;  /* 0x000000ffff377224 */ /* 0x000fe400078e0035 */
[----:B------:R-:W-:Y:S01]  /*25eb0*/  IMAD.MOV.U32 R115, RZ, RZ, R61 ;  /* 0x000000ffff737224 */ /* 0x000fe200078e003d */
[----:B------:R-:W-:Y:S01]  /*25ec0*/  ISETP.GE.AND P0, PT, R64, UR4, PT ;  /* 0x0000000440007c0c */ /* 0x000fe2000bf06270 */
[----:B------:R-:W-:Y:S02]  /*25ed0*/  IMAD.MOV.U32 R54, RZ, RZ, R51 ;  /* 0x000000ffff367224 */ /* 0x000fe400078e0033 */
[----:B------:R-:W-:-:S02]  /*25ee0*/  IMAD.MOV.U32 R61, RZ, RZ, R59 ;  /* 0x000000ffff3d7224 */ /* 0x000fc400078e003b */
[----:B------:R-:W-:Y:S02]  /*25ef0*/  IMAD.MOV.U32 R41, RZ, RZ, R32 ;  /* 0x000000ffff297224 */ /* 0x000fe400078e0020 */
[----:B------:R-:W-:Y:S02]  /*25f00*/  IMAD.MOV.U32 R53, RZ, RZ, R50 ;  /* 0x000000ffff357224 */ /* 0x000fe400078e0032 */
        /* <DEDUP_REMOVED lines=18> */
[----:B------:R-:W-:Y:S01]  /*26030*/  MOV R49, R41 ;  /* 0x0000002900317202 */ /* 0x000fe20000000f00 */
[----:B------:R-:W-:Y:S01]  /*26040*/  IMAD.MOV.U32 R7, RZ, RZ, R5 ;  /* 0x000000ffff077224 */ /* 0x000fe200078e0005 */
[----:B------:R-:W-:Y:S01]  /*26050*/  MOV R5, R3 ;  /* 0x0000000300057202 */ /* 0x000fe20000000f00 */
[----:B------:R-:W-:-:S02]  /*26060*/  IMAD.MOV.U32 R6, RZ, RZ, R4 ;  /* 0x000000ffff067224 */ /* 0x000fc400078e0004 */
[----:B------:R-:W-:Y:S02]  /*26070*/  IMAD.MOV.U32 R41, RZ, RZ, R33 ;  /* 0x000000ffff297224 */ /* 0x000fe400078e0021 */
[----:B0-----:R-:W-:Y:S02]  /*26080*/  @!P0 IMAD.MOV.U32 R3, RZ, RZ, R40 ;  /* 0x000000ffff038224 */ /* 0x001fe400078e0028 */
[----:B------:R-:W-:Y:S02]  /*26090*/  IMAD.MOV.U32 R69, RZ, RZ, R59 ;  /* 0x000000ffff457224 */ /* 0x000fe400078e003b */
[----:B------:R-:W-:Y:S02]  /*260a0*/  IMAD.MOV.U32 R59, RZ, RZ, R54 ;  /* 0x000000ffff3b7224 */ /* 0x000fe400078e0036 */
[----:B------:R-:W-:Y:S02]  /*260b0*/  IMAD.MOV.U32 R54, RZ, RZ, R41 ;  /* 0x000000ffff367224 */ /* 0x000fe400078e0029 */
[----:B------:R-:W-:Y:S01]  /*260c0*/  IMAD.MOV.U32 R41, RZ, RZ, R6 ;  /* 0x000000ffff297224 */ /* 0x000fe200078e0006 */
[----:B------:R-:W-:Y:S01]  /*260d0*/  @!P1 LEA R6, P4, R120, R35, 0x2 ;  /* 0x0000002378069211 */ /* 0x000fe200078810ff */
[----:B---3--:R-:W-:-:S02]  /*260e0*/  IMAD.MOV.U32 R4, RZ, RZ, R2 ;  /* 0x000000ffff047224 */ /* 0x008fc400078e0002 */
        /* <DEDUP_REMOVED lines=9> */
[----:B------:R-:W-:-:S02]  /*26180*/  IMAD.MOV.U32 R33, RZ, RZ, R32 ;  /* 0x000000ffff217224 */ /* 0x000fc400078e0020 */
[----:B------:R-:W-:Y:S01]  /*26190*/  IMAD.MOV.U32 R65, RZ, RZ, R58 ;  /* 0x000000ffff417224 */ /* 0x000fe200078e003a */
[----:B------:R-:W5:Y:S01]  /*261a0*/  LDL R32, [R1+0x144] ;  /* 0x0001440001207983 */ /* 0x000f620000100800 */
[----:B------:R-:W-:Y:S02]  /*261b0*/  IMAD.MOV.U32 R70, RZ, RZ, R61 ;  /* 0x000000ffff467224 */ /* 0x000fe400078e003d */
[----:B------:R-:W-:Y:S02]  /*261c0*/  IMAD.MOV.U32 R58, RZ, RZ, R53 ;  /* 0x000000ffff3a7224 */ /* 0x000fe400078e0035 */
[----:B------:R-:W-:Y:S02]  /*261d0*/  IMAD.MOV.U32 R61, RZ, RZ, R55 ;  /* 0x000000ffff3d7224 */ /* 0x000fe400078e0037 */
[----:B------:R-:W-:Y:S01]  /*261e0*/  IMAD.MOV.U32 R53, RZ, RZ, R51 ;  /* 0x000000ffff357224 */ /* 0x000fe200078e0033 */
[----:B------:R-:W-:Y:S01]  /*261f0*/  MOV R51, R33 ;  /* 0x0000002100337202 */ /* 0x000fe20000000f00 */
[----:B------:R-:W-:-:S02]  /*26200*/  IMAD.MOV.U32 R55, RZ, RZ, R49 ;  /* 0x000000ffff377224 */ /* 0x000fc400078e0031 */
[----:B------:R-:W-:Y:S02]  /*26210*/  IMAD.MOV.U32 R49, RZ, RZ, R5 ;  /* 0x000000ffff317224 */ /* 0x000fe400078e0005 */
[----:B------:R-:W-:Y:S02]  /*26220*/  IMAD.MOV.U32 R33, RZ, RZ, R4 ;  /* 0x000000ffff217224 */ /* 0x000fe400078e0004 */
[----:B------:R-:W-:Y:S02]  /*26230*/  @!P0 IMAD.MOV.U32 R4, RZ, RZ, R27 ;  /* 0x000000ffff048224 */ /* 0x000fe400078e001b */
        /* <DEDUP_REMOVED lines=9> */
[----:B------:R-:W-:Y:S02]  /*262d0*/  IMAD.MOV.U32 R122, RZ, RZ, R69 ;  /* 0x000000ffff7a7224 */ /* 0x000fe400078e0045 */
[----:B------:R-:W-:Y:S02]  /*262e0*/  IMAD.MOV.U32 R69, RZ, RZ, R64 ;  /* 0x000000ffff457224 */ /* 0x000fe400078e0040 */
[----:B------:R-:W-:Y:S02]  /*262f0*/  IMAD.MOV.U32 R64, RZ, RZ, R59 ;  /* 0x000000ffff407224 */ /* 0x000fe400078e003b */
[----:B------:R-:W-:Y:S01]  /*26300*/  IMAD.MOV.U32 R59, RZ, RZ, R55 ;  /* 0x000000ffff3b7224 */ /* 0x000fe200078e0037 */
[----:B0-----:R-:W-:Y:S01]  /*26310*/  @!P2 LEA R4, P4, R72, R35, 0x2 ;  /* 0x000000234804a211 */ /* 0x001fe200078810ff */
[----:B------:R-:W-:Y:S02]  /*26320*/  IMAD.MOV.U32 R55, RZ, RZ, R51 ;  /* 0x000000ffff377224 */ /* 0x000fe400078e0033 */
[----:B------:R-:W-:-:S02]  /*26330*/  IMAD.MOV.U32 R51, RZ, RZ, R49 ;  /* 0x000000ffff337224 */ /* 0x000fc400078e0031 */
[----:B-----5:R-:W-:Y:S02]  /*26340*/  IMAD.MOV.U32 R49, RZ, RZ, R32 ;  /* 0x000000ffff317224 */ /* 0x020fe400078e0020 */
[----:B------:R-:W5:Y:S01]  /*26350*/  LDL R32, [R1+0xcc] ;  /* 0x0000cc0001207983 */ /* 0x000f620000100800 */
[----:B---3--:R-:W-:-:S03]  /*26360*/  @!P2 LEA.HI.X R5, R72, R40, R120, 0x2, P4 ;  /* 0x000000284805a211 */ /* 0x008fc600020f1478 */
[----:B------:R-:W3:Y:S01]  /*26370*/  LDL R120, [R1+0x194] ;  /* 0x0001940001787983 */ /* 0x000ee20000100800 */
[----:B------:R-:W-:Y:S01]  /*26380*/  ISETP.GE.AND P0, PT, R116, UR4, PT ;  /* 0x0000000474007c0c */ /* 0x000fe2000bf06270 */
[----:B------:R-:W-:Y:S02]  /*26390*/  IMAD.MOV.U32 R118, RZ, RZ, R70 ;  /* 0x000000ffff767224 */ /* 0x000fe400078e0046 */
[----:B------:R-:W-:Y:S01]  /*263a0*/  IMAD.MOV.U32 R70, RZ, RZ, R65 ;  /* 0x000000ffff467224 */ /* 0x000fe200078e0041 */
[----:B------:R-:W-:Y:S01]  /*263b0*/  MOV R65, R61 ;  /* 0x0000003d00417202 */ /* 0x000fe20000000f00 */
[----:B------:R-:W-:Y:S01]  /*263c0*/  IMAD.MOV.U32 R61, RZ, RZ, R58 ;  /* 0x000000ffff3d7224 */ /* 0x000fe200078e003a */
[----:B------:R0:W-:Y:S01]  /*263d0*/  @!P3 ST.E.64 desc[UR40][R2.64], R42 ;  /* 0x0000002a0200b985 */ /* 0x0001e2000c101b28 */
[----:B------:R-:W-:Y:S02]  /*263e0*/  IMAD.MOV.U32 R58, RZ, RZ, R57 ;  /* 0x000000ffff3a7224 */ /* 0x000fe400078e0039 */
[----:B------:R-:W-:-:S02]  /*263f0*/  IMAD.MOV.U32 R72, RZ, RZ, R70 ;  /* 0x000000ffff487224 */ /* 0x000fc400078e0046 */
[----:B------:R-:W-:Y:S02]  /*26400*/  IMAD.MOV.U32 R57, RZ, RZ, R54 ;  /* 0x000000ffff397224 */ /* 0x000fe400078e0036 */
[----:B------:R-:W-:Y:S02]  /*26410*/  IMAD.MOV.U32 R70, RZ, RZ, R69 ;  /* 0x000000ffff467224 */ /* 0x000fe400078e0045 */
[----:B------:R-:W-:Y:S02]  /*26420*/  IMAD.MOV.U32 R54, RZ, RZ, R50 ;  /* 0x000000ffff367224 */ /* 0x000fe400078e0032 */
[----:B------:R-:W-:Y:S01]  /*26430*/  IMAD.MOV.U32 R69, RZ, RZ, R65 ;  /* 0x000000ffff457224 */ /* 0x000fe200078e0041 */
[----:B------:R-:W-:Y:S01]  /*26440*/  MOV R65, R64 ;  /* 0x0000004000417202 */ /* 0x000fe20000000f00 */
[----:B------:R-:W-:Y:S01]  /*26450*/  IMAD.MOV.U32 R50, RZ, RZ, R33 ;  /* 0x000000ffff327224 */ /* 0x000fe200078e0021 */
[----:B0-----:R-:W-:Y:S01]  /*26460*/  @!P0 LEA R2, P5, R116, R35, 0x2 ;  /* 0x0000002374028211 */ /* 0x001fe200078a10ff */
[----:B------:R-:W2:Y:S01]  /*26470*/  LDL R33, [R1+0xd0] ;  /* 0x0000d00001217983 */ /* 0x000ea20000100800 */
[----:B------:R-:W-:-:S02]  /*26480*/  IMAD.MOV.U32 R64, RZ, RZ, R61 ;  /* 0x000000ffff407224 */ /* 0x000fc400078e003d */
[----:B------:R-:W-:Y:S01]  /*26490*/  IMAD.MOV.U32 R61, RZ, RZ, R59 ;  /* 0x000000ffff3d7224 */ /* 0x000fe200078e003b */
[----:B---3--:R-:W-:Y:S01]  /*264a0*/  @!P0 LEA.HI.X R3, R116, R40, R120, 0x2, P5 ;  /* 0x0000002874038211 */ /* 0x008fe200028f1478 */
[----:B------:R-:W-:Y:S01]  /*264b0*/  IMAD.MOV.U32 R120, RZ, RZ, R70 ;  /* 0x000000ffff787224 */ /* 0x000fe200078e0046 */
[----:B------:R-:W3:Y:S01]  /*264c0*/  LDL R116, [R1+0x190] ;  /* 0x0001900001747983 */ /* 0x000ee20000100800 */
[----:B------:R-:W-:Y:S02]  /*264d0*/  IMAD.MOV.U32 R70, RZ, RZ, R65 ;  /* 0x000000ffff467224 */ /* 0x000fe400078e0041 */
[----:B------:R-:W-:Y:S02]  /*264e0*/  IMAD.MOV.U32 R65, RZ, RZ, R61 ;  /* 0x000000ffff417224 */ /* 0x000fe400078e003d */
[----:B------:R-:W-:Y:S01]  /*264f0*/  IMAD.MOV.U32 R61, RZ, RZ, R55 ;  /* 0x000000ffff3d7224 */ /* 0x000fe200078e0037 */
[----:B------:R-:W-:Y:S01]  /*26500*/  MOV R55, R50 ;  /* 0x0000003200377202 */ /* 0x000fe20000000f00 */
[----:B-----5:R-:W-:-:S02]  /*26510*/  IMAD.MOV.U32 R50, RZ, RZ, R32 ;  /* 0x000000ffff327224 */ /* 0x020fc400078e0020 */
[----:B------:R-:W5:Y:S01]  /*26520*/  LDL R32, [R1+0xdc] ;  /* 0x0000dc0001207983 */ /* 0x000f620000100800 */
[----:B------:R-:W-:Y:S01]  /*26530*/  ISETP.GE.AND P1, PT, R113, UR4, PT ;  /* 0x0000000471007c0c */ /* 0x000fe2000bf26270 */
[----:B------:R-:W-:Y:S01]  /*26540*/  IMAD.MOV.U32 R59, RZ, RZ, R57 ;  /* 0x000000ffff3b7224 */ /* 0x000fe200078e0039 */
[----:B------:R-:W-:Y:S01]  /*26550*/  ISETP.GE.AND P3, PT, R112, UR4, PT ;  /* 0x0000000470007c0c */ /* 0x000fe2000bf66270 */
[----:B------:R-:W-:Y:S02]  /*26560*/  @!P2 IMAD.MOV.U32 R57, RZ, RZ, R73 ;  /* 0x000000ffff39a224 */ /* 0x000fe400078e0049 */
[----:B------:R-:W-:Y:S02]  /*26570*/  IMAD.MOV.U32 R121, RZ, RZ, R72 ;  /* 0x000000ffff797224 */ /* 0x000fe400078e0048 */
[----:B------:R-:W-:Y:S02]  /*26580*/  IMAD.MOV.U32 R72, RZ, RZ, R69 ;  /* 0x000000ffff487224 */ /* 0x000fe400078e0045 */
[----:B------:R-:W-:Y:S01]  /*26590*/  IMAD.MOV.U32 R69, RZ, RZ, R64 ;  /* 0x000000ffff457224 */ /* 0x000fe200078e0040 */
[----:B------:R0:W-:Y:S01]  /*265a0*/  @!P2 ST.E.64 desc[UR40][R4.64], R56 ;  /* 0x000000380400a985 */ /* 0x0001e2000c101b28 */
[----:B------:R-:W-:-:S02]  /*265b0*/  IMAD.MOV.U32 R64, RZ, RZ, R59 ;  /* 0x000000ffff407224 */ /* 0x000fc400078e003b */
[----:B------:R-:W-:Y:S02]  /*265c0*/  IMAD.MOV.U32 R59, RZ, RZ, R54 ;  /* 0x000000ffff3b7224 */ /* 0x000fe400078e0036 */
[----:B--2---:R-:W-:Y:S02]  /*265d0*/  IMAD.MOV.U32 R54, RZ, RZ, R33 ;  /* 0x000000ffff367224 */ /* 0x004fe400078e0021 */
[----:B------:R-:W2:Y:S01]  /*265e0*/  LDL R33, [R1+0x180] ;  /* 0x0001800001217983 */ /* 0x000ea20000100800 */
[----:B0-----:R-:W-:-:S03]  /*265f0*/  @!P1 LEA R4, P4, R113, R35, 0x2 ;  /* 0x0000002371049211 */ /* 0x001fc600078810ff */
[----:B------:R0:W-:Y:S02]  /*26600*/  @!P0 ST.E.64 desc[UR40][R2.64], R44 ;  /* 0x0000002c02008985 */ /* 0x0001e4000c101b28 */
[----:B0-----:R-:W-:Y:S02]  /*26610*/  @!P3 LEA R2, P5, R112, R35, 0x2 ;  /* 0x000000237002b211 */ /* 0x001fe400078a10ff */
[----:B---3--:R-:W-:Y:S01]  /*26620*/  @!P1 LEA.HI.X R5, R113, R40, R116, 0x2, P4 ;  /* 0x0000002871059211 */ /* 0x008fe200020f1474 */
[----:B------:R-:W-:Y:S02]  /*26630*/  IMAD.MOV.U32 R116, RZ, RZ, R72 ;  /* 0x000000ffff747224 */ /* 0x000fe400078e0048 */
[----:B------:R-:W-:Y:S02]  /*26640*/  IMAD.MOV.U32 R113, RZ, RZ, R70 ;  /* 0x000000ffff717224 */ /* 0x000fe400078e0046 */
[----:B------:R-:W-:Y:S02]  /*26650*/  IMAD.MOV.U32 R72, RZ, RZ, R69 ;  /* 0x000000ffff487224 */ /* 0x000fe400078e0045 */
[----:B------:R-:W-:-:S02]  /*26660*/  IMAD.MOV.U32 R69, RZ, RZ, R64 ;  /* 0x000000ffff457224 */ /* 0x000fc400078e0040 */
[----:B------:R-:W-:Y:S01]  /*26670*/  IMAD.MOV.U32 R64, RZ, RZ, R59 ;  /* 0x000000ffff407224 */ /* 0x000fe200078e003b */
[----:B------:R-:W-:Y:S01]  /*26680*/  @!P3 LEA.HI.X R3, R112, R40, R113, 0x2, P5 ;  /* 0x000000287003b211 */ /* 0x000fe200028f1471 */
[----:B-----5:R-:W-:Y:S02]  /*26690*/  IMAD.MOV.U32 R59, RZ, RZ, R32 ;  /* 0x000000ffff3b7224 */ /* 0x020fe400078e0020 */
[----:B------:R-:W-:Y:S02]  /*266a0*/  IMAD.MOV.U32 R113, RZ, RZ, R72 ;  /* 0x000000ffff717224 */ /* 0x000fe400078e0048 */
[----:B------:R-:W-:Y:S02]  /*266b0*/  IMAD.MOV.U32 R72, RZ, RZ, R69 ;  /* 0x000000ffff487224 */ /* 0x000fe400078e0045 */
[----:B------:R-:W-:Y:S02]  /*266c0*/  IMAD.MOV.U32 R69, RZ, RZ, R64 ;  /* 0x000000ffff457224 */ /* 0x000fe400078e0040 */
[----:B------:R-:W-:-:S02]  /*266d0*/  IMAD.MOV.U32 R64, RZ, RZ, R59 ;  /* 0x000000ffff407224 */ /* 0x000fc400078e003b */
[----:B------:R-:W3:Y:S01]  /*266e0*/  LDL R59, [R1+0x178] ;  /* 0x00017800013b7983 */ /* 0x000ee20000100800 */
[----:B------:R-:W-:Y:S01]  /*266f0*/  ISETP.GE.AND P2, PT, R110, UR4, PT ;  /* 0x000000046e007c0c */ /* 0x000fe2000bf46270 */
[----:B------:R-:W-:Y:S02]  /*26700*/  @!P1 IMAD.MOV.U32 R6, RZ, RZ, R47 ;  /* 0x000000ffff069224 */ /* 0x000fe400078e002f */
[----:B------:R-:W-:Y:S02]  /*26710*/  @!P1 IMAD.MOV.U32 R7, RZ, RZ, R81 ;  /* 0x000000ffff079224 */ /* 0x000fe400078e0051 */
[----:B------:R-:W-:Y:S02]  /*26720*/  IMAD.MOV.U32 R70, RZ, RZ, R65 ;  /* 0x000000ffff467224 */ /* 0x000fe400078e0041 */
[----:B------:R-:W-:Y:S01]  /*26730*/  IMAD.MOV.U32 R65, RZ, RZ, R61 ;  /* 0x000000ffff417224 */ /* 0x000fe200078e003d */
[----:B------:R0:W-:Y:S01]  /*26740*/  @!P1 ST.E.64 desc[UR40][R4.64], R6 ;  /* 0x0000000604009985 */ /* 0x0001e2000c101b28 */
[----:B--2---:R-:W-:-:S02]  /*26750*/  IMAD.MOV.U32 R61, RZ, RZ, R33 ;  /* 0x000000ffff3d7224 */ /* 0x004fc400078e0021 */
[----:B------:R-:W-:Y:S02]  /*26760*/  IMAD.MOV.U32 R33, RZ, RZ, R26 ;  /* 0x000000ffff217224 */ /* 0x000fe400078e001a */
[----:B------:R-:W-:Y:S01]  /*26770*/  IMAD.MOV.U32 R112, RZ, RZ, R70 ;  /* 0x000000ffff707224 */ /* 0x000fe200078e0046 */
[----:B------:R-:W-:Y:S01]  /*26780*/  ISETP.GE.AND P0, PT, R103, UR4, PT ;  /* 0x0000000467007c0c */ /* 0x000fe2000bf06270 */
[----:B------:R-:W-:Y:S02]  /*26790*/  IMAD.MOV.U32 R70, RZ, RZ, R65 ;  /* 0x000000ffff467224 */ /* 0x000fe400078e0041 */
[----:B------:R-:W-:Y:S02]  /*267a0*/  IMAD.MOV.U32 R65, RZ, RZ, R61 ;  /* 0x000000ffff417224 */ /* 0x000fe400078e003d */
[----:B------:R-:W-:Y:S01]  /*267b0*/  IMAD.MOV.U32 R61, RZ, RZ, R33 ;  /* 0x000000ffff3d7224 */ /* 0x000fe200078e0021 */
[----:B0-----:R-:W-:Y:S02]  /*267c0*/  @!P2 LEA R4, P4, R110, R35, 0x2 ;  /* 0x000000236e04a211 */ /* 0x001fe400078810ff */
[----:B------:R-:W-:-:S02]  /*267d0*/  ISETP.GE.AND P1, PT, R115, UR4, PT ;  /* 0x0000000473007c0c */ /* 0x000fc4000bf26270 */
[----:B------:R-:W-:Y:S02]  /*267e0*/  @!P2 LEA.HI.X R5, R110, R40, R112, 0x2, P4 ;  /* 0x000000286e05a211 */ /* 0x000fe400020f1470 */
[----:B------:R-:W-:Y:S01]  /*267f0*/  MOV R110, R72 ;  /* 0x00000048006e7202 */ /* 0x000fe20000000f00 */
[----:B------:R-:W-:Y:S02]  /*26800*/  IMAD.MOV.U32 R72, RZ, RZ, R69 ;  /* 0x000000ffff487224 */ /* 0x000fe400078e0045 */
[----:B------:R-:W-:Y:S02]  /*26810*/  IMAD.MOV.U32 R69, RZ, RZ, R61 ;  /* 0x000000ffff457224 */ /* 0x000fe400078e003d */
[----:B------:R-:W-:Y:S02]  /*26820*/  @!P3 IMAD.MOV.U32 R47, RZ, RZ, R48 ;  /* 0x000000ffff2fb224 */ /* 0x000fe400078e0030 */
[----:B------:R-:W-:Y:S02]  /*26830*/  IMAD.MOV.U32 R61, RZ, RZ, R58 ;  /* 0x000000ffff3d7224 */ /* 0x000fe400078e003a */
[----:B------:R-:W-:-:S02]  /*26840*/  IMAD.MOV.U32 R112, RZ, RZ, R70 ;  /* 0x000000ffff707224 */ /* 0x000fc400078e0046 */
[----:B------:R-:W-:Y:S02]  /*26850*/  IMAD.MOV.U32 R58, RZ, RZ, R53 ;  /* 0x000000ffff3a7224 */ /* 0x000fe400078e0035 */
[----:B------:R-:W-:Y:S01]  /*26860*/  IMAD.MOV.U32 R70, RZ, RZ, R65 ;  /* 0x000000ffff467224 */ /* 0x000fe200078e0041 */
[----:B------:R-:W2:Y:S01]  /*26870*/  LDL R53, [R1+0x158] ;  /* 0x0001580001357983 */ /* 0x000ea20000100800 */
[----:B------:R-:W-:Y:S02]  /*26880*/  IMAD.MOV.U32 R65, RZ, RZ, R64 ;  /* 0x000000ffff417224 */ /* 0x000fe400078e0040 */
[----:B------:R-:W-:Y:S01]  /*26890*/  @!P2 IMAD.MOV.U32 R6, RZ, RZ, R109 ;  /* 0x000000ffff06a224 */ /* 0x000fe200078e006d */
[----:B------:R0:W-:Y:S01]  /*268a0*/  @!P3 ST.E.64 desc[UR40][R2.64], R46 ;  /* 0x0000002e0200b985 */ /* 0x0001e2000c101b28 */
[----:B------:R-:W-:Y:S02]  /*268b0*/  @!P2 IMAD.MOV.U32 R7, RZ, RZ, R85 ;  /* 0x000000ffff07a224 */ /* 0x000fe400078e0055 */
[----:B------:R-:W-:-:S02]  /*268c0*/  IMAD.MOV.U32 R124, RZ, RZ, R70 ;  /* 0x000000ffff7c7224 */ /* 0x000fc400078e0046 */
[----:B------:R-:W-:Y:S01]  /*268d0*/  IMAD.MOV.U32 R70, RZ, RZ, R61 ;  /* 0x000000ffff467224 */ /* 0x000fe200078e003d */
[----:B------:R1:W-:Y:S01]  /*268e0*/  @!P2 ST.E.64 desc[UR40][R4.64], R6 ;  /* 0x000000060400a985 */ /* 0x0003e2000c101b28 */
[----:B0-----:R-:W-:-:S04]  /*268f0*/  @!P0 LEA R2, P5, R103, R35, 0x2 ;  /* 0x0000002367028211 */ /* 0x001fc800078a10ff */
[-C--:B------:R-:W-:Y:S02]  /*26900*/  @!P0 LEA.HI.X R3, R103, R40.reuse, R112, 0x2, P5 ;  /* 0x0000002867038211 */ /* 0x080fe400028f1470 */
[C---:B-1----:R-:W-:Y:S02]  /*26910*/  @!P1 LEA R4, P4, R115.reuse, R35, 0x2 ;  /* 0x0000002373049211 */ /* 0x042fe400078810ff */
[----:B------:R-:W-:Y:S01]  /*26920*/  MOV R112, R69 ;  /* 0x0000004500707202 */ /* 0x000fe20000000f00 */
[----:B------:R-:W-:Y:S01]  /*26930*/  IMAD.MOV.U32 R69, RZ, RZ, R21 ;  /* 0x000000ffff457224 */ /* 0x000fe200078e0015 */
[----:B------:R-:W-:Y:S01]  /*26940*/  @!P1 LEA.HI.X R5, R115, R40, R124, 0x2, P4 ;  /* 0x0000002873059211 */ /* 0x000fe200020f147c */
[----:B---3--:R-:W-:Y:S01]  /*26950*/  IMAD.MOV.U32 R64, RZ, RZ, R59 ;  /* 0x000000ffff407224 */ /* 0x008fe200078e003b */
[----:B------:R-:W-:Y:S01]  /*26960*/  ISETP.GE.AND P3, PT, R118, UR4, PT ;  /* 0x0000000476007c0c */ /* 0x000fe2000bf66270 */
[----:B------:R-:W-:Y:S02]  /*26970*/  IMAD.MOV.U32 R59, RZ, RZ, R13 ;  /* 0x000000ffff3b7224 */ /* 0x000fe400078e000d */
[----:B------:R-:W-:Y:S01]  /*26980*/  IMAD.MOV.U32 R26, RZ, RZ, R20 ;  /* 0x000000ffff1a7224 */ /* 0x000fe200078e0014 */
[----:B------:R-:W-:Y:S01]  /*26990*/  ISETP.GE.AND P2, PT, R122, UR4, PT ;  /* 0x000000047a007c0c */ /* 0x000fe2000bf46270 */
[----:B------:R-:W-:Y:S01]  /*269a0*/  IMAD.MOV.U32 R61, RZ, RZ, R59 ;  /* 0x000000ffff3d7224 */ /* 0x000fe200078e003b */
[----:B------:R-:W3:Y:S01]  /*269b0*/  LDL R20, [R1+0x14c] ;  /* 0x00014c0001147983 */ /* 0x000ee20000100800 */
[----:B------:R-:W-:-:S03]  /*269c0*/  IMAD.MOV.U32 R103, RZ, RZ, R64 ;  /* 0x000000ffff677224 */ /* 0x000fc600078e0040 */
[----:B------:R-:W5:Y:S01]  /*269d0*/  LDL R59, [R1+0x16c] ;  /* 0x00016c00013b7983 */ /* 0x000f620000100800 */
[----:B------:R-:W-:Y:S02]  /*269e0*/  IMAD.MOV.U32 R115, RZ, RZ, R103 ;  /* 0x000000ffff737224 */ /* 0x000fe400078e0067 */
[----:B------:R-:W-:Y:S01]  /*269f0*/  IMAD.MOV.U32 R103, RZ, RZ, R69 ;  /* 0x000000ffff677224 */ /* 0x000fe200078e0045 */
[----:B------:R-:W4:Y:S01]  /*26a00*/  LDL R21, [R1+0xb4] ;  /* 0x0000b40001157983 */ /* 0x000f220000100800 */
[----:B------:R-:W-:Y:S01]  /*26a10*/  IMAD.MOV.U32 R69, RZ, RZ, R55 ;  /* 0x000000ffff457224 */ /* 0x000fe200078e0037 */
[----:B------:R-:W-:Y:S02]  /*26a20*/  MOV R55, R41 ;  /* 0x0000002900377202 */ /* 0x000fe40000000f00 */
[----:B------:R-:W3:Y:S01]  /*26a30*/  LDL R41, [R1+0x15c] ;  /* 0x00015c0001297983 */ /* 0x000ee20000100800 */
[----:B------:R-:W-:Y:S02]  /*26a40*/  IMAD.MOV.U32 R124, RZ, RZ, R112 ;  /* 0x000000ffff7c7224 */ /* 0x000fe400078e0070 */
[----:B------:R-:W-:-:S02]  /*26a50*/  IMAD.MOV.U32 R112, RZ, RZ, R70 ;  /* 0x000000ffff707224 */ /* 0x000fc400078e0046 */
[----:B--2---:R-:W-:Y:S02]  /*26a60*/  IMAD.MOV.U32 R64, RZ, RZ, R53 ;  /* 0x000000ffff407224 */ /* 0x004fe400078e0035 */
[----:B------:R-:W-:-:S05]  /*26a70*/  @!P0 IMAD.MOV.U32 R53, RZ, RZ, R60 ;  /* 0x000000ffff358224 */ /* 0x000fca00078e003c */
[----:B------:R0:W-:Y:S02]  /*26a80*/  @!P0 ST.E.64 desc[UR40][R2.64], R52 ;  /* 0x0000003402008985 */ /* 0x0001e4000c101b28 */
[----:B0-----:R-:W-:-:S04]  /*26a90*/  @!P3 LEA R2, P5, R118, R35, 0x2 ;  /* 0x000000237602b211 */ /* 0x001fc800078a10ff */
[----:B------:R-:W-:Y:S01]  /*26aa0*/  @!P3 LEA.HI.X R3, R118, R40, R124, 0x2, P5 ;  /* 0x000000287603b211 */ /* 0x000fe200028f147c */
[----:B------:R-:W-:Y:S02]  /*26ab0*/  IMAD.MOV.U32 R118, RZ, RZ, R112 ;  /* 0x000000ffff767224 */ /* 0x000fe400078e0070 */
[----:B-----5:R-:W-:Y:S02]  /*26ac0*/  IMAD.MOV.U32 R70, RZ, RZ, R59 ;  /* 0x000000ffff467224 */ /* 0x020fe400078e003b */
[----:B------:R-:W-:Y:S02]  /*26ad0*/  IMAD.MOV.U32 R59, RZ, RZ, R51 ;  /* 0x000000ffff3b7224 */ /* 0x000fe400078e0033 */
[----:B------:R-:W-:Y:S02]  /*26ae0*/  IMAD.MOV.U32 R51, RZ, RZ, R25 ;  /* 0x000000ffff337224 */ /* 0x000fe400078e0019 */
[----:B------:R-:W-:Y:S01]  /*26af0*/  IMAD.MOV.U32 R112, RZ, RZ, R70 ;  /* 0x000000ffff707224 */ /* 0x000fe200078e0046 */
[----:B------:R-:W-:Y:S01]  /*26b00*/  ISETP.GE.AND P0, PT, R121, UR4, PT ;  /* 0x0000000479007c0c */ /* 0x000fe2000bf06270 */
[----:B------:R-:W-:Y:S01]  /*26b10*/  IMAD.MOV.U32 R70, RZ, RZ, R59 ;  /* 0x000000ffff467224 */ /* 0x000fe200078e003b */
[----:B------:R-:W2:Y:S01]  /*26b20*/  LDL R25, [R1+0xbc] ;  /* 0x0000bc0001197983 */ /* 0x000ea20000100800 */
[----:B------:R-:W-:-:S02]  /*26b30*/  IMAD.MOV.U32 R59, RZ, RZ, R55 ;  /* 0x000000ffff3b7224 */ /* 0x000fc400078e0037 */
[----:B------:R-:W-:Y:S02]  /*26b40*/  IMAD.MOV.U32 R55, RZ, RZ, R51 ;  /* 0x000000ffff377224 */ /* 0x000fe400078e0033 */
[----:B---3--:R-:W-:Y:S02]  /*26b50*/  IMAD.MOV.U32 R51, RZ, RZ, R41 ;  /* 0x000000ffff337224 */ /* 0x008fe400078e0029 */
[----:B------:R-:W3:Y:S01]  /*26b60*/  LDL R41, [R1+0x150] ;  /* 0x0001500001297983 */ /* 0x000ee20000100800 */
[----:B------:R-:W-:Y:S02]  /*26b70*/  @!P1 IMAD.MOV.U32 R6, RZ, RZ, R89 ;  /* 0x000000ffff069224 */ /* 0x000fe400078e0059 */
[----:B------:R-:W-:Y:S02]  /*26b80*/  @!P1 IMAD.MOV.U32 R7, RZ, RZ, R63 ;  /* 0x000000ffff079224 */ /* 0x000fe400078e003f */
[----:B------:R-:W-:Y:S02]  /*26b90*/  IMAD.MOV.U32 R124, RZ, RZ, R115 ;  /* 0x000000ffff7c7224 */ /* 0x000fe400078e0073 */
[----:B------:R-:W-:Y:S01]  /*26ba0*/  IMAD.MOV.U32 R115, RZ, RZ, R103 ;  /* 0x000000ffff737224 */ /* 0x000fe200078e0067 */
[----:B------:R0:W-:Y:S01]  /*26bb0*/  @!P1 ST.E.64 desc[UR40][R4.64], R6 ;  /* 0x0000000604009985 */ /* 0x0001e2000c101b28 */
[----:B------:R-:W-:-:S02]  /*26bc0*/  IMAD.MOV.U32 R103, RZ, RZ, R69 ;  /* 0x000000ffff677224 */ /* 0x000fc400078e0045 */
[----:B------:R-:W-:Y:S02]  /*26bd0*/  @!P3 IMAD.MOV.U32 R69, RZ, RZ, R67 ;  /* 0x000000ffff45b224 */ /* 0x000fe400078e0043 */
[----:B------:R-:W-:Y:S02]  /*26be0*/  IMAD.MOV.U32 R13, RZ, RZ, R12 ;  /* 0x000000ffff0d7224 */ /* 0x000fe400078e000c */
[----:B------:R-:W5:Y:S01]  /*26bf0*/  LDL R12, [R1+0x148] ;  /* 0x00014800010c7983 */ /* 0x000f620000100800 */
[----:B0-----:R-:W-:-:S03]  /*26c00*/  @!P2 LEA R4, P4, R122, R35, 0x2 ;  /* 0x000000237a04a211 */ /* 0x001fc600078810ff */
[----:B------:R0:W-:Y:S01]  /*26c10*/  @!P3 ST.E.64 desc[UR40][R2.64], R68 ;  /* 0x000000440200b985 */ /* 0x0001e2000c101b28 */
[----:B------:R-:W-:Y:S02]  /*26c20*/  @!P2 LEA.HI.X R5, R122, R40, R124, 0x2, P4 ;  /* 0x000000287a05a211 */ /* 0x000fe400020f147c */
[----:B------:R-:W-:Y:S01]  /*26c30*/  MOV R122, R118 ;  /* 0x00000076007a7202 */ /* 0x000fe20000000f00 */
[----:B------:R-:W-:Y:S02]  /*26c40*/  IMAD.MOV.U32 R118, RZ, RZ, R115 ;  /* 0x000000ffff767224 */ /* 0x000fe400078e0073 */
[----:B------:R-:W-:Y:S02]  /*26c50*/  IMAD.MOV.U32 R115, RZ, RZ, R112 ;  /* 0x000000ffff737224 */ /* 0x000fe400078e0070 */
[----:B------:R-:W-:Y:S02]  /*26c60*/  IMAD.MOV.U32 R112, RZ, RZ, R103 ;  /* 0x000000ffff707224 */ /* 0x000fe400078e0067 */
[----:B------:R-:W-:Y:S01]  /*26c70*/  IMAD.MOV.U32 R103, RZ, RZ, R70 ;  /* 0x000000ffff677224 */ /* 0x000fe200078e0046 */
[----:B0-----:R-:W-:Y:S01]  /*26c80*/  @!P0 LEA R2, P5, R121, R35, 0x2 ;  /* 0x0000002379028211 */ /* 0x001fe200078a10ff */
[----:B------:R-:W-:-:S02]  /*26c90*/  IMAD.MOV.U32 R33, RZ, RZ, R20 ;  /* 0x000000ffff217224 */ /* 0x000fc400078e0014 */
[----:B------:R-:W-:Y:S01]  /*26ca0*/  IMAD.MOV.U32 R70, RZ, RZ, R55 ;  /* 0x000000ffff467224 */ /* 0x000fe200078e0037 */
[----:B------:R-:W-:Y:S01]  /*26cb0*/  @!P0 LEA.HI.X R3, R121, R40, R122, 0x2, P5 ;  /* 0x0000002879038211 */ /* 0x000fe200028f147a */
[----:B------:R-:W-:Y:S02]  /*26cc0*/  IMAD.MOV.U32 R55, RZ, RZ, R51 ;  /* 0x000000ffff377224 */ /* 0x000fe400078e0033 */
[----:B------:R-:W-:Y:S02]  /*26cd0*/  IMAD.MOV.U32 R121, RZ, RZ, R118 ;  /* 0x000000ffff797224 */ /* 0x000fe400078e0076 */
[----:B------:R-:W-:Y:S02]  /*26ce0*/  IMAD.MOV.U32 R118, RZ, RZ, R115 ;  /* 0x000000ffff767224 */ /* 0x000fe400078e0073 */
[----:B------:R-:W-:Y:S01]  /*26cf0*/  IMAD.MOV.U32 R115, RZ, RZ, R112 ;  /* 0x000000ffff737224 */ /* 0x000fe200078e0070 */
[----:B------:R-:W-:Y:S01]  /*26d00*/  MOV R112, R70 ;  /* 0x0000004600707202 */ /* 0x000fe20000000f00 */
[----:B------:R-:W-:-:S02]  /*26d10*/  IMAD.MOV.U32 R70, RZ, RZ, R55 ;  /* 0x000000ffff467224 */ /* 0x000fc400078e0037 */
[----:B------:R-:W-:Y:S02]  /*26d20*/  IMAD.MOV.U32 R20, RZ, RZ, R11 ;  /* 0x000000ffff147224 */ /* 0x000fe400078e000b */
[----:B------:R-:W4:Y:S01]  /*26d30*/  LDL R11, [R1+0x138] ;  /* 0x00013800010b7983 */ /* 0x000f220000100800 */
[----:B------:R-:W-:-:S03]  /*26d40*/  MOV R32, R14 ;  /* 0x0000000e00207202 */ /* 0x000fc60000000f00 */
[----:B------:R-:W4:Y:S01]  /*26d50*/  LDL R14, [R1+0x12c] ;  /* 0x00012c00010e7983 */ /* 0x000f220000100800 */
[----:B------:R-:W-:Y:S01]  /*26d60*/  ISETP.GE.AND P1, PT, R120, UR4, PT ;  /* 0x0000000478007c0c */ /* 0x000fe2000bf26270 */
[----:B------:R-:W-:Y:S01]  /*26d70*/  @!P2 IMAD.MOV.U32 R63, RZ, RZ, R66 ;  /* 0x000000ffff3fa224 */ /* 0x000fe200078e0042 */
[----:B------:R-:W-:Y:S01]  /*26d80*/  ISETP.GE.AND P3, PT, R116, UR4, PT ;  /* 0x0000000474007c0c */ /* 0x000fe2000bf66270 */
[----:B------:R-:W-:-:S03]  /*26d90*/  @!P0 IMAD.MOV.U32 R77, RZ, RZ, R76 ;  /* 0x000000ffff4d8224 */ /* 0x000fc600078e004c */
[----:B------:R0:W-:Y:S01]  /*26da0*/  @!P2 ST.E.64 desc[UR40][R4.64], R62 ;  /* 0x0000003e0400a985 */ /* 0x0001e2000c101b28 */
[----:B------:R-:W-:Y:S01]  /*26db0*/  ISETP.GE.AND P2, PT, R113, UR4, PT ;  /* 0x0000000471007c0c */ /* 0x000fe2000bf46270 */
[----:B------:R-:W-:-:S05]  /*26dc0*/  @!P0 IMAD.MOV.U32 R76, RZ, RZ, R71 ;  /* 0x000000ffff4c8224 */ /* 0x000fca00078e0047 */
[----:B------:R-:W-:Y:S01]  /*26dd0*/  @!P1 LOP3.LUT R75, R75, R74, RZ, 0x3c, !PT ;  /* 0x0000004a4b4b9212 */ /* 0x000fe200078e3cff */
[----:B---3--:R-:W-:Y:S02]  /*26de0*/  IMAD.MOV.U32 R51, RZ, RZ, R41 ;  /* 0x000000ffff337224 */ /* 0x008fe400078e0029 */
[----:B------:R-:W-:Y:S02]  /*26df0*/  IMAD.MOV.U32 R41, RZ, RZ, R33 ;  /* 0x000000ffff297224 */ /* 0x000fe400078e0021 */
[----:B------:R-:W-:Y:S02]  /*26e00*/  IMAD.MOV.U32 R33, RZ, RZ, R26 ;  /* 0x000000ffff217224 */ /* 0x000fe400078e001a */
[----:B------:R-:W-:Y:S01]  /*26e10*/  IMAD.MOV.U32 R55, RZ, RZ, R51 ;  /* 0x000000ffff377224 */ /* 0x000fe200078e0033 */
[----:B------:R-:W3:Y:S01]  /*26e20*/  LDL R26, [R1+0x13c] ;  /* 0x00013c00011a7983 */ /* 0x000ee20000100800 */
[----:B------:R-:W-:Y:S02]  /*26e30*/  IMAD.MOV.U32 R51, RZ, RZ, R41 ;  /* 0x000000ffff337224 */ /* 0x000fe400078e0029 */
[----:B------:R-:W-:-:S02]  /*26e40*/  IMAD.MOV.U32 R41, RZ, RZ, R33 ;  /* 0x000000ffff297224 */ /* 0x000fc400078e0021 */
[----:B------:R-:W-:Y:S02]  /*26e50*/  IMAD.MOV.U32 R33, RZ, RZ, R15 ;  /* 0x000000ffff217224 */ /* 0x000fe400078e000f */
[----:B------:R-:W3:Y:S01]  /*26e60*/  LDL R15, [R1+0xb0] ;  /* 0x0000b000010f7983 */ /* 0x000ee20000100800 */
[C---:B0-----:R-:W-:Y:S02]  /*26e70*/  @!P1 LEA R4, P4, R120.reuse, R35, 0x2 ;  /* 0x0000002378049211 */ /* 0x041fe400078810ff */
[C---:B------:R-:W-:Y:S01]  /*26e80*/  @!P1 LOP3.LUT R74, R75.reuse, R74, RZ, 0x3c, !PT ;  /* 0x0000004a4b4a9212 */ /* 0x040fe200078e3cff */
[----:B------:R0:W-:Y:S01]  /*26e90*/  @!P0 ST.E.64 desc[UR40][R2.64], R76 ;  /* 0x0000004c02008985 */ /* 0x0001e2000c101b28 */
[----:B------:R-:W-:Y:S02]  /*26ea0*/  @!P1 LEA.HI.X R5, R120, R40, R121, 0x2, P4 ;  /* 0x0000002878059211 */ /* 0x000fe400020f1479 */
[----:B------:R-:W-:Y:S02]  /*26eb0*/  @!P1 LOP3.LUT R75, R75, R74, RZ, 0x3c, !PT ;  /* 0x0000004a4b4b9212 */ /* 0x000fe400078e3cff */
[----:B------:R-:W-:Y:S01]  /*26ec0*/  ISETP.GE.AND P0, PT, R110, UR4, PT ;  /* 0x000000046e007c0c */ /* 0x000fe2000bf06270 */
[----:B------:R-:W-:-:S02]  /*26ed0*/  @!P3 IMAD.MOV.U32 R85, RZ, RZ, R84 ;  /* 0x000000ffff55b224 */ /* 0x000fc400078e0054 */
[----:B------:R1:W-:Y:S01]  /*26ee0*/  @!P1 ST.E.64 desc[UR40][R4.64], R74 ;  /* 0x0000004a04009985 */ /* 0x0003e2000c101b28 */
[----:B------:R-:W-:Y:S01]  /*26ef0*/  ISETP.GE.AND P1, PT, R72, UR4, PT ;  /* 0x0000000448007c0c */ /* 0x000fe2000bf26270 */
[----:B------:R-:W-:Y:S01]  /*26f00*/  @!P3 IMAD.MOV.U32 R84, RZ, RZ, R78 ;  /* 0x000000ffff54b224 */ /* 0x000fe200078e004e */
[----:B0-----:R-:W-:-:S04]  /*26f10*/  @!P3 LEA R2, P5, R116, R35, 0x2 ;  /* 0x000000237402b211 */ /* 0x001fc800078a10ff */
[----:B------:R-:W-:Y:S02]  /*26f20*/  @!P3 LEA.HI.X R3, R116, R40, R118, 0x2, P5 ;  /* 0x000000287403b211 */ /* 0x000fe400028f1476 */
[----:B-1----:R-:W-:-:S03]  /*26f30*/  @!P2 LEA R4, P4, R113, R35, 0x2 ;  /* 0x000000237104a211 */ /* 0x002fc600078810ff */
[----:B------:R0:W-:Y:S01]  /*26f40*/  @!P3 ST.E.64 desc[UR40][R2.64], R84 ;  /* 0x000000540200b985 */ /* 0x0001e2000c101b28 */
[----:B------:R-:W-:Y:S01]  /*26f50*/  ISETP.GE.AND P3, PT, R65, UR4, PT ;  /* 0x0000000441007c0c */ /* 0x000fe2000bf66270 */
[----:B------:R-:W-:Y:S01]  /*26f60*/  @!P2 IMAD.MOV.U32 R6, RZ, RZ, R117 ;  /* 0x000000ffff06a224 */ /* 0x000fe200078e0075 */
[----:B------:R-:W-:Y:S01]  /*26f70*/  @!P2 LEA.HI.X R5, R113, R40, R115, 0x2, P4 ;  /* 0x000000287105a211 */ /* 0x000fe200020f1473 */
[----:B------:R-:W-:Y:S02]  /*26f80*/  @!P2 IMAD.MOV.U32 R7, RZ, RZ, R79 ;  /* 0x000000ffff07a224 */ /* 0x000fe400078e004f */
[----:B------:R-:W-:-:S03]  /*26f90*/  @!P0 IMAD.MOV.U32 R89, RZ, RZ, R88 ;  /* 0x000000ffff598224 */ /* 0x000fc600078e0058 */
[----:B------:R1:W-:Y:S01]  /*26fa0*/  @!P2 ST.E.64 desc[UR40][R4.64], R6 ;  /* 0x000000060400a985 */ /* 0x0003e2000c101b28 */
[----:B------:R-:W-:Y:S02]  /*26fb0*/  ISETP.GE.AND P2, PT, R61, UR4, PT ;  /* 0x000000043d007c0c */ /* 0x000fe4000bf46270 */
[----:B0-----:R-:W-:Y:S01]  /*26fc0*/  @!P0 LEA R2, P5, R110, R35, 0x2 ;  /* 0x000000236e028211 */ /* 0x001fe200078a10ff */
[----:B------:R-:W-:-:S03]  /*26fd0*/  @!P0 IMAD.MOV.U32 R88, RZ, RZ, R86 ;  /* 0x000000ffff588224 */ /* 0x000fc600078e0056 */
[-C--:B------:R-:W-:Y:S02]  /*26fe0*/  @!P0 LEA.HI.X R3, R110, R40.reuse, R112, 0x2, P5 ;  /* 0x000000286e038211 */ /* 0x080fe400028f1470 */
[C---:B-1----:R-:W-:Y:S01]  /*26ff0*/  @!P1 LEA R4, P4, R72.reuse, R35, 0x2 ;  /* 0x0000002348049211 */ /* 0x042fe200078810ff */
[----:B------:R-:W-:Y:S01]  /*27000*/  @!P1 IMAD.MOV.U32 R7, RZ, RZ, R82 ;  /* 0x000000ffff079224 */ /* 0x000fe200078e0052 */
[----:B------:R-:W-:Y:S01]  /*27010*/  @!P1 MOV R6, R125 ;  /* 0x0000007d00069202 */ /* 0x000fe20000000f00 */
[----:B------:R0:W-:Y:S01]  /*27020*/  @!P0 ST.E.64 desc[UR40][R2.64], R88 ;  /* 0x0000005802008985 */ /* 0x0001e2000c101b28 */
[----:B------:R-:W-:Y:S02]  /*27030*/  @!P1 LEA.HI.X R5, R72, R40, R103, 0x2, P4 ;  /* 0x0000002848059211 */ /* 0x000fe400020f1467 */
[----:B------:R-:W-:-:S03]  /*27040*/  ISETP.GE.AND P0, PT, R58, UR4, PT ;  /* 0x000000043a007c0c */ /* 0x000fc6000bf06270 */
[----:B------:R1:W-:Y:S01]  /*27050*/  @!P1 ST.E.64 desc[UR40][R4.64], R6 ;  /* 0x0000000604009985 */ /* 0x0003e2000c101b28 */
[----:B------:R-:W-:Y:S02]  /*27060*/  ISETP.GE.AND P1, PT, R54, UR4, PT ;  /* 0x0000000436007c0c */ /* 0x000fe4000bf26270 */
[----:B0-----:R-:W-:-:S04]  /*27070*/  @!P3 LEA R2, P5, R65, R35, 0x2 ;  /* 0x000000234102b211 */ /* 0x001fc800078a10ff */
[----:B------:R-:W-:Y:S01]  /*27080*/  @!P3 LEA.HI.X R3, R65, R40, R70, 0x2, P5 ;  /* 0x000000284103b211 */ /* 0x000fe200028f1446 */
[----:B-1----:R-:W-:Y:S02]  /*27090*/  @!P3 IMAD.MOV.U32 R4, RZ, RZ, R91 ;  /* 0x000000ffff04b224 */ /* 0x002fe400078e005b */
[----:B------:R-:W-:Y:S01]  /*270a0*/  @!P3 IMAD.MOV.U32 R5, RZ, RZ, R92 ;  /* 0x000000ffff05b224 */ /* 0x000fe200078e005c */
[----:B------:R-:W-:-:S04]  /*270b0*/  @!P2 LEA R6, P4, R61, R35, 0x2 ;  /* 0x000000233d06a211 */ /* 0x000fc800078810ff */
[----:B------:R0:W-:Y:S01]  /*270c0*/  @!P3 ST.E.64 desc[UR40][R2.64], R4 ;  /* 0x000000040200b985 */ /* 0x0001e2000c101b28 */
[----:B------:R-:W-:Y:S02]  /*270d0*/  ISETP.GE.AND P3, PT, R50, UR4, PT ;  /* 0x0000000432007c0c */ /* 0x000fe4000bf66270 */
[----:B------:R-:W-:Y:S01]  /*270e0*/  @!P2 LEA.HI.X R7, R61, R40, R64, 0x2, P4 ;  /* 0x000000283d07a211 */ /* 0x000fe200020f1440 */
[----:B0-----:R-:W-:Y:S02]  /*270f0*/  @!P2 IMAD.MOV.U32 R4, RZ, RZ, R83 ;  /* 0x000000ffff04a224 */ /* 0x001fe400078e0053 */
[----:B------:R-:W-:Y:S01]  /*27100*/  @!P2 IMAD.MOV.U32 R5, RZ, RZ, R87 ;  /* 0x000000ffff05a224 */ /* 0x000fe200078e0057 */
[----:B------:R-:W-:-:S04]  /*27110*/  @!P0 LEA R2, P5, R58, R35, 0x2 ;  /* 0x000000233a028211 */ /* 0x000fc800078a10ff */
[----:B------:R0:W-:Y:S01]  /*27120*/  @!P2 ST.E.64 desc[UR40][R6.64], R4 ;  /* 0x000000040600a985 */ /* 0x0001e2000c101b28 */
[----:B------:R-:W-:Y:S02]  /*27130*/  ISETP.GE.AND P2, PT, R9, UR4, PT ;  /* 0x0000000409007c0c */ /* 0x000fe4000bf46270 */
[----:B------:R-:W-:Y:S01]  /*27140*/  @!P0 LEA.HI.X R3, R58, R40, R59, 0x2, P5 ;  /* 0x000000283a038211 */ /* 0x000fe200028f143b */
[----:B------:R-:W-:Y:S02]  /*27150*/  @!P1 IMAD.MOV.U32 R91, RZ, RZ, R90 ;  /* 0x000000ffff5b9224 */ /* 0x000fe400078e005a */
[----:B------:R-:W-:Y:S02]  /*27160*/  @!P1 IMAD.MOV.U32 R90, RZ, RZ, R106 ;  /* 0x000000ffff5a9224 */ /* 0x000fe400078e006a */
[----:B0-----:R-:W-:Y:S02]  /*27170*/  @!P0 IMAD.MOV.U32 R4, RZ, RZ, R94 ;  /* 0x000000ffff048224 */ /* 0x001fe400078e005e */
[----:B------:R-:W-:Y:S01]  /*27180*/  @!P0 IMAD.MOV.U32 R5, RZ, RZ, R96 ;  /* 0x000000ffff058224 */ /* 0x000fe200078e0060 */
[----:B------:R-:W-:-:S04]  /*27190*/  @!P1 LEA R6, P4, R54, R35, 0x2 ;  /* 0x0000002336069211 */ /* 0x000fc800078810ff */
[----:B------:R0:W-:Y:S01]  /*271a0*/  @!P0 ST.E.64 desc[UR40][R2.64], R4 ;  /* 0x0000000402008985 */ /* 0x0001e2000c101b28 */
[-C--:B------:R-:W-:Y:S02]  /*271b0*/  @!P1 LEA.HI.X R7, R54, R40.reuse, R55, 0x2, P4 ;  /* 0x0000002836079211 */ /* 0x080fe400020f1437 */
[----:B------:R-:W-:Y:S02]  /*271c0*/  ISETP.GE.AND P0, PT, R41, UR4, PT ;  /* 0x0000000429007c0c */ /* 0x000fe4000bf06270 */
[----:B------:R-:W-:Y:S01]  /*271d0*/  ISETP.GE.AND P4, PT, R32, UR4, PT ;  /* 0x0000000420007c0c */ /* 0x000fe2000bf86270 */
[----:B------:R1:W-:Y:S01]  /*271e0*/  @!P1 ST.E.64 desc[UR40][R6.64], R90 ;  /* 0x0000005a06009985 */ /* 0x0003e2000c101b28 */
[C---:B0-----:R-:W-:Y:S01]  /*271f0*/  @!P3 LEA R2, P5, R50.reuse, R35, 0x2 ;  /* 0x000000233202b211 */ /* 0x041fe200078a10ff */
[----:B------:R-:W-:Y:S02]  /*27200*/  @!P3 IMAD.MOV.U32 R4, RZ, RZ, R98 ;  /* 0x000000ffff04b224 */ /* 0x000fe400078e0062 */
[----:B------:R-:W-:Y:S01]  /*27210*/  @!P3 IMAD.MOV.U32 R5, RZ, RZ, R93 ;  /* 0x000000ffff05b224 */ /* 0x000fe200078e005d */
[----:B------:R-:W-:-:S02]  /*27220*/  @!P3 LEA.HI.X R3, R50, R40, R51, 0x2, P5 ;  /* 0x000000283203b211 */ /* 0x000fc400028f1433 */
[----:B-1----:R-:W-:-:S03]  /*27230*/  @!P2 LEA R6, P1, R9, R35, 0x2 ;  /* 0x000000230906a211 */ /* 0x002fc600078210ff */
[----:B------:R0:W-:Y:S01]  /*27240*/  @!P3 ST.E.64 desc[UR40][R2.64], R4 ;  /* 0x000000040200b985 */ /* 0x0001e2000c101b28 */
[----:B-----5:R-:W-:Y:S02]  /*27250*/  @!P2 LEA.HI.X R7, R9, R40, R12, 0x2, P1 ;  /* 0x000000280907a211 */ /* 0x020fe400008f140c */
[----:B--2---:R-:W-:Y:S01]  /*27260*/  ISETP.GE.AND P1, PT, R25, UR4, PT ;  /* 0x0000000419007c0c */ /* 0x004fe2000bf26270 */
[----:B------:R-:W-:Y:S01]  /*27270*/  IMAD.MOV.U32 R12, RZ, RZ, R8 ;  /* 0x000000ffff0c7224 */ /* 0x000fe200078e0008 */
[----:B------:R-:W-:Y:S01]  /*27280*/  @!P4 LEA R8, P3, R32, R35, 0x2 ;  /* 0x000000232008c211 */ /* 0x000fe200078610ff */
[----:B------:R-:W-:Y:S02]  /*27290*/  @!P0 IMAD.MOV.U32 R103, RZ, RZ, R102 ;  /* 0x000000ffff678224 */ /* 0x000fe400078e0066 */
[----:B0-----:R-:W-:Y:S01]  /*272a0*/  @!P2 IMAD.MOV.U32 R4, RZ, RZ, R111 ;  /* 0x000000ffff04a224 */ /* 0x001fe200078e006f */
[----:B------:R-:W-:Y:S02]  /*272b0*/  @!P2 MOV R5, R95 ;  /* 0x0000005f0005a202 */ /* 0x000fe40000000f00 */
[----:B------:R-:W-:-:S03]  /*272c0*/  @!P0 LEA R2, P5, R41, R35, 0x2 ;  /* 0x0000002329028211 */ /* 0x000fc600078a10ff */
[----:B------:R-:W-:Y:S01]  /*272d0*/  @!P2 ST.E.64 desc[UR40][R6.64], R4 ;  /* 0x000000040600a985 */ /* 0x000fe2000c101b28 */
[----:B------:R-:W-:Y:S01]  /*272e0*/  ISETP.GE.AND P2, PT, R10, UR4, PT ;  /* 0x000000040a007c0c */ /* 0x000fe2000bf46270 */
[----:B------:R-:W-:Y:S01]  /*272f0*/  @!P0 IMAD.MOV.U32 R102, RZ, RZ, R100 ;  /* 0x000000ffff668224 */ /* 0x000fe200078e0064 */
[-C--:B------:R-:W-:Y:S01]  /*27300*/  @!P0 LEA.HI.X R3, R41, R40.reuse, R49, 0x2, P5 ;  /* 0x0000002829038211 */ /* 0x080fe200028f1431 */
[----:B------:R-:W-:Y:S01]  /*27310*/  @!P4 IMAD.MOV.U32 R115, RZ, RZ, R97 ;  /* 0x000000ffff73c224 */ /* 0x000fe200078e0061 */
[----:B------:R-:W-:Y:S02]  /*27320*/  @!P4 LEA.HI.X R9, R32, R40, R33, 0x2, P3 ;  /* 0x000000282009c211 */ /* 0x000fe400018f1421 */
[----:B----4-:R-:W-:Y:S01]  /*27330*/  ISETP.GE.AND P3, PT, R21, UR4, PT ;  /* 0x0000000415007c0c */ /* 0x010fe2000bf66270 */
[----:B------:R0:W-:Y:S04]  /*27340*/  @!P0 ST.E.64 desc[UR40][R2.64], R102 ;  /* 0x0000006602008985 */ /* 0x0001e8000c101b28 */
[----:B------:R1:W-:Y:S01]  /*27350*/  @!P4 ST.E.64 desc[UR40][R8.64], R114 ;  /* 0x000000720800c985 */ /* 0x0003e2000c101b28 */
[----:B------:R-:W-:-:S02]  /*27360*/  ISETP.GE.AND P4, PT, R13, UR4, PT ;  /* 0x000000040d007c0c */ /* 0x000fc4000bf86270 */
[----:B0-----:R-:W-:Y:S01]  /*27370*/  @!P1 LEA R2, P0, R25, R35, 0x2 ;  /* 0x0000002319029211 */ /* 0x001fe200078010ff */
[----:B------:R-:W-:-:S04]  /*27380*/  @!P2 IMAD.MOV.U32 R98, RZ, RZ, R119 ;  /* 0x000000ffff62a224 */ /* 0x000fc800078e0077 */
[----:B------:R-:W-:Y:S02]  /*27390*/  @!P3 IMAD.MOV.U32 R109, RZ, RZ, R108 ;  /* 0x000000ffff6db224 */ /* 0x000fe400078e006c */
[----:B------:R-:W-:Y:S01]  /*273a0*/  @!P3 IMAD.MOV.U32 R108, RZ, RZ, R107 ;  /* 0x000000ffff6cb224 */ /* 0x000fe200078e006b */
[-C--:B---3--:R-:W-:Y:S02]  /*273b0*/  @!P1 LEA.HI.X R3, R25, R40.reuse, R26, 0x2, P0 ;  /* 0x0000002819039211 */ /* 0x088fe400000f141a */
[CC--:B------:R-:W-:Y:S02]  /*273c0*/  @!P2 LEA R4, P0, R10.reuse, R35.reuse, 0x2 ;  /* 0x000000230a04a211 */ /* 0x0c0fe400078010ff */
[----:B------:R-:W-:Y:S02]  /*273d0*/  ISETP.GE.AND P5, PT, R15, UR4, PT ;  /* 0x000000040f007c0c */ /* 0x000fe4000bfa6270 */
[----:B------:R-:W-:Y:S01]  /*273e0*/  @!P2 LEA.HI.X R5, R10, R40, R11, 0x2, P0 ;  /* 0x000000280a05a211 */ /* 0x000fe200000f140b */
[----:B------:R0:W-:Y:S01]  /*273f0*/  @!P1 ST.E.64 desc[UR40][R2.64], R104 ;  /* 0x0000006802009985 */ /* 0x0001e2000c101b28 */
[----:B------:R-:W-:-:S03]  /*27400*/  @!P3 LEA R6, P0, R21, R35, 0x2 ;  /* 0x000000231506b211 */ /* 0x000fc600078010ff */
[----:B------:R0:W-:Y:S01]  /*27410*/  @!P2 ST.E.64 desc[UR40][R4.64], R98 ;  /* 0x000000620400a985 */ /* 0x0001e2000c101b28 */
[----:B-1----:R-:W-:Y:S02]  /*27420*/  @!P4 LEA R8, P2, R13, R35, 0x2 ;  /* 0x000000230d08c211 */ /* 0x002fe400078410ff */
[----:B------:R-:W-:-:S03]  /*27430*/  @!P3 LEA.HI.X R7, R21, R40, R24, 0x2, P0 ;  /* 0x000000281507b211 */ /* 0x000fc600000f1418 */
[----:B------:R-:W-:Y:S01]  /*27440*/  @!P5 LEA R10, P1, R15, R35, 0x2 ;  /* 0x000000230f0ad211 */ /* 0x000fe200078210ff */
[----:B------:R-:W-:Y:S01]  /*27450*/  @!P5 IMAD.MOV.U32 R100, RZ, RZ, R123 ;  /* 0x000000ffff64d224 */ /* 0x000fe200078e007b */
        /* <DEDUP_REMOVED lines=12> */
.L_x_2664:
        /* <DEDUP_REMOVED lines=13> */
[----:B------:R-:W-:Y:S01]  /*275f0*/  @P1 IADD3 R4, P2, R4, UR6, RZ ;  /* 0x0000000604041c10 */ /* 0x000fe2000ff5e0ff */
[----:B------:R-:W-:Y:S01]  /*27600*/  IMAD.U32 R20, RZ, RZ, UR4 ;  /* 0x00000004ff147e24 */ /* 0x000fe2000f8e00ff */
[----:B------:R2:W5:Y:S02]  /*27610*/  @P0 LDG.E R15, desc[UR40][R2.64] ;  /* 0x00000028020f0981 */ /* 0x000564000c1e1900 */
        /* <DEDUP_REMOVED lines=10> */
.L_x_2683:
        /* <DEDUP_REMOVED lines=9> */
[----:B-1----:R-:W-:Y:S01]  /*27750*/  IMAD R0, R20, R29, RZ ;  /* 0x0000001d14007224 */ /* 0x002fe200078e02ff */
[----:B--2---:R-:W-:-:S04]  /*27760*/  IADD3 R27, R2, -0x80, R28 ;  /* 0xffffff80021b7810 */ /* 0x004fc80007ffe01c */
[----:B------:R-:W-:-:S13]  /*27770*/  ISETP.GE.AND P0, PT, R27, R0, PT ;  /* 0x000000001b00720c */ /* 0x000fda0003f06270 */
[----:B------:R-:W-:Y:S05]  /*27780*/  @P0 BRA `(.L_x_2685) ;  /* 0x0000000000b40947 */ /* 0x000fea0003800000 */
[----:B------:R-:W2:Y:S01]  /*27790*/  LDL R12, [R1+0x68] ;  /* 0x00006800010c7983 */ /* 0x000ea20000100800 */
[----:B------:R-:W-:Y:S01]  /*277a0*/  IMAD.MOV.U32 R0, RZ, RZ, 0x9b8 ;  /* 0x000009b8ff007424 */ /* 0x000fe200078e00ff */
[----:B------:R-:W-:Y:S01]  /*277b0*/  ISETP.GT.AND P3, PT, R223, 0x1, PT ;  /* 0x00000001df00780c */ /* 0x000fe20003f64270 */
[----:B------:R-:W1:Y:S01]  /*277c0*/  LDC.64 R2, c[0x0][0xba8] ;  /* 0x0002ea00ff027b82 */ /* 0x000e620000000a00 */
[----:B------:R-:W3:Y:S01]  /*277d0*/  LDL.LU R30, [R1+0xa4] ;  /* 0x0000a400011e7983 */ /* 0x000ee20000300800 */
[----:B------:R-:W-:Y:S01]  /*277e0*/  ISETP.NE.AND P0, PT, R29, 0x1, PT ;  /* 0x000000011d00780c */ /* 0x000fe20003f05270 */
[----:B------:R-:W-:Y:S01]  /*277f0*/  IMAD.MOV.U32 R21, RZ, RZ, R27 ;  /* 0x000000ffff157224 */ /* 0x000fe200078e001b */
        /* <DEDUP_REMOVED lines=17> */
[----:B------:R-:W-:Y:S01]  /*27910*/  IMAD.WIDE.U32 R12, R6, R25, RZ ;  /* 0x00000019060c7225 */ /* 0x000fe200078e00ff */
[----:B------:R-:W-:Y:S02]  /*27920*/  IADD3 R11, R31, R11, RZ ;  /* 0x0000000b1f0b7210 */ /* 0x000fe40007ffe0ff */
[----:B------:R-:W-:Y:S01]  /*27930*/  IADD3 R10, P0, P1, R12, R10, R15 ;  /* 0x0000000a0c0a7210 */ /* 0x000fe2000791e00f */
[----:B------:R-:W-:Y:S02]  /*27940*/  IMAD.IADD R12, R13, 0x1, R7 ;  /* 0x000000010d0c7824 */ /* 0x000fe400078e0207 */
[----:B------:R-:W-:-:S04]  /*27950*/  IMAD.WIDE.U32 R6, R8, R33, RZ ;  /* 0x0000002108067225 */ /* 0x000fc800078e00ff */
[----:B------:R-:W-:Y:S02]  /*27960*/  IMAD R13, R9, R33, RZ ;  /* 0x00000021090d7224 */ /* 0x000fe400078e02ff */
[----:B------:R-:W-:Y:S01]  /*27970*/  IMAD R9, R29, R0, R27 ;  /* 0x000000001d097224 */ /* 0x000fe200078e021b */
[----:B------:R-:W-:Y:S01]  /*27980*/  IADD3.X R0, R12, R11, R14, P0, P1 ;  /* 0x0000000b0c007210 */ /* 0x000fe200007e240e */
[----:B------:R-:W-:Y:S01]  /*27990*/  IMAD.IADD R7, R13, 0x1, R7 ;  /* 0x000000010d077824 */ /* 0x000fe200078e0207 */
[----:B------:R-:W-:Y:S02]  /*279a0*/  IADD3 R6, P0, P1, R21, R10, R6 ;  /* 0x0000000a15067210 */ /* 0x000fe4000791e006 */
[----:B------:R-:W-:Y:S02]  /*279b0*/  SHF.R.S32.HI R21, RZ, 0x1f, R21 ;  /* 0x0000001fff157819 */ /* 0x000fe40000011415 */
[----:B------:R-:W-:Y:S02]  /*279c0*/  SHF.R.S32.HI R11, RZ, 0x1f, R9 ;  /* 0x0000001fff0b7819 */ /* 0x000fe40000011409 */
[----:B------:R-:W-:Y:S01]  /*279d0*/  IADD3.X R7, R21, R0, R7, P0, P1 ;  /* 0x0000000015077210 */ /* 0x000fe200007e2407 */
[----:B0-----:R-:W-:-:S02]  /*279e0*/  IMAD R0, R5, R9, RZ ;  /* 0x0000000905007224 */ /* 0x001fc400078e02ff */
[----:B------:R-:W-:Y:S02]  /*279f0*/  IMAD.MOV.U32 R5, RZ, RZ, -0x800000 ;  /* 0xff800000ff057424 */ /* 0x000fe400078e00ff */
[C---:B------:R-:W-:Y:S02]  /*27a00*/  IMAD R11, R4.reuse, R11, R0 ;  /* 0x0000000b040b7224 */ /* 0x040fe400078e0200 */
[----:B------:R-:W-:-:S04]  /*27a10*/  IMAD.WIDE.U32 R6, R4, R9, R6 ;  /* 0x0000000904067225 */ /* 0x000fc800078e0006 */
[----:B------:R-:W-:Y:S01]  /*27a20*/  IMAD.IADD R0, R7, 0x1, R11 ;  /* 0x0000000107007824 */ /* 0x000fe200078e020b */
[----:B-1----:R-:W-:-:S04]  /*27a30*/  LEA R2, P0, R6, R2, 0x2 ;  /* 0x0000000206027211 */ /* 0x002fc800078010ff */
[----:B----4-:R-:W-:-:S05]  /*27a40*/  LEA.HI.X R3, R6, R3, R0, 0x2, P0 ;  /* 0x0000000306037211 */ /* 0x010fca00000f1400 */
[----:B------:R1:W-:Y:S04]  /*27a50*/  STG.E desc[UR40][R2.64], R5 ;  /* 0x0000000502007986 */ /* 0x0003e8000c101928 */
.L_x_2685:
[----:B------:R-:W-:Y:S05]  /*27a60*/  BSYNC B1 ;  /* 0x0000000000017941 */ /* 0x000fea0003800000 */
.L_x_2684:
        /* <DEDUP_REMOVED lines=13> */
[----:B------:R-:W-:-:S05]  /*27b40*/  LOP3.LUT R13, R0, 0xfffffff8, RZ, 0xc0, !PT ;  /* 0xfffffff8000d7812 */ /* 0x000fca00078ec0ff */
[----:B------:R-:W-:Y:S01]  /*27b50*/  IMAD.IADD R0, R4, 0x1, -R13 ;  /* 0x0000000104007824 */ /* 0x000fe200078e0a0d */
[----:B---3--:R-:W-:-:S03]  /*27b60*/  ISETP.NE.AND P0, PT, R9, 0x1, PT ;  /* 0x000000010900780c */ /* 0x008fc60003f05270 */
[----:B------:R-:W-:-:S10]  /*27b70*/  IMAD R0, R0, 0x20, R19 ;  /* 0x0000002000007824 */ /* 0x000fd400078e0213 */
[----:B------:R-:W1:Y:S08]  /*27b80*/  @P0 LDC R7, c[0x0][0xbec] ;  /* 0x0002fb00ff070b82 */ /* 0x000e700000000800 */
[----:B------:R-:W3:Y:S01]  /*27b90*/  @P0 LDC R11, c[0x0][0xbf0] ;  /* 0x0002fc00ff0b0b82 */ /* 0x000ee20000000800 */
[----:B--2---:R-:W-:-:S04]  /*27ba0*/  IMAD.WIDE.U32 R2, R10, UR4, R2 ;  /* 0x000000040a027c25 */ /* 0x004fc8000f8e0002 */
[----:B----4-:R-:W-:Y:S02]  /*27bb0*/  IMAD.IADD R6, R8, 0x1, R0 ;  /* 0x0000000108067824 */ /* 0x010fe400078e0200 */
        /* <DEDUP_REMOVED lines=10> */
[----:B------:R-:W-:-:S02]  /*27c60*/  IMAD.IADD R3, R3, 0x1, R7 ;  /* 0x0000000103037824 */ /* 0x000fc400078e0207 */
[----:B------:R-:W-:Y:S02]  /*27c70*/  IMAD.MOV R7, RZ, RZ, -R5 ;  /* 0x000000ffff077224 */ /* 0x000fe400078e0a05 */
[----:B------:R-:W-:Y:S02]  /*27c80*/  IMAD R0, R0, UR4, RZ ;  /* 0x0000000400007c24 */ /* 0x000fe4000f8e02ff */
[----:B------:R-:W-:Y:S01]  /*27c90*/  IMAD R7, R9, R7, R6 ;  /* 0x0000000709077224 */ /* 0x000fe200078e0206 */
[----:B------:R-:W-:Y:S01]  /*27ca0*/  SHF.R.S32.HI R6, RZ, 0x1f, R233 ;  /* 0x0000001fff067819 */ /* 0x000fe200000114e9 */
[----:B------:R-:W-:-:S04]  /*27cb0*/  IMAD.WIDE.U32 R2, R5, UR4, R2 ;  /* 0x0000000405027c25 */ /* 0x000fc8000f8e0002 */
[----:B------:R-:W-:Y:S01]  /*27cc0*/  IMAD R5, R5, UR5, R0 ;  /* 0x0000000505057c24 */ /* 0x000fe2000f8e0200 */
[----:B------:R-:W-:Y:S01]  /*27cd0*/  SHF.R.S32.HI R0, RZ, 0x1f, R7 ;  /* 0x0000001fff007819 */ /* 0x000fe20000011407 */
[----:B------:R-:W-:-:S03]  /*27ce0*/  ULDC.64 UR4, c[0x0][0xad8] ;  /* 0x0002b60000047ab9 */ /* 0x000fc60000000a00 */
[----:B------:R-:W-:Y:S01]  /*27cf0*/  IADD3 R3, R3, R5, RZ ;  /* 0x0000000503037210 */ /* 0x000fe20007ffe0ff */
[----:B------:R-:W-:Y:S02]  /*27d00*/  IMAD R0, R0, UR4, RZ ;  /* 0x0000000400007c24 */ /* 0x000fe4000f8e02ff */
[----:B------:R-:W-:-:S04]  /*27d10*/  IMAD.WIDE.U32 R4, R7, UR4, R2 ;  /* 0x0000000407047c25 */ /* 0x000fc8000f8e0002 */
        /* <DEDUP_REMOVED lines=8> */
[----:B------:R1:W2:Y:S04]  /*27da0*/  SHFL.IDX PT, R0, R3, RZ, 0x181f ;  /* 0x00181fff03007589 */ /* 0x0002a800000e0000 */
[----:B------:R1:W3:Y:S02]  /*27db0*/  SHFL.IDX PT, R14, R2, RZ, 0x181f ;  /* 0x00181fff020e7589 */ /* 0x0002e400000e0000 */
.L_x_3041:
        /* <DEDUP_REMOVED lines=25> */
.L_x_2688:
[----:B------:R-:W-:Y:S05]  /*27f50*/  BSYNC B1 ;  /* 0x0000000000017941 */ /* 0x000fea0003800000 */
.L_x_2687:
[----:B------:R-:W-:-:S03]  /*27f60*/  UMOV UR4, 0xffffffff ;  /* 0xffffffff00047882 */ /* 0x000fc60000000000 */
[----:B------:R-:W-:Y:S05]  /*27f70*/  BRA.DIV UR4, `(.L_x_2689) ;  /* 0x000000e604b47947 */ /* 0x000fea000b800000 */
[----:B--2---:R2:W4:Y:S04]  /*27f80*/  SHFL.IDX PT, R0, R3, 0x1, 0x181f ;  /* 0x00381f0003007f89 */ /* 0x00452800000e0000 */
[----:B---3--:R2:W3:Y:S02]  /*27f90*/  SHFL.IDX PT, R14, R2, 0x1, 0x181f ;  /* 0x00381f00020e7f89 */ /* 0x0084e400000e0000 */
.L_x_3045:
        /* <DEDUP_REMOVED lines=25> */
.L_x_2691:
[----:B------:R-:W-:Y:S05]  /*28130*/  BSYNC B1 ;  /* 0x0000000000017941 */ /* 0x000fea0003800000 */
.L_x_2690:
[----:B------:R-:W-:-:S03]  /*28140*/  UMOV UR4, 0xffffffff ;  /* 0xffffffff00047882 */ /* 0x000fc60000000000 */
[----:B------:R-:W-:Y:S05]  /*28150*/  BRA.DIV UR4, `(.L_x_2692) ;  /* 0x000000e604847947 */ /* 0x000fea000b800000 */
[----:B----4-:R4:W0:Y:S04]  /*28160*/  SHFL.IDX PT, R0, R3, 0x2, 0x181f ;  /* 0x00581f0003007f89 */ /* 0x01082800000e0000 */
[----:B---3--:R4:W3:Y:S02]  /*28170*/  SHFL.IDX PT, R14, R2, 0x2, 0x181f ;  /* 0x00581f00020e7f89 */ /* 0x0088e400000e0000 */
.L_x_3049:
[----:B------:R-:W-:Y:S01]  /*28180*/  VIADD R4, R5, 0x40 ;  /* 0x0000004005047836 */ /* 0x000fe20000000000 */
[----:B------:R-:W-:Y:S04]  /*28190*/  BSSY B1, `(.L_x_2693) ;  /* 0x0000018000017945 */ /* 0x000fe80003800000 */
        /* <DEDUP_REMOVED lines=23> */
.L_x_2694:
[----:B------:R-:W-:Y:S05]  /*28310*/  BSYNC B1 ;  /* 0x0000000000017941 */ /* 0x000fea0003800000 */
.L_x_2693:
[----:B------:R-:W-:-:S03]  /*28320*/  UMOV UR4, 0xffffffff ;  /* 0xffffffff00047882 */ /* 0x000fc60000000000 */
[----:B------:R-:W-:Y:S05]  /*28330*/  BRA.DIV UR4, `(.L_x_2695) ;  /* 0x000000e604547947 */ /* 0x000fea000b800000 */
[----:B0-----:R0:W0:Y:S04]  /*28340*/  SHFL.IDX PT, R0, R3, 0x3, 0x181f ;  /* 0x00781f0003007f89 */ /* 0x00102800000e0000 */
[----:B---3--:R3:W0:Y:S02]  /*28350*/  SHFL.IDX PT, R14, R2, 0x3, 0x181f ;  /* 0x00781f00020e7f89 */ /* 0x00862400000e0000 */
.L_x_3053:
        /* <DEDUP_REMOVED lines=24> */
.L_x_2678:
[----:B------:R-:W-:Y:S05]  /*284e0*/  BSYNC B0 ;  /* 0x0000000000007941 */ /* 0x000fea0003800000 */
.L_x_2663:
[----:B------:R-:W-:Y:S02]  /*284f0*/  ULDC UR4, c[0x0][0xc3c] ;  /* 0x00030f0000047ab9 */ /* 0x000fe40000000800 */
[----:B------:R-:W-:-:S13]  /*28500*/  ISETP.GE.AND P0, PT, R39, UR4, PT ;  /* 0x0000000427007c0c */ /* 0x000fda000bf06270 */
[----:B------:R-:W-:Y:S05]  /*28510*/  @!P0 BRA `(.L_x_2696) ;  /* 0xfffffd9400648947 */ /* 0x000fea000383ffff */
[----:B------:R-:W-:Y:S05]  /*28520*/  BRA `(.L_x_2476) ;  /* 0x0000008800707947 */ /* 0x000fea0003800000 */
.L_x_2474:
        /* <DEDUP_REMOVED lines=20> */
.L_x_2697:
        /* <DEDUP_REMOVED lines=44> */
.L_x_2701:
        /* <DEDUP_REMOVED lines=39> */
.L_x_2699:
        /* <DEDUP_REMOVED lines=10> */
[----:B------:R-:W-:-:S06]  /*28c40*/  IADD3 R8, R10, -0x1, RZ ;  /* 0xffffffff0a087810 */ /* 0x000fcc0007ffe0ff */
[----:B------:R3:W4:Y:S02]  /*28c50*/  SHFL.IDX PT, R8, R3, R8, 0x1f ;  /* 0x00001f0803087589 */ /* 0x00072400000e0000 */
.L_x_2702:
[----:B----4-:R-:W-:Y:S01]  /*28c60*/  IMAD R2, R8, UR5, R9 ;  /* 0x0000000508027c24 */ /* 0x010fe2000f8e0209 */
[----:B-1----:R-:W-:Y:S01]  /*28c70*/  ISETP.NE.AND P0, PT, R7, 0x1, PT ;  /* 0x000000010700780c */ /* 0x002fe20003f05270 */
[----:B------:R-:W-:-:S03]  /*28c80*/  VIADD R12, R10, UR4 ;  /* 0x000000040a0c7c36 */ /* 0x000fc60008000000 */
[----:B------:R1:W-:Y:S01]  /*28c90*/  STL [R1], R2 ;  /* 0x0000000201007387 */ /* 0x0003e20000100800 */
        /* <DEDUP_REMOVED lines=44> */
[-C--:B------:R-:W-:Y:S01]  /*28f60*/  @!P1 IADD3 R3, R3, -R8.reuse, RZ ;  /* 0x8000000803039210 */ /* 0x080fe20007ffe0ff */
        /* <DEDUP_REMOVED lines=14> */
.L_x_2703:
        /* <DEDUP_REMOVED lines=25> */
[----:B------:R-:W-:-:S06]  /*291e0*/  @P0 IADD3 R2, R2, 0x1, RZ ;  /* 0x0000000102020810 */ /* 0x000fcc0007ffe0ff */
        /* <DEDUP_REMOVED lines=35> */
.L_x_2704:
[----:B01----:R-:W-:-:S05]  /*29420*/  LOP3.LUT R3, RZ, R2, RZ, 0x33, !PT ;  /* 0x00000002ff037212 */ /* 0x003fca00078e33ff */
[----:B------:R-:W-:-:S05]  /*29430*/  IMAD.IADD R2, R4, 0x1, R3 ;  /* 0x0000000104027824 */ /* 0x000fca00078e0203 */
[----:B------:R1:W-:Y:S01]  /*29440*/  STL [R1+0x4], R2 ;  /* 0x0000040201007387 */ /* 0x0003e20000100800 */
[----:B------:R-:W-:Y:S05]  /*29450*/  BRA `(.L_x_2705) ;  /* 0x0000000000107947 */ /* 0x000fea0003800000 */
.L_x_2700:
[----:B------:R-:W-:Y:S01]  /*29460*/  MOV R2, UR6 ;  /* 0x0000000600027c02 */ /* 0x000fe20008000f00 */
[----:B------:R0:W-:Y:S04]  /*29470*/  STL [R1+0x4], RZ ;  /* 0x000004ff01007387 */ /* 0x0001e80000100800 */
[----:B------:R0:W-:Y:S04]  /*29480*/  STL [R1+0x8], RZ ;  /* 0x000008ff01007387 */ /* 0x0001e80000100800 */
[----:B------:R0:W-:Y:S02]  /*29490*/  STL [R1], R2 ;  /* 0x0000000201007387 */ /* 0x0001e40000100800 */
.L_x_2705:
[----:B------:R-:W2:Y:S04]  /*294a0*/  LDL R4, [R1] ;  /* 0x0000000001047983 */ /* 0x000ea80000100800 */
        /* <DEDUP_REMOVED lines=9> */
.L_x_2698:
        /* <DEDUP_REMOVED lines=20> */
[----:B------:R-:W-:-:S03]  /*29680*/  R2P PR, R9, 0x6 ;  /* 0x0000000609007804 */ /* 0x000fc60000000000 */
[----:B------:R-:W-:Y:S01]  /*29690*/  IMAD.SHL.U32 R3, R8, 0x40, RZ ;  /* 0x0000004008037824 */ /* 0x000fe200078e00ff */
[----:B---3--:R-:W-:-:S04]  /*296a0*/  LOP3.LUT R0, R2, 0x400, RZ, 0xc0, !PT ;  /* 0x0000040002007812 */ /* 0x008fc800078ec0ff */
[----:B------:R-:W-:Y:S02]  /*296b0*/  LOP3.LUT R4, R0, 0x1800, R3, 0xf8, !PT ;  /* 0x0000180000047812 */ /* 0x000fe400078ef803 */
[----:B------:R-:W-:Y:S02]  /*296c0*/  SHF.R.U32.HI R3, RZ, 0x1, R9 ;  /* 0x00000001ff037819 */ /* 0x000fe40000011609 */
[----:B------:R-:W-:-:S04]  /*296d0*/  LOP3.LUT R0, R2, 0x380, RZ, 0xc0, !PT ;  /* 0x0000038002007812 */ /* 0x000fc800078ec0ff */
[C---:B------:R-:W-:Y:S02]  /*296e0*/  LOP3.LUT R3, R0.reuse, 0x30, R3, 0xf8, !PT ;  /* 0x0000003000037812 */ /* 0x040fe400078ef803 */
[----:B------:R-:W-:Y:S01]  /*296f0*/  LOP3.LUT R5, R0, 0x10, R9, 0xf8, !PT ;  /* 0x0000001000057812 */ /* 0x000fe200078ef809 */
[----:B------:R-:W-:-:S05]  /*29700*/  IMAD.SHL.U32 R0, R9, 0x10, RZ ;  /* 0x0000001009007824 */ /* 0x000fca00078e00ff */
[--C-:B------:R-:W-:Y:S02]  /*29710*/  LOP3.LUT R3, R3, 0x70, R0.reuse, 0x78, !PT ;  /* 0x0000007003037812 */ /* 0x100fe400078e7800 */
[----:B------:R-:W-:Y:S02]  /*29720*/  LOP3.LUT R5, R5, 0x70, R0, 0x78, !PT ;  /* 0x0000007005057812 */ /* 0x000fe400078e7800 */
[----:B------:R-:W-:Y:S01]  /*29730*/  LOP3.LUT R7, R3, 0xc00, R2, 0xf8, !PT ;  /* 0x00000c0003077812 */ /* 0x000fe200078ef802 */
[----:B------:R-:W-:Y:S01]  /*29740*/  IMAD.SHL.U32 R3, R9, 0x2, RZ ;  /* 0x0000000209037824 */ /* 0x000fe200078e00ff */
[----:B------:R-:W-:Y:S02]  /*29750*/  LOP3.LUT R2, R0, 0x3f0, RZ, 0xc0, !PT ;  /* 0x000003f000027812 */ /* 0x000fe400078ec0ff */
        /* <DEDUP_REMOVED lines=9> */
[----:B------:R-:W-:Y:S01]  /*297f0*/  LOP3.LUT R4, R0, 0x70, RZ, 0xc0, !PT ;  /* 0x0000007000047812 */ /* 0x000fe200078ec0ff */
[----:B------:R-:W-:Y:S01]  /*29800*/  STL [R1+0x18], R6 ;  /* 0x0000180601007387 */ /* 0x000fe20000100800 */
[----:B------:R-:W-:Y:S01]  /*29810*/  LOP3.LUT R8, R8, 0x70, R0, 0xf8, !PT ;  /* 0x0000007008087812 */ /* 0x000fe200078ef800 */
[----:B------:R-:W-:Y:S01]  /*29820*/  IMAD.IADD R3, R18, 0x1, R3 ;  /* 0x0000000112037824 */ /* 0x000fe200078e0203 */
[----:B------:R-:W-:Y:S01]  /*29830*/  SEL R2, R2, 0xffffffc0, !P2 ;  /* 0xffffffc002027807 */ /* 0x000fe20005000000 */
[----:B------:R-:W-:Y:S02]  /*29840*/  IMAD.MOV.U32 R0, RZ, RZ, 0x1 ;  /* 0x00000001ff007424 */ /* 0x000fe400078e00ff */
[----:B------:R-:W-:Y:S02]  /*29850*/  IMAD.MOV.U32 R8, RZ, RZ, 0x1 ;  /* 0x00000001ff087424 */ /* 0x000fe400078e00ff */
[----:B------:R-:W-:Y:S04]  /*29860*/  STL [R1+0x44], R2 ;  /* 0x0000440201007387 */ /* 0x000fe80000100800 */
[----:B------:R-:W-:Y:S04]  /*29870*/  STL [R1+0x48], R5 ;  /* 0x0000480501007387 */ /* 0x000fe80000100800 */
[----:B------:R0:W-:Y:S04]  /*29880*/  STL [R1+0x54], R3 ;  /* 0x0000540301007387 */ /* 0x0001e80000100800 */
[----:B------:R-:W-:Y:S04]  /*29890*/  STL [R1+0x70], RZ ;  /* 0x000070ff01007387 */ /* 0x000fe80000100800 */
[----:B------:R1:W-:Y:S01]  /*298a0*/  STL [R1+0x2c], R0 ;  /* 0x00002c0001007387 */ /* 0x0003e20000100800 */
[----:B0-----:R-:W-:-:S03]  /*298b0*/  LOP3.LUT R3, R4, 0x80, RZ, 0xfc, !PT ;  /* 0x0000008004037812 */ /* 0x001fc600078efcff */
[----:B------:R-:W-:Y:S04]  /*298c0*/  STL [R1+0x20], RZ ;  /* 0x000020ff01007387 */ /* 0x000fe80000100800 */
[----:B------:R-:W-:Y:S01]  /*298d0*/  STL [R1+0x1c], RZ ;  /* 0x00001cff01007387 */ /* 0x000fe20000100800 */
[C---:B-1----:R-:W-:Y:S01]  /*298e0*/  IMAD.IADD R0, R2.reuse, 0x1, R5 ;  /* 0x0000000102007824 */ /* 0x042fe200078e0205 */
[----:B------:R-:W-:Y:S02]  /*298f0*/  IADD3 R2, R2, R7, RZ ;  /* 0x0000000702027210 */ /* 0x000fe40007ffe0ff */
[----:B------:R-:W-:Y:S04]  /*29900*/  STL [R1+0x28], R8 ;  /* 0x0000280801007387 */ /* 0x000fe80000100800 */
[----:B------:R0:W-:Y:S04]  /*29910*/  STL [R1+0x4c], R0 ;  /* 0x00004c0001007387 */ /* 0x0001e80000100800 */
[----:B------:R1:W-:Y:S01]  /*29920*/  STL [R1+0x50], R2 ;  /* 0x0000500201007387 */ /* 0x0003e20000100800 */
[----:B0-----:R-:W-:-:S05]  /*29930*/  LOP3.LUT R0, R6, 0x2000, RZ, 0xfc, !PT ;  /* 0x0000200006007812 */ /* 0x001fca00078efcff */
[----:B------:R1:W-:Y:S02]  /*29940*/  STL [R1+0x30], R0 ;  /* 0x0000300001007387 */ /* 0x0003e40000100800 */
.L_x_2820:
[----:B-1----:R-:W2:Y:S01]  /*29950*/  LDL R0, [R1+0xc] ;  /* 0x00000c0001007983 */ /* 0x002ea20000100800 */
        /* <DEDUP_REMOVED lines=10> */
[----:B------:R-:W-:Y:S01]  /*29a00*/  ISETP.NE.AND.EX P0, PT, RZ, UR5, PT, P0 ;  /* 0x00000005ff007c0c */ /* 0x000fe2000bf05300 */
[----:B------:R-:W-:Y:S01]  /*29a10*/  IMAD.MOV.U32 R0, RZ, RZ, RZ ;  /* 0x000000ffff007224 */ /* 0x000fe200078e00ff */
[----:B0-2---:R-:W-:Y:S01]  /*29a20*/  SHF.R.S32.HI R4, RZ, 0x1f, R19 ;  /* 0x0000001fff047819 */ /* 0x005fe20000011413 */
[----:B------:R-:W-:-:S10]  /*29a30*/  IMAD.SHL.U32 R15, R19, 0x4, RZ ;  /* 0x00000004130f7824 */ /* 0x000fd400078e00ff */
[C---:B------:R-:W-:Y:S01]  /*29a40*/  @P0 LEA R2, P1, R19.reuse, UR4, 0x2 ;  /* 0x0000000413020c11 */ /* 0x040fe2000f8210ff */
[----:B------:R-:W-:Y:S03]  /*29a50*/  STL [R1+0x24], R19 ;  /* 0x0000241301007387 */ /* 0x000fe60000100800 */
[C-C-:B------:R-:W-:Y:S01]  /*29a60*/  @P0 LEA.HI.X R3, R19.reuse, UR5, R4.reuse, 0x2, P1 ;  /* 0x0000000513030c11 */ /* 0x140fe200088f1404 */
[----:B------:R-:W-:Y:S01]  /*29a70*/  ULDC.64 UR4, c[0x0][0xa00] ;  /* 0x0002800000047ab9 */ /* 0x000fe20000000a00 */
[----:B------:R-:W-:Y:S01]  /*29a80*/  SHF.L.U64.HI R14, R19, 0x2, R4 ;  /* 0x00000002130e7819 */ /* 0x000fe20000010204 */
[----:B------:R0:W-:Y:S01]  /*29a90*/  STL [R1+0x64], R4 ;  /* 0x0000640401007387 */ /* 0x0001e20000100800 */
        /* <DEDUP_REMOVED lines=19> */
[----:B------:R-:W-:Y:S01]  /*29bd0*/  IMAD.U32 R12, RZ, RZ, UR4 ;  /* 0x00000004ff0c7e24 */ /* 0x000fe2000f8e00ff */
[----:B------:R-:W-:Y:S01]  /*29be0*/  IADD3.X R7, R14, UR7, RZ, P5, !PT ;  /* 0x000000070e077c10 */ /* 0x000fe2000affe4ff */
[----:B------:R-:W-:-:S06]  /*29bf0*/  ULDC.64 UR4, c[0x0][0x418] ;  /* 0x0001060000047ab9 */ /* 0x000fcc0000000a00 */
[----:B------:R0:W5:Y:S04]  /*29c00*/  @P0 LDG.E R11, desc[UR40][R6.64] ;  /* 0x00000028060b0981 */ /* 0x000168000c1e1900 */
[----:B------:R0:W5:Y:S04]  /*29c10*/  @P1 LDG.E R10, desc[UR40][R4.64] ;  /* 0x00000028040a1981 */ /* 0x000168000c1e1900 */
[----:B--2---:R1:W-:Y:S02]  /*29c20*/  STL [R1+0x5c], R8 ;  /* 0x00005c0801007387 */ /* 0x0043e40000100800 */
[----:B-1----:R-:W-:-:S04]  /*29c30*/  @P3 IADD3 R8, P4, R15, UR10, RZ ;  /* 0x0000000a0f083c10 */ /* 0x002fc8000ff9e0ff */
[----:B------:R-:W-:-:S05]  /*29c40*/  @P3 IADD3.X R9, R14, UR11, RZ, P4, !PT ;  /* 0x0000000b0e093c10 */ /* 0x000fca000a7fe4ff */
[----:B------:R-:W2:Y:S01]  /*29c50*/  @P3 LDG.E R12, desc[UR40][R8.64] ;  /* 0x00000028080c3981 */ /* 0x000ea2000c1e1900 */
[----:B------:R-:W-:-:S03]  /*29c60*/  UISETP.NE.U32.AND UP0, UPT, UR4, URZ, UPT ;  /* 0x0000003f0400728c */ /* 0x000fc6000bf05070 */
[----:B------:R-:W-:Y:S01]  /*29c70*/  ULDC UR4, c[0x0][0x424] ;  /* 0x0001090000047ab9 */ /* 0x000fe20000000800 */
[----:B------:R-:W-:-:S03]  /*29c80*/  UISETP.NE.AND.EX UP0, UPT, UR5, URZ, UPT, UP0 ;  /* 0x0000003f0500728c */ /* 0x000fc6000bf05300 */
[----:B------:R-:W-:Y:S01]  /*29c90*/  ULDC UR5, c[0x0][0x2f0] ;  /* 0x0000bc0000057ab9 */ /* 0x000fe20000000800 */
[----:B------:R-:W-:Y:S01]  /*29ca0*/  USEL UR4, UR4, 0x1, UP0 ;  /* 0x0000000104047887 */ /* 0x000fe20008000000 */
[----:B--2---:R0:W-:Y:S04]  /*29cb0*/  STL [R1+0x60], R12 ;  /* 0x0000600c01007387 */ /* 0x0041e80000100800 */
[----:B------:R0:W5:Y:S01]  /*29cc0*/  LDL R13, [R1+0x60] ;  /* 0x00006000010d7983 */ /* 0x0001620000100800 */
[----:B------:R-:W-:-:S03]  /*29cd0*/  UIMAD UR4, UR4, UR5, URZ ;  /* 0x00000005040472a4 */ /* 0x000fc6000f8e023f */
[----:B------:R-:W-:Y:S02]  /*29ce0*/  ULDC UR5, c[0x0][0x348] ;  /* 0x0000d20000057ab9 */ /* 0x000fe40000000800 */
[----:B------:R-:W-:Y:S02]  /*29cf0*/  IMAD.U32 R9, RZ, RZ, UR5 ;  /* 0x00000005ff097e24 */ /* 0x000fe4000f8e00ff */
[----:B------:R-:W-:Y:S01]  /*29d00*/  IMAD.U32 R8, RZ, RZ, UR4 ;  /* 0x00000004ff087e24 */ /* 0x000fe2000f8e00ff */
[----:B0-----:R-:W-:Y:S06]  /*29d10*/  @P3 BRA `(.L_x_2707) ;  /* 0x0000000000143947 */ /* 0x001fec0003800000 */
[----:B------:R-:W-:Y:S05]  /*29d20*/  @!P2 BRA `(.L_x_2707) ;  /* 0x000000000010a947 */ /* 0x000fea0003800000 */
[----:B------:R-:W2:Y:S04]  /*29d30*/  LDG.E R12, desc[UR40][R2.64] ;  /* 0x00000028020c7981 */ /* 0x000ea8000c1e1900 */
[----:B------:R-:W2:Y:S02]  /*29d40*/  LDG.E R2, desc[UR40][R2.64+0x4] ;  /* 0x0000042802027981 */ /* 0x000ea4000c1e1900 */
[----:B--2--5:R-:W-:-:S05]  /*29d50*/  IMAD.IADD R13, R2, 0x1, -R12 ;  /* 0x00000001020d7824 */ /* 0x024fca00078e0a0c */
[----:B------:R0:W-:Y:S02]  /*29d60*/  STL [R1+0x60], R13 ;  /* 0x0000600d01007387 */ /* 0x0001e40000100800 */
.L_x_2707:
[----:B------:R-:W2:Y:S01]  /*29d70*/  LDL.LU R3, [R1+0x8] ;  /* 0x0000080001037983 */ /* 0x000ea20000300800 */
[----:B------:R-:W-:Y:S01]  /*29d80*/  IMAD.MOV.U32 R12, RZ, RZ, R19 ;  /* 0x000000ffff0c7224 */ /* 0x000fe200078e0013 */
        /* <DEDUP_REMOVED lines=8> */
[----:B------:R-:W-:Y:S01]  /*29e10*/  LEA.HI R17, R2, R17, RZ, 0x10 ;  /* 0x0000001102117211 */ /* 0x000fe200078f80ff */
[----:B-----5:R-:W-:-:S05]  /*29e20*/  IMAD.IADD R2, R11, 0x1, R0 ;  /* 0x000000010b027824 */ /* 0x020fca00078e0200 */
[----:B------:R1:W-:Y:S01]  /*29e30*/  STL [R1+0x40], R2 ;  /* 0x0000400201007387 */ /* 0x0003e20000100800 */
[----:B------:R-:W-:Y:S05]  /*29e40*/  @!P2 BRA `(.L_x_2708) ;  /* 0x000000000010a947 */ /* 0x000fea0003800000 */
[----:B-1----:R-:W-:-:S04]  /*29e50*/  IADD3 R2, P0, R15, UR4, RZ ;  /* 0x000000040f027c10 */ /* 0x002fc8000ff1e0ff */
[----:B------:R-:W-:-:S05]  /*29e60*/  IADD3.X R3, R14, UR5, RZ, P0, !PT ;  /* 0x000000050e037c10 */ /* 0x000fca00087fe4ff */
[----:B------:R1:W5:Y:S01]  /*29e70*/  LDG.E R8, desc[UR40][R2.64] ;  /* 0x0000002802087981 */ /* 0x000362000c1e1900 */
[----:B------:R-:W-:Y:S05]  /*29e80*/  BRA `(.L_x_2709) ;  /* 0x0000000000107947 */ /* 0x000fea0003800000 */
.L_x_2708:
[----:B------:R-:W-:Y:S05]  /*29e90*/  @!P0 BRA `(.L_x_2709) ;  /* 0x00000000000c8947 */ /* 0x000fea0003800000 */
[----:B------:R-:W2:Y:S04]  /*29ea0*/  LDG.E R8, desc[UR40][R6.64] ;  /* 0x0000002806087981 */ /* 0x000ea8000c1e1900 */
[----:B------:R-:W2:Y:S02]  /*29eb0*/  LDG.E R6, desc[UR40][R6.64+0x4] ;  /* 0x0000042806067981 */ /* 0x000ea4000c1e1900 */
[----:B--2---:R-:W-:-:S07]  /*29ec0*/  IMAD.IADD R8, R6, 0x1, -R8 ;  /* 0x0000000106087824 */ /* 0x004fce00078e0a08 */
.L_x_2709:
[----:B-1----:R-:W2:Y:S01]  /*29ed0*/  @P1 LDG.E R2, desc[UR40][R4.64] ;  /* 0x0000002804021981 */ /* 0x002ea2000c1e1900 */
[----:B------:R-:W1:Y:S03]  /*29ee0*/  LDC R3, c[0x0][0x448] ;  /* 0x00011200ff037b82 */ /* 0x000e660000000800 */
[----:B------:R-:W3:Y:S04]  /*29ef0*/  LDL R6, [R1+0x4] ;  /* 0x0000040001067983 */ /* 0x000ee80000100800 */
[----:B------:R4:W2:Y:S01]  /*29f00*/  @P1 LDG.E R4, desc[UR40][R4.64+0x4] ;  /* 0x0000042804041981 */ /* 0x0008a2000c1e1900 */
[----:B-1----:R-:W-:-:S13]  /*29f10*/  ISETP.NE.AND P0, PT, R3, 0x1, PT ;  /* 0x000000010300780c */ /* 0x002fda0003f05270 */
[----:B------:R-:W1:Y:S08]  /*29f20*/  @P0 LDC R3, c[0x0][0x44c] ;  /* 0x00011300ff030b82 */ /* 0x000e700000000800 */
[----:B----4-:R-:W4:Y:S01]  /*29f30*/  @P0 LDC R5, c[0x0][0x450] ;  /* 0x00011400ff050b82 */ /* 0x010f220000000800 */
[----:B-----5:R-:W-:Y:S01]  /*29f40*/  IADD3 R7, -R0, R8, RZ ;  /* 0x0000000800077210 */ /* 0x020fe20007ffe1ff */
[----:B------:R-:W-:Y:S01]  /*29f50*/  BSSY B0, `(.L_x_2710) ;  /* 0x0000033000007945 */ /* 0x000fe20003800000 */
[----:B------:R-:W-:-:S02]  /*29f60*/  LOP3.LUT R21, R17, 0xff, RZ, 0xc0, !PT ;  /* 0x000000ff11157812 */ /* 0x000fc400078ec0ff */
[----:B------:R-:W-:Y:S01]  /*29f70*/  SHF.R.U32.HI R17, RZ, 0x10, R17 ;  /* 0x00000010ff117819 */ /* 0x000fe20000011611 */
[----:B--2---:R-:W-:Y:S02]  /*29f80*/  @P1 IMAD.IADD R9, R4, 0x1, -R2 ;  /* 0x0000000104091824 */ /* 0x004fe400078e0a02 */
[----:B---3--:R-:W-:-:S04]  /*29f90*/  IMAD.SHL.U32 R2, R6, 0x80, RZ ;  /* 0x0000008006027824 */ /* 0x008fc800078e00ff */
[----:B------:R-:W-:-:S04]  /*29fa0*/  VIADD R2, R2, 0x7f ;  /* 0x0000007f02027836 */ /* 0x000fc80000000000 */
[----:B-1----:R-:W-:-:S05]  /*29fb0*/  @P0 IMAD.HI.U32 R0, R2, R3, RZ ;  /* 0x0000000302000227 */ /* 0x002fca00078e00ff */
[----:B----4-:R-:W-:Y:S01]  /*29fc0*/  @P0 SHF.R.U32.HI R2, RZ, R5, R0 ;  /* 0x00000005ff020219 */ /* 0x010fe20000011600 */
[----:B------:R-:W-:-:S05]  /*29fd0*/  IMAD.IADD R0, R7, 0x1, R9 ;  /* 0x0000000107007824 */ /* 0x000fca00078e0209 */
[C---:B------:R-:W-:Y:S01]  /*29fe0*/  IADD3 R20, R0.reuse, 0x80, -R13 ;  /* 0x0000008000147810 */ /* 0x040fe20007ffe80d */
[----:B------:R-:W-:-:S04]  /*29ff0*/  VIADD R3, R0, 0x7f ;  /* 0x0000007f00037836 */ /* 0x000fc80000000000 */
[----:B------:R-:W-:Y:S01]  /*2a000*/  IMAD.IADD R0, R20, 0x1, R2 ;  /* 0x0000000114007824 */ /* 0x000fe200078e0202 */
[----:B------:R-:W-:-:S04]  /*2a010*/  SHF.R.S32.HI R2, RZ, 0x1f, R3 ;  /* 0x0000001fff027819 */ /* 0x000fc80000011403 */
[----:B------:R-:W-:Y:S02]  /*2a020*/  SHF.R.S32.HI R6, RZ, 0x1f, R0 ;  /* 0x0000001fff067819 */ /* 0x000fe40000011400 */
[----:B------:R-:W-:Y:S02]  /*2a030*/  LEA.HI R2, R2, R3, RZ, 0x7 ;  /* 0x0000000302027211 */ /* 0x000fe400078f38ff */
[----:B------:R-:W-:Y:S02]  /*2a040*/  LEA.HI R6, R6, R0, RZ, 0x7 ;  /* 0x0000000006067211 */ /* 0x000fe400078f38ff */
[----:B------:R-:W-:Y:S02]  /*2a050*/  SHF.R.S32.HI R19, RZ, 0x7, R2 ;  /* 0x00000007ff137819 */ /* 0x000fe40000011402 */
[----:B------:R-:W-:-:S04]  /*2a060*/  SHF.R.S32.HI R6, RZ, 0x7, R6 ;  /* 0x00000007ff067819 */ /* 0x000fc80000011406 */
[----:B------:R-:W-:-:S04]  /*2a070*/  VIMNMX R6, R19, R6, PT ;  /* 0x0000000613067248 */ /* 0x000fc80003fe0100 */
[----:B------:R-:W-:Y:S01]  /*2a080*/  ISETP.GE.AND P0, PT, R6, 0x1, PT ;  /* 0x000000010600780c */ /* 0x000fe20003f06270 */
[----:B------:R-:W-:-:S12]  /*2a090*/  IMAD.MOV.U32 R0, RZ, RZ, RZ ;  /* 0x000000ffff007224 */ /* 0x000fd800078e00ff */
[----:B------:R-:W-:Y:S05]  /*2a0a0*/  @!P0 BRA `(.L_x_2711) ;  /* 0x0000000000748947 */ /* 0x000fea0003800000 */
[----:B------:R-:W-:Y:S01]  /*2a0b0*/  ISETP.NE.AND P0, PT, R17, RZ, PT ;  /* 0x000000ff1100720c */ /* 0x000fe20003f05270 */
[----:B------:R-:W-:-:S03]  /*2a0c0*/  ULDC UR4, c[0x0][0x9f0] ;  /* 0x00027c0000047ab9 */ /* 0x000fc60000000800 */
[----:B------:R-:W-:-:S04]  /*2a0d0*/  SEL R2, R17, UR4, P0 ;  /* 0x0000000411027c07 */ /* 0x000fc80008000000 */
[----:B------:R-:W-:Y:S02]  /*2a0e0*/  IABS R3, R2 ;  /* 0x0000000200037213 */ /* 0x000fe40000000000 */
[----:B------:R-:W-:Y:S02]  /*2a0f0*/  IADD3 R0, R2, -0x1, R6 ;  /* 0xffffffff02007810 */ /* 0x000fe40007ffe006 */
[----:B------:R-:W1:Y:S08]  /*2a100*/  I2F.RP R4, R3 ;  /* 0x0000000300047306 */ /* 0x000e700000209400 */
[----:B-1----:R-:W1:Y:S02]  /*2a110*/  MUFU.RCP R4, R4 ;  /* 0x0000000400047308 */ /* 0x002e640000001000 */
[----:B-1----:R-:W-:-:S06]  /*2a120*/  VIADD R4, R4, 0xffffffe ;  /* 0x0ffffffe04047836 */ /* 0x002fcc0000000000 */
[----:B------:R1:W2:Y:S02]  /*2a130*/  F2I.FTZ.U32.TRUNC.NTZ R5, R4 ;  /* 0x0000000400057305 */ /* 0x0002a4000021f000 */
[----:B-1----:R-:W-:-:S04]  /*2a140*/  LOP3.LUT R4, R0, R2, RZ, 0x3c, !PT ;  /* 0x0000000200047212 */ /* 0x002fc800078e3cff */
[----:B------:R-:W-:Y:S01]  /*2a150*/  ISETP.GE.AND P3, PT, R4, RZ, PT ;  /* 0x000000ff0400720c */ /* 0x000fe20003f66270 */
[----:B--2---:R-:W-:-:S04]  /*2a160*/  IMAD.MOV R4, RZ, RZ, -R5 ;  /* 0x000000ffff047224 */ /* 0x004fc800078e0a05 */
        /* <DEDUP_REMOVED lines=17> */
.L_x_2711:
[----:B------:R-:W-:Y:S05]  /*2a280*/  BSYNC B0 ;  /* 0x0000000000007941 */ /* 0x000fea0003800000 */
.L_x_2710:
        /* <DEDUP_REMOVED lines=24> */
.L_x_3056:
[----:B--2---:R-:W-:Y:S02]  /*2a410*/  ISETP.NE.AND P0, PT, R14, RZ, PT ;  /* 0x000000ff0e00720c */ /* 0x004fe40003f05270 */
[----:B------:R-:W-:-:S11]  /*2a420*/  PLOP3.LUT P6, PT, PT, PT, PT, 0x8, 0x0 ;  /* 0x000000000000781c */ /* 0x000fd60003fce170 */
[----:B------:R-:W-:Y:S05]  /*2a430*/  @P0 BRA `(.L_x_2715) ;  /* 0x00000000000c0947 */ /* 0x000fea0003800000 */
[----:B------:R-:W-:-:S03]  /*2a440*/  UMOV UR4, 0xffffffff ;  /* 0xffffffff00047882 */ /* 0x000fc60000000000 */
[----:B------:R-:W-:Y:S05]  /*2a450*/  BRA.DIV UR4, `(.L_x_2716) ;  /* 0x000000c604887947 */ /* 0x000fea000b800000 */
[----:B------:R-:W-:-:S13]  /*2a460*/  ELECT P6, URZ, PT ;  /* 0x00000000003f782f */ /* 0x000fda00038c0000 */
.L_x_2715:
        /* <DEDUP_REMOVED lines=9> */
.L_x_3059:
[----:B------:R-:W-:Y:S05]  /*2a500*/  BSYNC B1 ;  /* 0x0000000000017941 */ /* 0x000fea0003800000 */
.L_x_2717:
        /* <DEDUP_REMOVED lines=12> */
.L_x_3060:
[----:B------:R-:W-:Y:S05]  /*2a5d0*/  BSYNC B2 ;  /* 0x0000000000027941 */ /* 0x000fea0003800000 */
.L_x_2721:
        /* <DEDUP_REMOVED lines=9> */
.L_x_2724:
[----:B------:R-:W-:Y:S05]  /*2a670*/  BSYNC B2 ;  /* 0x0000000000027941 */ /* 0x000fea0003800000 */
.L_x_2723:
        /* <DEDUP_REMOVED lines=13> */
.L_x_2725:
        /* <DEDUP_REMOVED lines=16> */
.L_x_2726:
        /* <DEDUP_REMOVED lines=13> */
.L_x_3061:
[----:B------:R-:W-:Y:S05]  /*2a920*/  BSYNC B2 ;  /* 0x0000000000027941 */ /* 0x000fea0003800000 */
.L_x_2727:
[----:B------:R-:W-:Y:S01]  /*2a930*/  BSSY B2, `(.L_x_2729) ;  /* 0x000000b000027945 */ /* 0x000fe20003800000 */
[----:B------:R-:W-:Y:S02]  /*2a940*/  IMAD.MOV.U32 R12, RZ, RZ, 0x0 ;  /* 0x00000000ff0c7424 */ /* 0x000fe400078e00ff */
[----:B0-----:R-:W-:Y:S01]  /*2a950*/  IMAD.MOV.U32 R13, RZ, RZ, 0x12f00000 ;  /* 0x12f00000ff0d7424 */ /* 0x001fe200078e00ff */
[----:B------:R-:W-:Y:S06]  /*2a960*/  @P1 BRA `(.L_x_2730) ;  /* 0x00000000001c1947 */ /* 0x000fec0003800000 */
[----:B------:R-:W0:Y:S02]  /*2a970*/  S2R R2, SR_TID.X ;  /* 0x0000000000027919 */ /* 0x000e240000002100 */
[----:B0-----:R-:W-:Y:S01]  /*2a980*/  LOP3.LUT R4, R2, 0x1f, RZ, 0xc0, !PT ;  /* 0x0000001f02047812 */ /* 0x001fe200078ec0ff */
[----:B------:R-:W-:-:S03]  /*2a990*/  IMAD.MOV.U32 R2, RZ, RZ, 0x8000 ;  /* 0x00008000ff027424 */ /* 0x000fc600078e00ff */
[----:B------:R-:W-:Y:S01]  /*2a9a0*/  ISETP.NE.AND P0, PT, R4, RZ, PT ;  /* 0x000000ff0400720c */ /* 0x000fe20003f05270 */
[----:B------:R0:W-:-:S12]  /*2a9b0*/  SYNCS.ARRIVE.TRANS64 RZ, [R5+URZ+0x388b0], R2 ;  /* 0x0388b00205ff79a7 */ /* 0x0001d8000800003f */
[----:B0-----:R-:W-:Y:S05]  /*2a9c0*/  @!P0 BRA `(.L_x_2730) ;  /* 0x0000000000048947 */ /* 0x001fea0003800000 */
[----:B------:R-:W-:Y:S01]  /*2a9d0*/  BPT.TRAP 0x1 ;  /* 0x000000040000795c */ /* 0x000fe20000300000 */
.L_x_2730:
[----:B------:R-:W-:Y:S05]  /*2a9e0*/  BSYNC B2 ;  /* 0x0000000000027941 */ /* 0x000fea0003800000 */
.L_x_2729:
        /* <DEDUP_REMOVED lines=8> */
.L_x_2731:
        /* <DEDUP_REMOVED lines=15> */
.L_x_2732:
        /* <DEDUP_REMOVED lines=10> */
.L_x_2720:
[----:B------:R-:W-:Y:S05]  /*2ac00*/  BSYNC B1 ;  /* 0x0000000000017941 */ /* 0x000fea0003800000 */
.L_x_2719:
[----:B------:R-:W3:Y:S04]  /*2ac10*/  LDL.LU R7, [R1+0x20] ;  /* 0x0000200001077983 */ /* 0x000ee80000300800 */
[----:B-12---:R-:W2:Y:S01]  /*2ac20*/  LDL.LU R5, [R1+0x2c] ;  /* 0x00002c0001057983 */ /* 0x006ea20000300800 */
[----:B------:R-:W-:Y:S01]  /*2ac30*/  PLOP3.LUT P0, PT, PT, PT, PT, 0x8, 0x0 ;  /* 0x000000000000781c */ /* 0x000fe20003f0e170 */
[----:B---3--:R-:W-:Y:S02]  /*2ac40*/  VIADD R2, R7, 0x1 ;  /* 0x0000000107027836 */ /* 0x008fe40000000000 */
        /* <DEDUP_REMOVED lines=9> */
.L_x_2747:
        /* <DEDUP_REMOVED lines=13> */
.L_x_3062:
[----:B------:R-:W-:Y:S05]  /*2adb0*/  BSYNC B2 ;  /* 0x0000000000027941 */ /* 0x000fea0003800000 */
.L_x_2735:
        /* <DEDUP_REMOVED lines=9> */
.L_x_2738:
[----:B------:R-:W-:Y:S05]  /*2ae50*/  BSYNC B2 ;  /* 0x0000000000027941 */ /* 0x000fea0003800000 */
.L_x_2737:
[----:B------:R-:W2:Y:S01]  /*2ae60*/  LDL R2, [R1+0x20] ;  /* 0x0000200001027983 */ /* 0x000ea20000100800 */
[----:B------:R-:W-:Y:S01]  /*2ae70*/  IMAD.MOV.U32 R11, RZ, RZ, RZ ;  /* 0x000000ffff0b7224 */ /* 0x000fe200078e00ff */
[----:B------:R-:W-:Y:S01]  /*2ae80*/  UIADD3 UR4, UP0, UR42, 0x570, URZ ;  /* 0x000005702a047890 */ /* 0x000fe2000ff1e03f */
[----:B------:R-:W-:Y:S01]  /*2ae90*/  PLOP3.LUT P1, PT, PT, PT, PT, 0x80, 0x0 ;  /* 0x000000000000781c */ /* 0x000fe20003f2f070 */
[----:B------:R-:W-:Y:S01]  /*2aea0*/  UMOV UR6, 0x0 ;  /* 0x0000000000067882 */ /* 0x000fe20000000000 */
[----:B------:R-:W-:Y:S01]  /*2aeb0*/  LEA R3, R7, R10, 0x7 ;  /* 0x0000000a07037211 */ /* 0x000fe200078e38ff */
[----:B------:R-:W-:Y:S01]  /*2aec0*/  UIADD3.X UR5, URZ, UR43, URZ, UP0, !UPT ;  /* 0x0000002b3f057290 */ /* 0x000fe200087fe43f */
[----:B------:R-:W-:Y:S01]  /*2aed0*/  R2UR UR10, R11 ;  /* 0x000000000b0a72ca */ /* 0x000fe200000e0000 */
[----:B------:R-:W-:Y:S01]  /*2aee0*/  UMOV UR7, 0x12f00000 ;  /* 0x12f0000000077882 */ /* 0x000fe20000000000 */
[----:B--2---:R-:W-:Y:S02]  /*2aef0*/  IMAD R4, R2, 0x8000, R18 ;  /* 0x0000800002047824 */ /* 0x004fe400078e0212 */
[----:B------:R-:W-:-:S02]  /*2af00*/  VIADD R2, R6, 0x38890 ;  /* 0x0003889006027836 */ /* 0x000fc40000000000 */
[----:B------:R-:W-:-:S09]  /*2af10*/  VIADD R8, R4, 0x28400 ;  /* 0x0002840004087836 */ /* 0x000fd20000000000 */
.L_x_2739:
        /* <DEDUP_REMOVED lines=16> */
.L_x_2740:
        /* <DEDUP_REMOVED lines=13> */
.L_x_3063:
[----:B------:R-:W-:Y:S05]  /*2b0f0*/  BSYNC B2 ;  /* 0x0000000000027941 */ /* 0x000fea0003800000 */
.L_x_2741:
        /* <DEDUP_REMOVED lines=11> */
.L_x_2744:
[----:B------:R-:W-:Y:S05]  /*2b1b0*/  BSYNC B2 ;  /* 0x0000000000027941 */ /* 0x000fea0003800000 */
.L_x_2743:
        /* <DEDUP_REMOVED lines=8> */
.L_x_2745:
        /* <DEDUP_REMOVED lines=15> */
.L_x_2746:
        /* <DEDUP_REMOVED lines=10> */
.L_x_2734:
[----:B------:R-:W-:Y:S05]  /*2b3d0*/  BSYNC B1 ;  /* 0x0000000000017941 */ /* 0x000fea0003800000 */
.L_x_2733:
        /* <DEDUP_REMOVED lines=12> */
.L_x_2713:
[----:B------:R-:W-:Y:S05]  /*2b4a0*/  BSYNC B0 ;  /* 0x0000000000007941 */ /* 0x000fea0003800000 */
.L_x_2712:
[----:B------:R-:W3:Y:S01]  /*2b4b0*/  LDL R4, [R1+0x4] ;  /* 0x0000040001047983 */ /* 0x000ee20000100800 */
[----:B------:R-:W4:Y:S01]  /*2b4c0*/  LDC R0, c[0x0][0x448] ;  /* 0x00011200ff007b82 */ /* 0x000f220000000800 */
[----:B------:R-:W-:Y:S01]  /*2b4d0*/  ISETP.NE.AND P2, PT, R17, RZ, PT ;  /* 0x000000ff1100720c */ /* 0x000fe20003f45270 */
[----:B------:R-:W-:Y:S05]  /*2b4e0*/  @!P0 WARPSYNC.ALL ;  /* 0x0000000000008948 */ /* 0x000fea0003800000 */
[----:B------:R-:W-:Y:S07]  /*2b4f0*/  BSSY B0, `(.L_x_2748) ;  /* 0x000002b000007945 */ /* 0x000fee0003800000 */
[----:B------:R-:W0:Y:S08]  /*2b500*/  @!P2 LDC R17, c[0x0][0x9f0] ;  /* 0x00027c00ff11ab82 */ /* 0x000e300000000800 */
[----:B------:R-:W-:Y:S01]  /*2b510*/  @!P0 BAR.SYNC.DEFER_BLOCKING 0xc, 0x180 ;  /* 0x0306000000008b1d */ /* 0x000fe20000010000 */
[----:B----4-:R-:W-:-:S13]  /*2b520*/  ISETP.NE.AND P1, PT, R0, 0x1, PT ;  /* 0x000000010000780c */ /* 0x010fda0003f25270 */
[----:B-12---:R-:W1:Y:S08]  /*2b530*/  @P1 LDC R2, c[0x0][0x44c] ;  /* 0x00011300ff021b82 */ /* 0x006e700000000800 */
[----:B------:R-:W2:Y:S01]  /*2b540*/  @P1 LDC R3, c[0x0][0x450] ;  /* 0x00011400ff031b82 */ /* 0x000ea20000000800 */
[----:B---3--:R-:W-:-:S05]  /*2b550*/  LEA R0, R4, 0x7f, 0x7 ;  /* 0x0000007f04007811 */ /* 0x008fca00078e38ff */
[----:B-1----:R-:W-:-:S05]  /*2b560*/  @P1 IMAD.HI.U32 R2, R0, R2, RZ ;  /* 0x0000000200021227 */ /* 0x002fca00078e00ff */
[----:B--2---:R-:W-:-:S05]  /*2b570*/  @P1 SHF.R.U32.HI R0, RZ, R3, R2 ;  /* 0x00000003ff001219 */ /* 0x004fca0000011602 */
[----:B------:R-:W-:-:S05]  /*2b580*/  IMAD.IADD R0, R20, 0x1, R0 ;  /* 0x0000000114007824 */ /* 0x000fca00078e0200 */
[----:B------:R-:W-:-:S04]  /*2b590*/  SHF.R.S32.HI R6, RZ, 0x1f, R0 ;  /* 0x0000001fff067819 */ /* 0x000fc80000011400 */
[----:B------:R-:W-:Y:S02]  /*2b5a0*/  LEA.HI R6, R6, R0, RZ, 0x7 ;  /* 0x0000000006067211 */ /* 0x000fe400078f38ff */
[----:B------:R-:W-:Y:S02]  /*2b5b0*/  MOV R0, RZ ;  /* 0x000000ff00007202 */ /* 0x000fe40000000f00 */
[----:B------:R-:W-:-:S04]  /*2b5c0*/  SHF.R.S32.HI R6, RZ, 0x7, R6 ;  /* 0x00000007ff067819 */ /* 0x000fc80000011406 */
[----:B------:R-:W-:-:S04]  /*2b5d0*/  VIMNMX R6, R19, R6, PT ;  /* 0x0000000613067248 */ /* 0x000fc80003fe0100 */
[----:B------:R-:W-:-:S13]  /*2b5e0*/  ISETP.GE.AND P1, PT, R6, 0x1, PT ;  /* 0x000000010600780c */ /* 0x000fda0003f26270 */
[----:B0-----:R-:W-:Y:S05]  /*2b5f0*/  @!P1 BRA `(.L_x_2749) ;  /* 0x0000000000689947 */ /* 0x001fea0003800000 */
[----:B------:R-:W-:-:S04]  /*2b600*/  IABS R2, R17 ;  /* 0x0000001100027213 */ /* 0x000fc80000000000 */
        /* <DEDUP_REMOVED lines=25> */
.L_x_2749:
[----:B------:R-:W-:Y:S05]  /*2b7a0*/  BSYNC B0 ;  /* 0x0000000000007941 */ /* 0x000fea0003800000 */
.L_x_2748:
[----:B------:R-:W-:-:S05]  /*2b7b0*/  IMAD R3, R21, R0, RZ ;  /* 0x0000000015037224 */ /* 0x000fca00078e02ff */
[----:B------:R-:W-:Y:S01]  /*2b7c0*/  VIADDMNMX R2, R3, R0, R6, PT ;  /* 0x0000000003027246 */ /* 0x000fe20003800106 */
        /* <DEDUP_REMOVED lines=22> */
.L_x_2750:
        /* <DEDUP_REMOVED lines=20> */
.L_x_2753:
[----:B------:R-:W-:Y:S05]  /*2ba70*/  BSYNC B6 ;  /* 0x0000000000067941 */ /* 0x000fea0003800000 */
.L_x_2752:
        /* <DEDUP_REMOVED lines=13> */
[----:B------:R-:W-:Y:S01]  /*2bb50*/  MOV R12, 0x1 ;  /* 0x00000001000c7802 */ /* 0x000fe20000000f00 */
[----:B------:R-:W1:Y:S01]  /*2bb60*/  LDC.64 R2, c[0x4][R2] ;  /* 0x0100000002027b82 */ /* 0x000e620000000a00 */
[----:B------:R-:W-:Y:S02]  /*2bb70*/  IMAD.U32 R5, RZ, RZ, UR7 ;  /* 0x00000007ff057e24 */ /* 0x000fe4000f8e00ff */
[----:B------:R-:W-:Y:S02]  /*2bb80*/  IMAD.U32 R6, RZ, RZ, UR8 ;  /* 0x00000008ff067e24 */ /* 0x000fe4000f8e00ff */
[----:B------:R-:W-:-:S02]  /*2bb90*/  IMAD.U32 R7, RZ, RZ, UR9 ;  /* 0x00000009ff077e24 */ /* 0x000fc4000f8e00ff */
[----:B------:R-:W-:Y:S02]  /*2bba0*/  IMAD.U32 R10, RZ, RZ, UR4 ;  /* 0x00000004ff0a7e24 */ /* 0x000fe4000f8e00ff */
[----:B------:R-:W-:Y:S02]  /*2bbb0*/  IMAD.U32 R11, RZ, RZ, UR5 ;  /* 0x00000005ff0b7e24 */ /* 0x000fe4000f8e00ff */
[----:B------:R-:W-:Y:S02]  /*2bbc0*/  IMAD.MOV.U32 R8, RZ, RZ, 0x70 ;  /* 0x00000070ff087424 */ /* 0x000fe400078e00ff */
[----:B------:R-:W-:-:S07]  /*2bbd0*/  IMAD.MOV.U32 R13, RZ, RZ, RZ ;  /* 0x000000ffff0d7224 */ /* 0x000fce00078e00ff */
[----:B------:R-:W-:-:S07]  /*2bbe0*/  LEPC R20, `(.L_x_2755) ;  /* 0x000000001014794e */ /* 0x000fce0000000000 */
[----:B01----:R-:W-:Y:S05]  /*2bbf0*/  CALL.ABS.NOINC R2 ;  /* 0x0000000002007343 */ /* 0x003fea0003c00000 */
.L_x_2755:
[----:B------:R-:W-:Y:S05]  /*2bc00*/  BSYNC B6 ;  /* 0x0000000000067941 */ /* 0x000fea0003800000 */
.L_x_2754:
        /* <DEDUP_REMOVED lines=20> */
.L_x_2757:
[----:B------:R-:W-:Y:S05]  /*2bd50*/  BSYNC B6 ;  /* 0x0000000000067941 */ /* 0x000fea0003800000 */
.L_x_2756:
[----:B------:R-:W-:Y:S01]  /*2bd60*/  LOP3.LUT P6, RZ, R17, 0x1, RZ, 0xc0, !PT ;  /* 0x0000000111ff7812 */ /* 0x000fe200078cc0ff */
[----:B------:R-:W-:-:S12]  /*2bd70*/  BSSY B6, `(.L_x_2758) ;  /* 0x0000012000067945 */ /* 0x000fd80003800000 */
        /* <DEDUP_REMOVED lines=17> */
.L_x_2759:
[----:B------:R-:W-:Y:S05]  /*2be90*/  BSYNC B6 ;  /* 0x0000000000067941 */ /* 0x000fea0003800000 */
.L_x_2758:
        /* <DEDUP_REMOVED lines=23> */
.L_x_3066:
        /* <DEDUP_REMOVED lines=10> */
.L_x_3069:
[----:B------:R-:W-:Y:S05]  /*2c0b0*/  @!P6 BRA `(.L_x_2761) ;  /* 0x000000040080e947 */ /* 0x000fea0003800000 */
[----:B0-----:R-:W2:Y:S01]  /*2c0c0*/  LDL R0, [R1+0x8] ;  /* 0x0000080001007983 */ /* 0x001ea20000100800 */
[----:B------:R-:W-:-:S04]  /*2c0d0*/  ISETP.NE.U32.AND P0, PT, R2, RZ, PT ;  /* 0x000000ff0200720c */ /* 0x000fc80003f05070 */
[----:B------:R-:W-:Y:S01]  /*2c0e0*/  ISETP.NE.AND.EX P0, PT, R3, RZ, PT, P0 ;  /* 0x000000ff0300720c */ /* 0x000fe20003f05300 */
[----:B--2---:R-:W-:-:S12]  /*2c0f0*/  VIADD R4, R0, 0xffffffff ;  /* 0xffffffff00047836 */ /* 0x004fd80000000000 */
[----:B------:R-:W-:Y:S05]  /*2c100*/  @!P0 BRA `(.L_x_2763) ;  /* 0x0000000000488947 */ /* 0x000fea0003800000 */
[----:B------:R-:W0:Y:S01]  /*2c110*/  LDC R8, c[0x0][0x43c] ;  /* 0x00010f00ff087b82 */ /* 0x000e220000000800 */
[----:B------:R-:W-:Y:S01]  /*2c120*/  IMAD.MOV.U32 R0, RZ, RZ, R4 ;  /* 0x000000ffff007224 */ /* 0x000fe200078e0004 */
        /* <DEDUP_REMOVED lines=16> */
.L_x_2763:
        /* <DEDUP_REMOVED lines=9> */
.L_x_3070:
        /* <DEDUP_REMOVED lines=8> */
.L_x_2765:
        /* <DEDUP_REMOVED lines=12> */
[----:B--2---:R-:W-:-:S04]  /*2c400*/  LEA R2, R2, R18, 0xf ;  /* 0x0000001202027211 */ /* 0x004fc800078e78ff */
[----:B------:R-:W-:Y:S01]  /*2c410*/  R2UR UR14, R2 ;  /* 0x00000000020e72ca */ /* 0x000fe200000e0000 */
[----:B---3--:R-:W-:-:S05]  /*2c420*/  IMAD R4, R4, 0x80, R5 ;  /* 0x0000008004047824 */ /* 0x008fca00078e0205 */
[----:B------:R-:W-:-:S07]  /*2c430*/  R2UR UR11, R4 ;  /* 0x00000000040b72ca */ /* 0x000fce00000e0000 */
        /* <DEDUP_REMOVED lines=8> */
.L_x_3071:
        /* <DEDUP_REMOVED lines=8> */
.L_x_2767:
        /* <DEDUP_REMOVED lines=24> */
.L_x_2761:
[----:B---3--:R-:W0:Y:S04]  /*2c6c0*/  LDL.LU R3, [R1+0x5c] ;  /* 0x00005c0001037983 */ /* 0x008e280000300800 */
[----:B------:R-:W2:Y:S04]  /*2c6d0*/  LDL.LU R5, [R1+0x24] ;  /* 0x0000240001057983 */ /* 0x000ea80000300800 */
[----:B------:R-:W3:Y:S01]  /*2c6e0*/  LDL.LU R4, [R1+0x64] ;  /* 0x0000640001047983 */ /* 0x000ee20000300800 */
[----:B------:R-:W-:Y:S05]  /*2c6f0*/  WARPSYNC.ALL ;  /* 0x0000000000007948 */ /* 0x000fea0003800000 */
[----:B------:R-:W-:Y:S01]  /*2c700*/  ULDC.64 UR6, c[0x0][0xa00] ;  /* 0x0002800000067ab9 */ /* 0x000fe20000000a00 */
[----:B------:R-:W-:Y:S01]  /*2c710*/  ULDC.64 UR4, c[0x0][0x298] ;  /* 0x0000a60000047ab9 */ /* 0x000fe20000000a00 */
[----:B------:R-:W-:Y:S01]  /*2c720*/  BAR.SYNC.DEFER_BLOCKING 0x8, 0x180 ;  /* 0x0206000000007b1d */ /* 0x000fe20000010000 */
[----:B------:R-:W-:Y:S01]  /*2c730*/  ISETP.NE.U32.AND P0, PT, RZ, UR6, PT ;  /* 0x00000006ff007c0c */ /* 0x000fe2000bf05070 */
[----:B------:R-:W-:-:S03]  /*2c740*/  VIADD R2, R18, 0x20400 ;  /* 0x0002040012027836 */ /* 0x000fc60000000000 */
[----:B------:R-:W-:Y:S01]  /*2c750*/  ISETP.NE.AND.EX P0, PT, RZ, UR7, PT, P0 ;  /* 0x00000007ff007c0c */ /* 0x000fe2000bf05300 */
[----:B------:R-:W-:Y:S01]  /*2c760*/  BSSY B6, `(.L_x_2768) ;  /* 0x000001e000067945 */ /* 0x000fe20003800000 */
[----:B------:R-:W-:Y:S02]  /*2c770*/  LOP3.LUT P1, RZ, R2, 0x3ff, RZ, 0xc0, !PT ;  /* 0x000003ff02ff7812 */ /* 0x000fe4000782c0ff */
[----:B0-----:R-:W-:Y:S02]  /*2c780*/  SHF.R.S32.HI R0, RZ, 0x1f, R3 ;  /* 0x0000001fff007819 */ /* 0x001fe40000011403 */
[----:B--2---:R-:W-:-:S03]  /*2c790*/  SEL R5, R5, RZ, !P0 ;  /* 0x000000ff05057207 */ /* 0x004fc60004000000 */
[----:B------:R-:W-:Y:S01]  /*2c7a0*/  IMAD R0, R0, UR4, RZ ;  /* 0x0000000400007c24 */ /* 0x000fe2000f8e02ff */
[----:B---3--:R-:W-:-:S03]  /*2c7b0*/  SEL R4, R4, RZ, !P0 ;  /* 0x000000ff04047207 */ /* 0x008fc60004000000 */
[C---:B------:R-:W-:Y:S02]  /*2c7c0*/  IMAD R0, R3.reuse, UR5, R0 ;  /* 0x0000000503007c24 */ /* 0x040fe4000f8e0200 */
[----:B------:R-:W-:-:S04]  /*2c7d0*/  IMAD.WIDE.U32 R2, R3, UR4, RZ ;  /* 0x0000000403027c25 */ /* 0x000fc8000f8e00ff */
[----:B------:R-:W-:Y:S01]  /*2c7e0*/  IMAD.IADD R0, R3, 0x1, R0 ;  /* 0x0000000103007824 */ /* 0x000fe200078e0200 */
        /* <DEDUP_REMOVED lines=20> */
[----:B0-----:R-:W-:Y:S05]  /*2c930*/  CALL.ABS.NOINC R2 ;  /* 0x0000000002007343 */ /* 0x001fea0003c00000 */
.L_x_2769:
[----:B------:R-:W-:Y:S05]  /*2c940*/  BSYNC B6 ;  /* 0x0000000000067941 */ /* 0x000fea0003800000 */
.L_x_2768:
[----:B0-----:R-:W2:Y:S01]  /*2c950*/  LDL.LU R0, [R1+0x68] ;  /* 0x0000680001007983 */ /* 0x001ea20000300800 */
[----:B------:R-:W-:Y:S01]  /*2c960*/  ULDC.64 UR4, c[0x0][0x2d8] ;  /* 0x0000b60000047ab9 */ /* 0x000fe20000000a00 */
[----:B------:R-:W0:Y:S01]  /*2c970*/  LDC R7, c[0x0][0x448] ;  /* 0x00011200ff077b82 */ /* 0x000e220000000800 */
[----:B------:R-:W-:Y:S01]  /*2c980*/  ULDC.64 UR6, c[0x0][0x280] ;  /* 0x0000a00000067ab9 */ /* 0x000fe20000000a00 */
[----:B------:R-:W3:Y:S04]  /*2c990*/  LDL.LU R5, [R1+0x64] ;  /* 0x0000640001057983 */ /* 0x000ee80000300800 */
[----:B------:R-:W3:Y:S04]  /*2c9a0*/  LDL.LU.64 R2, [R1+0x58] ;  /* 0x0000580001027983 */ /* 0x000ee80000300a00 */
[----:B------:R-:W4:Y:S04]  /*2c9b0*/  LDL.LU R4, [R1+0x24] ;  /* 0x0000240001047983 */ /* 0x000f280000300800 */
[----:B------:R-:W4:Y:S01]  /*2c9c0*/  LDL R8, [R1+0x4] ;  /* 0x0000040001087983 */ /* 0x000f220000100800 */
[----:B-1----:R-:W1:Y:S01]  /*2c9d0*/  S2R R9, SR_TID.X ;  /* 0x0000000000097919 */ /* 0x002e620000002100 */
[----:B0-----:R-:W-:-:S13]  /*2c9e0*/  ISETP.NE.AND P0, PT, R7, 0x1, PT ;  /* 0x000000010700780c */ /* 0x001fda0003f05270 */
[----:B------:R-:W0:Y:S01]  /*2c9f0*/  @P0 LDC R6, c[0x0][0x450] ;  /* 0x00011400ff060b82 */ /* 0x000e220000000800 */
[----:B-1----:R-:W-:-:S05]  /*2ca00*/  IMAD.SHL.U32 R9, R9, 0x10, RZ ;  /* 0x0000001009097824 */ /* 0x002fca00078e00ff */
[----:B------:R-:W-:-:S04]  /*2ca10*/  LOP3.LUT R9, R9, 0x70, RZ, 0xc0, !PT ;  /* 0x0000007009097812 */ /* 0x000fc800078ec0ff */
[----:B------:R-:W-:Y:S02]  /*2ca20*/  LOP3.LUT R9, R9, 0x80, RZ, 0xfc, !PT ;  /* 0x0000008009097812 */ /* 0x000fe400078efcff */
[----:B---3--:R-:W-:Y:S02]  /*2ca30*/  MOV R3, R5 ;  /* 0x0000000500037202 */ /* 0x008fe40000000f00 */
[----:B------:R-:W1:Y:S01]  /*2ca40*/  S2R R5, SR_TID.X ;  /* 0x0000000000057919 */ /* 0x000e620000002100 */
[----:B------:R-:W-:-:S04]  /*2ca50*/  IMAD.WIDE.U32 R2, R16, UR4, R2 ;  /* 0x0000000410027c25 */ /* 0x000fc8000f8e0002 */
[----:B------:R-:W-:Y:S01]  /*2ca60*/  IMAD R3, R16, UR5, R3 ;  /* 0x0000000510037c24 */ /* 0x000fe2000f8e0203 */
[----:B------:R-:W-:Y:S02]  /*2ca70*/  ULDC.64 UR4, c[0x0][0x2e0] ;  /* 0x0000b80000047ab9 */ /* 0x000fe40000000a00 */
[----:B--2---:R-:W-:Y:S02]  /*2ca80*/  IMAD R0, R0, UR4, RZ ;  /* 0x0000000400007c24 */ /* 0x004fe4000f8e02ff */
[----:B----4-:R-:W-:-:S04]  /*2ca90*/  IMAD.WIDE.U32 R2, R4, UR4, R2 ;  /* 0x0000000404027c25 */ /* 0x010fc8000f8e0002 */
[----:B------:R-:W-:Y:S01]  /*2caa0*/  IMAD R0, R4, UR5, R0 ;  /* 0x0000000504007c24 */ /* 0x000fe2000f8e0200 */
[----:B------:R-:W-:Y:S01]  /*2cab0*/  ULDC.64 UR4, c[0x0][0x2d0] ;  /* 0x0000b40000047ab9 */ /* 0x000fe20000000a00 */
[----:B------:R-:W2:Y:S02]  /*2cac0*/  S2R R4, SR_TID.X ;  /* 0x0000000000047919 */ /* 0x000ea40000002100 */
[----:B------:R-:W-:Y:S01]  /*2cad0*/  IMAD.IADD R3, R3, 0x1, R0 ;  /* 0x0000000103037824 */ /* 0x000fe200078e0200 */
[----:B-1----:R-:W-:-:S04]  /*2cae0*/  LOP3.LUT R5, R5, 0x7f, RZ, 0xc0, !PT ;  /* 0x0000007f05057812 */ /* 0x002fc800078ec0ff */
[----:B------:R-:W-:Y:S01]  /*2caf0*/  SHF.R.U32.HI R5, RZ, 0x3, R5 ;  /* 0x00000003ff057819 */ /* 0x000fe20000011605 */
[----:B--2---:R-:W-:-:S05]  /*2cb00*/  IMAD.SHL.U32 R4, R4, 0x10, RZ ;  /* 0x0000001004047824 */ /* 0x004fca00078e00ff */
[----:B------:R-:W-:Y:S02]  /*2cb10*/  LOP3.LUT R4, R5, 0x70, R4, 0xf8, !PT ;  /* 0x0000007005047812 */ /* 0x000fe400078ef804 */
[----:B------:R-:W1:Y:S03]  /*2cb20*/  @P0 LDC R5, c[0x0][0x44c] ;  /* 0x00011300ff050b82 */ /* 0x000e660000000800 */
[----:B------:R-:W-:-:S04]  /*2cb30*/  IMAD R4, R8, 0x80, R4 ;  /* 0x0000008008047824 */ /* 0x000fc800078e0204 */
[----:B------:R-:W-:Y:S02]  /*2cb40*/  IMAD.MOV.U32 R0, RZ, RZ, R4 ;  /* 0x000000ffff007224 */ /* 0x000fe400078e0004 */
[----:B-1----:R-:W-:-:S05]  /*2cb50*/  @P0 IMAD.HI.U32 R5, R4, R5, RZ ;  /* 0x0000000504050227 */ /* 0x002fca00078e00ff */
[----:B0-----:R-:W-:-:S05]  /*2cb60*/  @P0 SHF.R.U32.HI R0, RZ, R6, R5 ;  /* 0x00000006ff000219 */ /* 0x001fca0000011605 */
[----:B------:R-:W-:Y:S02]  /*2cb70*/  IMAD.MOV R5, RZ, RZ, -R0 ;  /* 0x000000ffff057224 */ /* 0x000fe400078e0a00 */
[----:B------:R-:W-:-:S04]  /*2cb80*/  IMAD.WIDE.U32 R2, R0, UR4, R2 ;  /* 0x0000000400027c25 */ /* 0x000fc8000f8e0002 */
[----:B------:R-:W-:Y:S01]  /*2cb90*/  IMAD R4, R7, R5, R4 ;  /* 0x0000000507047224 */ /* 0x000fe200078e0204 */
[----:B------:R-:W-:-:S05]  /*2cba0*/  SHF.R.S32.HI R5, RZ, 0x1f, R0 ;  /* 0x0000001fff057819 */ /* 0x000fca0000011400 */
[----:B------:R-:W-:-:S04]  /*2cbb0*/  IMAD R5, R5, UR4, RZ ;  /* 0x0000000405057c24 */ /* 0x000fc8000f8e02ff */
[----:B------:R-:W-:Y:S01]  /*2cbc0*/  IMAD R0, R0, UR5, R5 ;  /* 0x0000000500007c24 */ /* 0x000fe2000f8e0205 */
[----:B------:R-:W-:Y:S01]  /*2cbd0*/  ULDC.64 UR4, c[0x0][0x2c8] ;  /* 0x0000b20000047ab9 */ /* 0x000fe20000000a00 */
[----:B------:R-:W0:Y:S02]  /*2cbe0*/  S2R R5, SR_TID.X ;  /* 0x0000000000057919 */ /* 0x000e240000002100 */
        /* <DEDUP_REMOVED lines=8> */
[----:B------:R-:W-:-:S04]  /*2cc70*/  IADD3 R4, P2, R2, UR6, RZ ;  /* 0x0000000602047c10 */ /* 0x000fc8000ff5e0ff */
[----:B------:R-:W-:Y:S01]  /*2cc80*/  IADD3.X R3, R3, UR7, R0, P2, !PT ;  /* 0x0000000703037c10 */ /* 0x000fe200097fe400 */
[----:B0-----:R-:W-:-:S05]  /*2cc90*/  IMAD.SHL.U32 R10, R5, 0x10, RZ ;  /* 0x00000010050a7824 */ /* 0x001fca00078e00ff */
[----:B------:R-:W-:-:S04]  /*2cca0*/  LOP3.LUT R10, R10, 0x70, RZ, 0xc0, !PT ;  /* 0x000000700a0a7812 */ /* 0x000fc800078ec0ff */
[----:B------:R-:W-:Y:S01]  /*2ccb0*/  ISETP.GE.AND P0, PT, R10, UR4, PT ;  /* 0x000000040a007c0c */ /* 0x000fe2000bf06270 */
[----:B------:R-:W-:-:S03]  /*2ccc0*/  UMOV UR4, 0xffffffff ;  /* 0xffffffff00047882 */ /* 0x000fc60000000000 */
[----:B-1----:R-:W-:Y:S09]  /*2ccd0*/  BRA.DIV UR4, `(.L_x_2770) ;  /* 0x000000a204687947 */ /* 0x002ff2000b800000 */
[----:B------:R-:W0:Y:S01]  /*2cce0*/  S2R R6, SR_TID.X ;  /* 0x0000000000067919 */ /* 0x000e220000002100 */
[----:B------:R-:W2:Y:S01]  /*2ccf0*/  LDL.LU R8, [R1+0x4] ;  /* 0x0000040001087983 */ /* 0x000ea20000300800 */
[----:B0-----:R-:W-:-:S04]  /*2cd00*/  LOP3.LUT R6, R6, 0x7f, RZ, 0xc0, !PT ;  /* 0x0000007f06067812 */ /* 0x001fc800078ec0ff */
[----:B------:R-:W-:Y:S02]  /*2cd10*/  SHF.R.U32.HI R11, RZ, 0x3, R6 ;  /* 0x00000003ff0b7819 */ /* 0x000fe40000011606 */
[----:B------:R-:W3:Y:S03]  /*2cd20*/  LDL.LU R6, [R1+0x60] ;  /* 0x0000600001067983 */ /* 0x000ee60000300800 */
[----:B--2---:R-:W-:-:S04]  /*2cd30*/  IMAD R0, R8, 0x80, R11 ;  /* 0x0000008008007824 */ /* 0x004fc800078e020b */
        /* <DEDUP_REMOVED lines=74> */
.L_x_3088:
        /* <DEDUP_REMOVED lines=11> */
.L_x_2772:
[----:B------:R-:W-:Y:S05]  /*2d290*/  BSYNC B0 ;  /* 0x0000000000007941 */ /* 0x000fea0003800000 */
.L_x_2771:
[----:B------:R-:W-:Y:S01]  /*2d2a0*/  NOP ;  /* 0x0000000000007918 */ /* 0x000fe20000000000 */
[----:B------:R-:W-:-:S13]  /*2d2b0*/  PLOP3.LUT P0, PT, PT, PT, PT, 0x80, 0x0 ;  /* 0x000000000000781c */ /* 0x000fda0003f0f070 */
.L_x_2773:
        /* <DEDUP_REMOVED lines=18> */
.L_x_3089:
[----:B------:R-:W-:Y:S05]  /*2d3e0*/  BSYNC B0 ;  /* 0x0000000000007941 */ /* 0x000fea0003800000 */
.L_x_2774:
[----:B------:R-:W4:Y:S04]  /*2d3f0*/  LDL.LU R2, [R1+0x8] ;  /* 0x0000080001027983 */ /* 0x000f280000300800 */
[----:B0-2---:R-:W2:Y:S01]  /*2d400*/  LDL R3, [R1+0x38] ;  /* 0x0000380001037983 */ /* 0x005ea20000100800 */
[----:B----4-:R-:W-:-:S05]  /*2d410*/  VIADD R2, R2, 0xfffffffe ;  /* 0xfffffffe02027836 */ /* 0x010fca0000000000 */
[----:B--2---:R-:W-:-:S13]  /*2d420*/  ISETP.GE.AND P0, PT, R2, R3, PT ;  /* 0x000000030200720c */ /* 0x004fda0003f06270 */
[----:B------:R-:W-:Y:S05]  /*2d430*/  @!P0 BRA `(.L_x_2776) ;  /* 0x0000001400988947 */ /* 0x000fea0003800000 */
[----:B---3--:R0:W5:Y:S04]  /*2d440*/  LDL.LU R0, [R1+0x1c] ;  /* 0x00001c0001007983 */ /* 0x0081680000300800 */
[----:B------:R0:W5:Y:S02]  /*2d450*/  LDL.LU R8, [R1+0x28] ;  /* 0x0000280001087983 */ /* 0x0001640000300800 */
.L_x_2798:
        /* <DEDUP_REMOVED lines=23> */
[----:B-1----:R-:W-:-:S04]  /*2d5d0*/  @P0 IMAD.HI.U32 R3, R2, R4, RZ ;  /* 0x0000000402030227 */ /* 0x002fc800078e00ff */
[----:B------:R-:W-:Y:S01]  /*2d5e0*/  IMAD.MOV.U32 R4, RZ, RZ, R2 ;  /* 0x000000ffff047224 */ /* 0x000fe200078e0002 */
[----:B------:R-:W-:-:S04]  /*2d5f0*/  @P0 SHF.R.U32.HI R4, RZ, R5, R3 ;  /* 0x00000005ff040219 */ /* 0x000fc80000011603 */
[--C-:B------:R-:W-:Y:S01]  /*2d600*/  SHF.R.S32.HI R5, RZ, 0x1f, R4.reuse ;  /* 0x0000001fff057819 */ /* 0x100fe20000011404 */
[----:B------:R-:W-:-:S04]  /*2d610*/  IMAD.MOV R3, RZ, RZ, -R4 ;  /* 0x000000ffff037224 */ /* 0x000fc800078e0a04 */
[----:B------:R-:W-:Y:S02]  /*2d620*/  IMAD R3, R6, R3, R2 ;  /* 0x0000000306037224 */ /* 0x000fe400078e0202 */
[----:B---3--:R-:W-:-:S04]  /*2d630*/  IMAD R6, R11, UR6, RZ ;  /* 0x000000060b067c24 */ /* 0x008fc8000f8e02ff */
[C---:B--2---:R-:W-:Y:S02]  /*2d640*/  IMAD R6, R7.reuse, UR7, R6 ;  /* 0x0000000707067c24 */ /* 0x044fe4000f8e0206 */
[----:B------:R-:W-:-:S05]  /*2d650*/  IMAD.WIDE.U32 R4, R7, UR6, R4 ;  /* 0x0000000607047c25 */ /* 0x000fca000f8e0004 */
[----:B------:R-:W-:Y:S02]  /*2d660*/  IADD3 R5, R6, R5, RZ ;  /* 0x0000000506057210 */ /* 0x000fe40007ffe0ff */
[----:B------:R-:W-:-:S04]  /*2d670*/  LEA R6, P0, R4, UR4, 0x2 ;  /* 0x0000000404067c11 */ /* 0x000fc8000f8010ff */
[----:B------:R-:W-:-:S05]  /*2d680*/  LEA.HI.X R7, R4, UR5, R5, 0x2, P0 ;  /* 0x0000000504077c11 */ /* 0x000fca00080f1405 */
[----:B------:R3:W5:Y:S04]  /*2d690*/  LDG.E R17, desc[UR40][R6.64] ;  /* 0x0000002806117981 */ /* 0x000768000c1e1900 */
.L_x_2779:
        /* <DEDUP_REMOVED lines=8> */
.L_x_3090:
[----:B------:R-:W-:Y:S05]  /*2d720*/  BSYNC B1 ;  /* 0x0000000000017941 */ /* 0x000fea0003800000 */
.L_x_2780:
        /* <DEDUP_REMOVED lines=9> */
.L_x_2783:
[----:B------:R-:W-:Y:S05]  /*2d7c0*/  BSYNC B1 ;  /* 0x0000000000017941 */ /* 0x000fea0003800000 */
.L_x_2782:
        /* <DEDUP_REMOVED lines=12> */
[----:B--2---:R-:W-:-:S07]  /*2d890*/  VIADD R9, R4, 0x10400 ;  /* 0x0001040004097836 */ /* 0x004fce0000000000 */
.L_x_2784:
        /* <DEDUP_REMOVED lines=16> */
.L_x_2785:
        /* <DEDUP_REMOVED lines=13> */
.L_x_3091:
[----:B------:R-:W-:Y:S05]  /*2da70*/  BSYNC B1 ;  /* 0x0000000000017941 */ /* 0x000fea0003800000 */
.L_x_2786:
        /* <DEDUP_REMOVED lines=11> */
.L_x_2789:
[----:B------:R-:W-:Y:S05]  /*2db30*/  BSYNC B1 ;  /* 0x0000000000017941 */ /* 0x000fea0003800000 */
.L_x_2788:
[----:B------:R-:W-:Y:S01]  /*2db40*/  R2UR UR10, R13 ;  /* 0x000000000d0a72ca */ /* 0x000fe200000e0000 */
[----:B------:R-:W-:Y:S01]  /*2db50*/  UIADD3 UR4, UP0, UR42, 0x370, URZ ;  /* 0x000003702a047890 */ /* 0x000fe2000ff1e03f */
[----:B------:R-:W-:Y:S01]  /*2db60*/  R2UR UR6, R10 ;  /* 0x000000000a0672ca */ /* 0x000fe200000e0000 */
[----:B-12---:R-:W-:Y:S01]  /*2db70*/  VIADD R6, R6, 0x38830 ;  /* 0x0003883006067836 */ /* 0x006fe20000000000 */
[----:B------:R-:W-:Y:S01]  /*2db80*/  R2UR UR7, R11 ;  /* 0x000000000b0772ca */ /* 0x000fe200000e0000 */
[----:B------:R-:W-:Y:S01]  /*2db90*/  UIADD3.X UR5, URZ, UR43, URZ, UP0, !UPT ;  /* 0x0000002b3f057290 */ /* 0x000fe200087fe43f */
[----:B------:R-:W-:Y:S02]  /*2dba0*/  PLOP3.LUT P0, PT, PT, PT, PT, 0x80, 0x0 ;  /* 0x000000000000781c */ /* 0x000fe40003f0f070 */
[----:B------:R-:W-:-:S11]  /*2dbb0*/  IADD3 R3, R4, 0x28400, RZ ;  /* 0x0002840004037810 */ /* 0x000fd60007ffe0ff */
.L_x_2790:
        /* <DEDUP_REMOVED lines=15> */
.L_x_2791:
        /* <DEDUP_REMOVED lines=10> */
.L_x_2778:
[----:B------:R-:W-:Y:S05]  /*2dd50*/  BSYNC B0 ;  /* 0x0000000000007941 */ /* 0x000fea0003800000 */
.L_x_2777:
[----:B------:R-:W-:-:S06]  /*2dd60*/  UISETP.NE.AND UP0, UPT, UR36, 0x3, UPT ;  /* 0x000000032400788c */ /* 0x000fcc000bf05270 */
[----:B------:R-:W-:-:S13]  /*2dd70*/  PLOP3.LUT P0, PT, PT, PT, UP0, 0x80, 0x0 ;  /* 0x000000000000781c */ /* 0x000fda0003f0f008 */
[----:B------:R-:W-:Y:S05]  /*2dd80*/  @!P0 BRA `(.L_x_2792) ;  /* 0x0000000000048947 */ /* 0x000fea0003800000 */
[----:B------:R-:W-:Y:S01]  /*2dd90*/  BPT.TRAP 0x1 ;  /* 0x000000040000795c */ /* 0x000fe20000300000 */
.L_x_2792:
        /* <DEDUP_REMOVED lines=8> */
.L_x_3092:
[----:B------:R-:W-:Y:S05]  /*2de20*/  BSYNC B0 ;  /* 0x0000000000007941 */ /* 0x000fea0003800000 */
.L_x_2793:
[----:B------:R-:W-:Y:S05]  /*2de30*/  @!P1 BRA `(.L_x_2795) ;  /* 0x0000000000049947 */ /* 0x000fea0003800000 */
[----:B------:R-:W-:Y:S01]  /*2de40*/  BPT.TRAP 0x1 ;  /* 0x000000040000795c */ /* 0x000fe20000300000 */
.L_x_2795:
[----:B---3--:R-:W-:Y:S01]  /*2de50*/  SHF.L.U32 R4, R8, 0x1f, RZ ;  /* 0x0000001f08047819 */ /* 0x008fe200000006ff */
[----:B------:R-:W-:-:S03]  /*2de60*/  IMAD.SHL.U32 R0, R0, 0x8000, RZ ;  /* 0x0000800000007824 */ /* 0x000fc600078e00ff */
[----:B------:R-:W3:Y:S02]  /*2de70*/  SYNCS.PHASECHK.TRANS64.TRYWAIT P0, [R3+URZ+0x38860], R4 ;  /* 0x03886004030075a7 */ /* 0x000ee4000800017f */
[----:B---3--:R-:W-:Y:S05]  /*2de80*/  @!P0 BRA `(.L_x_2796) ;  /* 0x0000009c00048947 */ /* 0x008fea0003800000 */
.L_x_3093:
        /* <DEDUP_REMOVED lines=21> */
[----:B------:R-:W-:Y:S01]  /*2dfe0*/  PRMT R11, R6, 0x7531, R7 ;  /* 0x00007531060b7816 */ /* 0x000fe20000000007 */
[----:B-1----:R-:W-:Y:S01]  /*2dff0*/  VIADD R12, R0, 0x2000 ;  /* 0x00002000000c7836 */ /* 0x002fe20000000000 */
[C---:B------:R-:W-:Y:S01]  /*2e000*/  PRMT R8, R4.reuse, 0x6420, R5 ;  /* 0x0000642004087816 */ /* 0x040fe20000000005 */
[----:B------:R-:W-:Y:S01]  /*2e010*/  IMAD.MOV.U32 R15, RZ, RZ, R9 ;  /* 0x000000ffff0f7224 */ /* 0x000fe200078e0009 */
        /* <DEDUP_REMOVED lines=27> */
[----:B------:R-:W-:Y:S02]  /*2e1d0*/  IMAD.MOV.U32 R11, RZ, RZ, R15 ;  /* 0x000000ffff0b7224 */ /* 0x000fe400078e000f */
[----:B------:R-:W-:-:S05]  /*2e1e0*/  VIADD R4, R0, 0x1000 ;  /* 0x0000100000047836 */ /* 0x000fca0000000000 */
        /* <DEDUP_REMOVED lines=77> */
[----:B------:R-:W-:-:S03]  /*2e6c0*/  PRMT R11, R6, 0x7531, R7 ;  /* 0x00007531060b7816 */ /* 0x000fc60000000007 */
[----:B------:R-:W-:Y:S02]  /*2e6d0*/  IMAD.IADD R4, R18, 0x1, R4 ;  /* 0x0000000112047824 */ /* 0x000fe400078e0204 */
[----:B------:R-:W-:Y:S04]  /*2e6e0*/  STSM.16.M88.4 [R21+0x4000], R8 ;  /* 0x0040000815007844 */ /* 0x000fe80000000200 */
[----:B------:R-:W1:Y:S04]  /*2e6f0*/  LDSM.16.MT88.4 R8, [R4+0x10400] ;  /* 0x010400000408783b */ /* 0x000e680000004200 */
[----:B------:R-:W2:Y:S01]  /*2e700*/  LDSM.16.MT88.4 R4, [R20+0x13400] ;  /* 0x013400001404783b */ /* 0x000ea20000004200 */
[----:B-1----:R-:W-:-:S02]  /*2e710*/  PRMT R12, R8, 0x6420, R9 ;  /* 0x00006420080c7816 */ /* 0x002fc40000000009 */
[----:B------:R-:W-:Y:S02]  /*2e720*/  PRMT R13, R8, 0x7531, R9 ;  /* 0x00007531080d7816 */ /* 0x000fe40000000009 */
        /* <DEDUP_REMOVED lines=11> */
[----:B------:R-:W-:-:S03]  /*2e7e0*/  VIADD R0, R0, 0x7000 ;  /* 0x0000700000007836 */ /* 0x000fc60000000000 */
[----:B------:R2:W-:Y:S02]  /*2e7f0*/  STSM.16.M88.4 [R8], R12 ;  /* 0x0000000c08007844 */ /* 0x0005e40000000200 */
[----:B--2---:R-:W-:Y:S01]  /*2e800*/  MOV R14, R9 ;  /* 0x00000009000e7202 */ /* 0x004fe20000000f00 */
[----:B------:R-:W-:-:S03]  /*2e810*/  IMAD.MOV.U32 R15, RZ, RZ, R8 ;  /* 0x000000ffff0f7224 */ /* 0x000fc600078e0008 */
[----:B------:R-:W-:Y:S02]  /*2e820*/  LOP3.LUT R0, R0, R14, RZ, 0xfc, !PT ;  /* 0x0000000e00007212 */ /* 0x000fe400078efcff */
[C-C-:B------:R-:W-:Y:S02]  /*2e830*/  PRMT R8, R4.reuse, 0x6420, R5.reuse ;  /* 0x0000642004087816 */ /* 0x140fe40000000005 */
[----:B------:R-:W-:Y:S01]  /*2e840*/  PRMT R9, R4, 0x7531, R5 ;  /* 0x0000753104097816 */ /* 0x000fe20000000005 */
[----:B------:R-:W-:-:S04]  /*2e850*/  IMAD.IADD R0, R18, 0x1, R0 ;  /* 0x0000000112007824 */ /* 0x000fc800078e0200 */
        /* <DEDUP_REMOVED lines=22> */
.L_x_2797:
        /* <DEDUP_REMOVED lines=14> */
.L_x_2776:
        /* <DEDUP_REMOVED lines=18> */
.L_x_2800:
[----:B------:R-:W-:Y:S05]  /*2ebc0*/  BSYNC B0 ;  /* 0x0000000000007941 */ /* 0x000fea0003800000 */
.L_x_2799:
[----:B------:R-:W-:-:S06]  /*2ebd0*/  UISETP.NE.AND UP0, UPT, UR36, 0x3, UPT ;  /* 0x000000032400788c */ /* 0x000fcc000bf05270 */
[----:B------:R-:W-:-:S13]  /*2ebe0*/  PLOP3.LUT P1, PT, PT, PT, UP0, 0x80, 0x0 ;  /* 0x000000000000781c */ /* 0x000fda0003f2f008 */
[----:B------:R-:W-:Y:S05]  /*2ebf0*/  @!P1 BRA `(.L_x_2801) ;  /* 0x0000000000049947 */ /* 0x000fea0003800000 */
[----:B------:R-:W-:Y:S01]  /*2ec00*/  BPT.TRAP 0x1 ;  /* 0x000000040000795c */ /* 0x000fe20000300000 */
.L_x_2801:
[----:B------:R-:W4:Y:S04]  /*2ec10*/  LDL R2, [R1+0x28] ;  /* 0x0000280001027983 */ /* 0x000f280000100800 */
[----:B------:R-:W4:Y:S01]  /*2ec20*/  LDL R3, [R1+0x1c] ;  /* 0x00001c0001037983 */ /* 0x000f220000100800 */
        /* <DEDUP_REMOVED lines=8> */
.L_x_3094:
[----:B------:R-:W-:Y:S05]  /*2ecb0*/  BSYNC B0 ;  /* 0x0000000000007941 */ /* 0x000fea0003800000 */
.L_x_2802:
[----:B------:R-:W-:Y:S05]  /*2ecc0*/  @!P2 BRA `(.L_x_2804) ;  /* 0x000000000004a947 */ /* 0x000fea0003800000 */
[----:B------:R-:W-:Y:S01]  /*2ecd0*/  BPT.TRAP 0x1 ;  /* 0x000000040000795c */ /* 0x000fe20000300000 */
.L_x_2804:
[----:B--2---:R-:W2:Y:S02]  /*2ece0*/  LDL R2, [R1+0x28] ;  /* 0x0000280001027983 */ /* 0x004ea40000100800 */
[----:B--2---:R-:W-:-:S04]  /*2ecf0*/  SHF.L.U32 R2, R2, 0x1f, RZ ;  /* 0x0000001f02027819 */ /* 0x004fc800000006ff */
[----:B------:R-:W2:Y:S02]  /*2ed00*/  SYNCS.PHASECHK.TRANS64.TRYWAIT P1, [R0+URZ+0x38860], R2 ;  /* 0x03886002000075a7 */ /* 0x000ea4000802017f */
[----:B--2---:R-:W-:Y:S05]  /*2ed10*/  @!P1 BRA `(.L_x_2805) ;  /* 0x0000008c00889947 */ /* 0x004fea0003800000 */
.L_x_3095:
        /* <DEDUP_REMOVED lines=13> */
[C---:B------:R-:W-:Y:S02]  /*2edf0*/  IADD3 R21, R17.reuse, 0x2000, RZ ;  /* 0x0000200011157810 */ /* 0x040fe40007ffe0ff */
[C-C-:B---3--:R-:W-:Y:S02]  /*2ee00*/  PRMT R12, R8.reuse, 0x6420, R9.reuse ;  /* 0x00006420080c7816 */ /* 0x148fe40000000009 */
[----:B------:R-:W-:Y:S01]  /*2ee10*/  PRMT R13, R8, 0x7531, R9 ;  /* 0x00007531080d7816 */ /* 0x000fe20000000009 */
[----:B------:R-:W-:Y:S01]  /*2ee20*/  IMAD.MOV.U32 R9, RZ, RZ, R3 ;  /* 0x000000ffff097224 */ /* 0x000fe200078e0003 */
[----:B------:R-:W-:Y:S02]  /*2ee30*/  LOP3.LUT R3, R17, R16, RZ, 0xfc, !PT ;  /* 0x0000001011037212 */ /* 0x000fe400078efcff */
[C-C-:B------:R-:W-:Y:S02]  /*2ee40*/  PRMT R14, R10.reuse, 0x6420, R11.reuse ;  /* 0x000064200a0e7816 */ /* 0x140fe4000000000b */
[----:B------:R-:W-:Y:S01]  /*2ee50*/  PRMT R15, R10, 0x7531, R11 ;  /* 0x000075310a0f7816 */ /* 0x000fe2000000000b */
[----:B------:R-:W-:-:S05]  /*2ee60*/  IMAD.IADD R3, R19, 0x1, R3 ;  /* 0x0000000113037824 */ /* 0x000fca00078e0203 */
        /* <DEDUP_REMOVED lines=9> */
[----:B-1----:R-:W-:Y:S02]  /*2ef00*/  IMAD.MOV.U32 R11, RZ, RZ, R15 ;  /* 0x000000ffff0b7224 */ /* 0x002fe400078e000f */
[----:B------:R-:W-:-:S05]  /*2ef10*/  VIADD R8, R17, 0x4000 ;  /* 0x0000400011087836 */ /* 0x000fca0000000000 */
        /* <DEDUP_REMOVED lines=13> */
[----:B------:R-:W-:-:S04]  /*2eff0*/  IMAD.MOV.U32 R15, RZ, RZ, R11 ;  /* 0x000000ffff0f7224 */ /* 0x000fc800078e000b */
[----:B------:R-:W-:Y:S01]  /*2f000*/  IMAD.IADD R3, R19, 0x1, R3 ;  /* 0x0000000113037824 */ /* 0x000fe200078e0203 */
        /* <DEDUP_REMOVED lines=23> */
[----:B--2---:R-:W-:Y:S01]  /*2f180*/  IADD3 R3, R19, R0, R3 ;  /* 0x0000000013037210 */ /* 0x004fe20007ffe003 */
[----:B-1----:R-:W-:Y:S01]  /*2f190*/  IMAD.MOV.U32 R15, RZ, RZ, R11 ;  /* 0x000000ffff0f7224 */ /* 0x002fe200078e000b */
[----:B------:R-:W-:-:S05]  /*2f1a0*/  PRMT R11, R6, 0x7531, R7 ;  /* 0x00007531060b7816 */ /* 0x000fca0000000007 */
[----:B------:R1:W-:Y:S02]  /*2f1b0*/  STSM.16.M88.4 [R3], R8 ;  /* 0x0000000803007844 */ /* 0x0003e40000000200 */
[----:B-1----:R-:W-:-:S04]  /*2f1c0*/  MOV R11, R15 ;  /* 0x0000000f000b7202 */ /* 0x002fc80000000f00 */
        /* <DEDUP_REMOVED lines=17> */
[----:B------:R-:W-:-:S05]  /*2f2e0*/  IMAD.MOV.U32 R11, RZ, RZ, R15 ;  /* 0x000000ffff0b7224 */ /* 0x000fca00078e000f */
        /* <DEDUP_REMOVED lines=79> */
.L_x_2806:
        /* <DEDUP_REMOVED lines=14> */
.L_x_2751:
        /* <DEDUP_REMOVED lines=10> */
[----:B-1----:R1:W-:Y:S04]  /*2f960*/  STL.64 [R1], R4 ;  /* 0x0000000401007387 */ /* 0x0023e80000100a00 */
[----:B------:R1:W-:Y:S01]  /*2f970*/  STL.64 [R1+0x8], R6 ;  /* 0x0000080601007387 */ /* 0x0003e20000100a00 */
[----:B------:R-:W-:Y:S06]  /*2f980*/  BAR.ARV 0x4, 0x180 ;  /* 0x0106000000007b1d */ /* 0x000fec0000002000 */
[----:B------:R-:W-:Y:S05]  /*2f990*/  BRA `(.L_x_2808) ;  /* 0x00000010003c7947 */ /* 0x000fea0003800000 */
.L_x_2807:
        /* <DEDUP_REMOVED lines=18> */
[C---:B------:R-:W-:Y:S01]  /*2fac0*/  ISETP.GE.U32.AND P2, PT, R16.reuse, 0x2, PT ;  /* 0x000000021000780c */ /* 0x040fe20003f46070 */
[----:B------:R-:W-:Y:S01]  /*2fad0*/  IMAD.MOV.U32 R9, RZ, RZ, RZ ;  /* 0x000000ffff097224 */ /* 0x000fe200078e00ff */
[C---:B------:R-:W-:Y:S01]  /*2fae0*/  ISETP.GE.U32.AND P3, PT, R16.reuse, 0x4, PT ;  /* 0x000000041000780c */ /* 0x040fe20003f66070 */
[----:B------:R-:W-:Y:S01]  /*2faf0*/  SHFL.IDX PT, R6, R10, RZ, 0x1f ;  /* 0x00001fff0a067589 */ /* 0x000fe200000e0000 */
[C---:B------:R-:W-:Y:S02]  /*2fb00*/  ISETP.GE.U32.AND P4, PT, R16.reuse, 0x8, PT ;  /* 0x000000081000780c */ /* 0x040fe40003f86070 */
        /* <DEDUP_REMOVED lines=21> */
[----:B------:R1:W2:Y:S02]  /*2fc60*/  SHFL.IDX PT, R7, R3, 0x1f, 0x1f ;  /* 0x03e01f0003077f89 */ /* 0x0002a400000e0000 */
.L_x_3105:
[----:B------:R-:W-:Y:S02]  /*2fc70*/  ULDC UR4, c[0x0][0xc38] ;  /* 0x00030e0000047ab9 */ /* 0x000fe40000000800 */
[----:B------:R-:W-:-:S04]  /*2fc80*/  IMAD.U32 R2, RZ, RZ, UR4 ;  /* 0x00000004ff027e24 */ /* 0x000fc8000f8e00ff */
[----:B--2---:R-:W-:-:S04]  /*2fc90*/  IMAD R7, R7, R2, RZ ;  /* 0x0000000207077224 */ /* 0x004fc800078e02ff */
[----:B------:R-:W-:Y:S02]  /*2fca0*/  IMAD.IADD R0, R8, 0x1, R7 ;  /* 0x0000000108007824 */ /* 0x000fe400078e0207 */
[----:B------:R-:W-:-:S03]  /*2fcb0*/  IMAD.MOV.U32 R8, RZ, RZ, R3 ;  /* 0x000000ffff087224 */ /* 0x000fc600078e0003 */
[----:B------:R-:W-:-:S13]  /*2fcc0*/  ISETP.GT.AND P6, PT, R0, R6, PT ;  /* 0x000000060000720c */ /* 0x000fda0003fc4270 */
[----:B------:R-:W-:Y:S05]  /*2fcd0*/  @P6 BRA `(.L_x_2810) ;  /* 0x0000000000b06947 */ /* 0x000fea0003800000 */
.L_x_2813:
        /* <DEDUP_REMOVED lines=37> */
.L_x_3113:
[----:B------:R-:W-:Y:S02]  /*2ff30*/  ULDC UR4, c[0x0][0xc38] ;  /* 0x00030e0000047ab9 */ /* 0x000fe40000000800 */
[----:B------:R-:W-:-:S05]  /*2ff40*/  MOV R2, UR4 ;  /* 0x0000000400027c02 */ /* 0x000fca0008000f00 */
[----:B--2---:R-:W-:-:S04]  /*2ff50*/  IMAD R7, R7, R2, RZ ;  /* 0x0000000207077224 */ /* 0x004fc800078e02ff */
[----:B------:R-:W-:-:S05]  /*2ff60*/  IMAD.IADD R0, R7, 0x1, R0 ;  /* 0x0000000107007824 */ /* 0x000fca00078e0200 */
[----:B------:R-:W-:-:S13]  /*2ff70*/  ISETP.GT.AND P6, PT, R0, R6, PT ;  /* 0x000000060000720c */ /* 0x000fda0003fc4270 */
[----:B------:R-:W-:Y:S05]  /*2ff80*/  @!P6 BRA `(.L_x_2813) ;  /* 0xfffffffc0054e947 */ /* 0x000fea000383ffff */
[----:B------:R-:W-:-:S07]  /*2ff90*/  IMAD.MOV.U32 R8, RZ, RZ, R3 ;  /* 0x000000ffff087224 */ /* 0x000fce00078e0003 */
.L_x_2810:
        /* <DEDUP_REMOVED lines=12> */
.L_x_3118:
[----:B------:R-:W-:-:S13]  /*30060*/  ISETP.NE.AND P0, PT, R3, RZ, PT ;  /* 0x000000ff0300720c */ /* 0x000fda0003f05270 */
[----:B------:R-:W-:Y:S05]  /*30070*/  @!P0 BRA `(.L_x_2815) ;  /* 0x0000000000148947 */ /* 0x000fea0003800000 */
[----:B------:R-:W-:Y:S01]  /*30080*/  UMOV UR4, 0xffffffff ;  /* 0xffffffff00047882 */ /* 0x000fe20000000000 */
[----:B-1----:R-:W-:Y:S02]  /*30090*/  VIADD R0, R0, 0xffffffff ;  /* 0xffffffff00007836 */ /* 0x002fe40000000000 */
[----:B------:R-:W-:Y:S05]  /*300a0*/  BRA.DIV UR4, `(.L_x_2816) ;  /* 0x0000008604547947 */ /* 0x000fea000b800000 */
[----:B------:R1:W2:Y:S02]  /*300b0*/  SHFL.IDX PT, R0, R8, R0, 0x1f ;  /* 0x00001f0008007589 */ /* 0x0002a400000e0000 */
.L_x_3121:
[----:B--2---:R-:W-:-:S07]  /*300c0*/  IMAD.MOV.U32 R9, RZ, RZ, R0 ;  /* 0x000000ffff097224 */ /* 0x004fce00078e0000 */
.L_x_2815:
[----:B------:R-:W-:Y:S01]  /*300d0*/  ISETP.NE.AND P0, PT, R5, 0x1, PT ;  /* 0x000000010500780c */ /* 0x000fe20003f05270 */
[----:B-1----:R-:W-:-:S05]  /*300e0*/  IMAD R0, R9, R2, R10 ;  /* 0x0000000209007224 */ /* 0x002fca00078e020a */
[----:B------:R1:W-:Y:S02]  /*300f0*/  STL [R1], R0 ;  /* 0x0000000001007387 */ /* 0x0003e40000100800 */
[----:B-1----:R-:W-:-:S05]  /*30100*/  IMAD.IADD R0, R6, 0x1, -R0 ;  /* 0x0000000106007824 */ /* 0x002fca00078e0a00 */
[----:B------:R-:W-:Y:S05]  /*30110*/  @!P0 BRA `(.L_x_2817) ;  /* 0x0000000000e88947 */ /* 0x000fea0003800000 */
[----:B------:R-:W-:Y:S01]  /*30120*/  IABS R3, R4 ;  /* 0x0000000400037213 */ /* 0x000fe20000000000 */
[----:B------:R-:W-:-:S03]  /*30130*/  IMAD.MOV.U32 R6, RZ, RZ, RZ ;  /* 0x000000ffff067224 */ /* 0x000fc600078e00ff */
[----:B------:R-:W1:Y:S08]  /*30140*/  I2F.RP R2, R3 ;  /* 0x0000000300027306 */ /* 0x000e700000209400 */
[----:B-1----:R-:W1:Y:S02]  /*30150*/  MUFU.RCP R2, R2 ;  /* 0x0000000200027308 */ /* 0x002e640000001000 */
[----:B-1----:R-:W-:-:S06]  /*30160*/  VIADD R2, R2, 0xffffffe ;  /* 0x0ffffffe02027836 */ /* 0x002fcc0000000000 */
[----:B0-----:R-:W0:Y:S02]  /*30170*/  F2I.FTZ.U32.TRUNC.NTZ R7, R2 ;  /* 0x0000000200077305 */ /* 0x001e24000021f000 */
[----:B0-----:R-:W-:-:S04]  /*30180*/  IMAD.MOV R2, RZ, RZ, -R7 ;  /* 0x000000ffff027224 */ /* 0x001fc800078e0a07 */
[----:B------:R-:W-:-:S04]  /*30190*/  IMAD R2, R2, R3, RZ ;  /* 0x0000000302027224 */ /* 0x000fc800078e02ff */
        /* <DEDUP_REMOVED lines=16> */
[----:B0-----:R-:W-:-:S06]  /*302a0*/  IADD3 R8, R8, 0xffffffe, RZ ;  /* 0x0ffffffe08087810 */ /* 0x001fcc0007ffe0ff */
[----:B------:R0:W1:Y:S02]  /*302b0*/  F2I.FTZ.U32.TRUNC.NTZ R9, R8 ;  /* 0x0000000800097305 */ /* 0x000064000021f000 */
[----:B0-----:R-:W-:Y:S02]  /*302c0*/  IMAD.MOV.U32 R8, RZ, RZ, RZ ;  /* 0x000000ffff087224 */ /* 0x001fe400078e00ff */
[----:B-1----:R-:W-:-:S04]  /*302d0*/  IMAD.MOV R3, RZ, RZ, -R9 ;  /* 0x000000ffff037224 */ /* 0x002fc800078e0a09 */
[----:B------:R-:W-:-:S04]  /*302e0*/  IMAD R3, R3, R6, RZ ;  /* 0x0000000603037224 */ /* 0x000fc800078e02ff */
[----:B------:R-:W-:Y:S01]  /*302f0*/  IMAD.HI.U32 R9, R9, R3, R8 ;  /* 0x0000000309097227 */ /* 0x000fe200078e0008 */
[----:B------:R-:W-:-:S04]  /*30300*/  LOP3.LUT R3, R0, R4, RZ, 0x3c, !PT ;  /* 0x0000000400037212 */ /* 0x000fc800078e3cff */
[----:B------:R-:W-:Y:S02]  /*30310*/  ISETP.GE.AND P2, PT, R3, RZ, PT ;  /* 0x000000ff0300720c */ /* 0x000fe40003f46270 */
[----:B------:R-:W-:-:S05]  /*30320*/  IABS R3, R5 ;  /* 0x0000000500037213 */ /* 0x000fca0000000000 */
[----:B------:R-:W-:-:S04]  /*30330*/  IMAD.MOV R3, RZ, RZ, -R3 ;  /* 0x000000ffff037224 */ /* 0x000fc800078e0a03 */
[----:B------:R-:W-:Y:S02]  /*30340*/  IMAD.MOV.U32 R8, RZ, RZ, R3 ;  /* 0x000000ffff087224 */ /* 0x000fe400078e0003 */
        /* <DEDUP_REMOVED lines=17> */
[----:B------:R-:W-:Y:S01]  /*30460*/  IMAD.MOV R6, RZ, RZ, -R3 ;  /* 0x000000ffff067224 */ /* 0x000fe200078e0a03 */
[----:B------:R-:W-:-:S03]  /*30470*/  LEA R3, R5, R3, 0x18 ;  /* 0x0000000305037211 */ /* 0x000fc600078ec0ff */
[----:B------:R-:W-:-:S04]  /*30480*/  IMAD R6, R5, R6, R2 ;  /* 0x0000000605067224 */ /* 0x000fc800078e0202 */
[----:B------:R-:W-:-:S05]  /*30490*/  IMAD R2, R6, 0x10000, R3 ;  /* 0x0001000006027824 */ /* 0x000fca00078e0203 */
[----:B------:R1:W-:Y:S01]  /*304a0*/  STL [R1+0x8], R2 ;  /* 0x0000080201007387 */ /* 0x0003e20000100800 */
[----:B------:R-:W-:Y:S05]  /*304b0*/  BRA `(.L_x_2818) ;  /* 0x0000000000fc7947 */ /* 0x000fea0003800000 */
.L_x_2817:
[----:B------:R-:W2:Y:S01]  /*304c0*/  LDL R3, [R1+0xc] ;  /* 0x00000c0001037983 */ /* 0x000ea20000100800 */
[----:B------:R-:W2:Y:S02]  /*304d0*/  LDC.64 R8, c[0x0][0xc90] ;  /* 0x00032400ff087b82 */ /* 0x000ea40000000a00 */
[----:B--2---:R-:W-:-:S06]  /*304e0*/  IMAD.WIDE R8, R3, 0x4, R8 ;  /* 0x0000000403087825 */ /* 0x004fcc00078e0208 */
[----:B------:R-:W2:Y:S01]  /*304f0*/  LDG.E R8, desc[UR40][R8.64] ;  /* 0x0000002808087981 */ /* 0x000ea2000c1e1900 */
[----:B------:R-:W-:Y:S01]  /*30500*/  IABS R5, R0 ;  /* 0x0000000000057213 */ /* 0x000fe20000000000 */
[----:B--2---:R-:W-:-:S05]  /*30510*/  IMAD R10, R4, R8, RZ ;  /* 0x00000008040a7224 */ /* 0x004fca00078e02ff */
[----:B------:R-:W-:-:S04]  /*30520*/  IABS R9, R10 ;  /* 0x0000000a00097213 */ /* 0x000fc80000000000 */
[----:B------:R-:W1:Y:S08]  /*30530*/  I2F.RP R6, R9 ;  /* 0x0000000900067306 */ /* 0x000e700000209400 */
[----:B-1----:R-:W1:Y:S02]  /*30540*/  MUFU.RCP R6, R6 ;  /* 0x0000000600067308 */ /* 0x002e640000001000 */
[----:B-1----:R-:W-:-:S06]  /*30550*/  VIADD R6, R6, 0xffffffe ;  /* 0x0ffffffe06067836 */ /* 0x002fcc0000000000 */
[----:B0-----:R0:W1:Y:S02]  /*30560*/  F2I.FTZ.U32.TRUNC.NTZ R7, R6 ;  /* 0x0000000600077305 */ /* 0x001064000021f000 */
[----:B0-----:R-:W-:Y:S02]  /*30570*/  IMAD.MOV.U32 R6, RZ, RZ, RZ ;  /* 0x000000ffff067224 */ /* 0x001fe400078e00ff */
[----:B-1----:R-:W-:-:S04]  /*30580*/  IMAD.MOV R3, RZ, RZ, -R7 ;  /* 0x000000ffff037224 */ /* 0x002fc800078e0a07 */
[----:B------:R-:W-:-:S04]  /*30590*/  IMAD R3, R3, R9, RZ ;  /* 0x0000000903037224 */ /* 0x000fc800078e02ff */
[----:B------:R-:W-:Y:S01]  /*305a0*/  IMAD.HI.U32 R3, R7, R3, R6 ;  /* 0x0000000307037227 */ /* 0x000fe200078e0006 */
[----:B------:R-:W-:-:S05]  /*305b0*/  IABS R6, R10 ;  /* 0x0000000a00067213 */ /* 0x000fca0000000000 */
[----:B------:R-:W-:Y:S02]  /*305c0*/  IMAD.MOV R6, RZ, RZ, -R6 ;  /* 0x000000ffff067224 */ /* 0x000fe400078e0a06 */
        /* <DEDUP_REMOVED lines=12> */
[----:B------:R-:W-:-:S04]  /*30690*/  IMAD R9, R8, R3, RZ ;  /* 0x0000000308097224 */ /* 0x000fc800078e02ff */
[----:B------:R-:W-:-:S05]  /*306a0*/  IMAD.MOV R5, RZ, RZ, -R9 ;  /* 0x000000ffff057224 */ /* 0x000fca00078e0a09 */
[----:B------:R-:W-:Y:S01]  /*306b0*/  VIADDMNMX R2, R5, R2, R8, PT ;  /* 0x0000000205027246 */ /* 0x000fe20003800108 */
[----:B------:R-:W-:-:S03]  /*306c0*/  IMAD.MOV R8, RZ, RZ, -R3 ;  /* 0x000000ffff087224 */ /* 0x000fc600078e0a03 */
[----:B------:R-:W-:Y:S01]  /*306d0*/  IABS R5, R2 ;  /* 0x0000000200057213 */ /* 0x000fe20000000000 */
[----:B------:R-:W-:-:S03]  /*306e0*/  IMAD R8, R10, R8, R0 ;  /* 0x000000080a087224 */ /* 0x000fc600078e0200 */
[----:B------:R-:W0:Y:S02]  /*306f0*/  I2F.RP R6, R5 ;  /* 0x0000000500067306 */ /* 0x000e240000209400 */
[----:B------:R-:W-:-:S06]  /*30700*/  IABS R3, R8 ;  /* 0x0000000800037213 */ /* 0x000fcc0000000000 */
[----:B0-----:R-:W0:Y:S02]  /*30710*/  MUFU.RCP R6, R6 ;  /* 0x0000000600067308 */ /* 0x001e240000001000 */
[----:B0-----:R-:W-:-:S06]  /*30720*/  VIADD R6, R6, 0xffffffe ;  /* 0x0ffffffe06067836 */ /* 0x001fcc0000000000 */
[----:B------:R0:W1:Y:S02]  /*30730*/  F2I.FTZ.U32.TRUNC.NTZ R7, R6 ;  /* 0x0000000600077305 */ /* 0x000064000021f000 */
[----:B0-----:R-:W-:Y:S01]  /*30740*/  MOV R6, RZ ;  /* 0x000000ff00067202 */ /* 0x001fe20000000f00 */
[----:B-1----:R-:W-:-:S04]  /*30750*/  IMAD.MOV R0, RZ, RZ, -R7 ;  /* 0x000000ffff007224 */ /* 0x002fc800078e0a07 */
[----:B------:R-:W-:-:S04]  /*30760*/  IMAD R0, R0, R5, RZ ;  /* 0x0000000500007224 */ /* 0x000fc800078e02ff */
[----:B------:R-:W-:Y:S01]  /*30770*/  IMAD.HI.U32 R7, R7, R0, R6 ;  /* 0x0000000007077227 */ /* 0x000fe200078e0006 */
        /* <DEDUP_REMOVED lines=17> */
[----:B------:R-:W-:-:S05]  /*30890*/  IMAD R2, R0, R2, R8 ;  /* 0x0000000200027224 */ /* 0x000fca00078e0208 */
[----:B------:R0:W-:Y:S02]  /*308a0*/  STL [R1+0x8], R2 ;  /* 0x0000080201007387 */ /* 0x0001e40000100800 */
.L_x_2818:
[----:B------:R-:W-:-:S05]  /*308b0*/  LOP3.LUT R0, RZ, R0, RZ, 0x33, !PT ;  /* 0x00000000ff007212 */ /* 0x000fca00078e33ff */
[----:B------:R-:W-:-:S05]  /*308c0*/  IMAD.IADD R0, R4, 0x1, R0 ;  /* 0x0000000104007824 */ /* 0x000fca00078e0200 */
[----:B------:R2:W-:Y:S01]  /*308d0*/  STL [R1+0x4], R0 ;  /* 0x0000040001007387 */ /* 0x0005e20000100800 */
[----:B------:R-:W-:Y:S05]  /*308e0*/  BRA `(.L_x_2819) ;  /* 0x0000000000287947 */ /* 0x000fea0003800000 */
.L_x_2811:
[----:B------:R-:W-:Y:S01]  /*308f0*/  UMOV UR4, URZ ;  /* 0x0000003f00047c82 */ /* 0x000fe20008000000 */
[----:B------:R-:W-:Y:S01]  /*30900*/  ULDC UR6, c[0x0][0xc3c] ;  /* 0x00030f0000067ab9 */ /* 0x000fe20000000800 */
[----:B------:R-:W-:Y:S01]  /*30910*/  UMOV UR5, URZ ;  /* 0x0000003f00057c82 */ /* 0x000fe20008000000 */
[----:B------:R-:W-:Y:S01]  /*30920*/  IMAD.U32 R3, RZ, RZ, UR4 ;  /* 0x00000004ff037e24 */ /* 0x000fe2000f8e00ff */
[----:B------:R1:W-:Y:S01]  /*30930*/  STL [R1], R6 ;  /* 0x0000000601007387 */ /* 0x0003e20000100800 */
[----:B------:R-:W-:Y:S02]  /*30940*/  IMAD.U32 R0, RZ, RZ, UR6 ;  /* 0x00000006ff007e24 */ /* 0x000fe4000f8e00ff */
[----:B------:R-:W-:Y:S01]  /*30950*/  IMAD.U32 R2, RZ, RZ, UR5 ;  /* 0x00000005ff027e24 */ /* 0x000fe2000f8e00ff */
[----:B------:R1:W-:Y:S04]  /*30960*/  STL [R1+0x4], R3 ;  /* 0x0000040301007387 */ /* 0x0003e80000100800 */
[----:B------:R1:W-:Y:S04]  /*30970*/  STL [R1+0xc], R0 ;  /* 0x00000c0001007387 */ /* 0x0003e80000100800 */
[----:B------:R1:W-:Y:S02]  /*30980*/  STL [R1+0x8], R2 ;  /* 0x0000080201007387 */ /* 0x0003e40000100800 */
.L_x_2819:
[----:B01----:R-:W3:Y:S04]  /*30990*/  LDL R2, [R1+0xc] ;  /* 0x00000c0001027983 */ /* 0x003ee80000100800 */
[----:B------:R-:W4:Y:S04]  /*309a0*/  LDL R3, [R1+0x8] ;  /* 0x0000080001037983 */ /* 0x000f280000100800 */
[----:B------:R-:W5:Y:S04]  /*309b0*/  LDL R4, [R1] ;  /* 0x0000000001047983 */ /* 0x000f680000100800 */
        /* <DEDUP_REMOVED lines=13> */
.L_x_2808:
[----:B------:R-:W2:Y:S01]  /*30a90*/  LDL R0, [R1+0xc] ;  /* 0x00000c0001007983 */ /* 0x000ea20000100800 */
[----:B------:R-:W-:Y:S02]  /*30aa0*/  ULDC UR4, c[0x0][0xc3c] ;  /* 0x00030f0000047ab9 */ /* 0x000fe40000000800 */
[----:B--2---:R-:W-:-:S13]  /*30ab0*/  ISETP.GE.AND P0, PT, R0, UR4, PT ;  /* 0x0000000400007c0c */ /* 0x004fda000bf06270 */
[----:B------:R-:W-:Y:S05]  /*30ac0*/  @!P0 BRA `(.L_x_2820) ;  /* 0xffffff8c00a08947 */ /* 0x000fea000383ffff */
[----:B------:R-:W-:Y:S05]  /*30ad0*/  BSYNC B7 ;  /* 0x0000000000077941 */ /* 0x000fea0003800000 */
.L_x_2706:
[----:B---3--:R-:W2:Y:S01]  /*30ae0*/  LDL.LU R0, [R1+0x70] ;  /* 0x0000700001007983 */ /* 0x008ea20000300800 */
[----:B------:R-:W-:Y:S01]  /*30af0*/  BSSY B0, `(.L_x_2821) ;  /* 0x000000b000007945 */ /* 0x000fe20003800000 */
[----:B01----:R-:W0:Y:S01]  /*30b00*/  S2R R5, SR_CgaCtaId ;  /* 0x0000000000057919 */ /* 0x003e220000008800 */
[----:B--2---:R-:W-:-:S04]  /*30b10*/  IADD3 R0, R0, 0x1, RZ ;  /* 0x0000000100007810 */ /* 0x004fc80007ffe0ff */
        /* <DEDUP_REMOVED lines=8> */
.L_x_3122:
[----:B------:R-:W-:Y:S05]  /*30ba0*/  BSYNC B0 ;  /* 0x0000000000007941 */ /* 0x000fea0003800000 */
.L_x_2821:
[----:B------:R-:W-:-:S03]  /*30bb0*/  UMOV UR4, 0xffffffff ;  /* 0xffffffff00047882 */ /* 0x000fc60000000000 */
[----:B------:R-:W-:Y:S05]  /*30bc0*/  BRA.DIV UR4, `(.L_x_2823) ;  /* 0x0000007a04cc7947 */ /* 0x000fea000b800000 */
[----:B------:R-:W1:Y:S02]  /*30bd0*/  S2R R2, SR_TID.X ;  /* 0x0000000000027919 */ /* 0x000e640000002100 */
[----:B-1----:R-:W-:-:S04]  /*30be0*/  SHF.R.U32.HI R2, RZ, 0x5, R2 ;  /* 0x00000005ff027819 */ /* 0x002fc80000011602 */
[----:B------:R-:W-:-:S05]  /*30bf0*/  LOP3.LUT R2, R2, 0x3, RZ, 0xc0, !PT ;  /* 0x0000000302027812 */ /* 0x000fca00078ec0ff */
[----:B------:R1:W2:Y:S02]  /*30c00*/  SHFL.IDX PT, R14, R2, RZ, 0x1f ;  /* 0x00001fff020e7589 */ /* 0x0002a400000e0000 */
.L_x_3125:
[----:B--2---:R-:W-:-:S13]  /*30c10*/  ISETP.NE.AND P0, PT, R14, RZ, PT ;  /* 0x000000ff0e00720c */ /* 0x004fda0003f05270 */
[----:B------:R-:W-:Y:S05]  /*30c20*/  @P0 BRA `(.L_x_2476) ;  /* 0x0000000000b00947 */ /* 0x000fea0003800000 */
[----:B------:R-:W-:-:S03]  /*30c30*/  UMOV UR4, 0xffffffff ;  /* 0xffffffff00047882 */ /* 0x000fc60000000000 */
[----:B------:R-:W-:Y:S05]  /*30c40*/  BRA.DIV UR4, `(.L_x_2824) ;  /* 0x0000007a04e07947 */ /* 0x000fea000b800000 */
[----:B------:R-:W-:-:S13]  /*30c50*/  ELECT P6, URZ, PT ;  /* 0x00000000003f782f */ /* 0x000fda00038c0000 */
.L_x_3128:
[----:B------:R-:W-:Y:S05]  /*30c60*/  @!P6 BRA `(.L_x_2476) ;  /* 0x0000000000a0e947 */ /* 0x000fea0003800000 */
[----:B------:R-:W-:-:S06]  /*30c70*/  ULOP3.LUT UR4, UR37, 0x2, URZ, 0xfc, !UPT ;  /* 0x0000000225047892 */ /* 0x000fcc000f8efc3f */
[----:B-1----:R-:W-:-:S05]  /*30c80*/  IMAD.U32 R2, RZ, RZ, UR4 ;  /* 0x00000004ff027e24 */ /* 0x002fca000f8e00ff */
[----:B------:R-:W-:-:S13]  /*30c90*/  ISETP.NE.AND P0, PT, R2, 0x3, PT ;  /* 0x000000030200780c */ /* 0x000fda0003f05270 */
[----:B------:R-:W-:Y:S05]  /*30ca0*/  @!P0 BRA `(.L_x_2825) ;  /* 0x0000000000048947 */ /* 0x000fea0003800000 */
[----:B------:R-:W-:Y:S01]  /*30cb0*/  BPT.TRAP 0x1 ;  /* 0x000000040000795c */ /* 0x000fe20000300000 */
.L_x_2825:
        /* <DEDUP_REMOVED lines=14> */
.L_x_3129:
[----:B------:R-:W1:Y:S02]  /*30da0*/  SYNCS.PHASECHK.TRANS64.TRYWAIT P1, [R7+URZ], R2 ;  /* 0x00000002070075a7 */ /* 0x000e64000802017f */
[----:B-1----:R-:W-:Y:S05]  /*30db0*/  @!P1 BRA `(.L_x_2827) ;  /* 0x0000007800b89947 */ /* 0x002fea0003800000 */
.L_x_3130:
[----:B------:R-:W-:Y:S05]  /*30dc0*/  @!P0 BRA `(.L_x_2828) ;  /* 0x0000000000048947 */ /* 0x000fea0003800000 */
[----:B------:R-:W-:Y:S01]  /*30dd0*/  BPT.TRAP 0x1 ;  /* 0x000000040000795c */ /* 0x000fe20000300000 */
.L_x_2828:
[----:B------:R-:W2:Y:S02]  /*30de0*/  LDL.LU R4, [R1+0x1c] ;  /* 0x00001c0001047983 */ /* 0x000ea40000300800 */
[----:B--2---:R-:W-:-:S04]  /*30df0*/  IMAD R4, R4, 0x8, R0 ;  /* 0x0000000804047824 */ /* 0x004fc800078e0200 */
[----:B------:R-:W2:Y:S02]  /*30e00*/  SYNCS.PHASECHK.TRANS64.TRYWAIT P1, [R4+URZ+0x38860], R5 ;  /* 0x03886005040075a7 */ /* 0x000ea4000802017f */
[----:B--2---:R-:W-:Y:S05]  /*30e10*/  @!P1 BRA `(.L_x_2829) ;  /* 0x0000007800b49947 */ /* 0x004fea0003800000 */
.L_x_3131:
[----:B------:R-:W-:Y:S05]  /*30e20*/  @!P0 BRA `(.L_x_2830) ;  /* 0x0000000000048947 */ /* 0x000fea0003800000 */
[----:B------:R-:W-:Y:S01]  /*30e30*/  BPT.TRAP 0x1 ;  /* 0x000000040000795c */ /* 0x000fe20000300000 */
.L_x_2830:
[----:B------:R-:W-:-:S04]  /*30e40*/  IMAD R3, R3, 0x8, R0 ;  /* 0x0000000803037824 */ /* 0x000fc800078e0200 */
[----:B------:R-:W3:Y:S02]  /*30e50*/  SYNCS.PHASECHK.TRANS64.TRYWAIT P1, [R3+URZ+0x38860], R2 ;  /* 0x03886002030075a7 */ /* 0x000ee4000802017f */
[----:B---3--:R-:W-:Y:S05]  /*30e60*/  @!P1 BRA `(.L_x_2831) ;  /* 0x0000007800b49947 */ /* 0x008fea0003800000 */
.L_x_3132:
[----:B------:R-:W-:Y:S05]  /*30e70*/  @!P0 BRA `(.L_x_2832) ;  /* 0x0000000000048947 */ /* 0x000fea0003800000 */
[----:B------:R-:W-:Y:S01]  /*30e80*/  BPT.TRAP 0x1 ;  /* 0x000000040000795c */ /* 0x000fe20000300000 */
.L_x_2832:
[----:B------:R-:W4:Y:S02]  /*30e90*/  SYNCS.PHASECHK.TRANS64.TRYWAIT P0, [R4+URZ+0x38880], R5 ;  /* 0x03888005040075a7 */ /* 0x000f24000800017f */
[----:B----4-:R-:W-:Y:S05]  /*30ea0*/  @!P0 BRA `(.L_x_2833) ;  /* 0x0000007800b88947 */ /* 0x010fea0003800000 */
.L_x_2834:
[----:B------:R0:W0:Y:S02]  /*30eb0*/  SYNCS.PHASECHK.TRANS64.TRYWAIT P0, [R3+URZ+0x38880], R2 ;  /* 0x03888002030075a7 */ /* 0x000024000800017f */
[----:B0-----:R-:W-:Y:S05]  /*30ec0*/  @!P0 NANOSLEEP.SYNCS 0x989680 ;  /* 0x009896800000895d */ /* 0x001fea0003900000 */
[----:B------:R-:W0:Y:S02]  /*30ed0*/  @!P0 SYNCS.PHASECHK.TRANS64 P0, [R3+URZ+0x38880], R2 ;  /* 0x03888002030085a7 */ /* 0x000e24000800007f */
[----:B0-----:R-:W-:Y:S05]  /*30ee0*/  @!P0 BRA `(.L_x_2834) ;  /* 0xfffffffc00f08947 */ /* 0x001fea000383ffff */
.L_x_2476:
[----:B------:R-:W-:Y:S05]  /*30ef0*/  BSYNC B8 ;  /* 0x0000000000087941 */ /* 0x000fea0003800000 */
.L_x_2473:
[----:B------:R-:W-:Y:S05]  /*30f00*/  EXIT ;  /* 0x000000000000794d */ /* 0x000fea0003800000 */
.L_x_2500:
[----:B-1----:R1:W2:Y:S02]  /*30f10*/  SYNCS.PHASECHK.TRANS64.TRYWAIT P6, [R111+URZ+0x38890], R122 ;  /* 0x0388907a6f0075a7 */ /* 0x0022a400080c017f */
[----:B--2---:R-:W-:Y:S05]  /*30f20*/  @!P6 NANOSLEEP.SYNCS 0x989680 ;  /* 0x009896800000e95d */ /* 0x004fea0003900000 */
[----:B------:R-:W2:Y:S02]  /*30f30*/  @!P6 SYNCS.PHASECHK.TRANS64 P6, [R111+URZ+0x38890], R122 ;  /* 0x0388907a6f00e5a7 */ /* 0x000ea400080c007f */
[----:B--2---:R-:W-:Y:S05]  /*30f40*/  @!P6 BRA `(.L_x_2500) ;  /* 0xfffffffc00f0e947 */ /* 0x004fea000383ffff */
[----:B------:R-:W-:Y:S05]  /*30f50*/  BRA `(.L_x_2835) ;  /* 0xfffffd2c00947947 */ /* 0x000fea000383ffff */
.L_x_2534:
[----:B-1----:R1:W2:Y:S02]  /*30f60*/  SYNCS.PHASECHK.TRANS64.TRYWAIT P3, [R111+URZ+0x38890], R122 ;  /* 0x0388907a6f0075a7 */ /* 0x0022a4000806017f */
[----:B--2---:R-:W-:Y:S05]  /*30f70*/  @!P3 NANOSLEEP.SYNCS 0x989680 ;  /* 0x009896800000b95d */ /* 0x004fea0003900000 */
[----:B------:R-:W2:Y:S02]  /*30f80*/  @!P3 SYNCS.PHASECHK.TRANS64 P3, [R111+URZ+0x38890], R122 ;  /* 0x0388907a6f00b5a7 */ /* 0x000ea4000806007f */
[----:B--2---:R-:W-:Y:S05]  /*30f90*/  @!P3 BRA `(.L_x_2534) ;  /* 0xfffffffc00f0b947 */ /* 0x004fea000383ffff */
[----:B------:R-:W-:Y:S05]  /*30fa0*/  BRA `(.L_x_2836) ;  /* 0xfffffd7000987947 */ /* 0x000fea000383ffff */
.L_x_2551:
[----:B-1----:R1:W2:Y:S02]  /*30fb0*/  SYNCS.PHASECHK.TRANS64.TRYWAIT P2, [R111+URZ+0x38890], R122 ;  /* 0x0388907a6f0075a7 */ /* 0x0022a4000804017f */
[----:B--2---:R-:W-:Y:S05]  /*30fc0*/  @!P2 NANOSLEEP.SYNCS 0x989680 ;  /* 0x009896800000a95d */ /* 0x004fea0003900000 */
[----:B------:R-:W2:Y:S02]  /*30fd0*/  @!P2 SYNCS.PHASECHK.TRANS64 P2, [R111+URZ+0x38890], R122 ;  /* 0x0388907a6f00a5a7 */ /* 0x000ea4000804007f */
[----:B--2---:R-:W-:Y:S05]  /*30fe0*/  @!P2 BRA `(.L_x_2551) ;  /* 0xfffffffc00f0a947 */ /* 0x004fea000383ffff */
[----:B------:R-:W-:Y:S05]  /*30ff0*/  BRA `(.L_x_2837) ;  /* 0xfffffdb400b87947 */ /* 0x000fea000383ffff */
.L_x_2561:
[----:B--2---:R2:W3:Y:S02]  /*31000*/  SYNCS.PHASECHK.TRANS64.TRYWAIT P3, [R111+URZ+0x388b0], R122 ;  /* 0x0388b07a6f0075a7 */ /* 0x0044e4000806017f */
[----:B---3--:R-:W-:Y:S05]  /*31010*/  @!P3 NANOSLEEP.SYNCS 0x989680 ;  /* 0x009896800000b95d */ /* 0x008fea0003900000 */
[----:B------:R-:W3:Y:S02]  /*31020*/  @!P3 SYNCS.PHASECHK.TRANS64 P3, [R111+URZ+0x388b0], R122 ;  /* 0x0388b07a6f00b5a7 */ /* 0x000ee4000806007f */
[----:B---3--:R-:W-:Y:S05]  /*31030*/  @!P3 BRA `(.L_x_2561) ;  /* 0xfffffffc00f0b947 */ /* 0x008fea000383ffff */
[----:B------:R-:W-:Y:S05]  /*31040*/  BRA `(.L_x_2838) ;  /* 0xfffffdbc00247947 */ /* 0x000fea000383ffff */
.L_x_2575:
[----:B------:R-:W-:Y:S01]  /*31050*/  BSSY B0, `(.L_x_2839) ;  /* 0x0000007000007945 */ /* 0x000fe20003800000 */
[----:B------:R-:W-:Y:S02]  /*31060*/  IMAD.MOV.U32 R12, RZ, RZ, RZ ;  /* 0x000000ffff0c7224 */ /* 0x000fe400078e00ff */
[----:B------:R-:W-:Y:S02]  /*31070*/  IMAD.MOV.U32 R11, RZ, RZ, 0x1f ;  /* 0x0000001fff0b7424 */ /* 0x000fe400078e00ff */
[----:B------:R-:W-:-:S07]  /*31080*/  IMAD.MOV.U32 R15, RZ, RZ, -0x1 ;  /* 0xffffffffff0f7424 */ /* 0x000fce00078e00ff */
[----:B-----5:R-:W-:Y:S05]  /*31090*/  WARPSYNC.COLLECTIVE R15, `(.L_x_2840) ;  /* 0x000000000f087348 */ /* 0x020fea0003c00000 */
[----:B------:R0:W1:Y:S02]  /*310a0*/  SHFL.IDX P6, R14, R13, R12, R11 ;  /* 0x0000000c0d0e7389 */ /* 0x00006400000c000b */
[----:B01---5:R-:W-:Y:S01]  /*310b0*/  ENDCOLLECTIVE ;  /* 0x000000000000791b */ /* 0x023fe20003800000 */
.L_x_2840:
[----:B------:R-:W-:Y:S05]  /*310c0*/  BSYNC B0 ;  /* 0x0000000000007941 */ /* 0x000fea0003800000 */
.L_x_2839:
[----:B------:R-:W-:Y:S01]  /*310d0*/  IMAD.MOV.U32 R237, RZ, RZ, R14 ;  /* 0x000000ffffed7224 */ /* 0x000fe200078e000e */
[----:B------:R-:W-:Y:S06]  /*310e0*/  BRA `(.L_x_2841) ;  /* 0xfffffdcc00447947 */ /* 0x000fec000383ffff */
.L_x_2587:
[----:B------:R-:W-:Y:S01]  /*310f0*/  BSSY B1, `(.L_x_2842) ;  /* 0x0000008000017945 */ /* 0x000fe20003800000 */
[----:B0-----:R-:W-:Y:S01]  /*31100*/  IMAD.MOV.U32 R13, RZ, RZ, R10 ;  /* 0x000000ffff0d7224 */ /* 0x001fe200078e000a */
[----:B------:R-:W-:Y:S01]  /*31110*/  MOV R12, RZ ;  /* 0x000000ff000c7202 */ /* 0x000fe20000000f00 */
[----:B------:R-:W-:Y:S02]  /*31120*/  IMAD.MOV.U32 R11, RZ, RZ, 0x181f ;  /* 0x0000181fff0b7424 */ /* 0x000fe400078e00ff */
[----:B------:R-:W-:-:S07]  /*31130*/  IMAD.MOV.U32 R15, RZ, RZ, -0x1 ;  /* 0xffffffffff0f7424 */ /* 0x000fce00078e00ff */
[----:B------:R-:W-:Y:S05]  /*31140*/  WARPSYNC.COLLECTIVE R15, `(.L_x_2843) ;  /* 0x000000000f087348 */ /* 0x000fea0003c00000 */
[----:B------:R0:W1:Y:S02]  /*31150*/  SHFL.IDX P6, R14, R13, R12, R11 ;  /* 0x0000000c0d0e7389 */ /* 0x00006400000c000b */
[----:B01----:R-:W-:Y:S01]  /*31160*/  ENDCOLLECTIVE ;  /* 0x000000000000791b */ /* 0x003fe20003800000 */
.L_x_2843:
[----:B------:R-:W-:Y:S05]  /*31170*/  BSYNC B1 ;  /* 0x0000000000017941 */ /* 0x000fea0003800000 */
.L_x_2842:
        /* <DEDUP_REMOVED lines=8> */
.L_x_2844:
[----:B------:R-:W-:Y:S02]  /*31200*/  IMAD.MOV.U32 R13, RZ, RZ, R37 ;  /* 0x000000ffff0d7224 */ /* 0x000fe400078e0025 */
[----:B------:R-:W-:-:S07]  /*31210*/  IMAD.MOV.U32 R4, RZ, RZ, R14 ;  /* 0x000000ffff047224 */ /* 0x000fce00078e000e */
[----:B------:R-:W-:Y:S05]  /*31220*/  WARPSYNC.COLLECTIVE R15, `(.L_x_2845) ;  /* 0x000000000f087348 */ /* 0x000fea0003c00000 */
[----:B------:R0:W1:Y:S02]  /*31230*/  SHFL.IDX P6, R14, R13, R12, R11 ;  /* 0x0000000c0d0e7389 */ /* 0x00006400000c000b */
[----:B01----:R-:W-:Y:S01]  /*31240*/  ENDCOLLECTIVE ;  /* 0x000000000000791b */ /* 0x003fe20003800000 */
.L_x_2845:
[----:B------:R-:W-:Y:S02]  /*31250*/  IMAD.MOV.U32 R13, RZ, RZ, R48 ;  /* 0x000000ffff0d7224 */ /* 0x000fe400078e0030 */
[----:B------:R-:W-:-:S07]  /*31260*/  IMAD.MOV.U32 R9, RZ, RZ, R14 ;  /* 0x000000ffff097224 */ /* 0x000fce00078e000e */
[----:B------:R-:W-:Y:S05]  /*31270*/  WARPSYNC.COLLECTIVE R15, `(.L_x_2846) ;  /* 0x000000000f087348 */ /* 0x000fea0003c00000 */
[----:B------:R0:W1:Y:S02]  /*31280*/  SHFL.IDX P6, R14, R13, R12, R11 ;  /* 0x0000000c0d0e7389 */ /* 0x00006400000c000b */
[----:B01----:R-:W-:Y:S01]  /*31290*/  ENDCOLLECTIVE ;  /* 0x000000000000791b */ /* 0x003fe20003800000 */
.L_x_2846:
[----:B------:R-:W-:Y:S05]  /*312a0*/  BRA `(.L_x_2847) ;  /* 0xfffffdd000a87947 */ /* 0x000fea000383ffff */
.L_x_2590:
[----:B------:R-:W-:Y:S01]  /*312b0*/  BSSY B1, `(.L_x_2848) ;  /* 0x0000008000017945 */ /* 0x000fe20003800000 */
[----:B0-----:R-:W-:Y:S01]  /*312c0*/  IMAD.MOV.U32 R13, RZ, RZ, R10 ;  /* 0x000000ffff0d7224 */ /* 0x001fe200078e000a */
[----:B------:R-:W-:Y:S01]  /*312d0*/  MOV R11, 0x181f ;  /* 0x0000181f000b7802 */ /* 0x000fe20000000f00 */
[----:B------:R-:W-:Y:S02]  /*312e0*/  IMAD.MOV.U32 R12, RZ, RZ, 0x1 ;  /* 0x00000001ff0c7424 */ /* 0x000fe400078e00ff */
[----:B------:R-:W-:-:S07]  /*312f0*/  IMAD.MOV.U32 R15, RZ, RZ, -0x1 ;  /* 0xffffffffff0f7424 */ /* 0x000fce00078e00ff */
[----:B-12345:R-:W-:Y:S05]  /*31300*/  WARPSYNC.COLLECTIVE R15, `(.L_x_2849) ;  /* 0x000000000f087348 */ /* 0x03efea0003c00000 */
[----:B------:R0:W0:Y:S02]  /*31310*/  SHFL.IDX P6, R14, R13, R12, R11 ;  /* 0x0000000c0d0e7389 */ /* 0x00002400000c000b */
[----:B012345:R-:W-:Y:S01]  /*31320*/  ENDCOLLECTIVE ;  /* 0x000000000000791b */ /* 0x03ffe20003800000 */
.L_x_2849:
[----:B------:R-:W-:Y:S05]  /*31330*/  BSYNC B1 ;  /* 0x0000000000017941 */ /* 0x000fea0003800000 */
.L_x_2848:
        /* <DEDUP_REMOVED lines=8> */
.L_x_2850:
[----:B------:R-:W-:Y:S02]  /*313c0*/  IMAD.MOV.U32 R13, RZ, RZ, R37 ;  /* 0x000000ffff0d7224 */ /* 0x000fe400078e0025 */
[----:B------:R-:W-:-:S07]  /*313d0*/  IMAD.MOV.U32 R4, RZ, RZ, R14 ;  /* 0x000000ffff047224 */ /* 0x000fce00078e000e */
[----:B------:R-:W-:Y:S05]  /*313e0*/  WARPSYNC.COLLECTIVE R15, `(.L_x_2851) ;  /* 0x000000000f087348 */ /* 0x000fea0003c00000 */
[----:B------:R0:W1:Y:S02]  /*313f0*/  SHFL.IDX P6, R14, R13, R12, R11 ;  /* 0x0000000c0d0e7389 */ /* 0x00006400000c000b */
[----:B01----:R-:W-:Y:S01]  /*31400*/  ENDCOLLECTIVE ;  /* 0x000000000000791b */ /* 0x003fe20003800000 */
.L_x_2851:
[----:B------:R-:W-:Y:S02]  /*31410*/  IMAD.MOV.U32 R13, RZ, RZ, R48 ;  /* 0x000000ffff0d7224 */ /* 0x000fe400078e0030 */
[----:B------:R-:W-:-:S07]  /*31420*/  IMAD.MOV.U32 R9, RZ, RZ, R14 ;  /* 0x000000ffff097224 */ /* 0x000fce00078e000e */
[----:B------:R-:W-:Y:S05]  /*31430*/  WARPSYNC.COLLECTIVE R15, `(.L_x_2852) ;  /* 0x000000000f087348 */ /* 0x000fea0003c00000 */
[----:B------:R0:W1:Y:S02]  /*31440*/  SHFL.IDX P6, R14, R13, R12, R11 ;  /* 0x0000000c0d0e7389 */ /* 0x00006400000c000b */
[----:B01----:R-:W-:Y:S01]  /*31450*/  ENDCOLLECTIVE ;  /* 0x000000000000791b */ /* 0x003fe20003800000 */
.L_x_2852:
[----:B------:R-:W-:Y:S05]  /*31460*/  BRA `(.L_x_2853) ;  /* 0xfffffdd000c87947 */ /* 0x000fea000383ffff */
.L_x_2593:
[----:B------:R-:W-:Y:S01]  /*31470*/  BSSY B1, `(.L_x_2854) ;  /* 0x0000008000017945 */ /* 0x000fe20003800000 */
[----:B------:R-:W-:Y:S01]  /*31480*/  IMAD.MOV.U32 R13, RZ, RZ, R10 ;  /* 0x000000ffff0d7224 */ /* 0x000fe200078e000a */
[----:B------:R-:W-:Y:S01]  /*31490*/  MOV R15, 0xffffffff ;  /* 0xffffffff000f7802 */ /* 0x000fe20000000f00 */
[----:B------:R-:W-:Y:S02]  /*314a0*/  IMAD.MOV.U32 R12, RZ, RZ, 0x2 ;  /* 0x00000002ff0c7424 */ /* 0x000fe400078e00ff */
[----:B------:R-:W-:-:S07]  /*314b0*/  IMAD.MOV.U32 R11, RZ, RZ, 0x181f ;  /* 0x0000181fff0b7424 */ /* 0x000fce00078e00ff */
[----:B012345:R-:W-:Y:S05]  /*314c0*/  WARPSYNC.COLLECTIVE R15, `(.L_x_2855) ;  /* 0x000000000f087348 */ /* 0x03ffea0003c00000 */
[----:B0-----:R0:W0:Y:S02]  /*314d0*/  SHFL.IDX P6, R14, R13, R12, R11 ;  /* 0x0000000c0d0e7389 */ /* 0x00102400000c000b */
[----:B012345:R-:W-:Y:S01]  /*314e0*/  ENDCOLLECTIVE ;  /* 0x000000000000791b */ /* 0x03ffe20003800000 */
.L_x_2855:
[----:B------:R-:W-:Y:S05]  /*314f0*/  BSYNC B1 ;  /* 0x0000000000017941 */ /* 0x000fea0003800000 */
.L_x_2854:
        /* <DEDUP_REMOVED lines=8> */
.L_x_2856:
[----:B------:R-:W-:Y:S02]  /*31580*/  IMAD.MOV.U32 R13, RZ, RZ, R37 ;  /* 0x000000ffff0d7224 */ /* 0x000fe400078e0025 */
[----:B------:R-:W-:-:S07]  /*31590*/  IMAD.MOV.U32 R4, RZ, RZ, R14 ;  /* 0x000000ffff047224 */ /* 0x000fce00078e000e */
[----:B------:R-:W-:Y:S05]  /*315a0*/  WARPSYNC.COLLECTIVE R15, `(.L_x_2857) ;  /* 0x000000000f087348 */ /* 0x000fea0003c00000 */
[----:B------:R0:W1:Y:S02]  /*315b0*/  SHFL.IDX P6, R14, R13, R12, R11 ;  /* 0x0000000c0d0e7389 */ /* 0x00006400000c000b */
[----:B01----:R-:W-:Y:S01]  /*315c0*/  ENDCOLLECTIVE ;  /* 0x000000000000791b */ /* 0x003fe20003800000 */
.L_x_2857:
[----:B------:R-:W-:Y:S02]  /*315d0*/  IMAD.MOV.U32 R13, RZ, RZ, R48 ;  /* 0x000000ffff0d7224 */ /* 0x000fe400078e0030 */
[----:B------:R-:W-:-:S07]  /*315e0*/  IMAD.MOV.U32 R9, RZ, RZ, R14 ;  /* 0x000000ffff097224 */ /* 0x000fce00078e000e */
[----:B------:R-:W-:Y:S05]  /*315f0*/  WARPSYNC.COLLECTIVE R15, `(.L_x_2858) ;  /* 0x000000000f087348 */ /* 0x000fea0003c00000 */
[----:B------:R0:W1:Y:S02]  /*31600*/  SHFL.IDX P6, R14, R13, R12, R11 ;  /* 0x0000000c0d0e7389 */ /* 0x00006400000c000b */
[----:B01----:R-:W-:Y:S01]  /*31610*/  ENDCOLLECTIVE ;  /* 0x000000000000791b */ /* 0x003fe20003800000 */
.L_x_2858:
[----:B------:R-:W-:Y:S05]  /*31620*/  BRA `(.L_x_2859) ;  /* 0xfffffdd000dc7947 */ /* 0x000fea000383ffff */
.L_x_2596:
[----:B------:R-:W-:Y:S01]  /*31630*/  BSSY B1, `(.L_x_2860) ;  /* 0x0000008000017945 */ /* 0x000fe20003800000 */
[----:B------:R-:W-:Y:S02]  /*31640*/  IMAD.MOV.U32 R13, RZ, RZ, R10 ;  /* 0x000000ffff0d7224 */ /* 0x000fe400078e000a */
[----:B------:R-:W-:Y:S02]  /*31650*/  IMAD.MOV.U32 R12, RZ, RZ, 0x3 ;  /* 0x00000003ff0c7424 */ /* 0x000fe400078e00ff */
[----:B------:R-:W-:Y:S02]  /*31660*/  IMAD.MOV.U32 R11, RZ, RZ, 0x181f ;  /* 0x0000181fff0b7424 */ /* 0x000fe400078e00ff */
[----:B------:R-:W-:-:S07]  /*31670*/  IMAD.MOV.U32 R15, RZ, RZ, -0x1 ;  /* 0xffffffffff0f7424 */ /* 0x000fce00078e00ff */
[----:B0-23-5:R-:W-:Y:S05]  /*31680*/  WARPSYNC.COLLECTIVE R15, `(.L_x_2861) ;  /* 0x000000000f087348 */ /* 0x02dfea0003c00000 */
[----:B0-----:R0:W1:Y:S02]  /*31690*/  SHFL.IDX P6, R14, R13, R12, R11 ;  /* 0x0000000c0d0e7389 */ /* 0x00106400000c000b */
[----:B0123-5:R-:W-:Y:S01]  /*316a0*/  ENDCOLLECTIVE ;  /* 0x000000000000791b */ /* 0x02ffe20003800000 */
.L_x_2861:
[----:B------:R-:W-:Y:S05]  /*316b0*/  BSYNC B1 ;  /* 0x0000000000017941 */ /* 0x000fea0003800000 */
.L_x_2860:
        /* <DEDUP_REMOVED lines=8> */
.L_x_2862:
[----:B------:R-:W-:Y:S02]  /*31740*/  IMAD.MOV.U32 R13, RZ, RZ, R37 ;  /* 0x000000ffff0d7224 */ /* 0x000fe400078e0025 */
[----:B------:R-:W-:-:S07]  /*31750*/  IMAD.MOV.U32 R4, RZ, RZ, R14 ;  /* 0x000000ffff047224 */ /* 0x000fce00078e000e */
[----:B------:R-:W-:Y:S05]  /*31760*/  WARPSYNC.COLLECTIVE R15, `(.L_x_2863) ;  /* 0x000000000f087348 */ /* 0x000fea0003c00000 */
[----:B------:R0:W1:Y:S02]  /*31770*/  SHFL.IDX P6, R14, R13, R12, R11 ;  /* 0x0000000c0d0e7389 */ /* 0x00006400000c000b */
[----:B01----:R-:W-:Y:S01]  /*31780*/  ENDCOLLECTIVE ;  /* 0x000000000000791b */ /* 0x003fe20003800000 */
.L_x_2863:
[----:B------:R-:W-:Y:S02]  /*31790*/  IMAD.MOV.U32 R13, RZ, RZ, R48 ;  /* 0x000000ffff0d7224 */ /* 0x000fe400078e0030 */
[----:B------:R-:W-:-:S07]  /*317a0*/  IMAD.MOV.U32 R37, RZ, RZ, R14 ;  /* 0x000000ffff257224 */ /* 0x000fce00078e000e */
[----:B------:R-:W-:Y:S05]  /*317b0*/  WARPSYNC.COLLECTIVE R15, `(.L_x_2864) ;  /* 0x000000000f087348 */ /* 0x000fea0003c00000 */
[----:B------:R0:W1:Y:S02]  /*317c0*/  SHFL.IDX P6, R14, R13, R12, R11 ;  /* 0x0000000c0d0e7389 */ /* 0x00006400000c000b */
[----:B01----:R-:W-:Y:S01]  /*317d0*/  ENDCOLLECTIVE ;  /* 0x000000000000791b */ /* 0x003fe20003800000 */
.L_x_2864:
[----:B------:R-:W-:Y:S01]  /*317e0*/  IMAD.MOV.U32 R48, RZ, RZ, R14 ;  /* 0x000000ffff307224 */ /* 0x000fe200078e000e */
[----:B------:R-:W-:Y:S06]  /*317f0*/  BRA `(.L_x_2865) ;  /* 0xfffffdd000f47947 */ /* 0x000fec000383ffff */
.L_x_2600:
[----:B------:R0:W0:Y:S02]  /*31800*/  SYNCS.PHASECHK.TRANS64.TRYWAIT P0, [R18+URZ+0x38800], R3 ;  /* 0x03880003120075a7 */ /* 0x000024000800017f */
[----:B0-----:R-:W-:Y:S05]  /*31810*/  @!P0 NANOSLEEP.SYNCS 0x989680 ;  /* 0x009896800000895d */ /* 0x001fea0003900000 */
[----:B------:R-:W0:Y:S02]  /*31820*/  @!P0 SYNCS.PHASECHK.TRANS64 P0, [R18+URZ+0x38800], R3 ;  /* 0x03880003120085a7 */ /* 0x000e24000800007f */
[----:B0-----:R-:W-:Y:S05]  /*31830*/  @!P0 BRA `(.L_x_2600) ;  /* 0xfffffffc00f08947 */ /* 0x001fea000383ffff */
[----:B------:R-:W-:Y:S05]  /*31840*/  BRA `(.L_x_2866) ;  /* 0xfffffdd400747947 */ /* 0x000fea000383ffff */
.L_x_2616:
        /* <DEDUP_REMOVED lines=9> */
.L_x_2868:
[----:B------:R-:W-:Y:S05]  /*318e0*/  BSYNC B1 ;  /* 0x0000000000017941 */ /* 0x000fea0003800000 */
.L_x_2867:
[----:B------:R0:W5:Y:S01]  /*318f0*/  LDL R8, [R1+0x40] ;  /* 0x0000400001087983 */ /* 0x0001620000100800 */
[----:B------:R-:W-:Y:S01]  /*31900*/  IMAD.MOV.U32 R13, RZ, RZ, R55 ;  /* 0x000000ffff0d7224 */ /* 0x000fe200078e0037 */
[----:B------:R-:W-:Y:S01]  /*31910*/  MOV R5, R14 ;  /* 0x0000000e00057202 */ /* 0x000fe20000000f00 */
[----:B------:R-:W-:Y:S01]  /*31920*/  IMAD.MOV.U32 R12, RZ, RZ, RZ ;  /* 0x000000ffff0c7224 */ /* 0x000fe200078e00ff */
[----:B------:R-:W-:Y:S01]  /*31930*/  ISETP.GE.AND P0, PT, R16, R37, PT ;  /* 0x000000251000720c */ /* 0x000fe20003f06270 */
[----:B------:R-:W-:Y:S02]  /*31940*/  IMAD.MOV.U32 R11, RZ, RZ, 0x181f ;  /* 0x0000181fff0b7424 */ /* 0x000fe400078e00ff */
[----:B------:R-:W-:-:S10]  /*31950*/  IMAD.MOV.U32 R15, RZ, RZ, -0x1 ;  /* 0xffffffffff0f7424 */ /* 0x000fd400078e00ff */
[----:B0----5:R-:W-:Y:S05]  /*31960*/  WARPSYNC.COLLECTIVE R15, `(.L_x_2869) ;  /* 0x000000000f087348 */ /* 0x021fea0003c00000 */
[----:B------:R1:W2:Y:S02]  /*31970*/  SHFL.IDX P6, R14, R13, R12, R11 ;  /* 0x0000000c0d0e7389 */ /* 0x0002a400000c000b */
[----:B012--5:R-:W-:Y:S01]  /*31980*/  ENDCOLLECTIVE ;  /* 0x000000000000791b */ /* 0x027fe20003800000 */
.L_x_2869:
[----:B------:R-:W-:Y:S02]  /*31990*/  IMAD.MOV.U32 R13, RZ, RZ, R57 ;  /* 0x000000ffff0d7224 */ /* 0x000fe400078e0039 */
[----:B------:R-:W-:-:S07]  /*319a0*/  IMAD.MOV.U32 R7, RZ, RZ, R14 ;  /* 0x000000ffff077224 */ /* 0x000fce00078e000e */
[----:B------:R-:W-:Y:S05]  /*319b0*/  WARPSYNC.COLLECTIVE R15, `(.L_x_2870) ;  /* 0x000000000f087348 */ /* 0x000fea0003c00000 */
[----:B------:R0:W1:Y:S02]  /*319c0*/  SHFL.IDX P6, R14, R13, R12, R11 ;  /* 0x0000000c0d0e7389 */ /* 0x00006400000c000b */
[----:B01----:R-:W-:Y:S01]  /*319d0*/  ENDCOLLECTIVE ;  /* 0x000000000000791b */ /* 0x003fe20003800000 */
.L_x_2870:
[----:B------:R-:W-:Y:S02]  /*319e0*/  IMAD.MOV.U32 R13, RZ, RZ, R59 ;  /* 0x000000ffff0d7224 */ /* 0x000fe400078e003b */
[----:B------:R-:W-:-:S07]  /*319f0*/  IMAD.MOV.U32 R9, RZ, RZ, R14 ;  /* 0x000000ffff097224 */ /* 0x000fce00078e000e */
[----:B------:R-:W-:Y:S05]  /*31a00*/  WARPSYNC.COLLECTIVE R15, `(.L_x_2871) ;  /* 0x000000000f087348 */ /* 0x000fea0003c00000 */
[----:B------:R0:W1:Y:S02]  /*31a10*/  SHFL.IDX P6, R14, R13, R12, R11 ;  /* 0x0000000c0d0e7389 */ /* 0x00006400000c000b */
[----:B01----:R-:W-:Y:S01]  /*31a20*/  ENDCOLLECTIVE ;  /* 0x000000000000791b */ /* 0x003fe20003800000 */
.L_x_2871:
[----:B------:R-:W-:-:S05]  /*31a30*/  IMAD R52, R8, R52, RZ ;  /* 0x0000003408347224 */ /* 0x000fca00078e02ff */
[----:B------:R-:W-:-:S13]  /*31a40*/  ISETP.GE.OR P1, PT, R3, R52, P0 ;  /* 0x000000340300720c */ /* 0x000fda0000726670 */
[C---:B------:R-:W-:Y:S02]  /*31a50*/  @!P1 IADD3 R4, P2, R16.reuse, R7, RZ ;  /* 0x0000000710049210 */ /* 0x040fe40007f5e0ff */
[----:B------:R-:W-:-:S03]  /*31a60*/  @!P1 IADD3 R24, P3, R16, R14, RZ ;  /* 0x0000000e10189210 */ /* 0x000fc60007f7e0ff */
[--C-:B------:R-:W-:Y:S02]  /*31a70*/  @!P1 IMAD.X R5, R5, 0x1, R17.reuse, P2 ;  /* 0x0000000105059824 */ /* 0x100fe400010e0611 */
[----:B------:R-:W-:-:S04]  /*31a80*/  @!P1 IMAD.X R25, R9, 0x1, R17, P3 ;  /* 0x0000000109199824 */ /* 0x000fc800018e0611 */
[----:B------:R-:W5:Y:S04]  /*31a90*/  @!P1 LD.E.128 R4, desc[UR40][R4.64] ;  /* 0x0000002804049980 */ /* 0x000f68000c101d00 */
[----:B------:R-:W5:Y:S01]  /*31aa0*/  @!P1 LD.E.128 R24, desc[UR40][R24.64] ;  /* 0x0000002818189980 */ /* 0x000f62000c101d00 */
[----:B------:R-:W-:Y:S01]  /*31ab0*/  IMAD.MOV.U32 R13, RZ, RZ, R53 ;  /* 0x000000ffff0d7224 */ /* 0x000fe200078e0035 */
[----:B------:R-:W-:Y:S01]  /*31ac0*/  CS2R R44, SRZ ;  /* 0x00000000002c7805 */ /* 0x000fe2000001ff00 */
[----:B------:R-:W-:Y:S01]  /*31ad0*/  IMAD.MOV.U32 R12, RZ, RZ, 0x1 ;  /* 0x00000001ff0c7424 */ /* 0x000fe200078e00ff */
[----:B------:R-:W-:Y:S02]  /*31ae0*/  CS2R R46, SRZ ;  /* 0x00000000002e7805 */ /* 0x000fe4000001ff00 */
[----:B------:R-:W-:-:S02]  /*31af0*/  CS2R R48, SRZ ;  /* 0x0000000000307805 */ /* 0x000fc4000001ff00 */
[----:B------:R-:W-:-:S07]  /*31b00*/  CS2R R50, SRZ ;  /* 0x0000000000327805 */ /* 0x000fce000001ff00 */
[----:B-----5:R-:W-:Y:S05]  /*31b10*/  WARPSYNC.COLLECTIVE R15, `(.L_x_2872) ;  /* 0x000000000f087348 */ /* 0x020fea0003c00000 */
[----:B------:R0:W1:Y:S02]  /*31b20*/  SHFL.IDX P6, R14, R13, R12, R11 ;  /* 0x0000000c0d0e7389 */ /* 0x00006400000c000b */
[----:B01---5:R-:W-:Y:S01]  /*31b30*/  ENDCOLLECTIVE ;  /* 0x000000000000791b */ /* 0x023fe20003800000 */
.L_x_2872:
[----:B------:R-:W-:Y:S01]  /*31b40*/  MOV R13, R55 ;  /* 0x00000037000d7202 */ /* 0x000fe20000000f00 */
[----:B------:R-:W-:-:S07]  /*31b50*/  IMAD.MOV.U32 R9, RZ, RZ, R14 ;  /* 0x000000ffff097224 */ /* 0x000fce00078e000e */
[----:B------:R-:W-:Y:S05]  /*31b60*/  WARPSYNC.COLLECTIVE R15, `(.L_x_2873) ;  /* 0x000000000f087348 */ /* 0x000fea0003c00000 */
[----:B------:R0:W1:Y:S02]  /*31b70*/  SHFL.IDX P6, R14, R13, R12, R11 ;  /* 0x0000000c0d0e7389 */ /* 0x00006400000c000b */
[----:B01----:R-:W-:Y:S01]  /*31b80*/  ENDCOLLECTIVE ;  /* 0x000000000000791b */ /* 0x003fe20003800000 */
.L_x_2873:
[----:B------:R-:W-:Y:S02]  /*31b90*/  IMAD.MOV.U32 R13, RZ, RZ, R57 ;  /* 0x000000ffff0d7224 */ /* 0x000fe400078e0039 */
[----:B------:R-:W-:-:S07]  /*31ba0*/  IMAD.MOV.U32 R21, RZ, RZ, R14 ;  /* 0x000000ffff157224 */ /* 0x000fce00078e000e */
[----:B------:R-:W-:Y:S05]  /*31bb0*/  WARPSYNC.COLLECTIVE R15, `(.L_x_2874) ;  /* 0x000000000f087348 */ /* 0x000fea0003c00000 */
[----:B------:R0:W1:Y:S02]  /*31bc0*/  SHFL.IDX P6, R14, R13, R12, R11 ;  /* 0x0000000c0d0e7389 */ /* 0x00006400000c000b */
[----:B01----:R-:W-:Y:S01]  /*31bd0*/  ENDCOLLECTIVE ;  /* 0x000000000000791b */ /* 0x003fe20003800000 */
.L_x_2874:
[----:B------:R-:W-:Y:S02]  /*31be0*/  IMAD.MOV.U32 R13, RZ, RZ, R59 ;  /* 0x000000ffff0d7224 */ /* 0x000fe400078e003b */
[----:B------:R-:W-:-:S07]  /*31bf0*/  IMAD.MOV.U32 R33, RZ, RZ, R14 ;  /* 0x000000ffff217224 */ /* 0x000fce00078e000e */
[----:B------:R-:W-:Y:S05]  /*31c00*/  WARPSYNC.COLLECTIVE R15, `(.L_x_2875) ;  /* 0x000000000f087348 */ /* 0x000fea0003c00000 */
[----:B------:R0:W1:Y:S02]  /*31c10*/  SHFL.IDX P6, R14, R13, R12, R11 ;  /* 0x0000000c0d0e7389 */ /* 0x00006400000c000b */
[----:B01----:R-:W-:Y:S01]  /*31c20*/  ENDCOLLECTIVE ;  /* 0x000000000000791b */ /* 0x003fe20003800000 */
.L_x_2875:
[----:B------:R-:W-:Y:S02]  /*31c30*/  @!P1 IMAD.MOV.U32 R44, RZ, RZ, R4 ;  /* 0x000000ffff2c9224 */ /* 0x000fe400078e0004 */
[----:B------:R-:W-:Y:S01]  /*31c40*/  @!P1 IMAD.MOV.U32 R45, RZ, RZ, R5 ;  /* 0x000000ffff2d9224 */ /* 0x000fe200078e0005 */
[----:B------:R-:W-:Y:S01]  /*31c50*/  CS2R R4, SRZ ;  /* 0x0000000000047805 */ /* 0x000fe2000001ff00 */
[----:B------:R-:W-:Y:S02]  /*31c60*/  @!P1 IMAD.MOV.U32 R46, RZ, RZ, R6 ;  /* 0x000000ffff2e9224 */ /* 0x000fe400078e0006 */
[----:B------:R-:W-:Y:S02]  /*31c70*/  @!P1 IMAD.MOV.U32 R47, RZ, RZ, R7 ;  /* 0x000000ffff2f9224 */ /* 0x000fe400078e0007 */
[----:B------:R-:W-:Y:S02]  /*31c80*/  @!P1 IMAD.MOV.U32 R48, RZ, RZ, R24 ;  /* 0x000000ffff309224 */ /* 0x000fe400078e0018 */
[----:B------:R-:W-:-:S02]  /*31c90*/  @!P1 IMAD.MOV.U32 R49, RZ, RZ, R25 ;  /* 0x000000ffff319224 */ /* 0x000fc400078e0019 */
[----:B------:R-:W-:Y:S02]  /*31ca0*/  @!P1 IMAD.MOV.U32 R50, RZ, RZ, R26 ;  /* 0x000000ffff329224 */ /* 0x000fe400078e001a */
[----:B------:R-:W-:Y:S01]  /*31cb0*/  @!P1 IMAD.MOV.U32 R51, RZ, RZ, R27 ;  /* 0x000000ffff339224 */ /* 0x000fe200078e001b */
[----:B------:R-:W-:Y:S06]  /*31cc0*/  BRA `(.L_x_2876) ;  /* 0xfffffe1400007947 */ /* 0x000fec000383ffff */
.L_x_2619:
[----:B------:R-:W-:Y:S01]  /*31cd0*/  BSSY B1, `(.L_x_2877) ;  /* 0x0000008000017945 */ /* 0x000fe20003800000 */
[----:B------:R-:W-:Y:S01]  /*31ce0*/  IMAD.MOV.U32 R13, RZ, RZ, R53 ;  /* 0x000000ffff0d7224 */ /* 0x000fe200078e0035 */
[----:B------:R-:W-:Y:S01]  /*31cf0*/  MOV R12, 0x2 ;  /* 0x00000002000c7802 */ /* 0x000fe20000000f00 */
[----:B------:R-:W-:Y:S02]  /*31d00*/  IMAD.MOV.U32 R11, RZ, RZ, 0x181f ;  /* 0x0000181fff0b7424 */ /* 0x000fe400078e00ff */
[----:B------:R-:W-:-:S07]  /*31d10*/  IMAD.MOV.U32 R15, RZ, RZ, -0x1 ;  /* 0xffffffffff0f7424 */ /* 0x000fce00078e00ff */
[----:B-----5:R-:W-:Y:S05]  /*31d20*/  WARPSYNC.COLLECTIVE R15, `(.L_x_2878) ;  /* 0x000000000f087348 */ /* 0x020fea0003c00000 */
[----:B------:R0:W1:Y:S02]  /*31d30*/  SHFL.IDX P6, R14, R13, R12, R11 ;  /* 0x0000000c0d0e7389 */ /* 0x00006400000c000b */
[----:B01---5:R-:W-:Y:S01]  /*31d40*/  ENDCOLLECTIVE ;  /* 0x000000000000791b */ /* 0x023fe20003800000 */
.L_x_2878:
[----:B------:R-:W-:Y:S05]  /*31d50*/  BSYNC B1 ;  /* 0x0000000000017941 */ /* 0x000fea0003800000 */
.L_x_2877:
        /* <DEDUP_REMOVED lines=9> */
.L_x_2879:
[----:B------:R-:W-:Y:S01]  /*31df0*/  ISETP.GE.OR P1, PT, R27, R52, P0 ;  /* 0x000000341b00720c */ /* 0x000fe20000726670 */
[----:B------:R-:W-:Y:S02]  /*31e00*/  IMAD.MOV.U32 R13, RZ, RZ, R57 ;  /* 0x000000ffff0d7224 */ /* 0x000fe400078e0039 */
[----:B------:R-:W-:-:S10]  /*31e10*/  IMAD.MOV.U32 R21, RZ, RZ, R14 ;  /* 0x000000ffff157224 */ /* 0x000fd400078e000e */
[----:B------:R-:W-:Y:S05]  /*31e20*/  WARPSYNC.COLLECTIVE R15, `(.L_x_2880) ;  /* 0x000000000f087348 */ /* 0x000fea0003c00000 */
[----:B------:R0:W1:Y:S02]  /*31e30*/  SHFL.IDX P6, R14, R13, R12, R11 ;  /* 0x0000000c0d0e7389 */ /* 0x00006400000c000b */
[----:B01----:R-:W-:Y:S01]  /*31e40*/  ENDCOLLECTIVE ;  /* 0x000000000000791b */ /* 0x003fe20003800000 */
.L_x_2880:
[----:B------:R-:W-:-:S05]  /*31e50*/  @!P1 IADD3 R24, P2, R16, R21, RZ ;  /* 0x0000001510189210 */ /* 0x000fca0007f5e0ff */
[----:B------:R-:W-:Y:S02]  /*31e60*/  @!P1 IMAD.X R9, R9, 0x1, R17, P2 ;  /* 0x0000000109099824 */ /* 0x000fe400010e0611 */
[----:B------:R-:W-:Y:S02]  /*31e70*/  IMAD.MOV.U32 R13, RZ, RZ, R59 ;  /* 0x000000ffff0d7224 */ /* 0x000fe400078e003b */
[----:B------:R-:W-:-:S07]  /*31e80*/  IMAD.MOV.U32 R25, RZ, RZ, R14 ;  /* 0x000000ffff197224 */ /* 0x000fce00078e000e */
[----:B------:R-:W-:Y:S05]  /*31e90*/  WARPSYNC.COLLECTIVE R15, `(.L_x_2881) ;  /* 0x000000000f087348 */ /* 0x000fea0003c00000 */
[----:B------:R0:W1:Y:S02]  /*31ea0*/  SHFL.IDX P6, R14, R13, R12, R11 ;  /* 0x0000000c0d0e7389 */ /* 0x00006400000c000b */
[----:B01----:R-:W-:Y:S01]  /*31eb0*/  ENDCOLLECTIVE ;  /* 0x000000000000791b */ /* 0x003fe20003800000 */
.L_x_2881:
[----:B------:R-:W-:-:S04]  /*31ec0*/  @!P1 IADD3 R32, P3, R16, R14, RZ ;  /* 0x0000000e10209210 */ /* 0x000fc80007f7e0ff */
[----:B------:R-:W-:Y:S01]  /*31ed0*/  @!P1 IADD3.X R33, R25, R17, RZ, P3, !PT ;  /* 0x0000001119219210 */ /* 0x000fe20001ffe4ff */
[----:B------:R-:W-:-:S05]  /*31ee0*/  @!P1 IMAD.MOV.U32 R25, RZ, RZ, R9 ;  /* 0x000000ffff199224 */ /* 0x000fca00078e0009 */
[----:B------:R-:W5:Y:S04]  /*31ef0*/  @!P1 LD.E.128 R32, desc[UR40][R32.64] ;  /* 0x0000002820209980 */ /* 0x000f68000c101d00 */
[----:B------:R-:W5:Y:S01]  /*31f00*/  @!P1 LD.E.128 R24, desc[UR40][R24.64] ;  /* 0x0000002818189980 */ /* 0x000f62000c101d00 */
[----:B------:R-:W-:Y:S02]  /*31f10*/  IMAD.MOV.U32 R13, RZ, RZ, R53 ;  /* 0x000000ffff0d7224 */ /* 0x000fe400078e0035 */
[----:B------:R-:W-:-:S07]  /*31f20*/  IMAD.MOV.U32 R12, RZ, RZ, 0x3 ;  /* 0x00000003ff0c7424 */ /* 0x000fce00078e00ff */
[----:B-----5:R-:W-:Y:S05]  /*31f30*/  WARPSYNC.COLLECTIVE R15, `(.L_x_2882) ;  /* 0x000000000f087348 */ /* 0x020fea0003c00000 */
[----:B------:R0:W1:Y:S02]  /*31f40*/  SHFL.IDX P6, R14, R13, R12, R11 ;  /* 0x0000000c0d0e7389 */ /* 0x00006400000c000b */
[----:B01---5:R-:W-:Y:S01]  /*31f50*/  ENDCOLLECTIVE ;  /* 0x000000000000791b */ /* 0x023fe20003800000 */
.L_x_2882:
[----:B------:R-:W-:Y:S02]  /*31f60*/  IMAD.MOV.U32 R13, RZ, RZ, R55 ;  /* 0x000000ffff0d7224 */ /* 0x000fe400078e0037 */
[----:B------:R-:W-:-:S07]  /*31f70*/  IMAD.MOV.U32 R53, RZ, RZ, R14 ;  /* 0x000000ffff357224 */ /* 0x000fce00078e000e */
[----:B------:R-:W-:Y:S05]  /*31f80*/  WARPSYNC.COLLECTIVE R15, `(.L_x_2883) ;  /* 0x000000000f087348 */ /* 0x000fea0003c00000 */
[----:B------:R0:W1:Y:S02]  /*31f90*/  SHFL.IDX P6, R14, R13, R12, R11 ;  /* 0x0000000c0d0e7389 */ /* 0x00006400000c000b */
[----:B01----:R-:W-:Y:S01]  /*31fa0*/  ENDCOLLECTIVE ;  /* 0x000000000000791b */ /* 0x003fe20003800000 */
.L_x_2883:
[----:B------:R-:W-:Y:S02]  /*31fb0*/  IMAD.MOV.U32 R13, RZ, RZ, R57 ;  /* 0x000000ffff0d7224 */ /* 0x000fe400078e0039 */
[----:B------:R-:W-:-:S07]  /*31fc0*/  IMAD.MOV.U32 R55, RZ, RZ, R14 ;  /* 0x000000ffff377224 */ /* 0x000fce00078e000e */
[----:B------:R-:W-:Y:S05]  /*31fd0*/  WARPSYNC.COLLECTIVE R15, `(.L_x_2884) ;  /* 0x000000000f087348 */ /* 0x000fea0003c00000 */
[----:B------:R0:W1:Y:S02]  /*31fe0*/  SHFL.IDX P6, R14, R13, R12, R11 ;  /* 0x0000000c0d0e7389 */ /* 0x00006400000c000b */
[----:B01----:R-:W-:Y:S01]  /*31ff0*/  ENDCOLLECTIVE ;  /* 0x000000000000791b */ /* 0x003fe20003800000 */
.L_x_2884:
[----:B------:R-:W-:Y:S02]  /*32000*/  IMAD.MOV.U32 R13, RZ, RZ, R59 ;  /* 0x000000ffff0d7224 */ /* 0x000fe400078e003b */
[----:B------:R-:W-:-:S07]  /*32010*/  IMAD.MOV.U32 R57, RZ, RZ, R14 ;  /* 0x000000ffff397224 */ /* 0x000fce00078e000e */
[----:B------:R-:W-:Y:S05]  /*32020*/  WARPSYNC.COLLECTIVE R15, `(.L_x_2885) ;  /* 0x000000000f087348 */ /* 0x000fea0003c00000 */
[----:B------:R0:W1:Y:S02]  /*32030*/  SHFL.IDX P6, R14, R13, R12, R11 ;  /* 0x0000000c0d0e7389 */ /* 0x00006400000c000b */
[----:B01----:R-:W-:Y:S01]  /*32040*/  ENDCOLLECTIVE ;  /* 0x000000000000791b */ /* 0x003fe20003800000 */
.L_x_2885:
        /* <DEDUP_REMOVED lines=8> */
[----:B------:R-:W-:Y:S01]  /*320d0*/  @!P1 IMAD.MOV.U32 R20, RZ, RZ, R24 ;  /* 0x000000ffff149224 */ /* 0x000fe200078e0018 */
[----:B------:R-:W-:Y:S01]  /*320e0*/  @!P1 MOV R39, R27 ;  /* 0x0000001b00279202 */ /* 0x000fe20000000f00 */
[----:B------:R-:W-:Y:S02]  /*320f0*/  @!P1 IMAD.MOV.U32 R21, RZ, RZ, R25 ;  /* 0x000000ffff159224 */ /* 0x000fe400078e0019 */
[----:B------:R-:W-:Y:S02]  /*32100*/  @!P1 IMAD.MOV.U32 R38, RZ, RZ, R26 ;  /* 0x000000ffff269224 */ /* 0x000fe400078e001a */
[----:B------:R-:W-:Y:S02]  /*32110*/  @!P1 IMAD.MOV.U32 R42, RZ, RZ, R34 ;  /* 0x000000ffff2a9224 */ /* 0x000fe400078e0022 */
[----:B------:R-:W-:Y:S01]  /*32120*/  @!P1 IMAD.MOV.U32 R43, RZ, RZ, R35 ;  /* 0x000000ffff2b9224 */ /* 0x000fe200078e0023 */
[----:B------:R-:W-:Y:S06]  /*32130*/  BRA `(.L_x_2886) ;  /* 0xfffffe1000ac7947 */ /* 0x000fec000383ffff */
.L_x_2623:
[----:B0-----:R0:W1:Y:S02]  /*32140*/  SYNCS.PHASECHK.TRANS64.TRYWAIT P4, [R18+URZ+0x38800], R3 ;  /* 0x03880003120075a7 */ /* 0x001064000808017f */
[----:B-1----:R-:W-:Y:S05]  /*32150*/  @!P4 NANOSLEEP.SYNCS 0x989680 ;  /* 0x009896800000c95d */ /* 0x002fea0003900000 */
[----:B------:R-:W1:Y:S02]  /*32160*/  @!P4 SYNCS.PHASECHK.TRANS64 P4, [R18+URZ+0x38800], R3 ;  /* 0x038800031200c5a7 */ /* 0x000e64000808007f */
[----:B-1----:R-:W-:Y:S05]  /*32170*/  @!P4 BRA `(.L_x_2623) ;  /* 0xfffffffc00f0c947 */ /* 0x002fea000383ffff */
[----:B------:R-:W-:Y:S05]  /*32180*/  BRA `(.L_x_2887) ;  /* 0xfffffe1400247947 */ /* 0x000fea000383ffff */
.L_x_2633:
[----:B-1----:R1:W2:Y:S02]  /*32190*/  SYNCS.PHASECHK.TRANS64.TRYWAIT P0, [R10+URZ+0x38830], R3 ;  /* 0x038830030a0075a7 */ /* 0x0022a4000800017f */
[----:B--2---:R-:W-:Y:S05]  /*321a0*/  @!P0 NANOSLEEP.SYNCS 0x989680 ;  /* 0x009896800000895d */ /* 0x004fea0003900000 */
[----:B------:R-:W2:Y:S02]  /*321b0*/  @!P0 SYNCS.PHASECHK.TRANS64 P0, [R10+URZ+0x38830], R3 ;  /* 0x038830030a0085a7 */ /* 0x000ea4000800007f */
[----:B--2---:R-:W-:Y:S05]  /*321c0*/  @!P0 BRA `(.L_x_2633) ;  /* 0xfffffffc00f08947 */ /* 0x004fea000383ffff */
[----:B------:R-:W-:Y:S05]  /*321d0*/  BRA `(.L_x_2632) ;  /* 0xfffffe5400c47947 */ /* 0x000fea000383ffff */
.L_x_2639:
[----:B-1----:R1:W2:Y:S02]  /*321e0*/  SYNCS.PHASECHK.TRANS64.TRYWAIT P3, [R0+URZ+0x38830], R3 ;  /* 0x03883003000075a7 */ /* 0x0022a4000806017f */
[----:B--2---:R-:W-:Y:S05]  /*321f0*/  @!P3 NANOSLEEP.SYNCS 0x989680 ;  /* 0x009896800000b95d */ /* 0x004fea0003900000 */
[----:B------:R-:W2:Y:S02]  /*32200*/  @!P3 SYNCS.PHASECHK.TRANS64 P3, [R0+URZ+0x38830], R3 ;  /* 0x038830030000b5a7 */ /* 0x000ea4000806007f */
[----:B--2---:R-:W-:Y:S05]  /*32210*/  @!P3 BRA `(.L_x_2639) ;  /* 0xfffffffc00f0b947 */ /* 0x004fea000383ffff */
[----:B------:R-:W-:Y:S05]  /*32220*/  BRA `(.L_x_2638) ;  /* 0xfffffe8000e47947 */ /* 0x000fea000383ffff */
.L_x_2643:
[----:B-1----:R1:W2:Y:S02]  /*32230*/  SYNCS.PHASECHK.TRANS64.TRYWAIT P2, [R3+URZ+0x38850], R0 ;  /* 0x03885000030075a7 */ /* 0x0022a4000804017f */
[----:B--2---:R-:W-:Y:S05]  /*32240*/  @!P2 NANOSLEEP.SYNCS 0x989680 ;  /* 0x009896800000a95d */ /* 0x004fea0003900000 */
[----:B------:R-:W2:Y:S02]  /*32250*/  @!P2 SYNCS.PHASECHK.TRANS64 P2, [R3+URZ+0x38850], R0 ;  /* 0x038850000300a5a7 */ /* 0x000ea4000804007f */
[----:B--2---:R-:W-:Y:S05]  /*32260*/  @!P2 BRA `(.L_x_2643) ;  /* 0xfffffffc00f0a947 */ /* 0x004fea000383ffff */
[----:B------:R-:W-:Y:S05]  /*32270*/  BRA `(.L_x_2640) ;  /* 0xfffffe8800747947 */ /* 0x000fea000383ffff */
.L_x_2651:
[----:B-1----:R1:W2:Y:S02]  /*32280*/  SYNCS.PHASECHK.TRANS64.TRYWAIT P0, [R0+URZ+0x38830], R3 ;  /* 0x03883003000075a7 */ /* 0x0022a4000800017f */
[----:B--2---:R-:W-:Y:S05]  /*32290*/  @!P0 NANOSLEEP.SYNCS 0x989680 ;  /* 0x009896800000895d */ /* 0x004fea0003900000 */
[----:B------:R-:W2:Y:S02]  /*322a0*/  @!P0 SYNCS.PHASECHK.TRANS64 P0, [R0+URZ+0x38830], R3 ;  /* 0x03883003000085a7 */ /* 0x000ea4000800007f */
[----:B--2---:R-:W-:Y:S05]  /*322b0*/  @!P0 BRA `(.L_x_2651) ;  /* 0xfffffffc00f08947 */ /* 0x004fea000383ffff */
[----:B------:R-:W-:Y:S05]  /*322c0*/  BRA `(.L_x_2650) ;  /* 0xfffffeb400207947 */ /* 0x000fea000383ffff */
.L_x_2655:
[----:B-1----:R1:W2:Y:S02]  /*322d0*/  SYNCS.PHASECHK.TRANS64.TRYWAIT P0, [R3+URZ+0x38850], R0 ;  /* 0x03885000030075a7 */ /* 0x0022a4000800017f */
[----:B--2---:R-:W-:Y:S05]  /*322e0*/  @!P0 NANOSLEEP.SYNCS 0x989680 ;  /* 0x009896800000895d */ /* 0x004fea0003900000 */
[----:B------:R-:W2:Y:S02]  /*322f0*/  @!P0 SYNCS.PHASECHK.TRANS64 P0, [R3+URZ+0x38850], R0 ;  /* 0x03885000030085a7 */ /* 0x000ea4000800007f */
[----:B--2---:R-:W-:Y:S05]  /*32300*/  @!P0 BRA `(.L_x_2655) ;  /* 0xfffffffc00f08947 */ /* 0x004fea000383ffff */
[----:B------:R-:W-:Y:S05]  /*32310*/  BRA `(.L_x_2652) ;  /* 0xfffffeb800a47947 */ /* 0x000fea000383ffff */
.L_x_2661:
[----:B-1----:R1:W2:Y:S02]  /*32320*/  SYNCS.PHASECHK.TRANS64.TRYWAIT P0, [R12+URZ+0x38850], R4 ;  /* 0x038850040c0075a7 */ /* 0x0022a4000800017f */
[----:B--2---:R-:W-:Y:S05]  /*32330*/  @!P0 NANOSLEEP.SYNCS 0x989680 ;  /* 0x009896800000895d */ /* 0x004fea0003900000 */
[----:B------:R-:W2:Y:S02]  /*32340*/  @!P0 SYNCS.PHASECHK.TRANS64 P0, [R12+URZ+0x38850], R4 ;  /* 0x038850040c0085a7 */ /* 0x000ea4000800007f */
[----:B--2---:R-:W-:Y:S05]  /*32350*/  @!P0 BRA `(.L_x_2661) ;  /* 0xfffffffc00f08947 */ /* 0x004fea000383ffff */
[----:B------:R-:W-:Y:S05]  /*32360*/  BRA `(.L_x_2660) ;  /* 0xfffffed800ac7947 */ /* 0x000fea000383ffff */
.L_x_2665:
[----:B------:R-:W-:Y:S01]  /*32370*/  SEL R21, R44, R45, P0 ;  /* 0x0000002d2c157207 */ /* 0x000fe20000000000 */
[----:B------:R-:W-:Y:S01]  /*32380*/  IMAD.MOV.U32 R15, RZ, RZ, -0x1 ;  /* 0xffffffffff0f7424 */ /* 0x000fe200078e00ff */
[----:B------:R-:W-:Y:S02]  /*32390*/  SEL R47, R45, R44, P0 ;  /* 0x0000002c2d2f7207 */ /* 0x000fe40000000000 */
[----:B------:R-:W-:Y:S02]  /*323a0*/  SEL R44, R76, R77, P0 ;  /* 0x0000004d4c2c7207 */ /* 0x000fe40000000000 */
[----:B------:R-:W-:Y:S02]  /*323b0*/  SEL R76, R77, R76, P0 ;  /* 0x0000004c4d4c7207 */ /* 0x000fe40000000000 */
[----:B------:R-:W-:Y:S02]  /*323c0*/  SEL R77, R13, R158, P0 ;  /* 0x0000009e0d4d7207 */ /* 0x000fe40000000000 */
[----:B------:R-:W-:-:S02]  /*323d0*/  SEL R20, R11, R12, P0 ;  /* 0x0000000c0b147207 */ /* 0x000fc40000000000 */
[----:B-----5:R-:W-:Y:S01]  /*323e0*/  SEL R24, R12, R11, P0 ;  /* 0x0000000b0c187207 */ /* 0x020fe20000000000 */
[----:B------:R-:W-:Y:S01]  /*323f0*/  IMAD.MOV.U32 R12, RZ, RZ, R0 ;  /* 0x000000ffff0c7224 */ /* 0x000fe200078e0000 */
[----:B------:R-:W-:Y:S01]  /*32400*/  SEL R158, R158, R13, P0 ;  /* 0x0000000d9e9e7207 */ /* 0x000fe20000000000 */
[----:B------:R-:W-:Y:S01]  /*32410*/  IMAD.MOV.U32 R13, RZ, RZ, R14 ;  /* 0x000000ffff0d7224 */ /* 0x000fe200078e000e */
[----:B-1----:R-:W-:Y:S01]  /*32420*/  LOP3.LUT R2, R0, 0x2, RZ, 0x3c, !PT ;  /* 0x0000000200027812 */ /* 0x002fe200078e3cff */
[----:B------:R-:W-:Y:S01]  /*32430*/  IMAD.MOV.U32 R11, RZ, RZ, 0x1c1f ;  /* 0x00001c1fff0b7424 */ /* 0x000fe200078e00ff */
[----:B------:R-:W-:Y:S02]  /*32440*/  SEL R25, R10, R7, P0 ;  /* 0x000000070a197207 */ /* 0x000fe40000000000 */
[----:B------:R-:W-:-:S07]  /*32450*/  SEL R8, R9, R33, P0 ;  /* 0x0000002109087207 */ /* 0x000fce0000000000 */
[----:B0-----:R-:W-:Y:S05]  /*32460*/  WARPSYNC.COLLECTIVE R15, `(.L_x_2888) ;  /* 0x000000000f087348 */ /* 0x001fea0003c00000 */
[----:B------:R1:W2:Y:S02]  /*32470*/  SHFL.IDX P6, R14, R13, R12, R11 ;  /* 0x0000000c0d0e7389 */ /* 0x0002a400000c000b */
[----:B012---:R-:W-:Y:S01]  /*32480*/  ENDCOLLECTIVE ;  /* 0x000000000000791b */ /* 0x007fe20003800000 */
.L_x_2888:
        /* <DEDUP_REMOVED lines=18> */
.L_x_2889:
        /* <DEDUP_REMOVED lines=19> */
.L_x_2890:
        /* <DEDUP_REMOVED lines=12> */
[----:B------:R-:W-:-:S02]  /*327a0*/  SEL R57, R120, R121, P0 ;  /* 0x0000007978397207 */ /* 0x000fc40000000000 */
[----:B------:R-:W-:-:S07]  /*327b0*/  MOV R6, R14 ;  /* 0x0000000e00067202 */ /* 0x000fce0000000f00 */
[----:B------:R-:W-:Y:S05]  /*327c0*/  WARPSYNC.COLLECTIVE R15, `(.L_x_2891) ;  /* 0x000000000f087348 */ /* 0x000fea0003c00000 */
[----:B------:R0:W1:Y:S02]  /*327d0*/  SHFL.IDX P6, R14, R13, R12, R11 ;  /* 0x0000000c0d0e7389 */ /* 0x00006400000c000b */
[----:B01----:R-:W-:Y:S01]  /*327e0*/  ENDCOLLECTIVE ;  /* 0x000000000000791b */ /* 0x003fe20003800000 */
.L_x_2891:
        /* <DEDUP_REMOVED lines=19> */
.L_x_2892:
        /* <DEDUP_REMOVED lines=18> */
.L_x_2893:
        /* <DEDUP_REMOVED lines=19> */
.L_x_2894:
        /* <DEDUP_REMOVED lines=18> */
.L_x_2895:
        /* <DEDUP_REMOVED lines=18> */
.L_x_2896:
        /* <DEDUP_REMOVED lines=18> */
.L_x_2897:
[----:B------:R-:W-:Y:S02]  /*32ed0*/  SEL R204, R5, R4, P0 ;  /* 0x0000000405cc7207 */ /* 0x000fe40000000000 */
[----:B------:R-:W-:Y:S02]  /*32ee0*/  SEL R201, R3, R6, P0 ;  /* 0x0000000603c97207 */ /* 0x000fe40000000000 */
[----:B------:R-:W-:Y:S02]  /*32ef0*/  SEL R202, R6, R3, P0 ;  /* 0x0000000306ca7207 */ /* 0x000fe40000000000 */
[----:B------:R-:W-:Y:S02]  /*32f00*/  SEL R199, R8, R9, P0 ;  /* 0x0000000908c77207 */ /* 0x000fe40000000000 */
[----:B------:R-:W-:Y:S02]  /*32f10*/  SEL R200, R9, R8, P0 ;  /* 0x0000000809c87207 */ /* 0x000fe40000000000 */
[----:B------:R-:W-:-:S02]  /*32f20*/  SEL R197, R7, R10, P0 ;  /* 0x0000000a07c57207 */ /* 0x000fc40000000000 */
[----:B------:R-:W-:Y:S01]  /*32f30*/  SEL R198, R10, R7, P0 ;  /* 0x000000070ac67207 */ /* 0x000fe20000000000 */
[----:B------:R-:W-:Y:S02]  /*32f40*/  IMAD.MOV.U32 R13, RZ, RZ, R47 ;  /* 0x000000ffff0d7224 */ /* 0x000fe400078e002f */
[----:B------:R-:W-:Y:S02]  /*32f50*/  IMAD.MOV.U32 R12, RZ, RZ, R2 ;  /* 0x000000ffff0c7224 */ /* 0x000fe400078e0002 */
[----:B------:R-:W-:-:S07]  /*32f60*/  IMAD.MOV.U32 R20, RZ, RZ, R14 ;  /* 0x000000ffff147224 */ /* 0x000fce00078e000e */
[----:B------:R-:W-:Y:S05]  /*32f70*/  WARPSYNC.COLLECTIVE R15, `(.L_x_2898) ;  /* 0x000000000f087348 */ /* 0x000fea0003c00000 */
[----:B------:R0:W1:Y:S02]  /*32f80*/  SHFL.IDX P6, R14, R13, R12, R11 ;  /* 0x0000000c0d0e7389 */ /* 0x00006400000c000b */
[----:B01----:R-:W-:Y:S01]  /*32f90*/  ENDCOLLECTIVE ;  /* 0x000000000000791b */ /* 0x003fe20003800000 */
.L_x_2898:
[----:B------:R-:W-:Y:S02]  /*32fa0*/  IMAD.MOV.U32 R13, RZ, RZ, R24 ;  /* 0x000000ffff0d7224 */ /* 0x000fe400078e0018 */
[----:B------:R-:W-:-:S07]  /*32fb0*/  IMAD.MOV.U32 R25, RZ, RZ, R14 ;  /* 0x000000ffff197224 */ /* 0x000fce00078e000e */
[----:B------:R-:W-:Y:S05]  /*32fc0*/  WARPSYNC.COLLECTIVE R15, `(.L_x_2899) ;  /* 0x000000000f087348 */ /* 0x000fea0003c00000 */
[----:B------:R0:W1:Y:S02]  /*32fd0*/  SHFL.IDX P6, R14, R13, R12, R11 ;  /* 0x0000000c0d0e7389 */ /* 0x00006400000c000b */
[----:B01----:R-:W-:Y:S01]  /*32fe0*/  ENDCOLLECTIVE ;  /* 0x000000000000791b */ /* 0x003fe20003800000 */
.L_x_2899:
        /* <DEDUP_REMOVED lines=8> */
.L_x_2900:
[----:B------:R-:W-:Y:S02]  /*33070*/  SEL R195, R20, R24, P0 ;  /* 0x0000001814c37207 */ /* 0x000fe40000000000 */
[----:B------:R-:W-:Y:S01]  /*33080*/  SEL R196, R24, R20, P0 ;  /* 0x0000001418c47207 */ /* 0x000fe20000000000 */
[----:B------:R-:W-:Y:S02]  /*33090*/  IMAD.MOV.U32 R13, RZ, RZ, R35 ;  /* 0x000000ffff0d7224 */ /* 0x000fe400078e0023 */
[----:B------:R-:W-:-:S07]  /*330a0*/  IMAD.MOV.U32 R36, RZ, RZ, R14 ;  /* 0x000000ffff247224 */ /* 0x000fce00078e000e */
[----:B------:R-:W-:Y:S05]  /*330b0*/  WARPSYNC.COLLECTIVE R15, `(.L_x_2901) ;  /* 0x000000000f087348 */ /* 0x000fea0003c00000 */
[----:B------:R0:W1:Y:S02]  /*330c0*/  SHFL.IDX P6, R14, R13, R12, R11 ;  /* 0x0000000c0d0e7389 */ /* 0x00006400000c000b */
[----:B01----:R-:W-:Y:S01]  /*330d0*/  ENDCOLLECTIVE ;  /* 0x000000000000791b */ /* 0x003fe20003800000 */
.L_x_2901:
[----:B------:R-:W-:Y:S01]  /*330e0*/  MOV R13, R52 ;  /* 0x00000034000d7202 */ /* 0x000fe20000000f00 */
[----:B------:R-:W-:Y:S02]  /*330f0*/  IMAD.MOV.U32 R12, RZ, RZ, R2 ;  /* 0x000000ffff0c7224 */ /* 0x000fe400078e0002 */
[----:B------:R-:W-:-:S07]  /*33100*/  IMAD.MOV.U32 R35, RZ, RZ, R14 ;  /* 0x000000ffff237224 */ /* 0x000fce00078e000e */
[----:B------:R-:W-:Y:S05]  /*33110*/  WARPSYNC.COLLECTIVE R15, `(.L_x_2902) ;  /* 0x000000000f087348 */ /* 0x000fea0003c00000 */
[----:B------:R0:W1:Y:S02]  /*33120*/  SHFL.IDX P6, R14, R13, R12, R11 ;  /* 0x0000000c0d0e7389 */ /* 0x00006400000c000b */
[----:B01----:R-:W-:Y:S01]  /*33130*/  ENDCOLLECTIVE ;  /* 0x000000000000791b */ /* 0x003fe20003800000 */
.L_x_2902:
[----:B------:R-:W-:Y:S02]  /*33140*/  IMAD.MOV.U32 R13, RZ, RZ, R34 ;  /* 0x000000ffff0d7224 */ /* 0x000fe400078e0022 */
[----:B------:R-:W-:-:S07]  /*33150*/  IMAD.MOV.U32 R52, RZ, RZ, R14 ;  /* 0x000000ffff347224 */ /* 0x000fce00078e000e */
[----:B------:R-:W-:Y:S05]  /*33160*/  WARPSYNC.COLLECTIVE R15, `(.L_x_2903) ;  /* 0x000000000f087348 */ /* 0x000fea0003c00000 */
[----:B------:R0:W1:Y:S02]  /*33170*/  SHFL.IDX P6, R14, R13, R12, R11 ;  /* 0x0000000c0d0e7389 */ /* 0x00006400000c000b */
[----:B01----:R-:W-:Y:S01]  /*33180*/  ENDCOLLECTIVE ;  /* 0x000000000000791b */ /* 0x003fe20003800000 */
.L_x_2903:
        /* <DEDUP_REMOVED lines=8> */
.L_x_2904:
[----:B------:R-:W-:Y:S02]  /*33210*/  SEL R191, R35, R34, P0 ;  /* 0x0000002223bf7207 */ /* 0x000fe40000000000 */
[----:B------:R-:W-:Y:S01]  /*33220*/  SEL R192, R34, R35, P0 ;  /* 0x0000002322c07207 */ /* 0x000fe20000000000 */
[----:B------:R-:W-:Y:S02]  /*33230*/  IMAD.MOV.U32 R13, RZ, RZ, R33 ;  /* 0x000000ffff0d7224 */ /* 0x000fe400078e0021 */
[----:B------:R-:W-:-:S07]  /*33240*/  IMAD.MOV.U32 R46, RZ, RZ, R14 ;  /* 0x000000ffff2e7224 */ /* 0x000fce00078e000e */
[----:B------:R-:W-:Y:S05]  /*33250*/  WARPSYNC.COLLECTIVE R15, `(.L_x_2905) ;  /* 0x000000000f087348 */ /* 0x000fea0003c00000 */
[----:B------:R0:W1:Y:S02]  /*33260*/  SHFL.IDX P6, R14, R13, R12, R11 ;  /* 0x0000000c0d0e7389 */ /* 0x00006400000c000b */
[----:B01----:R-:W-:Y:S01]  /*33270*/  ENDCOLLECTIVE ;  /* 0x000000000000791b */ /* 0x003fe20003800000 */
.L_x_2905:
[----:B------:R-:W-:Y:S02]  /*33280*/  IMAD.MOV.U32 R13, RZ, RZ, R60 ;  /* 0x000000ffff0d7224 */ /* 0x000fe400078e003c */
[----:B------:R-:W-:Y:S02]  /*33290*/  IMAD.MOV.U32 R12, RZ, RZ, R2 ;  /* 0x000000ffff0c7224 */ /* 0x000fe400078e0002 */
[----:B------:R-:W-:-:S07]  /*332a0*/  IMAD.MOV.U32 R33, RZ, RZ, R14 ;  /* 0x000000ffff217224 */ /* 0x000fce00078e000e */
[----:B------:R-:W-:Y:S05]  /*332b0*/  WARPSYNC.COLLECTIVE R15, `(.L_x_2906) ;  /* 0x000000000f087348 */ /* 0x000fea0003c00000 */
[----:B------:R0:W1:Y:S02]  /*332c0*/  SHFL.IDX P6, R14, R13, R12, R11 ;  /* 0x0000000c0d0e7389 */ /* 0x00006400000c000b */
[----:B01----:R-:W-:Y:S01]  /*332d0*/  ENDCOLLECTIVE ;  /* 0x000000000000791b */ /* 0x003fe20003800000 */
.L_x_2906:
[----:B------:R-:W-:Y:S02]  /*332e0*/  IMAD.MOV.U32 R13, RZ, RZ, R32 ;  /* 0x000000ffff0d7224 */ /* 0x000fe400078e0020 */
[----:B------:R-:W-:-:S07]  /*332f0*/  IMAD.MOV.U32 R60, RZ, RZ, R14 ;  /* 0x000000ffff3c7224 */ /* 0x000fce00078e000e */
[----:B------:R-:W-:Y:S05]  /*33300*/  WARPSYNC.COLLECTIVE R15, `(.L_x_2907) ;  /* 0x000000000f087348 */ /* 0x000fea0003c00000 */
[----:B------:R0:W1:Y:S02]  /*33310*/  SHFL.IDX P6, R14, R13, R12, R11 ;  /* 0x0000000c0d0e7389 */ /* 0x00006400000c000b */
[----:B01----:R-:W-:Y:S01]  /*33320*/  ENDCOLLECTIVE ;  /* 0x000000000000791b */ /* 0x003fe20003800000 */
.L_x_2907:
[----:B------:R-:W-:Y:S02]  /*33330*/  SEL R185, R46, R60, P0 ;  /* 0x0000003c2eb97207 */ /* 0x000fe40000000000 */
[----:B------:R-:W-:Y:S01]  /*33340*/  SEL R186, R60, R46, P0 ;  /* 0x0000002e3cba7207 */ /* 0x000fe20000000000 */
[----:B------:R-:W-:Y:S02]  /*33350*/  IMAD.MOV.U32 R13, RZ, RZ, R45 ;  /* 0x000000ffff0d7224 */ /* 0x000fe400078e002d */
[----:B------:R-:W-:Y:S01]  /*33360*/  IMAD.MOV.U32 R12, RZ, RZ, R0 ;  /* 0x000000ffff0c7224 */ /* 0x000fe200078e0000 */
[----:B------:R-:W-:-:S07]  /*33370*/  MOV R32, R14 ;  /* 0x0000000e00207202 */ /* 0x000fce0000000f00 */
[----:B------:R-:W-:Y:S05]  /*33380*/  WARPSYNC.COLLECTIVE R15, `(.L_x_2908) ;  /* 0x000000000f087348 */ /* 0x000fea0003c00000 */
[----:B------:R0:W1:Y:S02]  /*33390*/  SHFL.IDX P6, R14, R13, R12, R11 ;  /* 0x0000000c0d0e7389 */ /* 0x00006400000c000b */
[----:B01----:R-:W-:Y:S01]  /*333a0*/  ENDCOLLECTIVE ;  /* 0x000000000000791b */ /* 0x003fe20003800000 */
.L_x_2908:
[----:B------:R-:W-:Y:S02]  /*333b0*/  SEL R187, R33, R32, P0 ;  /* 0x0000002021bb7207 */ /* 0x000fe40000000000 */
[----:B------:R-:W-:Y:S01]  /*333c0*/  SEL R188, R32, R33, P0 ;  /* 0x0000002120bc7207 */ /* 0x000fe20000000000 */
[----:B------:R-:W-:Y:S02]  /*333d0*/  IMAD.MOV.U32 R13, RZ, RZ, R31 ;  /* 0x000000ffff0d7224 */ /* 0x000fe400078e001f */
[----:B------:R-:W-:-:S07]  /*333e0*/  IMAD.MOV.U32 R45, RZ, RZ, R14 ;  /* 0x000000ffff2d7224 */ /* 0x000fce00078e000e */
[----:B------:R-:W-:Y:S05]  /*333f0*/  WARPSYNC.COLLECTIVE R15, `(.L_x_2909) ;  /* 0x000000000f087348 */ /* 0x000fea0003c00000 */
[----:B------:R0:W1:Y:S02]  /*33400*/  SHFL.IDX P6, R14, R13, R12, R11 ;  /* 0x0000000c0d0e7389 */ /* 0x00006400000c000b */
[----:B01----:R-:W-:Y:S01]  /*33410*/  ENDCOLLECTIVE ;  /* 0x000000000000791b */ /* 0x003fe20003800000 */
.L_x_2909:
[----:B------:R-:W-:Y:S02]  /*33420*/  IMAD.MOV.U32 R13, RZ, RZ, R68 ;  /* 0x000000ffff0d7224 */ /* 0x000fe400078e0044 */
[----:B------:R-:W-:Y:S02]  /*33430*/  IMAD.MOV.U32 R12, RZ, RZ, R2 ;  /* 0x000000ffff0c7224 */ /* 0x000fe400078e0002 */
[----:B------:R-:W-:-:S07]  /*33440*/  IMAD.MOV.U32 R31, RZ, RZ, R14 ;  /* 0x000000ffff1f7224 */ /* 0x000fce00078e000e */
[----:B------:R-:W-:Y:S05]  /*33450*/  WARPSYNC.COLLECTIVE R15, `(.L_x_2910) ;  /* 0x000000000f087348 */ /* 0x000fea0003c00000 */
[----:B------:R0:W1:Y:S02]  /*33460*/  SHFL.IDX P6, R14, R13, R12, R11 ;  /* 0x0000000c0d0e7389 */ /* 0x00006400000c000b */
[----:B01----:R-:W-:Y:S01]  /*33470*/  ENDCOLLECTIVE ;  /* 0x000000000000791b */ /* 0x003fe20003800000 */
.L_x_2910:
[----:B------:R-:W-:Y:S02]  /*33480*/  IMAD.MOV.U32 R13, RZ, RZ, R30 ;  /* 0x000000ffff0d7224 */ /* 0x000fe400078e001e */
[----:B------:R-:W-:-:S07]  /*33490*/  IMAD.MOV.U32 R68, RZ, RZ, R14 ;  /* 0x000000ffff447224 */ /* 0x000fce00078e000e */
[----:B------:R-:W-:Y:S05]  /*334a0*/  WARPSYNC.COLLECTIVE R15, `(.L_x_2911) ;  /* 0x000000000f087348 */ /* 0x000fea0003c00000 */
[----:B------:R0:W1:Y:S02]  /*334b0*/  SHFL.IDX P6, R14, R13, R12, R11 ;  /* 0x0000000c0d0e7389 */ /* 0x00006400000c000b */
[----:B01----:R-:W-:Y:S01]  /*334c0*/  ENDCOLLECTIVE ;  /* 0x000000000000791b */ /* 0x003fe20003800000 */
.L_x_2911:
        /* <DEDUP_REMOVED lines=8> */
.L_x_2912:
[----:B------:R-:W-:Y:S02]  /*33550*/  SEL R184, R31, R30, P0 ;  /* 0x0000001e1fb87207 */ /* 0x000fe40000000000 */
[----:B------:R-:W-:Y:S02]  /*33560*/  SEL R183, R30, R31, P0 ;  /* 0x0000001f1eb77207 */ /* 0x000fe40000000000 */
[----:B------:R-:W-:Y:S01]  /*33570*/  MOV R13, R29 ;  /* 0x0000001d000d7202 */ /* 0x000fe20000000f00 */
[----:B------:R-:W-:-:S07]  /*33580*/  IMAD.MOV.U32 R44, RZ, RZ, R14 ;  /* 0x000000ffff2c7224 */ /* 0x000fce00078e000e */
[----:B------:R-:W-:Y:S05]  /*33590*/  WARPSYNC.COLLECTIVE R15, `(.L_x_2913) ;  /* 0x000000000f087348 */ /* 0x000fea0003c00000 */
[----:B------:R0:W1:Y:S02]  /*335a0*/  SHFL.IDX P6, R14, R13, R12, R11 ;  /* 0x0000000c0d0e7389 */ /* 0x00006400000c000b */
[----:B01----:R-:W-:Y:S01]  /*335b0*/  ENDCOLLECTIVE ;  /* 0x000000000000791b */ /* 0x003fe20003800000 */
.L_x_2913:
[----:B------:R-:W-:Y:S02]  /*335c0*/  IMAD.MOV.U32 R13, RZ, RZ, R76 ;  /* 0x000000ffff0d7224 */ /* 0x000fe400078e004c */
[----:B------:R-:W-:Y:S02]  /*335d0*/  IMAD.MOV.U32 R12, RZ, RZ, R2 ;  /* 0x000000ffff0c7224 */ /* 0x000fe400078e0002 */
[----:B------:R-:W-:-:S07]  /*335e0*/  IMAD.MOV.U32 R29, RZ, RZ, R14 ;  /* 0x000000ffff1d7224 */ /* 0x000fce00078e000e */
[----:B------:R-:W-:Y:S05]  /*335f0*/  WARPSYNC.COLLECTIVE R15, `(.L_x_2914) ;  /* 0x000000000f087348 */ /* 0x000fea0003c00000 */
[----:B------:R0:W1:Y:S02]  /*33600*/  SHFL.IDX P6, R14, R13, R12, R11 ;  /* 0x0000000c0d0e7389 */ /* 0x00006400000c000b */
[----:B01----:R-:W-:Y:S01]  /*33610*/  ENDCOLLECTIVE ;  /* 0x000000000000791b */ /* 0x003fe20003800000 */
.L_x_2914:
[----:B------:R-:W-:Y:S02]  /*33620*/  IMAD.MOV.U32 R13, RZ, RZ, R28 ;  /* 0x000000ffff0d7224 */ /* 0x000fe400078e001c */
[----:B------:R-:W-:-:S07]  /*33630*/  IMAD.MOV.U32 R76, RZ, RZ, R14 ;  /* 0x000000ffff4c7224 */ /* 0x000fce00078e000e */
[----:B------:R-:W-:Y:S05]  /*33640*/  WARPSYNC.COLLECTIVE R15, `(.L_x_2915) ;  /* 0x000000000f087348 */ /* 0x000fea0003c00000 */
[----:B------:R0:W1:Y:S02]  /*33650*/  SHFL.IDX P6, R14, R13, R12, R11 ;  /* 0x0000000c0d0e7389 */ /* 0x00006400000c000b */
[----:B01----:R-:W-:Y:S01]  /*33660*/  ENDCOLLECTIVE ;  /* 0x000000000000791b */ /* 0x003fe20003800000 */
.L_x_2915:
        /* <DEDUP_REMOVED lines=8> */
.L_x_2916:
[----:B------:R-:W-:Y:S02]  /*336f0*/  SEL R180, R29, R28, P0 ;  /* 0x0000001c1db47207 */ /* 0x000fe40000000000 */
[----:B------:R-:W-:Y:S01]  /*33700*/  SEL R179, R28, R29, P0 ;  /* 0x0000001d1cb37207 */ /* 0x000fe20000000000 */
[----:B------:R-:W-:Y:S02]  /*33710*/  IMAD.MOV.U32 R13, RZ, RZ, R27 ;  /* 0x000000ffff0d7224 */ /* 0x000fe400078e001b */
[----:B------:R-:W-:-:S07]  /*33720*/  IMAD.MOV.U32 R43, RZ, RZ, R14 ;  /* 0x000000ffff2b7224 */ /* 0x000fce00078e000e */
[----:B------:R-:W-:Y:S05]  /*33730*/  WARPSYNC.COLLECTIVE R15, `(.L_x_2917) ;  /* 0x000000000f087348 */ /* 0x000fea0003c00000 */
[----:B------:R0:W1:Y:S02]  /*33740*/  SHFL.IDX P6, R14, R13, R12, R11 ;  /* 0x0000000c0d0e7389 */ /* 0x00006400000c000b */
[----:B01----:R-:W-:Y:S01]  /*33750*/  ENDCOLLECTIVE ;  /* 0x000000000000791b */ /* 0x003fe20003800000 */
.L_x_2917:
[----:B------:R-:W-:Y:S02]  /*33760*/  IMAD.MOV.U32 R13, RZ, RZ, R84 ;  /* 0x000000ffff0d7224 */ /* 0x000fe400078e0054 */
[----:B------:R-:W-:Y:S02]  /*33770*/  IMAD.MOV.U32 R12, RZ, RZ, R2 ;  /* 0x000000ffff0c7224 */ /* 0x000fe400078e0002 */
[----:B------:R-:W-:-:S07]  /*33780*/  IMAD.MOV.U32 R27, RZ, RZ, R14 ;  /* 0x000000ffff1b7224 */ /* 0x000fce00078e000e */
[----:B------:R-:W-:Y:S05]  /*33790*/  WARPSYNC.COLLECTIVE R15, `(.L_x_2918) ;  /* 0x000000000f087348 */ /* 0x000fea0003c00000 */
[----:B------:R0:W1:Y:S02]  /*337a0*/  SHFL.IDX P6, R14, R13, R12, R11 ;  /* 0x0000000c0d0e7389 */ /* 0x00006400000c000b */
[----:B01----:R-:W-:Y:S01]  /*337b0*/  ENDCOLLECTIVE ;  /* 0x000000000000791b */ /* 0x003fe20003800000 */
.L_x_2918:
[----:B------:R-:W-:Y:S01]  /*337c0*/  IMAD.MOV.U32 R13, RZ, RZ, R26 ;  /* 0x000000ffff0d7224 */ /* 0x000fe200078e001a */
[----:B------:R-:W-:-:S07]  /*337d0*/  MOV R84, R14 ;  /* 0x0000000e00547202 */ /* 0x000fce0000000f00 */
[----:B------:R-:W-:Y:S05]  /*337e0*/  WARPSYNC.COLLECTIVE R15, `(.L_x_2919) ;  /* 0x000000000f087348 */ /* 0x000fea0003c00000 */
[----:B------:R0:W1:Y:S02]  /*337f0*/  SHFL.IDX P6, R14, R13, R12, R11 ;  /* 0x0000000c0d0e7389 */ /* 0x00006400000c000b */
[----:B01----:R-:W-:Y:S01]  /*33800*/  ENDCOLLECTIVE ;  /* 0x000000000000791b */ /* 0x003fe20003800000 */
.L_x_2919:
        /* <DEDUP_REMOVED lines=8> */
.L_x_2920:
[----:B------:R-:W-:Y:S02]  /*33890*/  SEL R176, R27, R26, P0 ;  /* 0x0000001a1bb07207 */ /* 0x000fe40000000000 */
[----:B------:R-:W-:Y:S01]  /*338a0*/  SEL R175, R26, R27, P0 ;  /* 0x0000001b1aaf7207 */ /* 0x000fe20000000000 */
[----:B------:R-:W-:Y:S02]  /*338b0*/  IMAD.MOV.U32 R13, RZ, RZ, R42 ;  /* 0x000000ffff0d7224 */ /* 0x000fe400078e002a */
[----:B------:R-:W-:-:S07]  /*338c0*/  IMAD.MOV.U32 R48, RZ, RZ, R14 ;  /* 0x000000ffff307224 */ /* 0x000fce00078e000e */
[----:B------:R-:W-:Y:S05]  /*338d0*/  WARPSYNC.COLLECTIVE R15, `(.L_x_2921) ;  /* 0x000000000f087348 */ /* 0x000fea0003c00000 */
[----:B------:R0:W1:Y:S02]  /*338e0*/  SHFL.IDX P6, R14, R13, R12, R11 ;  /* 0x0000000c0d0e7389 */ /* 0x00006400000c000b */
[----:B01----:R-:W-:Y:S01]  /*338f0*/  ENDCOLLECTIVE ;  /* 0x000000000000791b */ /* 0x003fe20003800000 */
.L_x_2921:
[----:B------:R-:W-:Y:S02]  /*33900*/  IMAD.MOV.U32 R13, RZ, RZ, R92 ;  /* 0x000000ffff0d7224 */ /* 0x000fe400078e005c */
[----:B------:R-:W-:Y:S02]  /*33910*/  IMAD.MOV.U32 R12, RZ, RZ, R2 ;  /* 0x000000ffff0c7224 */ /* 0x000fe400078e0002 */
[----:B------:R-:W-:-:S07]  /*33920*/  IMAD.MOV.U32 R42, RZ, RZ, R14 ;  /* 0x000000ffff2a7224 */ /* 0x000fce00078e000e */
[----:B------:R-:W-:Y:S05]  /*33930*/  WARPSYNC.COLLECTIVE R15, `(.L_x_2922) ;  /* 0x000000000f087348 */ /* 0x000fea0003c00000 */
[----:B------:R0:W1:Y:S02]  /*33940*/  SHFL.IDX P6, R14, R13, R12, R11 ;  /* 0x0000000c0d0e7389 */ /* 0x00006400000c000b */
[----:B01----:R-:W-:Y:S01]  /*33950*/  ENDCOLLECTIVE ;  /* 0x000000000000791b */ /* 0x003fe20003800000 */
.L_x_2922:
[----:B------:R-:W-:Y:S02]  /*33960*/  IMAD.MOV.U32 R13, RZ, RZ, R88 ;  /* 0x000000ffff0d7224 */ /* 0x000fe400078e0058 */
[----:B------:R-:W-:-:S07]  /*33970*/  IMAD.MOV.U32 R92, RZ, RZ, R14 ;  /* 0x000000ffff5c7224 */ /* 0x000fce00078e000e */
[----:B------:R-:W-:Y:S05]  /*33980*/  WARPSYNC.COLLECTIVE R15, `(.L_x_2923) ;  /* 0x000000000f087348 */ /* 0x000fea0003c00000 */
[----:B------:R0:W1:Y:S02]  /*33990*/  SHFL.IDX P6, R14, R13, R12, R11 ;  /* 0x0000000c0d0e7389 */ /* 0x00006400000c000b */
[----:B01----:R-:W-:Y:S01]  /*339a0*/  ENDCOLLECTIVE ;  /* 0x000000000000791b */ /* 0x003fe20003800000 */
.L_x_2923:
[----:B------:R-:W-:Y:S02]  /*339b0*/  SEL R170, R48, R92, P0 ;  /* 0x0000005c30aa7207 */ /* 0x000fe40000000000 */
[----:B------:R-:W-:Y:S01]  /*339c0*/  SEL R166, R92, R48, P0 ;  /* 0x000000305ca67207 */ /* 0x000fe20000000000 */
[----:B------:R-:W-:Y:S01]  /*339d0*/  IMAD.MOV.U32 R13, RZ, RZ, R50 ;  /* 0x000000ffff0d7224 */ /* 0x000fe200078e0032 */
[----:B------:R-:W-:Y:S01]  /*339e0*/  MOV R12, R0 ;  /* 0x00000000000c7202 */ /* 0x000fe20000000f00 */
[----:B------:R-:W-:-:S07]  /*339f0*/  IMAD.MOV.U32 R88, RZ, RZ, R14 ;  /* 0x000000ffff587224 */ /* 0x000fce00078e000e */
[----:B------:R-:W-:Y:S05]  /*33a00*/  WARPSYNC.COLLECTIVE R15, `(.L_x_2924) ;  /* 0x000000000f087348 */ /* 0x000fea0003c00000 */
[----:B------:R0:W1:Y:S02]  /*33a10*/  SHFL.IDX P6, R14, R13, R12, R11 ;  /* 0x0000000c0d0e7389 */ /* 0x00006400000c000b */
[----:B01----:R-:W-:Y:S01]  /*33a20*/  ENDCOLLECTIVE ;  /* 0x000000000000791b */ /* 0x003fe20003800000 */
.L_x_2924:
[----:B------:R-:W-:Y:S02]  /*33a30*/  SEL R172, R42, R88, P0 ;  /* 0x000000582aac7207 */ /* 0x000fe40000000000 */
[----:B------:R-:W-:Y:S01]  /*33a40*/  SEL R171, R88, R42, P0 ;  /* 0x0000002a58ab7207 */ /* 0x000fe20000000000 */
[----:B------:R-:W-:Y:S02]  /*33a50*/  IMAD.MOV.U32 R13, RZ, RZ, R49 ;  /* 0x000000ffff0d7224 */ /* 0x000fe400078e0031 */
[----:B------:R-:W-:-:S07]  /*33a60*/  IMAD.MOV.U32 R50, RZ, RZ, R14 ;  /* 0x000000ffff327224 */ /* 0x000fce00078e000e */
[----:B------:R-:W-:Y:S05]  /*33a70*/  WARPSYNC.COLLECTIVE R15, `(.L_x_2925) ;  /* 0x000000000f087348 */ /* 0x000fea0003c00000 */
[----:B------:R0:W1:Y:S02]  /*33a80*/  SHFL.IDX P6, R14, R13, R12, R11 ;  /* 0x0000000c0d0e7389 */ /* 0x00006400000c000b */
[----:B01----:R-:W-:Y:S01]  /*33a90*/  ENDCOLLECTIVE ;  /* 0x000000000000791b */ /* 0x003fe20003800000 */
.L_x_2925:
[----:B------:R-:W-:Y:S02]  /*33aa0*/  IMAD.MOV.U32 R13, RZ, RZ, R100 ;  /* 0x000000ffff0d7224 */ /* 0x000fe400078e0064 */
[----:B------:R-:W-:Y:S02]  /*33ab0*/  IMAD.MOV.U32 R12, RZ, RZ, R2 ;  /* 0x000000ffff0c7224 */ /* 0x000fe400078e0002 */
[----:B------:R-:W-:-:S07]  /*33ac0*/  IMAD.MOV.U32 R49, RZ, RZ, R14 ;  /* 0x000000ffff317224 */ /* 0x000fce00078e000e */
[----:B------:R-:W-:Y:S05]  /*33ad0*/  WARPSYNC.COLLECTIVE R15, `(.L_x_2926) ;  /* 0x000000000f087348 */ /* 0x000fea0003c00000 */
[----:B------:R0:W1:Y:S02]  /*33ae0*/  SHFL.IDX P6, R14, R13, R12, R11 ;  /* 0x0000000c0d0e7389 */ /* 0x00006400000c000b */
[----:B01----:R-:W-:Y:S01]  /*33af0*/  ENDCOLLECTIVE ;  /* 0x000000000000791b */ /* 0x003fe20003800000 */
.L_x_2926:
[----:B------:R-:W-:Y:S02]  /*33b00*/  IMAD.MOV.U32 R13, RZ, RZ, R96 ;  /* 0x000000ffff0d7224 */ /* 0x000fe400078e0060 */
[----:B------:R-:W-:-:S07]  /*33b10*/  IMAD.MOV.U32 R100, RZ, RZ, R14 ;  /* 0x000000ffff647224 */ /* 0x000fce00078e000e */
[----:B------:R-:W-:Y:S05]  /*33b20*/  WARPSYNC.COLLECTIVE R15, `(.L_x_2927) ;  /* 0x000000000f087348 */ /* 0x000fea0003c00000 */
[----:B------:R0:W1:Y:S02]  /*33b30*/  SHFL.IDX P6, R14, R13, R12, R11 ;  /* 0x0000000c0d0e7389 */ /* 0x00006400000c000b */
[----:B01----:R-:W-:Y:S01]  /*33b40*/  ENDCOLLECTIVE ;  /* 0x000000000000791b */ /* 0x003fe20003800000 */
.L_x_2927:
        /* <DEDUP_REMOVED lines=8> */
.L_x_2928:
[----:B------:R-:W-:Y:S02]  /*33bd0*/  SEL R147, R49, R96, P0 ;  /* 0x0000006031937207 */ /* 0x000fe40000000000 */
[----:B------:R-:W-:Y:S01]  /*33be0*/  SEL R49, R96, R49, P0 ;  /* 0x0000003160317207 */ /* 0x000fe20000000000 */
[----:B------:R-:W-:Y:S02]  /*33bf0*/  IMAD.MOV.U32 R13, RZ, RZ, R51 ;  /* 0x000000ffff0d7224 */ /* 0x000fe400078e0033 */
[----:B------:R-:W-:-:S07]  /*33c00*/  IMAD.MOV.U32 R53, RZ, RZ, R14 ;  /* 0x000000ffff357224 */ /* 0x000fce00078e000e */
[----:B------:R-:W-:Y:S05]  /*33c10*/  WARPSYNC.COLLECTIVE R15, `(.L_x_2929) ;  /* 0x000000000f087348 */ /* 0x000fea0003c00000 */
[----:B------:R0:W1:Y:S02]  /*33c20*/  SHFL.IDX P6, R14, R13, R12, R11 ;  /* 0x0000000c0d0e7389 */ /* 0x00006400000c000b */
[----:B01----:R-:W-:Y:S01]  /*33c30*/  ENDCOLLECTIVE ;  /* 0x000000000000791b */ /* 0x003fe20003800000 */
.L_x_2929:
[----:B------:R-:W-:Y:S01]  /*33c40*/  MOV R13, R108 ;  /* 0x0000006c000d7202 */ /* 0x000fe20000000f00 */
[----:B------:R-:W-:Y:S02]  /*33c50*/  IMAD.MOV.U32 R12, RZ, RZ, R2 ;  /* 0x000000ffff0c7224 */ /* 0x000fe400078e0002 */
[----:B------:R-:W-:-:S07]  /*33c60*/  IMAD.MOV.U32 R51, RZ, RZ, R14 ;  /* 0x000000ffff337224 */ /* 0x000fce00078e000e */
[----:B------:R-:W-:Y:S05]  /*33c70*/  WARPSYNC.COLLECTIVE R15, `(.L_x_2930) ;  /* 0x000000000f087348 */ /* 0x000fea0003c00000 */
[----:B------:R0:W1:Y:S02]  /*33c80*/  SHFL.IDX P6, R14, R13, R12, R11 ;  /* 0x0000000c0d0e7389 */ /* 0x00006400000c000b */
[----:B01----:R-:W-:Y:S01]  /*33c90*/  ENDCOLLECTIVE ;  /* 0x000000000000791b */ /* 0x003fe20003800000 */
.L_x_2930:
[----:B------:R-:W-:Y:S02]  /*33ca0*/  IMAD.MOV.U32 R13, RZ, RZ, R104 ;  /* 0x000000ffff0d7224 */ /* 0x000fe400078e0068 */
[----:B------:R-:W-:-:S07]  /*33cb0*/  IMAD.MOV.U32 R108, RZ, RZ, R14 ;  /* 0x000000ffff6c7224 */ /* 0x000fce00078e000e */
[----:B------:R-:W-:Y:S05]  /*33cc0*/  WARPSYNC.COLLECTIVE R15, `(.L_x_2931) ;  /* 0x000000000f087348 */ /* 0x000fea0003c00000 */
[----:B------:R0:W1:Y:S02]  /*33cd0*/  SHFL.IDX P6, R14, R13, R12, R11 ;  /* 0x0000000c0d0e7389 */ /* 0x00006400000c000b */
[----:B01----:R-:W-:Y:S01]  /*33ce0*/  ENDCOLLECTIVE ;  /* 0x000000000000791b */ /* 0x003fe20003800000 */
.L_x_2931:
        /* <DEDUP_REMOVED lines=8> */
.L_x_2932:
[----:B------:R-:W-:Y:S02]  /*33d70*/  SEL R4, R51, R104, P0 ;  /* 0x0000006833047207 */ /* 0x000fe40000000000 */
[----:B------:R-:W-:Y:S01]  /*33d80*/  SEL R51, R104, R51, P0 ;  /* 0x0000003368337207 */ /* 0x000fe20000000000 */
[----:B------:R-:W-:Y:S02]  /*33d90*/  IMAD.MOV.U32 R13, RZ, RZ, R54 ;  /* 0x000000ffff0d7224 */ /* 0x000fe400078e0036 */
[----:B------:R-:W-:-:S07]  /*33da0*/  IMAD.MOV.U32 R55, RZ, RZ, R14 ;  /* 0x000000ffff377224 */ /* 0x000fce00078e000e */
[----:B------:R-:W-:Y:S05]  /*33db0*/  WARPSYNC.COLLECTIVE R15, `(.L_x_2933) ;  /* 0x000000000f087348 */ /* 0x000fea0003c00000 */
[----:B------:R0:W1:Y:S02]  /*33dc0*/  SHFL.IDX P6, R14, R13, R12, R11 ;  /* 0x0000000c0d0e7389 */ /* 0x00006400000c000b */
[----:B01----:R-:W-:Y:S01]  /*33dd0*/  ENDCOLLECTIVE ;  /* 0x000000000000791b */ /* 0x003fe20003800000 */
.L_x_2933:
[----:B------:R-:W-:Y:S02]  /*33de0*/  IMAD.MOV.U32 R13, RZ, RZ, R116 ;  /* 0x000000ffff0d7224 */ /* 0x000fe400078e0074 */
[----:B------:R-:W-:Y:S02]  /*33df0*/  IMAD.MOV.U32 R12, RZ, RZ, R2 ;  /* 0x000000ffff0c7224 */ /* 0x000fe400078e0002 */
[----:B------:R-:W-:-:S07]  /*33e00*/  IMAD.MOV.U32 R54, RZ, RZ, R14 ;  /* 0x000000ffff367224 */ /* 0x000fce00078e000e */
[----:B------:R-:W-:Y:S05]  /*33e10*/  WARPSYNC.COLLECTIVE R15, `(.L_x_2934) ;  /* 0x000000000f087348 */ /* 0x000fea0003c00000 */
[----:B------:R0:W1:Y:S02]  /*33e20*/  SHFL.IDX P6, R14, R13, R12, R11 ;  /* 0x0000000c0d0e7389 */ /* 0x00006400000c000b */
[----:B01----:R-:W-:Y:S01]  /*33e30*/  ENDCOLLECTIVE ;  /* 0x000000000000791b */ /* 0x003fe20003800000 */
.L_x_2934:
[----:B------:R-:W-:Y:S02]  /*33e40*/  IMAD.MOV.U32 R13, RZ, RZ, R112 ;  /* 0x000000ffff0d7224 */ /* 0x000fe400078e0070 */
[----:B------:R-:W-:-:S07]  /*33e50*/  IMAD.MOV.U32 R116, RZ, RZ, R14 ;  /* 0x000000ffff747224 */ /* 0x000fce00078e000e */
[----:B------:R-:W-:Y:S05]  /*33e60*/  WARPSYNC.COLLECTIVE R15, `(.L_x_2935) ;  /* 0x000000000f087348 */ /* 0x000fea0003c00000 */
[----:B------:R0:W1:Y:S02]  /*33e70*/  SHFL.IDX P6, R14, R13, R12, R11 ;  /* 0x0000000c0d0e7389 */ /* 0x00006400000c000b */
[----:B01----:R-:W-:Y:S01]  /*33e80*/  ENDCOLLECTIVE ;  /* 0x000000000000791b */ /* 0x003fe20003800000 */
.L_x_2935:
        /* <DEDUP_REMOVED lines=8> */
.L_x_2936:
[----:B------:R-:W-:Y:S02]  /*33f10*/  SEL R6, R54, R112, P0 ;  /* 0x0000007036067207 */ /* 0x000fe40000000000 */
[----:B------:R-:W-:Y:S01]  /*33f20*/  SEL R54, R112, R54, P0 ;  /* 0x0000003670367207 */ /* 0x000fe20000000000 */
[----:B------:R-:W-:Y:S02]  /*33f30*/  IMAD.MOV.U32 R13, RZ, RZ, R57 ;  /* 0x000000ffff0d7224 */ /* 0x000fe400078e0039 */
[----:B------:R-:W-:-:S07]  /*33f40*/  IMAD.MOV.U32 R58, RZ, RZ, R14 ;  /* 0x000000ffff3a7224 */ /* 0x000fce00078e000e */
[----:B------:R-:W-:Y:S05]  /*33f50*/  WARPSYNC.COLLECTIVE R15, `(.L_x_2937) ;  /* 0x000000000f087348 */ /* 0x000fea0003c00000 */
[----:B------:R0:W1:Y:S02]  /*33f60*/  SHFL.IDX P6, R14, R13, R12, R11 ;  /* 0x0000000c0d0e7389 */ /* 0x00006400000c000b */
[----:B01----:R-:W-:Y:S01]  /*33f70*/  ENDCOLLECTIVE ;  /* 0x000000000000791b */ /* 0x003fe20003800000 */
.L_x_2937:
[----:B------:R-:W-:Y:S02]  /*33f80*/  IMAD.MOV.U32 R13, RZ, RZ, R124 ;  /* 0x000000ffff0d7224 */ /* 0x000fe400078e007c */
[----:B------:R-:W-:Y:S02]  /*33f90*/  IMAD.MOV.U32 R12, RZ, RZ, R2 ;  /* 0x000000ffff0c7224 */ /* 0x000fe400078e0002 */
[----:B------:R-:W-:-:S07]  /*33fa0*/  IMAD.MOV.U32 R57, RZ, RZ, R14 ;  /* 0x000000ffff397224 */ /* 0x000fce00078e000e */
[----:B------:R-:W-:Y:S05]  /*33fb0*/  WARPSYNC.COLLECTIVE R15, `(.L_x_2938) ;  /* 0x000000000f087348 */ /* 0x000fea0003c00000 */
[----:B------:R0:W1:Y:S02]  /*33fc0*/  SHFL.IDX P6, R14, R13, R12, R11 ;  /* 0x0000000c0d0e7389 */ /* 0x00006400000c000b */
[----:B01----:R-:W-:Y:S01]  /*33fd0*/  ENDCOLLECTIVE ;  /* 0x000000000000791b */ /* 0x003fe20003800000 */
.L_x_2938:
[----:B------:R-:W-:Y:S02]  /*33fe0*/  IMAD.MOV.U32 R13, RZ, RZ, R120 ;  /* 0x000000ffff0d7224 */ /* 0x000fe400078e0078 */
[----:B------:R-:W-:-:S07]  /*33ff0*/  IMAD.MOV.U32 R124, RZ, RZ, R14 ;  /* 0x000000ffff7c7224 */ /* 0x000fce00078e000e */
[----:B------:R-:W-:Y:S05]  /*34000*/  WARPSYNC.COLLECTIVE R15, `(.L_x_2939) ;  /* 0x000000000f087348 */ /* 0x000fea0003c00000 */
[----:B------:R0:W1:Y:S02]  /*34010*/  SHFL.IDX P6, R14, R13, R12, R11 ;  /* 0x0000000c0d0e7389 */ /* 0x00006400000c000b */
[----:B01----:R-:W-:Y:S01]  /*34020*/  ENDCOLLECTIVE ;  /* 0x000000000000791b */ /* 0x003fe20003800000 */
.L_x_2939:
        /* <DEDUP_REMOVED lines=8> */
.L_x_2940:
[----:B------:R-:W-:Y:S02]  /*340b0*/  SEL R8, R57, R120, P0 ;  /* 0x0000007839087207 */ /* 0x000fe40000000000 */
[----:B------:R-:W-:Y:S02]  /*340c0*/  SEL R57, R120, R57, P0 ;  /* 0x0000003978397207 */ /* 0x000fe40000000000 */
[----:B------:R-:W-:Y:S01]  /*340d0*/  MOV R13, R59 ;  /* 0x0000003b000d7202 */ /* 0x000fe20000000f00 */
[----:B------:R-:W-:-:S07]  /*340e0*/  IMAD.MOV.U32 R61, RZ, RZ, R14 ;  /* 0x000000ffff3d7224 */ /* 0x000fce00078e000e */
[----:B------:R-:W-:Y:S05]  /*340f0*/  WARPSYNC.COLLECTIVE R15, `(.L_x_2941) ;  /* 0x000000000f087348 */ /* 0x000fea0003c00000 */
[----:B------:R0:W1:Y:S02]  /*34100*/  SHFL.IDX P6, R14, R13, R12, R11 ;  /* 0x0000000c0d0e7389 */ /* 0x00006400000c000b */
[----:B01----:R-:W-:Y:S01]  /*34110*/  ENDCOLLECTIVE ;  /* 0x000000000000791b */ /* 0x003fe20003800000 */
.L_x_2941:
[----:B------:R-:W-:Y:S02]  /*34120*/  IMAD.MOV.U32 R13, RZ, RZ, R132 ;  /* 0x000000ffff0d7224 */ /* 0x000fe400078e0084 */
[----:B------:R-:W-:Y:S02]  /*34130*/  IMAD.MOV.U32 R12, RZ, RZ, R2 ;  /* 0x000000ffff0c7224 */ /* 0x000fe400078e0002 */
[----:B------:R-:W-:-:S07]  /*34140*/  IMAD.MOV.U32 R59, RZ, RZ, R14 ;  /* 0x000000ffff3b7224 */ /* 0x000fce00078e000e */
[----:B------:R-:W-:Y:S05]  /*34150*/  WARPSYNC.COLLECTIVE R15, `(.L_x_2942) ;  /* 0x000000000f087348 */ /* 0x000fea0003c00000 */
[----:B------:R0:W1:Y:S02]  /*34160*/  SHFL.IDX P6, R14, R13, R12, R11 ;  /* 0x0000000c0d0e7389 */ /* 0x00006400000c000b */
[----:B01----:R-:W-:Y:S01]  /*34170*/  ENDCOLLECTIVE ;  /* 0x000000000000791b */ /* 0x003fe20003800000 */
.L_x_2942:
[----:B------:R-:W-:Y:S02]  /*34180*/  IMAD.MOV.U32 R13, RZ, RZ, R128 ;  /* 0x000000ffff0d7224 */ /* 0x000fe400078e0080 */
[----:B------:R-:W-:-:S07]  /*34190*/  IMAD.MOV.U32 R132, RZ, RZ, R14 ;  /* 0x000000ffff847224 */ /* 0x000fce00078e000e */
[----:B------:R-:W-:Y:S05]  /*341a0*/  WARPSYNC.COLLECTIVE R15, `(.L_x_2943) ;  /* 0x000000000f087348 */ /* 0x000fea0003c00000 */
[----:B------:R0:W1:Y:S02]  /*341b0*/  SHFL.IDX P6, R14, R13, R12, R11 ;  /* 0x0000000c0d0e7389 */ /* 0x00006400000c000b */
[----:B01----:R-:W-:Y:S01]  /*341c0*/  ENDCOLLECTIVE ;  /* 0x000000000000791b */ /* 0x003fe20003800000 */
.L_x_2943:
        /* <DEDUP_REMOVED lines=8> */
.L_x_2944:
[----:B------:R-:W-:Y:S02]  /*34250*/  SEL R10, R59, R128, P0 ;  /* 0x000000803b0a7207 */ /* 0x000fe40000000000 */
[----:B------:R-:W-:Y:S01]  /*34260*/  SEL R59, R128, R59, P0 ;  /* 0x0000003b803b7207 */ /* 0x000fe20000000000 */
[----:B------:R-:W-:Y:S02]  /*34270*/  IMAD.MOV.U32 R13, RZ, RZ, R64 ;  /* 0x000000ffff0d7224 */ /* 0x000fe400078e0040 */
[----:B------:R-:W-:-:S07]  /*34280*/  IMAD.MOV.U32 R65, RZ, RZ, R14 ;  /* 0x000000ffff417224 */ /* 0x000fce00078e000e */
[----:B------:R-:W-:Y:S05]  /*34290*/  WARPSYNC.COLLECTIVE R15, `(.L_x_2945) ;  /* 0x000000000f087348 */ /* 0x000fea0003c00000 */
[----:B------:R0:W1:Y:S02]  /*342a0*/  SHFL.IDX P6, R14, R13, R12, R11 ;  /* 0x0000000c0d0e7389 */ /* 0x00006400000c000b */
[----:B01----:R-:W-:Y:S01]  /*342b0*/  ENDCOLLECTIVE ;  /* 0x000000000000791b */ /* 0x003fe20003800000 */
.L_x_2945:
[----:B------:R-:W-:Y:S02]  /*342c0*/  IMAD.MOV.U32 R13, RZ, RZ, R140 ;  /* 0x000000ffff0d7224 */ /* 0x000fe400078e008c */
[----:B------:R-:W-:Y:S02]  /*342d0*/  IMAD.MOV.U32 R12, RZ, RZ, R2 ;  /* 0x000000ffff0c7224 */ /* 0x000fe400078e0002 */
[----:B------:R-:W-:-:S07]  /*342e0*/  IMAD.MOV.U32 R64, RZ, RZ, R14 ;  /* 0x000000ffff407224 */ /* 0x000fce00078e000e */
[----:B------:R-:W-:Y:S05]  /*342f0*/  WARPSYNC.COLLECTIVE R15, `(.L_x_2946) ;  /* 0x000000000f087348 */ /* 0x000fea0003c00000 */
[----:B------:R0:W1:Y:S02]  /*34300*/  SHFL.IDX P6, R14, R13, R12, R11 ;  /* 0x0000000c0d0e7389 */ /* 0x00006400000c000b */
[----:B01----:R-:W-:Y:S01]  /*34310*/  ENDCOLLECTIVE ;  /* 0x000000000000791b */ /* 0x003fe20003800000 */
.L_x_2946:
[----:B------:R-:W-:Y:S01]  /*34320*/  IMAD.MOV.U32 R13, RZ, RZ, R136 ;  /* 0x000000ffff0d7224 */ /* 0x000fe200078e0088 */
[----:B------:R-:W-:-:S07]  /*34330*/  MOV R140, R14 ;  /* 0x0000000e008c7202 */ /* 0x000fce0000000f00 */
[----:B------:R-:W-:Y:S05]  /*34340*/  WARPSYNC.COLLECTIVE R15, `(.L_x_2947) ;  /* 0x000000000f087348 */ /* 0x000fea0003c00000 */
[----:B------:R0:W1:Y:S02]  /*34350*/  SHFL.IDX P6, R14, R13, R12, R11 ;  /* 0x0000000c0d0e7389 */ /* 0x00006400000c000b */
[----:B01----:R-:W-:Y:S01]  /*34360*/  ENDCOLLECTIVE ;  /* 0x000000000000791b */ /* 0x003fe20003800000 */
.L_x_2947:
        /* <DEDUP_REMOVED lines=8> */
.L_x_2948:
[----:B------:R-:W-:Y:S02]  /*343f0*/  SEL R21, R64, R136, P0 ;  /* 0x0000008840157207 */ /* 0x000fe40000000000 */
[----:B------:R-:W-:Y:S01]  /*34400*/  SEL R64, R136, R64, P0 ;  /* 0x0000004088407207 */ /* 0x000fe20000000000 */
[----:B------:R-:W-:Y:S02]  /*34410*/  IMAD.MOV.U32 R13, RZ, RZ, R69 ;  /* 0x000000ffff0d7224 */ /* 0x000fe400078e0045 */
[----:B------:R-:W-:-:S07]  /*34420*/  IMAD.MOV.U32 R72, RZ, RZ, R14 ;  /* 0x000000ffff487224 */ /* 0x000fce00078e000e */
[----:B------:R-:W-:Y:S05]  /*34430*/  WARPSYNC.COLLECTIVE R15, `(.L_x_2949) ;  /* 0x000000000f087348 */ /* 0x000fea0003c00000 */
[----:B------:R0:W1:Y:S02]  /*34440*/  SHFL.IDX P6, R14, R13, R12, R11 ;  /* 0x0000000c0d0e7389 */ /* 0x00006400000c000b */
[----:B01----:R-:W-:Y:S01]  /*34450*/  ENDCOLLECTIVE ;  /* 0x000000000000791b */ /* 0x003fe20003800000 */
.L_x_2949:
[----:B------:R-:W-:Y:S02]  /*34460*/  IMAD.MOV.U32 R13, RZ, RZ, R148 ;  /* 0x000000ffff0d7224 */ /* 0x000fe400078e0094 */
[----:B------:R-:W-:Y:S02]  /*34470*/  IMAD.MOV.U32 R12, RZ, RZ, R2 ;  /* 0x000000ffff0c7224 */ /* 0x000fe400078e0002 */
[----:B------:R-:W-:-:S07]  /*34480*/  IMAD.MOV.U32 R69, RZ, RZ, R14 ;  /* 0x000000ffff457224 */ /* 0x000fce00078e000e */
[----:B------:R-:W-:Y:S05]  /*34490*/  WARPSYNC.COLLECTIVE R15, `(.L_x_2950) ;  /* 0x000000000f087348 */ /* 0x000fea0003c00000 */
[----:B------:R0:W1:Y:S02]  /*344a0*/  SHFL.IDX P6, R14, R13, R12, R11 ;  /* 0x0000000c0d0e7389 */ /* 0x00006400000c000b */
[----:B01----:R-:W-:Y:S01]  /*344b0*/  ENDCOLLECTIVE ;  /* 0x000000000000791b */ /* 0x003fe20003800000 */
.L_x_2950:
[----:B------:R-:W-:Y:S02]  /*344c0*/  IMAD.MOV.U32 R13, RZ, RZ, R144 ;  /* 0x000000ffff0d7224 */ /* 0x000fe400078e0090 */
[----:B------:R-:W-:-:S07]  /*344d0*/  IMAD.MOV.U32 R148, RZ, RZ, R14 ;  /* 0x000000ffff947224 */ /* 0x000fce00078e000e */
[----:B------:R-:W-:Y:S05]  /*344e0*/  WARPSYNC.COLLECTIVE R15, `(.L_x_2951) ;  /* 0x000000000f087348 */ /* 0x000fea0003c00000 */
[----:B------:R0:W1:Y:S02]  /*344f0*/  SHFL.IDX P6, R14, R13, R12, R11 ;  /* 0x0000000c0d0e7389 */ /* 0x00006400000c000b */
[----:B01----:R-:W-:Y:S01]  /*34500*/  ENDCOLLECTIVE ;  /* 0x000000000000791b */ /* 0x003fe20003800000 */
.L_x_2951:
        /* <DEDUP_REMOVED lines=8> */
.L_x_2952:
[----:B------:R-:W-:Y:S02]  /*34590*/  SEL R25, R69, R144, P0 ;  /* 0x0000009045197207 */ /* 0x000fe40000000000 */
[----:B------:R-:W-:Y:S01]  /*345a0*/  SEL R69, R144, R69, P0 ;  /* 0x0000004590457207 */ /* 0x000fe20000000000 */
[----:B------:R-:W-:Y:S02]  /*345b0*/  IMAD.MOV.U32 R13, RZ, RZ, R77 ;  /* 0x000000ffff0d7224 */ /* 0x000fe400078e004d */
[----:B------:R-:W-:-:S07]  /*345c0*/  IMAD.MOV.U32 R80, RZ, RZ, R14 ;  /* 0x000000ffff507224 */ /* 0x000fce00078e000e */
[----:B------:R-:W-:Y:S05]  /*345d0*/  WARPSYNC.COLLECTIVE R15, `(.L_x_2953) ;  /* 0x000000000f087348 */ /* 0x000fea0003c00000 */
[----:B------:R0:W1:Y:S02]  /*345e0*/  SHFL.IDX P6, R14, R13, R12, R11 ;  /* 0x0000000c0d0e7389 */ /* 0x00006400000c000b */
[----:B01----:R-:W-:Y:S01]  /*345f0*/  ENDCOLLECTIVE ;  /* 0x000000000000791b */ /* 0x003fe20003800000 */
.L_x_2953:
[----:B------:R-:W-:Y:S02]  /*34600*/  IMAD.MOV.U32 R13, RZ, RZ, R146 ;  /* 0x000000ffff0d7224 */ /* 0x000fe400078e0092 */
[----:B------:R-:W-:Y:S02]  /*34610*/  IMAD.MOV.U32 R12, RZ, RZ, R2 ;  /* 0x000000ffff0c7224 */ /* 0x000fe400078e0002 */
[----:B------:R-:W-:-:S07]  /*34620*/  IMAD.MOV.U32 R77, RZ, RZ, R14 ;  /* 0x000000ffff4d7224 */ /* 0x000fce00078e000e */
[----:B------:R-:W-:Y:S05]  /*34630*/  WARPSYNC.COLLECTIVE R15, `(.L_x_2954) ;  /* 0x000000000f087348 */ /* 0x000fea0003c00000 */
[----:B------:R0:W1:Y:S02]  /*34640*/  SHFL.IDX P6, R14, R13, R12, R11 ;  /* 0x0000000c0d0e7389 */ /* 0x00006400000c000b */
[----:B01----:R-:W-:Y:S01]  /*34650*/  ENDCOLLECTIVE ;  /* 0x000000000000791b */ /* 0x003fe20003800000 */
.L_x_2954:
[----:B------:R-:W-:Y:S02]  /*34660*/  IMAD.MOV.U32 R13, RZ, RZ, R158 ;  /* 0x000000ffff0d7224 */ /* 0x000fe400078e009e */
[----:B------:R-:W-:-:S07]  /*34670*/  IMAD.MOV.U32 R146, RZ, RZ, R14 ;  /* 0x000000ffff927224 */ /* 0x000fce00078e000e */
[----:B------:R-:W-:Y:S05]  /*34680*/  WARPSYNC.COLLECTIVE R15, `(.L_x_2955) ;  /* 0x000000000f087348 */ /* 0x000fea0003c00000 */
[----:B------:R0:W1:Y:S02]  /*34690*/  SHFL.IDX P6, R14, R13, R12, R11 ;  /* 0x0000000c0d0e7389 */ /* 0x00006400000c000b */
[----:B01----:R-:W-:Y:S01]  /*346a0*/  ENDCOLLECTIVE ;  /* 0x000000000000791b */ /* 0x003fe20003800000 */
.L_x_2955:
        /* <DEDUP_REMOVED lines=8> */
.L_x_2956:
[----:B------:R-:W-:Y:S02]  /*34730*/  SEL R27, R77, R158, P0 ;  /* 0x0000009e4d1b7207 */ /* 0x000fe40000000000 */
[----:B------:R-:W-:Y:S01]  /*34740*/  SEL R77, R158, R77, P0 ;  /* 0x0000004d9e4d7207 */ /* 0x000fe20000000000 */
[----:B------:R-:W-:Y:S02]  /*34750*/  IMAD.MOV.U32 R13, RZ, RZ, R56 ;  /* 0x000000ffff0d7224 */ /* 0x000fe400078e0038 */
[----:B------:R-:W-:-:S07]  /*34760*/  IMAD.MOV.U32 R73, RZ, RZ, R14 ;  /* 0x000000ffff497224 */ /* 0x000fce00078e000e */
[----:B------:R-:W-:Y:S05]  /*34770*/  WARPSYNC.COLLECTIVE R15, `(.L_x_2957) ;  /* 0x000000000f087348 */ /* 0x000fea0003c00000 */
[----:B------:R0:W1:Y:S02]  /*34780*/  SHFL.IDX P6, R14, R13, R12, R11 ;  /* 0x0000000c0d0e7389 */ /* 0x00006400000c000b */
[----:B01----:R-:W-:Y:S01]  /*34790*/  ENDCOLLECTIVE ;  /* 0x000000000000791b */ /* 0x003fe20003800000 */
.L_x_2957:
[----:B------:R-:W-:Y:S01]  /*347a0*/  MOV R13, R152 ;  /* 0x00000098000d7202 */ /* 0x000fe20000000f00 */
[----:B------:R-:W-:Y:S02]  /*347b0*/  IMAD.MOV.U32 R12, RZ, RZ, R2 ;  /* 0x000000ffff0c7224 */ /* 0x000fe400078e0002 */
[----:B------:R-:W-:-:S07]  /*347c0*/  IMAD.MOV.U32 R56, RZ, RZ, R14 ;  /* 0x000000ffff387224 */ /* 0x000fce00078e000e */
[----:B------:R-:W-:Y:S05]  /*347d0*/  WARPSYNC.COLLECTIVE R15, `(.L_x_2958) ;  /* 0x000000000f087348 */ /* 0x000fea0003c00000 */
[----:B------:R0:W1:Y:S02]  /*347e0*/  SHFL.IDX P6, R14, R13, R12, R11 ;  /* 0x0000000c0d0e7389 */ /* 0x00006400000c000b */
[----:B01----:R-:W-:Y:S01]  /*347f0*/  ENDCOLLECTIVE ;  /* 0x000000000000791b */ /* 0x003fe20003800000 */
.L_x_2958:
[----:B------:R-:W-:Y:S02]  /*34800*/  IMAD.MOV.U32 R13, RZ, RZ, R160 ;  /* 0x000000ffff0d7224 */ /* 0x000fe400078e00a0 */
[----:B------:R-:W-:-:S07]  /*34810*/  IMAD.MOV.U32 R152, RZ, RZ, R14 ;  /* 0x000000ffff987224 */ /* 0x000fce00078e000e */
[----:B------:R-:W-:Y:S05]  /*34820*/  WARPSYNC.COLLECTIVE R15, `(.L_x_2959) ;  /* 0x000000000f087348 */ /* 0x000fea0003c00000 */
[----:B------:R0:W1:Y:S02]  /*34830*/  SHFL.IDX P6, R14, R13, R12, R11 ;  /* 0x0000000c0d0e7389 */ /* 0x00006400000c000b */
[----:B01----:R-:W-:Y:S01]  /*34840*/  ENDCOLLECTIVE ;  /* 0x000000000000791b */ /* 0x003fe20003800000 */
.L_x_2959:
        /* <DEDUP_REMOVED lines=8> */
.L_x_2960:
[----:B------:R-:W-:Y:S02]  /*348d0*/  SEL R42, R56, R160, P0 ;  /* 0x000000a0382a7207 */ /* 0x000fe40000000000 */
[----:B------:R-:W-:Y:S01]  /*348e0*/  SEL R56, R160, R56, P0 ;  /* 0x00000038a0387207 */ /* 0x000fe20000000000 */
[----:B------:R-:W-:Y:S02]  /*348f0*/  IMAD.MOV.U32 R13, RZ, RZ, R105 ;  /* 0x000000ffff0d7224 */ /* 0x000fe400078e0069 */
[----:B------:R-:W-:-:S07]  /*34900*/  IMAD.MOV.U32 R81, RZ, RZ, R14 ;  /* 0x000000ffff517224 */ /* 0x000fce00078e000e */
[----:B------:R-:W-:Y:S05]  /*34910*/  WARPSYNC.COLLECTIVE R15, `(.L_x_2961) ;  /* 0x000000000f087348 */ /* 0x000fea0003c00000 */
[----:B------:R0:W1:Y:S02]  /*34920*/  SHFL.IDX P6, R14, R13, R12, R11 ;  /* 0x0000000c0d0e7389 */ /* 0x00006400000c000b */
[----:B01----:R-:W-:Y:S01]  /*34930*/  ENDCOLLECTIVE ;  /* 0x000000000000791b */ /* 0x003fe20003800000 */
.L_x_2961:
[----:B------:R-:W-:Y:S02]  /*34940*/  IMAD.MOV.U32 R13, RZ, RZ, R154 ;  /* 0x000000ffff0d7224 */ /* 0x000fe400078e009a */
[----:B------:R-:W-:Y:S02]  /*34950*/  IMAD.MOV.U32 R12, RZ, RZ, R2 ;  /* 0x000000ffff0c7224 */ /* 0x000fe400078e0002 */
[----:B------:R-:W-:-:S07]  /*34960*/  IMAD.MOV.U32 R105, RZ, RZ, R14 ;  /* 0x000000ffff697224 */ /* 0x000fce00078e000e */
[----:B------:R-:W-:Y:S05]  /*34970*/  WARPSYNC.COLLECTIVE R15, `(.L_x_2962) ;  /* 0x000000000f087348 */ /* 0x000fea0003c00000 */
[----:B------:R0:W1:Y:S02]  /*34980*/  SHFL.IDX P6, R14, R13, R12, R11 ;  /* 0x0000000c0d0e7389 */ /* 0x00006400000c000b */
[----:B01----:R-:W-:Y:S01]  /*34990*/  ENDCOLLECTIVE ;  /* 0x000000000000791b */ /* 0x003fe20003800000 */
.L_x_2962:
[----:B------:R-:W-:Y:S02]  /*349a0*/  IMAD.MOV.U32 R13, RZ, RZ, R153 ;  /* 0x000000ffff0d7224 */ /* 0x000fe400078e0099 */
[----:B------:R-:W-:-:S07]  /*349b0*/  IMAD.MOV.U32 R154, RZ, RZ, R14 ;  /* 0x000000ffff9a7224 */ /* 0x000fce00078e000e */
[----:B------:R-:W-:Y:S05]  /*349c0*/  WARPSYNC.COLLECTIVE R15, `(.L_x_2963) ;  /* 0x000000000f087348 */ /* 0x000fea0003c00000 */
[----:B------:R0:W1:Y:S02]  /*349d0*/  SHFL.IDX P6, R14, R13, R12, R11 ;  /* 0x0000000c0d0e7389 */ /* 0x00006400000c000b */
[----:B01----:R-:W-:Y:S01]  /*349e0*/  ENDCOLLECTIVE ;  /* 0x000000000000791b */ /* 0x003fe20003800000 */
.L_x_2963:
        /* <DEDUP_REMOVED lines=8> */
.L_x_2964:
[----:B------:R-:W-:Y:S02]  /*34a70*/  SEL R44, R105, R47, P0 ;  /* 0x0000002f692c7207 */ /* 0x000fe40000000000 */
[----:B------:R-:W-:Y:S01]  /*34a80*/  SEL R47, R47, R105, P0 ;  /* 0x000000692f2f7207 */ /* 0x000fe20000000000 */
[----:B------:R-:W-:Y:S02]  /*34a90*/  IMAD.MOV.U32 R13, RZ, RZ, R109 ;  /* 0x000000ffff0d7224 */ /* 0x000fe400078e006d */
[----:B------:R-:W-:-:S07]  /*34aa0*/  IMAD.MOV.U32 R85, RZ, RZ, R14 ;  /* 0x000000ffff557224 */ /* 0x000fce00078e000e */
[----:B------:R-:W-:Y:S05]  /*34ab0*/  WARPSYNC.COLLECTIVE R15, `(.L_x_2965) ;  /* 0x000000000f087348 */ /* 0x000fea0003c00000 */
[----:B------:R0:W1:Y:S02]  /*34ac0*/  SHFL.IDX P6, R14, R13, R12, R11 ;  /* 0x0000000c0d0e7389 */ /* 0x00006400000c000b */
[----:B01----:R-:W-:Y:S01]  /*34ad0*/  ENDCOLLECTIVE ;  /* 0x000000000000791b */ /* 0x003fe20003800000 */
.L_x_2965:
[----:B------:R-:W-:Y:S02]  /*34ae0*/  IMAD.MOV.U32 R13, RZ, RZ, R156 ;  /* 0x000000ffff0d7224 */ /* 0x000fe400078e009c */
[----:B------:R-:W-:Y:S02]  /*34af0*/  IMAD.MOV.U32 R12, RZ, RZ, R2 ;  /* 0x000000ffff0c7224 */ /* 0x000fe400078e0002 */
[----:B------:R-:W-:-:S07]  /*34b00*/  IMAD.MOV.U32 R109, RZ, RZ, R14 ;  /* 0x000000ffff6d7224 */ /* 0x000fce00078e000e */
[----:B------:R-:W-:Y:S05]  /*34b10*/  WARPSYNC.COLLECTIVE R15, `(.L_x_2966) ;  /* 0x000000000f087348 */ /* 0x000fea0003c00000 */
[----:B------:R0:W1:Y:S02]  /*34b20*/  SHFL.IDX P6, R14, R13, R12, R11 ;  /* 0x0000000c0d0e7389 */ /* 0x00006400000c000b */
[----:B01----:R-:W-:Y:S01]  /*34b30*/  ENDCOLLECTIVE ;  /* 0x000000000000791b */ /* 0x003fe20003800000 */
.L_x_2966:
[----:B------:R-:W-:Y:S02]  /*34b40*/  IMAD.MOV.U32 R13, RZ, RZ, R155 ;  /* 0x000000ffff0d7224 */ /* 0x000fe400078e009b */
[----:B------:R-:W-:-:S07]  /*34b50*/  IMAD.MOV.U32 R156, RZ, RZ, R14 ;  /* 0x000000ffff9c7224 */ /* 0x000fce00078e000e */
[----:B------:R-:W-:Y:S05]  /*34b60*/  WARPSYNC.COLLECTIVE R15, `(.L_x_2967) ;  /* 0x000000000f087348 */ /* 0x000fea0003c00000 */
[----:B------:R0:W1:Y:S02]  /*34b70*/  SHFL.IDX P6, R14, R13, R12, R11 ;  /* 0x0000000c0d0e7389 */ /* 0x00006400000c000b */
[----:B01----:R-:W-:Y:S01]  /*34b80*/  ENDCOLLECTIVE ;  /* 0x000000000000791b */ /* 0x003fe20003800000 */
.L_x_2967:
        /* <DEDUP_REMOVED lines=8> */
.L_x_2968:
[----:B------:R-:W-:Y:S02]  /*34c10*/  SEL R46, R109, R155, P0 ;  /* 0x0000009b6d2e7207 */ /* 0x000fe40000000000 */
[----:B------:R-:W-:Y:S02]  /*34c20*/  SEL R109, R155, R109, P0 ;  /* 0x0000006d9b6d7207 */ /* 0x000fe40000000000 */
[----:B------:R-:W-:Y:S01]  /*34c30*/  MOV R13, R89 ;  /* 0x00000059000d7202 */ /* 0x000fe20000000f00 */
[----:B------:R-:W-:-:S07]  /*34c40*/  IMAD.MOV.U32 R91, RZ, RZ, R14 ;  /* 0x000000ffff5b7224 */ /* 0x000fce00078e000e */
[----:B------:R-:W-:Y:S05]  /*34c50*/  WARPSYNC.COLLECTIVE R15, `(.L_x_2969) ;  /* 0x000000000f087348 */ /* 0x000fea0003c00000 */
[----:B------:R0:W1:Y:S02]  /*34c60*/  SHFL.IDX P6, R14, R13, R12, R11 ;  /* 0x0000000c0d0e7389 */ /* 0x00006400000c000b */
[----:B01----:R-:W-:Y:S01]  /*34c70*/  ENDCOLLECTIVE ;  /* 0x000000000000791b */ /* 0x003fe20003800000 */
.L_x_2969:
[----:B------:R-:W-:Y:S02]  /*34c80*/  IMAD.MOV.U32 R13, RZ, RZ, R63 ;  /* 0x000000ffff0d7224 */ /* 0x000fe400078e003f */
[----:B------:R-:W-:Y:S02]  /*34c90*/  IMAD.MOV.U32 R12, RZ, RZ, R2 ;  /* 0x000000ffff0c7224 */ /* 0x000fe400078e0002 */
[----:B------:R-:W-:-:S07]  /*34ca0*/  IMAD.MOV.U32 R89, RZ, RZ, R14 ;  /* 0x000000ffff597224 */ /* 0x000fce00078e000e */
[----:B------:R-:W-:Y:S05]  /*34cb0*/  WARPSYNC.COLLECTIVE R15, `(.L_x_2970) ;  /* 0x000000000f087348 */ /* 0x000fea0003c00000 */
[----:B------:R0:W1:Y:S02]  /*34cc0*/  SHFL.IDX P6, R14, R13, R12, R11 ;  /* 0x0000000c0d0e7389 */ /* 0x00006400000c000b */
[----:B01----:R-:W-:Y:S01]  /*34cd0*/  ENDCOLLECTIVE ;  /* 0x000000000000791b */ /* 0x003fe20003800000 */
.L_x_2970:
[----:B------:R-:W-:Y:S02]  /*34ce0*/  IMAD.MOV.U32 R13, RZ, RZ, R157 ;  /* 0x000000ffff0d7224 */ /* 0x000fe400078e009d */
[----:B------:R-:W-:-:S07]  /*34cf0*/  IMAD.MOV.U32 R63, RZ, RZ, R14 ;  /* 0x000000ffff3f7224 */ /* 0x000fce00078e000e */
[----:B------:R-:W-:Y:S05]  /*34d00*/  WARPSYNC.COLLECTIVE R15, `(.L_x_2971) ;  /* 0x000000000f087348 */ /* 0x000fea0003c00000 */
[----:B------:R0:W1:Y:S02]  /*34d10*/  SHFL.IDX P6, R14, R13, R12, R11 ;  /* 0x0000000c0d0e7389 */ /* 0x00006400000c000b */
[----:B01----:R-:W-:Y:S01]  /*34d20*/  ENDCOLLECTIVE ;  /* 0x000000000000791b */ /* 0x003fe20003800000 */
.L_x_2971:
        /* <DEDUP_REMOVED lines=8> */
.L_x_2972:
[----:B------:R-:W-:Y:S02]  /*34db0*/  SEL R52, R89, R157, P0 ;  /* 0x0000009d59347207 */ /* 0x000fe40000000000 */
[----:B------:R-:W-:Y:S01]  /*34dc0*/  SEL R89, R157, R89, P0 ;  /* 0x000000599d597207 */ /* 0x000fe20000000000 */
[----:B------:R-:W-:Y:S02]  /*34dd0*/  IMAD.MOV.U32 R13, RZ, RZ, R62 ;  /* 0x000000ffff0d7224 */ /* 0x000fe400078e003e */
[----:B------:R-:W-:-:S07]  /*34de0*/  IMAD.MOV.U32 R66, RZ, RZ, R14 ;  /* 0x000000ffff427224 */ /* 0x000fce00078e000e */
[----:B------:R-:W-:Y:S05]  /*34df0*/  WARPSYNC.COLLECTIVE R15, `(.L_x_2973) ;  /* 0x000000000f087348 */ /* 0x000fea0003c00000 */
[----:B------:R0:W1:Y:S02]  /*34e00*/  SHFL.IDX P6, R14, R13, R12, R11 ;  /* 0x0000000c0d0e7389 */ /* 0x00006400000c000b */
[----:B01----:R-:W-:Y:S01]  /*34e10*/  ENDCOLLECTIVE ;  /* 0x000000000000791b */ /* 0x003fe20003800000 */
.L_x_2973:
[----:B------:R-:W-:Y:S02]  /*34e20*/  IMAD.MOV.U32 R13, RZ, RZ, R71 ;  /* 0x000000ffff0d7224 */ /* 0x000fe400078e0047 */
[----:B------:R-:W-:Y:S02]  /*34e30*/  IMAD.MOV.U32 R12, RZ, RZ, R2 ;  /* 0x000000ffff0c7224 */ /* 0x000fe400078e0002 */
[----:B------:R-:W-:-:S07]  /*34e40*/  IMAD.MOV.U32 R62, RZ, RZ, R14 ;  /* 0x000000ffff3e7224 */ /* 0x000fce00078e000e */
[----:B------:R-:W-:Y:S05]  /*34e50*/  WARPSYNC.COLLECTIVE R15, `(.L_x_2974) ;  /* 0x000000000f087348 */ /* 0x000fea0003c00000 */
[----:B------:R0:W1:Y:S02]  /*34e60*/  SHFL.IDX P6, R14, R13, R12, R11 ;  /* 0x0000000c0d0e7389 */ /* 0x00006400000c000b */
[----:B01----:R-:W-:Y:S01]  /*34e70*/  ENDCOLLECTIVE ;  /* 0x000000000000791b */ /* 0x003fe20003800000 */
.L_x_2974:
[----:B------:R-:W-:Y:S01]  /*34e80*/  IMAD.MOV.U32 R13, RZ, RZ, R67 ;  /* 0x000000ffff0d7224 */ /* 0x000fe200078e0043 */
[----:B------:R-:W-:-:S07]  /*34e90*/  MOV R71, R14 ;  /* 0x0000000e00477202 */ /* 0x000fce0000000f00 */
[----:B------:R-:W-:Y:S05]  /*34ea0*/  WARPSYNC.COLLECTIVE R15, `(.L_x_2975) ;  /* 0x000000000f087348 */ /* 0x000fea0003c00000 */
[----:B------:R0:W1:Y:S02]  /*34eb0*/  SHFL.IDX P6, R14, R13, R12, R11 ;  /* 0x0000000c0d0e7389 */ /* 0x00006400000c000b */
[----:B01----:R-:W-:Y:S01]  /*34ec0*/  ENDCOLLECTIVE ;  /* 0x000000000000791b */ /* 0x003fe20003800000 */
.L_x_2975:
[----:B------:R-:W-:Y:S02]  /*34ed0*/  IMAD.MOV.U32 R13, RZ, RZ, R74 ;  /* 0x000000ffff0d7224 */ /* 0x000fe400078e004a */
[----:B------:R-:W-:Y:S02]  /*34ee0*/  IMAD.MOV.U32 R12, RZ, RZ, R0 ;  /* 0x000000ffff0c7224 */ /* 0x000fe400078e0000 */
[----:B------:R-:W-:-:S07]  /*34ef0*/  IMAD.MOV.U32 R67, RZ, RZ, R14 ;  /* 0x000000ffff437224 */ /* 0x000fce00078e000e */
[----:B------:R-:W-:Y:S05]  /*34f00*/  WARPSYNC.COLLECTIVE R15, `(.L_x_2976) ;  /* 0x000000000f087348 */ /* 0x000fea0003c00000 */
[----:B------:R0:W1:Y:S02]  /*34f10*/  SHFL.IDX P6, R14, R13, R12, R11 ;  /* 0x0000000c0d0e7389 */ /* 0x00006400000c000b */
[----:B01----:R-:W-:Y:S01]  /*34f20*/  ENDCOLLECTIVE ;  /* 0x000000000000791b */ /* 0x003fe20003800000 */
.L_x_2976:
        /* <DEDUP_REMOVED lines=9> */
.L_x_2977:
[----:B------:R-:W-:Y:S02]  /*34fc0*/  IMAD.MOV.U32 R13, RZ, RZ, R78 ;  /* 0x000000ffff0d7224 */ /* 0x000fe400078e004e */
[----:B------:R-:W-:Y:S02]  /*34fd0*/  IMAD.MOV.U32 R12, RZ, RZ, R2 ;  /* 0x000000ffff0c7224 */ /* 0x000fe400078e0002 */
[----:B------:R-:W-:-:S07]  /*34fe0*/  IMAD.MOV.U32 R113, RZ, RZ, R14 ;  /* 0x000000ffff717224 */ /* 0x000fce00078e000e */
[----:B------:R-:W-:Y:S05]  /*34ff0*/  WARPSYNC.COLLECTIVE R15, `(.L_x_2978) ;  /* 0x000000000f087348 */ /* 0x000fea0003c00000 */
[----:B------:R0:W1:Y:S02]  /*35000*/  SHFL.IDX P6, R14, R13, R12, R11 ;  /* 0x0000000c0d0e7389 */ /* 0x00006400000c000b */
[----:B01----:R-:W-:Y:S01]  /*35010*/  ENDCOLLECTIVE ;  /* 0x000000000000791b */ /* 0x003fe20003800000 */
.L_x_2978:
[----:B------:R-:W-:Y:S02]  /*35020*/  IMAD.MOV.U32 R13, RZ, RZ, R75 ;  /* 0x000000ffff0d7224 */ /* 0x000fe400078e004b */
[----:B------:R-:W-:-:S07]  /*35030*/  IMAD.MOV.U32 R78, RZ, RZ, R14 ;  /* 0x000000ffff4e7224 */ /* 0x000fce00078e000e */
[----:B------:R-:W-:Y:S05]  /*35040*/  WARPSYNC.COLLECTIVE R15, `(.L_x_2979) ;  /* 0x000000000f087348 */ /* 0x000fea0003c00000 */
[----:B------:R0:W1:Y:S02]  /*35050*/  SHFL.IDX P6, R14, R13, R12, R11 ;  /* 0x0000000c0d0e7389 */ /* 0x00006400000c000b */
[----:B01----:R-:W-:Y:S01]  /*35060*/  ENDCOLLECTIVE ;  /* 0x000000000000791b */ /* 0x003fe20003800000 */
.L_x_2979:
        /* <DEDUP_REMOVED lines=8> */
.L_x_2980:
[----:B------:R-:W-:Y:S02]  /*350f0*/  SEL R71, R113, R75, P0 ;  /* 0x0000004b71477207 */ /* 0x000fe40000000000 */
[----:B------:R-:W-:Y:S01]  /*35100*/  SEL R75, R75, R113, P0 ;  /* 0x000000714b4b7207 */ /* 0x000fe20000000000 */
[----:B------:R-:W-:Y:S02]  /*35110*/  IMAD.MOV.U32 R13, RZ, RZ, R117 ;  /* 0x000000ffff0d7224 */ /* 0x000fe400078e0075 */
[----:B------:R-:W-:-:S07]  /*35120*/  IMAD.MOV.U32 R79, RZ, RZ, R14 ;  /* 0x000000ffff4f7224 */ /* 0x000fce00078e000e */
[----:B------:R-:W-:Y:S05]  /*35130*/  WARPSYNC.COLLECTIVE R15, `(.L_x_2981) ;  /* 0x000000000f087348 */ /* 0x000fea0003c00000 */
[----:B------:R0:W1:Y:S02]  /*35140*/  SHFL.IDX P6, R14, R13, R12, R11 ;  /* 0x0000000c0d0e7389 */ /* 0x00006400000c000b */
[----:B01----:R-:W-:Y:S01]  /*35150*/  ENDCOLLECTIVE ;  /* 0x000000000000791b */ /* 0x003fe20003800000 */
.L_x_2981:
[----:B------:R-:W-:Y:S02]  /*35160*/  IMAD.MOV.U32 R13, RZ, RZ, R86 ;  /* 0x000000ffff0d7224 */ /* 0x000fe400078e0056 */
[----:B------:R-:W-:Y:S02]  /*35170*/  IMAD.MOV.U32 R12, RZ, RZ, R2 ;  /* 0x000000ffff0c7224 */ /* 0x000fe400078e0002 */
[----:B------:R-:W-:-:S07]  /*35180*/  IMAD.MOV.U32 R117, RZ, RZ, R14 ;  /* 0x000000ffff757224 */ /* 0x000fce00078e000e */
[----:B------:R-:W-:Y:S05]  /*35190*/  WARPSYNC.COLLECTIVE R15, `(.L_x_2982) ;  /* 0x000000000f087348 */ /* 0x000fea0003c00000 */
[----:B------:R0:W1:Y:S02]  /*351a0*/  SHFL.IDX P6, R14, R13, R12, R11 ;  /* 0x0000000c0d0e7389 */ /* 0x00006400000c000b */
[----:B01----:R-:W-:Y:S01]  /*351b0*/  ENDCOLLECTIVE ;  /* 0x000000000000791b */ /* 0x003fe20003800000 */
.L_x_2982:
[----:B------:R-:W-:Y:S02]  /*351c0*/  IMAD.MOV.U32 R13, RZ, RZ, R121 ;  /* 0x000000ffff0d7224 */ /* 0x000fe400078e0079 */
[----:B------:R-:W-:-:S07]  /*351d0*/  IMAD.MOV.U32 R86, RZ, RZ, R14 ;  /* 0x000000ffff567224 */ /* 0x000fce00078e000e */
[----:B------:R-:W-:Y:S05]  /*351e0*/  WARPSYNC.COLLECTIVE R15, `(.L_x_2983) ;  /* 0x000000000f087348 */ /* 0x000fea0003c00000 */
[----:B------:R0:W1:Y:S02]  /*351f0*/  SHFL.IDX P6, R14, R13, R12, R11 ;  /* 0x0000000c0d0e7389 */ /* 0x00006400000c000b */
[----:B01----:R-:W-:Y:S01]  /*35200*/  ENDCOLLECTIVE ;  /* 0x000000000000791b */ /* 0x003fe20003800000 */
.L_x_2983:
        /* <DEDUP_REMOVED lines=8> */
.L_x_2984:
[----:B------:R-:W-:Y:S02]  /*35290*/  SEL R78, R117, R121, P0 ;  /* 0x00000079754e7207 */ /* 0x000fe40000000000 */
[----:B------:R-:W-:Y:S01]  /*352a0*/  SEL R117, R121, R117, P0 ;  /* 0x0000007579757207 */ /* 0x000fe20000000000 */
[----:B------:R-:W-:Y:S02]  /*352b0*/  IMAD.MOV.U32 R13, RZ, RZ, R129 ;  /* 0x000000ffff0d7224 */ /* 0x000fe400078e0081 */
[----:B------:R-:W-:-:S07]  /*352c0*/  IMAD.MOV.U32 R82, RZ, RZ, R14 ;  /* 0x000000ffff527224 */ /* 0x000fce00078e000e */
[----:B------:R-:W-:Y:S05]  /*352d0*/  WARPSYNC.COLLECTIVE R15, `(.L_x_2985) ;  /* 0x000000000f087348 */ /* 0x000fea0003c00000 */
[----:B------:R0:W1:Y:S02]  /*352e0*/  SHFL.IDX P6, R14, R13, R12, R11 ;  /* 0x0000000c0d0e7389 */ /* 0x00006400000c000b */
[----:B01----:R-:W-:Y:S01]  /*352f0*/  ENDCOLLECTIVE ;  /* 0x000000000000791b */ /* 0x003fe20003800000 */
.L_x_2985:
[----:B------:R-:W-:Y:S01]  /*35300*/  MOV R13, R94 ;  /* 0x0000005e000d7202 */ /* 0x000fe20000000f00 */
[----:B------:R-:W-:Y:S02]  /*35310*/  IMAD.MOV.U32 R12, RZ, RZ, R2 ;  /* 0x000000ffff0c7224 */ /* 0x000fe400078e0002 */
[----:B------:R-:W-:-:S07]  /*35320*/  IMAD.MOV.U32 R129, RZ, RZ, R14 ;  /* 0x000000ffff817224 */ /* 0x000fce00078e000e */
[----:B------:R-:W-:Y:S05]  /*35330*/  WARPSYNC.COLLECTIVE R15, `(.L_x_2986) ;  /* 0x000000000f087348 */ /* 0x000fea0003c00000 */
[----:B------:R0:W1:Y:S02]  /*35340*/  SHFL.IDX P6, R14, R13, R12, R11 ;  /* 0x0000000c0d0e7389 */ /* 0x00006400000c000b */
[----:B01----:R-:W-:Y:S01]  /*35350*/  ENDCOLLECTIVE ;  /* 0x000000000000791b */ /* 0x003fe20003800000 */
.L_x_2986:
[----:B------:R-:W-:Y:S02]  /*35360*/  IMAD.MOV.U32 R13, RZ, RZ, R167 ;  /* 0x000000ffff0d7224 */ /* 0x000fe400078e00a7 */
[----:B------:R-:W-:-:S07]  /*35370*/  IMAD.MOV.U32 R94, RZ, RZ, R14 ;  /* 0x000000ffff5e7224 */ /* 0x000fce00078e000e */
[----:B------:R-:W-:Y:S05]  /*35380*/  WARPSYNC.COLLECTIVE R15, `(.L_x_2987) ;  /* 0x000000000f087348 */ /* 0x000fea0003c00000 */
[----:B------:R0:W1:Y:S02]  /*35390*/  SHFL.IDX P6, R14, R13, R12, R11 ;  /* 0x0000000c0d0e7389 */ /* 0x00006400000c000b */
[----:B01----:R-:W-:Y:S01]  /*353a0*/  ENDCOLLECTIVE ;  /* 0x000000000000791b */ /* 0x003fe20003800000 */
.L_x_2987:
        /* <DEDUP_REMOVED lines=8> */
.L_x_2988:
[----:B------:R-:W-:Y:S02]  /*35430*/  SEL R86, R129, R125, P0 ;  /* 0x0000007d81567207 */ /* 0x000fe40000000000 */
[----:B------:R-:W-:Y:S01]  /*35440*/  SEL R125, R125, R129, P0 ;  /* 0x000000817d7d7207 */ /* 0x000fe20000000000 */
[----:B------:R-:W-:Y:S02]  /*35450*/  IMAD.MOV.U32 R13, RZ, RZ, R83 ;  /* 0x000000ffff0d7224 */ /* 0x000fe400078e0053 */
[----:B------:R-:W-:-:S07]  /*35460*/  IMAD.MOV.U32 R87, RZ, RZ, R14 ;  /* 0x000000ffff577224 */ /* 0x000fce00078e000e */
[----:B------:R-:W-:Y:S05]  /*35470*/  WARPSYNC.COLLECTIVE R15, `(.L_x_2989) ;  /* 0x000000000f087348 */ /* 0x000fea0003c00000 */
[----:B------:R0:W1:Y:S02]  /*35480*/  SHFL.IDX P6, R14, R13, R12, R11 ;  /* 0x0000000c0d0e7389 */ /* 0x00006400000c000b */
[----:B01----:R-:W-:Y:S01]  /*35490*/  ENDCOLLECTIVE ;  /* 0x000000000000791b */ /* 0x003fe20003800000 */
.L_x_2989:
[----:B------:R-:W-:Y:S02]  /*354a0*/  IMAD.MOV.U32 R13, RZ, RZ, R102 ;  /* 0x000000ffff0d7224 */ /* 0x000fe400078e0066 */
[----:B------:R-:W-:Y:S02]  /*354b0*/  IMAD.MOV.U32 R12, RZ, RZ, R2 ;  /* 0x000000ffff0c7224 */ /* 0x000fe400078e0002 */
[----:B------:R-:W-:-:S07]  /*354c0*/  IMAD.MOV.U32 R83, RZ, RZ, R14 ;  /* 0x000000ffff537224 */ /* 0x000fce00078e000e */
[----:B------:R-:W-:Y:S05]  /*354d0*/  WARPSYNC.COLLECTIVE R15, `(.L_x_2990) ;  /* 0x000000000f087348 */ /* 0x000fea0003c00000 */
[----:B------:R0:W1:Y:S02]  /*354e0*/  SHFL.IDX P6, R14, R13, R12, R11 ;  /* 0x0000000c0d0e7389 */ /* 0x00006400000c000b */
[----:B01----:R-:W-:Y:S01]  /*354f0*/  ENDCOLLECTIVE ;  /* 0x000000000000791b */ /* 0x003fe20003800000 */
.L_x_2990:
[----:B------:R-:W-:Y:S02]  /*35500*/  IMAD.MOV.U32 R13, RZ, RZ, R98 ;  /* 0x000000ffff0d7224 */ /* 0x000fe400078e0062 */
[----:B------:R-:W-:-:S07]  /*35510*/  IMAD.MOV.U32 R102, RZ, RZ, R14 ;  /* 0x000000ffff667224 */ /* 0x000fce00078e000e */
[----:B------:R-:W-:Y:S05]  /*35520*/  WARPSYNC.COLLECTIVE R15, `(.L_x_2991) ;  /* 0x000000000f087348 */ /* 0x000fea0003c00000 */
[----:B------:R0:W1:Y:S02]  /*35530*/  SHFL.IDX P6, R14, R13, R12, R11 ;  /* 0x0000000c0d0e7389 */ /* 0x00006400000c000b */
[----:B01----:R-:W-:Y:S01]  /*35540*/  ENDCOLLECTIVE ;  /* 0x000000000000791b */ /* 0x003fe20003800000 */
.L_x_2991:
        /* <DEDUP_REMOVED lines=8> */
.L_x_2992:
[----:B------:R-:W-:Y:S02]  /*355d0*/  SEL R91, R83, R98, P0 ;  /* 0x00000062535b7207 */ /* 0x000fe40000000000 */
[----:B------:R-:W-:Y:S01]  /*355e0*/  SEL R83, R98, R83, P0 ;  /* 0x0000005362537207 */ /* 0x000fe20000000000 */
[----:B------:R-:W-:Y:S02]  /*355f0*/  IMAD.MOV.U32 R13, RZ, RZ, R133 ;  /* 0x000000ffff0d7224 */ /* 0x000fe400078e0085 */
[----:B------:R-:W-:-:S07]  /*35600*/  IMAD.MOV.U32 R90, RZ, RZ, R14 ;  /* 0x000000ffff5a7224 */ /* 0x000fce00078e000e */
[----:B------:R-:W-:Y:S05]  /*35610*/  WARPSYNC.COLLECTIVE R15, `(.L_x_2993) ;  /* 0x000000000f087348 */ /* 0x000fea0003c00000 */
[----:B------:R0:W1:Y:S02]  /*35620*/  SHFL.IDX P6, R14, R13, R12, R11 ;  /* 0x0000000c0d0e7389 */ /* 0x00006400000c000b */
[----:B01----:R-:W-:Y:S01]  /*35630*/  ENDCOLLECTIVE ;  /* 0x000000000000791b */ /* 0x003fe20003800000 */
.L_x_2993:
[----:B------:R-:W-:Y:S02]  /*35640*/  IMAD.MOV.U32 R13, RZ, RZ, R110 ;  /* 0x000000ffff0d7224 */ /* 0x000fe400078e006e */
[----:B------:R-:W-:Y:S02]  /*35650*/  IMAD.MOV.U32 R12, RZ, RZ, R2 ;  /* 0x000000ffff0c7224 */ /* 0x000fe400078e0002 */
[----:B------:R-:W-:-:S07]  /*35660*/  IMAD.MOV.U32 R106, RZ, RZ, R14 ;  /* 0x000000ffff6a7224 */ /* 0x000fce00078e000e */
[----:B------:R-:W-:Y:S05]  /*35670*/  WARPSYNC.COLLECTIVE R15, `(.L_x_2994) ;  /* 0x000000000f087348 */ /* 0x000fea0003c00000 */
[----:B------:R0:W1:Y:S02]  /*35680*/  SHFL.IDX P6, R14, R13, R12, R11 ;  /* 0x0000000c0d0e7389 */ /* 0x00006400000c000b */
[----:B01----:R-:W-:Y:S01]  /*35690*/  ENDCOLLECTIVE ;  /* 0x000000000000791b */ /* 0x003fe20003800000 */
.L_x_2994:
[----:B------:R-:W-:Y:S02]  /*356a0*/  IMAD.MOV.U32 R13, RZ, RZ, R107 ;  /* 0x000000ffff0d7224 */ /* 0x000fe400078e006b */
[----:B------:R-:W-:-:S07]  /*356b0*/  IMAD.MOV.U32 R110, RZ, RZ, R14 ;  /* 0x000000ffff6e7224 */ /* 0x000fce00078e000e */
[----:B------:R-:W-:Y:S05]  /*356c0*/  WARPSYNC.COLLECTIVE R15, `(.L_x_2995) ;  /* 0x000000000f087348 */ /* 0x000fea0003c00000 */
[----:B------:R0:W1:Y:S02]  /*356d0*/  SHFL.IDX P6, R14, R13, R12, R11 ;  /* 0x0000000c0d0e7389 */ /* 0x00006400000c000b */
[----:B01----:R-:W-:Y:S01]  /*356e0*/  ENDCOLLECTIVE ;  /* 0x000000000000791b */ /* 0x003fe20003800000 */
.L_x_2995:
        /* <DEDUP_REMOVED lines=8> */
.L_x_2996:
[----:B------:R-:W-:Y:S02]  /*35770*/  SEL R94, R106, R107, P0 ;  /* 0x0000006b6a5e7207 */ /* 0x000fe40000000000 */
[----:B------:R-:W-:Y:S02]  /*35780*/  SEL R106, R107, R106, P0 ;  /* 0x0000006a6b6a7207 */ /* 0x000fe40000000000 */
[----:B------:R-:W-:Y:S01]  /*35790*/  MOV R13, R93 ;  /* 0x0000005d000d7202 */ /* 0x000fe20000000f00 */
[----:B------:R-:W-:-:S07]  /*357a0*/  IMAD.MOV.U32 R95, RZ, RZ, R14 ;  /* 0x000000ffff5f7224 */ /* 0x000fce00078e000e */
[----:B------:R-:W-:Y:S05]  /*357b0*/  WARPSYNC.COLLECTIVE R15, `(.L_x_2997) ;  /* 0x000000000f087348 */ /* 0x000fea0003c00000 */
[----:B------:R0:W1:Y:S02]  /*357c0*/  SHFL.IDX P6, R14, R13, R12, R11 ;  /* 0x0000000c0d0e7389 */ /* 0x00006400000c000b */
[----:B01----:R-:W-:Y:S01]  /*357d0*/  ENDCOLLECTIVE ;  /* 0x000000000000791b */ /* 0x003fe20003800000 */
.L_x_2997:
[----:B------:R-:W-:Y:S02]  /*357e0*/  IMAD.MOV.U32 R13, RZ, RZ, R118 ;  /* 0x000000ffff0d7224 */ /* 0x000fe400078e0076 */
[----:B------:R-:W-:Y:S02]  /*357f0*/  IMAD.MOV.U32 R12, RZ, RZ, R2 ;  /* 0x000000ffff0c7224 */ /* 0x000fe400078e0002 */
[----:B------:R-:W-:-:S07]  /*35800*/  IMAD.MOV.U32 R111, RZ, RZ, R14 ;  /* 0x000000ffff6f7224 */ /* 0x000fce00078e000e */
[----:B------:R-:W-:Y:S05]  /*35810*/  WARPSYNC.COLLECTIVE R15, `(.L_x_2998) ;  /* 0x000000000f087348 */ /* 0x000fea0003c00000 */
[----:B------:R0:W1:Y:S02]  /*35820*/  SHFL.IDX P6, R14, R13, R12, R11 ;  /* 0x0000000c0d0e7389 */ /* 0x00006400000c000b */
[----:B01----:R-:W-:Y:S01]  /*35830*/  ENDCOLLECTIVE ;  /* 0x000000000000791b */ /* 0x003fe20003800000 */
.L_x_2998:
[----:B------:R-:W-:Y:S02]  /*35840*/  IMAD.MOV.U32 R13, RZ, RZ, R114 ;  /* 0x000000ffff0d7224 */ /* 0x000fe400078e0072 */
[----:B------:R-:W-:-:S07]  /*35850*/  IMAD.MOV.U32 R118, RZ, RZ, R14 ;  /* 0x000000ffff767224 */ /* 0x000fce00078e000e */
[----:B------:R-:W-:Y:S05]  /*35860*/  WARPSYNC.COLLECTIVE R15, `(.L_x_2999) ;  /* 0x000000000f087348 */ /* 0x000fea0003c00000 */
[----:B------:R0:W1:Y:S02]  /*35870*/  SHFL.IDX P6, R14, R13, R12, R11 ;  /* 0x0000000c0d0e7389 */ /* 0x00006400000c000b */
[----:B01----:R-:W-:Y:S01]  /*35880*/  ENDCOLLECTIVE ;  /* 0x000000000000791b */ /* 0x003fe20003800000 */
.L_x_2999:
[----:B------:R-:W-:Y:S02]  /*35890*/  IMAD.MOV.U32 R13, RZ, RZ, R97 ;  /* 0x000000ffff0d7224 */ /* 0x000fe400078e0061 */
[----:B------:R-:W-:Y:S02]  /*358a0*/  IMAD.MOV.U32 R12, RZ, RZ, R0 ;  /* 0x000000ffff0c7224 */ /* 0x000fe400078e0000 */
[----:B------:R-:W-:-:S07]  /*358b0*/  IMAD.MOV.U32 R93, RZ, RZ, R14 ;  /* 0x000000ffff5d7224 */ /* 0x000fce00078e000e */
[----:B------:R-:W-:Y:S05]  /*358c0*/  WARPSYNC.COLLECTIVE R15, `(.L_x_3000) ;  /* 0x000000000f087348 */ /* 0x000fea0003c00000 */
[----:B------:R0:W1:Y:S02]  /*358d0*/  SHFL.IDX P6, R14, R13, R12, R11 ;  /* 0x0000000c0d0e7389 */ /* 0x00006400000c000b */
[----:B01----:R-:W-:Y:S01]  /*358e0*/  ENDCOLLECTIVE ;  /* 0x000000000000791b */ /* 0x003fe20003800000 */
.L_x_3000:
        /* <DEDUP_REMOVED lines=9> */
.L_x_3001:
[----:B------:R-:W-:Y:S02]  /*35980*/  IMAD.MOV.U32 R13, RZ, RZ, R126 ;  /* 0x000000ffff0d7224 */ /* 0x000fe400078e007e */
[----:B------:R-:W-:Y:S02]  /*35990*/  IMAD.MOV.U32 R12, RZ, RZ, R2 ;  /* 0x000000ffff0c7224 */ /* 0x000fe400078e0002 */
[----:B------:R-:W-:-:S07]  /*359a0*/  IMAD.MOV.U32 R114, RZ, RZ, R14 ;  /* 0x000000ffff727224 */ /* 0x000fce00078e000e */
[----:B------:R-:W-:Y:S05]  /*359b0*/  WARPSYNC.COLLECTIVE R15, `(.L_x_3002) ;  /* 0x000000000f087348 */ /* 0x000fea0003c00000 */
[----:B------:R0:W1:Y:S02]  /*359c0*/  SHFL.IDX P6, R14, R13, R12, R11 ;  /* 0x0000000c0d0e7389 */ /* 0x00006400000c000b */
[----:B01----:R-:W-:Y:S01]  /*359d0*/  ENDCOLLECTIVE ;  /* 0x000000000000791b */ /* 0x003fe20003800000 */
.L_x_3002:
[----:B------:R-:W-:Y:S01]  /*359e0*/  IMAD.MOV.U32 R13, RZ, RZ, R122 ;  /* 0x000000ffff0d7224 */ /* 0x000fe200078e007a */
[----:B------:R-:W-:-:S07]  /*359f0*/  MOV R126, R14 ;  /* 0x0000000e007e7202 */ /* 0x000fce0000000f00 */
[----:B------:R-:W-:Y:S05]  /*35a00*/  WARPSYNC.COLLECTIVE R15, `(.L_x_3003) ;  /* 0x000000000f087348 */ /* 0x000fea0003c00000 */
[----:B------:R0:W1:Y:S02]  /*35a10*/  SHFL.IDX P6, R14, R13, R12, R11 ;  /* 0x0000000c0d0e7389 */ /* 0x00006400000c000b */
[----:B01----:R-:W-:Y:S01]  /*35a20*/  ENDCOLLECTIVE ;  /* 0x000000000000791b */ /* 0x003fe20003800000 */
.L_x_3003:
        /* <DEDUP_REMOVED lines=8> */
.L_x_3004:
[----:B------:R-:W-:Y:S02]  /*35ab0*/  SEL R100, R114, R115, P0 ;  /* 0x0000007372647207 */ /* 0x000fe40000000000 */
[----:B------:R-:W-:Y:S01]  /*35ac0*/  SEL R114, R115, R114, P0 ;  /* 0x0000007273727207 */ /* 0x000fe20000000000 */
[----:B------:R-:W-:Y:S02]  /*35ad0*/  IMAD.MOV.U32 R13, RZ, RZ, R119 ;  /* 0x000000ffff0d7224 */ /* 0x000fe400078e0077 */
[----:B------:R-:W-:-:S07]  /*35ae0*/  IMAD.MOV.U32 R99, RZ, RZ, R14 ;  /* 0x000000ffff637224 */ /* 0x000fce00078e000e */
[----:B------:R-:W-:Y:S05]  /*35af0*/  WARPSYNC.COLLECTIVE R15, `(.L_x_3005) ;  /* 0x000000000f087348 */ /* 0x000fea0003c00000 */
[----:B------:R0:W1:Y:S02]  /*35b00*/  SHFL.IDX P6, R14, R13, R12, R11 ;  /* 0x0000000c0d0e7389 */ /* 0x00006400000c000b */
[----:B01----:R-:W-:Y:S01]  /*35b10*/  ENDCOLLECTIVE ;  /* 0x000000000000791b */ /* 0x003fe20003800000 */
.L_x_3005:
[----:B------:R-:W-:Y:S02]  /*35b20*/  IMAD.MOV.U32 R13, RZ, RZ, R134 ;  /* 0x000000ffff0d7224 */ /* 0x000fe400078e0086 */
[----:B------:R-:W-:Y:S02]  /*35b30*/  IMAD.MOV.U32 R12, RZ, RZ, R2 ;  /* 0x000000ffff0c7224 */ /* 0x000fe400078e0002 */
[----:B------:R-:W-:-:S07]  /*35b40*/  IMAD.MOV.U32 R122, RZ, RZ, R14 ;  /* 0x000000ffff7a7224 */ /* 0x000fce00078e000e */
[----:B------:R-:W-:Y:S05]  /*35b50*/  WARPSYNC.COLLECTIVE R15, `(.L_x_3006) ;  /* 0x000000000f087348 */ /* 0x000fea0003c00000 */
[----:B------:R0:W1:Y:S02]  /*35b60*/  SHFL.IDX P6, R14, R13, R12, R11 ;  /* 0x0000000c0d0e7389 */ /* 0x00006400000c000b */
[----:B01----:R-:W-:Y:S01]  /*35b70*/  ENDCOLLECTIVE ;  /* 0x000000000000791b */ /* 0x003fe20003800000 */
.L_x_3006:
[----:B------:R-:W-:Y:S02]  /*35b80*/  IMAD.MOV.U32 R13, RZ, RZ, R130 ;  /* 0x000000ffff0d7224 */ /* 0x000fe400078e0082 */
[----:B------:R-:W-:-:S07]  /*35b90*/  IMAD.MOV.U32 R134, RZ, RZ, R14 ;  /* 0x000000ffff867224 */ /* 0x000fce00078e000e */
[----:B------:R-:W-:Y:S05]  /*35ba0*/  WARPSYNC.COLLECTIVE R15, `(.L_x_3007) ;  /* 0x000000000f087348 */ /* 0x000fea0003c00000 */
[----:B------:R0:W1:Y:S02]  /*35bb0*/  SHFL.IDX P6, R14, R13, R12, R11 ;  /* 0x0000000c0d0e7389 */ /* 0x00006400000c000b */
[----:B01----:R-:W-:Y:S01]  /*35bc0*/  ENDCOLLECTIVE ;  /* 0x000000000000791b */ /* 0x003fe20003800000 */
.L_x_3007:
        /* <DEDUP_REMOVED lines=8> */
.L_x_3008:
[----:B------:R-:W-:Y:S02]  /*35c50*/  SEL R104, R122, R119, P0 ;  /* 0x000000777a687207 */ /* 0x000fe40000000000 */
[----:B------:R-:W-:Y:S01]  /*35c60*/  SEL R119, R119, R122, P0 ;  /* 0x0000007a77777207 */ /* 0x000fe20000000000 */
[----:B------:R-:W-:Y:S02]  /*35c70*/  IMAD.MOV.U32 R13, RZ, RZ, R123 ;  /* 0x000000ffff0d7224 */ /* 0x000fe400078e007b */
[----:B------:R-:W-:-:S07]  /*35c80*/  IMAD.MOV.U32 R101, RZ, RZ, R14 ;  /* 0x000000ffff657224 */ /* 0x000fce00078e000e */
[----:B------:R-:W-:Y:S05]  /*35c90*/  WARPSYNC.COLLECTIVE R15, `(.L_x_3009) ;  /* 0x000000000f087348 */ /* 0x000fea0003c00000 */
[----:B------:R0:W1:Y:S02]  /*35ca0*/  SHFL.IDX P6, R14, R13, R12, R11 ;  /* 0x0000000c0d0e7389 */ /* 0x00006400000c000b */
[----:B01----:R-:W-:Y:S01]  /*35cb0*/  ENDCOLLECTIVE ;  /* 0x000000000000791b */ /* 0x003fe20003800000 */
.L_x_3009:
[----:B------:R-:W-:Y:S02]  /*35cc0*/  IMAD.MOV.U32 R13, RZ, RZ, R142 ;  /* 0x000000ffff0d7224 */ /* 0x000fe400078e008e */
[----:B------:R-:W-:Y:S02]  /*35cd0*/  IMAD.MOV.U32 R12, RZ, RZ, R2 ;  /* 0x000000ffff0c7224 */ /* 0x000fe400078e0002 */
[----:B------:R-:W-:-:S07]  /*35ce0*/  IMAD.MOV.U32 R123, RZ, RZ, R14 ;  /* 0x000000ffff7b7224 */ /* 0x000fce00078e000e */
[----:B------:R-:W-:Y:S05]  /*35cf0*/  WARPSYNC.COLLECTIVE R15, `(.L_x_3010) ;  /* 0x000000000f087348 */ /* 0x000fea0003c00000 */
[----:B------:R0:W1:Y:S02]  /*35d00*/  SHFL.IDX P6, R14, R13, R12, R11 ;  /* 0x0000000c0d0e7389 */ /* 0x00006400000c000b */
[----:B01----:R-:W-:Y:S01]  /*35d10*/  ENDCOLLECTIVE ;  /* 0x000000000000791b */ /* 0x003fe20003800000 */
.L_x_3010:
[----:B------:R-:W-:Y:S02]  /*35d20*/  IMAD.MOV.U32 R13, RZ, RZ, R138 ;  /* 0x000000ffff0d7224 */ /* 0x000fe400078e008a */
[----:B------:R-:W-:-:S07]  /*35d30*/  IMAD.MOV.U32 R142, RZ, RZ, R14 ;  /* 0x000000ffff8e7224 */ /* 0x000fce00078e000e */
[----:B------:R-:W-:Y:S05]  /*35d40*/  WARPSYNC.COLLECTIVE R15, `(.L_x_3011) ;  /* 0x000000000f087348 */ /* 0x000fea0003c00000 */
[----:B------:R0:W1:Y:S02]  /*35d50*/  SHFL.IDX P6, R14, R13, R12, R11 ;  /* 0x0000000c0d0e7389 */ /* 0x00006400000c000b */
[----:B01----:R-:W-:Y:S01]  /*35d60*/  ENDCOLLECTIVE ;  /* 0x000000000000791b */ /* 0x003fe20003800000 */
.L_x_3011:
        /* <DEDUP_REMOVED lines=8> */
.L_x_3012:
[----:B------:R-:W-:Y:S02]  /*35df0*/  SEL R107, R123, R127, P0 ;  /* 0x0000007f7b6b7207 */ /* 0x000fe40000000000 */
[----:B------:R-:W-:Y:S01]  /*35e00*/  SEL R123, R127, R123, P0 ;  /* 0x0000007b7f7b7207 */ /* 0x000fe20000000000 */
[----:B------:R-:W-:Y:S02]  /*35e10*/  IMAD.MOV.U32 R13, RZ, RZ, R205 ;  /* 0x000000ffff0d7224 */ /* 0x000fe400078e00cd */
[----:B------:R-:W-:-:S07]  /*35e20*/  IMAD.MOV.U32 R103, RZ, RZ, R14 ;  /* 0x000000ffff677224 */ /* 0x000fce00078e000e */
[----:B------:R-:W-:Y:S05]  /*35e30*/  WARPSYNC.COLLECTIVE R15, `(.L_x_3013) ;  /* 0x000000000f087348 */ /* 0x000fea0003c00000 */
[----:B------:R0:W1:Y:S02]  /*35e40*/  SHFL.IDX P6, R14, R13, R12, R11 ;  /* 0x0000000c0d0e7389 */ /* 0x00006400000c000b */
[----:B01----:R-:W-:Y:S01]  /*35e50*/  ENDCOLLECTIVE ;  /* 0x000000000000791b */ /* 0x003fe20003800000 */
.L_x_3013:
[----:B------:R-:W-:Y:S01]  /*35e60*/  MOV R13, R150 ;  /* 0x00000096000d7202 */ /* 0x000fe20000000f00 */
[----:B------:R-:W-:Y:S02]  /*35e70*/  IMAD.MOV.U32 R12, RZ, RZ, R2 ;  /* 0x000000ffff0c7224 */ /* 0x000fe400078e0002 */
[----:B------:R-:W-:Y:S02]  /*35e80*/  IMAD.MOV.U32 R2, RZ, RZ, RZ ;  /* 0x000000ffff027224 */ /* 0x000fe400078e00ff */
[----:B------:R-:W-:-:S07]  /*35e90*/  IMAD.MOV.U32 R70, RZ, RZ, R14 ;  /* 0x000000ffff467224 */ /* 0x000fce00078e000e */
[----:B------:R-:W-:Y:S05]  /*35ea0*/  WARPSYNC.COLLECTIVE R15, `(.L_x_3014) ;  /* 0x000000000f087348 */ /* 0x000fea0003c00000 */
[----:B------:R0:W1:Y:S02]  /*35eb0*/  SHFL.IDX P6, R14, R13, R12, R11 ;  /* 0x0000000c0d0e7389 */ /* 0x00006400000c000b */
[----:B01----:R-:W-:Y:S01]  /*35ec0*/  ENDCOLLECTIVE ;  /* 0x000000000000791b */ /* 0x003fe20003800000 */
.L_x_3014:
[----:B------:R-:W-:Y:S02]  /*35ed0*/  IMAD.MOV.U32 R13, RZ, RZ, R206 ;  /* 0x000000ffff0d7224 */ /* 0x000fe400078e00ce */
[----:B------:R-:W-:-:S07]  /*35ee0*/  IMAD.MOV.U32 R150, RZ, RZ, R14 ;  /* 0x000000ffff967224 */ /* 0x000fce00078e000e */
[----:B------:R-:W-:Y:S05]  /*35ef0*/  WARPSYNC.COLLECTIVE R15, `(.L_x_3015) ;  /* 0x000000000f087348 */ /* 0x000fea0003c00000 */
[----:B------:R0:W1:Y:S02]  /*35f00*/  SHFL.IDX P6, R14, R13, R12, R11 ;  /* 0x0000000c0d0e7389 */ /* 0x00006400000c000b */
[----:B01----:R-:W-:Y:S01]  /*35f10*/  ENDCOLLECTIVE ;  /* 0x000000000000791b */ /* 0x003fe20003800000 */
.L_x_3015:
[----:B------:R-:W-:Y:S01]  /*35f20*/  IMAD.MOV.U32 R0, RZ, RZ, R14 ;  /* 0x000000ffff007224 */ /* 0x000fe200078e000e */
[----:B------:R-:W-:Y:S06]  /*35f30*/  BRA `(.L_x_3016) ;  /* 0xfffffecc001c7947 */ /* 0x000fec000383ffff */
.L_x_2668:
[----:B------:R-:W-:Y:S02]  /*35f40*/  IMAD.MOV.U32 R13, RZ, RZ, R32 ;  /* 0x000000ffff0d7224 */ /* 0x000fe400078e0020 */
[----:B------:R-:W-:Y:S02]  /*35f50*/  IMAD.MOV.U32 R12, RZ, RZ, RZ ;  /* 0x000000ffff0c7224 */ /* 0x000fe400078e00ff */
[----:B------:R-:W-:Y:S02]  /*35f60*/  IMAD.MOV.U32 R11, RZ, RZ, 0x181f ;  /* 0x0000181fff0b7424 */ /* 0x000fe400078e00ff */
[----:B------:R-:W-:-:S07]  /*35f70*/  IMAD.MOV.U32 R15, RZ, RZ, -0x1 ;  /* 0xffffffffff0f7424 */ /* 0x000fce00078e00ff */
[----:B-----5:R-:W-:Y:S05]  /*35f80*/  WARPSYNC.COLLECTIVE R15, `(.L_x_3017) ;  /* 0x000000000f087348 */ /* 0x020fea0003c00000 */
[----:B------:R0:W1:Y:S02]  /*35f90*/  SHFL.IDX P6, R14, R13, R12, R11 ;  /* 0x0000000c0d0e7389 */ /* 0x00006400000c000b */
[----:B01---5:R-:W-:Y:S01]  /*35fa0*/  ENDCOLLECTIVE ;  /* 0x000000000000791b */ /* 0x023fe20003800000 */
.L_x_3017:
[----:B------:R-:W-:Y:S02]  /*35fb0*/  IMAD.MOV.U32 R13, RZ, RZ, R21 ;  /* 0x000000ffff0d7224 */ /* 0x000fe400078e0015 */
[----:B------:R-:W-:-:S07]  /*35fc0*/  IMAD.MOV.U32 R20, RZ, RZ, R14 ;  /* 0x000000ffff147224 */ /* 0x000fce00078e000e */
[----:B------:R-:W-:Y:S05]  /*35fd0*/  WARPSYNC.COLLECTIVE R15, `(.L_x_3018) ;  /* 0x000000000f087348 */ /* 0x000fea0003c00000 */
[----:B------:R0:W1:Y:S02]  /*35fe0*/  SHFL.IDX P6, R14, R13, R12, R11 ;  /* 0x0000000c0d0e7389 */ /* 0x00006400000c000b */
[----:B01----:R-:W-:Y:S01]  /*35ff0*/  ENDCOLLECTIVE ;  /* 0x000000000000791b */ /* 0x003fe20003800000 */
.L_x_3018:
[----:B------:R-:W-:Y:S05]  /*36000*/  BRA `(.L_x_3019) ;  /* 0xfffffee000147947 */ /* 0x000fea000383ffff */
.L_x_2671:
[----:B------:R-:W-:Y:S01]  /*36010*/  BSSY B1, `(.L_x_3020) ;  /* 0x0000008000017945 */ /* 0x000fe20003800000 */
[----:B-1----:R-:W-:Y:S01]  /*36020*/  IMAD.MOV.U32 R13, RZ, RZ, R32 ;  /* 0x000000ffff0d7224 */ /* 0x002fe200078e0020 */
[----:B------:R-:W-:Y:S01]  /*36030*/  MOV R11, 0x181f ;  /* 0x0000181f000b7802 */ /* 0x000fe20000000f00 */
[----:B------:R-:W-:Y:S02]  /*36040*/  IMAD.MOV.U32 R12, RZ, RZ, 0x1 ;  /* 0x00000001ff0c7424 */ /* 0x000fe400078e00ff */
[----:B------:R-:W-:-:S07]  /*36050*/  IMAD.MOV.U32 R15, RZ, RZ, -0x1 ;  /* 0xffffffffff0f7424 */ /* 0x000fce00078e00ff */
[----:B0-2--5:R-:W-:Y:S05]  /*36060*/  WARPSYNC.COLLECTIVE R15, `(.L_x_3021) ;  /* 0x000000000f087348 */ /* 0x025fea0003c00000 */
[----:B--2---:R1:W2:Y:S02]  /*36070*/  SHFL.IDX P6, R14, R13, R12, R11 ;  /* 0x0000000c0d0e7389 */ /* 0x0042a400000c000b */
[----:B012--5:R-:W-:Y:S01]  /*36080*/  ENDCOLLECTIVE ;  /* 0x000000000000791b */ /* 0x027fe20003800000 */
.L_x_3021:
[----:B------:R-:W-:Y:S05]  /*36090*/  BSYNC B1 ;  /* 0x0000000000017941 */ /* 0x000fea0003800000 */
.L_x_3020:
        /* <DEDUP_REMOVED lines=8> */
.L_x_3022:
[----:B------:R-:W-:Y:S05]  /*36120*/  BRA `(.L_x_3023) ;  /* 0xfffffee000447947 */ /* 0x000fea000383ffff */
.L_x_2674:
        /* <DEDUP_REMOVED lines=8> */
.L_x_3025:
[----:B------:R-:W-:Y:S05]  /*361b0*/  BSYNC B1 ;  /* 0x0000000000017941 */ /* 0x000fea0003800000 */
.L_x_3024:
[----:B------:R-:W-:Y:S01]  /*361c0*/  IMAD.MOV.U32 R13, RZ, RZ, R21 ;  /* 0x000000ffff0d7224 */ /* 0x000fe200078e0015 */
[----:B------:R-:W-:Y:S01]  /*361d0*/  MOV R11, 0x181f ;  /* 0x0000181f000b7802 */ /* 0x000fe20000000f00 */
[----:B------:R-:W-:Y:S02]  /*361e0*/  IMAD.MOV.U32 R12, RZ, RZ, 0x2 ;  /* 0x00000002ff0c7424 */ /* 0x000fe400078e00ff */
[----:B------:R-:W-:Y:S02]  /*361f0*/  IMAD.MOV.U32 R15, RZ, RZ, -0x1 ;  /* 0xffffffffff0f7424 */ /* 0x000fe400078e00ff */
[----:B------:R-:W-:-:S07]  /*36200*/  IMAD.MOV.U32 R9, RZ, RZ, R14 ;  /* 0x000000ffff097224 */ /* 0x000fce00078e000e */
[----:B------:R-:W-:Y:S05]  /*36210*/  WARPSYNC.COLLECTIVE R15, `(.L_x_3026) ;  /* 0x000000000f087348 */ /* 0x000fea0003c00000 */
[----:B------:R0:W1:Y:S02]  /*36220*/  SHFL.IDX P6, R14, R13, R12, R11 ;  /* 0x0000000c0d0e7389 */ /* 0x00006400000c000b */
[----:B01----:R-:W-:Y:S01]  /*36230*/  ENDCOLLECTIVE ;  /* 0x000000000000791b */ /* 0x003fe20003800000 */
.L_x_3026:
[----:B------:R-:W-:Y:S05]  /*36240*/  BRA `(.L_x_3027) ;  /* 0xfffffee0007c7947 */ /* 0x000fea000383ffff */
.L_x_2677:
        /* <DEDUP_REMOVED lines=8> */
.L_x_3029:
[----:B------:R-:W-:Y:S05]  /*362d0*/  BSYNC B1 ;  /* 0x0000000000017941 */ /* 0x000fea0003800000 */
.L_x_3028:
        /* <DEDUP_REMOVED lines=8> */
.L_x_3030:
[----:B------:R-:W-:Y:S05]  /*36360*/  BRA `(.L_x_3031) ;  /* 0xfffffee000ac7947 */ /* 0x000fea000383ffff */
.L_x_2679:
[----:B------:R-:W-:Y:S01]  /*36370*/  IMAD.MOV.U32 R13, RZ, RZ, R40 ;  /* 0x000000ffff0d7224 */ /* 0x000fe200078e0028 */
[----:B------:R-:W-:Y:S01]  /*36380*/  MOV R15, 0xffffffff ;  /* 0xffffffff000f7802 */ /* 0x000fe20000000f00 */
[----:B------:R-:W-:Y:S02]  /*36390*/  IMAD.MOV.U32 R12, RZ, RZ, RZ ;  /* 0x000000ffff0c7224 */ /* 0x000fe400078e00ff */
[----:B------:R-:W-:-:S07]  /*363a0*/  IMAD.MOV.U32 R11, RZ, RZ, 0x1c1f ;  /* 0x00001c1fff0b7424 */ /* 0x000fce00078e00ff */
[----:B------:R-:W-:Y:S05]  /*363b0*/  WARPSYNC.COLLECTIVE R15, `(.L_x_3032) ;  /* 0x000000000f087348 */ /* 0x000fea0003c00000 */
[----:B------:R0:W1:Y:S02]  /*363c0*/  SHFL.IDX P6, R14, R13, R12, R11 ;  /* 0x0000000c0d0e7389 */ /* 0x00006400000c000b */
[----:B01----:R-:W-:Y:S01]  /*363d0*/  ENDCOLLECTIVE ;  /* 0x000000000000791b */ /* 0x003fe20003800000 */
.L_x_3032:
[----:B------:R-:W-:Y:S02]  /*363e0*/  IMAD.MOV.U32 R13, RZ, RZ, R35 ;  /* 0x000000ffff0d7224 */ /* 0x000fe400078e0023 */
[----:B------:R-:W-:-:S07]  /*363f0*/  IMAD.MOV.U32 R41, RZ, RZ, R14 ;  /* 0x000000ffff297224 */ /* 0x000fce00078e000e */
[----:B------:R-:W-:Y:S05]  /*36400*/  WARPSYNC.COLLECTIVE R15, `(.L_x_3033) ;  /* 0x000000000f087348 */ /* 0x000fea0003c00000 */
[----:B------:R0:W1:Y:S02]  /*36410*/  SHFL.IDX P6, R14, R13, R12, R11 ;  /* 0x0000000c0d0e7389 */ /* 0x00006400000c000b */
[----:B01----:R-:W-:Y:S01]  /*36420*/  ENDCOLLECTIVE ;  /* 0x000000000000791b */ /* 0x003fe20003800000 */
.L_x_3033:
[----:B------:R-:W-:Y:S01]  /*36430*/  IMAD.MOV.U32 R11, RZ, RZ, R14 ;  /* 0x000000ffff0b7224 */ /* 0x000fe200078e000e */
[----:B------:R-:W-:Y:S06]  /*36440*/  BRA `(.L_x_3034) ;  /* 0xfffffee400947947 */ /* 0x000fec000383ffff */
.L_x_2682:
        /* <DEDUP_REMOVED lines=8> */
.L_x_3036:
[----:B------:R-:W-:Y:S05]  /*364d0*/  BSYNC B1 ;  /* 0x0000000000017941 */ /* 0x000fea0003800000 */
.L_x_3035:
        /* <DEDUP_REMOVED lines=8> */
.L_x_3037:
[----:B------:R-:W-:Y:S01]  /*36560*/  IMAD.MOV.U32 R35, RZ, RZ, R14 ;  /* 0x000000ffff237224 */ /* 0x000fe200078e000e */
[----:B------:R-:W-:Y:S06]  /*36570*/  BRA `(.L_x_3038) ;  /* 0xfffffef400447947 */ /* 0x000fec000383ffff */
.L_x_2686:
[----:B------:R-:W-:Y:S01]  /*36580*/  MOV R13, R3 ;  /* 0x00000003000d7202 */ /* 0x000fe20000000f00 */
[----:B------:R-:W-:Y:S02]  /*36590*/  IMAD.MOV.U32 R12, RZ, RZ, RZ ;  /* 0x000000ffff0c7224 */ /* 0x000fe400078e00ff */
[----:B------:R-:W-:Y:S02]  /*365a0*/  IMAD.MOV.U32 R11, RZ, RZ, 0x181f ;  /* 0x0000181fff0b7424 */ /* 0x000fe400078e00ff */
[----:B------:R-:W-:-:S07]  /*365b0*/  IMAD.MOV.U32 R15, RZ, RZ, -0x1 ;  /* 0xffffffffff0f7424 */ /* 0x000fce00078e00ff */
[----:B0-----:R-:W-:Y:S05]  /*365c0*/  WARPSYNC.COLLECTIVE R15, `(.L_x_3039) ;  /* 0x000000000f087348 */ /* 0x001fea0003c00000 */
[----:B------:R1:W2:Y:S02]  /*365d0*/  SHFL.IDX P6, R14, R13, R12, R11 ;  /* 0x0000000c0d0e7389 */ /* 0x0002a400000c000b */
[----:B012---:R-:W-:Y:S01]  /*365e0*/  ENDCOLLECTIVE ;  /* 0x000000000000791b */ /* 0x007fe20003800000 */
.L_x_3039:
[----:B------:R-:W-:Y:S02]  /*365f0*/  IMAD.MOV.U32 R13, RZ, RZ, R2 ;  /* 0x000000ffff0d7224 */ /* 0x000fe400078e0002 */
[----:B------:R-:W-:-:S07]  /*36600*/  IMAD.MOV.U32 R0, RZ, RZ, R14 ;  /* 0x000000ffff007224 */ /* 0x000fce00078e000e */
[----:B------:R-:W-:Y:S05]  /*36610*/  WARPSYNC.COLLECTIVE R15, `(.L_x_3040) ;  /* 0x000000000f087348 */ /* 0x000fea0003c00000 */
[----:B------:R0:W1:Y:S02]  /*36620*/  SHFL.IDX P6, R14, R13, R12, R11 ;  /* 0x0000000c0d0e7389 */ /* 0x00006400000c000b */
[----:B01----:R-:W-:Y:S01]  /*36630*/  ENDCOLLECTIVE ;  /* 0x000000000000791b */ /* 0x003fe20003800000 */
.L_x_3040:
[----:B------:R-:W-:Y:S05]  /*36640*/  BRA `(.L_x_3041) ;  /* 0xffffff1400dc7947 */ /* 0x000fea000383ffff */
.L_x_2689:
[----:B------:R-:W-:Y:S01]  /*36650*/  BSSY B1, `(.L_x_3042) ;  /* 0x0000008000017945 */ /* 0x000fe20003800000 */
[----:B--2---:R-:W-:Y:S02]  /*36660*/  IMAD.MOV.U32 R13, RZ, RZ, R3 ;  /* 0x000000ffff0d7224 */ /* 0x004fe400078e0003 */
[----:B------:R-:W-:Y:S02]  /*36670*/  IMAD.MOV.U32 R12, RZ, RZ, 0x1 ;  /* 0x00000001ff0c7424 */ /* 0x000fe400078e00ff */
[----:B------:R-:W-:Y:S02]  /*36680*/  IMAD.MOV.U32 R11, RZ, RZ, 0x181f ;  /* 0x0000181fff0b7424 */ /* 0x000fe400078e00ff */
[----:B------:R-:W-:-:S07]  /*36690*/  IMAD.MOV.U32 R15, RZ, RZ, -0x1 ;  /* 0xffffffffff0f7424 */ /* 0x000fce00078e00ff */
[----:B01-3--:R-:W-:Y:S05]  /*366a0*/  WARPSYNC.COLLECTIVE R15, `(.L_x_3043) ;  /* 0x000000000f087348 */ /* 0x00bfea0003c00000 */
[----:B---3--:R2:W3:Y:S02]  /*366b0*/  SHFL.IDX P6, R14, R13, R12, R11 ;  /* 0x0000000c0d0e7389 */ /* 0x0084e400000c000b */
[----:B0123--:R-:W-:Y:S01]  /*366c0*/  ENDCOLLECTIVE ;  /* 0x000000000000791b */ /* 0x00ffe20003800000 */
.L_x_3043:
[----:B------:R-:W-:Y:S05]  /*366d0*/  BSYNC B1 ;  /* 0x0000000000017941 */ /* 0x000fea0003800000 */
.L_x_3042:
        /* <DEDUP_REMOVED lines=8> */
.L_x_3044:
[----:B------:R-:W-:Y:S05]  /*36760*/  BRA `(.L_x_3045) ;  /* 0xffffff18000c7947 */ /* 0x000fea000383ffff */
.L_x_2692:
        /* <DEDUP_REMOVED lines=8> */
.L_x_3047:
[----:B------:R-:W-:Y:S05]  /*367f0*/  BSYNC B1 ;  /* 0x0000000000017941 */ /* 0x000fea0003800000 */
.L_x_3046:
        /* <DEDUP_REMOVED lines=8> */
.L_x_3048:
[----:B------:R-:W-:Y:S05]  /*36880*/  BRA `(.L_x_3049) ;  /* 0xffffff18003c7947 */ /* 0x000fea000383ffff */
.L_x_2695:
[----:B------:R-:W-:Y:S01]  /*36890*/  BSSY B1, `(.L_x_3050) ;  /* 0x0000008000017945 */ /* 0x000fe20003800000 */
[----:B0-----:R-:W-:Y:S02]  /*368a0*/  IMAD.MOV.U32 R13, RZ, RZ, R3 ;  /* 0x000000ffff0d7224 */ /* 0x001fe400078e0003 */
[----:B------:R-:W-:Y:S02]  /*368b0*/  IMAD.MOV.U32 R12, RZ, RZ, 0x3 ;  /* 0x00000003ff0c7424 */ /* 0x000fe400078e00ff */
[----:B------:R-:W-:Y:S02]  /*368c0*/  IMAD.MOV.U32 R11, RZ, RZ, 0x181f ;  /* 0x0000181fff0b7424 */ /* 0x000fe400078e00ff */
[----:B------:R-:W-:-:S07]  /*368d0*/  IMAD.MOV.U32 R15, RZ, RZ, -0x1 ;  /* 0xffffffffff0f7424 */ /* 0x000fce00078e00ff */
[----:B-1234-:R-:W-:Y:S05]  /*368e0*/  WARPSYNC.COLLECTIVE R15, `(.L_x_3051) ;  /* 0x000000000f087348 */ /* 0x01efea0003c00000 */
[----:B---3--:R0:W3:Y:S02]  /*368f0*/  SHFL.IDX P6, R14, R13, R12, R11 ;  /* 0x0000000c0d0e7389 */ /* 0x0080e400000c000b */
[----:B01234-:R-:W-:Y:S01]  /*36900*/  ENDCOLLECTIVE ;  /* 0x000000000000791b */ /* 0x01ffe20003800000 */
.L_x_3051:
[----:B------:R-:W-:Y:S05]  /*36910*/  BSYNC B1 ;  /* 0x0000000000017941 */ /* 0x000fea0003800000 */
.L_x_3050:
        /* <DEDUP_REMOVED lines=8> */
.L_x_3052:
[----:B------:R-:W-:Y:S05]  /*369a0*/  BRA `(.L_x_3053) ;  /* 0xffffff18006c7947 */ /* 0x000fea000383ffff */
.L_x_2714:
[----:B------:R-:W1:Y:S01]  /*369b0*/  S2R R3, SR_TID.X ;  /* 0x0000000000037919 */ /* 0x000e620000002100 */
[----:B------:R-:W-:Y:S01]  /*369c0*/  BSSY B1, `(.L_x_3054) ;  /* 0x000000a000017945 */ /* 0x000fe20003800000 */
[----:B------:R-:W-:Y:S02]  /*369d0*/  IMAD.MOV.U32 R12, RZ, RZ, RZ ;  /* 0x000000ffff0c7224 */ /* 0x000fe400078e00ff */
[----:B------:R-:W-:Y:S02]  /*369e0*/  IMAD.MOV.U32 R11, RZ, RZ, 0x1f ;  /* 0x0000001fff0b7424 */ /* 0x000fe400078e00ff */
[----:B------:R-:W-:Y:S01]  /*369f0*/  IMAD.MOV.U32 R15, RZ, RZ, -0x1 ;  /* 0xffffffffff0f7424 */ /* 0x000fe200078e00ff */
[----:B-1----:R-:W-:-:S04]  /*36a00*/  SHF.R.U32.HI R3, RZ, 0x5, R3 ;  /* 0x00000005ff037819 */ /* 0x002fc80000011603 */
[----:B------:R-:W-:-:S05]  /*36a10*/  LOP3.LUT R3, R3, 0x3, RZ, 0xc0, !PT ;  /* 0x0000000303037812 */ /* 0x000fca00078ec0ff */
[----:B0-----:R-:W-:-:S07]  /*36a20*/  IMAD.MOV.U32 R13, RZ, RZ, R3 ;  /* 0x000000ffff0d7224 */ /* 0x001fce00078e0003 */
[----:B------:R-:W-:Y:S05]  /*36a30*/  WARPSYNC.COLLECTIVE R15, `(.L_x_3055) ;  /* 0x000000000f087348 */ /* 0x000fea0003c00000 */
[----:B------:R0:W1:Y:S02]  /*36a40*/  SHFL.IDX P6, R14, R13, R12, R11 ;  /* 0x0000000c0d0e7389 */ /* 0x00006400000c000b */
[----:B01----:R-:W-:Y:S01]  /*36a50*/  ENDCOLLECTIVE ;  /* 0x000000000000791b */ /* 0x003fe20003800000 */
.L_x_3055:
[----:B------:R-:W-:Y:S05]  /*36a60*/  BSYNC B1 ;  /* 0x0000000000017941 */ /* 0x000fea0003800000 */
.L_x_3054:
[----:B------:R-:W-:Y:S05]  /*36a70*/  BRA `(.L_x_3056) ;  /* 0xffffff3800647947 */ /* 0x000fea000383ffff */
.L_x_2716:
[----:B------:R-:W-:Y:S01]  /*36a80*/  BSSY B1, `(.L_x_3057) ;  /* 0x0000006000017945 */ /* 0x000fe20003800000 */
[----:B------:R-:W-:-:S07]  /*36a90*/  IMAD.MOV.U32 R15, RZ, RZ, -0x1 ;  /* 0xffffffffff0f7424 */ /* 0x000fce00078e00ff */
[----:B01----:R-:W-:Y:S05]  /*36aa0*/  WARPSYNC.COLLECTIVE R15, `(.L_x_3058) ;  /* 0x000000000f0c7348 */ /* 0x003fea0003c00000 */
[----:B------:R-:W-:Y:S02]  /*36ab0*/  ELECT P6, UR62, PT ;  /* 0x00000000003e782f */ /* 0x000fe400038c0000 */
[----:B------:R-:W-:Y:S01]  /*36ac0*/  MOV R14, UR62 ;  /* 0x0000003e000e7c02 */ /* 0x000fe20008000f00 */
[----:B01----:R-:W-:Y:S10]  /*36ad0*/  ENDCOLLECTIVE ;  /* 0x000000000000791b */ /* 0x003ff40003800000 */
.L_x_3058:
[----:B------:R-:W-:Y:S05]  /*36ae0*/  BSYNC B1 ;  /* 0x0000000000017941 */ /* 0x000fea0003800000 */
.L_x_3057:
[----:B------:R-:W-:Y:S05]  /*36af0*/  BRA `(.L_x_2715) ;  /* 0xffffff38005c7947 */ /* 0x000fea000383ffff */
.L_x_2718:
[----:B-1----:R1:W2:Y:S02]  /*36b00*/  SYNCS.PHASECHK.TRANS64.TRYWAIT P0, [R18+URZ+0x38820], R2 ;  /* 0x03882002120075a7 */ /* 0x0022a4000800017f */
[----:B--2---:R-:W-:Y:S05]  /*36b10*/  @!P0 NANOSLEEP.SYNCS 0x989680 ;  /* 0x009896800000895d */ /* 0x004fea0003900000 */
[----:B------:R-:W2:Y:S02]  /*36b20*/  @!P0 SYNCS.PHASECHK.TRANS64 P0, [R18+URZ+0x38820], R2 ;  /* 0x03882002120085a7 */ /* 0x000ea4000800007f */
[----:B--2---:R-:W-:Y:S05]  /*36b30*/  @!P0 BRA `(.L_x_2718) ;  /* 0xfffffffc00f08947 */ /* 0x004fea000383ffff */
[----:B------:R-:W-:Y:S05]  /*36b40*/  BRA `(.L_x_3059) ;  /* 0xffffff38006c7947 */ /* 0x000fea000383ffff */
.L_x_2722:
[----:B--2---:R2:W3:Y:S02]  /*36b50*/  SYNCS.PHASECHK.TRANS64.TRYWAIT P0, [R5+URZ+0x388a0], R8 ;  /* 0x0388a008050075a7 */ /* 0x0044e4000800017f */
[----:B---3--:R-:W-:Y:S05]  /*36b60*/  @!P0 NANOSLEEP.SYNCS 0x989680 ;  /* 0x009896800000895d */ /* 0x008fea0003900000 */
[----:B------:R-:W3:Y:S02]  /*36b70*/  @!P0 SYNCS.PHASECHK.TRANS64 P0, [R5+URZ+0x388a0], R8 ;  /* 0x0388a008050085a7 */ /* 0x000ee4000800007f */
[----:B---3--:R-:W-:Y:S05]  /*36b80*/  @!P0 BRA `(.L_x_2722) ;  /* 0xfffffffc00f08947 */ /* 0x008fea000383ffff */
[----:B------:R-:W-:Y:S05]  /*36b90*/  BRA `(.L_x_3060) ;  /* 0xffffff38008c7947 */ /* 0x000fea000383ffff */
.L_x_2728:
[----:B-1----:R1:W3:Y:S02]  /*36ba0*/  SYNCS.PHASECHK.TRANS64.TRYWAIT P0, [R5+URZ+0x388c0], R8 ;  /* 0x0388c008050075a7 */ /* 0x0022e4000800017f */
[----:B---3--:R-:W-:Y:S05]  /*36bb0*/  @!P0 NANOSLEEP.SYNCS 0x989680 ;  /* 0x009896800000895d */ /* 0x008fea0003900000 */
[----:B------:R-:W3:Y:S02]  /*36bc0*/  @!P0 SYNCS.PHASECHK.TRANS64 P0, [R5+URZ+0x388c0], R8 ;  /* 0x0388c008050085a7 */ /* 0x000ee4000800007f */
[----:B---3--:R-:W-:Y:S05]  /*36bd0*/  @!P0 BRA `(.L_x_2728) ;  /* 0xfffffffc00f08947 */ /* 0x008fea000383ffff */
[----:B------:R-:W-:Y:S05]  /*36be0*/  BRA `(.L_x_3061) ;  /* 0xffffff3c004c7947 */ /* 0x000fea000383ffff */
.L_x_2736:
[----:B-1----:R1:W2:Y:S02]  /*36bf0*/  SYNCS.PHASECHK.TRANS64.TRYWAIT P1, [R6+URZ+0x388a0], R5 ;  /* 0x0388a005060075a7 */ /* 0x0022a4000802017f */
[----:B--2---:R-:W-:Y:S05]  /*36c00*/  @!P1 NANOSLEEP.SYNCS 0x989680 ;  /* 0x009896800000995d */ /* 0x004fea0003900000 */
[----:B------:R-:W2:Y:S02]  /*36c10*/  @!P1 SYNCS.PHASECHK.TRANS64 P1, [R6+URZ+0x388a0], R5 ;  /* 0x0388a005060095a7 */ /* 0x000ea4000802007f */
[----:B--2---:R-:W-:Y:S05]  /*36c20*/  @!P1 BRA `(.L_x_2736) ;  /* 0xfffffffc00f09947 */ /* 0x004fea000383ffff */
[----:B------:R-:W-:Y:S05]  /*36c30*/  BRA `(.L_x_3062) ;  /* 0xffffff40005c7947 */ /* 0x000fea000383ffff */
.L_x_2742:
[----:B--2---:R2:W3:Y:S02]  /*36c40*/  SYNCS.PHASECHK.TRANS64.TRYWAIT P1, [R6+URZ+0x388c0], R5 ;  /* 0x0388c005060075a7 */ /* 0x0044e4000802017f */
[----:B---3--:R-:W-:Y:S05]  /*36c50*/  @!P1 NANOSLEEP.SYNCS 0x989680 ;  /* 0x009896800000995d */ /* 0x008fea0003900000 */
[----:B------:R-:W3:Y:S02]  /*36c60*/  @!P1 SYNCS.PHASECHK.TRANS64 P1, [R6+URZ+0x388c0], R5 ;  /* 0x0388c005060095a7 */ /* 0x000ee4000802007f */
[----:B---3--:R-:W-:Y:S05]  /*36c70*/  @!P1 BRA `(.L_x_2742) ;  /* 0xfffffffc00f09947 */ /* 0x008fea000383ffff */
[----:B------:R-:W-:Y:S05]  /*36c80*/  BRA `(.L_x_3063) ;  /* 0xffffff4400187947 */ /* 0x000fea000383ffff */
.L_x_2760:
[----:B------:R-:W0:Y:S01]  /*36c90*/  S2R R0, SR_TID.X ;  /* 0x0000000000007919 */ /* 0x000e220000002100 */
[----:B------:R-:W-:Y:S01]  /*36ca0*/  BSSY B0, `(.L_x_3064) ;  /* 0x000000a000007945 */ /* 0x000fe20003800000 */
[----:B------:R-:W-:Y:S02]  /*36cb0*/  IMAD.MOV.U32 R12, RZ, RZ, RZ ;  /* 0x000000ffff0c7224 */ /* 0x000fe400078e00ff */
        /* <DEDUP_REMOVED lines=8> */
.L_x_3065:
[----:B------:R-:W-:Y:S05]  /*36d40*/  BSYNC B0 ;  /* 0x0000000000007941 */ /* 0x000fea0003800000 */
.L_x_3064:
[----:B------:R-:W-:Y:S05]  /*36d50*/  BRA `(.L_x_3066) ;  /* 0xffffff5000ac7947 */ /* 0x000fea000383ffff */
.L_x_2762:
[----:B------:R-:W-:Y:S01]  /*36d60*/  BSSY B0, `(.L_x_3067) ;  /* 0x0000006000007945 */ /* 0x000fe20003800000 */
[----:B------:R-:W-:-:S07]  /*36d70*/  MOV R15, 0xffffffff ;  /* 0xffffffff000f7802 */ /* 0x000fce0000000f00 */
[----:B01----:R-:W-:Y:S05]  /*36d80*/  WARPSYNC.COLLECTIVE R15, `(.L_x_3068) ;  /* 0x000000000f0c7348 */ /* 0x003fea0003c00000 */
[----:B------:R-:W-:Y:S02]  /*36d90*/  ELECT P6, UR62, PT ;  /* 0x00000000003e782f */ /* 0x000fe400038c0000 */
[----:B------:R-:W-:Y:S01]  /*36da0*/  MOV R14, UR62 ;  /* 0x0000003e000e7c02 */ /* 0x000fe20008000f00 */
[----:B01----:R-:W-:Y:S10]  /*36db0*/  ENDCOLLECTIVE ;  /* 0x000000000000791b */ /* 0x003ff40003800000 */
.L_x_3068:
[----:B------:R-:W-:Y:S05]  /*36dc0*/  BSYNC B0 ;  /* 0x0000000000007941 */ /* 0x000fea0003800000 */
.L_x_3067:
[----:B------:R-:W-:Y:S05]  /*36dd0*/  BRA `(.L_x_3069) ;  /* 0xffffff5000b47947 */ /* 0x000fea000383ffff */
.L_x_2764:
[----:B0-----:R0:W1:Y:S02]  /*36de0*/  SYNCS.PHASECHK.TRANS64.TRYWAIT P0, [R0+URZ+0x38880], R3 ;  /* 0x03888003000075a7 */ /* 0x001064000800017f */
[----:B-1----:R-:W-:Y:S05]  /*36df0*/  @!P0 NANOSLEEP.SYNCS 0x989680 ;  /* 0x009896800000895d */ /* 0x002fea0003900000 */
[----:B------:R-:W1:Y:S02]  /*36e00*/  @!P0 SYNCS.PHASECHK.TRANS64 P0, [R0+URZ+0x38880], R3 ;  /* 0x03888003000085a7 */ /* 0x000e64000800007f */
[----:B-1----:R-:W-:Y:S05]  /*36e10*/  @!P0 BRA `(.L_x_2764) ;  /* 0xfffffffc00f08947 */ /* 0x002fea000383ffff */
[----:B------:R-:W-:Y:S05]  /*36e20*/  BRA `(.L_x_3070) ;  /* 0xffffff5400247947 */ /* 0x000fea000383ffff */
.L_x_2766:
[----:B-1----:R1:W2:Y:S02]  /*36e30*/  SYNCS.PHASECHK.TRANS64.TRYWAIT P0, [R0+URZ+0x38840], R3 ;  /* 0x03884003000075a7 */ /* 0x0022a4000800017f */
[----:B--2---:R-:W-:Y:S05]  /*36e40*/  @!P0 NANOSLEEP.SYNCS 0x989680 ;  /* 0x009896800000895d */ /* 0x004fea0003900000 */
[----:B------:R-:W2:Y:S02]  /*36e50*/  @!P0 SYNCS.PHASECHK.TRANS64 P0, [R0+URZ+0x38840], R3 ;  /* 0x03884003000085a7 */ /* 0x000ea4000800007f */
[----:B--2---:R-:W-:Y:S05]  /*36e60*/  @!P0 BRA `(.L_x_2766) ;  /* 0xfffffffc00f08947 */ /* 0x004fea000383ffff */
[----:B------:R-:W-:Y:S05]  /*36e70*/  BRA `(.L_x_3071) ;  /* 0xffffff5400907947 */ /* 0x000fea000383ffff */
.L_x_2770:
[----:B------:R-:W2:Y:S01]  /*36e80*/  LDL.LU R11, [R1+0x60] ;  /* 0x00006000010b7983 */ /* 0x000ea20000300800 */
[----:B------:R-:W-:Y:S01]  /*36e90*/  IMAD.MOV.U32 R13, RZ, RZ, R3 ;  /* 0x000000ffff0d7224 */ /* 0x000fe200078e0003 */
[----:B------:R-:W-:Y:S01]  /*36ea0*/  LOP3.LUT R5, R5, 0x7f, RZ, 0xc0, !PT ;  /* 0x0000007f05057812 */ /* 0x000fe200078ec0ff */
[----:B------:R-:W-:Y:S02]  /*36eb0*/  IMAD.MOV.U32 R12, RZ, RZ, RZ ;  /* 0x000000ffff0c7224 */ /* 0x000fe400078e00ff */
[----:B------:R-:W-:Y:S01]  /*36ec0*/  IMAD.MOV.U32 R15, RZ, RZ, -0x1 ;  /* 0xffffffffff0f7424 */ /* 0x000fe200078e00ff */
[----:B------:R-:W-:-:S05]  /*36ed0*/  SHF.R.U32.HI R5, RZ, 0x3, R5 ;  /* 0x00000003ff057819 */ /* 0x000fca0000011605 */
[----:B------:R-:W-:-:S04]  /*36ee0*/  IMAD R0, R8, 0x80, R5 ;  /* 0x0000008008007824 */ /* 0x000fc800078e0205 */
[----:B------:R-:W-:Y:S02]  /*36ef0*/  VIADD R5, R0, 0x10 ;  /* 0x0000001000057836 */ /* 0x000fe40000000000 */
[----:B--2---:R-:W-:Y:S02]  /*36f00*/  IMAD R2, R11, R7, RZ ;  /* 0x000000070b027224 */ /* 0x004fe400078e02ff */
[----:B------:R-:W-:-:S03]  /*36f10*/  IMAD.MOV.U32 R11, RZ, RZ, 0x181f ;  /* 0x0000181fff0b7424 */ /* 0x000fc600078e00ff */
[----:B------:R-:W-:-:S13]  /*36f20*/  ISETP.GE.AND P2, PT, R0, R2, PT ;  /* 0x000000020000720c */ /* 0x000fda0003f46270 */
[----:B-----5:R-:W-:Y:S05]  /*36f30*/  WARPSYNC.COLLECTIVE R15, `(.L_x_3072) ;  /* 0x000000000f087348 */ /* 0x020fea0003c00000 */
[----:B------:R0:W1:Y:S02]  /*36f40*/  SHFL.IDX P6, R14, R13, R12, R11 ;  /* 0x0000000c0d0e7389 */ /* 0x00006400000c000b */
[----:B01---5:R-:W-:Y:S01]  /*36f50*/  ENDCOLLECTIVE ;  /* 0x000000000000791b */ /* 0x023fe20003800000 */
.L_x_3072:
[----:B------:R-:W-:Y:S02]  /*36f60*/  IMAD.MOV.U32 R13, RZ, RZ, R4 ;  /* 0x000000ffff0d7224 */ /* 0x000fe400078e0004 */
[----:B------:R-:W-:-:S07]  /*36f70*/  IMAD.MOV.U32 R6, RZ, RZ, R14 ;  /* 0x000000ffff067224 */ /* 0x000fce00078e000e */
[----:B------:R-:W-:Y:S05]  /*36f80*/  WARPSYNC.COLLECTIVE R15, `(.L_x_3073) ;  /* 0x000000000f087348 */ /* 0x000fea0003c00000 */
[----:B------:R0:W1:Y:S02]  /*36f90*/  SHFL.IDX P6, R14, R13, R12, R11 ;  /* 0x0000000c0d0e7389 */ /* 0x00006400000c000b */
[----:B01----:R-:W-:Y:S01]  /*36fa0*/  ENDCOLLECTIVE ;  /* 0x000000000000791b */ /* 0x003fe20003800000 */
.L_x_3073:
[----:B------:R-:W-:Y:S02]  /*36fb0*/  IMAD.MOV.U32 R13, RZ, RZ, R3 ;  /* 0x000000ffff0d7224 */ /* 0x000fe400078e0003 */
[----:B------:R-:W-:Y:S02]  /*36fc0*/  IMAD.MOV.U32 R12, RZ, RZ, 0x1 ;  /* 0x00000001ff0c7424 */ /* 0x000fe400078e00ff */
[----:B------:R-:W-:-:S07]  /*36fd0*/  IMAD.MOV.U32 R7, RZ, RZ, R14 ;  /* 0x000000ffff077224 */ /* 0x000fce00078e000e */
[----:B------:R-:W-:Y:S05]  /*36fe0*/  WARPSYNC.COLLECTIVE R15, `(.L_x_3074) ;  /* 0x000000000f087348 */ /* 0x000fea0003c00000 */
[----:B------:R0:W1:Y:S02]  /*36ff0*/  SHFL.IDX P6, R14, R13, R12, R11 ;  /* 0x0000000c0d0e7389 */ /* 0x00006400000c000b */
[----:B01----:R-:W-:Y:S01]  /*37000*/  ENDCOLLECTIVE ;  /* 0x000000000000791b */ /* 0x003fe20003800000 */
.L_x_3074:
[----:B------:R-:W-:-:S05]  /*37010*/  @!P2 IADD3 R7, P3, R10, R7, RZ ;  /* 0x000000070a07a210 */ /* 0x000fca0007f7e0ff */
[----:B------:R-:W-:-:S05]  /*37020*/  @!P2 IMAD.X R6, RZ, RZ, R6, P3 ;  /* 0x000000ffff06a224 */ /* 0x000fca00018e0606 */
[----:B------:R-:W-:Y:S02]  /*37030*/  @!P2 LOP3.LUT R7, R7, R6, RZ, 0x3c, !PT ;  /* 0x000000060707a212 */ /* 0x000fe400078e3cff */
[----:B------:R-:W-:Y:S02]  /*37040*/  MOV R13, R4 ;  /* 0x00000004000d7202 */ /* 0x000fe40000000f00 */
[----:B------:R-:W-:-:S04]  /*37050*/  @!P2 LOP3.LUT R6, R7, R6, RZ, 0x3c, !PT ;  /* 0x000000060706a212 */ /* 0x000fc800078e3cff */
[----:B------:R-:W-:Y:S01]  /*37060*/  @!P2 LOP3.LUT R7, R7, R6, RZ, 0x3c, !PT ;  /* 0x000000060707a212 */ /* 0x000fe200078e3cff */
[----:B------:R-:W-:-:S07]  /*37070*/  IMAD.MOV.U32 R8, RZ, RZ, R14 ;  /* 0x000000ffff087224 */ /* 0x000fce00078e000e */
[----:B------:R-:W-:Y:S05]  /*37080*/  WARPSYNC.COLLECTIVE R15, `(.L_x_3075) ;  /* 0x000000000f087348 */ /* 0x000fea0003c00000 */
[----:B------:R0:W1:Y:S02]  /*37090*/  SHFL.IDX P6, R14, R13, R12, R11 ;  /* 0x0000000c0d0e7389 */ /* 0x00006400000c000b */
[----:B01----:R-:W-:Y:S01]  /*370a0*/  ENDCOLLECTIVE ;  /* 0x000000000000791b */ /* 0x003fe20003800000 */
.L_x_3075:
        /* <DEDUP_REMOVED lines=12> */
.L_x_3076:
        /* <DEDUP_REMOVED lines=17> */
.L_x_3077:
[----:B------:R-:W-:Y:S01]  /*37280*/  IMAD.MOV.U32 R13, RZ, RZ, R3 ;  /* 0x000000ffff0d7224 */ /* 0x000fe200078e0003 */
[----:B------:R-:W-:Y:S01]  /*37290*/  MOV R12, 0x3 ;  /* 0x00000003000c7802 */ /* 0x000fe20000000f00 */
[----:B------:R-:W-:-:S07]  /*372a0*/  IMAD.MOV.U32 R5, RZ, RZ, R14 ;  /* 0x000000ffff057224 */ /* 0x000fce00078e000e */
[----:B------:R-:W-:Y:S05]  /*372b0*/  WARPSYNC.COLLECTIVE R15, `(.L_x_3078) ;  /* 0x000000000f087348 */ /* 0x000fea0003c00000 */
[----:B------:R0:W1:Y:S02]  /*372c0*/  SHFL.IDX P6, R14, R13, R12, R11 ;  /* 0x0000000c0d0e7389 */ /* 0x00006400000c000b */
[----:B01----:R-:W-:Y:S01]  /*372d0*/  ENDCOLLECTIVE ;  /* 0x000000000000791b */ /* 0x003fe20003800000 */
.L_x_3078:
        /* <DEDUP_REMOVED lines=16> */
.L_x_3079:
[----:B------:R-:W-:Y:S02]  /*373e0*/  IMAD.MOV.U32 R13, RZ, RZ, R3 ;  /* 0x000000ffff0d7224 */ /* 0x000fe400078e0003 */
[----:B------:R-:W-:Y:S02]  /*373f0*/  IMAD.MOV.U32 R12, RZ, RZ, 0x4 ;  /* 0x00000004ff0c7424 */ /* 0x000fe400078e00ff */
[----:B------:R-:W-:-:S07]  /*37400*/  IMAD.MOV.U32 R5, RZ, RZ, R14 ;  /* 0x000000ffff057224 */ /* 0x000fce00078e000e */
[----:B------:R-:W-:Y:S05]  /*37410*/  WARPSYNC.COLLECTIVE R15, `(.L_x_3080) ;  /* 0x000000000f087348 */ /* 0x000fea0003c00000 */
[----:B------:R0:W1:Y:S02]  /*37420*/  SHFL.IDX P6, R14, R13, R12, R11 ;  /* 0x0000000c0d0e7389 */ /* 0x00006400000c000b */
[----:B01----:R-:W-:Y:S01]  /*37430*/  ENDCOLLECTIVE ;  /* 0x000000000000791b */ /* 0x003fe20003800000 */
.L_x_3080:
        /* <DEDUP_REMOVED lines=16> */
.L_x_3081:
[----:B------:R-:W-:Y:S02]  /*37540*/  IMAD.MOV.U32 R13, RZ, RZ, R3 ;  /* 0x000000ffff0d7224 */ /* 0x000fe400078e0003 */
[----:B------:R-:W-:Y:S02]  /*37550*/  IMAD.MOV.U32 R12, RZ, RZ, 0x5 ;  /* 0x00000005ff0c7424 */ /* 0x000fe400078e00ff */
[----:B------:R-:W-:-:S07]  /*37560*/  IMAD.MOV.U32 R5, RZ, RZ, R14 ;  /* 0x000000ffff057224 */ /* 0x000fce00078e000e */
[----:B------:R-:W-:Y:S05]  /*37570*/  WARPSYNC.COLLECTIVE R15, `(.L_x_3082) ;  /* 0x000000000f087348 */ /* 0x000fea0003c00000 */
[----:B------:R0:W1:Y:S02]  /*37580*/  SHFL.IDX P6, R14, R13, R12, R11 ;  /* 0x0000000c0d0e7389 */ /* 0x00006400000c000b */
[----:B01----:R-:W-:Y:S01]  /*37590*/  ENDCOLLECTIVE ;  /* 0x000000000000791b */ /* 0x003fe20003800000 */
.L_x_3082:
        /* <DEDUP_REMOVED lines=16> */
.L_x_3083:
[----:B------:R-:W-:Y:S02]  /*376a0*/  IMAD.MOV.U32 R13, RZ, RZ, R3 ;  /* 0x000000ffff0d7224 */ /* 0x000fe400078e0003 */
[----:B------:R-:W-:Y:S02]  /*376b0*/  IMAD.MOV.U32 R12, RZ, RZ, 0x6 ;  /* 0x00000006ff0c7424 */ /* 0x000fe400078e00ff */
[----:B------:R-:W-:-:S07]  /*376c0*/  IMAD.MOV.U32 R5, RZ, RZ, R14 ;  /* 0x000000ffff057224 */ /* 0x000fce00078e000e */
[----:B------:R-:W-:Y:S05]  /*376d0*/  WARPSYNC.COLLECTIVE R15, `(.L_x_3084) ;  /* 0x000000000f087348 */ /* 0x000fea0003c00000 */
[----:B------:R0:W1:Y:S02]  /*376e0*/  SHFL.IDX P6, R14, R13, R12, R11 ;  /* 0x0000000c0d0e7389 */ /* 0x00006400000c000b */
[----:B01----:R-:W-:Y:S01]  /*376f0*/  ENDCOLLECTIVE ;  /* 0x000000000000791b */ /* 0x003fe20003800000 */
.L_x_3084:
[----:B------:R-:W-:-:S05]  /*37700*/  @!P2 IADD3 R5, P3, R10, R5, RZ ;  /* 0x000000050a05a210 */ /* 0x000fca0007f7e0ff */
[----:B------:R-:W-:-:S04]  /*37710*/  @!P2 IMAD.X R6, RZ, RZ, R6, P3 ;  /* 0x000000ffff06a224 */ /* 0x000fc800018e0606 */
[----:B------:R-:W-:Y:S02]  /*37720*/  @!P2 IMAD.MOV.U32 R7, RZ, RZ, R6 ;  /* 0x000000ffff07a224 */ /* 0x000fe400078e0006 */
[----:B------:R-:W-:Y:S01]  /*37730*/  @!P2 IMAD.MOV.U32 R6, RZ, RZ, R5 ;  /* 0x000000ffff06a224 */ /* 0x000fe200078e0005 */
[----:B------:R-:W-:-:S04]  /*37740*/  MOV R13, R4 ;  /* 0x00000004000d7202 */ /* 0x000fc80000000f00 */
        /* <DEDUP_REMOVED lines=9> */
.L_x_3085:
        /* <DEDUP_REMOVED lines=8> */
.L_x_3086:
        /* <DEDUP_REMOVED lines=14> */
.L_x_3087:
[----:B------:R-:W-:Y:S01]  /*37940*/  IMAD.MOV.U32 R3, RZ, RZ, R14 ;  /* 0x000000ffff037224 */ /* 0x000fe200078e000e */
[----:B------:R-:W-:Y:S06]  /*37950*/  BRA `(.L_x_3088) ;  /* 0xffffff5800207947 */ /* 0x000fec000383ffff */
.L_x_2775:
[----:B---3--:R3:W4:Y:S02]  /*37960*/  SYNCS.PHASECHK.TRANS64.TRYWAIT P0, [R18+URZ+0x38820], R0 ;  /* 0x03882000120075a7 */ /* 0x008724000800017f */
[----:B----4-:R-:W-:Y:S05]  /*37970*/  @!P0 NANOSLEEP.SYNCS 0x989680 ;  /* 0x009896800000895d */ /* 0x010fea0003900000 */
[----:B------:R-:W4:Y:S02]  /*37980*/  @!P0 SYNCS.PHASECHK.TRANS64 P0, [R18+URZ+0x38820], R0 ;  /* 0x03882000120085a7 */ /* 0x000f24000800007f */
[----:B----4-:R-:W-:Y:S05]  /*37990*/  @!P0 BRA `(.L_x_2775) ;  /* 0xfffffffc00f08947 */ /* 0x010fea000383ffff */
[----:B------:R-:W-:Y:S05]  /*379a0*/  BRA `(.L_x_3089) ;  /* 0xffffff58008c7947 */ /* 0x000fea000383ffff */
.L_x_2781:
[----:B-1----:R1:W3:Y:S02]  /*379b0*/  SYNCS.PHASECHK.TRANS64.TRYWAIT P0, [R6+URZ+0x38880], R5 ;  /* 0x03888005060075a7 */ /* 0x0022e4000800017f */
[----:B---3--:R-:W-:Y:S05]  /*379c0*/  @!P0 NANOSLEEP.SYNCS 0x989680 ;  /* 0x009896800000895d */ /* 0x008fea0003900000 */
[----:B------:R-:W3:Y:S02]  /*379d0*/  @!P0 SYNCS.PHASECHK.TRANS64 P0, [R6+URZ+0x38880], R5 ;  /* 0x03888005060085a7 */ /* 0x000ee4000800007f */
[----:B---3--:R-:W-:Y:S05]  /*379e0*/  @!P0 BRA `(.L_x_2781) ;  /* 0xfffffffc00f08947 */ /* 0x008fea000383ffff */
[----:B------:R-:W-:Y:S05]  /*379f0*/  BRA `(.L_x_3090) ;  /* 0xffffff5c00487947 */ /* 0x000fea000383ffff */
.L_x_2787:
[----:B--2---:R2:W3:Y:S02]  /*37a00*/  SYNCS.PHASECHK.TRANS64.TRYWAIT P0, [R6+URZ+0x38840], R5 ;  /* 0x03884005060075a7 */ /* 0x0044e4000800017f */
[----:B---3--:R-:W-:Y:S05]  /*37a10*/  @!P0 NANOSLEEP.SYNCS 0x989680 ;  /* 0x009896800000895d */ /* 0x008fea0003900000 */
[----:B------:R-:W3:Y:S02]  /*37a20*/  @!P0 SYNCS.PHASECHK.TRANS64 P0, [R6+URZ+0x38840], R5 ;  /* 0x03884005060085a7 */ /* 0x000ee4000800007f */
[----:B---3--:R-:W-:Y:S05]  /*37a30*/  @!P0 BRA `(.L_x_2787) ;  /* 0xfffffffc00f08947 */ /* 0x008fea000383ffff */
[----:B------:R-:W-:Y:S05]  /*37a40*/  BRA `(.L_x_3091) ;  /* 0xffffff6000087947 */ /* 0x000fea000383ffff */
.L_x_2794:
[----:B---3--:R3:W4:Y:S02]  /*37a50*/  SYNCS.PHASECHK.TRANS64.TRYWAIT P0, [R3+URZ+0x38870], R4 ;  /* 0x03887004030075a7 */ /* 0x008724000800017f */
[----:B----4-:R-:W-:Y:S05]  /*37a60*/  @!P0 NANOSLEEP.SYNCS 0x989680 ;  /* 0x009896800000895d */ /* 0x010fea0003900000 */
[----:B------:R-:W4:Y:S02]  /*37a70*/  @!P0 SYNCS.PHASECHK.TRANS64 P0, [R3+URZ+0x38870], R4 ;  /* 0x03887004030085a7 */ /* 0x000f24000800007f */
[----:B----4-:R-:W-:Y:S05]  /*37a80*/  @!P0 BRA `(.L_x_2794) ;  /* 0xfffffffc00f08947 */ /* 0x010fea000383ffff */
[----:B------:R-:W-:Y:S05]  /*37a90*/  BRA `(.L_x_3092) ;  /* 0xffffff6000e07947 */ /* 0x000fea000383ffff */
.L_x_2796:
[----:B---3--:R3:W4:Y:S02]  /*37aa0*/  SYNCS.PHASECHK.TRANS64.TRYWAIT P0, [R3+URZ+0x38860], R4 ;  /* 0x03886004030075a7 */ /* 0x008724000800017f */
[----:B----4-:R-:W-:Y:S05]  /*37ab0*/  @!P0 NANOSLEEP.SYNCS 0x989680 ;  /* 0x009896800000895d */ /* 0x010fea0003900000 */
[----:B------:R-:W4:Y:S02]  /*37ac0*/  @!P0 SYNCS.PHASECHK.TRANS64 P0, [R3+URZ+0x38860], R4 ;  /* 0x03886004030085a7 */ /* 0x000f24000800007f */
[----:B----4-:R-:W-:Y:S05]  /*37ad0*/  @!P0 BRA `(.L_x_2796) ;  /* 0xfffffffc00f08947 */ /* 0x010fea000383ffff */
[----:B------:R-:W-:Y:S05]  /*37ae0*/  BRA `(.L_x_3093) ;  /* 0xffffff6000e87947 */ /* 0x000fea000383ffff */
.L_x_2803:
[----:B--2---:R2:W3:Y:S02]  /*37af0*/  SYNCS.PHASECHK.TRANS64.TRYWAIT P1, [R0+URZ+0x38870], R2 ;  /* 0x03887002000075a7 */ /* 0x0044e4000802017f */
[----:B---3--:R-:W-:Y:S05]  /*37b00*/  @!P1 NANOSLEEP.SYNCS 0x989680 ;  /* 0x009896800000995d */ /* 0x008fea0003900000 */
[----:B------:R-:W3:Y:S02]  /*37b10*/  @!P1 SYNCS.PHASECHK.TRANS64 P1, [R0+URZ+0x38870], R2 ;  /* 0x03887002000095a7 */ /* 0x000ee4000802007f */
[----:B---3--:R-:W-:Y:S05]  /*37b20*/  @!P1 BRA `(.L_x_2803) ;  /* 0xfffffffc00f09947 */ /* 0x008fea000383ffff */
[----:B------:R-:W-:Y:S05]  /*37b30*/  BRA `(.L_x_3094) ;  /* 0xffffff70005c7947 */ /* 0x000fea000383ffff */
.L_x_2805:
[----:B--2---:R2:W3:Y:S02]  /*37b40*/  SYNCS.PHASECHK.TRANS64.TRYWAIT P1, [R0+URZ+0x38860], R2 ;  /* 0x03886002000075a7 */ /* 0x0044e4000802017f */
[----:B---3--:R-:W-:Y:S05]  /*37b50*/  @!P1 NANOSLEEP.SYNCS 0x989680 ;  /* 0x009896800000995d */ /* 0x008fea0003900000 */
[----:B------:R-:W3:Y:S02]  /*37b60*/  @!P1 SYNCS.PHASECHK.TRANS64 P1, [R0+URZ+0x38860], R2 ;  /* 0x03886002000095a7 */ /* 0x000ee4000802007f */
[----:B---3--:R-:W-:Y:S05]  /*37b70*/  @!P1 BRA `(.L_x_2805) ;  /* 0xfffffffc00f09947 */ /* 0x008fea000383ffff */
[----:B------:R-:W-:Y:S05]  /*37b80*/  BRA `(.L_x_3095) ;  /* 0xffffff7000647947 */ /* 0x000fea000383ffff */
.L_x_2809:
[----:B------:R-:W2:Y:S01]  /*37b90*/  LDL R2, [R1] ;  /* 0x0000000001027983 */ /* 0x000ea20000100800 */
[----:B------:R-:W-:Y:S01]  /*37ba0*/  BSSY B0, `(.L_x_3096) ;  /* 0x0000008000007945 */ /* 0x000fe20003800000 */
[----:B------:R-:W-:Y:S01]  /*37bb0*/  IMAD.MOV.U32 R12, RZ, RZ, RZ ;  /* 0x000000ffff0c7224 */ /* 0x000fe200078e00ff */
[----:B------:R-:W-:Y:S01]  /*37bc0*/  MOV R15, 0xffffffff ;  /* 0xffffffff000f7802 */ /* 0x000fe20000000f00 */
[----:B------:R-:W-:Y:S02]  /*37bd0*/  IMAD.MOV.U32 R11, RZ, RZ, 0x1f ;  /* 0x0000001fff0b7424 */ /* 0x000fe400078e00ff */
[----:B--2---:R-:W-:-:S07]  /*37be0*/  IMAD.MOV.U32 R13, RZ, RZ, R2 ;  /* 0x000000ffff0d7224 */ /* 0x004fce00078e0002 */
[----:B0-----:R-:W-:Y:S05]  /*37bf0*/  WARPSYNC.COLLECTIVE R15, `(.L_x_3097) ;  /* 0x000000000f087348 */ /* 0x001fea0003c00000 */
[----:B------:R1:W2:Y:S02]  /*37c00*/  SHFL.IDX P6, R14, R13, R12, R11 ;  /* 0x0000000c0d0e7389 */ /* 0x0002a400000c000b */
[----:B012---:R-:W-:Y:S01]  /*37c10*/  ENDCOLLECTIVE ;  /* 0x000000000000791b */ /* 0x007fe20003800000 */
.L_x_3097:
[----:B------:R-:W-:Y:S05]  /*37c20*/  BSYNC B0 ;  /* 0x0000000000007941 */ /* 0x000fea0003800000 */
.L_x_3096:
        /* <DEDUP_REMOVED lines=9> */
.L_x_3098:
        /* <DEDUP_REMOVED lines=25> */
.L_x_3099:
        /* <DEDUP_REMOVED lines=8> */
.L_x_3100:
        /* <DEDUP_REMOVED lines=8> */
.L_x_3101:
        /* <DEDUP_REMOVED lines=8> */
.L_x_3102:
        /* <DEDUP_REMOVED lines=8> */
.L_x_3103:
        /* <DEDUP_REMOVED lines=9> */
.L_x_3104:
[----:B------:R-:W-:Y:S01]  /*380e0*/  IMAD.MOV.U32 R7, RZ, RZ, R14 ;  /* 0x000000ffff077224 */ /* 0x000fe200078e000e */
[----:B------:R-:W-:Y:S06]  /*380f0*/  BRA `(.L_x_3105) ;  /* 0xffffff7800dc7947 */ /* 0x000fec000383ffff */
.L_x_2812:
[----:B------:R-:W-:Y:S01]  /*38100*/  BSSY B0, `(.L_x_3106) ;  /* 0x0000008000007945 */ /* 0x000fe20003800000 */
[----:B------:R-:W-:Y:S02]  /*38110*/  IMAD.MOV.U32 R13, RZ, RZ, R2 ;  /* 0x000000ffff0d7224 */ /* 0x000fe400078e0002 */
[----:B------:R-:W-:Y:S02]  /*38120*/  IMAD.MOV.U32 R12, RZ, RZ, 0x1 ;  /* 0x00000001ff0c7424 */ /* 0x000fe400078e00ff */
[----:B------:R-:W-:Y:S02]  /*38130*/  IMAD.MOV.U32 R11, RZ, RZ, RZ ;  /* 0x000000ffff0b7224 */ /* 0x000fe400078e00ff */
[----:B------:R-:W-:-:S07]  /*38140*/  IMAD.MOV.U32 R15, RZ, RZ, -0x1 ;  /* 0xffffffffff0f7424 */ /* 0x000fce00078e00ff */
[----:B0-----:R-:W-:Y:S05]  /*38150*/  WARPSYNC.COLLECTIVE R15, `(.L_x_3107) ;  /* 0x000000000f087348 */ /* 0x001fea0003c00000 */
[----:B------:R1:W2:Y:S02]  /*38160*/  SHFL.UP P6, R14, R13, R12, R11 ;  /* 0x0400000c0d0e7389 */ /* 0x0002a400000c000b */
[----:B012---:R-:W-:Y:S01]  /*38170*/  ENDCOLLECTIVE ;  /* 0x000000000000791b */ /* 0x007fe20003800000 */
.L_x_3107:
[----:B------:R-:W-:Y:S05]  /*38180*/  BSYNC B0 ;  /* 0x0000000000007941 */ /* 0x000fea0003800000 */
.L_x_3106:
        /* <DEDUP_REMOVED lines=10> */
.L_x_3108:
        /* <DEDUP_REMOVED lines=8> */
.L_x_3109:
        /* <DEDUP_REMOVED lines=8> */
.L_x_3110:
        /* <DEDUP_REMOVED lines=8> */
.L_x_3111:
        /* <DEDUP_REMOVED lines=9> */
.L_x_3112:
[----:B------:R-:W-:Y:S01]  /*38440*/  IMAD.MOV.U32 R7, RZ, RZ, R14 ;  /* 0x000000ffff077224 */ /* 0x000fe200078e000e */
[----:B------:R-:W-:Y:S06]  /*38450*/  BRA `(.L_x_3113) ;  /* 0xffffff7800b47947 */ /* 0x000fec000383ffff */
.L_x_2814:
[----:B------:R-:W-:Y:S01]  /*38460*/  BSSY B0, `(.L_x_3114) ;  /* 0x0000006000007945 */ /* 0x000fe20003800000 */
[----:B------:R-:W-:Y:S01]  /*38470*/  PLOP3.LUT P6, PT, P6, PT, PT, 0x8, 0x0 ;  /* 0x000000000000781c */ /* 0x000fe200037ce170 */
[----:B------:R-:W-:-:S12]  /*38480*/  IMAD.MOV.U32 R15, RZ, RZ, -0x1 ;  /* 0xffffffffff0f7424 */ /* 0x000fd800078e00ff */
[----:B01----:R-:W-:Y:S05]  /*38490*/  WARPSYNC.COLLECTIVE R15, `(.L_x_3115) ;  /* 0x000000000f087348 */ /* 0x003fea0003c00000 */
[----:B------:R-:W-:Y:S01]  /*384a0*/  VOTE.ANY R14, PT, P6 ;  /* 0x00000000000e7806 */ /* 0x000fe200030e0100 */
[----:B01----:R-:W-:Y:S06]  /*384b0*/  ENDCOLLECTIVE ;  /* 0x000000000000791b */ /* 0x003fec0003800000 */
.L_x_3115:
[----:B------:R-:W-:Y:S05]  /*384c0*/  BSYNC B0 ;  /* 0x0000000000007941 */ /* 0x000fea0003800000 */
.L_x_3114:
        /* <DEDUP_REMOVED lines=10> */
.L_x_3116:
[----:B------:R-:W-:Y:S01]  /*38570*/  MOV R13, R5 ;  /* 0x00000005000d7202 */ /* 0x000fe20000000f00 */
[----:B------:R-:W-:-:S07]  /*38580*/  IMAD.MOV.U32 R4, RZ, RZ, R14 ;  /* 0x000000ffff047224 */ /* 0x000fce00078e000e */
[----:B------:R-:W-:Y:S05]  /*38590*/  WARPSYNC.COLLECTIVE R15, `(.L_x_3117) ;  /* 0x000000000f087348 */ /* 0x000fea0003c00000 */
[----:B------:R0:W1:Y:S02]  /*385a0*/  SHFL.IDX P6, R14, R13, R12, R11 ;  /* 0x0000000c0d0e7389 */ /* 0x00006400000c000b */
[----:B01----:R-:W-:Y:S01]  /*385b0*/  ENDCOLLECTIVE ;  /* 0x000000000000791b */ /* 0x003fe20003800000 */
.L_x_3117:
[----:B------:R-:W-:Y:S02]  /*385c0*/  IMAD.MOV.U32 R5, RZ, RZ, R14 ;  /* 0x000000ffff057224 */ /* 0x000fe400078e000e */
[----:B------:R-:W-:-:S05]  /*385d0*/  IMAD.IADD R7, R0, 0x1, R16 ;  /* 0x0000000100077824 */ /* 0x000fca00078e0210 */
[----:B------:R0:W-:Y:S01]  /*385e0*/  STL [R1+0xc], R7 ;  /* 0x00000c0701007387 */ /* 0x0001e20000100800 */
[----:B------:R-:W-:Y:S05]  /*385f0*/  BRA `(.L_x_3118) ;  /* 0xffffff7800987947 */ /* 0x000fea000383ffff */
.L_x_2816:
[----:B------:R-:W-:Y:S01]  /*38600*/  BSSY B0, `(.L_x_3119) ;  /* 0x0000008000007945 */ /* 0x000fe20003800000 */
[----:B------:R-:W-:Y:S02]  /*38610*/  IMAD.MOV.U32 R13, RZ, RZ, R8 ;  /* 0x000000ffff0d7224 */ /* 0x000fe400078e0008 */
[----:B------:R-:W-:Y:S02]  /*38620*/  IMAD.MOV.U32 R12, RZ, RZ, R0 ;  /* 0x000000ffff0c7224 */ /* 0x000fe400078e0000 */
[----:B------:R-:W-:Y:S02]  /*38630*/  IMAD.MOV.U32 R11, RZ, RZ, 0x1f ;  /* 0x0000001fff0b7424 */ /* 0x000fe400078e00ff */
[----:B------:R-:W-:-:S07]  /*38640*/  IMAD.MOV.U32 R15, RZ, RZ, -0x1 ;  /* 0xffffffffff0f7424 */ /* 0x000fce00078e00ff */
[----:B0-----:R-:W-:Y:S05]  /*38650*/  WARPSYNC.COLLECTIVE R15, `(.L_x_3120) ;  /* 0x000000000f087348 */ /* 0x001fea0003c00000 */
[----:B------:R1:W2:Y:S02]  /*38660*/  SHFL.IDX P6, R14, R13, R12, R11 ;  /* 0x0000000c0d0e7389 */ /* 0x0002a400000c000b */
[----:B012---:R-:W-:Y:S01]  /*38670*/  ENDCOLLECTIVE ;  /* 0x000000000000791b */ /* 0x007fe20003800000 */
.L_x_3120:
[----:B------:R-:W-:Y:S05]  /*38680*/  BSYNC B0 ;  /* 0x0000000000007941 */ /* 0x000fea0003800000 */
.L_x_3119:
[----:B------:R-:W-:Y:S01]  /*38690*/  IMAD.MOV.U32 R0, RZ, RZ, R14 ;  /* 0x000000ffff007224 */ /* 0x000fe200078e000e */
[----:B------:R-:W-:Y:S06]  /*386a0*/  BRA `(.L_x_3121) ;  /* 0xffffff7800847947 */ /* 0x000fec000383ffff */
.L_x_2822:
[----:B0-----:R0:W1:Y:S02]  /*386b0*/  SYNCS.PHASECHK.TRANS64.TRYWAIT P0, [R0+URZ+0x38820], R3 ;  /* 0x03882003000075a7 */ /* 0x001064000800017f */
[----:B-1----:R-:W-:Y:S05]  /*386c0*/  @!P0 NANOSLEEP.SYNCS 0x989680 ;  /* 0x009896800000895d */ /* 0x002fea0003900000 */
[----:B------:R-:W1:Y:S02]  /*386d0*/  @!P0 SYNCS.PHASECHK.TRANS64 P0, [R0+URZ+0x38820], R3 ;  /* 0x03882003000085a7 */ /* 0x000e64000800007f */
[----:B-1----:R-:W-:Y:S05]  /*386e0*/  @!P0 BRA `(.L_x_2822) ;  /* 0xfffffffc00f08947 */ /* 0x002fea000383ffff */
[----:B------:R-:W-:Y:S05]  /*386f0*/  BRA `(.L_x_3122) ;  /* 0xffffff8400287947 */ /* 0x000fea000383ffff */
.L_x_2823:
        /* <DEDUP_REMOVED lines=11> */
.L_x_3124:
[----:B------:R-:W-:Y:S05]  /*387b0*/  BSYNC B0 ;  /* 0x0000000000007941 */ /* 0x000fea0003800000 */
.L_x_3123:
[----:B------:R-:W-:Y:S05]  /*387c0*/  BRA `(.L_x_3125) ;  /* 0xffffff8400107947 */ /* 0x000fea000383ffff */
.L_x_2824:
[----:B------:R-:W-:Y:S01]  /*387d0*/  BSSY B0, `(.L_x_3126) ;  /* 0x0000006000007945 */ /* 0x000fe20003800000 */
[----:B------:R-:W-:-:S07]  /*387e0*/  IMAD.MOV.U32 R15, RZ, RZ, -0x1 ;  /* 0xffffffffff0f7424 */ /* 0x000fce00078e00ff */
[----:B01----:R-:W-:Y:S05]  /*387f0*/  WARPSYNC.COLLECTIVE R15, `(.L_x_3127) ;  /* 0x000000000f0c7348 */ /* 0x003fea0003c00000 */
[----:B------:R-:W-:Y:S02]  /*38800*/  ELECT P6, UR62, PT ;  /* 0x00000000003e782f */ /* 0x000fe400038c0000 */
[----:B------:R-:W-:Y:S01]  /*38810*/  MOV R14, UR62 ;  /* 0x0000003e000e7c02 */ /* 0x000fe20008000f00 */
[----:B01----:R-:W-:Y:S10]  /*38820*/  ENDCOLLECTIVE ;  /* 0x000000000000791b */ /* 0x003ff40003800000 */
.L_x_3127:
[----:B------:R-:W-:Y:S05]  /*38830*/  BSYNC B0 ;  /* 0x0000000000007941 */ /* 0x000fea0003800000 */
.L_x_3126:
[----:B------:R-:W-:Y:S05]  /*38840*/  BRA `(.L_x_3128) ;  /* 0xffffff8400047947 */ /* 0x000fea000383ffff */
.L_x_2826:
[----:B0-----:R0:W1:Y:S02]  /*38850*/  SYNCS.PHASECHK.TRANS64.TRYWAIT P1, [R6+URZ], R5 ;  /* 0x00000005060075a7 */ /* 0x001064000802017f */
[----:B-1----:R-:W-:Y:S05]  /*38860*/  @!P1 NANOSLEEP.SYNCS 0x989680 ;  /* 0x009896800000995d */ /* 0x002fea0003900000 */
[----:B------:R-:W1:Y:S02]  /*38870*/  @!P1 SYNCS.PHASECHK.TRANS64 P1, [R6+URZ], R5 ;  /* 0x00000005060095a7 */ /* 0x000e64000802007f */
[----:B-1----:R-:W-:Y:S05]  /*38880*/  @!P1 BRA `(.L_x_2826) ;  /* 0xfffffffc00f09947 */ /* 0x002fea000383ffff */
[----:B------:R-:W-:Y:S05]  /*38890*/  BRA `(.L_x_3129) ;  /* 0xffffff8400407947 */ /* 0x000fea000383ffff */
.L_x_2827:
[----:B-1----:R1:W2:Y:S02]  /*388a0*/  SYNCS.PHASECHK.TRANS64.TRYWAIT P1, [R7+URZ], R2 ;  /* 0x00000002070075a7 */ /* 0x0022a4000802017f */
[----:B--2---:R-:W-:Y:S05]  /*388b0*/  @!P1 NANOSLEEP.SYNCS 0x989680 ;  /* 0x009896800000995d */ /* 0x004fea0003900000 */
[----:B------:R-:W2:Y:S02]  /*388c0*/  @!P1 SYNCS.PHASECHK.TRANS64 P1, [R7+URZ], R2 ;  /* 0x00000002070095a7 */ /* 0x000ea4000802007f */
[----:B--2---:R-:W-:Y:S05]  /*388d0*/  @!P1 BRA `(.L_x_2827) ;  /* 0xfffffffc00f09947 */ /* 0x004fea000383ffff */
[----:B------:R-:W-:Y:S05]  /*388e0*/  BRA `(.L_x_3130) ;  /* 0xffffff8400347947 */ /* 0x000fea000383ffff */
.L_x_2829:
[----:B--2---:R2:W3:Y:S02]  /*388f0*/  SYNCS.PHASECHK.TRANS64.TRYWAIT P1, [R4+URZ+0x38860], R5 ;  /* 0x03886005040075a7 */ /* 0x0044e4000802017f */
[----:B---3--:R-:W-:Y:S05]  /*38900*/  @!P1 NANOSLEEP.SYNCS 0x989680 ;  /* 0x009896800000995d */ /* 0x008fea0003900000 */
[----:B------:R-:W3:Y:S02]  /*38910*/  @!P1 SYNCS.PHASECHK.TRANS64 P1, [R4+URZ+0x38860], R5 ;  /* 0x03886005040095a7 */ /* 0x000ee4000802007f */
[----:B---3--:R-:W-:Y:S05]  /*38920*/  @!P1 BRA `(.L_x_2829) ;  /* 0xfffffffc00f09947 */ /* 0x008fea000383ffff */
[----:B------:R-:W-:Y:S05]  /*38930*/  BRA `(.L_x_3131) ;  /* 0xffffff8400387947 */ /* 0x000fea000383ffff */
.L_x_2831:
[----:B---3--:R3:W4:Y:S02]  /*38940*/  SYNCS.PHASECHK.TRANS64.TRYWAIT P1, [R3+URZ+0x38860], R2 ;  /* 0x03886002030075a7 */ /* 0x008724000802017f */
[----:B----4-:R-:W-:Y:S05]  /*38950*/  @!P1 NANOSLEEP.SYNCS 0x989680 ;  /* 0x009896800000995d */ /* 0x010fea0003900000 */
[----:B------:R-:W4:Y:S02]  /*38960*/  @!P1 SYNCS.PHASECHK.TRANS64 P1, [R3+URZ+0x38860], R2 ;  /* 0x03886002030095a7 */ /* 0x000f24000802007f */
[----:B----4-:R-:W-:Y:S05]  /*38970*/  @!P1 BRA `(.L_x_2831) ;  /* 0xfffffffc00f09947 */ /* 0x010fea000383ffff */
[----:B------:R-:W-:Y:S05]  /*38980*/  BRA `(.L_x_3132) ;  /* 0xffffff8400387947 */ /* 0x000fea000383ffff */
.L_x_2833:
[----:B----4-:R4:W0:Y:S02]  /*38990*/  SYNCS.PHASECHK.TRANS64.TRYWAIT P0, [R4+URZ+0x38880], R5 ;  /* 0x03888005040075a7 */ /* 0x010824000800017f */
[----:B0-----:R-:W-:Y:S05]  /*389a0*/  @!P0 NANOSLEEP.SYNCS 0x989680 ;  /* 0x009896800000895d */ /* 0x001fea0003900000 */
[----:B------:R-:W0:Y:S02]  /*389b0*/  @!P0 SYNCS.PHASECHK.TRANS64 P0, [R4+URZ+0x38880], R5 ;  /* 0x03888005040085a7 */ /* 0x000e24000800007f */
[----:B0-----:R-:W-:Y:S05]  /*389c0*/  @!P0 BRA `(.L_x_2833) ;  /* 0xfffffffc00f08947 */ /* 0x001fea000383ffff */
[----:B------:R-:W-:Y:S05]  /*389d0*/  BRA `(.L_x_2834) ;  /* 0xffffff8400347947 */ /* 0x000fea000383ffff */
.L_x_3133:
        /* <DEDUP_REMOVED lines=10> */
.L_x_13265:


//--------------------- .text._ZN7cutlass13device_kernelIN5flash11enable_sm90INS1_16FlashAttnFwdSm90INS1_25CollectiveMainloopFwdSm90ILi2EN4cute5tupleIJNS5_1CILi1EEES8_S8_EEENS6_IJNS7_ILi128EEENS7_ILi160EEENS7_ILi192EEEEEELi192ENS_12float_e4m3_tEfNS_4arch4Sm90ELb0ELb0ELb0ELb0ELb0ELb0ELb0ELb1ELb1ELb1ELb1ELb0EEENS1_21CollectiveEpilogueFwdINS6_IJSA_SC_SB_EEES9_NS_10bfloat16_tESG_Li256ELb0ELb1ELb1ELb1EEENS1_19SingleTileSchedulerILb0ELb1ELb1ELi128EEEEEEEEEvNT_6ParamsE --------------------------
	.section	.text._ZN7cutlass13device_kernelIN5flash11enable_sm90INS1_16FlashAttnFwdSm90INS1_25CollectiveMainloopFwdSm90ILi2EN4cute5tupleIJNS5_1CILi1EEES8_S8_EEENS6_IJNS7_ILi128EEENS7_ILi160EEENS7_ILi192EEEEEELi192ENS_12float_e4m3_tEfNS_4arch4Sm90ELb0ELb0ELb0ELb0ELb0ELb0ELb0ELb1ELb1ELb1ELb1ELb0EEENS1_21CollectiveEpilogueFwdINS6_IJSA_SC_SB_EEES9_NS_10bfloat16_tESG_Li256ELb0ELb1ELb1ELb1EEENS1_19SingleTileSchedulerILb0ELb1ELb1ELi128EEEEEEEEEvNT_6ParamsE,"ax",@progbits
	.align	128
.text._ZN7cutlass13device_kernelIN5flash11enable_sm90INS1_16FlashAttnFwdSm90INS1_25CollectiveMainloopFwdSm90ILi2EN4cute5tupleIJNS5_1CILi1EEES8_S8_EEENS6_IJNS7_ILi128EEENS7_ILi160EEENS7_ILi192EEEEEELi192ENS_12float_e4m3_tEfNS_4arch4Sm90ELb0ELb0ELb0ELb0ELb0ELb0ELb0ELb1ELb1ELb1ELb1ELb0EEENS1_21CollectiveEpilogueFwdINS6_IJSA_SC_SB_EEES9_NS_10bfloat16_tESG_Li256ELb0ELb1ELb1ELb1EEENS1_19SingleTileSchedulerILb0ELb1ELb1ELi128EEEEEEEEEvNT_6ParamsE:
        .type           _ZN7cutlass13device_kernelIN5flash11enable_sm90INS1_16FlashAttnFwdSm90INS1_25CollectiveMainloopFwdSm90ILi2EN4cute5tupleIJNS5_1CILi1EEES8_S8_EEENS6_IJNS7_ILi128EEENS7_ILi160EEENS7_ILi192EEEEEELi192ENS_12float_e4m3_tEfNS_4arch4Sm90ELb0ELb0ELb0ELb0ELb0ELb0ELb0ELb1ELb1ELb1ELb1ELb0EEENS1_21CollectiveEpilogueFwdINS6_IJSA_SC_SB_EEES9_NS_10bfloat16_tESG_Li256ELb0ELb1ELb1ELb1EEENS1_19SingleTileSchedulerILb0ELb1ELb1ELi128EEEEEEEEEvNT_6ParamsE,@function
        .size           _ZN7cutlass13device_kernelIN5flash11enable_sm90INS1_16FlashAttnFwdSm90INS1_25CollectiveMainloopFwdSm90ILi2EN4cute5tupleIJNS5_1CILi1EEES8_S8_EEENS6_IJNS7_ILi128EEENS7_ILi160EEENS7_ILi192EEEEEELi192ENS_12float_e4m3_tEfNS_4arch4Sm90ELb0ELb0ELb0ELb0ELb0ELb0ELb0ELb1ELb1ELb1ELb1ELb0EEENS1_21CollectiveEpilogueFwdINS6_IJSA_SC_SB_EEES9_NS_10bfloat16_tESG_Li256ELb0ELb1ELb1ELb1EEENS1_19SingleTileSchedulerILb0ELb1ELb1ELi128EEEEEEEEEvNT_6ParamsE,(.L_x_13266 - _ZN7cutlass13device_kernelIN5flash11enable_sm90INS1_16FlashAttnFwdSm90INS1_25CollectiveMainloopFwdSm90ILi2EN4cute5tupleIJNS5_1CILi1EEES8_S8_EEENS6_IJNS7_ILi128EEENS7_ILi160EEENS7_ILi192EEEEEELi192ENS_12float_e4m3_tEfNS_4arch4Sm90ELb0ELb0ELb0ELb0ELb0ELb0ELb0ELb1ELb1ELb1ELb1ELb0EEENS1_21CollectiveEpilogueFwdINS6_IJSA_SC_SB_EEES9_NS_10bfloat16_tESG_Li256ELb0ELb1ELb1ELb1EEENS1_19SingleTileSchedulerILb0ELb1ELb1ELi128EEEEEEEEEvNT_6ParamsE)
        .other          _ZN7cutlass13device_kernelIN5flash11enable_sm90INS1_16FlashAttnFwdSm90INS1_25CollectiveMainloopFwdSm90ILi2EN4cute5tupleIJNS5_1CILi1EEES8_S8_EEENS6_IJNS7_ILi128EEENS7_ILi160EEENS7_ILi192EEEEEELi192ENS_12float_e4m3_tEfNS_4arch4Sm90ELb0ELb0ELb0ELb0ELb0ELb0ELb0ELb1ELb1ELb1ELb1ELb0EEENS1_21CollectiveEpilogueFwdINS6_IJSA_SC_SB_EEES9_NS_10bfloat16_tESG_Li256ELb0ELb1ELb1ELb1EEENS1_19SingleTileSchedulerILb0ELb1ELb1ELi128EEEEEEEEEvNT_6ParamsE,@"STO_CUDA_ENTRY STV_DEFAULT"
_ZN7cutlass13device_kernelIN5flash11enable_sm90INS1_16FlashAttnFwdSm90INS1_25CollectiveMainloopFwdSm90ILi2EN4cute5tupleIJNS5_1CILi1EEES8_S8_EEENS6_IJNS7_ILi128EEENS7_ILi160EEENS7_ILi192EEEEEELi192ENS_12float_e4m3_tEfNS_4arch4Sm90ELb0ELb0ELb0ELb0ELb0ELb0ELb0ELb1ELb1ELb1ELb1ELb0EEENS1_21CollectiveEpilogueFwdINS6_IJSA_SC_SB_EEES9_NS_10bfloat16_tESG_Li256ELb0ELb1ELb1ELb1EEENS1_19SingleTileSchedulerILb0ELb1ELb1ELi128EEEEEEEEEvNT_6ParamsE:
        /* <DEDUP_REMOVED lines=17> */
.L_x_3135:
[----:B------:R-:W-:Y:S05]  /*0110*/  BSYNC B0 ;  /* 0x0000000000007941 */ /* 0x000fea0003800000 */
.L_x_3134:
        /* <DEDUP_REMOVED lines=40> */
.L_x_3136:
        /* <DEDUP_REMOVED lines=22> */
.L_x_3137:
        /* <DEDUP_REMOVED lines=18> */
.L_x_3138:
        /* <DEDUP_REMOVED lines=22> */
.L_x_3139:
        /* <DEDUP_REMOVED lines=22> */
.L_x_3140:
        /* <DEDUP_REMOVED lines=9> */
.L_x_3143:
        /* <DEDUP_REMOVED lines=65> */
[----:B0-----:R-:W-:-:S04]  /*0d80*/  IMAD R19, R19, R6, RZ ;  /* 0x0000000613137224 */ /* 0x001fc800078e02ff */
[C---:B------:R-:W-:Y:S01]  /*0d90*/  VIADD R2, R19.reuse, 0x9f ;  /* 0x0000009f13027836 */ /* 0x040fe20000000000 */
[----:B------:R-:W-:-:S03]  /*0da0*/  ISETP.GE.AND P0, PT, R19, 0x1, PT ;  /* 0x000000011300780c */ /* 0x000fc60003f06270 */
[----:B------:R-:W-:-:S05]  /*0db0*/  IMAD.HI R2, R2, 0x66666667, RZ ;  /* 0x6666666702027827 */ /* 0x000fca00078e02ff */
[----:B------:R-:W-:Y:S02]  /*0dc0*/  SHF.R.U32.HI R3, RZ, 0x1f, R2 ;  /* 0x0000001fff037819 */ /* 0x000fe40000011602 */
[----:B------:R-:W-:Y:S02]  /*0dd0*/  LOP3.LUT R17, R24, 0xffff, RZ, 0xc0, !PT ;  /* 0x0000ffff18117812 */ /* 0x000fe400078ec0ff */
[----:B------:R-:W-:Y:S01]  /*0de0*/  LEA.HI.SX32 R22, R2, R3, 0x1a ;  /* 0x0000000302167211 */ /* 0x000fe200078fd2ff */
[----:B------:R-:W-:Y:S01]  /*0df0*/  IMAD.MOV.U32 R2, RZ, RZ, RZ ;  /* 0x000000ffff027224 */ /* 0x000fe200078e00ff */
        /* <DEDUP_REMOVED lines=31> */
.L_x_3145:
        /* <DEDUP_REMOVED lines=32> */
[----:B------:R-:W-:-:S02]  /*11f0*/  CS2R R120, SRZ ;  /* 0x0000000000787805 */ /* 0x000fc4000001ff00 */
[----:B------:R-:W-:Y:S02]  /*1200*/  CS2R R64, SRZ ;  /* 0x0000000000407805 */ /* 0x000fe4000001ff00 */
        /* <DEDUP_REMOVED lines=65> */
.L_x_3147:
[----:B------:R-:W2:Y:S01]  /*1620*/  LDL.LU R20, [R1+0x14] ;  /* 0x0000140001147983 */ /* 0x000ea20000300800 */
[----:B------:R-:W-:-:S04]  /*1630*/  SHF.L.U32 R3, RZ, 0x1f, RZ ;  /* 0x0000001fff037819 */ /* 0x000fc800000006ff */
[----:B------:R-:W0:Y:S01]  /*1640*/  SYNCS.PHASECHK.TRANS64.TRYWAIT P1, [UR40+0x33400], R3 ;  /* 0x03340003ff0075a7 */ /* 0x000e220008020168 */
[----:B--2---:R-:W-:-:S04]  /*1650*/  LOP3.LUT R0, R20, 0x1, RZ, 0xfc, !PT ;  /* 0x0000000114007812 */ /* 0x004fc800078efcff */
[----:B------:R-:W-:Y:S01]  /*1660*/  ISETP.NE.AND P0, PT, R0, 0x3, PT ;  /* 0x000000030000780c */ /* 0x000fe20003f05270 */
[----:B0-----:R-:W-:-:S12]  /*1670*/  @!P1 BRA `(.L_x_3148) ;  /* 0x000000e800009947 */ /* 0x001fd80003800000 */
.L_x_3233:
[----:B------:R-:W-:Y:S05]  /*1680*/  @!P0 BRA `(.L_x_3149) ;  /* 0x0000000000048947 */ /* 0x000fea0003800000 */
[----:B------:R-:W-:Y:S01]  /*1690*/  BPT.TRAP 0x1 ;  /* 0x000000040000795c */ /* 0x000fe20000300000 */
.L_x_3149:
[----:B------:R1:W2:Y:S01]  /*16a0*/  SYNCS.PHASECHK.TRANS64.TRYWAIT P2, [UR40+0x33430], R3 ;  /* 0x03343003ff0075a7 */ /* 0x0002a20008040168 */
[----:B------:R-:W-:Y:S05]  /*16b0*/  @!P0 BRA `(.L_x_3150) ;  /* 0x0000000000048947 */ /* 0x000fea0003800000 */
[----:B------:R-:W-:Y:S01]  /*16c0*/  BPT.TRAP 0x1 ;  /* 0x000000040000795c */ /* 0x000fe20000300000 */
.L_x_3150:
[----:B0-----:R-:W0:Y:S01]  /*16d0*/  S2R R0, SR_TID.X ;  /* 0x0000000000007919 */ /* 0x001e220000002100 */
[----:B------:R-:W-:Y:S01]  /*16e0*/  IMAD.U32 R4, RZ, RZ, UR42 ;  /* 0x0000002aff047e24 */ /* 0x000fe2000f8e00ff */
[----:B0-----:R-:W-:-:S04]  /*16f0*/  LOP3.LUT R0, R0, 0x7f, RZ, 0xc0, !PT ;  /* 0x0000007f00007812 */ /* 0x001fc800078ec0ff */
[----:B------:R-:W-:Y:S01]  /*1700*/  ISETP.NE.AND P1, PT, R0, RZ, PT ;  /* 0x000000ff0000720c */ /* 0x000fe20003f25270 */
[----:B--2---:R-:W-:-:S12]  /*1710*/  @P2 BRA `(.L_x_3151) ;  /* 0x0000000000082947 */ /* 0x004fd80003800000 */
[----:B------:R-:W0:Y:S02]  /*1720*/  SYNCS.PHASECHK.TRANS64.TRYWAIT P2, [UR40+0x33430], R3 ;  /* 0x03343003ff0075a7 */ /* 0x000e240008040168 */
[----:B0-----:R-:W-:Y:S05]  /*1730*/  @!P2 BRA `(.L_x_3152) ;  /* 0x000000e400e8a947 */ /* 0x001fea0003800000 */
.L_x_3151:
[----:B------:R-:W-:Y:S05]  /*1740*/  WARPSYNC.ALL ;  /* 0x0000000000007948 */ /* 0x000fea0003800000 */
[----:B0-----:R-:W-:Y:S01]  /*1750*/  IMAD.MOV.U32 R0, RZ, RZ, RZ ;  /* 0x000000ffff007224 */ /* 0x001fe200078e00ff */
[----:B------:R-:W-:Y:S01]  /*1760*/  LOP3.LUT R4, R4, 0x10000, RZ, 0xfc, !PT ;  /* 0x0001000004047812 */ /* 0x000fe200078efcff */
[----:B------:R-:W-:Y:S02]  /*1770*/  IMAD.MOV.U32 R25, RZ, RZ, RZ ;  /* 0x000000ffff197224 */ /* 0x000fe400078e00ff */
[----:B------:R-:W-:Y:S01]  /*1780*/  IMAD.MOV.U32 R5, RZ, RZ, -0x7fffffe0 ;  /* 0x80000020ff057424 */ /* 0x000fe200078e00ff */
[----:B------:R-:W-:Y:S01]  /*1790*/  UIADD3 UR4, UR40, 0x24200, URZ ;  /* 0x0002420028047890 */ /* 0x000fe2000fffe03f */
[----:B------:R-:W-:Y:S01]  /*17a0*/  R2UR UR8, R4 ;  /* 0x00000000040872ca */ /* 0x000fe200000e0000 */
[----:B------:R-:W-:-:S02]  /*17b0*/  WARPGROUP.ARRIVE ;  /* 0x00000000000079c5 */ /* 0x000fc40000000000 */
[C---:B------:R-:W-:Y:S01]  /*17c0*/  R2UR UR9, R5.reuse ;  /* 0x00000000050972ca */ /* 0x040fe200000e0000 */
[----:B------:R-:W-:Y:S01]  /*17d0*/  USHF.R.U32.HI UR4, URZ, 0x4, UR4 ;  /* 0x000000043f047899 */ /* 0x000fe20008011604 */
[C---:B------:R-:W-:Y:S01]  /*17e0*/  R2UR UR16, R4.reuse ;  /* 0x00000000041072ca */ /* 0x040fe200000e0000 */
[----:B------:R-:W-:Y:S01]  /*17f0*/  UMOV UR11, 0x80000020 ;  /* 0x80000020000b7882 */ /* 0x000fe20000000000 */
[C---:B------:R-:W-:Y:S01]  /*1800*/  R2UR UR17, R5.reuse ;  /* 0x00000000051172ca */ /* 0x040fe200000e0000 */
[----:B------:R-:W-:Y:S01]  /*1810*/  ULOP3.LUT UR4, UR4, 0x3fff, URZ, 0xc0, !UPT ;  /* 0x00003fff04047892 */ /* 0x000fe2000f8ec03f */
[C---:B------:R-:W-:Y:S01]  /*1820*/  R2UR UR20, R4.reuse ;  /* 0x00000000041472ca */ /* 0x040fe200000e0000 */
[----:B------:R-:W-:Y:S01]  /*1830*/  UMOV UR19, 0x80000020 ;  /* 0x8000002000137882 */ /* 0x000fe20000000000 */
[C---:B------:R-:W-:Y:S01]  /*1840*/  R2UR UR21, R5.reuse ;  /* 0x00000000051572ca */ /* 0x040fe200000e0000 */
[----:B------:R-:W-:Y:S01]  /*1850*/  ULOP3.LUT UR42, UR4, 0x10000, URZ, 0xfc, !UPT ;  /* 0x00010000042a7892 */ /* 0x000fe2000f8efc3f */
[----:B------:R-:W-:Y:S01]  /*1860*/  R2UR UR12, R4 ;  /* 0x00000000040c72ca */ /* 0x000fe200000e0000 */
[----:B------:R-:W-:Y:S01]  /*1870*/  UMOV UR23, 0x80000020 ;  /* 0x8000002000177882 */ /* 0x000fe20000000000 */
[C---:B------:R-:W-:Y:S01]  /*1880*/  R2UR UR13, R5.reuse ;  /* 0x00000000050d72ca */ /* 0x040fe200000e0000 */
[----:B------:R-:W-:Y:S01]  /*1890*/  UIADD3 UR4, UR42, 0x80, URZ ;  /* 0x000000802a047890 */ /* 0x000fe2000fffe03f */
[----:B------:R-:W-:Y:S01]  /*18a0*/  LOP3.LUT R24, R24, 0xffffff80, RZ, 0xc0, !PT ;  /* 0xffffff8018187812 */ /* 0x000fe200078ec0ff */
[----:B------:R-:W-:Y:S01]  /*18b0*/  UIADD3 UR6, UR42, 0x100, URZ ;  /* 0x000001002a067890 */ /* 0x000fe2000fffe03f */
[----:B------:R-:W-:Y:S01]  /*18c0*/  IMAD.MOV.U32 R6, RZ, RZ, -0x2 ;  /* 0xfffffffeff067424 */ /* 0x000fe200078e00ff */
[----:B------:R-:W-:Y:S01]  /*18d0*/  UMOV UR10, UR42 ;  /* 0x0000002a000a7c82 */ /* 0x000fe20008000000 */
[----:B------:R-:W-:Y:S01]  /*18e0*/  UMOV UR15, 0x80000020 ;  /* 0x80000020000f7882 */ /* 0x000fe20000000000 */
[----:B------:R-:W-:Y:S01]  /*18f0*/  QGMMA.64x32x32.F32.E4M3.E4M3 R92, gdesc[UR8], RZ, !UPT, gsb0 ;  /* 0x00600000085c79f3 */ /* 0x000fe2000c0008ff */
[C---:B------:R-:W-:Y:S01]  /*1900*/  R2UR UR8, R4.reuse ;  /* 0x00000000040872ca */ /* 0x040fe200000e0000 */
[----:B------:R-:W-:Y:S01]  /*1910*/  UMOV UR10, UR4 ;  /* 0x00000004000a7c82 */ /* 0x000fe20008000000 */
[----:B------:R-:W-:Y:S01]  /*1920*/  R2UR UR9, R5 ;  /* 0x00000000050972ca */ /* 0x000fe200000e0000 */
[----:B------:R-:W-:Y:S01]  /*1930*/  UMOV UR11, 0x80000020 ;  /* 0x80000020000b7882 */ /* 0x000fe20000000000 */
[----:B------:R-:W-:Y:S01]  /*1940*/  UMOV UR18, UR6 ;  /* 0x0000000600127c82 */ /* 0x000fe20008000000 */
[----:B------:R-:W-:Y:S01]  /*1950*/  R2UR UR4, R4 ;  /* 0x00000000040472ca */ /* 0x000fe200000e0000 */
[----:B------:R-:W-:Y:S01]  /*1960*/  UIADD3 UR26, UR42, 0x2, URZ ;  /* 0x000000022a1a7890 */ /* 0x000fe2000fffe03f */
[----:B------:R-:W-:Y:S01]  /*1970*/  IMAD.IADD R24, R23, 0x1, -R24 ;  /* 0x0000000117187824 */ /* 0x000fe200078e0a18 */
[----:B------:R-:W-:Y:S01]  /*1980*/  UMOV UR25, 0x80000020 ;  /* 0x8000002000197882 */ /* 0x000fe20000000000 */
[----:B------:R-:W-:Y:S01]  /*1990*/  UMOV UR27, 0x80000020 ;  /* 0x80000020001b7882 */ /* 0x000fe20000000000 */
[----:B------:R-:W-:Y:S01]  /*19a0*/  UIADD3 UR5, UR42, 0x182, URZ ;  /* 0x000001822a057890 */ /* 0x000fe2000fffe03f */
[----:B------:R-:W-:Y:S01]  /*19b0*/  P2R R26, PR, RZ, 0x2 ;  /* 0x00000002ff1a7803 */ /* 0x000fe20000000000 */
[----:B------:R-:W-:Y:S01]  /*19c0*/  UIADD3 UR6, UR42, 0x202, URZ ;  /* 0x000002022a067890 */ /* 0x000fe2000fffe03f */
[----:B-1----:R-:W-:Y:S01]  /*19d0*/  SHF.R.S32.HI R3, RZ, 0x1f, R24 ;  /* 0x0000001fff037819 */ /* 0x002fe20000011418 */
        /* <DEDUP_REMOVED lines=10> */
[----:B------:R-:W-:Y:S01]  /*1a80*/  UIADD3 UR34, UR42, 0x282, URZ ;  /* 0x000002822a227890 */ /* 0x000fe2000fffe03f */
[----:B------:R-:W-:Y:S01]  /*1a90*/  IMAD.MOV.U32 R110, RZ, RZ, R25 ;  /* 0x000000ffff6e7224 */ /* 0x000fe200078e0019 */
[----:B------:R-:W-:Y:S01]  /*1aa0*/  UMOV UR33, 0x80000020 ;  /* 0x8000002000217882 */ /* 0x000fe20000000000 */
[----:B------:R-:W-:Y:S01]  /*1ab0*/  UMOV UR35, 0x80000020 ;  /* 0x8000002000237882 */ /* 0x000fe20000000000 */
[----:B------:R-:W-:Y:S01]  /*1ac0*/  UIADD3 UR44, UR4, 0x400, URZ ;  /* 0x00000400042c7890 */ /* 0x000fe2000fffe03f */
[----:B------:R-:W-:Y:S01]  /*1ad0*/  IMAD.IADD R3, R24, 0x1, -R3 ;  /* 0x0000000118037824 */ /* 0x000fe200078e0a03 */
[----:B------:R-:W-:Y:S01]  /*1ae0*/  UIADD3 UR46, UR42, 0x500, URZ ;  /* 0x000005002a2e7890 */ /* 0x000fe2000fffe03f */
[--C-:B------:R-:W-:Y:S01]  /*1af0*/  IMAD.MOV.U32 R112, RZ, RZ, R25.reuse ;  /* 0x000000ffff707224 */ /* 0x100fe200078e0019 */
[----:B------:R-:W-:Y:S01]  /*1b00*/  UMOV UR45, 0x80000020 ;  /* 0x80000020002d7882 */ /* 0x000fe20000000000 */
[----:B------:R-:W-:Y:S01]  /*1b10*/  UMOV UR47, 0x80000020 ;  /* 0x80000020002f7882 */ /* 0x000fe20000000000 */
[----:B------:R-:W-:Y:S01]  /*1b20*/  UIADD3 UR48, UR4, 0x402, URZ ;  /* 0x0000040204307890 */ /* 0x000fe2000fffe03f */
[----:B------:R-:W-:Y:S01]  /*1b30*/  IMAD R6, R3, R6, 0xa0 ;  /* 0x000000a003067424 */ /* 0x000fe200078e0206 */
[----:B------:R-:W-:Y:S01]  /*1b40*/  UIADD3 UR4, UR42, 0x680, URZ ;  /* 0x000006802a047890 */ /* 0x000fe2000fffe03f */
[----:B------:R-:W-:Y:S01]  /*1b50*/  IMAD.MOV.U32 R114, RZ, RZ, R25 ;  /* 0x000000ffff727224 */ /* 0x000fe200078e0019 */
[----:B------:R-:W-:Y:S01]  /*1b60*/  UIADD3 UR50, UR42, 0x502, URZ ;  /* 0x000005022a327890 */ /* 0x000fe2000fffe03f */
[----:B------:R-:W-:Y:S01]  /*1b70*/  IMAD.IADD R19, R6, 0x1, R19 ;  /* 0x0000000106137824 */ /* 0x000fe200078e0213 */
[----:B------:R-:W-:Y:S01]  /*1b80*/  UMOV UR49, 0x80000020 ;  /* 0x8000002000317882 */ /* 0x000fe20000000000 */
[----:B------:R-:W-:Y:S01]  /*1b90*/  UMOV UR51, 0x80000020 ;  /* 0x8000002000337882 */ /* 0x000fe20000000000 */
[----:B------:R-:W-:Y:S01]  /*1ba0*/  UMOV UR7, 0x80000020 ;  /* 0x8000002000077882 */ /* 0x000fe20000000000 */
[----:B------:R-:W-:-:S02]  /*1bb0*/  IMAD R6, R22, -0xa0, R19 ;  /* 0xffffff6016067824 */ /* 0x000fc400078e0213 */
[----:B------:R-:W-:Y:S02]  /*1bc0*/  VIADD R22, R22, 0xfffffffe ;  /* 0xfffffffe16167836 */ /* 0x000fe40000000000 */
[--C-:B------:R-:W-:Y:S01]  /*1bd0*/  IMAD.MOV.U32 R116, RZ, RZ, R25.reuse ;  /* 0x000000ffff747224 */ /* 0x100fe200078e0019 */
[C---:B------:R-:W-:Y:S01]  /*1be0*/  ISETP.GT.AND P3, PT, R6.reuse, RZ, PT ;  /* 0x000000ff0600720c */ /* 0x040fe20003f64270 */
[----:B------:R-:W-:Y:S01]  /*1bf0*/  IMAD.MOV.U32 R118, RZ, RZ, R25 ;  /* 0x000000ffff767224 */ /* 0x000fe200078e0019 */
[C---:B------:R-:W-:Y:S02]  /*1c00*/  ISETP.GT.AND P6, PT, R6.reuse, 0x1, PT ;  /* 0x000000010600780c */ /* 0x040fe40003fc4270 */
[C---:B------:R-:W-:Y:S02]  /*1c10*/  ISETP.GT.AND P5, PT, R6.reuse, 0x8, PT ;  /* 0x000000080600780c */ /* 0x040fe40003fa4270 */
[C---:B------:R-:W-:Y:S02]  /*1c20*/  ISETP.GT.AND P2, PT, R6.reuse, 0x9, PT ;  /* 0x000000090600780c */ /* 0x040fe40003f44270 */
[----:B------:R-:W-:-:S02]  /*1c30*/  ISETP.GT.AND P4, PT, R6, 0x10, PT ;  /* 0x000000100600780c */ /* 0x000fc40003f84270 */
[C---:B------:R-:W-:Y:S01]  /*1c40*/  ISETP.GT.AND P1, PT, R6.reuse, 0x79, PT ;  /* 0x000000790600780c */ /* 0x040fe20003f24270 */
[----:B------:R-:W-:Y:S02]  /*1c50*/  WARPGROUP.DEPBAR.LE gsb0, 0x0 ;  /* 0x00008000000079c5 */ /* 0x000fe40000010000 */
[----:B------:R-:W-:Y:S01]  /*1c60*/  WARPGROUP.ARRIVE ;  /* 0x00000000000079c5 */ /* 0x000fe20000000000 */
[----:B------:R-:W-:-:S05]  /*1c70*/  ISETP.GT.AND P0, PT, R6, 0x80, PT ;  /* 0x000000800600780c */ /* 0x000fca0003f04270 */
[----:B------:R-:W-:Y:S01]  /*1c80*/  QGMMA.64x32x32.F32.E4M3.E4M3 R76, gdesc[UR8], RZ, !UPT, gsb0 ;  /* 0x00600000084c79f3 */ /* 0x000fe2000c0008ff */
[----:B------:R-:W-:Y:S02]  /*1c90*/  UIADD3 UR8, UR42, 0x180, URZ ;  /* 0x000001802a087890 */ /* 0x000fe4000fffe03f */
[----:B------:R-:W-:Y:S01]  /*1ca0*/  UIADD3 UR10, UR42, 0x200, URZ ;  /* 0x000002002a0a7890 */ /* 0x000fe2000fffe03f */
[----:B------:R-:W-:Y:S01]  /*1cb0*/  UMOV UR9, UR49 ;  /* 0x0000003100097c82 */ /* 0x000fe20008000000 */
[----:B------:R-:W-:-:S03]  /*1cc0*/  UMOV UR11, 0x80000020 ;  /* 0x80000020000b7882 */ /* 0x000fc60000000000 */
[----:B------:R-:W-:Y:S01]  /*1cd0*/  UMOV UR22, UR8 ;  /* 0x0000000800167c82 */ /* 0x000fe20008000000 */
[----:B------:R-:W-:Y:S01]  /*1ce0*/  UMOV UR8, UR48 ;  /* 0x0000003000087c82 */ /* 0x000fe20008000000 */
[----:B------:R-:W-:Y:S01]  /*1cf0*/  UMOV UR14, UR10 ;  /* 0x0000000a000e7c82 */ /* 0x000fe20008000000 */
[----:B------:R-:W-:Y:S01]  /*1d00*/  UIADD3 UR10, UR42, 0x602, URZ ;  /* 0x000006022a0a7890 */ /* 0x000fe2000fffe03f */
[----:B------:R-:W-:Y:S02]  /*1d10*/  WARPGROUP.DEPBAR.LE gsb0, 0x0 ;  /* 0x00008000000079c5 */ /* 0x000fe40000010000 */
[----:B------:R-:W-:-:S06]  /*1d20*/  WARPGROUP.ARRIVE ;  /* 0x00000000000079c5 */ /* 0x000fcc0000000000 */
[----:B------:R-:W-:Y:S03]  /*1d30*/  QGMMA.64x32x32.F32.E4M3.E4M3 R60, gdesc[UR16], RZ, !UPT, gsb0 ;  /* 0x00600000103c79f3 */ /* 0x000fe6000c0008ff */
        /* <DEDUP_REMOVED lines=8> */
[----:B------:R-:W-:Y:S01]  /*1dc0*/  QGMMA.64x32x32.F32.E4M3.E4M3 R92, gdesc[UR24], R92, gsb0 ;  /* 0x00600000185c79f3 */ /* 0x000fe2000800085c */
[----:B------:R-:W-:Y:S01]  /*1dd0*/  UIADD3 UR26, UR42, 0x82, URZ ;  /* 0x000000822a1a7890 */ /* 0x000fe2000fffe03f */
[----:B------:R-:W-:Y:S01]  /*1de0*/  UMOV UR27, 0x80000020 ;  /* 0x80000020001b7882 */ /* 0x000fe20000000000 */
        /* <DEDUP_REMOVED lines=8> */
[----:B------:R-:W-:Y:S01]  /*1e70*/  UMOV UR26, UR5 ;  /* 0x00000005001a7c82 */ /* 0x000fe20008000000 */
[----:B------:R-:W-:Y:S01]  /*1e80*/  UMOV UR27, 0x80000020 ;  /* 0x80000020001b7882 */ /* 0x000fe20000000000 */
[----:B------:R-:W-:Y:S01]  /*1e90*/  UIADD3 UR5, UR42, 0x400, URZ ;  /* 0x000004002a057890 */ /* 0x000fe2000fffe03f */
        /* <DEDUP_REMOVED lines=8> */
[----:B------:R-:W-:Y:S03]  /*1f20*/  QGMMA.64x32x32.F32.E4M3.E4M3 R28, gdesc[UR24], R28, gsb0 ;  /* 0x00600000181c79f3 */ /* 0x000fe6000800081c */
        /* <DEDUP_REMOVED lines=65> */
[----:B------:R-:W-:Y:S01]  /*2340*/  UMOV UR4, UR48 ;  /* 0x0000003000047c82 */ /* 0x000fe20008000000 */
        /* <DEDUP_REMOVED lines=15> */
[----:B------:R-:W-:Y:S01]  /*2440*/  WARPGROUP.ARRIVE ;  /* 0x00000000000079c5 */ /* 0x000fe20000000000 */
[----:B------:R-:W-:Y:S01]  /*2450*/  FSEL R9, R94, -INF , P3 ;  /* 0xff8000005e097808 */ /* 0x000fe20001800000 */
[--C-:B------:R-:W-:Y:S01]  /*2460*/  IMAD.MOV.U32 R94, RZ, RZ, R25.reuse ;  /* 0x000000ffff5e7224 */ /* 0x100fe200078e0019 */
[----:B------:R-:W-:Y:S02]  /*2470*/  FSEL R95, R95, -INF , P6 ;  /* 0xff8000005f5f7808 */ /* 0x000fe40003000000 */
[----:B------:R-:W-:Y:S01]  /*2480*/  FSEL R109, R98, -INF , P5 ;  /* 0xff800000626d7808 */ /* 0x000fe20002800000 */
[----:B------:R-:W-:Y:S01]  /*2490*/  QGMMA.64x32x32.F32.E4M3.E4M3 R76, gdesc[UR48], R76, gsb0 ;  /* 0x00600000304c79f3 */ /* 0x000fe2000800084c */
[----:B------:R-:W-:Y:S01]  /*24a0*/  FMNMX.FTZ R8, R9, R95, !PT ;  /* 0x0000005f09087209 */ /* 0x000fe20007810000 */
[----:B------:R-:W-:Y:S01]  /*24b0*/  UIADD3 UR50, UR42, 0x702, URZ ;  /* 0x000007022a327890 */ /* 0x000fe2000fffe03f */
[----:B------:R-:W-:Y:S01]  /*24c0*/  FSEL R99, R99, -INF , P2 ;  /* 0xff80000063637808 */ /* 0x000fe20001000000 */
[----:B------:R-:W-:Y:S01]  /*24d0*/  UMOV UR51, 0x80000020 ;  /* 0x8000002000337882 */ /* 0x000fe20000000000 */
[----:B------:R-:W-:Y:S01]  /*24e0*/  FMNMX.FTZ R8, R109, R8, !PT ;  /* 0x000000086d087209 */ /* 0x000fe20007810000 */
[--C-:B------:R-:W-:Y:S01]  /*24f0*/  IMAD.MOV.U32 R98, RZ, RZ, R25.reuse ;  /* 0x000000ffff627224 */ /* 0x100fe200078e0019 */
[----:B------:R-:W-:Y:S01]  /*2500*/  FSEL R7, R92, -INF , P3 ;  /* 0xff8000005c077808 */ /* 0x000fe20001800000 */
[----:B------:R-:W-:Y:S01]  /*2510*/  IMAD.MOV.U32 R92, RZ, RZ, R25 ;  /* 0x000000ffff5c7224 */ /* 0x000fe200078e0019 */
[----:B------:R-:W-:-:S02]  /*2520*/  ISETP.GT.AND P3, PT, R6, 0x11, PT ;  /* 0x000000110600780c */ /* 0x000fc40003f64270 */
[----:B------:R-:W-:Y:S01]  /*2530*/  FSEL R111, R102, -INF , P4 ;  /* 0xff800000666f7808 */ /* 0x000fe20002000000 */
[----:B------:R-:W-:Y:S01]  /*2540*/  IMAD.MOV.U32 R102, RZ, RZ, R25 ;  /* 0x000000ffff667224 */ /* 0x000fe200078e0019 */
[----:B------:R-:W-:Y:S02]  /*2550*/  FMNMX.FTZ R8, R99, R8, !PT ;  /* 0x0000000863087209 */ /* 0x000fe40007810000 */
[----:B------:R-:W-:Y:S02]  /*2560*/  FSEL R93, R93, -INF , P6 ;  /* 0xff8000005d5d7808 */ /* 0x000fe40003000000 */
[----:B------:R-:W-:Y:S02]  /*2570*/  ISETP.GT.AND P6, PT, R6, 0x18, PT ;  /* 0x000000180600780c */ /* 0x000fe40003fc4270 */
[----:B------:R-:W-:Y:S02]  /*2580*/  FSEL R103, R103, -INF , P3 ;  /* 0xff80000067677808 */ /* 0x000fe40001800000 */
[----:B------:R-:W-:-:S02]  /*2590*/  FMNMX.FTZ R8, R111, R8, !PT ;  /* 0x000000086f087209 */ /* 0x000fc40007810000 */
[----:B------:R-:W-:Y:S01]  /*25a0*/  FSEL R11, R96, -INF , P5 ;  /* 0xff800000600b7808 */ /* 0x000fe20002800000 */
[--C-:B------:R-:W-:Y:S01]  /*25b0*/  IMAD.MOV.U32 R96, RZ, RZ, R25.reuse ;  /* 0x000000ffff607224 */ /* 0x100fe200078e0019 */
[----:B------:R-:W-:Y:S02]  /*25c0*/  ISETP.GT.AND P5, PT, R6, 0x19, PT ;  /* 0x000000190600780c */ /* 0x000fe40003fa4270 */
[----:B------:R-:W-:Y:S01]  /*25d0*/  FSEL R113, R106, -INF , P6 ;  /* 0xff8000006a717808 */ /* 0x000fe20003000000 */
[--C-:B------:R-:W-:Y:S01]  /*25e0*/  IMAD.MOV.U32 R106, RZ, RZ, R25.reuse ;  /* 0x000000ffff6a7224 */ /* 0x100fe200078e0019 */
[----:B------:R-:W-:Y:S02]  /*25f0*/  FMNMX.FTZ R8, R103, R8, !PT ;  /* 0x0000000867087209 */ /* 0x000fe40007810000 */
[----:B------:R-:W-:Y:S01]  /*2600*/  FSEL R13, R100, -INF , P4 ;  /* 0xff800000640d7808 */ /* 0x000fe20002000000 */
[----:B------:R-:W-:Y:S01]  /*2610*/  IMAD.MOV.U32 R100, RZ, RZ, R25 ;  /* 0x000000ffff647224 */ /* 0x000fe200078e0019 */
[----:B------:R-:W-:-:S02]  /*2620*/  FSEL R107, R107, -INF , P5 ;  /* 0xff8000006b6b7808 */ /* 0x000fc40002800000 */
[C---:B------:R-:W-:Y:S02]  /*2630*/  ISETP.GT.AND P4, PT, R6.reuse, 0x20, PT ;  /* 0x000000200600780c */ /* 0x040fe40003f84270 */
[----:B------:R-:W-:Y:S02]  /*2640*/  FMNMX.FTZ R8, R113, R8, !PT ;  /* 0x0000000871087209 */ /* 0x000fe40007810000 */
[----:B------:R-:W-:Y:S02]  /*2650*/  FSEL R101, R101, -INF , P3 ;  /* 0xff80000065657808 */ /* 0x000fe40001800000 */
[----:B------:R-:W-:Y:S02]  /*2660*/  ISETP.GT.AND P3, PT, R6, 0x21, PT ;  /* 0x000000210600780c */ /* 0x000fe40003f64270 */
[----:B------:R-:W-:Y:S02]  /*2670*/  FMNMX.FTZ R8, R107, R8, !PT ;  /* 0x000000086b087209 */ /* 0x000fe40007810000 */
[----:B------:R-:W-:-:S02]  /*2680*/  FSEL R97, R97, -INF , P2 ;  /* 0xff80000061617808 */ /* 0x000fc40001000000 */
[----:B------:R-:W-:Y:S02]  /*2690*/  ISETP.GT.AND P2, PT, R6, 0x28, PT ;  /* 0x000000280600780c */ /* 0x000fe40003f44270 */
[----:B------:R-:W-:Y:S01]  /*26a0*/  FSEL R15, R104, -INF , P6 ;  /* 0xff800000680f7808 */ /* 0x000fe20003000000 */
[----:B------:R-:W-:Y:S01]  /*26b0*/  IMAD.MOV.U32 R104, RZ, RZ, R25 ;  /* 0x000000ffff687224 */ /* 0x000fe200078e0019 */
[C---:B------:R-:W-:Y:S02]  /*26c0*/  ISETP.GT.AND P6, PT, R6.reuse, 0x29, PT ;  /* 0x000000290600780c */ /* 0x040fe40003fc4270 */
[----:B------:R-:W-:Y:S02]  /*26d0*/  FSEL R105, R105, -INF , P5 ;  /* 0xff80000069697808 */ /* 0x000fe40002800000 */
[----:B------:R-:W-:Y:S01]  /*26e0*/  ISETP.GT.AND P5, PT, R6, 0x30, PT ;  /* 0x000000300600780c */ /* 0x000fe20003fa4270 */
[----:B------:R-:W-:Y:S02]  /*26f0*/  WARPGROUP.DEPBAR.LE gsb0, 0x0 ;  /* 0x00008000000079c5 */ /* 0x000fe40000010000 */
[----:B------:R-:W-:Y:S01]  /*2700*/  WARPGROUP.ARRIVE ;  /* 0x00000000000079c5 */ /* 0x000fe20000000000 */
[----:B------:R-:W-:-:S02]  /*2710*/  FSEL R115, R78, -INF , P4 ;  /* 0xff8000004e737808 */ /* 0x000fc40002000000 */
[----:B------:R-:W-:Y:S02]  /*2720*/  FSEL R117, R79, -INF , P3 ;  /* 0xff8000004f757808 */ /* 0x000fe40001800000 */
[----:B------:R-:W-:Y:S01]  /*2730*/  FMNMX.FTZ R8, R115, R8, !PT ;  /* 0x0000000873087209 */ /* 0x000fe20007810000 */
[----:B------:R-:W-:Y:S01]  /*2740*/  QGMMA.64x32x32.F32.E4M3.E4M3 R60, gdesc[UR8], R60, gsb0 ;  /* 0x00600000083c79f3 */ /* 0x000fe2000800083c */
[----:B------:R-:W-:Y:S02]  /*2750*/  FSEL R119, R82, -INF , P2 ;  /* 0xff80000052777808 */ /* 0x000fe40001000000 */
[----:B------:R-:W-:Y:S02]  /*2760*/  FMNMX.FTZ R8, R117, R8, !PT ;  /* 0x0000000875087209 */ /* 0x000fe40007810000 */
        /* <DEDUP_REMOVED lines=12> */
[----:B------:R-:W-:Y:S01]  /*2830*/  FSEL R127, R90, -INF , P3 ;  /* 0xff8000005a7f7808 */ /* 0x000fe20001800000 */
[----:B------:R-:W-:Y:S01]  /*2840*/  IMAD.MOV.U32 R90, RZ, RZ, R25 ;  /* 0x000000ffff5a7224 */ /* 0x000fe200078e0019 */
[----:B------:R-:W-:-:S02]  /*2850*/  FMNMX.FTZ R8, R125, R8, !PT ;  /* 0x000000087d087209 */ /* 0x000fc40007810000 */
[----:B------:R-:W-:Y:S02]  /*2860*/  FSEL R81, R81, -INF , P6 ;  /* 0xff80000051517808 */ /* 0x000fe40003000000 */
[----:B------:R-:W-:Y:S02]  /*2870*/  ISETP.GT.AND P6, PT, R6, 0x40, PT ;  /* 0x000000400600780c */ /* 0x000fe40003fc4270 */
[----:B------:R-:W-:Y:S02]  /*2880*/  FSEL R129, R91, -INF , P2 ;  /* 0xff8000005b817808 */ /* 0x000fe40001000000 */
[----:B------:R-:W-:Y:S02]  /*2890*/  FMNMX.FTZ R8, R127, R8, !PT ;  /* 0x000000087f087209 */ /* 0x000fe40007810000 */
[----:B------:R-:W-:Y:S02]  /*28a0*/  FSEL R23, R84, -INF , P5 ;  /* 0xff80000054177808 */ /* 0x000fe40002800000 */
[----:B------:R-:W-:-:S02]  /*28b0*/  ISETP.GT.AND P5, PT, R6, 0x41, PT ;  /* 0x000000410600780c */ /* 0x000fc40003fa4270 */
[----:B------:R-:W-:Y:S02]  /*28c0*/  FMNMX.FTZ R8, R129, R8, !PT ;  /* 0x0000000881087209 */ /* 0x000fe40007810000 */
[----:B------:R-:W-:Y:S02]  /*28d0*/  FSEL R85, R85, -INF , P4 ;  /* 0xff80000055557808 */ /* 0x000fe40002000000 */
[----:B------:R-:W-:Y:S02]  /*28e0*/  ISETP.GT.AND P4, PT, R6, 0x48, PT ;  /* 0x000000480600780c */ /* 0x000fe40003f84270 */
[----:B------:R-:W-:Y:S01]  /*28f0*/  FSEL R27, R88, -INF , P3 ;  /* 0xff800000581b7808 */ /* 0x000fe20001800000 */
[----:B------:R-:W-:Y:S01]  /*2900*/  IMAD.MOV.U32 R88, RZ, RZ, R25 ;  /* 0x000000ffff587224 */ /* 0x000fe200078e0019 */
[----:B------:R-:W-:Y:S02]  /*2910*/  ISETP.GT.AND P3, PT, R6, 0x49, PT ;  /* 0x000000490600780c */ /* 0x000fe40003f64270 */
[----:B------:R-:W-:-:S02]  /*2920*/  FSEL R89, R89, -INF , P2 ;  /* 0xff80000059597808 */ /* 0x000fc40001000000 */
[----:B------:R-:W-:Y:S01]  /*2930*/  ISETP.GT.AND P2, PT, R6, 0x50, PT ;  /* 0x000000500600780c */ /* 0x000fe20003f44270 */
[----:B------:R-:W-:Y:S02]  /*2940*/  WARPGROUP.DEPBAR.LE gsb0, 0x0 ;  /* 0x00008000000079c5 */ /* 0x000fe40000010000 */
[----:B------:R-:W-:Y:S01]  /*2950*/  WARPGROUP.ARRIVE ;  /* 0x00000000000079c5 */ /* 0x000fe20000000000 */
[----:B------:R-:W-:Y:S02]  /*2960*/  FSEL R131, R62, -INF , P6 ;  /* 0xff8000003e837808 */ /* 0x000fe40003000000 */
[----:B------:R-:W-:Y:S02]  /*2970*/  FSEL R133, R63, -INF , P5 ;  /* 0xff8000003f857808 */ /* 0x000fe40002800000 */
[----:B------:R-:W-:Y:S01]  /*2980*/  FMNMX.FTZ R8, R131, R8, !PT ;  /* 0x0000000883087209 */ /* 0x000fe20007810000 */
[----:B------:R-:W-:Y:S01]  /*2990*/  QGMMA.64x32x32.F32.E4M3.E4M3 R44, gdesc[UR4], R44, gsb0 ;  /* 0x00600000042c79f3 */ /* 0x000fe2000800082c */
[----:B------:R-:W-:-:S02]  /*29a0*/  FSEL R135, R66, -INF , P4 ;  /* 0xff80000042877808 */ /* 0x000fc40002000000 */
[----:B------:R-:W-:Y:S02]  /*29b0*/  FMNMX.FTZ R8, R133, R8, !PT ;  /* 0x0000000885087209 */ /* 0x000fe40007810000 */
        /* <DEDUP_REMOVED lines=19> */
[C---:B------:R-:W-:Y:S02]  /*2af0*/  ISETP.GT.AND P2, PT, R6.reuse, 0x61, PT ;  /* 0x000000610600780c */ /* 0x040fe40003f44270 */
[----:B------:R-:W-:Y:S02]  /*2b00*/  FMNMX.FTZ R8, R145, R8, !PT ;  /* 0x0000000891087209 */ /* 0x000fe40007810000 */
[----:B------:R-:W-:Y:S02]  /*2b10*/  FSEL R69, R69, -INF , P6 ;  /* 0xff80000045457808 */ /* 0x000fe40003000000 */
[----:B------:R-:W-:-:S02]  /*2b20*/  ISETP.GT.AND P6, PT, R6, 0x68, PT ;  /* 0x000000680600780c */ /* 0x000fc40003fc4270 */
[----:B------:R-:W-:Y:S02]  /*2b30*/  FSEL R73, R73, -INF , P4 ;  /* 0xff80000049497808 */ /* 0x000fe40002000000 */
        /* <DEDUP_REMOVED lines=8> */
[----:B------:R-:W-:Y:S02]  /*2bc0*/  ISETP.GT.AND P5, PT, R6, 0x69, PT ;  /* 0x000000690600780c */ /* 0x000fe40003fa4270 */
[----:B------:R-:W-:Y:S02]  /*2bd0*/  FSEL R151, R50, -INF , P6 ;  /* 0xff80000032977808 */ /* 0x000fe40003000000 */
[----:B------:R-:W-:Y:S02]  /*2be0*/  FMNMX.FTZ R8, R149, R8, !PT ;  /* 0x0000000895087209 */ /* 0x000fe40007810000 */
        /* <DEDUP_REMOVED lines=15> */
[----:B------:R-:W-:Y:S02]  /*2ce0*/  FMNMX.FTZ R8, R161, R8, !PT ;  /* 0x00000008a1087209 */ /* 0x000fe40007810000 */
[----:B------:R-:W-:Y:S02]  /*2cf0*/  FSEL R53, R53, -INF , P3 ;  /* 0xff80000035357808 */ /* 0x000fe40001800000 */
[----:B------:R-:W-:Y:S02]  /*2d00*/  ISETP.GT.AND P3, PT, R6, 0x90, PT ;  /* 0x000000900600780c */ /* 0x000fe40003f64270 */
[----:B------:R-:W-:Y:S02]  /*2d10*/  FSEL R59, R52, -INF , P4 ;  /* 0xff800000343b7808 */ /* 0x000fe40002000000 */
[----:B------:R-:W-:Y:S02]  /*2d20*/  ISETP.GT.AND P4, PT, R6, 0x91, PT ;  /* 0x000000910600780c */ /* 0x000fe40003f84270 */
[----:B------:R-:W-:-:S02]  /*2d30*/  FSEL R49, R49, -INF , P5 ;  /* 0xff80000031317808 */ /* 0x000fc40002800000 */
[----:B------:R-:W-:Y:S02]  /*2d40*/  ISETP.GT.AND P5, PT, R6, 0x98, PT ;  /* 0x000000980600780c */ /* 0x000fe40003fa4270 */
[----:B------:R-:W-:Y:S02]  /*2d50*/  FSEL R55, R48, -INF , P6 ;  /* 0xff80000030377808 */ /* 0x000fe40003000000 */
[----:B------:R-:W-:Y:S02]  /*2d60*/  ISETP.GT.AND P6, PT, R6, 0x99, PT ;  /* 0x000000990600780c */ /* 0x000fe40003fc4270 */
[----:B------:R-:W-:Y:S01]  /*2d70*/  P2R R24, PR, RZ, 0x2 ;  /* 0x00000002ff187803 */ /* 0x000fe20000000000 */
[----:B------:R-:W-:Y:S02]  /*2d80*/  WARPGROUP.DEPBAR.LE gsb0, 0x0 ;  /* 0x00008000000079c5 */ /* 0x000fe40000010000 */
        /* <DEDUP_REMOVED lines=9> */
[----:B------:R-:W-:Y:S02]  /*2e20*/  FMNMX.FTZ R8, R167, R8, !PT ;  /* 0x00000008a7087209 */ /* 0x000fe40007810000 */
[----:B------:R-:W-:Y:S02]  /*2e30*/  FSEL R171, R38, -INF , P3 ;  /* 0xff80000026ab7808 */ /* 0x000fe40001800000 */
[----:B------:R-:W-:Y:S02]  /*2e40*/  FMNMX.FTZ R8, R169, R8, !PT ;  /* 0x00000008a9087209 */ /* 0x000fe40007810000 */
[----:B------:R-:W-:Y:S02]  /*2e50*/  FSEL R173, R39, -INF , P4 ;  /* 0xff80000027ad7808 */ /* 0x000fe40002000000 */
[----:B------:R-:W-:-:S02]  /*2e60*/  FMNMX.FTZ R8, R171, R8, !PT ;  /* 0x00000008ab087209 */ /* 0x000fc40007810000 */
[----:B------:R-:W-:Y:S02]  /*2e70*/  FSEL R175, R42, -INF , P5 ;  /* 0xff8000002aaf7808 */ /* 0x000fe40002800000 */
[----:B------:R-:W-:Y:S02]  /*2e80*/  FMNMX.FTZ R8, R173, R8, !PT ;  /* 0x00000008ad087209 */ /* 0x000fe40007810000 */
[----:B------:R-:W-:Y:S02]  /*2e90*/  FSEL R177, R43, -INF , P6 ;  /* 0xff8000002bb17808 */ /* 0x000fe40003000000 */
[----:B------:R-:W-:Y:S02]  /*2ea0*/  FMNMX.FTZ R8, R175, R8, !PT ;  /* 0x00000008af087209 */ /* 0x000fe40007810000 */
[----:B------:R-:W-:Y:S02]  /*2eb0*/  P2R R14, PR, RZ, 0x4 ;  /* 0x00000004ff0e7803 */ /* 0x000fe40000000000 */
[----:B------:R-:W-:-:S02]  /*2ec0*/  FMNMX.FTZ R8, R177, R8, !PT ;  /* 0x00000008b1087209 */ /* 0x000fc40007810000 */
[----:B------:R-:W-:Y:S02]  /*2ed0*/  P2R R20, PR, RZ, 0x1 ;  /* 0x00000001ff147803 */ /* 0x000fe40000000000 */
[C---:B------:R-:W-:Y:S01]  /*2ee0*/  ISETP.GT.AND P0, PT, R6.reuse, 0x79, PT ;  /* 0x000000790600780c */ /* 0x040fe20003f04270 */
[----:B------:R-:W1:Y:S01]  /*2ef0*/  SHFL.BFLY PT, R3, R8, 0x2, 0x1f ;  /* 0x0c401f0008037f89 */ /* 0x000e6200000e0000 */
[----:B------:R-:W-:Y:S02]  /*2f00*/  ISETP.GT.AND P1, PT, R6, 0x80, PT ;  /* 0x000000800600780c */ /* 0x000fe40003f24270 */
[----:B------:R-:W-:Y:S02]  /*2f10*/  FSEL R57, R57, -INF , P0 ;  /* 0xff80000039397808 */ /* 0x000fe40000000000 */
[----:B------:R-:W-:Y:S02]  /*2f20*/  ISETP.NE.AND P0, PT, R20, RZ, PT ;  /* 0x000000ff1400720c */ /* 0x000fe40003f05270 */
[----:B------:R-:W-:-:S02]  /*2f30*/  FSEL R35, R28, -INF , P1 ;  /* 0xff8000001c237808 */ /* 0x000fc40000800000 */
[----:B------:R-:W-:Y:S02]  /*2f40*/  ISETP.NE.AND P1, PT, R24, RZ, PT ;  /* 0x000000ff1800720c */ /* 0x000fe40003f25270 */
[----:B------:R-:W-:Y:S02]  /*2f50*/  FSEL R39, R32, -INF , P0 ;  /* 0xff80000020277808 */ /* 0x000fe40000000000 */
[----:B------:R-:W-:Y:S02]  /*2f60*/  FSEL R29, R29, -INF , P1 ;  /* 0xff8000001d1d7808 */ /* 0x000fe40000800000 */
[----:B------:R-:W-:Y:S02]  /*2f70*/  ISETP.NE.AND P1, PT, R26, RZ, PT ;  /* 0x000000ff1a00720c */ /* 0x000fe40003f25270 */
[----:B------:R-:W-:Y:S01]  /*2f80*/  ISETP.NE.AND P0, PT, R108, RZ, PT ;  /* 0x000000ff6c00720c */ /* 0x000fe20003f05270 */
[----:B------:R-:W-:Y:S01]  /*2f90*/  IMAD.MOV.U32 R108, RZ, RZ, R25 ;  /* 0x000000ffff6c7224 */ /* 0x000fe200078e0019 */
[----:B-1----:R-:W-:-:S05]  /*2fa0*/  FMNMX.FTZ R10, R8, R3, !PT ;  /* 0x00000003080a7209 */ /* 0x002fca0007810000 */
[----:B------:R-:W1:Y:S02]  /*2fb0*/  SHFL.BFLY PT, R3, R10, 0x1, 0x1f ;  /* 0x0c201f000a037f89 */ /* 0x000e6400000e0000 */
[----:B-1----:R-:W-:-:S04]  /*2fc0*/  FMNMX.FTZ R3, R10, R3, !PT ;  /* 0x000000030a037209 */ /* 0x002fc80007810000 */
[----:B------:R-:W-:Y:S01]  /*2fd0*/  FSETP.NEU.FTZ.AND P2, PT, R3, -INF , PT ;  /* 0xff8000000300780b */ /* 0x000fe20003f5d000 */
[----:B------:R-:W-:-:S05]  /*2fe0*/  FFMA.FTZ R12, R2, R3, -8 ;  /* 0xc1000000020c7423 */ /* 0x000fca0000010003 */
[----:B------:R-:W-:Y:S02]  /*2ff0*/  FSEL R54, R12, RZ, P2 ;  /* 0x000000ff0c367208 */ /* 0x000fe40001000000 */
[----:B------:R-:W-:Y:S02]  /*3000*/  ISETP.NE.AND P2, PT, R14, RZ, PT ;  /* 0x000000ff0e00720c */ /* 0x000fe40003f45270 */
[----:B------:R-:W-:Y:S01]  /*3010*/  FMNMX.FTZ R14, R7, R93, !PT ;  /* 0x0000005d070e7209 */ /* 0x000fe20007810000 */
[C-C-:B------:R-:W-:Y:S01]  /*3020*/  FFMA.FTZ R123, R2.reuse, R123, -R54.reuse ;  /* 0x0000007b027b7223 */ /* 0x140fe20000010836 */
[C-C-:B------:R-:W-:Y:S01]  /*3030*/  FFMA.FTZ R43, R2.reuse, R95, -R54.reuse ;  /* 0x0000005f022b7223 */ /* 0x140fe20000010836 */
[C-C-:B------:R-:W-:Y:S01]  /*3040*/  FFMA.FTZ R95, R2.reuse, R125, -R54.reuse ;  /* 0x0000007d025f7223 */ /* 0x140fe20000010836 */
[----:B------:R-:W-:Y:S01]  /*3050*/  FMNMX.FTZ R14, R11, R14, !PT ;  /* 0x0000000e0b0e7209 */ /* 0x000fe20007810000 */
[--C-:B------:R-:W-:Y:S01]  /*3060*/  FFMA.FTZ R127, R2, R127, -R54.reuse ;  /* 0x0000007f027f7223 */ /* 0x100fe20000010836 */
[----:B------:R-:W-:Y:S01]  /*3070*/  FSEL R125, R36, -INF , P3 ;  /* 0xff800000247d7808 */ /* 0x000fe20001800000 */
[C-C-:B------:R-:W-:Y:S01]  /*3080*/  FFMA.FTZ R75, R2.reuse, R99, -R54.reuse ;  /* 0x00000063024b7223 */ /* 0x140fe20000010836 */
[----:B------:R-:W-:Y:S01]  /*3090*/  FMNMX.FTZ R20, R97, R14, !PT ;  /* 0x0000000e61147209 */ /* 0x000fe20007810000 */
[C-C-:B------:R-:W-:Y:S01]  /*30a0*/  FFMA.FTZ R99, R2.reuse, R129, -R54.reuse ;  /* 0x0000008102637223 */ /* 0x140fe20000010836 */
[--C-:B------:R-:W-:Y:S01]  /*30b0*/  FFMA.FTZ R131, R2, R131, -R54.reuse ;  /* 0x0000008302837223 */ /* 0x100fe20000010836 */
[----:B------:R-:W-:Y:S01]  /*30c0*/  FSEL R129, R40, -INF , P5 ;  /* 0xff80000028817808 */ /* 0x000fe20002800000 */
[C-C-:B------:R-:W-:Y:S01]  /*30d0*/  FFMA.FTZ R6, R2.reuse, R9, -R54.reuse ;  /* 0x0000000902067223 */ /* 0x140fe20000010836 */
[----:B------:R-:W-:Y:S01]  /*30e0*/  FMNMX.FTZ R20, R13, R20, !PT ;  /* 0x000000140d147209 */ /* 0x000fe20007810000 */
[C-C-:B------:R-:W-:Y:S01]  /*30f0*/  FFMA.FTZ R8, R2.reuse, R109, -R54.reuse ;  /* 0x0000006d02087223 */ /* 0x140fe20000010836 */
[----:B------:R-:W-:Y:S01]  /*3100*/  MUFU.EX2 R43, R43 ;  /* 0x0000002b002b7308 */ /* 0x000fe20000000800 */
[C-C-:B------:R-:W-:Y:S01]  /*3110*/  FFMA.FTZ R115, R2.reuse, R115, -R54.reuse ;  /* 0x0000007302737223 */ /* 0x140fe20000010836 */
[----:B------:R-:W-:Y:S01]  /*3120*/  FMNMX.FTZ R20, R101, R20, !PT ;  /* 0x0000001465147209 */ /* 0x000fe20007810000 */
[C-C-:B------:R-:W-:Y:S01]  /*3130*/  FFMA.FTZ R119, R2.reuse, R119, -R54.reuse ;  /* 0x0000007702777223 */ /* 0x140fe20000010836 */
[C-C-:B------:R-:W-:Y:S01]  /*3140*/  FFMA.FTZ R10, R2.reuse, R111, -R54.reuse ;  /* 0x0000006f020a7223 */ /* 0x140fe20000010836 */
        /* <DEDUP_REMOVED lines=19> */
[----:B------:R-:W1:Y:S01]  /*3280*/  MUFU.EX2 R75, R75 ;  /* 0x0000004b004b7308 */ /* 0x000e620000000800 */
[C-C-:B------:R-:W-:Y:S01]  /*3290*/  FFMA.FTZ R36, R2.reuse, R147, -R54.reuse ;  /* 0x0000009302247223 */ /* 0x140fe20000010836 */
[----:B------:R-:W-:Y:S01]  /*32a0*/  FMNMX.FTZ R26, R81, R24, !PT ;  /* 0x00000018511a7209 */ /* 0x000fe20007810000 */
[C-C-:B------:R-:W-:Y:S01]  /*32b0*/  FFMA.FTZ R151, R2.reuse, R151, -R54.reuse ;  /* 0x0000009702977223 */ /* 0x140fe20000010836 */
[C-C-:B------:R-:W-:Y:S01]  /*32c0*/  FFMA.FTZ R40, R2.reuse, R155, -R54.reuse ;  /* 0x0000009b02287223 */ /* 0x140fe20000010836 */
[C-C-:B------:R-:W-:Y:S01]  /*32d0*/  FFMA.FTZ R111, R2.reuse, R157, -R54.reuse ;  /* 0x0000009d026f7223 */ /* 0x140fe20000010836 */
[----:B------:R-:W-:Y:S01]  /*32e0*/  FMNMX.FTZ R26, R23, R26, !PT ;  /* 0x0000001a171a7209 */ /* 0x000fe20007810000 */
[C-C-:B------:R-:W-:Y:S01]  /*32f0*/  FFMA.FTZ R42, R2.reuse, R159, -R54.reuse ;  /* 0x0000009f022a7223 */ /* 0x140fe20000010836 */
[----:B------:R2:W-:Y:S01]  /*3300*/  MUFU.EX2 R24, R123 ;  /* 0x0000007b00187308 */ /* 0x0005e20000000800 */
[C-C-:B------:R-:W-:Y:S01]  /*3310*/  FFMA.FTZ R113, R2.reuse, R161, -R54.reuse ;  /* 0x000000a102717223 */ /* 0x140fe20000010836 */
[----:B------:R-:W-:Y:S01]  /*3320*/  FMNMX.FTZ R26, R85, R26, !PT ;  /* 0x0000001a551a7209 */ /* 0x000fe20007810000 */
[C-C-:B------:R-:W-:Y:S01]  /*3330*/  FFMA.FTZ R46, R2.reuse, R167, -R54.reuse ;  /* 0x000000a7022e7223 */ /* 0x140fe20000010836 */
[C-C-:B------:R-:W-:Y:S01]  /*3340*/  FFMA.FTZ R117, R2.reuse, R169, -R54.reuse ;  /* 0x000000a902757223 */ /* 0x140fe20000010836 */
[C-C-:B------:R-:W-:Y:S01]  /*3350*/  FFMA.FTZ R48, R2.reuse, R171, -R54.reuse ;  /* 0x000000ab02307223 */ /* 0x140fe20000010836 */
[----:B------:R-:W-:Y:S01]  /*3360*/  FMNMX.FTZ R26, R27, R26, !PT ;  /* 0x0000001a1b1a7209 */ /* 0x000fe20007810000 */
[----:B------:R-:W-:Y:S01]  /*3370*/  FFMA.FTZ R121, R2, R177, -R54 ;  /* 0x000000b102797223 */ /* 0x000fe20000010836 */
[----:B------:R3:W-:Y:S01]  /*3380*/  MUFU.EX2 R14, R115 ;  /* 0x00000073000e7308 */ /* 0x0007e20000000800 */
[----:B--2---:R-:W-:-:S02]  /*3390*/  FSEL R123, R33, -INF , P2 ;  /* 0xff800000217b7808 */ /* 0x004fc40001000000 */
[----:B------:R-:W-:Y:S02]  /*33a0*/  FMNMX.FTZ R28, R89, R26, !PT ;  /* 0x0000001a591c7209 */ /* 0x000fe40007810000 */
[----:B-1----:R-:W-:Y:S02]  /*33b0*/  F2FP.SATFINITE.E4M3.F32.PACK_AB_MERGE_C R201, R75, R8, RZ ;  /* 0x000000084bc9723e */ /* 0x002fe400048070ff */
[----:B------:R-:W-:Y:S01]  /*33c0*/  FMNMX.FTZ R28, R63, R28, !PT ;  /* 0x0000001c3f1c7209 */ /* 0x000fe20007810000 */
[----:B------:R1:W-:Y:S01]  /*33d0*/  MUFU.EX2 R26, R127 ;  /* 0x0000007f001a7308 */ /* 0x0003e20000000800 */
[----:B---3--:R-:W-:Y:S01]  /*33e0*/  FFMA.FTZ R115, R2, R165, -R54 ;  /* 0x000000a502737223 */ /* 0x008fe20000010836 */
[----:B------:R-:W-:Y:S02]  /*33f0*/  F2FP.SATFINITE.E4M3.F32.PACK_AB_MERGE_C R201, R43, R6, R201 ;  /* 0x000000062bc9723e */ /* 0x000fe400048070c9 */
[----:B------:R-:W-:-:S04]  /*3400*/  FMNMX.FTZ R28, R61, R28, !PT ;  /* 0x0000001c3d1c7209 */ /* 0x000fc80007810000 */
[----:B------:R-:W-:Y:S01]  /*3410*/  FMNMX.FTZ R28, R67, R28, !PT ;  /* 0x0000001c431c7209 */ /* 0x000fe20007810000 */
[----:B------:R2:W-:Y:S01]  /*3420*/  MUFU.EX2 R20, R119 ;  /* 0x0000007700147308 */ /* 0x0005e20000000800 */
[----:B-1----:R-:W-:Y:S01]  /*3430*/  FSEL R127, R37, -INF , P4 ;  /* 0xff800000257f7808 */ /* 0x002fe20002000000 */
[----:B------:R-:W-:Y:S01]  /*3440*/  FFMA.FTZ R37, R2, R149, -R54 ;  /* 0x0000009502257223 */ /* 0x000fe20000010836 */
[----:B------:R-:W-:-:S04]  /*3450*/  FMNMX.FTZ R30, R65, R28, !PT ;  /* 0x0000001c411e7209 */ /* 0x000fc80007810000 */
[----:B------:R-:W-:Y:S01]  /*3460*/  FMNMX.FTZ R30, R71, R30, !PT ;  /* 0x0000001e471e7209 */ /* 0x000fe20007810000 */
[----:B------:R1:W-:Y:S01]  /*3470*/  MUFU.EX2 R28, R131 ;  /* 0x00000083001c7308 */ /* 0x0003e20000000800 */
[----:B--2---:R-:W-:Y:S02]  /*3480*/  FFMA.FTZ R119, R2, R173, -R54 ;  /* 0x000000ad02777223 */ /* 0x004fe40000010836 */
[----:B------:R-:W-:-:S04]  /*3490*/  FMNMX.FTZ R30, R69, R30, !PT ;  /* 0x0000001e451e7209 */ /* 0x000fc80007810000 */
[----:B------:R-:W-:Y:S01]  /*34a0*/  FMNMX.FTZ R30, R47, R30, !PT ;  /* 0x0000001e2f1e7209 */ /* 0x000fe20007810000 */
[----:B------:R-:W2:Y:S01]  /*34b0*/  MUFU.EX2 R10, R10 ;  /* 0x0000000a000a7308 */ /* 0x000ea20000000800 */
[----:B-1----:R-:W-:Y:S01]  /*34c0*/  FSEL R131, R41, -INF , P6 ;  /* 0xff80000029837808 */ /* 0x002fe20003000000 */
[----:B------:R-:W-:Y:S01]  /*34d0*/  FFMA.FTZ R41, R2, R153, -R54 ;  /* 0x0000009902297223 */ /* 0x000fe20000010836 */
[----:B------:R-:W-:-:S04]  /*34e0*/  FMNMX.FTZ R32, R73, R30, !PT ;  /* 0x0000001e49207209 */ /* 0x000fc80007810000 */
[----:B------:R-:W-:Y:S01]  /*34f0*/  FMNMX.FTZ R32, R51, R32, !PT ;  /* 0x0000002033207209 */ /* 0x000fe20007810000 */
[----:B------:R-:W-:Y:S03]  /*3500*/  MUFU.EX2 R79, R79 ;  /* 0x0000004f004f7308 */ /* 0x000fe60000000800 */
        /* <DEDUP_REMOVED lines=21> */
[----:B------:R-:W-:-:S05]  /*3660*/  FMNMX.FTZ R9, R131, R38, !PT ;  /* 0x0000002683097209 */ /* 0x000fca0007810000 */
[----:B------:R-:W1:Y:S01]  /*3670*/  SHFL.BFLY PT, R44, R9, 0x2, 0x1f ;  /* 0x0c401f00092c7f89 */ /* 0x000e6200000e0000 */
[----:B------:R-:W-:Y:S08]  /*3680*/  MUFU.EX2 R30, R135 ;  /* 0x00000087001e7308 */ /* 0x000ff00000000800 */
[----:B------:R-:W-:Y:S08]  /*3690*/  MUFU.EX2 R107, R107 ;  /* 0x0000006b006b7308 */ /* 0x000ff00000000800 */
[----:B------:R-:W-:Y:S01]  /*36a0*/  MUFU.EX2 R32, R139 ;  /* 0x0000008b00207308 */ /* 0x000fe20000000800 */
[----:B-1----:R-:W-:Y:S01]  /*36b0*/  FMNMX.FTZ R50, R9, R44, !PT ;  /* 0x0000002c09327209 */ /* 0x002fe20007810000 */
[----:B------:R-:W-:-:S06]  /*36c0*/  FFMA.FTZ R44, R2, R163, -R54 ;  /* 0x000000a3022c7223 */ /* 0x000fcc0000010836 */
[----:B------:R-:W-:Y:S01]  /*36d0*/  MUFU.EX2 R109, R109 ;  /* 0x0000006d006d7308 */ /* 0x000fe20000000800 */
[----:B------:R-:W1:Y:S07]  /*36e0*/  SHFL.BFLY PT, R9, R50, 0x1, 0x1f ;  /* 0x0c201f0032097f89 */ /* 0x000e6e00000e0000 */
[----:B------:R-:W-:Y:S08]  /*36f0*/  MUFU.EX2 R34, R143 ;  /* 0x0000008f00227308 */ /* 0x000ff00000000800 */
[----:B------:R-:W-:Y:S08]  /*3700*/  MUFU.EX2 R33, R145 ;  /* 0x0000009100217308 */ /* 0x000ff00000000800 */
[----:B------:R-:W-:Y:S01]  /*3710*/  MUFU.EX2 R36, R36 ;  /* 0x0000002400247308 */ /* 0x000fe20000000800 */
[----:B-1----:R-:W-:Y:S01]  /*3720*/  FMNMX.FTZ R9, R50, R9, !PT ;  /* 0x0000000932097209 */ /* 0x002fe20007810000 */
[----:B------:R-:W-:-:S03]  /*3730*/  FFMA.FTZ R50, R2, R175, -R54 ;  /* 0x000000af02327223 */ /* 0x000fc60000010836 */
[----:B------:R-:W-:Y:S01]  /*3740*/  FSETP.NEU.FTZ.AND P2, PT, R9, -INF , PT ;  /* 0xff8000000900780b */ /* 0x000fe20003f5d000 */
[----:B------:R-:W-:Y:S02]  /*3750*/  FFMA.FTZ R52, R2, R9, -8 ;  /* 0xc100000002347423 */ /* 0x000fe40000010009 */
[----:B------:R-:W-:Y:S03]  /*3760*/  MUFU.EX2 R37, R37 ;  /* 0x0000002500257308 */ /* 0x000fe60000000800 */
[----:B------:R-:W-:Y:S02]  /*3770*/  FSEL R60, R52, RZ, P2 ;  /* 0x000000ff343c7208 */ /* 0x000fe40001000000 */
[----:B------:R-:W-:-:S03]  /*3780*/  ISETP.GE.AND P2, PT, R22, R17, PT ;  /* 0x000000111600720c */ /* 0x000fc60003f46270 */
        /* <DEDUP_REMOVED lines=24> */
[----:B------:R3:W4:Y:S01]  /*3910*/  MUFU.EX2 R62, R56 ;  /* 0x00000038003e7308 */ /* 0x0007220000000800 */
[C-C-:B------:R-:W-:Y:S01]  /*3920*/  FFMA.FTZ R73, R2.reuse, R73, -R60.reuse ;  /* 0x0000004902497223 */ /* 0x140fe2000001083c */
[C-C-:B------:R-:W-:Y:S01]  /*3930*/  FFMA.FTZ R51, R2.reuse, R51, -R60.reuse ;  /* 0x0000003302337223 */ /* 0x140fe2000001083c */
[C-C-:B------:R-:W-:Y:S01]  /*3940*/  FFMA.FTZ R45, R2.reuse, R45, -R60.reuse ;  /* 0x0000002d022d7223 */ /* 0x140fe2000001083c */
[C-C-:B------:R-:W-:Y:S01]  /*3950*/  FFMA.FTZ R55, R2.reuse, R55, -R60.reuse ;  /* 0x0000003702377223 */ /* 0x140fe2000001083c */
[C-C-:B------:R-:W-:Y:S01]  /*3960*/  FFMA.FTZ R49, R2.reuse, R49, -R60.reuse ;  /* 0x0000003102317223 */ /* 0x140fe2000001083c */
[C-C-:B------:R-:W-:Y:S01]  /*3970*/  FFMA.FTZ R59, R2.reuse, R59, -R60.reuse ;  /* 0x0000003b023b7223 */ /* 0x140fe2000001083c */
[C-C-:B------:R-:W-:Y:S01]  /*3980*/  FFMA.FTZ R53, R2.reuse, R53, -R60.reuse ;  /* 0x0000003502357223 */ /* 0x140fe2000001083c */
[----:B------:R-:W5:Y:S01]  /*3990*/  MUFU.EX2 R97, R97 ;  /* 0x0000006100617308 */ /* 0x000f620000000800 */
[C-C-:B---3--:R-:W-:Y:S01]  /*39a0*/  FFMA.FTZ R56, R2.reuse, R77, -R60.reuse ;  /* 0x0000004d02387223 */ /* 0x148fe2000001083c */
[C-C-:B------:R-:W-:Y:S01]  /*39b0*/  FFMA.FTZ R31, R2.reuse, R31, -R60.reuse ;  /* 0x0000001f021f7223 */ /* 0x140fe2000001083c */
[C-C-:B------:R-:W-:Y:S01]  /*39c0*/  FFMA.FTZ R57, R2.reuse, R57, -R60.reuse ;  /* 0x0000003902397223 */ /* 0x140fe2000001083c */
[C-C-:B------:R-:W-:Y:S01]  /*39d0*/  FFMA.FTZ R35, R2.reuse, R35, -R60.reuse ;  /* 0x0000002302237223 */ /* 0x140fe2000001083c */
[C-C-:B------:R-:W-:Y:S01]  /*39e0*/  FFMA.FTZ R29, R2.reuse, R29, -R60.reuse ;  /* 0x0000001d021d7223 */ /* 0x140fe2000001083c */
[C-C-:B------:R-:W-:Y:S01]  /*39f0*/  FFMA.FTZ R39, R2.reuse, R39, -R60.reuse ;  /* 0x0000002702277223 */ /* 0x140fe2000001083c */
[C-C-:B------:R-:W-:Y:S01]  /*3a00*/  FFMA.FTZ R123, R2.reuse, R123, -R60.reuse ;  /* 0x0000007b027b7223 */ /* 0x140fe2000001083c */
[----:B------:R-:W3:Y:S01]  /*3a10*/  MUFU.EX2 R11, R11 ;  /* 0x0000000b000b7308 */ /* 0x000ee20000000800 */
[C-C-:B------:R-:W-:Y:S01]  /*3a20*/  FFMA.FTZ R125, R2.reuse, R125, -R60.reuse ;  /* 0x0000007d027d7223 */ /* 0x140fe2000001083c */
[C-C-:B------:R-:W-:Y:S01]  /*3a30*/  FFMA.FTZ R127, R2.reuse, R127, -R60.reuse ;  /* 0x0000007f027f7223 */ /* 0x140fe2000001083c */
[----:B------:R-:W-:Y:S01]  /*3a40*/  FFMA.FTZ R129, R2, R129, -R60 ;  /* 0x0000008102817223 */ /* 0x000fe2000001083c */
[----:B------:R-:W-:-:S02]  /*3a50*/  IMAD.MOV.U32 R63, RZ, RZ, R25 ;  /* 0x000000ffff3f7224 */ /* 0x000fc400078e0019 */
[--C-:B------:R-:W-:Y:S02]  /*3a60*/  IMAD.MOV.U32 R77, RZ, RZ, R25.reuse ;  /* 0x000000ffff4d7224 */ /* 0x100fe400078e0019 */
[----:B------:R0:W-:Y:S01]  /*3a70*/  MUFU.EX2 R64, R15 ;  /* 0x0000000f00407308 */ /* 0x0001e20000000800 */
[--C-:B------:R-:W-:Y:S02]  /*3a80*/  IMAD.MOV.U32 R85, RZ, RZ, R25.reuse ;  /* 0x000000ffff557224 */ /* 0x100fe400078e0019 */
[--C-:B------:R-:W-:Y:S02]  /*3a90*/  IMAD.MOV.U32 R93, RZ, RZ, R25.reuse ;  /* 0x000000ffff5d7224 */ /* 0x100fe400078e0019 */
[----:B------:R-:W-:-:S03]  /*3aa0*/  IMAD.MOV.U32 R101, RZ, RZ, R25 ;  /* 0x000000ffff657224 */ /* 0x000fc600078e0019 */
[----:B------:R-:W3:Y:S01]  /*3ab0*/  MUFU.EX2 R54, R54 ;  /* 0x0000003600367308 */ /* 0x000ee20000000800 */
[--C-:B0-----:R-:W-:Y:S01]  /*3ac0*/  FFMA.FTZ R15, R2, R23, -R60.reuse ;  /* 0x00000017020f7223 */ /* 0x101fe2000001083c */
[----:B------:R-:W-:Y:S01]  /*3ad0*/  FADD.FTZ R23, R6, R43 ;  /* 0x0000002b06177221 */ /* 0x000fe20000010000 */
[----:B------:R-:W-:Y:S01]  /*3ae0*/  FFMA.FTZ R60, R2, R131, -R60 ;  /* 0x00000083023c7223 */ /* 0x000fe2000001083c */
[----:B------:R-:W-:Y:S02]  /*3af0*/  IMAD.MOV.U32 R43, RZ, RZ, R25 ;  /* 0x000000ffff2b7224 */ /* 0x000fe400078e0019 */
[----:B------:R-:W-:Y:S02]  /*3b00*/  FADD.FTZ R80, R8, R23 ;  /* 0x0000001708507221 */ /* 0x000fe40000010000 */
[----:B------:R1:W-:Y:S02]  /*3b10*/  MUFU.EX2 R66, R21 ;  /* 0x0000001500427308 */ /* 0x0003e40000000800 */
[----:B------:R-:W-:Y:S01]  /*3b20*/  FADD.FTZ R23, R75, R80 ;  /* 0x000000504b177221 */ /* 0x000fe20000010000 */
[----:B------:R-:W-:-:S03]  /*3b30*/  IMAD.MOV.U32 R75, RZ, RZ, R25 ;  /* 0x000000ffff4b7224 */ /* 0x000fc600078e0019 */
[----:B--2---:R-:W-:Y:S02]  /*3b40*/  FADD.FTZ R80, R10, R23 ;  /* 0x000000170a507221 */ /* 0x004fe40000010000 */
[----:B------:R-:W0:Y:S01]  /*3b50*/  MUFU.EX2 R105, R105 ;  /* 0x0000006900697308 */ /* 0x000e220000000800 */
[----:B-1----:R-:W-:-:S04]  /*3b60*/  FADD.FTZ R21, R7, R52 ;  /* 0x0000003407157221 */ /* 0x002fc80000010000 */
[----:B----4-:R-:W-:Y:S01]  /*3b70*/  FADD.FTZ R78, R62, R21 ;  /* 0x000000153e4e7221 */ /* 0x010fe20000010000 */
[C---:B-----5:R-:W-:Y:S02]  /*3b80*/  F2FP.SATFINITE.E4M3.F32.PACK_AB_MERGE_C R62, R97.reuse, R62, RZ ;  /* 0x0000003e613e723e */ /* 0x060fe400048070ff */
[----:B------:R1:W-:Y:S01]  /*3b90*/  MUFU.EX2 R70, R61 ;  /* 0x0000003d00467308 */ /* 0x0003e20000000800 */
[----:B------:R-:W-:Y:S01]  /*3ba0*/  FADD.FTZ R78, R97, R78 ;  /* 0x0000004e614e7221 */ /* 0x000fe20000010000 */
[----:B------:R-:W-:Y:S01]  /*3bb0*/  F2FP.SATFINITE.E4M3.F32.PACK_AB_MERGE_C R200, R52, R7, R62 ;  /* 0x0000000734c8723e */ /* 0x000fe2000480703e */
[--C-:B------:R-:W-:Y:S02]  /*3bc0*/  IMAD.MOV.U32 R52, RZ, RZ, R25.reuse ;  /* 0x000000ffff347224 */ /* 0x100fe400078e0019 */
[----:B---3--:R-:W-:Y:S01]  /*3bd0*/  FADD.FTZ R23, R11, R78 ;  /* 0x0000004e0b177221 */ /* 0x008fe20000010000 */
[----:B------:R-:W-:Y:S02]  /*3be0*/  IMAD.MOV.U32 R62, RZ, RZ, R25 ;  /* 0x000000ffff3e7224 */ /* 0x000fe400078e0019 */
[----:B------:R-:W2:Y:S01]  /*3bf0*/  MUFU.EX2 R13, R13 ;  /* 0x0000000d000d7308 */ /* 0x000ea20000000800 */
[----:B-1----:R-:W-:-:S02]  /*3c00*/  IMAD.U32 R61, RZ, RZ, UR40 ;  /* 0x00000028ff3d7e24 */ /* 0x002fc4000f8e00ff */
[----:B------:R-:W-:Y:S01]  /*3c10*/  FADD.FTZ R23, R54, R23 ;  /* 0x0000001736177221 */ /* 0x000fe20000010000 */
[----:B------:R-:W-:Y:S02]  /*3c20*/  IMAD.MOV.U32 R97, RZ, RZ, R25 ;  /* 0x000000ffff617224 */ /* 0x000fe400078e0019 */
[----:B------:R-:W-:Y:S02]  /*3c30*/  @!P1 VIADD R21, R61, 0x33440 ;  /* 0x000334403d159836 */ /* 0x000fe40000000000 */
[----:B------:R-:W-:Y:S01]  /*3c40*/  FADD.FTZ R61, R79, R80 ;  /* 0x000000504f3d7221 */ /* 0x000fe20000010000 */
[----:B------:R-:W-:Y:S01]  /*3c50*/  FADD.FTZ R80, R64, R23 ;  /* 0x0000001740507221 */ /* 0x000fe20000010000 */
[----:B------:R-:W1:Y:S01]  /*3c60*/  MUFU.EX2 R56, R56 ;  /* 0x0000003800387308 */ /* 0x000e620000000800 */
[C---:B0-----:R-:W-:Y:S01]  /*3c70*/  F2FP.SATFINITE.E4M3.F32.PACK_AB_MERGE_C R64, R105.reuse, R64, RZ ;  /* 0x000000406940723e */ /* 0x041fe200048070ff */
[----:B------:R-:W-:Y:S01]  /*3c80*/  FADD.FTZ R82, R12, R61 ;  /* 0x0000003d0c527221 */ /* 0x000fe20000010000 */
[----:B------:R-:W-:Y:S01]  /*3c90*/  @!P1 PRMT R21, RZ, 0x654, R21 ;  /* 0x00000654ff159816 */ /* 0x000fe20000000015 */
[----:B------:R-:W-:Y:S01]  /*3ca0*/  FADD.FTZ R80, R105, R80 ;  /* 0x0000005069507221 */ /* 0x000fe20000010000 */
[----:B------:R-:W-:Y:S01]  /*3cb0*/  F2FP.SATFINITE.E4M3.F32.PACK_AB_MERGE_C R202, R54, R11, R64 ;  /* 0x0000000b36ca723e */ /* 0x000fe20004807040 */
[--C-:B------:R-:W-:Y:S01]  /*3cc0*/  IMAD.MOV.U32 R54, RZ, RZ, R25.reuse ;  /* 0x000000ffff367224 */ /* 0x100fe200078e0019 */
[----:B------:R0:W-:Y:S01]  /*3cd0*/  @!P1 SYNCS.ARRIVE.TRANS64.RED.A1T0 RZ, [R21+URZ], RZ ;  /* 0x000000ff15ff99a7 */ /* 0x0001e2000810043f */
[----:B------:R-:W3:Y:S01]  /*3ce0*/  MUFU.EX2 R81, R81 ;  /* 0x0000005100517308 */ /* 0x000ee20000000800 */
[----:B------:R-:W-:-:S02]  /*3cf0*/  IMAD.MOV.U32 R61, RZ, RZ, R25 ;  /* 0x000000ffff3d7224 */ /* 0x000fc400078e0019 */
[--C-:B------:R-:W-:Y:S02]  /*3d00*/  IMAD.MOV.U32 R64, RZ, RZ, R25.reuse ;  /* 0x000000ffff407224 */ /* 0x100fe400078e0019 */
[----:B------:R-:W-:Y:S02]  /*3d10*/  IMAD.MOV.U32 R105, RZ, RZ, R25 ;  /* 0x000000ffff697224 */ /* 0x000fe400078e0019 */
[C---:B0-----:R-:W-:Y:S01]  /*3d20*/  FADD.FTZ R21, R83.reuse, R82 ;  /* 0x0000005253157221 */ /* 0x041fe20000010000 */
[----:B------:R-:W0:Y:S01]  /*3d30*/  MUFU.EX2 R15, R15 ;  /* 0x0000000f000f7308 */ /* 0x000e220000000800 */
[----:B------:R-:W-:Y:S02]  /*3d40*/  F2FP.SATFINITE.E4M3.F32.PACK_AB_MERGE_C R83, R83, R12, RZ ;  /* 0x0000000c5353723e */ /* 0x000fe400048070ff */
[----:B------:R-:W-:Y:S01]  /*3d50*/  FADD.FTZ R82, R14, R21 ;  /* 0x000000150e527221 */ /* 0x000fe20000010000 */
[----:B--2---:R-:W-:Y:S01]  /*3d60*/  FADD.FTZ R21, R13, R80 ;  /* 0x000000500d157221 */ /* 0x004fe20000010000 */
[----:B------:R-:W-:Y:S01]  /*3d70*/  F2FP.SATFINITE.E4M3.F32.PACK_AB_MERGE_C R203, R79, R10, R83 ;  /* 0x0000000a4fcb723e */ /* 0x000fe20004807053 */
[----:B------:R-:W-:-:S02]  /*3d80*/  IMAD.MOV.U32 R79, RZ, RZ, R25 ;  /* 0x000000ffff4f7224 */ /* 0x000fc400078e0019 */
[----:B------:R-:W-:Y:S01]  /*3d90*/  FADD.FTZ R23, R87, R82 ;  /* 0x0000005257177221 */ /* 0x000fe20000010000 */
[----:B------:R-:W2:Y:S01]  /*3da0*/  MUFU.EX2 R58, R58 ;  /* 0x0000003a003a7308 */ /* 0x000ea20000000800 */
[----:B-1----:R-:W-:Y:S01]  /*3db0*/  FADD.FTZ R21, R56, R21 ;  /* 0x0000001538157221 */ /* 0x002fe20000010000 */
[----:B------:R-:W-:Y:S02]  /*3dc0*/  IMAD.MOV.U32 R83, RZ, RZ, R25 ;  /* 0x000000ffff537224 */ /* 0x000fe400078e0019 */
[----:B------:R-:W-:Y:S01]  /*3dd0*/  FADD.FTZ R84, R20, R23 ;  /* 0x0000001714547221 */ /* 0x000fe20000010000 */
[----:B------:R-:W-:Y:S01]  /*3de0*/  FADD.FTZ R82, R66, R21 ;  /* 0x0000001542527221 */ /* 0x000fe20000010000 */
[----:B---3--:R-:W-:Y:S02]  /*3df0*/  F2FP.SATFINITE.E4M3.F32.PACK_AB_MERGE_C R66, R81, R66, RZ ;  /* 0x000000425142723e */ /* 0x008fe400048070ff */
[----:B------:R-:W-:Y:S01]  /*3e00*/  FADD.FTZ R21, R91, R84 ;  /* 0x000000545b157221 */ /* 0x000fe20000010000 */
[----:B------:R-:W1:Y:S01]  /*3e10*/  MUFU.EX2 R27, R27 ;  /* 0x0000001b001b7308 */ /* 0x000e620000000800 */
[----:B------:R-:W-:Y:S01]  /*3e20*/  FADD.FTZ R82, R81, R82 ;  /* 0x0000005251527221 */ /* 0x000fe20000010000 */
[----:B------:R-:W-:Y:S01]  /*3e30*/  F2FP.SATFINITE.E4M3.F32.PACK_AB_MERGE_C R91, R91, R20, RZ ;  /* 0x000000145b5b723e */ /* 0x000fe200048070ff */
[----:B------:R-:W-:Y:S01]  /*3e40*/  FADD.FTZ R84, R24, R21 ;  /* 0x0000001518547221 */ /* 0x000fe20000010000 */
[----:B------:R-:W-:Y:S01]  /*3e50*/  F2FP.SATFINITE.E4M3.F32.PACK_AB_MERGE_C R204, R56, R13, R66 ;  /* 0x0000000d38cc723e */ /* 0x000fe20004807042 */
[----:B0-----:R-:W-:Y:S01]  /*3e60*/  FADD.FTZ R21, R15, R82 ;  /* 0x000000520f157221 */ /* 0x001fe20000010000 */
[----:B------:R-:W-:Y:S01]  /*3e70*/  F2FP.SATFINITE.E4M3.F32.PACK_AB_MERGE_C R205, R87, R14, R91 ;  /* 0x0000000e57cd723e */ /* 0x000fe2000480705b */
[----:B------:R-:W-:Y:S01]  /*3e80*/  FADD.FTZ R23, R95, R84 ;  /* 0x000000545f177221 */ /* 0x000fe20000010000 */
[----:B------:R-:W0:Y:S01]  /*3e90*/  MUFU.EX2 R68, R89 ;  /* 0x0000005900447308 */ /* 0x000e220000000800 */
[----:B--2---:R-:W-:Y:S01]  /*3ea0*/  FADD.FTZ R84, R58, R21 ;  /* 0x000000153a547221 */ /* 0x004fe20000010000 */
[----:B------:R-:W-:-:S02]  /*3eb0*/  IMAD.MOV.U32 R56, RZ, RZ, R25 ;  /* 0x000000ffff387224 */ /* 0x000fc400078e0019 */
[----:B------:R-:W-:Y:S01]  /*3ec0*/  FADD.FTZ R86, R26, R23 ;  /* 0x000000171a567221 */ /* 0x000fe20000010000 */
[--C-:B------:R-:W-:Y:S02]  /*3ed0*/  IMAD.MOV.U32 R66, RZ, RZ, R25.reuse ;  /* 0x000000ffff427224 */ /* 0x100fe400078e0019 */
[----:B------:R-:W-:Y:S02]  /*3ee0*/  IMAD.MOV.U32 R81, RZ, RZ, R25 ;  /* 0x000000ffff517224 */ /* 0x000fe400078e0019 */
[----:B------:R-:W-:Y:S01]  /*3ef0*/  FADD.FTZ R23, R99, R86 ;  /* 0x0000005663177221 */ /* 0x000fe20000010000 */
[----:B------:R-:W2:Y:S01]  /*3f00*/  MUFU.EX2 R19, R19 ;  /* 0x0000001300137308 */ /* 0x000ea20000000800 */
[----:B-1----:R-:W-:Y:S01]  /*3f10*/  FADD.FTZ R21, R27, R84 ;  /* 0x000000541b157221 */ /* 0x002fe20000010000 */
[----:B------:R-:W-:Y:S01]  /*3f20*/  F2FP.SATFINITE.E4M3.F32.PACK_AB_MERGE_C R99, R99, R26, RZ ;  /* 0x0000001a6363723e */ /* 0x000fe200048070ff */
[----:B------:R-:W-:Y:S01]  /*3f30*/  FADD.FTZ R84, R28, R23 ;  /* 0x000000171c547221 */ /* 0x000fe20000010000 */
[----:B------:R-:W-:-:S02]  /*3f40*/  IMAD.MOV.U32 R87, RZ, RZ, R25 ;  /* 0x000000ffff577224 */ /* 0x000fc400078e0019 */
[----:B------:R-:W-:Y:S01]  /*3f50*/  F2FP.SATFINITE.E4M3.F32.PACK_AB_MERGE_C R207, R95, R24, R99 ;  /* 0x000000185fcf723e */ /* 0x000fe20004807063 */
[----:B------:R-:W-:Y:S01]  /*3f60*/  FADD.FTZ R23, R103, R84 ;  /* 0x0000005467177221 */ /* 0x000fe20000010000 */
[----:B------:R-:W1:Y:S01]  /*3f70*/  MUFU.EX2 R67, R67 ;  /* 0x0000004300437308 */ /* 0x000e620000000800 */
[C---:B0-----:R-:W-:Y:S01]  /*3f80*/  FADD.FTZ R8, R68.reuse, R21 ;  /* 0x0000001544087221 */ /* 0x041fe20000010000 */
[----:B------:R-:W-:Y:S01]  /*3f90*/  F2FP.SATFINITE.E4M3.F32.PACK_AB_MERGE_C R27, R68, R27, RZ ;  /* 0x0000001b441b723e */ /* 0x000fe200048070ff */
[----:B------:R-:W-:Y:S01]  /*3fa0*/  FADD.FTZ R20, R30, R23 ;  /* 0x000000171e147221 */ /* 0x000fe20000010000 */
[C---:B------:R-:W-:Y:S01]  /*3fb0*/  F2FP.SATFINITE.E4M3.F32.PACK_AB_MERGE_C R30, R107.reuse, R30, RZ ;  /* 0x0000001e6b1e723e */ /* 0x040fe200048070ff */
[----:B------:R-:W-:Y:S01]  /*3fc0*/  IMAD.MOV.U32 R24, RZ, RZ, R25 ;  /* 0x000000ffff187224 */ /* 0x000fe200078e0019 */
[----:B------:R-:W-:Y:S01]  /*3fd0*/  F2FP.SATFINITE.E4M3.F32.PACK_AB_MERGE_C R206, R58, R15, R27 ;  /* 0x0000000f3ace723e */ /* 0x000fe2000480701b */
[----:B------:R-:W-:Y:S01]  /*3fe0*/  FADD.FTZ R107, R107, R20 ;  /* 0x000000146b6b7221 */ /* 0x000fe20000010000 */
[----:B------:R-:W0:Y:S01]  /*3ff0*/  MUFU.EX2 R72, R65 ;  /* 0x0000004100487308 */ /* 0x000e220000000800 */
[----:B--2---:R-:W-:Y:S01]  /*4000*/  FADD.FTZ R21, R19, R8 ;  /* 0x0000000813157221 */ /* 0x004fe20000010000 */
[----:B------:R-:W-:Y:S01]  /*4010*/  F2FP.SATFINITE.E4M3.F32.PACK_AB_MERGE_C R209, R103, R28, R30 ;  /* 0x0000001c67d1723e */ /* 0x000fe2000480701e */
[----:B------:R-:W-:Y:S01]  /*4020*/  FADD.FTZ R20, R32, R107 ;  /* 0x0000006b20147221 */ /* 0x000fe20000010000 */
[----:B------:R-:W-:-:S02]  /*4030*/  IMAD.MOV.U32 R27, RZ, RZ, R25 ;  /* 0x000000ffff1b7224 */ /* 0x000fc400078e0019 */
[----:B------:R-:W-:Y:S01]  /*4040*/  FADD.FTZ R12, R70, R21 ;  /* 0x00000015460c7221 */ /* 0x000fe20000010000 */
[--C-:B------:R-:W-:Y:S02]  /*4050*/  IMAD.MOV.U32 R28, RZ, RZ, R25.reuse ;  /* 0x000000ffff1c7224 */ /* 0x100fe400078e0019 */
[----:B------:R-:W-:Y:S01]  /*4060*/  FADD.FTZ R23, R109, R20 ;  /* 0x000000146d177221 */ /* 0x000fe20000010000 */
[----:B------:R-:W2:Y:S01]  /*4070*/  MUFU.EX2 R71, R71 ;  /* 0x0000004700477308 */ /* 0x000ea20000000800 */
[----:B-1----:R-:W-:Y:S01]  /*4080*/  FADD.FTZ R21, R67, R12 ;  /* 0x0000000c43157221 */ /* 0x002fe20000010000 */
[----:B------:R-:W-:Y:S02]  /*4090*/  IMAD.MOV.U32 R30, RZ, RZ, R25 ;  /* 0x000000ffff1e7224 */ /* 0x000fe400078e0019 */
[----:B------:R-:W-:Y:S01]  /*40a0*/  FADD.FTZ R26, R34, R23 ;  /* 0x00000017221a7221 */ /* 0x000fe20000010000 */
[----:B------:R-:W-:Y:S01]  /*40b0*/  F2FP.SATFINITE.E4M3.F32.PACK_AB_MERGE_C R34, R33, R34, RZ ;  /* 0x000000222122723e */ /* 0x000fe200048070ff */
[----:B------:R-:W-:-:S02]  /*40c0*/  IMAD.MOV.U32 R58, RZ, RZ, R25 ;  /* 0x000000ffff3a7224 */ /* 0x000fc400078e0019 */
[----:B------:R-:W-:Y:S01]  /*40d0*/  FADD.FTZ R33, R33, R26 ;  /* 0x0000001a21217221 */ /* 0x000fe20000010000 */
[----:B------:R-:W1:Y:S01]  /*40e0*/  MUFU.EX2 R74, R69 ;  /* 0x00000045004a7308 */ /* 0x000e620000000800 */
[C---:B0-----:R-:W-:Y:S01]  /*40f0*/  FADD.FTZ R12, R72.reuse, R21 ;  /* 0x00000015480c7221 */ /* 0x041fe20000010000 */
[----:B------:R-:W-:Y:S01]  /*4100*/  F2FP.SATFINITE.E4M3.F32.PACK_AB_MERGE_C R67, R72, R67, RZ ;  /* 0x000000434843723e */ /* 0x000fe200048070ff */
[----:B------:R-:W-:Y:S01]  /*4110*/  FADD.FTZ R6, R36, R33 ;  /* 0x0000002124067221 */ /* 0x000fe20000010000 */
[----:B------:R-:W-:Y:S01]  /*4120*/  F2FP.SATFINITE.E4M3.F32.PACK_AB_MERGE_C R211, R109, R32, R34 ;  /* 0x000000206dd3723e */ /* 0x000fe20004807022 */
[----:B------:R-:W-:Y:S01]  /*4130*/  IMAD.MOV.U32 R26, RZ, RZ, R25 ;  /* 0x000000ffff1a7224 */ /* 0x000fe200078e0019 */
[----:B------:R-:W-:Y:S01]  /*4140*/  F2FP.SATFINITE.E4M3.F32.PACK_AB_MERGE_C R208, R70, R19, R67 ;  /* 0x0000001346d0723e */ /* 0x000fe20004807043 */
[----:B------:R-:W-:Y:S01]  /*4150*/  FADD.FTZ R23, R37, R6 ;  /* 0x0000000625177221 */ /* 0x000fe20000010000 */
[----:B------:R-:W0:Y:S01]  /*4160*/  MUFU.EX2 R47, R47 ;  /* 0x0000002f002f7308 */ /* 0x000e220000000800 */
[----:B--2---:R-:W-:Y:S01]  /*4170*/  FADD.FTZ R21, R71, R12 ;  /* 0x0000000c47157221 */ /* 0x004fe20000010000 */
[----:B------:R-:W-:-:S02]  /*4180*/  IMAD.MOV.U32 R33, RZ, RZ, R25 ;  /* 0x000000ffff217224 */ /* 0x000fc400078e0019 */
[----:B------:R-:W-:Y:S01]  /*4190*/  FADD.FTZ R14, R38, R23 ;  /* 0x00000017260e7221 */ /* 0x000fe20000010000 */
[--C-:B------:R-:W-:Y:S02]  /*41a0*/  IMAD.MOV.U32 R32, RZ, RZ, R25.reuse ;  /* 0x000000ffff207224 */ /* 0x100fe400078e0019 */
[----:B------:R-:W-:Y:S01]  /*41b0*/  IMAD.MOV.U32 R34, RZ, RZ, R25 ;  /* 0x000000ffff227224 */ /* 0x000fe200078e0019 */
[----:B------:R2:W3:Y:S01]  /*41c0*/  MUFU.EX2 R76, R73 ;  /* 0x00000049004c7308 */ /* 0x0004e20000000800 */
[----:B-1----:R-:W-:Y:S01]  /*41d0*/  FADD.FTZ R20, R74, R21 ;  /* 0x000000154a147221 */ /* 0x002fe20000010000 */
[--C-:B------:R-:W-:Y:S02]  /*41e0*/  IMAD.MOV.U32 R65, RZ, RZ, R25.reuse ;  /* 0x000000ffff417224 */ /* 0x100fe400078e0019 */
[--C-:B------:R-:W-:Y:S02]  /*41f0*/  IMAD.MOV.U32 R67, RZ, RZ, R25.reuse ;  /* 0x000000ffff437224 */ /* 0x100fe400078e0019 */
[----:B------:R-:W-:-:S02]  /*4200*/  IMAD.MOV.U32 R69, RZ, RZ, R25 ;  /* 0x000000ffff457224 */ /* 0x000fc400078e0019 */
[----:B------:R-:W1:Y:S01]  /*4210*/  MUFU.EX2 R51, R51 ;  /* 0x0000003300337308 */ /* 0x000e620000000800 */
[----:B0-----:R-:W-:Y:S01]  /*4220*/  FADD.FTZ R21, R47, R20 ;  /* 0x000000142f157221 */ /* 0x001fe20000010000 */
[--C-:B------:R-:W-:Y:S02]  /*4230*/  IMAD.MOV.U32 R68, RZ, RZ, R25.reuse ;  /* 0x000000ffff447224 */ /* 0x100fe400078e0019 */
[--C-:B------:R-:W-:Y:S02]  /*4240*/  IMAD.MOV.U32 R70, RZ, RZ, R25.reuse ;  /* 0x000000ffff467224 */ /* 0x100fe400078e0019 */
[----:B--2---:R-:W-:Y:S02]  /*4250*/  IMAD.MOV.U32 R73, RZ, RZ, R25 ;  /* 0x000000ffff497224 */ /* 0x004fe400078e0019 */
[----:B------:R0:W2:Y:S01]  /*4260*/  MUFU.EX2 R78, R45 ;  /* 0x0000002d004e7308 */ /* 0x0000a20000000800 */
[C---:B---3--:R-:W-:Y:S01]  /*4270*/  F2FP.SATFINITE.E4M3.F32.PACK_AB_MERGE_C R47, R76.reuse, R47, RZ ;  /* 0x0000002f4c2f723e */ /* 0x048fe200048070ff */
[----:B------:R-:W-:Y:S01]  /*4280*/  FADD.FTZ R76, R76, R21 ;  /* 0x000000154c4c7221 */ /* 0x000fe20000010000 */
[----:B------:R-:W-:-:S02]  /*4290*/  IMAD.MOV.U32 R72, RZ, RZ, R25 ;  /* 0x000000ffff487224 */ /* 0x000fc400078e0019 */
[----:B------:R-:W-:Y:S01]  /*42a0*/  F2FP.SATFINITE.E4M3.F32.PACK_AB_MERGE_C R210, R74, R71, R47 ;  /* 0x000000474ad2723e */ /* 0x000fe2000480702f */
[--C-:B------:R-:W-:Y:S02]  /*42b0*/  IMAD.MOV.U32 R47, RZ, RZ, R25.reuse ;  /* 0x000000ffff2f7224 */ /* 0x100fe400078e0019 */
[----:B------:R-:W3:Y:S01]  /*42c0*/  MUFU.EX2 R55, R55 ;  /* 0x0000003700377308 */ /* 0x000ee20000000800 */
[----:B-1----:R-:W-:Y:S01]  /*42d0*/  FADD.FTZ R21, R51, R76 ;  /* 0x0000004c33157221 */ /* 0x002fe20000010000 */
[--C-:B0-----:R-:W-:Y:S02]  /*42e0*/  IMAD.MOV.U32 R45, RZ, RZ, R25.reuse ;  /* 0x000000ffff2d7224 */ /* 0x101fe400078e0019 */
[--C-:B------:R-:W-:Y:S02]  /*42f0*/  IMAD.MOV.U32 R71, RZ, RZ, R25.reuse ;  /* 0x000000ffff477224 */ /* 0x100fe400078e0019 */
[----:B------:R-:W-:Y:S02]  /*4300*/  IMAD.MOV.U32 R74, RZ, RZ, R25 ;  /* 0x000000ffff4a7224 */ /* 0x000fe400078e0019 */
[----:B------:R0:W1:Y:S01]  /*4310*/  MUFU.EX2 R80, R49 ;  /* 0x0000003100507308 */ /* 0x0000620000000800 */
[----:B--2---:R-:W-:Y:S01]  /*4320*/  FADD.FTZ R10, R78, R21 ;  /* 0x000000154e0a7221 */ /* 0x004fe20000010000 */
[----:B------:R-:W-:-:S02]  /*4330*/  IMAD.MOV.U32 R76, RZ, RZ, R25 ;  /* 0x000000ffff4c7224 */ /* 0x000fc400078e0019 */
[--C-:B------:R-:W-:Y:S02]  /*4340*/  IMAD.MOV.U32 R84, RZ, RZ, R25.reuse ;  /* 0x000000ffff547224 */ /* 0x100fe400078e0019 */
[--C-:B------:R-:W-:Y:S02]  /*4350*/  IMAD.MOV.U32 R86, RZ, RZ, R25.reuse ;  /* 0x000000ffff567224 */ /* 0x100fe400078e0019 */
[----:B------:R-:W2:Y:S01]  /*4360*/  MUFU.EX2 R41, R41 ;  /* 0x0000002900297308 */ /* 0x000ea20000000800 */
[----:B---3--:R-:W-:Y:S01]  /*4370*/  FADD.FTZ R21, R55, R10 ;  /* 0x0000000a37157221 */ /* 0x008fe20000010000 */
[--C-:B0-----:R-:W-:Y:S02]  /*4380*/  IMAD.MOV.U32 R49, RZ, RZ, R25.reuse ;  /* 0x000000ffff317224 */ /* 0x101fe400078e0019 */
[--C-:B------:R-:W-:Y:S02]  /*4390*/  IMAD.MOV.U32 R89, RZ, RZ, R25.reuse ;  /* 0x000000ffff597224 */ /* 0x100fe400078e0019 */
[----:B------:R-:W-:-:S02]  /*43a0*/  IMAD.MOV.U32 R91, RZ, RZ, R25 ;  /* 0x000000ffff5b7224 */ /* 0x000fc400078e0019 */
[----:B------:R-:W0:Y:S01]  /*43b0*/  MUFU.EX2 R59, R59 ;  /* 0x0000003b003b7308 */ /* 0x000e220000000800 */
[C---:B-1----:R-:W-:Y:S01]  /*43c0*/  F2FP.SATFINITE.E4M3.F32.PACK_AB_MERGE_C R55, R80.reuse, R55, RZ ;  /* 0x000000375037723e */ /* 0x042fe200048070ff */
[----:B------:R-:W-:Y:S01]  /*43d0*/  FADD.FTZ R80, R80, R21 ;  /* 0x0000001550507221 */ /* 0x000fe20000010000 */
[----:B------:R-:W-:Y:S02]  /*43e0*/  IMAD.MOV.U32 R95, RZ, RZ, R25 ;  /* 0x000000ffff5f7224 */ /* 0x000fe400078e0019 */
[----:B------:R-:W-:Y:S01]  /*43f0*/  F2FP.SATFINITE.E4M3.F32.PACK_AB_MERGE_C R212, R78, R51, R55 ;  /* 0x000000334ed4723e */ /* 0x000fe20004807037 */
[--C-:B------:R-:W-:Y:S02]  /*4400*/  IMAD.MOV.U32 R51, RZ, RZ, R25.reuse ;  /* 0x000000ffff337224 */ /* 0x100fe400078e0019 */
[----:B------:R-:W1:Y:S01]  /*4410*/  MUFU.EX2 R40, R40 ;  /* 0x0000002800287308 */ /* 0x000e620000000800 */
[C---:B--2---:R-:W-:Y:S01]  /*4420*/  F2FP.SATFINITE.E4M3.F32.PACK_AB_MERGE_C R38, R41.reuse, R38, RZ ;  /* 0x000000262926723e */ /* 0x044fe200048070ff */
[----:B------:R-:W-:Y:S01]  /*4430*/  FADD.FTZ R41, R41, R14 ;  /* 0x0000000e29297221 */ /* 0x000fe20000010000 */
[----:B------:R-:W-:-:S02]  /*4440*/  IMAD.MOV.U32 R55, RZ, RZ, R25 ;  /* 0x000000ffff377224 */ /* 0x000fc400078e0019 */
[----:B------:R-:W-:Y:S01]  /*4450*/  F2FP.SATFINITE.E4M3.F32.PACK_AB_MERGE_C R213, R37, R36, R38 ;  /* 0x0000002425d5723e */ /* 0x000fe20004807026 */
[--C-:B------:R-:W-:Y:S02]  /*4460*/  IMAD.MOV.U32 R37, RZ, RZ, R25.reuse ;  /* 0x000000ffff257224 */ /* 0x100fe400078e0019 */
[----:B------:R2:W3:Y:S01]  /*4470*/  MUFU.EX2 R82, R53 ;  /* 0x0000003500527308 */ /* 0x0004e20000000800 */
[----:B0-----:R-:W-:Y:S01]  /*4480*/  FADD.FTZ R21, R59, R80 ;  /* 0x000000503b157221 */ /* 0x001fe20000010000 */
[--C-:B------:R-:W-:Y:S02]  /*4490*/  IMAD.MOV.U32 R36, RZ, RZ, R25.reuse ;  /* 0x000000ffff247224 */ /* 0x100fe400078e0019 */
[--C-:B------:R-:W-:Y:S02]  /*44a0*/  IMAD.MOV.U32 R38, RZ, RZ, R25.reuse ;  /* 0x000000ffff267224 */ /* 0x100fe400078e0019 */
[----:B------:R-:W-:Y:S02]  /*44b0*/  IMAD.MOV.U32 R78, RZ, RZ, R25 ;  /* 0x000000ffff4e7224 */ /* 0x000fe400078e0019 */
[----:B------:R-:W0:Y:S01]  /*44c0*/  MUFU.EX2 R111, R111 ;  /* 0x0000006f006f7308 */ /* 0x000e220000000800 */
[----:B-1----:R-:W-:Y:S01]  /*44d0*/  FADD.FTZ R10, R40, R41 ;  /* 0x00000029280a7221 */ /* 0x002fe20000010000 */
[----:B------:R-:W-:-:S02]  /*44e0*/  IMAD.MOV.U32 R41, RZ, RZ, R25 ;  /* 0x000000ffff297224 */ /* 0x000fc400078e0019 */
[--C-:B--2---:R-:W-:Y:S02]  /*44f0*/  IMAD.MOV.U32 R53, RZ, RZ, R25.reuse ;  /* 0x000000ffff357224 */ /* 0x104fe400078e0019 */
[----:B------:R-:W-:Y:S02]  /*4500*/  IMAD.MOV.U32 R80, RZ, RZ, R25 ;  /* 0x000000ffff507224 */ /* 0x000fe400078e0019 */
[----:B------:R-:W-:Y:S01]  /*4510*/  MUFU.EX2 R42, R42 ;  /* 0x0000002a002a7308 */ /* 0x000fe20000000800 */
[----:B---3--:R-:W-:Y:S01]  /*4520*/  FADD.FTZ R14, R82, R21 ;  /* 0x00000015520e7221 */ /* 0x008fe20000010000 */
[--C-:B------:R-:W-:Y:S02]  /*4530*/  IMAD.MOV.U32 R99, RZ, RZ, R25.reuse ;  /* 0x000000ffff637224 */ /* 0x100fe400078e0019 */
[--C-:B------:R-:W-:Y:S02]  /*4540*/  IMAD.MOV.U32 R103, RZ, RZ, R25.reuse ;  /* 0x000000ffff677224 */ /* 0x100fe400078e0019 */
[----:B------:R-:W-:-:S02]  /*4550*/  IMAD.MOV.U32 R107, RZ, RZ, R25 ;  /* 0x000000ffff6b7224 */ /* 0x000fc400078e0019 */
[----:B------:R-:W1:Y:S01]  /*4560*/  MUFU.EX2 R113, R113 ;  /* 0x0000007100717308 */ /* 0x000e620000000800 */
[----:B0-----:R-:W-:Y:S01]  /*4570*/  FADD.FTZ R23, R111, R10 ;  /* 0x0000000a6f177221 */ /* 0x001fe20000010000 */
[----:B------:R-:W-:-:S06]  /*4580*/  IMAD.MOV.U32 R109, RZ, RZ, R25 ;  /* 0x000000ffff6d7224 */ /* 0x000fcc00078e0019 */
[----:B------:R-:W0:Y:S08]  /*4590*/  MUFU.EX2 R31, R31 ;  /* 0x0000001f001f7308 */ /* 0x000e300000000800 */
[----:B------:R2:W3:Y:S01]  /*45a0*/  MUFU.EX2 R8, R57 ;  /* 0x0000003900087308 */ /* 0x0004e20000000800 */
[----:B-1----:R-:W-:Y:S01]  /*45b0*/  F2FP.SATFINITE.E4M3.F32.PACK_AB_MERGE_C R20, R113, R42, RZ ;  /* 0x0000002a7114723e */ /* 0x002fe200048070ff */
[----:B------:R-:W-:-:S03]  /*45c0*/  FADD.FTZ R42, R42, R23 ;  /* 0x000000172a2a7221 */ /* 0x000fc60000010000 */
[----:B------:R-:W-:Y:S01]  /*45d0*/  F2FP.SATFINITE.E4M3.F32.PACK_AB_MERGE_C R215, R111, R40, R20 ;  /* 0x000000286fd7723e */ /* 0x000fe20004807014 */
[----:B------:R-:W-:Y:S01]  /*45e0*/  FADD.FTZ R113, R113, R42 ;  /* 0x0000002a71717221 */ /* 0x000fe20000010000 */
[--C-:B------:R-:W-:Y:S01]  /*45f0*/  IMAD.MOV.U32 R40, RZ, RZ, R25.reuse ;  /* 0x000000ffff287224 */ /* 0x100fe200078e0019 */
[----:B------:R-:W-:Y:S01]  /*4600*/  MUFU.EX2 R46, R46 ;  /* 0x0000002e002e7308 */ /* 0x000fe20000000800 */
[----:B0-----:R-:W-:Y:S01]  /*4610*/  FADD.FTZ R21, R31, R14 ;  /* 0x0000000e1f157221 */ /* 0x001fe20000010000 */
[--C-:B------:R-:W-:Y:S02]  /*4620*/  IMAD.MOV.U32 R42, RZ, RZ, R25.reuse ;  /* 0x000000ffff2a7224 */ /* 0x100fe400078e0019 */
[--C-:B--2---:R-:W-:Y:S02]  /*4630*/  IMAD.MOV.U32 R57, RZ, RZ, R25.reuse ;  /* 0x000000ffff397224 */ /* 0x104fe400078e0019 */
[----:B------:R-:W-:Y:S02]  /*4640*/  IMAD.MOV.U32 R111, RZ, RZ, R25 ;  /* 0x000000ffff6f7224 */ /* 0x000fe400078e0019 */
[----:B------:R-:W0:Y:S01]  /*4650*/  MUFU.EX2 R117, R117 ;  /* 0x0000007500757308 */ /* 0x000e220000000800 */
[C---:B---3--:R-:W-:Y:S01]  /*4660*/  F2FP.SATFINITE.E4M3.F32.PACK_AB_MERGE_C R31, R8.reuse, R31, RZ ;  /* 0x0000001f081f723e */ /* 0x048fe200048070ff */
        /* <DEDUP_REMOVED lines=9> */
[----:B-1----:R-:W-:-:S07]  /*4700*/  FADD.FTZ R7, R35, R8 ;  /* 0x0000000823077221 */ /* 0x002fce0000010000 */
[----:B------:R1:W3:Y:S01]  /*4710*/  MUFU.EX2 R12, R29 ;  /* 0x0000001d000c7308 */ /* 0x0002e20000000800 */
[----:B--2---:R-:W-:Y:S01]  /*4720*/  FADD.FTZ R14, R44, R113 ;  /* 0x000000712c0e7221 */ /* 0x004fe20000010000 */
[----:B------:R-:W-:-:S06]  /*4730*/  IMAD.MOV.U32 R113, RZ, RZ, R25 ;  /* 0x000000ffff717224 */ /* 0x000fcc00078e0019 */
[----:B------:R-:W2:Y:S01]  /*4740*/  MUFU.EX2 R39, R39 ;  /* 0x0000002700277308 */ /* 0x000ea20000000800 */
[C---:B0-----:R-:W-:Y:S01]  /*4750*/  F2FP.SATFINITE.E4M3.F32.PACK_AB_MERGE_C R217, R115.reuse, R44, R20 ;  /* 0x0000002c73d9723e */ /* 0x041fe20004807014 */
[----:B------:R-:W-:Y:S01]  /*4760*/  FADD.FTZ R115, R115, R14 ;  /* 0x0000000e73737221 */ /* 0x000fe20000010000 */
[--C-:B-1----:R-:W-:Y:S02]  /*4770*/  IMAD.MOV.U32 R29, RZ, RZ, R25.reuse ;  /* 0x000000ffff1d7224 */ /* 0x102fe400078e0019 */
[----:B------:R-:W-:Y:S02]  /*4780*/  IMAD.MOV.U32 R44, RZ, RZ, R25 ;  /* 0x000000ffff2c7224 */ /* 0x000fe400078e0019 */
[----:B------:R-:W-:Y:S01]  /*4790*/  FADD.FTZ R46, R46, R115 ;  /* 0x000000732e2e7221 */ /* 0x000fe20000010000 */
[----:B------:R-:W-:Y:S01]  /*47a0*/  IMAD.MOV.U32 R115, RZ, RZ, R25 ;  /* 0x000000ffff737224 */ /* 0x000fe200078e0019 */
[----:B------:R-:W0:Y:S01]  /*47b0*/  MUFU.EX2 R6, R123 ;  /* 0x0000007b00067308 */ /* 0x000e220000000800 */
[----:B---3--:R-:W-:Y:S01]  /*47c0*/  FADD.FTZ R8, R12, R7 ;  /* 0x000000070c087221 */ /* 0x008fe20000010000 */
[----:B------:R-:W-:Y:S01]  /*47d0*/  FADD.FTZ R117, R117, R46 ;  /* 0x0000002e75757221 */ /* 0x000fe20000010000 */
[----:B------:R-:W-:-:S05]  /*47e0*/  IMAD.MOV.U32 R46, RZ, RZ, R25 ;  /* 0x000000ffff2e7224 */ /* 0x000fca00078e0019 */
[----:B------:R-:W-:Y:S01]  /*47f0*/  MUFU.EX2 R50, R50 ;  /* 0x0000003200327308 */ /* 0x000fe20000000800 */
[----:B--2---:R-:W-:-:S07]  /*4800*/  FADD.FTZ R7, R39, R8 ;  /* 0x0000000827077221 */ /* 0x004fce0000010000 */
[----:B------:R-:W1:Y:S01]  /*4810*/  MUFU.EX2 R121, R121 ;  /* 0x0000007900797308 */ /* 0x000e620000000800 */
[C---:B0-----:R-:W-:Y:S01]  /*4820*/  F2FP.SATFINITE.E4M3.F32.PACK_AB_MERGE_C R39, R6.reuse, R39, RZ ;  /* 0x000000270627723e */ /* 0x041fe200048070ff */
[----:B------:R-:W-:-:S03]  /*4830*/  FADD.FTZ R6, R6, R7 ;  /* 0x0000000706067221 */ /* 0x000fc60000010000 */
[----:B------:R-:W-:Y:S01]  /*4840*/  F2FP.SATFINITE.E4M3.F32.PACK_AB_MERGE_C R216, R12, R35, R39 ;  /* 0x000000230cd8723e */ /* 0x000fe20004807027 */
[--C-:B------:R-:W-:Y:S02]  /*4850*/  IMAD.MOV.U32 R35, RZ, RZ, R25.reuse ;  /* 0x000000ffff237224 */ /* 0x100fe400078e0019 */
[----:B------:R-:W0:Y:S01]  /*4860*/  MUFU.EX2 R125, R125 ;  /* 0x0000007d007d7308 */ /* 0x000e220000000800 */
[----:B------:R-:W-:-:S07]  /*4870*/  IMAD.MOV.U32 R39, RZ, RZ, R25 ;  /* 0x000000ffff277224 */ /* 0x000fce00078e0019 */
[----:B------:R-:W2:Y:S01]  /*4880*/  MUFU.EX2 R48, R48 ;  /* 0x0000003000307308 */ /* 0x000ea20000000800 */
[----:B-1----:R-:W-:-:S07]  /*4890*/  F2FP.SATFINITE.E4M3.F32.PACK_AB_MERGE_C R11, R121, R50, RZ ;  /* 0x00000032790b723e */ /* 0x002fce00048070ff */
[----:B------:R-:W1:Y:S01]  /*48a0*/  MUFU.EX2 R119, R119 ;  /* 0x0000007700777308 */ /* 0x000e620000000800 */
[----:B0-----:R-:W-:-:S07]  /*48b0*/  FADD.FTZ R7, R125, R6 ;  /* 0x000000067d077221 */ /* 0x001fce0000010000 */
[----:B------:R-:W0:Y:S01]  /*48c0*/  MUFU.EX2 R10, R127 ;  /* 0x0000007f000a7308 */ /* 0x000e220000000800 */
[----:B--2---:R-:W-:Y:S01]  /*48d0*/  FADD.FTZ R8, R48, R117 ;  /* 0x0000007530087221 */ /* 0x004fe20000010000 */
[----:B------:R-:W-:-:S06]  /*48e0*/  IMAD.MOV.U32 R117, RZ, RZ, R25 ;  /* 0x000000ffff757224 */ /* 0x000fcc00078e0019 */
[----:B------:R-:W2:Y:S01]  /*48f0*/  MUFU.EX2 R129, R129 ;  /* 0x0000008100817308 */ /* 0x000ea20000000800 */
[C---:B-1----:R-:W-:Y:S01]  /*4900*/  F2FP.SATFINITE.E4M3.F32.PACK_AB_MERGE_C R219, R119.reuse, R48, R11 ;  /* 0x0000003077db723e */ /* 0x042fe2000480700b */
[----:B------:R-:W-:Y:S01]  /*4910*/  FADD.FTZ R119, R119, R8 ;  /* 0x0000000877777221 */ /* 0x000fe20000010000 */
[----:B------:R-:W-:-:S03]  /*4920*/  IMAD.MOV.U32 R48, RZ, RZ, R25 ;  /* 0x000000ffff307224 */ /* 0x000fc600078e0019 */
[----:B------:R-:W-:Y:S01]  /*4930*/  FADD.FTZ R8, R50, R119 ;  /* 0x0000007732087221 */ /* 0x000fe20000010000 */
[----:B------:R-:W-:Y:S01]  /*4940*/  IMAD.MOV.U32 R50, RZ, RZ, R25 ;  /* 0x000000ffff327224 */ /* 0x000fe200078e0019 */
[----:B------:R-:W1:Y:S01]  /*4950*/  MUFU.EX2 R60, R60 ;  /* 0x0000003c003c7308 */ /* 0x000e620000000800 */
[----:B0-----:R-:W-:Y:S01]  /*4960*/  FADD.FTZ R6, R10, R7 ;  /* 0x000000070a067221 */ /* 0x001fe20000010000 */
[----:B------:R-:W-:Y:S01]  /*4970*/  FADD.FTZ R8, R121, R8 ;  /* 0x0000000879087221 */ /* 0x000fe20000010000 */
[----:B------:R-:W-:Y:S02]  /*4980*/  IMAD.MOV.U32 R119, RZ, RZ, R25 ;  /* 0x000000ffff777224 */ /* 0x000fe400078e0019 */
[----:B--2---:R-:W-:Y:S01]  /*4990*/  FADD.FTZ R7, R129, R6 ;  /* 0x0000000681077221 */ /* 0x004fe20000010000 */
[----:B------:R-:W-:Y:S01]  /*49a0*/  IMAD.MOV.U32 R6, RZ, RZ, RZ ;  /* 0x000000ffff067224 */ /* 0x000fe200078e00ff */
[C---:B-1----:R-:W-:Y:S02]  /*49b0*/  F2FP.SATFINITE.E4M3.F32.PACK_AB_MERGE_C R11, R60.reuse, R129, RZ ;  /* 0x000000813c0b723e */ /* 0x042fe400048070ff */
[----:B------:R-:W-:Y:S01]  /*49c0*/  FADD.FTZ R7, R60, R7 ;  /* 0x000000073c077221 */ /* 0x000fe20000010000 */
[----:B------:R-:W-:Y:S01]  /*49d0*/  IMAD.MOV.U32 R60, RZ, RZ, R25 ;  /* 0x000000ffff3c7224 */ /* 0x000fe200078e0019 */
[----:B------:R-:W-:Y:S01]  /*49e0*/  F2FP.SATFINITE.E4M3.F32.PACK_AB_MERGE_C R218, R10, R125, R11 ;  /* 0x0000007d0ada723e */ /* 0x000fe2000480700b */
[----:B------:R-:W-:Y:S06]  /*49f0*/  @!P2 BRA `(.L_x_3153) ;  /* 0x000000300088a947 */ /* 0x000fec0003800000 */
        /* <DEDUP_REMOVED lines=52> */
[----:B------:R-:W-:-:S06]  /*4d40*/  UMOV UR53, URZ ;  /* 0x0000003f00357c82 */ /* 0x000fcc0008000000 */
.L_x_3163:
[----:B------:R-:W-:Y:S01]  /*4d50*/  ISETP.NE.AND P3, PT, RZ, UR41, PT ;  /* 0x00000029ff007c0c */ /* 0x000fe2000bf65270 */
[----:B------:R-:W-:-:S04]  /*4d60*/  UISETP.NE.AND UP0, UPT, UR53, 0x1, UPT ;  /* 0x000000013500788c */ /* 0x000fc8000bf05270 */
[----:B------:R-:W-:-:S06]  /*4d70*/  USEL UR4, URZ, 0x1, UP0 ;  /* 0x000000013f047887 */ /* 0x000fcc0008000000 */
[----:B------:R-:W-:Y:S02]  /*4d80*/  LOP3.LUT R6, R12, UR4, RZ, 0x3c, !PT ;  /* 0x000000040c067c12 */ /* 0x000fe4000f8e3cff */
[----:B------:R-:W-:Y:S05]  /*4d90*/  @P3 BRA `(.L_x_3154) ;  /* 0x0000000000343947 */ /* 0x000fea0003800000 */
[----:B------:R-:W-:Y:S05]  /*4da0*/  @!P0 BRA `(.L_x_3155) ;  /* 0x0000000000048947 */ /* 0x000fea0003800000 */
[----:B------:R-:W-:Y:S01]  /*4db0*/  BPT.TRAP 0x1 ;  /* 0x000000040000795c */ /* 0x000fe20000300000 */
.L_x_3155:
        /* <DEDUP_REMOVED lines=8> */
.L_x_3156:
[----:B-1----:R-:W-:Y:S05]  /*4e40*/  @P2 BRA `(.L_x_3154) ;  /* 0x0000000000082947 */ /* 0x002fea0003800000 */
[----:B------:R-:W1:Y:S02]  /*4e50*/  SYNCS.PHASECHK.TRANS64.TRYWAIT P2, [UR4+0x33430], R3 ;  /* 0x03343003ff0075a7 */ /* 0x000e640008040144 */
[----:B-1----:R-:W-:Y:S05]  /*4e60*/  @!P2 BRA `(.L_x_3157) ;  /* 0x000000b00034a947 */ /* 0x002fea0003800000 */
.L_x_3154:
[----:B01----:R-:W-:Y:S01]  /*4e70*/  VIADD R3, R18, 0x8 ;  /* 0x0000000812037836 */ /* 0x003fe20000000000 */
[----:B------:R-:W-:Y:S01]  /*4e80*/  UIADD3 UR52, UR53, 0x1, URZ ;  /* 0x0000000135347890 */ /* 0x000fe2000fffe03f */
[C---:B------:R-:W-:Y:S01]  /*4e90*/  R2UR UR4, R4.reuse ;  /* 0x00000000040472ca */ /* 0x040fe200000e0000 */
[----:B------:R-:W-:Y:S01]  /*4ea0*/  UMOV UR7, 0x80000020 ;  /* 0x8000002000077882 */ /* 0x000fe20000000000 */
[C---:B------:R-:W-:Y:S01]  /*4eb0*/  R2UR UR5, R5.reuse ;  /* 0x00000000050572ca */ /* 0x040fe200000e0000 */
[----:B------:R0:W-:Y:S01]  /*4ec0*/  BAR.SYNC.DEFER_BLOCKING R3, 0x100 ;  /* 0x000400030000751d */ /* 0x0001e20000010000 */
[----:B------:R-:W-:Y:S01]  /*4ed0*/  UISETP.NE.AND UP0, UPT, UR52, 0x2, UPT ;  /* 0x000000023400788c */ /* 0x000fe2000bf05270 */
[C---:B------:R-:W-:Y:S02]  /*4ee0*/  R2UR UR8, R4.reuse ;  /* 0x00000000040872ca */ /* 0x040fe400000e0000 */
[C---:B------:R-:W-:Y:S01]  /*4ef0*/  R2UR UR9, R5.reuse ;  /* 0x00000000050972ca */ /* 0x040fe200000e0000 */
[----:B------:R-:W-:Y:S01]  /*4f00*/  USEL UR52, UR52, URZ, UP0 ;  /* 0x0000003f34347287 */ /* 0x000fe20008000000 */
[C---:B------:R-:W-:Y:S01]  /*4f10*/  R2UR UR12, R4.reuse ;  /* 0x00000000040c72ca */ /* 0x040fe200000e0000 */
[----:B------:R-:W-:Y:S01]  /*4f20*/  UMOV UR11, 0x80000020 ;  /* 0x80000020000b7882 */ /* 0x000fe20000000000 */
[C---:B------:R-:W-:Y:S01]  /*4f30*/  R2UR UR13, R5.reuse ;  /* 0x00000000050d72ca */ /* 0x040fe200000e0000 */
[----:B------:R-:W-:Y:S01]  /*4f40*/  UIMAD UR54, UR52, 0x780, UR42 ;  /* 0x00000780343678a4 */ /* 0x000fe2000f8e022a */
[C---:B------:R-:W-:Y:S01]  /*4f50*/  R2UR UR16, R4.reuse ;  /* 0x00000000041072ca */ /* 0x040fe200000e0000 */
[----:B------:R-:W-:Y:S01]  /*4f60*/  UMOV UR15, 0x80000020 ;  /* 0x80000020000f7882 */ /* 0x000fe20000000000 */
[C---:B------:R-:W-:Y:S01]  /*4f70*/  R2UR UR17, R5.reuse ;  /* 0x00000000051172ca */ /* 0x040fe200000e0000 */
[----:B------:R-:W-:Y:S01]  /*4f80*/  UIADD3 UR10, UR54, 0x80, URZ ;  /* 0x00000080360a7890 */ /* 0x000fe2000fffe03f */
[----:B------:R-:W-:Y:S01]  /*4f90*/  R2UR UR20, R4 ;  /* 0x00000000041472ca */ /* 0x000fe200000e0000 */
[----:B------:R-:W-:Y:S01]  /*4fa0*/  UIADD3 UR14, UR54, 0x100, URZ ;  /* 0x00000100360e7890 */ /* 0x000fe2000fffe03f */
[----:B------:R-:W-:Y:S01]  /*4fb0*/  R2UR UR21, R5 ;  /* 0x00000000051572ca */ /* 0x000fe200000e0000 */
[----:B------:R-:W-:Y:S01]  /*4fc0*/  UMOV UR6, UR54 ;  /* 0x0000003600067c82 */ /* 0x000fe20008000000 */
[----:B------:R-:W-:Y:S01]  /*4fd0*/  UIADD3 UR18, UR54, 0x180, URZ ;  /* 0x0000018036127890 */ /* 0x000fe2000fffe03f */
[----:B------:R-:W-:Y:S01]  /*4fe0*/  UMOV UR19, 0x80000020 ;  /* 0x8000002000137882 */ /* 0x000fe20000000000 */
[----:B------:R-:W-:Y:S01]  /*4ff0*/  UIADD3 UR22, UR54, 0x200, URZ ;  /* 0x0000020036167890 */ /* 0x000fe2000fffe03f */
[----:B------:R-:W-:Y:S01]  /*5000*/  UMOV UR23, 0x80000020 ;  /* 0x8000002000177882 */ /* 0x000fe20000000000 */
[----:B------:R-:W-:Y:S01]  /*5010*/  WARPGROUP.ARRIVE ;  /* 0x00000000000079c5 */ /* 0x000fe20000000000 */
[----:B------:R-:W-:Y:S01]  /*5020*/  UIADD3 UR26, UR54, 0x2, URZ ;  /* 0x00000002361a7890 */ /* 0x000fe2000fffe03f */
[----:B------:R-:W-:Y:S01]  /*5030*/  UMOV UR27, 0x80000020 ;  /* 0x80000020001b7882 */ /* 0x000fe20000000000 */
[----:B------:R-:W-:-:S03]  /*5040*/  UIADD3 UR30, UR54, 0x280, URZ ;  /* 0x00000280361e7890 */ /* 0x000fc6000fffe03f */
[----:B------:R-:W-:Y:S01]  /*5050*/  QGMMA.64x32x32.F32.E4M3.E4M3 R184, gdesc[UR4], RZ, !UPT, gsb0 ;  /* 0x0060000004b879f3 */ /* 0x000fe2000c0008ff */
[----:B------:R-:W-:Y:S01]  /*5060*/  UIADD3 UR6, UR54, 0x82, URZ ;  /* 0x0000008236067890 */ /* 0x000fe2000fffe03f */
[----:B------:R-:W-:Y:S01]  /*5070*/  UMOV UR4, UR24 ;  /* 0x0000001800047c82 */ /* 0x000fe20008000000 */
[----:B------:R-:W-:Y:S01]  /*5080*/  UMOV UR5, UR25 ;  /* 0x0000001900057c82 */ /* 0x000fe20008000000 */
        /* <DEDUP_REMOVED lines=8> */
[----:B------:R-:W-:-:S02]  /*5110*/  WARPGROUP.DEPBAR.LE gsb0, 0x0 ;  /* 0x00008000000079c5 */ /* 0x000fc40000010000 */
[----:B------:R-:W-:-:S06]  /*5120*/  WARPGROUP.ARRIVE ;  /* 0x00000000000079c5 */ /* 0x000fcc0000000000 */
[----:B------:R-:W-:Y:S01]  /*5130*/  QGMMA.64x32x32.F32.E4M3.E4M3 R168, gdesc[UR8], RZ, !UPT, gsb0 ;  /* 0x0060000008a879f3 */ /* 0x000fe2000c0008ff */
[----:B------:R-:W-:Y:S02]  /*5140*/  UIADD3 UR8, UR54, 0x102, URZ ;  /* 0x0000010236087890 */ /* 0x000fe4000fffe03f */
[----:B------:R-:W-:Y:S02]  /*5150*/  UIADD3 UR9, UR54, 0x182, URZ ;  /* 0x0000018236097890 */ /* 0x000fe4000fffe03f */
        /* <DEDUP_REMOVED lines=13> */
[----:B------:R-:W-:Y:S01]  /*5230*/  UMOV UR26, UR6 ;  /* 0x00000006001a7c82 */ /* 0x000fe20008000000 */
[----:B------:R-:W-:Y:S01]  /*5240*/  UMOV UR27, 0x80000020 ;  /* 0x80000020001b7882 */ /* 0x000fe20000000000 */
[----:B------:R-:W-:Y:S01]  /*5250*/  UMOV UR6, UR8 ;  /* 0x0000000800067c82 */ /* 0x000fe20008000000 */
        /* <DEDUP_REMOVED lines=10> */
[----:B------:R-:W-:Y:S01]  /*5300*/  UIADD3 UR6, UR54, 0x300, URZ ;  /* 0x0000030036067890 */ /* 0x000fe2000fffe03f */
[----:B------:R-:W-:Y:S01]  /*5310*/  UMOV UR4, UR28 ;  /* 0x0000001c00047c82 */ /* 0x000fe20008000000 */
[----:B------:R-:W-:Y:S01]  /*5320*/  UMOV UR5, UR29 ;  /* 0x0000001d00057c82 */ /* 0x000fe20008000000 */
        /* <DEDUP_REMOVED lines=120> */
[----:B0-----:R-:W-:Y:S05]  /*5ab0*/  @P3 BRA `(.L_x_3158) ;  /* 0x0000000000283947 */ /* 0x001fea0003800000 */
[----:B------:R-:W-:Y:S05]  /*5ac0*/  @!P0 BRA `(.L_x_3159) ;  /* 0x0000000000048947 */ /* 0x000fea0003800000 */
[----:B------:R-:W-:Y:S01]  /*5ad0*/  BPT.TRAP 0x1 ;  /* 0x000000040000795c */ /* 0x000fe20000300000 */
.L_x_3159:
[----:B------:R-:W-:Y:S01]  /*5ae0*/  ULEA UR4, UR53, UR40, 0x3 ;  /* 0x0000002835047291 */ /* 0x000fe2000f8e183f */
[----:B------:R-:W-:-:S08]  /*5af0*/  SHF.L.U32 R3, R12, 0x1f, RZ ;  /* 0x0000001f0c037819 */ /* 0x000fd000000006ff */
[----:B------:R0:W1:Y:S01]  /*5b00*/  SYNCS.PHASECHK.TRANS64.TRYWAIT P2, [UR4+0x33450], R3 ;  /* 0x03345003ff0075a7 */ /* 0x0000620008040144 */
[----:B------:R-:W-:Y:S05]  /*5b10*/  @!P0 BRA `(.L_x_3160) ;  /* 0x0000000000048947 */ /* 0x000fea0003800000 */
[----:B------:R-:W-:Y:S01]  /*5b20*/  BPT.TRAP 0x1 ;  /* 0x000000040000795c */ /* 0x000fe20000300000 */
.L_x_3160:
[----:B-1----:R-:W-:Y:S05]  /*5b30*/  @P2 BRA `(.L_x_3158) ;  /* 0x0000000000082947 */ /* 0x002fea0003800000 */
[----:B------:R-:W1:Y:S02]  /*5b40*/  SYNCS.PHASECHK.TRANS64.TRYWAIT P2, [UR4+0x33450], R3 ;  /* 0x03345003ff0075a7 */ /* 0x000e640008040144 */
[----:B-1----:R-:W-:Y:S05]  /*5b50*/  @!P2 BRA `(.L_x_3161) ;  /* 0x000000a40010a947 */ /* 0x002fea0003800000 */
.L_x_3158:
        /* <DEDUP_REMOVED lines=13> */
[----:B------:R-:W-:Y:S01]  /*5c30*/  UIMAD UR4, UR53, 0x780, UR4 ;  /* 0x00000780350478a4 */ /* 0x000fe2000f8e0204 */
[----:B------:R-:W-:Y:S02]  /*5c40*/  FMNMX.FTZ R9, R191, R14, !PT ;  /* 0x0000000ebf097209 */ /* 0x000fe40007810000 */
[----:B------:R-:W-:Y:S02]  /*5c50*/  FMNMX.FTZ R12, R192, R3, !PT ;  /* 0x00000003c00c7209 */ /* 0x000fe40007810000 */
[----:B------:R-:W-:Y:S02]  /*5c60*/  FMNMX.FTZ R14, R194, R9, !PT ;  /* 0x00000009c20e7209 */ /* 0x000fe40007810000 */
[----:B------:R-:W-:Y:S01]  /*5c70*/  UMOV UR6, UR4 ;  /* 0x0000000400067c82 */ /* 0x000fe20008000000 */
[----:B------:R-:W-:Y:S01]  /*5c80*/  FMNMX.FTZ R3, R193, R12, !PT ;  /* 0x0000000cc1037209 */ /* 0x000fe20007810000 */
[----:B------:R-:W-:Y:S01]  /*5c90*/  QGMMA.64x192x32.F32.E4M3.E4M3 R24, R200, gdesc[UR4], R24, gsb0 ;  /* 0x02e00004c8187df3 */ /* 0x000fe20008000818 */
        /* <DEDUP_REMOVED lines=79> */
[----:B------:R-:W-:Y:S01]  /*6190*/  FADD.FTZ R19, -R9, R10 ;  /* 0x0000000a09137221 */ /* 0x000fe20000010100 */
[----:B------:R-:W-:-:S03]  /*61a0*/  FFMA.FTZ R13, R2, R9, -8 ;  /* 0xc1000000020d7423 */ /* 0x000fc60000010009 */
[C---:B------:R-:W-:Y:S01]  /*61b0*/  FMUL.FTZ R10, R2.reuse, R19 ;  /* 0x00000013020a7220 */ /* 0x040fe20000410000 */
[----:B------:R-:W-:-:S01]  /*61c0*/  FFMA.FTZ R15, R2, R184, -R13 ;  /* 0x000000b8020f7223 */ /* 0x000fc2000001080d */
[C-C-:B------:R-:W-:Y:S01]  /*61d0*/  FFMA.FTZ R12, R2.reuse, R185, -R13.reuse ;  /* 0x000000b9020c7223 */ /* 0x140fe2000001080d */
[----:B------:R-:W-:Y:S02]  /*61e0*/  WARPGROUP.DEPBAR.LE gsb0, 0x0 ;  /* 0x00008000000079c5 */ /* 0x000fe40000010000 */
[----:B------:R-:W-:Y:S01]  /*61f0*/  WARPGROUP.ARRIVE ;  /* 0x00000000000079c5 */ /* 0x000fe20000000000 */
[----:B------:R-:W-:-:S01]  /*6200*/  FFMA.FTZ R14, R2, R188, -R13 ;  /* 0x000000bc020e7223 */ /* 0x000fc2000001080d */
[C-C-:B------:R-:W-:Y:S01]  /*6210*/  FFMA.FTZ R19, R2.reuse, R189, -R13.reuse ;  /* 0x000000bd02137223 */ /* 0x140fe2000001080d */
[----:B------:R-:W-:-:S01]  /*6220*/  FFMA.FTZ R20, R2, R192, -R13 ;  /* 0x000000c002147223 */ /* 0x000fc2000001080d */
[C-C-:B------:R-:W-:Y:S01]  /*6230*/  FFMA.FTZ R21, R2.reuse, R193, -R13.reuse ;  /* 0x000000c102157223 */ /* 0x140fe2000001080d */
[----:B------:R-:W-:-:S01]  /*6240*/  FFMA.FTZ R22, R2, R196, -R13 ;  /* 0x000000c402167223 */ /* 0x000fc2000001080d */
[----:B------:R-:W-:Y:S01]  /*6250*/  QGMMA.64x192x32.F32.E4M3.E4M3 R24, R204, gdesc[UR4], R24, gsb0 ;  /* 0x02e00004cc187df3 */ /* 0x000fe20008000818 */
[----:B------:R-:W-:Y:S01]  /*6260*/  UIADD3 UR6, UR4, 0x300, URZ ;  /* 0x0000030004067890 */ /* 0x000fe2000fffe03f */
[C-C-:B------:R-:W-:Y:S01]  /*6270*/  FFMA.FTZ R23, R2.reuse, R197, -R13.reuse ;  /* 0x000000c502177223 */ /* 0x140fe2000001080d */
[----:B------:R-:W-:Y:S01]  /*6280*/  UMOV UR7, 0xc0000010 ;  /* 0xc000001000077882 */ /* 0x000fe20000000000 */
        /* <DEDUP_REMOVED lines=32> */
[----:B------:R-:W-:Y:S01]  /*6490*/  FADD.FTZ R11, -R3, R11 ;  /* 0x0000000b030b7221 */ /* 0x000fe20000010100 */
[----:B------:R-:W-:-:S01]  /*64a0*/  FFMA.FTZ R13, R2, R3, -8 ;  /* 0xc1000000020d7423 */ /* 0x000fc20000010003 */
[----:B------:R-:W-:Y:S02]  /*64b0*/  MUFU.EX2 R10, R10 ;  /* 0x0000000a000a7308 */ /* 0x000fe40000000800 */
[C---:B------:R-:W-:Y:S01]  /*64c0*/  FMUL.FTZ R11, R2.reuse, R11 ;  /* 0x0000000b020b7220 */ /* 0x040fe20000410000 */
        /* <DEDUP_REMOVED lines=22> */
[----:B0-----:R-:W-:-:S01]  /*6630*/  FFMA.FTZ R7, R10, R7, R15 ;  /* 0x000000070a077223 */ /* 0x001fc2000001000f */
        /* <DEDUP_REMOVED lines=18> */
[----:B------:R-:W-:Y:S01]  /*6760*/  FFMA.FTZ R126, R2, R126, -R13 ;  /* 0x0000007e027e7223 */ /* 0x000fe2000001080d */
[----:B------:R-:W-:-:S02]  /*6770*/  IMAD.U32 R194, RZ, RZ, UR52 ;  /* 0x00000034ffc27e24 */ /* 0x000fc4000f8e00ff */
[----:B------:R-:W-:Y:S01]  /*6780*/  FFMA.FTZ R134, R2, R134, -R13 ;  /* 0x0000008602867223 */ /* 0x000fe2000001080d */
[----:B------:R-:W1:Y:S01]  /*6790*/  MUFU.EX2 R14, R14 ;  /* 0x0000000e000e7308 */ /* 0x000e620000000800 */
[----:B0-----:R-:W-:-:S01]  /*67a0*/  FADD.FTZ R7, R12, R7 ;  /* 0x000000070c077221 */ /* 0x001fc20000010000 */
[----:B------:R-:W-:-:S06]  /*67b0*/  @!P1 LEA R194, R194, UR40, 0x3 ;  /* 0x00000028c2c29c11 */ /* 0x000fcc000f8e18ff */
        /* <DEDUP_REMOVED lines=27> */
[----:B-1----:R-:W-:-:S01]  /*6970*/  FADD.FTZ R8, R168, R7 ;  /* 0x00000007a8087221 */ /* 0x002fc20000010000 */
[----:B------:R-:W-:Y:S02]  /*6980*/  WARPGROUP.DEPBAR.LE gsb0, 0x0 ;  /* 0x00008000000079c5 */ /* 0x000fe40000010000 */
[----:B------:R-:W-:-:S04]  /*6990*/  WARPGROUP.ARRIVE ;  /* 0x00000000000079c5 */ /* 0x000fc80000000000 */
[----:B------:R-:W1:Y:S01]  /*69a0*/  MUFU.EX2 R171, R171 ;  /* 0x000000ab00ab7308 */ /* 0x000e620000000800 */
[----:B0-----:R-:W-:-:S01]  /*69b0*/  FADD.FTZ R192, R170, R193 ;  /* 0x000000c1aac07221 */ /* 0x001fc20000010000 */
[----:B------:R-:W-:Y:S01]  /*69c0*/  QGMMA.64x192x32.F32.E4M3.E4M3 R24, R208, gdesc[UR4], R24, gsb0 ;  /* 0x02e00004d0187df3 */ /* 0x000fe20008000818 */
[----:B------:R-:W-:Y:S01]  /*69d0*/  UIADD3 UR6, UR4, 0x480, URZ ;  /* 0x0000048004067890 */ /* 0x000fe2000fffe03f */
[----:B--2---:R-:W-:Y:S01]  /*69e0*/  FADD.FTZ R7, R169, R8 ;  /* 0x00000008a9077221 */ /* 0x004fe20000010000 */
[----:B------:R-:W-:Y:S01]  /*69f0*/  UMOV UR7, 0xc0000010 ;  /* 0xc000001000077882 */ /* 0x000fe20000000000 */
[----:B------:R-:W-:Y:S02]  /*6a00*/  UIADD3 UR4, UR4, 0x600, URZ ;  /* 0x0000060004047890 */ /* 0x000fe4000fffe03f */
[----:B------:R-:W0:Y:S01]  /*6a10*/  MUFU.EX2 R172, R172 ;  /* 0x000000ac00ac7308 */ /* 0x000e220000000800 */
[----:B-1----:R-:W-:-:S07]  /*6a20*/  FADD.FTZ R193, R171, R192 ;  /* 0x000000c0abc17221 */ /* 0x002fce0000010000 */
[----:B------:R-:W1:Y:S08]  /*6a30*/  MUFU.EX2 R174, R174 ;  /* 0x000000ae00ae7308 */ /* 0x000e700000000800 */
        /* <DEDUP_REMOVED lines=47> */
[----:B------:R-:W-:Y:S02]  /*6d30*/  WARPGROUP.DEPBAR.LE gsb0, 0x0 ;  /* 0x00008000000079c5 */ /* 0x000fe40000010000 */
[----:B------:R-:W-:Y:S01]  /*6d40*/  WARPGROUP.ARRIVE ;  /* 0x00000000000079c5 */ /* 0x000fe20000000000 */
[----:B--2---:R-:W-:-:S04]  /*6d50*/  FADD.FTZ R193, R163, R192 ;  /* 0x000000c0a3c17221 */ /* 0x004fc80000010000 */
[----:B------:R-:W2:Y:S01]  /*6d60*/  MUFU.EX2 R165, R165 ;  /* 0x000000a500a57308 */ /* 0x000ea20000000800 */
[----:B------:R-:W-:Y:S01]  /*6d70*/  QGMMA.64x192x32.F32.E4M3.E4M3 R24, R212, gdesc[UR4], R24, gsb0 ;  /* 0x02e00004d4187df3 */ /* 0x000fe20008000818 */
[----:B------:R-:W-:Y:S01]  /*6d80*/  UMOV UR6, UR4 ;  /* 0x0000000400067c82 */ /* 0x000fe20008000000 */
[----:B------:R-:W-:Y:S01]  /*6d90*/  UMOV UR7, 0xc0000010 ;  /* 0xc000001000077882 */ /* 0x000fe20000000000 */
[----:B0-----:R-:W-:-:S04]  /*6da0*/  FADD.FTZ R8, R164, R7 ;  /* 0x00000007a4087221 */ /* 0x001fc80000010000 */
        /* <DEDUP_REMOVED lines=10> */
[C-C-:B------:R-:W-:Y:S01]  /*6e50*/  FFMA.FTZ R193, R2.reuse, R127, -R13.reuse ;  /* 0x0000007f02c17223 */ /* 0x140fe2000001080d */
[----:B------:R-:W-:-:S05]  /*6e60*/  FFMA.FTZ R127, R2, R130, -R13 ;  /* 0x00000082027f7223 */ /* 0x000fca000001080d */
        /* <DEDUP_REMOVED lines=14> */
[----:B------:R-:W-:-:S06]  /*6f50*/  IADD3 R7, -R18, 0xb, RZ ;  /* 0x0000000b12077810 */ /* 0x000fcc0007ffe1ff */
        /* <DEDUP_REMOVED lines=27> */
[----:B-1----:R-:W-:-:S01]  /*7110*/  FADD.FTZ R192, R126, R195 ;  /* 0x000000c37ec07221 */ /* 0x002fc20000010000 */
[----:B------:R-:W-:Y:S02]  /*7120*/  WARPGROUP.DEPBAR.LE gsb0, 0x0 ;  /* 0x00008000000079c5 */ /* 0x000fe40000010000 */
[----:B------:R-:W-:-:S04]  /*7130*/  WARPGROUP.ARRIVE ;  /* 0x00000000000079c5 */ /* 0x000fc80000000000 */
[----:B------:R-:W1:Y:S02]  /*7140*/  MUFU.EX2 R128, R128 ;  /* 0x0000008000807308 */ /* 0x000e640000000800 */
[----:B------:R-:W-:Y:S01]  /*7150*/  QGMMA.64x192x32.F32.E4M3.E4M3 R24, R216, gdesc[UR4], R24, gsb0 ;  /* 0x02e00004d8187df3 */ /* 0x000fe20008000818 */
[----:B0-----:R-:W-:-:S05]  /*7160*/  FADD.FTZ R192, R193, R192 ;  /* 0x000000c0c1c07221 */ /* 0x001fca0000010000 */
[----:B------:R-:W0:Y:S08]  /*7170*/  MUFU.EX2 R127, R127 ;  /* 0x0000007f007f7308 */ /* 0x000e300000000800 */
[----:B------:R-:W2:Y:S08]  /*7180*/  MUFU.EX2 R129, R129 ;  /* 0x0000008100817308 */ /* 0x000eb00000000800 */
[----:B------:R-:W3:Y:S08]  /*7190*/  MUFU.EX2 R130, R130 ;  /* 0x0000008200827308 */ /* 0x000ef00000000800 */
[----:B------:R-:W4:Y:S08]  /*71a0*/  MUFU.EX2 R132, R132 ;  /* 0x0000008400847308 */ /* 0x000f300000000800 */
[----:B------:R-:W5:Y:S08]  /*71b0*/  MUFU.EX2 R134, R134 ;  /* 0x0000008600867308 */ /* 0x000f700000000800 */
[----:B------:R-:W5:Y:S08]  /*71c0*/  MUFU.EX2 R133, R133 ;  /* 0x0000008500857308 */ /* 0x000f700000000800 */
[----:B------:R-:W5:Y:S01]  /*71d0*/  MUFU.EX2 R13, R13 ;  /* 0x0000000d000d7308 */ /* 0x000f620000000800 */
[----:B------:R-:W-:-:S02]  /*71e0*/  WARPGROUP.DEPBAR.LE gsb0, 0x0 ;  /* 0x00008000000079c5 */ /* 0x000fc40000010000 */
[----:B------:R1:W-:Y:S06]  /*71f0*/  BAR.ARV R7, 0x100 ;  /* 0x000400070000751d */ /* 0x0003ec0000002000 */
[----:B-1----:R-:W-:-:S05]  /*7200*/  @!P1 VIADD R7, R194, 0x33440 ;  /* 0x00033440c2079836 */ /* 0x002fca0000000000 */
[----:B------:R-:W-:-:S04]  /*7210*/  @!P1 PRMT R7, RZ, 0x654, R7 ;  /* 0x00000654ff079816 */ /* 0x000fc80000000007 */
[----:B------:R1:W-:Y:S02]  /*7220*/  @!P1 SYNCS.ARRIVE.TRANS64.RED.A1T0 RZ, [R7+URZ], RZ ;  /* 0x000000ff07ff99a7 */ /* 0x0003e4000810043f */
[----:B-1----:R-:W-:-:S04]  /*7230*/  FADD.FTZ R7, R125, R8 ;  /* 0x000000087d077221 */ /* 0x002fc80000010000 */
[----:B------:R-:W-:Y:S01]  /*7240*/  FADD.FTZ R8, R128, R7 ;  /* 0x0000000780087221 */ /* 0x000fe20000010000 */
[----:B0-----:R-:W-:-:S03]  /*7250*/  FADD.FTZ R7, R127, R192 ;  /* 0x000000c07f077221 */ /* 0x001fc60000010000 */
[----:B--2---:R-:W-:Y:S01]  /*7260*/  FADD.FTZ R131, R129, R8 ;  /* 0x0000000881837221 */ /* 0x004fe20000010000 */
[----:B---3--:R-:W-:-:S03]  /*7270*/  FADD.FTZ R7, R130, R7 ;  /* 0x0000000782077221 */ /* 0x008fc60000010000 */
[----:B----4-:R-:W-:Y:S01]  /*7280*/  FADD.FTZ R8, R132, R131 ;  /* 0x0000008384087221 */ /* 0x010fe20000010000 */
[----:B-----5:R-:W-:-:S03]  /*7290*/  FADD.FTZ R131, R134, R7 ;  /* 0x0000000786837221 */ /* 0x020fc60000010000 */
[----:B------:R-:W-:Y:S01]  /*72a0*/  FADD.FTZ R7, R133, R8 ;  /* 0x0000000885077221 */ /* 0x000fe20000010000 */
[----:B------:R-:W-:-:S01]  /*72b0*/  FADD.FTZ R8, R13, R131 ;  /* 0x000000830d087221 */ /* 0x000fc20000010000 */
[----:B------:R-:W-:Y:S06]  /*72c0*/  @!P0 BRA `(.L_x_3162) ;  /* 0x0000000000048947 */ /* 0x000fec0003800000 */
[----:B------:R-:W-:Y:S01]  /*72d0*/  BPT.TRAP 0x1 ;  /* 0x000000040000795c */ /* 0x000fe20000300000 */
.L_x_3162:
[----:B------:R-:W-:Y:S01]  /*72e0*/  ULEA UR4, UR53, UR40, 0x3 ;  /* 0x0000002835047291 */ /* 0x000fe2000f8e183f */
[----:B------:R-:W-:Y:S01]  /*72f0*/  ISETP.GT.AND P2, PT, R0, R17, PT ;  /* 0x000000110000720c */ /* 0x000fe20003f44270 */
[----:B------:R-:W-:Y:S01]  /*7300*/  FMUL.FTZ R24, R24, R10 ;  /* 0x0000000a18187220 */ /* 0x000fe20000410000 */
        /* <DEDUP_REMOVED lines=142> */
[----:B------:R-:W-:Y:S01]  /*7bf0*/  F2FP.SATFINITE.E4M3.F32.PACK_AB_MERGE_C R219, R130, R127, R13 ;  /* 0x0000007f82db723e */ /* 0x000fe2000480700d */
[----:B------:R-:W-:Y:S06]  /*7c00*/  @P2 BRA `(.L_x_3163) ;  /* 0xffffffd000502947 */ /* 0x000fec000383ffff */
[----:B------:R-:W-:-:S07]  /*7c10*/  IMAD.U32 R0, RZ, RZ, UR52 ;  /* 0x00000034ff007e24 */ /* 0x000fce000f8e00ff */
.L_x_3153:
[----:B------:R-:W-:Y:S06]  /*7c20*/  BAR.ARV 0x8, 0x180 ;  /* 0x0206000000007b1d */ /* 0x000fec0000002000 */
[----:B------:R-:W-:Y:S05]  /*7c30*/  @!P0 BRA `(.L_x_3164) ;  /* 0x0000000000048947 */ /* 0x000fea0003800000 */
[----:B------:R-:W-:Y:S01]  /*7c40*/  BPT.TRAP 0x1 ;  /* 0x000000040000795c */ /* 0x000fe20000300000 */
.L_x_3164:
[----:B------:R-:W-:Y:S02]  /*7c50*/  R2UR UR5, R0 ;  /* 0x00000000000572ca */ /* 0x000fe400000e0000 */
[----:B------:R-:W-:-:S11]  /*7c60*/  SHF.L.U32 R6, R6, 0x1f, RZ ;  /* 0x0000001f06067819 */ /* 0x000fd600000006ff */
[----:B------:R-:W-:-:S09]  /*7c70*/  ULEA UR5, UR5, UR40, 0x3 ;  /* 0x0000002805057291 */ /* 0x000fd2000f8e183f */
[----:B------:R0:W1:Y:S01]  /*7c80*/  SYNCS.PHASECHK.TRANS64.TRYWAIT P1, [UR5+0x33450], R6 ;  /* 0x03345006ff0075a7 */ /* 0x0000620008020145 */
[----:B------:R-:W-:Y:S05]  /*7c90*/  @!P0 BRA `(.L_x_3165) ;  /* 0x0000000000048947 */ /* 0x000fea0003800000 */
[----:B------:R-:W-:Y:S01]  /*7ca0*/  BPT.TRAP 0x1 ;  /* 0x000000040000795c */ /* 0x000fe20000300000 */
.L_x_3165:
[----:B-1----:R-:W-:Y:S05]  /*7cb0*/  @P1 BRA `(.L_x_3166) ;  /* 0x0000000000081947 */ /* 0x002fea0003800000 */
[----:B------:R-:W1:Y:S02]  /*7cc0*/  SYNCS.PHASECHK.TRANS64.TRYWAIT P1, [UR5+0x33450], R6 ;  /* 0x03345006ff0075a7 */ /* 0x000e640008020145 */
[----:B-1----:R-:W-:Y:S05]  /*7cd0*/  @!P1 BRA `(.L_x_3167) ;  /* 0x0000008000c89947 */ /* 0x002fea0003800000 */
.L_x_3166:
        /* <DEDUP_REMOVED lines=8> */
[----:B------:R-:W-:-:S07]  /*7d60*/  UIMAD UR4, UR6, 0x780, UR4 ;  /* 0x00000780060478a4 */ /* 0x000fce000f8e0204 */
[----:B------:R-:W-:Y:S02]  /*7d70*/  UMOV UR6, UR4 ;  /* 0x0000000400067c82 */ /* 0x000fe40008000000 */
[----:B------:R-:W-:Y:S01]  /*7d80*/  QGMMA.64x192x32.F32.E4M3.E4M3 R24, R200, gdesc[UR4], R24, gsb0 ;  /* 0x02e00004c8187df3 */ /* 0x000fe20008000818 */
[----:B------:R-:W-:Y:S01]  /*7d90*/  UIADD3 UR6, UR4, 0x180, URZ ;  /* 0x0000018004067890 */ /* 0x000fe2000fffe03f */
[----:B------:R-:W-:Y:S01]  /*7da0*/  UMOV UR7, 0xc0000010 ;  /* 0xc000001000077882 */ /* 0x000fe20000000000 */
[----:B--2---:R-:W-:-:S04]  /*7db0*/  ISETP.NE.U32.AND P1, PT, R12, RZ, PT ;  /* 0x000000ff0c00720c */ /* 0x004fc80003f25070 */
[----:B------:R-:W-:-:S13]  /*7dc0*/  ISETP.NE.AND.EX P1, PT, R13, RZ, PT, P1 ;  /* 0x000000ff0d00720c */ /* 0x000fda0003f25310 */
[----:B------:R-:W2:Y:S01]  /*7dd0*/  @P1 LDC.64 R10, c[0x0][0x9c8] ;  /* 0x00027200ff0a1b82 */ /* 0x000ea20000000a00 */
[----:B------:R-:W-:-:S07]  /*7de0*/  @P1 SHF.R.S32.HI R17, RZ, 0x1f, R16 ;  /* 0x0000001fff111819 */ /* 0x000fce0000011410 */
[----:B------:R-:W3:Y:S01]  /*7df0*/  @P1 LDC.64 R14, c[0x0][0x9d0] ;  /* 0x00027400ff0e1b82 */ /* 0x000ee20000000a00 */
[C---:B--2---:R-:W-:Y:S02]  /*7e00*/  @P1 IMAD R0, R10.reuse, UR37, RZ ;  /* 0x000000250a001c24 */ /* 0x044fe4000f8e02ff */
[----:B-1----:R-:W-:-:S04]  /*7e10*/  @P1 IMAD.WIDE.U32 R4, R10, UR36, RZ ;  /* 0x000000240a041c25 */ /* 0x002fc8000f8e00ff */
[----:B------:R-:W-:Y:S02]  /*7e20*/  @P1 IMAD R11, R11, UR36, R0 ;  /* 0x000000240b0b1c24 */ /* 0x000fe4000f8e0200 */
[-C--:B---3--:R-:W-:Y:S02]  /*7e30*/  @P1 IMAD R0, R17, R14.reuse, RZ ;  /* 0x0000000e11001224 */ /* 0x088fe400078e02ff */
[----:B------:R-:W-:Y:S02]  /*7e40*/  @P1 IMAD.IADD R5, R5, 0x1, R11 ;  /* 0x0000000105051824 */ /* 0x000fe400078e020b */
[C---:B------:R-:W-:Y:S02]  /*7e50*/  @P1 IMAD R11, R16.reuse, R15, R0 ;  /* 0x0000000f100b1224 */ /* 0x040fe400078e0200 */
[----:B------:R-:W-:-:S04]  /*7e60*/  @P1 IMAD.WIDE.U32 R4, R16, R14, R4 ;  /* 0x0000000e10041225 */ /* 0x000fc800078e0004 */
[----:B------:R-:W-:Y:S01]  /*7e70*/  @P1 IMAD.IADD R0, R5, 0x1, R11 ;  /* 0x0000000105001824 */ /* 0x000fe200078e020b */
[----:B------:R-:W-:Y:S01]  /*7e80*/  @P1 LEA R10, P2, R4, R12, 0x2 ;  /* 0x0000000c040a1211 */ /* 0x000fe200078410ff */
[----:B------:R-:W-:-:S03]  /*7e90*/  IMAD.MOV.U32 R5, RZ, RZ, 0x3f800000 ;  /* 0x3f800000ff057424 */ /* 0x000fc600078e00ff */
[----:B------:R-:W-:-:S05]  /*7ea0*/  @P1 LEA.HI.X R11, R4, R13, R0, 0x2, P2 ;  /* 0x0000000d040b1211 */ /* 0x000fca00010f1400 */
[----:B------:R1:W2:Y:S01]  /*7eb0*/  @P1 LDG.E R5, desc[UR38][R10.64] ;  /* 0x000000260a051981 */ /* 0x0002a2000c1e1900 */
[----:B------:R-:W-:Y:S02]  /*7ec0*/  WARPGROUP.DEPBAR.LE gsb0, 0x0 ;  /* 0x00008000000079c5 */ /* 0x000fe40000010000 */
[----:B------:R-:W-:-:S06]  /*7ed0*/  WARPGROUP.ARRIVE ;  /* 0x00000000000079c5 */ /* 0x000fcc0000000000 */
[----:B------:R-:W-:Y:S01]  /*7ee0*/  QGMMA.64x192x32.F32.E4M3.E4M3 R24, R204, gdesc[UR4], R24, gsb0 ;  /* 0x02e00004cc187df3 */ /* 0x000fe20008000818 */
[----:B------:R-:W-:Y:S01]  /*7ef0*/  UIADD3 UR6, UR4, 0x300, URZ ;  /* 0x0000030004067890 */ /* 0x000fe2000fffe03f */
[----:B------:R-:W-:Y:S01]  /*7f00*/  UMOV UR7, 0xc0000010 ;  /* 0xc000001000077882 */ /* 0x000fe20000000000 */
[----:B------:R-:W-:Y:S02]  /*7f10*/  WARPGROUP.DEPBAR.LE gsb0, 0x0 ;  /* 0x00008000000079c5 */ /* 0x000fe40000010000 */
[----:B------:R-:W-:-:S15]  /*7f20*/  WARPGROUP.ARRIVE ;  /* 0x00000000000079c5 */ /* 0x000fde0000000000 */
[----:B------:R-:W-:Y:S01]  /*7f30*/  QGMMA.64x192x32.F32.E4M3.E4M3 R24, R208, gdesc[UR4], R24, gsb0 ;  /* 0x02e00004d0187df3 */ /* 0x000fe20008000818 */
[----:B------:R-:W-:Y:S01]  /*7f40*/  UIADD3 UR6, UR4, 0x480, URZ ;  /* 0x0000048004067890 */ /* 0x000fe2000fffe03f */
[----:B------:R-:W-:Y:S01]  /*7f50*/  UMOV UR7, 0xc0000010 ;  /* 0xc000001000077882 */ /* 0x000fe20000000000 */
[----:B------:R-:W-:Y:S01]  /*7f60*/  UIADD3 UR4, UR4, 0x600, URZ ;  /* 0x0000060004047890 */ /* 0x000fe2000fffe03f */
[----:B------:R-:W3:Y:S04]  /*7f70*/  SHFL.BFLY PT, R0, R7, 0x2, 0x1f ;  /* 0x0c401f0007007f89 */ /* 0x000ee800000e0000 */
[----:B------:R-:W4:Y:S01]  /*7f80*/  SHFL.BFLY PT, R15, R8, 0x2, 0x1f ;  /* 0x0c401f00080f7f89 */ /* 0x000f2200000e0000 */
[----:B------:R-:W-:Y:S02]  /*7f90*/  WARPGROUP.DEPBAR.LE gsb0, 0x0 ;  /* 0x00008000000079c5 */ /* 0x000fe40000010000 */
[----:B------:R-:W-:-:S09]  /*7fa0*/  WARPGROUP.ARRIVE ;  /* 0x00000000000079c5 */ /* 0x000fd20000000000 */
[----:B------:R-:W-:Y:S01]  /*7fb0*/  QGMMA.64x192x32.F32.E4M3.E4M3 R24, R212, gdesc[UR4], R24, gsb0 ;  /* 0x02e00004d4187df3 */ /* 0x000fe20008000818 */
[----:B------:R-:W-:Y:S01]  /*7fc0*/  UMOV UR6, UR4 ;  /* 0x0000000400067c82 */ /* 0x000fe20008000000 */
[----:B------:R-:W-:Y:S01]  /*7fd0*/  UMOV UR7, 0xc0000010 ;  /* 0xc000001000077882 */ /* 0x000fe20000000000 */
[----:B---3--:R-:W-:Y:S01]  /*7fe0*/  FADD.FTZ R0, R0, R7 ;  /* 0x0000000700007221 */ /* 0x008fe20000010000 */
[----:B----4-:R-:W-:-:S04]  /*7ff0*/  FADD.FTZ R15, R15, R8 ;  /* 0x000000080f0f7221 */ /* 0x010fc80000010000 */
[----:B------:R-:W3:Y:S04]  /*8000*/  SHFL.BFLY PT, R13, R0, 0x1, 0x1f ;  /* 0x0c201f00000d7f89 */ /* 0x000ee800000e0000 */
[----:B------:R-:W4:Y:S01]  /*8010*/  SHFL.BFLY PT, R4, R15, 0x1, 0x1f ;  /* 0x0c201f000f047f89 */ /* 0x000f2200000e0000 */
[----:B0-----:R-:W-:Y:S02]  /*8020*/  IMAD.MOV.U32 R6, RZ, RZ, RZ ;  /* 0x000000ffff067224 */ /* 0x001fe400078e00ff */
[----:B---3--:R-:W-:Y:S01]  /*8030*/  FADD.FTZ R13, R0, R13 ;  /* 0x0000000d000d7221 */ /* 0x008fe20000010000 */
[----:B----4-:R-:W-:-:S04]  /*8040*/  FADD.FTZ R12, R15, R4 ;  /* 0x000000040f0c7221 */ /* 0x010fc80000010000 */
[C---:B------:R-:W-:Y:S01]  /*8050*/  FSETP.NE.FTZ.AND P1, PT, R13.reuse, RZ, PT ;  /* 0x000000ff0d00720b */ /* 0x040fe20003f35000 */
[----:B------:R-:W-:Y:S01]  /*8060*/  FMUL.FTZ R14, R13, 0.00390625 ;  /* 0x3b8000000d0e7820 */ /* 0x000fe20000410000 */
[----:B-1----:R-:W-:-:S04]  /*8070*/  FMUL.FTZ R11, R12, 0.00390625 ;  /* 0x3b8000000c0b7820 */ /* 0x002fc80000410000 */
        /* <DEDUP_REMOVED lines=10> */
[----:B------:R-:W-:Y:S01]  /*8120*/  QGMMA.64x192x32.F32.E4M3.E4M3 R24, R216, gdesc[UR4], R24, gsb0 ;  /* 0x02e00004d8187df3 */ /* 0x000fe20008000818 */
[C---:B------:R-:W-:Y:S01]  /*8130*/  @P2 FMUL.FTZ R8, R2.reuse, 0.69314718246459960938 ;  /* 0x3f31721802082820 */ /* 0x040fe20000410000 */
[----:B------:R-:W-:Y:S01]  /*8140*/  @P3 FMUL.FTZ R15, R2, 0.69314718246459960938 ;  /* 0x3f317218020f3820 */ /* 0x000fe20000410000 */
[----:B0-----:R-:W-:Y:S01]  /*8150*/  @P3 FMUL.FTZ R2, R11, 0.69314718246459960938 ;  /* 0x3f3172180b023820 */ /* 0x001fe20000410000 */
[----:B-1----:R-:W-:Y:S01]  /*8160*/  @P2 FMUL.FTZ R7, R7, 0.69314718246459960938 ;  /* 0x3f31721807072820 */ /* 0x002fe20000410000 */
[----:B------:R-:W-:Y:S02]  /*8170*/  IMAD.MOV.U32 R0, RZ, RZ, -0x800000 ;  /* 0xff800000ff007424 */ /* 0x000fe400078e00ff */
[----:B------:R-:W-:Y:S01]  /*8180*/  @P3 FFMA.FTZ R0, R15, R3, R2 ;  /* 0x000000030f003223 */ /* 0x000fe20000010002 */
[----:B------:R-:W-:Y:S02]  /*8190*/  IMAD.MOV.U32 R4, RZ, RZ, -0x800000 ;  /* 0xff800000ff047424 */ /* 0x000fe400078e00ff */
[----:B--2---:R-:W-:Y:S01]  /*81a0*/  FMUL.FTZ R2, R6, R5 ;  /* 0x0000000506027220 */ /* 0x004fe20000410000 */
[----:B------:R-:W-:Y:S01]  /*81b0*/  @P2 FFMA.FTZ R4, R8, R9, R7 ;  /* 0x0000000908042223 */ /* 0x000fe20000010007 */
[----:B---3--:R-:W-:Y:S01]  /*81c0*/  FMUL.FTZ R5, R10, R5 ;  /* 0x000000050a057220 */ /* 0x008fe20000410000 */
[----:B------:R-:W-:-:S02]  /*81d0*/  WARPGROUP.DEPBAR.LE gsb0, 0x0 ;  /* 0x00008000000079c5 */ /* 0x000fc40000010000 */
[----:B------:R-:W-:Y:S05]  /*81e0*/  @!P0 BRA `(.L_x_3168) ;  /* 0x0000000000048947 */ /* 0x000fea0003800000 */
[----:B------:R-:W-:Y:S01]  /*81f0*/  BPT.TRAP 0x1 ;  /* 0x000000040000795c */ /* 0x000fe20000300000 */
.L_x_3168:
        /* <DEDUP_REMOVED lines=100> */
.L_x_3146:
[----:B------:R-:W-:Y:S05]  /*8840*/  @P0 BRA `(.L_x_3169) ;  /* 0x0000002c00540947 */ /* 0x000fea0003800000 */
[----:B------:R-:W0:Y:S01]  /*8850*/  S2R R17, SR_TID.X ;  /* 0x0000000000117919 */ /* 0x000e220000002100 */
[----:B------:R-:W-:Y:S01]  /*8860*/  ULDC.64 UR4, c[0x4][0xe0] ;  /* 0x0100380000047ab9 */ /* 0x000fe20000000a00 */
[----:B------:R-:W1:Y:S01]  /*8870*/  LDC R129, c[0x0][0xbe8] ;  /* 0x0002fa00ff817b82 */ /* 0x000e620000000800 */
        /* <DEDUP_REMOVED lines=11> */
[----:B-1----:R-:W-:Y:S02]  /*8930*/  ISETP.NE.AND P2, PT, R129, 0x1, PT ;  /* 0x000000018100780c */ /* 0x002fe40003f45270 */
[----:B------:R-:W-:-:S04]  /*8940*/  ISETP.EQ.OR P0, PT, R8, 0x3, !P0 ;  /* 0x000000030800780c */ /* 0x000fc80004702670 */
[----:B------:R-:W-:Y:S02]  /*8950*/  SEL R146, R21, R42, P0 ;  /* 0x0000002a15927207 */ /* 0x000fe40000000000 */
[----:B------:R-:W-:Y:S01]  /*8960*/  SEL R46, R42, R21, P0 ;  /* 0x000000152a2e7207 */ /* 0x000fe20000000000 */
[----:B------:R-:W-:Y:S01]  /*8970*/  VIADD R42, R17, 0xffffff80 ;  /* 0xffffff80112a7836 */ /* 0x000fe20000000000 */
[----:B------:R-:W-:Y:S02]  /*8980*/  SEL R150, R44, R7, P0 ;  /* 0x000000072c967207 */ /* 0x000fe40000000000 */
[----:B------:R-:W-:Y:S02]  /*8990*/  SEL R44, R7, R44, P0 ;  /* 0x0000002c072c7207 */ /* 0x000fe40000000000 */
[----:B------:R-:W-:Y:S02]  /*89a0*/  SHF.R.S32.HI R7, RZ, 0x1f, R42 ;  /* 0x0000001fff077819 */ /* 0x000fe4000001142a */
[----:B------:R-:W-:-:S02]  /*89b0*/  SEL R156, R100, R101, P0 ;  /* 0x00000065649c7207 */ /* 0x000fc40000000000 */
[----:B0-----:R-:W-:Y:S02]  /*89c0*/  LEA.HI R2, R7, R42, RZ, 0x7 ;  /* 0x0000002a07027211 */ /* 0x001fe400078f38ff */
[----:B------:R-:W-:Y:S02]  /*89d0*/  SEL R34, R101, R100, P0 ;  /* 0x0000006465227207 */ /* 0x000fe40000000000 */
[----:B------:R-:W-:Y:S02]  /*89e0*/  LOP3.LUT R3, R2, 0xffffff80, RZ, 0xc0, !PT ;  /* 0xffffff8002037812 */ /* 0x000fe400078ec0ff */
[----:B------:R-:W-:Y:S02]  /*89f0*/  SEL R8, R9, R10, P0 ;  /* 0x0000000a09087207 */ /* 0x000fe40000000000 */
[----:B------:R-:W-:Y:S01]  /*8a00*/  SHF.R.S32.HI R17, RZ, 0x7, R2 ;  /* 0x00000007ff117819 */ /* 0x000fe20000011402 */
[----:B------:R-:W-:Y:S01]  /*8a10*/  IMAD.IADD R100, R42, 0x1, -R3 ;  /* 0x000000012a647824 */ /* 0x000fe200078e0a03 */
[----:B------:R-:W-:-:S02]  /*8a20*/  SEL R9, R10, R9, P0 ;  /* 0x000000090a097207 */ /* 0x000fc40000000000 */
[----:B------:R-:W-:Y:S02]  /*8a30*/  SEL R22, R12, R33, P0 ;  /* 0x000000210c167207 */ /* 0x000fe40000000000 */
[----:B------:R-:W-:Y:S02]  /*8a40*/  SHF.R.S32.HI R23, RZ, 0x1f, R100 ;  /* 0x0000001fff177819 */ /* 0x000fe40000011464 */
[----:B------:R-:W-:Y:S02]  /*8a50*/  SEL R10, R33, R12, P0 ;  /* 0x0000000c210a7207 */ /* 0x000fe40000000000 */
[----:B------:R-:W-:Y:S02]  /*8a60*/  SEL R40, R20, R41, P0 ;  /* 0x0000002914287207 */ /* 0x000fe40000000000 */
[----:B------:R-:W-:Y:S02]  /*8a70*/  SEL R12, R41, R20, P0 ;  /* 0x00000014290c7207 */ /* 0x000fe40000000000 */
[----:B------:R-:W-:-:S02]  /*8a80*/  SEL R140, R54, R55, P0 ;  /* 0x00000037368c7207 */ /* 0x000fc40000000000 */
[----:B------:R-:W-:Y:S02]  /*8a90*/  SEL R63, R55, R54, P0 ;  /* 0x00000036373f7207 */ /* 0x000fe40000000000 */
[----:B------:R-:W-:Y:S01]  /*8aa0*/  LEA.HI R41, R23, R100, RZ, 0x2 ;  /* 0x0000006417297211 */ /* 0x000fe200078f10ff */
[----:B------:R-:W0:Y:S01]  /*8ab0*/  S2R R54, SR_CTAID.X ;  /* 0x0000000000367919 */ /* 0x000e220000002500 */
[----:B------:R-:W-:Y:S02]  /*8ac0*/  LEA.HI R2, R2, R17, RZ, 0x1 ;  /* 0x0000001102027211 */ /* 0x000fe400078f08ff */
        /* <DEDUP_REMOVED lines=8> */
[----:B------:R-:W-:-:S02]  /*8b50*/  SEL R47, R48, R47, P0 ;  /* 0x0000002f302f7207 */ /* 0x000fc40000000000 */
[--C-:B------:R-:W-:Y:S02]  /*8b60*/  SHF.R.S32.HI R3, RZ, 0x2, R41.reuse ;  /* 0x00000002ff037819 */ /* 0x100fe40000011429 */
[----:B------:R-:W-:Y:S02]  /*8b70*/  SHF.R.S32.HI R6, RZ, 0x1f, R41 ;  /* 0x0000001fff067819 */ /* 0x000fe40000011429 */
[----:B------:R-:W-:Y:S02]  /*8b80*/  LOP3.LUT R2, R2, 0x3fffffe, RZ, 0xc0, !PT ;  /* 0x03fffffe02027812 */ /* 0x000fe400078ec0ff */
[----:B------:R-:W-:Y:S02]  /*8b90*/  SEL R142, R39, R50, P0 ;  /* 0x00000032278e7207 */ /* 0x000fe40000000000 */
[----:B------:R-:W-:Y:S01]  /*8ba0*/  SEL R48, R50, R39, P0 ;  /* 0x0000002732307207 */ /* 0x000fe20000000000 */
[----:B------:R-:W-:Y:S01]  /*8bb0*/  IMAD.IADD R17, R17, 0x1, -R2 ;  /* 0x0000000111117824 */ /* 0x000fe200078e0a02 */
[----:B------:R-:W-:-:S02]  /*8bc0*/  LOP3.LUT R7, R7, 0xfffffffc, RZ, 0xc0, !PT ;  /* 0xfffffffc07077812 */ /* 0x000fc400078ec0ff */
[----:B------:R-:W-:Y:S02]  /*8bd0*/  SHF.R.S32.HI R39, RZ, 0x1f, R16 ;  /* 0x0000001fff277819 */ /* 0x000fe40000011410 */
[----:B------:R-:W-:Y:S01]  /*8be0*/  LEA.HI R6, R6, R3, RZ, 0x3 ;  /* 0x0000000306067211 */ /* 0x000fe200078f18ff */
[----:B------:R-:W-:Y:S01]  /*8bf0*/  IMAD.IADD R21, R42, 0x1, -R7 ;  /* 0x000000012a157824 */ /* 0x000fe200078e0a07 */
[----:B------:R-:W-:Y:S01]  /*8c00*/  LEA.HI R2, R23, R100, RZ, 0x5 ;  /* 0x0000006417027211 */ /* 0x000fe200078f28ff */
[C---:B------:R-:W-:Y:S01]  /*8c10*/  IMAD R23, R39.reuse, UR4, RZ ;  /* 0x0000000427177c24 */ /* 0x040fe2000f8e02ff */
[----:B------:R-:W-:Y:S01]  /*8c20*/  LOP3.LUT R6, R6, 0xfffffff8, RZ, 0xc0, !PT ;  /* 0xfffffff806067812 */ /* 0x000fe200078ec0ff */
[----:B------:R-:W-:Y:S01]  /*8c30*/  IMAD R39, R39, UR6, RZ ;  /* 0x0000000627277c24 */ /* 0x000fe2000f8e02ff */
[----:B------:R-:W-:Y:S02]  /*8c40*/  SEL R144, R37, R56, P0 ;  /* 0x0000003825907207 */ /* 0x000fe40000000000 */
[----:B------:R-:W-:Y:S01]  /*8c50*/  SEL R51, R56, R37, P0 ;  /* 0x0000002538337207 */ /* 0x000fe20000000000 */
[C---:B------:R-:W-:Y:S01]  /*8c60*/  IMAD R37, R16.reuse, UR5, R23 ;  /* 0x0000000510257c24 */ /* 0x040fe2000f8e0217 */
[----:B------:R-:W-:Y:S01]  /*8c70*/  SHF.R.S32.HI R2, RZ, 0x5, R2 ;  /* 0x00000005ff027819 */ /* 0x000fe20000011402 */
[----:B------:R-:W-:Y:S01]  /*8c80*/  IMAD.IADD R3, R3, 0x1, -R6 ;  /* 0x0000000103037824 */ /* 0x000fe200078e0a06 */
[----:B------:R-:W-:Y:S01]  /*8c90*/  LEA.HI R23, R21, R21, RZ, 0x1 ;  /* 0x0000001515177211 */ /* 0x000fe200078f08ff */
[----:B------:R-:W-:Y:S01]  /*8ca0*/  IMAD R39, R16, UR7, R39 ;  /* 0x0000000710277c24 */ /* 0x000fe2000f8e0227 */
[----:B------:R-:W-:Y:S01]  /*8cb0*/  SEL R148, R49, R52, P0 ;  /* 0x0000003431947207 */ /* 0x000fe20000000000 */
[----:B------:R-:W-:Y:S01]  /*8cc0*/  IMAD R42, R2, 0x10, R3 ;  /* 0x00000010022a7824 */ /* 0x000fe200078e0203 */
[----:B------:R-:W-:Y:S01]  /*8cd0*/  SEL R49, R52, R49, P0 ;  /* 0x0000003134317207 */ /* 0x000fe20000000000 */
[----:B------:R-:W-:Y:S01]  /*8ce0*/  IMAD.WIDE.U32 R2, R16, UR6, RZ ;  /* 0x0000000610027c25 */ /* 0x000fe2000f8e00ff */
[----:B------:R-:W-:Y:S01]  /*8cf0*/  LOP3.LUT R52, R23, 0x1ffffffe, RZ, 0xc0, !PT ;  /* 0x1ffffffe17347812 */ /* 0x000fe200078ec0ff */
[----:B------:R-:W-:Y:S01]  /*8d00*/  ULDC.64 UR6, c[0x0][0xb48] ;  /* 0x0002d20000067ab9 */ /* 0x000fe20000000a00 */
[----:B------:R-:W-:Y:S01]  /*8d10*/  SEL R114, R84, R85, P0 ;  /* 0x0000005554727207 */ /* 0x000fe20000000000 */
[----:B------:R-:W-:Y:S01]  /*8d20*/  IMAD R17, R17, 0x40, R42 ;  /* 0x0000004011117824 */ /* 0x000fe200078e022a */
[----:B------:R-:W-:Y:S01]  /*8d30*/  SEL R30, R85, R84, P0 ;  /* 0x00000054551e7207 */ /* 0x000fe20000000000 */
[----:B------:R-:W-:Y:S01]  /*8d40*/  IMAD.IADD R52, R21, 0x1, -R52 ;  /* 0x0000000115347824 */ /* 0x000fe200078e0a34 */
[----:B------:R-:W-:Y:S01]  /*8d50*/  SEL R84, R53, R58, P0 ;  /* 0x0000003a35547207 */ /* 0x000fe20000000000 */
[--C-:B0-----:R-:W-:Y:S01]  /*8d60*/  IMAD R101, R54, 0x80, R17.reuse ;  /* 0x0000008036657824 */ /* 0x101fe200078e0211 */
[----:B------:R-:W-:Y:S01]  /*8d70*/  SEL R38, R13, R14, P0 ;  /* 0x0000000e0d267207 */ /* 0x000fe20000000000 */
[----:B------:R-:W-:Y:S01]  /*8d80*/  IMAD R52, R52, 0x8, R17 ;  /* 0x0000000834347824 */ /* 0x000fe200078e0211 */
        /* <DEDUP_REMOVED lines=63> */
[----:B------:R-:W-:Y:S02]  /*9180*/  SEL R31, R97, R96, P0 ;  /* 0x00000060611f7207 */ /* 0x000fe40000000000 */
[----:B------:R-:W-:-:S02]  /*9190*/  SEL R65, R65, R110, P0 ;  /* 0x0000006e41417207 */ /* 0x000fc40000000000 */
[C---:B------:R-:W-:Y:S01]  /*91a0*/  LOP3.LUT P1, RZ, R100.reuse, 0x3, RZ, 0xc0, !PT ;  /* 0x0000000364ff7812 */ /* 0x040fe2000782c0ff */
[----:B------:R-:W-:Y:S01]  /*91b0*/  IMAD.IADD R100, R100, 0x1, -R41 ;  /* 0x0000000164647824 */ /* 0x000fe200078e0a29 */
[----:B------:R-:W-:Y:S02]  /*91c0*/  SEL R71, R91, R90, P0 ;  /* 0x0000005a5b477207 */ /* 0x000fe40000000000 */
[----:B------:R-:W-:Y:S02]  /*91d0*/  SEL R50, R58, R53, P0 ;  /* 0x000000353a327207 */ /* 0x000fe40000000000 */
[----:B------:R-:W-:Y:S02]  /*91e0*/  SEL R58, R61, R62, P0 ;  /* 0x0000003e3d3a7207 */ /* 0x000fe40000000000 */
[----:B------:R-:W-:Y:S02]  /*91f0*/  SEL R66, R103, R102, P0 ;  /* 0x0000006667427207 */ /* 0x000fe40000000000 */
[----:B------:R-:W-:Y:S01]  /*9200*/  SEL R62, R62, R61, P0 ;  /* 0x0000003d3e3e7207 */ /* 0x000fe20000000000 */
[----:B--2---:R1:W-:Y:S04]  /*9210*/  SHFL.IDX PT, R52, R84, R5, 0x1c1f ;  /* 0x001c1f0554347589 */ /* 0x0043e800000e0000 */
[----:B------:R-:W-:Y:S04]  /*9220*/  SHFL.IDX PT, R106, R166, R5, 0x1c1f ;  /* 0x001c1f05a66a7589 */ /* 0x000fe800000e0000 */
[----:B------:R-:W-:Y:S01]  /*9230*/  SHFL.IDX PT, R42, R88, R5, 0x1c1f ;  /* 0x001c1f05582a7589 */ /* 0x000fe200000e0000 */
[----:B-1----:R-:W-:-:S03]  /*9240*/  LOP3.LUT R84, R5, 0x2, RZ, 0x3c, !PT ;  /* 0x0000000205547812 */ /* 0x002fc600078e3cff */
        /* <DEDUP_REMOVED lines=14> */
[----:B------:R-:W1:Y:S04]  /*9330*/  SHFL.IDX PT, R34, R34, R84, 0x1c1f ;  /* 0x001c1f5422227589 */ /* 0x000e6800000e0000 */
[----:B------:R-:W-:Y:S04]  /*9340*/  SHFL.IDX PT, R78, R36, R5, 0x1c1f ;  /* 0x001c1f05244e7589 */ /* 0x000fe800000e0000 */
[----:B------:R-:W2:Y:S04]  /*9350*/  SHFL.IDX PT, R11, R11, R84, 0x1c1f ;  /* 0x001c1f540b0b7589 */ /* 0x000ea800000e0000 */
[----:B------:R-:W-:Y:S04]  /*9360*/  SHFL.IDX PT, R82, R22, R5, 0x1c1f ;  /* 0x001c1f0516527589 */ /* 0x000fe800000e0000 */
[----:B------:R-:W-:Y:S04]  /*9370*/  SHFL.IDX PT, R87, R40, R5, 0x1c1f ;  /* 0x001c1f0528577589 */ /* 0x000fe800000e0000 */
[----:B------:R-:W-:Y:S04]  /*9380*/  SHFL.IDX PT, R40, R86, R5, 0x1c1f ;  /* 0x001c1f0556287589 */ /* 0x000fe800000e0000 */
[----:B------:R-:W-:Y:S01]  /*9390*/  SHFL.IDX PT, R83, R38, R5, 0x1c1f ;  /* 0x001c1f0526537589 */ /* 0x000fe200000e0000 */
[----:B-1----:R-:W-:-:S03]  /*93a0*/  SEL R27, R34, R119, P0 ;  /* 0x00000077221b7207 */ /* 0x002fc60000000000 */
[----:B------:R-:W-:Y:S04]  /*93b0*/  SHFL.IDX PT, R8, R112, R5, 0x1c1f ;  /* 0x001c1f0570087589 */ /* 0x000fe800000e0000 */
[----:B------:R-:W-:Y:S01]  /*93c0*/  SHFL.IDX PT, R86, R13, R84, 0x1c1f ;  /* 0x001c1f540d567589 */ /* 0x000fe200000e0000 */
[----:B--2---:R-:W-:-:S03]  /*93d0*/  SEL R75, R78, R11, P0 ;  /* 0x0000000b4e4b7207 */ /* 0x004fc60000000000 */
[----:B------:R-:W-:Y:S04]  /*93e0*/  SHFL.IDX PT, R111, R164, R5, 0x1c1f ;  /* 0x001c1f05a46f7589 */ /* 0x000fe800000e0000 */
[----:B------:R1:W-:Y:S04]  /*93f0*/  SHFL.IDX PT, R112, R25, R84, 0x1c1f ;  /* 0x001c1f5419707589 */ /* 0x0003e800000e0000 */
[----:B------:R-:W-:Y:S04]  /*9400*/  SHFL.IDX PT, R122, R122, R5, 0x1c1f ;  /* 0x001c1f057a7a7589 */ /* 0x000fe800000e0000 */
[----:B------:R-:W-:Y:S01]  /*9410*/  SHFL.IDX PT, R124, R124, R5, 0x1c1f ;  /* 0x001c1f057c7c7589 */ /* 0x000fe200000e0000 */
[----:B-1----:R-:W-:-:S03]  /*9420*/  SEL R25, R119, R34, P0 ;  /* 0x0000002277197207 */ /* 0x002fc60000000000 */
[----:B------:R-:W-:Y:S01]  /*9430*/  SHFL.IDX PT, R12, R12, R84, 0x1c1f ;  /* 0x001c1f540c0c7589 */ /* 0x000fe200000e0000 */
[----:B------:R-:W1:Y:S03]  /*9440*/  @P2 LDC R119, c[0x0][0xbec] ;  /* 0x0002fb00ff772b82 */ /* 0x000e660000000800 */
[----:B------:R-:W-:Y:S04]  /*9450*/  SHFL.IDX PT, R99, R20, R84, 0x1c1f ;  /* 0x001c1f5414637589 */ /* 0x000fe800000e0000 */
[----:B------:R-:W2:Y:S04]  /*9460*/  SHFL.IDX PT, R33, R33, R84, 0x1c1f ;  /* 0x001c1f5421217589 */ /* 0x000ea800000e0000 */
[----:B------:R-:W3:Y:S04]  /*9470*/  SHFL.IDX PT, R35, R35, R84, 0x1c1f ;  /* 0x001c1f5423237589 */ /* 0x000ee800000e0000 */
[----:B------:R-:W-:Y:S04]  /*9480*/  SHFL.IDX PT, R85, R180, R5, 0x1c1f ;  /* 0x001c1f05b4557589 */ /* 0x000fe800000e0000 */
[----:B------:R-:W-:Y:S04]  /*9490*/  SHFL.IDX PT, R123, R152, R5, 0x1c1f ;  /* 0x001c1f05987b7589 */ /* 0x000fe800000e0000 */
[----:B------:R4:W-:Y:S01]  /*94a0*/  SHFL.IDX PT, R36, R134, R5, 0x1c1f ;  /* 0x001c1f0586247589 */ /* 0x0009e200000e0000 */
[----:B-1----:R-:W-:-:S03]  /*94b0*/  @P2 IMAD.HI.U32 R119, R54, R119, RZ ;  /* 0x0000007736772227 */ /* 0x002fc600078e00ff */
[----:B------:R1:W5:Y:S04]  /*94c0*/  SHFL.IDX PT, R20, R45, R84, 0x1c1f ;  /* 0x001c1f542d147589 */ /* 0x00036800000e0000 */
[----:B------:R-:W-:Y:S01]  /*94d0*/  SHFL.IDX PT, R92, R176, R5, 0x1c1f ;  /* 0x001c1f05b05c7589 */ /* 0x000fe200000e0000 */
[----:B--2---:R-:W-:Y:S01]  /*94e0*/  SEL R28, R122, R33, P0 ;  /* 0x000000217a1c7207 */ /* 0x004fe20000000000 */
[----:B----4-:R-:W2:Y:S02]  /*94f0*/  LDC.64 R134, c[0x0][0xbd8] ;  /* 0x0002f600ff867b82 */ /* 0x010ea40000000a00 */
[----:B------:R-:W-:Y:S01]  /*9500*/  SHFL.IDX PT, R93, R14, R84, 0x1c1f ;  /* 0x001c1f540e5d7589 */ /* 0x000fe200000e0000 */
[----:B---3--:R-:W-:Y:S02]  /*9510*/  SEL R32, R124, R35, P0 ;  /* 0x000000237c207207 */ /* 0x008fe40000000000 */
[----:B-1----:R-:W-:Y:S01]  /*9520*/  SEL R45, R116, R15, P0 ;  /* 0x0000000f742d7207 */ /* 0x002fe20000000000 */
[----:B------:R-:W-:Y:S01]  /*9530*/  SHFL.IDX PT, R114, R114, R5, 0x1c1f ;  /* 0x001c1f0572727589 */ /* 0x000fe200000e0000 */
[----:B------:R-:W-:-:S03]  /*9540*/  SEL R34, R35, R124, P0 ;  /* 0x0000007c23227207 */ /* 0x000fc60000000000 */
[----:B------:R-:W-:Y:S04]  /*9550*/  SHFL.IDX PT, R23, R126, R5, 0x1c1f ;  /* 0x001c1f057e177589 */ /* 0x000fe800000e0000 */
[----:B------:R1:W-:Y:S04]  /*9560*/  SHFL.IDX PT, R13, R30, R84, 0x1c1f ;  /* 0x001c1f541e0d7589 */ /* 0x0003e800000e0000 */
[----:B------:R-:W-:Y:S01]  /*9570*/  SHFL.IDX PT, R90, R178, R5, 0x1c1f ;  /* 0x001c1f05b25a7589 */ /* 0x000fe200000e0000 */
[----:B-----5:R-:W-:-:S03]  /*9580*/  SEL R35, R20, R123, P0 ;  /* 0x0000007b14237207 */ /* 0x020fc60000000000 */
[----:B------:R-:W-:Y:S01]  /*9590*/  SHFL.IDX PT, R96, R168, R5, 0x1c1f ;  /* 0x001c1f05a8607589 */ /* 0x000fe200000e0000 */
[----:B-1----:R-:W-:-:S03]  /*95a0*/  SEL R30, R33, R122, P0 ;  /* 0x0000007a211e7207 */ /* 0x002fc60000000000 */
[----:B------:R-:W-:Y:S01]  /*95b0*/  SHFL.IDX PT, R105, R150, R5, 0x1c1f ;  /* 0x001c1f0596697589 */ /* 0x000fe200000e0000 */
[----:B------:R-:W-:Y:S01]  /*95c0*/  SEL R33, R123, R20, P0 ;  /* 0x000000147b217207 */ /* 0x000fe20000000000 */
[----:B--2---:R-:W-:Y:S02]  /*95d0*/  IMAD R20, R134, UR37, RZ ;  /* 0x0000002586147c24 */ /* 0x004fe4000f8e02ff */
[----:B------:R-:W-:Y:S04]  /*95e0*/  SHFL.IDX PT, R104, R104, R5, 0x1c1f ;  /* 0x001c1f0568687589 */ /* 0x000fe800000e0000 */
[----:B------:R-:W-:Y:S04]  /*95f0*/  SHFL.IDX PT, R41, R128, R5, 0x1c1f ;  /* 0x001c1f0580297589 */ /* 0x000fe800000e0000 */
[----:B------:R-:W1:Y:S04]  /*9600*/  SHFL.IDX PT, R19, R19, R84, 0x1c1f ;  /* 0x001c1f5413137589 */ /* 0x000e6800000e0000 */
[----:B------:R2:W-:Y:S04]  /*9610*/  SHFL.IDX PT, R125, R47, R84, 0x1c1f ;  /* 0x001c1f542f7d7589 */ /* 0x0005e800000e0000 */
[----:B------:R3:W-:Y:S04]  /*9620*/  SHFL.IDX PT, R126, R44, R84, 0x1c1f ;  /* 0x001c1f542c7e7589 */ /* 0x0007e800000e0000 */
[----:B------:R-:W-:Y:S01]  /*9630*/  SHFL.IDX PT, R95, R172, R5, 0x1c1f ;  /* 0x001c1f05ac5f7589 */ /* 0x000fe200000e0000 */
[----:B--2---:R-:W-:-:S03]  /*9640*/  SEL R47, R15, R116, P0 ;  /* 0x000000740f2f7207 */ /* 0x004fc60000000000 */
[----:B------:R-:W-:Y:S01]  /*9650*/  SHFL.IDX PT, R59, R148, R5, 0x1c1f ;  /* 0x001c1f05943b7589 */ /* 0x000fe200000e0000 */
[----:B---3--:R-:W-:-:S03]  /*9660*/  SEL R44, R117, R118, P0 ;  /* 0x00000076752c7207 */ /* 0x008fc60000000000 */
[----:B------:R-:W-:Y:S04]  /*9670*/  SHFL.IDX PT, R18, R18, R84, 0x1c1f ;  /* 0x001c1f5412127589 */ /* 0x000fe800000e0000 */
[----:B------:R2:W3:Y:S01]  /*9680*/  SHFL.IDX PT, R128, R49, R84, 0x1c1f ;  /* 0x001c1f5431807589 */ /* 0x0004e200000e0000 */
[----:B-1----:R-:W-:-:S03]  /*9690*/  SEL R89, R90, R19, P0 ;  /* 0x000000135a597207 */ /* 0x002fc60000000000 */
[----:B------:R-:W-:Y:S04]  /*96a0*/  SHFL.IDX PT, R91, R174, R5, 0x1c1f ;  /* 0x001c1f05ae5b7589 */ /* 0x000fe800000e0000 */
[----:B------:R-:W-:Y:S01]  /*96b0*/  SHFL.IDX PT, R97, R170, R5, 0x1c1f ;  /* 0x001c1f05aa617589 */ /* 0x000fe200000e0000 */
[----:B--2---:R-:W-:-:S03]  /*96c0*/  SEL R49, R13, R114, P0 ;  /* 0x000000720d317207 */ /* 0x004fc60000000000 */
[----:B------:R-:W-:Y:S04]  /*96d0*/  SHFL.IDX PT, R24, R24, R84, 0x1c1f ;  /* 0x001c1f5418187589 */ /* 0x000fe800000e0000 */
[----:B------:R-:W-:Y:S04]  /*96e0*/  SHFL.IDX PT, R26, R26, R84, 0x1c1f ;  /* 0x001c1f541a1a7589 */ /* 0x000fe800000e0000 */
[----:B------:R-:W-:Y:S04]  /*96f0*/  SHFL.IDX PT, R14, R43, R84, 0x1c1f ;  /* 0x001c1f542b0e7589 */ /* 0x000fe800000e0000 */
[----:B------:R1:W-:Y:S01]  /*9700*/  SHFL.IDX PT, R110, R63, R84, 0x1c1f ;  /* 0x001c1f543f6e7589 */ /* 0x0003e200000e0000 */
[----:B---3--:R-:W-:-:S03]  /*9710*/  SEL R15, R59, R128, P0 ;  /* 0x000000803b0f7207 */ /* 0x008fc60000000000 */
[----:B------:R2:W-:Y:S04]  /*9720*/  SHFL.IDX PT, R43, R65, R84, 0x1c1f ;  /* 0x001c1f54412b7589 */ /* 0x0005e800000e0000 */
[----:B------:R-:W-:Y:S01]  /*9730*/  SHFL.IDX PT, R120, R120, R5, 0x1c1f ;  /* 0x001c1f0578787589 */ /* 0x000fe200000e0000 */
[----:B-1----:R-:W-:-:S03]  /*9740*/  SEL R63, R106, R113, P0 ;  /* 0x000000716a3f7207 */ /* 0x002fc60000000000 */
[----:B------:R-:W-:Y:S01]  /*9750*/  SHFL.IDX PT, R31, R31, R84, 0x1c1f ;  /* 0x001c1f541f1f7589 */ /* 0x000fe200000e0000 */
[----:B--2---:R-:W-:-:S03]  /*9760*/  SEL R65, R113, R106, P0 ;  /* 0x0000006a71417207 */ /* 0x004fc60000000000 */
[----:B------:R-:W1:Y:S01]  /*9770*/  SHFL.IDX PT, R121, R154, R5, 0x1c1f ;  /* 0x001c1f059a797589 */ /* 0x000e6200000e0000 */
[----:B------:R-:W2:Y:S03]  /*9780*/  @P2 LDC R113, c[0x0][0xbec] ;  /* 0x0002fb00ff712b82 */ /* 0x000ea60000000800 */
[----:B------:R3:W-:Y:S04]  /*9790*/  SHFL.IDX PT, R127, R46, R84, 0x1c1f ;  /* 0x001c1f542e7f7589 */ /* 0x0007e800000e0000 */
[----:B------:R-:W-:Y:S01]  /*97a0*/  SHFL.IDX PT, R102, R146, R5, 0x1c1f ;  /* 0x001c1f0592667589 */ /* 0x000fe200000e0000 */
[----:B------:R-:W0:Y:S03]  /*97b0*/  LDC R106, c[0x0][0xc50] ;  /* 0x00031400ff6a7b82 */ /* 0x000e260000000800 */
[----:B------:R-:W-:Y:S01]  /*97c0*/  SHFL.IDX PT, R39, R132, R5, 0x1c1f ;  /* 0x001c1f0584277589 */ /* 0x000fe200000e0000 */
[----:B---3--:R-:W-:-:S03]  /*97d0*/  SEL R46, R118, R117, P0 ;  /* 0x00000075762e7207 */ /* 0x008fc60000000000 */
[----:B------:R-:W-:Y:S01]  /*97e0*/  SHFL.IDX PT, R55, R142, R5, 0x1c1f ;  /* 0x001c1f058e377589 */ /* 0x000fe200000e0000 */
[----:B------:R-:W3:Y:S03]  /*97f0*/  LDC.64 R116, c[0x0][0xb40] ;  /* 0x0002d000ff747b82 */ /* 0x000ee60000000a00 */
[----:B------:R4:W5:Y:S04]  /*9800*/  SHFL.IDX PT, R132, R48, R84, 0x1c1f ;  /* 0x001c1f5430847589 */ /* 0x00096800000e0000 */
[----:B------:R4:W-:Y:S01]  /*9810*/  SHFL.IDX PT, R103, R50, R84, 0x1c1f ;  /* 0x001c1f5432677589 */ /* 0x0009e200000e0000 */
[----:B-1----:R-:W-:-:S03]  /*9820*/  SEL R29, R121, R14, P0 ;  /* 0x0000000e791d7207 */ /* 0x002fc60000000000 */
[----:B------:R-:W-:Y:S01]  /*9830*/  SHFL.IDX PT, R21, R144, R5, 0x1c1f ;  /* 0x001c1f0590157589 */ /* 0x000fe200000e0000 */
[----:B----4-:R-:W-:-:S03]  /*9840*/  SEL R48, R10, R115, P0 ;  /* 0x000000730a307207 */ /* 0x010fc60000000000 */
[----:B------:R-:W-:Y:S01]  /*9850*/  SHFL.IDX PT, R53, R140, R5, 0x1c1f ;  /* 0x001c1f058c357589 */ /* 0x000fe200000e0000 */
[----:B------:R-:W-:-:S03]  /*9860*/  SEL R50, R115, R10, P0 ;  /* 0x0000000a73327207 */ /* 0x000fc60000000000 */
[----:B------:R-:W-:Y:S01]  /*9870*/  SHFL.IDX PT, R58, R58, R5, 0x1c1f ;  /* 0x001c1f053a3a7589 */ /* 0x000fe200000e0000 */
[----:B------:R-:W1:Y:S01]  /*9880*/  @P2 LDC R115, c[0x0][0xbf0] ;  /* 0x0002fc00ff732b82 */ /* 0x000e620000000800 */
[----:B------:R-:W-:Y:S02]  /*9890*/  SEL R10, R105, R126, P0 ;  /* 0x0000007e690a7207 */ /* 0x000fe40000000000 */
[----:B------:R-:W-:Y:S01]  /*98a0*/  SHFL.IDX PT, R56, R56, R5, 0x1c1f ;  /* 0x001c1f0538387589 */ /* 0x000fe200000e0000 */
[----:B---3--:R-:W-:-:S03]  /*98b0*/  IMAD.WIDE.U32 R2, R116, UR36, R2 ;  /* 0x0000002474027c25 */ /* 0x008fc6000f8e0002 */
[----:B------:R-:W-:Y:S04]  /*98c0*/  SHFL.IDX PT, R60, R60, R5, 0x1c1f ;  /* 0x001c1f053c3c7589 */ /* 0x000fe800000e0000 */
[----:B------:R-:W-:Y:S04]  /*98d0*/  SHFL.IDX PT, R61, R138, R5, 0x1c1f ;  /* 0x001c1f058a3d7589 */ /* 0x000fe800000e0000 */
[----:B------:R-:W-:Y:S04]  /*98e0*/  SHFL.IDX PT, R37, R136, R5, 0x1c1f ;  /* 0x001c1f0588257589 */ /* 0x000fe800000e0000 */
[----:B------:R-:W-:Y:S04]  /*98f0*/  SHFL.IDX PT, R38, R130, R5, 0x1c1f ;  /* 0x001c1f0582267589 */ /* 0x000fe800000e0000 */
[----:B------:R3:W-:Y:S04]  /*9900*/  SHFL.IDX PT, R22, R98, R5, 0x1c1f ;  /* 0x001c1f0562167589 */ /* 0x0007e800000e0000 */
[----:B------:R4:W-:Y:S04]  /*9910*/  SHFL.IDX PT, R17, R94, R5, 0x1c1f ;  /* 0x001c1f055e117589 */ /* 0x0009e800000e0000 */
[----:B------:R5:W-:Y:S01]  /*9920*/  SHFL.IDX PT, R109, R62, R84, 0x1c1f ;  /* 0x001c1f543e6d7589 */ /* 0x000be200000e0000 */
[----:B---3--:R-:W-:-:S03]  /*9930*/  SEL R98, R96, R99, P0 ;  /* 0x0000006360627207 */ /* 0x008fc60000000000 */
[----:B------:R3:W-:Y:S01]  /*9940*/  SHFL.IDX PT, R107, R64, R84, 0x1c1f ;  /* 0x001c1f54406b7589 */ /* 0x0007e200000e0000 */
[----:B------:R-:W-:Y:S02]  /*9950*/  SEL R96, R99, R96, P0 ;  /* 0x0000006063607207 */ /* 0x000fe40000000000 */
[----:B----4-:R-:W-:Y:S01]  /*9960*/  SEL R5, R74, R9, P0 ;  /* 0x000000094a057207 */ /* 0x010fe20000000000 */
[----:B------:R4:W1:Y:S01]  /*9970*/  SHFL.IDX PT, R130, R51, R84, 0x1c1f ;  /* 0x001c1f5433827589 */ /* 0x00086200000e0000 */
[----:B------:R-:W-:Y:S02]  /*9980*/  SEL R9, R9, R74, P0 ;  /* 0x0000004a09097207 */ /* 0x000fe40000000000 */
[----:B------:R-:W-:Y:S01]  /*9990*/  SEL R74, R80, R81, P0 ;  /* 0x00000051504a7207 */ /* 0x000fe20000000000 */
[----:B------:R-:W1:Y:S01]  /*99a0*/  SHFL.IDX PT, R57, R57, R84, 0x1c1f ;  /* 0x001c1f5439397589 */ /* 0x000e6200000e0000 */
        /* <DEDUP_REMOVED lines=9> */
[----:B-----5:R-:W-:Y:S02]  /*9a40*/  SEL R62, R111, R112, P0 ;  /* 0x000000706f3e7207 */ /* 0x020fe40000000000 */
[----:B---3--:R-:W-:Y:S01]  /*9a50*/  SEL R64, R112, R111, P0 ;  /* 0x0000006f70407207 */ /* 0x008fe20000000000 */
[----:B------:R-:W-:Y:S01]  /*9a60*/  SHFL.IDX PT, R72, R72, R84, 0x1c1f ;  /* 0x001c1f5448487589 */ /* 0x000fe200000e0000 */
[----:B------:R-:W-:Y:S01]  /*9a70*/  SEL R86, R87, R12, P0 ;  /* 0x0000000c57567207 */ /* 0x000fe20000000000 */
[----:B------:R-:W3:Y:S01]  /*9a80*/  @P2 LDC R112, c[0x0][0xbf0] ;  /* 0x0002fc00ff702b82 */ /* 0x000ee20000000800 */
[----:B----4-:R-:W-:Y:S01]  /*9a90*/  SEL R51, R114, R13, P0 ;  /* 0x0000000d72337207 */ /* 0x010fe20000000000 */
[----:B------:R-:W-:Y:S01]  /*9aa0*/  SHFL.IDX PT, R73, R73, R84, 0x1c1f ;  /* 0x001c1f5449497589 */ /* 0x000fe200000e0000 */
[----:B------:R-:W-:Y:S01]  /*9ab0*/  SEL R11, R104, R125, P0 ;  /* 0x0000007d680b7207 */ /* 0x000fe20000000000 */
[----:B------:R-:W-:Y:S01]  /*9ac0*/  IMAD R111, R135, UR36, R20 ;  /* 0x00000024876f7c24 */ /* 0x000fe2000f8e0214 */
        /* <DEDUP_REMOVED lines=8> */
[----:B------:R-:W-:-:S03]  /*9b50*/  SEL R20, R132, R55, P0 ;  /* 0x0000003784147207 */ /* 0x000fc60000000000 */
[----:B------:R-:W-:Y:S04]  /*9b60*/  SHFL.IDX PT, R69, R69, R84, 0x1c1f ;  /* 0x001c1f5445457589 */ /* 0x000fe800000e0000 */
[----:B------:R-:W-:Y:S04]  /*9b70*/  SHFL.IDX PT, R67, R67, R84, 0x1c1f ;  /* 0x001c1f5443437589 */ /* 0x000fe800000e0000 */
[----:B------:R4:W-:Y:S02]  /*9b80*/  SHFL.IDX PT, R68, R68, R84, 0x1c1f ;  /* 0x001c1f5444447589 */ /* 0x0009e400000e0000 */
[----:B----4-:R-:W-:-:S02]  /*9b90*/  SEL R84, R12, R87, P0 ;  /* 0x000000570c547207 */ /* 0x010fc40000000000 */
[----:B------:R-:W-:Y:S02]  /*9ba0*/  SEL R87, R85, R88, P0 ;  /* 0x0000005855577207 */ /* 0x000fe40000000000 */
[----:B------:R-:W-:Y:S02]  /*9bb0*/  SEL R85, R88, R85, P0 ;  /* 0x0000005558557207 */ /* 0x000fe40000000000 */
[----:B------:R-:W-:Y:S02]  /*9bc0*/  SEL R88, R92, R93, P0 ;  /* 0x0000005d5c587207 */ /* 0x000fe40000000000 */
[----:B------:R-:W-:Y:S02]  /*9bd0*/  SEL R92, R93, R92, P0 ;  /* 0x0000005c5d5c7207 */ /* 0x000fe40000000000 */
[----:B------:R-:W-:Y:S02]  /*9be0*/  SEL R93, R19, R90, P0 ;  /* 0x0000005a135d7207 */ /* 0x000fe40000000000 */
[----:B------:R-:W-:Y:S01]  /*9bf0*/  SEL R12, R126, R105, P0 ;  /* 0x000000697e0c7207 */ /* 0x000fe20000000000 */
[----:B------:R-:W-:Y:S01]  /*9c00*/  IMAD.WIDE.U32 R104, R134, UR36, R6 ;  /* 0x0000002486687c25 */ /* 0x000fe2000f8e0006 */
[----:B------:R-:W-:-:S02]  /*9c10*/  SEL R90, R18, R95, P0 ;  /* 0x0000005f125a7207 */ /* 0x000fc40000000000 */
[----:B------:R-:W-:Y:S01]  /*9c20*/  SEL R19, R128, R59, P0 ;  /* 0x0000003b80137207 */ /* 0x000fe20000000000 */
[----:B------:R-:W-:Y:S01]  /*9c30*/  IMAD.MOV R59, RZ, RZ, -R16 ;  /* 0x000000ffff3b7224 */ /* 0x000fe200078e0a10 */
[----:B------:R-:W-:Y:S01]  /*9c40*/  SEL R95, R91, R24, P0 ;  /* 0x000000185b5f7207 */ /* 0x000fe20000000000 */
[----:B------:R-:W-:Y:S01]  /*9c50*/  IMAD.IADD R105, R105, 0x1, R111 ;  /* 0x0000000169697824 */ /* 0x000fe200078e026f */
[----:B------:R-:W-:Y:S01]  /*9c60*/  SEL R91, R24, R91, P0 ;  /* 0x0000005b185b7207 */ /* 0x000fe20000000000 */
[----:B--2---:R-:W-:Y:S01]  /*9c70*/  @P2 IMAD.HI.U32 R16, R54, R113, RZ ;  /* 0x0000007136102227 */ /* 0x004fe200078e00ff */
[----:B------:R-:W-:Y:S02]  /*9c80*/  SEL R24, R120, R31, P0 ;  /* 0x0000001f78187207 */ /* 0x000fe40000000000 */
[----:B------:R-:W-:Y:S01]  /*9c90*/  SEL R31, R14, R121, P0 ;  /* 0x000000790e1f7207 */ /* 0x000fe20000000000 */
[----:B0-----:R-:W-:Y:S01]  /*9ca0*/  IMAD R111, R106, R59, UR4 ;  /* 0x000000046a6f7e24 */ /* 0x001fe2000f8e023b */
[----:B------:R-:W-:Y:S01]  /*9cb0*/  SEL R14, R102, R127, P0 ;  /* 0x0000007f660e7207 */ /* 0x000fe20000000000 */
[----:B------:R-:W-:Y:S01]  /*9cc0*/  ULDC.64 UR4, c[0x0][0xbe0] ;  /* 0x0002f80000047ab9 */ /* 0x000fe20000000a00 */
[----:B------:R-:W-:Y:S01]  /*9cd0*/  SEL R18, R127, R102, P0 ;  /* 0x000000667f127207 */ /* 0x000fe20000000000 */
[----:B------:R-:W-:Y:S01]  /*9ce0*/  IMAD R102, R116, UR37, RZ ;  /* 0x0000002574667c24 */ /* 0x000fe2000f8e02ff */
[----:B------:R-:W-:Y:S01]  /*9cf0*/  SEL R6, R55, R132, P0 ;  /* 0x0000008437067207 */ /* 0x000fe20000000000 */
[----:B------:R-:W-:Y:S01]  /*9d00*/  IMAD.MOV.U32 R55, RZ, RZ, R54 ;  /* 0x000000ffff377224 */ /* 0x000fe200078e0036 */
[----:B-1----:R-:W-:Y:S01]  /*9d10*/  @P2 SHF.R.U32.HI R55, RZ, R115, R16 ;  /* 0x00000073ff372219 */ /* 0x002fe20000011610 */
[----:B------:R-:W-:Y:S01]  /*9d20*/  IMAD R113, R117, UR36, R102 ;  /* 0x0000002475717c24 */ /* 0x000fe2000f8e0266 */
[----:B------:R-:W-:Y:S01]  /*9d30*/  SHF.R.S32.HI R16, RZ, 0x1f, R111 ;  /* 0x0000001fff107819 */ /* 0x000fe2000001146f */
[----:B------:R-:W-:Y:S01]  /*9d40*/  IMAD.MOV.U32 R59, RZ, RZ, R54 ;  /* 0x000000ffff3b7224 */ /* 0x000fe200078e0036 */
[----:B---3--:R-:W-:Y:S01]  /*9d50*/  @P2 SHF.R.U32.HI R59, RZ, R112, R119 ;  /* 0x00000070ff3b2219 */ /* 0x008fe20000011677 */
[----:B------:R-:W-:Y:S01]  /*9d60*/  IMAD.IADD R113, R3, 0x1, R113 ;  /* 0x0000000103717824 */ /* 0x000fe200078e0271 */
[----:B------:R-:W-:Y:S01]  /*9d70*/  SEL R7, R21, R130, P0 ;  /* 0x0000008215077207 */ /* 0x000fe20000000000 */
[----:B------:R-:W-:Y:S01]  /*9d80*/  IMAD R3, R16, UR4, RZ ;  /* 0x0000000410037c24 */ /* 0x000fe2000f8e02ff */
[----:B------:R-:W-:Y:S01]  /*9d90*/  SEL R21, R130, R21, P0 ;  /* 0x0000001582157207 */ /* 0x000fe20000000000 */
[----:B------:R-:W-:-:S02]  /*9da0*/  IMAD.MOV.U32 R112, RZ, RZ, R2 ;  /* 0x000000ffff707224 */ /* 0x000fc400078e0002 */
[C---:B------:R-:W-:Y:S02]  /*9db0*/  IMAD R102, R111.reuse, UR5, R3 ;  /* 0x000000056f667c24 */ /* 0x040fe4000f8e0203 */
[----:B------:R-:W-:Y:S02]  /*9dc0*/  IMAD R16, R16, UR6, RZ ;  /* 0x0000000610107c24 */ /* 0x000fe4000f8e02ff */
[----:B------:R-:W-:Y:S01]  /*9dd0*/  IMAD.WIDE.U32 R2, R111, UR4, R104 ;  /* 0x000000046f027c25 */ /* 0x000fe2000f8e0068 */
[----:B------:R-:W-:-:S03]  /*9de0*/  ULDC.64 UR4, c[0x0][0xb30] ;  /* 0x0002cc0000047ab9 */ /* 0x000fc60000000a00 */
        /* <DEDUP_REMOVED lines=8> */
[----:B------:R-:W-:Y:S02]  /*9e70*/  IMAD.MOV R113, RZ, RZ, -R59 ;  /* 0x000000ffff717224 */ /* 0x000fe400078e0a3b */
[----:B------:R-:W-:-:S02]  /*9e80*/  IMAD R16, R16, UR4, RZ ;  /* 0x0000000410107c24 */ /* 0x000fc4000f8e02ff */
[C-C-:B------:R-:W-:Y:S02]  /*9e90*/  IMAD R55, R129.reuse, R55, R54.reuse ;  /* 0x0000003781377224 */ /* 0x140fe400078e0236 */
[----:B------:R-:W-:Y:S02]  /*9ea0*/  IMAD R113, R129, R113, R54 ;  /* 0x0000007181717224 */ /* 0x000fe400078e0236 */
[----:B------:R-:W-:Y:S01]  /*9eb0*/  IMAD R111, R59, UR5, R16 ;  /* 0x000000053b6f7c24 */ /* 0x000fe2000f8e0210 */
[----:B------:R-:W-:Y:S01]  /*9ec0*/  SHF.R.S32.HI R16, RZ, 0x1f, R55 ;  /* 0x0000001fff107819 */ /* 0x000fe20000011437 */
[----:B------:R-:W-:Y:S01]  /*9ed0*/  IMAD.IADD R105, R105, 0x1, R115 ;  /* 0x0000000169697824 */ /* 0x000fe200078e0273 */
[----:B------:R-:W-:Y:S01]  /*9ee0*/  SHF.R.S32.HI R54, RZ, 0x1f, R113 ;  /* 0x0000001fff367819 */ /* 0x000fe20000011471 */
[----:B------:R-:W0:Y:S02]  /*9ef0*/  S2UR UR5, SR_CgaCtaId ;  /* 0x00000000000579c3 */ /* 0x000e240000008800 */
[----:B------:R-:W-:-:S02]  /*9f00*/  IMAD R16, R16, UR6, RZ ;  /* 0x0000000610107c24 */ /* 0x000fc4000f8e02ff */
[----:B------:R-:W-:Y:S01]  /*9f10*/  IMAD.WIDE.U32 R104, R59, UR4, R104 ;  /* 0x000000043b687c25 */ /* 0x000fe2000f8e0068 */
[----:B------:R-:W-:-:S03]  /*9f20*/  UMOV UR4, 0x400 ;  /* 0x0000040000047882 */ /* 0x000fc60000000000 */
[----:B------:R-:W-:Y:S02]  /*9f30*/  IMAD R102, R54, UR8, RZ ;  /* 0x0000000836667c24 */ /* 0x000fe4000f8e02ff */
[----:B------:R-:W-:Y:S02]  /*9f40*/  IMAD R59, R55, UR7, R16 ;  /* 0x00000007373b7c24 */ /* 0x000fe4000f8e0210 */
[----:B------:R-:W-:Y:S02]  /*9f50*/  IMAD.IADD R105, R105, 0x1, R111 ;  /* 0x0000000169697824 */ /* 0x000fe400078e026f */
[----:B------:R-:W-:Y:S01]  /*9f60*/  IMAD.WIDE.U32 R54, R55, UR6, R2 ;  /* 0x0000000637367c25 */ /* 0x000fe2000f8e0002 */
[----:B------:R-:W-:Y:S01]  /*9f70*/  ULDC.64 UR6, c[0x0][0xba8] ;  /* 0x0002ea0000067ab9 */ /* 0x000fe20000000a00 */
[----:B------:R-:W-:Y:S02]  /*9f80*/  SEL R2, R52, R103, P0 ;  /* 0x0000006734027207 */ /* 0x000fe40000000000 */
[C---:B------:R-:W-:Y:S01]  /*9f90*/  IMAD R3, R113.reuse, UR9, R102 ;  /* 0x0000000971037c24 */ /* 0x040fe2000f8e0266 */
[----:B------:R-:W-:Y:S01]  /*9fa0*/  LEA R111, P2, R54, UR6, 0x2 ;  /* 0x00000006366f7c11 */ /* 0x000fe2000f8410ff */
[----:B------:R-:W-:Y:S01]  /*9fb0*/  IMAD.WIDE.U32 R112, R113, UR8, R104 ;  /* 0x0000000871707c25 */ /* 0x000fe2000f8e0068 */
[----:B------:R-:W-:Y:S01]  /*9fc0*/  ULDC.64 UR8, c[0x0][0xb00] ;  /* 0x0002c00000087ab9 */ /* 0x000fe20000000a00 */
[----:B------:R-:W-:Y:S01]  /*9fd0*/  ULDC UR6, c[0x0][0xa88] ;  /* 0x0002a20000067ab9 */ /* 0x000fe20000000800 */
[----:B------:R-:W-:Y:S01]  /*9fe0*/  SEL R52, R103, R52, P0 ;  /* 0x0000003467347207 */ /* 0x000fe20000000000 */
[----:B------:R-:W-:Y:S01]  /*9ff0*/  IMAD.IADD R55, R55, 0x1, R59 ;  /* 0x0000000137377824 */ /* 0x000fe200078e023b */
[----:B------:R-:W-:Y:S01]  /*a000*/  LEA R104, P3, R112, UR8, 0x2 ;  /* 0x0000000870687c11 */ /* 0x000fe2000f8610ff */
[----:B------:R-:W-:Y:S01]  /*a010*/  IMAD.IADD R3, R113, 0x1, R3 ;  /* 0x0000000171037824 */ /* 0x000fe200078e0203 */
[----:B------:R-:W-:Y:S01]  /*a020*/  SHFL.IDX PT, R114, R111, 0x1, 0x1c1f ;  /* 0x003c1f006f727f89 */ /* 0x000fe200000e0000 */
[----:B0-----:R-:W-:Y:S01]  /*a030*/  ULEA UR4, UR5, UR4, 0x18 ;  /* 0x0000000405047291 */ /* 0x001fe2000f8ec03f */
[----:B------:R-:W-:Y:S01]  /*a040*/  LEA.HI.X R116, R54, UR7, R55, 0x2, P2 ;  /* 0x0000000736747c11 */ /* 0x000fe200090f1437 */
[----:B------:R-:W-:Y:S01]  /*a050*/  IMAD R16, R129, UR6, RZ ;  /* 0x0000000681107c24 */ /* 0x000fe2000f8e02ff */
[----:B------:R-:W-:Y:S01]  /*a060*/  LEA.HI.X R106, R112, UR9, R3, 0x2, P3 ;  /* 0x00000009706a7c11 */ /* 0x000fe200098f1403 */
[C---:B------:R-:W-:Y:S01]  /*a070*/  VIADD R105, R101.reuse, 0x8 ;  /* 0x0000000865697836 */ /* 0x040fe20000000000 */
[----:B------:R-:W-:Y:S01]  /*a080*/  SHFL.IDX PT, R112, R111, RZ, 0x1c1f ;  /* 0x001c1fff6f707589 */ /* 0x000fe200000e0000 */
[----:B------:R-:W-:Y:S01]  /*a090*/  UIADD3 UR4, UR4, 0x33420, URZ ;  /* 0x0003342004047890 */ /* 0x000fe2000fffe03f */
[----:B------:R-:W-:-:S02]  /*a0a0*/  ISETP.GE.OR P2, PT, R101, R16, P1 ;  /* 0x000000106500720c */ /* 0x000fc40000f46670 */
[----:B------:R-:W0:Y:S01]  /*a0b0*/  SHFL.IDX PT, R113, R116, RZ, 0x1c1f ;  /* 0x001c1fff74717589 */ /* 0x000e2200000e0000 */
[-C--:B------:R-:W-:Y:S01]  /*a0c0*/  ISETP.GE.OR P1, PT, R105, R16.reuse, P1 ;  /* 0x000000106900720c */ /* 0x080fe20000f26670 */
[----:B------:R-:W-:Y:S01]  /*a0d0*/  UPRMT UR4, URZ, 0x654, UR4 ;  /* 0x000006543f047896 */ /* 0x000fe20008000004 */
[----:B------:R-:W-:Y:S01]  /*a0e0*/  ISETP.GE.AND P3, PT, R101, R16, PT ;  /* 0x000000106500720c */ /* 0x000fe20003f66270 */
[----:B------:R-:W1:Y:S01]  /*a0f0*/  SHFL.IDX PT, R115, R116, 0x1, 0x1c1f ;  /* 0x003c1f0074737f89 */ /* 0x000e6200000e0000 */
[----:B------:R-:W-:Y:S01]  /*a100*/  SEL R55, R56, R57, P0 ;  /* 0x0000003938377207 */ /* 0x000fe20000000000 */
[----:B------:R-:W-:Y:S01]  /*a110*/  IMAD.SHL.U32 R101, R100, 0x2, RZ ;  /* 0x0000000264657824 */ /* 0x000fe200078e00ff */
[----:B------:R-:W-:Y:S01]  /*a120*/  SEL R59, R57, R56, P0 ;  /* 0x00000038393b7207 */ /* 0x000fe20000000000 */
[----:B------:R2:W3:Y:S01]  /*a130*/  SHFL.IDX PT, R102, R104, RZ, 0x1c1f ;  /* 0x001c1fff68667589 */ /* 0x0004e200000e0000 */
[----:B------:R-:W-:Y:S02]  /*a140*/  SEL R3, R53, R110, P0 ;  /* 0x0000006e35037207 */ /* 0x000fe40000000000 */
[----:B------:R-:W-:Y:S01]  /*a150*/  SYNCS.ARRIVE.TRANS64.RED.A1T0 RZ, [UR4], RZ ;  /* 0x000000ffffff79a7 */ /* 0x000fe20008100404 */
[----:B------:R2:W4:Y:S01]  /*a160*/  SHFL.IDX PT, R103, R106, RZ, 0x1c1f ;  /* 0x001c1fff6a677589 */ /* 0x00052200000e0000 */
[----:B------:R-:W-:-:S02]  /*a170*/  SEL R54, R58, R109, P0 ;  /* 0x0000006d3a367207 */ /* 0x000fc40000000000 */
[----:B------:R-:W-:Y:S02]  /*a180*/  SEL R56, R60, R107, P0 ;  /* 0x0000006b3c387207 */ /* 0x000fe40000000000 */
[----:B------:R-:W-:Y:S02]  /*a190*/  SEL R57, R61, R108, P0 ;  /* 0x0000006c3d397207 */ /* 0x000fe40000000000 */
[----:B------:R-:W-:Y:S02]  /*a1a0*/  SEL R53, R110, R53, P0 ;  /* 0x000000356e357207 */ /* 0x000fe40000000000 */
[----:B------:R-:W-:Y:S02]  /*a1b0*/  SEL R58, R109, R58, P0 ;  /* 0x0000003a6d3a7207 */ /* 0x000fe40000000000 */
[----:B------:R-:W-:Y:S01]  /*a1c0*/  SEL R60, R107, R60, P0 ;  /* 0x0000003c6b3c7207 */ /* 0x000fe20000000000 */
[----:B0-----:R2:W-:Y:S01]  /*a1d0*/  @!P2 ST.E desc[UR38][R112.64], R4 ;  /* 0x000000047000a985 */ /* 0x0015e2000c101926 */
[----:B------:R-:W-:-:S03]  /*a1e0*/  SEL R61, R108, R61, P0 ;  /* 0x0000003d6c3d7207 */ /* 0x000fc60000000000 */
[----:B-1----:R2:W-:Y:S01]  /*a1f0*/  @!P1 ST.E desc[UR38][R114.64], R0 ;  /* 0x0000000072009985 */ /* 0x0025e2000c101926 */
[----:B------:R-:W-:Y:S05]  /*a200*/  @P3 BRA `(.L_x_3171) ;  /* 0x0000000800383947 */ /* 0x000fea0003800000 */
[C---:B--2---:R-:W-:Y:S01]  /*a210*/  VIADD R0, R101.reuse, 0x8 ;  /* 0x0000000865007836 */ /* 0x044fe20000000000 */
[----:B------:R-:W-:Y:S01]  /*a220*/  ULDC UR4, c[0x0][0xac8] ;  /* 0x0002b20000047ab9 */ /* 0x000fe20000000800 */
[C---:B------:R-:W-:Y:S01]  /*a230*/  VIADD R100, R101.reuse, 0x10 ;  /* 0x0000001065647836 */ /* 0x040fe20000000000 */
[C---:B------:R-:W-:Y:S01]  /*a240*/  ISETP.GE.AND P4, PT, R101.reuse, UR4, PT ;  /* 0x0000000465007c0c */ /* 0x040fe2000bf86270 */
[C---:B------:R-:W-:Y:S01]  /*a250*/  VIADD R107, R101.reuse, 0x18 ;  /* 0x00000018656b7836 */ /* 0x040fe20000000000 */
[----:B------:R-:W-:Y:S01]  /*a260*/  ISETP.GE.AND P5, PT, R0, UR4, PT ;  /* 0x0000000400007c0c */ /* 0x000fe2000bfa6270 */
[C---:B------:R-:W-:Y:S01]  /*a270*/  VIADD R112, R101.reuse, 0x20 ;  /* 0x0000002065707836 */ /* 0x040fe20000000000 */
[----:B------:R-:W-:Y:S01]  /*a280*/  ISETP.GE.AND P3, PT, R100, UR4, PT ;  /* 0x0000000464007c0c */ /* 0x000fe2000bf66270 */
[----:B------:R-:W-:Y:S01]  /*a290*/  VIADD R114, R101, 0x28 ;  /* 0x0000002865727836 */ /* 0x000fe20000000000 */
[----:B------:R-:W-:Y:S01]  /*a2a0*/  ISETP.GE.AND P1, PT, R107, UR4, PT ;  /* 0x000000046b007c0c */ /* 0x000fe2000bf26270 */
[----:B------:R-:W-:Y:S01]  /*a2b0*/  VIADD R115, R101, 0x30 ;  /* 0x0000003065737836 */ /* 0x000fe20000000000 */
[----:B------:R-:W-:-:S05]  /*a2c0*/  ISETP.GE.AND P2, PT, R112, UR4, PT ;  /* 0x0000000470007c0c */ /* 0x000fca000bf46270 */
[--C-:B---34-:R-:W-:Y:S02]  /*a2d0*/  @!P4 IMAD.WIDE R108, R101, 0x4, R102.reuse ;  /* 0x00000004656cc825 */ /* 0x118fe400078e0266 */
[----:B------:R-:W-:Y:S02]  /*a2e0*/  @!P5 LEA.HI R0, R0, R0, RZ, 0x1 ;  /* 0x000000000000d211 */ /* 0x000fe400078f08ff */
[----:B------:R-:W-:Y:S01]  /*a2f0*/  @!P3 LEA.HI R100, R100, R100, RZ, 0x1 ;  /* 0x000000646464b211 */ /* 0x000fe200078f08ff */
[----:B------:R0:W-:Y:S01]  /*a300*/  @!P4 ST.E.64 desc[UR38][R108.64], R74 ;  /* 0x0000004a6c00c985 */ /* 0x0001e2000c101b26 */
[----:B------:R-:W-:Y:S02]  /*a310*/  @!P5 LOP3.LUT R111, R0, 0xfffffffe, RZ, 0xc0, !PT ;  /* 0xfffffffe006fd812 */ /* 0x000fe400078ec0ff */
[----:B------:R-:W-:Y:S02]  /*a320*/  @!P1 LEA.HI R0, R107, R107, RZ, 0x1 ;  /* 0x0000006b6b009211 */ /* 0x000fe400078f08ff */
[----:B------:R-:W-:Y:S01]  /*a330*/  @!P3 LOP3.LUT R107, R100, 0xfffffffe, RZ, 0xc0, !PT ;  /* 0xfffffffe646bb812 */ /* 0x000fe200078ec0ff */
[----:B------:R-:W-:Y:S01]  /*a340*/  @!P5 IMAD.WIDE R110, R111, 0x4, R102 ;  /* 0x000000046f6ed825 */ /* 0x000fe200078e0266 */
[----:B------:R-:W-:-:S02]  /*a350*/  @!P1 LOP3.LUT R113, R0, 0xfffffffe, RZ, 0xc0, !PT ;  /* 0xfffffffe00719812 */ /* 0x000fc400078ec0ff */
[----:B------:R-:W-:Y:S01]  /*a360*/  ISETP.GE.AND P4, PT, R114, UR4, PT ;  /* 0x0000000472007c0c */ /* 0x000fe2000bf86270 */
[C---:B------:R-:W-:Y:S01]  /*a370*/  VIADD R0, R101.reuse, 0x40 ;  /* 0x0000004065007836 */ /* 0x040fe20000000000 */
[----:B------:R1:W-:Y:S01]  /*a380*/  @!P5 ST.E.64 desc[UR38][R110.64], R80 ;  /* 0x000000506e00d985 */ /* 0x0003e2000c101b26 */
[----:B------:R-:W-:Y:S01]  /*a390*/  VIADD R100, R101, 0x38 ;  /* 0x0000003865647836 */ /* 0x000fe20000000000 */
[----:B------:R-:W-:Y:S01]  /*a3a0*/  @!P2 LEA.HI R112, R112, R112, RZ, 0x1 ;  /* 0x000000707070a211 */ /* 0x000fe200078f08ff */
[----:B0-----:R-:W-:Y:S01]  /*a3b0*/  @!P3 IMAD.WIDE R74, R107, 0x4, R102 ;  /* 0x000000046b4ab825 */ /* 0x001fe200078e0266 */
[----:B------:R-:W-:Y:S02]  /*a3c0*/  ISETP.GE.AND P5, PT, R115, UR4, PT ;  /* 0x0000000473007c0c */ /* 0x000fe4000bfa6270 */
[----:B------:R-:W-:Y:S02]  /*a3d0*/  @!P2 LOP3.LUT R109, R112, 0xfffffffe, RZ, 0xc0, !PT ;  /* 0xfffffffe706da812 */ /* 0x000fe400078ec0ff */
[----:B------:R0:W-:Y:S01]  /*a3e0*/  @!P3 ST.E.64 desc[UR38][R74.64], R78 ;  /* 0x0000004e4a00b985 */ /* 0x0001e2000c101b26 */
[----:B------:R-:W-:-:S02]  /*a3f0*/  ISETP.GE.AND P3, PT, R0, UR4, PT ;  /* 0x0000000400007c0c */ /* 0x000fc4000bf66270 */
[----:B------:R-:W-:Y:S01]  /*a400*/  @!P4 LEA.HI R114, R114, R114, RZ, 0x1 ;  /* 0x000000727272c211 */ /* 0x000fe200078f08ff */
[--C-:B------:R-:W-:Y:S01]  /*a410*/  @!P2 IMAD.WIDE R108, R109, 0x4, R102.reuse ;  /* 0x000000046d6ca825 */ /* 0x100fe200078e0266 */
[----:B------:R-:W-:Y:S02]  /*a420*/  ISETP.GE.AND P6, PT, R100, UR4, PT ;  /* 0x0000000464007c0c */ /* 0x000fe4000bfc6270 */
[----:B------:R-:W-:Y:S01]  /*a430*/  @!P4 LOP3.LUT R107, R114, 0xfffffffe, RZ, 0xc0, !PT ;  /* 0xfffffffe726bc812 */ /* 0x000fe200078ec0ff */
[----:B-1----:R-:W-:Y:S01]  /*a440*/  @!P1 IMAD.WIDE R80, R113, 0x4, R102 ;  /* 0x0000000471509825 */ /* 0x002fe200078e0266 */
[----:B------:R-:W-:-:S03]  /*a450*/  @!P5 LEA.HI R115, R115, R115, RZ, 0x1 ;  /* 0x000000737373d211 */ /* 0x000fc600078f08ff */
[C---:B------:R-:W-:Y:S01]  /*a460*/  VIADD R110, R101.reuse, 0x48 ;  /* 0x00000048656e7836 */ /* 0x040fe20000000000 */
[----:B------:R1:W-:Y:S01]  /*a470*/  @!P1 ST.E.64 desc[UR38][R80.64], R82 ;  /* 0x0000005250009985 */ /* 0x0003e2000c101b26 */
[----:B------:R-:W-:Y:S01]  /*a480*/  @!P3 LEA.HI R0, R0, R0, RZ, 0x1 ;  /* 0x000000000000b211 */ /* 0x000fe200078f08ff */
[----:B------:R-:W-:Y:S01]  /*a490*/  VIADD R111, R101, 0x50 ;  /* 0x00000050656f7836 */ /* 0x000fe20000000000 */
[----:B0-----:R-:W-:Y:S01]  /*a4a0*/  @!P5 LOP3.LUT R79, R115, 0xfffffffe, RZ, 0xc0, !PT ;  /* 0xfffffffe734fd812 */ /* 0x001fe200078ec0ff */
[--C-:B------:R-:W-:Y:S01]  /*a4b0*/  @!P4 IMAD.WIDE R74, R107, 0x4, R102.reuse ;  /* 0x000000046b4ac825 */ /* 0x100fe200078e0266 */
[----:B------:R-:W-:Y:S01]  /*a4c0*/  ISETP.GE.AND P1, PT, R110, UR4, PT ;  /* 0x000000046e007c0c */ /* 0x000fe2000bf26270 */
[----:B------:R-:W-:Y:S01]  /*a4d0*/  @!P2 ST.E.64 desc[UR38][R108.64], R86 ;  /* 0x000000566c00a985 */ /* 0x000fe2000c101b26 */
[----:B------:R-:W-:Y:S01]  /*a4e0*/  ISETP.GE.AND P2, PT, R111, UR4, PT ;  /* 0x000000046f007c0c */ /* 0x000fe2000bf46270 */
[--C-:B------:R-:W-:Y:S01]  /*a4f0*/  @!P5 IMAD.WIDE R78, R79, 0x4, R102.reuse ;  /* 0x000000044f4ed825 */ /* 0x100fe200078e0266 */
[----:B------:R-:W-:Y:S01]  /*a500*/  @!P6 LEA.HI R100, R100, R100, RZ, 0x1 ;  /* 0x000000646464e211 */ /* 0x000fe200078f08ff */
[----:B------:R0:W-:Y:S01]  /*a510*/  @!P4 ST.E.64 desc[UR38][R74.64], R84 ;  /* 0x000000544a00c985 */ /* 0x0001e2000c101b26 */
[----:B-1----:R-:W-:Y:S01]  /*a520*/  @!P3 LOP3.LUT R83, R0, 0xfffffffe, RZ, 0xc0, !PT ;  /* 0xfffffffe0053b812 */ /* 0x002fe200078ec0ff */
[----:B------:R-:W-:Y:S01]  /*a530*/  VIADD R0, R101, 0x58 ;  /* 0x0000005865007836 */ /* 0x000fe20000000000 */
[----:B------:R-:W-:Y:S01]  /*a540*/  @!P6 LOP3.LUT R81, R100, 0xfffffffe, RZ, 0xc0, !PT ;  /* 0xfffffffe6451e812 */ /* 0x000fe200078ec0ff */
[----:B------:R1:W-:Y:S04]  /*a550*/  @!P5 ST.E.64 desc[UR38][R78.64], R88 ;  /* 0x000000584e00d985 */ /* 0x0003e8000c101b26 */
[----:B------:R-:W-:Y:S01]  /*a560*/  @!P1 LEA.HI R110, R110, R110, RZ, 0x1 ;  /* 0x0000006e6e6e9211 */ /* 0x000fe200078f08ff */
[----:B------:R-:W-:Y:S01]  /*a570*/  @!P3 IMAD.WIDE R82, R83, 0x4, R102 ;  /* 0x000000045352b825 */ /* 0x000fe200078e0266 */
[----:B------:R-:W-:-:S02]  /*a580*/  ISETP.GE.AND P4, PT, R0, UR4, PT ;  /* 0x0000000400007c0c */ /* 0x000fc4000bf86270 */
[----:B------:R-:W-:Y:S01]  /*a590*/  @!P2 LEA.HI R111, R111, R111, RZ, 0x1 ;  /* 0x0000006f6f6fa211 */ /* 0x000fe200078f08ff */
[--C-:B------:R-:W-:Y:S01]  /*a5a0*/  @!P6 IMAD.WIDE R80, R81, 0x4, R102.reuse ;  /* 0x000000045150e825 */ /* 0x100fe200078e0266 */
[----:B0-----:R-:W-:Y:S02]  /*a5b0*/  @!P1 LOP3.LUT R75, R110, 0xfffffffe, RZ, 0xc0, !PT ;  /* 0xfffffffe6e4b9812 */ /* 0x001fe400078ec0ff */
[----:B------:R-:W-:Y:S01]  /*a5c0*/  @!P2 LOP3.LUT R111, R111, 0xfffffffe, RZ, 0xc0, !PT ;  /* 0xfffffffe6f6fa812 */ /* 0x000fe200078ec0ff */
[----:B------:R-:W-:Y:S01]  /*a5d0*/  VIADD R86, R101, 0x60 ;  /* 0x0000006065567836 */ /* 0x000fe20000000000 */
[----:B------:R0:W-:Y:S01]  /*a5e0*/  @!P6 ST.E.64 desc[UR38][R80.64], R92 ;  /* 0x0000005c5000e985 */ /* 0x0001e2000c101b26 */
[----:B------:R-:W-:-:S03]  /*a5f0*/  @!P1 IMAD.WIDE R74, R75, 0x4, R102 ;  /* 0x000000044b4a9825 */ /* 0x000fc600078e0266 */
[----:B------:R2:W-:Y:S01]  /*a600*/  @!P3 ST.E.64 desc[UR38][R82.64], R94 ;  /* 0x0000005e5200b985 */ /* 0x0005e2000c101b26 */
[----:B------:R-:W-:Y:S01]  /*a610*/  @!P4 LEA.HI R0, R0, R0, RZ, 0x1 ;  /* 0x000000000000c211 */ /* 0x000fe200078f08ff */
[----:B------:R-:W-:Y:S01]  /*a620*/  VIADD R84, R101, 0x70 ;  /* 0x0000007065547836 */ /* 0x000fe20000000000 */
[----:B------:R-:W-:Y:S01]  /*a630*/  ISETP.GE.AND P3, PT, R86, UR4, PT ;  /* 0x0000000456007c0c */ /* 0x000fe2000bf66270 */
[----:B-1----:R-:W-:Y:S01]  /*a640*/  @!P2 IMAD.WIDE R78, R111, 0x4, R102 ;  /* 0x000000046f4ea825 */ /* 0x002fe200078e0266 */
[----:B------:R1:W-:Y:S02]  /*a650*/  @!P1 ST.E.64 desc[UR38][R74.64], R90 ;  /* 0x0000005a4a009985 */ /* 0x0003e4000c101b26 */
[----:B------:R-:W-:Y:S01]  /*a660*/  ISETP.GE.AND P6, PT, R84, UR4, PT ;  /* 0x0000000454007c0c */ /* 0x000fe2000bfc6270 */
[C---:B------:R-:W-:Y:S01]  /*a670*/  VIADD R85, R101.reuse, 0x78 ;  /* 0x0000007865557836 */ /* 0x040fe20000000000 */
[----:B------:R3:W-:Y:S01]  /*a680*/  @!P2 ST.E.64 desc[UR38][R78.64], R98 ;  /* 0x000000624e00a985 */ /* 0x0007e2000c101b26 */
[C---:B0-----:R-:W-:Y:S01]  /*a690*/  VIADD R80, R101.reuse, 0x68 ;  /* 0x0000006865507836 */ /* 0x041fe20000000000 */
[----:B------:R-:W-:Y:S01]  /*a6a0*/  @!P4 LOP3.LUT R81, R0, 0xfffffffe, RZ, 0xc0, !PT ;  /* 0xfffffffe0051c812 */ /* 0x000fe200078ec0ff */
[----:B------:R-:W-:Y:S01]  /*a6b0*/  VIADD R0, R101, 0x88 ;  /* 0x0000008865007836 */ /* 0x000fe20000000000 */
[----:B------:R-:W-:Y:S01]  /*a6c0*/  ISETP.GE.AND P5, PT, R85, UR4, PT ;  /* 0x0000000455007c0c */ /* 0x000fe2000bfa6270 */
[----:B--2---:R-:W-:Y:S01]  /*a6d0*/  VIADD R82, R101, 0x80 ;  /* 0x0000008065527836 */ /* 0x004fe20000000000 */
[----:B------:R-:W-:-:S02]  /*a6e0*/  ISETP.GE.AND P1, PT, R80, UR4, PT ;  /* 0x0000000450007c0c */ /* 0x000fc4000bf26270 */
[----:B------:R-:W-:Y:S01]  /*a6f0*/  @!P3 LEA.HI R86, R86, R86, RZ, 0x1 ;  /* 0x000000565656b211 */ /* 0x000fe200078f08ff */
[----:B-1----:R-:W-:Y:S01]  /*a700*/  @!P4 IMAD.WIDE R74, R81, 0x4, R102 ;  /* 0x00000004514ac825 */ /* 0x002fe200078e0266 */
[----:B------:R-:W-:Y:S02]  /*a710*/  ISETP.GE.AND P2, PT, R82, UR4, PT ;  /* 0x0000000452007c0c */ /* 0x000fe4000bf46270 */
[----:B------:R-:W-:Y:S02]  /*a720*/  @!P6 LEA.HI R84, R84, R84, RZ, 0x1 ;  /* 0x000000545454e211 */ /* 0x000fe400078f08ff */
[----:B------:R0:W-:Y:S01]  /*a730*/  @!P4 ST.E.64 desc[UR38][R74.64], R96 ;  /* 0x000000604a00c985 */ /* 0x0001e2000c101b26 */
[----:B------:R-:W-:Y:S02]  /*a740*/  ISETP.GE.AND P4, PT, R0, UR4, PT ;  /* 0x0000000400007c0c */ /* 0x000fe4000bf86270 */
[----:B---3--:R-:W-:Y:S02]  /*a750*/  @!P3 LOP3.LUT R79, R86, 0xfffffffe, RZ, 0xc0, !PT ;  /* 0xfffffffe564fb812 */ /* 0x008fe400078ec0ff */
[----:B------:R-:W-:-:S02]  /*a760*/  @!P1 LEA.HI R80, R80, R80, RZ, 0x1 ;  /* 0x0000005050509211 */ /* 0x000fc400078f08ff */
[----:B------:R-:W-:Y:S01]  /*a770*/  @!P5 LEA.HI R85, R85, R85, RZ, 0x1 ;  /* 0x000000555555d211 */ /* 0x000fe200078f08ff */
[--C-:B------:R-:W-:Y:S01]  /*a780*/  @!P3 IMAD.WIDE R78, R79, 0x4, R102.reuse ;  /* 0x000000044f4eb825 */ /* 0x100fe200078e0266 */
[----:B------:R-:W-:Y:S02]  /*a790*/  @!P1 LOP3.LUT R81, R80, 0xfffffffe, RZ, 0xc0, !PT ;  /* 0xfffffffe50519812 */ /* 0x000fe400078ec0ff */
[----:B------:R-:W-:Y:S02]  /*a7a0*/  @!P2 LEA.HI R82, R82, R82, RZ, 0x1 ;  /* 0x000000525252a211 */ /* 0x000fe400078f08ff */
[----:B------:R-:W-:Y:S01]  /*a7b0*/  @!P6 LOP3.LUT R83, R84, 0xfffffffe, RZ, 0xc0, !PT ;  /* 0xfffffffe5453e812 */ /* 0x000fe200078ec0ff */
[--C-:B------:R-:W-:Y:S01]  /*a7c0*/  @!P1 IMAD.WIDE R80, R81, 0x4, R102.reuse ;  /* 0x0000000451509825 */ /* 0x100fe200078e0266 */
[----:B------:R-:W-:Y:S01]  /*a7d0*/  @!P4 LEA.HI R0, R0, R0, RZ, 0x1 ;  /* 0x000000000000c211 */ /* 0x000fe200078f08ff */
[----:B------:R1:W-:Y:S01]  /*a7e0*/  @!P3 ST.E.64 desc[UR38][R78.64], R62 ;  /* 0x0000003e4e00b985 */ /* 0x0003e2000c101b26 */
[----:B------:R-:W-:Y:S01]  /*a7f0*/  @!P5 LOP3.LUT R85, R85, 0xfffffffe, RZ, 0xc0, !PT ;  /* 0xfffffffe5555d812 */ /* 0x000fe200078ec0ff */
[--C-:B0-----:R-:W-:Y:S01]  /*a800*/  @!P6 IMAD.WIDE R74, R83, 0x4, R102.reuse ;  /* 0x00000004534ae825 */ /* 0x101fe200078e0266 */
[----:B------:R-:W-:Y:S01]  /*a810*/  @!P2 LOP3.LUT R87, R82, 0xfffffffe, RZ, 0xc0, !PT ;  /* 0xfffffffe5257a812 */ /* 0x000fe200078ec0ff */
[----:B------:R0:W-:Y:S02]  /*a820*/  @!P1 ST.E.64 desc[UR38][R80.64], R64 ;  /* 0x0000004050009985 */ /* 0x0001e4000c101b26 */
[----:B------:R-:W-:-:S02]  /*a830*/  @!P5 IMAD.WIDE R82, R85, 0x4, R102 ;  /* 0x000000045552d825 */ /* 0x000fc400078e0266 */
[----:B------:R2:W-:Y:S04]  /*a840*/  @!P6 ST.E.64 desc[UR38][R74.64], R50 ;  /* 0x000000324a00e985 */ /* 0x0005e8000c101b26 */
[----:B------:R-:W-:Y:S01]  /*a850*/  @!P5 ST.E.64 desc[UR38][R82.64], R48 ;  /* 0x000000305200d985 */ /* 0x000fe2000c101b26 */
[----:B-1----:R-:W-:Y:S01]  /*a860*/  @!P4 LOP3.LUT R79, R0, 0xfffffffe, RZ, 0xc0, !PT ;  /* 0xfffffffe004fc812 */ /* 0x002fe200078ec0ff */
[----:B------:R-:W-:-:S04]  /*a870*/  @!P2 IMAD.WIDE R62, R87, 0x4, R102 ;  /* 0x00000004573ea825 */ /* 0x000fc800078e0266 */
[----:B------:R-:W-:Y:S01]  /*a880*/  VIADD R0, R101, 0x90 ;  /* 0x0000009065007836 */ /* 0x000fe20000000000 */
[----:B------:R1:W-:Y:S01]  /*a890*/  @!P2 ST.E.64 desc[UR38][R62.64], R44 ;  /* 0x0000002c3e00a985 */ /* 0x0003e2000c101b26 */
[----:B0-----:R-:W-:-:S03]  /*a8a0*/  @!P4 IMAD.WIDE R64, R79, 0x4, R102 ;  /* 0x000000044f40c825 */ /* 0x001fc600078e0266 */
[----:B------:R-:W-:Y:S01]  /*a8b0*/  ISETP.GE.AND P1, PT, R0, UR4, PT ;  /* 0x0000000400007c0c */ /* 0x000fe2000bf26270 */
[C---:B------:R-:W-:Y:S01]  /*a8c0*/  VIADD R78, R101.reuse, 0x98 ;  /* 0x00000098654e7836 */ /* 0x040fe20000000000 */
[----:B------:R0:W-:Y:S01]  /*a8d0*/  @!P4 ST.E.64 desc[UR38][R64.64], R46 ;  /* 0x0000002e4000c985 */ /* 0x0001e2000c101b26 */
[C---:B------:R-:W-:Y:S02]  /*a8e0*/  VIADD R79, R101.reuse, 0xa0 ;  /* 0x000000a0654f7836 */ /* 0x040fe40000000000 */
[C---:B------:R-:W-:Y:S01]  /*a8f0*/  VIADD R80, R101.reuse, 0xa8 ;  /* 0x000000a865507836 */ /* 0x040fe20000000000 */
[----:B------:R-:W-:Y:S01]  /*a900*/  ISETP.GE.AND P2, PT, R78, UR4, PT ;  /* 0x000000044e007c0c */ /* 0x000fe2000bf46270 */
[----:B--2---:R-:W-:Y:S01]  /*a910*/  VIADD R50, R101, 0xb0 ;  /* 0x000000b065327836 */ /* 0x004fe20000000000 */
[----:B------:R-:W-:Y:S01]  /*a920*/  ISETP.GE.AND P3, PT, R79, UR4, PT ;  /* 0x000000044f007c0c */ /* 0x000fe2000bf66270 */
[----:B------:R-:W-:Y:S01]  /*a930*/  VIADD R51, R101, 0xb8 ;  /* 0x000000b865337836 */ /* 0x000fe20000000000 */
[----:B------:R-:W-:-:S02]  /*a940*/  ISETP.GE.AND P4, PT, R80, UR4, PT ;  /* 0x0000000450007c0c */ /* 0x000fc4000bf86270 */
[----:B------:R-:W-:Y:S02]  /*a950*/  ISETP.GE.AND P5, PT, R50, UR4, PT ;  /* 0x0000000432007c0c */ /* 0x000fe4000bfa6270 */
[----:B------:R-:W-:Y:S02]  /*a960*/  ISETP.GE.AND P6, PT, R51, UR4, PT ;  /* 0x0000000433007c0c */ /* 0x000fe4000bfc6270 */
[----:B------:R-:W-:-:S03]  /*a970*/  @!P1 LEA.HI R0, R0, R0, RZ, 0x1 ;  /* 0x0000000000009211 */ /* 0x000fc600078f08ff */
[----:B------:R-:W-:Y:S02]  /*a980*/  @!P2 LEA.HI R78, R78, R78, RZ, 0x1 ;  /* 0x0000004e4e4ea211 */ /* 0x000fe400078f08ff */
[----:B------:R-:W-:Y:S02]  /*a990*/  @!P3 LEA.HI R79, R79, R79, RZ, 0x1 ;  /* 0x0000004f4f4fb211 */ /* 0x000fe400078f08ff */
[----:B------:R-:W-:Y:S02]  /*a9a0*/  @!P4 LEA.HI R80, R80, R80, RZ, 0x1 ;  /* 0x000000505050c211 */ /* 0x000fe400078f08ff */
[----:B------:R-:W-:Y:S02]  /*a9b0*/  @!P5 LEA.HI R50, R50, R50, RZ, 0x1 ;  /* 0x000000323232d211 */ /* 0x000fe400078f08ff */
[----:B-1----:R-:W-:Y:S02]  /*a9c0*/  @!P6 LEA.HI R44, R51, R51, RZ, 0x1 ;  /* 0x00000033332ce211 */ /* 0x002fe400078f08ff */
[----:B------:R-:W-:-:S02]  /*a9d0*/  @!P1 LOP3.LUT R45, R0, 0xfffffffe, RZ, 0xc0, !PT ;  /* 0xfffffffe002d9812 */ /* 0x000fc400078ec0ff */
[----:B0-----:R-:W-:Y:S02]  /*a9e0*/  @!P2 LOP3.LUT R47, R78, 0xfffffffe, RZ, 0xc0, !PT ;  /* 0xfffffffe4e2fa812 */ /* 0x001fe400078ec0ff */
[----:B------:R-:W-:Y:S02]  /*a9f0*/  @!P3 LOP3.LUT R49, R79, 0xfffffffe, RZ, 0xc0, !PT ;  /* 0xfffffffe4f31b812 */ /* 0x000fe400078ec0ff */
[----:B------:R-:W-:Y:S01]  /*aa00*/  @!P4 LOP3.LUT R51, R80, 0xfffffffe, RZ, 0xc0, !PT ;  /* 0xfffffffe5033c812 */ /* 0x000fe200078ec0ff */
[--C-:B------:R-:W-:Y:S01]  /*aa10*/  @!P2 IMAD.WIDE R46, R47, 0x4, R102.reuse ;  /* 0x000000042f2ea825 */ /* 0x100fe200078e0266 */
[----:B------:R-:W-:Y:S02]  /*aa20*/  @!P5 LOP3.LUT R63, R50, 0xfffffffe, RZ, 0xc0, !PT ;  /* 0xfffffffe323fd812 */ /* 0x000fe400078ec0ff */
[----:B------:R-:W-:Y:S01]  /*aa30*/  @!P6 LOP3.LUT R65, R44, 0xfffffffe, RZ, 0xc0, !PT ;  /* 0xfffffffe2c41e812 */ /* 0x000fe200078ec0ff */
[----:B------:R-:W-:-:S04]  /*aa40*/  @!P1 IMAD.WIDE R44, R45, 0x4, R102 ;  /* 0x000000042d2c9825 */ /* 0x000fc800078e0266 */
        /* <DEDUP_REMOVED lines=10> */
.L_x_3171:
[----:B------:R-:W-:Y:S05]  /*aaf0*/  BSYNC B0 ;  /* 0x0000000000007941 */ /* 0x000fea0003800000 */
.L_x_3170:
[----:B------:R-:W-:Y:S01]  /*ab00*/  ISETP.GE.AND P1, PT, R105, R16, PT ;  /* 0x000000106900720c */ /* 0x000fe20003f26270 */
[----:B0-----:R1:W0:Y:S01]  /*ab10*/  SHFL.IDX PT, R25, R106, 0x1, 0x1c1f ;  /* 0x003c1f006a197f89 */ /* 0x00122200000e0000 */
        /* <DEDUP_REMOVED lines=21> */
[----:B--2---:R-:W-:Y:S02]  /*ac70*/  SEL R4, R17, R68, P0 ;  /* 0x0000004411047207 */ /* 0x004fe40000000000 */
[----:B------:R-:W-:Y:S01]  /*ac80*/  SEL R8, R68, R17, P0 ;  /* 0x0000001144087207 */ /* 0x000fe20000000000 */
[----:B01----:R-:W-:Y:S06]  /*ac90*/  @P1 BRA `(.L_x_3144) ;  /* 0x0000005000701947 */ /* 0x003fec0003800000 */
        /* <DEDUP_REMOVED lines=11> */
[----:B------:R-:W-:-:S02]  /*ad50*/  ISETP.GE.AND P2, PT, R48, UR4, PT ;  /* 0x0000000430007c0c */ /* 0x000fc4000bf46270 */
[----:B------:R-:W-:Y:S02]  /*ad60*/  ISETP.GE.AND P3, PT, R50, UR4, PT ;  /* 0x0000000432007c0c */ /* 0x000fe4000bf66270 */
[----:B------:R-:W-:Y:S01]  /*ad70*/  ISETP.GE.AND P4, PT, R51, UR4, PT ;  /* 0x0000000433007c0c */ /* 0x000fe2000bf86270 */
[----:B------:R-:W-:Y:S02]  /*ad80*/  @!P0 IMAD.WIDE R16, R101, 0x4, R24 ;  /* 0x0000000465108825 */ /* 0x000fe400078e0218 */
[----:B------:R-:W-:Y:S02]  /*ad90*/  @!P1 LEA.HI R0, R0, R0, RZ, 0x1 ;  /* 0x0000000000009211 */ /* 0x000fe400078f08ff */
[----:B------:R-:W-:Y:S01]  /*ada0*/  @!P5 LEA.HI R30, R30, R30, RZ, 0x1 ;  /* 0x0000001e1e1ed211 */ /* 0x000fe200078f08ff */
[----:B------:R0:W-:Y:S01]  /*adb0*/  @!P0 ST.E.64 desc[UR38][R16.64], R10 ;  /* 0x0000000a10008985 */ /* 0x0001e2000c101b26 */
[----:B------:R-:W-:Y:S02]  /*adc0*/  @!P6 LEA.HI R42, R31, R31, RZ, 0x1 ;  /* 0x0000001f1f2ae211 */ /* 0x000fe400078f08ff */
[----:B------:R-:W-:Y:S01]  /*add0*/  @!P1 LOP3.LUT R31, R0, 0xfffffffe, RZ, 0xc0, !PT ;  /* 0xfffffffe001f9812 */ /* 0x000fe200078ec0ff */
[----:B------:R-:W-:Y:S01]  /*ade0*/  VIADD R0, R101, 0x38 ;  /* 0x0000003865007836 */ /* 0x000fe20000000000 */
[----:B------:R-:W-:-:S02]  /*adf0*/  @!P5 LOP3.LUT R43, R30, 0xfffffffe, RZ, 0xc0, !PT ;  /* 0xfffffffe1e2bd812 */ /* 0x000fc400078ec0ff */
[----:B------:R-:W-:Y:S01]  /*ae00*/  @!P6 LOP3.LUT R49, R42, 0xfffffffe, RZ, 0xc0, !PT ;  /* 0xfffffffe2a31e812 */ /* 0x000fe200078ec0ff */
[----:B------:R-:W-:Y:S01]  /*ae10*/  VIADD R42, R101, 0x40 ;  /* 0x00000040652a7836 */ /* 0x000fe20000000000 */
[----:B------:R-:W-:Y:S02]  /*ae20*/  @!P2 LEA.HI R48, R48, R48, RZ, 0x1 ;  /* 0x000000303030a211 */ /* 0x000fe400078f08ff */
[----:B------:R-:W-:Y:S02]  /*ae30*/  @!P3 LEA.HI R50, R50, R50, RZ, 0x1 ;  /* 0x000000323232b211 */ /* 0x000fe400078f08ff */
[----:B------:R-:W-:Y:S01]  /*ae40*/  @!P4 LEA.HI R51, R51, R51, RZ, 0x1 ;  /* 0x000000333333c211 */ /* 0x000fe200078f08ff */
[----:B0-----:R-:W-:-:S04]  /*ae50*/  @!P1 IMAD.WIDE R10, R31, 0x4, R24 ;  /* 0x000000041f0a9825 */ /* 0x001fc800078e0218 */
[--C-:B------:R-:W-:Y:S01]  /*ae60*/  @!P5 IMAD.WIDE R16, R43, 0x4, R24.reuse ;  /* 0x000000042b10d825 */ /* 0x100fe200078e0218 */
[----:B------:R0:W-:Y:S01]  /*ae70*/  @!P1 ST.E.64 desc[UR38][R10.64], R12 ;  /* 0x0000000c0a009985 */ /* 0x0001e2000c101b26 */
[----:B------:R-:W-:Y:S02]  /*ae80*/  ISETP.GE.AND P1, PT, R42, UR4, PT ;  /* 0x000000042a007c0c */ /* 0x000fe4000bf26270 */
[----:B------:R-:W-:Y:S01]  /*ae90*/  @!P6 IMAD.WIDE R30, R49, 0x4, R24 ;  /* 0x00000004311ee825 */ /* 0x000fe200078e0218 */
[----:B------:R1:W-:Y:S01]  /*aea0*/  @!P5 ST.E.64 desc[UR38][R16.64], R14 ;  /* 0x0000000e1000d985 */ /* 0x0003e2000c101b26 */
[----:B------:R-:W-:Y:S02]  /*aeb0*/  ISETP.GE.AND P5, PT, R0, UR4, PT ;  /* 0x0000000400007c0c */ /* 0x000fe4000bfa6270 */
[----:B------:R-:W-:Y:S01]  /*aec0*/  VIADD R49, R101, 0x48 ;  /* 0x0000004865317836 */ /* 0x000fe20000000000 */
[----:B------:R-:W-:Y:S01]  /*aed0*/  @!P2 LOP3.LUT R43, R48, 0xfffffffe, RZ, 0xc0, !PT ;  /* 0xfffffffe302ba812 */ /* 0x000fe200078ec0ff */
[----:B------:R2:W-:Y:S03]  /*aee0*/  @!P6 ST.E.64 desc[UR38][R30.64], R18 ;  /* 0x000000121e00e985 */ /* 0x0005e6000c101b26 */
[----:B------:R-:W-:-:S02]  /*aef0*/  ISETP.GE.AND P0, PT, R49, UR4, PT ;  /* 0x0000000431007c0c */ /* 0x000fc4000bf06270 */
[----:B0-----:R-:W-:Y:S01]  /*af00*/  @!P3 LOP3.LUT R13, R50, 0xfffffffe, RZ, 0xc0, !PT ;  /* 0xfffffffe320db812 */ /* 0x001fe200078ec0ff */
[--C-:B------:R-:W-:Y:S01]  /*af10*/  @!P2 IMAD.WIDE R10, R43, 0x4, R24.reuse ;  /* 0x000000042b0aa825 */ /* 0x100fe200078e0218 */
[----:B------:R-:W-:Y:S02]  /*af20*/  @!P1 LEA.HI R42, R42, R42, RZ, 0x1 ;  /* 0x0000002a2a2a9211 */ /* 0x000fe400078f08ff */
[----:B-1----:R-:W-:Y:S01]  /*af30*/  @!P4 LOP3.LUT R15, R51, 0xfffffffe, RZ, 0xc0, !PT ;  /* 0xfffffffe330fc812 */ /* 0x002fe200078ec0ff */
[--C-:B------:R-:W-:Y:S01]  /*af40*/  @!P3 IMAD.WIDE R12, R13, 0x4, R24.reuse ;  /* 0x000000040d0cb825 */ /* 0x100fe200078e0218 */
[----:B------:R-:W-:Y:S01]  /*af50*/  @!P5 LEA.HI R0, R0, R0, RZ, 0x1 ;  /* 0x000000000000d211 */ /* 0x000fe200078f08ff */
[----:B------:R0:W-:Y:S02]  /*af60*/  @!P2 ST.E.64 desc[UR38][R10.64], R6 ;  /* 0x000000060a00a985 */ /* 0x0001e4000c101b26 */
[----:B------:R-:W-:Y:S01]  /*af70*/  VIADD R16, R101, 0x50 ;  /* 0x0000005065107836 */ /* 0x000fe20000000000 */
[----:B------:R-:W-:Y:S01]  /*af80*/  @!P5 LOP3.LUT R17, R0, 0xfffffffe, RZ, 0xc0, !PT ;  /* 0xfffffffe0011d812 */ /* 0x000fe200078ec0ff */
[----:B------:R-:W-:Y:S01]  /*af90*/  @!P4 IMAD.WIDE R14, R15, 0x4, R24 ;  /* 0x000000040f0ec825 */ /* 0x000fe200078e0218 */
[----:B------:R-:W-:Y:S01]  /*afa0*/  @!P0 LEA.HI R49, R49, R49, RZ, 0x1 ;  /* 0x0000003131318211 */ /* 0x000fe200078f08ff */
[----:B------:R1:W-:Y:S01]  /*afb0*/  @!P3 ST.E.64 desc[UR38][R12.64], R20 ;  /* 0x000000140c00b985 */ /* 0x0003e2000c101b26 */
[----:B------:R-:W-:Y:S01]  /*afc0*/  ISETP.GE.AND P2, PT, R16, UR4, PT ;  /* 0x0000000410007c0c */ /* 0x000fe2000bf46270 */
[----:B------:R-:W-:Y:S01]  /*afd0*/  VIADD R0, R101, 0x58 ;  /* 0x0000005865007836 */ /* 0x000fe20000000000 */
[----:B------:R-:W-:Y:S01]  /*afe0*/  @!P0 LOP3.LUT R49, R49, 0xfffffffe, RZ, 0xc0, !PT ;  /* 0xfffffffe31318812 */ /* 0x000fe200078ec0ff */
[----:B------:R5:W-:Y:S01]  /*aff0*/  @!P4 ST.E.64 desc[UR38][R14.64], R2 ;  /* 0x000000020e00c985 */ /* 0x000be2000c101b26 */
[----:B--2---:R-:W-:-:S02]  /*b000*/  VIADD R18, R101, 0x60 ;  /* 0x0000006065127836 */ /* 0x004fc40000000000 */
[----:B------:R-:W-:Y:S01]  /*b010*/  ISETP.GE.AND P3, PT, R0, UR4, PT ;  /* 0x0000000400007c0c */ /* 0x000fe2000bf66270 */
[--C-:B0-----:R-:W-:Y:S01]  /*b020*/  @!P5 IMAD.WIDE R6, R17, 0x4, R24.reuse ;  /* 0x000000041106d825 */ /* 0x101fe200078e0218 */
[----:B------:R-:W-:Y:S02]  /*b030*/  @!P1 LOP3.LUT R11, R42, 0xfffffffe, RZ, 0xc0, !PT ;  /* 0xfffffffe2a0b9812 */ /* 0x000fe400078ec0ff */
[----:B------:R-:W-:Y:S02]  /*b040*/  ISETP.GE.AND P4, PT, R18, UR4, PT ;  /* 0x0000000412007c0c */ /* 0x000fe4000bf86270 */
[----:B------:R0:W-:Y:S01]  /*b050*/  @!P5 ST.E.64 desc[UR38][R6.64], R52 ;  /* 0x000000340600d985 */ /* 0x0001e2000c101b26 */
[----:B-1----:R-:W-:Y:S01]  /*b060*/  VIADD R12, R101, 0x68 ;  /* 0x00000068650c7836 */ /* 0x002fe20000000000 */
[----:B------:R-:W-:Y:S01]  /*b070*/  @!P2 LEA.HI R16, R16, R16, RZ, 0x1 ;  /* 0x000000101010a211 */ /* 0x000fe200078f08ff */
[----:B-----5:R-:W-:-:S03]  /*b080*/  @!P1 IMAD.WIDE R2, R11, 0x4, R24 ;  /* 0x000000040b029825 */ /* 0x020fc600078e0218 */
[----:B------:R-:W-:Y:S02]  /*b090*/  ISETP.GE.AND P5, PT, R12, UR4, PT ;  /* 0x000000040c007c0c */ /* 0x000fe4000bfa6270 */
[----:B------:R-:W-:Y:S01]  /*b0a0*/  @!P3 LEA.HI R0, R0, R0, RZ, 0x1 ;  /* 0x000000000000b211 */ /* 0x000fe200078f08ff */
[----:B------:R-:W-:Y:S01]  /*b0b0*/  VIADD R14, R101, 0x70 ;  /* 0x00000070650e7836 */ /* 0x000fe20000000000 */
[----:B------:R1:W-:Y:S01]  /*b0c0*/  @!P1 ST.E.64 desc[UR38][R2.64], R54 ;  /* 0x0000003602009985 */ /* 0x0003e2000c101b26 */
[----:B------:R-:W-:Y:S01]  /*b0d0*/  @!P0 IMAD.WIDE R10, R49, 0x4, R24 ;  /* 0x00000004310a8825 */ /* 0x000fe200078e0218 */
[----:B------:R-:W-:Y:S02]  /*b0e0*/  @!P3 LOP3.LUT R13, R0, 0xfffffffe, RZ, 0xc0, !PT ;  /* 0xfffffffe000db812 */ /* 0x000fe400078ec0ff */
[----:B------:R-:W-:Y:S01]  /*b0f0*/  ISETP.GE.AND P1, PT, R14, UR4, PT ;  /* 0x000000040e007c0c */ /* 0x000fe2000bf26270 */
[C---:B------:R-:W-:Y:S01]  /*b100*/  VIADD R15, R101.reuse, 0x78 ;  /* 0x00000078650f7836 */ /* 0x040fe20000000000 */
[----:B------:R2:W-:Y:S01]  /*b110*/  @!P0 ST.E.64 desc[UR38][R10.64], R58 ;  /* 0x0000003a0a008985 */ /* 0x0005e2000c101b26 */
[----:B0-----:R-:W-:Y:S01]  /*b120*/  @!P2 LOP3.LUT R7, R16, 0xfffffffe, RZ, 0xc0, !PT ;  /* 0xfffffffe1007a812 */ /* 0x001fe200078ec0ff */
[----:B------:R-:W-:Y:S01]  /*b130*/  VIADD R16, R101, 0x80 ;  /* 0x0000008065107836 */ /* 0x000fe20000000000 */
[----:B------:R-:W-:-:S02]  /*b140*/  @!P4 LEA.HI R18, R18, R18, RZ, 0x1 ;  /* 0x000000121212c211 */ /* 0x000fc400078f08ff */
[----:B------:R-:W-:Y:S02]  /*b150*/  ISETP.GE.AND P0, PT, R15, UR4, PT ;  /* 0x000000040f007c0c */ /* 0x000fe4000bf06270 */
[----:B------:R-:W-:Y:S01]  /*b160*/  @!P5 LEA.HI R12, R12, R12, RZ, 0x1 ;  /* 0x0000000c0c0cd211 */ /* 0x000fe200078f08ff */
[----:B-1----:R-:W-:-:S03]  /*b170*/  @!P2 IMAD.WIDE R2, R7, 0x4, R24 ;  /* 0x000000040702a825 */ /* 0x002fc600078e0218 */
[----:B------:R-:W-:Y:S01]  /*b180*/  @!P1 LEA.HI R14, R14, R14, RZ, 0x1 ;  /* 0x0000000e0e0e9211 */ /* 0x000fe200078f08ff */
[--C-:B------:R-:W-:Y:S01]  /*b190*/  @!P3 IMAD.WIDE R6, R13, 0x4, R24.reuse ;  /* 0x000000040d06b825 */ /* 0x100fe200078e0218 */
[----:B------:R-:W-:Y:S01]  /*b1a0*/  @!P5 LOP3.LUT R13, R12, 0xfffffffe, RZ, 0xc0, !PT ;  /* 0xfffffffe0c0dd812 */ /* 0x000fe200078ec0ff */
[----:B------:R0:W-:Y:S01]  /*b1b0*/  @!P2 ST.E.64 desc[UR38][R2.64], R56 ;  /* 0x000000380200a985 */ /* 0x0001e2000c101b26 */
[----:B--2---:R-:W-:Y:S02]  /*b1c0*/  @!P4 LOP3.LUT R11, R18, 0xfffffffe, RZ, 0xc0, !PT ;  /* 0xfffffffe120bc812 */ /* 0x004fe400078ec0ff */
[----:B------:R-:W-:Y:S01]  /*b1d0*/  ISETP.GE.AND P2, PT, R16, UR4, PT ;  /* 0x0000000410007c0c */ /* 0x000fe2000bf46270 */
[--C-:B------:R-:W-:Y:S01]  /*b1e0*/  @!P5 IMAD.WIDE R12, R13, 0x4, R24.reuse ;  /* 0x000000040d0cd825 */ /* 0x100fe200078e0218 */
[----:B------:R-:W-:Y:S01]  /*b1f0*/  @!P0 LEA.HI R0, R15, R15, RZ, 0x1 ;  /* 0x0000000f0f008211 */ /* 0x000fe200078f08ff */
[----:B------:R1:W-:Y:S01]  /*b200*/  @!P3 ST.E.64 desc[UR38][R6.64], R60 ;  /* 0x0000003c0600b985 */ /* 0x0003e2000c101b26 */
[----:B------:R-:W-:Y:S01]  /*b210*/  @!P1 LOP3.LUT R15, R14, 0xfffffffe, RZ, 0xc0, !PT ;  /* 0xfffffffe0e0f9812 */ /* 0x000fe200078ec0ff */
[----:B------:R-:W-:Y:S01]  /*b220*/  @!P4 IMAD.WIDE R10, R11, 0x4, R24 ;  /* 0x000000040b0ac825 */ /* 0x000fe200078e0218 */
[----:B------:R-:W-:-:S03]  /*b230*/  @!P0 LOP3.LUT R17, R0, 0xfffffffe, RZ, 0xc0, !PT ;  /* 0xfffffffe00118812 */ /* 0x000fc600078ec0ff */
[----:B------:R-:W-:Y:S01]  /*b240*/  VIADD R0, R101, 0x90 ;  /* 0x0000009065007836 */ /* 0x000fe20000000000 */
[----:B------:R2:W-:Y:S01]  /*b250*/  @!P4 ST.E.64 desc[UR38][R10.64], R32 ;  /* 0x000000200a00c985 */ /* 0x0005e2000c101b26 */
[--C-:B0-----:R-:W-:Y:S02]  /*b260*/  @!P1 IMAD.WIDE R2, R15, 0x4, R24.reuse ;  /* 0x000000040f029825 */ /* 0x101fe400078e0218 */
[----:B------:R-:W-:Y:S01]  /*b270*/  @!P2 LEA.HI R16, R16, R16, RZ, 0x1 ;  /* 0x000000101010a211 */ /* 0x000fe200078f08ff */
[----:B------:R0:W-:Y:S01]  /*b280*/  @!P5 ST.E.64 desc[UR38][R12.64], R36 ;  /* 0x000000240c00d985 */ /* 0x0001e2000c101b26 */
[----:B------:R-:W-:Y:S02]  /*b290*/  VIADD R14, R101, 0x88 ;  /* 0x00000088650e7836 */ /* 0x000fe40000000000 */
[----:B-1----:R-:W-:Y:S01]  /*b2a0*/  @!P0 IMAD.WIDE R6, R17, 0x4, R24 ;  /* 0x0000000411068825 */ /* 0x002fe200078e0218 */
[----:B------:R1:W-:Y:S01]  /*b2b0*/  @!P1 ST.E.64 desc[UR38][R2.64], R34 ;  /* 0x0000002202009985 */ /* 0x0003e2000c101b26 */
[----:B------:R-:W-:-:S02]  /*b2c0*/  ISETP.GE.AND P1, PT, R0, UR4, PT ;  /* 0x0000000400007c0c */ /* 0x000fc4000bf26270 */
[----:B------:R-:W-:Y:S01]  /*b2d0*/  ISETP.GE.AND P3, PT, R14, UR4, PT ;  /* 0x000000040e007c0c */ /* 0x000fe2000bf66270 */
[----:B------:R5:W-:Y:S01]  /*b2e0*/  @!P0 ST.E.64 desc[UR38][R6.64], R38 ;  /* 0x0000002606008985 */ /* 0x000be2000c101b26 */
[C---:B------:R-:W-:Y:S01]  /*b2f0*/  VIADD R15, R101.reuse, 0xa8 ;  /* 0x000000a8650f7836 */ /* 0x040fe20000000000 */
[----:B--2---:R-:W-:Y:S01]  /*b300*/  @!P2 LOP3.LUT R11, R16, 0xfffffffe, RZ, 0xc0, !PT ;  /* 0xfffffffe100ba812 */ /* 0x004fe200078ec0ff */
[C---:B------:R-:W-:Y:S02]  /*b310*/  VIADD R10, R101.reuse, 0x98 ;  /* 0x00000098650a7836 */ /* 0x040fe40000000000 */
[----:B------:R-:W-:Y:S01]  /*b320*/  VIADD R17, R101, 0xb0 ;  /* 0x000000b065117836 */ /* 0x000fe20000000000 */
[----:B------:R-:W-:Y:S01]  /*b330*/  ISETP.GE.AND P5, PT, R15, UR4, PT ;  /* 0x000000040f007c0c */ /* 0x000fe2000bfa6270 */
[C---:B0-----:R-:W-:Y:S01]  /*b340*/  VIADD R12, R101.reuse, 0xa0 ;  /* 0x000000a0650c7836 */ /* 0x041fe20000000000 */
[----:B------:R-:W-:Y:S01]  /*b350*/  ISETP.GE.AND P0, PT, R10, UR4, PT ;  /* 0x000000040a007c0c */ /* 0x000fe2000bf06270 */
[----:B------:R-:W-:Y:S01]  /*b360*/  VIADD R101, R101, 0xb8 ;  /* 0x000000b865657836 */ /* 0x000fe20000000000 */
[----:B------:R-:W-:Y:S01]  /*b370*/  ISETP.GE.AND P6, PT, R17, UR4, PT ;  /* 0x0000000411007c0c */ /* 0x000fe2000bfc6270 */
[----:B-1----:R-:W-:Y:S01]  /*b380*/  @!P2 IMAD.WIDE R2, R11, 0x4, R24 ;  /* 0x000000040b02a825 */ /* 0x002fe200078e0218 */
[----:B------:R-:W-:-:S02]  /*b390*/  ISETP.GE.AND P4, PT, R12, UR4, PT ;  /* 0x000000040c007c0c */ /* 0x000fc4000bf86270 */
[----:B------:R-:W-:Y:S02]  /*b3a0*/  @!P1 LEA.HI R0, R0, R0, RZ, 0x1 ;  /* 0x0000000000009211 */ /* 0x000fe400078f08ff */
[----:B------:R-:W-:Y:S01]  /*b3b0*/  @!P3 LEA.HI R14, R14, R14, RZ, 0x1 ;  /* 0x0000000e0e0eb211 */ /* 0x000fe200078f08ff */
[----:B------:R0:W-:Y:S01]  /*b3c0*/  @!P2 ST.E.64 desc[UR38][R2.64], R44 ;  /* 0x0000002c0200a985 */ /* 0x0001e2000c101b26 */
[----:B------:R-:W-:Y:S02]  /*b3d0*/  @!P1 LOP3.LUT R11, R0, 0xfffffffe, RZ, 0xc0, !PT ;  /* 0xfffffffe000b9812 */ /* 0x000fe400078ec0ff */
[----:B-----5:R-:W-:Y:S02]  /*b3e0*/  @!P3 LOP3.LUT R7, R14, 0xfffffffe, RZ, 0xc0, !PT ;  /* 0xfffffffe0e07b812 */ /* 0x020fe400078ec0ff */
[----:B------:R-:W-:Y:S01]  /*b3f0*/  @!P0 LEA.HI R0, R10, R10, RZ, 0x1 ;  /* 0x0000000a0a008211 */ /* 0x000fe200078f08ff */
[----:B------:R-:W-:Y:S01]  /*b400*/  @!P1 IMAD.WIDE R10, R11, 0x4, R24 ;  /* 0x000000040b0a9825 */ /* 0x000fe200078e0218 */
[----:B------:R-:W-:-:S02]  /*b410*/  @!P6 LEA.HI R14, R17, R17, RZ, 0x1 ;  /* 0x00000011110ee211 */ /* 0x000fc400078f08ff */
[----:B------:R-:W-:Y:S01]  /*b420*/  @!P4 LEA.HI R12, R12, R12, RZ, 0x1 ;  /* 0x0000000c0c0cc211 */ /* 0x000fe200078f08ff */
[--C-:B------:R-:W-:Y:S01]  /*b430*/  @!P3 IMAD.WIDE R6, R7, 0x4, R24.reuse ;  /* 0x000000040706b825 */ /* 0x100fe200078e0218 */
[----:B------:R-:W-:Y:S02]  /*b440*/  @!P0 LOP3.LUT R13, R0, 0xfffffffe, RZ, 0xc0, !PT ;  /* 0xfffffffe000d8812 */ /* 0x000fe400078ec0ff */
[----:B------:R-:W-:Y:S02]  /*b450*/  @!P5 LEA.HI R0, R15, R15, RZ, 0x1 ;  /* 0x0000000f0f00d211 */ /* 0x000fe400078f08ff */
[----:B------:R-:W-:Y:S01]  /*b460*/  @!P4 LOP3.LUT R15, R12, 0xfffffffe, RZ, 0xc0, !PT ;  /* 0xfffffffe0c0fc812 */ /* 0x000fe200078ec0ff */
[--C-:B------:R-:W-:Y:S01]  /*b470*/  @!P0 IMAD.WIDE R12, R13, 0x4, R24.reuse ;  /* 0x000000040d0c8825 */ /* 0x100fe200078e0218 */
[----:B------:R-:W-:Y:S01]  /*b480*/  @!P5 LOP3.LUT R17, R0, 0xfffffffe, RZ, 0xc0, !PT ;  /* 0xfffffffe0011d812 */ /* 0x000fe200078ec0ff */
[----:B------:R1:W-:Y:S01]  /*b490*/  @!P3 ST.E.64 desc[UR38][R6.64], R40 ;  /* 0x000000280600b985 */ /* 0x0003e2000c101b26 */
[----:B------:R-:W-:Y:S01]  /*b4a0*/  @!P6 LOP3.LUT R19, R14, 0xfffffffe, RZ, 0xc0, !PT ;  /* 0xfffffffe0e13e812 */ /* 0x000fe200078ec0ff */
[----:B0-----:R-:W-:-:S02]  /*b4b0*/  @!P4 IMAD.WIDE R2, R15, 0x4, R24 ;  /* 0x000000040f02c825 */ /* 0x001fc400078e0218 */
[----:B------:R2:W-:Y:S02]  /*b4c0*/  @!P1 ST.E.64 desc[UR38][R10.64], R46 ;  /* 0x0000002e0a009985 */ /* 0x0005e4000c101b26 */
[----:B------:R-:W-:Y:S02]  /*b4d0*/  @!P6 IMAD.WIDE R14, R19, 0x4, R24 ;  /* 0x00000004130ee825 */ /* 0x000fe400078e0218 */
[----:B------:R2:W-:Y:S01]  /*b4e0*/  @!P0 ST.E.64 desc[UR38][R12.64], R26 ;  /* 0x0000001a0c008985 */ /* 0x0005e2000c101b26 */
[----:B------:R-:W-:-:S03]  /*b4f0*/  ISETP.GE.AND P0, PT, R101, UR4, PT ;  /* 0x0000000465007c0c */ /* 0x000fc6000bf06270 */
[----:B------:R2:W-:Y:S01]  /*b500*/  @!P4 ST.E.64 desc[UR38][R2.64], R28 ;  /* 0x0000001c0200c985 */ /* 0x0005e2000c101b26 */
[----:B-1----:R-:W-:-:S05]  /*b510*/  @!P5 IMAD.WIDE R6, R17, 0x4, R24 ;  /* 0x000000041106d825 */ /* 0x002fca00078e0218 */
        /* <DEDUP_REMOVED lines=8> */
.L_x_3169:
        /* <DEDUP_REMOVED lines=55> */
.L_x_3142:
        /* <DEDUP_REMOVED lines=18> */
.L_x_3172:
[----:B------:R-:W-:Y:S01]  /*ba30*/  ULDC UR7, c[0x0][0xc50] ;  /* 0x0003140000077ab9 */ /* 0x000fe20000000800 */
[----:B------:R-:W-:Y:S01]  /*ba40*/  UMOV UR36, UR6 ;  /* 0x0000000600247c82 */ /* 0x000fe20008000000 */
[----:B------:R-:W-:-:S11]  /*ba50*/  UISETP.NE.AND UP0, UPT, UR7, 0x1, UPT ;  /* 0x000000010700788c */ /* 0x000fd6000bf05270 */
[----:B------:R-:W-:Y:S01]  /*ba60*/  @UP0 ULDC UR4, c[0x0][0xc54] ;  /* 0x0003150000040ab9 */ /* 0x000fe20000000800 */
[----:B------:R-:W-:Y:S01]  /*ba70*/  @UP0 ULDC UR8, c[0x0][0xc58] ;  /* 0x0003160000080ab9 */ /* 0x000fe20000000800 */
[----:B------:R-:W-:-:S04]  /*ba80*/  UIMAD.WIDE.U32 UR4, UR6, UR4, URZ ;  /* 0x00000004060472a5 */ /* 0x000fc8000f8e003f */
[----:B------:R-:W-:-:S12]  /*ba90*/  @UP0 USHF.R.U32.HI UR36, URZ, UR8, UR5 ;  /* 0x000000083f240299 */ /* 0x000fd80008011605 */
.L_x_3173:
        /* <DEDUP_REMOVED lines=8> */
[----:B------:R-:W-:Y:S01]  /*bb20*/  ULOP3.LUT UR8, UR6, 0xffff, URZ, 0xc0, !UPT ;  /* 0x0000ffff06087892 */ /* 0x000fe2000f8ec03f */
[----:B------:R-:W-:Y:S01]  /*bb30*/  IMAD.MOV.U32 R19, RZ, RZ, RZ ;  /* 0x000000ffff137224 */ /* 0x000fe200078e00ff */
[----:B------:R-:W-:-:S03]  /*bb40*/  UISETP.NE.U32.AND UP0, UPT, UR4, URZ, UPT ;  /* 0x0000003f0400728c */ /* 0x000fc6000bf05070 */
[----:B------:R-:W-:Y:S01]  /*bb50*/  ULDC UR4, c[0x0][0x424] ;  /* 0x0001090000047ab9 */ /* 0x000fe20000000800 */
[----:B------:R-:W-:-:S03]  /*bb60*/  UISETP.NE.AND.EX UP0, UPT, UR5, URZ, UPT, UP0 ;  /* 0x0000003f0500728c */ /* 0x000fc6000bf05300 */
[----:B------:R-:W-:Y:S01]  /*bb70*/  ULDC UR5, c[0x0][0x2f0] ;  /* 0x0000bc0000057ab9 */ /* 0x000fe20000000800 */
[----:B------:R-:W-:-:S04]  /*bb80*/  USEL UR4, UR4, 0x1, UP0 ;  /* 0x0000000104047887 */ /* 0x000fc80008000000 */
[----:B------:R-:W-:-:S04]  /*bb90*/  UIMAD UR4, UR4, UR5, URZ ;  /* 0x00000005040472a4 */ /* 0x000fc8000f8e023f */
[----:B------:R-:W-:Y:S02]  /*bba0*/  UISETP.GE.AND UP0, UPT, UR4, 0x1, UPT ;  /* 0x000000010400788c */ /* 0x000fe4000bf06270 */
[----:B------:R-:W-:-:S04]  /*bbb0*/  UIADD3 UR5, UR4, 0x9f, URZ ;  /* 0x0000009f04057890 */ /* 0x000fc8000fffe03f */
[----:B------:R-:W-:Y:S01]  /*bbc0*/  PLOP3.LUT P0, PT, PT, PT, UP0, 0x80, 0x0 ;  /* 0x000000000000781c */ /* 0x000fe20003f0f008 */
[----:B------:R-:W-:-:S04]  /*bbd0*/  UIMAD.WIDE UR4, UR5, 0x66666667, URZ ;  /* 0x66666667050478a5 */ /* 0x000fc8000f8e023f */
[----:B------:R-:W-:-:S04]  /*bbe0*/  USHF.R.U32.HI UR4, URZ, 0x1f, UR5 ;  /* 0x0000001f3f047899 */ /* 0x000fc80008011605 */
[----:B------:R-:W-:-:S04]  /*bbf0*/  ULEA.HI.SX32 UR7, UR5, UR4, 0x1a ;  /* 0x0000000405077291 */ /* 0x000fc8000f8fd23f */
        /* <DEDUP_REMOVED lines=10> */
[----:B0-----:R-:W-:-:S02]  /*bca0*/  VIADD R2, R5, 0xffffffe ;  /* 0x0ffffffe05027836 */ /* 0x001fc40000000000 */
[----:B------:R-:W-:-:S04]  /*bcb0*/  IMAD.MOV R5, RZ, RZ, -R6 ;  /* 0x000000ffff057224 */ /* 0x000fc800078e0a06 */
[----:B------:R0:W1:Y:S02]  /*bcc0*/  F2I.FTZ.U32.TRUNC.NTZ R3, R2 ;  /* 0x0000000200037305 */ /* 0x000064000021f000 */
[----:B0-----:R-:W-:Y:S02]  /*bcd0*/  IMAD.MOV.U32 R2, RZ, RZ, RZ ;  /* 0x000000ffff027224 */ /* 0x001fe400078e00ff */
[----:B-1----:R-:W-:-:S04]  /*bce0*/  IMAD.MOV R7, RZ, RZ, -R3 ;  /* 0x000000ffff077224 */ /* 0x002fc800078e0a03 */
[----:B------:R-:W-:-:S04]  /*bcf0*/  IMAD R7, R7, R4, RZ ;  /* 0x0000000407077224 */ /* 0x000fc800078e02ff */
[----:B------:R-:W-:-:S04]  /*bd00*/  IMAD.HI.U32 R3, R3, R7, R2 ;  /* 0x0000000703037227 */ /* 0x000fc800078e0002 */
[----:B------:R-:W-:Y:S01]  /*bd10*/  IMAD.U32 R7, RZ, RZ, UR5 ;  /* 0x00000005ff077e24 */ /* 0x000fe2000f8e00ff */
[----:B------:R-:W-:-:S04]  /*bd20*/  ULOP3.LUT UR5, UR5, UR4, URZ, 0x3c, !UPT ;  /* 0x0000000405057292 */ /* 0x000fc8000f8e3c3f */
[----:B------:R-:W-:Y:S02]  /*bd30*/  IABS R2, R7 ;  /* 0x0000000700027213 */ /* 0x000fe40000000000 */
        /* <DEDUP_REMOVED lines=12> */
.L_x_3175:
        /* <DEDUP_REMOVED lines=30> */
.L_x_3176:
        /* <DEDUP_REMOVED lines=20> */
.L_x_3177:
        /* <DEDUP_REMOVED lines=20> */
.L_x_3178:
        /* <DEDUP_REMOVED lines=18> */
.L_x_3179:
        /* <DEDUP_REMOVED lines=9> */
[----:B-1----:R-:W-:Y:S01]  /*c410*/  IMAD.SHL.U32 R18, R7, 0x40, RZ ;  /* 0x0000004007127824 */ /* 0x002fe200078e00ff */
[----:B0-----:R-:W0:Y:S01]  /*c420*/  LDC.64 R2, c[0x0][0x418] ;  /* 0x00010600ff027b82 */ /* 0x001e220000000a00 */
[----:B------:R-:W-:-:S03]  /*c430*/  SHF.R.U32.HI R0, RZ, 0x1, R7 ;  /* 0x00000001ff007819 */ /* 0x000fc60000011607 */
[----:B------:R-:W-:-:S04]  /*c440*/  LOP3.LUT R5, R18, 0x180, RZ, 0xc0, !PT ;  /* 0x0000018012057812 */ /* 0x000fc800078ec0ff */
[----:B------:R-:W-:Y:S01]  /*c450*/  LOP3.LUT R0, R5, 0x30, R0, 0xf8, !PT ;  /* 0x0000003005007812 */ /* 0x000fe200078ef800 */
[C---:B------:R-:W-:Y:S01]  /*c460*/  IMAD.SHL.U32 R5, R7.reuse, 0x8, RZ ;  /* 0x0000000807057824 */ /* 0x040fe200078e00ff */
[----:B------:R-:W-:-:S04]  /*c470*/  LOP3.LUT R8, R7, 0x7f, RZ, 0xc0, !PT ;  /* 0x0000007f07087812 */ /* 0x000fc800078ec0ff */
[----:B------:R-:W-:Y:S01]  /*c480*/  LOP3.LUT R5, R0, 0x30, R5, 0x78, !PT ;  /* 0x0000003000057812 */ /* 0x000fe200078e7805 */
[----:B------:R-:W-:-:S03]  /*c490*/  IMAD.SHL.U32 R0, R7, 0x20, RZ ;  /* 0x0000002007007824 */ /* 0x000fc600078e00ff */
[----:B------:R-:W-:Y:S01]  /*c4a0*/  LOP3.LUT R18, R5, 0x640, R18, 0xf8, !PT ;  /* 0x0000064005127812 */ /* 0x000fe200078ef812 */
[----:B------:R-:W-:Y:S01]  /*c4b0*/  IMAD.SHL.U32 R5, R8, 0x10, RZ ;  /* 0x0000001008057824 */ /* 0x000fe200078e00ff */
[----:B0-----:R-:W-:Y:S02]  /*c4c0*/  ISETP.NE.U32.AND P0, PT, R2, RZ, PT ;  /* 0x000000ff0200720c */ /* 0x001fe40003f05070 */
[----:B------:R-:W-:Y:S02]  /*c4d0*/  LOP3.LUT R4, R0, 0x80, RZ, 0xc0, !PT ;  /* 0x0000008000047812 */ /* 0x000fe400078ec0ff */
[----:B------:R-:W-:Y:S02]  /*c4e0*/  ISETP.NE.AND.EX P1, PT, R3, RZ, PT, P0 ;  /* 0x000000ff0300720c */ /* 0x000fe40003f25300 */
[----:B------:R-:W-:Y:S01]  /*c4f0*/  LOP3.LUT R10, R5, 0x600, RZ, 0xc0, !PT ;  /* 0x00000600050a7812 */ /* 0x000fe200078ec0ff */
[----:B------:R-:W-:Y:S01]  /*c500*/  IMAD.SHL.U32 R5, R7, 0x4, RZ ;  /* 0x0000000407057824 */ /* 0x000fe200078e00ff */
[----:B------:R-:W-:-:S04]  /*c510*/  LOP3.LUT R4, R4, 0x10, R7, 0xf8, !PT ;  /* 0x0000001004047812 */ /* 0x000fc800078ef807 */
[----:B------:R-:W-:Y:S02]  /*c520*/  LOP3.LUT R4, R4, 0x10, R5, 0x78, !PT ;  /* 0x0000001004047812 */ /* 0x000fe400078e7805 */
[--C-:B------:R-:W-:Y:S01]  /*c530*/  LOP3.LUT R5, R10, 0x60, R0.reuse, 0xf8, !PT ;  /* 0x000000600a057812 */ /* 0x100fe200078ef800 */
[----:B------:R-:W-:Y:S01]  /*c540*/  UMOV UR4, 0xffffffff ;  /* 0xffffffff00047882 */ /* 0x000fe20000000000 */
[----:B------:R-:W-:Y:S02]  /*c550*/  SHF.R.U32.HI R7, RZ, 0x5, R7 ;  /* 0x00000005ff077819 */ /* 0x000fe40000011607 */
[----:B------:R-:W-:Y:S02]  /*c560*/  LOP3.LUT R5, R5, 0x100, R0, 0xf8, !PT ;  /* 0x0000010005057812 */ /* 0x000fe400078ef800 */
[----:B------:R-:W-:Y:S02]  /*c570*/  LOP3.LUT R7, R7, 0x3, RZ, 0xc0, !PT ;  /* 0x0000000307077812 */ /* 0x000fe400078ec0ff */
[----:B------:R-:W-:-:S02]  /*c580*/  LOP3.LUT R17, R5, R4, RZ, 0xfc, !PT ;  /* 0x0000000405117212 */ /* 0x000fc400078efcff */
[----:B--2---:R-:W-:-:S04]  /*c590*/  LOP3.LUT R6, R6, 0xfffffffe, RZ, 0xc0, !PT ;  /* 0xfffffffe06067812 */ /* 0x004fc800078ec0ff */
[----:B------:R-:W-:Y:S02]  /*c5a0*/  @P1 LOP3.LUT R6, R6, 0x1, RZ, 0xfc, !PT ;  /* 0x0000000106061812 */ /* 0x000fe400078efcff */
[----:B---3--:R-:W-:Y:S01]  /*c5b0*/  SHF.R.S32.HI R10, RZ, 0x1f, R9 ;  /* 0x0000001fff0a7819 */ /* 0x008fe20000011409 */
[----:B------:R0:W-:Y:S04]  /*c5c0*/  STL [R1+0x8], R9 ;  /* 0x0000080901007387 */ /* 0x0001e80000100800 */
[----:B------:R0:W-:Y:S04]  /*c5d0*/  STL [R1+0x10], R10 ;  /* 0x0000100a01007387 */ /* 0x0001e80000100800 */
[----:B------:R0:W-:Y:S01]  /*c5e0*/  STL [R1+0x4], R6 ;  /* 0x0000040601007387 */ /* 0x0001e20000100800 */
[----:B------:R-:W-:Y:S01]  /*c5f0*/  SEL R16, R9, RZ, !P1 ;  /* 0x000000ff09107207 */ /* 0x000fe20004800000 */
[----:B------:R-:W-:Y:S06]  /*c600*/  BRA.DIV UR4, `(.L_x_3180) ;  /* 0x0000003a04947947 */ /* 0x000fec000b800000 */
[----:B------:R1:W2:Y:S02]  /*c610*/  SHFL.IDX PT, R14, R7, RZ, 0x1f ;  /* 0x00001fff070e7589 */ /* 0x0002a400000e0000 */
.L_x_3235:
[----:B------:R-:W-:Y:S01]  /*c620*/  PLOP3.LUT P2, PT, PT, PT, PT, 0x8, 0x0 ;  /* 0x000000000000781c */ /* 0x000fe20003f4e170 */
[----:B------:R-:W-:Y:S01]  /*c630*/  IMAD.MOV.U32 R0, RZ, RZ, R6 ;  /* 0x000000ffff007224 */ /* 0x000fe200078e0006 */
[----:B--2---:R-:W-:-:S04]  /*c640*/  ISETP.NE.AND P0, PT, R14, RZ, PT ;  /* 0x000000ff0e00720c */ /* 0x004fc80003f05270 */
[----:B------:R-:W-:-:S07]  /*c650*/  LOP3.LUT R0, R0, 0xfffffffd, RZ, 0xc0, !PT ;  /* 0xfffffffd00007812 */ /* 0x000fce00078ec0ff */
[----:B------:R-:W-:-:S05]  /*c660*/  @P2 LOP3.LUT R0, R0, 0x2, RZ, 0xfc, !PT ;  /* 0x0000000200002812 */ /* 0x000fca00078efcff */
[----:B------:R2:W-:Y:S01]  /*c670*/  STL [R1+0x4], R0 ;  /* 0x0000040001007387 */ /* 0x0005e20000100800 */
[----:B------:R-:W-:Y:S05]  /*c680*/  @P0 BRA `(.L_x_3181) ;  /* 0x0000000400980947 */ /* 0x000fea0003800000 */
[----:B------:R-:W-:Y:S01]  /*c690*/  UMOV UR4, 0xffffffff ;  /* 0xffffffff00047882 */ /* 0x000fe20000000000 */
[----:B--2---:R-:W-:Y:S02]  /*c6a0*/  VIADD R0, R19, 0xffffffff ;  /* 0xffffffff13007836 */ /* 0x004fe40000000000 */
[----:B------:R-:W-:Y:S05]  /*c6b0*/  BRA.DIV UR4, `(.L_x_3182) ;  /* 0x0000003a04887947 */ /* 0x000fea000b800000 */
[----:B------:R-:W-:-:S13]  /*c6c0*/  ELECT P6, URZ, PT ;  /* 0x00000000003f782f */ /* 0x000fda00038c0000 */
.L_x_3238:
[----:B------:R-:W-:Y:S05]  /*c6d0*/  @!P6 BRA `(.L_x_3181) ;  /* 0x000000040084e947 */ /* 0x000fea0003800000 */
[----:B------:R-:W-:Y:S01]  /*c6e0*/  IMAD.MOV.U32 R16, RZ, RZ, R9 ;  /* 0x000000ffff107224 */ /* 0x000fe200078e0009 */
[----:B------:R-:W-:Y:S06]  /*c6f0*/  @!P1 BRA `(.L_x_3183) ;  /* 0x0000000000449947 */ /* 0x000fec0003800000 */
[----:B-1----:R-:W1:Y:S01]  /*c700*/  LDC R7, c[0x0][0x43c] ;  /* 0x00010f00ff077b82 */ /* 0x002e620000000800 */
[----:B------:R-:W-:Y:S01]  /*c710*/  ULDC.64 UR4, c[0x0][0x428] ;  /* 0x00010a0000047ab9 */ /* 0x000fe20000000a00 */
[----:B-1----:R-:W-:-:S13]  /*c720*/  ISETP.NE.AND P0, PT, R7, 0x1, PT ;  /* 0x000000010700780c */ /* 0x002fda0003f05270 */
        /* <DEDUP_REMOVED lines=14> */
.L_x_3183:
[----:B--2---:R-:W-:Y:S01]  /*c810*/  IMAD.MOV.U32 R2, RZ, RZ, 0x1 ;  /* 0x00000001ff027424 */ /* 0x004fe200078e00ff */
[----:B------:R-:W-:-:S04]  /*c820*/  ISETP.NE.AND P1, PT, R8, RZ, PT ;  /* 0x000000ff0800720c */ /* 0x000fc80003f25270 */
[----:B------:R-:W-:-:S04]  /*c830*/  SHF.L.U32 R2, R2, 0x1f, RZ ;  /* 0x0000001f02027819 */ /* 0x000fc800000006ff */
[----:B------:R-:W2:Y:S02]  /*c840*/  SYNCS.PHASECHK.TRANS64.TRYWAIT P0, [UR40+0x33480], R2 ;  /* 0x03348002ff0075a7 */ /* 0x000ea40008000168 */
[----:B--2---:R-:W-:Y:S05]  /*c850*/  @!P0 BRA `(.L_x_3184) ;  /* 0x0000003800408947 */ /* 0x004fea0003800000 */
.L_x_3239:
[----:B------:R-:W-:Y:S05]  /*c860*/  @P1 BRA `(.L_x_3185) ;  /* 0x0000000000181947 */ /* 0x000fea0003800000 */
[----:B------:R-:W3:Y:S01]  /*c870*/  S2R R4, SR_TID.X ;  /* 0x0000000000047919 */ /* 0x000ee20000002100 */
[----:B--2---:R-:W-:-:S04]  /*c880*/  IMAD.MOV.U32 R3, RZ, RZ, 0x7800 ;  /* 0x00007800ff037424 */ /* 0x004fc800078e00ff */
[----:B------:R4:W-:Y:S01]  /*c890*/  SYNCS.ARRIVE.TRANS64 RZ, [UR40+0x33470], R3 ;  /* 0x03347003ffff79a7 */ /* 0x0009e20008000028 */
[----:B---3--:R-:W-:-:S13]  /*c8a0*/  LOP3.LUT P0, RZ, R4, 0x1f, RZ, 0xc0, !PT ;  /* 0x0000001f04ff7812 */ /* 0x008fda000780c0ff */
[----:B----4-:R-:W-:Y:S05]  /*c8b0*/  @!P0 BRA `(.L_x_3185) ;  /* 0x0000000000048947 */ /* 0x010fea0003800000 */
[----:B------:R-:W-:Y:S01]  /*c8c0*/  BPT.TRAP 0x1 ;  /* 0x000000040000795c */ /* 0x000fe20000300000 */
.L_x_3185:
[----:B------:R-:W-:Y:S01]  /*c8d0*/  IMAD R0, R0, 0xa0, RZ ;  /* 0x000000a000007824 */ /* 0x000fe200078e02ff */
[----:B------:R-:W-:Y:S01]  /*c8e0*/  ULDC.64 UR4, c[0x0][0x198] ;  /* 0x0000660000047ab9 */ /* 0x000fe20000000a00 */
[----:B-----5:R-:W-:Y:S01]  /*c8f0*/  R2UR UR13, R16 ;  /* 0x00000000100d72ca */ /* 0x020fe200000e0000 */
[----:B------:R-:W-:Y:S02]  /*c900*/  UIADD3 UR4, UP0, UR4, 0x470, URZ ;  /* 0x0000047004047890 */ /* 0x000fe4000ff1e03f */
[----:B------:R-:W-:Y:S01]  /*c910*/  R2UR UR11, R0 ;  /* 0x00000000000b72ca */ /* 0x000fe200000e0000 */
[----:B------:R-:W-:Y:S02]  /*c920*/  UIADD3 UR8, UR40, 0xf200, URZ ;  /* 0x0000f20028087890 */ /* 0x000fe4000fffe03f */
[----:B------:R-:W-:Y:S02]  /*c930*/  UIADD3 UR9, UR40, 0x33470, URZ ;  /* 0x0003347028097890 */ /* 0x000fe4000fffe03f */
[----:B------:R-:W-:-:S02]  /*c940*/  UIADD3.X UR5, URZ, UR5, URZ, UP0, !UPT ;  /* 0x000000053f057290 */ /* 0x000fc400087fe43f */
[----:B------:R-:W-:Y:S02]  /*c950*/  UIADD3 UR16, UR40, 0x11a00, URZ ;  /* 0x00011a0028107890 */ /* 0x000fe4000fffe03f */
        /* <DEDUP_REMOVED lines=9> */
[----:B------:R-:W-:Y:S01]  /*c9f0*/  UMOV UR19, UR11 ;  /* 0x0000000b00137c82 */ /* 0x000fe20008000000 */
[----:B------:R-:W-:Y:S01]  /*ca00*/  UMOV UR34, 0x80 ;  /* 0x0000008000227882 */ /* 0x000fe20000000000 */
[----:B------:R-:W-:Y:S01]  /*ca10*/  UMOV UR33, UR9 ;  /* 0x0000000900217c82 */ /* 0x000fe20008000000 */
[----:B------:R-:W-:Y:S01]  /*ca20*/  UMOV UR37, UR13 ;  /* 0x0000000d00257c82 */ /* 0x000fe20008000000 */
[----:B------:R3:W-:Y:S01]  /*ca30*/  UTMALDG.4D [UR8], [UR4], desc[UR6] ;  /* 0x00000608040075b4 */ /* 0x0007e20008019000 */
[----:B------:R-:W-:Y:S01]  /*ca40*/  UMOV UR35, UR11 ;  /* 0x0000000b00237c82 */ /* 0x000fe20008000000 */
[----:B------:R3:W-:Y:S01]  /*ca50*/  UTMALDG.4D [UR16], [UR4], desc[UR6] ;  /* 0x00000610040075b4 */ /* 0x0007e20008019000 */
[----:B------:R3:W-:Y:S01]  /*ca60*/  UTMALDG.4D [UR32], [UR4], desc[UR6] ;  /* 0x00000620040075b4 */ /* 0x0007e20008019000 */
[----:B------:R-:W4:Y:S02]  /*ca70*/  SYNCS.PHASECHK.TRANS64.TRYWAIT P0, [UR40+0x33440], R2 ;  /* 0x03344002ff0075a7 */ /* 0x000f240008000168 */
[----:B---34-:R-:W-:Y:S05]  /*ca80*/  @!P0 BRA `(.L_x_3186) ;  /* 0x0000003400cc8947 */ /* 0x018fea0003800000 */
.L_x_3240:
[----:B------:R-:W-:Y:S05]  /*ca90*/  @P1 BRA `(.L_x_3187) ;  /* 0x0000000000181947 */ /* 0x000fea0003800000 */
[----:B--2---:R-:W2:Y:S01]  /*caa0*/  S2R R3, SR_TID.X ;  /* 0x0000000000037919 */ /* 0x004ea20000002100 */
[----:B------:R-:W-:-:S04]  /*cab0*/  IMAD.MOV.U32 R2, RZ, RZ, 0x7800 ;  /* 0x00007800ff027424 */ /* 0x000fc800078e00ff */
[----:B------:R3:W-:Y:S01]  /*cac0*/  SYNCS.ARRIVE.TRANS64 RZ, [UR40+0x33430], R2 ;  /* 0x03343002ffff79a7 */ /* 0x0007e20008000028 */
[----:B--2---:R-:W-:-:S13]  /*cad0*/  LOP3.LUT P0, RZ, R3, 0x1f, RZ, 0xc0, !PT ;  /* 0x0000001f03ff7812 */ /* 0x004fda000780c0ff */
[----:B---3--:R-:W-:Y:S05]  /*cae0*/  @!P0 BRA `(.L_x_3187) ;  /* 0x0000000000048947 */ /* 0x008fea0003800000 */
[----:B------:R-:W-:Y:S01]  /*caf0*/  BPT.TRAP 0x1 ;  /* 0x000000040000795c */ /* 0x000fe20000300000 */
.L_x_3187:
[----:B--2---:R-:W2:Y:S01]  /*cb00*/  LDL.LU R2, [R1+0x4] ;  /* 0x0000040001027983 */ /* 0x004ea20000300800 */
        /* <DEDUP_REMOVED lines=26> */
[----:B--2---:R-:W-:-:S04]  /*ccb0*/  LOP3.LUT R2, R2, 0xfffffffd, RZ, 0xc0, !PT ;  /* 0xfffffffd02027812 */ /* 0x004fc800078ec0ff */
[----:B------:R-:W-:-:S05]  /*ccc0*/  @P0 LOP3.LUT R2, R2, 0x2, RZ, 0xfc, !PT ;  /* 0x0000000202020812 */ /* 0x000fca00078efcff */
[----:B------:R3:W-:Y:S01]  /*ccd0*/  STL [R1+0x4], R2 ;  /* 0x0000040201007387 */ /* 0x0007e20000100800 */
[----:B------:R-:W-:Y:S01]  /*cce0*/  NOP ;  /* 0x0000000000007918 */ /* 0x000fe20000000000 */
.L_x_3181:
        /* <DEDUP_REMOVED lines=11> */
[----:B------:R-:W3:Y:S01]  /*cda0*/  LDC.64 R2, c[0x4][R2] ;  /* 0x0100000002027b82 */ /* 0x000ee20000000a00 */
[----:B------:R-:W-:Y:S02]  /*cdb0*/  IMAD.U32 R5, RZ, RZ, UR7 ;  /* 0x00000007ff057e24 */ /* 0x000fe4000f8e00ff */
[----:B0-----:R-:W-:Y:S02]  /*cdc0*/  IMAD.U32 R6, RZ, RZ, UR8 ;  /* 0x00000008ff067e24 */ /* 0x001fe4000f8e00ff */
[----:B-1----:R-:W-:-:S02]  /*cdd0*/  IMAD.U32 R7, RZ, RZ, UR9 ;  /* 0x00000009ff077e24 */ /* 0x002fc4000f8e00ff */
[----:B------:R-:W-:Y:S02]  /*cde0*/  IMAD.U32 R10, RZ, RZ, UR4 ;  /* 0x00000004ff0a7e24 */ /* 0x000fe4000f8e00ff */
[----:B------:R-:W-:Y:S02]  /*cdf0*/  IMAD.U32 R11, RZ, RZ, UR5 ;  /* 0x00000005ff0b7e24 */ /* 0x000fe4000f8e00ff */
[----:B------:R-:W-:Y:S02]  /*ce00*/  IMAD.MOV.U32 R8, RZ, RZ, 0x70 ;  /* 0x00000070ff087424 */ /* 0x000fe400078e00ff */
[----:B------:R-:W-:Y:S02]  /*ce10*/  IMAD.MOV.U32 R12, RZ, RZ, 0x1 ;  /* 0x00000001ff0c7424 */ /* 0x000fe400078e00ff */
[----:B------:R-:W-:-:S07]  /*ce20*/  IMAD.MOV.U32 R13, RZ, RZ, RZ ;  /* 0x000000ffff0d7224 */ /* 0x000fce00078e00ff */
[----:B------:R-:W-:-:S07]  /*ce30*/  LEPC R20, `(.L_x_3188) ;  /* 0x000000001014794e */ /* 0x000fce0000000000 */
[----:B--23--:R-:W-:Y:S05]  /*ce40*/  CALL.ABS.NOINC R2 ;  /* 0x0000000002007343 */ /* 0x00cfea0003c00000 */
.L_x_3188:
[----:B------:R-:W2:Y:S01]  /*ce50*/  S2R R2, SR_TID.X ;  /* 0x0000000000027919 */ /* 0x000ea20000002100 */
[----:B0-----:R-:W0:Y:S01]  /*ce60*/  LDC R9, c[0x0][0x448] ;  /* 0x00011200ff097b82 */ /* 0x001e220000000800 */
[----:B------:R-:W-:Y:S01]  /*ce70*/  USHF.R.S32.HI UR4, URZ, 0x1f, UR36 ;  /* 0x0000001f3f047899 */ /* 0x000fe20008011424 */
[----:B------:R-:W3:Y:S01]  /*ce80*/  S2R R5, SR_TID.X ;  /* 0x0000000000057919 */ /* 0x000ee20000002100 */
[----:B------:R-:W-:Y:S02]  /*ce90*/  ULDC.64 UR8, c[0x0][0x2d8] ;  /* 0x0000b60000087ab9 */ /* 0x000fe40000000a00 */
[----:B------:R-:W-:Y:S01]  /*cea0*/  UIMAD UR6, UR4, UR8, URZ ;  /* 0x00000008040672a4 */ /* 0x000fe2000f8e023f */
[----:B------:R-:W4:Y:S01]  /*ceb0*/  S2R R6, SR_CTAID.Z ;  /* 0x0000000000067919 */ /* 0x000f220000002700 */
[----:B------:R-:W-:Y:S02]  /*cec0*/  UIMAD.WIDE.U32 UR4, UR36, UR8, URZ ;  /* 0x00000008240472a5 */ /* 0x000fe4000f8e003f */
[----:B------:R-:W-:Y:S01]  /*ced0*/  UIMAD UR6, UR36, UR9, UR6 ;  /* 0x00000009240672a4 */ /* 0x000fe2000f8e0206 */
[----:B------:R-:W5:Y:S03]  /*cee0*/  S2R R10, SR_CTAID.X ;  /* 0x00000000000a7919 */ /* 0x000f660000002500 */
[----:B------:R-:W-:Y:S01]  /*cef0*/  UIADD3 UR5, UR5, UR6, URZ ;  /* 0x0000000605057290 */ /* 0x000fe2000fffe03f */
[----:B0-----:R-:W-:-:S02]  /*cf00*/  ISETP.NE.AND P0, PT, R9, 0x1, PT ;  /* 0x000000010900780c */ /* 0x001fc40003f05270 */
[----:B--2---:R-:W-:Y:S02]  /*cf10*/  SHF.R.U32.HI R0, RZ, 0x3, R2 ;  /* 0x00000003ff007819 */ /* 0x004fe40000011602 */
[----:B------:R-:W-:Y:S01]  /*cf20*/  LOP3.LUT R2, R2, 0x7f, RZ, 0xc0, !PT ;  /* 0x0000007f02027812 */ /* 0x000fe200078ec0ff */
[C---:B---3--:R-:W-:Y:S01]  /*cf30*/  IMAD.SHL.U32 R8, R5.reuse, 0x10, RZ ;  /* 0x0000001005087824 */ /* 0x048fe200078e00ff */
[C---:B------:R-:W-:Y:S01]  /*cf40*/  LOP3.LUT R11, R5.reuse, 0x7f, RZ, 0xc0, !PT ;  /* 0x0000007f050b7812 */ /* 0x040fe200078ec0ff */
[C---:B------:R-:W-:Y:S02]  /*cf50*/  IMAD.SHL.U32 R3, R0.reuse, 0x80, RZ ;  /* 0x0000008000037824 */ /* 0x040fe400078e00ff */
[----:B------:R-:W-:Y:S01]  /*cf60*/  IMAD.SHL.U32 R0, R0, 0x10, RZ ;  /* 0x0000001000007824 */ /* 0x000fe200078e00ff */
[----:B------:R-:W-:Y:S01]  /*cf70*/  LOP3.LUT R8, R8, 0x30, RZ, 0xe2, !PT ;  /* 0x0000003008087812 */ /* 0x000fe200078ee2ff */
[----:B------:R-:W-:Y:S02]  /*cf80*/  IMAD.SHL.U32 R4, R2, 0x10, RZ ;  /* 0x0000001002047824 */ /* 0x000fe400078e00ff */
[----:B------:R-:W-:Y:S01]  /*cf90*/  IMAD.SHL.U32 R2, R5, 0x10, RZ ;  /* 0x0000001005027824 */ /* 0x000fe200078e00ff */
[----:B------:R-:W-:-:S02]  /*cfa0*/  LOP3.LUT R3, R8, 0x180, R3, 0xf8, !PT ;  /* 0x0000018008037812 */ /* 0x000fc400078ef803 */
[----:B------:R-:W-:Y:S02]  /*cfb0*/  LOP3.LUT R4, R4, 0x600, RZ, 0xc0, !PT ;  /* 0x0000060004047812 */ /* 0x000fe400078ec0ff */
[----:B------:R-:W-:Y:S02]  /*cfc0*/  LOP3.LUT R0, R3, 0x30, R0, 0x78, !PT ;  /* 0x0000003003007812 */ /* 0x000fe400078e7800 */
[----:B------:R-:W-:-:S04]  /*cfd0*/  LOP3.LUT R3, R2, 0x40, RZ, 0xc0, !PT ;  /* 0x0000004002037812 */ /* 0x000fc800078ec0ff */
[----:B------:R-:W-:Y:S02]  /*cfe0*/  IADD3 R0, R0, R3, R4 ;  /* 0x0000000300007210 */ /* 0x000fe40007ffe004 */
[----:B------:R-:W0:Y:S01]  /*cff0*/  LDC.64 R2, c[0x0][0x2e0] ;  /* 0x0000b800ff027b82 */ /* 0x000e220000000a00 */
[----:B----4-:R-:W-:-:S05]  /*d000*/  SHF.R.S32.HI R4, RZ, 0x1f, R6 ;  /* 0x0000001fff047819 */ /* 0x010fca0000011406 */
[----:B0-----:R-:W-:-:S04]  /*d010*/  IMAD R4, R4, R2, RZ ;  /* 0x0000000204047224 */ /* 0x001fc800078e02ff */
[C---:B------:R-:W-:Y:S02]  /*d020*/  IMAD R4, R6.reuse, R3, R4 ;  /* 0x0000000306047224 */ /* 0x040fe400078e0204 */
[----:B------:R-:W-:Y:S01]  /*d030*/  IMAD.WIDE.U32 R2, R6, R2, UR4 ;  /* 0x0000000406027e25 */ /* 0x000fe2000f8e0002 */
[----:B------:R-:W-:-:S03]  /*d040*/  ULDC.64 UR4, c[0x0][0x2d0] ;  /* 0x0000b40000047ab9 */ /* 0x000fc60000000a00 */
[----:B------:R-:W-:Y:S02]  /*d050*/  IMAD.SHL.U32 R6, R5, 0x20, RZ ;  /* 0x0000002005067824 */ /* 0x000fe400078e00ff */
[----:B------:R-:W1:Y:S01]  /*d060*/  @P0 LDC R5, c[0x0][0x44c] ;  /* 0x00011300ff050b82 */ /* 0x000e620000000800 */
[----:B------:R-:W-:Y:S02]  /*d070*/  IMAD.IADD R3, R3, 0x1, R4 ;  /* 0x0000000103037824 */ /* 0x000fe400078e0204 */
[----:B------:R-:W-:-:S04]  /*d080*/  LOP3.LUT R6, R6, 0x60, RZ, 0xc0, !PT ;  /* 0x0000006006067812 */ /* 0x000fc800078ec0ff */
[----:B------:R-:W-:Y:S01]  /*d090*/  LEA.HI R6, R11, R6, RZ, 0x1e ;  /* 0x000000060b067211 */ /* 0x000fe200078ff0ff */
[----:B------:R-:W0:Y:S04]  /*d0a0*/  @P0 LDC R4, c[0x0][0x450] ;  /* 0x00011400ff040b82 */ /* 0x000e280000000800 */
[----:B-----5:R-:W-:-:S04]  /*d0b0*/  IMAD R6, R10, 0x80, R6 ;  /* 0x000000800a067824 */ /* 0x020fc800078e0206 */
[----:B-1----:R-:W-:-:S04]  /*d0c0*/  @P0 IMAD.HI.U32 R7, R6, R5, RZ ;  /* 0x0000000506070227 */ /* 0x002fc800078e00ff */
[----:B------:R-:W-:Y:S01]  /*d0d0*/  IMAD.MOV.U32 R5, RZ, RZ, R6 ;  /* 0x000000ffff057224 */ /* 0x000fe200078e0006 */
[----:B0-----:R-:W-:-:S05]  /*d0e0*/  @P0 SHF.R.U32.HI R5, RZ, R4, R7 ;  /* 0x00000004ff050219 */ /* 0x001fca0000011607 */
        /* <DEDUP_REMOVED lines=14> */
[----:B------:R-:W-:Y:S01]  /*d1d0*/  VIADD R2, R8, 0x40 ;  /* 0x0000004008027836 */ /* 0x000fe20000000000 */
[----:B------:R-:W-:Y:S02]  /*d1e0*/  ULDC UR4, c[0x0][0x2b8] ;  /* 0x0000ae0000047ab9 */ /* 0x000fe40000000800 */
[----:B------:R-:W-:Y:S02]  /*d1f0*/  IADD3.X R3, R3, UR5, R5, P0, !PT ;  /* 0x0000000503037c10 */ /* 0x000fe400087fe405 */
[----:B------:R-:W-:Y:S01]  /*d200*/  ISETP.GE.AND P0, PT, R2, UR4, PT ;  /* 0x0000000402007c0c */ /* 0x000fe2000bf06270 */
[C---:B------:R-:W-:Y:S01]  /*d210*/  VIADD R2, R8.reuse, 0x80 ;  /* 0x0000008008027836 */ /* 0x040fe20000000000 */
[----:B------:R-:W-:-:S02]  /*d220*/  ISETP.GE.AND P2, PT, R8, UR4, PT ;  /* 0x0000000408007c0c */ /* 0x000fc4000bf46270 */
[----:B------:R-:W-:Y:S02]  /*d230*/  SHF.R.U32.HI R5, RZ, 0x2, R11 ;  /* 0x00000002ff057819 */ /* 0x000fe4000001160b */
[----:B------:R-:W-:Y:S01]  /*d240*/  ISETP.GE.AND P1, PT, R2, UR4, PT ;  /* 0x0000000402007c0c */ /* 0x000fe2000bf26270 */
[----:B------:R-:W-:-:S03]  /*d250*/  UMOV UR4, 0xffffffff ;  /* 0xffffffff00047882 */ /* 0x000fc60000000000 */
[----:B------:R-:W-:Y:S09]  /*d260*/  BRA.DIV UR4, `(.L_x_3189) ;  /* 0x0000002e04ec7947 */ /* 0x000ff2000b800000 */
[----:B------:R-:W0:Y:S01]  /*d270*/  SHFL.IDX PT, R7, R4, RZ, 0x1c1f ;  /* 0x001c1fff04077589 */ /* 0x000e2200000e0000 */
[----:B------:R-:W-:Y:S01]  /*d280*/  ULDC UR4, c[0x0][0x288] ;  /* 0x0000a20000047ab9 */ /* 0x000fe20000000800 */
[----:B------:R-:W-:Y:S02]  /*d290*/  IMAD R5, R10, 0x80, R5 ;  /* 0x000000800a057824 */ /* 0x000fe400078e0205 */
[----:B------:R-:W1:Y:S01]  /*d2a0*/  SHFL.IDX PT, R6, R3, RZ, 0x1c1f ;  /* 0x001c1fff03067589 */ /* 0x000e6200000e0000 */
[----:B------:R-:W-:Y:S02]  /*d2b0*/  IMAD R2, R9, UR4, RZ ;  /* 0x0000000409027c24 */ /* 0x000fe4000f8e02ff */
[C---:B------:R-:W-:Y:S01]  /*d2c0*/  VIADD R11, R5.reuse, 0x20 ;  /* 0x00000020050b7836 */ /* 0x040fe20000000000 */
[----:B------:R-:W-:Y:S02]  /*d2d0*/  SHFL.IDX PT, R14, R4, 0x3, 0x1c1f ;  /* 0x007c1f00040e7f89 */ /* 0x000fe400000e0000 */
[----:B------:R-:W-:-:S13]  /*d2e0*/  ISETP.GE.AND P4, PT, R5, R2, PT ;  /* 0x000000020500720c */ /* 0x000fda0003f86270 */
[----:B------:R-:W-:Y:S01]  /*d2f0*/  @!P4 VIADD R9, R0, UR40 ;  /* 0x000000280009cc36 */ /* 0x000fe20008000000 */
[----:B0-----:R-:W-:-:S05]  /*d300*/  @!P4 IADD3 R7, P3, R8, R7, RZ ;  /* 0x000000070807c210 */ /* 0x001fca0007f7e0ff */
[----:B-1----:R-:W-:Y:S01]  /*d310*/  @!P4 IMAD.X R6, RZ, RZ, R6, P3 ;  /* 0x000000ffff06c224 */ /* 0x002fe200018e0606 */
[----:B------:R-:W-:Y:S01]  /*d320*/  ISETP.GE.AND P3, PT, R11, R2, PT ;  /* 0x000000020b00720c */ /* 0x000fe20003f66270 */
[----:B------:R-:W-:-:S03]  /*d330*/  VIADD R11, R5, 0x40 ;  /* 0x00000040050b7836 */ /* 0x000fc60000000000 */
[----:B------:R-:W-:-:S04]  /*d340*/  @!P4 LOP3.LUT R7, R7, R6, RZ, 0x3c, !PT ;  /* 0x000000060707c212 */ /* 0x000fc800078e3cff */
[----:B------:R-:W-:-:S04]  /*d350*/  @!P4 LOP3.LUT R6, R7, R6, RZ, 0x3c, !PT ;  /* 0x000000060706c212 */ /* 0x000fc800078e3cff */
[----:B------:R-:W-:-:S05]  /*d360*/  @!P4 LOP3.LUT R7, R7, R6, RZ, 0x3c, !PT ;  /* 0x000000060707c212 */ /* 0x000fca00078e3cff */
[----:B------:R-:W-:Y:S04]  /*d370*/  @!P4 LDGSTS.E.BYPASS.LTC128B.128 [R9+0x1e200], desc[UR38][R6.64], !P2 ;  /* 0x1e2000000609cfae */ /* 0x000fe8000d101d66 */
[----:B------:R-:W-:Y:S04]  /*d380*/  @!P4 LDGSTS.E.BYPASS.LTC128B.128 [R9+0x20200], desc[UR38][R6.64+0x40], !P0 ;  /* 0x202000400609cfae */ /* 0x000fe8000c101d66 */
[----:B------:R0:W-:Y:S04]  /*d390*/  @!P4 LDGSTS.E.BYPASS.LTC128B.128 [R9+0x22200], desc[UR38][R6.64+0x80], !P1 ;  /* 0x222000800609cfae */ /* 0x0001e8000c901d66 */
[----:B0-----:R-:W0:Y:S01]  /*d3a0*/  SHFL.IDX PT, R7, R4, 0x1, 0x1c1f ;  /* 0x003c1f0004077f89 */ /* 0x001e2200000e0000 */
[----:B------:R-:W-:-:S03]  /*d3b0*/  @!P3 VIADD R9, R0, UR40 ;  /* 0x000000280009bc36 */ /* 0x000fc60008000000 */
[----:B------:R-:W1:Y:S01]  /*d3c0*/  SHFL.IDX PT, R6, R3, 0x1, 0x1c1f ;  /* 0x003c1f0003067f89 */ /* 0x000e6200000e0000 */
[----:B0-----:R-:W-:-:S05]  /*d3d0*/  @!P3 IADD3 R7, P4, R8, R7, RZ ;  /* 0x000000070807b210 */ /* 0x001fca0007f9e0ff */
[----:B-1----:R-:W-:-:S05]  /*d3e0*/  @!P3 IMAD.X R6, RZ, RZ, R6, P4 ;  /* 0x000000ffff06b224 */ /* 0x002fca00020e0606 */
[----:B------:R-:W-:-:S04]  /*d3f0*/  @!P3 LOP3.LUT R7, R7, R6, RZ, 0x3c, !PT ;  /* 0x000000060707b212 */ /* 0x000fc800078e3cff */
[----:B------:R-:W-:-:S04]  /*d400*/  @!P3 LOP3.LUT R6, R7, R6, RZ, 0x3c, !PT ;  /* 0x000000060706b212 */ /* 0x000fc800078e3cff */
[----:B------:R-:W-:-:S05]  /*d410*/  @!P3 LOP3.LUT R7, R7, R6, RZ, 0x3c, !PT ;  /* 0x000000060707b212 */ /* 0x000fca00078e3cff */
[----:B------:R-:W-:Y:S04]  /*d420*/  @!P3 LDGSTS.E.BYPASS.LTC128B.128 [R9+0x1ea00], desc[UR38][R6.64], !P2 ;  /* 0x1ea000000609bfae */ /* 0x000fe8000d101d66 */
[----:B------:R-:W-:Y:S04]  /*d430*/  @!P3 LDGSTS.E.BYPASS.LTC128B.128 [R9+0x20a00], desc[UR38][R6.64+0x40], !P0 ;  /* 0x20a000400609bfae */ /* 0x000fe8000c101d66 */
[----:B------:R0:W-:Y:S01]  /*d440*/  @!P3 LDGSTS.E.BYPASS.LTC128B.128 [R9+0x22a00], desc[UR38][R6.64+0x80], !P1 ;  /* 0x22a000800609bfae */ /* 0x0001e2000c901d66 */
[----:B------:R-:W-:-:S03]  /*d450*/  ISETP.GE.AND P3, PT, R11, R2, PT ;  /* 0x000000020b00720c */ /* 0x000fc60003f66270 */
[----:B0-----:R-:W0:Y:S10]  /*d460*/  SHFL.IDX PT, R7, R4, 0x2, 0x1c1f ;  /* 0x005c1f0004077f89 */ /* 0x001e3400000e0000 */
[----:B------:R-:W-:Y:S01]  /*d470*/  @!P3 VIADD R21, R0, UR40 ;  /* 0x000000280015bc36 */ /* 0x000fe20008000000 */
[----:B------:R-:W1:Y:S04]  /*d480*/  SHFL.IDX PT, R6, R3, 0x2, 0x1c1f ;  /* 0x005c1f0003067f89 */ /* 0x000e6800000e0000 */
[----:B------:R-:W2:Y:S01]  /*d490*/  SHFL.IDX PT, R3, R3, 0x3, 0x1c1f ;  /* 0x007c1f0003037f89 */ /* 0x000ea200000e0000 */
[----:B0-----:R-:W-:-:S05]  /*d4a0*/  @!P3 IADD3 R7, P4, R8, R7, RZ ;  /* 0x000000070807b210 */ /* 0x001fca0007f9e0ff */
[----:B-1----:R-:W-:-:S05]  /*d4b0*/  @!P3 IMAD.X R6, RZ, RZ, R6, P4 ;  /* 0x000000ffff06b224 */ /* 0x002fca00020e0606 */
[----:B------:R-:W-:-:S04]  /*d4c0*/  @!P3 LOP3.LUT R7, R7, R6, RZ, 0x3c, !PT ;  /* 0x000000060707b212 */ /* 0x000fc800078e3cff */
[----:B------:R-:W-:-:S04]  /*d4d0*/  @!P3 LOP3.LUT R6, R7, R6, RZ, 0x3c, !PT ;  /* 0x000000060706b212 */ /* 0x000fc800078e3cff */
[----:B------:R-:W-:-:S05]  /*d4e0*/  @!P3 LOP3.LUT R7, R7, R6, RZ, 0x3c, !PT ;  /* 0x000000060707b212 */ /* 0x000fca00078e3cff */
[----:B------:R0:W-:Y:S04]  /*d4f0*/  @!P3 LDGSTS.E.BYPASS.LTC128B.128 [R21+0x1f200], desc[UR38][R6.64], !P2 ;  /* 0x1f2000000615bfae */ /* 0x0001e8000d101d66 */
[----:B------:R0:W-:Y:S04]  /*d500*/  @!P3 LDGSTS.E.BYPASS.LTC128B.128 [R21+0x21200], desc[UR38][R6.64+0x40], !P0 ;  /* 0x212000400615bfae */ /* 0x0001e8000c101d66 */
[----:B--2---:R0:W-:Y:S02]  /*d510*/  @!P3 LDGSTS.E.BYPASS.LTC128B.128 [R21+0x23200], desc[UR38][R6.64+0x80], !P1 ;  /* 0x232000800615bfae */ /* 0x0041e4000c901d66 */
.L_x_3249:
[----:B------:R-:W-:Y:S01]  /*d520*/  VIADD R5, R5, 0x60 ;  /* 0x0000006005057836 */ /* 0x000fe20000000000 */
[----:B------:R-:W-:Y:S04]  /*d530*/  BSSY B0, `(.L_x_3190) ;  /* 0x000000c000007945 */ /* 0x000fe80003800000 */
[----:B------:R-:W-:-:S13]  /*d540*/  ISETP.GE.AND P3, PT, R5, R2, PT ;  /* 0x000000020500720c */ /* 0x000fda0003f66270 */
[----:B------:R-:W-:Y:S05]  /*d550*/  @P3 BRA `(.L_x_3191) ;  /* 0x0000000000243947 */ /* 0x000fea0003800000 */
[----:B------:R-:W-:Y:S01]  /*d560*/  IADD3 R2, P3, R8, R14, RZ ;  /* 0x0000000e08027210 */ /* 0x000fe20007f7e0ff */
[----:B------:R-:W-:-:S04]  /*d570*/  VIADD R5, R0, UR40 ;  /* 0x0000002800057c36 */ /* 0x000fc80008000000 */
[----:B------:R-:W-:-:S05]  /*d580*/  IMAD.X R3, RZ, RZ, R3, P3 ;  /* 0x000000ffff037224 */ /* 0x000fca00018e0603 */
[----:B------:R-:W-:Y:S01]  /*d590*/  @!PT LDS RZ, [RZ] ;  /* 0x00000000fffff984 */ /* 0x000fe20000000800 */
[----:B------:R-:W-:Y:S01]  /*d5a0*/  @!PT LDS RZ, [RZ] ;  /* 0x00000000fffff984 */ /* 0x000fe20000000800 */
[----:B------:R-:W-:Y:S01]  /*d5b0*/  @!PT LDS RZ, [RZ] ;  /* 0x00000000fffff984 */ /* 0x000fe20000000800 */
[----:B------:R1:W-:Y:S04]  /*d5c0*/  LDGSTS.E.BYPASS.LTC128B.128 [R5+0x1fa00], desc[UR38][R2.64], !P2 ;  /* 0x1fa0000002057fae */ /* 0x0003e8000d101d66 */
[----:B------:R1:W-:Y:S04]  /*d5d0*/  LDGSTS.E.BYPASS.LTC128B.128 [R5+0x21a00], desc[UR38][R2.64+0x40], !P0 ;  /* 0x21a0004002057fae */ /* 0x0003e8000c101d66 */
[----:B------:R1:W-:Y:S02]  /*d5e0*/  LDGSTS.E.BYPASS.LTC128B.128 [R5+0x23a00], desc[UR38][R2.64+0x80], !P1 ;  /* 0x23a0008002057fae */ /* 0x0003e4000c901d66 */
.L_x_3191:
[----:B------:R-:W-:Y:S05]  /*d5f0*/  BSYNC B0 ;  /* 0x0000000000007941 */ /* 0x000fea0003800000 */
.L_x_3190:
[----:B------:R-:W-:Y:S01]  /*d600*/  NOP ;  /* 0x0000000000007918 */ /* 0x000fe20000000000 */
[----:B------:R-:W-:Y:S01]  /*d610*/  SYNCS.ARRIVE.TRANS64.RED.A0T1 RZ, [UR40+0x33400], RZ ;  /* 0x033400ffffff79a7 */ /* 0x000fe20008200428 */
[----:B------:R-:W-:Y:S01]  /*d620*/  IMAD.MOV.U32 R0, RZ, RZ, 0x1 ;  /* 0x00000001ff007424 */ /* 0x000fe200078e00ff */
[----:B------:R-:W-:Y:S04]  /*d630*/  ARRIVES.LDGSTSBAR.64.TRANSCNT [UR40+0x33400] ;  /* 0x03340000ff0079b0 */ /* 0x000fe80008000aa8 */
[----:B------:R-:W-:Y:S01]  /*d640*/  SHF.L.U32 R0, R0, 0x1f, RZ ;  /* 0x0000001f00007819 */ /* 0x000fe200000006ff */
[----:B------:R-:W-:Y:S01]  /*d650*/  NOP ;  /* 0x0000000000007918 */ /* 0x000fe20000000000 */
[----:B-1----:R-:W2:Y:S01]  /*d660*/  LDL R3, [R1+0xc] ;  /* 0x00000c0001037983 */ /* 0x002ea20000100800 */
[----:B------:R-:W-:Y:S01]  /*d670*/  SYNCS.ARRIVE.TRANS64.A1T0 RZ, [UR40+0x33400], RZ ;  /* 0x033400ffffff79a7 */ /* 0x000fe20008100028 */
[----:B------:R-:W-:Y:S01]  /*d680*/  VIADD R2, R19, 0xfffffffe ;  /* 0xfffffffe13027836 */ /* 0x000fe20000000000 */
[----:B------:R-:W1:Y:S04]  /*d690*/  SYNCS.PHASECHK.TRANS64.TRYWAIT P0, [UR40+0x33420], R0 ;  /* 0x03342000ff0075a7 */ /* 0x000e680008000168 */
[----:B--2---:R-:W-:Y:S01]  /*d6a0*/  ISETP.GE.AND P1, PT, R2, R3, PT ;  /* 0x000000030200720c */ /* 0x004fe20003f26270 */
[----:B-1----:R-:W-:-:S12]  /*d6b0*/  @!P0 BRA `(.L_x_3192) ;  /* 0x0000003000448947 */ /* 0x002fd80003800000 */
.L_x_3250:
[----:B-1----:R-:W-:-:S05]  /*d6c0*/  IMAD.MOV.U32 R0, RZ, RZ, 0x1 ;  /* 0x00000001ff007424 */ /* 0x002fca00078e00ff */
[----:B------:R1:W-:Y:S01]  /*d6d0*/  STL [R1], R0 ;  /* 0x0000000001007387 */ /* 0x0003e20000100800 */
[----:B------:R-:W-:Y:S05]  /*d6e0*/  @!P1 BRA `(.L_x_3193) ;  /* 0x0000001400d09947 */ /* 0x000fea0003800000 */
[----:B------:R-:W2:Y:S01]  /*d6f0*/  LDL R3, [R1+0x14] ;  /* 0x0000140001037983 */ /* 0x000ea20000100800 */
[----:B-1----:R-:W-:Y:S02]  /*d700*/  IMAD.MOV.U32 R0, RZ, RZ, 0x1 ;  /* 0x00000001ff007424 */ /* 0x002fe400078e00ff */
[----:B------:R-:W-:Y:S01]  /*d710*/  IMAD.MOV.U32 R8, RZ, RZ, RZ ;  /* 0x000000ffff087224 */ /* 0x000fe200078e00ff */
[C---:B--2---:R-:W-:Y:S02]  /*d720*/  LOP3.LUT R4, R3.reuse, 0x1, RZ, 0xfc, !PT ;  /* 0x0000000103047812 */ /* 0x044fe400078efcff */
[----:B------:R-:W-:-:S03]  /*d730*/  LOP3.LUT R3, R3, 0x2, RZ, 0xfc, !PT ;  /* 0x0000000203037812 */ /* 0x000fc600078efcff */
[----:B------:R1:W-:Y:S04]  /*d740*/  STL [R1+0x1c], R4 ;  /* 0x00001c0401007387 */ /* 0x0003e80000100800 */
[----:B------:R1:W-:Y:S02]  /*d750*/  STL [R1+0x18], R3 ;  /* 0x0000180301007387 */ /* 0x0003e40000100800 */
.L_x_3214:
[----:B-1----:R-:W2:Y:S01]  /*d760*/  LDL R4, [R1+0x4] ;  /* 0x0000040001047983 */ /* 0x002ea20000100800 */
[----:B------:R-:W-:Y:S01]  /*d770*/  VIADD R12, R8, 0x1 ;  /* 0x00000001080c7836 */ /* 0x000fe20000000000 */
[----:B------:R-:W-:Y:S04]  /*d780*/  BSSY B0, `(.L_x_3194) ;  /* 0x000009f000007945 */ /* 0x000fe80003800000 */
[----:B------:R-:W-:-:S04]  /*d790*/  ISETP.NE.AND P0, PT, R12, 0x2, PT ;  /* 0x000000020c00780c */ /* 0x000fc80003f05270 */
[----:B------:R-:W-:Y:S02]  /*d7a0*/  SEL R3, RZ, 0x1, P0 ;  /* 0x00000001ff037807 */ /* 0x000fe40000000000 */
[----:B------:R-:W-:Y:S02]  /*d7b0*/  SEL R12, R12, RZ, P0 ;  /* 0x000000ff0c0c7207 */ /* 0x000fe40000000000 */
[----:B-----5:R-:W-:-:S05]  /*d7c0*/  LOP3.LUT R10, R0, R3, RZ, 0x3c, !PT ;  /* 0x00000003000a7212 */ /* 0x020fca00078e3cff */
[----:B------:R1:W-:Y:S01]  /*d7d0*/  STL [R1], R10 ;  /* 0x0000000a01007387 */ /* 0x0003e20000100800 */
[----:B--2---:R-:W-:-:S13]  /*d7e0*/  LOP3.LUT P1, RZ, R4, 0x2, RZ, 0xc0, !PT ;  /* 0x0000000204ff7812 */ /* 0x004fda000782c0ff */
[----:B-1----:R-:W-:Y:S05]  /*d7f0*/  @!P1 BRA `(.L_x_3195) ;  /* 0x00000008005c9947 */ /* 0x002fea0003800000 */
[----:B------:R-:W-:Y:S01]  /*d800*/  LOP3.LUT P1, RZ, R4, 0x1, RZ, 0xc0, !PT ;  /* 0x0000000104ff7812 */ /* 0x000fe2000782c0ff */
[----:B------:R-:W-:-:S12]  /*d810*/  IMAD.MOV.U32 R3, RZ, RZ, R2 ;  /* 0x000000ffff037224 */ /* 0x000fd800078e0002 */
[----:B------:R-:W-:Y:S05]  /*d820*/  @!P1 BRA `(.L_x_3196) ;  /* 0x0000000000509947 */ /* 0x000fea0003800000 */
[----:B------:R-:W2:Y:S01]  /*d830*/  LDL R9, [R1+0x10] ;  /* 0x0000100001097983 */ /* 0x000ea20000100800 */
[----:B------:R-:W1:Y:S01]  /*d840*/  LDC R3, c[0x0][0x43c] ;  /* 0x00010f00ff037b82 */ /* 0x000e620000000800 */
[----:B------:R-:W-:Y:S02]  /*d850*/  ULDC.64 UR4, c[0x0][0x428] ;  /* 0x00010a0000047ab9 */ /* 0x000fe40000000a00 */
[----:B------:R-:W3:Y:S01]  /*d860*/  LDL R11, [R1+0x8] ;  /* 0x00000800010b7983 */ /* 0x000ee20000100800 */
[----:B-1----:R-:W-:-:S13]  /*d870*/  ISETP.NE.AND P0, PT, R3, 0x1, PT ;  /* 0x000000010300780c */ /* 0x002fda0003f05270 */
[----:B------:R-:W0:Y:S02]  /*d880*/  @P0 LDC.64 R4, c[0x0][0x440] ;  /* 0x00011000ff040b82 */ /* 0x000e240000000a00 */
[----:B0-----:R-:W-:-:S04]  /*d890*/  @P0 IMAD.HI.U32 R6, R2, R4, RZ ;  /* 0x0000000402060227 */ /* 0x001fc800078e00ff */
[----:B------:R-:W-:Y:S01]  /*d8a0*/  IMAD.MOV.U32 R4, RZ, RZ, R2 ;  /* 0x000000ffff047224 */ /* 0x000fe200078e0002 */
[----:B------:R-:W-:Y:S02]  /*d8b0*/  @P0 SHF.R.U32.HI R4, RZ, R5, R6 ;  /* 0x00000005ff040219 */ /* 0x000fe40000011606 */
[----:B------:R-:W0:Y:S03]  /*d8c0*/  LDC.64 R6, c[0x0][0x418] ;  /* 0x00010600ff067b82 */ /* 0x000e260000000a00 */
[----:B------:R-:W-:-:S04]  /*d8d0*/  IMAD.MOV R5, RZ, RZ, -R4 ;  /* 0x000000ffff057224 */ /* 0x000fc800078e0a04 */
[----:B------:R-:W-:Y:S01]  /*d8e0*/  IMAD R3, R3, R5, R2 ;  /* 0x0000000503037224 */ /* 0x000fe200078e0202 */
[----:B------:R-:W-:Y:S01]  /*d8f0*/  SHF.R.S32.HI R5, RZ, 0x1f, R4 ;  /* 0x0000001fff057819 */ /* 0x000fe20000011404 */
[----:B--2---:R-:W-:-:S04]  /*d900*/  IMAD R9, R9, UR4, RZ ;  /* 0x0000000409097c24 */ /* 0x004fc8000f8e02ff */
[C---:B---3--:R-:W-:Y:S02]  /*d910*/  IMAD R9, R11.reuse, UR5, R9 ;  /* 0x000000050b097c24 */ /* 0x048fe4000f8e0209 */
[----:B------:R-:W-:-:S04]  /*d920*/  IMAD.WIDE.U32 R4, R11, UR4, R4 ;  /* 0x000000040b047c25 */ /* 0x000fc8000f8e0004 */
[----:B------:R-:W-:Y:S01]  /*d930*/  IMAD.IADD R9, R9, 0x1, R5 ;  /* 0x0000000109097824 */ /* 0x000fe200078e0205 */
[----:B0-----:R-:W-:-:S04]  /*d940*/  LEA R6, P0, R4, R6, 0x2 ;  /* 0x0000000604067211 */ /* 0x001fc800078010ff */
[----:B------:R-:W-:-:S05]  /*d950*/  LEA.HI.X R7, R4, R7, R9, 0x2, P0 ;  /* 0x0000000704077211 */ /* 0x000fca00000f1409 */
[----:B------:R1:W5:Y:S04]  /*d960*/  LDG.E R16, desc[UR38][R6.64] ;  /* 0x0000002606107981 */ /* 0x000368000c1e1900 */
.L_x_3196:
[----:B01----:R-:W-:Y:S01]  /*d970*/  LEA R6, R12, UR40, 0x3 ;  /* 0x000000280c067c11 */ /* 0x003fe2000f8e18ff */
[----:B------:R-:W0:Y:S01]  /*d980*/  S2R R4, SR_TID.X ;  /* 0x0000000000047919 */ /* 0x000e220000002100 */
[----:B------:R-:W-:-:S04]  /*d990*/  SHF.L.U32 R5, R10, 0x1f, RZ ;  /* 0x0000001f0a057819 */ /* 0x000fc800000006ff */
[----:B------:R-:W1:Y:S01]  /*d9a0*/  SYNCS.PHASECHK.TRANS64.TRYWAIT P0, [R6+URZ+0x33480], R5 ;  /* 0x03348005060075a7 */ /* 0x000e62000800017f */
[----:B0-----:R-:W-:-:S04]  /*d9b0*/  LOP3.LUT R4, R4, 0x7f, RZ, 0xc0, !PT ;  /* 0x0000007f04047812 */ /* 0x001fc800078ec0ff */
[----:B------:R-:W-:Y:S01]  /*d9c0*/  ISETP.NE.AND P1, PT, R4, RZ, PT ;  /* 0x000000ff0400720c */ /* 0x000fe20003f25270 */
[----:B-1----:R-:W-:-:S12]  /*d9d0*/  @!P0 BRA `(.L_x_3197) ;  /* 0x0000002c00948947 */ /* 0x002fd80003800000 */
.L_x_3251:
        /* <DEDUP_REMOVED lines=9> */
.L_x_3199:
[----:B------:R-:W-:Y:S05]  /*da70*/  BSYNC B1 ;  /* 0x0000000000017941 */ /* 0x000fea0003800000 */
.L_x_3198:
[----:B------:R-:W-:Y:S01]  /*da80*/  IMAD.U32 R4, RZ, RZ, UR40 ;  /* 0x00000028ff047e24 */ /* 0x000fe2000f8e00ff */
[----:B------:R-:W-:Y:S01]  /*da90*/  R2UR UR33, R6 ;  /* 0x00000000062172ca */ /* 0x000fe200000e0000 */
[----:B------:R-:W-:Y:S01]  /*daa0*/  IMAD R3, R3, 0xa0, RZ ;  /* 0x000000a003037824 */ /* 0x000fe200078e02ff */
[----:B------:R-:W-:Y:S01]  /*dab0*/  ULDC.64 UR6, c[0x0][0x198] ;  /* 0x0000660000067ab9 */ /* 0x000fe20000000a00 */
[----:B------:R-:W-:Y:S01]  /*dac0*/  IMAD R4, R12, 0x7800, R4 ;  /* 0x000078000c047824 */ /* 0x000fe200078e0204 */
[----:B------:R-:W-:Y:S01]  /*dad0*/  UIADD3 UR6, UP0, UR6, 0x470, URZ ;  /* 0x0000047006067890 */ /* 0x000fe2000ff1e03f */
[----:B------:R-:W-:Y:S01]  /*dae0*/  IMAD.MOV.U32 R13, RZ, RZ, RZ ;  /* 0x000000ffff0d7224 */ /* 0x000fe200078e00ff */
[----:B------:R-:W-:Y:S01]  /*daf0*/  R2UR UR35, R3 ;  /* 0x00000000032372ca */ /* 0x000fe200000e0000 */
[----:B------:R-:W-:Y:S01]  /*db00*/  UMOV UR8, 0x0 ;  /* 0x0000000000087882 */ /* 0x000fe20000000000 */
[----:B------:R-:W-:Y:S01]  /*db10*/  R2UR UR4, R4 ;  /* 0x00000000040472ca */ /* 0x000fe200000e0000 */
[----:B------:R-:W-:Y:S01]  /*db20*/  UIADD3.X UR7, URZ, UR7, URZ, UP0, !UPT ;  /* 0x000000073f077290 */ /* 0x000fe200087fe43f */
[----:B------:R-:W-:Y:S01]  /*db30*/  R2UR UR34, R13 ;  /* 0x000000000d2272ca */ /* 0x000fe200000e0000 */
[----:B------:R-:W-:Y:S01]  /*db40*/  UMOV UR9, 0x14f00000 ;  /* 0x14f0000000097882 */ /* 0x000fe20000000000 */
[----:B------:R-:W-:Y:S01]  /*db50*/  PLOP3.LUT P0, PT, PT, PT, PT, 0x80, 0x0 ;  /* 0x000000000000781c */ /* 0x000fe20003f0f070 */
[----:B------:R-:W-:-:S08]  /*db60*/  UIADD3 UR33, UR33, 0x33470, URZ ;  /* 0x0003347021217890 */ /* 0x000fd0000fffe03f */
[----:B------:R-:W-:-:S12]  /*db70*/  UIADD3 UR32, UR4, 0xf200, URZ ;  /* 0x0000f20004207890 */ /* 0x000fd8000fffe03f */
.L_x_3200:
        /* <DEDUP_REMOVED lines=13> */
.L_x_3201:
        /* <DEDUP_REMOVED lines=8> */
[----:B------:R-:W-:Y:S01]  /*dcd0*/  IMAD.MOV.U32 R7, RZ, RZ, 0x80 ;  /* 0x00000080ff077424 */ /* 0x000fe200078e00ff */
[----:B------:R-:W-:Y:S01]  /*dce0*/  R2UR UR11, R3 ;  /* 0x00000000030b72ca */ /* 0x000fe200000e0000 */
[----:B------:R-:W-:Y:S01]  /*dcf0*/  UIADD3 UR8, UR4, 0x14200, URZ ;  /* 0x0001420004087890 */ /* 0x000fe2000fffe03f */
[----:B------:R-:W-:Y:S01]  /*dd00*/  PLOP3.LUT P0, PT, PT, PT, PT, 0x80, 0x0 ;  /* 0x000000000000781c */ /* 0x000fe20003f0f070 */
[----:B------:R-:W-:Y:S01]  /*dd10*/  UMOV UR5, 0x14f00000 ;  /* 0x14f0000000057882 */ /* 0x000fe20000000000 */
[----:B------:R-:W-:Y:S01]  /*dd20*/  R2UR UR10, R7 ;  /* 0x00000000070a72ca */ /* 0x000fe200000e0000 */
[----:B------:R-:W-:-:S14]  /*dd30*/  UMOV UR4, 0x0 ;  /* 0x0000000000047882 */ /* 0x000fdc0000000000 */
.L_x_3202:
        /* <DEDUP_REMOVED lines=10> */
.L_x_3252:
        /* <DEDUP_REMOVED lines=11> */
.L_x_3205:
[----:B------:R-:W-:Y:S05]  /*de90*/  BSYNC B1 ;  /* 0x0000000000017941 */ /* 0x000fea0003800000 */
.L_x_3204:
        /* <DEDUP_REMOVED lines=12> */
.L_x_3206:
        /* <DEDUP_REMOVED lines=13> */
.L_x_3207:
        /* <DEDUP_REMOVED lines=13> */
.L_x_3208:
[----:B------:R-:W-:-:S13]  /*e100*/  @P0 ELECT P1, URZ, PT ;  /* 0x00000000003f082f */ /* 0x000fda0003820000 */
[----:B------:R-:W-:Y:S01]  /*e110*/  @P1 R2UR UR13, R16 ;  /* 0x00000000100d12ca */ /* 0x000fe200000e0000 */
[----:B------:R-:W-:Y:S01]  /*e120*/  UMOV UR12, UR36 ;  /* 0x00000024000c7c82 */ /* 0x000fe20008000000 */
[----:B------:R-:W-:-:S11]  /*e130*/  @P1 PLOP3.LUT P0, PT, P1, PT, PT, 0x8, 0x0 ;  /* 0x000000000000181c */ /* 0x000fd60000f0e170 */
[----:B------:R2:W-:Y:S01]  /*e140*/  UTMALDG.4D [UR8], [UR6], desc[UR14] ;  /* 0x00000e08060075b4 */ /* 0x0005e20008019000 */
[----:B------:R-:W-:Y:S01]  /*e150*/  PLOP3.LUT P1, PT, PT, PT, PT, 0x8, 0x0 ;  /* 0x000000000000781c */ /* 0x000fe20003f2e170 */
[----:B--2---:R-:W-:-:S12]  /*e160*/  @P0 BRA.U.ANY `(.L_x_3208) ;  /* 0xfffffffd00e40947 */ /* 0x004fd8000393ffff */
.L_x_3195:
[----:B------:R-:W-:Y:S05]  /*e170*/  BSYNC B0 ;  /* 0x0000000000007941 */ /* 0x000fea0003800000 */
.L_x_3194:
[----:B------:R-:W2:Y:S02]  /*e180*/  LDL R3, [R1+0x1c] ;  /* 0x00001c0001037983 */ /* 0x000ea40000100800 */
[----:B--2---:R-:W-:-:S13]  /*e190*/  ISETP.NE.AND P0, PT, R3, 0x3, PT ;  /* 0x000000030300780c */ /* 0x004fda0003f05270 */
[----:B------:R-:W-:Y:S05]  /*e1a0*/  @!P0 BRA `(.L_x_3209) ;  /* 0x0000000000048947 */ /* 0x000fea0003800000 */
[----:B------:R-:W-:Y:S01]  /*e1b0*/  BPT.TRAP 0x1 ;  /* 0x000000040000795c */ /* 0x000fe20000300000 */
.L_x_3209:
[----:B01----:R-:W2:Y:S01]  /*e1c0*/  LDL R5, [R1+0x18] ;  /* 0x0000180001057983 */ /* 0x003ea20000100800 */
[----:B------:R-:W-:Y:S02]  /*e1d0*/  LOP3.LUT R4, R0, 0x1, RZ, 0x3c, !PT ;  /* 0x0000000100047812 */ /* 0x000fe400078e3cff */
[----:B------:R-:W-:Y:S02]  /*e1e0*/  LEA R3, R8, UR40, 0x3 ;  /* 0x0000002808037c11 */ /* 0x000fe4000f8e18ff */
[----:B------:R-:W-:-:S04]  /*e1f0*/  SHF.L.U32 R4, R4, 0x1f, RZ ;  /* 0x0000001f04047819 */ /* 0x000fc800000006ff */
[----:B------:R-:W0:Y:S01]  /*e200*/  SYNCS.PHASECHK.TRANS64.TRYWAIT P0, [R3+URZ+0x33470], R4 ;  /* 0x03347004030075a7 */ /* 0x000e22000800017f */
[----:B--2---:R-:W-:Y:S01]  /*e210*/  ISETP.NE.AND P1, PT, R5, 0x3, PT ;  /* 0x000000030500780c */ /* 0x004fe20003f25270 */
[----:B0-----:R-:W-:-:S12]  /*e220*/  @!P0 BRA `(.L_x_3210) ;  /* 0x0000002400a88947 */ /* 0x001fd80003800000 */
.L_x_3253:
[----:B------:R-:W-:Y:S05]  /*e230*/  @!P1 BRA `(.L_x_3211) ;  /* 0x0000000000049947 */ /* 0x000fea0003800000 */
[----:B------:R-:W-:Y:S01]  /*e240*/  BPT.TRAP 0x1 ;  /* 0x000000040000795c */ /* 0x000fe20000300000 */
.L_x_3211:
[----:B0-----:R-:W-:Y:S01]  /*e250*/  SHF.L.U32 R4, R0, 0x1f, RZ ;  /* 0x0000001f00047819 */ /* 0x001fe200000006ff */
[----:B------:R-:W-:-:S03]  /*e260*/  IMAD R0, R8, 0x7800, RZ ;  /* 0x0000780008007824 */ /* 0x000fc600078e02ff */
[----:B------:R-:W0:Y:S02]  /*e270*/  SYNCS.PHASECHK.TRANS64.TRYWAIT P0, [R3+URZ+0x33460], R4 ;  /* 0x03346004030075a7 */ /* 0x000e24000800017f */
[----:B0-----:R-:W-:Y:S05]  /*e280*/  @!P0 BRA `(.L_x_3212) ;  /* 0x0000002400a48947 */ /* 0x001fea0003800000 */
.L_x_3254:
[C---:B------:R-:W-:Y:S01]  /*e290*/  LOP3.LUT R13, R0.reuse, R18, RZ, 0xfc, !PT ;  /* 0x00000012000d7212 */ /* 0x040fe200078efcff */
[----:B------:R-:W-:Y:S05]  /*e2a0*/  WARPSYNC.ALL ;  /* 0x0000000000007948 */ /* 0x000fea0003800000 */
[----:B0-----:R0:W1:Y:S01]  /*e2b0*/  LDSM.16.MT88.4 R4, [R13+UR40+0xf200] ;  /* 0x00f200280d04783b */ /* 0x0010620008004200 */
[----:B------:R-:W-:Y:S02]  /*e2c0*/  IMAD.U32 R19, RZ, RZ, UR40 ;  /* 0x00000028ff137e24 */ /* 0x000fe4000f8e00ff */
[----:B------:R-:W-:Y:S02]  /*e2d0*/  VIADD R15, R0, 0x2800 ;  /* 0x00002800000f7836 */ /* 0x000fe40000000000 */
[----:B------:R-:W-:-:S02]  /*e2e0*/  VIADD R19, R19, 0x200 ;  /* 0x0000020013137836 */ /* 0x000fc40000000000 */
[C---:B------:R-:W-:Y:S02]  /*e2f0*/  VIADD R14, R0.reuse, 0x5000 ;  /* 0x00005000000e7836 */ /* 0x040fe40000000000 */
[C---:B0-----:R-:W-:Y:S02]  /*e300*/  VIADD R13, R0.reuse, 0x800 ;  /* 0x00000800000d7836 */ /* 0x041fe40000000000 */
[C---:B------:R-:W-:Y:S02]  /*e310*/  VIADD R21, R0.reuse, 0x2000 ;  /* 0x0000200000157836 */ /* 0x040fe40000000000 */
[----:B------:R-:W-:Y:S01]  /*e320*/  VIADD R20, R0, 0x5800 ;  /* 0x0000580000147836 */ /* 0x000fe20000000000 */
[C-C-:B-1----:R-:W-:Y:S02]  /*e330*/  PRMT R8, R4.reuse, 0x6420, R5.reuse ;  /* 0x0000642004087816 */ /* 0x142fe40000000005 */
[----:B------:R-:W-:Y:S02]  /*e340*/  PRMT R9, R4, 0x7531, R5 ;  /* 0x0000753104097816 */ /* 0x000fe40000000005 */
[----:B------:R-:W-:-:S02]  /*e350*/  LOP3.LUT R4, R0, R17, RZ, 0xfc, !PT ;  /* 0x0000001100047212 */ /* 0x000fc400078efcff */
[C-C-:B------:R-:W-:Y:S02]  /*e360*/  PRMT R10, R6.reuse, 0x6420, R7.reuse ;  /* 0x00006420060a7816 */ /* 0x140fe40000000007 */
[----:B------:R-:W-:Y:S01]  /*e370*/  PRMT R11, R6, 0x7531, R7 ;  /* 0x00007531060b7816 */ /* 0x000fe20000000007 */
[----:B------:R-:W-:-:S05]  /*e380*/  IMAD.IADD R4, R19, 0x1, R4 ;  /* 0x0000000113047824 */ /* 0x000fca00078e0204 */
[----:B------:R0:W-:Y:S02]  /*e390*/  STSM.16.M88.4 [R4], R8 ;  /* 0x0000000804007844 */ /* 0x0001e40000000200 */
[C---:B0-----:R-:W-:Y:S02]  /*e3a0*/  LOP3.LUT R4, R15.reuse, R18, RZ, 0xfc, !PT ;  /* 0x000000120f047212 */ /* 0x041fe400078efcff */
[----:B------:R-:W-:-:S04]  /*e3b0*/  LOP3.LUT R15, R15, R17, RZ, 0xfc, !PT ;  /* 0x000000110f0f7212 */ /* 0x000fc800078efcff */
[----:B------:R-:W0:Y:S02]  /*e3c0*/  LDSM.16.MT88.4 R4, [R4+UR40+0xf200] ;  /* 0x00f200280404783b */ /* 0x000e240008004200 */
[C-C-:B0-----:R-:W-:Y:S02]  /*e3d0*/  PRMT R8, R4.reuse, 0x6420, R5.reuse ;  /* 0x0000642004087816 */ /* 0x141fe40000000005 */
[----:B------:R-:W-:Y:S02]  /*e3e0*/  PRMT R9, R4, 0x7531, R5 ;  /* 0x0000753104097816 */ /* 0x000fe40000000005 */
[----:B------:R-:W-:Y:S02]  /*e3f0*/  LOP3.LUT R4, R13, R17, RZ, 0xfc, !PT ;  /* 0x000000110d047212 */ /* 0x000fe400078efcff */
[C-C-:B------:R-:W-:Y:S02]  /*e400*/  PRMT R10, R6.reuse, 0x6420, R7.reuse ;  /* 0x00006420060a7816 */ /* 0x140fe40000000007 */
[----:B------:R-:W-:Y:S01]  /*e410*/  PRMT R11, R6, 0x7531, R7 ;  /* 0x00007531060b7816 */ /* 0x000fe20000000007 */
[----:B------:R-:W-:-:S05]  /*e420*/  IMAD.IADD R4, R19, 0x1, R4 ;  /* 0x0000000113047824 */ /* 0x000fca00078e0204 */
[----:B------:R0:W-:Y:S02]  /*e430*/  STSM.16.M88.4 [R4], R8 ;  /* 0x0000000804007844 */ /* 0x0001e40000000200 */
[----:B0-----:R-:W-:Y:S01]  /*e440*/  LOP3.LUT R4, R14, R18, RZ, 0xfc, !PT ;  /* 0x000000120e047212 */ /* 0x001fe200078efcff */
[----:B------:R-:W-:-:S05]  /*e450*/  VIADD R14, R0, 0x1000 ;  /* 0x00001000000e7836 */ /* 0x000fca0000000000 */
[----:B------:R-:W0:Y:S02]  /*e460*/  LDSM.16.MT88.4 R4, [R4+UR40+0xf200] ;  /* 0x00f200280404783b */ /* 0x000e240008004200 */
[C-C-:B0-----:R-:W-:Y:S02]  /*e470*/  PRMT R8, R4.reuse, 0x6420, R5.reuse ;  /* 0x0000642004087816 */ /* 0x141fe40000000005 */
[----:B------:R-:W-:Y:S02]  /*e480*/  PRMT R9, R4, 0x7531, R5 ;  /* 0x0000753104097816 */ /* 0x000fe40000000005 */
[----:B------:R-:W-:Y:S02]  /*e490*/  LOP3.LUT R4, R14, R17, RZ, 0xfc, !PT ;  /* 0x000000110e047212 */ /* 0x000fe400078efcff */
[C-C-:B------:R-:W-:Y:S02]  /*e4a0*/  PRMT R10, R6.reuse, 0x6420, R7.reuse ;  /* 0x00006420060a7816 */ /* 0x140fe40000000007 */
[----:B------:R-:W-:Y:S01]  /*e4b0*/  PRMT R11, R6, 0x7531, R7 ;  /* 0x00007531060b7816 */ /* 0x000fe20000000007 */
[----:B------:R-:W-:-:S02]  /*e4c0*/  IMAD.IADD R4, R19, 0x1, R4 ;  /* 0x0000000113047824 */ /* 0x000fc400078e0204 */
[----:B------:R-:W-:-:S03]  /*e4d0*/  VIADD R19, R0, 0x1800 ;  /* 0x0000180000137836 */ /* 0x000fc60000000000 */
[----:B------:R0:W-:Y:S02]  /*e4e0*/  STSM.16.M88.4 [R4], R8 ;  /* 0x0000000804007844 */ /* 0x0001e40000000200 */
[----:B0-----:R-:W-:Y:S01]  /*e4f0*/  LOP3.LUT R4, R13, R18, RZ, 0xfc, !PT ;  /* 0x000000120d047212 */ /* 0x001fe200078efcff */
[----:B------:R-:W-:-:S04]  /*e500*/  IMAD.U32 R13, RZ, RZ, UR40 ;  /* 0x00000028ff0d7e24 */ /* 0x000fc8000f8e00ff */
[----:B------:R-:W-:Y:S01]  /*e510*/  VIADD R13, R13, 0x200 ;  /* 0x000002000d0d7836 */ /* 0x000fe20000000000 */
        /* <DEDUP_REMOVED lines=9> */
[C---:B0-----:R-:W-:Y:S02]  /*e5b0*/  LOP3.LUT R4, R13.reuse, R18, RZ, 0xfc, !PT ;  /* 0x000000120d047212 */ /* 0x041fe400078efcff */
[----:B------:R-:W-:-:S04]  /*e5c0*/  LOP3.LUT R13, R13, R17, RZ, 0xfc, !PT ;  /* 0x000000110d0d7212 */ /* 0x000fc800078efcff */
[----:B------:R-:W0:Y:S02]  /*e5d0*/  LDSM.16.MT88.4 R4, [R4+UR40+0xf200] ;  /* 0x00f200280404783b */ /* 0x000e240008004200 */
[C-C-:B0-----:R-:W-:Y:S02]  /*e5e0*/  PRMT R8, R4.reuse, 0x6420, R5.reuse ;  /* 0x0000642004087816 */ /* 0x141fe40000000005 */
[----:B------:R-:W-:Y:S01]  /*e5f0*/  PRMT R9, R4, 0x7531, R5 ;  /* 0x0000753104097816 */ /* 0x000fe20000000005 */
[----:B------:R-:W-:Y:S01]  /*e600*/  IMAD.U32 R5, RZ, RZ, UR40 ;  /* 0x00000028ff057e24 */ /* 0x000fe2000f8e00ff */
[----:B------:R-:W-:Y:S02]  /*e610*/  LOP3.LUT R4, R21, R17, RZ, 0xfc, !PT ;  /* 0x0000001115047212 */ /* 0x000fe400078efcff */
[C-C-:B------:R-:W-:Y:S01]  /*e620*/  PRMT R10, R6.reuse, 0x6420, R7.reuse ;  /* 0x00006420060a7816 */ /* 0x140fe20000000007 */
[----:B------:R-:W-:Y:S01]  /*e630*/  VIADD R5, R5, 0x200 ;  /* 0x0000020005057836 */ /* 0x000fe20000000000 */
[----:B------:R-:W-:-:S03]  /*e640*/  PRMT R11, R6, 0x7531, R7 ;  /* 0x00007531060b7816 */ /* 0x000fc60000000007 */
[----:B------:R-:W-:-:S05]  /*e650*/  IMAD.IADD R4, R5, 0x1, R4 ;  /* 0x0000000105047824 */ /* 0x000fca00078e0204 */
[----:B------:R0:W-:Y:S02]  /*e660*/  STSM.16.M88.4 [R4], R8 ;  /* 0x0000000804007844 */ /* 0x0001e40000000200 */
[C---:B0-----:R-:W-:Y:S02]  /*e670*/  LOP3.LUT R4, R20.reuse, R18, RZ, 0xfc, !PT ;  /* 0x0000001214047212 */ /* 0x041fe400078efcff */
[----:B------:R-:W-:-:S04]  /*e680*/  LOP3.LUT R20, R20, R17, RZ, 0xfc, !PT ;  /* 0x0000001114147212 */ /* 0x000fc800078efcff */
[----:B------:R-:W0:Y:S02]  /*e690*/  LDSM.16.MT88.4 R4, [R4+UR40+0xf200] ;  /* 0x00f200280404783b */ /* 0x000e240008004200 */
[C-C-:B0-----:R-:W-:Y:S02]  /*e6a0*/  PRMT R8, R4.reuse, 0x6420, R5.reuse ;  /* 0x0000642004087816 */ /* 0x141fe40000000005 */
[----:B------:R-:W-:Y:S01]  /*e6b0*/  PRMT R9, R4, 0x7531, R5 ;  /* 0x0000753104097816 */ /* 0x000fe20000000005 */
[----:B------:R-:W-:Y:S01]  /*e6c0*/  IMAD.U32 R5, RZ, RZ, UR40 ;  /* 0x00000028ff057e24 */ /* 0x000fe2000f8e00ff */
[C-C-:B------:R-:W-:Y:S02]  /*e6d0*/  PRMT R10, R6.reuse, 0x6420, R7.reuse ;  /* 0x00006420060a7816 */ /* 0x140fe40000000007 */
[----:B------:R-:W-:Y:S01]  /*e6e0*/  PRMT R11, R6, 0x7531, R7 ;  /* 0x00007531060b7816 */ /* 0x000fe20000000007 */
[----:B------:R-:W-:Y:S01]  /*e6f0*/  VIADD R5, R5, 0x200 ;  /* 0x0000020005057836 */ /* 0x000fe20000000000 */
[----:B------:R-:W-:Y:S01]  /*e700*/  LOP3.LUT R4, R14, R18, RZ, 0xfc, !PT ;  /* 0x000000120e047212 */ /* 0x000fe200078efcff */
[----:B------:R-:W-:-:S02]  /*e710*/  IMAD.U32 R14, RZ, RZ, UR40 ;  /* 0x00000028ff0e7e24 */ /* 0x000fc4000f8e00ff */
[----:B------:R-:W-:Y:S02]  /*e720*/  IMAD.IADD R15, R5, 0x1, R15 ;  /* 0x00000001050f7824 */ /* 0x000fe400078e020f */
[----:B------:R-:W-:-:S03]  /*e730*/  VIADD R14, R14, 0x200 ;  /* 0x000002000e0e7836 */ /* 0x000fc60000000000 */
[----:B------:R0:W-:Y:S01]  /*e740*/  STSM.16.M88.4 [R15], R8 ;  /* 0x000000080f007844 */ /* 0x0001e20000000200 */
[----:B------:R-:W-:-:S03]  /*e750*/  IMAD.IADD R13, R14, 0x1, R13 ;  /* 0x000000010e0d7824 */ /* 0x000fc600078e020d */
[----:B------:R-:W1:Y:S01]  /*e760*/  LDSM.16.MT88.4 R4, [R4+UR40+0xf200] ;  /* 0x00f200280404783b */ /* 0x000e620008004200 */
[----:B0-----:R-:W-:Y:S01]  /*e770*/  VIADD R15, R0, 0x6000 ;  /* 0x00006000000f7836 */ /* 0x001fe20000000000 */
[C-C-:B-1----:R-:W-:Y:S02]  /*e780*/  PRMT R8, R4.reuse, 0x6420, R5.reuse ;  /* 0x0000642004087816 */ /* 0x142fe40000000005 */
[----:B------:R-:W-:Y:S02]  /*e790*/  PRMT R9, R4, 0x7531, R5 ;  /* 0x0000753104097816 */ /* 0x000fe40000000005 */
[C-C-:B------:R-:W-:Y:S02]  /*e7a0*/  PRMT R10, R6.reuse, 0x6420, R7.reuse ;  /* 0x00006420060a7816 */ /* 0x140fe40000000007 */
[----:B------:R-:W-:-:S05]  /*e7b0*/  PRMT R11, R6, 0x7531, R7 ;  /* 0x00007531060b7816 */ /* 0x000fca0000000007 */
[----:B------:R0:W-:Y:S02]  /*e7c0*/  STSM.16.M88.4 [R13], R8 ;  /* 0x000000080d007844 */ /* 0x0001e40000000200 */
[C---:B0-----:R-:W-:Y:S02]  /*e7d0*/  VIADD R10, R0.reuse, 0x3800 ;  /* 0x00003800000a7836 */ /* 0x041fe40000000000 */
[----:B------:R-:W-:-:S03]  /*e7e0*/  VIADD R13, R0, 0x4000 ;  /* 0x00004000000d7836 */ /* 0x000fc60000000000 */
[----:B------:R-:W-:-:S06]  /*e7f0*/  LOP3.LUT R4, R10, R18, RZ, 0xfc, !PT ;  /* 0x000000120a047212 */ /* 0x000fcc00078efcff */
        /* <DEDUP_REMOVED lines=22> */
[----:B------:R-:W0:Y:S03]  /*e960*/  LDSM.16.MT88.4 R4, [R4+UR40+0xf200] ;  /* 0x00f200280404783b */ /* 0x000e260008004200 */
[C---:B------:R-:W-:Y:S02]  /*e970*/  IMAD.IADD R20, R19.reuse, 0x1, R20 ;  /* 0x0000000113147824 */ /* 0x040fe400078e0214 */
[----:B------:R-:W-:Y:S01]  /*e980*/  IMAD.IADD R15, R19, 0x1, R15 ;  /* 0x00000001130f7824 */ /* 0x000fe200078e020f */
[C-C-:B0-----:R-:W-:Y:S02]  /*e990*/  PRMT R8, R4.reuse, 0x6420, R5.reuse ;  /* 0x0000642004087816 */ /* 0x141fe40000000005 */
[----:B------:R-:W-:Y:S02]  /*e9a0*/  PRMT R9, R4, 0x7531, R5 ;  /* 0x0000753104097816 */ /* 0x000fe40000000005 */
[----:B------:R-:W-:-:S02]  /*e9b0*/  LOP3.LUT R4, R14, R17, RZ, 0xfc, !PT ;  /* 0x000000110e047212 */ /* 0x000fc400078efcff */
[C-C-:B------:R-:W-:Y:S02]  /*e9c0*/  PRMT R10, R6.reuse, 0x6420, R7.reuse ;  /* 0x00006420060a7816 */ /* 0x140fe40000000007 */
[----:B------:R-:W-:Y:S01]  /*e9d0*/  PRMT R11, R6, 0x7531, R7 ;  /* 0x00007531060b7816 */ /* 0x000fe20000000007 */
[----:B------:R-:W-:-:S05]  /*e9e0*/  IMAD.IADD R4, R19, 0x1, R4 ;  /* 0x0000000113047824 */ /* 0x000fca00078e0204 */
[----:B------:R0:W-:Y:S02]  /*e9f0*/  STSM.16.M88.4 [R4], R8 ;  /* 0x0000000804007844 */ /* 0x0001e40000000200 */
[----:B0-----:R-:W-:Y:S01]  /*ea00*/  LOP3.LUT R4, R13, R18, RZ, 0xfc, !PT ;  /* 0x000000120d047212 */ /* 0x001fe200078efcff */
[C---:B------:R-:W-:Y:S02]  /*ea10*/  VIADD R11, R0.reuse, 0x5000 ;  /* 0x00005000000b7836 */ /* 0x040fe40000000000 */
[C---:B------:R-:W-:Y:S02]  /*ea20*/  VIADD R13, R0.reuse, 0x6800 ;  /* 0x00006800000d7836 */ /* 0x040fe40000000000 */
[----:B------:R-:W-:Y:S01]  /*ea30*/  VIADD R0, R0, 0x7000 ;  /* 0x0000700000007836 */ /* 0x000fe20000000000 */
[----:B------:R-:W0:Y:S02]  /*ea40*/  LDSM.16.MT88.4 R4, [R4+UR40+0xf200] ;  /* 0x00f200280404783b */ /* 0x000e240008004200 */
[----:B0-----:R-:W-:-:S02]  /*ea50*/  PRMT R8, R4, 0x6420, R5 ;  /* 0x0000642004087816 */ /* 0x001fc40000000005 */
        /* <DEDUP_REMOVED lines=8> */
[----:B------:R-:W0:Y:S01]  /*eae0*/  LDSM.16.MT88.4 R4, [R4+UR40+0xf200] ;  /* 0x00f200280404783b */ /* 0x000e220008004200 */
[----:B------:R-:W-:Y:S01]  /*eaf0*/  IMAD.IADD R13, R19, 0x1, R13 ;  /* 0x00000001130d7824 */ /* 0x000fe200078e020d */
[C-C-:B0-----:R-:W-:Y:S02]  /*eb00*/  PRMT R8, R4.reuse, 0x6420, R5.reuse ;  /* 0x0000642004087816 */ /* 0x141fe40000000005 */
[----:B------:R-:W-:Y:S02]  /*eb10*/  PRMT R9, R4, 0x7531, R5 ;  /* 0x0000753104097816 */ /* 0x000fe40000000005 */
[C-C-:B------:R-:W-:Y:S02]  /*eb20*/  PRMT R10, R6.reuse, 0x6420, R7.reuse ;  /* 0x00006420060a7816 */ /* 0x140fe40000000007 */
[----:B------:R-:W-:Y:S02]  /*eb30*/  PRMT R11, R6, 0x7531, R7 ;  /* 0x00007531060b7816 */ /* 0x000fe40000000007 */
[----:B------:R-:W-:-:S03]  /*eb40*/  LOP3.LUT R4, R21, R18, RZ, 0xfc, !PT ;  /* 0x0000001215047212 */ /* 0x000fc600078efcff */
[----:B------:R-:W-:Y:S04]  /*eb50*/  STSM.16.M88.4 [R20], R8 ;  /* 0x0000000814007844 */ /* 0x000fe80000000200 */
[----:B------:R-:W0:Y:S02]  /*eb60*/  LDSM.16.MT88.4 R4, [R4+UR40+0xf200] ;  /* 0x00f200280404783b */ /* 0x000e240008004200 */
[C-C-:B0-----:R-:W-:Y:S02]  /*eb70*/  PRMT R8, R4.reuse, 0x6420, R5.reuse ;  /* 0x0000642004087816 */ /* 0x141fe40000000005 */
[----:B------:R-:W-:Y:S02]  /*eb80*/  PRMT R9, R4, 0x7531, R5 ;  /* 0x0000753104097816 */ /* 0x000fe40000000005 */
[----:B------:R-:W-:-:S02]  /*eb90*/  PRMT R10, R6, 0x6420, R7 ;  /* 0x00006420060a7816 */ /* 0x000fc40000000007 */
        /* <DEDUP_REMOVED lines=8> */
[C---:B------:R-:W-:Y:S02]  /*ec20*/  LOP3.LUT R5, R0.reuse, R18, RZ, 0xfc, !PT ;  /* 0x0000001200057212 */ /* 0x040fe400078efcff */
[----:B------:R-:W-:Y:S01]  /*ec30*/  LOP3.LUT R0, R0, R17, RZ, 0xfc, !PT ;  /* 0x0000001100007212 */ /* 0x000fe200078efcff */
[----:B------:R-:W-:Y:S04]  /*ec40*/  STSM.16.M88.4 [R13], R8 ;  /* 0x000000080d007844 */ /* 0x000fe80000000200 */
[----:B------:R-:W0:Y:S01]  /*ec50*/  LDSM.16.MT88.4 R4, [R5+UR40+0xf200] ;  /* 0x00f200280504783b */ /* 0x000e220008004200 */
[----:B------:R-:W-:Y:S01]  /*ec60*/  IMAD.IADD R0, R19, 0x1, R0 ;  /* 0x0000000113007824 */ /* 0x000fe200078e0200 */
[----:B0-----:R-:W-:-:S02]  /*ec70*/  PRMT R8, R4, 0x6420, R5 ;  /* 0x0000642004087816 */ /* 0x001fc40000000005 */
[----:B------:R-:W-:Y:S02]  /*ec80*/  PRMT R9, R4, 0x7531, R5 ;  /* 0x0000753104097816 */ /* 0x000fe40000000005 */
[C-C-:B------:R-:W-:Y:S02]  /*ec90*/  PRMT R10, R6.reuse, 0x6420, R7.reuse ;  /* 0x00006420060a7816 */ /* 0x140fe40000000007 */
[----:B------:R-:W-:-:S05]  /*eca0*/  PRMT R11, R6, 0x7531, R7 ;  /* 0x00007531060b7816 */ /* 0x000fca0000000007 */
[----:B------:R0:W-:Y:S01]  /*ecb0*/  STSM.16.M88.4 [R0], R8 ;  /* 0x0000000800007844 */ /* 0x0001e20000000200 */
        /* <DEDUP_REMOVED lines=8> */
.L_x_3213:
[----:B0-----:R-:W0:Y:S01]  /*ed40*/  S2R R0, SR_TID.X ;  /* 0x0000000000007919 */ /* 0x001e220000002100 */
[----:B-1----:R1:W-:Y:S01]  /*ed50*/  SYNCS.ARRIVE.TRANS64.A1T0 RZ, [R3+URZ+0x33450], RZ ;  /* 0x033450ff03ff79a7 */ /* 0x0023e2000810003f */
[----:B0-----:R-:W-:Y:S02]  /*ed60*/  LOP3.LUT R4, R0, 0x7f, RZ, 0xc0, !PT ;  /* 0x0000007f00047812 */ /* 0x001fe400078ec0ff */
[----:B------:R-:W2:Y:S01]  /*ed70*/  LDL R0, [R1+0xc] ;  /* 0x00000c0001007983 */ /* 0x000ea20000100800 */
[----:B------:R-:W-:Y:S01]  /*ed80*/  IMAD.MOV.U32 R8, RZ, RZ, R12 ;  /* 0x000000ffff087224 */ /* 0x000fe200078e000c */
[----:B------:R-:W-:Y:S01]  /*ed90*/  BAR.SYNC.DEFER_BLOCKING 0x2, 0x80 ;  /* 0x0082000000007b1d */ /* 0x000fe20000010000 */
[----:B------:R-:W-:-:S13]  /*eda0*/  ISETP.NE.AND P0, PT, R4, RZ, PT ;  /* 0x000000ff0400720c */ /* 0x000fda0003f05270 */
[----:B-1----:R-:W-:-:S05]  /*edb0*/  @!P0 VIADD R3, R3, 0x33480 ;  /* 0x0003348003038836 */ /* 0x002fca0000000000 */
[----:B------:R-:W-:-:S04]  /*edc0*/  @!P0 PRMT R3, RZ, 0x654, R3 ;  /* 0x00000654ff038816 */ /* 0x000fc80000000003 */
[----:B------:R3:W-:Y:S01]  /*edd0*/  @!P0 SYNCS.ARRIVE.TRANS64.RED.A1T0 RZ, [R3+URZ], RZ ;  /* 0x000000ff03ff89a7 */ /* 0x0007e2000810043f */
[C---:B--2---:R-:W-:Y:S01]  /*ede0*/  ISETP.GT.AND P0, PT, R2.reuse, R0, PT ;  /* 0x000000000200720c */ /* 0x044fe20003f04270 */
[----:B------:R-:W-:Y:S01]  /*edf0*/  VIADD R2, R2, 0xffffffff ;  /* 0xffffffff02027836 */ /* 0x000fe20000000000 */
[----:B------:R3:W5:Y:S11]  /*ee00*/  LDL R0, [R1] ;  /* 0x0000000001007983 */ /* 0x0007760000100800 */
[----:B---3--:R-:W-:Y:S05]  /*ee10*/  @P0 BRA `(.L_x_3214) ;  /* 0xffffffe800500947 */ /* 0x008fea000383ffff */
[----:B------:R-:W-:Y:S05]  /*ee20*/  BRA `(.L_x_3215) ;  /* 0x0000000000047947 */ /* 0x000fea0003800000 */
.L_x_3193:
[----:B------:R-:W-:-:S07]  /*ee30*/  IMAD.MOV.U32 R12, RZ, RZ, RZ ;  /* 0x000000ffff0c7224 */ /* 0x000fce00078e00ff */
.L_x_3215:
[----:B------:R-:W1:Y:S02]  /*ee40*/  LDL R2, [R1+0x14] ;  /* 0x0000140001027983 */ /* 0x000e640000100800 */
[----:B-1---5:R-:W-:-:S04]  /*ee50*/  LOP3.LUT R0, R2, 0x1, RZ, 0xfc, !PT ;  /* 0x0000000102007812 */ /* 0x022fc800078efcff */
[----:B------:R-:W-:-:S13]  /*ee60*/  ISETP.NE.AND P0, PT, R0, 0x3, PT ;  /* 0x000000030000780c */ /* 0x000fda0003f05270 */
[----:B------:R-:W-:Y:S05]  /*ee70*/  @!P0 BRA `(.L_x_3216) ;  /* 0x0000000000048947 */ /* 0x000fea0003800000 */
[----:B------:R-:W-:Y:S01]  /*ee80*/  BPT.TRAP 0x1 ;  /* 0x000000040000795c */ /* 0x000fe20000300000 */
.L_x_3216:
[----:B------:R-:W2:Y:S01]  /*ee90*/  LDL R0, [R1] ;  /* 0x0000000001007983 */ /* 0x000ea20000100800 */
[----:B------:R-:W-:Y:S01]  /*eea0*/  LOP3.LUT R2, R2, 0x2, RZ, 0xfc, !PT ;  /* 0x0000000202027812 */ /* 0x000fe200078efcff */
[----:B------:R-:W-:Y:S03]  /*eeb0*/  BSSY B0, `(.L_x_3217) ;  /* 0x0000007000007945 */ /* 0x000fe60003800000 */
[----:B------:R-:W-:Y:S02]  /*eec0*/  ISETP.NE.AND P1, PT, R2, 0x3, PT ;  /* 0x000000030200780c */ /* 0x000fe40003f25270 */
[----:B--2---:R-:W-:Y:S02]  /*eed0*/  LOP3.LUT R3, R0, 0x1, RZ, 0x3c, !PT ;  /* 0x0000000100037812 */ /* 0x004fe400078e3cff */
[----:B------:R-:W-:Y:S02]  /*eee0*/  LEA R0, R12, UR40, 0x3 ;  /* 0x000000280c007c11 */ /* 0x000fe4000f8e18ff */
[----:B------:R-:W-:-:S04]  /*eef0*/  SHF.L.U32 R3, R3, 0x1f, RZ ;  /* 0x0000001f03037819 */ /* 0x000fc800000006ff */
[----:B------:R-:W1:Y:S02]  /*ef00*/  SYNCS.PHASECHK.TRANS64.TRYWAIT P0, [R0+URZ+0x33470], R3 ;  /* 0x03347003000075a7 */ /* 0x000e64000800017f */
[----:B-1----:R-:W-:Y:S05]  /*ef10*/  @!P0 BRA `(.L_x_3218) ;  /* 0x0000001800948947 */ /* 0x002fea0003800000 */
.L_x_3255:
[----:B------:R-:W-:Y:S05]  /*ef20*/  BSYNC B0 ;  /* 0x0000000000007941 */ /* 0x000fea0003800000 */
.L_x_3217:
[----:B------:R-:W-:Y:S05]  /*ef30*/  @!P1 BRA `(.L_x_3219) ;  /* 0x0000000000049947 */ /* 0x000fea0003800000 */
[----:B------:R-:W-:Y:S01]  /*ef40*/  BPT.TRAP 0x1 ;  /* 0x000000040000795c */ /* 0x000fe20000300000 */
.L_x_3219:
[----:B------:R-:W1:Y:S02]  /*ef50*/  LDL R2, [R1] ;  /* 0x0000000001027983 */ /* 0x000e640000100800 */
[----:B-1----:R-:W-:-:S04]  /*ef60*/  SHF.L.U32 R3, R2, 0x1f, RZ ;  /* 0x0000001f02037819 */ /* 0x002fc800000006ff */
[----:B------:R-:W1:Y:S02]  /*ef70*/  SYNCS.PHASECHK.TRANS64.TRYWAIT P0, [R0+URZ+0x33460], R3 ;  /* 0x03346003000075a7 */ /* 0x000e64000800017f */
[----:B-1----:R-:W-:Y:S05]  /*ef80*/  @!P0 BRA `(.L_x_3220) ;  /* 0x00000018008c8947 */ /* 0x002fea0003800000 */
.L_x_3256:
[----:B------:R-:W-:Y:S01]  /*ef90*/  IMAD R2, R12, 0x7800, RZ ;  /* 0x000078000c027824 */ /* 0x000fe200078e02ff */
[----:B------:R-:W-:Y:S05]  /*efa0*/  WARPSYNC.ALL ;  /* 0x0000000000007948 */ /* 0x000fea0003800000 */
[C---:B-1----:R-:W-:Y:S01]  /*efb0*/  LOP3.LUT R3, R2.reuse, R18, RZ, 0xfc, !PT ;  /* 0x0000001202037212 */ /* 0x042fe200078efcff */
[----:B------:R-:W-:Y:S02]  /*efc0*/  IMAD.U32 R19, RZ, RZ, UR40 ;  /* 0x00000028ff137e24 */ /* 0x000fe4000f8e00ff */
[----:B------:R-:W-:Y:S02]  /*efd0*/  VIADD R14, R2, 0x2800 ;  /* 0x00002800020e7836 */ /* 0x000fe40000000000 */
[----:B0-----:R0:W1:Y:S01]  /*efe0*/  LDSM.16.MT88.4 R4, [R3+UR40+0xf200] ;  /* 0x00f200280304783b */ /* 0x0010620008004200 */
[----:B------:R-:W-:-:S02]  /*eff0*/  VIADD R19, R19, 0x200 ;  /* 0x0000020013137836 */ /* 0x000fc40000000000 */
[C---:B------:R-:W-:Y:S02]  /*f000*/  VIADD R21, R2.reuse, 0x5000 ;  /* 0x0000500002157836 */ /* 0x040fe40000000000 */
[C---:B------:R-:W-:Y:S02]  /*f010*/  VIADD R20, R2.reuse, 0x2000 ;  /* 0x0000200002147836 */ /* 0x040fe40000000000 */
[----:B0-----:R-:W-:Y:S01]  /*f020*/  VIADD R3, R2, 0x800 ;  /* 0x0000080002037836 */ /* 0x001fe20000000000 */
[C---:B------:R-:W-:Y:S02]  /*f030*/  LOP3.LUT R16, R21.reuse, R18, RZ, 0xfc, !PT ;  /* 0x0000001215107212 */ /* 0x040fe400078efcff */
[----:B------:R-:W-:Y:S02]  /*f040*/  LOP3.LUT R21, R21, R17, RZ, 0xfc, !PT ;  /* 0x0000001115157212 */ /* 0x000fe400078efcff */
[C-C-:B-1----:R-:W-:Y:S02]  /*f050*/  PRMT R8, R4.reuse, 0x6420, R5.reuse ;  /* 0x0000642004087816 */ /* 0x142fe40000000005 */
[----:B------:R-:W-:-:S02]  /*f060*/  PRMT R9, R4, 0x7531, R5 ;  /* 0x0000753104097816 */ /* 0x000fc40000000005 */
[-C--:B------:R-:W-:Y:S02]  /*f070*/  LOP3.LUT R4, R2, R17.reuse, RZ, 0xfc, !PT ;  /* 0x0000001102047212 */ /* 0x080fe400078efcff */
[C-C-:B------:R-:W-:Y:S02]  /*f080*/  PRMT R10, R6.reuse, 0x6420, R7.reuse ;  /* 0x00006420060a7816 */ /* 0x140fe40000000007 */
[----:B------:R-:W-:Y:S01]  /*f090*/  PRMT R11, R6, 0x7531, R7 ;  /* 0x00007531060b7816 */ /* 0x000fe20000000007 */
[----:B------:R-:W-:Y:S01]  /*f0a0*/  IMAD.IADD R13, R19, 0x1, R4 ;  /* 0x00000001130d7824 */ /* 0x000fe200078e0204 */
[C---:B------:R-:W-:Y:S02]  /*f0b0*/  LOP3.LUT R4, R14.reuse, R18, RZ, 0xfc, !PT ;  /* 0x000000120e047212 */ /* 0x040fe400078efcff */
[----:B------:R-:W-:Y:S02]  /*f0c0*/  LOP3.LUT R14, R14, R17, RZ, 0xfc, !PT ;  /* 0x000000110e0e7212 */ /* 0x000fe400078efcff */
[----:B------:R0:W-:Y:S04]  /*f0d0*/  STSM.16.M88.4 [R13], R8 ;  /* 0x000000080d007844 */ /* 0x0001e80000000200 */
[----:B------:R-:W1:Y:S01]  /*f0e0*/  LDSM.16.MT88.4 R4, [R4+UR40+0xf200] ;  /* 0x00f200280404783b */ /* 0x000e620008004200 */
[----:B0-----:R-:W-:Y:S01]  /*f0f0*/  VIADD R13, R2, 0x1000 ;  /* 0x00001000020d7836 */ /* 0x001fe20000000000 */
[----:B-1----:R-:W-:-:S02]  /*f100*/  PRMT R8, R4, 0x6420, R5 ;  /* 0x0000642004087816 */ /* 0x002fc40000000005 */
[----:B------:R-:W-:Y:S02]  /*f110*/  PRMT R9, R4, 0x7531, R5 ;  /* 0x0000753104097816 */ /* 0x000fe40000000005 */
[----:B------:R-:W-:Y:S02]  /*f120*/  LOP3.LUT R5, R3, R17, RZ, 0xfc, !PT ;  /* 0x0000001103057212 */ /* 0x000fe400078efcff */
[C-C-:B------:R-:W-:Y:S02]  /*f130*/  PRMT R10, R6.reuse, 0x6420, R7.reuse ;  /* 0x00006420060a7816 */ /* 0x140fe40000000007 */
[----:B------:R-:W-:Y:S01]  /*f140*/  PRMT R11, R6, 0x7531, R7 ;  /* 0x00007531060b7816 */ /* 0x000fe20000000007 */
[----:B------:R-:W-:-:S05]  /*f150*/  IMAD.IADD R15, R19, 0x1, R5 ;  /* 0x00000001130f7824 */ /* 0x000fca00078e0205 */
[----:B------:R0:W-:Y:S04]  /*f160*/  STSM.16.M88.4 [R15], R8 ;  /* 0x000000080f007844 */ /* 0x0001e80000000200 */
[----:B------:R-:W1:Y:S01]  /*f170*/  LDSM.16.MT88.4 R4, [R16+UR40+0xf200] ;  /* 0x00f200281004783b */ /* 0x000e620008004200 */
[----:B0-----:R-:W-:Y:S01]  /*f180*/  VIADD R15, R2, 0x1800 ;  /* 0x00001800020f7836 */ /* 0x001fe20000000000 */
[C-C-:B-1----:R-:W-:Y:S02]  /*f190*/  PRMT R8, R4.reuse, 0x6420, R5.reuse ;  /* 0x0000642004087816 */ /* 0x142fe40000000005 */
[----:B------:R-:W-:Y:S02]  /*f1a0*/  PRMT R9, R4, 0x7531, R5 ;  /* 0x0000753104097816 */ /* 0x000fe40000000005 */
[----:B------:R-:W-:-:S02]  /*f1b0*/  LOP3.LUT R4, R13, R17, RZ, 0xfc, !PT ;  /* 0x000000110d047212 */ /* 0x000fc400078efcff */
[C-C-:B------:R-:W-:Y:S02]  /*f1c0*/  PRMT R10, R6.reuse, 0x6420, R7.reuse ;  /* 0x00006420060a7816 */ /* 0x140fe40000000007 */
[----:B------:R-:W-:Y:S01]  /*f1d0*/  PRMT R11, R6, 0x7531, R7 ;  /* 0x00007531060b7816 */ /* 0x000fe20000000007 */
[----:B------:R-:W-:Y:S01]  /*f1e0*/  IMAD.IADD R19, R19, 0x1, R4 ;  /* 0x0000000113137824 */ /* 0x000fe200078e0204 */
[-C--:B------:R-:W-:Y:S02]  /*f1f0*/  LOP3.LUT R4, R3, R18.reuse, RZ, 0xfc, !PT ;  /* 0x0000001203047212 */ /* 0x080fe400078efcff */
[----:B------:R-:W-:Y:S02]  /*f200*/  LOP3.LUT R3, R15, R17, RZ, 0xfc, !PT ;  /* 0x000000110f037212 */ /* 0x000fe400078efcff */
[----:B------:R0:W-:Y:S01]  /*f210*/  STSM.16.M88.4 [R19], R8 ;  /* 0x0000000813007844 */ /* 0x0001e20000000200 */
[-C--:B------:R-:W-:Y:S02]  /*f220*/  LOP3.LUT R13, R13, R18.reuse, RZ, 0xfc, !PT ;  /* 0x000000120d0d7212 */ /* 0x080fe400078efcff */
[----:B------:R-:W-:Y:S01]  /*f230*/  LOP3.LUT R15, R15, R18, RZ, 0xfc, !PT ;  /* 0x000000120f0f7212 */ /* 0x000fe200078efcff */
[----:B------:R-:W1:Y:S01]  /*f240*/  LDSM.16.MT88.4 R4, [R4+UR40+0xf200] ;  /* 0x00f200280404783b */ /* 0x000e620008004200 */
[----:B0-----:R-:W-:-:S04]  /*f250*/  IMAD.U32 R19, RZ, RZ, UR40 ;  /* 0x00000028ff137e24 */ /* 0x001fc8000f8e00ff */
[----:B------:R-:W-:-:S04]  /*f260*/  VIADD R19, R19, 0x200 ;  /* 0x0000020013137836 */ /* 0x000fc80000000000 */
[----:B------:R-:W-:Y:S02]  /*f270*/  IMAD.IADD R16, R19, 0x1, R3 ;  /* 0x0000000113107824 */ /* 0x000fe400078e0203 */
[----:B------:R-:W-:Y:S01]  /*f280*/  VIADD R3, R2, 0x3000 ;  /* 0x0000300002037836 */ /* 0x000fe20000000000 */
[C-C-:B-1----:R-:W-:Y:S02]  /*f290*/  PRMT R8, R4.reuse, 0x6420, R5.reuse ;  /* 0x0000642004087816 */ /* 0x142fe40000000005 */
[----:B------:R-:W-:Y:S02]  /*f2a0*/  PRMT R9, R4, 0x7531, R5 ;  /* 0x0000753104097816 */ /* 0x000fe40000000005 */
[C-C-:B------:R-:W-:Y:S02]  /*f2b0*/  PRMT R10, R6.reuse, 0x6420, R7.reuse ;  /* 0x00006420060a7816 */ /* 0x140fe40000000007 */
[----:B------:R-:W-:Y:S02]  /*f2c0*/  PRMT R11, R6, 0x7531, R7 ;  /* 0x00007531060b7816 */ /* 0x000fe40000000007 */
[----:B------:R-:W-:-:S02]  /*f2d0*/  LOP3.LUT R5, R3, R18, RZ, 0xfc, !PT ;  /* 0x0000001203057212 */ /* 0x000fc400078efcff */
[-C--:B------:R-:W-:Y:S01]  /*f2e0*/  LOP3.LUT R3, R3, R17.reuse, RZ, 0xfc, !PT ;  /* 0x0000001103037212 */ /* 0x080fe200078efcff */
[----:B------:R-:W-:Y:S04]  /*f2f0*/  STSM.16.M88.4 [R16], R8 ;  /* 0x0000000810007844 */ /* 0x000fe80000000200 */
[----:B------:R-:W0:Y:S02]  /*f300*/  LDSM.16.MT88.4 R4, [R5+UR40+0xf200] ;  /* 0x00f200280504783b */ /* 0x000e240008004200 */
[C-C-:B0-----:R-:W-:Y:S02]  /*f310*/  PRMT R8, R4.reuse, 0x6420, R5.reuse ;  /* 0x0000642004087816 */ /* 0x141fe40000000005 */
[----:B------:R-:W-:Y:S02]  /*f320*/  PRMT R9, R4, 0x7531, R5 ;  /* 0x0000753104097816 */ /* 0x000fe40000000005 */
[----:B------:R-:W-:-:S02]  /*f330*/  LOP3.LUT R4, R20, R17, RZ, 0xfc, !PT ;  /* 0x0000001114047212 */ /* 0x000fc400078efcff */
[C-C-:B------:R-:W-:Y:S02]  /*f340*/  PRMT R10, R6.reuse, 0x6420, R7.reuse ;  /* 0x00006420060a7816 */ /* 0x140fe40000000007 */
[----:B------:R-:W-:Y:S01]  /*f350*/  PRMT R11, R6, 0x7531, R7 ;  /* 0x00007531060b7816 */ /* 0x000fe20000000007 */
[----:B------:R-:W-:Y:S02]  /*f360*/  IMAD.IADD R4, R19, 0x1, R4 ;  /* 0x0000000113047824 */ /* 0x000fe400078e0204 */
[----:B------:R-:W-:-:S03]  /*f370*/  VIADD R19, R2, 0x5800 ;  /* 0x0000580002137836 */ /* 0x000fc60000000000 */
[----:B------:R-:W-:Y:S02]  /*f380*/  STSM.16.M88.4 [R4], R8 ;  /* 0x0000000804007844 */ /* 0x000fe40000000200 */
[----:B------:R-:W-:-:S05]  /*f390*/  LOP3.LUT R16, R19, R18, RZ, 0xfc, !PT ;  /* 0x0000001213107212 */ /* 0x000fca00078efcff */
[----:B------:R0:W1:Y:S02]  /*f3a0*/  LDSM.16.MT88.4 R4, [R16+UR40+0xf200] ;  /* 0x00f200281004783b */ /* 0x0000640008004200 */
[----:B0-----:R-:W-:-:S04]  /*f3b0*/  IMAD.U32 R16, RZ, RZ, UR40 ;  /* 0x00000028ff107e24 */ /* 0x001fc8000f8e00ff */
[----:B------:R-:W-:-:S04]  /*f3c0*/  VIADD R16, R16, 0x200 ;  /* 0x0000020010107836 */ /* 0x000fc80000000000 */
[C---:B------:R-:W-:Y:S02]  /*f3d0*/  IMAD.IADD R14, R16.reuse, 0x1, R14 ;  /* 0x00000001100e7824 */ /* 0x040fe400078e020e */
[----:B------:R-:W-:Y:S02]  /*f3e0*/  IMAD.IADD R16, R16, 0x1, R3 ;  /* 0x0000000110107824 */ /* 0x000fe400078e0203 */
[----:B------:R-:W-:Y:S01]  /*f3f0*/  VIADD R3, R2, 0x3800 ;  /* 0x0000380002037836 */ /* 0x000fe20000000000 */
[C-C-:B-1----:R-:W-:Y:S02]  /*f400*/  PRMT R8, R4.reuse, 0x6420, R5.reuse ;  /* 0x0000642004087816 */ /* 0x142fe40000000005 */
[----:B------:R-:W-:Y:S02]  /*f410*/  PRMT R9, R4, 0x7531, R5 ;  /* 0x0000753104097816 */ /* 0x000fe40000000005 */
[C-C-:B------:R-:W-:Y:S02]  /*f420*/  PRMT R10, R6.reuse, 0x6420, R7.reuse ;  /* 0x00006420060a7816 */ /* 0x140fe40000000007 */
[----:B------:R-:W-:-:S05]  /*f430*/  PRMT R11, R6, 0x7531, R7 ;  /* 0x00007531060b7816 */ /* 0x000fca0000000007 */
[----:B------:R0:W-:Y:S04]  /*f440*/  STSM.16.M88.4 [R14], R8 ;  /* 0x000000080e007844 */ /* 0x0001e80000000200 */
[----:B------:R-:W1:Y:S01]  /*f450*/  LDSM.16.MT88.4 R4, [R13+UR40+0xf200] ;  /* 0x00f200280d04783b */ /* 0x000e620008004200 */
[C---:B0-----:R-:W-:Y:S02]  /*f460*/  LOP3.LUT R14, R3.reuse, R18, RZ, 0xfc, !PT ;  /* 0x00000012030e7212 */ /* 0x041fe400078efcff */
[----:B------:R-:W-:Y:S02]  /*f470*/  LOP3.LUT R3, R3, R17, RZ, 0xfc, !PT ;  /* 0x0000001103037212 */ /* 0x000fe400078efcff */
[C-C-:B-1----:R-:W-:Y:S02]  /*f480*/  PRMT R8, R4.reuse, 0x6420, R5.reuse ;  /* 0x0000642004087816 */ /* 0x142fe40000000005 */
[----:B------:R-:W-:-:S02]  /*f490*/  PRMT R9, R4, 0x7531, R5 ;  /* 0x0000753104097816 */ /* 0x000fc40000000005 */
[C-C-:B------:R-:W-:Y:S02]  /*f4a0*/  PRMT R10, R6.reuse, 0x6420, R7.reuse ;  /* 0x00006420060a7816 */ /* 0x140fe40000000007 */
[----:B------:R-:W-:-:S05]  /*f4b0*/  PRMT R11, R6, 0x7531, R7 ;  /* 0x00007531060b7816 */ /* 0x000fca0000000007 */
[----:B------:R-:W-:Y:S04]  /*f4c0*/  STSM.16.M88.4 [R16], R8 ;  /* 0x0000000810007844 */ /* 0x000fe80000000200 */
[----:B------:R0:W1:Y:S02]  /*f4d0*/  LDSM.16.MT88.4 R4, [R14+UR40+0xf200] ;  /* 0x00f200280e04783b */ /* 0x0000640008004200 */
[----:B0-----:R-:W-:Y:S02]  /*f4e0*/  IMAD.U32 R14, RZ, RZ, UR40 ;  /* 0x00000028ff0e7e24 */ /* 0x001fe4000f8e00ff */
[----:B------:R-:W-:Y:S02]  /*f4f0*/  VIADD R16, R2, 0x6000 ;  /* 0x0000600002107836 */ /* 0x000fe40000000000 */
[----:B------:R-:W-:-:S04]  /*f500*/  VIADD R14, R14, 0x200 ;  /* 0x000002000e0e7836 */ /* 0x000fc80000000000 */
[----:B------:R-:W-:Y:S02]  /*f510*/  IMAD.IADD R13, R14, 0x1, R3 ;  /* 0x000000010e0d7824 */ /* 0x000fe400078e0203 */
[----:B------:R-:W-:Y:S01]  /*f520*/  VIADD R3, R2, 0x4000 ;  /* 0x0000400002037836 */ /* 0x000fe20000000000 */
[C-C-:B-1----:R-:W-:Y:S02]  /*f530*/  PRMT R8, R4.reuse, 0x6420, R5.reuse ;  /* 0x0000642004087816 */ /* 0x142fe40000000005 */
[----:B------:R-:W-:Y:S02]  /*f540*/  PRMT R9, R4, 0x7531, R5 ;  /* 0x0000753104097816 */ /* 0x000fe40000000005 */
[C-C-:B------:R-:W-:Y:S02]  /*f550*/  PRMT R10, R6.reuse, 0x6420, R7.reuse ;  /* 0x00006420060a7816 */ /* 0x140fe40000000007 */
[----:B------:R-:W-:Y:S02]  /*f560*/  PRMT R11, R6, 0x7531, R7 ;  /* 0x00007531060b7816 */ /* 0x000fe40000000007 */
[----:B------:R-:W-:-:S03]  /*f570*/  LOP3.LUT R4, R16, R18, RZ, 0xfc, !PT ;  /* 0x0000001210047212 */ /* 0x000fc600078efcff */
        /* <DEDUP_REMOVED lines=9> */
[----:B------:R-:W-:-:S04]  /*f610*/  LOP3.LUT R3, R3, R18, RZ, 0xfc, !PT ;  /* 0x0000001203037212 */ /* 0x000fc800078efcff */
[----:B------:R0:W-:Y:S04]  /*f620*/  STSM.16.M88.4 [R14], R8 ;  /* 0x000000080e007844 */ /* 0x0001e80000000200 */
[----:B------:R-:W1:Y:S01]  /*f630*/  LDSM.16.MT88.4 R4, [R15+UR40+0xf200] ;  /* 0x00f200280f04783b */ /* 0x000e620008004200 */
[----:B0-----:R-:W-:-:S04]  /*f640*/  IMAD.U32 R14, RZ, RZ, UR40 ;  /* 0x00000028ff0e7e24 */ /* 0x001fc8000f8e00ff */
[----:B------:R-:W-:-:S04]  /*f650*/  VIADD R14, R14, 0x200 ;  /* 0x000002000e0e7836 */ /* 0x000fc80000000000 */
[----:B------:R-:W-:Y:S01]  /*f660*/  IMAD.IADD R21, R14, 0x1, R21 ;  /* 0x000000010e157824 */ /* 0x000fe200078e0215 */
[C-C-:B-1----:R-:W-:Y:S02]  /*f670*/  PRMT R8, R4.reuse, 0x6420, R5.reuse ;  /* 0x0000642004087816 */ /* 0x142fe40000000005 */
[----:B------:R-:W-:Y:S02]  /*f680*/  PRMT R9, R4, 0x7531, R5 ;  /* 0x0000753104097816 */ /* 0x000fe40000000005 */
[----:B------:R-:W-:Y:S02]  /*f690*/  LOP3.LUT R4, R13, R17, RZ, 0xfc, !PT ;  /* 0x000000110d047212 */ /* 0x000fe400078efcff */
[C-C-:B------:R-:W-:Y:S02]  /*f6a0*/  PRMT R10, R6.reuse, 0x6420, R7.reuse ;  /* 0x00006420060a7816 */ /* 0x140fe40000000007 */
[----:B------:R-:W-:Y:S01]  /*f6b0*/  PRMT R11, R6, 0x7531, R7 ;  /* 0x00007531060b7816 */ /* 0x000fe20000000007 */
[----:B------:R-:W-:Y:S01]  /*f6c0*/  IMAD.IADD R15, R14, 0x1, R4 ;  /* 0x000000010e0f7824 */ /* 0x000fe200078e0204 */
[----:B------:R-:W-:-:S04]  /*f6d0*/  LOP3.LUT R14, R20, R18, RZ, 0xfc, !PT ;  /* 0x00000012140e7212 */ /* 0x000fc800078efcff */
[----:B------:R-:W-:Y:S04]  /*f6e0*/  STSM.16.M88.4 [R15], R8 ;  /* 0x000000080f007844 */ /* 0x000fe80000000200 */
[----:B------:R0:W1:Y:S02]  /*f6f0*/  LDSM.16.MT88.4 R4, [R3+UR40+0xf200] ;  /* 0x00f200280304783b */ /* 0x0000640008004200 */
[-C--:B0-----:R-:W-:Y:S02]  /*f700*/  LOP3.LUT R3, R16, R17.reuse, RZ, 0xfc, !PT ;  /* 0x0000001110037212 */ /* 0x081fe400078efcff */
[----:B------:R-:W-:Y:S01]  /*f710*/  LOP3.LUT R15, R19, R17, RZ, 0xfc, !PT ;  /* 0x00000011130f7212 */ /* 0x000fe200078efcff */
[----:B------:R-:W-:-:S04]  /*f720*/  IMAD.U32 R19, RZ, RZ, UR40 ;  /* 0x00000028ff137e24 */ /* 0x000fc8000f8e00ff */
[----:B------:R-:W-:-:S04]  /*f730*/  VIADD R19, R19, 0x200 ;  /* 0x0000020013137836 */ /* 0x000fc80000000000 */
[C---:B------:R-:W-:Y:S02]  /*f740*/  IMAD.IADD R15, R19.reuse, 0x1, R15 ;  /* 0x00000001130f7824 */ /* 0x040fe400078e020f */
[----:B------:R-:W-:Y:S01]  /*f750*/  IMAD.IADD R3, R19, 0x1, R3 ;  /* 0x0000000113037824 */ /* 0x000fe200078e0203 */
[C-C-:B-1----:R-:W-:Y:S02]  /*f760*/  PRMT R8, R4.reuse, 0x6420, R5.reuse ;  /* 0x0000642004087816 */ /* 0x142fe40000000005 */
[----:B------:R-:W-:Y:S02]  /*f770*/  PRMT R9, R4, 0x7531, R5 ;  /* 0x0000753104097816 */ /* 0x000fe40000000005 */
[C-C-:B------:R-:W-:Y:S02]  /*f780*/  PRMT R10, R6.reuse, 0x6420, R7.reuse ;  /* 0x00006420060a7816 */ /* 0x140fe40000000007 */
[----:B------:R-:W-:-:S05]  /*f790*/  PRMT R11, R6, 0x7531, R7 ;  /* 0x00007531060b7816 */ /* 0x000fca0000000007 */
[----:B------:R0:W-:Y:S02]  /*f7a0*/  STSM.16.M88.4 [R21], R8 ;  /* 0x0000000815007844 */ /* 0x0001e40000000200 */
[C---:B0-----:R-:W-:Y:S02]  /*f7b0*/  VIADD R9, R2.reuse, 0x6800 ;  /* 0x0000680002097836 */ /* 0x041fe40000000000 */
[----:B------:R-:W-:Y:S01]  /*f7c0*/  VIADD R8, R2, 0x7000 ;  /* 0x0000700002087836 */ /* 0x000fe20000000000 */
[-C--:B------:R-:W-:Y:S02]  /*f7d0*/  LOP3.LUT R2, R13, R18.reuse, RZ, 0xfc, !PT ;  /* 0x000000120d027212 */ /* 0x080fe400078efcff */
[CC--:B------:R-:W-:Y:S02]  /*f7e0*/  LOP3.LUT R4, R9.reuse, R18.reuse, RZ, 0xfc, !PT ;  /* 0x0000001209047212 */ /* 0x0c0fe400078efcff */
[----:B------:R-:W-:Y:S02]  /*f7f0*/  LOP3.LUT R13, R9, R17, RZ, 0xfc, !PT ;  /* 0x00000011090d7212 */ /* 0x000fe400078efcff */
[----:B------:R-:W-:-:S02]  /*f800*/  LOP3.LUT R18, R8, R18, RZ, 0xfc, !PT ;  /* 0x0000001208127212 */ /* 0x000fc400078efcff */
[----:B------:R-:W0:Y:S01]  /*f810*/  LDSM.16.MT88.4 R4, [R4+UR40+0xf200] ;  /* 0x00f200280404783b */ /* 0x000e220008004200 */
[----:B------:R-:W-:Y:S01]  /*f820*/  LOP3.LUT R17, R8, R17, RZ, 0xfc, !PT ;  /* 0x0000001108117212 */ /* 0x000fe200078efcff */
[----:B------:R-:W-:-:S04]  /*f830*/  IMAD.IADD R13, R19, 0x1, R13 ;  /* 0x00000001130d7824 */ /* 0x000fc800078e020d */
[----:B------:R-:W-:Y:S01]  /*f840*/  IMAD.IADD R17, R19, 0x1, R17 ;  /* 0x0000000113117824 */ /* 0x000fe200078e0211 */
[C-C-:B0-----:R-:W-:Y:S02]  /*f850*/  PRMT R8, R4.reuse, 0x6420, R5.reuse ;  /* 0x0000642004087816 */ /* 0x141fe40000000005 */
[----:B------:R-:W-:Y:S02]  /*f860*/  PRMT R9, R4, 0x7531, R5 ;  /* 0x0000753104097816 */ /* 0x000fe40000000005 */
[C-C-:B------:R-:W-:Y:S02]  /*f870*/  PRMT R10, R6.reuse, 0x6420, R7.reuse ;  /* 0x00006420060a7816 */ /* 0x140fe40000000007 */
[----:B------:R-:W-:-:S05]  /*f880*/  PRMT R11, R6, 0x7531, R7 ;  /* 0x00007531060b7816 */ /* 0x000fca0000000007 */
[----:B------:R-:W-:Y:S04]  /*f890*/  STSM.16.M88.4 [R15], R8 ;  /* 0x000000080f007844 */ /* 0x000fe80000000200 */
[----:B------:R-:W0:Y:S02]  /*f8a0*/  LDSM.16.MT88.4 R4, [R14+UR40+0xf200] ;  /* 0x00f200280e04783b */ /* 0x000e240008004200 */
[C-C-:B0-----:R-:W-:Y:S02]  /*f8b0*/  PRMT R8, R4.reuse, 0x6420, R5.reuse ;  /* 0x0000642004087816 */ /* 0x141fe40000000005 */
[----:B------:R-:W-:Y:S02]  /*f8c0*/  PRMT R9, R4, 0x7531, R5 ;  /* 0x0000753104097816 */ /* 0x000fe40000000005 */
[----:B------:R-:W-:-:S02]  /*f8d0*/  PRMT R10, R6, 0x6420, R7 ;  /* 0x00006420060a7816 */ /* 0x000fc40000000007 */
        /* <DEDUP_REMOVED lines=22> */
.L_x_3221:
[----:B------:R-:W2:Y:S01]  /*fa40*/  LDL.LU R3, [R1] ;  /* 0x0000000001037983 */ /* 0x000ea20000300800 */
[----:B-1----:R-:W-:Y:S01]  /*fa50*/  SYNCS.ARRIVE.TRANS64.A1T0 RZ, [R0+URZ+0x33450], RZ ;  /* 0x033450ff00ff79a7 */ /* 0x002fe2000810003f */
[----:B------:R-:W1:Y:S02]  /*fa60*/  S2R R2, SR_TID.X ;  /* 0x0000000000027919 */ /* 0x000e640000002100 */
[----:B-1----:R-:W-:Y:S01]  /*fa70*/  LOP3.LUT R2, R2, 0x7f, RZ, 0xc0, !PT ;  /* 0x0000007f02027812 */ /* 0x002fe200078ec0ff */
        /* <DEDUP_REMOVED lines=9> */
[----:B--2---:R-:W-:Y:S01]  /*fb10*/  LOP3.LUT R0, R3, R0, RZ, 0x3c, !PT ;  /* 0x0000000003007212 */ /* 0x004fe200078e3cff */
[----:B------:R-:W-:-:S07]  /*fb20*/  IMAD.MOV.U32 R3, RZ, RZ, RZ ;  /* 0x000000ffff037224 */ /* 0x000fce00078e00ff */
.L_x_3174:
[----:B------:R-:W1:Y:S01]  /*fb30*/  S2R R5, SR_CgaCtaId ;  /* 0x0000000000057919 */ /* 0x000e620000008800 */
[----:B------:R-:W-:Y:S02]  /*fb40*/  MOV R4, 0x400 ;  /* 0x0000040000047802 */ /* 0x000fe40000000f00 */
[----:B------:R-:W-:Y:S02]  /*fb50*/  SHF.L.U32 R3, R3, 0x1f, RZ ;  /* 0x0000001f03037819 */ /* 0x000fe400000006ff */
[----:B-1----:R-:W-:-:S04]  /*fb60*/  LEA R6, R5, R4, 0x18 ;  /* 0x0000000405067211 */ /* 0x002fc800078ec0ff */
[----:B------:R-:W1:Y:S02]  /*fb70*/  SYNCS.PHASECHK.TRANS64.TRYWAIT P0, [R6+URZ+0x33420], R3 ;  /* 0x03342003060075a7 */ /* 0x000e64000800017f */
[----:B-1----:R-:W-:Y:S05]  /*fb80*/  @!P0 BRA `(.L_x_3222) ;  /* 0x0000000c00a08947 */ /* 0x002fea0003800000 */
.L_x_3257:
[----:B------:R-:W2:Y:S02]  /*fb90*/  S2R R4, SR_TID.X ;  /* 0x0000000000047919 */ /* 0x000ea40000002100 */
[----:B--2---:R-:W-:-:S04]  /*fba0*/  SHF.R.U32.HI R4, RZ, 0x5, R4 ;  /* 0x00000005ff047819 */ /* 0x004fc80000011604 */
[----:B------:R-:W-:-:S05]  /*fbb0*/  LOP3.LUT R4, R4, 0x3, RZ, 0xc0, !PT ;  /* 0x0000000304047812 */ /* 0x000fca00078ec0ff */
[----:B-1----:R-:W1:Y:S02]  /*fbc0*/  SHFL.IDX PT, R3, R4, RZ, 0x1f ;  /* 0x00001fff04037589 */ /* 0x002e6400000e0000 */
[----:B-1----:R-:W-:-:S13]  /*fbd0*/  ISETP.NE.AND P0, PT, R3, RZ, PT ;  /* 0x000000ff0300720c */ /* 0x002fda0003f05270 */
        /* <DEDUP_REMOVED lines=8> */
.L_x_3223:
[----:B0-----:R-:W-:Y:S01]  /*fc60*/  VIADD R8, R6, 0x33440 ;  /* 0x0003344006087836 */ /* 0x001fe20000000000 */
[----:B------:R-:W-:Y:S01]  /*fc70*/  SHF.L.U32 R4, R0, 0x1f, RZ ;  /* 0x0000001f00047819 */ /* 0x000fe200000006ff */
[C---:B------:R-:W-:Y:S02]  /*fc80*/  VIADD R3, R2.reuse, 0x1 ;  /* 0x0000000102037836 */ /* 0x040fe40000000000 */
[----:B------:R-:W-:-:S03]  /*fc90*/  IMAD R7, R2, 0x8, R8 ;  /* 0x0000000802077824 */ /* 0x000fc600078e0208 */
        /* <DEDUP_REMOVED lines=8> */
.L_x_3258:
[----:B------:R-:W1:Y:S02]  /*fd20*/  SYNCS.PHASECHK.TRANS64.TRYWAIT P1, [R5+URZ], R0 ;  /* 0x00000000050075a7 */ /* 0x000e64000802017f */
[----:B-1----:R-:W-:Y:S05]  /*fd30*/  @!P1 BRA `(.L_x_3225) ;  /* 0x0000000c005c9947 */ /* 0x002fea0003800000 */
.L_x_3259:
[----:B------:R-:W-:Y:S05]  /*fd40*/  @!P0 BRA `(.L_x_3226) ;  /* 0x0000000000048947 */ /* 0x000fea0003800000 */
[----:B------:R-:W-:Y:S01]  /*fd50*/  BPT.TRAP 0x1 ;  /* 0x000000040000795c */ /* 0x000fe20000300000 */
.L_x_3226:
[----:B-1----:R-:W-:-:S04]  /*fd60*/  IMAD R5, R2, 0x8, R6 ;  /* 0x0000000802057824 */ /* 0x002fc800078e0206 */
[----:B------:R-:W1:Y:S02]  /*fd70*/  SYNCS.PHASECHK.TRANS64.TRYWAIT P1, [R5+URZ+0x33460], R4 ;  /* 0x03346004050075a7 */ /* 0x000e64000802017f */
[----:B-1----:R-:W-:Y:S05]  /*fd80*/  @!P1 BRA `(.L_x_3227) ;  /* 0x0000000c005c9947 */ /* 0x002fea0003800000 */
.L_x_3260:
[----:B------:R-:W-:Y:S05]  /*fd90*/  @!P0 BRA `(.L_x_3228) ;  /* 0x0000000000048947 */ /* 0x000fea0003800000 */
[----:B------:R-:W-:Y:S01]  /*fda0*/  BPT.TRAP 0x1 ;  /* 0x000000040000795c */ /* 0x000fe20000300000 */
.L_x_3228:
[----:B------:R-:W-:-:S04]  /*fdb0*/  IMAD R3, R3, 0x8, R6 ;  /* 0x0000000803037824 */ /* 0x000fc800078e0206 */
[----:B------:R-:W2:Y:S02]  /*fdc0*/  SYNCS.PHASECHK.TRANS64.TRYWAIT P1, [R3+URZ+0x33460], R0 ;  /* 0x03346000030075a7 */ /* 0x000ea4000802017f */
[----:B--2---:R-:W-:Y:S05]  /*fdd0*/  @!P1 BRA `(.L_x_3229) ;  /* 0x0000000c005c9947 */ /* 0x004fea0003800000 */
.L_x_3261:
[----:B------:R-:W-:Y:S05]  /*fde0*/  @!P0 BRA `(.L_x_3230) ;  /* 0x0000000000048947 */ /* 0x000fea0003800000 */
[----:B------:R-:W-:Y:S01]  /*fdf0*/  BPT.TRAP 0x1 ;  /* 0x000000040000795c */ /* 0x000fe20000300000 */
.L_x_3230:
[----:B------:R-:W3:Y:S02]  /*fe00*/  SYNCS.PHASECHK.TRANS64.TRYWAIT P0, [R5+URZ+0x33480], R4 ;  /* 0x03348004050075a7 */ /* 0x000ee4000800017f */
[----:B---3--:R-:W-:Y:S05]  /*fe10*/  @!P0 BRA `(.L_x_3231) ;  /* 0x0000000c00608947 */ /* 0x008fea0003800000 */
.L_x_3232:
[----:B----4-:R4:W0:Y:S02]  /*fe20*/  SYNCS.PHASECHK.TRANS64.TRYWAIT P0, [R3+URZ+0x33480], R0 ;  /* 0x03348000030075a7 */ /* 0x010824000800017f */
[----:B0-----:R-:W-:Y:S05]  /*fe30*/  @!P0 NANOSLEEP.SYNCS 0x989680 ;  /* 0x009896800000895d */ /* 0x001fea0003900000 */
[----:B------:R-:W0:Y:S02]  /*fe40*/  @!P0 SYNCS.PHASECHK.TRANS64 P0, [R3+URZ+0x33480], R0 ;  /* 0x03348000030085a7 */ /* 0x000e24000800007f */
[----:B0-----:R-:W-:Y:S05]  /*fe50*/  @!P0 BRA `(.L_x_3232) ;  /* 0xfffffffc00f08947 */ /* 0x001fea000383ffff */
.L_x_3144:
[----:B------:R-:W-:Y:S05]  /*fe60*/  BSYNC B6 ;  /* 0x0000000000067941 */ /* 0x000fea0003800000 */
.L_x_3141:
[----:B------:R-:W-:Y:S05]  /*fe70*/  EXIT ;  /* 0x000000000000794d */ /* 0x000fea0003800000 */
.L_x_3148:
[----:B0-----:R-:W-:-:S04]  /*fe80*/  IMAD.U32 R0, RZ, RZ, UR40 ;  /* 0x00000028ff007e24 */ /* 0x001fc8000f8e00ff */
[----:B------:R0:W1:Y:S03]  /*fe90*/  SYNCS.PHASECHK.TRANS64.TRYWAIT P1, [R0+URZ+0x33400], R3 ;  /* 0x03340003000075a7 */ /* 0x000066000802017f */
[----:B-1----:R-:W-:Y:S05]  /*fea0*/  @!P1 NANOSLEEP.SYNCS 0x989680 ;  /* 0x009896800000995d */ /* 0x002fea0003900000 */
[----:B------:R-:W1:Y:S02]  /*feb0*/  @!P1 SYNCS.PHASECHK.TRANS64 P1, [R0+URZ+0x33400], R3 ;  /* 0x03340003000095a7 */ /* 0x000e64000802007f */
[----:B-1----:R-:W-:Y:S05]  /*fec0*/  @!P1 BRA `(.L_x_3148) ;  /* 0xfffffffc00ec9947 */ /* 0x002fea000383ffff */
[----:B------:R-:W-:Y:S05]  /*fed0*/  BRA `(.L_x_3233) ;  /* 0xffffff1400e87947 */ /* 0x000fea000383ffff */
.L_x_3152:
[----:B0-----:R-:W-:-:S04]  /*fee0*/  IMAD.U32 R0, RZ, RZ, UR40 ;  /* 0x00000028ff007e24 */ /* 0x001fc8000f8e00ff */
[----:B------:R0:W2:Y:S03]  /*fef0*/  SYNCS.PHASECHK.TRANS64.TRYWAIT P2, [R0+URZ+0x33430], R3 ;  /* 0x03343003000075a7 */ /* 0x0000a6000804017f */
[----:B--2---:R-:W-:Y:S05]  /*ff00*/  @!P2 NANOSLEEP.SYNCS 0x989680 ;  /* 0x009896800000a95d */ /* 0x004fea0003900000 */
[----:B------:R-:W2:Y:S02]  /*ff10*/  @!P2 SYNCS.PHASECHK.TRANS64 P2, [R0+URZ+0x33430], R3 ;  /* 0x033430030000a5a7 */ /* 0x000ea4000804007f */
[----:B--2---:R-:W-:Y:S05]  /*ff20*/  @!P2 BRA `(.L_x_3152) ;  /* 0xfffffffc00eca947 */ /* 0x004fea000383ffff */
[----:B------:R-:W-:Y:S05]  /*ff30*/  BRA `(.L_x_3151) ;  /* 0xffffff1800007947 */ /* 0x000fea000383ffff */
.L_x_3157:
[----:B-1----:R-:W-:-:S04]  /*ff40*/  IMAD.U32 R14, RZ, RZ, UR4 ;  /* 0x00000004ff0e7e24 */ /* 0x002fc8000f8e00ff */
[----:B------:R1:W2:Y:S03]  /*ff50*/  SYNCS.PHASECHK.TRANS64.TRYWAIT P2, [R14+URZ+0x33430], R3 ;  /* 0x033430030e0075a7 */ /* 0x0002a6000804017f */
[----:B--2---:R-:W-:Y:S05]  /*ff60*/  @!P2 NANOSLEEP.SYNCS 0x989680 ;  /* 0x009896800000a95d */ /* 0x004fea0003900000 */
[----:B------:R-:W2:Y:S02]  /*ff70*/  @!P2 SYNCS.PHASECHK.TRANS64 P2, [R14+URZ+0x33430], R3 ;  /* 0x033430030e00a5a7 */ /* 0x000ea4000804007f */
[----:B--2---:R-:W-:Y:S05]  /*ff80*/  @!P2 BRA `(.L_x_3157) ;  /* 0xfffffffc00eca947 */ /* 0x004fea000383ffff */
[----:B------:R-:W-:Y:S05]  /*ff90*/  BRA `(.L_x_3154) ;  /* 0xffffff4c00b47947 */ /* 0x000fea000383ffff */
.L_x_3161:
[----:B-1----:R-:W-:-:S04]  /*ffa0*/  IMAD.U32 R12, RZ, RZ, UR4 ;  /* 0x00000004ff0c7e24 */ /* 0x002fc8000f8e00ff */
[----:B------:R1:W2:Y:S03]  /*ffb0*/  SYNCS.PHASECHK.TRANS64.TRYWAIT P2, [R12+URZ+0x33450], R3 ;  /* 0x033450030c0075a7 */ /* 0x0002a6000804017f */
[----:B--2---:R-:W-:Y:S05]  /*ffc0*/  @!P2 NANOSLEEP.SYNCS 0x989680 ;  /* 0x009896800000a95d */ /* 0x004fea0003900000 */
[----:B------:R-:W2:Y:S02]  /*ffd0*/  @!P2 SYNCS.PHASECHK.TRANS64 P2, [R12+URZ+0x33450], R3 ;  /* 0x033450030c00a5a7 */ /* 0x000ea4000804007f */
[----:B--2---:R-:W-:Y:S05]  /*ffe0*/  @!P2 BRA `(.L_x_3161) ;  /* 0xfffffffc00eca947 */ /* 0x004fea000383ffff */
[----:B------:R-:W-:Y:S05]  /*fff0*/  BRA `(.L_x_3158) ;  /* 0xffffff5800d87947 */ /* 0x000fea000383ffff */
.L_x_3167:
[----:B-1----:R-:W-:-:S04]  /*10000*/  IMAD.U32 R5, RZ, RZ, UR5 ;  /* 0x00000005ff057e24 */ /* 0x002fc8000f8e00ff */
[----:B------:R1:W2:Y:S03]  /*10010*/  SYNCS.PHASECHK.TRANS64.TRYWAIT P1, [R5+URZ+0x33450], R6 ;  /* 0x03345006050075a7 */ /* 0x0002a6000802017f */
[----:B--2---:R-:W-:Y:S05]  /*10020*/  @!P1 NANOSLEEP.SYNCS 0x989680 ;  /* 0x009896800000995d */ /* 0x004fea0003900000 */
[----:B------:R-:W2:Y:S02]  /*10030*/  @!P1 SYNCS.PHASECHK.TRANS64 P1, [R5+URZ+0x33450], R6 ;  /* 0x03345006050095a7 */ /* 0x000ea4000802007f */
[----:B--2---:R-:W-:Y:S05]  /*10040*/  @!P1 BRA `(.L_x_3167) ;  /* 0xfffffffc00ec9947 */ /* 0x004fea000383ffff */
[----:B------:R-:W-:Y:S05]  /*10050*/  BRA `(.L_x_3166) ;  /* 0xffffff7c00207947 */ /* 0x000fea000383ffff */
.L_x_3180:
[----:B------:R-:W-:Y:S02]  /*10060*/  IMAD.MOV.U32 R13, RZ, RZ, R7 ;  /* 0x000000ffff0d7224 */ /* 0x000fe400078e0007 */
[----:B------:R-:W-:Y:S02]  /*10070*/  IMAD.MOV.U32 R12, RZ, RZ, RZ ;  /* 0x000000ffff0c7224 */ /* 0x000fe400078e00ff */
[----:B------:R-:W-:Y:S02]  /*10080*/  IMAD.MOV.U32 R11, RZ, RZ, 0x1f ;  /* 0x0000001fff0b7424 */ /* 0x000fe400078e00ff */
[----:B------:R-:W-:-:S07]  /*10090*/  IMAD.MOV.U32 R15, RZ, RZ, -0x1 ;  /* 0xffffffffff0f7424 */ /* 0x000fce00078e00ff */
[----:B0-----:R-:W-:Y:S05]  /*100a0*/  WARPSYNC.COLLECTIVE R15, `(.L_x_3234) ;  /* 0x000000000f087348 */ /* 0x001fea0003c00000 */
[----:B------:R1:W2:Y:S02]  /*100b0*/  SHFL.IDX P6, R14, R13, R12, R11 ;  /* 0x0000000c0d0e7389 */ /* 0x0002a400000c000b */
[----:B012---:R-:W-:Y:S01]  /*100c0*/  ENDCOLLECTIVE ;  /* 0x000000000000791b */ /* 0x007fe20003800000 */
.L_x_3234:
[----:B------:R-:W-:Y:S05]  /*100d0*/  BRA `(.L_x_3235) ;  /* 0xffffffc400507947 */ /* 0x000fea000383ffff */
.L_x_3182:
[----:B------:R-:W-:Y:S01]  /*100e0*/  BSSY B0, `(.L_x_3236) ;  /* 0x0000006000007945 */ /* 0x000fe20003800000 */
[----:B------:R-:W-:-:S07]  /*100f0*/  IMAD.MOV.U32 R15, RZ, RZ, -0x1 ;  /* 0xffffffffff0f7424 */ /* 0x000fce00078e00ff */
[----:B01----:R-:W-:Y:S05]  /*10100*/  WARPSYNC.COLLECTIVE R15, `(.L_x_3237) ;  /* 0x000000000f0c7348 */ /* 0x003fea0003c00000 */
[----:B------:R-:W-:Y:S02]  /*10110*/  ELECT P6, UR62, PT ;  /* 0x00000000003e782f */ /* 0x000fe400038c0000 */
[----:B------:R-:W-:Y:S01]  /*10120*/  MOV R14, UR62 ;  /* 0x0000003e000e7c02 */ /* 0x000fe20008000f00 */
[----:B01----:R-:W-:Y:S10]  /*10130*/  ENDCOLLECTIVE ;  /* 0x000000000000791b */ /* 0x003ff40003800000 */
.L_x_3237:
[----:B------:R-:W-:Y:S05]  /*10140*/  BSYNC B0 ;  /* 0x0000000000007941 */ /* 0x000fea0003800000 */
.L_x_3236:
[----:B------:R-:W-:Y:S05]  /*10150*/  BRA `(.L_x_3238) ;  /* 0xffffffc4005c7947 */ /* 0x000fea000383ffff */
.L_x_3184:
[----:B--2---:R-:W-:-:S04]  /*10160*/  IMAD.U32 R3, RZ, RZ, UR40 ;  /* 0x00000028ff037e24 */ /* 0x004fc8000f8e00ff */
[----:B------:R2:W3:Y:S03]  /*10170*/  SYNCS.PHASECHK.TRANS64.TRYWAIT P0, [R3+URZ+0x33480], R2 ;  /* 0x03348002030075a7 */ /* 0x0004e6000800017f */
[----:B---3--:R-:W-:Y:S05]  /*10180*/  @!P0 NANOSLEEP.SYNCS 0x989680 ;  /* 0x009896800000895d */ /* 0x008fea0003900000 */
[----:B------:R-:W3:Y:S02]  /*10190*/  @!P0 SYNCS.PHASECHK.TRANS64 P0, [R3+URZ+0x33480], R2 ;  /* 0x03348002030085a7 */ /* 0x000ee4000800007f */
[----:B---3--:R-:W-:Y:S05]  /*101a0*/  @!P0 BRA `(.L_x_3184) ;  /* 0xfffffffc00ec8947 */ /* 0x008fea000383ffff */
[----:B------:R-:W-:Y:S05]  /*101b0*/  BRA `(.L_x_3239) ;  /* 0xffffffc400a87947 */ /* 0x000fea000383ffff */
.L_x_3186:
[----:B--2---:R-:W-:-:S04]  /*101c0*/  IMAD.U32 R3, RZ, RZ, UR40 ;  /* 0x00000028ff037e24 */ /* 0x004fc8000f8e00ff */
[----:B------:R2:W3:Y:S03]  /*101d0*/  SYNCS.PHASECHK.TRANS64.TRYWAIT P0, [R3+URZ+0x33440], R2 ;  /* 0x03344002030075a7 */ /* 0x0004e6000800017f */
[----:B---3--:R-:W-:Y:S05]  /*101e0*/  @!P0 NANOSLEEP.SYNCS 0x989680 ;  /* 0x009896800000895d */ /* 0x008fea0003900000 */
[----:B------:R-:W3:Y:S02]  /*101f0*/  @!P0 SYNCS.PHASECHK.TRANS64 P0, [R3+URZ+0x33440], R2 ;  /* 0x03344002030085a7 */ /* 0x000ee4000800007f */
[----:B---3--:R-:W-:Y:S05]  /*10200*/  @!P0 BRA `(.L_x_3186) ;  /* 0xfffffffc00ec8947 */ /* 0x008fea000383ffff */
[----:B------:R-:W-:Y:S05]  /*10210*/  BRA `(.L_x_3240) ;  /* 0xffffffc8001c7947 */ /* 0x000fea000383ffff */
.L_x_3189:
        /* <DEDUP_REMOVED lines=8> */
.L_x_3241:
[----:B------:R-:W-:Y:S02]  /*102a0*/  VIADD R21, R5, 0x40 ;  /* 0x0000004005157836 */ /* 0x000fe40000000000 */
[----:B------:R-:W-:Y:S02]  /*102b0*/  IMAD.MOV.U32 R13, RZ, RZ, R4 ;  /* 0x000000ffff0d7224 */ /* 0x000fe400078e0004 */
[----:B------:R-:W-:-:S07]  /*102c0*/  IMAD.MOV.U32 R6, RZ, RZ, R14 ;  /* 0x000000ffff067224 */ /* 0x000fce00078e000e */
[----:B------:R-:W-:Y:S05]  /*102d0*/  WARPSYNC.COLLECTIVE R15, `(.L_x_3242) ;  /* 0x000000000f087348 */ /* 0x000fea0003c00000 */
[----:B------:R0:W1:Y:S02]  /*102e0*/  SHFL.IDX P6, R14, R13, R12, R11 ;  /* 0x0000000c0d0e7389 */ /* 0x00006400000c000b */
[----:B01----:R-:W-:Y:S01]  /*102f0*/  ENDCOLLECTIVE ;  /* 0x000000000000791b */ /* 0x003fe20003800000 */
.L_x_3242:
[----:B------:R-:W-:Y:S02]  /*10300*/  ULDC UR4, c[0x0][0x288] ;  /* 0x0000a20000047ab9 */ /* 0x000fe40000000800 */
[----:B------:R-:W-:-:S05]  /*10310*/  IMAD R2, R9, UR4, RZ ;  /* 0x0000000409027c24 */ /* 0x000fca000f8e02ff */
[C---:B------:R-:W-:Y:S01]  /*10320*/  ISETP.GE.AND P4, PT, R5.reuse, R2, PT ;  /* 0x000000020500720c */ /* 0x040fe20003f86270 */
[----:B------:R-:W-:Y:S02]  /*10330*/  VIADD R11, R5, 0x20 ;  /* 0x00000020050b7836 */ /* 0x000fe40000000000 */
[----:B------:R-:W-:Y:S02]  /*10340*/  IMAD.MOV.U32 R13, RZ, RZ, R3 ;  /* 0x000000ffff0d7224 */ /* 0x000fe400078e0003 */
[----:B------:R-:W-:-:S08]  /*10350*/  IMAD.MOV.U32 R12, RZ, RZ, 0x1 ;  /* 0x00000001ff0c7424 */ /* 0x000fd000078e00ff */
[----:B------:R-:W-:Y:S02]  /*10360*/  @!P4 VIADD R9, R0, UR40 ;  /* 0x000000280009cc36 */ /* 0x000fe40008000000 */
[----:B------:R-:W-:-:S05]  /*10370*/  IMAD.MOV.U32 R7, RZ, RZ, R14 ;  /* 0x000000ffff077224 */ /* 0x000fca00078e000e */
[----:B------:R-:W-:-:S05]  /*10380*/  @!P4 IADD3 R7, P3, R8, R7, RZ ;  /* 0x000000070807c210 */ /* 0x000fca0007f7e0ff */
[----:B------:R-:W-:Y:S01]  /*10390*/  @!P4 IMAD.X R6, RZ, RZ, R6, P3 ;  /* 0x000000ffff06c224 */ /* 0x000fe200018e0606 */
[----:B------:R-:W-:Y:S01]  /*103a0*/  ISETP.GE.AND P3, PT, R11, R2, PT ;  /* 0x000000020b00720c */ /* 0x000fe20003f66270 */
[----:B------:R-:W-:-:S03]  /*103b0*/  IMAD.MOV.U32 R11, RZ, RZ, 0x1c1f ;  /* 0x00001c1fff0b7424 */ /* 0x000fc600078e00ff */
[----:B------:R-:W-:-:S09]  /*103c0*/  @!P4 LOP3.LUT R7, R7, R6, RZ, 0x3c, !PT ;  /* 0x000000060707c212 */ /* 0x000fd200078e3cff */
[----:B------:R-:W-:Y:S05]  /*103d0*/  WARPSYNC.COLLECTIVE R15, `(.L_x_3243) ;  /* 0x000000000f087348 */ /* 0x000fea0003c00000 */
[----:B------:R0:W1:Y:S02]  /*103e0*/  SHFL.IDX P6, R14, R13, R12, R11 ;  /* 0x0000000c0d0e7389 */ /* 0x00006400000c000b */
[----:B01----:R-:W-:Y:S01]  /*103f0*/  ENDCOLLECTIVE ;  /* 0x000000000000791b */ /* 0x003fe20003800000 */
.L_x_3243:
[----:B------:R-:W-:-:S04]  /*10400*/  @!P4 LOP3.LUT R6, R7, R6, RZ, 0x3c, !PT ;  /* 0x000000060706c212 */ /* 0x000fc800078e3cff */
[----:B------:R-:W-:-:S05]  /*10410*/  @!P4 LOP3.LUT R7, R7, R6, RZ, 0x3c, !PT ;  /* 0x000000060707c212 */ /* 0x000fca00078e3cff */
[----:B------:R-:W-:Y:S01]  /*10420*/  @!PT LDS RZ, [RZ] ;  /* 0x00000000fffff984 */ /* 0x000fe20000000800 */
[----:B------:R-:W-:Y:S01]  /*10430*/  @!PT LDS RZ, [RZ] ;  /* 0x00000000fffff984 */ /* 0x000fe20000000800 */
[----:B------:R-:W-:Y:S01]  /*10440*/  @!PT LDS RZ, [RZ] ;  /* 0x00000000fffff984 */ /* 0x000fe20000000800 */
[----:B------:R-:W-:Y:S01]  /*10450*/  @!P4 LDGSTS.E.BYPASS.LTC128B.128 [R9+0x1e200], desc[UR38][R6.64], !P2 ;  /* 0x1e2000000609cfae */ /* 0x000fe2000d101d66 */
[----:B------:R-:W-:-:S03]  /*10460*/  IMAD.MOV.U32 R13, RZ, RZ, R4 ;  /* 0x000000ffff0d7224 */ /* 0x000fc600078e0004 */
[----:B------:R-:W-:Y:S04]  /*10470*/  @!P4 LDGSTS.E.BYPASS.LTC128B.128 [R9+0x20200], desc[UR38][R6.64+0x40], !P0 ;  /* 0x202000400609cfae */ /* 0x000fe8000c101d66 */
[----:B------:R0:W-:Y:S02]  /*10480*/  @!P4 LDGSTS.E.BYPASS.LTC128B.128 [R9+0x22200], desc[UR38][R6.64+0x80], !P1 ;  /* 0x222000800609cfae */ /* 0x0001e4000c901d66 */
[----:B0-----:R-:W-:-:S07]  /*10490*/  IMAD.MOV.U32 R6, RZ, RZ, R14 ;  /* 0x000000ffff067224 */ /* 0x001fce00078e000e */
[----:B------:R-:W-:Y:S05]  /*104a0*/  WARPSYNC.COLLECTIVE R15, `(.L_x_3244) ;  /* 0x000000000f087348 */ /* 0x000fea0003c00000 */
[----:B------:R0:W1:Y:S02]  /*104b0*/  SHFL.IDX P6, R14, R13, R12, R11 ;  /* 0x0000000c0d0e7389 */ /* 0x00006400000c000b */
[----:B01----:R-:W-:Y:S01]  /*104c0*/  ENDCOLLECTIVE ;  /* 0x000000000000791b */ /* 0x003fe20003800000 */
.L_x_3244:
[----:B------:R-:W-:Y:S02]  /*104d0*/  @!P3 VIADD R9, R0, UR40 ;  /* 0x000000280009bc36 */ /* 0x000fe40008000000 */
[----:B------:R-:W-:Y:S02]  /*104e0*/  IMAD.MOV.U32 R13, RZ, RZ, R3 ;  /* 0x000000ffff0d7224 */ /* 0x000fe400078e0003 */
[----:B------:R-:W-:Y:S02]  /*104f0*/  IMAD.MOV.U32 R12, RZ, RZ, 0x2 ;  /* 0x00000002ff0c7424 */ /* 0x000fe400078e00ff */
[----:B------:R-:W-:-:S07]  /*10500*/  IMAD.MOV.U32 R7, RZ, RZ, R14 ;  /* 0x000000ffff077224 */ /* 0x000fce00078e000e */
[----:B------:R-:W-:Y:S05]  /*10510*/  WARPSYNC.COLLECTIVE R15, `(.L_x_3245) ;  /* 0x000000000f087348 */ /* 0x000fea0003c00000 */
[----:B------:R0:W1:Y:S02]  /*10520*/  SHFL.IDX P6, R14, R13, R12, R11 ;  /* 0x0000000c0d0e7389 */ /* 0x00006400000c000b */
[----:B01----:R-:W-:Y:S01]  /*10530*/  ENDCOLLECTIVE ;  /* 0x000000000000791b */ /* 0x003fe20003800000 */
.L_x_3245:
        /* <DEDUP_REMOVED lines=10> */
[----:B------:R-:W-:Y:S04]  /*105e0*/  @!P3 LDGSTS.E.BYPASS.LTC128B.128 [R9+0x20a00], desc[UR38][R6.64+0x40], !P0 ;  /* 0x20a000400609bfae */ /* 0x000fe8000c101d66 */
[----:B------:R0:W-:Y:S01]  /*105f0*/  @!P3 LDGSTS.E.BYPASS.LTC128B.128 [R9+0x22a00], desc[UR38][R6.64+0x80], !P1 ;  /* 0x22a000800609bfae */ /* 0x0001e2000c901d66 */
[----:B------:R-:W-:Y:S01]  /*10600*/  ISETP.GE.AND P3, PT, R21, R2, PT ;  /* 0x000000021500720c */ /* 0x000fe20003f66270 */
[----:B0-----:R-:W-:-:S12]  /*10610*/  IMAD.MOV.U32 R6, RZ, RZ, R14 ;  /* 0x000000ffff067224 */ /* 0x001fd800078e000e */
[----:B------:R-:W-:Y:S05]  /*10620*/  WARPSYNC.COLLECTIVE R15, `(.L_x_3246) ;  /* 0x000000000f087348 */ /* 0x000fea0003c00000 */
[----:B------:R0:W1:Y:S02]  /*10630*/  SHFL.IDX P6, R14, R13, R12, R11 ;  /* 0x0000000c0d0e7389 */ /* 0x00006400000c000b */
[----:B01----:R-:W-:Y:S01]  /*10640*/  ENDCOLLECTIVE ;  /* 0x000000000000791b */ /* 0x003fe20003800000 */
.L_x_3246:
[----:B------:R-:W-:Y:S02]  /*10650*/  @!P3 VIADD R21, R0, UR40 ;  /* 0x000000280015bc36 */ /* 0x000fe40008000000 */
[----:B------:R-:W-:Y:S02]  /*10660*/  IMAD.MOV.U32 R13, RZ, RZ, R3 ;  /* 0x000000ffff0d7224 */ /* 0x000fe400078e0003 */
[----:B------:R-:W-:Y:S02]  /*10670*/  IMAD.MOV.U32 R12, RZ, RZ, 0x3 ;  /* 0x00000003ff0c7424 */ /* 0x000fe400078e00ff */
[----:B------:R-:W-:-:S07]  /*10680*/  IMAD.MOV.U32 R7, RZ, RZ, R14 ;  /* 0x000000ffff077224 */ /* 0x000fce00078e000e */
[----:B------:R-:W-:Y:S05]  /*10690*/  WARPSYNC.COLLECTIVE R15, `(.L_x_3247) ;  /* 0x000000000f087348 */ /* 0x000fea0003c00000 */
[----:B------:R0:W1:Y:S02]  /*106a0*/  SHFL.IDX P6, R14, R13, R12, R11 ;  /* 0x0000000c0d0e7389 */ /* 0x00006400000c000b */
[----:B01----:R-:W-:Y:S01]  /*106b0*/  ENDCOLLECTIVE ;  /* 0x000000000000791b */ /* 0x003fe20003800000 */
.L_x_3247:
        /* <DEDUP_REMOVED lines=11> */
[----:B------:R0:W-:Y:S04]  /*10770*/  @!P3 LDGSTS.E.BYPASS.LTC128B.128 [R21+0x21200], desc[UR38][R6.64+0x40], !P0 ;  /* 0x212000400615bfae */ /* 0x0001e8000c101d66 */
[----:B------:R0:W-:Y:S02]  /*10780*/  @!P3 LDGSTS.E.BYPASS.LTC128B.128 [R21+0x23200], desc[UR38][R6.64+0x80], !P1 ;  /* 0x232000800615bfae */ /* 0x0001e4000c901d66 */
[----:B0-----:R-:W-:Y:S05]  /*10790*/  WARPSYNC.COLLECTIVE R15, `(.L_x_3248) ;  /* 0x000000000f087348 */ /* 0x001fea0003c00000 */
[----:B------:R1:W2:Y:S02]  /*107a0*/  SHFL.IDX P6, R14, R13, R12, R11 ;  /* 0x0000000c0d0e7389 */ /* 0x0002a400000c000b */
[----:B012---:R-:W-:Y:S01]  /*107b0*/  ENDCOLLECTIVE ;  /* 0x000000000000791b */ /* 0x007fe20003800000 */
.L_x_3248:
[----:B------:R-:W-:Y:S05]  /*107c0*/  BRA `(.L_x_3249) ;  /* 0xffffffcc00547947 */ /* 0x000fea000383ffff */
.L_x_3192:
[----:B-1----:R-:W-:-:S04]  /*107d0*/  IMAD.U32 R3, RZ, RZ, UR40 ;  /* 0x00000028ff037e24 */ /* 0x002fc8000f8e00ff */
[----:B------:R1:W2:Y:S03]  /*107e0*/  SYNCS.PHASECHK.TRANS64.TRYWAIT P0, [R3+URZ+0x33420], R0 ;  /* 0x03342000030075a7 */ /* 0x0002a6000800017f */
[----:B--2---:R-:W-:Y:S05]  /*107f0*/  @!P0 NANOSLEEP.SYNCS 0x989680 ;  /* 0x009896800000895d */ /* 0x004fea0003900000 */
[----:B------:R-:W2:Y:S02]  /*10800*/  @!P0 SYNCS.PHASECHK.TRANS64 P0, [R3+URZ+0x33420], R0 ;  /* 0x03342000030085a7 */ /* 0x000ea4000800007f */
[----:B--2---:R-:W-:Y:S05]  /*10810*/  @!P0 BRA `(.L_x_3192) ;  /* 0xfffffffc00ec8947 */ /* 0x004fea000383ffff */
[----:B------:R-:W-:Y:S05]  /*10820*/  BRA `(.L_x_3250) ;  /* 0xffffffcc00a47947 */ /* 0x000fea000383ffff */
.L_x_3197:
[----:B0-----:R0:W1:Y:S02]  /*10830*/  SYNCS.PHASECHK.TRANS64.TRYWAIT P0, [R6+URZ+0x33480], R5 ;  /* 0x03348005060075a7 */ /* 0x001064000800017f */
[----:B-1----:R-:W-:Y:S05]  /*10840*/  @!P0 NANOSLEEP.SYNCS 0x989680 ;  /* 0x009896800000895d */ /* 0x002fea0003900000 */
[----:B------:R-:W1:Y:S02]  /*10850*/  @!P0 SYNCS.PHASECHK.TRANS64 P0, [R6+URZ+0x33480], R5 ;  /* 0x03348005060085a7 */ /* 0x000e64000800007f */
[----:B-1----:R-:W-:Y:S05]  /*10860*/  @!P0 BRA `(.L_x_3197) ;  /* 0xfffffffc00f08947 */ /* 0x002fea000383ffff */
[----:B------:R-:W-:Y:S05]  /*10870*/  BRA `(.L_x_3251) ;  /* 0xffffffd000587947 */ /* 0x000fea000383ffff */
.L_x_3203:
[----:B-1----:R1:W2:Y:S02]  /*10880*/  SYNCS.PHASECHK.TRANS64.TRYWAIT P0, [R6+URZ+0x33440], R5 ;  /* 0x03344005060075a7 */ /* 0x0022a4000800017f */
[----:B--2---:R-:W-:Y:S05]  /*10890*/  @!P0 NANOSLEEP.SYNCS 0x989680 ;  /* 0x009896800000895d */ /* 0x004fea0003900000 */
[----:B------:R-:W2:Y:S02]  /*108a0*/  @!P0 SYNCS.PHASECHK.TRANS64 P0, [R6+URZ+0x33440], R5 ;  /* 0x03344005060085a7 */ /* 0x000ea4000800007f */
[----:B--2---:R-:W-:Y:S05]  /*108b0*/  @!P0 BRA `(.L_x_3203) ;  /* 0xfffffffc00f08947 */ /* 0x004fea000383ffff */
[----:B------:R-:W-:Y:S05]  /*108c0*/  BRA `(.L_x_3252) ;  /* 0xffffffd400447947 */ /* 0x000fea000383ffff */
.L_x_3210:
[----:B0-----:R0:W1:Y:S02]  /*108d0*/  SYNCS.PHASECHK.TRANS64.TRYWAIT P0, [R3+URZ+0x33470], R4 ;  /* 0x03347004030075a7 */ /* 0x001064000800017f */
[----:B-1----:R-:W-:Y:S05]  /*108e0*/  @!P0 NANOSLEEP.SYNCS 0x989680 ;  /* 0x009896800000895d */ /* 0x002fea0003900000 */
[----:B------:R-:W1:Y:S02]  /*108f0*/  @!P0 SYNCS.PHASECHK.TRANS64 P0, [R3+URZ+0x33470], R4 ;  /* 0x03347004030085a7 */ /* 0x000e64000800007f */
[----:B-1----:R-:W-:Y:S05]  /*10900*/  @!P0 BRA `(.L_x_3210) ;  /* 0xfffffffc00f08947 */ /* 0x002fea000383ffff */
[----:B------:R-:W-:Y:S05]  /*10910*/  BRA `(.L_x_3253) ;  /* 0xffffffd800447947 */ /* 0x000fea000383ffff */
.L_x_3212:
[----:B0-----:R0:W1:Y:S02]  /*10920*/  SYNCS.PHASECHK.TRANS64.TRYWAIT P0, [R3+URZ+0x33460], R4 ;  /* 0x03346004030075a7 */ /* 0x001064000800017f */
[----:B-1----:R-:W-:Y:S05]  /*10930*/  @!P0 NANOSLEEP.SYNCS 0x989680 ;  /* 0x009896800000895d */ /* 0x002fea0003900000 */
[----:B------:R-:W1:Y:S02]  /*10940*/  @!P0 SYNCS.PHASECHK.TRANS64 P0, [R3+URZ+0x33460], R4 ;  /* 0x03346004030085a7 */ /* 0x000e64000800007f */
[----:B-1----:R-:W-:Y:S05]  /*10950*/  @!P0 BRA `(.L_x_3212) ;  /* 0xfffffffc00f08947 */ /* 0x002fea000383ffff */
[----:B------:R-:W-:Y:S05]  /*10960*/  BRA `(.L_x_3254) ;  /* 0xffffffd800487947 */ /* 0x000fea000383ffff */
.L_x_3218:
[----:B-1----:R1:W2:Y:S02]  /*10970*/  SYNCS.PHASECHK.TRANS64.TRYWAIT P0, [R0+URZ+0x33470], R3 ;  /* 0x03347003000075a7 */ /* 0x0022a4000800017f */
[----:B--2---:R-:W-:Y:S05]  /*10980*/  @!P0 NANOSLEEP.SYNCS 0x989680 ;  /* 0x009896800000895d */ /* 0x004fea0003900000 */
[----:B------:R-:W2:Y:S02]  /*10990*/  @!P0 SYNCS.PHASECHK.TRANS64 P0, [R0+URZ+0x33470], R3 ;  /* 0x03347003000085a7 */ /* 0x000ea4000800007f */
[----:B--2---:R-:W-:Y:S05]  /*109a0*/  @!P0 BRA `(.L_x_3218) ;  /* 0xfffffffc00f08947 */ /* 0x004fea000383ffff */
[----:B------:R-:W-:Y:S05]  /*109b0*/  BRA `(.L_x_3255) ;  /* 0xffffffe400587947 */ /* 0x000fea000383ffff */
.L_x_3220:
[----:B-1----:R1:W2:Y:S02]  /*109c0*/  SYNCS.PHASECHK.TRANS64.TRYWAIT P0, [R0+URZ+0x33460], R3 ;  /* 0x03346003000075a7 */ /* 0x0022a4000800017f */
[----:B--2---:R-:W-:Y:S05]  /*109d0*/  @!P0 NANOSLEEP.SYNCS 0x989680 ;  /* 0x009896800000895d */ /* 0x004fea0003900000 */
[----:B------:R-:W2:Y:S02]  /*109e0*/  @!P0 SYNCS.PHASECHK.TRANS64 P0, [R0+URZ+0x33460], R3 ;  /* 0x03346003000085a7 */ /* 0x000ea4000800007f */
[----:B--2---:R-:W-:Y:S05]  /*109f0*/  @!P0 BRA `(.L_x_3220) ;  /* 0xfffffffc00f08947 */ /* 0x004fea000383ffff */
[----:B------:R-:W-:Y:S05]  /*10a00*/  BRA `(.L_x_3256) ;  /* 0xffffffe400607947 */ /* 0x000fea000383ffff */
.L_x_3222:
[----:B-1----:R1:W2:Y:S02]  /*10a10*/  SYNCS.PHASECHK.TRANS64.TRYWAIT P0, [R6+URZ+0x33420], R3 ;  /* 0x03342003060075a7 */ /* 0x0022a4000800017f */
[----:B--2---:R-:W-:Y:S05]  /*10a20*/  @!P0 NANOSLEEP.SYNCS 0x989680 ;  /* 0x009896800000895d */ /* 0x004fea0003900000 */
[----:B------:R-:W2:Y:S02]  /*10a30*/  @!P0 SYNCS.PHASECHK.TRANS64 P0, [R6+URZ+0x33420], R3 ;  /* 0x03342003060085a7 */ /* 0x000ea4000800007f */
[----:B--2---:R-:W-:Y:S05]  /*10a40*/  @!P0 BRA `(.L_x_3222) ;  /* 0xfffffffc00f08947 */ /* 0x004fea000383ffff */
[----:B------:R-:W-:Y:S05]  /*10a50*/  BRA `(.L_x_3257) ;  /* 0xfffffff0004c7947 */ /* 0x000fea000383ffff */
.L_x_3224:
[----:B0-----:R0:W1:Y:S02]  /*10a60*/  SYNCS.PHASECHK.TRANS64.TRYWAIT P1, [R7+URZ], R4 ;  /* 0x00000004070075a7 */ /* 0x001064000802017f */
[----:B-1----:R-:W-:Y:S05]  /*10a70*/  @!P1 NANOSLEEP.SYNCS 0x989680 ;  /* 0x009896800000995d */ /* 0x002fea0003900000 */
[----:B------:R-:W1:Y:S02]  /*10a80*/  @!P1 SYNCS.PHASECHK.TRANS64 P1, [R7+URZ], R4 ;  /* 0x00000004070095a7 */ /* 0x000e64000802007f */
[----:B-1----:R-:W-:Y:S05]  /*10a90*/  @!P1 BRA `(.L_x_3224) ;  /* 0xfffffffc00f09947 */ /* 0x002fea000383ffff */
[----:B------:R-:W-:Y:S05]  /*10aa0*/  BRA `(.L_x_3258) ;  /* 0xfffffff0009c7947 */ /* 0x000fea000383ffff */
.L_x_3225:
[----:B-1----:R1:W2:Y:S02]  /*10ab0*/  SYNCS.PHASECHK.TRANS64.TRYWAIT P1, [R5+URZ], R0 ;  /* 0x00000000050075a7 */ /* 0x0022a4000802017f */
[----:B--2---:R-:W-:Y:S05]  /*10ac0*/  @!P1 NANOSLEEP.SYNCS 0x989680 ;  /* 0x009896800000995d */ /* 0x004fea0003900000 */
[----:B------:R-:W2:Y:S02]  /*10ad0*/  @!P1 SYNCS.PHASECHK.TRANS64 P1, [R5+URZ], R0 ;  /* 0x00000000050095a7 */ /* 0x000ea4000802007f */
[----:B--2---:R-:W-:Y:S05]  /*10ae0*/  @!P1 BRA `(.L_x_3225) ;  /* 0xfffffffc00f09947 */ /* 0x004fea000383ffff */
[----:B------:R-:W-:Y:S05]  /*10af0*/  BRA `(.L_x_3259) ;  /* 0xfffffff000907947 */ /* 0x000fea000383ffff */
.L_x_3227:
[----:B-1----:R1:W2:Y:S02]  /*10b00*/  SYNCS.PHASECHK.TRANS64.TRYWAIT P1, [R5+URZ+0x33460], R4 ;  /* 0x03346004050075a7 */ /* 0x0022a4000802017f */
[----:B--2---:R-:W-:Y:S05]  /*10b10*/  @!P1 NANOSLEEP.SYNCS 0x989680 ;  /* 0x009896800000995d */ /* 0x004fea0003900000 */
[----:B------:R-:W2:Y:S02]  /*10b20*/  @!P1 SYNCS.PHASECHK.TRANS64 P1, [R5+URZ+0x33460], R4 ;  /* 0x03346004050095a7 */ /* 0x000ea4000802007f */
[----:B--2---:R-:W-:Y:S05]  /*10b30*/  @!P1 BRA `(.L_x_3227) ;  /* 0xfffffffc00f09947 */ /* 0x004fea000383ffff */
[----:B------:R-:W-:Y:S05]  /*10b40*/  BRA `(.L_x_3260) ;  /* 0xfffffff000907947 */ /* 0x000fea000383ffff */
.L_x_3229:
[----:B--2---:R2:W3:Y:S02]  /*10b50*/  SYNCS.PHASECHK.TRANS64.TRYWAIT P1, [R3+URZ+0x33460], R0 ;  /* 0x03346000030075a7 */ /* 0x0044e4000802017f */
[----:B---3--:R-:W-:Y:S05]  /*10b60*/  @!P1 NANOSLEEP.SYNCS 0x989680 ;  /* 0x009896800000995d */ /* 0x008fea0003900000 */
[----:B------:R-:W3:Y:S02]  /*10b70*/  @!P1 SYNCS.PHASECHK.TRANS64 P1, [R3+URZ+0x33460], R0 ;  /* 0x03346000030095a7 */ /* 0x000ee4000802007f */
[----:B---3--:R-:W-:Y:S05]  /*10b80*/  @!P1 BRA `(.L_x_3229) ;  /* 0xfffffffc00f09947 */ /* 0x008fea000383ffff */
[----:B------:R-:W-:Y:S05]  /*10b90*/  BRA `(.L_x_3261) ;  /* 0xfffffff000907947 */ /* 0x000fea000383ffff */
.L_x_3231:
[----:B---3--:R3:W4:Y:S02]  /*10ba0*/  SYNCS.PHASECHK.TRANS64.TRYWAIT P0, [R5+URZ+0x33480], R4 ;  /* 0x03348004050075a7 */ /* 0x008724000800017f */
[----:B----4-:R-:W-:Y:S05]  /*10bb0*/  @!P0 NANOSLEEP.SYNCS 0x989680 ;  /* 0x009896800000895d */ /* 0x010fea0003900000 */
[----:B------:R-:W4:Y:S02]  /*10bc0*/  @!P0 SYNCS.PHASECHK.TRANS64 P0, [R5+URZ+0x33480], R4 ;  /* 0x03348004050085a7 */ /* 0x000f24000800007f */
[----:B----4-:R-:W-:Y:S05]  /*10bd0*/  @!P0 BRA `(.L_x_3231) ;  /* 0xfffffffc00f08947 */ /* 0x010fea000383ffff */
[----:B------:R-:W-:Y:S05]  /*10be0*/  BRA `(.L_x_3232) ;  /* 0xfffffff0008c7947 */ /* 0x000fea000383ffff */
.L_x_3262:
        /* <DEDUP_REMOVED lines=9> */
.L_x_13266:


//--------------------- .text._ZN7cutlass13device_kernelIN5flash11enable_sm90INS1_16FlashAttnFwdSm90INS1_25CollectiveMainloopFwdSm90ILi2EN4cute5tupleIJNS5_1CILi1EEES8_S8_EEENS6_IJNS7_ILi128EEENS7_ILi160EEENS7_ILi192EEEEEELi192ENS_12float_e4m3_tEfNS_4arch4Sm90ELb0ELb0ELb0ELb1ELb0ELb0ELb0ELb1ELb1ELb1ELb1ELb0EEENS1_21CollectiveEpilogueFwdINS6_IJSA_SC_SB_EEES9_NS_10bfloat16_tESG_Li256ELb1ELb1ELb1ELb1EEENS1_36VarlenDynamicPersistentTileSchedulerILi128ELi160ELi256ELi128ELb1ELb1ELb1ELb0ELb1ELb1EEEEEEEEEvNT_6ParamsE --------------------------
	.section	.text._ZN7cutlass13device_kernelIN5flash11enable_sm90INS1_16FlashAttnFwdSm90INS1_25CollectiveMainloopFwdSm90ILi2EN4cute5tupleIJNS5_1CILi1EEES8_S8_EEENS6_IJNS7_ILi128EEENS7_ILi160EEENS7_ILi192EEEEEELi192ENS_12float_e4m3_tEfNS_4arch4Sm90ELb0ELb0ELb0ELb1ELb0ELb0ELb0ELb1ELb1ELb1ELb1ELb0EEENS1_21CollectiveEpilogueFwdINS6_IJSA_SC_SB_EEES9_NS_10bfloat16_tESG_Li256ELb1ELb1ELb1ELb1EEENS1_36VarlenDynamicPersistentTileSchedulerILi128ELi160ELi256ELi128ELb1ELb1ELb1ELb0ELb1ELb1EEEEEEEEEvNT_6ParamsE,"ax",@progbits
	.align	128
.text._ZN7cutlass13device_kernelIN5flash11enable_sm90INS1_16FlashAttnFwdSm90INS1_25CollectiveMainloopFwdSm90ILi2EN4cute5tupleIJNS5_1CILi1EEES8_S8_EEENS6_IJNS7_ILi128EEENS7_ILi160EEENS7_ILi192EEEEEELi192ENS_12float_e4m3_tEfNS_4arch4Sm90ELb0ELb0ELb0ELb1ELb0ELb0ELb0ELb1ELb1ELb1ELb1ELb0EEENS1_21CollectiveEpilogueFwdINS6_IJSA_SC_SB_EEES9_NS_10bfloat16_tESG_Li256ELb1ELb1ELb1ELb1EEENS1_36VarlenDynamicPersistentTileSchedulerILi128ELi160ELi256ELi128ELb1ELb1ELb1ELb0ELb1ELb1EEEEEEEEEvNT_6ParamsE:
        .type           _ZN7cutlass13device_kernelIN5flash11enable_sm90INS1_16FlashAttnFwdSm90INS1_25CollectiveMainloopFwdSm90ILi2EN4cute5tupleIJNS5_1CILi1EEES8_S8_EEENS6_IJNS7_ILi128EEENS7_ILi160EEENS7_ILi192EEEEEELi192ENS_12float_e4m3_tEfNS_4arch4Sm90ELb0ELb0ELb0ELb1ELb0ELb0ELb0ELb1ELb1ELb1ELb1ELb0EEENS1_21CollectiveEpilogueFwdINS6_IJSA_SC_SB_EEES9_NS_10bfloat16_tESG_Li256ELb1ELb1ELb1ELb1EEENS1_36VarlenDynamicPersistentTileSchedulerILi128ELi160ELi256ELi128ELb1ELb1ELb1ELb0ELb1ELb1EEEEEEEEEvNT_6ParamsE,@function
        .size           _ZN7cutlass13device_kernelIN5flash11enable_sm90INS1_16FlashAttnFwdSm90INS1_25CollectiveMainloopFwdSm90ILi2EN4cute5tupleIJNS5_1CILi1EEES8_S8_EEENS6_IJNS7_ILi128EEENS7_ILi160EEENS7_ILi192EEEEEELi192ENS_12float_e4m3_tEfNS_4arch4Sm90ELb0ELb0ELb0ELb1ELb0ELb0ELb0ELb1ELb1ELb1ELb1ELb0EEENS1_21CollectiveEpilogueFwdINS6_IJSA_SC_SB_EEES9_NS_10bfloat16_tESG_Li256ELb1ELb1ELb1ELb1EEENS1_36VarlenDynamicPersistentTileSchedulerILi128ELi160ELi256ELi128ELb1ELb1ELb1ELb0ELb1ELb1EEEEEEEEEvNT_6ParamsE,(.L_x_13267 - _ZN7cutlass13device_kernelIN5flash11enable_sm90INS1_16FlashAttnFwdSm90INS1_25CollectiveMainloopFwdSm90ILi2EN4cute5tupleIJNS5_1CILi1EEES8_S8_EEENS6_IJNS7_ILi128EEENS7_ILi160EEENS7_ILi192EEEEEELi192ENS_12float_e4m3_tEfNS_4arch4Sm90ELb0ELb0ELb0ELb1ELb0ELb0ELb0ELb1ELb1ELb1ELb1ELb0EEENS1_21CollectiveEpilogueFwdINS6_IJSA_SC_SB_EEES9_NS_10bfloat16_tESG_Li256ELb1ELb1ELb1ELb1EEENS1_36VarlenDynamicPersistentTileSchedulerILi128ELi160ELi256ELi128ELb1ELb1ELb1ELb0ELb1ELb1EEEEEEEEEvNT_6ParamsE)
        .other          _ZN7cutlass13device_kernelIN5flash11enable_sm90INS1_16FlashAttnFwdSm90INS1_25CollectiveMainloopFwdSm90ILi2EN4cute5tupleIJNS5_1CILi1EEES8_S8_EEENS6_IJNS7_ILi128EEENS7_ILi160EEENS7_ILi192EEEEEELi192ENS_12float_e4m3_tEfNS_4arch4Sm90ELb0ELb0ELb0ELb1ELb0ELb0ELb0ELb1ELb1ELb1ELb1ELb0EEENS1_21CollectiveEpilogueFwdINS6_IJSA_SC_SB_EEES9_NS_10bfloat16_tESG_Li256ELb1ELb1ELb1ELb1EEENS1_36VarlenDynamicPersistentTileSchedulerILi128ELi160ELi256ELi128ELb1ELb1ELb1ELb0ELb1ELb1EEEEEEEEEvNT_6ParamsE,@"STO_CUDA_ENTRY STV_DEFAULT"
_ZN7cutlass13device_kernelIN5flash11enable_sm90INS1_16FlashAttnFwdSm90INS1_25CollectiveMainloopFwdSm90ILi2EN4cute5tupleIJNS5_1CILi1EEES8_S8_EEENS6_IJNS7_ILi128EEENS7_ILi160EEENS7_ILi192EEEEEELi192ENS_12float_e4m3_tEfNS_4arch4Sm90ELb0ELb0ELb0ELb1ELb0ELb0ELb0ELb1ELb1ELb1ELb1ELb0EEENS1_21CollectiveEpilogueFwdINS6_IJSA_SC_SB_EEES9_NS_10bfloat16_tESG_Li256ELb1ELb1ELb1ELb1EEENS1_36VarlenDynamicPersistentTileSchedulerILi128ELi160ELi256ELi128ELb1ELb1ELb1ELb0ELb1ELb1EEEEEEEEEvNT_6ParamsE:
        /* <DEDUP_REMOVED lines=18> */
.L_x_3264:
[----:B------:R-:W-:Y:S05]  /*0120*/  BSYNC B0 ;  /* 0x0000000000007941 */ /* 0x000fea0003800000 */
.L_x_3263:
        /* <DEDUP_REMOVED lines=41> */
.L_x_3265:
        /* <DEDUP_REMOVED lines=22> */
.L_x_3266:
        /* <DEDUP_REMOVED lines=18> */
.L_x_3267:
        /* <DEDUP_REMOVED lines=22> */
.L_x_3268:
        /* <DEDUP_REMOVED lines=22> */
.L_x_3269:
[----:B------:R-:W-:Y:S01]  /*0900*/  PLOP3.LUT P0, PT, PT, PT, UP0, 0x80, 0x0 ;  /* 0x000000000000781c */ /* 0x000fe20003f0f008 */
[----:B------:R-:W-:Y:S01]  /*0910*/  UMOV UR38, 0x1 ;  /* 0x0000000100267882 */ /* 0x000fe20000000000 */
[----:B------:R-:W-:Y:S01]  /*0920*/  NOP ;  /* 0x0000000000007918 */ /* 0x000fe20000000000 */
[----:B------:R-:W-:Y:S01]  /*0930*/  USEL UR38, UR38, 0x2, !UP0 ;  /* 0x0000000226267887 */ /* 0x000fe2000c000000 */
[----:B------:R-:W-:Y:S01]  /*0940*/  ULDC.64 UR50, c[0x0][0x208] ;  /* 0x0000820000327ab9 */ /* 0x000fe20000000a00 */
[----:B012-4-:R-:W-:Y:S08]  /*0950*/  BAR.SYNC.DEFER_BLOCKING 0x0 ;  /* 0x0000000000007b1d */ /* 0x017ff00000010000 */
[----:B------:R-:W-:Y:S05]  /*0960*/  @!P0 BRA `(.L_x_3270) ;  /* 0x000000d8006c8947 */ /* 0x000fea0003800000 */
.L_x_3271:
        /* <DEDUP_REMOVED lines=29> */
[----:B------:R-:W-:Y:S02]  /*0b40*/  LOP3.LUT R3, R2, 0xffffff80, RZ, 0xc0, !PT ;  /* 0xffffff8002037812 */ /* 0x000fe400078ec0ff */
[-C--:B------:R-:W-:Y:S01]  /*0b50*/  LEA.HI R11, R0, R12.reuse, RZ, 0x2 ;  /* 0x0000000c000b7211 */ /* 0x080fe200078f10ff */
[----:B------:R-:W-:Y:S01]  /*0b60*/  IMAD.SHL.U32 R5, R4, 0x20, RZ ;  /* 0x0000002004057824 */ /* 0x000fe200078e00ff */
[----:B------:R-:W-:Y:S01]  /*0b70*/  SHF.R.S32.HI R14, RZ, 0x7, R2 ;  /* 0x00000007ff0e7819 */ /* 0x000fe20000011402 */
[----:B------:R-:W-:Y:S01]  /*0b80*/  IMAD.IADD R13, R12, 0x1, -R3 ;  /* 0x000000010c0d7824 */ /* 0x000fe200078e0a03 */
[----:B------:R-:W-:Y:S02]  /*0b90*/  LEA.HI R3, R0, R12, RZ, 0x4 ;  /* 0x0000000c00037211 */ /* 0x000fe400078f20ff */
[----:B------:R-:W-:Y:S02]  /*0ba0*/  LOP3.LUT R11, R11, 0xfffffffc, RZ, 0xc0, !PT ;  /* 0xfffffffc0b0b7812 */ /* 0x000fe400078ec0ff */
[----:B------:R-:W-:-:S02]  /*0bb0*/  SHF.R.S32.HI R7, RZ, 0x1f, R13 ;  /* 0x0000001fff077819 */ /* 0x000fc4000001140d */
[----:B------:R-:W-:Y:S01]  /*0bc0*/  SHF.R.S32.HI R6, RZ, 0x4, R3 ;  /* 0x00000004ff067819 */ /* 0x000fe20000011403 */
[C---:B------:R-:W-:Y:S01]  /*0bd0*/  IMAD.IADD R11, R12.reuse, 0x1, -R11 ;  /* 0x000000010c0b7824 */ /* 0x040fe200078e0a0b */
[----:B------:R-:W-:Y:S02]  /*0be0*/  LEA.HI R8, R7, R13, RZ, 0x2 ;  /* 0x0000000d07087211 */ /* 0x000fe400078f10ff */
[----:B------:R-:W-:Y:S02]  /*0bf0*/  LOP3.LUT R4, R3, 0x3fffff0, RZ, 0xc0, !PT ;  /* 0x03fffff003047812 */ /* 0x000fe400078ec0ff */
[--C-:B------:R-:W-:Y:S02]  /*0c00*/  SHF.R.S32.HI R9, RZ, 0x2, R8.reuse ;  /* 0x00000002ff097819 */ /* 0x100fe40000011408 */
[----:B------:R-:W-:Y:S01]  /*0c10*/  SHF.R.S32.HI R10, RZ, 0x1f, R8 ;  /* 0x0000001fff0a7819 */ /* 0x000fe20000011408 */
[----:B------:R-:W-:Y:S01]  /*0c20*/  IMAD.IADD R4, R12, 0x1, -R4 ;  /* 0x000000010c047824 */ /* 0x000fe200078e0a04 */
[----:B------:R-:W-:-:S02]  /*0c30*/  LOP3.LUT R8, R8, 0x7ffffffc, RZ, 0xc0, !PT ;  /* 0x7ffffffc08087812 */ /* 0x000fc400078ec0ff */
[----:B------:R-:W-:Y:S02]  /*0c40*/  LEA.HI R3, R3, R6, RZ, 0x1 ;  /* 0x0000000603037211 */ /* 0x000fe400078f08ff */
[----:B------:R-:W-:Y:S01]  /*0c50*/  LEA.HI R10, R10, R9, RZ, 0x3 ;  /* 0x000000090a0a7211 */ /* 0x000fe200078f18ff */
[----:B------:R-:W-:Y:S01]  /*0c60*/  IMAD.IADD R8, R13, 0x1, -R8 ;  /* 0x000000010d087824 */ /* 0x000fe200078e0a08 */
[----:B------:R-:W-:Y:S02]  /*0c70*/  LOP3.LUT R5, R5, 0xfffffc00, RZ, 0xc0, !PT ;  /* 0xfffffc0005057812 */ /* 0x000fe400078ec0ff */
[----:B------:R-:W-:Y:S01]  /*0c80*/  LOP3.LUT R3, R3, 0x1ffffffe, RZ, 0xc0, !PT ;  /* 0x1ffffffe03037812 */ /* 0x000fe200078ec0ff */
[----:B------:R-:W-:Y:S01]  /*0c90*/  IMAD.SHL.U32 R17, R8, 0x2, RZ ;  /* 0x0000000208117824 */ /* 0x000fe200078e00ff */
[----:B------:R-:W-:Y:S01]  /*0ca0*/  LOP3.LUT R10, R10, 0xfffffff8, RZ, 0xc0, !PT ;  /* 0xfffffff80a0a7812 */ /* 0x000fe200078ec0ff */
[----:B------:R-:W-:Y:S01]  /*0cb0*/  IMAD R4, R4, 0x40, R5 ;  /* 0x0000004004047824 */ /* 0x000fe200078e0205 */
[----:B------:R-:W-:Y:S01]  /*0cc0*/  LEA.HI R7, R7, R13, RZ, 0x5 ;  /* 0x0000000d07077211 */ /* 0x000fe200078f28ff */
[----:B------:R-:W-:Y:S01]  /*0cd0*/  IMAD.IADD R3, R6, 0x1, -R3 ;  /* 0x0000000106037824 */ /* 0x000fe200078e0a03 */
[----:B------:R-:W-:Y:S01]  /*0ce0*/  LEA.HI R2, R2, R14, RZ, 0x1 ;  /* 0x0000000e02027211 */ /* 0x000fe200078f08ff */
[----:B------:R-:W-:Y:S01]  /*0cf0*/  IMAD.IADD R10, R9, 0x1, -R10 ;  /* 0x00000001090a7824 */ /* 0x000fe200078e0a0a */
[----:B------:R-:W-:Y:S01]  /*0d00*/  LEA.HI R5, R11, R11, RZ, 0x1 ;  /* 0x0000000b0b057211 */ /* 0x000fe200078f08ff */
[----:B------:R-:W-:Y:S01]  /*0d10*/  VIADD R235, R17, 0x10 ;  /* 0x0000001011eb7836 */ /* 0x000fe20000000000 */
[----:B------:R-:W-:Y:S01]  /*0d20*/  SHF.R.S32.HI R7, RZ, 0x5, R7 ;  /* 0x00000005ff077819 */ /* 0x000fe20000011407 */
[----:B------:R-:W-:Y:S01]  /*0d30*/  IMAD R3, R3, 0x8, R4 ;  /* 0x0000000803037824 */ /* 0x000fe200078e0204 */
[----:B------:R-:W-:Y:S01]  /*0d40*/  LOP3.LUT R2, R2, 0x3fffffe, RZ, 0xc0, !PT ;  /* 0x03fffffe02027812 */ /* 0x000fe200078ec0ff */
[C---:B------:R-:W-:Y:S01]  /*0d50*/  VIADD R232, R17.reuse, 0x48 ;  /* 0x0000004811e87836 */ /* 0x040fe20000000000 */
[----:B------:R-:W-:Y:S01]  /*0d60*/  LEA.HI R0, R0, R12, RZ, 0x3 ;  /* 0x0000000c00007211 */ /* 0x000fe200078f18ff */
[----:B------:R-:W-:Y:S01]  /*0d70*/  VIADD R229, R17, 0x60 ;  /* 0x0000006011e57836 */ /* 0x000fe20000000000 */
[----:B------:R-:W-:Y:S01]  /*0d80*/  LOP3.LUT R4, R5, 0x1ffffffe, RZ, 0xc0, !PT ;  /* 0x1ffffffe05047812 */ /* 0x000fe200078ec0ff */
[----:B------:R-:W-:Y:S01]  /*0d90*/  IMAD R7, R7, 0x10, R10 ;  /* 0x0000001007077824 */ /* 0x000fe200078e020a */
[----:B------:R-:W-:Y:S01]  /*0da0*/  LOP3.LUT R16, R0, 0xfffffff8, RZ, 0xc0, !PT ;  /* 0xfffffff800107812 */ /* 0x000fe200078ec0ff */
[----:B------:R-:W-:Y:S01]  /*0db0*/  IMAD.IADD R2, R14, 0x1, -R2 ;  /* 0x000000010e027824 */ /* 0x000fe200078e0a02 */
[----:B------:R-:W-:Y:S01]  /*0dc0*/  SHF.R.S32.HI R237, RZ, 0x3, R0 ;  /* 0x00000003ffed7819 */ /* 0x000fe20000011400 */
[C---:B------:R-:W-:Y:S01]  /*0dd0*/  VIADD R226, R17.reuse, 0x78 ;  /* 0x0000007811e27836 */ /* 0x040fe20000000000 */
[----:B------:R-:W-:Y:S01]  /*0de0*/  SHF.R.S32.HI R0, RZ, 0x1f, R235 ;  /* 0x0000001fff007819 */ /* 0x000fe200000114eb */
[C---:B------:R-:W-:Y:S01]  /*0df0*/  VIADD R223, R17.reuse, 0x90 ;  /* 0x0000009011df7836 */ /* 0x040fe20000000000 */
[----:B------:R-:W-:Y:S01]  /*0e00*/  SHF.R.S32.HI R0, RZ, 0x1f, R232 ;  /* 0x0000001fff007819 */ /* 0x000fe200000114e8 */
[----:B------:R-:W-:Y:S01]  /*0e10*/  VIADD R220, R17, 0xa8 ;  /* 0x000000a811dc7836 */ /* 0x000fe20000000000 */
[----:B------:R-:W-:Y:S01]  /*0e20*/  SHF.R.S32.HI R0, RZ, 0x1f, R229 ;  /* 0x0000001fff007819 */ /* 0x000fe200000114e5 */
[----:B------:R-:W-:Y:S01]  /*0e30*/  IMAD.IADD R4, R11, 0x1, -R4 ;  /* 0x000000010b047824 */ /* 0x000fe200078e0a04 */
[----:B------:R-:W-:Y:S01]  /*0e40*/  SHF.R.S32.HI R0, RZ, 0x1f, R226 ;  /* 0x0000001fff007819 */ /* 0x000fe200000114e2 */
[----:B------:R-:W-:Y:S01]  /*0e50*/  IMAD R2, R2, 0x40, R7 ;  /* 0x0000004002027824 */ /* 0x000fe200078e0207 */
[----:B------:R-:W-:Y:S01]  /*0e60*/  SHF.R.S32.HI R0, RZ, 0x1f, R223 ;  /* 0x0000001fff007819 */ /* 0x000fe200000114df */
[----:B------:R0:W-:Y:S01]  /*0e70*/  STL [R1+0x40], R3 ;  /* 0x0000400301007387 */ /* 0x0001e20000100800 */
[----:B------:R-:W-:Y:S01]  /*0e80*/  SHF.R.S32.HI R0, RZ, 0x1f, R220 ;  /* 0x0000001fff007819 */ /* 0x000fe200000114dc */
[----:B------:R-:W-:-:S02]  /*0e90*/  IMAD R0, R4, 0x8, R2 ;  /* 0x0000000804007824 */ /* 0x000fc400078e0202 */
[----:B------:R1:W-:Y:S01]  /*0ea0*/  STL [R1+0x38], R2 ;  /* 0x0000380201007387 */ /* 0x0003e20000100800 */
[C---:B------:R-:W-:Y:S02]  /*0eb0*/  VIADD R236, R17.reuse, 0x8 ;  /* 0x0000000811ec7836 */ /* 0x040fe40000000000 */
[C---:B------:R-:W-:Y:S01]  /*0ec0*/  VIADD R234, R17.reuse, 0x18 ;  /* 0x0000001811ea7836 */ /* 0x040fe20000000000 */
[----:B------:R1:W-:Y:S01]  /*0ed0*/  STL [R1+0x3c], R0 ;  /* 0x00003c0001007387 */ /* 0x0003e20000100800 */
[C---:B------:R-:W-:Y:S01]  /*0ee0*/  VIADD R233, R17.reuse, 0x40 ;  /* 0x0000004011e97836 */ /* 0x040fe20000000000 */
[----:B0-----:R-:W-:Y:S01]  /*0ef0*/  SHF.R.S32.HI R3, RZ, 0x1f, R236 ;  /* 0x0000001fff037819 */ /* 0x001fe200000114ec */
        /* <DEDUP_REMOVED lines=20> */
[----:B------:R-:W-:Y:S01]  /*1040*/  IMAD.IADD R16, R12, 0x1, -R16 ;  /* 0x000000010c107824 */ /* 0x000fe200078e0a10 */
[----:B------:R-:W-:Y:S01]  /*1050*/  SHF.R.S32.HI R5, RZ, 0x1f, R23 ;  /* 0x0000001fff057819 */ /* 0x000fe20000011417 */
[C---:B------:R-:W-:Y:S01]  /*1060*/  VIADD R19, R17.reuse, 0x20 ;  /* 0x0000002011137836 */ /* 0x040fe20000000000 */
[----:B------:R-:W-:Y:S01]  /*1070*/  SHF.R.S32.HI R3, RZ, 0x1f, R22 ;  /* 0x0000001fff037819 */ /* 0x000fe20000011416 */
[----:B-1----:R-:W-:-:S07]  /*1080*/  VIADD R18, R17, 0x38 ;  /* 0x0000003811127836 */ /* 0x002fce0000000000 */
.L_x_3319:
[----:B------:R-:W-:Y:S01]  /*1090*/  ULDC.64 UR8, c[0x0][0xc88] ;  /* 0x0003220000087ab9 */ /* 0x000fe20000000a00 */
[----:B------:R-:W-:Y:S01]  /*10a0*/  ULDC.64 UR14, c[0x0][0x998] ;  /* 0x00026600000e7ab9 */ /* 0x000fe20000000a00 */
[----:B------:R-:W-:Y:S01]  /*10b0*/  UIMAD.WIDE UR8, UR7, 0x4, UR8 ;  /* 0x00000004070878a5 */ /* 0x000fe2000f8e0208 */
[----:B------:R-:W-:Y:S01]  /*10c0*/  ULDC.64 UR12, c[0x0][0x990] ;  /* 0x00026400000c7ab9 */ /* 0x000fe20000000a00 */
[----:B------:R-:W-:Y:S01]  /*10d0*/  ULDC.64 UR10, c[0x0][0xa20] ;  /* 0x00028800000a7ab9 */ /* 0x000fe20000000a00 */
[----:B------:R-:W-:-:S03]  /*10e0*/  ULOP3.LUT UR42, UR6, 0xffff, URZ, 0xc0, !UPT ;  /* 0x0000ffff062a7892 */ /* 0x000fc6000f8ec03f */
[----:B0-234-:R-:W-:Y:S01]  /*10f0*/  IMAD.U32 R2, RZ, RZ, UR8 ;  /* 0x00000008ff027e24 */ /* 0x01dfe2000f8e00ff */
[----:B------:R-:W-:Y:S01]  /*1100*/  ULDC UR4, c[0x0][0x424] ;  /* 0x0001090000047ab9 */ /* 0x000fe20000000800 */
[----:B------:R-:W-:Y:S01]  /*1110*/  IMAD.U32 R3, RZ, RZ, UR9 ;  /* 0x00000009ff037e24 */ /* 0x000fe2000f8e00ff */
        /* <DEDUP_REMOVED lines=13> */
[----:B-1----:R-:W1:Y:S08]  /*11f0*/  @P0 LDC.64 R6, c[0x0][0x9a8] ;  /* 0x00026a00ff060b82 */ /* 0x002e700000000a00 */
        /* <DEDUP_REMOVED lines=60> */
.L_x_3272:
[----:B------:R-:W-:Y:S01]  /*15c0*/  UIADD3 UR54, -UR54, UR4, URZ ;  /* 0x0000000436367290 */ /* 0x000fe2000fffe13f */
[----:B-----5:R-:W-:Y:S01]  /*15d0*/  FMUL.FTZ R0, R7, R0 ;  /* 0x0000000007007220 */ /* 0x020fe20000410000 */
[----:B------:R-:W-:Y:S02]  /*15e0*/  USHF.R.U32.HI UR4, URZ, 0x8, UR6 ;  /* 0x000000083f047899 */ /* 0x000fe40008011606 */
[----:B------:R-:W-:Y:S02]  /*15f0*/  UISETP.GE.AND UP0, UPT, UR54, 0x1, UPT ;  /* 0x000000013600788c */ /* 0x000fe4000bf06270 */
[----:B------:R-:W-:Y:S02]  /*1600*/  UIADD3 UR6, UR54, 0x9f, URZ ;  /* 0x0000009f36067890 */ /* 0x000fe4000fffe03f */
[----:B------:R-:W-:Y:S02]  /*1610*/  ULEA.HI UR8, UR8, UR4, URZ, 0x10 ;  /* 0x0000000408087291 */ /* 0x000fe4000f8f803f */
[----:B------:R-:W-:Y:S01]  /*1620*/  PLOP3.LUT P0, PT, PT, PT, UP0, 0x80, 0x0 ;  /* 0x000000000000781c */ /* 0x000fe20003f0f008 */
[----:B------:R-:W-:Y:S01]  /*1630*/  UIMAD.WIDE UR6, UR6, 0x66666667, URZ ;  /* 0x66666667060678a5 */ /* 0x000fe2000f8e023f */
[----:B------:R-:W-:Y:S01]  /*1640*/  ULDC UR11, c[0x0][0x988] ;  /* 0x00026200000b7ab9 */ /* 0x000fe20000000800 */
[----:B------:R-:W-:-:S02]  /*1650*/  UMOV UR4, URZ ;  /* 0x0000003f00047c82 */ /* 0x000fc40008000000 */
[----:B------:R-:W-:Y:S02]  /*1660*/  USHF.R.U32.HI UR5, URZ, 0x1f, UR7 ;  /* 0x0000001f3f057899 */ /* 0x000fe40008011607 */
[----:B------:R-:W-:Y:S02]  /*1670*/  ULOP3.LUT UR39, UR8, 0xff, URZ, 0xc0, !UPT ;  /* 0x000000ff08277892 */ /* 0x000fe4000f8ec03f */
[----:B------:R-:W-:Y:S02]  /*1680*/  USHF.R.U32.HI UR45, URZ, 0x10, UR8 ;  /* 0x000000103f2d7899 */ /* 0x000fe40008011608 */
[----:B------:R-:W-:Y:S02]  /*1690*/  ULEA.HI.SX32 UR9, UR7, UR5, 0x1a ;  /* 0x0000000507097291 */ /* 0x000fe4000f8fd23f */
        /* <DEDUP_REMOVED lines=37> */
.L_x_3273:
[----:B------:R-:W-:Y:S01]  /*18f0*/  UIMAD UR40, UR39, UR4, URZ ;  /* 0x00000004272872a4 */ /* 0x000fe2000f8e023f */
[----:B------:R-:W-:Y:S02]  /*1900*/  IMAD.U32 R2, RZ, RZ, UR9 ;  /* 0x00000009ff027e24 */ /* 0x000fe4000f8e00ff */
[----:B------:R-:W-:Y:S01]  /*1910*/  FMUL.FTZ R0, R0, UR11 ;  /* 0x0000000b00007c20 */ /* 0x000fe20008410000 */
[----:B------:R-:W-:Y:S01]  /*1920*/  IMAD.U32 R3, RZ, RZ, UR4 ;  /* 0x00000004ff037e24 */ /* 0x000fe2000f8e00ff */
[----:B------:R-:W-:Y:S02]  /*1930*/  PLOP3.LUT P0, PT, PT, PT, PT, 0x80, 0x0 ;  /* 0x000000000000781c */ /* 0x000fe40003f0f070 */
[----:B------:R-:W-:Y:S02]  /*1940*/  CS2R R56, SRZ ;  /* 0x0000000000387805 */ /* 0x000fe4000001ff00 */
[----:B------:R-:W-:Y:S02]  /*1950*/  CS2R R24, SRZ ;  /* 0x0000000000187805 */ /* 0x000fe4000001ff00 */
[----:B------:R-:W-:Y:S01]  /*1960*/  R2UR UR41, R0 ;  /* 0x00000000002972ca */ /* 0x000fe200000e0000 */
[----:B------:R-:W-:Y:S01]  /*1970*/  IMAD.MOV.U32 R0, RZ, RZ, RZ ;  /* 0x000000ffff007224 */ /* 0x000fe200078e00ff */
[----:B------:R-:W-:Y:S01]  /*1980*/  VIADDMNMX R2, R3, UR40, R2, PT ;  /* 0x0000002803027c46 */ /* 0x000fe2000b800102 */
[----:B------:R-:W-:Y:S01]  /*1990*/  IMAD.MOV.U32 R50, RZ, RZ, RZ ;  /* 0x000000ffff327224 */ /* 0x000fe200078e00ff */
[----:B------:R-:W-:-:S02]  /*19a0*/  CS2R R48, SRZ ;  /* 0x0000000000307805 */ /* 0x000fc4000001ff00 */
[----:B------:R-:W-:Y:S02]  /*19b0*/  CS2R R124, SRZ ;  /* 0x00000000007c7805 */ /* 0x000fe4000001ff00 */
[----:B------:R-:W-:Y:S02]  /*19c0*/  R2UR UR52, R2 ;  /* 0x00000000023472ca */ /* 0x000fe400000e0000 */
[----:B------:R-:W-:Y:S01]  /*19d0*/  CS2R R2, SRZ ;  /* 0x0000000000027805 */ /* 0x000fe2000001ff00 */
[----:B------:R-:W-:Y:S01]  /*19e0*/  IMAD.MOV.U32 R93, RZ, RZ, RZ ;  /* 0x000000ffff5d7224 */ /* 0x000fe200078e00ff */
[----:B------:R-:W-:Y:S01]  /*19f0*/  CS2R R28, SRZ ;  /* 0x00000000001c7805 */ /* 0x000fe2000001ff00 */
[----:B------:R-:W-:Y:S01]  /*1a00*/  IMAD.MOV.U32 R58, RZ, RZ, RZ ;  /* 0x000000ffff3a7224 */ /* 0x000fe200078e00ff */
        /* <DEDUP_REMOVED lines=8> */
[----:B------:R-:W-:Y:S01]  /*1a90*/  UISETP.GT.AND UP0, UPT, UR52, UR40, UPT ;  /* 0x000000283400728c */ /* 0x000fe2000bf04270 */
[----:B------:R-:W-:Y:S01]  /*1aa0*/  IMAD.MOV.U32 R63, RZ, RZ, RZ ;  /* 0x000000ffff3f7224 */ /* 0x000fe200078e00ff */
[----:B------:R-:W-:Y:S01]  /*1ab0*/  CS2R R60, SRZ ;  /* 0x00000000003c7805 */ /* 0x000fe2000001ff00 */
[----:B------:R-:W-:Y:S01]  /*1ac0*/  IMAD.MOV.U32 R152, RZ, RZ, RZ ;  /* 0x000000ffff987224 */ /* 0x000fe200078e00ff */
[----:B------:R-:W-:Y:S01]  /*1ad0*/  CS2R R120, SRZ ;  /* 0x0000000000787805 */ /* 0x000fe2000001ff00 */
[----:B------:R-:W-:Y:S01]  /*1ae0*/  IMAD.MOV.U32 R144, RZ, RZ, RZ ;  /* 0x000000ffff907224 */ /* 0x000fe200078e00ff */
[----:B------:R-:W-:-:S02]  /*1af0*/  PLOP3.LUT P1, PT, PT, PT, UP0, 0x80, 0x0 ;  /* 0x000000000000781c */ /* 0x000fc40003f2f008 */
        /* <DEDUP_REMOVED lines=36> */
[----:B------:R-:W-:Y:S02]  /*1d40*/  IMAD.MOV.U32 R142, RZ, RZ, RZ ;  /* 0x000000ffff8e7224 */ /* 0x000fe400078e00ff */
[----:B------:R-:W-:Y:S02]  /*1d50*/  IMAD.MOV.U32 R101, RZ, RZ, RZ ;  /* 0x000000ffff657224 */ /* 0x000fe400078e00ff */
[----:B------:R-:W-:Y:S02]  /*1d60*/  IMAD.MOV.U32 R77, RZ, RZ, RZ ;  /* 0x000000ffff4d7224 */ /* 0x000fe400078e00ff */
[----:B------:R-:W-:Y:S02]  /*1d70*/  IMAD.MOV.U32 R111, RZ, RZ, RZ ;  /* 0x000000ffff6f7224 */ /* 0x000fe400078e00ff */
        /* <DEDUP_REMOVED lines=13> */
[----:B------:R-:W-:-:S05]  /*1e50*/  SHF.R.S32.HI R8, RZ, 0x7, R8 ;  /* 0x00000007ff087819 */ /* 0x000fca0000011408 */
        /* <DEDUP_REMOVED lines=25> */
.L_x_3275:
        /* <DEDUP_REMOVED lines=13> */
.L_x_3416:
[----:B------:R-:W-:Y:S05]  /*20c0*/  @!P0 BRA `(.L_x_3277) ;  /* 0x0000000000048947 */ /* 0x000fea0003800000 */
[----:B------:R-:W-:Y:S01]  /*20d0*/  BPT.TRAP 0x1 ;  /* 0x000000040000795c */ /* 0x000fe20000300000 */
.L_x_3277:
[----:B------:R-:W-:Y:S02]  /*20e0*/  IMAD.U32 R5, RZ, RZ, UR46 ;  /* 0x0000002eff057e24 */ /* 0x000fe4000f8e00ff */
[----:B0-----:R-:W-:-:S03]  /*20f0*/  IMAD.U32 R3, RZ, RZ, UR53 ;  /* 0x00000035ff037e24 */ /* 0x001fc6000f8e00ff */
[----:B------:R-:W-:Y:S01]  /*2100*/  SHF.L.U32 R5, R5, 0x1f, RZ ;  /* 0x0000001f05057819 */ /* 0x000fe200000006ff */
[----:B------:R-:W-:-:S04]  /*2110*/  IMAD R6, R3, 0x8, R0 ;  /* 0x0000000803067824 */ /* 0x000fc800078e0200 */
[----:B------:R0:W1:Y:S01]  /*2120*/  SYNCS.PHASECHK.TRANS64.TRYWAIT P2, [R6+URZ+0x33430], R5 ;  /* 0x03343005060075a7 */ /* 0x000062000804017f */
[----:B------:R-:W-:Y:S05]  /*2130*/  @!P0 BRA `(.L_x_3278) ;  /* 0x0000000000048947 */ /* 0x000fea0003800000 */
[----:B------:R-:W-:Y:S01]  /*2140*/  BPT.TRAP 0x1 ;  /* 0x000000040000795c */ /* 0x000fe20000300000 */
.L_x_3278:
[----:B------:R-:W2:Y:S01]  /*2150*/  S2R R3, SR_TID.X ;  /* 0x0000000000037919 */ /* 0x000ea20000002100 */
[----:B------:R-:W-:Y:S01]  /*2160*/  IMAD.MOV.U32 R25, RZ, RZ, RZ ;  /* 0x000000ffff197224 */ /* 0x000fe200078e00ff */
[----:B--2---:R-:W-:Y:S01]  /*2170*/  LOP3.LUT P1, R3, R3, 0x7f, RZ, 0xc0, !PT ;  /* 0x0000007f03037812 */ /* 0x004fe2000782c0ff */
[----:B-1----:R-:W-:-:S12]  /*2180*/  @P2 BRA `(.L_x_3279) ;  /* 0x0000000000082947 */ /* 0x002fd80003800000 */
[----:B------:R-:W1:Y:S02]  /*2190*/  SYNCS.PHASECHK.TRANS64.TRYWAIT P2, [R6+URZ+0x33430], R5 ;  /* 0x03343005060075a7 */ /* 0x000e64000804017f */
[----:B-1----:R-:W-:Y:S05]  /*21a0*/  @!P2 BRA `(.L_x_3280) ;  /* 0x0000012800d8a947 */ /* 0x002fea0003800000 */
.L_x_3279:
[----:B------:R-:W-:Y:S05]  /*21b0*/  WARPSYNC.ALL ;  /* 0x0000000000007948 */ /* 0x000fea0003800000 */
[----:B------:R-:W-:Y:S01]  /*21c0*/  R2UR UR4, R0 ;  /* 0x00000000000472ca */ /* 0x000fe200000e0000 */
[----:B------:R-:W-:Y:S01]  /*21d0*/  ULOP3.LUT UR20, UR55, 0x10000, URZ, 0xfc, !UPT ;  /* 0x0001000037147892 */ /* 0x000fe2000f8efc3f */
[----:B------:R-:W-:Y:S01]  /*21e0*/  WARPGROUP.ARRIVE ;  /* 0x00000000000079c5 */ /* 0x000fe20000000000 */
[----:B------:R-:W-:Y:S01]  /*21f0*/  UMOV UR25, 0x80000020 ;  /* 0x8000002000197882 */ /* 0x000fe20000000000 */
[----:B------:R-:W-:Y:S01]  /*2200*/  UMOV UR27, 0x80000020 ;  /* 0x80000020001b7882 */ /* 0x000fe20000000000 */
[----:B------:R-:W-:Y:S01]  /*2210*/  UMOV UR5, UR25 ;  /* 0x0000001900057c82 */ /* 0x000fe20008000000 */
[----:B------:R-:W-:Y:S01]  /*2220*/  UMOV UR7, 0x80000020 ;  /* 0x8000002000077882 */ /* 0x000fe20000000000 */
[----:B------:R-:W-:Y:S01]  /*2230*/  UIADD3 UR9, UR20, 0x2, URZ ;  /* 0x0000000214097890 */ /* 0x000fe2000fffe03f */
[----:B------:R-:W-:Y:S01]  /*2240*/  IMAD.U32 R4, RZ, RZ, UR54 ;  /* 0x00000036ff047e24 */ /* 0x000fe2000f8e00ff */
[----:B------:R-:W-:Y:S01]  /*2250*/  UMOV UR24, UR20 ;  /* 0x0000001400187c82 */ /* 0x000fe20008000000 */
[----:B------:R-:W-:Y:S01]  /*2260*/  UMOV UR11, 0x80000020 ;  /* 0x80000020000b7882 */ /* 0x000fe20000000000 */
[----:B------:R-:W-:Y:S01]  /*2270*/  UIADD3 UR13, UR20, 0x200, URZ ;  /* 0x00000200140d7890 */ /* 0x000fe2000fffe03f */
[----:B------:R-:W-:Y:S01]  /*2280*/  IMAD.U32 R10, RZ, RZ, UR52 ;  /* 0x00000034ff0a7e24 */ /* 0x000fe2000f8e00ff */
[----:B------:R-:W-:Y:S01]  /*2290*/  UIADD3 UR4, UR4, 0x24200, URZ ;  /* 0x0002420004047890 */ /* 0x000fe2000fffe03f */
[----:B01----:R-:W-:Y:S01]  /*22a0*/  IADD3 R5, R4, 0xa0, -R17 ;  /* 0x000000a004057810 */ /* 0x003fe20007ffe811 */
[----:B------:R-:W-:Y:S01]  /*22b0*/  UMOV UR15, 0x80000020 ;  /* 0x80000020000f7882 */ /* 0x000fe20000000000 */
[----:B------:R-:W-:Y:S01]  /*22c0*/  UMOV UR19, 0x80000020 ;  /* 0x8000002000137882 */ /* 0x000fe20000000000 */
[----:B------:R-:W-:Y:S01]  /*22d0*/  USHF.R.U32.HI UR4, URZ, 0x4, UR4 ;  /* 0x000000043f047899 */ /* 0x000fe20008011604 */
[----:B------:R-:W-:Y:S01]  /*22e0*/  P2R R9, PR, RZ, 0x2 ;  /* 0x00000002ff097803 */ /* 0x000fe20000000000 */
[----:B------:R-:W-:Y:S01]  /*22f0*/  UMOV UR23, 0x80000020 ;  /* 0x8000002000177882 */ /* 0x000fe20000000000 */
[----:B------:R-:W-:Y:S01]  /*2300*/  IMAD R5, R10, -0xa0, R5 ;  /* 0xffffff600a057824 */ /* 0x000fe200078e0205 */
[----:B------:R-:W-:Y:S01]  /*2310*/  ULOP3.LUT UR4, UR4, 0x3fff, URZ, 0xc0, !UPT ;  /* 0x00003fff04047892 */ /* 0x000fe2000f8ec03f */
[----:B------:R-:W-:Y:S01]  /*2320*/  P2R R8, PR, RZ, 0x1 ;  /* 0x00000001ff087803 */ /* 0x000fe20000000000 */
[----:B------:R-:W-:Y:S01]  /*2330*/  UIADD3 UR52, UR52, -0x2, URZ ;  /* 0xfffffffe34347890 */ /* 0x000fe2000fffe03f */
[--C-:B------:R-:W-:Y:S01]  /*2340*/  IMAD.MOV.U32 R109, RZ, RZ, R25.reuse ;  /* 0x000000ffff6d7224 */ /* 0x100fe200078e0019 */
[----:B------:R-:W-:Y:S01]  /*2350*/  ULOP3.LUT UR49, UR4, 0x10000, URZ, 0xfc, !UPT ;  /* 0x0001000004317892 */ /* 0x000fe2000f8efc3f */
[C---:B------:R-:W-:Y:S01]  /*2360*/  ISETP.GT.AND P3, PT, R5.reuse, RZ, PT ;  /* 0x000000ff0500720c */ /* 0x040fe20003f64270 */
[----:B------:R-:W-:Y:S01]  /*2370*/  UISETP.GE.AND UP0, UPT, UR52, UR40, UPT ;  /* 0x000000283400728c */ /* 0x000fe2000bf06270 */
[C---:B------:R-:W-:Y:S01]  /*2380*/  ISETP.GT.AND P6, PT, R5.reuse, 0x1, PT ;  /* 0x000000010500780c */ /* 0x040fe20003fc4270 */
[----:B------:R-:W-:Y:S01]  /*2390*/  UIMAD UR28, UR53, 0x780, UR49 ;  /* 0x00000780351c78a4 */ /* 0x000fe2000f8e0231 */
[C---:B------:R-:W-:Y:S01]  /*23a0*/  ISETP.GT.AND P5, PT, R5.reuse, 0x8, PT ;  /* 0x000000080500780c */ /* 0x040fe20003fa4270 */
[----:B------:R-:W-:Y:S01]  /*23b0*/  UMOV UR4, UR24 ;  /* 0x0000001800047c82 */ /* 0x000fe20008000000 */
[C---:B------:R-:W-:Y:S01]  /*23c0*/  ISETP.GT.AND P2, PT, R5.reuse, 0x9, PT ;  /* 0x000000090500780c */ /* 0x040fe20003f44270 */
[----:B------:R-:W-:Y:S01]  /*23d0*/  UIADD3 UR6, UR28, 0x180, URZ ;  /* 0x000001801c067890 */ /* 0x000fe2000fffe03f */
[C---:B------:R-:W-:Y:S01]  /*23e0*/  ISETP.GT.AND P4, PT, R5.reuse, 0x10, PT ;  /* 0x000000100500780c */ /* 0x040fe20003f84270 */
[----:B------:R-:W-:Y:S01]  /*23f0*/  UIADD3 UR8, UR28, 0x200, URZ ;  /* 0x000002001c087890 */ /* 0x000fe2000fffe03f */
[C---:B------:R-:W-:Y:S01]  /*2400*/  ISETP.GT.AND P1, PT, R5.reuse, 0x79, PT ;  /* 0x000000790500780c */ /* 0x040fe20003f24270 */
[----:B------:R-:W-:Y:S01]  /*2410*/  UMOV UR26, UR28 ;  /* 0x0000001c001a7c82 */ /* 0x000fe20008000000 */
[----:B------:R-:W-:Y:S01]  /*2420*/  UIADD3 UR10, UR28, 0x2, URZ ;  /* 0x000000021c0a7890 */ /* 0x000fe2000fffe03f */
[----:B------:R-:W-:Y:S01]  /*2430*/  QGMMA.64x32x32.F32.E4M3.E4M3 R92, gdesc[UR24], RZ, !UPT, gsb0 ;  /* 0x00600000185c79f3 */ /* 0x000fe2000c0008ff */
[----:B------:R-:W-:Y:S01]  /*2440*/  UIADD3 UR26, UR28, 0x80, URZ ;  /* 0x000000801c1a7890 */ /* 0x000fe2000fffe03f */
[----:B------:R-:W-:Y:S01]  /*2450*/  ISETP.GT.AND P0, PT, R5, 0x80, PT ;  /* 0x000000800500780c */ /* 0x000fe20003f04270 */
[----:B------:R-:W-:Y:S01]  /*2460*/  UMOV UR27, 0x80000020 ;  /* 0x80000020001b7882 */ /* 0x000fe20000000000 */
[----:B------:R-:W-:Y:S01]  /*2470*/  UIADD3 UR12, UR28, 0x202, URZ ;  /* 0x000002021c0c7890 */ /* 0x000fe2000fffe03f */
[--C-:B------:R-:W-:Y:S01]  /*2480*/  IMAD.MOV.U32 R108, RZ, RZ, R25.reuse ;  /* 0x000000ffff6c7224 */ /* 0x100fe200078e0019 */
[----:B------:R-:W-:Y:S01]  /*2490*/  UIADD3 UR14, UR28, 0x280, URZ ;  /* 0x000002801c0e7890 */ /* 0x000fe2000fffe03f */
[--C-:B------:R-:W-:Y:S01]  /*24a0*/  IMAD.MOV.U32 R111, RZ, RZ, R25.reuse ;  /* 0x000000ffff6f7224 */ /* 0x100fe200078e0019 */
[----:B------:R-:W-:Y:S01]  /*24b0*/  UIADD3 UR16, UR28, 0x282, URZ ;  /* 0x000002821c107890 */ /* 0x000fe2000fffe03f */
[--C-:B------:R-:W-:Y:S01]  /*24c0*/  IMAD.MOV.U32 R110, RZ, RZ, R25.reuse ;  /* 0x000000ffff6e7224 */ /* 0x100fe200078e0019 */
[----:B------:R-:W-:Y:S01]  /*24d0*/  UIADD3 UR18, UR28, 0x402, URZ ;  /* 0x000004021c127890 */ /* 0x000fe2000fffe03f */
[--C-:B------:R-:W-:Y:S01]  /*24e0*/  IMAD.MOV.U32 R113, RZ, RZ, R25.reuse ;  /* 0x000000ffff717224 */ /* 0x100fe200078e0019 */
[----:B------:R-:W-:Y:S01]  /*24f0*/  UIADD3 UR22, UR28, 0x680, URZ ;  /* 0x000006801c167890 */ /* 0x000fe2000fffe03f */
        /* <DEDUP_REMOVED lines=9> */
[----:B------:R-:W-:Y:S01]  /*2590*/  QGMMA.64x32x32.F32.E4M3.E4M3 R76, gdesc[UR24], RZ, !UPT, gsb0 ;  /* 0x00600000184c79f3 */ /* 0x000fe2000c0008ff */
[----:B------:R-:W-:Y:S01]  /*25a0*/  UIADD3 UR26, UR28, 0x100, URZ ;  /* 0x000001001c1a7890 */ /* 0x000fe2000fffe03f */
[----:B------:R-:W-:Y:S01]  /*25b0*/  UMOV UR27, 0x80000020 ;  /* 0x80000020001b7882 */ /* 0x000fe20000000000 */
[----:B------:R-:W-:Y:S02]  /*25c0*/  WARPGROUP.DEPBAR.LE gsb0, 0x0 ;  /* 0x00008000000079c5 */ /* 0x000fe40000010000 */
[----:B------:R-:W-:-:S06]  /*25d0*/  WARPGROUP.ARRIVE ;  /* 0x00000000000079c5 */ /* 0x000fcc0000000000 */
[----:B------:R-:W-:Y:S01]  /*25e0*/  QGMMA.64x32x32.F32.E4M3.E4M3 R60, gdesc[UR24], RZ, !UPT, gsb0 ;  /* 0x00600000183c79f3 */ /* 0x000fe2000c0008ff */
[----:B------:R-:W-:Y:S01]  /*25f0*/  UMOV UR26, UR8 ;  /* 0x00000008001a7c82 */ /* 0x000fe20008000000 */
[----:B------:R-:W-:Y:S01]  /*2600*/  UMOV UR27, 0x80000020 ;  /* 0x80000020001b7882 */ /* 0x000fe20000000000 */
[----:B------:R-:W-:Y:S02]  /*2610*/  WARPGROUP.DEPBAR.LE gsb0, 0x0 ;  /* 0x00008000000079c5 */ /* 0x000fe40000010000 */
[----:B------:R-:W-:-:S06]  /*2620*/  WARPGROUP.ARRIVE ;  /* 0x00000000000079c5 */ /* 0x000fcc0000000000 */
[----:B------:R-:W-:Y:S01]  /*2630*/  QGMMA.64x32x32.F32.E4M3.E4M3 R44, gdesc[UR4], RZ, !UPT, gsb0 ;  /* 0x00600000042c79f3 */ /* 0x000fe2000c0008ff */
[----:B------:R-:W-:Y:S01]  /*2640*/  UMOV UR4, UR9 ;  /* 0x0000000900047c82 */ /* 0x000fe20008000000 */
[----:B------:R-:W-:Y:S01]  /*2650*/  UMOV UR5, 0x80000020 ;  /* 0x8000002000057882 */ /* 0x000fe20000000000 */
[----:B------:R-:W-:Y:S01]  /*2660*/  UMOV UR6, UR10 ;  /* 0x0000000a00067c82 */ /* 0x000fe20008000000 */
[----:B------:R-:W-:Y:S01]  /*2670*/  UMOV UR7, 0x80000020 ;  /* 0x8000002000077882 */ /* 0x000fe20000000000 */
[----:B------:R-:W-:Y:S01]  /*2680*/  UIADD3 UR10, UR28, 0x182, URZ ;  /* 0x000001821c0a7890 */ /* 0x000fe2000fffe03f */
[----:B------:R-:W-:Y:S01]  /*2690*/  UMOV UR8, UR4 ;  /* 0x0000000400087c82 */ /* 0x000fe20008000000 */
[----:B------:R-:W-:Y:S01]  /*26a0*/  UMOV UR9, UR5 ;  /* 0x0000000500097c82 */ /* 0x000fe20008000000 */
        /* <DEDUP_REMOVED lines=18> */
[----:B------:R-:W-:Y:S02]  /*27d0*/  WARPGROUP.DEPBAR.LE gsb0, 0x0 ;  /* 0x00008000000079c5 */ /* 0x000fe40000010000 */
[----:B------:R-:W-:-:S06]  /*27e0*/  WARPGROUP.ARRIVE ;  /* 0x00000000000079c5 */ /* 0x000fcc0000000000 */
[----:B------:R-:W-:Y:S01]  /*27f0*/  QGMMA.64x32x32.F32.E4M3.E4M3 R44, gdesc[UR8], R44, gsb0 ;  /* 0x00600000082c79f3 */ /* 0x000fe2000800082c */
        /* <DEDUP_REMOVED lines=9> */
[----:B------:R-:W-:Y:S01]  /*2890*/  QGMMA.64x32x32.F32.E4M3.E4M3 R28, gdesc[UR4], R28, gsb0 ;  /* 0x00600000041c79f3 */ /* 0x000fe2000800081c */
[----:B------:R-:W-:Y:S02]  /*28a0*/  UIADD3 UR6, UR28, 0x480, URZ ;  /* 0x000004801c067890 */ /* 0x000fe4000fffe03f */
[----:B------:R-:W-:Y:S01]  /*28b0*/  UIADD3 UR7, UR20, 0x202, URZ ;  /* 0x0000020214077890 */ /* 0x000fe2000fffe03f */
        /* <DEDUP_REMOVED lines=21> */
[----:B------:R-:W-:Y:S01]  /*2a10*/  UMOV UR14, UR16 ;  /* 0x00000010000e7c82 */ /* 0x000fe20008000000 */
[----:B------:R-:W-:Y:S01]  /*2a20*/  UMOV UR15, 0x80000020 ;  /* 0x80000020000f7882 */ /* 0x000fe20000000000 */
[----:B------:R-:W-:Y:S01]  /*2a30*/  UMOV UR16, UR12 ;  /* 0x0000000c00107c82 */ /* 0x000fe20008000000 */
[----:B------:R-:W-:Y:S01]  /*2a40*/  UMOV UR17, UR13 ;  /* 0x0000000d00117c82 */ /* 0x000fe20008000000 */
[----:B------:R-:W-:Y:S01]  /*2a50*/  UIADD3 UR7, UR20, 0x400, URZ ;  /* 0x0000040014077890 */ /* 0x000fe2000fffe03f */
[----:B------:R-:W-:Y:S02]  /*2a60*/  WARPGROUP.DEPBAR.LE gsb0, 0x0 ;  /* 0x00008000000079c5 */ /* 0x000fe40000010000 */
[----:B------:R-:W-:-:S06]  /*2a70*/  WARPGROUP.ARRIVE ;  /* 0x00000000000079c5 */ /* 0x000fcc0000000000 */
[----:B------:R-:W-:Y:S01]  /*2a80*/  QGMMA.64x32x32.F32.E4M3.E4M3 R28, gdesc[UR8], R28, gsb0 ;  /* 0x00600000081c79f3 */ /* 0x000fe2000800081c */
[----:B------:R-:W-:Y:S02]  /*2a90*/  UIADD3 UR10, UR28, 0x500, URZ ;  /* 0x000005001c0a7890 */ /* 0x000fe4000fffe03f */
        /* <DEDUP_REMOVED lines=24> */
[----:B------:R-:W-:Y:S02]  /*2c20*/  UMOV UR21, UR17 ;  /* 0x0000001100157c82 */ /* 0x000fe40008000000 */
[----:B------:R-:W-:Y:S01]  /*2c30*/  UMOV UR20, UR16 ;  /* 0x0000001000147c82 */ /* 0x000fe20008000000 */
[----:B------:R-:W-:Y:S01]  /*2c40*/  UIADD3 UR10, UR28, 0x502, URZ ;  /* 0x000005021c0a7890 */ /* 0x000fe2000fffe03f */
[----:B------:R-:W-:-:S02]  /*2c50*/  WARPGROUP.DEPBAR.LE gsb0, 0x0 ;  /* 0x00008000000079c5 */ /* 0x000fc40000010000 */
        /* <DEDUP_REMOVED lines=34> */
[----:B------:R-:W-:Y:S02]  /*2e80*/  FSEL R92, R92, -INF , P3 ;  /* 0xff8000005c5c7808 */ /* 0x000fe40001800000 */
[----:B------:R-:W-:Y:S02]  /*2e90*/  FSEL R93, R93, -INF , P6 ;  /* 0xff8000005d5d7808 */ /* 0x000fe40003000000 */
[----:B------:R-:W-:Y:S01]  /*2ea0*/  FSEL R96, R96, -INF , P5 ;  /* 0xff80000060607808 */ /* 0x000fe20002800000 */
[----:B------:R-:W-:Y:S01]  /*2eb0*/  QGMMA.64x32x32.F32.E4M3.E4M3 R76, gdesc[UR20], R76, gsb0 ;  /* 0x00600000144c79f3 */ /* 0x000fe2000800084c */
[----:B------:R-:W-:Y:S01]  /*2ec0*/  UIADD3 UR22, UR28, 0x602, URZ ;  /* 0x000006021c167890 */ /* 0x000fe2000fffe03f */
[----:B------:R-:W-:Y:S01]  /*2ed0*/  FMNMX.FTZ R7, R92, R93, !PT ;  /* 0x0000005d5c077209 */ /* 0x000fe20007810000 */
[----:B------:R-:W-:Y:S01]  /*2ee0*/  UMOV UR23, 0x80000020 ;  /* 0x8000002000177882 */ /* 0x000fe20000000000 */
        /* <DEDUP_REMOVED lines=15> */
[----:B------:R-:W-:Y:S02]  /*2fe0*/  FSEL R105, R105, -INF , P5 ;  /* 0xff80000069697808 */ /* 0x000fe40002800000 */
[----:B------:R-:W-:Y:S02]  /*2ff0*/  ISETP.GT.AND P4, PT, R5, 0x20, PT ;  /* 0x000000200500780c */ /* 0x000fe40003f84270 */
[----:B------:R-:W-:Y:S02]  /*3000*/  FMNMX.FTZ R4, R104, R7, !PT ;  /* 0x0000000768047209 */ /* 0x000fe40007810000 */
[----:B------:R-:W-:-:S02]  /*3010*/  FSEL R103, R103, -INF , P3 ;  /* 0xff80000067677808 */ /* 0x000fc40001800000 */
[----:B------:R-:W-:Y:S02]  /*3020*/  ISETP.GT.AND P3, PT, R5, 0x21, PT ;  /* 0x000000210500780c */ /* 0x000fe40003f64270 */
[----:B------:R-:W-:Y:S02]  /*3030*/  FMNMX.FTZ R7, R105, R4, !PT ;  /* 0x0000000469077209 */ /* 0x000fe40007810000 */
[----:B------:R-:W-:Y:S02]  /*3040*/  FSEL R99, R99, -INF , P2 ;  /* 0xff80000063637808 */ /* 0x000fe40001000000 */
[C---:B------:R-:W-:Y:S02]  /*3050*/  ISETP.GT.AND P2, PT, R5.reuse, 0x28, PT ;  /* 0x000000280500780c */ /* 0x040fe40003f44270 */
        /* <DEDUP_REMOVED lines=10> */
[----:B------:R-:W-:Y:S01]  /*3100*/  UIADD3 UR22, UR28, 0x682, URZ ;  /* 0x000006821c167890 */ /* 0x000fe2000fffe03f */
[----:B------:R-:W-:Y:S01]  /*3110*/  FSEL R80, R80, -INF , P2 ;  /* 0xff80000050507808 */ /* 0x000fe20001000000 */
[----:B------:R-:W-:Y:S01]  /*3120*/  UMOV UR23, 0x80000020 ;  /* 0x8000002000177882 */ /* 0x000fe20000000000 */
        /* <DEDUP_REMOVED lines=22> */
[----:B------:R-:W-:Y:S02]  /*3290*/  FSEL R87, R87, -INF , P4 ;  /* 0xff80000057577808 */ /* 0x000fe40002000000 */
[----:B------:R-:W-:Y:S02]  /*32a0*/  ISETP.GT.AND P4, PT, R5, 0x48, PT ;  /* 0x000000480500780c */ /* 0x000fe40003f84270 */
[----:B------:R-:W-:-:S02]  /*32b0*/  FSEL R90, R90, -INF , P3 ;  /* 0xff8000005a5a7808 */ /* 0x000fc40001800000 */
[----:B------:R-:W-:Y:S02]  /*32c0*/  ISETP.GT.AND P3, PT, R5, 0x49, PT ;  /* 0x000000490500780c */ /* 0x000fe40003f64270 */
[----:B------:R-:W-:Y:S02]  /*32d0*/  FSEL R91, R91, -INF , P2 ;  /* 0xff8000005b5b7808 */ /* 0x000fe40001000000 */
[----:B------:R-:W-:Y:S01]  /*32e0*/  ISETP.GT.AND P2, PT, R5, 0x50, PT ;  /* 0x000000500500780c */ /* 0x000fe20003f44270 */
[----:B------:R-:W-:Y:S02]  /*32f0*/  WARPGROUP.DEPBAR.LE gsb0, 0x0 ;  /* 0x00008000000079c5 */ /* 0x000fe40000010000 */
[----:B------:R-:W-:Y:S01]  /*3300*/  WARPGROUP.ARRIVE ;  /* 0x00000000000079c5 */ /* 0x000fe20000000000 */
[----:B------:R-:W-:Y:S02]  /*3310*/  FSEL R60, R60, -INF , P6 ;  /* 0xff8000003c3c7808 */ /* 0x000fe40003000000 */
[----:B------:R-:W-:-:S02]  /*3320*/  FSEL R61, R61, -INF , P5 ;  /* 0xff8000003d3d7808 */ /* 0x000fc40002800000 */
[----:B------:R-:W-:Y:S01]  /*3330*/  FMNMX.FTZ R4, R60, R7, !PT ;  /* 0x000000073c047209 */ /* 0x000fe20007810000 */
[----:B------:R-:W-:Y:S01]  /*3340*/  QGMMA.64x32x32.F32.E4M3.E4M3 R44, gdesc[UR20], R44, gsb0 ;  /* 0x00600000142c79f3 */ /* 0x000fe2000800082c */
[----:B------:R-:W-:Y:S01]  /*3350*/  UIADD3 UR22, UR28, 0x702, URZ ;  /* 0x000007021c167890 */ /* 0x000fe2000fffe03f */
[----:B------:R-:W-:Y:S01]  /*3360*/  FSEL R64, R64, -INF , P4 ;  /* 0xff80000040407808 */ /* 0x000fe20002000000 */
[----:B------:R-:W-:Y:S01]  /*3370*/  UMOV UR23, 0x80000020 ;  /* 0x8000002000177882 */ /* 0x000fe20000000000 */
        /* <DEDUP_REMOVED lines=21> */
[----:B------:R-:W-:-:S02]  /*34d0*/  FMNMX.FTZ R7, R73, R4, !PT ;  /* 0x0000000449077209 */ /* 0x000fc40007810000 */
[----:B------:R-:W-:Y:S02]  /*34e0*/  FSEL R71, R71, -INF , P6 ;  /* 0xff80000047477808 */ /* 0x000fe40003000000 */
[C---:B------:R-:W-:Y:S02]  /*34f0*/  ISETP.GT.AND P6, PT, R5.reuse, 0x68, PT ;  /* 0x000000680500780c */ /* 0x040fe40003fc4270 */
[----:B------:R-:W-:Y:S02]  /*3500*/  FSEL R74, R74, -INF , P5 ;  /* 0xff8000004a4a7808 */ /* 0x000fe40002800000 */
[----:B------:R-:W-:Y:S02]  /*3510*/  ISETP.GT.AND P5, PT, R5, 0x69, PT ;  /* 0x000000690500780c */ /* 0x000fe40003fa4270 */
[----:B------:R-:W-:Y:S02]  /*3520*/  FSEL R75, R75, -INF , P4 ;  /* 0xff8000004b4b7808 */ /* 0x000fe40002000000 */
[----:B------:R-:W-:Y:S01]  /*3530*/  ISETP.GT.AND P4, PT, R5, 0x70, PT ;  /* 0x000000700500780c */ /* 0x000fe20003f84270 */
[----:B------:R-:W-:-:S02]  /*3540*/  WARPGROUP.DEPBAR.LE gsb0, 0x0 ;  /* 0x00008000000079c5 */ /* 0x000fc40000010000 */
[----:B------:R-:W-:Y:S01]  /*3550*/  WARPGROUP.ARRIVE ;  /* 0x00000000000079c5 */ /* 0x000fe20000000000 */
[----:B------:R-:W-:Y:S02]  /*3560*/  FSEL R44, R44, -INF , P3 ;  /* 0xff8000002c2c7808 */ /* 0x000fe40001800000 */
[----:B------:R-:W-:Y:S02]  /*3570*/  FSEL R45, R45, -INF , P2 ;  /* 0xff8000002d2d7808 */ /* 0x000fe40001000000 */
[----:B------:R-:W-:Y:S01]  /*3580*/  FMNMX.FTZ R4, R44, R7, !PT ;  /* 0x000000072c047209 */ /* 0x000fe20007810000 */
[----:B------:R-:W-:Y:S01]  /*3590*/  QGMMA.64x32x32.F32.E4M3.E4M3 R28, gdesc[UR20], R28, gsb0 ;  /* 0x00600000141c79f3 */ /* 0x000fe2000800081c */
[----:B------:R-:W-:Y:S02]  /*35a0*/  FSEL R48, R48, -INF , P6 ;  /* 0xff80000030307808 */ /* 0x000fe40003000000 */
[----:B------:R-:W-:Y:S02]  /*35b0*/  FMNMX.FTZ R7, R45, R4, !PT ;  /* 0x000000042d077209 */ /* 0x000fe40007810000 */
        /* <DEDUP_REMOVED lines=11> */
[----:B------:R-:W-:Y:S02]  /*3670*/  FMNMX.FTZ R7, R53, R4, !PT ;  /* 0x0000000435077209 */ /* 0x000fe40007810000 */
[----:B------:R-:W-:-:S02]  /*3680*/  FSEL R57, R57, -INF , P1 ;  /* 0xff80000039397808 */ /* 0x000fc40000800000 */
[----:B------:R-:W-:Y:S02]  /*3690*/  FMNMX.FTZ R4, R56, R7, !PT ;  /* 0x0000000738047209 */ /* 0x000fe40007810000 */
[----:B------:R-:W-:Y:S02]  /*36a0*/  ISETP.GT.AND P1, PT, R5, 0x81, PT ;  /* 0x000000810500780c */ /* 0x000fe40003f24270 */
[----:B------:R-:W-:Y:S02]  /*36b0*/  FMNMX.FTZ R7, R57, R4, !PT ;  /* 0x0000000439077209 */ /* 0x000fe40007810000 */
[----:B------:R-:W-:Y:S02]  /*36c0*/  FSEL R58, R58, -INF , P2 ;  /* 0xff8000003a3a7808 */ /* 0x000fe40001000000 */
[----:B------:R-:W-:Y:S02]  /*36d0*/  ISETP.GT.AND P2, PT, R5, 0x89, PT ;  /* 0x000000890500780c */ /* 0x000fe40003f44270 */
[----:B------:R-:W-:-:S02]  /*36e0*/  FSEL R55, R55, -INF , P3 ;  /* 0xff80000037377808 */ /* 0x000fc40001800000 */
[C---:B------:R-:W-:Y:S02]  /*36f0*/  ISETP.GT.AND P3, PT, R5.reuse, 0x90, PT ;  /* 0x000000900500780c */ /* 0x040fe40003f64270 */
[----:B------:R-:W-:Y:S02]  /*3700*/  FSEL R54, R54, -INF , P4 ;  /* 0xff80000036367808 */ /* 0x000fe40002000000 */
[----:B------:R-:W-:Y:S02]  /*3710*/  ISETP.GT.AND P4, PT, R5, 0x91, PT ;  /* 0x000000910500780c */ /* 0x000fe40003f84270 */
[----:B------:R-:W-:Y:S02]  /*3720*/  FSEL R51, R51, -INF , P5 ;  /* 0xff80000033337808 */ /* 0x000fe40002800000 */
[----:B------:R-:W-:Y:S02]  /*3730*/  ISETP.GT.AND P5, PT, R5, 0x98, PT ;  /* 0x000000980500780c */ /* 0x000fe40003fa4270 */
[----:B------:R-:W-:-:S02]  /*3740*/  FSEL R50, R50, -INF , P6 ;  /* 0xff80000032327808 */ /* 0x000fc40003000000 */
[C---:B------:R-:W-:Y:S02]  /*3750*/  ISETP.GT.AND P6, PT, R5.reuse, 0x99, PT ;  /* 0x000000990500780c */ /* 0x040fe40003fc4270 */
[----:B------:R-:W-:Y:S02]  /*3760*/  P2R R14, PR, RZ, 0x2 ;  /* 0x00000002ff0e7803 */ /* 0x000fe40000000000 */
[----:B------:R-:W-:Y:S01]  /*3770*/  P2R R12, PR, RZ, 0x4 ;  /* 0x00000004ff0c7803 */ /* 0x000fe20000000000 */
[----:B------:R-:W-:Y:S02]  /*3780*/  WARPGROUP.DEPBAR.LE gsb0, 0x0 ;  /* 0x00008000000079c5 */ /* 0x000fe40000010000 */
        /* <DEDUP_REMOVED lines=16> */
[----:B------:R-:W-:Y:S02]  /*3890*/  P2R R13, PR, RZ, 0x1 ;  /* 0x00000001ff0d7803 */ /* 0x000fe40000000000 */
[----:B------:R-:W-:Y:S02]  /*38a0*/  FMNMX.FTZ R7, R41, R4, !PT ;  /* 0x0000000429077209 */ /* 0x000fe40007810000 */
[C---:B------:R-:W-:Y:S02]  /*38b0*/  ISETP.GT.AND P0, PT, R5.reuse, 0x79, PT ;  /* 0x000000790500780c */ /* 0x040fe40003f04270 */
[----:B------:R-:W-:Y:S01]  /*38c0*/  ISETP.GT.AND P1, PT, R5, 0x80, PT ;  /* 0x000000800500780c */ /* 0x000fe20003f24270 */
[----:B------:R-:W0:Y:S01]  /*38d0*/  SHFL.BFLY PT, R4, R7, 0x2, 0x1f ;  /* 0x0c401f0007047f89 */ /* 0x000e2200000e0000 */
[----:B------:R-:W-:-:S02]  /*38e0*/  FMNMX.FTZ R5, R94, R95, !PT ;  /* 0x0000005f5e057209 */ /* 0x000fc40007810000 */
[----:B------:R-:W-:Y:S02]  /*38f0*/  FSEL R59, R59, -INF , P0 ;  /* 0xff8000003b3b7808 */ /* 0x000fe40000000000 */
[----:B------:R-:W-:Y:S02]  /*3900*/  FMNMX.FTZ R24, R98, R5, !PT ;  /* 0x0000000562187209 */ /* 0x000fe40007810000 */
[----:B------:R-:W-:Y:S02]  /*3910*/  FSEL R30, R30, -INF , P1 ;  /* 0xff8000001e1e7808 */ /* 0x000fe40000800000 */
[----:B------:R-:W-:Y:S02]  /*3920*/  FMNMX.FTZ R5, R99, R24, !PT ;  /* 0x0000001863057209 */ /* 0x000fe40007810000 */
[----:B------:R-:W-:Y:S02]  /*3930*/  ISETP.NE.AND P1, PT, R14, RZ, PT ;  /* 0x000000ff0e00720c */ /* 0x000fe40003f25270 */
[----:B------:R-:W-:-:S02]  /*3940*/  FMNMX.FTZ R24, R102, R5, !PT ;  /* 0x0000000566187209 */ /* 0x000fc40007810000 */
[----:B------:R-:W-:Y:S02]  /*3950*/  ISETP.NE.AND P0, PT, R13, RZ, PT ;  /* 0x000000ff0d00720c */ /* 0x000fe40003f05270 */
[----:B------:R-:W-:Y:S02]  /*3960*/  FMNMX.FTZ R5, R103, R24, !PT ;  /* 0x0000001867057209 */ /* 0x000fe40007810000 */
[----:B------:R-:W-:Y:S02]  /*3970*/  FSEL R31, R31, -INF , P1 ;  /* 0xff8000001f1f7808 */ /* 0x000fe40000800000 */
[----:B------:R-:W-:Y:S02]  /*3980*/  FMNMX.FTZ R26, R106, R5, !PT ;  /* 0x000000056a1a7209 */ /* 0x000fe40007810000 */
[----:B------:R-:W-:Y:S02]  /*3990*/  FSEL R34, R34, -INF , P0 ;  /* 0xff80000022227808 */ /* 0x000fe40000000000 */
[----:B0-----:R-:W-:-:S02]  /*39a0*/  FMNMX.FTZ R10, R7, R4, !PT ;  /* 0x00000004070a7209 */ /* 0x001fc40007810000 */
[----:B------:R-:W-:Y:S02]  /*39b0*/  FMNMX.FTZ R5, R107, R26, !PT ;  /* 0x0000001a6b057209 */ /* 0x000fe40007810000 */
[----:B------:R-:W-:Y:S01]  /*39c0*/  FSEL R38, R38, -INF , P3 ;  /* 0xff80000026267808 */ /* 0x000fe20001800000 */
[----:B------:R-:W0:Y:S01]  /*39d0*/  SHFL.BFLY PT, R11, R10, 0x1, 0x1f ;  /* 0x0c201f000a0b7f89 */ /* 0x000e2200000e0000 */
[----:B------:R-:W-:Y:S02]  /*39e0*/  FMNMX.FTZ R26, R78, R5, !PT ;  /* 0x000000054e1a7209 */ /* 0x000fe40007810000 */
[----:B------:R-:W-:Y:S02]  /*39f0*/  FSEL R42, R42, -INF , P5 ;  /* 0xff8000002a2a7808 */ /* 0x000fe40002800000 */
[----:B------:R-:W-:Y:S02]  /*3a00*/  FMNMX.FTZ R5, R79, R26, !PT ;  /* 0x0000001a4f057209 */ /* 0x000fe40007810000 */
[----:B------:R-:W-:-:S02]  /*3a10*/  FSEL R43, R43, -INF , P6 ;  /* 0xff8000002b2b7808 */ /* 0x000fc40003000000 */
[----:B------:R-:W-:Y:S02]  /*3a20*/  ISETP.NE.AND P1, PT, R9, RZ, PT ;  /* 0x000000ff0900720c */ /* 0x000fe40003f25270 */
[----:B------:R-:W-:Y:S02]  /*3a30*/  ISETP.NE.AND P0, PT, R8, RZ, PT ;  /* 0x000000ff0800720c */ /* 0x000fe40003f05270 */
[----:B0-----:R-:W-:Y:S01]  /*3a40*/  FMNMX.FTZ R4, R10, R11, !PT ;  /* 0x0000000b0a047209 */ /* 0x001fe20007810000 */
[----:B------:R-:W-:-:S03]  /*3a50*/  IMAD.U32 R11, RZ, RZ, UR41 ;  /* 0x00000029ff0b7e24 */ /* 0x000fc6000f8e00ff */
        /* <DEDUP_REMOVED lines=12> */
[----:B------:R-:W-:Y:S01]  /*3b20*/  FSEL R35, R35, -INF , P2 ;  /* 0xff80000023237808 */ /* 0x000fe20001000000 */
        /* <DEDUP_REMOVED lines=31> */
[----:B------:R-:W-:Y:S01]  /*3d20*/  MUFU.EX2 R7, R7 ;  /* 0x0000000700077308 */ /* 0x000fe20000000800 */
[--C-:B------:R-:W-:Y:S01]  /*3d30*/  IMAD.MOV.U32 R101, RZ, RZ, R25.reuse ;  /* 0x000000ffff657224 */ /* 0x100fe200078e0019 */
[----:B------:R-:W-:Y:S01]  /*3d40*/  FMNMX.FTZ R84, R70, R5, !PT ;  /* 0x0000000546547209 */ /* 0x000fe20007810000 */
[----:B------:R-:W-:-:S02]  /*3d50*/  IMAD.MOV.U32 R105, RZ, RZ, R25 ;  /* 0x000000ffff697224 */ /* 0x000fc400078e0019 */
[----:B------:R-:W-:Y:S01]  /*3d60*/  IMAD.MOV.U32 R104, RZ, RZ, R25 ;  /* 0x000000ffff687224 */ /* 0x000fe200078e0019 */
[----:B------:R-:W-:Y:S02]  /*3d70*/  FMNMX.FTZ R5, R71, R84, !PT ;  /* 0x0000005447057209 */ /* 0x000fe40007810000 */
[----:B------:R-:W-:Y:S02]  /*3d80*/  MUFU.EX2 R8, R8 ;  /* 0x0000000800087308 */ /* 0x000fe40000000800 */
[----:B------:R-:W-:-:S04]  /*3d90*/  FMNMX.FTZ R84, R74, R5, !PT ;  /* 0x000000054a547209 */ /* 0x000fc80007810000 */
[----:B------:R-:W-:Y:S02]  /*3da0*/  FMNMX.FTZ R5, R75, R84, !PT ;  /* 0x000000544b057209 */ /* 0x000fe40007810000 */
[----:B------:R-:W-:Y:S02]  /*3db0*/  MUFU.EX2 R9, R9 ;  /* 0x0000000900097308 */ /* 0x000fe40000000800 */
[----:B------:R-:W-:-:S04]  /*3dc0*/  FMNMX.FTZ R84, R46, R5, !PT ;  /* 0x000000052e547209 */ /* 0x000fc80007810000 */
[----:B------:R-:W-:Y:S02]  /*3dd0*/  FMNMX.FTZ R5, R47, R84, !PT ;  /* 0x000000542f057209 */ /* 0x000fe40007810000 */
[----:B------:R-:W0:Y:S02]  /*3de0*/  MUFU.EX2 R12, R12 ;  /* 0x0000000c000c7308 */ /* 0x000e240000000800 */
[----:B------:R-:W-:-:S04]  /*3df0*/  FMNMX.FTZ R84, R50, R5, !PT ;  /* 0x0000000532547209 */ /* 0x000fc80007810000 */
[----:B------:R-:W-:Y:S02]  /*3e00*/  FMNMX.FTZ R5, R51, R84, !PT ;  /* 0x0000005433057209 */ /* 0x000fe40007810000 */
[----:B------:R-:W-:Y:S02]  /*3e10*/  MUFU.EX2 R10, R10 ;  /* 0x0000000a000a7308 */ /* 0x000fe40000000800 */
[----:B------:R-:W-:-:S04]  /*3e20*/  FMNMX.FTZ R68, R54, R5, !PT ;  /* 0x0000000536447209 */ /* 0x000fc80007810000 */
[----:B------:R-:W-:Y:S01]  /*3e30*/  FMNMX.FTZ R5, R55, R68, !PT ;  /* 0x0000004437057209 */ /* 0x000fe20007810000 */
[----:B------:R-:W-:-:S01]  /*3e40*/  FFMA.FTZ R68, R69, UR41, -R20 ;  /* 0x0000002945447c23 */ /* 0x000fc20008010814 */
[----:B------:R-:W-:Y:S01]  /*3e50*/  FFMA.FTZ R69, R72, UR41, -R20 ;  /* 0x0000002948457c23 */ /* 0x000fe20008010814 */
[----:B------:R-:W-:Y:S01]  /*3e60*/  MUFU.EX2 R11, R11 ;  /* 0x0000000b000b7308 */ /* 0x000fe20000000800 */
[----:B------:R-:W-:Y:S02]  /*3e70*/  FMNMX.FTZ R84, R58, R5, !PT ;  /* 0x000000053a547209 */ /* 0x000fe40007810000 */
[----:B0-----:R-:W-:Y:S02]  /*3e80*/  F2FP.SATFINITE.E4M3.F32.PACK_AB_MERGE_C R200, R12, R9, RZ ;  /* 0x000000090cc8723e */ /* 0x001fe400048070ff */
[----:B------:R-:W-:Y:S02]  /*3e90*/  FMNMX.FTZ R5, R59, R84, !PT ;  /* 0x000000543b057209 */ /* 0x000fe40007810000 */
[----:B------:R-:W-:Y:S01]  /*3ea0*/  F2FP.SATFINITE.E4M3.F32.PACK_AB_MERGE_C R200, R8, R7, R200 ;  /* 0x0000000708c8723e */ /* 0x000fe200048070c8 */
[----:B------:R-:W-:Y:S01]  /*3eb0*/  MUFU.EX2 R13, R13 ;  /* 0x0000000d000d7308 */ /* 0x000fe20000000800 */
[----:B------:R-:W-:-:S04]  /*3ec0*/  FMNMX.FTZ R72, R30, R5, !PT ;  /* 0x000000051e487209 */ /* 0x000fc80007810000 */
[----:B------:R-:W-:Y:S01]  /*3ed0*/  FMNMX.FTZ R5, R31, R72, !PT ;  /* 0x000000481f057209 */ /* 0x000fe20007810000 */
[----:B------:R-:W-:-:S01]  /*3ee0*/  FFMA.FTZ R72, R73, UR41, -R20 ;  /* 0x0000002949487c23 */ /* 0x000fc20008010814 */
[----:B------:R-:W-:Y:S01]  /*3ef0*/  FSEL R73, R39, -INF , P4 ;  /* 0xff80000027497808 */ /* 0x000fe20002000000 */
[----:B------:R-:W-:-:S01]  /*3f00*/  FFMA.FTZ R39, R44, UR41, -R20 ;  /* 0x000000292c277c23 */ /* 0x000fc20008010814 */
[----:B------:R-:W-:Y:S01]  /*3f10*/  FMNMX.FTZ R84, R34, R5, !PT ;  /* 0x0000000522547209 */ /* 0x000fe20007810000 */
[----:B------:R-:W0:Y:S03]  /*3f20*/  MUFU.EX2 R14, R14 ;  /* 0x0000000e000e7308 */ /* 0x000e260000000800 */
[----:B------:R-:W-:-:S04]  /*3f30*/  FMNMX.FTZ R5, R35, R84, !PT ;  /* 0x0000005423057209 */ /* 0x000fc80007810000 */
[----:B------:R-:W-:Y:S01]  /*3f40*/  FMNMX.FTZ R44, R38, R5, !PT ;  /* 0x00000005262c7209 */ /* 0x000fe20007810000 */
[----:B------:R-:W-:Y:S03]  /*3f50*/  MUFU.EX2 R15, R15 ;  /* 0x0000000f000f7308 */ /* 0x000fe60000000800 */
[----:B------:R-:W-:Y:S01]  /*3f60*/  FMNMX.FTZ R5, R73, R44, !PT ;  /* 0x0000002c49057209 */ /* 0x000fe20007810000 */
[--C-:B------:R-:W-:Y:S01]  /*3f70*/  FFMA.FTZ R44, R45, UR41, -R20.reuse ;  /* 0x000000292d2c7c23 */ /* 0x100fe20008010814 */
[----:B------:R-:W-:-:S01]  /*3f80*/  FFMA.FTZ R45, R48, UR41, -R20 ;  /* 0x00000029302d7c23 */ /* 0x000fc20008010814 */
[--C-:B------:R-:W-:Y:S01]  /*3f90*/  FFMA.FTZ R48, R52, UR41, -R20.reuse ;  /* 0x0000002934307c23 */ /* 0x100fe20008010814 */
[----:B------:R-:W-:Y:S01]  /*3fa0*/  FMNMX.FTZ R84, R42, R5, !PT ;  /* 0x000000052a547209 */ /* 0x000fe20007810000 */
[----:B------:R-:W-:Y:S01]  /*3fb0*/  FFMA.FTZ R52, R56, UR41, -R20 ;  /* 0x0000002938347c23 */ /* 0x000fe20008010814 */
[----:B------:R-:W-:Y:S01]  /*3fc0*/  MUFU.EX2 R24, R24 ;  /* 0x0000001800187308 */ /* 0x000fe20000000800 */
[----:B0-----:R-:W-:-:S02]  /*3fd0*/  F2FP.SATFINITE.E4M3.F32.PACK_AB_MERGE_C R202, R14, R13, RZ ;  /* 0x0000000d0eca723e */ /* 0x001fc400048070ff */
[----:B------:R-:W-:Y:S01]  /*3fe0*/  FMNMX.FTZ R5, R43, R84, !PT ;  /* 0x000000542b057209 */ /* 0x000fe20007810000 */
[----:B------:R-:W-:-:S01]  /*3ff0*/  FFMA.FTZ R84, R49, UR41, -R20 ;  /* 0x0000002931547c23 */ /* 0x000fc20008010814 */
[--C-:B------:R-:W-:Y:S01]  /*4000*/  FFMA.FTZ R49, R53, UR41, -R20.reuse ;  /* 0x0000002935317c23 */ /* 0x100fe20008010814 */
[----:B------:R-:W-:-:S01]  /*4010*/  FFMA.FTZ R53, R57, UR41, -R20 ;  /* 0x0000002939357c23 */ /* 0x000fc20008010814 */
[----:B------:R-:W-:Y:S01]  /*4020*/  F2FP.SATFINITE.E4M3.F32.PACK_AB_MERGE_C R202, R11, R10, R202 ;  /* 0x0000000a0bca723e */ /* 0x000fe200048070ca */
[----:B------:R-:W0:Y:S01]  /*4030*/  SHFL.BFLY PT, R88, R5, 0x2, 0x1f ;  /* 0x0c401f0005587f89 */ /* 0x000e2200000e0000 */
[----:B------:R-:W-:Y:S08]  /*4040*/  MUFU.EX2 R21, R21 ;  /* 0x0000001500157308 */ /* 0x000ff00000000800 */
[----:B------:R-:W1:Y:S08]  /*4050*/  MUFU.EX2 R26, R26 ;  /* 0x0000001a001a7308 */ /* 0x000e700000000800 */
[----:B------:R-:W-:Y:S01]  /*4060*/  MUFU.EX2 R27, R27 ;  /* 0x0000001b001b7308 */ /* 0x000fe20000000800 */
[----:B0-----:R-:W-:-:S07]  /*4070*/  FMNMX.FTZ R88, R5, R88, !PT ;  /* 0x0000005805587209 */ /* 0x001fce0007810000 */
[----:B------:R-:W-:Y:S01]  /*4080*/  MUFU.EX2 R76, R76 ;  /* 0x0000004c004c7308 */ /* 0x000fe20000000800 */
[----:B-1----:R-:W-:Y:S01]  /*4090*/  F2FP.SATFINITE.E4M3.F32.PACK_AB_MERGE_C R204, R26, R21, RZ ;  /* 0x000000151acc723e */ /* 0x002fe200048070ff */
[----:B------:R-:W0:Y:S03]  /*40a0*/  SHFL.BFLY PT, R5, R88, 0x1, 0x1f ;  /* 0x0c201f0058057f89 */ /* 0x000e2600000e0000 */
[----:B------:R-:W-:-:S03]  /*40b0*/  F2FP.SATFINITE.E4M3.F32.PACK_AB_MERGE_C R204, R24, R15, R204 ;  /* 0x0000000f18cc723e */ /* 0x000fc600048070cc */
[----:B------:R-:W-:Y:S08]  /*40c0*/  MUFU.EX2 R77, R77 ;  /* 0x0000004d004d7308 */ /* 0x000ff00000000800 */
[----:B------:R-:W1:Y:S08]  /*40d0*/  MUFU.EX2 R80, R80 ;  /* 0x0000005000507308 */ /* 0x000e700000000800 */
[----:B------:R-:W-:Y:S01]  /*40e0*/  MUFU.EX2 R60, R60 ;  /* 0x0000003c003c7308 */ /* 0x000fe20000000800 */
[----:B0-----:R-:W-:Y:S01]  /*40f0*/  FMNMX.FTZ R5, R88, R5, !PT ;  /* 0x0000000558057209 */ /* 0x001fe20007810000 */
[----:B------:R-:W-:-:S03]  /*4100*/  IMAD.U32 R88, RZ, RZ, UR41 ;  /* 0x00000029ff587e24 */ /* 0x000fc6000f8e00ff */
[C---:B------:R-:W-:Y:S01]  /*4110*/  FSETP.NEU.FTZ.AND P2, PT, R5.reuse, -INF , PT ;  /* 0xff8000000500780b */ /* 0x040fe20003f5d000 */
[----:B------:R-:W-:-:S02]  /*4120*/  FFMA.FTZ R88, R5, R88, -8 ;  /* 0xc100000005587423 */ /* 0x000fc40000010058 */
[----:B------:R-:W-:Y:S01]  /*4130*/  MUFU.EX2 R61, R61 ;  /* 0x0000003d003d7308 */ /* 0x000fe20000000800 */
[----:B-1----:R-:W-:Y:S02]  /*4140*/  F2FP.SATFINITE.E4M3.F32.PACK_AB_MERGE_C R206, R80, R77, RZ ;  /* 0x0000004d50ce723e */ /* 0x002fe400048070ff */
[----:B------:R-:W-:Y:S02]  /*4150*/  FSEL R88, R88, RZ, P2 ;  /* 0x000000ff58587208 */ /* 0x000fe40001000000 */
[----:B------:R-:W-:-:S03]  /*4160*/  F2FP.SATFINITE.E4M3.F32.PACK_AB_MERGE_C R206, R76, R27, R206 ;  /* 0x0000001b4cce723e */ /* 0x000fc600048070ce */
        /* <DEDUP_REMOVED lines=14> */
[----:B------:R-:W-:Y:S01]  /*4250*/  FADD.FTZ R70, R7, R8 ;  /* 0x0000000807467221 */ /* 0x000fe20000010000 */
[----:B------:R-:W-:-:S01]  /*4260*/  FFMA.FTZ R83, R87, UR41, -R88 ;  /* 0x0000002957537c23 */ /* 0x000fc20008010858 */
[----:B------:R-:W0:Y:S01]  /*4270*/  MUFU.EX2 R57, R57 ;  /* 0x0000003900397308 */ /* 0x000e220000000800 */
[----:B------:R-:W-:-:S01]  /*4280*/  FFMA.FTZ R94, R107, UR41, -R88 ;  /* 0x000000296b5e7c23 */ /* 0x000fc20008010858 */
[--C-:B------:R-:W-:Y:S01]  /*4290*/  FFMA.FTZ R87, R67, UR41, -R88.reuse ;  /* 0x0000002943577c23 */ /* 0x100fe20008010858 */
[----:B------:R-:W-:-:S01]  /*42a0*/  FFMA.FTZ R67, R71, UR41, -R88 ;  /* 0x0000002947437c23 */ /* 0x000fc20008010858 */
[----:B------:R-:W-:Y:S01]  /*42b0*/  FADD.FTZ R71, R9, R70 ;  /* 0x0000004609477221 */ /* 0x000fe20000010000 */
[----:B------:R-:W-:-:S01]  /*42c0*/  FFMA.FTZ R78, R78, UR41, -R88 ;  /* 0x000000294e4e7c23 */ /* 0x000fc20008010858 */
[--C-:B------:R-:W-:Y:S01]  /*42d0*/  FFMA.FTZ R79, R79, UR41, -R88.reuse ;  /* 0x000000294f4f7c23 */ /* 0x100fe20008010858 */
[----:B------:R-:W-:-:S01]  /*42e0*/  FFMA.FTZ R70, R46, UR41, -R88 ;  /* 0x000000292e467c23 */ /* 0x000fc20008010858 */
[----:B------:R-:W1:Y:S01]  /*42f0*/  MUFU.EX2 R89, R89 ;  /* 0x0000005900597308 */ /* 0x000e620000000800 */
[----:B------:R-:W-:-:S01]  /*4300*/  FADD.FTZ R71, R12, R71 ;  /* 0x000000470c477221 */ /* 0x000fc20000010000 */
[----:B------:R-:W-:-:S02]  /*4310*/  @!P1 VIADD R46, R6, 0x33440 ;  /* 0x00033440062e9836 */ /* 0x000fc40000000000 */
[----:B------:R-:W-:-:S01]  /*4320*/  FFMA.FTZ R90, R90, UR41, -R88 ;  /* 0x000000295a5a7c23 */ /* 0x000fc20008010858 */
[--C-:B------:R-:W-:Y:S01]  /*4330*/  FFMA.FTZ R91, R91, UR41, -R88.reuse ;  /* 0x000000295b5b7c23 */ /* 0x100fe20008010858 */
[----:B------:R-:W-:-:S01]  /*4340*/  FFMA.FTZ R62, R62, UR41, -R88 ;  /* 0x000000293e3e7c23 */ /* 0x000fc20008010858 */
[----:B------:R-:W-:Y:S01]  /*4350*/  FFMA.FTZ R63, R63, UR41, -R88 ;  /* 0x000000293f3f7c23 */ /* 0x000fe20008010858 */
[----:B------:R-:W-:Y:S01]  /*4360*/  @!P1 PRMT R46, RZ, 0x654, R46 ;  /* 0x00000654ff2e9816 */ /* 0x000fe2000000002e */
[----:B------:R-:W2:Y:S01]  /*4370*/  MUFU.EX2 R92, R92 ;  /* 0x0000005c005c7308 */ /* 0x000ea20000000800 */
[----:B0-----:R-:W-:-:S01]  /*4380*/  FADD.FTZ R98, R20, R57 ;  /* 0x0000003914627221 */ /* 0x001fc20000010000 */
[--C-:B------:R-:W-:Y:S01]  /*4390*/  FFMA.FTZ R54, R54, UR41, -R88.reuse ;  /* 0x0000002936367c23 */ /* 0x100fe20008010858 */
[----:B------:R0:W-:Y:S01]  /*43a0*/  @!P1 SYNCS.ARRIVE.TRANS64.RED.A1T0 RZ, [R46+URZ], RZ ;  /* 0x000000ff2eff99a7 */ /* 0x0001e2000810043f */
[----:B------:R-:W-:-:S01]  /*43b0*/  FFMA.FTZ R74, R74, UR41, -R88 ;  /* 0x000000294a4a7c23 */ /* 0x000fc20008010858 */
[--C-:B------:R-:W-:Y:S01]  /*43c0*/  FFMA.FTZ R75, R75, UR41, -R88.reuse ;  /* 0x000000294b4b7c23 */ /* 0x100fe20008010858 */
[----:B------:R-:W-:-:S01]  /*43d0*/  FFMA.FTZ R47, R47, UR41, -R88 ;  /* 0x000000292f2f7c23 */ /* 0x000fc20008010858 */
[----:B------:R-:W-:Y:S01]  /*43e0*/  FFMA.FTZ R50, R50, UR41, -R88 ;  /* 0x0000002932327c23 */ /* 0x000fe20008010858 */
[----:B------:R-:W3:Y:S01]  /*43f0*/  MUFU.EX2 R56, R56 ;  /* 0x0000003800387308 */ /* 0x000ee20000000800 */
[----:B-1----:R-:W-:-:S01]  /*4400*/  FADD.FTZ R97, R89, R98 ;  /* 0x0000006259617221 */ /* 0x002fc20000010000 */
[----:B------:R-:W-:Y:S01]  /*4410*/  FADD.FTZ R98, R10, R71 ;  /* 0x000000470a627221 */ /* 0x000fe20000010000 */
[----:B------:R-:W-:-:S01]  /*4420*/  FFMA.FTZ R51, R51, UR41, -R88 ;  /* 0x0000002933337c23 */ /* 0x000fc20008010858 */
[--C-:B------:R-:W-:Y:S01]  /*4430*/  FFMA.FTZ R55, R55, UR41, -R88.reuse ;  /* 0x0000002937377c23 */ /* 0x100fe20008010858 */
[----:B------:R-:W-:-:S01]  /*4440*/  FFMA.FTZ R58, R58, UR41, -R88 ;  /* 0x000000293a3a7c23 */ /* 0x000fc20008010858 */
[----:B------:R-:W-:Y:S01]  /*4450*/  FADD.FTZ R98, R11, R98 ;  /* 0x000000620b627221 */ /* 0x000fe20000010000 */
[----:B------:R-:W-:-:S01]  /*4460*/  FFMA.FTZ R59, R59, UR41, -R88 ;  /* 0x000000293b3b7c23 */ /* 0x000fc20008010858 */
[----:B------:R-:W1:Y:S01]  /*4470*/  MUFU.EX2 R85, R85 ;  /* 0x0000005500557308 */ /* 0x000e620000000800 */
[----:B--2---:R-:W-:-:S01]  /*4480*/  FADD.FTZ R97, R92, R97 ;  /* 0x000000615c617221 */ /* 0x004fc20000010000 */
[----:B------:R-:W-:Y:S01]  /*4490*/  FADD.FTZ R71, R13, R98 ;  /* 0x000000620d477221 */ /* 0x000fe20000010000 */
[----:B------:R-:W-:-:S01]  /*44a0*/  FFMA.FTZ R31, R31, UR41, -R88 ;  /* 0x000000291f1f7c23 */ /* 0x000fc20008010858 */
[--C-:B------:R-:W-:Y:S01]  /*44b0*/  FFMA.FTZ R34, R34, UR41, -R88.reuse ;  /* 0x0000002922227c23 */ /* 0x100fe20008010858 */
[----:B------:R-:W-:-:S01]  /*44c0*/  FFMA.FTZ R35, R35, UR41, -R88 ;  /* 0x0000002923237c23 */ /* 0x000fc20008010858 */
[----:B0-----:R-:W-:Y:S01]  /*44d0*/  FADD.FTZ R46, R14, R71 ;  /* 0x000000470e2e7221 */ /* 0x001fe20000010000 */
[----:B------:R-:W-:-:S01]  /*44e0*/  FFMA.FTZ R38, R38, UR41, -R88 ;  /* 0x0000002926267c23 */ /* 0x000fc20008010858 */
[----:B------:R-:W0:Y:S01]  /*44f0*/  MUFU.EX2 R93, R93 ;  /* 0x0000005d005d7308 */ /* 0x000e220000000800 */
[----:B---3--:R-:W-:-:S01]  /*4500*/  FADD.FTZ R100, R56, R97 ;  /* 0x0000006138647221 */ /* 0x008fc20000010000 */
[----:B------:R-:W-:Y:S01]  /*4510*/  FADD.FTZ R71, R15, R46 ;  /* 0x0000002e0f477221 */ /* 0x000fe20000010000 */
[----:B------:R-:W-:-:S01]  /*4520*/  FFMA.FTZ R73, R73, UR41, -R88 ;  /* 0x0000002949497c23 */ /* 0x000fc20008010858 */
[--C-:B------:R-:W-:Y:S01]  /*4530*/  FFMA.FTZ R42, R42, UR41, -R88.reuse ;  /* 0x000000292a2a7c23 */ /* 0x100fe20008010858 */
[----:B------:R-:W-:-:S01]  /*4540*/  FFMA.FTZ R43, R43, UR41, -R88 ;  /* 0x000000292b2b7c23 */ /* 0x000fc20008010858 */
[----:B------:R-:W-:Y:S01]  /*4550*/  PLOP3.LUT P1, PT, PT, PT, UP0, 0x80, 0x0 ;  /* 0x000000000000781c */ /* 0x000fe20003f2f008 */
[----:B------:R-:W-:Y:S01]  /*4560*/  IMAD.MOV.U32 R99, RZ, RZ, R25 ;  /* 0x000000ffff637224 */ /* 0x000fe200078e0019 */
[----:B------:R-:W2:Y:S01]  /*4570*/  MUFU.EX2 R94, R94 ;  /* 0x0000005e005e7308 */ /* 0x000ea20000000800 */
[----:B-1----:R-:W-:-:S01]  /*4580*/  FADD.FTZ R100, R85, R100 ;  /* 0x0000006455647221 */ /* 0x002fc20000010000 */
[----:B------:R-:W-:Y:S01]  /*4590*/  F2FP.SATFINITE.E4M3.F32.PACK_AB_MERGE_C R201, R92, R89, RZ ;  /* 0x000000595cc9723e */ /* 0x000fe200048070ff */
[----:B------:R-:W-:-:S02]  /*45a0*/  IMAD.MOV.U32 R89, RZ, RZ, R25 ;  /* 0x000000ffff597224 */ /* 0x000fc400078e0019 */
[----:B------:R-:W-:Y:S01]  /*45b0*/  IMAD.MOV.U32 R92, RZ, RZ, R25 ;  /* 0x000000ffff5c7224 */ /* 0x000fe200078e0019 */
[----:B------:R-:W-:Y:S01]  /*45c0*/  F2FP.SATFINITE.E4M3.F32.PACK_AB_MERGE_C R201, R57, R20, R201 ;  /* 0x0000001439c9723e */ /* 0x000fe200048070c9 */
[----:B------:R-:W-:Y:S01]  /*45d0*/  IMAD.MOV.U32 R57, RZ, RZ, R25 ;  /* 0x000000ffff397224 */ /* 0x000fe200078e0019 */
[----:B------:R-:W1:Y:S01]  /*45e0*/  MUFU.EX2 R78, R78 ;  /* 0x0000004e004e7308 */ /* 0x000e620000000800 */
[----:B0-----:R-:W-:-:S01]  /*45f0*/  FADD.FTZ R97, R93, R100 ;  /* 0x000000645d617221 */ /* 0x001fc20000010000 */
[--C-:B------:R-:W-:Y:S02]  /*4600*/  IMAD.MOV.U32 R100, RZ, RZ, R25.reuse ;  /* 0x000000ffff647224 */ /* 0x100fe400078e0019 */
[--C-:B------:R-:W-:Y:S02]  /*4610*/  IMAD.MOV.U32 R103, RZ, RZ, R25.reuse ;  /* 0x000000ffff677224 */ /* 0x100fe400078e0019 */
[----:B------:R-:W-:Y:S02]  /*4620*/  IMAD.MOV.U32 R102, RZ, RZ, R25 ;  /* 0x000000ffff667224 */ /* 0x000fe400078e0019 */
[----:B------:R-:W0:Y:S01]  /*4630*/  MUFU.EX2 R79, R79 ;  /* 0x0000004f004f7308 */ /* 0x000e220000000800 */
[----:B--2---:R-:W-:-:S01]  /*4640*/  FADD.FTZ R97, R94, R97 ;  /* 0x000000615e617221 */ /* 0x004fc20000010000 */
[----:B------:R-:W-:Y:S01]  /*4650*/  F2FP.SATFINITE.E4M3.F32.PACK_AB_MERGE_C R203, R94, R93, RZ ;  /* 0x0000005d5ecb723e */ /* 0x000fe200048070ff */
[----:B------:R-:W-:-:S02]  /*4660*/  IMAD.MOV.U32 R93, RZ, RZ, R25 ;  /* 0x000000ffff5d7224 */ /* 0x000fc400078e0019 */
[----:B------:R-:W-:Y:S01]  /*4670*/  IMAD.MOV.U32 R94, RZ, RZ, R25 ;  /* 0x000000ffff5e7224 */ /* 0x000fe200078e0019 */
[----:B------:R-:W-:Y:S01]  /*4680*/  F2FP.SATFINITE.E4M3.F32.PACK_AB_MERGE_C R203, R85, R56, R203 ;  /* 0x0000003855cb723e */ /* 0x000fe200048070cb */
[----:B------:R-:W-:Y:S01]  /*4690*/  IMAD.MOV.U32 R56, RZ, RZ, R25 ;  /* 0x000000ffff387224 */ /* 0x000fe200078e0019 */
[----:B------:R-:W2:Y:S01]  /*46a0*/  MUFU.EX2 R95, R95 ;  /* 0x0000005f005f7308 */ /* 0x000ea20000000800 */
[----:B-1----:R-:W-:-:S01]  /*46b0*/  FADD.FTZ R46, R78, R97 ;  /* 0x000000614e2e7221 */ /* 0x002fc20000010000 */
[--C-:B------:R-:W-:Y:S02]  /*46c0*/  IMAD.MOV.U32 R85, RZ, RZ, R25.reuse ;  /* 0x000000ffff557224 */ /* 0x100fe400078e0019 */
[--C-:B------:R-:W-:Y:S02]  /*46d0*/  IMAD.MOV.U32 R107, RZ, RZ, R25.reuse ;  /* 0x000000ffff6b7224 */ /* 0x100fe400078e0019 */
[----:B------:R-:W-:Y:S02]  /*46e0*/  IMAD.MOV.U32 R106, RZ, RZ, R25 ;  /* 0x000000ffff6a7224 */ /* 0x000fe400078e0019 */
[----:B------:R-:W1:Y:S01]  /*46f0*/  MUFU.EX2 R96, R96 ;  /* 0x0000006000607308 */ /* 0x000e620000000800 */
[----:B0-----:R-:W-:-:S01]  /*4700*/  FADD.FTZ R98, R79, R46 ;  /* 0x0000002e4f627221 */ /* 0x001fc20000010000 */
[----:B------:R-:W-:Y:S01]  /*4710*/  FFMA.FTZ R46, R30, UR41, -R88 ;  /* 0x000000291e2e7c23 */ /* 0x000fe20008010858 */
[----:B------:R-:W-:-:S05]  /*4720*/  IMAD.MOV.U32 R88, RZ, RZ, R25 ;  /* 0x000000ffff587224 */ /* 0x000fca00078e0019 */
[----:B------:R-:W0:Y:S01]  /*4730*/  MUFU.EX2 R82, R82 ;  /* 0x0000005200527308 */ /* 0x000e220000000800 */
[----:B--2---:R-:W-:-:S07]  /*4740*/  FADD.FTZ R97, R95, R98 ;  /* 0x000000625f617221 */ /* 0x004fce0000010000 */
[----:B------:R2:W-:Y:S01]  /*4750*/  MUFU.EX2 R6, R70 ;  /* 0x0000004600067308 */ /* 0x0005e20000000800 */
[----:B-1----:R-:W-:-:S01]  /*4760*/  FADD.FTZ R97, R96, R97 ;  /* 0x0000006160617221 */ /* 0x002fc20000010000 */
[----:B------:R-:W-:Y:S01]  /*4770*/  F2FP.SATFINITE.E4M3.F32.PACK_AB_MERGE_C R95, R96, R95, RZ ;  /* 0x0000005f605f723e */ /* 0x000fe200048070ff */
[----:B------:R-:W-:-:S03]  /*4780*/  IMAD.MOV.U32 R96, RZ, RZ, R25 ;  /* 0x000000ffff607224 */ /* 0x000fc600078e0019 */
[----:B------:R-:W-:Y:S01]  /*4790*/  F2FP.SATFINITE.E4M3.F32.PACK_AB_MERGE_C R205, R79, R78, R95 ;  /* 0x0000004e4fcd723e */ /* 0x000fe2000480705f */
[----:B------:R-:W-:Y:S01]  /*47a0*/  IMAD.MOV.U32 R79, RZ, RZ, R25 ;  /* 0x000000ffff4f7224 */ /* 0x000fe200078e0019 */
[----:B------:R-:W1:Y:S01]  /*47b0*/  MUFU.EX2 R83, R83 ;  /* 0x0000005300537308 */ /* 0x000e620000000800 */
[----:B--2---:R-:W-:-:S01]  /*47c0*/  FADD.FTZ R70, R24, R71 ;  /* 0x0000004718467221 */ /* 0x004fc20000010000 */
[--C-:B------:R-:W-:Y:S02]  /*47d0*/  IMAD.MOV.U32 R24, RZ, RZ, R25.reuse ;  /* 0x000000ffff187224 */ /* 0x100fe400078e0019 */
[--C-:B------:R-:W-:Y:S02]  /*47e0*/  IMAD.MOV.U32 R78, RZ, RZ, R25.reuse ;  /* 0x000000ffff4e7224 */ /* 0x100fe400078e0019 */
[----:B------:R-:W-:Y:S01]  /*47f0*/  FADD.FTZ R71, R21, R70 ;  /* 0x0000004615477221 */ /* 0x000fe20000010000 */
[----:B------:R-:W-:Y:S01]  /*4800*/  IMAD.MOV.U32 R95, RZ, RZ, R25 ;  /* 0x000000ffff5f7224 */ /* 0x000fe200078e0019 */
[----:B------:R-:W2:Y:S02]  /*4810*/  MUFU.EX2 R90, R90 ;  /* 0x0000005a005a7308 */ /* 0x000ea40000000800 */
[----:B------:R-:W-:-:S01]  /*4820*/  FADD.FTZ R70, R26, R71 ;  /* 0x000000471a467221 */ /* 0x000fc20000010000 */
[----:B------:R-:W-:-:S03]  /*4830*/  IMAD.MOV.U32 R26, RZ, RZ, R25 ;  /* 0x000000ffff1a7224 */ /* 0x000fc600078e0019 */
[----:B------:R-:W-:Y:S01]  /*4840*/  FADD.FTZ R71, R27, R70 ;  /* 0x000000461b477221 */ /* 0x000fe20000010000 */
[----:B0-----:R-:W-:-:S01]  /*4850*/  FADD.FTZ R70, R82, R97 ;  /* 0x0000006152467221 */ /* 0x001fc20000010000 */
[----:B------:R-:W-:Y:S01]  /*4860*/  IMAD.MOV.U32 R27, RZ, RZ, R25 ;  /* 0x000000ffff1b7224 */ /* 0x000fe200078e0019 */
[----:B------:R-:W0:Y:S01]  /*4870*/  MUFU.EX2 R91, R91 ;  /* 0x0000005b005b7308 */ /* 0x000e220000000800 */
[----:B------:R-:W-:-:S01]  /*4880*/  FADD.FTZ R98, R76, R71 ;  /* 0x000000474c627221 */ /* 0x000fc20000010000 */
[----:B-1----:R-:W-:Y:S01]  /*4890*/  FADD.FTZ R71, R83, R70 ;  /* 0x0000004653477221 */ /* 0x002fe20000010000 */
[--C-:B------:R-:W-:Y:S02]  /*48a0*/  IMAD.MOV.U32 R70, RZ, RZ, R25.reuse ;  /* 0x000000ffff467224 */ /* 0x100fe400078e0019 */
[----:B------:R-:W-:Y:S01]  /*48b0*/  FADD.FTZ R97, R77, R98 ;  /* 0x000000624d617221 */ /* 0x000fe20000010000 */
[----:B------:R-:W-:Y:S02]  /*48c0*/  IMAD.MOV.U32 R77, RZ, RZ, R25 ;  /* 0x000000ffff4d7224 */ /* 0x000fe400078e0019 */
[----:B------:R-:W1:Y:S01]  /*48d0*/  MUFU.EX2 R62, R62 ;  /* 0x0000003e003e7308 */ /* 0x000e620000000800 */
[----:B------:R-:W-:-:S01]  /*48e0*/  FADD.FTZ R97, R80, R97 ;  /* 0x0000006150617221 */ /* 0x000fc20000010000 */
[----:B------:R-:W-:-:S02]  /*48f0*/  IMAD.MOV.U32 R76, RZ, RZ, R25 ;  /* 0x000000ffff4c7224 */ /* 0x000fc400078e0019 */
[----:B------:R-:W-:Y:S02]  /*4900*/  IMAD.MOV.U32 R80, RZ, RZ, R25 ;  /* 0x000000ffff507224 */ /* 0x000fe400078e0019 */
[----:B------:R-:W-:Y:S01]  /*4910*/  FADD.FTZ R12, R60, R97 ;  /* 0x000000613c0c7221 */ /* 0x000fe20000010000 */
[--C-:B------:R-:W-:Y:S01]  /*4920*/  IMAD.MOV.U32 R97, RZ, RZ, R25.reuse ;  /* 0x000000ffff617224 */ /* 0x100fe200078e0019 */
[----:B------:R-:W3:Y:S01]  /*4930*/  MUFU.EX2 R63, R63 ;  /* 0x0000003f003f7308 */ /* 0x000ee20000000800 */
[----:B------:R-:W-:-:S07]  /*4940*/  IMAD.MOV.U32 R98, RZ, RZ, R25 ;  /* 0x000000ffff627224 */ /* 0x000fce00078e0019 */
[----:B------:R-:W4:Y:S08]  /*4950*/  MUFU.EX2 R86, R86 ;  /* 0x0000005600567308 */ /* 0x000f300000000800 */
[----:B------:R2:W-:Y:S08]  /*4960*/  MUFU.EX2 R30, R54 ;  /* 0x00000036001e7308 */ /* 0x0005f00000000800 */
[----:B------:R-:W5:Y:S01]  /*4970*/  MUFU.EX2 R81, R81 ;  /* 0x0000005100517308 */ /* 0x000f620000000800 */
[----:B--2---:R-:W-:-:S01]  /*4980*/  FADD.FTZ R54, R90, R71 ;  /* 0x000000475a367221 */ /* 0x004fc20000010000 */
[----:B0-----:R-:W-:Y:S01]  /*4990*/  F2FP.SATFINITE.E4M3.F32.PACK_AB_MERGE_C R90, R91, R90, RZ ;  /* 0x0000005a5b5a723e */ /* 0x001fe200048070ff */
[----:B------:R-:W-:-:S02]  /*49a0*/  IMAD.MOV.U32 R71, RZ, RZ, R25 ;  /* 0x000000ffff477224 */ /* 0x000fc400078e0019 */
[----:B------:R-:W-:Y:S01]  /*49b0*/  FADD.FTZ R9, R91, R54 ;  /* 0x000000365b097221 */ /* 0x000fe20000010000 */
[----:B------:R-:W-:Y:S01]  /*49c0*/  F2FP.SATFINITE.E4M3.F32.PACK_AB_MERGE_C R207, R83, R82, R90 ;  /* 0x0000005253cf723e */ /* 0x000fe2000480705a */
[----:B------:R-:W-:Y:S01]  /*49d0*/  IMAD.MOV.U32 R54, RZ, RZ, R25 ;  /* 0x000000ffff367224 */ /* 0x000fe200078e0019 */
[----:B------:R-:W0:Y:S01]  /*49e0*/  MUFU.EX2 R87, R87 ;  /* 0x0000005700577308 */ /* 0x000e220000000800 */
[----:B-1----:R-:W-:-:S01]  /*49f0*/  FADD.FTZ R14, R62, R9 ;  /* 0x000000093e0e7221 */ /* 0x002fc20000010000 */
[----:B------:R-:W-:Y:S01]  /*4a00*/  FADD.FTZ R9, R61, R12 ;  /* 0x0000000c3d097221 */ /* 0x000fe20000010000 */
[----:B------:R-:W-:Y:S02]  /*4a10*/  IMAD.MOV.U32 R83, RZ, RZ, R25 ;  /* 0x000000ffff537224 */ /* 0x000fe400078e0019 */
[----:B---3--:R-:W-:Y:S01]  /*4a20*/  FADD.FTZ R13, R63, R14 ;  /* 0x0000000e3f0d7221 */ /* 0x008fe20000010000 */
[----:B------:R-:W-:-:S01]  /*4a30*/  FADD.FTZ R12, R64, R9 ;  /* 0x00000009400c7221 */ /* 0x000fc20000010000 */
[----:B------:R-:W-:Y:S01]  /*4a40*/  IMAD.MOV.U32 R82, RZ, RZ, R25 ;  /* 0x000000ffff527224 */ /* 0x000fe200078e0019 */
[----:B------:R-:W1:Y:S01]  /*4a50*/  MUFU.EX2 R65, R65 ;  /* 0x0000004100417308 */ /* 0x000e620000000800 */
[----:B----4-:R-:W-:-:S01]  /*4a60*/  FADD.FTZ R14, R86, R13 ;  /* 0x0000000d560e7221 */ /* 0x010fc20000010000 */
[C---:B-----5:R-:W-:Y:S01]  /*4a70*/  FADD.FTZ R12, R81.reuse, R12 ;  /* 0x0000000c510c7221 */ /* 0x060fe20000010000 */
[----:B------:R-:W-:Y:S01]  /*4a80*/  F2FP.SATFINITE.E4M3.F32.PACK_AB_MERGE_C R208, R81, R64, RZ ;  /* 0x0000004051d0723e */ /* 0x000fe200048070ff */
[----:B------:R-:W-:-:S02]  /*4a90*/  IMAD.MOV.U32 R64, RZ, RZ, R25 ;  /* 0x000000ffff407224 */ /* 0x000fc400078e0019 */
[----:B------:R-:W-:Y:S01]  /*4aa0*/  IMAD.MOV.U32 R81, RZ, RZ, R25 ;  /* 0x000000ffff517224 */ /* 0x000fe200078e0019 */
[----:B------:R-:W-:Y:S01]  /*4ab0*/  F2FP.SATFINITE.E4M3.F32.PACK_AB_MERGE_C R208, R61, R60, R208 ;  /* 0x0000003c3dd0723e */ /* 0x000fe200048070d0 */
[----:B------:R-:W2:Y:S01]  /*4ac0*/  MUFU.EX2 R66, R66 ;  /* 0x0000004200427308 */ /* 0x000ea20000000800 */
[----:B0-----:R-:W-:-:S01]  /*4ad0*/  FADD.FTZ R9, R87, R14 ;  /* 0x0000000e57097221 */ /* 0x001fc20000010000 */
[----:B------:R-:W-:Y:S01]  /*4ae0*/  F2FP.SATFINITE.E4M3.F32.PACK_AB_MERGE_C R86, R87, R86, RZ ;  /* 0x000000565756723e */ /* 0x000fe200048070ff */
[--C-:B------:R-:W-:Y:S02]  /*4af0*/  IMAD.MOV.U32 R61, RZ, RZ, R25.reuse ;  /* 0x000000ffff3d7224 */ /* 0x100fe400078e0019 */
[--C-:B------:R-:W-:Y:S01]  /*4b00*/  IMAD.MOV.U32 R60, RZ, RZ, R25.reuse ;  /* 0x000000ffff3c7224 */ /* 0x100fe200078e0019 */
[----:B------:R-:W-:Y:S01]  /*4b10*/  F2FP.SATFINITE.E4M3.F32.PACK_AB_MERGE_C R209, R63, R62, R86 ;  /* 0x0000003e3fd1723e */ /* 0x000fe20004807056 */
[----:B------:R-:W-:Y:S01]  /*4b20*/  IMAD.MOV.U32 R63, RZ, RZ, R25 ;  /* 0x000000ffff3f7224 */ /* 0x000fe200078e0019 */
[----:B------:R-:W0:Y:S01]  /*4b30*/  MUFU.EX2 R68, R68 ;  /* 0x0000004400447308 */ /* 0x000e220000000800 */
[----:B-1----:R-:W-:-:S01]  /*4b40*/  FADD.FTZ R13, R65, R12 ;  /* 0x0000000c410d7221 */ /* 0x002fc20000010000 */
[----:B------:R-:W-:-:S02]  /*4b50*/  IMAD.MOV.U32 R62, RZ, RZ, R25 ;  /* 0x000000ffff3e7224 */ /* 0x000fc400078e0019 */
[--C-:B------:R-:W-:Y:S02]  /*4b60*/  IMAD.MOV.U32 R87, RZ, RZ, R25.reuse ;  /* 0x000000ffff577224 */ /* 0x100fe400078e0019 */
[----:B------:R-:W-:Y:S02]  /*4b70*/  IMAD.MOV.U32 R86, RZ, RZ, R25 ;  /* 0x000000ffff567224 */ /* 0x000fe400078e0019 */
[----:B------:R-:W1:Y:S01]  /*4b80*/  MUFU.EX2 R67, R67 ;  /* 0x0000004300437308 */ /* 0x000e620000000800 */
[----:B--2---:R-:W-:-:S01]  /*4b90*/  FADD.FTZ R12, R66, R9 ;  /* 0x00000009420c7221 */ /* 0x004fc20000010000 */
[--C-:B------:R-:W-:Y:S02]  /*4ba0*/  IMAD.MOV.U32 R91, RZ, RZ, R25.reuse ;  /* 0x000000ffff5b7224 */ /* 0x100fe400078e0019 */
[----:B------:R-:W-:-:S04]  /*4bb0*/  IMAD.MOV.U32 R90, RZ, RZ, R25 ;  /* 0x000000ffff5a7224 */ /* 0x000fc800078e0019 */
        /* <DEDUP_REMOVED lines=9> */
[C---:B-1----:R-:W-:Y:S01]  /*4c50*/  F2FP.SATFINITE.E4M3.F32.PACK_AB_MERGE_C R210, R72.reuse, R69, RZ ;  /* 0x0000004548d2723e */ /* 0x042fe200048070ff */
[----:B------:R-:W-:Y:S01]  /*4c60*/  FADD.FTZ R72, R72, R13 ;  /* 0x0000000d48487221 */ /* 0x000fe20000010000 */
[--C-:B------:R-:W-:Y:S02]  /*4c70*/  IMAD.MOV.U32 R69, RZ, RZ, R25.reuse ;  /* 0x000000ffff457224 */ /* 0x100fe400078e0019 */
[----:B------:R-:W-:Y:S01]  /*4c80*/  F2FP.SATFINITE.E4M3.F32.PACK_AB_MERGE_C R210, R68, R65, R210 ;  /* 0x0000004144d2723e */ /* 0x000fe200048070d2 */
[--C-:B------:R-:W-:Y:S02]  /*4c90*/  IMAD.MOV.U32 R65, RZ, RZ, R25.reuse ;  /* 0x000000ffff417224 */ /* 0x100fe400078e0019 */
[----:B------:R-:W1:Y:S01]  /*4ca0*/  MUFU.EX2 R44, R44 ;  /* 0x0000002c002c7308 */ /* 0x000e620000000800 */
[C---:B--2---:R-:W-:Y:S01]  /*4cb0*/  F2FP.SATFINITE.E4M3.F32.PACK_AB_MERGE_C R74, R75.reuse, R74, RZ ;  /* 0x0000004a4b4a723e */ /* 0x044fe200048070ff */
[----:B------:R-:W-:Y:S01]  /*4cc0*/  FADD.FTZ R75, R75, R8 ;  /* 0x000000084b4b7221 */ /* 0x000fe20000010000 */
[----:B------:R-:W-:-:S02]  /*4cd0*/  IMAD.MOV.U32 R68, RZ, RZ, R25 ;  /* 0x000000ffff447224 */ /* 0x000fc400078e0019 */
[----:B------:R-:W-:Y:S01]  /*4ce0*/  F2FP.SATFINITE.E4M3.F32.PACK_AB_MERGE_C R211, R67, R66, R74 ;  /* 0x0000004243d3723e */ /* 0x000fe2000480704a */
[----:B------:R-:W-:-:S01]  /*4cf0*/  FADD.FTZ R8, R6, R75 ;  /* 0x0000004b06087221 */ /* 0x000fc20000010000 */
        /* <DEDUP_REMOVED lines=9> */
[----:B------:R-:W1:Y:S01]  /*4d90*/  MUFU.EX2 R50, R50 ;  /* 0x0000003200327308 */ /* 0x000e620000000800 */
[----:B--2---:R-:W-:-:S07]  /*4da0*/  FADD.FTZ R7, R47, R8 ;  /* 0x000000082f077221 */ /* 0x004fce0000010000 */
[----:B------:R-:W2:Y:S01]  /*4db0*/  MUFU.EX2 R51, R51 ;  /* 0x0000003300337308 */ /* 0x000ea20000000800 */
[----:B0-----:R-:W-:-:S07]  /*4dc0*/  FADD.FTZ R9, R45, R10 ;  /* 0x0000000a2d097221 */ /* 0x001fce0000010000 */
[----:B------:R-:W0:Y:S01]  /*4dd0*/  MUFU.EX2 R84, R84 ;  /* 0x0000005400547308 */ /* 0x000e220000000800 */
[----:B-1----:R-:W-:-:S07]  /*4de0*/  FADD.FTZ R8, R50, R7 ;  /* 0x0000000732087221 */ /* 0x002fce0000010000 */
[----:B------:R-:W1:Y:S01]  /*4df0*/  MUFU.EX2 R48, R48 ;  /* 0x0000003000307308 */ /* 0x000e620000000800 */
[C---:B--2---:R-:W-:Y:S01]  /*4e00*/  F2FP.SATFINITE.E4M3.F32.PACK_AB_MERGE_C R50, R51.reuse, R50, RZ ;  /* 0x000000323332723e */ /* 0x044fe200048070ff */
[----:B------:R-:W-:-:S03]  /*4e10*/  FADD.FTZ R51, R51, R8 ;  /* 0x0000000833337221 */ /* 0x000fc60000010000 */
[----:B------:R-:W-:Y:S01]  /*4e20*/  F2FP.SATFINITE.E4M3.F32.PACK_AB_MERGE_C R213, R47, R6, R50 ;  /* 0x000000062fd5723e */ /* 0x000fe20004807032 */
[----:B------:R-:W-:-:S01]  /*4e30*/  FADD.FTZ R10, R30, R51 ;  /* 0x000000331e0a7221 */ /* 0x000fc20000010000 */
[----:B------:R-:W-:Y:S01]  /*4e40*/  IMAD.MOV.U32 R47, RZ, RZ, R25 ;  /* 0x000000ffff2f7224 */ /* 0x000fe200078e0019 */
        /* <DEDUP_REMOVED lines=12> */
[----:B------:R-:W-:Y:S01]  /*4f10*/  MUFU.EX2 R52, R52 ;  /* 0x0000003400347308 */ /* 0x000fe20000000800 */
[----:B--2---:R-:W-:-:S07]  /*4f20*/  FADD.FTZ R7, R49, R8 ;  /* 0x0000000831077221 */ /* 0x004fce0000010000 */
[----:B------:R-:W1:Y:S01]  /*4f30*/  MUFU.EX2 R53, R53 ;  /* 0x0000003500357308 */ /* 0x000e620000000800 */
[----:B0-----:R-:W-:-:S07]  /*4f40*/  FADD.FTZ R9, R55, R10 ;  /* 0x0000000a37097221 */ /* 0x001fce0000010000 */
[----:B------:R-:W0:Y:S08]  /*4f50*/  MUFU.EX2 R58, R58 ;  /* 0x0000003a003a7308 */ /* 0x000e300000000800 */
[----:B------:R-:W2:Y:S01]  /*4f60*/  MUFU.EX2 R59, R59 ;  /* 0x0000003b003b7308 */ /* 0x000ea20000000800 */
[----:B-1----:R-:W-:Y:S01]  /*4f70*/  F2FP.SATFINITE.E4M3.F32.PACK_AB_MERGE_C R214, R53, R52, RZ ;  /* 0x0000003435d6723e */ /* 0x002fe200048070ff */
[----:B------:R-:W-:-:S03]  /*4f80*/  FADD.FTZ R52, R52, R7 ;  /* 0x0000000734347221 */ /* 0x000fc60000010000 */
[----:B------:R-:W-:Y:S01]  /*4f90*/  F2FP.SATFINITE.E4M3.F32.PACK_AB_MERGE_C R214, R49, R48, R214 ;  /* 0x0000003031d6723e */ /* 0x000fe200048070d6 */
[----:B------:R-:W-:-:S01]  /*4fa0*/  FADD.FTZ R53, R53, R52 ;  /* 0x0000003435357221 */ /* 0x000fc20000010000 */
[----:B------:R-:W-:Y:S01]  /*4fb0*/  IMAD.MOV.U32 R49, RZ, RZ, R25 ;  /* 0x000000ffff317224 */ /* 0x000fe200078e0019 */
[----:B------:R-:W-:Y:S01]  /*4fc0*/  MUFU.EX2 R32, R32 ;  /* 0x0000002000207308 */ /* 0x000fe20000000800 */
[----:B0-----:R-:W-:-:S01]  /*4fd0*/  FADD.FTZ R8, R58, R9 ;  /* 0x000000093a087221 */ /* 0x001fc20000010000 */
[--C-:B------:R-:W-:Y:S02]  /*4fe0*/  IMAD.MOV.U32 R48, RZ, RZ, R25.reuse ;  /* 0x000000ffff307224 */ /* 0x100fe400078e0019 */
[----:B------:R-:W-:-:S04]  /*4ff0*/  IMAD.MOV.U32 R52, RZ, RZ, R25 ;  /* 0x000000ffff347224 */ /* 0x000fc800078e0019 */
        /* <DEDUP_REMOVED lines=22> */
[----:B------:R-:W0:Y:S01]  /*5160*/  MUFU.EX2 R35, R35 ;  /* 0x0000002300237308 */ /* 0x000e220000000800 */
[----:B-1----:R-:W-:-:S01]  /*5170*/  FADD.FTZ R7, R31, R10 ;  /* 0x0000000a1f077221 */ /* 0x002fc20000010000 */
        /* <DEDUP_REMOVED lines=10> */
[--C-:B------:R-:W-:Y:S02]  /*5220*/  IMAD.MOV.U32 R34, RZ, RZ, R25.reuse ;  /* 0x000000ffff227224 */ /* 0x100fe400078e0019 */
[----:B------:R-:W-:-:S05]  /*5230*/  IMAD.MOV.U32 R46, RZ, RZ, R25 ;  /* 0x000000ffff2e7224 */ /* 0x000fca00078e0019 */
[----:B------:R-:W2:Y:S01]  /*5240*/  MUFU.EX2 R38, R38 ;  /* 0x0000002600267308 */ /* 0x000ea20000000800 */
[----:B-1----:R-:W-:-:S07]  /*5250*/  F2FP.SATFINITE.E4M3.F32.PACK_AB_MERGE_C R7, R41, R40, RZ ;  /* 0x000000282907723e */ /* 0x002fce00048070ff */
[----:B------:R-:W1:Y:S01]  /*5260*/  MUFU.EX2 R37, R37 ;  /* 0x0000002500257308 */ /* 0x000e620000000800 */
[----:B0-----:R-:W-:-:S01]  /*5270*/  FADD.FTZ R8, R36, R33 ;  /* 0x0000002124087221 */ /* 0x001fc20000010000 */
[----:B------:R-:W-:-:S06]  /*5280*/  IMAD.MOV.U32 R33, RZ, RZ, R25 ;  /* 0x000000ffff217224 */ /* 0x000fcc00078e0019 */
[----:B------:R-:W0:Y:S01]  /*5290*/  MUFU.EX2 R73, R73 ;  /* 0x0000004900497308 */ /* 0x000e220000000800 */
[----:B--2---:R-:W-:-:S01]  /*52a0*/  FADD.FTZ R10, R38, R35 ;  /* 0x00000023260a7221 */ /* 0x004fc20000010000 */
[----:B------:R-:W-:-:S06]  /*52b0*/  IMAD.MOV.U32 R35, RZ, RZ, R25 ;  /* 0x000000ffff237224 */ /* 0x000fcc00078e0019 */
[----:B------:R-:W-:Y:S01]  /*52c0*/  MUFU.EX2 R42, R42 ;  /* 0x0000002a002a7308 */ /* 0x000fe20000000800 */
[C---:B-1----:R-:W-:Y:S01]  /*52d0*/  F2FP.SATFINITE.E4M3.F32.PACK_AB_MERGE_C R218, R37.reuse, R36, R7 ;  /* 0x0000002425da723e */ /* 0x042fe20004807007 */
[----:B------:R-:W-:Y:S01]  /*52e0*/  FADD.FTZ R37, R37, R8 ;  /* 0x0000000825257221 */ /* 0x000fe20000010000 */
[----:B------:R-:W-:-:S03]  /*52f0*/  IMAD.MOV.U32 R36, RZ, RZ, R25 ;  /* 0x000000ffff247224 */ /* 0x000fc600078e0019 */
[----:B------:R-:W-:Y:S01]  /*5300*/  FADD.FTZ R6, R40, R37 ;  /* 0x0000002528067221 */ /* 0x000fe20000010000 */
[----:B------:R-:W-:Y:S01]  /*5310*/  IMAD.MOV.U32 R37, RZ, RZ, R25 ;  /* 0x000000ffff257224 */ /* 0x000fe200078e0019 */
[----:B------:R-:W1:Y:S01]  /*5320*/  MUFU.EX2 R43, R43 ;  /* 0x0000002b002b7308 */ /* 0x000e620000000800 */
[----:B0-----:R-:W-:-:S01]  /*5330*/  FADD.FTZ R7, R73, R10 ;  /* 0x0000000a49077221 */ /* 0x001fc20000010000 */
[----:B------:R-:W-:Y:S01]  /*5340*/  FADD.FTZ R6, R41, R6 ;  /* 0x0000000629067221 */ /* 0x000fe20000010000 */
[--C-:B------:R-:W-:Y:S02]  /*5350*/  IMAD.MOV.U32 R41, RZ, RZ, R25.reuse ;  /* 0x000000ffff297224 */ /* 0x100fe400078e0019 */
[----:B------:R-:W-:Y:S01]  /*5360*/  IMAD.MOV.U32 R40, RZ, RZ, R25 ;  /* 0x000000ffff287224 */ /* 0x000fe200078e0019 */
[----:B-1----:R-:W-:Y:S01]  /*5370*/  F2FP.SATFINITE.E4M3.F32.PACK_AB_MERGE_C R8, R43, R42, RZ ;  /* 0x0000002a2b08723e */ /* 0x002fe200048070ff */
[----:B------:R-:W-:-:S03]  /*5380*/  FADD.FTZ R42, R42, R7 ;  /* 0x000000072a2a7221 */ /* 0x000fc60000010000 */
[----:B------:R-:W-:Y:S01]  /*5390*/  F2FP.SATFINITE.E4M3.F32.PACK_AB_MERGE_C R219, R73, R38, R8 ;  /* 0x0000002649db723e */ /* 0x000fe20004807008 */
[----:B------:R-:W-:-:S01]  /*53a0*/  FADD.FTZ R7, R43, R42 ;  /* 0x0000002a2b077221 */ /* 0x000fc20000010000 */
[--C-:B------:R-:W-:Y:S02]  /*53b0*/  IMAD.MOV.U32 R38, RZ, RZ, R25.reuse ;  /* 0x000000ffff267224 */ /* 0x100fe400078e0019 */
[--C-:B------:R-:W-:Y:S02]  /*53c0*/  IMAD.MOV.U32 R43, RZ, RZ, R25.reuse ;  /* 0x000000ffff2b7224 */ /* 0x100fe400078e0019 */
        /* <DEDUP_REMOVED lines=53> */
[----:B------:R-:W-:Y:S01]  /*5720*/  UMOV UR55, UR46 ;  /* 0x0000002e00377c82 */ /* 0x000fe20008000000 */
[----:B------:R-:W-:-:S05]  /*5730*/  UMOV UR54, UR53 ;  /* 0x0000003500367c82 */ /* 0x000fca0008000000 */
.L_x_3291:
[----:B------:R-:W-:Y:S01]  /*5740*/  ISETP.NE.AND P2, PT, RZ, UR44, PT ;  /* 0x0000002cff007c0c */ /* 0x000fe2000bf45270 */
[----:B------:R-:W-:-:S04]  /*5750*/  UISETP.NE.AND UP0, UPT, UR54, 0x1, UPT ;  /* 0x000000013600788c */ /* 0x000fc8000bf05270 */
[----:B------:R-:W-:-:S04]  /*5760*/  USEL UR46, URZ, 0x1, UP0 ;  /* 0x000000013f2e7887 */ /* 0x000fc80008000000 */
[----:B------:R-:W-:-:S04]  /*5770*/  ULOP3.LUT UR46, UR55, UR46, URZ, 0x3c, !UPT ;  /* 0x0000002e372e7292 */ /* 0x000fc8000f8e3c3f */
[----:B------:R-:W-:Y:S08]  /*5780*/  @P2 BRA `(.L_x_3282) ;  /* 0x0000000000442947 */ /* 0x000ff00003800000 */
[----:B------:R-:W-:Y:S05]  /*5790*/  @!P0 BRA `(.L_x_3283) ;  /* 0x0000000000048947 */ /* 0x000fea0003800000 */
[----:B------:R-:W-:Y:S01]  /*57a0*/  BPT.TRAP 0x1 ;  /* 0x000000040000795c */ /* 0x000fe20000300000 */
.L_x_3283:
        /* <DEDUP_REMOVED lines=12> */
.L_x_3284:
[----:B-1----:R-:W-:Y:S05]  /*5870*/  @P1 BRA `(.L_x_3282) ;  /* 0x0000000000081947 */ /* 0x002fea0003800000 */
[----:B------:R-:W1:Y:S02]  /*5880*/  SYNCS.PHASECHK.TRANS64.TRYWAIT P1, [UR6+0x33430], R0 ;  /* 0x03343000ff0075a7 */ /* 0x000e640008020146 */
[----:B-1----:R-:W-:Y:S05]  /*5890*/  @!P1 BRA `(.L_x_3285) ;  /* 0x000000f400309947 */ /* 0x002fea0003800000 */
.L_x_3282:
[----:B------:R-:W2:Y:S01]  /*58a0*/  S2R R2, SR_TID.X ;  /* 0x0000000000027919 */ /* 0x000ea20000002100 */
[----:B------:R-:W-:Y:S01]  /*58b0*/  UIADD3 UR53, UR54, 0x1, URZ ;  /* 0x0000000136357890 */ /* 0x000fe2000fffe03f */
[----:B------:R-:W-:Y:S01]  /*58c0*/  UMOV UR27, 0x80000020 ;  /* 0x80000020001b7882 */ /* 0x000fe20000000000 */
[----:B------:R-:W-:Y:S02]  /*58d0*/  UMOV UR28, UR24 ;  /* 0x00000018001c7c82 */ /* 0x000fe40008000000 */
[----:B------:R-:W-:Y:S01]  /*58e0*/  UISETP.NE.AND UP0, UPT, UR53, 0x2, UPT ;  /* 0x000000023500788c */ /* 0x000fe2000bf05270 */
[----:B------:R-:W-:Y:S01]  /*58f0*/  UMOV UR29, UR25 ;  /* 0x00000019001d7c82 */ /* 0x000fe20008000000 */
[----:B------:R-:W-:Y:S02]  /*5900*/  UMOV UR31, 0x80000020 ;  /* 0x80000020001f7882 */ /* 0x000fe40000000000 */
[----:B------:R-:W-:Y:S01]  /*5910*/  USEL UR53, UR53, URZ, UP0 ;  /* 0x0000003f35357287 */ /* 0x000fe20008000000 */
[----:B------:R-:W-:Y:S01]  /*5920*/  UMOV UR32, UR24 ;  /* 0x0000001800207c82 */ /* 0x000fe20008000000 */
[----:B------:R-:W-:-:S02]  /*5930*/  UMOV UR33, UR25 ;  /* 0x0000001900217c82 */ /* 0x000fc40008000000 */
[----:B------:R-:W-:Y:S01]  /*5940*/  UIMAD UR56, UR53, 0x780, UR49 ;  /* 0x00000780353878a4 */ /* 0x000fe2000f8e0231 */
[----:B------:R-:W-:Y:S01]  /*5950*/  UMOV UR35, 0x80000020 ;  /* 0x8000002000237882 */ /* 0x000fe20000000000 */
[----:B------:R-:W-:Y:S02]  /*5960*/  UMOV UR7, 0x80000020 ;  /* 0x8000002000077882 */ /* 0x000fe40000000000 */
[----:B------:R-:W-:Y:S02]  /*5970*/  UIADD3 UR30, UR56, 0x80, URZ ;  /* 0x00000080381e7890 */ /* 0x000fe4000fffe03f */
[----:B------:R-:W-:Y:S02]  /*5980*/  UIADD3 UR34, UR56, 0x100, URZ ;  /* 0x0000010038227890 */ /* 0x000fe4000fffe03f */
[----:B------:R-:W-:Y:S01]  /*5990*/  UMOV UR26, UR56 ;  /* 0x00000038001a7c82 */ /* 0x000fe20008000000 */
[----:B------:R-:W-:Y:S02]  /*59a0*/  UIADD3 UR6, UR56, 0x2, URZ ;  /* 0x0000000238067890 */ /* 0x000fe4000fffe03f */
[----:B------:R-:W-:Y:S01]  /*59b0*/  UIADD3 UR10, UR56, 0x202, URZ ;  /* 0x00000202380a7890 */ /* 0x000fe2000fffe03f */
[----:B------:R-:W-:Y:S01]  /*59c0*/  UMOV UR11, 0x80000020 ;  /* 0x80000020000b7882 */ /* 0x000fe20000000000 */
[----:B------:R-:W-:Y:S01]  /*59d0*/  UIADD3 UR14, UR56, 0x282, URZ ;  /* 0x00000282380e7890 */ /* 0x000fe2000fffe03f */
[----:B------:R-:W-:Y:S01]  /*59e0*/  UMOV UR15, 0x80000020 ;  /* 0x80000020000f7882 */ /* 0x000fe20000000000 */
[----:B------:R-:W-:Y:S01]  /*59f0*/  UIADD3 UR18, UR56, 0x500, URZ ;  /* 0x0000050038127890 */ /* 0x000fe2000fffe03f */
[----:B--2---:R-:W-:Y:S01]  /*5a00*/  SHF.R.U32.HI R2, RZ, 0x7, R2 ;  /* 0x00000007ff027819 */ /* 0x004fe20000011602 */
[----:B------:R-:W-:Y:S01]  /*5a10*/  UMOV UR19, 0x80000020 ;  /* 0x8000002000137882 */ /* 0x000fe20000000000 */
[----:B------:R-:W-:Y:S01]  /*5a20*/  UIADD3 UR22, UR56, 0x502, URZ ;  /* 0x0000050238167890 */ /* 0x000fe2000fffe03f */
[----:B------:R-:W-:-:S02]  /*5a30*/  UMOV UR23, 0x80000020 ;  /* 0x8000002000177882 */ /* 0x000fc40000000000 */
[----:B01----:R-:W-:-:S05]  /*5a40*/  VIADD R0, R2, 0x8 ;  /* 0x0000000802007836 */ /* 0x003fca0000000000 */
[----:B------:R0:W-:Y:S06]  /*5a50*/  BAR.SYNC.DEFER_BLOCKING R0, 0x100 ;  /* 0x000400000000751d */ /* 0x0001ec0000010000 */
[----:B------:R-:W-:-:S06]  /*5a60*/  WARPGROUP.ARRIVE ;  /* 0x00000000000079c5 */ /* 0x000fcc0000000000 */
[----:B------:R-:W-:Y:S01]  /*5a70*/  QGMMA.64x32x32.F32.E4M3.E4M3 R184, gdesc[UR24], RZ, !UPT, gsb0 ;  /* 0x0060000018b879f3 */ /* 0x000fe2000c0008ff */
[----:B------:R-:W-:Y:S01]  /*5a80*/  UIADD3 UR26, UR56, 0x180, URZ ;  /* 0x00000180381a7890 */ /* 0x000fe2000fffe03f */
[----:B------:R-:W-:Y:S01]  /*5a90*/  UMOV UR27, 0x80000020 ;  /* 0x80000020001b7882 */ /* 0x000fe20000000000 */
[----:B------:R-:W-:Y:S02]  /*5aa0*/  WARPGROUP.DEPBAR.LE gsb0, 0x0 ;  /* 0x00008000000079c5 */ /* 0x000fe40000010000 */
[----:B------:R-:W-:-:S06]  /*5ab0*/  WARPGROUP.ARRIVE ;  /* 0x00000000000079c5 */ /* 0x000fcc0000000000 */
[----:B------:R-:W-:Y:S01]  /*5ac0*/  QGMMA.64x32x32.F32.E4M3.E4M3 R168, gdesc[UR28], RZ, !UPT, gsb0 ;  /* 0x006000001ca879f3 */ /* 0x000fe2000c0008ff */
[----:B------:R-:W-:Y:S01]  /*5ad0*/  UIADD3 UR30, UR56, 0x200, URZ ;  /* 0x00000200381e7890 */ /* 0x000fe2000fffe03f */
[----:B------:R-:W-:Y:S01]  /*5ae0*/  UMOV UR28, UR24 ;  /* 0x00000018001c7c82 */ /* 0x000fe20008000000 */
[----:B------:R-:W-:Y:S01]  /*5af0*/  UMOV UR29, UR25 ;  /* 0x00000019001d7c82 */ /* 0x000fe20008000000 */
        /* <DEDUP_REMOVED lines=10> */
[----:B------:R-:W-:Y:S03]  /*5ba0*/  QGMMA.64x32x32.F32.E4M3.E4M3 R136, gdesc[UR24], RZ, !UPT, gsb0 ;  /* 0x00600000188879f3 */ /* 0x000fe6000c0008ff */
        /* <DEDUP_REMOVED lines=124> */
[----:B------:R-:W-:Y:S01]  /*6370*/  UIADD3 UR56, UR56, 0x702, URZ ;  /* 0x0000070238387890 */ /* 0x000fe2000fffe03f */
[----:B------:R-:W-:Y:S02]  /*6380*/  WARPGROUP.DEPBAR.LE gsb0, 0x0 ;  /* 0x00008000000079c5 */ /* 0x000fe40000010000 */
[----:B------:R-:W-:-:S06]  /*6390*/  WARPGROUP.ARRIVE ;  /* 0x00000000000079c5 */ /* 0x000fcc0000000000 */
[----:B------:R-:W-:Y:S03]  /*63a0*/  QGMMA.64x32x32.F32.E4M3.E4M3 R168, gdesc[UR28], R168, gsb0 ;  /* 0x006000001ca879f3 */ /* 0x000fe600080008a8 */
        /* <DEDUP_REMOVED lines=15> */
.L_x_3287:
        /* <DEDUP_REMOVED lines=9> */
.L_x_3288:
[----:B-1----:R-:W-:Y:S05]  /*6530*/  @P1 BRA `(.L_x_3286) ;  /* 0x0000000000081947 */ /* 0x002fea0003800000 */
[----:B------:R-:W1:Y:S02]  /*6540*/  SYNCS.PHASECHK.TRANS64.TRYWAIT P1, [UR6+0x33450], R0 ;  /* 0x03345000ff0075a7 */ /* 0x000e640008020146 */
[----:B-1----:R-:W-:Y:S05]  /*6550*/  @!P1 BRA `(.L_x_3289) ;  /* 0x000000e800189947 */ /* 0x002fea0003800000 */
.L_x_3286:
        /* <DEDUP_REMOVED lines=38> */
[----:B------:R-:W-:Y:S01]  /*67c0*/  UIMAD UR10, UR54, 0x780, UR6 ;  /* 0x00000780360a78a4 */ /* 0x000fe2000f8e0206 */
[----:B------:R-:W-:-:S02]  /*67d0*/  FMNMX.FTZ R5, R179, R5, !PT ;  /* 0x00000005b3057209 */ /* 0x000fc40007810000 */
        /* <DEDUP_REMOVED lines=56> */
[----:B------:R-:W-:Y:S01]  /*6b60*/  ISETP.NE.AND P1, PT, R3, RZ, PT ;  /* 0x000000ff0300720c */ /* 0x000fe20003f25270 */
[----:B------:R-:W0:Y:S04]  /*6b70*/  SHFL.BFLY PT, R11, R4, 0x2, 0x1f ;  /* 0x0c401f00040b7f89 */ /* 0x000e2800000e0000 */
[----:B------:R-:W1:Y:S01]  /*6b80*/  SHFL.BFLY PT, R10, R5, 0x2, 0x1f ;  /* 0x0c401f00050a7f89 */ /* 0x000e6200000e0000 */
[----:B0-----:R-:W-:-:S02]  /*6b90*/  FMNMX.FTZ R4, R4, R11, !PT ;  /* 0x0000000b04047209 */ /* 0x001fc40007810000 */
[----:B-1----:R-:W-:-:S03]  /*6ba0*/  FMNMX.FTZ R5, R5, R10, !PT ;  /* 0x0000000a05057209 */ /* 0x002fc60007810000 */
[----:B------:R-:W0:Y:S04]  /*6bb0*/  SHFL.BFLY PT, R11, R4, 0x1, 0x1f ;  /* 0x0c201f00040b7f89 */ /* 0x000e2800000e0000 */
[----:B------:R-:W1:Y:S01]  /*6bc0*/  SHFL.BFLY PT, R10, R5, 0x1, 0x1f ;  /* 0x0c201f00050a7f89 */ /* 0x000e6200000e0000 */
[----:B0-----:R-:W-:Y:S01]  /*6bd0*/  FMNMX.FTZ R4, R4, R11, !PT ;  /* 0x0000000b04047209 */ /* 0x001fe20007810000 */
[----:B------:R-:W-:Y:S01]  /*6be0*/  IMAD.U32 R11, RZ, RZ, UR41 ;  /* 0x00000029ff0b7e24 */ /* 0x000fe2000f8e00ff */
[----:B-1----:R-:W-:-:S03]  /*6bf0*/  FMNMX.FTZ R5, R5, R10, !PT ;  /* 0x0000000a05057209 */ /* 0x002fc60007810000 */
[C---:B------:R-:W-:Y:S01]  /*6c00*/  FFMA.FTZ R10, R4.reuse, R11, -8 ;  /* 0xc1000000040a7423 */ /* 0x040fe2000001000b */
[----:B------:R-:W-:-:S03]  /*6c10*/  FADD.FTZ R9, -R4, R9 ;  /* 0x0000000904097221 */ /* 0x000fc60000010100 */
        /* <DEDUP_REMOVED lines=40> */
[----:B------:R-:W-:Y:S01]  /*6ea0*/  FFMA.FTZ R10, R133, UR41, -R10 ;  /* 0x00000029850a7c23 */ /* 0x000fe2000801080a */
[----:B------:R-:W-:-:S01]  /*6eb0*/  FADD.FTZ R8, -R5, R8 ;  /* 0x0000000805087221 */ /* 0x000fc20000010100 */
[----:B------:R-:W-:Y:S01]  /*6ec0*/  FFMA.FTZ R133, R5, R188, -8 ;  /* 0xc100000005857423 */ /* 0x000fe200000100bc */
[----:B------:R-:W-:-:S02]  /*6ed0*/  WARPGROUP.DEPBAR.LE gsb0, 0x0 ;  /* 0x00008000000079c5 */ /* 0x000fc40000010000 */
[----:B------:R-:W-:-:S06]  /*6ee0*/  WARPGROUP.ARRIVE ;  /* 0x00000000000079c5 */ /* 0x000fcc0000000000 */
[----:B------:R-:W0:Y:S01]  /*6ef0*/  S2R R203, SR_TID.X ;  /* 0x0000000000cb7919 */ /* 0x000e220000002100 */
[----:B------:R-:W-:Y:S01]  /*6f00*/  FMUL.FTZ R9, R9, UR41 ;  /* 0x0000002909097c20 */ /* 0x000fe20008410000 */
[----:B------:R-:W-:Y:S01]  /*6f10*/  FMUL.FTZ R8, R8, UR41 ;  /* 0x0000002908087c20 */ /* 0x000fe20008410000 */
[----:B------:R-:W-:-:S01]  /*6f20*/  FFMA.FTZ R185, R186, UR41, -R133 ;  /* 0x00000029bab97c23 */ /* 0x000fc20008010885 */
[--C-:B------:R-:W-:Y:S01]  /*6f30*/  FFMA.FTZ R186, R187, UR41, -R133.reuse ;  /* 0x00000029bbba7c23 */ /* 0x100fe20008010885 */
[----:B------:R-:W-:Y:S01]  /*6f40*/  QGMMA.64x192x32.F32.E4M3.E4M3 R24, R204, gdesc[UR4], R24, gsb0 ;  /* 0x02e00004cc187df3 */ /* 0x000fe20008000818 */
[----:B------:R-:W-:Y:S01]  /*6f50*/  UIADD3 UR6, UR10, 0x300, URZ ;  /* 0x000003000a067890 */ /* 0x000fe2000fffe03f */
[----:B------:R-:W-:Y:S01]  /*6f60*/  MUFU.EX2 R9, R9 ;  /* 0x0000000900097308 */ /* 0x000fe20000000800 */
[----:B------:R-:W-:Y:S01]  /*6f70*/  UMOV UR7, 0xc0000010 ;  /* 0xc000001000077882 */ /* 0x000fe20000000000 */
[--C-:B------:R-:W-:Y:S01]  /*6f80*/  FFMA.FTZ R187, R190, UR41, -R133.reuse ;  /* 0x00000029bebb7c23 */ /* 0x100fe20008010885 */
[----:B------:R-:W-:-:S01]  /*6f90*/  FFMA.FTZ R188, R191, UR41, -R133 ;  /* 0x00000029bfbc7c23 */ /* 0x000fc20008010885 */
[--C-:B------:R-:W-:Y:S01]  /*6fa0*/  FFMA.FTZ R189, R194, UR41, -R133.reuse ;  /* 0x00000029c2bd7c23 */ /* 0x100fe20008010885 */
[----:B------:R-:W-:-:S01]  /*6fb0*/  FFMA.FTZ R190, R195, UR41, -R133 ;  /* 0x00000029c3be7c23 */ /* 0x000fc20008010885 */
[--C-:B------:R-:W-:Y:S01]  /*6fc0*/  FFMA.FTZ R191, R198, UR41, -R133.reuse ;  /* 0x00000029c6bf7c23 */ /* 0x100fe20008010885 */
        /* <DEDUP_REMOVED lines=18> */
[----:B0-----:R-:W-:Y:S01]  /*70f0*/  SHF.R.U32.HI R203, RZ, 0x7, R203 ;  /* 0x00000007ffcb7819 */ /* 0x001fe200000116cb */
        /* <DEDUP_REMOVED lines=14> */
[----:B------:R-:W3:Y:S01]  /*71e0*/  MUFU.EX2 R186, R186 ;  /* 0x000000ba00ba7308 */ /* 0x000ee20000000800 */
[----:B------:R-:W-:-:S01]  /*71f0*/  FFMA.FTZ R127, R127, UR41, -R133 ;  /* 0x000000297f7f7c23 */ /* 0x000fc20008010885 */
[--C-:B------:R-:W-:Y:S01]  /*7200*/  FFMA.FTZ R130, R130, UR41, -R133.reuse ;  /* 0x0000002982827c23 */ /* 0x100fe20008010885 */
[----:B------:R-:W-:-:S01]  /*7210*/  FFMA.FTZ R131, R131, UR41, -R133 ;  /* 0x0000002983837c23 */ /* 0x000fc20008010885 */
[--C-:B------:R-:W-:Y:S01]  /*7220*/  FFMA.FTZ R134, R134, UR41, -R133.reuse ;  /* 0x0000002986867c23 */ /* 0x100fe20008010885 */
[----:B------:R-:W-:Y:S01]  /*7230*/  IADD3 R194, -R203, 0xb, RZ ;  /* 0x0000000bcbc27810 */ /* 0x000fe20007ffe1ff */
[----:B------:R-:W-:Y:S01]  /*7240*/  FFMA.FTZ R133, R135, UR41, -R133 ;  /* 0x0000002987857c23 */ /* 0x000fe20008010885 */
[----:B-1----:R-:W-:-:S01]  /*7250*/  FFMA.FTZ R135, R9, R6, R11 ;  /* 0x0000000609877223 */ /* 0x002fc2000001000b */
[----:B------:R-:W1:Y:S01]  /*7260*/  MUFU.EX2 R13, R13 ;  /* 0x0000000d000d7308 */ /* 0x000e620000000800 */
[----:B--2---:R-:W-:-:S01]  /*7270*/  FFMA.FTZ R7, R8, R7, R185 ;  /* 0x0000000708077223 */ /* 0x004fc200000100b9 */
[----:B------:R-:W-:-:S02]  /*7280*/  IMAD.U32 R193, RZ, RZ, UR53 ;  /* 0x00000035ffc17e24 */ /* 0x000fc4000f8e00ff */
[----:B0-----:R-:W-:-:S02]  /*7290*/  FADD.FTZ R6, R12, R135 ;  /* 0x000000870c067221 */ /* 0x001fc40000010000 */
[----:B------:R-:W-:Y:S02]  /*72a0*/  @!P1 IMAD R193, R193, 0x8, R0 ;  /* 0x00000008c1c19824 */ /* 0x000fe400078e0200 */
[----:B------:R-:W0:Y:S02]  /*72b0*/  MUFU.EX2 R187, R187 ;  /* 0x000000bb00bb7308 */ /* 0x000e240000000800 */
[----:B------:R-:W-:-:S05]  /*72c0*/  @!P1 VIADD R193, R193, 0x33440 ;  /* 0x00033440c1c19836 */ /* 0x000fca0000000000 */
[----:B------:R-:W-:Y:S01]  /*72d0*/  @!P1 PRMT R193, RZ, 0x654, R193 ;  /* 0x00000654ffc19816 */ /* 0x000fe200000000c1 */
[----:B------:R-:W2:Y:S08]  /*72e0*/  MUFU.EX2 R14, R14 ;  /* 0x0000000e000e7308 */ /* 0x000eb00000000800 */
        /* <DEDUP_REMOVED lines=20> */
[----:B------:R-:W-:Y:S01]  /*7430*/  QGMMA.64x192x32.F32.E4M3.E4M3 R24, R208, gdesc[UR4], R24, gsb0 ;  /* 0x02e00004d0187df3 */ /* 0x000fe20008000818 */
[----:B------:R-:W-:Y:S01]  /*7440*/  UIADD3 UR6, UR10, 0x480, URZ ;  /* 0x000004800a067890 */ /* 0x000fe2000fffe03f */
[----:B------:R-:W-:-:S05]  /*7450*/  UMOV UR7, 0xc0000010 ;  /* 0xc000001000077882 */ /* 0x000fca0000000000 */
        /* <DEDUP_REMOVED lines=60> */
[----:B------:R-:W-:Y:S07]  /*7820*/  QGMMA.64x192x32.F32.E4M3.E4M3 R24, R216, gdesc[UR4], R24, gsb0 ;  /* 0x02e00004d8187df3 */ /* 0x000fee0008000818 */
[----:B------:R-:W5:Y:S08]  /*7830*/  MUFU.EX2 R10, R10 ;  /* 0x0000000a000a7308 */ /* 0x000f700000000800 */
[----:B------:R-:W5:Y:S01]  /*7840*/  MUFU.EX2 R133, R133 ;  /* 0x0000008500857308 */ /* 0x000f620000000800 */
[----:B------:R-:W-:-:S02]  /*7850*/  WARPGROUP.DEPBAR.LE gsb0, 0x0 ;  /* 0x00008000000079c5 */ /* 0x000fc40000010000 */
[----:B------:R3:W-:Y:S06]  /*7860*/  BAR.ARV R194, 0x100 ;  /* 0x000400c20000751d */ /* 0x0007ec0000002000 */
[----:B------:R0:W-:Y:S01]  /*7870*/  @!P1 SYNCS.ARRIVE.TRANS64.RED.A1T0 RZ, [R193+URZ], RZ ;  /* 0x000000ffc1ff99a7 */ /* 0x0001e2000810043f */
[----:B---3--:R-:W-:-:S01]  /*7880*/  FADD.FTZ R194, R186, R7 ;  /* 0x00000007bac27221 */ /* 0x008fc20000010000 */
[----:B-1----:R-:W-:-:S03]  /*7890*/  FADD.FTZ R7, R13, R6 ;  /* 0x000000060d077221 */ /* 0x002fc60000010000 */
[----:B0-----:R-:W-:Y:S01]  /*78a0*/  FADD.FTZ R135, R187, R194 ;  /* 0x000000c2bb877221 */ /* 0x001fe20000010000 */
[----:B--2---:R-:W-:-:S03]  /*78b0*/  FADD.FTZ R6, R14, R7 ;  /* 0x000000070e067221 */ /* 0x004fc60000010000 */
        /* <DEDUP_REMOVED lines=75> */
.L_x_3290:
        /* <DEDUP_REMOVED lines=15> */
[-C--:B------:R-:W-:Y:S01]  /*7e60*/  FMUL.FTZ R24, R24, R9.reuse ;  /* 0x0000000918187220 */ /* 0x080fe20000410000 */
[----:B------:R-:W-:Y:S01]  /*7e70*/  F2FP.SATFINITE.E4M3.F32.PACK_AB_MERGE_C R180, R181, R180, RZ ;  /* 0x000000b4b5b4723e */ /* 0x000fe200048070ff */
[-C--:B------:R-:W-:Y:S01]  /*7e80*/  FMUL.FTZ R25, R25, R9.reuse ;  /* 0x0000000919197220 */ /* 0x080fe20000410000 */
[----:B------:R-:W-:Y:S01]  /*7e90*/  PRMT R11, R2, 0x654, R11 ;  /* 0x00000654020b7816 */ /* 0x000fe2000000000b */
[-C--:B------:R-:W-:Y:S01]  /*7ea0*/  FMUL.FTZ R28, R28, R9.reuse ;  /* 0x000000091c1c7220 */ /* 0x080fe20000410000 */
[----:B------:R-:W-:Y:S01]  /*7eb0*/  F2FP.SATFINITE.E4M3.F32.PACK_AB_MERGE_C R182, R183, R182, RZ ;  /* 0x000000b6b7b6723e */ /* 0x000fe200048070ff */
[-C--:B------:R-:W-:Y:S01]  /*7ec0*/  FMUL.FTZ R29, R29, R9.reuse ;  /* 0x000000091d1d7220 */ /* 0x080fe20000410000 */
[----:B------:R-:W-:Y:S01]  /*7ed0*/  F2FP.SATFINITE.E4M3.F32.PACK_AB_MERGE_C R156, R157, R156, RZ ;  /* 0x0000009c9d9c723e */ /* 0x000fe200048070ff */
[----:B------:R0:W-:Y:S01]  /*7ee0*/  SYNCS.ARRIVE.TRANS64.RED.A1T0 RZ, [R11+URZ], RZ ;  /* 0x000000ff0bff79a7 */ /* 0x0001e2000810043f */
        /* <DEDUP_REMOVED lines=124> */
[----:B0-----:R-:W-:Y:S06]  /*86b0*/  @P1 BRA `(.L_x_3291) ;  /* 0xffffffd000201947 */ /* 0x001fec000383ffff */
.L_x_3281:
[----:B------:R-:W-:Y:S06]  /*86c0*/  BAR.ARV 0x8, 0x180 ;  /* 0x0206000000007b1d */ /* 0x000fec0000002000 */
[----:B------:R-:W-:Y:S05]  /*86d0*/  @!P0 BRA `(.L_x_3292) ;  /* 0x0000000000048947 */ /* 0x000fea0003800000 */
[----:B------:R-:W-:Y:S01]  /*86e0*/  BPT.TRAP 0x1 ;  /* 0x000000040000795c */ /* 0x000fe20000300000 */
.L_x_3292:
[----:B------:R-:W-:Y:S02]  /*86f0*/  IMAD.U32 R3, RZ, RZ, UR53 ;  /* 0x00000035ff037e24 */ /* 0x000fe4000f8e00ff */
[----:B------:R-:W-:Y:S02]  /*8700*/  IMAD.U32 R8, RZ, RZ, UR46 ;  /* 0x0000002eff087e24 */ /* 0x000fe4000f8e00ff */
[----:B------:R-:W-:-:S03]  /*8710*/  IMAD R20, R3, 0x8, R0 ;  /* 0x0000000803147824 */ /* 0x000fc600078e0200 */
[----:B------:R-:W-:-:S04]  /*8720*/  SHF.L.U32 R3, R8, 0x1f, RZ ;  /* 0x0000001f08037819 */ /* 0x000fc800000006ff */
[----:B------:R0:W1:Y:S01]  /*8730*/  SYNCS.PHASECHK.TRANS64.TRYWAIT P1, [R20+URZ+0x33450], R3 ;  /* 0x03345003140075a7 */ /* 0x000062000802017f */
[----:B------:R-:W-:Y:S05]  /*8740*/  @!P0 BRA `(.L_x_3293) ;  /* 0x0000000000048947 */ /* 0x000fea0003800000 */
[----:B------:R-:W-:Y:S01]  /*8750*/  BPT.TRAP 0x1 ;  /* 0x000000040000795c */ /* 0x000fe20000300000 */
.L_x_3293:
[----:B------:R-:W-:Y:S02]  /*8760*/  VIADD R0, R0, 0x200 ;  /* 0x0000020000007836 */ /* 0x000fe40000000000 */
[----:B------:R-:W-:-:S03]  /*8770*/  IMAD.U32 R9, RZ, RZ, UR53 ;  /* 0x00000035ff097e24 */ /* 0x000fc6000f8e00ff */
[----:B------:R-:W-:-:S04]  /*8780*/  SHF.R.U32.HI R0, RZ, 0x4, R0 ;  /* 0x00000004ff007819 */ /* 0x000fc80000011600 */
[----:B------:R-:W-:-:S04]  /*8790*/  LOP3.LUT R0, R0, 0x3fff, RZ, 0xc0, !PT ;  /* 0x00003fff00007812 */ /* 0x000fc800078ec0ff */
[----:B------:R-:W-:Y:S01]  /*87a0*/  LOP3.LUT R0, R0, 0x10000, RZ, 0xfc, !PT ;  /* 0x0001000000007812 */ /* 0x000fe200078efcff */
[----:B-1----:R-:W-:Y:S06]  /*87b0*/  @P1 BRA `(.L_x_3294) ;  /* 0x0000000000081947 */ /* 0x002fec0003800000 */
[----:B------:R-:W1:Y:S02]  /*87c0*/  SYNCS.PHASECHK.TRANS64.TRYWAIT P1, [R20+URZ+0x33450], R3 ;  /* 0x03345003140075a7 */ /* 0x000e64000802017f */
[----:B-1----:R-:W-:Y:S05]  /*87d0*/  @!P1 BRA `(.L_x_3295) ;  /* 0x000000c400909947 */ /* 0x002fea0003800000 */
.L_x_3294:
[----:B------:R-:W-:Y:S01]  /*87e0*/  IMAD R8, R9, 0x780, R0 ;  /* 0x0000078009087824 */ /* 0x000fe200078e0200 */
[----:B------:R-:W-:Y:S05]  /*87f0*/  WARPSYNC.ALL ;  /* 0x0000000000007948 */ /* 0x000fea0003800000 */
[----:B------:R-:W-:Y:S01]  /*8800*/  IMAD.MOV.U32 R9, RZ, RZ, -0x3ffffff0 ;  /* 0xc0000010ff097424 */ /* 0x000fe200078e00ff */
[C---:B------:R-:W-:Y:S01]  /*8810*/  R2UR UR6, R8.reuse ;  /* 0x00000000080672ca */ /* 0x040fe200000e0000 */
[----:B------:R-:W-:Y:S01]  /*8820*/  WARPGROUP.ARRIVE ;  /* 0x00000000000079c5 */ /* 0x000fe20000000000 */
[----:B------:R-:W-:Y:S01]  /*8830*/  VIADD R10, R8, 0x180 ;  /* 0x00000180080a7836 */ /* 0x000fe20000000000 */
[----:B------:R-:W-:Y:S01]  /*8840*/  ULDC.64 UR4, c[0x0][0x9a0] ;  /* 0x0002680000047ab9 */ /* 0x000fe20000000a00 */
[----:B------:R-:W-:Y:S01]  /*8850*/  R2UR UR7, R9 ;  /* 0x00000000090772ca */ /* 0x000fe200000e0000 */
[----:B------:R-:W-:Y:S01]  /*8860*/  IMAD.MOV.U32 R11, RZ, RZ, -0x3ffffff0 ;  /* 0xc0000010ff0b7424 */ /* 0x000fe200078e00ff */
[----:B------:R-:W-:Y:S01]  /*8870*/  ISETP.NE.U32.AND P1, PT, RZ, UR4, PT ;  /* 0x00000004ff007c0c */ /* 0x000fe2000bf25070 */
[----:B------:R-:W-:-:S03]  /*8880*/  IMAD.MOV.U32 R14, RZ, RZ, 0x3f800000 ;  /* 0x3f800000ff0e7424 */ /* 0x000fc600078e00ff */
[----:B------:R-:W-:-:S07]  /*8890*/  ISETP.NE.AND.EX P1, PT, RZ, UR5, PT, P1 ;  /* 0x00000005ff007c0c */ /* 0x000fce000bf25310 */
[----:B------:R-:W-:Y:S01]  /*88a0*/  QGMMA.64x192x32.F32.E4M3.E4M3 R24, R200, gdesc[UR4], R24, gsb0 ;  /* 0x02e00004c8187df3 */ /* 0x000fe20008000818 */
[----:B------:R-:W-:Y:S01]  /*88b0*/  R2UR UR6, R10 ;  /* 0x000000000a0672ca */ /* 0x000fe200000e0000 */
[----:B------:R-:W-:Y:S01]  /*88c0*/  VIADD R10, R8, 0x300 ;  /* 0x00000300080a7836 */ /* 0x000fe20000000000 */
[----:B------:R-:W-:Y:S01]  /*88d0*/  R2UR UR7, R11 ;  /* 0x000000000b0772ca */ /* 0x000fe200000e0000 */
[----:B------:R-:W-:Y:S02]  /*88e0*/  IMAD.MOV.U32 R11, RZ, RZ, -0x3ffffff0 ;  /* 0xc0000010ff0b7424 */ /* 0x000fe400078e00ff */
[----:B------:R-:W2:Y:S01]  /*88f0*/  @P1 LDC.64 R12, c[0x0][0x9d0] ;  /* 0x00027400ff0c1b82 */ /* 0x000ea20000000a00 */
[----:B------:R-:W-:Y:S02]  /*8900*/  WARPGROUP.DEPBAR.LE gsb0, 0x0 ;  /* 0x00008000000079c5 */ /* 0x000fe40000010000 */
[----:B------:R-:W-:-:S11]  /*8910*/  WARPGROUP.ARRIVE ;  /* 0x00000000000079c5 */ /* 0x000fd60000000000 */
[----:B------:R-:W-:Y:S01]  /*8920*/  QGMMA.64x192x32.F32.E4M3.E4M3 R24, R204, gdesc[UR4], R24, gsb0 ;  /* 0x02e00004cc187df3 */ /* 0x000fe20008000818 */
[----:B------:R-:W-:Y:S02]  /*8930*/  R2UR UR6, R10 ;  /* 0x000000000a0672ca */ /* 0x000fe400000e0000 */
[----:B------:R-:W-:Y:S02]  /*8940*/  R2UR UR7, R11 ;  /* 0x000000000b0772ca */ /* 0x000fe400000e0000 */
[----:B------:R-:W3:Y:S02]  /*8950*/  @P1 LDC.64 R10, c[0x0][0x9c8] ;  /* 0x00027200ff0a1b82 */ /* 0x000ee40000000a00 */
[----:B---3--:R-:W-:-:S04]  /*8960*/  @P1 IMAD R0, R10, UR37, RZ ;  /* 0x000000250a001c24 */ /* 0x008fc8000f8e02ff */
[----:B01----:R-:W-:Y:S02]  /*8970*/  @P1 IMAD R3, R11, UR36, R0 ;  /* 0x000000240b031c24 */ /* 0x003fe4000f8e0200 */
[----:B------:R-:W-:-:S04]  /*8980*/  @P1 IMAD.WIDE.U32 R10, R10, UR36, RZ ;  /* 0x000000240a0a1c25 */ /* 0x000fc8000f8e00ff */
[----:B------:R-:W-:Y:S02]  /*8990*/  @P1 IMAD.IADD R11, R11, 0x1, R3 ;  /* 0x000000010b0b1824 */ /* 0x000fe400078e0203 */
[----:B--2---:R-:W-:-:S04]  /*89a0*/  @P1 IMAD.WIDE.U32 R10, R12, UR42, R10 ;  /* 0x0000002a0c0a1c25 */ /* 0x004fc8000f8e000a */
[----:B------:R-:W-:Y:S01]  /*89b0*/  @P1 IMAD R3, R13, UR42, R11 ;  /* 0x0000002a0d031c24 */ /* 0x000fe2000f8e020b */
[----:B------:R-:W-:-:S04]  /*89c0*/  @P1 LEA R12, P2, R10, UR4, 0x2 ;  /* 0x000000040a0c1c11 */ /* 0x000fc8000f8410ff */
[----:B------:R-:W-:-:S05]  /*89d0*/  @P1 LEA.HI.X R13, R10, UR5, R3, 0x2, P2 ;  /* 0x000000050a0d1c11 */ /* 0x000fca00090f1403 */
[----:B------:R0:W2:Y:S01]  /*89e0*/  @P1 LDG.E R14, desc[UR50][R12.64] ;  /* 0x000000320c0e1981 */ /* 0x0000a2000c1e1900 */
[----:B------:R-:W-:Y:S02]  /*89f0*/  VIADD R10, R8, 0x480 ;  /* 0x00000480080a7836 */ /* 0x000fe40000000000 */
[----:B------:R-:W-:Y:S01]  /*8a00*/  IMAD.MOV.U32 R11, RZ, RZ, -0x3ffffff0 ;  /* 0xc0000010ff0b7424 */ /* 0x000fe200078e00ff */
[----:B------:R-:W-:Y:S02]  /*8a10*/  WARPGROUP.DEPBAR.LE gsb0, 0x0 ;  /* 0x00008000000079c5 */ /* 0x000fe40000010000 */
[----:B------:R-:W-:-:S06]  /*8a20*/  WARPGROUP.ARRIVE ;  /* 0x00000000000079c5 */ /* 0x000fcc0000000000 */
[----:B------:R-:W-:Y:S01]  /*8a30*/  QGMMA.64x192x32.F32.E4M3.E4M3 R24, R208, gdesc[UR4], R24, gsb0 ;  /* 0x02e00004d0187df3 */ /* 0x000fe20008000818 */
[----:B------:R-:W-:Y:S02]  /*8a40*/  R2UR UR6, R10 ;  /* 0x000000000a0672ca */ /* 0x000fe400000e0000 */
[----:B------:R-:W-:Y:S01]  /*8a50*/  R2UR UR7, R11 ;  /* 0x000000000b0772ca */ /* 0x000fe200000e0000 */
[----:B------:R-:W-:Y:S02]  /*8a60*/  VIADD R8, R8, 0x600 ;  /* 0x0000060008087836 */ /* 0x000fe40000000000 */
[----:B------:R-:W-:Y:S01]  /*8a70*/  IMAD.MOV.U32 R9, RZ, RZ, -0x3ffffff0 ;  /* 0xc0000010ff097424 */ /* 0x000fe200078e00ff */
[----:B------:R-:W1:Y:S01]  /*8a80*/  SHFL.BFLY PT, R3, R6, 0x2, 0x1f ;  /* 0x0c401f0006037f89 */ /* 0x000e6200000e0000 */
[----:B------:R-:W-:Y:S02]  /*8a90*/  WARPGROUP.DEPBAR.LE gsb0, 0x0 ;  /* 0x00008000000079c5 */ /* 0x000fe40000010000 */
[----:B------:R-:W-:-:S10]  /*8aa0*/  WARPGROUP.ARRIVE ;  /* 0x00000000000079c5 */ /* 0x000fd40000000000 */
[----:B------:R-:W-:Y:S01]  /*8ab0*/  QGMMA.64x192x32.F32.E4M3.E4M3 R24, R212, gdesc[UR4], R24, gsb0 ;  /* 0x02e00004d4187df3 */ /* 0x000fe20008000818 */
[----:B------:R-:W-:Y:S02]  /*8ac0*/  R2UR UR6, R8 ;  /* 0x00000000080672ca */ /* 0x000fe400000e0000 */
[----:B------:R-:W-:Y:S01]  /*8ad0*/  R2UR UR7, R9 ;  /* 0x00000000090772ca */ /* 0x000fe200000e0000 */
[----:B------:R-:W3:Y:S01]  /*8ae0*/  SHFL.BFLY PT, R8, R7, 0x2, 0x1f ;  /* 0x0c401f0007087f89 */ /* 0x000ee200000e0000 */
[----:B-1----:R-:W-:-:S05]  /*8af0*/  FADD.FTZ R3, R3, R6 ;  /* 0x0000000603037221 */ /* 0x002fca0000010000 */
[----:B------:R-:W1:Y:S01]  /*8b00*/  SHFL.BFLY PT, R0, R3, 0x1, 0x1f ;  /* 0x0c201f0003007f89 */ /* 0x000e6200000e0000 */
[----:B---3--:R-:W-:-:S05]  /*8b10*/  FADD.FTZ R8, R8, R7 ;  /* 0x0000000708087221 */ /* 0x008fca0000010000 */
[----:B------:R-:W3:Y:S01]  /*8b20*/  SHFL.BFLY PT, R9, R8, 0x1, 0x1f ;  /* 0x0c201f0008097f89 */ /* 0x000ee200000e0000 */
[----:B-1----:R-:W-:-:S05]  /*8b30*/  FADD.FTZ R10, R3, R0 ;  /* 0x00000000030a7221 */ /* 0x002fca0000010000 */
[C---:B------:R-:W-:Y:S01]  /*8b40*/  FSETP.NE.FTZ.AND P1, PT, R10.reuse, RZ, PT ;  /* 0x000000ff0a00720b */ /* 0x040fe20003f35000 */
[----:B0-----:R-:W-:-:S05]  /*8b50*/  FMUL.FTZ R13, R10, 0.00390625 ;  /* 0x3b8000000a0d7820 */ /* 0x001fca0000410000 */
[----:B------:R-:W-:Y:S01]  /*8b60*/  FSETP.NE.FTZ.AND P2, PT, R13, RZ, PT ;  /* 0x000000ff0d00720b */ /* 0x000fe20003f55000 */
[----:B---3--:R-:W-:-:S01]  /*8b70*/  FADD.FTZ R12, R8, R9 ;  /* 0x00000009080c7221 */ /* 0x008fc20000010000 */
[----:B------:R-:W-:-:S03]  /*8b80*/  IMAD.MOV.U32 R9, RZ, RZ, RZ ;  /* 0x000000ffff097224 */ /* 0x000fc600078e00ff */
[----:B------:R-:W-:-:S05]  /*8b90*/  FMUL.FTZ R15, R12, 0.00390625 ;  /* 0x3b8000000c0f7820 */ /* 0x000fca0000410000 */
[----:B------:R-:W-:Y:S01]  /*8ba0*/  FSETP.NE.FTZ.AND P3, PT, R15, RZ, PT ;  /* 0x000000ff0f00720b */ /* 0x000fe20003f75000 */
[----:B------:R-:W-:Y:S01]  /*8bb0*/  @P1 MUFU.RCP R9, R10 ;  /* 0x0000000a00091308 */ /* 0x000fe20000001000 */
[----:B------:R-:W-:Y:S01]  /*8bc0*/  FSETP.NE.FTZ.AND P1, PT, R12, RZ, PT ;  /* 0x000000ff0c00720b */ /* 0x000fe20003f35000 */
[----:B------:R-:W-:-:S06]  /*8bd0*/  IMAD.MOV.U32 R11, RZ, RZ, RZ ;  /* 0x000000ffff0b7224 */ /* 0x000fcc00078e00ff */
[----:B------:R-:W-:Y:S08]  /*8be0*/  @P2 MUFU.LG2 R6, R13 ;  /* 0x0000000d00062308 */ /* 0x000ff00000000c00 */
[----:B------:R-:W0:Y:S01]  /*8bf0*/  @P3 MUFU.LG2 R8, R15 ;  /* 0x0000000f00083308 */ /* 0x000e220000000c00 */
[----:B------:R-:W-:Y:S02]  /*8c00*/  WARPGROUP.DEPBAR.LE gsb0, 0x0 ;  /* 0x00008000000079c5 */ /* 0x000fe40000010000 */
[----:B------:R-:W-:-:S06]  /*8c10*/  WARPGROUP.ARRIVE ;  /* 0x00000000000079c5 */ /* 0x000fcc0000000000 */
[----:B------:R-:W-:Y:S01]  /*8c20*/  QGMMA.64x192x32.F32.E4M3.E4M3 R24, R216, gdesc[UR4], R24, gsb0 ;  /* 0x02e00004d8187df3 */ /* 0x000fe20008000818 */
[----:B------:R-:W1:Y:S01]  /*8c30*/  @P1 MUFU.RCP R11, R12 ;  /* 0x0000000c000b1308 */ /* 0x000e620000001000 */
[----:B------:R-:W-:Y:S02]  /*8c40*/  IMAD.U32 R21, RZ, RZ, UR41 ;  /* 0x00000029ff157e24 */ /* 0x000fe4000f8e00ff */
[----:B------:R-:W-:Y:S02]  /*8c50*/  IMAD.U32 R7, RZ, RZ, UR41 ;  /* 0x00000029ff077e24 */ /* 0x000fe4000f8e00ff */
[----:B0-----:R-:W-:Y:S01]  /*8c60*/  @P3 FMUL.FTZ R8, R8, 0.69314718246459960938 ;  /* 0x3f31721808083820 */ /* 0x001fe20000410000 */
[----:B------:R-:W-:Y:S01]  /*8c70*/  @P3 FMUL.FTZ R21, R21, 0.69314718246459960938 ;  /* 0x3f31721815153820 */ /* 0x000fe20000410000 */
[----:B------:R-:W-:Y:S01]  /*8c80*/  @P2 FMUL.FTZ R6, R6, 0.69314718246459960938 ;  /* 0x3f31721806062820 */ /* 0x000fe20000410000 */
[----:B------:R-:W-:Y:S01]  /*8c90*/  @P2 FMUL.FTZ R7, R7, 0.69314718246459960938 ;  /* 0x3f31721807072820 */ /* 0x000fe20000410000 */
[----:B------:R-:W-:-:S02]  /*8ca0*/  IMAD.MOV.U32 R3, RZ, RZ, -0x800000 ;  /* 0xff800000ff037424 */ /* 0x000fc400078e00ff */
[----:B------:R-:W-:Y:S01]  /*8cb0*/  @P3 FFMA.FTZ R3, R21, R5, R8 ;  /* 0x0000000515033223 */ /* 0x000fe20000010008 */
[----:B------:R-:W-:Y:S02]  /*8cc0*/  IMAD.MOV.U32 R0, RZ, RZ, -0x800000 ;  /* 0xff800000ff007424 */ /* 0x000fe400078e00ff */
[----:B------:R-:W-:Y:S01]  /*8cd0*/  @P2 FFMA.FTZ R0, R7, R4, R6 ;  /* 0x0000000407002223 */ /* 0x000fe20000010006 */
[-C--:B--2---:R-:W-:Y:S01]  /*8ce0*/  FMUL.FTZ R10, R9, R14.reuse ;  /* 0x0000000e090a7220 */ /* 0x084fe20000410000 */
[----:B-1----:R-:W-:Y:S01]  /*8cf0*/  FMUL.FTZ R8, R11, R14 ;  /* 0x0000000e0b087220 */ /* 0x002fe20000410000 */
[----:B------:R-:W-:Y:S02]  /*8d00*/  WARPGROUP.DEPBAR.LE gsb0, 0x0 ;  /* 0x00008000000079c5 */ /* 0x000fe40000010000 */
[----:B------:R-:W-:Y:S05]  /*8d10*/  @!P0 BRA `(.L_x_3296) ;  /* 0x0000000000048947 */ /* 0x000fea0003800000 */
[----:B------:R-:W-:Y:S01]  /*8d20*/  BPT.TRAP 0x1 ;  /* 0x000000040000795c */ /* 0x000fe20000300000 */
.L_x_3296:
        /* <DEDUP_REMOVED lines=51> */
[----:B------:R-:W-:Y:S01]  /*9060*/  FMUL.FTZ R154, R75, R8 ;  /* 0x000000084b9a7220 */ /* 0x000fe20000410000 */
        /* <DEDUP_REMOVED lines=53> */
[----:B0-----:R-:W-:-:S12]  /*93c0*/  ULOP3.LUT UR46, UR46, UR4, URZ, 0x3c, !UPT ;  /* 0x000000042e2e7292 */ /* 0x001fd8000f8e3c3f */
.L_x_3274:
        /* <DEDUP_REMOVED lines=19> */
[----:B------:R-:W3:Y:S01]  /*9500*/  LDL R151, [R1+0x3c] ;  /* 0x00003c0001977983 */ /* 0x000ee20000100800 */
[----:B0-----:R-:W-:-:S05]  /*9510*/  IMAD.SHL.U32 R8, R149, 0x4, RZ ;  /* 0x0000000495087824 */ /* 0x001fca00078e00ff */
[----:B------:R-:W-:Y:S01]  /*9520*/  LOP3.LUT R8, R8, 0xc, RZ, 0xc0, !PT ;  /* 0x0000000c08087812 */ /* 0x000fe200078ec0ff */
[----:B------:R-:W-:Y:S03]  /*9530*/  BAR.SYNC.DEFER_BLOCKING 0x1, 0x100 ;  /* 0x0044000000007b1d */ /* 0x000fe60000010000 */
[----:B------:R-:W-:-:S05]  /*9540*/  IADD3 R8, P0, R8, UR10, RZ ;  /* 0x0000000a08087c10 */ /* 0x000fca000ff1e0ff */
[----:B------:R-:W-:-:S05]  /*9550*/  IMAD.X R9, RZ, RZ, UR11, P0 ;  /* 0x0000000bff097e24 */ /* 0x000fca00080e06ff */
[----:B------:R0:W4:Y:S01]  /*9560*/  LDG.E.CONSTANT R27, desc[UR50][R8.64] ;  /* 0x00000032081b7981 */ /* 0x000122000c1e9900 */
[----:B------:R-:W-:Y:S01]  /*9570*/  LOP3.LUT P0, R10, R149, 0x3, RZ, 0xc0, !PT ;  /* 0x00000003950a7812 */ /* 0x000fe2000780c0ff */
[----:B------:R-:W-:Y:S01]  /*9580*/  UMOV UR10, UR8 ;  /* 0x00000008000a7c82 */ /* 0x000fe20008000000 */
[----:B-1----:R-:W-:Y:S02]  /*9590*/  UMOV UR11, UR4 ;  /* 0x00000004000b7c82 */ /* 0x002fe40008000000 */
[----:B------:R-:W-:-:S04]  /*95a0*/  ISETP.EQ.OR P0, PT, R10, 0x3, !P0 ;  /* 0x000000030a00780c */ /* 0x000fc80004702670 */
[----:B------:R-:W-:Y:S02]  /*95b0*/  SEL R76, R29, R80, P0 ;  /* 0x000000501d4c7207 */ /* 0x000fe40000000000 */
[----:B------:R-:W-:Y:S02]  /*95c0*/  SEL R92, R20, R129, P0 ;  /* 0x00000081145c7207 */ /* 0x000fe40000000000 */
[----:B------:R-:W-:Y:S01]  /*95d0*/  SEL R38, R129, R20, P0 ;  /* 0x0000001481267207 */ /* 0x000fe20000000000 */
[----:B------:R-:W-:Y:S01]  /*95e0*/  IMAD.MOV.U32 R20, RZ, RZ, 0x2 ;  /* 0x00000002ff147424 */ /* 0x000fe200078e00ff */
        /* <DEDUP_REMOVED lines=93> */
[----:B--2---:R-:W-:-:S03]  /*9bc0*/  IMAD.WIDE R20, R83, R20, UR10 ;  /* 0x0000000a53147e25 */ /* 0x004fc6000f8e0214 */
[C---:B------:R-:W-:Y:S02]  /*9bd0*/  IADD3 R93, P4, R20.reuse, 0x8060, RZ ;  /* 0x00008060145d7810 */ /* 0x040fe40007f9e0ff */
[C---:B------:R-:W-:Y:S02]  /*9be0*/  IADD3 R89, P6, R20.reuse, 0x8020, RZ ;  /* 0x0000802014597810 */ /* 0x040fe40007fde0ff */
[C---:B------:R-:W-:Y:S02]  /*9bf0*/  IADD3 R91, P3, R20.reuse, 0x8040, RZ ;  /* 0x00008040145b7810 */ /* 0x040fe40007f7e0ff */
[----:B------:R-:W-:Y:S02]  /*9c00*/  LOP3.LUT R6, R93, 0x380, RZ, 0xc0, !PT ;  /* 0x000003805d067812 */ /* 0x000fe400078ec0ff */
[----:B------:R-:W-:Y:S02]  /*9c10*/  IADD3 R85, P2, R20, 0x4060, RZ ;  /* 0x0000406014557810 */ /* 0x000fe40007f5e0ff */
[----:B------:R-:W-:-:S02]  /*9c20*/  LOP3.LUT R2, R89, 0x380, RZ, 0xc0, !PT ;  /* 0x0000038059027812 */ /* 0x000fc400078ec0ff */
[C---:B------:R-:W-:Y:S02]  /*9c30*/  LOP3.LUT R33, R20.reuse, 0x380, RZ, 0xc0, !PT ;  /* 0x0000038014217812 */ /* 0x040fe400078ec0ff */
[----:B------:R-:W-:Y:S02]  /*9c40*/  IADD3 R87, P5, R20, 0x8000, RZ ;  /* 0x0000800014577810 */ /* 0x000fe40007fbe0ff */
[----:B------:R-:W-:Y:S01]  /*9c50*/  LOP3.LUT R4, R91, 0x380, RZ, 0xc0, !PT ;  /* 0x000003805b047812 */ /* 0x000fe200078ec0ff */
[--C-:B------:R-:W-:Y:S01]  /*9c60*/  IMAD.X R15, RZ, RZ, R21.reuse, P4 ;  /* 0x000000ffff0f7224 */ /* 0x100fe200020e0615 */
[----:B------:R-:W-:Y:S01]  /*9c70*/  SHF.R.U64 R6, R6, 0x3, RZ ;  /* 0x0000000306067819 */ /* 0x000fe200000012ff */
[----:B------:R-:W-:Y:S01]  /*9c80*/  IMAD.X R11, RZ, RZ, R21, P2 ;  /* 0x000000ffff0b7224 */ /* 0x000fe200010e0615 */
[----:B------:R-:W-:Y:S02]  /*9c90*/  SHF.R.U64 R2, R2, 0x3, RZ ;  /* 0x0000000302027819 */ /* 0x000fe400000012ff */
[----:B------:R-:W-:-:S02]  /*9ca0*/  IADD3 R81, P4, R20, 0x4020, RZ ;  /* 0x0000402014517810 */ /* 0x000fc40007f9e0ff */
[----:B------:R-:W-:Y:S01]  /*9cb0*/  SHF.R.U64 R33, R33, 0x3, RZ ;  /* 0x0000000321217819 */ /* 0x000fe200000012ff */
[--C-:B------:R-:W-:Y:S01]  /*9cc0*/  IMAD.X R135, RZ, RZ, R21.reuse, P3 ;  /* 0x000000ffff877224 */ /* 0x100fe200018e0615 */
[----:B------:R-:W-:Y:S01]  /*9cd0*/  IADD3 R142, P2, R20, 0x40, RZ ;  /* 0x00000040148e7810 */ /* 0x000fe20007f5e0ff */
[--C-:B------:R-:W-:Y:S01]  /*9ce0*/  IMAD.X R13, RZ, RZ, R21.reuse, P6 ;  /* 0x000000ffff0d7224 */ /* 0x100fe200030e0615 */
[----:B------:R-:W-:Y:S01]  /*9cf0*/  SHF.R.U64 R4, R4, 0x3, RZ ;  /* 0x0000000304047819 */ /* 0x000fe200000012ff */
[----:B------:R-:W-:Y:S01]  /*9d00*/  IMAD.X R137, RZ, RZ, R21, P5 ;  /* 0x000000ffff897224 */ /* 0x000fe200028e0615 */
[----:B------:R-:W-:Y:S02]  /*9d10*/  IADD3 R83, P1, R20, 0x4040, RZ ;  /* 0x0000404014537810 */ /* 0x000fe40007f3e0ff */
[----:B------:R-:W-:Y:S02]  /*9d20*/  LOP3.LUT R14, R6, R93, RZ, 0x3c, !PT ;  /* 0x0000005d060e7212 */ /* 0x000fe400078e3cff */
[----:B------:R-:W-:-:S02]  /*9d30*/  IADD3 R79, P3, R20, 0x4000, RZ ;  /* 0x00004000144f7810 */ /* 0x000fc40007f7e0ff */
[C---:B------:R-:W-:Y:S02]  /*9d40*/  IADD3 R53, P6, R20.reuse, 0x20, RZ ;  /* 0x0000002014357810 */ /* 0x040fe40007fde0ff */
[----:B------:R-:W-:Y:S02]  /*9d50*/  IADD3 R57, P5, R20, 0x60, RZ ;  /* 0x0000006014397810 */ /* 0x000fe40007fbe0ff */
[----:B------:R-:W-:Y:S02]  /*9d60*/  LOP3.LUT R12, R2, R89, RZ, 0x3c, !PT ;  /* 0x00000059020c7212 */ /* 0x000fe400078e3cff */
[----:B0-----:R-:W-:Y:S02]  /*9d70*/  LOP3.LUT R8, R87, 0x380, RZ, 0xc0, !PT ;  /* 0x0000038057087812 */ /* 0x001fe400078ec0ff */
[----:B------:R-:W-:Y:S02]  /*9d80*/  LOP3.LUT R6, R85, 0x380, RZ, 0xc0, !PT ;  /* 0x0000038055067812 */ /* 0x000fe400078ec0ff */
[----:B------:R-:W-:-:S02]  /*9d90*/  LOP3.LUT R20, R33, R20, RZ, 0x3c, !PT ;  /* 0x0000001421147212 */ /* 0x000fc400078e3cff */
[----:B------:R-:W-:Y:S02]  /*9da0*/  LOP3.LUT R2, R81, 0x380, RZ, 0xc0, !PT ;  /* 0x0000038051027812 */ /* 0x000fe400078ec0ff */
[----:B------:R-:W-:Y:S02]  /*9db0*/  LOP3.LUT R134, R4, R91, RZ, 0x3c, !PT ;  /* 0x0000005b04867212 */ /* 0x000fe400078e3cff */
[----:B------:R-:W-:Y:S02]  /*9dc0*/  LOP3.LUT R33, R142, 0x380, RZ, 0xc0, !PT ;  /* 0x000003808e217812 */ /* 0x000fe400078ec0ff */
[----:B------:R-:W-:Y:S02]  /*9dd0*/  LOP3.LUT R4, R83, 0x380, RZ, 0xc0, !PT ;  /* 0x0000038053047812 */ /* 0x000fe400078ec0ff */
[----:B------:R-:W-:Y:S02]  /*9de0*/  SHF.R.U64 R8, R8, 0x3, RZ ;  /* 0x0000000308087819 */ /* 0x000fe400000012ff */
[----:B------:R-:W-:-:S02]  /*9df0*/  SHF.R.U64 R6, R6, 0x3, RZ ;  /* 0x0000000306067819 */ /* 0x000fc400000012ff */
[----:B------:R-:W-:Y:S02]  /*9e00*/  SHF.R.U64 R2, R2, 0x3, RZ ;  /* 0x0000000302027819 */ /* 0x000fe400000012ff */
[----:B------:R-:W-:Y:S02]  /*9e10*/  SHF.R.U64 R33, R33, 0x3, RZ ;  /* 0x0000000321217819 */ /* 0x000fe400000012ff */
[----:B------:R-:W-:Y:S02]  /*9e20*/  SHF.R.U64 R4, R4, 0x3, RZ ;  /* 0x0000000304047819 */ /* 0x000fe400000012ff */
[----:B------:R-:W-:Y:S02]  /*9e30*/  LOP3.LUT R136, R8, R87, RZ, 0x3c, !PT ;  /* 0x0000005708887212 */ /* 0x000fe400078e3cff */
[----:B------:R-:W-:Y:S01]  /*9e40*/  LOP3.LUT R10, R6, R85, RZ, 0x3c, !PT ;  /* 0x00000055060a7212 */ /* 0x000fe200078e3cff */
[----:B------:R-:W-:Y:S01]  /*9e50*/  IMAD.X R139, RZ, RZ, R21, P1 ;  /* 0x000000ffff8b7224 */ /* 0x000fe200008e0615 */
[----:B------:R-:W-:-:S02]  /*9e60*/  LOP3.LUT R8, R2, R81, RZ, 0x3c, !PT ;  /* 0x0000005102087212 */ /* 0x000fc400078e3cff */
[----:B------:R-:W-:Y:S01]  /*9e70*/  LOP3.LUT R6, R79, 0x380, RZ, 0xc0, !PT ;  /* 0x000003804f067812 */ /* 0x000fe200078ec0ff */
[----:B------:R-:W-:Y:S01]  /*9e80*/  IMAD.X R9, RZ, RZ, R21, P4 ;  /* 0x000000ffff097224 */ /* 0x000fe200020e0615 */
[----:B------:R-:W-:Y:S02]  /*9e90*/  LOP3.LUT R2, R53, 0x380, RZ, 0xc0, !PT ;  /* 0x0000038035027812 */ /* 0x000fe400078ec0ff */
[----:B------:R-:W-:Y:S02]  /*9ea0*/  LOP3.LUT R142, R33, R142, RZ, 0x3c, !PT ;  /* 0x0000008e218e7212 */ /* 0x000fe400078e3cff */
[----:B------:R-:W-:Y:S02]  /*9eb0*/  LOP3.LUT R138, R4, R83, RZ, 0x3c, !PT ;  /* 0x00000053048a7212 */ /* 0x000fe400078e3cff */
[----:B------:R-:W-:Y:S02]  /*9ec0*/  MOV R33, R20 ;  /* 0x0000001400217202 */ /* 0x000fe40000000f00 */
[----:B------:R-:W-:-:S02]  /*9ed0*/  LOP3.LUT R4, R57, 0x380, RZ, 0xc0, !PT ;  /* 0x0000038039047812 */ /* 0x000fc400078ec0ff */
[----:B----4-:R-:W-:Y:S02]  /*9ee0*/  LOP3.LUT R20, R27, 0x2, RZ, 0x3c, !PT ;  /* 0x000000021b147812 */ /* 0x010fe400078e3cff */
[----:B------:R-:W-:Y:S02]  /*9ef0*/  SHF.R.U64 R6, R6, 0x3, RZ ;  /* 0x0000000306067819 */ /* 0x000fe400000012ff */
[----:B------:R-:W-:Y:S02]  /*9f00*/  SHF.R.U64 R2, R2, 0x3, RZ ;  /* 0x0000000302027819 */ /* 0x000fe400000012ff */
[----:B------:R-:W-:Y:S02]  /*9f10*/  MOV R136, R136 ;  /* 0x0000008800887202 */ /* 0x000fe40000000f00 */
[----:B------:R-:W-:Y:S02]  /*9f20*/  MOV R138, R138 ;  /* 0x0000008a008a7202 */ /* 0x000fe40000000f00 */
[----:B------:R-:W-:-:S02]  /*9f30*/  SHF.R.U64 R4, R4, 0x3, RZ ;  /* 0x0000000304047819 */ /* 0x000fc400000012ff */
[----:B------:R-:W-:Y:S02]  /*9f40*/  MOV R137, R10 ;  /* 0x0000000a00897202 */ /* 0x000fe40000000f00 */
[----:B------:R-:W-:Y:S01]  /*9f50*/  MOV R139, R8 ;  /* 0x00000008008b7202 */ /* 0x000fe20000000f00 */
[----:B------:R-:W-:Y:S01]  /*9f60*/  SHFL.IDX PT, R10, R52, R27, 0x1c1f ;  /* 0x001c1f1b340a7589 */ /* 0x000fe200000e0000 */
[----:B------:R-:W-:Y:S02]  /*9f70*/  LOP3.LUT R140, R6, R79, RZ, 0x3c, !PT ;  /* 0x0000004f068c7212 */ /* 0x000fe400078e3cff */
[----:B------:R-:W-:Y:S01]  /*9f80*/  MOV R134, R134 ;  /* 0x0000008600867202 */ /* 0x000fe20000000f00 */
[----:B------:R-:W0:Y:S01]  /*9f90*/  SHFL.IDX PT, R9, R24, R20, 0x1c1f ;  /* 0x001c1f1418097589 */ /* 0x000e2200000e0000 */
[----:B------:R-:W-:Y:S01]  /*9fa0*/  LOP3.LUT R6, R2, R53, RZ, 0x3c, !PT ;  /* 0x0000003502067212 */ /* 0x000fe200078e3cff */
[--C-:B------:R-:W-:Y:S01]  /*9fb0*/  IMAD.X R141, RZ, RZ, R21.reuse, P3 ;  /* 0x000000ffff8d7224 */ /* 0x100fe200018e0615 */
[----:B------:R-:W-:Y:S01]  /*9fc0*/  MOV R135, R12 ;  /* 0x0000000c00877202 */ /* 0x000fe20000000f00 */
[----:B------:R-:W-:Y:S01]  /*9fd0*/  SHFL.IDX PT, R11, R54, R27, 0x1c1f ;  /* 0x001c1f1b360b7589 */ /* 0x000fe200000e0000 */
[----:B------:R-:W-:Y:S01]  /*9fe0*/  MOV R2, R14 ;  /* 0x0000000e00027202 */ /* 0x000fe20000000f00 */
[--C-:B------:R-:W-:Y:S01]  /*9ff0*/  IMAD.X R7, RZ, RZ, R21.reuse, P6 ;  /* 0x000000ffff077224 */ /* 0x100fe200030e0615 */
[----:B------:R-:W-:Y:S01]  /*a000*/  LOP3.LUT R4, R4, R57, RZ, 0x3c, !PT ;  /* 0x0000003904047212 */ /* 0x000fe200078e3cff */
[----:B------:R-:W1:Y:S01]  /*a010*/  SHFL.IDX PT, R12, R25, R20, 0x1c1f ;  /* 0x001c1f14190c7589 */ /* 0x000e6200000e0000 */
[----:B------:R-:W-:-:S03]  /*a020*/  IMAD.X R5, RZ, RZ, R21, P5 ;  /* 0x000000ffff057224 */ /* 0x000fc600028e0615 */
[----:B------:R-:W-:Y:S01]  /*a030*/  SHFL.IDX PT, R15, R112, R27, 0x1c1f ;  /* 0x001c1f1b700f7589 */ /* 0x000fe200000e0000 */
[----:B------:R-:W-:-:S03]  /*a040*/  IMAD.X R143, RZ, RZ, R21, P2 ;  /* 0x000000ffff8f7224 */ /* 0x000fc600010e0615 */
[----:B------:R-:W2:Y:S01]  /*a050*/  SHFL.IDX PT, R50, R50, R20, 0x1c1f ;  /* 0x001c1f1432327589 */ /* 0x000ea200000e0000 */
[----:B------:R-:W-:-:S03]  /*a060*/  MOV R140, R140 ;  /* 0x0000008c008c7202 */ /* 0x000fc60000000f00 */
[----:B------:R-:W-:Y:S04]  /*a070*/  SHFL.IDX PT, R82, R82, R27, 0x1c1f ;  /* 0x001c1f1b52527589 */ /* 0x000fe800000e0000 */
[----:B------:R-:W-:Y:S04]  /*a080*/  SHFL.IDX PT, R85, R90, R27, 0x1c1f ;  /* 0x001c1f1b5a557589 */ /* 0x000fe800000e0000 */
[----:B------:R-:W-:Y:S04]  /*a090*/  SHFL.IDX PT, R110, R110, R27, 0x1c1f ;  /* 0x001c1f1b6e6e7589 */ /* 0x000fe800000e0000 */
[----:B------:R-:W-:Y:S04]  /*a0a0*/  SHFL.IDX PT, R105, R32, R20, 0x1c1f ;  /* 0x001c1f1420697589 */ /* 0x000fe800000e0000 */
[----:B------:R-:W4:Y:S01]  /*a0b0*/  SHFL.IDX PT, R49, R49, R20, 0x1c1f ;  /* 0x001c1f1431317589 */ /* 0x000f2200000e0000 */
[----:B------:R-:W-:-:S03]  /*a0c0*/  MOV R57, R6 ;  /* 0x0000000600397202 */ /* 0x000fc60000000f00 */
[----:B------:R-:W-:Y:S01]  /*a0d0*/  SHFL.IDX PT, R84, R84, R27, 0x1c1f ;  /* 0x001c1f1b54547589 */ /* 0x000fe200000e0000 */
[----:B------:R-:W-:-:S03]  /*a0e0*/  MOV R141, R4 ;  /* 0x00000004008d7202 */ /* 0x000fc60000000f00 */
[----:B------:R-:W-:Y:S04]  /*a0f0*/  SHFL.IDX PT, R93, R94, R27, 0x1c1f ;  /* 0x001c1f1b5e5d7589 */ /* 0x000fe800000e0000 */
[----:B------:R-:W-:Y:S04]  /*a100*/  SHFL.IDX PT, R101, R96, R27, 0x1c1f ;  /* 0x001c1f1b60657589 */ /* 0x000fe800000e0000 */
[----:B------:R-:W-:Y:S04]  /*a110*/  SHFL.IDX PT, R90, R37, R20, 0x1c1f ;  /* 0x001c1f14255a7589 */ /* 0x000fe800000e0000 */
[----:B------:R-:W3:Y:S04]  /*a120*/  SHFL.IDX PT, R83, R36, R20, 0x1c1f ;  /* 0x001c1f1424537589 */ /* 0x000ee800000e0000 */
[----:B------:R-:W-:Y:S04]  /*a130*/  SHFL.IDX PT, R21, R56, R27, 0x1c1f ;  /* 0x001c1f1b38157589 */ /* 0x000fe800000e0000 */
[----:B------:R-:W-:Y:S04]  /*a140*/  SHFL.IDX PT, R76, R76, R27, 0x1c1f ;  /* 0x001c1f1b4c4c7589 */ /* 0x000fe800000e0000 */
[----:B------:R-:W-:Y:S04]  /*a150*/  SHFL.IDX PT, R112, R160, R27, 0x1c1f ;  /* 0x001c1f1ba0707589 */ /* 0x000fe800000e0000 */
[----:B------:R-:W3:Y:S04]  /*a160*/  SHFL.IDX PT, R96, R26, R20, 0x1c1f ;  /* 0x001c1f141a607589 */ /* 0x000ee800000e0000 */
[----:B------:R-:W3:Y:S04]  /*a170*/  SHFL.IDX PT, R103, R29, R20, 0x1c1f ;  /* 0x001c1f141d677589 */ /* 0x000ee800000e0000 */
[----:B------:R-:W-:Y:S04]  /*a180*/  SHFL.IDX PT, R94, R39, R20, 0x1c1f ;  /* 0x001c1f14275e7589 */ /* 0x000fe800000e0000 */
[----:B------:R-:W3:Y:S04]  /*a190*/  SHFL.IDX PT, R37, R71, R20, 0x1c1f ;  /* 0x001c1f1447257589 */ /* 0x000ee800000e0000 */
[----:B------:R-:W-:Y:S04]  /*a1a0*/  SHFL.IDX PT, R74, R74, R27, 0x1c1f ;  /* 0x001c1f1b4a4a7589 */ /* 0x000fe800000e0000 */
[----:B------:R-:W-:Y:S04]  /*a1b0*/  SHFL.IDX PT, R122, R122, R27, 0x1c1f ;  /* 0x001c1f1b7a7a7589 */ /* 0x000fe800000e0000 */
[----:B------:R-:W-:Y:S04]  /*a1c0*/  SHFL.IDX PT, R130, R130, R27, 0x1c1f ;  /* 0x001c1f1b82827589 */ /* 0x000fe800000e0000 */
[----:B------:R-:W-:Y:S04]  /*a1d0*/  SHFL.IDX PT, R158, R158, R27, 0x1c1f ;  /* 0x001c1f1b9e9e7589 */ /* 0x000fe800000e0000 */
[----:B------:R-:W3:Y:S04]  /*a1e0*/  SHFL.IDX PT, R95, R28, R20, 0x1c1f ;  /* 0x001c1f141c5f7589 */ /* 0x000ee800000e0000 */
[----:B------:R-:W3:Y:S04]  /*a1f0*/  SHFL.IDX PT, R59, R59, R20, 0x1c1f ;  /* 0x001c1f143b3b7589 */ /* 0x000ee800000e0000 */
[----:B------:R-:W3:Y:S04]  /*a200*/  SHFL.IDX PT, R115, R62, R20, 0x1c1f ;  /* 0x001c1f143e737589 */ /* 0x000ee800000e0000 */
[----:B------:R-:W3:Y:S04]  /*a210*/  SHFL.IDX PT, R39, R70, R20, 0x1c1f ;  /* 0x001c1f1446277589 */ /* 0x000ee800000e0000 */
        /* <DEDUP_REMOVED lines=15> */
[----:B------:R-:W3:Y:S04]  /*a310*/  SHFL.IDX PT, R55, R55, R20, 0x1c1f ;  /* 0x001c1f1437377589 */ /* 0x000ee800000e0000 */
[----:B------:R-:W3:Y:S01]  /*a320*/  SHFL.IDX PT, R32, R61, R20, 0x1c1f ;  /* 0x001c1f143d207589 */ /* 0x000ee200000e0000 */
        /* <DEDUP_REMOVED lines=35> */
[----:B------:R-:W3:Y:S04]  /*a560*/  SHFL.IDX PT, R119, R66, R20, 0x1c1f ;  /* 0x001c1f1442777589 */ /* 0x000ee800000e0000 */
        /* <DEDUP_REMOVED lines=8> */
[----:B------:R-:W-:Y:S04]  /*a5f0*/  SHFL.IDX PT, R109, R42, R20, 0x1c1f ;  /* 0x001c1f142a6d7589 */ /* 0x000fe800000e0000 */
[----:B------:R-:W-:Y:S04]  /*a600*/  SHFL.IDX PT, R143, R68, R20, 0x1c1f ;  /* 0x001c1f14448f7589 */ /* 0x000fe800000e0000 */
[----:B------:R3:W3:Y:S04]  /*a610*/  SHFL.IDX PT, R145, R67, R20, 0x1c1f ;  /* 0x001c1f1443917589 */ /* 0x0006e800000e0000 */
[----:B------:R3:W3:Y:S04]  /*a620*/  SHFL.IDX PT, R147, R69, R20, 0x1c1f ;  /* 0x001c1f1445937589 */ /* 0x0006e800000e0000 */
[----:B------:R3:W3:Y:S01]  /*a630*/  SHFL.IDX PT, R43, R43, R20, 0x1c1f ;  /* 0x001c1f142b2b7589 */ /* 0x0006e200000e0000 */
[----:B0-----:R-:W-:-:S02]  /*a640*/  SEL R8, R10, R9, P0 ;  /* 0x000000090a087207 */ /* 0x001fc40000000000 */
[----:B------:R-:W-:Y:S02]  /*a650*/  SEL R10, R9, R10, P0 ;  /* 0x0000000a090a7207 */ /* 0x000fe40000000000 */
[----:B-1----:R-:W-:Y:S02]  /*a660*/  SEL R9, R11, R12, P0 ;  /* 0x0000000c0b097207 */ /* 0x002fe40000000000 */
[----:B------:R-:W-:Y:S02]  /*a670*/  SEL R11, R12, R11, P0 ;  /* 0x0000000b0c0b7207 */ /* 0x000fe40000000000 */
[----:B--2---:R-:W-:Y:S02]  /*a680*/  SEL R13, R15, R50, P0 ;  /* 0x000000320f0d7207 */ /* 0x004fe40000000000 */
[----:B----4-:R-:W-:Y:S02]  /*a690*/  SEL R12, R110, R49, P0 ;  /* 0x000000316e0c7207 */ /* 0x010fe40000000000 */
        /* <DEDUP_REMOVED lines=37> */
[----:B------:R-:W-:Y:S02]  /*a8f0*/  F2FP.BF16.F32.PACK_AB R38, R11, R10 ;  /* 0x0000000a0b26723e */ /* 0x000fe400000010ff */
[----:B------:R-:W-:Y:S02]  /*a900*/  F2FP.BF16.F32.PACK_AB R39, R15, R14 ;  /* 0x0000000e0f27723e */ /* 0x000fe400000010ff */
        /* <DEDUP_REMOVED lines=34> */
[----:B------:R0:W-:Y:S01]  /*ab30*/  STSM.16.M88.4 [R33], R36 ;  /* 0x0000002421007844 */ /* 0x0001e20000000200 */
        /* <DEDUP_REMOVED lines=22> */
[----:B------:R-:W-:Y:S02]  /*aca0*/  SEL R102, R156, R147, P0 ;  /* 0x000000939c667207 */ /* 0x000fe40000000000 */
[----:B------:R-:W-:Y:S02]  /*acb0*/  SEL R104, R147, R156, P0 ;  /* 0x0000009c93687207 */ /* 0x000fe40000000000 */
[----:B------:R-:W-:-:S02]  /*acc0*/  SEL R108, R109, R108, P0 ;  /* 0x0000006c6d6c7207 */ /* 0x000fc40000000000 */
[----:B------:R-:W-:Y:S02]  /*acd0*/  F2FP.BF16.F32.PACK_AB R32, R67, R66 ;  /* 0x000000424320723e */ /* 0x000fe400000010ff */
[----:B------:R-:W-:Y:S02]  /*ace0*/  F2FP.BF16.F32.PACK_AB R34, R69, R68 ;  /* 0x000000444522723e */ /* 0x000fe400000010ff */
[----:B------:R-:W-:Y:S02]  /*acf0*/  F2FP.BF16.F32.PACK_AB R35, R73, R72 ;  /* 0x000000484923723e */ /* 0x000fe400000010ff */
[----:B0-----:R-:W-:Y:S02]  /*ad00*/  F2FP.BF16.F32.PACK_AB R33, R71, R70 ;  /* 0x000000464721723e */ /* 0x001fe400000010ff */
[----:B------:R-:W-:Y:S02]  /*ad10*/  SEL R107, R54, R43, P0 ;  /* 0x0000002b366b7207 */ /* 0x000fe40000000000 */
[----:B------:R-:W-:-:S02]  /*ad20*/  SEL R109, R43, R54, P0 ;  /* 0x000000362b6d7207 */ /* 0x000fc40000000000 */
[----:B------:R-:W-:Y:S02]  /*ad30*/  F2FP.BF16.F32.PACK_AB R36, R75, R74 ;  /* 0x0000004a4b24723e */ /* 0x000fe400000010ff */
[----:B------:R-:W-:Y:S02]  /*ad40*/  F2FP.BF16.F32.PACK_AB R38, R77, R76 ;  /* 0x0000004c4d26723e */ /* 0x000fe400000010ff */
[----:B------:R-:W-:Y:S02]  /*ad50*/  F2FP.BF16.F32.PACK_AB R39, R81, R80 ;  /* 0x000000505127723e */ /* 0x000fe400000010ff */
[----:B------:R-:W-:Y:S01]  /*ad60*/  F2FP.BF16.F32.PACK_AB R37, R79, R78 ;  /* 0x0000004e4f25723e */ /* 0x000fe200000010ff */
[----:B------:R0:W-:Y:S01]  /*ad70*/  STSM.16.M88.4 [R57], R24 ;  /* 0x0000001839007844 */ /* 0x0001e20000000200 */
[----:B------:R-:W-:Y:S02]  /*ad80*/  F2FP.BF16.F32.PACK_AB R40, R83, R82 ;  /* 0x000000525328723e */ /* 0x000fe400000010ff */
[----:B------:R-:W-:-:S02]  /*ad90*/  F2FP.BF16.F32.PACK_AB R42, R85, R84 ;  /* 0x00000054552a723e */ /* 0x000fc400000010ff */
[----:B------:R-:W-:Y:S02]  /*ada0*/  F2FP.BF16.F32.PACK_AB R43, R89, R88 ;  /* 0x00000058592b723e */ /* 0x000fe400000010ff */
[----:B------:R-:W-:Y:S01]  /*adb0*/  F2FP.BF16.F32.PACK_AB R41, R87, R86 ;  /* 0x000000565729723e */ /* 0x000fe200000010ff */
[----:B------:R1:W-:Y:S01]  /*adc0*/  STSM.16.M88.4 [R142], R28 ;  /* 0x0000001c8e007844 */ /* 0x0003e20000000200 */
[----:B------:R-:W-:Y:S02]  /*add0*/  SEL R5, R174, R7, P0 ;  /* 0x00000007ae057207 */ /* 0x000fe40000000000 */
[----:B------:R-:W-:Y:S02]  /*ade0*/  F2FP.BF16.F32.PACK_AB R52, R91, R90 ;  /* 0x0000005a5b34723e */ /* 0x000fe400000010ff */
[----:B------:R-:W-:Y:S02]  /*adf0*/  F2FP.BF16.F32.PACK_AB R54, R93, R92 ;  /* 0x0000005c5d36723e */ /* 0x000fe400000010ff */
[----:B------:R-:W-:-:S02]  /*ae00*/  F2FP.BF16.F32.PACK_AB R55, R97, R96 ;  /* 0x000000606137723e */ /* 0x000fc400000010ff */
[----:B------:R-:W-:Y:S01]  /*ae10*/  F2FP.BF16.F32.PACK_AB R53, R95, R94 ;  /* 0x0000005e5f35723e */ /* 0x000fe200000010ff */
[----:B------:R2:W-:Y:S01]  /*ae20*/  STSM.16.M88.4 [R141], R32 ;  /* 0x000000208d007844 */ /* 0x0005e20000000200 */
[----:B------:R-:W-:Y:S02]  /*ae30*/  SEL R7, R7, R174, P0 ;  /* 0x000000ae07077207 */ /* 0x000fe40000000000 */
[----:B------:R-:W-:Y:S02]  /*ae40*/  F2FP.BF16.F32.PACK_AB R56, R99, R98 ;  /* 0x000000626338723e */ /* 0x000fe400000010ff */
[----:B------:R-:W-:Y:S02]  /*ae50*/  F2FP.BF16.F32.PACK_AB R58, R101, R100 ;  /* 0x00000064653a723e */ /* 0x000fe400000010ff */
[----:B------:R-:W-:Y:S02]  /*ae60*/  F2FP.BF16.F32.PACK_AB R59, R105, R104 ;  /* 0x00000068693b723e */ /* 0x000fe400000010ff */
[----:B0-----:R-:W-:Y:S01]  /*ae70*/  F2FP.BF16.F32.PACK_AB R57, R103, R102 ;  /* 0x000000666739723e */ /* 0x001fe200000010ff */
[----:B------:R0:W-:Y:S01]  /*ae80*/  STSM.16.M88.4 [R140], R36 ;  /* 0x000000248c007844 */ /* 0x0001e20000000200 */
[----:B------:R-:W-:-:S02]  /*ae90*/  F2FP.BF16.F32.PACK_AB R24, R107, R106 ;  /* 0x0000006a6b18723e */ /* 0x000fc400000010ff */
[----:B------:R-:W-:Y:S02]  /*aea0*/  F2FP.BF16.F32.PACK_AB R26, R109, R108 ;  /* 0x0000006c6d1a723e */ /* 0x000fe400000010ff */
[----:B------:R-:W-:Y:S02]  /*aeb0*/  F2FP.BF16.F32.PACK_AB R27, R113, R112 ;  /* 0x00000070711b723e */ /* 0x000fe400000010ff */
[----:B------:R-:W-:Y:S01]  /*aec0*/  F2FP.BF16.F32.PACK_AB R25, R111, R110 ;  /* 0x0000006e6f19723e */ /* 0x000fe200000010ff */
[----:B------:R3:W-:Y:S01]  /*aed0*/  STSM.16.M88.4 [R139], R40 ;  /* 0x000000288b007844 */ /* 0x0007e20000000200 */
[----:B-1----:R-:W-:Y:S02]  /*aee0*/  F2FP.BF16.F32.PACK_AB R28, R115, R114 ;  /* 0x00000072731c723e */ /* 0x002fe400000010ff */
[----:B------:R-:W-:Y:S02]  /*aef0*/  F2FP.BF16.F32.PACK_AB R30, R117, R116 ;  /* 0x00000074751e723e */ /* 0x000fe400000010ff */
[----:B------:R-:W-:-:S02]  /*af00*/  F2FP.BF16.F32.PACK_AB R31, R121, R120 ;  /* 0x00000078791f723e */ /* 0x000fc400000010ff */
[----:B------:R-:W-:Y:S01]  /*af10*/  F2FP.BF16.F32.PACK_AB R29, R119, R118 ;  /* 0x00000076771d723e */ /* 0x000fe200000010ff */
[----:B------:R-:W-:Y:S01]  /*af20*/  STSM.16.M88.4 [R138], R52 ;  /* 0x000000348a007844 */ /* 0x000fe20000000200 */
[----:B--2---:R-:W-:Y:S02]  /*af30*/  F2FP.BF16.F32.PACK_AB R32, R123, R122 ;  /* 0x0000007a7b20723e */ /* 0x004fe400000010ff */
[----:B------:R-:W-:Y:S02]  /*af40*/  F2FP.BF16.F32.PACK_AB R34, R125, R124 ;  /* 0x0000007c7d22723e */ /* 0x000fe400000010ff */
[----:B------:R-:W-:Y:S02]  /*af50*/  F2FP.BF16.F32.PACK_AB R35, R129, R128 ;  /* 0x000000808123723e */ /* 0x000fe400000010ff */
[----:B------:R-:W-:Y:S01]  /*af60*/  F2FP.BF16.F32.PACK_AB R33, R127, R126 ;  /* 0x0000007e7f21723e */ /* 0x000fe200000010ff */
[----:B------:R-:W-:Y:S01]  /*af70*/  STSM.16.M88.4 [R137], R56 ;  /* 0x0000003889007844 */ /* 0x000fe20000000200 */
[----:B0-----:R-:W-:-:S02]  /*af80*/  F2FP.BF16.F32.PACK_AB R37, R5, R4 ;  /* 0x000000040525723e */ /* 0x001fc400000010ff */
[----:B------:R-:W-:Y:S02]  /*af90*/  F2FP.BF16.F32.PACK_AB R38, R133, R132 ;  /* 0x000000848526723e */ /* 0x000fe400000010ff */
[----:B------:R-:W-:Y:S02]  /*afa0*/  F2FP.BF16.F32.PACK_AB R39, R7, R6 ;  /* 0x000000060727723e */ /* 0x000fe400000010ff */
[----:B------:R-:W-:Y:S01]  /*afb0*/  F2FP.BF16.F32.PACK_AB R36, R131, R130 ;  /* 0x000000828324723e */ /* 0x000fe200000010ff */
[----:B------:R-:W-:Y:S04]  /*afc0*/  STSM.16.M88.4 [R136], R24 ;  /* 0x0000001888007844 */ /* 0x000fe80000000200 */
[----:B------:R-:W-:Y:S04]  /*afd0*/  STSM.16.M88.4 [R135], R28 ;  /* 0x0000001c87007844 */ /* 0x000fe80000000200 */
[----:B------:R0:W-:Y:S04]  /*afe0*/  STSM.16.M88.4 [R134], R32 ;  /* 0x0000002086007844 */ /* 0x0001e80000000200 */
[----:B------:R1:W-:Y:S01]  /*aff0*/  STSM.16.M88.4 [R2], R36 ;  /* 0x0000002402007844 */ /* 0x0003e20000000200 */
[----:B------:R-:W-:Y:S01]  /*b000*/  BAR.SYNC.DEFER_BLOCKING 0x1, 0x100 ;  /* 0x0044000000007b1d */ /* 0x000fe20000010000 */
[----:B------:R-:W-:Y:S01]  /*b010*/  ISETP.NE.U32.AND P0, PT, RZ, UR14, PT ;  /* 0x0000000eff007c0c */ /* 0x000fe2000bf05070 */
[----:B------:R-:W-:-:S03]  /*b020*/  UIMAD.WIDE UR12, UR36, 0x4, UR12 ;  /* 0x00000004240c78a5 */ /* 0x000fc6000f8e020c */
[----:B------:R-:W-:-:S03]  /*b030*/  ISETP.NE.AND.EX P0, PT, RZ, UR15, PT, P0 ;  /* 0x0000000fff007c0c */ /* 0x000fc6000bf05300 */
[----:B---3--:R-:W-:Y:S01]  /*b040*/  IMAD.U32 R40, RZ, RZ, UR12 ;  /* 0x0000000cff287e24 */ /* 0x008fe2000f8e00ff */
[----:B0-----:R-:W0:Y:S01]  /*b050*/  LDC R134, c[0x0][0xbe8] ;  /* 0x0002fa00ff867b82 */ /* 0x001e220000000800 */
[----:B------:R-:W-:Y:S01]  /*b060*/  IMAD.U32 R41, RZ, RZ, UR13 ;  /* 0x0000000dff297e24 */ /* 0x000fe2000f8e00ff */
[----:B------:R-:W-:-:S07]  /*b070*/  ULDC.64 UR12, c[0x0][0xc08] ;  /* 0x00030200000c7ab9 */ /* 0x000fce0000000a00 */
[----:B------:R-:W2:Y:S01]  /*b080*/  @P0 LDG.E R42, desc[UR50][R40.64] ;  /* 0x00000032282a0981 */ /* 0x000ea2000c1e1900 */
[----:B------:R-:W-:-:S04]  /*b090*/  UISETP.NE.U32.AND UP0, UPT, UR12, URZ, UPT ;  /* 0x0000003f0c00728c */ /* 0x000fc8000bf05070 */
[----:B------:R-:W-:Y:S01]  /*b0a0*/  UISETP.NE.AND.EX UP0, UPT, UR13, URZ, UPT, UP0 ;  /* 0x0000003f0d00728c */ /* 0x000fe2000bf05300 */
[----:B0-----:R-:W-:-:S10]  /*b0b0*/  ISETP.NE.AND P1, PT, R134, 0x1, PT ;  /* 0x000000018600780c */ /* 0x001fd40003f25270 */
[----:B------:R-:W-:-:S03]  /*b0c0*/  @UP0 ULEA UR12, UP1, UR36, UR12, 0x2 ;  /* 0x0000000c240c0291 */ /* 0x000fc6000f82103f */
[----:B-1----:R-:W0:Y:S01]  /*b0d0*/  @P1 LDC R2, c[0x0][0xbec] ;  /* 0x0002fb00ff021b82 */ /* 0x002e220000000800 */
[----:B------:R-:W-:Y:S02]  /*b0e0*/  @UP0 ULEA.HI.X UR13, UR36, UR13, UR37, 0x2, UP1 ;  /* 0x0000000d240d0291 */ /* 0x000fe400088f1425 */
[----:B------:R-:W-:Y:S01]  /*b0f0*/  UISETP.GT.AND UP1, UPT, UR45, 0x1, UPT ;  /* 0x000000012d00788c */ /* 0x000fe2000bf24270 */
[----:B------:R-:W-:-:S04]  /*b100*/  UMOV UR20, 0x9b8 ;  /* 0x000009b800147882 */ /* 0x000fc80000000000 */
[----:B------:R-:W1:Y:S01]  /*b110*/  @P1 LDC R31, c[0x0][0xbf0] ;  /* 0x0002fc00ff1f1b82 */ /* 0x000e620000000800 */
[----:B------:R-:W-:Y:S01]  /*b120*/  USEL UR20, UR20, 0x978, UP1 ;  /* 0x0000097814147887 */ /* 0x000fe20008800000 */
[----:B------:R-:W-:Y:S01]  /*b130*/  PLOP3.LUT P4, PT, PT, PT, UP0, 0x80, 0x0 ;  /* 0x000000000000781c */ /* 0x000fe20003f8f008 */
[----:B------:R-:W-:Y:S01]  /*b140*/  UISETP.NE.U32.AND UP0, UPT, UR14, URZ, UPT ;  /* 0x0000003f0e00728c */ /* 0x000fe2000bf05070 */
[----:B------:R-:W-:Y:S01]  /*b150*/  IMAD.U32 R33, RZ, RZ, UR43 ;  /* 0x0000002bff217e24 */ /* 0x000fe2000f8e00ff */
[----:B------:R-:W-:Y:S02]  /*b160*/  ULDC UR4, c[0x0][0xa88] ;  /* 0x0002a20000047ab9 */ /* 0x000fe40000000800 */
[----:B------:R-:W-:Y:S01]  /*b170*/  UISETP.NE.AND.EX UP0, UPT, UR15, URZ, UPT, UP0 ;  /* 0x0000003f0f00728c */ /* 0x000fe2000bf05300 */
[----:B------:R-:W-:Y:S01]  /*b180*/  IMAD.U32 R27, RZ, RZ, UR4 ;  /* 0x00000004ff1b7e24 */ /* 0x000fe2000f8e00ff */
[----:B------:R-:W-:Y:S01]  /*b190*/  UMOV UR4, URZ ;  /* 0x0000003f00047c82 */ /* 0x000fe20008000000 */
[----:B------:R-:W-:Y:S01]  /*b1a0*/  USEL UR9, UR39, URZ, UP1 ;  /* 0x0000003f27097287 */ /* 0x000fe20008800000 */
[----:B------:R-:W-:Y:S01]  /*b1b0*/  IMAD R33, R33, 0x80, R151 ;  /* 0x0000008021217824 */ /* 0x000fe200078e0297 */
[----:B------:R-:W-:Y:S01]  /*b1c0*/  USEL UR36, UR36, URZ, !UP0 ;  /* 0x0000003f24247287 */ /* 0x000fe2000c000000 */
[----:B------:R-:W-:Y:S01]  /*b1d0*/  IMAD.U32 R24, RZ, RZ, UR12 ;  /* 0x0000000cff187e24 */ /* 0x000fe2000f8e00ff */
[----:B------:R-:W-:Y:S01]  /*b1e0*/  ULDC.64 UR16, c[0x0][UR20+0x218] ;  /* 0x0000860014107abb */ /* 0x000fe20008000a00 */
[----:B------:R-:W-:Y:S01]  /*b1f0*/  ULDC.64 UR18, c[0x0][UR20+0x228] ;  /* 0x00008a0014127abb */ /* 0x000fe20008000a00 */
[----:B------:R-:W-:Y:S01]  /*b200*/  IMAD.U32 R25, RZ, RZ, UR13 ;  /* 0x0000000dff197e24 */ /* 0x000fe2000f8e00ff */
[----:B------:R-:W-:Y:S01]  /*b210*/  ULDC.64 UR14, c[0x0][UR20+0x220] ;  /* 0x00008800140e7abb */ /* 0x000fe20008000a00 */
[----:B------:R-:W-:Y:S01]  /*b220*/  UIMAD.WIDE.U32 UR12, UR16, UR42, URZ ;  /* 0x0000002a100c72a5 */ /* 0x000fe2000f8e003f */
[----:B0-----:R-:W-:Y:S01]  /*b230*/  @P1 IMAD.HI.U32 R2, R33, R2, RZ ;  /* 0x0000000221021227 */ /* 0x001fe200078e00ff */
[----:B------:R-:W-:Y:S01]  /*b240*/  UIMAD.WIDE.U32 UR22, UR18, UR9, URZ ;  /* 0x00000009121672a5 */ /* 0x000fe2000f8e003f */
[----:B------:R0:W5:Y:S01]  /*b250*/  @P4 LDG.E R27, desc[UR50][R24.64] ;  /* 0x00000032181b4981 */ /* 0x000162000c1e1900 */
[----:B------:R-:W-:-:S02]  /*b260*/  UIMAD UR16, UR17, UR42, URZ ;  /* 0x0000002a111072a4 */ /* 0x000fc4000f8e023f */
[----:B------:R-:W-:Y:S02]  /*b270*/  UIMAD UR18, UR19, UR9, URZ ;  /* 0x00000009131272a4 */ /* 0x000fe4000f8e023f */
[----:B------:R-:W-:Y:S02]  /*b280*/  USEL UR37, UR37, URZ, !UP0 ;  /* 0x0000003f25257287 */ /* 0x000fe4000c000000 */
[----:B------:R-:W-:Y:S01]  /*b290*/  UIMAD UR9, UR15, UR36, URZ ;  /* 0x000000240f0972a4 */ /* 0x000fe2000f8e023f */
[----:B------:R-:W-:Y:S01]  /*b2a0*/  IMAD.MOV.U32 R29, RZ, RZ, R33 ;  /* 0x000000ffff1d7224 */ /* 0x000fe200078e0021 */
[----:B------:R-:W-:Y:S01]  /*b2b0*/  UIADD3 UR13, UR13, UR16, URZ ;  /* 0x000000100d0d7290 */ /* 0x000fe2000fffe03f */
[----:B-1----:R-:W-:Y:S01]  /*b2c0*/  @P1 SHF.R.U32.HI R29, RZ, R31, R2 ;  /* 0x0000001fff1d1219 */ /* 0x002fe20000011602 */
[----:B------:R-:W-:Y:S02]  /*b2d0*/  UIMAD.WIDE.U32 UR16, UR14, UR36, URZ ;  /* 0x000000240e1072a5 */ /* 0x000fe4000f8e003f */
[----:B------:R-:W-:-:S02]  /*b2e0*/  UIMAD UR9, UR14, UR37, UR9 ;  /* 0x000000250e0972a4 */ /* 0x000fc4000f8e0209 */
[----:B------:R-:W-:Y:S01]  /*b2f0*/  UIADD3 UR18, UR23, UR18, URZ ;  /* 0x0000001217127290 */ /* 0x000fe2000fffe03f */
[----:B0-----:R-:W-:Y:S01]  /*b300*/  IMAD.U32 R24, RZ, RZ, UR22 ;  /* 0x00000016ff187e24 */ /* 0x001fe2000f8e00ff */
[----:B------:R-:W-:Y:S01]  /*b310*/  UIADD3 UR9, UR17, UR9, URZ ;  /* 0x0000000911097290 */ /* 0x000fe2000fffe03f */
[--C-:B------:R-:W-:Y:S02]  /*b320*/  IMAD.MOV R31, RZ, RZ, -R29.reuse ;  /* 0x000000ffff1f7224 */ /* 0x100fe400078e0a1d */
[----:B------:R-:W-:Y:S01]  /*b330*/  IMAD.U32 R25, RZ, RZ, UR23 ;  /* 0x00000017ff197e24 */ /* 0x000fe2000f8e00ff */
[----:B------:R-:W-:Y:S01]  /*b340*/  SHF.R.S32.HI R25, RZ, 0x1f, R29 ;  /* 0x0000001fff197819 */ /* 0x000fe2000001141d */
[----:B------:R-:W-:Y:S02]  /*b350*/  IMAD R31, R134, R31, R33 ;  /* 0x0000001f861f7224 */ /* 0x000fe400078e0221 */
[----:B------:R-:W-:-:S03]  /*b360*/  IMAD.U32 R26, RZ, RZ, UR18 ;  /* 0x00000012ff1a7e24 */ /* 0x000fc6000f8e00ff */
[----:B------:R-:W-:Y:S02]  /*b370*/  SHF.R.S32.HI R2, RZ, 0x1f, R31 ;  /* 0x0000001fff027819 */ /* 0x000fe4000001141f */
[----:B--2---:R-:W-:-:S13]  /*b380*/  @P0 R2UR UR4, R42 ;  /* 0x000000002a0402ca */ /* 0x004fda00000e0000 */
[----:B------:R-:W-:Y:S02]  /*b390*/  UIADD3 UR12, UP0, UP2, UR16, UR12, UR4 ;  /* 0x0000000c100c7290 */ /* 0x000fe4000fa1e004 */
[----:B------:R-:W-:Y:S01]  /*b3a0*/  USHF.R.S32.HI UR14, URZ, 0x1f, UR4 ;  /* 0x0000001f3f0e7899 */ /* 0x000fe20008011404 */
[----:B------:R-:W-:Y:S01]  /*b3b0*/  ULDC.64 UR16, c[0x0][0xba8] ;  /* 0x0002ea0000107ab9 */ /* 0x000fe20000000a00 */
[----:B------:R-:W-:Y:S02]  /*b3c0*/  @!UP1 ULDC UR16, c[0x0][0xb50] ;  /* 0x0002d40000109ab9 */ /* 0x000fe40000000800 */
[----:B------:R-:W-:Y:S01]  /*b3d0*/  UIADD3.X UR9, UR9, UR13, UR14, UP0, UP2 ;  /* 0x0000000d09097290 */ /* 0x000fe200087e440e */
[----:B------:R-:W-:Y:S01]  /*b3e0*/  IADD3 R24, P2, P3, R29, UR12, R24 ;  /* 0x0000000c1d187c10 */ /* 0x000fe2000fb5e018 */
[----:B------:R-:W-:Y:S01]  /*b3f0*/  @!UP1 ULDC UR17, c[0x0][0xb54] ;  /* 0x0002d50000119ab9 */ /* 0x000fe20000000800 */
[----:B------:R-:W-:Y:S02]  /*b400*/  ULDC.64 UR12, c[0x0][UR20+0x210] ;  /* 0x00008400140c7abb */ /* 0x000fe40008000a00 */
[----:B------:R-:W-:Y:S01]  /*b410*/  IMAD R29, R31, UR13, RZ ;  /* 0x0000000d1f1d7c24 */ /* 0x000fe2000f8e02ff */
[----:B------:R-:W-:-:S03]  /*b420*/  IADD3.X R25, R25, UR9, R26, P2, P3 ;  /* 0x0000000919197c10 */ /* 0x000fc600097e641a */
[----:B------:R-:W-:Y:S02]  /*b430*/  IMAD R29, R2, UR12, R29 ;  /* 0x0000000c021d7c24 */ /* 0x000fe4000f8e021d */
[----:B------:R-:W-:-:S04]  /*b440*/  IMAD.WIDE.U32 R24, R31, UR12, R24 ;  /* 0x0000000c1f187c25 */ /* 0x000fc8000f8e0018 */
[----:B------:R-:W-:Y:S01]  /*b450*/  IMAD.IADD R25, R25, 0x1, R29 ;  /* 0x0000000119197824 */ /* 0x000fe200078e021d */
[----:B------:R-:W-:-:S04]  /*b460*/  LEA R26, P2, R24, UR16, 0x2 ;  /* 0x00000010181a7c11 */ /* 0x000fc8000f8410ff */
[----:B------:R-:W-:Y:S01]  /*b470*/  LEA.HI.X R30, R24, UR17, R25, 0x2, P2 ;  /* 0x00000011181e7c11 */ /* 0x000fe200090f1419 */
[----:B------:R-:W-:Y:S08]  /*b480*/  @P4 BRA `(.L_x_3299) ;  /* 0x0000000000104947 */ /* 0x000ff00003800000 */
[----:B------:R-:W-:Y:S05]  /*b490*/  @!P0 BRA `(.L_x_3299) ;  /* 0x00000000000c8947 */ /* 0x000fea0003800000 */
[----:B------:R-:W2:Y:S04]  /*b4a0*/  LDG.E R2, desc[UR50][R40.64] ;  /* 0x0000003228027981 */ /* 0x000ea8000c1e1900 */
[----:B-----5:R-:W2:Y:S02]  /*b4b0*/  LDG.E R27, desc[UR50][R40.64+0x4] ;  /* 0x00000432281b7981 */ /* 0x020ea4000c1e1900 */
[----:B--2---:R-:W-:-:S07]  /*b4c0*/  IMAD.IADD R27, R27, 0x1, -R2 ;  /* 0x000000011b1b7824 */ /* 0x004fce00078e0a02 */
.L_x_3299:
[----:B------:R-:W2:Y:S01]  /*b4d0*/  LDL R2, [R1+0x38] ;  /* 0x0000380001027983 */ /* 0x000ea20000100800 */
[----:B------:R-:W-:Y:S02]  /*b4e0*/  VIADD R32, R149, 0xffffff80 ;  /* 0xffffff8095207836 */ /* 0x000fe40000000000 */
[----:B------:R-:W-:Y:S01]  /*b4f0*/  IMAD.U32 R35, RZ, RZ, UR43 ;  /* 0x0000002bff237e24 */ /* 0x000fe2000f8e00ff */
[----:B------:R-:W-:Y:S02]  /*b500*/  SHFL.IDX PT, R24, R26, RZ, 0x1c1f ;  /* 0x001c1fff1a187589 */ /* 0x000fe400000e0000 */
[----:B------:R-:W-:Y:S02]  /*b510*/  SHF.R.S32.HI R31, RZ, 0x1f, R32 ;  /* 0x0000001fff1f7819 */ /* 0x000fe40000011420 */
[----:B------:R-:W0:Y:S02]  /*b520*/  SHFL.IDX PT, R25, R30, RZ, 0x1c1f ;  /* 0x001c1fff1e197589 */ /* 0x000e2400000e0000 */
[----:B------:R-:W-:-:S02]  /*b530*/  LEA.HI R31, R31, R32, RZ, 0x7 ;  /* 0x000000201f1f7211 */ /* 0x000fc400078f38ff */
[----:B------:R-:W-:Y:S02]  /*b540*/  SHFL.IDX PT, R28, R26, 0x1, 0x1c1f ;  /* 0x003c1f001a1c7f89 */ /* 0x000fe400000e0000 */
[----:B------:R-:W-:Y:S02]  /*b550*/  LOP3.LUT R31, R31, 0xffffff80, RZ, 0xc0, !PT ;  /* 0xffffff801f1f7812 */ /* 0x000fe400078ec0ff */
[----:B------:R-:W1:Y:S03]  /*b560*/  SHFL.IDX PT, R29, R30, 0x1, 0x1c1f ;  /* 0x003c1f001e1d7f89 */ /* 0x000e6600000e0000 */
[----:B------:R-:W-:-:S05]  /*b570*/  IMAD.IADD R31, R32, 0x1, -R31 ;  /* 0x00000001201f7824 */ /* 0x000fca00078e0a1f */
[----:B------:R-:W-:Y:S01]  /*b580*/  LOP3.LUT P0, RZ, R31, 0x3, RZ, 0xc0, !PT ;  /* 0x000000031fff7812 */ /* 0x000fe2000780c0ff */
[----:B--2---:R-:W-:Y:S02]  /*b590*/  IMAD R35, R35, 0x80, R2 ;  /* 0x0000008023237824 */ /* 0x004fe400078e0202 */
[----:B-----5:R-:W-:Y:S02]  /*b5a0*/  IMAD R2, R27, R134, RZ ;  /* 0x000000861b027224 */ /* 0x020fe400078e02ff */
[----:B------:R-:W-:-:S03]  /*b5b0*/  VIADD R27, R35, 0x8 ;  /* 0x00000008231b7836 */ /* 0x000fc60000000000 */
[-C--:B------:R-:W-:Y:S02]  /*b5c0*/  ISETP.GE.OR P2, PT, R35, R2.reuse, P0 ;  /* 0x000000022300720c */ /* 0x080fe40000746670 */
[----:B------:R-:W-:-:S11]  /*b5d0*/  ISETP.GE.OR P0, PT, R27, R2, P0 ;  /* 0x000000021b00720c */ /* 0x000fd60000706670 */
[----:B0-----:R0:W-:Y:S04]  /*b5e0*/  @!P2 ST.E desc[UR50][R24.64], R0 ;  /* 0x000000001800a985 */ /* 0x0011e8000c101932 */
[----:B-1----:R0:W-:Y:S01]  /*b5f0*/  @!P0 ST.E desc[UR50][R28.64], R3 ;  /* 0x000000031c008985 */ /* 0x0021e2000c101932 */
[----:B------:R-:W-:-:S13]  /*b600*/  PLOP3.LUT P0, PT, PT, PT, UP1, 0x80, 0x0 ;  /* 0x000000000000781c */ /* 0x000fda0003f0f018 */
[----:B0-----:R-:W-:Y:S05]  /*b610*/  @P0 BRA `(.L_x_3300) ;  /* 0x0000000c004c0947 */ /* 0x001fea0003800000 */
[----:B------:R-:W-:Y:S01]  /*b620*/  IMAD.SHL.U32 R67, R16, 0x8, RZ ;  /* 0x0000000810437824 */ /* 0x000fe200078e00ff */
[----:B------:R-:W0:Y:S01]  /*b630*/  @P1 LDC R21, c[0x0][0xbec] ;  /* 0x0002fb00ff151b82 */ /* 0x000e220000000800 */
[----:B------:R-:W-:Y:S01]  /*b640*/  IMAD.MOV.U32 R5, RZ, RZ, 0x2 ;  /* 0x00000002ff057424 */ /* 0x000fe200078e00ff */
[----:B------:R-:W-:Y:S01]  /*b650*/  ULDC.64 UR12, c[0x0][0xaa0] ;  /* 0x0002a800000c7ab9 */ /* 0x000fe20000000a00 */
[----:B------:R-:W-:-:S04]  /*b660*/  IMAD R4, R237, 0x40, R67 ;  /* 0x00000040ed047824 */ /* 0x000fc800078e0243 */
[----:B------:R-:W-:Y:S01]  /*b670*/  IMAD.WIDE R4, R4, R5, UR10 ;  /* 0x0000000a04047e25 */ /* 0x000fe2000f8e0205 */
[----:B------:R-:W1:Y:S02]  /*b680*/  @P1 LDC R61, c[0x0][0xbf0] ;  /* 0x0002fc00ff3d1b82 */ /* 0x000e640000000800 */
[C---:B------:R-:W-:Y:S02]  /*b690*/  IADD3 R33, P2, R4.reuse, 0x5000, RZ ;  /* 0x0000500004217810 */ /* 0x040fe40007f5e0ff */
[C---:B------:R-:W-:Y:S02]  /*b6a0*/  IADD3 R9, P4, R4.reuse, 0x1000, RZ ;  /* 0x0000100004097810 */ /* 0x040fe40007f9e0ff */
[----:B------:R-:W-:Y:S02]  /*b6b0*/  LOP3.LUT R32, R33, 0x380, RZ, 0xc0, !PT ;  /* 0x0000038021207812 */ /* 0x000fe400078ec0ff */
[----:B------:R-:W-:Y:S02]  /*b6c0*/  IADD3 R13, P3, R4, 0x2000, RZ ;  /* 0x00002000040d7810 */ /* 0x000fe40007f7e0ff */
[----:B------:R-:W-:-:S02]  /*b6d0*/  SHF.R.U64 R32, R32, 0x3, RZ ;  /* 0x0000000320207819 */ /* 0x000fc400000012ff */
[----:B------:R-:W-:Y:S02]  /*b6e0*/  IADD3 R25, P6, R4, 0x3000, RZ ;  /* 0x0000300004197810 */ /* 0x000fe40007fde0ff */
[----:B------:R-:W-:Y:S01]  /*b6f0*/  LOP3.LUT R32, R32, R33, RZ, 0x3c, !PT ;  /* 0x0000002120207212 */ /* 0x000fe200078e3cff */
[--C-:B------:R-:W-:Y:S01]  /*b700*/  IMAD.X R33, RZ, RZ, R5.reuse, P2 ;  /* 0x000000ffff217224 */ /* 0x100fe200010e0605 */
[C---:B------:R-:W-:Y:S02]  /*b710*/  IADD3 R3, P2, R4.reuse, 0xb000, RZ ;  /* 0x0000b00004037810 */ /* 0x040fe40007f5e0ff */
[----:B------:R-:W-:Y:S02]  /*b720*/  IADD3 R29, P5, R4, 0x4000, RZ ;  /* 0x00004000041d7810 */ /* 0x000fe40007fbe0ff */
[----:B------:R-:W-:Y:S01]  /*b730*/  LOP3.LUT R0, R3, 0x380, RZ, 0xc0, !PT ;  /* 0x0000038003007812 */ /* 0x000fe200078ec0ff */
[----:B------:R-:W-:Y:S01]  /*b740*/  UIMAD UR9, UR14, UR12, URZ ;  /* 0x0000000c0e0972a4 */ /* 0x000fe2000f8e023f */
[----:B------:R-:W-:Y:S01]  /*b750*/  LOP3.LUT R8, R9, 0x380, RZ, 0xc0, !PT ;  /* 0x0000038009087812 */ /* 0x000fe200078ec0ff */
[----:B------:R-:W-:Y:S01]  /*b760*/  UIMAD.WIDE.U32 UR10, UR4, UR12, URZ ;  /* 0x0000000c040a72a5 */ /* 0x000fe2000f8e003f */
[----:B------:R-:W-:Y:S01]  /*b770*/  SHF.R.U64 R0, R0, 0x3, RZ ;  /* 0x0000000300007819 */ /* 0x000fe200000012ff */
[----:B------:R-:W-:Y:S01]  /*b780*/  IMAD.X R57, RZ, RZ, R5, P2 ;  /* 0x000000ffff397224 */ /* 0x000fe200010e0605 */
[----:B------:R-:W-:Y:S01]  /*b790*/  LOP3.LUT R12, R13, 0x380, RZ, 0xc0, !PT ;  /* 0x000003800d0c7812 */ /* 0x000fe200078ec0ff */
[----:B------:R-:W5:Y:S01]  /*b7a0*/  LD.E.128 R32, desc[UR50][R32.64] ;  /* 0x0000003220207980 */ /* 0x000f62000c101d00 */
[----:B------:R-:W-:-:S02]  /*b7b0*/  LOP3.LUT R24, R25, 0x380, RZ, 0xc0, !PT ;  /* 0x0000038019187812 */ /* 0x000fc400078ec0ff */
[----:B------:R-:W-:Y:S01]  /*b7c0*/  LOP3.LUT R28, R29, 0x380, RZ, 0xc0, !PT ;  /* 0x000003801d1c7812 */ /* 0x000fe200078ec0ff */
[----:B------:R-:W-:Y:S01]  /*b7d0*/  UIMAD UR9, UR4, UR13, UR9 ;  /* 0x0000000d040972a4 */ /* 0x000fe2000f8e0209 */
[----:B------:R-:W-:Y:S01]  /*b7e0*/  LOP3.LUT R56, R0, R3, RZ, 0x3c, !PT ;  /* 0x0000000300387212 */ /* 0x000fe200078e3cff */
[----:B------:R-:W-:Y:S01]  /*b7f0*/  IMAD R0, R16, 0x20, R237 ;  /* 0x0000002010007824 */ /* 0x000fe200078e02ed */
[----:B------:R-:W-:Y:S01]  /*b800*/  SHF.R.U64 R8, R8, 0x3, RZ ;  /* 0x0000000308087819 */ /* 0x000fe200000012ff */
[----:B------:R-:W-:Y:S01]  /*b810*/  IMAD.U32 R3, RZ, RZ, UR43 ;  /* 0x0000002bff037e24 */ /* 0x000fe2000f8e00ff */
[----:B------:R-:W-:Y:S01]  /*b820*/  SHF.R.U64 R12, R12, 0x3, RZ ;  /* 0x000000030c0c7819 */ /* 0x000fe200000012ff */
[----:B------:R-:W-:Y:S01]  /*b830*/  ULDC.64 UR14, c[0x0][0xaf0] ;  /* 0x0002bc00000e7ab9 */ /* 0x000fe20000000a00 */
[----:B------:R-:W-:Y:S02]  /*b840*/  SHF.R.U64 R24, R24, 0x3, RZ ;  /* 0x0000000318187819 */ /* 0x000fe400000012ff */
[----:B------:R-:W-:Y:S01]  /*b850*/  SHF.R.U64 R28, R28, 0x3, RZ ;  /* 0x000000031c1c7819 */ /* 0x000fe200000012ff */
[----:B------:R-:W-:Y:S01]  /*b860*/  UIADD3 UR11, UR11, UR9, URZ ;  /* 0x000000090b0b7290 */ /* 0x000fe2000fffe03f */
[----:B------:R-:W-:Y:S01]  /*b870*/  LOP3.LUT R8, R8, R9, RZ, 0x3c, !PT ;  /* 0x0000000908087212 */ /* 0x000fe200078e3cff */
[----:B------:R-:W-:Y:S01]  /*b880*/  ULDC.64 UR12, c[0x0][0xae8] ;  /* 0x0002ba00000c7ab9 */ /* 0x000fe20000000a00 */
[----:B------:R-:W-:Y:S01]  /*b890*/  LOP3.LUT R12, R12, R13, RZ, 0x3c, !PT ;  /* 0x0000000d0c0c7212 */ /* 0x000fe200078e3cff */
[----:B------:R-:W-:Y:S01]  /*b8a0*/  IMAD R60, R3, 0x80, R0 ;  /* 0x00000080033c7824 */ /* 0x000fe200078e0200 */
[----:B------:R-:W-:Y:S01]  /*b8b0*/  LOP3.LUT R24, R24, R25, RZ, 0x3c, !PT ;  /* 0x0000001918187212 */ /* 0x000fe200078e3cff */
[--C-:B------:R-:W-:Y:S01]  /*b8c0*/  IMAD.X R9, RZ, RZ, R5.reuse, P4 ;  /* 0x000000ffff097224 */ /* 0x100fe200020e0605 */
[----:B------:R-:W-:Y:S01]  /*b8d0*/  LOP3.LUT R28, R28, R29, RZ, 0x3c, !PT ;  /* 0x0000001d1c1c7212 */ /* 0x000fe200078e3cff */
[--C-:B------:R-:W-:Y:S01]  /*b8e0*/  IMAD.X R13, RZ, RZ, R5.reuse, P3 ;  /* 0x000000ffff0d7224 */ /* 0x100fe200018e0605 */
[----:B------:R-:W-:Y:S01]  /*b8f0*/  USHF.R.S32.HI UR4, URZ, 0x1f, UR36 ;  /* 0x0000001f3f047899 */ /* 0x000fe20008011424 */
[--C-:B------:R-:W-:Y:S01]  /*b900*/  IMAD.X R25, RZ, RZ, R5.reuse, P6 ;  /* 0x000000ffff197224 */ /* 0x100fe200030e0605 */
[C---:B------:R-:W-:Y:S01]  /*b910*/  IADD3 R37, P0, R4.reuse, 0x6000, RZ ;  /* 0x0000600004257810 */ /* 0x040fe20007f1e0ff */
[----:B------:R-:W-:Y:S01]  /*b920*/  IMAD.X R29, RZ, RZ, R5, P5 ;  /* 0x000000ffff1d7224 */ /* 0x000fe200028e0605 */
[C---:B------:R-:W-:Y:S01]  /*b930*/  IADD3 R41, P4, R4.reuse, 0x7000, RZ ;  /* 0x0000700004297810 */ /* 0x040fe20007f9e0ff */
[----:B------:R-:W-:Y:S01]  /*b940*/  UIMAD.WIDE.U32 UR10, UR42, UR12, UR10 ;  /* 0x0000000c2a0a72a5 */ /* 0x000fe2000f8e000a */
[----:B------:R-:W-:Y:S01]  /*b950*/  IADD3 R45, P3, R4, 0x8000, RZ ;  /* 0x00008000042d7810 */ /* 0x000fe20007f7e0ff */
[----:B0-----:R-:W-:Y:S01]  /*b960*/  @P1 IMAD.HI.U32 R0, R60, R21, RZ ;  /* 0x000000153c001227 */ /* 0x001fe200078e00ff */
[C---:B------:R-:W-:Y:S01]  /*b970*/  IADD3 R49, P6, R4.reuse, 0x9000, RZ ;  /* 0x0000900004317810 */ /* 0x040fe20007fde0ff */
[----:B------:R-:W-:Y:S01]  /*b980*/  UIMAD UR4, UR4, UR14, URZ ;  /* 0x0000000e040472a4 */ /* 0x000fe2000f8e023f */
[----:B------:R-:W-:Y:S01]  /*b990*/  IADD3 R53, P5, R4, 0xa000, RZ ;  /* 0x0000a00004357810 */ /* 0x000fe20007fbe0ff */
[----:B------:R-:W-:Y:S01]  /*b9a0*/  UIMAD UR11, UR42, UR13, UR11 ;  /* 0x0000000d2a0b72a4 */ /* 0x000fe2000f8e020b */
[----:B------:R-:W-:Y:S01]  /*b9b0*/  LOP3.LUT R36, R37, 0x380, RZ, 0xc0, !PT ;  /* 0x0000038025247812 */ /* 0x000fe200078ec0ff */
[----:B------:R-:W-:Y:S01]  /*b9c0*/  IMAD.MOV.U32 R3, RZ, RZ, R60 ;  /* 0x000000ffff037224 */ /* 0x000fe200078e003c */
[----:B------:R-:W-:Y:S01]  /*b9d0*/  LOP3.LUT R40, R41, 0x380, RZ, 0xc0, !PT ;  /* 0x0000038029287812 */ /* 0x000fe200078ec0ff */
[----:B------:R-:W5:Y:S01]  /*b9e0*/  LD.E.128 R8, desc[UR50][R8.64] ;  /* 0x0000003208087980 */ /* 0x000f62000c101d00 */
[----:B------:R-:W-:-:S02]  /*b9f0*/  LOP3.LUT R44, R45, 0x380, RZ, 0xc0, !PT ;  /* 0x000003802d2c7812 */ /* 0x000fc400078ec0ff */
[----:B------:R-:W-:Y:S01]  /*ba00*/  LOP3.LUT R48, R49, 0x380, RZ, 0xc0, !PT ;  /* 0x0000038031307812 */ /* 0x000fe200078ec0ff */
[----:B------:R-:W5:Y:S01]  /*ba10*/  LD.E.128 R12, desc[UR50][R12.64] ;  /* 0x000000320c0c7980 */ /* 0x000f62000c101d00 */
[----:B------:R-:W-:Y:S02]  /*ba20*/  LOP3.LUT R52, R53, 0x380, RZ, 0xc0, !PT ;  /* 0x0000038035347812 */ /* 0x000fe400078ec0ff */
[----:B------:R-:W-:Y:S01]  /*ba30*/  LOP3.LUT R7, R4, 0x380, RZ, 0xc0, !PT ;  /* 0x0000038004077812 */ /* 0x000fe200078ec0ff */
[----:B------:R-:W-:Y:S01]  /*ba40*/  UIMAD UR4, UR36, UR15, UR4 ;  /* 0x0000000f240472a4 */ /* 0x000fe2000f8e0204 */
[----:B-1----:R-:W-:Y:S01]  /*ba50*/  @P1 SHF.R.U32.HI R3, RZ, R61, R0 ;  /* 0x0000003dff031219 */ /* 0x002fe20000011600 */
[----:B------:R-:W-:Y:S01]  /*ba60*/  UIMAD.WIDE.U32 UR36, UR36, UR14, UR10 ;  /* 0x0000000e242472a5 */ /* 0x000fe2000f8e000a */
[----:B------:R-:W-:Y:S01]  /*ba70*/  SHF.R.U64 R36, R36, 0x3, RZ ;  /* 0x0000000324247819 */ /* 0x000fe200000012ff */
[----:B------:R-:W5:Y:S01]  /*ba80*/  LD.E.128 R24, desc[UR50][R24.64] ;  /* 0x0000003218187980 */ /* 0x000f62000c101d00 */
[----:B------:R-:W-:-:S02]  /*ba90*/  SHF.R.U64 R40, R40, 0x3, RZ ;  /* 0x0000000328287819 */ /* 0x000fc400000012ff */
[----:B------:R-:W-:Y:S01]  /*baa0*/  SHF.R.U64 R44, R44, 0x3, RZ ;  /* 0x000000032c2c7819 */ /* 0x000fe200000012ff */
[----:B------:R-:W5:Y:S01]  /*bab0*/  LD.E.128 R28, desc[UR50][R28.64] ;  /* 0x000000321c1c7980 */ /* 0x000f62000c101d00 */
[----:B------:R-:W-:Y:S02]  /*bac0*/  SHF.R.U64 R48, R48, 0x3, RZ ;  /* 0x0000000330307819 */ /* 0x000fe400000012ff */
[----:B------:R-:W-:Y:S01]  /*bad0*/  SHF.R.U64 R52, R52, 0x3, RZ ;  /* 0x0000000334347819 */ /* 0x000fe200000012ff */
[----:B------:R-:W5:Y:S01]  /*bae0*/  LD.E.128 R56, desc[UR50][R56.64] ;  /* 0x0000003238387980 */ /* 0x000f62000c101d00 */
[----:B------:R-:W-:Y:S01]  /*baf0*/  SHF.R.U64 R7, R7, 0x3, RZ ;  /* 0x0000000307077819 */ /* 0x000fe200000012ff */
[----:B------:R-:W-:Y:S01]  /*bb00*/  UIADD3 UR4, UR37, UR4, URZ ;  /* 0x0000000425047290 */ /* 0x000fe2000fffe03f */
[--C-:B------:R-:W-:Y:S01]  /*bb10*/  SHF.R.S32.HI R0, RZ, 0x1f, R3.reuse ;  /* 0x0000001fff007819 */ /* 0x100fe20000011403 */
[----:B------:R-:W-:Y:S01]  /*bb20*/  IMAD.MOV R61, RZ, RZ, -R3 ;  /* 0x000000ffff3d7224 */ /* 0x000fe200078e0a03 */
        /* <DEDUP_REMOVED lines=11> */
[----:B------:R-:W-:Y:S01]  /*bbe0*/  ULDC.64 UR10, c[0x0][0xae0] ;  /* 0x0002b800000a7ab9 */ /* 0x000fe20000000a00 */
[----:B------:R-:W-:Y:S01]  /*bbf0*/  IMAD R61, R134, R61, R60 ;  /* 0x0000003d863d7224 */ /* 0x000fe200078e023c */
[----:B------:R-:W5:Y:S01]  /*bc00*/  LD.E.128 R36, desc[UR50][R36.64] ;  /* 0x0000003224247980 */ /* 0x000f62000c101d00 */
[----:B------:R-:W-:-:S02]  /*bc10*/  IMAD R0, R0, UR10, RZ ;  /* 0x0000000a00007c24 */ /* 0x000fc4000f8e02ff */
[----:B------:R-:W-:Y:S01]  /*bc20*/  IMAD.U32 R21, RZ, RZ, UR37 ;  /* 0x00000025ff157e24 */ /* 0x000fe2000f8e00ff */
[----:B------:R-:W5:Y:S01]  /*bc30*/  LD.E.128 R4, desc[UR50][R4.64] ;  /* 0x0000003204047980 */ /* 0x000f62000c101d00 */
[----:B------:R-:W-:Y:S02]  /*bc40*/  IMAD.U32 R20, RZ, RZ, UR36 ;  /* 0x00000024ff147e24 */ /* 0x000fe4000f8e00ff */
[----:B------:R-:W-:Y:S01]  /*bc50*/  IMAD.U32 R21, RZ, RZ, UR4 ;  /* 0x00000004ff157e24 */ /* 0x000fe2000f8e00ff */
[----:B------:R-:W5:Y:S01]  /*bc60*/  LD.E.128 R40, desc[UR50][R40.64] ;  /* 0x0000003228287980 */ /* 0x000f62000c101d00 */
[C---:B------:R-:W-:Y:S01]  /*bc70*/  IMAD R63, R3.reuse, UR11, R0 ;  /* 0x0000000b033f7c24 */ /* 0x040fe2000f8e0200 */
[----:B------:R-:W-:Y:S01]  /*bc80*/  SHF.R.S32.HI R0, RZ, 0x1f, R61 ;  /* 0x0000001fff007819 */ /* 0x000fe2000001143d */
[----:B------:R-:W-:Y:S01]  /*bc90*/  IMAD.U32 R60, RZ, RZ, UR43 ;  /* 0x0000002bff3c7e24 */ /* 0x000fe2000f8e00ff */
[----:B------:R-:W5:Y:S01]  /*bca0*/  LD.E.128 R44, desc[UR50][R44.64] ;  /* 0x000000322c2c7980 */ /* 0x000f62000c101d00 */
[----:B------:R-:W-:Y:S01]  /*bcb0*/  IMAD.WIDE.U32 R20, R3, UR10, R20 ;  /* 0x0000000a03147c25 */ /* 0x000fe2000f8e0014 */
[----:B------:R-:W-:-:S02]  /*bcc0*/  ULDC.64 UR10, c[0x0][0xad8] ;  /* 0x0002b600000a7ab9 */ /* 0x000fc40000000a00 */
        /* <DEDUP_REMOVED lines=8> */
[----:B------:R-:W-:-:S02]  /*bd50*/  IMAD R65, R60, 0x80, R237 ;  /* 0x000000803c417824 */ /* 0x000fc400078e02ed */
[----:B------:R-:W-:Y:S02]  /*bd60*/  IMAD.IADD R21, R21, 0x1, R63 ;  /* 0x0000000115157824 */ /* 0x000fe400078e023f */
[----:B------:R-:W-:Y:S02]  /*bd70*/  IMAD R0, R0, UR10, RZ ;  /* 0x0000000a00007c24 */ /* 0x000fe4000f8e02ff */
[----:B------:R-:W-:Y:S01]  /*bd80*/  VIADD R3, R65, 0x20 ;  /* 0x0000002041037836 */ /* 0x000fe20000000000 */
[----:B------:R-:W-:Y:S01]  /*bd90*/  UIADD3 UR8, UR8, 0x33420, URZ ;  /* 0x0003342008087890 */ /* 0x000fe2000fffe03f */
[C---:B------:R-:W-:Y:S02]  /*bda0*/  IMAD R63, R61.reuse, UR11, R0 ;  /* 0x0000000b3d3f7c24 */ /* 0x040fe4000f8e0200 */
[----:B------:R-:W-:Y:S01]  /*bdb0*/  IMAD.WIDE.U32 R20, R61, UR10, R20 ;  /* 0x0000000a3d147c25 */ /* 0x000fe2000f8e0014 */
[-C--:B------:R-:W-:Y:S01]  /*bdc0*/  ISETP.GE.AND P2, PT, R65, R2.reuse, PT ;  /* 0x000000024100720c */ /* 0x080fe20003f46270 */
[----:B------:R-:W-:Y:S01]  /*bdd0*/  ULDC.64 UR10, c[0x0][0xa80] ;  /* 0x0002a000000a7ab9 */ /* 0x000fe20000000a00 */
[----:B------:R-:W-:Y:S01]  /*bde0*/  ISETP.GE.AND P0, PT, R3, R2, PT ;  /* 0x000000020300720c */ /* 0x000fe20003f06270 */
[----:B------:R-:W-:Y:S01]  /*bdf0*/  IMAD.IADD R3, R21, 0x1, R63 ;  /* 0x0000000115037824 */ /* 0x000fe200078e023f */
[----:B------:R-:W-:Y:S01]  /*be00*/  UPRMT UR8, URZ, 0x654, UR8 ;  /* 0x000006543f087896 */ /* 0x000fe20008000008 */
[----:B------:R-:W-:Y:S01]  /*be10*/  LEA R0, P3, R20, UR10, 0x1 ;  /* 0x0000000a14007c11 */ /* 0x000fe2000f8608ff */
[----:B------:R-:W-:-:S03]  /*be20*/  VIADD R61, R65, 0x40 ;  /* 0x00000040413d7836 */ /* 0x000fc60000000000 */
[----:B------:R-:W-:Y:S01]  /*be30*/  LEA.HI.X R64, R20, UR11, R3, 0x1, P3 ;  /* 0x0000000b14407c11 */ /* 0x000fe200098f0c03 */
[C---:B------:R-:W-:Y:S02]  /*be40*/  VIADD R69, R67.reuse, 0x40 ;  /* 0x0000004043457836 */ /* 0x040fe40000000000 */
[----:B------:R-:W-:Y:S01]  /*be50*/  VIADD R71, R67, 0x80 ;  /* 0x0000008043477836 */ /* 0x000fe20000000000 */
[----:B0-----:R-:W-:Y:S01]  /*be60*/  SYNCS.ARRIVE.TRANS64.RED.A1T0 RZ, [UR8], RZ ;  /* 0x000000ffffff79a7 */ /* 0x001fe20008100408 */
[----:B------:R0:W1:Y:S01]  /*be70*/  SHFL.IDX PT, R62, R0, RZ, 0x181f ;  /* 0x00181fff003e7589 */ /* 0x00006200000e0000 */
[----:B------:R-:W-:Y:S03]  /*be80*/  BSSY B1, `(.L_x_3301) ;  /* 0x0000014000017945 */ /* 0x000fe60003800000 */
[----:B------:R0:W2:Y:S01]  /*be90*/  SHFL.IDX PT, R3, R64, RZ, 0x181f ;  /* 0x00181fff40037589 */ /* 0x0000a200000e0000 */
[----:B------:R-:W-:-:S02]  /*bea0*/  ISETP.GE.AND P1, PT, R61, R2, PT ;  /* 0x000000023d00720c */ /* 0x000fc40003f26270 */
[----:B------:R-:W-:Y:S02]  /*beb0*/  SHF.R.S32.HI R66, RZ, 0x1f, R67 ;  /* 0x0000001fff427819 */ /* 0x000fe40000011443 */
[----:B------:R-:W-:Y:S02]  /*bec0*/  SHF.R.S32.HI R68, RZ, 0x1f, R69 ;  /* 0x0000001fff447819 */ /* 0x000fe40000011445 */
[----:B------:R-:W-:Y:S01]  /*bed0*/  SHF.R.S32.HI R70, RZ, 0x1f, R71 ;  /* 0x0000001fff467819 */ /* 0x000fe20000011447 */
[----:B0-----:R-:W-:Y:S06]  /*bee0*/  @P2 BRA `(.L_x_3302) ;  /* 0x0000000000342947 */ /* 0x001fec0003800000 */
[----:B------:R-:W-:Y:S02]  /*bef0*/  ULDC UR4, c[0x0][0xac8] ;  /* 0x0002b20000047ab9 */ /* 0x000fe40000000800 */
[----:B------:R-:W-:Y:S02]  /*bf00*/  ISETP.GE.AND P4, PT, R67, UR4, PT ;  /* 0x0000000443007c0c */ /* 0x000fe4000bf86270 */
[----:B------:R-:W-:Y:S02]  /*bf10*/  ISETP.GE.AND P3, PT, R69, UR4, PT ;  /* 0x0000000445007c0c */ /* 0x000fe4000bf66270 */
[----:B------:R-:W-:-:S09]  /*bf20*/  ISETP.GE.AND P2, PT, R71, UR4, PT ;  /* 0x0000000447007c0c */ /* 0x000fd2000bf46270 */
[-C--:B-1----:R-:W-:Y:S02]  /*bf30*/  @!P4 LEA R20, P6, R67, R62.reuse, 0x1 ;  /* 0x0000003e4314c211 */ /* 0x082fe400078c08ff */
[-C--:B------:R-:W-:Y:S02]  /*bf40*/  @!P3 LEA R60, P5, R69, R62.reuse, 0x1 ;  /* 0x0000003e453cb211 */ /* 0x080fe400078a08ff */
[-C--:B--2---:R-:W-:Y:S02]  /*bf50*/  @!P4 LEA.HI.X R21, R67, R3.reuse, R66, 0x1, P6 ;  /* 0x000000034315c211 */ /* 0x084fe400030f0c42 */
[----:B------:R-:W-:Y:S02]  /*bf60*/  @!P2 LEA R62, P6, R71, R62, 0x1 ;  /* 0x0000003e473ea211 */ /* 0x000fe400078c08ff */
[-C--:B------:R-:W-:Y:S01]  /*bf70*/  @!P3 LEA.HI.X R61, R69, R3.reuse, R68, 0x1, P5 ;  /* 0x00000003453db211 */ /* 0x080fe200028f0c44 */
[----:B-----5:R0:W-:Y:S01]  /*bf80*/  @!P4 ST.E.128 desc[UR50][R20.64], R4 ;  /* 0x000000041400c985 */ /* 0x0201e2000c101d32 */
[----:B------:R-:W-:-:S03]  /*bf90*/  @!P2 LEA.HI.X R63, R71, R3, R70, 0x1, P6 ;  /* 0x00000003473fa211 */ /* 0x000fc600030f0c46 */
[----:B------:R0:W-:Y:S04]  /*bfa0*/  @!P3 ST.E.128 desc[UR50][R60.64], R28 ;  /* 0x0000001c3c00b985 */ /* 0x0001e8000c101d32 */
[----:B------:R0:W-:Y:S02]  /*bfb0*/  @!P2 ST.E.128 desc[UR50][R62.64], R44 ;  /* 0x0000002c3e00a985 */ /* 0x0001e4000c101d32 */
.L_x_3302:
[----:B------:R-:W-:Y:S05]  /*bfc0*/  BSYNC B1 ;  /* 0x0000000000017941 */ /* 0x000fea0003800000 */
.L_x_3301:
[----:B--2---:R2:W3:Y:S01]  /*bfd0*/  SHFL.IDX PT, R3, R64, 0x1, 0x181f ;  /* 0x00381f0040037f89 */ /* 0x0044e200000e0000 */
[----:B------:R-:W-:Y:S03]  /*bfe0*/  BSSY B1, `(.L_x_3303) ;  /* 0x0000010000017945 */ /* 0x000fe60003800000 */
[----:B0-----:R2:W0:Y:S01]  /*bff0*/  SHFL.IDX PT, R20, R0, 0x1, 0x181f ;  /* 0x00381f0000147f89 */ /* 0x00142200000e0000 */
[----:B------:R-:W-:Y:S05]  /*c000*/  @P0 BRA `(.L_x_3304) ;  /* 0x0000000000340947 */ /* 0x000fea0003800000 */
[----:B------:R-:W-:Y:S02]  /*c010*/  ULDC UR4, c[0x0][0xac8] ;  /* 0x0002b20000047ab9 */ /* 0x000fe40000000800 */
[----:B------:R-:W-:Y:S02]  /*c020*/  ISETP.GE.AND P4, PT, R67, UR4, PT ;  /* 0x0000000443007c0c */ /* 0x000fe4000bf86270 */
[----:B------:R-:W-:Y:S02]  /*c030*/  ISETP.GE.AND P5, PT, R69, UR4, PT ;  /* 0x0000000445007c0c */ /* 0x000fe4000bfa6270 */
[----:B------:R-:W-:-:S09]  /*c040*/  ISETP.GE.AND P6, PT, R71, UR4, PT ;  /* 0x0000000447007c0c */ /* 0x000fd2000bfc6270 */
[-C--:B0----5:R-:W-:Y:S02]  /*c050*/  @!P4 LEA R4, P0, R67, R20.reuse, 0x1 ;  /* 0x000000144304c211 */ /* 0x0a1fe400078008ff */
[-C--:B------:R-:W-:Y:S02]  /*c060*/  @!P5 LEA R6, P2, R69, R20.reuse, 0x1 ;  /* 0x000000144506d211 */ /* 0x080fe400078408ff */
[----:B------:R-:W-:Y:S02]  /*c070*/  @!P6 LEA R20, P3, R71, R20, 0x1 ;  /* 0x000000144714e211 */ /* 0x000fe400078608ff */
[-C--:B---3--:R-:W-:Y:S02]  /*c080*/  @!P4 LEA.HI.X R5, R67, R3.reuse, R66, 0x1, P0 ;  /* 0x000000034305c211 */ /* 0x088fe400000f0c42 */
[-C--:B------:R-:W-:Y:S02]  /*c090*/  @!P5 LEA.HI.X R7, R69, R3.reuse, R68, 0x1, P2 ;  /* 0x000000034507d211 */ /* 0x080fe400010f0c44 */
[----:B------:R-:W-:Y:S01]  /*c0a0*/  @!P6 LEA.HI.X R21, R71, R3, R70, 0x1, P3 ;  /* 0x000000034715e211 */ /* 0x000fe200018f0c46 */
[----:B------:R4:W-:Y:S04]  /*c0b0*/  @!P4 ST.E.128 desc[UR50][R4.64], R8 ;  /* 0x000000080400c985 */ /* 0x0009e8000c101d32 */
[----:B------:R4:W-:Y:S04]  /*c0c0*/  @!P5 ST.E.128 desc[UR50][R6.64], R32 ;  /* 0x000000200600d985 */ /* 0x0009e8000c101d32 */
[----:B------:R4:W-:Y:S02]  /*c0d0*/  @!P6 ST.E.128 desc[UR50][R20.64], R48 ;  /* 0x000000301400e985 */ /* 0x0009e4000c101d32 */
.L_x_3304:
[----:B------:R-:W-:Y:S05]  /*c0e0*/  BSYNC B1 ;  /* 0x0000000000017941 */ /* 0x000fea0003800000 */
.L_x_3303:
[----:B---3--:R3:W0:Y:S01]  /*c0f0*/  SHFL.IDX PT, R3, R64, 0x2, 0x181f ;  /* 0x00581f0040037f89 */ /* 0x00862200000e0000 */
[----:B------:R-:W-:Y:S03]  /*c100*/  BSSY B1, `(.L_x_3305) ;  /* 0x0000010000017945 */ /* 0x000fe60003800000 */
[----:B----45:R3:W4:Y:S01]  /*c110*/  SHFL.IDX PT, R8, R0, 0x2, 0x181f ;  /* 0x00581f0000087f89 */ /* 0x03072200000e0000 */
[----:B------:R-:W-:Y:S05]  /*c120*/  @P1 BRA `(.L_x_3306) ;  /* 0x0000000000341947 */ /* 0x000fea0003800000 */
[----:B------:R-:W-:Y:S02]  /*c130*/  ULDC UR4, c[0x0][0xac8] ;  /* 0x0002b20000047ab9 */ /* 0x000fe40000000800 */
[----:B------:R-:W-:Y:S02]  /*c140*/  ISETP.GE.AND P3, PT, R67, UR4, PT ;  /* 0x0000000443007c0c */ /* 0x000fe4000bf66270 */
[----:B------:R-:W-:Y:S02]  /*c150*/  ISETP.GE.AND P4, PT, R69, UR4, PT ;  /* 0x0000000445007c0c */ /* 0x000fe4000bf86270 */
[----:B------:R-:W-:-:S09]  /*c160*/  ISETP.GE.AND P5, PT, R71, UR4, PT ;  /* 0x0000000447007c0c */ /* 0x000fd2000bfa6270 */
[-C--:B----4-:R-:W-:Y:S02]  /*c170*/  @!P3 LEA R4, P0, R67, R8.reuse, 0x1 ;  /* 0x000000084304b211 */ /* 0x090fe400078008ff */
[-C--:B------:R-:W-:Y:S02]  /*c180*/  @!P4 LEA R6, P1, R69, R8.reuse, 0x1 ;  /* 0x000000084506c211 */ /* 0x080fe400078208ff */
[----:B------:R-:W-:Y:S02]  /*c190*/  @!P5 LEA R8, P2, R71, R8, 0x1 ;  /* 0x000000084708d211 */ /* 0x000fe400078408ff */
[-C--:B0-----:R-:W-:Y:S02]  /*c1a0*/  @!P3 LEA.HI.X R5, R67, R3.reuse, R66, 0x1, P0 ;  /* 0x000000034305b211 */ /* 0x081fe400000f0c42 */
[-C--:B------:R-:W-:Y:S02]  /*c1b0*/  @!P4 LEA.HI.X R7, R69, R3.reuse, R68, 0x1, P1 ;  /* 0x000000034507c211 */ /* 0x080fe400008f0c44 */
[----:B------:R-:W-:Y:S01]  /*c1c0*/  @!P5 LEA.HI.X R9, R71, R3, R70, 0x1, P2 ;  /* 0x000000034709d211 */ /* 0x000fe200010f0c46 */
[----:B------:R0:W-:Y:S04]  /*c1d0*/  @!P3 ST.E.128 desc[UR50][R4.64], R12 ;  /* 0x0000000c0400b985 */ /* 0x0001e8000c101d32 */
[----:B------:R0:W-:Y:S04]  /*c1e0*/  @!P4 ST.E.128 desc[UR50][R6.64], R36 ;  /* 0x000000240600c985 */ /* 0x0001e8000c101d32 */
[----:B------:R0:W-:Y:S02]  /*c1f0*/  @!P5 ST.E.128 desc[UR50][R8.64], R52 ;  /* 0x000000340800d985 */ /* 0x0001e4000c101d32 */
.L_x_3306:
[----:B------:R-:W-:Y:S05]  /*c200*/  BSYNC B1 ;  /* 0x0000000000017941 */ /* 0x000fea0003800000 */
.L_x_3305:
[----:B0-----:R-:W-:Y:S01]  /*c210*/  VIADD R3, R65, 0x60 ;  /* 0x0000006041037836 */ /* 0x001fe20000000000 */
[----:B--23--:R-:W0:Y:S04]  /*c220*/  SHFL.IDX PT, R64, R64, 0x3, 0x181f ;  /* 0x00781f0040407f89 */ /* 0x00ce2800000e0000 */
[----:B------:R-:W-:Y:S01]  /*c230*/  ISETP.GE.AND P0, PT, R3, R2, PT ;  /* 0x000000020300720c */ /* 0x000fe20003f06270 */
[----:B------:R-:W2:-:S12]  /*c240*/  SHFL.IDX PT, R0, R0, 0x3, 0x181f ;  /* 0x00781f0000007f89 */ /* 0x000e9800000e0000 */
[----:B------:R-:W-:Y:S05]  /*c250*/  @P0 BRA `(.L_x_3307) ;  /* 0x0000002000180947 */ /* 0x000fea0003800000 */
[----:B------:R-:W-:Y:S02]  /*c260*/  ULDC UR4, c[0x0][0xac8] ;  /* 0x0002b20000047ab9 */ /* 0x000fe40000000800 */
[----:B------:R-:W-:Y:S02]  /*c270*/  ISETP.GE.AND P2, PT, R67, UR4, PT ;  /* 0x0000000443007c0c */ /* 0x000fe4000bf46270 */
[----:B------:R-:W-:-:S11]  /*c280*/  ISETP.GE.AND P3, PT, R69, UR4, PT ;  /* 0x0000000445007c0c */ /* 0x000fd6000bf66270 */
[-C--:B--2---:R-:W-:Y:S02]  /*c290*/  @!P2 LEA R2, P0, R67, R0.reuse, 0x1 ;  /* 0x000000004302a211 */ /* 0x084fe400078008ff */
[----:B------:R-:W-:Y:S02]  /*c2a0*/  @!P3 LEA R4, P1, R69, R0, 0x1 ;  /* 0x000000004504b211 */ /* 0x000fe400078208ff */
[-C--:B0-----:R-:W-:Y:S02]  /*c2b0*/  @!P2 LEA.HI.X R3, R67, R64.reuse, R66, 0x1, P0 ;  /* 0x000000404303a211 */ /* 0x081fe400000f0c42 */
[----:B------:R-:W-:Y:S02]  /*c2c0*/  @!P3 LEA.HI.X R5, R69, R64, R68, 0x1, P1 ;  /* 0x000000404505b211 */ /* 0x000fe400008f0c44 */
[----:B------:R-:W-:Y:S01]  /*c2d0*/  ISETP.GE.AND P0, PT, R71, UR4, PT ;  /* 0x0000000447007c0c */ /* 0x000fe2000bf06270 */
[----:B------:R3:W-:Y:S04]  /*c2e0*/  @!P2 ST.E.128 desc[UR50][R2.64], R24 ;  /* 0x000000180200a985 */ /* 0x0007e8000c101d32 */
[----:B------:R3:W-:Y:S08]  /*c2f0*/  @!P3 ST.E.128 desc[UR50][R4.64], R40 ;  /* 0x000000280400b985 */ /* 0x0007f0000c101d32 */
[----:B------:R-:W-:Y:S05]  /*c300*/  @P0 BRA `(.L_x_3307) ;  /* 0x0000001c00ec0947 */ /* 0x000fea0003800000 */
[----:B---3--:R-:W-:-:S04]  /*c310*/  LEA R2, P0, R71, R0, 0x1 ;  /* 0x0000000047027211 */ /* 0x008fc800078008ff */
[----:B------:R-:W-:-:S05]  /*c320*/  LEA.HI.X R3, R71, R64, R70, 0x1, P0 ;  /* 0x0000004047037211 */ /* 0x000fca00000f0c46 */
[----:B------:R0:W-:Y:S01]  /*c330*/  ST.E.128 desc[UR50][R2.64], R56 ;  /* 0x0000003802007985 */ /* 0x0001e2000c101d32 */
[----:B------:R-:W-:Y:S05]  /*c340*/  BRA `(.L_x_3307) ;  /* 0x0000001c00dc7947 */ /* 0x000fea0003800000 */
.L_x_3300:
[----:B------:R-:W-:Y:S01]  /*c350*/  ULDC.64 UR12, c[0x0][0xb08] ;  /* 0x0002c200000c7ab9 */ /* 0x000fe20000000a00 */
[----:B------:R-:W0:Y:S01]  /*c360*/  @P1 LDC R0, c[0x0][0xbec] ;  /* 0x0002fb00ff001b82 */ /* 0x000e220000000800 */
[----:B------:R-:W-:Y:S01]  /*c370*/  UIMAD UR9, UR14, UR12, URZ ;  /* 0x0000000c0e0972a4 */ /* 0x000fe2000f8e023f */
[----:B------:R-:W-:Y:S01]  /*c380*/  IMAD.MOV.U32 R3, RZ, RZ, R33 ;  /* 0x000000ffff037224 */ /* 0x000fe200078e0021 */
[----:B------:R-:W-:Y:S01]  /*c390*/  UIMAD.WIDE.U32 UR10, UR4, UR12, URZ ;  /* 0x0000000c040a72a5 */ /* 0x000fe2000f8e003f */
[----:B------:R-:W-:Y:S01]  /*c3a0*/  ISETP.GE.AND P0, PT, R35, R2, PT ;  /* 0x000000022300720c */ /* 0x000fe20003f06270 */
[----:B------:R-:W-:Y:S01]  /*c3b0*/  UIMAD UR9, UR4, UR13, UR9 ;  /* 0x0000000d040972a4 */ /* 0x000fe2000f8e0209 */
[----:B------:R-:W-:Y:S01]  /*c3c0*/  BSSY B1, `(.L_x_3308) ;  /* 0x00000a5000017945 */ /* 0x000fe20003800000 */
[----:B------:R-:W-:Y:S01]  /*c3d0*/  USHF.R.S32.HI UR4, URZ, 0x1f, UR36 ;  /* 0x0000001f3f047899 */ /* 0x000fe20008011424 */
[----:B------:R-:W1:Y:S01]  /*c3e0*/  @P1 LDC R25, c[0x0][0xbf0] ;  /* 0x0002fc00ff191b82 */ /* 0x000e620000000800 */
[----:B------:R-:W-:Y:S01]  /*c3f0*/  UIADD3 UR11, UR11, UR9, URZ ;  /* 0x000000090b0b7290 */ /* 0x000fe2000fffe03f */
[----:B------:R-:W-:Y:S01]  /*c400*/  SHF.R.S32.HI R38, RZ, 0x1f, R22 ;  /* 0x0000001fff267819 */ /* 0x000fe20000011416 */
[----:B------:R-:W-:Y:S01]  /*c410*/  ULDC.64 UR12, c[0x0][0xb38] ;  /* 0x0002ce00000c7ab9 */ /* 0x000fe20000000a00 */
[----:B------:R-:W-:Y:S01]  /*c420*/  UIADD3 UR8, UR8, 0x33420, URZ ;  /* 0x0003342008087890 */ /* 0x000fe2000fffe03f */
[----:B------:R-:W-:Y:S01]  /*c430*/  SHF.R.S32.HI R39, RZ, 0x1f, R23 ;  /* 0x0000001fff277819 */ /* 0x000fe20000011417 */
[----:B------:R-:W-:Y:S01]  /*c440*/  UIMAD.WIDE.U32 UR10, UR42, UR12, UR10 ;  /* 0x0000000c2a0a72a5 */ /* 0x000fe2000f8e000a */
[----:B------:R-:W-:Y:S01]  /*c450*/  SHF.R.S32.HI R40, RZ, 0x1f, R220 ;  /* 0x0000001fff287819 */ /* 0x000fe200000114dc */
[----:B------:R-:W-:Y:S01]  /*c460*/  UPRMT UR8, URZ, 0x654, UR8 ;  /* 0x000006543f087896 */ /* 0x000fe20008000008 */
[----:B------:R-:W-:Y:S01]  /*c470*/  SHF.R.S32.HI R41, RZ, 0x1f, R221 ;  /* 0x0000001fff297819 */ /* 0x000fe200000114dd */
[----:B------:R-:W-:Y:S01]  /*c480*/  UIMAD UR11, UR42, UR13, UR11 ;  /* 0x0000000d2a0b72a4 */ /* 0x000fe2000f8e020b */
[----:B------:R-:W-:-:S02]  /*c490*/  SHF.R.S32.HI R42, RZ, 0x1f, R222 ;  /* 0x0000001fff2a7819 */ /* 0x000fc400000114de */
[----:B------:R-:W-:Y:S01]  /*c4a0*/  ULDC.64 UR12, c[0x0][0xb40] ;  /* 0x0002d000000c7ab9 */ /* 0x000fe20000000a00 */
[----:B------:R-:W-:Y:S01]  /*c4b0*/  SHF.R.S32.HI R43, RZ, 0x1f, R223 ;  /* 0x0000001fff2b7819 */ /* 0x000fe200000114df */
[----:B------:R-:W-:Y:S01]  /*c4c0*/  UIMAD UR4, UR4, UR12, URZ ;  /* 0x0000000c040472a4 */ /* 0x000fe2000f8e023f */
[----:B0-----:R-:W-:Y:S01]  /*c4d0*/  @P1 IMAD.HI.U32 R0, R33, R0, RZ ;  /* 0x0000000021001227 */ /* 0x001fe200078e00ff */
[----:B------:R-:W-:Y:S01]  /*c4e0*/  SYNCS.ARRIVE.TRANS64.RED.A1T0 RZ, [UR8], RZ ;  /* 0x000000ffffff79a7 */ /* 0x000fe20008100408 */
[----:B------:R-:W-:Y:S01]  /*c4f0*/  SHF.R.S32.HI R52, RZ, 0x1f, R224 ;  /* 0x0000001fff347819 */ /* 0x000fe200000114e0 */
[----:B------:R-:W-:Y:S01]  /*c500*/  UIMAD UR4, UR36, UR13, UR4 ;  /* 0x0000000d240472a4 */ /* 0x000fe2000f8e0204 */
[----:B------:R-:W-:Y:S01]  /*c510*/  SHF.R.S32.HI R53, RZ, 0x1f, R225 ;  /* 0x0000001fff357819 */ /* 0x000fe200000114e1 */
[----:B------:R-:W-:Y:S01]  /*c520*/  UIMAD.WIDE.U32 UR36, UR36, UR12, UR10 ;  /* 0x0000000c242472a5 */ /* 0x000fe2000f8e000a */
[----:B------:R-:W-:Y:S02]  /*c530*/  SHF.R.S32.HI R54, RZ, 0x1f, R226 ;  /* 0x0000001fff367819 */ /* 0x000fe400000114e2 */
[----:B------:R-:W-:Y:S01]  /*c540*/  ULDC.64 UR12, c[0x0][0xb48] ;  /* 0x0002d200000c7ab9 */ /* 0x000fe20000000a00 */
[----:B------:R-:W-:Y:S01]  /*c550*/  UIADD3 UR11, UR37, UR4, URZ ;  /* 0x00000004250b7290 */ /* 0x000fe2000fffe03f */
[----:B-1----:R-:W-:-:S02]  /*c560*/  @P1 SHF.R.U32.HI R3, RZ, R25, R0 ;  /* 0x00000019ff031219 */ /* 0x002fc40000011600 */
[----:B------:R-:W-:Y:S01]  /*c570*/  UMOV UR10, UR36 ;  /* 0x00000024000a7c82 */ /* 0x000fe20008000000 */
[----:B------:R-:W-:Y:S01]  /*c580*/  SHF.R.S32.HI R55, RZ, 0x1f, R227 ;  /* 0x0000001fff377819 */ /* 0x000fe200000114e3 */
[----:B------:R-:W-:Y:S01]  /*c590*/  UIMAD.WIDE.U32 UR10, UR39, UR12, UR10 ;  /* 0x0000000c270a72a5 */ /* 0x000fe2000f8e000a */
[--C-:B------:R-:W-:Y:S01]  /*c5a0*/  SHF.R.S32.HI R0, RZ, 0x1f, R3.reuse ;  /* 0x0000001fff007819 */ /* 0x100fe20000011403 */
[----:B------:R-:W-:Y:S01]  /*c5b0*/  IMAD.MOV R29, RZ, RZ, -R3 ;  /* 0x000000ffff1d7224 */ /* 0x000fe200078e0a03 */
[----:B------:R-:W-:Y:S01]  /*c5c0*/  SHF.R.S32.HI R56, RZ, 0x1f, R228 ;  /* 0x0000001fff387819 */ /* 0x000fe200000114e4 */
[----:B------:R-:W-:Y:S01]  /*c5d0*/  UIMAD UR39, UR39, UR13, UR11 ;  /* 0x0000000d272772a4 */ /* 0x000fe2000f8e020b */
[----:B------:R-:W-:Y:S01]  /*c5e0*/  SHF.R.S32.HI R57, RZ, 0x1f, R229 ;  /* 0x0000001fff397819 */ /* 0x000fe200000114e5 */
[----:B------:R-:W-:Y:S01]  /*c5f0*/  IMAD R29, R134, R29, R33 ;  /* 0x0000001d861d7224 */ /* 0x000fe200078e0221 */
[----:B------:R-:W-:Y:S01]  /*c600*/  ULDC.64 UR12, c[0x0][0xb30] ;  /* 0x0002cc00000c7ab9 */ /* 0x000fe20000000a00 */
[----:B------:R-:W-:Y:S01]  /*c610*/  IMAD.U32 R25, RZ, RZ, UR11 ;  /* 0x0000000bff197e24 */ /* 0x000fe2000f8e00ff */
        /* <DEDUP_REMOVED lines=16> */
[C---:B------:R-:W-:Y:S02]  /*c720*/  IMAD R3, R29.reuse, UR11, R0 ;  /* 0x0000000b1d037c24 */ /* 0x040fe4000f8e0200 */
[----:B------:R-:W-:Y:S01]  /*c730*/  IMAD.WIDE.U32 R24, R29, UR10, R24 ;  /* 0x0000000a1d187c25 */ /* 0x000fe2000f8e0018 */
[----:B------:R-:W-:-:S03]  /*c740*/  ULDC.64 UR10, c[0x0][0xb00] ;  /* 0x0002c000000a7ab9 */ /* 0x000fc60000000a00 */
[----:B------:R-:W-:Y:S01]  /*c750*/  IMAD.IADD R3, R25, 0x1, R3 ;  /* 0x0000000119037824 */ /* 0x000fe200078e0203 */
[----:B------:R-:W-:-:S04]  /*c760*/  LEA R0, P1, R24, UR10, 0x2 ;  /* 0x0000000a18007c11 */ /* 0x000fc8000f8210ff */
[----:B------:R-:W-:Y:S02]  /*c770*/  LEA.HI.X R3, R24, UR11, R3, 0x2, P1 ;  /* 0x0000000b18037c11 */ /* 0x000fe400088f1403 */
[----:B------:R0:W1:Y:S04]  /*c780*/  SHFL.IDX PT, R24, R0, RZ, 0x1c1f ;  /* 0x001c1fff00187589 */ /* 0x00006800000e0000 */
[----:B------:R0:W2:Y:S01]  /*c790*/  SHFL.IDX PT, R25, R3, RZ, 0x1c1f ;  /* 0x001c1fff03197589 */ /* 0x0000a200000e0000 */
[----:B------:R-:W-:Y:S05]  /*c7a0*/  @P0 BRA `(.L_x_3309) ;  /* 0x0000000400980947 */ /* 0x000fea0003800000 */
[----:B------:R-:W-:Y:S01]  /*c7b0*/  ULDC UR4, c[0x0][0xac8] ;  /* 0x0002b20000047ab9 */ /* 0x000fe20000000800 */
[C---:B------:R-:W-:Y:S01]  /*c7c0*/  VIADD R35, R17.reuse, 0x28 ;  /* 0x0000002811237836 */ /* 0x040fe20000000000 */
[C---:B------:R-:W-:Y:S01]  /*c7d0*/  ISETP.GE.AND P1, PT, R17.reuse, UR4, PT ;  /* 0x0000000411007c0c */ /* 0x040fe2000bf26270 */
[----:B------:R-:W-:Y:S01]  /*c7e0*/  VIADD R37, R17, 0x30 ;  /* 0x0000003011257836 */ /* 0x000fe20000000000 */
[----:B------:R-:W-:Y:S02]  /*c7f0*/  ISETP.GE.AND P3, PT, R235, UR4, PT ;  /* 0x00000004eb007c0c */ /* 0x000fe4000bf66270 */
[----:B------:R-:W-:Y:S02]  /*c800*/  ISETP.GE.AND P4, PT, R236, UR4, PT ;  /* 0x00000004ec007c0c */ /* 0x000fe4000bf86270 */
[----:B------:R-:W-:Y:S02]  /*c810*/  ISETP.GE.AND P0, PT, R35, UR4, PT ;  /* 0x0000000423007c0c */ /* 0x000fe4000bf06270 */
[----:B------:R-:W-:-:S02]  /*c820*/  ISETP.GE.AND P2, PT, R37, UR4, PT ;  /* 0x0000000425007c0c */ /* 0x000fc4000bf46270 */
[----:B------:R-:W-:-:S03]  /*c830*/  SHF.R.S32.HI R26, RZ, 0x1f, R35 ;  /* 0x0000001fff1a7819 */ /* 0x000fc60000011423 */
[----:B-12---:R-:W-:Y:S02]  /*c840*/  @!P1 IMAD.WIDE R28, R17, 0x4, R24 ;  /* 0x00000004111c9825 */ /* 0x006fe400078e0218 */
[CC--:B------:R-:W-:Y:S02]  /*c850*/  @!P3 LEA R32, P5, R235.reuse, R24.reuse, 0x2 ;  /* 0x00000018eb20b211 */ /* 0x0c0fe400078a10ff */
[----:B------:R-:W-:Y:S01]  /*c860*/  @!P4 LEA R30, P6, R236, R24, 0x2 ;  /* 0x00000018ec1ec211 */ /* 0x000fe200078c10ff */
[----:B------:R1:W-:Y:S01]  /*c870*/  @!P1 ST.E.64 desc[UR50][R28.64], R8 ;  /* 0x000000081c009985 */ /* 0x0003e2000c101b32 */
[----:B------:R-:W-:Y:S02]  /*c880*/  ISETP.GE.AND P1, PT, R234, UR4, PT ;  /* 0x00000004ea007c0c */ /* 0x000fe4000bf26270 */
[----:B------:R-:W-:Y:S02]  /*c890*/  @!P3 LEA.HI.X R33, R235, R25, R138, 0x2, P5 ;  /* 0x00000019eb21b211 */ /* 0x000fe400028f148a */
[----:B------:R-:W-:-:S02]  /*c8a0*/  ISETP.GE.AND P5, PT, R19, UR4, PT ;  /* 0x0000000413007c0c */ /* 0x000fc4000bfa6270 */
[----:B------:R-:W-:Y:S02]  /*c8b0*/  @!P4 LEA.HI.X R31, R236, R25, R139, 0x2, P6 ;  /* 0x00000019ec1fc211 */ /* 0x000fe400030f148b */
[----:B------:R-:W-:-:S03]  /*c8c0*/  @!P0 LEA R34, P6, R35, R24, 0x2 ;  /* 0x0000001823228211 */ /* 0x000fc600078c10ff */
[----:B------:R2:W-:Y:S01]  /*c8d0*/  @!P4 ST.E.64 desc[UR50][R30.64], R10 ;  /* 0x0000000a1e00c985 */ /* 0x0005e2000c101b32 */
[----:B------:R-:W-:Y:S02]  /*c8e0*/  @!P0 LEA.HI.X R35, R35, R25, R26, 0x2, P6 ;  /* 0x0000001923238211 */ /* 0x000fe400030f141a */
[----:B-1----:R-:W-:Y:S01]  /*c8f0*/  SHF.R.S32.HI R9, RZ, 0x1f, R37 ;  /* 0x0000001fff097819 */ /* 0x002fe20000011425 */
[----:B------:R1:W-:Y:S01]  /*c900*/  @!P3 ST.E.64 desc[UR50][R32.64], R20 ;  /* 0x000000142000b985 */ /* 0x0003e2000c101b32 */
[-C--:B------:R-:W-:Y:S02]  /*c910*/  @!P2 LEA R36, P6, R37, R24.reuse, 0x2 ;  /* 0x000000182524a211 */ /* 0x080fe400078c10ff */
[-C--:B------:R-:W-:Y:S02]  /*c920*/  @!P1 LEA R8, P3, R234, R24.reuse, 0x2 ;  /* 0x00000018ea089211 */ /* 0x080fe400078610ff */
[----:B------:R-:W-:Y:S02]  /*c930*/  SHF.R.S32.HI R26, RZ, 0x1f, R19 ;  /* 0x0000001fff1a7819 */ /* 0x000fe40000011413 */
[----:B------:R-:W-:-:S02]  /*c940*/  @!P5 LEA R28, P4, R19, R24, 0x2 ;  /* 0x00000018131cd211 */ /* 0x000fc400078810ff */
[-C--:B------:R-:W-:Y:S02]  /*c950*/  @!P2 LEA.HI.X R37, R37, R25.reuse, R9, 0x2, P6 ;  /* 0x000000192525a211 */ /* 0x080fe400030f1409 */
[-C--:B------:R-:W-:Y:S02]  /*c960*/  @!P1 LEA.HI.X R9, R234, R25.reuse, R137, 0x2, P3 ;  /* 0x00000019ea099211 */ /* 0x080fe400018f1489 */
[----:B------:R-:W-:Y:S02]  /*c970*/  ISETP.GE.AND P3, PT, R18, UR4, PT ;  /* 0x0000000412007c0c */ /* 0x000fe4000bf66270 */
[----:B------:R-:W-:Y:S01]  /*c980*/  @!P5 LEA.HI.X R29, R19, R25, R26, 0x2, P4 ;  /* 0x00000019131dd211 */ /* 0x000fe200020f141a */
[----:B------:R-:W-:Y:S01]  /*c990*/  @!P1 ST.E.64 desc[UR50][R8.64], R44 ;  /* 0x0000002c08009985 */ /* 0x000fe2000c101b32 */
[----:B------:R-:W-:Y:S02]  /*c9a0*/  ISETP.GE.AND P4, PT, R233, UR4, PT ;  /* 0x00000004e9007c0c */ /* 0x000fe4000bf86270 */
[----:B--2---:R-:W-:Y:S01]  /*c9b0*/  SHF.R.S32.HI R11, RZ, 0x1f, R18 ;  /* 0x0000001fff0b7819 */ /* 0x004fe20000011412 */
[----:B------:R2:W-:Y:S01]  /*c9c0*/  @!P5 ST.E.64 desc[UR50][R28.64], R50 ;  /* 0x000000321c00d985 */ /* 0x0005e2000c101b32 */
[----:B------:R-:W-:-:S03]  /*c9d0*/  ISETP.GE.AND P1, PT, R231, UR4, PT ;  /* 0x00000004e7007c0c */ /* 0x000fc6000bf26270 */
[----:B------:R-:W-:Y:S01]  /*c9e0*/  @!P0 ST.E.64 desc[UR50][R34.64], R60 ;  /* 0x0000003c22008985 */ /* 0x000fe2000c101b32 */
[----:B------:R-:W-:Y:S02]  /*c9f0*/  ISETP.GE.AND P0, PT, R232, UR4, PT ;  /* 0x00000004e8007c0c */ /* 0x000fe4000bf06270 */
[-C--:B------:R-:W-:Y:S01]  /*ca00*/  @!P3 LEA R10, P6, R18, R24.reuse, 0x2 ;  /* 0x00000018120ab211 */ /* 0x080fe200078c10ff */
[----:B------:R-:W-:Y:S01]  /*ca10*/  @!P2 ST.E.64 desc[UR50][R36.64], R66 ;  /* 0x000000422400a985 */ /* 0x000fe2000c101b32 */
[----:B------:R-:W-:Y:S02]  /*ca20*/  ISETP.GE.AND P2, PT, R230, UR4, PT ;  /* 0x00000004e6007c0c */ /* 0x000fe4000bf46270 */
[C---:B-1----:R-:W-:Y:S02]  /*ca30*/  @!P4 LEA R20, P5, R233.reuse, R24, 0x2 ;  /* 0x00000018e914c211 */ /* 0x042fe400078a10ff */
[-C--:B------:R-:W-:Y:S02]  /*ca40*/  @!P3 LEA.HI.X R11, R18, R25.reuse, R11, 0x2, P6 ;  /* 0x00000019120bb211 */ /* 0x080fe400030f140b */
[----:B------:R-:W-:-:S02]  /*ca50*/  @!P4 LEA.HI.X R21, R233, R25, R136, 0x2, P5 ;  /* 0x00000019e915c211 */ /* 0x000fc400028f1488 */
[CC--:B--2---:R-:W-:Y:S01]  /*ca60*/  @!P1 LEA R28, P6, R231.reuse, R24.reuse, 0x2 ;  /* 0x00000018e71c9211 */ /* 0x0c4fe200078c10ff */
[----:B------:R1:W-:Y:S01]  /*ca70*/  @!P3 ST.E.64 desc[UR50][R10.64], R68 ;  /* 0x000000440a00b985 */ /* 0x0003e2000c101b32 */
[C---:B------:R-:W-:Y:S02]  /*ca80*/  @!P0 LEA R8, P3, R232.reuse, R24, 0x2 ;  /* 0x00000018e8088211 */ /* 0x040fe400078610ff */
[-C--:B------:R-:W-:Y:S01]  /*ca90*/  @!P1 LEA.HI.X R29, R231, R25.reuse, R59, 0x2, P6 ;  /* 0x00000019e71d9211 */ /* 0x080fe200030f143b */
[----:B------:R2:W-:Y:S01]  /*caa0*/  @!P4 ST.E.64 desc[UR50][R20.64], R74 ;  /* 0x0000004a1400c985 */ /* 0x0005e2000c101b32 */
[----:B------:R-:W-:Y:S02]  /*cab0*/  ISETP.GE.AND P4, PT, R229, UR4, PT ;  /* 0x00000004e5007c0c */ /* 0x000fe4000bf86270 */
[----:B------:R-:W-:Y:S02]  /*cac0*/  @!P0 LEA.HI.X R9, R232, R25, R135, 0x2, P3 ;  /* 0x00000019e8098211 */ /* 0x000fe400018f1487 */
[----:B------:R-:W-:-:S02]  /*cad0*/  ISETP.GE.AND P3, PT, R228, UR4, PT ;  /* 0x00000004e4007c0c */ /* 0x000fc4000bf66270 */
[CC--:B------:R-:W-:Y:S01]  /*cae0*/  @!P2 LEA R30, P5, R230.reuse, R24.reuse, 0x2 ;  /* 0x00000018e61ea211 */ /* 0x0c0fe200078a10ff */
[----:B------:R3:W-:Y:S01]  /*caf0*/  @!P0 ST.E.64 desc[UR50][R8.64], R76 ;  /* 0x0000004c08008985 */ /* 0x0007e2000c101b32 */
[----:B------:R-:W-:Y:S02]  /*cb00*/  ISETP.GE.AND P0, PT, R227, UR4, PT ;  /* 0x00000004e3007c0c */ /* 0x000fe4000bf06270 */
[----:B------:R-:W-:Y:S01]  /*cb10*/  @!P2 LEA.HI.X R31, R230, R25, R58, 0x2, P5 ;  /* 0x00000019e61fa211 */ /* 0x000fe200028f143a */
[----:B------:R4:W-:Y:S01]  /*cb20*/  @!P1 ST.E.64 desc[UR50][R28.64], R82 ;  /* 0x000000521c009985 */ /* 0x0009e2000c101b32 */
[----:B------:R-:W-:Y:S02]  /*cb30*/  ISETP.GE.AND P1, PT, R226, UR4, PT ;  /* 0x00000004e2007c0c */ /* 0x000fe4000bf26270 */
[----:B-1----:R-:W-:Y:S01]  /*cb40*/  @!P4 LEA R10, P5, R229, R24, 0x2 ;  /* 0x00000018e50ac211 */ /* 0x002fe200078a10ff */
[----:B------:R1:W-:Y:S01]  /*cb50*/  @!P2 ST.E.64 desc[UR50][R30.64], R84 ;  /* 0x000000541e00a985 */ /* 0x0003e2000c101b32 */
[----:B------:R-:W-:-:S02]  /*cb60*/  ISETP.GE.AND P2, PT, R225, UR4, PT ;  /* 0x00000004e1007c0c */ /* 0x000fc4000bf46270 */
[-C--:B------:R-:W-:Y:S02]  /*cb70*/  @!P4 LEA.HI.X R11, R229, R25.reuse, R57, 0x2, P5 ;  /* 0x00000019e50bc211 */ /* 0x080fe400028f1439 */
[CC--:B--2---:R-:W-:Y:S02]  /*cb80*/  @!P3 LEA R20, P6, R228.reuse, R24.reuse, 0x2 ;  /* 0x00000018e414b211 */ /* 0x0c4fe400078c10ff */
[C---:B------:R-:W-:Y:S01]  /*cb90*/  @!P0 LEA R32, P5, R227.reuse, R24, 0x2 ;  /* 0x00000018e3208211 */ /* 0x040fe200078a10ff */
[----:B------:R2:W-:Y:S01]  /*cba0*/  @!P4 ST.E.64 desc[UR50][R10.64], R90 ;  /* 0x0000005a0a00c985 */ /* 0x0005e2000c101b32 */
[-C--:B------:R-:W-:Y:S02]  /*cbb0*/  @!P3 LEA.HI.X R21, R228, R25.reuse, R56, 0x2, P6 ;  /* 0x00000019e415b211 */ /* 0x080fe400030f1438 */
[----:B------:R-:W-:Y:S02]  /*cbc0*/  ISETP.GE.AND P4, PT, R224, UR4, PT ;  /* 0x00000004e0007c0c */ /* 0x000fe4000bf86270 */
[----:B------:R-:W-:Y:S01]  /*cbd0*/  @!P0 LEA.HI.X R33, R227, R25, R55, 0x2, P5 ;  /* 0x00000019e3218211 */ /* 0x000fe200028f1437 */
[----:B------:R5:W-:Y:S01]  /*cbe0*/  @!P3 ST.E.64 desc[UR50][R20.64], R92 ;  /* 0x0000005c1400b985 */ /* 0x000be2000c101b32 */
[----:B------:R-:W-:-:S02]  /*cbf0*/  ISETP.GE.AND P3, PT, R223, UR4, PT ;  /* 0x00000004df007c0c */ /* 0x000fc4000bf66270 */
[CC--:B---3--:R-:W-:Y:S01]  /*cc00*/  @!P1 LEA R8, P6, R226.reuse, R24.reuse, 0x2 ;  /* 0x00000018e2089211 */ /* 0x0c8fe200078c10ff */
[----:B------:R-:W-:Y:S01]  /*cc10*/  @!P0 ST.E.64 desc[UR50][R32.64], R98 ;  /* 0x0000006220008985 */ /* 0x000fe2000c101b32 */
[CC--:B----4-:R-:W-:Y:S02]  /*cc20*/  @!P2 LEA R28, P5, R225.reuse, R24.reuse, 0x2 ;  /* 0x00000018e11ca211 */ /* 0x0d0fe400078a10ff */
[-C--:B------:R-:W-:Y:S02]  /*cc30*/  @!P1 LEA.HI.X R9, R226, R25.reuse, R54, 0x2, P6 ;  /* 0x00000019e2099211 */ /* 0x080fe400030f1436 */
[----:B------:R-:W-:Y:S02]  /*cc40*/  ISETP.GE.AND P0, PT, R222, UR4, PT ;  /* 0x00000004de007c0c */ /* 0x000fe4000bf06270 */
[----:B-1----:R-:W-:Y:S01]  /*cc50*/  @!P4 LEA R30, P6, R224, R24, 0x2 ;  /* 0x00000018e01ec211 */ /* 0x002fe200078c10ff */
[----:B------:R1:W-:Y:S01]  /*cc60*/  @!P1 ST.E.64 desc[UR50][R8.64], R100 ;  /* 0x0000006408009985 */ /* 0x0003e2000c101b32 */
[----:B------:R-:W-:-:S02]  /*cc70*/  @!P2 LEA.HI.X R29, R225, R25, R53, 0x2, P5 ;  /* 0x00000019e11da211 */ /* 0x000fc400028f1435 */
[-C--:B------:R-:W-:Y:S02]  /*cc80*/  @!P4 LEA.HI.X R31, R224, R25.reuse, R52, 0x2, P6 ;  /* 0x00000019e01fc211 */ /* 0x080fe400030f1434 */
[----:B------:R-:W-:Y:S01]  /*cc90*/  ISETP.GE.AND P1, PT, R221, UR4, PT ;  /* 0x00000004dd007c0c */ /* 0x000fe2000bf26270 */
[----:B------:R3:W-:Y:S01]  /*cca0*/  @!P2 ST.E.64 desc[UR50][R28.64], R106 ;  /* 0x0000006a1c00a985 */ /* 0x0007e2000c101b32 */
[C---:B--2---:R-:W-:Y:S02]  /*ccb0*/  @!P3 LEA R10, P2, R223.reuse, R24, 0x2 ;  /* 0x00000018df0ab211 */ /* 0x044fe400078410ff */
[----:B------:R-:W-:Y:S01]  /*ccc0*/  ISETP.GE.AND P5, PT, R220, UR4, PT ;  /* 0x00000004dc007c0c */ /* 0x000fe2000bfa6270 */
[----:B------:R2:W-:Y:S01]  /*ccd0*/  @!P4 ST.E.64 desc[UR50][R30.64], R108 ;  /* 0x0000006c1e00c985 */ /* 0x0005e2000c101b32 */
[----:B------:R-:W-:Y:S02]  /*cce0*/  @!P3 LEA.HI.X R11, R223, R25, R43, 0x2, P2 ;  /* 0x00000019df0bb211 */ /* 0x000fe400010f142b */
[----:B------:R-:W-:-:S02]  /*ccf0*/  ISETP.GE.AND P4, PT, R23, UR4, PT ;  /* 0x0000000417007c0c */ /* 0x000fc4000bf86270 */
[----:B------:R-:W-:Y:S01]  /*cd00*/  ISETP.GE.AND P2, PT, R22, UR4, PT ;  /* 0x0000000416007c0c */ /* 0x000fe2000bf46270 */
[----:B------:R4:W-:Y:S01]  /*cd10*/  @!P3 ST.E.64 desc[UR50][R10.64], R114 ;  /* 0x000000720a00b985 */ /* 0x0009e2000c101b32 */
[CC--:B-----5:R-:W-:Y:S02]  /*cd20*/  @!P0 LEA R20, P6, R222.reuse, R24.reuse, 0x2 ;  /* 0x00000018de148211 */ /* 0x0e0fe400078c10ff */
[C---:B-1----:R-:W-:Y:S02]  /*cd30*/  @!P1 LEA R8, P3, R221.reuse, R24, 0x2 ;  /* 0x00000018dd089211 */ /* 0x042fe400078610ff */
[-C--:B------:R-:W-:Y:S02]  /*cd40*/  @!P0 LEA.HI.X R21, R222, R25.reuse, R42, 0x2, P6 ;  /* 0x00000019de158211 */ /* 0x080fe400030f142a */
[----:B------:R-:W-:-:S03]  /*cd50*/  @!P1 LEA.HI.X R9, R221, R25, R41, 0x2, P3 ;  /* 0x00000019dd099211 */ /* 0x000fc600018f1429 */
[----:B------:R4:W-:Y:S01]  /*cd60*/  @!P0 ST.E.64 desc[UR50][R20.64], R116 ;  /* 0x0000007414008985 */ /* 0x0009e2000c101b32 */
[-C--:B---3--:R-:W-:Y:S02]  /*cd70*/  @!P5 LEA R28, P0, R220, R24.reuse, 0x2 ;  /* 0x00000018dc1cd211 */ /* 0x088fe400078010ff */
[CC--:B--2---:R-:W-:Y:S01]  /*cd80*/  @!P4 LEA R30, P3, R23.reuse, R24.reuse, 0x2 ;  /* 0x00000018171ec211 */ /* 0x0c4fe200078610ff */
[----:B------:R4:W-:Y:S01]  /*cd90*/  @!P1 ST.E.64 desc[UR50][R8.64], R122 ;  /* 0x0000007a08009985 */ /* 0x0009e2000c101b32 */
[----:B------:R-:W-:Y:S02]  /*cda0*/  @!P2 LEA R24, P6, R22, R24, 0x2 ;  /* 0x000000181618a211 */ /* 0x000fe400078c10ff */
[-C--:B------:R-:W-:Y:S02]  /*cdb0*/  @!P5 LEA.HI.X R29, R220, R25.reuse, R40, 0x2, P0 ;  /* 0x00000019dc1dd211 */ /* 0x080fe400000f1428 */
[-C--:B------:R-:W-:Y:S02]  /*cdc0*/  @!P4 LEA.HI.X R31, R23, R25.reuse, R39, 0x2, P3 ;  /* 0x00000019171fc211 */ /* 0x080fe400018f1427 */
[----:B------:R-:W-:Y:S01]  /*cdd0*/  @!P2 LEA.HI.X R25, R22, R25, R38, 0x2, P6 ;  /* 0x000000191619a211 */ /* 0x000fe200030f1426 */
[----:B------:R4:W-:Y:S04]  /*cde0*/  @!P5 ST.E.64 desc[UR50][R28.64], R124 ;  /* 0x0000007c1c00d985 */ /* 0x0009e8000c101b32 */
[----:B------:R4:W-:Y:S04]  /*cdf0*/  @!P4 ST.E.64 desc[UR50][R30.64], R130 ;  /* 0x000000821e00c985 */ /* 0x0009e8000c101b32 */
[----:B------:R4:W-:Y:S02]  /*ce00*/  @!P2 ST.E.64 desc[UR50][R24.64], R132 ;  /* 0x000000841800a985 */ /* 0x0009e4000c101b32 */
.L_x_3309:
[----:B------:R-:W-:Y:S05]  /*ce10*/  BSYNC B1 ;  /* 0x0000000000017941 */ /* 0x000fea0003800000 */
.L_x_3308:
[----:B------:R-:W-:Y:S01]  /*ce20*/  ISETP.GE.AND P0, PT, R27, R2, PT ;  /* 0x000000021b00720c */ /* 0x000fe20003f06270 */
[----:B----4-:R3:W4:Y:S04]  /*ce30*/  SHFL.IDX PT, R9, R3, 0x1, 0x1c1f ;  /* 0x003c1f0003097f89 */ /* 0x01072800000e0000 */
[----:B------:R3:W0:Y:S08]  /*ce40*/  SHFL.IDX PT, R8, R0, 0x1, 0x1c1f ;  /* 0x003c1f0000087f89 */ /* 0x00063000000e0000 */
[----:B---3--:R-:W-:Y:S05]  /*ce50*/  @P0 BRA `(.L_x_3307) ;  /* 0x0000001400180947 */ /* 0x008fea0003800000 */
[----:B------:R-:W-:Y:S01]  /*ce60*/  ULDC UR4, c[0x0][0xac8] ;  /* 0x0002b20000047ab9 */ /* 0x000fe20000000800 */
[C---:B--2---:R-:W-:Y:S01]  /*ce70*/  VIADD R25, R17.reuse, 0x28 ;  /* 0x0000002811197836 */ /* 0x044fe20000000000 */
[C---:B------:R-:W-:Y:S01]  /*ce80*/  ISETP.GE.AND P0, PT, R17.reuse, UR4, PT ;  /* 0x0000000411007c0c */ /* 0x040fe2000bf06270 */
[----:B------:R-:W-:Y:S01]  /*ce90*/  VIADD R27, R17, 0x30 ;  /* 0x00000030111b7836 */ /* 0x000fe20000000000 */
[----:B------:R-:W-:Y:S02]  /*cea0*/  ISETP.GE.AND P1, PT, R236, UR4, PT ;  /* 0x00000004ec007c0c */ /* 0x000fe4000bf26270 */
[----:B------:R-:W-:Y:S02]  /*ceb0*/  ISETP.GE.AND P5, PT, R235, UR4, PT ;  /* 0x00000004eb007c0c */ /* 0x000fe4000bfa6270 */
[----:B------:R-:W-:Y:S02]  /*cec0*/  ISETP.GE.AND P2, PT, R234, UR4, PT ;  /* 0x00000004ea007c0c */ /* 0x000fe4000bf46270 */
[----:B------:R-:W-:-:S02]  /*ced0*/  ISETP.GE.AND P4, PT, R19, UR4, PT ;  /* 0x0000000413007c0c */ /* 0x000fc4000bf86270 */
[----:B------:R-:W-:Y:S02]  /*cee0*/  ISETP.GE.AND P3, PT, R25, UR4, PT ;  /* 0x0000000419007c0c */ /* 0x000fe4000bf66270 */
[----:B------:R-:W-:Y:S01]  /*cef0*/  SHF.R.S32.HI R28, RZ, 0x1f, R25 ;  /* 0x0000001fff1c7819 */ /* 0x000fe20000011419 */
[----:B0---4-:R-:W-:Y:S01]  /*cf00*/  @!P0 IMAD.WIDE R2, R17, 0x4, R8 ;  /* 0x0000000411028825 */ /* 0x011fe200078e0208 */
[----:B------:R-:W-:-:S03]  /*cf10*/  SHF.R.S32.HI R0, RZ, 0x1f, R27 ;  /* 0x0000001fff007819 */ /* 0x000fc6000001141b */
[CC--:B------:R-:W-:Y:S01]  /*cf20*/  @!P5 LEA R20, P6, R235.reuse, R8.reuse, 0x2 ;  /* 0x00000008eb14d211 */ /* 0x0c0fe200078c10ff */
[----:B------:R0:W-:Y:S01]  /*cf30*/  @!P0 ST.E.64 desc[UR50][R2.64], R12 ;  /* 0x0000000c02008985 */ /* 0x0001e2000c101b32 */
[C---:B------:R-:W-:Y:S02]  /*cf40*/  @!P1 LEA R10, P0, R236.reuse, R8, 0x2 ;  /* 0x00000008ec0a9211 */ /* 0x040fe400078010ff */
[-C--:B------:R-:W-:Y:S02]  /*cf50*/  @!P5 LEA.HI.X R21, R235, R9.reuse, R138, 0x2, P6 ;  /* 0x00000009eb15d211 */ /* 0x080fe400030f148a */
[----:B------:R-:W-:Y:S02]  /*cf60*/  @!P1 LEA.HI.X R11, R236, R9, R139, 0x2, P0 ;  /* 0x00000009ec0b9211 */ /* 0x000fe400000f148b */
[----:B------:R-:W-:-:S03]  /*cf70*/  ISETP.GE.AND P0, PT, R27, UR4, PT ;  /* 0x000000041b007c0c */ /* 0x000fc6000bf06270 */
[----:B------:R2:W-:Y:S01]  /*cf80*/  @!P1 ST.E.64 desc[UR50][R10.64], R14 ;  /* 0x0000000e0a009985 */ /* 0x0005e2000c101b32 */
[-C--:B-1----:R-:W-:Y:S02]  /*cf90*/  @!P3 LEA R24, P1, R25, R8.reuse, 0x2 ;  /* 0x000000081918b211 */ /* 0x082fe400078210ff */
[CC--:B0-----:R-:W-:Y:S01]  /*cfa0*/  @!P2 LEA R2, P6, R234.reuse, R8.reuse, 0x2 ;  /* 0x00000008ea02a211 */ /* 0x0c1fe200078c10ff */
[----:B------:R-:W-:Y:S01]  /*cfb0*/  @!P5 ST.E.64 desc[UR50][R20.64], R46 ;  /* 0x0000002e1400d985 */ /* 0x000fe2000c101b32 */
[----:B------:R-:W-:Y:S02]  /*cfc0*/  SHF.R.S32.HI R13, RZ, 0x1f, R19 ;  /* 0x0000001fff0d7819 */ /* 0x000fe40000011413 */
[-C--:B------:R-:W-:Y:S02]  /*cfd0*/  @!P2 LEA.HI.X R3, R234, R9.reuse, R137, 0x2, P6 ;  /* 0x00000009ea03a211 */ /* 0x080fe400030f1489 */
[----:B------:R-:W-:Y:S02]  /*cfe0*/  @!P4 LEA R12, P6, R19, R8, 0x2 ;  /* 0x00000008130cc211 */ /* 0x000fe400078c10ff */
[-C--:B------:R-:W-:Y:S01]  /*cff0*/  @!P3 LEA.HI.X R25, R25, R9.reuse, R28, 0x2, P1 ;  /* 0x000000091919b211 */ /* 0x080fe200008f141c */
[----:B------:R0:W-:Y:S01]  /*d000*/  @!P2 ST.E.64 desc[UR50][R2.64], R48 ;  /* 0x000000300200a985 */ /* 0x0001e2000c101b32 */
[----:B------:R-:W-:-:S02]  /*d010*/  @!P4 LEA.HI.X R13, R19, R9, R13, 0x2, P6 ;  /* 0x00000009130dc211 */ /* 0x000fc400030f140d */
[----:B------:R-:W-:Y:S02]  /*d020*/  ISETP.GE.AND P1, PT, R18, UR4, PT ;  /* 0x0000000412007c0c */ /* 0x000fe4000bf26270 */
[----:B------:R-:W-:Y:S01]  /*d030*/  @!P0 LEA R26, P5, R27, R8, 0x2 ;  /* 0x000000081b1a8211 */ /* 0x000fe200078a10ff */
[----:B------:R1:W-:Y:S01]  /*d040*/  @!P4 ST.E.64 desc[UR50][R12.64], R62 ;  /* 0x0000003e0c00c985 */ /* 0x0003e2000c101b32 */
[----:B------:R-:W-:Y:S02]  /*d050*/  ISETP.GE.AND P4, PT, R233, UR4, PT ;  /* 0x00000004e9007c0c */ /* 0x000fe4000bf86270 */
[----:B------:R-:W-:Y:S01]  /*d060*/  @!P0 LEA.HI.X R27, R27, R9, R0, 0x2, P5 ;  /* 0x000000091b1b8211 */ /* 0x000fe200028f1400 */
[----:B------:R-:W-:Y:S01]  /*d070*/  @!P3 ST.E.64 desc[UR50][R24.64], R64 ;  /* 0x000000401800b985 */ /* 0x000fe2000c101b32 */
[----:B--2---:R-:W-:Y:S02]  /*d080*/  SHF.R.S32.HI R11, RZ, 0x1f, R18 ;  /* 0x0000001fff0b7819 */ /* 0x004fe40000011412 */
[----:B------:R-:W-:Y:S01]  /*d090*/  ISETP.GE.AND P2, PT, R232, UR4, PT ;  /* 0x00000004e8007c0c */ /* 0x000fe2000bf46270 */
[----:B------:R-:W-:Y:S01]  /*d0a0*/  @!P0 ST.E.64 desc[UR50][R26.64], R70 ;  /* 0x000000461a008985 */ /* 0x000fe2000c101b32 */
[----:B------:R-:W-:-:S02]  /*d0b0*/  ISETP.GE.AND P3, PT, R231, UR4, PT ;  /* 0x00000004e7007c0c */ /* 0x000fc4000bf66270 */
[----:B------:R-:W-:-:S03]  /*d0c0*/  @!P1 LEA R10, P5, R18, R8, 0x2 ;  /* 0x00000008120a9211 */ /* 0x000fc600078a10ff */
[CC--:B------:R-:W-:Y:S02]  /*d0d0*/  @!P4 LEA R14, P0, R233.reuse, R8.reuse, 0x2 ;  /* 0x00000008e90ec211 */ /* 0x0c0fe400078010ff */
[-C--:B------:R-:W-:Y:S02]  /*d0e0*/  @!P1 LEA.HI.X R11, R18, R9.reuse, R11, 0x2, P5 ;  /* 0x00000009120b9211 */ /* 0x080fe400028f140b */
[----:B------:R-:W-:Y:S02]  /*d0f0*/  @!P4 LEA.HI.X R15, R233, R9, R136, 0x2, P0 ;  /* 0x00000009e90fc211 */ /* 0x000fe400000f1488 */
[----:B------:R-:W-:Y:S01]  /*d100*/  ISETP.GE.AND P0, PT, R229, UR4, PT ;  /* 0x00000004e5007c0c */ /* 0x000fe2000bf06270 */
[----:B------:R2:W-:Y:S01]  /*d110*/  @!P1 ST.E.64 desc[UR50][R10.64], R72 ;  /* 0x000000480a009985 */ /* 0x0005e2000c101b32 */
[----:B------:R-:W-:Y:S02]  /*d120*/  ISETP.GE.AND P1, PT, R230, UR4, PT ;  /* 0x00000004e6007c0c */ /* 0x000fe4000bf26270 */
[----:B0-----:R-:W-:Y:S01]  /*d130*/  @!P2 LEA R2, P6, R232, R8, 0x2 ;  /* 0x00000008e802a211 */ /* 0x001fe200078c10ff */
[----:B------:R-:W-:Y:S01]  /*d140*/  @!P4 ST.E.64 desc[UR50][R14.64], R78 ;  /* 0x0000004e0e00c985 */ /* 0x000fe2000c101b32 */
[----:B------:R-:W-:-:S02]  /*d150*/  ISETP.GE.AND P4, PT, R228, UR4, PT ;  /* 0x00000004e4007c0c */ /* 0x000fc4000bf86270 */
[CC--:B-1----:R-:W-:Y:S02]  /*d160*/  @!P3 LEA R12, P5, R231.reuse, R8.reuse, 0x2 ;  /* 0x00000008e70cb211 */ /* 0x0c2fe400078a10ff */
[-C--:B------:R-:W-:Y:S02]  /*d170*/  @!P2 LEA.HI.X R3, R232, R9.reuse, R135, 0x2, P6 ;  /* 0x00000009e803a211 */ /* 0x080fe400030f1487 */
[-C--:B------:R-:W-:Y:S02]  /*d180*/  @!P3 LEA.HI.X R13, R231, R9.reuse, R59, 0x2, P5 ;  /* 0x00000009e70db211 */ /* 0x080fe400028f143b */
[-C--:B------:R-:W-:Y:S01]  /*d190*/  @!P0 LEA R20, P6, R229, R8.reuse, 0x2 ;  /* 0x00000008e5148211 */ /* 0x080fe200078c10ff */
[----:B------:R0:W-:Y:S01]  /*d1a0*/  @!P2 ST.E.64 desc[UR50][R2.64], R80 ;  /* 0x000000500200a985 */ /* 0x0001e2000c101b32 */
[C---:B--2---:R-:W-:Y:S02]  /*d1b0*/  @!P1 LEA R10, P5, R230.reuse, R8, 0x2 ;  /* 0x00000008e60a9211 */ /* 0x044fe400078a10ff */
[----:B------:R-:W-:Y:S01]  /*d1c0*/  ISETP.GE.AND P2, PT, R227, UR4, PT ;  /* 0x00000004e3007c0c */ /* 0x000fe2000bf46270 */
[----:B------:R1:W-:Y:S01]  /*d1d0*/  @!P3 ST.E.64 desc[UR50][R12.64], R86 ;  /* 0x000000560c00b985 */ /* 0x0003e2000c101b32 */
[----:B------:R-:W-:-:S02]  /*d1e0*/  @!P1 LEA.HI.X R11, R230, R9, R58, 0x2, P5 ;  /* 0x00000009e60b9211 */ /* 0x000fc400028f143a */
[----:B------:R-:W-:Y:S02]  /*d1f0*/  ISETP.GE.AND P3, PT, R226, UR4, PT ;  /* 0x00000004e2007c0c */ /* 0x000fe4000bf66270 */
[CC--:B------:R-:W-:Y:S01]  /*d200*/  @!P4 LEA R24, P5, R228.reuse, R8.reuse, 0x2 ;  /* 0x00000008e418c211 */ /* 0x0c0fe200078a10ff */
[----:B------:R2:W-:Y:S01]  /*d210*/  @!P1 ST.E.64 desc[UR50][R10.64], R88 ;  /* 0x000000580a009985 */ /* 0x0005e2000c101b32 */
[-C--:B------:R-:W-:Y:S02]  /*d220*/  @!P0 LEA.HI.X R21, R229, R9.reuse, R57, 0x2, P6 ;  /* 0x00000009e5158211 */ /* 0x080fe400030f1439 */
[----:B------:R-:W-:Y:S02]  /*d230*/  @!P4 LEA.HI.X R25, R228, R9, R56, 0x2, P5 ;  /* 0x00000009e419c211 */ /* 0x000fe400028f1438 */
[----:B------:R-:W-:Y:S01]  /*d240*/  ISETP.GE.AND P1, PT, R225, UR4, PT ;  /* 0x00000004e1007c0c */ /* 0x000fe2000bf26270 */
[----:B------:R3:W-:Y:S01]  /*d250*/  @!P0 ST.E.64 desc[UR50][R20.64], R94 ;  /* 0x0000005e14008985 */ /* 0x0007e2000c101b32 */
[----:B0-----:R-:W-:-:S03]  /*d260*/  @!P2 LEA R2, P0, R227, R8, 0x2 ;  /* 0x00000008e302a211 */ /* 0x001fc600078010ff */
[----:B------:R-:W-:Y:S01]  /*d270*/  @!P4 ST.E.64 desc[UR50][R24.64], R96 ;  /* 0x000000601800c985 */ /* 0x000fe2000c101b32 */
[----:B------:R-:W-:Y:S02]  /*d280*/  ISETP.GE.AND P4, PT, R224, UR4, PT ;  /* 0x00000004e0007c0c */ /* 0x000fe4000bf86270 */
[CC--:B-1----:R-:W-:Y:S02]  /*d290*/  @!P3 LEA R12, P5, R226.reuse, R8.reuse, 0x2 ;  /* 0x00000008e20cb211 */ /* 0x0c2fe400078a10ff */
[-C--:B------:R-:W-:Y:S02]  /*d2a0*/  @!P2 LEA.HI.X R3, R227, R9.reuse, R55, 0x2, P0 ;  /* 0x00000009e303a211 */ /* 0x080fe400000f1437 */
[----:B------:R-:W-:Y:S02]  /*d2b0*/  ISETP.GE.AND P0, PT, R223, UR4, PT ;  /* 0x00000004df007c0c */ /* 0x000fe4000bf06270 */
[----:B------:R-:W-:Y:S01]  /*d2c0*/  @!P3 LEA.HI.X R13, R226, R9, R54, 0x2, P5 ;  /* 0x00000009e20db211 */ /* 0x000fe200028f1436 */
[----:B------:R0:W-:Y:S01]  /*d2d0*/  @!P2 ST.E.64 desc[UR50][R2.64], R102 ;  /* 0x000000660200a985 */ /* 0x0001e2000c101b32 */
[----:B------:R-:W-:-:S02]  /*d2e0*/  @!P1 LEA R14, P6, R225, R8, 0x2 ;  /* 0x00000008e10e9211 */ /* 0x000fc400078c10ff */
[----:B------:R-:W-:Y:S01]  /*d2f0*/  ISETP.GE.AND P2, PT, R222, UR4, PT ;  /* 0x00000004de007c0c */ /* 0x000fe2000bf46270 */
[----:B------:R1:W-:Y:S01]  /*d300*/  @!P3 ST.E.64 desc[UR50][R12.64], R104 ;  /* 0x000000680c00b985 */ /* 0x0003e2000c101b32 */
[-C--:B------:R-:W-:Y:S02]  /*d310*/  @!P1 LEA.HI.X R15, R225, R9.reuse, R53, 0x2, P6 ;  /* 0x00000009e10f9211 */ /* 0x080fe400030f1435 */
[C---:B--2---:R-:W-:Y:S02]  /*d320*/  @!P4 LEA R10, P3, R224.reuse, R8, 0x2 ;  /* 0x00000008e00ac211 */ /* 0x044fe400078610ff */
[----:B------:R-:W-:Y:S01]  /*d330*/  ISETP.GE.AND P5, PT, R221, UR4, PT ;  /* 0x00000004dd007c0c */ /* 0x000fe2000bfa6270 */
[----:B------:R2:W-:Y:S01]  /*d340*/  @!P1 ST.E.64 desc[UR50][R14.64], R110 ;  /* 0x0000006e0e009985 */ /* 0x0005e2000c101b32 */
[----:B------:R-:W-:Y:S02]  /*d350*/  @!P4 LEA.HI.X R11, R224, R9, R52, 0x2, P3 ;  /* 0x00000009e00bc211 */ /* 0x000fe400018f1434 */
[----:B------:R-:W-:-:S02]  /*d360*/  ISETP.GE.AND P3, PT, R220, UR4, PT ;  /* 0x00000004dc007c0c */ /* 0x000fc4000bf66270 */
[----:B------:R-:W-:Y:S01]  /*d370*/  ISETP.GE.AND P1, PT, R23, UR4, PT ;  /* 0x0000000417007c0c */ /* 0x000fe2000bf26270 */
[----:B------:R4:W-:Y:S01]  /*d380*/  @!P4 ST.E.64 desc[UR50][R10.64], R112 ;  /* 0x000000700a00c985 */ /* 0x0009e2000c101b32 */
[CC--:B---3--:R-:W-:Y:S02]  /*d390*/  @!P0 LEA R20, P6, R223.reuse, R8.reuse, 0x2 ;  /* 0x00000008df148211 */ /* 0x0c8fe400078c10ff */
[C---:B0-----:R-:W-:Y:S02]  /*d3a0*/  @!P2 LEA R2, P4, R222.reuse, R8, 0x2 ;  /* 0x00000008de02a211 */ /* 0x041fe400078810ff */
[-C--:B------:R-:W-:Y:S02]  /*d3b0*/  @!P0 LEA.HI.X R21, R223, R9.reuse, R43, 0x2, P6 ;  /* 0x00000009df158211 */ /* 0x080fe400030f142b */
[----:B------:R-:W-:-:S03]  /*d3c0*/  @!P2 LEA.HI.X R3, R222, R9, R42, 0x2, P4 ;  /* 0x00000009de03a211 */ /* 0x000fc600020f142a */
[----:B------:R4:W-:Y:S01]  /*d3d0*/  @!P0 ST.E.64 desc[UR50][R20.64], R118 ;  /* 0x0000007614008985 */ /* 0x0009e2000c101b32 */
[-C--:B-1----:R-:W-:Y:S02]  /*d3e0*/  @!P5 LEA R12, P0, R221, R8.reuse, 0x2 ;  /* 0x00000008dd0cd211 */ /* 0x082fe400078010ff */
[CC--:B--2---:R-:W-:Y:S01]  /*d3f0*/  @!P3 LEA R14, P4, R220.reuse, R8.reuse, 0x2 ;  /* 0x00000008dc0eb211 */ /* 0x0c4fe200078810ff */
[----:B------:R4:W-:Y:S01]  /*d400*/  @!P2 ST.E.64 desc[UR50][R2.64], R120 ;  /* 0x000000780200a985 */ /* 0x0009e2000c101b32 */
[----:B------:R-:W-:Y:S02]  /*d410*/  @!P1 LEA R24, P6, R23, R8, 0x2 ;  /* 0x0000000817189211 */ /* 0x000fe400078c10ff */
        /* <DEDUP_REMOVED lines=8> */
[----:B----4-:R-:W-:-:S04]  /*d4a0*/  LEA R2, P0, R22, R8, 0x2 ;  /* 0x0000000816027211 */ /* 0x010fc800078010ff */
[----:B------:R-:W-:-:S05]  /*d4b0*/  LEA.HI.X R3, R22, R9, R38, 0x2, P0 ;  /* 0x0000000916037211 */ /* 0x000fca00000f1426 */
[----:B------:R0:W-:Y:S01]  /*d4c0*/  ST.E.64 desc[UR50][R2.64], R6 ;  /* 0x0000000602007985 */ /* 0x0001e2000c101b32 */
[----:B------:R-:W-:Y:S05]  /*d4d0*/  BRA `(.L_x_3307) ;  /* 0x0000000c00787947 */ /* 0x000fea0003800000 */
.L_x_3298:
        /* <DEDUP_REMOVED lines=22> */
[----:B0-----:R-:W-:-:S05]  /*d640*/  VIADD R7, R7, 0xffffff80 ;  /* 0xffffff8007077836 */ /* 0x001fca0000000000 */
[----:B------:R-:W-:Y:S02]  /*d650*/  ISETP.GT.AND P0, PT, R7, 0x7f, PT ;  /* 0x0000007f0700780c */ /* 0x000fe40003f04270 */
[----:B--2---:R-:W-:-:S13]  /*d660*/  @P1 R2UR UR4, R6 ;  /* 0x00000000060412ca */ /* 0x004fda00000e0000 */
[----:B------:R-:W-:Y:S01]  /*d670*/  USHF.R.S32.HI UR16, URZ, 0x1f, UR4 ;  /* 0x0000001f3f107899 */ /* 0x000fe20008011404 */
[----:B-1----:R-:W-:Y:S11]  /*d680*/  @P2 BRA `(.L_x_3310) ;  /* 0x0000000000102947 */ /* 0x002ff60003800000 */
[----:B------:R-:W-:Y:S05]  /*d690*/  @!P1 BRA `(.L_x_3310) ;  /* 0x00000000000c9947 */ /* 0x000fea0003800000 */
[----:B------:R-:W2:Y:S04]  /*d6a0*/  LDG.E R5, desc[UR50][R2.64] ;  /* 0x0000003202057981 */ /* 0x000ea8000c1e1900 */
[----:B-----5:R-:W2:Y:S02]  /*d6b0*/  LDG.E R0, desc[UR50][R2.64+0x4] ;  /* 0x0000043202007981 */ /* 0x020ea4000c1e1900 */
[----:B--2---:R-:W-:-:S07]  /*d6c0*/  IMAD.IADD R0, R0, 0x1, -R5 ;  /* 0x0000000100007824 */ /* 0x004fce00078e0a05 */
.L_x_3310:
[----:B------:R-:W-:Y:S01]  /*d6d0*/  USEL UR36, UR36, URZ, !UP0 ;  /* 0x0000003f24247287 */ /* 0x000fe2000c000000 */
[----:B------:R-:W-:Y:S01]  /*d6e0*/  BSSY B1, `(.L_x_3311) ;  /* 0x0000039000017945 */ /* 0x000fe20003800000 */
[----:B------:R-:W-:-:S03]  /*d6f0*/  USEL UR37, UR37, URZ, !UP0 ;  /* 0x0000003f25257287 */ /* 0x000fc6000c000000 */
[----:B------:R-:W-:Y:S09]  /*d700*/  @P0 BRA `(.L_x_3312) ;  /* 0x0000000000d80947 */ /* 0x000ff20003800000 */
[----:B------:R-:W0:Y:S01]  /*d710*/  S2R R3, SR_TID.X ;  /* 0x0000000000037919 */ /* 0x000e220000002100 */
[----:B------:R-:W1:Y:S01]  /*d720*/  LDC R9, c[0x0][0xbe8] ;  /* 0x0002fa00ff097b82 */ /* 0x000e620000000800 */
[----:B------:R-:W-:-:S04]  /*d730*/  IMAD.U32 R2, RZ, RZ, UR43 ;  /* 0x0000002bff027e24 */ /* 0x000fc8000f8e00ff */
[----:B0-----:R-:W-:Y:S02]  /*d740*/  IMAD R2, R2, 0x80, R3 ;  /* 0x0000008002027824 */ /* 0x001fe400078e0203 */
[----:B-1---5:R-:W-:Y:S02]  /*d750*/  IMAD R3, R0, R9, RZ ;  /* 0x0000000900037224 */ /* 0x022fe400078e02ff */
[----:B------:R-:W-:-:S05]  /*d760*/  VIADD R4, R2, 0xffffff80 ;  /* 0xffffff8002047836 */ /* 0x000fca0000000000 */
        /* <DEDUP_REMOVED lines=48> */
.L_x_3312:
[----:B------:R-:W-:Y:S05]  /*da70*/  BSYNC B1 ;  /* 0x0000000000017941 */ /* 0x000fea0003800000 */
.L_x_3311:
[----:B------:R-:W-:-:S06]  /*da80*/  UISETP.GT.AND UP0, UPT, UR45, 0x1, UPT ;  /* 0x000000012d00788c */ /* 0x000fcc000bf04270 */
[----:B------:R-:W-:-:S13]  /*da90*/  PLOP3.LUT P0, PT, PT, PT, UP0, 0x80, 0x0 ;  /* 0x000000000000781c */ /* 0x000fda0003f0f008 */
[----:B------:R-:W-:Y:S05]  /*daa0*/  @P0 BRA `(.L_x_3307) ;  /* 0x0000000800040947 */ /* 0x000fea0003800000 */
[----:B------:R-:W1:Y:S01]  /*dab0*/  LDC R11, c[0x0][0xbe8] ;  /* 0x0002fa00ff0b7b82 */ /* 0x000e620000000800 */
[----:B------:R-:W-:Y:S01]  /*dac0*/  ULDC.64 UR12, c[0x0][0xaa0] ;  /* 0x0002a800000c7ab9 */ /* 0x000fe20000000a00 */
[--C-:B------:R-:W-:Y:S01]  /*dad0*/  IMAD R2, R16, 0x20, R237.reuse ;  /* 0x0000002010027824 */ /* 0x100fe200078e02ed */
[----:B------:R-:W-:Y:S01]  /*dae0*/  UIMAD UR10, UR16, UR12, URZ ;  /* 0x0000000c100a72a4 */ /* 0x000fe2000f8e023f */
[----:B0-----:R-:W-:Y:S01]  /*daf0*/  IMAD.U32 R5, RZ, RZ, UR43 ;  /* 0x0000002bff057e24 */ /* 0x001fe2000f8e00ff */
[----:B------:R-:W-:Y:S01]  /*db00*/  UIMAD.WIDE.U32 UR8, UR4, UR12, URZ ;  /* 0x0000000c040872a5 */ /* 0x000fe2000f8e003f */
[----:B------:R-:W-:Y:S01]  /*db10*/  IMAD.U32 R8, RZ, RZ, UR43 ;  /* 0x0000002bff087e24 */ /* 0x000fe2000f8e00ff */
[----:B------:R-:W-:Y:S01]  /*db20*/  UIMAD UR10, UR4, UR13, UR10 ;  /* 0x0000000d040a72a4 */ /* 0x000fe2000f8e020a */
[----:B------:R-:W-:Y:S01]  /*db30*/  IMAD R6, R5, 0x80, R2 ;  /* 0x0000008005067824 */ /* 0x000fe200078e0202 */
[----:B------:R-:W-:Y:S01]  /*db40*/  BSSY B1, `(.L_x_3313) ;  /* 0x0000041000017945 */ /* 0x000fe20003800000 */
[----:B------:R-:W-:Y:S01]  /*db50*/  IMAD R8, R8, 0x80, R237 ;  /* 0x0000008008087824 */ /* 0x000fe200078e02ed */
[----:B------:R-:W-:Y:S01]  /*db60*/  UIADD3 UR9, UR9, UR10, URZ ;  /* 0x0000000a09097290 */ /* 0x000fe2000fffe03f */
[----:B------:R-:W-:-:S02]  /*db70*/  IMAD.MOV.U32 R5, RZ, RZ, R6 ;  /* 0x000000ffff057224 */ /* 0x000fc400078e0006 */
[----:B------:R-:W-:Y:S02]  /*db80*/  ULDC.64 UR10, c[0x0][0xae8] ;  /* 0x0002ba00000a7ab9 */ /* 0x000fe40000000a00 */
[----:B------:R-:W-:-:S04]  /*db90*/  UIMAD.WIDE.U32 UR8, UR42, UR10, UR8 ;  /* 0x0000000a2a0872a5 */ /* 0x000fc8000f8e0008 */
[----:B------:R-:W-:-:S03]  /*dba0*/  UIMAD UR9, UR42, UR11, UR9 ;  /* 0x0000000b2a0972a4 */ /* 0x000fc6000f8e0209 */
[----:B------:R-:W-:Y:S01]  /*dbb0*/  ULDC.64 UR10, c[0x0][0xaf0] ;  /* 0x0002bc00000a7ab9 */ /* 0x000fe20000000a00 */
[----:B-1----:R-:W-:Y:S01]  /*dbc0*/  ISETP.NE.AND P0, PT, R11, 0x1, PT ;  /* 0x000000010b00780c */ /* 0x002fe20003f05270 */
[----:B------:R-:W-:-:S04]  /*dbd0*/  UIMAD UR37, UR37, UR10, URZ ;  /* 0x0000000a252572a4 */ /* 0x000fc8000f8e023f */
[----:B------:R-:W-:Y:S02]  /*dbe0*/  UIMAD UR4, UR36, UR11, UR37 ;  /* 0x0000000b240472a4 */ /* 0x000fe4000f8e0225 */
[----:B------:R-:W-:-:S03]  /*dbf0*/  UIMAD.WIDE.U32 UR36, UR36, UR10, UR8 ;  /* 0x0000000a242472a5 */ /* 0x000fc6000f8e0008 */
[----:B------:R-:W-:Y:S01]  /*dc00*/  ULDC.64 UR8, c[0x0][0xae0] ;  /* 0x0002b80000087ab9 */ /* 0x000fe20000000a00 */
[----:B------:R-:W-:Y:S02]  /*dc10*/  UIADD3 UR4, UR37, UR4, URZ ;  /* 0x0000000425047290 */ /* 0x000fe4000fffe03f */
[----:B------:R-:W0:Y:S08]  /*dc20*/  @P0 LDC R3, c[0x0][0xbec] ;  /* 0x0002fb00ff030b82 */ /* 0x000e300000000800 */
[----:B------:R-:W1:Y:S01]  /*dc30*/  @P0 LDC R7, c[0x0][0xbf0] ;  /* 0x0002fc00ff070b82 */ /* 0x000e620000000800 */
[----:B0-----:R-:W-:-:S04]  /*dc40*/  @P0 IMAD.HI.U32 R2, R6, R3, RZ ;  /* 0x0000000306020227 */ /* 0x001fc800078e00ff */
[----:B------:R-:W-:Y:S02]  /*dc50*/  IMAD.U32 R3, RZ, RZ, UR37 ;  /* 0x00000025ff037e24 */ /* 0x000fe4000f8e00ff */
[----:B------:R-:W-:Y:S01]  /*dc60*/  IMAD.U32 R3, RZ, RZ, UR4 ;  /* 0x00000004ff037e24 */ /* 0x000fe2000f8e00ff */
[----:B-1----:R-:W-:-:S04]  /*dc70*/  @P0 SHF.R.U32.HI R5, RZ, R7, R2 ;  /* 0x00000007ff050219 */ /* 0x002fc80000011602 */
[--C-:B------:R-:W-:Y:S01]  /*dc80*/  SHF.R.S32.HI R2, RZ, 0x1f, R5.reuse ;  /* 0x0000001fff027819 */ /* 0x100fe20000011405 */
[----:B------:R-:W-:-:S04]  /*dc90*/  IMAD.MOV R7, RZ, RZ, -R5 ;  /* 0x000000ffff077224 */ /* 0x000fc800078e0a05 */
[----:B------:R-:W-:Y:S02]  /*dca0*/  IMAD R4, R2, UR8, RZ ;  /* 0x0000000802047c24 */ /* 0x000fe4000f8e02ff */
[----:B------:R-:W-:Y:S02]  /*dcb0*/  IMAD R7, R11, R7, R6 ;  /* 0x000000070b077224 */ /* 0x000fe400078e0206 */
[----:B------:R-:W-:Y:S02]  /*dcc0*/  IMAD.U32 R2, RZ, RZ, UR36 ;  /* 0x00000024ff027e24 */ /* 0x000fe4000f8e00ff */
[C---:B------:R-:W-:Y:S01]  /*dcd0*/  IMAD R9, R5.reuse, UR9, R4 ;  /* 0x0000000905097c24 */ /* 0x040fe2000f8e0204 */
[----:B------:R-:W-:Y:S01]  /*dce0*/  SHF.R.S32.HI R4, RZ, 0x1f, R7 ;  /* 0x0000001fff047819 */ /* 0x000fe20000011407 */
[----:B------:R-:W-:Y:S01]  /*dcf0*/  IMAD.WIDE.U32 R2, R5, UR8, R2 ;  /* 0x0000000805027c25 */ /* 0x000fe2000f8e0002 */
[----:B------:R-:W-:-:S03]  /*dd00*/  ULDC.64 UR8, c[0x0][0xad8] ;  /* 0x0002b60000087ab9 */ /* 0x000fc60000000a00 */
[----:B------:R-:W-:Y:S02]  /*dd10*/  IMAD.IADD R3, R3, 0x1, R9 ;  /* 0x0000000103037824 */ /* 0x000fe400078e0209 */
[----:B------:R-:W-:Y:S02]  /*dd20*/  IMAD R6, R4, UR8, RZ ;  /* 0x0000000804067c24 */ /* 0x000fe4000f8e02ff */
[----:B-----5:R-:W-:Y:S02]  /*dd30*/  IMAD R11, R0, R11, RZ ;  /* 0x0000000b000b7224 */ /* 0x020fe400078e02ff */
[C---:B------:R-:W-:Y:S02]  /*dd40*/  VIADD R4, R8.reuse, 0x40 ;  /* 0x0000004008047836 */ /* 0x040fe40000000000 */
[C---:B------:R-:W-:Y:S01]  /*dd50*/  IMAD R5, R7.reuse, UR9, R6 ;  /* 0x0000000907057c24 */ /* 0x040fe2000f8e0206 */
[-C--:B------:R-:W-:Y:S01]  /*dd60*/  ISETP.GE.AND P2, PT, R8, R11.reuse, PT ;  /* 0x0000000b0800720c */ /* 0x080fe20003f46270 */
[----:B------:R-:W-:Y:S01]  /*dd70*/  IMAD.WIDE.U32 R2, R7, UR8, R2 ;  /* 0x0000000807027c25 */ /* 0x000fe2000f8e0002 */
[----:B------:R-:W-:Y:S01]  /*dd80*/  ULDC.64 UR8, c[0x0][0xa80] ;  /* 0x0002a00000087ab9 */ /* 0x000fe20000000a00 */
[----:B------:R-:W-:-:S02]  /*dd90*/  ISETP.GE.AND P1, PT, R4, R11, PT ;  /* 0x0000000b0400720c */ /* 0x000fc40003f26270 */
[----:B------:R-:W-:Y:S01]  /*dda0*/  IMAD.IADD R3, R3, 0x1, R5 ;  /* 0x0000000103037824 */ /* 0x000fe200078e0205 */
[----:B------:R-:W-:Y:S01]  /*ddb0*/  LEA R4, P3, R2, UR8, 0x1 ;  /* 0x0000000802047c11 */ /* 0x000fe2000f8608ff */
[----:B------:R-:W-:Y:S02]  /*ddc0*/  VIADD R0, R8, 0x20 ;  /* 0x0000002008007836 */ /* 0x000fe40000000000 */
[----:B------:R-:W-:Y:S01]  /*ddd0*/  IMAD.SHL.U32 R7, R16, 0x8, RZ ;  /* 0x0000000810077824 */ /* 0x000fe200078e00ff */
[----:B------:R-:W-:Y:S02]  /*dde0*/  LEA.HI.X R5, R2, UR9, R3, 0x1, P3 ;  /* 0x0000000902057c11 */ /* 0x000fe400098f0c03 */
[----:B------:R-:W-:Y:S01]  /*ddf0*/  ISETP.GE.AND P0, PT, R0, R11, PT ;  /* 0x0000000b0000720c */ /* 0x000fe20003f06270 */
[C---:B------:R-:W-:Y:S01]  /*de00*/  VIADD R9, R7.reuse, 0x40 ;  /* 0x0000004007097836 */ /* 0x040fe20000000000 */
[----:B------:R0:W1:Y:S01]  /*de10*/  SHFL.IDX PT, R2, R4, RZ, 0x181f ;  /* 0x00181fff04027589 */ /* 0x00006200000e0000 */
[----:B------:R-:W-:Y:S01]  /*de20*/  VIADD R13, R7, 0x80 ;  /* 0x00000080070d7836 */ /* 0x000fe20000000000 */
[----:B------:R-:W-:-:S02]  /*de30*/  SHF.R.S32.HI R6, RZ, 0x1f, R7 ;  /* 0x0000001fff067819 */ /* 0x000fc40000011407 */
[----:B------:R0:W2:Y:S01]  /*de40*/  SHFL.IDX PT, R0, R5, RZ, 0x181f ;  /* 0x00181fff05007589 */ /* 0x0000a200000e0000 */
[----:B------:R-:W-:Y:S02]  /*de50*/  SHF.R.S32.HI R10, RZ, 0x1f, R9 ;  /* 0x0000001fff0a7819 */ /* 0x000fe40000011409 */
[----:B------:R-:W-:Y:S01]  /*de60*/  SHF.R.S32.HI R12, RZ, 0x1f, R13 ;  /* 0x0000001fff0c7819 */ /* 0x000fe2000001140d */
[----:B------:R-:W-:Y:S06]  /*de70*/  @P2 BRA `(.L_x_3314) ;  /* 0x0000000000342947 */ /* 0x000fec0003800000 */
[----:B------:R-:W-:Y:S02]  /*de80*/  ULDC UR4, c[0x0][0xac8] ;  /* 0x0002b20000047ab9 */ /* 0x000fe40000000800 */
[----:B------:R-:W-:Y:S02]  /*de90*/  ISETP.GE.AND P4, PT, R7, UR4, PT ;  /* 0x0000000407007c0c */ /* 0x000fe4000bf86270 */
[----:B------:R-:W-:Y:S02]  /*dea0*/  ISETP.GE.AND P3, PT, R9, UR4, PT ;  /* 0x0000000409007c0c */ /* 0x000fe4000bf66270 */
[----:B------:R-:W-:-:S09]  /*deb0*/  ISETP.GE.AND P2, PT, R13, UR4, PT ;  /* 0x000000040d007c0c */ /* 0x000fd2000bf46270 */
[-C--:B-1----:R-:W-:Y:S02]  /*dec0*/  @!P4 LEA R14, P6, R7, R2.reuse, 0x1 ;  /* 0x00000002070ec211 */ /* 0x082fe400078c08ff */
[----:B------:R-:W-:Y:S02]  /*ded0*/  @!P3 LEA R20, P5, R9, R2, 0x1 ;  /* 0x000000020914b211 */ /* 0x000fe400078a08ff */
[----:B--2---:R-:W-:Y:S02]  /*dee0*/  @!P4 LEA.HI.X R15, R7, R0, R6, 0x1, P6 ;  /* 0x00000000070fc211 */ /* 0x004fe400030f0c06 */
[----:B------:R-:W-:Y:S02]  /*def0*/  @!P2 LEA R2, P6, R13, R2, 0x1 ;  /* 0x000000020d02a211 */ /* 0x000fe400078c08ff */
[-C--:B------:R-:W-:Y:S01]  /*df00*/  @!P3 LEA.HI.X R21, R9, R0.reuse, R10, 0x1, P5 ;  /* 0x000000000915b211 */ /* 0x080fe200028f0c0a */
[----:B------:R3:W-:Y:S01]  /*df10*/  @!P4 ST.E.128 desc[UR50][R14.64], RZ ;  /* 0x000000ff0e00c985 */ /* 0x0007e2000c101d32 */
[----:B------:R-:W-:-:S03]  /*df20*/  @!P2 LEA.HI.X R3, R13, R0, R12, 0x1, P6 ;  /* 0x000000000d03a211 */ /* 0x000fc600030f0c0c */
[----:B------:R3:W-:Y:S04]  /*df30*/  @!P3 ST.E.128 desc[UR50][R20.64], RZ ;  /* 0x000000ff1400b985 */ /* 0x0007e8000c101d32 */
[----:B------:R3:W-:Y:S02]  /*df40*/  @!P2 ST.E.128 desc[UR50][R2.64], RZ ;  /* 0x000000ff0200a985 */ /* 0x0007e4000c101d32 */
.L_x_3314:
[----:B------:R-:W-:Y:S05]  /*df50*/  BSYNC B1 ;  /* 0x0000000000017941 */ /* 0x000fea0003800000 */
.L_x_3313:
[----:B--2---:R2:W4:Y:S01]  /*df60*/  SHFL.IDX PT, R0, R5, 0x1, 0x181f ;  /* 0x00381f0005007f89 */ /* 0x00452200000e0000 */
[----:B------:R-:W-:Y:S03]  /*df70*/  BSSY B1, `(.L_x_3315) ;  /* 0x0000010000017945 */ /* 0x000fe60003800000 */
[----:B-1-3--:R2:W1:Y:S01]  /*df80*/  SHFL.IDX PT, R2, R4, 0x1, 0x181f ;  /* 0x00381f0004027f89 */ /* 0x00a46200000e0000 */
[----:B------:R-:W-:Y:S05]  /*df90*/  @P0 BRA `(.L_x_3316) ;  /* 0x0000000000340947 */ /* 0x000fea0003800000 */
[----:B------:R-:W-:Y:S02]  /*dfa0*/  ULDC UR4, c[0x0][0xac8] ;  /* 0x0002b20000047ab9 */ /* 0x000fe40000000800 */
[----:B------:R-:W-:Y:S02]  /*dfb0*/  ISETP.GE.AND P4, PT, R7, UR4, PT ;  /* 0x0000000407007c0c */ /* 0x000fe4000bf86270 */
[----:B------:R-:W-:Y:S02]  /*dfc0*/  ISETP.GE.AND P5, PT, R9, UR4, PT ;  /* 0x0000000409007c0c */ /* 0x000fe4000bfa6270 */
[----:B------:R-:W-:-:S09]  /*dfd0*/  ISETP.GE.AND P6, PT, R13, UR4, PT ;  /* 0x000000040d007c0c */ /* 0x000fd2000bfc6270 */
[-C--:B-1----:R-:W-:Y:S02]  /*dfe0*/  @!P4 LEA R14, P0, R7, R2.reuse, 0x1 ;  /* 0x00000002070ec211 */ /* 0x082fe400078008ff */
[-C--:B------:R-:W-:Y:S02]  /*dff0*/  @!P5 LEA R20, P2, R9, R2.reuse, 0x1 ;  /* 0x000000020914d211 */ /* 0x080fe400078408ff */
[----:B------:R-:W-:Y:S02]  /*e000*/  @!P6 LEA R2, P3, R13, R2, 0x1 ;  /* 0x000000020d02e211 */ /* 0x000fe400078608ff */
[-C--:B----4-:R-:W-:Y:S02]  /*e010*/  @!P4 LEA.HI.X R15, R7, R0.reuse, R6, 0x1, P0 ;  /* 0x00000000070fc211 */ /* 0x090fe400000f0c06 */
[-C--:B------:R-:W-:Y:S02]  /*e020*/  @!P5 LEA.HI.X R21, R9, R0.reuse, R10, 0x1, P2 ;  /* 0x000000000915d211 */ /* 0x080fe400010f0c0a */
[----:B------:R-:W-:Y:S01]  /*e030*/  @!P6 LEA.HI.X R3, R13, R0, R12, 0x1, P3 ;  /* 0x000000000d03e211 */ /* 0x000fe200018f0c0c */
[----:B------:R3:W-:Y:S04]  /*e040*/  @!P4 ST.E.128 desc[UR50][R14.64], RZ ;  /* 0x000000ff0e00c985 */ /* 0x0007e8000c101d32 */
[----:B------:R3:W-:Y:S04]  /*e050*/  @!P5 ST.E.128 desc[UR50][R20.64], RZ ;  /* 0x000000ff1400d985 */ /* 0x0007e8000c101d32 */
[----:B------:R3:W-:Y:S02]  /*e060*/  @!P6 ST.E.128 desc[UR50][R2.64], RZ ;  /* 0x000000ff0200e985 */ /* 0x0007e4000c101d32 */
.L_x_3316:
[----:B------:R-:W-:Y:S05]  /*e070*/  BSYNC B1 ;  /* 0x0000000000017941 */ /* 0x000fea0003800000 */
.L_x_3315:
[----:B----4-:R4:W0:Y:S01]  /*e080*/  SHFL.IDX PT, R0, R5, 0x2, 0x181f ;  /* 0x00581f0005007f89 */ /* 0x01082200000e0000 */
        /* <DEDUP_REMOVED lines=10> */
[-C--:B0-----:R-:W-:Y:S02]  /*e130*/  @!P3 LEA.HI.X R15, R7, R0.reuse, R6, 0x1, P0 ;  /* 0x00000000070fb211 */ /* 0x081fe400000f0c06 */
[-C--:B------:R-:W-:Y:S02]  /*e140*/  @!P4 LEA.HI.X R21, R9, R0.reuse, R10, 0x1, P1 ;  /* 0x000000000915c211 */ /* 0x080fe400008f0c0a */
[----:B------:R-:W-:Y:S01]  /*e150*/  @!P5 LEA.HI.X R3, R13, R0, R12, 0x1, P2 ;  /* 0x000000000d03d211 */ /* 0x000fe200010f0c0c */
[----:B------:R3:W-:Y:S04]  /*e160*/  @!P3 ST.E.128 desc[UR50][R14.64], RZ ;  /* 0x000000ff0e00b985 */ /* 0x0007e8000c101d32 */
[----:B------:R3:W-:Y:S04]  /*e170*/  @!P4 ST.E.128 desc[UR50][R20.64], RZ ;  /* 0x000000ff1400c985 */ /* 0x0007e8000c101d32 */
[----:B------:R3:W-:Y:S02]  /*e180*/  @!P5 ST.E.128 desc[UR50][R2.64], RZ ;  /* 0x000000ff0200d985 */ /* 0x0007e4000c101d32 */
.L_x_3318:
[----:B------:R-:W-:Y:S05]  /*e190*/  BSYNC B1 ;  /* 0x0000000000017941 */ /* 0x000fea0003800000 */
.L_x_3317:
        /* <DEDUP_REMOVED lines=18> */
.L_x_3307:
[----:B------:R-:W-:Y:S05]  /*e2c0*/  BSYNC B0 ;  /* 0x0000000000007941 */ /* 0x000fea0003800000 */
.L_x_3297:
[----:B------:R-:W-:Y:S02]  /*e2d0*/  ULDC UR4, c[0x0][0xc3c] ;  /* 0x00030f0000047ab9 */ /* 0x000fe40000000800 */
[----:B------:R-:W-:-:S06]  /*e2e0*/  UISETP.GE.AND UP0, UPT, UR7, UR4, UPT ;  /* 0x000000040700728c */ /* 0x000fcc000bf06270 */
[----:B------:R-:W-:-:S13]  /*e2f0*/  PLOP3.LUT P0, PT, PT, PT, UP0, 0x80, 0x0 ;  /* 0x000000000000781c */ /* 0x000fda0003f0f008 */
[----:B------:R-:W-:Y:S05]  /*e300*/  @!P0 BRA `(.L_x_3319) ;  /* 0xffffff2c00608947 */ /* 0x000fea000383ffff */
[----:B------:R-:W-:Y:S05]  /*e310*/  EXIT ;  /* 0x000000000000794d */ /* 0x000fea0003800000 */
.L_x_3270:
        /* <DEDUP_REMOVED lines=22> */
.L_x_3320:
        /* <DEDUP_REMOVED lines=44> */
.L_x_3324:
        /* <DEDUP_REMOVED lines=38> */
.L_x_3322:
        /* <DEDUP_REMOVED lines=20> */
.L_x_3325:
        /* <DEDUP_REMOVED lines=56> */
.L_x_3323:
[----:B------:R1:W-:Y:S04]  /*ee60*/  STL [R1+0x20], R7 ;  /* 0x0000200701007387 */ /* 0x0003e80000100800 */
[----:B------:R1:W-:Y:S04]  /*ee70*/  STL [R1+0x24], RZ ;  /* 0x000024ff01007387 */ /* 0x0003e80000100800 */
[----:B------:R1:W-:Y:S02]  /*ee80*/  STL [R1+0x28], RZ ;  /* 0x000028ff01007387 */ /* 0x0003e40000100800 */
.L_x_3326:
        /* <DEDUP_REMOVED lines=11> */
.L_x_3321:
        /* <DEDUP_REMOVED lines=8> */
[----:B------:R-:W2:Y:S01]  /*efc0*/  S2R R10, SR_TID.X ;  /* 0x00000000000a7919 */ /* 0x000ea20000002100 */
[----:B------:R-:W3:Y:S01]  /*efd0*/  S2UR UR5, SR_CgaCtaId ;  /* 0x00000000000579c3 */ /* 0x000ee20000008800 */
[----:B------:R-:W-:Y:S01]  /*efe0*/  UMOV UR4, 0x400 ;  /* 0x0000040000047882 */ /* 0x000fe20000000000 */
[----:B------:R-:W-:Y:S01]  /*eff0*/  ULDC UR41, c[0x0][0xc] ;  /* 0x0000030000297ab9 */ /* 0x000fe20000000800 */
[----:B------:R-:W-:Y:S02]  /*f000*/  ULOP3.LUT UR39, UR38, 0x1, URZ, 0xfc, !UPT ;  /* 0x0000000126277892 */ /* 0x000fe4000f8efc3f */
[----:B------:R-:W-:Y:S01]  /*f010*/  ULOP3.LUT UR42, UR38, 0x2, URZ, 0xfc, !UPT ;  /* 0x00000002262a7892 */ /* 0x000fe2000f8efc3f */
[----:B------:R-:W-:Y:S01]  /*f020*/  ULDC.64 UR52, c[0x0][0x198] ;  /* 0x0000660000347ab9 */ /* 0x000fe20000000a00 */
[----:B---3--:R-:W-:-:S06]  /*f030*/  ULEA UR4, UR5, UR4, 0x18 ;  /* 0x0000000405047291 */ /* 0x008fcc000f8ec03f */
[----:B------:R-:W-:Y:S01]  /*f040*/  IMAD.U32 R17, RZ, RZ, UR4 ;  /* 0x00000004ff117e24 */ /* 0x000fe2000f8e00ff */
[----:B--2---:R-:W-:Y:S01]  /*f050*/  SHF.R.U32.HI R0, RZ, 0x1, R10 ;  /* 0x00000001ff007819 */ /* 0x004fe2000001160a */
[C---:B-1----:R-:W-:Y:S01]  /*f060*/  IMAD.SHL.U32 R4, R10.reuse, 0x40, RZ ;  /* 0x000000400a047824 */ /* 0x042fe200078e00ff */
[C---:B------:R-:W-:Y:S01]  /*f070*/  LOP3.LUT R9, R10.reuse, 0x7f, RZ, 0xc0, !PT ;  /* 0x0000007f0a097812 */ /* 0x040fe200078ec0ff */
[----:B------:R-:W-:-:S03]  /*f080*/  IMAD.SHL.U32 R5, R10, 0x2, RZ ;  /* 0x000000020a057824 */ /* 0x000fc600078e00ff */
[----:B------:R-:W-:-:S04]  /*f090*/  LOP3.LUT R3, R4, 0x180, RZ, 0xc0, !PT ;  /* 0x0000018004037812 */ /* 0x000fc800078ec0ff */
[----:B------:R-:W-:Y:S01]  /*f0a0*/  LOP3.LUT R3, R3, 0x30, R0, 0xf8, !PT ;  /* 0x0000003003037812 */ /* 0x000fe200078ef800 */
[----:B------:R-:W-:-:S05]  /*f0b0*/  IMAD.SHL.U32 R0, R10, 0x10, RZ ;  /* 0x000000100a007824 */ /* 0x000fca00078e00ff */
[----:B0-----:R-:W-:-:S04]  /*f0c0*/  LOP3.LUT R2, R0, 0x1b0, RZ, 0xc0, !PT ;  /* 0x000001b000027812 */ /* 0x001fc800078ec0ff */
[----:B------:R-:W-:Y:S01]  /*f0d0*/  LOP3.LUT R6, R2, 0x30, R5, 0x78, !PT ;  /* 0x0000003002067812 */ /* 0x000fe200078e7805 */
[----:B------:R-:W-:-:S05]  /*f0e0*/  IMAD.SHL.U32 R2, R9, 0x10, RZ ;  /* 0x0000001009027824 */ /* 0x000fca00078e00ff */
[----:B------:R-:W-:Y:S01]  /*f0f0*/  LOP3.LUT R7, R2, 0x600, RZ, 0xc0, !PT ;  /* 0x0000060002077812 */ /* 0x000fe200078ec0ff */
[----:B------:R-:W-:-:S05]  /*f100*/  IMAD.SHL.U32 R2, R10, 0x8, RZ ;  /* 0x000000080a027824 */ /* 0x000fca00078e00ff */
[----:B------:R-:W-:Y:S02]  /*f110*/  LOP3.LUT R5, R3, 0x30, R2, 0x78, !PT ;  /* 0x0000003003057812 */ /* 0x000fe400078e7802 */
[----:B------:R-:W-:Y:S02]  /*f120*/  LOP3.LUT R3, R7, 0x40, R0, 0xf8, !PT ;  /* 0x0000004007037812 */ /* 0x000fe400078ef800 */
[----:B------:R-:W-:Y:S02]  /*f130*/  LOP3.LUT R4, R5, 0x640, R4, 0xf8, !PT ;  /* 0x0000064005047812 */ /* 0x000fe400078ef804 */
[----:B------:R-:W-:Y:S01]  /*f140*/  LOP3.LUT R2, R3, R6, RZ, 0xfc, !PT ;  /* 0x0000000603027212 */ /* 0x000fe200078efcff */
[----:B------:R-:W-:Y:S01]  /*f150*/  IMAD.SHL.U32 R3, R10, 0x20, RZ ;  /* 0x000000200a037824 */ /* 0x000fe200078e00ff */
[----:B------:R-:W-:Y:S01]  /*f160*/  LOP3.LUT R0, R0, 0x30, RZ, 0xc0, !PT ;  /* 0x0000003000007812 */ /* 0x000fe200078ec0ff */
[----:B------:R0:W-:Y:S03]  /*f170*/  STL [R1], R4 ;  /* 0x0000000401007387 */ /* 0x0001e60000100800 */
[----:B------:R-:W-:Y:S01]  /*f180*/  LOP3.LUT R8, R7, 0x60, R3, 0xf8, !PT ;  /* 0x0000006007087812 */ /* 0x000fe200078ef803 */
[----:B------:R-:W-:Y:S01]  /*f190*/  IMAD.SHL.U32 R7, R10, 0x4, RZ ;  /* 0x000000040a077824 */ /* 0x000fe200078e00ff */
[----:B------:R-:W-:-:S02]  /*f1a0*/  LOP3.LUT R6, R3, 0x80, RZ, 0xc0, !PT ;  /* 0x0000008003067812 */ /* 0x000fc400078ec0ff */
[----:B------:R-:W-:Y:S02]  /*f1b0*/  LOP3.LUT R19, R8, 0x100, R3, 0xf8, !PT ;  /* 0x0000010008137812 */ /* 0x000fe400078ef803 */
[----:B------:R-:W-:Y:S02]  /*f1c0*/  LOP3.LUT R6, R6, 0x10, R10, 0xf8, !PT ;  /* 0x0000001006067812 */ /* 0x000fe400078ef80a */
[----:B0-----:R-:W-:Y:S02]  /*f1d0*/  SHF.R.U32.HI R4, RZ, 0x2, R9 ;  /* 0x00000002ff047819 */ /* 0x001fe40000011609 */
[----:B------:R-:W-:Y:S02]  /*f1e0*/  LOP3.LUT R6, R6, 0x10, R7, 0x78, !PT ;  /* 0x0000001006067812 */ /* 0x000fe400078e7807 */
[----:B------:R-:W-:Y:S01]  /*f1f0*/  LOP3.LUT R4, R4, 0x60, R3, 0xf8, !PT ;  /* 0x0000006004047812 */ /* 0x000fe200078ef803 */
[----:B------:R-:W-:Y:S01]  /*f200*/  IMAD.IADD R3, R17, 0x1, R2 ;  /* 0x0000000111037824 */ /* 0x000fe200078e0202 */
[----:B------:R-:W-:Y:S01]  /*f210*/  LOP3.LUT R19, R19, R6, RZ, 0xfc, !PT ;  /* 0x0000000613137212 */ /* 0x000fe200078efcff */
[----:B------:R-:W-:-:S03]  /*f220*/  IMAD.MOV.U32 R2, RZ, RZ, 0x1 ;  /* 0x00000001ff027424 */ /* 0x000fc600078e00ff */
[----:B------:R-:W-:Y:S04]  /*f230*/  STL [R1+0x30], R3 ;  /* 0x0000300301007387 */ /* 0x000fe80000100800 */
[----:B------:R-:W-:Y:S04]  /*f240*/  STL [R1+0x34], RZ ;  /* 0x000034ff01007387 */ /* 0x000fe80000100800 */
[----:B------:R0:W-:Y:S04]  /*f250*/  STL [R1+0xc], R2 ;  /* 0x00000c0201007387 */ /* 0x0001e80000100800 */
[----:B------:R1:W-:Y:S01]  /*f260*/  STL [R1+0x4], RZ ;  /* 0x000004ff01007387 */ /* 0x0003e20000100800 */
[----:B0-----:R-:W-:-:S02]  /*f270*/  LOP3.LUT R2, R0, 0x40, RZ, 0xfc, !PT ;  /* 0x0000004000027812 */ /* 0x001fc400078efcff */
[----:B-1----:R-:W-:-:S07]  /*f280*/  LOP3.LUT R0, R0, 0x80, RZ, 0xfc, !PT ;  /* 0x0000008000007812 */ /* 0x002fce00078efcff */
.L_x_3399:
[----:B------:R-:W-:Y:S01]  /*f290*/  ULDC.64 UR4, c[0x0][0xc88] ;  /* 0x0003220000047ab9 */ /* 0x000fe20000000a00 */
[----:B------:R-:W-:Y:S01]  /*f2a0*/  ULDC.64 UR6, c[0x0][0xa18] ;  /* 0x0002860000067ab9 */ /* 0x000fe20000000a00 */
[----:B------:R-:W-:Y:S01]  /*f2b0*/  UIMAD.WIDE UR4, UR43, 0x4, UR4 ;  /* 0x000000042b0478a5 */ /* 0x000fe2000f8e0204 */
[----:B01----:R-:W0:Y:S01]  /*f2c0*/  LDC.64 R4, c[0x0][0x418] ;  /* 0x00010600ff047b82 */ /* 0x003e220000000a00 */
[----:B------:R-:W2:Y:S04]  /*f2d0*/  LDL.LU R10, [R1+0x28] ;  /* 0x00002800010a7983 */ /* 0x000ea80000300800 */
[----:B------:R-:W-:Y:S02]  /*f2e0*/  IMAD.U32 R2, RZ, RZ, UR4 ;  /* 0x00000004ff027e24 */ /* 0x000fe4000f8e00ff */
[----:B------:R-:W-:Y:S01]  /*f2f0*/  IMAD.U32 R3, RZ, RZ, UR5 ;  /* 0x00000005ff037e24 */ /* 0x000fe2000f8e00ff */
[----:B------:R-:W-:Y:S01]  /*f300*/  UISETP.NE.U32.AND UP0, UPT, UR6, URZ, UPT ;  /* 0x0000003f0600728c */ /* 0x000fe2000bf05070 */
[----:B------:R-:W1:Y:S01]  /*f310*/  LDC R9, c[0x0][0x2f0] ;  /* 0x0000bc00ff097b82 */ /* 0x000e620000000800 */
[----:B------:R-:W-:Y:S01]  /*f320*/  ULDC UR8, c[0x0][0x288] ;  /* 0x0000a20000087ab9 */ /* 0x000fe20000000800 */
[----:B------:R-:W-:Y:S01]  /*f330*/  ULDC.64 UR4, c[0x0][0xa28] ;  /* 0x00028a0000047ab9 */ /* 0x000fe20000000a00 */
[----:B------:R-:W3:Y:S01]  /*f340*/  LDG.E R2, desc[UR50][R2.64] ;  /* 0x0000003202027981 */ /* 0x000ee2000c1e1900 */
[----:B------:R-:W-:Y:S01]  /*f350*/  UISETP.NE.AND.EX UP0, UPT, UR7, URZ, UPT, UP0 ;  /* 0x0000003f0700728c */ /* 0x000fe2000bf05300 */
[----:B------:R-:W-:Y:S01]  /*f360*/  IMAD.U32 R0, RZ, RZ, UR8 ;  /* 0x00000008ff007e24 */ /* 0x000fe2000f8e00ff */
[----:B------:R-:W-:Y:S01]  /*f370*/  UISETP.NE.U32.AND UP1, UPT, UR4, URZ, UPT ;  /* 0x0000003f0400728c */ /* 0x000fe2000bf25070 */
[----:B------:R-:W-:-:S03]  /*f380*/  ULDC.64 UR8, c[0x0][0xa08] ;  /* 0x0002820000087ab9 */ /* 0x000fc60000000a00 */
[----:B------:R-:W-:Y:S01]  /*f390*/  PLOP3.LUT P3, PT, PT, PT, UP0, 0x80, 0x0 ;  /* 0x000000000000781c */ /* 0x000fe20003f6f008 */
[----:B------:R-:W-:Y:S01]  /*f3a0*/  UISETP.NE.AND.EX UP1, UPT, UR5, URZ, UPT, UP1 ;  /* 0x0000003f0500728c */ /* 0x000fe2000bf25310 */
[----:B---3--:R-:W-:-:S05]  /*f3b0*/  R2UR UR47, R2 ;  /* 0x00000000022f72ca */ /* 0x008fca00000e0000 */
[----:B------:R-:W-:-:S08]  /*f3c0*/  PLOP3.LUT P4, PT, PT, PT, UP1, 0x80, 0x0 ;  /* 0x000000000000781c */ /* 0x000fd00003f8f018 */
[----:B------:R-:W-:Y:S02]  /*f3d0*/  USHF.R.S32.HI UR46, URZ, 0x1f, UR47 ;  /* 0x0000001f3f2e7899 */ /* 0x000fe4000801142f */
[----:B------:R-:W-:Y:S02]  /*f3e0*/  USHF.L.U32 UR44, UR47, 0x2, URZ ;  /* 0x000000022f2c7899 */ /* 0x000fe4000800063f */
[----:B------:R-:W-:Y:S02]  /*f3f0*/  USHF.L.U64.HI UR45, UR47, 0x2, UR46 ;  /* 0x000000022f2d7899 */ /* 0x000fe4000801022e */
[----:B------:R-:W-:Y:S02]  /*f400*/  @UP0 UIADD3 UR6, UP3, UR44, UR6, URZ ;  /* 0x000000062c060290 */ /* 0x000fe4000ff7e03f */
[----:B------:R-:W-:Y:S02]  /*f410*/  @UP1 ULEA UR4, UP2, UR47, UR4, 0x2 ;  /* 0x000000042f041291 */ /* 0x000fe4000f84103f */
[----:B------:R-:W-:-:S02]  /*f420*/  @UP0 UIADD3.X UR7, UR45, UR7, URZ, UP3, !UPT ;  /* 0x000000072d070290 */ /* 0x000fc40009ffe43f */
[----:B------:R-:W-:Y:S01]  /*f430*/  IMAD.U32 R2, RZ, RZ, UR6 ;  /* 0x00000006ff027e24 */ /* 0x000fe2000f8e00ff */
[----:B------:R-:W-:-:S03]  /*f440*/  @UP1 ULEA.HI.X UR5, UR47, UR5, UR46, 0x2, UP2 ;  /* 0x000000052f051291 */ /* 0x000fc600090f142e */
[----:B------:R-:W-:Y:S01]  /*f450*/  IMAD.U32 R3, RZ, RZ, UR7 ;  /* 0x00000007ff037e24 */ /* 0x000fe2000f8e00ff */
[----:B------:R-:W-:-:S04]  /*f460*/  ULDC.64 UR6, c[0x0][0xa00] ;  /* 0x0002800000067ab9 */ /* 0x000fc80000000a00 */
[----:B------:R3:W4:Y:S01]  /*f470*/  @P3 LDG.E R0, desc[UR50][R2.64] ;  /* 0x0000003202003981 */ /* 0x000722000c1e1900 */
[----:B------:R-:W-:Y:S02]  /*f480*/  ISETP.NE.U32.AND P0, PT, RZ, UR6, PT ;  /* 0x00000006ff007c0c */ /* 0x000fe4000bf05070 */
[----:B------:R-:W-:Y:S02]  /*f490*/  ISETP.NE.U32.AND P2, PT, RZ, UR8, PT ;  /* 0x00000008ff007c0c */ /* 0x000fe4000bf45070 */
[----:B------:R-:W-:Y:S02]  /*f4a0*/  ISETP.NE.AND.EX P0, PT, RZ, UR7, PT, P0 ;  /* 0x00000007ff007c0c */ /* 0x000fe4000bf05300 */
[----:B0-----:R-:W-:Y:S01]  /*f4b0*/  ISETP.NE.U32.AND P1, PT, R4, RZ, PT ;  /* 0x000000ff0400720c */ /* 0x001fe20003f25070 */
[----:B---3--:R-:W-:Y:S01]  /*f4c0*/  IMAD.U32 R2, RZ, RZ, UR4 ;  /* 0x00000004ff027e24 */ /* 0x008fe2000f8e00ff */
[----:B------:R-:W-:Y:S01]  /*f4d0*/  UIADD3 UR4, UP0, UR44, UR6, URZ ;  /* 0x000000062c047290 */ /* 0x000fe2000ff1e03f */
[----:B------:R-:W-:Y:S01]  /*f4e0*/  IMAD.U32 R3, RZ, RZ, UR5 ;  /* 0x00000005ff037e24 */ /* 0x000fe2000f8e00ff */
[----:B------:R-:W-:Y:S01]  /*f4f0*/  UIADD3 UR6, UP1, UR44, UR8, URZ ;  /* 0x000000082c067290 */ /* 0x000fe2000ff3e03f */
[----:B------:R-:W-:Y:S01]  /*f500*/  ISETP.NE.AND.EX P2, PT, RZ, UR9, PT, P2 ;  /* 0x00000009ff007c0c */ /* 0x000fe2000bf45320 */
[----:B------:R-:W-:-:S02]  /*f510*/  UIADD3.X UR5, UR45, UR7, URZ, UP0, !UPT ;  /* 0x000000072d057290 */ /* 0x000fc400087fe43f */
[----:B------:R-:W-:Y:S02]  /*f520*/  UIADD3.X UR7, UR45, UR9, URZ, UP1, !UPT ;  /* 0x000000092d077290 */ /* 0x000fe40008ffe43f */
[----:B------:R-:W-:-:S04]  /*f530*/  IMAD.U32 R6, RZ, RZ, UR6 ;  /* 0x00000006ff067e24 */ /* 0x000fc8000f8e00ff */
[----:B------:R-:W-:-:S05]  /*f540*/  IMAD.U32 R7, RZ, RZ, UR7 ;  /* 0x00000007ff077e24 */ /* 0x000fca000f8e00ff */
[----:B------:R-:W3:Y:S04]  /*f550*/  @P2 LDG.E R8, desc[UR50][R6.64] ;  /* 0x0000003206082981 */ /* 0x000ee8000c1e1900 */
[----:B----4-:R0:W-:Y:S04]  /*f560*/  STL [R1+0x2c], R0 ;  /* 0x00002c0001007387 */ /* 0x0101e80000100800 */
[----:B0-----:R0:W4:Y:S02]  /*f570*/  @P4 LDG.E R0, desc[UR50][R2.64] ;  /* 0x0000003202004981 */ /* 0x001124000c1e1900 */
[----:B0-----:R-:W-:-:S02]  /*f580*/  IMAD.U32 R2, RZ, RZ, UR4 ;  /* 0x00000004ff027e24 */ /* 0x001fc4000f8e00ff */
[----:B------:R-:W-:-:S05]  /*f590*/  IMAD.U32 R3, RZ, RZ, UR5 ;  /* 0x00000005ff037e24 */ /* 0x000fca000f8e00ff */
[----:B------:R-:W5:Y:S01]  /*f5a0*/  @P0 LDG.E R4, desc[UR50][R2.64] ;  /* 0x0000003202040981 */ /* 0x000f62000c1e1900 */
[----:B------:R-:W-:Y:S02]  /*f5b0*/  ISETP.NE.AND.EX P1, PT, R5, RZ, PT, P1 ;  /* 0x000000ff0500720c */ /* 0x000fe40003f25310 */
[----:B------:R-:W0:Y:S01]  /*f5c0*/  LDC R5, c[0x0][0x424] ;  /* 0x00010900ff057b82 */ /* 0x000e220000000800 */
[----:B------:R-:W-:Y:S01]  /*f5d0*/  UMOV UR4, URZ ;  /* 0x0000003f00047c82 */ /* 0x000fe20008000000 */
[----:B------:R-:W-:Y:S01]  /*f5e0*/  UMOV UR48, URZ ;  /* 0x0000003f00307c82 */ /* 0x000fe20008000000 */
[----:B------:R-:W-:Y:S01]  /*f5f0*/  UMOV UR40, URZ ;  /* 0x0000003f00287c82 */ /* 0x000fe20008000000 */
[----:B---3--:R-:W-:Y:S02]  /*f600*/  @P2 R2UR UR40, R8 ;  /* 0x00000000082822ca */ /* 0x008fe400000e0000 */
[----:B--2---:R-:W-:Y:S02]  /*f610*/  R2UR UR36, R10 ;  /* 0x000000000a2472ca */ /* 0x004fe400000e0000 */
[----:B----4-:R-:W-:-:S02]  /*f620*/  @P4 R2UR UR4, R0 ;  /* 0x00000000000442ca */ /* 0x010fc400000e0000 */
[----:B------:R-:W-:-:S04]  /*f630*/  LOP3.LUT R0, R10, 0xff000000, RZ, 0xc0, !PT ;  /* 0xff0000000a007812 */ /* 0x000fc800078ec0ff */
[----:B------:R-:W-:Y:S02]  /*f640*/  SHF.R.U32.HI R0, RZ, 0x8, R0 ;  /* 0x00000008ff007819 */ /* 0x000fe40000011600 */
[----:B-----5:R-:W-:Y:S02]  /*f650*/  @P0 R2UR UR48, R4 ;  /* 0x00000000043002ca */ /* 0x020fe400000e0000 */
[----:B------:R-:W-:-:S04]  /*f660*/  LOP3.LUT R4, R10, 0xff0000, RZ, 0xc0, !PT ;  /* 0x00ff00000a047812 */ /* 0x000fc800078ec0ff */
[----:B------:R-:W-:Y:S01]  /*f670*/  LEA.HI R0, R4, R0, RZ, 0x10 ;  /* 0x0000000004007211 */ /* 0x000fe200078f80ff */
[----:B01----:R-:W-:Y:S08]  /*f680*/  @P3 BRA `(.L_x_3328) ;  /* 0x0000000000143947 */ /* 0x003ff00003800000 */
[----:B------:R-:W-:Y:S05]  /*f690*/  @!P0 BRA `(.L_x_3328) ;  /* 0x0000000000108947 */ /* 0x000fea0003800000 */
[----:B------:R-:W2:Y:S04]  /*f6a0*/  LDG.E R4, desc[UR50][R2.64] ;  /* 0x0000003202047981 */ /* 0x000ea8000c1e1900 */
[----:B------:R-:W2:Y:S02]  /*f6b0*/  LDG.E R2, desc[UR50][R2.64+0x4] ;  /* 0x0000043202027981 */ /* 0x000ea4000c1e1900 */
[----:B--2---:R-:W-:-:S05]  /*f6c0*/  IMAD.IADD R2, R2, 0x1, -R4 ;  /* 0x0000000102027824 */ /* 0x004fca00078e0a04 */
[----:B------:R0:W-:Y:S02]  /*f6d0*/  STL [R1+0x2c], R2 ;  /* 0x00002c0201007387 */ /* 0x0001e40000100800 */
.L_x_3328:
[----:B------:R-:W-:Y:S01]  /*f6e0*/  IMAD.U32 R3, RZ, RZ, UR47 ;  /* 0x0000002fff037e24 */ /* 0x000fe2000f8e00ff */
[----:B------:R-:W-:Y:S01]  /*f6f0*/  ULDC.64 UR6, c[0x0][0xa20] ;  /* 0x0002880000067ab9 */ /* 0x000fe20000000a00 */
[----:B------:R-:W-:Y:S01]  /*f700*/  SEL R5, R5, 0x1, P1 ;  /* 0x0000000105057807 */ /* 0x000fe20000800000 */
[----:B------:R-:W-:Y:S01]  /*f710*/  ULOP3.LUT UR36, UR36, 0xffff, URZ, 0xc0, !UPT ;  /* 0x0000ffff24247892 */ /* 0x000fe2000f8ec03f */
[----:B------:R-:W-:Y:S01]  /*f720*/  ISETP.NE.U32.AND P0, PT, RZ, UR6, PT ;  /* 0x00000006ff007c0c */ /* 0x000fe2000bf05070 */
[----:B------:R1:W-:Y:S01]  /*f730*/  STL [R1+0x10], R3 ;  /* 0x0000100301007387 */ /* 0x0003e20000100800 */
[----:B------:R-:W-:Y:S01]  /*f740*/  UIADD3 UR40, UR40, UR4, URZ ;  /* 0x0000000428287290 */ /* 0x000fe2000fffe03f */
[----:B0-----:R-:W-:Y:S01]  /*f750*/  IMAD R2, R5, R9, RZ ;  /* 0x0000000905027224 */ /* 0x001fe200078e02ff */
[----:B------:R-:W-:-:S13]  /*f760*/  ISETP.NE.AND.EX P0, PT, RZ, UR7, PT, P0 ;  /* 0x00000007ff007c0c */ /* 0x000fda000bf05300 */
[----:B-1----:R-:W-:Y:S05]  /*f770*/  @!P0 BRA `(.L_x_3329) ;  /* 0x0000000000188947 */ /* 0x002fea0003800000 */
[----:B------:R-:W-:-:S04]  /*f780*/  UIADD3 UR5, UP0, UR44, UR6, URZ ;  /* 0x000000062c057290 */ /* 0x000fc8000ff1e03f */
[----:B------:R-:W-:Y:S02]  /*f790*/  UIADD3.X UR6, UR45, UR7, URZ, UP0, !UPT ;  /* 0x000000072d067290 */ /* 0x000fe400087fe43f */
[----:B------:R-:W-:-:S04]  /*f7a0*/  IMAD.U32 R2, RZ, RZ, UR5 ;  /* 0x00000005ff027e24 */ /* 0x000fc8000f8e00ff */
[----:B------:R-:W-:-:S05]  /*f7b0*/  IMAD.U32 R3, RZ, RZ, UR6 ;  /* 0x00000006ff037e24 */ /* 0x000fca000f8e00ff */
[----:B------:R0:W5:Y:S01]  /*f7c0*/  LDG.E R2, desc[UR50][R2.64] ;  /* 0x0000003202027981 */ /* 0x000162000c1e1900 */
[----:B------:R-:W-:Y:S05]  /*f7d0*/  BRA `(.L_x_3330) ;  /* 0x0000000000107947 */ /* 0x000fea0003800000 */
.L_x_3329:
[----:B------:R-:W-:Y:S05]  /*f7e0*/  @!P2 BRA `(.L_x_3330) ;  /* 0x00000000000ca947 */ /* 0x000fea0003800000 */
[----:B------:R-:W2:Y:S04]  /*f7f0*/  LDG.E R2, desc[UR50][R6.64] ;  /* 0x0000003206027981 */ /* 0x000ea8000c1e1900 */
[----:B------:R-:W2:Y:S02]  /*f800*/  LDG.E R6, desc[UR50][R6.64+0x4] ;  /* 0x0000043206067981 */ /* 0x000ea4000c1e1900 */
[----:B--2---:R-:W-:-:S07]  /*f810*/  IMAD.IADD R2, R6, 0x1, -R2 ;  /* 0x0000000106027824 */ /* 0x004fce00078e0a02 */
.L_x_3330:
[----:B-----5:R-:W-:-:S04]  /*f820*/  VIADD R2, R2, -UR4 ;  /* 0x8000000402027c36 */ /* 0x020fc80008000000 */
[C---:B0-----:R-:W-:Y:S01]  /*f830*/  VIADD R3, R2.reuse, 0x9f ;  /* 0x0000009f02037836 */ /* 0x041fe20000000000 */
[----:B------:R-:W-:Y:S01]  /*f840*/  ISETP.GE.AND P0, PT, R2, 0x1, PT ;  /* 0x000000010200780c */ /* 0x000fe20003f06270 */
[----:B------:R-:W-:Y:S02]  /*f850*/  IMAD.MOV.U32 R2, RZ, RZ, RZ ;  /* 0x000000ffff027224 */ /* 0x000fe400078e00ff */
[----:B------:R-:W-:-:S05]  /*f860*/  IMAD.HI R3, R3, 0x66666667, RZ ;  /* 0x6666666703037827 */ /* 0x000fca00078e02ff */
[----:B------:R-:W-:-:S04]  /*f870*/  SHF.R.U32.HI R4, RZ, 0x1f, R3 ;  /* 0x0000001fff047819 */ /* 0x000fc80000011603 */
[----:B------:R-:W-:Y:S01]  /*f880*/  LEA.HI.SX32 R4, R3, R4, 0x1a ;  /* 0x0000000403047211 */ /* 0x000fe200078fd2ff */
[----:B------:R-:W-:Y:S06]  /*f890*/  @!P0 BRA `(.L_x_3331) ;  /* 0x0000000000748947 */ /* 0x000fec0003800000 */
[----:B------:R-:W-:-:S04]  /*f8a0*/  SHF.R.U32.HI R5, RZ, 0x10, R0 ;  /* 0x00000010ff057819 */ /* 0x000fc80000011600 */
[----:B------:R-:W-:-:S13]  /*f8b0*/  ISETP.NE.AND P0, PT, R5, RZ, PT ;  /* 0x000000ff0500720c */ /* 0x000fda0003f05270 */
[----:B------:R-:W0:Y:S02]  /*f8c0*/  @!P0 LDC R5, c[0x0][0x9f0] ;  /* 0x00027c00ff058b82 */ /* 0x000e240000000800 */
[----:B0-----:R-:W-:Y:S02]  /*f8d0*/  IABS R7, R5 ;  /* 0x0000000500077213 */ /* 0x001fe40000000000 */
[----:B------:R-:W-:Y:S02]  /*f8e0*/  IADD3 R6, R5, -0x1, R4 ;  /* 0xffffffff05067810 */ /* 0x000fe40007ffe004 */
[----:B------:R-:W0:Y:S08]  /*f8f0*/  I2F.RP R2, R7 ;  /* 0x0000000700027306 */ /* 0x000e300000209400 */
[----:B0-----:R-:W0:Y:S02]  /*f900*/  MUFU.RCP R2, R2 ;  /* 0x0000000200027308 */ /* 0x001e240000001000 */
[----:B0-----:R-:W-:-:S06]  /*f910*/  VIADD R2, R2, 0xffffffe ;  /* 0x0ffffffe02027836 */ /* 0x001fcc0000000000 */
        /* <DEDUP_REMOVED lines=21> */
.L_x_3331:
[----:B------:R-:W-:Y:S01]  /*fa70*/  LOP3.LUT R0, R0, 0xff, RZ, 0xc0, !PT ;  /* 0x000000ff00007812 */ /* 0x000fe200078ec0ff */
[----:B------:R-:W-:Y:S04]  /*fa80*/  BSSY B7, `(.L_x_3332) ;  /* 0x0000419000077945 */ /* 0x000fe80003800000 */
        /* <DEDUP_REMOVED lines=11> */
[----:B------:R-:W-:Y:S02]  /*fb40*/  VOTEU.ANY UR4, UPT, PT ;  /* 0x0000000000047886 */ /* 0x000fe400038e0100 */
[----:B------:R-:W0:Y:S08]  /*fb50*/  FLO.U32 R0, UR4 ;  /* 0x0000000400007d00 */ /* 0x000e3000080e0000 */
[----:B------:R-:W1:Y:S01]  /*fb60*/  POPC R5, UR4 ;  /* 0x0000000400057d09 */ /* 0x000e620008000000 */
[----:B0-----:R-:W-:-:S02]  /*fb70*/  ISETP.EQ.U32.AND P0, PT, R0, R3, PT ;  /* 0x000000030000720c */ /* 0x001fc40003f02070 */
[----:B------:R-:W1:Y:S11]  /*fb80*/  LDC.64 R2, c[0x0][0xc60] ;  /* 0x00031800ff027b82 */ /* 0x000e760000000a00 */
[----:B-1----:R-:W2:Y:S01]  /*fb90*/  @P0 ATOMG.E.ADD.STRONG.GPU PT, R3, desc[UR50][R2.64], R5 ;  /* 0x00000005020309a8 */ /* 0x002ea200081ee1f2 */
[----:B------:R-:W0:Y:S02]  /*fba0*/  S2R R4, SR_LTMASK ;  /* 0x0000000000047919 */ /* 0x000e240000003900 */
[----:B0-----:R-:W-:-:S04]  /*fbb0*/  LOP3.LUT R4, R4, UR4, RZ, 0xc0, !PT ;  /* 0x0000000404047c12 */ /* 0x001fc8000f8ec0ff */
[----:B------:R-:W0:Y:S01]  /*fbc0*/  POPC R7, R4 ;  /* 0x0000000400077309 */ /* 0x000e220000000000 */
[----:B--2---:R-:W0:Y:S02]  /*fbd0*/  SHFL.IDX PT, R0, R3, R0, 0x1f ;  /* 0x00001f0003007589 */ /* 0x004e2400000e0000 */
[----:B0-----:R-:W-:-:S05]  /*fbe0*/  IADD3 R0, R0, UR41, R7 ;  /* 0x0000002900007c10 */ /* 0x001fca000fffe007 */
[----:B------:R0:W-:Y:S01]  /*fbf0*/  STL [R1+0x20], R0 ;  /* 0x0000200001007387 */ /* 0x0001e20000100800 */
[----:B------:R-:W-:Y:S05]  /*fc00*/  BRA `(.L_x_3334) ;  /* 0x0000004000007947 */ /* 0x000fea0003800000 */
.L_x_3333:
        /* <DEDUP_REMOVED lines=20> */
.L_x_3336:
[----:B------:R-:W-:Y:S05]  /*fd50*/  BSYNC B6 ;  /* 0x0000000000067941 */ /* 0x000fea0003800000 */
.L_x_3335:
        /* <DEDUP_REMOVED lines=24> */
.L_x_3338:
[----:B------:R-:W-:Y:S05]  /*fee0*/  BSYNC B6 ;  /* 0x0000000000067941 */ /* 0x000fea0003800000 */
.L_x_3337:
        /* <DEDUP_REMOVED lines=20> */
.L_x_3340:
[----:B------:R-:W-:Y:S05]  /*10030*/  BSYNC B6 ;  /* 0x0000000000067941 */ /* 0x000fea0003800000 */
.L_x_3339:
        /* <DEDUP_REMOVED lines=19> */
.L_x_3342:
[----:B------:R-:W-:Y:S05]  /*10170*/  BSYNC B6 ;  /* 0x0000000000067941 */ /* 0x000fea0003800000 */
.L_x_3341:
        /* <DEDUP_REMOVED lines=21> */
[----:B0-----:R-:W-:Y:S01]  /*102d0*/  SEL R16, R8, RZ, !P0 ;  /* 0x000000ff08107207 */ /* 0x001fe20004000000 */
[----:B------:R-:W-:Y:S08]  /*102e0*/  BRA.DIV UR4, `(.L_x_3343) ;  /* 0x0000004a04e07947 */ /* 0x000ff0000b800000 */
[----:B------:R0:W1:Y:S02]  /*102f0*/  SHFL.IDX PT, R14, R0, RZ, 0x1f ;  /* 0x00001fff000e7589 */ /* 0x00006400000e0000 */
.L_x_3418:
[----:B0-----:R-:W3:Y:S01]  /*10300*/  LDL.LU R0, [R1+0x14] ;  /* 0x0000140001007983 */ /* 0x001ee20000300800 */
[----:B------:R-:W-:Y:S02]  /*10310*/  PLOP3.LUT P1, PT, PT, PT, PT, 0x8, 0x0 ;  /* 0x000000000000781c */ /* 0x000fe40003f2e170 */
[----:B-1----:R-:W-:Y:S02]  /*10320*/  ISETP.NE.AND P0, PT, R14, RZ, PT ;  /* 0x000000ff0e00720c */ /* 0x002fe40003f05270 */
[----:B---3--:R-:W-:-:S09]  /*10330*/  LOP3.LUT R0, R0, 0xfffffffe, RZ, 0xc0, !PT ;  /* 0xfffffffe00007812 */ /* 0x008fd200078ec0ff */
[----:B------:R-:W-:-:S05]  /*10340*/  @P1 LOP3.LUT R0, R0, 0x1, RZ, 0xfc, !PT ;  /* 0x0000000100001812 */ /* 0x000fca00078efcff */
[----:B------:R0:W-:Y:S01]  /*10350*/  STL [R1+0x14], R0 ;  /* 0x0000140001007387 */ /* 0x0001e20000100800 */
[----:B------:R-:W-:Y:S05]  /*10360*/  @P0 BRA `(.L_x_3344) ;  /* 0x0000000400d00947 */ /* 0x000fea0003800000 */
[----:B0-----:R-:W3:Y:S01]  /*10370*/  LDL R0, [R1+0x8] ;  /* 0x0000080001007983 */ /* 0x001ee20000100800 */
[----:B------:R-:W-:Y:S01]  /*10380*/  UMOV UR4, 0xffffffff ;  /* 0xffffffff00047882 */ /* 0x000fe20000000000 */
[----:B---3--:R-:W-:Y:S02]  /*10390*/  VIADD R0, R0, 0xffffffff ;  /* 0xffffffff00007836 */ /* 0x008fe40000000000 */
[----:B------:R-:W-:Y:S05]  /*103a0*/  BRA.DIV UR4, `(.L_x_3345) ;  /* 0x0000004a04d07947 */ /* 0x000fea000b800000 */
[----:B------:R-:W-:-:S13]  /*103b0*/  ELECT P6, URZ, PT ;  /* 0x00000000003f782f */ /* 0x000fda00038c0000 */
.L_x_3421:
        /* <DEDUP_REMOVED lines=21> */
.L_x_3346:
        /* <DEDUP_REMOVED lines=9> */
.L_x_3422:
        /* <DEDUP_REMOVED lines=8> */
.L_x_3348:
[----:B------:R-:W2:Y:S01]  /*10620*/  LDL R5, [R1+0x4] ;  /* 0x0000040001057983 */ /* 0x000ea20000100800 */
[----:B------:R-:W-:Y:S01]  /*10630*/  IMAD.MOV.U32 R4, RZ, RZ, 0xa0 ;  /* 0x000000a0ff047424 */ /* 0x000fe200078e00ff */
[----:B------:R-:W-:Y:S01]  /*10640*/  R2UR UR33, R3 ;  /* 0x00000000032172ca */ /* 0x000fe200000e0000 */
[----:B------:R-:W-:Y:S01]  /*10650*/  UIADD3 UR4, UP0, UR52, 0x470, URZ ;  /* 0x0000047034047890 */ /* 0x000fe2000ff1e03f */
[----:B-----5:R-:W-:Y:S01]  /*10660*/  R2UR UR37, R16 ;  /* 0x00000000102572ca */ /* 0x020fe200000e0000 */
[----:B------:R-:W-:Y:S01]  /*10670*/  IMAD R0, R0, R4, UR40 ;  /* 0x0000002800007e24 */ /* 0x000fe2000f8e0204 */
[----:B------:R-:W-:Y:S01]  /*10680*/  UMOV UR6, 0x0 ;  /* 0x0000000000067882 */ /* 0x000fe20000000000 */
[----:B------:R-:W-:Y:S01]  /*10690*/  UIADD3.X UR5, URZ, UR53, URZ, UP0, !UPT ;  /* 0x000000353f057290 */ /* 0x000fe200087fe43f */
[----:B------:R-:W-:Y:S02]  /*106a0*/  UMOV UR7, 0x14f00000 ;  /* 0x14f0000000077882 */ /* 0x000fe40000000000 */
[----:B------:R-:W-:Y:S01]  /*106b0*/  R2UR UR35, R0 ;  /* 0x00000000002372ca */ /* 0x000fe200000e0000 */
[----:B------:R-:W-:Y:S01]  /*106c0*/  UMOV UR34, URZ ;  /* 0x0000003f00227c82 */ /* 0x000fe20008000000 */
[----:B------:R-:W-:Y:S01]  /*106d0*/  UMOV UR18, 0x40 ;  /* 0x0000004000127882 */ /* 0x000fe20000000000 */
[----:B------:R-:W-:Y:S01]  /*106e0*/  UMOV UR20, UR36 ;  /* 0x0000002400147c82 */ /* 0x000fe20008000000 */
[----:B------:R-:W-:Y:S01]  /*106f0*/  UMOV UR10, 0x80 ;  /* 0x00000080000a7882 */ /* 0x000fe20000000000 */
[----:B------:R-:W-:-:S02]  /*10700*/  UIADD3 UR33, UR33, 0x33470, URZ ;  /* 0x0003347021217890 */ /* 0x000fc4000fffe03f */
[----:B------:R-:W-:Y:S01]  /*10710*/  UMOV UR21, UR37 ;  /* 0x0000002500157c82 */ /* 0x000fe20008000000 */
[----:B------:R-:W-:Y:S01]  /*10720*/  UMOV UR12, UR36 ;  /* 0x00000024000c7c82 */ /* 0x000fe20008000000 */
[----:B------:R-:W-:-:S03]  /*10730*/  UMOV UR13, UR37 ;  /* 0x00000025000d7c82 */ /* 0x000fc60008000000 */
[----:B------:R-:W-:Y:S01]  /*10740*/  UMOV UR17, UR33 ;  /* 0x0000002100117c82 */ /* 0x000fe20008000000 */
[----:B------:R-:W-:Y:S01]  /*10750*/  UMOV UR19, UR35 ;  /* 0x0000002300137c82 */ /* 0x000fe20008000000 */
[----:B------:R-:W-:Y:S01]  /*10760*/  UMOV UR9, UR33 ;  /* 0x0000002100097c82 */ /* 0x000fe20008000000 */
[----:B------:R-:W-:Y:S01]  /*10770*/  UMOV UR11, UR35 ;  /* 0x00000023000b7c82 */ /* 0x000fe20008000000 */
[----:B--2---:R-:W-:-:S05]  /*10780*/  IMAD R4, R5, 0x7800, R17 ;  /* 0x0000780005047824 */ /* 0x004fca00078e0211 */
[----:B------:R-:W-:-:S13]  /*10790*/  R2UR UR8, R4 ;  /* 0x00000000040872ca */ /* 0x000fda00000e0000 */
[----:B------:R-:W-:Y:S02]  /*107a0*/  UIADD3 UR32, UR8, 0xf200, URZ ;  /* 0x0000f20008207890 */ /* 0x000fe4000fffe03f */
[----:B------:R-:W-:Y:S02]  /*107b0*/  UIADD3 UR16, UR8, 0x11a00, URZ ;  /* 0x00011a0008107890 */ /* 0x000fe4000fffe03f */
[----:B------:R-:W-:-:S05]  /*107c0*/  UIADD3 UR8, UR8, 0x14200, URZ ;  /* 0x0001420008087890 */ /* 0x000fca000fffe03f */
[----:B------:R1:W-:Y:S02]  /*107d0*/  UTMALDG.4D [UR32], [UR4], desc[UR6] ;  /* 0x00000620040075b4 */ /* 0x0003e40008019000 */
[----:B------:R1:W-:Y:S02]  /*107e0*/  UTMALDG.4D [UR16], [UR4], desc[UR6] ;  /* 0x00000610040075b4 */ /* 0x0003e40008019000 */
[----:B------:R1:W-:Y:S01]  /*107f0*/  UTMALDG.4D [UR8], [UR4], desc[UR6] ;  /* 0x00000608040075b4 */ /* 0x0003e20008019000 */
[----:B------:R-:W2:Y:S02]  /*10800*/  SYNCS.PHASECHK.TRANS64.TRYWAIT P0, [R3+URZ+0x33440], R2 ;  /* 0x03344002030075a7 */ /* 0x000ea4000800017f */
[----:B-12---:R-:W-:Y:S05]  /*10810*/  @!P0 BRA `(.L_x_3349) ;  /* 0x0000004400e88947 */ /* 0x006fea0003800000 */
.L_x_3423:
        /* <DEDUP_REMOVED lines=8> */
.L_x_3350:
        /* <DEDUP_REMOVED lines=17> */
[----:B------:R-:W-:Y:S01]  /*109b0*/  UIADD3 UR8, UR8, 0x29200, URZ ;  /* 0x0002920008087890 */ /* 0x000fe2000fffe03f */
[----:B------:R-:W-:Y:S01]  /*109c0*/  UMOV UR19, UR27 ;  /* 0x0000001b00137c82 */ /* 0x000fe20008000000 */
[----:B------:R-:W-:Y:S01]  /*109d0*/  UMOV UR21, UR29 ;  /* 0x0000001d00157c82 */ /* 0x000fe20008000000 */
[----:B------:R-:W-:Y:S01]  /*109e0*/  UMOV UR17, UR25 ;  /* 0x0000001900117c82 */ /* 0x000fe20008000000 */
[----:B------:R-:W-:Y:S01]  /*109f0*/  UMOV UR10, 0x80 ;  /* 0x00000080000a7882 */ /* 0x000fe20000000000 */
[----:B------:R-:W-:Y:S01]  /*10a00*/  UMOV UR12, UR36 ;  /* 0x00000024000c7c82 */ /* 0x000fe20008000000 */
        /* <DEDUP_REMOVED lines=10> */
.L_x_3344:
        /* <DEDUP_REMOVED lines=33> */
.L_x_3352:
[----:B------:R-:W-:Y:S05]  /*10cc0*/  BSYNC B6 ;  /* 0x0000000000067941 */ /* 0x000fea0003800000 */
.L_x_3351:
[----:B------:R-:W3:Y:S01]  /*10cd0*/  LDL.LU R3, [R1+0x24] ;  /* 0x0000240001037983 */ /* 0x000ee20000300800 */
[----:B------:R-:W0:Y:S01]  /*10ce0*/  LDC R6, c[0x0][0x448] ;  /* 0x00011200ff067b82 */ /* 0x000e220000000800 */
[----:B------:R-:W-:Y:S01]  /*10cf0*/  ULDC.64 UR6, c[0x0][0x2d8] ;  /* 0x0000b60000067ab9 */ /* 0x000fe20000000a00 */
[----:B------:R-:W1:Y:S01]  /*10d00*/  S2R R2, SR_TID.X ;  /* 0x0000000000027919 */ /* 0x000e620000002100 */
[----:B------:R-:W4:Y:S01]  /*10d10*/  S2R R0, SR_TID.X ;  /* 0x0000000000007919 */ /* 0x000f220000002100 */
[----:B------:R-:W-:Y:S01]  /*10d20*/  UMOV UR4, UR44 ;  /* 0x0000002c00047c82 */ /* 0x000fe20008000000 */
[----:B------:R-:W-:Y:S01]  /*10d30*/  UMOV UR5, UR37 ;  /* 0x0000002500057c82 */ /* 0x000fe20008000000 */
[----:B------:R-:W-:Y:S01]  /*10d40*/  ULDC.64 UR8, c[0x0][0x2e0] ;  /* 0x0000b80000087ab9 */ /* 0x000fe20000000a00 */
[----:B0-----:R-:W-:Y:S02]  /*10d50*/  ISETP.NE.AND P0, PT, R6, 0x1, PT ;  /* 0x000000010600780c */ /* 0x001fe40003f05270 */
[----:B-1----:R-:W-:-:S11]  /*10d60*/  LOP3.LUT R2, R2, 0x7f, RZ, 0xc0, !PT ;  /* 0x0000007f02027812 */ /* 0x002fd600078ec0ff */
[----:B------:R-:W0:Y:S01]  /*10d70*/  @P0 LDC R4, c[0x0][0x450] ;  /* 0x00011400ff040b82 */ /* 0x000e220000000800 */
[----:B------:R-:W-:Y:S01]  /*10d80*/  SHF.R.U32.HI R2, RZ, 0x2, R2 ;  /* 0x00000002ff027819 */ /* 0x000fe20000011602 */
[----:B----4-:R-:W-:-:S05]  /*10d90*/  IMAD.SHL.U32 R0, R0, 0x20, RZ ;  /* 0x0000002000007824 */ /* 0x010fca00078e00ff */
[----:B------:R-:W-:Y:S02]  /*10da0*/  LOP3.LUT R0, R2, 0x60, R0, 0xf8, !PT ;  /* 0x0000006002007812 */ /* 0x000fe400078ef800 */
[----:B------:R-:W1:Y:S01]  /*10db0*/  @P0 LDC R2, c[0x0][0x44c] ;  /* 0x00011300ff020b82 */ /* 0x000e620000000800 */
[----:B--2---:R-:W2:Y:S01]  /*10dc0*/  S2R R8, SR_TID.X ;  /* 0x0000000000087919 */ /* 0x004ea20000002100 */
[----:B------:R-:W-:Y:S02]  /*10dd0*/  UIMAD.WIDE.U32 UR4, UR36, UR6, UR4 ;  /* 0x00000006240472a5 */ /* 0x000fe4000f8e0004 */
[----:B------:R-:W-:Y:S02]  /*10de0*/  UIMAD UR6, UR46, UR8, URZ ;  /* 0x000000082e0672a4 */ /* 0x000fe4000f8e023f */
[----:B------:R-:W-:Y:S02]  /*10df0*/  UIMAD UR5, UR36, UR7, UR5 ;  /* 0x00000007240572a4 */ /* 0x000fe4000f8e0205 */
[----:B------:R-:W-:-:S02]  /*10e00*/  UIMAD UR6, UR47, UR9, UR6 ;  /* 0x000000092f0672a4 */ /* 0x000fc4000f8e0206 */
[----:B------:R-:W-:-:S03]  /*10e10*/  UIMAD.WIDE.U32 UR4, UR47, UR8, UR4 ;  /* 0x000000082f0472a5 */ /* 0x000fc6000f8e0004 */
[----:B------:R-:W-:Y:S01]  /*10e20*/  ULDC.64 UR8, c[0x0][0x2d0] ;  /* 0x0000b40000087ab9 */ /* 0x000fe20000000a00 */
[----:B------:R-:W-:Y:S01]  /*10e30*/  UIADD3 UR5, UR5, UR6, URZ ;  /* 0x0000000605057290 */ /* 0x000fe2000fffe03f */
[----:B--2---:R-:W-:-:S05]  /*10e40*/  IMAD.SHL.U32 R8, R8, 0x10, RZ ;  /* 0x0000001008087824 */ /* 0x004fca00078e00ff */
[----:B------:R-:W-:-:S04]  /*10e50*/  LOP3.LUT R8, R8, 0x30, RZ, 0xc0, !PT ;  /* 0x0000003008087812 */ /* 0x000fc800078ec0ff */
[C---:B------:R-:W-:Y:S02]  /*10e60*/  LOP3.LUT R10, R8.reuse, 0x40, RZ, 0xfc, !PT ;  /* 0x00000040080a7812 */ /* 0x040fe400078efcff */
[----:B------:R-:W-:Y:S01]  /*10e70*/  LOP3.LUT R8, R8, 0x80, RZ, 0xfc, !PT ;  /* 0x0000008008087812 */ /* 0x000fe200078efcff */
[----:B---3--:R-:W-:-:S05]  /*10e80*/  IMAD.SHL.U32 R5, R3, 0x80, RZ ;  /* 0x0000008003057824 */ /* 0x008fca00078e00ff */
[----:B------:R-:W-:-:S05]  /*10e90*/  LOP3.LUT R0, R0, R5, RZ, 0xfc, !PT ;  /* 0x0000000500007212 */ /* 0x000fca00078efcff */
[----:B-1----:R-:W-:-:S04]  /*10ea0*/  @P0 IMAD.HI.U32 R3, R0, R2, RZ ;  /* 0x0000000200030227 */ /* 0x002fc800078e00ff */
[----:B------:R-:W-:Y:S01]  /*10eb0*/  IMAD.MOV.U32 R2, RZ, RZ, R0 ;  /* 0x000000ffff027224 */ /* 0x000fe200078e0000 */
[----:B0-----:R-:W-:-:S04]  /*10ec0*/  @P0 SHF.R.U32.HI R2, RZ, R4, R3 ;  /* 0x00000004ff020219 */ /* 0x001fc80000011603 */
[--C-:B------:R-:W-:Y:S01]  /*10ed0*/  SHF.R.S32.HI R4, RZ, 0x1f, R2.reuse ;  /* 0x0000001fff047819 */ /* 0x100fe20000011402 */
[----:B------:R-:W-:-:S04]  /*10ee0*/  IMAD.MOV R3, RZ, RZ, -R2 ;  /* 0x000000ffff037224 */ /* 0x000fc800078e0a02 */
[----:B------:R-:W-:Y:S02]  /*10ef0*/  IMAD R0, R6, R3, R0 ;  /* 0x0000000306007224 */ /* 0x000fe400078e0200 */
        /* <DEDUP_REMOVED lines=14> */
[----:B------:R0:W5:Y:S01]  /*10fe0*/  LDL R8, [R1+0x30] ;  /* 0x0000300001087983 */ /* 0x0001620000100800 */
[----:B------:R-:W1:Y:S01]  /*10ff0*/  S2R R7, SR_TID.X ;  /* 0x0000000000077919 */ /* 0x000e620000002100 */
[----:B------:R-:W-:-:S02]  /*11000*/  IADD3.X R2, R3, UR5, R4, P0, !PT ;  /* 0x0000000503027c10 */ /* 0x000fc400087fe404 */
[----:B------:R-:W-:Y:S01]  /*11010*/  ISETP.GE.AND P1, PT, R10, UR4, PT ;  /* 0x000000040a007c0c */ /* 0x000fe2000bf26270 */
[----:B-1----:R-:W-:-:S05]  /*11020*/  IMAD.SHL.U32 R9, R7, 0x10, RZ ;  /* 0x0000001007097824 */ /* 0x002fca00078e00ff */
[----:B------:R-:W-:Y:S02]  /*11030*/  LOP3.LUT R9, R9, 0x30, RZ, 0xc0, !PT ;  /* 0x0000003009097812 */ /* 0x000fe400078ec0ff */
[----:B------:R-:W-:Y:S02]  /*11040*/  LOP3.LUT R7, R7, 0x7f, RZ, 0xc0, !PT ;  /* 0x0000007f07077812 */ /* 0x000fe400078ec0ff */
[----:B------:R-:W-:Y:S01]  /*11050*/  ISETP.GE.AND P0, PT, R9, UR4, PT ;  /* 0x0000000409007c0c */ /* 0x000fe2000bf06270 */
[----:B------:R-:W-:Y:S01]  /*11060*/  UMOV UR4, 0xffffffff ;  /* 0xffffffff00047882 */ /* 0x000fe20000000000 */
[----:B------:R-:W-:Y:S02]  /*11070*/  SHF.R.U32.HI R10, RZ, 0x2, R7 ;  /* 0x00000002ff0a7819 */ /* 0x000fe40000011607 */
[----:B0-----:R-:W-:Y:S09]  /*11080*/  BRA.DIV UR4, `(.L_x_3353) ;  /* 0x0000003e04e07947 */ /* 0x001ff2000b800000 */
[----:B------:R-:W2:Y:S01]  /*11090*/  LDL.LU R7, [R1+0x2c] ;  /* 0x00002c0001077983 */ /* 0x000ea20000300800 */
[----:B------:R-:W-:-:S04]  /*110a0*/  IMAD.IADD R3, R10, 0x1, R5 ;  /* 0x000000010a037824 */ /* 0x000fc800078e0205 */
[----:B------:R-:W-:Y:S02]  /*110b0*/  VIADD R5, R3, 0x20 ;  /* 0x0000002003057836 */ /* 0x000fe40000000000 */
[----:B--2---:R-:W-:Y:S02]  /*110c0*/  IMAD R4, R7, R6, RZ ;  /* 0x0000000607047224 */ /* 0x004fe400078e02ff */
[----:B------:R-:W0:Y:S03]  /*110d0*/  SHFL.IDX PT, R7, R0, RZ, 0x1c1f ;  /* 0x001c1fff00077589 */ /* 0x000e2600000e0000 */
[----:B------:R-:W-:Y:S01]  /*110e0*/  ISETP.GE.AND P4, PT, R3, R4, PT ;  /* 0x000000040300720c */ /* 0x000fe20003f86270 */
[----:B------:R-:W1:-:S12]  /*110f0*/  SHFL.IDX PT, R6, R2, RZ, 0x1c1f ;  /* 0x001c1fff02067589 */ /* 0x000e5800000e0000 */
[----:B0-----:R-:W-:-:S05]  /*11100*/  @!P4 IADD3 R7, P3, R9, R7, RZ ;  /* 0x000000070907c210 */ /* 0x001fca0007f7e0ff */
[----:B-1----:R-:W-:Y:S01]  /*11110*/  @!P4 IMAD.X R6, RZ, RZ, R6, P3 ;  /* 0x000000ffff06c224 */ /* 0x002fe200018e0606 */
[----:B------:R-:W-:Y:S02]  /*11120*/  ISETP.GE.AND P3, PT, R5, R4, PT ;  /* 0x000000040500720c */ /* 0x000fe40003f66270 */
[----:B------:R-:W-:Y:S02]  /*11130*/  SHFL.IDX PT, R5, R2, 0x1, 0x1c1f ;  /* 0x003c1f0002057f89 */ /* 0x000fe400000e0000 */
[----:B------:R-:W-:-:S04]  /*11140*/  @!P4 LOP3.LUT R7, R7, R6, RZ, 0x3c, !PT ;  /* 0x000000060707c212 */ /* 0x000fc800078e3cff */
[----:B------:R-:W-:-:S04]  /*11150*/  @!P4 LOP3.LUT R6, R7, R6, RZ, 0x3c, !PT ;  /* 0x000000060706c212 */ /* 0x000fc800078e3cff */
[----:B------:R-:W-:-:S05]  /*11160*/  @!P4 LOP3.LUT R7, R7, R6, RZ, 0x3c, !PT ;  /* 0x000000060707c212 */ /* 0x000fca00078e3cff */
[----:B-----5:R-:W-:Y:S04]  /*11170*/  @!P4 LDGSTS.E.BYPASS.LTC128B.128 [R8+0x1e200], desc[UR50][R6.64], !P0 ;  /* 0x1e2000000608cfae */ /* 0x020fe8000c101d72 */
[----:B------:R-:W-:Y:S04]  /*11180*/  @!P4 LDGSTS.E.BYPASS.LTC128B.128 [R8+0x20200], desc[UR50][R6.64+0x40], !P1 ;  /* 0x202000400608cfae */ /* 0x000fe8000c901d72 */
[----:B------:R0:W-:Y:S04]  /*11190*/  @!P4 LDGSTS.E.BYPASS.LTC128B.128 [R8+0x22200], desc[UR50][R6.64+0x80], !P2 ;  /* 0x222000800608cfae */ /* 0x0001e8000d101d72 */
[----:B0-----:R-:W0:Y:S02]  /*111a0*/  SHFL.IDX PT, R6, R0, 0x1, 0x1c1f ;  /* 0x003c1f0000067f89 */ /* 0x001e2400000e0000 */
[----:B0-----:R-:W-:-:S05]  /*111b0*/  @!P3 IADD3 R6, P4, R9, R6, RZ ;  /* 0x000000060906b210 */ /* 0x001fca0007f9e0ff */
[----:B------:R-:W-:-:S04]  /*111c0*/  @!P3 IMAD.X R5, RZ, RZ, R5, P4 ;  /* 0x000000ffff05b224 */ /* 0x000fc800020e0605 */
[----:B------:R-:W-:Y:S02]  /*111d0*/  @!P3 IMAD.MOV.U32 R7, RZ, RZ, R5 ;  /* 0x000000ffff07b224 */ /* 0x000fe400078e0005 */
[----:B------:R-:W-:-:S03]  /*111e0*/  VIADD R5, R3, 0x40 ;  /* 0x0000004003057836 */ /* 0x000fc60000000000 */
[----:B------:R-:W-:Y:S04]  /*111f0*/  @!P3 LDGSTS.E.BYPASS.LTC128B.128 [R8+0x1ea00], desc[UR50][R6.64], !P0 ;  /* 0x1ea000000608bfae */ /* 0x000fe8000c101d72 */
[----:B------:R-:W-:Y:S04]  /*11200*/  @!P3 LDGSTS.E.BYPASS.LTC128B.128 [R8+0x20a00], desc[UR50][R6.64+0x40], !P1 ;  /* 0x20a000400608bfae */ /* 0x000fe8000c901d72 */
[----:B------:R0:W-:Y:S01]  /*11210*/  @!P3 LDGSTS.E.BYPASS.LTC128B.128 [R8+0x22a00], desc[UR50][R6.64+0x80], !P2 ;  /* 0x22a000800608bfae */ /* 0x0001e2000d101d72 */
[----:B------:R-:W-:-:S03]  /*11220*/  ISETP.GE.AND P3, PT, R5, R4, PT ;  /* 0x000000040500720c */ /* 0x000fc60003f66270 */
[----:B------:R-:W-:Y:S04]  /*11230*/  SHFL.IDX PT, R5, R2, 0x2, 0x1c1f ;  /* 0x005c1f0002057f89 */ /* 0x000fe800000e0000 */
[----:B0-----:R-:W0:Y:S04]  /*11240*/  SHFL.IDX PT, R6, R0, 0x2, 0x1c1f ;  /* 0x005c1f0000067f89 */ /* 0x001e2800000e0000 */
[----:B------:R-:W1:Y:S02]  /*11250*/  SHFL.IDX PT, R0, R0, 0x3, 0x1c1f ;  /* 0x007c1f0000007f89 */ /* 0x000e6400000e0000 */
[----:B0-----:R-:W-:-:S05]  /*11260*/  @!P3 IADD3 R6, P4, R9, R6, RZ ;  /* 0x000000060906b210 */ /* 0x001fca0007f9e0ff */
[----:B------:R-:W-:-:S04]  /*11270*/  @!P3 IMAD.X R5, RZ, RZ, R5, P4 ;  /* 0x000000ffff05b224 */ /* 0x000fc800020e0605 */
[----:B------:R-:W-:Y:S02]  /*11280*/  @!P3 IMAD.MOV.U32 R7, RZ, RZ, R5 ;  /* 0x000000ffff07b224 */ /* 0x000fe400078e0005 */
[----:B------:R0:W2:Y:S04]  /*11290*/  SHFL.IDX PT, R5, R2, 0x3, 0x1c1f ;  /* 0x007c1f0002057f89 */ /* 0x0000a800000e0000 */
[----:B------:R0:W-:Y:S04]  /*112a0*/  @!P3 LDGSTS.E.BYPASS.LTC128B.128 [R8+0x1f200], desc[UR50][R6.64], !P0 ;  /* 0x1f2000000608bfae */ /* 0x0001e8000c101d72 */
[----:B------:R0:W-:Y:S04]  /*112b0*/  @!P3 LDGSTS.E.BYPASS.LTC128B.128 [R8+0x21200], desc[UR50][R6.64+0x40], !P1 ;  /* 0x212000400608bfae */ /* 0x0001e8000c901d72 */
[----:B-1----:R0:W-:Y:S02]  /*112c0*/  @!P3 LDGSTS.E.BYPASS.LTC128B.128 [R8+0x23200], desc[UR50][R6.64+0x80], !P2 ;  /* 0x232000800608bfae */ /* 0x0021e4000d101d72 */
.L_x_3432:
[----:B------:R-:W-:Y:S01]  /*112d0*/  VIADD R3, R3, 0x60 ;  /* 0x0000006003037836 */ /* 0x000fe20000000000 */
[----:B------:R-:W-:Y:S04]  /*112e0*/  BSSY B0, `(.L_x_3354) ;  /* 0x000000b000007945 */ /* 0x000fe80003800000 */
[----:B------:R-:W-:-:S13]  /*112f0*/  ISETP.GE.AND P3, PT, R3, R4, PT ;  /* 0x000000040300720c */ /* 0x000fda0003f66270 */
[----:B------:R-:W-:Y:S05]  /*11300*/  @P3 BRA `(.L_x_3355) ;  /* 0x0000000000203947 */ /* 0x000fea0003800000 */
[----:B0-----:R-:W-:-:S05]  /*11310*/  IADD3 R2, P3, R9, R0, RZ ;  /* 0x0000000009027210 */ /* 0x001fca0007f7e0ff */
[----:B--2---:R-:W-:-:S05]  /*11320*/  IMAD.X R3, RZ, RZ, R5, P3 ;  /* 0x000000ffff037224 */ /* 0x004fca00018e0605 */
[----:B------:R-:W-:Y:S01]  /*11330*/  @!PT LDS RZ, [RZ] ;  /* 0x00000000fffff984 */ /* 0x000fe20000000800 */
[----:B------:R-:W-:Y:S01]  /*11340*/  @!PT LDS RZ, [RZ] ;  /* 0x00000000fffff984 */ /* 0x000fe20000000800 */
[----:B------:R-:W-:Y:S01]  /*11350*/  @!PT LDS RZ, [RZ] ;  /* 0x00000000fffff984 */ /* 0x000fe20000000800 */
[----:B------:R1:W-:Y:S04]  /*11360*/  LDGSTS.E.BYPASS.LTC128B.128 [R8+0x1fa00], desc[UR50][R2.64], !P0 ;  /* 0x1fa0000002087fae */ /* 0x0003e8000c101d72 */
[----:B------:R1:W-:Y:S04]  /*11370*/  LDGSTS.E.BYPASS.LTC128B.128 [R8+0x21a00], desc[UR50][R2.64+0x40], !P1 ;  /* 0x21a0004002087fae */ /* 0x0003e8000c901d72 */
[----:B------:R1:W-:Y:S02]  /*11380*/  LDGSTS.E.BYPASS.LTC128B.128 [R8+0x23a00], desc[UR50][R2.64+0x80], !P2 ;  /* 0x23a0008002087fae */ /* 0x0003e4000d101d72 */
.L_x_3355:
[----:B------:R-:W-:Y:S05]  /*11390*/  BSYNC B0 ;  /* 0x0000000000007941 */ /* 0x000fea0003800000 */
.L_x_3354:
[----:B------:R-:W-:Y:S01]  /*113a0*/  NOP ;  /* 0x0000000000007918 */ /* 0x000fe20000000000 */
[----:B------:R-:W-:-:S13]  /*113b0*/  PLOP3.LUT P0, PT, PT, PT, PT, 0x80, 0x0 ;  /* 0x000000000000781c */ /* 0x000fda0003f0f070 */
.L_x_3356:
[----:B------:R-:W-:Y:S02]  /*113c0*/  PLOP3.LUT P1, PT, P1, P0, PT, 0xa2, 0x0 ;  /* 0x000000000000781c */ /* 0x000fe40000f21472 */
[----:B------:R-:W-:-:S08]  /*113d0*/  @P0 R2UR P1, UR4, R17 ;  /* 0x00000000110402ca */ /* 0x000fd00000020000 */
[----:B------:R-:W-:-:S05]  /*113e0*/  @P0 PLOP3.LUT P0, PT, P1, PT, PT, 0x80, 0x0 ;  /* 0x000000000000081c */ /* 0x000fca0000f0f070 */
[----:B------:R-:W-:Y:S01]  /*113f0*/  @!P1 SYNCS.ARRIVE.TRANS64.RED.A0T1 RZ, [UR4+0x33400], RZ ;  /* 0x033400ffffff99a7 */ /* 0x000fe20008200404 */
[----:B------:R-:W-:Y:S07]  /*11400*/  @!P1 ARRIVES.LDGSTSBAR.64.TRANSCNT [UR4+0x33400] ;  /* 0x03340000ff0099b0 */ /* 0x000fee0008000a84 */
[----:B------:R-:W-:Y:S05]  /*11410*/  @P0 BRA.U.ANY `(.L_x_3356) ;  /* 0xfffffffd00e80947 */ /* 0x000fea000393ffff */
[----:B01----:R-:W3:Y:S02]  /*11420*/  LDL.LU R2, [R1+0x34] ;  /* 0x0000340001027983 */ /* 0x003ee40000300800 */
        /* <DEDUP_REMOVED lines=9> */
[----:B------:R-:W1:Y:S03]  /*114c0*/  SYNCS.PHASECHK.TRANS64.TRYWAIT P0, [R17+URZ+0x33420], R0 ;  /* 0x03342000110075a7 */ /* 0x000e66000800017f */
[----:B01----:R-:W-:Y:S05]  /*114d0*/  @!P0 BRA `(.L_x_3358) ;  /* 0x00000040001c8947 */ /* 0x003fea0003800000 */
.L_x_3433:
[----:B------:R-:W-:Y:S05]  /*114e0*/  BSYNC B0 ;  /* 0x0000000000007941 */ /* 0x000fea0003800000 */
.L_x_3357:
[----:B------:R-:W3:Y:S04]  /*114f0*/  LDL.LU R2, [R1+0x8] ;  /* 0x0000080001027983 */ /* 0x000ee80000300800 */
[----:B------:R-:W4:Y:S01]  /*11500*/  LDL R3, [R1+0x18] ;  /* 0x0000180001037983 */ /* 0x000f220000100800 */
[----:B---3--:R-:W-:-:S05]  /*11510*/  VIADD R2, R2, 0xfffffffe ;  /* 0xfffffffe02027836 */ /* 0x008fca0000000000 */
[----:B----4-:R-:W-:-:S13]  /*11520*/  ISETP.GE.AND P0, PT, R2, R3, PT ;  /* 0x000000030200720c */ /* 0x010fda0003f06270 */
[----:B------:R-:W-:Y:S05]  /*11530*/  @!P0 BRA `(.L_x_3359) ;  /* 0x00000018000c8947 */ /* 0x000fea0003800000 */
[----:B0-----:R0:W5:Y:S04]  /*11540*/  LDL.LU R0, [R1+0xc] ;  /* 0x00000c0001007983 */ /* 0x0011680000300800 */
[----:B------:R0:W5:Y:S02]  /*11550*/  LDL.LU R8, [R1+0x4] ;  /* 0x0000040001087983 */ /* 0x0001640000300800 */
.L_x_3383:
        /* <DEDUP_REMOVED lines=20> */
[----:B------:R-:W3:Y:S01]  /*116a0*/  LDL R7, [R1+0x10] ;  /* 0x0000100001077983 */ /* 0x000ee20000100800 */
[----:B----4-:R-:W-:-:S13]  /*116b0*/  ISETP.NE.AND P0, PT, R3, 0x1, PT ;  /* 0x000000010300780c */ /* 0x010fda0003f05270 */
[----:B--2---:R-:W2:Y:S02]  /*116c0*/  @P0 LDC.64 R4, c[0x0][0x440] ;  /* 0x00011000ff040b82 */ /* 0x004ea40000000a00 */
[----:B--2---:R-:W-:-:S04]  /*116d0*/  @P0 IMAD.HI.U32 R6, R2, R4, RZ ;  /* 0x0000000402060227 */ /* 0x004fc800078e00ff */
[----:B------:R-:W-:Y:S01]  /*116e0*/  IMAD.MOV.U32 R4, RZ, RZ, R2 ;  /* 0x000000ffff047224 */ /* 0x000fe200078e0002 */
[----:B------:R-:W-:-:S05]  /*116f0*/  @P0 SHF.R.U32.HI R4, RZ, R5, R6 ;  /* 0x00000005ff040219 */ /* 0x000fca0000011606 */
[----:B------:R-:W-:-:S04]  /*11700*/  IMAD.MOV R5, RZ, RZ, -R4 ;  /* 0x000000ffff057224 */ /* 0x000fc800078e0a04 */
[----:B------:R-:W-:Y:S01]  /*11710*/  IMAD R3, R3, R5, R2 ;  /* 0x0000000503037224 */ /* 0x000fe200078e0202 */
[----:B------:R-:W-:Y:S01]  /*11720*/  SHF.R.S32.HI R5, RZ, 0x1f, R4 ;  /* 0x0000001fff057819 */ /* 0x000fe20000011404 */
[----:B---3--:R-:W-:-:S04]  /*11730*/  IMAD R6, R11, UR6, RZ ;  /* 0x000000060b067c24 */ /* 0x008fc8000f8e02ff */
[C---:B------:R-:W-:Y:S02]  /*11740*/  IMAD R6, R7.reuse, UR7, R6 ;  /* 0x0000000707067c24 */ /* 0x040fe4000f8e0206 */
[----:B------:R-:W-:-:S04]  /*11750*/  IMAD.WIDE.U32 R4, R7, UR6, R4 ;  /* 0x0000000607047c25 */ /* 0x000fc8000f8e0004 */
[----:B------:R-:W-:Y:S01]  /*11760*/  IMAD.IADD R5, R6, 0x1, R5 ;  /* 0x0000000106057824 */ /* 0x000fe200078e0205 */
[----:B------:R-:W-:-:S04]  /*11770*/  LEA R6, P0, R4, UR4, 0x2 ;  /* 0x0000000404067c11 */ /* 0x000fc8000f8010ff */
[----:B------:R-:W-:-:S05]  /*11780*/  LEA.HI.X R7, R4, UR5, R5, 0x2, P0 ;  /* 0x0000000504077c11 */ /* 0x000fca00080f1405 */
[----:B------:R3:W5:Y:S04]  /*11790*/  LDG.E R16, desc[UR50][R6.64] ;  /* 0x0000003206107981 */ /* 0x000768000c1e1900 */
.L_x_3362:
[----:B------:R-:W3:Y:S01]  /*117a0*/  S2R R4, SR_TID.X ;  /* 0x0000000000047919 */ /* 0x000ee20000002100 */
[----:B--2---:R-:W-:Y:S01]  /*117b0*/  IMAD R5, R10, 0x8, R17 ;  /* 0x000000080a057824 */ /* 0x004fe200078e0211 */
[----:B------:R-:W-:Y:S01]  /*117c0*/  BSSY B1, `(.L_x_3363) ;  /* 0x0000006000017945 */ /* 0x000fe20003800000 */
[----:B---3--:R-:W-:Y:S02]  /*117d0*/  LOP3.LUT R6, R4, 0x7f, RZ, 0xc0, !PT ;  /* 0x0000007f04067812 */ /* 0x008fe400078ec0ff */
[----:B------:R-:W-:Y:S02]  /*117e0*/  SHF.L.U32 R4, R9, 0x1f, RZ ;  /* 0x0000001f09047819 */ /* 0x000fe400000006ff */
[----:B------:R-:W-:Y:S02]  /*117f0*/  ISETP.NE.AND P1, PT, R6, RZ, PT ;  /* 0x000000ff0600720c */ /* 0x000fe40003f25270 */
[----:B------:R-:W2:Y:S02]  /*11800*/  SYNCS.PHASECHK.TRANS64.TRYWAIT P0, [R5+URZ+0x33480], R4 ;  /* 0x03348004050075a7 */ /* 0x000ea4000800017f */
[----:B--2---:R-:W-:Y:S09]  /*11810*/  @!P0 BRA `(.L_x_3364) ;  /* 0x0000003c00608947 */ /* 0x004ff20003800000 */
.L_x_3434:
[----:B------:R-:W-:Y:S05]  /*11820*/  BSYNC B1 ;  /* 0x0000000000017941 */ /* 0x000fea0003800000 */
.L_x_3363:
        /* <DEDUP_REMOVED lines=9> */
.L_x_3366:
[----:B------:R-:W-:Y:S05]  /*118c0*/  BSYNC B1 ;  /* 0x0000000000017941 */ /* 0x000fea0003800000 */
.L_x_3365:
[----:B------:R-:W3:Y:S01]  /*118d0*/  LDL R6, [R1+0x4] ;  /* 0x0000040001067983 */ /* 0x000ee20000100800 */
[----:B------:R-:W-:Y:S01]  /*118e0*/  IMAD.MOV.U32 R12, RZ, RZ, RZ ;  /* 0x000000ffff0c7224 */ /* 0x000fe200078e00ff */
[----:B------:R-:W-:Y:S01]  /*118f0*/  UIADD3 UR4, UP0, UR52, 0x470, URZ ;  /* 0x0000047034047890 */ /* 0x000fe2000ff1e03f */
[----:B------:R-:W-:Y:S01]  /*11900*/  IMAD.MOV.U32 R7, RZ, RZ, 0xa0 ;  /* 0x000000a0ff077424 */ /* 0x000fe200078e00ff */
[----:B------:R-:W-:Y:S01]  /*11910*/  PLOP3.LUT P0, PT, PT, PT, PT, 0x80, 0x0 ;  /* 0x000000000000781c */ /* 0x000fe20003f0f070 */
[----:B------:R-:W-:Y:S01]  /*11920*/  UMOV UR6, 0x0 ;  /* 0x0000000000067882 */ /* 0x000fe20000000000 */
[----:B------:R-:W-:Y:S01]  /*11930*/  R2UR UR10, R12 ;  /* 0x000000000c0a72ca */ /* 0x000fe200000e0000 */
[----:B------:R-:W-:Y:S01]  /*11940*/  IMAD R7, R3, R7, UR40 ;  /* 0x0000002803077e24 */ /* 0x000fe2000f8e0207 */
[----:B------:R-:W-:Y:S01]  /*11950*/  UIADD3.X UR5, URZ, UR53, URZ, UP0, !UPT ;  /* 0x000000353f057290 */ /* 0x000fe200087fe43f */
[----:B------:R-:W-:Y:S01]  /*11960*/  VIADD R3, R5, 0x33470 ;  /* 0x0003347005037836 */ /* 0x000fe20000000000 */
[----:B------:R-:W-:Y:S01]  /*11970*/  UMOV UR7, 0x14f00000 ;  /* 0x14f0000000077882 */ /* 0x000fe20000000000 */
[----:B---3--:R-:W-:-:S04]  /*11980*/  IMAD R6, R6, 0x7800, R17 ;  /* 0x0000780006067824 */ /* 0x008fc800078e0211 */
[----:B-1----:R-:W-:-:S07]  /*11990*/  VIADD R9, R6, 0xf200 ;  /* 0x0000f20006097836 */ /* 0x002fce0000000000 */
.L_x_3367:
        /* <DEDUP_REMOVED lines=16> */
.L_x_3368:
        /* <DEDUP_REMOVED lines=16> */
.L_x_3369:
        /* <DEDUP_REMOVED lines=13> */
.L_x_3435:
[----:B------:R-:W-:Y:S05]  /*11c70*/  BSYNC B1 ;  /* 0x0000000000017941 */ /* 0x000fea0003800000 */
.L_x_3370:
        /* <DEDUP_REMOVED lines=11> */
.L_x_3373:
[----:B------:R-:W-:Y:S05]  /*11d30*/  BSYNC B1 ;  /* 0x0000000000017941 */ /* 0x000fea0003800000 */
.L_x_3372:
        /* <DEDUP_REMOVED lines=8> */
.L_x_3374:
        /* <DEDUP_REMOVED lines=15> */
.L_x_3375:
        /* <DEDUP_REMOVED lines=15> */
.L_x_3376:
        /* <DEDUP_REMOVED lines=10> */
.L_x_3361:
[----:B------:R-:W-:Y:S05]  /*12040*/  BSYNC B0 ;  /* 0x0000000000007941 */ /* 0x000fea0003800000 */
.L_x_3360:
[----:B------:R-:W-:-:S06]  /*12050*/  UISETP.NE.AND UP0, UPT, UR39, 0x3, UPT ;  /* 0x000000032700788c */ /* 0x000fcc000bf05270 */
[----:B------:R-:W-:-:S13]  /*12060*/  PLOP3.LUT P0, PT, PT, PT, UP0, 0x80, 0x0 ;  /* 0x000000000000781c */ /* 0x000fda0003f0f008 */
[----:B------:R-:W-:Y:S05]  /*12070*/  @!P0 BRA `(.L_x_3377) ;  /* 0x0000000000048947 */ /* 0x000fea0003800000 */
[----:B------:R-:W-:Y:S01]  /*12080*/  BPT.TRAP 0x1 ;  /* 0x000000040000795c */ /* 0x000fe20000300000 */
.L_x_3377:
        /* <DEDUP_REMOVED lines=8> */
.L_x_3436:
[----:B------:R-:W-:Y:S05]  /*12110*/  BSYNC B0 ;  /* 0x0000000000007941 */ /* 0x000fea0003800000 */
.L_x_3378:
[----:B------:R-:W-:Y:S05]  /*12120*/  @!P1 BRA `(.L_x_3380) ;  /* 0x0000000000049947 */ /* 0x000fea0003800000 */
[----:B------:R-:W-:Y:S01]  /*12130*/  BPT.TRAP 0x1 ;  /* 0x000000040000795c */ /* 0x000fe20000300000 */
.L_x_3380:
[----:B---3--:R-:W-:Y:S01]  /*12140*/  SHF.L.U32 R4, R0, 0x1f, RZ ;  /* 0x0000001f00047819 */ /* 0x008fe200000006ff */
[----:B------:R-:W-:-:S03]  /*12150*/  IMAD R0, R8, 0x7800, RZ ;  /* 0x0000780008007824 */ /* 0x000fc600078e02ff */
[----:B------:R-:W3:Y:S02]  /*12160*/  SYNCS.PHASECHK.TRANS64.TRYWAIT P0, [R3+URZ+0x33460], R4 ;  /* 0x03346004030075a7 */ /* 0x000ee4000800017f */
[----:B---3--:R-:W-:Y:S05]  /*12170*/  @!P0 BRA `(.L_x_3381) ;  /* 0x0000003400448947 */ /* 0x008fea0003800000 */
.L_x_3437:
[----:B------:R4:W-:Y:S04]  /*12180*/  STL [R1+0x44], R2 ;  /* 0x0000440201007387 */ /* 0x0009e80000100800 */
[----:B----4-:R-:W3:Y:S01]  /*12190*/  LDL R2, [R1] ;  /* 0x0000000001027983 */ /* 0x010ee20000100800 */
[----:B------:R-:W-:Y:S05]  /*121a0*/  WARPSYNC.ALL ;  /* 0x0000000000007948 */ /* 0x000fea0003800000 */
[----:B------:R-:W-:-:S02]  /*121b0*/  VIADD R14, R0, 0x2800 ;  /* 0x00002800000e7836 */ /* 0x000fc40000000000 */
[C---:B------:R-:W-:Y:S02]  /*121c0*/  VIADD R12, R0.reuse, 0x800 ;  /* 0x00000800000c7836 */ /* 0x040fe40000000000 */
[C---:B------:R-:W-:Y:S02]  /*121d0*/  VIADD R13, R0.reuse, 0x5000 ;  /* 0x00005000000d7836 */ /* 0x040fe40000000000 */
[C---:B------:R-:W-:Y:S02]  /*121e0*/  VIADD R15, R0.reuse, 0x1800 ;  /* 0x00001800000f7836 */ /* 0x040fe40000000000 */
[C---:B------:R-:W-:Y:S02]  /*121f0*/  VIADD R21, R0.reuse, 0x2000 ;  /* 0x0000200000157836 */ /* 0x040fe40000000000 */
[C---:B------:R-:W-:Y:S01]  /*12200*/  VIADD R20, R0.reuse, 0x5800 ;  /* 0x0000580000147836 */ /* 0x040fe20000000000 */
[----:B---3--:R-:W-:-:S05]  /*12210*/  LOP3.LUT R4, R0, R2, RZ, 0xfc, !PT ;  /* 0x0000000200047212 */ /* 0x008fca00078efcff */
[----:B------:R-:W-:-:S06]  /*12220*/  IMAD.IADD R4, R17, 0x1, R4 ;  /* 0x0000000111047824 */ /* 0x000fcc00078e0204 */
[----:B--2---:R-:W2:Y:S02]  /*12230*/  LDSM.16.MT88.4 R4, [R4+0xf200] ;  /* 0x00f200000404783b */ /* 0x004ea40000004200 */
[C-C-:B--2---:R-:W-:Y:S02]  /*12240*/  PRMT R8, R4.reuse, 0x6420, R5.reuse ;  /* 0x0000642004087816 */ /* 0x144fe40000000005 */
[----:B-1----:R-:W-:Y:S02]  /*12250*/  PRMT R9, R4, 0x7531, R5 ;  /* 0x0000753104097816 */ /* 0x002fe40000000005 */
[----:B------:R-:W-:Y:S02]  /*12260*/  LOP3.LUT R4, R0, R19, RZ, 0xfc, !PT ;  /* 0x0000001300047212 */ /* 0x000fe400078efcff */
[C-C-:B------:R-:W-:Y:S02]  /*12270*/  PRMT R10, R6.reuse, 0x6420, R7.reuse ;  /* 0x00006420060a7816 */ /* 0x140fe40000000007 */
[----:B------:R-:W-:Y:S01]  /*12280*/  PRMT R11, R6, 0x7531, R7 ;  /* 0x00007531060b7816 */ /* 0x000fe20000000007 */
[----:B------:R-:W-:-:S05]  /*12290*/  IMAD.IADD R4, R18, 0x1, R4 ;  /* 0x0000000112047824 */ /* 0x000fca00078e0204 */
[----:B------:R1:W-:Y:S02]  /*122a0*/  STSM.16.M88.4 [R4], R8 ;  /* 0x0000000804007844 */ /* 0x0003e40000000200 */
[----:B-1----:R-:W-:-:S05]  /*122b0*/  LOP3.LUT R4, R14, R2, RZ, 0xfc, !PT ;  /* 0x000000020e047212 */ /* 0x002fca00078efcff */
[----:B------:R-:W-:-:S06]  /*122c0*/  IMAD.IADD R4, R17, 0x1, R4 ;  /* 0x0000000111047824 */ /* 0x000fcc00078e0204 */
[----:B------:R-:W1:Y:S02]  /*122d0*/  LDSM.16.MT88.4 R4, [R4+0xf200] ;  /* 0x00f200000404783b */ /* 0x000e640000004200 */
[C-C-:B-1----:R-:W-:Y:S02]  /*122e0*/  PRMT R8, R4.reuse, 0x6420, R5.reuse ;  /* 0x0000642004087816 */ /* 0x142fe40000000005 */
[----:B------:R-:W-:Y:S02]  /*122f0*/  PRMT R9, R4, 0x7531, R5 ;  /* 0x0000753104097816 */ /* 0x000fe40000000005 */
[----:B------:R-:W-:Y:S02]  /*12300*/  LOP3.LUT R4, R12, R19, RZ, 0xfc, !PT ;  /* 0x000000130c047212 */ /* 0x000fe400078efcff */
[C-C-:B------:R-:W-:Y:S02]  /*12310*/  PRMT R10, R6.reuse, 0x6420, R7.reuse ;  /* 0x00006420060a7816 */ /* 0x140fe40000000007 */
[----:B------:R-:W-:Y:S01]  /*12320*/  PRMT R11, R6, 0x7531, R7 ;  /* 0x00007531060b7816 */ /* 0x000fe20000000007 */
[----:B------:R-:W-:Y:S01]  /*12330*/  IMAD.IADD R4, R18, 0x1, R4 ;  /* 0x0000000112047824 */ /* 0x000fe200078e0204 */
[----:B------:R-:W-:-:S04]  /*12340*/  LOP3.LUT R12, R12, R2, RZ, 0xfc, !PT ;  /* 0x000000020c0c7212 */ /* 0x000fc800078efcff */
[----:B------:R1:W-:Y:S02]  /*12350*/  STSM.16.M88.4 [R4], R8 ;  /* 0x0000000804007844 */ /* 0x0003e40000000200 */
[----:B-1----:R-:W-:Y:S01]  /*12360*/  LOP3.LUT R4, R13, R2, RZ, 0xfc, !PT ;  /* 0x000000020d047212 */ /* 0x002fe200078efcff */
[----:B------:R-:W-:-:S04]  /*12370*/  VIADD R13, R0, 0x1000 ;  /* 0x00001000000d7836 */ /* 0x000fc80000000000 */
[----:B------:R-:W-:-:S06]  /*12380*/  IMAD.IADD R4, R17, 0x1, R4 ;  /* 0x0000000111047824 */ /* 0x000fcc00078e0204 */
[----:B------:R-:W1:Y:S02]  /*12390*/  LDSM.16.MT88.4 R4, [R4+0xf200] ;  /* 0x00f200000404783b */ /* 0x000e640000004200 */
[C-C-:B-1----:R-:W-:Y:S02]  /*123a0*/  PRMT R8, R4.reuse, 0x6420, R5.reuse ;  /* 0x0000642004087816 */ /* 0x142fe40000000005 */
[----:B------:R-:W-:Y:S02]  /*123b0*/  PRMT R9, R4, 0x7531, R5 ;  /* 0x0000753104097816 */ /* 0x000fe40000000005 */
[C---:B------:R-:W-:Y:S02]  /*123c0*/  LOP3.LUT R4, R13.reuse, R19, RZ, 0xfc, !PT ;  /* 0x000000130d047212 */ /* 0x040fe400078efcff */
[C-C-:B------:R-:W-:Y:S02]  /*123d0*/  PRMT R10, R6.reuse, 0x6420, R7.reuse ;  /* 0x00006420060a7816 */ /* 0x140fe40000000007 */
[----:B------:R-:W-:Y:S01]  /*123e0*/  PRMT R11, R6, 0x7531, R7 ;  /* 0x00007531060b7816 */ /* 0x000fe20000000007 */
[----:B------:R-:W-:Y:S01]  /*123f0*/  IMAD.IADD R4, R18, 0x1, R4 ;  /* 0x0000000112047824 */ /* 0x000fe200078e0204 */
[----:B------:R-:W-:-:S04]  /*12400*/  LOP3.LUT R13, R13, R2, RZ, 0xfc, !PT ;  /* 0x000000020d0d7212 */ /* 0x000fc800078efcff */
[----:B------:R1:W-:Y:S02]  /*12410*/  STSM.16.M88.4 [R4], R8 ;  /* 0x0000000804007844 */ /* 0x0003e40000000200 */
[----:B-1----:R-:W-:Y:S02]  /*12420*/  IMAD.IADD R4, R17, 0x1, R12 ;  /* 0x0000000111047824 */ /* 0x002fe400078e020c */
[----:B------:R-:W-:-:S04]  /*12430*/  VIADD R12, R0, 0x3000 ;  /* 0x00003000000c7836 */ /* 0x000fc80000000000 */
        /* <DEDUP_REMOVED lines=9> */
[----:B-1----:R-:W-:-:S05]  /*124d0*/  LOP3.LUT R4, R12, R2, RZ, 0xfc, !PT ;  /* 0x000000020c047212 */ /* 0x002fca00078efcff */
        /* <DEDUP_REMOVED lines=15> */
[----:B------:R-:W-:Y:S01]  /*125d0*/  LOP3.LUT R4, R14, R19, RZ, 0xfc, !PT ;  /* 0x000000130e047212 */ /* 0x000fe200078efcff */
[----:B------:R-:W-:Y:S01]  /*125e0*/  VIADD R14, R0, 0x6000 ;  /* 0x00006000000e7836 */ /* 0x000fe20000000000 */
[C-C-:B------:R-:W-:Y:S02]  /*125f0*/  PRMT R10, R6.reuse, 0x6420, R7.reuse ;  /* 0x00006420060a7816 */ /* 0x140fe40000000007 */
[----:B------:R-:W-:Y:S01]  /*12600*/  PRMT R11, R6, 0x7531, R7 ;  /* 0x00007531060b7816 */ /* 0x000fe20000000007 */
[----:B------:R-:W-:-:S05]  /*12610*/  IMAD.IADD R4, R18, 0x1, R4 ;  /* 0x0000000112047824 */ /* 0x000fca00078e0204 */
[----:B------:R1:W-:Y:S02]  /*12620*/  STSM.16.M88.4 [R4], R8 ;  /* 0x0000000804007844 */ /* 0x0003e40000000200 */
[----:B-1----:R-:W-:Y:S02]  /*12630*/  IMAD.IADD R4, R17, 0x1, R13 ;  /* 0x0000000111047824 */ /* 0x002fe400078e020d */
[----:B------:R-:W-:-:S04]  /*12640*/  VIADD R13, R0, 0x4800 ;  /* 0x00004800000d7836 */ /* 0x000fc80000000000 */
        /* <DEDUP_REMOVED lines=9> */
[----:B-1----:R-:W-:-:S05]  /*126e0*/  VIADD R10, R0, 0x3800 ;  /* 0x00003800000a7836 */ /* 0x002fca0000000000 */
[----:B------:R-:W-:-:S05]  /*126f0*/  LOP3.LUT R4, R10, R2, RZ, 0xfc, !PT ;  /* 0x000000020a047212 */ /* 0x000fca00078efcff */
[----:B------:R-:W-:-:S06]  /*12700*/  IMAD.IADD R4, R17, 0x1, R4 ;  /* 0x0000000111047824 */ /* 0x000fcc00078e0204 */
[----:B------:R-:W1:Y:S02]  /*12710*/  LDSM.16.MT88.4 R4, [R4+0xf200] ;  /* 0x00f200000404783b */ /* 0x000e640000004200 */
[C-C-:B-1----:R-:W-:Y:S02]  /*12720*/  PRMT R8, R4.reuse, 0x6420, R5.reuse ;  /* 0x0000642004087816 */ /* 0x142fe40000000005 */
[----:B------:R-:W-:Y:S02]  /*12730*/  PRMT R9, R4, 0x7531, R5 ;  /* 0x0000753104097816 */ /* 0x000fe40000000005 */
[----:B------:R-:W-:Y:S02]  /*12740*/  LOP3.LUT R4, R10, R19, RZ, 0xfc, !PT ;  /* 0x000000130a047212 */ /* 0x000fe400078efcff */
[C-C-:B------:R-:W-:Y:S02]  /*12750*/  PRMT R10, R6.reuse, 0x6420, R7.reuse ;  /* 0x00006420060a7816 */ /* 0x140fe40000000007 */
[----:B------:R-:W-:Y:S01]  /*12760*/  PRMT R11, R6, 0x7531, R7 ;  /* 0x00007531060b7816 */ /* 0x000fe20000000007 */
[----:B------:R-:W-:-:S05]  /*12770*/  IMAD.IADD R4, R18, 0x1, R4 ;  /* 0x0000000112047824 */ /* 0x000fca00078e0204 */
[----:B------:R1:W-:Y:S02]  /*12780*/  STSM.16.M88.4 [R4], R8 ;  /* 0x0000000804007844 */ /* 0x0003e40000000200 */
[C---:B-1----:R-:W-:Y:S02]  /*12790*/  LOP3.LUT R4, R14.reuse, R2, RZ, 0xfc, !PT ;  /* 0x000000020e047212 */ /* 0x042fe400078efcff */
[----:B------:R-:W-:-:S03]  /*127a0*/  LOP3.LUT R14, R14, R19, RZ, 0xfc, !PT ;  /* 0x000000130e0e7212 */ /* 0x000fc600078efcff */
[----:B------:R-:W-:Y:S02]  /*127b0*/  IMAD.IADD R4, R17, 0x1, R4 ;  /* 0x0000000111047824 */ /* 0x000fe400078e0204 */
[----:B------:R-:W-:-:S04]  /*127c0*/  IMAD.IADD R14, R18, 0x1, R14 ;  /* 0x00000001120e7824 */ /* 0x000fc800078e020e */
        /* <DEDUP_REMOVED lines=21> */
[C---:B------:R-:W-:Y:S02]  /*12920*/  VIADD R12, R0.reuse, 0x6800 ;  /* 0x00006800000c7836 */ /* 0x040fe40000000000 */
[----:B------:R-:W-:Y:S02]  /*12930*/  VIADD R0, R0, 0x7000 ;  /* 0x0000700000007836 */ /* 0x000fe40000000000 */
[----:B------:R-:W1:Y:S02]  /*12940*/  LDSM.16.MT88.4 R4, [R4+0xf200] ;  /* 0x00f200000404783b */ /* 0x000e640000004200 */
[----:B-1----:R-:W-:-:S02]  /*12950*/  PRMT R8, R4, 0x6420, R5 ;  /* 0x0000642004087816 */ /* 0x002fc40000000005 */
        /* <DEDUP_REMOVED lines=18> */
[----:B-1----:R-:W-:-:S06]  /*12a80*/  IMAD.IADD R4, R17, 0x1, R21 ;  /* 0x0000000111047824 */ /* 0x002fcc00078e0215 */
[----:B------:R-:W1:Y:S02]  /*12a90*/  LDSM.16.MT88.4 R4, [R4+0xf200] ;  /* 0x00f200000404783b */ /* 0x000e640000004200 */
[C-C-:B-1----:R-:W-:Y:S02]  /*12aa0*/  PRMT R8, R4.reuse, 0x6420, R5.reuse ;  /* 0x0000642004087816 */ /* 0x142fe40000000005 */
[----:B------:R-:W-:Y:S01]  /*12ab0*/  PRMT R9, R4, 0x7531, R5 ;  /* 0x0000753104097816 */ /* 0x000fe20000000005 */
[----:B------:R-:W-:Y:S01]  /*12ac0*/  IMAD.IADD R4, R17, 0x1, R13 ;  /* 0x0000000111047824 */ /* 0x000fe200078e020d */
[C-C-:B------:R-:W-:Y:S02]  /*12ad0*/  PRMT R10, R6.reuse, 0x6420, R7.reuse ;  /* 0x00006420060a7816 */ /* 0x140fe40000000007 */
[----:B------:R-:W-:-:S05]  /*12ae0*/  PRMT R11, R6, 0x7531, R7 ;  /* 0x00007531060b7816 */ /* 0x000fca0000000007 */
[----:B------:R-:W-:Y:S04]  /*12af0*/  STSM.16.M88.4 [R14], R8 ;  /* 0x000000080e007844 */ /* 0x000fe80000000200 */
[----:B------:R-:W1:Y:S02]  /*12b00*/  LDSM.16.MT88.4 R4, [R4+0xf200] ;  /* 0x00f200000404783b */ /* 0x000e640000004200 */
[C-C-:B-1----:R-:W-:Y:S02]  /*12b10*/  PRMT R8, R4.reuse, 0x6420, R5.reuse ;  /* 0x0000642004087816 */ /* 0x142fe40000000005 */
[----:B------:R-:W-:Y:S02]  /*12b20*/  PRMT R9, R4, 0x7531, R5 ;  /* 0x0000753104097816 */ /* 0x000fe40000000005 */
[----:B------:R-:W-:-:S02]  /*12b30*/  LOP3.LUT R4, R0, R2, RZ, 0xfc, !PT ;  /* 0x0000000200047212 */ /* 0x000fc400078efcff */
[----:B------:R1:W5:Y:S01]  /*12b40*/  LDL.LU R2, [R1+0x44] ;  /* 0x0000440001027983 */ /* 0x0003620000300800 */
[C-C-:B------:R-:W-:Y:S02]  /*12b50*/  PRMT R10, R6.reuse, 0x6420, R7.reuse ;  /* 0x00006420060a7816 */ /* 0x140fe40000000007 */
[----:B------:R-:W-:Y:S01]  /*12b60*/  PRMT R11, R6, 0x7531, R7 ;  /* 0x00007531060b7816 */ /* 0x000fe20000000007 */
[----:B------:R-:W-:-:S04]  /*12b70*/  IMAD.IADD R4, R17, 0x1, R4 ;  /* 0x0000000111047824 */ /* 0x000fc800078e0204 */
[----:B------:R-:W-:Y:S04]  /*12b80*/  STSM.16.M88.4 [R12], R8 ;  /* 0x000000080c007844 */ /* 0x000fe80000000200 */
[----:B------:R-:W2:Y:S01]  /*12b90*/  LDSM.16.MT88.4 R4, [R4+0xf200] ;  /* 0x00f200000404783b */ /* 0x000ea20000004200 */
[----:B------:R-:W-:-:S05]  /*12ba0*/  LOP3.LUT R0, R0, R19, RZ, 0xfc, !PT ;  /* 0x0000001300007212 */ /* 0x000fca00078efcff */
[----:B------:R-:W-:Y:S01]  /*12bb0*/  IMAD.IADD R0, R18, 0x1, R0 ;  /* 0x0000000112007824 */ /* 0x000fe200078e0200 */
[C-C-:B--2---:R-:W-:Y:S02]  /*12bc0*/  PRMT R8, R4.reuse, 0x6420, R5.reuse ;  /* 0x0000642004087816 */ /* 0x144fe40000000005 */
        /* <DEDUP_REMOVED lines=12> */
.L_x_3382:
[----:B-1----:R-:W1:Y:S01]  /*12c90*/  S2R R0, SR_TID.X ;  /* 0x0000000000007919 */ /* 0x002e620000002100 */
[----:B--2---:R2:W-:Y:S01]  /*12ca0*/  SYNCS.ARRIVE.TRANS64.A1T0 RZ, [R3+URZ+0x33450], RZ ;  /* 0x033450ff03ff79a7 */ /* 0x0045e2000810003f */
[----:B------:R3:W5:Y:S01]  /*12cb0*/  LDL R8, [R1+0x4] ;  /* 0x0000040001087983 */ /* 0x0007620000100800 */
[----:B-1----:R-:W-:-:S03]  /*12cc0*/  LOP3.LUT R4, R0, 0x7f, RZ, 0xc0, !PT ;  /* 0x0000007f00047812 */ /* 0x002fc600078ec0ff */
[----:B------:R-:W4:Y:S01]  /*12cd0*/  LDL R0, [R1+0x18] ;  /* 0x0000180001007983 */ /* 0x000f220000100800 */
[----:B------:R-:W-:Y:S01]  /*12ce0*/  BAR.SYNC.DEFER_BLOCKING 0x2, 0x80 ;  /* 0x0082000000007b1d */ /* 0x000fe20000010000 */
[----:B------:R-:W-:-:S13]  /*12cf0*/  ISETP.NE.AND P0, PT, R4, RZ, PT ;  /* 0x000000ff0400720c */ /* 0x000fda0003f05270 */
[----:B--2---:R-:W-:-:S05]  /*12d00*/  @!P0 VIADD R3, R3, 0x33480 ;  /* 0x0003348003038836 */ /* 0x004fca0000000000 */
[----:B------:R-:W-:-:S04]  /*12d10*/  @!P0 PRMT R3, RZ, 0x654, R3 ;  /* 0x00000654ff038816 */ /* 0x000fc80000000003 */
[----:B------:R3:W-:Y:S01]  /*12d20*/  @!P0 SYNCS.ARRIVE.TRANS64.RED.A1T0 RZ, [R3+URZ], RZ ;  /* 0x000000ff03ff89a7 */ /* 0x0007e2000810043f */
[C---:B----45:R-:W-:Y:S01]  /*12d30*/  ISETP.GT.AND P0, PT, R2.reuse, R0, PT ;  /* 0x000000000200720c */ /* 0x070fe20003f04270 */
[----:B------:R-:W-:Y:S01]  /*12d40*/  VIADD R2, R2, 0xffffffff ;  /* 0xffffffff02027836 */ /* 0x000fe20000000000 */
[----:B------:R3:W5:Y:S11]  /*12d50*/  LDL R0, [R1+0xc] ;  /* 0x00000c0001007983 */ /* 0x0007760000100800 */
[----:B---3--:R-:W-:Y:S05]  /*12d60*/  @P0 BRA `(.L_x_3383) ;  /* 0xffffffe400fc0947 */ /* 0x008fea000383ffff */
.L_x_3359:
[----:B------:R-:W1:Y:S01]  /*12d70*/  S2R R3, SR_TID.X ;  /* 0x0000000000037919 */ /* 0x000e620000002100 */
[----:B------:R-:W-:Y:S01]  /*12d80*/  BSSY B0, `(.L_x_3384) ;  /* 0x0000011000007945 */ /* 0x000fe20003800000 */
[----:B-1----:R-:W-:-:S04]  /*12d90*/  LOP3.LUT R3, R3, 0x7f, RZ, 0xc0, !PT ;  /* 0x0000007f03037812 */ /* 0x002fc800078ec0ff */
[----:B------:R-:W-:-:S13]  /*12da0*/  ISETP.NE.AND P0, PT, R3, RZ, PT ;  /* 0x000000ff0300720c */ /* 0x000fda0003f05270 */
[----:B------:R-:W-:Y:S05]  /*12db0*/  @P0 BRA `(.L_x_3385) ;  /* 0x0000000000340947 */ /* 0x000fea0003800000 */
[----:B------:R-:W1:Y:S01]  /*12dc0*/  S2R R3, SR_LANEID ;  /* 0x0000000000037919 */ /* 0x000e620000000000 */
[----:B------:R-:W-:Y:S02]  /*12dd0*/  VOTEU.ANY UR4, UPT, PT ;  /* 0x0000000000047886 */ /* 0x000fe400038e0100 */
[----:B0----5:R-:W1:Y:S08]  /*12de0*/  FLO.U32 R0, UR4 ;  /* 0x0000000400007d00 */ /* 0x021e7000080e0000 */
[----:B--2---:R-:W0:Y:S01]  /*12df0*/  POPC R5, UR4 ;  /* 0x0000000400057d09 */ /* 0x004e220008000000 */
[----:B-1----:R-:W-:-:S02]  /*12e00*/  ISETP.EQ.U32.AND P1, PT, R0, R3, PT ;  /* 0x000000030000720c */ /* 0x002fc40003f22070 */
[----:B------:R-:W0:Y:S11]  /*12e10*/  LDC.64 R2, c[0x0][0xc60] ;  /* 0x00031800ff027b82 */ /* 0x000e360000000a00 */
[----:B0-----:R-:W2:Y:S01]  /*12e20*/  @P1 ATOMG.E.ADD.STRONG.GPU PT, R3, desc[UR50][R2.64], R5 ;  /* 0x00000005020319a8 */ /* 0x001ea200081ee1f2 */
[----:B------:R-:W0:Y:S02]  /*12e30*/  S2R R4, SR_LTMASK ;  /* 0x0000000000047919 */ /* 0x000e240000003900 */
[----:B0-----:R-:W-:-:S04]  /*12e40*/  LOP3.LUT R4, R4, UR4, RZ, 0xc0, !PT ;  /* 0x0000000404047c12 */ /* 0x001fc8000f8ec0ff */
[----:B------:R-:W0:Y:S01]  /*12e50*/  POPC R7, R4 ;  /* 0x0000000400077309 */ /* 0x000e220000000000 */
[----:B--2---:R-:W0:Y:S02]  /*12e60*/  SHFL.IDX PT, R0, R3, R0, 0x1f ;  /* 0x00001f0003007589 */ /* 0x004e2400000e0000 */
[----:B0-----:R-:W-:-:S05]  /*12e70*/  IADD3 R0, R0, UR41, R7 ;  /* 0x0000002900007c10 */ /* 0x001fca000fffe007 */
[----:B------:R1:W-:Y:S02]  /*12e80*/  STL [R1+0x20], R0 ;  /* 0x0000200001007387 */ /* 0x0003e40000100800 */
.L_x_3385:
[----:B------:R-:W-:Y:S05]  /*12e90*/  BSYNC B0 ;  /* 0x0000000000007941 */ /* 0x000fea0003800000 */
.L_x_3384:
[----:B------:R-:W-:-:S06]  /*12ea0*/  UISETP.NE.AND UP0, UPT, UR39, 0x3, UPT ;  /* 0x000000032700788c */ /* 0x000fcc000bf05270 */
[----:B------:R-:W-:-:S13]  /*12eb0*/  PLOP3.LUT P1, PT, PT, PT, UP0, 0x80, 0x0 ;  /* 0x000000000000781c */ /* 0x000fda0003f2f008 */
[----:B------:R-:W-:Y:S05]  /*12ec0*/  @!P1 BRA `(.L_x_3386) ;  /* 0x0000000000049947 */ /* 0x000fea0003800000 */
[----:B------:R-:W-:Y:S01]  /*12ed0*/  BPT.TRAP 0x1 ;  /* 0x000000040000795c */ /* 0x000fe20000300000 */
.L_x_3386:
[----:B------:R-:W3:Y:S04]  /*12ee0*/  LDL R3, [R1+0xc] ;  /* 0x00000c0001037983 */ /* 0x000ee80000100800 */
[----:B------:R-:W4:Y:S01]  /*12ef0*/  LDL R2, [R1+0x4] ;  /* 0x0000040001027983 */ /* 0x000f220000100800 */
[----:B01---5:R-:W-:Y:S01]  /*12f00*/  IMAD.U32 R0, RZ, RZ, UR42 ;  /* 0x0000002aff007e24 */ /* 0x023fe2000f8e00ff */
[----:B------:R-:W-:Y:S04]  /*12f10*/  BSSY B0, `(.L_x_3387) ;  /* 0x0000007000007945 */ /* 0x000fe80003800000 */
[----:B------:R-:W-:-:S02]  /*12f20*/  ISETP.NE.AND P2, PT, R0, 0x3, PT ;  /* 0x000000030000780c */ /* 0x000fc40003f45270 */
[----:B---3--:R-:W-:-:S04]  /*12f30*/  LOP3.LUT R3, R3, 0x1, RZ, 0x3c, !PT ;  /* 0x0000000103037812 */ /* 0x008fc800078e3cff */
[----:B------:R-:W-:Y:S01]  /*12f40*/  SHF.L.U32 R3, R3, 0x1f, RZ ;  /* 0x0000001f03037819 */ /* 0x000fe200000006ff */
[----:B----4-:R-:W-:-:S04]  /*12f50*/  IMAD R0, R2, 0x8, R17 ;  /* 0x0000000802007824 */ /* 0x010fc800078e0211 */
[----:B------:R-:W0:Y:S02]  /*12f60*/  SYNCS.PHASECHK.TRANS64.TRYWAIT P1, [R0+URZ+0x33470], R3 ;  /* 0x03347003000075a7 */ /* 0x000e24000802017f */
[----:B0-----:R-:W-:Y:S05]  /*12f70*/  @!P1 BRA `(.L_x_3388) ;  /* 0x0000002400d89947 */ /* 0x001fea0003800000 */
.L_x_3438:
[----:B------:R-:W-:Y:S05]  /*12f80*/  BSYNC B0 ;  /* 0x0000000000007941 */ /* 0x000fea0003800000 */
.L_x_3387:
[----:B------:R-:W-:Y:S05]  /*12f90*/  @!P2 BRA `(.L_x_3389) ;  /* 0x000000000004a947 */ /* 0x000fea0003800000 */
[----:B------:R-:W-:Y:S01]  /*12fa0*/  BPT.TRAP 0x1 ;  /* 0x000000040000795c */ /* 0x000fe20000300000 */
.L_x_3389:
[----:B------:R-:W0:Y:S02]  /*12fb0*/  LDL R2, [R1+0xc] ;  /* 0x00000c0001027983 */ /* 0x000e240000100800 */
[----:B0-----:R-:W-:-:S04]  /*12fc0*/  SHF.L.U32 R3, R2, 0x1f, RZ ;  /* 0x0000001f02037819 */ /* 0x001fc800000006ff */
[----:B------:R-:W0:Y:S02]  /*12fd0*/  SYNCS.PHASECHK.TRANS64.TRYWAIT P1, [R0+URZ+0x33460], R3 ;  /* 0x03346003000075a7 */ /* 0x000e24000802017f */
[----:B0-----:R-:W-:Y:S05]  /*12fe0*/  @!P1 BRA `(.L_x_3390) ;  /* 0x0000002400d09947 */ /* 0x001fea0003800000 */
.L_x_3439:
[----:B------:R-:W3:Y:S04]  /*12ff0*/  LDL R2, [R1+0x4] ;  /* 0x0000040001027983 */ /* 0x000ee80000100800 */
[----:B------:R-:W4:Y:S01]  /*13000*/  LDL R15, [R1] ;  /* 0x00000000010f7983 */ /* 0x000f220000100800 */
[----:B------:R-:W-:Y:S05]  /*13010*/  WARPSYNC.ALL ;  /* 0x0000000000007948 */ /* 0x000fea0003800000 */
[----:B---3--:R-:W-:-:S04]  /*13020*/  IMAD R2, R2, 0x7800, RZ ;  /* 0x0000780002027824 */ /* 0x008fc800078e02ff */
[C---:B------:R-:W-:Y:S01]  /*13030*/  VIADD R13, R2.reuse, 0x2800 ;  /* 0x00002800020d7836 */ /* 0x040fe20000000000 */
[C---:B----4-:R-:W-:Y:S01]  /*13040*/  LOP3.LUT R4, R2.reuse, R15, RZ, 0xfc, !PT ;  /* 0x0000000f02047212 */ /* 0x050fe200078efcff */
[C---:B------:R-:W-:Y:S01]  /*13050*/  VIADD R20, R2.reuse, 0x5000 ;  /* 0x0000500002147836 */ /* 0x040fe20000000000 */
[C---:B0-----:R-:W-:Y:S01]  /*13060*/  LOP3.LUT R3, R2.reuse, R19, RZ, 0xfc, !PT ;  /* 0x0000001302037212 */ /* 0x041fe200078efcff */
[----:B------:R-:W-:Y:S02]  /*13070*/  VIADD R12, R2, 0x1000 ;  /* 0x00001000020c7836 */ /* 0x000fe40000000000 */
[----:B------:R-:W-:Y:S02]  /*13080*/  IMAD.IADD R4, R17, 0x1, R4 ;  /* 0x0000000111047824 */ /* 0x000fe400078e0204 */
[----:B------:R-:W-:Y:S02]  /*13090*/  IMAD.IADD R3, R18, 0x1, R3 ;  /* 0x0000000112037824 */ /* 0x000fe400078e0203 */
[----:B------:R-:W-:-:S02]  /*130a0*/  VIADD R14, R2, 0x1800 ;  /* 0x00001800020e7836 */ /* 0x000fc40000000000 */
[----:B--2---:R-:W0:Y:S01]  /*130b0*/  LDSM.16.MT88.4 R4, [R4+0xf200] ;  /* 0x00f200000404783b */ /* 0x004e220000004200 */
[----:B------:R-:W-:Y:S01]  /*130c0*/  VIADD R16, R2, 0x2000 ;  /* 0x0000200002107836 */ /* 0x000fe20000000000 */
[C-C-:B0-----:R-:W-:Y:S02]  /*130d0*/  PRMT R8, R4.reuse, 0x6420, R5.reuse ;  /* 0x0000642004087816 */ /* 0x141fe40000000005 */
[----:B------:R-:W-:Y:S02]  /*130e0*/  PRMT R9, R4, 0x7531, R5 ;  /* 0x0000753104097816 */ /* 0x000fe40000000005 */
[C-C-:B------:R-:W-:Y:S02]  /*130f0*/  PRMT R10, R6.reuse, 0x6420, R7.reuse ;  /* 0x00006420060a7816 */ /* 0x140fe40000000007 */
[----:B------:R-:W-:-:S05]  /*13100*/  PRMT R11, R6, 0x7531, R7 ;  /* 0x00007531060b7816 */ /* 0x000fca0000000007 */
[----:B------:R0:W-:Y:S02]  /*13110*/  STSM.16.M88.4 [R3], R8 ;  /* 0x0000000803007844 */ /* 0x0001e40000000200 */
[----:B0-----:R-:W-:-:S05]  /*13120*/  LOP3.LUT R3, R13, R15, RZ, 0xfc, !PT ;  /* 0x0000000f0d037212 */ /* 0x001fca00078efcff */
[----:B------:R-:W-:-:S05]  /*13130*/  IMAD.IADD R3, R17, 0x1, R3 ;  /* 0x0000000111037824 */ /* 0x000fca00078e0203 */
[----:B------:R0:W1:Y:S02]  /*13140*/  LDSM.16.MT88.4 R4, [R3+0xf200] ;  /* 0x00f200000304783b */ /* 0x0000640000004200 */
[----:B0-----:R-:W-:Y:S01]  /*13150*/  VIADD R3, R2, 0x800 ;  /* 0x0000080002037836 */ /* 0x001fe20000000000 */
[C-C-:B-1----:R-:W-:Y:S02]  /*13160*/  PRMT R8, R4.reuse, 0x6420, R5.reuse ;  /* 0x0000642004087816 */ /* 0x142fe40000000005 */
[----:B------:R-:W-:Y:S02]  /*13170*/  PRMT R9, R4, 0x7531, R5 ;  /* 0x0000753104097816 */ /* 0x000fe40000000005 */
[C---:B------:R-:W-:Y:S02]  /*13180*/  LOP3.LUT R4, R3.reuse, R19, RZ, 0xfc, !PT ;  /* 0x0000001303047212 */ /* 0x040fe400078efcff */
[C-C-:B------:R-:W-:Y:S02]  /*13190*/  PRMT R10, R6.reuse, 0x6420, R7.reuse ;  /* 0x00006420060a7816 */ /* 0x140fe40000000007 */
[----:B------:R-:W-:Y:S01]  /*131a0*/  PRMT R11, R6, 0x7531, R7 ;  /* 0x00007531060b7816 */ /* 0x000fe20000000007 */
[----:B------:R-:W-:Y:S01]  /*131b0*/  IMAD.IADD R4, R18, 0x1, R4 ;  /* 0x0000000112047824 */ /* 0x000fe200078e0204 */
[----:B------:R-:W-:-:S04]  /*131c0*/  LOP3.LUT R3, R3, R15, RZ, 0xfc, !PT ;  /* 0x0000000f03037212 */ /* 0x000fc800078efcff */
[----:B------:R0:W-:Y:S01]  /*131d0*/  STSM.16.M88.4 [R4], R8 ;  /* 0x0000000804007844 */ /* 0x0001e20000000200 */
[----:B------:R-:W-:Y:S01]  /*131e0*/  IMAD.IADD R3, R17, 0x1, R3 ;  /* 0x0000000111037824 */ /* 0x000fe200078e0203 */
[----:B0-----:R-:W-:-:S05]  /*131f0*/  LOP3.LUT R4, R20, R15, RZ, 0xfc, !PT ;  /* 0x0000000f14047212 */ /* 0x001fca00078efcff */
[----:B------:R-:W-:-:S06]  /*13200*/  IMAD.IADD R4, R17, 0x1, R4 ;  /* 0x0000000111047824 */ /* 0x000fcc00078e0204 */
[----:B------:R-:W0:Y:S02]  /*13210*/  LDSM.16.MT88.4 R4, [R4+0xf200] ;  /* 0x00f200000404783b */ /* 0x000e240000004200 */
[C-C-:B0-----:R-:W-:Y:S02]  /*13220*/  PRMT R8, R4.reuse, 0x6420, R5.reuse ;  /* 0x0000642004087816 */ /* 0x141fe40000000005 */
[----:B------:R-:W-:Y:S02]  /*13230*/  PRMT R9, R4, 0x7531, R5 ;  /* 0x0000753104097816 */ /* 0x000fe40000000005 */
[----:B------:R-:W-:Y:S02]  /*13240*/  LOP3.LUT R4, R12, R19, RZ, 0xfc, !PT ;  /* 0x000000130c047212 */ /* 0x000fe400078efcff */
[C-C-:B------:R-:W-:Y:S02]  /*13250*/  PRMT R10, R6.reuse, 0x6420, R7.reuse ;  /* 0x00006420060a7816 */ /* 0x140fe40000000007 */
[----:B------:R-:W-:Y:S01]  /*13260*/  PRMT R11, R6, 0x7531, R7 ;  /* 0x00007531060b7816 */ /* 0x000fe20000000007 */
[----:B------:R-:W-:-:S05]  /*13270*/  IMAD.IADD R4, R18, 0x1, R4 ;  /* 0x0000000112047824 */ /* 0x000fca00078e0204 */
[----:B------:R-:W-:Y:S04]  /*13280*/  STSM.16.M88.4 [R4], R8 ;  /* 0x0000000804007844 */ /* 0x000fe80000000200 */
[----:B------:R0:W1:Y:S02]  /*13290*/  LDSM.16.MT88.4 R4, [R3+0xf200] ;  /* 0x00f200000304783b */ /* 0x0000640000004200 */
[----:B0-----:R-:W-:-:S05]  /*132a0*/  LOP3.LUT R3, R14, R19, RZ, 0xfc, !PT ;  /* 0x000000130e037212 */ /* 0x001fca00078efcff */
[----:B------:R-:W-:Y:S01]  /*132b0*/  IMAD.IADD R3, R18, 0x1, R3 ;  /* 0x0000000112037824 */ /* 0x000fe200078e0203 */
[C-C-:B-1----:R-:W-:Y:S02]  /*132c0*/  PRMT R8, R4.reuse, 0x6420, R5.reuse ;  /* 0x0000642004087816 */ /* 0x142fe40000000005 */
[----:B------:R-:W-:Y:S02]  /*132d0*/  PRMT R9, R4, 0x7531, R5 ;  /* 0x0000753104097816 */ /* 0x000fe40000000005 */
[C-C-:B------:R-:W-:Y:S02]  /*132e0*/  PRMT R10, R6.reuse, 0x6420, R7.reuse ;  /* 0x00006420060a7816 */ /* 0x140fe40000000007 */
[----:B------:R-:W-:-:S05]  /*132f0*/  PRMT R11, R6, 0x7531, R7 ;  /* 0x00007531060b7816 */ /* 0x000fca0000000007 */
[----:B------:R0:W-:Y:S02]  /*13300*/  STSM.16.M88.4 [R3], R8 ;  /* 0x0000000803007844 */ /* 0x0001e40000000200 */
[----:B0-----:R-:W-:-:S05]  /*13310*/  VIADD R3, R2, 0x3000 ;  /* 0x0000300002037836 */ /* 0x001fca0000000000 */
[C---:B------:R-:W-:Y:S02]  /*13320*/  LOP3.LUT R4, R3.reuse, R15, RZ, 0xfc, !PT ;  /* 0x0000000f03047212 */ /* 0x040fe400078efcff */
[----:B------:R-:W-:-:S03]  /*13330*/  LOP3.LUT R3, R3, R19, RZ, 0xfc, !PT ;  /* 0x0000001303037212 */ /* 0x000fc600078efcff */
[----:B------:R-:W-:Y:S02]  /*13340*/  IMAD.IADD R4, R17, 0x1, R4 ;  /* 0x0000000111047824 */ /* 0x000fe400078e0204 */
[----:B------:R-:W-:-:S04]  /*13350*/  IMAD.IADD R3, R18, 0x1, R3 ;  /* 0x0000000112037824 */ /* 0x000fc800078e0203 */
[----:B------:R-:W0:Y:S02]  /*13360*/  LDSM.16.MT88.4 R4, [R4+0xf200] ;  /* 0x00f200000404783b */ /* 0x000e240000004200 */
[C-C-:B0-----:R-:W-:Y:S02]  /*13370*/  PRMT R8, R4.reuse, 0x6420, R5.reuse ;  /* 0x0000642004087816 */ /* 0x141fe40000000005 */
[----:B------:R-:W-:Y:S02]  /*13380*/  PRMT R9, R4, 0x7531, R5 ;  /* 0x0000753104097816 */ /* 0x000fe40000000005 */
[----:B------:R-:W-:Y:S02]  /*13390*/  LOP3.LUT R4, R16, R19, RZ, 0xfc, !PT ;  /* 0x0000001310047212 */ /* 0x000fe400078efcff */
[C-C-:B------:R-:W-:Y:S02]  /*133a0*/  PRMT R10, R6.reuse, 0x6420, R7.reuse ;  /* 0x00006420060a7816 */ /* 0x140fe40000000007 */
[----:B------:R-:W-:Y:S01]  /*133b0*/  PRMT R11, R6, 0x7531, R7 ;  /* 0x00007531060b7816 */ /* 0x000fe20000000007 */
[----:B------:R-:W-:-:S05]  /*133c0*/  IMAD.IADD R4, R18, 0x1, R4 ;  /* 0x0000000112047824 */ /* 0x000fca00078e0204 */
[----:B------:R0:W-:Y:S02]  /*133d0*/  STSM.16.M88.4 [R4], R8 ;  /* 0x0000000804007844 */ /* 0x0001e40000000200 */
[----:B0-----:R-:W-:Y:S02]  /*133e0*/  IMAD.MOV.U32 R11, RZ, RZ, R15 ;  /* 0x000000ffff0b7224 */ /* 0x001fe400078e000f */
[----:B------:R-:W-:-:S05]  /*133f0*/  VIADD R15, R2, 0x5800 ;  /* 0x00005800020f7836 */ /* 0x000fca0000000000 */
[----:B------:R-:W-:-:S05]  /*13400*/  LOP3.LUT R4, R15, R11, RZ, 0xfc, !PT ;  /* 0x0000000b0f047212 */ /* 0x000fca00078efcff */
[----:B------:R-:W-:-:S06]  /*13410*/  IMAD.IADD R4, R17, 0x1, R4 ;  /* 0x0000000111047824 */ /* 0x000fcc00078e0204 */
[----:B------:R-:W0:Y:S02]  /*13420*/  LDSM.16.MT88.4 R4, [R4+0xf200] ;  /* 0x00f200000404783b */ /* 0x000e240000004200 */
[C-C-:B0-----:R-:W-:Y:S02]  /*13430*/  PRMT R8, R4.reuse, 0x6420, R5.reuse ;  /* 0x0000642004087816 */ /* 0x141fe40000000005 */
[----:B------:R-:W-:Y:S01]  /*13440*/  PRMT R9, R4, 0x7531, R5 ;  /* 0x0000753104097816 */ /* 0x000fe20000000005 */
[----:B------:R-:W-:Y:S01]  /*13450*/  IMAD.MOV.U32 R5, RZ, RZ, R11 ;  /* 0x000000ffff057224 */ /* 0x000fe200078e000b */
[----:B------:R-:W-:Y:S01]  /*13460*/  LOP3.LUT R4, R13, R19, RZ, 0xfc, !PT ;  /* 0x000000130d047212 */ /* 0x000fe200078efcff */
[----:B------:R-:W-:Y:S01]  /*13470*/  VIADD R13, R2, 0x6000 ;  /* 0x00006000020d7836 */ /* 0x000fe20000000000 */
[C-C-:B------:R-:W-:Y:S02]  /*13480*/  PRMT R10, R6.reuse, 0x6420, R7.reuse ;  /* 0x00006420060a7816 */ /* 0x140fe40000000007 */
[----:B------:R-:W-:Y:S01]  /*13490*/  PRMT R11, R6, 0x7531, R7 ;  /* 0x00007531060b7816 */ /* 0x000fe20000000007 */
[----:B------:R-:W-:Y:S01]  /*134a0*/  IMAD.IADD R4, R18, 0x1, R4 ;  /* 0x0000000112047824 */ /* 0x000fe200078e0204 */
[----:B------:R-:W-:-:S04]  /*134b0*/  LOP3.LUT R12, R12, R5, RZ, 0xfc, !PT ;  /* 0x000000050c0c7212 */ /* 0x000fc800078efcff */
[----:B------:R0:W-:Y:S02]  /*134c0*/  STSM.16.M88.4 [R4], R8 ;  /* 0x0000000804007844 */ /* 0x0001e40000000200 */
[----:B0-----:R-:W-:Y:S02]  /*134d0*/  IMAD.IADD R4, R17, 0x1, R12 ;  /* 0x0000000111047824 */ /* 0x001fe400078e020c */
[----:B------:R-:W-:-:S04]  /*134e0*/  IMAD.MOV.U32 R12, RZ, RZ, R5 ;  /* 0x000000ffff0c7224 */ /* 0x000fc800078e0005 */
[----:B------:R-:W0:Y:S01]  /*134f0*/  LDSM.16.MT88.4 R4, [R4+0xf200] ;  /* 0x00f200000404783b */ /* 0x000e220000004200 */
[----:B------:R-:W-:Y:S02]  /*13500*/  LOP3.LUT R14, R14, R12, RZ, 0xfc, !PT ;  /* 0x0000000c0e0e7212 */ /* 0x000fe400078efcff */
[C-C-:B0-----:R-:W-:Y:S02]  /*13510*/  PRMT R8, R4.reuse, 0x6420, R5.reuse ;  /* 0x0000642004087816 */ /* 0x141fe40000000005 */
        /* <DEDUP_REMOVED lines=21> */
[----:B------:R-:W-:Y:S02]  /*13670*/  LOP3.LUT R4, R3, R19, RZ, 0xfc, !PT ;  /* 0x0000001303047212 */ /* 0x000fe400078efcff */
[C-C-:B------:R-:W-:Y:S02]  /*13680*/  PRMT R10, R6.reuse, 0x6420, R7.reuse ;  /* 0x00006420060a7816 */ /* 0x140fe40000000007 */
[----:B------:R-:W-:Y:S01]  /*13690*/  PRMT R11, R6, 0x7531, R7 ;  /* 0x00007531060b7816 */ /* 0x000fe20000000007 */
[----:B------:R-:W-:-:S05]  /*136a0*/  IMAD.IADD R4, R18, 0x1, R4 ;  /* 0x0000000112047824 */ /* 0x000fca00078e0204 */
[----:B------:R0:W-:Y:S02]  /*136b0*/  STSM.16.M88.4 [R4], R8 ;  /* 0x0000000804007844 */ /* 0x0001e40000000200 */
[----:B0-----:R-:W-:Y:S02]  /*136c0*/  IMAD.IADD R4, R17, 0x1, R14 ;  /* 0x0000000111047824 */ /* 0x001fe400078e020e */
[----:B------:R-:W-:Y:S02]  /*136d0*/  IMAD.MOV.U32 R14, RZ, RZ, R12 ;  /* 0x000000ffff0e7224 */ /* 0x000fe400078e000c */
[----:B------:R-:W-:Y:S02]  /*136e0*/  VIADD R12, R2, 0x4800 ;  /* 0x00004800020c7836 */ /* 0x000fe40000000000 */
[----:B------:R-:W0:Y:S01]  /*136f0*/  LDSM.16.MT88.4 R4, [R4+0xf200] ;  /* 0x00f200000404783b */ /* 0x000e220000004200 */
[-C--:B------:R-:W-:Y:S02]  /*13700*/  LOP3.LUT R3, R3, R14.reuse, RZ, 0xfc, !PT ;  /* 0x0000000e03037212 */ /* 0x080fe400078efcff */
[----:B------:R-:W-:-:S03]  /*13710*/  LOP3.LUT R16, R16, R14, RZ, 0xfc, !PT ;  /* 0x0000000e10107212 */ /* 0x000fc600078efcff */
[----:B------:R-:W-:Y:S01]  /*13720*/  IMAD.IADD R3, R17, 0x1, R3 ;  /* 0x0000000111037824 */ /* 0x000fe200078e0203 */
[C-C-:B0-----:R-:W-:Y:S02]  /*13730*/  PRMT R8, R4.reuse, 0x6420, R5.reuse ;  /* 0x0000642004087816 */ /* 0x141fe40000000005 */
[----:B------:R-:W-:Y:S02]  /*13740*/  PRMT R9, R4, 0x7531, R5 ;  /* 0x0000753104097816 */ /* 0x000fe40000000005 */
[----:B------:R-:W-:Y:S02]  /*13750*/  LOP3.LUT R4, R12, R19, RZ, 0xfc, !PT ;  /* 0x000000130c047212 */ /* 0x000fe400078efcff */
[C-C-:B------:R-:W-:Y:S02]  /*13760*/  PRMT R10, R6.reuse, 0x6420, R7.reuse ;  /* 0x00006420060a7816 */ /* 0x140fe40000000007 */
[----:B------:R-:W-:Y:S01]  /*13770*/  PRMT R11, R6, 0x7531, R7 ;  /* 0x00007531060b7816 */ /* 0x000fe20000000007 */
[----:B------:R-:W-:Y:S01]  /*13780*/  IMAD.IADD R4, R18, 0x1, R4 ;  /* 0x0000000112047824 */ /* 0x000fe200078e0204 */
[----:B------:R-:W-:-:S04]  /*13790*/  LOP3.LUT R12, R12, R14, RZ, 0xfc, !PT ;  /* 0x0000000e0c0c7212 */ /* 0x000fc800078efcff */
        /* <DEDUP_REMOVED lines=9> */
[C---:B0-----:R-:W-:Y:S02]  /*13830*/  VIADD R3, R2.reuse, 0x6800 ;  /* 0x0000680002037836 */ /* 0x041fe40000000000 */
[----:B------:R-:W-:-:S03]  /*13840*/  VIADD R2, R2, 0x7000 ;  /* 0x0000700002027836 */ /* 0x000fc60000000000 */
        /* <DEDUP_REMOVED lines=12> */
[----:B0-----:R-:W-:-:S06]  /*13910*/  IMAD.IADD R4, R17, 0x1, R16 ;  /* 0x0000000111047824 */ /* 0x001fcc00078e0210 */
        /* <DEDUP_REMOVED lines=15> */
[----:B------:R-:W-:Y:S01]  /*13a10*/  IMAD.IADD R6, R17, 0x1, R6 ;  /* 0x0000000111067824 */ /* 0x000fe200078e0206 */
[----:B------:R-:W-:-:S03]  /*13a20*/  LOP3.LUT R2, R2, R19, RZ, 0xfc, !PT ;  /* 0x0000001302027212 */ /* 0x000fc600078efcff */
[----:B------:R-:W-:Y:S02]  /*13a30*/  STSM.16.M88.4 [R3], R8 ;  /* 0x0000000803007844 */ /* 0x000fe40000000200 */
[----:B------:R-:W-:Y:S02]  /*13a40*/  IMAD.IADD R18, R18, 0x1, R2 ;  /* 0x0000000112127824 */ /* 0x000fe400078e0202 */
[----:B------:R-:W0:Y:S02]  /*13a50*/  LDSM.16.MT88.4 R4, [R6+0xf200] ;  /* 0x00f200000604783b */ /* 0x000e240000004200 */
        /* <DEDUP_REMOVED lines=13> */
.L_x_3391:
[----:B------:R-:W2:Y:S01]  /*13b30*/  LDL.LU R4, [R1+0x4] ;  /* 0x0000040001047983 */ /* 0x000ea20000300800 */
[----:B-1----:R2:W-:Y:S03]  /*13b40*/  SYNCS.ARRIVE.TRANS64.A1T0 RZ, [R0+URZ+0x33450], RZ ;  /* 0x033450ff00ff79a7 */ /* 0x0025e6000810003f */
[----:B------:R-:W3:Y:S01]  /*13b50*/  LDL.LU R3, [R1+0xc] ;  /* 0x00000c0001037983 */ /* 0x000ee20000300800 */
[----:B------:R-:W-:-:S05]  /*13b60*/  @!P0 VIADD R2, R0, 0x33480 ;  /* 0x0003348000028836 */ /* 0x000fca0000000000 */
[----:B------:R-:W-:Y:S01]  /*13b70*/  @!P0 PRMT R2, RZ, 0x654, R2 ;  /* 0x00000654ff028816 */ /* 0x000fe20000000002 */
[----:B------:R-:W-:Y:S06]  /*13b80*/  BAR.SYNC.DEFER_BLOCKING 0x2, 0x80 ;  /* 0x0082000000007b1d */ /* 0x000fec0000010000 */
[----:B------:R1:W-:Y:S01]  /*13b90*/  @!P0 SYNCS.ARRIVE.TRANS64.RED.A1T0 RZ, [R2+URZ], RZ ;  /* 0x000000ff02ff89a7 */ /* 0x0003e2000810043f */
[----:B--2---:R-:W-:-:S05]  /*13ba0*/  VIADD R0, R4, 0x1 ;  /* 0x0000000104007836 */ /* 0x004fca0000000000 */
[----:B------:R-:W-:-:S04]  /*13bb0*/  ISETP.NE.AND P0, PT, R0, 0x2, PT ;  /* 0x000000020000780c */ /* 0x000fc80003f05270 */
[----:B-1----:R-:W-:Y:S02]  /*13bc0*/  SEL R2, RZ, 0x1, P0 ;  /* 0x00000001ff027807 */ /* 0x002fe40000000000 */
[----:B------:R-:W-:Y:S02]  /*13bd0*/  SEL R0, R0, RZ, P0 ;  /* 0x000000ff00007207 */ /* 0x000fe40000000000 */
[----:B---3--:R-:W-:-:S03]  /*13be0*/  LOP3.LUT R3, R3, R2, RZ, 0x3c, !PT ;  /* 0x0000000203037212 */ /* 0x008fc600078e3cff */
[----:B------:R1:W-:Y:S04]  /*13bf0*/  STL [R1+0x4], R0 ;  /* 0x0000040001007387 */ /* 0x0003e80000100800 */
[----:B------:R1:W-:Y:S02]  /*13c00*/  STL [R1+0xc], R3 ;  /* 0x00000c0301007387 */ /* 0x0003e40000100800 */
.L_x_3334:
[----:B------:R-:W-:Y:S05]  /*13c10*/  BSYNC B7 ;  /* 0x0000000000077941 */ /* 0x000fea0003800000 */
.L_x_3332:
[----:B01----:R-:W2:Y:S02]  /*13c20*/  LDL R0, [R1+0x14] ;  /* 0x0000140001007983 */ /* 0x003ea40000100800 */
[----:B--2---:R-:W-:-:S13]  /*13c30*/  LOP3.LUT P0, RZ, R0, 0x2, RZ, 0xc0, !PT ;  /* 0x0000000200ff7812 */ /* 0x004fda000780c0ff */
        /* <DEDUP_REMOVED lines=13> */
.L_x_3392:
[----:B------:R-:W2:Y:S01]  /*13d10*/  LDL.LU R0, [R1+0x20] ;  /* 0x0000200001007983 */ /* 0x000ea20000300800 */
[----:B------:R-:W-:Y:S01]  /*13d20*/  ULDC UR4, c[0x0][0xc3c] ;  /* 0x00030f0000047ab9 */ /* 0x000fe20000000800 */
[----:B------:R-:W0:Y:S02]  /*13d30*/  S2R R2, SR_TID.X ;  /* 0x0000000000027919 */ /* 0x000e240000002100 */
[----:B0-----:R-:W-:-:S04]  /*13d40*/  LOP3.LUT R11, R2, 0x1f, RZ, 0xc0, !PT ;  /* 0x0000001f020b7812 */ /* 0x001fc800078ec0ff */
[C---:B------:R-:W-:Y:S01]  /*13d50*/  ISETP.NE.AND P0, PT, R11.reuse, 0x1f, PT ;  /* 0x0000001f0b00780c */ /* 0x040fe20003f05270 */
[----:B------:R-:W-:-:S05]  /*13d60*/  VIADD R6, R11, UR43 ;  /* 0x0000002b0b067c36 */ /* 0x000fca0008000000 */
[----:B------:R-:W-:Y:S01]  /*13d70*/  ISETP.GE.OR P1, PT, R6, UR4, !P0 ;  /* 0x0000000406007c0c */ /* 0x000fe2000c726670 */
[----:B------:R-:W-:Y:S02]  /*13d80*/  IMAD.MOV.U32 R7, RZ, RZ, RZ ;  /* 0x000000ffff077224 */ /* 0x000fe400078e00ff */
[----:B--2---:R-:W-:-:S10]  /*13d90*/  IMAD.MOV.U32 R10, RZ, RZ, R0 ;  /* 0x000000ffff0a7224 */ /* 0x004fd400078e0000 */
[----:B------:R-:W0:Y:S01]  /*13da0*/  @!P1 LDC.64 R2, c[0x0][0xc80] ;  /* 0x00032000ff029b82 */ /* 0x000e220000000a00 */
[----:B------:R-:W-:Y:S01]  /*13db0*/  IMAD.MOV.U32 R0, RZ, RZ, RZ ;  /* 0x000000ffff007224 */ /* 0x000fe200078e00ff */
[----:B------:R-:W-:Y:S01]  /*13dc0*/  ISETP.GE.U32.AND P2, PT, R11, 0x2, PT ;  /* 0x000000020b00780c */ /* 0x000fe20003f46070 */
[----:B------:R-:W-:-:S05]  /*13dd0*/  ULDC UR4, c[0x0][0xc3c] ;  /* 0x00030f0000047ab9 */ /* 0x000fca0000000800 */
[----:B------:R-:W1:Y:S01]  /*13de0*/  @!P1 LDC.64 R4, c[0x0][0xc78] ;  /* 0x00031e00ff049b82 */ /* 0x000e620000000a00 */
[----:B0-----:R-:W-:-:S05]  /*13df0*/  @!P1 IMAD.WIDE R2, R6, 0x4, R2 ;  /* 0x0000000406029825 */ /* 0x001fca00078e0202 */
[----:B------:R1:W2:Y:S02]  /*13e00*/  @!P1 LDG.E R0, desc[UR50][R2.64] ;  /* 0x0000003202009981 */ /* 0x0002a4000c1e1900 */
[----:B-1----:R-:W-:-:S05]  /*13e10*/  @!P1 IMAD.WIDE R2, R6, 0x4, R4 ;  /* 0x0000000406029825 */ /* 0x002fca00078e0204 */
[----:B------:R-:W2:Y:S01]  /*13e20*/  @!P1 LDG.E R7, desc[UR50][R2.64] ;  /* 0x0000003202079981 */ /* 0x000ea2000c1e1900 */
[C---:B------:R-:W-:Y:S02]  /*13e30*/  ISETP.NE.AND P1, PT, R11.reuse, RZ, PT ;  /* 0x000000ff0b00720c */ /* 0x040fe40003f25270 */
        /* <DEDUP_REMOVED lines=10> */
[----:B------:R-:W-:Y:S04]  /*13ee0*/  SHFL.IDX PT, R5, R10, 0x1, 0x1f ;  /* 0x00201f000a057f89 */ /* 0x000fe800000e0000 */
[----:B------:R-:W0:Y:S02]  /*13ef0*/  SHFL.UP PT, R8, R6, 0x4, RZ ;  /* 0x0480000006087989 */ /* 0x000e2400000e00ff */
[----:B0-----:R-:W-:-:S05]  /*13f00*/  SEL R3, R8, RZ, P3 ;  /* 0x000000ff08037207 */ /* 0x001fca0001800000 */
[----:B------:R-:W-:Y:S02]  /*13f10*/  IMAD.IADD R4, R6, 0x1, R3 ;  /* 0x0000000106047824 */ /* 0x000fe400078e0203 */
[----:B------:R-:W0:Y:S01]  /*13f20*/  LDC R3, c[0x0][0xc38] ;  /* 0x00030e00ff037b82 */ /* 0x000e220000000800 */
[----:B------:R-:W-:Y:S02]  /*13f30*/  IMAD.MOV.U32 R6, RZ, RZ, RZ ;  /* 0x000000ffff067224 */ /* 0x000fe400078e00ff */
[----:B------:R-:W1:Y:S02]  /*13f40*/  SHFL.UP PT, R2, R4, 0x8, RZ ;  /* 0x0500000004027989 */ /* 0x000e6400000e00ff */
[----:B-1----:R-:W-:-:S05]  /*13f50*/  SEL R9, R2, RZ, P4 ;  /* 0x000000ff02097207 */ /* 0x002fca0002000000 */
[----:B------:R-:W-:Y:S02]  /*13f60*/  IMAD.IADD R9, R4, 0x1, R9 ;  /* 0x0000000104097824 */ /* 0x000fe400078e0209 */
[----:B------:R-:W-:Y:S04]  /*13f70*/  SHFL.IDX PT, R4, R10, RZ, 0x1f ;  /* 0x00001fff0a047589 */ /* 0x000fe800000e0000 */
        /* <DEDUP_REMOVED lines=8> */
.L_x_3396:
[----:B------:R-:W-:-:S04]  /*14000*/  UIADD3 UR43, UR43, 0x1f, URZ ;  /* 0x0000001f2b2b7890 */ /* 0x000fc8000fffe03f */
[----:B------:R-:W-:-:S06]  /*14010*/  UISETP.GE.AND UP0, UPT, UR43, UR4, UPT ;  /* 0x000000042b00728c */ /* 0x000fcc000bf06270 */
[----:B------:R-:W-:-:S13]  /*14020*/  PLOP3.LUT P6, PT, PT, PT, UP0, 0x40, 0x0 ;  /* 0x000000000000781c */ /* 0x000fda0003fce808 */
[----:B------:R-:W-:Y:S05]  /*14030*/  @!P6 BRA `(.L_x_3395) ;  /* 0x0000000400b0e947 */ /* 0x000fea0003800000 */
[----:B------:R-:W0:Y:S02]  /*14040*/  S2R R0, SR_TID.X ;  /* 0x0000000000007919 */ /* 0x000e240000002100 */
        /* <DEDUP_REMOVED lines=33> */
.L_x_3394:
        /* <DEDUP_REMOVED lines=13> */
.L_x_3397:
[----:B0---4-:R-:W-:Y:S01]  /*14330*/  IMAD R8, R6, R3, R5 ;  /* 0x0000000306087224 */ /* 0x011fe200078e0205 */
[-C--:B-1----:R-:W-:Y:S01]  /*14340*/  IABS R5, R0.reuse ;  /* 0x0000000000057213 */ /* 0x082fe20000000000 */
[----:B------:R-:W-:Y:S02]  /*14350*/  UIADD3 UR43, UR4, UR43, URZ ;  /* 0x0000002b042b7290 */ /* 0x000fe4000fffe03f */
[----:B------:R-:W-:Y:S01]  /*14360*/  IMAD.IADD R4, R4, 0x1, -R8 ;  /* 0x0000000104047824 */ /* 0x000fe200078e0a08 */
[----:B---3--:R-:W0:Y:S01]  /*14370*/  I2F.RP R2, R5 ;  /* 0x0000000500027306 */ /* 0x008e220000209400 */
[----:B------:R1:W-:Y:S02]  /*14380*/  STL [R1+0x20], R8 ;  /* 0x0000200801007387 */ /* 0x0003e40000100800 */
[----:B-1----:R-:W-:-:S05]  /*14390*/  IABS R8, R0 ;  /* 0x0000000000087213 */ /* 0x002fca0000000000 */
[----:B0-----:R-:W0:Y:S01]  /*143a0*/  MUFU.RCP R2, R2 ;  /* 0x0000000200027308 */ /* 0x001e220000001000 */
[----:B------:R-:W-:Y:S02]  /*143b0*/  IMAD.MOV R8, RZ, RZ, -R8 ;  /* 0x000000ffff087224 */ /* 0x000fe400078e0a08 */
[----:B0-----:R-:W-:-:S05]  /*143c0*/  VIADD R2, R2, 0xffffffe ;  /* 0x0ffffffe02027836 */ /* 0x001fca0000000000 */
[----:B------:R-:W0:Y:S02]  /*143d0*/  F2I.FTZ.U32.TRUNC.NTZ R3, R2 ;  /* 0x0000000200037305 */ /* 0x000e24000021f000 */
        /* <DEDUP_REMOVED lines=31> */
[----:B------:R-:W-:Y:S02]  /*145d0*/  IMAD R3, R2, R8, R3 ;  /* 0x0000000802037224 */ /* 0x000fe400078e0203 */
[----:B------:R-:W-:-:S03]  /*145e0*/  IMAD.IADD R4, R4, 0x1, -R0 ;  /* 0x0000000104047824 */ /* 0x000fc600078e0a00 */
        /* <DEDUP_REMOVED lines=17> */
.L_x_3395:
[----:B------:R1:W-:Y:S01]  /*14700*/  STL [R1+0x20], R4 ;  /* 0x0000200401007387 */ /* 0x0003e20000100800 */
[----:B------:R-:W-:-:S03]  /*14710*/  ULDC UR43, c[0x0][0xc3c] ;  /* 0x00030f00002b7ab9 */ /* 0x000fc60000000800 */
[----:B------:R1:W-:Y:S04]  /*14720*/  STL [R1+0x24], RZ ;  /* 0x000024ff01007387 */ /* 0x0003e80000100800 */
[----:B------:R1:W-:Y:S02]  /*14730*/  STL [R1+0x28], RZ ;  /* 0x000028ff01007387 */ /* 0x0003e40000100800 */
.L_x_3398:
[----:B------:R-:W2:Y:S04]  /*14740*/  LDL R3, [R1+0x24] ;  /* 0x0000240001037983 */ /* 0x000ea80000100800 */
[----:B------:R-:W3:Y:S04]  /*14750*/  LDL R2, [R1+0x28] ;  /* 0x0000280001027983 */ /* 0x000ee80000100800 */
[----:B01----:R-:W4:Y:S01]  /*14760*/  LDL R4, [R1+0x20] ;  /* 0x0000200001047983 */ /* 0x003f220000100800 */
[----:B------:R-:W0:Y:S02]  /*14770*/  S2R R0, SR_TID.X ;  /* 0x0000000000007919 */ /* 0x000e240000002100 */
[----:B0-----:R-:W-:Y:S01]  /*14780*/  LOP3.LUT R0, R0, 0x1f, RZ, 0xc0, !PT ;  /* 0x0000001f00007812 */ /* 0x001fe200078ec0ff */
[----:B------:R-:W-:Y:S03]  /*14790*/  BAR.SYNC.DEFER_BLOCKING 0x4, 0x180 ;  /* 0x0106000000007b1d */ /* 0x000fe60000010000 */
[----:B------:R-:W-:-:S13]  /*147a0*/  ISETP.NE.AND P0, PT, R0, RZ, PT ;  /* 0x000000ff0000720c */ /* 0x000fda0003f05270 */
[----:B------:R-:W-:Y:S01]  /*147b0*/  @!P0 MOV R0, 0x400 ;  /* 0x0000040000008802 */ /* 0x000fe20000000f00 */
[----:B--2---:R-:W-:Y:S02]  /*147c0*/  IMAD.MOV.U32 R5, RZ, RZ, R3 ;  /* 0x000000ffff057224 */ /* 0x004fe400078e0003 */
[----:B------:R-:W0:Y:S01]  /*147d0*/  @!P0 S2R R3, SR_CgaCtaId ;  /* 0x0000000000038919 */ /* 0x000e220000008800 */
[----:B---3--:R-:W-:Y:S01]  /*147e0*/  IMAD.MOV.U32 R6, RZ, RZ, R2 ;  /* 0x000000ffff067224 */ /* 0x008fe200078e0002 */
[----:B0-----:R-:W-:Y:S01]  /*147f0*/  @!P0 LEA R17, R3, R0, 0x18 ;  /* 0x0000000003118211 */ /* 0x001fe200078ec0ff */
[----:B------:R-:W-:-:S04]  /*14800*/  IMAD.U32 R0, RZ, RZ, UR43 ;  /* 0x0000002bff007e24 */ /* 0x000fc8000f8e00ff */
[----:B------:R-:W-:-:S05]  /*14810*/  @!P0 IMAD.MOV.U32 R7, RZ, RZ, R0 ;  /* 0x000000ffff078224 */ /* 0x000fca00078e0000 */
[----:B----4-:R1:W-:Y:S01]  /*14820*/  @!P0 STS.128 [R17+0x334d0], R4 ;  /* 0x0334d00411008388 */ /* 0x0103e20000000c00 */
[----:B------:R-:W-:Y:S06]  /*14830*/  BAR.ARV 0x5, 0x180 ;  /* 0x0146000000007b1d */ /* 0x000fec0000002000 */
.L_x_3393:
[----:B------:R-:W-:Y:S02]  /*14840*/  ULDC UR4, c[0x0][0xc3c] ;  /* 0x00030f0000047ab9 */ /* 0x000fe40000000800 */
[----:B------:R-:W-:-:S06]  /*14850*/  UISETP.GE.AND UP0, UPT, UR43, UR4, UPT ;  /* 0x000000042b00728c */ /* 0x000fcc000bf06270 */
[----:B------:R-:W-:-:S13]  /*14860*/  PLOP3.LUT P0, PT, PT, PT, UP0, 0x80, 0x0 ;  /* 0x000000000000781c */ /* 0x000fda0003f0f008 */
[----:B------:R-:W-:Y:S05]  /*14870*/  @!P0 BRA `(.L_x_3399) ;  /* 0xffffffa800848947 */ /* 0x000fea000383ffff */
.L_x_3327:
        /* <DEDUP_REMOVED lines=12> */
.L_x_3440:
[----:B------:R-:W-:Y:S05]  /*14940*/  BSYNC B0 ;  /* 0x0000000000007941 */ /* 0x000fea0003800000 */
.L_x_3400:
[----:B------:R-:W-:-:S03]  /*14950*/  UMOV UR4, 0xffffffff ;  /* 0xffffffff00047882 */ /* 0x000fc60000000000 */
[----:B------:R-:W-:Y:S05]  /*14960*/  BRA.DIV UR4, `(.L_x_3402) ;  /* 0x0000000e04987947 */ /* 0x000fea000b800000 */
[----:B------:R-:W1:Y:S02]  /*14970*/  S2R R2, SR_TID.X ;  /* 0x0000000000027919 */ /* 0x000e640000002100 */
[----:B-1----:R-:W-:-:S04]  /*14980*/  SHF.R.U32.HI R2, RZ, 0x5, R2 ;  /* 0x00000005ff027819 */ /* 0x002fc80000011602 */
[----:B------:R-:W-:-:S05]  /*14990*/  LOP3.LUT R2, R2, 0x3, RZ, 0xc0, !PT ;  /* 0x0000000302027812 */ /* 0x000fca00078ec0ff */
[----:B------:R1:W2:Y:S02]  /*149a0*/  SHFL.IDX PT, R14, R2, RZ, 0x1f ;  /* 0x00001fff020e7589 */ /* 0x0002a400000e0000 */
.L_x_3443:
[----:B--2---:R-:W-:Y:S01]  /*149b0*/  ISETP.NE.AND P0, PT, R14, RZ, PT ;  /* 0x000000ff0e00720c */ /* 0x004fe20003f05270 */
[----:B------:R-:W-:-:S12]  /*149c0*/  BSSY B0, `(.L_x_3403) ;  /* 0x000002e000007945 */ /* 0x000fd80003800000 */
[----:B------:R-:W-:Y:S05]  /*149d0*/  @P0 BRA `(.L_x_3404) ;  /* 0x0000000000b00947 */ /* 0x000fea0003800000 */
[----:B------:R-:W-:-:S03]  /*149e0*/  UMOV UR4, 0xffffffff ;  /* 0xffffffff00047882 */ /* 0x000fc60000000000 */
[----:B------:R-:W-:Y:S05]  /*149f0*/  BRA.DIV UR4, `(.L_x_3405) ;  /* 0x0000000e04a87947 */ /* 0x000fea000b800000 */
[----:B------:R-:W-:-:S13]  /*14a00*/  ELECT P6, URZ, PT ;  /* 0x00000000003f782f */ /* 0x000fda00038c0000 */
.L_x_3446:
[----:B------:R-:W-:Y:S05]  /*14a10*/  @!P6 BRA `(.L_x_3404) ;  /* 0x0000000000a0e947 */ /* 0x000fea0003800000 */
[----:B------:R-:W-:-:S06]  /*14a20*/  ULOP3.LUT UR4, UR38, 0x2, URZ, 0xfc, !UPT ;  /* 0x0000000226047892 */ /* 0x000fcc000f8efc3f */
[----:B-1----:R-:W-:-:S05]  /*14a30*/  IMAD.U32 R2, RZ, RZ, UR4 ;  /* 0x00000004ff027e24 */ /* 0x002fca000f8e00ff */
[----:B------:R-:W-:-:S13]  /*14a40*/  ISETP.NE.AND P0, PT, R2, 0x3, PT ;  /* 0x000000030200780c */ /* 0x000fda0003f05270 */
[----:B------:R-:W-:Y:S05]  /*14a50*/  @!P0 BRA `(.L_x_3406) ;  /* 0x0000000000048947 */ /* 0x000fea0003800000 */
[----:B------:R-:W-:Y:S01]  /*14a60*/  BPT.TRAP 0x1 ;  /* 0x000000040000795c */ /* 0x000fe20000300000 */
.L_x_3406:
        /* <DEDUP_REMOVED lines=14> */
.L_x_3447:
[----:B------:R-:W1:Y:S02]  /*14b50*/  SYNCS.PHASECHK.TRANS64.TRYWAIT P1, [R7+URZ], R2 ;  /* 0x00000002070075a7 */ /* 0x000e64000802017f */
[----:B-1----:R-:W-:Y:S05]  /*14b60*/  @!P1 BRA `(.L_x_3408) ;  /* 0x0000000c00809947 */ /* 0x002fea0003800000 */
.L_x_3448:
[----:B------:R-:W-:Y:S05]  /*14b70*/  @!P0 BRA `(.L_x_3409) ;  /* 0x0000000000048947 */ /* 0x000fea0003800000 */
[----:B------:R-:W-:Y:S01]  /*14b80*/  BPT.TRAP 0x1 ;  /* 0x000000040000795c */ /* 0x000fe20000300000 */
.L_x_3409:
[----:B------:R-:W2:Y:S02]  /*14b90*/  LDL.LU R4, [R1+0x4] ;  /* 0x0000040001047983 */ /* 0x000ea40000300800 */
[----:B--2---:R-:W-:-:S04]  /*14ba0*/  IMAD R4, R4, 0x8, R0 ;  /* 0x0000000804047824 */ /* 0x004fc800078e0200 */
[----:B------:R-:W2:Y:S02]  /*14bb0*/  SYNCS.PHASECHK.TRANS64.TRYWAIT P1, [R4+URZ+0x33460], R5 ;  /* 0x03346005040075a7 */ /* 0x000ea4000802017f */
[----:B--2---:R-:W-:Y:S05]  /*14bc0*/  @!P1 BRA `(.L_x_3410) ;  /* 0x0000000c007c9947 */ /* 0x004fea0003800000 */
.L_x_3449:
[----:B------:R-:W-:Y:S05]  /*14bd0*/  @!P0 BRA `(.L_x_3411) ;  /* 0x0000000000048947 */ /* 0x000fea0003800000 */
[----:B------:R-:W-:Y:S01]  /*14be0*/  BPT.TRAP 0x1 ;  /* 0x000000040000795c */ /* 0x000fe20000300000 */
.L_x_3411:
[----:B------:R-:W-:-:S04]  /*14bf0*/  IMAD R3, R3, 0x8, R0 ;  /* 0x0000000803037824 */ /* 0x000fc800078e0200 */
[----:B------:R-:W3:Y:S02]  /*14c00*/  SYNCS.PHASECHK.TRANS64.TRYWAIT P1, [R3+URZ+0x33460], R2 ;  /* 0x03346002030075a7 */ /* 0x000ee4000802017f */
[----:B---3--:R-:W-:Y:S05]  /*14c10*/  @!P1 BRA `(.L_x_3412) ;  /* 0x0000000c007c9947 */ /* 0x008fea0003800000 */
.L_x_3450:
[----:B------:R-:W-:Y:S05]  /*14c20*/  @!P0 BRA `(.L_x_3413) ;  /* 0x0000000000048947 */ /* 0x000fea0003800000 */
[----:B------:R-:W-:Y:S01]  /*14c30*/  BPT.TRAP 0x1 ;  /* 0x000000040000795c */ /* 0x000fe20000300000 */
.L_x_3413:
[----:B------:R-:W4:Y:S02]  /*14c40*/  SYNCS.PHASECHK.TRANS64.TRYWAIT P0, [R4+URZ+0x33480], R5 ;  /* 0x03348005040075a7 */ /* 0x000f24000800017f */
[----:B----4-:R-:W-:Y:S05]  /*14c50*/  @!P0 BRA `(.L_x_3414) ;  /* 0x0000000c00808947 */ /* 0x010fea0003800000 */
.L_x_3415:
[----:B------:R0:W0:Y:S02]  /*14c60*/  SYNCS.PHASECHK.TRANS64.TRYWAIT P0, [R3+URZ+0x33480], R2 ;  /* 0x03348002030075a7 */ /* 0x000024000800017f */
[----:B0-----:R-:W-:Y:S05]  /*14c70*/  @!P0 NANOSLEEP.SYNCS 0x989680 ;  /* 0x009896800000895d */ /* 0x001fea0003900000 */
[----:B------:R-:W0:Y:S02]  /*14c80*/  @!P0 SYNCS.PHASECHK.TRANS64 P0, [R3+URZ+0x33480], R2 ;  /* 0x03348002030085a7 */ /* 0x000e24000800007f */
[----:B0-----:R-:W-:Y:S05]  /*14c90*/  @!P0 BRA `(.L_x_3415) ;  /* 0xfffffffc00f08947 */ /* 0x001fea000383ffff */
.L_x_3404:
[----:B------:R-:W-:Y:S05]  /*14ca0*/  BSYNC B0 ;  /* 0x0000000000007941 */ /* 0x000fea0003800000 */
.L_x_3403:
[----:B------:R-:W-:Y:S05]  /*14cb0*/  EXIT ;  /* 0x000000000000794d */ /* 0x000fea0003800000 */
.L_x_3276:
[----:B0-----:R0:W1:Y:S02]  /*14cc0*/  SYNCS.PHASECHK.TRANS64.TRYWAIT P1, [R0+URZ+0x33400], R3 ;  /* 0x03340003000075a7 */ /* 0x001064000802017f */
[----:B-1----:R-:W-:Y:S05]  /*14cd0*/  @!P1 NANOSLEEP.SYNCS 0x989680 ;  /* 0x009896800000995d */ /* 0x002fea0003900000 */
[----:B------:R-:W1:Y:S02]  /*14ce0*/  @!P1 SYNCS.PHASECHK.TRANS64 P1, [R0+URZ+0x33400], R3 ;  /* 0x03340003000095a7 */ /* 0x000e64000802007f */
[----:B-1----:R-:W-:Y:S05]  /*14cf0*/  @!P1 BRA `(.L_x_3276) ;  /* 0xfffffffc00f09947 */ /* 0x002fea000383ffff */
[----:B------:R-:W-:Y:S05]  /*14d00*/  BRA `(.L_x_3416) ;  /* 0xfffffed000ec7947 */ /* 0x000fea000383ffff */
.L_x_3280:
[----:B-1----:R1:W2:Y:S02]  /*14d10*/  SYNCS.PHASECHK.TRANS64.TRYWAIT P2, [R6+URZ+0x33430], R5 ;  /* 0x03343005060075a7 */ /* 0x0022a4000804017f */
[----:B--2---:R-:W-:Y:S05]  /*14d20*/  @!P2 NANOSLEEP.SYNCS 0x989680 ;  /* 0x009896800000a95d */ /* 0x004fea0003900000 */
[----:B------:R-:W2:Y:S02]  /*14d30*/  @!P2 SYNCS.PHASECHK.TRANS64 P2, [R6+URZ+0x33430], R5 ;  /* 0x033430050600a5a7 */ /* 0x000ea4000804007f */
[----:B--2---:R-:W-:Y:S05]  /*14d40*/  @!P2 BRA `(.L_x_3280) ;  /* 0xfffffffc00f0a947 */ /* 0x004fea000383ffff */
[----:B------:R-:W-:Y:S05]  /*14d50*/  BRA `(.L_x_3279) ;  /* 0xfffffed400147947 */ /* 0x000fea000383ffff */
.L_x_3285:
[----:B-1----:R-:W-:-:S04]  /*14d60*/  IMAD.U32 R5, RZ, RZ, UR6 ;  /* 0x00000006ff057e24 */ /* 0x002fc8000f8e00ff */
[----:B------:R1:W2:Y:S03]  /*14d70*/  SYNCS.PHASECHK.TRANS64.TRYWAIT P1, [R5+URZ+0x33430], R0 ;  /* 0x03343000050075a7 */ /* 0x0002a6000802017f */
[----:B--2---:R-:W-:Y:S05]  /*14d80*/  @!P1 NANOSLEEP.SYNCS 0x989680 ;  /* 0x009896800000995d */ /* 0x004fea0003900000 */
[----:B------:R-:W2:Y:S02]  /*14d90*/  @!P1 SYNCS.PHASECHK.TRANS64 P1, [R5+URZ+0x33430], R0 ;  /* 0x03343000050095a7 */ /* 0x000ea4000802007f */
[----:B--2---:R-:W-:Y:S05]  /*14da0*/  @!P1 BRA `(.L_x_3285) ;  /* 0xfffffffc00ec9947 */ /* 0x004fea000383ffff */
[----:B------:R-:W-:Y:S05]  /*14db0*/  BRA `(.L_x_3282) ;  /* 0xffffff0800b87947 */ /* 0x000fea000383ffff */
.L_x_3289:
[----:B-1----:R-:W-:-:S04]  /*14dc0*/  IMAD.U32 R2, RZ, RZ, UR6 ;  /* 0x00000006ff027e24 */ /* 0x002fc8000f8e00ff */
[----:B------:R1:W2:Y:S03]  /*14dd0*/  SYNCS.PHASECHK.TRANS64.TRYWAIT P1, [R2+URZ+0x33450], R0 ;  /* 0x03345000020075a7 */ /* 0x0002a6000802017f */
[----:B--2---:R-:W-:Y:S05]  /*14de0*/  @!P1 NANOSLEEP.SYNCS 0x989680 ;  /* 0x009896800000995d */ /* 0x004fea0003900000 */
[----:B------:R-:W2:Y:S02]  /*14df0*/  @!P1 SYNCS.PHASECHK.TRANS64 P1, [R2+URZ+0x33450], R0 ;  /* 0x03345000020095a7 */ /* 0x000ea4000802007f */
[----:B--2---:R-:W-:Y:S05]  /*14e00*/  @!P1 BRA `(.L_x_3289) ;  /* 0xfffffffc00ec9947 */ /* 0x004fea000383ffff */
[----:B------:R-:W-:Y:S05]  /*14e10*/  BRA `(.L_x_3286) ;  /* 0xffffff1400d07947 */ /* 0x000fea000383ffff */
.L_x_3295:
[----:B-1----:R1:W2:Y:S02]  /*14e20*/  SYNCS.PHASECHK.TRANS64.TRYWAIT P1, [R20+URZ+0x33450], R3 ;  /* 0x03345003140075a7 */ /* 0x0022a4000802017f */
[----:B--2---:R-:W-:Y:S05]  /*14e30*/  @!P1 NANOSLEEP.SYNCS 0x989680 ;  /* 0x009896800000995d */ /* 0x004fea0003900000 */
[----:B------:R-:W2:Y:S02]  /*14e40*/  @!P1 SYNCS.PHASECHK.TRANS64 P1, [R20+URZ+0x33450], R3 ;  /* 0x03345003140095a7 */ /* 0x000ea4000802007f */
[----:B--2---:R-:W-:Y:S05]  /*14e50*/  @!P1 BRA `(.L_x_3295) ;  /* 0xfffffffc00f09947 */ /* 0x004fea000383ffff */
[----:B------:R-:W-:Y:S05]  /*14e60*/  BRA `(.L_x_3294) ;  /* 0xffffff38005c7947 */ /* 0x000fea000383ffff */
.L_x_3343:
[----:B------:R-:W-:Y:S02]  /*14e70*/  IMAD.MOV.U32 R13, RZ, RZ, R0 ;  /* 0x000000ffff0d7224 */ /* 0x000fe400078e0000 */
[----:B------:R-:W-:Y:S02]  /*14e80*/  IMAD.MOV.U32 R12, RZ, RZ, RZ ;  /* 0x000000ffff0c7224 */ /* 0x000fe400078e00ff */
[----:B------:R-:W-:Y:S02]  /*14e90*/  IMAD.MOV.U32 R11, RZ, RZ, 0x1f ;  /* 0x0000001fff0b7424 */ /* 0x000fe400078e00ff */
[----:B------:R-:W-:-:S07]  /*14ea0*/  IMAD.MOV.U32 R15, RZ, RZ, -0x1 ;  /* 0xffffffffff0f7424 */ /* 0x000fce00078e00ff */
[----:B--2---:R-:W-:Y:S05]  /*14eb0*/  WARPSYNC.COLLECTIVE R15, `(.L_x_3417) ;  /* 0x000000000f087348 */ /* 0x004fea0003c00000 */
[----:B------:R0:W1:Y:S02]  /*14ec0*/  SHFL.IDX P6, R14, R13, R12, R11 ;  /* 0x0000000c0d0e7389 */ /* 0x00006400000c000b */
[----:B012---:R-:W-:Y:S01]  /*14ed0*/  ENDCOLLECTIVE ;  /* 0x000000000000791b */ /* 0x007fe20003800000 */
.L_x_3417:
[----:B------:R-:W-:Y:S05]  /*14ee0*/  BRA `(.L_x_3418) ;  /* 0xffffffb400047947 */ /* 0x000fea000383ffff */
.L_x_3345:
[----:B------:R-:W-:Y:S01]  /*14ef0*/  BSSY B0, `(.L_x_3419) ;  /* 0x0000006000007945 */ /* 0x000fe20003800000 */
[----:B------:R-:W-:-:S07]  /*14f00*/  IMAD.MOV.U32 R15, RZ, RZ, -0x1 ;  /* 0xffffffffff0f7424 */ /* 0x000fce00078e00ff */
[----:B--2---:R-:W-:Y:S05]  /*14f10*/  WARPSYNC.COLLECTIVE R15, `(.L_x_3420) ;  /* 0x000000000f0c7348 */ /* 0x004fea0003c00000 */
[----:B------:R-:W-:Y:S02]  /*14f20*/  ELECT P6, UR62, PT ;  /* 0x00000000003e782f */ /* 0x000fe400038c0000 */
[----:B------:R-:W-:Y:S01]  /*14f30*/  MOV R14, UR62 ;  /* 0x0000003e000e7c02 */ /* 0x000fe20008000f00 */
[----:B--2---:R-:W-:Y:S10]  /*14f40*/  ENDCOLLECTIVE ;  /* 0x000000000000791b */ /* 0x004ff40003800000 */
.L_x_3420:
[----:B------:R-:W-:Y:S05]  /*14f50*/  BSYNC B0 ;  /* 0x0000000000007941 */ /* 0x000fea0003800000 */
.L_x_3419:
[----:B------:R-:W-:Y:S05]  /*14f60*/  BRA `(.L_x_3421) ;  /* 0xffffffb400147947 */ /* 0x000fea000383ffff */
.L_x_3347:
[----:B0-----:R0:W1:Y:S02]  /*14f70*/  SYNCS.PHASECHK.TRANS64.TRYWAIT P0, [R3+URZ+0x33480], R2 ;  /* 0x03348002030075a7 */ /* 0x001064000800017f */
[----:B-1----:R-:W-:Y:S05]  /*14f80*/  @!P0 NANOSLEEP.SYNCS 0x989680 ;  /* 0x009896800000895d */ /* 0x002fea0003900000 */
[----:B------:R-:W1:Y:S02]  /*14f90*/  @!P0 SYNCS.PHASECHK.TRANS64 P0, [R3+URZ+0x33480], R2 ;  /* 0x03348002030085a7 */ /* 0x000e64000800007f */
[----:B-1----:R-:W-:Y:S05]  /*14fa0*/  @!P0 BRA `(.L_x_3347) ;  /* 0xfffffffc00f08947 */ /* 0x002fea000383ffff */
[----:B------:R-:W-:Y:S05]  /*14fb0*/  BRA `(.L_x_3422) ;  /* 0xffffffb400787947 */ /* 0x000fea000383ffff */
.L_x_3349:
[----:B-1----:R1:W2:Y:S02]  /*14fc0*/  SYNCS.PHASECHK.TRANS64.TRYWAIT P0, [R3+URZ+0x33440], R2 ;  /* 0x03344002030075a7 */ /* 0x0022a4000800017f */
[----:B--2---:R-:W-:Y:S05]  /*14fd0*/  @!P0 NANOSLEEP.SYNCS 0x989680 ;  /* 0x009896800000895d */ /* 0x004fea0003900000 */
[----:B------:R-:W2:Y:S02]  /*14fe0*/  @!P0 SYNCS.PHASECHK.TRANS64 P0, [R3+URZ+0x33440], R2 ;  /* 0x03344002030085a7 */ /* 0x000ea4000800007f */
[----:B--2---:R-:W-:Y:S05]  /*14ff0*/  @!P0 BRA `(.L_x_3349) ;  /* 0xfffffffc00f08947 */ /* 0x004fea000383ffff */
[----:B------:R-:W-:Y:S05]  /*15000*/  BRA `(.L_x_3423) ;  /* 0xffffffb800047947 */ /* 0x000fea000383ffff */
.L_x_3353:
[----:B------:R0:W5:Y:S01]  /*15010*/  LDL.LU R7, [R1+0x2c] ;  /* 0x00002c0001077983 */ /* 0x0001620000300800 */
[----:B------:R-:W-:Y:S02]  /*15020*/  IMAD.MOV.U32 R13, RZ, RZ, R2 ;  /* 0x000000ffff0d7224 */ /* 0x000fe400078e0002 */
[----:B------:R-:W-:Y:S02]  /*15030*/  IMAD.MOV.U32 R12, RZ, RZ, RZ ;  /* 0x000000ffff0c7224 */ /* 0x000fe400078e00ff */
[----:B------:R-:W-:Y:S02]  /*15040*/  IMAD.MOV.U32 R11, RZ, RZ, 0x1c1f ;  /* 0x00001c1fff0b7424 */ /* 0x000fe400078e00ff */
[----:B------:R-:W-:Y:S02]  /*15050*/  IMAD.MOV.U32 R15, RZ, RZ, -0x1 ;  /* 0xffffffffff0f7424 */ /* 0x000fe400078e00ff */
[----:B0-----:R-:W-:-:S07]  /*15060*/  IMAD.IADD R3, R10, 0x1, R5 ;  /* 0x000000010a037824 */ /* 0x001fce00078e0205 */
[----:B-----5:R-:W-:Y:S05]  /*15070*/  WARPSYNC.COLLECTIVE R15, `(.L_x_3424) ;  /* 0x000000000f087348 */ /* 0x020fea0003c00000 */
[----:B------:R0:W1:Y:S02]  /*15080*/  SHFL.IDX P6, R14, R13, R12, R11 ;  /* 0x0000000c0d0e7389 */ /* 0x00006400000c000b */
[----:B01---5:R-:W-:Y:S01]  /*15090*/  ENDCOLLECTIVE ;  /* 0x000000000000791b */ /* 0x023fe20003800000 */
.L_x_3424:
[----:B------:R-:W-:Y:S02]  /*150a0*/  VIADD R5, R3, 0x20 ;  /* 0x0000002003057836 */ /* 0x000fe40000000000 */
[----:B------:R-:W-:Y:S02]  /*150b0*/  IMAD.MOV.U32 R13, RZ, RZ, R0 ;  /* 0x000000ffff0d7224 */ /* 0x000fe400078e0000 */
[----:B------:R-:W-:Y:S02]  /*150c0*/  IMAD R4, R7, R6, RZ ;  /* 0x0000000607047224 */ /* 0x000fe400078e02ff */
[----:B------:R-:W-:-:S07]  /*150d0*/  IMAD.MOV.U32 R6, RZ, RZ, R14 ;  /* 0x000000ffff067224 */ /* 0x000fce00078e000e */
[----:B------:R-:W-:Y:S05]  /*150e0*/  WARPSYNC.COLLECTIVE R15, `(.L_x_3425) ;  /* 0x000000000f087348 */ /* 0x000fea0003c00000 */
[----:B------:R0:W1:Y:S02]  /*150f0*/  SHFL.IDX P6, R14, R13, R12, R11 ;  /* 0x0000000c0d0e7389 */ /* 0x00006400000c000b */
[----:B01----:R-:W-:Y:S01]  /*15100*/  ENDCOLLECTIVE ;  /* 0x000000000000791b */ /* 0x003fe20003800000 */
.L_x_3425:
[----:B------:R-:W-:Y:S01]  /*15110*/  ISETP.GE.AND P4, PT, R3, R4, PT ;  /* 0x000000040300720c */ /* 0x000fe20003f86270 */
[----:B------:R-:W-:Y:S02]  /*15120*/  IMAD.MOV.U32 R13, RZ, RZ, R2 ;  /* 0x000000ffff0d7224 */ /* 0x000fe400078e0002 */
[----:B------:R-:W-:Y:S02]  /*15130*/  IMAD.MOV.U32 R12, RZ, RZ, 0x1 ;  /* 0x00000001ff0c7424 */ /* 0x000fe400078e00ff */
[----:B------:R-:W-:-:S08]  /*15140*/  IMAD.MOV.U32 R7, RZ, RZ, R14 ;  /* 0x000000ffff077224 */ /* 0x000fd000078e000e */
[----:B------:R-:W-:Y:S05]  /*15150*/  WARPSYNC.COLLECTIVE R15, `(.L_x_3426) ;  /* 0x000000000f087348 */ /* 0x000fea0003c00000 */
[----:B------:R0:W1:Y:S02]  /*15160*/  SHFL.IDX P6, R14, R13, R12, R11 ;  /* 0x0000000c0d0e7389 */ /* 0x00006400000c000b */
[----:B01----:R-:W-:Y:S01]  /*15170*/  ENDCOLLECTIVE ;  /* 0x000000000000791b */ /* 0x003fe20003800000 */
.L_x_3426:
[----:B------:R-:W-:-:S05]  /*15180*/  @!P4 IADD3 R7, P3, R9, R7, RZ ;  /* 0x000000070907c210 */ /* 0x000fca0007f7e0ff */
[----:B------:R-:W-:Y:S01]  /*15190*/  @!P4 IMAD.X R6, RZ, RZ, R6, P3 ;  /* 0x000000ffff06c224 */ /* 0x000fe200018e0606 */
[----:B------:R-:W-:-:S04]  /*151a0*/  ISETP.GE.AND P3, PT, R5, R4, PT ;  /* 0x000000040500720c */ /* 0x000fc80003f66270 */
        /* <DEDUP_REMOVED lines=8> */
.L_x_3427:
[----:B------:R-:W-:Y:S01]  /*15230*/  @!PT LDS RZ, [RZ] ;  /* 0x00000000fffff984 */ /* 0x000fe20000000800 */
[----:B------:R-:W-:Y:S01]  /*15240*/  @!PT LDS RZ, [RZ] ;  /* 0x00000000fffff984 */ /* 0x000fe20000000800 */
[----:B------:R-:W-:Y:S01]  /*15250*/  @!PT LDS RZ, [RZ] ;  /* 0x00000000fffff984 */ /* 0x000fe20000000800 */
[----:B------:R-:W-:Y:S04]  /*15260*/  @!P4 LDGSTS.E.BYPASS.LTC128B.128 [R8+0x1e200], desc[UR50][R6.64], !P0 ;  /* 0x1e2000000608cfae */ /* 0x000fe8000c101d72 */
[----:B------:R-:W-:Y:S04]  /*15270*/  @!P4 LDGSTS.E.BYPASS.LTC128B.128 [R8+0x20200], desc[UR50][R6.64+0x40], !P1 ;  /* 0x202000400608cfae */ /* 0x000fe8000c901d72 */
[----:B------:R0:W-:Y:S01]  /*15280*/  @!P4 LDGSTS.E.BYPASS.LTC128B.128 [R8+0x22200], desc[UR50][R6.64+0x80], !P2 ;  /* 0x222000800608cfae */ /* 0x0001e2000d101d72 */
[----:B------:R-:W-:Y:S02]  /*15290*/  IMAD.MOV.U32 R13, RZ, RZ, R2 ;  /* 0x000000ffff0d7224 */ /* 0x000fe400078e0002 */
[----:B------:R-:W-:-:S02]  /*152a0*/  IMAD.MOV.U32 R12, RZ, RZ, 0x2 ;  /* 0x00000002ff0c7424 */ /* 0x000fc400078e00ff */
[----:B0-----:R-:W-:-:S07]  /*152b0*/  IMAD.MOV.U32 R6, RZ, RZ, R14 ;  /* 0x000000ffff067224 */ /* 0x001fce00078e000e */
[----:B------:R-:W-:Y:S05]  /*152c0*/  WARPSYNC.COLLECTIVE R15, `(.L_x_3428) ;  /* 0x000000000f087348 */ /* 0x000fea0003c00000 */
[----:B------:R0:W1:Y:S02]  /*152d0*/  SHFL.IDX P6, R14, R13, R12, R11 ;  /* 0x0000000c0d0e7389 */ /* 0x00006400000c000b */
[----:B01----:R-:W-:Y:S01]  /*152e0*/  ENDCOLLECTIVE ;  /* 0x000000000000791b */ /* 0x003fe20003800000 */
.L_x_3428:
[----:B------:R-:W-:-:S05]  /*152f0*/  @!P3 IADD3 R6, P4, R9, R6, RZ ;  /* 0x000000060906b210 */ /* 0x000fca0007f9e0ff */
[----:B------:R-:W-:-:S04]  /*15300*/  @!P3 IMAD.X R5, RZ, RZ, R5, P4 ;  /* 0x000000ffff05b224 */ /* 0x000fc800020e0605 */
[----:B------:R-:W-:Y:S02]  /*15310*/  @!P3 IMAD.MOV.U32 R7, RZ, RZ, R5 ;  /* 0x000000ffff07b224 */ /* 0x000fe400078e0005 */
[----:B------:R-:W-:Y:S02]  /*15320*/  VIADD R5, R3, 0x40 ;  /* 0x0000004003057836 */ /* 0x000fe40000000000 */
[----:B------:R-:W-:Y:S01]  /*15330*/  IMAD.MOV.U32 R13, RZ, RZ, R0 ;  /* 0x000000ffff0d7224 */ /* 0x000fe200078e0000 */
[----:B------:R-:W-:Y:S01]  /*15340*/  @!PT LDS RZ, [RZ] ;  /* 0x00000000fffff984 */ /* 0x000fe20000000800 */
[----:B------:R-:W-:Y:S01]  /*15350*/  @!PT LDS RZ, [RZ] ;  /* 0x00000000fffff984 */ /* 0x000fe20000000800 */
[----:B------:R-:W-:Y:S01]  /*15360*/  @!PT LDS RZ, [RZ] ;  /* 0x00000000fffff984 */ /* 0x000fe20000000800 */
[----:B------:R0:W-:Y:S04]  /*15370*/  @!P3 LDGSTS.E.BYPASS.LTC128B.128 [R8+0x1ea00], desc[UR50][R6.64], !P0 ;  /* 0x1ea000000608bfae */ /* 0x0001e8000c101d72 */
[----:B------:R0:W-:Y:S04]  /*15380*/  @!P3 LDGSTS.E.BYPASS.LTC128B.128 [R8+0x20a00], desc[UR50][R6.64+0x40], !P1 ;  /* 0x20a000400608bfae */ /* 0x0001e8000c901d72 */
[----:B------:R0:W-:Y:S01]  /*15390*/  @!P3 LDGSTS.E.BYPASS.LTC128B.128 [R8+0x22a00], desc[UR50][R6.64+0x80], !P2 ;  /* 0x22a000800608bfae */ /* 0x0001e2000d101d72 */
[----:B------:R-:W-:Y:S01]  /*153a0*/  ISETP.GE.AND P3, PT, R5, R4, PT ;  /* 0x000000040500720c */ /* 0x000fe20003f66270 */
[----:B------:R-:W-:-:S12]  /*153b0*/  IMAD.MOV.U32 R5, RZ, RZ, R14 ;  /* 0x000000ffff057224 */ /* 0x000fd800078e000e */
[----:B0-----:R-:W-:Y:S05]  /*153c0*/  WARPSYNC.COLLECTIVE R15, `(.L_x_3429) ;  /* 0x000000000f087348 */ /* 0x001fea0003c00000 */
[----:B------:R1:W2:Y:S02]  /*153d0*/  SHFL.IDX P6, R14, R13, R12, R11 ;  /* 0x0000000c0d0e7389 */ /* 0x0002a400000c000b */
[----:B012---:R-:W-:Y:S01]  /*153e0*/  ENDCOLLECTIVE ;  /* 0x000000000000791b */ /* 0x007fe20003800000 */
.L_x_3429:
[----:B------:R-:W-:Y:S02]  /*153f0*/  IMAD.MOV.U32 R13, RZ, RZ, R2 ;  /* 0x000000ffff0d7224 */ /* 0x000fe400078e0002 */
[----:B------:R-:W-:Y:S02]  /*15400*/  IMAD.MOV.U32 R12, RZ, RZ, 0x3 ;  /* 0x00000003ff0c7424 */ /* 0x000fe400078e00ff */
[----:B------:R-:W-:-:S07]  /*15410*/  IMAD.MOV.U32 R6, RZ, RZ, R14 ;  /* 0x000000ffff067224 */ /* 0x000fce00078e000e */
[----:B------:R-:W-:Y:S05]  /*15420*/  WARPSYNC.COLLECTIVE R15, `(.L_x_3430) ;  /* 0x000000000f087348 */ /* 0x000fea0003c00000 */
[----:B------:R0:W1:Y:S02]  /*15430*/  SHFL.IDX P6, R14, R13, R12, R11 ;  /* 0x0000000c0d0e7389 */ /* 0x00006400000c000b */
[----:B01----:R-:W-:Y:S01]  /*15440*/  ENDCOLLECTIVE ;  /* 0x000000000000791b */ /* 0x003fe20003800000 */
.L_x_3430:
[----:B------:R-:W-:-:S05]  /*15450*/  @!P3 IADD3 R6, P4, R9, R6, RZ ;  /* 0x000000060906b210 */ /* 0x000fca0007f9e0ff */
[----:B------:R-:W-:-:S04]  /*15460*/  @!P3 IMAD.X R5, RZ, RZ, R5, P4 ;  /* 0x000000ffff05b224 */ /* 0x000fc800020e0605 */
[----:B------:R-:W-:Y:S02]  /*15470*/  @!P3 IMAD.MOV.U32 R7, RZ, RZ, R5 ;  /* 0x000000ffff07b224 */ /* 0x000fe400078e0005 */
[----:B------:R-:W-:-:S03]  /*15480*/  IMAD.MOV.U32 R13, RZ, RZ, R0 ;  /* 0x000000ffff0d7224 */ /* 0x000fc600078e0000 */
[----:B------:R-:W-:Y:S01]  /*15490*/  @!PT LDS RZ, [RZ] ;  /* 0x00000000fffff984 */ /* 0x000fe20000000800 */
[----:B------:R-:W-:Y:S01]  /*154a0*/  @!PT LDS RZ, [RZ] ;  /* 0x00000000fffff984 */ /* 0x000fe20000000800 */
[----:B------:R-:W-:Y:S01]  /*154b0*/  @!PT LDS RZ, [RZ] ;  /* 0x00000000fffff984 */ /* 0x000fe20000000800 */
[----:B------:R0:W-:Y:S04]  /*154c0*/  @!P3 LDGSTS.E.BYPASS.LTC128B.128 [R8+0x1f200], desc[UR50][R6.64], !P0 ;  /* 0x1f2000000608bfae */ /* 0x0001e8000c101d72 */
[----:B------:R0:W-:Y:S01]  /*154d0*/  @!P3 LDGSTS.E.BYPASS.LTC128B.128 [R8+0x21200], desc[UR50][R6.64+0x40], !P1 ;  /* 0x212000400608bfae */ /* 0x0001e2000c901d72 */
[----:B------:R-:W-:-:S03]  /*154e0*/  IMAD.MOV.U32 R5, RZ, RZ, R14 ;  /* 0x000000ffff057224 */ /* 0x000fc600078e000e */
[----:B------:R0:W-:Y:S04]  /*154f0*/  @!P3 LDGSTS.E.BYPASS.LTC128B.128 [R8+0x23200], desc[UR50][R6.64+0x80], !P2 ;  /* 0x232000800608bfae */ /* 0x0001e8000d101d72 */
[----:B0-----:R-:W-:Y:S05]  /*15500*/  WARPSYNC.COLLECTIVE R15, `(.L_x_3431) ;  /* 0x000000000f087348 */ /* 0x001fea0003c00000 */
[----:B------:R1:W2:Y:S02]  /*15510*/  SHFL.IDX P6, R14, R13, R12, R11 ;  /* 0x0000000c0d0e7389 */ /* 0x0002a400000c000b */
[----:B012---:R-:W-:Y:S01]  /*15520*/  ENDCOLLECTIVE ;  /* 0x000000000000791b */ /* 0x007fe20003800000 */
.L_x_3431:
[----:B------:R-:W-:Y:S01]  /*15530*/  IMAD.MOV.U32 R0, RZ, RZ, R14 ;  /* 0x000000ffff007224 */ /* 0x000fe200078e000e */
[----:B------:R-:W-:Y:S06]  /*15540*/  BRA `(.L_x_3432) ;  /* 0xffffffbc00607947 */ /* 0x000fec000383ffff */
.L_x_3358:
[----:B0-----:R0:W1:Y:S02]  /*15550*/  SYNCS.PHASECHK.TRANS64.TRYWAIT P0, [R17+URZ+0x33420], R0 ;  /* 0x03342000110075a7 */ /* 0x001064000800017f */
[----:B-1----:R-:W-:Y:S05]  /*15560*/  @!P0 NANOSLEEP.SYNCS 0x989680 ;  /* 0x009896800000895d */ /* 0x002fea0003900000 */
[----:B------:R-:W1:Y:S02]  /*15570*/  @!P0 SYNCS.PHASECHK.TRANS64 P0, [R17+URZ+0x33420], R0 ;  /* 0x03342000110085a7 */ /* 0x000e64000800007f */
[----:B-1----:R-:W-:Y:S05]  /*15580*/  @!P0 BRA `(.L_x_3358) ;  /* 0xfffffffc00f08947 */ /* 0x002fea000383ffff */
[----:B------:R-:W-:Y:S05]  /*15590*/  BRA `(.L_x_3433) ;  /* 0xffffffbc00d07947 */ /* 0x000fea000383ffff */
.L_x_3364:
[----:B--2---:R2:W3:Y:S02]  /*155a0*/  SYNCS.PHASECHK.TRANS64.TRYWAIT P0, [R5+URZ+0x33480], R4 ;  /* 0x03348004050075a7 */ /* 0x0044e4000800017f */
[----:B---3--:R-:W-:Y:S05]  /*155b0*/  @!P0 NANOSLEEP.SYNCS 0x989680 ;  /* 0x009896800000895d */ /* 0x008fea0003900000 */
[----:B------:R-:W3:Y:S02]  /*155c0*/  @!P0 SYNCS.PHASECHK.TRANS64 P0, [R5+URZ+0x33480], R4 ;  /* 0x03348004050085a7 */ /* 0x000ee4000800007f */
[----:B---3--:R-:W-:Y:S05]  /*155d0*/  @!P0 BRA `(.L_x_3364) ;  /* 0xfffffffc00f08947 */ /* 0x008fea000383ffff */
[----:B------:R-:W-:Y:S05]  /*155e0*/  BRA `(.L_x_3434) ;  /* 0xffffffc0008c7947 */ /* 0x000fea000383ffff */
.L_x_3371:
[----:B-1----:R1:W3:Y:S02]  /*155f0*/  SYNCS.PHASECHK.TRANS64.TRYWAIT P0, [R5+URZ+0x33440], R4 ;  /* 0x03344004050075a7 */ /* 0x0022e4000800017f */
[----:B---3--:R-:W-:Y:S05]  /*15600*/  @!P0 NANOSLEEP.SYNCS 0x989680 ;  /* 0x009896800000895d */ /* 0x008fea0003900000 */
[----:B------:R-:W3:Y:S02]  /*15610*/  @!P0 SYNCS.PHASECHK.TRANS64 P0, [R5+URZ+0x33440], R4 ;  /* 0x03344004050085a7 */ /* 0x000ee4000800007f */
[----:B---3--:R-:W-:Y:S05]  /*15620*/  @!P0 BRA `(.L_x_3371) ;  /* 0xfffffffc00f08947 */ /* 0x008fea000383ffff */
[----:B------:R-:W-:Y:S05]  /*15630*/  BRA `(.L_x_3435) ;  /* 0xffffffc4008c7947 */ /* 0x000fea000383ffff */
.L_x_3379:
[----:B---3--:R3:W4:Y:S02]  /*15640*/  SYNCS.PHASECHK.TRANS64.TRYWAIT P0, [R3+URZ+0x33470], R4 ;  /* 0x03347004030075a7 */ /* 0x008724000800017f */
[----:B----4-:R-:W-:Y:S05]  /*15650*/  @!P0 NANOSLEEP.SYNCS 0x989680 ;  /* 0x009896800000895d */ /* 0x010fea0003900000 */
[----:B------:R-:W4:Y:S02]  /*15660*/  @!P0 SYNCS.PHASECHK.TRANS64 P0, [R3+URZ+0x33470], R4 ;  /* 0x03347004030085a7 */ /* 0x000f24000800007f */
[----:B----4-:R-:W-:Y:S05]  /*15670*/  @!P0 BRA `(.L_x_3379) ;  /* 0xfffffffc00f08947 */ /* 0x010fea000383ffff */
[----:B------:R-:W-:Y:S05]  /*15680*/  BRA `(.L_x_3436) ;  /* 0xffffffc800a07947 */ /* 0x000fea000383ffff */
.L_x_3381:
[----:B---3--:R3:W4:Y:S02]  /*15690*/  SYNCS.PHASECHK.TRANS64.TRYWAIT P0, [R3+URZ+0x33460], R4 ;  /* 0x03346004030075a7 */ /* 0x008724000800017f */
[----:B----4-:R-:W-:Y:S05]  /*156a0*/  @!P0 NANOSLEEP.SYNCS 0x989680 ;  /* 0x009896800000895d */ /* 0x010fea0003900000 */
[----:B------:R-:W4:Y:S02]  /*156b0*/  @!P0 SYNCS.PHASECHK.TRANS64 P0, [R3+URZ+0x33460], R4 ;  /* 0x03346004030085a7 */ /* 0x000f24000800007f */
[----:B----4-:R-:W-:Y:S05]  /*156c0*/  @!P0 BRA `(.L_x_3381) ;  /* 0xfffffffc00f08947 */ /* 0x010fea000383ffff */
[----:B------:R-:W-:Y:S05]  /*156d0*/  BRA `(.L_x_3437) ;  /* 0xffffffc800a87947 */ /* 0x000fea000383ffff */
.L_x_3388:
[----:B0-----:R0:W1:Y:S02]  /*156e0*/  SYNCS.PHASECHK.TRANS64.TRYWAIT P1, [R0+URZ+0x33470], R3 ;  /* 0x03347003000075a7 */ /* 0x001064000802017f */
[----:B-1----:R-:W-:Y:S05]  /*156f0*/  @!P1 NANOSLEEP.SYNCS 0x989680 ;  /* 0x009896800000995d */ /* 0x002fea0003900000 */
[----:B------:R-:W1:Y:S02]  /*15700*/  @!P1 SYNCS.PHASECHK.TRANS64 P1, [R0+URZ+0x33470], R3 ;  /* 0x03347003000095a7 */ /* 0x000e64000802007f */
[----:B-1----:R-:W-:Y:S05]  /*15710*/  @!P1 BRA `(.L_x_3388) ;  /* 0xfffffffc00f09947 */ /* 0x002fea000383ffff */
[----:B------:R-:W-:Y:S05]  /*15720*/  BRA `(.L_x_3438) ;  /* 0xffffffd800147947 */ /* 0x000fea000383ffff */
.L_x_3390:
[----:B0-----:R0:W1:Y:S02]  /*15730*/  SYNCS.PHASECHK.TRANS64.TRYWAIT P1, [R0+URZ+0x33460], R3 ;  /* 0x03346003000075a7 */ /* 0x001064000802017f */
[----:B-1----:R-:W-:Y:S05]  /*15740*/  @!P1 NANOSLEEP.SYNCS 0x989680 ;  /* 0x009896800000995d */ /* 0x002fea0003900000 */
[----:B------:R-:W1:Y:S02]  /*15750*/  @!P1 SYNCS.PHASECHK.TRANS64 P1, [R0+URZ+0x33460], R3 ;  /* 0x03346003000095a7 */ /* 0x000e64000802007f */
[----:B-1----:R-:W-:Y:S05]  /*15760*/  @!P1 BRA `(.L_x_3390) ;  /* 0xfffffffc00f09947 */ /* 0x002fea000383ffff */
[----:B------:R-:W-:Y:S05]  /*15770*/  BRA `(.L_x_3439) ;  /* 0xffffffd8001c7947 */ /* 0x000fea000383ffff */
.L_x_3401:
[----:B0-----:R0:W1:Y:S02]  /*15780*/  SYNCS.PHASECHK.TRANS64.TRYWAIT P0, [R0+URZ+0x33420], R3 ;  /* 0x03342003000075a7 */ /* 0x001064000800017f */
[----:B-1----:R-:W-:Y:S05]  /*15790*/  @!P0 NANOSLEEP.SYNCS 0x989680 ;  /* 0x009896800000895d */ /* 0x002fea0003900000 */
[----:B------:R-:W1:Y:S02]  /*157a0*/  @!P0 SYNCS.PHASECHK.TRANS64 P0, [R0+URZ+0x33420], R3 ;  /* 0x03342003000085a7 */ /* 0x000e64000800007f */
[----:B-1----:R-:W-:Y:S05]  /*157b0*/  @!P0 BRA `(.L_x_3401) ;  /* 0xfffffffc00f08947 */ /* 0x002fea000383ffff */
[----:B------:R-:W-:Y:S05]  /*157c0*/  BRA `(.L_x_3440) ;  /* 0xfffffff0005c7947 */ /* 0x000fea000383ffff */
.L_x_3402:
        /* <DEDUP_REMOVED lines=11> */
.L_x_3442:
[----:B------:R-:W-:Y:S05]  /*15880*/  BSYNC B0 ;  /* 0x0000000000007941 */ /* 0x000fea0003800000 */
.L_x_3441:
[----:B------:R-:W-:Y:S05]  /*15890*/  BRA `(.L_x_3443) ;  /* 0xfffffff000447947 */ /* 0x000fea000383ffff */
.L_x_3405:
[----:B------:R-:W-:Y:S01]  /*158a0*/  BSSY B1, `(.L_x_3444) ;  /* 0x0000006000017945 */ /* 0x000fe20003800000 */
[----:B------:R-:W-:-:S07]  /*158b0*/  IMAD.MOV.U32 R15, RZ, RZ, -0x1 ;  /* 0xffffffffff0f7424 */ /* 0x000fce00078e00ff */
[----:B01----:R-:W-:Y:S05]  /*158c0*/  WARPSYNC.COLLECTIVE R15, `(.L_x_3445) ;  /* 0x000000000f0c7348 */ /* 0x003fea0003c00000 */
[----:B------:R-:W-:Y:S02]  /*158d0*/  ELECT P6, UR62, PT ;  /* 0x00000000003e782f */ /* 0x000fe400038c0000 */
[----:B------:R-:W-:Y:S01]  /*158e0*/  MOV R14, UR62 ;  /* 0x0000003e000e7c02 */ /* 0x000fe20008000f00 */
[----:B01----:R-:W-:Y:S10]  /*158f0*/  ENDCOLLECTIVE ;  /* 0x000000000000791b */ /* 0x003ff40003800000 */
.L_x_3445:
[----:B------:R-:W-:Y:S05]  /*15900*/  BSYNC B1 ;  /* 0x0000000000017941 */ /* 0x000fea0003800000 */
.L_x_3444:
[----:B------:R-:W-:Y:S05]  /*15910*/  BRA `(.L_x_3446) ;  /* 0xfffffff0003c7947 */ /* 0x000fea000383ffff */
.L_x_3407:
[----:B0-----:R0:W1:Y:S02]  /*15920*/  SYNCS.PHASECHK.TRANS64.TRYWAIT P1, [R6+URZ], R5 ;  /* 0x00000005060075a7 */ /* 0x001064000802017f */
[----:B-1----:R-:W-:Y:S05]  /*15930*/  @!P1 NANOSLEEP.SYNCS 0x989680 ;  /* 0x009896800000995d */ /* 0x002fea0003900000 */
[----:B------:R-:W1:Y:S02]  /*15940*/  @!P1 SYNCS.PHASECHK.TRANS64 P1, [R6+URZ], R5 ;  /* 0x00000005060095a7 */ /* 0x000e64000802007f */
[----:B-1----:R-:W-:Y:S05]  /*15950*/  @!P1 BRA `(.L_x_3407) ;  /* 0xfffffffc00f09947 */ /* 0x002fea000383ffff */
[----:B------:R-:W-:Y:S05]  /*15960*/  BRA `(.L_x_3447) ;  /* 0xfffffff000787947 */ /* 0x000fea000383ffff */
.L_x_3408:
[----:B-1----:R1:W2:Y:S02]  /*15970*/  SYNCS.PHASECHK.TRANS64.TRYWAIT P1, [R7+URZ], R2 ;  /* 0x00000002070075a7 */ /* 0x0022a4000802017f */
[----:B--2---:R-:W-:Y:S05]  /*15980*/  @!P1 NANOSLEEP.SYNCS 0x989680 ;  /* 0x009896800000995d */ /* 0x004fea0003900000 */
[----:B------:R-:W2:Y:S02]  /*15990*/  @!P1 SYNCS.PHASECHK.TRANS64 P1, [R7+URZ], R2 ;  /* 0x00000002070095a7 */ /* 0x000ea4000802007f */
[----:B--2---:R-:W-:Y:S05]  /*159a0*/  @!P1 BRA `(.L_x_3408) ;  /* 0xfffffffc00f09947 */ /* 0x004fea000383ffff */
[----:B------:R-:W-:Y:S05]  /*159b0*/  BRA `(.L_x_3448) ;  /* 0xfffffff0006c7947 */ /* 0x000fea000383ffff */
.L_x_3410:
[----:B--2---:R2:W3:Y:S02]  /*159c0*/  SYNCS.PHASECHK.TRANS64.TRYWAIT P1, [R4+URZ+0x33460], R5 ;  /* 0x03346005040075a7 */ /* 0x0044e4000802017f */
[----:B---3--:R-:W-:Y:S05]  /*159d0*/  @!P1 NANOSLEEP.SYNCS 0x989680 ;  /* 0x009896800000995d */ /* 0x008fea0003900000 */
[----:B------:R-:W3:Y:S02]  /*159e0*/  @!P1 SYNCS.PHASECHK.TRANS64 P1, [R4+URZ+0x33460], R5 ;  /* 0x03346005040095a7 */ /* 0x000ee4000802007f */
[----:B---3--:R-:W-:Y:S05]  /*159f0*/  @!P1 BRA `(.L_x_3410) ;  /* 0xfffffffc00f09947 */ /* 0x008fea000383ffff */
[----:B------:R-:W-:Y:S05]  /*15a00*/  BRA `(.L_x_3449) ;  /* 0xfffffff000707947 */ /* 0x000fea000383ffff */
.L_x_3412:
[----:B---3--:R3:W4:Y:S02]  /*15a10*/  SYNCS.PHASECHK.TRANS64.TRYWAIT P1, [R3+URZ+0x33460], R2 ;  /* 0x03346002030075a7 */ /* 0x008724000802017f */
[----:B----4-:R-:W-:Y:S05]  /*15a20*/  @!P1 NANOSLEEP.SYNCS 0x989680 ;  /* 0x009896800000995d */ /* 0x010fea0003900000 */
[----:B------:R-:W4:Y:S02]  /*15a30*/  @!P1 SYNCS.PHASECHK.TRANS64 P1, [R3+URZ+0x33460], R2 ;  /* 0x03346002030095a7 */ /* 0x000f24000802007f */
[----:B----4-:R-:W-:Y:S05]  /*15a40*/  @!P1 BRA `(.L_x_3412) ;  /* 0xfffffffc00f09947 */ /* 0x010fea000383ffff */
[----:B------:R-:W-:Y:S05]  /*15a50*/  BRA `(.L_x_3450) ;  /* 0xfffffff000707947 */ /* 0x000fea000383ffff */
.L_x_3414:
[----:B----4-:R4:W0:Y:S02]  /*15a60*/  SYNCS.PHASECHK.TRANS64.TRYWAIT P0, [R4+URZ+0x33480], R5 ;  /* 0x03348005040075a7 */ /* 0x010824000800017f */
[----:B0-----:R-:W-:Y:S05]  /*15a70*/  @!P0 NANOSLEEP.SYNCS 0x989680 ;  /* 0x009896800000895d */ /* 0x001fea0003900000 */
[----:B------:R-:W0:Y:S02]  /*15a80*/  @!P0 SYNCS.PHASECHK.TRANS64 P0, [R4+URZ+0x33480], R5 ;  /* 0x03348005040085a7 */ /* 0x000e24000800007f */
[----:B0-----:R-:W-:Y:S05]  /*15a90*/  @!P0 BRA `(.L_x_3414) ;  /* 0xfffffffc00f08947 */ /* 0x001fea000383ffff */
[----:B------:R-:W-:Y:S05]  /*15aa0*/  BRA `(.L_x_3415) ;  /* 0xfffffff0006c7947 */ /* 0x000fea000383ffff */
.L_x_3451:
        /* <DEDUP_REMOVED lines=13> */
.L_x_13267:


//--------------------- .text._ZN7cutlass13device_kernelIN5flash11enable_sm90INS1_16FlashAttnFwdSm90INS1_25CollectiveMainloopFwdSm90ILi2EN4cute5tupleIJNS5_1CILi1EEES8_S8_EEENS6_IJNS7_ILi128EEENS7_ILi160EEENS7_ILi192EEEEEELi192ENS_12float_e4m3_tEfNS_4arch4Sm90ELb0ELb0ELb0ELb1ELb0ELb1ELb0ELb1ELb1ELb1ELb1ELb0EEENS1_21CollectiveEpilogueFwdINS6_IJSA_SC_SB_EEES9_NS_10bfloat16_tESG_Li256ELb1ELb1ELb1ELb1EEENS1_36VarlenDynamicPersistentTileSchedulerILi128ELi160ELi256ELi128ELb1ELb1ELb1ELb0ELb1ELb1EEEEEEEEEvNT_6ParamsE --------------------------
	.section	.text._ZN7cutlass13device_kernelIN5flash11enable_sm90INS1_16FlashAttnFwdSm90INS1_25CollectiveMainloopFwdSm90ILi2EN4cute5tupleIJNS5_1CILi1EEES8_S8_EEENS6_IJNS7_ILi128EEENS7_ILi160EEENS7_ILi192EEEEEELi192ENS_12float_e4m3_tEfNS_4arch4Sm90ELb0ELb0ELb0ELb1ELb0ELb1ELb0ELb1ELb1ELb1ELb1ELb0EEENS1_21CollectiveEpilogueFwdINS6_IJSA_SC_SB_EEES9_NS_10bfloat16_tESG_Li256ELb1ELb1ELb1ELb1EEENS1_36VarlenDynamicPersistentTileSchedulerILi128ELi160ELi256ELi128ELb1ELb1ELb1ELb0ELb1ELb1EEEEEEEEEvNT_6ParamsE,"ax",@progbits
	.align	128
.text._ZN7cutlass13device_kernelIN5flash11enable_sm90INS1_16FlashAttnFwdSm90INS1_25CollectiveMainloopFwdSm90ILi2EN4cute5tupleIJNS5_1CILi1EEES8_S8_EEENS6_IJNS7_ILi128EEENS7_ILi160EEENS7_ILi192EEEEEELi192ENS_12float_e4m3_tEfNS_4arch4Sm90ELb0ELb0ELb0ELb1ELb0ELb1ELb0ELb1ELb1ELb1ELb1ELb0EEENS1_21CollectiveEpilogueFwdINS6_IJSA_SC_SB_EEES9_NS_10bfloat16_tESG_Li256ELb1ELb1ELb1ELb1EEENS1_36VarlenDynamicPersistentTileSchedulerILi128ELi160ELi256ELi128ELb1ELb1ELb1ELb0ELb1ELb1EEEEEEEEEvNT_6ParamsE:
        .type           _ZN7cutlass13device_kernelIN5flash11enable_sm90INS1_16FlashAttnFwdSm90INS1_25CollectiveMainloopFwdSm90ILi2EN4cute5tupleIJNS5_1CILi1EEES8_S8_EEENS6_IJNS7_ILi128EEENS7_ILi160EEENS7_ILi192EEEEEELi192ENS_12float_e4m3_tEfNS_4arch4Sm90ELb0ELb0ELb0ELb1ELb0ELb1ELb0ELb1ELb1ELb1ELb1ELb0EEENS1_21CollectiveEpilogueFwdINS6_IJSA_SC_SB_EEES9_NS_10bfloat16_tESG_Li256ELb1ELb1ELb1ELb1EEENS1_36VarlenDynamicPersistentTileSchedulerILi128ELi160ELi256ELi128ELb1ELb1ELb1ELb0ELb1ELb1EEEEEEEEEvNT_6ParamsE,@function
        .size           _ZN7cutlass13device_kernelIN5flash11enable_sm90INS1_16FlashAttnFwdSm90INS1_25CollectiveMainloopFwdSm90ILi2EN4cute5tupleIJNS5_1CILi1EEES8_S8_EEENS6_IJNS7_ILi128EEENS7_ILi160EEENS7_ILi192EEEEEELi192ENS_12float_e4m3_tEfNS_4arch4Sm90ELb0ELb0ELb0ELb1ELb0ELb1ELb0ELb1ELb1ELb1ELb1ELb0EEENS1_21CollectiveEpilogueFwdINS6_IJSA_SC_SB_EEES9_NS_10bfloat16_tESG_Li256ELb1ELb1ELb1ELb1EEENS1_36VarlenDynamicPersistentTileSchedulerILi128ELi160ELi256ELi128ELb1ELb1ELb1ELb0ELb1ELb1EEEEEEEEEvNT_6ParamsE,(.L_x_13268 - _ZN7cutlass13device_kernelIN5flash11enable_sm90INS1_16FlashAttnFwdSm90INS1_25CollectiveMainloopFwdSm90ILi2EN4cute5tupleIJNS5_1CILi1EEES8_S8_EEENS6_IJNS7_ILi128EEENS7_ILi160EEENS7_ILi192EEEEEELi192ENS_12float_e4m3_tEfNS_4arch4Sm90ELb0ELb0ELb0ELb1ELb0ELb1ELb0ELb1ELb1ELb1ELb1ELb0EEENS1_21CollectiveEpilogueFwdINS6_IJSA_SC_SB_EEES9_NS_10bfloat16_tESG_Li256ELb1ELb1ELb1ELb1EEENS1_36VarlenDynamicPersistentTileSchedulerILi128ELi160ELi256ELi128ELb1ELb1ELb1ELb0ELb1ELb1EEEEEEEEEvNT_6ParamsE)
        .other          _ZN7cutlass13device_kernelIN5flash11enable_sm90INS1_16FlashAttnFwdSm90INS1_25CollectiveMainloopFwdSm90ILi2EN4cute5tupleIJNS5_1CILi1EEES8_S8_EEENS6_IJNS7_ILi128EEENS7_ILi160EEENS7_ILi192EEEEEELi192ENS_12float_e4m3_tEfNS_4arch4Sm90ELb0ELb0ELb0ELb1ELb0ELb1ELb0ELb1ELb1ELb1ELb1ELb0EEENS1_21CollectiveEpilogueFwdINS6_IJSA_SC_SB_EEES9_NS_10bfloat16_tESG_Li256ELb1ELb1ELb1ELb1EEENS1_36VarlenDynamicPersistentTileSchedulerILi128ELi160ELi256ELi128ELb1ELb1ELb1ELb0ELb1ELb1EEEEEEEEEvNT_6ParamsE,@"STO_CUDA_ENTRY STV_DEFAULT"
_ZN7cutlass13device_kernelIN5flash11enable_sm90INS1_16FlashAttnFwdSm90INS1_25CollectiveMainloopFwdSm90ILi2EN4cute5tupleIJNS5_1CILi1EEES8_S8_EEENS6_IJNS7_ILi128EEENS7_ILi160EEENS7_ILi192EEEEEELi192ENS_12float_e4m3_tEfNS_4arch4Sm90ELb0ELb0ELb0ELb1ELb0ELb1ELb0ELb1ELb1ELb1ELb1ELb0EEENS1_21CollectiveEpilogueFwdINS6_IJSA_SC_SB_EEES9_NS_10bfloat16_tESG_Li256ELb1ELb1ELb1ELb1EEENS1_36VarlenDynamicPersistentTileSchedulerILi128ELi160ELi256ELi128ELb1ELb1ELb1ELb0ELb1ELb1EEEEEEEEEvNT_6ParamsE:
        /* <DEDUP_REMOVED lines=24> */
.L_x_3453:
[----:B------:R-:W-:Y:S05]  /*0180*/  BSYNC B0 ;  /* 0x0000000000007941 */ /* 0x000fea0003800000 */
.L_x_3452:
        /* <DEDUP_REMOVED lines=41> */
.L_x_3454:
        /* <DEDUP_REMOVED lines=22> */
.L_x_3455:
        /* <DEDUP_REMOVED lines=18> */
.L_x_3456:
        /* <DEDUP_REMOVED lines=22> */
.L_x_3457:
        /* <DEDUP_REMOVED lines=22> */
.L_x_3458:
        /* <DEDUP_REMOVED lines=8> */
.L_x_3461:
        /* <DEDUP_REMOVED lines=24> */
[----:B------:R-:W-:Y:S01]  /*0b60*/  R2UR UR52, R16 ;  /* 0x00000000103472ca */ /* 0x000fe200000e0000 */
[----:B------:R-:W-:Y:S01]  /*0b70*/  IMAD.MOV.U32 R221, RZ, RZ, RZ ;  /* 0x000000ffffdd7224 */ /* 0x000fe200078e00ff */
[----:B------:R-:W-:Y:S01]  /*0b80*/  ULOP3.LUT UR53, UR36, 0x1, URZ, 0xfc, !UPT ;  /* 0x0000000124357892 */ /* 0x000fe2000f8efc3f */
[----:B------:R-:W-:Y:S01]  /*0b90*/  IMAD.MOV.U32 R230, RZ, RZ, RZ ;  /* 0x000000ffffe67224 */ /* 0x000fe200078e00ff */
[----:B------:R-:W-:Y:S01]  /*0ba0*/  UMOV UR43, URZ ;  /* 0x0000003f002b7c82 */ /* 0x000fe20008000000 */
[----:B------:R-:W-:-:S08]  /*0bb0*/  IMAD.MOV.U32 R152, RZ, RZ, RZ ;  /* 0x000000ffff987224 */ /* 0x000fd000078e00ff */
[----:B------:R-:W-:Y:S01]  /*0bc0*/  UIADD3 UR52, UR52, 0x1e200, URZ ;  /* 0x0001e20034347890 */ /* 0x000fe2000fffe03f */
[----:B0-----:R-:W-:-:S05]  /*0bd0*/  VIADD R0, R0, 0xffffff80 ;  /* 0xffffff8000007836 */ /* 0x001fca0000000000 */
[----:B------:R-:W-:Y:S02]  /*0be0*/  SHF.R.S32.HI R3, RZ, 0x1f, R0 ;  /* 0x0000001fff037819 */ /* 0x000fe40000011400 */
[-C--:B------:R-:W-:Y:S02]  /*0bf0*/  LEA.HI R5, R0, R0.reuse, RZ, 0x1 ;  /* 0x0000000000057211 */ /* 0x080fe400078f08ff */
[CC--:B------:R-:W-:Y:S02]  /*0c00*/  LEA.HI R6, R3.reuse, R0.reuse, RZ, 0x5 ;  /* 0x0000000003067211 */ /* 0x0c0fe400078f28ff */
[CC--:B------:R-:W-:Y:S02]  /*0c10*/  LEA.HI R2, R3.reuse, R0.reuse, RZ, 0x7 ;  /* 0x0000000003027211 */ /* 0x0c0fe400078f38ff */
[CC--:B------:R-:W-:Y:S01]  /*0c20*/  LEA.HI R8, R3.reuse, R0.reuse, RZ, 0x4 ;  /* 0x0000000003087211 */ /* 0x0c0fe200078f20ff */
[----:B------:R-:W-:Y:S01]  /*0c30*/  IMAD.SHL.U32 R6, R6, 0x20, RZ ;  /* 0x0000002006067824 */ /* 0x000fe200078e00ff */
[----:B------:R-:W-:-:S02]  /*0c40*/  LEA.HI R4, R3, R0, RZ, 0x2 ;  /* 0x0000000003047211 */ /* 0x000fc400078f10ff */
[----:B------:R-:W-:Y:S02]  /*0c50*/  LOP3.LUT R7, R8, 0x3fffff0, RZ, 0xc0, !PT ;  /* 0x03fffff008077812 */ /* 0x000fe400078ec0ff */
[----:B------:R-:W-:Y:S02]  /*0c60*/  LOP3.LUT R9, R2, 0xffffff80, RZ, 0xc0, !PT ;  /* 0xffffff8002097812 */ /* 0x000fe400078ec0ff */
[----:B------:R-:W-:Y:S01]  /*0c70*/  LOP3.LUT R3, R5, 0xfffffffe, RZ, 0xc0, !PT ;  /* 0xfffffffe05037812 */ /* 0x000fe200078ec0ff */
[----:B------:R-:W-:Y:S01]  /*0c80*/  IMAD.IADD R7, R0, 0x1, -R7 ;  /* 0x0000000100077824 */ /* 0x000fe200078e0a07 */
[----:B------:R-:W-:Y:S01]  /*0c90*/  LOP3.LUT R11, R4, 0xfffffffc, RZ, 0xc0, !PT ;  /* 0xfffffffc040b7812 */ /* 0x000fe200078ec0ff */
[----:B------:R-:W-:Y:S01]  /*0ca0*/  IMAD.IADD R15, R0, 0x1, -R9 ;  /* 0x00000001000f7824 */ /* 0x000fe200078e0a09 */
[----:B------:R-:W-:Y:S01]  /*0cb0*/  LOP3.LUT R6, R6, 0xfffffc00, RZ, 0xc0, !PT ;  /* 0xfffffc0006067812 */ /* 0x000fe200078ec0ff */
[C---:B------:R-:W-:Y:S01]  /*0cc0*/  IMAD.IADD R18, R0.reuse, 0x1, -R3 ;  /* 0x0000000100127824 */ /* 0x040fe200078e0a03 */
[----:B------:R-:W-:Y:S01]  /*0cd0*/  SHF.R.S32.HI R220, RZ, 0x1, R5 ;  /* 0x00000001ffdc7819 */ /* 0x000fe20000011405 */
[----:B------:R-:W-:Y:S01]  /*0ce0*/  IMAD.IADD R10, R0, 0x1, -R11 ;  /* 0x00000001000a7824 */ /* 0x000fe200078e0a0b */
[----:B------:R-:W-:Y:S01]  /*0cf0*/  SHF.R.S32.HI R9, RZ, 0x4, R8 ;  /* 0x00000004ff097819 */ /* 0x000fe20000011408 */
[----:B------:R-:W-:Y:S01]  /*0d00*/  IMAD R11, R7, 0x40, R6 ;  /* 0x00000040070b7824 */ /* 0x000fe200078e0206 */
[----:B------:R-:W-:Y:S01]  /*0d10*/  SHF.R.S32.HI R3, RZ, 0x7, R2 ;  /* 0x00000007ff037819 */ /* 0x000fe20000011402 */
[----:B------:R-:W-:Y:S01]  /*0d20*/  STL [R1+0x78], R15 ;  /* 0x0000780f01007387 */ /* 0x000fe20000100800 */
[----:B------:R-:W-:Y:S01]  /*0d30*/  LEA.HI R6, R5, R220, RZ, 0x1 ;  /* 0x000000dc05067211 */ /* 0x000fe200078f08ff */
[----:B------:R-:W-:Y:S01]  /*0d40*/  IMAD.SHL.U32 R22, R18, 0x8, RZ ;  /* 0x0000000812167824 */ /* 0x000fe200078e00ff */
[----:B------:R-:W-:Y:S01]  /*0d50*/  LEA.HI R8, R8, R9, RZ, 0x1 ;  /* 0x0000000908087211 */ /* 0x000fe200078f08ff */
[----:B------:R-:W-:Y:S01]  /*0d60*/  VIADD R17, R220, 0x80 ;  /* 0x00000080dc117836 */ /* 0x000fe20000000000 */
[--C-:B------:R-:W-:Y:S01]  /*0d70*/  SHF.R.S32.HI R0, RZ, 0x2, R4.reuse ;  /* 0x00000002ff007819 */ /* 0x100fe20000011404 */
[C---:B------:R-:W-:Y:S01]  /*0d80*/  VIADD R222, R22.reuse, 0x40 ;  /* 0x0000004016de7836 */ /* 0x040fe20000000000 */
[----:B------:R-:W-:Y:S01]  /*0d90*/  SHF.R.S32.HI R5, RZ, 0x1f, R4 ;  /* 0x0000001fff057819 */ /* 0x000fe20000011404 */
[----:B------:R-:W-:Y:S01]  /*0da0*/  VIADD R223, R22, 0x20 ;  /* 0x0000002016df7836 */ /* 0x000fe20000000000 */
[----:B------:R-:W-:Y:S01]  /*0db0*/  LEA.HI R2, R2, R3, RZ, 0x1 ;  /* 0x0000000302027211 */ /* 0x000fe200078f08ff */
[----:B------:R-:W-:Y:S01]  /*0dc0*/  IMAD.SHL.U32 R18, R18, 0x10, RZ ;  /* 0x0000001012127824 */ /* 0x000fe200078e00ff */
[----:B------:R-:W-:Y:S01]  /*0dd0*/  LOP3.LUT R8, R8, 0x1ffffffe, RZ, 0xc0, !PT ;  /* 0x1ffffffe08087812 */ /* 0x000fe200078ec0ff */
[C---:B------:R-:W-:Y:S01]  /*0de0*/  VIADD R224, R22.reuse, 0x10 ;  /* 0x0000001016e07836 */ /* 0x040fe20000000000 */
[----:B------:R-:W-:Y:S01]  /*0df0*/  LEA.HI R5, R5, R0, RZ, 0x2 ;  /* 0x0000000005057211 */ /* 0x000fe200078f10ff */
[----:B------:R-:W-:Y:S01]  /*0e00*/  VIADD R225, R22, 0x30 ;  /* 0x0000003016e17836 */ /* 0x000fe20000000000 */
[----:B------:R-:W-:Y:S01]  /*0e10*/  LOP3.LUT R2, R2, 0x3fffffe, RZ, 0xc0, !PT ;  /* 0x03fffffe02027812 */ /* 0x000fe200078ec0ff */
[----:B------:R-:W-:Y:S01]  /*0e20*/  IMAD.IADD R8, R9, 0x1, -R8 ;  /* 0x0000000109087824 */ /* 0x000fe200078e0a08 */
[----:B------:R-:W-:-:S02]  /*0e30*/  LOP3.LUT R5, R5, 0xfffffffc, RZ, 0xc0, !PT ;  /* 0xfffffffc05057812 */ /* 0x000fc400078ec0ff */
[----:B------:R-:W-:Y:S01]  /*0e40*/  LOP3.LUT R7, R6, 0x3fffffe, RZ, 0xc0, !PT ;  /* 0x03fffffe06077812 */ /* 0x000fe200078ec0ff */
[----:B------:R-:W-:Y:S01]  /*0e50*/  IMAD.IADD R2, R3, 0x1, -R2 ;  /* 0x0000000103027824 */ /* 0x000fe200078e0a02 */
[----:B------:R-:W-:Y:S01]  /*0e60*/  LEA.HI R4, R10, R10, RZ, 0x1 ;  /* 0x0000000a0a047211 */ /* 0x000fe200078f08ff */
[----:B------:R-:W-:Y:S01]  /*0e70*/  IMAD R3, R8, 0x8, R11 ;  /* 0x0000000808037824 */ /* 0x000fe200078e020b */
[----:B------:R-:W-:Y:S01]  /*0e80*/  IADD3 R7, R220, -R7, RZ ;  /* 0x80000007dc077210 */ /* 0x000fe20007ffe0ff */
[----:B------:R-:W-:Y:S01]  /*0e90*/  IMAD.IADD R5, R0, 0x1, -R5 ;  /* 0x0000000100057824 */ /* 0x000fe200078e0a05 */
[----:B------:R-:W-:Y:S01]  /*0ea0*/  SHF.R.S32.HI R0, RZ, 0x1f, R15 ;  /* 0x0000001fff007819 */ /* 0x000fe2000001140f */
[----:B------:R-:W-:Y:S01]  /*0eb0*/  IMAD.IADD R6, R22, 0x1, R223 ;  /* 0x0000000116067824 */ /* 0x000fe200078e02df */
[----:B------:R0:W-:Y:S01]  /*0ec0*/  STL [R1+0xdc], R3 ;  /* 0x0000dc0301007387 */ /* 0x0001e20000100800 */
[----:B------:R-:W-:Y:S01]  /*0ed0*/  IMAD R229, R9, 0x8, R7 ;  /* 0x0000000809e57824 */ /* 0x000fe200078e0207 */
[----:B------:R-:W-:Y:S01]  /*0ee0*/  LOP3.LUT R9, R4, 0x1ffffffe, RZ, 0xc0, !PT ;  /* 0x1ffffffe04097812 */ /* 0x000fe200078ec0ff */
[----:B------:R-:W-:Y:S01]  /*0ef0*/  IMAD.SHL.U32 R5, R5, 0x80, RZ ;  /* 0x0000008005057824 */ /* 0x000fe200078e00ff */
[----:B------:R-:W-:Y:S01]  /*0f00*/  IADD3 R8, R22, R222, RZ ;  /* 0x000000de16087210 */ /* 0x000fe20007ffe0ff */
[----:B------:R-:W-:Y:S01]  /*0f10*/  IMAD.SHL.U32 R229, R229, 0x40, RZ ;  /* 0x00000040e5e57824 */ /* 0x000fe200078e00ff */
[----:B------:R-:W-:Y:S01]  /*0f20*/  SHF.R.S32.HI R11, RZ, 0x1f, R6 ;  /* 0x0000001fff0b7819 */ /* 0x000fe20000011406 */
[----:B------:R-:W-:Y:S01]  /*0f30*/  IMAD.IADD R9, R10, 0x1, -R9 ;  /* 0x000000010a097824 */ /* 0x000fe200078e0a09 */
[----:B------:R-:W-:-:S02]  /*0f40*/  SHF.R.S32.HI R13, RZ, 0x1f, R8 ;  /* 0x0000001fff0d7819 */ /* 0x000fc40000011408 */
[CC--:B0-----:R-:W-:Y:S02]  /*0f50*/  LEA.HI R3, R0.reuse, R15.reuse, RZ, 0x2 ;  /* 0x0000000f00037211 */ /* 0x0c1fe400078f10ff */
[----:B------:R-:W-:Y:S02]  /*0f60*/  LEA.HI R0, R0, R15, RZ, 0x5 ;  /* 0x0000000f00007211 */ /* 0x000fe400078f28ff */
[--C-:B------:R-:W-:Y:S02]  /*0f70*/  SHF.R.S32.HI R4, RZ, 0x2, R3.reuse ;  /* 0x00000002ff047819 */ /* 0x100fe40000011403 */
[----:B------:R-:W-:Y:S02]  /*0f80*/  SHF.R.S32.HI R7, RZ, 0x1f, R3 ;  /* 0x0000001fff077819 */ /* 0x000fe40000011403 */
[----:B------:R-:W-:Y:S02]  /*0f90*/  SHF.R.S32.HI R0, RZ, 0x5, R0 ;  /* 0x00000005ff007819 */ /* 0x000fe40000011400 */
[----:B------:R-:W-:-:S02]  /*0fa0*/  LEA.HI R7, R7, R4, RZ, 0x3 ;  /* 0x0000000407077211 */ /* 0x000fc400078f18ff */
[-C--:B------:R-:W-:Y:S02]  /*0fb0*/  LEA.HI R12, R13, R8.reuse, RZ, 0x4 ;  /* 0x000000080d0c7211 */ /* 0x080fe400078f20ff */
[----:B------:R-:W-:Y:S02]  /*0fc0*/  LOP3.LUT R7, R7, 0xfffffff8, RZ, 0xc0, !PT ;  /* 0xfffffff807077812 */ /* 0x000fe400078ec0ff */
[----:B------:R-:W-:Y:S02]  /*0fd0*/  LEA.HI R13, R13, R8, RZ, 0x6 ;  /* 0x000000080d0d7211 */ /* 0x000fe400078f30ff */
[----:B------:R-:W-:Y:S01]  /*0fe0*/  LOP3.LUT R227, R5, 0x180, RZ, 0xc0, !PT ;  /* 0x0000018005e37812 */ /* 0x000fe200078ec0ff */
[----:B------:R-:W-:Y:S01]  /*0ff0*/  IMAD.IADD R7, R4, 0x1, -R7 ;  /* 0x0000000104077824 */ /* 0x000fe200078e0a07 */
[----:B------:R-:W-:Y:S02]  /*1000*/  LOP3.LUT R3, R3, 0x7ffffffc, RZ, 0xc0, !PT ;  /* 0x7ffffffc03037812 */ /* 0x000fe400078ec0ff */
[----:B------:R-:W-:Y:S01]  /*1010*/  SHF.R.U32.HI R228, RZ, 0x3, R227 ;  /* 0x00000003ffe47819 */ /* 0x000fe200000116e3 */
[----:B------:R-:W-:Y:S01]  /*1020*/  IMAD R7, R0, 0x10, R7 ;  /* 0x0000001000077824 */ /* 0x000fe200078e0207 */
[----:B------:R-:W-:-:S02]  /*1030*/  SHF.L.U32 R0, R13, 0x7, RZ ;  /* 0x000000070d007819 */ /* 0x000fc400000006ff */
[----:B------:R-:W-:Y:S01]  /*1040*/  LOP3.LUT R13, R227, 0x30, R12, 0xf8, !PT ;  /* 0x00000030e30d7812 */ /* 0x000fe200078ef80c */
[----:B------:R-:W-:Y:S01]  /*1050*/  IMAD R2, R2, 0x40, R7 ;  /* 0x0000004002027824 */ /* 0x000fe200078e0207 */
[----:B------:R-:W-:Y:S02]  /*1060*/  LOP3.LUT R0, R0, 0xffffe000, RZ, 0xc0, !PT ;  /* 0xffffe00000007812 */ /* 0x000fe400078ec0ff */
[----:B------:R-:W-:Y:S02]  /*1070*/  LOP3.LUT R13, R13, R228, RZ, 0x3c, !PT ;  /* 0x000000e40d0d7212 */ /* 0x000fe400078e3cff */
[-C--:B------:R-:W-:Y:S01]  /*1080*/  LEA.HI R10, R11, R6.reuse, RZ, 0x4 ;  /* 0x000000060b0a7211 */ /* 0x080fe200078f20ff */
[----:B------:R-:W-:Y:S01]  /*1090*/  STL [R1+0xd4], R2 ;  /* 0x0000d40201007387 */ /* 0x000fe20000100800 */
[----:B------:R-:W-:Y:S02]  /*10a0*/  IADD3 R13, R13, R229, R0 ;  /* 0x000000e50d0d7210 */ /* 0x000fe40007ffe000 */
[----:B------:R-:W-:Y:S01]  /*10b0*/  SHF.R.S32.HI R0, RZ, 0x1f, R220 ;  /* 0x0000001fff007819 */ /* 0x000fe200000114dc */
[----:B------:R-:W-:Y:S01]  /*10c0*/  IMAD.IADD R0, R15, 0x1, -R3 ;  /* 0x000000010f007824 */ /* 0x000fe200078e0a03 */
[----:B------:R-:W-:-:S02]  /*10d0*/  LEA.HI R14, R11, R6, RZ, 0x6 ;  /* 0x000000060b0e7211 */ /* 0x000fc400078f30ff */
[----:B------:R-:W-:Y:S01]  /*10e0*/  SHF.R.S32.HI R6, RZ, 0x1f, R17 ;  /* 0x0000001fff067819 */ /* 0x000fe20000011411 */
[----:B------:R-:W-:Y:S01]  /*10f0*/  IMAD.SHL.U32 R34, R0, 0x2, RZ ;  /* 0x0000000200227824 */ /* 0x000fe200078e00ff */
[-C--:B------:R-:W-:Y:S01]  /*1100*/  LEA.HI R4, R17, R17.reuse, RZ, 0x1 ;  /* 0x0000001111047211 */ /* 0x080fe200078f08ff */
[----:B------:R-:W-:Y:S01]  /*1110*/  IMAD.SHL.U32 R14, R14, 0x80, RZ ;  /* 0x000000800e0e7824 */ /* 0x000fe200078e00ff */
[----:B------:R-:W-:Y:S01]  /*1120*/  LEA.HI R8, R6, R17, RZ, 0x3 ;  /* 0x0000001106087211 */ /* 0x000fe200078f18ff */
[----:B------:R-:W-:Y:S01]  /*1130*/  VIADD R33, R34, 0x8 ;  /* 0x0000000822217836 */ /* 0x000fe20000000000 */
[----:B------:R-:W-:Y:S01]  /*1140*/  LOP3.LUT R6, R4, 0x3fffffe, RZ, 0xc0, !PT ;  /* 0x03fffffe04067812 */ /* 0x000fe200078ec0ff */
[C---:B------:R-:W-:Y:S01]  /*1150*/  VIADD R32, R34.reuse, 0x10 ;  /* 0x0000001022207836 */ /* 0x040fe20000000000 */
[----:B------:R-:W-:Y:S01]  /*1160*/  LOP3.LUT R11, R227, 0x30, R10, 0xf8, !PT ;  /* 0x00000030e30b7812 */ /* 0x000fe200078ef80a */
[----:B------:R-:W-:Y:S01]  /*1170*/  VIADD R31, R34, 0x18 ;  /* 0x00000018221f7836 */ /* 0x000fe20000000000 */
[----:B------:R-:W-:Y:S01]  /*1180*/  STL [R1], R34 ;  /* 0x0000002201007387 */ /* 0x000fe20000100800 */
[----:B------:R-:W-:Y:S01]  /*1190*/  IMAD.SHL.U32 R8, R8, 0x40, RZ ;  /* 0x0000004008087824 */ /* 0x000fe200078e00ff */
[C---:B------:R-:W-:Y:S01]  /*11a0*/  IADD3 R27, R34.reuse, 0x38, RZ ;  /* 0x00000038221b7810 */ /* 0x040fe20007ffe0ff */
[C---:B------:R-:W-:Y:S01]  /*11b0*/  VIADD R30, R34.reuse, 0x20 ;  /* 0x00000020221e7836 */ /* 0x040fe20000000000 */
[----:B------:R-:W-:Y:S01]  /*11c0*/  STL [R1+0x74], R33 ;  /* 0x0000742101007387 */ /* 0x000fe20000100800 */
[----:B------:R-:W-:Y:S01]  /*11d0*/  VIADD R29, R34, 0x28 ;  /* 0x00000028221d7836 */ /* 0x000fe20000000000 */
[----:B------:R-:W-:Y:S01]  /*11e0*/  LOP3.LUT R5, R8, 0xfffffe00, RZ, 0xc0, !PT ;  /* 0xfffffe0008057812 */ /* 0x000fe200078ec0ff */
[C---:B------:R-:W-:Y:S01]  /*11f0*/  VIADD R28, R34.reuse, 0x30 ;  /* 0x00000030221c7836 */ /* 0x040fe20000000000 */
[----:B------:R-:W-:Y:S01]  /*1200*/  STL [R1+0x70], R32 ;  /* 0x0000702001007387 */ /* 0x000fe20000100800 */
[----:B------:R-:W-:Y:S01]  /*1210*/  VIADD R26, R34, 0x40 ;  /* 0x00000040221a7836 */ /* 0x000fe20000000000 */
[----:B------:R-:W-:Y:S01]  /*1220*/  LOP3.LUT R14, R14, 0xffffe000, RZ, 0xc0, !PT ;  /* 0xffffe0000e0e7812 */ /* 0x000fe200078ec0ff */
[C---:B------:R-:W-:Y:S01]  /*1230*/  VIADD R25, R34.reuse, 0x48 ;  /* 0x0000004822197836 */ /* 0x040fe20000000000 */
[----:B------:R-:W-:Y:S01]  /*1240*/  STL [R1+0x6c], R31 ;  /* 0x00006c1f01007387 */ /* 0x000fe20000100800 */
[-C--:B------:R-:W-:Y:S01]  /*1250*/  LOP3.LUT R11, R11, R228.reuse, RZ, 0x3c, !PT ;  /* 0x000000e40b0b7212 */ /* 0x080fe200078e3cff */
[----:B------:R-:W-:Y:S01]  /*1260*/  IMAD.IADD R6, R17, 0x1, -R6 ;  /* 0x0000000111067824 */ /* 0x000fe200078e0a06 */
[----:B------:R-:W-:Y:S01]  /*1270*/  SHF.R.S32.HI R4, RZ, 0x1, R4 ;  /* 0x00000001ff047819 */ /* 0x000fe20000011404 */
[----:B------:R-:W-:Y:S01]  /*1280*/  STL [R1+0x68], R30 ;  /* 0x0000681e01007387 */ /* 0x000fe20000100800 */
[C---:B------:R-:W-:Y:S01]  /*1290*/  VIADD R24, R34.reuse, 0x50 ;  /* 0x0000005022187836 */ /* 0x040fe20000000000 */
[-C--:B------:R-:W-:Y:S01]  /*12a0*/  IADD3 R11, R11, R229.reuse, R14 ;  /* 0x000000e50b0b7210 */ /* 0x080fe20007ffe00e */
[C---:B------:R-:W-:Y:S01]  /*12b0*/  VIADD R21, R34.reuse, 0x58 ;  /* 0x0000005822157836 */ /* 0x040fe20000000000 */
[----:B------:R-:W-:Y:S01]  /*12c0*/  STL [R1+0x64], R29 ;  /* 0x0000641d01007387 */ /* 0x000fe20000100800 */
[C---:B------:R-:W-:Y:S01]  /*12d0*/  VIADD R20, R34.reuse, 0x60 ;  /* 0x0000006022147836 */ /* 0x040fe20000000000 */
[C---:B------:R-:W-:Y:S01]  /*12e0*/  IADD3 R8, R34.reuse, 0x88, RZ ;  /* 0x0000008822087810 */ /* 0x040fe20007ffe0ff */
[----:B------:R-:W-:Y:S01]  /*12f0*/  VIADD R15, R34, 0x68 ;  /* 0x00000068220f7836 */ /* 0x000fe20000000000 */
[----:B------:R-:W-:Y:S01]  /*1300*/  STL [R1+0x60], R28 ;  /* 0x0000601c01007387 */ /* 0x000fe20000100800 */
[----:B------:R-:W-:Y:S01]  /*1310*/  IMAD R232, R6, 0x40, R5 ;  /* 0x0000004006e87824 */ /* 0x000fe200078e0205 */
[C-C-:B------:R-:W-:Y:S01]  /*1320*/  LOP3.LUT R5, R227.reuse, 0x30, R18.reuse, 0xf8, !PT ;  /* 0x00000030e3057812 */ /* 0x140fe200078ef812 */
[C---:B------:R-:W-:Y:S01]  /*1330*/  VIADD R14, R34.reuse, 0x70 ;  /* 0x00000070220e7836 */ /* 0x040fe20000000000 */
[----:B------:R-:W-:Y:S01]  /*1340*/  STL [R1+0x5c], R27 ;  /* 0x00005c1b01007387 */ /* 0x000fe20000100800 */
[C---:B------:R-:W-:Y:S01]  /*1350*/  VIADD R12, R34.reuse, 0x78 ;  /* 0x00000078220c7836 */ /* 0x040fe20000000000 */
[----:B------:R-:W-:Y:S01]  /*1360*/  LOP3.LUT R3, R227, 0x10, R18, 0xf8, !PT ;  /* 0x00000010e3037812 */ /* 0x000fe200078ef812 */
[C---:B------:R-:W-:Y:S01]  /*1370*/  VIADD R10, R34.reuse, 0x80 ;  /* 0x00000080220a7836 */ /* 0x040fe20000000000 */
[----:B------:R-:W-:Y:S01]  /*1380*/  STL [R1+0x58], R26 ;  /* 0x0000581a01007387 */ /* 0x000fe20000100800 */
[C---:B------:R-:W-:Y:S01]  /*1390*/  VIADD R0, R34.reuse, 0xa0 ;  /* 0x000000a022007836 */ /* 0x040fe20000000000 */
[-C--:B------:R-:W-:Y:S01]  /*13a0*/  LOP3.LUT R5, R5, R228.reuse, RZ, 0x3c, !PT ;  /* 0x000000e405057212 */ /* 0x080fe200078e3cff */
[----:B------:R-:W-:Y:S01]  /*13b0*/  VIADD R7, R34, 0x90 ;  /* 0x0000009022077836 */ /* 0x000fe20000000000 */
[----:B------:R-:W-:Y:S01]  /*13c0*/  STL [R1+0x54], R25 ;  /* 0x0000541901007387 */ /* 0x000fe20000100800 */
[----:B------:R-:W-:Y:S01]  /*13d0*/  IMAD.SHL.U32 R4, R4, 0x80, RZ ;  /* 0x0000008004047824 */ /* 0x000fe200078e00ff */
[----:B------:R-:W-:Y:S01]  /*13e0*/  LOP3.LUT R236, R3, R228, RZ, 0x3c, !PT ;  /* 0x000000e403ec7212 */ /* 0x000fe200078e3cff */
[----:B------:R-:W-:Y:S01]  /*13f0*/  VIADD R6, R34, 0x98 ;  /* 0x0000009822067836 */ /* 0x000fe20000000000 */
[----:B------:R-:W-:Y:S01]  /*1400*/  STL [R1+0x50], R24 ;  /* 0x0000501801007387 */ /* 0x000fe20000100800 */
[----:B------:R-:W-:Y:S01]  /*1410*/  IADD3 R3, R16, R229, R5 ;  /* 0x000000e510037210 */ /* 0x000fe20007ffe005 */
[----:B------:R-:W-:Y:S01]  /*1420*/  IMAD.MOV.U32 R17, RZ, RZ, RZ ;  /* 0x000000ffff117224 */ /* 0x000fe200078e00ff */
[----:B------:R-:W-:Y:S01]  /*1430*/  LOP3.LUT R231, R4, 0x180, RZ, 0xc0, !PT ;  /* 0x0000018004e77812 */ /* 0x000fe200078ec0ff */
[----:B------:R-:W-:Y:S01]  /*1440*/  STL [R1+0x4c], R21 ;  /* 0x00004c1501007387 */ /* 0x000fe20000100800 */
[----:B------:R-:W-:Y:S01]  /*1450*/  SHF.R.S32.HI R4, RZ, 0x1f, R32 ;  /* 0x0000001fff047819 */ /* 0x000fe20000011420 */
[----:B------:R-:W-:Y:S01]  /*1460*/  IMAD.IADD R236, R229, 0x1, R236 ;  /* 0x00000001e5ec7824 */ /* 0x000fe200078e02ec */
[----:B------:R-:W-:Y:S01]  /*1470*/  IADD3 R226, R22, 0x50, RZ ;  /* 0x0000005016e27810 */ /* 0x000fe20007ffe0ff */
[----:B------:R-:W-:Y:S04]  /*1480*/  STL [R1+0x48], R20 ;  /* 0x0000481401007387 */ /* 0x000fe80000100800 */
[----:B------:R-:W-:Y:S04]  /*1490*/  STL [R1+0x44], R15 ;  /* 0x0000440f01007387 */ /* 0x000fe80000100800 */
[----:B------:R-:W-:Y:S04]  /*14a0*/  STL [R1+0x40], R14 ;  /* 0x0000400e01007387 */ /* 0x000fe80000100800 */
[----:B------:R-:W-:Y:S04]  /*14b0*/  STL [R1+0x3c], R12 ;  /* 0x00003c0c01007387 */ /* 0x000fe80000100800 */
[----:B------:R-:W-:Y:S04]  /*14c0*/  STL [R1+0x38], R10 ;  /* 0x0000380a01007387 */ /* 0x000fe80000100800 */
[----:B------:R-:W-:Y:S04]  /*14d0*/  STL [R1+0x34], R8 ;  /* 0x0000340801007387 */ /* 0x000fe80000100800 */
[----:B------:R0:W-:Y:S04]  /*14e0*/  STL [R1+0x1c], R0 ;  /* 0x00001c0001007387 */ /* 0x0001e80000100800 */
[----:B------:R-:W-:Y:S04]  /*14f0*/  STL [R1+0x30], R7 ;  /* 0x0000300701007387 */ /* 0x000fe80000100800 */
[----:B------:R-:W-:Y:S01]  /*1500*/  STL [R1+0x2c], R6 ;  /* 0x00002c0601007387 */ /* 0x000fe20000100800 */
[----:B0-----:R-:W-:-:S03]  /*1510*/  SHF.R.S32.HI R0, RZ, 0x1f, R33 ;  /* 0x0000001fff007819 */ /* 0x001fc60000011421 */
[----:B------:R0:W-:Y:S04]  /*1520*/  STL [R1+0xd0], R3 ;  /* 0x0000d00301007387 */ /* 0x0001e80000100800 */
[----:B------:R1:W-:Y:S04]  /*1530*/  STL [R1+0xc4], R0 ;  /* 0x0000c40001007387 */ /* 0x0003e80000100800 */
[----:B------:R2:W-:Y:S01]  /*1540*/  STL [R1+0xc0], R4 ;  /* 0x0000c00401007387 */ /* 0x0005e20000100800 */
[----:B0-----:R-:W-:Y:S02]  /*1550*/  SHF.R.S32.HI R3, RZ, 0x1f, R31 ;  /* 0x0000001fff037819 */ /* 0x001fe4000001141f */
[----:B-1----:R-:W-:-:S03]  /*1560*/  SHF.R.S32.HI R0, RZ, 0x1f, R30 ;  /* 0x0000001fff007819 */ /* 0x002fc6000001141e */
[----:B------:R0:W-:Y:S01]  /*1570*/  STL [R1+0xbc], R3 ;  /* 0x0000bc0301007387 */ /* 0x0001e20000100800 */
[----:B--2---:R-:W-:-:S03]  /*1580*/  SHF.R.S32.HI R4, RZ, 0x1f, R29 ;  /* 0x0000001fff047819 */ /* 0x004fc6000001141d */
        /* <DEDUP_REMOVED lines=29> */
[----:B--2---:R-:W-:-:S03]  /*1760*/  IMAD.IADD R4, R16, 0x1, R11 ;  /* 0x0000000110047824 */ /* 0x004fc600078e020b */
[----:B------:R1:W-:Y:S04]  /*1770*/  STL [R1+0x7c], R0 ;  /* 0x00007c0001007387 */ /* 0x0003e80000100800 */
[----:B------:R2:W-:Y:S01]  /*1780*/  STL [R1+0xcc], R4 ;  /* 0x0000cc0401007387 */ /* 0x0005e20000100800 */
[----:B0-----:R-:W-:Y:S02]  /*1790*/  IMAD.IADD R3, R16, 0x1, R13 ;  /* 0x0000000110037824 */ /* 0x001fe400078e020d */
[----:B-1----:R-:W-:-:S03]  /*17a0*/  IMAD R0, R9, 0x8, R2 ;  /* 0x0000000809007824 */ /* 0x002fc600078e0202 */
[----:B------:R2:W-:Y:S04]  /*17b0*/  STL [R1+0xc8], R3 ;  /* 0x0000c80301007387 */ /* 0x0005e80000100800 */
[----:B------:R2:W-:Y:S02]  /*17c0*/  STL [R1+0xd8], R0 ;  /* 0x0000d80001007387 */ /* 0x0005e40000100800 */
.L_x_3666:
[----:B01234-:R-:W0:Y:S02]  /*17d0*/  LDC.64 R2, c[0x0][0xc88] ;  /* 0x00032200ff027b82 */ /* 0x01fe240000000a00 */
[----:B0-----:R-:W-:-:S05]  /*17e0*/  IMAD.WIDE R2, R151, 0x4, R2 ;  /* 0x0000000497027825 */ /* 0x001fca00078e0202 */
[----:B------:R-:W2:Y:S01]  /*17f0*/  LDG.E R237, desc[UR54][R2.64] ;  /* 0x0000003602ed7981 */ /* 0x000ea2000c1e1900 */
[----:B------:R-:W-:Y:S05]  /*1800*/  YIELD ;  /* 0x0000000000007946 */ /* 0x000fea0003800000 */
[----:B------:R-:W-:Y:S01]  /*1810*/  ULDC.64 UR4, c[0x0][0xa28] ;  /* 0x00028a0000047ab9 */ /* 0x000fe20000000a00 */
[----:B------:R-:W-:Y:S01]  /*1820*/  ULDC.64 UR8, c[0x0][0xa18] ;  /* 0x0002860000087ab9 */ /* 0x000fe20000000a00 */
[----:B------:R-:W-:Y:S01]  /*1830*/  ISETP.NE.U32.AND P1, PT, RZ, UR4, PT ;  /* 0x00000004ff007c0c */ /* 0x000fe2000bf25070 */
[----:B------:R-:W-:Y:S01]  /*1840*/  ULDC.64 UR6, c[0x0][0xa08] ;  /* 0x0002820000067ab9 */ /* 0x000fe20000000a00 */
[----:B------:R-:W-:Y:S01]  /*1850*/  IMAD.MOV.U32 R10, RZ, RZ, RZ ;  /* 0x000000ffff0a7224 */ /* 0x000fe200078e00ff */
[----:B------:R-:W-:-:S02]  /*1860*/  ISETP.NE.U32.AND P0, PT, RZ, UR6, PT ;  /* 0x00000006ff007c0c */ /* 0x000fc4000bf05070 */
[----:B------:R-:W-:Y:S02]  /*1870*/  ISETP.NE.AND.EX P1, PT, RZ, UR5, PT, P1 ;  /* 0x00000005ff007c0c */ /* 0x000fe4000bf25310 */
[----:B------:R-:W-:Y:S02]  /*1880*/  ISETP.NE.AND.EX P0, PT, RZ, UR7, PT, P0 ;  /* 0x00000007ff007c0c */ /* 0x000fe4000bf05300 */
[----:B------:R-:W-:Y:S02]  /*1890*/  MOV R26, RZ ;  /* 0x000000ff001a7202 */ /* 0x000fe40000000f00 */
[----:B--2---:R-:W-:Y:S01]  /*18a0*/  SHF.R.S32.HI R0, RZ, 0x1f, R237 ;  /* 0x0000001fff007819 */ /* 0x004fe200000114ed */
[----:B------:R-:W-:-:S06]  /*18b0*/  IMAD.SHL.U32 R29, R237, 0x4, RZ ;  /* 0x00000004ed1d7824 */ /* 0x000fcc00078e00ff */
[C---:B------:R-:W-:Y:S02]  /*18c0*/  @P1 LEA R4, P2, R237.reuse, UR4, 0x2 ;  /* 0x00000004ed041c11 */ /* 0x040fe4000f8410ff */
[C-C-:B------:R-:W-:Y:S01]  /*18d0*/  SHF.L.U64.HI R28, R237.reuse, 0x2, R0.reuse ;  /* 0x00000002ed1c7819 */ /* 0x140fe20000010200 */
[----:B------:R0:W-:Y:S01]  /*18e0*/  STL [R1+0x14], R0 ;  /* 0x0000140001007387 */ /* 0x0001e20000100800 */
[----:B------:R-:W-:Y:S02]  /*18f0*/  @P1 LEA.HI.X R5, R237, UR5, R0, 0x2, P2 ;  /* 0x00000005ed051c11 */ /* 0x000fe400090f1400 */
[----:B------:R-:W-:Y:S01]  /*1900*/  ISETP.NE.U32.AND P2, PT, RZ, UR8, PT ;  /* 0x00000008ff007c0c */ /* 0x000fe2000bf45070 */
[----:B------:R-:W-:Y:S01]  /*1910*/  ULDC UR4, c[0x0][0x288] ;  /* 0x0000a20000047ab9 */ /* 0x000fe20000000800 */
[C---:B------:R-:W-:Y:S01]  /*1920*/  IADD3 R8, P3, R29.reuse, UR6, RZ ;  /* 0x000000061d087c10 */ /* 0x040fe2000ff7e0ff */
[----:B------:R0:W5:Y:S01]  /*1930*/  @P1 LDG.E R10, desc[UR54][R4.64] ;  /* 0x00000036040a1981 */ /* 0x000162000c1e1900 */
[----:B------:R-:W-:Y:S01]  /*1940*/  ISETP.NE.AND.EX P2, PT, RZ, UR9, PT, P2 ;  /* 0x00000009ff007c0c */ /* 0x000fe2000bf45320 */
[----:B------:R-:W-:Y:S01]  /*1950*/  IMAD.U32 R151, RZ, RZ, UR4 ;  /* 0x00000004ff977e24 */ /* 0x000fe2000f8e00ff */
[C---:B------:R-:W-:Y:S01]  /*1960*/  IADD3.X R9, R28.reuse, UR7, RZ, P3, !PT ;  /* 0x000000071c097c10 */ /* 0x040fe20009ffe4ff */
[----:B------:R-:W-:Y:S01]  /*1970*/  ULDC.64 UR4, c[0x0][0x418] ;  /* 0x0001060000047ab9 */ /* 0x000fe20000000a00 */
[----:B------:R0:W-:Y:S04]  /*1980*/  STL [R1+0xc], R29 ;  /* 0x00000c1d01007387 */ /* 0x0001e80000100800 */
[----:B------:R0:W5:Y:S05]  /*1990*/  @P0 LDG.E R26, desc[UR54][R8.64] ;  /* 0x00000036081a0981 */ /* 0x00016a000c1e1900 */
        /* <DEDUP_REMOVED lines=11> */
[----:B------:R-:W-:Y:S02]  /*1a50*/  IMAD.U32 R2, RZ, RZ, UR5 ;  /* 0x00000005ff027e24 */ /* 0x000fe4000f8e00ff */
[----:B------:R-:W-:Y:S01]  /*1a60*/  IMAD.U32 R25, RZ, RZ, UR4 ;  /* 0x00000004ff197e24 */ /* 0x000fe2000f8e00ff */
[----:B0-----:R-:W-:Y:S06]  /*1a70*/  @P2 BRA `(.L_x_3463) ;  /* 0x0000000000242947 */ /* 0x001fec0003800000 */
        /* <DEDUP_REMOVED lines=9> */
.L_x_3463:
[----:B------:R-:W-:Y:S01]  /*1b10*/  ULDC.64 UR4, c[0x0][0xa20] ;  /* 0x0002880000047ab9 */ /* 0x000fe20000000a00 */
[----:B------:R0:W-:Y:S01]  /*1b20*/  STL [R1+0x18], R149 ;  /* 0x0000189501007387 */ /* 0x0001e20000100800 */
[----:B------:R-:W-:Y:S02]  /*1b30*/  ISETP.NE.U32.AND P1, PT, RZ, UR4, PT ;  /* 0x00000004ff007c0c */ /* 0x000fe4000bf25070 */
[C---:B------:R-:W-:Y:S02]  /*1b40*/  LOP3.LUT R3, R150.reuse, 0xff000000, RZ, 0xc0, !PT ;  /* 0xff00000096037812 */ /* 0x040fe400078ec0ff */
[----:B------:R-:W-:Y:S02]  /*1b50*/  ISETP.NE.AND.EX P1, PT, RZ, UR5, PT, P1 ;  /* 0x00000005ff007c0c */ /* 0x000fe4000bf25310 */
[----:B------:R-:W-:Y:S02]  /*1b60*/  LOP3.LUT R0, R150, 0xff0000, RZ, 0xc0, !PT ;  /* 0x00ff000096007812 */ /* 0x000fe400078ec0ff */
[----:B------:R-:W-:-:S02]  /*1b70*/  SHF.R.U32.HI R3, RZ, 0x8, R3 ;  /* 0x00000008ff037819 */ /* 0x000fc40000011603 */
[----:B------:R-:W-:Y:S02]  /*1b80*/  LOP3.LUT R235, R150, 0xffff, RZ, 0xc0, !PT ;  /* 0x0000ffff96eb7812 */ /* 0x000fe400078ec0ff */
[----:B------:R-:W-:-:S05]  /*1b90*/  LEA.HI R11, R0, R3, RZ, 0x10 ;  /* 0x00000003000b7211 */ /* 0x000fca00078f80ff */
[----:B0-----:R-:W-:Y:S05]  /*1ba0*/  @!P1 BRA `(.L_x_3464) ;  /* 0x0000000000109947 */ /* 0x001fea0003800000 */
[----:B------:R-:W-:-:S04]  /*1bb0*/  IADD3 R4, P0, R29, UR4, RZ ;  /* 0x000000041d047c10 */ /* 0x000fc8000ff1e0ff */
[----:B------:R-:W-:-:S05]  /*1bc0*/  IADD3.X R5, R28, UR5, RZ, P0, !PT ;  /* 0x000000051c057c10 */ /* 0x000fca00087fe4ff */
[----:B------:R0:W5:Y:S01]  /*1bd0*/  LDG.E R25, desc[UR54][R4.64] ;  /* 0x0000003604197981 */ /* 0x000162000c1e1900 */
[----:B------:R-:W-:Y:S05]  /*1be0*/  BRA `(.L_x_3465) ;  /* 0x0000000000107947 */ /* 0x000fea0003800000 */
.L_x_3464:
[----:B------:R-:W-:Y:S05]  /*1bf0*/  @!P0 BRA `(.L_x_3465) ;  /* 0x00000000000c8947 */ /* 0x000fea0003800000 */
[----:B------:R-:W2:Y:S04]  /*1c00*/  LDG.E R0, desc[UR54][R8.64] ;  /* 0x0000003608007981 */ /* 0x000ea8000c1e1900 */
[----:B------:R-:W2:Y:S02]  /*1c10*/  LDG.E R25, desc[UR54][R8.64+0x4] ;  /* 0x0000043608197981 */ /* 0x000ea4000c1e1900 */
[----:B--2---:R-:W-:-:S07]  /*1c20*/  IMAD.IADD R25, R25, 0x1, -R0 ;  /* 0x0000000119197824 */ /* 0x004fce00078e0a00 */
.L_x_3465:
[----:B------:R-:W-:Y:S01]  /*1c30*/  ULDC.64 UR4, c[0x0][0xa10] ;  /* 0x0002840000047ab9 */ /* 0x000fe20000000a00 */
[----:B------:R-:W2:Y:S01]  /*1c40*/  LDL.LU R27, [R1+0x8] ;  /* 0x00000800011b7983 */ /* 0x000ea20000300800 */
[----:B------:R-:W-:-:S04]  /*1c50*/  ISETP.NE.U32.AND P0, PT, RZ, UR4, PT ;  /* 0x00000004ff007c0c */ /* 0x000fc8000bf05070 */
[----:B------:R-:W-:Y:S01]  /*1c60*/  ISETP.NE.AND.EX P0, PT, RZ, UR5, PT, P0 ;  /* 0x00000005ff007c0c */ /* 0x000fe2000bf05300 */
[----:B------:R-:W-:-:S12]  /*1c70*/  ULDC.64 UR4, c[0x0][0xa30] ;  /* 0x00028c0000047ab9 */ /* 0x000fd80000000a00 */
[----:B0-----:R-:W0:Y:S02]  /*1c80*/  @P0 LDC.64 R4, c[0x0][0xa10] ;  /* 0x00028400ff040b82 */ /* 0x001e240000000a00 */
[----:B0-----:R-:W-:-:S05]  /*1c90*/  @P0 IMAD.WIDE R4, R237, 0x4, R4 ;  /* 0x00000004ed040825 */ /* 0x001fca00078e0204 */
[----:B------:R-:W3:Y:S04]  /*1ca0*/  @P0 LDG.E R0, desc[UR54][R4.64] ;  /* 0x0000003604000981 */ /* 0x000ee8000c1e1900 */
[----:B------:R-:W3:Y:S01]  /*1cb0*/  @P0 LDG.E R3, desc[UR54][R4.64+0x4] ;  /* 0x0000043604030981 */ /* 0x000ee2000c1e1900 */
[----:B------:R-:W-:Y:S01]  /*1cc0*/  ISETP.NE.U32.AND P1, PT, RZ, UR4, PT ;  /* 0x00000004ff007c0c */ /* 0x000fe2000bf25070 */
[----:B-----5:R-:W-:-:S03]  /*1cd0*/  IMAD.MOV.U32 R146, RZ, RZ, R25 ;  /* 0x000000ffff927224 */ /* 0x020fc600078e0019 */
[----:B------:R-:W-:-:S13]  /*1ce0*/  ISETP.NE.AND.EX P1, PT, RZ, UR5, PT, P1 ;  /* 0x00000005ff007c0c */ /* 0x000fda000bf25310 */
[----:B------:R-:W-:-:S04]  /*1cf0*/  @P1 IADD3 R6, P2, R29, UR4, RZ ;  /* 0x000000041d061c10 */ /* 0x000fc8000ff5e0ff */
[----:B------:R-:W-:-:S05]  /*1d00*/  @P1 IADD3.X R7, R28, UR5, RZ, P2, !PT ;  /* 0x000000051c071c10 */ /* 0x000fca00097fe4ff */
[----:B------:R0:W5:Y:S01]  /*1d10*/  @P1 LDG.E R146, desc[UR54][R6.64] ;  /* 0x0000003606921981 */ /* 0x000162000c1e1900 */
[----:B------:R-:W-:Y:S01]  /*1d20*/  IMAD.IADD R9, R25, 0x1, -R10 ;  /* 0x0000000119097824 */ /* 0x000fe200078e0a0a */
[----:B------:R-:W-:Y:S01]  /*1d30*/  LOP3.LUT R12, R11, 0xff, RZ, 0xc0, !PT ;  /* 0x000000ff0b0c7812 */ /* 0x000fe200078ec0ff */
[----:B------:R-:W-:Y:S01]  /*1d40*/  BSSY B0, `(.L_x_3466) ;  /* 0x000002d000007945 */ /* 0x000fe20003800000 */
[----:B------:R-:W-:-:S03]  /*1d50*/  SHF.R.U32.HI R8, RZ, 0x10, R11 ;  /* 0x00000010ff087819 */ /* 0x000fc6000001160b */
[----:B------:R0:W-:Y:S01]  /*1d60*/  STL [R1+0x24], R12 ;  /* 0x0000240c01007387 */ /* 0x0001e20000100800 */
[----:B--2---:R-:W-:Y:S01]  /*1d70*/  LOP3.LUT R27, R27, 0xfffffff7, RZ, 0xc0, !PT ;  /* 0xfffffff71b1b7812 */ /* 0x004fe200078ec0ff */
[----:B---3--:R-:W-:-:S04]  /*1d80*/  @P0 IMAD.IADD R2, R3, 0x1, -R0 ;  /* 0x0000000103020824 */ /* 0x008fc800078e0a00 */
[----:B------:R-:W-:-:S05]  /*1d90*/  IMAD.IADD R157, R9, 0x1, R2 ;  /* 0x00000001099d7824 */ /* 0x000fca00078e0202 */
[C---:B------:R-:W-:Y:S02]  /*1da0*/  ISETP.GE.AND P3, PT, R157.reuse, 0x1, PT ;  /* 0x000000019d00780c */ /* 0x040fe40003f66270 */
[----:B------:R-:W-:-:S05]  /*1db0*/  IADD3 R0, R157, 0x9f, RZ ;  /* 0x0000009f9d007810 */ /* 0x000fca0007ffe0ff */
[----:B------:R-:W-:-:S05]  /*1dc0*/  IMAD.HI R0, R0, 0x66666667, RZ ;  /* 0x6666666700007827 */ /* 0x000fca00078e02ff */
[----:B------:R-:W-:Y:S02]  /*1dd0*/  SHF.R.U32.HI R3, RZ, 0x1f, R0 ;  /* 0x0000001fff037819 */ /* 0x000fe40000011600 */
[----:B------:R-:W-:Y:S02]  /*1de0*/  @P3 LOP3.LUT R27, R27, 0x8, RZ, 0xfc, !PT ;  /* 0x000000081b1b3812 */ /* 0x000fe400078efcff */
[----:B------:R-:W-:Y:S01]  /*1df0*/  LEA.HI.SX32 R148, R0, R3, 0x1a ;  /* 0x0000000300947211 */ /* 0x000fe200078fd2ff */
[----:B------:R-:W-:Y:S02]  /*1e00*/  IMAD.MOV.U32 R3, RZ, RZ, RZ ;  /* 0x000000ffff037224 */ /* 0x000fe400078e00ff */
[----:B------:R0:W-:Y:S04]  /*1e10*/  STL [R1+0x8], R27 ;  /* 0x0000081b01007387 */ /* 0x0001e80000100800 */
[----:B------:R0:W-:Y:S01]  /*1e20*/  STL [R1+0x4], R8 ;  /* 0x0000040801007387 */ /* 0x0001e20000100800 */
[----:B------:R-:W-:Y:S05]  /*1e30*/  @!P3 BRA `(.L_x_3467) ;  /* 0x000000000074b947 */ /* 0x000fea0003800000 */
[----:B------:R-:W-:Y:S01]  /*1e40*/  ISETP.NE.AND P0, PT, R8, RZ, PT ;  /* 0x000000ff0800720c */ /* 0x000fe20003f05270 */
[----:B------:R-:W-:-:S03]  /*1e50*/  ULDC UR4, c[0x0][0x9f0] ;  /* 0x00027c0000047ab9 */ /* 0x000fc60000000800 */
[----:B------:R-:W-:-:S04]  /*1e60*/  SEL R11, R8, UR4, P0 ;  /* 0x00000004080b7c07 */ /* 0x000fc80008000000 */
[-C--:B0-----:R-:W-:Y:S02]  /*1e70*/  IABS R6, R11.reuse ;  /* 0x0000000b00067213 */ /* 0x081fe40000000000 */
        /* <DEDUP_REMOVED lines=22> */
[----:B------:R-:W-:-:S05]  /*1fe0*/  IMAD.MOV.U32 R3, RZ, RZ, R5 ;  /* 0x000000ffff037224 */ /* 0x000fca00078e0005 */
[----:B------:R-:W-:Y:S02]  /*1ff0*/  @!P2 IADD3 R3, -R3, RZ, RZ ;  /* 0x000000ff0303a210 */ /* 0x000fe40007ffe1ff */
[----:B------:R-:W-:-:S07]  /*2000*/  @!P1 LOP3.LUT R3, RZ, R11, RZ, 0x33, !PT ;  /* 0x0000000bff039212 */ /* 0x000fce00078e33ff */
.L_x_3467:
[----:B------:R-:W-:Y:S05]  /*2010*/  BSYNC B0 ;  /* 0x0000000000007941 */ /* 0x000fea0003800000 */
.L_x_3466:
[----:B------:R-:W-:-:S05]  /*2020*/  IMAD R0, R12, R3, RZ ;  /* 0x000000030c007224 */ /* 0x000fca00078e02ff */
[C---:B------:R-:W-:Y:S01]  /*2030*/  VIADDMNMX R3, R0.reuse, R3, R148, PT ;  /* 0x0000000300037246 */ /* 0x040fe20003800194 */
[----:B------:R-:W-:-:S04]  /*2040*/  IMAD R0, R0, 0xa0, -R9 ;  /* 0x000000a000007824 */ /* 0x000fc800078e0a09 */
[----:B------:R-:W-:Y:S01]  /*2050*/  IMAD R3, R3, 0xa0, -R9 ;  /* 0x000000a003037824 */ /* 0x000fe200078e0a09 */
[----:B------:R-:W-:-:S04]  /*2060*/  VIMNMX R0, RZ, R0, !PT ;  /* 0x00000000ff007248 */ /* 0x000fc80007fe0100 */
[----:B------:R-:W-:Y:S01]  /*2070*/  VIMNMX R3, R3, R2, PT ;  /* 0x0000000203037248 */ /* 0x000fe20003fe0100 */
[----:B------:R-:W-:-:S03]  /*2080*/  IMAD.WIDE.U32 R126, R0, -0x33333333, RZ ;  /* 0xcccccccd007e7825 */ /* 0x000fc600078e00ff */
[----:B------:R-:W-:Y:S02]  /*2090*/  ISETP.GT.AND P0, PT, R3, R0, PT ;  /* 0x000000000300720c */ /* 0x000fe40003f04270 */
[----:B------:R-:W-:-:S05]  /*20a0*/  SHF.R.U32.HI R126, RZ, 0x7, R127 ;  /* 0x00000007ff7e7819 */ /* 0x000fca000001167f */
[----:B------:R-:W-:-:S06]  /*20b0*/  IMAD.MOV.U32 R24, RZ, RZ, R126 ;  /* 0x000000ffff187224 */ /* 0x000fcc00078e007e */
[----:B------:R-:W-:-:S04]  /*20c0*/  @P0 VIADD R0, R3, 0x9f ;  /* 0x0000009f03000836 */ /* 0x000fc80000000000 */
[----:B------:R-:W-:-:S05]  /*20d0*/  @P0 IMAD.HI R0, R0, 0x66666667, RZ ;  /* 0x6666666700000827 */ /* 0x000fca00078e02ff */
[----:B------:R-:W-:-:S04]  /*20e0*/  @P0 SHF.R.U32.HI R3, RZ, 0x1f, R0 ;  /* 0x0000001fff030819 */ /* 0x000fc80000011600 */
[----:B------:R-:W-:Y:S02]  /*20f0*/  @P0 LEA.HI.SX32 R24, R0, R3, 0x1a ;  /* 0x0000000300180211 */ /* 0x000fe400078fd2ff */
        /* <DEDUP_REMOVED lines=11> */
[----:B------:R1:W2:Y:S01]  /*21b0*/  LDC.64 R14, c[0x4][R0] ;  /* 0x01000000000e7b82 */ /* 0x0002a20000000a00 */
[----:B------:R-:W-:Y:S01]  /*21c0*/  IMAD.U32 R5, RZ, RZ, UR5 ;  /* 0x00000005ff057e24 */ /* 0x000fe2000f8e00ff */
[----:B------:R-:W-:Y:S01]  /*21d0*/  ULDC.64 UR4, c[0x4][0x1a0] ;  /* 0x0100680000047ab9 */ /* 0x000fe20000000a00 */
[----:B------:R-:W-:Y:S01]  /*21e0*/  IMAD.U32 R10, RZ, RZ, UR6 ;  /* 0x00000006ff0a7e24 */ /* 0x000fe2000f8e00ff */
[----:B0-----:R-:W-:Y:S01]  /*21f0*/  MOV R8, 0x70 ;  /* 0x0000007000087802 */ /* 0x001fe20000000f00 */
[----:B------:R-:W-:Y:S02]  /*2200*/  IMAD.U32 R6, RZ, RZ, UR4 ;  /* 0x00000004ff067e24 */ /* 0x000fe4000f8e00ff */
[----:B------:R-:W-:-:S02]  /*2210*/  IMAD.U32 R7, RZ, RZ, UR5 ;  /* 0x00000005ff077e24 */ /* 0x000fc4000f8e00ff */
[----:B------:R-:W-:Y:S02]  /*2220*/  IMAD.U32 R11, RZ, RZ, UR7 ;  /* 0x00000007ff0b7e24 */ /* 0x000fe4000f8e00ff */
[----:B------:R-:W-:Y:S02]  /*2230*/  IMAD.MOV.U32 R12, RZ, RZ, 0x1 ;  /* 0x00000001ff0c7424 */ /* 0x000fe400078e00ff */
[----:B-1----:R-:W-:-:S07]  /*2240*/  IMAD.MOV.U32 R13, RZ, RZ, RZ ;  /* 0x000000ffff0d7224 */ /* 0x002fce00078e00ff */
[----:B------:R-:W-:-:S07]  /*2250*/  LEPC R20, `(.L_x_3470) ;  /* 0x000000001014794e */ /* 0x000fce0000000000 */
[----:B--2--5:R-:W-:Y:S05]  /*2260*/  CALL.ABS.NOINC R14 ;  /* 0x000000000e007343 */ /* 0x024fea0003c00000 */
.L_x_3470:
[----:B------:R-:W-:Y:S05]  /*2270*/  BSYNC B6 ;  /* 0x0000000000067941 */ /* 0x000fea0003800000 */
.L_x_3469:
        /* <DEDUP_REMOVED lines=20> */
.L_x_3472:
[----:B------:R-:W-:Y:S05]  /*23c0*/  BSYNC B6 ;  /* 0x0000000000067941 */ /* 0x000fea0003800000 */
.L_x_3471:
[----:B------:R-:W-:Y:S01]  /*23d0*/  ULDC.64 UR4, c[0x0][0x9f8] ;  /* 0x00027e0000047ab9 */ /* 0x000fe20000000a00 */
[----:B------:R-:W-:Y:S01]  /*23e0*/  IMAD.MOV.U32 R0, RZ, RZ, R237 ;  /* 0x000000ffff007224 */ /* 0x000fe200078e00ed */
[----:B------:R-:W-:Y:S01]  /*23f0*/  ISETP.NE.U32.AND P0, PT, RZ, UR4, PT ;  /* 0x00000004ff007c0c */ /* 0x000fe2000bf05070 */
[----:B------:R-:W-:Y:S01]  /*2400*/  IMAD.MOV.U32 R20, RZ, RZ, R27 ;  /* 0x000000ffff147224 */ /* 0x000fe200078e001b */
[----:B------:R-:W1:Y:S02]  /*2410*/  LDC.64 R114, c[0x0][0x300] ;  /* 0x0000c000ff727b82 */ /* 0x000e640000000a00 */
[----:B------:R-:W-:Y:S01]  /*2420*/  ISETP.NE.AND.EX P0, PT, RZ, UR5, PT, P0 ;  /* 0x00000005ff007c0c */ /* 0x000fe2000bf05300 */
[----:B------:R-:W-:Y:S01]  /*2430*/  IMAD.IADD R123, R26, 0x1, R25 ;  /* 0x000000011a7b7824 */ /* 0x000fe200078e0219 */
[----:B------:R-:W-:-:S04]  /*2440*/  SHF.R.S32.HI R19, RZ, 0x1f, R18 ;  /* 0x0000001fff137819 */ /* 0x000fc80000011412 */
[----:B------:R-:W2:Y:S07]  /*2450*/  LDC.64 R108, c[0x0][0x3f8] ;  /* 0x0000fe00ff6c7b82 */ /* 0x000eae0000000a00 */
[----:B------:R-:W-:Y:S01]  /*2460*/  @P0 IADD3 R4, P1, R29, UR4, RZ ;  /* 0x000000041d040c10 */ /* 0x000fe2000ff3e0ff */
[----:B------:R-:W3:Y:S03]  /*2470*/  LDC.64 R102, c[0x0][0x408] ;  /* 0x00010200ff667b82 */ /* 0x000ee60000000a00 */
[----:B------:R-:W-:Y:S01]  /*2480*/  @P0 IADD3.X R5, R28, UR5, RZ, P1, !PT ;  /* 0x000000051c050c10 */ /* 0x000fe20008ffe4ff */
[----:B0-----:R-:W0:Y:S01]  /*2490*/  S2R R27, SR_TID.X ;  /* 0x00000000001b7919 */ /* 0x001e220000002100 */
[----:B------:R-:W-:Y:S01]  /*24a0*/  SHF.R.S32.HI R15, RZ, 0x1f, R123 ;  /* 0x0000001fff0f7819 */ /* 0x000fe2000001147b */
[----:B------:R-:W-:-:S02]  /*24b0*/  ULDC.64 UR4, c[0x0][0xa08] ;  /* 0x0002820000047ab9 */ /* 0x000fc40000000a00 */
[----:B------:R4:W3:Y:S01]  /*24c0*/  @P0 LDG.E R0, desc[UR54][R4.64] ;  /* 0x0000003604000981 */ /* 0x0008e2000c1e1900 */
[-C--:B-1----:R-:W-:Y:S01]  /*24d0*/  IMAD.WIDE.U32 R6, R123, R114.reuse, RZ ;  /* 0x000000727b067225 */ /* 0x082fe200078e00ff */
[----:B------:R-:W-:Y:S01]  /*24e0*/  ISETP.NE.U32.AND P0, PT, RZ, UR4, PT ;  /* 0x00000004ff007c0c */ /* 0x000fe2000bf05070 */
[----:B------:R-:W1:Y:S01]  /*24f0*/  LDC R121, c[0x0][0x3f4] ;  /* 0x0000fd00ff797b82 */ /* 0x000e620000000800 */
[----:B------:R-:W-:Y:S01]  /*2500*/  SHF.R.S32.HI R31, RZ, 0x1f, R220 ;  /* 0x0000001fff1f7819 */ /* 0x000fe200000114dc */
[----:B------:R-:W-:Y:S01]  /*2510*/  IMAD R8, R15, R114, RZ ;  /* 0x000000720f087224 */ /* 0x000fe200078e02ff */
[----:B------:R-:W-:Y:S01]  /*2520*/  ISETP.NE.AND.EX P0, PT, RZ, UR5, PT, P0 ;  /* 0x00000005ff007c0c */ /* 0x000fe2000bf05300 */
[----:B------:R-:W-:Y:S01]  /*2530*/  ULDC.64 UR4, c[0x0][0x308] ;  /* 0x0000c20000047ab9 */ /* 0x000fe20000000a00 */
[----:B------:R-:W-:Y:S01]  /*2540*/  LOP3.LUT R20, R20, 0xfffffffb, RZ, 0xc0, !PT ;  /* 0xfffffffb14147812 */ /* 0x000fe200078ec0ff */
[----:B------:R-:W-:Y:S01]  /*2550*/  IMAD R3, R123, R115, R8 ;  /* 0x000000737b037224 */ /* 0x000fe200078e0208 */
[----:B------:R-:W-:Y:S01]  /*2560*/  SHF.R.S32.HI R23, RZ, 0x1f, R22 ;  /* 0x0000001fff177819 */ /* 0x000fe20000011416 */
[----:B--2---:R-:W-:Y:S01]  /*2570*/  IMAD R10, R31, R108, RZ ;  /* 0x0000006c1f0a7224 */ /* 0x004fe200078e02ff */
[----:B------:R-:W-:Y:S01]  /*2580*/  SHF.L.U64.HI R131, R114, 0x7, R115 ;  /* 0x0000000772837819 */ /* 0x000fe20000010273 */
[----:B------:R-:W-:-:S02]  /*2590*/  IMAD.IADD R7, R7, 0x1, R3 ;  /* 0x0000000107077824 */ /* 0x000fc400078e0203 */
[----:B------:R-:W-:Y:S02]  /*25a0*/  IMAD R13, R220, R109, R10 ;  /* 0x0000006ddc0d7224 */ /* 0x000fe400078e020a */
[----:B----4-:R-:W-:-:S04]  /*25b0*/  IMAD.WIDE.U32 R4, R235, UR4, R6 ;  /* 0x00000004eb047c25 */ /* 0x010fc8000f8e0006 */
[----:B------:R-:W-:Y:S01]  /*25c0*/  IMAD R5, R235, UR5, R5 ;  /* 0x00000005eb057c24 */ /* 0x000fe2000f8e0205 */
[----:B------:R-:W-:Y:S01]  /*25d0*/  ULDC.64 UR4, c[0x0][0x310] ;  /* 0x0000c40000047ab9 */ /* 0x000fe20000000a00 */
[----:B------:R-:W-:-:S04]  /*25e0*/  IMAD.WIDE.U32 R112, R220, R108, R22 ;  /* 0x0000006cdc707225 */ /* 0x000fc800078e0016 */
[----:B------:R-:W-:Y:S01]  /*25f0*/  IMAD.WIDE.U32 R110, R220, R108, R18 ;  /* 0x0000006cdc6e7225 */ /* 0x000fe200078e0012 */
[----:B0-----:R-:W-:-:S03]  /*2600*/  SHF.R.U32.HI R34, RZ, 0x7, R27 ;  /* 0x00000007ff227819 */ /* 0x001fc6000001161b */
[----:B------:R-:W-:Y:S01]  /*2610*/  VIADD R9, R27, 0xffffff80 ;  /* 0xffffff801b097836 */ /* 0x000fe20000000000 */
[----:B------:R-:W-:Y:S01]  /*2620*/  ISETP.NE.AND P6, PT, R34, 0x1, PT ;  /* 0x000000012200780c */ /* 0x000fe20003fc5270 */
[----:B------:R-:W-:Y:S02]  /*2630*/  IMAD.IADD R113, R113, 0x1, R13 ;  /* 0x0000000171717824 */ /* 0x000fe400078e020d */
[----:B------:R-:W-:Y:S01]  /*2640*/  IMAD.IADD R111, R13, 0x1, R111 ;  /* 0x000000010d6f7824 */ /* 0x000fe200078e026f */
[----:B------:R-:W-:Y:S01]  /*2650*/  SHF.R.S32.HI R8, RZ, 0x1f, R9 ;  /* 0x0000001fff087819 */ /* 0x000fe20000011409 */
[----:B---3--:R-:W-:-:S03]  /*2660*/  IMAD.WIDE.U32 R106, R220, R102, R22 ;  /* 0x00000066dc6a7225 */ /* 0x008fc600078e0016 */
[----:B------:R-:W-:Y:S01]  /*2670*/  LEA.HI R8, R8, R9, RZ, 0x2 ;  /* 0x0000000908087211 */ /* 0x000fe200078f10ff */
[----:B------:R-:W-:-:S03]  /*2680*/  IMAD.WIDE.U32 R104, R220, R102, R18 ;  /* 0x00000066dc687225 */ /* 0x000fc600078e0012 */
[--C-:B------:R-:W-:Y:S01]  /*2690*/  SHF.R.S32.HI R127, RZ, 0x2, R8.reuse ;  /* 0x00000002ff7f7819 */ /* 0x100fe20000011408 */
[----:B------:R-:W-:Y:S01]  /*26a0*/  IMAD R25, R115, 0xa0, RZ ;  /* 0x000000a073197824 */ /* 0x000fe200078e02ff */
[----:B------:R-:W-:Y:S01]  /*26b0*/  SHF.R.S32.HI R8, RZ, 0x1f, R8 ;  /* 0x0000001fff087819 */ /* 0x000fe20000011408 */
[----:B------:R-:W-:Y:S02]  /*26c0*/  IMAD.SHL.U32 R132, R114, 0x80, RZ ;  /* 0x0000008072847824 */ /* 0x000fe400078e00ff */
[----:B-----5:R-:W-:Y:S01]  /*26d0*/  IMAD.WIDE.U32 R110, R146, R108, R110 ;  /* 0x0000006c926e7225 */ /* 0x020fe200078e006e */
[----:B------:R-:W-:-:S03]  /*26e0*/  LEA.HI R8, R8, R127, RZ, 0x2 ;  /* 0x0000007f08087211 */ /* 0x000fc600078f10ff */
[----:B------:R-:W-:Y:S01]  /*26f0*/  IMAD.WIDE.U32 R112, R146, R108, R112 ;  /* 0x0000006c92707225 */ /* 0x000fe200078e0070 */
[----:B------:R-:W-:-:S03]  /*2700*/  LOP3.LUT R8, R8, 0xfffffffc, RZ, 0xc0, !PT ;  /* 0xfffffffc08087812 */ /* 0x000fc600078ec0ff */
[----:B------:R-:W-:Y:S02]  /*2710*/  VIADD R36, R220, 0x80 ;  /* 0x00000080dc247836 */ /* 0x000fe40000000000 */
[----:B------:R-:W-:Y:S02]  /*2720*/  IMAD.IADD R127, R127, 0x1, -R8 ;  /* 0x000000017f7f7824 */ /* 0x000fe400078e0a08 */
[----:B------:R-:W-:Y:S01]  /*2730*/  VIADD R8, R18, 0x80 ;  /* 0x0000008012087836 */ /* 0x000fe20000000000 */
[----:B------:R-:W-:Y:S01]  /*2740*/  SHF.R.S32.HI R147, RZ, 0x1f, R36 ;  /* 0x0000001fff937819 */ /* 0x000fe20000011424 */
[----:B------:R-:W-:Y:S02]  /*2750*/  IMAD R129, R109, 0xa0, RZ ;  /* 0x000000a06d817824 */ /* 0x000fe400078e02ff */
[----:B------:R-:W-:Y:S01]  /*2760*/  VIADD R163, R34, 0x8 ;  /* 0x0000000822a37836 */ /* 0x000fe20000000000 */
[----:B------:R-:W-:Y:S02]  /*2770*/  SHF.R.S32.HI R3, RZ, 0x1f, R0 ;  /* 0x0000001fff037819 */ /* 0x000fe40000011400 */
[----:B------:R-:W-:-:S02]  /*2780*/  SEL R21, R0, RZ, !P0 ;  /* 0x000000ff00157207 */ /* 0x000fc40004000000 */
[----:B------:R-:W-:Y:S01]  /*2790*/  SEL R12, R3, RZ, !P0 ;  /* 0x000000ff030c7207 */ /* 0x000fe20004000000 */
[----:B------:R-:W-:Y:S02]  /*27a0*/  IMAD R3, R31, R114, RZ ;  /* 0x000000721f037224 */ /* 0x000fe400078e02ff */
[----:B------:R-:W-:-:S04]  /*27b0*/  IMAD.WIDE.U32 R118, R21, UR4, R4 ;  /* 0x0000000415767c25 */ /* 0x000fc8000f8e0004 */
[----:B------:R-:W-:Y:S02]  /*27c0*/  IMAD R0, R12, UR4, RZ ;  /* 0x000000040c007c24 */ /* 0x000fe4000f8e02ff */
[----:B------:R-:W-:-:S04]  /*27d0*/  IMAD.WIDE.U32 R4, R220, R114, R18 ;  /* 0x00000072dc047225 */ /* 0x000fc800078e0012 */
[----:B------:R-:W-:Y:S01]  /*27e0*/  IMAD R9, R21, UR5, R0 ;  /* 0x0000000515097c24 */ /* 0x000fe2000f8e0200 */
[----:B------:R-:W-:Y:S05]  /*27f0*/  @!P6 WARPSYNC.ALL ;  /* 0x000000000000e948 */ /* 0x000fea0003800000 */
[----:B------:R-:W-:Y:S01]  /*2800*/  VIADD R0, R18, 0x20 ;  /* 0x0000002012007836 */ /* 0x000fe20000000000 */
[----:B------:R-:W-:Y:S01]  /*2810*/  ULDC.64 UR4, c[0x0][0x330] ;  /* 0x0000cc0000047ab9 */ /* 0x000fe20000000a00 */
[----:B------:R-:W-:Y:S01]  /*2820*/  IMAD R11, R220, R115, R3 ;  /* 0x00000073dc0b7224 */ /* 0x000fe200078e0203 */
[----:B------:R-:W-:Y:S01]  /*2830*/  ULDC.64 UR6, c[0x0][0x338] ;  /* 0x0000ce0000067ab9 */ /* 0x000fe20000000a00 */
[C---:B------:R-:W-:Y:S01]  /*2840*/  IMAD.WIDE.U32 R116, R235.reuse, UR4, R18 ;  /* 0x00000004eb747c25 */ /* 0x040fe2000f8e0012 */
[----:B------:R-:W-:Y:S01]  /*2850*/  ULDC UR4, c[0x0][0x2f4] ;  /* 0x0000bd0000047ab9 */ /* 0x000fe20000000800 */
[----:B------:R-:W-:Y:S01]  /*2860*/  @!P6 BAR.SYNC.DEFER_BLOCKING 0x9, 0x100 ;  /* 0x024400000000eb1d */ /* 0x000fe20000010000 */
[----:B------:R-:W-:Y:S01]  /*2870*/  ISETP.GE.AND P1, PT, R0, UR4, PT ;  /* 0x0000000400007c0c */ /* 0x000fe2000bf26270 */
[----:B------:R-:W-:Y:S01]  /*2880*/  IMAD R117, R235, UR5, R117 ;  /* 0x00000005eb757c24 */ /* 0x000fe2000f8e0275 */
[----:B------:R-:W-:Y:S01]  /*2890*/  ISETP.GE.AND P0, PT, R18, UR4, PT ;  /* 0x0000000412007c0c */ /* 0x000fe2000bf06270 */
[----:B------:R-:W-:Y:S01]  /*28a0*/  IMAD.WIDE.U32 R114, R114, 0xa0, RZ ;  /* 0x000000a072727825 */ /* 0x000fe200078e00ff */
[----:B------:R-:W-:-:S02]  /*28b0*/  SEL R7, RZ, 0xffffffff, P1 ;  /* 0xffffffffff077807 */ /* 0x000fc40000800000 */
[----:B------:R-:W-:Y:S01]  /*28c0*/  SEL R6, RZ, 0x1, P0 ;  /* 0x00000001ff067807 */ /* 0x000fe20000000000 */
[----:B------:R-:W-:Y:S01]  /*28d0*/  IMAD.WIDE.U32 R116, R21, UR6, R116 ;  /* 0x0000000615747c25 */ /* 0x000fe2000f8e0074 */
[----:B------:R-:W-:Y:S02]  /*28e0*/  LOP3.LUT P0, RZ, R127, 0x2, RZ, 0xc0, !PT ;  /* 0x000000027fff7812 */ /* 0x000fe4000780c0ff */
[----:B------:R-:W-:Y:S01]  /*28f0*/  IADD3 R3, P1, R118, R4, RZ ;  /* 0x0000000476037210 */ /* 0x000fe20007f3e0ff */
[----:B------:R-:W-:Y:S01]  /*2900*/  IMAD.SHL.U32 R7, R7, 0x2, RZ ;  /* 0x0000000207077824 */ /* 0x000fe200078e00ff */
[----:B------:R-:W-:Y:S01]  /*2910*/  IADD3 R4, R119, R9, RZ ;  /* 0x0000000977047210 */ /* 0x000fe20007ffe0ff */
[----:B------:R-:W-:-:S03]  /*2920*/  IMAD.IADD R128, R115, 0x1, R25 ;  /* 0x0000000173807824 */ /* 0x000fc600078e0219 */
[----:B------:R-:W-:Y:S01]  /*2930*/  LOP3.LUT R9, R7, 0x2, R6, 0xe2, !PT ;  /* 0x0000000207097812 */ /* 0x000fe200078ee206 */
[----:B------:R-:W-:Y:S01]  /*2940*/  VIADD R6, R18, 0x40 ;  /* 0x0000004012067836 */ /* 0x000fe20000000000 */
[----:B------:R-:W-:Y:S01]  /*2950*/  IADD3.X R5, R4, R5, R11, P1, !PT ;  /* 0x0000000504057210 */ /* 0x000fe20000ffe40b */
[----:B------:R-:W-:Y:S02]  /*2960*/  VIADD R7, R18, 0x60 ;  /* 0x0000006012077836 */ /* 0x000fe40000000000 */
[----:B------:R-:W-:Y:S02]  /*2970*/  @P0 LOP3.LUT R20, R20, 0x4, RZ, 0xfc, !PT ;  /* 0x0000000414140812 */ /* 0x000fe400078efcff */
[----:B------:R-:W-:Y:S02]  /*2980*/  ISETP.GE.AND P0, PT, R6, UR4, PT ;  /* 0x0000000406007c0c */ /* 0x000fe4000bf06270 */
[----:B------:R-:W-:Y:S02]  /*2990*/  ISETP.GE.AND P1, PT, R7, UR4, PT ;  /* 0x0000000407007c0c */ /* 0x000fe4000bf26270 */
[----:B------:R-:W-:-:S02]  /*29a0*/  SEL R10, RZ, 0x4, P0 ;  /* 0x00000004ff0a7807 */ /* 0x000fc40000000000 */
[----:B------:R-:W-:Y:S02]  /*29b0*/  SEL R11, RZ, 0x8, P1 ;  /* 0x00000008ff0b7807 */ /* 0x000fe40000800000 */
[----:B------:R-:W-:Y:S02]  /*29c0*/  ISETP.GE.AND P0, PT, R8, UR4, PT ;  /* 0x0000000408007c0c */ /* 0x000fe4000bf06270 */
[----:B------:R-:W-:Y:S01]  /*29d0*/  LOP3.LUT R9, R11, R9, R10, 0xfe, !PT ;  /* 0x000000090b097212 */ /* 0x000fe200078efe0a */
[----:B------:R-:W-:Y:S01]  /*29e0*/  IMAD R11, R12, UR6, RZ ;  /* 0x000000060c0b7c24 */ /* 0x000fe2000f8e02ff */
[----:B------:R-:W-:Y:S02]  /*29f0*/  SEL R10, RZ, 0x10, P0 ;  /* 0x00000010ff0a7807 */ /* 0x000fe40000000000 */
[-C--:B-1----:R-:W-:Y:S01]  /*2a00*/  ISETP.GE.AND P0, PT, R18, R121.reuse, PT ;  /* 0x000000791200720c */ /* 0x082fe20003f06270 */
[----:B------:R-:W-:Y:S01]  /*2a10*/  IMAD R33, R21, UR7, R11 ;  /* 0x0000000715217c24 */ /* 0x000fe2000f8e020b */
[----:B------:R-:W-:Y:S01]  /*2a20*/  LOP3.LUT R35, R9, R10, RZ, 0xfc, !PT ;  /* 0x0000000a09237212 */ /* 0x000fe200078efcff */
[----:B------:R-:W-:Y:S01]  /*2a30*/  IMAD R9, R31, R102, RZ ;  /* 0x000000661f097224 */ /* 0x000fe200078e02ff */
[-C--:B------:R-:W-:Y:S01]  /*2a40*/  ISETP.GE.AND P2, PT, R6, R121.reuse, PT ;  /* 0x000000790600720c */ /* 0x080fe20003f46270 */
[----:B------:R-:W-:Y:S01]  /*2a50*/  IMAD.IADD R33, R117, 0x1, R33 ;  /* 0x0000000175217824 */ /* 0x000fe200078e0221 */
[----:B------:R-:W-:Y:S01]  /*2a60*/  ISETP.GE.AND P1, PT, R0, R121, PT ;  /* 0x000000790000720c */ /* 0x000fe20003f26270 */
[----:B------:R-:W-:Y:S01]  /*2a70*/  IMAD R13, R220, R103, R9 ;  /* 0x00000067dc0d7224 */ /* 0x000fe200078e0209 */
[----:B------:R-:W-:-:S02]  /*2a80*/  SEL R9, R121, RZ, P0 ;  /* 0x000000ff79097207 */ /* 0x000fc40000000000 */
[----:B------:R-:W-:Y:S01]  /*2a90*/  SEL R11, R121, RZ, P1 ;  /* 0x000000ff790b7207 */ /* 0x000fe20000800000 */
[----:B------:R-:W-:Y:S01]  /*2aa0*/  IMAD.IADD R107, R107, 0x1, R13 ;  /* 0x000000016b6b7824 */ /* 0x000fe200078e020d */
[----:B------:R-:W-:Y:S01]  /*2ab0*/  LOP3.LUT R20, R20, 0xfffffffe, RZ, 0xc0, !PT ;  /* 0xfffffffe14147812 */ /* 0x000fe200078ec0ff */
[----:B------:R-:W-:Y:S01]  /*2ac0*/  IMAD.IADD R9, R18, 0x1, R9 ;  /* 0x0000000112097824 */ /* 0x000fe200078e0209 */
[----:B------:R-:W-:Y:S01]  /*2ad0*/  IADD3 R11, R0, R11, RZ ;  /* 0x0000000b000b7210 */ /* 0x000fe20007ffe0ff */
[----:B------:R-:W-:Y:S01]  /*2ae0*/  IMAD.IADD R105, R13, 0x1, R105 ;  /* 0x000000010d697824 */ /* 0x000fe200078e0269 */
[C---:B------:R-:W-:Y:S01]  /*2af0*/  SEL R13, R121.reuse, RZ, P2 ;  /* 0x000000ff790d7207 */ /* 0x040fe20001000000 */
[-C--:B------:R-:W-:Y:S01]  /*2b00*/  IMAD.WIDE.U32 R106, R146, R102.reuse, R106 ;  /* 0x00000066926a7225 */ /* 0x080fe200078e006a */
[----:B------:R-:W-:Y:S02]  /*2b10*/  @P2 LOP3.LUT R20, R20, 0x1, RZ, 0xfc, !PT ;  /* 0x0000000114142812 */ /* 0x000fe400078efcff */
[----:B------:R-:W-:Y:S01]  /*2b20*/  SHF.R.S32.HI R10, RZ, 0x1f, R9 ;  /* 0x0000001fff0a7819 */ /* 0x000fe20000011409 */
[----:B------:R-:W-:Y:S01]  /*2b30*/  IMAD.WIDE.U32 R104, R146, R102, R104 ;  /* 0x0000006692687225 */ /* 0x000fe200078e0068 */
[----:B------:R-:W-:Y:S01]  /*2b40*/  SHF.R.S32.HI R12, RZ, 0x1f, R11 ;  /* 0x0000001fff0c7819 */ /* 0x000fe2000001140b */
[----:B------:R0:W-:Y:S01]  /*2b50*/  STL [R1+0x8], R20 ;  /* 0x0000081401007387 */ /* 0x0001e20000100800 */
[CC--:B------:R-:W-:Y:S01]  /*2b60*/  LEA.HI R26, R10.reuse, R9.reuse, RZ, 0x4 ;  /* 0x000000090a1a7211 */ /* 0x0c0fe200078f20ff */
[----:B------:R-:W-:Y:S01]  /*2b70*/  IMAD.SHL.U32 R121, R121, 0x2, RZ ;  /* 0x0000000279797824 */ /* 0x000fe200078e00ff */
[----:B------:R-:W-:-:S02]  /*2b80*/  LEA.HI R10, R10, R9, RZ, 0x6 ;  /* 0x000000090a0a7211 */ /* 0x000fc400078f30ff */
[CC--:B------:R-:W-:Y:S02]  /*2b90*/  LEA.HI R28, R12.reuse, R11.reuse, RZ, 0x4 ;  /* 0x0000000b0c1c7211 */ /* 0x0c0fe400078f20ff */
[----:B------:R-:W-:Y:S02]  /*2ba0*/  LEA.HI R11, R12, R11, RZ, 0x6 ;  /* 0x0000000b0c0b7211 */ /* 0x000fe400078f30ff */
[----:B------:R-:W-:Y:S01]  /*2bb0*/  SHF.R.U32.HI R9, RZ, 0x3, R231 ;  /* 0x00000003ff097819 */ /* 0x000fe200000116e7 */
[----:B0-----:R-:W-:Y:S01]  /*2bc0*/  IMAD.IADD R20, R6, 0x1, R13 ;  /* 0x0000000106147824 */ /* 0x001fe200078e020d */
[----:B------:R-:W-:Y:S02]  /*2bd0*/  SHF.R.S32.HI R10, RZ, 0x6, R10 ;  /* 0x00000006ff0a7819 */ /* 0x000fe4000001140a */
[----:B------:R-:W-:Y:S02]  /*2be0*/  LOP3.LUT R14, R231, 0x30, R26, 0xf8, !PT ;  /* 0x00000030e70e7812 */ /* 0x000fe400078ef81a */
[----:B------:R-:W-:Y:S01]  /*2bf0*/  SHF.R.S32.HI R21, RZ, 0x1f, R20 ;  /* 0x0000001fff157819 */ /* 0x000fe20000011414 */
[C---:B------:R-:W-:Y:S01]  /*2c00*/  IMAD R145, R10.reuse, 0x2800, R229 ;  /* 0x000028000a917824 */ /* 0x040fe200078e02e5 */
[----:B------:R-:W-:Y:S01]  /*2c10*/  SHF.R.S32.HI R12, RZ, 0x6, R11 ;  /* 0x00000006ff0c7819 */ /* 0x000fe2000001140b */
[----:B------:R-:W-:Y:S01]  /*2c20*/  IMAD R143, R10, 0x2800, R232 ;  /* 0x000028000a8f7824 */ /* 0x000fe200078e02e8 */
[----:B------:R-:W-:-:S02]  /*2c30*/  LOP3.LUT R11, R227, 0x30, R26, 0xf8, !PT ;  /* 0x00000030e30b7812 */ /* 0x000fc400078ef81a */
[----:B------:R-:W-:Y:S01]  /*2c40*/  LOP3.LUT R13, R227, 0x30, R28, 0xf8, !PT ;  /* 0x00000030e30d7812 */ /* 0x000fe200078ef81c */
[----:B------:R-:W-:Y:S01]  /*2c50*/  IMAD R144, R12, 0x2800, R229 ;  /* 0x000028000c907824 */ /* 0x000fe200078e02e5 */
[----:B------:R-:W-:Y:S01]  /*2c60*/  LOP3.LUT R14, R14, R9, RZ, 0x3c, !PT ;  /* 0x000000090e0e7212 */ /* 0x000fe200078e3cff */
[----:B------:R-:W-:Y:S01]  /*2c70*/  IMAD R135, R12, 0x2800, R232 ;  /* 0x000028000c877824 */ /* 0x000fe200078e02e8 */
[----:B------:R-:W-:Y:S02]  /*2c80*/  LEA.HI R30, R21, R20, RZ, 0x4 ;  /* 0x00000014151e7211 */ /* 0x000fe400078f20ff */
[----:B------:R-:W-:Y:S01]  /*2c90*/  LOP3.LUT R10, R11, R228, RZ, 0x3c, !PT ;  /* 0x000000e40b0a7212 */ /* 0x000fe200078e3cff */
[----:B------:R-:W-:Y:S01]  /*2ca0*/  IMAD.IADD R143, R143, 0x1, R14 ;  /* 0x000000018f8f7824 */ /* 0x000fe200078e020e */
[----:B------:R-:W-:Y:S02]  /*2cb0*/  LEA.HI R20, R21, R20, RZ, 0x6 ;  /* 0x0000001415147211 */ /* 0x000fe400078f30ff */
[----:B------:R-:W-:Y:S01]  /*2cc0*/  LOP3.LUT R13, R13, R228, RZ, 0x3c, !PT ;  /* 0x000000e40d0d7212 */ /* 0x000fe200078e3cff */
[----:B------:R-:W-:Y:S01]  /*2cd0*/  IMAD.IADD R145, R145, 0x1, R10 ;  /* 0x0000000191917824 */ /* 0x000fe200078e020a */
[----:B------:R-:W-:-:S02]  /*2ce0*/  SHF.R.S32.HI R20, RZ, 0x6, R20 ;  /* 0x00000006ff147819 */ /* 0x000fc40000011414 */
[C---:B------:R-:W-:Y:S01]  /*2cf0*/  LOP3.LUT R14, R231.reuse, 0x30, R30, 0xf8, !PT ;  /* 0x00000030e70e7812 */ /* 0x040fe200078ef81e */
[----:B------:R-:W-:Y:S01]  /*2d00*/  IMAD.IADD R144, R144, 0x1, R13 ;  /* 0x0000000190907824 */ /* 0x000fe200078e020d */
[----:B------:R-:W-:Y:S01]  /*2d10*/  LOP3.LUT R10, R231, 0x30, R28, 0xf8, !PT ;  /* 0x00000030e70a7812 */ /* 0x000fe200078ef81c */
[----:B------:R-:W-:Y:S01]  /*2d20*/  IMAD R134, R20, 0x2800, R232 ;  /* 0x0000280014867824 */ /* 0x000fe200078e02e8 */
[-C--:B------:R-:W-:Y:S01]  /*2d30*/  LOP3.LUT R13, R14, R9.reuse, RZ, 0x3c, !PT ;  /* 0x000000090e0d7212 */ /* 0x080fe200078e3cff */
[----:B------:R-:W-:Y:S01]  /*2d40*/  IMAD.SHL.U32 R14, R102, 0x80, RZ ;  /* 0x00000080660e7824 */ /* 0x000fe200078e00ff */
[----:B------:R-:W-:Y:S01]  /*2d50*/  SHF.R.S32.HI R21, RZ, 0x1f, R146 ;  /* 0x0000001fff157819 */ /* 0x000fe20000011492 */
[----:B------:R-:W-:Y:S01]  /*2d60*/  IMAD R142, R20, 0x2800, R229 ;  /* 0x00002800148e7824 */ /* 0x000fe200078e02e5 */
[----:B------:R-:W-:Y:S01]  /*2d70*/  LOP3.LUT R10, R10, R9, RZ, 0x3c, !PT ;  /* 0x000000090a0a7212 */ /* 0x000fe200078e3cff */
[----:B------:R-:W-:Y:S01]  /*2d80*/  IMAD.IADD R134, R134, 0x1, R13 ;  /* 0x0000000186867824 */ /* 0x000fe200078e020d */
[----:B------:R-:W-:Y:S01]  /*2d90*/  IADD3 R12, R18, 0xa0, RZ ;  /* 0x000000a0120c7810 */ /* 0x000fe20007ffe0ff */
[----:B------:R-:W-:Y:S01]  /*2da0*/  IMAD R13, R21, R102, RZ ;  /* 0x00000066150d7224 */ /* 0x000fe200078e02ff */
[----:B------:R-:W-:Y:S01]  /*2db0*/  LOP3.LUT R11, R227, 0x30, R30, 0xf8, !PT ;  /* 0x00000030e30b7812 */ /* 0x000fe200078ef81e */
[----:B------:R-:W-:Y:S01]  /*2dc0*/  IMAD.IADD R135, R135, 0x1, R10 ;  /* 0x0000000187877824 */ /* 0x000fe200078e020a */
[----:B------:R-:W-:Y:S01]  /*2dd0*/  ISETP.GE.AND P2, PT, R12, UR4, PT ;  /* 0x000000040c007c0c */ /* 0x000fe2000bf46270 */
[----:B------:R-:W-:Y:S01]  /*2de0*/  IMAD R10, R21, R108, RZ ;  /* 0x0000006c150a7224 */ /* 0x000fe200078e02ff */
[----:B------:R-:W-:Y:S01]  /*2df0*/  LOP3.LUT R11, R11, R228, RZ, 0x3c, !PT ;  /* 0x000000e40b0b7212 */ /* 0x000fe200078e3cff */
[----:B------:R-:W-:Y:S01]  /*2e00*/  IMAD R29, R146, R103, R13 ;  /* 0x00000067921d7224 */ /* 0x000fe200078e020d */
[----:B------:R-:W-:Y:S01]  /*2e10*/  SEL R32, RZ, 0x20, P2 ;  /* 0x00000020ff207807 */ /* 0x000fe20001000000 */
[----:B------:R-:W-:Y:S01]  /*2e20*/  IMAD R21, R103, 0xa0, RZ ;  /* 0x000000a067157824 */ /* 0x000fe200078e02ff */
[----:B------:R-:W-:Y:S01]  /*2e30*/  SHF.L.U64.HI R13, R102, 0x7, R103 ;  /* 0x00000007660d7819 */ /* 0x000fe20000010267 */
[----:B------:R-:W-:Y:S01]  /*2e40*/  IMAD R27, R146, R109, R10 ;  /* 0x0000006d921b7224 */ /* 0x000fe200078e020a */
[----:B------:R-:W-:Y:S01]  /*2e50*/  IADD3 R122, P2, R220, R123, RZ ;  /* 0x0000007bdc7a7210 */ /* 0x000fe20007f5e0ff */
[----:B------:R-:W-:Y:S01]  /*2e60*/  IMAD.WIDE.U32 R102, R102, 0xa0, RZ ;  /* 0x000000a066667825 */ /* 0x000fe200078e00ff */
[----:B------:R-:W-:-:S02]  /*2e70*/  SHF.L.U64.HI R10, R108, 0x7, R109 ;  /* 0x000000076c0a7819 */ /* 0x000fc4000001026d */
[----:B------:R-:W-:Y:S01]  /*2e80*/  IADD3 R20, R27, R111, RZ ;  /* 0x0000006f1b147210 */ /* 0x000fe20007ffe0ff */
[----:B------:R-:W-:Y:S01]  /*2e90*/  IMAD.IADD R142, R142, 0x1, R11 ;  /* 0x000000018e8e7824 */ /* 0x000fe200078e020b */
[----:B------:R-:W-:Y:S01]  /*2ea0*/  SHF.R.S32.HI R120, RZ, 0x4, R26 ;  /* 0x00000004ff787819 */ /* 0x000fe2000001141a */
[----:B------:R-:W-:Y:S01]  /*2eb0*/  IMAD.X R123, R31, 0x1, R15, P2 ;  /* 0x000000011f7b7824 */ /* 0x000fe200010e060f */
[----:B------:R-:W-:Y:S01]  /*2ec0*/  LOP3.LUT R39, R35, R32, RZ, 0xfc, !PT ;  /* 0x0000002023277212 */ /* 0x000fe200078efcff */
[----:B------:R-:W-:Y:S01]  /*2ed0*/  IMAD.IADD R130, R103, 0x1, R21 ;  /* 0x0000000167827824 */ /* 0x000fe200078e0215 */
[----:B------:R-:W-:Y:S01]  /*2ee0*/  LOP3.LUT R26, R26, 0xfffffff0, RZ, 0xc0, !PT ;  /* 0xfffffff01a1a7812 */ /* 0x000fe200078ec0ff */
[----:B------:R-:W-:Y:S01]  /*2ef0*/  IMAD.SHL.U32 R11, R108, 0x80, RZ ;  /* 0x000000806c0b7824 */ /* 0x000fe200078e00ff */
[----:B------:R-:W-:Y:S01]  /*2f00*/  SHF.R.S32.HI R101, RZ, 0x4, R28 ;  /* 0x00000004ff657819 */ /* 0x000fe2000001141c */
[----:B------:R-:W-:Y:S01]  /*2f10*/  IMAD.IADD R15, R113, 0x1, R27 ;  /* 0x00000001710f7824 */ /* 0x000fe200078e021b */
[----:B------:R-:W-:Y:S01]  /*2f20*/  LOP3.LUT R27, R28, 0xfffffff0, RZ, 0xc0, !PT ;  /* 0xfffffff01c1b7812 */ /* 0x000fe200078ec0ff */
[----:B------:R-:W-:Y:S01]  /*2f30*/  IMAD.IADD R21, R107, 0x1, R29 ;  /* 0x000000016b157824 */ /* 0x000fe200078e021d */
[----:B------:R-:W-:Y:S01]  /*2f40*/  LOP3.LUT R34, R35, 0x1, RZ, 0xc0, !PT ;  /* 0x0000000123227812 */ /* 0x000fe200078ec0ff */
[----:B------:R-:W-:Y:S01]  /*2f50*/  IMAD.IADD R25, R29, 0x1, R105 ;  /* 0x000000011d197824 */ /* 0x000fe200078e0269 */
[----:B------:R-:W-:Y:S01]  /*2f60*/  LOP3.LUT R29, R30, 0xfffffff0, RZ, 0xc0, !PT ;  /* 0xfffffff01e1d7812 */ /* 0x000fe200078ec0ff */
[----:B------:R-:W-:Y:S01]  /*2f70*/  IMAD.WIDE.U32 R108, R108, 0xa0, RZ ;  /* 0x000000a06c6c7825 */ /* 0x000fe200078e00ff */
[----:B------:R-:W-:-:S02]  /*2f80*/  SHF.R.S32.HI R28, RZ, 0x4, R30 ;  /* 0x00000004ff1c7819 */ /* 0x000fc4000001141e */
[----:B------:R-:W-:Y:S01]  /*2f90*/  LOP3.LUT R35, R39, 0x2, RZ, 0xc0, !PT ;  /* 0x0000000227237812 */ /* 0x000fe200078ec0ff */
[----:B------:R-:W-:Y:S01]  /*2fa0*/  IMAD.IADD R129, R109, 0x1, R129 ;  /* 0x000000016d817824 */ /* 0x000fe200078e0281 */
[C---:B------:R-:W-:Y:S02]  /*2fb0*/  LOP3.LUT R36, R39.reuse, 0x4, RZ, 0xc0, !PT ;  /* 0x0000000427247812 */ /* 0x040fe400078ec0ff */
[C---:B------:R-:W-:Y:S02]  /*2fc0*/  LOP3.LUT R37, R39.reuse, 0x8, RZ, 0xc0, !PT ;  /* 0x0000000827257812 */ /* 0x040fe400078ec0ff */
[----:B------:R-:W-:Y:S02]  /*2fd0*/  LOP3.LUT R38, R39, 0x10, RZ, 0xc0, !PT ;  /* 0x0000001027267812 */ /* 0x000fe400078ec0ff */
[----:B------:R-:W-:Y:S02]  /*2fe0*/  SHF.R.S32.HI R30, RZ, 0x1f, R26 ;  /* 0x0000001fff1e7819 */ /* 0x000fe4000001141a */
[----:B------:R-:W-:-:S02]  /*2ff0*/  SHF.R.S32.HI R31, RZ, 0x1f, R27 ;  /* 0x0000001fff1f7819 */ /* 0x000fc4000001141b */
[----:B------:R-:W-:Y:S02]  /*3000*/  SHF.R.S32.HI R32, RZ, 0x1f, R29 ;  /* 0x0000001fff207819 */ /* 0x000fe4000001141d */
[----:B------:R-:W-:-:S07]  /*3010*/  LOP3.LUT R39, R39, 0x20, RZ, 0xc0, !PT ;  /* 0x0000002027277812 */ /* 0x000fce00078ec0ff */
.L_x_3572:
[----:B------:R-:W2:Y:S01]  /*3020*/  LDL.LU R42, [R1+0x8] ;  /* 0x00000800012a7983 */ /* 0x000ea20000300800 */
[----:B0-----:R-:W0:Y:S01]  /*3030*/  LDC.64 R124, c[0x0][0x2e8] ;  /* 0x0000ba00ff7c7b82 */ /* 0x001e220000000a00 */
[----:B------:R-:W-:Y:S01]  /*3040*/  VIADD R47, R24, 0xffffffff ;  /* 0xffffffff182f7836 */ /* 0x000fe20000000000 */
[----:B------:R-:W-:Y:S01]  /*3050*/  LOP3.LUT P4, RZ, R127, 0x2, RZ, 0xc0, !PT ;  /* 0x000000027fff7812 */ /* 0x000fe2000788c0ff */
[----:B------:R-:W-:Y:S05]  /*3060*/  YIELD ;  /* 0x0000000000007946 */ /* 0x000fea0003800000 */
[----:B------:R-:W-:Y:S01]  /*3070*/  SHF.R.S32.HI R44, RZ, 0x1f, R47 ;  /* 0x0000001fff2c7819 */ /* 0x000fe2000001142f */
[-C--:B------:R-:W-:Y:S01]  /*3080*/  IMAD R41, R128, R47.reuse, RZ ;  /* 0x0000002f80297224 */ /* 0x080fe200078e02ff */
[----:B------:R-:W1:Y:S01]  /*3090*/  LDC R133, c[0x0][0x3f4] ;  /* 0x0000fd00ff857b82 */ /* 0x000e620000000800 */
[----:B------:R-:W-:Y:S01]  /*30a0*/  IMAD.WIDE.U32 R136, R114, R47, RZ ;  /* 0x0000002f72887225 */ /* 0x000fe200078e00ff */
[----:B------:R-:W-:Y:S03]  /*30b0*/  BSSY B0, `(.L_x_3473) ;  /* 0x0000d0b000007945 */ /* 0x000fe60003800000 */
[----:B------:R-:W-:Y:S01]  /*30c0*/  IMAD R41, R44, R114, R41 ;  /* 0x000000722c297224 */ /* 0x000fe200078e0229 */
[----:B------:R-:W-:-:S03]  /*30d0*/  IADD3 R49, P2, P3, R3, R136, R132 ;  /* 0x0000008803317210 */ /* 0x000fc60007b5e084 */
[----:B------:R-:W-:Y:S02]  /*30e0*/  IMAD.IADD R96, R137, 0x1, R41 ;  /* 0x0000000189607824 */ /* 0x000fe400078e0229 */
[----:B------:R-:W-:-:S03]  /*30f0*/  IMAD R41, R17, 0x7800, R236 ;  /* 0x0000780011297824 */ /* 0x000fc600078e02ec */
[----:B------:R-:W-:Y:S01]  /*3100*/  IADD3.X R24, R5, R96, R131, P2, P3 ;  /* 0x0000006005187210 */ /* 0x000fe200017e6483 */
[C---:B------:R-:W-:Y:S01]  /*3110*/  VIADD R43, R41.reuse, 0x20 ;  /* 0x00000020292b7836 */ /* 0x040fe20000000000 */
[-C--:B0-----:R-:W-:Y:S01]  /*3120*/  IADD3 R50, P2, P3, R136, R124.reuse, R3 ;  /* 0x0000007c88327210 */ /* 0x081fe20007b5e003 */
[----:B------:R-:W-:Y:S02]  /*3130*/  @P4 VIADD R43, R41, 0xffffffe0 ;  /* 0xffffffe0292b4836 */ /* 0x000fe40000000000 */
[----:B------:R-:W-:Y:S01]  /*3140*/  IMAD.IADD R40, R16, 0x1, R41 ;  /* 0x0000000110287824 */ /* 0x000fe200078e0229 */
[----:B------:R-:W-:Y:S01]  /*3150*/  IADD3.X R51, R96, R125, R5, P2, P3 ;  /* 0x0000007d60337210 */ /* 0x000fe200017e6405 */
[----:B------:R-:W-:Y:S01]  /*3160*/  IMAD.IADD R41, R16, 0x1, R43 ;  /* 0x0000000110297824 */ /* 0x000fe200078e022b */
[----:B------:R-:W-:-:S05]  /*3170*/  IADD3 R48, P2, R49, R124, RZ ;  /* 0x0000007c31307210 */ /* 0x000fca0007f5e0ff */
[----:B------:R-:W-:Y:S01]  /*3180*/  IMAD.X R49, R24, 0x1, R125, P2 ;  /* 0x0000000118317824 */ /* 0x000fe200010e067d */
[----:B------:R-:W-:Y:S02]  /*3190*/  ISETP.GT.AND P2, PT, R47, R126, PT ;  /* 0x0000007e2f00720c */ /* 0x000fe40003f44270 */
[----:B------:R-:W-:Y:S02]  /*31a0*/  MOV R24, R47 ;  /* 0x0000002f00187202 */ /* 0x000fe40000000f00 */
[----:B--2---:R-:W-:-:S09]  /*31b0*/  LOP3.LUT R42, R42, 0xfffffffd, RZ, 0xc0, !PT ;  /* 0xfffffffd2a2a7812 */ /* 0x004fd200078ec0ff */
[----:B------:R-:W-:Y:S02]  /*31c0*/  @P2 LOP3.LUT R42, R42, 0x2, RZ, 0xfc, !PT ;  /* 0x000000022a2a2812 */ /* 0x000fe400078efcff */
[----:B-1----:R-:W-:-:S03]  /*31d0*/  ISETP.GE.AND P2, PT, R133, 0x1, PT ;  /* 0x000000018500780c */ /* 0x002fc60003f46270 */
[----:B------:R0:W-:Y:S10]  /*31e0*/  STL [R1+0x8], R42 ;  /* 0x0000082a01007387 */ /* 0x0001f40000100800 */
[----:B0-----:R-:W-:Y:S05]  /*31f0*/  @!P2 BRA `(.L_x_3474) ;  /* 0x000000c800fca947 */ /* 0x001fea0003800000 */
[----:B------:R-:W-:Y:S01]  /*3200*/  ULDC.U8 UR4, c[0x0][0x410] ;  /* 0x0001040000047ab9 */ /* 0x000fe20000000000 */
[-C--:B------:R-:W-:Y:S01]  /*3210*/  IMAD R43, R129, R47.reuse, RZ ;  /* 0x0000002f812b7224 */ /* 0x080fe200078e02ff */
[----:B------:R-:W-:Y:S01]  /*3220*/  ISETP.NE.AND P2, PT, RZ, UR4, PT ;  /* 0x00000004ff007c0c */ /* 0x000fe2000bf45270 */
[-C--:B------:R-:W-:Y:S02]  /*3230*/  IMAD R45, R130, R47.reuse, RZ ;  /* 0x0000002f822d7224 */ /* 0x080fe400078e02ff */
[----:B------:R-:W-:Y:S02]  /*3240*/  IMAD R42, R24, -0xa0, R2 ;  /* 0xffffff60182a7824 */ /* 0x000fe400078e0202 */
[----:B------:R-:W-:Y:S02]  /*3250*/  IMAD R43, R44, R108, R43 ;  /* 0x0000006c2c2b7224 */ /* 0x000fe400078e022b */
[----:B------:R-:W-:Y:S01]  /*3260*/  IMAD.WIDE.U32 R94, R108, R47, RZ ;  /* 0x0000002f6c5e7225 */ /* 0x000fe200078e00ff */
[----:B------:R-:W-:-:S03]  /*3270*/  VIMNMX R42, R42, 0xa0, PT ;  /* 0x000000a02a2a7848 */ /* 0x000fc60003fe0100 */
[----:B------:R-:W-:Y:S02]  /*3280*/  IMAD R45, R44, R102, R45 ;  /* 0x000000662c2d7224 */ /* 0x000fe400078e022d */
        /* <DEDUP_REMOVED lines=67> */
.L_x_3477:
[----:B------:R-:W-:Y:S05]  /*36c0*/  BSYNC B1 ;  /* 0x0000000000017941 */ /* 0x000fea0003800000 */
.L_x_3476:
[----:B0-----:R-:W-:Y:S01]  /*36d0*/  VIADD R44, R220, 0x80 ;  /* 0x00000080dc2c7836 */ /* 0x001fe20000000000 */
[----:B------:R-:W-:Y:S01]  /*36e0*/  BSSY B1, `(.L_x_3478) ;  /* 0x000002d000017945 */ /* 0x000fe20003800000 */
[----:B-----5:R-:W-:Y:S02]  /*36f0*/  IMAD.MOV.U32 R150, RZ, RZ, R76 ;  /* 0x000000ffff967224 */ /* 0x020fe400078e004c */
[----:B------:R-:W-:Y:S01]  /*3700*/  IMAD.MOV.U32 R155, RZ, RZ, R80 ;  /* 0x000000ffff9b7224 */ /* 0x000fe200078e0050 */
        /* <DEDUP_REMOVED lines=42> */
.L_x_3479:
[----:B------:R-:W-:Y:S05]  /*39b0*/  BSYNC B1 ;  /* 0x0000000000017941 */ /* 0x000fea0003800000 */
.L_x_3478:
[----:B------:R-:W-:Y:S01]  /*39c0*/  UISETP.NE.AND UP0, UPT, UR53, 0x3, UPT ;  /* 0x000000033500788c */ /* 0x000fe2000bf05270 */
[----:B------:R-:W-:Y:S01]  /*39d0*/  IMAD.MOV.U32 R161, RZ, RZ, R84 ;  /* 0x000000ffffa17224 */ /* 0x000fe200078e0054 */
[----:B------:R-:W-:Y:S01]  /*39e0*/  MOV R168, R124 ;  /* 0x0000007c00a87202 */ /* 0x000fe20000000f00 */
[----:B------:R-:W-:Y:S01]  /*39f0*/  IMAD.MOV.U32 R164, RZ, RZ, R88 ;  /* 0x000000ffffa47224 */ /* 0x000fe200078e0058 */
[----:B-----5:R-:W-:Y:S01]  /*3a00*/  MOV R140, R64 ;  /* 0x00000040008c7202 */ /* 0x020fe20000000f00 */
        /* <DEDUP_REMOVED lines=21> */
.L_x_3480:
[----:B------:R-:W-:Y:S01]  /*3b60*/  IMAD R43, R17, 0x8, R16 ;  /* 0x00000008112b7824 */ /* 0x000fe200078e0210 */
[----:B------:R-:W-:Y:S01]  /*3b70*/  SHF.L.U32 R100, R221, 0x1f, RZ ;  /* 0x0000001fdd647819 */ /* 0x000fe200000006ff */
[----:B------:R-:W-:Y:S03]  /*3b80*/  BSSY B1, `(.L_x_3481) ;  /* 0x0000003000017945 */ /* 0x000fe60003800000 */
[----:B------:R-:W1:Y:S02]  /*3b90*/  SYNCS.PHASECHK.TRANS64.TRYWAIT P5, [R43+URZ+0x33490], R100 ;  /* 0x033490642b0075a7 */ /* 0x000e6400080a017f */
[----:B-1----:R-:W-:Y:S05]  /*3ba0*/  @!P5 BRA `(.L_x_3482) ;  /* 0x000002a00020d947 */ /* 0x002fea0003800000 */
.L_x_3807:
[----:B------:R-:W-:Y:S05]  /*3bb0*/  BSYNC B1 ;  /* 0x0000000000017941 */ /* 0x000fea0003800000 */
.L_x_3481:
[----:B------:R-:W-:Y:S04]  /*3bc0*/  BSSY B1, `(.L_x_3483) ;  /* 0x00002cb000017945 */ /* 0x000fe80003800000 */
[----:B------:R-:W-:Y:S05]  /*3bd0*/  @P3 BRA `(.L_x_3484) ;  /* 0x0000002c00243947 */ /* 0x000fea0003800000 */
[----:B------:R-:W-:Y:S01]  /*3be0*/  ISETP.NE.AND P3, PT, R34, RZ, PT ;  /* 0x000000ff2200720c */ /* 0x000fe20003f65270 */
[----:B------:R-:W-:-:S12]  /*3bf0*/  BSSY B2, `(.L_x_3485) ;  /* 0x0000077000027945 */ /* 0x000fd80003800000 */
[----:B------:R-:W-:Y:S05]  /*3c00*/  @!P3 BRA `(.L_x_3486) ;  /* 0x0000000400d4b947 */ /* 0x000fea0003800000 */
[----:B0-----:R0:W2:Y:S01]  /*3c10*/  LDS.128 R44, [R40+0x24200] ;  /* 0x02420000282c7984 */ /* 0x0010a20000000c00 */
[----:B------:R-:W-:Y:S01]  /*3c20*/  ISETP.GE.AND P3, PT, R22, R133, PT ;  /* 0x000000851600720c */ /* 0x000fe20003f66270 */
[----:B------:R-:W-:-:S12]  /*3c30*/  BSSY B3, `(.L_x_3487) ;  /* 0x0000071000037945 */ /* 0x000fd80003800000 */
[----:B0-----:R-:W-:Y:S05]  /*3c40*/  @P3 BRA `(.L_x_3488) ;  /* 0x0000000400bc3947 */ /* 0x001fea0003800000 */
[--C-:B------:R-:W-:Y:S02]  /*3c50*/  SHF.R.U32.HI R136, RZ, 0x10, R125.reuse ;  /* 0x00000010ff887819 */ /* 0x100fe4000001167d */
[--C-:B------:R-:W-:Y:S02]  /*3c60*/  SHF.R.U32.HI R170, RZ, 0x8, R125.reuse ;  /* 0x00000008ffaa7819 */ /* 0x100fe4000001167d */
[----:B------:R-:W-:Y:S01]  /*3c70*/  LOP3.LUT R171, R125, 0xff, RZ, 0xc0, !PT ;  /* 0x000000ff7dab7812 */ /* 0x000fe200078ec0ff */
[----:B------:R-:W-:Y:S01]  /*3c80*/  IMAD.U32 R136, R136, 0x10000, RZ ;  /* 0x0001000088887824 */ /* 0x000fe200078e00ff */
[----:B------:R-:W-:Y:S02]  /*3c90*/  SHF.R.U32.HI R125, RZ, 0x18, R125 ;  /* 0x00000018ff7d7819 */ /* 0x000fe4000001167d */
[----:B------:R-:W-:Y:S02]  /*3ca0*/  SHF.L.U32 R170, R170, 0x8, RZ ;  /* 0x00000008aaaa7819 */ /* 0x000fe400000006ff */
[----:B------:R-:W-:-:S02]  /*3cb0*/  PRMT R125, R125, 0x654, R171 ;  /* 0x000006547d7d7816 */ /* 0x000fc400000000ab */
[--C-:B------:R-:W-:Y:S02]  /*3cc0*/  SHF.R.U32.HI R172, RZ, 0x8, R137.reuse ;  /* 0x00000008ffac7819 */ /* 0x100fe40000011689 */
[--C-:B------:R-:W-:Y:S02]  /*3cd0*/  SHF.R.U32.HI R124, RZ, 0x10, R137.reuse ;  /* 0x00000010ff7c7819 */ /* 0x100fe40000011689 */
[----:B------:R-:W-:Y:S01]  /*3ce0*/  LOP3.LUT R173, R137, 0xff, RZ, 0xc0, !PT ;  /* 0x000000ff89ad7812 */ /* 0x000fe200078ec0ff */
[----:B------:R-:W-:Y:S01]  /*3cf0*/  IMAD.SHL.U32 R172, R172, 0x100, RZ ;  /* 0x00000100acac7824 */ /* 0x000fe200078e00ff */
[----:B------:R-:W-:Y:S02]  /*3d00*/  LOP3.LUT R125, R125, 0xff00, R170, 0xf8, !PT ;  /* 0x0000ff007d7d7812 */ /* 0x000fe400078ef8aa */
        /* <DEDUP_REMOVED lines=99> */
.L_x_3488:
[----:B------:R-:W-:Y:S05]  /*4340*/  BSYNC B3 ;  /* 0x0000000000037941 */ /* 0x000fea0003800000 */
.L_x_3487:
[----:B--2---:R2:W-:Y:S02]  /*4350*/  STG.E.128 desc[UR54][R50.64], R44 ;  /* 0x0000002c32007986 */ /* 0x0045e4000c101d36 */
.L_x_3486:
[----:B------:R-:W-:Y:S05]  /*4360*/  BSYNC B2 ;  /* 0x0000000000027941 */ /* 0x000fea0003800000 */
.L_x_3485:
[----:B------:R-:W-:Y:S01]  /*4370*/  ISETP.NE.AND P3, PT, R35, RZ, PT ;  /* 0x000000ff2300720c */ /* 0x000fe20003f65270 */
[----:B------:R-:W-:-:S12]  /*4380*/  BSSY B2, `(.L_x_3489) ;  /* 0x0000074000027945 */ /* 0x000fd80003800000 */
[----:B------:R-:W-:Y:S05]  /*4390*/  @!P3 BRA `(.L_x_3490) ;  /* 0x0000000400c8b947 */ /* 0x000fea0003800000 */
        /* <DEDUP_REMOVED lines=13> */
[----:B------:R-:W-:Y:S02]  /*4470*/  LOP3.LUT R137, R99, 0xff, RZ, 0xc0, !PT ;  /* 0x000000ff63897812 */ /* 0x000fe400078ec0ff */
[----:B------:R-:W-:Y:S02]  /*4480*/  SHF.R.U32.HI R168, RZ, 0x8, R99 ;  /* 0x00000008ffa87819 */ /* 0x000fe40000011663 */
[----:B------:R-:W-:Y:S02]  /*4490*/  LOP3.LUT R97, R98, 0xff0000, R97, 0xf8, !PT ;  /* 0x00ff000062617812 */ /* 0x000fe400078ef861 */
[----:B------:R-:W-:Y:S02]  /*44a0*/  PRMT R136, R136, 0x654, R137 ;  /* 0x0000065488887816 */ /* 0x000fe40000000089 */
[----:B------:R-:W-:Y:S02]  /*44b0*/  SHF.L.U32 R168, R168, 0x8, RZ ;  /* 0x00000008a8a87819 */ /* 0x000fe400000006ff */
[----:B------:R-:W-:-:S02]  /*44c0*/  F2FP.F16.E4M3.UNPACK_B R98, R167.H1 ;  /* 0x000000a7ff62723e */ /* 0x000fc400030006ff */
        /* <DEDUP_REMOVED lines=93> */
.L_x_3492:
[----:B------:R-:W-:Y:S05]  /*4aa0*/  BSYNC B3 ;  /* 0x0000000000037941 */ /* 0x000fea0003800000 */
.L_x_3491:
[----:B--2---:R3:W-:Y:S02]  /*4ab0*/  STG.E.128 desc[UR54][R50.64+0x20], R44 ;  /* 0x0000202c32007986 */ /* 0x0047e4000c101d36 */
.L_x_3490:
[----:B------:R-:W-:Y:S05]  /*4ac0*/  BSYNC B2 ;  /* 0x0000000000027941 */ /* 0x000fea0003800000 */
.L_x_3489:
[----:B------:R-:W-:Y:S01]  /*4ad0*/  ISETP.NE.AND P3, PT, R36, RZ, PT ;  /* 0x000000ff2400720c */ /* 0x000fe20003f65270 */
[----:B------:R-:W-:-:S12]  /*4ae0*/  BSSY B2, `(.L_x_3493) ;  /* 0x0000074000027945 */ /* 0x000fd80003800000 */
[----:B------:R-:W-:Y:S05]  /*4af0*/  @!P3 BRA `(.L_x_3494) ;  /* 0x0000000400c8b947 */ /* 0x000fea0003800000 */
        /* <DEDUP_REMOVED lines=9> */
[--C-:B------:R-:W-:Y:S02]  /*4b90*/  SHF.R.U32.HI R88, RZ, 0x10, R91.reuse ;  /* 0x00000010ff587819 */ /* 0x100fe4000001165b */
[----:B------:R-:W-:-:S02]  /*4ba0*/  SHF.R.U32.HI R89, RZ, 0x8, R91 ;  /* 0x00000008ff597819 */ /* 0x000fc4000001165b */
[----:B------:R-:W-:Y:S02]  /*4bb0*/  LOP3.LUT R98, R91, 0xff, RZ, 0xc0, !PT ;  /* 0x000000ff5b627812 */ /* 0x000fe400078ec0ff */
[----:B------:R-:W-:Y:S02]  /*4bc0*/  SHF.R.U32.HI R91, RZ, 0x18, R91 ;  /* 0x00000018ff5b7819 */ /* 0x000fe4000001165b */
[----:B------:R-:W-:Y:S02]  /*4bd0*/  PRMT R97, R124, 0x654, R97 ;  /* 0x000006547c617816 */ /* 0x000fe40000000061 */
[----:B------:R-:W-:Y:S01]  /*4be0*/  PRMT R91, R91, 0x654, R98 ;  /* 0x000006545b5b7816 */ /* 0x000fe20000000062 */
[----:B------:R-:W-:Y:S01]  /*4bf0*/  IMAD.SHL.U32 R98, R89, 0x100, RZ ;  /* 0x0000010059627824 */ /* 0x000fe200078e00ff */
[----:B------:R-:W-:Y:S01]  /*4c00*/  LOP3.LUT R96, R97, 0xff00, R96, 0xf8, !PT ;  /* 0x0000ff0061607812 */ /* 0x000fe200078ef860 */
[----:B------:R-:W-:Y:S01]  /*4c10*/  IMAD.U32 R89, R90, 0x10000, RZ ;  /* 0x000100005a597824 */ /* 0x000fe200078e00ff */
[----:B------:R-:W-:-:S02]  /*4c20*/  F2FP.F16.E4M3.UNPACK_B R90, R165.H1 ;  /* 0x000000a5ff5a723e */ /* 0x000fc400030006ff */
[----:B------:R-:W-:Y:S02]  /*4c30*/  LOP3.LUT R98, R91, 0xff00, R98, 0xf8, !PT ;  /* 0x0000ff005b627812 */ /* 0x000fe400078ef862 */
[----:B------:R-:W-:Y:S01]  /*4c40*/  LOP3.LUT R89, R96, 0xff0000, R89, 0xf8, !PT ;  /* 0x00ff000060597812 */ /* 0x000fe200078ef859 */
[----:B------:R-:W-:Y:S01]  /*4c50*/  HADD2.F32 R124, -RZ, R90.H0_H0 ;  /* 0x2000005aff7c7230 */ /* 0x000fe20000004100 */
[----:B--2---:R-:W-:Y:S02]  /*4c60*/  F2FP.F16.E4M3.UNPACK_B R96, R45 ;  /* 0x0000002dff60723e */ /* 0x004fe400020006ff */
[-C--:B------:R-:W-:Y:S02]  /*4c70*/  F2FP.F16.E4M3.UNPACK_B R97, R164.reuse.H1 ;  /* 0x000000a4ff61723e */ /* 0x080fe400030006ff */
[----:B------:R-:W-:Y:S01]  /*4c80*/  F2FP.F16.E4M3.UNPACK_B R165, R165 ;  /* 0x000000a5ffa5723e */ /* 0x000fe200020006ff */
[--C-:B------:R-:W-:Y:S01]  /*4c90*/  HADD2.F32 R91, -RZ, R96.reuse.H1_H1 ;  /* 0x30000060ff5b7230 */ /* 0x100fe20000004100 */
[----:B------:R-:W-:Y:S01]  /*4ca0*/  F2FP.F16.E4M3.UNPACK_B R164, R164 ;  /* 0x000000a4ffa4723e */ /* 0x000fe200020006ff */
[----:B------:R-:W-:-:S02]  /*4cb0*/  HADD2.F32 R96, -RZ, R96.H0_H0 ;  /* 0x20000060ff607230 */ /* 0x000fc40000004100 */
[--C-:B------:R-:W-:Y:S02]  /*4cc0*/  HADD2.F32 R99, -RZ, R97.reuse.H0_H0 ;  /* 0x20000061ff637230 */ /* 0x100fe40000004100 */
        /* <DEDUP_REMOVED lines=70> */
[----:B------:R-:W-:Y:S01]  /*5130*/  MOV R45, R91 ;  /* 0x0000005b002d7202 */ /* 0x000fe20000000f00 */
[-C--:B------:R-:W-:Y:S02]  /*5140*/  FFMA.FTZ R96, R90, R89.reuse, -R96 ;  /* 0x000000595a607223 */ /* 0x080fe40000010860 */
        /* <DEDUP_REMOVED lines=11> */
.L_x_3496:
[----:B------:R-:W-:Y:S05]  /*5200*/  BSYNC B3 ;  /* 0x0000000000037941 */ /* 0x000fea0003800000 */
.L_x_3495:
[----:B--2---:R4:W-:Y:S02]  /*5210*/  STG.E.128 desc[UR54][R50.64+0x40], R44 ;  /* 0x0000402c32007986 */ /* 0x0049e4000c101d36 */
.L_x_3494:
[----:B------:R-:W-:Y:S05]  /*5220*/  BSYNC B2 ;  /* 0x0000000000027941 */ /* 0x000fea0003800000 */
.L_x_3493:
[----:B------:R-:W-:Y:S01]  /*5230*/  ISETP.NE.AND P3, PT, R37, RZ, PT ;  /* 0x000000ff2500720c */ /* 0x000fe20003f65270 */
[----:B------:R-:W-:-:S12]  /*5240*/  BSSY B2, `(.L_x_3497) ;  /* 0x0000077000027945 */ /* 0x000fd80003800000 */
[----:B------:R-:W-:Y:S05]  /*5250*/  @!P3 BRA `(.L_x_3498) ;  /* 0x0000000400d4b947 */ /* 0x000fea0003800000 */
[----:B0-234-:R0:W2:Y:S01]  /*5260*/  LDS.128 R44, [R41+0x26a00] ;  /* 0x026a0000292c7984 */ /* 0x01d0a20000000c00 */
        /* <DEDUP_REMOVED lines=14> */
[----:B------:R-:W-:Y:S02]  /*5350*/  HADD2.F32 R45, -RZ, R45.H1_H1 ;  /* 0x3000002dff2d7230 */ /* 0x000fe40000004100 */
[C---:B------:R-:W-:Y:S01]  /*5360*/  FMUL.FTZ R99, R84.reuse, R89 ;  /* 0x0000005954637220 */ /* 0x040fe20000410000 */
[----:B------:R-:W-:Y:S02]  /*5370*/  HADD2.F32 R98, -RZ, R96.H1_H1 ;  /* 0x30000060ff627230 */ /* 0x000fe40000004100 */
[-C--:B------:R-:W-:Y:S01]  /*5380*/  FFMA.FTZ R89, R84, R91.reuse, -R97 ;  /* 0x0000005b54597223 */ /* 0x080fe20000010861 */
[----:B------:R-:W-:Y:S01]  /*5390*/  FFMA.FTZ R84, R90, R91, R99 ;  /* 0x0000005b5a547223 */ /* 0x000fe20000010063 */
[----:B------:R-:W-:Y:S01]  /*53a0*/  F2FP.F16.E4M3.UNPACK_B R90, R86.H1 ;  /* 0x00000056ff5a723e */ /* 0x000fe200030006ff */
[----:B------:R-:W-:-:S04]  /*53b0*/  IMAD.MOV.U32 R86, RZ, RZ, R44 ;  /* 0x000000ffff567224 */ /* 0x000fc800078e002c */
[--C-:B------:R-:W-:Y:S01]  /*53c0*/  HADD2.F32 R91, -RZ, R90.reuse.H1_H1 ;  /* 0x3000005aff5b7230 */ /* 0x100fe20000004100 */
[-C--:B------:R-:W-:Y:S01]  /*53d0*/  F2FP.F16.E4M3.UNPACK_B R44, R86.reuse.H1 ;  /* 0x00000056ff2c723e */ /* 0x080fe200030006ff */
[----:B------:R-:W-:Y:S01]  /*53e0*/  HADD2.F32 R90, -RZ, R90.H0_H0 ;  /* 0x2000005aff5a7230 */ /* 0x000fe20000004100 */
[----:B------:R-:W-:Y:S02]  /*53f0*/  F2FP.F16.E4M3.UNPACK_B R86, R86 ;  /* 0x00000056ff56723e */ /* 0x000fe400020006ff */
[CC--:B------:R-:W-:Y:S02]  /*5400*/  FMUL.FTZ R97, R91.reuse, R88.reuse ;  /* 0x000000585b617220 */ /* 0x0c0fe40000410000 */
[C---:B------:R-:W-:Y:S02]  /*5410*/  FMUL.FTZ R88, R90.reuse, R88 ;  /* 0x000000585a587220 */ /* 0x040fe40000410000 */
[-C--:B------:R-:W-:Y:S02]  /*5420*/  FFMA.FTZ R90, R90, R45.reuse, -R97 ;  /* 0x0000002d5a5a7223 */ /* 0x080fe40000010861 */
[----:B------:R-:W-:Y:S01]  /*5430*/  FFMA.FTZ R91, R91, R45, R88 ;  /* 0x0000002d5b5b7223 */ /* 0x000fe20000010058 */
[----:B------:R-:W-:Y:S01]  /*5440*/  F2FP.F16.E4M3.UNPACK_B R88, R161 ;  /* 0x000000a1ff58723e */ /* 0x000fe200020006ff */
[----:B------:R-:W-:-:S02]  /*5450*/  HADD2.F32 R45, -RZ, R44.H1_H1 ;  /* 0x3000002cff2d7230 */ /* 0x000fc40000004100 */
[----:B------:R-:W-:Y:S01]  /*5460*/  HADD2.F32 R44, -RZ, R44.H0_H0 ;  /* 0x2000002cff2c7230 */ /* 0x000fe20000004100 */
[----:B------:R-:W-:Y:S01]  /*5470*/  F2FP.SATFINITE.E4M3.F32.PACK_AB_MERGE_C R90, R91, R90, RZ ;  /* 0x0000005a5b5a723e */ /* 0x000fe200048070ff */
[----:B------:R-:W-:Y:S02]  /*5480*/  HADD2.F32 R97, -RZ, R88.H1_H1 ;  /* 0x30000058ff617230 */ /* 0x000fe40000004100 */
[-C--:B------:R-:W-:Y:S01]  /*5490*/  FMUL.FTZ R99, R45, R98.reuse ;  /* 0x000000622d637220 */ /* 0x080fe20000410000 */
[----:B------:R-:W-:Y:S02]  /*54a0*/  HADD2.F32 R91, -RZ, R96.H0_H0 ;  /* 0x20000060ff5b7230 */ /* 0x000fe40000004100 */
[C---:B------:R-:W-:Y:S01]  /*54b0*/  FMUL.FTZ R98, R44.reuse, R98 ;  /* 0x000000622c627220 */ /* 0x040fe20000410000 */
[--C-:B------:R-:W-:Y:S02]  /*54c0*/  HADD2.F32 R96, -RZ, R86.reuse.H1_H1 ;  /* 0x30000056ff607230 */ /* 0x100fe40000004100 */
[----:B------:R-:W-:Y:S01]  /*54d0*/  FFMA.FTZ R44, R44, R97, -R99 ;  /* 0x000000612c2c7223 */ /* 0x000fe20000010863 */
[----:B------:R-:W-:-:S02]  /*54e0*/  HADD2.F32 R86, -RZ, R86.H0_H0 ;  /* 0x20000056ff567230 */ /* 0x000fc40000004100 */
[----:B------:R-:W-:Y:S01]  /*54f0*/  FFMA.FTZ R45, R45, R97, R98 ;  /* 0x000000612d2d7223 */ /* 0x000fe20000010062 */
[----:B------:R-:W-:Y:S02]  /*5500*/  HADD2.F32 R97, -RZ, R88.H0_H0 ;  /* 0x20000058ff617230 */ /* 0x000fe40000004100 */
[----:B------:R-:W-:Y:S01]  /*5510*/  FMUL.FTZ R99, R96, R91 ;  /* 0x0000005b60637220 */ /* 0x000fe20000410000 */
[----:B------:R-:W-:Y:S01]  /*5520*/  F2FP.SATFINITE.E4M3.F32.PACK_AB_MERGE_C R84, R84, R89, R90 ;  /* 0x000000595454723e */ /* 0x000fe2000480705a */
[C---:B------:R-:W-:Y:S01]  /*5530*/  FMUL.FTZ R125, R86.reuse, R91 ;  /* 0x0000005b567d7220 */ /* 0x040fe20000410000 */
[----:B------:R-:W-:Y:S01]  /*5540*/  SHF.R.U32.HI R90, RZ, 0x18, R87 ;  /* 0x00000018ff5a7819 */ /* 0x000fe20000011657 */
[-C--:B------:R-:W-:Y:S01]  /*5550*/  FFMA.FTZ R91, R86, R97.reuse, -R99 ;  /* 0x00000061565b7223 */ /* 0x080fe20000010863 */
[----:B------:R-:W-:Y:S01]  /*5560*/  LOP3.LUT R89, R87, 0xff, RZ, 0xc0, !PT ;  /* 0x000000ff57597812 */ /* 0x000fe200078ec0ff */
[----:B------:R-:W-:Y:S01]  /*5570*/  FFMA.FTZ R86, R96, R97, R125 ;  /* 0x0000006160567223 */ /* 0x000fe2000001007d */
[----:B------:R-:W-:-:S02]  /*5580*/  SHF.R.U32.HI R97, RZ, 0x8, R87 ;  /* 0x00000008ff617819 */ /* 0x000fc40000011657 */
[----:B------:R-:W-:Y:S02]  /*5590*/  SHF.R.U32.HI R96, RZ, 0x8, R85 ;  /* 0x00000008ff607819 */ /* 0x000fe40000011655 */
[----:B------:R-:W-:Y:S01]  /*55a0*/  SHF.R.U32.HI R87, RZ, 0x10, R87 ;  /* 0x00000010ff577819 */ /* 0x000fe20000011657 */
[----:B------:R-:W-:Y:S01]  /*55b0*/  IMAD.SHL.U32 R97, R97, 0x100, RZ ;  /* 0x0000010061617824 */ /* 0x000fe200078e00ff */
[----:B------:R-:W-:Y:S02]  /*55c0*/  SHF.R.U32.HI R99, RZ, 0x18, R85 ;  /* 0x00000018ff637819 */ /* 0x000fe40000011655 */
[----:B------:R-:W-:Y:S01]  /*55d0*/  LOP3.LUT R88, R85, 0xff, RZ, 0xc0, !PT ;  /* 0x000000ff55587812 */ /* 0x000fe200078ec0ff */
[----:B------:R-:W-:Y:S01]  /*55e0*/  IMAD.U32 R87, R87, 0x10000, RZ ;  /* 0x0001000057577824 */ /* 0x000fe200078e00ff */
[----:B------:R-:W-:Y:S01]  /*55f0*/  PRMT R90, R90, 0x654, R89 ;  /* 0x000006545a5a7816 */ /* 0x000fe20000000059 */
[----:B------:R-:W-:Y:S01]  /*5600*/  IMAD.SHL.U32 R89, R96, 0x100, RZ ;  /* 0x0000010060597824 */ /* 0x000fe200078e00ff */
[----:B------:R-:W-:-:S02]  /*5610*/  SHF.R.U32.HI R85, RZ, 0x10, R85 ;  /* 0x00000010ff557819 */ /* 0x000fc40000011655 */
[----:B------:R-:W-:Y:S02]  /*5620*/  PRMT R88, R99, 0x654, R88 ;  /* 0x0000065463587816 */ /* 0x000fe40000000058 */
[----:B------:R-:W-:Y:S02]  /*5630*/  LOP3.LUT R90, R90, 0xff00, R97, 0xf8, !PT ;  /* 0x0000ff005a5a7812 */ /* 0x000fe400078ef861 */
[----:B------:R-:W-:Y:S01]  /*5640*/  LOP3.LUT R89, R88, 0xff00, R89, 0xf8, !PT ;  /* 0x0000ff0058597812 */ /* 0x000fe200078ef859 */
[----:B------:R-:W-:Y:S01]  /*5650*/  IMAD.U32 R88, R85, 0x10000, RZ ;  /* 0x0001000055587824 */ /* 0x000fe200078e00ff */
[----:B------:R-:W-:Y:S01]  /*5660*/  LOP3.LUT R90, R90, 0xff0000, R87, 0xf8, !PT ;  /* 0x00ff00005a5a7812 */ /* 0x000fe200078ef857 */
[----:B------:R-:W-:Y:S01]  /*5670*/  IMAD.MOV.U32 R87, RZ, RZ, R47 ;  /* 0x000000ffff577224 */ /* 0x000fe200078e002f */
[----:B------:R-:W-:Y:S01]  /*5680*/  F2FP.SATFINITE.E4M3.F32.PACK_AB_MERGE_C R44, R45, R44, RZ ;  /* 0x0000002c2d2c723e */ /* 0x000fe200048070ff */
[----:B------:R-:W-:Y:S01]  /*5690*/  IMAD.MOV.U32 R45, RZ, RZ, R84 ;  /* 0x000000ffff2d7224 */ /* 0x000fe200078e0054 */
[----:B------:R-:W-:-:S02]  /*56a0*/  LOP3.LUT R89, R89, 0xff0000, R88, 0xf8, !PT ;  /* 0x00ff000059597812 */ /* 0x000fc400078ef858 */
[----:B------:R-:W-:Y:S02]  /*56b0*/  F2FP.F16.E4M3.UNPACK_B R47, R87 ;  /* 0x00000057ff2f723e */ /* 0x000fe400020006ff */
[----:B------:R-:W-:Y:S02]  /*56c0*/  F2FP.F16.E4M3.UNPACK_B R96, R90.H1 ;  /* 0x0000005aff60723e */ /* 0x000fe400030006ff */
[-C--:B------:R-:W-:Y:S01]  /*56d0*/  F2FP.F16.E4M3.UNPACK_B R85, R89.reuse.H1 ;  /* 0x00000059ff55723e */ /* 0x080fe200030006ff */
[--C-:B------:R-:W-:Y:S01]  /*56e0*/  HADD2.F32 R97, -RZ, R47.reuse.H1_H1 ;  /* 0x3000002fff617230 */ /* 0x100fe20000004100 */
[----:B------:R-:W-:Y:S01]  /*56f0*/  F2FP.F16.E4M3.UNPACK_B R89, R89 ;  /* 0x00000059ff59723e */ /* 0x000fe200020006ff */
[----:B------:R-:W-:Y:S01]  /*5700*/  HADD2.F32 R88, -RZ, R96.H0_H0 ;  /* 0x20000060ff587230 */ /* 0x000fe20000004100 */
[----:B------:R-:W-:Y:S01]  /*5710*/  F2FP.SATFINITE.E4M3.F32.PACK_AB_MERGE_C R44, R86, R91, R44 ;  /* 0x0000005b562c723e */ /* 0x000fe2000480702c */
[----:B------:R-:W-:Y:S02]  /*5720*/  HADD2.F32 R47, -RZ, R47.H0_H0 ;  /* 0x2000002fff2f7230 */ /* 0x000fe40000004100 */
[----:B------:R-:W-:-:S02]  /*5730*/  HADD2.F32 R98, -RZ, R85.H0_H0 ;  /* 0x20000055ff627230 */ /* 0x000fc40000004100 */
        /* <DEDUP_REMOVED lines=13> */
[--C-:B------:R-:W-:Y:S02]  /*5810*/  HADD2.F32 R98, -RZ, R89.reuse.H1_H1 ;  /* 0x30000059ff627230 */ /* 0x100fe40000004100 */
[----:B------:R-:W-:Y:S01]  /*5820*/  FFMA.FTZ R85, R96, R85, R99 ;  /* 0x0000005560557223 */ /* 0x000fe20000010063 */
[----:B------:R-:W-:Y:S01]  /*5830*/  F2FP.F16.E4M3.UNPACK_B R96, R90 ;  /* 0x0000005aff60723e */ /* 0x000fe200020006ff */
[----:B------:R-:W-:Y:S01]  /*5840*/  HADD2.F32 R89, -RZ, R89.H0_H0 ;  /* 0x20000059ff597230 */ /* 0x000fe20000004100 */
[----:B------:R-:W-:-:S02]  /*5850*/  F2FP.F16.E4M3.UNPACK_B R90, R87.H1 ;  /* 0x00000057ff5a723e */ /* 0x000fc400030006ff */
[----:B------:R-:W-:Y:S01]  /*5860*/  F2FP.F16.E4M3.UNPACK_B R87, R87 ;  /* 0x00000057ff57723e */ /* 0x000fe200020006ff */
[----:B------:R-:W-:Y:S01]  /*5870*/  HADD2.F32 R99, -RZ, R96.H1_H1 ;  /* 0x30000060ff637230 */ /* 0x000fe20000004100 */
[----:B------:R-:W-:Y:S01]  /*5880*/  F2FP.SATFINITE.E4M3.F32.PACK_AB_MERGE_C R85, R85, R46, RZ ;  /* 0x0000002e5555723e */ /* 0x000fe200048070ff */
[--C-:B------:R-:W-:Y:S02]  /*5890*/  HADD2.F32 R97, -RZ, R90.reuse.H1_H1 ;  /* 0x3000005aff617230 */ /* 0x100fe40000004100 */
[----:B------:R-:W-:Y:S01]  /*58a0*/  HADD2.F32 R90, -RZ, R90.H0_H0 ;  /* 0x2000005aff5a7230 */ /* 0x000fe20000004100 */
[----:B------:R-:W-:Y:S02]  /*58b0*/  F2FP.SATFINITE.E4M3.F32.PACK_AB_MERGE_C R47, R47, R88, R85 ;  /* 0x000000582f2f723e */ /* 0x000fe40004807055 */
[-C--:B------:R-:W-:Y:S02]  /*58c0*/  FMUL.FTZ R125, R97, R99.reuse ;  /* 0x00000063617d7220 */ /* 0x080fe40000410000 */
[----:B------:R-:W-:-:S02]  /*58d0*/  FMUL.FTZ R124, R90, R99 ;  /* 0x000000635a7c7220 */ /* 0x000fc40000410000 */
[-C--:B------:R-:W-:Y:S02]  /*58e0*/  FFMA.FTZ R90, R90, R98.reuse, -R125 ;  /* 0x000000625a5a7223 */ /* 0x080fe4000001087d */
[----:B------:R-:W-:Y:S01]  /*58f0*/  FFMA.FTZ R97, R97, R98, R124 ;  /* 0x0000006261617223 */ /* 0x000fe2000001007c */
[----:B------:R-:W-:Y:S02]  /*5900*/  HADD2.F32 R98, -RZ, R96.H0_H0 ;  /* 0x20000060ff627230 */ /* 0x000fe40000004100 */
[--C-:B------:R-:W-:Y:S02]  /*5910*/  HADD2.F32 R96, -RZ, R87.reuse.H1_H1 ;  /* 0x30000057ff607230 */ /* 0x100fe40000004100 */
[----:B------:R-:W-:Y:S01]  /*5920*/  HADD2.F32 R87, -RZ, R87.H0_H0 ;  /* 0x20000057ff577230 */ /* 0x000fe20000004100 */
[----:B------:R-:W-:Y:S02]  /*5930*/  F2FP.SATFINITE.E4M3.F32.PACK_AB_MERGE_C R90, R97, R90, RZ ;  /* 0x0000005a615a723e */ /* 0x000fe400048070ff */
[----:B------:R-:W-:-:S02]  /*5940*/  FMUL.FTZ R124, R96, R98 ;  /* 0x00000062607c7220 */ /* 0x000fc40000410000 */
[C---:B------:R-:W-:Y:S02]  /*5950*/  FMUL.FTZ R99, R87.reuse, R98 ;  /* 0x0000006257637220 */ /* 0x040fe40000410000 */
[-C--:B------:R-:W-:Y:S02]  /*5960*/  FFMA.FTZ R124, R87, R89.reuse, -R124 ;  /* 0x00000059577c7223 */ /* 0x080fe4000001087c */
[----:B------:R-:W-:-:S05]  /*5970*/  FFMA.FTZ R99, R96, R89, R99 ;  /* 0x0000005960637223 */ /* 0x000fca0000010063 */
[----:B------:R-:W-:-:S07]  /*5980*/  F2FP.SATFINITE.E4M3.F32.PACK_AB_MERGE_C R46, R99, R124, R90 ;  /* 0x0000007c632e723e */ /* 0x000fce000480705a */
.L_x_3500:
[----:B------:R-:W-:Y:S05]  /*5990*/  BSYNC B3 ;  /* 0x0000000000037941 */ /* 0x000fea0003800000 */
.L_x_3499:
[----:B--2---:R0:W-:Y:S02]  /*59a0*/  STG.E.128 desc[UR54][R50.64+0x60], R44 ;  /* 0x0000602c32007986 */ /* 0x0041e4000c101d36 */
.L_x_3498:
[----:B------:R-:W-:Y:S05]  /*59b0*/  BSYNC B2 ;  /* 0x0000000000027941 */ /* 0x000fea0003800000 */
.L_x_3497:
[----:B------:R-:W-:Y:S01]  /*59c0*/  ISETP.NE.AND P3, PT, R38, RZ, PT ;  /* 0x000000ff2600720c */ /* 0x000fe20003f65270 */
[----:B------:R-:W-:-:S12]  /*59d0*/  BSSY B2, `(.L_x_3501) ;  /* 0x0000076000027945 */ /* 0x000fd80003800000 */
[----:B------:R-:W-:Y:S05]  /*59e0*/  @!P3 BRA `(.L_x_3502) ;  /* 0x0000000400d0b947 */ /* 0x000fea0003800000 */
[----:B0-234-:R0:W2:Y:S01]  /*59f0*/  LDS.128 R44, [R40+0x29200] ;  /* 0x02920000282c7984 */ /* 0x01d0a20000000c00 */
[----:B------:R-:W-:Y:S01]  /*5a00*/  ISETP.GE.AND P3, PT, R222, R133, PT ;  /* 0x00000085de00720c */ /* 0x000fe20003f66270 */
[----:B------:R-:W-:-:S12]  /*5a10*/  BSSY B3, `(.L_x_3503) ;  /* 0x0000070000037945 */ /* 0x000fd80003800000 */
[----:B0-----:R-:W-:Y:S05]  /*5a20*/  @P3 BRA `(.L_x_3504) ;  /* 0x0000000400b83947 */ /* 0x001fea0003800000 */
[----:B--2---:R-:W-:Y:S02]  /*5a30*/  MOV R82, R45 ;  /* 0x0000002d00527202 */ /* 0x004fe40000000f00 */
[----:B------:R-:W-:Y:S02]  /*5a40*/  F2FP.F16.E4M3.UNPACK_B R87, R160.H1 ;  /* 0x000000a0ff57723e */ /* 0x000fe400030006ff */
[-C--:B------:R-:W-:Y:S02]  /*5a50*/  F2FP.F16.E4M3.UNPACK_B R45, R82.reuse ;  /* 0x00000052ff2d723e */ /* 0x080fe400020006ff */
[----:B------:R-:W-:Y:S01]  /*5a60*/  F2FP.F16.E4M3.UNPACK_B R86, R155.H1 ;  /* 0x0000009bff56723e */ /* 0x000fe200030006ff */
[----:B------:R-:W-:Y:S01]  /*5a70*/  HADD2.F32 R80, -RZ, R87.H0_H0 ;  /* 0x20000057ff507230 */ /* 0x000fe20000004100 */
[----:B------:R-:W-:Y:S01]  /*5a80*/  F2FP.F16.E4M3.UNPACK_B R82, R82.H1 ;  /* 0x00000052ff52723e */ /* 0x000fe200030006ff */
[--C-:B------:R-:W-:Y:S01]  /*5a90*/  HADD2.F32 R84, -RZ, R45.reuse.H1_H1 ;  /* 0x3000002dff547230 */ /* 0x100fe20000004100 */
[--C-:B------:R-:W-:Y:S01]  /*5aa0*/  SHF.R.U32.HI R98, RZ, 0x8, R81.reuse ;  /* 0x00000008ff627819 */ /* 0x100fe20000011651 */
[----:B------:R-:W-:Y:S01]  /*5ab0*/  HADD2.F32 R45, -RZ, R45.H0_H0 ;  /* 0x2000002dff2d7230 */ /* 0x000fe20000004100 */
[----:B------:R-:W-:Y:S01]  /*5ac0*/  SHF.R.U32.HI R97, RZ, 0x18, R81 ;  /* 0x00000018ff617819 */ /* 0x000fe20000011651 */
[----:B------:R-:W-:-:S02]  /*5ad0*/  HADD2.F32 R85, -RZ, R86.H0_H0 ;  /* 0x20000056ff557230 */ /* 0x000fc40000004100 */
[CC--:B------:R-:W-:Y:S01]  /*5ae0*/  FMUL.FTZ R88, R84.reuse, R80.reuse ;  /* 0x0000005054587220 */ /* 0x0c0fe20000410000 */
[----:B------:R-:W-:Y:S02]  /*5af0*/  HADD2.F32 R87, -RZ, R87.H1_H1 ;  /* 0x30000057ff577230 */ /* 0x000fe40000004100 */
[C---:B------:R-:W-:Y:S01]  /*5b00*/  FMUL.FTZ R89, R45.reuse, R80 ;  /* 0x000000502d597220 */ /* 0x040fe20000410000 */
[----:B------:R-:W-:Y:S02]  /*5b10*/  HADD2.F32 R86, -RZ, R86.H1_H1 ;  /* 0x30000056ff567230 */ /* 0x000fe40000004100 */
[-C--:B------:R-:W-:Y:S01]  /*5b20*/  FFMA.FTZ R80, R45, R85.reuse, -R88 ;  /* 0x000000552d507223 */ /* 0x080fe20000010858 */
[----:B------:R-:W-:Y:S01]  /*5b30*/  FFMA.FTZ R45, R84, R85, R89 ;  /* 0x00000055542d7223 */ /* 0x000fe20000010059 */
[--C-:B------:R-:W-:Y:S02]  /*5b40*/  HADD2.F32 R85, -RZ, R82.reuse.H1_H1 ;  /* 0x30000052ff557230 */ /* 0x100fe40000004100 */
[----:B------:R-:W-:-:S02]  /*5b50*/  HADD2.F32 R82, -RZ, R82.H0_H0 ;  /* 0x20000052ff527230 */ /* 0x000fc40000004100 */
[----:B------:R-:W-:Y:S02]  /*5b60*/  IMAD.MOV.U32 R84, RZ, RZ, R44 ;  /* 0x000000ffff547224 */ /* 0x000fe400078e002c */
[-C--:B------:R-:W-:Y:S01]  /*5b70*/  FMUL.FTZ R89, R85, R87.reuse ;  /* 0x0000005755597220 */ /* 0x080fe20000410000 */
[----:B------:R-:W-:-:S03]  /*5b80*/  FMUL.FTZ R88, R82, R87 ;  /* 0x0000005752587220 */ /* 0x000fc60000410000 */
[----:B------:R-:W-:Y:S01]  /*5b90*/  FFMA.FTZ R44, R82, R86, -R89 ;  /* 0x00000056522c7223 */ /* 0x000fe20000010859 */
[----:B------:R-:W-:Y:S01]  /*5ba0*/  F2FP.F16.E4M3.UNPACK_B R89, R160 ;  /* 0x000000a0ff59723e */ /* 0x000fe200020006ff */
[----:B------:R-:W-:Y:S01]  /*5bb0*/  FFMA.FTZ R85, R85, R86, R88 ;  /* 0x0000005655557223 */ /* 0x000fe20000010058 */
[-C--:B------:R-:W-:Y:S02]  /*5bc0*/  F2FP.F16.E4M3.UNPACK_B R82, R84.reuse.H1 ;  /* 0x00000054ff52723e */ /* 0x080fe400030006ff */
        /* <DEDUP_REMOVED lines=11> */
[-C--:B------:R-:W-:Y:S02]  /*5c80*/  FFMA.FTZ R82, R82, R88.reuse, -R91 ;  /* 0x0000005852527223 */ /* 0x080fe4000001085b */
[----:B------:R-:W-:Y:S01]  /*5c90*/  FFMA.FTZ R87, R87, R88, R90 ;  /* 0x0000005857577223 */ /* 0x000fe2000001005a */
[----:B------:R-:W-:Y:S01]  /*5ca0*/  HADD2.F32 R88, -RZ, R89.H0_H0 ;  /* 0x20000059ff587230 */ /* 0x000fe20000004100 */
[----:B------:R-:W-:Y:S01]  /*5cb0*/  SHF.R.U32.HI R90, RZ, 0x18, R83 ;  /* 0x00000018ff5a7819 */ /* 0x000fe20000011653 */
[----:B------:R-:W-:-:S02]  /*5cc0*/  HADD2.F32 R89, -RZ, R84.H1_H1 ;  /* 0x30000054ff597230 */ /* 0x000fc40000004100 */
[----:B------:R-:W-:Y:S01]  /*5cd0*/  HADD2.F32 R84, -RZ, R84.H0_H0 ;  /* 0x20000054ff547230 */ /* 0x000fe20000004100 */
[----:B------:R-:W-:Y:S02]  /*5ce0*/  F2FP.SATFINITE.E4M3.F32.PACK_AB_MERGE_C R82, R87, R82, RZ ;  /* 0x000000525752723e */ /* 0x000fe400048070ff */
[CC--:B------:R-:W-:Y:S02]  /*5cf0*/  FMUL.FTZ R91, R89.reuse, R88.reuse ;  /* 0x00000058595b7220 */ /* 0x0c0fe40000410000 */
[C---:B------:R-:W-:Y:S02]  /*5d00*/  FMUL.FTZ R88, R84.reuse, R88 ;  /* 0x0000005854587220 */ /* 0x040fe40000410000 */
[-C--:B------:R-:W-:Y:S01]  /*5d10*/  FFMA.FTZ R84, R84, R86.reuse, -R91 ;  /* 0x0000005654547223 */ /* 0x080fe2000001085b */
[----:B------:R-:W-:Y:S01]  /*5d20*/  SHF.R.U32.HI R91, RZ, 0x8, R83 ;  /* 0x00000008ff5b7819 */ /* 0x000fe20000011653 */
[----:B------:R-:W-:Y:S01]  /*5d30*/  FFMA.FTZ R89, R89, R86, R88 ;  /* 0x0000005659597223 */ /* 0x000fe20000010058 */
[----:B------:R-:W-:-:S02]  /*5d40*/  SHF.R.U32.HI R86, RZ, 0x10, R81 ;  /* 0x00000010ff567819 */ /* 0x000fc40000011651 */
[----:B------:R-:W-:Y:S02]  /*5d50*/  LOP3.LUT R88, R81, 0xff, RZ, 0xc0, !PT ;  /* 0x000000ff51587812 */ /* 0x000fe400078ec0ff */
[----:B------:R-:W-:Y:S02]  /*5d60*/  LOP3.LUT R81, R83, 0xff, RZ, 0xc0, !PT ;  /* 0x000000ff53517812 */ /* 0x000fe400078ec0ff */
[----:B------:R-:W-:Y:S02]  /*5d70*/  SHF.R.U32.HI R83, RZ, 0x10, R83 ;  /* 0x00000010ff537819 */ /* 0x000fe40000011653 */
[----:B------:R-:W-:Y:S01]  /*5d80*/  PRMT R90, R90, 0x654, R81 ;  /* 0x000006545a5a7816 */ /* 0x000fe20000000051 */
[----:B------:R-:W-:Y:S01]  /*5d90*/  IMAD.SHL.U32 R81, R91, 0x100, RZ ;  /* 0x000001005b517824 */ /* 0x000fe200078e00ff */
[----:B------:R-:W-:Y:S01]  /*5da0*/  PRMT R88, R97, 0x654, R88 ;  /* 0x0000065461587816 */ /* 0x000fe20000000058 */
[----:B------:R-:W-:Y:S01]  /*5db0*/  IMAD.U32 R83, R83, 0x10000, RZ ;  /* 0x0001000053537824 */ /* 0x000fe200078e00ff */
[----:B------:R-:W-:-:S02]  /*5dc0*/  F2FP.SATFINITE.E4M3.F32.PACK_AB_MERGE_C R44, R89, R84, R82 ;  /* 0x00000054592c723e */ /* 0x000fc40004807052 */
[----:B------:R-:W-:Y:S01]  /*5dd0*/  LOP3.LUT R96, R90, 0xff00, R81, 0xf8, !PT ;  /* 0x0000ff005a607812 */ /* 0x000fe200078ef851 */
[----:B------:R-:W-:-:S05]  /*5de0*/  IMAD.SHL.U32 R81, R98, 0x100, RZ ;  /* 0x0000010062517824 */ /* 0x000fca00078e00ff */
[----:B------:R-:W-:Y:S01]  /*5df0*/  LOP3.LUT R90, R88, 0xff00, R81, 0xf8, !PT ;  /* 0x0000ff00585a7812 */ /* 0x000fe200078ef851 */
[----:B------:R-:W-:Y:S01]  /*5e00*/  IMAD.MOV.U32 R88, RZ, RZ, R47 ;  /* 0x000000ffff587224 */ /* 0x000fe200078e002f */
[----:B------:R-:W-:Y:S01]  /*5e10*/  LOP3.LUT R81, R96, 0xff0000, R83, 0xf8, !PT ;  /* 0x00ff000060517812 */ /* 0x000fe200078ef853 */
[----:B------:R-:W-:-:S03]  /*5e20*/  IMAD.U32 R83, R86, 0x10000, RZ ;  /* 0x0001000056537824 */ /* 0x000fc600078e00ff */
[----:B------:R-:W-:Y:S02]  /*5e30*/  F2FP.F16.E4M3.UNPACK_B R47, R88 ;  /* 0x00000058ff2f723e */ /* 0x000fe400020006ff */
[----:B------:R-:W-:Y:S02]  /*5e40*/  LOP3.LUT R83, R90, 0xff0000, R83, 0xf8, !PT ;  /* 0x00ff00005a537812 */ /* 0x000fe400078ef853 */
[----:B------:R-:W-:Y:S01]  /*5e50*/  F2FP.F16.E4M3.UNPACK_B R97, R81.H1 ;  /* 0x00000051ff61723e */ /* 0x000fe200030006ff */
[--C-:B------:R-:W-:Y:S01]  /*5e60*/  HADD2.F32 R91, -RZ, R47.reuse.H1_H1 ;  /* 0x3000002fff5b7230 */ /* 0x100fe20000004100 */
[-C--:B------:R-:W-:Y:S01]  /*5e70*/  F2FP.F16.E4M3.UNPACK_B R90, R83.reuse.H1 ;  /* 0x00000053ff5a723e */ /* 0x080fe200030006ff */
[----:B------:R-:W-:Y:S01]  /*5e80*/  HADD2.F32 R47, -RZ, R47.H0_H0 ;  /* 0x2000002fff2f7230 */ /* 0x000fe20000004100 */
[----:B------:R-:W-:Y:S01]  /*5e90*/  F2FP.F16.E4M3.UNPACK_B R83, R83 ;  /* 0x00000053ff53723e */ /* 0x000fe200020006ff */
[----:B------:R-:W-:Y:S02]  /*5ea0*/  HADD2.F32 R86, -RZ, R97.H0_H0 ;  /* 0x20000061ff567230 */ /* 0x000fe40000004100 */
[----:B------:R-:W-:-:S02]  /*5eb0*/  HADD2.F32 R96, -RZ, R90.H0_H0 ;  /* 0x2000005aff607230 */ /* 0x000fc40000004100 */
[----:B------:R-:W-:Y:S02]  /*5ec0*/  HADD2.F32 R97, -RZ, R97.H1_H1 ;  /* 0x30000061ff617230 */ /* 0x000fe40000004100 */
[-C--:B------:R-:W-:Y:S01]  /*5ed0*/  FMUL.FTZ R98, R91, R86.reuse ;  /* 0x000000565b627220 */ /* 0x080fe20000410000 */
[C---:B------:R-:W-:Y:S01]  /*5ee0*/  FMUL.FTZ R124, R47.reuse, R86 ;  /* 0x000000562f7c7220 */ /* 0x040fe20000410000 */
[----:B------:R-:W-:Y:S02]  /*5ef0*/  HADD2.F32 R90, -RZ, R90.H1_H1 ;  /* 0x3000005aff5a7230 */ /* 0x000fe40000004100 */
[-C--:B------:R-:W-:Y:S01]  /*5f00*/  FFMA.FTZ R86, R47, R96.reuse, -R98 ;  /* 0x000000602f567223 */ /* 0x080fe20000010862 */
[----:B------:R-:W-:Y:S01]  /*5f10*/  FFMA.FTZ R47, R91, R96, R124 ;  /* 0x000000605b2f7223 */ /* 0x000fe2000001007c */
[----:B------:R-:W-:Y:S01]  /*5f20*/  F2FP.F16.E4M3.UNPACK_B R91, R88.H1 ;  /* 0x00000058ff5b723e */ /* 0x000fe200030006ff */
[----:B------:R-:W-:-:S04]  /*5f30*/  IMAD.MOV.U32 R88, RZ, RZ, R46 ;  /* 0x000000ffff587224 */ /* 0x000fc800078e002e */
[--C-:B------:R-:W-:Y:S02]  /*5f40*/  HADD2.F32 R96, -RZ, R91.reuse.H1_H1 ;  /* 0x3000005bff607230 */ /* 0x100fe40000004100 */
[----:B------:R-:W-:-:S03]  /*5f50*/  HADD2.F32 R91, -RZ, R91.H0_H0 ;  /* 0x2000005bff5b7230 */ /* 0x000fc60000004100 */
[CC--:B------:R-:W-:Y:S02]  /*5f60*/  FMUL.FTZ R46, R96.reuse, R97.reuse ;  /* 0x00000061602e7220 */ /* 0x0c0fe40000410000 */
[C---:B------:R-:W-:Y:S02]  /*5f70*/  FMUL.FTZ R97, R91.reuse, R97 ;  /* 0x000000615b617220 */ /* 0x040fe40000410000 */
[-C--:B------:R-:W-:Y:S02]  /*5f80*/  FFMA.FTZ R46, R91, R90.reuse, -R46 ;  /* 0x0000005a5b2e7223 */ /* 0x080fe4000001082e */
[----:B------:R-:W-:Y:S01]  /*5f90*/  FFMA.FTZ R91, R96, R90, R97 ;  /* 0x0000005a605b7223 */ /* 0x000fe20000010061 */
[----:B------:R-:W-:Y:S01]  /*5fa0*/  F2FP.F16.E4M3.UNPACK_B R97, R81 ;  /* 0x00000051ff61723e */ /* 0x000fe200020006ff */
[--C-:B------:R-:W-:Y:S01]  /*5fb0*/  HADD2.F32 R96, -RZ, R83.reuse.H1_H1 ;  /* 0x30000053ff607230 */ /* 0x100fe20000004100 */
[-C--:B------:R-:W-:Y:S01]  /*5fc0*/  F2FP.F16.E4M3.UNPACK_B R81, R88.reuse.H1 ;  /* 0x00000058ff51723e */ /* 0x080fe200030006ff */
[----:B------:R-:W-:Y:S01]  /*5fd0*/  HADD2.F32 R83, -RZ, R83.H0_H0 ;  /* 0x20000053ff537230 */ /* 0x000fe20000004100 */
[----:B------:R-:W-:Y:S01]  /*5fe0*/  F2FP.F16.E4M3.UNPACK_B R88, R88 ;  /* 0x00000058ff58723e */ /* 0x000fe200020006ff */
[----:B------:R-:W-:Y:S01]  /*5ff0*/  HADD2.F32 R98, -RZ, R97.H1_H1 ;  /* 0x30000061ff627230 */ /* 0x000fe20000004100 */
[----:B------:R-:W-:Y:S01]  /*6000*/  F2FP.SATFINITE.E4M3.F32.PACK_AB_MERGE_C R91, R91, R46, RZ ;  /* 0x0000002e5b5b723e */ /* 0x000fe200048070ff */
[----:B------:R-:W-:-:S02]  /*6010*/  HADD2.F32 R90, -RZ, R81.H1_H1 ;  /* 0x30000051ff5a7230 */ /* 0x000fc40000004100 */
[----:B------:R-:W-:Y:S01]  /*6020*/  HADD2.F32 R81, -RZ, R81.H0_H0 ;  /* 0x20000051ff517230 */ /* 0x000fe20000004100 */
[----:B------:R-:W-:Y:S01]  /*6030*/  F2FP.SATFINITE.E4M3.F32.PACK_AB_MERGE_C R47, R47, R86, R91 ;  /* 0x000000562f2f723e */ /* 0x000fe2000480705b */
[----:B------:R-:W-:Y:S02]  /*6040*/  HADD2.F32 R97, -RZ, R97.H0_H0 ;  /* 0x20000061ff617230 */ /* 0x000fe40000004100 */
[-C--:B------:R-:W-:Y:S01]  /*6050*/  FMUL.FTZ R124, R90, R98.reuse ;  /* 0x000000625a7c7220 */ /* 0x080fe20000410000 */
[----:B------:R-:W-:-:S03]  /*6060*/  FMUL.FTZ R99, R81, R98 ;  /* 0x0000006251637220 */ /* 0x000fc60000410000 */
[-C--:B------:R-:W-:Y:S01]  /*6070*/  FFMA.FTZ R81, R81, R96.reuse, -R124 ;  /* 0x0000006051517223 */ /* 0x080fe2000001087c */
[----:B------:R-:W-:Y:S01]  /*6080*/  FFMA.FTZ R90, R90, R96, R99 ;  /* 0x000000605a5a7223 */ /* 0x000fe20000010063 */
[--C-:B------:R-:W-:Y:S02]  /*6090*/  HADD2.F32 R96, -RZ, R88.reuse.H1_H1 ;  /* 0x30000058ff607230 */ /* 0x100fe40000004100 */
[----:B------:R-:W-:Y:S02]  /*60a0*/  HADD2.F32 R88, -RZ, R88.H0_H0 ;  /* 0x20000058ff587230 */ /* 0x000fe40000004100 */
[----:B------:R-:W-:Y:S01]  /*60b0*/  F2FP.SATFINITE.E4M3.F32.PACK_AB_MERGE_C R81, R90, R81, RZ ;  /* 0x000000515a51723e */ /* 0x000fe200048070ff */
[-C--:B------:R-:W-:Y:S02]  /*60c0*/  FMUL.FTZ R99, R96, R97.reuse ;  /* 0x0000006160637220 */ /* 0x080fe40000410000 */
[C---:B------:R-:W-:Y:S02]  /*60d0*/  FMUL.FTZ R97, R88.reuse, R97 ;  /* 0x0000006158617220 */ /* 0x040fe40000410000 */
[----:B------:R-:W-:-:S02]  /*60e0*/  FFMA.FTZ R99, R88, R83, -R99 ;  /* 0x0000005358637223 */ /* 0x000fc40000010863 */
[----:B------:R-:W-:-:S05]  /*60f0*/  FFMA.FTZ R96, R96, R83, R97 ;  /* 0x0000005360607223 */ /* 0x000fca0000010061 */
[----:B------:R-:W-:-:S07]  /*6100*/  F2FP.SATFINITE.E4M3.F32.PACK_AB_MERGE_C R46, R96, R99, R81 ;  /* 0x00000063602e723e */ /* 0x000fce0004807051 */
.L_x_3504:
[----:B------:R-:W-:Y:S05]  /*6110*/  BSYNC B3 ;  /* 0x0000000000037941 */ /* 0x000fea0003800000 */
.L_x_3503:
[----:B--2---:R0:W-:Y:S02]  /*6120*/  STG.E.128 desc[UR54][R50.64+0x80], R44 ;  /* 0x0000802c32007986 */ /* 0x0041e4000c101d36 */
.L_x_3502:
[----:B------:R-:W-:Y:S05]  /*6130*/  BSYNC B2 ;  /* 0x0000000000027941 */ /* 0x000fea0003800000 */
.L_x_3501:
[----:B------:R-:W-:-:S13]  /*6140*/  ISETP.NE.AND P3, PT, R39, RZ, PT ;  /* 0x000000ff2700720c */ /* 0x000fda0003f65270 */
[----:B------:R-:W-:Y:S05]  /*6150*/  @!P3 BRA `(.L_x_3484) ;  /* 0x0000000400c4b947 */ /* 0x000fea0003800000 */
[----:B0-234-:R0:W2:Y:S01]  /*6160*/  LDS.128 R44, [R41+0x29200] ;  /* 0x02920000292c7984 */ /* 0x01d0a20000000c00 */
        /* <DEDUP_REMOVED lines=15> */
[----:B--2---:R-:W-:Y:S01]  /*6260*/  MOV R78, R44 ;  /* 0x0000002c004e7202 */ /* 0x004fe20000000f00 */
[----:B------:R-:W-:Y:S01]  /*6270*/  IMAD.U32 R82, R82, 0x10000, RZ ;  /* 0x0001000052527824 */ /* 0x000fe200078e00ff */
[----:B------:R-:W-:Y:S01]  /*6280*/  LOP3.LUT R76, R76, 0xff00, R77, 0xf8, !PT ;  /* 0x0000ff004c4c7812 */ /* 0x000fe200078ef84d */
[----:B------:R-:W-:Y:S01]  /*6290*/  IMAD.U32 R77, R81, 0x10000, RZ ;  /* 0x00010000514d7824 */ /* 0x000fe200078e00ff */
[----:B------:R-:W-:-:S02]  /*62a0*/  LOP3.LUT R79, R79, 0xff00, R80, 0xf8, !PT ;  /* 0x0000ff004f4f7812 */ /* 0x000fc400078ef850 */
[----:B------:R-:W-:Y:S02]  /*62b0*/  F2FP.F16.E4M3.UNPACK_B R80, R159.H1 ;  /* 0x0000009fff50723e */ /* 0x000fe400030006ff */
        /* <DEDUP_REMOVED lines=8> */
[----:B------:R-:W-:-:S02]  /*6340*/  HADD2.F32 R85, -RZ, R80.H1_H1 ;  /* 0x30000050ff557230 */ /* 0x000fc40000004100 */
[CC--:B------:R-:W-:Y:S01]  /*6350*/  FMUL.FTZ R87, R79.reuse, R84.reuse ;  /* 0x000000544f577220 */ /* 0x0c0fe20000410000 */
[--C-:B------:R-:W-:Y:S02]  /*6360*/  HADD2.F32 R83, -RZ, R82.reuse.H0_H0 ;  /* 0x20000052ff537230 */ /* 0x100fe40000004100 */
[----:B------:R-:W-:Y:S01]  /*6370*/  FMUL.FTZ R84, R44, R84 ;  /* 0x000000542c547220 */ /* 0x000fe20000410000 */
[--C-:B------:R-:W-:Y:S01]  /*6380*/  HADD2.F32 R80, -RZ, R45.reuse.H1_H1 ;  /* 0x3000002dff507230 */ /* 0x100fe20000004100 */
[----:B------:R-:W-:Y:S01]  /*6390*/  F2FP.F16.E4M3.UNPACK_B R159, R159 ;  /* 0x0000009fff9f723e */ /* 0x000fe200020006ff */
[----:B------:R-:W-:Y:S02]  /*63a0*/  HADD2.F32 R81, -RZ, R45.H0_H0 ;  /* 0x2000002dff517230 */ /* 0x000fe40000004100 */
[----:B------:R-:W-:Y:S01]  /*63b0*/  FFMA.FTZ R45, R79, R83, R84 ;  /* 0x000000534f2d7223 */ /* 0x000fe20000010054 */
[----:B------:R-:W-:Y:S02]  /*63c0*/  HADD2.F32 R82, -RZ, R82.H1_H1 ;  /* 0x30000052ff527230 */ /* 0x000fe40000004100 */
[-C--:B------:R-:W-:Y:S01]  /*63d0*/  FMUL.FTZ R86, R80, R85.reuse ;  /* 0x0000005550567220 */ /* 0x080fe20000410000 */
[-C--:B------:R-:W-:Y:S01]  /*63e0*/  F2FP.F16.E4M3.UNPACK_B R79, R78.reuse.H1 ;  /* 0x0000004eff4f723e */ /* 0x080fe200030006ff */
[C---:B------:R-:W-:Y:S01]  /*63f0*/  FMUL.FTZ R85, R81.reuse, R85 ;  /* 0x0000005551557220 */ /* 0x040fe20000410000 */
[----:B------:R-:W-:Y:S01]  /*6400*/  F2FP.F16.E4M3.UNPACK_B R78, R78 ;  /* 0x0000004eff4e723e */ /* 0x000fe200020006ff */
[----:B------:R-:W-:Y:S01]  /*6410*/  FFMA.FTZ R44, R44, R83, -R87 ;  /* 0x000000532c2c7223 */ /* 0x000fe20000010857 */
[-C--:B------:R-:W-:Y:S01]  /*6420*/  FFMA.FTZ R81, R81, R82.reuse, -R86 ;  /* 0x0000005251517223 */ /* 0x080fe20000010856 */
[----:B------:R-:W-:Y:S01]  /*6430*/  FFMA.FTZ R88, R80, R82, R85 ;  /* 0x0000005250587223 */ /* 0x000fe20000010055 */
[----:B------:R-:W-:Y:S01]  /*6440*/  F2FP.F16.E4M3.UNPACK_B R150, R150 ;  /* 0x00000096ff96723e */ /* 0x000fe200020006ff */
[----:B------:R-:W-:Y:S01]  /*6450*/  HADD2.F32 R84, -RZ, R159.H1_H1 ;  /* 0x3000009fff547230 */ /* 0x000fe20000004100 */
[----:B------:R-:W-:Y:S01]  /*6460*/  F2FP.F16.E4M3.UNPACK_B R90, R77.H1 ;  /* 0x0000004dff5a723e */ /* 0x000fe200030006ff */
[--C-:B------:R-:W-:Y:S01]  /*6470*/  HADD2.F32 R82, -RZ, R79.reuse.H0_H0 ;  /* 0x2000004fff527230 */ /* 0x100fe20000004100 */
[----:B------:R-:W-:Y:S01]  /*6480*/  F2FP.SATFINITE.E4M3.F32.PACK_AB_MERGE_C R81, R88, R81, RZ ;  /* 0x000000515851723e */ /* 0x000fe200048070ff */
[----:B------:R-:W-:-:S02]  /*6490*/  HADD2.F32 R83, -RZ, R79.H1_H1 ;  /* 0x3000004fff537230 */ /* 0x000fc40000004100 */
[----:B------:R-:W-:Y:S02]  /*64a0*/  HADD2.F32 R159, -RZ, R159.H0_H0 ;  /* 0x2000009fff9f7230 */ /* 0x000fe40000004100 */
[-C--:B------:R-:W-:Y:S01]  /*64b0*/  FMUL.FTZ R86, R82, R84.reuse ;  /* 0x0000005452567220 */ /* 0x080fe20000410000 */
[--C-:B------:R-:W-:Y:S02]  /*64c0*/  HADD2.F32 R79, -RZ, R78.reuse.H0_H0 ;  /* 0x2000004eff4f7230 */ /* 0x100fe40000004100 */
[----:B------:R-:W-:Y:S01]  /*64d0*/  FMUL.FTZ R85, R83, R84 ;  /* 0x0000005453557220 */ /* 0x000fe20000410000 */
[----:B------:R-:W-:Y:S01]  /*64e0*/  HADD2.F32 R80, -RZ, R78.H1_H1 ;  /* 0x3000004eff507230 */ /* 0x000fe20000004100 */
[----:B------:R-:W-:Y:S01]  /*64f0*/  F2FP.SATFINITE.E4M3.F32.PACK_AB_MERGE_C R45, R45, R44, R81 ;  /* 0x0000002c2d2d723e */ /* 0x000fe20004807051 */
[--C-:B------:R-:W-:Y:S02]  /*6500*/  HADD2.F32 R78, -RZ, R150.reuse.H1_H1 ;  /* 0x30000096ff4e7230 */ /* 0x100fe40000004100 */
[----:B------:R-:W-:-:S02]  /*6510*/  HADD2.F32 R150, -RZ, R150.H0_H0 ;  /* 0x20000096ff967230 */ /* 0x000fc40000004100 */
[-C--:B------:R-:W-:Y:S01]  /*6520*/  FMUL.FTZ R84, R80, R159.reuse ;  /* 0x0000009f50547220 */ /* 0x080fe20000410000 */
[----:B------:R-:W-:Y:S01]  /*6530*/  FMUL.FTZ R159, R79, R159 ;  /* 0x0000009f4f9f7220 */ /* 0x000fe20000410000 */
[-C--:B------:R-:W-:Y:S01]  /*6540*/  FFMA.FTZ R85, R82, R78.reuse, -R85 ;  /* 0x0000004e52557223 */ /* 0x080fe20000010855 */
[----:B------:R-:W-:Y:S01]  /*6550*/  FFMA.FTZ R86, R83, R78, R86 ;  /* 0x0000004e53567223 */ /* 0x000fe20000010056 */
[----:B------:R-:W-:Y:S01]  /*6560*/  F2FP.F16.E4M3.UNPACK_B R82, R47.H1 ;  /* 0x0000002fff52723e */ /* 0x000fe200030006ff */
[-C--:B------:R-:W-:Y:S01]  /*6570*/  FFMA.FTZ R78, R79, R150.reuse, -R84 ;  /* 0x000000964f4e7223 */ /* 0x080fe20000010854 */
[----:B------:R-:W-:Y:S01]  /*6580*/  FFMA.FTZ R79, R80, R150, R159 ;  /* 0x00000096504f7223 */ /* 0x000fe2000001009f */
[----:B------:R-:W-:Y:S01]  /*6590*/  F2FP.F16.E4M3.UNPACK_B R84, R46.H1 ;  /* 0x0000002eff54723e */ /* 0x000fe200030006ff */
[----:B------:R-:W-:Y:S01]  /*65a0*/  HADD2.F32 R88, -RZ, R90.H1_H1 ;  /* 0x3000005aff587230 */ /* 0x000fe20000004100 */
[----:B------:R-:W-:Y:S01]  /*65b0*/  F2FP.SATFINITE.E4M3.F32.PACK_AB_MERGE_C R80, R86, R85, RZ ;  /* 0x000000555650723e */ /* 0x000fe200048070ff */
[--C-:B------:R-:W-:Y:S01]  /*65c0*/  HADD2.F32 R86, -RZ, R82.reuse.H0_H0 ;  /* 0x20000052ff567230 */ /* 0x100fe20000004100 */
[----:B------:R-:W-:Y:S01]  /*65d0*/  F2FP.F16.E4M3.UNPACK_B R83, R77 ;  /* 0x0000004dff53723e */ /* 0x000fe200020006ff */
[----:B------:R-:W-:Y:S01]  /*65e0*/  HADD2.F32 R87, -RZ, R82.H1_H1 ;  /* 0x30000052ff577230 */ /* 0x000fe20000004100 */
[-C--:B------:R-:W-:Y:S01]  /*65f0*/  F2FP.F16.E4M3.UNPACK_B R82, R76.reuse.H1 ;  /* 0x0000004cff52723e */ /* 0x080fe200030006ff */
[----:B------:R-:W-:Y:S01]  /*6600*/  HADD2.F32 R85, -RZ, R84.H1_H1 ;  /* 0x30000054ff557230 */ /* 0x000fe20000004100 */
[----:B------:R-:W-:Y:S01]  /*6610*/  F2FP.F16.E4M3.UNPACK_B R77, R76 ;  /* 0x0000004cff4d723e */ /* 0x000fe200020006ff */
[----:B------:R-:W-:-:S02]  /*6620*/  HADD2.F32 R91, -RZ, R83.H1_H1 ;  /* 0x30000053ff5b7230 */ /* 0x000fc40000004100 */
[-C--:B------:R-:W-:Y:S01]  /*6630*/  FMUL.FTZ R97, R87, R88.reuse ;  /* 0x0000005857617220 */ /* 0x080fe20000410000 */
[----:B------:R-:W-:Y:S02]  /*6640*/  HADD2.F32 R89, -RZ, R82.H1_H1 ;  /* 0x30000052ff597230 */ /* 0x000fe40000004100 */
[C---:B------:R-:W-:Y:S01]  /*6650*/  FMUL.FTZ R98, R86.reuse, R88 ;  /* 0x0000005856627220 */ /* 0x040fe20000410000 */
[----:B------:R-:W-:Y:S01]  /*6660*/  HADD2.F32 R84, -RZ, R84.H0_H0 ;  /* 0x20000054ff547230 */ /* 0x000fe20000004100 */
[----:B------:R-:W-:Y:S01]  /*6670*/  F2FP.F16.E4M3.UNPACK_B R46, R46 ;  /* 0x0000002eff2e723e */ /* 0x000fe200020006ff */
[----:B------:R-:W-:Y:S02]  /*6680*/  HADD2.F32 R88, -RZ, R77.H1_H1 ;  /* 0x3000004dff587230 */ /* 0x000fe40000004100 */
[----:B------:R-:W-:Y:S01]  /*6690*/  FFMA.FTZ R76, R86, R89, -R97 ;  /* 0x00000059564c7223 */ /* 0x000fe20000010861 */
[----:B------:R-:W-:Y:S01]  /*66a0*/  F2FP.F16.E4M3.UNPACK_B R86, R47 ;  /* 0x0000002fff56723e */ /* 0x000fe200020006ff */
[-C--:B------:R-:W-:Y:S01]  /*66b0*/  FMUL.FTZ R96, R84, R91.reuse ;  /* 0x0000005b54607220 */ /* 0x080fe20000410000 */
[----:B------:R-:W-:Y:S01]  /*66c0*/  FMUL.FTZ R97, R85, R91 ;  /* 0x0000005b55617220 */ /* 0x000fe20000410000 */
[----:B------:R-:W-:-:S02]  /*66d0*/  HADD2.F32 R90, -RZ, R90.H0_H0 ;  /* 0x2000005aff5a7230 */ /* 0x000fc40000004100 */
[----:B------:R-:W-:Y:S01]  /*66e0*/  FFMA.FTZ R47, R87, R89, R98 ;  /* 0x00000059572f7223 */ /* 0x000fe20000010062 */
[-C--:B------:R-:W-:Y:S01]  /*66f0*/  FFMA.FTZ R91, R85, R88.reuse, R96 ;  /* 0x00000058555b7223 */ /* 0x080fe20000010060 */
[--C-:B------:R-:W-:Y:S02]  /*6700*/  HADD2.F32 R85, -RZ, R86.reuse.H1_H1 ;  /* 0x30000056ff557230 */ /* 0x100fe40000004100 */
[----:B------:R-:W-:Y:S01]  /*6710*/  FFMA.FTZ R84, R84, R88, -R97 ;  /* 0x0000005854547223 */ /* 0x000fe20000010861 */
[----:B------:R-:W-:Y:S01]  /*6720*/  HADD2.F32 R86, -RZ, R86.H0_H0 ;  /* 0x20000056ff567230 */ /* 0x000fe20000004100 */
[----:B------:R-:W-:Y:S01]  /*6730*/  F2FP.SATFINITE.E4M3.F32.PACK_AB_MERGE_C R47, R47, R76, RZ ;  /* 0x0000004c2f2f723e */ /* 0x000fe200048070ff */
        /* <DEDUP_REMOVED lines=9> */
[-C--:B------:R-:W-:Y:S01]  /*67d0*/  FMUL.FTZ R89, R82, R83.reuse ;  /* 0x0000005352597220 */ /* 0x080fe20000410000 */
[----:B------:R-:W-:Y:S01]  /*67e0*/  F2FP.SATFINITE.E4M3.F32.PACK_AB_MERGE_C R84, R91, R84, RZ ;  /* 0x000000545b54723e */ /* 0x000fe200048070ff */
[C---:B------:R-:W-:Y:S01]  /*67f0*/  FMUL.FTZ R83, R46.reuse, R83 ;  /* 0x000000532e537220 */ /* 0x040fe20000410000 */
[----:B------:R-:W-:Y:S01]  /*6800*/  F2FP.SATFINITE.E4M3.F32.PACK_AB_MERGE_C R44, R79, R78, R80 ;  /* 0x0000004e4f2c723e */ /* 0x000fe20004807050 */
[-C--:B------:R-:W-:Y:S01]  /*6810*/  FFMA.FTZ R89, R46, R77.reuse, -R89 ;  /* 0x0000004d2e597223 */ /* 0x080fe20000010859 */
[----:B------:R-:W-:Y:S01]  /*6820*/  F2FP.SATFINITE.E4M3.F32.PACK_AB_MERGE_C R47, R85, R86, R47 ;  /* 0x00000056552f723e */ /* 0x000fe2000480702f */
[----:B------:R-:W-:-:S05]  /*6830*/  FFMA.FTZ R82, R82, R77, R83 ;  /* 0x0000004d52527223 */ /* 0x000fca0000010053 */
[----:B------:R-:W-:-:S07]  /*6840*/  F2FP.SATFINITE.E4M3.F32.PACK_AB_MERGE_C R46, R82, R89, R84 ;  /* 0x00000059522e723e */ /* 0x000fce0004807054 */
.L_x_3506:
[----:B------:R-:W-:Y:S05]  /*6850*/  BSYNC B2 ;  /* 0x0000000000027941 */ /* 0x000fea0003800000 */
.L_x_3505:
[----:B--2---:R0:W-:Y:S02]  /*6860*/  STG.E.128 desc[UR54][R50.64+0xa0], R44 ;  /* 0x0000a02c32007986 */ /* 0x0041e4000c101d36 */
.L_x_3484:
[----:B------:R-:W-:Y:S05]  /*6870*/  BSYNC B1 ;  /* 0x0000000000017941 */ /* 0x000fea0003800000 */
.L_x_3483:
[----:B------:R-:W-:Y:S05]  /*6880*/  @P4 BRA `(.L_x_3507) ;  /* 0x0000009800344947 */ /* 0x000fea0003800000 */
[----:B------:R-:W-:Y:S01]  /*6890*/  ISETP.NE.AND P3, PT, R34, RZ, PT ;  /* 0x000000ff2200720c */ /* 0x000fe20003f65270 */
[----:B------:R-:W-:-:S12]  /*68a0*/  BSSY B1, `(.L_x_3508) ;  /* 0x0000073000017945 */ /* 0x000fd80003800000 */
[----:B------:R-:W-:Y:S05]  /*68b0*/  @!P3 BRA `(.L_x_3509) ;  /* 0x0000000400c4b947 */ /* 0x000fea0003800000 */
[----:B0-234-:R0:W2:Y:S01]  /*68c0*/  LDS.128 R44, [R40+0x26200] ;  /* 0x02620000282c7984 */ /* 0x01d0a20000000c00 */
[----:B------:R-:W-:Y:S01]  /*68d0*/  ISETP.GE.AND P3, PT, R22, R133, PT ;  /* 0x000000851600720c */ /* 0x000fe20003f66270 */
[----:B------:R-:W-:-:S12]  /*68e0*/  BSSY B2, `(.L_x_3510) ;  /* 0x000006d000027945 */ /* 0x000fd80003800000 */
[----:B0-----:R-:W-:Y:S05]  /*68f0*/  @P3 BRA `(.L_x_3511) ;  /* 0x0000000400ac3947 */ /* 0x001fea0003800000 */
[----:B------:R-:W-:Y:S02]  /*6900*/  SHF.R.U32.HI R78, RZ, 0x8, R73 ;  /* 0x00000008ff4e7819 */ /* 0x000fe40000011649 */
[----:B------:R-:W-:Y:S02]  /*6910*/  SHF.R.U32.HI R72, RZ, 0x18, R75 ;  /* 0x00000018ff487819 */ /* 0x000fe4000001164b */
[----:B------:R-:W-:Y:S02]  /*6920*/  LOP3.LUT R51, R75, 0xff, RZ, 0xc0, !PT ;  /* 0x000000ff4b337812 */ /* 0x000fe400078ec0ff */
[----:B------:R-:W-:Y:S02]  /*6930*/  SHF.R.U32.HI R79, RZ, 0x18, R73 ;  /* 0x00000018ff4f7819 */ /* 0x000fe40000011649 */
[----:B------:R-:W-:Y:S02]  /*6940*/  LOP3.LUT R50, R73, 0xff, RZ, 0xc0, !PT ;  /* 0x000000ff49327812 */ /* 0x000fe400078ec0ff */
[----:B------:R-:W-:-:S02]  /*6950*/  SHF.R.U32.HI R74, RZ, 0x8, R75 ;  /* 0x00000008ff4a7819 */ /* 0x000fc4000001164b */
[----:B------:R-:W-:Y:S02]  /*6960*/  SHF.R.U32.HI R77, RZ, 0x10, R73 ;  /* 0x00000010ff4d7819 */ /* 0x000fe40000011649 */
[----:B------:R-:W-:Y:S01]  /*6970*/  PRMT R73, R72, 0x654, R51 ;  /* 0x0000065448497816 */ /* 0x000fe20000000033 */
[----:B------:R-:W-:Y:S01]  /*6980*/  IMAD.SHL.U32 R51, R78, 0x100, RZ ;  /* 0x000001004e337824 */ /* 0x000fe200078e00ff */
[----:B------:R-:W-:Y:S01]  /*6990*/  PRMT R50, R79, 0x654, R50 ;  /* 0x000006544f327816 */ /* 0x000fe20000000032 */
[----:B------:R-:W-:Y:S01]  /*69a0*/  IMAD.SHL.U32 R74, R74, 0x100, RZ ;  /* 0x000001004a4a7824 */ /* 0x000fe200078e00ff */
[----:B------:R-:W-:Y:S01]  /*69b0*/  SHF.R.U32.HI R76, RZ, 0x10, R75 ;  /* 0x00000010ff4c7819 */ /* 0x000fe2000001164b */
[----:B--2---:R-:W-:Y:S01]  /*69c0*/  IMAD.MOV.U32 R72, RZ, RZ, R44 ;  /* 0x000000ffff487224 */ /* 0x004fe200078e002c */
[----:B------:R-:W-:Y:S01]  /*69d0*/  LOP3.LUT R50, R50, 0xff00, R51, 0xf8, !PT ;  /* 0x0000ff0032327812 */ /* 0x000fe200078ef833 */
[----:B------:R-:W-:Y:S01]  /*69e0*/  IMAD.U32 R51, R77, 0x10000, RZ ;  /* 0x000100004d337824 */ /* 0x000fe200078e00ff */
[----:B------:R-:W-:Y:S01]  /*69f0*/  LOP3.LUT R73, R73, 0xff00, R74, 0xf8, !PT ;  /* 0x0000ff0049497812 */ /* 0x000fe200078ef84a */
[----:B------:R-:W-:Y:S01]  /*6a00*/  IMAD.U32 R76, R76, 0x10000, RZ ;  /* 0x000100004c4c7824 */ /* 0x000fe200078e00ff */
        /* <DEDUP_REMOVED lines=22> */
[----:B------:R-:W-:Y:S01]  /*6b70*/  HADD2.F32 R77, -RZ, R158.H1_H1 ;  /* 0x3000009eff4d7230 */ /* 0x000fe20000004100 */
[----:B------:R-:W-:Y:S01]  /*6b80*/  F2FP.F16.E4M3.UNPACK_B R72, R72 ;  /* 0x00000048ff48723e */ /* 0x000fe200020006ff */
[-C--:B------:R-:W-:Y:S01]  /*6b90*/  FFMA.FTZ R81, R74, R76.reuse, -R81 ;  /* 0x0000004c4a517223 */ /* 0x080fe20000010851 */
[----:B------:R-:W-:Y:S01]  /*6ba0*/  FFMA.FTZ R82, R75, R76, R80 ;  /* 0x0000004c4b527223 */ /* 0x000fe20000010050 */
[----:B------:R-:W-:Y:S01]  /*6bb0*/  F2FP.F16.E4M3.UNPACK_B R156, R156 ;  /* 0x0000009cff9c723e */ /* 0x000fe200020006ff */
[--C-:B------:R-:W-:Y:S01]  /*6bc0*/  HADD2.F32 R75, -RZ, R73.reuse.H0_H0 ;  /* 0x20000049ff4b7230 */ /* 0x100fe20000004100 */
[----:B------:R-:W-:Y:S01]  /*6bd0*/  F2FP.F16.E4M3.UNPACK_B R83, R51.H1 ;  /* 0x00000033ff53723e */ /* 0x000fe200030006ff */
[----:B------:R-:W-:-:S02]  /*6be0*/  HADD2.F32 R76, -RZ, R73.H1_H1 ;  /* 0x30000049ff4c7230 */ /* 0x000fc40000004100 */
[----:B------:R-:W-:Y:S02]  /*6bf0*/  HADD2.F32 R158, -RZ, R158.H0_H0 ;  /* 0x2000009eff9e7230 */ /* 0x000fe40000004100 */
[-C--:B------:R-:W-:Y:S01]  /*6c00*/  FMUL.FTZ R79, R75, R77.reuse ;  /* 0x0000004d4b4f7220 */ /* 0x080fe20000410000 */
[--C-:B------:R-:W-:Y:S02]  /*6c10*/  HADD2.F32 R74, -RZ, R72.reuse.H1_H1 ;  /* 0x30000048ff4a7230 */ /* 0x100fe40000004100 */
[----:B------:R-:W-:Y:S01]  /*6c20*/  FMUL.FTZ R80, R76, R77 ;  /* 0x0000004d4c507220 */ /* 0x000fe20000410000 */
[----:B------:R-:W-:Y:S02]  /*6c30*/  HADD2.F32 R73, -RZ, R72.H0_H0 ;  /* 0x20000048ff497230 */ /* 0x000fe40000004100 */
[--C-:B------:R-:W-:Y:S02]  /*6c40*/  HADD2.F32 R72, -RZ, R156.reuse.H1_H1 ;  /* 0x3000009cff487230 */ /* 0x100fe40000004100 */
[----:B------:R-:W-:Y:S01]  /*6c50*/  FMUL.FTZ R78, R74, R158 ;  /* 0x0000009e4a4e7220 */ /* 0x000fe20000410000 */
[----:B------:R-:W-:-:S02]  /*6c60*/  HADD2.F32 R156, -RZ, R156.H0_H0 ;  /* 0x2000009cff9c7230 */ /* 0x000fc40000004100 */
[----:B------:R-:W-:Y:S01]  /*6c70*/  FMUL.FTZ R77, R73, R158 ;  /* 0x0000009e494d7220 */ /* 0x000fe20000410000 */
[--C-:B------:R-:W-:Y:S02]  /*6c80*/  HADD2.F32 R85, -RZ, R83.reuse.H1_H1 ;  /* 0x30000053ff557230 */ /* 0x100fe40000004100 */
[-C--:B------:R-:W-:Y:S01]  /*6c90*/  FFMA.FTZ R75, R75, R72.reuse, -R80 ;  /* 0x000000484b4b7223 */ /* 0x080fe20000010850 */
[----:B------:R-:W-:Y:S01]  /*6ca0*/  FFMA.FTZ R76, R76, R72, R79 ;  /* 0x000000484c4c7223 */ /* 0x000fe2000001004f */
[-C--:B------:R-:W-:Y:S01]  /*6cb0*/  FFMA.FTZ R72, R73, R156.reuse, -R78 ;  /* 0x0000009c49487223 */ /* 0x080fe2000001084e */
[----:B------:R-:W-:Y:S01]  /*6cc0*/  FFMA.FTZ R73, R74, R156, R77 ;  /* 0x0000009c4a497223 */ /* 0x000fe2000001004d */
[----:B------:R-:W-:Y:S01]  /*6cd0*/  F2FP.F16.E4M3.UNPACK_B R77, R47.H1 ;  /* 0x0000002fff4d723e */ /* 0x000fe200030006ff */
[----:B------:R-:W-:Y:S01]  /*6ce0*/  HADD2.F32 R83, -RZ, R83.H0_H0 ;  /* 0x20000053ff537230 */ /* 0x000fe20000004100 */
[----:B------:R-:W-:Y:S02]  /*6cf0*/  F2FP.SATFINITE.E4M3.F32.PACK_AB_MERGE_C R74, R82, R81, RZ ;  /* 0x00000051524a723e */ /* 0x000fe400048070ff */
[----:B------:R-:W-:Y:S01]  /*6d00*/  F2FP.SATFINITE.E4M3.F32.PACK_AB_MERGE_C R75, R76, R75, RZ ;  /* 0x0000004b4c4b723e */ /* 0x000fe200048070ff */
[--C-:B------:R-:W-:Y:S01]  /*6d10*/  HADD2.F32 R78, -RZ, R77.reuse.H0_H0 ;  /* 0x2000004dff4e7230 */ /* 0x100fe20000004100 */
[----:B------:R-:W-:Y:S01]  /*6d20*/  F2FP.F16.E4M3.UNPACK_B R80, R50.H1 ;  /* 0x00000032ff50723e */ /* 0x000fe200030006ff */
[----:B------:R-:W-:Y:S01]  /*6d30*/  HADD2.F32 R77, -RZ, R77.H1_H1 ;  /* 0x3000004dff4d7230 */ /* 0x000fe20000004100 */
[----:B------:R-:W-:-:S02]  /*6d40*/  F2FP.F16.E4M3.UNPACK_B R76, R46.H1 ;  /* 0x0000002eff4c723e */ /* 0x000fc400030006ff */
[----:B------:R-:W-:Y:S01]  /*6d50*/  F2FP.F16.E4M3.UNPACK_B R82, R51 ;  /* 0x00000033ff52723e */ /* 0x000fe200020006ff */
[----:B------:R-:W-:Y:S01]  /*6d60*/  HADD2.F32 R81, -RZ, R80.H1_H1 ;  /* 0x30000050ff517230 */ /* 0x000fe20000004100 */
[----:B------:R-:W-:Y:S01]  /*6d70*/  F2FP.F16.E4M3.UNPACK_B R79, R50 ;  /* 0x00000032ff4f723e */ /* 0x000fe200020006ff */
[----:B------:R-:W-:Y:S02]  /*6d80*/  HADD2.F32 R51, -RZ, R76.H1_H1 ;  /* 0x3000004cff337230 */ /* 0x000fe40000004100 */
[-C--:B------:R-:W-:Y:S01]  /*6d90*/  FMUL.FTZ R87, R77, R85.reuse ;  /* 0x000000554d577220 */ /* 0x080fe20000410000 */
[----:B------:R-:W-:Y:S02]  /*6da0*/  HADD2.F32 R84, -RZ, R82.H1_H1 ;  /* 0x30000052ff547230 */ /* 0x000fe40000004100 */
[C---:B------:R-:W-:Y:S01]  /*6db0*/  FMUL.FTZ R86, R78.reuse, R85 ;  /* 0x000000554e567220 */ /* 0x040fe20000410000 */
[----:B------:R-:W-:Y:S02]  /*6dc0*/  HADD2.F32 R76, -RZ, R76.H0_H0 ;  /* 0x2000004cff4c7230 */ /* 0x000fe40000004100 */
[----:B------:R-:W-:Y:S01]  /*6dd0*/  FFMA.FTZ R50, R78, R81, -R87 ;  /* 0x000000514e327223 */ /* 0x000fe20000010857 */
[----:B------:R-:W-:-:S02]  /*6de0*/  HADD2.F32 R78, -RZ, R79.H1_H1 ;  /* 0x3000004fff4e7230 */ /* 0x000fc40000004100 */
[CC--:B------:R-:W-:Y:S01]  /*6df0*/  FMUL.FTZ R85, R51.reuse, R84.reuse ;  /* 0x0000005433557220 */ /* 0x0c0fe20000410000 */
[----:B------:R-:W-:Y:S01]  /*6e00*/  F2FP.F16.E4M3.UNPACK_B R47, R47 ;  /* 0x0000002fff2f723e */ /* 0x000fe200020006ff */
[C---:B------:R-:W-:Y:S01]  /*6e10*/  FMUL.FTZ R84, R76.reuse, R84 ;  /* 0x000000544c547220 */ /* 0x040fe20000410000 */
[----:B------:R-:W-:Y:S01]  /*6e20*/  F2FP.F16.E4M3.UNPACK_B R46, R46 ;  /* 0x0000002eff2e723e */ /* 0x000fe200020006ff */
[-C--:B------:R-:W-:Y:S01]  /*6e30*/  FFMA.FTZ R85, R76, R78.reuse, -R85 ;  /* 0x0000004e4c557223 */ /* 0x080fe20000010855 */
[----:B------:R-:W-:Y:S02]  /*6e40*/  HADD2.F32 R82, -RZ, R82.H0_H0 ;  /* 0x20000052ff527230 */ /* 0x000fe40000004100 */
[----:B------:R-:W-:Y:S01]  /*6e50*/  FFMA.FTZ R84, R51, R78, R84 ;  /* 0x0000004e33547223 */ /* 0x000fe20000010054 */
[--C-:B------:R-:W-:Y:S02]  /*6e60*/  HADD2.F32 R51, -RZ, R47.reuse.H0_H0 ;  /* 0x2000002fff337230 */ /* 0x100fe40000004100 */
[----:B------:R-:W-:Y:S01]  /*6e70*/  FFMA.FTZ R81, R77, R81, R86 ;  /* 0x000000514d517223 */ /* 0x000fe20000010056 */
[----:B------:R-:W-:Y:S01]  /*6e80*/  HADD2.F32 R76, -RZ, R47.H1_H1 ;  /* 0x3000002fff4c7230 */ /* 0x000fe20000004100 */
[----:B------:R-:W-:Y:S01]  /*6e90*/  F2FP.SATFINITE.E4M3.F32.PACK_AB_MERGE_C R45, R45, R44, R74 ;  /* 0x0000002c2d2d723e */ /* 0x000fe2000480704a */
[--C-:B------:R-:W-:Y:S01]  /*6ea0*/  HADD2.F32 R47, -RZ, R46.reuse.H0_H0 ;  /* 0x2000002eff2f7230 */ /* 0x100fe20000004100 */
[----:B------:R-:W-:Y:S01]  /*6eb0*/  F2FP.SATFINITE.E4M3.F32.PACK_AB_MERGE_C R84, R84, R85, RZ ;  /* 0x000000555454723e */ /* 0x000fe200048070ff */
[----:B------:R-:W-:-:S02]  /*6ec0*/  HADD2.F32 R46, -RZ, R46.H1_H1 ;  /* 0x3000002eff2e7230 */ /* 0x000fc40000004100 */
[-C--:B------:R-:W-:Y:S01]  /*6ed0*/  FMUL.FTZ R86, R76, R83.reuse ;  /* 0x000000534c567220 */ /* 0x080fe20000410000 */
[----:B------:R-:W-:Y:S02]  /*6ee0*/  HADD2.F32 R80, -RZ, R80.H0_H0 ;  /* 0x20000050ff507230 */ /* 0x000fe40000004100 */
[----:B------:R-:W-:Y:S01]  /*6ef0*/  FMUL.FTZ R83, R51, R83 ;  /* 0x0000005333537220 */ /* 0x000fe20000410000 */
[----:B------:R-:W-:Y:S02]  /*6f00*/  HADD2.F32 R79, -RZ, R79.H0_H0 ;  /* 0x2000004fff4f7230 */ /* 0x000fe40000004100 */
[-C--:B------:R-:W-:Y:S01]  /*6f10*/  FMUL.FTZ R78, R46, R82.reuse ;  /* 0x000000522e4e7220 */ /* 0x080fe20000410000 */
[----:B------:R-:W-:Y:S01]  /*6f20*/  FMUL.FTZ R77, R47, R82 ;  /* 0x000000522f4d7220 */ /* 0x000fe20000410000 */
[-C--:B------:R-:W-:Y:S01]  /*6f30*/  FFMA.FTZ R86, R51, R80.reuse, -R86 ;  /* 0x0000005033567223 */ /* 0x080fe20000010856 */
[----:B------:R-:W-:Y:S01]  /*6f40*/  FFMA.FTZ R83, R76, R80, R83 ;  /* 0x000000504c537223 */ /* 0x000fe20000010053 */
[-C--:B------:R-:W-:Y:S01]  /*6f50*/  FFMA.FTZ R78, R47, R79.reuse, -R78 ;  /* 0x0000004f2f4e7223 */ /* 0x080fe2000001084e */
[----:B------:R-:W-:Y:S01]  /*6f60*/  FFMA.FTZ R77, R46, R79, R77 ;  /* 0x0000004f2e4d7223 */ /* 0x000fe2000001004d */
[----:B------:R-:W-:-:S02]  /*6f70*/  F2FP.SATFINITE.E4M3.F32.PACK_AB_MERGE_C R50, R81, R50, RZ ;  /* 0x000000325132723e */ /* 0x000fc400048070ff */
[----:B------:R-:W-:Y:S02]  /*6f80*/  F2FP.SATFINITE.E4M3.F32.PACK_AB_MERGE_C R44, R73, R72, R75 ;  /* 0x00000048492c723e */ /* 0x000fe4000480704b */
[----:B------:R-:W-:Y:S02]  /*6f90*/  F2FP.SATFINITE.E4M3.F32.PACK_AB_MERGE_C R46, R77, R78, R84 ;  /* 0x0000004e4d2e723e */ /* 0x000fe40004807054 */
[----:B------:R-:W-:-:S07]  /*6fa0*/  F2FP.SATFINITE.E4M3.F32.PACK_AB_MERGE_C R47, R83, R86, R50 ;  /* 0x00000056532f723e */ /* 0x000fce0004807032 */
.L_x_3511:
[----:B------:R-:W-:Y:S05]  /*6fb0*/  BSYNC B2 ;  /* 0x0000000000027941 */ /* 0x000fea0003800000 */
.L_x_3510:
[----:B--2---:R0:W-:Y:S02]  /*6fc0*/  STG.E.128 desc[UR54][R48.64], R44 ;  /* 0x0000002c30007986 */ /* 0x0041e4000c101d36 */
.L_x_3509:
[----:B------:R-:W-:Y:S05]  /*6fd0*/  BSYNC B1 ;  /* 0x0000000000017941 */ /* 0x000fea0003800000 */
.L_x_3508:
[----:B------:R-:W-:Y:S01]  /*6fe0*/  ISETP.NE.AND P3, PT, R35, RZ, PT ;  /* 0x000000ff2300720c */ /* 0x000fe20003f65270 */
[----:B------:R-:W-:-:S12]  /*6ff0*/  BSSY B1, `(.L_x_3512) ;  /* 0x0000074000017945 */ /* 0x000fd80003800000 */
[----:B------:R-:W-:Y:S05]  /*7000*/  @!P3 BRA `(.L_x_3513) ;  /* 0x0000000400c8b947 */ /* 0x000fea0003800000 */
        /* <DEDUP_REMOVED lines=10> */
[--C-:B------:R-:W-:Y:S01]  /*70b0*/  SHF.R.U32.HI R68, RZ, 0x18, R71.reuse ;  /* 0x00000018ff447819 */ /* 0x100fe20000011647 */
[----:B------:R-:W-:Y:S01]  /*70c0*/  IMAD.SHL.U32 R70, R70, 0x100, RZ ;  /* 0x0000010046467824 */ /* 0x000fe200078e00ff */
[----:B------:R-:W-:Y:S01]  /*70d0*/  PRMT R69, R69, 0x654, R50 ;  /* 0x0000065445457816 */ /* 0x000fe20000000032 */
[----:B------:R-:W-:Y:S01]  /*70e0*/  IMAD.SHL.U32 R50, R72, 0x100, RZ ;  /* 0x0000010048327824 */ /* 0x000fe200078e00ff */
[----:B------:R-:W-:Y:S02]  /*70f0*/  SHF.R.U32.HI R73, RZ, 0x10, R71 ;  /* 0x00000010ff497819 */ /* 0x000fe40000011647 */
[----:B------:R-:W-:Y:S01]  /*7100*/  PRMT R71, R68, 0x654, R51 ;  /* 0x0000065444477816 */ /* 0x000fe20000000033 */
[----:B--2---:R-:W-:Y:S01]  /*7110*/  IMAD.MOV.U32 R68, RZ, RZ, R44 ;  /* 0x000000ffff447224 */ /* 0x004fe200078e002c */
[----:B------:R-:W-:Y:S01]  /*7120*/  MOV R51, R45 ;  /* 0x0000002d00337202 */ /* 0x000fe20000000f00 */
[----:B------:R-:W-:Y:S01]  /*7130*/  IMAD.U32 R45, R74, 0x10000, RZ ;  /* 0x000100004a2d7824 */ /* 0x000fe200078e00ff */
[----:B------:R-:W-:Y:S01]  /*7140*/  LOP3.LUT R50, R69, 0xff00, R50, 0xf8, !PT ;  /* 0x0000ff0045327812 */ /* 0x000fe200078ef832 */
[----:B------:R-:W-:Y:S01]  /*7150*/  IMAD.U32 R69, R73, 0x10000, RZ ;  /* 0x0001000049457824 */ /* 0x000fe200078e00ff */
[----:B------:R-:W-:-:S02]  /*7160*/  LOP3.LUT R72, R71, 0xff00, R70, 0xf8, !PT ;  /* 0x0000ff0047487812 */ /* 0x000fc400078ef846 */
[----:B------:R-:W-:Y:S02]  /*7170*/  F2FP.F16.E4M3.UNPACK_B R70, R154.H1 ;  /* 0x0000009aff46723e */ /* 0x000fe400030006ff */
[----:B------:R-:W-:Y:S02]  /*7180*/  F2FP.F16.E4M3.UNPACK_B R44, R51 ;  /* 0x00000033ff2c723e */ /* 0x000fe400020006ff */
        /* <DEDUP_REMOVED lines=54> */
[----:B------:R-:W-:Y:S01]  /*74f0*/  FMUL.FTZ R45, R73, R80 ;  /* 0x00000050492d7220 */ /* 0x000fe20000410000 */
[----:B------:R-:W-:Y:S01]  /*7500*/  HADD2.F32 R81, -RZ, R78.H1_H1 ;  /* 0x3000004eff517230 */ /* 0x000fe20000004100 */
[----:B------:R-:W-:Y:S01]  /*7510*/  F2FP.F16.E4M3.UNPACK_B R47, R47 ;  /* 0x0000002fff2f723e */ /* 0x000fe200020006ff */
[----:B------:R-:W-:Y:S02]  /*7520*/  HADD2.F32 R72, -RZ, R72.H0_H0 ;  /* 0x20000048ff487230 */ /* 0x000fe40000004100 */
[----:B------:R-:W-:Y:S01]  /*7530*/  FFMA.FTZ R82, R74, R77, -R45 ;  /* 0x0000004d4a527223 */ /* 0x000fe2000001082d */
[----:B------:R-:W-:-:S02]  /*7540*/  HADD2.F32 R45, -RZ, R75.H1_H1 ;  /* 0x3000004bff2d7230 */ /* 0x000fc40000004100 */
[-C--:B------:R-:W-:Y:S01]  /*7550*/  FMUL.FTZ R83, R50, R81.reuse ;  /* 0x0000005132537220 */ /* 0x080fe20000410000 */
[----:B------:R-:W-:Y:S01]  /*7560*/  F2FP.F16.E4M3.UNPACK_B R46, R46 ;  /* 0x0000002eff2e723e */ /* 0x000fe200020006ff */
[----:B------:R-:W-:Y:S01]  /*7570*/  FMUL.FTZ R81, R72, R81 ;  /* 0x0000005148517220 */ /* 0x000fe20000410000 */
[----:B------:R-:W-:Y:S01]  /*7580*/  FMUL.FTZ R80, R74, R80 ;  /* 0x000000504a507220 */ /* 0x000fe20000410000 */
[-C--:B------:R-:W-:Y:S01]  /*7590*/  FFMA.FTZ R83, R72, R45.reuse, -R83 ;  /* 0x0000002d48537223 */ /* 0x080fe20000010853 */
[----:B------:R-:W-:Y:S02]  /*75a0*/  HADD2.F32 R78, -RZ, R78.H0_H0 ;  /* 0x2000004eff4e7230 */ /* 0x000fe40000004100 */
[----:B------:R-:W-:Y:S01]  /*75b0*/  FFMA.FTZ R74, R50, R45, R81 ;  /* 0x0000002d324a7223 */ /* 0x000fe20000010051 */
[----:B------:R-:W-:Y:S02]  /*75c0*/  HADD2.F32 R50, -RZ, R47.H0_H0 ;  /* 0x2000002fff327230 */ /* 0x000fe40000004100 */
[----:B------:R-:W-:Y:S01]  /*75d0*/  FFMA.FTZ R85, R73, R77, R80 ;  /* 0x0000004d49557223 */ /* 0x000fe20000010050 */
[----:B------:R-:W-:-:S02]  /*75e0*/  HADD2.F32 R45, -RZ, R46.H0_H0 ;  /* 0x2000002eff2d7230 */ /* 0x000fc40000004100 */
[----:B------:R-:W-:Y:S02]  /*75f0*/  HADD2.F32 R47, -RZ, R47.H1_H1 ;  /* 0x3000002fff2f7230 */ /* 0x000fe40000004100 */
[-C--:B------:R-:W-:Y:S01]  /*7600*/  FMUL.FTZ R80, R50, R79.reuse ;  /* 0x0000004f32507220 */ /* 0x080fe20000410000 */
[----:B------:R-:W-:Y:S02]  /*7610*/  HADD2.F32 R46, -RZ, R46.H1_H1 ;  /* 0x3000002eff2e7230 */ /* 0x000fe40000004100 */
[-C--:B------:R-:W-:Y:S01]  /*7620*/  FMUL.FTZ R73, R45, R78.reuse ;  /* 0x0000004e2d497220 */ /* 0x080fe20000410000 */
[----:B------:R-:W-:Y:S02]  /*7630*/  HADD2.F32 R76, -RZ, R76.H0_H0 ;  /* 0x2000004cff4c7230 */ /* 0x000fe40000004100 */
[C---:B------:R-:W-:Y:S01]  /*7640*/  FMUL.FTZ R77, R47.reuse, R79 ;  /* 0x0000004f2f4d7220 */ /* 0x040fe20000410000 */
        /* <DEDUP_REMOVED lines=12> */
.L_x_3515:
[----:B------:R-:W-:Y:S05]  /*7710*/  BSYNC B2 ;  /* 0x0000000000027941 */ /* 0x000fea0003800000 */
.L_x_3514:
[----:B--2---:R0:W-:Y:S02]  /*7720*/  STG.E.128 desc[UR54][R48.64+0x20], R44 ;  /* 0x0000202c30007986 */ /* 0x0041e4000c101d36 */
.L_x_3513:
[----:B------:R-:W-:Y:S05]  /*7730*/  BSYNC B1 ;  /* 0x0000000000017941 */ /* 0x000fea0003800000 */
.L_x_3512:
        /* <DEDUP_REMOVED lines=51> */
[--C-:B------:R-:W-:Y:S01]  /*7a70*/  HADD2.F32 R68, -RZ, R65.reuse.H1_H1 ;  /* 0x30000041ff447230 */ /* 0x100fe20000004100 */
[----:B------:R-:W-:Y:S01]  /*7a80*/  F2FP.F16.E4M3.UNPACK_B R71, R50.H1 ;  /* 0x00000032ff47723e */ /* 0x000fe200030006ff */
[----:B------:R-:W-:-:S02]  /*7a90*/  HADD2.F32 R67, -RZ, R65.H0_H0 ;  /* 0x20000041ff437230 */ /* 0x000fc40000004100 */
        /* <DEDUP_REMOVED lines=9> */
[-C--:B------:R-:W-:Y:S01]  /*7b30*/  FFMA.FTZ R72, R67, R64.reuse, -R72 ;  /* 0x0000004043487223 */ /* 0x080fe20000010848 */
[----:B------:R-:W-:Y:S01]  /*7b40*/  FFMA.FTZ R69, R68, R64, R69 ;  /* 0x0000004044457223 */ /* 0x000fe20000010045 */
[-C--:B------:R-:W-:Y:S01]  /*7b50*/  FFMA.FTZ R64, R65, R140.reuse, -R70 ;  /* 0x0000008c41407223 */ /* 0x080fe20000010846 */
[----:B------:R-:W-:Y:S01]  /*7b60*/  FFMA.FTZ R65, R66, R140, R141 ;  /* 0x0000008c42417223 */ /* 0x000fe2000001008d */
[----:B------:R-:W-:Y:S02]  /*7b70*/  F2FP.F16.E4M3.UNPACK_B R68, R47.H1 ;  /* 0x0000002fff44723e */ /* 0x000fe400030006ff */
[----:B------:R-:W-:Y:S02]  /*7b80*/  F2FP.SATFINITE.E4M3.F32.PACK_AB_MERGE_C R66, R74, R73, RZ ;  /* 0x000000494a42723e */ /* 0x000fe400048070ff */
[-C--:B------:R-:W-:Y:S02]  /*7b90*/  F2FP.F16.E4M3.UNPACK_B R74, R51.reuse.H1 ;  /* 0x00000033ff4a723e */ /* 0x080fe400030006ff */
[----:B------:R-:W-:Y:S01]  /*7ba0*/  F2FP.SATFINITE.E4M3.F32.PACK_AB_MERGE_C R79, R69, R72, RZ ;  /* 0x00000048454f723e */ /* 0x000fe200048070ff */
[--C-:B------:R-:W-:Y:S01]  /*7bb0*/  HADD2.F32 R69, -RZ, R68.reuse.H0_H0 ;  /* 0x20000044ff457230 */ /* 0x100fe20000004100 */
[----:B------:R-:W-:Y:S01]  /*7bc0*/  F2FP.F16.E4M3.UNPACK_B R67, R46.H1 ;  /* 0x0000002eff43723e */ /* 0x000fe200030006ff */
[----:B------:R-:W-:Y:S01]  /*7bd0*/  HADD2.F32 R68, -RZ, R68.H1_H1 ;  /* 0x30000044ff447230 */ /* 0x000fe20000004100 */
[----:B------:R-:W-:Y:S01]  /*7be0*/  F2FP.F16.E4M3.UNPACK_B R73, R51 ;  /* 0x00000033ff49723e */ /* 0x000fe200020006ff */
        /* <DEDUP_REMOVED lines=11> */
[----:B------:R-:W-:Y:S01]  /*7ca0*/  FMUL.FTZ R78, R51, R76 ;  /* 0x0000004c334e7220 */ /* 0x000fe20000410000 */
[----:B------:R-:W-:Y:S01]  /*7cb0*/  F2FP.F16.E4M3.UNPACK_B R46, R46 ;  /* 0x0000002eff2e723e */ /* 0x000fe200020006ff */
[----:B------:R-:W-:Y:S01]  /*7cc0*/  FMUL.FTZ R76, R67, R76 ;  /* 0x0000004c434c7220 */ /* 0x000fe20000410000 */
[----:B------:R-:W-:-:S02]  /*7cd0*/  HADD2.F32 R74, -RZ, R74.H0_H0 ;  /* 0x2000004aff4a7230 */ /* 0x000fc40000004100 */
        /* <DEDUP_REMOVED lines=24> */
.L_x_3519:
[----:B------:R-:W-:Y:S05]  /*7e60*/  BSYNC B2 ;  /* 0x0000000000027941 */ /* 0x000fea0003800000 */
.L_x_3518:
[----:B--2---:R0:W-:Y:S02]  /*7e70*/  STG.E.128 desc[UR54][R48.64+0x40], R44 ;  /* 0x0000402c30007986 */ /* 0x0041e4000c101d36 */
.L_x_3517:
[----:B------:R-:W-:Y:S05]  /*7e80*/  BSYNC B1 ;  /* 0x0000000000017941 */ /* 0x000fea0003800000 */
.L_x_3516:
[----:B------:R-:W-:Y:S01]  /*7e90*/  ISETP.NE.AND P3, PT, R37, RZ, PT ;  /* 0x000000ff2500720c */ /* 0x000fe20003f65270 */
[----:B------:R-:W-:-:S12]  /*7ea0*/  BSSY B1, `(.L_x_3520) ;  /* 0x0000073000017945 */ /* 0x000fd80003800000 */
[----:B------:R-:W-:Y:S05]  /*7eb0*/  @!P3 BRA `(.L_x_3521) ;  /* 0x0000000400c4b947 */ /* 0x000fea0003800000 */
[----:B0-234-:R0:W2:Y:S01]  /*7ec0*/  LDS.128 R44, [R41+0x28a00] ;  /* 0x028a0000292c7984 */ /* 0x01d0a20000000c00 */
[----:B------:R-:W-:Y:S01]  /*7ed0*/  ISETP.GE.AND P3, PT, R225, R133, PT ;  /* 0x00000085e100720c */ /* 0x000fe20003f66270 */
[----:B------:R-:W-:-:S12]  /*7ee0*/  BSSY B2, `(.L_x_3522) ;  /* 0x000006d000027945 */ /* 0x000fd80003800000 */
[----:B0-----:R-:W-:Y:S05]  /*7ef0*/  @P3 BRA `(.L_x_3523) ;  /* 0x0000000400ac3947 */ /* 0x001fea0003800000 */
[----:B------:R-:W-:Y:S02]  /*7f00*/  LOP3.LUT R51, R63, 0xff, RZ, 0xc0, !PT ;  /* 0x000000ff3f337812 */ /* 0x000fe400078ec0ff */
[--C-:B------:R-:W-:Y:S02]  /*7f10*/  SHF.R.U32.HI R60, RZ, 0x18, R63.reuse ;  /* 0x00000018ff3c7819 */ /* 0x100fe4000001163f */
[----:B------:R-:W-:Y:S02]  /*7f20*/  SHF.R.U32.HI R62, RZ, 0x8, R63 ;  /* 0x00000008ff3e7819 */ /* 0x000fe4000001163f */
[--C-:B------:R-:W-:Y:S02]  /*7f30*/  SHF.R.U32.HI R66, RZ, 0x10, R61.reuse ;  /* 0x00000010ff427819 */ /* 0x100fe4000001163d */
[----:B------:R-:W-:Y:S02]  /*7f40*/  SHF.R.U32.HI R65, RZ, 0x8, R61 ;  /* 0x00000008ff417819 */ /* 0x000fe4000001163d */
[----:B------:R-:W-:-:S02]  /*7f50*/  LOP3.LUT R50, R61, 0xff, RZ, 0xc0, !PT ;  /* 0x000000ff3d327812 */ /* 0x000fc400078ec0ff */
[----:B------:R-:W-:Y:S02]  /*7f60*/  SHF.R.U32.HI R61, RZ, 0x18, R61 ;  /* 0x00000018ff3d7819 */ /* 0x000fe4000001163d */
[----:B------:R-:W-:Y:S02]  /*7f70*/  SHF.R.U32.HI R64, RZ, 0x10, R63 ;  /* 0x00000010ff407819 */ /* 0x000fe4000001163f */
[----:B------:R-:W-:Y:S01]  /*7f80*/  PRMT R63, R60, 0x654, R51 ;  /* 0x000006543c3f7816 */ /* 0x000fe20000000033 */
[----:B--2---:R-:W-:Y:S01]  /*7f90*/  IMAD.MOV.U32 R51, RZ, RZ, R44 ;  /* 0x000000ffff337224 */ /* 0x004fe200078e002c */
[----:B------:R-:W-:Y:S02]  /*7fa0*/  SHF.L.U32 R60, R62, 0x8, RZ ;  /* 0x000000083e3c7819 */ /* 0x000fe400000006ff */
[----:B------:R-:W-:Y:S01]  /*7fb0*/  PRMT R61, R61, 0x654, R50 ;  /* 0x000006543d3d7816 */ /* 0x000fe20000000032 */
[----:B------:R-:W-:Y:S01]  /*7fc0*/  IMAD.SHL.U32 R50, R65, 0x100, RZ ;  /* 0x0000010041327824 */ /* 0x000fe200078e00ff */
[----:B------:R-:W-:Y:S01]  /*7fd0*/  LOP3.LUT R63, R63, 0xff00, R60, 0xf8, !PT ;  /* 0x0000ff003f3f7812 */ /* 0x000fe200078ef83c */
[----:B------:R-:W-:Y:S01]  /*7fe0*/  IMAD.U32 R60, R64, 0x10000, RZ ;  /* 0x00010000403c7824 */ /* 0x000fe200078e00ff */
[----:B------:R-:W-:-:S02]  /*7ff0*/  F2FP.F16.E4M3.UNPACK_B R44, R45 ;  /* 0x0000002dff2c723e */ /* 0x000fc400020006ff */
[----:B------:R-:W-:Y:S02]  /*8000*/  F2FP.F16.E4M3.UNPACK_B R62, R139.H1 ;  /* 0x0000008bff3e723e */ /* 0x000fe400030006ff */
[----:B------:R-:W-:Y:S01]  /*8010*/  LOP3.LUT R61, R61, 0xff00, R50, 0xf8, !PT ;  /* 0x0000ff003d3d7812 */ /* 0x000fe200078ef832 */
[----:B------:R-:W-:Y:S01]  /*8020*/  IMAD.U32 R50, R66, 0x10000, RZ ;  /* 0x0001000042327824 */ /* 0x000fe200078e00ff */
[----:B------:R-:W-:Y:S01]  /*8030*/  LOP3.LUT R66, R63, 0xff0000, R60, 0xf8, !PT ;  /* 0x00ff00003f427812 */ /* 0x000fe200078ef83c */
[----:B------:R-:W-:Y:S01]  /*8040*/  HADD2.F32 R60, -RZ, R44.H1_H1 ;  /* 0x3000002cff3c7230 */ /* 0x000fe20000004100 */
[----:B------:R-:W-:Y:S01]  /*8050*/  F2FP.F16.E4M3.UNPACK_B R63, R138.H1 ;  /* 0x0000008aff3f723e */ /* 0x000fe200030006ff */
[----:B------:R-:W-:Y:S01]  /*8060*/  HADD2.F32 R67, -RZ, R62.H0_H0 ;  /* 0x2000003eff437230 */ /* 0x000fe20000004100 */
[----:B------:R-:W-:Y:S01]  /*8070*/  F2FP.F16.E4M3.UNPACK_B R45, R45.H1 ;  /* 0x0000002dff2d723e */ /* 0x000fe200030006ff */
[----:B------:R-:W-:Y:S01]  /*8080*/  HADD2.F32 R44, -RZ, R44.H0_H0 ;  /* 0x2000002cff2c7230 */ /* 0x000fe20000004100 */
[----:B------:R-:W-:Y:S01]  /*8090*/  LOP3.LUT R50, R61, 0xff0000, R50, 0xf8, !PT ;  /* 0x00ff00003d327812 */ /* 0x000fe200078ef832 */
[----:B------:R-:W-:-:S02]  /*80a0*/  HADD2.F32 R64, -RZ, R62.H1_H1 ;  /* 0x3000003eff407230 */ /* 0x000fc40000004100 */
[----:B------:R-:W-:Y:S01]  /*80b0*/  FMUL.FTZ R69, R60, R67 ;  /* 0x000000433c457220 */ /* 0x000fe20000410000 */
[----:B------:R-:W-:Y:S01]  /*80c0*/  HADD2.F32 R65, -RZ, R63.H0_H0 ;  /* 0x2000003fff417230 */ /* 0x000fe20000004100 */
[----:B------:R-:W-:Y:S01]  /*80d0*/  F2FP.F16.E4M3.UNPACK_B R139, R139 ;  /* 0x0000008bff8b723e */ /* 0x000fe200020006ff */
[--C-:B------:R-:W-:Y:S01]  /*80e0*/  HADD2.F32 R62, -RZ, R45.reuse.H1_H1 ;  /* 0x3000002dff3e7230 */ /* 0x100fe20000004100 */
[----:B------:R-:W-:Y:S01]  /*80f0*/  F2FP.F16.E4M3.UNPACK_B R138, R138 ;  /* 0x0000008aff8a723e */ /* 0x000fe200020006ff */
[----:B------:R-:W-:Y:S02]  /*8100*/  HADD2.F32 R61, -RZ, R45.H0_H0 ;  /* 0x2000002dff3d7230 */ /* 0x000fe40000004100 */
[----:B------:R-:W-:Y:S01]  /*8110*/  FMUL.FTZ R45, R44, R67 ;  /* 0x000000432c2d7220 */ /* 0x000fe20000410000 */
[----:B------:R-:W-:Y:S02]  /*8120*/  HADD2.F32 R63, -RZ, R63.H1_H1 ;  /* 0x3000003fff3f7230 */ /* 0x000fe40000004100 */
[-C--:B------:R-:W-:Y:S01]  /*8130*/  FMUL.FTZ R68, R62, R64.reuse ;  /* 0x000000403e447220 */ /* 0x080fe20000410000 */
[-C--:B------:R-:W-:Y:S01]  /*8140*/  FFMA.FTZ R44, R44, R65.reuse, -R69 ;  /* 0x000000412c2c7223 */ /* 0x080fe20000010845 */
[----:B------:R-:W-:Y:S01]  /*8150*/  FFMA.FTZ R45, R60, R65, R45 ;  /* 0x000000413c2d7223 */ /* 0x000fe2000001002d */
[C---:B------:R-:W-:Y:S01]  /*8160*/  FMUL.FTZ R67, R61.reuse, R64 ;  /* 0x000000403d437220 */ /* 0x040fe20000410000 */
[----:B------:R-:W-:Y:S01]  /*8170*/  F2FP.F16.E4M3.UNPACK_B R60, R51.H1 ;  /* 0x00000033ff3c723e */ /* 0x000fe200030006ff */
[----:B------:R-:W-:Y:S01]  /*8180*/  FFMA.FTZ R69, R61, R63, -R68 ;  /* 0x0000003f3d457223 */ /* 0x000fe20000010844 */
[----:B------:R-:W-:Y:S01]  /*8190*/  F2FP.F16.E4M3.UNPACK_B R51, R51 ;  /* 0x00000033ff33723e */ /* 0x000fe200020006ff */
[----:B------:R-:W-:Y:S01]  /*81a0*/  FFMA.FTZ R70, R62, R63, R67 ;  /* 0x0000003f3e467223 */ /* 0x000fe20000010043 */
[----:B------:R-:W-:-:S02]  /*81b0*/  HADD2.F32 R64, -RZ, R139.H1_H1 ;  /* 0x3000008bff407230 */ /* 0x000fc40000004100 */
[--C-:B------:R-:W-:Y:S02]  /*81c0*/  HADD2.F32 R62, -RZ, R60.reuse.H0_H0 ;  /* 0x2000003cff3e7230 */ /* 0x100fe40000004100 */
[----:B------:R-:W-:Y:S01]  /*81d0*/  HADD2.F32 R63, -RZ, R60.H1_H1 ;  /* 0x3000003cff3f7230 */ /* 0x000fe20000004100 */
[----:B------:R-:W-:Y:S01]  /*81e0*/  F2FP.SATFINITE.E4M3.F32.PACK_AB_MERGE_C R74, R70, R69, RZ ;  /* 0x00000045464a723e */ /* 0x000fe200048070ff */
[--C-:B------:R-:W-:Y:S02]  /*81f0*/  HADD2.F32 R60, -RZ, R51.reuse.H0_H0 ;  /* 0x20000033ff3c7230 */ /* 0x100fe40000004100 */
[-C--:B------:R-:W-:Y:S01]  /*8200*/  FMUL.FTZ R68, R62, R64.reuse ;  /* 0x000000403e447220 */ /* 0x080fe20000410000 */
[----:B------:R-:W-:Y:S02]  /*8210*/  HADD2.F32 R61, -RZ, R51.H1_H1 ;  /* 0x30000033ff3d7230 */ /* 0x000fe40000004100 */
[----:B------:R-:W-:Y:S01]  /*8220*/  FMUL.FTZ R67, R63, R64 ;  /* 0x000000403f437220 */ /* 0x000fe20000410000 */
[----:B------:R-:W-:Y:S01]  /*8230*/  HADD2.F32 R139, -RZ, R139.H0_H0 ;  /* 0x2000008bff8b7230 */ /* 0x000fe20000004100 */
        /* <DEDUP_REMOVED lines=11> */
[----:B------:R-:W-:Y:S01]  /*82f0*/  F2FP.F16.E4M3.UNPACK_B R68, R66.H1 ;  /* 0x00000042ff44723e */ /* 0x000fe200030006ff */
        /* <DEDUP_REMOVED lines=15> */
[----:B------:R-:W-:Y:S01]  /*83f0*/  FMUL.FTZ R71, R61, R69 ;  /* 0x000000453d477220 */ /* 0x000fe20000410000 */
[----:B------:R-:W-:Y:S01]  /*8400*/  F2FP.F16.E4M3.UNPACK_B R47, R47 ;  /* 0x0000002fff2f723e */ /* 0x000fe200020006ff */
[C---:B------:R-:W-:Y:S01]  /*8410*/  FMUL.FTZ R62, R60.reuse, R69 ;  /* 0x000000453c3e7220 */ /* 0x040fe20000410000 */
[----:B------:R-:W-:Y:S01]  /*8420*/  F2FP.F16.E4M3.UNPACK_B R46, R46 ;  /* 0x0000002eff2e723e */ /* 0x000fe200020006ff */
[----:B------:R-:W-:Y:S01]  /*8430*/  FFMA.FTZ R69, R63, R66, R72 ;  /* 0x000000423f457223 */ /* 0x000fe20000010048 */
[-C--:B------:R-:W-:Y:S01]  /*8440*/  FFMA.FTZ R71, R60, R50.reuse, -R71 ;  /* 0x000000323c477223 */ /* 0x080fe20000010847 */
[----:B------:R-:W-:Y:S01]  /*8450*/  FFMA.FTZ R66, R61, R50, R62 ;  /* 0x000000323d427223 */ /* 0x000fe2000001003e */
[--C-:B------:R-:W-:Y:S01]  /*8460*/  HADD2.F32 R50, -RZ, R47.reuse.H0_H0 ;  /* 0x2000002fff327230 */ /* 0x100fe20000004100 */
[----:B------:R-:W-:Y:S01]  /*8470*/  F2FP.SATFINITE.E4M3.F32.PACK_AB_MERGE_C R44, R138, R51, R73 ;  /* 0x000000338a2c723e */ /* 0x000fe20004807049 */
[----:B------:R-:W-:Y:S01]  /*8480*/  HADD2.F32 R60, -RZ, R47.H1_H1 ;  /* 0x3000002fff3c7230 */ /* 0x000fe20000004100 */
[----:B------:R-:W-:Y:S01]  /*8490*/  F2FP.SATFINITE.E4M3.F32.PACK_AB_MERGE_C R69, R69, R70, RZ ;  /* 0x000000464545723e */ /* 0x000fe200048070ff */
[----:B------:R-:W-:Y:S01]  /*84a0*/  HADD2.F32 R47, -RZ, R46.H0_H0 ;  /* 0x2000002eff2f7230 */ /* 0x000fe20000004100 */
[----:B------:R-:W-:Y:S01]  /*84b0*/  F2FP.SATFINITE.E4M3.F32.PACK_AB_MERGE_C R66, R66, R71, RZ ;  /* 0x000000474242723e */ /* 0x000fe200048070ff */
[----:B------:R-:W-:-:S02]  /*84c0*/  HADD2.F32 R61, -RZ, R68.H0_H0 ;  /* 0x20000044ff3d7230 */ /* 0x000fc40000004100 */
[----:B------:R-:W-:Y:S02]  /*84d0*/  HADD2.F32 R46, -RZ, R46.H1_H1 ;  /* 0x3000002eff2e7230 */ /* 0x000fe40000004100 */
[----:B------:R-:W-:Y:S02]  /*84e0*/  HADD2.F32 R67, -RZ, R67.H0_H0 ;  /* 0x20000043ff437230 */ /* 0x000fe40000004100 */
[-C--:B------:R-:W-:Y:S01]  /*84f0*/  FMUL.FTZ R63, R60, R61.reuse ;  /* 0x0000003d3c3f7220 */ /* 0x080fe20000410000 */
[----:B------:R-:W-:Y:S02]  /*8500*/  HADD2.F32 R65, -RZ, R65.H0_H0 ;  /* 0x20000041ff417230 */ /* 0x000fe40000004100 */
[----:B------:R-:W-:Y:S01]  /*8510*/  FMUL.FTZ R61, R50, R61 ;  /* 0x0000003d323d7220 */ /* 0x000fe20000410000 */
[----:B------:R-:W-:Y:S02]  /*8520*/  HADD2.F32 R64, -RZ, R64.H0_H0 ;  /* 0x20000040ff407230 */ /* 0x000fe40000004100 */
[-C--:B------:R-:W-:Y:S01]  /*8530*/  FMUL.FTZ R62, R46, R67.reuse ;  /* 0x000000432e3e7220 */ /* 0x080fe20000410000 */
[C---:B------:R-:W-:Y:S01]  /*8540*/  FMUL.FTZ R67, R47.reuse, R67 ;  /* 0x000000432f437220 */ /* 0x040fe20000410000 */
[-C--:B------:R-:W-:Y:S01]  /*8550*/  FFMA.FTZ R63, R50, R65.reuse, -R63 ;  /* 0x00000041323f7223 */ /* 0x080fe2000001083f */
[----:B------:R-:W-:Y:S01]  /*8560*/  FFMA.FTZ R60, R60, R65, R61 ;  /* 0x000000413c3c7223 */ /* 0x000fe2000001003d */
[-C--:B------:R-:W-:Y:S01]  /*8570*/  FFMA.FTZ R62, R47, R64.reuse, -R62 ;  /* 0x000000402f3e7223 */ /* 0x080fe2000001083e */
[----:B------:R-:W-:-:S03]  /*8580*/  FFMA.FTZ R67, R46, R64, R67 ;  /* 0x000000402e437223 */ /* 0x000fc60000010043 */
[----:B------:R-:W-:Y:S02]  /*8590*/  F2FP.SATFINITE.E4M3.F32.PACK_AB_MERGE_C R47, R60, R63, R69 ;  /* 0x0000003f3c2f723e */ /* 0x000fe40004807045 */
[----:B------:R-:W-:-:S07]  /*85a0*/  F2FP.SATFINITE.E4M3.F32.PACK_AB_MERGE_C R46, R67, R62, R66 ;  /* 0x0000003e432e723e */ /* 0x000fce0004807042 */
.L_x_3523:
[----:B------:R-:W-:Y:S05]  /*85b0*/  BSYNC B2 ;  /* 0x0000000000027941 */ /* 0x000fea0003800000 */
.L_x_3522:
[----:B--2---:R0:W-:Y:S02]  /*85c0*/  STG.E.128 desc[UR54][R48.64+0x60], R44 ;  /* 0x0000602c30007986 */ /* 0x0041e4000c101d36 */
.L_x_3521:
[----:B------:R-:W-:Y:S05]  /*85d0*/  BSYNC B1 ;  /* 0x0000000000017941 */ /* 0x000fea0003800000 */
.L_x_3520:
        /* <DEDUP_REMOVED lines=114> */
.L_x_3527:
[----:B------:R-:W-:Y:S05]  /*8d00*/  BSYNC B2 ;  /* 0x0000000000027941 */ /* 0x000fea0003800000 */
.L_x_3526:
[----:B--2---:R0:W-:Y:S02]  /*8d10*/  STG.E.128 desc[UR54][R48.64+0x80], R44 ;  /* 0x0000802c30007986 */ /* 0x0041e4000c101d36 */
.L_x_3525:
[----:B------:R-:W-:Y:S05]  /*8d20*/  BSYNC B1 ;  /* 0x0000000000017941 */ /* 0x000fea0003800000 */
.L_x_3524:
        /* <DEDUP_REMOVED lines=10> */
[--C-:B------:R-:W-:Y:S02]  /*8dd0*/  SHF.R.U32.HI R53, RZ, 0x8, R55.reuse ;  /* 0x00000008ff357819 */ /* 0x100fe40000011637 */
[----:B------:R-:W-:Y:S01]  /*8de0*/  PRMT R52, R51, 0x654, R50 ;  /* 0x0000065433347816 */ /* 0x000fe20000000032 */
[----:B------:R-:W-:Y:S01]  /*8df0*/  IMAD.SHL.U32 R51, R57, 0x100, RZ ;  /* 0x0000010039337824 */ /* 0x000fe200078e00ff */
[----:B------:R-:W-:Y:S01]  /*8e00*/  SHF.R.U32.HI R56, RZ, 0x10, R55 ;  /* 0x00000010ff387819 */ /* 0x000fe20000011637 */
[----:B--2---:R-:W-:Y:S01]  /*8e10*/  IMAD.MOV.U32 R50, RZ, RZ, R44 ;  /* 0x000000ffff327224 */ /* 0x004fe200078e002c */
[----:B------:R-:W-:-:S02]  /*8e20*/  LOP3.LUT R54, R55, 0xff0000ff, RZ, 0xc0, !PT ;  /* 0xff0000ff37367812 */ /* 0x000fc400078ec0ff */
[----:B------:R-:W-:Y:S02]  /*8e30*/  SHF.L.U32 R53, R53, 0x8, RZ ;  /* 0x0000000835357819 */ /* 0x000fe400000006ff */
[----:B------:R-:W-:Y:S01]  /*8e40*/  LOP3.LUT R52, R52, 0xff00, R51, 0xf8, !PT ;  /* 0x0000ff0034347812 */ /* 0x000fe200078ef833 */
[----:B------:R-:W-:Y:S01]  /*8e50*/  IMAD.U32 R51, R58, 0x10000, RZ ;  /* 0x000100003a337824 */ /* 0x000fe200078e00ff */
[----:B------:R-:W-:Y:S01]  /*8e60*/  LOP3.LUT R55, R54, 0xff00, R53, 0xf8, !PT ;  /* 0x0000ff0036377812 */ /* 0x000fe200078ef835 */
[----:B------:R-:W-:Y:S01]  /*8e70*/  IMAD.U32 R54, R56, 0x10000, RZ ;  /* 0x0001000038367824 */ /* 0x000fe200078e00ff */
[----:B------:R-:W-:Y:S02]  /*8e80*/  F2FP.F16.E4M3.UNPACK_B R44, R45 ;  /* 0x0000002dff2c723e */ /* 0x000fe400020006ff */
        /* <DEDUP_REMOVED lines=89> */
.L_x_3529:
[----:B------:R-:W-:Y:S05]  /*9420*/  BSYNC B1 ;  /* 0x0000000000017941 */ /* 0x000fea0003800000 */
.L_x_3528:
[----:B--2---:R0:W-:Y:S01]  /*9430*/  STG.E.128 desc[UR54][R48.64+0xa0], R44 ;  /* 0x0000a02c30007986 */ /* 0x0041e2000c101d36 */
[----:B------:R-:W-:Y:S05]  /*9440*/  BRA `(.L_x_3507) ;  /* 0x0000006c00447947 */ /* 0x000fea0003800000 */
.L_x_3475:
        /* <DEDUP_REMOVED lines=21> */
[----:B------:R-:W-:Y:S06]  /*95a0*/  @P4 BRA `(.L_x_3531) ;  /* 0x00000000006c4947 */ /* 0x000fec0003800000 */
[----:B------:R-:W-:Y:S01]  /*95b0*/  ULDC.64 UR4, c[0x0][0x3e8] ;  /* 0x0000fa0000047ab9 */ /* 0x000fe20000000a00 */
[----:B------:R-:W-:Y:S02]  /*95c0*/  CS2R R54, SRZ ;  /* 0x0000000000367805 */ /* 0x000fe4000001ff00 */
[----:B------:R-:W-:Y:S02]  /*95d0*/  IADD3 R80, P2, P3, R110, UR4, R94 ;  /* 0x000000046e507c10 */ /* 0x000fe4000fb5e05e */
[----:B------:R-:W-:Y:S02]  /*95e0*/  CS2R R52, SRZ ;  /* 0x0000000000347805 */ /* 0x000fe4000001ff00 */
[----:B------:R-:W-:Y:S02]  /*95f0*/  CS2R R66, SRZ ;  /* 0x0000000000427805 */ /* 0x000fe4000001ff00 */
[----:B------:R-:W-:Y:S02]  /*9600*/  CS2R R64, SRZ ;  /* 0x0000000000407805 */ /* 0x000fe4000001ff00 */
[----:B------:R-:W-:Y:S01]  /*9610*/  IADD3.X R81, R20, UR5, R100, P2, P3 ;  /* 0x0000000514517c10 */ /* 0x000fe200097e6464 */
[----:B------:R-:W-:-:S02]  /*9620*/  ULDC.64 UR4, c[0x0][0x400] ;  /* 0x0001000000047ab9 */ /* 0x000fc40000000a00 */
[----:B------:R-:W-:-:S04]  /*9630*/  IADD3 R84, P2, P3, R104, UR4, R92 ;  /* 0x0000000468547c10 */ /* 0x000fc8000fb5e05c */
[----:B------:R-:W-:Y:S02]  /*9640*/  IADD3.X R85, R25, UR5, R43, P2, P3 ;  /* 0x0000000519557c10 */ /* 0x000fe400097e642b */
[----:B------:R-:W-:Y:S02]  /*9650*/  ISETP.GE.AND P2, PT, R18, R133, PT ;  /* 0x000000851200720c */ /* 0x000fe40003f46270 */
[----:B------:R-:W-:Y:S02]  /*9660*/  CS2R R50, SRZ ;  /* 0x0000000000327805 */ /* 0x000fe4000001ff00 */
[----:B------:R-:W-:Y:S02]  /*9670*/  CS2R R48, SRZ ;  /* 0x0000000000307805 */ /* 0x000fe4000001ff00 */
[----:B------:R-:W-:Y:S02]  /*9680*/  CS2R R62, SRZ ;  /* 0x00000000003e7805 */ /* 0x000fe4000001ff00 */
[----:B------:R-:W-:-:S05]  /*9690*/  CS2R R60, SRZ ;  /* 0x00000000003c7805 */ /* 0x000fca000001ff00 */
[----:B------:R0:W5:Y:S04]  /*96a0*/  @!P2 LDG.E.128 R52, desc[UR54][R80.64] ;  /* 0x000000365034a981 */ /* 0x000168000c1e1d00 */
[----:B------:R0:W5:Y:S01]  /*96b0*/  @!P2 LDG.E.128 R64, desc[UR54][R84.64] ;  /* 0x000000365440a981 */ /* 0x000162000c1e1d00 */
[----:B------:R-:W-:Y:S02]  /*96c0*/  ISETP.GE.AND P2, PT, R0, R133, PT ;  /* 0x000000850000720c */ /* 0x000fe40003f46270 */
[----:B------:R-:W-:Y:S02]  /*96d0*/  CS2R R46, SRZ ;  /* 0x00000000002e7805 */ /* 0x000fe4000001ff00 */
[----:B------:R-:W-:Y:S02]  /*96e0*/  CS2R R44, SRZ ;  /* 0x00000000002c7805 */ /* 0x000fe4000001ff00 */
[----:B------:R-:W-:-:S02]  /*96f0*/  CS2R R58, SRZ ;  /* 0x00000000003a7805 */ /* 0x000fc4000001ff00 */
[----:B------:R-:W-:-:S05]  /*9700*/  CS2R R56, SRZ ;  /* 0x0000000000387805 */ /* 0x000fca000001ff00 */
[----:B------:R0:W5:Y:S04]  /*9710*/  @!P2 LDG.E.128 R48, desc[UR54][R80.64+0x20] ;  /* 0x000020365030a981 */ /* 0x000168000c1e1d00 */
[----:B------:R0:W5:Y:S01]  /*9720*/  @!P2 LDG.E.128 R60, desc[UR54][R84.64+0x20] ;  /* 0x00002036543ca981 */ /* 0x000162000c1e1d00 */
[----:B------:R-:W-:-:S13]  /*9730*/  ISETP.GE.AND P2, PT, R6, R133, PT ;  /* 0x000000850600720c */ /* 0x000fda0003f46270 */
[----:B------:R0:W5:Y:S04]  /*9740*/  @!P2 LDG.E.128 R44, desc[UR54][R80.64+0x40] ;  /* 0x00004036502ca981 */ /* 0x000168000c1e1d00 */
[----:B------:R0:W5:Y:S02]  /*9750*/  @!P2 LDG.E.128 R56, desc[UR54][R84.64+0x40] ;  /* 0x000040365438a981 */ /* 0x000164000c1e1d00 */
.L_x_3531:
[----:B------:R-:W-:Y:S05]  /*9760*/  BSYNC B1 ;  /* 0x0000000000017941 */ /* 0x000fea0003800000 */
.L_x_3530:
[----:B------:R-:W-:Y:S01]  /*9770*/  VIADD R97, R220, 0x80 ;  /* 0x00000080dc617836 */ /* 0x000fe20000000000 */
[----:B------:R-:W-:Y:S01]  /*9780*/  BSSY B1, `(.L_x_3532) ;  /* 0x0000029000017945 */ /* 0x000fe20003800000 */
[----:B0-----:R-:W-:Y:S02]  /*9790*/  CS2R R80, SRZ ;  /* 0x0000000000507805 */ /* 0x001fe4000001ff00 */
[----:B------:R-:W-:Y:S02]  /*97a0*/  CS2R R86, SRZ ;  /* 0x0000000000567805 */ /* 0x000fe4000001ff00 */
[----:B------:R-:W-:Y:S02]  /*97b0*/  CS2R R84, SRZ ;  /* 0x0000000000547805 */ /* 0x000fe4000001ff00 */
[----:B------:R-:W-:Y:S02]  /*97c0*/  ISETP.GE.AND P3, PT, R97, R42, PT ;  /* 0x0000002a6100720c */ /* 0x000fe40003f66270 */
[----:B------:R-:W-:-:S02]  /*97d0*/  CS2R R90, SRZ ;  /* 0x00000000005a7805 */ /* 0x000fc4000001ff00 */
[----:B------:R-:W-:Y:S01]  /*97e0*/  CS2R R88, SRZ ;  /* 0x0000000000587805 */ /* 0x000fe2000001ff00 */
[----:B-----5:R-:W-:Y:S02]  /*97f0*/  IMAD.MOV.U32 R168, RZ, RZ, R46 ;  /* 0x000000ffffa87224 */ /* 0x020fe400078e002e */
[----:B------:R-:W-:-:S06]  /*9800*/  IMAD.MOV.U32 R169, RZ, RZ, R44 ;  /* 0x000000ffffa97224 */ /* 0x000fcc00078e002c */
[----:B------:R-:W-:Y:S05]  /*9810*/  @P3 BRA `(.L_x_3533) ;  /* 0x00000000007c3947 */ /* 0x000fea0003800000 */
[----:B------:R-:W-:Y:S01]  /*9820*/  IADD3 R93, P2, P5, R110, R94, R11 ;  /* 0x0000005e6e5d7210 */ /* 0x000fe20007d5e00b */
[----:B------:R-:W-:Y:S01]  /*9830*/  ULDC.64 UR4, c[0x0][0x3e8] ;  /* 0x0000fa0000047ab9 */ /* 0x000fe20000000a00 */
[----:B------:R-:W-:Y:S02]  /*9840*/  CS2R R78, SRZ ;  /* 0x00000000004e7805 */ /* 0x000fe4000001ff00 */
[----:B------:R-:W-:Y:S02]  /*9850*/  CS2R R76, SRZ ;  /* 0x00000000004c7805 */ /* 0x000fe4000001ff00 */
[----:B------:R-:W-:Y:S02]  /*9860*/  IADD3.X R100, R20, R100, R10, P2, P5 ;  /* 0x0000006414647210 */ /* 0x000fe400017ea40a */
[----:B------:R-:W-:Y:S02]  /*9870*/  CS2R R90, SRZ ;  /* 0x00000000005a7805 */ /* 0x000fe4000001ff00 */
[----:B------:R-:W-:-:S02]  /*9880*/  IADD3 R94, P2, P5, R104, R92, R14 ;  /* 0x0000005c685e7210 */ /* 0x000fc40007d5e00e */
[----:B------:R-:W-:Y:S02]  /*9890*/  CS2R R88, SRZ ;  /* 0x0000000000587805 */ /* 0x000fe4000001ff00 */
        /* <DEDUP_REMOVED lines=23> */
.L_x_3533:
[----:B------:R-:W-:Y:S05]  /*9a10*/  BSYNC B1 ;  /* 0x0000000000017941 */ /* 0x000fea0003800000 */
.L_x_3532:
        /* <DEDUP_REMOVED lines=26> */
.L_x_3534:
[----:B------:R-:W-:Y:S01]  /*9bc0*/  LEA R43, R17, R16, 0x3 ;  /* 0x00000010112b7211 */ /* 0x000fe200078e18ff */
[----:B------:R-:W1:Y:S01]  /*9bd0*/  LDC R156, c[0x0][0x2f4] ;  /* 0x0000bd00ff9c7b82 */ /* 0x000e620000000800 */
[----:B------:R-:W-:Y:S01]  /*9be0*/  SHF.L.U32 R100, R221, 0x1f, RZ ;  /* 0x0000001fdd647819 */ /* 0x000fe200000006ff */
[----:B------:R-:W-:Y:S01]  /*9bf0*/  BSSY B1, `(.L_x_3535) ;  /* 0x0000004000017945 */ /* 0x000fe20003800000 */
[----:B------:R-:W-:Y:S02]  /*9c00*/  IMAD.MOV.U32 R137, RZ, RZ, R96 ;  /* 0x000000ffff897224 */ /* 0x000fe400078e0060 */
[----:B------:R-:W2:Y:S02]  /*9c10*/  SYNCS.PHASECHK.TRANS64.TRYWAIT P5, [R43+URZ+0x33490], R100 ;  /* 0x033490642b0075a7 */ /* 0x000ea400080a017f */
[----:B--2---:R-:W-:Y:S05]  /*9c20*/  @!P5 BRA `(.L_x_3536) ;  /* 0x000002400014d947 */ /* 0x004fea0003800000 */
.L_x_3808:
[----:B------:R-:W-:Y:S05]  /*9c30*/  BSYNC B1 ;  /* 0x0000000000017941 */ /* 0x000fea0003800000 */
.L_x_3535:
[----:B------:R-:W3:Y:S01]  /*9c40*/  LDC.64 R138, c[0x0][0x300] ;  /* 0x0000c000ff8a7b82 */ /* 0x000ee20000000a00 */
[----:B------:R-:W-:Y:S01]  /*9c50*/  BSSY B1, `(.L_x_3537) ;  /* 0x0000312000017945 */ /* 0x000fe20003800000 */
[----:B-1----:R-:W-:-:S03]  /*9c60*/  IMAD.IADD R162, R156, 0x1, -R121 ;  /* 0x000000019ca27824 */ /* 0x002fc600078e0a79 */
[----:B------:R-:W-:Y:S05]  /*9c70*/  @P4 BRA `(.L_x_3538) ;  /* 0x00000030003c4947 */ /* 0x000fea0003800000 */
[----:B------:R-:W-:Y:S01]  /*9c80*/  ISETP.NE.AND P4, PT, R34, RZ, PT ;  /* 0x000000ff2200720c */ /* 0x000fe20003f85270 */
[-C--:B---3--:R-:W-:Y:S01]  /*9c90*/  IMAD.WIDE.U32 R140, R220, R138.reuse, R136 ;  /* 0x0000008adc8c7225 */ /* 0x088fe200078e0088 */
[----:B0-----:R-:W-:Y:S01]  /*9ca0*/  SHF.R.S32.HI R92, RZ, 0x1f, R220 ;  /* 0x0000001fff5c7819 */ /* 0x001fe200000114dc */
[----:B------:R-:W-:Y:S04]  /*9cb0*/  BSSY B2, `(.L_x_3539) ;  /* 0x0000104000027945 */ /* 0x000fe80003800000 */
[----:B------:R-:W-:-:S04]  /*9cc0*/  IMAD R172, R92, R138, RZ ;  /* 0x0000008a5cac7224 */ /* 0x000fc800078e02ff */
[----:B------:R-:W-:-:S04]  /*9cd0*/  IMAD R172, R220, R139, R172 ;  /* 0x0000008bdcac7224 */ /* 0x000fc800078e02ac */
[----:B------:R-:W-:Y:S01]  /*9ce0*/  IMAD.IADD R172, R172, 0x1, R141 ;  /* 0x00000001acac7824 */ /* 0x000fe200078e028d */
[----:B------:R-:W-:Y:S06]  /*9cf0*/  @!P4 BRA `(.L_x_3540) ;  /* 0x0000000c00fcc947 */ /* 0x000fec0003800000 */
[----:B------:R-:W-:Y:S01]  /*9d00*/  SEL R92, R121, R162, !P0 ;  /* 0x000000a2795c7207 */ /* 0x000fe20004000000 */
[----:B------:R-:W-:Y:S01]  /*9d10*/  BSSY B3, `(.L_x_3541) ;  /* 0x00000f1000037945 */ /* 0x000fe20003800000 */
[----:B------:R-:W-:Y:S02]  /*9d20*/  ISETP.GE.AND P4, PT, R18, R133, PT ;  /* 0x000000851200720c */ /* 0x000fe40003f86270 */
[----:B------:R-:W-:-:S04]  /*9d30*/  SHF.R.S32.HI R93, RZ, 0x1f, R92 ;  /* 0x0000001fff5d7819 */ /* 0x000fc8000001145c */
[----:B------:R-:W-:-:S04]  /*9d40*/  LEA.HI R93, R93, R92, RZ, 0x5 ;  /* 0x0000005c5d5d7211 */ /* 0x000fc800078f28ff */
[----:B------:R-:W-:-:S04]  /*9d50*/  LEA.HI.SX32 R181, R93, R120, 0x1b ;  /* 0x000000785db57211 */ /* 0x000fc800078fdaff */
[----:B------:R-:W-:-:S04]  /*9d60*/  SHF.R.S32.HI R93, RZ, 0x1f, R181 ;  /* 0x0000001fff5d7819 */ /* 0x000fc800000114b5 */
[----:B------:R-:W-:Y:S01]  /*9d70*/  LEA.HI R93, R93, R181, RZ, 0x2 ;  /* 0x000000b55d5d7211 */ /* 0x000fe200078f10ff */
[----:B------:R-:W-:-:S03]  /*9d80*/  IMAD.SHL.U32 R181, R181, 0x10, RZ ;  /* 0x00000010b5b57824 */ /* 0x000fc600078e00ff */
[----:B------:R-:W-:Y:S02]  /*9d90*/  SHF.R.S32.HI R93, RZ, 0x2, R93 ;  /* 0x00000002ff5d7819 */ /* 0x000fe4000001145d */
[----:B------:R-:W-:-:S03]  /*9da0*/  LOP3.LUT R92, R227, 0x30, R181, 0xf8, !PT ;  /* 0x00000030e35c7812 */ /* 0x000fc600078ef8b5 */
[----:B------:R-:W-:Y:S01]  /*9db0*/  IMAD R93, R93, 0x2800, R229 ;  /* 0x000028005d5d7824 */ /* 0x000fe200078e02e5 */
[----:B------:R-:W-:-:S05]  /*9dc0*/  LOP3.LUT R92, R92, R228, RZ, 0x3c, !PT ;  /* 0x000000e45c5c7212 */ /* 0x000fca00078e3cff */
[----:B------:R-:W-:-:S04]  /*9dd0*/  IMAD.IADD R92, R93, 0x1, R92 ;  /* 0x000000015d5c7824 */ /* 0x000fc800078e025c */
[C---:B------:R-:W-:Y:S02]  /*9de0*/  IMAD R96, R17.reuse, 0x7800, R92 ;  /* 0x0000780011607824 */ /* 0x040fe400078e025c */
[----:B------:R-:W-:Y:S02]  /*9df0*/  IMAD R92, R17, 0x7800, R145 ;  /* 0x00007800115c7824 */ /* 0x000fe400078e0291 */
[C---:B------:R-:W-:Y:S02]  /*9e00*/  IMAD.IADD R96, R16.reuse, 0x1, R96 ;  /* 0x0000000110607824 */ /* 0x040fe400078e0260 */
[----:B------:R-:W-:-:S04]  /*9e10*/  IMAD.IADD R92, R16, 0x1, R92 ;  /* 0x00000001105c7824 */ /* 0x000fc800078e025c */
[----:B------:R-:W0:Y:S04]  /*9e20*/  LDS.128 R96, [R96+0x24200] ;  /* 0x0242000060607984 */ /* 0x000e280000000c00 */
[----:B------:R-:W1:Y:S01]  /*9e30*/  LDS.128 R92, [R92+0x24200] ;  /* 0x024200005c5c7984 */ /* 0x000e620000000c00 */
[----:B------:R-:W-:Y:S05]  /*9e40*/  @P4 BRA `(.L_x_3542) ;  /* 0x0000000c00744947 */ /* 0x000fea0003800000 */
[----:B------:R-:W-:Y:S02]  /*9e50*/  SHF.R.U32.HI R64, RZ, 0x8, R53 ;  /* 0x00000008ff407819 */ /* 0x000fe40000011635 */
[----:B------:R-:W-:Y:S02]  /*9e60*/  SHF.R.U32.HI R184, RZ, 0x8, R65 ;  /* 0x00000008ffb87819 */ /* 0x000fe40000011641 */
[----:B------:R-:W-:Y:S01]  /*9e70*/  LOP3.LUT R54, R53, 0xff, RZ, 0xc0, !PT ;  /* 0x000000ff35367812 */ /* 0x000fe200078ec0ff */
[----:B------:R-:W-:Y:S01]  /*9e80*/  IMAD.SHL.U32 R64, R64, 0x100, RZ ;  /* 0x0000010040407824 */ /* 0x000fe200078e00ff */
[----:B------:R-:W-:Y:S01]  /*9e90*/  SHF.R.U32.HI R185, RZ, 0x18, R53 ;  /* 0x00000018ffb97819 */ /* 0x000fe20000011635 */
[----:B------:R-:W-:Y:S01]  /*9ea0*/  IMAD.SHL.U32 R184, R184, 0x100, RZ ;  /* 0x00000100b8b87824 */ /* 0x000fe200078e00ff */
[----:B------:R-:W-:Y:S02]  /*9eb0*/  SHF.R.U32.HI R183, RZ, 0x10, R65 ;  /* 0x00000010ffb77819 */ /* 0x000fe40000011641 */
[----:B------:R-:W-:-:S02]  /*9ec0*/  LOP3.LUT R187, R65, 0xff, RZ, 0xc0, !PT ;  /* 0x000000ff41bb7812 */ /* 0x000fc400078ec0ff */
[----:B------:R-:W-:Y:S01]  /*9ed0*/  SHF.R.U32.HI R65, RZ, 0x18, R65 ;  /* 0x00000018ff417819 */ /* 0x000fe20000011641 */
[----:B------:R-:W-:Y:S01]  /*9ee0*/  IMAD.U32 R183, R183, 0x10000, RZ ;  /* 0x00010000b7b77824 */ /* 0x000fe200078e00ff */
[----:B------:R-:W-:Y:S02]  /*9ef0*/  SHF.R.U32.HI R52, RZ, 0x10, R53 ;  /* 0x00000010ff347819 */ /* 0x000fe40000011635 */
[--C-:B------:R-:W-:Y:S02]  /*9f00*/  SHF.R.U32.HI R53, RZ, 0x10, R55.reuse ;  /* 0x00000010ff357819 */ /* 0x100fe40000011637 */
[--C-:B------:R-:W-:Y:S02]  /*9f10*/  SHF.R.U32.HI R182, RZ, 0x8, R55.reuse ;  /* 0x00000008ffb67819 */ /* 0x100fe40000011637 */
[----:B------:R-:W-:Y:S01]  /*9f20*/  LOP3.LUT R66, R55, 0xff, RZ, 0xc0, !PT ;  /* 0x000000ff37427812 */ /* 0x000fe200078ec0ff */
[----:B------:R-:W-:Y:S01]  /*9f30*/  IMAD.U32 R53, R53, 0x10000, RZ ;  /* 0x0001000035357824 */ /* 0x000fe200078e00ff */
[----:B------:R-:W-:-:S02]  /*9f40*/  SHF.R.U32.HI R186, RZ, 0x18, R55 ;  /* 0x00000018ffba7819 */ /* 0x000fc40000011637 */
[----:B------:R-:W-:Y:S02]  /*9f50*/  PRMT R185, R185, 0x654, R54 ;  /* 0x00000654b9b97816 */ /* 0x000fe40000000036 */
[--C-:B------:R-:W-:Y:S02]  /*9f60*/  SHF.R.U32.HI R54, RZ, 0x10, R67.reuse ;  /* 0x00000010ff367819 */ /* 0x100fe40000011643 */
[----:B------:R-:W-:Y:S02]  /*9f70*/  SHF.R.U32.HI R55, RZ, 0x8, R67 ;  /* 0x00000008ff377819 */ /* 0x000fe40000011643 */
[----:B------:R-:W-:Y:S01]  /*9f80*/  LOP3.LUT R188, R67, 0xff, RZ, 0xc0, !PT ;  /* 0x000000ff43bc7812 */ /* 0x000fe200078ec0ff */
[----:B------:R-:W-:Y:S01]  /*9f90*/  IMAD.U32 R54, R54, 0x10000, RZ ;  /* 0x0001000036367824 */ /* 0x000fe200078e00ff */
[----:B------:R-:W-:Y:S01]  /*9fa0*/  PRMT R65, R65, 0x654, R187 ;  /* 0x0000065441417816 */ /* 0x000fe200000000bb */
[----:B------:R-:W-:Y:S01]  /*9fb0*/  IMAD.SHL.U32 R55, R55, 0x100, RZ ;  /* 0x0000010037377824 */ /* 0x000fe200078e00ff */
[----:B------:R-:W-:-:S02]  /*9fc0*/  SHF.R.U32.HI R67, RZ, 0x18, R67 ;  /* 0x00000018ff437819 */ /* 0x000fc40000011643 */
[----:B------:R-:W-:Y:S02]  /*9fd0*/  LOP3.LUT R64, R185, 0xff00, R64, 0xf8, !PT ;  /* 0x0000ff00b9407812 */ /* 0x000fe400078ef840 */
[----:B------:R-:W-:Y:S02]  /*9fe0*/  SHF.L.U32 R52, R52, 0x10, RZ ;  /* 0x0000001034347819 */ /* 0x000fe400000006ff */
[----:B------:R-:W-:Y:S02]  /*9ff0*/  PRMT R186, R186, 0x654, R66 ;  /* 0x00000654baba7816 */ /* 0x000fe40000000042 */
[----:B------:R-:W-:Y:S02]  /*a000*/  LOP3.LUT R65, R65, 0xff00, R184, 0xf8, !PT ;  /* 0x0000ff0041417812 */ /* 0x000fe400078ef8b8 */
[----:B------:R-:W-:Y:S01]  /*a010*/  PRMT R66, R67, 0x654, R188 ;  /* 0x0000065443427816 */ /* 0x000fe200000000bc */
[----:B------:R-:W-:Y:S01]  /*a020*/  IMAD.SHL.U32 R67, R182, 0x100, RZ ;  /* 0x00000100b6437824 */ /* 0x000fe200078e00ff */
[----:B------:R-:W-:-:S02]  /*a030*/  LOP3.LUT R182, R64, 0xff0000, R52, 0xf8, !PT ;  /* 0x00ff000040b67812 */ /* 0x000fc400078ef834 */
[----:B------:R-:W-:Y:S02]  /*a040*/  LOP3.LUT R52, R65, 0xff0000, R183, 0xf8, !PT ;  /* 0x00ff000041347812 */ /* 0x000fe400078ef8b7 */
[----:B0-----:R-:W-:Y:S02]  /*a050*/  F2FP.F16.E4M3.UNPACK_B R183, R97 ;  /* 0x00000061ffb7723e */ /* 0x001fe400020006ff */
[----:B------:R-:W-:Y:S02]  /*a060*/  F2FP.F16.E4M3.UNPACK_B R185, R52 ;  /* 0x00000034ffb9723e */ /* 0x000fe400020006ff */
[----:B-1----:R-:W-:Y:S01]  /*a070*/  F2FP.F16.E4M3.UNPACK_B R64, R93 ;  /* 0x0000005dff40723e */ /* 0x002fe200020006ff */
[----:B------:R-:W-:Y:S01]  /*a080*/  HADD2.F32 R65, -RZ, R183.H0_H0 ;  /* 0x200000b7ff417230 */ /* 0x000fe20000004100 */
[----:B------:R-:W-:Y:S01]  /*a090*/  LOP3.LUT R67, R186, 0xff00, R67, 0xf8, !PT ;  /* 0x0000ff00ba437812 */ /* 0x000fe200078ef843 */
[--C-:B------:R-:W-:Y:S01]  /*a0a0*/  HADD2.F32 R188, -RZ, R185.reuse.H0_H0 ;  /* 0x200000b9ffbc7230 */ /* 0x100fe20000004100 */
        /* <DEDUP_REMOVED lines=13> */
[----:B------:R-:W-:-:S04]  /*a180*/  LOP3.LUT R66, R66, 0xff00, R55, 0xf8, !PT ;  /* 0x0000ff0042427812 */ /* 0x000fc800078ef837 */
        /* <DEDUP_REMOVED lines=23> */
[----:B------:R-:W-:Y:S01]  /*a300*/  LOP3.LUT R53, R66, 0xff0000, R54, 0xf8, !PT ;  /* 0x00ff000042357812 */ /* 0x000fe200078ef836 */
[----:B------:R-:W-:Y:S01]  /*a310*/  IMAD.MOV.U32 R54, RZ, RZ, R99 ;  /* 0x000000ffff367224 */ /* 0x000fe200078e0063 */
[----:B------:R-:W-:Y:S02]  /*a320*/  F2FP.F16.E4M3.UNPACK_B R66, R95 ;  /* 0x0000005fff42723e */ /* 0x000fe400020006ff */
[----:B------:R-:W-:Y:S02]  /*a330*/  F2FP.F16.E4M3.UNPACK_B R99, R53 ;  /* 0x00000035ff63723e */ /* 0x000fe400020006ff */
[-C--:B------:R-:W-:Y:S01]  /*a340*/  F2FP.F16.E4M3.UNPACK_B R55, R54.reuse ;  /* 0x00000036ff37723e */ /* 0x080fe200020006ff */
[----:B------:R-:W-:Y:S01]  /*a350*/  HADD2.F32 R189, -RZ, R66.H0_H0 ;  /* 0x20000042ffbd7230 */ /* 0x000fe20000004100 */
[----:B------:R-:W-:Y:S01]  /*a360*/  F2FP.F16.E4M3.UNPACK_B R186, R97 ;  /* 0x00000061ffba723e */ /* 0x000fe200020006ff */
[----:B------:R-:W-:Y:S01]  /*a370*/  HADD2.F32 R67, -RZ, R99.H0_H0 ;  /* 0x20000063ff437230 */ /* 0x000fe20000004100 */
[----:B------:R-:W-:Y:S01]  /*a380*/  F2FP.F16.E4M3.UNPACK_B R54, R54.H1 ;  /* 0x00000036ff36723e */ /* 0x000fe200030006ff */
[--C-:B------:R-:W-:Y:S01]  /*a390*/  HADD2.F32 R187, -RZ, R55.reuse.H0_H0 ;  /* 0x20000037ffbb7230 */ /* 0x100fe20000004100 */
[----:B------:R-:W-:Y:S01]  /*a3a0*/  F2FP.F16.E4M3.UNPACK_B R53, R53.H1 ;  /* 0x00000035ff35723e */ /* 0x000fe200030006ff */
[----:B------:R-:W-:Y:S01]  /*a3b0*/  HADD2.F32 R188, -RZ, R186.H0_H0 ;  /* 0x200000baffbc7230 */ /* 0x000fe20000004100 */
[----:B------:R-:W-:Y:S01]  /*a3c0*/  F2FP.F16.E4M3.UNPACK_B R97, R97.H1 ;  /* 0x00000061ff61723e */ /* 0x000fe200030006ff */
[----:B------:R-:W-:-:S02]  /*a3d0*/  HADD2.F32 R55, -RZ, R55.H1_H1 ;  /* 0x30000037ff377230 */ /* 0x000fc40000004100 */
[-C--:B------:R-:W-:Y:S01]  /*a3e0*/  FMUL.FTZ R190, R187, R67.reuse ;  /* 0x00000043bbbe7220 */ /* 0x080fe20000410000 */
[----:B------:R-:W-:Y:S01]  /*a3f0*/  FMUL.FTZ R67, R189, R67 ;  /* 0x00000043bd437220 */ /* 0x000fe20000410000 */
[----:B------:R-:W-:Y:S01]  /*a400*/  HADD2.F32 R99, -RZ, R99.H1_H1 ;  /* 0x30000063ff637230 */ /* 0x000fe20000004100 */
[----:B------:R-:W-:Y:S01]  /*a410*/  F2FP.SATFINITE.E4M3.F32.PACK_AB_MERGE_C R93, R185, R93, RZ ;  /* 0x0000005db95d723e */ /* 0x000fe200048070ff */
[----:B------:R-:W-:Y:S02]  /*a420*/  HADD2.F32 R186, -RZ, R186.H1_H1 ;  /* 0x300000baffba7230 */ /* 0x000fe40000004100 */
[-C--:B------:R-:W-:Y:S01]  /*a430*/  FFMA.FTZ R187, R187, R188.reuse, R67 ;  /* 0x000000bcbbbb7223 */ /* 0x080fe20000010043 */
[----:B------:R-:W-:Y:S02]  /*a440*/  HADD2.F32 R67, -RZ, R66.H1_H1 ;  /* 0x30000042ff437230 */ /* 0x000fe40000004100 */
[-C--:B------:R-:W-:Y:S01]  /*a450*/  FMUL.FTZ R66, R55, R99.reuse ;  /* 0x0000006337427220 */ /* 0x080fe20000410000 */
[----:B------:R-:W-:Y:S01]  /*a460*/  FFMA.FTZ R190, R189, R188, -R190 ;  /* 0x000000bcbdbe7223 */ /* 0x000fe200000108be */
[----:B------:R-:W-:Y:S01]  /*a470*/  HADD2.F32 R188, -RZ, R53.H0_H0 ;  /* 0x20000035ffbc7230 */ /* 0x000fe20000004100 */
[----:B------:R-:W-:Y:S01]  /*a480*/  F2FP.SATFINITE.E4M3.F32.PACK_AB_MERGE_C R183, R183, R184, R93 ;  /* 0x000000b8b7b7723e */ /* 0x000fe2000480705d */
[C---:B------:R-:W-:Y:S01]  /*a490*/  FFMA.FTZ R66, R67.reuse, R186, -R66 ;  /* 0x000000ba43427223 */ /* 0x040fe20000010842 */
[----:B------:R-:W-:Y:S01]  /*a4a0*/  FMUL.FTZ R67, R67, R99 ;  /* 0x0000006343437220 */ /* 0x000fe20000410000 */
[----:B------:R-:W-:Y:S01]  /*a4b0*/  HADD2.F32 R99, -RZ, R97.H0_H0 ;  /* 0x20000061ff637230 */ /* 0x000fe20000004100 */
[----:B------:R-:W-:Y:S01]  /*a4c0*/  F2FP.F16.E4M3.UNPACK_B R93, R96.H1 ;  /* 0x00000060ff5d723e */ /* 0x000fe200030006ff */
[----:B------:R-:W-:-:S02]  /*a4d0*/  HADD2.F32 R53, -RZ, R53.H1_H1 ;  /* 0x30000035ff357230 */ /* 0x000fc40000004100 */
[----:B------:R-:W-:Y:S01]  /*a4e0*/  FFMA.FTZ R55, R55, R186, R67 ;  /* 0x000000ba37377223 */ /* 0x000fe20000010043 */
[----:B------:R-:W-:Y:S01]  /*a4f0*/  F2FP.F16.E4M3.UNPACK_B R67, R95.H1 ;  /* 0x0000005fff43723e */ /* 0x000fe200030006ff */
[--C-:B------:R-:W-:Y:S01]  /*a500*/  HADD2.F32 R95, -RZ, R54.reuse.H0_H0 ;  /* 0x20000036ff5f7230 */ /* 0x100fe20000004100 */
[----:B------:R-:W-:Y:S01]  /*a510*/  F2FP.SATFINITE.E4M3.F32.PACK_AB_MERGE_C R52, R182, R52, RZ ;  /* 0x00000034b634723e */ /* 0x000fe200048070ff */
[----:B------:R-:W-:Y:S01]  /*a520*/  HADD2.F32 R54, -RZ, R54.H1_H1 ;  /* 0x30000036ff367230 */ /* 0x000fe20000004100 */
[----:B------:R-:W-:Y:S01]  /*a530*/  F2FP.F16.E4M3.UNPACK_B R96, R96 ;  /* 0x00000060ff60723e */ /* 0x000fe200020006ff */
[--C-:B------:R-:W-:Y:S02]  /*a540*/  HADD2.F32 R186, -RZ, R67.reuse.H0_H0 ;  /* 0x20000043ffba7230 */ /* 0x100fe40000004100 */
[----:B------:R-:W-:Y:S01]  /*a550*/  FMUL.FTZ R189, R95, R188 ;  /* 0x000000bc5fbd7220 */ /* 0x000fe20000410000 */
[----:B------:R-:W-:Y:S01]  /*a560*/  HADD2.F32 R67, -RZ, R67.H1_H1 ;  /* 0x30000043ff437230 */ /* 0x000fe20000004100 */
[----:B------:R-:W-:Y:S01]  /*a570*/  F2FP.SATFINITE.E4M3.F32.PACK_AB_MERGE_C R52, R64, R65, R52 ;  /* 0x000000414034723e */ /* 0x000fe20004807034 */
[----:B------:R-:W-:-:S02]  /*a580*/  HADD2.F32 R97, -RZ, R97.H1_H1 ;  /* 0x30000061ff617230 */ /* 0x000fc40000004100 */
[C---:B------:R-:W-:Y:S01]  /*a590*/  FFMA.FTZ R189, R186.reuse, R99, -R189 ;  /* 0x00000063babd7223 */ /* 0x040fe200000108bd */
[----:B------:R-:W-:-:S04]  /*a5a0*/  FMUL.FTZ R186, R186, R188 ;  /* 0x000000bcbaba7220 */ /* 0x000fc80000410000 */
[----:B------:R-:W-:Y:S01]  /*a5b0*/  FFMA.FTZ R186, R95, R99, R186 ;  /* 0x000000635fba7223 */ /* 0x000fe200000100ba */
[CC--:B------:R-:W-:Y:S01]  /*a5c0*/  FMUL.FTZ R95, R54.reuse, R53.reuse ;  /* 0x00000035365f7220 */ /* 0x0c0fe20000410000 */
[C---:B------:R-:W-:Y:S01]  /*a5d0*/  FMUL.FTZ R53, R67.reuse, R53 ;  /* 0x0000003543357220 */ /* 0x040fe20000410000 */
[----:B------:R-:W-:Y:S02]  /*a5e0*/  F2FP.F16.E4M3.UNPACK_B R99, R177.H1 ;  /* 0x000000b1ff63723e */ /* 0x000fe400030006ff */
        /* <DEDUP_REMOVED lines=52> */
[-C--:B------:R-:W-:Y:S01]  /*a930*/  F2FP.F16.E4M3.UNPACK_B R92, R179.reuse.H1 ;  /* 0x000000b3ff5c723e */ /* 0x080fe200030006ff */
        /* <DEDUP_REMOVED lines=11> */
[----:B------:R-:W-:Y:S01]  /*a9f0*/  FMUL.FTZ R189, R177, R189 ;  /* 0x000000bdb1bd7220 */ /* 0x000fe20000410000 */
        /* <DEDUP_REMOVED lines=23> */
[----:B------:R-:W-:Y:S01]  /*ab70*/  MOV R97, R52 ;  /* 0x0000003400617202 */ /* 0x000fe20000000f00 */
        /* <DEDUP_REMOVED lines=10> */
.L_x_3542:
[----:B------:R-:W-:Y:S05]  /*ac20*/  BSYNC B3 ;  /* 0x0000000000037941 */ /* 0x000fea0003800000 */
.L_x_3541:
[----:B------:R-:W-:-:S13]  /*ac30*/  ISETP.GE.AND P4, PT, R181, R156, PT ;  /* 0x0000009cb500720c */ /* 0x000fda0003f86270 */
[--C-:B------:R-:W-:Y:S02]  /*ac40*/  @!P4 SHF.R.S32.HI R55, RZ, 0x1f, R181.reuse ;  /* 0x0000001fff37c819 */ /* 0x100fe400000114b5 */
[----:B------:R-:W-:-:S04]  /*ac50*/  @!P4 IADD3 R54, P5, P6, R118, R140, R181 ;  /* 0x0000008c7636c210 */ /* 0x000fc80007ebe0b5 */
[----:B------:R-:W-:Y:S02]  /*ac60*/  @!P4 IADD3.X R55, R4, R172, R55, P5, P6 ;  /* 0x000000ac0437c210 */ /* 0x000fe40002fec437 */
[----:B------:R-:W-:-:S04]  /*ac70*/  IADD3 R52, P5, P6, R118, R140, R26 ;  /* 0x0000008c76347210 */ /* 0x000fc80007ebe01a */
[----:B------:R-:W-:Y:S02]  /*ac80*/  IADD3.X R53, R4, R172, R30, P5, P6 ;  /* 0x000000ac04357210 */ /* 0x000fe40002fec41e */
[----:B------:R-:W-:-:S05]  /*ac90*/  IADD3 R52, P5, R52, R124, RZ ;  /* 0x0000007c34347210 */ /* 0x000fca0007fbe0ff */
[----:B------:R-:W-:Y:S01]  /*aca0*/  IMAD.X R53, R53, 0x1, R125, P5 ;  /* 0x0000000135357824 */ /* 0x000fe200028e067d */
[----:B------:R-:W-:-:S04]  /*acb0*/  @!P4 IADD3 R54, P5, R54, R124, RZ ;  /* 0x0000007c3636c210 */ /* 0x000fc80007fbe0ff */
[----:B-1----:R1:W-:Y:S01]  /*acc0*/  STG.E.128 desc[UR54][R52.64], R92 ;  /* 0x0000005c34007986 */ /* 0x0023e2000c101d36 */
[----:B------:R-:W-:-:S05]  /*acd0*/  @!P4 IMAD.X R55, R55, 0x1, R125, P5 ;  /* 0x000000013737c824 */ /* 0x000fca00028e067d */
[----:B0-----:R1:W-:Y:S03]  /*ace0*/  @!P4 STG.E.128 desc[UR54][R54.64], R96 ;  /* 0x000000603600c986 */ /* 0x0013e6000c101d36 */
.L_x_3540:
[----:B------:R-:W-:Y:S05]  /*acf0*/  BSYNC B2 ;  /* 0x0000000000027941 */ /* 0x000fea0003800000 */
.L_x_3539:
[----:B------:R-:W-:Y:S01]  /*ad00*/  ISETP.NE.AND P4, PT, R35, RZ, PT ;  /* 0x000000ff2300720c */ /* 0x000fe20003f85270 */
[----:B------:R-:W-:-:S12]  /*ad10*/  BSSY B2, `(.L_x_3543) ;  /* 0x0000103000027945 */ /* 0x000fd80003800000 */
[----:B------:R-:W-:Y:S05]  /*ad20*/  @!P4 BRA `(.L_x_3544) ;  /* 0x000000100004c947 */ /* 0x000fea0003800000 */
[----:B-1----:R-:W-:Y:S01]  /*ad30*/  SEL R52, R121, R162, !P1 ;  /* 0x000000a279347207 */ /* 0x002fe20004800000 */
        /* <DEDUP_REMOVED lines=39> */
[--C-:B------:R-:W-:Y:S01]  /*afb0*/  SHF.R.U32.HI R61, RZ, 0x18, R63.reuse ;  /* 0x00000018ff3d7819 */ /* 0x100fe2000001163f */
[----:B------:R-:W-:Y:S01]  /*afc0*/  IMAD.U32 R49, R49, 0x10000, RZ ;  /* 0x0001000031317824 */ /* 0x000fe200078e00ff */
        /* <DEDUP_REMOVED lines=8> */
[----:B------:R-:W-:Y:S01]  /*b050*/  LOP3.LUT R63, R63, 0xff00, R62, 0xf8, !PT ;  /* 0x0000ff003f3f7812 */ /* 0x000fe200078ef83e */
[----:B0-----:R-:W-:Y:S01]  /*b060*/  IMAD.MOV.U32 R62, RZ, RZ, R65 ;  /* 0x000000ffff3e7224 */ /* 0x001fe200078e0041 */
[----:B------:R-:W-:Y:S01]  /*b070*/  LOP3.LUT R95, R95, 0xff0000, R48, 0xf8, !PT ;  /* 0x00ff00005f5f7812 */ /* 0x000fe200078ef830 */
[----:B-1----:R-:W-:Y:S01]  /*b080*/  IMAD.MOV.U32 R65, RZ, RZ, R53 ;  /* 0x000000ffff417224 */ /* 0x002fe200078e0035 */
[----:B------:R-:W-:-:S02]  /*b090*/  LOP3.LUT R48, R96, 0xff0000, R99, 0xf8, !PT ;  /* 0x00ff000060307812 */ /* 0x000fc400078ef863 */
[----:B------:R-:W-:Y:S02]  /*b0a0*/  F2FP.F16.E4M3.UNPACK_B R93, R62 ;  /* 0x0000003eff5d723e */ /* 0x000fe400020006ff */
[----:B------:R-:W-:Y:S02]  /*b0b0*/  F2FP.F16.E4M3.UNPACK_B R96, R48 ;  /* 0x00000030ff60723e */ /* 0x000fe400020006ff */
[----:B------:R-:W-:Y:S01]  /*b0c0*/  F2FP.F16.E4M3.UNPACK_B R53, R65 ;  /* 0x00000041ff35723e */ /* 0x000fe200020006ff */
[----:B------:R-:W-:Y:S01]  /*b0d0*/  HADD2.F32 R60, -RZ, R93.H0_H0 ;  /* 0x2000005dff3c7230 */ /* 0x000fe20000004100 */
[----:B------:R-:W-:Y:S01]  /*b0e0*/  F2FP.F16.E4M3.UNPACK_B R97, R95 ;  /* 0x0000005fff61723e */ /* 0x000fe200020006ff */
[----:B------:R-:W-:Y:S01]  /*b0f0*/  HADD2.F32 R99, -RZ, R96.H0_H0 ;  /* 0x20000060ff637230 */ /* 0x000fe20000004100 */
[----:B------:R-:W-:Y:S01]  /*b100*/  PRMT R61, R61, 0x654, R177 ;  /* 0x000006543d3d7816 */ /* 0x000fe200000000b1 */
        /* <DEDUP_REMOVED lines=11> */
[----:B------:R-:W-:-:S02]  /*b1c0*/  F2FP.F16.E4M3.UNPACK_B R95, R95.H1 ;  /* 0x0000005fff5f723e */ /* 0x000fc400030006ff */
[----:B------:R-:W-:Y:S02]  /*b1d0*/  LOP3.LUT R61, R61, 0xff00, R50, 0xf8, !PT ;  /* 0x0000ff003d3d7812 */ /* 0x000fe400078ef832 */
[CC--:B------:R-:W-:Y:S01]  /*b1e0*/  FMUL.FTZ R93, R98.reuse, R96.reuse ;  /* 0x00000060625d7220 */ /* 0x0c0fe20000410000 */
[----:B------:R-:W-:Y:S01]  /*b1f0*/  FMUL.FTZ R96, R53, R96 ;  /* 0x0000006035607220 */ /* 0x000fe20000410000 */
[----:B------:R-:W-:Y:S02]  /*b200*/  LOP3.LUT R63, R63, 0xff0000, R49, 0xf8, !PT ;  /* 0x00ff00003f3f7812 */ /* 0x000fe400078ef831 */
[-C--:B------:R-:W-:Y:S01]  /*b210*/  FFMA.FTZ R93, R53, R97.reuse, -R93 ;  /* 0x00000061355d7223 */ /* 0x080fe2000001085d */
[----:B------:R-:W-:Y:S01]  /*b220*/  FFMA.FTZ R53, R98, R97, R96 ;  /* 0x0000006162357223 */ /* 0x000fe20000010060 */
[----:B------:R-:W-:Y:S01]  /*b230*/  F2FP.F16.E4M3.UNPACK_B R96, R62.H1 ;  /* 0x0000003eff60723e */ /* 0x000fe200030006ff */
[----:B------:R-:W-:Y:S01]  /*b240*/  HADD2.F32 R62, -RZ, R65.H0_H0 ;  /* 0x20000041ff3e7230 */ /* 0x000fe20000004100 */
[----:B------:R-:W-:Y:S01]  /*b250*/  F2FP.F16.E4M3.UNPACK_B R97, R48.H1 ;  /* 0x00000030ff61723e */ /* 0x000fe200030006ff */
[----:B------:R-:W-:Y:S01]  /*b260*/  HADD2.F32 R98, -RZ, R95.H0_H0 ;  /* 0x2000005fff627230 */ /* 0x000fe20000004100 */
[----:B------:R-:W-:Y:S01]  /*b270*/  MOV R50, R67 ;  /* 0x0000004300327202 */ /* 0x000fe20000000f00 */
[--C-:B------:R-:W-:Y:S01]  /*b280*/  HADD2.F32 R48, -RZ, R96.reuse.H0_H0 ;  /* 0x20000060ff307230 */ /* 0x100fe20000004100 */
[----:B------:R-:W-:Y:S01]  /*b290*/  LOP3.LUT R49, R61, 0xff0000, R51, 0xf8, !PT ;  /* 0x00ff00003d317812 */ /* 0x000fe200078ef833 */
[--C-:B------:R-:W-:Y:S01]  /*b2a0*/  HADD2.F32 R99, -RZ, R97.reuse.H0_H0 ;  /* 0x20000061ff637230 */ /* 0x100fe20000004100 */
[-C--:B------:R-:W-:Y:S01]  /*b2b0*/  F2FP.F16.E4M3.UNPACK_B R51, R50.reuse ;  /* 0x00000032ff33723e */ /* 0x080fe200020006ff */
[----:B------:R-:W-:Y:S01]  /*b2c0*/  HADD2.F32 R96, -RZ, R96.H1_H1 ;  /* 0x30000060ff607230 */ /* 0x000fe20000004100 */
[----:B------:R-:W-:Y:S01]  /*b2d0*/  F2FP.F16.E4M3.UNPACK_B R50, R50.H1 ;  /* 0x00000032ff32723e */ /* 0x000fe200030006ff */
[----:B------:R-:W-:-:S02]  /*b2e0*/  HADD2.F32 R97, -RZ, R97.H1_H1 ;  /* 0x30000061ff617230 */ /* 0x000fc40000004100 */
[-C--:B------:R-:W-:Y:S01]  /*b2f0*/  FMUL.FTZ R177, R48, R99.reuse ;  /* 0x0000006330b17220 */ /* 0x080fe20000410000 */
[C---:B------:R-:W-:Y:S01]  /*b300*/  FMUL.FTZ R99, R62.reuse, R99 ;  /* 0x000000633e637220 */ /* 0x040fe20000410000 */
[----:B------:R-:W-:Y:S02]  /*b310*/  IMAD.MOV.U32 R67, RZ, RZ, R55 ;  /* 0x000000ffff437224 */ /* 0x000fe400078e0037 */
[-C--:B------:R-:W-:Y:S01]  /*b320*/  FFMA.FTZ R62, R62, R98.reuse, -R177 ;  /* 0x000000623e3e7223 */ /* 0x080fe200000108b1 */
[----:B------:R-:W-:Y:S01]  /*b330*/  FFMA.FTZ R48, R48, R98, R99 ;  /* 0x0000006230307223 */ /* 0x000fe20000010063 */
[----:B------:R-:W-:Y:S01]  /*b340*/  HADD2.F32 R98, -RZ, R65.H1_H1 ;  /* 0x30000041ff627230 */ /* 0x000fe20000004100 */
[----:B------:R-:W-:Y:S01]  /*b350*/  F2FP.F16.E4M3.UNPACK_B R55, R67 ;  /* 0x00000043ff37723e */ /* 0x000fe200020006ff */
[----:B------:R-:W-:Y:S02]  /*b360*/  HADD2.F32 R65, -RZ, R95.H1_H1 ;  /* 0x3000005fff417230 */ /* 0x000fe40000004100 */
[-C--:B------:R-:W-:Y:S01]  /*b370*/  FMUL.FTZ R95, R96, R97.reuse ;  /* 0x00000061605f7220 */ /* 0x080fe20000410000 */
[----:B------:R-:W-:Y:S01]  /*b380*/  FMUL.FTZ R97, R98, R97 ;  /* 0x0000006162617220 */ /* 0x000fe20000410000 */
[----:B------:R-:W-:-:S02]  /*b390*/  HADD2.F32 R177, -RZ, R55.H0_H0 ;  /* 0x20000037ffb17230 */ /* 0x000fc40000004100 */
[-C--:B------:R-:W-:Y:S01]  /*b3a0*/  FFMA.FTZ R95, R98, R65.reuse, -R95 ;  /* 0x00000041625f7223 */ /* 0x080fe2000001085f */
[--C-:B------:R-:W-:Y:S02]  /*b3b0*/  HADD2.F32 R98, -RZ, R51.reuse.H0_H0 ;  /* 0x20000033ff627230 */ /* 0x100fe40000004100 */
[----:B------:R-:W-:Y:S01]  /*b3c0*/  FFMA.FTZ R65, R96, R65, R97 ;  /* 0x0000004160417223 */ /* 0x000fe20000010061 */
[----:B------:R-:W-:Y:S01]  /*b3d0*/  F2FP.F16.E4M3.UNPACK_B R96, R49 ;  /* 0x00000031ff60723e */ /* 0x000fe200020006ff */
[----:B------:R-:W-:Y:S01]  /*b3e0*/  HADD2.F32 R51, -RZ, R51.H1_H1 ;  /* 0x30000033ff337230 */ /* 0x000fe20000004100 */
[----:B------:R-:W-:Y:S02]  /*b3f0*/  F2FP.F16.E4M3.UNPACK_B R97, R63 ;  /* 0x0000003fff61723e */ /* 0x000fe400020006ff */
[----:B------:R-:W-:Y:S01]  /*b400*/  F2FP.F16.E4M3.UNPACK_B R49, R49.H1 ;  /* 0x00000031ff31723e */ /* 0x000fe200030006ff */
[--C-:B------:R-:W-:Y:S01]  /*b410*/  HADD2.F32 R61, -RZ, R96.reuse.H0_H0 ;  /* 0x20000060ff3d7230 */ /* 0x100fe20000004100 */
[----:B------:R-:W-:Y:S01]  /*b420*/  F2FP.F16.E4M3.UNPACK_B R63, R63.H1 ;  /* 0x0000003fff3f723e */ /* 0x000fe200030006ff */
[----:B------:R-:W-:Y:S01]  /*b430*/  HADD2.F32 R99, -RZ, R97.H0_H0 ;  /* 0x20000061ff637230 */ /* 0x000fe20000004100 */
[----:B------:R-:W-:Y:S01]  /*b440*/  F2FP.SATFINITE.E4M3.F32.PACK_AB_MERGE_C R62, R95, R62, RZ ;  /* 0x0000003e5f3e723e */ /* 0x000fe200048070ff */
[----:B------:R-:W-:-:S02]  /*b450*/  HADD2.F32 R96, -RZ, R96.H1_H1 ;  /* 0x30000060ff607230 */ /* 0x000fc40000004100 */
[CC--:B------:R-:W-:Y:S01]  /*b460*/  FMUL.FTZ R178, R98.reuse, R61.reuse ;  /* 0x0000003d62b27220 */ /* 0x0c0fe20000410000 */
[----:B------:R-:W-:Y:S01]  /*b470*/  FMUL.FTZ R61, R177, R61 ;  /* 0x0000003db13d7220 */ /* 0x000fe20000410000 */
[----:B------:R-:W-:Y:S01]  /*b480*/  HADD2.F32 R97, -RZ, R97.H1_H1 ;  /* 0x30000061ff617230 */ /* 0x000fe20000004100 */
[----:B------:R-:W-:Y:S01]  /*b490*/  F2FP.SATFINITE.E4M3.F32.PACK_AB_MERGE_C R93, R93, R94, R62 ;  /* 0x0000005e5d5d723e */ /* 0x000fe2000480703e */
[-C--:B------:R-:W-:Y:S01]  /*b4a0*/  FFMA.FTZ R178, R177, R99.reuse, -R178 ;  /* 0x00000063b1b27223 */ /* 0x080fe200000108b2 */
[----:B------:R-:W-:Y:S01]  /*b4b0*/  FFMA.FTZ R98, R98, R99, R61 ;  /* 0x0000006362627223 */ /* 0x000fe2000001003d */
[----:B------:R-:W-:Y:S02]  /*b4c0*/  HADD2.F32 R61, -RZ, R55.H1_H1 ;  /* 0x30000037ff3d7230 */ /* 0x000fe40000004100 */
[----:B------:R-:W-:Y:S01]  /*b4d0*/  FMUL.FTZ R55, R51, R96 ;  /* 0x0000006033377220 */ /* 0x000fe20000410000 */
[--C-:B------:R-:W-:Y:S01]  /*b4e0*/  HADD2.F32 R99, -RZ, R49.reuse.H0_H0 ;  /* 0x20000031ff637230 */ /* 0x100fe20000004100 */
[----:B------:R-:W-:Y:S01]  /*b4f0*/  F2FP.F16.E4M3.UNPACK_B R62, R64.H1 ;  /* 0x00000040ff3e723e */ /* 0x000fe200030006ff */
[----:B------:R-:W-:-:S02]  /*b500*/  HADD2.F32 R49, -RZ, R49.H1_H1 ;  /* 0x30000031ff317230 */ /* 0x000fc40000004100 */
[CC--:B------:R-:W-:Y:S01]  /*b510*/  FFMA.FTZ R55, R61.reuse, R97.reuse, -R55 ;  /* 0x000000613d377223 */ /* 0x0c0fe20000010837 */
[----:B------:R-:W-:Y:S01]  /*b520*/  FMUL.FTZ R61, R61, R96 ;  /* 0x000000603d3d7220 */ /* 0x000fe20000410000 */
[--C-:B------:R-:W-:Y:S01]  /*b530*/  HADD2.F32 R96, -RZ, R63.reuse.H0_H0 ;  /* 0x2000003fff607230 */ /* 0x100fe20000004100 */
[----:B------:R-:W-:Y:S01]  /*b540*/  F2FP.SATFINITE.E4M3.F32.PACK_AB_MERGE_C R48, R65, R48, RZ ;  /* 0x000000304130723e */ /* 0x000fe200048070ff */
        /* <DEDUP_REMOVED lines=20> */
[----:B------:R-:W-:Y:S01]  /*b690*/  IMAD.MOV.U32 R49, RZ, RZ, R52 ;  /* 0x000000ffff317224 */ /* 0x000fe200078e0034 */
[-C--:B------:R-:W-:Y:S01]  /*b6a0*/  F2FP.F16.E4M3.UNPACK_B R52, R173.reuse.H1 ;  /* 0x000000adff34723e */ /* 0x080fe200030006ff */
[--C-:B------:R-:W-:Y:S01]  /*b6b0*/  HADD2.F32 R63, -RZ, R62.reuse.H0_H0 ;  /* 0x2000003eff3f7230 */ /* 0x100fe20000004100 */
[----:B------:R-:W-:Y:S01]  /*b6c0*/  F2FP.F16.E4M3.UNPACK_B R173, R173 ;  /* 0x000000adffad723e */ /* 0x000fe200020006ff */
[----:B------:R-:W-:Y:S01]  /*b6d0*/  HADD2.F32 R62, -RZ, R62.H1_H1 ;  /* 0x3000003eff3e7230 */ /* 0x000fe20000004100 */
[-C--:B------:R-:W-:Y:S01]  /*b6e0*/  F2FP.F16.E4M3.UNPACK_B R61, R49.reuse.H1 ;  /* 0x00000031ff3d723e */ /* 0x080fe200030006ff */
[--C-:B------:R-:W-:Y:S01]  /*b6f0*/  HADD2.F32 R99, -RZ, R52.reuse.H0_H0 ;  /* 0x20000034ff637230 */ /* 0x100fe20000004100 */
[----:B------:R-:W-:Y:S01]  /*b700*/  F2FP.F16.E4M3.UNPACK_B R49, R49 ;  /* 0x00000031ff31723e */ /* 0x000fe200020006ff */
[----:B------:R-:W-:Y:S01]  /*b710*/  HADD2.F32 R52, -RZ, R52.H1_H1 ;  /* 0x30000034ff347230 */ /* 0x000fe20000004100 */
[----:B------:R-:W-:Y:S01]  /*b720*/  F2FP.SATFINITE.E4M3.F32.PACK_AB_MERGE_C R67, R67, R177, RZ ;  /* 0x000000b14343723e */ /* 0x000fe200048070ff */
[----:B------:R-:W-:-:S02]  /*b730*/  HADD2.F32 R94, -RZ, R61.H0_H0 ;  /* 0x2000003dff5e7230 */ /* 0x000fc40000004100 */
[----:B------:R-:W-:Y:S01]  /*b740*/  FMUL.FTZ R96, R63, R99 ;  /* 0x000000633f607220 */ /* 0x000fe20000410000 */
[----:B------:R-:W-:Y:S01]  /*b750*/  HADD2.F32 R61, -RZ, R61.H1_H1 ;  /* 0x3000003dff3d7230 */ /* 0x000fe20000004100 */
[----:B------:R-:W-:Y:S01]  /*b760*/  F2FP.SATFINITE.E4M3.F32.PACK_AB_MERGE_C R50, R50, R97, RZ ;  /* 0x000000613232723e */ /* 0x000fe200048070ff */
[C---:B------:R-:W-:Y:S01]  /*b770*/  FMUL.FTZ R99, R94.reuse, R99 ;  /* 0x000000635e637220 */ /* 0x040fe20000410000 */
[-C--:B------:R-:W-:Y:S01]  /*b780*/  FFMA.FTZ R96, R94, R95.reuse, -R96 ;  /* 0x0000005f5e607223 */ /* 0x080fe20000010860 */
[----:B------:R-:W-:Y:S02]  /*b790*/  F2FP.SATFINITE.E4M3.F32.PACK_AB_MERGE_C R55, R55, R178, R67 ;  /* 0x000000b23737723e */ /* 0x000fe40004807043 */
        /* <DEDUP_REMOVED lines=19> */
[CC--:B------:R-:W-:Y:S01]  /*b8d0*/  FMUL.FTZ R62, R64.reuse, R173.reuse ;  /* 0x000000ad403e7220 */ /* 0x0c0fe20000410000 */
[----:B------:R-:W-:Y:S01]  /*b8e0*/  F2FP.F16.E4M3.UNPACK_B R63, R66.H1 ;  /* 0x00000042ff3f723e */ /* 0x000fe200030006ff */
[C---:B------:R-:W-:Y:S01]  /*b8f0*/  FMUL.FTZ R173, R49.reuse, R173 ;  /* 0x000000ad31ad7220 */ /* 0x040fe20000410000 */
[----:B------:R-:W-:Y:S01]  /*b900*/  F2FP.F16.E4M3.UNPACK_B R65, R176.H1 ;  /* 0x000000b0ff41723e */ /* 0x000fe200030006ff */
[-C--:B------:R-:W-:Y:S01]  /*b910*/  FFMA.FTZ R62, R49, R175.reuse, -R62 ;  /* 0x000000af313e7223 */ /* 0x080fe2000001083e */
[----:B------:R-:W-:Y:S01]  /*b920*/  F2FP.F16.E4M3.UNPACK_B R66, R66 ;  /* 0x00000042ff42723e */ /* 0x000fe200020006ff */
[----:B------:R-:W-:Y:S01]  /*b930*/  FFMA.FTZ R49, R64, R175, R173 ;  /* 0x000000af40317223 */ /* 0x000fe200000100ad */
[----:B------:R-:W-:Y:S01]  /*b940*/  HADD2.F32 R64, -RZ, R63.H0_H0 ;  /* 0x2000003fff407230 */ /* 0x000fe20000004100 */
[----:B------:R-:W-:Y:S01]  /*b950*/  F2FP.F16.E4M3.UNPACK_B R176, R176 ;  /* 0x000000b0ffb0723e */ /* 0x000fe200020006ff */
[----:B------:R-:W-:Y:S01]  /*b960*/  HADD2.F32 R173, -RZ, R65.H0_H0 ;  /* 0x20000041ffad7230 */ /* 0x000fe20000004100 */
[----:B------:R-:W-:Y:S01]  /*b970*/  F2FP.SATFINITE.E4M3.F32.PACK_AB_MERGE_C R94, R62, R94, R61 ;  /* 0x0000005e3e5e723e */ /* 0x000fe2000480703d */
[----:B------:R-:W-:Y:S01]  /*b980*/  IMAD.MOV.U32 R61, RZ, RZ, R54 ;  /* 0x000000ffff3d7224 */ /* 0x000fe200078e0036 */
[-C--:B------:R-:W-:Y:S01]  /*b990*/  F2FP.F16.E4M3.UNPACK_B R54, R174.reuse.H1 ;  /* 0x000000aeff36723e */ /* 0x080fe200030006ff */
[----:B------:R-:W-:Y:S01]  /*b9a0*/  HADD2.F32 R63, -RZ, R63.H1_H1 ;  /* 0x3000003fff3f7230 */ /* 0x000fe20000004100 */
        /* <DEDUP_REMOVED lines=10> */
[----:B------:R-:W-:Y:S01]  /*ba50*/  F2FP.SATFINITE.E4M3.F32.PACK_AB_MERGE_C R49, R49, R95, R52 ;  /* 0x0000005f3131723e */ /* 0x000fe20004807034 */
[----:B------:R-:W-:Y:S02]  /*ba60*/  IMAD.MOV.U32 R52, RZ, RZ, R94 ;  /* 0x000000ffff347224 */ /* 0x000fe400078e005e */
[C---:B------:R-:W-:Y:S01]  /*ba70*/  FMUL.FTZ R177, R96.reuse, R177 ;  /* 0x000000b160b17220 */ /* 0x040fe20000410000 */
[----:B------:R-:W-:-:S03]  /*ba80*/  FFMA.FTZ R175, R96, R173, -R175 ;  /* 0x000000ad60af7223 */ /* 0x000fc600000108af */
[----:B------:R-:W-:Y:S01]  /*ba90*/  FFMA.FTZ R177, R64, R173, R177 ;  /* 0x000000ad40b17223 */ /* 0x000fe200000100b1 */
[CC--:B------:R-:W-:Y:S01]  /*baa0*/  FMUL.FTZ R64, R63.reuse, R54.reuse ;  /* 0x000000363f407220 */ /* 0x0c0fe20000410000 */
[C---:B------:R-:W-:Y:S01]  /*bab0*/  FMUL.FTZ R54, R62.reuse, R54 ;  /* 0x000000363e367220 */ /* 0x040fe20000410000 */
[----:B------:R-:W-:Y:S02]  /*bac0*/  HADD2.F32 R173, -RZ, R174.H0_H0 ;  /* 0x200000aeffad7230 */ /* 0x000fe40000004100 */
[-C--:B------:R-:W-:Y:S01]  /*bad0*/  FFMA.FTZ R62, R62, R65.reuse, -R64 ;  /* 0x000000413e3e7223 */ /* 0x080fe20000010840 */
[----:B------:R-:W-:Y:S01]  /*bae0*/  FFMA.FTZ R54, R63, R65, R54 ;  /* 0x000000413f367223 */ /* 0x000fe20000010036 */
[----:B------:R-:W-:Y:S02]  /*baf0*/  HADD2.F32 R63, -RZ, R66.H0_H0 ;  /* 0x20000042ff3f7230 */ /* 0x000fe40000004100 */
        /* <DEDUP_REMOVED lines=11> */
[-C--:B------:R-:W-:Y:S01]  /*bbb0*/  FMUL.FTZ R63, R66, R174.reuse ;  /* 0x000000ae423f7220 */ /* 0x080fe20000410000 */
[----:B------:R-:W-:Y:S01]  /*bbc0*/  F2FP.SATFINITE.E4M3.F32.PACK_AB_MERGE_C R54, R54, R177, RZ ;  /* 0x000000b13636723e */ /* 0x000fe200048070ff */
[----:B------:R-:W-:Y:S01]  /*bbd0*/  FMUL.FTZ R174, R61, R174 ;  /* 0x000000ae3dae7220 */ /* 0x000fe20000410000 */
[----:B------:R-:W-:Y:S01]  /*bbe0*/  F2FP.SATFINITE.E4M3.F32.PACK_AB_MERGE_C R65, R53, R60, R48 ;  /* 0x0000003c3541723e */ /* 0x000fe20004807030 */
[-C--:B------:R-:W-:Y:S01]  /*bbf0*/  FFMA.FTZ R63, R61, R176.reuse, -R63 ;  /* 0x000000b03d3f7223 */ /* 0x080fe2000001083f */
[----:B------:R-:W-:Y:S02]  /*bc00*/  IMAD.MOV.U32 R53, RZ, RZ, R93 ;  /* 0x000000ffff357224 */ /* 0x000fe400078e005d */
[----:B------:R-:W-:Y:S01]  /*bc10*/  FFMA.FTZ R174, R66, R176, R174 ;  /* 0x000000b042ae7223 */ /* 0x000fe200000100ae */
[----:B------:R-:W-:Y:S01]  /*bc20*/  IMAD.MOV.U32 R64, RZ, RZ, R49 ;  /* 0x000000ffff407224 */ /* 0x000fe200078e0031 */
[----:B------:R-:W-:-:S03]  /*bc30*/  F2FP.SATFINITE.E4M3.F32.PACK_AB_MERGE_C R62, R63, R96, R62 ;  /* 0x000000603f3e723e */ /* 0x000fc6000480703e */
[----:B------:R-:W-:Y:S02]  /*bc40*/  F2FP.SATFINITE.E4M3.F32.PACK_AB_MERGE_C R173, R174, R173, R54 ;  /* 0x000000adaead723e */ /* 0x000fe40004807036 */
[----:B------:R-:W-:-:S03]  /*bc50*/  IMAD.MOV.U32 R54, RZ, RZ, R62 ;  /* 0x000000ffff367224 */ /* 0x000fc600078e003e */
[----:B------:R-:W-:-:S07]  /*bc60*/  IMAD.MOV.U32 R66, RZ, RZ, R173 ;  /* 0x000000ffff427224 */ /* 0x000fce00078e00ad */
.L_x_3546:
[----:B------:R-:W-:Y:S05]  /*bc70*/  BSYNC B3 ;  /* 0x0000000000037941 */ /* 0x000fea0003800000 */
.L_x_3545:
        /* <DEDUP_REMOVED lines=9> */
[----:B------:R-:W-:Y:S01]  /*bd10*/  @!P4 IADD3.X R51, R60, R125, RZ, P5, !PT ;  /* 0x0000007d3c33c210 */ /* 0x000fe20002ffe4ff */
[----:B-1----:R3:W-:Y:S04]  /*bd20*/  STG.E.128 desc[UR54][R48.64], R52 ;  /* 0x0000003430007986 */ /* 0x0027e8000c101d36 */
[----:B0-----:R3:W-:Y:S04]  /*bd30*/  @!P4 STG.E.128 desc[UR54][R50.64], R64 ;  /* 0x000000403200c986 */ /* 0x0017e8000c101d36 */
.L_x_3544:
[----:B------:R-:W-:Y:S05]  /*bd40*/  BSYNC B2 ;  /* 0x0000000000027941 */ /* 0x000fea0003800000 */
.L_x_3543:
[----:B------:R-:W-:-:S13]  /*bd50*/  ISETP.NE.AND P4, PT, R36, RZ, PT ;  /* 0x000000ff2400720c */ /* 0x000fda0003f85270 */
[----:B------:R-:W-:Y:S05]  /*bd60*/  @!P4 BRA `(.L_x_3538) ;  /* 0x000000100000c947 */ /* 0x000fea0003800000 */
[----:B---3--:R-:W3:Y:S01]  /*bd70*/  LDL R48, [R1+0x8] ;  /* 0x0000080001307983 */ /* 0x008ee20000100800 */
[----:B------:R-:W-:Y:S01]  /*bd80*/  ISETP.GE.AND P4, PT, R6, R133, PT ;  /* 0x000000850600720c */ /* 0x000fe20003f86270 */
[----:B------:R-:W-:Y:S01]  /*bd90*/  BSSY B2, `(.L_x_3547) ;  /* 0x00000f1000027945 */ /* 0x000fe20003800000 */
[----:B---3--:R-:W-:-:S04]  /*bda0*/  LOP3.LUT P5, RZ, R48, 0x1, RZ, 0xc0, !PT ;  /* 0x0000000130ff7812 */ /* 0x008fc800078ac0ff */
[----:B------:R-:W-:-:S04]  /*bdb0*/  SEL R48, R121, R162, !P5 ;  /* 0x000000a279307207 */ /* 0x000fc80006800000 */
[----:B------:R-:W-:-:S04]  /*bdc0*/  SHF.R.S32.HI R49, RZ, 0x1f, R48 ;  /* 0x0000001fff317819 */ /* 0x000fc80000011430 */
[----:B------:R-:W-:-:S04]  /*bdd0*/  LEA.HI R49, R49, R48, RZ, 0x5 ;  /* 0x0000003031317211 */ /* 0x000fc800078f28ff */
[----:B------:R-:W-:-:S04]  /*bde0*/  LEA.HI.SX32 R49, R49, R28, 0x1b ;  /* 0x0000001c31317211 */ /* 0x000fc800078fdaff */
[----:B------:R-:W-:Y:S01]  /*bdf0*/  SHF.R.S32.HI R48, RZ, 0x1f, R49 ;  /* 0x0000001fff307819 */ /* 0x000fe20000011431 */
[----:B------:R-:W-:-:S03]  /*be00*/  IMAD.SHL.U32 R60, R49, 0x10, RZ ;  /* 0x00000010313c7824 */ /* 0x000fc600078e00ff */
[----:B------:R-:W-:Y:S02]  /*be10*/  LEA.HI R48, R48, R49, RZ, 0x2 ;  /* 0x0000003130307211 */ /* 0x000fe400078f10ff */
[----:B------:R-:W-:Y:S02]  /*be20*/  LOP3.LUT R49, R227, 0x30, R60, 0xf8, !PT ;  /* 0x00000030e3317812 */ /* 0x000fe400078ef83c */
[----:B------:R-:W-:Y:S02]  /*be30*/  SHF.R.S32.HI R48, RZ, 0x2, R48 ;  /* 0x00000002ff307819 */ /* 0x000fe40000011430 */
[----:B------:R-:W-:-:S03]  /*be40*/  LOP3.LUT R49, R49, R228, RZ, 0x3c, !PT ;  /* 0x000000e431317212 */ /* 0x000fc600078e3cff */
[----:B------:R-:W-:-:S04]  /*be50*/  IMAD R48, R48, 0x2800, R229 ;  /* 0x0000280030307824 */ /* 0x000fc800078e02e5 */
[----:B------:R-:W-:Y:S02]  /*be60*/  IMAD.IADD R48, R48, 0x1, R49 ;  /* 0x0000000130307824 */ /* 0x000fe400078e0231 */
[C---:B------:R-:W-:Y:S02]  /*be70*/  IMAD R49, R17.reuse, 0x7800, R142 ;  /* 0x0000780011317824 */ /* 0x040fe400078e028e */
[----:B------:R-:W-:Y:S02]  /*be80*/  IMAD R51, R17, 0x7800, R48 ;  /* 0x0000780011337824 */ /* 0x000fe400078e0230 */
[C---:B------:R-:W-:Y:S02]  /*be90*/  IMAD.IADD R49, R16.reuse, 0x1, R49 ;  /* 0x0000000110317824 */ /* 0x040fe400078e0231 */
[----:B-1----:R-:W-:-:S04]  /*bea0*/  IMAD.IADD R52, R16, 0x1, R51 ;  /* 0x0000000110347824 */ /* 0x002fc800078e0233 */
[----:B------:R-:W0:Y:S04]  /*beb0*/  LDS.128 R48, [R49+0x24200] ;  /* 0x0242000031307984 */ /* 0x000e280000000c00 */
[----:B------:R-:W1:Y:S01]  /*bec0*/  LDS.128 R52, [R52+0x24200] ;  /* 0x0242000034347984 */ /* 0x000e620000000c00 */
[----:B------:R-:W-:Y:S05]  /*bed0*/  @P4 BRA `(.L_x_3548) ;  /* 0x0000000c00704947 */ /* 0x000fea0003800000 */
[----:B------:R-:W-:Y:S02]  /*bee0*/  LOP3.LUT R46, R45, 0xff, RZ, 0xc0, !PT ;  /* 0x000000ff2d2e7812 */ /* 0x000fe400078ec0ff */
[----:B------:R-:W-:Y:S02]  /*bef0*/  SHF.R.U32.HI R64, RZ, 0x18, R45 ;  /* 0x00000018ff407819 */ /* 0x000fe4000001162d */
[----:B------:R-:W-:Y:S02]  /*bf00*/  SHF.R.U32.HI R58, RZ, 0x8, R47 ;  /* 0x00000008ff3a7819 */ /* 0x000fe4000001162f */
[----:B------:R-:W-:Y:S02]  /*bf10*/  SHF.R.U32.HI R63, RZ, 0x8, R57 ;  /* 0x00000008ff3f7819 */ /* 0x000fe40000011639 */
[--C-:B------:R-:W-:Y:S01]  /*bf20*/  SHF.R.U32.HI R44, RZ, 0x10, R45.reuse ;  /* 0x00000010ff2c7819 */ /* 0x100fe2000001162d */
[----:B------:R-:W-:Y:S01]  /*bf30*/  IMAD.SHL.U32 R58, R58, 0x100, RZ ;  /* 0x000001003a3a7824 */ /* 0x000fe200078e00ff */
[----:B------:R-:W-:Y:S01]  /*bf40*/  SHF.R.U32.HI R56, RZ, 0x8, R45 ;  /* 0x00000008ff387819 */ /* 0x000fe2000001162d */
[----:B------:R-:W-:Y:S01]  /*bf50*/  IMAD.SHL.U32 R63, R63, 0x100, RZ ;  /* 0x000001003f3f7824 */ /* 0x000fe200078e00ff */
[----:B------:R-:W-:-:S02]  /*bf60*/  LOP3.LUT R61, R47, 0xff, RZ, 0xc0, !PT ;  /* 0x000000ff2f3d7812 */ /* 0x000fc400078ec0ff */
[----:B------:R-:W-:Y:S01]  /*bf70*/  SHF.R.U32.HI R65, RZ, 0x18, R47 ;  /* 0x00000018ff417819 */ /* 0x000fe2000001162f */
[----:B------:R-:W-:Y:S01]  /*bf80*/  IMAD.SHL.U32 R56, R56, 0x100, RZ ;  /* 0x0000010038387824 */ /* 0x000fe200078e00ff */
[----:B------:R-:W-:Y:S02]  /*bf90*/  SHF.R.U32.HI R62, RZ, 0x10, R57 ;  /* 0x00000010ff3e7819 */ /* 0x000fe40000011639 */
[----:B------:R-:W-:Y:S02]  /*bfa0*/  LOP3.LUT R66, R57, 0xff, RZ, 0xc0, !PT ;  /* 0x000000ff39427812 */ /* 0x000fe400078ec0ff */
[----:B------:R-:W-:Y:S02]  /*bfb0*/  SHF.R.U32.HI R45, RZ, 0x10, R47 ;  /* 0x00000010ff2d7819 */ /* 0x000fe4000001162f */
[----:B------:R-:W-:Y:S02]  /*bfc0*/  SHF.R.U32.HI R57, RZ, 0x18, R57 ;  /* 0x00000018ff397819 */ /* 0x000fe40000011639 */
[----:B------:R-:W-:-:S02]  /*bfd0*/  PRMT R64, R64, 0x654, R46 ;  /* 0x0000065440407816 */ /* 0x000fc4000000002e */
[--C-:B------:R-:W-:Y:S02]  /*bfe0*/  SHF.R.U32.HI R46, RZ, 0x10, R59.reuse ;  /* 0x00000010ff2e7819 */ /* 0x100fe4000001163b */
[--C-:B------:R-:W-:Y:S02]  /*bff0*/  SHF.R.U32.HI R47, RZ, 0x8, R59.reuse ;  /* 0x00000008ff2f7819 */ /* 0x100fe4000001163b */
[----:B------:R-:W-:Y:S01]  /*c000*/  LOP3.LUT R67, R59, 0xff, RZ, 0xc0, !PT ;  /* 0x000000ff3b437812 */ /* 0x000fe200078ec0ff */
[----:B------:R-:W-:Y:S01]  /*c010*/  IMAD.U32 R46, R46, 0x10000, RZ ;  /* 0x000100002e2e7824 */ /* 0x000fe200078e00ff */
[----:B------:R-:W-:Y:S02]  /*c020*/  SHF.R.U32.HI R59, RZ, 0x18, R59 ;  /* 0x00000018ff3b7819 */ /* 0x000fe4000001163b */
[----:B------:R-:W-:Y:S02]  /*c030*/  PRMT R61, R65, 0x654, R61 ;  /* 0x00000654413d7816 */ /* 0x000fe4000000003d */
[----:B------:R-:W-:-:S02]  /*c040*/  PRMT R66, R57, 0x654, R66 ;  /* 0x0000065439427816 */ /* 0x000fc40000000042 */
[----:B------:R-:W-:Y:S02]  /*c050*/  PRMT R57, R59, 0x654, R67 ;  /* 0x000006543b397816 */ /* 0x000fe40000000043 */
[----:B------:R-:W-:Y:S01]  /*c060*/  LOP3.LUT R59, R61, 0xff00, R58, 0xf8, !PT ;  /* 0x0000ff003d3b7812 */ /* 0x000fe200078ef83a */
[----:B0-----:R-:W-:Y:S01]  /*c070*/  IMAD.MOV.U32 R58, RZ, RZ, R49 ;  /* 0x000000ffff3a7224 */ /* 0x001fe200078e0031 */
[----:B------:R-:W-:Y:S01]  /*c080*/  LOP3.LUT R61, R66, 0xff00, R63, 0xf8, !PT ;  /* 0x0000ff00423d7812 */ /* 0x000fe200078ef83f */
[----:B------:R-:W-:Y:S01]  /*c090*/  IMAD.U32 R63, R44, 0x10000, RZ ;  /* 0x000100002c3f7824 */ /* 0x000fe200078e00ff */
[----:B------:R-:W-:Y:S01]  /*c0a0*/  LOP3.LUT R56, R64, 0xff00, R56, 0xf8, !PT ;  /* 0x0000ff0040387812 */ /* 0x000fe200078ef838 */
[----:B------:R-:W-:Y:S01]  /*c0b0*/  IMAD.U32 R44, R62, 0x10000, RZ ;  /* 0x000100003e2c7824 */ /* 0x000fe200078e00ff */
[----:B------:R-:W-:Y:S02]  /*c0c0*/  F2FP.F16.E4M3.UNPACK_B R49, R58 ;  /* 0x0000003aff31723e */ /* 0x000fe400020006ff */
[----:B------:R-:W-:-:S02]  /*c0d0*/  LOP3.LUT R63, R56, 0xff0000, R63, 0xf8, !PT ;  /* 0x00ff0000383f7812 */ /* 0x000fc400078ef83f */
[----:B------:R-:W-:Y:S01]  /*c0e0*/  LOP3.LUT R44, R61, 0xff0000, R44, 0xf8, !PT ;  /* 0x00ff00003d2c7812 */ /* 0x000fe200078ef82c */
[--C-:B------:R-:W-:Y:S01]  /*c0f0*/  HADD2.F32 R62, -RZ, R49.reuse.H0_H0 ;  /* 0x20000031ff3e7230 */ /* 0x100fe20000004100 */
[----:B-1----:R-:W-:Y:S01]  /*c100*/  MOV R56, R53 ;  /* 0x0000003500387202 */ /* 0x002fe20000000f00 */
[----:B------:R-:W-:Y:S01]  /*c110*/  HADD2.F32 R49, -RZ, R49.H1_H1 ;  /* 0x30000031ff317230 */ /* 0x000fe20000004100 */
[----:B------:R-:W-:Y:S02]  /*c120*/  F2FP.F16.E4M3.UNPACK_B R64, R44 ;  /* 0x0000002cff40723e */ /* 0x000fe400020006ff */
[----:B------:R-:W-:Y:S02]  /*c130*/  F2FP.F16.E4M3.UNPACK_B R61, R56 ;  /* 0x00000038ff3d723e */ /* 0x000fe400020006ff */
[-C--:B------:R-:W-:Y:S01]  /*c140*/  F2FP.F16.E4M3.UNPACK_B R65, R63.reuse ;  /* 0x0000003fff41723e */ /* 0x080fe200020006ff */
[----:B------:R-:W-:Y:S01]  /*c150*/  HADD2.F32 R67, -RZ, R64.H0_H0 ;  /* 0x20000040ff437230 */ /* 0x000fe20000004100 */
[----:B------:R-:W-:Y:S01]  /*c160*/  F2FP.F16.E4M3.UNPACK_B R58, R58.H1 ;  /* 0x0000003aff3a723e */ /* 0x000fe200030006ff */
[----:B------:R-:W-:Y:S01]  /*c170*/  HADD2.F32 R53, -RZ, R61.H0_H0 ;  /* 0x2000003dff357230 */ /* 0x000fe20000004100 */
[----:B------:R-:W-:Y:S01]  /*c180*/  F2FP.F16.E4M3.UNPACK_B R63, R63.H1 ;  /* 0x0000003fff3f723e */ /* 0x000fe200030006ff */
[----:B------:R-:W-:-:S02]  /*c190*/  HADD2.F32 R66, -RZ, R65.H0_H0 ;  /* 0x20000041ff427230 */ /* 0x000fc40000004100 */
[----:B------:R-:W-:Y:S02]  /*c1a0*/  HADD2.F32 R64, -RZ, R64.H1_H1 ;  /* 0x30000040ff407230 */ /* 0x000fe40000004100 */
[CC--:B------:R-:W-:Y:S01]  /*c1b0*/  FMUL.FTZ R92, R53.reuse, R67.reuse ;  /* 0x00000043355c7220 */ /* 0x0c0fe20000410000 */
[C---:B------:R-:W-:Y:S01]  /*c1c0*/  FMUL.FTZ R67, R62.reuse, R67 ;  /* 0x000000433e437220 */ /* 0x040fe20000410000 */
        /* <DEDUP_REMOVED lines=12> */
[--C-:B------:R-:W-:Y:S02]  /*c290*/  HADD2.F32 R44, -RZ, R64.reuse.H0_H0 ;  /* 0x20000040ff2c7230 */ /* 0x100fe40000004100 */
[----:B------:R-:W-:Y:S02]  /*c2a0*/  HADD2.F32 R67, -RZ, R65.H0_H0 ;  /* 0x20000041ff437230 */ /* 0x000fe40000004100 */
[----:B------:R-:W-:-:S02]  /*c2b0*/  HADD2.F32 R64, -RZ, R64.H1_H1 ;  /* 0x30000040ff407230 */ /* 0x000fc40000004100 */
[----:B------:R-:W-:Y:S02]  /*c2c0*/  HADD2.F32 R65, -RZ, R65.H1_H1 ;  /* 0x30000041ff417230 */ /* 0x000fe40000004100 */
[-C--:B------:R-:W-:Y:S01]  /*c2d0*/  FMUL.FTZ R92, R44, R67.reuse ;  /* 0x000000432c5c7220 */ /* 0x080fe20000410000 */
[----:B------:R-:W-:-:S03]  /*c2e0*/  FMUL.FTZ R67, R56, R67 ;  /* 0x0000004338437220 */ /* 0x000fc60000410000 */
[-C--:B------:R-:W-:Y:S01]  /*c2f0*/  FFMA.FTZ R56, R56, R66.reuse, -R92 ;  /* 0x0000004238387223 */ /* 0x080fe2000001085c */
[----:B------:R-:W-:Y:S01]  /*c300*/  FFMA.FTZ R44, R44, R66, R67 ;  /* 0x000000422c2c7223 */ /* 0x000fe20000010043 */
[----:B------:R-:W-:Y:S02]  /*c310*/  HADD2.F32 R66, -RZ, R58.H1_H1 ;  /* 0x3000003aff427230 */ /* 0x000fe40000004100 */
[----:B------:R-:W-:Y:S02]  /*c320*/  HADD2.F32 R58, -RZ, R63.H1_H1 ;  /* 0x3000003fff3a7230 */ /* 0x000fe40000004100 */
[-C--:B------:R-:W-:Y:S01]  /*c330*/  FMUL.FTZ R63, R64, R65.reuse ;  /* 0x00000041403f7220 */ /* 0x080fe20000410000 */
[----:B------:R-:W-:-:S03]  /*c340*/  FMUL.FTZ R65, R66, R65 ;  /* 0x0000004142417220 */ /* 0x000fc60000410000 */
[-C--:B------:R-:W-:Y:S01]  /*c350*/  FFMA.FTZ R63, R66, R58.reuse, -R63 ;  /* 0x0000003a423f7223 */ /* 0x080fe2000001083f */
[----:B------:R-:W-:Y:S01]  /*c360*/  FFMA.FTZ R58, R64, R58, R65 ;  /* 0x0000003a403a7223 */ /* 0x000fe20000010041 */
[----:B------:R-:W-:-:S03]  /*c370*/  IMAD.SHL.U32 R64, R47, 0x100, RZ ;  /* 0x000001002f407824 */ /* 0x000fc600078e00ff */
[----:B------:R-:W-:Y:S02]  /*c380*/  F2FP.SATFINITE.E4M3.F32.PACK_AB_MERGE_C R56, R63, R56, RZ ;  /* 0x000000383f38723e */ /* 0x000fe400048070ff */
[----:B------:R-:W-:Y:S02]  /*c390*/  F2FP.SATFINITE.E4M3.F32.PACK_AB_MERGE_C R44, R58, R44, RZ ;  /* 0x0000002c3a2c723e */ /* 0x000fe400048070ff */
[----:B------:R-:W-:Y:S01]  /*c3a0*/  LOP3.LUT R47, R57, 0xff00, R64, 0xf8, !PT ;  /* 0x0000ff00392f7812 */ /* 0x000fe200078ef840 */
[----:B------:R-:W-:Y:S01]  /*c3b0*/  IMAD.U32 R64, R45, 0x10000, RZ ;  /* 0x000100002d407824 */ /* 0x000fe200078e00ff */
[----:B------:R-:W-:Y:S02]  /*c3c0*/  F2FP.SATFINITE.E4M3.F32.PACK_AB_MERGE_C R61, R61, R62, R56 ;  /* 0x0000003e3d3d723e */ /* 0x000fe40004807038 */
[----:B------:R-:W-:Y:S01]  /*c3d0*/  LOP3.LUT R45, R47, 0xff0000, R46, 0xf8, !PT ;  /* 0x00ff00002f2d7812 */ /* 0x000fe200078ef82e */
[----:B------:R-:W-:Y:S01]  /*c3e0*/  IMAD.MOV.U32 R46, RZ, RZ, R55 ;  /* 0x000000ffff2e7224 */ /* 0x000fe200078e0037 */
[----:B------:R-:W-:Y:S01]  /*c3f0*/  LOP3.LUT R57, R59, 0xff0000, R64, 0xf8, !PT ;  /* 0x00ff00003b397812 */ /* 0x000fe200078ef840 */
[----:B------:R-:W-:Y:S01]  /*c400*/  IMAD.MOV.U32 R59, RZ, RZ, R51 ;  /* 0x000000ffff3b7224 */ /* 0x000fe200078e0033 */
[----:B------:R-:W-:-:S02]  /*c410*/  F2FP.F16.E4M3.UNPACK_B R64, R45 ;  /* 0x0000002dff40723e */ /* 0x000fc400020006ff */
[-C--:B------:R-:W-:Y:S02]  /*c420*/  F2FP.F16.E4M3.UNPACK_B R47, R46.reuse ;  /* 0x0000002eff2f723e */ /* 0x080fe400020006ff */
[----:B------:R-:W-:Y:S01]  /*c430*/  F2FP.F16.E4M3.UNPACK_B R51, R59 ;  /* 0x0000003bff33723e */ /* 0x000fe200020006ff */
[----:B------:R-:W-:Y:S01]  /*c440*/  HADD2.F32 R55, -RZ, R64.H0_H0 ;  /* 0x20000040ff377230 */ /* 0x000fe20000004100 */
[----:B------:R-:W-:Y:S01]  /*c450*/  F2FP.F16.E4M3.UNPACK_B R65, R57 ;  /* 0x00000039ff41723e */ /* 0x000fe200020006ff */
[----:B------:R-:W-:Y:S01]  /*c460*/  HADD2.F32 R66, -RZ, R47.H0_H0 ;  /* 0x2000002fff427230 */ /* 0x000fe20000004100 */
[----:B------:R-:W-:Y:S01]  /*c470*/  F2FP.F16.E4M3.UNPACK_B R46, R46.H1 ;  /* 0x0000002eff2e723e */ /* 0x000fe200030006ff */
[----:B------:R-:W-:Y:S01]  /*c480*/  HADD2.F32 R92, -RZ, R51.H0_H0 ;  /* 0x20000033ff5c7230 */ /* 0x000fe20000004100 */
[----:B------:R-:W-:Y:S01]  /*c490*/  F2FP.F16.E4M3.UNPACK_B R45, R45.H1 ;  /* 0x0000002dff2d723e */ /* 0x000fe200030006ff */
        /* <DEDUP_REMOVED lines=8> */
[----:B------:R-:W-:Y:S02]  /*c520*/  HADD2.F32 R55, -RZ, R51.H1_H1 ;  /* 0x30000033ff377230 */ /* 0x000fe40000004100 */
[----:B------:R-:W-:Y:S01]  /*c530*/  FMUL.FTZ R51, R47, R64 ;  /* 0x000000402f337220 */ /* 0x000fe20000410000 */
[----:B------:R-:W-:Y:S01]  /*c540*/  F2FP.F16.E4M3.UNPACK_B R57, R57.H1 ;  /* 0x00000039ff39723e */ /* 0x000fe200030006ff */
[----:B------:R-:W-:Y:S01]  /*c550*/  HADD2.F32 R67, -RZ, R45.H0_H0 ;  /* 0x2000002dff437230 */ /* 0x000fe20000004100 */
[----:B------:R-:W-:Y:S01]  /*c560*/  F2FP.F16.E4M3.UNPACK_B R56, R52.H1 ;  /* 0x00000034ff38723e */ /* 0x000fe200030006ff */
        /* <DEDUP_REMOVED lines=8> */
[----:B------:R-:W-:Y:S01]  /*c5f0*/  F2FP.F16.E4M3.UNPACK_B R52, R52 ;  /* 0x00000034ff34723e */ /* 0x000fe200020006ff */
[----:B------:R-:W-:Y:S01]  /*c600*/  HADD2.F32 R46, -RZ, R46.H1_H1 ;  /* 0x3000002eff2e7230 */ /* 0x000fe20000004100 */
[----:B------:R-:W-:Y:S01]  /*c610*/  F2FP.F16.E4M3.UNPACK_B R169, R169 ;  /* 0x000000a9ffa9723e */ /* 0x000fe200020006ff */
[--C-:B------:R-:W-:Y:S02]  /*c620*/  HADD2.F32 R65, -RZ, R55.reuse.H0_H0 ;  /* 0x20000037ff417230 */ /* 0x100fe40000004100 */
[----:B------:R-:W-:Y:S01]  /*c630*/  FMUL.FTZ R92, R59, R67 ;  /* 0x000000433b5c7220 */ /* 0x000fe20000410000 */
[----:B------:R-:W-:Y:S01]  /*c640*/  HADD2.F32 R55, -RZ, R55.H1_H1 ;  /* 0x30000037ff377230 */ /* 0x000fe20000004100 */
[----:B------:R-:W-:Y:S01]  /*c650*/  F2FP.SATFINITE.E4M3.F32.PACK_AB_MERGE_C R53, R49, R53, R44 ;  /* 0x000000353135723e */ /* 0x000fe2000480702c */
[----:B------:R-:W-:-:S02]  /*c660*/  HADD2.F32 R57, -RZ, R57.H1_H1 ;  /* 0x30000039ff397230 */ /* 0x000fc40000004100 */
[CC--:B------:R-:W-:Y:S01]  /*c670*/  FFMA.FTZ R92, R65.reuse, R64.reuse, -R92 ;  /* 0x00000040415c7223 */ /* 0x0c0fe2000001085c */
[----:B------:R-:W-:Y:S01]  /*c680*/  FMUL.FTZ R65, R65, R67 ;  /* 0x0000004341417220 */ /* 0x000fe20000410000 */
[--C-:B------:R-:W-:Y:S01]  /*c690*/  HADD2.F32 R63, -RZ, R58.reuse.H0_H0 ;  /* 0x2000003aff3f7230 */ /* 0x100fe20000004100 */
[----:B------:R-:W-:Y:S01]  /*c6a0*/  MOV R49, R61 ;  /* 0x0000003d00317202 */ /* 0x000fe20000000f00 */
[----:B------:R-:W-:Y:S02]  /*c6b0*/  HADD2.F32 R58, -RZ, R58.H1_H1 ;  /* 0x3000003aff3a7230 */ /* 0x000fe40000004100 */
        /* <DEDUP_REMOVED lines=20> */
[----:B------:R-:W-:Y:S01]  /*c800*/  FFMA.FTZ R64, R62, R63, -R64 ;  /* 0x0000003f3e407223 */ /* 0x000fe20000010840 */
[----:B------:R-:W-:Y:S02]  /*c810*/  F2FP.SATFINITE.E4M3.F32.PACK_AB_MERGE_C R51, R51, R93, R59 ;  /* 0x0000005d3333723e */ /* 0x000fe4000480703b */
[----:B------:R-:W-:Y:S01]  /*c820*/  FFMA.FTZ R67, R57, R63, R67 ;  /* 0x0000003f39437223 */ /* 0x000fe20000010043 */
[-C--:B------:R-:W-:Y:S01]  /*c830*/  FMUL.FTZ R57, R56, R48.reuse ;  /* 0x0000003038397220 */ /* 0x080fe20000410000 */
[----:B------:R-:W-:Y:S01]  /*c840*/  FMUL.FTZ R48, R55, R48 ;  /* 0x0000003037307220 */ /* 0x000fe20000410000 */
[----:B------:R-:W-:-:S02]  /*c850*/  HADD2.F32 R63, -RZ, R171.H0_H0 ;  /* 0x200000abff3f7230 */ /* 0x000fc40000004100 */
[-C--:B------:R-:W-:Y:S01]  /*c860*/  FFMA.FTZ R55, R55, R58.reuse, -R57 ;  /* 0x0000003a37377223 */ /* 0x080fe20000010839 */
[----:B------:R-:W-:Y:S01]  /*c870*/  FFMA.FTZ R48, R56, R58, R48 ;  /* 0x0000003a38307223 */ /* 0x000fe20000010030 */
[--C-:B------:R-:W-:Y:S02]  /*c880*/  HADD2.F32 R56, -RZ, R52.reuse.H0_H0 ;  /* 0x20000034ff387230 */ /* 0x100fe40000004100 */
        /* <DEDUP_REMOVED lines=57> */
[C---:B------:R-:W-:Y:S02]  /*cc20*/  FMUL.FTZ R170, R52.reuse, R170 ;  /* 0x000000aa34aa7220 */ /* 0x040fe40000410000 */
[-C--:B------:R-:W-:Y:S01]  /*cc30*/  FFMA.FTZ R56, R52, R168.reuse, -R56 ;  /* 0x000000a834387223 */ /* 0x080fe20000010838 */
[----:B------:R-:W-:Y:S01]  /*cc40*/  F2FP.SATFINITE.E4M3.F32.PACK_AB_MERGE_C R52, R45, R63, R48 ;  /* 0x0000003f2d34723e */ /* 0x000fe20004807030 */
[----:B------:R-:W-:Y:S01]  /*cc50*/  FFMA.FTZ R57, R54, R168, R170 ;  /* 0x000000a836397223 */ /* 0x000fe200000100aa */
[----:B------:R-:W-:Y:S02]  /*cc60*/  IMAD.MOV.U32 R48, RZ, RZ, R62 ;  /* 0x000000ffff307224 */ /* 0x000fe400078e003e */
[----:B------:R-:W-:Y:S02]  /*cc70*/  F2FP.SATFINITE.E4M3.F32.PACK_AB_MERGE_C R50, R56, R64, R55 ;  /* 0x000000403832723e */ /* 0x000fe40004807037 */
[----:B------:R-:W-:-:S02]  /*cc80*/  F2FP.SATFINITE.E4M3.F32.PACK_AB_MERGE_C R54, R57, R92, R95 ;  /* 0x0000005c3936723e */ /* 0x000fc4000480705f */
[----:B------:R-:W-:-:S07]  /*cc90*/  F2FP.SATFINITE.E4M3.F32.PACK_AB_MERGE_C R55, R47, R66, R46 ;  /* 0x000000422f37723e */ /* 0x000fce000480702e */
.L_x_3548:
[----:B------:R-:W-:Y:S05]  /*cca0*/  BSYNC B2 ;  /* 0x0000000000027941 */ /* 0x000fea0003800000 */
.L_x_3547:
[----:B------:R-:W-:-:S04]  /*ccb0*/  IADD3 R57, P4, P5, R118, R140, R29 ;  /* 0x0000008c76397210 */ /* 0x000fc80007d9e01d */
[----:B------:R-:W-:Y:S02]  /*ccc0*/  IADD3.X R46, R4, R172, R32, P4, P5 ;  /* 0x000000ac042e7210 */ /* 0x000fe400027ea420 */
[----:B------:R-:W-:-:S13]  /*ccd0*/  ISETP.GE.AND P4, PT, R60, R156, PT ;  /* 0x0000009c3c00720c */ /* 0x000fda0003f86270 */
[--C-:B------:R-:W-:Y:S02]  /*cce0*/  @!P4 SHF.R.S32.HI R45, RZ, 0x1f, R60.reuse ;  /* 0x0000001fff2dc819 */ /* 0x100fe4000001143c */
[----:B------:R-:W-:-:S04]  /*ccf0*/  @!P4 IADD3 R47, P5, P6, R118, R140, R60 ;  /* 0x0000008c762fc210 */ /* 0x000fc80007ebe03c */
[----:B------:R-:W-:Y:S02]  /*cd00*/  @!P4 IADD3.X R172, R4, R172, R45, P5, P6 ;  /* 0x000000ac04acc210 */ /* 0x000fe40002fec42d */
[----:B------:R-:W-:-:S05]  /*cd10*/  IADD3 R44, P5, R57, R124, RZ ;  /* 0x0000007c392c7210 */ /* 0x000fca0007fbe0ff */
[----:B------:R-:W-:Y:S01]  /*cd20*/  IMAD.X R45, R46, 0x1, R125, P5 ;  /* 0x000000012e2d7824 */ /* 0x000fe200028e067d */
[----:B------:R-:W-:-:S04]  /*cd30*/  @!P4 IADD3 R46, P5, R47, R124, RZ ;  /* 0x0000007c2f2ec210 */ /* 0x000fc80007fbe0ff */
[----:B0-----:R4:W-:Y:S01]  /*cd40*/  STG.E.128 desc[UR54][R44.64], R48 ;  /* 0x000000302c007986 */ /* 0x0019e2000c101d36 */
[----:B------:R-:W-:-:S05]  /*cd50*/  @!P4 IMAD.X R47, R172, 0x1, R125, P5 ;  /* 0x00000001ac2fc824 */ /* 0x000fca00028e067d */
[----:B-1----:R4:W-:Y:S03]  /*cd60*/  @!P4 STG.E.128 desc[UR54][R46.64], R52 ;  /* 0x000000342e00c986 */ /* 0x0029e6000c101d36 */
.L_x_3538:
[----:B------:R-:W-:Y:S05]  /*cd70*/  BSYNC B1 ;  /* 0x0000000000017941 */ /* 0x000fea0003800000 */
.L_x_3537:
[----:B----4-:R-:W-:Y:S02]  /*cd80*/  VIADD R45, R220, 0x80 ;  /* 0x00000080dc2d7836 */ /* 0x010fe40000000000 */
[-C--:B---3--:R-:W-:Y:S02]  /*cd90*/  IMAD R44, R147, R138.reuse, RZ ;  /* 0x0000008a932c7224 */ /* 0x088fe400078e02ff */
[----:B------:R-:W-:-:S04]  /*cda0*/  IMAD.WIDE.U32 R136, R45, R138, R136 ;  /* 0x0000008a2d887225 */ /* 0x000fc800078e0088 */
[----:B------:R-:W-:Y:S01]  /*cdb0*/  IMAD R139, R45, R139, R44 ;  /* 0x0000008b2d8b7224 */ /* 0x000fe200078e022c */
[----:B------:R-:W-:Y:S06]  /*cdc0*/  @P3 BRA `(.L_x_3507) ;  /* 0x0000003000e43947 */ /* 0x000fec0003800000 */
[----:B------:R-:W-:Y:S01]  /*cdd0*/  ISETP.NE.AND P3, PT, R34, RZ, PT ;  /* 0x000000ff2200720c */ /* 0x000fe20003f65270 */
[----:B------:R-:W-:Y:S01]  /*cde0*/  BSSY B1, `(.L_x_3549) ;  /* 0x00000fd000017945 */ /* 0x000fe20003800000 */
[----:B------:R-:W-:-:S11]  /*cdf0*/  IMAD.IADD R56, R137, 0x1, R139 ;  /* 0x0000000189387824 */ /* 0x000fd600078e028b */
[----:B------:R-:W-:Y:S05]  /*ce00*/  @!P3 BRA `(.L_x_3550) ;  /* 0x0000000c00e8b947 */ /* 0x000fea0003800000 */
[----:B------:R-:W-:Y:S01]  /*ce10*/  SEL R44, R121, R162, !P0 ;  /* 0x000000a2792c7207 */ /* 0x000fe20004000000 */
[----:B------:R-:W-:Y:S01]  /*ce20*/  BSSY B2, `(.L_x_3551) ;  /* 0x00000ee000027945 */ /* 0x000fe20003800000 */
[----:B-1----:R-:W-:Y:S02]  /*ce30*/  IADD3 R52, P3, P4, R118, R136, R26 ;  /* 0x0000008876347210 */ /* 0x002fe40007c7e01a */
[----:B------:R-:W-:Y:S02]  /*ce40*/  SHF.R.S32.HI R45, RZ, 0x1f, R44 ;  /* 0x0000001fff2d7819 */ /* 0x000fe4000001142c */
[----:B------:R-:W-:Y:S02]  /*ce50*/  IADD3.X R53, R4, R56, R30, P3, P4 ;  /* 0x0000003804357210 */ /* 0x000fe40001fe841e */
[----:B------:R-:W-:Y:S02]  /*ce60*/  LEA.HI R45, R45, R44, RZ, 0x5 ;  /* 0x0000002c2d2d7211 */ /* 0x000fe400078f28ff */
[----:B------:R-:W-:-:S02]  /*ce70*/  ISETP.GE.AND P3, PT, R18, R133, PT ;  /* 0x000000851200720c */ /* 0x000fc40003f66270 */
[----:B------:R-:W-:-:S04]  /*ce80*/  LEA.HI.SX32 R45, R45, R120, 0x1b ;  /* 0x000000782d2d7211 */ /* 0x000fc800078fdaff */
[----:B------:R-:W-:Y:S01]  /*ce90*/  SHF.R.S32.HI R44, RZ, 0x1f, R45 ;  /* 0x0000001fff2c7819 */ /* 0x000fe2000001142d */
[----:B------:R-:W-:-:S03]  /*cea0*/  IMAD.SHL.U32 R54, R45, 0x10, RZ ;  /* 0x000000102d367824 */ /* 0x000fc600078e00ff */
[----:B------:R-:W-:-:S04]  /*ceb0*/  LEA.HI R44, R44, R45, RZ, 0x2 ;  /* 0x0000002d2c2c7211 */ /* 0x000fc800078f10ff */
[----:B------:R-:W-:Y:S02]  /*cec0*/  SHF.R.S32.HI R45, RZ, 0x2, R44 ;  /* 0x00000002ff2d7819 */ /* 0x000fe4000001142c */
[----:B------:R-:W-:-:S03]  /*ced0*/  LOP3.LUT R44, R231, 0x30, R54, 0xf8, !PT ;  /* 0x00000030e72c7812 */ /* 0x000fc600078ef836 */
[----:B------:R-:W-:Y:S01]  /*cee0*/  IMAD R45, R45, 0x2800, R232 ;  /* 0x000028002d2d7824 */ /* 0x000fe200078e02e8 */
[----:B------:R-:W-:-:S05]  /*cef0*/  LOP3.LUT R44, R44, R9, RZ, 0x3c, !PT ;  /* 0x000000092c2c7212 */ /* 0x000fca00078e3cff */
[----:B------:R-:W-:Y:S02]  /*cf00*/  IMAD.IADD R44, R45, 0x1, R44 ;  /* 0x000000012d2c7824 */ /* 0x000fe400078e022c */
[C---:B------:R-:W-:Y:S02]  /*cf10*/  IMAD R45, R17.reuse, 0x7800, R143 ;  /* 0x00007800112d7824 */ /* 0x040fe400078e028f */
[----:B------:R-:W-:Y:S02]  /*cf20*/  IMAD R47, R17, 0x7800, R44 ;  /* 0x00007800112f7824 */ /* 0x000fe400078e022c */
[C---:B------:R-:W-:Y:S02]  /*cf30*/  IMAD.IADD R45, R16.reuse, 0x1, R45 ;  /* 0x00000001102d7824 */ /* 0x040fe400078e022d */
[----:B------:R-:W-:-:S04]  /*cf40*/  IMAD.IADD R48, R16, 0x1, R47 ;  /* 0x0000000110307824 */ /* 0x000fc800078e022f */
[----:B------:R-:W1:Y:S04]  /*cf50*/  LDS.128 R44, [R45+0x24200] ;  /* 0x024200002d2c7984 */ /* 0x000e680000000c00 */
[----:B------:R-:W3:Y:S01]  /*cf60*/  LDS.128 R48, [R48+0x24200] ;  /* 0x0242000030307984 */ /* 0x000ee20000000c00 */
[----:B------:R-:W-:Y:S05]  /*cf70*/  @P3 BRA `(.L_x_3552) ;  /* 0x0000000c00603947 */ /* 0x000fea0003800000 */
[----:B---3--:R-:W-:Y:S01]  /*cf80*/  IMAD.MOV.U32 R59, RZ, RZ, R48 ;  /* 0x000000ffff3b7224 */ /* 0x008fe200078e0030 */
[----:B-1----:R-:W-:Y:S01]  /*cf90*/  MOV R58, R44 ;  /* 0x0000002c003a7202 */ /* 0x002fe20000000f00 */
[----:B0-----:R-:W-:Y:S01]  /*cfa0*/  IMAD.MOV.U32 R94, RZ, RZ, R46 ;  /* 0x000000ffff5e7224 */ /* 0x001fe200078e002e */
[----:B------:R-:W-:Y:S02]  /*cfb0*/  F2FP.F16.E4M3.UNPACK_B R60, R167.H1 ;  /* 0x000000a7ff3c723e */ /* 0x000fe400030006ff */
[----:B------:R-:W-:Y:S02]  /*cfc0*/  F2FP.F16.E4M3.UNPACK_B R57, R59.H1 ;  /* 0x0000003bff39723e */ /* 0x000fe400030006ff */
[----:B------:R-:W-:Y:S01]  /*cfd0*/  F2FP.F16.E4M3.UNPACK_B R55, R58.H1 ;  /* 0x0000003aff37723e */ /* 0x000fe200030006ff */
[--C-:B------:R-:W-:Y:S01]  /*cfe0*/  HADD2.F32 R65, -RZ, R60.reuse.H0_H0 ;  /* 0x2000003cff417230 */ /* 0x100fe20000004100 */
[----:B------:R-:W-:Y:S01]  /*cff0*/  F2FP.F16.E4M3.UNPACK_B R61, R165.H1 ;  /* 0x000000a5ff3d723e */ /* 0x000fe200030006ff */
[----:B------:R-:W-:Y:S01]  /*d000*/  HADD2.F32 R44, -RZ, R57.H0_H0 ;  /* 0x20000039ff2c7230 */ /* 0x000fe20000004100 */
[----:B------:R-:W-:Y:S01]  /*d010*/  F2FP.F16.E4M3.UNPACK_B R46, R166.H1 ;  /* 0x000000a6ff2e723e */ /* 0x000fe200030006ff */
        /* <DEDUP_REMOVED lines=10> */
[----:B------:R-:W-:Y:S02]  /*d0c0*/  HADD2.F32 R61, -RZ, R61.H1_H1 ;  /* 0x3000003dff3d7230 */ /* 0x000fe40000004100 */
[----:B------:R-:W-:Y:S01]  /*d0d0*/  FFMA.FTZ R44, R44, R63, R65 ;  /* 0x0000003f2c2c7223 */ /* 0x000fe20000010041 */
[CC--:B------:R-:W-:Y:S01]  /*d0e0*/  FMUL.FTZ R64, R60.reuse, R62.reuse ;  /* 0x0000003e3c407220 */ /* 0x0c0fe20000410000 */
[C---:B------:R-:W-:Y:S01]  /*d0f0*/  FMUL.FTZ R63, R55.reuse, R62 ;  /* 0x0000003e373f7220 */ /* 0x040fe20000410000 */
[----:B------:R-:W-:Y:S01]  /*d100*/  HADD2.F32 R140, -RZ, R46.H0_H0 ;  /* 0x2000002eff8c7230 */ /* 0x000fe20000004100 */
[----:B------:R-:W-:Y:S01]  /*d110*/  F2FP.F16.E4M3.UNPACK_B R98, R164.H1 ;  /* 0x000000a4ff62723e */ /* 0x000fe200030006ff */
[-C--:B------:R-:W-:Y:S01]  /*d120*/  FFMA.FTZ R57, R55, R61.reuse, -R64 ;  /* 0x0000003d37397223 */ /* 0x080fe20000010840 */
[----:B------:R-:W-:Y:S01]  /*d130*/  FFMA.FTZ R55, R60, R61, R63 ;  /* 0x0000003d3c377223 */ /* 0x000fe2000001003f */
[----:B------:R-:W-:Y:S01]  /*d140*/  F2FP.F16.E4M3.UNPACK_B R64, R167 ;  /* 0x000000a7ff40723e */ /* 0x000fe200020006ff */
[----:B------:R-:W-:Y:S01]  /*d150*/  HADD2.F32 R97, -RZ, R96.H0_H0 ;  /* 0x20000060ff617230 */ /* 0x000fe20000004100 */
[----:B------:R-:W-:Y:S01]  /*d160*/  F2FP.F16.E4M3.UNPACK_B R60, R59 ;  /* 0x0000003bff3c723e */ /* 0x000fe200020006ff */
[----:B------:R-:W-:Y:S01]  /*d170*/  HADD2.F32 R99, -RZ, R95.H0_H0 ;  /* 0x2000005fff637230 */ /* 0x000fe20000004100 */
[----:B------:R-:W-:Y:S01]  /*d180*/  F2FP.F16.E4M3.UNPACK_B R59, R58 ;  /* 0x0000003aff3b723e */ /* 0x000fe200020006ff */
[----:B------:R-:W-:Y:S01]  /*d190*/  HADD2.F32 R65, -RZ, R64.H0_H0 ;  /* 0x20000040ff417230 */ /* 0x000fe20000004100 */
[----:B------:R-:W-:Y:S01]  /*d1a0*/  F2FP.F16.E4M3.UNPACK_B R61, R165 ;  /* 0x000000a5ff3d723e */ /* 0x000fe200020006ff */
[----:B------:R-:W-:-:S02]  /*d1b0*/  HADD2.F32 R58, -RZ, R60.H0_H0 ;  /* 0x2000003cff3a7230 */ /* 0x000fc40000004100 */
[-C--:B------:R-:W-:Y:S01]  /*d1c0*/  FMUL.FTZ R139, R97, R140.reuse ;  /* 0x0000008c618b7220 */ /* 0x080fe20000410000 */
[----:B------:R-:W-:Y:S02]  /*d1d0*/  HADD2.F32 R138, -RZ, R98.H0_H0 ;  /* 0x20000062ff8a7230 */ /* 0x000fe40000004100 */
[----:B------:R-:W-:Y:S01]  /*d1e0*/  FMUL.FTZ R140, R99, R140 ;  /* 0x0000008c638c7220 */ /* 0x000fe20000410000 */
[----:B------:R-:W-:Y:S02]  /*d1f0*/  HADD2.F32 R62, -RZ, R59.H0_H0 ;  /* 0x2000003bff3e7230 */ /* 0x000fe40000004100 */
[----:B------:R-:W-:Y:S01]  /*d200*/  FMUL.FTZ R67, R58, R65 ;  /* 0x000000413a437220 */ /* 0x000fe20000410000 */
[----:B------:R-:W-:Y:S02]  /*d210*/  HADD2.F32 R46, -RZ, R46.H1_H1 ;  /* 0x3000002eff2e7230 */ /* 0x000fe40000004100 */
[----:B------:R-:W-:Y:S01]  /*d220*/  FFMA.FTZ R140, R97, R138, R140 ;  /* 0x0000008a618c7223 */ /* 0x000fe2000001008c */
[----:B------:R-:W-:-:S02]  /*d230*/  HADD2.F32 R96, -RZ, R96.H1_H1 ;  /* 0x30000060ff607230 */ /* 0x000fc40000004100 */
[----:B------:R-:W-:Y:S01]  /*d240*/  FMUL.FTZ R65, R62, R65 ;  /* 0x000000413e417220 */ /* 0x000fe20000410000 */
[----:B------:R-:W-:Y:S01]  /*d250*/  HADD2.F32 R95, -RZ, R95.H1_H1 ;  /* 0x3000005fff5f7230 */ /* 0x000fe20000004100 */
[----:B------:R-:W-:Y:S01]  /*d260*/  F2FP.F16.E4M3.UNPACK_B R166, R166 ;  /* 0x000000a6ffa6723e */ /* 0x000fe200020006ff */
[----:B------:R-:W-:Y:S02]  /*d270*/  HADD2.F32 R63, -RZ, R61.H0_H0 ;  /* 0x2000003dff3f7230 */ /* 0x000fe40000004100 */
[-C--:B------:R-:W-:Y:S01]  /*d280*/  FMUL.FTZ R97, R96, R46.reuse ;  /* 0x0000002e60617220 */ /* 0x080fe20000410000 */
[----:B------:R-:W-:Y:S02]  /*d290*/  HADD2.F32 R98, -RZ, R98.H1_H1 ;  /* 0x30000062ff627230 */ /* 0x000fe40000004100 */
[----:B------:R-:W-:Y:S01]  /*d2a0*/  FMUL.FTZ R46, R95, R46 ;  /* 0x0000002e5f2e7220 */ /* 0x000fe20000410000 */
[----:B------:R-:W-:Y:S01]  /*d2b0*/  HADD2.F32 R64, -RZ, R64.H1_H1 ;  /* 0x30000040ff407230 */ /* 0x000fe20000004100 */
[----:B------:R-:W-:Y:S01]  /*d2c0*/  F2FP.F16.E4M3.UNPACK_B R50, R50 ;  /* 0x00000032ff32723e */ /* 0x000fe200020006ff */
[----:B------:R-:W-:Y:S01]  /*d2d0*/  HADD2.F32 R60, -RZ, R60.H1_H1 ;  /* 0x3000003cff3c7230 */ /* 0x000fe20000004100 */
[----:B------:R-:W-:Y:S01]  /*d2e0*/  F2FP.F16.E4M3.UNPACK_B R94, R94 ;  /* 0x0000005eff5e723e */ /* 0x000fe200020006ff */
[----:B------:R-:W-:-:S02]  /*d2f0*/  HADD2.F32 R59, -RZ, R59.H1_H1 ;  /* 0x3000003bff3b7230 */ /* 0x000fc40000004100 */
[-C--:B------:R-:W-:Y:S01]  /*d300*/  FFMA.FTZ R62, R62, R63.reuse, -R67 ;  /* 0x0000003f3e3e7223 */ /* 0x080fe20000010843 */
[----:B------:R-:W-:Y:S01]  /*d310*/  FFMA.FTZ R58, R58, R63, R65 ;  /* 0x0000003f3a3a7223 */ /* 0x000fe20000010041 */
[----:B------:R-:W-:Y:S02]  /*d320*/  HADD2.F32 R63, -RZ, R61.H1_H1 ;  /* 0x3000003dff3f7230 */ /* 0x000fe40000004100 */
[----:B------:R-:W-:Y:S01]  /*d330*/  FFMA.FTZ R139, R99, R138, -R139 ;  /* 0x0000008a638b7223 */ /* 0x000fe2000001088b */
[----:B------:R-:W-:Y:S01]  /*d340*/  FFMA.FTZ R46, R96, R98, R46 ;  /* 0x00000062602e7223 */ /* 0x000fe2000001002e */
[----:B------:R-:W-:Y:S01]  /*d350*/  FMUL.FTZ R66, R60, R64 ;  /* 0x000000403c427220 */ /* 0x000fe20000410000 */
[----:B------:R-:W-:Y:S01]  /*d360*/  FFMA.FTZ R95, R95, R98, -R97 ;  /* 0x000000625f5f7223 */ /* 0x000fe20000010861 */
[----:B------:R-:W-:Y:S01]  /*d370*/  F2FP.F16.E4M3.UNPACK_B R164, R164 ;  /* 0x000000a4ffa4723e */ /* 0x000fe200020006ff */
[----:B------:R-:W-:Y:S02]  /*d380*/  HADD2.F32 R138, -RZ, R166.H0_H0 ;  /* 0x200000a6ff8a7230 */ /* 0x000fe40000004100 */
[----:B------:R-:W-:Y:S01]  /*d390*/  FMUL.FTZ R65, R59, R64 ;  /* 0x000000403b417220 */ /* 0x000fe20000410000 */
[----:B------:R-:W-:-:S02]  /*d3a0*/  HADD2.F32 R96, -RZ, R50.H0_H0 ;  /* 0x20000032ff607230 */ /* 0x000fc40000004100 */
[-C--:B------:R-:W-:Y:S01]  /*d3b0*/  FFMA.FTZ R61, R59, R63.reuse, -R66 ;  /* 0x0000003f3b3d7223 */ /* 0x080fe20000010842 */
[----:B------:R-:W-:Y:S02]  /*d3c0*/  HADD2.F32 R98, -RZ, R94.H0_H0 ;  /* 0x2000005eff627230 */ /* 0x000fe40000004100 */
[----:B------:R-:W-:Y:S01]  /*d3d0*/  FFMA.FTZ R59, R60, R63, R65 ;  /* 0x0000003f3c3b7223 */ /* 0x000fe20000010041 */
[----:B------:R-:W-:Y:S02]  /*d3e0*/  HADD2.F32 R97, -RZ, R164.H0_H0 ;  /* 0x200000a4ff617230 */ /* 0x000fe40000004100 */
[-C--:B------:R-:W-:Y:S01]  /*d3f0*/  FMUL.FTZ R99, R96, R138.reuse ;  /* 0x0000008a60637220 */ /* 0x080fe20000410000 */
[--C-:B------:R-:W-:Y:S01]  /*d400*/  SHF.R.U32.HI R63, RZ, 0x18, R77.reuse ;  /* 0x00000018ff3f7819 */ /* 0x100fe2000001164d */
[----:B------:R-:W-:Y:S01]  /*d410*/  FMUL.FTZ R138, R98, R138 ;  /* 0x0000008a628a7220 */ /* 0x000fe20000410000 */
[----:B------:R-:W-:Y:S01]  /*d420*/  LOP3.LUT R60, R77, 0xff, RZ, 0xc0, !PT ;  /* 0x000000ff4d3c7812 */ /* 0x000fe200078ec0ff */
[----:B------:R-:W-:Y:S01]  /*d430*/  HADD2.F32 R166, -RZ, R166.H1_H1 ;  /* 0x300000a6ffa67230 */ /* 0x000fe20000004100 */
[----:B------:R-:W-:Y:S01]  /*d440*/  SHF.R.U32.HI R64, RZ, 0x8, R77 ;  /* 0x00000008ff407819 */ /* 0x000fe2000001164d */
[----:B------:R-:W-:-:S02]  /*d450*/  HADD2.F32 R50, -RZ, R50.H1_H1 ;  /* 0x30000032ff327230 */ /* 0x000fc40000004100 */
[-C--:B------:R-:W-:Y:S01]  /*d460*/  FFMA.FTZ R138, R96, R97.reuse, R138 ;  /* 0x00000061608a7223 */ /* 0x080fe2000001008a */
[----:B------:R-:W-:Y:S01]  /*d470*/  HADD2.F32 R94, -RZ, R94.H1_H1 ;  /* 0x3000005eff5e7230 */ /* 0x000fe20000004100 */
[----:B------:R-:W-:Y:S01]  /*d480*/  PRMT R60, R63, 0x654, R60 ;  /* 0x000006543f3c7816 */ /* 0x000fe2000000003c */
[----:B------:R-:W-:Y:S01]  /*d490*/  HADD2.F32 R164, -RZ, R164.H1_H1 ;  /* 0x300000a4ffa47230 */ /* 0x000fe20000004100 */
[--C-:B------:R-:W-:Y:S01]  /*d4a0*/  SHF.R.U32.HI R66, RZ, 0x18, R79.reuse ;  /* 0x00000018ff427819 */ /* 0x100fe2000001164f */
[-C--:B------:R-:W-:Y:S01]  /*d4b0*/  FMUL.FTZ R96, R50, R166.reuse ;  /* 0x000000a632607220 */ /* 0x080fe20000410000 */
[----:B------:R-:W-:Y:S01]  /*d4c0*/  LOP3.LUT R65, R79, 0xff, RZ, 0xc0, !PT ;  /* 0x000000ff4f417812 */ /* 0x000fe200078ec0ff */
[----:B------:R-:W-:Y:S01]  /*d4d0*/  IMAD.SHL.U32 R63, R64, 0x100, RZ ;  /* 0x00000100403f7824 */ /* 0x000fe200078e00ff */
[--C-:B------:R-:W-:Y:S01]  /*d4e0*/  SHF.R.U32.HI R67, RZ, 0x8, R79.reuse ;  /* 0x00000008ff437819 */ /* 0x100fe2000001164f */
[----:B------:R-:W-:Y:S01]  /*d4f0*/  FMUL.FTZ R166, R94, R166 ;  /* 0x000000a65ea67220 */ /* 0x000fe20000410000 */
[----:B------:R-:W-:Y:S01]  /*d500*/  SHF.R.U32.HI R78, RZ, 0x10, R79 ;  /* 0x00000010ff4e7819 */ /* 0x000fe2000001164f */
[----:B------:R-:W-:Y:S01]  /*d510*/  FFMA.FTZ R99, R98, R97, -R99 ;  /* 0x0000006162637223 */ /* 0x000fe20000010863 */
[----:B------:R-:W-:Y:S01]  /*d520*/  SHF.R.U32.HI R79, RZ, 0x8, R89 ;  /* 0x00000008ff4f7819 */ /* 0x000fe20000011659 */
[-C--:B------:R-:W-:Y:S01]  /*d530*/  FFMA.FTZ R97, R50, R164.reuse, R166 ;  /* 0x000000a432617223 */ /* 0x080fe200000100a6 */
[----:B------:R-:W-:Y:S01]  /*d540*/  SHF.R.U32.HI R76, RZ, 0x10, R77 ;  /* 0x00000010ff4c7819 */ /* 0x000fe2000001164d */
[----:B------:R-:W-:Y:S01]  /*d550*/  IMAD.SHL.U32 R50, R67, 0x100, RZ ;  /* 0x0000010043327824 */ /* 0x000fe200078e00ff */
[--C-:B------:R-:W-:Y:S01]  /*d560*/  SHF.R.U32.HI R77, RZ, 0x18, R89.reuse ;  /* 0x00000018ff4d7819 */ /* 0x100fe20000011659 */
[----:B------:R-:W-:Y:S01]  /*d570*/  FFMA.FTZ R96, R94, R164, -R96 ;  /* 0x000000a45e607223 */ /* 0x000fe20000010860 */
[----:B------:R-:W-:Y:S01]  /*d580*/  LOP3.LUT R88, R89, 0xff, RZ, 0xc0, !PT ;  /* 0x000000ff59587812 */ /* 0x000fe200078ec0ff */
[----:B------:R-:W-:Y:S01]  /*d590*/  IMAD.U32 R76, R76, 0x10000, RZ ;  /* 0x000100004c4c7824 */ /* 0x000fe200078e00ff */
[----:B------:R-:W-:-:S02]  /*d5a0*/  SHF.R.U32.HI R89, RZ, 0x10, R89 ;  /* 0x00000010ff597819 */ /* 0x000fc40000011659 */
[----:B------:R-:W-:Y:S01]  /*d5b0*/  LOP3.LUT R63, R60, 0xff00, R63, 0xf8, !PT ;  /* 0x0000ff003c3f7812 */ /* 0x000fe200078ef83f */
[----:B------:R-:W-:Y:S01]  /*d5c0*/  IMAD.SHL.U32 R60, R79, 0x100, RZ ;  /* 0x000001004f3c7824 */ /* 0x000fe200078e00ff */
[----:B------:R-:W-:Y:S01]  /*d5d0*/  SHF.R.U32.HI R90, RZ, 0x8, R91 ;  /* 0x00000008ff5a7819 */ /* 0x000fe2000001165b */
[----:B------:R-:W-:Y:S01]  /*d5e0*/  IMAD.U32 R89, R89, 0x10000, RZ ;  /* 0x0001000059597824 */ /* 0x000fe200078e00ff */
[----:B------:R-:W-:Y:S02]  /*d5f0*/  PRMT R65, R66, 0x654, R65 ;  /* 0x0000065442417816 */ /* 0x000fe40000000041 */
[----:B------:R-:W-:Y:S02]  /*d600*/  PRMT R77, R77, 0x654, R88 ;  /* 0x000006544d4d7816 */ /* 0x000fe40000000058 */
[----:B------:R-:W-:Y:S02]  /*d610*/  SHF.R.U32.HI R93, RZ, 0x18, R91 ;  /* 0x00000018ff5d7819 */ /* 0x000fe4000001165b */
[----:B------:R-:W-:-:S02]  /*d620*/  LOP3.LUT R92, R91, 0xff, RZ, 0xc0, !PT ;  /* 0x000000ff5b5c7812 */ /* 0x000fc400078ec0ff */
[----:B------:R-:W-:Y:S01]  /*d630*/  LOP3.LUT R50, R65, 0xff00, R50, 0xf8, !PT ;  /* 0x0000ff0041327812 */ /* 0x000fe200078ef832 */
[----:B------:R-:W-:Y:S01]  /*d640*/  IMAD.SHL.U32 R65, R90, 0x100, RZ ;  /* 0x000001005a417824 */ /* 0x000fe200078e00ff */
[----:B------:R-:W-:Y:S02]  /*d650*/  LOP3.LUT R60, R77, 0xff00, R60, 0xf8, !PT ;  /* 0x0000ff004d3c7812 */ /* 0x000fe400078ef83c */
[----:B------:R-:W-:Y:S02]  /*d660*/  PRMT R92, R93, 0x654, R92 ;  /* 0x000006545d5c7816 */ /* 0x000fe4000000005c */
[----:B------:R-:W-:Y:S02]  /*d670*/  F2FP.SATFINITE.E4M3.F32.PACK_AB_MERGE_C R48, R57, R48, RZ ;  /* 0x000000303930723e */ /* 0x000fe400048070ff */
[----:B------:R-:W-:Y:S02]  /*d680*/  F2FP.SATFINITE.E4M3.F32.PACK_AB_MERGE_C R55, R55, R44, RZ ;  /* 0x0000002c3737723e */ /* 0x000fe400048070ff */
[----:B------:R-:W-:-:S02]  /*d690*/  LOP3.LUT R64, R60, 0xff0000, R89, 0xf8, !PT ;  /* 0x00ff00003c407812 */ /* 0x000fc400078ef859 */
[----:B------:R-:W-:Y:S01]  /*d6a0*/  LOP3.LUT R92, R92, 0xff00, R65, 0xf8, !PT ;  /* 0x0000ff005c5c7812 */ /* 0x000fe200078ef841 */
[----:B------:R-:W-:Y:S01]  /*d6b0*/  IMAD.U32 R65, R78, 0x10000, RZ ;  /* 0x000100004e417824 */ /* 0x000fe200078e00ff */
[----:B------:R-:W-:Y:S02]  /*d6c0*/  F2FP.SATFINITE.E4M3.F32.PACK_AB_MERGE_C R44, R61, R62, R48 ;  /* 0x0000003e3d2c723e */ /* 0x000fe40004807030 */
[----:B------:R-:W-:Y:S02]  /*d6d0*/  F2FP.SATFINITE.E4M3.F32.PACK_AB_MERGE_C R48, R59, R58, R55 ;  /* 0x0000003a3b30723e */ /* 0x000fe40004807037 */
[----:B------:R-:W-:Y:S02]  /*d6e0*/  LOP3.LUT R63, R63, 0xff0000, R76, 0xf8, !PT ;  /* 0x00ff00003f3f7812 */ /* 0x000fe400078ef84c */
[----:B------:R-:W-:Y:S02]  /*d6f0*/  F2FP.F16.E4M3.UNPACK_B R57, R49 ;  /* 0x00000031ff39723e */ /* 0x000fe400020006ff */
[----:B------:R-:W-:-:S02]  /*d700*/  F2FP.F16.E4M3.UNPACK_B R58, R64 ;  /* 0x00000040ff3a723e */ /* 0x000fc400020006ff */
[----:B------:R-:W-:Y:S01]  /*d710*/  F2FP.F16.E4M3.UNPACK_B R55, R45 ;  /* 0x0000002dff37723e */ /* 0x000fe200020006ff */
[--C-:B------:R-:W-:Y:S01]  /*d720*/  HADD2.F32 R59, -RZ, R57.reuse.H0_H0 ;  /* 0x20000039ff3b7230 */ /* 0x100fe20000004100 */
[----:B------:R-:W-:Y:S01]  /*d730*/  LOP3.LUT R50, R50, 0xff0000, R65, 0xf8, !PT ;  /* 0x00ff000032327812 */ /* 0x000fe200078ef841 */
[--C-:B------:R-:W-:Y:S01]  /*d740*/  HADD2.F32 R76, -RZ, R58.reuse.H0_H0 ;  /* 0x2000003aff4c7230 */ /* 0x100fe20000004100 */
[----:B------:R-:W-:Y:S01]  /*d750*/  F2FP.F16.E4M3.UNPACK_B R61, R63 ;  /* 0x0000003fff3d723e */ /* 0x000fe200020006ff */
[----:B------:R-:W-:Y:S01]  /*d760*/  HADD2.F32 R62, -RZ, R57.H1_H1 ;  /* 0x30000039ff3e7230 */ /* 0x000fe20000004100 */
[----:B------:R-:W-:Y:S01]  /*d770*/  F2FP.F16.E4M3.UNPACK_B R45, R45.H1 ;  /* 0x0000002dff2d723e */ /* 0x000fe200030006ff */
[----:B------:R-:W-:Y:S02]  /*d780*/  HADD2.F32 R65, -RZ, R58.H1_H1 ;  /* 0x3000003aff417230 */ /* 0x000fe40000004100 */
[----:B------:R-:W-:Y:S01]  /*d790*/  FMUL.FTZ R78, R59, R76 ;  /* 0x0000004c3b4e7220 */ /* 0x000fe20000410000 */
[--C-:B------:R-:W-:Y:S01]  /*d7a0*/  HADD2.F32 R57, -RZ, R55.reuse.H0_H0 ;  /* 0x20000037ff397230 */ /* 0x100fe20000004100 */
[----:B------:R-:W-:Y:S01]  /*d7b0*/  SHF.R.U32.HI R91, RZ, 0x10, R91 ;  /* 0x00000010ff5b7819 */ /* 0x000fe2000001165b */
[----:B------:R-:W-:-:S02]  /*d7c0*/  HADD2.F32 R58, -RZ, R55.H1_H1 ;  /* 0x30000037ff3a7230 */ /* 0x000fc40000004100 */
[-C--:B------:R-:W-:Y:S01]  /*d7d0*/  FMUL.FTZ R67, R62, R65.reuse ;  /* 0x000000413e437220 */ /* 0x080fe20000410000 */
[--C-:B------:R-:W-:Y:S02]  /*d7e0*/  HADD2.F32 R66, -RZ, R61.reuse.H0_H0 ;  /* 0x2000003dff427230 */ /* 0x100fe40000004100 */
[C---:B------:R-:W-:Y:S01]  /*d7f0*/  FMUL.FTZ R76, R57.reuse, R76 ;  /* 0x0000004c394c7220 */ /* 0x040fe20000410000 */
[----:B------:R-:W-:Y:S02]  /*d800*/  HADD2.F32 R61, -RZ, R61.H1_H1 ;  /* 0x3000003dff3d7230 */ /* 0x000fe40000004100 */
[----:B------:R-:W-:Y:S01]  /*d810*/  FMUL.FTZ R65, R58, R65 ;  /* 0x000000413a417220 */ /* 0x000fe20000410000 */
[----:B------:R-:W-:Y:S01]  /*d820*/  F2FP.F16.E4M3.UNPACK_B R63, R63.H1 ;  /* 0x0000003fff3f723e */ /* 0x000fe200030006ff */
[-C--:B------:R-:W-:Y:S01]  /*d830*/  FFMA.FTZ R55, R57, R66.reuse, -R78 ;  /* 0x0000004239377223 */ /* 0x080fe2000001084e */
[----:B------:R-:W-:Y:S01]  /*d840*/  FFMA.FTZ R57, R59, R66, R76 ;  /* 0x000000423b397223 */ /* 0x000fe2000001004c */
[----:B------:R-:W-:Y:S01]  /*d850*/  FFMA.FTZ R62, R62, R61, R65 ;  /* 0x0000003d3e3e7223 */ /* 0x000fe20000010041 */
[----:B------:R-:W-:Y:S01]  /*d860*/  F2FP.F16.E4M3.UNPACK_B R59, R49.H1 ;  /* 0x00000031ff3b723e */ /* 0x000fe200030006ff */
[----:B------:R-:W-:Y:S01]  /*d870*/  FFMA.FTZ R58, R58, R61, -R67 ;  /* 0x0000003d3a3a7223 */ /* 0x000fe20000010843 */
[----:B------:R-:W-:Y:S01]  /*d880*/  F2FP.F16.E4M3.UNPACK_B R65, R64.H1 ;  /* 0x00000040ff41723e */ /* 0x000fe200030006ff */
[----:B------:R-:W-:Y:S01]  /*d890*/  HADD2.F32 R49, -RZ, R45.H0_H0 ;  /* 0x2000002dff317230 */ /* 0x000fe20000004100 */
[----:B------:R-:W-:Y:S01]  /*d8a0*/  F2FP.SATFINITE.E4M3.F32.PACK_AB_MERGE_C R140, R46, R140, RZ ;  /* 0x0000008c2e8c723e */ /* 0x000fe200048070ff */
[----:B------:R-:W-:Y:S01]  /*d8b0*/  HADD2.F32 R61, -RZ, R59.H0_H0 ;  /* 0x2000003bff3d7230 */ /* 0x000fe20000004100 */
[----:B------:R-:W-:Y:S01]  /*d8c0*/  F2FP.SATFINITE.E4M3.F32.PACK_AB_MERGE_C R95, R95, R139, RZ ;  /* 0x0000008b5f5f723e */ /* 0x000fe200048070ff */
[----:B------:R-:W-:Y:S01]  /*d8d0*/  HADD2.F32 R76, -RZ, R65.H0_H0 ;  /* 0x20000041ff4c7230 */ /* 0x000fe20000004100 */
[----:B------:R-:W-:Y:S01]  /*d8e0*/  F2FP.SATFINITE.E4M3.F32.PACK_AB_MERGE_C R97, R97, R138, R140 ;  /* 0x0000008a6161723e */ /* 0x000fe2000480708c */
[----:B------:R-:W-:Y:S01]  /*d8f0*/  HADD2.F32 R64, -RZ, R45.H1_H1 ;  /* 0x3000002dff407230 */ /* 0x000fe20000004100 */
[----:B------:R-:W-:Y:S01]  /*d900*/  F2FP.SATFINITE.E4M3.F32.PACK_AB_MERGE_C R46, R96, R99, R95 ;  /* 0x00000063602e723e */ /* 0x000fe2000480705f */
[----:B------:R-:W-:-:S02]  /*d910*/  HADD2.F32 R59, -RZ, R59.H1_H1 ;  /* 0x3000003bff3b7230 */ /* 0x000fc40000004100 */
[-C--:B------:R-:W-:Y:S01]  /*d920*/  FMUL.FTZ R78, R61, R76.reuse ;  /* 0x0000004c3d4e7220 */ /* 0x080fe20000410000 */
[----:B------:R-:W-:Y:S02]  /*d930*/  HADD2.F32 R65, -RZ, R65.H1_H1 ;  /* 0x30000041ff417230 */ /* 0x000fe40000004100 */
[----:B------:R-:W-:Y:S01]  /*d940*/  FMUL.FTZ R76, R49, R76 ;  /* 0x0000004c314c7220 */ /* 0x000fe20000410000 */
[----:B------:R-:W-:Y:S02]  /*d950*/  IMAD.U32 R91, R91, 0x10000, RZ ;  /* 0x000100005b5b7824 */ /* 0x000fe400078e00ff */
[--C-:B------:R-:W-:Y:S02]  /*d960*/  HADD2.F32 R66, -RZ, R63.reuse.H0_H0 ;  /* 0x2000003fff427230 */ /* 0x100fe40000004100 */
[-C--:B------:R-:W-:Y:S01]  /*d970*/  FMUL.FTZ R67, R59, R65.reuse ;  /* 0x000000413b437220 */ /* 0x080fe20000410000 */
[----:B------:R-:W-:Y:S02]  /*d980*/  HADD2.F32 R63, -RZ, R63.H1_H1 ;  /* 0x3000003fff3f7230 */ /* 0x000fe40000004100 */
[----:B------:R-:W-:Y:S01]  /*d990*/  FMUL.FTZ R88, R64, R65 ;  /* 0x0000004140587220 */ /* 0x000fe20000410000 */
[----:B------:R-:W-:Y:S01]  /*d9a0*/  LOP3.LUT R60, R92, 0xff0000, R91, 0xf8, !PT ;  /* 0x00ff00005c3c7812 */ /* 0x000fe200078ef85b */
[-C--:B------:R-:W-:Y:S01]  /*d9b0*/  FFMA.FTZ R45, R49, R66.reuse, -R78 ;  /* 0x00000042312d7223 */ /* 0x080fe2000001084e */
[----:B------:R-:W-:Y:S01]  /*d9c0*/  FFMA.FTZ R49, R61, R66, R76 ;  /* 0x000000423d317223 */ /* 0x000fe2000001004c */
[-C--:B------:R-:W-:Y:S01]  /*d9d0*/  FFMA.FTZ R64, R64, R63.reuse, -R67 ;  /* 0x0000003f40407223 */ /* 0x080fe20000010843 */
[----:B------:R-:W-:Y:S01]  /*d9e0*/  FFMA.FTZ R66, R59, R63, R88 ;  /* 0x0000003f3b427223 */ /* 0x000fe20000010058 */
[----:B------:R-:W-:-:S02]  /*d9f0*/  F2FP.F16.E4M3.UNPACK_B R63, R51 ;  /* 0x00000033ff3f723e */ /* 0x000fc400020006ff */
[----:B------:R-:W-:Y:S02]  /*da00*/  F2FP.F16.E4M3.UNPACK_B R61, R60 ;  /* 0x0000003cff3d723e */ /* 0x000fe400020006ff */
[-C--:B------:R-:W-:Y:S01]  /*da10*/  F2FP.F16.E4M3.UNPACK_B R59, R47.reuse ;  /* 0x0000002fff3b723e */ /* 0x080fe200020006ff */
[----:B------:R-:W-:Y:S01]  /*da20*/  HADD2.F32 R77, -RZ, R63.H0_H0 ;  /* 0x2000003fff4d7230 */ /* 0x000fe20000004100 */
[----:B------:R-:W-:Y:S01]  /*da30*/  F2FP.F16.E4M3.UNPACK_B R65, R47.H1 ;  /* 0x0000002fff41723e */ /* 0x000fe200030006ff */
[----:B------:R-:W-:Y:S01]  /*da40*/  HADD2.F32 R90, -RZ, R61.H0_H0 ;  /* 0x2000003dff5a7230 */ /* 0x000fe20000004100 */
[----:B------:R-:W-:Y:S01]  /*da50*/  F2FP.F16.E4M3.UNPACK_B R47, R50 ;  /* 0x00000032ff2f723e */ /* 0x000fe200020006ff */
[----:B------:R-:W-:Y:S01]  /*da60*/  HADD2.F32 R63, -RZ, R63.H1_H1 ;  /* 0x3000003fff3f7230 */ /* 0x000fe20000004100 */
[----:B------:R-:W-:Y:S01]  /*da70*/  F2FP.F16.E4M3.UNPACK_B R76, R51.H1 ;  /* 0x00000033ff4c723e */ /* 0x000fe200030006ff */
        /* <DEDUP_REMOVED lines=8> */
[----:B------:R-:W-:Y:S02]  /*db00*/  HADD2.F32 R67, -RZ, R65.H0_H0 ;  /* 0x20000041ff437230 */ /* 0x000fe40000004100 */
[-C--:B------:R-:W-:Y:S01]  /*db10*/  FFMA.FTZ R50, R51, R88.reuse, -R92 ;  /* 0x0000005833327223 */ /* 0x080fe2000001085c */
[----:B------:R-:W-:Y:S02]  /*db20*/  HADD2.F32 R79, -RZ, R60.H0_H0 ;  /* 0x2000003cff4f7230 */ /* 0x000fe40000004100 */
[-C--:B------:R-:W-:Y:S01]  /*db30*/  FMUL.FTZ R92, R78, R91.reuse ;  /* 0x0000005b4e5c7220 */ /* 0x080fe20000410000 */
[----:B------:R-:W-:Y:S01]  /*db40*/  FFMA.FTZ R51, R77, R88, R90 ;  /* 0x000000584d337223 */ /* 0x000fe2000001005a */
[----:B------:R-:W-:Y:S01]  /*db50*/  FMUL.FTZ R91, R67, R91 ;  /* 0x0000005b435b7220 */ /* 0x000fe20000410000 */
[----:B------:R-:W-:-:S02]  /*db60*/  HADD2.F32 R77, -RZ, R76.H1_H1 ;  /* 0x3000004cff4d7230 */ /* 0x000fc40000004100 */
[-C--:B------:R-:W-:Y:S01]  /*db70*/  FFMA.FTZ R67, R67, R79.reuse, -R92 ;  /* 0x0000004f43437223 */ /* 0x080fe2000001085c */
[----:B------:R-:W-:Y:S02]  /*db80*/  HADD2.F32 R90, -RZ, R89.H1_H1 ;  /* 0x30000059ff5a7230 */ /* 0x000fe40000004100 */
[----:B------:R-:W-:Y:S01]  /*db90*/  FFMA.FTZ R76, R78, R79, R91 ;  /* 0x0000004f4e4c7223 */ /* 0x000fe2000001005b */
[----:B------:R-:W-:Y:S01]  /*dba0*/  HADD2.F32 R65, -RZ, R65.H1_H1 ;  /* 0x30000041ff417230 */ /* 0x000fe20000004100 */
[----:B------:R-:W-:Y:S01]  /*dbb0*/  F2FP.SATFINITE.E4M3.F32.PACK_AB_MERGE_C R45, R64, R45, RZ ;  /* 0x0000002d402d723e */ /* 0x000fe200048070ff */
[----:B------:R-:W-:Y:S02]  /*dbc0*/  HADD2.F32 R78, -RZ, R60.H1_H1 ;  /* 0x3000003cff4e7230 */ /* 0x000fe40000004100 */
[-C--:B------:R-:W-:Y:S01]  /*dbd0*/  FMUL.FTZ R60, R77, R90.reuse ;  /* 0x0000005a4d3c7220 */ /* 0x080fe20000410000 */
[----:B------:R-:W-:Y:S02]  /*dbe0*/  HADD2.F32 R88, -RZ, R61.H1_H1 ;  /* 0x3000003dff587230 */ /* 0x000fe40000004100 */
[----:B------:R-:W-:Y:S01]  /*dbf0*/  FMUL.FTZ R94, R65, R90 ;  /* 0x0000005a415e7220 */ /* 0x000fe20000410000 */
[----:B------:R-:W-:-:S02]  /*dc00*/  HADD2.F32 R59, -RZ, R59.H1_H1 ;  /* 0x3000003bff3b7230 */ /* 0x000fc40000004100 */
[----:B------:R-:W-:Y:S01]  /*dc10*/  FFMA.FTZ R92, R65, R78, -R60 ;  /* 0x0000004e415c7223 */ /* 0x000fe2000001083c */
[----:B------:R-:W-:Y:S02]  /*dc20*/  HADD2.F32 R60, -RZ, R47.H1_H1 ;  /* 0x3000002fff3c7230 */ /* 0x000fe40000004100 */
[----:B------:R-:W-:Y:S01]  /*dc30*/  FMUL.FTZ R90, R63, R88 ;  /* 0x000000583f5a7220 */ /* 0x000fe20000410000 */
[----:B------:R-:W-:Y:S01]  /*dc40*/  FFMA.FTZ R77, R77, R78, R94 ;  /* 0x0000004e4d4d7223 */ /* 0x000fe2000001005e */
[C---:B------:R-:W-:Y:S01]  /*dc50*/  FMUL.FTZ R88, R59.reuse, R88 ;  /* 0x000000583b587220 */ /* 0x040fe20000410000 */
[----:B------:R-:W-:Y:S01]  /*dc60*/  F2FP.SATFINITE.E4M3.F32.PACK_AB_MERGE_C R67, R92, R67, RZ ;  /* 0x000000435c43723e */ /* 0x000fe200048070ff */
[-C--:B------:R-:W-:Y:S01]  /*dc70*/  FFMA.FTZ R59, R59, R60.reuse, -R90 ;  /* 0x0000003c3b3b7223 */ /* 0x080fe2000001085a */
[----:B------:R-:W-:Y:S01]  /*dc80*/  F2FP.SATFINITE.E4M3.F32.PACK_AB_MERGE_C R49, R66, R49, RZ ;  /* 0x000000314231723e */ /* 0x000fe200048070ff */
[----:B------:R-:W-:Y:S01]  /*dc90*/  FFMA.FTZ R88, R63, R60, R88 ;  /* 0x0000003c3f587223 */ /* 0x000fe20000010058 */
[----:B------:R-:W-:-:S02]  /*dca0*/  F2FP.SATFINITE.E4M3.F32.PACK_AB_MERGE_C R76, R77, R76, RZ ;  /* 0x0000004c4d4c723e */ /* 0x000fc400048070ff */
[----:B------:R-:W-:Y:S02]  /*dcb0*/  F2FP.SATFINITE.E4M3.F32.PACK_AB_MERGE_C R47, R59, R50, R67 ;  /* 0x000000323b2f723e */ /* 0x000fe40004807043 */
[----:B------:R-:W-:Y:S02]  /*dcc0*/  F2FP.SATFINITE.E4M3.F32.PACK_AB_MERGE_C R45, R58, R55, R45 ;  /* 0x000000373a2d723e */ /* 0x000fe4000480702d */
[----:B------:R-:W-:Y:S02]  /*dcd0*/  F2FP.SATFINITE.E4M3.F32.PACK_AB_MERGE_C R49, R62, R57, R49 ;  /* 0x000000393e31723e */ /* 0x000fe40004807031 */
[----:B------:R-:W-:Y:S02]  /*dce0*/  F2FP.SATFINITE.E4M3.F32.PACK_AB_MERGE_C R51, R88, R51, R76 ;  /* 0x000000335833723e */ /* 0x000fe4000480704c */
[----:B------:R-:W-:-:S07]  /*dcf0*/  MOV R50, R97 ;  /* 0x0000006100327202 */ /* 0x000fce0000000f00 */
.L_x_3552:
[----:B------:R-:W-:Y:S05]  /*dd00*/  BSYNC B2 ;  /* 0x0000000000027941 */ /* 0x000fea0003800000 */
.L_x_3551:
[----:B------:R-:W-:-:S13]  /*dd10*/  ISETP.GE.AND P3, PT, R54, R156, PT ;  /* 0x0000009c3600720c */ /* 0x000fda0003f66270 */
[--C-:B------:R-:W-:Y:S02]  /*dd20*/  @!P3 SHF.R.S32.HI R57, RZ, 0x1f, R54.reuse ;  /* 0x0000001fff39b819 */ /* 0x100fe40000011436 */
[----:B------:R-:W-:-:S04]  /*dd30*/  @!P3 IADD3 R55, P4, P5, R118, R136, R54 ;  /* 0x000000887637b210 */ /* 0x000fc80007d9e036 */
[----:B------:R-:W-:Y:S02]  /*dd40*/  @!P3 IADD3.X R58, R4, R56, R57, P4, P5 ;  /* 0x00000038043ab210 */ /* 0x000fe400027ea439 */
[----:B------:R-:W-:-:S05]  /*dd50*/  IADD3 R52, P4, R52, R124, RZ ;  /* 0x0000007c34347210 */ /* 0x000fca0007f9e0ff */
[----:B------:R-:W-:Y:S01]  /*dd60*/  IMAD.X R53, R53, 0x1, R125, P4 ;  /* 0x0000000135357824 */ /* 0x000fe200020e067d */
[----:B------:R-:W-:-:S04]  /*dd70*/  @!P3 IADD3 R54, P4, R55, R124, RZ ;  /* 0x0000007c3736b210 */ /* 0x000fc80007f9e0ff */
[----:B-1----:R4:W-:Y:S01]  /*dd80*/  STG.E.128 desc[UR54][R52.64], R44 ;  /* 0x0000002c34007986 */ /* 0x0029e2000c101d36 */
[----:B------:R-:W-:-:S05]  /*dd90*/  @!P3 IMAD.X R55, R58, 0x1, R125, P4 ;  /* 0x000000013a37b824 */ /* 0x000fca00020e067d */
[----:B---3--:R4:W-:Y:S03]  /*dda0*/  @!P3 STG.E.128 desc[UR54][R54.64], R48 ;  /* 0x000000303600b986 */ /* 0x0089e6000c101d36 */
.L_x_3550:
[----:B------:R-:W-:Y:S05]  /*ddb0*/  BSYNC B1 ;  /* 0x0000000000017941 */ /* 0x000fea0003800000 */
.L_x_3549:
[----:B------:R-:W-:Y:S01]  /*ddc0*/  ISETP.NE.AND P3, PT, R35, RZ, PT ;  /* 0x000000ff2300720c */ /* 0x000fe20003f65270 */
[----:B------:R-:W-:-:S12]  /*ddd0*/  BSSY B1, `(.L_x_3553) ;  /* 0x0000100000017945 */ /* 0x000fd80003800000 */
[----:B------:R-:W-:Y:S05]  /*dde0*/  @!P3 BRA `(.L_x_3554) ;  /* 0x0000000c00f8b947 */ /* 0x000fea0003800000 */
[----:B----4-:R-:W-:Y:S01]  /*ddf0*/  SEL R44, R121, R162, !P1 ;  /* 0x000000a2792c7207 */ /* 0x010fe20004800000 */
        /* <DEDUP_REMOVED lines=22> */
[--C-:B------:R-:W-:Y:S01]  /*df60*/  SHF.R.U32.HI R79, RZ, 0x8, R73.reuse ;  /* 0x00000008ff4f7819 */ /* 0x100fe20000011649 */
[----:B-1----:R-:W-:Y:S01]  /*df70*/  IMAD.MOV.U32 R60, RZ, RZ, R44 ;  /* 0x000000ffff3c7224 */ /* 0x002fe200078e002c */
[----:B------:R-:W-:Y:S01]  /*df80*/  LOP3.LUT R64, R73, 0xff, RZ, 0xc0, !PT ;  /* 0x000000ff49407812 */ /* 0x000fe200078ec0ff */
[----:B------:R-:W-:Y:S01]  /*df90*/  IMAD.MOV.U32 R52, RZ, RZ, R46 ;  /* 0x000000ffff347224 */ /* 0x000fe200078e002e */
[----:B------:R-:W-:Y:S01]  /*dfa0*/  SHF.R.U32.HI R65, RZ, 0x18, R73 ;  /* 0x00000018ff417819 */ /* 0x000fe20000011649 */
[----:B------:R-:W-:Y:S01]  /*dfb0*/  IMAD.SHL.U32 R44, R79, 0x100, RZ ;  /* 0x000001004f2c7824 */ /* 0x000fe200078e00ff */
[----:B------:R-:W-:Y:S01]  /*dfc0*/  SHF.R.U32.HI R78, RZ, 0x8, R75 ;  /* 0x00000008ff4e7819 */ /* 0x000fe2000001164b */
[----:B---3--:R-:W-:Y:S01]  /*dfd0*/  IMAD.MOV.U32 R61, RZ, RZ, R48 ;  /* 0x000000ffff3d7224 */ /* 0x008fe200078e0030 */
[----:B------:R-:W-:Y:S02]  /*dfe0*/  PRMT R65, R65, 0x654, R64 ;  /* 0x0000065441417816 */ /* 0x000fe40000000040 */
[----:B------:R-:W-:-:S02]  /*dff0*/  SHF.R.U32.HI R76, RZ, 0x8, R85 ;  /* 0x00000008ff4c7819 */ /* 0x000fc40000011655 */
[----:B------:R-:W-:Y:S02]  /*e000*/  SHF.R.U32.HI R63, RZ, 0x10, R73 ;  /* 0x00000010ff3f7819 */ /* 0x000fe40000011649 */
[----:B------:R-:W-:Y:S01]  /*e010*/  LOP3.LUT R66, R75, 0xff, RZ, 0xc0, !PT ;  /* 0x000000ff4b427812 */ /* 0x000fe200078ec0ff */
[----:B------:R-:W-:Y:S01]  /*e020*/  IMAD.SHL.U32 R46, R76, 0x100, RZ ;  /* 0x000001004c2e7824 */ /* 0x000fe200078e00ff */
[----:B------:R-:W-:Y:S01]  /*e030*/  SHF.R.U32.HI R67, RZ, 0x18, R75 ;  /* 0x00000018ff437819 */ /* 0x000fe2000001164b */
[----:B------:R-:W-:Y:S01]  /*e040*/  IMAD.U32 R48, R63, 0x10000, RZ ;  /* 0x000100003f307824 */ /* 0x000fe200078e00ff */
[----:B------:R-:W-:Y:S02]  /*e050*/  LOP3.LUT R72, R85, 0xff, RZ, 0xc0, !PT ;  /* 0x000000ff55487812 */ /* 0x000fe400078ec0ff */
[----:B------:R-:W-:Y:S02]  /*e060*/  SHF.R.U32.HI R73, RZ, 0x18, R85 ;  /* 0x00000018ff497819 */ /* 0x000fe40000011655 */
[----:B------:R-:W-:-:S02]  /*e070*/  SHF.R.U32.HI R62, RZ, 0x10, R75 ;  /* 0x00000010ff3e7819 */ /* 0x000fc4000001164b */
[----:B------:R-:W-:Y:S01]  /*e080*/  LOP3.LUT R65, R65, 0xff00, R44, 0xf8, !PT ;  /* 0x0000ff0041417812 */ /* 0x000fe200078ef82c */
[----:B------:R-:W-:Y:S01]  /*e090*/  IMAD.SHL.U32 R44, R78, 0x100, RZ ;  /* 0x000001004e2c7824 */ /* 0x000fe200078e00ff */
[----:B------:R-:W-:Y:S02]  /*e0a0*/  SHF.R.U32.HI R75, RZ, 0x8, R87 ;  /* 0x00000008ff4b7819 */ /* 0x000fe40000011657 */
[----:B------:R-:W-:Y:S02]  /*e0b0*/  PRMT R67, R67, 0x654, R66 ;  /* 0x0000065443437816 */ /* 0x000fe40000000042 */
[----:B------:R-:W-:Y:S02]  /*e0c0*/  PRMT R73, R73, 0x654, R72 ;  /* 0x0000065449497816 */ /* 0x000fe40000000048 */
[----:B------:R-:W-:Y:S01]  /*e0d0*/  MOV R58, R50 ;  /* 0x00000032003a7202 */ /* 0x000fe20000000f00 */
[----:B------:R-:W-:Y:S01]  /*e0e0*/  IMAD.SHL.U32 R50, R75, 0x100, RZ ;  /* 0x000001004b327824 */ /* 0x000fe200078e00ff */
[----:B------:R-:W-:Y:S01]  /*e0f0*/  LOP3.LUT R67, R67, 0xff00, R44, 0xf8, !PT ;  /* 0x0000ff0043437812 */ /* 0x000fe200078ef82c */
[----:B------:R-:W-:Y:S01]  /*e100*/  IMAD.U32 R44, R62, 0x10000, RZ ;  /* 0x000100003e2c7824 */ /* 0x000fe200078e00ff */
[----:B------:R-:W-:-:S02]  /*e110*/  LOP3.LUT R75, R73, 0xff00, R46, 0xf8, !PT ;  /* 0x0000ff00494b7812 */ /* 0x000fc400078ef82e */
[----:B------:R-:W-:Y:S02]  /*e120*/  LOP3.LUT R74, R87, 0xff, RZ, 0xc0, !PT ;  /* 0x000000ff574a7812 */ /* 0x000fe400078ec0ff */
[--C-:B------:R-:W-:Y:S02]  /*e130*/  SHF.R.U32.HI R77, RZ, 0x18, R87.reuse ;  /* 0x00000018ff4d7819 */ /* 0x100fe40000011657 */
[----:B------:R-:W-:Y:S02]  /*e140*/  F2FP.F16.E4M3.UNPACK_B R73, R158.H1 ;  /* 0x0000009eff49723e */ /* 0x000fe400030006ff */
[----:B------:R-:W-:Y:S02]  /*e150*/  F2FP.F16.E4M3.UNPACK_B R62, R60.H1 ;  /* 0x0000003cff3e723e */ /* 0x000fe400030006ff */
[-C--:B------:R-:W-:Y:S01]  /*e160*/  F2FP.F16.E4M3.UNPACK_B R64, R61.reuse.H1 ;  /* 0x0000003dff40723e */ /* 0x080fe200030006ff */
[--C-:B------:R-:W-:Y:S01]  /*e170*/  HADD2.F32 R46, -RZ, R73.reuse.H0_H0 ;  /* 0x20000049ff2e7230 */ /* 0x100fe20000004100 */
[----:B------:R-:W-:Y:S01]  /*e180*/  SHF.R.U32.HI R59, RZ, 0x10, R87 ;  /* 0x00000010ff3b7819 */ /* 0x000fe20000011657 */
[----:B------:R-:W-:Y:S01]  /*e190*/  HADD2.F32 R63, -RZ, R62.H0_H0 ;  /* 0x2000003eff3f7230 */ /* 0x000fe20000004100 */
[----:B------:R-:W-:Y:S01]  /*e1a0*/  SHF.R.U32.HI R57, RZ, 0x10, R85 ;  /* 0x00000010ff397819 */ /* 0x000fe20000011655 */
[----:B------:R-:W-:Y:S01]  /*e1b0*/  HADD2.F32 R73, -RZ, R73.H1_H1 ;  /* 0x30000049ff497230 */ /* 0x000fe20000004100 */
[----:B------:R-:W-:Y:S01]  /*e1c0*/  PRMT R77, R77, 0x654, R74 ;  /* 0x000006544d4d7816 */ /* 0x000fe2000000004a */
[----:B------:R-:W-:Y:S01]  /*e1d0*/  IMAD.U32 R59, R59, 0x10000, RZ ;  /* 0x000100003b3b7824 */ /* 0x000fe200078e00ff */
[----:B------:R-:W-:Y:S01]  /*e1e0*/  F2FP.F16.E4M3.UNPACK_B R66, R160.H1 ;  /* 0x000000a0ff42723e */ /* 0x000fe200030006ff */
[----:B------:R-:W-:Y:S01]  /*e1f0*/  FMUL.FTZ R78, R63, R46 ;  /* 0x0000002e3f4e7220 */ /* 0x000fe20000410000 */
[----:B------:R-:W-:Y:S01]  /*e200*/  LOP3.LUT R48, R65, 0xff0000, R48, 0xf8, !PT ;  /* 0x00ff000041307812 */ /* 0x000fe200078ef830 */
[----:B------:R-:W-:Y:S01]  /*e210*/  HADD2.F32 R65, -RZ, R64.H0_H0 ;  /* 0x20000040ff417230 */ /* 0x000fe20000004100 */
[----:B------:R-:W-:Y:S01]  /*e220*/  LOP3.LUT R74, R77, 0xff00, R50, 0xf8, !PT ;  /* 0x0000ff004d4a7812 */ /* 0x000fe200078ef832 */
[----:B------:R-:W-:Y:S01]  /*e230*/  IMAD.U32 R50, R57, 0x10000, RZ ;  /* 0x0001000039327824 */ /* 0x000fe200078e00ff */
[----:B------:R-:W-:Y:S01]  /*e240*/  LOP3.LUT R44, R67, 0xff0000, R44, 0xf8, !PT ;  /* 0x00ff0000432c7812 */ /* 0x000fe200078ef82c */
[--C-:B------:R-:W-:Y:S01]  /*e250*/  HADD2.F32 R72, -RZ, R66.reuse.H0_H0 ;  /* 0x20000042ff487230 */ /* 0x100fe20000004100 */
[----:B------:R-:W-:Y:S01]  /*e260*/  F2FP.F16.E4M3.UNPACK_B R158, R158 ;  /* 0x0000009eff9e723e */ /* 0x000fe200020006ff */
[----:B------:R-:W-:Y:S01]  /*e270*/  HADD2.F32 R67, -RZ, R66.H1_H1 ;  /* 0x30000042ff437230 */ /* 0x000fe20000004100 */
[----:B------:R-:W-:Y:S01]  /*e280*/  F2FP.F16.E4M3.UNPACK_B R61, R61 ;  /* 0x0000003dff3d723e */ /* 0x000fe200020006ff */
[----:B------:R-:W-:-:S02]  /*e290*/  HADD2.F32 R66, -RZ, R64.H1_H1 ;  /* 0x30000040ff427230 */ /* 0x000fc40000004100 */
[C---:B------:R-:W-:Y:S01]  /*e2a0*/  FMUL.FTZ R76, R65.reuse, R46 ;  /* 0x0000002e414c7220 */ /* 0x040fe20000410000 */
[----:B------:R-:W-:Y:S01]  /*e2b0*/  HADD2.F32 R62, -RZ, R62.H1_H1 ;  /* 0x3000003eff3e7230 */ /* 0x000fe20000004100 */
[----:B------:R-:W-:Y:S02]  /*e2c0*/  F2FP.F16.E4M3.UNPACK_B R64, R60 ;  /* 0x0000003cff40723e */ /* 0x000fe400020006ff */
[----:B------:R-:W-:Y:S01]  /*e2d0*/  LOP3.LUT R46, R74, 0xff0000, R59, 0xf8, !PT ;  /* 0x00ff00004a2e7812 */ /* 0x000fe200078ef83b */
[-C--:B------:R-:W-:Y:S01]  /*e2e0*/  FFMA.FTZ R59, R65, R72.reuse, R78 ;  /* 0x00000048413b7223 */ /* 0x080fe2000001004e */
[----:B------:R-:W-:Y:S01]  /*e2f0*/  LOP3.LUT R50, R75, 0xff0000, R50, 0xf8, !PT ;  /* 0x00ff00004b327812 */ /* 0x000fe200078ef832 */
[----:B------:R-:W-:Y:S01]  /*e300*/  FFMA.FTZ R57, R63, R72, -R76 ;  /* 0x000000483f397223 */ /* 0x000fe2000001084c */
[----:B------:R-:W-:Y:S01]  /*e310*/  F2FP.F16.E4M3.UNPACK_B R160, R160 ;  /* 0x000000a0ffa0723e */ /* 0x000fe200020006ff */
[----:B------:R-:W-:Y:S02]  /*e320*/  HADD2.F32 R74, -RZ, R158.H0_H0 ;  /* 0x2000009eff4a7230 */ /* 0x000fe40000004100 */
[----:B------:R-:W-:Y:S01]  /*e330*/  FMUL.FTZ R75, R66, R73 ;  /* 0x00000049424b7220 */ /* 0x000fe20000410000 */
[----:B------:R-:W-:-:S02]  /*e340*/  HADD2.F32 R65, -RZ, R61.H0_H0 ;  /* 0x2000003dff417230 */ /* 0x000fc40000004100 */
[C---:B------:R-:W-:Y:S01]  /*e350*/  FMUL.FTZ R73, R62.reuse, R73 ;  /* 0x000000493e497220 */ /* 0x040fe20000410000 */
[----:B------:R-:W-:Y:S02]  /*e360*/  HADD2.F32 R63, -RZ, R64.H0_H0 ;  /* 0x20000040ff3f7230 */ /* 0x000fe40000004100 */
[-C--:B------:R-:W-:Y:S01]  /*e370*/  FFMA.FTZ R60, R62, R67.reuse, -R75 ;  /* 0x000000433e3c7223 */ /* 0x080fe2000001084b */
[----:B------:R-:W-:Y:S02]  /*e380*/  HADD2.F32 R72, -RZ, R160.H0_H0 ;  /* 0x200000a0ff487230 */ /* 0x000fe40000004100 */
[----:B------:R-:W-:Y:S01]  /*e390*/  FFMA.FTZ R62, R66, R67, R73 ;  /* 0x00000043423e7223 */ /* 0x000fe20000010049 */
[-C--:B------:R-:W-:Y:S01]  /*e3a0*/  FMUL.FTZ R76, R65, R74.reuse ;  /* 0x0000004a414c7220 */ /* 0x080fe20000410000 */
[----:B------:R-:W-:Y:S01]  /*e3b0*/  FMUL.FTZ R74, R63, R74 ;  /* 0x0000004a3f4a7220 */ /* 0x000fe20000410000 */
[----:B------:R-:W-:Y:S01]  /*e3c0*/  HADD2.F32 R73, -RZ, R158.H1_H1 ;  /* 0x3000009eff497230 */ /* 0x000fe20000004100 */
[----:B------:R-:W-:Y:S01]  /*e3d0*/  F2FP.F16.E4M3.UNPACK_B R75, R161.H1 ;  /* 0x000000a1ff4b723e */ /* 0x000fe200030006ff */
[----:B------:R-:W-:-:S02]  /*e3e0*/  HADD2.F32 R66, -RZ, R61.H1_H1 ;  /* 0x3000003dff427230 */ /* 0x000fc40000004100 */
[-C--:B------:R-:W-:Y:S01]  /*e3f0*/  FFMA.FTZ R61, R65, R72.reuse, R74 ;  /* 0x00000048413d7223 */ /* 0x080fe2000001004a */
[----:B------:R-:W-:Y:S02]  /*e400*/  HADD2.F32 R64, -RZ, R64.H1_H1 ;  /* 0x30000040ff407230 */ /* 0x000fe40000004100 */
[----:B------:R-:W-:Y:S01]  /*e410*/  FFMA.FTZ R63, R63, R72, -R76 ;  /* 0x000000483f3f7223 */ /* 0x000fe2000001084c */
[----:B------:R-:W-:Y:S02]  /*e420*/  HADD2.F32 R67, -RZ, R160.H1_H1 ;  /* 0x300000a0ff437230 */ /* 0x000fe40000004100 */
[----:B------:R-:W-:Y:S01]  /*e430*/  FMUL.FTZ R65, R66, R73 ;  /* 0x0000004942417220 */ /* 0x000fe20000410000 */
[----:B------:R-:W-:Y:S01]  /*e440*/  F2FP.F16.E4M3.UNPACK_B R74, R159.H1 ;  /* 0x0000009fff4a723e */ /* 0x000fe200030006ff */
[C---:B------:R-:W-:Y:S01]  /*e450*/  FMUL.FTZ R77, R64.reuse, R73 ;  /* 0x00000049404d7220 */ /* 0x040fe20000410000 */
[----:B------:R-:W-:Y:S01]  /*e460*/  F2FP.F16.E4M3.UNPACK_B R72, R58.H1 ;  /* 0x0000003aff48723e */ /* 0x000fe200030006ff */
[----:B------:R-:W-:Y:S01]  /*e470*/  FFMA.FTZ R64, R64, R67, -R65 ;  /* 0x0000004340407223 */ /* 0x000fe20000010841 */
[----:B------:R-:W-:Y:S01]  /*e480*/  F2FP.F16.E4M3.UNPACK_B R65, R52.H1 ;  /* 0x00000034ff41723e */ /* 0x000fe200030006ff */
[----:B------:R-:W-:-:S02]  /*e490*/  HADD2.F32 R78, -RZ, R74.H0_H0 ;  /* 0x2000004aff4e7230 */ /* 0x000fc40000004100 */
[----:B------:R-:W-:Y:S01]  /*e4a0*/  FFMA.FTZ R66, R66, R67, R77 ;  /* 0x0000004342427223 */ /* 0x000fe2000001004d */
[----:B------:R-:W-:Y:S01]  /*e4b0*/  HADD2.F32 R73, -RZ, R72.H0_H0 ;  /* 0x20000048ff497230 */ /* 0x000fe20000004100 */
[----:B------:R-:W-:Y:S01]  /*e4c0*/  F2FP.F16.E4M3.UNPACK_B R159, R159 ;  /* 0x0000009fff9f723e */ /* 0x000fe200020006ff */
[----:B------:R-:W-:Y:S01]  /*e4d0*/  HADD2.F32 R77, -RZ, R74.H1_H1 ;  /* 0x3000004aff4d7230 */ /* 0x000fe20000004100 */
[----:B------:R-:W-:Y:S01]  /*e4e0*/  F2FP.F16.E4M3.UNPACK_B R52, R52 ;  /* 0x00000034ff34723e */ /* 0x000fe200020006ff */
[----:B------:R-:W-:Y:S02]  /*e4f0*/  HADD2.F32 R67, -RZ, R65.H0_H0 ;  /* 0x20000041ff437230 */ /* 0x000fe40000004100 */
[----:B------:R-:W-:Y:S01]  /*e500*/  FMUL.FTZ R84, R73, R78 ;  /* 0x0000004e49547220 */ /* 0x000fe20000410000 */
[----:B------:R-:W-:Y:S01]  /*e510*/  HADD2.F32 R74, -RZ, R72.H1_H1 ;  /* 0x30000048ff4a7230 */ /* 0x000fe20000004100 */
[----:B------:R-:W-:Y:S01]  /*e520*/  F2FP.F16.E4M3.UNPACK_B R161, R161 ;  /* 0x000000a1ffa1723e */ /* 0x000fe200020006ff */
[----:B------:R-:W-:-:S02]  /*e530*/  HADD2.F32 R76, -RZ, R75.H0_H0 ;  /* 0x2000004bff4c7230 */ /* 0x000fc40000004100 */
[C---:B------:R-:W-:Y:S01]  /*e540*/  FMUL.FTZ R78, R67.reuse, R78 ;  /* 0x0000004e434e7220 */ /* 0x040fe20000410000 */
[----:B------:R-:W-:Y:S02]  /*e550*/  HADD2.F32 R72, -RZ, R65.H1_H1 ;  /* 0x30000041ff487230 */ /* 0x000fe40000004100 */
[-C--:B------:R-:W-:Y:S01]  /*e560*/  FMUL.FTZ R79, R74, R77.reuse ;  /* 0x0000004d4a4f7220 */ /* 0x080fe20000410000 */
[----:B------:R-:W-:Y:S02]  /*e570*/  HADD2.F32 R75, -RZ, R75.H1_H1 ;  /* 0x3000004bff4b7230 */ /* 0x000fe40000004100 */
[-C--:B------:R-:W-:Y:S01]  /*e580*/  FFMA.FTZ R65, R67, R76.reuse, -R84 ;  /* 0x0000004c43417223 */ /* 0x080fe20000010854 */
[----:B------:R-:W-:Y:S01]  /*e590*/  FFMA.FTZ R67, R73, R76, R78 ;  /* 0x0000004c49437223 */ /* 0x000fe2000001004e */
[----:B------:R-:W-:Y:S01]  /*e5a0*/  FMUL.FTZ R77, R72, R77 ;  /* 0x0000004d484d7220 */ /* 0x000fe20000410000 */
[----:B------:R-:W-:Y:S01]  /*e5b0*/  F2FP.SATFINITE.E4M3.F32.PACK_AB_MERGE_C R57, R60, R57, RZ ;  /* 0x000000393c39723e */ /* 0x000fe200048070ff */
[-C--:B------:R-:W-:Y:S01]  /*e5c0*/  FFMA.FTZ R78, R72, R75.reuse, -R79 ;  /* 0x0000004b484e7223 */ /* 0x080fe2000001084f */
[----:B------:R-:W-:Y:S01]  /*e5d0*/  F2FP.F16.E4M3.UNPACK_B R72, R58 ;  /* 0x0000003aff48723e */ /* 0x000fe200020006ff */
[----:B------:R-:W-:Y:S01]  /*e5e0*/  FFMA.FTZ R84, R74, R75, R77 ;  /* 0x0000004b4a547223 */ /* 0x000fe2000001004d */
[----:B------:R-:W-:-:S02]  /*e5f0*/  HADD2.F32 R75, -RZ, R159.H0_H0 ;  /* 0x2000009fff4b7230 */ /* 0x000fc40000004100 */
[----:B------:R-:W-:Y:S01]  /*e600*/  HADD2.F32 R58, -RZ, R52.H0_H0 ;  /* 0x20000034ff3a7230 */ /* 0x000fe20000004100 */
[----:B------:R-:W-:Y:S01]  /*e610*/  F2FP.SATFINITE.E4M3.F32.PACK_AB_MERGE_C R65, R78, R65, RZ ;  /* 0x000000414e41723e */ /* 0x000fe200048070ff */
[--C-:B------:R-:W-:Y:S01]  /*e620*/  HADD2.F32 R73, -RZ, R72.reuse.H0_H0 ;  /* 0x20000048ff497230 */ /* 0x100fe20000004100 */
[----:B------:R-:W-:Y:S01]  /*e630*/  F2FP.SATFINITE.E4M3.F32.PACK_AB_MERGE_C R67, R84, R67, RZ ;  /* 0x000000435443723e */ /* 0x000fe200048070ff */
[----:B------:R-:W-:Y:S02]  /*e640*/  HADD2.F32 R74, -RZ, R161.H0_H0 ;  /* 0x200000a1ff4a7230 */ /* 0x000fe40000004100 */
[-C--:B------:R-:W-:Y:S01]  /*e650*/  FMUL.FTZ R76, R58, R75.reuse ;  /* 0x0000004b3a4c7220 */ /* 0x080fe20000410000 */
[----:B------:R-:W-:Y:S02]  /*e660*/  HADD2.F32 R159, -RZ, R159.H1_H1 ;  /* 0x3000009fff9f7230 */ /* 0x000fe40000004100 */
[----:B------:R-:W-:Y:S01]  /*e670*/  FMUL.FTZ R77, R73, R75 ;  /* 0x0000004b494d7220 */ /* 0x000fe20000410000 */
[----:B------:R-:W-:-:S02]  /*e680*/  HADD2.F32 R72, -RZ, R72.H1_H1 ;  /* 0x30000048ff487230 */ /* 0x000fc40000004100 */
[-C--:B------:R-:W-:Y:S01]  /*e690*/  FFMA.FTZ R76, R73, R74.reuse, R76 ;  /* 0x0000004a494c7223 */ /* 0x080fe2000001004c */
[----:B------:R-:W-:Y:S02]  /*e6a0*/  HADD2.F32 R52, -RZ, R52.H1_H1 ;  /* 0x30000034ff347230 */ /* 0x000fe40000004100 */
[----:B------:R-:W-:Y:S01]  /*e6b0*/  FFMA.FTZ R77, R58, R74, -R77 ;  /* 0x0000004a3a4d7223 */ /* 0x000fe2000001084d */
[----:B------:R-:W-:Y:S01]  /*e6c0*/  F2FP.SATFINITE.E4M3.F32.PACK_AB_MERGE_C R58, R62, R59, RZ ;  /* 0x0000003b3e3a723e */ /* 0x000fe200048070ff */
[----:B------:R-:W-:Y:S02]  /*e6d0*/  HADD2.F32 R161, -RZ, R161.H1_H1 ;  /* 0x300000a1ffa17230 */ /* 0x000fe40000004100 */
[----:B------:R-:W-:Y:S01]  /*e6e0*/  FMUL.FTZ R75, R72, R159 ;  /* 0x0000009f484b7220 */ /* 0x000fe20000410000 */
[----:B------:R-:W-:Y:S01]  /*e6f0*/  F2FP.SATFINITE.E4M3.F32.PACK_AB_MERGE_C R59, R64, R63, R57 ;  /* 0x0000003f403b723e */ /* 0x000fe20004807039 */
[C---:B------:R-:W-:Y:S01]  /*e700*/  FMUL.FTZ R159, R52.reuse, R159 ;  /* 0x0000009f349f7220 */ /* 0x040fe20000410000 */
[----:B------:R-:W-:Y:S01]  /*e710*/  F2FP.F16.E4M3.UNPACK_B R62, R49 ;  /* 0x00000031ff3e723e */ /* 0x000fe200020006ff */
[-C--:B------:R-:W-:Y:S01]  /*e720*/  FFMA.FTZ R52, R52, R161.reuse, -R75 ;  /* 0x000000a134347223 */ /* 0x080fe2000001084b */
[----:B------:R-:W-:Y:S01]  /*e730*/  F2FP.F16.E4M3.UNPACK_B R63, R50 ;  /* 0x00000032ff3f723e */ /* 0x000fe200020006ff */
[----:B------:R-:W-:Y:S01]  /*e740*/  FFMA.FTZ R159, R72, R161, R159 ;  /* 0x000000a1489f7223 */ /* 0x000fe2000001009f */
[----:B------:R-:W-:Y:S01]  /*e750*/  F2FP.SATFINITE.E4M3.F32.PACK_AB_MERGE_C R58, R66, R61, R58 ;  /* 0x0000003d423a723e */ /* 0x000fe2000480703a */
[----:B------:R-:W-:Y:S01]  /*e760*/  HADD2.F32 R64, -RZ, R62.H0_H0 ;  /* 0x2000003eff407230 */ /* 0x000fe20000004100 */
[----:B------:R-:W-:Y:S01]  /*e770*/  F2FP.F16.E4M3.UNPACK_B R61, R45 ;  /* 0x0000002dff3d723e */ /* 0x000fe200020006ff */
[--C-:B------:R-:W-:Y:S01]  /*e780*/  HADD2.F32 R73, -RZ, R63.reuse.H0_H0 ;  /* 0x2000003fff497230 */ /* 0x100fe20000004100 */
[----:B------:R-:W-:Y:S01]  /*e790*/  F2FP.F16.E4M3.UNPACK_B R66, R48 ;  /* 0x00000030ff42723e */ /* 0x000fe200020006ff */
[----:B------:R-:W-:Y:S01]  /*e7a0*/  HADD2.F32 R72, -RZ, R63.H1_H1 ;  /* 0x3000003fff487230 */ /* 0x000fe20000004100 */
[----:B------:R-:W-:Y:S01]  /*e7b0*/  F2FP.SATFINITE.E4M3.F32.PACK_AB_MERGE_C R57, R52, R77, R65 ;  /* 0x0000004d3439723e */ /* 0x000fe20004807041 */
[----:B------:R-:W-:Y:S01]  /*e7c0*/  HADD2.F32 R60, -RZ, R61.H0_H0 ;  /* 0x2000003dff3c7230 */ /* 0x000fe20000004100 */
[----:B------:R-:W-:Y:S01]  /*e7d0*/  F2FP.SATFINITE.E4M3.F32.PACK_AB_MERGE_C R52, R159, R76, R67 ;  /* 0x0000004c9f34723e */ /* 0x000fe20004807043 */
        /* <DEDUP_REMOVED lines=10> */
[----:B------:R-:W-:-:S02]  /*e880*/  F2FP.F16.E4M3.UNPACK_B R64, R49.H1 ;  /* 0x00000031ff40723e */ /* 0x000fc400030006ff */
[----:B------:R-:W-:Y:S01]  /*e890*/  F2FP.F16.E4M3.UNPACK_B R67, R50.H1 ;  /* 0x00000032ff43723e */ /* 0x000fe200030006ff */
[-C--:B------:R-:W-:Y:S01]  /*e8a0*/  FFMA.FTZ R50, R65, R66.reuse, R72 ;  /* 0x0000004241327223 */ /* 0x080fe20000010048 */
[----:B------:R-:W-:Y:S01]  /*e8b0*/  F2FP.F16.E4M3.UNPACK_B R62, R45.H1 ;  /* 0x0000002dff3e723e */ /* 0x000fe200030006ff */
[----:B------:R-:W-:Y:S01]  /*e8c0*/  FFMA.FTZ R45, R63, R66, -R74 ;  /* 0x000000423f2d7223 */ /* 0x000fe2000001084a */
[----:B------:R-:W-:Y:S01]  /*e8d0*/  F2FP.F16.E4M3.UNPACK_B R48, R48.H1 ;  /* 0x00000030ff30723e */ /* 0x000fe200030006ff */
[----:B------:R-:W-:Y:S01]  /*e8e0*/  HADD2.F32 R63, -RZ, R64.H0_H0 ;  /* 0x20000040ff3f7230 */ /* 0x000fe20000004100 */
[----:B------:R-:W-:Y:S01]  /*e8f0*/  F2FP.F16.E4M3.UNPACK_B R77, R46 ;  /* 0x0000002eff4d723e */ /* 0x000fe200020006ff */
        /* <DEDUP_REMOVED lines=8> */
[----:B------:R-:W-:Y:S02]  /*e980*/  HADD2.F32 R72, -RZ, R67.H1_H1 ;  /* 0x30000043ff487230 */ /* 0x000fe40000004100 */
[----:B------:R-:W-:Y:S02]  /*e990*/  HADD2.F32 R62, -RZ, R62.H1_H1 ;  /* 0x3000003eff3e7230 */ /* 0x000fe40000004100 */
[----:B------:R-:W-:Y:S02]  /*e9a0*/  HADD2.F32 R67, -RZ, R48.H1_H1 ;  /* 0x30000030ff437230 */ /* 0x000fe40000004100 */
[----:B------:R-:W-:Y:S01]  /*e9b0*/  FFMA.FTZ R48, R49, R64, -R74 ;  /* 0x0000004031307223 */ /* 0x000fe2000001084a */
[----:B------:R-:W-:Y:S01]  /*e9c0*/  FMUL.FTZ R73, R65, R72 ;  /* 0x0000004841497220 */ /* 0x000fe20000410000 */
[----:B------:R-:W-:Y:S01]  /*e9d0*/  FFMA.FTZ R49, R63, R64, R66 ;  /* 0x000000403f317223 */ /* 0x000fe20000010042 */
[C---:B------:R-:W-:Y:S01]  /*e9e0*/  FMUL.FTZ R72, R62.reuse, R72 ;  /* 0x000000483e487220 */ /* 0x040fe20000410000 */
[----:B------:R-:W-:Y:S01]  /*e9f0*/  F2FP.F16.E4M3.UNPACK_B R66, R51 ;  /* 0x00000033ff42723e */ /* 0x000fe200020006ff */
[----:B------:R-:W-:Y:S01]  /*ea00*/  FFMA.FTZ R63, R62, R67, -R73 ;  /* 0x000000433e3f7223 */ /* 0x000fe20000010849 */
[----:B------:R-:W-:Y:S01]  /*ea10*/  F2FP.F16.E4M3.UNPACK_B R64, R47 ;  /* 0x0000002fff40723e */ /* 0x000fe200020006ff */
[----:B------:R-:W-:Y:S01]  /*ea20*/  FFMA.FTZ R62, R65, R67, R72 ;  /* 0x00000043413e7223 */ /* 0x000fe20000010048 */
[----:B------:R-:W-:Y:S01]  /*ea30*/  F2FP.F16.E4M3.UNPACK_B R74, R44 ;  /* 0x0000002cff4a723e */ /* 0x000fe200020006ff */
[----:B------:R-:W-:Y:S01]  /*ea40*/  HADD2.F32 R72, -RZ, R66.H0_H0 ;  /* 0x20000042ff487230 */ /* 0x000fe20000004100 */
[----:B------:R-:W-:Y:S01]  /*ea50*/  F2FP.F16.E4M3.UNPACK_B R67, R51.H1 ;  /* 0x00000033ff43723e */ /* 0x000fe200030006ff */
[----:B------:R-:W-:Y:S01]  /*ea60*/  HADD2.F32 R44, -RZ, R77.H0_H0 ;  /* 0x2000004dff2c7230 */ /* 0x000fe20000004100 */
[----:B------:R-:W-:Y:S01]  /*ea70*/  F2FP.F16.E4M3.UNPACK_B R47, R47.H1 ;  /* 0x0000002fff2f723e */ /* 0x000fe200030006ff */
[----:B------:R-:W-:Y:S01]  /*ea80*/  HADD2.F32 R51, -RZ, R64.H0_H0 ;  /* 0x20000040ff337230 */ /* 0x000fe20000004100 */
[----:B------:R-:W-:Y:S01]  /*ea90*/  F2FP.SATFINITE.E4M3.F32.PACK_AB_MERGE_C R48, R63, R48, RZ ;  /* 0x000000303f30723e */ /* 0x000fe200048070ff */
[----:B------:R-:W-:-:S02]  /*eaa0*/  HADD2.F32 R46, -RZ, R74.H0_H0 ;  /* 0x2000004aff2e7230 */ /* 0x000fc40000004100 */
[CC--:B------:R-:W-:Y:S01]  /*eab0*/  FMUL.FTZ R86, R72.reuse, R44.reuse ;  /* 0x0000002c48567220 */ /* 0x0c0fe20000410000 */
[----:B------:R-:W-:Y:S02]  /*eac0*/  HADD2.F32 R73, -RZ, R67.H0_H0 ;  /* 0x20000043ff497230 */ /* 0x000fe40000004100 */
[C---:B------:R-:W-:Y:S01]  /*ead0*/  FMUL.FTZ R79, R51.reuse, R44 ;  /* 0x0000002c334f7220 */ /* 0x040fe20000410000 */
[----:B------:R-:W-:Y:S02]  /*eae0*/  HADD2.F32 R84, -RZ, R78.H0_H0 ;  /* 0x2000004eff547230 */ /* 0x000fe40000004100 */
[-C--:B------:R-:W-:Y:S01]  /*eaf0*/  FFMA.FTZ R44, R51, R46.reuse, -R86 ;  /* 0x0000002e332c7223 */ /* 0x080fe20000010856 */
[----:B------:R-:W-:Y:S02]  /*eb00*/  HADD2.F32 R65, -RZ, R47.H0_H0 ;  /* 0x2000002fff417230 */ /* 0x000fe40000004100 */
[----:B------:R-:W-:Y:S01]  /*eb10*/  FFMA.FTZ R46, R72, R46, R79 ;  /* 0x0000002e482e7223 */ /* 0x000fe2000001004f */
[----:B------:R-:W-:-:S02]  /*eb20*/  HADD2.F32 R67, -RZ, R67.H1_H1 ;  /* 0x30000043ff437230 */ /* 0x000fc40000004100 */
[-C--:B------:R-:W-:Y:S01]  /*eb30*/  FMUL.FTZ R88, R73, R84.reuse ;  /* 0x0000005449587220 */ /* 0x080fe20000410000 */
[----:B------:R-:W-:Y:S02]  /*eb40*/  HADD2.F32 R78, -RZ, R78.H1_H1 ;  /* 0x3000004eff4e7230 */ /* 0x000fe40000004100 */
[----:B------:R-:W-:Y:S01]  /*eb50*/  FMUL.FTZ R84, R65, R84 ;  /* 0x0000005441547220 */ /* 0x000fe20000410000 */
[----:B------:R-:W-:Y:S01]  /*eb60*/  HADD2.F32 R47, -RZ, R47.H1_H1 ;  /* 0x3000002fff2f7230 */ /* 0x000fe20000004100 */
[----:B------:R-:W-:Y:S01]  /*eb70*/  F2FP.SATFINITE.E4M3.F32.PACK_AB_MERGE_C R49, R62, R49, RZ ;  /* 0x000000313e31723e */ /* 0x000fe200048070ff */
[----:B------:R-:W-:Y:S01]  /*eb80*/  HADD2.F32 R76, -RZ, R75.H0_H0 ;  /* 0x2000004bff4c7230 */ /* 0x000fe20000004100 */
[----:B------:R-:W-:Y:S01]  /*eb90*/  F2FP.SATFINITE.E4M3.F32.PACK_AB_MERGE_C R45, R45, R60, R48 ;  /* 0x0000003c2d2d723e */ /* 0x000fe20004807030 */
[----:B------:R-:W-:Y:S01]  /*eba0*/  HADD2.F32 R66, -RZ, R66.H1_H1 ;  /* 0x30000042ff427230 */ /* 0x000fe20000004100 */
[----:B------:R-:W-:Y:S01]  /*ebb0*/  F2FP.SATFINITE.E4M3.F32.PACK_AB_MERGE_C R49, R50, R61, R49 ;  /* 0x0000003d3231723e */ /* 0x000fe20004807031 */
[----:B------:R-:W-:-:S02]  /*ebc0*/  HADD2.F32 R77, -RZ, R77.H1_H1 ;  /* 0x3000004dff4d7230 */ /* 0x000fc40000004100 */
[----:B------:R-:W-:Y:S01]  /*ebd0*/  FFMA.FTZ R88, R65, R76, -R88 ;  /* 0x0000004c41587223 */ /* 0x000fe20000010858 */
[----:B------:R-:W-:Y:S02]  /*ebe0*/  HADD2.F32 R51, -RZ, R74.H1_H1 ;  /* 0x3000004aff337230 */ /* 0x000fe40000004100 */
[-C--:B------:R-:W-:Y:S01]  /*ebf0*/  FMUL.FTZ R74, R67, R78.reuse ;  /* 0x0000004e434a7220 */ /* 0x080fe20000410000 */
[----:B------:R-:W-:Y:S02]  /*ec00*/  HADD2.F32 R64, -RZ, R64.H1_H1 ;  /* 0x30000040ff407230 */ /* 0x000fe40000004100 */
[----:B------:R-:W-:Y:S01]  /*ec10*/  FMUL.FTZ R78, R47, R78 ;  /* 0x0000004e2f4e7220 */ /* 0x000fe20000410000 */
[----:B------:R-:W-:Y:S02]  /*ec20*/  HADD2.F32 R72, -RZ, R75.H1_H1 ;  /* 0x3000004bff487230 */ /* 0x000fe40000004100 */
[-C--:B------:R-:W-:Y:S01]  /*ec30*/  FMUL.FTZ R65, R66, R77.reuse ;  /* 0x0000004d42417220 */ /* 0x080fe20000410000 */
[----:B------:R-:W-:Y:S01]  /*ec40*/  FFMA.FTZ R84, R73, R76, R84 ;  /* 0x0000004c49547223 */ /* 0x000fe20000010054 */
[C---:B------:R-:W-:Y:S01]  /*ec50*/  FMUL.FTZ R77, R64.reuse, R77 ;  /* 0x0000004d404d7220 */ /* 0x040fe20000410000 */
[----:B------:R-:W-:Y:S01]  /*ec60*/  MOV R48, R58 ;  /* 0x0000003a00307202 */ /* 0x000fe20000000f00 */
[-C--:B------:R-:W-:Y:S01]  /*ec70*/  FFMA.FTZ R47, R47, R72.reuse, -R74 ;  /* 0x000000482f2f7223 */ /* 0x080fe2000001084a */
[----:B------:R-:W-:Y:S01]  /*ec80*/  FFMA.FTZ R67, R67, R72, R78 ;  /* 0x0000004843437223 */ /* 0x000fe2000001004e */
[-C--:B------:R-:W-:Y:S01]  /*ec90*/  FFMA.FTZ R65, R64, R51.reuse, -R65 ;  /* 0x0000003340417223 */ /* 0x080fe20000010841 */
[----:B------:R-:W-:Y:S01]  /*eca0*/  FFMA.FTZ R77, R66, R51, R77 ;  /* 0x00000033424d7223 */ /* 0x000fe2000001004d */
[----:B------:R-:W-:Y:S01]  /*ecb0*/  IMAD.MOV.U32 R50, RZ, RZ, R52 ;  /* 0x000000ffff327224 */ /* 0x000fe200078e0034 */
[----:B------:R-:W-:-:S02]  /*ecc0*/  F2FP.SATFINITE.E4M3.F32.PACK_AB_MERGE_C R47, R47, R88, RZ ;  /* 0x000000582f2f723e */ /* 0x000fc400048070ff */
[----:B------:R-:W-:Y:S02]  /*ecd0*/  F2FP.SATFINITE.E4M3.F32.PACK_AB_MERGE_C R67, R67, R84, RZ ;  /* 0x000000544343723e */ /* 0x000fe400048070ff */
[----:B------:R-:W-:Y:S01]  /*ece0*/  F2FP.SATFINITE.E4M3.F32.PACK_AB_MERGE_C R47, R65, R44, R47 ;  /* 0x0000002c412f723e */ /* 0x000fe2000480702f */
[----:B------:R-:W-:Y:S01]  /*ecf0*/  IMAD.MOV.U32 R44, RZ, RZ, R59 ;  /* 0x000000ffff2c7224 */ /* 0x000fe200078e003b */
[----:B------:R-:W-:Y:S01]  /*ed00*/  F2FP.SATFINITE.E4M3.F32.PACK_AB_MERGE_C R51, R77, R46, R67 ;  /* 0x0000002e4d33723e */ /* 0x000fe20004807043 */
[----:B------:R-:W-:-:S07]  /*ed10*/  IMAD.MOV.U32 R46, RZ, RZ, R57 ;  /* 0x000000ffff2e7224 */ /* 0x000fce00078e0039 */
.L_x_3556:
[----:B------:R-:W-:Y:S05]  /*ed20*/  BSYNC B2 ;  /* 0x0000000000027941 */ /* 0x000fea0003800000 */
.L_x_3555:
        /* <DEDUP_REMOVED lines=10> */
.L_x_3554:
[----:B------:R-:W-:Y:S05]  /*edd0*/  BSYNC B1 ;  /* 0x0000000000017941 */ /* 0x000fea0003800000 */
.L_x_3553:
[----:B------:R-:W-:-:S13]  /*ede0*/  ISETP.NE.AND P3, PT, R36, RZ, PT ;  /* 0x000000ff2400720c */ /* 0x000fda0003f65270 */
[----:B------:R-:W-:Y:S05]  /*edf0*/  @!P3 BRA `(.L_x_3507) ;  /* 0x0000001000d8b947 */ /* 0x000fea0003800000 */
[----:B-1--4-:R-:W3:Y:S01]  /*ee00*/  LDL R44, [R1+0x8] ;  /* 0x00000800012c7983 */ /* 0x012ee20000100800 */
[----:B------:R-:W-:Y:S01]  /*ee10*/  IADD3 R53, P3, P4, R118, R136, R29 ;  /* 0x0000008876357210 */ /* 0x000fe20007c7e01d */
[----:B------:R-:W-:Y:S01]  /*ee20*/  BSSY B1, `(.L_x_3557) ;  /* 0x00000f2000017945 */ /* 0x000fe20003800000 */
[----:B---3--:R-:W-:Y:S02]  /*ee30*/  LOP3.LUT P5, RZ, R44, 0x1, RZ, 0xc0, !PT ;  /* 0x000000012cff7812 */ /* 0x008fe400078ac0ff */
[----:B------:R-:W-:Y:S02]  /*ee40*/  IADD3.X R44, R4, R56, R32, P3, P4 ;  /* 0x00000038042c7210 */ /* 0x000fe40001fe8420 */
[----:B------:R-:W-:Y:S02]  /*ee50*/  SEL R162, R121, R162, !P5 ;  /* 0x000000a279a27207 */ /* 0x000fe40006800000 */
[----:B------:R-:W-:Y:S02]  /*ee60*/  IADD3 R52, P3, R53, R124, RZ ;  /* 0x0000007c35347210 */ /* 0x000fe40007f7e0ff */
[----:B------:R-:W-:-:S03]  /*ee70*/  SHF.R.S32.HI R45, RZ, 0x1f, R162 ;  /* 0x0000001fff2d7819 */ /* 0x000fc600000114a2 */
[----:B------:R-:W-:Y:S01]  /*ee80*/  IMAD.X R53, R44, 0x1, R125, P3 ;  /* 0x000000012c357824 */ /* 0x000fe200018e067d */
[----:B------:R-:W-:Y:S02]  /*ee90*/  LEA.HI R45, R45, R162, RZ, 0x5 ;  /* 0x000000a22d2d7211 */ /* 0x000fe400078f28ff */
[----:B------:R-:W-:Y:S02]  /*eea0*/  ISETP.GE.AND P3, PT, R6, R133, PT ;  /* 0x000000850600720c */ /* 0x000fe40003f66270 */
        /* <DEDUP_REMOVED lines=18> */
[--C-:B------:R-:W-:Y:S01]  /*efd0*/  SHF.R.U32.HI R75, RZ, 0x18, R69.reuse ;  /* 0x00000018ff4b7819 */ /* 0x100fe20000011645 */
[----:B------:R-:W-:Y:S01]  /*efe0*/  IMAD.MOV.U32 R60, RZ, RZ, R44 ;  /* 0x000000ffff3c7224 */ /* 0x000fe200078e002c */
[----:B------:R-:W-:Y:S01]  /*eff0*/  LOP3.LUT R58, R69, 0xff, RZ, 0xc0, !PT ;  /* 0x000000ff453a7812 */ /* 0x000fe200078ec0ff */
[----:B---3--:R-:W-:Y:S01]  /*f000*/  IMAD.MOV.U32 R61, RZ, RZ, R48 ;  /* 0x000000ffff3d7224 */ /* 0x008fe200078e0030 */
[----:B------:R-:W-:Y:S02]  /*f010*/  SHF.R.U32.HI R72, RZ, 0x10, R69 ;  /* 0x00000010ff487819 */ /* 0x000fe40000011645 */
[----:B------:R-:W-:Y:S01]  /*f020*/  MOV R54, R45 ;  /* 0x0000002d00367202 */ /* 0x000fe20000000f00 */
[----:B------:R-:W-:Y:S01]  /*f030*/  IMAD.SHL.U32 R45, R73, 0x100, RZ ;  /* 0x00000100492d7824 */ /* 0x000fe200078e00ff */
[----:B------:R-:W-:Y:S01]  /*f040*/  SHF.R.U32.HI R63, RZ, 0x8, R81 ;  /* 0x00000008ff3f7819 */ /* 0x000fe20000011651 */
[----:B------:R-:W-:Y:S01]  /*f050*/  IMAD.U32 R46, R72, 0x10000, RZ ;  /* 0x00010000482e7824 */ /* 0x000fe200078e00ff */
[----:B------:R-:W-:-:S02]  /*f060*/  SHF.R.U32.HI R65, RZ, 0x8, R83 ;  /* 0x00000008ff417819 */ /* 0x000fc40000011653 */
[--C-:B------:R-:W-:Y:S01]  /*f070*/  SHF.R.U32.HI R70, RZ, 0x18, R71.reuse ;  /* 0x00000018ff467819 */ /* 0x100fe20000011647 */
[----:B------:R-:W-:Y:S01]  /*f080*/  IMAD.SHL.U32 R63, R63, 0x100, RZ ;  /* 0x000001003f3f7824 */ /* 0x000fe200078e00ff */
[----:B------:R-:W-:Y:S01]  /*f090*/  LOP3.LUT R59, R71, 0xff, RZ, 0xc0, !PT ;  /* 0x000000ff473b7812 */ /* 0x000fe200078ec0ff */
[----:B------:R-:W-:Y:S01]  /*f0a0*/  IMAD.SHL.U32 R65, R65, 0x100, RZ ;  /* 0x0000010041417824 */ /* 0x000fe200078e00ff */
[--C-:B------:R-:W-:Y:S02]  /*f0b0*/  SHF.R.U32.HI R68, RZ, 0x8, R71.reuse ;  /* 0x00000008ff447819 */ /* 0x100fe40000011647 */
[----:B------:R-:W-:Y:S02]  /*f0c0*/  SHF.R.U32.HI R66, RZ, 0x10, R71 ;  /* 0x00000010ff427819 */ /* 0x000fe40000011647 */
[----:B------:R-:W-:Y:S01]  /*f0d0*/  PRMT R58, R75, 0x654, R58 ;  /* 0x000006544b3a7816 */ /* 0x000fe2000000003a */
[----:B------:R-:W-:Y:S01]  /*f0e0*/  IMAD.SHL.U32 R44, R68, 0x100, RZ ;  /* 0x00000100442c7824 */ /* 0x000fe200078e00ff */
[----:B------:R-:W-:-:S02]  /*f0f0*/  SHF.R.U32.HI R71, RZ, 0x18, R81 ;  /* 0x00000018ff477819 */ /* 0x000fc40000011651 */
[----:B------:R-:W-:Y:S02]  /*f100*/  LOP3.LUT R62, R81, 0xff, RZ, 0xc0, !PT ;  /* 0x000000ff513e7812 */ /* 0x000fe400078ec0ff */
[----:B------:R-:W-:Y:S02]  /*f110*/  LOP3.LUT R45, R58, 0xff00, R45, 0xf8, !PT ;  /* 0x0000ff003a2d7812 */ /* 0x000fe400078ef82d */
[----:B------:R-:W-:Y:S02]  /*f120*/  LOP3.LUT R64, R83, 0xff0000ff, RZ, 0xc0, !PT ;  /* 0xff0000ff53407812 */ /* 0x000fe400078ec0ff */
[----:B------:R-:W-:Y:S02]  /*f130*/  PRMT R62, R71, 0x654, R62 ;  /* 0x00000654473e7816 */ /* 0x000fe4000000003e */
[----:B------:R-:W-:Y:S02]  /*f140*/  PRMT R59, R70, 0x654, R59 ;  /* 0x00000654463b7816 */ /* 0x000fe4000000003b */
[----:B------:R-:W-:Y:S01]  /*f150*/  LOP3.LUT R46, R45, 0xff0000, R46, 0xf8, !PT ;  /* 0x00ff00002d2e7812 */ /* 0x000fe200078ef82e */
[----:B------:R-:W-:Y:S01]  /*f160*/  IMAD.U32 R45, R66, 0x10000, RZ ;  /* 0x00010000422d7824 */ /* 0x000fe200078e00ff */
[----:B------:R-:W-:-:S02]  /*f170*/  LOP3.LUT R48, R62, 0xff00, R63, 0xf8, !PT ;  /* 0x0000ff003e307812 */ /* 0x000fc400078ef83f */
[----:B------:R-:W-:Y:S02]  /*f180*/  LOP3.LUT R68, R64, 0xff00, R65, 0xf8, !PT ;  /* 0x0000ff0040447812 */ /* 0x000fe400078ef841 */
[----:B------:R-:W-:Y:S02]  /*f190*/  LOP3.LUT R44, R59, 0xff00, R44, 0xf8, !PT ;  /* 0x0000ff003b2c7812 */ /* 0x000fe400078ef82c */
[----:B------:R-:W-:Y:S02]  /*f1a0*/  F2FP.F16.E4M3.UNPACK_B R66, R155.H1 ;  /* 0x0000009bff42723e */ /* 0x000fe400030006ff */
[----:B------:R-:W-:Y:S02]  /*f1b0*/  F2FP.F16.E4M3.UNPACK_B R64, R61.H1 ;  /* 0x0000003dff40723e */ /* 0x000fe400030006ff */
[----:B------:R-:W-:Y:S02]  /*f1c0*/  F2FP.F16.E4M3.UNPACK_B R62, R60.H1 ;  /* 0x0000003cff3e723e */ /* 0x000fe400030006ff */
[----:B------:R-:W-:Y:S01]  /*f1d0*/  SHF.R.U32.HI R69, RZ, 0x10, R83 ;  /* 0x00000010ff457819 */ /* 0x000fe20000011653 */
[----:B------:R-:W-:Y:S01]  /*f1e0*/  HADD2.F32 R59, -RZ, R64.H0_H0 ;  /* 0x20000040ff3b7230 */ /* 0x000fe20000004100 */
[----:B------:R-:W-:Y:S01]  /*f1f0*/  LOP3.LUT R44, R44, 0xff0000, R45, 0xf8, !PT ;  /* 0x00ff00002c2c7812 */ /* 0x000fe200078ef82d */
[----:B------:R-:W-:Y:S01]  /*f200*/  HADD2.F32 R45, -RZ, R66.H0_H0 ;  /* 0x20000042ff2d7230 */ /* 0x000fe20000004100 */
[----:B------:R-:W-:Y:S01]  /*f210*/  F2FP.F16.E4M3.UNPACK_B R63, R153.H1 ;  /* 0x00000099ff3f723e */ /* 0x000fe200030006ff */
[----:B------:R-:W-:Y:S01]  /*f220*/  HADD2.F32 R58, -RZ, R62.H0_H0 ;  /* 0x2000003eff3a7230 */ /* 0x000fe20000004100 */
[----:B------:R-:W-:Y:S01]  /*f230*/  SHF.R.U32.HI R67, RZ, 0x10, R81 ;  /* 0x00000010ff437819 */ /* 0x000fe20000011651 */
[----:B------:R-:W-:-:S02]  /*f240*/  IMAD.U32 R69, R69, 0x10000, RZ ;  /* 0x0001000045457824 */ /* 0x000fc400078e00ff */
[-C--:B------:R-:W-:Y:S01]  /*f250*/  FMUL.FTZ R71, R59, R45.reuse ;  /* 0x0000002d3b477220 */ /* 0x080fe20000410000 */
[--C-:B------:R-:W-:Y:S01]  /*f260*/  HADD2.F32 R65, -RZ, R63.reuse.H0_H0 ;  /* 0x2000003fff417230 */ /* 0x100fe20000004100 */
[----:B------:R-:W-:Y:S01]  /*f270*/  SHF.L.U32 R67, R67, 0x10, RZ ;  /* 0x0000001043437819 */ /* 0x000fe200000006ff */
[----:B------:R-:W-:Y:S01]  /*f280*/  FMUL.FTZ R70, R58, R45 ;  /* 0x0000002d3a467220 */ /* 0x000fe20000410000 */
[----:B------:R-:W-:Y:S01]  /*f290*/  LOP3.LUT R45, R68, 0xff0000, R69, 0xf8, !PT ;  /* 0x00ff0000442d7812 */ /* 0x000fe200078ef845 */
[----:B------:R-:W-:Y:S01]  /*f2a0*/  HADD2.F32 R68, -RZ, R63.H1_H1 ;  /* 0x3000003fff447230 */ /* 0x000fe20000004100 */
[----:B------:R-:W-:Y:S01]  /*f2b0*/  LOP3.LUT R48, R48, 0xff0000, R67, 0xf8, !PT ;  /* 0x00ff000030307812 */ /* 0x000fe200078ef843 */
[-C--:B------:R-:W-:Y:S01]  /*f2c0*/  FFMA.FTZ R58, R58, R65.reuse, -R71 ;  /* 0x000000413a3a7223 */ /* 0x080fe20000010847 */
[----:B------:R-:W-:Y:S01]  /*f2d0*/  FFMA.FTZ R59, R59, R65, R70 ;  /* 0x000000413b3b7223 */ /* 0x000fe20000010046 */
[----:B------:R-:W-:Y:S01]  /*f2e0*/  HADD2.F32 R66, -RZ, R66.H1_H1 ;  /* 0x30000042ff427230 */ /* 0x000fe20000004100 */
[----:B------:R-:W-:Y:S01]  /*f2f0*/  F2FP.F16.E4M3.UNPACK_B R155, R155 ;  /* 0x0000009bff9b723e */ /* 0x000fe200020006ff */
[----:B------:R-:W-:Y:S01]  /*f300*/  HADD2.F32 R63, -RZ, R62.H1_H1 ;  /* 0x3000003eff3f7230 */ /* 0x000fe20000004100 */
[----:B------:R-:W-:Y:S01]  /*f310*/  F2FP.F16.E4M3.UNPACK_B R65, R61 ;  /* 0x0000003dff41723e */ /* 0x000fe200020006ff */
[----:B------:R-:W-:Y:S01]  /*f320*/  HADD2.F32 R67, -RZ, R64.H1_H1 ;  /* 0x30000040ff437230 */ /* 0x000fe20000004100 */
[----:B------:R-:W-:Y:S01]  /*f330*/  F2FP.F16.E4M3.UNPACK_B R64, R60 ;  /* 0x0000003cff40723e */ /* 0x000fe200020006ff */
[----:B------:R-:W-:Y:S01]  /*f340*/  HADD2.F32 R69, -RZ, R155.H0_H0 ;  /* 0x2000009bff457230 */ /* 0x000fe20000004100 */
[----:B------:R-:W-:Y:S01]  /*f350*/  F2FP.F16.E4M3.UNPACK_B R153, R153 ;  /* 0x00000099ff99723e */ /* 0x000fe200020006ff */
[-C--:B------:R-:W-:Y:S01]  /*f360*/  FMUL.FTZ R70, R63, R66.reuse ;  /* 0x000000423f467220 */ /* 0x080fe20000410000 */
[----:B------:R-:W-:Y:S01]  /*f370*/  FMUL.FTZ R60, R67, R66 ;  /* 0x00000042433c7220 */ /* 0x000fe20000410000 */
[----:B------:R-:W-:-:S02]  /*f380*/  HADD2.F32 R66, -RZ, R65.H0_H0 ;  /* 0x20000041ff427230 */ /* 0x000fc40000004100 */
[--C-:B------:R-:W-:Y:S02]  /*f390*/  HADD2.F32 R62, -RZ, R64.reuse.H0_H0 ;  /* 0x20000040ff3e7230 */ /* 0x100fe40000004100 */
[-C--:B------:R-:W-:Y:S01]  /*f3a0*/  FFMA.FTZ R61, R63, R68.reuse, -R60 ;  /* 0x000000443f3d7223 */ /* 0x080fe2000001083c */
[----:B------:R-:W-:Y:S02]  /*f3b0*/  HADD2.F32 R63, -RZ, R153.H0_H0 ;  /* 0x20000099ff3f7230 */ /* 0x000fe40000004100 */
[-C--:B------:R-:W-:Y:S01]  /*f3c0*/  FMUL.FTZ R71, R66, R69.reuse ;  /* 0x0000004542477220 */ /* 0x080fe20000410000 */
[----:B------:R-:W-:Y:S01]  /*f3d0*/  FFMA.FTZ R60, R67, R68, R70 ;  /* 0x00000044433c7223 */ /* 0x000fe20000010046 */
[C---:B------:R-:W-:Y:S01]  /*f3e0*/  FMUL.FTZ R69, R62.reuse, R69 ;  /* 0x000000453e457220 */ /* 0x040fe20000410000 */
[----:B------:R-:W-:Y:S02]  /*f3f0*/  HADD2.F32 R155, -RZ, R155.H1_H1 ;  /* 0x3000009bff9b7230 */ /* 0x000fe40000004100 */
[----:B------:R-:W-:Y:S01]  /*f400*/  FFMA.FTZ R62, R62, R63, -R71 ;  /* 0x0000003f3e3e7223 */ /* 0x000fe20000010847 */
[----:B------:R-:W-:Y:S01]  /*f410*/  HADD2.F32 R67, -RZ, R65.H1_H1 ;  /* 0x30000041ff437230 */ /* 0x000fe20000004100 */
[----:B------:R-:W-:Y:S01]  /*f420*/  F2FP.F16.E4M3.UNPACK_B R71, R154.H1 ;  /* 0x0000009aff47723e */ /* 0x000fe200030006ff */
[----:B------:R-:W-:Y:S01]  /*f430*/  HADD2.F32 R64, -RZ, R64.H1_H1 ;  /* 0x30000040ff407230 */ /* 0x000fe20000004100 */
[----:B------:R-:W-:Y:S01]  /*f440*/  F2FP.F16.E4M3.UNPACK_B R68, R50.H1 ;  /* 0x00000032ff44723e */ /* 0x000fe200030006ff */
[----:B------:R-:W-:-:S02]  /*f450*/  HADD2.F32 R153, -RZ, R153.H1_H1 ;  /* 0x30000099ff997230 */ /* 0x000fc40000004100 */
[----:B------:R-:W-:Y:S01]  /*f460*/  FFMA.FTZ R63, R66, R63, R69 ;  /* 0x0000003f423f7223 */ /* 0x000fe20000010045 */
[CC--:B------:R-:W-:Y:S01]  /*f470*/  FMUL.FTZ R65, R67.reuse, R155.reuse ;  /* 0x0000009b43417220 */ /* 0x0c0fe20000410000 */
[C---:B------:R-:W-:Y:S01]  /*f480*/  FMUL.FTZ R72, R64.reuse, R155 ;  /* 0x0000009b40487220 */ /* 0x040fe20000410000 */
[----:B------:R-:W-:Y:S01]  /*f490*/  F2FP.F16.E4M3.UNPACK_B R70, R150.H1 ;  /* 0x00000096ff46723e */ /* 0x000fe200030006ff */
[----:B------:R-:W-:Y:S01]  /*f4a0*/  HADD2.F32 R74, -RZ, R71.H0_H0 ;  /* 0x20000047ff4a7230 */ /* 0x000fe20000004100 */
[----:B------:R-:W-:Y:S01]  /*f4b0*/  F2FP.F16.E4M3.UNPACK_B R66, R57.H1 ;  /* 0x00000039ff42723e */ /* 0x000fe200030006ff */
[----:B------:R-:W-:Y:S02]  /*f4c0*/  HADD2.F32 R69, -RZ, R68.H0_H0 ;  /* 0x20000044ff457230 */ /* 0x000fe40000004100 */
[-C--:B------:R-:W-:Y:S01]  /*f4d0*/  FFMA.FTZ R65, R64, R153.reuse, -R65 ;  /* 0x0000009940417223 */ /* 0x080fe20000010841 */
[----:B------:R-:W-:Y:S01]  /*f4e0*/  FFMA.FTZ R64, R67, R153, R72 ;  /* 0x0000009943407223 */ /* 0x000fe20000010048 */
[----:B------:R-:W-:Y:S01]  /*f4f0*/  HADD2.F32 R72, -RZ, R70.H0_H0 ;  /* 0x20000046ff487230 */ /* 0x000fe20000004100 */
[----:B------:R-:W-:Y:S01]  /*f500*/  F2FP.F16.E4M3.UNPACK_B R154, R154 ;  /* 0x0000009aff9a723e */ /* 0x000fe200020006ff */
[----:B------:R-:W-:-:S02]  /*f510*/  HADD2.F32 R67, -RZ, R66.H0_H0 ;  /* 0x20000042ff437230 */ /* 0x000fc40000004100 */
[-C--:B------:R-:W-:Y:S01]  /*f520*/  FMUL.FTZ R76, R69, R74.reuse ;  /* 0x0000004a454c7220 */ /* 0x080fe20000410000 */
[----:B------:R-:W-:Y:S01]  /*f530*/  HADD2.F32 R71, -RZ, R71.H1_H1 ;  /* 0x30000047ff477230 */ /* 0x000fe20000004100 */
[----:B------:R-:W-:Y:S01]  /*f540*/  F2FP.F16.E4M3.UNPACK_B R57, R57 ;  /* 0x00000039ff39723e */ /* 0x000fe200020006ff */
[----:B------:R-:W-:Y:S02]  /*f550*/  HADD2.F32 R68, -RZ, R68.H1_H1 ;  /* 0x30000044ff447230 */ /* 0x000fe40000004100 */
[C---:B------:R-:W-:Y:S01]  /*f560*/  FMUL.FTZ R74, R67.reuse, R74 ;  /* 0x0000004a434a7220 */ /* 0x040fe20000410000 */
[----:B------:R-:W-:Y:S01]  /*f570*/  FFMA.FTZ R76, R67, R72, -R76 ;  /* 0x00000048434c7223 */ /* 0x000fe2000001084c */
[----:B------:R-:W-:Y:S01]  /*f580*/  HADD2.F32 R66, -RZ, R66.H1_H1 ;  /* 0x30000042ff427230 */ /* 0x000fe20000004100 */
[----:B------:R-:W-:Y:S01]  /*f590*/  F2FP.F16.E4M3.UNPACK_B R150, R150 ;  /* 0x00000096ff96723e */ /* 0x000fe200020006ff */
[----:B------:R-:W-:Y:S02]  /*f5a0*/  HADD2.F32 R67, -RZ, R70.H1_H1 ;  /* 0x30000046ff437230 */ /* 0x000fe40000004100 */
[-C--:B------:R-:W-:Y:S01]  /*f5b0*/  FMUL.FTZ R73, R68, R71.reuse ;  /* 0x0000004744497220 */ /* 0x080fe20000410000 */
[----:B------:R-:W-:Y:S01]  /*f5c0*/  FFMA.FTZ R74, R69, R72, R74 ;  /* 0x00000048454a7223 */ /* 0x000fe2000001004a */
[----:B------:R-:W-:Y:S01]  /*f5d0*/  FMUL.FTZ R71, R66, R71 ;  /* 0x0000004742477220 */ /* 0x000fe20000410000 */
[----:B------:R-:W-:-:S02]  /*f5e0*/  HADD2.F32 R69, -RZ, R154.H0_H0 ;  /* 0x2000009aff457230 */ /* 0x000fc40000004100 */
[-C--:B------:R-:W-:Y:S01]  /*f5f0*/  FFMA.FTZ R73, R66, R67.reuse, -R73 ;  /* 0x0000004342497223 */ /* 0x080fe20000010849 */
[----:B------:R-:W-:Y:S01]  /*f600*/  F2FP.F16.E4M3.UNPACK_B R66, R50 ;  /* 0x00000032ff42723e */ /* 0x000fe200020006ff */
[----:B------:R-:W-:Y:S01]  /*f610*/  FFMA.FTZ R75, R68, R67, R71 ;  /* 0x00000043444b7223 */ /* 0x000fe20000010047 */
[--C-:B------:R-:W-:Y:S01]  /*f620*/  HADD2.F32 R50, -RZ, R57.reuse.H0_H0 ;  /* 0x20000039ff327230 */ /* 0x100fe20000004100 */
[----:B------:R-:W-:Y:S01]  /*f630*/  F2FP.SATFINITE.E4M3.F32.PACK_AB_MERGE_C R58, R61, R58, RZ ;  /* 0x0000003a3d3a723e */ /* 0x000fe200048070ff */
[----:B------:R-:W-:Y:S01]  /*f640*/  HADD2.F32 R154, -RZ, R154.H1_H1 ;  /* 0x3000009aff9a7230 */ /* 0x000fe20000004100 */
[----:B------:R-:W-:Y:S01]  /*f650*/  F2FP.SATFINITE.E4M3.F32.PACK_AB_MERGE_C R60, R60, R59, RZ ;  /* 0x0000003b3c3c723e */ /* 0x000fe200048070ff */
[----:B------:R-:W-:Y:S02]  /*f660*/  HADD2.F32 R67, -RZ, R66.H0_H0 ;  /* 0x20000042ff437230 */ /* 0x000fe40000004100 */
[----:B------:R-:W-:Y:S01]  /*f670*/  FMUL.FTZ R70, R50, R69 ;  /* 0x0000004532467220 */ /* 0x000fe20000410000 */
[----:B------:R-:W-:Y:S01]  /*f680*/  HADD2.F32 R57, -RZ, R57.H1_H1 ;  /* 0x30000039ff397230 */ /* 0x000fe20000004100 */
[----:B------:R-:W-:Y:S01]  /*f690*/  F2FP.SATFINITE.E4M3.F32.PACK_AB_MERGE_C R59, R65, R62, R58 ;  /* 0x0000003e413b723e */ /* 0x000fe2000480703a */
[----:B------:R-:W-:-:S02]  /*f6a0*/  HADD2.F32 R68, -RZ, R150.H0_H0 ;  /* 0x20000096ff447230 */ /* 0x000fc40000004100 */
[----:B------:R-:W-:Y:S01]  /*f6b0*/  FMUL.FTZ R71, R67, R69 ;  /* 0x0000004543477220 */ /* 0x000fe20000410000 */
[----:B------:R-:W-:Y:S02]  /*f6c0*/  HADD2.F32 R66, -RZ, R66.H1_H1 ;  /* 0x30000042ff427230 */ /* 0x000fe40000004100 */
[----:B------:R-:W-:Y:S01]  /*f6d0*/  FMUL.FTZ R69, R57, R154 ;  /* 0x0000009a39457220 */ /* 0x000fe20000410000 */
[----:B------:R-:W-:Y:S01]  /*f6e0*/  HADD2.F32 R150, -RZ, R150.H1_H1 ;  /* 0x30000096ff967230 */ /* 0x000fe20000004100 */
[----:B------:R-:W-:Y:S01]  /*f6f0*/  F2FP.F16.E4M3.UNPACK_B R62, R48 ;  /* 0x00000030ff3e723e */ /* 0x000fe200020006ff */
[----:B------:R-:W-:Y:S01]  /*f700*/  FFMA.FTZ R71, R50, R68, -R71 ;  /* 0x0000004432477223 */ /* 0x000fe20000010847 */
[C---:B------:R-:W-:Y:S01]  /*f710*/  FMUL.FTZ R72, R66.reuse, R154 ;  /* 0x0000009a42487220 */ /* 0x040fe20000410000 */
[----:B------:R-:W-:Y:S01]  /*f720*/  F2FP.F16.E4M3.UNPACK_B R61, R54 ;  /* 0x00000036ff3d723e */ /* 0x000fe200020006ff */
[----:B------:R-:W-:Y:S01]  /*f730*/  FFMA.FTZ R69, R66, R150, R69 ;  /* 0x0000009642457223 */ /* 0x000fe20000010045 */
[----:B------:R-:W-:Y:S01]  /*f740*/  F2FP.F16.E4M3.UNPACK_B R66, R49 ;  /* 0x00000031ff42723e */ /* 0x000fe200020006ff */
[----:B------:R-:W-:Y:S01]  /*f750*/  FFMA.FTZ R50, R67, R68, R70 ;  /* 0x0000004443327223 */ /* 0x000fe20000010046 */
[----:B------:R-:W-:Y:S01]  /*f760*/  F2FP.SATFINITE.E4M3.F32.PACK_AB_MERGE_C R58, R64, R63, R60 ;  /* 0x0000003f403a723e */ /* 0x000fe2000480703c */
[----:B------:R-:W-:Y:S01]  /*f770*/  HADD2.F32 R67, -RZ, R62.H0_H0 ;  /* 0x2000003eff437230 */ /* 0x000fe20000004100 */
[----:B------:R-:W-:Y:S01]  /*f780*/  F2FP.SATFINITE.E4M3.F32.PACK_AB_MERGE_C R74, R75, R74, RZ ;  /* 0x0000004a4b4a723e */ /* 0x000fe200048070ff */
[----:B------:R-:W-:Y:S01]  /*f790*/  HADD2.F32 R63, -RZ, R66.H0_H0 ;  /* 0x20000042ff3f7230 */ /* 0x000fe20000004100 */
[----:B------:R-:W-:Y:S01]  /*f7a0*/  F2FP.F16.E4M3.UNPACK_B R64, R46 ;  /* 0x0000002eff40723e */ /* 0x000fe200020006ff */
[----:B------:R-:W-:Y:S01]  /*f7b0*/  HADD2.F32 R60, -RZ, R61.H0_H0 ;  /* 0x2000003dff3c7230 */ /* 0x000fe20000004100 */
[----:B------:R-:W-:Y:S01]  /*f7c0*/  F2FP.SATFINITE.E4M3.F32.PACK_AB_MERGE_C R50, R69, R50, R74 ;  /* 0x000000324532723e */ /* 0x000fe2000480704a */
[----:B------:R-:W-:Y:S01]  /*f7d0*/  FFMA.FTZ R72, R57, R150, -R72 ;  /* 0x0000009639487223 */ /* 0x000fe20000010848 */
[----:B------:R-:W-:Y:S01]  /*f7e0*/  FMUL.FTZ R69, R63, R67 ;  /* 0x000000433f457220 */ /* 0x000fe20000410000 */
[----:B------:R-:W-:-:S02]  /*f7f0*/  HADD2.F32 R65, -RZ, R64.H0_H0 ;  /* 0x20000040ff417230 */ /* 0x000fc40000004100 */
[C---:B------:R-:W-:Y:S01]  /*f800*/  FMUL.FTZ R68, R60.reuse, R67 ;  /* 0x000000433c447220 */ /* 0x040fe20000410000 */
[----:B------:R-:W-:Y:S01]  /*f810*/  HADD2.F32 R67, -RZ, R62.H1_H1 ;  /* 0x3000003eff437230 */ /* 0x000fe20000004100 */
[----:B------:R-:W-:Y:S01]  /*f820*/  F2FP.SATFINITE.E4M3.F32.PACK_AB_MERGE_C R57, R73, R76, RZ ;  /* 0x0000004c4939723e */ /* 0x000fe200048070ff */
[----:B------:R-:W-:Y:S02]  /*f830*/  HADD2.F32 R66, -RZ, R66.H1_H1 ;  /* 0x30000042ff427230 */ /* 0x000fe40000004100 */
[----:B------:R-:W-:Y:S01]  /*f840*/  FFMA.FTZ R60, R60, R65, -R69 ;  /* 0x000000413c3c7223 */ /* 0x000fe20000010845 */
[----:B------:R-:W-:Y:S01]  /*f850*/  HADD2.F32 R62, -RZ, R61.H1_H1 ;  /* 0x3000003dff3e7230 */ /* 0x000fe20000004100 */
[----:B------:R-:W-:Y:S01]  /*f860*/  F2FP.SATFINITE.E4M3.F32.PACK_AB_MERGE_C R57, R72, R71, R57 ;  /* 0x000000474839723e */ /* 0x000fe20004807039 */
[----:B------:R-:W-:Y:S01]  /*f870*/  FFMA.FTZ R61, R63, R65, R68 ;  /* 0x000000413f3d7223 */ /* 0x000fe20000010044 */
[----:B------:R-:W-:Y:S02]  /*f880*/  HADD2.F32 R65, -RZ, R64.H1_H1 ;  /* 0x30000040ff417230 */ /* 0x000fe40000004100 */
[-C--:B------:R-:W-:Y:S01]  /*f890*/  FMUL.FTZ R69, R66, R67.reuse ;  /* 0x0000004342457220 */ /* 0x080fe20000410000 */
[----:B------:R-:W-:Y:S01]  /*f8a0*/  FMUL.FTZ R71, R62, R67 ;  /* 0x000000433e477220 */ /* 0x000fe20000410000 */
[----:B------:R-:W-:-:S02]  /*f8b0*/  F2FP.F16.E4M3.UNPACK_B R63, R49.H1 ;  /* 0x00000031ff3f723e */ /* 0x000fc400030006ff */
[----:B------:R-:W-:Y:S01]  /*f8c0*/  F2FP.F16.E4M3.UNPACK_B R67, R48.H1 ;  /* 0x00000030ff43723e */ /* 0x000fe200030006ff */
[-C--:B------:R-:W-:Y:S01]  /*f8d0*/  FFMA.FTZ R49, R62, R65.reuse, -R69 ;  /* 0x000000413e317223 */ /* 0x080fe20000010845 */
[----:B------:R-:W-:Y:S01]  /*f8e0*/  F2FP.F16.E4M3.UNPACK_B R54, R54.H1 ;  /* 0x00000036ff36723e */ /* 0x000fe200030006ff */
[----:B------:R-:W-:Y:S01]  /*f8f0*/  HADD2.F32 R64, -RZ, R63.H0_H0 ;  /* 0x2000003fff407230 */ /* 0x000fe20000004100 */
[----:B------:R-:W-:Y:S01]  /*f900*/  F2FP.F16.E4M3.UNPACK_B R46, R46.H1 ;  /* 0x0000002eff2e723e */ /* 0x000fe200030006ff */
[----:B------:R-:W-:Y:S02]  /*f910*/  HADD2.F32 R69, -RZ, R67.H0_H0 ;  /* 0x20000043ff457230 */ /* 0x000fe40000004100 */
[----:B------:R-:W-:Y:S01]  /*f920*/  FFMA.FTZ R48, R66, R65, R71 ;  /* 0x0000004142307223 */ /* 0x000fe20000010047 */
[----:B------:R-:W-:Y:S01]  /*f930*/  HADD2.F32 R62, -RZ, R54.H0_H0 ;  /* 0x20000036ff3e7230 */ /* 0x000fe20000004100 */
[----:B------:R-:W-:Y:S01]  /*f940*/  F2FP.F16.E4M3.UNPACK_B R68, R45 ;  /* 0x0000002dff44723e */ /* 0x000fe200020006ff */
        /* <DEDUP_REMOVED lines=13> */
[-C--:B------:R-:W-:Y:S01]  /*fa20*/  FFMA.FTZ R74, R63, R66.reuse, R64 ;  /* 0x000000423f4a7223 */ /* 0x080fe20000010040 */
[-C--:B------:R-:W-:Y:S01]  /*fa30*/  F2FP.F16.E4M3.UNPACK_B R63, R51.reuse.H1 ;  /* 0x00000033ff3f723e */ /* 0x080fe200030006ff */
[----:B------:R-:W-:Y:S01]  /*fa40*/  HADD2.F32 R71, -RZ, R69.H0_H0 ;  /* 0x20000045ff477230 */ /* 0x000fe20000004100 */
[----:B------:R-:W-:Y:S01]  /*fa50*/  F2FP.F16.E4M3.UNPACK_B R62, R51 ;  /* 0x00000033ff3e723e */ /* 0x000fe200020006ff */
[----:B------:R-:W-:Y:S01]  /*fa60*/  FFMA.FTZ R75, R54, R66, -R75 ;  /* 0x00000042364b7223 */ /* 0x000fe2000001084b */
[----:B------:R-:W-:Y:S01]  /*fa70*/  F2FP.F16.E4M3.UNPACK_B R47, R47.H1 ;  /* 0x0000002fff2f723e */ /* 0x000fe200030006ff */
[----:B------:R-:W-:Y:S01]  /*fa80*/  HADD2.F32 R70, -RZ, R68.H0_H0 ;  /* 0x20000044ff467230 */ /* 0x000fe20000004100 */
[-C--:B------:R-:W-:Y:S01]  /*fa90*/  F2FP.F16.E4M3.UNPACK_B R45, R44.reuse ;  /* 0x0000002cff2d723e */ /* 0x080fe200020006ff */
[----:B------:R-:W-:Y:S01]  /*faa0*/  HADD2.F32 R64, -RZ, R62.H0_H0 ;  /* 0x2000003eff407230 */ /* 0x000fe20000004100 */
[----:B------:R-:W-:Y:S01]  /*fab0*/  F2FP.F16.E4M3.UNPACK_B R65, R44.H1 ;  /* 0x0000002cff41723e */ /* 0x000fe200030006ff */
[----:B------:R-:W-:Y:S01]  /*fac0*/  HADD2.F32 R44, -RZ, R63.H0_H0 ;  /* 0x2000003fff2c7230 */ /* 0x000fe20000004100 */
[----:B------:R-:W-:Y:S01]  /*fad0*/  F2FP.SATFINITE.E4M3.F32.PACK_AB_MERGE_C R72, R75, R72, RZ ;  /* 0x000000484b48723e */ /* 0x000fe200048070ff */
[----:B------:R-:W-:-:S02]  /*fae0*/  HADD2.F32 R54, -RZ, R47.H0_H0 ;  /* 0x2000002fff367230 */ /* 0x000fc40000004100 */
[----:B------:R-:W-:Y:S01]  /*faf0*/  FMUL.FTZ R76, R64, R70 ;  /* 0x00000046404c7220 */ /* 0x000fe20000410000 */
[----:B------:R-:W-:Y:S02]  /*fb00*/  HADD2.F32 R67, -RZ, R65.H0_H0 ;  /* 0x20000041ff437230 */ /* 0x000fe40000004100 */
[-C--:B------:R-:W-:Y:S01]  /*fb10*/  FMUL.FTZ R79, R44, R71.reuse ;  /* 0x000000472c4f7220 */ /* 0x080fe20000410000 */
[----:B------:R-:W-:Y:S02]  /*fb20*/  HADD2.F32 R51, -RZ, R46.H0_H0 ;  /* 0x2000002eff337230 */ /* 0x000fe40000004100 */
[C---:B------:R-:W-:Y:S01]  /*fb30*/  FMUL.FTZ R71, R54.reuse, R71 ;  /* 0x0000004736477220 */ /* 0x040fe20000410000 */
[----:B------:R-:W-:Y:S02]  /*fb40*/  HADD2.F32 R66, -RZ, R45.H0_H0 ;  /* 0x2000002dff427230 */ /* 0x000fe40000004100 */
[----:B------:R-:W-:Y:S01]  /*fb50*/  FFMA.FTZ R79, R54, R67, -R79 ;  /* 0x00000043364f7223 */ /* 0x000fe2000001084f */
[----:B------:R-:W-:-:S02]  /*fb60*/  HADD2.F32 R63, -RZ, R63.H1_H1 ;  /* 0x3000003fff3f7230 */ /* 0x000fc40000004100 */
[C---:B------:R-:W-:Y:S01]  /*fb70*/  FMUL.FTZ R77, R51.reuse, R70 ;  /* 0x00000046334d7220 */ /* 0x040fe20000410000 */
[----:B------:R-:W-:Y:S02]  /*fb80*/  HADD2.F32 R54, -RZ, R69.H1_H1 ;  /* 0x30000045ff367230 */ /* 0x000fe40000004100 */
[-C--:B------:R-:W-:Y:S01]  /*fb90*/  FFMA.FTZ R76, R51, R66.reuse, -R76 ;  /* 0x00000042334c7223 */ /* 0x080fe2000001084c */
[----:B------:R-:W-:Y:S02]  /*fba0*/  HADD2.F32 R47, -RZ, R47.H1_H1 ;  /* 0x3000002fff2f7230 */ /* 0x000fe40000004100 */
[----:B------:R-:W-:Y:S01]  /*fbb0*/  FFMA.FTZ R77, R64, R66, R77 ;  /* 0x00000042404d7223 */ /* 0x000fe2000001004d */
[----:B------:R-:W-:Y:S01]  /*fbc0*/  FFMA.FTZ R71, R44, R67, R71 ;  /* 0x000000432c477223 */ /* 0x000fe20000010047 */
[----:B------:R-:W-:Y:S02]  /*fbd0*/  HADD2.F32 R62, -RZ, R62.H1_H1 ;  /* 0x3000003eff3e7230 */ /* 0x000fe40000004100 */
[----:B------:R-:W-:Y:S01]  /*fbe0*/  FMUL.FTZ R64, R63, R54 ;  /* 0x000000363f407220 */ /* 0x000fe20000410000 */
[----:B------:R-:W-:-:S02]  /*fbf0*/  HADD2.F32 R51, -RZ, R68.H1_H1 ;  /* 0x30000044ff337230 */ /* 0x000fc40000004100 */
[C---:B------:R-:W-:Y:S01]  /*fc00*/  FMUL.FTZ R54, R47.reuse, R54 ;  /* 0x000000362f367220 */ /* 0x040fe20000410000 */
[----:B------:R-:W-:Y:S01]  /*fc10*/  HADD2.F32 R46, -RZ, R46.H1_H1 ;  /* 0x3000002eff2e7230 */ /* 0x000fe20000004100 */
[----:B------:R-:W-:Y:S01]  /*fc20*/  F2FP.SATFINITE.E4M3.F32.PACK_AB_MERGE_C R73, R74, R73, RZ ;  /* 0x000000494a49723e */ /* 0x000fe200048070ff */
[----:B------:R-:W-:Y:S02]  /*fc30*/  HADD2.F32 R44, -RZ, R65.H1_H1 ;  /* 0x30000041ff2c7230 */ /* 0x000fe40000004100 */
[-C--:B------:R-:W-:Y:S01]  /*fc40*/  FMUL.FTZ R65, R62, R51.reuse ;  /* 0x000000333e417220 */ /* 0x080fe20000410000 */
[----:B------:R-:W-:Y:S02]  /*fc50*/  HADD2.F32 R45, -RZ, R45.H1_H1 ;  /* 0x3000002dff2d7230 */ /* 0x000fe40000004100 */
[C---:B------:R-:W-:Y:S01]  /*fc60*/  FMUL.FTZ R51, R46.reuse, R51 ;  /* 0x000000332e337220 */ /* 0x040fe20000410000 */
[-C--:B------:R-:W-:Y:S01]  /*fc70*/  FFMA.FTZ R64, R47, R44.reuse, -R64 ;  /* 0x0000002c2f407223 */ /* 0x080fe20000010840 */
[----:B------:R-:W-:Y:S01]  /*fc80*/  FFMA.FTZ R54, R63, R44, R54 ;  /* 0x0000002c3f367223 */ /* 0x000fe20000010036 */
[-C--:B------:R-:W-:Y:S01]  /*fc90*/  FFMA.FTZ R65, R46, R45.reuse, -R65 ;  /* 0x0000002d2e417223 */ /* 0x080fe20000010841 */
[----:B------:R-:W-:Y:S01]  /*fca0*/  FFMA.FTZ R62, R62, R45, R51 ;  /* 0x0000002d3e3e7223 */ /* 0x000fe20000010033 */
[----:B------:R-:W-:Y:S01]  /*fcb0*/  F2FP.SATFINITE.E4M3.F32.PACK_AB_MERGE_C R45, R49, R60, R72 ;  /* 0x0000003c312d723e */ /* 0x000fe20004807048 */
[----:B------:R-:W-:Y:S01]  /*fcc0*/  IMAD.MOV.U32 R44, RZ, RZ, R59 ;  /* 0x000000ffff2c7224 */ /* 0x000fe200078e003b */
[----:B------:R-:W-:Y:S01]  /*fcd0*/  F2FP.SATFINITE.E4M3.F32.PACK_AB_MERGE_C R64, R64, R79, RZ ;  /* 0x0000004f4040723e */ /* 0x000fe200048070ff */
[----:B------:R-:W-:Y:S01]  /*fce0*/  IMAD.MOV.U32 R46, RZ, RZ, R57 ;  /* 0x000000ffff2e7224 */ /* 0x000fe200078e0039 */
[----:B------:R-:W-:-:S02]  /*fcf0*/  F2FP.SATFINITE.E4M3.F32.PACK_AB_MERGE_C R54, R54, R71, RZ ;  /* 0x000000473636723e */ /* 0x000fc400048070ff */
[----:B------:R-:W-:Y:S01]  /*fd00*/  F2FP.SATFINITE.E4M3.F32.PACK_AB_MERGE_C R49, R48, R61, R73 ;  /* 0x0000003d3031723e */ /* 0x000fe20004807049 */
[----:B------:R-:W-:Y:S01]  /*fd10*/  IMAD.MOV.U32 R48, RZ, RZ, R58 ;  /* 0x000000ffff307224 */ /* 0x000fe200078e003a */
[----:B------:R-:W-:Y:S02]  /*fd20*/  F2FP.SATFINITE.E4M3.F32.PACK_AB_MERGE_C R47, R65, R76, R64 ;  /* 0x0000004c412f723e */ /* 0x000fe40004807040 */
[----:B------:R-:W-:-:S07]  /*fd30*/  F2FP.SATFINITE.E4M3.F32.PACK_AB_MERGE_C R51, R62, R77, R54 ;  /* 0x0000004d3e33723e */ /* 0x000fce0004807036 */
.L_x_3558:
[----:B------:R-:W-:Y:S05]  /*fd40*/  BSYNC B1 ;  /* 0x0000000000017941 */ /* 0x000fea0003800000 */
.L_x_3557:
[----:B-1----:R1:W-:Y:S01]  /*fd50*/  STG.E.128 desc[UR54][R52.64], R44 ;  /* 0x0000002c34007986 */ /* 0x0023e2000c101d36 */
[----:B------:R-:W-:-:S13]  /*fd60*/  ISETP.GE.AND P3, PT, R55, R156, PT ;  /* 0x0000009c3700720c */ /* 0x000fda0003f66270 */
[----:B------:R-:W-:Y:S05]  /*fd70*/  @P3 BRA `(.L_x_3507) ;  /* 0x0000000000f83947 */ /* 0x000fea0003800000 */
[--C-:B-1----:R-:W-:Y:S02]  /*fd80*/  SHF.R.S32.HI R45, RZ, 0x1f, R55.reuse ;  /* 0x0000001fff2d7819 */ /* 0x102fe40000011437 */
[----:B------:R-:W-:-:S04]  /*fd90*/  IADD3 R55, P3, P4, R118, R136, R55 ;  /* 0x0000008876377210 */ /* 0x000fc80007c7e037 */
[----:B------:R-:W-:Y:S02]  /*fda0*/  IADD3.X R56, R4, R56, R45, P3, P4 ;  /* 0x0000003804387210 */ /* 0x000fe40001fe842d */
[----:B------:R-:W-:-:S05]  /*fdb0*/  IADD3 R124, P3, R55, R124, RZ ;  /* 0x0000007c377c7210 */ /* 0x000fca0007f7e0ff */
[----:B------:R-:W-:-:S05]  /*fdc0*/  IMAD.X R125, R56, 0x1, R125, P3 ;  /* 0x00000001387d7824 */ /* 0x000fca00018e067d */
[----:B---3--:R1:W-:Y:S01]  /*fdd0*/  STG.E.128 desc[UR54][R124.64], R48 ;  /* 0x000000307c007986 */ /* 0x0083e2000c101d36 */
[----:B------:R-:W-:Y:S05]  /*fde0*/  BRA `(.L_x_3507) ;  /* 0x0000000000dc7947 */ /* 0x000fea0003800000 */
.L_x_3474:
[----:B------:R-:W-:-:S06]  /*fdf0*/  UISETP.NE.AND UP0, UPT, UR53, 0x3, UPT ;  /* 0x000000033500788c */ /* 0x000fcc000bf05270 */
[----:B------:R-:W-:-:S13]  /*fe00*/  PLOP3.LUT P2, PT, PT, PT, UP0, 0x80, 0x0 ;  /* 0x000000000000781c */ /* 0x000fda0003f4f008 */
[----:B------:R-:W-:Y:S05]  /*fe10*/  @!P2 BRA `(.L_x_3559) ;  /* 0x000000000004a947 */ /* 0x000fea0003800000 */
[----:B------:R-:W-:Y:S01]  /*fe20*/  BPT.TRAP 0x1 ;  /* 0x000000040000795c */ /* 0x000fe20000300000 */
.L_x_3559:
[----:B------:R-:W-:Y:S01]  /*fe30*/  IMAD R43, R17, 0x8, R16 ;  /* 0x00000008112b7824 */ /* 0x000fe200078e0210 */
[----:B------:R-:W-:Y:S01]  /*fe40*/  SHF.L.U32 R100, R221, 0x1f, RZ ;  /* 0x0000001fdd647819 */ /* 0x000fe200000006ff */
[----:B------:R-:W-:Y:S01]  /*fe50*/  IMAD R42, R24, -0xa0, R2 ;  /* 0xffffff60182a7824 */ /* 0x000fe200078e0202 */
[----:B------:R-:W-:Y:S02]  /*fe60*/  BSSY B1, `(.L_x_3560) ;  /* 0x0000004000017945 */ /* 0x000fe40003800000 */
[----:B------:R-:W0:Y:S02]  /*fe70*/  SYNCS.PHASECHK.TRANS64.TRYWAIT P3, [R43+URZ+0x33490], R100 ;  /* 0x033490642b0075a7 */ /* 0x000e24000806017f */
[----:B------:R-:W-:Y:S01]  /*fe80*/  VIMNMX R42, R42, 0xa0, PT ;  /* 0x000000a02a2a7848 */ /* 0x000fe20003fe0100 */
[----:B0-----:R-:W-:Y:S06]  /*fe90*/  @!P3 BRA `(.L_x_3561) ;  /* 0x000001dc008cb947 */ /* 0x001fec0003800000 */
.L_x_3809:
[----:B------:R-:W-:Y:S05]  /*fea0*/  BSYNC B1 ;  /* 0x0000000000017941 */ /* 0x000fea0003800000 */
.L_x_3560:
[----:B------:R-:W-:Y:S01]  /*feb0*/  ISETP.GE.AND P3, PT, R220, R42, PT ;  /* 0x0000002adc00720c */ /* 0x000fe20003f66270 */
[----:B------:R-:W-:-:S12]  /*fec0*/  BSSY B1, `(.L_x_3562) ;  /* 0x0000014000017945 */ /* 0x000fd80003800000 */
[----:B------:R-:W-:Y:S05]  /*fed0*/  @P3 BRA `(.L_x_3563) ;  /* 0x0000000000483947 */ /* 0x000fea0003800000 */
[----:B------:R-:W-:-:S13]  /*fee0*/  ISETP.NE.AND P3, PT, R34, RZ, PT ;  /* 0x000000ff2200720c */ /* 0x000fda0003f65270 */
[----:B------:R-:W1:Y:S04]  /*fef0*/  @P3 LDS.128 R44, [R40+0x24200] ;  /* 0x02420000282c3984 */ /* 0x000e680000000c00 */
[----:B-1----:R-:W-:Y:S01]  /*ff00*/  @P3 STG.E.128 desc[UR54][R50.64], R44 ;  /* 0x0000002c32003986 */ /* 0x002fe2000c101d36 */
        /* <DEDUP_REMOVED lines=14> */
[----:B-1----:R1:W-:Y:S02]  /*fff0*/  @P3 STG.E.128 desc[UR54][R50.64+0xa0], R44 ;  /* 0x0000a02c32003986 */ /* 0x0023e4000c101d36 */
.L_x_3563:
[----:B------:R-:W-:Y:S05]  /*10000*/  BSYNC B1 ;  /* 0x0000000000017941 */ /* 0x000fea0003800000 */
.L_x_3562:
[----:B-1----:R-:W-:-:S05]  /*10010*/  VIADD R44, R220, 0x80 ;  /* 0x00000080dc2c7836 */ /* 0x002fca0000000000 */
[----:B------:R-:W-:-:S13]  /*10020*/  ISETP.GE.AND P3, PT, R44, R42, PT ;  /* 0x0000002a2c00720c */ /* 0x000fda0003f66270 */
        /* <DEDUP_REMOVED lines=19> */
.L_x_3507:
[----:B------:R-:W-:Y:S05]  /*10160*/  BSYNC B0 ;  /* 0x0000000000007941 */ /* 0x000fea0003800000 */
.L_x_3473:
        /* <DEDUP_REMOVED lines=17> */
.L_x_3565:
[----:B------:R-:W-:Y:S05]  /*10280*/  BSYNC B0 ;  /* 0x0000000000007941 */ /* 0x000fea0003800000 */
.L_x_3564:
[----:B------:R-:W1:Y:S01]  /*10290*/  SYNCS.PHASECHK.TRANS64.TRYWAIT P2, [R43+URZ+0x334b0], R100 ;  /* 0x0334b0642b0075a7 */ /* 0x000e62000804017f */
[----:B------:R-:W-:Y:S01]  /*102a0*/  ULDC UR37, c[0x0][0x2f4] ;  /* 0x0000bd0000257ab9 */ /* 0x000fe20000000800 */
[----:B------:R-:W-:Y:S01]  /*102b0*/  ULDC.64 UR40, c[0x0][0x328] ;  /* 0x0000ca0000287ab9 */ /* 0x000fe20000000a00 */
[----:B------:R-:W-:Y:S01]  /*102c0*/  ULDC.64 UR38, c[0x0][0x318] ;  /* 0x0000c60000267ab9 */ /* 0x000fe20000000a00 */
[----:B------:R-:W-:Y:S01]  /*102d0*/  BSSY B0, `(.L_x_3566) ;  /* 0x0000003000007945 */ /* 0x000fe20003800000 */
[----:B------:R-:W-:-:S03]  /*102e0*/  IMAD.WIDE R48, R24, 0xa0, R122 ;  /* 0x000000a018307825 */ /* 0x000fc600078e027a */
[----:B-1----:R-:W-:Y:S05]  /*102f0*/  @!P2 BRA `(.L_x_3567) ;  /* 0x000001d80088a947 */ /* 0x002fea0003800000 */
.L_x_3810:
[----:B------:R-:W-:Y:S05]  /*10300*/  BSYNC B0 ;  /* 0x0000000000007941 */ /* 0x000fea0003800000 */
.L_x_3566:
[----:B------:R-:W-:Y:S01]  /*10310*/  ISETP.GE.AND P2, PT, R220, R42, PT ;  /* 0x0000002adc00720c */ /* 0x000fe20003f46270 */
[----:B------:R-:W-:-:S12]  /*10320*/  BSSY B0, `(.L_x_3568) ;  /* 0x000001b000007945 */ /* 0x000fd80003800000 */
[----:B------:R-:W-:Y:S05]  /*10330*/  @P2 BRA `(.L_x_3569) ;  /* 0x0000000000642947 */ /* 0x000fea0003800000 */
[----:B------:R-:W-:Y:S01]  /*10340*/  MOV R45, R33 ;  /* 0x00000021002d7202 */ /* 0x000fe20000000f00 */
[----:B0-----:R-:W-:Y:S02]  /*10350*/  IMAD.MOV.U32 R44, RZ, RZ, R116 ;  /* 0x000000ffff2c7224 */ /* 0x001fe400078e0074 */
        /* <DEDUP_REMOVED lines=22> */
[----:B0-----:R2:W-:Y:S02]  /*104c0*/  @!P2 STG.E.128 desc[UR54][R50.64+0xa0], R44 ;  /* 0x0000a02c3200a986 */ /* 0x0015e4000c101d36 */
.L_x_3569:
[----:B------:R-:W-:Y:S05]  /*104d0*/  BSYNC B0 ;  /* 0x0000000000007941 */ /* 0x000fea0003800000 */
.L_x_3568:
[----:B0-2---:R-:W-:Y:S01]  /*104e0*/  VIADD R44, R220, 0x80 ;  /* 0x00000080dc2c7836 */ /* 0x005fe20000000000 */
        /* <DEDUP_REMOVED lines=30> */
.L_x_3571:
[----:B------:R-:W-:Y:S05]  /*106d0*/  BSYNC B0 ;  /* 0x0000000000007941 */ /* 0x000fea0003800000 */
.L_x_3570:
[----:B------:R-:W2:Y:S01]  /*106e0*/  LDL R40, [R1+0x8] ;  /* 0x0000080001287983 */ /* 0x000ea20000100800 */
[----:B------:R-:W-:Y:S02]  /*106f0*/  VIADD R17, R17, 0x1 ;  /* 0x0000000111117836 */ /* 0x000fe40000000000 */
[----:B-1----:R-:W-:Y:S01]  /*10700*/  @!P3 VIADD R43, R43, 0x334c0 ;  /* 0x000334c02b2bb836 */ /* 0x002fe20000000000 */
[----:B------:R-:W-:Y:S01]  /*10710*/  @!PT LDS RZ, [RZ] ;  /* 0x00000000fffff984 */ /* 0x000fe20000000800 */
[----:B------:R-:W-:Y:S01]  /*10720*/  @!PT LDS RZ, [RZ] ;  /* 0x00000000fffff984 */ /* 0x000fe20000000800 */
[----:B------:R-:W-:Y:S01]  /*10730*/  @!PT LDS RZ, [RZ] ;  /* 0x00000000fffff984 */ /* 0x000fe20000000800 */
[----:B------:R-:W-:Y:S01]  /*10740*/  @!PT LDS RZ, [RZ] ;  /* 0x00000000fffff984 */ /* 0x000fe20000000800 */
[----:B------:R1:W-:Y:S06]  /*10750*/  MEMBAR.ALL.CTA ;  /* 0x0000000000007992 */ /* 0x0003ec0000008000 */
[----:B-1----:R-:W1:Y:S02]  /*10760*/  FENCE.VIEW.ASYNC.S ;  /* 0x00000000000073c6 */ /* 0x002e640000000000 */
[----:B-1----:R1:W-:Y:S01]  /*10770*/  BAR.SYNC.DEFER_BLOCKING R163, 0x80 ;  /* 0x000200a30000751d */ /* 0x0023e20000010000 */
[----:B------:R-:W-:-:S02]  /*10780*/  ISETP.NE.AND P2, PT, R17, 0x2, PT ;  /* 0x000000021100780c */ /* 0x000fc40003f45270 */
[----:B------:R-:W-:Y:S02]  /*10790*/  @!P3 PRMT R43, RZ, 0x654, R43 ;  /* 0x00000654ff2bb816 */ /* 0x000fe4000000002b */
[----:B------:R-:W-:Y:S02]  /*107a0*/  SEL R17, R17, RZ, P2 ;  /* 0x000000ff11117207 */ /* 0x000fe40001000000 */
[----:B------:R1:W-:Y:S01]  /*107b0*/  @!P3 SYNCS.ARRIVE.TRANS64.RED.A1T0 RZ, [R43+URZ], RZ ;  /* 0x000000ff2bffb9a7 */ /* 0x0003e2000810043f */
[----:B--2---:R-:W-:Y:S02]  /*107c0*/  LOP3.LUT P4, RZ, R40, 0x2, RZ, 0xc0, !PT ;  /* 0x0000000228ff7812 */ /* 0x004fe4000788c0ff */
[----:B------:R-:W-:-:S04]  /*107d0*/  SEL R40, RZ, 0x1, P2 ;  /* 0x00000001ff287807 */ /* 0x000fc80001000000 */
[----:B------:R-:W-:-:S07]  /*107e0*/  LOP3.LUT R221, R221, R40, RZ, 0x3c, !PT ;  /* 0x00000028dddd7212 */ /* 0x000fce00078e3cff */
[----:B-1----:R-:W-:Y:S05]  /*107f0*/  @P4 BRA `(.L_x_3572) ;  /* 0xffffff2800084947 */ /* 0x002fea000383ffff */
[----:B------:R-:W1:Y:S01]  /*10800*/  S2R R41, SR_TID.X ;  /* 0x0000000000297919 */ /* 0x000e620000002100 */
[----:B------:R-:W-:Y:S02]  /*10810*/  PLOP3.LUT P0, PT, PT, PT, PT, 0x8, 0x0 ;  /* 0x000000000000781c */ /* 0x000fe40003f0e170 */
[----:B-1----:R-:W-:-:S04]  /*10820*/  SHF.R.U32.HI R41, RZ, 0x7, R41 ;  /* 0x00000007ff297819 */ /* 0x002fc80000011629 */
[----:B------:R-:W-:-:S13]  /*10830*/  ISETP.NE.AND P4, PT, R41, 0x1, PT ;  /* 0x000000012900780c */ /* 0x000fda0003f85270 */
[----:B------:R-:W-:Y:S06]  /*10840*/  @!P4 BAR.ARV 0x9, 0x100 ;  /* 0x024400000000cb1d */ /* 0x000fec0000002000 */
.L_x_3468:
[----:B------:R-:W-:Y:S05]  /*10850*/  @P0 BRA `(.L_x_3573) ;  /* 0x00000000000c0947 */ /* 0x000fea0003800000 */
[----:B------:R-:W1:Y:S01]  /*10860*/  FENCE.VIEW.ASYNC.G ;  /* 0x00000000000073c6 */ /* 0x000e620000000100 */
[----:B------:R-:W-:Y:S05]  /*10870*/  WARPSYNC.ALL ;  /* 0x0000000000007948 */ /* 0x000fea0003800000 */
[----:B-1----:R-:W-:Y:S06]  /*10880*/  BAR.ARV 0xc, 0x180 ;  /* 0x0306000000007b1d */ /* 0x002fec0000002000 */
.L_x_3573:
[----:B------:R-:W2:Y:S01]  /*10890*/  LDL R0, [R1+0x8] ;  /* 0x0000080001007983 */ /* 0x000ea20000100800 */
[----:B------:R-:W-:Y:S01]  /*108a0*/  ULDC.64 UR4, c[0x0][0x990] ;  /* 0x0002640000047ab9 */ /* 0x000fe20000000a00 */
[----:B------:R-:W-:Y:S02]  /*108b0*/  ULDC.64 UR6, c[0x0][0x998] ;  /* 0x0002660000067ab9 */ /* 0x000fe40000000a00 */
[----:B------:R-:W3:Y:S01]  /*108c0*/  LDL R2, [R1+0x14] ;  /* 0x0000140001027983 */ /* 0x000ee20000100800 */
[----:B------:R-:W-:Y:S02]  /*108d0*/  ISETP.NE.U32.AND P0, PT, RZ, UR4, PT ;  /* 0x00000004ff007c0c */ /* 0x000fe4000bf05070 */
[----:B------:R-:W-:Y:S02]  /*108e0*/  ISETP.NE.U32.AND P1, PT, RZ, UR6, PT ;  /* 0x00000006ff007c0c */ /* 0x000fe4000bf25070 */
[----:B------:R-:W-:Y:S02]  /*108f0*/  ISETP.NE.AND.EX P0, PT, RZ, UR5, PT, P0 ;  /* 0x00000005ff007c0c */ /* 0x000fe4000bf05300 */
[----:B------:R-:W-:-:S11]  /*10900*/  ISETP.NE.AND.EX P1, PT, RZ, UR7, PT, P1 ;  /* 0x00000007ff007c0c */ /* 0x000fd6000bf25310 */
[----:B0-----:R-:W3:Y:S08]  /*10910*/  @P0 LDC.64 R6, c[0x0][0x9a8] ;  /* 0x00026a00ff060b82 */ /* 0x001ef00000000a00 */
[----:B------:R-:W0:Y:S08]  /*10920*/  @P1 LDC.64 R8, c[0x0][0x9b8] ;  /* 0x00026e00ff081b82 */ /* 0x000e300000000a00 */
[----:B------:R-:W1:Y:S08]  /*10930*/  @P0 LDC.64 R10, c[0x0][0x9b0] ;  /* 0x00026c00ff0a0b82 */ /* 0x000e700000000a00 */
[----:B------:R-:W4:Y:S01]  /*10940*/  @P1 LDC.64 R12, c[0x0][0x9c0] ;  /* 0x00027000ff0c1b82 */ /* 0x000f220000000a00 */
[----:B0-----:R-:W-:Y:S01]  /*10950*/  @P1 IMAD.WIDE.U32 R4, R237, R8, RZ ;  /* 0x00000008ed041225 */ /* 0x001fe200078e00ff */
[----:B--2---:R-:W-:-:S03]  /*10960*/  LOP3.LUT P4, RZ, R0, 0x8, RZ, 0xc0, !PT ;  /* 0x0000000800ff7812 */ /* 0x004fc6000788c0ff */
[C---:B---3--:R-:W-:Y:S02]  /*10970*/  @P0 IMAD R0, R2.reuse, R6, RZ ;  /* 0x0000000602000224 */ /* 0x048fe400078e02ff */
[----:B------:R-:W-:Y:S02]  /*10980*/  @P1 IMAD R2, R2, R8, RZ ;  /* 0x0000000802021224 */ /* 0x000fe400078e02ff */
[C---:B------:R-:W-:Y:S01]  /*10990*/  @P0 IMAD R7, R237.reuse, R7, R0 ;  /* 0x00000007ed070224 */ /* 0x040fe200078e0200 */
[----:B------:R-:W-:Y:S01]  /*109a0*/  MOV R0, 0x3f800000 ;  /* 0x3f80000000007802 */ /* 0x000fe20000000f00 */
[C---:B------:R-:W-:Y:S02]  /*109b0*/  @P1 IMAD R9, R237.reuse, R9, R2 ;  /* 0x00000009ed091224 */ /* 0x040fe400078e0202 */
[----:B------:R-:W-:-:S04]  /*109c0*/  @P0 IMAD.WIDE.U32 R2, R237, R6, RZ ;  /* 0x00000006ed020225 */ /* 0x000fc800078e00ff */
[----:B------:R-:W-:Y:S02]  /*109d0*/  @P0 IMAD.IADD R3, R3, 0x1, R7 ;  /* 0x0000000103030824 */ /* 0x000fe400078e0207 */
[----:B------:R-:W-:Y:S02]  /*109e0*/  @P1 IMAD.IADD R5, R5, 0x1, R9 ;  /* 0x0000000105051824 */ /* 0x000fe400078e0209 */
[----:B-1----:R-:W-:-:S04]  /*109f0*/  @P0 IMAD.WIDE.U32 R2, R235, R10, R2 ;  /* 0x0000000aeb020225 */ /* 0x002fc800078e0002 */
[C---:B----4-:R-:W-:Y:S01]  /*10a00*/  @P1 IMAD.WIDE.U32 R6, R235.reuse, R12, R4 ;  /* 0x0000000ceb061225 */ /* 0x050fe200078e0004 */
[----:B------:R-:W-:Y:S01]  /*10a10*/  @P0 LEA R4, P2, R2, UR4, 0x2 ;  /* 0x0000000402040c11 */ /* 0x000fe2000f8410ff */
[----:B------:R-:W-:Y:S02]  /*10a20*/  ULDC UR4, c[0x0][0x988] ;  /* 0x0002620000047ab9 */ /* 0x000fe40000000800 */
[C---:B------:R-:W-:Y:S01]  /*10a30*/  @P0 IMAD R5, R235.reuse, R11, R3 ;  /* 0x0000000beb050224 */ /* 0x040fe200078e0203 */
[----:B------:R-:W-:Y:S01]  /*10a40*/  @P1 LEA R8, P3, R6, UR6, 0x2 ;  /* 0x0000000606081c11 */ /* 0x000fe2000f8610ff */
[----:B------:R-:W-:-:S03]  /*10a50*/  @P1 IMAD R3, R235, R13, R7 ;  /* 0x0000000deb031224 */ /* 0x000fc600078e0207 */
[----:B------:R-:W-:Y:S02]  /*10a60*/  @P0 LEA.HI.X R5, R2, UR5, R5, 0x2, P2 ;  /* 0x0000000502050c11 */ /* 0x000fe400090f1405 */
[----:B------:R-:W-:Y:S01]  /*10a70*/  @P1 LEA.HI.X R9, R6, UR7, R3, 0x2, P3 ;  /* 0x0000000706091c11 */ /* 0x000fe200098f1403 */
[----:B------:R-:W-:-:S04]  /*10a80*/  IMAD.MOV.U32 R3, RZ, RZ, 0x3f800000 ;  /* 0x3f800000ff037424 */ /* 0x000fc800078e00ff */
        /* <DEDUP_REMOVED lines=37> */
.L_x_3575:
[----:B------:R-:W-:Y:S05]  /*10ce0*/  BSYNC B0 ;  /* 0x0000000000007941 */ /* 0x000fea0003800000 */
.L_x_3574:
[----:B------:R-:W2:Y:S01]  /*10cf0*/  LDL R0, [R1+0x24] ;  /* 0x0000240001007983 */ /* 0x000ea20000100800 */
[----:B------:R-:W-:Y:S01]  /*10d00*/  PLOP3.LUT P0, PT, PT, PT, PT, 0x80, 0x0 ;  /* 0x000000000000781c */ /* 0x000fe20003f0f070 */
[----:B------:R-:W-:Y:S01]  /*10d10*/  IMAD.MOV.U32 R64, RZ, RZ, RZ ;  /* 0x000000ffff407224 */ /* 0x000fe200078e00ff */
[----:B------:R-:W-:Y:S02]  /*10d20*/  CS2R R120, SRZ ;  /* 0x0000000000787805 */ /* 0x000fe4000001ff00 */
[----:B------:R-:W-:Y:S02]  /*10d30*/  CS2R R142, SRZ ;  /* 0x00000000008e7805 */ /* 0x000fe4000001ff00 */
[----:B------:R-:W-:Y:S02]  /*10d40*/  CS2R R44, SRZ ;  /* 0x00000000002c7805 */ /* 0x000fe4000001ff00 */
[----:B------:R-:W-:Y:S02]  /*10d50*/  CS2R R136, SRZ ;  /* 0x0000000000887805 */ /* 0x000fe4000001ff00 */
        /* <DEDUP_REMOVED lines=47> */
[----:B--2---:R-:W-:Y:S02]  /*11050*/  IMAD R233, R0, R3, RZ ;  /* 0x0000000300e97224 */ /* 0x004fe400078e02ff */
[----:B------:R-:W-:-:S03]  /*11060*/  IMAD.MOV.U32 R0, RZ, RZ, RZ ;  /* 0x000000ffff007224 */ /* 0x000fc600078e00ff */
[----:B------:R-:W-:-:S04]  /*11070*/  VIADDMNMX R148, R233, R3, R148, PT ;  /* 0x00000003e9947246 */ /* 0x000fc80003800194 */
[----:B------:R-:W-:-:S13]  /*11080*/  ISETP.GT.AND P1, PT, R148, R233, PT ;  /* 0x000000e99400720c */ /* 0x000fda0003f24270 */
[----:B------:R-:W-:Y:S05]  /*11090*/  @!P1 BRA `(.L_x_3576) ;  /* 0x000000ec00549947 */ /* 0x000fea0003800000 */
        /* <DEDUP_REMOVED lines=8> */
.L_x_3813:
[----:B------:R-:W-:Y:S01]  /*11120*/  ULOP3.LUT UP0, URZ, UR52, 0x9f, URZ, 0xc0, !UPT ;  /* 0x0000009f343f7892 */ /* 0x000fe2000f80c03f */
[----:B-1----:R-:W-:-:S04]  /*11130*/  LEA.HI R0, R234, R234, RZ, 0x1 ;  /* 0x000000eaea007211 */ /* 0x002fc800078f08ff */
[----:B------:R-:W-:Y:S02]  /*11140*/  LOP3.LUT R3, R0, 0x3e, RZ, 0xc0, !PT ;  /* 0x0000003e00037812 */ /* 0x000fe400078ec0ff */
[----:B------:R-:W-:Y:S02]  /*11150*/  PLOP3.LUT P0, PT, PT, PT, UP0, 0x80, 0x0 ;  /* 0x000000000000781c */ /* 0x000fe40003f0f008 */
[----:B------:R-:W-:-:S04]  /*11160*/  IADD3 R3, R234, -R3, RZ ;  /* 0x80000003ea037210 */ /* 0x000fc80007ffe0ff */
[----:B------:R-:W-:-:S04]  /*11170*/  LEA R3, R3, UR52, 0xc ;  /* 0x0000003403037c11 */ /* 0x000fc8000f8e60ff */
[----:B------:R-:W-:-:S04]  /*11180*/  SHF.R.U32.HI R3, RZ, 0x4, R3 ;  /* 0x00000004ff037819 */ /* 0x000fc80000011603 */
[----:B------:R-:W-:Y:S01]  /*11190*/  LOP3.LUT R44, R3, 0x3fff, RZ, 0xc0, !PT ;  /* 0x00003fff032c7812 */ /* 0x000fe200078ec0ff */
[----:B------:R-:W-:Y:S06]  /*111a0*/  @!P0 BRA `(.L_x_3578) ;  /* 0x0000000000408947 */ /* 0x000fec0003800000 */
[----:B------:R-:W-:Y:S01]  /*111b0*/  MOV R0, 0x0 ;  /* 0x0000000000007802 */ /* 0x000fe20000000f00 */
[----:B------:R-:W-:Y:S01]  /*111c0*/  ULDC.64 UR4, c[0x4][0x198] ;  /* 0x0100660000047ab9 */ /* 0x000fe20000000a00 */
[----:B------:R-:W-:Y:S01]  /*111d0*/  ULDC.64 UR6, c[0x4][0x1a0] ;  /* 0x0100680000067ab9 */ /* 0x000fe20000000a00 */
[----:B------:R-:W-:Y:S01]  /*111e0*/  IMAD.U32 R4, RZ, RZ, UR4 ;  /* 0x00000004ff047e24 */ /* 0x000fe2000f8e00ff */
[----:B------:R1:W2:Y:S01]  /*111f0*/  LDC.64 R14, c[0x4][R0] ;  /* 0x01000000000e7b82 */ /* 0x0002a20000000a00 */
        /* <DEDUP_REMOVED lines=8> */
[----:B01----:R-:W-:-:S07]  /*11280*/  IMAD.MOV.U32 R13, RZ, RZ, RZ ;  /* 0x000000ffff0d7224 */ /* 0x003fce00078e00ff */
[----:B------:R-:W-:-:S07]  /*11290*/  LEPC R20, `(.L_x_3578) ;  /* 0x000000001014794e */ /* 0x000fce0000000000 */
[----:B--2--5:R-:W-:Y:S05]  /*112a0*/  CALL.ABS.NOINC R14 ;  /* 0x000000000e007343 */ /* 0x024fea0003c00000 */
.L_x_3578:
        /* <DEDUP_REMOVED lines=13> */
.L_x_3582:
[----:B--2---:R2:W3:Y:S02]  /*11380*/  SYNCS.PHASECHK.TRANS64.TRYWAIT P0, [R16+URZ+0x33400], R3 ;  /* 0x03340003100075a7 */ /* 0x0044e4000800017f */
[----:B---3--:R-:W-:Y:S05]  /*11390*/  @!P0 NANOSLEEP.SYNCS 0x989680 ;  /* 0x009896800000895d */ /* 0x008fea0003900000 */
[----:B------:R-:W3:Y:S02]  /*113a0*/  @!P0 SYNCS.PHASECHK.TRANS64 P0, [R16+URZ+0x33400], R3 ;  /* 0x03340003100085a7 */ /* 0x000ee4000800007f */
[----:B---3--:R-:W-:Y:S05]  /*113b0*/  @!P0 BRA `(.L_x_3582) ;  /* 0xfffffffc00f08947 */ /* 0x008fea000383ffff */
.L_x_3581:
[----:B------:R-:W-:Y:S05]  /*113c0*/  BSYNC B0 ;  /* 0x0000000000007941 */ /* 0x000fea0003800000 */
.L_x_3580:
[----:B------:R-:W-:Y:S05]  /*113d0*/  BRA `(.L_x_3583) ;  /* 0x0000006c00747947 */ /* 0x000fea0003800000 */
.L_x_3579:
[----:B------:R-:W1:Y:S01]  /*113e0*/  LDC.64 R24, c[0x0][0x3e8] ;  /* 0x0000fa00ff187b82 */ /* 0x000e620000000a00 */
[----:B------:R-:W-:Y:S01]  /*113f0*/  ULOP3.LUT UP0, URZ, UR52, 0x1bf, URZ, 0xc0, !UPT ;  /* 0x000001bf343f7892 */ /* 0x000fe2000f80c03f */
[----:B-----5:R-:W-:Y:S01]  /*11400*/  SHF.R.S32.HI R0, RZ, 0x1f, R146 ;  /* 0x0000001fff007819 */ /* 0x020fe20000011492 */
[----:B------:R-:W-:Y:S01]  /*11410*/  ULDC.64 UR4, c[0x0][0x3f8] ;  /* 0x0000fe0000047ab9 */ /* 0x000fe20000000a00 */
[----:B------:R-:W-:-:S03]  /*11420*/  ULDC.64 UR6, c[0x0][0x408] ;  /* 0x0001020000067ab9 */ /* 0x000fc60000000a00 */
[----:B------:R-:W-:Y:S01]  /*11430*/  PLOP3.LUT P0, PT, PT, PT, UP0, 0x80, 0x0 ;  /* 0x000000000000781c */ /* 0x000fe20003f0f008 */
[----:B------:R-:W2:Y:S01]  /*11440*/  LDC.64 R4, c[0x0][0x400] ;  /* 0x00010000ff047b82 */ /* 0x000ea20000000a00 */
[C---:B------:R-:W-:Y:S02]  /*11450*/  IMAD R3, R0.reuse, UR4, RZ ;  /* 0x0000000400037c24 */ /* 0x040fe4000f8e02ff */
[----:B------:R-:W-:Y:S02]  /*11460*/  IMAD R7, R0, UR6, RZ ;  /* 0x0000000600077c24 */ /* 0x000fe4000f8e02ff */
[C---:B------:R-:W-:Y:S02]  /*11470*/  IMAD R3, R146.reuse, UR5, R3 ;  /* 0x0000000592037c24 */ /* 0x040fe4000f8e0203 */
[C---:B------:R-:W-:Y:S02]  /*11480*/  IMAD R7, R146.reuse, UR7, R7 ;  /* 0x0000000792077c24 */ /* 0x040fe4000f8e0207 */
[----:B-1----:R-:W-:-:S04]  /*11490*/  IMAD.WIDE.U32 R24, R146, UR4, R24 ;  /* 0x0000000492187c25 */ /* 0x002fc8000f8e0018 */
[----:B------:R-:W-:Y:S02]  /*114a0*/  IMAD.IADD R26, R3, 0x1, R25 ;  /* 0x00000001031a7824 */ /* 0x000fe400078e0219 */
[----:B--2---:R-:W-:-:S04]  /*114b0*/  IMAD.WIDE.U32 R146, R146, UR6, R4 ;  /* 0x0000000692927c25 */ /* 0x004fc8000f8e0004 */
[----:B------:R-:W-:Y:S01]  /*114c0*/  IMAD.IADD R27, R7, 0x1, R147 ;  /* 0x00000001071b7824 */ /* 0x000fe200078e0293 */
        /* <DEDUP_REMOVED lines=9> */
[----:B------:R-:W-:Y:S01]  /*11560*/  MOV R12, 0x1 ;  /* 0x00000001000c7802 */ /* 0x000fe20000000f00 */
[----:B------:R-:W-:Y:S02]  /*11570*/  IMAD.U32 R7, RZ, RZ, UR7 ;  /* 0x00000007ff077e24 */ /* 0x000fe4000f8e00ff */
[----:B------:R-:W-:-:S02]  /*11580*/  IMAD.U32 R10, RZ, RZ, UR4 ;  /* 0x00000004ff0a7e24 */ /* 0x000fc4000f8e00ff */
[----:B------:R-:W-:Y:S02]  /*11590*/  IMAD.U32 R11, RZ, RZ, UR5 ;  /* 0x00000005ff0b7e24 */ /* 0x000fe4000f8e00ff */
[----:B------:R-:W-:Y:S02]  /*115a0*/  IMAD.MOV.U32 R8, RZ, RZ, 0x70 ;  /* 0x00000070ff087424 */ /* 0x000fe400078e00ff */
[----:B01----:R-:W-:-:S07]  /*115b0*/  IMAD.MOV.U32 R13, RZ, RZ, RZ ;  /* 0x000000ffff0d7224 */ /* 0x003fce00078e00ff */
[----:B------:R-:W-:-:S07]  /*115c0*/  LEPC R20, `(.L_x_3584) ;  /* 0x000000001014794e */ /* 0x000fce0000000000 */
[----:B--2---:R-:W-:Y:S05]  /*115d0*/  CALL.ABS.NOINC R14 ;  /* 0x000000000e007343 */ /* 0x004fea0003c00000 */
.L_x_3584:
[----:B------:R-:W-:Y:S01]  /*115e0*/  ULDC.U8 UR4, c[0x0][0x410] ;  /* 0x0001040000047ab9 */ /* 0x000fe20000000000 */
[----:B------:R-:W-:Y:S01]  /*115f0*/  BSSY B0, `(.L_x_3585) ;  /* 0x00006b3000007945 */ /* 0x000fe20003800000 */
[----:B------:R-:W-:Y:S01]  /*11600*/  ISETP.NE.AND P0, PT, RZ, UR4, PT ;  /* 0x00000004ff007c0c */ /* 0x000fe2000bf05270 */
[----:B------:R-:W-:-:S12]  /*11610*/  IMAD R4, R149, 0x80, R220 ;  /* 0x0000008095047824 */ /* 0x000fd800078e02dc */
[----:B------:R-:W-:Y:S05]  /*11620*/  @!P0 BRA `(.L_x_3586) ;  /* 0x0000003400508947 */ /* 0x000fea0003800000 */
[----:B------:R-:W-:-:S03]  /*11630*/  UMOV UR4, 0xffffffff ;  /* 0xffffffff00047882 */ /* 0x000fc60000000000 */
[----:B------:R-:W-:Y:S05]  /*11640*/  BRA.DIV UR4, `(.L_x_3587) ;  /* 0x000001c604f07947 */ /* 0x000fea000b800000 */
[----:B------:R1:W2:Y:S04]  /*11650*/  SHFL.IDX PT, R25, R24, RZ, 0x1e1f ;  /* 0x001e1fff18197589 */ /* 0x0002a800000e0000 */
[----:B------:R1:W3:Y:S04]  /*11660*/  SHFL.IDX PT, R14, R146, RZ, 0x1e1f ;  /* 0x001e1fff920e7589 */ /* 0x0002e800000e0000 */
[----:B------:R1:W4:Y:S04]  /*11670*/  SHFL.IDX PT, R0, R26, RZ, 0x1e1f ;  /* 0x001e1fff1a007589 */ /* 0x00032800000e0000 */
[----:B------:R1:W0:Y:S02]  /*11680*/  SHFL.IDX PT, R3, R27, RZ, 0x1e1f ;  /* 0x001e1fff1b037589 */ /* 0x00022400000e0000 */
.L_x_3819:
[----:B------:R-:W-:Y:S01]  /*11690*/  ULDC UR4, c[0x0][0x448] ;  /* 0x0001120000047ab9 */ /* 0x000fe20000000800 */
[----:B------:R-:W-:Y:S01]  /*116a0*/  BSSY B1, `(.L_x_3588) ;  /* 0x000004d000017945 */ /* 0x000fe20003800000 */
[----:B------:R-:W-:Y:S01]  /*116b0*/  IMAD R151, R151, UR4, RZ ;  /* 0x0000000497977c24 */ /* 0x000fe2000f8e02ff */
[----:B------:R-:W-:Y:S02]  /*116c0*/  CS2R R8, SRZ ;  /* 0x0000000000087805 */ /* 0x000fe4000001ff00 */
[----:B------:R-:W-:Y:S02]  /*116d0*/  CS2R R20, SRZ ;  /* 0x0000000000147805 */ /* 0x000fe4000001ff00 */
[----:B------:R-:W-:Y:S02]  /*116e0*/  CS2R R28, SRZ ;  /* 0x00000000001c7805 */ /* 0x000fe4000001ff00 */
[----:B------:R-:W-:Y:S02]  /*116f0*/  CS2R R32, SRZ ;  /* 0x0000000000207805 */ /* 0x000fe4000001ff00 */
[----:B------:R-:W-:-:S02]  /*11700*/  ISETP.GE.AND P0, PT, R4, R151, PT ;  /* 0x000000970400720c */ /* 0x000fc40003f06270 */
[----:B------:R-:W-:Y:S02]  /*11710*/  CS2R R34, SRZ ;  /* 0x0000000000227805 */ /* 0x000fe4000001ff00 */
[----:B------:R-:W-:Y:S02]  /*11720*/  CS2R R38, SRZ ;  /* 0x0000000000267805 */ /* 0x000fe4000001ff00 */
[----:B------:R-:W-:Y:S02]  /*11730*/  CS2R R10, SRZ ;  /* 0x00000000000a7805 */ /* 0x000fe4000001ff00 */
[----:B0-----:R-:W-:Y:S02]  /*11740*/  CS2R R12, SRZ ;  /* 0x00000000000c7805 */ /* 0x001fe4000001ff00 */
[----:B-1----:R-:W-:Y:S02]  /*11750*/  CS2R R26, SRZ ;  /* 0x00000000001a7805 */ /* 0x002fe4000001ff00 */
[----:B------:R-:W-:-:S02]  /*11760*/  CS2R R30, SRZ ;  /* 0x00000000001e7805 */ /* 0x000fc4000001ff00 */
[----:B------:R-:W-:Y:S02]  /*11770*/  CS2R R36, SRZ ;  /* 0x0000000000247805 */ /* 0x000fe4000001ff00 */
[----:B------:R-:W-:Y:S01]  /*11780*/  CS2R R40, SRZ ;  /* 0x0000000000287805 */ /* 0x000fe2000001ff00 */
[----:B------:R-:W-:Y:S06]  /*11790*/  @P0 BRA `(.L_x_3589) ;  /* 0x0000000000f40947 */ /* 0x000fec0003800000 */
[----:B------:R-:W-:Y:S01]  /*117a0*/  ULDC UR4, c[0x0][0x3f4] ;  /* 0x0000fd0000047ab9 */ /* 0x000fe20000000800 */
[----:B------:R-:W-:Y:S02]  /*117b0*/  SHF.R.S32.HI R7, RZ, 0x1f, R224 ;  /* 0x0000001fff077819 */ /* 0x000fe400000114e0 */
[----:B------:R-:W-:Y:S02]  /*117c0*/  CS2R R34, SRZ ;  /* 0x0000000000227805 */ /* 0x000fe4000001ff00 */
[----:B------:R-:W-:Y:S02]  /*117d0*/  ISETP.GE.AND P4, PT, R224, UR4, PT ;  /* 0x00000004e0007c0c */ /* 0x000fe4000bf86270 */
[----:B------:R-:W-:Y:S02]  /*117e0*/  CS2R R36, SRZ ;  /* 0x0000000000247805 */ /* 0x000fe4000001ff00 */
[----:B------:R-:W-:Y:S02]  /*117f0*/  ISETP.GE.AND P3, PT, R223, UR4, PT ;  /* 0x00000004df007c0c */ /* 0x000fe4000bf66270 */
[----:B------:R-:W-:-:S07]  /*11800*/  ISETP.GE.AND P2, PT, R225, UR4, PT ;  /* 0x00000004e1007c0c */ /* 0x000fce000bf46270 */
[C---:B--2---:R-:W-:Y:S02]  /*11810*/  @!P4 IADD3 R4, P0, R224.reuse, R25, RZ ;  /* 0x00000019e004c210 */ /* 0x044fe40007f1e0ff */
[----:B---3--:R-:W-:-:S03]  /*11820*/  @!P4 IADD3 R6, P1, R224, R14, RZ ;  /* 0x0000000ee006c210 */ /* 0x008fc60007f3e0ff */
[--C-:B----4-:R-:W-:Y:S02]  /*11830*/  @!P4 IMAD.X R5, R0, 0x1, R7.reuse, P0 ;  /* 0x000000010005c824 */ /* 0x110fe400000e0607 */
[----:B------:R-:W-:Y:S01]  /*11840*/  @!P4 IMAD.X R7, R3, 0x1, R7, P1 ;  /* 0x000000010307c824 */ /* 0x000fe200008e0607 */
[----:B------:R-:W-:Y:S02]  /*11850*/  ISETP.GE.AND P1, PT, R222, UR4, PT ;  /* 0x00000004de007c0c */ /* 0x000fe4000bf26270 */
[----:B------:R-:W5:Y:S01]  /*11860*/  @!P4 LD.E.64 R34, desc[UR54][R4.64] ;  /* 0x000000360422c980 */ /* 0x000f62000c101b00 */
[----:B------:R-:W-:-:S03]  /*11870*/  SHF.R.S32.HI R11, RZ, 0x1f, R223 ;  /* 0x0000001fff0b7819 */ /* 0x000fc600000114df */
[----:B------:R0:W5:Y:S01]  /*11880*/  @!P4 LD.E.64 R36, desc[UR54][R6.64] ;  /* 0x000000360624c980 */ /* 0x000162000c101b00 */
[CC--:B------:R-:W-:Y:S02]  /*11890*/  @!P3 IADD3 R8, P4, R223.reuse, R25.reuse, RZ ;  /* 0x00000019df08b210 */ /* 0x0c0fe40007f9e0ff */
[----:B------:R-:W-:Y:S02]  /*118a0*/  CS2R R32, SRZ ;  /* 0x0000000000207805 */ /* 0x000fe4000001ff00 */
[----:B------:R-:W-:Y:S02]  /*118b0*/  @!P3 IADD3 R10, P5, R223, R14, RZ ;  /* 0x0000000edf0ab210 */ /* 0x000fe40007fbe0ff */
[----:B------:R-:W-:Y:S02]  /*118c0*/  CS2R R30, SRZ ;  /* 0x00000000001e7805 */ /* 0x000fe4000001ff00 */
[----:B------:R-:W-:Y:S01]  /*118d0*/  SHF.R.S32.HI R12, RZ, 0x1f, R225 ;  /* 0x0000001fff0c7819 */ /* 0x000fe200000114e1 */
[--C-:B------:R-:W-:Y:S01]  /*118e0*/  @!P3 IMAD.X R9, R0, 0x1, R11.reuse, P4 ;  /* 0x000000010009b824 */ /* 0x100fe200020e060b */
[----:B------:R-:W-:Y:S01]  /*118f0*/  ISETP.GE.AND P0, PT, R22, UR4, PT ;  /* 0x0000000416007c0c */ /* 0x000fe2000bf06270 */
[----:B------:R-:W-:Y:S01]  /*11900*/  @!P3 IMAD.X R11, R3, 0x1, R11, P5 ;  /* 0x00000001030bb824 */ /* 0x000fe200028e060b */
[----:B------:R-:W-:-:S02]  /*11910*/  @!P2 IADD3 R46, P4, R225, R25, RZ ;  /* 0x00000019e12ea210 */ /* 0x000fc40007f9e0ff */
[-C--:B------:R-:W-:Y:S01]  /*11920*/  @!P2 IADD3 R48, P5, R225, R14.reuse, RZ ;  /* 0x0000000ee130a210 */ /* 0x080fe20007fbe0ff */
[----:B------:R1:W5:Y:S01]  /*11930*/  @!P3 LD.E.64 R32, desc[UR54][R8.64] ;  /* 0x000000360820b980 */ /* 0x000362000c101b00 */
[----:B------:R-:W-:Y:S01]  /*11940*/  SHF.R.S32.HI R13, RZ, 0x1f, R222 ;  /* 0x0000001fff0d7819 */ /* 0x000fe200000114de */
[--C-:B------:R-:W-:Y:S01]  /*11950*/  @!P2 IMAD.X R47, R0, 0x1, R12.reuse, P4 ;  /* 0x00000001002fa824 */ /* 0x100fe200020e060c */
[C---:B------:R-:W-:Y:S01]  /*11960*/  @!P1 IADD3 R50, P4, R222.reuse, R25, RZ ;  /* 0x00000019de329210 */ /* 0x040fe20007f9e0ff */
[----:B------:R-:W-:Y:S01]  /*11970*/  @!P2 IMAD.X R49, R3, 0x1, R12, P5 ;  /* 0x000000010331a824 */ /* 0x000fe200028e060c */
[----:B------:R-:W-:Y:S01]  /*11980*/  @!P1 IADD3 R52, P5, R222, R14, RZ ;  /* 0x0000000ede349210 */ /* 0x000fe20007fbe0ff */
[----:B------:R2:W5:Y:S01]  /*11990*/  @!P3 LD.E.64 R30, desc[UR54][R10.64] ;  /* 0x000000360a1eb980 */ /* 0x000562000c101b00 */
[----:B------:R-:W-:Y:S01]  /*119a0*/  SHF.R.S32.HI R12, RZ, 0x1f, R226 ;  /* 0x0000001fff0c7819 */ /* 0x000fe200000114e2 */
[----:B------:R-:W-:Y:S01]  /*119b0*/  @!P1 IMAD.X R51, R0, 0x1, R13, P4 ;  /* 0x0000000100339824 */ /* 0x000fe200020e060d */
[----:B------:R-:W-:-:S02]  /*119c0*/  ISETP.GE.AND P4, PT, R226, UR4, PT ;  /* 0x00000004e2007c0c */ /* 0x000fc4000bf86270 */
[----:B------:R-:W-:Y:S02]  /*119d0*/  @!P1 IADD3.X R53, R3, R13, RZ, P5, !PT ;  /* 0x0000000d03359210 */ /* 0x000fe40002ffe4ff */
[----:B0-----:R-:W-:Y:S02]  /*119e0*/  @!P0 SHF.R.S32.HI R7, RZ, 0x1f, R22 ;  /* 0x0000001fff078819 */ /* 0x001fe40000011416 */
[----:B------:R-:W-:-:S05]  /*119f0*/  @!P0 IADD3 R4, P5, R22, R25, RZ ;  /* 0x0000001916048210 */ /* 0x000fca0007fbe0ff */
[----:B------:R-:W-:Y:S01]  /*11a00*/  @!P0 IMAD.X R5, R0, 0x1, R7, P5 ;  /* 0x0000000100058824 */ /* 0x000fe200028e0607 */
[----:B------:R-:W-:-:S05]  /*11a10*/  @!P0 IADD3 R6, P5, R22, R14, RZ ;  /* 0x0000000e16068210 */ /* 0x000fca0007fbe0ff */
[----:B------:R-:W-:Y:S01]  /*11a20*/  @!P0 IMAD.X R7, R3, 0x1, R7, P5 ;  /* 0x0000000103078824 */ /* 0x000fe200028e0607 */
[----:B------:R-:W-:-:S05]  /*11a30*/  @!P4 IADD3 R24, P5, R226, R25, RZ ;  /* 0x00000019e218c210 */ /* 0x000fca0007fbe0ff */
[--C-:B------:R-:W-:Y:S01]  /*11a40*/  @!P4 IMAD.X R25, R0, 0x1, R12.reuse, P5 ;  /* 0x000000010019c824 */ /* 0x100fe200028e060c */
[----:B------:R-:W-:Y:S02]  /*11a50*/  @!P4 IADD3 R14, P5, R226, R14, RZ ;  /* 0x0000000ee20ec210 */ /* 0x000fe40007fbe0ff */
[----:B------:R-:W-:Y:S02]  /*11a60*/  CS2R R28, SRZ ;  /* 0x00000000001c7805 */ /* 0x000fe4000001ff00 */
[----:B------:R-:W-:Y:S02]  /*11a70*/  CS2R R26, SRZ ;  /* 0x00000000001a7805 */ /* 0x000fe4000001ff00 */
[----:B------:R-:W-:Y:S02]  /*11a80*/  CS2R R20, SRZ ;  /* 0x0000000000147805 */ /* 0x000fe4000001ff00 */
[----:B------:R-:W-:Y:S01]  /*11a90*/  CS2R R38, SRZ ;  /* 0x0000000000267805 */ /* 0x000fe2000001ff00 */
[----:B------:R-:W-:Y:S01]  /*11aa0*/  @!P4 IMAD.X R15, R3, 0x1, R12, P5 ;  /* 0x00000001030fc824 */ /* 0x000fe200028e060c */
[----:B------:R-:W-:-:S02]  /*11ab0*/  CS2R R12, SRZ ;  /* 0x00000000000c7805 */ /* 0x000fc4000001ff00 */
[----:B------:R-:W-:Y:S02]  /*11ac0*/  CS2R R40, SRZ ;  /* 0x0000000000287805 */ /* 0x000fe4000001ff00 */
[----:B-1----:R-:W-:Y:S02]  /*11ad0*/  CS2R R8, SRZ ;  /* 0x0000000000087805 */ /* 0x002fe4000001ff00 */
[----:B--2---:R-:W-:Y:S01]  /*11ae0*/  CS2R R10, SRZ ;  /* 0x00000000000a7805 */ /* 0x004fe2000001ff00 */
[----:B------:R0:W5:Y:S04]  /*11af0*/  @!P2 LD.E.64 R28, desc[UR54][R46.64] ;  /* 0x000000362e1ca980 */ /* 0x000168000c101b00 */
[----:B------:R0:W5:Y:S04]  /*11b00*/  @!P2 LD.E.64 R26, desc[UR54][R48.64] ;  /* 0x00000036301aa980 */ /* 0x000168000c101b00 */
[----:B------:R0:W5:Y:S04]  /*11b10*/  @!P1 LD.E.64 R20, desc[UR54][R50.64] ;  /* 0x0000003632149980 */ /* 0x000168000c101b00 */
[----:B------:R0:W5:Y:S04]  /*11b20*/  @!P1 LD.E.64 R12, desc[UR54][R52.64] ;  /* 0x00000036340c9980 */ /* 0x000168000c101b00 */
[----:B------:R0:W5:Y:S04]  /*11b30*/  @!P0 LD.E.64 R38, desc[UR54][R4.64] ;  /* 0x0000003604268980 */ /* 0x000168000c101b00 */
[----:B------:R0:W5:Y:S04]  /*11b40*/  @!P0 LD.E.64 R40, desc[UR54][R6.64] ;  /* 0x0000003606288980 */ /* 0x000168000c101b00 */
[----:B------:R0:W5:Y:S04]  /*11b50*/  @!P4 LD.E.64 R8, desc[UR54][R24.64] ;  /* 0x000000361808c980 */ /* 0x000168000c101b00 */
[----:B------:R0:W5:Y:S02]  /*11b60*/  @!P4 LD.E.64 R10, desc[UR54][R14.64] ;  /* 0x000000360e0ac980 */ /* 0x000164000c101b00 */
.L_x_3589:
[----:B------:R-:W-:Y:S05]  /*11b70*/  BSYNC B1 ;  /* 0x0000000000017941 */ /* 0x000fea0003800000 */
.L_x_3588:
[----:B------:R-:W-:Y:S01]  /*11b80*/  ULEA.HI UR4, UR43, UR43, URZ, 0x1 ;  /* 0x0000002b2b047291 */ /* 0x000fe2000f8f083f */
[----:B----4-:R-:W-:Y:S01]  /*11b90*/  IMAD R0, R149, -0x80, R151 ;  /* 0xffffff8095007824 */ /* 0x010fe200078e0297 */
[----:B------:R-:W-:Y:S02]  /*11ba0*/  BSSY B1, `(.L_x_3590) ;  /* 0x0000009000017945 */ /* 0x000fe40003800000 */
[----:B------:R-:W-:Y:S02]  /*11bb0*/  ULOP3.LUT UR4, UR4, 0xfffffffe, URZ, 0xc0, !UPT ;  /* 0xfffffffe04047892 */ /* 0x000fe4000f8ec03f */
[----:B------:R-:W-:Y:S02]  /*11bc0*/  VIMNMX R3, R0, 0x80, PT ;  /* 0x0000008000037848 */ /* 0x000fe40003fe0100 */
[----:B------:R-:W-:Y:S02]  /*11bd0*/  UIADD3 UR4, UR43, -UR4, URZ ;  /* 0x800000042b047290 */ /* 0x000fe4000fffe03f */
[----:B------:R-:W-:-:S04]  /*11be0*/  ISETP.GE.AND P1, PT, R220, R3, PT ;  /* 0x00000003dc00720c */ /* 0x000fc80003f26270 */
[----:B0-----:R-:W-:-:S05]  /*11bf0*/  IMAD.U32 R5, RZ, RZ, UR4 ;  /* 0x00000004ff057e24 */ /* 0x001fca000f8e00ff */
[----:B------:R-:W-:-:S04]  /*11c00*/  SHF.L.U32 R5, R5, 0x1f, RZ ;  /* 0x0000001f05057819 */ /* 0x000fc800000006ff */
[----:B------:R-:W0:Y:S02]  /*11c10*/  SYNCS.PHASECHK.TRANS64.TRYWAIT P0, [R16+URZ+0x33400], R5 ;  /* 0x03340005100075a7 */ /* 0x000e24000800017f */
[----:B0-----:R-:W-:Y:S05]  /*11c20*/  @!P0 BRA `(.L_x_3591) ;  /* 0x000001c000e88947 */ /* 0x001fea0003800000 */
.L_x_3820:
[----:B------:R-:W-:Y:S05]  /*11c30*/  BSYNC B1 ;  /* 0x0000000000017941 */ /* 0x000fea0003800000 */
.L_x_3590:
[----:B------:R-:W-:Y:S05]  /*11c40*/  @P1 BRA `(.L_x_3592) ;  /* 0x0000006400341947 */ /* 0x000fea0003800000 */
[----:B0-----:R-:W0:Y:S01]  /*11c50*/  LDC R5, c[0x0][0x3f4] ;  /* 0x0000fd00ff057b82 */ /* 0x001e220000000800 */
[----:B------:R-:W-:Y:S01]  /*11c60*/  LEA.HI R42, R43, R42, RZ, 0x2 ;  /* 0x0000002a2b2a7211 */ /* 0x000fe200078f10ff */
[----:B------:R-:W-:Y:S03]  /*11c70*/  BSSY B1, `(.L_x_3593) ;  /* 0x0000086000017945 */ /* 0x000fe60003800000 */
[--C-:B------:R-:W-:Y:S02]  /*11c80*/  SHF.R.S32.HI R0, RZ, 0x2, R42.reuse ;  /* 0x00000002ff007819 */ /* 0x100fe4000001142a */
[----:B------:R-:W-:-:S04]  /*11c90*/  SHF.R.S32.HI R3, RZ, 0x1f, R42 ;  /* 0x0000001fff037819 */ /* 0x000fc8000001142a */
[----:B------:R-:W-:-:S04]  /*11ca0*/  LEA.HI R3, R3, R0, RZ, 0x2 ;  /* 0x0000000003037211 */ /* 0x000fc800078f10ff */
[----:B------:R-:W-:Y:S01]  /*11cb0*/  LOP3.LUT R7, R3, 0xfffffffc, RZ, 0xc0, !PT ;  /* 0xfffffffc03077812 */ /* 0x000fe200078ec0ff */
[----:B------:R-:W-:-:S04]  /*11cc0*/  IMAD.IADD R3, R16, 0x1, R236 ;  /* 0x0000000110037824 */ /* 0x000fc800078e02ec */
[----:B------:R-:W-:Y:S02]  /*11cd0*/  IMAD.IADD R7, R0, 0x1, -R7 ;  /* 0x0000000100077824 */ /* 0x000fe400078e0a07 */
[----:B------:R-:W-:Y:S01]  /*11ce0*/  VIADD R0, R3, 0x20 ;  /* 0x0000002003007836 */ /* 0x000fe20000000000 */
[-C--:B0-----:R-:W-:Y:S02]  /*11cf0*/  ISETP.GE.AND P6, PT, R22, R5.reuse, PT ;  /* 0x000000051600720c */ /* 0x081fe40003fc6270 */
[----:B------:R-:W-:Y:S02]  /*11d00*/  LOP3.LUT P0, RZ, R7, 0x2, RZ, 0xc0, !PT ;  /* 0x0000000207ff7812 */ /* 0x000fe4000780c0ff */
[-C--:B------:R-:W-:Y:S02]  /*11d10*/  ISETP.GE.AND P1, PT, R224, R5.reuse, PT ;  /* 0x00000005e000720c */ /* 0x080fe40003f26270 */
[-C--:B------:R-:W-:Y:S02]  /*11d20*/  ISETP.GE.AND P2, PT, R223, R5.reuse, PT ;  /* 0x00000005df00720c */ /* 0x080fe40003f46270 */
[----:B------:R-:W-:-:S02]  /*11d30*/  ISETP.GE.AND P3, PT, R225, R5, PT ;  /* 0x00000005e100720c */ /* 0x000fc40003f66270 */
[-C--:B------:R-:W-:Y:S02]  /*11d40*/  ISETP.GE.AND P4, PT, R222, R5.reuse, PT ;  /* 0x00000005de00720c */ /* 0x080fe40003f86270 */
[----:B------:R-:W-:Y:S01]  /*11d50*/  ISETP.GE.AND P5, PT, R226, R5, PT ;  /* 0x00000005e200720c */ /* 0x000fe20003fa6270 */
[----:B------:R-:W-:-:S12]  /*11d60*/  @P6 BRA `(.L_x_3594) ;  /* 0x0000000400d86947 */ /* 0x000fd80003800000 */
[----:B------:R-:W0:Y:S01]  /*11d70*/  LDS.128 R4, [R3+0x1e200] ;  /* 0x01e2000003047984 */ /* 0x000e220000000c00 */
[----:B--2--5:R-:W-:Y:S02]  /*11d80*/  SHF.R.U32.HI R25, RZ, 0x8, R39 ;  /* 0x00000008ff197819 */ /* 0x024fe40000011627 */
[----:B------:R-:W-:Y:S02]  /*11d90*/  LOP3.LUT R24, R39, 0xff, RZ, 0xc0, !PT ;  /* 0x000000ff27187812 */ /* 0x000fe400078ec0ff */
[----:B------:R-:W-:Y:S02]  /*11da0*/  LOP3.LUT R25, R25, 0xff, RZ, 0xc0, !PT ;  /* 0x000000ff19197812 */ /* 0x000fe400078ec0ff */
[----:B------:R-:W-:Y:S02]  /*11db0*/  SHF.R.U32.HI R15, RZ, 0x8, R38 ;  /* 0x00000008ff0f7819 */ /* 0x000fe40000011626 */
[----:B------:R-:W-:Y:S02]  /*11dc0*/  SHF.R.U32.HI R45, RZ, 0x8, R41 ;  /* 0x00000008ff2d7819 */ /* 0x000fe40000011629 */
[----:B------:R-:W-:-:S02]  /*11dd0*/  PRMT R24, R25, 0x7604, R24 ;  /* 0x0000760419187816 */ /* 0x000fc40000000018 */
[----:B---3--:R-:W-:Y:S02]  /*11de0*/  LOP3.LUT R14, R38, 0xff, RZ, 0xc0, !PT ;  /* 0x000000ff260e7812 */ /* 0x008fe400078ec0ff */
[----:B------:R-:W-:Y:S02]  /*11df0*/  LOP3.LUT R15, R15, 0xff, RZ, 0xc0, !PT ;  /* 0x000000ff0f0f7812 */ /* 0x000fe400078ec0ff */
[----:B------:R-:W-:Y:S02]  /*11e00*/  SHF.R.U32.HI R47, RZ, 0x10, R39 ;  /* 0x00000010ff2f7819 */ /* 0x000fe40000011627 */
[----:B------:R-:W-:Y:S02]  /*11e10*/  SHF.R.U32.HI R25, RZ, 0x8, R40 ;  /* 0x00000008ff197819 */ /* 0x000fe40000011628 */
[----:B------:R-:W-:Y:S02]  /*11e20*/  LOP3.LUT R42, R41, 0xff, RZ, 0xc0, !PT ;  /* 0x000000ff292a7812 */ /* 0x000fe400078ec0ff */
[----:B------:R-:W-:-:S02]  /*11e30*/  LOP3.LUT R45, R45, 0xff, RZ, 0xc0, !PT ;  /* 0x000000ff2d2d7812 */ /* 0x000fc400078ec0ff */
[----:B------:R-:W-:Y:S02]  /*11e40*/  SHF.R.U32.HI R46, RZ, 0x10, R41 ;  /* 0x00000010ff2e7819 */ /* 0x000fe40000011629 */
[----:B------:R-:W-:Y:S02]  /*11e50*/  PRMT R15, R15, 0x7604, R14 ;  /* 0x000076040f0f7816 */ /* 0x000fe4000000000e */
[----:B------:R-:W-:Y:S01]  /*11e60*/  LOP3.LUT R43, R25, 0xff, RZ, 0xc0, !PT ;  /* 0x000000ff192b7812 */ /* 0x000fe200078ec0ff */
[----:B------:R-:W-:Y:S01]  /*11e70*/  IMAD.U32 R25, R47, 0x10000, RZ ;  /* 0x000100002f197824 */ /* 0x000fe200078e00ff */
[----:B------:R-:W-:Y:S02]  /*11e80*/  LOP3.LUT R14, R40, 0xff, RZ, 0xc0, !PT ;  /* 0x000000ff280e7812 */ /* 0x000fe400078ec0ff */
[----:B------:R-:W-:Y:S02]  /*11e90*/  PRMT R42, R45, 0x7604, R42 ;  /* 0x000076042d2a7816 */ /* 0x000fe4000000002a */
[----:B------:R-:W-:-:S02]  /*11ea0*/  SHF.L.U32 R45, R46, 0x10, RZ ;  /* 0x000000102e2d7819 */ /* 0x000fc400000006ff */
[----:B------:R-:W-:Y:S02]  /*11eb0*/  PRMT R43, R43, 0x7604, R14 ;  /* 0x000076042b2b7816 */ /* 0x000fe4000000000e */
[----:B------:R-:W-:Y:S02]  /*11ec0*/  LOP3.LUT R25, R24, 0xff0000, R25, 0xf8, !PT ;  /* 0x00ff000018197812 */ /* 0x000fe400078ef819 */
[----:B------:R-:W-:Y:S02]  /*11ed0*/  LOP3.LUT R45, R42, 0xff0000, R45, 0xf8, !PT ;  /* 0x00ff00002a2d7812 */ /* 0x000fe400078ef82d */
[----:B------:R-:W-:Y:S02]  /*11ee0*/  LOP3.LUT R43, R43, 0xff0000, R40, 0xf8, !PT ;  /* 0x00ff00002b2b7812 */ /* 0x000fe400078ef828 */
[----:B------:R-:W-:Y:S02]  /*11ef0*/  LOP3.LUT R45, R45, 0xff000000, R41, 0xf8, !PT ;  /* 0xff0000002d2d7812 */ /* 0x000fe400078ef829 */
[----:B------:R-:W-:-:S02]  /*11f00*/  LOP3.LUT R39, R25, 0xff000000, R39, 0xf8, !PT ;  /* 0xff00000019277812 */ /* 0x000fc400078ef827 */
[-C--:B0-----:R-:W-:Y:S02]  /*11f10*/  F2FP.F16.E4M3.UNPACK_B R14, R6.reuse.H1 ;  /* 0x00000006ff0e723e */ /* 0x081fe400030006ff */
[----:B------:R-:W-:Y:S02]  /*11f20*/  LOP3.LUT R43, R43, 0xff000000, R40, 0xf8, !PT ;  /* 0xff0000002b2b7812 */ /* 0x000fe400078ef828 */
[----:B------:R-:W-:Y:S01]  /*11f30*/  F2FP.F16.E4M3.UNPACK_B R46, R45 ;  /* 0x0000002dff2e723e */ /* 0x000fe200020006ff */
[--C-:B------:R-:W-:Y:S01]  /*11f40*/  HADD2.F32 R25, -RZ, R14.reuse.H0_H0 ;  /* 0x2000000eff197230 */ /* 0x100fe20000004100 */
[----:B------:R-:W-:Y:S01]  /*11f50*/  F2FP.F16.E4M3.UNPACK_B R40, R39 ;  /* 0x00000027ff28723e */ /* 0x000fe200020006ff */
[----:B------:R-:W-:Y:S01]  /*11f60*/  HADD2.F32 R14, -RZ, R14.H1_H1 ;  /* 0x3000000eff0e7230 */ /* 0x000fe20000004100 */
[--C-:B------:R-:W-:Y:S01]  /*11f70*/  LOP3.LUT R15, R15, 0xff0000, R38.reuse, 0xf8, !PT ;  /* 0x00ff00000f0f7812 */ /* 0x100fe200078ef826 */
[----:B------:R-:W-:Y:S01]  /*11f80*/  HADD2.F32 R47, -RZ, R46.H1_H1 ;  /* 0x3000002eff2f7230 */ /* 0x000fe20000004100 */
[----:B------:R-:W-:Y:S01]  /*11f90*/  F2FP.F16.E4M3.UNPACK_B R24, R6 ;  /* 0x00000006ff18723e */ /* 0x000fe200020006ff */
[----:B------:R-:W-:Y:S01]  /*11fa0*/  HADD2.F32 R41, -RZ, R40.H1_H1 ;  /* 0x30000028ff297230 */ /* 0x000fe20000004100 */
[----:B------:R-:W-:Y:S01]  /*11fb0*/  LOP3.LUT R42, R15, 0xff000000, R38, 0xf8, !PT ;  /* 0xff0000000f2a7812 */ /* 0x000fe200078ef826 */
[----:B------:R-:W-:-:S02]  /*11fc0*/  HADD2.F32 R46, -RZ, R46.H0_H0 ;  /* 0x2000002eff2e7230 */ /* 0x000fc40000004100 */
[C---:B------:R-:W-:Y:S01]  /*11fd0*/  FMUL.FTZ R48, R14.reuse, R47 ;  /* 0x0000002f0e307220 */ /* 0x040fe20000410000 */
[----:B------:R-:W-:Y:S01]  /*11fe0*/  F2FP.F16.E4M3.UNPACK_B R15, R5.H1 ;  /* 0x00000005ff0f723e */ /* 0x000fe200030006ff */
[----:B------:R-:W-:Y:S01]  /*11ff0*/  FMUL.FTZ R52, R14, R41 ;  /* 0x000000290e347220 */ /* 0x000fe20000410000 */
[----:B------:R-:W-:Y:S01]  /*12000*/  F2FP.F16.E4M3.UNPACK_B R14, R5 ;  /* 0x00000005ff0e723e */ /* 0x000fe200020006ff */
[----:B------:R-:W-:Y:S02]  /*12010*/  HADD2.F32 R5, -RZ, R24.H1_H1 ;  /* 0x30000018ff057230 */ /* 0x000fe40000004100 */
[C---:B------:R-:W-:Y:S01]  /*12020*/  FFMA.FTZ R50, R25.reuse, R41, -R48 ;  /* 0x0000002919327223 */ /* 0x040fe20000010830 */
[----:B------:R-:W-:Y:S01]  /*12030*/  FFMA.FTZ R51, R25, R47, R52 ;  /* 0x0000002f19337223 */ /* 0x000fe20000010034 */
[----:B------:R-:W-:Y:S01]  /*12040*/  HADD2.F32 R40, -RZ, R40.H0_H0 ;  /* 0x20000028ff287230 */ /* 0x000fe20000004100 */
[----:B------:R-:W-:Y:S01]  /*12050*/  F2FP.F16.E4M3.UNPACK_B R38, R7 ;  /* 0x00000007ff26723e */ /* 0x000fe200020006ff */
[----:B------:R-:W-:Y:S01]  /*12060*/  HADD2.F32 R24, -RZ, R24.H0_H0 ;  /* 0x20000018ff187230 */ /* 0x000fe20000004100 */
[----:B------:R-:W-:Y:S01]  /*12070*/  F2FP.F16.E4M3.UNPACK_B R45, R45.H1 ;  /* 0x0000002dff2d723e */ /* 0x000fe200030006ff */
[C---:B------:R-:W-:Y:S01]  /*12080*/  FMUL.FTZ R25, R5.reuse, R46 ;  /* 0x0000002e05197220 */ /* 0x040fe20000410000 */
[----:B------:R-:W-:Y:S01]  /*12090*/  F2FP.F16.E4M3.UNPACK_B R39, R39.H1 ;  /* 0x00000027ff27723e */ /* 0x000fe200030006ff */
[-C--:B------:R-:W-:Y:S01]  /*120a0*/  FMUL.FTZ R49, R5, R40.reuse ;  /* 0x0000002805317220 */ /* 0x080fe20000410000 */
[----:B------:R-:W-:Y:S01]  /*120b0*/  F2FP.F16.E4M3.UNPACK_B R7, R7.H1 ;  /* 0x00000007ff07723e */ /* 0x000fe200030006ff */
[----:B------:R-:W-:Y:S01]  /*120c0*/  FFMA.FTZ R47, R24, R40, -R25 ;  /* 0x00000028182f7223 */ /* 0x000fe20000010819 */
[----:B------:R-:W-:-:S02]  /*120d0*/  HADD2.F32 R5, -RZ, R38.H1_H1 ;  /* 0x30000026ff057230 */ /* 0x000fc40000004100 */
[----:B------:R-:W-:Y:S01]  /*120e0*/  FFMA.FTZ R48, R24, R46, R49 ;  /* 0x0000002e18307223 */ /* 0x000fe20000010031 */
        /* <DEDUP_REMOVED lines=12> */
[----:B------:R-:W-:Y:S02]  /*121b0*/  HADD2.F32 R5, -RZ, R7.H0_H0 ;  /* 0x20000007ff057230 */ /* 0x000fe40000004100 */
[C---:B------:R-:W-:Y:S01]  /*121c0*/  FMUL.FTZ R40, R24.reuse, R45 ;  /* 0x0000002d18287220 */ /* 0x040fe20000410000 */
[----:B------:R-:W-:Y:S01]  /*121d0*/  F2FP.F16.E4M3.UNPACK_B R25, R43 ;  /* 0x0000002bff19723e */ /* 0x000fe200020006ff */
[-C--:B------:R-:W-:Y:S01]  /*121e0*/  FMUL.FTZ R38, R24, R39.reuse ;  /* 0x0000002718267220 */ /* 0x080fe20000410000 */
[----:B------:R-:W-:Y:S01]  /*121f0*/  F2FP.F16.E4M3.UNPACK_B R24, R42 ;  /* 0x0000002aff18723e */ /* 0x000fe200020006ff */
[----:B------:R-:W-:Y:S01]  /*12200*/  FFMA.FTZ R53, R5, R39, -R40 ;  /* 0x0000002705357223 */ /* 0x000fe20000010828 */
[----:B------:R-:W-:-:S02]  /*12210*/  HADD2.F32 R7, -RZ, R4.H1_H1 ;  /* 0x30000004ff077230 */ /* 0x000fc40000004100 */
[----:B------:R-:W-:Y:S01]  /*12220*/  FFMA.FTZ R54, R5, R45, R38 ;  /* 0x0000002d05367223 */ /* 0x000fe20000010026 */
[--C-:B------:R-:W-:Y:S01]  /*12230*/  HADD2.F32 R40, -RZ, R25.reuse.H1_H1 ;  /* 0x30000019ff287230 */ /* 0x100fe20000004100 */
[----:B------:R-:W-:Y:S01]  /*12240*/  F2FP.F16.E4M3.UNPACK_B R42, R42.H1 ;  /* 0x0000002aff2a723e */ /* 0x000fe200030006ff */
[----:B------:R-:W-:Y:S01]  /*12250*/  HADD2.F32 R38, -RZ, R24.H1_H1 ;  /* 0x30000018ff267230 */ /* 0x000fe20000004100 */
[----:B------:R-:W-:Y:S01]  /*12260*/  F2FP.F16.E4M3.UNPACK_B R43, R43.H1 ;  /* 0x0000002bff2b723e */ /* 0x000fe200030006ff */
[----:B------:R-:W-:Y:S02]  /*12270*/  HADD2.F32 R5, -RZ, R4.H0_H0 ;  /* 0x20000004ff057230 */ /* 0x000fe40000004100 */
[----:B------:R-:W-:Y:S01]  /*12280*/  FMUL.FTZ R46, R7, R40 ;  /* 0x00000028072e7220 */ /* 0x000fe20000410000 */
[----:B------:R-:W-:Y:S02]  /*12290*/  HADD2.F32 R39, -RZ, R25.H0_H0 ;  /* 0x20000019ff277230 */ /* 0x000fe40000004100 */
[----:B------:R-:W-:-:S02]  /*122a0*/  HADD2.F32 R4, -RZ, R6.H1_H1 ;  /* 0x30000006ff047230 */ /* 0x000fc40000004100 */
[-C--:B------:R-:W-:Y:S01]  /*122b0*/  FFMA.FTZ R46, R5, R38.reuse, -R46 ;  /* 0x00000026052e7223 */ /* 0x080fe2000001082e */
[----:B------:R-:W-:Y:S02]  /*122c0*/  HADD2.F32 R25, -RZ, R24.H0_H0 ;  /* 0x20000018ff197230 */ /* 0x000fe40000004100 */
[----:B------:R-:W-:Y:S01]  /*122d0*/  FMUL.FTZ R24, R7, R38 ;  /* 0x0000002607187220 */ /* 0x000fe20000410000 */
[----:B------:R-:W-:Y:S02]  /*122e0*/  HADD2.F32 R6, -RZ, R6.H0_H0 ;  /* 0x20000006ff067230 */ /* 0x000fe40000004100 */
[C---:B------:R-:W-:Y:S01]  /*122f0*/  FMUL.FTZ R7, R4.reuse, R39 ;  /* 0x0000002704077220 */ /* 0x040fe20000410000 */
[-C--:B------:R-:W-:Y:S01]  /*12300*/  FMUL.FTZ R4, R4, R25.reuse ;  /* 0x0000001904047220 */ /* 0x080fe20000410000 */
[----:B------:R-:W-:Y:S02]  /*12310*/  FFMA.FTZ R41, R5, R40, R24 ;  /* 0x0000002805297223 */ /* 0x000fe40000010018 */
[----:B------:R-:W-:Y:S01]  /*12320*/  FFMA.FTZ R25, R6, R25, -R7 ;  /* 0x0000001906197223 */ /* 0x000fe20000010807 */
[----:B------:R-:W-:-:S02]  /*12330*/  HADD2.F32 R5, -RZ, R15.H1_H1 ;  /* 0x3000000fff057230 */ /* 0x000fc40000004100 */
[----:B------:R-:W-:Y:S01]  /*12340*/  FFMA.FTZ R38, R6, R39, R4 ;  /* 0x0000002706267223 */ /* 0x000fe20000010004 */
[----:B------:R-:W-:Y:S02]  /*12350*/  HADD2.F32 R6, -RZ, R42.H1_H1 ;  /* 0x3000002aff067230 */ /* 0x000fe40000004100 */
[--C-:B------:R-:W-:Y:S02]  /*12360*/  HADD2.F32 R24, -RZ, R43.reuse.H1_H1 ;  /* 0x3000002bff187230 */ /* 0x100fe40000004100 */
[----:B------:R-:W-:Y:S02]  /*12370*/  HADD2.F32 R43, -RZ, R43.H0_H0 ;  /* 0x2000002bff2b7230 */ /* 0x000fe40000004100 */
[C---:B------:R-:W-:Y:S01]  /*12380*/  FMUL.FTZ R39, R5.reuse, R6 ;  /* 0x0000000605277220 */ /* 0x040fe20000410000 */
[----:B------:R-:W-:Y:S02]  /*12390*/  HADD2.F32 R4, -RZ, R14.H1_H1 ;  /* 0x3000000eff047230 */ /* 0x000fe40000004100 */
[----:B------:R-:W-:Y:S01]  /*123a0*/  FMUL.FTZ R40, R5, R24 ;  /* 0x0000001805287220 */ /* 0x000fe20000410000 */
[----:B------:R-:W-:-:S02]  /*123b0*/  HADD2.F32 R7, -RZ, R42.H0_H0 ;  /* 0x2000002aff077230 */ /* 0x000fc40000004100 */
        /* <DEDUP_REMOVED lines=17> */
.L_x_3594:
[----:B------:R-:W-:Y:S05]  /*124d0*/  BSYNC B1 ;  /* 0x0000000000017941 */ /* 0x000fea0003800000 */
.L_x_3593:
[----:B------:R-:W-:Y:S01]  /*124e0*/  BSSY B1, `(.L_x_3595) ;  /* 0x000007d000017945 */ /* 0x000fe20003800000 */
[----:B------:R-:W-:-:S03]  /*124f0*/  @P0 VIADD R0, R3, 0xffffffe0 ;  /* 0xffffffe003000836 */ /* 0x000fc60000000000 */
[----:B------:R-:W-:Y:S05]  /*12500*/  @P1 BRA `(.L_x_3596) ;  /* 0x0000000400e81947 */ /* 0x000fea0003800000 */
[----:B0-----:R-:W0:Y:S01]  /*12510*/  LDS.128 R4, [R0+0x1e200] ;  /* 0x01e2000000047984 */ /* 0x001e220000000c00 */
[----:B-----5:R-:W-:Y:S02]  /*12520*/  SHF.R.U32.HI R24, RZ, 0x8, R35 ;  /* 0x00000008ff187819 */ /* 0x020fe40000011623 */
[----:B------:R-:W-:Y:S02]  /*12530*/  SHF.R.U32.HI R40, RZ, 0x8, R37 ;  /* 0x00000008ff287819 */ /* 0x000fe40000011625 */
[----:B------:R-:W-:Y:S02]  /*12540*/  SHF.R.U32.HI R38, RZ, 0x8, R36 ;  /* 0x00000008ff267819 */ /* 0x000fe40000011624 */
[----:B--2---:R-:W-:Y:S02]  /*12550*/  LOP3.LUT R25, R35, 0xff, RZ, 0xc0, !PT ;  /* 0x000000ff23197812 */ /* 0x004fe400078ec0ff */
[----:B------:R-:W-:Y:S02]  /*12560*/  LOP3.LUT R41, R37, 0xff, RZ, 0xc0, !PT ;  /* 0x000000ff25297812 */ /* 0x000fe400078ec0ff */
[----:B------:R-:W-:-:S02]  /*12570*/  LOP3.LUT R24, R24, 0xff, RZ, 0xc0, !PT ;  /* 0x000000ff18187812 */ /* 0x000fc400078ec0ff */
[----:B------:R-:W-:Y:S02]  /*12580*/  LOP3.LUT R40, R40, 0xff, RZ, 0xc0, !PT ;  /* 0x000000ff28287812 */ /* 0x000fe400078ec0ff */
[----:B---3--:R-:W-:Y:S02]  /*12590*/  SHF.R.U32.HI R14, RZ, 0x8, R34 ;  /* 0x00000008ff0e7819 */ /* 0x008fe40000011622 */
[----:B------:R-:W-:Y:S02]  /*125a0*/  LOP3.LUT R39, R36, 0xff, RZ, 0xc0, !PT ;  /* 0x000000ff24277812 */ /* 0x000fe400078ec0ff */
[----:B------:R-:W-:Y:S02]  /*125b0*/  LOP3.LUT R38, R38, 0xff, RZ, 0xc0, !PT ;  /* 0x000000ff26267812 */ /* 0x000fe400078ec0ff */
[----:B------:R-:W-:Y:S02]  /*125c0*/  PRMT R25, R24, 0x7604, R25 ;  /* 0x0000760418197816 */ /* 0x000fe40000000019 */
[----:B------:R-:W-:-:S02]  /*125d0*/  PRMT R41, R40, 0x7604, R41 ;  /* 0x0000760428297816 */ /* 0x000fc40000000029 */
[----:B------:R-:W-:Y:S02]  /*125e0*/  SHF.R.U32.HI R24, RZ, 0x10, R35 ;  /* 0x00000010ff187819 */ /* 0x000fe40000011623 */
        /* <DEDUP_REMOVED lines=12> */
[----:B------:R-:W-:Y:S02]  /*126b0*/  LOP3.LUT R14, R14, 0xff, RZ, 0xc0, !PT ;  /* 0x000000ff0e0e7812 */ /* 0x000fe400078ec0ff */
[----:B------:R-:W-:Y:S02]  /*126c0*/  PRMT R39, R38, 0x7054, R39 ;  /* 0x0000705426277816 */ /* 0x000fe40000000027 */
[----:B------:R-:W-:Y:S02]  /*126d0*/  LOP3.LUT R41, R41, 0xff000000, R37, 0xf8, !PT ;  /* 0xff00000029297812 */ /* 0x000fe400078ef825 */
[----:B------:R-:W-:Y:S02]  /*126e0*/  LOP3.LUT R35, R25, 0xff000000, R35, 0xf8, !PT ;  /* 0xff00000019237812 */ /* 0x000fe400078ef823 */
[----:B------:R-:W-:-:S02]  /*126f0*/  PRMT R15, R14, 0x7054, R15 ;  /* 0x000070540e0f7816 */ /* 0x000fc4000000000f */
[-C--:B0-----:R-:W-:Y:S02]  /*12700*/  F2FP.F16.E4M3.UNPACK_B R14, R6.reuse.H1 ;  /* 0x00000006ff0e723e */ /* 0x081fe400030006ff */
[----:B------:R-:W-:Y:S02]  /*12710*/  LOP3.LUT R39, R39, 0xff000000, R36, 0xf8, !PT ;  /* 0xff00000027277812 */ /* 0x000fe400078ef824 */
[----:B------:R-:W-:Y:S01]  /*12720*/  F2FP.F16.E4M3.UNPACK_B R40, R41 ;  /* 0x00000029ff28723e */ /* 0x000fe200020006ff */
[--C-:B------:R-:W-:Y:S01]  /*12730*/  HADD2.F32 R25, -RZ, R14.reuse.H0_H0 ;  /* 0x2000000eff197230 */ /* 0x100fe20000004100 */
[----:B------:R-:W-:Y:S01]  /*12740*/  F2FP.F16.E4M3.UNPACK_B R36, R35 ;  /* 0x00000023ff24723e */ /* 0x000fe200020006ff */
[----:B------:R-:W-:Y:S01]  /*12750*/  HADD2.F32 R14, -RZ, R14.H1_H1 ;  /* 0x3000000eff0e7230 */ /* 0x000fe20000004100 */
[----:B------:R-:W-:Y:S01]  /*12760*/  F2FP.F16.E4M3.UNPACK_B R24, R6 ;  /* 0x00000006ff18723e */ /* 0x000fe200020006ff */
[----:B------:R-:W-:Y:S01]  /*12770*/  HADD2.F32 R42, -RZ, R40.H1_H1 ;  /* 0x30000028ff2a7230 */ /* 0x000fe20000004100 */
[----:B------:R-:W-:Y:S01]  /*12780*/  LOP3.LUT R38, R15, 0xff000000, R34, 0xf8, !PT ;  /* 0xff0000000f267812 */ /* 0x000fe200078ef822 */
[----:B------:R-:W-:Y:S01]  /*12790*/  HADD2.F32 R37, -RZ, R36.H1_H1 ;  /* 0x30000024ff257230 */ /* 0x000fe20000004100 */
[----:B------:R-:W-:Y:S01]  /*127a0*/  F2FP.F16.E4M3.UNPACK_B R15, R5.H1 ;  /* 0x00000005ff0f723e */ /* 0x000fe200030006ff */
[----:B------:R-:W-:-:S02]  /*127b0*/  HADD2.F32 R40, -RZ, R40.H0_H0 ;  /* 0x20000028ff287230 */ /* 0x000fc40000004100 */
[CC--:B------:R-:W-:Y:S01]  /*127c0*/  FMUL.FTZ R46, R14.reuse, R42.reuse ;  /* 0x0000002a0e2e7220 */ /* 0x0c0fe20000410000 */
[----:B------:R-:W-:Y:S02]  /*127d0*/  HADD2.F32 R36, -RZ, R36.H0_H0 ;  /* 0x20000024ff247230 */ /* 0x000fe40000004100 */
[----:B------:R-:W-:Y:S01]  /*127e0*/  FMUL.FTZ R43, R14, R37 ;  /* 0x000000250e2b7220 */ /* 0x000fe20000410000 */
[----:B------:R-:W-:Y:S01]  /*127f0*/  F2FP.F16.E4M3.UNPACK_B R14, R5 ;  /* 0x00000005ff0e723e */ /* 0x000fe200020006ff */
[--C-:B------:R-:W-:Y:S02]  /*12800*/  HADD2.F32 R5, -RZ, R24.reuse.H1_H1 ;  /* 0x30000018ff057230 */ /* 0x100fe40000004100 */
[C---:B------:R-:W-:Y:S01]  /*12810*/  FFMA.FTZ R46, R25.reuse, R37, -R46 ;  /* 0x00000025192e7223 */ /* 0x040fe2000001082e */
[----:B------:R-:W-:Y:S01]  /*12820*/  FFMA.FTZ R45, R25, R42, R43 ;  /* 0x0000002a192d7223 */ /* 0x000fe2000001002b */
[----:B------:R-:W-:Y:S01]  /*12830*/  HADD2.F32 R24, -RZ, R24.H0_H0 ;  /* 0x20000018ff187230 */ /* 0x000fe20000004100 */
[----:B------:R-:W-:Y:S01]  /*12840*/  F2FP.F16.E4M3.UNPACK_B R34, R7 ;  /* 0x00000007ff22723e */ /* 0x000fe200020006ff */
[C---:B------:R-:W-:Y:S01]  /*12850*/  FMUL.FTZ R25, R5.reuse, R40 ;  /* 0x0000002805197220 */ /* 0x040fe20000410000 */
[----:B------:R-:W-:Y:S01]  /*12860*/  F2FP.F16.E4M3.UNPACK_B R41, R41.H1 ;  /* 0x00000029ff29723e */ /* 0x000fe200030006ff */
[-C--:B------:R-:W-:Y:S01]  /*12870*/  FMUL.FTZ R43, R5, R36.reuse ;  /* 0x00000024052b7220 */ /* 0x080fe20000410000 */
[----:B------:R-:W-:Y:S01]  /*12880*/  F2FP.F16.E4M3.UNPACK_B R35, R35.H1 ;  /* 0x00000023ff23723e */ /* 0x000fe200030006ff */
[----:B------:R-:W-:Y:S01]  /*12890*/  FFMA.FTZ R42, R24, R36, -R25 ;  /* 0x00000024182a7223 */ /* 0x000fe20000010819 */
[----:B------:R-:W-:Y:S01]  /*128a0*/  F2FP.F16.E4M3.UNPACK_B R7, R7.H1 ;  /* 0x00000007ff07723e */ /* 0x000fe200030006ff */
        /* <DEDUP_REMOVED lines=64> */
.L_x_3596:
[----:B------:R-:W-:Y:S05]  /*12cb0*/  BSYNC B1 ;  /* 0x0000000000017941 */ /* 0x000fea0003800000 */
.L_x_3595:
[----:B------:R-:W-:Y:S04]  /*12cc0*/  BSSY B1, `(.L_x_3597) ;  /* 0x0000078000017945 */ /* 0x000fe80003800000 */
[----:B------:R-:W-:Y:S05]  /*12cd0*/  @P2 BRA `(.L_x_3598) ;  /* 0x0000000400d82947 */ /* 0x000fea0003800000 */
[----:B01----:R-:W0:Y:S01]  /*12ce0*/  LDS.128 R4, [R3+0x20200] ;  /* 0x0202000003047984 */ /* 0x003e220000000c00 */
[----:B--2--5:R-:W-:Y:S02]  /*12cf0*/  SHF.R.U32.HI R25, RZ, 0x8, R33 ;  /* 0x00000008ff197819 */ /* 0x024fe40000011621 */
        /* <DEDUP_REMOVED lines=14> */
[----:B---3--:R-:W-:-:S02]  /*12de0*/  LOP3.LUT R14, R32, 0xff, RZ, 0xc0, !PT ;  /* 0x000000ff200e7812 */ /* 0x008fc400078ec0ff */
[----:B------:R-:W-:Y:S02]  /*12df0*/  LOP3.LUT R15, R15, 0xff, RZ, 0xc0, !PT ;  /* 0x000000ff0f0f7812 */ /* 0x000fe400078ec0ff */
[----:B------:R-:W-:Y:S02]  /*12e00*/  LOP3.LUT R25, R24, 0xff0000, R25, 0xf8, !PT ;  /* 0x00ff000018197812 */ /* 0x000fe400078ef819 */
[----:B------:R-:W-:Y:S02]  /*12e10*/  LOP3.LUT R37, R34, 0xff0000, R37, 0xf8, !PT ;  /* 0x00ff000022257812 */ /* 0x000fe400078ef825 */
[----:B------:R-:W-:Y:S02]  /*12e20*/  PRMT R15, R15, 0x7604, R14 ;  /* 0x000076040f0f7816 */ /* 0x000fe4000000000e */
[----:B------:R-:W-:Y:S02]  /*12e30*/  LOP3.LUT R14, R30, 0xff, RZ, 0xc0, !PT ;  /* 0x000000ff1e0e7812 */ /* 0x000fe400078ec0ff */
[----:B------:R-:W-:-:S02]  /*12e40*/  LOP3.LUT R37, R37, 0xff000000, R31, 0xf8, !PT ;  /* 0xff00000025257812 */ /* 0x000fc400078ef81f */
[----:B------:R-:W-:Y:S02]  /*12e50*/  LOP3.LUT R33, R25, 0xff000000, R33, 0xf8, !PT ;  /* 0xff00000019217812 */ /* 0x000fe400078ef821 */
[----:B------:R-:W-:Y:S02]  /*12e60*/  PRMT R35, R35, 0x7604, R14 ;  /* 0x0000760423237816 */ /* 0x000fe4000000000e */
[-C--:B0-----:R-:W-:Y:S02]  /*12e70*/  F2FP.F16.E4M3.UNPACK_B R14, R6.reuse.H1 ;  /* 0x00000006ff0e723e */ /* 0x081fe400030006ff */
[----:B------:R-:W-:Y:S02]  /*12e80*/  F2FP.F16.E4M3.UNPACK_B R36, R37 ;  /* 0x00000025ff24723e */ /* 0x000fe400020006ff */
[----:B------:R-:W-:Y:S01]  /*12e90*/  F2FP.F16.E4M3.UNPACK_B R31, R33 ;  /* 0x00000021ff1f723e */ /* 0x000fe200020006ff */
[--C-:B------:R-:W-:Y:S01]  /*12ea0*/  HADD2.F32 R25, -RZ, R14.reuse.H0_H0 ;  /* 0x2000000eff197230 */ /* 0x100fe20000004100 */
[--C-:B------:R-:W-:Y:S01]  /*12eb0*/  LOP3.LUT R15, R15, 0xff0000, R32.reuse, 0xf8, !PT ;  /* 0x00ff00000f0f7812 */ /* 0x100fe200078ef820 */
[----:B------:R-:W-:Y:S01]  /*12ec0*/  HADD2.F32 R14, -RZ, R14.H1_H1 ;  /* 0x3000000eff0e7230 */ /* 0x000fe20000004100 */
[----:B------:R-:W-:Y:S01]  /*12ed0*/  F2FP.F16.E4M3.UNPACK_B R24, R6 ;  /* 0x00000006ff18723e */ /* 0x000fe200020006ff */
[--C-:B------:R-:W-:Y:S01]  /*12ee0*/  HADD2.F32 R38, -RZ, R36.reuse.H1_H1 ;  /* 0x30000024ff267230 */ /* 0x100fe20000004100 */
[----:B------:R-:W-:Y:S01]  /*12ef0*/  LOP3.LUT R32, R15, 0xff000000, R32, 0xf8, !PT ;  /* 0xff0000000f207812 */ /* 0x000fe200078ef820 */
[----:B------:R-:W-:Y:S01]  /*12f00*/  HADD2.F32 R34, -RZ, R31.H1_H1 ;  /* 0x3000001fff227230 */ /* 0x000fe20000004100 */
[----:B------:R-:W-:Y:S01]  /*12f10*/  F2FP.F16.E4M3.UNPACK_B R15, R5.H1 ;  /* 0x00000005ff0f723e */ /* 0x000fe200030006ff */
[----:B------:R-:W-:-:S02]  /*12f20*/  HADD2.F32 R36, -RZ, R36.H0_H0 ;  /* 0x20000024ff247230 */ /* 0x000fc40000004100 */
[C---:B------:R-:W-:Y:S01]  /*12f30*/  FMUL.FTZ R40, R14.reuse, R38 ;  /* 0x000000260e287220 */ /* 0x040fe20000410000 */
[--C-:B------:R-:W-:Y:S01]  /*12f40*/  LOP3.LUT R35, R35, 0xff0000, R30.reuse, 0xf8, !PT ;  /* 0x00ff000023237812 */ /* 0x100fe200078ef81e */
[-C--:B------:R-:W-:Y:S01]  /*12f50*/  FMUL.FTZ R39, R14, R34.reuse ;  /* 0x000000220e277220 */ /* 0x080fe20000410000 */
[----:B------:R-:W-:Y:S01]  /*12f60*/  F2FP.F16.E4M3.UNPACK_B R14, R5 ;  /* 0x00000005ff0e723e */ /* 0x000fe200020006ff */
[--C-:B------:R-:W-:Y:S01]  /*12f70*/  HADD2.F32 R5, -RZ, R24.reuse.H1_H1 ;  /* 0x30000018ff057230 */ /* 0x100fe20000004100 */
[----:B------:R-:W-:Y:S01]  /*12f80*/  LOP3.LUT R35, R35, 0xff000000, R30, 0xf8, !PT ;  /* 0xff00000023237812 */ /* 0x000fe200078ef81e */
        /* <DEDUP_REMOVED lines=8> */
[----:B------:R-:W-:Y:S01]  /*13010*/  FMUL.FTZ R39, R5, R31 ;  /* 0x0000001f05277220 */ /* 0x000fe20000410000 */
        /* <DEDUP_REMOVED lines=45> */
[----:B------:R-:W-:Y:S01]  /*132f0*/  FMUL.FTZ R31, R5, R6 ;  /* 0x00000006051f7220 */ /* 0x000fe20000410000 */
[----:B------:R-:W-:Y:S02]  /*13300*/  HADD2.F32 R4, -RZ, R14.H1_H1 ;  /* 0x3000000eff047230 */ /* 0x000fe40000004100 */
[----:B------:R-:W-:-:S02]  /*13310*/  HADD2.F32 R7, -RZ, R32.H0_H0 ;  /* 0x20000020ff077230 */ /* 0x000fc40000004100 */
        /* <DEDUP_REMOVED lines=18> */
.L_x_3598:
[----:B------:R-:W-:Y:S05]  /*13440*/  BSYNC B1 ;  /* 0x0000000000017941 */ /* 0x000fea0003800000 */
.L_x_3597:
[----:B------:R-:W-:Y:S04]  /*13450*/  BSSY B1, `(.L_x_3599) ;  /* 0x000007c000017945 */ /* 0x000fe80003800000 */
[----:B------:R-:W-:Y:S05]  /*13460*/  @P3 BRA `(.L_x_3600) ;  /* 0x0000000400e83947 */ /* 0x000fea0003800000 */
[----:B01--4-:R-:W0:Y:S01]  /*13470*/  LDS.128 R4, [R0+0x20200] ;  /* 0x0202000000047984 */ /* 0x013e220000000c00 */
[----:B-----5:R-:W-:Y:S02]  /*13480*/  SHF.R.U32.HI R24, RZ, 0x8, R29 ;  /* 0x00000008ff187819 */ /* 0x020fe4000001161d */
[----:B------:R-:W-:Y:S02]  /*13490*/  SHF.R.U32.HI R32, RZ, 0x8, R27 ;  /* 0x00000008ff207819 */ /* 0x000fe4000001161b */
[----:B--2---:R-:W-:Y:S02]  /*134a0*/  LOP3.LUT R25, R29, 0xff, RZ, 0xc0, !PT ;  /* 0x000000ff1d197812 */ /* 0x004fe400078ec0ff */
[----:B------:R-:W-:Y:S02]  /*134b0*/  LOP3.LUT R33, R27, 0xff, RZ, 0xc0, !PT ;  /* 0x000000ff1b217812 */ /* 0x000fe400078ec0ff */
[----:B------:R-:W-:Y:S02]  /*134c0*/  LOP3.LUT R24, R24, 0xff, RZ, 0xc0, !PT ;  /* 0x000000ff18187812 */ /* 0x000fe400078ec0ff */
[----:B------:R-:W-:-:S02]  /*134d0*/  LOP3.LUT R32, R32, 0xff, RZ, 0xc0, !PT ;  /* 0x000000ff20207812 */ /* 0x000fc400078ec0ff */
[----:B---3--:R-:W-:Y:S02]  /*134e0*/  SHF.R.U32.HI R14, RZ, 0x8, R28 ;  /* 0x00000008ff0e7819 */ /* 0x008fe4000001161c */
[----:B------:R-:W-:Y:S02]  /*134f0*/  PRMT R25, R24, 0x7604, R25 ;  /* 0x0000760418197816 */ /* 0x000fe40000000019 */
[----:B------:R-:W-:Y:S02]  /*13500*/  PRMT R33, R32, 0x7604, R33 ;  /* 0x0000760420217816 */ /* 0x000fe40000000021 */
[----:B------:R-:W-:Y:S02]  /*13510*/  SHF.R.U32.HI R24, RZ, 0x10, R29 ;  /* 0x00000010ff187819 */ /* 0x000fe4000001161d */
[----:B------:R-:W-:Y:S02]  /*13520*/  SHF.R.U32.HI R32, RZ, 0x10, R27 ;  /* 0x00000010ff207819 */ /* 0x000fe4000001161b */
[----:B------:R-:W-:-:S02]  /*13530*/  LOP3.LUT R15, R28, 0xff, RZ, 0xc0, !PT ;  /* 0x000000ff1c0f7812 */ /* 0x000fc400078ec0ff */
[----:B------:R-:W-:Y:S02]  /*13540*/  LOP3.LUT R14, R14, 0xff, RZ, 0xc0, !PT ;  /* 0x000000ff0e0e7812 */ /* 0x000fe400078ec0ff */
        /* <DEDUP_REMOVED lines=8> */
[----:B------:R-:W-:Y:S02]  /*135d0*/  PRMT R33, R32, 0x7054, R33 ;  /* 0x0000705420217816 */ /* 0x000fe40000000021 */
[----:B------:R-:W-:Y:S02]  /*135e0*/  LOP3.LUT R14, R14, 0xff, RZ, 0xc0, !PT ;  /* 0x000000ff0e0e7812 */ /* 0x000fe400078ec0ff */
[----:B------:R-:W-:-:S02]  /*135f0*/  PRMT R31, R30, 0x7604, R31 ;  /* 0x000076041e1f7816 */ /* 0x000fc4000000001f */
[----:B------:R-:W-:Y:S02]  /*13600*/  SHF.R.U32.HI R30, RZ, 0x10, R26 ;  /* 0x00000010ff1e7819 */ /* 0x000fe4000001161a */
[----:B------:R-:W-:Y:S02]  /*13610*/  LOP3.LUT R33, R33, 0xff000000, R27, 0xf8, !PT ;  /* 0xff00000021217812 */ /* 0x000fe400078ef81b */
[----:B------:R-:W-:Y:S02]  /*13620*/  LOP3.LUT R29, R25, 0xff000000, R29, 0xf8, !PT ;  /* 0xff000000191d7812 */ /* 0x000fe400078ef81d */
[----:B------:R-:W-:Y:S02]  /*13630*/  PRMT R15, R14, 0x7054, R15 ;  /* 0x000070540e0f7816 */ /* 0x000fe4000000000f */
[----:B0-----:R-:W-:Y:S02]  /*13640*/  F2FP.F16.E4M3.UNPACK_B R14, R6.H1 ;  /* 0x00000006ff0e723e */ /* 0x001fe400030006ff */
[----:B------:R-:W-:-:S02]  /*13650*/  LOP3.LUT R30, R30, 0xff, RZ, 0xc0, !PT ;  /* 0x000000ff1e1e7812 */ /* 0x000fc400078ec0ff */
[----:B------:R-:W-:Y:S01]  /*13660*/  F2FP.F16.E4M3.UNPACK_B R32, R33 ;  /* 0x00000021ff20723e */ /* 0x000fe200020006ff */
[--C-:B------:R-:W-:Y:S01]  /*13670*/  HADD2.F32 R25, -RZ, R14.reuse.H0_H0 ;  /* 0x2000000eff197230 */ /* 0x100fe20000004100 */
[----:B------:R-:W-:Y:S01]  /*13680*/  F2FP.F16.E4M3.UNPACK_B R27, R29 ;  /* 0x0000001dff1b723e */ /* 0x000fe200020006ff */
[----:B------:R-:W-:Y:S01]  /*13690*/  HADD2.F32 R14, -RZ, R14.H1_H1 ;  /* 0x3000000eff0e7230 */ /* 0x000fe20000004100 */
[----:B------:R-:W-:Y:S01]  /*136a0*/  PRMT R31, R30, 0x7054, R31 ;  /* 0x000070541e1f7816 */ /* 0x000fe2000000001f */
[--C-:B------:R-:W-:Y:S01]  /*136b0*/  HADD2.F32 R34, -RZ, R32.reuse.H1_H1 ;  /* 0x30000020ff227230 */ /* 0x100fe20000004100 */
[----:B------:R-:W-:Y:S01]  /*136c0*/  F2FP.F16.E4M3.UNPACK_B R24, R6 ;  /* 0x00000006ff18723e */ /* 0x000fe200020006ff */
[--C-:B------:R-:W-:Y:S01]  /*136d0*/  HADD2.F32 R30, -RZ, R27.reuse.H1_H1 ;  /* 0x3000001bff1e7230 */ /* 0x100fe20000004100 */
[----:B------:R-:W-:Y:S01]  /*136e0*/  LOP3.LUT R28, R15, 0xff000000, R28, 0xf8, !PT ;  /* 0xff0000000f1c7812 */ /* 0x000fe200078ef81c */
[----:B------:R-:W-:Y:S02]  /*136f0*/  HADD2.F32 R32, -RZ, R32.H0_H0 ;  /* 0x20000020ff207230 */ /* 0x000fe40000004100 */
[C---:B------:R-:W-:Y:S01]  /*13700*/  FMUL.FTZ R36, R14.reuse, R34 ;  /* 0x000000220e247220 */ /* 0x040fe20000410000 */
[-C--:B------:R-:W-:Y:S01]  /*13710*/  F2FP.F16.E4M3.UNPACK_B R15, R5.reuse.H1 ;  /* 0x00000005ff0f723e */ /* 0x080fe200030006ff */
        /* <DEDUP_REMOVED lines=79> */
.L_x_3600:
[----:B------:R-:W-:Y:S05]  /*13c10*/  BSYNC B1 ;  /* 0x0000000000017941 */ /* 0x000fea0003800000 */
.L_x_3599:
[----:B------:R-:W-:Y:S04]  /*13c20*/  BSSY B1, `(.L_x_3601) ;  /* 0x0000078000017945 */ /* 0x000fe80003800000 */
[----:B------:R-:W-:Y:S05]  /*13c30*/  @P4 BRA `(.L_x_3602) ;  /* 0x0000000400d84947 */ /* 0x000fea0003800000 */
[----:B01--4-:R-:W0:Y:S01]  /*13c40*/  LDS.128 R4, [R3+0x22200] ;  /* 0x0222000003047984 */ /* 0x013e220000000c00 */
        /* <DEDUP_REMOVED lines=24> */
[----:B0-----:R-:W-:Y:S02]  /*13dd0*/  F2FP.F16.E4M3.UNPACK_B R14, R6.H1 ;  /* 0x00000006ff0e723e */ /* 0x001fe400030006ff */
[----:B------:R-:W-:Y:S02]  /*13de0*/  LOP3.LUT R27, R27, 0xff0000, R12, 0xf8, !PT ;  /* 0x00ff00001b1b7812 */ /* 0x000fe400078ef80c */
[----:B------:R-:W-:Y:S02]  /*13df0*/  F2FP.F16.E4M3.UNPACK_B R28, R29 ;  /* 0x0000001dff1c723e */ /* 0x000fe400020006ff */
[----:B------:R-:W-:-:S02]  /*13e00*/  F2FP.F16.E4M3.UNPACK_B R21, R25 ;  /* 0x00000019ff15723e */ /* 0x000fc400020006ff */
[----:B------:R-:W-:Y:S01]  /*13e10*/  LOP3.LUT R15, R15, 0xff0000, R20, 0xf8, !PT ;  /* 0x00ff00000f0f7812 */ /* 0x000fe200078ef814 */
[----:B------:R-:W-:Y:S01]  /*13e20*/  HADD2.F32 R30, -RZ, R28.H1_H1 ;  /* 0x3000001cff1e7230 */ /* 0x000fe20000004100 */
[----:B------:R-:W-:Y:S01]  /*13e30*/  LOP3.LUT R27, R27, 0xff000000, R12, 0xf8, !PT ;  /* 0xff0000001b1b7812 */ /* 0x000fe200078ef80c */
[--C-:B------:R-:W-:Y:S01]  /*13e40*/  HADD2.F32 R12, -RZ, R14.reuse.H1_H1 ;  /* 0x3000000eff0c7230 */ /* 0x100fe20000004100 */
[----:B------:R-:W-:Y:S01]  /*13e50*/  LOP3.LUT R24, R15, 0xff000000, R20, 0xf8, !PT ;  /* 0xff0000000f187812 */ /* 0x000fe200078ef814 */
[----:B------:R-:W-:Y:S01]  /*13e60*/  HADD2.F32 R26, -RZ, R21.H1_H1 ;  /* 0x30000015ff1a7230 */ /* 0x000fe20000004100 */
[-C--:B------:R-:W-:Y:S01]  /*13e70*/  F2FP.F16.E4M3.UNPACK_B R13, R5.reuse.H1 ;  /* 0x00000005ff0d723e */ /* 0x080fe200030006ff */
[----:B------:R-:W-:Y:S01]  /*13e80*/  HADD2.F32 R15, -RZ, R14.H0_H0 ;  /* 0x2000000eff0f7230 */ /* 0x000fe20000004100 */
[----:B------:R-:W-:Y:S01]  /*13e90*/  F2FP.F16.E4M3.UNPACK_B R14, R6 ;  /* 0x00000006ff0e723e */ /* 0x000fe200020006ff */
[C---:B------:R-:W-:Y:S01]  /*13ea0*/  FMUL.FTZ R32, R12.reuse, R30 ;  /* 0x0000001e0c207220 */ /* 0x040fe20000410000 */
[----:B------:R-:W-:Y:S01]  /*13eb0*/  FMUL.FTZ R31, R12, R26 ;  /* 0x0000001a0c1f7220 */ /* 0x000fe20000410000 */
[----:B------:R-:W-:Y:S01]  /*13ec0*/  F2FP.F16.E4M3.UNPACK_B R12, R5 ;  /* 0x00000005ff0c723e */ /* 0x000fe200020006ff */
[----:B------:R-:W-:-:S02]  /*13ed0*/  HADD2.F32 R28, -RZ, R28.H0_H0 ;  /* 0x2000001cff1c7230 */ /* 0x000fc40000004100 */
[C---:B------:R-:W-:Y:S01]  /*13ee0*/  FFMA.FTZ R32, R15.reuse, R26, -R32 ;  /* 0x0000001a0f207223 */ /* 0x040fe20000010820 */
[--C-:B------:R-:W-:Y:S02]  /*13ef0*/  HADD2.F32 R5, -RZ, R14.reuse.H1_H1 ;  /* 0x3000000eff057230 */ /* 0x100fe40000004100 */
        /* <DEDUP_REMOVED lines=74> */
.L_x_3602:
[----:B------:R-:W-:Y:S05]  /*143a0*/  BSYNC B1 ;  /* 0x0000000000017941 */ /* 0x000fea0003800000 */
.L_x_3601:
[----:B------:R-:W-:Y:S05]  /*143b0*/  @P5 BRA `(.L_x_3592) ;  /* 0x0000003c00585947 */ /* 0x000fea0003800000 */
[----:B01--4-:R-:W0:Y:S01]  /*143c0*/  LDS.128 R4, [R0+0x22200] ;  /* 0x0222000000047984 */ /* 0x013e220000000c00 */
[----:B-----5:R-:W-:Y:S02]  /*143d0*/  SHF.R.U32.HI R13, RZ, 0x8, R9 ;  /* 0x00000008ff0d7819 */ /* 0x020fe40000011609 */
[----:B------:R-:W-:Y:S02]  /*143e0*/  SHF.R.U32.HI R24, RZ, 0x8, R11 ;  /* 0x00000008ff187819 */ /* 0x000fe4000001160b */
[----:B------:R-:W-:Y:S02]  /*143f0*/  SHF.R.U32.HI R15, RZ, 0x8, R10 ;  /* 0x00000008ff0f7819 */ /* 0x000fe4000001160a */
[----:B---3--:R-:W-:Y:S02]  /*14400*/  LOP3.LUT R14, R9, 0xff, RZ, 0xc0, !PT ;  /* 0x000000ff090e7812 */ /* 0x008fe400078ec0ff */
[----:B--2---:R-:W-:Y:S02]  /*14410*/  LOP3.LUT R25, R11, 0xff, RZ, 0xc0, !PT ;  /* 0x000000ff0b197812 */ /* 0x004fe400078ec0ff */
        /* <DEDUP_REMOVED lines=115> */
[----:B------:R0:W-:Y:S01]  /*14b50*/  STS.128 [R0+0x22200], R4 ;  /* 0x0222000400007388 */ /* 0x0001e20000000c00 */
[----:B------:R-:W-:Y:S05]  /*14b60*/  BRA `(.L_x_3592) ;  /* 0x00000034006c7947 */ /* 0x000fea0003800000 */
.L_x_3586:
[----:B------:R-:W-:-:S03]  /*14b70*/  UMOV UR4, 0xffffffff ;  /* 0xffffffff00047882 */ /* 0x000fc60000000000 */
[----:B------:R-:W-:Y:S05]  /*14b80*/  BRA.DIV UR4, `(.L_x_3603) ;  /* 0x0000019604247947 */ /* 0x000fea000b800000 */
[----:B------:R1:W2:Y:S04]  /*14b90*/  SHFL.IDX PT, R3, R24, RZ, 0x1e1f ;  /* 0x001e1fff18037589 */ /* 0x0002a800000e0000 */
[----:B------:R1:W3:Y:S04]  /*14ba0*/  SHFL.IDX PT, R147, R146, RZ, 0x1e1f ;  /* 0x001e1fff92937589 */ /* 0x0002e800000e0000 */
[----:B------:R1:W4:Y:S04]  /*14bb0*/  SHFL.IDX PT, R0, R26, RZ, 0x1e1f ;  /* 0x001e1fff1a007589 */ /* 0x00032800000e0000 */
[----:B------:R1:W0:Y:S02]  /*14bc0*/  SHFL.IDX PT, R20, R27, RZ, 0x1e1f ;  /* 0x001e1fff1b147589 */ /* 0x00022400000e0000 */
.L_x_3826:
        /* <DEDUP_REMOVED lines=11> */
[----:B------:R-:W-:Y:S02]  /*14c80*/  CS2R R34, SRZ ;  /* 0x0000000000227805 */ /* 0x000fe4000001ff00 */
[----:B0-----:R-:W-:Y:S02]  /*14c90*/  CS2R R12, SRZ ;  /* 0x00000000000c7805 */ /* 0x001fe4000001ff00 */
[----:B------:R-:W-:-:S02]  /*14ca0*/  CS2R R14, SRZ ;  /* 0x00000000000e7805 */ /* 0x000fc4000001ff00 */
[----:B-1----:R-:W-:Y:S02]  /*14cb0*/  CS2R R24, SRZ ;  /* 0x0000000000187805 */ /* 0x002fe4000001ff00 */
[----:B------:R-:W-:Y:S01]  /*14cc0*/  CS2R R26, SRZ ;  /* 0x00000000001a7805 */ /* 0x000fe2000001ff00 */
[----:B------:R-:W-:Y:S06]  /*14cd0*/  @P0 BRA `(.L_x_3605) ;  /* 0x0000000000c40947 */ /* 0x000fec0003800000 */
[----:B------:R-:W-:Y:S01]  /*14ce0*/  VIADD R5, R18, 0x20 ;  /* 0x0000002012057836 */ /* 0x000fe20000000000 */
[----:B------:R-:W-:Y:S01]  /*14cf0*/  ULDC UR4, c[0x0][0x3f4] ;  /* 0x0000fd0000047ab9 */ /* 0x000fe20000000800 */
[----:B------:R-:W-:Y:S01]  /*14d00*/  IMAD.IADD R6, R22, 0x1, R223 ;  /* 0x0000000116067824 */ /* 0x000fe200078e02df */
[C---:B------:R-:W-:Y:S01]  /*14d10*/  ISETP.GE.AND P2, PT, R18.reuse, UR4, PT ;  /* 0x0000000412007c0c */ /* 0x040fe2000bf46270 */
[----:B------:R-:W-:Y:S01]  /*14d20*/  VIADD R8, R18, 0x40 ;  /* 0x0000004012087836 */ /* 0x000fe20000000000 */
[----:B------:R-:W-:Y:S01]  /*14d30*/  ISETP.GE.AND P1, PT, R5, UR4, PT ;  /* 0x0000000405007c0c */ /* 0x000fe2000bf26270 */
[----:B------:R-:W-:Y:S01]  /*14d40*/  IMAD.IADD R4, R22, 0x1, R222 ;  /* 0x0000000116047824 */ /* 0x000fe200078e02de */
[----:B------:R-:W-:Y:S02]  /*14d50*/  SHF.R.S32.HI R7, RZ, 0x1f, R6 ;  /* 0x0000001fff077819 */ /* 0x000fe40000011406 */
[----:B------:R-:W-:Y:S02]  /*14d60*/  CS2R R32, SRZ ;  /* 0x0000000000207805 */ /* 0x000fe4000001ff00 */
[----:B------:R-:W-:-:S02]  /*14d70*/  ISETP.GE.AND P0, PT, R8, UR4, PT ;  /* 0x0000000408007c0c */ /* 0x000fc4000bf06270 */
[----:B------:R-:W-:Y:S02]  /*14d80*/  CS2R R34, SRZ ;  /* 0x0000000000227805 */ /* 0x000fe4000001ff00 */
[----:B------:R-:W-:Y:S02]  /*14d90*/  SHF.R.S32.HI R5, RZ, 0x1f, R4 ;  /* 0x0000001fff057819 */ /* 0x000fe40000011404 */
[----:B------:R-:W-:Y:S02]  /*14da0*/  CS2R R28, SRZ ;  /* 0x00000000001c7805 */ /* 0x000fe4000001ff00 */
[----:B------:R-:W-:Y:S02]  /*14db0*/  LEA.HI R7, R7, R6, RZ, 0x4 ;  /* 0x0000000607077211 */ /* 0x000fe400078f20ff */
[----:B------:R-:W-:Y:S02]  /*14dc0*/  CS2R R30, SRZ ;  /* 0x00000000001e7805 */ /* 0x000fe4000001ff00 */
[----:B------:R-:W-:-:S02]  /*14dd0*/  LEA.HI R4, R5, R4, RZ, 0x4 ;  /* 0x0000000405047211 */ /* 0x000fc400078f20ff */
[----:B------:R-:W-:Y:S02]  /*14de0*/  CS2R R12, SRZ ;  /* 0x00000000000c7805 */ /* 0x000fe4000001ff00 */
[----:B------:R-:W-:Y:S02]  /*14df0*/  SHF.R.S32.HI R7, RZ, 0x4, R7 ;  /* 0x00000004ff077819 */ /* 0x000fe40000011407 */
[----:B------:R-:W-:Y:S02]  /*14e00*/  CS2R R14, SRZ ;  /* 0x00000000000e7805 */ /* 0x000fe4000001ff00 */
[----:B------:R-:W-:Y:S02]  /*14e10*/  @!P2 SHF.R.S32.HI R5, RZ, 0x1f, R18 ;  /* 0x0000001fff05a819 */ /* 0x000fe40000011412 */
[C---:B--2---:R-:W-:Y:S02]  /*14e20*/  @!P2 IADD3 R36, P3, R18.reuse, R3, RZ ;  /* 0x000000031224a210 */ /* 0x044fe40007f7e0ff */
[----:B---3--:R-:W-:-:S02]  /*14e30*/  @!P2 IADD3 R38, P4, R18, R147, RZ ;  /* 0x000000931226a210 */ /* 0x008fc40007f9e0ff */
[----:B------:R-:W-:Y:S01]  /*14e40*/  SHF.R.S32.HI R4, RZ, 0x4, R4 ;  /* 0x00000004ff047819 */ /* 0x000fe20000011404 */
[--C-:B----4-:R-:W-:Y:S01]  /*14e50*/  @!P2 IMAD.X R37, R0, 0x1, R5.reuse, P3 ;  /* 0x000000010025a824 */ /* 0x110fe200018e0605 */
[----:B------:R-:W-:Y:S01]  /*14e60*/  @!P1 SHF.L.U32 R46, R7, 0x4, RZ ;  /* 0x00000004072e9819 */ /* 0x000fe200000006ff */
[----:B------:R-:W-:Y:S02]  /*14e70*/  @!P2 IMAD.X R39, R20, 0x1, R5, P4 ;  /* 0x000000011427a824 */ /* 0x000fe400020e0605 */
[----:B------:R-:W-:Y:S01]  /*14e80*/  @!P0 IMAD.SHL.U32 R50, R4, 0x10, RZ ;  /* 0x0000001004328824 */ /* 0x000fe200078e00ff */
[----:B------:R-:W-:Y:S02]  /*14e90*/  @!P1 SHF.R.S32.HI R5, RZ, 0x1f, R46 ;  /* 0x0000001fff059819 */ /* 0x000fe4000001142e */
[----:B------:R-:W-:Y:S02]  /*14ea0*/  CS2R R24, SRZ ;  /* 0x0000000000187805 */ /* 0x000fe4000001ff00 */
[----:B------:R-:W-:-:S02]  /*14eb0*/  @!P1 IADD3 R40, P5, R3, R46, RZ ;  /* 0x0000002e03289210 */ /* 0x000fc40007fbe0ff */
[----:B------:R-:W-:Y:S02]  /*14ec0*/  CS2R R6, SRZ ;  /* 0x0000000000067805 */ /* 0x000fe4000001ff00 */
[----:B------:R-:W-:Y:S02]  /*14ed0*/  @!P1 IADD3 R46, P4, R147, R46, RZ ;  /* 0x0000002e932e9210 */ /* 0x000fe40007f9e0ff */
[----:B------:R-:W-:Y:S02]  /*14ee0*/  CS2R R26, SRZ ;  /* 0x00000000001a7805 */ /* 0x000fe4000001ff00 */
[-C--:B------:R-:W-:Y:S01]  /*14ef0*/  @!P0 IADD3 R48, P3, R3, R50.reuse, RZ ;  /* 0x0000003203308210 */ /* 0x080fe20007f7e0ff */
[--C-:B------:R-:W-:Y:S01]  /*14f00*/  @!P1 IMAD.X R41, R0, 0x1, R5.reuse, P5 ;  /* 0x0000000100299824 */ /* 0x100fe200028e0605 */
[----:B------:R-:W-:Y:S01]  /*14f10*/  @!P0 SHF.R.S32.HI R3, RZ, 0x1f, R50 ;  /* 0x0000001fff038819 */ /* 0x000fe20000011432 */
[----:B------:R-:W-:Y:S01]  /*14f20*/  @!P1 IMAD.X R47, R20, 0x1, R5, P4 ;  /* 0x00000001142f9824 */ /* 0x000fe200020e0605 */
[----:B------:R-:W-:-:S02]  /*14f30*/  @!P0 IADD3 R50, P5, R147, R50, RZ ;  /* 0x0000003293328210 */ /* 0x000fc40007fbe0ff */
[----:B------:R-:W-:Y:S02]  /*14f40*/  CS2R R4, SRZ ;  /* 0x0000000000047805 */ /* 0x000fe4000001ff00 */
[----:B------:R-:W-:Y:S02]  /*14f50*/  CS2R R8, SRZ ;  /* 0x0000000000087805 */ /* 0x000fe4000001ff00 */
[----:B------:R-:W-:Y:S01]  /*14f60*/  CS2R R10, SRZ ;  /* 0x00000000000a7805 */ /* 0x000fe2000001ff00 */
[--C-:B------:R-:W-:Y:S01]  /*14f70*/  @!P0 IMAD.X R49, R0, 0x1, R3.reuse, P3 ;  /* 0x0000000100318824 */ /* 0x100fe200018e0603 */
[----:B------:R0:W5:Y:S01]  /*14f80*/  @!P2 LD.E.128 R32, desc[UR54][R36.64] ;  /* 0x000000362420a980 */ /* 0x000162000c101d00 */
[----:B------:R-:W-:-:S03]  /*14f90*/  @!P0 IMAD.X R51, R20, 0x1, R3, P5 ;  /* 0x0000000114338824 */ /* 0x000fc600028e0603 */
[----:B------:R0:W5:Y:S04]  /*14fa0*/  @!P2 LD.E.128 R28, desc[UR54][R38.64] ;  /* 0x00000036261ca980 */ /* 0x000168000c101d00 */
[----:B------:R0:W5:Y:S04]  /*14fb0*/  @!P1 LD.E.128 R12, desc[UR54][R40.64] ;  /* 0x00000036280c9980 */ /* 0x000168000c101d00 */
[----:B------:R0:W5:Y:S04]  /*14fc0*/  @!P1 LD.E.128 R4, desc[UR54][R46.64] ;  /* 0x000000362e049980 */ /* 0x000168000c101d00 */
[----:B------:R0:W5:Y:S04]  /*14fd0*/  @!P0 LD.E.128 R24, desc[UR54][R48.64] ;  /* 0x0000003630188980 */ /* 0x000168000c101d00 */
[----:B------:R0:W5:Y:S02]  /*14fe0*/  @!P0 LD.E.128 R8, desc[UR54][R50.64] ;  /* 0x0000003632088980 */ /* 0x000164000c101d00 */
.L_x_3605:
[----:B------:R-:W-:Y:S05]  /*14ff0*/  BSYNC B1 ;  /* 0x0000000000017941 */ /* 0x000fea0003800000 */
.L_x_3604:
[----:B------:R-:W-:Y:S01]  /*15000*/  ULEA.HI UR4, UR43, UR43, URZ, 0x1 ;  /* 0x0000002b2b047291 */ /* 0x000fe2000f8f083f */
[----:B----4-:R-:W-:Y:S01]  /*15010*/  IMAD R0, R149, -0x80, R151 ;  /* 0xffffff8095007824 */ /* 0x010fe200078e0297 */
[----:B------:R-:W-:Y:S02]  /*15020*/  BSSY B1, `(.L_x_3606) ;  /* 0x0000009000017945 */ /* 0x000fe40003800000 */
[----:B------:R-:W-:Y:S02]  /*15030*/  ULOP3.LUT UR4, UR4, 0xfffffffe, URZ, 0xc0, !UPT ;  /* 0xfffffffe04047892 */ /* 0x000fe4000f8ec03f */
[----:B--2---:R-:W-:Y:S02]  /*15040*/  VIMNMX R3, R0, 0x80, PT ;  /* 0x0000008000037848 */ /* 0x004fe40003fe0100 */
[----:B------:R-:W-:Y:S02]  /*15050*/  UIADD3 UR4, UR43, -UR4, URZ ;  /* 0x800000042b047290 */ /* 0x000fe4000fffe03f */
[----:B------:R-:W-:-:S04]  /*15060*/  ISETP.GE.AND P1, PT, R220, R3, PT ;  /* 0x00000003dc00720c */ /* 0x000fc80003f26270 */
[----:B------:R-:W-:-:S05]  /*15070*/  IMAD.U32 R21, RZ, RZ, UR4 ;  /* 0x00000004ff157e24 */ /* 0x000fca000f8e00ff */
[----:B------:R-:W-:-:S04]  /*15080*/  SHF.L.U32 R21, R21, 0x1f, RZ ;  /* 0x0000001f15157819 */ /* 0x000fc800000006ff */
[----:B------:R-:W1:Y:S02]  /*15090*/  SYNCS.PHASECHK.TRANS64.TRYWAIT P0, [R16+URZ+0x33400], R21 ;  /* 0x03340015100075a7 */ /* 0x000e64000800017f */
[----:B-1----:R-:W-:Y:S05]  /*150a0*/  @!P0 BRA `(.L_x_3607) ;  /* 0x0000019000508947 */ /* 0x002fea0003800000 */
.L_x_3827:
[----:B------:R-:W-:Y:S05]  /*150b0*/  BSYNC B1 ;  /* 0x0000000000017941 */ /* 0x000fea0003800000 */
.L_x_3606:
[----:B------:R-:W-:Y:S05]  /*150c0*/  @P1 BRA `(.L_x_3592) ;  /* 0x0000003000141947 */ /* 0x000fea0003800000 */
[----:B------:R-:W2:Y:S01]  /*150d0*/  LDC R3, c[0x0][0x3f4] ;  /* 0x0000fd00ff037b82 */ /* 0x000ea20000000800 */
[C---:B------:R-:W-:Y:S01]  /*150e0*/  VIADD R0, R18.reuse, 0x20 ;  /* 0x0000002012007836 */ /* 0x040fe20000000000 */
[C---:B------:R-:W-:Y:S01]  /*150f0*/  IADD3 R20, R18.reuse, 0x40, RZ ;  /* 0x0000004012147810 */ /* 0x040fe20007ffe0ff */
[----:B------:R-:W-:Y:S01]  /*15100*/  BSSY B1, `(.L_x_3608) ;  /* 0x00000ff000017945 */ /* 0x000fe20003800000 */
[-C--:B--2---:R-:W-:Y:S02]  /*15110*/  ISETP.GE.AND P0, PT, R18, R3.reuse, PT ;  /* 0x000000031200720c */ /* 0x084fe40003f06270 */
[-C--:B------:R-:W-:Y:S02]  /*15120*/  ISETP.GE.AND P1, PT, R0, R3.reuse, PT ;  /* 0x000000030000720c */ /* 0x080fe40003f26270 */
[----:B------:R-:W-:-:S09]  /*15130*/  ISETP.GE.AND P2, PT, R20, R3, PT ;  /* 0x000000031400720c */ /* 0x000fd20003f46270 */
[----:B------:R-:W-:Y:S05]  /*15140*/  @P0 BRA `(.L_x_3609) ;  /* 0x0000000c00e80947 */ /* 0x000fea0003800000 */
[----:B------:R-:W2:Y:S01]  /*15150*/  LDL R65, [R1+0xd0] ;  /* 0x0000d00001417983 */ /* 0x000ea20000100800 */
[----:B------:R-:W-:Y:S02]  /*15160*/  LEA.HI R0, R42, R42, RZ, 0x1 ;  /* 0x0000002a2a007211 */ /* 0x000fe400078f08ff */
[----:B-----5:R-:W-:Y:S02]  /*15170*/  LOP3.LUT R20, R32, 0xff, RZ, 0xc0, !PT ;  /* 0x000000ff20147812 */ /* 0x020fe400078ec0ff */
[----:B-1----:R-:W-:Y:S02]  /*15180*/  LOP3.LUT R21, R0, 0xfffffffe, RZ, 0xc0, !PT ;  /* 0xfffffffe00157812 */ /* 0x002fe400078ec0ff */
[----:B------:R-:W-:Y:S02]  /*15190*/  SHF.R.U32.HI R0, RZ, 0x8, R32 ;  /* 0x00000008ff007819 */ /* 0x000fe40000011620 */
[----:B0-----:R-:W-:Y:S01]  /*151a0*/  SHF.R.U32.HI R37, RZ, 0x8, R33 ;  /* 0x00000008ff257819 */ /* 0x001fe20000011621 */
[----:B------:R-:W-:Y:S01]  /*151b0*/  IMAD.IADD R42, R42, 0x1, -R21 ;  /* 0x000000012a2a7824 */ /* 0x000fe200078e0a15 */
[----:B------:R-:W-:-:S02]  /*151c0*/  LOP3.LUT R21, R0, 0xff, RZ, 0xc0, !PT ;  /* 0x000000ff00157812 */ /* 0x000fc400078ec0ff */
[----:B------:R-:W-:Y:S02]  /*151d0*/  SHF.R.U32.HI R39, RZ, 0x8, R34 ;  /* 0x00000008ff277819 */ /* 0x000fe40000011622 */
[----:B------:R-:W-:Y:S02]  /*151e0*/  LEA.HI R0, R3, R42, RZ, 0x1c ;  /* 0x0000002a03007211 */ /* 0x000fe400078fe0ff */
[----:B------:R-:W-:Y:S02]  /*151f0*/  PRMT R45, R21, 0x7604, R20 ;  /* 0x00007604152d7816 */ /* 0x000fe40000000014 */
[----:B------:R-:W-:Y:S02]  /*15200*/  SHF.R.S32.HI R21, RZ, 0x1f, R0 ;  /* 0x0000001fff157819 */ /* 0x000fe40000011400 */
[----:B------:R-:W-:Y:S02]  /*15210*/  LOP3.LUT R36, R33, 0xff, RZ, 0xc0, !PT ;  /* 0x000000ff21247812 */ /* 0x000fe400078ec0ff */
[----:B------:R-:W-:Y:S01]  /*15220*/  LEA.HI R20, R21, R0, RZ, 0x2 ;  /* 0x0000000015147211 */ /* 0x000fe200078f10ff */
[----:B------:R-:W-:Y:S01]  /*15230*/  IMAD.SHL.U32 R0, R0, 0x10, RZ ;  /* 0x0000001000007824 */ /* 0x000fe200078e00ff */
[----:B------:R-:W-:-:S02]  /*15240*/  LOP3.LUT R38, R34, 0xff, RZ, 0xc0, !PT ;  /* 0x000000ff22267812 */ /* 0x000fc400078ec0ff */
[----:B------:R-:W-:Y:S01]  /*15250*/  LOP3.LUT R37, R37, 0xff, RZ, 0xc0, !PT ;  /* 0x000000ff25257812 */ /* 0x000fe200078ec0ff */
[----:B------:R-:W-:Y:S01]  /*15260*/  IMAD.SHL.U32 R20, R20, 0x800, RZ ;  /* 0x0000080014147824 */ /* 0x000fe200078e00ff */
[----:B------:R-:W-:Y:S02]  /*15270*/  LOP3.LUT R21, R227, 0x30, R0, 0xf8, !PT ;  /* 0x00000030e3157812 */ /* 0x000fe400078ef800 */
[----:B------:R-:W-:Y:S02]  /*15280*/  LOP3.LUT R39, R39, 0xff, RZ, 0xc0, !PT ;  /* 0x000000ff27277812 */ /* 0x000fe400078ec0ff */
[----:B------:R-:W-:Y:S02]  /*15290*/  LOP3.LUT R21, R21, R228, RZ, 0x3c, !PT ;  /* 0x000000e415157212 */ /* 0x000fe400078e3cff */
[----:B------:R-:W-:Y:S02]  /*152a0*/  LOP3.LUT R20, R20, 0xffffe000, RZ, 0xc0, !PT ;  /* 0xffffe00014147812 */ /* 0x000fe400078ec0ff */
[----:B------:R-:W-:-:S02]  /*152b0*/  PRMT R46, R37, 0x7604, R36 ;  /* 0x00007604252e7816 */ /* 0x000fc40000000024 */
[----:B------:R-:W-:Y:S02]  /*152c0*/  IADD3 R21, R21, R229, R20 ;  /* 0x000000e515157210 */ /* 0x000fe40007ffe014 */
[----:B------:R-:W-:Y:S02]  /*152d0*/  PRMT R47, R39, 0x7604, R38 ;  /* 0x00007604272f7816 */ /* 0x000fe40000000026 */
[----:B------:R-:W-:Y:S01]  /*152e0*/  SHF.R.U32.HI R37, RZ, 0x8, R35 ;  /* 0x00000008ff257819 */ /* 0x000fe20000011623 */
[----:B------:R-:W-:Y:S01]  /*152f0*/  IMAD.IADD R0, R16, 0x1, R21 ;  /* 0x0000000110007824 */ /* 0x000fe200078e0215 */
[----:B------:R-:W-:Y:S02]  /*15300*/  SHF.R.U32.HI R39, RZ, 0x8, R28 ;  /* 0x00000008ff277819 */ /* 0x000fe4000001161c */
[----:B------:R-:W-:Y:S02]  /*15310*/  SHF.R.U32.HI R40, RZ, 0x8, R29 ;  /* 0x00000008ff287819 */ /* 0x000fe4000001161d */
[----:B------:R-:W-:-:S02]  /*15320*/  LOP3.LUT R36, R35, 0xff, RZ, 0xc0, !PT ;  /* 0x000000ff23247812 */ /* 0x000fc400078ec0ff */
[----:B------:R-:W-:Y:S02]  /*15330*/  LOP3.LUT R38, R28, 0xff, RZ, 0xc0, !PT ;  /* 0x000000ff1c267812 */ /* 0x000fe400078ec0ff */
[----:B------:R-:W-:Y:S02]  /*15340*/  LOP3.LUT R37, R37, 0xff, RZ, 0xc0, !PT ;  /* 0x000000ff25257812 */ /* 0x000fe400078ec0ff */
[----:B------:R-:W-:Y:S02]  /*15350*/  LOP3.LUT R39, R39, 0xff, RZ, 0xc0, !PT ;  /* 0x000000ff27277812 */ /* 0x000fe400078ec0ff */
[----:B------:R-:W-:Y:S02]  /*15360*/  LOP3.LUT R21, R40, 0xff, RZ, 0xc0, !PT ;  /* 0x000000ff28157812 */ /* 0x000fe400078ec0ff */
[----:B------:R-:W0:Y:S01]  /*15370*/  LDS.128 R40, [R0+0x1e200] ;  /* 0x01e2000000287984 */ /* 0x000e220000000c00 */
[----:B------:R-:W-:Y:S02]  /*15380*/  PRMT R48, R37, 0x7604, R36 ;  /* 0x0000760425307816 */ /* 0x000fe40000000024 */
[----:B------:R-:W-:-:S02]  /*15390*/  PRMT R51, R39, 0x7604, R38 ;  /* 0x0000760427337816 */ /* 0x000fc40000000026 */
[----:B------:R-:W-:Y:S02]  /*153a0*/  SHF.R.U32.HI R53, RZ, 0x8, R31 ;  /* 0x00000008ff357819 */ /* 0x000fe4000001161f */
[----:B------:R-:W-:Y:S02]  /*153b0*/  SHF.R.U32.HI R50, RZ, 0x8, R30 ;  /* 0x00000008ff327819 */ /* 0x000fe4000001161e */
[----:B------:R-:W-:Y:S02]  /*153c0*/  LOP3.LUT R52, R31, 0xff, RZ, 0xc0, !PT ;  /* 0x000000ff1f347812 */ /* 0x000fe400078ec0ff */
[----:B------:R-:W-:Y:S02]  /*153d0*/  LOP3.LUT R53, R53, 0xff, RZ, 0xc0, !PT ;  /* 0x000000ff35357812 */ /* 0x000fe400078ec0ff */
[----:B------:R-:W-:Y:S02]  /*153e0*/  LOP3.LUT R20, R29, 0xff, RZ, 0xc0, !PT ;  /* 0x000000ff1d147812 */ /* 0x000fe400078ec0ff */
[----:B------:R-:W-:-:S02]  /*153f0*/  LOP3.LUT R49, R30, 0xff, RZ, 0xc0, !PT ;  /* 0x000000ff1e317812 */ /* 0x000fc400078ec0ff */
[----:B------:R-:W-:Y:S02]  /*15400*/  LOP3.LUT R50, R50, 0xff, RZ, 0xc0, !PT ;  /* 0x000000ff32327812 */ /* 0x000fe400078ec0ff */
[----:B------:R-:W-:Y:S02]  /*15410*/  PRMT R52, R53, 0x7604, R52 ;  /* 0x0000760435347816 */ /* 0x000fe40000000034 */
        /* <DEDUP_REMOVED lines=8> */
[----:B------:R-:W-:Y:S01]  /*154a0*/  LOP3.LUT R55, R20, 0xff0000, R53, 0xf8, !PT ;  /* 0x00ff000014377812 */ /* 0x000fe200078ef835 */
[----:B------:R-:W-:Y:S01]  /*154b0*/  IMAD.U32 R49, R49, 0x10000, RZ ;  /* 0x0001000031317824 */ /* 0x000fe200078e00ff */
[----:B------:R-:W-:Y:S01]  /*154c0*/  LOP3.LUT R21, R46, 0xff0000, R21, 0xf8, !PT ;  /* 0x00ff00002e157812 */ /* 0x000fe200078ef815 */
[----:B------:R-:W-:Y:S01]  /*154d0*/  IMAD.U32 R59, R59, 0x10000, RZ ;  /* 0x000100003b3b7824 */ /* 0x000fe200078e00ff */
        /* <DEDUP_REMOVED lines=9> */
[----:B------:R-:W-:-:S02]  /*15570*/  F2FP.F16.E4M3.UNPACK_B R35, R55 ;  /* 0x00000037ff23723e */ /* 0x000fc400020006ff */
[----:B0-----:R-:W-:Y:S02]  /*15580*/  F2FP.F16.E4M3.UNPACK_B R32, R41 ;  /* 0x00000029ff20723e */ /* 0x001fe400020006ff */
[----:B------:R-:W-:Y:S01]  /*15590*/  F2FP.F16.E4M3.UNPACK_B R34, R53 ;  /* 0x00000035ff22723e */ /* 0x000fe200020006ff */
[----:B------:R-:W-:Y:S01]  /*155a0*/  HADD2.F32 R56, -RZ, R35.H0_H0 ;  /* 0x20000023ff387230 */ /* 0x000fe20000004100 */
[----:B------:R-:W-:Y:S01]  /*155b0*/  LOP3.LUT R59, R59, 0xff000000, R31, 0xf8, !PT ;  /* 0xff0000003b3b7812 */ /* 0x000fe200078ef81f */
[--C-:B------:R-:W-:Y:S01]  /*155c0*/  HADD2.F32 R29, -RZ, R32.reuse.H0_H0 ;  /* 0x20000020ff1d7230 */ /* 0x100fe20000004100 */
[----:B------:R-:W-:Y:S01]  /*155d0*/  LOP3.LUT R51, R51, 0xff0000, R28, 0xf8, !PT ;  /* 0x00ff000033337812 */ /* 0x000fe200078ef81c */
[----:B------:R-:W-:Y:S01]  /*155e0*/  HADD2.F32 R32, -RZ, R32.H1_H1 ;  /* 0x30000020ff207230 */ /* 0x000fe20000004100 */
[----:B------:R-:W-:Y:S02]  /*155f0*/  LOP3.LUT R21, R57, 0xff0000, R30, 0xf8, !PT ;  /* 0x00ff000039157812 */ /* 0x000fe400078ef81e */
[----:B------:R-:W-:-:S02]  /*15600*/  LOP3.LUT R57, R51, 0xff000000, R28, 0xf8, !PT ;  /* 0xff00000033397812 */ /* 0x000fc400078ef81c */
[-C--:B------:R-:W-:Y:S02]  /*15610*/  F2FP.F16.E4M3.UNPACK_B R49, R40.reuse ;  /* 0x00000028ff31723e */ /* 0x080fe400020006ff */
[----:B------:R-:W-:Y:S01]  /*15620*/  F2FP.F16.E4M3.UNPACK_B R50, R40.H1 ;  /* 0x00000028ff32723e */ /* 0x000fe200030006ff */
[----:B------:R-:W-:Y:S01]  /*15630*/  FMUL.FTZ R40, R29, R56 ;  /* 0x000000381d287220 */ /* 0x000fe20000410000 */
[-C--:B------:R-:W-:Y:S02]  /*15640*/  F2FP.F16.E4M3.UNPACK_B R51, R43.reuse ;  /* 0x0000002bff33723e */ /* 0x080fe400020006ff */
[----:B------:R-:W-:Y:S02]  /*15650*/  F2FP.F16.E4M3.UNPACK_B R52, R43.H1 ;  /* 0x0000002bff34723e */ /* 0x000fe400030006ff */
[----:B------:R-:W-:Y:S02]  /*15660*/  F2FP.F16.E4M3.UNPACK_B R41, R41.H1 ;  /* 0x00000029ff29723e */ /* 0x000fe400030006ff */
[----:B------:R-:W-:-:S02]  /*15670*/  F2FP.F16.E4M3.UNPACK_B R55, R55.H1 ;  /* 0x00000037ff37723e */ /* 0x000fc400030006ff */
[----:B------:R-:W-:Y:S02]  /*15680*/  F2FP.F16.E4M3.UNPACK_B R53, R53.H1 ;  /* 0x00000035ff35723e */ /* 0x000fe400030006ff */
[----:B------:R-:W-:Y:S02]  /*15690*/  LOP3.LUT R28, R21, 0xff000000, R30, 0xf8, !PT ;  /* 0xff000000151c7812 */ /* 0x000fe400078ef81e */
[-C--:B------:R-:W-:Y:S02]  /*156a0*/  F2FP.F16.E4M3.UNPACK_B R30, R42.reuse ;  /* 0x0000002aff1e723e */ /* 0x080fe400020006ff */
[----:B------:R-:W-:Y:S01]  /*156b0*/  F2FP.F16.E4M3.UNPACK_B R42, R42.H1 ;  /* 0x0000002aff2a723e */ /* 0x000fe200030006ff */
[----:B--2---:R-:W0:Y:S02]  /*156c0*/  LDS.128 R36, [R65+0x1e200] ;  /* 0x01e2000041247984 */ /* 0x004e240000000c00 */
[----:B0-----:R-:W-:Y:S02]  /*156d0*/  F2FP.F16.E4M3.UNPACK_B R31, R37 ;  /* 0x00000025ff1f723e */ /* 0x001fe400020006ff */
[----:B------:R-:W-:-:S02]  /*156e0*/  F2FP.F16.E4M3.UNPACK_B R47, R39 ;  /* 0x00000027ff2f723e */ /* 0x000fc400020006ff */
[----:B------:R-:W-:Y:S01]  /*156f0*/  F2FP.F16.E4M3.UNPACK_B R48, R39.H1 ;  /* 0x00000027ff30723e */ /* 0x000fe200030006ff */
[--C-:B------:R-:W-:Y:S01]  /*15700*/  HADD2.F32 R33, -RZ, R31.reuse.H0_H0 ;  /* 0x2000001fff217230 */ /* 0x100fe20000004100 */
[-C--:B------:R-:W-:Y:S01]  /*15710*/  F2FP.F16.E4M3.UNPACK_B R39, R36.reuse ;  /* 0x00000024ff27723e */ /* 0x080fe200020006ff */
[----:B------:R-:W-:Y:S01]  /*15720*/  HADD2.F32 R31, -RZ, R31.H1_H1 ;  /* 0x3000001fff1f7230 */ /* 0x000fe20000004100 */
[----:B------:R-:W-:Y:S01]  /*15730*/  F2FP.F16.E4M3.UNPACK_B R46, R36.H1 ;  /* 0x00000024ff2e723e */ /* 0x000fe200030006ff */
[--C-:B------:R-:W-:Y:S01]  /*15740*/  HADD2.F32 R36, -RZ, R34.reuse.H0_H0 ;  /* 0x20000022ff247230 */ /* 0x100fe20000004100 */
[----:B------:R-:W-:Y:S02]  /*15750*/  F2FP.F16.E4M3.UNPACK_B R37, R37.H1 ;  /* 0x00000025ff25723e */ /* 0x000fe400030006ff */
[----:B------:R-:W-:Y:S02]  /*15760*/  F2FP.F16.E4M3.UNPACK_B R21, R38 ;  /* 0x00000026ff15723e */ /* 0x000fe400020006ff */
[-C--:B------:R-:W-:Y:S01]  /*15770*/  FMUL.FTZ R43, R29, R36.reuse ;  /* 0x000000241d2b7220 */ /* 0x080fe20000410000 */
[C---:B------:R-:W-:Y:S01]  /*15780*/  FFMA.FTZ R29, R33.reuse, R36, -R40 ;  /* 0x00000024211d7223 */ /* 0x040fe20000010828 */
[----:B------:R-:W-:Y:S01]  /*15790*/  HADD2.F32 R36, -RZ, R34.H1_H1 ;  /* 0x30000022ff247230 */ /* 0x000fe20000004100 */
[----:B------:R-:W-:Y:S01]  /*157a0*/  F2FP.F16.E4M3.UNPACK_B R38, R38.H1 ;  /* 0x00000026ff26723e */ /* 0x000fe200030006ff */
[----:B------:R-:W-:Y:S01]  /*157b0*/  FFMA.FTZ R33, R33, R56, R43 ;  /* 0x0000003821217223 */ /* 0x000fe2000001002b */
[----:B------:R-:W-:-:S02]  /*157c0*/  HADD2.F32 R43, -RZ, R35.H1_H1 ;  /* 0x30000023ff2b7230 */ /* 0x000fc40000004100 */
[----:B------:R-:W-:Y:S02]  /*157d0*/  HADD2.F32 R56, -RZ, R55.H0_H0 ;  /* 0x20000037ff387230 */ /* 0x000fe40000004100 */
[C---:B------:R-:W-:Y:S01]  /*157e0*/  FMUL.FTZ R60, R32.reuse, R36 ;  /* 0x00000024203c7220 */ /* 0x040fe20000410000 */
[----:B------:R-:W-:Y:S02]  /*157f0*/  HADD2.F32 R34, -RZ, R41.H0_H0 ;  /* 0x20000029ff227230 */ /* 0x000fe40000004100 */
[-C--:B------:R-:W-:Y:S01]  /*15800*/  FMUL.FTZ R58, R32, R43.reuse ;  /* 0x0000002b203a7220 */ /* 0x080fe20000410000 */
[----:B------:R-:W-:Y:S02]  /*15810*/  HADD2.F32 R40, -RZ, R53.H0_H0 ;  /* 0x20000035ff287230 */ /* 0x000fe40000004100 */
[----:B------:R-:W-:Y:S02]  /*15820*/  HADD2.F32 R35, -RZ, R37.H0_H0 ;  /* 0x20000025ff237230 */ /* 0x000fe40000004100 */
[C---:B------:R-:W-:Y:S01]  /*15830*/  FMUL.FTZ R62, R34.reuse, R56 ;  /* 0x00000038223e7220 */ /* 0x040fe20000410000 */
[C---:B------:R-:W-:Y:S01]  /*15840*/  FFMA.FTZ R32, R31.reuse, R36, -R58 ;  /* 0x000000241f207223 */ /* 0x040fe2000001083a */
[-C--:B------:R-:W-:Y:S01]  /*15850*/  FMUL.FTZ R61, R34, R40.reuse ;  /* 0x00000028223d7220 */ /* 0x080fe20000410000 */
[----:B------:R-:W-:Y:S01]  /*15860*/  FFMA.FTZ R34, R31, R43, R60 ;  /* 0x0000002b1f227223 */ /* 0x000fe2000001003c */
[-C--:B------:R-:W-:Y:S01]  /*15870*/  F2FP.F16.E4M3.UNPACK_B R58, R59.reuse ;  /* 0x0000003bff3a723e */ /* 0x080fe200020006ff */
[C---:B------:R-:W-:Y:S01]  /*15880*/  FFMA.FTZ R31, R35.reuse, R40, -R62 ;  /* 0x00000028231f7223 */ /* 0x040fe2000001083e */
[----:B------:R-:W-:Y:S01]  /*15890*/  F2FP.F16.E4M3.UNPACK_B R43, R54 ;  /* 0x00000036ff2b723e */ /* 0x000fe200020006ff */
[----:B------:R-:W-:Y:S01]  /*158a0*/  FFMA.FTZ R35, R35, R56, R61 ;  /* 0x0000003823237223 */ /* 0x000fe2000001003d */
[----:B------:R-:W-:Y:S01]  /*158b0*/  HADD2.F32 R53, -RZ, R53.H1_H1 ;  /* 0x30000035ff357230 */ /* 0x000fe20000004100 */
        /* <DEDUP_REMOVED lines=12> */
[----:B------:R-:W-:Y:S01]  /*15980*/  FMUL.FTZ R63, R40, R55 ;  /* 0x00000037283f7220 */ /* 0x000fe20000410000 */
[----:B------:R-:W-:Y:S02]  /*15990*/  HADD2.F32 R51, -RZ, R51.H1_H1 ;  /* 0x30000033ff337230 */ /* 0x000fe40000004100 */
[C---:B------:R-:W-:Y:S01]  /*159a0*/  FFMA.FTZ R36, R37.reuse, R53, -R62 ;  /* 0x0000003525247223 */ /* 0x040fe2000001083e */
[----:B------:R-:W-:Y:S01]  /*159b0*/  FFMA.FTZ R40, R37, R56, R61 ;  /* 0x0000003825287223 */ /* 0x000fe2000001003d */
[C---:B------:R-:W-:Y:S01]  /*159c0*/  FFMA.FTZ R37, R41.reuse, R55, -R64 ;  /* 0x0000003729257223 */ /* 0x040fe20000010840 */
[----:B------:R-:W-:Y:S01]  /*159d0*/  FFMA.FTZ R41, R41, R60, R63 ;  /* 0x0000003c29297223 */ /* 0x000fe2000001003f */
[----:B------:R-:W-:Y:S01]  /*159e0*/  HADD2.F32 R60, -RZ, R58.H1_H1 ;  /* 0x3000003aff3c7230 */ /* 0x000fe20000004100 */
[-C--:B------:R-:W-:Y:S01]  /*159f0*/  F2FP.F16.E4M3.UNPACK_B R55, R57.reuse.H1 ;  /* 0x00000039ff37723e */ /* 0x080fe200030006ff */
[----:B------:R-:W-:Y:S01]  /*15a00*/  HADD2.F32 R56, -RZ, R43.H1_H1 ;  /* 0x3000002bff387230 */ /* 0x000fe20000004100 */
[----:B------:R-:W-:Y:S01]  /*15a10*/  F2FP.F16.E4M3.UNPACK_B R57, R57 ;  /* 0x00000039ff39723e */ /* 0x000fe200020006ff */
        /* <DEDUP_REMOVED lines=11> */
[----:B------:R-:W-:Y:S01]  /*15ad0*/  FFMA.FTZ R66, R47, R60, R51 ;  /* 0x0000003c2f427223 */ /* 0x000fe20000010033 */
[----:B------:R-:W-:Y:S01]  /*15ae0*/  F2FP.F16.E4M3.UNPACK_B R51, R45.H1 ;  /* 0x0000002dff33723e */ /* 0x000fe200030006ff */
[----:B------:R-:W-:Y:S01]  /*15af0*/  FFMA.FTZ R62, R43, R62, R53 ;  /* 0x0000003e2b3e7223 */ /* 0x000fe20000010035 */
[----:B------:R-:W-:Y:S01]  /*15b00*/  FFMA.FTZ R64, R47, R56, -R64 ;  /* 0x000000382f407223 */ /* 0x000fe20000010840 */
[----:B------:R-:W-:Y:S02]  /*15b10*/  HADD2.F32 R53, -RZ, R54.H1_H1 ;  /* 0x30000036ff357230 */ /* 0x000fe40000004100 */
[----:B------:R-:W-:Y:S01]  /*15b20*/  FFMA.FTZ R68, R43, R58, -R68 ;  /* 0x0000003a2b447223 */ /* 0x000fe20000010844 */
[----:B------:R-:W-:Y:S01]  /*15b30*/  HADD2.F32 R52, -RZ, R52.H1_H1 ;  /* 0x30000034ff347230 */ /* 0x000fe20000004100 */
[----:B------:R-:W-:Y:S01]  /*15b40*/  F2FP.SATFINITE.E4M3.F32.PACK_AB_MERGE_C R35, R40, R35, RZ ;  /* 0x000000232823723e */ /* 0x000fe200048070ff */
[----:B------:R-:W-:Y:S01]  /*15b50*/  HADD2.F32 R56, -RZ, R55.H0_H0 ;  /* 0x20000037ff387230 */ /* 0x000fe20000004100 */
[----:B------:R-:W-:Y:S01]  /*15b60*/  F2FP.SATFINITE.E4M3.F32.PACK_AB_MERGE_C R29, R32, R29, R31 ;  /* 0x0000001d201d723e */ /* 0x000fe2000480701f */
        /* <DEDUP_REMOVED lines=54> */
[----:B------:R-:W-:Y:S02]  /*15ed0*/  HADD2.F32 R39, -RZ, R20.H0_H0 ;  /* 0x20000014ff277230 */ /* 0x000fe40000004100 */
[C---:B------:R-:W-:Y:S01]  /*15ee0*/  FMUL.FTZ R43, R42.reuse, R47 ;  /* 0x0000002f2a2b7220 */ /* 0x040fe20000410000 */
[-C--:B------:R-:W-:Y:S01]  /*15ef0*/  FMUL.FTZ R46, R42, R45.reuse ;  /* 0x0000002d2a2e7220 */ /* 0x080fe20000410000 */
[----:B------:R-:W-:Y:S01]  /*15f00*/  F2FP.F16.E4M3.UNPACK_B R42, R28 ;  /* 0x0000001cff2a723e */ /* 0x000fe200020006ff */
[--C-:B------:R-:W-:Y:S02]  /*15f10*/  HADD2.F32 R28, -RZ, R30.reuse.H0_H0 ;  /* 0x2000001eff1c7230 */ /* 0x100fe40000004100 */
[C---:B------:R-:W-:Y:S01]  /*15f20*/  FFMA.FTZ R57, R38.reuse, R45, -R43 ;  /* 0x0000002d26397223 */ /* 0x040fe2000001082b */
[----:B------:R-:W-:Y:S01]  /*15f30*/  FFMA.FTZ R59, R38, R47, R46 ;  /* 0x0000002f263b7223 */ /* 0x000fe2000001002e */
[----:B------:R-:W-:Y:S01]  /*15f40*/  HADD2.F32 R30, -RZ, R30.H1_H1 ;  /* 0x3000001eff1e7230 */ /* 0x000fe20000004100 */
[----:B------:R-:W-:Y:S01]  /*15f50*/  F2FP.SATFINITE.E4M3.F32.PACK_AB_MERGE_C R55, R55, R58, RZ ;  /* 0x0000003a3737723e */ /* 0x000fe200048070ff */
[--C-:B------:R-:W-:Y:S01]  /*15f60*/  HADD2.F32 R43, -RZ, R42.reuse.H0_H0 ;  /* 0x2000002aff2b7230 */ /* 0x100fe20000004100 */
[----:B------:R-:W-:Y:S01]  /*15f70*/  F2FP.SATFINITE.E4M3.F32.PACK_AB_MERGE_C R50, R57, R50, RZ ;  /* 0x000000323932723e */ /* 0x000fe200048070ff */
[----:B------:R-:W-:Y:S01]  /*15f80*/  HADD2.F32 R42, -RZ, R42.H1_H1 ;  /* 0x3000002aff2a7230 */ /* 0x000fe20000004100 */
[----:B------:R-:W-:Y:S01]  /*15f90*/  F2FP.SATFINITE.E4M3.F32.PACK_AB_MERGE_C R56, R59, R56, RZ ;  /* 0x000000383b38723e */ /* 0x000fe200048070ff */
[----:B------:R-:W-:-:S02]  /*15fa0*/  HADD2.F32 R38, -RZ, R20.H1_H1 ;  /* 0x30000014ff267230 */ /* 0x000fc40000004100 */
[C---:B------:R-:W-:Y:S01]  /*15fb0*/  FMUL.FTZ R45, R28.reuse, R43 ;  /* 0x0000002b1c2d7220 */ /* 0x040fe20000410000 */
[--C-:B------:R-:W-:Y:S02]  /*15fc0*/  HADD2.F32 R20, -RZ, R21.reuse.H0_H0 ;  /* 0x20000015ff147230 */ /* 0x100fe40000004100 */
[-C--:B------:R-:W-:Y:S01]  /*15fd0*/  FMUL.FTZ R28, R28, R39.reuse ;  /* 0x000000271c1c7220 */ /* 0x080fe20000410000 */
[----:B------:R-:W-:Y:S02]  /*15fe0*/  HADD2.F32 R21, -RZ, R21.H1_H1 ;  /* 0x30000015ff157230 */ /* 0x000fe40000004100 */
[C---:B------:R-:W-:Y:S01]  /*15ff0*/  FMUL.FTZ R46, R30.reuse, R42 ;  /* 0x0000002a1e2e7220 */ /* 0x040fe20000410000 */
[-C--:B------:R-:W-:Y:S01]  /*16000*/  FMUL.FTZ R47, R30, R38.reuse ;  /* 0x000000261e2f7220 */ /* 0x080fe20000410000 */
[C---:B------:R-:W-:Y:S01]  /*16010*/  FFMA.FTZ R30, R20.reuse, R39, -R45 ;  /* 0x00000027141e7223 */ /* 0x040fe2000001082d */
[----:B------:R-:W-:Y:S01]  /*16020*/  FFMA.FTZ R20, R20, R43, R28 ;  /* 0x0000002b14147223 */ /* 0x000fe2000001001c */
[C---:B------:R-:W-:Y:S01]  /*16030*/  FFMA.FTZ R39, R21.reuse, R38, -R46 ;  /* 0x0000002615277223 */ /* 0x040fe2000001082e */
[----:B------:R-:W-:Y:S01]  /*16040*/  FFMA.FTZ R47, R21, R42, R47 ;  /* 0x0000002a152f7223 */ /* 0x000fe2000001002f */
[----:B------:R-:W-:-:S02]  /*16050*/  F2FP.SATFINITE.E4M3.F32.PACK_AB_MERGE_C R28, R60, R53, RZ ;  /* 0x000000353c1c723e */ /* 0x000fc400048070ff */
[----:B------:R-:W-:Y:S02]  /*16060*/  F2FP.SATFINITE.E4M3.F32.PACK_AB_MERGE_C R31, R64, R37, R61 ;  /* 0x00000025401f723e */ /* 0x000fe4000480703d */
[----:B------:R-:W-:Y:S02]  /*16070*/  F2FP.SATFINITE.E4M3.F32.PACK_AB_MERGE_C R33, R34, R33, R35 ;  /* 0x000000212221723e */ /* 0x000fe40004807023 */
[----:B------:R-:W-:Y:S02]  /*16080*/  F2FP.SATFINITE.E4M3.F32.PACK_AB_MERGE_C R28, R49, R52, R28 ;  /* 0x00000034311c723e */ /* 0x000fe4000480701c */
[----:B------:R-:W-:Y:S02]  /*16090*/  F2FP.SATFINITE.E4M3.F32.PACK_AB_MERGE_C R30, R39, R30, R50 ;  /* 0x0000001e271e723e */ /* 0x000fe40004807032 */
[----:B------:R-:W-:Y:S02]  /*160a0*/  F2FP.SATFINITE.E4M3.F32.PACK_AB_MERGE_C R35, R66, R41, R62 ;  /* 0x000000294223723e */ /* 0x000fe4000480703e */
[----:B------:R-:W-:Y:S01]  /*160b0*/  F2FP.SATFINITE.E4M3.F32.PACK_AB_MERGE_C R32, R51, R54, R55 ;  /* 0x000000363320723e */ /* 0x000fe20004807037 */
[----:B------:R2:W-:Y:S01]  /*160c0*/  STS.128 [R65+0x1e200], R28 ;  /* 0x01e2001c41007388 */ /* 0x0005e20000000c00 */
[----:B------:R-:W-:-:S05]  /*160d0*/  F2FP.SATFINITE.E4M3.F32.PACK_AB_MERGE_C R34, R47, R20, R56 ;  /* 0x000000142f22723e */ /* 0x000fca0004807038 */
[----:B------:R2:W-:Y:S02]  /*160e0*/  STS.128 [R0+0x1e200], R32 ;  /* 0x01e2002000007388 */ /* 0x0005e40000000c00 */
.L_x_3609:
[----:B------:R-:W-:Y:S05]  /*160f0*/  BSYNC B1 ;  /* 0x0000000000017941 */ /* 0x000fea0003800000 */
.L_x_3608:
[----:B------:R-:W-:Y:S04]  /*16100*/  BSSY B1, `(.L_x_3610) ;  /* 0x0000105000017945 */ /* 0x000fe80003800000 */
[----:B------:R-:W-:Y:S05]  /*16110*/  @P1 BRA `(.L_x_3611) ;  /* 0x00000010000c1947 */ /* 0x000fea0003800000 */
[----:B------:R-:W4:Y:S01]  /*16120*/  LDL R61, [R1+0xcc] ;  /* 0x0000cc00013d7983 */ /* 0x000f220000100800 */
[----:B------:R-:W-:Y:S01]  /*16130*/  IMAD.IADD R20, R22, 0x1, R223 ;  /* 0x0000000116147824 */ /* 0x000fe200078e02df */
[----:B--2--5:R-:W-:Y:S02]  /*16140*/  SHF.R.U32.HI R0, RZ, 0x8, R12 ;  /* 0x00000008ff007819 */ /* 0x024fe4000001160c */
[----:B------:R-:W-:Y:S02]  /*16150*/  SHF.R.U32.HI R32, RZ, 0x8, R15 ;  /* 0x00000008ff207819 */ /* 0x000fe4000001160f */
[----:B-1----:R-:W-:Y:S02]  /*16160*/  SHF.R.S32.HI R21, RZ, 0x1f, R20 ;  /* 0x0000001fff157819 */ /* 0x002fe40000011414 */
[----:B------:R-:W-:Y:S02]  /*16170*/  LOP3.LUT R31, R15, 0xff, RZ, 0xc0, !PT ;  /* 0x000000ff0f1f7812 */ /* 0x000fe400078ec0ff */
[----:B------:R-:W-:-:S02]  /*16180*/  LEA.HI R20, R21, R20, RZ, 0x4 ;  /* 0x0000001415147211 */ /* 0x000fc400078f20ff */
[----:B------:R-:W-:Y:S02]  /*16190*/  LOP3.LUT R21, R12, 0xff, RZ, 0xc0, !PT ;  /* 0x000000ff0c157812 */ /* 0x000fe400078ec0ff */
[----:B------:R-:W-:Y:S02]  /*161a0*/  SHF.R.S32.HI R30, RZ, 0x4, R20 ;  /* 0x00000004ff1e7819 */ /* 0x000fe40000011414 */
[----:B------:R-:W-:Y:S02]  /*161b0*/  LOP3.LUT R20, R0, 0xff, RZ, 0xc0, !PT ;  /* 0x000000ff00147812 */ /* 0x000fe400078ec0ff */
[----:B------:R-:W-:Y:S02]  /*161c0*/  LEA.HI R0, R3, R30, RZ, 0x1c ;  /* 0x0000001e03007211 */ /* 0x000fe400078fe0ff */
[----:B0-----:R-:W-:Y:S02]  /*161d0*/  PRMT R37, R20, 0x7604, R21 ;  /* 0x0000760414257816 */ /* 0x001fe40000000015 */
[----:B------:R-:W-:-:S02]  /*161e0*/  SHF.R.S32.HI R21, RZ, 0x1f, R0 ;  /* 0x0000001fff157819 */ /* 0x000fc40000011400 */
[----:B------:R-:W-:Y:S02]  /*161f0*/  SHF.R.U32.HI R30, RZ, 0x8, R4 ;  /* 0x00000008ff1e7819 */ /* 0x000fe40000011604 */
[----:B------:R-:W-:Y:S02]  /*16200*/  LEA.HI R20, R21, R0, RZ, 0x2 ;  /* 0x0000000015147211 */ /* 0x000fe400078f10ff */
[----:B------:R-:W-:Y:S02]  /*16210*/  SHF.L.U32 R0, R0, 0x4, RZ ;  /* 0x0000000400007819 */ /* 0x000fe400000006ff */
[----:B------:R-:W-:Y:S01]  /*16220*/  SHF.R.U32.HI R28, RZ, 0x8, R13 ;  /* 0x00000008ff1c7819 */ /* 0x000fe2000001160d */
[----:B------:R-:W-:Y:S01]  /*16230*/  IMAD.SHL.U32 R20, R20, 0x800, RZ ;  /* 0x0000080014147824 */ /* 0x000fe200078e00ff */
[----:B------:R-:W-:Y:S02]  /*16240*/  LOP3.LUT R21, R227, 0x30, R0, 0xf8, !PT ;  /* 0x00000030e3157812 */ /* 0x000fe400078ef800 */
[----:B------:R-:W-:-:S02]  /*16250*/  LOP3.LUT R0, R32, 0xff, RZ, 0xc0, !PT ;  /* 0x000000ff20007812 */ /* 0x000fc400078ec0ff */
[----:B------:R-:W-:Y:S02]  /*16260*/  LOP3.LUT R33, R4, 0xff, RZ, 0xc0, !PT ;  /* 0x000000ff04217812 */ /* 0x000fe400078ec0ff */
[----:B------:R-:W-:Y:S02]  /*16270*/  LOP3.LUT R30, R30, 0xff, RZ, 0xc0, !PT ;  /* 0x000000ff1e1e7812 */ /* 0x000fe400078ec0ff */
[----:B------:R-:W-:Y:S02]  /*16280*/  PRMT R41, R0, 0x7604, R31 ;  /* 0x0000760400297816 */ /* 0x000fe4000000001f */
[----:B------:R-:W-:Y:S02]  /*16290*/  LOP3.LUT R21, R21, R228, RZ, 0x3c, !PT ;  /* 0x000000e415157212 */ /* 0x000fe400078e3cff */
[----:B------:R-:W-:Y:S02]  /*162a0*/  LOP3.LUT R20, R20, 0xffffe000, RZ, 0xc0, !PT ;  /* 0xffffe00014147812 */ /* 0x000fe400078ec0ff */
[----:B------:R-:W-:-:S02]  /*162b0*/  SHF.R.U32.HI R0, RZ, 0x8, R5 ;  /* 0x00000008ff007819 */ /* 0x000fc40000011605 */
[----:B------:R-:W-:Y:S02]  /*162c0*/  LOP3.LUT R29, R13, 0xff, RZ, 0xc0, !PT ;  /* 0x000000ff0d1d7812 */ /* 0x000fe400078ec0ff */
[----:B------:R-:W-:Y:S02]  /*162d0*/  LOP3.LUT R28, R28, 0xff, RZ, 0xc0, !PT ;  /* 0x000000ff1c1c7812 */ /* 0x000fe400078ec0ff */
[----:B------:R-:W-:Y:S02]  /*162e0*/  PRMT R43, R30, 0x7604, R33 ;  /* 0x000076041e2b7816 */ /* 0x000fe40000000021 */
[----:B------:R-:W-:Y:S02]  /*162f0*/  IADD3 R21, R21, R229, R20 ;  /* 0x000000e515157210 */ /* 0x000fe40007ffe014 */
[----:B------:R-:W-:Y:S02]  /*16300*/  LOP3.LUT R33, R5, 0xff, RZ, 0xc0, !PT ;  /* 0x000000ff05217812 */ /* 0x000fe400078ec0ff */
[----:B------:R-:W-:-:S02]  /*16310*/  SHF.R.U32.HI R32, RZ, 0x8, R7 ;  /* 0x00000008ff207819 */ /* 0x000fc40000011607 */
[----:B------:R-:W-:Y:S02]  /*16320*/  LOP3.LUT R0, R0, 0xff, RZ, 0xc0, !PT ;  /* 0x000000ff00007812 */ /* 0x000fe400078ec0ff */
[----:B------:R-:W-:Y:S02]  /*16330*/  SHF.R.U32.HI R20, RZ, 0x8, R6 ;  /* 0x00000008ff147819 */ /* 0x000fe40000011606 */
[----:B------:R-:W-:Y:S02]  /*16340*/  PRMT R36, R28, 0x7604, R29 ;  /* 0x000076041c247816 */ /* 0x000fe4000000001d */
[----:B------:R-:W-:Y:S02]  /*16350*/  SHF.R.U32.HI R28, RZ, 0x8, R14 ;  /* 0x00000008ff1c7819 */ /* 0x000fe4000001160e */
[----:B------:R-:W-:Y:S02]  /*16360*/  LOP3.LUT R35, R6, 0xff, RZ, 0xc0, !PT ;  /* 0x000000ff06237812 */ /* 0x000fe400078ec0ff */
[----:B------:R-:W-:-:S02]  /*16370*/  LOP3.LUT R32, R32, 0xff, RZ, 0xc0, !PT ;  /* 0x000000ff20207812 */ /* 0x000fc400078ec0ff */
[----:B------:R-:W-:Y:S01]  /*16380*/  PRMT R45, R0, 0x7604, R33 ;  /* 0x00007604002d7816 */ /* 0x000fe20000000021 */
[----:B------:R-:W-:Y:S01]  /*16390*/  IMAD.IADD R0, R16, 0x1, R21 ;  /* 0x0000000110007824 */ /* 0x000fe200078e0215 */
[----:B------:R-:W-:Y:S02]  /*163a0*/  LOP3.LUT R20, R20, 0xff, RZ, 0xc0, !PT ;  /* 0x000000ff14147812 */ /* 0x000fe400078ec0ff */
[----:B------:R-:W-:Y:S02]  /*163b0*/  LOP3.LUT R47, R7, 0xff, RZ, 0xc0, !PT ;  /* 0x000000ff072f7812 */ /* 0x000fe400078ec0ff */
[----:B------:R-:W-:Y:S02]  /*163c0*/  LOP3.LUT R29, R14, 0xff, RZ, 0xc0, !PT ;  /* 0x000000ff0e1d7812 */ /* 0x000fe400078ec0ff */
[----:B------:R-:W-:Y:S02]  /*163d0*/  LOP3.LUT R28, R28, 0xff, RZ, 0xc0, !PT ;  /* 0x000000ff1c1c7812 */ /* 0x000fe400078ec0ff */
[----:B------:R-:W-:-:S02]  /*163e0*/  PRMT R49, R20, 0x7604, R35 ;  /* 0x0000760414317816 */ /* 0x000fc40000000023 */
[----:B------:R-:W-:Y:S02]  /*163f0*/  PRMT R51, R32, 0x7604, R47 ;  /* 0x0000760420337816 */ /* 0x000fe4000000002f */
[----:B------:R-:W0:Y:S01]  /*16400*/  LDS.128 R32, [R0+0x1e200] ;  /* 0x01e2000000207984 */ /* 0x000e220000000c00 */
[----:B------:R-:W-:Y:S02]  /*16410*/  PRMT R39, R28, 0x7604, R29 ;  /* 0x000076041c277816 */ /* 0x000fe4000000001d */
[----:B------:R-:W-:Y:S02]  /*16420*/  SHF.R.U32.HI R21, RZ, 0x10, R13 ;  /* 0x00000010ff157819 */ /* 0x000fe4000001160d */
[----:B------:R-:W-:Y:S02]  /*16430*/  SHF.R.U32.HI R20, RZ, 0x10, R12 ;  /* 0x00000010ff147819 */ /* 0x000fe4000001160c */
[----:B------:R-:W-:Y:S02]  /*16440*/  LOP3.LUT R21, R21, 0xff, RZ, 0xc0, !PT ;  /* 0x000000ff15157812 */ /* 0x000fe400078ec0ff */
[----:B------:R-:W-:-:S02]  /*16450*/  LOP3.LUT R20, R20, 0xff, RZ, 0xc0, !PT ;  /* 0x000000ff14147812 */ /* 0x000fc400078ec0ff */
[----:B------:R-:W-:Y:S02]  /*16460*/  PRMT R21, R21, 0x7054, R36 ;  /* 0x0000705415157816 */ /* 0x000fe40000000024 */
[----:B------:R-:W-:Y:S02]  /*16470*/  SHF.R.U32.HI R36, RZ, 0x10, R5 ;  /* 0x00000010ff247819 */ /* 0x000fe40000011605 */
[----:B------:R-:W-:Y:S02]  /*16480*/  PRMT R37, R20, 0x7054, R37 ;  /* 0x0000705414257816 */ /* 0x000fe40000000025 */
[----:B------:R-:W-:Y:S02]  /*16490*/  SHF.R.U32.HI R40, RZ, 0x10, R15 ;  /* 0x00000010ff287819 */ /* 0x000fe4000001160f */
[----:B------:R-:W-:Y:S02]  /*164a0*/  SHF.R.U32.HI R20, RZ, 0x10, R4 ;  /* 0x00000010ff147819 */ /* 0x000fe40000011604 */
[----:B------:R-:W-:-:S02]  /*164b0*/  SHF.R.U32.HI R38, RZ, 0x10, R14 ;  /* 0x00000010ff267819 */ /* 0x000fc4000001160e */
[----:B------:R-:W-:Y:S02]  /*164c0*/  LOP3.LUT R36, R36, 0xff, RZ, 0xc0, !PT ;  /* 0x000000ff24247812 */ /* 0x000fe400078ec0ff */
[----:B------:R-:W-:Y:S02]  /*164d0*/  LOP3.LUT R40, R40, 0xff, RZ, 0xc0, !PT ;  /* 0x000000ff28287812 */ /* 0x000fe400078ec0ff */
[----:B------:R-:W-:Y:S02]  /*164e0*/  LOP3.LUT R20, R20, 0xff, RZ, 0xc0, !PT ;  /* 0x000000ff14147812 */ /* 0x000fe400078ec0ff */
[----:B------:R-:W-:Y:S02]  /*164f0*/  LOP3.LUT R38, R38, 0xff, RZ, 0xc0, !PT ;  /* 0x000000ff26267812 */ /* 0x000fe400078ec0ff */
[----:B------:R-:W-:Y:S02]  /*16500*/  PRMT R47, R36, 0x7054, R45 ;  /* 0x00007054242f7816 */ /* 0x000fe4000000002d */
[----:B------:R-:W-:-:S02]  /*16510*/  PRMT R41, R40, 0x7054, R41 ;  /* 0x0000705428297816 */ /* 0x000fc40000000029 */
[----:B------:R-:W-:Y:S02]  /*16520*/  PRMT R43, R20, 0x7054, R43 ;  /* 0x00007054142b7816 */ /* 0x000fe4000000002b */
[----:B------:R-:W-:Y:S02]  /*16530*/  PRMT R39, R38, 0x7054, R39 ;  /* 0x0000705426277816 */ /* 0x000fe40000000027 */
[----:B------:R-:W-:Y:S02]  /*16540*/  LOP3.LUT R47, R47, 0xff000000, R5, 0xf8, !PT ;  /* 0xff0000002f2f7812 */ /* 0x000fe400078ef805 */
[----:B------:R-:W-:Y:S02]  /*16550*/  SHF.R.U32.HI R38, RZ, 0x10, R6 ;  /* 0x00000010ff267819 */ /* 0x000fe40000011606 */
[----:B------:R-:W-:Y:S02]  /*16560*/  LOP3.LUT R21, R21, 0xff000000, R13, 0xf8, !PT ;  /* 0xff00000015157812 */ /* 0x000fe400078ef80d */
[----:B------:R-:W-:-:S02]  /*16570*/  SHF.R.U32.HI R40, RZ, 0x10, R7 ;  /* 0x00000010ff287819 */ /* 0x000fc40000011607 */
[----:B------:R-:W-:Y:S02]  /*16580*/  LOP3.LUT R45, R41, 0xff000000, R15, 0xf8, !PT ;  /* 0xff000000292d7812 */ /* 0x000fe400078ef80f */
[----:B------:R-:W-:Y:S02]  /*16590*/  LOP3.LUT R48, R43, 0xff000000, R4, 0xf8, !PT ;  /* 0xff0000002b307812 */ /* 0x000fe400078ef804 */
[----:B------:R-:W-:Y:S02]  /*165a0*/  F2FP.F16.E4M3.UNPACK_B R43, R47 ;  /* 0x0000002fff2b723e */ /* 0x000fe400020006ff */
[----:B0-----:R-:W-:Y:S02]  /*165b0*/  F2FP.F16.E4M3.UNPACK_B R15, R33 ;  /* 0x00000021ff0f723e */ /* 0x001fe400020006ff */
[----:B------:R-:W-:Y:S01]  /*165c0*/  LOP3.LUT R38, R38, 0xff, RZ, 0xc0, !PT ;  /* 0x000000ff26267812 */ /* 0x000fe200078ec0ff */
[----:B------:R-:W-:Y:S01]  /*165d0*/  HADD2.F32 R50, -RZ, R43.H0_H0 ;  /* 0x2000002bff327230 */ /* 0x000fe20000004100 */
[----:B------:R-:W-:Y:S01]  /*165e0*/  LOP3.LUT R42, R37, 0xff000000, R12, 0xf8, !PT ;  /* 0xff000000252a7812 */ /* 0x000fe200078ef80c */
[--C-:B------:R-:W-:Y:S01]  /*165f0*/  HADD2.F32 R5, -RZ, R15.reuse.H0_H0 ;  /* 0x2000000fff057230 */ /* 0x100fe20000004100 */
[----:B------:R-:W-:Y:S01]  /*16600*/  F2FP.F16.E4M3.UNPACK_B R20, R21 ;  /* 0x00000015ff14723e */ /* 0x000fe200020006ff */
[----:B------:R-:W-:Y:S01]  /*16610*/  HADD2.F32 R15, -RZ, R15.H1_H1 ;  /* 0x3000000fff0f7230 */ /* 0x000fe20000004100 */
[----:B------:R-:W-:-:S02]  /*16620*/  LOP3.LUT R40, R40, 0xff, RZ, 0xc0, !PT ;  /* 0x000000ff28287812 */ /* 0x000fc400078ec0ff */
[----:B------:R-:W-:Y:S01]  /*16630*/  LOP3.LUT R12, R39, 0xff000000, R14, 0xf8, !PT ;  /* 0xff000000270c7812 */ /* 0x000fe200078ef80e */
[----:B------:R-:W-:Y:S01]  /*16640*/  HADD2.F32 R46, -RZ, R20.H0_H0 ;  /* 0x20000014ff2e7230 */ /* 0x000fe20000004100 */
[----:B------:R-:W-:Y:S02]  /*16650*/  PRMT R49, R38, 0x7054, R49 ;  /* 0x0000705426317816 */ /* 0x000fe40000000031 */
[----:B------:R-:W-:Y:S02]  /*16660*/  PRMT R51, R40, 0x7054, R51 ;  /* 0x0000705428337816 */ /* 0x000fe40000000033 */
[-C--:B------:R-:W-:Y:S01]  /*16670*/  F2FP.F16.E4M3.UNPACK_B R39, R35.reuse ;  /* 0x00000023ff27723e */ /* 0x080fe200020006ff */
[----:B------:R-:W-:Y:S01]  /*16680*/  FMUL.FTZ R41, R5, R46 ;  /* 0x0000002e05297220 */ /* 0x000fe20000410000 */
[----:B------:R-:W-:Y:S02]  /*16690*/  F2FP.F16.E4M3.UNPACK_B R40, R35.H1 ;  /* 0x00000023ff28723e */ /* 0x000fe400030006ff */
[----:B------:R-:W-:-:S02]  /*166a0*/  F2FP.F16.E4M3.UNPACK_B R35, R32.H1 ;  /* 0x00000020ff23723e */ /* 0x000fc400030006ff */
[----:B------:R-:W-:Y:S02]  /*166b0*/  F2FP.F16.E4M3.UNPACK_B R47, R47.H1 ;  /* 0x0000002fff2f723e */ /* 0x000fe400030006ff */
[----:B------:R-:W-:Y:S02]  /*166c0*/  LOP3.LUT R6, R49, 0xff000000, R6, 0xf8, !PT ;  /* 0xff00000031067812 */ /* 0x000fe400078ef806 */
[----:B------:R-:W-:Y:S01]  /*166d0*/  LOP3.LUT R51, R51, 0xff000000, R7, 0xf8, !PT ;  /* 0xff00000033337812 */ /* 0x000fe200078ef807 */
[----:B------:R-:W-:Y:S01]  /*166e0*/  HADD2.F32 R49, -RZ, R47.H0_H0 ;  /* 0x2000002fff317230 */ /* 0x000fe20000004100 */
[-C--:B------:R-:W-:Y:S02]  /*166f0*/  F2FP.F16.E4M3.UNPACK_B R7, R34.reuse ;  /* 0x00000022ff07723e */ /* 0x080fe400020006ff */
[----:B------:R-:W-:Y:S01]  /*16700*/  F2FP.F16.E4M3.UNPACK_B R34, R34.H1 ;  /* 0x00000022ff22723e */ /* 0x000fe200030006ff */
[----:B----4-:R-:W0:Y:S02]  /*16710*/  LDS.128 R28, [R61+0x1e200] ;  /* 0x01e200003d1c7984 */ /* 0x010e240000000c00 */
[----:B0-----:R-:W-:-:S02]  /*16720*/  F2FP.F16.E4M3.UNPACK_B R14, R29 ;  /* 0x0000001dff0e723e */ /* 0x001fc400020006ff */
[----:B------:R-:W-:Y:S02]  /*16730*/  F2FP.F16.E4M3.UNPACK_B R36, R29.H1 ;  /* 0x0000001dff24723e */ /* 0x000fe400030006ff */
[-C--:B------:R-:W-:Y:S01]  /*16740*/  F2FP.F16.E4M3.UNPACK_B R37, R31.reuse ;  /* 0x0000001fff25723e */ /* 0x080fe200020006ff */
[----:B------:R-:W-:Y:S01]  /*16750*/  HADD2.F32 R13, -RZ, R14.H0_H0 ;  /* 0x2000000eff0d7230 */ /* 0x000fe20000004100 */
[----:B------:R-:W-:Y:S02]  /*16760*/  F2FP.F16.E4M3.UNPACK_B R38, R31.H1 ;  /* 0x0000001fff26723e */ /* 0x000fe400030006ff */
[-C--:B------:R-:W-:Y:S02]  /*16770*/  F2FP.F16.E4M3.UNPACK_B R29, R28.reuse ;  /* 0x0000001cff1d723e */ /* 0x080fe400020006ff */
[----:B------:R-:W-:Y:S02]  /*16780*/  F2FP.F16.E4M3.UNPACK_B R31, R28.H1 ;  /* 0x0000001cff1f723e */ /* 0x000fe400030006ff */
[----:B------:R-:W-:-:S02]  /*16790*/  F2FP.F16.E4M3.UNPACK_B R28, R33.H1 ;  /* 0x00000021ff1c723e */ /* 0x000fc400030006ff */
[----:B------:R-:W-:Y:S01]  /*167a0*/  F2FP.F16.E4M3.UNPACK_B R33, R32 ;  /* 0x00000020ff21723e */ /* 0x000fe200020006ff */
[----:B------:R-:W-:Y:S01]  /*167b0*/  FMUL.FTZ R32, R5, R50 ;  /* 0x0000003205207220 */ /* 0x000fe20000410000 */
[-C--:B------:R-:W-:Y:S02]  /*167c0*/  F2FP.F16.E4M3.UNPACK_B R4, R30.reuse ;  /* 0x0000001eff04723e */ /* 0x080fe400020006ff */
[----:B------:R-:W-:Y:S01]  /*167d0*/  F2FP.F16.E4M3.UNPACK_B R30, R30.H1 ;  /* 0x0000001eff1e723e */ /* 0x000fe200030006ff */
[C---:B------:R-:W-:Y:S01]  /*167e0*/  FFMA.FTZ R5, R13.reuse, R46, -R32 ;  /* 0x0000002e0d057223 */ /* 0x040fe20000010820 */
[----:B------:R-:W-:Y:S01]  /*167f0*/  F2FP.F16.E4M3.UNPACK_B R32, R21.H1 ;  /* 0x00000015ff20723e */ /* 0x000fe200030006ff */
[----:B------:R-:W-:Y:S01]  /*16800*/  FFMA.FTZ R13, R13, R50, R41 ;  /* 0x000000320d0d7223 */ /* 0x000fe20000010029 */
[----:B------:R-:W-:Y:S02]  /*16810*/  HADD2.F32 R41, -RZ, R20.H1_H1 ;  /* 0x30000014ff297230 */ /* 0x000fe40000004100 */
[----:B------:R-:W-:-:S02]  /*16820*/  HADD2.F32 R46, -RZ, R43.H1_H1 ;  /* 0x3000002bff2e7230 */ /* 0x000fc40000004100 */
[----:B------:R-:W-:Y:S02]  /*16830*/  HADD2.F32 R20, -RZ, R14.H1_H1 ;  /* 0x3000000eff147230 */ /* 0x000fe40000004100 */
[----:B------:R-:W-:Y:S02]  /*16840*/  HADD2.F32 R14, -RZ, R28.H0_H0 ;  /* 0x2000001cff0e7230 */ /* 0x000fe40000004100 */
[C---:B------:R-:W-:Y:S01]  /*16850*/  FMUL.FTZ R53, R15.reuse, R46 ;  /* 0x0000002e0f357220 */ /* 0x040fe20000410000 */
[----:B------:R-:W-:Y:S02]  /*16860*/  HADD2.F32 R43, -RZ, R32.H0_H0 ;  /* 0x20000020ff2b7230 */ /* 0x000fe40000004100 */
[----:B------:R-:W-:Y:S01]  /*16870*/  FMUL.FTZ R15, R15, R41 ;  /* 0x000000290f0f7220 */ /* 0x000fe20000410000 */
[----:B------:R-:W-:Y:S02]  /*16880*/  HADD2.F32 R21, -RZ, R36.H0_H0 ;  /* 0x20000024ff157230 */ /* 0x000fe40000004100 */
[----:B------:R-:W-:Y:S01]  /*16890*/  FMUL.FTZ R50, R14, R49 ;  /* 0x000000310e327220 */ /* 0x000fe20000410000 */
[----:B------:R-:W-:-:S02]  /*168a0*/  HADD2.F32 R28, -RZ, R28.H1_H1 ;  /* 0x3000001cff1c7230 */ /* 0x000fc40000004100 */
        /* <DEDUP_REMOVED lines=8> */
[----:B------:R-:W-:Y:S01]  /*16930*/  HADD2.F32 R43, -RZ, R32.H1_H1 ;  /* 0x30000020ff2b7230 */ /* 0x000fe20000004100 */
[----:B------:R-:W-:Y:S01]  /*16940*/  F2FP.F16.E4M3.UNPACK_B R51, R51.H1 ;  /* 0x00000033ff33723e */ /* 0x000fe200030006ff */
[----:B------:R-:W-:-:S02]  /*16950*/  HADD2.F32 R52, -RZ, R50.H0_H0 ;  /* 0x20000032ff347230 */ /* 0x000fc40000004100 */
[C---:B------:R-:W-:Y:S01]  /*16960*/  FMUL.FTZ R53, R28.reuse, R49 ;  /* 0x000000311c357220 */ /* 0x040fe20000410000 */
[----:B------:R-:W-:Y:S02]  /*16970*/  HADD2.F32 R41, -RZ, R39.H0_H0 ;  /* 0x20000027ff297230 */ /* 0x000fe40000004100 */
[----:B------:R-:W-:Y:S01]  /*16980*/  FMUL.FTZ R28, R28, R43 ;  /* 0x0000002b1c1c7220 */ /* 0x000fe20000410000 */
[----:B------:R-:W-:Y:S01]  /*16990*/  HADD2.F32 R36, -RZ, R36.H1_H1 ;  /* 0x30000024ff247230 */ /* 0x000fe20000004100 */
[----:B------:R-:W-:Y:S01]  /*169a0*/  F2FP.F16.E4M3.UNPACK_B R45, R45.H1 ;  /* 0x0000002dff2d723e */ /* 0x000fe200030006ff */
[----:B------:R-:W-:Y:S02]  /*169b0*/  HADD2.F32 R47, -RZ, R46.H0_H0 ;  /* 0x2000002eff2f7230 */ /* 0x000fe40000004100 */
[C---:B------:R-:W-:Y:S01]  /*169c0*/  FMUL.FTZ R55, R41.reuse, R52 ;  /* 0x0000003429377220 */ /* 0x040fe20000410000 */
[----:B------:R-:W-:Y:S02]  /*169d0*/  HADD2.F32 R32, -RZ, R37.H0_H0 ;  /* 0x20000025ff207230 */ /* 0x000fe40000004100 */
[C---:B------:R-:W-:Y:S01]  /*169e0*/  FFMA.FTZ R54, R36.reuse, R43, -R53 ;  /* 0x0000002b24367223 */ /* 0x040fe20000010835 */
[----:B------:R-:W-:Y:S01]  /*169f0*/  FFMA.FTZ R56, R36, R49, R28 ;  /* 0x0000003124387223 */ /* 0x000fe2000001001c */
[----:B------:R-:W-:Y:S01]  /*16a00*/  FMUL.FTZ R41, R41, R47 ;  /* 0x0000002f29297220 */ /* 0x000fe20000410000 */
[----:B------:R-:W-:-:S02]  /*16a10*/  HADD2.F32 R50, -RZ, R50.H1_H1 ;  /* 0x30000032ff327230 */ /* 0x000fc40000004100 */
[C---:B------:R-:W-:Y:S01]  /*16a20*/  FFMA.FTZ R28, R32.reuse, R47, -R55 ;  /* 0x0000002f201c7223 */ /* 0x040fe20000010837 */
[----:B------:R-:W-:Y:S02]  /*16a30*/  HADD2.F32 R39, -RZ, R39.H1_H1 ;  /* 0x30000027ff277230 */ /* 0x000fe40000004100 */
[----:B------:R-:W-:Y:S01]  /*16a40*/  FFMA.FTZ R52, R32, R52, R41 ;  /* 0x0000003420347223 */ /* 0x000fe20000010029 */
[----:B------:R-:W-:Y:S01]  /*16a50*/  HADD2.F32 R43, -RZ, R51.H0_H0 ;  /* 0x20000033ff2b7230 */ /* 0x000fe20000004100 */
[----:B------:R-:W-:Y:S01]  /*16a60*/  F2FP.SATFINITE.E4M3.F32.PACK_AB_MERGE_C R15, R54, R15, RZ ;  /* 0x0000000f360f723e */ /* 0x000fe200048070ff */
[----:B------:R-:W-:Y:S02]  /*16a70*/  HADD2.F32 R36, -RZ, R40.H0_H0 ;  /* 0x20000028ff247230 */ /* 0x000fe40000004100 */
[----:B------:R-:W-:Y:S01]  /*16a80*/  FMUL.FTZ R58, R39, R50 ;  /* 0x00000032273a7220 */ /* 0x000fe20000410000 */
[----:B------:R-:W-:Y:S01]  /*16a90*/  HADD2.F32 R46, -RZ, R46.H1_H1 ;  /* 0x3000002eff2e7230 */ /* 0x000fe20000004100 */
[----:B------:R-:W-:Y:S01]  /*16aa0*/  F2FP.SATFINITE.E4M3.F32.PACK_AB_MERGE_C R21, R56, R21, RZ ;  /* 0x000000153815723e */ /* 0x000fe200048070ff */
[----:B------:R-:W-:-:S02]  /*16ab0*/  HADD2.F32 R41, -RZ, R45.H0_H0 ;  /* 0x2000002dff297230 */ /* 0x000fc40000004100 */
[C---:B------:R-:W-:Y:S01]  /*16ac0*/  FMUL.FTZ R47, R36.reuse, R43 ;  /* 0x0000002b242f7220 */ /* 0x040fe20000410000 */
[----:B------:R-:W-:Y:S02]  /*16ad0*/  HADD2.F32 R32, -RZ, R38.H0_H0 ;  /* 0x20000026ff207230 */ /* 0x000fe40000004100 */
[----:B------:R-:W-:Y:S01]  /*16ae0*/  FMUL.FTZ R39, R39, R46 ;  /* 0x0000002e27277220 */ /* 0x000fe20000410000 */
[----:B------:R-:W-:Y:S02]  /*16af0*/  HADD2.F32 R37, -RZ, R37.H1_H1 ;  /* 0x30000025ff257230 */ /* 0x000fe40000004100 */
[-C--:B------:R-:W-:Y:S01]  /*16b00*/  FMUL.FTZ R36, R36, R41.reuse ;  /* 0x0000002924247220 */ /* 0x080fe20000410000 */
[----:B------:R-:W-:Y:S02]  /*16b10*/  HADD2.F32 R51, -RZ, R51.H1_H1 ;  /* 0x30000033ff337230 */ /* 0x000fe40000004100 */
[C---:B------:R-:W-:Y:S01]  /*16b20*/  FFMA.FTZ R55, R32.reuse, R41, -R47 ;  /* 0x0000002920377223 */ /* 0x040fe2000001082f */
[----:B------:R-:W-:Y:S01]  /*16b30*/  F2FP.F16.E4M3.UNPACK_B R41, R48.H1 ;  /* 0x00000030ff29723e */ /* 0x000fe200030006ff */
[C---:B------:R-:W-:Y:S01]  /*16b40*/  FFMA.FTZ R49, R37.reuse, R46, -R58 ;  /* 0x0000002e25317223 */ /* 0x040fe2000001083a */
[----:B------:R-:W-:Y:S01]  /*16b50*/  FFMA.FTZ R53, R37, R50, R39 ;  /* 0x0000003225357223 */ /* 0x000fe20000010027 */
[----:B------:R-:W-:Y:S01]  /*16b60*/  F2FP.F16.E4M3.UNPACK_B R37, R42.H1 ;  /* 0x0000002aff25723e */ /* 0x000fe200030006ff */
[----:B------:R-:W-:Y:S01]  /*16b70*/  FFMA.FTZ R57, R32, R43, R36 ;  /* 0x0000002b20397223 */ /* 0x000fe20000010024 */
[----:B------:R-:W-:Y:S01]  /*16b80*/  HADD2.F32 R40, -RZ, R40.H1_H1 ;  /* 0x30000028ff287230 */ /* 0x000fe20000004100 */
[----:B------:R-:W-:Y:S01]  /*16b90*/  F2FP.F16.E4M3.UNPACK_B R48, R48 ;  /* 0x00000030ff30723e */ /* 0x000fe200020006ff */
[----:B------:R-:W-:Y:S01]  /*16ba0*/  HADD2.F32 R45, -RZ, R45.H1_H1 ;  /* 0x3000002dff2d7230 */ /* 0x000fe20000004100 */
[----:B------:R-:W-:Y:S01]  /*16bb0*/  F2FP.F16.E4M3.UNPACK_B R42, R42 ;  /* 0x0000002aff2a723e */ /* 0x000fe200020006ff */
[----:B------:R-:W-:-:S02]  /*16bc0*/  HADD2.F32 R43, -RZ, R41.H0_H0 ;  /* 0x20000029ff2b7230 */ /* 0x000fc40000004100 */
[C---:B------:R-:W-:Y:S01]  /*16bd0*/  FMUL.FTZ R59, R40.reuse, R51 ;  /* 0x00000033283b7220 */ /* 0x040fe20000410000 */
[----:B------:R-:W-:Y:S02]  /*16be0*/  HADD2.F32 R36, -RZ, R35.H0_H0 ;  /* 0x20000023ff247230 */ /* 0x000fe40000004100 */
[----:B------:R-:W-:Y:S01]  /*16bf0*/  FMUL.FTZ R40, R40, R45 ;  /* 0x0000002d28287220 */ /* 0x000fe20000410000 */
[----:B------:R-:W-:Y:S01]  /*16c00*/  HADD2.F32 R39, -RZ, R37.H0_H0 ;  /* 0x20000025ff277230 */ /* 0x000fe20000004100 */
[----:B------:R-:W-:Y:S01]  /*16c10*/  F2FP.SATFINITE.E4M3.F32.PACK_AB_MERGE_C R5, R14, R5, R15 ;  /* 0x000000050e05723e */ /* 0x000fe2000480700f */
        /* <DEDUP_REMOVED lines=8> */
[----:B------:R-:W-:Y:S02]  /*16ca0*/  HADD2.F32 R38, -RZ, R41.H1_H1 ;  /* 0x30000029ff267230 */ /* 0x000fe40000004100 */
[----:B------:R-:W-:Y:S01]  /*16cb0*/  FFMA.FTZ R47, R32, R39, -R47 ;  /* 0x00000027202f7223 */ /* 0x000fe2000001082f */
[----:B------:R-:W-:Y:S01]  /*16cc0*/  HADD2.F32 R36, -RZ, R37.H1_H1 ;  /* 0x30000025ff247230 */ /* 0x000fe20000004100 */
[----:B------:R-:W-:Y:S01]  /*16cd0*/  F2FP.SATFINITE.E4M3.F32.PACK_AB_MERGE_C R57, R60, R57, RZ ;  /* 0x000000393c39723e */ /* 0x000fe200048070ff */
[----:B------:R-:W-:Y:S02]  /*16ce0*/  HADD2.F32 R31, -RZ, R31.H1_H1 ;  /* 0x3000001fff1f7230 */ /* 0x000fe40000004100 */
[----:B------:R-:W-:Y:S01]  /*16cf0*/  FMUL.FTZ R40, R35, R38 ;  /* 0x0000002623287220 */ /* 0x000fe20000410000 */
[----:B------:R-:W-:-:S02]  /*16d00*/  HADD2.F32 R37, -RZ, R48.H0_H0 ;  /* 0x20000030ff257230 */ /* 0x000fc40000004100 */
[-C--:B------:R-:W-:Y:S01]  /*16d10*/  FMUL.FTZ R35, R35, R36.reuse ;  /* 0x0000002423237220 */ /* 0x080fe20000410000 */
[----:B------:R-:W-:Y:S02]  /*16d20*/  HADD2.F32 R32, -RZ, R33.H0_H0 ;  /* 0x20000021ff207230 */ /* 0x000fe40000004100 */
[C---:B------:R-:W-:Y:S01]  /*16d30*/  FFMA.FTZ R40, R31.reuse, R36, -R40 ;  /* 0x000000241f287223 */ /* 0x040fe20000010828 */
[----:B------:R-:W-:Y:S02]  /*16d40*/  HADD2.F32 R48, -RZ, R48.H1_H1 ;  /* 0x30000030ff307230 */ /* 0x000fe40000004100 */
[----:B------:R-:W-:Y:S01]  /*16d50*/  FFMA.FTZ R46, R31, R38, R35 ;  /* 0x000000261f2e7223 */ /* 0x000fe20000010023 */
[----:B------:R-:W-:Y:S02]  /*16d60*/  HADD2.F32 R35, -RZ, R42.H0_H0 ;  /* 0x2000002aff237230 */ /* 0x000fe40000004100 */
        /* <DEDUP_REMOVED lines=9> */
[----:B------:R-:W-:Y:S01]  /*16e00*/  F2FP.F16.E4M3.UNPACK_B R35, R6.H1 ;  /* 0x00000006ff23723e */ /* 0x000fe200030006ff */
[C---:B------:R-:W-:Y:S01]  /*16e10*/  FMUL.FTZ R36, R33.reuse, R48 ;  /* 0x0000003021247220 */ /* 0x040fe20000410000 */
[----:B------:R-:W-:Y:S01]  /*16e20*/  F2FP.F16.E4M3.UNPACK_B R32, R12.H1 ;  /* 0x0000000cff20723e */ /* 0x000fe200030006ff */
[----:B------:R-:W-:Y:S01]  /*16e30*/  FMUL.FTZ R33, R33, R42 ;  /* 0x0000002a21217220 */ /* 0x000fe20000410000 */
[----:B------:R-:W-:-:S02]  /*16e40*/  HADD2.F32 R31, -RZ, R34.H0_H0 ;  /* 0x20000022ff1f7230 */ /* 0x000fc40000004100 */
[C---:B------:R-:W-:Y:S01]  /*16e50*/  FFMA.FTZ R42, R29.reuse, R42, -R36 ;  /* 0x0000002a1d2a7223 */ /* 0x040fe20000010824 */
[--C-:B------:R-:W-:Y:S02]  /*16e60*/  HADD2.F32 R38, -RZ, R35.reuse.H0_H0 ;  /* 0x20000023ff267230 */ /* 0x100fe40000004100 */
[----:B------:R-:W-:Y:S01]  /*16e70*/  FFMA.FTZ R48, R29, R48, R33 ;  /* 0x000000301d307223 */ /* 0x000fe20000010021 */
[----:B------:R-:W-:Y:S01]  /*16e80*/  HADD2.F32 R36, -RZ, R32.H0_H0 ;  /* 0x20000020ff247230 */ /* 0x000fe20000004100 */
[----:B------:R-:W-:Y:S01]  /*16e90*/  F2FP.F16.E4M3.UNPACK_B R12, R12 ;  /* 0x0000000cff0c723e */ /* 0x000fe200020006ff */
[----:B------:R-:W-:Y:S01]  /*16ea0*/  HADD2.F32 R35, -RZ, R35.H1_H1 ;  /* 0x30000023ff237230 */ /* 0x000fe20000004100 */
[----:B------:R-:W-:Y:S01]  /*16eb0*/  F2FP.F16.E4M3.UNPACK_B R6, R6 ;  /* 0x00000006ff06723e */ /* 0x000fe200020006ff */
[----:B------:R-:W-:Y:S02]  /*16ec0*/  HADD2.F32 R34, -RZ, R34.H1_H1 ;  /* 0x30000022ff227230 */ /* 0x000fe40000004100 */
[----:B------:R-:W-:Y:S01]  /*16ed0*/  FMUL.FTZ R50, R31, R36 ;  /* 0x000000241f327220 */ /* 0x000fe20000410000 */
[----:B------:R-:W-:-:S02]  /*16ee0*/  HADD2.F32 R33, -RZ, R32.H1_H1 ;  /* 0x30000020ff217230 */ /* 0x000fc40000004100 */
[----:B------:R-:W-:Y:S01]  /*16ef0*/  FMUL.FTZ R32, R31, R38 ;  /* 0x000000261f207220 */ /* 0x000fe20000410000 */
[--C-:B------:R-:W-:Y:S02]  /*16f00*/  HADD2.F32 R29, -RZ, R30.reuse.H0_H0 ;  /* 0x2000001eff1d7230 */ /* 0x100fe40000004100 */
[C---:B------:R-:W-:Y:S01]  /*16f10*/  FMUL.FTZ R31, R34.reuse, R35 ;  /* 0x00000023221f7220 */ /* 0x040fe20000410000 */
[----:B------:R-:W-:Y:S02]  /*16f20*/  HADD2.F32 R30, -RZ, R30.H1_H1 ;  /* 0x3000001eff1e7230 */ /* 0x000fe40000004100 */
[-C--:B------:R-:W-:Y:S01]  /*16f30*/  FMUL.FTZ R34, R34, R33.reuse ;  /* 0x0000002122227220 */ /* 0x080fe20000410000 */
[----:B------:R-:W-:Y:S01]  /*16f40*/  F2FP.SATFINITE.E4M3.F32.PACK_AB_MERGE_C R15, R53, R52, R57 ;  /* 0x00000034350f723e */ /* 0x000fe20004807039 */
[C---:B------:R-:W-:Y:S01]  /*16f50*/  FFMA.FTZ R36, R29.reuse, R36, -R32 ;  /* 0x000000241d247223 */ /* 0x040fe20000010820 */
[----:B------:R-:W-:Y:S01]  /*16f60*/  FFMA.FTZ R50, R29, R38, R50 ;  /* 0x000000261d327223 */ /* 0x000fe20000010032 */
[C---:B------:R-:W-:Y:S01]  /*16f70*/  FFMA.FTZ R41, R30.reuse, R33, -R31 ;  /* 0x000000211e297223 */ /* 0x040fe2000001081f */
[----:B------:R-:W-:Y:S01]  /*16f80*/  FFMA.FTZ R45, R30, R35, R34 ;  /* 0x000000231e2d7223 */ /* 0x000fe20000010022 */
[----:B------:R-:W-:-:S02]  /*16f90*/  HADD2.F32 R29, -RZ, R12.H0_H0 ;  /* 0x2000000cff1d7230 */ /* 0x000fc40000004100 */
[----:B------:R-:W-:Y:S01]  /*16fa0*/  HADD2.F32 R30, -RZ, R12.H1_H1 ;  /* 0x3000000cff1e7230 */ /* 0x000fe20000004100 */
[----:B------:R-:W-:Y:S01]  /*16fb0*/  F2FP.SATFINITE.E4M3.F32.PACK_AB_MERGE_C R36, R41, R36, RZ ;  /* 0x000000242924723e */ /* 0x000fe200048070ff */
[--C-:B------:R-:W-:Y:S01]  /*16fc0*/  HADD2.F32 R31, -RZ, R6.reuse.H0_H0 ;  /* 0x20000006ff1f7230 */ /* 0x100fe20000004100 */
[----:B------:R-:W-:Y:S01]  /*16fd0*/  F2FP.SATFINITE.E4M3.F32.PACK_AB_MERGE_C R45, R45, R50, RZ ;  /* 0x000000322d2d723e */ /* 0x000fe200048070ff */
[--C-:B------:R-:W-:Y:S02]  /*16fe0*/  HADD2.F32 R12, -RZ, R7.reuse.H0_H0 ;  /* 0x20000007ff0c7230 */ /* 0x100fe40000004100 */
[----:B------:R-:W-:Y:S02]  /*16ff0*/  HADD2.F32 R32, -RZ, R6.H1_H1 ;  /* 0x30000006ff207230 */ /* 0x000fe40000004100 */
[----:B------:R-:W-:Y:S02]  /*17000*/  HADD2.F32 R7, -RZ, R7.H1_H1 ;  /* 0x30000007ff077230 */ /* 0x000fe40000004100 */
[----:B------:R-:W-:Y:S01]  /*17010*/  FMUL.FTZ R33, R12, R31 ;  /* 0x0000001f0c217220 */ /* 0x000fe20000410000 */
[----:B------:R-:W-:-:S02]  /*17020*/  HADD2.F32 R6, -RZ, R4.H0_H0 ;  /* 0x20000004ff067230 */ /* 0x000fc40000004100 */
        /* <DEDUP_REMOVED lines=18> */
.L_x_3611:
[----:B------:R-:W-:Y:S05]  /*17150*/  BSYNC B1 ;  /* 0x0000000000017941 */ /* 0x000fea0003800000 */
.L_x_3610:
[----:B------:R-:W-:Y:S05]  /*17160*/  @P2 BRA `(.L_x_3592) ;  /* 0x0000000c00ec2947 */ /* 0x000fea0003800000 */
[----:B------:R-:W3:Y:S01]  /*17170*/  LDL R53, [R1+0xc8] ;  /* 0x0000c80001357983 */ /* 0x000ee20000100800 */
[----:B--2-4-:R-:W-:Y:S01]  /*17180*/  IMAD.IADD R0, R22, 0x1, R222 ;  /* 0x0000000116007824 */ /* 0x014fe200078e02de */
[----:B-----5:R-:W-:Y:S02]  /*17190*/  SHF.R.U32.HI R4, RZ, 0x8, R24 ;  /* 0x00000008ff047819 */ /* 0x020fe40000011618 */
[----:B------:R-:W-:Y:S02]  /*171a0*/  SHF.R.U32.HI R12, RZ, 0x8, R26 ;  /* 0x00000008ff0c7819 */ /* 0x000fe4000001161a */
[----:B------:R-:W-:Y:S02]  /*171b0*/  SHF.R.S32.HI R5, RZ, 0x1f, R0 ;  /* 0x0000001fff057819 */ /* 0x000fe40000011400 */
[----:B------:R-:W-:Y:S02]  /*171c0*/  LOP3.LUT R13, R12, 0xff, RZ, 0xc0, !PT ;  /* 0x000000ff0c0d7812 */ /* 0x000fe400078ec0ff */
[----:B------:R-:W-:-:S02]  /*171d0*/  LEA.HI R5, R5, R0, RZ, 0x4 ;  /* 0x0000000005057211 */ /* 0x000fc400078f20ff */
[----:B------:R-:W-:Y:S02]  /*171e0*/  LOP3.LUT R0, R24, 0xff, RZ, 0xc0, !PT ;  /* 0x000000ff18007812 */ /* 0x000fe400078ec0ff */
[----:B------:R-:W-:Y:S02]  /*171f0*/  SHF.R.S32.HI R6, RZ, 0x4, R5 ;  /* 0x00000004ff067819 */ /* 0x000fe40000011405 */
[----:B------:R-:W-:Y:S02]  /*17200*/  LOP3.LUT R5, R4, 0xff, RZ, 0xc0, !PT ;  /* 0x000000ff04057812 */ /* 0x000fe400078ec0ff */
[----:B------:R-:W-:Y:S02]  /*17210*/  LEA.HI R3, R3, R6, RZ, 0x1c ;  /* 0x0000000603037211 */ /* 0x000fe400078fe0ff */
[----:B------:R-:W-:Y:S02]  /*17220*/  LOP3.LUT R4, R26, 0xff, RZ, 0xc0, !PT ;  /* 0x000000ff1a047812 */ /* 0x000fe400078ec0ff */
[----:B-1----:R-:W-:-:S02]  /*17230*/  PRMT R21, R5, 0x7604, R0 ;  /* 0x0000760405157816 */ /* 0x002fc40000000000 */
[----:B------:R-:W-:Y:S02]  /*17240*/  SHF.R.S32.HI R0, RZ, 0x1f, R3 ;  /* 0x0000001fff007819 */ /* 0x000fe40000011403 */
[----:B------:R-:W-:Y:S02]  /*17250*/  PRMT R29, R13, 0x7604, R4 ;  /* 0x000076040d1d7816 */ /* 0x000fe40000000004 */
[----:B------:R-:W-:Y:S01]  /*17260*/  LEA.HI R4, R0, R3, RZ, 0x2 ;  /* 0x0000000300047211 */ /* 0x000fe200078f10ff */
[----:B------:R-:W-:Y:S01]  /*17270*/  IMAD.SHL.U32 R0, R3, 0x10, RZ ;  /* 0x0000001003007824 */ /* 0x000fe200078e00ff */
[----:B------:R-:W-:Y:S02]  /*17280*/  SHF.R.U32.HI R7, RZ, 0x8, R25 ;  /* 0x00000008ff077819 */ /* 0x000fe40000011619 */
[----:B------:R-:W-:Y:S01]  /*17290*/  LOP3.LUT R6, R25, 0xff, RZ, 0xc0, !PT ;  /* 0x000000ff19067812 */ /* 0x000fe200078ec0ff */
[----:B------:R-:W-:Y:S01]  /*172a0*/  IMAD.SHL.U32 R4, R4, 0x800, RZ ;  /* 0x0000080004047824 */ /* 0x000fe200078e00ff */
[----:B------:R-:W-:-:S02]  /*172b0*/  LOP3.LUT R3, R227, 0x30, R0, 0xf8, !PT ;  /* 0x00000030e3037812 */ /* 0x000fc400078ef800 */
[----:B------:R-:W-:Y:S02]  /*172c0*/  LOP3.LUT R7, R7, 0xff, RZ, 0xc0, !PT ;  /* 0x000000ff07077812 */ /* 0x000fe400078ec0ff */
[----:B------:R-:W-:Y:S02]  /*172d0*/  SHF.R.U32.HI R12, RZ, 0x8, R8 ;  /* 0x00000008ff0c7819 */ /* 0x000fe40000011608 */
[----:B------:R-:W-:Y:S02]  /*172e0*/  LOP3.LUT R3, R3, R228, RZ, 0x3c, !PT ;  /* 0x000000e403037212 */ /* 0x000fe400078e3cff */
[----:B------:R-:W-:Y:S02]  /*172f0*/  LOP3.LUT R0, R4, 0xffffe000, RZ, 0xc0, !PT ;  /* 0xffffe00004007812 */ /* 0x000fe400078ec0ff */
[----:B------:R-:W-:Y:S02]  /*17300*/  PRMT R20, R7, 0x7604, R6 ;  /* 0x0000760407147816 */ /* 0x000fe40000000006 */
[----:B------:R-:W-:-:S02]  /*17310*/  SHF.R.U32.HI R6, RZ, 0x8, R27 ;  /* 0x00000008ff067819 */ /* 0x000fc4000001161b */
[----:B------:R-:W-:Y:S02]  /*17320*/  LOP3.LUT R7, R8, 0xff, RZ, 0xc0, !PT ;  /* 0x000000ff08077812 */ /* 0x000fe400078ec0ff */
[----:B------:R-:W-:Y:S02]  /*17330*/  LOP3.LUT R12, R12, 0xff, RZ, 0xc0, !PT ;  /* 0x000000ff0c0c7812 */ /* 0x000fe400078ec0ff */
[----:B------:R-:W-:Y:S02]  /*17340*/  IADD3 R3, R3, R229, R0 ;  /* 0x000000e503037210 */ /* 0x000fe40007ffe000 */
[----:B------:R-:W-:Y:S02]  /*17350*/  LOP3.LUT R5, R27, 0xff, RZ, 0xc0, !PT ;  /* 0x000000ff1b057812 */ /* 0x000fe400078ec0ff */
[----:B------:R-:W-:Y:S01]  /*17360*/  LOP3.LUT R6, R6, 0xff, RZ, 0xc0, !PT ;  /* 0x000000ff06067812 */ /* 0x000fe200078ec0ff */
[----:B------:R-:W-:Y:S01]  /*17370*/  IMAD.IADD R0, R16, 0x1, R3 ;  /* 0x0000000110007824 */ /* 0x000fe200078e0203 */
[----:B------:R-:W-:-:S02]  /*17380*/  PRMT R35, R12, 0x7604, R7 ;  /* 0x000076040c237816 */ /* 0x000fc40000000007 */
[----:B------:R-:W-:Y:S02]  /*17390*/  SHF.R.U32.HI R12, RZ, 0x8, R9 ;  /* 0x00000008ff0c7819 */ /* 0x000fe40000011609 */
[----:B------:R-:W-:Y:S02]  /*173a0*/  PRMT R28, R6, 0x7604, R5 ;  /* 0x00007604061c7816 */ /* 0x000fe40000000005 */
[----:B------:R-:W-:Y:S02]  /*173b0*/  LOP3.LUT R3, R12, 0xff, RZ, 0xc0, !PT ;  /* 0x000000ff0c037812 */ /* 0x000fe400078ec0ff */
[----:B------:R-:W1:Y:S01]  /*173c0*/  LDS.128 R12, [R0+0x1e200] ;  /* 0x01e20000000c7984 */ /* 0x000e620000000c00 */
[----:B------:R-:W-:Y:S02]  /*173d0*/  SHF.R.U32.HI R32, RZ, 0x8, R10 ;  /* 0x00000008ff207819 */ /* 0x000fe4000001160a */
[----:B------:R-:W-:Y:S02]  /*173e0*/  LOP3.LUT R30, R9, 0xff, RZ, 0xc0, !PT ;  /* 0x000000ff091e7812 */ /* 0x000fe400078ec0ff */
[----:B------:R-:W-:-:S02]  /*173f0*/  LOP3.LUT R31, R10, 0xff, RZ, 0xc0, !PT ;  /* 0x000000ff0a1f7812 */ /* 0x000fc400078ec0ff */
[----:B------:R-:W-:Y:S02]  /*17400*/  LOP3.LUT R32, R32, 0xff, RZ, 0xc0, !PT ;  /* 0x000000ff20207812 */ /* 0x000fe400078ec0ff */
[----:B------:R-:W-:Y:S02]  /*17410*/  PRMT R30, R3, 0x7604, R30 ;  /* 0x00007604031e7816 */ /* 0x000fe4000000001e */
[----:B0-----:R-:W-:Y:S02]  /*17420*/  SHF.R.U32.HI R37, RZ, 0x10, R9 ;  /* 0x00000010ff257819 */ /* 0x001fe40000011609 */
        /* <DEDUP_REMOVED lines=9> */
[----:B------:R-:W-:Y:S02]  /*174c0*/  SHF.R.U32.HI R41, RZ, 0x10, R11 ;  /* 0x00000010ff297819 */ /* 0x000fe4000001160b */
[----:B------:R-:W-:Y:S02]  /*174d0*/  LOP3.LUT R37, R30, 0xff0000, R37, 0xf8, !PT ;  /* 0x00ff00001e257812 */ /* 0x000fe400078ef825 */
[----:B------:R-:W-:Y:S02]  /*174e0*/  LOP3.LUT R3, R20, 0xff0000, R3, 0xf8, !PT ;  /* 0x00ff000014037812 */ /* 0x000fe400078ef803 */
[----:B------:R-:W-:-:S02]  /*174f0*/  LOP3.LUT R21, R21, 0xff0000, R24, 0xf8, !PT ;  /* 0x00ff000015157812 */ /* 0x000fc400078ef818 */
[----:B------:R-:W-:Y:S02]  /*17500*/  PRMT R34, R34, 0x7604, R33 ;  /* 0x0000760422227816 */ /* 0x000fe40000000021 */
[----:B------:R-:W-:Y:S02]  /*17510*/  SHF.L.U32 R41, R41, 0x10, RZ ;  /* 0x0000001029297819 */ /* 0x000fe400000006ff */
        /* <DEDUP_REMOVED lines=11> */
[----:B------:R-:W-:Y:S02]  /*175d0*/  F2FP.F16.E4M3.UNPACK_B R33, R32 ;  /* 0x00000020ff21723e */ /* 0x000fe400020006ff */
[----:B------:R-:W-:Y:S01]  /*175e0*/  LOP3.LUT R20, R29, 0xff000000, R26, 0xf8, !PT ;  /* 0xff0000001d147812 */ /* 0x000fe200078ef81a */
[----:B------:R-:W-:Y:S01]  /*175f0*/  HADD2.F32 R38, -RZ, R35.H0_H0 ;  /* 0x20000023ff267230 */ /* 0x000fe20000004100 */
[----:B------:R-:W-:Y:S02]  /*17600*/  LOP3.LUT R8, R39, 0xff000000, R10, 0xf8, !PT ;  /* 0xff00000027087812 */ /* 0x000fe400078ef80a */
[----:B------:R-:W-:Y:S02]  /*17610*/  LOP3.LUT R40, R41, 0xff000000, R11, 0xf8, !PT ;  /* 0xff00000029287812 */ /* 0x000fe400078ef80b */
[----:B-1----:R-:W-:-:S02]  /*17620*/  F2FP.F16.E4M3.UNPACK_B R27, R13.H1 ;  /* 0x0000000dff1b723e */ /* 0x002fc400030006ff */
[-C--:B------:R-:W-:Y:S02]  /*17630*/  F2FP.F16.E4M3.UNPACK_B R29, R15.reuse ;  /* 0x0000000fff1d723e */ /* 0x080fe400020006ff */
[----:B------:R-:W-:Y:S02]  /*17640*/  F2FP.F16.E4M3.UNPACK_B R30, R15.H1 ;  /* 0x0000000fff1e723e */ /* 0x000fe400030006ff */
[----:B------:R-:W-:Y:S02]  /*17650*/  F2FP.F16.E4M3.UNPACK_B R15, R12.H1 ;  /* 0x0000000cff0f723e */ /* 0x000fe400030006ff */
[----:B------:R-:W-:Y:S02]  /*17660*/  F2FP.F16.E4M3.UNPACK_B R37, R37.H1 ;  /* 0x00000025ff25723e */ /* 0x000fe400030006ff */
[----:B------:R-:W-:Y:S02]  /*17670*/  F2FP.F16.E4M3.UNPACK_B R32, R32.H1 ;  /* 0x00000020ff20723e */ /* 0x000fe400030006ff */
[----:B------:R-:W-:Y:S01]  /*17680*/  F2FP.F16.E4M3.UNPACK_B R28, R14.H1 ;  /* 0x0000000eff1c723e */ /* 0x000fe200030006ff */
[----:B------:R-:W-:Y:S01]  /*17690*/  HADD2.F32 R41, -RZ, R37.H0_H0 ;  /* 0x20000025ff297230 */ /* 0x000fe20000004100 */
[----:B---3--:R-:W0:Y:S02]  /*176a0*/  LDS.128 R4, [R53+0x1e200] ;  /* 0x01e2000035047984 */ /* 0x008e240000000c00 */
[----:B0-----:R-:W-:-:S02]  /*176b0*/  F2FP.F16.E4M3.UNPACK_B R3, R6 ;  /* 0x00000006ff03723e */ /* 0x001fc400020006ff */
[----:B------:R-:W-:Y:S02]  /*176c0*/  F2FP.F16.E4M3.UNPACK_B R24, R6.H1 ;  /* 0x00000006ff18723e */ /* 0x000fe400030006ff */
[----:B------:R-:W-:Y:S02]  /*176d0*/  F2FP.F16.E4M3.UNPACK_B R6, R13 ;  /* 0x0000000dff06723e */ /* 0x000fe400020006ff */
[-C--:B------:R-:W-:Y:S02]  /*176e0*/  F2FP.F16.E4M3.UNPACK_B R25, R7.reuse ;  /* 0x00000007ff19723e */ /* 0x080fe400020006ff */
[----:B------:R-:W-:Y:S02]  /*176f0*/  F2FP.F16.E4M3.UNPACK_B R26, R7.H1 ;  /* 0x00000007ff1a723e */ /* 0x000fe400030006ff */
[----:B------:R-:W-:Y:S02]  /*17700*/  F2FP.F16.E4M3.UNPACK_B R10, R5 ;  /* 0x00000005ff0a723e */ /* 0x000fe400020006ff */
[----:B------:R-:W-:-:S02]  /*17710*/  F2FP.F16.E4M3.UNPACK_B R7, R4 ;  /* 0x00000004ff07723e */ /* 0x000fc400020006ff */
[----:B------:R-:W-:Y:S01]  /*17720*/  F2FP.F16.E4M3.UNPACK_B R11, R4.H1 ;  /* 0x00000004ff0b723e */ /* 0x000fe200030006ff */
[----:B------:R-:W-:Y:S01]  /*17730*/  HADD2.F32 R4, -RZ, R6.H0_H0 ;  /* 0x20000006ff047230 */ /* 0x000fe20000004100 */
[----:B------:R-:W-:Y:S01]  /*17740*/  F2FP.F16.E4M3.UNPACK_B R21, R5.H1 ;  /* 0x00000005ff15723e */ /* 0x000fe200030006ff */
[--C-:B------:R-:W-:Y:S01]  /*17750*/  HADD2.F32 R5, -RZ, R33.reuse.H0_H0 ;  /* 0x20000021ff057230 */ /* 0x100fe20000004100 */
[----:B------:R-:W-:Y:S01]  /*17760*/  F2FP.F16.E4M3.UNPACK_B R13, R12 ;  /* 0x0000000cff0d723e */ /* 0x000fe200020006ff */
[----:B------:R-:W-:Y:S02]  /*17770*/  HADD2.F32 R9, -RZ, R10.H0_H0 ;  /* 0x2000000aff097230 */ /* 0x000fe40000004100 */
[C---:B------:R-:W-:Y:S01]  /*17780*/  FMUL.FTZ R12, R4.reuse, R38 ;  /* 0x00000026040c7220 */ /* 0x040fe20000410000 */
[----:B------:R-:W-:Y:S02]  /*17790*/  HADD2.F32 R6, -RZ, R6.H1_H1 ;  /* 0x30000006ff067230 */ /* 0x000fe40000004100 */
[----:B------:R-:W-:Y:S01]  /*177a0*/  FMUL.FTZ R39, R4, R5 ;  /* 0x0000000504277220 */ /* 0x000fe20000410000 */
[----:B------:R-:W-:-:S02]  /*177b0*/  HADD2.F32 R33, -RZ, R33.H1_H1 ;  /* 0x30000021ff217230 */ /* 0x000fc40000004100 */
[C---:B------:R-:W-:Y:S01]  /*177c0*/  FFMA.FTZ R5, R9.reuse, R5, -R12 ;  /* 0x0000000509057223 */ /* 0x040fe2000001080c */
[----:B------:R-:W-:Y:S01]  /*177d0*/  F2FP.F16.E4M3.UNPACK_B R4, R14 ;  /* 0x0000000eff04723e */ /* 0x000fe200020006ff */
[----:B------:R-:W-:Y:S01]  /*177e0*/  FFMA.FTZ R9, R9, R38, R39 ;  /* 0x0000002609097223 */ /* 0x000fe20000010027 */
[----:B------:R-:W-:Y:S02]  /*177f0*/  HADD2.F32 R39, -RZ, R35.H1_H1 ;  /* 0x30000023ff277230 */ /* 0x000fe40000004100 */
[C---:B------:R-:W-:Y:S01]  /*17800*/  FMUL.FTZ R38, R6.reuse, R33 ;  /* 0x0000002106267220 */ /* 0x040fe20000410000 */
[----:B------:R-:W-:Y:S02]  /*17810*/  HADD2.F32 R10, -RZ, R10.H1_H1 ;  /* 0x3000000aff0a7230 */ /* 0x000fe40000004100 */
[----:B------:R-:W-:Y:S02]  /*17820*/  HADD2.F32 R14, -RZ, R27.H0_H0 ;  /* 0x2000001bff0e7230 */ /* 0x000fe40000004100 */
[----:B------:R-:W-:Y:S01]  /*17830*/  FMUL.FTZ R43, R6, R39 ;  /* 0x00000027062b7220 */ /* 0x000fe20000410000 */
[----:B------:R-:W-:-:S02]  /*17840*/  HADD2.F32 R35, -RZ, R32.H0_H0 ;  /* 0x20000020ff237230 */ /* 0x000fc40000004100 */
[----:B------:R-:W-:Y:S02]  /*17850*/  HADD2.F32 R12, -RZ, R21.H0_H0 ;  /* 0x20000015ff0c7230 */ /* 0x000fe40000004100 */
[----:B------:R-:W-:Y:S01]  /*17860*/  FFMA.FTZ R6, R10, R33, -R43 ;  /* 0x000000210a067223 */ /* 0x000fe2000001082b */
[----:B------:R-:W-:Y:S01]  /*17870*/  FMUL.FTZ R45, R14, R41 ;  /* 0x000000290e2d7220 */ /* 0x000fe20000410000 */
[----:B------:R-:W-:Y:S01]  /*17880*/  FFMA.FTZ R10, R10, R39, R38 ;  /* 0x000000270a0a7223 */ /* 0x000fe20000010026 */
[----:B------:R-:W-:Y:S01]  /*17890*/  FMUL.FTZ R14, R14, R35 ;  /* 0x000000230e0e7220 */ /* 0x000fe20000410000 */
[----:B------:R-:W-:Y:S01]  /*178a0*/  F2FP.F16.E4M3.UNPACK_B R39, R40 ;  /* 0x00000028ff27723e */ /* 0x000fe200020006ff */
[----:B------:R-:W-:Y:S01]  /*178b0*/  HADD2.F32 R38, -RZ, R37.H1_H1 ;  /* 0x30000025ff267230 */ /* 0x000fe20000004100 */
[----:B------:R-:W-:Y:S01]  /*178c0*/  F2FP.F16.E4M3.UNPACK_B R33, R34 ;  /* 0x00000022ff21723e */ /* 0x000fe200020006ff */
[----:B------:R-:W-:Y:S02]  /*178d0*/  HADD2.F32 R27, -RZ, R27.H1_H1 ;  /* 0x3000001bff1b7230 */ /* 0x000fe40000004100 */
[----:B------:R-:W-:Y:S01]  /*178e0*/  FFMA.FTZ R41, R12, R41, R14 ;  /* 0x000000290c297223 */ /* 0x000fe2000001000e */
[----:B------:R-:W-:-:S02]  /*178f0*/  HADD2.F32 R32, -RZ, R32.H1_H1 ;  /* 0x30000020ff207230 */ /* 0x000fc40000004100 */
[----:B------:R-:W-:Y:S01]  /*17900*/  FFMA.FTZ R45, R12, R35, -R45 ;  /* 0x000000230c2d7223 */ /* 0x000fe2000001082d */
[----:B------:R-:W-:Y:S02]  /*17910*/  HADD2.F32 R37, -RZ, R39.H0_H0 ;  /* 0x20000027ff257230 */ /* 0x000fe40000004100 */
[C---:B------:R-:W-:Y:S01]  /*17920*/  FMUL.FTZ R42, R27.reuse, R38 ;  /* 0x000000261b2a7220 */ /* 0x040fe20000410000 */
[----:B------:R-:W-:Y:S02]  /*17930*/  HADD2.F32 R14, -RZ, R29.H0_H0 ;  /* 0x2000001dff0e7230 */ /* 0x000fe40000004100 */
[----:B------:R-:W-:Y:S01]  /*17940*/  FMUL.FTZ R27, R27, R32 ;  /* 0x000000201b1b7220 */ /* 0x000fe20000410000 */
[----:B------:R-:W-:Y:S01]  /*17950*/  HADD2.F32 R35, -RZ, R33.H0_H0 ;  /* 0x20000021ff237230 */ /* 0x000fe20000004100 */
[----:B------:R-:W-:Y:S01]  /*17960*/  F2FP.F16.E4M3.UNPACK_B R40, R40.H1 ;  /* 0x00000028ff28723e */ /* 0x000fe200030006ff */
[----:B------:R-:W-:Y:S02]  /*17970*/  HADD2.F32 R21, -RZ, R21.H1_H1 ;  /* 0x30000015ff157230 */ /* 0x000fe40000004100 */
[----:B------:R-:W-:Y:S01]  /*17980*/  FMUL.FTZ R43, R14, R37 ;  /* 0x000000250e2b7220 */ /* 0x000fe20000410000 */
[----:B------:R-:W-:-:S02]  /*17990*/  HADD2.F32 R12, -RZ, R25.H0_H0 ;  /* 0x20000019ff0c7230 */ /* 0x000fc40000004100 */
[----:B------:R-:W-:Y:S01]  /*179a0*/  FMUL.FTZ R14, R14, R35 ;  /* 0x000000230e0e7220 */ /* 0x000fe20000410000 */
[----:B------:R-:W-:Y:S02]  /*179b0*/  HADD2.F32 R29, -RZ, R29.H1_H1 ;  /* 0x3000001dff1d7230 */ /* 0x000fe40000004100 */
[C---:B------:R-:W-:Y:S01]  /*179c0*/  FFMA.FTZ R46, R21.reuse, R38, R27 ;  /* 0x00000026152e7223 */ /* 0x040fe2000001001b */
[----:B------:R-:W-:Y:S01]  /*179d0*/  FFMA.FTZ R42, R21, R32, -R42 ;  /* 0x00000020152a7223 */ /* 0x000fe2000001082a */
[----:B------:R-:W-:Y:S02]  /*179e0*/  HADD2.F32 R38, -RZ, R39.H1_H1 ;  /* 0x30000027ff267230 */ /* 0x000fe40000004100 */
[----:B------:R-:W-:Y:S01]  /*179f0*/  FFMA.FTZ R47, R12, R37, R14 ;  /* 0x000000250c2f7223 */ /* 0x000fe2000001000e */
[----:B------:R-:W-:Y:S01]  /*17a00*/  HADD2.F32 R32, -RZ, R33.H1_H1 ;  /* 0x30000021ff207230 */ /* 0x000fe20000004100 */
[----:B------:R-:W-:Y:S01]  /*17a10*/  F2FP.F16.E4M3.UNPACK_B R34, R34.H1 ;  /* 0x00000022ff22723e */ /* 0x000fe200030006ff */
[----:B------:R-:W-:-:S02]  /*17a20*/  HADD2.F32 R27, -RZ, R40.H0_H0 ;  /* 0x20000028ff1b7230 */ /* 0x000fc40000004100 */
[----:B------:R-:W-:Y:S01]  /*17a30*/  FFMA.FTZ R43, R12, R35, -R43 ;  /* 0x000000230c2b7223 */ /* 0x000fe2000001082b */
[----:B------:R-:W-:Y:S02]  /*17a40*/  HADD2.F32 R14, -RZ, R30.H0_H0 ;  /* 0x2000001eff0e7230 */ /* 0x000fe40000004100 */
[C---:B------:R-:W-:Y:S01]  /*17a50*/  FMUL.FTZ R48, R29.reuse, R38 ;  /* 0x000000261d307220 */ /* 0x040fe20000410000 */
[----:B------:R-:W-:Y:S02]  /*17a60*/  HADD2.F32 R25, -RZ, R25.H1_H1 ;  /* 0x30000019ff197230 */ /* 0x000fe40000004100 */
[----:B------:R-:W-:Y:S01]  /*17a70*/  FMUL.FTZ R29, R29, R32 ;  /* 0x000000201d1d7220 */ /* 0x000fe20000410000 */
[----:B------:R-:W-:Y:S02]  /*17a80*/  HADD2.F32 R21, -RZ, R34.H0_H0 ;  /* 0x20000022ff157230 */ /* 0x000fe40000004100 */
[----:B------:R-:W-:Y:S01]  /*17a90*/  FMUL.FTZ R33, R14, R27 ;  /* 0x0000001b0e217220 */ /* 0x000fe20000410000 */
[----:B------:R-:W-:-:S02]  /*17aa0*/  HADD2.F32 R12, -RZ, R26.H0_H0 ;  /* 0x2000001aff0c7230 */ /* 0x000fc40000004100 */
[C---:B------:R-:W-:Y:S01]  /*17ab0*/  FFMA.FTZ R50, R25.reuse, R38, R29 ;  /* 0x0000002619327223 */ /* 0x040fe2000001001d */
[----:B------:R-:W-:Y:S01]  /*17ac0*/  F2FP.F16.E4M3.UNPACK_B R29, R36.H1 ;  /* 0x00000024ff1d723e */ /* 0x000fe200030006ff */
[-C--:B------:R-:W-:Y:S01]  /*17ad0*/  FMUL.FTZ R14, R14, R21.reuse ;  /* 0x000000150e0e7220 */ /* 0x080fe20000410000 */
[----:B------:R-:W-:Y:S02]  /*17ae0*/  HADD2.F32 R35, -RZ, R40.H1_H1 ;  /* 0x30000028ff237230 */ /* 0x000fe40000004100 */
[C---:B------:R-:W-:Y:S01]  /*17af0*/  FFMA.FTZ R39, R12.reuse, R21, -R33 ;  /* 0x000000150c277223 */ /* 0x040fe20000010821 */
[----:B------:R-:W-:Y:S01]  /*17b00*/  F2FP.F16.E4M3.UNPACK_B R21, R31.H1 ;  /* 0x0000001fff15723e */ /* 0x000fe200030006ff */
[----:B------:R-:W-:Y:S01]  /*17b10*/  FFMA.FTZ R49, R12, R27, R14 ;  /* 0x0000001b0c317223 */ /* 0x000fe2000001000e */
[----:B------:R-:W-:Y:S02]  /*17b20*/  HADD2.F32 R30, -RZ, R30.H1_H1 ;  /* 0x3000001eff1e7230 */ /* 0x000fe40000004100 */
[----:B------:R-:W-:Y:S01]  /*17b30*/  FFMA.FTZ R48, R25, R32, -R48 ;  /* 0x0000002019307223 */ /* 0x000fe20000010830 */
[----:B------:R-:W-:Y:S01]  /*17b40*/  HADD2.F32 R27, -RZ, R34.H1_H1 ;  /* 0x30000022ff1b7230 */ /* 0x000fe20000004100 */
[----:B------:R-:W-:Y:S01]  /*17b50*/  F2FP.F16.E4M3.UNPACK_B R36, R36 ;  /* 0x00000024ff24723e */ /* 0x000fe200020006ff */
[----:B------:R-:W-:-:S02]  /*17b60*/  HADD2.F32 R33, -RZ, R29.H0_H0 ;  /* 0x2000001dff217230 */ /* 0x000fc40000004100 */
[C---:B------:R-:W-:Y:S01]  /*17b70*/  FMUL.FTZ R51, R30.reuse, R35 ;  /* 0x000000231e337220 */ /* 0x040fe20000410000 */
[----:B------:R-:W-:Y:S02]  /*17b80*/  HADD2.F32 R14, -RZ, R15.H0_H0 ;  /* 0x2000000fff0e7230 */ /* 0x000fe40000004100 */
[----:B------:R-:W-:Y:S01]  /*17b90*/  FMUL.FTZ R30, R30, R27 ;  /* 0x0000001b1e1e7220 */ /* 0x000fe20000410000 */
[----:B------:R-:W-:Y:S01]  /*17ba0*/  HADD2.F32 R25, -RZ, R21.H0_H0 ;  /* 0x20000015ff197230 */ /* 0x000fe20000004100 */
        /* <DEDUP_REMOVED lines=17> */
[--C-:B------:R-:W-:Y:S02]  /*17cc0*/  HADD2.F32 R15, -RZ, R36.reuse.H0_H0 ;  /* 0x20000024ff0f7230 */ /* 0x100fe40000004100 */
        /* <DEDUP_REMOVED lines=8> */
[----:B------:R-:W-:Y:S01]  /*17d50*/  FFMA.FTZ R25, R11, R14, -R26 ;  /* 0x0000000e0b197223 */ /* 0x000fe2000001081a */
[----:B------:R-:W-:Y:S01]  /*17d60*/  HADD2.F32 R12, -RZ, R31.H1_H1 ;  /* 0x3000001fff0c7230 */ /* 0x000fe20000004100 */
[----:B------:R-:W-:Y:S01]  /*17d70*/  F2FP.F16.E4M3.UNPACK_B R21, R8.H1 ;  /* 0x00000008ff15723e */ /* 0x000fe200030006ff */
[----:B------:R-:W-:Y:S02]  /*17d80*/  HADD2.F32 R7, -RZ, R7.H1_H1 ;  /* 0x30000007ff077230 */ /* 0x000fe40000004100 */
[----:B------:R-:W-:Y:S01]  /*17d90*/  FMUL.FTZ R26, R13, R36 ;  /* 0x000000240d1a7220 */ /* 0x000fe20000410000 */
[----:B------:R-:W-:Y:S01]  /*17da0*/  F2FP.F16.E4M3.UNPACK_B R14, R20.H1 ;  /* 0x00000014ff0e723e */ /* 0x000fe200030006ff */
[----:B------:R-:W-:Y:S01]  /*17db0*/  FFMA.FTZ R30, R11, R15, R30 ;  /* 0x0000000f0b1e7223 */ /* 0x000fe2000001001e */
[-C--:B------:R-:W-:Y:S01]  /*17dc0*/  FMUL.FTZ R13, R13, R12.reuse ;  /* 0x0000000c0d0d7220 */ /* 0x080fe20000410000 */
[----:B------:R-:W-:Y:S01]  /*17dd0*/  FFMA.FTZ R32, R7, R12, -R26 ;  /* 0x0000000c07207223 */ /* 0x000fe2000001081a */
[----:B------:R-:W-:Y:S01]  /*17de0*/  HADD2.F32 R26, -RZ, R21.H0_H0 ;  /* 0x20000015ff1a7230 */ /* 0x000fe20000004100 */
[----:B------:R-:W-:Y:S01]  /*17df0*/  F2FP.F16.E4M3.UNPACK_B R8, R8 ;  /* 0x00000008ff08723e */ /* 0x000fe200020006ff */
[----:B------:R-:W-:-:S02]  /*17e00*/  HADD2.F32 R11, -RZ, R28.H0_H0 ;  /* 0x2000001cff0b7230 */ /* 0x000fc40000004100 */
[----:B------:R-:W-:Y:S01]  /*17e10*/  FFMA.FTZ R15, R7, R36, R13 ;  /* 0x00000024070f7223 */ /* 0x000fe2000001000d */
[----:B------:R-:W-:Y:S01]  /*17e20*/  HADD2.F32 R12, -RZ, R14.H0_H0 ;  /* 0x2000000eff0c7230 */ /* 0x000fe20000004100 */
[----:B------:R-:W-:Y:S01]  /*17e30*/  F2FP.F16.E4M3.UNPACK_B R20, R20 ;  /* 0x00000014ff14723e */ /* 0x000fe200020006ff */
        /* <DEDUP_REMOVED lines=10> */
[----:B------:R-:W-:Y:S01]  /*17ee0*/  F2FP.SATFINITE.E4M3.F32.PACK_AB_MERGE_C R5, R6, R5, R42 ;  /* 0x000000050605723e */ /* 0x000fe2000480702a */
[C---:B------:R-:W-:Y:S01]  /*17ef0*/  FFMA.FTZ R36, R7.reuse, R26, R36 ;  /* 0x0000001a07247223 */ /* 0x040fe20000010024 */
[----:B------:R-:W-:Y:S01]  /*17f00*/  FFMA.FTZ R27, R7, R12, -R14 ;  /* 0x0000000c071b7223 */ /* 0x000fe2000001080e */
[C---:B------:R-:W-:Y:S01]  /*17f10*/  FFMA.FTZ R26, R24.reuse, R13, -R11 ;  /* 0x0000000d181a7223 */ /* 0x040fe2000001080b */
[----:B------:R-:W-:Y:S02]  /*17f20*/  HADD2.F32 R12, -RZ, R8.H0_H0 ;  /* 0x20000008ff0c7230 */ /* 0x000fe40000004100 */
[----:B------:R-:W-:Y:S01]  /*17f30*/  FFMA.FTZ R29, R24, R21, R28 ;  /* 0x00000015181d7223 */ /* 0x000fe2000001001c */
[----:B------:R-:W-:Y:S01]  /*17f40*/  HADD2.F32 R7, -RZ, R4.H0_H0 ;  /* 0x20000004ff077230 */ /* 0x000fe20000004100 */
[----:B------:R-:W-:Y:S01]  /*17f50*/  F2FP.SATFINITE.E4M3.F32.PACK_AB_MERGE_C R9, R10, R9, R41 ;  /* 0x000000090a09723e */ /* 0x000fe20004807029 */
[----:B------:R-:W-:Y:S01]  /*17f60*/  HADD2.F32 R13, -RZ, R8.H1_H1 ;  /* 0x30000008ff0d7230 */ /* 0x000fe20000004100 */
[----:B------:R-:W-:Y:S01]  /*17f70*/  F2FP.SATFINITE.E4M3.F32.PACK_AB_MERGE_C R26, R26, R27, RZ ;  /* 0x0000001b1a1a723e */ /* 0x000fe200048070ff */
[----:B------:R-:W-:-:S02]  /*17f80*/  HADD2.F32 R11, -RZ, R20.H0_H0 ;  /* 0x20000014ff0b7230 */ /* 0x000fc40000004100 */
[----:B------:R-:W-:Y:S01]  /*17f90*/  FMUL.FTZ R21, R7, R12 ;  /* 0x0000000c07157220 */ /* 0x000fe20000410000 */
[----:B------:R-:W-:Y:S01]  /*17fa0*/  HADD2.F32 R8, -RZ, R4.H1_H1 ;  /* 0x30000004ff087230 */ /* 0x000fe20000004100 */
[----:B------:R-:W-:Y:S01]  /*17fb0*/  F2FP.SATFINITE.E4M3.F32.PACK_AB_MERGE_C R29, R29, R36, RZ ;  /* 0x000000241d1d723e */ /* 0x000fe200048070ff */
[----:B------:R-:W-:Y:S02]  /*17fc0*/  HADD2.F32 R20, -RZ, R20.H1_H1 ;  /* 0x30000014ff147230 */ /* 0x000fe40000004100 */
[----:B------:R-:W-:Y:S01]  /*17fd0*/  FMUL.FTZ R7, R7, R11 ;  /* 0x0000000b07077220 */ /* 0x000fe20000410000 */
[--C-:B------:R-:W-:Y:S02]  /*17fe0*/  HADD2.F32 R4, -RZ, R3.reuse.H0_H0 ;  /* 0x20000003ff047230 */ /* 0x100fe40000004100 */
[C---:B------:R-:W-:Y:S01]  /*17ff0*/  FMUL.FTZ R14, R8.reuse, R13 ;  /* 0x0000000d080e7220 */ /* 0x040fe20000410000 */
[----:B------:R-:W-:Y:S02]  /*18000*/  HADD2.F32 R3, -RZ, R3.H1_H1 ;  /* 0x30000003ff037230 */ /* 0x000fe40000004100 */
        /* <DEDUP_REMOVED lines=17> */
.L_x_3592:
[----:B------:R-:W-:Y:S05]  /*18120*/  BSYNC B0 ;  /* 0x0000000000007941 */ /* 0x000fea0003800000 */
.L_x_3585:
        /* <DEDUP_REMOVED lines=8> */
.L_x_3583:
[----:B0-2-4-:R-:W-:-:S05]  /*181b0*/  IMAD.U32 R0, RZ, RZ, UR53 ;  /* 0x00000035ff007e24 */ /* 0x015fca000f8e00ff */
[----:B------:R-:W-:-:S13]  /*181c0*/  ISETP.NE.AND P0, PT, R0, 0x3, PT ;  /* 0x000000030000780c */ /* 0x000fda0003f05270 */
[----:B------:R-:W-:Y:S05]  /*181d0*/  @!P0 BRA `(.L_x_3612) ;  /* 0x0000000000048947 */ /* 0x000fea0003800000 */
[----:B------:R-:W-:Y:S01]  /*181e0*/  BPT.TRAP 0x1 ;  /* 0x000000040000795c */ /* 0x000fe20000300000 */
.L_x_3612:
[----:B------:R-:W-:Y:S01]  /*181f0*/  IMAD R0, R152, 0x8, R16 ;  /* 0x0000000898007824 */ /* 0x000fe200078e0210 */
[----:B-1----:R-:W-:-:S04]  /*18200*/  SHF.L.U32 R3, R230, 0x1f, RZ ;  /* 0x0000001fe6037819 */ /* 0x002fc800000006ff */
[----:B------:R0:W1:Y:S01]  /*18210*/  SYNCS.PHASECHK.TRANS64.TRYWAIT P2, [R0+URZ+0x33430], R3 ;  /* 0x03343003000075a7 */ /* 0x000062000804017f */
[----:B------:R-:W-:Y:S05]  /*18220*/  @!P0 BRA `(.L_x_3613) ;  /* 0x0000000000048947 */ /* 0x000fea0003800000 */
[----:B------:R-:W-:Y:S01]  /*18230*/  BPT.TRAP 0x1 ;  /* 0x000000040000795c */ /* 0x000fe20000300000 */
.L_x_3613:
[----:B-----5:R-:W2:Y:S01]  /*18240*/  S2R R4, SR_TID.X ;  /* 0x0000000000047919 */ /* 0x020ea20000002100 */
[----:B------:R-:W-:Y:S01]  /*18250*/  IMAD.MOV.U32 R25, RZ, RZ, RZ ;  /* 0x000000ffff197224 */ /* 0x000fe200078e00ff */
[----:B--2---:R-:W-:-:S04]  /*18260*/  LOP3.LUT R4, R4, 0x7f, RZ, 0xc0, !PT ;  /* 0x0000007f04047812 */ /* 0x004fc800078ec0ff */
[----:B------:R-:W-:Y:S01]  /*18270*/  ISETP.NE.AND P1, PT, R4, RZ, PT ;  /* 0x000000ff0400720c */ /* 0x000fe20003f25270 */
[----:B-1----:R-:W-:-:S12]  /*18280*/  @P2 BRA `(.L_x_3614) ;  /* 0x0000000000082947 */ /* 0x002fd80003800000 */
[----:B------:R-:W1:Y:S02]  /*18290*/  SYNCS.PHASECHK.TRANS64.TRYWAIT P2, [R0+URZ+0x33430], R3 ;  /* 0x03343003000075a7 */ /* 0x000e64000804017f */
[----:B-1----:R-:W-:Y:S05]  /*182a0*/  @!P2 BRA `(.L_x_3615) ;  /* 0x0000015c00e4a947 */ /* 0x002fea0003800000 */
.L_x_3614:
[----:B------:R-:W-:Y:S05]  /*182b0*/  WARPSYNC.ALL ;  /* 0x0000000000007948 */ /* 0x000fea0003800000 */
[----:B01----:R-:W-:Y:S01]  /*182c0*/  VIADD R3, R16, 0x24200 ;  /* 0x0002420010037836 */ /* 0x003fe20000000000 */
[----:B------:R-:W2:Y:S01]  /*182d0*/  LDL R13, [R1] ;  /* 0x00000000010d7983 */ /* 0x000ea20000100800 */
[----:B------:R-:W-:Y:S01]  /*182e0*/  R2UR UR28, R44 ;  /* 0x000000002c1c72ca */ /* 0x000fe200000e0000 */
[----:B------:R-:W-:Y:S01]  /*182f0*/  IMAD.MOV.U32 R5, RZ, RZ, -0x7fffffe0 ;  /* 0x80000020ff057424 */ /* 0x000fe200078e00ff */
[----:B------:R-:W-:Y:S01]  /*18300*/  WARPGROUP.ARRIVE ;  /* 0x00000000000079c5 */ /* 0x000fe20000000000 */
[----:B------:R-:W-:Y:S01]  /*18310*/  SHF.R.U32.HI R3, RZ, 0x4, R3 ;  /* 0x00000004ff037819 */ /* 0x000fe20000011603 */
[----:B------:R-:W-:Y:S01]  /*18320*/  UMOV UR29, 0x80000020 ;  /* 0x80000020001d7882 */ /* 0x000fe20000000000 */
[----:B------:R-:W-:Y:S01]  /*18330*/  IMAD.MOV.U32 R7, RZ, RZ, -0x7fffffe0 ;  /* 0x80000020ff077424 */ /* 0x000fe200078e00ff */
[----:B------:R-:W-:Y:S01]  /*18340*/  R2UR UR31, R5 ;  /* 0x00000000051f72ca */ /* 0x000fe200000e0000 */
[----:B------:R-:W-:Y:S01]  /*18350*/  UMOV UR9, UR29 ;  /* 0x0000001d00097c82 */ /* 0x000fe20008000000 */
[----:B------:R-:W-:Y:S01]  /*18360*/  LOP3.LUT R3, R3, 0x3fff, RZ, 0xc0, !PT ;  /* 0x00003fff03037812 */ /* 0x000fe200078ec0ff */
[----:B------:R-:W-:Y:S01]  /*18370*/  UMOV UR5, UR29 ;  /* 0x0000001d00057c82 */ /* 0x000fe20008000000 */
[----:B------:R-:W-:Y:S01]  /*18380*/  R2UR UR11, R7 ;  /* 0x00000000070b72ca */ /* 0x000fe200000e0000 */
[----:B------:R-:W-:Y:S01]  /*18390*/  IMAD.MOV.U32 R9, RZ, RZ, -0x7fffffe0 ;  /* 0x80000020ff097424 */ /* 0x000fe200078e00ff */
[----:B---3--:R-:W-:Y:S01]  /*183a0*/  LOP3.LUT R14, R3, 0x10000, RZ, 0xfc, !PT ;  /* 0x00010000030e7812 */ /* 0x008fe200078efcff */
[----:B------:R-:W-:Y:S01]  /*183b0*/  ULOP3.LUT UR28, UR28, 0x10000, URZ, 0xfc, !UPT ;  /* 0x000100001c1c7892 */ /* 0x000fe2000f8efc3f */
[----:B------:R-:W-:Y:S01]  /*183c0*/  MOV R7, 0x80000020 ;  /* 0x8000002000077802 */ /* 0x000fe20000000f00 */
[----:B------:R-:W-:Y:S01]  /*183d0*/  UMOV UR13, UR29 ;  /* 0x0000001d000d7c82 */ /* 0x000fe20008000000 */
[----:B------:R-:W-:Y:S01]  /*183e0*/  IMAD.MOV.U32 R11, RZ, RZ, -0x7fffffe0 ;  /* 0x80000020ff0b7424 */ /* 0x000fe200078e00ff */
[----:B------:R-:W-:Y:S01]  /*183f0*/  UIADD3 UR48, UR28, 0x2, URZ ;  /* 0x000000021c307890 */ /* 0x000fe2000fffe03f */
[----:B------:R-:W-:Y:S01]  /*18400*/  IMAD R4, R152, 0x780, R14 ;  /* 0x0000078098047824 */ /* 0x000fe200078e020e */
[----:B------:R-:W-:Y:S01]  /*18410*/  R2UR UR7, R7 ;  /* 0x00000000070772ca */ /* 0x000fe200000e0000 */
[----:B------:R-:W-:Y:S01]  /*18420*/  UMOV UR8, UR28 ;  /* 0x0000001c00087c82 */ /* 0x000fe20008000000 */
[----:B------:R-:W-:Y:S01]  /*18430*/  UMOV UR4, UR28 ;  /* 0x0000001c00047c82 */ /* 0x000fe20008000000 */
[C---:B------:R-:W-:Y:S01]  /*18440*/  VIADD R6, R4.reuse, 0x80 ;  /* 0x0000008004067836 */ /* 0x040fe20000000000 */
[C---:B------:R-:W-:Y:S01]  /*18450*/  R2UR UR30, R4.reuse ;  /* 0x00000000041e72ca */ /* 0x040fe200000e0000 */
[----:B------:R-:W-:Y:S01]  /*18460*/  VIADD R8, R4, 0x180 ;  /* 0x0000018004087836 */ /* 0x000fe20000000000 */
[----:B------:R-:W-:Y:S01]  /*18470*/  UMOV UR12, UR28 ;  /* 0x0000001c000c7c82 */ /* 0x000fe20008000000 */
[----:B------:R-:W-:Y:S01]  /*18480*/  IMAD.MOV.U32 R7, RZ, RZ, -0x7fffffe0 ;  /* 0x80000020ff077424 */ /* 0x000fe200078e00ff */
[----:B------:R-:W-:Y:S01]  /*18490*/  R2UR UR10, R6 ;  /* 0x00000000060a72ca */ /* 0x000fe200000e0000 */
[C---:B------:R-:W-:Y:S01]  /*184a0*/  VIADD R6, R4.reuse, 0x100 ;  /* 0x0000010004067836 */ /* 0x040fe20000000000 */
[----:B------:R-:W-:Y:S01]  /*184b0*/  R2UR UR51, R11 ;  /* 0x000000000b3372ca */ /* 0x000fe200000e0000 */
[----:B------:R-:W-:Y:S01]  /*184c0*/  VIADD R10, R4, 0x2 ;  /* 0x00000002040a7836 */ /* 0x000fe20000000000 */
[----:B------:R-:W-:Y:S01]  /*184d0*/  R2UR UR15, R7 ;  /* 0x00000000070f72ca */ /* 0x000fe200000e0000 */
[----:B------:R-:W-:Y:S01]  /*184e0*/  UMOV UR49, 0x80000020 ;  /* 0x8000002000317882 */ /* 0x000fe20000000000 */
[----:B------:R-:W-:Y:S01]  /*184f0*/  R2UR UR6, R6 ;  /* 0x00000000060672ca */ /* 0x000fe200000e0000 */
[----:B------:R-:W-:Y:S01]  /*18500*/  VIADD R6, R4, 0x200 ;  /* 0x0000020004067836 */ /* 0x000fe20000000000 */
[----:B------:R-:W-:Y:S01]  /*18510*/  R2UR UR50, R10 ;  /* 0x000000000a3272ca */ /* 0x000fe200000e0000 */
[----:B------:R-:W-:Y:S01]  /*18520*/  QGMMA.64x32x32.F32.E4M3.E4M3 R92, gdesc[UR28], RZ, !UPT, gsb0 ;  /* 0x006000001c5c79f3 */ /* 0x000fe2000c0008ff */
[----:B------:R-:W-:Y:S01]  /*18530*/  IMAD.MOV.U32 R7, RZ, RZ, -0x7fffffe0 ;  /* 0x80000020ff077424 */ /* 0x000fe200078e00ff */
[----:B------:R-:W-:Y:S01]  /*18540*/  P2R R12, PR, RZ, 0x2 ;  /* 0x00000002ff0c7803 */ /* 0x000fe20000000000 */
[----:B------:R-:W-:Y:S01]  /*18550*/  VIADD R10, R4, 0x280 ;  /* 0x00000280040a7836 */ /* 0x000fe20000000000 */
[----:B------:R-:W-:Y:S01]  /*18560*/  R2UR UR14, R6 ;  /* 0x00000000060e72ca */ /* 0x000fe200000e0000 */
[----:B------:R-:W-:Y:S01]  /*18570*/  VIADD R6, R4, 0x82 ;  /* 0x0000008204067836 */ /* 0x000fe20000000000 */
[----:B------:R-:W-:Y:S01]  /*18580*/  P2R R20, PR, RZ, 0x1 ;  /* 0x00000001ff147803 */ /* 0x000fe20000000000 */
[----:B------:R-:W-:Y:S01]  /*18590*/  IMAD.MOV.U32 R11, RZ, RZ, -0x7fffffe0 ;  /* 0x80000020ff0b7424 */ /* 0x000fe200078e00ff */
[-C--:B------:R-:W-:Y:S01]  /*185a0*/  MOV R108, R25.reuse ;  /* 0x00000019006c7202 */ /* 0x080fe20000000f00 */
[----:B------:R-:W-:Y:S01]  /*185b0*/  IMAD.MOV.U32 R5, RZ, RZ, -0x7fffffe0 ;  /* 0x80000020ff057424 */ /* 0x000fe200078e00ff */
[----:B------:R-:W-:Y:S01]  /*185c0*/  MOV R118, R25 ;  /* 0x0000001900767202 */ /* 0x000fe20000000f00 */
[----:B------:R-:W-:-:S02]  /*185d0*/  IMAD.MOV.U32 R110, RZ, RZ, R25 ;  /* 0x000000ffff6e7224 */ /* 0x000fc400078e0019 */
[--C-:B------:R-:W-:Y:S02]  /*185e0*/  IMAD.MOV.U32 R112, RZ, RZ, R25.reuse ;  /* 0x000000ffff707224 */ /* 0x100fe400078e0019 */
[--C-:B------:R-:W-:Y:S02]  /*185f0*/  IMAD.MOV.U32 R114, RZ, RZ, R25.reuse ;  /* 0x000000ffff727224 */ /* 0x100fe400078e0019 */
[----:B------:R-:W-:Y:S01]  /*18600*/  IMAD.MOV.U32 R116, RZ, RZ, R25 ;  /* 0x000000ffff747224 */ /* 0x000fe200078e0019 */
[----:B------:R-:W-:Y:S02]  /*18610*/  WARPGROUP.DEPBAR.LE gsb0, 0x0 ;  /* 0x00008000000079c5 */ /* 0x000fe40000010000 */
[----:B------:R-:W-:-:S06]  /*18620*/  WARPGROUP.ARRIVE ;  /* 0x00000000000079c5 */ /* 0x000fcc0000000000 */
[----:B------:R-:W-:Y:S01]  /*18630*/  QGMMA.64x32x32.F32.E4M3.E4M3 R76, gdesc[UR8], RZ, !UPT, gsb0 ;  /* 0x00600000084c79f3 */ /* 0x000fe2000c0008ff */
[----:B------:R-:W-:Y:S01]  /*18640*/  R2UR UR10, R8 ;  /* 0x00000000080a72ca */ /* 0x000fe200000e0000 */
[----:B------:R-:W-:Y:S01]  /*18650*/  UMOV UR8, UR28 ;  /* 0x0000001c00087c82 */ /* 0x000fe20008000000 */
[----:B------:R-:W-:Y:S01]  /*18660*/  R2UR UR11, R9 ;  /* 0x00000000090b72ca */ /* 0x000fe200000e0000 */
[----:B------:R-:W-:Y:S01]  /*18670*/  UMOV UR9, UR29 ;  /* 0x0000001d00097c82 */ /* 0x000fe20008000000 */
[----:B------:R-:W-:Y:S01]  /*18680*/  VIADD R8, R4, 0x102 ;  /* 0x0000010204087836 */ /* 0x000fe20000000000 */
[----:B------:R-:W-:Y:S01]  /*18690*/  MOV R9, 0x80000020 ;  /* 0x8000002000097802 */ /* 0x000fe20000000f00 */
[----:B------:R-:W-:Y:S02]  /*186a0*/  WARPGROUP.DEPBAR.LE gsb0, 0x0 ;  /* 0x00008000000079c5 */ /* 0x000fe40000010000 */
[----:B------:R-:W-:-:S06]  /*186b0*/  WARPGROUP.ARRIVE ;  /* 0x00000000000079c5 */ /* 0x000fcc0000000000 */
[----:B------:R-:W-:Y:S01]  /*186c0*/  QGMMA.64x32x32.F32.E4M3.E4M3 R60, gdesc[UR4], RZ, !UPT, gsb0 ;  /* 0x00600000043c79f3 */ /* 0x000fe2000c0008ff */
[----:B------:R-:W-:Y:S01]  /*186d0*/  R2UR UR6, R6 ;  /* 0x00000000060672ca */ /* 0x000fe200000e0000 */
[----:B------:R-:W-:Y:S01]  /*186e0*/  UMOV UR4, UR48 ;  /* 0x0000003000047c82 */ /* 0x000fe20008000000 */
[----:B------:R-:W-:Y:S01]  /*186f0*/  R2UR UR7, R7 ;  /* 0x00000000070772ca */ /* 0x000fe200000e0000 */
[----:B------:R-:W-:Y:S01]  /*18700*/  UMOV UR5, UR49 ;  /* 0x0000003100057c82 */ /* 0x000fe20008000000 */
[----:B------:R-:W-:Y:S02]  /*18710*/  VIADD R6, R4, 0x182 ;  /* 0x0000018204067836 */ /* 0x000fe40000000000 */
[----:B------:R-:W-:Y:S01]  /*18720*/  IMAD.MOV.U32 R7, RZ, RZ, -0x7fffffe0 ;  /* 0x80000020ff077424 */ /* 0x000fe200078e00ff */
        /* <DEDUP_REMOVED lines=9> */
[----:B--2---:R-:W-:Y:S01]  /*187c0*/  IADD3 R157, R157, 0xa0, -R13 ;  /* 0x000000a09d9d7810 */ /* 0x004fe20007ffe80d */
[----:B------:R-:W-:Y:S02]  /*187d0*/  WARPGROUP.DEPBAR.LE gsb0, 0x0 ;  /* 0x00008000000079c5 */ /* 0x000fe40000010000 */
[----:B------:R-:W-:-:S06]  /*187e0*/  WARPGROUP.ARRIVE ;  /* 0x00000000000079c5 */ /* 0x000fcc0000000000 */
[----:B------:R-:W-:Y:S01]  /*187f0*/  QGMMA.64x32x32.F32.E4M3.E4M3 R28, gdesc[UR12], RZ, !UPT, gsb0 ;  /* 0x006000000c1c79f3 */ /* 0x000fe2000c0008ff */
[----:B------:R-:W-:Y:S01]  /*18800*/  UMOV UR12, UR48 ;  /* 0x00000030000c7c82 */ /* 0x000fe20008000000 */
[----:B------:R-:W-:Y:S01]  /*18810*/  UMOV UR13, UR49 ;  /* 0x00000031000d7c82 */ /* 0x000fe20008000000 */
[----:B------:R-:W-:Y:S02]  /*18820*/  WARPGROUP.DEPBAR.LE gsb0, 0x0 ;  /* 0x00008000000079c5 */ /* 0x000fe40000010000 */
[----:B------:R-:W-:-:S06]  /*18830*/  WARPGROUP.ARRIVE ;  /* 0x00000000000079c5 */ /* 0x000fcc0000000000 */
[----:B------:R-:W-:Y:S01]  /*18840*/  QGMMA.64x32x32.F32.E4M3.E4M3 R92, gdesc[UR48], R92, gsb0 ;  /* 0x00600000305c79f3 */ /* 0x000fe2000800085c */
[----:B------:R-:W-:Y:S01]  /*18850*/  R2UR UR50, R8 ;  /* 0x00000000083272ca */ /* 0x000fe200000e0000 */
[----:B------:R-:W-:Y:S01]  /*18860*/  VIADD R8, R4, 0x202 ;  /* 0x0000020204087836 */ /* 0x000fe20000000000 */
[----:B------:R-:W-:Y:S01]  /*18870*/  R2UR UR51, R9 ;  /* 0x00000000093372ca */ /* 0x000fe200000e0000 */
[----:B------:R-:W-:-:S03]  /*18880*/  IMAD.MOV.U32 R9, RZ, RZ, -0x7fffffe0 ;  /* 0x80000020ff097424 */ /* 0x000fc600078e00ff */
[----:B------:R-:W-:Y:S01]  /*18890*/  R2UR UR14, R8 ;  /* 0x00000000080e72ca */ /* 0x000fe200000e0000 */
[----:B------:R-:W-:Y:S01]  /*188a0*/  VIADD R8, R4, 0x380 ;  /* 0x0000038004087836 */ /* 0x000fe20000000000 */
[----:B------:R-:W-:Y:S02]  /*188b0*/  R2UR UR15, R9 ;  /* 0x00000000090f72ca */ /* 0x000fe400000e0000 */
[----:B------:R-:W-:Y:S01]  /*188c0*/  MOV R9, 0x80000020 ;  /* 0x8000002000097802 */ /* 0x000fe20000000f00 */
[----:B------:R-:W-:Y:S02]  /*188d0*/  WARPGROUP.DEPBAR.LE gsb0, 0x0 ;  /* 0x00008000000079c5 */ /* 0x000fe40000010000 */
[----:B------:R-:W-:-:S06]  /*188e0*/  WARPGROUP.ARRIVE ;  /* 0x00000000000079c5 */ /* 0x000fcc0000000000 */
[----:B------:R-:W-:Y:S01]  /*188f0*/  QGMMA.64x32x32.F32.E4M3.E4M3 R76, gdesc[UR4], R76, gsb0 ;  /* 0x00600000044c79f3 */ /* 0x000fe2000800084c */
[----:B------:R-:W-:Y:S01]  /*18900*/  R2UR UR6, R10 ;  /* 0x000000000a0672ca */ /* 0x000fe200000e0000 */
[----:B------:R-:W-:Y:S01]  /*18910*/  UIADD3 UR4, UR28, 0x200, URZ ;  /* 0x000002001c047890 */ /* 0x000fe2000fffe03f */
[----:B------:R-:W-:Y:S01]  /*18920*/  R2UR UR7, R11 ;  /* 0x000000000b0772ca */ /* 0x000fe200000e0000 */
[----:B------:R-:W-:Y:S01]  /*18930*/  UMOV UR5, 0x80000020 ;  /* 0x8000002000057882 */ /* 0x000fe20000000000 */
[----:B------:R-:W-:Y:S01]  /*18940*/  VIADD R10, R4, 0x282 ;  /* 0x00000282040a7836 */ /* 0x000fe20000000000 */
[----:B------:R-:W-:Y:S01]  /*18950*/  UMOV UR17, UR5 ;  /* 0x0000000500117c82 */ /* 0x000fe20008000000 */
[----:B------:R-:W-:Y:S02]  /*18960*/  IMAD.MOV.U32 R11, RZ, RZ, -0x7fffffe0 ;  /* 0x80000020ff0b7424 */ /* 0x000fe400078e00ff */
[----:B------:R-:W-:Y:S01]  /*18970*/  UMOV UR16, UR4 ;  /* 0x0000000400107c82 */ /* 0x000fe20008000000 */
[----:B------:R-:W-:-:S02]  /*18980*/  WARPGROUP.DEPBAR.LE gsb0, 0x0 ;  /* 0x00008000000079c5 */ /* 0x000fc40000010000 */
[----:B------:R-:W-:-:S06]  /*18990*/  WARPGROUP.ARRIVE ;  /* 0x00000000000079c5 */ /* 0x000fcc0000000000 */
[----:B------:R-:W-:Y:S03]  /*189a0*/  QGMMA.64x32x32.F32.E4M3.E4M3 R60, gdesc[UR48], R60, gsb0 ;  /* 0x00600000303c79f3 */ /* 0x000fe6000800083c */
[----:B------:R-:W-:Y:S02]  /*189b0*/  WARPGROUP.DEPBAR.LE gsb0, 0x0 ;  /* 0x00008000000079c5 */ /* 0x000fe40000010000 */
[----:B------:R-:W-:-:S06]  /*189c0*/  WARPGROUP.ARRIVE ;  /* 0x00000000000079c5 */ /* 0x000fcc0000000000 */
[----:B------:R-:W-:Y:S01]  /*189d0*/  QGMMA.64x32x32.F32.E4M3.E4M3 R44, gdesc[UR8], R44, gsb0 ;  /* 0x00600000082c79f3 */ /* 0x000fe2000800082c */
        /* <DEDUP_REMOVED lines=109> */
[----:B------:R-:W-:Y:S01]  /*190b0*/  IMAD R8, R148, -0xa0, R157 ;  /* 0xffffff6094087824 */ /* 0x000fe200078e029d */
[----:B------:R-:W-:-:S04]  /*190c0*/  R2UR UR27, R9 ;  /* 0x00000000091b72ca */ /* 0x000fc800000e0000 */
[C---:B------:R-:W-:Y:S02]  /*190d0*/  ISETP.GT.AND P4, PT, R8.reuse, RZ, PT ;  /* 0x000000ff0800720c */ /* 0x040fe40003f84270 */
[C---:B------:R-:W-:Y:S02]  /*190e0*/  ISETP.GT.AND P5, PT, R8.reuse, 0x1, PT ;  /* 0x000000010800780c */ /* 0x040fe40003fa4270 */
[C---:B------:R-:W-:Y:S02]  /*190f0*/  ISETP.GT.AND P2, PT, R8.reuse, 0x8, PT ;  /* 0x000000080800780c */ /* 0x040fe40003f44270 */
[C---:B------:R-:W-:Y:S02]  /*19100*/  ISETP.GT.AND P3, PT, R8.reuse, 0x9, PT ;  /* 0x000000090800780c */ /* 0x040fe40003f64270 */
[C---:B------:R-:W-:Y:S02]  /*19110*/  ISETP.GT.AND P6, PT, R8.reuse, 0x80, PT ;  /* 0x000000800800780c */ /* 0x040fe40003fc4270 */
[----:B------:R-:W-:-:S02]  /*19120*/  ISETP.GT.AND P1, PT, R8, 0x81, PT ;  /* 0x000000810800780c */ /* 0x000fc40003f24270 */
[----:B------:R-:W-:Y:S01]  /*19130*/  ISETP.GT.AND P0, PT, R8, 0x88, PT ;  /* 0x000000880800780c */ /* 0x000fe20003f04270 */
[----:B------:R-:W-:Y:S02]  /*19140*/  WARPGROUP.DEPBAR.LE gsb0, 0x0 ;  /* 0x00008000000079c5 */ /* 0x000fe40000010000 */
[----:B------:R-:W-:-:S06]  /*19150*/  WARPGROUP.ARRIVE ;  /* 0x00000000000079c5 */ /* 0x000fcc0000000000 */
[----:B------:R-:W-:Y:S01]  /*19160*/  QGMMA.64x32x32.F32.E4M3.E4M3 R76, gdesc[UR16], R76, gsb0 ;  /* 0x00600000104c79f3 */ /* 0x000fe2000800084c */
[----:B------:R-:W-:Y:S01]  /*19170*/  R2UR UR18, R10 ;  /* 0x000000000a1272ca */ /* 0x000fe200000e0000 */
[----:B------:R-:W-:Y:S01]  /*19180*/  UIADD3 UR16, UR28, 0x402, URZ ;  /* 0x000004021c107890 */ /* 0x000fe2000fffe03f */
[----:B------:R-:W-:Y:S01]  /*19190*/  R2UR UR19, R11 ;  /* 0x000000000b1372ca */ /* 0x000fe200000e0000 */
[----:B------:R-:W-:Y:S01]  /*191a0*/  UMOV UR17, 0x80000020 ;  /* 0x8000002000117882 */ /* 0x000fe20000000000 */
[----:B------:R-:W-:Y:S02]  /*191b0*/  WARPGROUP.DEPBAR.LE gsb0, 0x0 ;  /* 0x00008000000079c5 */ /* 0x000fe40000010000 */
[----:B------:R-:W-:-:S06]  /*191c0*/  WARPGROUP.ARRIVE ;  /* 0x00000000000079c5 */ /* 0x000fcc0000000000 */
[----:B------:R-:W-:Y:S03]  /*191d0*/  QGMMA.64x32x32.F32.E4M3.E4M3 R60, gdesc[UR12], R60, gsb0 ;  /* 0x006000000c3c79f3 */ /* 0x000fe6000800083c */
[----:B------:R-:W-:Y:S02]  /*191e0*/  WARPGROUP.DEPBAR.LE gsb0, 0x0 ;  /* 0x00008000000079c5 */ /* 0x000fe40000010000 */
[----:B------:R-:W-:-:S06]  /*191f0*/  WARPGROUP.ARRIVE ;  /* 0x00000000000079c5 */ /* 0x000fcc0000000000 */
[----:B------:R-:W-:Y:S01]  /*19200*/  QGMMA.64x32x32.F32.E4M3.E4M3 R44, gdesc[UR20], R44, gsb0 ;  /* 0x00600000142c79f3 */ /* 0x000fe2000800082c */
[----:B------:R-:W-:Y:S01]  /*19210*/  R2UR UR23, R5 ;  /* 0x00000000051772ca */ /* 0x000fe200000e0000 */
[----:B------:R-:W-:Y:S01]  /*19220*/  UMOV UR20, UR16 ;  /* 0x0000001000147c82 */ /* 0x000fe20008000000 */
[----:B------:R-:W-:Y:S01]  /*19230*/  UMOV UR21, UR17 ;  /* 0x0000001100157c82 */ /* 0x000fe20008000000 */
[----:B------:R-:W-:Y:S02]  /*19240*/  WARPGROUP.DEPBAR.LE gsb0, 0x0 ;  /* 0x00008000000079c5 */ /* 0x000fe40000010000 */
[----:B------:R-:W-:-:S06]  /*19250*/  WARPGROUP.ARRIVE ;  /* 0x00000000000079c5 */ /* 0x000fcc0000000000 */
[----:B------:R-:W-:Y:S03]  /*19260*/  QGMMA.64x32x32.F32.E4M3.E4M3 R28, gdesc[UR24], R28, gsb0 ;  /* 0x00600000181c79f3 */ /* 0x000fe6000800081c */
[----:B------:R-:W-:Y:S02]  /*19270*/  WARPGROUP.DEPBAR.LE gsb0, 0x0 ;  /* 0x00008000000079c5 */ /* 0x000fe40000010000 */
[----:B------:R-:W-:-:S06]  /*19280*/  WARPGROUP.ARRIVE ;  /* 0x00000000000079c5 */ /* 0x000fcc0000000000 */
[----:B------:R-:W-:Y:S01]  /*19290*/  QGMMA.64x32x32.F32.E4M3.E4M3 R92, gdesc[UR16], R92, gsb0 ;  /* 0x00600000105c79f3 */ /* 0x000fe2000800085c */
[----:B------:R-:W-:Y:S01]  /*192a0*/  R2UR UR18, R6 ;  /* 0x00000000061272ca */ /* 0x000fe200000e0000 */
[----:B------:R-:W-:Y:S01]  /*192b0*/  VIADD R6, R4, 0x602 ;  /* 0x0000060204067836 */ /* 0x000fe20000000000 */
[----:B------:R-:W-:Y:S01]  /*192c0*/  R2UR UR19, R7 ;  /* 0x00000000071372ca */ /* 0x000fe200000e0000 */
[----:B------:R-:W-:Y:S01]  /*192d0*/  IMAD.MOV.U32 R7, RZ, RZ, -0x7fffffe0 ;  /* 0x80000020ff077424 */ /* 0x000fe200078e00ff */
[----:B------:R-:W-:Y:S02]  /*192e0*/  WARPGROUP.DEPBAR.LE gsb0, 0x0 ;  /* 0x00008000000079c5 */ /* 0x000fe40000010000 */
[----:B------:R-:W-:Y:S01]  /*192f0*/  WARPGROUP.ARRIVE ;  /* 0x00000000000079c5 */ /* 0x000fe20000000000 */
[----:B------:R-:W-:Y:S01]  /*19300*/  FSEL R11, R92, -INF , P4 ;  /* 0xff8000005c0b7808 */ /* 0x000fe20002000000 */
[----:B------:R-:W-:Y:S01]  /*19310*/  IMAD.MOV.U32 R92, RZ, RZ, R25 ;  /* 0x000000ffff5c7224 */ /* 0x000fe200078e0019 */
[----:B------:R-:W-:-:S02]  /*19320*/  FSEL R93, R93, -INF , P5 ;  /* 0xff8000005d5d7808 */ /* 0x000fc40002800000 */
[----:B------:R-:W-:-:S04]  /*19330*/  FSEL R21, R96, -INF , P2 ;  /* 0xff80000060157808 */ /* 0x000fc80001000000 */
[----:B------:R-:W-:Y:S01]  /*19340*/  QGMMA.64x32x32.F32.E4M3.E4M3 R76, gdesc[UR16], R76, gsb0 ;  /* 0x00600000104c79f3 */ /* 0x000fe2000800084c */
[----:B------:R-:W-:Y:S01]  /*19350*/  R2UR UR18, R6 ;  /* 0x00000000061272ca */ /* 0x000fe200000e0000 */
[--C-:B------:R-:W-:Y:S01]  /*19360*/  IMAD.MOV.U32 R96, RZ, RZ, R25.reuse ;  /* 0x000000ffff607224 */ /* 0x100fe200078e0019 */
[----:B------:R-:W-:Y:S01]  /*19370*/  R2UR UR19, R7 ;  /* 0x00000000071372ca */ /* 0x000fe200000e0000 */
[----:B------:R-:W-:Y:S01]  /*19380*/  IMAD.MOV.U32 R7, RZ, RZ, -0x7fffffe0 ;  /* 0x80000020ff077424 */ /* 0x000fe200078e00ff */
[C---:B------:R-:W-:Y:S01]  /*19390*/  IADD3 R6, R4.reuse, 0x682, RZ ;  /* 0x0000068204067810 */ /* 0x040fe20007ffe0ff */
[----:B------:R-:W-:Y:S01]  /*193a0*/  VIADD R4, R4, 0x702 ;  /* 0x0000070204047836 */ /* 0x000fe20000000000 */
[----:B------:R-:W-:Y:S02]  /*193b0*/  FMNMX.FTZ R10, R11, R93, !PT ;  /* 0x0000005d0b0a7209 */ /* 0x000fe40007810000 */
[----:B------:R-:W-:Y:S01]  /*193c0*/  FSEL R3, R94, -INF , P4 ;  /* 0xff8000005e037808 */ /* 0x000fe20002000000 */
[----:B------:R-:W-:Y:S01]  /*193d0*/  IMAD.MOV.U32 R94, RZ, RZ, R25 ;  /* 0x000000ffff5e7224 */ /* 0x000fe200078e0019 */
        /* <DEDUP_REMOVED lines=9> */
[C---:B------:R-:W-:Y:S02]  /*19470*/  ISETP.GT.AND P2, PT, R8.reuse, 0x18, PT ;  /* 0x000000180800780c */ /* 0x040fe40003f44270 */
[----:B------:R-:W-:Y:S02]  /*19480*/  FSEL R101, R101, -INF , P5 ;  /* 0xff80000065657808 */ /* 0x000fe40002800000 */
[----:B------:R-:W-:Y:S02]  /*19490*/  FMNMX.FTZ R10, R27, R10, !PT ;  /* 0x0000000a1b0a7209 */ /* 0x000fe40007810000 */
[----:B------:R-:W-:Y:S02]  /*194a0*/  FSEL R99, R99, -INF , P3 ;  /* 0xff80000063637808 */ /* 0x000fe40001800000 */
[----:B------:R-:W-:-:S02]  /*194b0*/  ISETP.GT.AND P3, PT, R8, 0x19, PT ;  /* 0x000000190800780c */ /* 0x000fc40003f64270 */
[----:B------:R-:W-:Y:S01]  /*194c0*/  FSEL R109, R104, -INF , P2 ;  /* 0xff800000686d7808 */ /* 0x000fe20001000000 */
[----:B------:R-:W-:Y:S01]  /*194d0*/  IMAD.MOV.U32 R104, RZ, RZ, R25 ;  /* 0x000000ffff687224 */ /* 0x000fe200078e0019 */
[----:B------:R-:W-:Y:S02]  /*194e0*/  FMNMX.FTZ R10, R101, R10, !PT ;  /* 0x0000000a650a7209 */ /* 0x000fe40007810000 */
[----:B------:R-:W-:Y:S02]  /*194f0*/  FSEL R103, R103, -INF , P5 ;  /* 0xff80000067677808 */ /* 0x000fe40002800000 */
[----:B------:R-:W-:Y:S02]  /*19500*/  FSEL R105, R105, -INF , P3 ;  /* 0xff80000069697808 */ /* 0x000fe40001800000 */
[----:B------:R-:W-:Y:S02]  /*19510*/  ISETP.GT.AND P5, PT, R8, 0x20, PT ;  /* 0x000000200800780c */ /* 0x000fe40003fa4270 */
[----:B------:R-:W-:-:S02]  /*19520*/  FMNMX.FTZ R10, R109, R10, !PT ;  /* 0x0000000a6d0a7209 */ /* 0x000fc40007810000 */
[----:B------:R-:W-:Y:S01]  /*19530*/  FSEL R13, R102, -INF , P4 ;  /* 0xff800000660d7808 */ /* 0x000fe20002000000 */
[----:B------:R-:W-:Y:S01]  /*19540*/  IMAD.MOV.U32 R102, RZ, RZ, R25 ;  /* 0x000000ffff667224 */ /* 0x000fe200078e0019 */
[C---:B------:R-:W-:Y:S02]  /*19550*/  ISETP.GT.AND P4, PT, R8.reuse, 0x21, PT ;  /* 0x000000210800780c */ /* 0x040fe40003f84270 */
[----:B------:R-:W-:Y:S02]  /*19560*/  FMNMX.FTZ R10, R105, R10, !PT ;  /* 0x0000000a690a7209 */ /* 0x000fe40007810000 */
[----:B------:R-:W-:Y:S02]  /*19570*/  FSEL R107, R107, -INF , P3 ;  /* 0xff8000006b6b7808 */ /* 0x000fe40001800000 */
[----:B------:R-:W-:Y:S02]  /*19580*/  ISETP.GT.AND P3, PT, R8, 0x28, PT ;  /* 0x000000280800780c */ /* 0x000fe40003f64270 */
[----:B------:R-:W-:Y:S01]  /*19590*/  FSEL R15, R106, -INF , P2 ;  /* 0xff8000006a0f7808 */ /* 0x000fe20001000000 */
[----:B------:R-:W-:-:S02]  /*195a0*/  WARPGROUP.DEPBAR.LE gsb0, 0x0 ;  /* 0x00008000000079c5 */ /* 0x000fc40000010000 */
[----:B------:R-:W-:Y:S01]  /*195b0*/  WARPGROUP.ARRIVE ;  /* 0x00000000000079c5 */ /* 0x000fe20000000000 */
[----:B------:R-:W-:Y:S01]  /*195c0*/  FSEL R111, R76, -INF , P5 ;  /* 0xff8000004c6f7808 */ /* 0x000fe20002800000 */
[--C-:B------:R-:W-:Y:S01]  /*195d0*/  IMAD.MOV.U32 R76, RZ, RZ, R25.reuse ;  /* 0x000000ffff4c7224 */ /* 0x100fe200078e0019 */
[----:B------:R-:W-:Y:S01]  /*195e0*/  FSEL R77, R77, -INF , P4 ;  /* 0xff8000004d4d7808 */ /* 0x000fe20002000000 */
[----:B------:R-:W-:Y:S01]  /*195f0*/  IMAD.MOV.U32 R106, RZ, RZ, R25 ;  /* 0x000000ffff6a7224 */ /* 0x000fe200078e0019 */
[----:B------:R-:W-:Y:S01]  /*19600*/  FMNMX.FTZ R10, R111, R10, !PT ;  /* 0x0000000a6f0a7209 */ /* 0x000fe20007810000 */
[----:B------:R-:W-:Y:S01]  /*19610*/  QGMMA.64x32x32.F32.E4M3.E4M3 R60, gdesc[UR16], R60, gsb0 ;  /* 0x00600000103c79f3 */ /* 0x000fe2000800083c */
[----:B------:R-:W-:Y:S02]  /*19620*/  R2UR UR18, R6 ;  /* 0x00000000061272ca */ /* 0x000fe400000e0000 */
[----:B------:R-:W-:Y:S02]  /*19630*/  R2UR UR19, R7 ;  /* 0x00000000071372ca */ /* 0x000fe400000e0000 */
        /* <DEDUP_REMOVED lines=8> */
[----:B------:R-:W-:Y:S02]  /*196c0*/  FSEL R79, R79, -INF , P4 ;  /* 0xff8000004f4f7808 */ /* 0x000fe40002000000 */
[----:B------:R-:W-:Y:S02]  /*196d0*/  ISETP.GT.AND P4, PT, R8, 0x31, PT ;  /* 0x000000310800780c */ /* 0x000fe40003f84270 */
[----:B------:R-:W-:Y:S01]  /*196e0*/  FSEL R117, R84, -INF , P5 ;  /* 0xff80000054757808 */ /* 0x000fe20002800000 */
[--C-:B------:R-:W-:Y:S01]  /*196f0*/  IMAD.MOV.U32 R84, RZ, RZ, R25.reuse ;  /* 0x000000ffff547224 */ /* 0x100fe200078e0019 */
[----:B------:R-:W-:Y:S02]  /*19700*/  FMNMX.FTZ R10, R115, R10, !PT ;  /* 0x0000000a730a7209 */ /* 0x000fe40007810000 */
[----:B------:R-:W-:Y:S01]  /*19710*/  FSEL R7, R82, -INF , P3 ;  /* 0xff80000052077808 */ /* 0x000fe20001800000 */
[----:B------:R-:W-:Y:S01]  /*19720*/  IMAD.MOV.U32 R82, RZ, RZ, R25 ;  /* 0x000000ffff527224 */ /* 0x000fe200078e0019 */
[----:B------:R-:W-:-:S02]  /*19730*/  ISETP.GT.AND P3, PT, R8, 0x38, PT ;  /* 0x000000380800780c */ /* 0x000fc40003f64270 */
[----:B------:R-:W-:Y:S02]  /*19740*/  FSEL R119, R85, -INF , P4 ;  /* 0xff80000055777808 */ /* 0x000fe40002000000 */
[----:B------:R-:W-:Y:S02]  /*19750*/  FMNMX.FTZ R10, R117, R10, !PT ;  /* 0x0000000a750a7209 */ /* 0x000fe40007810000 */
[----:B------:R-:W-:Y:S02]  /*19760*/  R2UR UR22, R4 ;  /* 0x00000000041672ca */ /* 0x000fe400000e0000 */
[----:B------:R-:W-:Y:S02]  /*19770*/  FSEL R83, R83, -INF , P2 ;  /* 0xff80000053537808 */ /* 0x000fe40001000000 */
[----:B------:R-:W-:Y:S02]  /*19780*/  ISETP.GT.AND P2, PT, R8, 0x39, PT ;  /* 0x000000390800780c */ /* 0x000fe40003f44270 */
[----:B------:R-:W-:-:S02]  /*19790*/  FSEL R121, R88, -INF , P3 ;  /* 0xff80000058797808 */ /* 0x000fc40001800000 */
[----:B------:R-:W-:Y:S02]  /*197a0*/  FMNMX.FTZ R10, R119, R10, !PT ;  /* 0x0000000a770a7209 */ /* 0x000fe40007810000 */
[----:B------:R-:W-:Y:S01]  /*197b0*/  FSEL R81, R86, -INF , P5 ;  /* 0xff80000056517808 */ /* 0x000fe20002800000 */
[----:B------:R-:W-:Y:S01]  /*197c0*/  IMAD.MOV.U32 R86, RZ, RZ, R25 ;  /* 0x000000ffff567224 */ /* 0x000fe200078e0019 */
[----:B------:R-:W-:Y:S02]  /*197d0*/  ISETP.GT.AND P5, PT, R8, 0x40, PT ;  /* 0x000000400800780c */ /* 0x000fe40003fa4270 */
[----:B------:R-:W-:Y:S02]  /*197e0*/  FSEL R123, R89, -INF , P2 ;  /* 0xff800000597b7808 */ /* 0x000fe40001000000 */
[----:B------:R-:W-:Y:S02]  /*197f0*/  FMNMX.FTZ R10, R121, R10, !PT ;  /* 0x0000000a790a7209 */ /* 0x000fe40007810000 */
[----:B------:R-:W-:-:S02]  /*19800*/  FSEL R87, R87, -INF , P4 ;  /* 0xff80000057577808 */ /* 0x000fc40002000000 */
[----:B------:R-:W-:Y:S02]  /*19810*/  ISETP.GT.AND P4, PT, R8, 0x41, PT ;  /* 0x000000410800780c */ /* 0x000fe40003f84270 */
[----:B------:R-:W-:Y:S02]  /*19820*/  FMNMX.FTZ R10, R123, R10, !PT ;  /* 0x0000000a7b0a7209 */ /* 0x000fe40007810000 */
[----:B------:R-:W-:Y:S01]  /*19830*/  FSEL R85, R90, -INF , P3 ;  /* 0xff8000005a557808 */ /* 0x000fe20001800000 */
[----:B------:R-:W-:Y:S02]  /*19840*/  WARPGROUP.DEPBAR.LE gsb0, 0x0 ;  /* 0x00008000000079c5 */ /* 0x000fe40000010000 */
[----:B------:R-:W-:Y:S01]  /*19850*/  WARPGROUP.ARRIVE ;  /* 0x00000000000079c5 */ /* 0x000fe20000000000 */
[----:B------:R-:W-:Y:S01]  /*19860*/  FSEL R127, R60, -INF , P5 ;  /* 0xff8000003c7f7808 */ /* 0x000fe20002800000 */
[----:B------:R-:W-:Y:S01]  /*19870*/  IMAD.MOV.U32 R90, RZ, RZ, R25 ;  /* 0x000000ffff5a7224 */ /* 0x000fe200078e0019 */
[----:B------:R-:W-:-:S02]  /*19880*/  ISETP.GT.AND P3, PT, R8, 0x48, PT ;  /* 0x000000480800780c */ /* 0x000fc40003f64270 */
[----:B------:R-:W-:Y:S01]  /*19890*/  FSEL R125, R61, -INF , P4 ;  /* 0xff8000003d7d7808 */ /* 0x000fe20002000000 */
[----:B------:R-:W-:Y:S01]  /*198a0*/  QGMMA.64x32x32.F32.E4M3.E4M3 R44, gdesc[UR16], R44, gsb0 ;  /* 0x00600000102c79f3 */ /* 0x000fe2000800082c */
[----:B------:R-:W-:Y:S02]  /*198b0*/  FMNMX.FTZ R10, R127, R10, !PT ;  /* 0x0000000a7f0a7209 */ /* 0x000fe40007810000 */
[----:B------:R-:W-:Y:S02]  /*198c0*/  FSEL R91, R91, -INF , P2 ;  /* 0xff8000005b5b7808 */ /* 0x000fe40001000000 */
[----:B------:R-:W-:Y:S02]  /*198d0*/  ISETP.GT.AND P2, PT, R8, 0x49, PT ;  /* 0x000000490800780c */ /* 0x000fe40003f44270 */
[----:B------:R-:W-:Y:S02]  /*198e0*/  FSEL R129, R64, -INF , P3 ;  /* 0xff80000040817808 */ /* 0x000fe40001800000 */
[----:B------:R-:W-:-:S02]  /*198f0*/  FMNMX.FTZ R10, R125, R10, !PT ;  /* 0x0000000a7d0a7209 */ /* 0x000fc40007810000 */
[----:B------:R-:W-:Y:S02]  /*19900*/  FSEL R61, R62, -INF , P5 ;  /* 0xff8000003e3d7808 */ /* 0x000fe40002800000 */
[C---:B------:R-:W-:Y:S02]  /*19910*/  ISETP.GT.AND P5, PT, R8.reuse, 0x50, PT ;  /* 0x000000500800780c */ /* 0x040fe40003fa4270 */
        /* <DEDUP_REMOVED lines=16> */
[----:B------:R-:W-:-:S02]  /*19a20*/  ISETP.GT.AND P5, PT, R8, 0x60, PT ;  /* 0x000000600800780c */ /* 0x000fc40003fa4270 */
[----:B------:R-:W-:Y:S02]  /*19a30*/  FSEL R147, R73, -INF , P2 ;  /* 0xff80000049937808 */ /* 0x000fe40001000000 */
[----:B------:R-:W-:Y:S02]  /*19a40*/  FMNMX.FTZ R10, R137, R10, !PT ;  /* 0x0000000a890a7209 */ /* 0x000fe40007810000 */
[----:B------:R-:W-:Y:S02]  /*19a50*/  FSEL R71, R71, -INF , P4 ;  /* 0xff80000047477808 */ /* 0x000fe40002000000 */
[----:B------:R-:W-:Y:S02]  /*19a60*/  ISETP.GT.AND P4, PT, R8, 0x61, PT ;  /* 0x000000610800780c */ /* 0x000fe40003f84270 */
[----:B------:R-:W-:Y:S02]  /*19a70*/  FMNMX.FTZ R10, R147, R10, !PT ;  /* 0x0000000a930a7209 */ /* 0x000fe40007810000 */
[----:B------:R-:W-:Y:S01]  /*19a80*/  FSEL R73, R74, -INF , P3 ;  /* 0xff8000004a497808 */ /* 0x000fe20001800000 */
[----:B------:R-:W-:Y:S01]  /*19a90*/  IMAD.MOV.U32 R74, RZ, RZ, R25 ;  /* 0x000000ffff4a7224 */ /* 0x000fe200078e0019 */
        /* <DEDUP_REMOVED lines=28> */
[----:B------:R-:W-:Y:S02]  /*19c60*/  FMNMX.FTZ R10, R153, R10, !PT ;  /* 0x0000000a990a7209 */ /* 0x000fe40007810000 */
[----:B------:R-:W-:Y:S02]  /*19c70*/  FSEL R59, R59, -INF , P2 ;  /* 0xff8000003b3b7808 */ /* 0x000fe40001000000 */
[----:B------:R-:W-:Y:S02]  /*19c80*/  FMNMX.FTZ R10, R155, R10, !PT ;  /* 0x0000000a9b0a7209 */ /* 0x000fe40007810000 */
[----:B------:R-:W-:Y:S02]  /*19c90*/  ISETP.GT.AND P2, PT, R8, 0x89, PT ;  /* 0x000000890800780c */ /* 0x000fe40003f44270 */
[----:B------:R-:W-:Y:S02]  /*19ca0*/  FSEL R57, R58, -INF , P3 ;  /* 0xff8000003a397808 */ /* 0x000fe40001800000 */
[----:B------:R-:W-:-:S02]  /*19cb0*/  ISETP.GT.AND P3, PT, R8, 0x90, PT ;  /* 0x000000900800780c */ /* 0x000fc40003f64270 */
[----:B------:R-:W-:Y:S02]  /*19cc0*/  FSEL R55, R55, -INF , P4 ;  /* 0xff80000037377808 */ /* 0x000fe40002000000 */
[----:B------:R-:W-:Y:S02]  /*19cd0*/  ISETP.GT.AND P4, PT, R8, 0x91, PT ;  /* 0x000000910800780c */ /* 0x000fe40003f84270 */
[----:B------:R-:W-:Y:S01]  /*19ce0*/  FSEL R53, R54, -INF , P5 ;  /* 0xff80000036357808 */ /* 0x000fe20002800000 */
[----:B------:R-:W-:Y:S02]  /*19cf0*/  WARPGROUP.DEPBAR.LE gsb0, 0x0 ;  /* 0x00008000000079c5 */ /* 0x000fe40000010000 */
[----:B------:R-:W-:Y:S02]  /*19d00*/  FSEL R157, R28, -INF , P6 ;  /* 0xff8000001c9d7808 */ /* 0x000fe40003000000 */
        /* <DEDUP_REMOVED lines=10> */
[----:B------:R-:W-:Y:S02]  /*19db0*/  ISETP.GT.AND P5, PT, R8, 0x98, PT ;  /* 0x000000980800780c */ /* 0x000fe40003fa4270 */
[----:B------:R-:W-:Y:S02]  /*19dc0*/  FMNMX.FTZ R4, R24, R29, !PT ;  /* 0x0000001d18047209 */ /* 0x000fe40007810000 */
[----:B------:R-:W-:Y:S02]  /*19dd0*/  FSEL R163, R40, -INF , P5 ;  /* 0xff80000028a37808 */ /* 0x000fe40002800000 */
[----:B------:R-:W-:-:S02]  /*19de0*/  ISETP.GT.AND P6, PT, R8, 0x99, PT ;  /* 0x000000990800780c */ /* 0x000fc40003fc4270 */
[----:B------:R-:W-:Y:S02]  /*19df0*/  FMNMX.FTZ R4, R163, R4, !PT ;  /* 0x00000004a3047209 */ /* 0x000fe40007810000 */
[----:B------:R-:W-:Y:S02]  /*19e00*/  FSEL R161, R41, -INF , P6 ;  /* 0xff80000029a17808 */ /* 0x000fe40003000000 */
[----:B------:R-:W-:Y:S02]  /*19e10*/  P2R R44, PR, RZ, 0x2 ;  /* 0x00000002ff2c7803 */ /* 0x000fe40000000000 */
[----:B------:R-:W-:Y:S02]  /*19e20*/  FMNMX.FTZ R4, R161, R4, !PT ;  /* 0x00000004a1047209 */ /* 0x000fe40007810000 */
[----:B------:R-:W-:Y:S02]  /*19e30*/  ISETP.GT.AND P1, PT, R8, 0x80, PT ;  /* 0x000000800800780c */ /* 0x000fe40003f24270 */
[----:B------:R-:W-:Y:S01]  /*19e40*/  FMNMX.FTZ R8, R3, R95, !PT ;  /* 0x0000005f03087209 */ /* 0x000fe20007810000 */
[----:B------:R-:W0:Y:S01]  /*19e50*/  SHFL.BFLY PT, R29, R4, 0x2, 0x1f ;  /* 0x0c401f00041d7f89 */ /* 0x000e2200000e0000 */
[----:B------:R-:W-:-:S02]  /*19e60*/  P2R R28, PR, RZ, 0x1 ;  /* 0x00000001ff1c7803 */ /* 0x000fc40000000000 */
[----:B------:R-:W-:Y:S02]  /*19e70*/  FMNMX.FTZ R8, R9, R8, !PT ;  /* 0x0000000809087209 */ /* 0x000fe40007810000 */
[----:B------:R-:W-:Y:S02]  /*19e80*/  FSEL R35, R35, -INF , P2 ;  /* 0xff80000023237808 */ /* 0x000fe40001000000 */
[----:B------:R-:W-:Y:S02]  /*19e90*/  FMNMX.FTZ R8, R99, R8, !PT ;  /* 0x0000000863087209 */ /* 0x000fe40007810000 */
[----:B------:R-:W-:Y:S02]  /*19ea0*/  FSEL R43, R43, -INF , P6 ;  /* 0xff8000002b2b7808 */ /* 0x000fe40003000000 */
[----:B------:R-:W-:Y:S02]  /*19eb0*/  FMNMX.FTZ R8, R13, R8, !PT ;  /* 0x000000080d087209 */ /* 0x000fe40007810000 */
[----:B------:R-:W-:-:S02]  /*19ec0*/  MOV R78, R25 ;  /* 0x00000019004e7202 */ /* 0x000fc40000000f00 */
[----:B------:R-:W-:Y:S02]  /*19ed0*/  FMNMX.FTZ R8, R103, R8, !PT ;  /* 0x0000000867087209 */ /* 0x000fe40007810000 */
[-C--:B------:R-:W-:Y:S02]  /*19ee0*/  MOV R88, R25.reuse ;  /* 0x0000001900587202 */ /* 0x080fe40000000f00 */
[----:B------:R-:W-:Y:S02]  /*19ef0*/  FMNMX.FTZ R8, R15, R8, !PT ;  /* 0x000000080f087209 */ /* 0x000fe40007810000 */
[----:B------:R-:W-:Y:S02]  /*19f00*/  MOV R98, R25 ;  /* 0x0000001900627202 */ /* 0x000fe40000000f00 */
[----:B0-----:R-:W-:-:S05]  /*19f10*/  FMNMX.FTZ R6, R4, R29, !PT ;  /* 0x0000001d04067209 */ /* 0x001fca0007810000 */
[----:B------:R-:W0:Y:S02]  /*19f20*/  SHFL.BFLY PT, R29, R6, 0x1, 0x1f ;  /* 0x0c201f00061d7f89 */ /* 0x000e2400000e0000 */
[----:B0-----:R-:W-:Y:S02]  /*19f30*/  FMNMX.FTZ R10, R6, R29, !PT ;  /* 0x0000001d060a7209 */ /* 0x001fe40007810000 */
[----:B------:R-:W-:Y:S02]  /*19f40*/  FSEL R29, R30, -INF , P1 ;  /* 0xff8000001e1d7808 */ /* 0x000fe40000800000 */
[----:B------:R-:W-:Y:S01]  /*19f50*/  ISETP.NE.AND P1, PT, R44, RZ, PT ;  /* 0x000000ff2c00720c */ /* 0x000fe20003f25270 */
[----:B------:R-:W-:-:S01]  /*19f60*/  FFMA.FTZ R165, R2, R10, -8 ;  /* 0xc100000002a57423 */ /* 0x000fc2000001000a */
[----:B------:R-:W-:Y:S02]  /*19f70*/  FSETP.NEU.FTZ.AND P0, PT, R10, -INF , PT ;  /* 0xff8000000a00780b */ /* 0x000fe40003f1d000 */
[----:B------:R-:W-:-:S02]  /*19f80*/  FSEL R31, R31, -INF , P1 ;  /* 0xff8000001f1f7808 */ /* 0x000fc40000800000 */
[----:B------:R-:W-:Y:S02]  /*19f90*/  ISETP.NE.AND P1, PT, R12, RZ, PT ;  /* 0x000000ff0c00720c */ /* 0x000fe40003f25270 */
[----:B------:R-:W-:Y:S02]  /*19fa0*/  FMNMX.FTZ R12, R107, R8, !PT ;  /* 0x000000086b0c7209 */ /* 0x000fe40007810000 */
[----:B------:R-:W-:Y:S02]  /*19fb0*/  FSEL R165, R165, RZ, P0 ;  /* 0x000000ffa5a57208 */ /* 0x000fe40000000000 */
[----:B------:R-:W-:Y:S02]  /*19fc0*/  FMNMX.FTZ R12, R5, R12, !PT ;  /* 0x0000000c050c7209 */ /* 0x000fe40007810000 */
[----:B------:R-:W-:Y:S01]  /*19fd0*/  ISETP.NE.AND P0, PT, R28, RZ, PT ;  /* 0x000000ff1c00720c */ /* 0x000fe20003f05270 */
[----:B------:R-:W-:-:S01]  /*19fe0*/  FFMA.FTZ R113, R2, R113, -R165 ;  /* 0x0000007102717223 */ /* 0x000fc200000108a5 */
[----:B------:R-:W-:Y:S01]  /*19ff0*/  FMNMX.FTZ R12, R79, R12, !PT ;  /* 0x0000000c4f0c7209 */ /* 0x000fe20007810000 */
[----:B------:R-:W-:-:S01]  /*1a000*/  FFMA.FTZ R37, R2, R93, -R165 ;  /* 0x0000005d02257223 */ /* 0x000fc200000108a5 */
[----:B------:R-:W-:Y:S01]  /*1a010*/  FSEL R33, R34, -INF , P0 ;  /* 0xff80000022217808 */ /* 0x000fe20000000000 */
[----:B------:R0:W-:Y:S01]  /*1a020*/  MUFU.EX2 R8, R113 ;  /* 0x0000007100087308 */ /* 0x0001e20000000800 */
[----:B------:R-:W-:Y:S01]  /*1a030*/  FMNMX.FTZ R12, R7, R12, !PT ;  /* 0x0000000c070c7209 */ /* 0x000fe20007810000 */
[--C-:B------:R-:W-:Y:S01]  /*1a040*/  FFMA.FTZ R93, R2, R115, -R165.reuse ;  /* 0x00000073025d7223 */ /* 0x100fe200000108a5 */
[----:B------:R-:W-:Y:S01]  /*1a050*/  ISETP.NE.AND P0, PT, R20, RZ, PT ;  /* 0x000000ff1400720c */ /* 0x000fe20003f05270 */
[C-C-:B------:R-:W-:Y:S01]  /*1a060*/  FFMA.FTZ R206, R2.reuse, R117, -R165.reuse ;  /* 0x0000007502ce7223 */ /* 0x140fe200000108a5 */
[----:B------:R-:W-:Y:S01]  /*1a070*/  FMNMX.FTZ R12, R83, R12, !PT ;  /* 0x0000000c530c7209 */ /* 0x000fe20007810000 */
[C-C-:B------:R-:W-:Y:S01]  /*1a080*/  FFMA.FTZ R200, R2.reuse, R11, -R165.reuse ;  /* 0x0000000b02c87223 */ /* 0x140fe200000108a5 */
[----:B------:R-:W-:Y:S01]  /*1a090*/  FSEL R115, R39, -INF , P4 ;  /* 0xff80000027737808 */ /* 0x000fe20002000000 */
[C-C-:B------:R-:W-:Y:S01]  /*1a0a0*/  FFMA.FTZ R208, R2.reuse, R127, -R165.reuse ;  /* 0x0000007f02d07223 */ /* 0x140fe200000108a5 */
[----:B------:R-:W-:Y:S01]  /*1a0b0*/  FMNMX.FTZ R12, R81, R12, !PT ;  /* 0x0000000c510c7209 */ /* 0x000fe20007810000 */
[--C-:B------:R-:W-:Y:S01]  /*1a0c0*/  FFMA.FTZ R127, R2, R32, -R165.reuse ;  /* 0x00000020027f7223 */ /* 0x100fe200000108a5 */
[----:B0-----:R-:W-:Y:S01]  /*1a0d0*/  FSEL R113, R38, -INF , P3 ;  /* 0xff80000026717808 */ /* 0x001fe20001800000 */
[C-C-:B------:R-:W-:Y:S01]  /*1a0e0*/  FFMA.FTZ R32, R2.reuse, R26, -R165.reuse ;  /* 0x0000001a02207223 */ /* 0x140fe200000108a5 */
[----:B------:R-:W-:Y:S01]  /*1a0f0*/  FMNMX.FTZ R12, R87, R12, !PT ;  /* 0x0000000c570c7209 */ /* 0x000fe20007810000 */
[--C-:B------:R-:W-:Y:S01]  /*1a100*/  FFMA.FTZ R26, R2, R36, -R165.reuse ;  /* 0x00000024021a7223 */ /* 0x100fe200000108a5 */
[----:B------:R-:W-:Y:S01]  /*1a110*/  FSEL R117, R42, -INF , P5 ;  /* 0xff8000002a757808 */ /* 0x000fe20002800000 */
[C-C-:B------:R-:W-:Y:S01]  /*1a120*/  FFMA.FTZ R4, R2.reuse, R21, -R165.reuse ;  /* 0x0000001502047223 */ /* 0x140fe200000108a5 */
[----:B------:R-:W-:Y:S01]  /*1a130*/  FMNMX.FTZ R12, R85, R12, !PT ;  /* 0x0000000c550c7209 */ /* 0x000fe20007810000 */
[----:B------:R-:W-:Y:S01]  /*1a140*/  MUFU.EX2 R200, R200 ;  /* 0x000000c800c87308 */ /* 0x000fe20000000800 */
[----:B------:R-:W-:-:S01]  /*1a150*/  FFMA.FTZ R21, R2, R97, -R165 ;  /* 0x0000006102157223 */ /* 0x000fc200000108a5 */
[C-C-:B------:R-:W-:Y:S01]  /*1a160*/  FFMA.FTZ R202, R2.reuse, R27, -R165.reuse ;  /* 0x0000001b02ca7223 */ /* 0x140fe200000108a5 */
[----:B------:R-:W-:Y:S01]  /*1a170*/  FMNMX.FTZ R20, R91, R12, !PT ;  /* 0x0000000c5b147209 */ /* 0x000fe20007810000 */
[C-C-:B------:R-:W-:Y:S01]  /*1a180*/  FFMA.FTZ R27, R2.reuse, R101, -R165.reuse ;  /* 0x00000065021b7223 */ /* 0x140fe200000108a5 */
[----:B------:R-:W-:-:S01]  /*1a190*/  FFMA.FTZ R6, R2, R109, -R165 ;  /* 0x0000006d02067223 */ /* 0x000fc200000108a5 */
[C-C-:B------:R-:W-:Y:S01]  /*1a1a0*/  FFMA.FTZ R89, R2.reuse, R105, -R165.reuse ;  /* 0x0000006902597223 */ /* 0x140fe200000108a5 */
[----:B------:R-:W-:Y:S01]  /*1a1b0*/  FMNMX.FTZ R20, R61, R20, !PT ;  /* 0x000000143d147209 */ /* 0x000fe20007810000 */
[----:B------:R-:W0:Y:S01]  /*1a1c0*/  MUFU.EX2 R37, R37 ;  /* 0x0000002500257308 */ /* 0x000e220000000800 */
[----:B------:R-:W-:-:S01]  /*1a1d0*/  FFMA.FTZ R204, R2, R111, -R165 ;  /* 0x0000006f02cc7223 */ /* 0x000fc200000108a5 */
[C-C-:B------:R-:W-:Y:S01]  /*1a1e0*/  FFMA.FTZ R41, R2.reuse, R77, -R165.reuse ;  /* 0x0000004d02297223 */ /* 0x140fe200000108a5 */
[----:B------:R-:W-:Y:S01]  /*1a1f0*/  FMNMX.FTZ R20, R63, R20, !PT ;  /* 0x000000143f147209 */ /* 0x000fe20007810000 */
[C-C-:B------:R-:W-:Y:S01]  /*1a200*/  FFMA.FTZ R77, R2.reuse, R119, -R165.reuse ;  /* 0x00000077024d7223 */ /* 0x140fe200000108a5 */
[----:B------:R-:W-:-:S01]  /*1a210*/  FFMA.FTZ R121, R2, R121, -R165 ;  /* 0x0000007902797223 */ /* 0x000fc200000108a5 */
[C-C-:B------:R-:W-:Y:S01]  /*1a220*/  FFMA.FTZ R101, R2.reuse, R123, -R165.reuse ;  /* 0x0000007b02657223 */ /* 0x140fe200000108a5 */
[----:B------:R-:W-:Y:S01]  /*1a230*/  FMNMX.FTZ R20, R65, R20, !PT ;  /* 0x0000001441147209 */ /* 0x000fe20007810000 */
[----:B------:R-:W1:Y:S01]  /*1a240*/  MUFU.EX2 R4, R4 ;  /* 0x0000000400047308 */ /* 0x000e620000000800 */
[----:B------:R-:W-:-:S01]  /*1a250*/  FFMA.FTZ R97, R2, R125, -R165 ;  /* 0x0000007d02617223 */ /* 0x000fc200000108a5 */
[C-C-:B------:R-:W-:Y:S01]  /*1a260*/  FFMA.FTZ R129, R2.reuse, R129, -R165.reuse ;  /* 0x0000008102817223 */ /* 0x140fe200000108a5 */
[----:B------:R-:W-:Y:S01]  /*1a270*/  FMNMX.FTZ R20, R67, R20, !PT ;  /* 0x0000001443147209 */ /* 0x000fe20007810000 */
[C-C-:B------:R-:W-:Y:S01]  /*1a280*/  FFMA.FTZ R109, R2.reuse, R131, -R165.reuse ;  /* 0x00000083026d7223 */ /* 0x140fe200000108a5 */
[----:B------:R-:W-:-:S01]  /*1a290*/  FFMA.FTZ R210, R2, R133, -R165 ;  /* 0x0000008502d27223 */ /* 0x000fc200000108a5 */
[C-C-:B------:R-:W-:Y:S01]  /*1a2a0*/  FFMA.FTZ R105, R2.reuse, R135, -R165.reuse ;  /* 0x0000008702697223 */ /* 0x140fe200000108a5 */
[----:B------:R-:W-:Y:S01]  /*1a2b0*/  FMNMX.FTZ R20, R69, R20, !PT ;  /* 0x0000001445147209 */ /* 0x000fe20007810000 */
[----:B------:R-:W2:Y:S01]  /*1a2c0*/  MUFU.EX2 R21, R21 ;  /* 0x0000001500157308 */ /* 0x000ea20000000800 */
[----:B------:R-:W-:-:S01]  /*1a2d0*/  FFMA.FTZ R137, R2, R137, -R165 ;  /* 0x0000008902897223 */ /* 0x000fc200000108a5 */
[C-C-:B------:R-:W-:Y:S01]  /*1a2e0*/  FFMA.FTZ R111, R2.reuse, R147, -R165.reuse ;  /* 0x00000093026f7223 */ /* 0x140fe200000108a5 */
[----:B------:R-:W-:Y:S01]  /*1a2f0*/  FMNMX.FTZ R20, R71, R20, !PT ;  /* 0x0000001447147209 */ /* 0x000fe20007810000 */
[C-C-:B------:R-:W-:Y:S01]  /*1a300*/  FFMA.FTZ R212, R2.reuse, R143, -R165.reuse ;  /* 0x0000008f02d47223 */ /* 0x140fe200000108a5 */
[----:B------:R-:W-:-:S01]  /*1a310*/  FFMA.FTZ R39, R2, R139, -R165 ;  /* 0x0000008b02277223 */ /* 0x000fc200000108a5 */
[C-C-:B------:R-:W-:Y:S01]  /*1a320*/  FFMA.FTZ R141, R2.reuse, R141, -R165.reuse ;  /* 0x0000008d028d7223 */ /* 0x140fe200000108a5 */
[----:B------:R-:W-:Y:S01]  /*1a330*/  FMNMX.FTZ R20, R73, R20, !PT ;  /* 0x0000001449147209 */ /* 0x000fe20007810000 */
[----:B------:R-:W3:Y:S01]  /*1a340*/  MUFU.EX2 R202, R202 ;  /* 0x000000ca00ca7308 */ /* 0x000ee20000000800 */
[----:B------:R-:W-:-:S01]  /*1a350*/  FFMA.FTZ R119, R2, R145, -R165 ;  /* 0x0000009102777223 */ /* 0x000fc200000108a5 */
[C-C-:B------:R-:W-:Y:S01]  /*1a360*/  FFMA.FTZ R214, R2.reuse, R149, -R165.reuse ;  /* 0x0000009502d67223 */ /* 0x140fe200000108a5 */
[----:B------:R-:W-:Y:S01]  /*1a370*/  FMNMX.FTZ R28, R75, R20, !PT ;  /* 0x000000144b1c7209 */ /* 0x000fe20007810000 */
[C-C-:B------:R-:W-:Y:S01]  /*1a380*/  FFMA.FTZ R34, R2.reuse, R153, -R165.reuse ;  /* 0x0000009902227223 */ /* 0x140fe200000108a5 */
[----:B------:R-:W-:-:S01]  /*1a390*/  FFMA.FTZ R123, R2, R155, -R165 ;  /* 0x0000009b027b7223 */ /* 0x000fc200000108a5 */
[C-C-:B------:R-:W-:Y:S01]  /*1a3a0*/  FFMA.FTZ R125, R2.reuse, R159, -R165.reuse ;  /* 0x0000009f027d7223 */ /* 0x140fe200000108a5 */
[----:B------:R-:W-:Y:S01]  /*1a3b0*/  FMNMX.FTZ R28, R45, R28, !PT ;  /* 0x0000001c2d1c7209 */ /* 0x000fe20007810000 */
[----:B------:R-:W-:Y:S01]  /*1a3c0*/  MUFU.EX2 R27, R27 ;  /* 0x0000001b001b7308 */ /* 0x000fe20000000800 */
[----:B------:R-:W-:-:S02]  /*1a3d0*/  FFMA.FTZ R131, R2, R161, -R165 ;  /* 0x000000a102837223 */ /* 0x000fc400000108a5 */
        /* <DEDUP_REMOVED lines=22> */
[----:B------:R-:W4:Y:S01]  /*1a540*/  SHFL.BFLY PT, R38, R11, 0x2, 0x1f ;  /* 0x0c401f000b267f89 */ /* 0x000f2200000e0000 */
[----:B------:R5:W-:Y:S08]  /*1a550*/  MUFU.EX2 R12, R121 ;  /* 0x00000079000c7308 */ /* 0x000bf00000000800 */
[----:B------:R-:W-:Y:S01]  /*1a560*/  MUFU.EX2 R101, R101 ;  /* 0x0000006500657308 */ /* 0x000fe20000000800 */
[----:B-----5:R-:W-:-:S07]  /*1a570*/  FFMA.FTZ R121, R2, R151, -R165 ;  /* 0x0000009702797223 */ /* 0x020fce00000108a5 */
[----:B------:R-:W-:Y:S01]  /*1a580*/  MUFU.EX2 R208, R208 ;  /* 0x000000d000d07308 */ /* 0x000fe20000000800 */
[----:B----4-:R-:W-:-:S07]  /*1a590*/  FMNMX.FTZ R40, R11, R38, !PT ;  /* 0x000000260b287209 */ /* 0x010fce0007810000 */
[----:B------:R-:W-:Y:S01]  /*1a5a0*/  MUFU.EX2 R97, R97 ;  /* 0x0000006100617308 */ /* 0x000fe20000000800 */
[----:B------:R-:W-:-:S01]  /*1a5b0*/  FFMA.FTZ R38, R2, R157, -R165 ;  /* 0x0000009d02267223 */ /* 0x000fc200000108a5 */
[----:B------:R-:W4:Y:S06]  /*1a5c0*/  SHFL.BFLY PT, R11, R40, 0x1, 0x1f ;  /* 0x0c201f00280b7f89 */ /* 0x000f2c00000e0000 */
[----:B------:R5:W-:Y:S08]  /*1a5d0*/  MUFU.EX2 R20, R129 ;  /* 0x0000008100147308 */ /* 0x000bf00000000800 */
[----:B------:R-:W-:Y:S01]  /*1a5e0*/  MUFU.EX2 R109, R109 ;  /* 0x0000006d006d7308 */ /* 0x000fe20000000800 */
[----:B-----5:R-:W-:-:S01]  /*1a5f0*/  FFMA.FTZ R129, R2, R24, -R165 ;  /* 0x0000001802817223 */ /* 0x020fc200000108a5 */
[----:B------:R-:W-:-:S06]  /*1a600*/  FFMA.FTZ R24, R2, R163, -R165 ;  /* 0x000000a302187223 */ /* 0x000fcc00000108a5 */
[----:B------:R-:W-:Y:S01]  /*1a610*/  MUFU.EX2 R210, R210 ;  /* 0x000000d200d27308 */ /* 0x000fe20000000800 */
[----:B----4-:R-:W-:-:S04]  /*1a620*/  FMNMX.FTZ R11, R40, R11, !PT ;  /* 0x0000000b280b7209 */ /* 0x010fc80007810000 */
[----:B------:R-:W-:Y:S01]  /*1a630*/  FSETP.NEU.FTZ.AND P2, PT, R11, -INF , PT ;  /* 0xff8000000b00780b */ /* 0x000fe20003f5d000 */
[----:B------:R-:W-:-:S02]  /*1a640*/  FFMA.FTZ R40, R2, R11, -8 ;  /* 0xc100000002287423 */ /* 0x000fc4000001000b */
[----:B------:R-:W-:Y:S03]  /*1a650*/  MUFU.EX2 R105, R105 ;  /* 0x0000006900697308 */ /* 0x000fe60000000800 */
[----:B------:R-:W-:-:S05]  /*1a660*/  FSEL R40, R40, RZ, P2 ;  /* 0x000000ff28287208 */ /* 0x000fca0001000000 */
        /* <DEDUP_REMOVED lines=10> */
[----:B------:R-:W-:Y:S01]  /*1a710*/  FFMA.FTZ R63, R2, R67, -R40 ;  /* 0x00000043023f7223 */ /* 0x000fe20000010828 */
[----:B0-----:R-:W-:-:S01]  /*1a720*/  FADD.FTZ R67, R200, R37 ;  /* 0x00000025c8437221 */ /* 0x001fc20000010000 */
[C-C-:B------:R-:W-:Y:S01]  /*1a730*/  FFMA.FTZ R52, R2.reuse, R107, -R40.reuse ;  /* 0x0000006b02347223 */ /* 0x140fe20000010828 */
[----:B------:R-:W-:-:S01]  /*1a740*/  FFMA.FTZ R5, R2, R5, -R40 ;  /* 0x0000000502057223 */ /* 0x000fc20000010828 */
[----:B------:R-:W-:Y:S01]  /*1a750*/  FFMA.FTZ R54, R2, R69, -R40 ;  /* 0x0000004502367223 */ /* 0x000fe20000010828 */
[----:B-1----:R-:W-:-:S01]  /*1a760*/  FADD.FTZ R66, R4, R67 ;  /* 0x0000004304427221 */ /* 0x002fc20000010000 */
[----:B------:R-:W0:Y:S01]  /*1a770*/  MUFU.EX2 R36, R36 ;  /* 0x0000002400247308 */ /* 0x000e220000000800 */
[----:B------:R-:W-:-:S01]  /*1a780*/  FFMA.FTZ R44, R2, R79, -R40 ;  /* 0x0000004f022c7223 */ /* 0x000fc20000010828 */
[----:B------:R-:W-:Y:S01]  /*1a790*/  FFMA.FTZ R56, R2, R7, -R40 ;  /* 0x0000000702387223 */ /* 0x000fe20000010828 */
[----:B--2---:R-:W-:-:S01]  /*1a7a0*/  FADD.FTZ R69, R21, R66 ;  /* 0x0000004215457221 */ /* 0x004fc20000010000 */
[C-C-:B------:R-:W-:Y:S01]  /*1a7b0*/  FFMA.FTZ R79, R2.reuse, R83, -R40.reuse ;  /* 0x00000053024f7223 */ /* 0x140fe20000010828 */
[----:B------:R-:W-:-:S01]  /*1a7c0*/  FFMA.FTZ R7, R2, R81, -R40 ;  /* 0x0000005102077223 */ /* 0x000fc20000010828 */
[----:B------:R-:W-:Y:S01]  /*1a7d0*/  FFMA.FTZ R48, R2, R87, -R40 ;  /* 0x0000005702307223 */ /* 0x000fe20000010828 */
[----:B---3--:R-:W-:-:S01]  /*1a7e0*/  FADD.FTZ R68, R202, R69 ;  /* 0x00000045ca447221 */ /* 0x008fc20000010000 */
        /* <DEDUP_REMOVED lines=17> */
[----:B-1----:R-:W-:-:S01]  /*1a900*/  FADD.FTZ R67, R9, R64 ;  /* 0x0000004009437221 */ /* 0x002fc20000010000 */
[----:B------:R-:W-:Y:S01]  /*1a910*/  FFMA.FTZ R64, R2, R45, -R40 ;  /* 0x0000002d02407223 */ /* 0x000fe20000010828 */
[----:B------:R-:W-:-:S02]  /*1a920*/  @!P1 VIADD R45, R0, 0x33440 ;  /* 0x00033440002d9836 */ /* 0x000fc40000000000 */
[C-C-:B------:R-:W-:Y:S01]  /*1a930*/  FFMA.FTZ R35, R2.reuse, R35, -R40.reuse ;  /* 0x0000002302237223 */ /* 0x140fe20000010828 */
[----:B------:R-:W-:-:S01]  /*1a940*/  FFMA.FTZ R113, R2, R113, -R40 ;  /* 0x0000007102717223 */ /* 0x000fc20000010828 */
[C-C-:B------:R-:W-:Y:S01]  /*1a950*/  FFMA.FTZ R115, R2.reuse, R115, -R40.reuse ;  /* 0x0000007302737223 */ /* 0x140fe20000010828 */
[----:B------:R-:W-:-:S01]  /*1a960*/  FFMA.FTZ R117, R2, R117, -R40 ;  /* 0x0000007502757223 */ /* 0x000fc20000010828 */
[----:B------:R-:W1:Y:S01]  /*1a970*/  MUFU.EX2 R42, R42 ;  /* 0x0000002a002a7308 */ /* 0x000e620000000800 */
[----:B--2---:R-:W-:-:S01]  /*1a980*/  FADD.FTZ R66, R46, R67 ;  /* 0x000000432e427221 */ /* 0x004fc20000010000 */
[----:B------:R-:W-:Y:S01]  /*1a990*/  @!P1 PRMT R45, RZ, 0x654, R45 ;  /* 0x00000654ff2d9816 */ /* 0x000fe2000000002d */
[--C-:B------:R-:W-:Y:S01]  /*1a9a0*/  IMAD.MOV.U32 R69, RZ, RZ, R25.reuse ;  /* 0x000000ffff457224 */ /* 0x100fe200078e0019 */
[----:B------:R-:W-:Y:S01]  /*1a9b0*/  F2FP.SATFINITE.E4M3.F32.PACK_AB_MERGE_C R46, R46, R9, RZ ;  /* 0x000000092e2e723e */ /* 0x000fe200048070ff */
[--C-:B------:R-:W-:Y:S01]  /*1a9c0*/  IMAD.MOV.U32 R71, RZ, RZ, R25.reuse ;  /* 0x000000ffff477224 */ /* 0x100fe200078e0019 */
[----:B------:R2:W-:Y:S01]  /*1a9d0*/  @!P1 SYNCS.ARRIVE.TRANS64.RED.A1T0 RZ, [R45+URZ], RZ ;  /* 0x000000ff2dff99a7 */ /* 0x0005e2000810043f */
[----:B------:R-:W-:Y:S01]  /*1a9e0*/  IMAD.MOV.U32 R73, RZ, RZ, R25 ;  /* 0x000000ffff497224 */ /* 0x000fe200078e0019 */
[----:B------:R-:W3:Y:S01]  /*1a9f0*/  MUFU.EX2 R15, R15 ;  /* 0x0000000f000f7308 */ /* 0x000ee20000000800 */
[----:B0-----:R-:W-:-:S01]  /*1aa00*/  FADD.FTZ R67, R3, R66 ;  /* 0x0000004203437221 */ /* 0x001fc20000010000 */
[----:B------:R-:W-:Y:S01]  /*1aa10*/  FFMA.FTZ R66, R2, R47, -R40 ;  /* 0x0000002f02427223 */ /* 0x000fe20000010828 */
[----:B------:R-:W-:-:S01]  /*1aa20*/  FADD.FTZ R47, R27, R68 ;  /* 0x000000441b2f7221 */ /* 0x000fc20000010000 */
[----:B------:R-:W-:Y:S01]  /*1aa30*/  F2FP.SATFINITE.E4M3.F32.PACK_AB_MERGE_C R201, R36, R201, R46 ;  /* 0x000000c924c9723e */ /* 0x000fe2000480702e */
[----:B------:R-:W-:-:S02]  /*1aa40*/  IMAD.MOV.U32 R36, RZ, RZ, R25 ;  /* 0x000000ffff247224 */ /* 0x000fc400078e0019 */
[----:B------:R-:W-:Y:S01]  /*1aa50*/  FADD.FTZ R70, R6, R47 ;  /* 0x0000002f06467221 */ /* 0x000fe20000010000 */
[----:B------:R-:W0:Y:S01]  /*1aa60*/  MUFU.EX2 R52, R52 ;  /* 0x0000003400347308 */ /* 0x000e220000000800 */
[----:B-1----:R-:W-:-:S01]  /*1aa70*/  FADD.FTZ R68, R42, R67 ;  /* 0x000000432a447221 */ /* 0x002fc20000010000 */
[----:B------:R-:W-:Y:S01]  /*1aa80*/  FFMA.FTZ R47, R2, R49, -R40 ;  /* 0x00000031022f7223 */ /* 0x000fe20000010828 */
[----:B------:R-:W-:-:S01]  /*1aa90*/  FADD.FTZ R67, R89, R70 ;  /* 0x0000004659437221 */ /* 0x000fc20000010000 */
[----:B------:R-:W-:Y:S01]  /*1aaa0*/  F2FP.SATFINITE.E4M3.F32.PACK_AB_MERGE_C R89, R89, R6, RZ ;  /* 0x000000065959723e */ /* 0x000fe200048070ff */
[----:B------:R-:W-:Y:S02]  /*1aab0*/  IMAD.MOV.U32 R46, RZ, RZ, R25 ;  /* 0x000000ffff2e7224 */ /* 0x000fe400078e0019 */
[----:B------:R-:W-:Y:S01]  /*1aac0*/  FADD.FTZ R70, R204, R67 ;  /* 0x00000043cc467221 */ /* 0x000fe20000010000 */
[----:B------:R-:W1:Y:S01]  /*1aad0*/  MUFU.EX2 R5, R5 ;  /* 0x0000000500057308 */ /* 0x000e620000000800 */
[----:B---3--:R-:W-:-:S01]  /*1aae0*/  FADD.FTZ R49, R15, R68 ;  /* 0x000000440f317221 */ /* 0x008fc20000010000 */
[----:B------:R-:W-:Y:S01]  /*1aaf0*/  F2FP.SATFINITE.E4M3.F32.PACK_AB_MERGE_C R202, R27, R202, R89 ;  /* 0x000000ca1bca723e */ /* 0x000fe20004807059 */
[----:B------:R-:W-:-:S02]  /*1ab00*/  IMAD.MOV.U32 R27, RZ, RZ, R25 ;  /* 0x000000ffff1b7224 */ /* 0x000fc400078e0019 */
[--C-:B------:R-:W-:Y:S02]  /*1ab10*/  IMAD.MOV.U32 R75, RZ, RZ, R25.reuse ;  /* 0x000000ffff4b7224 */ /* 0x100fe400078e0019 */
[----:B------:R-:W-:Y:S01]  /*1ab20*/  IMAD.MOV.U32 R83, RZ, RZ, R25 ;  /* 0x000000ffff537224 */ /* 0x000fe200078e0019 */
[----:B------:R-:W3:Y:S01]  /*1ab30*/  MUFU.EX2 R44, R44 ;  /* 0x0000002c002c7308 */ /* 0x000ee20000000800 */
[----:B0-----:R-:W-:-:S01]  /*1ab40*/  FADD.FTZ R68, R52, R49 ;  /* 0x0000003134447221 */ /* 0x001fc20000010000 */
[----:B------:R-:W-:Y:S01]  /*1ab50*/  F2FP.SATFINITE.E4M3.F32.PACK_AB_MERGE_C R203, R52, R15, RZ ;  /* 0x0000000f34cb723e */ /* 0x000fe200048070ff */
[--C-:B------:R-:W-:Y:S02]  /*1ab60*/  IMAD.MOV.U32 R52, RZ, RZ, R25.reuse ;  /* 0x000000ffff347224 */ /* 0x100fe400078e0019 */
[----:B------:R-:W-:Y:S01]  /*1ab70*/  IMAD.MOV.U32 R85, RZ, RZ, R25 ;  /* 0x000000ffff557224 */ /* 0x000fe200078e0019 */
[----:B------:R-:W-:Y:S01]  /*1ab80*/  F2FP.SATFINITE.E4M3.F32.PACK_AB_MERGE_C R203, R42, R3, R203 ;  /* 0x000000032acb723e */ /* 0x000fe200048070cb */
[----:B------:R-:W-:Y:S01]  /*1ab90*/  IMAD.MOV.U32 R42, RZ, RZ, R25 ;  /* 0x000000ffff2a7224 */ /* 0x000fe200078e0019 */
[----:B------:R-:W-:Y:S01]  /*1aba0*/  MUFU.EX2 R56, R56 ;  /* 0x0000003800387308 */ /* 0x000fe20000000800 */
[----:B-1----:R-:W-:-:S01]  /*1abb0*/  FADD.FTZ R49, R5, R68 ;  /* 0x0000004405317221 */ /* 0x002fc20000010000 */
[----:B------:R-:W-:-:S02]  /*1abc0*/  IMAD.MOV.U32 R87, RZ, RZ, R25 ;  /* 0x000000ffff577224 */ /* 0x000fc400078e0019 */
[--C-:B------:R-:W-:Y:S02]  /*1abd0*/  IMAD.MOV.U32 R89, RZ, RZ, R25.reuse ;  /* 0x000000ffff597224 */ /* 0x100fe400078e0019 */
[----:B------:R-:W-:Y:S02]  /*1abe0*/  IMAD.MOV.U32 R91, RZ, RZ, R25 ;  /* 0x000000ffff5b7224 */ /* 0x000fe400078e0019 */
[----:B------:R-:W0:Y:S01]  /*1abf0*/  MUFU.EX2 R79, R79 ;  /* 0x0000004f004f7308 */ /* 0x000e220000000800 */
[----:B---3--:R-:W-:-:S01]  /*1ac00*/  FADD.FTZ R67, R44, R49 ;  /* 0x000000312c437221 */ /* 0x008fc20000010000 */
[----:B------:R-:W-:Y:S01]  /*1ac10*/  FFMA.FTZ R49, R2, R29, -R40 ;  /* 0x0000001d02317223 */ /* 0x000fe20000010828 */
[--C-:B------:R-:W-:Y:S02]  /*1ac20*/  IMAD.MOV.U32 R95, RZ, RZ, R25.reuse ;  /* 0x000000ffff5f7224 */ /* 0x100fe400078e0019 */
[--C-:B------:R-:W-:Y:S02]  /*1ac30*/  IMAD.MOV.U32 R99, RZ, RZ, R25.reuse ;  /* 0x000000ffff637224 */ /* 0x100fe400078e0019 */
[--C-:B------:R-:W-:Y:S01]  /*1ac40*/  IMAD.MOV.U32 R103, RZ, RZ, R25.reuse ;  /* 0x000000ffff677224 */ /* 0x100fe200078e0019 */
[----:B------:R-:W-:Y:S01]  /*1ac50*/  MUFU.EX2 R7, R7 ;  /* 0x0000000700077308 */ /* 0x000fe20000000800 */
[----:B------:R-:W-:-:S07]  /*1ac60*/  IMAD.MOV.U32 R107, RZ, RZ, R25 ;  /* 0x000000ffff6b7224 */ /* 0x000fce00078e0019 */
[----:B------:R1:W-:Y:S01]  /*1ac70*/  MUFU.EX2 R0, R64 ;  /* 0x0000004000007308 */ /* 0x0003e20000000800 */
[----:B0-----:R-:W-:-:S04]  /*1ac80*/  F2FP.SATFINITE.E4M3.F32.PACK_AB_MERGE_C R205, R79, R56, RZ ;  /* 0x000000384fcd723e */ /* 0x001fc800048070ff */
[----:B------:R-:W-:Y:S01]  /*1ac90*/  F2FP.SATFINITE.E4M3.F32.PACK_AB_MERGE_C R205, R44, R5, R205 ;  /* 0x000000052ccd723e */ /* 0x000fe200048070cd */
[----:B------:R-:W-:Y:S02]  /*1aca0*/  IMAD.MOV.U32 R44, RZ, RZ, R25 ;  /* 0x000000ffff2c7224 */ /* 0x000fe400078e0019 */
[----:B------:R-:W-:Y:S01]  /*1acb0*/  MUFU.EX2 R48, R48 ;  /* 0x0000003000307308 */ /* 0x000fe20000000800 */
[----:B-1----:R-:W-:-:S01]  /*1acc0*/  FFMA.FTZ R64, R2, R55, -R40 ;  /* 0x0000003702407223 */ /* 0x002fc20000010828 */
[----:B------:R-:W-:Y:S01]  /*1acd0*/  FADD.FTZ R55, R41, R70 ;  /* 0x0000004629377221 */ /* 0x000fe20000010000 */
[----:B------:R-:W-:-:S01]  /*1ace0*/  FADD.FTZ R70, R56, R67 ;  /* 0x0000004338467221 */ /* 0x000fc20000010000 */
[----:B------:R-:W-:Y:S01]  /*1acf0*/  FFMA.FTZ R40, R2, R43, -R40 ;  /* 0x0000002b02287223 */ /* 0x000fe20000010828 */
[----:B------:R-:W-:Y:S02]  /*1ad00*/  IMAD.MOV.U32 R56, RZ, RZ, R25 ;  /* 0x000000ffff387224 */ /* 0x000fe400078e0019 */
[----:B------:R-:W-:Y:S01]  /*1ad10*/  FADD.FTZ R68, R8, R55 ;  /* 0x0000003708447221 */ /* 0x000fe20000010000 */
[----:B------:R-:W-:-:S01]  /*1ad20*/  FADD.FTZ R70, R79, R70 ;  /* 0x000000464f467221 */ /* 0x000fc20000010000 */
[----:B------:R-:W-:Y:S01]  /*1ad30*/  MUFU.EX2 R58, R58 ;  /* 0x0000003a003a7308 */ /* 0x000fe20000000800 */
[----:B------:R-:W-:-:S02]  /*1ad40*/  IMAD.MOV.U32 R67, RZ, RZ, R25 ;  /* 0x000000ffff437224 */ /* 0x000fc400078e0019 */
[C---:B------:R-:W-:Y:S01]  /*1ad50*/  FADD.FTZ R55, R93.reuse, R68 ;  /* 0x000000445d377221 */ /* 0x040fe20000010000 */
[----:B------:R-:W-:Y:S01]  /*1ad60*/  F2FP.SATFINITE.E4M3.F32.PACK_AB_MERGE_C R93, R93, R8, RZ ;  /* 0x000000085d5d723e */ /* 0x000fe200048070ff */
[----:B------:R-:W-:Y:S02]  /*1ad70*/  IMAD.MOV.U32 R79, RZ, RZ, R25 ;  /* 0x000000ffff4f7224 */ /* 0x000fe400078e0019 */
[----:B------:R-:W-:-:S01]  /*1ad80*/  FADD.FTZ R68, R206, R55 ;  /* 0x00000037ce447221 */ /* 0x000fc20000010000 */
[----:B------:R-:W-:Y:S01]  /*1ad90*/  F2FP.SATFINITE.E4M3.F32.PACK_AB_MERGE_C R204, R41, R204, R93 ;  /* 0x000000cc29cc723e */ /* 0x000fe2000480705d */
[----:B------:R-:W0:Y:S01]  /*1ada0*/  MUFU.EX2 R81, R81 ;  /* 0x0000005100517308 */ /* 0x000e220000000800 */
[--C-:B------:R-:W-:Y:S02]  /*1adb0*/  IMAD.MOV.U32 R41, RZ, RZ, R25.reuse ;  /* 0x000000ffff297224 */ /* 0x100fe400078e0019 */
[----:B------:R-:W-:Y:S01]  /*1adc0*/  FADD.FTZ R55, R77, R68 ;  /* 0x000000444d377221 */ /* 0x000fe20000010000 */
[----:B------:R-:W-:-:S03]  /*1add0*/  IMAD.MOV.U32 R93, RZ, RZ, R25 ;  /* 0x000000ffff5d7224 */ /* 0x000fc600078e0019 */
[----:B------:R-:W-:Y:S01]  /*1ade0*/  FADD.FTZ R68, R12, R55 ;  /* 0x000000370c447221 */ /* 0x000fe20000010000 */
[----:B------:R-:W-:Y:S01]  /*1adf0*/  IMAD.MOV.U32 R55, RZ, RZ, R25 ;  /* 0x000000ffff377224 */ /* 0x000fe200078e0019 */
[----:B--2---:R-:W-:Y:S02]  /*1ae00*/  MUFU.EX2 R45, R66 ;  /* 0x00000042002d7308 */ /* 0x004fe40000000800 */
[----:B------:R-:W-:-:S01]  /*1ae10*/  FADD.FTZ R43, R101, R68 ;  /* 0x00000044652b7221 */ /* 0x000fc20000010000 */
[----:B------:R-:W-:Y:S02]  /*1ae20*/  F2FP.SATFINITE.E4M3.F32.PACK_AB_MERGE_C R101, R101, R12, RZ ;  /* 0x0000000c6565723e */ /* 0x000fe400048070ff */
[----:B------:R-:W-:Y:S02]  /*1ae30*/  MOV R68, R25 ;  /* 0x0000001900447202 */ /* 0x000fe40000000f00 */
[----:B------:R-:W-:Y:S01]  /*1ae40*/  F2FP.SATFINITE.E4M3.F32.PACK_AB_MERGE_C R206, R77, R206, R101 ;  /* 0x000000ce4dce723e */ /* 0x000fe20004807065 */
[----:B------:R-:W1:Y:S01]  /*1ae50*/  MUFU.EX2 R13, R13 ;  /* 0x0000000d000d7308 */ /* 0x000e620000000800 */
[----:B0-----:R-:W-:Y:S01]  /*1ae60*/  F2FP.SATFINITE.E4M3.F32.PACK_AB_MERGE_C R207, R81, R58, RZ ;  /* 0x0000003a51cf723e */ /* 0x001fe200048070ff */
[----:B------:R-:W-:-:S02]  /*1ae70*/  IMAD.MOV.U32 R77, RZ, RZ, R25 ;  /* 0x000000ffff4d7224 */ /* 0x000fc400078e0019 */
[----:B------:R-:W-:Y:S01]  /*1ae80*/  IMAD.MOV.U32 R101, RZ, RZ, R25 ;  /* 0x000000ffff657224 */ /* 0x000fe200078e0019 */
[----:B------:R-:W-:-:S03]  /*1ae90*/  F2FP.SATFINITE.E4M3.F32.PACK_AB_MERGE_C R207, R48, R7, R207 ;  /* 0x0000000730cf723e */ /* 0x000fc600048070cf */
[----:B------:R0:W-:Y:S08]  /*1aea0*/  MUFU.EX2 R66, R51 ;  /* 0x0000003300427308 */ /* 0x0001f00000000800 */
[----:B------:R-:W2:Y:S01]  /*1aeb0*/  MUFU.EX2 R50, R50 ;  /* 0x0000003200327308 */ /* 0x000ea20000000800 */
[----:B0-----:R-:W-:-:S04]  /*1aec0*/  FADD.FTZ R51, R7, R70 ;  /* 0x0000004607337221 */ /* 0x001fc80000010000 */
[----:B------:R-:W-:Y:S01]  /*1aed0*/  FADD.FTZ R51, R48, R51 ;  /* 0x0000003330337221 */ /* 0x000fe20000010000 */
[----:B------:R-:W-:Y:S02]  /*1aee0*/  MOV R48, R25 ;  /* 0x0000001900307202 */ /* 0x000fe40000000f00 */
[----:B------:R-:W0:Y:S01]  /*1aef0*/  MUFU.EX2 R60, R60 ;  /* 0x0000003c003c7308 */ /* 0x000e220000000800 */
[----:B------:R-:W-:-:S01]  /*1af00*/  FADD.FTZ R70, R58, R51 ;  /* 0x000000333a467221 */ /* 0x000fc20000010000 */
[----:B------:R-:W-:Y:S01]  /*1af10*/  F2FP.SATFINITE.E4M3.F32.PACK_AB_MERGE_C R51, R21, R4, RZ ;  /* 0x000000041533723e */ /* 0x000fe200048070ff */
[----:B------:R-:W-:-:S01]  /*1af20*/  FADD.FTZ R4, R208, R43 ;  /* 0x0000002bd0047221 */ /* 0x000fc20000010000 */
[----:B------:R-:W-:Y:S01]  /*1af30*/  MOV R58, R25 ;  /* 0x00000019003a7202 */ /* 0x000fe20000000f00 */
[----:B------:R-:W-:-:S01]  /*1af40*/  FADD.FTZ R70, R81, R70 ;  /* 0x0000004651467221 */ /* 0x000fc20000010000 */
[----:B------:R-:W-:Y:S01]  /*1af50*/  F2FP.SATFINITE.E4M3.F32.PACK_AB_MERGE_C R200, R37, R200, R51 ;  /* 0x000000c825c8723e */ /* 0x000fe20004807033 */
[----:B------:R-:W-:-:S01]  /*1af60*/  FADD.FTZ R43, R97, R4 ;  /* 0x00000004612b7221 */ /* 0x000fc20000010000 */
[----:B------:R-:W3:Y:S01]  /*1af70*/  MUFU.EX2 R63, R63 ;  /* 0x0000003f003f7308 */ /* 0x000ee20000000800 */
[----:B-1----:R-:W-:-:S01]  /*1af80*/  FADD.FTZ R21, R13, R70 ;  /* 0x000000460d157221 */ /* 0x002fc20000010000 */
[----:B------:R-:W-:-:S02]  /*1af90*/  IMAD.MOV.U32 R37, RZ, RZ, R25 ;  /* 0x000000ffff257224 */ /* 0x000fc400078e0019 */
[----:B------:R-:W-:-:S01]  /*1afa0*/  FADD.FTZ R4, R20, R43 ;  /* 0x0000002b14047221 */ /* 0x000fc20000010000 */
[----:B------:R-:W-:Y:S02]  /*1afb0*/  IMAD.MOV.U32 R43, RZ, RZ, R25 ;  /* 0x000000ffff2b7224 */ /* 0x000fe400078e0019 */
[----:B--2---:R-:W-:-:S01]  /*1afc0*/  FADD.FTZ R21, R50, R21 ;  /* 0x0000001532157221 */ /* 0x004fc20000010000 */
[----:B------:R-:W-:Y:S01]  /*1afd0*/  IMAD.MOV.U32 R51, RZ, RZ, R25 ;  /* 0x000000ffff337224 */ /* 0x000fe200078e0019 */
[----:B------:R-:W1:Y:S02]  /*1afe0*/  MUFU.EX2 R54, R54 ;  /* 0x0000003600367308 */ /* 0x000e640000000800 */
[----:B0-----:R-:W-:-:S01]  /*1aff0*/  FADD.FTZ R8, R60, R21 ;  /* 0x000000153c087221 */ /* 0x001fc20000010000 */
[C---:B------:R-:W-:Y:S01]  /*1b000*/  F2FP.SATFINITE.E4M3.F32.PACK_AB_MERGE_C R21, R109.reuse, R20, RZ ;  /* 0x000000146d15723e */ /* 0x040fe200048070ff */
[----:B------:R-:W-:-:S01]  /*1b010*/  FADD.FTZ R109, R109, R4 ;  /* 0x000000046d6d7221 */ /* 0x000fc20000010000 */
[----:B------:R-:W-:-:S02]  /*1b020*/  IMAD.MOV.U32 R70, RZ, RZ, R25 ;  /* 0x000000ffff467224 */ /* 0x000fc400078e0019 */
[----:B------:R-:W-:Y:S01]  /*1b030*/  F2FP.SATFINITE.E4M3.F32.PACK_AB_MERGE_C R208, R97, R208, R21 ;  /* 0x000000d061d0723e */ /* 0x000fe20004807015 */
[----:B------:R-:W-:Y:S01]  /*1b040*/  IMAD.MOV.U32 R81, RZ, RZ, R25 ;  /* 0x000000ffff517224 */ /* 0x000fe200078e0019 */
[----:B------:R-:W0:Y:S01]  /*1b050*/  MUFU.EX2 R61, R61 ;  /* 0x0000003d003d7308 */ /* 0x000e220000000800 */
[----:B---3--:R-:W-:-:S01]  /*1b060*/  FADD.FTZ R9, R63, R8 ;  /* 0x000000083f097221 */ /* 0x008fc20000010000 */
[----:B------:R-:W-:Y:S01]  /*1b070*/  FADD.FTZ R8, R210, R109 ;  /* 0x0000006dd2087221 */ /* 0x000fe20000010000 */
[----:B------:R-:W-:Y:S01]  /*1b080*/  F2FP.SATFINITE.E4M3.F32.PACK_AB_MERGE_C R209, R63, R60, RZ ;  /* 0x0000003c3fd1723e */ /* 0x000fe200048070ff */
[--C-:B------:R-:W-:Y:S02]  /*1b090*/  IMAD.MOV.U32 R60, RZ, RZ, R25.reuse ;  /* 0x000000ffff3c7224 */ /* 0x100fe400078e0019 */
[----:B------:R-:W-:Y:S01]  /*1b0a0*/  IMAD.MOV.U32 R63, RZ, RZ, R25 ;  /* 0x000000ffff3f7224 */ /* 0x000fe200078e0019 */
[----:B------:R-:W-:Y:S01]  /*1b0b0*/  F2FP.SATFINITE.E4M3.F32.PACK_AB_MERGE_C R209, R50, R13, R209 ;  /* 0x0000000d32d1723e */ /* 0x000fe200048070d1 */
[----:B------:R-:W2:Y:S01]  /*1b0c0*/  MUFU.EX2 R62, R62 ;  /* 0x0000003e003e7308 */ /* 0x000ea20000000800 */
[----:B-1----:R-:W-:-:S01]  /*1b0d0*/  FADD.FTZ R12, R54, R9 ;  /* 0x00000009360c7221 */ /* 0x002fc20000010000 */
[----:B------:R-:W-:Y:S01]  /*1b0e0*/  FADD.FTZ R9, R105, R8 ;  /* 0x0000000869097221 */ /* 0x000fe20000010000 */
[----:B------:R-:W-:-:S02]  /*1b0f0*/  IMAD.MOV.U32 R50, RZ, RZ, R25 ;  /* 0x000000ffff327224 */ /* 0x000fc400078e0019 */
[----:B------:R-:W-:Y:S02]  /*1b100*/  IMAD.MOV.U32 R97, RZ, RZ, R25 ;  /* 0x000000ffff617224 */ /* 0x000fe400078e0019 */
[----:B------:R-:W-:-:S01]  /*1b110*/  FADD.FTZ R8, R28, R9 ;  /* 0x000000091c087221 */ /* 0x000fc20000010000 */
[----:B------:R-:W-:Y:S01]  /*1b120*/  IMAD.MOV.U32 R109, RZ, RZ, R25 ;  /* 0x000000ffff6d7224 */ /* 0x000fe200078e0019 */
[----:B------:R-:W1:Y:S01]  /*1b130*/  MUFU.EX2 R111, R111 ;  /* 0x0000006f006f7308 */ /* 0x000e620000000800 */
[----:B0-----:R-:W-:-:S07]  /*1b140*/  FADD.FTZ R15, R61, R12 ;  /* 0x0000000c3d0f7221 */ /* 0x001fce0000010000 */
[----:B------:R-:W0:Y:S01]  /*1b150*/  MUFU.EX2 R65, R65 ;  /* 0x0000004100417308 */ /* 0x000e220000000800 */
[----:B--2---:R-:W-:-:S07]  /*1b160*/  FADD.FTZ R12, R62, R15 ;  /* 0x0000000f3e0c7221 */ /* 0x004fce0000010000 */
[----:B------:R-:W2:Y:S01]  /*1b170*/  MUFU.EX2 R212, R212 ;  /* 0x000000d400d47308 */ /* 0x000ea20000000800 */
[C---:B-1----:R-:W-:Y:S01]  /*1b180*/  F2FP.SATFINITE.E4M3.F32.PACK_AB_MERGE_C R28, R111.reuse, R28, RZ ;  /* 0x0000001c6f1c723e */ /* 0x042fe200048070ff */
[----:B------:R-:W-:-:S03]  /*1b190*/  FADD.FTZ R111, R111, R8 ;  /* 0x000000086f6f7221 */ /* 0x000fc60000010000 */
[----:B------:R-:W-:Y:S01]  /*1b1a0*/  F2FP.SATFINITE.E4M3.F32.PACK_AB_MERGE_C R210, R105, R210, R28 ;  /* 0x000000d269d2723e */ /* 0x000fe2000480701c */
[--C-:B------:R-:W-:Y:S01]  /*1b1b0*/  IMAD.MOV.U32 R105, RZ, RZ, R25.reuse ;  /* 0x000000ffff697224 */ /* 0x100fe200078e0019 */
[----:B------:R-:W-:Y:S01]  /*1b1c0*/  MOV R28, R25 ;  /* 0x00000019001c7202 */ /* 0x000fe20000000f00 */
[----:B------:R-:W1:Y:S01]  /*1b1d0*/  MUFU.EX2 R39, R39 ;  /* 0x0000002700277308 */ /* 0x000e620000000800 */
[C---:B0-----:R-:W-:Y:S01]  /*1b1e0*/  F2FP.SATFINITE.E4M3.F32.PACK_AB_MERGE_C R211, R65.reuse, R62, RZ ;  /* 0x0000003e41d3723e */ /* 0x041fe200048070ff */
[----:B------:R-:W-:Y:S01]  /*1b1f0*/  FADD.FTZ R65, R65, R12 ;  /* 0x0000000c41417221 */ /* 0x000fe20000010000 */
[----:B------:R-:W-:Y:S02]  /*1b200*/  IMAD.MOV.U32 R62, RZ, RZ, R25 ;  /* 0x000000ffff3e7224 */ /* 0x000fe400078e0019 */
[----:B------:R-:W-:Y:S01]  /*1b210*/  F2FP.SATFINITE.E4M3.F32.PACK_AB_MERGE_C R211, R61, R54, R211 ;  /* 0x000000363dd3723e */ /* 0x000fe200048070d3 */
[----:B------:R-:W-:-:S01]  /*1b220*/  FADD.FTZ R12, R0, R65 ;  /* 0x00000041000c7221 */ /* 0x000fc20000010000 */
[----:B------:R-:W-:Y:S01]  /*1b230*/  IMAD.MOV.U32 R54, RZ, RZ, R25 ;  /* 0x000000ffff367224 */ /* 0x000fe200078e0019 */
[----:B------:R-:W0:Y:S01]  /*1b240*/  MUFU.EX2 R30, R141 ;  /* 0x0000008d001e7308 */ /* 0x000e220000000800 */
[----:B--2---:R-:W-:-:S01]  /*1b250*/  FADD.FTZ R8, R212, R111 ;  /* 0x0000006fd4087221 */ /* 0x004fc20000010000 */
[----:B------:R-:W-:Y:S01]  /*1b260*/  FADD.FTZ R12, R45, R12 ;  /* 0x0000000c2d0c7221 */ /* 0x000fe20000010000 */
[----:B------:R-:W-:-:S02]  /*1b270*/  IMAD.MOV.U32 R61, RZ, RZ, R25 ;  /* 0x000000ffff3d7224 */ /* 0x000fc400078e0019 */
[--C-:B------:R-:W-:Y:S02]  /*1b280*/  IMAD.MOV.U32 R65, RZ, RZ, R25.reuse ;  /* 0x000000ffff417224 */ /* 0x100fe400078e0019 */
[----:B------:R-:W-:Y:S01]  /*1b290*/  IMAD.MOV.U32 R111, RZ, RZ, R25 ;  /* 0x000000ffff6f7224 */ /* 0x000fe200078e0019 */
[----:B------:R-:W2:Y:S01]  /*1b2a0*/  MUFU.EX2 R47, R47 ;  /* 0x0000002f002f7308 */ /* 0x000ea20000000800 */
[----:B-1----:R-:W-:-:S07]  /*1b2b0*/  FADD.FTZ R9, R39, R8 ;  /* 0x0000000827097221 */ /* 0x002fce0000010000 */
[----:B------:R-:W1:Y:S01]  /*1b2c0*/  MUFU.EX2 R29, R53 ;  /* 0x00000035001d7308 */ /* 0x000e620000000800 */
[----:B0-----:R-:W-:-:S07]  /*1b2d0*/  FADD.FTZ R20, R30, R9 ;  /* 0x000000091e147221 */ /* 0x001fce0000010000 */
[----:B------:R-:W0:Y:S01]  /*1b2e0*/  MUFU.EX2 R119, R119 ;  /* 0x0000007700777308 */ /* 0x000e220000000800 */
[----:B--2---:R-:W-:-:S01]  /*1b2f0*/  FADD.FTZ R9, R47, R12 ;  /* 0x0000000c2f097221 */ /* 0x004fc20000010000 */
[C---:B------:R-:W-:Y:S01]  /*1b300*/  F2FP.SATFINITE.E4M3.F32.PACK_AB_MERGE_C R213, R66.reuse, R47, RZ ;  /* 0x0000002f42d5723e */ /* 0x040fe200048070ff */
[----:B------:R-:W-:Y:S02]  /*1b310*/  IMAD.MOV.U32 R47, RZ, RZ, R25 ;  /* 0x000000ffff2f7224 */ /* 0x000fe400078e0019 */
[----:B------:R-:W-:Y:S01]  /*1b320*/  FADD.FTZ R66, R66, R9 ;  /* 0x0000000942427221 */ /* 0x000fe20000010000 */
[----:B------:R-:W-:Y:S01]  /*1b330*/  F2FP.SATFINITE.E4M3.F32.PACK_AB_MERGE_C R213, R45, R0, R213 ;  /* 0x000000002dd5723e */ /* 0x000fe200048070d5 */
[----:B------:R-:W-:Y:S01]  /*1b340*/  IMAD.MOV.U32 R45, RZ, RZ, R25 ;  /* 0x000000ffff2d7224 */ /* 0x000fe200078e0019 */
[----:B------:R-:W2:Y:S01]  /*1b350*/  MUFU.EX2 R64, R64 ;  /* 0x0000004000407308 */ /* 0x000ea20000000800 */
[----:B-1----:R-:W-:-:S01]  /*1b360*/  FADD.FTZ R9, R29, R66 ;  /* 0x000000421d097221 */ /* 0x002fc20000010000 */
[----:B------:R-:W-:-:S02]  /*1b370*/  IMAD.MOV.U32 R53, RZ, RZ, R25 ;  /* 0x000000ffff357224 */ /* 0x000fc400078e0019 */
[----:B------:R-:W-:-:S04]  /*1b380*/  IMAD.MOV.U32 R66, RZ, RZ, R25 ;  /* 0x000000ffff427224 */ /* 0x000fc800078e0019 */
[----:B------:R-:W1:Y:S01]  /*1b390*/  MUFU.EX2 R57, R57 ;  /* 0x0000003900397308 */ /* 0x000e620000000800 */
[C---:B0-----:R-:W-:Y:S01]  /*1b3a0*/  F2FP.SATFINITE.E4M3.F32.PACK_AB_MERGE_C R30, R119.reuse, R30, RZ ;  /* 0x0000001e771e723e */ /* 0x041fe200048070ff */
[----:B------:R-:W-:-:S03]  /*1b3b0*/  FADD.FTZ R119, R119, R20 ;  /* 0x0000001477777221 */ /* 0x000fc60000010000 */
[----:B------:R-:W-:Y:S01]  /*1b3c0*/  F2FP.SATFINITE.E4M3.F32.PACK_AB_MERGE_C R212, R39, R212, R30 ;  /* 0x000000d427d4723e */ /* 0x000fe2000480701e */
[----:B------:R-:W-:Y:S02]  /*1b3d0*/  IMAD.MOV.U32 R30, RZ, RZ, R25 ;  /* 0x000000ffff1e7224 */ /* 0x000fe400078e0019 */
[----:B------:R0:W3:Y:S01]  /*1b3e0*/  MUFU.EX2 R6, R59 ;  /* 0x0000003b00067308 */ /* 0x0000e20000000800 */
[----:B--2---:R-:W-:-:S01]  /*1b3f0*/  FADD.FTZ R20, R64, R9 ;  /* 0x0000000940147221 */ /* 0x004fc20000010000 */
[----:B------:R-:W-:-:S06]  /*1b400*/  IMAD.MOV.U32 R39, RZ, RZ, R25 ;  /* 0x000000ffff277224 */ /* 0x000fcc00078e0019 */
[----:B------:R-:W2:Y:S01]  /*1b410*/  MUFU.EX2 R214, R214 ;  /* 0x000000d600d67308 */ /* 0x000ea20000000800 */
[----:B-1----:R-:W-:-:S01]  /*1b420*/  FADD.FTZ R9, R57, R20 ;  /* 0x0000001439097221 */ /* 0x002fc20000010000 */
[----:B0-----:R-:W-:-:S06]  /*1b430*/  IMAD.MOV.U32 R59, RZ, RZ, R25 ;  /* 0x000000ffff3b7224 */ /* 0x001fcc00078e0019 */
[----:B------:R0:W1:Y:S01]  /*1b440*/  MUFU.EX2 R4, R49 ;  /* 0x0000003100047308 */ /* 0x0000620000000800 */
[----:B---3--:R-:W-:-:S01]  /*1b450*/  FADD.FTZ R9, R6, R9 ;  /* 0x0000000906097221 */ /* 0x008fc20000010000 */
[----:B------:R-:W-:Y:S01]  /*1b460*/  F2FP.SATFINITE.E4M3.F32.PACK_AB_MERGE_C R215, R6, R57, RZ ;  /* 0x0000003906d7723e */ /* 0x000fe200048070ff */
[----:B------:R-:W-:-:S03]  /*1b470*/  IMAD.MOV.U32 R57, RZ, RZ, R25 ;  /* 0x000000ffff397224 */ /* 0x000fc600078e0019 */
[----:B------:R-:W-:Y:S01]  /*1b480*/  F2FP.SATFINITE.E4M3.F32.PACK_AB_MERGE_C R215, R64, R29, R215 ;  /* 0x0000001d40d7723e */ /* 0x000fe200048070d7 */
[----:B------:R-:W-:Y:S01]  /*1b490*/  IMAD.MOV.U32 R29, RZ, RZ, R25 ;  /* 0x000000ffff1d7224 */ /* 0x000fe200078e0019 */
[----:B------:R-:W3:Y:S01]  /*1b4a0*/  MUFU.EX2 R121, R121 ;  /* 0x0000007900797308 */ /* 0x000ee20000000800 */
[----:B--2---:R-:W-:-:S01]  /*1b4b0*/  FADD.FTZ R12, R214, R119 ;  /* 0x00000077d60c7221 */ /* 0x004fc20000010000 */
[--C-:B0-----:R-:W-:Y:S02]  /*1b4c0*/  IMAD.MOV.U32 R49, RZ, RZ, R25.reuse ;  /* 0x000000ffff317224 */ /* 0x101fe400078e0019 */
[--C-:B------:R-:W-:Y:S02]  /*1b4d0*/  IMAD.MOV.U32 R64, RZ, RZ, R25.reuse ;  /* 0x000000ffff407224 */ /* 0x100fe400078e0019 */
[----:B------:R-:W-:Y:S02]  /*1b4e0*/  IMAD.MOV.U32 R119, RZ, RZ, R25 ;  /* 0x000000ffff777224 */ /* 0x000fe400078e0019 */
[----:B------:R-:W0:Y:S01]  /*1b4f0*/  MUFU.EX2 R31, R31 ;  /* 0x0000001f001f7308 */ /* 0x000e220000000800 */
[----:B-1----:R-:W-:-:S07]  /*1b500*/  FADD.FTZ R20, R4, R9 ;  /* 0x0000000904147221 */ /* 0x002fce0000010000 */
[----:B------:R-:W-:Y:S01]  /*1b510*/  MUFU.EX2 R34, R34 ;  /* 0x0000002200227308 */ /* 0x000fe20000000800 */
[----:B---3--:R-:W-:-:S07]  /*1b520*/  FADD.FTZ R15, R121, R12 ;  /* 0x0000000c790f7221 */ /* 0x008fce0000010000 */
[----:B------:R-:W1:Y:S01]  /*1b530*/  MUFU.EX2 R123, R123 ;  /* 0x0000007b007b7308 */ /* 0x000e620000000800 */
[----:B0-----:R-:W-:-:S07]  /*1b540*/  FADD.FTZ R20, R31, R20 ;  /* 0x000000141f147221 */ /* 0x001fce0000010000 */
[----:B------:R-:W0:Y:S08]  /*1b550*/  MUFU.EX2 R33, R33 ;  /* 0x0000002100217308 */ /* 0x000e300000000800 */
[----:B------:R2:W3:Y:S01]  /*1b560*/  MUFU.EX2 R8, R35 ;  /* 0x0000002300087308 */ /* 0x0004e20000000800 */
[----:B-1----:R-:W-:Y:S01]  /*1b570*/  F2FP.SATFINITE.E4M3.F32.PACK_AB_MERGE_C R21, R123, R34, RZ ;  /* 0x000000227b15723e */ /* 0x002fe200048070ff */
[----:B------:R-:W-:-:S03]  /*1b580*/  FADD.FTZ R34, R34, R15 ;  /* 0x0000000f22227221 */ /* 0x000fc60000010000 */
[----:B------:R-:W-:Y:S01]  /*1b590*/  F2FP.SATFINITE.E4M3.F32.PACK_AB_MERGE_C R214, R121, R214, R21 ;  /* 0x000000d679d6723e */ /* 0x000fe20004807015 */
[----:B------:R-:W-:-:S01]  /*1b5a0*/  FADD.FTZ R123, R123, R34 ;  /* 0x000000227b7b7221 */ /* 0x000fc20000010000 */
[----:B------:R-:W-:Y:S01]  /*1b5b0*/  IMAD.MOV.U32 R34, RZ, RZ, R25 ;  /* 0x000000ffff227224 */ /* 0x000fe200078e0019 */
[----:B------:R-:W1:Y:S01]  /*1b5c0*/  MUFU.EX2 R113, R113 ;  /* 0x0000007100717308 */ /* 0x000e620000000800 */
[----:B0-----:R-:W-:-:S01]  /*1b5d0*/  FADD.FTZ R3, R33, R20 ;  /* 0x0000001421037221 */ /* 0x001fc20000010000 */
[----:B--2---:R-:W-:-:S06]  /*1b5e0*/  IMAD.MOV.U32 R35, RZ, RZ, R25 ;  /* 0x000000ffff237224 */ /* 0x004fcc00078e0019 */
[----:B------:R-:W0:Y:S01]  /*1b5f0*/  MUFU.EX2 R38, R38 ;  /* 0x0000002600267308 */ /* 0x000e220000000800 */
[C---:B---3--:R-:W-:Y:S01]  /*1b600*/  F2FP.SATFINITE.E4M3.F32.PACK_AB_MERGE_C R33, R8.reuse, R33, RZ ;  /* 0x000000210821723e */ /* 0x048fe200048070ff */
[----:B------:R-:W-:-:S03]  /*1b610*/  FADD.FTZ R8, R8, R3 ;  /* 0x0000000308087221 */ /* 0x000fc60000010000 */
[----:B------:R-:W-:Y:S01]  /*1b620*/  F2FP.SATFINITE.E4M3.F32.PACK_AB_MERGE_C R217, R31, R4, R33 ;  /* 0x000000041fd9723e */ /* 0x000fe20004807021 */
[----:B------:R-:W-:Y:S02]  /*1b630*/  IMAD.MOV.U32 R31, RZ, RZ, R25 ;  /* 0x000000ffff1f7224 */ /* 0x000fe400078e0019 */
[----:B------:R2:W3:Y:S01]  /*1b640*/  MUFU.EX2 R12, R115 ;  /* 0x00000073000c7308 */ /* 0x0004e20000000800 */
[----:B-1----:R-:W-:-:S01]  /*1b650*/  FADD.FTZ R3, R113, R8 ;  /* 0x0000000871037221 */ /* 0x002fc20000010000 */
[----:B------:R-:W-:-:S06]  /*1b660*/  IMAD.MOV.U32 R33, RZ, RZ, R25 ;  /* 0x000000ffff217224 */ /* 0x000fcc00078e0019 */
[----:B------:R-:W1:Y:S01]  /*1b670*/  MUFU.EX2 R125, R125 ;  /* 0x0000007d007d7308 */ /* 0x000e620000000800 */
[----:B0-----:R-:W-:-:S01]  /*1b680*/  FADD.FTZ R6, R38, R123 ;  /* 0x0000007b26067221 */ /* 0x001fc20000010000 */
[----:B--2---:R-:W-:-:S06]  /*1b690*/  IMAD.MOV.U32 R115, RZ, RZ, R25 ;  /* 0x000000ffff737224 */ /* 0x004fcc00078e0019 */
[----:B------:R-:W-:Y:S01]  /*1b6a0*/  MUFU.EX2 R117, R117 ;  /* 0x0000007500757308 */ /* 0x000fe20000000800 */
[----:B---3--:R-:W-:-:S07]  /*1b6b0*/  FADD.FTZ R0, R12, R3 ;  /* 0x000000030c007221 */ /* 0x008fce0000010000 */
[----:B------:R-:W0:Y:S01]  /*1b6c0*/  MUFU.EX2 R40, R40 ;  /* 0x0000002800287308 */ /* 0x000e220000000800 */
[----:B-1----:R-:W-:-:S07]  /*1b6d0*/  FADD.FTZ R6, R125, R6 ;  /* 0x000000067d067221 */ /* 0x002fce0000010000 */
[----:B------:R-:W-:Y:S08]  /*1b6e0*/  MUFU.EX2 R127, R127 ;  /* 0x0000007f007f7308 */ /* 0x000ff00000000800 */
[----:B------:R-:W1:Y:S01]  /*1b6f0*/  MUFU.EX2 R32, R32 ;  /* 0x0000002000207308 */ /* 0x000e620000000800 */
[----:B0-----:R-:W-:Y:S01]  /*1b700*/  F2FP.SATFINITE.E4M3.F32.PACK_AB_MERGE_C R3, R40, R117, RZ ;  /* 0x000000752803723e */ /* 0x001fe200048070ff */
[----:B------:R-:W-:-:S03]  /*1b710*/  FADD.FTZ R117, R117, R0 ;  /* 0x0000000075757221 */ /* 0x000fc60000010000 */
[----:B------:R-:W-:Y:S01]  /*1b720*/  F2FP.SATFINITE.E4M3.F32.PACK_AB_MERGE_C R219, R12, R113, R3 ;  /* 0x000000710cdb723e */ /* 0x000fe20004807003 */
[----:B------:R-:W-:Y:S02]  /*1b730*/  VIADD R3, R148, 0xfffffffe ;  /* 0xfffffffe94037836 */ /* 0x000fe40000000000 */
[----:B------:R-:W-:Y:S01]  /*1b740*/  FADD.FTZ R0, R40, R117 ;  /* 0x0000007528007221 */ /* 0x000fe20000010000 */
[----:B------:R-:W-:Y:S01]  /*1b750*/  MUFU.EX2 R24, R24 ;  /* 0x0000001800187308 */ /* 0x000fe20000000800 */
[--C-:B------:R-:W-:Y:S01]  /*1b760*/  IMAD.MOV.U32 R40, RZ, RZ, R25.reuse ;  /* 0x000000ffff287224 */ /* 0x100fe200078e0019 */
[----:B------:R-:W-:Y:S01]  /*1b770*/  ISETP.GE.AND P1, PT, R3, R233, PT ;  /* 0x000000e90300720c */ /* 0x000fe20003f26270 */
[--C-:B------:R-:W-:Y:S02]  /*1b780*/  IMAD.MOV.U32 R113, RZ, RZ, R25.reuse ;  /* 0x000000ffff717224 */ /* 0x100fe400078e0019 */
[----:B------:R-:W-:-:S03]  /*1b790*/  IMAD.MOV.U32 R117, RZ, RZ, R25 ;  /* 0x000000ffff757224 */ /* 0x000fc600078e0019 */
[----:B------:R-:W0:Y:S01]  /*1b7a0*/  MUFU.EX2 R131, R131 ;  /* 0x0000008300837308 */ /* 0x000e220000000800 */
[----:B-1----:R-:W-:Y:S01]  /*1b7b0*/  F2FP.SATFINITE.E4M3.F32.PACK_AB_MERGE_C R216, R32, R127, RZ ;  /* 0x0000007f20d8723e */ /* 0x002fe200048070ff */
[----:B------:R-:W-:-:S03]  /*1b7c0*/  FADD.FTZ R127, R127, R6 ;  /* 0x000000067f7f7221 */ /* 0x000fc60000010000 */
[----:B------:R-:W-:Y:S01]  /*1b7d0*/  F2FP.SATFINITE.E4M3.F32.PACK_AB_MERGE_C R216, R125, R38, R216 ;  /* 0x000000267dd8723e */ /* 0x000fe200048070d8 */
[----:B------:R-:W-:-:S01]  /*1b7e0*/  FADD.FTZ R127, R32, R127 ;  /* 0x0000007f207f7221 */ /* 0x000fc20000010000 */
[----:B------:R-:W-:Y:S01]  /*1b7f0*/  IMAD.MOV.U32 R32, RZ, RZ, R25 ;  /* 0x000000ffff207224 */ /* 0x000fe200078e0019 */
[----:B------:R-:W1:Y:S01]  /*1b800*/  MUFU.EX2 R26, R26 ;  /* 0x0000001a001a7308 */ /* 0x000e620000000800 */
[----:B------:R-:W-:-:S07]  /*1b810*/  MOV R38, R25 ;  /* 0x0000001900267202 */ /* 0x000fce0000000f00 */
[----:B------:R-:W2:Y:S01]  /*1b820*/  MUFU.EX2 R129, R129 ;  /* 0x0000008100817308 */ /* 0x000ea20000000800 */
[----:B0-----:R-:W-:Y:S01]  /*1b830*/  F2FP.SATFINITE.E4M3.F32.PACK_AB_MERGE_C R5, R131, R24, RZ ;  /* 0x000000188305723e */ /* 0x001fe200048070ff */
[----:B-1----:R-:W-:-:S03]  /*1b840*/  FADD.FTZ R6, R26, R127 ;  /* 0x0000007f1a067221 */ /* 0x002fc60000010000 */
[C---:B--2---:R-:W-:Y:S01]  /*1b850*/  F2FP.SATFINITE.E4M3.F32.PACK_AB_MERGE_C R218, R129.reuse, R26, R5 ;  /* 0x0000001a81da723e */ /* 0x044fe20004807005 */
[----:B------:R-:W-:-:S01]  /*1b860*/  FADD.FTZ R129, R129, R6 ;  /* 0x0000000681817221 */ /* 0x000fc20000010000 */
[----:B------:R-:W-:-:S03]  /*1b870*/  IMAD.MOV.U32 R26, RZ, RZ, R25 ;  /* 0x000000ffff1a7224 */ /* 0x000fc600078e0019 */
[----:B------:R-:W-:-:S04]  /*1b880*/  FADD.FTZ R24, R24, R129 ;  /* 0x0000008118187221 */ /* 0x000fc80000010000 */
[----:B------:R-:W-:Y:S01]  /*1b890*/  FADD.FTZ R9, R131, R24 ;  /* 0x0000001883097221 */ /* 0x000fe20000010000 */
        /* <DEDUP_REMOVED lines=53> */
[----:B------:R-:W-:-:S07]  /*1bbf0*/  CS2R R24, SRZ ;  /* 0x0000000000187805 */ /* 0x000fce000001ff00 */
.L_x_3627:
        /* <DEDUP_REMOVED lines=8> */
.L_x_3618:
[----:B------:R-:W-:-:S05]  /*1bc80*/  VIADD R8, R7, 0x1 ;  /* 0x0000000107087836 */ /* 0x000fca0000000000 */
[----:B------:R-:W-:-:S04]  /*1bc90*/  ISETP.NE.AND P2, PT, R8, 0x2, PT ;  /* 0x000000020800780c */ /* 0x000fc80003f45270 */
[----:B------:R-:W-:Y:S02]  /*1bca0*/  SEL R11, R8, RZ, P2 ;  /* 0x000000ff080b7207 */ /* 0x000fe40001000000 */
[----:B------:R-:W-:-:S03]  /*1bcb0*/  SHF.L.U32 R8, R230, 0x1f, RZ ;  /* 0x0000001fe6087819 */ /* 0x000fc600000006ff */
[----:B------:R-:W-:-:S04]  /*1bcc0*/  IMAD R11, R11, 0x8, R16 ;  /* 0x000000080b0b7824 */ /* 0x000fc800078e0210 */
[----:B------:R0:W1:Y:S01]  /*1bcd0*/  SYNCS.PHASECHK.TRANS64.TRYWAIT P2, [R11+URZ+0x33430], R8 ;  /* 0x033430080b0075a7 */ /* 0x000062000804017f */
[----:B------:R-:W-:Y:S05]  /*1bce0*/  @!P0 BRA `(.L_x_3619) ;  /* 0x0000000000048947 */ /* 0x000fea0003800000 */
[----:B------:R-:W-:Y:S01]  /*1bcf0*/  BPT.TRAP 0x1 ;  /* 0x000000040000795c */ /* 0x000fe20000300000 */
.L_x_3619:
[----:B------:R-:W-:Y:S04]  /*1bd00*/  BSSY B0, `(.L_x_3617) ;  /* 0x0000004000007945 */ /* 0x000fe80003800000 */
[----:B-1----:R-:W-:Y:S05]  /*1bd10*/  @P2 BRA `(.L_x_3620) ;  /* 0x0000000000082947 */ /* 0x002fea0003800000 */
[----:B------:R-:W1:Y:S02]  /*1bd20*/  SYNCS.PHASECHK.TRANS64.TRYWAIT P2, [R11+URZ+0x33430], R8 ;  /* 0x033430080b0075a7 */ /* 0x000e64000804017f */
[----:B-1----:R-:W-:Y:S05]  /*1bd30*/  @!P2 BRA `(.L_x_3621) ;  /* 0x000001240054a947 */ /* 0x002fea0003800000 */
.L_x_3620:
[----:B------:R-:W-:Y:S05]  /*1bd40*/  BSYNC B0 ;  /* 0x0000000000007941 */ /* 0x000fea0003800000 */
.L_x_3617:
[----:B01----:R-:W0:Y:S01]  /*1bd50*/  S2R R8, SR_TID.X ;  /* 0x0000000000087919 */ /* 0x003e220000002100 */
[----:B------:R-:W-:Y:S05]  /*1bd60*/  WARPSYNC.ALL ;  /* 0x0000000000007948 */ /* 0x000fea0003800000 */
[----:B------:R-:W-:Y:S01]  /*1bd70*/  MOV R11, 0x80000020 ;  /* 0x80000020000b7802 */ /* 0x000fe20000000f00 */
[----:B------:R-:W-:Y:S01]  /*1bd80*/  UMOV UR20, UR28 ;  /* 0x0000001c00147c82 */ /* 0x000fe20008000000 */
[----:B------:R-:W-:Y:S01]  /*1bd90*/  UMOV UR21, UR29 ;  /* 0x0000001d00157c82 */ /* 0x000fe20008000000 */
[----:B------:R-:W-:Y:S01]  /*1bda0*/  IMAD.MOV.U32 R121, RZ, RZ, -0x7fffffe0 ;  /* 0x80000020ff797424 */ /* 0x000fe200078e00ff */
[----:B------:R-:W-:Y:S01]  /*1bdb0*/  R2UR UR23, R11 ;  /* 0x000000000b1772ca */ /* 0x000fe200000e0000 */
[----:B------:R-:W-:Y:S01]  /*1bdc0*/  UMOV UR24, UR28 ;  /* 0x0000001c00187c82 */ /* 0x000fe20008000000 */
[----:B------:R-:W-:Y:S01]  /*1bdd0*/  UMOV UR25, UR29 ;  /* 0x0000001d00197c82 */ /* 0x000fe20008000000 */
[----:B------:R-:W-:Y:S01]  /*1bde0*/  IMAD.MOV.U32 R13, RZ, RZ, -0x7fffffe0 ;  /* 0x80000020ff0d7424 */ /* 0x000fe200078e00ff */
[----:B------:R-:W-:Y:S01]  /*1bdf0*/  R2UR UR27, R121 ;  /* 0x00000000791b72ca */ /* 0x000fe200000e0000 */
[----:B------:R-:W-:Y:S01]  /*1be00*/  IMAD.MOV.U32 R21, RZ, RZ, -0x7fffffe0 ;  /* 0x80000020ff157424 */ /* 0x000fe200078e00ff */
[----:B------:R-:W-:Y:S01]  /*1be10*/  UMOV UR32, UR28 ;  /* 0x0000001c00207c82 */ /* 0x000fe20008000000 */
[----:B------:R-:W-:Y:S01]  /*1be20*/  UMOV UR33, UR29 ;  /* 0x0000001d00217c82 */ /* 0x000fe20008000000 */
[----:B------:R-:W-:Y:S01]  /*1be30*/  R2UR UR31, R13 ;  /* 0x000000000d1f72ca */ /* 0x000fe200000e0000 */
[----:B------:R-:W-:Y:S01]  /*1be40*/  UMOV UR44, UR28 ;  /* 0x0000001c002c7c82 */ /* 0x000fe20008000000 */
[----:B------:R-:W-:Y:S01]  /*1be50*/  R2UR UR35, R21 ;  /* 0x00000000152372ca */ /* 0x000fe200000e0000 */
[----:B------:R-:W-:Y:S01]  /*1be60*/  UMOV UR45, UR29 ;  /* 0x0000001d002d7c82 */ /* 0x000fe20008000000 */
[----:B------:R-:W-:Y:S01]  /*1be70*/  R2UR UR47, R121 ;  /* 0x00000000792f72ca */ /* 0x000fe200000e0000 */
[----:B------:R-:W-:Y:S01]  /*1be80*/  IMAD.MOV.U32 R11, RZ, RZ, -0x7fffffe0 ;  /* 0x80000020ff0b7424 */ /* 0x000fe200078e00ff */
[----:B------:R-:W-:Y:S01]  /*1be90*/  R2UR UR51, R13 ;  /* 0x000000000d3372ca */ /* 0x000fe200000e0000 */
[----:B------:R-:W-:Y:S01]  /*1bea0*/  IMAD.MOV.U32 R13, RZ, RZ, -0x7fffffe0 ;  /* 0x80000020ff0d7424 */ /* 0x000fe200078e00ff */
[----:B------:R-:W-:-:S02]  /*1beb0*/  MOV R21, 0x80000020 ;  /* 0x8000002000157802 */ /* 0x000fc40000000f00 */
[----:B0-----:R-:W-:Y:S01]  /*1bec0*/  SHF.R.U32.HI R10, RZ, 0x7, R8 ;  /* 0x00000007ff0a7819 */ /* 0x001fe20000011608 */
[----:B------:R-:W-:-:S04]  /*1bed0*/  VIADD R8, R7, 0x1 ;  /* 0x0000000107087836 */ /* 0x000fc80000000000 */
[----:B------:R-:W-:-:S05]  /*1bee0*/  VIADD R15, R10, 0x8 ;  /* 0x000000080a0f7836 */ /* 0x000fca0000000000 */
[----:B------:R0:W-:Y:S01]  /*1bef0*/  BAR.SYNC.DEFER_BLOCKING R15, 0x100 ;  /* 0x0004000f0000751d */ /* 0x0001e20000010000 */
[----:B------:R-:W-:-:S04]  /*1bf00*/  ISETP.NE.AND P2, PT, R8, 0x2, PT ;  /* 0x000000020800780c */ /* 0x000fc80003f45270 */
[----:B------:R-:W-:-:S05]  /*1bf10*/  SEL R8, R8, RZ, P2 ;  /* 0x000000ff08087207 */ /* 0x000fca0001000000 */
[----:B------:R-:W-:-:S04]  /*1bf20*/  IMAD R10, R8, 0x780, R14 ;  /* 0x00000780080a7824 */ /* 0x000fc800078e020e */
[C---:B------:R-:W-:Y:S01]  /*1bf30*/  VIADD R120, R10.reuse, 0x80 ;  /* 0x000000800a787836 */ /* 0x040fe20000000000 */
[C---:B------:R-:W-:Y:S01]  /*1bf40*/  R2UR UR22, R10.reuse ;  /* 0x000000000a1672ca */ /* 0x040fe200000e0000 */
[C---:B------:R-:W-:Y:S02]  /*1bf50*/  VIADD R12, R10.reuse, 0x100 ;  /* 0x000001000a0c7836 */ /* 0x040fe40000000000 */
[----:B------:R-:W-:Y:S01]  /*1bf60*/  VIADD R20, R10, 0x180 ;  /* 0x000001800a147836 */ /* 0x000fe20000000000 */
[----:B------:R-:W-:Y:S01]  /*1bf70*/  R2UR UR26, R120 ;  /* 0x00000000781a72ca */ /* 0x000fe200000e0000 */
[----:B------:R-:W-:Y:S01]  /*1bf80*/  VIADD R120, R10, 0x200 ;  /* 0x000002000a787836 */ /* 0x000fe20000000000 */
[----:B------:R-:W-:Y:S01]  /*1bf90*/  R2UR UR30, R12 ;  /* 0x000000000c1e72ca */ /* 0x000fe200000e0000 */
[----:B------:R-:W-:Y:S01]  /*1bfa0*/  VIADD R12, R10, 0x2 ;  /* 0x000000020a0c7836 */ /* 0x000fe20000000000 */
[----:B------:R-:W-:Y:S01]  /*1bfb0*/  R2UR UR34, R20 ;  /* 0x00000000142272ca */ /* 0x000fe200000e0000 */
[----:B------:R-:W-:Y:S01]  /*1bfc0*/  WARPGROUP.ARRIVE ;  /* 0x00000000000079c5 */ /* 0x000fe20000000000 */
[----:B------:R-:W-:Y:S01]  /*1bfd0*/  R2UR UR46, R120 ;  /* 0x00000000782e72ca */ /* 0x000fe200000e0000 */
[----:B------:R-:W-:Y:S01]  /*1bfe0*/  VIADD R20, R10, 0x82 ;  /* 0x000000820a147836 */ /* 0x000fe20000000000 */
[----:B------:R-:W-:Y:S01]  /*1bff0*/  R2UR UR50, R12 ;  /* 0x000000000c3272ca */ /* 0x000fe200000e0000 */
[----:B------:R-:W-:-:S02]  /*1c000*/  VIADD R12, R10, 0x102 ;  /* 0x000001020a0c7836 */ /* 0x000fc40000000000 */
[----:B------:R-:W-:Y:S01]  /*1c010*/  QGMMA.64x32x32.F32.E4M3.E4M3 R184, gdesc[UR20], RZ, !UPT, gsb0 ;  /* 0x0060000014b879f3 */ /* 0x000fe2000c0008ff */
[----:B------:R-:W-:Y:S01]  /*1c020*/  R2UR UR22, R20 ;  /* 0x00000000141672ca */ /* 0x000fe200000e0000 */
[----:B------:R-:W-:Y:S01]  /*1c030*/  UMOV UR20, UR48 ;  /* 0x0000003000147c82 */ /* 0x000fe20008000000 */
[----:B------:R-:W-:Y:S01]  /*1c040*/  R2UR UR23, R21 ;  /* 0x00000000151772ca */ /* 0x000fe200000e0000 */
[----:B------:R-:W-:Y:S01]  /*1c050*/  UMOV UR21, UR49 ;  /* 0x0000003100157c82 */ /* 0x000fe20008000000 */
        /* <DEDUP_REMOVED lines=11> */
[----:B------:R-:W-:Y:S03]  /*1c110*/  QGMMA.64x32x32.F32.E4M3.E4M3 R152, gdesc[UR28], RZ, !UPT, gsb0 ;  /* 0x006000001c9879f3 */ /* 0x000fe6000c0008ff */
        /* <DEDUP_REMOVED lines=17> */
[----:B------:R-:W-:-:S03]  /*1c230*/  IMAD.MOV.U32 R13, RZ, RZ, -0x7fffffe0 ;  /* 0x80000020ff0d7424 */ /* 0x000fc600078e00ff */
[----:B------:R-:W-:Y:S01]  /*1c240*/  R2UR UR6, R12 ;  /* 0x000000000c0672ca */ /* 0x000fe200000e0000 */
[----:B------:R-:W-:Y:S01]  /*1c250*/  VIADD R12, R10, 0x300 ;  /* 0x000003000a0c7836 */ /* 0x000fe20000000000 */
[----:B------:R-:W-:Y:S01]  /*1c260*/  R2UR UR7, R13 ;  /* 0x000000000d0772ca */ /* 0x000fe200000e0000 */
[----:B------:R-:W-:Y:S01]  /*1c270*/  IMAD.MOV.U32 R13, RZ, RZ, -0x7fffffe0 ;  /* 0x80000020ff0d7424 */ /* 0x000fe200078e00ff */
        /* <DEDUP_REMOVED lines=10> */
[----:B------:R-:W-:Y:S01]  /*1c320*/  IMAD.MOV.U32 R13, RZ, RZ, -0x7fffffe0 ;  /* 0x80000020ff0d7424 */ /* 0x000fe200078e00ff */
[----:B------:R-:W-:Y:S01]  /*1c330*/  IADD3 R12, R10, 0x380, RZ ;  /* 0x000003800a0c7810 */ /* 0x000fe20007ffe0ff */
        /* <DEDUP_REMOVED lines=136> */
[C---:B------:R-:W-:Y:S02]  /*1cbc0*/  VIADD R12, R10.reuse, 0x682 ;  /* 0x000006820a0c7836 */ /* 0x040fe40000000000 */
[----:B------:R-:W-:Y:S02]  /*1cbd0*/  IMAD.MOV.U32 R13, RZ, RZ, -0x7fffffe0 ;  /* 0x80000020ff0d7424 */ /* 0x000fe400078e00ff */
[----:B------:R-:W-:Y:S01]  /*1cbe0*/  VIADD R10, R10, 0x702 ;  /* 0x000007020a0a7836 */ /* 0x000fe20000000000 */
[----:B------:R-:W-:-:S02]  /*1cbf0*/  WARPGROUP.DEPBAR.LE gsb0, 0x0 ;  /* 0x00008000000079c5 */ /* 0x000fc40000010000 */
[----:B------:R-:W-:-:S06]  /*1cc00*/  WARPGROUP.ARRIVE ;  /* 0x00000000000079c5 */ /* 0x000fcc0000000000 */
[----:B------:R-:W-:Y:S01]  /*1cc10*/  QGMMA.64x32x32.F32.E4M3.E4M3 R136, gdesc[UR32], R136, gsb0 ;  /* 0x00600000208879f3 */ /* 0x000fe20008000888 */
[----:B------:R-:W-:Y:S01]  /*1cc20*/  R2UR UR34, R12 ;  /* 0x000000000c2272ca */ /* 0x000fe200000e0000 */
[----:B------:R-:W-:Y:S01]  /*1cc30*/  UMOV UR32, UR16 ;  /* 0x0000001000207c82 */ /* 0x000fe20008000000 */
[----:B------:R-:W-:Y:S01]  /*1cc40*/  R2UR UR35, R13 ;  /* 0x000000000d2372ca */ /* 0x000fe200000e0000 */
[----:B------:R-:W-:Y:S01]  /*1cc50*/  UMOV UR33, UR17 ;  /* 0x0000001100217c82 */ /* 0x000fe20008000000 */
[----:B------:R-:W-:Y:S02]  /*1cc60*/  WARPGROUP.DEPBAR.LE gsb0, 0x0 ;  /* 0x00008000000079c5 */ /* 0x000fe40000010000 */
        /* <DEDUP_REMOVED lines=22> */
[----:B0-----:R-:W-:Y:S05]  /*1cdd0*/  @P1 BRA `(.L_x_3622) ;  /* 0x0000000000281947 */ /* 0x001fea0003800000 */
[----:B------:R-:W-:Y:S05]  /*1cde0*/  @!P0 BRA `(.L_x_3623) ;  /* 0x0000000000048947 */ /* 0x000fea0003800000 */
[----:B------:R-:W-:Y:S01]  /*1cdf0*/  BPT.TRAP 0x1 ;  /* 0x000000040000795c */ /* 0x000fe20000300000 */
.L_x_3623:
[----:B------:R-:W-:Y:S01]  /*1ce00*/  SHF.L.U32 R6, R6, 0x1f, RZ ;  /* 0x0000001f06067819 */ /* 0x000fe200000006ff */
[----:B------:R-:W-:-:S04]  /*1ce10*/  IMAD R10, R7, 0x8, R16 ;  /* 0x00000008070a7824 */ /* 0x000fc800078e0210 */
[----:B------:R0:W1:Y:S01]  /*1ce20*/  SYNCS.PHASECHK.TRANS64.TRYWAIT P1, [R10+URZ+0x33450], R6 ;  /* 0x033450060a0075a7 */ /* 0x000062000802017f */
[----:B------:R-:W-:Y:S05]  /*1ce30*/  @!P0 BRA `(.L_x_3624) ;  /* 0x0000000000048947 */ /* 0x000fea0003800000 */
[----:B------:R-:W-:Y:S01]  /*1ce40*/  BPT.TRAP 0x1 ;  /* 0x000000040000795c */ /* 0x000fe20000300000 */
.L_x_3624:
[----:B-1----:R-:W-:Y:S05]  /*1ce50*/  @P1 BRA `(.L_x_3622) ;  /* 0x0000000000081947 */ /* 0x002fea0003800000 */
[----:B------:R-:W1:Y:S02]  /*1ce60*/  SYNCS.PHASECHK.TRANS64.TRYWAIT P1, [R10+URZ+0x33450], R6 ;  /* 0x033450060a0075a7 */ /* 0x000e64000802017f */
[----:B-1----:R-:W-:Y:S05]  /*1ce70*/  @!P1 BRA `(.L_x_3625) ;  /* 0x0000011400189947 */ /* 0x002fea0003800000 */
.L_x_3622:
[----:B01----:R-:W-:Y:S01]  /*1ce80*/  VIADD R6, R16, 0x200 ;  /* 0x0000020010067836 */ /* 0x003fe20000000000 */
[----:B------:R-:W-:Y:S05]  /*1ce90*/  WARPSYNC.ALL ;  /* 0x0000000000007948 */ /* 0x000fea0003800000 */
[----:B------:R-:W-:Y:S01]  /*1cea0*/  SHF.R.U32.HI R6, RZ, 0x4, R6 ;  /* 0x00000004ff067819 */ /* 0x000fe20000011606 */
[----:B------:R-:W-:Y:S01]  /*1ceb0*/  IMAD.MOV.U32 R11, RZ, RZ, -0x3ffffff0 ;  /* 0xc0000010ff0b7424 */ /* 0x000fe200078e00ff */
[----:B------:R-:W-:Y:S01]  /*1cec0*/  WARPGROUP.ARRIVE ;  /* 0x00000000000079c5 */ /* 0x000fe20000000000 */
[----:B------:R-:W-:Y:S02]  /*1ced0*/  MOV R13, 0xc0000010 ;  /* 0xc0000010000d7802 */ /* 0x000fe40000000f00 */
[----:B------:R-:W-:-:S02]  /*1cee0*/  LOP3.LUT R6, R6, 0x3fff, RZ, 0xc0, !PT ;  /* 0x00003fff06067812 */ /* 0x000fc400078ec0ff */
[----:B------:R-:W-:Y:S02]  /*1cef0*/  R2UR UR7, R11 ;  /* 0x000000000b0772ca */ /* 0x000fe400000e0000 */
        /* <DEDUP_REMOVED lines=8> */
[----:B------:R-:W-:Y:S01]  /*1cf80*/  QGMMA.64x192x32.F32.E4M3.E4M3 R24, R200, gdesc[UR4], R24, gsb0 ;  /* 0x02e00004c8187df3 */ /* 0x000fe20008000818 */
[----:B------:R-:W-:Y:S01]  /*1cf90*/  R2UR UR6, R12 ;  /* 0x000000000c0672ca */ /* 0x000fe200000e0000 */
[----:B------:R-:W-:Y:S01]  /*1cfa0*/  VIADD R12, R10, 0x300 ;  /* 0x000003000a0c7836 */ /* 0x000fe20000000000 */
[----:B------:R-:W-:Y:S01]  /*1cfb0*/  R2UR UR7, R13 ;  /* 0x000000000d0772ca */ /* 0x000fe200000e0000 */
[----:B------:R-:W-:Y:S01]  /*1cfc0*/  IMAD.MOV.U32 R13, RZ, RZ, -0x3ffffff0 ;  /* 0xc0000010ff0d7424 */ /* 0x000fe200078e00ff */
        /* <DEDUP_REMOVED lines=38> */
[----:B------:R-:W-:Y:S01]  /*1d230*/  IMAD.MOV.U32 R11, RZ, RZ, -0x3ffffff0 ;  /* 0xc0000010ff0b7424 */ /* 0x000fe200078e00ff */
[----:B------:R-:W-:Y:S02]  /*1d240*/  WARPGROUP.DEPBAR.LE gsb0, 0x0 ;  /* 0x00008000000079c5 */ /* 0x000fe40000010000 */
[----:B------:R-:W-:-:S06]  /*1d250*/  WARPGROUP.ARRIVE ;  /* 0x00000000000079c5 */ /* 0x000fcc0000000000 */
[----:B------:R-:W0:Y:S01]  /*1d260*/  S2R R203, SR_TID.X ;  /* 0x0000000000cb7919 */ /* 0x000e220000002100 */
[----:B------:R-:W-:Y:S01]  /*1d270*/  QGMMA.64x192x32.F32.E4M3.E4M3 R24, R204, gdesc[UR4], R24, gsb0 ;  /* 0x02e00004cc187df3 */ /* 0x000fe20008000818 */
[----:B------:R-:W-:Y:S01]  /*1d280*/  R2UR UR6, R12 ;  /* 0x000000000c0672ca */ /* 0x000fe200000e0000 */
[C---:B------:R-:W-:Y:S01]  /*1d290*/  VIADD R12, R10.reuse, 0x480 ;  /* 0x000004800a0c7836 */ /* 0x040fe20000000000 */
[----:B------:R-:W-:Y:S01]  /*1d2a0*/  R2UR UR7, R13 ;  /* 0x000000000d0772ca */ /* 0x000fe200000e0000 */
[----:B------:R-:W-:Y:S02]  /*1d2b0*/  IMAD.MOV.U32 R13, RZ, RZ, -0x3ffffff0 ;  /* 0xc0000010ff0d7424 */ /* 0x000fe400078e00ff */
[----:B------:R-:W-:Y:S01]  /*1d2c0*/  VIADD R10, R10, 0x600 ;  /* 0x000006000a0a7836 */ /* 0x000fe20000000000 */
[----:B0-----:R-:W-:-:S04]  /*1d2d0*/  LOP3.LUT R203, R203, 0x7f, RZ, 0xc0, !PT ;  /* 0x0000007fcbcb7812 */ /* 0x001fc800078ec0ff */
[----:B------:R-:W-:Y:S02]  /*1d2e0*/  ISETP.NE.AND P1, PT, R203, RZ, PT ;  /* 0x000000ffcb00720c */ /* 0x000fe40003f25270 */
[----:B------:R-:W0:Y:S02]  /*1d2f0*/  S2R R203, SR_TID.X ;  /* 0x0000000000cb7919 */ /* 0x000e240000002100 */
[----:B0-----:R-:W-:Y:S01]  /*1d300*/  SHF.R.U32.HI R203, RZ, 0x7, R203 ;  /* 0x00000007ffcb7819 */ /* 0x001fe200000116cb */
[----:B------:R-:W-:Y:S02]  /*1d310*/  WARPGROUP.DEPBAR.LE gsb0, 0x0 ;  /* 0x00008000000079c5 */ /* 0x000fe40000010000 */
[----:B------:R-:W-:-:S06]  /*1d320*/  WARPGROUP.ARRIVE ;  /* 0x00000000000079c5 */ /* 0x000fcc0000000000 */
[----:B------:R-:W-:Y:S01]  /*1d330*/  QGMMA.64x192x32.F32.E4M3.E4M3 R24, R208, gdesc[UR4], R24, gsb0 ;  /* 0x02e00004d0187df3 */ /* 0x000fe20008000818 */
        /* <DEDUP_REMOVED lines=46> */
[----:B------:R-:W-:Y:S01]  /*1d620*/  QGMMA.64x192x32.F32.E4M3.E4M3 R24, R212, gdesc[UR4], R24, gsb0 ;  /* 0x02e00004d4187df3 */ /* 0x000fe20008000818 */
[----:B------:R-:W-:Y:S02]  /*1d630*/  R2UR UR6, R10 ;  /* 0x000000000a0672ca */ /* 0x000fe400000e0000 */
[----:B------:R-:W0:Y:S01]  /*1d640*/  SHFL.BFLY PT, R10, R6, 0x1, 0x1f ;  /* 0x0c201f00060a7f89 */ /* 0x000e2200000e0000 */
[----:B------:R-:W-:-:S03]  /*1d650*/  R2UR UR7, R11 ;  /* 0x000000000b0772ca */ /* 0x000fc600000e0000 */
        /* <DEDUP_REMOVED lines=47> */
[C---:B------:R-:W-:Y:S01]  /*1d950*/  FMUL.FTZ R5, R2.reuse, R5 ;  /* 0x0000000502057220 */ /* 0x040fe20000410000 */
[----:B------:R-:W-:Y:S01]  /*1d960*/  MUFU.EX2 R6, R6 ;  /* 0x0000000600067308 */ /* 0x000fe20000000800 */
[C---:B------:R-:W-:Y:S01]  /*1d970*/  FMUL.FTZ R4, R2.reuse, R4 ;  /* 0x0000000402047220 */ /* 0x040fe20000410000 */
        /* <DEDUP_REMOVED lines=48> */
[----:B0-----:R-:W-:Y:S01]  /*1dc80*/  FADD.FTZ R9, R12, R9 ;  /* 0x000000090c097221 */ /* 0x001fe20000010000 */
[----:B------:R-:W-:Y:S01]  /*1dc90*/  @!P1 IMAD R195, R8, 0x8, R16 ;  /* 0x0000000808c39824 */ /* 0x000fe200078e0210 */
[----:B------:R-:W-:-:S03]  /*1dca0*/  IADD3 R196, -R203, 0xb, RZ ;  /* 0x0000000bcbc47810 */ /* 0x000fc60007ffe1ff */
[----:B------:R-:W-:Y:S01]  /*1dcb0*/  @!P1 VIADD R195, R195, 0x33440 ;  /* 0x00033440c3c39836 */ /* 0x000fe20000000000 */
[----:B------:R-:W0:Y:S01]  /*1dcc0*/  MUFU.EX2 R189, R189 ;  /* 0x000000bd00bd7308 */ /* 0x000e220000000800 */
[----:B--2---:R-:W-:-:S03]  /*1dcd0*/  FADD.FTZ R135, R187, R0 ;  /* 0x00000000bb877221 */ /* 0x004fc60000010000 */
[----:B------:R-:W-:-:S04]  /*1dce0*/  @!P1 PRMT R195, RZ, 0x654, R195 ;  /* 0x00000654ffc39816 */ /* 0x000fc800000000c3 */
        /* <DEDUP_REMOVED lines=16> */
[----:B------:R-:W-:-:S06]  /*1ddf0*/  WARPGROUP.DEPBAR.LE gsb0, 0x0 ;  /* 0x00008000000079c5 */ /* 0x000fcc0000010000 */
[----:B------:R-:W0:Y:S01]  /*1de00*/  MUFU.EX2 R188, R188 ;  /* 0x000000bc00bc7308 */ /* 0x000e220000000800 */
[----:B------:R-:W-:Y:S01]  /*1de10*/  WARPGROUP.ARRIVE ;  /* 0x00000000000079c5 */ /* 0x000fe20000000000 */
[----:B--2---:R-:W-:-:S05]  /*1de20*/  FADD.FTZ R0, R185, R0 ;  /* 0x00000000b9007221 */ /* 0x004fca0000010000 */
[----:B------:R-:W-:Y:S01]  /*1de30*/  QGMMA.64x192x32.F32.E4M3.E4M3 R24, R216, gdesc[UR4], R24, gsb0 ;  /* 0x02e00004d8187df3 */ /* 0x000fe20008000818 */
        /* <DEDUP_REMOVED lines=53> */
[----:B------:R0:W-:Y:S06]  /*1e190*/  BAR.ARV R196, 0x100 ;  /* 0x000400c40000751d */ /* 0x0001ec0000002000 */
[----:B------:R-:W3:Y:S01]  /*1e1a0*/  MUFU.EX2 R162, R162 ;  /* 0x000000a200a27308 */ /* 0x000ee20000000800 */
[----:B--2---:R-:W-:-:S01]  /*1e1b0*/  FADD.FTZ R9, R159, R9 ;  /* 0x000000099f097221 */ /* 0x004fc20000010000 */
[----:B------:R0:W-:Y:S01]  /*1e1c0*/  @!P1 SYNCS.ARRIVE.TRANS64.RED.A1T0 RZ, [R195+URZ], RZ ;  /* 0x000000ffc3ff99a7 */ /* 0x0001e2000810043f */
[----:B-1----:R-:W-:-:S05]  /*1e1d0*/  FADD.FTZ R0, R160, R0 ;  /* 0x00000000a0007221 */ /* 0x002fca0000010000 */
[----:B------:R-:W1:Y:S08]  /*1e1e0*/  MUFU.EX2 R161, R161 ;  /* 0x000000a100a17308 */ /* 0x000e700000000800 */
        /* <DEDUP_REMOVED lines=73> */
[----:B---3--:R-:W-:-:S01]  /*1e680*/  FADD.FTZ R135, R134, R9 ;  /* 0x0000000986877221 */ /* 0x008fc20000010000 */
[----:B-1----:R-:W-:-:S03]  /*1e690*/  FADD.FTZ R9, R15, R0 ;  /* 0x000000000f097221 */ /* 0x002fc60000010000 */
[----:B--2---:R-:W-:Y:S01]  /*1e6a0*/  FADD.FTZ R0, R133, R135 ;  /* 0x0000008785007221 */ /* 0x004fe20000010000 */
[----:B0-----:R-:W-:Y:S06]  /*1e6b0*/  @!P0 BRA `(.L_x_3626) ;  /* 0x0000000000048947 */ /* 0x001fec0003800000 */
[----:B------:R-:W-:Y:S01]  /*1e6c0*/  BPT.TRAP 0x1 ;  /* 0x000000040000795c */ /* 0x000fe20000300000 */
.L_x_3626:
[----:B------:R-:W-:Y:S01]  /*1e6d0*/  IMAD R7, R7, 0x8, R16 ;  /* 0x0000000807077824 */ /* 0x000fe200078e0210 */
[----:B------:R-:W-:Y:S01]  /*1e6e0*/  ISETP.GT.AND P1, PT, R3, R233, PT ;  /* 0x000000e90300720c */ /* 0x000fe20003f24270 */
[----:B------:R-:W-:Y:S01]  /*1e6f0*/  IMAD.U32 R135, RZ, RZ, UR42 ;  /* 0x0000002aff877e24 */ /* 0x000fe2000f8e00ff */
[----:B------:R-:W-:Y:S01]  /*1e700*/  F2FP.SATFINITE.E4M3.F32.PACK_AB_MERGE_C R13, R20, R13, RZ ;  /* 0x0000000d140d723e */ /* 0x000fe200048070ff */
[-C--:B------:R-:W-:Y:S01]  /*1e710*/  FMUL.FTZ R24, R24, R5.reuse ;  /* 0x0000000518187220 */ /* 0x080fe20000410000 */
[----:B------:R-:W-:Y:S01]  /*1e720*/  IADD3 R7, R7, 0x33460, RZ ;  /* 0x0003346007077810 */ /* 0x000fe20007ffe0ff */
[----:B------:R-:W-:Y:S01]  /*1e730*/  FMUL.FTZ R25, R25, R5 ;  /* 0x0000000519197220 */ /* 0x000fe20000410000 */
        /* <DEDUP_REMOVED lines=27> */
[-C--:B------:R-:W-:Y:S01]  /*1e8f0*/  FMUL.FTZ R53, R53, R5.reuse ;  /* 0x0000000535357220 */ /* 0x080fe20000410000 */
[----:B------:R-:W-:Y:S01]  /*1e900*/  F2FP.SATFINITE.E4M3.F32.PACK_AB_MERGE_C R13, R12, R6, R13 ;  /* 0x000000060c0d723e */ /* 0x000fe2000480700d */
[----:B------:R-:W-:Y:S01]  /*1e910*/  FMUL.FTZ R56, R56, R5 ;  /* 0x0000000538387220 */ /* 0x000fe20000410000 */
        /* <DEDUP_REMOVED lines=107> */
[----:B------:R-:W-:Y:S01]  /*1efd0*/  F2FP.SATFINITE.E4M3.F32.PACK_AB_MERGE_C R218, R129, R128, R15 ;  /* 0x0000008081da723e */ /* 0x000fe2000480700f */
[----:B0-----:R-:W-:Y:S01]  /*1efe0*/  IMAD.MOV.U32 R7, RZ, RZ, R8 ;  /* 0x000000ffff077224 */ /* 0x001fe200078e0008 */
[----:B------:R-:W-:Y:S01]  /*1eff0*/  F2FP.SATFINITE.E4M3.F32.PACK_AB_MERGE_C R219, R131, R130, R133 ;  /* 0x0000008283db723e */ /* 0x000fe20004807085 */
[----:B------:R-:W-:Y:S01]  /*1f000*/  IMAD.MOV.U32 R200, RZ, RZ, R13 ;  /* 0x000000ffffc87224 */ /* 0x000fe200078e000d */
[----:B------:R-:W-:Y:S01]  /*1f010*/  MOV R203, R193 ;  /* 0x000000c100cb7202 */ /* 0x000fe20000000f00 */
        /* <DEDUP_REMOVED lines=12> */
[----:B------:R-:W-:Y:S06]  /*1f0e0*/  @P1 BRA `(.L_x_3627) ;  /* 0xffffffc800c41947 */ /* 0x000fec000383ffff */
[----:B------:R-:W-:-:S07]  /*1f0f0*/  IMAD.MOV.U32 R152, RZ, RZ, R8 ;  /* 0x000000ffff987224 */ /* 0x000fce00078e0008 */
.L_x_3616:
[----:B------:R-:W-:Y:S05]  /*1f100*/  WARPSYNC.ALL ;  /* 0x0000000000007948 */ /* 0x000fea0003800000 */
[----:B------:R-:W-:Y:S06]  /*1f110*/  BAR.ARV 0x8, 0x180 ;  /* 0x0206000000007b1d */ /* 0x000fec0000002000 */
[----:B------:R-:W-:Y:S05]  /*1f120*/  @!P0 BRA `(.L_x_3628) ;  /* 0x0000000000048947 */ /* 0x000fea0003800000 */
[----:B------:R-:W-:Y:S01]  /*1f130*/  BPT.TRAP 0x1 ;  /* 0x000000040000795c */ /* 0x000fe20000300000 */
.L_x_3628:
[----:B------:R-:W-:Y:S01]  /*1f140*/  IMAD R3, R152, 0x8, R16 ;  /* 0x0000000898037824 */ /* 0x000fe200078e0210 */
[----:B------:R-:W-:-:S04]  /*1f150*/  SHF.L.U32 R4, R230, 0x1f, RZ ;  /* 0x0000001fe6047819 */ /* 0x000fc800000006ff */
[----:B------:R0:W1:Y:S01]  /*1f160*/  SYNCS.PHASECHK.TRANS64.TRYWAIT P1, [R3+URZ+0x33450], R4 ;  /* 0x03345004030075a7 */ /* 0x000062000802017f */
[----:B------:R-:W-:Y:S05]  /*1f170*/  @!P0 BRA `(.L_x_3629) ;  /* 0x0000000000048947 */ /* 0x000fea0003800000 */
[----:B------:R-:W-:Y:S01]  /*1f180*/  BPT.TRAP 0x1 ;  /* 0x000000040000795c */ /* 0x000fe20000300000 */
.L_x_3629:
[----:B------:R-:W-:-:S05]  /*1f190*/  VIADD R16, R16, 0x200 ;  /* 0x0000020010107836 */ /* 0x000fca0000000000 */
[----:B------:R-:W-:-:S04]  /*1f1a0*/  SHF.R.U32.HI R16, RZ, 0x4, R16 ;  /* 0x00000004ff107819 */ /* 0x000fc80000011610 */
[----:B------:R-:W-:-:S04]  /*1f1b0*/  LOP3.LUT R16, R16, 0x3fff, RZ, 0xc0, !PT ;  /* 0x00003fff10107812 */ /* 0x000fc800078ec0ff */
[----:B------:R-:W-:Y:S01]  /*1f1c0*/  LOP3.LUT R5, R16, 0x10000, RZ, 0xfc, !PT ;  /* 0x0001000010057812 */ /* 0x000fe200078efcff */
[----:B-1----:R-:W-:Y:S06]  /*1f1d0*/  @P1 BRA `(.L_x_3630) ;  /* 0x0000000000081947 */ /* 0x002fec0003800000 */
[----:B------:R-:W1:Y:S02]  /*1f1e0*/  SYNCS.PHASECHK.TRANS64.TRYWAIT P1, [R3+URZ+0x33450], R4 ;  /* 0x03345004030075a7 */ /* 0x000e64000802017f */
[----:B-1----:R-:W-:Y:S05]  /*1f1f0*/  @!P1 BRA `(.L_x_3631) ;  /* 0x000000f0004c9947 */ /* 0x002fea0003800000 */
.L_x_3630:
[----:B01----:R-:W-:Y:S01]  /*1f200*/  IMAD R4, R152, 0x780, R5 ;  /* 0x0000078098047824 */ /* 0x003fe200078e0205 */
[----:B------:R-:W2:Y:S01]  /*1f210*/  LDL R8, [R1+0x14] ;  /* 0x0000140001087983 */ /* 0x000ea20000100800 */
[----:B------:R-:W-:Y:S01]  /*1f220*/  IMAD.MOV.U32 R5, RZ, RZ, -0x3ffffff0 ;  /* 0xc0000010ff057424 */ /* 0x000fe200078e00ff */
[----:B------:R-:W-:Y:S05]  /*1f230*/  WARPSYNC.ALL ;  /* 0x0000000000007948 */ /* 0x000fea0003800000 */
[C---:B------:R-:W-:Y:S01]  /*1f240*/  R2UR UR6, R4.reuse ;  /* 0x00000000040672ca */ /* 0x040fe200000e0000 */
[----:B------:R-:W-:Y:S01]  /*1f250*/  WARPGROUP.ARRIVE ;  /* 0x00000000000079c5 */ /* 0x000fe20000000000 */
[----:B------:R-:W-:Y:S01]  /*1f260*/  R2UR UR7, R5 ;  /* 0x00000000050772ca */ /* 0x000fe200000e0000 */
[----:B------:R-:W-:Y:S01]  /*1f270*/  VIADD R6, R4, 0x180 ;  /* 0x0000018004067836 */ /* 0x000fe20000000000 */
[----:B------:R-:W-:Y:S01]  /*1f280*/  ULDC.64 UR4, c[0x0][0x9a0] ;  /* 0x0002680000047ab9 */ /* 0x000fe20000000a00 */
[----:B------:R-:W-:Y:S01]  /*1f290*/  IMAD.MOV.U32 R7, RZ, RZ, -0x3ffffff0 ;  /* 0xc0000010ff077424 */ /* 0x000fe200078e00ff */
[----:B------:R-:W-:-:S04]  /*1f2a0*/  ISETP.NE.U32.AND P1, PT, RZ, UR4, PT ;  /* 0x00000004ff007c0c */ /* 0x000fc8000bf25070 */
[----:B------:R-:W-:-:S05]  /*1f2b0*/  ISETP.NE.AND.EX P1, PT, RZ, UR5, PT, P1 ;  /* 0x00000005ff007c0c */ /* 0x000fca000bf25310 */
[----:B------:R-:W-:Y:S01]  /*1f2c0*/  QGMMA.64x192x32.F32.E4M3.E4M3 R24, R200, gdesc[UR4], R24, gsb0 ;  /* 0x02e00004c8187df3 */ /* 0x000fe20008000818 */
[----:B------:R-:W-:Y:S01]  /*1f2d0*/  R2UR UR6, R6 ;  /* 0x00000000060672ca */ /* 0x000fe200000e0000 */
[----:B------:R-:W-:Y:S01]  /*1f2e0*/  VIADD R6, R4, 0x300 ;  /* 0x0000030004067836 */ /* 0x000fe20000000000 */
[----:B------:R-:W-:Y:S01]  /*1f2f0*/  R2UR UR7, R7 ;  /* 0x00000000070772ca */ /* 0x000fe200000e0000 */
[----:B------:R-:W-:-:S04]  /*1f300*/  IMAD.MOV.U32 R7, RZ, RZ, -0x3ffffff0 ;  /* 0xc0000010ff077424 */ /* 0x000fc800078e00ff */
[----:B------:R-:W2:Y:S01]  /*1f310*/  @P1 LDC.64 R12, c[0x0][0x9c8] ;  /* 0x00027200ff0c1b82 */ /* 0x000ea20000000a00 */
[----:B------:R-:W-:Y:S02]  /*1f320*/  WARPGROUP.DEPBAR.LE gsb0, 0x0 ;  /* 0x00008000000079c5 */ /* 0x000fe40000010000 */
[----:B------:R-:W-:-:S09]  /*1f330*/  WARPGROUP.ARRIVE ;  /* 0x00000000000079c5 */ /* 0x000fd20000000000 */
[----:B------:R-:W-:Y:S01]  /*1f340*/  QGMMA.64x192x32.F32.E4M3.E4M3 R24, R204, gdesc[UR4], R24, gsb0 ;  /* 0x02e00004cc187df3 */ /* 0x000fe20008000818 */
[----:B------:R-:W-:Y:S02]  /*1f350*/  R2UR UR6, R6 ;  /* 0x00000000060672ca */ /* 0x000fe400000e0000 */
[----:B------:R-:W-:Y:S02]  /*1f360*/  R2UR UR7, R7 ;  /* 0x00000000070772ca */ /* 0x000fe400000e0000 */
[----:B------:R-:W0:Y:S01]  /*1f370*/  @P1 LDC.64 R6, c[0x0][0x9d0] ;  /* 0x00027400ff061b82 */ /* 0x000e220000000a00 */
[----:B--2---:R-:W-:-:S04]  /*1f380*/  @P1 IMAD R8, R8, R12, RZ ;  /* 0x0000000c08081224 */ /* 0x004fc800078e02ff */
[C---:B------:R-:W-:Y:S01]  /*1f390*/  @P1 IMAD R5, R237.reuse, R13, R8 ;  /* 0x0000000ded051224 */ /* 0x040fe200078e0208 */
[----:B------:R-:W-:Y:S01]  /*1f3a0*/  MOV R8, 0x3f800000 ;  /* 0x3f80000000087802 */ /* 0x000fe20000000f00 */
[----:B------:R-:W-:-:S04]  /*1f3b0*/  @P1 IMAD.WIDE.U32 R12, R237, R12, RZ ;  /* 0x0000000ced0c1225 */ /* 0x000fc800078e00ff */
[----:B------:R-:W-:Y:S02]  /*1f3c0*/  @P1 IMAD.IADD R13, R13, 0x1, R5 ;  /* 0x000000010d0d1824 */ /* 0x000fe400078e0205 */
[----:B0-----:R-:W-:-:S04]  /*1f3d0*/  @P1 IMAD.WIDE.U32 R12, R235, R6, R12 ;  /* 0x00000006eb0c1225 */ /* 0x001fc800078e000c */
[----:B------:R-:W-:Y:S01]  /*1f3e0*/  @P1 IMAD R7, R235, R7, R13 ;  /* 0x00000007eb071224 */ /* 0x000fe200078e020d */
[----:B------:R-:W-:-:S04]  /*1f3f0*/  @P1 LEA R6, P2, R12, UR4, 0x2 ;  /* 0x000000040c061c11 */ /* 0x000fc8000f8410ff */
[----:B------:R-:W-:-:S05]  /*1f400*/  @P1 LEA.HI.X R7, R12, UR5, R7, 0x2, P2 ;  /* 0x000000050c071c11 */ /* 0x000fca00090f1407 */
[----:B------:R0:W2:Y:S01]  /*1f410*/  @P1 LDG.E R8, desc[UR54][R6.64] ;  /* 0x0000003606081981 */ /* 0x0000a2000c1e1900 */
[----:B------:R-:W-:Y:S02]  /*1f420*/  WARPGROUP.DEPBAR.LE gsb0, 0x0 ;  /* 0x00008000000079c5 */ /* 0x000fe40000010000 */
[----:B------:R-:W-:-:S06]  /*1f430*/  WARPGROUP.ARRIVE ;  /* 0x00000000000079c5 */ /* 0x000fcc0000000000 */
[----:B------:R-:W-:Y:S01]  /*1f440*/  QGMMA.64x192x32.F32.E4M3.E4M3 R24, R208, gdesc[UR4], R24, gsb0 ;  /* 0x02e00004d0187df3 */ /* 0x000fe20008000818 */
[----:B0-----:R-:W-:Y:S02]  /*1f450*/  VIADD R6, R4, 0x480 ;  /* 0x0000048004067836 */ /* 0x001fe40000000000 */
[----:B------:R-:W-:-:S03]  /*1f460*/  IMAD.MOV.U32 R7, RZ, RZ, -0x3ffffff0 ;  /* 0xc0000010ff077424 */ /* 0x000fc600078e00ff */
[----:B------:R-:W-:Y:S02]  /*1f470*/  R2UR UR6, R6 ;  /* 0x00000000060672ca */ /* 0x000fe400000e0000 */
[----:B------:R-:W-:Y:S01]  /*1f480*/  R2UR UR7, R7 ;  /* 0x00000000070772ca */ /* 0x000fe200000e0000 */
[----:B------:R-:W-:Y:S02]  /*1f490*/  VIADD R4, R4, 0x600 ;  /* 0x0000060004047836 */ /* 0x000fe40000000000 */
[----:B------:R-:W-:Y:S01]  /*1f4a0*/  IMAD.MOV.U32 R5, RZ, RZ, -0x3ffffff0 ;  /* 0xc0000010ff057424 */ /* 0x000fe200078e00ff */
[----:B------:R-:W0:Y:S01]  /*1f4b0*/  SHFL.BFLY PT, R13, R0, 0x2, 0x1f ;  /* 0x0c401f00000d7f89 */ /* 0x000e2200000e0000 */
[----:B------:R-:W-:Y:S02]  /*1f4c0*/  WARPGROUP.DEPBAR.LE gsb0, 0x0 ;  /* 0x00008000000079c5 */ /* 0x000fe40000010000 */
[----:B------:R-:W-:-:S06]  /*1f4d0*/  WARPGROUP.ARRIVE ;  /* 0x00000000000079c5 */ /* 0x000fcc0000000000 */
[----:B------:R-:W-:Y:S01]  /*1f4e0*/  QGMMA.64x192x32.F32.E4M3.E4M3 R24, R212, gdesc[UR4], R24, gsb0 ;  /* 0x02e00004d4187df3 */ /* 0x000fe20008000818 */
[----:B------:R-:W-:Y:S02]  /*1f4f0*/  R2UR UR6, R4 ;  /* 0x00000000040672ca */ /* 0x000fe400000e0000 */
[----:B------:R-:W-:Y:S01]  /*1f500*/  R2UR UR7, R5 ;  /* 0x00000000050772ca */ /* 0x000fe200000e0000 */
[----:B------:R-:W1:Y:S01]  /*1f510*/  SHFL.BFLY PT, R4, R9, 0x2, 0x1f ;  /* 0x0c401f0009047f89 */ /* 0x000e6200000e0000 */
[----:B0-----:R-:W-:-:S05]  /*1f520*/  FADD.FTZ R13, R13, R0 ;  /* 0x000000000d0d7221 */ /* 0x001fca0000010000 */
[----:B------:R-:W0:Y:S01]  /*1f530*/  SHFL.BFLY PT, R6, R13, 0x1, 0x1f ;  /* 0x0c201f000d067f89 */ /* 0x000e2200000e0000 */
[----:B-1----:R-:W-:-:S05]  /*1f540*/  FADD.FTZ R4, R4, R9 ;  /* 0x0000000904047221 */ /* 0x002fca0000010000 */
[----:B------:R-:W1:Y:S01]  /*1f550*/  SHFL.BFLY PT, R5, R4, 0x1, 0x1f ;  /* 0x0c201f0004057f89 */ /* 0x000e6200000e0000 */
[----:B0-----:R-:W-:-:S04]  /*1f560*/  FADD.FTZ R6, R13, R6 ;  /* 0x000000060d067221 */ /* 0x001fc80000010000 */
[----:B------:R-:W-:Y:S01]  /*1f570*/  FMUL.FTZ R15, R6, 0.00390625 ;  /* 0x3b800000060f7820 */ /* 0x000fe20000410000 */
[----:B-1----:R-:W-:-:S05]  /*1f580*/  FADD.FTZ R12, R4, R5 ;  /* 0x00000005040c7221 */ /* 0x002fca0000010000 */
[C---:B------:R-:W-:Y:S01]  /*1f590*/  FSETP.NE.FTZ.AND P1, PT, R12.reuse, RZ, PT ;  /* 0x000000ff0c00720b */ /* 0x040fe20003f35000 */
[----:B------:R-:W-:Y:S01]  /*1f5a0*/  FMUL.FTZ R14, R12, 0.00390625 ;  /* 0x3b8000000c0e7820 */ /* 0x000fe20000410000 */
[----:B------:R-:W-:Y:S01]  /*1f5b0*/  IMAD.MOV.U32 R5, RZ, RZ, RZ ;  /* 0x000000ffff057224 */ /* 0x000fe200078e00ff */
[----:B------:R-:W-:-:S03]  /*1f5c0*/  FSETP.NE.FTZ.AND P3, PT, R15, RZ, PT ;  /* 0x000000ff0f00720b */ /* 0x000fc60003f75000 */
[----:B------:R-:W-:-:S07]  /*1f5d0*/  FSETP.NE.FTZ.AND P2, PT, R14, RZ, PT ;  /* 0x000000ff0e00720b */ /* 0x000fce0003f55000 */
[----:B------:R-:W-:Y:S01]  /*1f5e0*/  @P1 MUFU.RCP R5, R12 ;  /* 0x0000000c00051308 */ /* 0x000fe20000001000 */
[----:B------:R-:W-:Y:S01]  /*1f5f0*/  FSETP.NE.FTZ.AND P1, PT, R6, RZ, PT ;  /* 0x000000ff0600720b */ /* 0x000fe20003f35000 */
[----:B------:R-:W-:-:S06]  /*1f600*/  IMAD.MOV.U32 R9, RZ, RZ, RZ ;  /* 0x000000ffff097224 */ /* 0x000fcc00078e00ff */
[----:B------:R-:W0:Y:S01]  /*1f610*/  @P2 MUFU.LG2 R0, R14 ;  /* 0x0000000e00002308 */ /* 0x000e220000000c00 */
[----:B------:R-:W-:Y:S02]  /*1f620*/  WARPGROUP.DEPBAR.LE gsb0, 0x0 ;  /* 0x00008000000079c5 */ /* 0x000fe40000010000 */
[----:B------:R-:W-:-:S06]  /*1f630*/  WARPGROUP.ARRIVE ;  /* 0x00000000000079c5 */ /* 0x000fcc0000000000 */
[----:B------:R-:W-:Y:S01]  /*1f640*/  QGMMA.64x192x32.F32.E4M3.E4M3 R24, R216, gdesc[UR4], R24, gsb0 ;  /* 0x02e00004d8187df3 */ /* 0x000fe20008000818 */
        /* <DEDUP_REMOVED lines=13> */
[----:B------:R-:W-:Y:S05]  /*1f720*/  @!P0 BRA `(.L_x_3632) ;  /* 0x0000000000048947 */ /* 0x000fea0003800000 */
[----:B------:R-:W-:Y:S01]  /*1f730*/  BPT.TRAP 0x1 ;  /* 0x000000040000795c */ /* 0x000fe20000300000 */
.L_x_3632:
[----:B------:R-:W-:Y:S01]  /*1f740*/  VIADD R3, R3, 0x33460 ;  /* 0x0003346003037836 */ /* 0x000fe20000000000 */
[----:B------:R-:W-:Y:S01]  /*1f750*/  MOV R4, UR42 ;  /* 0x0000002a00047c02 */ /* 0x000fe20008000f00 */
        /* <DEDUP_REMOVED lines=15> */
[----:B0-----:R-:W-:Y:S01]  /*1f850*/  SEL R3, RZ, 0x1, P1 ;  /* 0x00000001ff037807 */ /* 0x001fe20000800000 */
        /* <DEDUP_REMOVED lines=85> */
[----:B------:R-:W-:Y:S01]  /*1fdb0*/  FMUL.FTZ R38, R115, R2 ;  /* 0x0000000273267220 */ /* 0x000fe20000410000 */
[----:B------:R-:W-:Y:S01]  /*1fdc0*/  LOP3.LUT R230, R230, R3, RZ, 0x3c, !PT ;  /* 0x00000003e6e67212 */ /* 0x000fe200078e3cff */
[----:B------:R-:W-:Y:S01]  /*1fdd0*/  UIADD3 UR43, UR43, 0x1, URZ ;  /* 0x000000012b2b7890 */ /* 0x000fe2000fffe03f */
[----:B------:R-:W-:-:S11]  /*1fde0*/  SEL R152, R152, RZ, P1 ;  /* 0x000000ff98987207 */ /* 0x000fd60000800000 */
.L_x_3576:
        /* <DEDUP_REMOVED lines=19> */
[----:B-1----:R-:W-:Y:S01]  /*1ff20*/  MOV R91, R3 ;  /* 0x00000003005b7202 */ /* 0x002fe20000000f00 */
[----:B---3--:R-:W-:-:S05]  /*1ff30*/  IMAD.SHL.U32 R2, R166, 0x4, RZ ;  /* 0x00000004a6027824 */ /* 0x008fca00078e00ff */
[----:B------:R-:W-:-:S04]  /*1ff40*/  LOP3.LUT R2, R2, 0xc, RZ, 0xc0, !PT ;  /* 0x0000000c02027812 */ /* 0x000fc800078ec0ff */
[----:B------:R-:W-:-:S05]  /*1ff50*/  IADD3 R36, P0, R2, UR4, RZ ;  /* 0x0000000402247c10 */ /* 0x000fca000ff1e0ff */
[----:B------:R-:W-:Y:S01]  /*1ff60*/  IMAD.X R37, RZ, RZ, UR5, P0 ;  /* 0x00000005ff257e24 */ /* 0x000fe200080e06ff */
[----:B------:R-:W-:-:S04]  /*1ff70*/  LOP3.LUT P0, R2, R166, 0x3, RZ, 0xc0, !PT ;  /* 0x00000003a6027812 */ /* 0x000fc8000780c0ff */
[----:B------:R-:W-:Y:S01]  /*1ff80*/  ISETP.EQ.OR P0, PT, R2, 0x3, !P0 ;  /* 0x000000030200780c */ /* 0x000fe20004702670 */
[----:B------:R1:W5:Y:S01]  /*1ff90*/  LDG.E.CONSTANT R36, desc[UR54][R36.64] ;  /* 0x0000003624247981 */ /* 0x000362000c1e9900 */
[----:B------:R-:W-:Y:S02]  /*1ffa0*/  UMOV UR4, 0xffffffff ;  /* 0xffffffff00047882 */ /* 0x000fe40000000000 */
[----:B------:R-:W-:Y:S02]  /*1ffb0*/  SEL R3, R0, R13, P0 ;  /* 0x0000000d00037207 */ /* 0x000fe40000000000 */
[----:B------:R-:W-:Y:S02]  /*1ffc0*/  SEL R0, R13, R0, P0 ;  /* 0x000000000d007207 */ /* 0x000fe40000000000 */
[----:B------:R-:W-:Y:S02]  /*1ffd0*/  SEL R13, R64, R137, P0 ;  /* 0x00000089400d7207 */ /* 0x000fe40000000000 */
[----:B------:R-:W-:Y:S01]  /*1ffe0*/  SEL R2, R137, R64, P0 ;  /* 0x0000004089027207 */ /* 0x000fe20000000000 */
[----:B--2---:R-:W-:-:S03]  /*1fff0*/  IMAD.WIDE R82, R26, 0x2, R90 ;  /* 0x000000021a527825 */ /* 0x004fc600078e025a */
[C---:B------:R-:W-:Y:S02]  /*20000*/  IADD3 R27, P3, R82.reuse, 0x8060, RZ ;  /* 0x00008060521b7810 */ /* 0x040fe40007f7e0ff */
[C---:B------:R-:W-:Y:S02]  /*20010*/  IADD3 R31, P4, R82.reuse, 0x8040, RZ ;  /* 0x00008040521f7810 */ /* 0x040fe40007f9e0ff */
[----:B------:R-:W-:Y:S02]  /*20020*/  LOP3.LUT R26, R27, 0x380, RZ, 0xc0, !PT ;  /* 0x000003801b1a7812 */ /* 0x000fe400078ec0ff */
[----:B------:R-:W-:Y:S02]  /*20030*/  IADD3 R35, P5, R82, 0x8020, RZ ;  /* 0x0000802052237810 */ /* 0x000fe40007fbe0ff */
[----:B------:R-:W-:Y:S02]  /*20040*/  SHF.R.U64 R26, R26, 0x3, RZ ;  /* 0x000000031a1a7819 */ /* 0x000fe400000012ff */
[----:B------:R-:W-:-:S02]  /*20050*/  IADD3 R51, P1, R82, 0x8000, RZ ;  /* 0x0000800052337810 */ /* 0x000fc40007f3e0ff */
[----:B------:R-:W-:Y:S01]  /*20060*/  LOP3.LUT R26, R26, R27, RZ, 0x3c, !PT ;  /* 0x0000001b1a1a7212 */ /* 0x000fe200078e3cff */
[----:B------:R-:W-:Y:S01]  /*20070*/  IMAD.X R27, RZ, RZ, R83, P3 ;  /* 0x000000ffff1b7224 */ /* 0x000fe200018e0653 */
[C---:B------:R-:W-:Y:S02]  /*20080*/  IADD3 R55, P2, R82.reuse, 0x4060, RZ ;  /* 0x0000406052377810 */ /* 0x040fe40007f5e0ff */
[----:B------:R-:W-:Y:S02]  /*20090*/  IADD3 R63, P3, R82, 0x4040, RZ ;  /* 0x00004040523f7810 */ /* 0x000fe40007f7e0ff */
[----:B------:R-:W-:Y:S02]  /*200a0*/  LOP3.LUT R30, R31, 0x380, RZ, 0xc0, !PT ;  /* 0x000003801f1e7812 */ /* 0x000fe400078ec0ff */
[----:B------:R-:W-:Y:S02]  /*200b0*/  LOP3.LUT R34, R35, 0x380, RZ, 0xc0, !PT ;  /* 0x0000038023227812 */ /* 0x000fe400078ec0ff */
        /* <DEDUP_REMOVED lines=16> */
[----:B------:R-:W-:-:S02]  /*201c0*/  LOP3.LUT R62, R62, R63, RZ, 0x3c, !PT ;  /* 0x0000003f3e3e7212 */ /* 0x000fc400078e3cff */
[----:B------:R-:W-:Y:S02]  /*201d0*/  IADD3.X R63, RZ, R83, RZ, P3, !PT ;  /* 0x00000053ff3f7210 */ /* 0x000fe40001ffe4ff */
[C---:B------:R-:W-:Y:S02]  /*201e0*/  IADD3 R65, P4, R82.reuse, 0x4020, RZ ;  /* 0x0000402052417810 */ /* 0x040fe40007f9e0ff */
[C---:B------:R-:W-:Y:S02]  /*201f0*/  IADD3 R67, P5, R82.reuse, 0x4000, RZ ;  /* 0x0000400052437810 */ /* 0x040fe40007fbe0ff */
[C---:B------:R-:W-:Y:S02]  /*20200*/  IADD3 R75, P1, R82.reuse, 0x60, RZ ;  /* 0x00000060524b7810 */ /* 0x040fe40007f3e0ff */
[C---:B------:R-:W-:Y:S02]  /*20210*/  IADD3 R79, P2, R82.reuse, 0x40, RZ ;  /* 0x00000040524f7810 */ /* 0x040fe40007f5e0ff */
[----:B------:R-:W-:-:S02]  /*20220*/  IADD3 R81, P3, R82, 0x20, RZ ;  /* 0x0000002052517810 */ /* 0x000fc40007f7e0ff */
[----:B------:R-:W-:Y:S02]  /*20230*/  LOP3.LUT R64, R65, 0x380, RZ, 0xc0, !PT ;  /* 0x0000038041407812 */ /* 0x000fe400078ec0ff */
[----:B------:R-:W-:Y:S02]  /*20240*/  LOP3.LUT R66, R67, 0x380, RZ, 0xc0, !PT ;  /* 0x0000038043427812 */ /* 0x000fe400078ec0ff */
[----:B------:R-:W-:Y:S02]  /*20250*/  LOP3.LUT R74, R75, 0x380, RZ, 0xc0, !PT ;  /* 0x000003804b4a7812 */ /* 0x000fe400078ec0ff */
[----:B------:R-:W-:Y:S02]  /*20260*/  LOP3.LUT R78, R79, 0x380, RZ, 0xc0, !PT ;  /* 0x000003804f4e7812 */ /* 0x000fe400078ec0ff */
[----:B------:R-:W-:Y:S02]  /*20270*/  LOP3.LUT R80, R81, 0x380, RZ, 0xc0, !PT ;  /* 0x0000038051507812 */ /* 0x000fe400078ec0ff */
[----:B-1----:R-:W-:-:S02]  /*20280*/  LOP3.LUT R37, R82, 0x380, RZ, 0xc0, !PT ;  /* 0x0000038052257812 */ /* 0x002fc400078ec0ff */
[----:B------:R-:W-:Y:S02]  /*20290*/  SHF.R.U64 R64, R64, 0x3, RZ ;  /* 0x0000000340407819 */ /* 0x000fe400000012ff */
[----:B------:R-:W-:Y:S02]  /*202a0*/  SHF.R.U64 R66, R66, 0x3, RZ ;  /* 0x0000000342427819 */ /* 0x000fe400000012ff */
[----:B------:R-:W-:Y:S02]  /*202b0*/  SHF.R.U64 R74, R74, 0x3, RZ ;  /* 0x000000034a4a7819 */ /* 0x000fe400000012ff */
[----:B------:R-:W-:Y:S02]  /*202c0*/  SHF.R.U64 R78, R78, 0x3, RZ ;  /* 0x000000034e4e7819 */ /* 0x000fe400000012ff */
[----:B------:R-:W-:Y:S02]  /*202d0*/  SHF.R.U64 R80, R80, 0x3, RZ ;  /* 0x0000000350507819 */ /* 0x000fe400000012ff */
[----:B------:R-:W-:-:S02]  /*202e0*/  SHF.R.U64 R37, R37, 0x3, RZ ;  /* 0x0000000325257819 */ /* 0x000fc400000012ff */
        /* <DEDUP_REMOVED lines=11> */
[----:B------:R-:W-:Y:S02]  /*203a0*/  MOV R164, R26 ;  /* 0x0000001a00a47202 */ /* 0x000fe40000000f00 */
[----:B------:R-:W-:Y:S02]  /*203b0*/  MOV R155, R82 ;  /* 0x00000052009b7202 */ /* 0x000fe40000000f00 */
[----:B------:R-:W-:Y:S02]  /*203c0*/  MOV R163, R30 ;  /* 0x0000001e00a37202 */ /* 0x000fe40000000f00 */
[----:B------:R-:W-:Y:S02]  /*203d0*/  MOV R162, R34 ;  /* 0x0000002200a27202 */ /* 0x000fe40000000f00 */
[----:B------:R-:W-:Y:S02]  /*203e0*/  MOV R161, R50 ;  /* 0x0000003200a17202 */ /* 0x000fe40000000f00 */
[----:B------:R-:W-:-:S02]  /*203f0*/  MOV R160, R54 ;  /* 0x0000003600a07202 */ /* 0x000fc40000000f00 */
[----:B------:R-:W-:Y:S02]  /*20400*/  MOV R159, R62 ;  /* 0x0000003e009f7202 */ /* 0x000fe40000000f00 */
[----:B------:R-:W-:Y:S02]  /*20410*/  MOV R158, R64 ;  /* 0x00000040009e7202 */ /* 0x000fe40000000f00 */
[----:B------:R-:W-:Y:S02]  /*20420*/  MOV R157, R66 ;  /* 0x00000042009d7202 */ /* 0x000fe40000000f00 */
[----:B------:R-:W-:Y:S02]  /*20430*/  MOV R156, R74 ;  /* 0x0000004a009c7202 */ /* 0x000fe40000000f00 */
[----:B------:R-:W-:Y:S02]  /*20440*/  MOV R154, R78 ;  /* 0x0000004e009a7202 */ /* 0x000fe40000000f00 */
[----:B------:R-:W-:Y:S01]  /*20450*/  MOV R153, R80 ;  /* 0x0000005000997202 */ /* 0x000fe20000000f00 */
[----:B------:R-:W-:Y:S06]  /*20460*/  BRA.DIV UR4, `(.L_x_3635) ;  /* 0x000000de04c47947 */ /* 0x000fec000b800000 */
        /* <DEDUP_REMOVED lines=19> */
[----:B-----5:R-:W-:Y:S01]  /*205a0*/  SHFL.IDX PT, R51, R51, R36, 0x1c1f ;  /* 0x001c1f2433337589 */ /* 0x020fe200000e0000 */
[----:B------:R-:W-:Y:S02]  /*205b0*/  SEL R106, R45, R109, P0 ;  /* 0x0000006d2d6a7207 */ /* 0x000fe40000000000 */
[----:B------:R-:W-:Y:S02]  /*205c0*/  SEL R26, R109, R45, P0 ;  /* 0x0000002d6d1a7207 */ /* 0x000fe40000000000 */
[----:B------:R-:W-:Y:S02]  /*205d0*/  SEL R42, R42, R43, P0 ;  /* 0x0000002b2a2a7207 */ /* 0x000fe40000000000 */
[----:B------:R-:W-:Y:S02]  /*205e0*/  SEL R37, R77, R38, P0 ;  /* 0x000000264d257207 */ /* 0x000fe40000000000 */
[----:B------:R-:W-:-:S02]  /*205f0*/  SEL R68, R68, R53, P0 ;  /* 0x0000003544447207 */ /* 0x000fc40000000000 */
[----:B------:R-:W-:Y:S02]  /*20600*/  SEL R135, R128, R24, P0 ;  /* 0x0000001880877207 */ /* 0x000fe40000000000 */
[----:B------:R-:W-:Y:S01]  /*20610*/  SEL R79, R24, R128, P0 ;  /* 0x00000080184f7207 */ /* 0x000fe20000000000 */
[----:B------:R-:W-:Y:S01]  /*20620*/  SHFL.IDX PT, R37, R37, R36, 0x1c1f ;  /* 0x001c1f2425257589 */ /* 0x000fe200000e0000 */
[----:B------:R-:W-:Y:S02]  /*20630*/  SEL R27, R123, R20, P0 ;  /* 0x000000147b1b7207 */ /* 0x000fe40000000000 */
[----:B------:R-:W-:Y:S02]  /*20640*/  SEL R109, R28, R40, P0 ;  /* 0x000000281c6d7207 */ /* 0x000fe40000000000 */
[----:B------:R-:W-:Y:S02]  /*20650*/  SEL R80, R93, R142, P0 ;  /* 0x0000008e5d507207 */ /* 0x000fe40000000000 */
[----:B------:R-:W-:Y:S01]  /*20660*/  SEL R35, R142, R93, P0 ;  /* 0x0000005d8e237207 */ /* 0x000fe20000000000 */
[----:B------:R-:W-:Y:S01]  /*20670*/  SHFL.IDX PT, R27, R27, R36, 0x1c1f ;  /* 0x001c1f241b1b7589 */ /* 0x000fe200000e0000 */
[----:B------:R-:W-:-:S02]  /*20680*/  SEL R56, R60, R59, P0 ;  /* 0x0000003b3c387207 */ /* 0x000fc40000000000 */
[----:B------:R-:W-:Y:S02]  /*20690*/  SEL R43, R59, R60, P0 ;  /* 0x0000003c3b2b7207 */ /* 0x000fe40000000000 */
[----:B------:R-:W-:Y:S02]  /*206a0*/  SEL R38, R38, R77, P0 ;  /* 0x0000004d26267207 */ /* 0x000fe40000000000 */
[----:B------:R-:W-:Y:S02]  /*206b0*/  SEL R24, R10, R129, P0 ;  /* 0x000000810a187207 */ /* 0x000fe40000000000 */
        /* <DEDUP_REMOVED lines=10> */
[----:B------:R-:W-:Y:S02]  /*20760*/  SEL R93, R95, R89, P0 ;  /* 0x000000595f5d7207 */ /* 0x000fe40000000000 */
[----:B------:R-:W-:Y:S01]  /*20770*/  SEL R53, R89, R95, P0 ;  /* 0x0000005f59357207 */ /* 0x000fe20000000000 */
[----:B------:R-:W-:Y:S01]  /*20780*/  SHFL.IDX PT, R113, R113, R36, 0x1c1f ;  /* 0x001c1f2471717589 */ /* 0x000fe200000e0000 */
[----:B------:R-:W-:-:S02]  /*20790*/  SEL R60, R46, R71, P0 ;  /* 0x000000472e3c7207 */ /* 0x000fc40000000000 */
[----:B------:R-:W-:Y:S01]  /*207a0*/  LOP3.LUT R75, R36, 0x2, RZ, 0x3c, !PT ;  /* 0x00000002244b7812 */ /* 0x000fe200078e3cff */
[----:B------:R-:W-:Y:S01]  /*207b0*/  SHFL.IDX PT, R89, R115, R36, 0x1c1f ;  /* 0x001c1f2473597589 */ /* 0x000fe200000e0000 */
        /* <DEDUP_REMOVED lines=72> */
[----:B-1----:R-:W-:Y:S02]  /*20c40*/  SEL R10, R27, R20, P0 ;  /* 0x000000141b0a7207 */ /* 0x002fe40000000000 */
[----:B--2---:R-:W-:Y:S01]  /*20c50*/  SEL R108, R109, R54, P0 ;  /* 0x000000366d6c7207 */ /* 0x004fe20000000000 */
[----:B------:R-:W-:Y:S01]  /*20c60*/  SHFL.IDX PT, R96, R126, R36, 0x1c1f ;  /* 0x001c1f247e607589 */ /* 0x000fe200000e0000 */
[----:B------:R-:W-:Y:S02]  /*20c70*/  SEL R20, R20, R27, P0 ;  /* 0x0000001b14147207 */ /* 0x000fe40000000000 */
[----:B------:R-:W-:Y:S01]  /*20c80*/  SEL R109, R54, R109, P0 ;  /* 0x0000006d366d7207 */ /* 0x000fe20000000000 */
[----:B------:R-:W-:Y:S04]  /*20c90*/  SHFL.IDX PT, R102, R135, R36, 0x1c1f ;  /* 0x001c1f2487667589 */ /* 0x000fe800000e0000 */
[----:B------:R-:W-:Y:S04]  /*20ca0*/  SHFL.IDX PT, R130, R44, R36, 0x1c1f ;  /* 0x001c1f242c827589 */ /* 0x000fe800000e0000 */
[----:B------:R-:W1:Y:S04]  /*20cb0*/  SHFL.IDX PT, R103, R4, R75, 0x1c1f ;  /* 0x001c1f4b04677589 */ /* 0x000e6800000e0000 */
[----:B------:R1:W-:Y:S01]  /*20cc0*/  SHFL.IDX PT, R134, R7, R75, 0x1c1f ;  /* 0x001c1f4b07867589 */ /* 0x0003e200000e0000 */
[----:B---3--:R-:W-:-:S03]  /*20cd0*/  SEL R5, R89, R101, P0 ;  /* 0x0000006559057207 */ /* 0x008fc60000000000 */
[----:B------:R-:W-:Y:S04]  /*20ce0*/  SHFL.IDX PT, R12, R67, R75, 0x1c1f ;  /* 0x001c1f4b430c7589 */ /* 0x000fe800000e0000 */
[----:B------:R-:W-:Y:S04]  /*20cf0*/  SHFL.IDX PT, R99, R3, R36, 0x1c1f ;  /* 0x001c1f2403637589 */ /* 0x000fe800000e0000 */
[----:B------:R-:W-:Y:S04]  /*20d00*/  SHFL.IDX PT, R88, R133, R36, 0x1c1f ;  /* 0x001c1f2485587589 */ /* 0x000fe800000e0000 */
[----:B------:R-:W-:Y:S04]  /*20d10*/  SHFL.IDX PT, R117, R114, R36, 0x1c1f ;  /* 0x001c1f2472757589 */ /* 0x000fe800000e0000 */
[----:B------:R-:W-:Y:S01]  /*20d20*/  SHFL.IDX PT, R83, R83, R36, 0x1c1f ;  /* 0x001c1f2453537589 */ /* 0x000fe200000e0000 */
[----:B-1----:R-:W-:-:S03]  /*20d30*/  SEL R7, R87, R103, P0 ;  /* 0x0000006757077207 */ /* 0x002fc60000000000 */
[----:B------:R-:W-:Y:S04]  /*20d40*/  SHFL.IDX PT, R126, R92, R36, 0x1c1f ;  /* 0x001c1f245c7e7589 */ /* 0x000fe800000e0000 */
[----:B------:R-:W-:Y:S04]  /*20d50*/  SHFL.IDX PT, R124, R95, R36, 0x1c1f ;  /* 0x001c1f245f7c7589 */ /* 0x000fe800000e0000 */
[----:B------:R-:W-:Y:S04]  /*20d60*/  SHFL.IDX PT, R70, R94, R36, 0x1c1f ;  /* 0x001c1f245e467589 */ /* 0x000fe800000e0000 */
[----:B------:R-:W-:Y:S04]  /*20d70*/  SHFL.IDX PT, R82, R56, R36, 0x1c1f ;  /* 0x001c1f2438527589 */ /* 0x000fe800000e0000 */
[----:B------:R1:W2:Y:S04]  /*20d80*/  SHFL.IDX PT, R148, R0, R75, 0x1c1f ;  /* 0x001c1f4b00947589 */ /* 0x0002a800000e0000 */
[----:B------:R-:W3:Y:S04]  /*20d90*/  SHFL.IDX PT, R66, R66, R75, 0x1c1f ;  /* 0x001c1f4b42427589 */ /* 0x000ee800000e0000 */
[----:B------:R4:W0:Y:S01]  /*20da0*/  SHFL.IDX PT, R140, R21, R75, 0x1c1f ;  /* 0x001c1f4b158c7589 */ /* 0x00082200000e0000 */
[----:B-1----:R-:W-:-:S03]  /*20db0*/  SEL R0, R97, R2, P0 ;  /* 0x0000000261007207 */ /* 0x002fc60000000000 */
[----:B------:R-:W1:Y:S01]  /*20dc0*/  SHFL.IDX PT, R139, R25, R75, 0x1c1f ;  /* 0x001c1f4b198b7589 */ /* 0x000e6200000e0000 */
[----:B------:R-:W-:-:S03]  /*20dd0*/  SEL R2, R2, R97, P0 ;  /* 0x0000006102027207 */ /* 0x000fc60000000000 */
[----:B------:R-:W-:Y:S01]  /*20de0*/  SHFL.IDX PT, R78, R78, R75, 0x1c1f ;  /* 0x001c1f4b4e4e7589 */ /* 0x000fe200000e0000 */
[----:B----4-:R-:W-:-:S03]  /*20df0*/  SEL R21, R24, R68, P0 ;  /* 0x0000004418157207 */ /* 0x010fc60000000000 */
[----:B------:R4:W1:Y:S01]  /*20e00*/  SHFL.IDX PT, R67, R30, R75, 0x1c1f ;  /* 0x001c1f4b1e437589 */ /* 0x00086200000e0000 */
[----:B------:R-:W-:-:S03]  /*20e10*/  SEL R24, R68, R24, P0 ;  /* 0x0000001844187207 */ /* 0x000fc60000000000 */
[----:B------:R1:W-:Y:S01]  /*20e20*/  SHFL.IDX PT, R144, R32, R75, 0x1c1f ;  /* 0x001c1f4b20907589 */ /* 0x0003e200000e0000 */
[----:B--2---:R-:W-:Y:S02]  /*20e30*/  SEL R3, R99, R148, P0 ;  /* 0x0000009463037207 */ /* 0x004fe40000000000 */
[----:B------:R-:W-:Y:S01]  /*20e40*/  SEL R4, R148, R99, P0 ;  /* 0x0000006394047207 */ /* 0x000fe20000000000 */
[----:B------:R-:W2:Y:S01]  /*20e50*/  SHFL.IDX PT, R143, R34, R75, 0x1c1f ;  /* 0x001c1f4b228f7589 */ /* 0x000ea200000e0000 */
[----:B---3--:R-:W-:Y:S02]  /*20e60*/  SEL R97, R98, R66, P0 ;  /* 0x0000004262617207 */ /* 0x008fe40000000000 */
[----:B----4-:R-:W-:Y:S01]  /*20e70*/  SEL R30, R130, R31, P0 ;  /* 0x0000001f821e7207 */ /* 0x010fe20000000000 */
[----:B------:R3:W-:Y:S01]  /*20e80*/  SHFL.IDX PT, R145, R35, R75, 0x1c1f ;  /* 0x001c1f4b23917589 */ /* 0x0007e200000e0000 */
[----:B0-----:R-:W-:Y:S02]  /*20e90*/  SEL R27, R118, R140, P0 ;  /* 0x0000008c761b7207 */ /* 0x001fe40000000000 */
[----:B------:R-:W-:Y:S01]  /*20ea0*/  SEL R31, R31, R130, P0 ;  /* 0x000000821f1f7207 */ /* 0x000fe20000000000 */
[----:B------:R-:W0:Y:S01]  /*20eb0*/  SHFL.IDX PT, R48, R48, R75, 0x1c1f ;  /* 0x001c1f4b30307589 */ /* 0x000e2200000e0000 */
[----:B-1----:R-:W-:-:S02]  /*20ec0*/  SEL R25, R132, R139, P0 ;  /* 0x0000008b84197207 */ /* 0x002fc40000000000 */
[----:B------:R-:W-:Y:S01]  /*20ed0*/  SEL R98, R66, R98, P0 ;  /* 0x0000006242627207 */ /* 0x000fe20000000000 */
[----:B------:R-:W1:Y:S04]  /*20ee0*/  SHFL.IDX PT, R49, R49, R75, 0x1c1f ;  /* 0x001c1f4b31317589 */ /* 0x000e6800000e0000 */
[----:B------:R-:W-:Y:S01]  /*20ef0*/  SHFL.IDX PT, R86, R85, R36, 0x1c1f ;  /* 0x001c1f2455567589 */ /* 0x000fe200000e0000 */
[----:B------:R-:W-:Y:S02]  /*20f00*/  SEL R32, R33, R67, P0 ;  /* 0x0000004321207207 */ /* 0x000fe40000000000 */
[----:B------:R-:W-:Y:S01]  /*20f10*/  SEL R33, R67, R33, P0 ;  /* 0x0000002143217207 */ /* 0x000fe20000000000 */
[----:B------:R-:W-:Y:S04]  /*20f20*/  SHFL.IDX PT, R107, R106, R36, 0x1c1f ;  /* 0x001c1f246a6b7589 */ /* 0x000fe800000e0000 */
[----:B------:R4:W-:Y:S01]  /*20f30*/  SHFL.IDX PT, R115, R110, R36, 0x1c1f ;  /* 0x001c1f246e737589 */ /* 0x0009e200000e0000 */
[----:B--2---:R-:W-:-:S02]  /*20f40*/  SEL R34, R125, R143, P0 ;  /* 0x0000008f7d227207 */ /* 0x004fc40000000000 */
[----:B---3--:R-:W-:Y:S01]  /*20f50*/  SEL R35, R143, R125, P0 ;  /* 0x0000007d8f237207 */ /* 0x008fe20000000000 */
[----:B------:R2:W-:Y:S04]  /*20f60*/  SHFL.IDX PT, R119, R112, R36, 0x1c1f ;  /* 0x001c1f2470777589 */ /* 0x0005e800000e0000 */
[----:B------:R3:W-:Y:S01]  /*20f70*/  SHFL.IDX PT, R128, R122, R36, 0x1c1f ;  /* 0x001c1f247a807589 */ /* 0x0007e200000e0000 */
[----:B0-----:R-:W-:Y:S02]  /*20f80*/  SEL R54, R83, R48, P0 ;  /* 0x0000003053367207 */ /* 0x001fe40000000000 */
[----:B----4-:R-:W-:Y:S01]  /*20f90*/  SEL R110, R116, R111, P0 ;  /* 0x0000006f746e7207 */ /* 0x010fe20000000000 */
[----:B------:R-:W-:Y:S01]  /*20fa0*/  SHFL.IDX PT, R80, R60, R36, 0x1c1f ;  /* 0x001c1f243c507589 */ /* 0x000fe200000e0000 */
[----:B------:R-:W-:-:S02]  /*20fb0*/  SEL R111, R111, R116, P0 ;  /* 0x000000746f6f7207 */ /* 0x000fc40000000000 */
[----:B--2---:R-:W-:Y:S01]  /*20fc0*/  SEL R112, R113, R65, P0 ;  /* 0x0000004171707207 */ /* 0x004fe20000000000 */
[----:B------:R-:W-:Y:S01]  /*20fd0*/  SHFL.IDX PT, R131, R59, R36, 0x1c1f ;  /* 0x001c1f243b837589 */ /* 0x000fe200000e0000 */
[----:B------:R-:W-:Y:S02]  /*20fe0*/  SEL R113, R65, R113, P0 ;  /* 0x0000007141717207 */ /* 0x000fe40000000000 */
[----:B------:R-:W-:Y:S01]  /*20ff0*/  SEL R116, R117, R78, P0 ;  /* 0x0000004e75747207 */ /* 0x000fe20000000000 */
[----:B------:R-:W-:Y:S01]  /*21000*/  SHFL.IDX PT, R129, R72, R36, 0x1c1f ;  /* 0x001c1f2448817589 */ /* 0x000fe200000e0000 */
[----:B------:R-:W-:Y:S02]  /*21010*/  SEL R65, R145, R123, P0 ;  /* 0x0000007b91417207 */ /* 0x000fe40000000000 */
[----:B-1----:R-:W-:Y:S01]  /*21020*/  SEL R68, R81, R49, P0 ;  /* 0x0000003151447207 */ /* 0x002fe20000000000 */
[----:B------:R-:W-:Y:S01]  /*21030*/  SHFL.IDX PT, R135, R71, R36, 0x1c1f ;  /* 0x001c1f2447877589 */ /* 0x000fe200000e0000 */
[----:B---3--:R-:W-:-:S02]  /*21040*/  SEL R122, R49, R81, P0 ;  /* 0x00000051317a7207 */ /* 0x008fc40000000000 */
[----:B------:R-:W-:Y:S01]  /*21050*/  SEL R117, R78, R117, P0 ;  /* 0x000000754e757207 */ /* 0x000fe20000000000 */
[----:B------:R-:W-:Y:S04]  /*21060*/  SHFL.IDX PT, R133, R74, R36, 0x1c1f ;  /* 0x001c1f244a857589 */ /* 0x000fe800000e0000 */
[----:B------:R0:W1:Y:S04]  /*21070*/  SHFL.IDX PT, R136, R6, R75, 0x1c1f ;  /* 0x001c1f4b06887589 */ /* 0x00006800000e0000 */
[----:B------:R2:W3:Y:S04]  /*21080*/  SHFL.IDX PT, R138, R8, R75, 0x1c1f ;  /* 0x001c1f4b088a7589 */ /* 0x0004e800000e0000 */
[----:B------:R4:W3:Y:S01]  /*21090*/  SHFL.IDX PT, R137, R9, R75, 0x1c1f ;  /* 0x001c1f4b09897589 */ /* 0x0008e200000e0000 */
[----:B0-----:R-:W-:-:S03]  /*210a0*/  SEL R6, R101, R89, P0 ;  /* 0x0000005965067207 */ /* 0x001fc60000000000 */
[----:B------:R-:W0:Y:S01]  /*210b0*/  SHFL.IDX PT, R63, R63, R75, 0x1c1f ;  /* 0x001c1f4b3f3f7589 */ /* 0x000e2200000e0000 */
[----:B------:R-:W-:Y:S02]  /*210c0*/  SEL R101, R102, R79, P0 ;  /* 0x0000004f66657207 */ /* 0x000fe40000000000 */
[----:B--2---:R-:W-:Y:S01]  /*210d0*/  SEL R8, R103, R87, P0 ;  /* 0x0000005767087207 */ /* 0x004fe20000000000 */
[----:B------:R2:W0:Y:S01]  /*210e0*/  SHFL.IDX PT, R142, R26, R75, 0x1c1f ;  /* 0x001c1f4b1a8e7589 */ /* 0x00042200000e0000 */
[----:B------:R-:W-:Y:S02]  /*210f0*/  SEL R103, R104, R11, P0 ;  /* 0x0000000b68677207 */ /* 0x000fe40000000000 */
[----:B----4-:R-:W-:Y:S01]  /*21100*/  SEL R9, R84, R134, P0 ;  /* 0x0000008654097207 */ /* 0x010fe20000000000 */
[----:B------:R4:W0:Y:S01]  /*21110*/  SHFL.IDX PT, R141, R28, R75, 0x1c1f ;  /* 0x001c1f4b1c8d7589 */ /* 0x00082200000e0000 */
[----:B------:R-:W-:Y:S02]  /*21120*/  SEL R84, R134, R84, P0 ;  /* 0x0000005486547207 */ /* 0x000fe40000000000 */
[----:B------:R-:W-:Y:S01]  /*21130*/  SEL R102, R79, R102, P0 ;  /* 0x000000664f667207 */ /* 0x000fe20000000000 */
[----:B------:R-:W0:Y:S01]  /*21140*/  SHFL.IDX PT, R62, R62, R75, 0x1c1f ;  /* 0x001c1f4b3e3e7589 */ /* 0x000e2200000e0000 */
[----:B-1----:R-:W-:-:S02]  /*21150*/  SEL R85, R86, R136, P0 ;  /* 0x0000008856557207 */ /* 0x002fc40000000000 */
[----:B--2---:R-:W-:Y:S01]  /*21160*/  SEL R26, R139, R132, P0 ;  /* 0x000000848b1a7207 */ /* 0x004fe20000000000 */
[----:B------:R1:W2:Y:S01]  /*21170*/  SHFL.IDX PT, R95, R55, R75, 0x1c1f ;  /* 0x001c1f4b375f7589 */ /* 0x0002a200000e0000 */
[----:B---3--:R-:W-:Y:S02]  /*21180*/  SEL R89, R96, R138, P0 ;  /* 0x0000008a60597207 */ /* 0x008fe40000000000 */
[----:B----4-:R-:W-:Y:S01]  /*21190*/  SEL R28, R140, R118, P0 ;  /* 0x000000768c1c7207 */ /* 0x010fe20000000000 */
[----:B------:R3:W4:Y:S01]  /*211a0*/  SHFL.IDX PT, R92, R64, R75, 0x1c1f ;  /* 0x001c1f4b405c7589 */ /* 0x00072200000e0000 */
[----:B------:R-:W-:Y:S02]  /*211b0*/  SEL R87, R88, R137, P0 ;  /* 0x0000008958577207 */ /* 0x000fe40000000000 */
[----:B------:R-:W-:Y:S01]  /*211c0*/  SEL R104, R11, R104, P0 ;  /* 0x000000680b687207 */ /* 0x000fe20000000000 */
[----:B------:R3:W4:Y:S01]  /*211d0*/  SHFL.IDX PT, R147, R52, R75, 0x1c1f ;  /* 0x001c1f4b34937589 */ /* 0x00072200000e0000 */
[----:B0-----:R-:W-:Y:S01]  /*211e0*/  SEL R99, R100, R63, P0 ;  /* 0x0000003f64637207 */ /* 0x001fe20000000000 */
[----:B------:R-:W-:Y:S01]  /*211f0*/  IMAD.MOV.U32 R11, RZ, RZ, RZ ;  /* 0x000000ffff0b7224 */ /* 0x000fe200078e00ff */
[----:B-1----:R-:W-:Y:S01]  /*21200*/  SEL R55, R48, R83, P0 ;  /* 0x0000005330377207 */ /* 0x002fe20000000000 */
[----:B------:R0:W-:Y:S01]  /*21210*/  SHFL.IDX PT, R94, R69, R75, 0x1c1f ;  /* 0x001c1f4b455e7589 */ /* 0x0001e200000e0000 */
[----:B------:R-:W-:-:S02]  /*21220*/  SEL R106, R107, R142, P0 ;  /* 0x0000008e6b6a7207 */ /* 0x000fc40000000000 */
[----:B---3--:R-:W-:Y:S01]  /*21230*/  SEL R64, R123, R145, P0 ;  /* 0x000000917b407207 */ /* 0x008fe20000000000 */
[----:B------:R-:W1:Y:S01]  /*21240*/  SHFL.IDX PT, R43, R43, R75, 0x1c1f ;  /* 0x001c1f4b2b2b7589 */ /* 0x000e6200000e0000 */
[----:B------:R-:W-:Y:S02]  /*21250*/  SEL R29, R105, R141, P0 ;  /* 0x0000008d691d7207 */ /* 0x000fe40000000000 */
[----:B------:R-:W-:Y:S01]  /*21260*/  SEL R52, R127, R144, P0 ;  /* 0x000000907f347207 */ /* 0x000fe20000000000 */
[----:B------:R-:W3:Y:S01]  /*21270*/  SHFL.IDX PT, R46, R46, R75, 0x1c1f ;  /* 0x001c1f4b2e2e7589 */ /* 0x000ee200000e0000 */
[----:B------:R-:W-:Y:S02]  /*21280*/  SEL R114, R115, R62, P0 ;  /* 0x0000003e73727207 */ /* 0x000fe40000000000 */
[----:B------:R-:W-:Y:S01]  /*21290*/  SEL R118, R119, R12, P0 ;  /* 0x0000000c77767207 */ /* 0x000fe20000000000 */
[----:B------:R-:W3:Y:S01]  /*212a0*/  SHFL.IDX PT, R57, R57, R75, 0x1c1f ;  /* 0x001c1f4b39397589 */ /* 0x000ee200000e0000 */
[----:B--2---:R-:W-:-:S02]  /*212b0*/  SEL R125, R126, R95, P0 ;  /* 0x0000005f7e7d7207 */ /* 0x004fc40000000000 */
[----:B------:R-:W-:Y:S01]  /*212c0*/  SEL R86, R136, R86, P0 ;  /* 0x0000005688567207 */ /* 0x000fe20000000000 */
[----:B------:R-:W2:Y:S01]  /*212d0*/  SHFL.IDX PT, R58, R58, R75, 0x1c1f ;  /* 0x001c1f4b3a3a7589 */ /* 0x000ea200000e0000 */
[----:B----4-:R-:W-:Y:S02]  /*212e0*/  SEL R123, R124, R92, P0 ;  /* 0x0000005c7c7b7207 */ /* 0x010fe40000000000 */
[----:B------:R-:W-:Y:S01]  /*212f0*/  SEL R96, R138, R96, P0 ;  /* 0x000000608a607207 */ /* 0x000fe20000000000 */
[----:B------:R-:W4:Y:S01]  /*21300*/  SHFL.IDX PT, R61, R61, R75, 0x1c1f ;  /* 0x001c1f4b3d3d7589 */ /* 0x000f2200000e0000 */
[----:B0-----:R-:W-:Y:S02]  /*21310*/  SEL R69, R70, R147, P0 ;  /* 0x0000009346457207 */ /* 0x001fe40000000000 */
[----:B------:R-:W-:Y:S01]  /*21320*/  SEL R88, R137, R88, P0 ;  /* 0x0000005889587207 */ /* 0x000fe20000000000 */
[----:B------:R-:W0:Y:S01]  /*21330*/  SHFL.IDX PT, R56, R73, R75, 0x1c1f ;  /* 0x001c1f4b49387589 */ /* 0x000e2200000e0000 */
[----:B------:R-:W-:-:S02]  /*21340*/  SEL R100, R63, R100, P0 ;  /* 0x000000643f647207 */ /* 0x000fc40000000000 */
[----:B------:R-:W-:Y:S01]  /*21350*/  SEL R107, R142, R107, P0 ;  /* 0x0000006b8e6b7207 */ /* 0x000fe20000000000 */
[----:B------:R-:W-:Y:S01]  /*21360*/  SHFL.IDX PT, R93, R93, R36, 0x1c1f ;  /* 0x001c1f245d5d7589 */ /* 0x000fe200000e0000 */
[----:B-1----:R-:W-:Y:S02]  /*21370*/  SEL R81, R82, R43, P0 ;  /* 0x0000002b52517207 */ /* 0x002fe40000000000 */
[----:B------:R-:W-:Y:S01]  /*21380*/  SEL R105, R141, R105, P0 ;  /* 0x000000698d697207 */ /* 0x000fe20000000000 */
[----:B------:R-:W-:Y:S01]  /*21390*/  SHFL.IDX PT, R45, R45, R36, 0x1c1f ;  /* 0x001c1f242d2d7589 */ /* 0x000fe200000e0000 */
[----:B---3--:R-:W-:Y:S02]  /*213a0*/  SEL R79, R80, R46, P0 ;  /* 0x0000002e504f7207 */ /* 0x008fe40000000000 */
[----:B------:R-:W-:Y:S01]  /*213b0*/  SEL R115, R62, R115, P0 ;  /* 0x000000733e737207 */ /* 0x000fe20000000000 */
[----:B------:R-:W-:Y:S01]  /*213c0*/  SHFL.IDX PT, R50, R50, R36, 0x1c1f ;  /* 0x001c1f2432327589 */ /* 0x000fe200000e0000 */
[----:B------:R-:W-:-:S02]  /*213d0*/  SEL R130, R131, R57, P0 ;  /* 0x0000003983827207 */ /* 0x000fc40000000000 */
[----:B------:R-:W-:Y:S01]  /*213e0*/  SEL R119, R12, R119, P0 ;  /* 0x000000770c777207 */ /* 0x000fe20000000000 */
[----:B------:R-:W-:Y:S01]  /*213f0*/  SHFL.IDX PT, R47, R47, R36, 0x1c1f ;  /* 0x001c1f242f2f7589 */ /* 0x000fe200000e0000 */
[----:B--2---:R-:W-:Y:S02]  /*21400*/  SEL R83, R129, R58, P0 ;  /* 0x0000003a81537207 */ /* 0x004fe40000000000 */
[----:B------:R-:W-:Y:S01]  /*21410*/  SEL R126, R95, R126, P0 ;  /* 0x0000007e5f7e7207 */ /* 0x000fe20000000000 */
[----:B------:R1:W2:Y:S01]  /*21420*/  SHFL.IDX PT, R146, R53, R75, 0x1c1f ;  /* 0x001c1f4b35927589 */ /* 0x0002a200000e0000 */
[----:B----4-:R-:W-:Y:S02]  /*21430*/  SEL R134, R135, R61, P0 ;  /* 0x0000003d87867207 */ /* 0x010fe40000000000 */
[----:B------:R-:W-:Y:S01]  /*21440*/  SEL R124, R92, R124, P0 ;  /* 0x0000007c5c7c7207 */ /* 0x000fe20000000000 */
[----:B------:R-:W3:Y:S01]  /*21450*/  SHFL.IDX PT, R39, R39, R75, 0x1c1f ;  /* 0x001c1f4b27277589 */ /* 0x000ee200000e0000 */
[----:B0-----:R-:W-:-:S02]  /*21460*/  SEL R132, R133, R56, P0 ;  /* 0x0000003885847207 */ /* 0x001fc40000000000 */
[----:B------:R-:W-:Y:S01]  /*21470*/  SEL R70, R147, R70, P0 ;  /* 0x0000004693467207 */ /* 0x000fe20000000000 */
[----:B------:R-:W0:Y:S01]  /*21480*/  SHFL.IDX PT, R40, R40, R75, 0x1c1f ;  /* 0x001c1f4b28287589 */ /* 0x000e2200000e0000 */
[----:B------:R-:W-:Y:S02]  /*21490*/  SEL R82, R43, R82, P0 ;  /* 0x000000522b527207 */ /* 0x000fe40000000000 */
[----:B-1----:R-:W-:Y:S01]  /*214a0*/  SEL R53, R144, R127, P0 ;  /* 0x0000007f90357207 */ /* 0x002fe20000000000 */
[----:B------:R-:W1:Y:S01]  /*214b0*/  SHFL.IDX PT, R41, R41, R75, 0x1c1f ;  /* 0x001c1f4b29297589 */ /* 0x000e6200000e0000 */
[----:B------:R-:W-:Y:S02]  /*214c0*/  SEL R127, R128, R94, P0 ;  /* 0x0000005e807f7207 */ /* 0x000fe40000000000 */
[----:B------:R-:W-:Y:S01]  /*214d0*/  SEL R128, R94, R128, P0 ;  /* 0x000000805e807207 */ /* 0x000fe20000000000 */
[----:B------:R-:W4:Y:S01]  /*214e0*/  SHFL.IDX PT, R42, R42, R75, 0x1c1f ;  /* 0x001c1f4b2a2a7589 */ /* 0x000f2200000e0000 */
[----:B------:R-:W-:-:S02]  /*214f0*/  SEL R80, R46, R80, P0 ;  /* 0x000000502e507207 */ /* 0x000fc40000000000 */
[----:B------:R-:W-:Y:S01]  /*21500*/  SEL R131, R57, R131, P0 ;  /* 0x0000008339837207 */ /* 0x000fe20000000000 */
[----:B------:R1:W4:Y:S01]  /*21510*/  SHFL.IDX PT, R44, R77, R36, 0x1c1f ;  /* 0x001c1f244d2c7589 */ /* 0x00032200000e0000 */
[----:B------:R-:W-:Y:S02]  /*21520*/  SEL R129, R58, R129, P0 ;  /* 0x000000813a817207 */ /* 0x000fe40000000000 */
[----:B------:R-:W-:Y:S01]  /*21530*/  SEL R135, R61, R135, P0 ;  /* 0x000000873d877207 */ /* 0x000fe20000000000 */
[----:B------:R-:W4:Y:S01]  /*21540*/  SHFL.IDX PT, R14, R38, R75, 0x1c1f ;  /* 0x001c1f4b260e7589 */ /* 0x000f2200000e0000 */
[----:B--2---:R-:W-:Y:S02]  /*21550*/  SEL R66, R93, R146, P0 ;  /* 0x000000925d427207 */ /* 0x004fe40000000000 */
[----:B------:R-:W-:Y:S01]  /*21560*/  SEL R67, R146, R93, P0 ;  /* 0x0000005d92437207 */ /* 0x000fe20000000000 */
[----:B------:R4:W2:Y:S01]  /*21570*/  SHFL.IDX PT, R36, R76, R75, 0x1c1f ;  /* 0x001c1f4b4c247589 */ /* 0x0008a200000e0000 */
[----:B---3--:R-:W-:-:S02]  /*21580*/  SEL R73, R45, R39, P0 ;  /* 0x000000272d497207 */ /* 0x008fc40000000000 */
[----:B------:R-:W-:Y:S02]  /*21590*/  SEL R74, R39, R45, P0 ;  /* 0x0000002d274a7207 */ /* 0x000fe40000000000 */
[----:B0-----:R-:W-:Y:S02]  /*215a0*/  SEL R71, R50, R40, P0 ;  /* 0x0000002832477207 */ /* 0x001fe40000000000 */
[----:B------:R-:W-:Y:S02]  /*215b0*/  SEL R72, R40, R50, P0 ;  /* 0x0000003228487207 */ /* 0x000fe40000000000 */
[----:B-1----:R-:W-:Y:S02]  /*215c0*/  SEL R77, R47, R41, P0 ;  /* 0x000000292f4d7207 */ /* 0x002fe40000000000 */
[----:B------:R-:W-:Y:S02]  /*215d0*/  SEL R78, R41, R47, P0 ;  /* 0x0000002f294e7207 */ /* 0x000fe40000000000 */
[----:B----4-:R-:W-:-:S02]  /*215e0*/  SEL R75, R51, R42, P0 ;  /* 0x0000002a334b7207 */ /* 0x010fc40000000000 */
[----:B------:R-:W-:Y:S02]  /*215f0*/  SEL R76, R42, R51, P0 ;  /* 0x000000332a4c7207 */ /* 0x000fe40000000000 */
[----:B------:R-:W-:-:S07]  /*21600*/  SEL R133, R56, R133, P0 ;  /* 0x0000008538857207 */ /* 0x000fce0000000000 */
.L_x_3924:
[----:B------:R-:W3:Y:S04]  /*21610*/  LDL.LU R137, [R1+0xc] ;  /* 0x00000c0001897983 */ /* 0x000ee80000300800 */
[----:B------:R-:W4:Y:S01]  /*21620*/  LDL.LU R136, [R1+0x10] ;  /* 0x0000100001887983 */ /* 0x000f220000300800 */
[----:B------:R-:W-:Y:S05]  /*21630*/  WARPSYNC.ALL ;  /* 0x0000000000007948 */ /* 0x000fea0003800000 */
[----:B--2---:R-:W-:Y:S01]  /*21640*/  SEL R93, R44, R36, P0 ;  /* 0x000000242c5d7207 */ /* 0x004fe20000000000 */
[----:B------:R-:W-:Y:S01]  /*21650*/  ULDC.64 UR4, c[0x0][0xc00] ;  /* 0x0003000000047ab9 */ /* 0x000fe20000000a00 */
[----:B------:R-:W-:Y:S01]  /*21660*/  SEL R95, R36, R44, P0 ;  /* 0x0000002c245f7207 */ /* 0x000fe20000000000 */
[----:B------:R-:W-:Y:S01]  /*21670*/  ULDC.64 UR6, c[0x0][0xc08] ;  /* 0x0003020000067ab9 */ /* 0x000fe20000000a00 */
[----:B------:R-:W-:-:S02]  /*21680*/  F2FP.BF16.F32.PACK_AB R40, R0, R3 ;  /* 0x000000030028723e */ /* 0x000fc400000010ff */
[----:B------:R-:W-:Y:S02]  /*21690*/  F2FP.BF16.F32.PACK_AB R41, R30, R32 ;  /* 0x000000201e29723e */ /* 0x000fe400000010ff */
[----:B------:R-:W-:Y:S02]  /*216a0*/  F2FP.BF16.F32.PACK_AB R42, R2, R4 ;  /* 0x00000004022a723e */ /* 0x000fe400000010ff */
[----:B------:R-:W-:Y:S01]  /*216b0*/  F2FP.BF16.F32.PACK_AB R43, R31, R33 ;  /* 0x000000211f2b723e */ /* 0x000fe200000010ff */
[----:B------:R-:W-:Y:S01]  /*216c0*/  BAR.SYNC.DEFER_BLOCKING 0x1, 0x100 ;  /* 0x0044000000007b1d */ /* 0x000fe20000010000 */
[----:B------:R-:W-:Y:S02]  /*216d0*/  F2FP.BF16.F32.PACK_AB R44, R5, R7 ;  /* 0x00000007052c723e */ /* 0x000fe400000010ff */
[----:B------:R-:W-:Y:S02]  /*216e0*/  F2FP.BF16.F32.PACK_AB R45, R34, R52 ;  /* 0x00000034222d723e */ /* 0x000fe400000010ff */
[----:B------:R-:W-:-:S02]  /*216f0*/  F2FP.BF16.F32.PACK_AB R46, R6, R8 ;  /* 0x00000008062e723e */ /* 0x000fc400000010ff */
[----:B------:R-:W-:Y:S02]  /*21700*/  F2FP.BF16.F32.PACK_AB R47, R35, R53 ;  /* 0x00000035232f723e */ /* 0x000fe400000010ff */
[----:B------:R-:W-:Y:S02]  /*21710*/  F2FP.BF16.F32.PACK_AB R48, R9, R85 ;  /* 0x000000550930723e */ /* 0x000fe400000010ff */
[----:B------:R-:W-:Y:S02]  /*21720*/  F2FP.BF16.F32.PACK_AB R49, R54, R64 ;  /* 0x000000403631723e */ /* 0x000fe400000010ff */
[----:B------:R-:W-:Y:S02]  /*21730*/  F2FP.BF16.F32.PACK_AB R50, R84, R86 ;  /* 0x000000565432723e */ /* 0x000fe400000010ff */
[----:B------:R-:W-:Y:S02]  /*21740*/  F2FP.BF16.F32.PACK_AB R51, R55, R65 ;  /* 0x000000413733723e */ /* 0x000fe400000010ff */
[----:B------:R-:W-:-:S02]  /*21750*/  SEL R92, R37, R14, P0 ;  /* 0x0000000e255c7207 */ /* 0x000fc40000000000 */
[----:B------:R-:W-:Y:S02]  /*21760*/  SEL R94, R14, R37, P0 ;  /* 0x000000250e5e7207 */ /* 0x000fe40000000000 */
[----:B------:R-:W-:Y:S02]  /*21770*/  F2FP.BF16.F32.PACK_AB R12, R87, R89 ;  /* 0x00000059570c723e */ /* 0x000fe400000010ff */
[----:B------:R-:W-:Y:S01]  /*21780*/  F2FP.BF16.F32.PACK_AB R13, R66, R68 ;  /* 0x00000044420d723e */ /* 0x000fe200000010ff */
[----:B------:R0:W-:Y:S01]  /*21790*/  STSM.16.M88.4 [R155], R40 ;  /* 0x000000289b007844 */ /* 0x0001e20000000200 */
[----:B------:R-:W-:Y:S02]  /*217a0*/  F2FP.BF16.F32.PACK_AB R14, R88, R96 ;  /* 0x00000060580e723e */ /* 0x000fe400000010ff */
[----:B------:R-:W-:Y:S01]  /*217b0*/  F2FP.BF16.F32.PACK_AB R15, R67, R122 ;  /* 0x0000007a430f723e */ /* 0x000fe200000010ff */
[----:B------:R1:W-:Y:S01]  /*217c0*/  STSM.16.M88.4 [R153], R44 ;  /* 0x0000002c99007844 */ /* 0x0003e20000000200 */
[----:B------:R-:W-:-:S02]  /*217d0*/  F2FP.BF16.F32.PACK_AB R36, R97, R99 ;  /* 0x000000636124723e */ /* 0x000fc400000010ff */
[----:B------:R-:W-:Y:S01]  /*217e0*/  F2FP.BF16.F32.PACK_AB R37, R123, R125 ;  /* 0x0000007d7b25723e */ /* 0x000fe200000010ff */
[----:B------:R2:W-:Y:S01]  /*217f0*/  STSM.16.M88.4 [R154], R48 ;  /* 0x000000309a007844 */ /* 0x0005e20000000200 */
[----:B------:R-:W-:Y:S02]  /*21800*/  F2FP.BF16.F32.PACK_AB R38, R98, R100 ;  /* 0x000000646226723e */ /* 0x000fe400000010ff */
[----:B------:R-:W-:Y:S01]  /*21810*/  F2FP.BF16.F32.PACK_AB R39, R124, R126 ;  /* 0x0000007e7c27723e */ /* 0x000fe200000010ff */
[----:B------:R2:W-:Y:S01]  /*21820*/  STSM.16.M88.4 [R156], R12 ;  /* 0x0000000c9c007844 */ /* 0x0005e20000000200 */
[----:B------:R-:W-:Y:S02]  /*21830*/  F2FP.BF16.F32.PACK_AB R56, R29, R106 ;  /* 0x0000006a1d38723e */ /* 0x000fe400000010ff */
[----:B------:R-:W-:Y:S01]  /*21840*/  F2FP.BF16.F32.PACK_AB R57, R79, R81 ;  /* 0x000000514f39723e */ /* 0x000fe200000010ff */
[----:B------:R2:W-:Y:S01]  /*21850*/  STSM.16.M88.4 [R157], R36 ;  /* 0x000000249d007844 */ /* 0x0005e20000000200 */
[----:B0-----:R-:W-:-:S02]  /*21860*/  F2FP.BF16.F32.PACK_AB R40, R101, R103 ;  /* 0x000000676528723e */ /* 0x001fc400000010ff */
        /* <DEDUP_REMOVED lines=8> */
[----:B--2---:R-:W-:Y:S02]  /*218f0*/  F2FP.BF16.F32.PACK_AB R48, R25, R27 ;  /* 0x0000001b1930723e */ /* 0x004fe400000010ff */
[----:B------:R-:W-:Y:S01]  /*21900*/  F2FP.BF16.F32.PACK_AB R49, R75, R77 ;  /* 0x0000004d4b31723e */ /* 0x000fe200000010ff */
[----:B------:R-:W-:Y:S01]  /*21910*/  STSM.16.M88.4 [R159], R44 ;  /* 0x0000002c9f007844 */ /* 0x000fe20000000200 */
[----:B------:R-:W-:Y:S02]  /*21920*/  F2FP.BF16.F32.PACK_AB R50, R26, R28 ;  /* 0x0000001c1a32723e */ /* 0x000fe400000010ff */
[----:B------:R-:W-:Y:S02]  /*21930*/  F2FP.BF16.F32.PACK_AB R51, R76, R78 ;  /* 0x0000004e4c33723e */ /* 0x000fe400000010ff */
[----:B------:R-:W-:-:S02]  /*21940*/  F2FP.BF16.F32.PACK_AB R58, R105, R107 ;  /* 0x0000006b693a723e */ /* 0x000fc400000010ff */
[----:B------:R-:W-:Y:S01]  /*21950*/  F2FP.BF16.F32.PACK_AB R59, R80, R82 ;  /* 0x00000052503b723e */ /* 0x000fe200000010ff */
[----:B------:R-:W-:Y:S01]  /*21960*/  STSM.16.M88.4 [R160], R48 ;  /* 0x00000030a0007844 */ /* 0x000fe20000000200 */
[----:B------:R-:W-:Y:S02]  /*21970*/  F2FP.BF16.F32.PACK_AB R60, R108, R110 ;  /* 0x0000006e6c3c723e */ /* 0x000fe400000010ff */
        /* <DEDUP_REMOVED lines=8> */
[----:B------:R-:W-:Y:S02]  /*21a00*/  F2FP.BF16.F32.PACK_AB R15, R133, R135 ;  /* 0x00000087850f723e */ /* 0x000fe400000010ff */
[----:B------:R-:W-:Y:S02]  /*21a10*/  F2FP.BF16.F32.PACK_AB R36, R116, R118 ;  /* 0x000000767424723e */ /* 0x000fe400000010ff */
[----:B------:R-:W-:Y:S01]  /*21a20*/  F2FP.BF16.F32.PACK_AB R38, R117, R119 ;  /* 0x000000777526723e */ /* 0x000fe200000010ff */
[----:B------:R-:W-:Y:S01]  /*21a30*/  STSM.16.M88.4 [R163], R12 ;  /* 0x0000000ca3007844 */ /* 0x000fe20000000200 */
[----:B------:R-:W-:-:S02]  /*21a40*/  F2FP.BF16.F32.PACK_AB R37, R93, R92 ;  /* 0x0000005c5d25723e */ /* 0x000fc400000010ff */
[----:B------:R-:W-:Y:S02]  /*21a50*/  F2FP.BF16.F32.PACK_AB R39, R95, R94 ;  /* 0x0000005e5f27723e */ /* 0x000fe400000010ff */
[----:B------:R-:W-:-:S03]  /*21a60*/  ISETP.NE.U32.AND P0, PT, RZ, UR4, PT ;  /* 0x00000004ff007c0c */ /* 0x000fc6000bf05070 */
[----:B------:R0:W-:Y:S01]  /*21a70*/  STSM.16.M88.4 [R164], R36 ;  /* 0x00000024a4007844 */ /* 0x0001e20000000200 */
[----:B------:R-:W-:Y:S01]  /*21a80*/  BAR.SYNC.DEFER_BLOCKING 0x1, 0x100 ;  /* 0x0044000000007b1d */ /* 0x000fe20000010000 */
[----:B------:R-:W-:Y:S02]  /*21a90*/  ISETP.NE.AND.EX P0, PT, RZ, UR5, PT, P0 ;  /* 0x00000005ff007c0c */ /* 0x000fe4000bf05300 */
[----:B---3--:R-:W-:-:S04]  /*21aa0*/  IADD3 R40, P1, R137, UR4, RZ ;  /* 0x0000000489287c10 */ /* 0x008fc8000ff3e0ff */
[----:B----4-:R-:W-:-:S07]  /*21ab0*/  IADD3.X R41, R136, UR5, RZ, P1, !PT ;  /* 0x0000000588297c10 */ /* 0x010fce0008ffe4ff */
[----:B------:R-:W5:Y:S01]  /*21ac0*/  @P0 LDG.E R11, desc[UR54][R40.64] ;  /* 0x00000036280b0981 */ /* 0x000f62000c1e1900 */
[----:B------:R-:W-:-:S04]  /*21ad0*/  ISETP.NE.U32.AND P3, PT, RZ, UR6, PT ;  /* 0x00000006ff007c0c */ /* 0x000fc8000bf65070 */
[----:B------:R-:W-:Y:S01]  /*21ae0*/  ISETP.NE.AND.EX P3, PT, RZ, UR7, PT, P3 ;  /* 0x00000007ff007c0c */ /* 0x000fe2000bf65330 */
[----:B0-----:R-:W-:Y:S01]  /*21af0*/  IMAD.MOV.U32 R38, RZ, RZ, 0x9b8 ;  /* 0x000009b8ff267424 */ /* 0x001fe200078e00ff */
[----:B------:R-:W-:-:S04]  /*21b00*/  ISETP.GT.AND P2, PT, R165, 0x1, PT ;  /* 0x00000001a500780c */ /* 0x000fc80003f44270 */
[----:B------:R-:W-:-:S07]  /*21b10*/  SEL R38, R38, 0x978, P2 ;  /* 0x0000097826267807 */ /* 0x000fce0001000000 */
[----:B------:R-:W-:Y:S01]  /*21b20*/  @P3 IADD3 R12, P1, R137, UR6, RZ ;  /* 0x00000006890c3c10 */ /* 0x000fe2000ff3e0ff */
[----:B------:R-:W-:Y:S01]  /*21b30*/  ULDC UR6, c[0x0][0xa88] ;  /* 0x0002a20000067ab9 */ /* 0x000fe20000000800 */
[----:B------:R0:W1:Y:S01]  /*21b40*/  LDC.64 R14, c[0x0][R38+0x218] ;  /* 0x00008600260e7b82 */ /* 0x0000620000000a00 */
[----:B------:R-:W-:Y:S01]  /*21b50*/  IMAD.U32 R44, RZ, RZ, UR6 ;  /* 0x00000006ff2c7e24 */ /* 0x000fe2000f8e00ff */
[----:B------:R-:W-:-:S05]  /*21b60*/  @P3 IADD3.X R13, R136, UR7, RZ, P1, !PT ;  /* 0x00000007880d3c10 */ /* 0x000fca0008ffe4ff */
[----:B------:R2:W5:Y:S01]  /*21b70*/  @P3 LDG.E R44, desc[UR54][R12.64] ;  /* 0x000000360c2c3981 */ /* 0x000562000c1e1900 */
[----:B------:R0:W3:Y:S08]  /*21b80*/  LDC.64 R36, c[0x0][R38+0x228] ;  /* 0x00008a0026247b82 */ /* 0x0000f00000000a00 */
[----:B------:R-:W4:Y:S08]  /*21b90*/  LDC R137, c[0x0][0xbe8] ;  /* 0x0002fa00ff897b82 */ /* 0x000f300000000800 */
[----:B--2---:R0:W2:Y:S01]  /*21ba0*/  LDC.64 R12, c[0x0][R38+0x220] ;  /* 0x00008800260c7b82 */ /* 0x0040a20000000a00 */
[----:B----4-:R-:W-:Y:S01]  /*21bb0*/  ISETP.NE.AND P1, PT, R137, 0x1, PT ;  /* 0x000000018900780c */ /* 0x010fe20003f25270 */
[----:B01-3--:R-:W-:-:S12]  /*21bc0*/  @P3 BRA `(.L_x_3636) ;  /* 0x0000000000103947 */ /* 0x00bfd80003800000 */
[----:B------:R-:W-:Y:S05]  /*21bd0*/  @!P0 BRA `(.L_x_3636) ;  /* 0x00000000000c8947 */ /* 0x000fea0003800000 */
[----:B------:R-:W3:Y:S04]  /*21be0*/  LDG.E R39, desc[UR54][R40.64] ;  /* 0x0000003628277981 */ /* 0x000ee8000c1e1900 */
[----:B-----5:R-:W3:Y:S02]  /*21bf0*/  LDG.E R44, desc[UR54][R40.64+0x4] ;  /* 0x00000436282c7981 */ /* 0x020ee4000c1e1900 */
[----:B---3--:R-:W-:-:S07]  /*21c00*/  IMAD.IADD R44, R44, 0x1, -R39 ;  /* 0x000000012c2c7824 */ /* 0x008fce00078e0a27 */
.L_x_3636:
[----:B------:R-:W3:Y:S01]  /*21c10*/  LDL.LU R43, [R1+0x14] ;  /* 0x00001400012b7983 */ /* 0x000ee20000300800 */
[----:B------:R-:W0:Y:S03]  /*21c20*/  LDC.64 R38, c[0x0][R38+0x210] ;  /* 0x0000840026267b82 */ /* 0x000e260000000a00 */
[----:B------:R-:W4:Y:S04]  /*21c30*/  LDL R42, [R1+0xd8] ;  /* 0x0000d800012a7983 */ /* 0x000f280000100800 */
[----:B------:R-:W4:Y:S01]  /*21c40*/  LDL R139, [R1+0x18] ;  /* 0x00001800018b7983 */ /* 0x000f220000100800 */
[----:B------:R-:W-:Y:S01]  /*21c50*/  ISETP.NE.U32.AND P0, PT, RZ, UR4, PT ;  /* 0x00000004ff007c0c */ /* 0x000fe2000bf05070 */
[----:B------:R-:W1:Y:S02]  /*21c60*/  @P1 LDC R49, c[0x0][0xbec] ;  /* 0x0002fb00ff311b82 */ /* 0x000e640000000800 */
[----:B------:R-:W4:Y:S01]  /*21c70*/  LDL R138, [R1+0x24] ;  /* 0x00002400018a7983 */ /* 0x000f220000100800 */
[----:B------:R-:W-:Y:S01]  /*21c80*/  ISETP.NE.AND.EX P0, PT, RZ, UR5, PT, P0 ;  /* 0x00000005ff007c0c */ /* 0x000fe2000bf05300 */
[----:B------:R-:W-:-:S02]  /*21c90*/  IMAD R45, R15, R235, RZ ;  /* 0x000000eb0f2d7224 */ /* 0x000fc400078e02ff */
[----:B------:R-:W4:Y:S01]  /*21ca0*/  LDL R48, [R1+0xd4] ;  /* 0x0000d40001307983 */ /* 0x000f220000100800 */
[----:B------:R-:W-:Y:S01]  /*21cb0*/  SEL R237, R237, RZ, !P0 ;  /* 0x000000ffeded7207 */ /* 0x000fe20004000000 */
[----:B------:R-:W0:Y:S01]  /*21cc0*/  @P1 LDC R51, c[0x0][0xbf0] ;  /* 0x0002fc00ff331b82 */ /* 0x000e220000000800 */
[----:B------:R-:W-:Y:S01]  /*21cd0*/  IMAD.WIDE.U32 R14, R14, R235, RZ ;  /* 0x000000eb0e0e7225 */ /* 0x000fe200078e00ff */
[----:B------:R-:W4:Y:S03]  /*21ce0*/  LDL R46, [R1+0x78] ;  /* 0x00007800012e7983 */ /* 0x000f260000100800 */
[----:B--2---:R-:W-:-:S03]  /*21cf0*/  IMAD R13, R13, R237, RZ ;  /* 0x000000ed0d0d7224 */ /* 0x004fc600078e02ff */
[----:B------:R-:W2:Y:S01]  /*21d00*/  LDC.64 R40, c[0x0][0xba8] ;  /* 0x0002ea00ff287b82 */ /* 0x000ea20000000a00 */
[----:B------:R-:W-:Y:S01]  /*21d10*/  IMAD.IADD R15, R15, 0x1, R45 ;  /* 0x000000010f0f7824 */ /* 0x000fe200078e022d */
[----:B-----5:R-:W-:-:S06]  /*21d20*/  SHF.R.S32.HI R136, RZ, 0x1f, R11 ;  /* 0x0000001fff887819 */ /* 0x020fcc000001140b */
[----:B--2---:R-:W2:Y:S08]  /*21d30*/  @!P2 LDC R40, c[0x0][0xb50] ;  /* 0x0002d400ff28ab82 */ /* 0x004eb00000000800 */
[----:B------:R-:W2:Y:S01]  /*21d40*/  @!P2 LDC R41, c[0x0][0xb54] ;  /* 0x0002d500ff29ab82 */ /* 0x000ea20000000800 */
[----:B---3--:R-:W-:-:S05]  /*21d50*/  SEL R43, R43, RZ, !P0 ;  /* 0x000000ff2b2b7207 */ /* 0x008fca0004000000 */
[C---:B------:R-:W-:Y:S02]  /*21d60*/  IMAD R47, R12.reuse, R43, R13 ;  /* 0x0000002b0c2f7224 */ /* 0x040fe400078e020d */
[----:B------:R-:W-:Y:S01]  /*21d70*/  IMAD.WIDE.U32 R12, R12, R237, RZ ;  /* 0x000000ed0c0c7225 */ /* 0x000fe200078e00ff */
[----:B----4-:R-:W-:Y:S02]  /*21d80*/  LEA R42, R139, R42, 0x7 ;  /* 0x0000002a8b2a7211 */ /* 0x010fe400078e38ff */
[----:B------:R-:W-:-:S03]  /*21d90*/  IADD3 R14, P0, P3, R12, R14, R11 ;  /* 0x0000000e0c0e7210 */ /* 0x000fc60007b1e00b */
[----:B-1----:R-:W-:Y:S01]  /*21da0*/  @P1 IMAD.HI.U32 R12, R42, R49, RZ ;  /* 0x000000312a0c1227 */ /* 0x002fe200078e00ff */
[----:B------:R-:W-:-:S03]  /*21db0*/  SEL R43, R138, RZ, P2 ;  /* 0x000000ff8a2b7207 */ /* 0x000fc60001000000 */
[----:B------:R-:W-:Y:S02]  /*21dc0*/  IMAD.IADD R47, R13, 0x1, R47 ;  /* 0x000000010d2f7824 */ /* 0x000fe400078e022f */
[----:B------:R-:W-:Y:S01]  /*21dd0*/  IMAD.MOV.U32 R13, RZ, RZ, R42 ;  /* 0x000000ffff0d7224 */ /* 0x000fe200078e002a */
[----:B0-----:R-:W-:Y:S01]  /*21de0*/  @P1 SHF.R.U32.HI R13, RZ, R51, R12 ;  /* 0x00000033ff0d1219 */ /* 0x001fe2000001160c */
[-C--:B------:R-:W-:Y:S02]  /*21df0*/  IMAD R45, R37, R43.reuse, RZ ;  /* 0x0000002b252d7224 */ /* 0x080fe400078e02ff */
[----:B------:R-:W-:Y:S01]  /*21e00*/  IMAD.WIDE.U32 R36, R36, R43, RZ ;  /* 0x0000002b24247225 */ /* 0x000fe200078e00ff */
[----:B------:R-:W-:-:S03]  /*21e10*/  IADD3.X R15, R47, R15, R136, P0, P3 ;  /* 0x0000000f2f0f7210 */ /* 0x000fc600007e6488 */
[----:B------:R-:W-:Y:S01]  /*21e20*/  IMAD.MOV R43, RZ, RZ, -R13 ;  /* 0x000000ffff2b7224 */ /* 0x000fe200078e0a0d */
[----:B------:R-:W-:Y:S01]  /*21e30*/  IADD3 R36, P0, P3, R13, R14, R36 ;  /* 0x0000000e0d247210 */ /* 0x000fe20007b1e024 */
[----:B------:R-:W-:Y:S01]  /*21e40*/  IMAD.IADD R45, R37, 0x1, R45 ;  /* 0x00000001252d7824 */ /* 0x000fe200078e022d */
[----:B------:R-:W-:Y:S01]  /*21e50*/  SHF.R.S32.HI R12, RZ, 0x1f, R13 ;  /* 0x0000001fff0c7819 */ /* 0x000fe2000001140d */
[----:B------:R-:W-:-:S03]  /*21e60*/  IMAD R13, R137, R43, R42 ;  /* 0x0000002b890d7224 */ /* 0x000fc600078e022a */
[----:B------:R-:W-:Y:S01]  /*21e70*/  IADD3.X R37, R12, R15, R45, P0, P3 ;  /* 0x0000000f0c257210 */ /* 0x000fe200007e642d */
[-C--:B------:R-:W-:Y:S01]  /*21e80*/  IMAD R12, R39, R13.reuse, RZ ;  /* 0x0000000d270c7224 */ /* 0x080fe200078e02ff */
[----:B------:R-:W-:Y:S01]  /*21e90*/  SHF.R.S32.HI R15, RZ, 0x1f, R13 ;  /* 0x0000001fff0f7819 */ /* 0x000fe2000001140d */
[----:B------:R-:W-:-:S04]  /*21ea0*/  IMAD.WIDE.U32 R36, R38, R13, R36 ;  /* 0x0000000d26247225 */ /* 0x000fc800078e0024 */
[----:B------:R-:W-:Y:S01]  /*21eb0*/  IMAD R15, R38, R15, R12 ;  /* 0x0000000f260f7224 */ /* 0x000fe200078e020c */
[----:B--2---:R-:W-:-:S03]  /*21ec0*/  LEA R40, P0, R36, R40, 0x2 ;  /* 0x0000002824287211 */ /* 0x004fc600078010ff */
[----:B------:R-:W-:-:S05]  /*21ed0*/  IMAD.IADD R12, R37, 0x1, R15 ;  /* 0x00000001250c7824 */ /* 0x000fca00078e020f */
[----:B------:R-:W-:Y:S01]  /*21ee0*/  LEA.HI.X R41, R36, R41, R12, 0x2, P0 ;  /* 0x0000002924297211 */ /* 0x000fe200000f140c */
[----:B------:R-:W-:Y:S01]  /*21ef0*/  SHFL.IDX PT, R14, R40, 0x1, 0x1c1f ;  /* 0x003c1f00280e7f89 */ /* 0x000fe200000e0000 */
[----:B------:R-:W-:-:S03]  /*21f00*/  IMAD R37, R139, 0x80, R48 ;  /* 0x000000808b257824 */ /* 0x000fc600078e0230 */
[----:B------:R-:W-:Y:S04]  /*21f10*/  SHFL.IDX PT, R12, R40, RZ, 0x1c1f ;  /* 0x001c1fff280c7589 */ /* 0x000fe800000e0000 */
[----:B------:R-:W0:Y:S04]  /*21f20*/  SHFL.IDX PT, R13, R41, RZ, 0x1c1f ;  /* 0x001c1fff290d7589 */ /* 0x000e2800000e0000 */
[----:B------:R-:W1:Y:S01]  /*21f30*/  SHFL.IDX PT, R15, R41, 0x1, 0x1c1f ;  /* 0x003c1f00290f7f89 */ /* 0x000e6200000e0000 */
[----:B------:R-:W-:Y:S01]  /*21f40*/  IMAD R38, R44, R137, RZ ;  /* 0x000000892c267224 */ /* 0x000fe200078e02ff */
        /* <DEDUP_REMOVED lines=8> */
[----:B0-----:R-:W0:Y:S01]  /*21fd0*/  @P1 LDC R15, c[0x0][0xbec] ;  /* 0x0002fb00ff0f1b82 */ /* 0x001e220000000800 */
[----:B------:R-:W-:-:S03]  /*21fe0*/  ULDC.64 UR4, c[0x0][0xaa0] ;  /* 0x0002a80000047ab9 */ /* 0x000fc60000000a00 */
[----:B------:R-:W-:-:S04]  /*21ff0*/  SHF.R.S32.HI R3, RZ, 0x1f, R0 ;  /* 0x0000001fff037819 */ /* 0x000fc80000011400 */
[----:B------:R-:W-:Y:S01]  /*22000*/  LEA.HI R3, R3, R0, RZ, 0x3 ;  /* 0x0000000003037211 */ /* 0x000fe200078f18ff */
[----:B------:R-:W1:Y:S03]  /*22010*/  @P1 LDC R21, c[0x0][0xbf0] ;  /* 0x0002fc00ff151b82 */ /* 0x000e660000000800 */
[----:B------:R-:W-:Y:S02]  /*22020*/  LOP3.LUT R5, R3, 0xfffffff8, RZ, 0xc0, !PT ;  /* 0xfffffff803057812 */ /* 0x000fe400078ec0ff */
[----:B------:R-:W-:Y:S02]  /*22030*/  SHF.R.S32.HI R8, RZ, 0x3, R3 ;  /* 0x00000003ff087819 */ /* 0x000fe40000011403 */
[----:B------:R-:W-:-:S05]  /*22040*/  IADD3 R37, R0, -R5, RZ ;  /* 0x8000000500257210 */ /* 0x000fca0007ffe0ff */
[----:B------:R-:W-:-:S04]  /*22050*/  IMAD.SHL.U32 R9, R37, 0x8, RZ ;  /* 0x0000000825097824 */ /* 0x000fc800078e00ff */
[----:B------:R-:W-:-:S04]  /*22060*/  IMAD R3, R8, 0x40, R9 ;  /* 0x0000004008037824 */ /* 0x000fc800078e0209 */
[----:B------:R-:W-:-:S03]  /*22070*/  IMAD.WIDE R90, R3, 0x2, R90 ;  /* 0x00000002035a7825 */ /* 0x000fc600078e025a */
        /* <DEDUP_REMOVED lines=10> */
[----:B------:R-:W-:Y:S01]  /*22120*/  LOP3.LUT R48, R49, 0x380, RZ, 0xc0, !PT ;  /* 0x0000038031307812 */ /* 0x000fe200078ec0ff */
[----:B------:R-:W-:Y:S01]  /*22130*/  IMAD R136, R136, UR4, RZ ;  /* 0x0000000488887c24 */ /* 0x000fe2000f8e02ff */
[----:B------:R-:W-:Y:S01]  /*22140*/  LOP3.LUT R28, R29, 0x380, RZ, 0xc0, !PT ;  /* 0x000003801d1c7812 */ /* 0x000fe200078ec0ff */
[----:B------:R-:W5:Y:S01]  /*22150*/  LD.E.128 R24, desc[UR54][R24.64] ;  /* 0x0000003618187980 */ /* 0x000f62000c101d00 */
[----:B------:R-:W-:-:S02]  /*22160*/  SHF.R.U64 R48, R48, 0x3, RZ ;  /* 0x0000000330307819 */ /* 0x000fc400000012ff */
[----:B------:R-:W-:Y:S02]  /*22170*/  LOP3.LUT R32, R33, 0x380, RZ, 0xc0, !PT ;  /* 0x0000038021207812 */ /* 0x000fe400078ec0ff */
[----:B------:R-:W-:Y:S01]  /*22180*/  LOP3.LUT R48, R48, R49, RZ, 0x3c, !PT ;  /* 0x0000003130307212 */ /* 0x000fe200078e3cff */
[--C-:B------:R-:W-:Y:S01]  /*22190*/  IMAD.X R49, RZ, RZ, R91.reuse, P3 ;  /* 0x000000ffff317224 */ /* 0x100fe200018e065b */
[----:B------:R-:W-:Y:S02]  /*221a0*/  IADD3 R3, P3, R90, 0xb000, RZ ;  /* 0x0000b0005a037810 */ /* 0x000fe40007f7e0ff */
[----:B------:R-:W-:Y:S02]  /*221b0*/  LOP3.LUT R40, R41, 0x380, RZ, 0xc0, !PT ;  /* 0x0000038029287812 */ /* 0x000fe400078ec0ff */
[----:B------:R-:W-:Y:S02]  /*221c0*/  LOP3.LUT R0, R3, 0x380, RZ, 0xc0, !PT ;  /* 0x0000038003007812 */ /* 0x000fe400078ec0ff */
[----:B------:R-:W-:Y:S01]  /*221d0*/  LOP3.LUT R44, R45, 0x380, RZ, 0xc0, !PT ;  /* 0x000003802d2c7812 */ /* 0x000fe200078ec0ff */
[----:B------:R-:W-:Y:S01]  /*221e0*/  IMAD R13, R11, UR5, R136 ;  /* 0x000000050b0d7c24 */ /* 0x000fe2000f8e0288 */
[----:B------:R-:W-:Y:S01]  /*221f0*/  SHF.R.U64 R0, R0, 0x3, RZ ;  /* 0x0000000300007819 */ /* 0x000fe200000012ff */
[----:B------:R-:W-:Y:S01]  /*22200*/  IMAD.X R69, RZ, RZ, R91, P3 ;  /* 0x000000ffff457224 */ /* 0x000fe200018e065b */
[----:B------:R-:W-:Y:S01]  /*22210*/  SHF.R.U64 R28, R28, 0x3, RZ ;  /* 0x000000031c1c7819 */ /* 0x000fe200000012ff */
[----:B------:R-:W5:Y:S01]  /*22220*/  LD.E.128 R48, desc[UR54][R48.64] ;  /* 0x0000003630307980 */ /* 0x000f62000c101d00 */
[----:B------:R-:W-:-:S02]  /*22230*/  SHF.R.U64 R32, R32, 0x3, RZ ;  /* 0x0000000320207819 */ /* 0x000fc400000012ff */
[----:B------:R-:W-:Y:S02]  /*22240*/  SHF.R.U64 R40, R40, 0x3, RZ ;  /* 0x0000000328287819 */ /* 0x000fe400000012ff */
[----:B------:R-:W-:Y:S02]  /*22250*/  SHF.R.U64 R44, R44, 0x3, RZ ;  /* 0x000000032c2c7819 */ /* 0x000fe400000012ff */
[----:B------:R-:W-:Y:S01]  /*22260*/  LOP3.LUT R68, R0, R3, RZ, 0x3c, !PT ;  /* 0x0000000300447212 */ /* 0x000fe200078e3cff */
[----:B------:R-:W-:Y:S01]  /*22270*/  IMAD.WIDE.U32 R2, R11, UR4, RZ ;  /* 0x000000040b027c25 */ /* 0x000fe2000f8e00ff */
        /* <DEDUP_REMOVED lines=8> */
[C---:B------:R-:W-:Y:S01]  /*22300*/  IADD3 R53, P4, R90.reuse, 0x7000, RZ ;  /* 0x000070005a357810 */ /* 0x040fe20007f9e0ff */
[--C-:B------:R-:W-:Y:S01]  /*22310*/  IMAD.X R41, RZ, RZ, R91.reuse, P0 ;  /* 0x000000ffff297224 */ /* 0x100fe200000e065b */
[C---:B------:R-:W-:Y:S01]  /*22320*/  IADD3 R57, P5, R90.reuse, 0x8000, RZ ;  /* 0x000080005a397810 */ /* 0x040fe20007fbe0ff */
[----:B------:R-:W-:Y:S01]  /*22330*/  IMAD.X R45, RZ, RZ, R91, P2 ;  /* 0x000000ffff2d7224 */ /* 0x000fe200010e065b */
[C---:B------:R-:W-:Y:S01]  /*22340*/  IADD3 R61, P0, R90.reuse, 0x9000, RZ ;  /* 0x000090005a3d7810 */ /* 0x040fe20007f1e0ff */
[----:B------:R-:W-:Y:S01]  /*22350*/  IMAD.IADD R3, R3, 0x1, R13 ;  /* 0x0000000103037824 */ /* 0x000fe200078e020d */
[----:B------:R-:W-:Y:S01]  /*22360*/  IADD3 R65, P2, R90, 0xa000, RZ ;  /* 0x0000a0005a417810 */ /* 0x000fe20007f5e0ff */
[----:B------:R-:W-:Y:S01]  /*22370*/  IMAD R12, R139, 0x80, R0 ;  /* 0x000000808b0c7824 */ /* 0x000fe200078e0200 */
[----:B------:R-:W-:Y:S01]  /*22380*/  LOP3.LUT R52, R53, 0x380, RZ, 0xc0, !PT ;  /* 0x0000038035347812 */ /* 0x000fe200078ec0ff */
[----:B------:R-:W-:Y:S01]  /*22390*/  IMAD.WIDE.U32 R2, R235, UR4, R2 ;  /* 0x00000004eb027c25 */ /* 0x000fe2000f8e0002 */
[----:B------:R-:W-:Y:S01]  /*223a0*/  LOP3.LUT R56, R57, 0x380, RZ, 0xc0, !PT ;  /* 0x0000038039387812 */ /* 0x000fe200078ec0ff */
[----:B------:R-:W5:Y:S01]  /*223b0*/  LD.E.128 R28, desc[UR54][R28.64] ;  /* 0x000000361c1c7980 */ /* 0x000f62000c101d00 */
[----:B------:R-:W-:-:S02]  /*223c0*/  LOP3.LUT R60, R61, 0x380, RZ, 0xc0, !PT ;  /* 0x000003803d3c7812 */ /* 0x000fc400078ec0ff */
[----:B------:R-:W-:Y:S01]  /*223d0*/  LOP3.LUT R64, R65, 0x380, RZ, 0xc0, !PT ;  /* 0x0000038041407812 */ /* 0x000fe200078ec0ff */
[----:B0-----:R-:W-:Y:S01]  /*223e0*/  @P1 IMAD.HI.U32 R0, R12, R15, RZ ;  /* 0x0000000f0c001227 */ /* 0x001fe200078e00ff */
[----:B------:R-:W-:Y:S01]  /*223f0*/  LOP3.LUT R5, R90, 0x380, RZ, 0xc0, !PT ;  /* 0x000003805a057812 */ /* 0x000fe200078ec0ff */
[----:B------:R-:W5:Y:S01]  /*22400*/  LD.E.128 R32, desc[UR54][R32.64] ;  /* 0x0000003620207980 */ /* 0x000f62000c101d00 */
[----:B------:R-:W-:Y:S01]  /*22410*/  SHF.R.S32.HI R10, RZ, 0x1f, R237 ;  /* 0x0000001fff0a7819 */ /* 0x000fe200000114ed */
[----:B------:R-:W-:Y:S01]  /*22420*/  IMAD R3, R235, UR5, R3 ;  /* 0x00000005eb037c24 */ /* 0x000fe2000f8e0203 */
[----:B------:R-:W-:Y:S01]  /*22430*/  SHF.R.U64 R52, R52, 0x3, RZ ;  /* 0x0000000334347819 */ /* 0x000fe200000012ff */
[----:B------:R-:W-:Y:S01]  /*22440*/  ULDC.64 UR4, c[0x0][0xaf0] ;  /* 0x0002bc0000047ab9 */ /* 0x000fe20000000a00 */
[----:B------:R-:W-:Y:S01]  /*22450*/  SHF.R.U64 R56, R56, 0x3, RZ ;  /* 0x0000000338387819 */ /* 0x000fe200000012ff */
[----:B------:R-:W5:Y:S01]  /*22460*/  LD.E.128 R40, desc[UR54][R40.64] ;  /* 0x0000003628287980 */ /* 0x000f62000c101d00 */
[----:B------:R-:W-:-:S02]  /*22470*/  SHF.R.U64 R60, R60, 0x3, RZ ;  /* 0x000000033c3c7819 */ /* 0x000fc400000012ff */
[----:B------:R-:W-:Y:S01]  /*22480*/  SHF.R.U64 R64, R64, 0x3, RZ ;  /* 0x0000000340407819 */ /* 0x000fe200000012ff */
[----:B------:R-:W-:Y:S01]  /*22490*/  IMAD.MOV.U32 R11, RZ, RZ, R12 ;  /* 0x000000ffff0b7224 */ /* 0x000fe200078e000c */
[----:B------:R-:W-:Y:S01]  /*224a0*/  SHF.R.U64 R5, R5, 0x3, RZ ;  /* 0x0000000305057819 */ /* 0x000fe200000012ff */
[----:B------:R-:W-:Y:S01]  /*224b0*/  IMAD R10, R10, UR4, RZ ;  /* 0x000000040a0a7c24 */ /* 0x000fe2000f8e02ff */
[----:B-1----:R-:W-:Y:S01]  /*224c0*/  @P1 SHF.R.U32.HI R11, RZ, R21, R0 ;  /* 0x00000015ff0b1219 */ /* 0x002fe20000011600 */
[----:B------:R-:W5:Y:S01]  /*224d0*/  LD.E.128 R44, desc[UR54][R44.64] ;  /* 0x000000362c2c7980 */ /* 0x000f62000c101d00 */
[----:B------:R-:W-:Y:S01]  /*224e0*/  LOP3.LUT R52, R52, R53, RZ, 0x3c, !PT ;  /* 0x0000003534347212 */ /* 0x000fe200078e3cff */
[--C-:B------:R-:W-:Y:S01]  /*224f0*/  IMAD.X R53, RZ, RZ, R91.reuse, P4 ;  /* 0x000000ffff357224 */ /* 0x100fe200020e065b */
[----:B------:R-:W-:Y:S01]  /*22500*/  LOP3.LUT R56, R56, R57, RZ, 0x3c, !PT ;  /* 0x0000003938387212 */ /* 0x000fe200078e3cff */
[----:B------:R-:W5:Y:S01]  /*22510*/  LD.E.128 R68, desc[UR54][R68.64] ;  /* 0x0000003644447980 */ /* 0x000f62000c101d00 */
[----:B------:R-:W-:Y:S01]  /*22520*/  LOP3.LUT R60, R60, R61, RZ, 0x3c, !PT ;  /* 0x0000003d3c3c7212 */ /* 0x000fe200078e3cff */
[--C-:B------:R-:W-:Y:S01]  /*22530*/  IMAD.X R61, RZ, RZ, R91.reuse, P0 ;  /* 0x000000ffff3d7224 */ /* 0x100fe200000e065b */
[----:B------:R-:W-:Y:S01]  /*22540*/  LOP3.LUT R64, R64, R65, RZ, 0x3c, !PT ;  /* 0x0000004140407212 */ /* 0x000fe200078e3cff */
[----:B------:R-:W-:Y:S01]  /*22550*/  IMAD.X R65, RZ, RZ, R91, P2 ;  /* 0x000000ffff417224 */ /* 0x000fe200010e065b */
[----:B------:R-:W-:Y:S01]  /*22560*/  IADD3.X R57, RZ, R91, RZ, P5, !PT ;  /* 0x0000005bff397210 */ /* 0x000fe20002ffe4ff */
[----:B------:R-:W-:Y:S01]  /*22570*/  IMAD R13, R237, UR5, R10 ;  /* 0x00000005ed0d7c24 */ /* 0x000fe2000f8e020a */
[----:B------:R-:W-:Y:S01]  /*22580*/  LOP3.LUT R90, R5, R90, RZ, 0x3c, !PT ;  /* 0x0000005a055a7212 */ /* 0x000fe200078e3cff */
[--C-:B------:R-:W-:Y:S01]  /*22590*/  IMAD.MOV R10, RZ, RZ, -R11.reuse ;  /* 0x000000ffff0a7224 */ /* 0x100fe200078e0a0b */
[----:B------:R-:W-:Y:S01]  /*225a0*/  SHF.R.S32.HI R0, RZ, 0x1f, R11 ;  /* 0x0000001fff007819 */ /* 0x000fe2000001140b */
[----:B------:R-:W-:Y:S01]  /*225b0*/  IMAD.WIDE.U32 R2, R237, UR4, R2 ;  /* 0x00000004ed027c25 */ /* 0x000fe2000f8e0002 */
[----:B------:R-:W5:Y:S01]  /*225c0*/  LD.E.128 R52, desc[UR54][R52.64] ;  /* 0x0000003634347980 */ /* 0x000f62000c101d00 */
[----:B------:R-:W-:-:S02]  /*225d0*/  ULDC.64 UR4, c[0x0][0xae0] ;  /* 0x0002b80000047ab9 */ /* 0x000fc40000000a00 */
[----:B------:R-:W-:Y:S01]  /*225e0*/  IMAD R137, R137, R10, R12 ;  /* 0x0000000a89897224 */ /* 0x000fe200078e020c */
[----:B------:R0:W5:Y:S01]  /*225f0*/  LD.E.128 R4, desc[UR54][R90.64] ;  /* 0x000000365a047980 */ /* 0x000162000c101d00 */
[----:B------:R-:W-:-:S03]  /*22600*/  IMAD.IADD R3, R3, 0x1, R13 ;  /* 0x0000000103037824 */ /* 0x000fc600078e020d */
[----:B------:R-:W5:Y:S04]  /*22610*/  LD.E.128 R56, desc[UR54][R56.64] ;  /* 0x0000003638387980 */ /* 0x000f68000c101d00 */
[----:B------:R-:W5:Y:S04]  /*22620*/  LD.E.128 R60, desc[UR54][R60.64] ;  /* 0x000000363c3c7980 */ /* 0x000f68000c101d00 */
[----:B------:R-:W5:Y:S01]  /*22630*/  LD.E.128 R64, desc[UR54][R64.64] ;  /* 0x0000003640407980 */ /* 0x000f62000c101d00 */
[----:B------:R-:W-:Y:S01]  /*22640*/  IMAD R0, R0, UR4, RZ ;  /* 0x0000000400007c24 */ /* 0x000fe2000f8e02ff */
[----:B------:R-:W-:Y:S01]  /*22650*/  @!PT LDS RZ, [RZ] ;  /* 0x00000000fffff984 */ /* 0x000fe20000000800 */
[----:B------:R-:W-:Y:S01]  /*22660*/  @!PT LDS RZ, [RZ] ;  /* 0x00000000fffff984 */ /* 0x000fe20000000800 */
[----:B------:R-:W-:Y:S01]  /*22670*/  @!PT LDS RZ, [RZ] ;  /* 0x00000000fffff984 */ /* 0x000fe20000000800 */
[----:B------:R-:W-:Y:S01]  /*22680*/  @!PT LDS RZ, [RZ] ;  /* 0x00000000fffff984 */ /* 0x000fe20000000800 */
[----:B------:R1:W-:Y:S06]  /*22690*/  MEMBAR.ALL.CTA ;  /* 0x0000000000007992 */ /* 0x0003ec0000008000 */
[----:B-1----:R-:W1:Y:S01]  /*226a0*/  FENCE.VIEW.ASYNC.S ;  /* 0x00000000000073c6 */ /* 0x002e620000000000 */
[----:B------:R-:W-:Y:S01]  /*226b0*/  SHF.R.S32.HI R10, RZ, 0x1f, R137 ;  /* 0x0000001fff0a7819 */ /* 0x000fe20000011489 */
[----:B------:R-:W-:-:S04]  /*226c0*/  IMAD.WIDE.U32 R2, R11, UR4, R2 ;  /* 0x000000040b027c25 */ /* 0x000fc8000f8e0002 */
[----:B------:R-:W-:Y:S01]  /*226d0*/  IMAD R11, R11, UR5, R0 ;  /* 0x000000050b0b7c24 */ /* 0x000fe2000f8e0200 */
[----:B------:R-:W-:Y:S02]  /*226e0*/  ULDC.64 UR4, c[0x0][0xad8] ;  /* 0x0002b60000047ab9 */ /* 0x000fe40000000a00 */
[----:B------:R-:W-:Y:S02]  /*226f0*/  IMAD R10, R10, UR4, RZ ;  /* 0x000000040a0a7c24 */ /* 0x000fe4000f8e02ff */
[----:B------:R-:W-:Y:S02]  /*22700*/  IMAD.IADD R3, R3, 0x1, R11 ;  /* 0x0000000103037824 */ /* 0x000fe400078e020b */
[C---:B------:R-:W-:Y:S01]  /*22710*/  IMAD R13, R137.reuse, UR5, R10 ;  /* 0x00000005890d7c24 */ /* 0x040fe2000f8e020a */
[----:B------:R-:W-:Y:S01]  /*22720*/  IADD3 R0, R16, 0x33420, RZ ;  /* 0x0003342010007810 */ /* 0x000fe20007ffe0ff */
[----:B------:R-:W-:Y:S01]  /*22730*/  IMAD.WIDE.U32 R10, R137, UR4, R2 ;  /* 0x00000004890a7c25 */ /* 0x000fe2000f8e0002 */
[----:B------:R-:W-:-:S02]  /*22740*/  ULDC.64 UR4, c[0x0][0xa80] ;  /* 0x0002a00000047ab9 */ /* 0x000fc40000000a00 */
[----:B------:R-:W-:Y:S01]  /*22750*/  PRMT R0, RZ, 0x654, R0 ;  /* 0x00000654ff007816 */ /* 0x000fe20000000000 */
[----:B------:R-:W-:Y:S01]  /*22760*/  IMAD.IADD R3, R11, 0x1, R13 ;  /* 0x000000010b037824 */ /* 0x000fe200078e020d */
[C---:B------:R-:W-:Y:S01]  /*22770*/  LEA R2, P0, R10.reuse, UR4, 0x1 ;  /* 0x000000040a027c11 */ /* 0x040fe2000f8008ff */
[C---:B------:R-:W-:Y:S01]  /*22780*/  VIADD R37, R9.reuse, 0x40 ;  /* 0x0000004009257836 */ /* 0x040fe20000000000 */
[----:B------:R-:W-:Y:S01]  /*22790*/  UMOV UR4, 0xffffffff ;  /* 0xffffffff00047882 */ /* 0x000fe20000000000 */
[----:B------:R-:W-:Y:S01]  /*227a0*/  VIADD R39, R9, 0x80 ;  /* 0x0000008009277836 */ /* 0x000fe20000000000 */
[----:B-1----:R0:W-:Y:S01]  /*227b0*/  SYNCS.ARRIVE.TRANS64.RED.A1T0 RZ, [R0+URZ], RZ ;  /* 0x000000ff00ff79a7 */ /* 0x0021e2000810043f */
[----:B------:R-:W-:Y:S02]  /*227c0*/  LEA.HI.X R3, R10, UR5, R3, 0x1, P0 ;  /* 0x000000050a037c11 */ /* 0x000fe400080f0c03 */
[----:B------:R-:W-:Y:S02]  /*227d0*/  SHF.R.S32.HI R72, RZ, 0x1f, R9 ;  /* 0x0000001fff487819 */ /* 0x000fe40000011409 */
[----:B------:R-:W-:-:S02]  /*227e0*/  SHF.R.S32.HI R20, RZ, 0x1f, R37 ;  /* 0x0000001fff147819 */ /* 0x000fc40000011425 */
[----:B------:R-:W-:Y:S01]  /*227f0*/  SHF.R.S32.HI R36, RZ, 0x1f, R39 ;  /* 0x0000001fff247819 */ /* 0x000fe20000011427 */
[----:B0-----:R-:W-:Y:S06]  /*22800*/  BRA.DIV UR4, `(.L_x_3638) ;  /* 0x000000ea040c7947 */ /* 0x001fec000b800000 */
[----:B------:R0:W1:Y:S04]  /*22810*/  SHFL.IDX PT, R0, R3, RZ, 0x181f ;  /* 0x00181fff03007589 */ /* 0x00006800000e0000 */
[----:B------:R0:W2:Y:S02]  /*22820*/  SHFL.IDX PT, R14, R2, RZ, 0x181f ;  /* 0x00181fff020e7589 */ /* 0x0000a400000e0000 */
.L_x_3927:
[----:B------:R-:W-:Y:S01]  /*22830*/  IMAD R21, R139, 0x80, R8 ;  /* 0x000000808b157824 */ /* 0x000fe200078e0208 */
[----:B------:R-:W-:Y:S04]  /*22840*/  BSSY B1, `(.L_x_3639) ;  /* 0x0000010000017945 */ /* 0x000fe80003800000 */
[----:B------:R-:W-:-:S13]  /*22850*/  ISETP.GE.AND P0, PT, R21, R38, PT ;  /* 0x000000261500720c */ /* 0x000fda0003f06270 */
[----:B------:R-:W-:Y:S05]  /*22860*/  @P0 BRA `(.L_x_3640) ;  /* 0x0000000000340947 */ /* 0x000fea0003800000 */
[----:B------:R-:W-:Y:S02]  /*22870*/  ULDC UR4, c[0x0][0xac8] ;  /* 0x0002b20000047ab9 */ /* 0x000fe40000000800 */
[----:B------:R-:W-:Y:S02]  /*22880*/  ISETP.GE.AND P0, PT, R9, UR4, PT ;  /* 0x0000000409007c0c */ /* 0x000fe4000bf06270 */
[----:B------:R-:W-:Y:S02]  /*22890*/  ISETP.GE.AND P1, PT, R37, UR4, PT ;  /* 0x0000000425007c0c */ /* 0x000fe4000bf26270 */
[----:B------:R-:W-:-:S09]  /*228a0*/  ISETP.GE.AND P2, PT, R39, UR4, PT ;  /* 0x0000000427007c0c */ /* 0x000fd2000bf46270 */
[-C--:B--2---:R-:W-:Y:S02]  /*228b0*/  @!P0 LEA R10, P3, R9, R14.reuse, 0x1 ;  /* 0x0000000e090a8211 */ /* 0x084fe400078608ff */
[-C--:B------:R-:W-:Y:S02]  /*228c0*/  @!P1 LEA R12, P4, R37, R14.reuse, 0x1 ;  /* 0x0000000e250c9211 */ /* 0x080fe400078808ff */
[----:B------:R-:W-:Y:S02]  /*228d0*/  @!P2 LEA R14, P5, R39, R14, 0x1 ;  /* 0x0000000e270ea211 */ /* 0x000fe400078a08ff */
[-C--:B-1----:R-:W-:Y:S02]  /*228e0*/  @!P0 LEA.HI.X R11, R9, R0.reuse, R72, 0x1, P3 ;  /* 0x00000000090b8211 */ /* 0x082fe400018f0c48 */
[-C--:B------:R-:W-:Y:S02]  /*228f0*/  @!P1 LEA.HI.X R13, R37, R0.reuse, R20, 0x1, P4 ;  /* 0x00000000250d9211 */ /* 0x080fe400020f0c14 */
[----:B------:R-:W-:Y:S01]  /*22900*/  @!P2 LEA.HI.X R15, R39, R0, R36, 0x1, P5 ;  /* 0x00000000270fa211 */ /* 0x000fe200028f0c24 */
[----:B-----5:R3:W-:Y:S04]  /*22910*/  @!P0 ST.E.128 desc[UR54][R10.64], R4 ;  /* 0x000000040a008985 */ /* 0x0207e8000c101d36 */
[----:B------:R3:W-:Y:S04]  /*22920*/  @!P1 ST.E.128 desc[UR54][R12.64], R40 ;  /* 0x000000280c009985 */ /* 0x0007e8000c101d36 */
[----:B------:R3:W-:Y:S02]  /*22930*/  @!P2 ST.E.128 desc[UR54][R14.64], R56 ;  /* 0x000000380e00a985 */ /* 0x0007e4000c101d36 */
.L_x_3640:
[----:B------:R-:W-:Y:S05]  /*22940*/  BSYNC B1 ;  /* 0x0000000000017941 */ /* 0x000fea0003800000 */
.L_x_3639:
[----:B------:R-:W-:-:S03]  /*22950*/  UMOV UR4, 0xffffffff ;  /* 0xffffffff00047882 */ /* 0x000fc60000000000 */
[----:B------:R-:W-:Y:S05]  /*22960*/  BRA.DIV UR4, `(.L_x_3641) ;  /* 0x000000e604e87947 */ /* 0x000fea000b800000 */
[----:B-1----:R1:W4:Y:S04]  /*22970*/  SHFL.IDX PT, R0, R3, 0x1, 0x181f ;  /* 0x00381f0003007f89 */ /* 0x00232800000e0000 */
[----:B--23--:R1:W2:Y:S02]  /*22980*/  SHFL.IDX PT, R14, R2, 0x1, 0x181f ;  /* 0x00381f00020e7f89 */ /* 0x00c2a400000e0000 */
.L_x_3931:
[----:B-----5:R-:W-:Y:S01]  /*22990*/  VIADD R5, R21, 0x20 ;  /* 0x0000002015057836 */ /* 0x020fe20000000000 */
        /* <DEDUP_REMOVED lines=10> */
[-C--:B----4-:R-:W-:Y:S02]  /*22a40*/  @!P3 LEA.HI.X R5, R9, R0.reuse, R72, 0x1, P0 ;  /* 0x000000000905b211 */ /* 0x090fe400000f0c48 */
[-C--:B------:R-:W-:Y:S02]  /*22a50*/  @!P4 LEA.HI.X R7, R37, R0.reuse, R20, 0x1, P1 ;  /* 0x000000002507c211 */ /* 0x080fe400008f0c14 */
[----:B------:R-:W-:Y:S01]  /*22a60*/  @!P5 LEA.HI.X R15, R39, R0, R36, 0x1, P2 ;  /* 0x00000000270fd211 */ /* 0x000fe200010f0c24 */
[----:B------:R3:W-:Y:S04]  /*22a70*/  @!P3 ST.E.128 desc[UR54][R4.64], R24 ;  /* 0x000000180400b985 */ /* 0x0007e8000c101d36 */
[----:B------:R3:W-:Y:S04]  /*22a80*/  @!P4 ST.E.128 desc[UR54][R6.64], R44 ;  /* 0x0000002c0600c985 */ /* 0x0007e8000c101d36 */
[----:B------:R3:W-:Y:S02]  /*22a90*/  @!P5 ST.E.128 desc[UR54][R14.64], R60 ;  /* 0x0000003c0e00d985 */ /* 0x0007e4000c101d36 */
.L_x_3643:
[----:B------:R-:W-:Y:S05]  /*22aa0*/  BSYNC B1 ;  /* 0x0000000000017941 */ /* 0x000fea0003800000 */
.L_x_3642:
[----:B------:R-:W-:-:S03]  /*22ab0*/  UMOV UR4, 0xffffffff ;  /* 0xffffffff00047882 */ /* 0x000fc60000000000 */
[----:B------:R-:W-:Y:S05]  /*22ac0*/  BRA.DIV UR4, `(.L_x_3644) ;  /* 0x000000e604d87947 */ /* 0x000fea000b800000 */
[----:B----4-:R4:W0:Y:S04]  /*22ad0*/  SHFL.IDX PT, R0, R3, 0x2, 0x181f ;  /* 0x00581f0003007f89 */ /* 0x01082800000e0000 */
[----:B--23--:R4:W2:Y:S02]  /*22ae0*/  SHFL.IDX PT, R14, R2, 0x2, 0x181f ;  /* 0x00581f00020e7f89 */ /* 0x00c8a400000e0000 */
.L_x_3935:
[----:B------:R-:W-:Y:S01]  /*22af0*/  VIADD R5, R21, 0x40 ;  /* 0x0000004015057836 */ /* 0x000fe20000000000 */
        /* <DEDUP_REMOVED lines=16> */
.L_x_3646:
[----:B------:R-:W-:Y:S05]  /*22c00*/  BSYNC B1 ;  /* 0x0000000000017941 */ /* 0x000fea0003800000 */
.L_x_3645:
[----:B------:R-:W-:-:S03]  /*22c10*/  UMOV UR4, 0xffffffff ;  /* 0xffffffff00047882 */ /* 0x000fc60000000000 */
[----:B------:R-:W-:Y:S05]  /*22c20*/  BRA.DIV UR4, `(.L_x_3647) ;  /* 0x000000e604c87947 */ /* 0x000fea000b800000 */
[----:B0-----:R0:W0:Y:S04]  /*22c30*/  SHFL.IDX PT, R0, R3, 0x3, 0x181f ;  /* 0x00781f0003007f89 */ /* 0x00102800000e0000 */
[----:B--23--:R2:W3:Y:S02]  /*22c40*/  SHFL.IDX PT, R14, R2, 0x3, 0x181f ;  /* 0x00781f00020e7f89 */ /* 0x00c4e400000e0000 */
.L_x_3939:
[----:B01--4-:R-:W-:-:S05]  /*22c50*/  VIADD R3, R21, 0x60 ;  /* 0x0000006015037836 */ /* 0x013fca0000000000 */
[----:B------:R-:W-:-:S13]  /*22c60*/  ISETP.GE.AND P0, PT, R3, R38, PT ;  /* 0x000000260300720c */ /* 0x000fda0003f06270 */
[----:B------:R-:W-:Y:S05]  /*22c70*/  @P0 BRA `(.L_x_3648) ;  /* 0x0000002800c00947 */ /* 0x000fea0003800000 */
[----:B------:R-:W-:Y:S02]  /*22c80*/  ULDC UR4, c[0x0][0xac8] ;  /* 0x0002b20000047ab9 */ /* 0x000fe40000000800 */
[----:B------:R-:W-:Y:S02]  /*22c90*/  ISETP.GE.AND P2, PT, R9, UR4, PT ;  /* 0x0000000409007c0c */ /* 0x000fe4000bf46270 */
[----:B------:R-:W-:-:S11]  /*22ca0*/  ISETP.GE.AND P3, PT, R37, UR4, PT ;  /* 0x0000000425007c0c */ /* 0x000fd6000bf66270 */
[-C--:B--23--:R-:W-:Y:S02]  /*22cb0*/  @!P2 LEA R2, P0, R9, R14.reuse, 0x1 ;  /* 0x0000000e0902a211 */ /* 0x08cfe400078008ff */
[----:B------:R-:W-:Y:S02]  /*22cc0*/  @!P3 LEA R4, P1, R37, R14, 0x1 ;  /* 0x0000000e2504b211 */ /* 0x000fe400078208ff */
[-C--:B------:R-:W-:Y:S02]  /*22cd0*/  @!P2 LEA.HI.X R3, R9, R0.reuse, R72, 0x1, P0 ;  /* 0x000000000903a211 */ /* 0x080fe400000f0c48 */
[----:B------:R-:W-:Y:S02]  /*22ce0*/  @!P3 LEA.HI.X R5, R37, R0, R20, 0x1, P1 ;  /* 0x000000002505b211 */ /* 0x000fe400008f0c14 */
[----:B------:R-:W-:Y:S01]  /*22cf0*/  ISETP.GE.AND P0, PT, R39, UR4, PT ;  /* 0x0000000427007c0c */ /* 0x000fe2000bf06270 */
[----:B------:R4:W-:Y:S04]  /*22d00*/  @!P2 ST.E.128 desc[UR54][R2.64], R32 ;  /* 0x000000200200a985 */ /* 0x0009e8000c101d36 */
[----:B------:R4:W-:Y:S08]  /*22d10*/  @!P3 ST.E.128 desc[UR54][R4.64], R52 ;  /* 0x000000340400b985 */ /* 0x0009f0000c101d36 */
[----:B------:R-:W-:Y:S05]  /*22d20*/  @P0 BRA `(.L_x_3648) ;  /* 0x0000002800940947 */ /* 0x000fea0003800000 */
[----:B------:R-:W-:-:S04]  /*22d30*/  LEA R14, P0, R39, R14, 0x1 ;  /* 0x0000000e270e7211 */ /* 0x000fc800078008ff */
[----:B------:R-:W-:-:S05]  /*22d40*/  LEA.HI.X R15, R39, R0, R36, 0x1, P0 ;  /* 0x00000000270f7211 */ /* 0x000fca00000f0c24 */
[----:B------:R0:W-:Y:S01]  /*22d50*/  ST.E.128 desc[UR54][R14.64], R68 ;  /* 0x000000440e007985 */ /* 0x0001e2000c101d36 */
[----:B------:R-:W-:Y:S05]  /*22d60*/  BRA `(.L_x_3648) ;  /* 0x0000002800847947 */ /* 0x000fea0003800000 */
.L_x_3637:
[----:B------:R-:W-:Y:S01]  /*22d70*/  ULDC.64 UR4, c[0x0][0xb08] ;  /* 0x0002c20000047ab9 */ /* 0x000fe20000000a00 */
[----:B------:R-:W1:Y:S01]  /*22d80*/  @P1 LDC R41, c[0x0][0xbec] ;  /* 0x0002fb00ff291b82 */ /* 0x000e620000000800 */
[----:B------:R-:W-:Y:S01]  /*22d90*/  IMAD R136, R136, UR4, RZ ;  /* 0x0000000488887c24 */ /* 0x000fe2000f8e02ff */
[----:B0-----:R-:W-:Y:S01]  /*22da0*/  SHF.R.S32.HI R14, RZ, 0x1f, R237 ;  /* 0x0000001fff0e7819 */ /* 0x001fe200000114ed */
[----:B------:R-:W-:-:S04]  /*22db0*/  IMAD.WIDE.U32 R12, R11, UR4, RZ ;  /* 0x000000040b0c7c25 */ /* 0x000fc8000f8e00ff */
[----:B------:R-:W-:Y:S01]  /*22dc0*/  IMAD R11, R11, UR5, R136 ;  /* 0x000000050b0b7c24 */ /* 0x000fe2000f8e0288 */
[----:B------:R-:W0:Y:S01]  /*22dd0*/  @P1 LDC R36, c[0x0][0xbf0] ;  /* 0x0002fc00ff241b82 */ /* 0x000e220000000800 */
[----:B------:R-:W-:Y:S02]  /*22de0*/  ULDC.64 UR4, c[0x0][0xb38] ;  /* 0x0002ce0000047ab9 */ /* 0x000fe40000000a00 */
[----:B------:R-:W-:Y:S01]  /*22df0*/  IMAD.IADD R13, R13, 0x1, R11 ;  /* 0x000000010d0d7824 */ /* 0x000fe200078e020b */
[----:B------:R-:W-:Y:S01]  /*22e00*/  MOV R11, R42 ;  /* 0x0000002a000b7202 */ /* 0x000fe20000000f00 */
[----:B------:R-:W-:-:S04]  /*22e10*/  IMAD.WIDE.U32 R12, R235, UR4, R12 ;  /* 0x00000004eb0c7c25 */ /* 0x000fc8000f8e000c */
[----:B------:R-:W-:Y:S01]  /*22e20*/  IMAD R13, R235, UR5, R13 ;  /* 0x00000005eb0d7c24 */ /* 0x000fe2000f8e020d */
[----:B------:R-:W-:Y:S02]  /*22e30*/  ULDC.64 UR4, c[0x0][0xb40] ;  /* 0x0002d00000047ab9 */ /* 0x000fe40000000a00 */
[----:B------:R-:W-:Y:S02]  /*22e40*/  IMAD R14, R14, UR4, RZ ;  /* 0x000000040e0e7c24 */ /* 0x000fe4000f8e02ff */
[----:B------:R-:W-:-:S04]  /*22e50*/  IMAD.WIDE.U32 R12, R237, UR4, R12 ;  /* 0x00000004ed0c7c25 */ /* 0x000fc8000f8e000c */
[----:B------:R-:W-:Y:S01]  /*22e60*/  IMAD R15, R237, UR5, R14 ;  /* 0x00000005ed0f7c24 */ /* 0x000fe2000f8e020e */
[----:B------:R-:W-:Y:S01]  /*22e70*/  ULDC.64 UR4, c[0x0][0xb48] ;  /* 0x0002d20000047ab9 */ /* 0x000fe20000000a00 */
[----:B-1----:R-:W-:-:S04]  /*22e80*/  @P1 IMAD.HI.U32 R41, R42, R41, RZ ;  /* 0x000000292a291227 */ /* 0x002fc800078e00ff */
[----:B------:R-:W-:Y:S01]  /*22e90*/  IMAD.IADD R13, R13, 0x1, R15 ;  /* 0x000000010d0d7824 */ /* 0x000fe200078e020f */
[----:B0-----:R-:W-:Y:S01]  /*22ea0*/  @P1 SHF.R.U32.HI R11, RZ, R36, R41 ;  /* 0x00000024ff0b1219 */ /* 0x001fe20000011629 */
[----:B------:R-:W-:Y:S02]  /*22eb0*/  VIADD R36, R16, 0x33420 ;  /* 0x0003342010247836 */ /* 0x000fe40000000000 */
[C---:B------:R-:W-:Y:S01]  /*22ec0*/  IMAD.WIDE.U32 R12, R138.reuse, UR4, R12 ;  /* 0x000000048a0c7c25 */ /* 0x040fe2000f8e000c */
[--C-:B------:R-:W-:Y:S02]  /*22ed0*/  SHF.R.S32.HI R14, RZ, 0x1f, R11.reuse ;  /* 0x0000001fff0e7819 */ /* 0x100fe4000001140b */
[----:B------:R-:W-:Y:S01]  /*22ee0*/  PRMT R36, RZ, 0x654, R36 ;  /* 0x00000654ff247816 */ /* 0x000fe20000000024 */
[----:B------:R-:W-:Y:S02]  /*22ef0*/  IMAD.MOV R15, RZ, RZ, -R11 ;  /* 0x000000ffff0f7224 */ /* 0x000fe400078e0a0b */
[----:B------:R-:W-:Y:S01]  /*22f00*/  IMAD R13, R138, UR5, R13 ;  /* 0x000000058a0d7c24 */ /* 0x000fe2000f8e020d */
[----:B------:R-:W-:Y:S01]  /*22f10*/  ULDC.64 UR4, c[0x0][0xb30] ;  /* 0x0002cc0000047ab9 */ /* 0x000fe20000000a00 */
[----:B------:R-:W-:Y:S01]  /*22f20*/  IMAD R137, R137, R15, R42 ;  /* 0x0000000f89897224 */ /* 0x000fe200078e022a */
[----:B------:R0:W-:Y:S01]  /*22f30*/  SYNCS.ARRIVE.TRANS64.RED.A1T0 RZ, [R36+URZ], RZ ;  /* 0x000000ff24ff79a7 */ /* 0x0001e2000810043f */
[----:B------:R-:W-:-:S02]  /*22f40*/  IMAD R14, R14, UR4, RZ ;  /* 0x000000040e0e7c24 */ /* 0x000fc4000f8e02ff */
[----:B------:R-:W-:-:S04]  /*22f50*/  IMAD.WIDE.U32 R12, R11, UR4, R12 ;  /* 0x000000040b0c7c25 */ /* 0x000fc8000f8e000c */
        /* <DEDUP_REMOVED lines=15> */
.L_x_3942:
[----:B------:R-:W-:Y:S01]  /*23050*/  ISETP.GE.AND P0, PT, R37, R38, PT ;  /* 0x000000262500720c */ /* 0x000fe20003f06270 */
[----:B------:R-:W-:-:S12]  /*23060*/  BSSY B1, `(.L_x_3650) ;  /* 0x00000c3000017945 */ /* 0x000fd80003800000 */
[----:B------:R-:W-:Y:S05]  /*23070*/  @P0 BRA `(.L_x_3651) ;  /* 0x0000000c00040947 */ /* 0x000fea0003800000 */
[----:B------:R-:W3:Y:S01]  /*23080*/  LDL R44, [R1] ;  /* 0x00000000012c7983 */ /* 0x000ee20000100800 */
[----:B------:R-:W-:-:S03]  /*23090*/  ULDC UR4, c[0x0][0xac8] ;  /* 0x0002b20000047ab9 */ /* 0x000fc60000000800 */
[----:B------:R-:W4:Y:S04]  /*230a0*/  LDL R45, [R1+0x74] ;  /* 0x00007400012d7983 */ /* 0x000f280000100800 */
[----:B------:R-:W5:Y:S04]  /*230b0*/  LDL R59, [R1+0x70] ;  /* 0x00007000013b7983 */ /* 0x000f680000100800 */
[----:B------:R-:W2:Y:S04]  /*230c0*/  LDL R61, [R1+0xc4] ;  /* 0x0000c400013d7983 */ /* 0x000ea80000100800 */
        /* <DEDUP_REMOVED lines=10> */
[----:B------:R-:W2:Y:S01]  /*23170*/  LDL R51, [R1+0xb4] ;  /* 0x0000b40001337983 */ /* 0x000ea20000100800 */
[----:B---3--:R-:W-:-:S02]  /*23180*/  ISETP.GE.AND P1, PT, R44, UR4, PT ;  /* 0x000000042c007c0c */ /* 0x008fc4000bf26270 */
[----:B----4-:R-:W-:Y:S02]  /*23190*/  ISETP.GE.AND P0, PT, R45, UR4, PT ;  /* 0x000000042d007c0c */ /* 0x010fe4000bf06270 */
[----:B-----5:R-:W-:-:S09]  /*231a0*/  ISETP.GE.AND P2, PT, R59, UR4, PT ;  /* 0x000000043b007c0c */ /* 0x020fd2000bf46270 */
[----:B--2---:R-:W-:Y:S02]  /*231b0*/  @!P1 IMAD.MOV.U32 R12, RZ, RZ, R43 ;  /* 0x000000ffff0c9224 */ /* 0x004fe400078e002b */
[----:B-1----:R-:W-:Y:S02]  /*231c0*/  @!P1 IMAD.MOV.U32 R13, RZ, RZ, R41 ;  /* 0x000000ffff0d9224 */ /* 0x002fe400078e0029 */
[----:B------:R-:W-:Y:S02]  /*231d0*/  @!P1 IMAD.MOV.U32 R14, RZ, RZ, R3 ;  /* 0x000000ffff0e9224 */ /* 0x000fe400078e0003 */
[----:B------:R-:W-:Y:S01]  /*231e0*/  @!P1 IMAD.WIDE R12, R44, 0x4, R12 ;  /* 0x000000042c0c9825 */ /* 0x000fe200078e020c */
[----:B------:R-:W-:-:S03]  /*231f0*/  @!P0 LEA R36, P4, R45, R43, 0x2 ;  /* 0x0000002b2d248211 */ /* 0x000fc600078810ff */
[----:B------:R-:W-:Y:S01]  /*23200*/  @!P1 IMAD.MOV.U32 R15, RZ, RZ, R0 ;  /* 0x000000ffff0f9224 */ /* 0x000fe200078e0000 */
[----:B------:R-:W-:Y:S01]  /*23210*/  @!P0 MOV R3, R2 ;  /* 0x0000000200038202 */ /* 0x000fe20000000f00 */
[----:B------:R-:W-:Y:S01]  /*23220*/  @!P0 IMAD.MOV.U32 R2, RZ, RZ, R4 ;  /* 0x000000ffff028224 */ /* 0x000fe200078e0004 */
[----:B------:R-:W-:Y:S01]  /*23230*/  @!P0 LEA.HI.X R37, R45, R41, R61, 0x2, P4 ;  /* 0x000000292d258211 */ /* 0x000fe200020f143d */
[----:B------:R-:W2:Y:S04]  /*23240*/  LDL R0, [R1+0xa8] ;  /* 0x0000a80001007983 */ /* 0x000ea80000100800 */
[----:B------:R1:W-:Y:S01]  /*23250*/  @!P1 ST.E.64 desc[UR54][R12.64], R14 ;  /* 0x0000000e0c009985 */ /* 0x0003e2000c101b36 */
[----:B------:R-:W-:-:S03]  /*23260*/  ISETP.GE.AND P1, PT, R11, UR4, PT ;  /* 0x000000040b007c0c */ /* 0x000fc6000bf26270 */
[----:B------:R-:W3:Y:S01]  /*23270*/  LDL R45, [R1+0x54] ;  /* 0x00005400012d7983 */ /* 0x000ee20000100800 */
[----:B------:R-:W-:-:S03]  /*23280*/  ISETP.GE.AND P3, PT, R57, UR4, PT ;  /* 0x0000000439007c0c */ /* 0x000fc6000bf66270 */
[----:B------:R4:W-:Y:S01]  /*23290*/  @!P0 ST.E.64 desc[UR54][R36.64], R2 ;  /* 0x0000000224008985 */ /* 0x0009e2000c101b36 */
[----:B-1----:R-:W-:-:S03]  /*232a0*/  @!P2 LEA R12, P5, R59, R43, 0x2 ;  /* 0x0000002b3b0ca211 */ /* 0x002fc600078a10ff */
[----:B------:R-:W5:Y:S01]  /*232b0*/  LDL R14, [R1+0xac] ;  /* 0x0000ac00010e7983 */ /* 0x000f620000100800 */
[----:B------:R-:W-:-:S03]  /*232c0*/  @!P2 LEA.HI.X R13, R59, R41, R60, 0x2, P5 ;  /* 0x000000293b0da211 */ /* 0x000fc600028f143c */
[----:B------:R-:W5:Y:S01]  /*232d0*/  LDL R15, [R1+0x50] ;  /* 0x00005000010f7983 */ /* 0x000f620000100800 */
[----:B----4-:R-:W-:-:S03]  /*232e0*/  @!P2 IMAD.MOV.U32 R2, RZ, RZ, R7 ;  /* 0x000000ffff02a224 */ /* 0x010fc600078e0007 */
[----:B------:R-:W4:Y:S01]  /*232f0*/  LDL R36, [R1+0xa0] ;  /* 0x0000a00001247983 */ /* 0x000f220000100800 */
[----:B------:R-:W-:Y:S01]  /*23300*/  @!P2 IMAD.MOV.U32 R3, RZ, RZ, R5 ;  /* 0x000000ffff03a224 */ /* 0x000fe200078e0005 */
[----:B------:R-:W-:Y:S02]  /*23310*/  @!P3 LEA R4, P4, R57, R43, 0x2 ;  /* 0x0000002b3904b211 */ /* 0x000fe400078810ff */
[----:B------:R-:W4:Y:S04]  /*23320*/  LDL R37, [R1+0x3c] ;  /* 0x00003c0001257983 */ /* 0x000f280000100800 */
[----:B------:R1:W-:Y:S01]  /*23330*/  @!P2 ST.E.64 desc[UR54][R12.64], R2 ;  /* 0x000000020c00a985 */ /* 0x0003e2000c101b36 */
[----:B------:R-:W-:Y:S02]  /*23340*/  @!P3 IMAD.MOV.U32 R7, RZ, RZ, R6 ;  /* 0x000000ffff07b224 */ /* 0x000fe400078e0006 */
[----:B------:R-:W-:-:S02]  /*23350*/  @!P3 IMAD.MOV.U32 R6, RZ, RZ, R8 ;  /* 0x000000ffff06b224 */ /* 0x000fc400078e0008 */
[----:B------:R-:W4:Y:S04]  /*23360*/  LDL R8, [R1+0xa4] ;  /* 0x0000a40001087983 */ /* 0x000f280000100800 */
[----:B-1----:R-:W4:Y:S01]  /*23370*/  LDL R12, [R1+0x4c] ;  /* 0x00004c00010c7983 */ /* 0x002f220000100800 */
[----:B------:R-:W-:Y:S02]  /*23380*/  @!P1 LEA R2, P5, R11, R43, 0x2 ;  /* 0x0000002b0b029211 */ /* 0x000fe400078a10ff */
[-C--:B------:R-:W-:Y:S01]  /*23390*/  @!P3 LEA.HI.X R5, R57, R41.reuse, R58, 0x2, P4 ;  /* 0x000000293905b211 */ /* 0x080fe200020f143a */
[----:B------:R-:W4:Y:S01]  /*233a0*/  LDL R13, [R1+0x9c] ;  /* 0x00009c00010d7983 */ /* 0x000f220000100800 */
[----:B------:R-:W-:-:S03]  /*233b0*/  @!P1 LEA.HI.X R3, R11, R41, R56, 0x2, P5 ;  /* 0x000000290b039211 */ /* 0x000fc600028f1438 */
[----:B------:R-:W4:Y:S04]  /*233c0*/  LDL R11, [R1+0x48] ;  /* 0x00004800010b7983 */ /* 0x000f280000100800 */
[----:B------:R1:W-:Y:S02]  /*233d0*/  @!P3 ST.E.64 desc[UR54][R4.64], R6 ;  /* 0x000000060400b985 */ /* 0x0003e4000c101b36 */
[----:B-1----:R-:W-:Y:S02]  /*233e0*/  @!P1 IMAD.MOV.U32 R5, RZ, RZ, R9 ;  /* 0x000000ffff059224 */ /* 0x002fe400078e0009 */
[----:B------:R-:W4:Y:S01]  /*233f0*/  LDL R9, [R1+0x98] ;  /* 0x0000980001097983 */ /* 0x000f220000100800 */
[----:B------:R-:W-:Y:S01]  /*23400*/  ISETP.GE.AND P2, PT, R46, UR4, PT ;  /* 0x000000042e007c0c */ /* 0x000fe2000bf46270 */
[----:B------:R-:W-:Y:S01]  /*23410*/  @!P1 IMAD.MOV.U32 R4, RZ, RZ, R85 ;  /* 0x000000ffff049224 */ /* 0x000fe200078e0055 */
[----:B------:R-:W-:-:S04]  /*23420*/  ISETP.GE.AND P0, PT, R50, UR4, PT ;  /* 0x0000000432007c0c */ /* 0x000fc8000bf06270 */
[----:B------:R1:W-:Y:S01]  /*23430*/  @!P1 ST.E.64 desc[UR54][R2.64], R4 ;  /* 0x0000000402009985 */ /* 0x0003e2000c101b36 */
[----:B------:R-:W-:Y:S02]  /*23440*/  ISETP.GE.AND P3, PT, R49, UR4, PT ;  /* 0x0000000431007c0c */ /* 0x000fe4000bf66270 */
[----:B------:R-:W-:-:S04]  /*23450*/  ISETP.GE.AND P1, PT, R47, UR4, PT ;  /* 0x000000042f007c0c */ /* 0x000fc8000bf26270 */
[-C--:B-1----:R-:W-:Y:S02]  /*23460*/  @!P2 LEA R2, P5, R46, R43.reuse, 0x2 ;  /* 0x0000002b2e02a211 */ /* 0x082fe400078a10ff */
[----:B------:R-:W-:Y:S02]  /*23470*/  @!P0 LEA R6, P4, R50, R43, 0x2 ;  /* 0x0000002b32068211 */ /* 0x000fe400078810ff */
[-C--:B------:R-:W-:Y:S02]  /*23480*/  @!P2 LEA.HI.X R3, R46, R41.reuse, R48, 0x2, P5 ;  /* 0x000000292e03a211 */ /* 0x080fe400028f1430 */
[----:B------:R-:W4:Y:S01]  /*23490*/  LDL R48, [R1+0x44] ;  /* 0x0000440001307983 */ /* 0x000f220000100800 */
[----:B------:R-:W-:Y:S01]  /*234a0*/  @!P0 IMAD.MOV.U32 R85, RZ, RZ, R84 ;  /* 0x000000ffff558224 */ /* 0x000fe200078e0054 */
[----:B------:R-:W-:Y:S01]  /*234b0*/  @!P0 LEA.HI.X R7, R50, R41, R51, 0x2, P4 ;  /* 0x0000002932078211 */ /* 0x000fe200020f1433 */
[----:B------:R-:W-:Y:S01]  /*234c0*/  @!P0 IMAD.MOV.U32 R84, RZ, RZ, R86 ;  /* 0x000000ffff548224 */ /* 0x000fe200078e0056 */
[----:B------:R-:W4:Y:S01]  /*234d0*/  LDL R46, [R1+0x40] ;  /* 0x00004000012e7983 */ /* 0x000f220000100800 */
[----:B------:R-:W-:Y:S01]  /*234e0*/  @!P2 MOV R4, R89 ;  /* 0x000000590004a202 */ /* 0x000fe20000000f00 */
[----:B------:R-:W-:-:S02]  /*234f0*/  @!P2 IMAD.MOV.U32 R5, RZ, RZ, R87 ;  /* 0x000000ffff05a224 */ /* 0x000fc400078e0057 */
[----:B------:R1:W-:Y:S01]  /*23500*/  @!P0 ST.E.64 desc[UR54][R6.64], R84 ;  /* 0x0000005406008985 */ /* 0x0003e2000c101b36 */
[----:B------:R-:W-:Y:S02]  /*23510*/  @!P3 IMAD.MOV.U32 R89, RZ, RZ, R88 ;  /* 0x000000ffff59b224 */ /* 0x000fe400078e0058 */
[----:B------:R-:W-:Y:S01]  /*23520*/  @!P3 IMAD.MOV.U32 R88, RZ, RZ, R96 ;  /* 0x000000ffff58b224 */ /* 0x000fe200078e0060 */
[----:B------:R0:W-:Y:S01]  /*23530*/  @!P2 ST.E.64 desc[UR54][R2.64], R4 ;  /* 0x000000040200a985 */ /* 0x0001e2000c101b36 */
[-C--:B-1----:R-:W-:Y:S02]  /*23540*/  @!P3 LEA R6, P4, R49, R43.reuse, 0x2 ;  /* 0x0000002b3106b211 */ /* 0x082fe400078810ff */
[----:B0-----:R-:W-:Y:S01]  /*23550*/  @!P1 LEA R2, P5, R47, R43, 0x2 ;  /* 0x0000002b2f029211 */ /* 0x001fe200078a10ff */
[----:B------:R-:W-:Y:S02]  /*23560*/  @!P1 IMAD.MOV.U32 R4, RZ, RZ, R99 ;  /* 0x000000ffff049224 */ /* 0x000fe400078e0063 */
[----:B------:R-:W-:Y:S01]  /*23570*/  @!P1 IMAD.MOV.U32 R5, RZ, RZ, R97 ;  /* 0x000000ffff059224 */ /* 0x000fe200078e0061 */
[----:B---3--:R-:W-:-:S02]  /*23580*/  ISETP.GE.AND P0, PT, R45, UR4, PT ;  /* 0x000000042d007c0c */ /* 0x008fc4000bf06270 */
[-C--:B--2---:R-:W-:Y:S02]  /*23590*/  @!P1 LEA.HI.X R3, R47, R41.reuse, R0, 0x2, P5 ;  /* 0x000000292f039211 */ /* 0x084fe400028f1400 */
[----:B------:R-:W2:Y:S04]  /*235a0*/  LDL R47, [R1+0x90] ;  /* 0x00009000012f7983 */ /* 0x000ea80000100800 */
[----:B------:R-:W3:Y:S01]  /*235b0*/  LDL R0, [R1+0x34] ;  /* 0x0000340001007983 */ /* 0x000ee20000100800 */
[----:B-----5:R-:W-:-:S03]  /*235c0*/  @!P3 LEA.HI.X R7, R49, R41, R14, 0x2, P4 ;  /* 0x000000293107b211 */ /* 0x020fc600020f140e */
[----:B------:R-:W5:Y:S01]  /*235d0*/  LDL R49, [R1+0x94] ;  /* 0x0000940001317983 */ /* 0x000f620000100800 */
[----:B------:R-:W-:-:S03]  /*235e0*/  ISETP.GE.AND P2, PT, R15, UR4, PT ;  /* 0x000000040f007c0c */ /* 0x000fc6000bf46270 */
[----:B------:R-:W3:Y:S04]  /*235f0*/  LDL R14, [R1+0x38] ;  /* 0x00003800010e7983 */ /* 0x000ee80000100800 */
[----:B------:R0:W-:Y:S01]  /*23600*/  @!P3 ST.E.64 desc[UR54][R6.64], R88 ;  /* 0x000000580600b985 */ /* 0x0001e2000c101b36 */
[----:B------:R-:W-:-:S03]  /*23610*/  @!P0 IMAD.MOV.U32 R99, RZ, RZ, R98 ;  /* 0x000000ffff638224 */ /* 0x000fc600078e0062 */
[----:B------:R1:W-:Y:S01]  /*23620*/  @!P1 ST.E.64 desc[UR54][R2.64], R4 ;  /* 0x0000000402009985 */ /* 0x0003e2000c101b36 */
[----:B------:R-:W-:Y:S01]  /*23630*/  @!P0 IMAD.MOV.U32 R98, RZ, RZ, R100 ;  /* 0x000000ffff628224 */ /* 0x000fe200078e0064 */
[C---:B0-----:R-:W-:Y:S02]  /*23640*/  @!P0 LEA R6, P4, R45.reuse, R43, 0x2 ;  /* 0x0000002b2d068211 */ /* 0x041fe400078810ff */
[----:B----4-:R-:W-:Y:S02]  /*23650*/  ISETP.GE.AND P3, PT, R12, UR4, PT ;  /* 0x000000040c007c0c */ /* 0x010fe4000bf66270 */
[----:B------:R-:W-:Y:S02]  /*23660*/  @!P0 LEA.HI.X R7, R45, R41, R8, 0x2, P4 ;  /* 0x000000292d078211 */ /* 0x000fe400020f1408 */
[----:B-1----:R-:W-:Y:S01]  /*23670*/  @!P2 LEA R2, P5, R15, R43, 0x2 ;  /* 0x0000002b0f02a211 */ /* 0x002fe200078a10ff */
[----:B------:R-:W4:Y:S01]  /*23680*/  LDL R8, [R1+0x30] ;  /* 0x0000300001087983 */ /* 0x000f220000100800 */
[----:B------:R-:W-:-:S03]  /*23690*/  ISETP.GE.AND P1, PT, R11, UR4, PT ;  /* 0x000000040b007c0c */ /* 0x000fc6000bf26270 */
[----:B------:R-:W4:Y:S01]  /*236a0*/  LDL R45, [R1+0x8c] ;  /* 0x00008c00012d7983 */ /* 0x000f220000100800 */
[----:B------:R-:W-:Y:S01]  /*236b0*/  @!P2 LEA.HI.X R3, R15, R41, R36, 0x2, P5 ;  /* 0x000000290f03a211 */ /* 0x000fe200028f1424 */
[----:B------:R-:W-:Y:S02]  /*236c0*/  @!P2 IMAD.MOV.U32 R4, RZ, RZ, R103 ;  /* 0x000000ffff04a224 */ /* 0x000fe400078e0067 */
[----:B------:R-:W4:Y:S01]  /*236d0*/  LDL R36, [R1+0x88] ;  /* 0x0000880001247983 */ /* 0x000f220000100800 */
[----:B------:R-:W-:-:S03]  /*236e0*/  @!P2 IMAD.MOV.U32 R5, RZ, RZ, R101 ;  /* 0x000000ffff05a224 */ /* 0x000fc600078e0065 */
[----:B------:R0:W-:Y:S04]  /*236f0*/  @!P0 ST.E.64 desc[UR54][R6.64], R98 ;  /* 0x0000006206008985 */ /* 0x0001e8000c101b36 */
[----:B------:R1:W-:Y:S04]  /*23700*/  @!P2 ST.E.64 desc[UR54][R2.64], R4 ;  /* 0x000000040200a985 */ /* 0x0003e8000c101b36 */
[----:B------:R-:W4:Y:S01]  /*23710*/  LDL R15, [R1+0x2c] ;  /* 0x00002c00010f7983 */ /* 0x000f220000100800 */
[----:B0-----:R-:W-:-:S04]  /*23720*/  @!P3 LEA R6, P0, R12, R43, 0x2 ;  /* 0x0000002b0c06b211 */ /* 0x001fc800078010ff */
[----:B------:R-:W-:Y:S02]  /*23730*/  @!P3 LEA.HI.X R7, R12, R41, R13, 0x2, P0 ;  /* 0x000000290c07b211 */ /* 0x000fe400000f140d */
[----:B------:R-:W4:Y:S01]  /*23740*/  LDL R12, [R1+0x84] ;  /* 0x00008400010c7983 */ /* 0x000f220000100800 */
[----:B-1----:R-:W-:-:S03]  /*23750*/  @!P1 LEA R2, P5, R11, R43, 0x2 ;  /* 0x0000002b0b029211 */ /* 0x002fc600078a10ff */
[----:B------:R-:W4:Y:S01]  /*23760*/  LDL R13, [R1+0x1c] ;  /* 0x00001c00010d7983 */ /* 0x000f220000100800 */
[----:B------:R-:W-:-:S03]  /*23770*/  @!P1 LEA.HI.X R3, R11, R41, R9, 0x2, P5 ;  /* 0x000000290b039211 */ /* 0x000fc600028f1409 */
[----:B------:R-:W4:Y:S01]  /*23780*/  LDL R9, [R1+0x80] ;  /* 0x0000800001097983 */ /* 0x000f220000100800 */
[----:B------:R-:W-:Y:S01]  /*23790*/  @!P3 MOV R103, R102 ;  /* 0x000000660067b202 */ /* 0x000fe20000000f00 */
[----:B------:R-:W-:Y:S02]  /*237a0*/  @!P3 IMAD.MOV.U32 R102, RZ, RZ, R104 ;  /* 0x000000ffff66b224 */ /* 0x000fe400078e0068 */
[----:B------:R-:W-:Y:S02]  /*237b0*/  @!P1 IMAD.MOV.U32 R11, RZ, RZ, R10 ;  /* 0x000000ffff0b9224 */ /* 0x000fe400078e000a */
[----:B------:R-:W-:Y:S01]  /*237c0*/  @!P1 IMAD.MOV.U32 R10, RZ, RZ, R21 ;  /* 0x000000ffff0a9224 */ /* 0x000fe200078e0015 */
[----:B------:R-:W-:Y:S04]  /*237d0*/  @!P3 ST.E.64 desc[UR54][R6.64], R102 ;  /* 0x000000660600b985 */ /* 0x000fe8000c101b36 */
[----:B------:R0:W-:Y:S04]  /*237e0*/  @!P1 ST.E.64 desc[UR54][R2.64], R10 ;  /* 0x0000000a02009985 */ /* 0x0001e8000c101b36 */
[----:B0-----:R-:W4:Y:S01]  /*237f0*/  LDL R11, [R1+0x7c] ;  /* 0x00007c00010b7983 */ /* 0x001f220000100800 */
[----:B------:R-:W-:-:S02]  /*23800*/  ISETP.GE.AND P4, PT, R48, UR4, PT ;  /* 0x0000000430007c0c */ /* 0x000fc4000bf86270 */
[----:B------:R-:W-:Y:S02]  /*23810*/  ISETP.GE.AND P2, PT, R46, UR4, PT ;  /* 0x000000042e007c0c */ /* 0x000fe4000bf46270 */
[----:B------:R-:W-:-:S09]  /*23820*/  ISETP.GE.AND P0, PT, R37, UR4, PT ;  /* 0x0000000425007c0c */ /* 0x000fd2000bf06270 */
[-C--:B------:R-:W-:Y:S01]  /*23830*/  @!P4 LEA R4, P5, R48, R43.reuse, 0x2 ;  /* 0x0000002b3004c211 */ /* 0x080fe200078a10ff */
[----:B------:R-:W-:Y:S01]  /*23840*/  @!P4 IMAD.MOV.U32 R21, RZ, RZ, R20 ;  /* 0x000000ffff15c224 */ /* 0x000fe200078e0014 */
[----:B------:R-:W-:Y:S01]  /*23850*/  @!P2 LEA R2, P1, R46, R43, 0x2 ;  /* 0x0000002b2e02a211 */ /* 0x000fe200078210ff */
[----:B------:R-:W-:-:S03]  /*23860*/  @!P4 IMAD.MOV.U32 R20, RZ, RZ, R24 ;  /* 0x000000ffff14c224 */ /* 0x000fc600078e0018 */
[-C--:B--2---:R-:W-:Y:S02]  /*23870*/  @!P2 LEA.HI.X R3, R46, R41.reuse, R47, 0x2, P1 ;  /* 0x000000292e03a211 */ /* 0x084fe400008f142f */
[----:B-----5:R-:W-:Y:S02]  /*23880*/  @!P4 LEA.HI.X R5, R48, R41, R49, 0x2, P5 ;  /* 0x000000293005c211 */ /* 0x020fe400028f1431 */
[----:B---3--:R-:W-:-:S03]  /*23890*/  ISETP.GE.AND P3, PT, R14, UR4, PT ;  /* 0x000000040e007c0c */ /* 0x008fc6000bf66270 */
[----:B------:R0:W-:Y:S01]  /*238a0*/  @!P4 ST.E.64 desc[UR54][R4.64], R20 ;  /* 0x000000140400c985 */ /* 0x0001e2000c101b36 */
[----:B------:R-:W-:Y:S02]  /*238b0*/  ISETP.GE.AND P1, PT, R0, UR4, PT ;  /* 0x0000000400007c0c */ /* 0x000fe4000bf26270 */
[----:B------:R-:W-:Y:S01]  /*238c0*/  @!P0 LEA R6, P4, R37, R43, 0x2 ;  /* 0x0000002b25068211 */ /* 0x000fe200078810ff */
[----:B0-----:R-:W-:Y:S02]  /*238d0*/  @!P2 IMAD.MOV.U32 R4, RZ, RZ, R27 ;  /* 0x000000ffff04a224 */ /* 0x001fe400078e001b */
[----:B------:R-:W-:Y:S02]  /*238e0*/  @!P2 IMAD.MOV.U32 R5, RZ, RZ, R25 ;  /* 0x000000ffff05a224 */ /* 0x000fe400078e0019 */
[----:B------:R-:W-:-:S03]  /*238f0*/  @!P0 IMAD.MOV.U32 R27, RZ, RZ, R26 ;  /* 0x000000ffff1b8224 */ /* 0x000fc600078e001a */
[----:B------:R0:W-:Y:S01]  /*23900*/  @!P2 ST.E.64 desc[UR54][R2.64], R4 ;  /* 0x000000040200a985 */ /* 0x0001e2000c101b36 */
[----:B------:R-:W-:Y:S01]  /*23910*/  @!P0 IMAD.MOV.U32 R26, RZ, RZ, R28 ;  /* 0x000000ffff1a8224 */ /* 0x000fe200078e001c */
[----:B----4-:R-:W-:Y:S02]  /*23920*/  ISETP.GE.AND P2, PT, R8, UR4, PT ;  /* 0x0000000408007c0c */ /* 0x010fe4000bf46270 */
[----:B------:R-:W-:Y:S02]  /*23930*/  @!P0 LEA.HI.X R7, R37, R41, R45, 0x2, P4 ;  /* 0x0000002925078211 */ /* 0x000fe400020f142d */
[C---:B0-----:R-:W-:Y:S01]  /*23940*/  @!P3 LEA R2, P5, R14.reuse, R43, 0x2 ;  /* 0x0000002b0e02b211 */ /* 0x041fe200078a10ff */
[----:B------:R-:W-:Y:S01]  /*23950*/  @!P3 IMAD.MOV.U32 R5, RZ, RZ, R29 ;  /* 0x000000ffff05b224 */ /* 0x000fe200078e001d */
[----:B------:R-:W-:Y:S01]  /*23960*/  @!P3 MOV R4, R106 ;  /* 0x0000006a0004b202 */ /* 0x000fe20000000f00 */
[----:B------:R0:W-:Y:S01]  /*23970*/  @!P0 ST.E.64 desc[UR54][R6.64], R26 ;  /* 0x0000001a06008985 */ /* 0x0001e2000c101b36 */
[----:B------:R-:W-:-:S05]  /*23980*/  @!P3 LEA.HI.X R3, R14, R41, R36, 0x2, P5 ;  /* 0x000000290e03b211 */ /* 0x000fca00028f1424 */
[----:B------:R1:W-:Y:S01]  /*23990*/  @!P3 ST.E.64 desc[UR54][R2.64], R4 ;  /* 0x000000040200b985 */ /* 0x0003e2000c101b36 */
[C---:B0-----:R-:W-:Y:S02]  /*239a0*/  @!P1 LEA R6, P0, R0.reuse, R43, 0x2 ;  /* 0x0000002b00069211 */ /* 0x041fe400078010ff */
[----:B------:R-:W-:Y:S01]  /*239b0*/  ISETP.GE.AND P3, PT, R15, UR4, PT ;  /* 0x000000040f007c0c */ /* 0x000fe2000bf66270 */
[----:B-1----:R-:W-:Y:S01]  /*239c0*/  @!P1 IMAD.MOV.U32 R4, RZ, RZ, R107 ;  /* 0x000000ffff049224 */ /* 0x002fe200078e006b */
[----:B------:R-:W-:Y:S01]  /*239d0*/  @!P1 LEA.HI.X R7, R0, R41, R12, 0x2, P0 ;  /* 0x0000002900079211 */ /* 0x000fe200000f140c */
[----:B------:R-:W-:Y:S01]  /*239e0*/  @!P1 IMAD.MOV.U32 R5, RZ, RZ, R105 ;  /* 0x000000ffff059224 */ /* 0x000fe200078e0069 */
[----:B------:R-:W-:Y:S01]  /*239f0*/  @!P2 LEA R2, P4, R8, R43, 0x2 ;  /* 0x0000002b0802a211 */ /* 0x000fe200078810ff */
[C---:B------:R-:W-:Y:S01]  /*23a00*/  VIADD R0, R44.reuse, 0xa8 ;  /* 0x000000a82c007836 */ /* 0x040fe20000000000 */
[----:B------:R-:W-:Y:S02]  /*23a10*/  ISETP.GE.AND P0, PT, R13, UR4, PT ;  /* 0x000000040d007c0c */ /* 0x000fe4000bf06270 */
[----:B------:R0:W-:Y:S01]  /*23a20*/  @!P1 ST.E.64 desc[UR54][R6.64], R4 ;  /* 0x0000000406009985 */ /* 0x0001e2000c101b36 */
[----:B------:R-:W-:Y:S01]  /*23a30*/  VIADD R12, R44, 0xb0 ;  /* 0x000000b02c0c7836 */ /* 0x000fe20000000000 */
[----:B------:R-:W-:-:S02]  /*23a40*/  @!P2 LEA.HI.X R3, R8, R41, R9, 0x2, P4 ;  /* 0x000000290803a211 */ /* 0x000fc400020f1409 */
[----:B------:R-:W-:Y:S01]  /*23a50*/  ISETP.GE.AND P1, PT, R0, UR4, PT ;  /* 0x0000000400007c0c */ /* 0x000fe2000bf26270 */
[----:B0-----:R-:W-:Y:S02]  /*23a60*/  @!P2 IMAD.MOV.U32 R4, RZ, RZ, R110 ;  /* 0x000000ffff04a224 */ /* 0x001fe400078e006e */
[----:B------:R-:W-:Y:S01]  /*23a70*/  @!P2 IMAD.MOV.U32 R5, RZ, RZ, R108 ;  /* 0x000000ffff05a224 */ /* 0x000fe200078e006c */
[----:B------:R-:W-:-:S04]  /*23a80*/  @!P3 LEA R8, P5, R15, R43, 0x2 ;  /* 0x0000002b0f08b211 */ /* 0x000fc800078a10ff */
[----:B------:R0:W-:Y:S01]  /*23a90*/  @!P2 ST.E.64 desc[UR54][R2.64], R4 ;  /* 0x000000040200a985 */ /* 0x0001e2000c101b36 */
[----:B------:R-:W-:Y:S02]  /*23aa0*/  ISETP.GE.AND P2, PT, R12, UR4, PT ;  /* 0x000000040c007c0c */ /* 0x000fe4000bf46270 */
[----:B------:R-:W-:Y:S02]  /*23ab0*/  SHF.R.S32.HI R10, RZ, 0x1f, R13 ;  /* 0x0000001fff0a7819 */ /* 0x000fe4000001140d */
[----:B------:R-:W-:Y:S02]  /*23ac0*/  @!P0 LEA R6, P4, R13, R43, 0x2 ;  /* 0x0000002b0d068211 */ /* 0x000fe400078810ff */
[-C--:B------:R-:W-:Y:S02]  /*23ad0*/  @!P3 LEA.HI.X R9, R15, R41.reuse, R11, 0x2, P5 ;  /* 0x000000290f09b211 */ /* 0x080fe400028f140b */
[----:B------:R-:W-:Y:S02]  /*23ae0*/  @!P0 LEA.HI.X R7, R13, R41, R10, 0x2, P4 ;  /* 0x000000290d078211 */ /* 0x000fe400020f140a */
[----:B------:R-:W-:-:S02]  /*23af0*/  SHF.R.S32.HI R11, RZ, 0x1f, R0 ;  /* 0x0000001fff0b7819 */ /* 0x000fc40000011400 */
[----:B0-----:R-:W-:Y:S01]  /*23b00*/  @!P1 LEA R4, P4, R0, R43, 0x2 ;  /* 0x0000002b00049211 */ /* 0x001fe200078810ff */
[----:B------:R-:W-:-:S03]  /*23b10*/  VIADD R14, R44, 0xb8 ;  /* 0x000000b82c0e7836 */ /* 0x000fc60000000000 */
[----:B------:R-:W-:Y:S02]  /*23b20*/  @!P1 LEA.HI.X R5, R0, R41, R11, 0x2, P4 ;  /* 0x0000002900059211 */ /* 0x000fe400020f140b */
[----:B------:R-:W-:Y:S02]  /*23b30*/  SHF.R.S32.HI R0, RZ, 0x1f, R12 ;  /* 0x0000001fff007819 */ /* 0x000fe4000001140c */
[C---:B------:R-:W-:Y:S02]  /*23b40*/  @!P2 LEA R2, P4, R12.reuse, R43, 0x2 ;  /* 0x0000002b0c02a211 */ /* 0x040fe400078810ff */
[----:B------:R-:W-:Y:S02]  /*23b50*/  @!P3 MOV R13, R109 ;  /* 0x0000006d000db202 */ /* 0x000fe40000000f00 */
[----:B------:R-:W-:Y:S01]  /*23b60*/  @!P2 LEA.HI.X R3, R12, R41, R0, 0x2, P4 ;  /* 0x000000290c03a211 */ /* 0x000fe200020f1400 */
[----:B------:R-:W-:Y:S01]  /*23b70*/  @!P3 IMAD.MOV.U32 R12, RZ, RZ, R111 ;  /* 0x000000ffff0cb224 */ /* 0x000fe200078e006f */
[----:B------:R-:W-:-:S04]  /*23b80*/  ISETP.GE.AND P5, PT, R14, UR4, PT ;  /* 0x000000040e007c0c */ /* 0x000fc8000bfa6270 */
[----:B------:R0:W-:Y:S01]  /*23b90*/  @!P3 ST.E.64 desc[UR54][R8.64], R12 ;  /* 0x0000000c0800b985 */ /* 0x0001e2000c101b36 */
[----:B------:R-:W-:Y:S01]  /*23ba0*/  SHF.R.S32.HI R0, RZ, 0x1f, R14 ;  /* 0x0000001fff007819 */ /* 0x000fe2000001140e */
[----:B0-----:R-:W-:Y:S02]  /*23bb0*/  @!P0 IMAD.MOV.U32 R8, RZ, RZ, R114 ;  /* 0x000000ffff088224 */ /* 0x001fe400078e0072 */
[----:B------:R-:W-:-:S05]  /*23bc0*/  @!P0 IMAD.MOV.U32 R9, RZ, RZ, R112 ;  /* 0x000000ffff098224 */ /* 0x000fca00078e0070 */
[C---:B------:R-:W-:Y:S01]  /*23bd0*/  @!P5 LEA R10, P4, R14.reuse, R43, 0x2 ;  /* 0x0000002b0e0ad211 */ /* 0x040fe200078810ff */
[----:B------:R0:W-:Y:S03]  /*23be0*/  @!P0 ST.E.64 desc[UR54][R6.64], R8 ;  /* 0x0000000806008985 */ /* 0x0001e6000c101b36 */
[----:B------:R-:W-:Y:S01]  /*23bf0*/  @!P5 LEA.HI.X R11, R14, R41, R0, 0x2, P4 ;  /* 0x000000290e0bd211 */ /* 0x000fe200020f1400 */
[----:B0-----:R-:W-:Y:S02]  /*23c00*/  @!P1 IMAD.MOV.U32 R6, RZ, RZ, R115 ;  /* 0x000000ffff069224 */ /* 0x001fe400078e0073 */
[----:B------:R-:W-:-:S05]  /*23c10*/  @!P1 IMAD.MOV.U32 R7, RZ, RZ, R113 ;  /* 0x000000ffff079224 */ /* 0x000fca00078e0071 */
[----:B------:R0:W-:Y:S02]  /*23c20*/  @!P1 ST.E.64 desc[UR54][R4.64], R6 ;  /* 0x0000000604009985 */ /* 0x0001e4000c101b36 */
[----:B0-----:R-:W-:Y:S02]  /*23c30*/  @!P2 IMAD.MOV.U32 R4, RZ, RZ, R118 ;  /* 0x000000ffff04a224 */ /* 0x001fe400078e0076 */
[----:B------:R-:W-:Y:S02]  /*23c40*/  @!P2 IMAD.MOV.U32 R5, RZ, RZ, R116 ;  /* 0x000000ffff05a224 */ /* 0x000fe400078e0074 */
[----:B------:R-:W-:Y:S02]  /*23c50*/  @!P5 IMAD.MOV.U32 R6, RZ, RZ, R119 ;  /* 0x000000ffff06d224 */ /* 0x000fe400078e0077 */
[----:B------:R-:W-:Y:S01]  /*23c60*/  @!P5 IMAD.MOV.U32 R7, RZ, RZ, R117 ;  /* 0x000000ffff07d224 */ /* 0x000fe200078e0075 */
[----:B------:R3:W-:Y:S04]  /*23c70*/  @!P2 ST.E.64 desc[UR54][R2.64], R4 ;  /* 0x000000040200a985 */ /* 0x0007e8000c101b36 */
[----:B------:R3:W-:Y:S02]  /*23c80*/  @!P5 ST.E.64 desc[UR54][R10.64], R6 ;  /* 0x000000060a00d985 */ /* 0x0007e4000c101b36 */
.L_x_3651:
[----:B------:R-:W-:Y:S05]  /*23c90*/  BSYNC B1 ;  /* 0x0000000000017941 */ /* 0x000fea0003800000 */
.L_x_3650:
[----:B------:R-:W-:-:S03]  /*23ca0*/  UMOV UR4, 0xffffffff ;  /* 0xffffffff00047882 */ /* 0x000fc60000000000 */
[----:B------:R-:W-:Y:S05]  /*23cb0*/  BRA.DIV UR4, `(.L_x_3652) ;  /* 0x000000da04247947 */ /* 0x000fea000b800000 */
[----:B0-----:R-:W0:Y:S04]  /*23cc0*/  SHFL.IDX PT, R42, R42, 0x1, 0x1c1f ;  /* 0x003c1f002a2a7f89 */ /* 0x001e2800000e0000 */
[----:B------:R4:W0:Y:S02]  /*23cd0*/  SHFL.IDX PT, R14, R40, 0x1, 0x1c1f ;  /* 0x003c1f00280e7f89 */ /* 0x00082400000e0000 */
.L_x_3946:
[----:B------:R-:W-:-:S13]  /*23ce0*/  ISETP.GE.AND P0, PT, R39, R38, PT ;  /* 0x000000262700720c */ /* 0x000fda0003f06270 */
[----:B------:R-:W-:Y:S05]  /*23cf0*/  @P0 BRA `(.L_x_3648) ;  /* 0x0000001800a00947 */ /* 0x000fea0003800000 */
[----:B------:R-:W5:Y:S01]  /*23d00*/  LDL R58, [R1+0xc0] ;  /* 0x0000c000013a7983 */ /* 0x000f620000100800 */
[----:B------:R-:W-:-:S03]  /*23d10*/  ULDC UR4, c[0x0][0xac8] ;  /* 0x0002b20000047ab9 */ /* 0x000fc60000000800 */
[----:B------:R-:W5:Y:S04]  /*23d20*/  LDL R46, [R1+0xb0] ;  /* 0x0000b000012e7983 */ /* 0x000f680000100800 */
[----:B----4-:R-:W4:Y:S04]  /*23d30*/  LDL R40, [R1+0xa0] ;  /* 0x0000a00001287983 */ /* 0x010f280000100800 */
[----:B------:R-:W4:Y:S04]  /*23d40*/  LDL R21, [R1+0x44] ;  /* 0x0000440001157983 */ /* 0x000f280000100800 */
[----:B------:R-:W4:Y:S04]  /*23d50*/  LDL R12, [R1] ;  /* 0x00000000010c7983 */ /* 0x000f280000100800 */
[----:B------:R-:W4:Y:S04]  /*23d60*/  LDL R60, [R1+0x74] ;  /* 0x00007400013c7983 */ /* 0x000f280000100800 */
        /* <DEDUP_REMOVED lines=10> */
[----:B--2---:R-:W2:Y:S04]  /*23e10*/  LDL R43, [R1+0xac] ;  /* 0x0000ac00012b7983 */ /* 0x004ea80000100800 */
[----:B------:R-:W2:Y:S04]  /*23e20*/  LDL R9, [R1+0x48] ;  /* 0x0000480001097983 */ /* 0x000ea80000100800 */
[----:B------:R-:W2:Y:S04]  /*23e30*/  LDL R59, [R1+0x60] ;  /* 0x00006000013b7983 */ /* 0x000ea80000100800 */
[----:B------:R-:W2:Y:S04]  /*23e40*/  LDL R24, [R1+0xa8] ;  /* 0x0000a80001187983 */ /* 0x000ea80000100800 */
        /* <DEDUP_REMOVED lines=18> */
[----:B------:R-:W3:Y:S01]  /*23f70*/  LDL R15, [R1+0x1c] ;  /* 0x00001c00010f7983 */ /* 0x000ee20000100800 */
[----:B-----5:R-:W-:-:S02]  /*23f80*/  IMAD.MOV.U32 R86, RZ, RZ, R58 ;  /* 0x000000ffff567224 */ /* 0x020fc400078e003a */
[----:B------:R-:W-:Y:S01]  /*23f90*/  IMAD.MOV.U32 R58, RZ, RZ, R46 ;  /* 0x000000ffff3a7224 */ /* 0x000fe200078e002e */
[----:B----4-:R-:W-:Y:S01]  /*23fa0*/  MOV R46, R40 ;  /* 0x00000028002e7202 */ /* 0x010fe20000000f00 */
[----:B------:R-:W-:Y:S02]  /*23fb0*/  IMAD.MOV.U32 R40, RZ, RZ, R21 ;  /* 0x000000ffff287224 */ /* 0x000fe400078e0015 */
[----:B------:R-:W4:Y:S01]  /*23fc0*/  LDL R21, [R1+0x7c] ;  /* 0x00007c0001157983 */ /* 0x000f220000100800 */
[----:B------:R-:W-:Y:S02]  /*23fd0*/  ISETP.GE.AND P4, PT, R12, UR4, PT ;  /* 0x000000040c007c0c */ /* 0x000fe4000bf86270 */
[----:B------:R-:W-:Y:S02]  /*23fe0*/  ISETP.GE.AND P1, PT, R60, UR4, PT ;  /* 0x000000043c007c0c */ /* 0x000fe4000bf26270 */
[----:B------:R-:W-:-:S09]  /*23ff0*/  ISETP.GE.AND P2, PT, R85, UR4, PT ;  /* 0x0000000455007c0c */ /* 0x000fd2000bf46270 */
[----:B0-----:R-:W-:Y:S01]  /*24000*/  @!P4 MOV R5, R42 ;  /* 0x0000002a0005c202 */ /* 0x001fe20000000f00 */
[----:B------:R-:W-:Y:S01]  /*24010*/  @!P4 IMAD.MOV.U32 R4, RZ, RZ, R14 ;  /* 0x000000ffff04c224 */ /* 0x000fe200078e000e */
[----:B------:R-:W-:Y:S01]  /*24020*/  ISETP.GE.AND P3, PT, R62, UR4, PT ;  /* 0x000000043e007c0c */ /* 0x000fe2000bf66270 */
[----:B------:R-:W-:Y:S02]  /*24030*/  @!P4 IMAD.MOV.U32 R6, RZ, RZ, R32 ;  /* 0x000000ffff06c224 */ /* 0x000fe400078e0020 */
[----:B------:R-:W-:Y:S01]  /*24040*/  @!P4 IMAD.WIDE R4, R12, 0x4, R4 ;  /* 0x000000040c04c825 */ /* 0x000fe200078e0204 */
[----:B------:R-:W-:-:S03]  /*24050*/  @!P1 LEA R2, P0, R60, R14, 0x2 ;  /* 0x0000000e3c029211 */ /* 0x000fc600078010ff */
[----:B------:R-:W-:Y:S01]  /*24060*/  @!P4 IMAD.MOV.U32 R7, RZ, RZ, R30 ;  /* 0x000000ffff07c224 */ /* 0x000fe200078e001e */
[----:B------:R-:W-:-:S04]  /*24070*/  @!P1 LEA.HI.X R3, R60, R42, R84, 0x2, P0 ;  /* 0x0000002a3c039211 */ /* 0x000fc800000f1454 */
[----:B------:R0:W-:Y:S01]  /*24080*/  @!P4 ST.E.64 desc[UR54][R4.64], R6 ;  /* 0x000000060400c985 */ /* 0x0001e2000c101b36 */
[----:B------:R-:W-:Y:S01]  /*24090*/  ISETP.GE.AND P0, PT, R63, UR4, PT ;  /* 0x000000043f007c0c */ /* 0x000fe2000bf06270 */
[----:B------:R-:W-:Y:S02]  /*240a0*/  IMAD.MOV.U32 R84, RZ, RZ, R56 ;  /* 0x000000ffff547224 */ /* 0x000fe400078e0038 */
[----:B------:R-:W-:Y:S02]  /*240b0*/  IMAD.MOV.U32 R56, RZ, RZ, R44 ;  /* 0x000000ffff387224 */ /* 0x000fe400078e002c */
[----:B------:R-:W-:Y:S02]  /*240c0*/  IMAD.MOV.U32 R44, RZ, RZ, R37 ;  /* 0x000000ffff2c7224 */ /* 0x000fe400078e0025 */
[----:B0-----:R-:W-:Y:S02]  /*240d0*/  @!P1 IMAD.MOV.U32 R4, RZ, RZ, R33 ;  /* 0x000000ffff049224 */ /* 0x001fe400078e0021 */
[----:B------:R-:W-:Y:S01]  /*240e0*/  @!P1 IMAD.MOV.U32 R5, RZ, RZ, R31 ;  /* 0x000000ffff059224 */ /* 0x000fe200078e001f */
[----:B------:R-:W-:Y:S01]  /*240f0*/  @!P2 LEA R6, P4, R85, R14, 0x2 ;  /* 0x0000000e5506a211 */ /* 0x000fe200078810ff */
[----:B------:R-:W-:-:S03]  /*24100*/  IMAD.MOV.U32 R37, RZ, RZ, R8 ;  /* 0x000000ffff257224 */ /* 0x000fc600078e0008 */
[----:B------:R0:W-:Y:S01]  /*24110*/  @!P1 ST.E.64 desc[UR54][R2.64], R4 ;  /* 0x0000000402009985 */ /* 0x0001e2000c101b36 */
[----:B------:R-:W-:Y:S02]  /*24120*/  @!P2 LEA.HI.X R7, R85, R42, R86, 0x2, P4 ;  /* 0x0000002a5507a211 */ /* 0x000fe400020f1456 */
[----:B------:R-:W-:Y:S01]  /*24130*/  ISETP.GE.AND P1, PT, R61, UR4, PT ;  /* 0x000000043d007c0c */ /* 0x000fe2000bf26270 */
[----:B------:R-:W-:Y:S01]  /*24140*/  IMAD.MOV.U32 R60, RZ, RZ, R48 ;  /* 0x000000ffff3c7224 */ /* 0x000fe200078e0030 */
[----:B------:R-:W-:Y:S01]  /*24150*/  @!P3 LEA R8, P5, R62, R14, 0x2 ;  /* 0x0000000e3e08b211 */ /* 0x000fe200078a10ff */
[----:B--2---:R-:W-:Y:S02]  /*24160*/  IMAD.MOV.U32 R48, RZ, RZ, R43 ;  /* 0x000000ffff307224 */ /* 0x004fe400078e002b */
[----:B------:R-:W-:Y:S02]  /*24170*/  IMAD.MOV.U32 R43, RZ, RZ, R9 ;  /* 0x000000ffff2b7224 */ /* 0x000fe400078e0009 */
[----:B0-----:R-:W-:-:S02]  /*24180*/  @!P2 IMAD.MOV.U32 R2, RZ, RZ, R52 ;  /* 0x000000ffff02a224 */ /* 0x001fc400078e0034 */
[----:B------:R-:W-:Y:S01]  /*24190*/  @!P2 IMAD.MOV.U32 R3, RZ, RZ, R34 ;  /* 0x000000ffff03a224 */ /* 0x000fe200078e0022 */
[----:B------:R-:W-:Y:S01]  /*241a0*/  @!P3 LEA.HI.X R9, R62, R42, R84, 0x2, P5 ;  /* 0x0000002a3e09b211 */ /* 0x000fe200028f1454 */
[----:B------:R-:W-:-:S03]  /*241b0*/  IMAD.MOV.U32 R62, RZ, RZ, R56 ;  /* 0x000000ffff3e7224 */ /* 0x000fc600078e0038 */
[----:B------:R0:W-:Y:S01]  /*241c0*/  @!P2 ST.E.64 desc[UR54][R6.64], R2 ;  /* 0x000000020600a985 */ /* 0x0001e2000c101b36 */
[----:B------:R-:W-:Y:S01]  /*241d0*/  ISETP.GE.AND P2, PT, R59, UR4, PT ;  /* 0x000000043b007c0c */ /* 0x000fe2000bf46270 */
[----:B------:R-:W-:Y:S01]  /*241e0*/  IMAD.MOV.U32 R56, RZ, RZ, R24 ;  /* 0x000000ffff387224 */ /* 0x000fe200078e0018 */
[----:B------:R-:W-:Y:S01]  /*241f0*/  MOV R84, R60 ;  /* 0x0000003c00547202 */ /* 0x000fe20000000f00 */
[----:B------:R-:W-:Y:S01]  /*24200*/  IMAD.MOV.U32 R60, RZ, RZ, R58 ;  /* 0x000000ffff3c7224 */ /* 0x000fe200078e003a */
[----:B------:R-:W-:Y:S01]  /*24210*/  @!P3 MOV R34, R53 ;  /* 0x000000350022b202 */ /* 0x000fe20000000f00 */
[----:B---3--:R-:W-:Y:S01]  /*24220*/  IMAD.MOV.U32 R24, RZ, RZ, R10 ;  /* 0x000000ffff187224 */ /* 0x008fe200078e000a */
[-C--:B------:R-:W-:Y:S01]  /*24230*/  @!P0 LEA R10, P4, R63, R14.reuse, 0x2 ;  /* 0x0000000e3f0a8211 */ /* 0x080fe200078810ff */
[----:B------:R-:W-:Y:S02]  /*24240*/  IMAD.MOV.U32 R58, RZ, RZ, R48 ;  /* 0x000000ffff3a7224 */ /* 0x000fe400078e0030 */
[----:B------:R-:W-:Y:S01]  /*24250*/  IMAD.MOV.U32 R48, RZ, RZ, R46 ;  /* 0x000000ffff307224 */ /* 0x000fe200078e002e */
[----:B------:R1:W-:Y:S01]  /*24260*/  @!P3 ST.E.64 desc[UR54][R8.64], R34 ;  /* 0x000000220800b985 */ /* 0x0003e2000c101b36 */
[----:B------:R-:W-:Y:S01]  /*24270*/  IMAD.MOV.U32 R46, RZ, RZ, R44 ;  /* 0x000000ffff2e7224 */ /* 0x000fe200078e002c */
[----:B------:R-:W-:Y:S01]  /*24280*/  ISETP.GE.AND P3, PT, R57, UR4, PT ;  /* 0x0000000439007c0c */ /* 0x000fe2000bf66270 */
[----:B------:R-:W-:Y:S01]  /*24290*/  IMAD.MOV.U32 R44, RZ, RZ, R11 ;  /* 0x000000ffff2c7224 */ /* 0x000fe200078e000b */
[----:B------:R-:W-:Y:S01]  /*242a0*/  @!P1 LEA R4, P5, R61, R14, 0x2 ;  /* 0x0000000e3d049211 */ /* 0x000fe200078a10ff */
[----:B0-----:R-:W-:Y:S01]  /*242b0*/  @!P0 IMAD.MOV.U32 R2, RZ, RZ, R64 ;  /* 0x000000ffff028224 */ /* 0x001fe200078e0040 */
[-C--:B------:R-:W-:Y:S01]  /*242c0*/  @!P0 LEA.HI.X R11, R63, R42.reuse, R84, 0x2, P4 ;  /* 0x0000002a3f0b8211 */ /* 0x080fe200020f1454 */
[----:B------:R-:W-:Y:S01]  /*242d0*/  @!P0 IMAD.MOV.U32 R3, RZ, RZ, R54 ;  /* 0x000000ffff038224 */ /* 0x000fe200078e0036 */
[----:B------:R-:W-:Y:S01]  /*242e0*/  @!P1 LEA.HI.X R5, R61, R42, R62, 0x2, P5 ;  /* 0x0000002a3d059211 */ /* 0x000fe200028f143e */
[----:B------:R-:W-:Y:S01]  /*242f0*/  @!P1 IMAD.MOV.U32 R54, RZ, RZ, R65 ;  /* 0x000000ffff369224 */ /* 0x000fe200078e0041 */
[----:B------:R-:W-:-:S02]  /*24300*/  @!P2 LEA R6, P4, R59, R14, 0x2 ;  /* 0x0000000e3b06a211 */ /* 0x000fc400078810ff */
[----:B------:R0:W-:Y:S01]  /*24310*/  @!P0 ST.E.64 desc[UR54][R10.64], R2 ;  /* 0x000000020a008985 */ /* 0x0001e2000c101b36 */
[----:B------:R-:W-:Y:S02]  /*24320*/  ISETP.GE.AND P0, PT, R51, UR4, PT ;  /* 0x0000000433007c0c */ /* 0x000fe4000bf06270 */
[----:B------:R-:W-:Y:S01]  /*24330*/  @!P2 LEA.HI.X R7, R59, R42, R60, 0x2, P4 ;  /* 0x0000002a3b07a211 */ /* 0x000fe200020f143c */
[----:B------:R2:W-:Y:S01]  /*24340*/  @!P1 ST.E.64 desc[UR54][R4.64], R54 ;  /* 0x0000003604009985 */ /* 0x0005e2000c101b36 */
[----:B------:R-:W-:Y:S02]  /*24350*/  ISETP.GE.AND P1, PT, R49, UR4, PT ;  /* 0x0000000431007c0c */ /* 0x000fe4000bf26270 */
[C---:B-1----:R-:W-:Y:S01]  /*24360*/  @!P3 LEA R8, P5, R57.reuse, R14, 0x2 ;  /* 0x0000000e3908b211 */ /* 0x042fe200078a10ff */
[----:B0-----:R-:W-:Y:S02]  /*24370*/  @!P2 IMAD.MOV.U32 R2, RZ, RZ, R68 ;  /* 0x000000ffff02a224 */ /* 0x001fe400078e0044 */
[----:B------:R-:W-:Y:S01]  /*24380*/  @!P2 IMAD.MOV.U32 R3, RZ, RZ, R66 ;  /* 0x000000ffff03a224 */ /* 0x000fe200078e0042 */
[----:B------:R-:W-:Y:S01]  /*24390*/  @!P3 LEA.HI.X R9, R57, R42, R58, 0x2, P5 ;  /* 0x0000002a3909b211 */ /* 0x000fe200028f143a */
[----:B------:R-:W-:-:S03]  /*243a0*/  @!P3 IMAD.MOV.U32 R66, RZ, RZ, R122 ;  /* 0x000000ffff42b224 */ /* 0x000fc600078e007a */
[----:B------:R0:W-:Y:S01]  /*243b0*/  @!P2 ST.E.64 desc[UR54][R6.64], R2 ;  /* 0x000000020600a985 */ /* 0x0001e2000c101b36 */
[----:B------:R-:W-:Y:S02]  /*243c0*/  ISETP.GE.AND P2, PT, R47, UR4, PT ;  /* 0x000000042f007c0c */ /* 0x000fe4000bf46270 */
[-C--:B------:R-:W-:Y:S01]  /*243d0*/  @!P0 LEA R10, P5, R51, R14.reuse, 0x2 ;  /* 0x0000000e330a8211 */ /* 0x080fe200078a10ff */
[----:B------:R1:W-:Y:S01]  /*243e0*/  @!P3 ST.E.64 desc[UR54][R8.64], R66 ;  /* 0x000000420800b985 */ /* 0x0003e2000c101b36 */
[----:B------:R-:W-:Y:S01]  /*243f0*/  ISETP.GE.AND P4, PT, R45, UR4, PT ;  /* 0x000000042d007c0c */ /* 0x000fe2000bf86270 */
[----:B------:R-:W-:Y:S01]  /*24400*/  @!P0 IMAD.MOV.U32 R122, RZ, RZ, R125 ;  /* 0x000000ffff7a8224 */ /* 0x000fe200078e007d */
[----:B--2---:R-:W-:Y:S02]  /*24410*/  @!P1 LEA R4, P3, R49, R14, 0x2 ;  /* 0x0000000e31049211 */ /* 0x004fe400078610ff */
[-C--:B------:R-:W-:Y:S01]  /*24420*/  @!P0 LEA.HI.X R11, R51, R42.reuse, R56, 0x2, P5 ;  /* 0x0000002a330b8211 */ /* 0x080fe200028f1438 */
[----:B------:R-:W-:Y:S01]  /*24430*/  @!P1 IMAD.MOV.U32 R125, RZ, RZ, R124 ;  /* 0x000000ffff7d9224 */ /* 0x000fe200078e007c */
[----:B------:R-:W-:-:S02]  /*24440*/  @!P1 LEA.HI.X R5, R49, R42, R50, 0x2, P3 ;  /* 0x0000002a31059211 */ /* 0x000fc400018f1432 */
[----:B------:R-:W-:Y:S01]  /*24450*/  @!P1 MOV R124, R126 ;  /* 0x0000007e007c9202 */ /* 0x000fe20000000f00 */
[----:B------:R-:W-:Y:S01]  /*24460*/  @!P0 ST.E.64 desc[UR54][R10.64], R122 ;  /* 0x0000007a0a008985 */ /* 0x000fe2000c101b36 */
[----:B0-----:R-:W-:Y:S02]  /*24470*/  @!P2 LEA R2, P3, R47, R14, 0x2 ;  /* 0x0000000e2f02a211 */ /* 0x001fe400078610ff */
[----:B------:R-:W-:Y:S01]  /*24480*/  ISETP.GE.AND P0, PT, R43, UR4, PT ;  /* 0x000000042b007c0c */ /* 0x000fe2000bf06270 */
[----:B------:R-:W-:Y:S01]  /*24490*/  @!P2 IMAD.MOV.U32 R126, RZ, RZ, R69 ;  /* 0x000000ffff7ea224 */ /* 0x000fe200078e0045 */
[----:B------:R-:W-:Y:S01]  /*244a0*/  @!P2 LEA.HI.X R3, R47, R42, R48, 0x2, P3 ;  /* 0x0000002a2f03a211 */ /* 0x000fe200018f1430 */
[----:B------:R-:W-:Y:S01]  /*244b0*/  @!P1 ST.E.64 desc[UR54][R4.64], R124 ;  /* 0x0000007c04009985 */ /* 0x000fe2000c101b36 */
[----:B------:R-:W-:Y:S02]  /*244c0*/  ISETP.GE.AND P1, PT, R40, UR4, PT ;  /* 0x0000000428007c0c */ /* 0x000fe4000bf26270 */
[----:B------:R-:W-:Y:S01]  /*244d0*/  @!P4 LEA R6, P5, R45, R14, 0x2 ;  /* 0x0000000e2d06c211 */ /* 0x000fe200078a10ff */
[----:B------:R0:W-:Y:S01]  /*244e0*/  @!P2 ST.E.64 desc[UR54][R2.64], R126 ;  /* 0x0000007e0200a985 */ /* 0x0001e2000c101b36 */
[----:B------:R-:W-:-:S02]  /*244f0*/  ISETP.GE.AND P2, PT, R36, UR4, PT ;  /* 0x0000000424007c0c */ /* 0x000fc4000bf46270 */
[----:B------:R-:W-:-:S03]  /*24500*/  @!P4 LEA.HI.X R7, R45, R42, R46, 0x2, P5 ;  /* 0x0000002a2d07c211 */ /* 0x000fc600028f142e */
[C---:B-1----:R-:W-:Y:S01]  /*24510*/  @!P0 LEA R8, P3, R43.reuse, R14, 0x2 ;  /* 0x0000000e2b088211 */ /* 0x042fe200078610ff */
[----:B0-----:R-:W-:Y:S02]  /*24520*/  @!P4 IMAD.MOV.U32 R2, RZ, RZ, R70 ;  /* 0x000000ffff02c224 */ /* 0x001fe400078e0046 */
[----:B------:R-:W-:Y:S01]  /*24530*/  @!P4 IMAD.MOV.U32 R3, RZ, RZ, R128 ;  /* 0x000000ffff03c224 */ /* 0x000fe200078e0080 */
[----:B------:R-:W-:Y:S01]  /*24540*/  @!P0 LEA.HI.X R9, R43, R42, R44, 0x2, P3 ;  /* 0x0000002a2b098211 */ /* 0x000fe200018f142c */
[----:B------:R-:W-:-:S03]  /*24550*/  @!P0 IMAD.MOV.U32 R70, RZ, RZ, R73 ;  /* 0x000000ffff468224 */ /* 0x000fc600078e0049 */
[----:B------:R0:W-:Y:S01]  /*24560*/  @!P4 ST.E.64 desc[UR54][R6.64], R2 ;  /* 0x000000020600c985 */ /* 0x0001e2000c101b36 */
[----:B------:R-:W-:Y:S02]  /*24570*/  ISETP.GE.AND P4, PT, R28, UR4, PT ;  /* 0x000000041c007c0c */ /* 0x000fe4000bf86270 */
[C---:B------:R-:W-:Y:S01]  /*24580*/  @!P1 LEA R4, P5, R40.reuse, R14, 0x2 ;  /* 0x0000000e28049211 */ /* 0x040fe200078a10ff */
[----:B------:R-:W-:Y:S01]  /*24590*/  @!P1 IMAD.MOV.U32 R73, RZ, RZ, R72 ;  /* 0x000000ffff499224 */ /* 0x000fe200078e0048 */
[----:B------:R-:W-:Y:S01]  /*245a0*/  ISETP.GE.AND P3, PT, R13, UR4, PT ;  /* 0x000000040d007c0c */ /* 0x000fe2000bf66270 */
[----:B------:R-:W-:Y:S01]  /*245b0*/  @!P0 ST.E.64 desc[UR54][R8.64], R70 ;  /* 0x0000004608008985 */ /* 0x000fe2000c101b36 */
[----:B------:R-:W-:Y:S01]  /*245c0*/  @!P1 LEA.HI.X R5, R40, R42, R41, 0x2, P5 ;  /* 0x0000002a28059211 */ /* 0x000fe200028f1429 */
[----:B------:R-:W-:Y:S01]  /*245d0*/  @!P1 IMAD.MOV.U32 R72, RZ, RZ, R74 ;  /* 0x000000ffff489224 */ /* 0x000fe200078e004a */
[----:B------:R-:W-:-:S04]  /*245e0*/  @!P2 LEA R10, P0, R36, R14, 0x2 ;  /* 0x0000000e240aa211 */ /* 0x000fc800078010ff */
[----:B------:R1:W-:Y:S01]  /*245f0*/  @!P1 ST.E.64 desc[UR54][R4.64], R72 ;  /* 0x0000004804009985 */ /* 0x0003e2000c101b36 */
[----:B------:R-:W-:Y:S02]  /*24600*/  @!P2 LEA.HI.X R11, R36, R42, R37, 0x2, P0 ;  /* 0x0000002a240ba211 */ /* 0x000fe400000f1425 */
[C---:B0-----:R-:W-:Y:S02]  /*24610*/  @!P4 LEA R2, P1, R28.reuse, R14, 0x2 ;  /* 0x0000000e1c02c211 */ /* 0x041fe400078210ff */
[----:B------:R-:W-:Y:S02]  /*24620*/  ISETP.GE.AND P0, PT, R25, UR4, PT ;  /* 0x0000000419007c0c */ /* 0x000fe4000bf06270 */
[----:B------:R-:W-:Y:S02]  /*24630*/  @!P4 LEA.HI.X R3, R28, R42, R29, 0x2, P1 ;  /* 0x0000002a1c03c211 */ /* 0x000fe400008f141d */
[----:B------:R-:W-:Y:S01]  /*24640*/  ISETP.GE.AND P1, PT, R0, UR4, PT ;  /* 0x0000000400007c0c */ /* 0x000fe2000bf26270 */
[----:B------:R-:W-:Y:S01]  /*24650*/  @!P2 IMAD.MOV.U32 R74, RZ, RZ, R77 ;  /* 0x000000ffff4aa224 */ /* 0x000fe200078e004d */
[C---:B------:R-:W-:Y:S01]  /*24660*/  @!P3 LEA R6, P5, R13.reuse, R14, 0x2 ;  /* 0x0000000e0d06b211 */ /* 0x040fe200078a10ff */
[----:B------:R-:W-:Y:S01]  /*24670*/  @!P4 IMAD.MOV.U32 R77, RZ, RZ, R76 ;  /* 0x000000ffff4dc224 */ /* 0x000fe200078e004c */
[----:B------:R-:W-:Y:S01]  /*24680*/  @!P4 MOV R76, R78 ;  /* 0x0000004e004cc202 */ /* 0x000fe20000000f00 */
[----:B------:R-:W-:Y:S01]  /*24690*/  @!P3 IMAD.MOV.U32 R78, RZ, RZ, R81 ;  /* 0x000000ffff4eb224 */ /* 0x000fe200078e0051 */
[----:B------:R-:W-:Y:S01]  /*246a0*/  @!P3 LEA.HI.X R7, R13, R42, R27, 0x2, P5 ;  /* 0x0000002a0d07b211 */ /* 0x000fe200028f141b */
[----:B------:R-:W-:Y:S01]  /*246b0*/  VIADD R13, R12, 0xa8 ;  /* 0x000000a80c0d7836 */ /* 0x000fe20000000000 */
[----:B------:R0:W-:Y:S01]  /*246c0*/  @!P2 ST.E.64 desc[UR54][R10.64], R74 ;  /* 0x0000004a0a00a985 */ /* 0x0001e2000c101b36 */
[----:B-1----:R-:W-:Y:S01]  /*246d0*/  @!P0 LEA R4, P2, R25, R14, 0x2 ;  /* 0x0000000e19048211 */ /* 0x002fe200078410ff */
[----:B------:R-:W-:-:S02]  /*246e0*/  @!P0 IMAD.MOV.U32 R81, RZ, RZ, R80 ;  /* 0x000000ffff518224 */ /* 0x000fc400078e0050 */
[----:B------:R1:W-:Y:S01]  /*246f0*/  @!P4 ST.E.64 desc[UR54][R2.64], R76 ;  /* 0x0000004c0200c985 */ /* 0x0003e2000c101b36 */
[----:B------:R-:W-:Y:S01]  /*24700*/  ISETP.GE.AND P4, PT, R20, UR4, PT ;  /* 0x0000000414007c0c */ /* 0x000fe2000bf86270 */
[----:B------:R-:W-:Y:S02]  /*24710*/  @!P0 IMAD.MOV.U32 R80, RZ, RZ, R82 ;  /* 0x000000ffff508224 */ /* 0x000fe400078e0052 */
[----:B------:R2:W-:Y:S01]  /*24720*/  @!P3 ST.E.64 desc[UR54][R6.64], R78 ;  /* 0x0000004e0600b985 */ /* 0x0005e2000c101b36 */
[----:B------:R-:W-:Y:S02]  /*24730*/  ISETP.GE.AND P3, PT, R13, UR4, PT ;  /* 0x000000040d007c0c */ /* 0x000fe4000bf66270 */
[----:B------:R-:W-:Y:S02]  /*24740*/  @!P0 LEA.HI.X R5, R25, R42, R26, 0x2, P2 ;  /* 0x0000002a19058211 */ /* 0x000fe400010f141a */
[----:B------:R-:W-:Y:S01]  /*24750*/  @!P1 LEA R8, P2, R0, R14, 0x2 ;  /* 0x0000000e00089211 */ /* 0x000fe200078410ff */
[----:B0-----:R-:W-:Y:S01]  /*24760*/  VIADD R11, R12, 0xb0 ;  /* 0x000000b00c0b7836 */ /* 0x001fe20000000000 */
[----:B------:R-:W-:Y:S01]  /*24770*/  ISETP.GE.AND P5, PT, R15, UR4, PT ;  /* 0x000000040f007c0c */ /* 0x000fe2000bfa6270 */
[----:B------:R-:W-:Y:S01]  /*24780*/  @!P0 ST.E.64 desc[UR54][R4.64], R80 ;  /* 0x0000005004008985 */ /* 0x000fe2000c101b36 */
[----:B------:R-:W-:Y:S01]  /*24790*/  @!P1 LEA.HI.X R9, R0, R42, R24, 0x2, P2 ;  /* 0x0000002a00099211 */ /* 0x000fe200010f1418 */
[----:B------:R-:W-:Y:S01]  /*247a0*/  @!P1 IMAD.MOV.U32 R82, RZ, RZ, R130 ;  /* 0x000000ffff529224 */ /* 0x000fe200078e0082 */
[----:B------:R-:W-:-:S02]  /*247b0*/  ISETP.GE.AND P0, PT, R11, UR4, PT ;  /* 0x000000040b007c0c */ /* 0x000fc4000bf06270 */
[----:B------:R-:W-:Y:S02]  /*247c0*/  SHF.R.S32.HI R0, RZ, 0x1f, R13 ;  /* 0x0000001fff007819 */ /* 0x000fe4000001140d */
[----:B------:R0:W-:Y:S01]  /*247d0*/  @!P1 ST.E.64 desc[UR54][R8.64], R82 ;  /* 0x0000005208009985 */ /* 0x0001e2000c101b36 */
[-C--:B-1----:R-:W-:Y:S02]  /*247e0*/  @!P4 LEA R2, P1, R20, R14.reuse, 0x2 ;  /* 0x0000000e1402c211 */ /* 0x082fe400078210ff */
[----:B--2---:R-:W-:Y:S01]  /*247f0*/  @!P3 LEA R6, P2, R13, R14, 0x2 ;  /* 0x0000000e0d06b211 */ /* 0x004fe200078410ff */
[----:B------:R-:W-:-:S03]  /*24800*/  @!P4 IMAD.MOV.U32 R128, RZ, RZ, R131 ;  /* 0x000000ffff80c224 */ /* 0x000fc600078e0083 */
[----:B------:R-:W-:Y:S02]  /*24810*/  @!P3 LEA.HI.X R7, R13, R42, R0, 0x2, P2 ;  /* 0x0000002a0d07b211 */ /* 0x000fe400010f1400 */
[----:B------:R-:W-:Y:S02]  /*24820*/  SHF.R.S32.HI R13, RZ, 0x1f, R15 ;  /* 0x0000001fff0d7819 */ /* 0x000fe4000001140f */
[----:B------:R-:W-:Y:S02]  /*24830*/  SHF.R.S32.HI R0, RZ, 0x1f, R11 ;  /* 0x0000001fff007819 */ /* 0x000fe4000001140b */
[----:B------:R-:W-:Y:S01]  /*24840*/  @!P0 LEA R10, P2, R11, R14, 0x2 ;  /* 0x0000000e0b0a8211 */ /* 0x000fe200078410ff */
[----:B0-----:R-:W-:-:S03]  /*24850*/  VIADD R9, R12, 0xb8 ;  /* 0x000000b80c097836 */ /* 0x001fc60000000000 */
[-C--:B------:R-:W-:Y:S02]  /*24860*/  @!P0 LEA.HI.X R11, R11, R42.reuse, R0, 0x2, P2 ;  /* 0x0000002a0b0b8211 */ /* 0x080fe400010f1400 */
[----:B----4-:R-:W-:Y:S02]  /*24870*/  @!P4 LEA.HI.X R3, R20, R42, R21, 0x2, P1 ;  /* 0x0000002a1403c211 */ /* 0x010fe400008f1415 */
[----:B------:R-:W-:-:S03]  /*24880*/  @!P5 LEA R4, P1, R15, R14, 0x2 ;  /* 0x0000000e0f04d211 */ /* 0x000fc600078210ff */
[----:B------:R0:W-:Y:S01]  /*24890*/  @!P4 ST.E.64 desc[UR54][R2.64], R128 ;  /* 0x000000800200c985 */ /* 0x0001e2000c101b36 */
[----:B------:R-:W-:Y:S01]  /*248a0*/  @!P5 LEA.HI.X R5, R15, R42, R13, 0x2, P1 ;  /* 0x0000002a0f05d211 */ /* 0x000fe200008f140d */
[----:B0-----:R-:W-:Y:S01]  /*248b0*/  @!P5 IMAD.MOV.U32 R2, RZ, RZ, R134 ;  /* 0x000000ffff02d224 */ /* 0x001fe200078e0086 */
[----:B------:R-:W-:Y:S01]  /*248c0*/  @!P5 MOV R3, R132 ;  /* 0x000000840003d202 */ /* 0x000fe20000000f00 */
[----:B------:R-:W-:-:S04]  /*248d0*/  @!P3 IMAD.MOV.U32 R132, RZ, RZ, R135 ;  /* 0x000000ffff84b224 */ /* 0x000fc800078e0087 */
        /* <DEDUP_REMOVED lines=10> */
.L_x_3634:
        /* <DEDUP_REMOVED lines=26> */
.L_x_3653:
[----:B------:R-:W3:Y:S01]  /*24b20*/  LDL.LU R0, [R1+0x14] ;  /* 0x0000140001007983 */ /* 0x000ee20000300800 */
[----:B------:R-:W-:Y:S01]  /*24b30*/  BSSY B1, `(.L_x_3654) ;  /* 0x0000038000017945 */ /* 0x000fe20003800000 */
[----:B------:R-:W-:Y:S02]  /*24b40*/  SEL R237, R237, RZ, !P0 ;  /* 0x000000ffeded7207 */ /* 0x000fe40004000000 */
[----:B-----5:R-:W-:Y:S02]  /*24b50*/  SHF.R.S32.HI R12, RZ, 0x1f, R13 ;  /* 0x0000001fff0c7819 */ /* 0x020fe4000001140d */
[----:B---3--:R-:W-:Y:S01]  /*24b60*/  SEL R14, R0, RZ, !P0 ;  /* 0x000000ff000e7207 */ /* 0x008fe20004000000 */
[----:B------:R-:W-:Y:S06]  /*24b70*/  @P3 BRA `(.L_x_3655) ;  /* 0x0000000000cc3947 */ /* 0x000fec0003800000 */
[----:B------:R-:W3:Y:S01]  /*24b80*/  LDL R0, [R1+0x18] ;  /* 0x0000180001007983 */ /* 0x000ee20000100800 */
[----:B------:R-:W2:Y:S02]  /*24b90*/  LDC R25, c[0x0][0xbe8] ;  /* 0x0002fa00ff197b82 */ /* 0x000ea40000000800 */
[----:B--2---:R-:W-:Y:S02]  /*24ba0*/  IMAD R2, R20, R25, RZ ;  /* 0x0000001914027224 */ /* 0x004fe400078e02ff */
[----:B---3--:R-:W-:-:S04]  /*24bb0*/  IMAD R0, R0, 0x80, R28 ;  /* 0x0000008000007824 */ /* 0x008fc800078e021c */
[----:B------:R-:W-:-:S05]  /*24bc0*/  VIADD R21, R0, 0xffffff80 ;  /* 0xffffff8000157836 */ /* 0x000fca0000000000 */
[----:B------:R-:W-:-:S13]  /*24bd0*/  ISETP.GE.AND P0, PT, R21, R2, PT ;  /* 0x000000021500720c */ /* 0x000fda0003f06270 */
[----:B------:R-:W-:Y:S05]  /*24be0*/  @P0 BRA `(.L_x_3655) ;  /* 0x0000000000b00947 */ /* 0x000fea0003800000 */
[----:B------:R-:W2:Y:S01]  /*24bf0*/  LDL.LU R30, [R1+0x24] ;  /* 0x00002400011e7983 */ /* 0x000ea20000300800 */
[----:B------:R-:W-:Y:S01]  /*24c00*/  ISETP.GT.AND P3, PT, R165, 0x1, PT ;  /* 0x00000001a500780c */ /* 0x000fe20003f64270 */
[----:B------:R-:W1:Y:S01]  /*24c10*/  LDC.64 R26, c[0x0][0xba8] ;  /* 0x0002ea00ff1a7b82 */ /* 0x000e620000000a00 */
[----:B------:R-:W-:Y:S01]  /*24c20*/  MOV R0, 0x9b8 ;  /* 0x000009b800007802 */ /* 0x000fe20000000f00 */
[----:B------:R-:W-:Y:S01]  /*24c30*/  IMAD.MOV.U32 R15, RZ, RZ, R21 ;  /* 0x000000ffff0f7224 */ /* 0x000fe200078e0015 */
[----:B------:R-:W-:Y:S02]  /*24c40*/  ISETP.NE.AND P0, PT, R25, 0x1, PT ;  /* 0x000000011900780c */ /* 0x000fe40003f05270 */
[----:B------:R-:W-:-:S04]  /*24c50*/  SEL R24, R0, 0x978, P3 ;  /* 0x0000097800187807 */ /* 0x000fc80001800000 */
[----:B------:R-:W3:Y:S08]  /*24c60*/  LDC.64 R6, c[0x0][R24+0x220] ;  /* 0x0000880018067b82 */ /* 0x000ef00000000a00 */
[----:B------:R-:W4:Y:S08]  /*24c70*/  LDC.64 R2, c[0x0][R24+0x218] ;  /* 0x0000860018027b82 */ /* 0x000f300000000a00 */
[----:B------:R-:W5:Y:S08]  /*24c80*/  LDC.64 R8, c[0x0][R24+0x228] ;  /* 0x00008a0018087b82 */ /* 0x000f700000000a00 */
[----:B------:R-:W0:Y:S08]  /*24c90*/  LDC.64 R4, c[0x0][R24+0x210] ;  /* 0x0000840018047b82 */ /* 0x000e300000000a00 */
[----:B------:R-:W4:Y:S08]  /*24ca0*/  @P0 LDC R0, c[0x0][0xbec] ;  /* 0x0002fb00ff000b82 */ /* 0x000f300000000800 */
[----:B------:R-:W5:Y:S01]  /*24cb0*/  @P0 LDC R31, c[0x0][0xbf0] ;  /* 0x0002fc00ff1f0b82 */ /* 0x000f620000000800 */
[----:B---3--:R-:W-:-:S07]  /*24cc0*/  IMAD R7, R7, R237, RZ ;  /* 0x000000ed07077224 */ /* 0x008fce00078e02ff */
[----:B-1----:R-:W1:Y:S01]  /*24cd0*/  @!P3 LDC R26, c[0x0][0xb50] ;  /* 0x0002d400ff1abb82 */ /* 0x002e620000000800 */
[----:B------:R-:W-:Y:S02]  /*24ce0*/  IMAD R7, R6, R14, R7 ;  /* 0x0000000e06077224 */ /* 0x000fe400078e0207 */
[----:B----4-:R-:W-:-:S05]  /*24cf0*/  @P0 IMAD.HI.U32 R0, R21, R0, RZ ;  /* 0x0000000015000227 */ /* 0x010fca00078e00ff */
[----:B------:R-:W3:Y:S01]  /*24d00*/  @!P3 LDC R27, c[0x0][0xb54] ;  /* 0x0002d500ff1bbb82 */ /* 0x000ee20000000800 */
[-C--:B------:R-:W-:Y:S02]  /*24d10*/  IMAD R29, R3, R235.reuse, RZ ;  /* 0x000000eb031d7224 */ /* 0x080fe400078e02ff */
[----:B------:R-:W-:Y:S01]  /*24d20*/  IMAD.WIDE.U32 R10, R2, R235, RZ ;  /* 0x000000eb020a7225 */ /* 0x000fe200078e00ff */
[----:B-----5:R-:W-:-:S03]  /*24d30*/  @P0 SHF.R.U32.HI R15, RZ, R31, R0 ;  /* 0x0000001fff0f0219 */ /* 0x020fc60000011600 */
[----:B------:R-:W-:-:S04]  /*24d40*/  IMAD.WIDE.U32 R2, R6, R237, RZ ;  /* 0x000000ed06027225 */ /* 0x000fc800078e00ff */
[----:B------:R-:W-:Y:S01]  /*24d50*/  IMAD.IADD R11, R29, 0x1, R11 ;  /* 0x000000011d0b7824 */ /* 0x000fe200078e020b */
[----:B------:R-:W-:Y:S01]  /*24d60*/  IADD3 R10, P0, P1, R2, R10, R13 ;  /* 0x0000000a020a7210 */ /* 0x000fe2000791e00d */
[----:B------:R-:W-:Y:S02]  /*24d70*/  IMAD.MOV R0, RZ, RZ, -R15 ;  /* 0x000000ffff007224 */ /* 0x000fe400078e0a0f */
[----:B------:R-:W-:Y:S02]  /*24d80*/  IMAD.IADD R6, R3, 0x1, R7 ;  /* 0x0000000103067824 */ /* 0x000fe400078e0207 */
[----:B------:R-:W-:-:S03]  /*24d90*/  IMAD R7, R25, R0, R21 ;  /* 0x0000000019077224 */ /* 0x000fc600078e0215 */
[----:B------:R-:W-:Y:S02]  /*24da0*/  IADD3.X R0, R6, R11, R12, P0, P1 ;  /* 0x0000000b06007210 */ /* 0x000fe400007e240c */
[----:B--2---:R-:W-:-:S05]  /*24db0*/  SEL R31, R30, RZ, P3 ;  /* 0x000000ff1e1f7207 */ /* 0x004fca0001800000 */
[----:B------:R-:W-:-:S04]  /*24dc0*/  IMAD.WIDE.U32 R2, R8, R31, RZ ;  /* 0x0000001f08027225 */ /* 0x000fc800078e00ff */
[----:B------:R-:W-:Y:S01]  /*24dd0*/  IMAD R9, R9, R31, RZ ;  /* 0x0000001f09097224 */ /* 0x000fe200078e02ff */
[----:B------:R-:W-:Y:S02]  /*24de0*/  IADD3 R2, P0, P1, R15, R10, R2 ;  /* 0x0000000a0f027210 */ /* 0x000fe4000791e002 */
[----:B------:R-:W-:Y:S01]  /*24df0*/  SHF.R.S32.HI R15, RZ, 0x1f, R15 ;  /* 0x0000001fff0f7819 */ /* 0x000fe2000001140f */
[----:B------:R-:W-:Y:S01]  /*24e00*/  IMAD.IADD R3, R9, 0x1, R3 ;  /* 0x0000000109037824 */ /* 0x000fe200078e0203 */
[----:B------:R-:W-:-:S04]  /*24e10*/  SHF.R.S32.HI R9, RZ, 0x1f, R7 ;  /* 0x0000001fff097819 */ /* 0x000fc80000011407 */
[----:B------:R-:W-:Y:S01]  /*24e20*/  IADD3.X R3, R15, R0, R3, P0, P1 ;  /* 0x000000000f037210 */ /* 0x000fe200007e2403 */
[----:B0-----:R-:W-:-:S04]  /*24e30*/  IMAD R0, R5, R7, RZ ;  /* 0x0000000705007224 */ /* 0x001fc800078e02ff */
[C---:B------:R-:W-:Y:S02]  /*24e40*/  IMAD R9, R4.reuse, R9, R0 ;  /* 0x0000000904097224 */ /* 0x040fe400078e0200 */
[----:B------:R-:W-:-:S04]  /*24e50*/  IMAD.WIDE.U32 R2, R4, R7, R2 ;  /* 0x0000000704027225 */ /* 0x000fc800078e0002 */
[----:B------:R-:W-:Y:S01]  /*24e60*/  IMAD.IADD R0, R3, 0x1, R9 ;  /* 0x0000000103007824 */ /* 0x000fe200078e0209 */
[----:B-1----:R-:W-:Y:S01]  /*24e70*/  LEA R4, P0, R2, R26, 0x2 ;  /* 0x0000001a02047211 */ /* 0x002fe200078010ff */
[----:B------:R-:W-:-:S03]  /*24e80*/  IMAD.MOV.U32 R3, RZ, RZ, -0x800000 ;  /* 0xff800000ff037424 */ /* 0x000fc600078e00ff */
[----:B---3--:R-:W-:-:S05]  /*24e90*/  LEA.HI.X R5, R2, R27, R0, 0x2, P0 ;  /* 0x0000001b02057211 */ /* 0x008fca00000f1400 */
[----:B------:R1:W-:Y:S04]  /*24ea0*/  STG.E desc[UR54][R4.64], R3 ;  /* 0x0000000304007986 */ /* 0x0003e8000c101936 */
.L_x_3655:
[----:B------:R-:W-:Y:S05]  /*24eb0*/  BSYNC B1 ;  /* 0x0000000000017941 */ /* 0x000fea0003800000 */
.L_x_3654:
[----:B------:R-:W-:Y:S05]  /*24ec0*/  @P2 BRA `(.L_x_3648) ;  /* 0x00000008002c2947 */ /* 0x000fea0003800000 */
[----:B------:R-:W3:Y:S01]  /*24ed0*/  LDL R24, [R1+0x18] ;  /* 0x0000180001187983 */ /* 0x000ee20000100800 */
[----:B------:R-:W4:Y:S01]  /*24ee0*/  LDC R21, c[0x0][0xbe8] ;  /* 0x0002fa00ff157b82 */ /* 0x000f220000000800 */
[----:B-12---:R-:W-:Y:S01]  /*24ef0*/  VIADD R4, R28, 0xffffff80 ;  /* 0xffffff801c047836 */ /* 0x006fe20000000000 */
[----:B------:R-:W-:Y:S01]  /*24f00*/  ULDC.64 UR4, c[0x0][0xaa0] ;  /* 0x0002a80000047ab9 */ /* 0x000fe20000000a00 */
[----:B------:R-:W-:Y:S01]  /*24f10*/  ULDC.64 UR6, c[0x0][0xaf0] ;  /* 0x0002bc0000067ab9 */ /* 0x000fe20000000a00 */
[----:B------:R-:W-:Y:S02]  /*24f20*/  IMAD R0, R12, UR4, RZ ;  /* 0x000000040c007c24 */ /* 0x000fe4000f8e02ff */
[----:B------:R-:W-:Y:S02]  /*24f30*/  SHF.R.S32.HI R3, RZ, 0x1f, R4 ;  /* 0x0000001fff037819 */ /* 0x000fe40000011404 */
[----:B------:R-:W-:Y:S02]  /*24f40*/  IMAD R5, R13, UR5, R0 ;  /* 0x000000050d057c24 */ /* 0x000fe4000f8e0200 */
[----:B------:R-:W-:Y:S01]  /*24f50*/  LEA.HI R7, R3, R4, RZ, 0x3 ;  /* 0x0000000403077211 */ /* 0x000fe200078f18ff */
[----:B------:R-:W-:Y:S01]  /*24f60*/  IMAD.WIDE.U32 R2, R13, UR4, RZ ;  /* 0x000000040d027c25 */ /* 0x000fe2000f8e00ff */
[----:B------:R-:W-:-:S02]  /*24f70*/  ULDC.64 UR4, c[0x0][0xae8] ;  /* 0x0002ba0000047ab9 */ /* 0x000fc40000000a00 */
[----:B------:R-:W-:Y:S01]  /*24f80*/  LOP3.LUT R9, R7, 0xfffffff8, RZ, 0xc0, !PT ;  /* 0xfffffff807097812 */ /* 0x000fe200078ec0ff */
[----:B------:R-:W-:Y:S01]  /*24f90*/  IMAD.IADD R3, R3, 0x1, R5 ;  /* 0x0000000103037824 */ /* 0x000fe200078e0205 */
[----:B------:R-:W-:Y:S02]  /*24fa0*/  SHF.R.S32.HI R25, RZ, 0x3, R7 ;  /* 0x00000003ff197819 */ /* 0x000fe40000011407 */
[----:B------:R-:W-:Y:S01]  /*24fb0*/  IADD3 R8, R4, -R9, RZ ;  /* 0x8000000904087210 */ /* 0x000fe20007ffe0ff */
[----:B------:R-:W-:-:S04]  /*24fc0*/  IMAD.WIDE.U32 R2, R235, UR4, R2 ;  /* 0x00000004eb027c25 */ /* 0x000fc8000f8e0002 */
[----:B------:R-:W-:Y:S01]  /*24fd0*/  IMAD R0, R8, 0x20, R25 ;  /* 0x0000002008007824 */ /* 0x000fe200078e0219 */
[----:B----4-:R-:W-:Y:S01]  /*24fe0*/  ISETP.NE.AND P0, PT, R21, 0x1, PT ;  /* 0x000000011500780c */ /* 0x010fe20003f05270 */
[----:B------:R-:W-:Y:S01]  /*24ff0*/  IMAD R3, R235, UR5, R3 ;  /* 0x00000005eb037c24 */ /* 0x000fe2000f8e0203 */
[----:B------:R-:W-:Y:S01]  /*25000*/  ULDC.64 UR4, c[0x0][0xae0] ;  /* 0x0002b80000047ab9 */ /* 0x000fe20000000a00 */
[----:B------:R-:W-:Y:S02]  /*25010*/  IMAD R4, R14, UR6, RZ ;  /* 0x000000060e047c24 */ /* 0x000fe4000f8e02ff */
[----:B------:R-:W-:-:S04]  /*25020*/  IMAD.WIDE.U32 R2, R237, UR6, R2 ;  /* 0x00000006ed027c25 */ /* 0x000fc8000f8e0002 */
[----:B------:R-:W-:-:S04]  /*25030*/  IMAD R7, R237, UR7, R4 ;  /* 0x00000007ed077c24 */ /* 0x000fc8000f8e0204 */
[----:B------:R-:W1:Y:S01]  /*25040*/  @P0 LDC R6, c[0x0][0xbec] ;  /* 0x0002fb00ff060b82 */ /* 0x000e620000000800 */
[----:B------:R-:W-:-:S07]  /*25050*/  IMAD.IADD R3, R3, 0x1, R7 ;  /* 0x0000000103037824 */ /* 0x000fce00078e0207 */
[----:B------:R-:W2:Y:S01]  /*25060*/  @P0 LDC R11, c[0x0][0xbf0] ;  /* 0x0002fc00ff0b0b82 */ /* 0x000ea20000000800 */
[----:B---3--:R-:W-:-:S04]  /*25070*/  IMAD R9, R24, 0x80, R0 ;  /* 0x0000008018097824 */ /* 0x008fc800078e0200 */
[----:B-1----:R-:W-:-:S04]  /*25080*/  @P0 IMAD.HI.U32 R0, R9, R6, RZ ;  /* 0x0000000609000227 */ /* 0x002fc800078e00ff */
[----:B------:R-:W-:Y:S01]  /*25090*/  IMAD.MOV.U32 R5, RZ, RZ, R9 ;  /* 0x000000ffff057224 */ /* 0x000fe200078e0009 */
[----:B--2---:R-:W-:-:S04]  /*250a0*/  @P0 SHF.R.U32.HI R5, RZ, R11, R0 ;  /* 0x0000000bff050219 */ /* 0x004fc80000011600 */
        /* <DEDUP_REMOVED lines=12> */
[----:B------:R-:W-:Y:S01]  /*25170*/  ULDC.64 UR4, c[0x0][0xa80] ;  /* 0x0002a00000047ab9 */ /* 0x000fe20000000a00 */
[----:B------:R-:W-:Y:S01]  /*25180*/  IMAD.SHL.U32 R7, R8, 0x8, RZ ;  /* 0x0000000808077824 */ /* 0x000fe200078e00ff */
[C---:B------:R-:W-:Y:S01]  /*25190*/  LEA R2, P0, R4.reuse, UR4, 0x1 ;  /* 0x0000000404027c11 */ /* 0x040fe2000f8008ff */
[----:B------:R-:W-:Y:S01]  /*251a0*/  UMOV UR4, 0xffffffff ;  /* 0xffffffff00047882 */ /* 0x000fe20000000000 */
[----:B------:R-:W-:Y:S01]  /*251b0*/  IADD3 R3, R5, R9, RZ ;  /* 0x0000000905037210 */ /* 0x000fe20007ffe0ff */
[C---:B------:R-:W-:Y:S01]  /*251c0*/  VIADD R9, R7.reuse, 0x80 ;  /* 0x0000008007097836 */ /* 0x040fe20000000000 */
[----:B------:R-:W-:Y:S01]  /*251d0*/  SHF.R.S32.HI R5, RZ, 0x1f, R7 ;  /* 0x0000001fff057819 */ /* 0x000fe20000011407 */
[----:B------:R-:W-:Y:S01]  /*251e0*/  VIADD R27, R7, 0x40 ;  /* 0x00000040071b7836 */ /* 0x000fe20000000000 */
[----:B------:R-:W-:Y:S02]  /*251f0*/  LEA.HI.X R3, R4, UR5, R3, 0x1, P0 ;  /* 0x0000000504037c11 */ /* 0x000fe400080f0c03 */
[----:B------:R-:W-:-:S02]  /*25200*/  SHF.R.S32.HI R8, RZ, 0x1f, R9 ;  /* 0x0000001fff087819 */ /* 0x000fc40000011409 */
[----:B------:R-:W-:Y:S01]  /*25210*/  SHF.R.S32.HI R10, RZ, 0x1f, R27 ;  /* 0x0000001fff0a7819 */ /* 0x000fe2000001141b */
[----:B------:R-:W-:Y:S06]  /*25220*/  BRA.DIV UR4, `(.L_x_3656) ;  /* 0x000000c604107947 */ /* 0x000fec000b800000 */
[----:B------:R1:W2:Y:S04]  /*25230*/  SHFL.IDX PT, R0, R3, RZ, 0x181f ;  /* 0x00181fff03007589 */ /* 0x0002a800000e0000 */
[----:B------:R1:W3:Y:S02]  /*25240*/  SHFL.IDX PT, R14, R2, RZ, 0x181f ;  /* 0x00181fff020e7589 */ /* 0x0002e400000e0000 */
.L_x_3949:
[----:B------:R-:W-:Y:S01]  /*25250*/  IMAD R21, R20, R21, RZ ;  /* 0x0000001514157224 */ /* 0x000fe200078e02ff */
[----:B------:R-:W-:Y:S01]  /*25260*/  BSSY B1, `(.L_x_3657) ;  /* 0x0000011000017945 */ /* 0x000fe20003800000 */
[----:B------:R-:W-:-:S05]  /*25270*/  IMAD R6, R24, 0x80, R25 ;  /* 0x0000008018067824 */ /* 0x000fca00078e0219 */
[----:B------:R-:W-:-:S13]  /*25280*/  ISETP.GE.AND P0, PT, R6, R21, PT ;  /* 0x000000150600720c */ /* 0x000fda0003f06270 */
[----:B------:R-:W-:Y:S05]  /*25290*/  @P0 BRA `(.L_x_3658) ;  /* 0x0000000000340947 */ /* 0x000fea0003800000 */
[----:B------:R-:W-:Y:S02]  /*252a0*/  ULDC UR4, c[0x0][0xac8] ;  /* 0x0002b20000047ab9 */ /* 0x000fe40000000800 */
[----:B------:R-:W-:Y:S02]  /*252b0*/  ISETP.GE.AND P3, PT, R7, UR4, PT ;  /* 0x0000000407007c0c */ /* 0x000fe4000bf66270 */
[----:B------:R-:W-:Y:S02]  /*252c0*/  ISETP.GE.AND P4, PT, R27, UR4, PT ;  /* 0x000000041b007c0c */ /* 0x000fe4000bf86270 */
[----:B------:R-:W-:-:S09]  /*252d0*/  ISETP.GE.AND P5, PT, R9, UR4, PT ;  /* 0x0000000409007c0c */ /* 0x000fd2000bfa6270 */
[-C--:B---3--:R-:W-:Y:S02]  /*252e0*/  @!P3 LEA R12, P0, R7, R14.reuse, 0x1 ;  /* 0x0000000e070cb211 */ /* 0x088fe400078008ff */
[-C--:B------:R-:W-:Y:S02]  /*252f0*/  @!P4 LEA R24, P1, R27, R14.reuse, 0x1 ;  /* 0x0000000e1b18c211 */ /* 0x080fe400078208ff */
[----:B------:R-:W-:Y:S02]  /*25300*/  @!P5 LEA R14, P2, R9, R14, 0x1 ;  /* 0x0000000e090ed211 */ /* 0x000fe400078408ff */
[-C--:B--2---:R-:W-:Y:S02]  /*25310*/  @!P3 LEA.HI.X R13, R7, R0.reuse, R5, 0x1, P0 ;  /* 0x00000000070db211 */ /* 0x084fe400000f0c05 */
[-C--:B------:R-:W-:Y:S02]  /*25320*/  @!P4 LEA.HI.X R25, R27, R0.reuse, R10, 0x1, P1 ;  /* 0x000000001b19c211 */ /* 0x080fe400008f0c0a */
[----:B------:R-:W-:Y:S01]  /*25330*/  @!P5 LEA.HI.X R15, R9, R0, R8, 0x1, P2 ;  /* 0x00000000090fd211 */ /* 0x000fe200010f0c08 */
[----:B------:R4:W-:Y:S04]  /*25340*/  @!P3 ST.E.128 desc[UR54][R12.64], RZ ;  /* 0x000000ff0c00b985 */ /* 0x0009e8000c101d36 */
[----:B------:R4:W-:Y:S04]  /*25350*/  @!P4 ST.E.128 desc[UR54][R24.64], RZ ;  /* 0x000000ff1800c985 */ /* 0x0009e8000c101d36 */
[----:B------:R4:W-:Y:S02]  /*25360*/  @!P5 ST.E.128 desc[UR54][R14.64], RZ ;  /* 0x000000ff0e00d985 */ /* 0x0009e4000c101d36 */
.L_x_3658:
[----:B------:R-:W-:Y:S05]  /*25370*/  BSYNC B1 ;  /* 0x0000000000017941 */ /* 0x000fea0003800000 */
.L_x_3657:
[----:B------:R-:W-:-:S03]  /*25380*/  UMOV UR4, 0xffffffff ;  /* 0xffffffff00047882 */ /* 0x000fc60000000000 */
[----:B------:R-:W-:Y:S05]  /*25390*/  BRA.DIV UR4, `(.L_x_3659) ;  /* 0x000000c204e87947 */ /* 0x000fea000b800000 */
[----:B--2---:R2:W0:Y:S04]  /*253a0*/  SHFL.IDX PT, R0, R3, 0x1, 0x181f ;  /* 0x00381f0003007f89 */ /* 0x00442800000e0000 */
[----:B---34-:R2:W3:Y:S02]  /*253b0*/  SHFL.IDX PT, R14, R2, 0x1, 0x181f ;  /* 0x00381f00020e7f89 */ /* 0x0184e400000e0000 */
.L_x_3953:
        /* <DEDUP_REMOVED lines=17> */
.L_x_3661:
[----:B------:R-:W-:Y:S05]  /*254d0*/  BSYNC B1 ;  /* 0x0000000000017941 */ /* 0x000fea0003800000 */
.L_x_3660:
[----:B------:R-:W-:-:S03]  /*254e0*/  UMOV UR4, 0xffffffff ;  /* 0xffffffff00047882 */ /* 0x000fc60000000000 */
[----:B------:R-:W-:Y:S05]  /*254f0*/  BRA.DIV UR4, `(.L_x_3662) ;  /* 0x000000c204d87947 */ /* 0x000fea000b800000 */
[----:B0-----:R0:W0:Y:S04]  /*25500*/  SHFL.IDX PT, R0, R3, 0x2, 0x181f ;  /* 0x00581f0003007f89 */ /* 0x00102800000e0000 */
[----:B---34-:R3:W4:Y:S02]  /*25510*/  SHFL.IDX PT, R14, R2, 0x2, 0x181f ;  /* 0x00581f00020e7f89 */ /* 0x01872400000e0000 */
.L_x_3957:
        /* <DEDUP_REMOVED lines=17> */
.L_x_3664:
[----:B------:R-:W-:Y:S05]  /*25630*/  BSYNC B1 ;  /* 0x0000000000017941 */ /* 0x000fea0003800000 */
.L_x_3663:
[----:B------:R-:W-:-:S03]  /*25640*/  UMOV UR4, 0xffffffff ;  /* 0xffffffff00047882 */ /* 0x000fc60000000000 */
[----:B------:R-:W-:Y:S05]  /*25650*/  BRA.DIV UR4, `(.L_x_3665) ;  /* 0x000000c204c87947 */ /* 0x000fea000b800000 */
[----:B0-----:R0:W0:Y:S04]  /*25660*/  SHFL.IDX PT, R0, R3, 0x3, 0x181f ;  /* 0x00781f0003007f89 */ /* 0x00102800000e0000 */
[----:B----4-:R4:W0:Y:S02]  /*25670*/  SHFL.IDX PT, R14, R2, 0x3, 0x181f ;  /* 0x00781f00020e7f89 */ /* 0x01082400000e0000 */
.L_x_3961:
[----:B-1234-:R-:W-:-:S05]  /*25680*/  VIADD R2, R6, 0x60 ;  /* 0x0000006006027836 */ /* 0x01efca0000000000 */
        /* <DEDUP_REMOVED lines=11> */
[----:B------:R-:W-:Y:S01]  /*25740*/  @!P5 LEA.HI.X R15, R9, R0, R8, 0x1, P2 ;  /* 0x00000000090fd211 */ /* 0x000fe200010f0c08 */
[----:B------:R3:W-:Y:S04]  /*25750*/  @!P3 ST.E.128 desc[UR54][R2.64], RZ ;  /* 0x000000ff0200b985 */ /* 0x0007e8000c101d36 */
[----:B------:R3:W-:Y:S04]  /*25760*/  @!P4 ST.E.128 desc[UR54][R4.64], RZ ;  /* 0x000000ff0400c985 */ /* 0x0007e8000c101d36 */
[----:B------:R3:W-:Y:S02]  /*25770*/  @!P5 ST.E.128 desc[UR54][R14.64], RZ ;  /* 0x000000ff0e00d985 */ /* 0x0007e4000c101d36 */
.L_x_3648:
[----:B------:R-:W-:Y:S05]  /*25780*/  BSYNC B0 ;  /* 0x0000000000007941 */ /* 0x000fea0003800000 */
.L_x_3633:
[----:B------:R-:W-:Y:S02]  /*25790*/  ULDC UR4, c[0x0][0xc3c] ;  /* 0x00030f0000047ab9 */ /* 0x000fe40000000800 */
[----:B------:R-:W-:-:S13]  /*257a0*/  ISETP.GE.AND P0, PT, R151, UR4, PT ;  /* 0x0000000497007c0c */ /* 0x000fda000bf06270 */
[----:B------:R-:W-:Y:S05]  /*257b0*/  @!P0 BRA `(.L_x_3666) ;  /* 0xfffffdc000048947 */ /* 0x000fea000383ffff */
[----:B------:R-:W-:Y:S05]  /*257c0*/  BRA `(.L_x_3462) ;  /* 0x0000008400107947 */ /* 0x000fea0003800000 */
.L_x_3460:
        /* <DEDUP_REMOVED lines=20> */
.L_x_3667:
        /* <DEDUP_REMOVED lines=44> */
.L_x_3671:
[----:B------:R-:W0:Y:S01]  /*25bd0*/  LDC R2, c[0x0][0xc3c] ;  /* 0x00030f00ff027b82 */ /* 0x000e220000000800 */
[----:B------:R-:W-:Y:S01]  /*25be0*/  ULDC UR7, c[0x0][0xc3c] ;  /* 0x00030f0000077ab9 */ /* 0x000fe20000000800 */
[----:B------:R-:W-:Y:S01]  /*25bf0*/  UIADD3 UR4, UR4, 0x1f, URZ ;  /* 0x0000001f04047890 */ /* 0x000fe2000fffe03f */
[----:B------:R-:W-:-:S05]  /*25c00*/  IMAD.U32 R3, RZ, RZ, UR7 ;  /* 0x00000007ff037e24 */ /* 0x000fca000f8e00ff */
[----:B------:R1:W-:Y:S01]  /*25c10*/  STL [R1+0x1c], R3 ;  /* 0x00001c0301007387 */ /* 0x0003e20000100800 */
[----:B0-----:R-:W-:-:S13]  /*25c20*/  ISETP.LE.AND P6, PT, R2, UR4, PT ;  /* 0x0000000402007c0c */ /* 0x001fda000bfc3270 */
[----:B-1----:R-:W-:Y:S05]  /*25c30*/  @P6 BRA `(.L_x_3670) ;  /* 0x0000000400a46947 */ /* 0x002fea0003800000 */
[----:B------:R-:W-:Y:S01]  /*25c40*/  VIADD R9, R0, UR4 ;  /* 0x0000000400097c36 */ /* 0x000fe20008000000 */
[----:B------:R-:W-:-:S04]  /*25c50*/  MOV R6, RZ ;  /* 0x000000ff00067202 */ /* 0x000fc80000000f00 */
        /* <DEDUP_REMOVED lines=29> */
.L_x_3669:
        /* <DEDUP_REMOVED lines=14> */
[----:B0-----:R-:W-:-:S06]  /*25f10*/  IADD3 R3, R13, 0xffffffe, RZ ;  /* 0x0ffffffe0d037810 */ /* 0x001fcc0007ffe0ff */
[----:B------:R-:W0:Y:S02]  /*25f20*/  F2I.FTZ.U32.TRUNC.NTZ R3, R3 ;  /* 0x0000000300037305 */ /* 0x000e24000021f000 */
[----:B0-----:R-:W-:Y:S01]  /*25f30*/  IMAD.MOV R15, RZ, RZ, -R3 ;  /* 0x000000ffff0f7224 */ /* 0x001fe200078e0a03 */
[----:B------:R-:W-:Y:S06]  /*25f40*/  @!P0 BRA `(.L_x_3672) ;  /* 0x0000000000088947 */ /* 0x000fec0003800000 */
[----:B------:R-:W-:-:S05]  /*25f50*/  VIADD R9, R5, 0xffffffff ;  /* 0xffffffff05097836 */ /* 0x000fca0000000000 */
[----:B------:R0:W1:Y:S02]  /*25f60*/  SHFL.IDX PT, R10, R2, R9, 0x1f ;  /* 0x00001f09020a7589 */ /* 0x00006400000e0000 */
.L_x_3672:
[----:B-1----:R-:W-:Y:S01]  /*25f70*/  IMAD R10, R10, UR5, R11 ;  /* 0x000000050a0a7c24 */ /* 0x002fe2000f8e020b */
[----:B------:R-:W1:Y:S01]  /*25f80*/  MUFU.RCP R12, R12 ;  /* 0x0000000c000c7308 */ /* 0x000e620000001000 */
[----:B0-----:R-:W-:Y:S02]  /*25f90*/  IMAD R9, R15, R4, RZ ;  /* 0x000000040f097224 */ /* 0x001fe400078e02ff */
[----:B------:R-:W-:Y:S01]  /*25fa0*/  IMAD.MOV.U32 R2, RZ, RZ, RZ ;  /* 0x000000ffff027224 */ /* 0x000fe200078e00ff */
[----:B------:R0:W-:Y:S03]  /*25fb0*/  STL [R1+0x10], R10 ;  /* 0x0000100a01007387 */ /* 0x0001e60000100800 */
        /* <DEDUP_REMOVED lines=12> */
[----:B------:R-:W-:Y:S01]  /*26080*/  ISETP.NE.AND P1, PT, R6, RZ, PT ;  /* 0x000000ff0600720c */ /* 0x000fe20003f25270 */
[----:B0-----:R-:W-:Y:S01]  /*26090*/  IMAD.MOV R2, RZ, RZ, -R3 ;  /* 0x000000ffff027224 */ /* 0x001fe200078e0a03 */
[----:B------:R-:W-:-:S03]  /*260a0*/  ISETP.GE.U32.AND P0, PT, R11, R4, PT ;  /* 0x000000040b00720c */ /* 0x000fc60003f06070 */
[----:B------:R-:W-:Y:S01]  /*260b0*/  IMAD R11, R2, R7, RZ ;  /* 0x00000007020b7224 */ /* 0x000fe200078e02ff */
[----:B------:R-:W-:-:S05]  /*260c0*/  MOV R2, RZ ;  /* 0x000000ff00027202 */ /* 0x000fca0000000f00 */
        /* <DEDUP_REMOVED lines=32> */
.L_x_3670:
[----:B------:R-:W-:Y:S01]  /*262d0*/  IMAD.U32 R2, RZ, RZ, UR6 ;  /* 0x00000006ff027e24 */ /* 0x000fe2000f8e00ff */
[----:B------:R0:W-:Y:S04]  /*262e0*/  STL [R1+0x14], RZ ;  /* 0x000014ff01007387 */ /* 0x0001e80000100800 */
[----:B------:R0:W-:Y:S04]  /*262f0*/  STL [R1+0x18], RZ ;  /* 0x000018ff01007387 */ /* 0x0001e80000100800 */
[----:B------:R0:W-:Y:S02]  /*26300*/  STL [R1+0x10], R2 ;  /* 0x0000100201007387 */ /* 0x0001e40000100800 */
.L_x_3673:
[----:B-1----:R-:W2:Y:S04]  /*26310*/  LDL R4, [R1+0x10] ;  /* 0x0000100001047983 */ /* 0x002ea80000100800 */
        /* <DEDUP_REMOVED lines=9> */
.L_x_3668:
[----:B-1----:R-:W3:Y:S01]  /*263b0*/  LDL R0, [R1+0x1c] ;  /* 0x00001c0001007983 */ /* 0x002ee20000100800 */
[----:B------:R-:W-:-:S03]  /*263c0*/  ULDC UR4, c[0x0][0xc3c] ;  /* 0x00030f0000047ab9 */ /* 0x000fc60000000800 */
[----:B------:R1:W-:Y:S01]  /*263d0*/  STL [R1+0xc], RZ ;  /* 0x00000cff01007387 */ /* 0x0003e20000100800 */
[----:B---3--:R-:W-:Y:S01]  /*263e0*/  ISETP.GE.AND P0, PT, R0, UR4, PT ;  /* 0x0000000400007c0c */ /* 0x008fe2000bf06270 */
[----:B------:R-:W-:-:S05]  /*263f0*/  IMAD.MOV.U32 R0, RZ, RZ, 0x1 ;  /* 0x00000001ff007424 */ /* 0x000fca00078e00ff */
[----:B------:R1:W-:Y:S04]  /*26400*/  STL [R1+0x24], R0 ;  /* 0x0000240001007387 */ /* 0x0003e80000100800 */
[----:B------:R1:W-:Y:S03]  /*26410*/  STL [R1+0x60], RZ ;  /* 0x000060ff01007387 */ /* 0x0003e60000100800 */
[----:B------:R-:W-:Y:S05]  /*26420*/  @P0 BRA `(.L_x_3674) ;  /* 0x0000007000f40947 */ /* 0x000fea0003800000 */
[----:B------:R-:W1:Y:S01]  /*26430*/  S2R R9, SR_TID.X ;  /* 0x0000000000097919 */ /* 0x000e620000002100 */
[----:B------:R-:W3:Y:S01]  /*26440*/  S2UR UR5, SR_CgaCtaId ;  /* 0x00000000000579c3 */ /* 0x000ee20000008800 */
[----:B------:R-:W-:Y:S01]  /*26450*/  UMOV UR4, 0x400 ;  /* 0x0000040000047882 */ /* 0x000fe20000000000 */
[----:B------:R-:W-:Y:S01]  /*26460*/  BSSY B7, `(.L_x_3674) ;  /* 0x0000739000077945 */ /* 0x000fe20003800000 */
[----:B------:R-:W-:Y:S01]  /*26470*/  ULDC.64 UR40, c[0x0][0x198] ;  /* 0x0000660000287ab9 */ /* 0x000fe20000000a00 */
[----:B------:R-:W-:Y:S02]  /*26480*/  ULOP3.LUT UR37, UR36, 0x1, URZ, 0xfc, !UPT ;  /* 0x0000000124257892 */ /* 0x000fe4000f8efc3f */
[----:B------:R-:W-:Y:S01]  /*26490*/  ULOP3.LUT UR39, UR36, 0x2, URZ, 0xfc, !UPT ;  /* 0x0000000224277892 */ /* 0x000fe2000f8efc3f */
[----:B------:R-:W-:Y:S01]  /*264a0*/  ULDC UR38, c[0x0][0xc] ;  /* 0x0000030000267ab9 */ /* 0x000fe20000000800 */
[----:B---3--:R-:W-:-:S06]  /*264b0*/  ULEA UR4, UR5, UR4, 0x18 ;  /* 0x0000000405047291 */ /* 0x008fcc000f8ec03f */
[----:B------:R-:W-:Y:S01]  /*264c0*/  IMAD.U32 R18, RZ, RZ, UR4 ;  /* 0x00000004ff127e24 */ /* 0x000fe2000f8e00ff */
[----:B-1----:R-:W-:Y:S01]  /*264d0*/  SHF.R.U32.HI R0, RZ, 0x1, R9 ;  /* 0x00000001ff007819 */ /* 0x002fe20000011609 */
[C---:B--2---:R-:W-:Y:S01]  /*264e0*/  IMAD.SHL.U32 R4, R9.reuse, 0x40, RZ ;  /* 0x0000004009047824 */ /* 0x044fe200078e00ff */
[C---:B------:R-:W-:Y:S02]  /*264f0*/  LOP3.LUT R8, R9.reuse, 0x7f, RZ, 0xc0, !PT ;  /* 0x0000007f09087812 */ /* 0x040fe400078ec0ff */
[----:B------:R-:W-:Y:S02]  /*26500*/  SHF.L.U32 R5, R9, 0x1, RZ ;  /* 0x0000000109057819 */ /* 0x000fe400000006ff */
        /* <DEDUP_REMOVED lines=8> */
[----:B------:R-:W-:Y:S01]  /*26590*/  LOP3.LUT R5, R3, 0x30, R2, 0x78, !PT ;  /* 0x0000003003057812 */ /* 0x000fe200078e7802 */
[----:B------:R-:W-:Y:S01]  /*265a0*/  IMAD.SHL.U32 R2, R9, 0x20, RZ ;  /* 0x0000002009027824 */ /* 0x000fe200078e00ff */
[----:B------:R-:W-:Y:S02]  /*265b0*/  LOP3.LUT R3, R7, 0x40, R0, 0xf8, !PT ;  /* 0x0000004007037812 */ /* 0x000fe400078ef800 */
[----:B------:R-:W-:Y:S02]  /*265c0*/  LOP3.LUT R5, R5, 0x640, R4, 0xf8, !PT ;  /* 0x0000064005057812 */ /* 0x000fe400078ef804 */
[----:B------:R-:W-:Y:S02]  /*265d0*/  LOP3.LUT R3, R3, R6, RZ, 0xfc, !PT ;  /* 0x0000000603037212 */ /* 0x000fe400078efcff */
[----:B------:R-:W-:Y:S01]  /*265e0*/  LOP3.LUT R6, R2, 0x80, RZ, 0xc0, !PT ;  /* 0x0000008002067812 */ /* 0x000fe200078ec0ff */
[----:B------:R-:W-:Y:S01]  /*265f0*/  STL [R1+0x4], R5 ;  /* 0x0000040501007387 */ /* 0x000fe20000100800 */
[--C-:B------:R-:W-:Y:S01]  /*26600*/  LOP3.LUT R7, R7, 0x60, R2.reuse, 0xf8, !PT ;  /* 0x0000006007077812 */ /* 0x100fe200078ef802 */
[----:B------:R-:W-:Y:S01]  /*26610*/  IMAD.IADD R3, R18, 0x1, R3 ;  /* 0x0000000112037824 */ /* 0x000fe200078e0203 */
[----:B------:R-:W-:Y:S01]  /*26620*/  LOP3.LUT R6, R6, 0x10, R9, 0xf8, !PT ;  /* 0x0000001006067812 */ /* 0x000fe200078ef809 */
[----:B------:R-:W-:Y:S01]  /*26630*/  IMAD.SHL.U32 R9, R9, 0x4, RZ ;  /* 0x0000000409097824 */ /* 0x000fe200078e00ff */
[----:B------:R-:W-:-:S02]  /*26640*/  LOP3.LUT R7, R7, 0x100, R2, 0xf8, !PT ;  /* 0x0000010007077812 */ /* 0x000fc400078ef802 */
[----:B------:R-:W-:Y:S02]  /*26650*/  LOP3.LUT R0, R0, 0x30, RZ, 0xc0, !PT ;  /* 0x0000003000007812 */ /* 0x000fe400078ec0ff */
[----:B------:R-:W-:-:S04]  /*26660*/  LOP3.LUT R6, R6, 0x10, R9, 0x78, !PT ;  /* 0x0000001006067812 */ /* 0x000fc800078e7809 */
[----:B------:R-:W-:-:S05]  /*26670*/  LOP3.LUT R4, R7, R6, RZ, 0xfc, !PT ;  /* 0x0000000607047212 */ /* 0x000fca00078efcff */
[----:B------:R0:W-:Y:S04]  /*26680*/  STL [R1], R4 ;  /* 0x0000000401007387 */ /* 0x0001e80000100800 */
[----:B------:R1:W-:Y:S04]  /*26690*/  STL [R1+0x40], R3 ;  /* 0x0000400301007387 */ /* 0x0003e80000100800 */
[----:B------:R-:W-:Y:S01]  /*266a0*/  STL [R1+0x60], RZ ;  /* 0x000060ff01007387 */ /* 0x000fe20000100800 */
[----:B0-----:R-:W-:-:S04]  /*266b0*/  SHF.R.U32.HI R4, RZ, 0x2, R8 ;  /* 0x00000002ff047819 */ /* 0x001fc80000011608 */
[----:B------:R-:W-:Y:S01]  /*266c0*/  LOP3.LUT R4, R4, 0x60, R2, 0xf8, !PT ;  /* 0x0000006004047812 */ /* 0x000fe200078ef802 */
[----:B------:R-:W-:Y:S02]  /*266d0*/  IMAD.MOV.U32 R2, RZ, RZ, 0x1 ;  /* 0x00000001ff027424 */ /* 0x000fe400078e00ff */
[----:B-1----:R-:W-:-:S03]  /*266e0*/  IMAD.MOV.U32 R3, RZ, RZ, 0x1 ;  /* 0x00000001ff037424 */ /* 0x002fc600078e00ff */
[----:B------:R0:W-:Y:S04]  /*266f0*/  STL [R1+0x28], R2 ;  /* 0x0000280201007387 */ /* 0x0001e80000100800 */
[----:B------:R1:W-:Y:S04]  /*26700*/  STL [R1+0x20], RZ ;  /* 0x000020ff01007387 */ /* 0x0003e80000100800 */
[----:B------:R1:W-:Y:S01]  /*26710*/  STL [R1+0xc], RZ ;  /* 0x00000cff01007387 */ /* 0x0003e20000100800 */
[----:B0-----:R-:W-:-:S03]  /*26720*/  LOP3.LUT R2, R0, 0x40, RZ, 0xfc, !PT ;  /* 0x0000004000027812 */ /* 0x001fc600078efcff */
[----:B------:R1:W-:Y:S01]  /*26730*/  STL [R1+0x24], R3 ;  /* 0x0000240301007387 */ /* 0x0003e20000100800 */
[----:B------:R-:W-:-:S07]  /*26740*/  LOP3.LUT R0, R0, 0x80, RZ, 0xfc, !PT ;  /* 0x0000008000007812 */ /* 0x000fce00078efcff */
.L_x_3792:
[----:B--2---:R-:W2:Y:S01]  /*26750*/  LDL R0, [R1+0x1c] ;  /* 0x00001c0001007983 */ /* 0x004ea20000100800 */
[----:B-1----:R-:W2:Y:S01]  /*26760*/  LDC.64 R2, c[0x0][0xc88] ;  /* 0x00032200ff027b82 */ /* 0x002ea20000000a00 */
        /* <DEDUP_REMOVED lines=11> */
[----:B--23--:R-:W-:Y:S01]  /*26820*/  SHF.R.S32.HI R4, RZ, 0x1f, R15 ;  /* 0x0000001fff047819 */ /* 0x00cfe2000001140f */
        /* <DEDUP_REMOVED lines=42> */
[----:B0-----:R-:W-:Y:S02]  /*26ad0*/  IMAD.U32 R9, RZ, RZ, UR5 ;  /* 0x00000005ff097e24 */ /* 0x001fe4000f8e00ff */
[----:B------:R-:W-:Y:S01]  /*26ae0*/  IMAD.U32 R8, RZ, RZ, UR4 ;  /* 0x00000004ff087e24 */ /* 0x000fe2000f8e00ff */
[----:B--2---:R0:W-:Y:S01]  /*26af0*/  STL [R1+0x58], R12 ;  /* 0x0000580c01007387 */ /* 0x0041e20000100800 */
[----:B------:R-:W-:Y:S05]  /*26b00*/  @P3 BRA `(.L_x_3675) ;  /* 0x0000000000143947 */ /* 0x000fea0003800000 */
[----:B------:R-:W-:Y:S05]  /*26b10*/  @!P1 BRA `(.L_x_3675) ;  /* 0x0000000000109947 */ /* 0x000fea0003800000 */
[----:B0-----:R-:W2:Y:S04]  /*26b20*/  LDG.E R12, desc[UR54][R2.64] ;  /* 0x00000036020c7981 */ /* 0x001ea8000c1e1900 */
[----:B------:R-:W2:Y:S02]  /*26b30*/  LDG.E R2, desc[UR54][R2.64+0x4] ;  /* 0x0000043602027981 */ /* 0x000ea4000c1e1900 */
[----:B--2---:R-:W-:-:S05]  /*26b40*/  IMAD.IADD R2, R2, 0x1, -R12 ;  /* 0x0000000102027824 */ /* 0x004fca00078e0a0c */
[----:B------:R1:W-:Y:S02]  /*26b50*/  STL [R1+0x58], R2 ;  /* 0x0000580201007387 */ /* 0x0003e40000100800 */
.L_x_3675:
        /* <DEDUP_REMOVED lines=18> */
.L_x_3676:
[----:B------:R-:W-:Y:S05]  /*26c80*/  @!P0 BRA `(.L_x_3677) ;  /* 0x00000000000c8947 */ /* 0x000fea0003800000 */
[----:B------:R-:W2:Y:S04]  /*26c90*/  LDG.E R8, desc[UR54][R6.64] ;  /* 0x0000003606087981 */ /* 0x000ea8000c1e1900 */
[----:B------:R-:W2:Y:S02]  /*26ca0*/  LDG.E R6, desc[UR54][R6.64+0x4] ;  /* 0x0000043606067981 */ /* 0x000ea4000c1e1900 */
[----:B--2---:R-:W-:-:S07]  /*26cb0*/  IADD3 R8, -R8, R6, RZ ;  /* 0x0000000608087210 */ /* 0x004fce0007ffe1ff */
.L_x_3677:
[----:B-----5:R-:W-:Y:S02]  /*26cc0*/  IMAD.IADD R6, R8, 0x1, -R0 ;  /* 0x0000000108067824 */ /* 0x020fe400078e0a00 */
[----:B------:R-:W2:Y:S04]  /*26cd0*/  @P2 LDG.E R0, desc[UR54][R4.64] ;  /* 0x0000003604002981 */ /* 0x000ea8000c1e1900 */
[----:B------:R-:W2:Y:S01]  /*26ce0*/  @P2 LDG.E R4, desc[UR54][R4.64+0x4] ;  /* 0x0000043604042981 */ /* 0x000ea2000c1e1900 */
[----:B------:R-:W-:Y:S01]  /*26cf0*/  BSSY B0, `(.L_x_3678) ;  /* 0x0000029000007945 */ /* 0x000fe20003800000 */
[----:B------:R-:W-:Y:S02]  /*26d00*/  LOP3.LUT R20, R17, 0xff, RZ, 0xc0, !PT ;  /* 0x000000ff11147812 */ /* 0x000fe400078ec0ff */
[----:B------:R-:W-:Y:S01]  /*26d10*/  SHF.R.U32.HI R17, RZ, 0x10, R17 ;  /* 0x00000010ff117819 */ /* 0x000fe20000011611 */
[----:B--2---:R-:W-:-:S04]  /*26d20*/  @P2 IMAD.IADD R9, R4, 0x1, -R0 ;  /* 0x0000000104092824 */ /* 0x004fc800078e0a00 */
[----:B------:R-:W-:-:S04]  /*26d30*/  IMAD.IADD R0, R6, 0x1, R9 ;  /* 0x0000000106007824 */ /* 0x000fc800078e0209 */
[C---:B------:R-:W-:Y:S01]  /*26d40*/  VIADD R19, R0.reuse, 0x9f ;  /* 0x0000009f00137836 */ /* 0x040fe20000000000 */
[----:B------:R-:W-:-:S03]  /*26d50*/  ISETP.GE.AND P1, PT, R0, 0x1, PT ;  /* 0x000000010000780c */ /* 0x000fc60003f26270 */
[----:B------:R-:W-:-:S05]  /*26d60*/  IMAD.HI R19, R19, 0x66666667, RZ ;  /* 0x6666666713137827 */ /* 0x000fca00078e02ff */
[----:B------:R-:W-:-:S04]  /*26d70*/  SHF.R.U32.HI R0, RZ, 0x1f, R19 ;  /* 0x0000001fff007819 */ /* 0x000fc80000011613 */
[----:B------:R-:W-:Y:S01]  /*26d80*/  LEA.HI.SX32 R19, R19, R0, 0x1a ;  /* 0x0000000013137211 */ /* 0x000fe200078fd2ff */
[----:B------:R-:W-:Y:S01]  /*26d90*/  IMAD.MOV.U32 R0, RZ, RZ, RZ ;  /* 0x000000ffff007224 */ /* 0x000fe200078e00ff */
[----:B------:R-:W-:Y:S06]  /*26da0*/  @!P1 BRA `(.L_x_3679) ;  /* 0x0000000000749947 */ /* 0x000fec0003800000 */
[----:B------:R-:W-:Y:S01]  /*26db0*/  ISETP.NE.AND P0, PT, R17, RZ, PT ;  /* 0x000000ff1100720c */ /* 0x000fe20003f05270 */
[----:B------:R-:W-:-:S03]  /*26dc0*/  ULDC UR4, c[0x0][0x9f0] ;  /* 0x00027c0000047ab9 */ /* 0x000fc60000000800 */
[----:B01----:R-:W-:-:S04]  /*26dd0*/  SEL R2, R17, UR4, P0 ;  /* 0x0000000411027c07 */ /* 0x003fc80008000000 */
[----:B------:R-:W-:Y:S02]  /*26de0*/  IABS R3, R2 ;  /* 0x0000000200037213 */ /* 0x000fe40000000000 */
        /* <DEDUP_REMOVED lines=12> */
[----:B------:R-:W-:-:S04]  /*26eb0*/  IABS R0, R2 ;  /* 0x0000000200007213 */ /* 0x000fc80000000000 */
[----:B------:R-:W-:-:S05]  /*26ec0*/  IADD3 R0, RZ, -R0, RZ ;  /* 0x80000000ff007210 */ /* 0x000fca0007ffe0ff */
        /* <DEDUP_REMOVED lines=11> */
.L_x_3679:
[----:B------:R-:W-:Y:S05]  /*26f80*/  BSYNC B0 ;  /* 0x0000000000007941 */ /* 0x000fea0003800000 */
.L_x_3678:
[-C--:B01----:R-:W-:Y:S01]  /*26f90*/  IMAD R2, R20, R0.reuse, RZ ;  /* 0x0000000014027224 */ /* 0x083fe200078e02ff */
[----:B------:R-:W-:Y:S04]  /*26fa0*/  BSSY B0, `(.L_x_3680) ;  /* 0x000015f000007945 */ /* 0x000fe80003800000 */
        /* <DEDUP_REMOVED lines=23> */
.L_x_3964:
[----:B-1----:R-:W-:Y:S02]  /*27120*/  ISETP.NE.AND P0, PT, R14, RZ, PT ;  /* 0x000000ff0e00720c */ /* 0x002fe40003f05270 */
[----:B------:R-:W-:-:S11]  /*27130*/  PLOP3.LUT P6, PT, PT, PT, PT, 0x8, 0x0 ;  /* 0x000000000000781c */ /* 0x000fd60003fce170 */
[----:B------:R-:W-:Y:S05]  /*27140*/  @P0 BRA `(.L_x_3683) ;  /* 0x00000000000c0947 */ /* 0x000fea0003800000 */
[----:B------:R-:W-:-:S03]  /*27150*/  UMOV UR4, 0xffffffff ;  /* 0xffffffff00047882 */ /* 0x000fc60000000000 */
[----:B------:R-:W-:Y:S05]  /*27160*/  BRA.DIV UR4, `(.L_x_3684) ;  /* 0x000000aa04807947 */ /* 0x000fea000b800000 */
[----:B------:R-:W-:-:S13]  /*27170*/  ELECT P6, URZ, PT ;  /* 0x00000000003f782f */ /* 0x000fda00038c0000 */
.L_x_3683:
[----:B0-----:R-:W2:Y:S01]  /*27180*/  LDL R3, [R1+0x60] ;  /* 0x0000600001037983 */ /* 0x001ea20000100800 */
[----:B------:R-:W-:Y:S01]  /*27190*/  BSSY B1, `(.L_x_3685) ;  /* 0x0000008000017945 */ /* 0x000fe20003800000 */
[----:B--2---:R-:W-:-:S05]  /*271a0*/  VIADD R3, R3, 0x1 ;  /* 0x0000000103037836 */ /* 0x004fca0000000000 */
[----:B------:R-:W-:-:S04]  /*271b0*/  LEA.HI R4, R3, R3, RZ, 0x1 ;  /* 0x0000000303047211 */ /* 0x000fc800078f08ff */
[----:B------:R-:W-:-:S04]  /*271c0*/  LOP3.LUT R4, R4, 0xfffffffe, RZ, 0xc0, !PT ;  /* 0xfffffffe04047812 */ /* 0x000fc800078ec0ff */
[----:B------:R-:W-:-:S04]  /*271d0*/  IADD3 R3, R3, -R4, RZ ;  /* 0x8000000403037210 */ /* 0x000fc80007ffe0ff */
[----:B------:R-:W-:-:S04]  /*271e0*/  SHF.L.U32 R3, R3, 0x1f, RZ ;  /* 0x0000001f03037819 */ /* 0x000fc800000006ff */
[----:B------:R-:W0:Y:S02]  /*271f0*/  SYNCS.PHASECHK.TRANS64.TRYWAIT P0, [R18+URZ+0x33420], R3 ;  /* 0x03342003120075a7 */ /* 0x000e24000800017f */
[----:B0-----:R-:W-:Y:S05]  /*27200*/  @!P0 BRA `(.L_x_3686) ;  /* 0x000000a800788947 */ /* 0x001fea0003800000 */
.L_x_3967:
[----:B------:R-:W-:Y:S05]  /*27210*/  BSYNC B1 ;  /* 0x0000000000017941 */ /* 0x000fea0003800000 */
.L_x_3685:
[----:B------:R-:W-:Y:S04]  /*27220*/  BSSY B1, `(.L_x_3687) ;  /* 0x000008e000017945 */ /* 0x000fe80003800000 */
[----:B------:R-:W-:Y:S05]  /*27230*/  @!P6 BRA `(.L_x_3688) ;  /* 0x000000080030e947 */ /* 0x000fea0003800000 */
[----:B------:R-:W2:Y:S04]  /*27240*/  LDL R6, [R1+0x20] ;  /* 0x0000200001067983 */ /* 0x000ea80000100800 */
[----:B------:R-:W3:Y:S01]  /*27250*/  LDL R5, [R1+0x28] ;  /* 0x0000280001057983 */ /* 0x000ee20000100800 */
[----:B------:R-:W1:Y:S01]  /*27260*/  S2R R4, SR_TID.X ;  /* 0x0000000000047919 */ /* 0x000e620000002100 */
[----:B------:R-:W-:Y:S01]  /*27270*/  BSSY B2, `(.L_x_3689) ;  /* 0x0000007000027945 */ /* 0x000fe20003800000 */
[----:B-1----:R-:W-:-:S04]  /*27280*/  LOP3.LUT R4, R4, 0x7f, RZ, 0xc0, !PT ;  /* 0x0000007f04047812 */ /* 0x002fc800078ec0ff */
[----:B------:R-:W-:Y:S01]  /*27290*/  ISETP.NE.AND P2, PT, R4, RZ, PT ;  /* 0x000000ff0400720c */ /* 0x000fe20003f45270 */
[----:B--2---:R-:W-:Y:S01]  /*272a0*/  IMAD R6, R6, 0x8, R18 ;  /* 0x0000000806067824 */ /* 0x004fe200078e0212 */
[----:B---3--:R-:W-:-:S04]  /*272b0*/  SHF.L.U32 R9, R5, 0x1f, RZ ;  /* 0x0000001f05097819 */ /* 0x008fc800000006ff */
[----:B------:R-:W1:Y:S02]  /*272c0*/  SYNCS.PHASECHK.TRANS64.TRYWAIT P0, [R6+URZ+0x334a0], R9 ;  /* 0x0334a009060075a7 */ /* 0x000e64000800017f */
[----:B-1----:R-:W-:Y:S05]  /*272d0*/  @!P0 BRA `(.L_x_3690) ;  /* 0x000000a800588947 */ /* 0x002fea0003800000 */
.L_x_3968:
[----:B------:R-:W-:Y:S05]  /*272e0*/  BSYNC B2 ;  /* 0x0000000000027941 */ /* 0x000fea0003800000 */
.L_x_3689:
        /* <DEDUP_REMOVED lines=9> */
.L_x_3692:
[----:B------:R-:W-:Y:S05]  /*27380*/  BSYNC B2 ;  /* 0x0000000000027941 */ /* 0x000fea0003800000 */
.L_x_3691:
[----:B0-----:R-:W2:Y:S01]  /*27390*/  LDL R3, [R1+0x20] ;  /* 0x0000200001037983 */ /* 0x001ea20000100800 */
        /* <DEDUP_REMOVED lines=9> */
[----:B--2---:R-:W-:-:S02]  /*27430*/  IMAD R7, R3, 0x7800, R18 ;  /* 0x0000780003077824 */ /* 0x004fc400078e0212 */
[----:B------:R-:W-:Y:S02]  /*27440*/  VIADD R3, R6, 0x33490 ;  /* 0x0003349006037836 */ /* 0x000fe40000000000 */
[----:B------:R-:W-:-:S07]  /*27450*/  VIADD R5, R7, 0x24200 ;  /* 0x0002420007057836 */ /* 0x000fce0000000000 */
.L_x_3693:
        /* <DEDUP_REMOVED lines=16> */
.L_x_3694:
        /* <DEDUP_REMOVED lines=10> */
[----:B------:R-:W-:Y:S01]  /*27600*/  MOV R11, 0x80 ;  /* 0x00000080000b7802 */ /* 0x000fe20000000f00 */
[----:B------:R-:W-:Y:S01]  /*27610*/  VIADD R5, R7, 0x29200 ;  /* 0x0002920007057836 */ /* 0x000fe20000000000 */
[----:B------:R-:W-:Y:S01]  /*27620*/  PLOP3.LUT P0, PT, PT, PT, PT, 0x80, 0x0 ;  /* 0x000000000000781c */ /* 0x000fe20003f0f070 */
[----:B------:R-:W-:Y:S01]  /*27630*/  UMOV UR6, 0x0 ;  /* 0x0000000000067882 */ /* 0x000fe20000000000 */
[----:B------:R-:W-:Y:S01]  /*27640*/  R2UR UR10, R11 ;  /* 0x000000000b0a72ca */ /* 0x000fe200000e0000 */
[----:B------:R-:W-:-:S14]  /*27650*/  UMOV UR7, 0x12f00000 ;  /* 0x12f0000000077882 */ /* 0x000fdc0000000000 */
.L_x_3695:
        /* <DEDUP_REMOVED lines=13> */
.L_x_3969:
[----:B------:R-:W-:Y:S05]  /*27730*/  BSYNC B2 ;  /* 0x0000000000027941 */ /* 0x000fea0003800000 */
.L_x_3696:
        /* <DEDUP_REMOVED lines=11> */
.L_x_3699:
[----:B------:R-:W-:Y:S05]  /*277f0*/  BSYNC B2 ;  /* 0x0000000000027941 */ /* 0x000fea0003800000 */
.L_x_3698:
[----:B------:R-:W-:Y:S01]  /*27800*/  R2UR UR10, R15 ;  /* 0x000000000f0a72ca */ /* 0x000fe200000e0000 */
[----:B------:R-:W-:Y:S01]  /*27810*/  UIADD3 UR4, UP0, UR40, 0x670, URZ ;  /* 0x0000067028047890 */ /* 0x000fe2000ff1e03f */
[----:B------:R-:W-:Y:S01]  /*27820*/  R2UR UR6, R12 ;  /* 0x000000000c0672ca */ /* 0x000fe200000e0000 */
[----:B01----:R-:W-:Y:S01]  /*27830*/  VIADD R6, R6, 0x334b0 ;  /* 0x000334b006067836 */ /* 0x003fe20000000000 */
[----:B------:R-:W-:Y:S01]  /*27840*/  R2UR UR7, R13 ;  /* 0x000000000d0772ca */ /* 0x000fe200000e0000 */
[----:B------:R-:W-:Y:S01]  /*27850*/  VIADD R3, R7, 0xf200 ;  /* 0x0000f20007037836 */ /* 0x000fe20000000000 */
[----:B------:R-:W-:Y:S01]  /*27860*/  PLOP3.LUT P0, PT, PT, PT, PT, 0x80, 0x0 ;  /* 0x000000000000781c */ /* 0x000fe20003f0f070 */
[----:B------:R-:W-:-:S12]  /*27870*/  UIADD3.X UR5, URZ, UR41, URZ, UP0, !UPT ;  /* 0x000000293f057290 */ /* 0x000fd800087fe43f */
.L_x_3700:
        /* <DEDUP_REMOVED lines=15> */
.L_x_3701:
        /* <DEDUP_REMOVED lines=15> */
.L_x_3702:
        /* <DEDUP_REMOVED lines=10> */
.L_x_3688:
[----:B------:R-:W-:Y:S05]  /*27b00*/  BSYNC B1 ;  /* 0x0000000000017941 */ /* 0x000fea0003800000 */
.L_x_3687:
[----:B0-----:R-:W2:Y:S04]  /*27b10*/  LDL.LU R3, [R1+0x20] ;  /* 0x0000200001037983 */ /* 0x001ea80000300800 */
[----:B------:R-:W3:Y:S01]  /*27b20*/  LDL.LU R5, [R1+0x28] ;  /* 0x0000280001057983 */ /* 0x000ee20000300800 */
[----:B------:R-:W-:Y:S01]  /*27b30*/  VIADD R8, R8, 0xfffffffe ;  /* 0xfffffffe08087836 */ /* 0x000fe20000000000 */
[----:B------:R-:W-:-:S04]  /*27b40*/  PLOP3.LUT P0, PT, PT, PT, PT, 0x8, 0x0 ;  /* 0x000000000000781c */ /* 0x000fc80003f0e170 */
[----:B------:R-:W-:Y:S02]  /*27b50*/  ISETP.GE.AND P3, PT, R8, R2, PT ;  /* 0x000000020800720c */ /* 0x000fe40003f66270 */
[----:B--2---:R-:W-:-:S04]  /*27b60*/  IADD3 R3, R3, 0x1, RZ ;  /* 0x0000000103037810 */ /* 0x004fc80007ffe0ff */
[----:B------:R-:W-:-:S04]  /*27b70*/  ISETP.NE.AND P2, PT, R3, 0x2, PT ;  /* 0x000000020300780c */ /* 0x000fc80003f45270 */
[----:B------:R-:W-:Y:S02]  /*27b80*/  SEL R4, RZ, 0x1, P2 ;  /* 0x00000001ff047807 */ /* 0x000fe40001000000 */
[----:B------:R-:W-:Y:S02]  /*27b90*/  SEL R3, R3, RZ, P2 ;  /* 0x000000ff03037207 */ /* 0x000fe40001000000 */
[----:B---3--:R-:W-:-:S03]  /*27ba0*/  LOP3.LUT R5, R5, R4, RZ, 0x3c, !PT ;  /* 0x0000000405057212 */ /* 0x008fc600078e3cff */
[----:B------:R0:W-:Y:S04]  /*27bb0*/  STL [R1+0x20], R3 ;  /* 0x0000200301007387 */ /* 0x0001e80000100800 */
[----:B------:R0:W-:Y:S01]  /*27bc0*/  STL [R1+0x28], R5 ;  /* 0x0000280501007387 */ /* 0x0001e20000100800 */
[----:B------:R-:W-:Y:S05]  /*27bd0*/  @!P3 BRA `(.L_x_3681) ;  /* 0x00000008006cb947 */ /* 0x000fea0003800000 */
.L_x_3719:
[----:B------:R-:W-:Y:S05]  /*27be0*/  YIELD ;  /* 0x0000000000007946 */ /* 0x000fea0003800000 */
[----:B------:R-:W-:Y:S04]  /*27bf0*/  BSSY B1, `(.L_x_3703) ;  /* 0x000008d000017945 */ /* 0x000fe80003800000 */
[----:B-1----:R-:W-:Y:S05]  /*27c00*/  @!P6 BRA `(.L_x_3704) ;  /* 0x00000008002ce947 */ /* 0x002fea0003800000 */
[----:B0-----:R-:W2:Y:S04]  /*27c10*/  LDL R5, [R1+0x20] ;  /* 0x0000200001057983 */ /* 0x001ea80000100800 */
[----:B------:R-:W3:Y:S01]  /*27c20*/  LDL R4, [R1+0x28] ;  /* 0x0000280001047983 */ /* 0x000ee20000100800 */
[----:B------:R-:W0:Y:S01]  /*27c30*/  S2R R3, SR_TID.X ;  /* 0x0000000000037919 */ /* 0x000e220000002100 */
[----:B------:R-:W-:Y:S01]  /*27c40*/  BSSY B2, `(.L_x_3705) ;  /* 0x0000007000027945 */ /* 0x000fe20003800000 */
[----:B0-----:R-:W-:-:S04]  /*27c50*/  LOP3.LUT R3, R3, 0x7f, RZ, 0xc0, !PT ;  /* 0x0000007f03037812 */ /* 0x001fc800078ec0ff */
[----:B------:R-:W-:Y:S01]  /*27c60*/  ISETP.NE.AND P3, PT, R3, RZ, PT ;  /* 0x000000ff0300720c */ /* 0x000fe20003f65270 */
[----:B--2---:R-:W-:Y:S01]  /*27c70*/  IMAD R7, R5, 0x8, R18 ;  /* 0x0000000805077824 */ /* 0x004fe200078e0212 */
[----:B---3--:R-:W-:-:S04]  /*27c80*/  SHF.L.U32 R6, R4, 0x1f, RZ ;  /* 0x0000001f04067819 */ /* 0x008fc800000006ff */
[----:B------:R-:W0:Y:S02]  /*27c90*/  SYNCS.PHASECHK.TRANS64.TRYWAIT P2, [R7+URZ+0x334a0], R6 ;  /* 0x0334a006070075a7 */ /* 0x000e24000804017f */
[----:B0-----:R-:W-:Y:S05]  /*27ca0*/  @!P2 BRA `(.L_x_3706) ;  /* 0x000000a0000ca947 */ /* 0x001fea0003800000 */
.L_x_3970:
[----:B------:R-:W-:Y:S05]  /*27cb0*/  BSYNC B2 ;  /* 0x0000000000027941 */ /* 0x000fea0003800000 */
.L_x_3705:
        /* <DEDUP_REMOVED lines=9> */
.L_x_3708:
[----:B------:R-:W-:Y:S05]  /*27d50*/  BSYNC B2 ;  /* 0x0000000000027941 */ /* 0x000fea0003800000 */
.L_x_3707:
        /* <DEDUP_REMOVED lines=12> */
.L_x_3709:
        /* <DEDUP_REMOVED lines=16> */
.L_x_3710:
        /* <DEDUP_REMOVED lines=16> */
.L_x_3711:
        /* <DEDUP_REMOVED lines=13> */
.L_x_3971:
[----:B------:R-:W-:Y:S05]  /*280f0*/  BSYNC B2 ;  /* 0x0000000000027941 */ /* 0x000fea0003800000 */
.L_x_3712:
        /* <DEDUP_REMOVED lines=11> */
.L_x_3715:
[----:B------:R-:W-:Y:S05]  /*281b0*/  BSYNC B2 ;  /* 0x0000000000027941 */ /* 0x000fea0003800000 */
.L_x_3714:
        /* <DEDUP_REMOVED lines=8> */
.L_x_3716:
        /* <DEDUP_REMOVED lines=15> */
.L_x_3717:
        /* <DEDUP_REMOVED lines=15> */
.L_x_3718:
        /* <DEDUP_REMOVED lines=10> */
.L_x_3704:
[----:B------:R-:W-:Y:S05]  /*284c0*/  BSYNC B1 ;  /* 0x0000000000017941 */ /* 0x000fea0003800000 */
.L_x_3703:
[----:B0-----:R-:W2:Y:S04]  /*284d0*/  LDL.LU R3, [R1+0x20] ;  /* 0x0000200001037983 */ /* 0x001ea80000300800 */
[----:B------:R-:W3:Y:S01]  /*284e0*/  LDL.LU R6, [R1+0x28] ;  /* 0x0000280001067983 */ /* 0x000ee20000300800 */
[C---:B------:R-:W-:Y:S01]  /*284f0*/  ISETP.GT.AND P3, PT, R8.reuse, R2, PT ;  /* 0x000000020800720c */ /* 0x040fe20003f64270 */
[----:B------:R-:W-:Y:S01]  /*28500*/  VIADD R8, R8, 0xffffffff ;  /* 0xffffffff08087836 */ /* 0x000fe20000000000 */
[----:B--2---:R-:W-:-:S04]  /*28510*/  IADD3 R3, R3, 0x1, RZ ;  /* 0x0000000103037810 */ /* 0x004fc80007ffe0ff */
[----:B------:R-:W-:-:S04]  /*28520*/  ISETP.NE.AND P2, PT, R3, 0x2, PT ;  /* 0x000000020300780c */ /* 0x000fc80003f45270 */
[----:B------:R-:W-:Y:S02]  /*28530*/  SEL R4, RZ, 0x1, P2 ;  /* 0x00000001ff047807 */ /* 0x000fe40001000000 */
[----:B------:R-:W-:Y:S02]  /*28540*/  SEL R3, R3, RZ, P2 ;  /* 0x000000ff03037207 */ /* 0x000fe40001000000 */
[----:B---3--:R-:W-:-:S05]  /*28550*/  LOP3.LUT R6, R6, R4, RZ, 0x3c, !PT ;  /* 0x0000000406067212 */ /* 0x008fca00078e3cff */
[----:B------:R1:W-:Y:S04]  /*28560*/  STL [R1+0x28], R6 ;  /* 0x0000280601007387 */ /* 0x0003e80000100800 */
[----:B------:R1:W-:Y:S01]  /*28570*/  STL [R1+0x20], R3 ;  /* 0x0000200301007387 */ /* 0x0003e20000100800 */
[----:B------:R-:W-:Y:S05]  /*28580*/  @P3 BRA `(.L_x_3719) ;  /* 0xfffffff400943947 */ /* 0x000fea000383ffff */
.L_x_3681:
[----:B------:R-:W-:Y:S05]  /*28590*/  BSYNC B0 ;  /* 0x0000000000007941 */ /* 0x000fea0003800000 */
.L_x_3680:
[----:B------:R-:W-:Y:S05]  /*285a0*/  @!P0 WARPSYNC.ALL ;  /* 0x0000000000008948 */ /* 0x000fea0003800000 */
[----:B------:R-:W-:Y:S01]  /*285b0*/  @!P0 BAR.SYNC.DEFER_BLOCKING 0xc, 0x180 ;  /* 0x0306000000008b1d */ /* 0x000fe20000010000 */
[----:B------:R-:W-:-:S05]  /*285c0*/  IMAD.MOV.U32 R0, RZ, RZ, RZ ;  /* 0x000000ffff007224 */ /* 0x000fca00078e00ff */
[----:B------:R-:W-:Y:S04]  /*285d0*/  BSSY B0, `(.L_x_3720) ;  /* 0x000001f000007945 */ /* 0x000fe80003800000 */
[----:B------:R-:W-:Y:S05]  /*285e0*/  @!P1 BRA `(.L_x_3721) ;  /* 0x0000000000749947 */ /* 0x000fea0003800000 */
[----:B------:R-:W-:-:S13]  /*285f0*/  ISETP.NE.AND P0, PT, R17, RZ, PT ;  /* 0x000000ff1100720c */ /* 0x000fda0003f05270 */
[----:B------:R-:W2:Y:S02]  /*28600*/  @!P0 LDC R17, c[0x0][0x9f0] ;  /* 0x00027c00ff118b82 */ /* 0x000ea40000000800 */
[----:B--2---:R-:W-:-:S04]  /*28610*/  IABS R0, R17 ;  /* 0x0000001100007213 */ /* 0x004fc80000000000 */
[----:B------:R-:W2:Y:S08]  /*28620*/  I2F.RP R2, R0 ;  /* 0x0000000000027306 */ /* 0x000eb00000209400 */
[----:B--2---:R-:W2:Y:S02]  /*28630*/  MUFU.RCP R2, R2 ;  /* 0x0000000200027308 */ /* 0x004ea40000001000 */
[----:B--2---:R-:W-:-:S06]  /*28640*/  VIADD R2, R2, 0xffffffe ;  /* 0x0ffffffe02027836 */ /* 0x004fcc0000000000 */
[----:B01----:R-:W0:Y:S02]  /*28650*/  F2I.FTZ.U32.TRUNC.NTZ R3, R2 ;  /* 0x0000000200037305 */ /* 0x003e24000021f000 */
        /* <DEDUP_REMOVED lines=14> */
[----:B------:R-:W-:Y:S01]  /*28740*/  @!P1 IMAD.IADD R3, R3, 0x1, -R0 ;  /* 0x0000000103039824 */ /* 0x000fe200078e0a00 */
[----:B------:R-:W-:Y:S02]  /*28750*/  @!P1 IADD3 R2, R2, 0x1, RZ ;  /* 0x0000000102029810 */ /* 0x000fe40007ffe0ff */
[----:B------:R-:W-:Y:S02]  /*28760*/  ISETP.NE.AND P1, PT, R17, RZ, PT ;  /* 0x000000ff1100720c */ /* 0x000fe40003f25270 */
[----:B------:R-:W-:-:S13]  /*28770*/  ISETP.GE.U32.AND P0, PT, R3, R0, PT ;  /* 0x000000000300720c */ /* 0x000fda0003f06070 */
[----:B------:R-:W-:-:S04]  /*28780*/  @P0 VIADD R2, R2, 0x1 ;  /* 0x0000000102020836 */ /* 0x000fc80000000000 */
[----:B------:R-:W-:-:S04]  /*28790*/  IMAD.MOV.U32 R0, RZ, RZ, R2 ;  /* 0x000000ffff007224 */ /* 0x000fc800078e0002 */
[----:B------:R-:W-:Y:S01]  /*287a0*/  @!P2 IMAD.MOV R0, RZ, RZ, -R0 ;  /* 0x000000ffff00a224 */ /* 0x000fe200078e0a00 */
[----:B------:R-:W-:-:S07]  /*287b0*/  @!P1 LOP3.LUT R0, RZ, R17, RZ, 0x33, !PT ;  /* 0x00000011ff009212 */ /* 0x000fce00078e33ff */
.L_x_3721:
[----:B------:R-:W-:Y:S05]  /*287c0*/  BSYNC B0 ;  /* 0x0000000000007941 */ /* 0x000fea0003800000 */
.L_x_3720:
[----:B01----:R-:W-:-:S05]  /*287d0*/  IMAD R3, R20, R0, RZ ;  /* 0x0000000014037224 */ /* 0x003fca00078e02ff */
        /* <DEDUP_REMOVED lines=23> */
.L_x_3722:
        /* <DEDUP_REMOVED lines=20> */
.L_x_3725:
[----:B------:R-:W-:Y:S05]  /*28a90*/  BSYNC B6 ;  /* 0x0000000000067941 */ /* 0x000fea0003800000 */
.L_x_3724:
        /* <DEDUP_REMOVED lines=24> */
.L_x_3727:
[----:B------:R-:W-:Y:S05]  /*28c20*/  BSYNC B6 ;  /* 0x0000000000067941 */ /* 0x000fea0003800000 */
.L_x_3726:
        /* <DEDUP_REMOVED lines=20> */
.L_x_3729:
[----:B------:R-:W-:Y:S05]  /*28d70*/  BSYNC B6 ;  /* 0x0000000000067941 */ /* 0x000fea0003800000 */
.L_x_3728:
        /* <DEDUP_REMOVED lines=19> */
.L_x_3731:
[----:B------:R-:W-:Y:S05]  /*28eb0*/  BSYNC B6 ;  /* 0x0000000000067941 */ /* 0x000fea0003800000 */
.L_x_3730:
        /* <DEDUP_REMOVED lines=23> */
.L_x_3974:
        /* <DEDUP_REMOVED lines=10> */
.L_x_3977:
[----:B------:R-:W-:Y:S05]  /*290d0*/  @!P6 BRA `(.L_x_3733) ;  /* 0x0000000400a4e947 */ /* 0x000fea0003800000 */
[----:B0-----:R-:W2:Y:S01]  /*290e0*/  LDL R0, [R1+0x48] ;  /* 0x0000480001007983 */ /* 0x001ea20000100800 */
[----:B------:R-:W-:-:S04]  /*290f0*/  ISETP.NE.U32.AND P0, PT, R2, RZ, PT ;  /* 0x000000ff0200720c */ /* 0x000fc80003f05070 */
[----:B------:R-:W-:Y:S01]  /*29100*/  ISETP.NE.AND.EX P0, PT, R3, RZ, PT, P0 ;  /* 0x000000ff0300720c */ /* 0x000fe20003f05300 */
[----:B--2---:R-:W-:-:S12]  /*29110*/  VIADD R0, R0, 0xffffffff ;  /* 0xffffffff00007836 */ /* 0x004fd80000000000 */
        /* <DEDUP_REMOVED lines=8> */
[----:B------:R-:W-:-:S03]  /*291a0*/  IMAD R6, R9, UR4, RZ ;  /* 0x0000000409067c24 */ /* 0x000fc6000f8e02ff */
[----:B------:R-:W-:Y:S01]  /*291b0*/  IADD3 R5, -R4, RZ, RZ ;  /* 0x000000ff04057210 */ /* 0x000fe20007ffe1ff */
[----:B------:R-:W-:-:S04]  /*291c0*/  IMAD R6, R8, UR5, R6 ;  /* 0x0000000508067c24 */ /* 0x000fc8000f8e0206 */
[----:B------:R-:W-:Y:S01]  /*291d0*/  IMAD R0, R7, R5, R0 ;  /* 0x0000000507007224 */ /* 0x000fe200078e0200 */
[----:B------:R-:W-:-:S03]  /*291e0*/  SHF.R.S32.HI R5, RZ, 0x1f, R4 ;  /* 0x0000001fff057819 */ /* 0x000fc60000011404 */
[----:B------:R-:W-:-:S04]  /*291f0*/  IMAD.WIDE.U32 R4, R8, UR4, R4 ;  /* 0x0000000408047c25 */ /* 0x000fc8000f8e0004 */
[----:B------:R-:W-:Y:S01]  /*29200*/  IMAD.IADD R5, R5, 0x1, R6 ;  /* 0x0000000105057824 */ /* 0x000fe200078e0206 */
[----:B------:R-:W-:-:S04]  /*29210*/  LEA R2, P0, R4, R2, 0x2 ;  /* 0x0000000204027211 */ /* 0x000fc800078010ff */
[----:B------:R-:W-:-:S05]  /*29220*/  LEA.HI.X R3, R4, R3, R5, 0x2, P0 ;  /* 0x0000000304037211 */ /* 0x000fca00000f1405 */
[----:B------:R0:W5:Y:S04]  /*29230*/  LDG.E R17, desc[UR54][R2.64] ;  /* 0x0000003602117981 */ /* 0x000168000c1e1900 */
.L_x_3735:
[----:B0-----:R-:W2:Y:S04]  /*29240*/  LDL R2, [R1+0xc] ;  /* 0x00000c0001027983 */ /* 0x001ea80000100800 */
[----:B------:R-:W3:Y:S01]  /*29250*/  LDL R3, [R1+0x24] ;  /* 0x0000240001037983 */ /* 0x000ee20000100800 */
[----:B-1----:R-:W0:Y:S02]  /*29260*/  S2R R8, SR_TID.X ;  /* 0x0000000000087919 */ /* 0x002e240000002100 */
[----:B0-----:R-:W-:-:S04]  /*29270*/  LOP3.LUT R8, R8, 0x7f, RZ, 0xc0, !PT ;  /* 0x0000007f08087812 */ /* 0x001fc800078ec0ff */
[----:B------:R-:W-:Y:S01]  /*29280*/  ISETP.NE.AND P1, PT, R8, RZ, PT ;  /* 0x000000ff0800720c */ /* 0x000fe20003f25270 */
[----:B--2---:R-:W-:Y:S01]  /*29290*/  IMAD R2, R2, 0x8, R18 ;  /* 0x0000000802027824 */ /* 0x004fe200078e0212 */
[----:B---3--:R-:W-:-:S04]  /*292a0*/  SHF.L.U32 R4, R3, 0x1f, RZ ;  /* 0x0000001f03047819 */ /* 0x008fc800000006ff */
[----:B------:R-:W0:Y:S02]  /*292b0*/  SYNCS.PHASECHK.TRANS64.TRYWAIT P0, [R2+URZ+0x33480], R4 ;  /* 0x03348004020075a7 */ /* 0x000e24000800017f */
[----:B0-----:R-:W-:Y:S05]  /*292c0*/  @!P0 BRA `(.L_x_3736) ;  /* 0x0000008c00008947 */ /* 0x001fea0003800000 */
.L_x_3978:
        /* <DEDUP_REMOVED lines=8> */
.L_x_3737:
        /* <DEDUP_REMOVED lines=17> */
[----:B------:R-:W-:Y:S02]  /*29460*/  UIADD3 UR14, UR15, 0x11a00, URZ ;  /* 0x00011a000f0e7890 */ /* 0x000fe4000fffe03f */
[----:B------:R-:W-:-:S05]  /*29470*/  UIADD3 UR15, UR15, 0x14200, URZ ;  /* 0x000142000f0f7890 */ /* 0x000fca000fffe03f */
[----:B------:R1:W-:Y:S02]  /*29480*/  UTMALDG.4D [UR8], [UR4], desc[UR6] ;  /* 0x00000608040075b4 */ /* 0x0003e40008019000 */
[----:B-1----:R-:W-:Y:S01]  /*29490*/  UMOV UR8, UR14 ;  /* 0x0000000e00087c82 */ /* 0x002fe20008000000 */
[----:B------:R-:W-:Y:S01]  /*294a0*/  UMOV UR10, UR16 ;  /* 0x00000010000a7c82 */ /* 0x000fe20008000000 */
[----:B------:R-:W-:Y:S01]  /*294b0*/  UMOV UR14, 0x80 ;  /* 0x00000080000e7882 */ /* 0x000fe20000000000 */
[----:B------:R1:W-:Y:S02]  /*294c0*/  UTMALDG.4D [UR8], [UR4], desc[UR6] ;  /* 0x00000608040075b4 */ /* 0x0003e40008019000 */
[----:B-1----:R-:W-:Y:S01]  /*294d0*/  UMOV UR8, UR15 ;  /* 0x0000000f00087c82 */ /* 0x002fe20008000000 */
[----:B------:R-:W-:Y:S02]  /*294e0*/  UMOV UR10, UR14 ;  /* 0x0000000e000a7c82 */ /* 0x000fe40008000000 */
[----:B------:R1:W-:Y:S01]  /*294f0*/  UTMALDG.4D [UR8], [UR4], desc[UR6] ;  /* 0x00000608040075b4 */ /* 0x0003e20008019000 */
[----:B------:R-:W2:Y:S02]  /*29500*/  SYNCS.PHASECHK.TRANS64.TRYWAIT P0, [R2+URZ+0x33440], R4 ;  /* 0x03344004020075a7 */ /* 0x000ea4000800017f */
[----:B-12---:R-:W-:Y:S05]  /*29510*/  @!P0 BRA `(.L_x_3738) ;  /* 0x0000008800808947 */ /* 0x006fea0003800000 */
.L_x_3979:
        /* <DEDUP_REMOVED lines=8> */
.L_x_3739:
[----:B01----:R-:W2:Y:S01]  /*295a0*/  LDL.LU R4, [R1+0x8] ;  /* 0x0000080001047983 */ /* 0x003ea20000300800 */
[----:B------:R-:W-:Y:S01]  /*295b0*/  R2UR UR15, R3 ;  /* 0x00000000030f72ca */ /* 0x000fe200000e0000 */
[----:B------:R-:W-:Y:S01]  /*295c0*/  UIADD3 UR4, UP0, UR40, 0x370, URZ ;  /* 0x0000037028047890 */ /* 0x000fe2000ff1e03f */
[----:B------:R-:W-:Y:S01]  /*295d0*/  R2UR UR9, R2 ;  /* 0x00000000020972ca */ /* 0x000fe200000e0000 */
[----:B------:R-:W-:Y:S01]  /*295e0*/  UMOV UR10, URZ ;  /* 0x0000003f000a7c82 */ /* 0x000fe20008000000 */
[----:B------:R-:W-:Y:S01]  /*295f0*/  R2UR UR11, R0 ;  /* 0x00000000000b72ca */ /* 0x000fe200000e0000 */
[----:B------:R-:W-:Y:S01]  /*29600*/  UIADD3.X UR5, URZ, UR41, URZ, UP0, !UPT ;  /* 0x000000293f057290 */ /* 0x000fe200087fe43f */
[----:B------:R-:W-:Y:S01]  /*29610*/  R2UR UR12, R16 ;  /* 0x00000000100c72ca */ /* 0x000fe200000e0000 */
[----:B------:R-:W-:Y:S01]  /*29620*/  UMOV UR6, 0x0 ;  /* 0x0000000000067882 */ /* 0x000fe20000000000 */
[----:B------:R-:W-:Y:S01]  /*29630*/  R2UR UR13, R17 ;  /* 0x00000000110d72ca */ /* 0x000fe200000e0000 */
[----:B------:R-:W-:Y:S01]  /*29640*/  UMOV UR7, 0x14f00000 ;  /* 0x14f0000000077882 */ /* 0x000fe20000000000 */
[----:B------:R-:W-:Y:S01]  /*29650*/  PLOP3.LUT P0, PT, PT, PT, PT, 0x80, 0x0 ;  /* 0x000000000000781c */ /* 0x000fe20003f0f070 */
[----:B------:R-:W-:-:S02]  /*29660*/  UMOV UR16, 0x40 ;  /* 0x0000004000107882 */ /* 0x000fc40000000000 */
[----:B------:R-:W-:Y:S02]  /*29670*/  UIADD3 UR8, UR15, 0x24200, URZ ;  /* 0x000242000f087890 */ /* 0x000fe4000fffe03f */
[----:B------:R-:W-:Y:S02]  /*29680*/  UIADD3 UR9, UR9, 0x33430, URZ ;  /* 0x0003343009097890 */ /* 0x000fe4000fffe03f */
[----:B------:R-:W-:Y:S02]  /*29690*/  UIADD3 UR14, UR15, 0x26a00, URZ ;  /* 0x00026a000f0e7890 */ /* 0x000fe4000fffe03f */
[----:B------:R-:W-:-:S05]  /*296a0*/  UIADD3 UR15, UR15, 0x29200, URZ ;  /* 0x000292000f0f7890 */ /* 0x000fca000fffe03f */
[----:B------:R0:W-:Y:S02]  /*296b0*/  UTMALDG.4D [UR8], [UR4], desc[UR6] ;  /* 0x00000608040075b4 */ /* 0x0001e40008019000 */
[----:B0-----:R-:W-:Y:S01]  /*296c0*/  UMOV UR8, UR14 ;  /* 0x0000000e00087c82 */ /* 0x001fe20008000000 */
[----:B------:R-:W-:Y:S01]  /*296d0*/  UMOV UR10, UR16 ;  /* 0x00000010000a7c82 */ /* 0x000fe20008000000 */
[----:B------:R-:W-:Y:S01]  /*296e0*/  UMOV UR14, 0x80 ;  /* 0x00000080000e7882 */ /* 0x000fe20000000000 */
        /* <DEDUP_REMOVED lines=8> */
.L_x_3733:
[----:B------:R-:W0:Y:S04]  /*29770*/  LDL.LU R3, [R1+0x44] ;  /* 0x0000440001037983 */ /* 0x000e280000300800 */
[----:B------:R-:W2:Y:S04]  /*29780*/  LDL.LU R5, [R1+0x38] ;  /* 0x0000380001057983 */ /* 0x000ea80000300800 */
[----:B---3--:R-:W3:Y:S01]  /*29790*/  LDL.LU R4, [R1+0x4c] ;  /* 0x00004c0001047983 */ /* 0x008ee20000300800 */
        /* <DEDUP_REMOVED lines=32> */
[----:B-1----:R-:W-:Y:S02]  /*299a0*/  IMAD.MOV.U32 R8, RZ, RZ, 0x70 ;  /* 0x00000070ff087424 */ /* 0x002fe400078e00ff */
[----:B------:R-:W-:Y:S02]  /*299b0*/  IMAD.MOV.U32 R12, RZ, RZ, 0x1 ;  /* 0x00000001ff0c7424 */ /* 0x000fe400078e00ff */
[----:B------:R-:W-:-:S07]  /*299c0*/  IMAD.MOV.U32 R13, RZ, RZ, RZ ;  /* 0x000000ffff0d7224 */ /* 0x000fce00078e00ff */
[----:B------:R-:W-:-:S07]  /*299d0*/  LEPC R20, `(.L_x_3741) ;  /* 0x000000001014794e */ /* 0x000fce0000000000 */
[----:B0-----:R-:W-:Y:S05]  /*299e0*/  CALL.ABS.NOINC R2 ;  /* 0x0000000002007343 */ /* 0x001fea0003c00000 */
.L_x_3741:
[----:B------:R-:W-:Y:S05]  /*299f0*/  BSYNC B6 ;  /* 0x0000000000067941 */ /* 0x000fea0003800000 */
.L_x_3740:
[----:B0-----:R-:W2:Y:S01]  /*29a00*/  LDL.LU R0, [R1+0x44] ;  /* 0x0000440001007983 */ /* 0x001ea20000300800 */
[----:B-1----:R-:W0:Y:S01]  /*29a10*/  LDC R8, c[0x0][0x448] ;  /* 0x00011200ff087b82 */ /* 0x002e220000000800 */
[----:B------:R-:W-:Y:S01]  /*29a20*/  ULDC.64 UR4, c[0x0][0x2d8] ;  /* 0x0000b60000047ab9 */ /* 0x000fe20000000a00 */
[----:B------:R-:W-:Y:S01]  /*29a30*/  ULDC.64 UR6, c[0x0][0x280] ;  /* 0x0000a00000067ab9 */ /* 0x000fe20000000a00 */
[----:B------:R-:W3:Y:S04]  /*29a40*/  LDL.LU R4, [R1+0x3c] ;  /* 0x00003c0001047983 */ /* 0x000ee80000300800 */
[----:B------:R-:W3:Y:S04]  /*29a50*/  LDL.LU.64 R2, [R1+0x50] ;  /* 0x0000500001027983 */ /* 0x000ee80000300a00 */
[----:B------:R-:W4:Y:S04]  /*29a60*/  LDL.LU R6, [R1+0x38] ;  /* 0x0000380001067983 */ /* 0x000f280000300800 */
[----:B------:R-:W4:Y:S01]  /*29a70*/  LDL.LU R5, [R1+0x14] ;  /* 0x0000140001057983 */ /* 0x000f220000300800 */
[----:B0-----:R-:W-:Y:S01]  /*29a80*/  ISETP.NE.AND P0, PT, R8, 0x1, PT ;  /* 0x000000010800780c */ /* 0x001fe20003f05270 */
[----:B------:R-:W0:-:S12]  /*29a90*/  S2R R9, SR_TID.X ;  /* 0x0000000000097919 */ /* 0x000e180000002100 */
[----:B------:R-:W1:Y:S01]  /*29aa0*/  @P0 LDC R7, c[0x0][0x450] ;  /* 0x00011400ff070b82 */ /* 0x000e620000000800 */
[----:B0-----:R-:W-:-:S05]  /*29ab0*/  IMAD.SHL.U32 R9, R9, 0x10, RZ ;  /* 0x0000001009097824 */ /* 0x001fca00078e00ff */
[----:B------:R-:W-:-:S04]  /*29ac0*/  LOP3.LUT R9, R9, 0x30, RZ, 0xc0, !PT ;  /* 0x0000003009097812 */ /* 0x000fc800078ec0ff */
[C---:B------:R-:W-:Y:S02]  /*29ad0*/  LOP3.LUT R11, R9.reuse, 0x40, RZ, 0xfc, !PT ;  /* 0x00000040090b7812 */ /* 0x040fe400078efcff */
[----:B------:R-:W-:Y:S01]  /*29ae0*/  LOP3.LUT R9, R9, 0x80, RZ, 0xfc, !PT ;  /* 0x0000008009097812 */ /* 0x000fe200078efcff */
[----:B---3--:R-:W-:Y:S02]  /*29af0*/  IMAD.MOV.U32 R3, RZ, RZ, R4 ;  /* 0x000000ffff037224 */ /* 0x008fe400078e0004 */
        /* <DEDUP_REMOVED lines=8> */
[C---:B0-----:R-:W-:Y:S02]  /*29b80*/  LOP3.LUT R6, R4.reuse, 0x7f, RZ, 0xc0, !PT ;  /* 0x0000007f04067812 */ /* 0x041fe400078ec0ff */
[----:B------:R-:W-:Y:S02]  /*29b90*/  SHF.L.U32 R4, R4, 0x5, RZ ;  /* 0x0000000504047819 */ /* 0x000fe400000006ff */
[----:B------:R-:W-:-:S04]  /*29ba0*/  SHF.R.U32.HI R6, RZ, 0x2, R6 ;  /* 0x00000002ff067819 */ /* 0x000fc80000011606 */
[----:B------:R-:W-:Y:S02]  /*29bb0*/  LOP3.LUT R4, R6, 0x60, R4, 0xf8, !PT ;  /* 0x0000006006047812 */ /* 0x000fe400078ef804 */
[----:B------:R-:W0:Y:S01]  /*29bc0*/  @P0 LDC R6, c[0x0][0x44c] ;  /* 0x00011300ff060b82 */ /* 0x000e220000000800 */
[----:B------:R-:W-:Y:S02]  /*29bd0*/  IMAD.SHL.U32 R5, R5, 0x80, RZ ;  /* 0x0000008005057824 */ /* 0x000fe400078e00ff */
[----:B------:R-:W-:-:S03]  /*29be0*/  IMAD.IADD R3, R3, 0x1, R0 ;  /* 0x0000000103037824 */ /* 0x000fc600078e0200 */
[----:B------:R-:W-:-:S05]  /*29bf0*/  LOP3.LUT R0, R4, R5, RZ, 0xfc, !PT ;  /* 0x0000000504007212 */ /* 0x000fca00078efcff */
[----:B------:R-:W-:Y:S02]  /*29c00*/  IMAD.MOV.U32 R4, RZ, RZ, R0 ;  /* 0x000000ffff047224 */ /* 0x000fe400078e0000 */
[----:B0-----:R-:W-:-:S05]  /*29c10*/  @P0 IMAD.HI.U32 R6, R0, R6, RZ ;  /* 0x0000000600060227 */ /* 0x001fca00078e00ff */
[----:B-1----:R-:W-:-:S05]  /*29c20*/  @P0 SHF.R.U32.HI R4, RZ, R7, R6 ;  /* 0x00000007ff040219 */ /* 0x002fca0000011606 */
[----:B------:R-:W-:-:S04]  /*29c30*/  IMAD.MOV R6, RZ, RZ, -R4 ;  /* 0x000000ffff067224 */ /* 0x000fc800078e0a04 */
        /* <DEDUP_REMOVED lines=15> */
[----:B------:R-:W-:Y:S02]  /*29d30*/  IADD3 R4, P3, R2, UR6, RZ ;  /* 0x0000000602047c10 */ /* 0x000fe4000ff7e0ff */
[----:B------:R-:W-:-:S02]  /*29d40*/  ISETP.GE.AND P1, PT, R11, UR4, PT ;  /* 0x000000040b007c0c */ /* 0x000fc4000bf26270 */
[----:B------:R-:W-:Y:S01]  /*29d50*/  IADD3.X R3, R3, UR7, R0, P3, !PT ;  /* 0x0000000703037c10 */ /* 0x000fe20009ffe400 */
[----:B-1----:R-:W-:-:S05]  /*29d60*/  IMAD.SHL.U32 R10, R7, 0x10, RZ ;  /* 0x00000010070a7824 */ /* 0x002fca00078e00ff */
[----:B------:R-:W-:-:S04]  /*29d70*/  LOP3.LUT R10, R10, 0x30, RZ, 0xc0, !PT ;  /* 0x000000300a0a7812 */ /* 0x000fc800078ec0ff */
[----:B------:R-:W-:Y:S01]  /*29d80*/  ISETP.GE.AND P0, PT, R10, UR4, PT ;  /* 0x000000040a007c0c */ /* 0x000fe2000bf06270 */
[----:B------:R-:W-:-:S03]  /*29d90*/  UMOV UR4, 0xffffffff ;  /* 0xffffffff00047882 */ /* 0x000fc60000000000 */
[----:B0-----:R-:W-:Y:S09]  /*29da0*/  BRA.DIV UR4, `(.L_x_3742) ;  /* 0x0000008204707947 */ /* 0x001ff2000b800000 */
[----:B------:R-:W0:Y:S02]  /*29db0*/  S2R R6, SR_TID.X ;  /* 0x0000000000067919 */ /* 0x000e240000002100 */
[----:B0-----:R-:W-:Y:S02]  /*29dc0*/  LOP3.LUT R7, R6, 0x7f, RZ, 0xc0, !PT ;  /* 0x0000007f06077812 */ /* 0x001fe400078ec0ff */
[----:B------:R-:W2:Y:S02]  /*29dd0*/  LDL.LU R6, [R1+0x58] ;  /* 0x0000580001067983 */ /* 0x000ea40000300800 */
[----:B------:R-:W-:Y:S02]  /*29de0*/  SHF.R.U32.HI R11, RZ, 0x2, R7 ;  /* 0x00000002ff0b7819 */ /* 0x000fe40000011607 */
[----:B------:R-:W0:Y:S03]  /*29df0*/  SHFL.IDX PT, R7, R4, RZ, 0x1c1f ;  /* 0x001c1fff04077589 */ /* 0x000e2600000e0000 */
[----:B------:R-:W-:-:S05]  /*29e00*/  IMAD.IADD R0, R11, 0x1, R5 ;  /* 0x000000010b007824 */ /* 0x000fca00078e0205 */
[----:B------:R-:W-:Y:S01]  /*29e10*/  IADD3 R5, R0, 0x20, RZ ;  /* 0x0000002000057810 */ /* 0x000fe20007ffe0ff */
[----:B--2---:R-:W-:Y:S02]  /*29e20*/  IMAD R2, R6, R8, RZ ;  /* 0x0000000806027224 */ /* 0x004fe400078e02ff */
[----:B------:R-:W1:Y:S03]  /*29e30*/  SHFL.IDX PT, R6, R3, RZ, 0x1c1f ;  /* 0x001c1fff03067589 */ /* 0x000e6600000e0000 */
[----:B------:R-:W-:-:S13]  /*29e40*/  ISETP.GE.AND P4, PT, R0, R2, PT ;  /* 0x000000020000720c */ /* 0x000fda0003f86270 */
[----:B0-----:R-:W-:-:S05]  /*29e50*/  @!P4 IADD3 R7, P3, R10, R7, RZ ;  /* 0x000000070a07c210 */ /* 0x001fca0007f7e0ff */
[----:B-1----:R-:W-:Y:S01]  /*29e60*/  @!P4 IMAD.X R6, RZ, RZ, R6, P3 ;  /* 0x000000ffff06c224 */ /* 0x002fe200018e0606 */
[----:B------:R-:W-:Y:S02]  /*29e70*/  ISETP.GE.AND P3, PT, R5, R2, PT ;  /* 0x000000020500720c */ /* 0x000fe40003f66270 */
[----:B------:R-:W0:Y:S02]  /*29e80*/  SHFL.IDX PT, R5, R4, 0x1, 0x1c1f ;  /* 0x003c1f0004057f89 */ /* 0x000e2400000e0000 */
[----:B------:R-:W-:-:S04]  /*29e90*/  @!P4 LOP3.LUT R7, R7, R6, RZ, 0x3c, !PT ;  /* 0x000000060707c212 */ /* 0x000fc800078e3cff */
[----:B------:R-:W-:-:S04]  /*29ea0*/  @!P4 LOP3.LUT R6, R7, R6, RZ, 0x3c, !PT ;  /* 0x000000060706c212 */ /* 0x000fc800078e3cff */
[----:B------:R-:W-:-:S05]  /*29eb0*/  @!P4 LOP3.LUT R7, R7, R6, RZ, 0x3c, !PT ;  /* 0x000000060707c212 */ /* 0x000fca00078e3cff */
[----:B-----5:R-:W-:Y:S04]  /*29ec0*/  @!P4 LDGSTS.E.BYPASS.LTC128B.128 [R9+0x1e200], desc[UR54][R6.64], !P0 ;  /* 0x1e2000000609cfae */ /* 0x020fe8000c101d76 */
[----:B------:R-:W-:Y:S04]  /*29ed0*/  @!P4 LDGSTS.E.BYPASS.LTC128B.128 [R9+0x20200], desc[UR54][R6.64+0x40], !P1 ;  /* 0x202000400609cfae */ /* 0x000fe8000c901d76 */
[----:B------:R1:W-:Y:S01]  /*29ee0*/  @!P4 LDGSTS.E.BYPASS.LTC128B.128 [R9+0x22200], desc[UR54][R6.64+0x80], !P2 ;  /* 0x222000800609cfae */ /* 0x0003e2000d101d76 */
[----:B0-----:R-:W-:-:S03]  /*29ef0*/  @!P3 IADD3 R5, P4, R10, R5, RZ ;  /* 0x000000050a05b210 */ /* 0x001fc60007f9e0ff */
[----:B-1----:R-:W0:Y:S02]  /*29f00*/  SHFL.IDX PT, R6, R3, 0x1, 0x1c1f ;  /* 0x003c1f0003067f89 */ /* 0x002e2400000e0000 */
[----:B0-----:R-:W-:-:S04]  /*29f10*/  @!P3 IMAD.X R6, RZ, RZ, R6, P4 ;  /* 0x000000ffff06b224 */ /* 0x001fc800020e0606 */
[----:B------:R-:W-:Y:S02]  /*29f20*/  @!P3 IMAD.MOV.U32 R7, RZ, RZ, R6 ;  /* 0x000000ffff07b224 */ /* 0x000fe400078e0006 */
[----:B------:R-:W-:Y:S02]  /*29f30*/  @!P3 IMAD.MOV.U32 R6, RZ, RZ, R5 ;  /* 0x000000ffff06b224 */ /* 0x000fe400078e0005 */
[----:B------:R-:W-:-:S03]  /*29f40*/  VIADD R5, R0, 0x40 ;  /* 0x0000004000057836 */ /* 0x000fc60000000000 */
[----:B------:R-:W-:Y:S04]  /*29f50*/  @!P3 LDGSTS.E.BYPASS.LTC128B.128 [R9+0x1ea00], desc[UR54][R6.64], !P0 ;  /* 0x1ea000000609bfae */ /* 0x000fe8000c101d76 */
        /* <DEDUP_REMOVED lines=12> */
[----:B------:R0:W-:Y:S04]  /*2a020*/  @!P3 LDGSTS.E.BYPASS.LTC128B.128 [R9+0x23200], desc[UR54][R6.64+0x80], !P2 ;  /* 0x232000800609bfae */ /* 0x0001e8000d101d76 */
[----:B------:R0:W2:Y:S02]  /*2a030*/  SHFL.IDX PT, R3, R4, 0x3, 0x1c1f ;  /* 0x007c1f0004037f89 */ /* 0x0000a400000e0000 */
.L_x_3988:
[----:B------:R-:W-:Y:S01]  /*2a040*/  VIADD R0, R0, 0x60 ;  /* 0x0000006000007836 */ /* 0x000fe20000000000 */
[----:B------:R-:W-:Y:S04]  /*2a050*/  BSSY B0, `(.L_x_3743) ;  /* 0x000000b000007945 */ /* 0x000fe80003800000 */
[----:B------:R-:W-:-:S13]  /*2a060*/  ISETP.GE.AND P3, PT, R0, R2, PT ;  /* 0x000000020000720c */ /* 0x000fda0003f66270 */
[----:B------:R-:W-:Y:S05]  /*2a070*/  @P3 BRA `(.L_x_3744) ;  /* 0x0000000000203947 */ /* 0x000fea0003800000 */
[----:B--2---:R-:W-:-:S04]  /*2a080*/  IADD3 R2, P3, R10, R3, RZ ;  /* 0x000000030a027210 */ /* 0x004fc80007f7e0ff */
[----:B01----:R-:W-:-:S05]  /*2a090*/  IADD3.X R3, RZ, R5, RZ, P3, !PT ;  /* 0x00000005ff037210 */ /* 0x003fca0001ffe4ff */
[----:B------:R-:W-:Y:S01]  /*2a0a0*/  @!PT LDS RZ, [RZ] ;  /* 0x00000000fffff984 */ /* 0x000fe20000000800 */
[----:B------:R-:W-:Y:S01]  /*2a0b0*/  @!PT LDS RZ, [RZ] ;  /* 0x00000000fffff984 */ /* 0x000fe20000000800 */
[----:B------:R-:W-:Y:S01]  /*2a0c0*/  @!PT LDS RZ, [RZ] ;  /* 0x00000000fffff984 */ /* 0x000fe20000000800 */
[----:B------:R4:W-:Y:S04]  /*2a0d0*/  LDGSTS.E.BYPASS.LTC128B.128 [R9+0x1fa00], desc[UR54][R2.64], !P0 ;  /* 0x1fa0000002097fae */ /* 0x0009e8000c101d76 */
[----:B------:R4:W-:Y:S04]  /*2a0e0*/  LDGSTS.E.BYPASS.LTC128B.128 [R9+0x21a00], desc[UR54][R2.64+0x40], !P1 ;  /* 0x21a0004002097fae */ /* 0x0009e8000c901d76 */
[----:B------:R4:W-:Y:S02]  /*2a0f0*/  LDGSTS.E.BYPASS.LTC128B.128 [R9+0x23a00], desc[UR54][R2.64+0x80], !P2 ;  /* 0x23a0008002097fae */ /* 0x0009e4000d101d76 */
.L_x_3744:
[----:B------:R-:W-:Y:S05]  /*2a100*/  BSYNC B0 ;  /* 0x0000000000007941 */ /* 0x000fea0003800000 */
.L_x_3743:
[----:B------:R-:W-:Y:S01]  /*2a110*/  NOP ;  /* 0x0000000000007918 */ /* 0x000fe20000000000 */
[----:B------:R-:W-:-:S13]  /*2a120*/  PLOP3.LUT P0, PT, PT, PT, PT, 0x80, 0x0 ;  /* 0x000000000000781c */ /* 0x000fda0003f0f070 */
.L_x_3745:
[----:B------:R-:W-:Y:S02]  /*2a130*/  PLOP3.LUT P1, PT, P1, P0, PT, 0xa2, 0x0 ;  /* 0x000000000000781c */ /* 0x000fe40000f21472 */
[----:B------:R-:W-:-:S08]  /*2a140*/  @P0 R2UR P1, UR4, R18 ;  /* 0x00000000120402ca */ /* 0x000fd00000020000 */
[----:B------:R-:W-:-:S05]  /*2a150*/  @P0 PLOP3.LUT P0, PT, P1, PT, PT, 0x80, 0x0 ;  /* 0x000000000000081c */ /* 0x000fca0000f0f070 */
[----:B------:R-:W-:Y:S01]  /*2a160*/  @!P1 SYNCS.ARRIVE.TRANS64.RED.A0T1 RZ, [UR4+0x33400], RZ ;  /* 0x033400ffffff99a7 */ /* 0x000fe20008200404 */
[----:B------:R-:W-:Y:S07]  /*2a170*/  @!P1 ARRIVES.LDGSTSBAR.64.TRANSCNT [UR4+0x33400] ;  /* 0x03340000ff0099b0 */ /* 0x000fee0008000a84 */
[----:B------:R-:W-:Y:S05]  /*2a180*/  @P0 BRA.U.ANY `(.L_x_3745) ;  /* 0xfffffffd00e80947 */ /* 0x000fea000393ffff */
[----:B----4-:R-:W4:Y:S02]  /*2a190*/  LDL.LU R2, [R1+0x60] ;  /* 0x0000600001027983 */ /* 0x010f240000300800 */
[----:B----4-:R-:W-:-:S05]  /*2a1a0*/  VIADD R2, R2, 0x1 ;  /* 0x0000000102027836 */ /* 0x010fca0000000000 */
        /* <DEDUP_REMOVED lines=8> */
[----:B------:R-:W5:Y:S03]  /*2a230*/  SYNCS.PHASECHK.TRANS64.TRYWAIT P0, [R18+URZ+0x33420], R0 ;  /* 0x03342000120075a7 */ /* 0x000f66000800017f */
[----:B----45:R-:W-:Y:S05]  /*2a240*/  @!P0 BRA `(.L_x_3747) ;  /* 0x0000008000b48947 */ /* 0x030fea0003800000 */
.L_x_3989:
[----:B------:R-:W-:Y:S05]  /*2a250*/  BSYNC B0 ;  /* 0x0000000000007941 */ /* 0x000fea0003800000 */
.L_x_3746:
[----:B------:R-:W5:Y:S04]  /*2a260*/  LDL.LU R2, [R1+0x48] ;  /* 0x0000480001027983 */ /* 0x000f680000300800 */
[----:B0-2---:R-:W2:Y:S01]  /*2a270*/  LDL R3, [R1+0x2c] ;  /* 0x00002c0001037983 */ /* 0x005ea20000100800 */
[----:B-----5:R-:W-:-:S05]  /*2a280*/  VIADD R2, R2, 0xfffffffe ;  /* 0xfffffffe02027836 */ /* 0x020fca0000000000 */
[----:B--2---:R-:W-:-:S13]  /*2a290*/  ISETP.GE.AND P0, PT, R2, R3, PT ;  /* 0x000000030200720c */ /* 0x004fda0003f06270 */
[----:B------:R-:W-:Y:S05]  /*2a2a0*/  @!P0 BRA `(.L_x_3748) ;  /* 0x0000001800188947 */ /* 0x000fea0003800000 */
[----:B----4-:R0:W5:Y:S04]  /*2a2b0*/  LDL.LU R0, [R1+0xc] ;  /* 0x00000c0001007983 */ /* 0x0101680000300800 */
[----:B------:R0:W5:Y:S02]  /*2a2c0*/  LDL.LU R8, [R1+0x24] ;  /* 0x0000240001087983 */ /* 0x0001640000300800 */
.L_x_3772:
        /* <DEDUP_REMOVED lines=8> */
[----:B---3--:R-:W-:-:S05]  /*2a350*/  LOP3.LUT R9, R8, R3, RZ, 0x3c, !PT ;  /* 0x0000000308097212 */ /* 0x008fca00078e3cff */
        /* <DEDUP_REMOVED lines=27> */
.L_x_3751:
[----:B---3--:R-:W-:Y:S01]  /*2a510*/  LEA R6, R10, R18, 0x3 ;  /* 0x000000120a067211 */ /* 0x008fe200078e18ff */
[----:B------:R-:W3:Y:S01]  /*2a520*/  S2R R4, SR_TID.X ;  /* 0x0000000000047919 */ /* 0x000ee20000002100 */
[----:B-1----:R-:W-:Y:S01]  /*2a530*/  SHF.L.U32 R5, R9, 0x1f, RZ ;  /* 0x0000001f09057819 */ /* 0x002fe200000006ff */
[----:B------:R-:W-:Y:S03]  /*2a540*/  BSSY B1, `(.L_x_3752) ;  /* 0x0000005000017945 */ /* 0x000fe60003800000 */
[----:B------:R-:W1:Y:S01]  /*2a550*/  SYNCS.PHASECHK.TRANS64.TRYWAIT P0, [R6+URZ+0x33480], R5 ;  /* 0x03348005060075a7 */ /* 0x000e62000800017f */
[----:B---3--:R-:W-:-:S04]  /*2a560*/  LOP3.LUT R4, R4, 0x7f, RZ, 0xc0, !PT ;  /* 0x0000007f04047812 */ /* 0x008fc800078ec0ff */
[----:B------:R-:W-:Y:S01]  /*2a570*/  ISETP.NE.AND P1, PT, R4, RZ, PT ;  /* 0x000000ff0400720c */ /* 0x000fe20003f25270 */
[----:B-1----:R-:W-:-:S12]  /*2a580*/  @!P0 BRA `(.L_x_3753) ;  /* 0x0000007c00f88947 */ /* 0x002fd80003800000 */
.L_x_3990:
[----:B------:R-:W-:Y:S05]  /*2a590*/  BSYNC B1 ;  /* 0x0000000000017941 */ /* 0x000fea0003800000 */
.L_x_3752:
        /* <DEDUP_REMOVED lines=9> */
.L_x_3755:
[----:B------:R-:W-:Y:S05]  /*2a630*/  BSYNC B1 ;  /* 0x0000000000017941 */ /* 0x000fea0003800000 */
.L_x_3754:
        /* <DEDUP_REMOVED lines=13> */
.L_x_3756:
        /* <DEDUP_REMOVED lines=16> */
.L_x_3757:
        /* <DEDUP_REMOVED lines=16> */
.L_x_3758:
        /* <DEDUP_REMOVED lines=13> */
.L_x_3991:
[----:B------:R-:W-:Y:S05]  /*2a9e0*/  BSYNC B1 ;  /* 0x0000000000017941 */ /* 0x000fea0003800000 */
.L_x_3759:
[----:B------:R-:W-:Y:S01]  /*2a9f0*/  BSSY B1, `(.L_x_3761) ;  /* 0x000000b000017945 */ /* 0x000fe20003800000 */
[----:B------:R-:W-:Y:S01]  /*2aa00*/  MOV R10, 0x0 ;  /* 0x00000000000a7802 */ /* 0x000fe20000000f00 */
[----:B------:R-:W-:Y:S02]  /*2aa10*/  IMAD.MOV.U32 R11, RZ, RZ, 0x14f00000 ;  /* 0x14f00000ff0b7424 */ /* 0x000fe400078e00ff */
        /* <DEDUP_REMOVED lines=8> */
.L_x_3762:
[----:B------:R-:W-:Y:S05]  /*2aaa0*/  BSYNC B1 ;  /* 0x0000000000017941 */ /* 0x000fea0003800000 */
.L_x_3761:
        /* <DEDUP_REMOVED lines=8> */
.L_x_3763:
        /* <DEDUP_REMOVED lines=15> */
.L_x_3764:
        /* <DEDUP_REMOVED lines=15> */
.L_x_3765:
        /* <DEDUP_REMOVED lines=10> */
.L_x_3750:
[----:B------:R-:W-:Y:S05]  /*2adb0*/  BSYNC B0 ;  /* 0x0000000000007941 */ /* 0x000fea0003800000 */
.L_x_3749:
[----:B------:R-:W-:-:S06]  /*2adc0*/  UISETP.NE.AND UP0, UPT, UR37, 0x3, UPT ;  /* 0x000000032500788c */ /* 0x000fcc000bf05270 */
[----:B------:R-:W-:-:S13]  /*2add0*/  PLOP3.LUT P0, PT, PT, PT, UP0, 0x80, 0x0 ;  /* 0x000000000000781c */ /* 0x000fda0003f0f008 */
[----:B------:R-:W-:Y:S05]  /*2ade0*/  @!P0 BRA `(.L_x_3766) ;  /* 0x0000000000048947 */ /* 0x000fea0003800000 */
[----:B------:R-:W-:Y:S01]  /*2adf0*/  BPT.TRAP 0x1 ;  /* 0x000000040000795c */ /* 0x000fe20000300000 */
.L_x_3766:
        /* <DEDUP_REMOVED lines=8> */
.L_x_3992:
[----:B------:R-:W-:Y:S05]  /*2ae80*/  BSYNC B0 ;  /* 0x0000000000007941 */ /* 0x000fea0003800000 */
.L_x_3767:
[----:B------:R-:W-:Y:S05]  /*2ae90*/  @!P1 BRA `(.L_x_3769) ;  /* 0x0000000000049947 */ /* 0x000fea0003800000 */
[----:B------:R-:W-:Y:S01]  /*2aea0*/  BPT.TRAP 0x1 ;  /* 0x000000040000795c */ /* 0x000fe20000300000 */
.L_x_3769:
[----:B---3--:R-:W-:Y:S01]  /*2aeb0*/  SHF.L.U32 R4, R8, 0x1f, RZ ;  /* 0x0000001f08047819 */ /* 0x008fe200000006ff */
[----:B------:R-:W-:-:S03]  /*2aec0*/  IMAD R0, R0, 0x7800, RZ ;  /* 0x0000780000007824 */ /* 0x000fc600078e02ff */
[----:B------:R-:W3:Y:S02]  /*2aed0*/  SYNCS.PHASECHK.TRANS64.TRYWAIT P0, [R3+URZ+0x33460], R4 ;  /* 0x03346004030075a7 */ /* 0x000ee4000800017f */
[----:B---3--:R-:W-:Y:S05]  /*2aee0*/  @!P0 BRA `(.L_x_3770) ;  /* 0x0000007400dc8947 */ /* 0x008fea0003800000 */
.L_x_3993:
[----:B------:R3:W-:Y:S04]  /*2aef0*/  STL [R1+0xe4], R3 ;  /* 0x0000e40301007387 */ /* 0x0007e80000100800 */
[----:B---3--:R-:W3:Y:S04]  /*2af00*/  LDL R3, [R1+0x4] ;  /* 0x0000040001037983 */ /* 0x008ee80000100800 */
[----:B------:R4:W-:Y:S04]  /*2af10*/  STL [R1+0xe0], R2 ;  /* 0x0000e00201007387 */ /* 0x0009e80000100800 */
[----:B----4-:R-:W4:Y:S01]  /*2af20*/  LDL R2, [R1] ;  /* 0x0000000001027983 */ /* 0x010f220000100800 */
[----:B------:R-:W-:Y:S05]  /*2af30*/  WARPSYNC.ALL ;  /* 0x0000000000007948 */ /* 0x000fea0003800000 */
[----:B------:R-:W-:-:S02]  /*2af40*/  VIADD R14, R0, 0x2800 ;  /* 0x00002800000e7836 */ /* 0x000fc40000000000 */
[C---:B------:R-:W-:Y:S02]  /*2af50*/  VIADD R12, R0.reuse, 0x800 ;  /* 0x00000800000c7836 */ /* 0x040fe40000000000 */
[C---:B------:R-:W-:Y:S02]  /*2af60*/  VIADD R13, R0.reuse, 0x5000 ;  /* 0x00005000000d7836 */ /* 0x040fe40000000000 */
[C---:B------:R-:W-:Y:S02]  /*2af70*/  VIADD R15, R0.reuse, 0x1800 ;  /* 0x00001800000f7836 */ /* 0x040fe40000000000 */
[C---:B------:R-:W-:Y:S02]  /*2af80*/  VIADD R21, R0.reuse, 0x2000 ;  /* 0x0000200000157836 */ /* 0x040fe40000000000 */
[C---:B------:R-:W-:Y:S01]  /*2af90*/  VIADD R20, R0.reuse, 0x5800 ;  /* 0x0000580000147836 */ /* 0x040fe20000000000 */
[----:B---3--:R-:W-:-:S04]  /*2afa0*/  LOP3.LUT R4, R0, R3, RZ, 0xfc, !PT ;  /* 0x0000000300047212 */ /* 0x008fc800078efcff */
[----:B------:R-:W-:-:S06]  /*2afb0*/  IADD3 R4, R18, R4, RZ ;  /* 0x0000000412047210 */ /* 0x000fcc0007ffe0ff */
[----:B-1----:R-:W1:Y:S02]  /*2afc0*/  LDSM.16.MT88.4 R4, [R4+0xf200] ;  /* 0x00f200000404783b */ /* 0x002e640000004200 */
[C-C-:B-1----:R-:W-:Y:S02]  /*2afd0*/  PRMT R8, R4.reuse, 0x6420, R5.reuse ;  /* 0x0000642004087816 */ /* 0x142fe40000000005 */
[----:B--2---:R-:W-:Y:S02]  /*2afe0*/  PRMT R9, R4, 0x7531, R5 ;  /* 0x0000753104097816 */ /* 0x004fe40000000005 */
[----:B----4-:R-:W-:Y:S02]  /*2aff0*/  LOP3.LUT R4, R0, R2, RZ, 0xfc, !PT ;  /* 0x0000000200047212 */ /* 0x010fe400078efcff */
        /* <DEDUP_REMOVED lines=21> */
[----:B------:R-:W-:Y:S02]  /*2b150*/  LOP3.LUT R4, R13, R2, RZ, 0xfc, !PT ;  /* 0x000000020d047212 */ /* 0x000fe400078efcff */
[C-C-:B------:R-:W-:Y:S02]  /*2b160*/  PRMT R10, R6.reuse, 0x6420, R7.reuse ;  /* 0x00006420060a7816 */ /* 0x140fe40000000007 */
[----:B------:R-:W-:-:S02]  /*2b170*/  PRMT R11, R6, 0x7531, R7 ;  /* 0x00007531060b7816 */ /* 0x000fc40000000007 */
[----:B------:R-:W-:Y:S02]  /*2b180*/  IADD3 R4, R19, R4, RZ ;  /* 0x0000000413047210 */ /* 0x000fe40007ffe0ff */
[----:B------:R-:W-:-:S03]  /*2b190*/  LOP3.LUT R13, R13, R3, RZ, 0xfc, !PT ;  /* 0x000000030d0d7212 */ /* 0x000fc600078efcff */
[----:B------:R1:W-:Y:S02]  /*2b1a0*/  STSM.16.M88.4 [R4], R8 ;  /* 0x0000000804007844 */ /* 0x0003e40000000200 */
[----:B-1----:R-:W-:Y:S02]  /*2b1b0*/  IMAD.IADD R4, R18, 0x1, R12 ;  /* 0x0000000112047824 */ /* 0x002fe400078e020c */
[----:B------:R-:W-:-:S04]  /*2b1c0*/  VIADD R12, R0, 0x3000 ;  /* 0x00003000000c7836 */ /* 0x000fc80000000000 */
        /* <DEDUP_REMOVED lines=20> */
[----:B-1----:R-:W-:-:S04]  /*2b310*/  LOP3.LUT R4, R20, R3, RZ, 0xfc, !PT ;  /* 0x0000000314047212 */ /* 0x002fc800078efcff */
[----:B------:R-:W-:-:S06]  /*2b320*/  IADD3 R4, R18, R4, RZ ;  /* 0x0000000412047210 */ /* 0x000fcc0007ffe0ff */
        /* <DEDUP_REMOVED lines=18> */
[----:B------:R-:W-:-:S04]  /*2b450*/  IADD3 R12, R0, 0x4000, RZ ;  /* 0x00004000000c7810 */ /* 0x000fc80007ffe0ff */
        /* <DEDUP_REMOVED lines=48> */
[----:B------:R-:W-:Y:S02]  /*2b760*/  LOP3.LUT R12, R12, R2, RZ, 0xfc, !PT ;  /* 0x000000020c0c7212 */ /* 0x000fe400078efcff */
[----:B------:R-:W-:-:S03]  /*2b770*/  IADD3 R4, R18, R4, RZ ;  /* 0x0000000412047210 */ /* 0x000fc60007ffe0ff */
[----:B------:R-:W-:-:S03]  /*2b780*/  IMAD.IADD R12, R19, 0x1, R12 ;  /* 0x00000001130c7824 */ /* 0x000fc600078e020c */
        /* <DEDUP_REMOVED lines=21> */
[----:B------:R-:W-:Y:S02]  /*2b8e0*/  LOP3.LUT R0, R0, R2, RZ, 0xfc, !PT ;  /* 0x0000000200007212 */ /* 0x000fe400078efcff */
[C-C-:B------:R-:W-:Y:S01]  /*2b8f0*/  PRMT R10, R6.reuse, 0x6420, R7.reuse ;  /* 0x00006420060a7816 */ /* 0x140fe20000000007 */
[----:B------:R1:W5:Y:S01]  /*2b900*/  LDL.LU R2, [R1+0xe0] ;  /* 0x0000e00001027983 */ /* 0x0003620000300800 */
[----:B------:R-:W-:Y:S01]  /*2b910*/  PRMT R11, R6, 0x7531, R7 ;  /* 0x00007531060b7816 */ /* 0x000fe20000000007 */
[----:B------:R-:W-:-:S04]  /*2b920*/  IMAD.IADD R4, R18, 0x1, R4 ;  /* 0x0000000112047824 */ /* 0x000fc800078e0204 */
[----:B------:R-:W-:Y:S04]  /*2b930*/  STSM.16.M88.4 [R12], R8 ;  /* 0x000000080c007844 */ /* 0x000fe80000000200 */
[----:B------:R-:W2:Y:S01]  /*2b940*/  LDSM.16.MT88.4 R4, [R4+0xf200] ;  /* 0x00f200000404783b */ /* 0x000ea20000004200 */
[----:B------:R-:W-:Y:S01]  /*2b950*/  IMAD.IADD R0, R19, 0x1, R0 ;  /* 0x0000000113007824 */ /* 0x000fe200078e0200 */
[C-C-:B--2---:R-:W-:Y:S02]  /*2b960*/  PRMT R8, R4.reuse, 0x6420, R5.reuse ;  /* 0x0000642004087816 */ /* 0x144fe40000000005 */
        /* <DEDUP_REMOVED lines=12> */
.L_x_3771:
[----:B-1----:R-:W1:Y:S01]  /*2ba30*/  S2R R0, SR_TID.X ;  /* 0x0000000000007919 */ /* 0x002e620000002100 */
[----:B--2--5:R2:W-:Y:S01]  /*2ba40*/  SYNCS.ARRIVE.TRANS64.A1T0 RZ, [R3+URZ+0x33450], RZ ;  /* 0x033450ff03ff79a7 */ /* 0x0245e2000810003f */
[----:B------:R3:W5:Y:S01]  /*2ba50*/  LDL R8, [R1+0x24] ;  /* 0x0000240001087983 */ /* 0x0007620000100800 */
[----:B-1----:R-:W-:-:S03]  /*2ba60*/  LOP3.LUT R4, R0, 0x7f, RZ, 0xc0, !PT ;  /* 0x0000007f00047812 */ /* 0x002fc600078ec0ff */
[----:B------:R-:W4:Y:S01]  /*2ba70*/  LDL R0, [R1+0x2c] ;  /* 0x00002c0001007983 */ /* 0x000f220000100800 */
[----:B------:R-:W-:Y:S01]  /*2ba80*/  BAR.SYNC.DEFER_BLOCKING 0x2, 0x80 ;  /* 0x0082000000007b1d */ /* 0x000fe20000010000 */
[----:B------:R-:W-:-:S13]  /*2ba90*/  ISETP.NE.AND P0, PT, R4, RZ, PT ;  /* 0x000000ff0400720c */ /* 0x000fda0003f05270 */
[----:B--2---:R-:W-:-:S04]  /*2baa0*/  @!P0 IADD3 R3, R3, 0x33480, RZ ;  /* 0x0003348003038810 */ /* 0x004fc80007ffe0ff */
[----:B------:R-:W-:-:S04]  /*2bab0*/  @!P0 PRMT R3, RZ, 0x654, R3 ;  /* 0x00000654ff038816 */ /* 0x000fc80000000003 */
[----:B------:R3:W-:Y:S01]  /*2bac0*/  @!P0 SYNCS.ARRIVE.TRANS64.RED.A1T0 RZ, [R3+URZ], RZ ;  /* 0x000000ff03ff89a7 */ /* 0x0007e2000810043f */
[C---:B----4-:R-:W-:Y:S01]  /*2bad0*/  ISETP.GT.AND P0, PT, R2.reuse, R0, PT ;  /* 0x000000000200720c */ /* 0x050fe20003f04270 */
[----:B------:R-:W-:Y:S01]  /*2bae0*/  VIADD R2, R2, 0xffffffff ;  /* 0xffffffff02027836 */ /* 0x000fe20000000000 */
[----:B------:R3:W5:Y:S11]  /*2baf0*/  LDL R0, [R1+0xc] ;  /* 0x00000c0001007983 */ /* 0x0007760000100800 */
[----:B---3--:R-:W-:Y:S05]  /*2bb00*/  @P0 BRA `(.L_x_3772) ;  /* 0xffffffe400f00947 */ /* 0x008fea000383ffff */
.L_x_3748:
        /* <DEDUP_REMOVED lines=8> */
[----:B----45:R-:W2:Y:S02]  /*2bb90*/  FLO.U32 R0, UR4 ;  /* 0x0000000400007d00 */ /* 0x030ea400080e0000 */
        /* <DEDUP_REMOVED lines=9> */
.L_x_3774:
[----:B------:R-:W-:Y:S05]  /*2bc30*/  BSYNC B0 ;  /* 0x0000000000007941 */ /* 0x000fea0003800000 */
.L_x_3773:
[----:B------:R-:W-:-:S06]  /*2bc40*/  UISETP.NE.AND UP0, UPT, UR37, 0x3, UPT ;  /* 0x000000032500788c */ /* 0x000fcc000bf05270 */
[----:B------:R-:W-:-:S13]  /*2bc50*/  PLOP3.LUT P1, PT, PT, PT, UP0, 0x80, 0x0 ;  /* 0x000000000000781c */ /* 0x000fda0003f2f008 */
[----:B------:R-:W-:Y:S05]  /*2bc60*/  @!P1 BRA `(.L_x_3775) ;  /* 0x0000000000049947 */ /* 0x000fea0003800000 */
[----:B------:R-:W-:Y:S01]  /*2bc70*/  BPT.TRAP 0x1 ;  /* 0x000000040000795c */ /* 0x000fe20000300000 */
.L_x_3775:
[----:B------:R-:W3:Y:S04]  /*2bc80*/  LDL R2, [R1+0x24] ;  /* 0x0000240001027983 */ /* 0x000ee80000100800 */
[----:B------:R-:W3:Y:S01]  /*2bc90*/  LDL R3, [R1+0xc] ;  /* 0x00000c0001037983 */ /* 0x000ee20000100800 */
[----:B--2-45:R-:W-:Y:S01]  /*2bca0*/  IMAD.U32 R0, RZ, RZ, UR39 ;  /* 0x00000027ff007e24 */ /* 0x034fe2000f8e00ff */
[----:B------:R-:W-:Y:S04]  /*2bcb0*/  BSSY B0, `(.L_x_3776) ;  /* 0x0000007000007945 */ /* 0x000fe80003800000 */
[----:B------:R-:W-:-:S02]  /*2bcc0*/  ISETP.NE.AND P2, PT, R0, 0x3, PT ;  /* 0x000000030000780c */ /* 0x000fc40003f45270 */
[----:B---3--:R-:W-:-:S04]  /*2bcd0*/  LOP3.LUT R2, R2, 0x1, RZ, 0x3c, !PT ;  /* 0x0000000102027812 */ /* 0x008fc800078e3cff */
[----:B------:R-:W-:Y:S01]  /*2bce0*/  SHF.L.U32 R2, R2, 0x1f, RZ ;  /* 0x0000001f02027819 */ /* 0x000fe200000006ff */
[----:B------:R-:W-:-:S04]  /*2bcf0*/  IMAD R0, R3, 0x8, R18 ;  /* 0x0000000803007824 */ /* 0x000fc800078e0212 */
[----:B------:R-:W2:Y:S02]  /*2bd00*/  SYNCS.PHASECHK.TRANS64.TRYWAIT P1, [R0+URZ+0x33470], R2 ;  /* 0x03347002000075a7 */ /* 0x000ea4000802017f */
[----:B--2---:R-:W-:Y:S05]  /*2bd10*/  @!P1 BRA `(.L_x_3777) ;  /* 0x0000006800649947 */ /* 0x004fea0003800000 */
.L_x_3994:
[----:B------:R-:W-:Y:S05]  /*2bd20*/  BSYNC B0 ;  /* 0x0000000000007941 */ /* 0x000fea0003800000 */
.L_x_3776:
[----:B------:R-:W-:Y:S05]  /*2bd30*/  @!P2 BRA `(.L_x_3778) ;  /* 0x000000000004a947 */ /* 0x000fea0003800000 */
[----:B------:R-:W-:Y:S01]  /*2bd40*/  BPT.TRAP 0x1 ;  /* 0x000000040000795c */ /* 0x000fe20000300000 */
.L_x_3778:
[----:B--2---:R-:W2:Y:S02]  /*2bd50*/  LDL R2, [R1+0x24] ;  /* 0x0000240001027983 */ /* 0x004ea40000100800 */
[----:B--2---:R-:W-:-:S04]  /*2bd60*/  SHF.L.U32 R2, R2, 0x1f, RZ ;  /* 0x0000001f02027819 */ /* 0x004fc800000006ff */
[----:B------:R-:W2:Y:S02]  /*2bd70*/  SYNCS.PHASECHK.TRANS64.TRYWAIT P1, [R0+URZ+0x33460], R2 ;  /* 0x03346002000075a7 */ /* 0x000ea4000802017f */
[----:B--2---:R-:W-:Y:S05]  /*2bd80*/  @!P1 BRA `(.L_x_3779) ;  /* 0x00000068005c9947 */ /* 0x004fea0003800000 */
.L_x_3995:
[----:B------:R-:W2:Y:S04]  /*2bd90*/  LDL R3, [R1+0xc] ;  /* 0x00000c0001037983 */ /* 0x000ea80000100800 */
[----:B------:R-:W3:Y:S04]  /*2bda0*/  LDL R17, [R1+0x4] ;  /* 0x0000040001117983 */ /* 0x000ee80000100800 */
[----:B------:R-:W4:Y:S01]  /*2bdb0*/  LDL R16, [R1] ;  /* 0x0000000001107983 */ /* 0x000f220000100800 */
[----:B------:R-:W-:Y:S05]  /*2bdc0*/  WARPSYNC.ALL ;  /* 0x0000000000007948 */ /* 0x000fea0003800000 */
[----:B--2---:R-:W-:-:S04]  /*2bdd0*/  IMAD R2, R3, 0x7800, RZ ;  /* 0x0000780003027824 */ /* 0x004fc800078e02ff */
[C---:B------:R-:W-:Y:S01]  /*2bde0*/  VIADD R14, R2.reuse, 0x2800 ;  /* 0x00002800020e7836 */ /* 0x040fe20000000000 */
[C---:B---3--:R-:W-:Y:S01]  /*2bdf0*/  LOP3.LUT R3, R2.reuse, R17, RZ, 0xfc, !PT ;  /* 0x0000001102037212 */ /* 0x048fe200078efcff */
[C---:B------:R-:W-:Y:S02]  /*2be00*/  VIADD R12, R2.reuse, 0x800 ;  /* 0x00000800020c7836 */ /* 0x040fe40000000000 */
[----:B------:R-:W-:Y:S02]  /*2be10*/  VIADD R20, R2, 0x5000 ;  /* 0x0000500002147836 */ /* 0x000fe40000000000 */
[----:B------:R-:W-:Y:S02]  /*2be20*/  IMAD.IADD R3, R18, 0x1, R3 ;  /* 0x0000000112037824 */ /* 0x000fe400078e0203 */
[C---:B------:R-:W-:Y:S02]  /*2be30*/  VIADD R13, R2.reuse, 0x1000 ;  /* 0x00001000020d7836 */ /* 0x040fe40000000000 */
[C---:B------:R-:W-:Y:S01]  /*2be40*/  VIADD R15, R2.reuse, 0x1800 ;  /* 0x00001800020f7836 */ /* 0x040fe20000000000 */
[----:B-1----:R4:W1:Y:S02]  /*2be50*/  LDSM.16.MT88.4 R4, [R3+0xf200] ;  /* 0x00f200000304783b */ /* 0x0028640000004200 */
[----:B----4-:R-:W-:-:S05]  /*2be60*/  LOP3.LUT R3, R2, R16, RZ, 0xfc, !PT ;  /* 0x0000001002037212 */ /* 0x010fca00078efcff */
[----:B------:R-:W-:Y:S01]  /*2be70*/  IMAD.IADD R3, R19, 0x1, R3 ;  /* 0x0000000113037824 */ /* 0x000fe200078e0203 */
[C-C-:B-1----:R-:W-:Y:S02]  /*2be80*/  PRMT R8, R4.reuse, 0x6420, R5.reuse ;  /* 0x0000642004087816 */ /* 0x142fe40000000005 */
[----:B------:R-:W-:Y:S02]  /*2be90*/  PRMT R9, R4, 0x7531, R5 ;  /* 0x0000753104097816 */ /* 0x000fe40000000005 */
[C-C-:B------:R-:W-:Y:S02]  /*2bea0*/  PRMT R10, R6.reuse, 0x6420, R7.reuse ;  /* 0x00006420060a7816 */ /* 0x140fe40000000007 */
[----:B------:R-:W-:-:S05]  /*2beb0*/  PRMT R11, R6, 0x7531, R7 ;  /* 0x00007531060b7816 */ /* 0x000fca0000000007 */
[----:B------:R1:W-:Y:S02]  /*2bec0*/  STSM.16.M88.4 [R3], R8 ;  /* 0x0000000803007844 */ /* 0x0003e40000000200 */
[----:B-1----:R-:W-:-:S05]  /*2bed0*/  LOP3.LUT R3, R14, R17, RZ, 0xfc, !PT ;  /* 0x000000110e037212 */ /* 0x002fca00078efcff */
[----:B------:R-:W-:-:S05]  /*2bee0*/  IMAD.IADD R3, R18, 0x1, R3 ;  /* 0x0000000112037824 */ /* 0x000fca00078e0203 */
[----:B------:R1:W2:Y:S02]  /*2bef0*/  LDSM.16.MT88.4 R4, [R3+0xf200] ;  /* 0x00f200000304783b */ /* 0x0002a40000004200 */
[C---:B-1----:R-:W-:Y:S02]  /*2bf00*/  LOP3.LUT R3, R12.reuse, R16, RZ, 0xfc, !PT ;  /* 0x000000100c037212 */ /* 0x042fe400078efcff */
[----:B------:R-:W-:Y:S02]  /*2bf10*/  LOP3.LUT R12, R12, R17, RZ, 0xfc, !PT ;  /* 0x000000110c0c7212 */ /* 0x000fe400078efcff */
[----:B------:R-:W-:Y:S02]  /*2bf20*/  IADD3 R3, R19, R3, RZ ;  /* 0x0000000313037210 */ /* 0x000fe40007ffe0ff */
[C-C-:B--2---:R-:W-:Y:S02]  /*2bf30*/  PRMT R8, R4.reuse, 0x6420, R5.reuse ;  /* 0x0000642004087816 */ /* 0x144fe40000000005 */
[----:B------:R-:W-:-:S02]  /*2bf40*/  PRMT R9, R4, 0x7531, R5 ;  /* 0x0000753104097816 */ /* 0x000fc40000000005 */
[C-C-:B------:R-:W-:Y:S02]  /*2bf50*/  PRMT R10, R6.reuse, 0x6420, R7.reuse ;  /* 0x00006420060a7816 */ /* 0x140fe40000000007 */
[----:B------:R-:W-:-:S05]  /*2bf60*/  PRMT R11, R6, 0x7531, R7 ;  /* 0x00007531060b7816 */ /* 0x000fca0000000007 */
[----:B------:R1:W-:Y:S02]  /*2bf70*/  STSM.16.M88.4 [R3], R8 ;  /* 0x0000000803007844 */ /* 0x0003e40000000200 */
[----:B-1----:R-:W-:-:S05]  /*2bf80*/  LOP3.LUT R3, R20, R17, RZ, 0xfc, !PT ;  /* 0x0000001114037212 */ /* 0x002fca00078efcff */
[----:B------:R-:W-:-:S05]  /*2bf90*/  IMAD.IADD R3, R18, 0x1, R3 ;  /* 0x0000000112037824 */ /* 0x000fca00078e0203 */
[----:B------:R1:W2:Y:S02]  /*2bfa0*/  LDSM.16.MT88.4 R4, [R3+0xf200] ;  /* 0x00f200000304783b */ /* 0x0002a40000004200 */
[----:B-1----:R-:W-:-:S05]  /*2bfb0*/  LOP3.LUT R3, R13, R16, RZ, 0xfc, !PT ;  /* 0x000000100d037212 */ /* 0x002fca00078efcff */
[----:B------:R-:W-:Y:S01]  /*2bfc0*/  IMAD.IADD R3, R19, 0x1, R3 ;  /* 0x0000000113037824 */ /* 0x000fe200078e0203 */
[C-C-:B--2---:R-:W-:Y:S02]  /*2bfd0*/  PRMT R8, R4.reuse, 0x6420, R5.reuse ;  /* 0x0000642004087816 */ /* 0x144fe40000000005 */
[----:B------:R-:W-:Y:S01]  /*2bfe0*/  PRMT R9, R4, 0x7531, R5 ;  /* 0x0000753104097816 */ /* 0x000fe20000000005 */
[----:B------:R-:W-:Y:S01]  /*2bff0*/  IMAD.IADD R4, R18, 0x1, R12 ;  /* 0x0000000112047824 */ /* 0x000fe200078e020c */
[--C-:B------:R-:W-:Y:S01]  /*2c000*/  PRMT R10, R6, 0x6420, R7.reuse ;  /* 0x00006420060a7816 */ /* 0x100fe20000000007 */
[----:B------:R-:W-:Y:S01]  /*2c010*/  VIADD R12, R2, 0x3000 ;  /* 0x00003000020c7836 */ /* 0x000fe20000000000 */
[----:B------:R-:W-:-:S05]  /*2c020*/  PRMT R11, R6, 0x7531, R7 ;  /* 0x00007531060b7816 */ /* 0x000fca0000000007 */
[----:B------:R1:W-:Y:S04]  /*2c030*/  STSM.16.M88.4 [R3], R8 ;  /* 0x0000000803007844 */ /* 0x0003e80000000200 */
[----:B------:R-:W2:Y:S01]  /*2c040*/  LDSM.16.MT88.4 R4, [R4+0xf200] ;  /* 0x00f200000404783b */ /* 0x000ea20000004200 */
[----:B-1----:R-:W-:-:S05]  /*2c050*/  LOP3.LUT R3, R15, R16, RZ, 0xfc, !PT ;  /* 0x000000100f037212 */ /* 0x002fca00078efcff */
[----:B------:R-:W-:Y:S01]  /*2c060*/  IMAD.IADD R3, R19, 0x1, R3 ;  /* 0x0000000113037824 */ /* 0x000fe200078e0203 */
[C-C-:B--2---:R-:W-:Y:S02]  /*2c070*/  PRMT R8, R4.reuse, 0x6420, R5.reuse ;  /* 0x0000642004087816 */ /* 0x144fe40000000005 */
[----:B------:R-:W-:Y:S02]  /*2c080*/  PRMT R9, R4, 0x7531, R5 ;  /* 0x0000753104097816 */ /* 0x000fe40000000005 */
[C-C-:B------:R-:W-:Y:S02]  /*2c090*/  PRMT R10, R6.reuse, 0x6420, R7.reuse ;  /* 0x00006420060a7816 */ /* 0x140fe40000000007 */
[----:B------:R-:W-:-:S05]  /*2c0a0*/  PRMT R11, R6, 0x7531, R7 ;  /* 0x00007531060b7816 */ /* 0x000fca0000000007 */
[----:B------:R1:W-:Y:S02]  /*2c0b0*/  STSM.16.M88.4 [R3], R8 ;  /* 0x0000000803007844 */ /* 0x0003e40000000200 */
[----:B-1----:R-:W-:-:S04]  /*2c0c0*/  LOP3.LUT R3, R12, R17, RZ, 0xfc, !PT ;  /* 0x000000110c037212 */ /* 0x002fc800078efcff */
[----:B------:R-:W-:-:S05]  /*2c0d0*/  IADD3 R3, R18, R3, RZ ;  /* 0x0000000312037210 */ /* 0x000fca0007ffe0ff */
[----:B------:R-:W1:Y:S02]  /*2c0e0*/  LDSM.16.MT88.4 R4, [R3+0xf200] ;  /* 0x00f200000304783b */ /* 0x000e640000004200 */
[C-C-:B-1----:R-:W-:Y:S02]  /*2c0f0*/  PRMT R8, R4.reuse, 0x6420, R5.reuse ;  /* 0x0000642004087816 */ /* 0x142fe40000000005 */
[----:B------:R-:W-:Y:S01]  /*2c100*/  PRMT R9, R4, 0x7531, R5 ;  /* 0x0000753104097816 */ /* 0x000fe20000000005 */
[----:B------:R-:W-:Y:S01]  /*2c110*/  IMAD.MOV.U32 R5, RZ, RZ, R17 ;  /* 0x000000ffff057224 */ /* 0x000fe200078e0011 */
[--C-:B------:R-:W-:Y:S01]  /*2c120*/  PRMT R10, R6, 0x6420, R7.reuse ;  /* 0x00006420060a7816 */ /* 0x100fe20000000007 */
[----:B------:R-:W-:Y:S01]  /*2c130*/  VIADD R17, R2, 0x2000 ;  /* 0x0000200002117836 */ /* 0x000fe20000000000 */
[----:B------:R-:W-:-:S04]  /*2c140*/  PRMT R11, R6, 0x7531, R7 ;  /* 0x00007531060b7816 */ /* 0x000fc80000000007 */
[----:B------:R-:W-:-:S05]  /*2c150*/  LOP3.LUT R3, R17, R16, RZ, 0xfc, !PT ;  /* 0x0000001011037212 */ /* 0x000fca00078efcff */
[----:B------:R-:W-:-:S05]  /*2c160*/  IMAD.IADD R3, R19, 0x1, R3 ;  /* 0x0000000113037824 */ /* 0x000fca00078e0203 */
[----:B------:R1:W-:Y:S02]  /*2c170*/  STSM.16.M88.4 [R3], R8 ;  /* 0x0000000803007844 */ /* 0x0003e40000000200 */
[----:B-1----:R-:W-:Y:S02]  /*2c180*/  IMAD.MOV.U32 R11, RZ, RZ, R16 ;  /* 0x000000ffff0b7224 */ /* 0x002fe400078e0010 */
[----:B------:R-:W-:Y:S02]  /*2c190*/  IMAD.MOV.U32 R10, RZ, RZ, R5 ;  /* 0x000000ffff0a7224 */ /* 0x000fe400078e0005 */
[----:B------:R-:W-:-:S05]  /*2c1a0*/  VIADD R16, R2, 0x5800 ;  /* 0x0000580002107836 */ /* 0x000fca0000000000 */
[----:B------:R-:W-:-:S05]  /*2c1b0*/  LOP3.LUT R3, R16, R10, RZ, 0xfc, !PT ;  /* 0x0000000a10037212 */ /* 0x000fca00078efcff */
[----:B------:R-:W-:-:S05]  /*2c1c0*/  IMAD.IADD R3, R18, 0x1, R3 ;  /* 0x0000000112037824 */ /* 0x000fca00078e0203 */
[----:B------:R1:W2:Y:S02]  /*2c1d0*/  LDSM.16.MT88.4 R4, [R3+0xf200] ;  /* 0x00f200000304783b */ /* 0x0002a40000004200 */
[-C--:B-1----:R-:W-:Y:S02]  /*2c1e0*/  LOP3.LUT R3, R14, R11.reuse, RZ, 0xfc, !PT ;  /* 0x0000000b0e037212 */ /* 0x082fe400078efcff */
[----:B------:R-:W-:-:S03]  /*2c1f0*/  MOV R14, R11 ;  /* 0x0000000b000e7202 */ /* 0x000fc60000000f00 */
[----:B------:R-:W-:Y:S01]  /*2c200*/  IMAD.IADD R3, R19, 0x1, R3 ;  /* 0x0000000113037824 */ /* 0x000fe200078e0203 */
[C-C-:B--2---:R-:W-:Y:S02]  /*2c210*/  PRMT R8, R4.reuse, 0x6420, R5.reuse ;  /* 0x0000642004087816 */ /* 0x144fe40000000005 */
[----:B------:R-:W-:Y:S01]  /*2c220*/  PRMT R9, R4, 0x7531, R5 ;  /* 0x0000753104097816 */ /* 0x000fe20000000005 */
[----:B------:R-:W-:Y:S01]  /*2c230*/  IMAD.MOV.U32 R5, RZ, RZ, R10 ;  /* 0x000000ffff057224 */ /* 0x000fe200078e000a */
[C-C-:B------:R-:W-:Y:S02]  /*2c240*/  PRMT R10, R6.reuse, 0x6420, R7.reuse ;  /* 0x00006420060a7816 */ /* 0x140fe40000000007 */
[----:B------:R-:W-:Y:S02]  /*2c250*/  PRMT R11, R6, 0x7531, R7 ;  /* 0x00007531060b7816 */ /* 0x000fe40000000007 */
[----:B------:R-:W-:-:S03]  /*2c260*/  LOP3.LUT R13, R13, R5, RZ, 0xfc, !PT ;  /* 0x000000050d0d7212 */ /* 0x000fc600078efcff */
[----:B------:R1:W-:Y:S02]  /*2c270*/  STSM.16.M88.4 [R3], R8 ;  /* 0x0000000803007844 */ /* 0x0003e40000000200 */
[----:B------:R-:W-:Y:S02]  /*2c280*/  IMAD.IADD R4, R18, 0x1, R13 ;  /* 0x0000000112047824 */ /* 0x000fe400078e020d */
[----:B------:R-:W-:-:S04]  /*2c290*/  IMAD.MOV.U32 R13, RZ, RZ, R5 ;  /* 0x000000ffff0d7224 */ /* 0x000fc800078e0005 */
[----:B------:R-:W2:Y:S01]  /*2c2a0*/  LDSM.16.MT88.4 R4, [R4+0xf200] ;  /* 0x00f200000404783b */ /* 0x000ea20000004200 */
[----:B------:R-:W-:Y:S02]  /*2c2b0*/  LOP3.LUT R15, R15, R13, RZ, 0xfc, !PT ;  /* 0x0000000d0f0f7212 */ /* 0x000fe400078efcff */
[----:B-1----:R-:W-:Y:S01]  /*2c2c0*/  LOP3.LUT R3, R12, R14, RZ, 0xfc, !PT ;  /* 0x0000000e0c037212 */ /* 0x002fe200078efcff */
[----:B------:R-:W-:Y:S01]  /*2c2d0*/  IMAD.MOV.U32 R12, RZ, RZ, R14 ;  /* 0x000000ffff0c7224 */ /* 0x000fe200078e000e */
[----:B------:R-:W-:-:S03]  /*2c2e0*/  IADD3 R14, R2, 0x6000, RZ ;  /* 0x00006000020e7810 */ /* 0x000fc60007ffe0ff */
[----:B------:R-:W-:Y:S01]  /*2c2f0*/  IMAD.IADD R3, R19, 0x1, R3 ;  /* 0x0000000113037824 */ /* 0x000fe200078e0203 */
[C-C-:B--2---:R-:W-:Y:S02]  /*2c300*/  PRMT R8, R4.reuse, 0x6420, R5.reuse ;  /* 0x0000642004087816 */ /* 0x144fe40000000005 */
[----:B------:R-:W-:Y:S02]  /*2c310*/  PRMT R9, R4, 0x7531, R5 ;  /* 0x0000753104097816 */ /* 0x000fe40000000005 */
[C-C-:B------:R-:W-:Y:S02]  /*2c320*/  PRMT R10, R6.reuse, 0x6420, R7.reuse ;  /* 0x00006420060a7816 */ /* 0x140fe40000000007 */
[----:B------:R-:W-:-:S05]  /*2c330*/  PRMT R11, R6, 0x7531, R7 ;  /* 0x00007531060b7816 */ /* 0x000fca0000000007 */
[----:B------:R1:W-:Y:S02]  /*2c340*/  STSM.16.M88.4 [R3], R8 ;  /* 0x0000000803007844 */ /* 0x0003e40000000200 */
[----:B-1----:R-:W-:-:S05]  /*2c350*/  VIADD R3, R2, 0x3800 ;  /* 0x0000380002037836 */ /* 0x002fca0000000000 */
[C---:B------:R-:W-:Y:S02]  /*2c360*/  LOP3.LUT R4, R3.reuse, R13, RZ, 0xfc, !PT ;  /* 0x0000000d03047212 */ /* 0x040fe400078efcff */
[----:B------:R-:W-:-:S03]  /*2c370*/  LOP3.LUT R3, R3, R12, RZ, 0xfc, !PT ;  /* 0x0000000c03037212 */ /* 0x000fc600078efcff */
[----:B------:R-:W-:Y:S02]  /*2c380*/  IMAD.IADD R4, R18, 0x1, R4 ;  /* 0x0000000112047824 */ /* 0x000fe400078e0204 */
[----:B------:R-:W-:-:S04]  /*2c390*/  IMAD.IADD R3, R19, 0x1, R3 ;  /* 0x0000000113037824 */ /* 0x000fc800078e0203 */
[----:B------:R-:W1:Y:S02]  /*2c3a0*/  LDSM.16.MT88.4 R4, [R4+0xf200] ;  /* 0x00f200000404783b */ /* 0x000e640000004200 */
[C-C-:B-1----:R-:W-:Y:S02]  /*2c3b0*/  PRMT R8, R4.reuse, 0x6420, R5.reuse ;  /* 0x0000642004087816 */ /* 0x142fe40000000005 */
[----:B------:R-:W-:Y:S02]  /*2c3c0*/  PRMT R9, R4, 0x7531, R5 ;  /* 0x0000753104097816 */ /* 0x000fe40000000005 */
[C-C-:B------:R-:W-:Y:S02]  /*2c3d0*/  PRMT R10, R6.reuse, 0x6420, R7.reuse ;  /* 0x00006420060a7816 */ /* 0x140fe40000000007 */
[----:B------:R-:W-:-:S05]  /*2c3e0*/  PRMT R11, R6, 0x7531, R7 ;  /* 0x00007531060b7816 */ /* 0x000fca0000000007 */
[----:B------:R1:W-:Y:S02]  /*2c3f0*/  STSM.16.M88.4 [R3], R8 ;  /* 0x0000000803007844 */ /* 0x0003e40000000200 */
[----:B-1----:R-:W-:-:S05]  /*2c400*/  LOP3.LUT R3, R14, R13, RZ, 0xfc, !PT ;  /* 0x0000000d0e037212 */ /* 0x002fca00078efcff */
[----:B------:R-:W-:-:S05]  /*2c410*/  IMAD.IADD R3, R18, 0x1, R3 ;  /* 0x0000000112037824 */ /* 0x000fca00078e0203 */
[----:B------:R-:W1:Y:S02]  /*2c420*/  LDSM.16.MT88.4 R4, [R3+0xf200] ;  /* 0x00f200000304783b */ /* 0x000e640000004200 */
[C-C-:B-1----:R-:W-:Y:S02]  /*2c430*/  PRMT R8, R4.reuse, 0x6420, R5.reuse ;  /* 0x0000642004087816 */ /* 0x142fe40000000005 */
[----:B------:R-:W-:Y:S01]  /*2c440*/  PRMT R9, R4, 0x7531, R5 ;  /* 0x0000753104097816 */ /* 0x000fe20000000005 */
[----:B------:R-:W-:Y:S01]  /*2c450*/  IMAD.MOV.U32 R5, RZ, RZ, R12 ;  /* 0x000000ffff057224 */ /* 0x000fe200078e000c */
[--C-:B------:R-:W-:Y:S01]  /*2c460*/  PRMT R10, R6, 0x6420, R7.reuse ;  /* 0x00006420060a7816 */ /* 0x100fe20000000007 */
[----:B------:R-:W-:Y:S01]  /*2c470*/  VIADD R12, R2, 0x4000 ;  /* 0x00004000020c7836 */ /* 0x000fe20000000000 */
[----:B------:R-:W-:Y:S01]  /*2c480*/  PRMT R11, R6, 0x7531, R7 ;  /* 0x00007531060b7816 */ /* 0x000fe20000000007 */
[----:B------:R-:W-:Y:S02]  /*2c490*/  IMAD.IADD R4, R18, 0x1, R15 ;  /* 0x0000000112047824 */ /* 0x000fe400078e020f */
[----:B------:R-:W-:Y:S01]  /*2c4a0*/  IMAD.MOV.U32 R15, RZ, RZ, R5 ;  /* 0x000000ffff0f7224 */ /* 0x000fe200078e0005 */
[----:B------:R-:W-:-:S05]  /*2c4b0*/  LOP3.LUT R3, R12, R5, RZ, 0xfc, !PT ;  /* 0x000000050c037212 */ /* 0x000fca00078efcff */
[----:B------:R-:W-:-:S05]  /*2c4c0*/  IMAD.IADD R3, R19, 0x1, R3 ;  /* 0x0000000113037824 */ /* 0x000fca00078e0203 */
[----:B------:R-:W-:Y:S04]  /*2c4d0*/  STSM.16.M88.4 [R3], R8 ;  /* 0x0000000803007844 */ /* 0x000fe80000000200 */
[----:B------:R-:W1:Y:S02]  /*2c4e0*/  LDSM.16.MT88.4 R4, [R4+0xf200] ;  /* 0x00f200000404783b */ /* 0x000e640000004200 */
[C-C-:B-1----:R-:W-:Y:S02]  /*2c4f0*/  PRMT R8, R4.reuse, 0x6420, R5.reuse ;  /* 0x0000642004087816 */ /* 0x142fe40000000005 */
[----:B------:R-:W-:Y:S01]  /*2c500*/  PRMT R9, R4, 0x7531, R5 ;  /* 0x0000753104097816 */ /* 0x000fe20000000005 */
[----:B------:R-:W-:Y:S01]  /*2c510*/  IMAD.MOV.U32 R5, RZ, RZ, R13 ;  /* 0x000000ffff057224 */ /* 0x000fe200078e000d */
[--C-:B------:R-:W-:Y:S01]  /*2c520*/  PRMT R10, R6, 0x6420, R7.reuse ;  /* 0x00006420060a7816 */ /* 0x100fe20000000007 */
[----:B------:R-:W-:Y:S01]  /*2c530*/  VIADD R13, R2, 0x4800 ;  /* 0x00004800020d7836 */ /* 0x000fe20000000000 */
[----:B------:R-:W-:-:S02]  /*2c540*/  PRMT R11, R6, 0x7531, R7 ;  /* 0x00007531060b7816 */ /* 0x000fc40000000007 */
[----:B------:R-:W-:Y:S02]  /*2c550*/  LOP3.LUT R12, R12, R5, RZ, 0xfc, !PT ;  /* 0x000000050c0c7212 */ /* 0x000fe400078efcff */
[----:B------:R-:W-:-:S03]  /*2c560*/  LOP3.LUT R3, R13, R15, RZ, 0xfc, !PT ;  /* 0x0000000f0d037212 */ /* 0x000fc600078efcff */
[----:B------:R-:W-:Y:S01]  /*2c570*/  IMAD.IADD R4, R18, 0x1, R12 ;  /* 0x0000000112047824 */ /* 0x000fe200078e020c */
[----:B------:R-:W-:Y:S01]  /*2c580*/  IADD3 R3, R19, R3, RZ ;  /* 0x0000000313037210 */ /* 0x000fe20007ffe0ff */
[----:B------:R-:W-:-:S04]  /*2c590*/  IMAD.MOV.U32 R12, RZ, RZ, R5 ;  /* 0x000000ffff0c7224 */ /* 0x000fc800078e0005 */
        /* <DEDUP_REMOVED lines=9> */
[----:B-1----:R-:W-:Y:S02]  /*2c630*/  IMAD.MOV.U32 R11, RZ, RZ, R12 ;  /* 0x000000ffff0b7224 */ /* 0x002fe400078e000c */
[C---:B------:R-:W-:Y:S02]  /*2c640*/  VIADD R12, R2.reuse, 0x6800 ;  /* 0x00006800020c7836 */ /* 0x040fe40000000000 */
[----:B------:R-:W-:-:S03]  /*2c650*/  VIADD R2, R2, 0x7000 ;  /* 0x0000700002027836 */ /* 0x000fc60000000000 */
[----:B------:R-:W-:-:S05]  /*2c660*/  LOP3.LUT R3, R12, R11, RZ, 0xfc, !PT ;  /* 0x0000000b0c037212 */ /* 0x000fca00078efcff */
[----:B------:R-:W-:-:S05]  /*2c670*/  IMAD.IADD R3, R18, 0x1, R3 ;  /* 0x0000000112037824 */ /* 0x000fca00078e0203 */
[----:B------:R1:W2:Y:S02]  /*2c680*/  LDSM.16.MT88.4 R4, [R3+0xf200] ;  /* 0x00f200000304783b */ /* 0x0002a40000004200 */
[----:B-1----:R-:W-:Y:S01]  /*2c690*/  LOP3.LUT R3, R16, R15, RZ, 0xfc, !PT ;  /* 0x0000000f10037212 */ /* 0x002fe200078efcff */
[----:B------:R-:W-:-:S04]  /*2c6a0*/  IMAD.MOV.U32 R16, RZ, RZ, R11 ;  /* 0x000000ffff107224 */ /* 0x000fc800078e000b */
[----:B------:R-:W-:Y:S01]  /*2c6b0*/  IMAD.IADD R3, R19, 0x1, R3 ;  /* 0x0000000113037824 */ /* 0x000fe200078e0203 */
[-C--:B------:R-:W-:Y:S02]  /*2c6c0*/  LOP3.LUT R17, R17, R16.reuse, RZ, 0xfc, !PT ;  /* 0x0000001011117212 */ /* 0x080fe400078efcff */
[----:B------:R-:W-:Y:S02]  /*2c6d0*/  LOP3.LUT R13, R13, R16, RZ, 0xfc, !PT ;  /* 0x000000100d0d7212 */ /* 0x000fe400078efcff */
[C-C-:B--2---:R-:W-:Y:S02]  /*2c6e0*/  PRMT R8, R4.reuse, 0x6420, R5.reuse ;  /* 0x0000642004087816 */ /* 0x144fe40000000005 */
[----:B------:R-:W-:Y:S02]  /*2c6f0*/  PRMT R9, R4, 0x7531, R5 ;  /* 0x0000753104097816 */ /* 0x000fe40000000005 */
[C-C-:B------:R-:W-:Y:S02]  /*2c700*/  PRMT R10, R6.reuse, 0x6420, R7.reuse ;  /* 0x00006420060a7816 */ /* 0x140fe40000000007 */
[----:B------:R-:W-:-:S02]  /*2c710*/  PRMT R11, R6, 0x7531, R7 ;  /* 0x00007531060b7816 */ /* 0x000fc40000000007 */
[----:B------:R-:W-:-:S03]  /*2c720*/  IADD3 R4, R18, R17, RZ ;  /* 0x0000001112047210 */ /* 0x000fc60007ffe0ff */
[----:B------:R1:W-:Y:S04]  /*2c730*/  STSM.16.M88.4 [R3], R8 ;  /* 0x0000000803007844 */ /* 0x0003e80000000200 */
[----:B------:R-:W2:Y:S01]  /*2c740*/  LDSM.16.MT88.4 R4, [R4+0xf200] ;  /* 0x00f200000404783b */ /* 0x000ea20000004200 */
[----:B-1----:R-:W-:-:S05]  /*2c750*/  LOP3.LUT R3, R14, R15, RZ, 0xfc, !PT ;  /* 0x0000000f0e037212 */ /* 0x002fca00078efcff */
[----:B------:R-:W-:Y:S01]  /*2c760*/  IMAD.IADD R3, R19, 0x1, R3 ;  /* 0x0000000113037824 */ /* 0x000fe200078e0203 */
[C-C-:B--2---:R-:W-:Y:S02]  /*2c770*/  PRMT R8, R4.reuse, 0x6420, R5.reuse ;  /* 0x0000642004087816 */ /* 0x144fe40000000005 */
[----:B------:R-:W-:Y:S01]  /*2c780*/  PRMT R9, R4, 0x7531, R5 ;  /* 0x0000753104097816 */ /* 0x000fe20000000005 */
[----:B------:R-:W-:Y:S01]  /*2c790*/  IMAD.IADD R4, R18, 0x1, R13 ;  /* 0x0000000112047824 */ /* 0x000fe200078e020d */
[C-C-:B------:R-:W-:Y:S02]  /*2c7a0*/  PRMT R10, R6.reuse, 0x6420, R7.reuse ;  /* 0x00006420060a7816 */ /* 0x140fe40000000007 */
        /* <DEDUP_REMOVED lines=10> */
[C---:B-1----:R-:W-:Y:S02]  /*2c850*/  LOP3.LUT R3, R2.reuse, R16, RZ, 0xfc, !PT ;  /* 0x0000001002037212 */ /* 0x042fe400078efcff */
[----:B------:R-:W-:-:S03]  /*2c860*/  LOP3.LUT R2, R2, R15, RZ, 0xfc, !PT ;  /* 0x0000000f02027212 */ /* 0x000fc600078efcff */
[----:B------:R-:W-:Y:S02]  /*2c870*/  IMAD.IADD R3, R18, 0x1, R3 ;  /* 0x0000000112037824 */ /* 0x000fe400078e0203 */
[----:B------:R-:W-:-:S03]  /*2c880*/  IMAD.IADD R19, R19, 0x1, R2 ;  /* 0x0000000113137824 */ /* 0x000fc600078e0202 */
[----:B------:R-:W1:Y:S02]  /*2c890*/  LDSM.16.MT88.4 R4, [R3+0xf200] ;  /* 0x00f200000304783b */ /* 0x000e640000004200 */
[C-C-:B-1----:R-:W-:Y:S02]  /*2c8a0*/  PRMT R8, R4.reuse, 0x6420, R5.reuse ;  /* 0x0000642004087816 */ /* 0x142fe40000000005 */
        /* <DEDUP_REMOVED lines=12> */
.L_x_3780:
[----:B------:R-:W3:Y:S01]  /*2c970*/  LDL.LU R2, [R1+0xc] ;  /* 0x00000c0001027983 */ /* 0x000ee20000300800 */
[----:B--2---:R2:W-:Y:S03]  /*2c980*/  SYNCS.ARRIVE.TRANS64.A1T0 RZ, [R0+URZ+0x33450], RZ ;  /* 0x033450ff00ff79a7 */ /* 0x0045e6000810003f */
[----:B------:R-:W4:Y:S01]  /*2c990*/  LDL.LU R3, [R1+0x24] ;  /* 0x0000240001037983 */ /* 0x000f220000300800 */
        /* <DEDUP_REMOVED lines=11> */
.L_x_3723:
[----:B--23--:R-:W2:Y:S02]  /*2ca50*/  LDL R0, [R1+0x8] ;  /* 0x0000080001007983 */ /* 0x00cea40000100800 */
[----:B--2---:R-:W-:-:S13]  /*2ca60*/  LOP3.LUT P0, RZ, R0, 0x2, RZ, 0xc0, !PT ;  /* 0x0000000200ff7812 */ /* 0x004fda000780c0ff */
[----:B------:R-:W-:Y:S05]  /*2ca70*/  @!P0 BRA `(.L_x_3781) ;  /* 0x00000000002c8947 */ /* 0x000fea0003800000 */
[----:B------:R-:W-:Y:S05]  /*2ca80*/  WARPSYNC.ALL ;  /* 0x0000000000007948 */ /* 0x000fea0003800000 */
[----:B------:R-:W2:Y:S08]  /*2ca90*/  S2UR UR5, SR_CgaCtaId ;  /* 0x00000000000579c3 */ /* 0x000eb00000008800 */
[----:B------:R-:W-:Y:S06]  /*2caa0*/  BAR.SYNC.DEFER_BLOCKING 0x5, 0x180 ;  /* 0x0146000000007b1d */ /* 0x000fec0000010000 */
[----:B------:R-:W-:-:S02]  /*2cab0*/  UMOV UR4, 0x400 ;  /* 0x0000040000047882 */ /* 0x000fc40000000000 */
[----:B--2---:R-:W-:-:S06]  /*2cac0*/  ULEA UR4, UR5, UR4, 0x18 ;  /* 0x0000000405047291 */ /* 0x004fcc000f8ec03f */
[----:B------:R-:W-:-:S05]  /*2cad0*/  MOV R18, UR4 ;  /* 0x0000000400127c02 */ /* 0x000fca0008000f00 */
[----:B------:R-:W2:Y:S04]  /*2cae0*/  LDS.128 R4, [R18+0x334d0] ;  /* 0x0334d00012047984 */ /* 0x000ea80000000c00 */
[----:B--2---:R2:W-:Y:S04]  /*2caf0*/  STL.64 [R1+0x10], R4 ;  /* 0x0000100401007387 */ /* 0x0045e80000100a00 */
[----:B------:R2:W-:Y:S01]  /*2cb00*/  STL.64 [R1+0x18], R6 ;  /* 0x0000180601007387 */ /* 0x0005e20000100a00 */
[----:B------:R-:W-:Y:S06]  /*2cb10*/  BAR.ARV 0x4, 0x180 ;  /* 0x0106000000007b1d */ /* 0x000fec0000002000 */
[----:B------:R-:W-:Y:S05]  /*2cb20*/  BRA `(.L_x_3782) ;  /* 0x0000000c00207947 */ /* 0x000fea0003800000 */
.L_x_3781:
[----:B------:R-:W2:Y:S01]  /*2cb30*/  S2R R0, SR_TID.X ;  /* 0x0000000000007919 */ /* 0x000ea20000002100 */
[----:B------:R-:W-:Y:S01]  /*2cb40*/  UMOV UR4, 0xffffffff ;  /* 0xffffffff00047882 */ /* 0x000fe20000000000 */
[----:B--2---:R-:W-:-:S04]  /*2cb50*/  LOP3.LUT R16, R0, 0x1f, RZ, 0xc0, !PT ;  /* 0x0000001f00107812 */ /* 0x004fc800078ec0ff */
[----:B------:R-:W-:Y:S01]  /*2cb60*/  ISETP.NE.AND P0, PT, R16, 0x1f, PT ;  /* 0x0000001f1000780c */ /* 0x000fe20003f05270 */
[----:B------:R-:W-:-:S12]  /*2cb70*/  BRA.DIV UR4, `(.L_x_3783) ;  /* 0x0000005a04f47947 */ /* 0x000fd8000b800000 */
[----:B------:R-:W1:Y:S01]  /*2cb80*/  LDL.LU R2, [R1+0x10] ;  /* 0x0000100001027983 */ /* 0x000e620000300800 */
[----:B------:R-:W-:-:S03]  /*2cb90*/  ULDC UR4, c[0x0][0xc3c] ;  /* 0x00030f0000047ab9 */ /* 0x000fc60000000800 */
[----:B------:R-:W2:Y:S01]  /*2cba0*/  LDL R3, [R1+0x1c] ;  /* 0x00001c0001037983 */ /* 0x000ea20000100800 */
[----:B-1----:R-:W-:Y:S02]  /*2cbb0*/  IMAD.MOV.U32 R10, RZ, RZ, R2 ;  /* 0x000000ffff0a7224 */ /* 0x002fe400078e0002 */
[----:B--2---:R-:W-:-:S05]  /*2cbc0*/  IMAD.IADD R0, R3, 0x1, R16 ;  /* 0x0000000103007824 */ /* 0x004fca00078e0210 */
        /* <DEDUP_REMOVED lines=16> */
[----:B------:R-:W-:Y:S02]  /*2ccd0*/  IMAD.MOV.U32 R8, RZ, RZ, RZ ;  /* 0x000000ffff087224 */ /* 0x000fe400078e00ff */
        /* <DEDUP_REMOVED lines=19> */
.L_x_4005:
[----:B------:R-:W-:Y:S02]  /*2ce10*/  ULDC UR4, c[0x0][0xc38] ;  /* 0x00030e0000047ab9 */ /* 0x000fe40000000800 */
[----:B------:R-:W-:-:S04]  /*2ce20*/  IMAD.U32 R2, RZ, RZ, UR4 ;  /* 0x00000004ff027e24 */ /* 0x000fc8000f8e00ff */
[----:B--2---:R-:W-:-:S04]  /*2ce30*/  IMAD R9, R9, R2, RZ ;  /* 0x0000000209097224 */ /* 0x004fc800078e02ff */
[----:B------:R-:W-:-:S05]  /*2ce40*/  IMAD.IADD R0, R0, 0x1, R9 ;  /* 0x0000000100007824 */ /* 0x000fca00078e0209 */
[----:B------:R-:W-:-:S13]  /*2ce50*/  ISETP.GT.AND P6, PT, R0, R5, PT ;  /* 0x000000050000720c */ /* 0x000fda0003fc4270 */
[----:B------:R-:W-:Y:S05]  /*2ce60*/  @P6 BRA `(.L_x_3784) ;  /* 0x0000000000ac6947 */ /* 0x000fea0003800000 */
.L_x_3787:
[----:B------:R-:W2:Y:S01]  /*2ce70*/  LDL.LU R3, [R1+0x1c] ;  /* 0x00001c0001037983 */ /* 0x000ea20000300800 */
[----:B------:R-:W3:Y:S01]  /*2ce80*/  LDC R2, c[0x0][0xc3c] ;  /* 0x00030f00ff027b82 */ /* 0x000ee20000000800 */
[----:B--2---:R-:W-:-:S05]  /*2ce90*/  VIADD R3, R3, 0x1f ;  /* 0x0000001f03037836 */ /* 0x004fca0000000000 */
[----:B---3--:R-:W-:-:S13]  /*2cea0*/  ISETP.GE.AND P6, PT, R3, R2, PT ;  /* 0x000000020300720c */ /* 0x008fda0003fc6270 */
[----:B------:R-:W-:Y:S05]  /*2ceb0*/  @P6 BRA `(.L_x_3785) ;  /* 0x0000000400d46947 */ /* 0x000fea0003800000 */
[----:B------:R-:W2:Y:S01]  /*2cec0*/  S2R R4, SR_TID.X ;  /* 0x0000000000047919 */ /* 0x000ea20000002100 */
[----:B------:R3:W-:Y:S01]  /*2ced0*/  STL [R1+0x1c], R3 ;  /* 0x00001c0301007387 */ /* 0x0007e20000100800 */
[----:B--2---:R-:W-:-:S05]  /*2cee0*/  LOP3.LUT R4, R4, 0x1f, RZ, 0xc0, !PT ;  /* 0x0000001f04047812 */ /* 0x004fca00078ec0ff */
[----:B------:R-:W-:Y:S02]  /*2cef0*/  IMAD.IADD R6, R3, 0x1, R4 ;  /* 0x0000000103067824 */ /* 0x000fe400078e0204 */
[----:B------:R-:W-:-:S03]  /*2cf00*/  IMAD.MOV.U32 R4, RZ, RZ, RZ ;  /* 0x000000ffff047224 */ /* 0x000fc600078e00ff */
[----:B------:R-:W-:-:S13]  /*2cf10*/  ISETP.GE.OR P6, PT, R6, R2, !P0 ;  /* 0x000000020600720c */ /* 0x000fda00047c6670 */
[----:B---3--:R-:W2:Y:S02]  /*2cf20*/  @!P6 LDC.64 R2, c[0x0][0xc80] ;  /* 0x00032000ff02eb82 */ /* 0x008ea40000000a00 */
[----:B--2---:R-:W-:-:S05]  /*2cf30*/  @!P6 IMAD.WIDE R2, R6, 0x4, R2 ;  /* 0x000000040602e825 */ /* 0x004fca00078e0202 */
[----:B------:R2:W3:Y:S02]  /*2cf40*/  @!P6 LDG.E R4, desc[UR54][R2.64] ;  /* 0x000000360204e981 */ /* 0x0004e4000c1e1900 */
[----:B--2---:R-:W2:Y:S02]  /*2cf50*/  @!P6 LDC.64 R2, c[0x0][0xc78] ;  /* 0x00031e00ff02eb82 */ /* 0x004ea40000000a00 */
[----:B--2---:R-:W-:Y:S01]  /*2cf60*/  @!P6 IMAD.WIDE R2, R6, 0x4, R2 ;  /* 0x000000040602e825 */ /* 0x004fe200078e0202 */
[----:B------:R-:W-:-:S06]  /*2cf70*/  MOV R6, RZ ;  /* 0x000000ff00067202 */ /* 0x000fcc0000000f00 */
[----:B------:R-:W3:Y:S01]  /*2cf80*/  @!P6 LDG.E R6, desc[UR54][R2.64] ;  /* 0x000000360206e981 */ /* 0x000ee2000c1e1900 */
[----:B------:R-:W-:Y:S01]  /*2cf90*/  UMOV UR4, 0xffffffff ;  /* 0xffffffff00047882 */ /* 0x000fe20000000000 */
[----:B---3--:R-:W-:Y:S02]  /*2cfa0*/  IMAD R2, R6, R4, RZ ;  /* 0x0000000406027224 */ /* 0x008fe400078e02ff */
[----:B------:R-:W-:Y:S05]  /*2cfb0*/  BRA.DIV UR4, `(.L_x_3786) ;  /* 0x0000005e04447947 */ /* 0x000fea000b800000 */
        /* <DEDUP_REMOVED lines=14> */
[----:B-1----:R-:W-:-:S05]  /*2d0a0*/  IMAD.IADD R7, R2, 0x1, R3 ;  /* 0x0000000102077824 */ /* 0x002fca00078e0203 */
[----:B------:R1:W2:Y:S02]  /*2d0b0*/  SHFL.IDX PT, R9, R7, 0x1f, 0x1f ;  /* 0x03e01f0007097f89 */ /* 0x0002a400000e0000 */
.L_x_4013:
[----:B------:R-:W-:Y:S02]  /*2d0c0*/  ULDC UR4, c[0x0][0xc38] ;  /* 0x00030e0000047ab9 */ /* 0x000fe40000000800 */
[----:B------:R-:W-:-:S04]  /*2d0d0*/  IMAD.U32 R2, RZ, RZ, UR4 ;  /* 0x00000004ff027e24 */ /* 0x000fc8000f8e00ff */
[----:B--2---:R-:W-:-:S04]  /*2d0e0*/  IMAD R9, R9, R2, RZ ;  /* 0x0000000209097224 */ /* 0x004fc800078e02ff */
[----:B------:R-:W-:-:S05]  /*2d0f0*/  IMAD.IADD R0, R9, 0x1, R0 ;  /* 0x0000000109007824 */ /* 0x000fca00078e0200 */
[----:B------:R-:W-:-:S13]  /*2d100*/  ISETP.GT.AND P6, PT, R0, R5, PT ;  /* 0x000000050000720c */ /* 0x000fda0003fc4270 */
[----:B------:R-:W-:Y:S05]  /*2d110*/  @!P6 BRA `(.L_x_3787) ;  /* 0xfffffffc0054e947 */ /* 0x000fea000383ffff */
.L_x_3784:
[----:B------:R-:W-:Y:S01]  /*2d120*/  IMAD.IADD R9, R0, 0x1, -R9 ;  /* 0x0000000100097824 */ /* 0x000fe200078e0a09 */
[----:B------:R-:W-:-:S03]  /*2d130*/  UMOV UR4, 0xffffffff ;  /* 0xffffffff00047882 */ /* 0x000fc60000000000 */
[----:B------:R-:W-:-:S05]  /*2d140*/  IMAD R0, R7, R2, R9 ;  /* 0x0000000207007224 */ /* 0x000fca00078e0209 */
[----:B------:R-:W-:Y:S01]  /*2d150*/  ISETP.GT.AND P6, PT, R0, R5, PT ;  /* 0x000000050000720c */ /* 0x000fe20003fc4270 */
[----:B------:R-:W-:-:S12]  /*2d160*/  BRA.DIV UR4, `(.L_x_3788) ;  /* 0x0000005e04b07947 */ /* 0x000fd8000b800000 */
[----:B------:R-:W-:-:S04]  /*2d170*/  VOTE.ANY R3, PT, !P6 ;  /* 0x0000000000037806 */ /* 0x000fc800070e0100 */
[----:B------:R-:W2:Y:S02]  /*2d180*/  POPC R0, R3 ;  /* 0x0000000300007309 */ /* 0x000ea40000000000 */
[----:B--2---:R2:W3:Y:S04]  /*2d190*/  SHFL.IDX PT, R4, R4, R0, 0x1f ;  /* 0x00001f0004047589 */ /* 0x0044e800000e0000 */
[----:B------:R2:W4:Y:S02]  /*2d1a0*/  SHFL.IDX PT, R6, R6, R0, 0x1f ;  /* 0x00001f0006067589 */ /* 0x00052400000e0000 */
.L_x_4018:
[----:B------:R-:W-:-:S13]  /*2d1b0*/  ISETP.NE.AND P0, PT, R3, RZ, PT ;  /* 0x000000ff0300720c */ /* 0x000fda0003f05270 */
[----:B------:R-:W-:Y:S05]  /*2d1c0*/  @!P0 BRA `(.L_x_3789) ;  /* 0x0000000000148947 */ /* 0x000fea0003800000 */
[----:B------:R-:W-:Y:S01]  /*2d1d0*/  UMOV UR4, 0xffffffff ;  /* 0xffffffff00047882 */ /* 0x000fe20000000000 */
[----:B------:R-:W-:Y:S02]  /*2d1e0*/  IADD3 R12, R0, -0x1, RZ ;  /* 0xffffffff000c7810 */ /* 0x000fe40007ffe0ff */
[----:B------:R-:W-:Y:S05]  /*2d1f0*/  BRA.DIV UR4, `(.L_x_3790) ;  /* 0x0000005e04e87947 */ /* 0x000fea000b800000 */
[----:B-1----:R1:W0:Y:S02]  /*2d200*/  SHFL.IDX PT, R7, R7, R12, 0x1f ;  /* 0x00001f0c07077589 */ /* 0x00222400000e0000 */
.L_x_4021:
[----:B0-----:R-:W-:-:S07]  /*2d210*/  IMAD.MOV.U32 R8, RZ, RZ, R7 ;  /* 0x000000ffff087224 */ /* 0x001fce00078e0007 */
.L_x_3789:
[----:B------:R-:W5:Y:S01]  /*2d220*/  LDL.LU R10, [R1+0x1c] ;  /* 0x00001c00010a7983 */ /* 0x000f620000300800 */
[----:B-1-3--:R-:W-:Y:S01]  /*2d230*/  IABS R7, R4 ;  /* 0x0000000400077213 */ /* 0x00afe20000000000 */
[----:B------:R-:W-:-:S03]  /*2d240*/  IMAD R9, R8, R2, R9 ;  /* 0x0000000208097224 */ /* 0x000fc600078e0209 */
[----:B------:R-:W1:Y:S01]  /*2d250*/  I2F.RP R2, R7 ;  /* 0x0000000700027306 */ /* 0x000e620000209400 */
[----:B------:R-:W-:Y:S01]  /*2d260*/  IMAD.IADD R5, R5, 0x1, -R9 ;  /* 0x0000000105057824 */ /* 0x000fe200078e0a09 */
[----:B------:R3:W-:Y:S02]  /*2d270*/  STL [R1+0x10], R9 ;  /* 0x0000100901007387 */ /* 0x0007e40000100800 */
[----:B---3--:R-:W-:-:S04]  /*2d280*/  IABS R9, R4 ;  /* 0x0000000400097213 */ /* 0x008fc80000000000 */
[----:B-1----:R-:W1:Y:S01]  /*2d290*/  MUFU.RCP R2, R2 ;  /* 0x0000000200027308 */ /* 0x002e620000001000 */
[----:B------:R-:W-:Y:S02]  /*2d2a0*/  IMAD.MOV R9, RZ, RZ, -R9 ;  /* 0x000000ffff097224 */ /* 0x000fe400078e0a09 */
[----:B-1----:R-:W-:-:S05]  /*2d2b0*/  VIADD R2, R2, 0xffffffe ;  /* 0x0ffffffe02027836 */ /* 0x002fca0000000000 */
[----:B------:R-:W1:Y:S02]  /*2d2c0*/  F2I.FTZ.U32.TRUNC.NTZ R3, R2 ;  /* 0x0000000200037305 */ /* 0x000e64000021f000 */
[----:B-1----:R-:W-:-:S04]  /*2d2d0*/  IMAD.MOV R2, RZ, RZ, -R3 ;  /* 0x000000ffff027224 */ /* 0x002fc800078e0a03 */
        /* <DEDUP_REMOVED lines=11> */
[----:B----4-:R-:W-:-:S04]  /*2d390*/  IABS R7, R6 ;  /* 0x0000000600077213 */ /* 0x010fc80000000000 */
[----:B------:R-:W1:Y:S07]  /*2d3a0*/  I2F.RP R2, R7 ;  /* 0x0000000700027306 */ /* 0x000e6e0000209400 */
[----:B------:R-:W-:Y:S01]  /*2d3b0*/  @P0 VIADD R8, R8, 0x1 ;  /* 0x0000000108080836 */ /* 0x000fe20000000000 */
[----:B-1----:R-:W1:Y:S02]  /*2d3c0*/  MUFU.RCP R2, R2 ;  /* 0x0000000200027308 */ /* 0x002e640000001000 */
[----:B-1----:R-:W-:-:S06]  /*2d3d0*/  VIADD R2, R2, 0xffffffe ;  /* 0x0ffffffe02027836 */ /* 0x002fcc0000000000 */
[----:B------:R-:W1:Y:S02]  /*2d3e0*/  F2I.FTZ.U32.TRUNC.NTZ R3, R2 ;  /* 0x0000000200037305 */ /* 0x000e64000021f000 */
[----:B-1----:R-:W-:-:S05]  /*2d3f0*/  IADD3 R2, RZ, -R3, RZ ;  /* 0x80000003ff027210 */ /* 0x002fca0007ffe0ff */
        /* <DEDUP_REMOVED lines=22> */
[----:B------:R-:W-:Y:S02]  /*2d560*/  @!P2 IADD3 R2, -R2, RZ, RZ ;  /* 0x000000ff0202a210 */ /* 0x000fe40007ffe1ff */
[----:B------:R-:W-:-:S05]  /*2d570*/  @!P1 LOP3.LUT R2, RZ, R6, RZ, 0x33, !PT ;  /* 0x00000006ff029212 */ /* 0x000fca00078e33ff */
[--C-:B------:R-:W-:Y:S02]  /*2d580*/  IMAD.MOV R3, RZ, RZ, -R2.reuse ;  /* 0x000000ffff037224 */ /* 0x100fe400078e0a02 */
[C---:B------:R-:W-:Y:S02]  /*2d590*/  IMAD R2, R6.reuse, 0x1000000, R2 ;  /* 0x0100000006027824 */ /* 0x040fe400078e0202 */
[----:B------:R-:W-:Y:S02]  /*2d5a0*/  IMAD R3, R6, R3, R8 ;  /* 0x0000000306037224 */ /* 0x000fe400078e0208 */
[----:B-----5:R-:W-:Y:S02]  /*2d5b0*/  IMAD.IADD R10, R0, 0x1, R10 ;  /* 0x00000001000a7824 */ /* 0x020fe400078e020a */
[----:B--2---:R-:W-:-:S05]  /*2d5c0*/  IMAD R0, R3, 0x10000, R2 ;  /* 0x0001000003007824 */ /* 0x004fca00078e0202 */
[----:B------:R1:W-:Y:S04]  /*2d5d0*/  STL [R1+0x18], R0 ;  /* 0x0000180001007387 */ /* 0x0003e80000100800 */
[----:B------:R1:W-:Y:S04]  /*2d5e0*/  STL [R1+0x1c], R10 ;  /* 0x00001c0a01007387 */ /* 0x0003e80000100800 */
[----:B------:R1:W-:Y:S01]  /*2d5f0*/  STL [R1+0x14], R4 ;  /* 0x0000140401007387 */ /* 0x0003e20000100800 */
[----:B------:R-:W-:Y:S05]  /*2d600*/  BRA `(.L_x_3791) ;  /* 0x0000000000287947 */ /* 0x000fea0003800000 */
.L_x_3785:
        /* <DEDUP_REMOVED lines=10> */
.L_x_3791:
[----:B--2---:R-:W2:Y:S04]  /*2d6b0*/  LDL R2, [R1+0x1c] ;  /* 0x00001c0001027983 */ /* 0x004ea80000100800 */
[----:B------:R-:W3:Y:S04]  /*2d6c0*/  LDL R3, [R1+0x18] ;  /* 0x0000180001037983 */ /* 0x000ee80000100800 */
[----:B-1----:R-:W4:Y:S04]  /*2d6d0*/  LDL R4, [R1+0x10] ;  /* 0x0000100001047983 */ /* 0x002f280000100800 */
[----:B------:R-:W4:Y:S01]  /*2d6e0*/  LDL R5, [R1+0x14] ;  /* 0x0000140001057983 */ /* 0x000f220000100800 */
[----:B------:R-:W1:Y:S01]  /*2d6f0*/  S2R R0, SR_TID.X ;  /* 0x0000000000007919 */ /* 0x000e620000002100 */
[----:B------:R-:W-:Y:S05]  /*2d700*/  WARPSYNC.ALL ;  /* 0x0000000000007948 */ /* 0x000fea0003800000 */
[----:B-1----:R-:W-:Y:S01]  /*2d710*/  LOP3.LUT R0, R0, 0x1f, RZ, 0xc0, !PT ;  /* 0x0000001f00007812 */ /* 0x002fe200078ec0ff */
[----:B------:R-:W-:Y:S03]  /*2d720*/  BAR.SYNC.DEFER_BLOCKING 0x4, 0x180 ;  /* 0x0106000000007b1d */ /* 0x000fe60000010000 */
[----:B------:R-:W-:-:S13]  /*2d730*/  ISETP.NE.AND P0, PT, R0, RZ, PT ;  /* 0x000000ff0000720c */ /* 0x000fda0003f05270 */
[----:B------:R-:W1:Y:S01]  /*2d740*/  @!P0 S2R R0, SR_CgaCtaId ;  /* 0x0000000000008919 */ /* 0x000e620000008800 */
[----:B--2---:R-:W-:Y:S01]  /*2d750*/  IMAD.MOV.U32 R7, RZ, RZ, R2 ;  /* 0x000000ffff077224 */ /* 0x004fe200078e0002 */
[----:B------:R-:W-:Y:S02]  /*2d760*/  @!P0 MOV R2, 0x400 ;  /* 0x0000040000028802 */ /* 0x000fe40000000f00 */
[----:B---3--:R-:W-:Y:S02]  /*2d770*/  MOV R6, R3 ;  /* 0x0000000300067202 */ /* 0x008fe40000000f00 */
[----:B-1----:R-:W-:-:S05]  /*2d780*/  @!P0 LEA R18, R0, R2, 0x18 ;  /* 0x0000000200128211 */ /* 0x002fca00078ec0ff */
[----:B----4-:R3:W-:Y:S01]  /*2d790*/  @!P0 STS.128 [R18+0x334d0], R4 ;  /* 0x0334d00412008388 */ /* 0x0107e20000000c00 */
[----:B------:R-:W-:Y:S06]  /*2d7a0*/  BAR.ARV 0x5, 0x180 ;  /* 0x0146000000007b1d */ /* 0x000fec0000002000 */
.L_x_3782:
[----:B------:R-:W4:Y:S01]  /*2d7b0*/  LDL R0, [R1+0x1c] ;  /* 0x00001c0001007983 */ /* 0x000f220000100800 */
[----:B------:R-:W-:Y:S02]  /*2d7c0*/  ULDC UR4, c[0x0][0xc3c] ;  /* 0x00030f0000047ab9 */ /* 0x000fe40000000800 */
[----:B----4-:R-:W-:-:S13]  /*2d7d0*/  ISETP.GE.AND P0, PT, R0, UR4, PT ;  /* 0x0000000400007c0c */ /* 0x010fda000bf06270 */
[----:B------:R-:W-:Y:S05]  /*2d7e0*/  @!P0 BRA `(.L_x_3792) ;  /* 0xffffff8c00d88947 */ /* 0x000fea000383ffff */
[----:B------:R-:W-:Y:S05]  /*2d7f0*/  BSYNC B7 ;  /* 0x0000000000077941 */ /* 0x000fea0003800000 */
.L_x_3674:
[----:B-1----:R-:W4:Y:S01]  /*2d800*/  LDL.LU R0, [R1+0x60] ;  /* 0x0000600001007983 */ /* 0x002f220000300800 */
[----:B------:R-:W-:Y:S01]  /*2d810*/  BSSY B0, `(.L_x_3793) ;  /* 0x000000b000007945 */ /* 0x000fe20003800000 */
[----:B--23--:R-:W1:Y:S01]  /*2d820*/  S2R R5, SR_CgaCtaId ;  /* 0x0000000000057919 */ /* 0x00ce620000008800 */
[----:B----4-:R-:W-:-:S05]  /*2d830*/  VIADD R0, R0, 0x1 ;  /* 0x0000000100007836 */ /* 0x010fca0000000000 */
        /* <DEDUP_REMOVED lines=8> */
.L_x_4022:
[----:B------:R-:W-:Y:S05]  /*2d8c0*/  BSYNC B0 ;  /* 0x0000000000007941 */ /* 0x000fea0003800000 */
.L_x_3793:
[----:B------:R-:W-:-:S03]  /*2d8d0*/  UMOV UR4, 0xffffffff ;  /* 0xffffffff00047882 */ /* 0x000fc60000000000 */
[----:B------:R-:W-:Y:S05]  /*2d8e0*/  BRA.DIV UR4, `(.L_x_3795) ;  /* 0x0000005a04687947 */ /* 0x000fea000b800000 */
[----:B------:R-:W1:Y:S02]  /*2d8f0*/  S2R R2, SR_TID.X ;  /* 0x0000000000027919 */ /* 0x000e640000002100 */
[----:B-1----:R-:W-:-:S04]  /*2d900*/  SHF.R.U32.HI R2, RZ, 0x5, R2 ;  /* 0x00000005ff027819 */ /* 0x002fc80000011602 */
[----:B------:R-:W-:-:S05]  /*2d910*/  LOP3.LUT R2, R2, 0x3, RZ, 0xc0, !PT ;  /* 0x0000000302027812 */ /* 0x000fca00078ec0ff */
[----:B------:R1:W2:Y:S02]  /*2d920*/  SHFL.IDX PT, R14, R2, RZ, 0x1f ;  /* 0x00001fff020e7589 */ /* 0x0002a400000e0000 */
.L_x_4025:
[----:B--2---:R-:W-:-:S13]  /*2d930*/  ISETP.NE.AND P0, PT, R14, RZ, PT ;  /* 0x000000ff0e00720c */ /* 0x004fda0003f05270 */
[----:B------:R-:W-:Y:S05]  /*2d940*/  @P0 BRA `(.L_x_3462) ;  /* 0x0000000000b00947 */ /* 0x000fea0003800000 */
[----:B------:R-:W-:-:S03]  /*2d950*/  UMOV UR4, 0xffffffff ;  /* 0xffffffff00047882 */ /* 0x000fc60000000000 */
[----:B------:R-:W-:Y:S05]  /*2d960*/  BRA.DIV UR4, `(.L_x_3796) ;  /* 0x0000005a047c7947 */ /* 0x000fea000b800000 */
[----:B------:R-:W-:-:S13]  /*2d970*/  ELECT P6, URZ, PT ;  /* 0x00000000003f782f */ /* 0x000fda00038c0000 */
.L_x_4028:
[----:B------:R-:W-:Y:S05]  /*2d980*/  @!P6 BRA `(.L_x_3462) ;  /* 0x0000000000a0e947 */ /* 0x000fea0003800000 */
[----:B------:R-:W-:-:S06]  /*2d990*/  ULOP3.LUT UR4, UR36, 0x2, URZ, 0xfc, !UPT ;  /* 0x0000000224047892 */ /* 0x000fcc000f8efc3f */
[----:B-1----:R-:W-:-:S05]  /*2d9a0*/  IMAD.U32 R2, RZ, RZ, UR4 ;  /* 0x00000004ff027e24 */ /* 0x002fca000f8e00ff */
[----:B------:R-:W-:-:S13]  /*2d9b0*/  ISETP.NE.AND P0, PT, R2, 0x3, PT ;  /* 0x000000030200780c */ /* 0x000fda0003f05270 */
[----:B------:R-:W-:Y:S05]  /*2d9c0*/  @!P0 BRA `(.L_x_3797) ;  /* 0x0000000000048947 */ /* 0x000fea0003800000 */
[----:B------:R-:W-:Y:S01]  /*2d9d0*/  BPT.TRAP 0x1 ;  /* 0x000000040000795c */ /* 0x000fe20000300000 */
.L_x_3797:
        /* <DEDUP_REMOVED lines=14> */
.L_x_4029:
[----:B------:R-:W1:Y:S02]  /*2dac0*/  SYNCS.PHASECHK.TRANS64.TRYWAIT P1, [R7+URZ], R2 ;  /* 0x00000002070075a7 */ /* 0x000e64000802017f */
[----:B-1----:R-:W-:Y:S05]  /*2dad0*/  @!P1 BRA `(.L_x_3799) ;  /* 0x0000005800549947 */ /* 0x002fea0003800000 */
.L_x_4030:
[----:B------:R-:W-:Y:S05]  /*2dae0*/  @!P0 BRA `(.L_x_3800) ;  /* 0x0000000000048947 */ /* 0x000fea0003800000 */
[----:B------:R-:W-:Y:S01]  /*2daf0*/  BPT.TRAP 0x1 ;  /* 0x000000040000795c */ /* 0x000fe20000300000 */
.L_x_3800:
[----:B------:R-:W2:Y:S02]  /*2db00*/  LDL.LU R4, [R1+0xc] ;  /* 0x00000c0001047983 */ /* 0x000ea40000300800 */
[----:B--2---:R-:W-:-:S04]  /*2db10*/  LEA R4, R4, R0, 0x3 ;  /* 0x0000000004047211 */ /* 0x004fc800078e18ff */
[----:B------:R-:W2:Y:S02]  /*2db20*/  SYNCS.PHASECHK.TRANS64.TRYWAIT P1, [R4+URZ+0x33460], R5 ;  /* 0x03346005040075a7 */ /* 0x000ea4000802017f */
[----:B--2---:R-:W-:Y:S05]  /*2db30*/  @!P1 BRA `(.L_x_3801) ;  /* 0x0000005800509947 */ /* 0x004fea0003800000 */
.L_x_4031:
[----:B------:R-:W-:Y:S05]  /*2db40*/  @!P0 BRA `(.L_x_3802) ;  /* 0x0000000000048947 */ /* 0x000fea0003800000 */
[----:B------:R-:W-:Y:S01]  /*2db50*/  BPT.TRAP 0x1 ;  /* 0x000000040000795c */ /* 0x000fe20000300000 */
.L_x_3802:
[----:B------:R-:W-:-:S04]  /*2db60*/  IMAD R3, R3, 0x8, R0 ;  /* 0x0000000803037824 */ /* 0x000fc800078e0200 */
[----:B------:R-:W3:Y:S02]  /*2db70*/  SYNCS.PHASECHK.TRANS64.TRYWAIT P1, [R3+URZ+0x33460], R2 ;  /* 0x03346002030075a7 */ /* 0x000ee4000802017f */
[----:B---3--:R-:W-:Y:S05]  /*2db80*/  @!P1 BRA `(.L_x_3803) ;  /* 0x0000005800509947 */ /* 0x008fea0003800000 */
.L_x_4032:
[----:B------:R-:W-:Y:S05]  /*2db90*/  @!P0 BRA `(.L_x_3804) ;  /* 0x0000000000048947 */ /* 0x000fea0003800000 */
[----:B------:R-:W-:Y:S01]  /*2dba0*/  BPT.TRAP 0x1 ;  /* 0x000000040000795c */ /* 0x000fe20000300000 */
.L_x_3804:
[----:B------:R-:W4:Y:S02]  /*2dbb0*/  SYNCS.PHASECHK.TRANS64.TRYWAIT P0, [R4+URZ+0x33480], R5 ;  /* 0x03348005040075a7 */ /* 0x000f24000800017f */
[----:B----4-:R-:W-:Y:S05]  /*2dbc0*/  @!P0 BRA `(.L_x_3805) ;  /* 0x0000005800548947 */ /* 0x010fea0003800000 */
.L_x_3806:
[----:B------:R0:W0:Y:S02]  /*2dbd0*/  SYNCS.PHASECHK.TRANS64.TRYWAIT P0, [R3+URZ+0x33480], R2 ;  /* 0x03348002030075a7 */ /* 0x000024000800017f */
[----:B0-----:R-:W-:Y:S05]  /*2dbe0*/  @!P0 NANOSLEEP.SYNCS 0x989680 ;  /* 0x009896800000895d */ /* 0x001fea0003900000 */
[----:B------:R-:W0:Y:S02]  /*2dbf0*/  @!P0 SYNCS.PHASECHK.TRANS64 P0, [R3+URZ+0x33480], R2 ;  /* 0x03348002030085a7 */ /* 0x000e24000800007f */
[----:B0-----:R-:W-:Y:S05]  /*2dc00*/  @!P0 BRA `(.L_x_3806) ;  /* 0xfffffffc00f08947 */ /* 0x001fea000383ffff */
.L_x_3462:
[----:B------:R-:W-:Y:S05]  /*2dc10*/  BSYNC B8 ;  /* 0x0000000000087941 */ /* 0x000fea0003800000 */
.L_x_3459:
[----:B------:R-:W-:Y:S05]  /*2dc20*/  EXIT ;  /* 0x000000000000794d */ /* 0x000fea0003800000 */
.L_x_3482:
[----:B-1----:R1:W2:Y:S02]  /*2dc30*/  SYNCS.PHASECHK.TRANS64.TRYWAIT P5, [R43+URZ+0x33490], R100 ;  /* 0x033490642b0075a7 */ /* 0x0022a400080a017f */
[----:B--2---:R-:W-:Y:S05]  /*2dc40*/  @!P5 NANOSLEEP.SYNCS 0x989680 ;  /* 0x009896800000d95d */ /* 0x004fea0003900000 */
[----:B------:R-:W2:Y:S02]  /*2dc50*/  @!P5 SYNCS.PHASECHK.TRANS64 P5, [R43+URZ+0x33490], R100 ;  /* 0x033490642b00d5a7 */ /* 0x000ea400080a007f */
[----:B--2---:R-:W-:Y:S05]  /*2dc60*/  @!P5 BRA `(.L_x_3482) ;  /* 0xfffffffc00f0d947 */ /* 0x004fea000383ffff */
[----:B------:R-:W-:Y:S05]  /*2dc70*/  BRA `(.L_x_3807) ;  /* 0xfffffd5c00cc7947 */ /* 0x000fea000383ffff */
.L_x_3536:
[----:B--2---:R2:W3:Y:S02]  /*2dc80*/  SYNCS.PHASECHK.TRANS64.TRYWAIT P5, [R43+URZ+0x33490], R100 ;  /* 0x033490642b0075a7 */ /* 0x0044e400080a017f */
[----:B---3--:R-:W-:Y:S05]  /*2dc90*/  @!P5 NANOSLEEP.SYNCS 0x989680 ;  /* 0x009896800000d95d */ /* 0x008fea0003900000 */
[----:B------:R-:W3:Y:S02]  /*2dca0*/  @!P5 SYNCS.PHASECHK.TRANS64 P5, [R43+URZ+0x33490], R100 ;  /* 0x033490642b00d5a7 */ /* 0x000ee400080a007f */
[----:B---3--:R-:W-:Y:S05]  /*2dcb0*/  @!P5 BRA `(.L_x_3536) ;  /* 0xfffffffc00f0d947 */ /* 0x008fea000383ffff */
[----:B------:R-:W-:Y:S05]  /*2dcc0*/  BRA `(.L_x_3808) ;  /* 0xfffffdbc00d87947 */ /* 0x000fea000383ffff */
.L_x_3561:
[----:B0-----:R0:W1:Y:S02]  /*2dcd0*/  SYNCS.PHASECHK.TRANS64.TRYWAIT P3, [R43+URZ+0x33490], R100 ;  /* 0x033490642b0075a7 */ /* 0x001064000806017f */
[----:B-1----:R-:W-:Y:S05]  /*2dce0*/  @!P3 NANOSLEEP.SYNCS 0x989680 ;  /* 0x009896800000b95d */ /* 0x002fea0003900000 */
[----:B------:R-:W1:Y:S02]  /*2dcf0*/  @!P3 SYNCS.PHASECHK.TRANS64 P3, [R43+URZ+0x33490], R100 ;  /* 0x033490642b00b5a7 */ /* 0x000e64000806007f */
[----:B-1----:R-:W-:Y:S05]  /*2dd00*/  @!P3 BRA `(.L_x_3561) ;  /* 0xfffffffc00f0b947 */ /* 0x002fea000383ffff */
[----:B------:R-:W-:Y:S05]  /*2dd10*/  BRA `(.L_x_3809) ;  /* 0xfffffe2000607947 */ /* 0x000fea000383ffff */
.L_x_3567:
[----:B-1----:R1:W2:Y:S02]  /*2dd20*/  SYNCS.PHASECHK.TRANS64.TRYWAIT P2, [R43+URZ+0x334b0], R100 ;  /* 0x0334b0642b0075a7 */ /* 0x0022a4000804017f */
[----:B--2---:R-:W-:Y:S05]  /*2dd30*/  @!P2 NANOSLEEP.SYNCS 0x989680 ;  /* 0x009896800000a95d */ /* 0x004fea0003900000 */
[----:B------:R-:W2:Y:S02]  /*2dd40*/  @!P2 SYNCS.PHASECHK.TRANS64 P2, [R43+URZ+0x334b0], R100 ;  /* 0x0334b0642b00a5a7 */ /* 0x000ea4000804007f */
[----:B--2---:R-:W-:Y:S05]  /*2dd50*/  @!P2 BRA `(.L_x_3567) ;  /* 0xfffffffc00f0a947 */ /* 0x004fea000383ffff */
[----:B------:R-:W-:Y:S05]  /*2dd60*/  BRA `(.L_x_3810) ;  /* 0xfffffe2400647947 */ /* 0x000fea000383ffff */
.L_x_3577:
[----:B------:R-:W-:Y:S01]  /*2dd70*/  BSSY B0, `(.L_x_3811) ;  /* 0x0000007000007945 */ /* 0x000fe20003800000 */
[----:B------:R-:W-:Y:S02]  /*2dd80*/  IMAD.MOV.U32 R12, RZ, RZ, RZ ;  /* 0x000000ffff0c7224 */ /* 0x000fe400078e00ff */
[----:B------:R-:W-:Y:S02]  /*2dd90*/  IMAD.MOV.U32 R11, RZ, RZ, 0x1f ;  /* 0x0000001fff0b7424 */ /* 0x000fe400078e00ff */
[----:B------:R-:W-:-:S07]  /*2dda0*/  IMAD.MOV.U32 R15, RZ, RZ, -0x1 ;  /* 0xffffffffff0f7424 */ /* 0x000fce00078e00ff */
[----:B-----5:R-:W-:Y:S05]  /*2ddb0*/  WARPSYNC.COLLECTIVE R15, `(.L_x_3812) ;  /* 0x000000000f087348 */ /* 0x020fea0003c00000 */
[----:B------:R0:W1:Y:S02]  /*2ddc0*/  SHFL.IDX P6, R14, R13, R12, R11 ;  /* 0x0000000c0d0e7389 */ /* 0x00006400000c000b */
[----:B01---5:R-:W-:Y:S01]  /*2ddd0*/  ENDCOLLECTIVE ;  /* 0x000000000000791b */ /* 0x023fe20003800000 */
.L_x_3812:
[----:B------:R-:W-:Y:S05]  /*2dde0*/  BSYNC B0 ;  /* 0x0000000000007941 */ /* 0x000fea0003800000 */
.L_x_3811:
[----:B------:R-:W-:Y:S01]  /*2ddf0*/  IMAD.MOV.U32 R234, RZ, RZ, R14 ;  /* 0x000000ffffea7224 */ /* 0x000fe200078e000e */
[----:B------:R-:W-:Y:S06]  /*2de00*/  BRA `(.L_x_3813) ;  /* 0xfffffe3000c47947 */ /* 0x000fec000383ffff */
.L_x_3587:
[----:B------:R-:W-:Y:S01]  /*2de10*/  BSSY B1, `(.L_x_3814) ;  /* 0x0000008000017945 */ /* 0x000fe20003800000 */
[----:B0-----:R-:W-:Y:S01]  /*2de20*/  IMAD.MOV.U32 R13, RZ, RZ, R26 ;  /* 0x000000ffff0d7224 */ /* 0x001fe200078e001a */
[----:B------:R-:W-:Y:S01]  /*2de30*/  MOV R15, 0xffffffff ;  /* 0xffffffff000f7802 */ /* 0x000fe20000000f00 */
[----:B------:R-:W-:Y:S02]  /*2de40*/  IMAD.MOV.U32 R12, RZ, RZ, RZ ;  /* 0x000000ffff0c7224 */ /* 0x000fe400078e00ff */
[----:B------:R-:W-:-:S07]  /*2de50*/  IMAD.MOV.U32 R11, RZ, RZ, 0x1e1f ;  /* 0x00001e1fff0b7424 */ /* 0x000fce00078e00ff */
[----:B------:R-:W-:Y:S05]  /*2de60*/  WARPSYNC.COLLECTIVE R15, `(.L_x_3815) ;  /* 0x000000000f087348 */ /* 0x000fea0003c00000 */
[----:B------:R0:W1:Y:S02]  /*2de70*/  SHFL.IDX P6, R14, R13, R12, R11 ;  /* 0x0000000c0d0e7389 */ /* 0x00006400000c000b */
[----:B01----:R-:W-:Y:S01]  /*2de80*/  ENDCOLLECTIVE ;  /* 0x000000000000791b */ /* 0x003fe20003800000 */
.L_x_3815:
[----:B------:R-:W-:Y:S05]  /*2de90*/  BSYNC B1 ;  /* 0x0000000000017941 */ /* 0x000fea0003800000 */
.L_x_3814:
        /* <DEDUP_REMOVED lines=8> */
.L_x_3816:
[----:B------:R-:W-:Y:S02]  /*2df20*/  IMAD.MOV.U32 R13, RZ, RZ, R27 ;  /* 0x000000ffff0d7224 */ /* 0x000fe400078e001b */
[----:B------:R-:W-:-:S07]  /*2df30*/  IMAD.MOV.U32 R25, RZ, RZ, R14 ;  /* 0x000000ffff197224 */ /* 0x000fce00078e000e */
[----:B------:R-:W-:Y:S05]  /*2df40*/  WARPSYNC.COLLECTIVE R15, `(.L_x_3817) ;  /* 0x000000000f087348 */ /* 0x000fea0003c00000 */
[----:B------:R0:W1:Y:S02]  /*2df50*/  SHFL.IDX P6, R14, R13, R12, R11 ;  /* 0x0000000c0d0e7389 */ /* 0x00006400000c000b */
[----:B01----:R-:W-:Y:S01]  /*2df60*/  ENDCOLLECTIVE ;  /* 0x000000000000791b */ /* 0x003fe20003800000 */
.L_x_3817:
[----:B------:R-:W-:Y:S01]  /*2df70*/  MOV R13, R146 ;  /* 0x00000092000d7202 */ /* 0x000fe20000000f00 */
[----:B------:R-:W-:-:S07]  /*2df80*/  IMAD.MOV.U32 R3, RZ, RZ, R14 ;  /* 0x000000ffff037224 */ /* 0x000fce00078e000e */
[----:B------:R-:W-:Y:S05]  /*2df90*/  WARPSYNC.COLLECTIVE R15, `(.L_x_3818) ;  /* 0x000000000f087348 */ /* 0x000fea0003c00000 */
[----:B------:R0:W1:Y:S02]  /*2dfa0*/  SHFL.IDX P6, R14, R13, R12, R11 ;  /* 0x0000000c0d0e7389 */ /* 0x00006400000c000b */
[----:B01----:R-:W-:Y:S01]  /*2dfb0*/  ENDCOLLECTIVE ;  /* 0x000000000000791b */ /* 0x003fe20003800000 */
.L_x_3818:
[----:B------:R-:W-:Y:S05]  /*2dfc0*/  BRA `(.L_x_3819) ;  /* 0xfffffe3400b07947 */ /* 0x000fea000383ffff */
.L_x_3591:
[----:B0-----:R0:W1:Y:S02]  /*2dfd0*/  SYNCS.PHASECHK.TRANS64.TRYWAIT P0, [R16+URZ+0x33400], R5 ;  /* 0x03340005100075a7 */ /* 0x001064000800017f */
[----:B-1----:R-:W-:Y:S05]  /*2dfe0*/  @!P0 NANOSLEEP.SYNCS 0x989680 ;  /* 0x009896800000895d */ /* 0x002fea0003900000 */
[----:B------:R-:W1:Y:S02]  /*2dff0*/  @!P0 SYNCS.PHASECHK.TRANS64 P0, [R16+URZ+0x33400], R5 ;  /* 0x03340005100085a7 */ /* 0x000e64000800007f */
[----:B-1----:R-:W-:Y:S05]  /*2e000*/  @!P0 BRA `(.L_x_3591) ;  /* 0xfffffffc00f08947 */ /* 0x002fea000383ffff */
[----:B------:R-:W-:Y:S05]  /*2e010*/  BRA `(.L_x_3820) ;  /* 0xfffffe3c00047947 */ /* 0x000fea000383ffff */
.L_x_3603:
        /* <DEDUP_REMOVED lines=8> */
.L_x_3822:
[----:B------:R-:W-:Y:S05]  /*2e0a0*/  BSYNC B1 ;  /* 0x0000000000017941 */ /* 0x000fea0003800000 */
.L_x_3821:
[----:B------:R-:W-:Y:S01]  /*2e0b0*/  IMAD.MOV.U32 R13, RZ, RZ, R24 ;  /* 0x000000ffff0d7224 */ /* 0x000fe200078e0018 */
[----:B------:R-:W-:Y:S01]  /*2e0c0*/  MOV R15, 0xffffffff ;  /* 0xffffffff000f7802 */ /* 0x000fe20000000f00 */
[----:B------:R-:W-:Y:S02]  /*2e0d0*/  IMAD.MOV.U32 R12, RZ, RZ, RZ ;  /* 0x000000ffff0c7224 */ /* 0x000fe400078e00ff */
[----:B------:R-:W-:Y:S02]  /*2e0e0*/  IMAD.MOV.U32 R11, RZ, RZ, 0x1e1f ;  /* 0x00001e1fff0b7424 */ /* 0x000fe400078e00ff */
[----:B------:R-:W-:-:S07]  /*2e0f0*/  IMAD.MOV.U32 R0, RZ, RZ, R14 ;  /* 0x000000ffff007224 */ /* 0x000fce00078e000e */
[----:B------:R-:W-:Y:S05]  /*2e100*/  WARPSYNC.COLLECTIVE R15, `(.L_x_3823) ;  /* 0x000000000f087348 */ /* 0x000fea0003c00000 */
[----:B------:R0:W1:Y:S02]  /*2e110*/  SHFL.IDX P6, R14, R13, R12, R11 ;  /* 0x0000000c0d0e7389 */ /* 0x00006400000c000b */
[----:B01----:R-:W-:Y:S01]  /*2e120*/  ENDCOLLECTIVE ;  /* 0x000000000000791b */ /* 0x003fe20003800000 */
.L_x_3823:
[----:B------:R-:W-:Y:S02]  /*2e130*/  IMAD.MOV.U32 R13, RZ, RZ, R27 ;  /* 0x000000ffff0d7224 */ /* 0x000fe400078e001b */
[----:B------:R-:W-:-:S07]  /*2e140*/  IMAD.MOV.U32 R3, RZ, RZ, R14 ;  /* 0x000000ffff037224 */ /* 0x000fce00078e000e */
[----:B------:R-:W-:Y:S05]  /*2e150*/  WARPSYNC.COLLECTIVE R15, `(.L_x_3824) ;  /* 0x000000000f087348 */ /* 0x000fea0003c00000 */
[----:B------:R0:W1:Y:S02]  /*2e160*/  SHFL.IDX P6, R14, R13, R12, R11 ;  /* 0x0000000c0d0e7389 */ /* 0x00006400000c000b */
[----:B01----:R-:W-:Y:S01]  /*2e170*/  ENDCOLLECTIVE ;  /* 0x000000000000791b */ /* 0x003fe20003800000 */
.L_x_3824:
[----:B------:R-:W-:Y:S02]  /*2e180*/  IMAD.MOV.U32 R13, RZ, RZ, R146 ;  /* 0x000000ffff0d7224 */ /* 0x000fe400078e0092 */
[----:B------:R-:W-:-:S07]  /*2e190*/  IMAD.MOV.U32 R20, RZ, RZ, R14 ;  /* 0x000000ffff147224 */ /* 0x000fce00078e000e */
[----:B------:R-:W-:Y:S05]  /*2e1a0*/  WARPSYNC.COLLECTIVE R15, `(.L_x_3825) ;  /* 0x000000000f087348 */ /* 0x000fea0003c00000 */
[----:B------:R0:W1:Y:S02]  /*2e1b0*/  SHFL.IDX P6, R14, R13, R12, R11 ;  /* 0x0000000c0d0e7389 */ /* 0x00006400000c000b */
[----:B01----:R-:W-:Y:S01]  /*2e1c0*/  ENDCOLLECTIVE ;  /* 0x000000000000791b */ /* 0x003fe20003800000 */
.L_x_3825:
[----:B------:R-:W-:Y:S01]  /*2e1d0*/  IMAD.MOV.U32 R147, RZ, RZ, R14 ;  /* 0x000000ffff937224 */ /* 0x000fe200078e000e */
[----:B------:R-:W-:Y:S06]  /*2e1e0*/  BRA `(.L_x_3826) ;  /* 0xfffffe6800787947 */ /* 0x000fec000383ffff */
.L_x_3607:
[----:B-1----:R1:W2:Y:S02]  /*2e1f0*/  SYNCS.PHASECHK.TRANS64.TRYWAIT P0, [R16+URZ+0x33400], R21 ;  /* 0x03340015100075a7 */ /* 0x0022a4000800017f */
[----:B--2---:R-:W-:Y:S05]  /*2e200*/  @!P0 NANOSLEEP.SYNCS 0x989680 ;  /* 0x009896800000895d */ /* 0x004fea0003900000 */
[----:B------:R-:W2:Y:S02]  /*2e210*/  @!P0 SYNCS.PHASECHK.TRANS64 P0, [R16+URZ+0x33400], R21 ;  /* 0x03340015100085a7 */ /* 0x000ea4000800007f */
[----:B--2---:R-:W-:Y:S05]  /*2e220*/  @!P0 BRA `(.L_x_3607) ;  /* 0xfffffffc00f08947 */ /* 0x004fea000383ffff */
[----:B------:R-:W-:Y:S05]  /*2e230*/  BRA `(.L_x_3827) ;  /* 0xfffffe6c009c7947 */ /* 0x000fea000383ffff */
.L_x_3615:
[----:B-1----:R1:W2:Y:S02]  /*2e240*/  SYNCS.PHASECHK.TRANS64.TRYWAIT P2, [R0+URZ+0x33430], R3 ;  /* 0x03343003000075a7 */ /* 0x0022a4000804017f */
[----:B--2---:R-:W-:Y:S05]  /*2e250*/  @!P2 NANOSLEEP.SYNCS 0x989680 ;  /* 0x009896800000a95d */ /* 0x004fea0003900000 */
[----:B------:R-:W2:Y:S02]  /*2e260*/  @!P2 SYNCS.PHASECHK.TRANS64 P2, [R0+URZ+0x33430], R3 ;  /* 0x033430030000a5a7 */ /* 0x000ea4000804007f */
[----:B--2---:R-:W-:Y:S05]  /*2e270*/  @!P2 BRA `(.L_x_3615) ;  /* 0xfffffffc00f0a947 */ /* 0x004fea000383ffff */
[----:B------:R-:W-:Y:S05]  /*2e280*/  BRA `(.L_x_3614) ;  /* 0xfffffea000087947 */ /* 0x000fea000383ffff */
.L_x_3621:
[----:B-1----:R1:W2:Y:S02]  /*2e290*/  SYNCS.PHASECHK.TRANS64.TRYWAIT P2, [R11+URZ+0x33430], R8 ;  /* 0x033430080b0075a7 */ /* 0x0022a4000804017f */
[----:B--2---:R-:W-:Y:S05]  /*2e2a0*/  @!P2 NANOSLEEP.SYNCS 0x989680 ;  /* 0x009896800000a95d */ /* 0x004fea0003900000 */
[----:B------:R-:W2:Y:S02]  /*2e2b0*/  @!P2 SYNCS.PHASECHK.TRANS64 P2, [R11+URZ+0x33430], R8 ;  /* 0x033430080b00a5a7 */ /* 0x000ea4000804007f */
[----:B--2---:R-:W-:Y:S05]  /*2e2c0*/  @!P2 BRA `(.L_x_3621) ;  /* 0xfffffffc00f0a947 */ /* 0x004fea000383ffff */
[----:B------:R-:W-:Y:S05]  /*2e2d0*/  BRA `(.L_x_3620) ;  /* 0xfffffed800987947 */ /* 0x000fea000383ffff */
.L_x_3625:
[----:B-1----:R1:W2:Y:S02]  /*2e2e0*/  SYNCS.PHASECHK.TRANS64.TRYWAIT P1, [R10+URZ+0x33450], R6 ;  /* 0x033450060a0075a7 */ /* 0x0022a4000802017f */
[----:B--2---:R-:W-:Y:S05]  /*2e2f0*/  @!P1 NANOSLEEP.SYNCS 0x989680 ;  /* 0x009896800000995d */ /* 0x004fea0003900000 */
[----:B------:R-:W2:Y:S02]  /*2e300*/  @!P1 SYNCS.PHASECHK.TRANS64 P1, [R10+URZ+0x33450], R6 ;  /* 0x033450060a0095a7 */ /* 0x000ea4000802007f */
[----:B--2---:R-:W-:Y:S05]  /*2e310*/  @!P1 BRA `(.L_x_3625) ;  /* 0xfffffffc00f09947 */ /* 0x004fea000383ffff */
[----:B------:R-:W-:Y:S05]  /*2e320*/  BRA `(.L_x_3622) ;  /* 0xfffffee800d47947 */ /* 0x000fea000383ffff */
.L_x_3631:
[----:B-1----:R1:W2:Y:S02]  /*2e330*/  SYNCS.PHASECHK.TRANS64.TRYWAIT P1, [R3+URZ+0x33450], R4 ;  /* 0x03345004030075a7 */ /* 0x0022a4000802017f */
[----:B--2---:R-:W-:Y:S05]  /*2e340*/  @!P1 NANOSLEEP.SYNCS 0x989680 ;  /* 0x009896800000995d */ /* 0x004fea0003900000 */
[----:B------:R-:W2:Y:S02]  /*2e350*/  @!P1 SYNCS.PHASECHK.TRANS64 P1, [R3+URZ+0x33450], R4 ;  /* 0x03345004030095a7 */ /* 0x000ea4000802007f */
[----:B--2---:R-:W-:Y:S05]  /*2e360*/  @!P1 BRA `(.L_x_3631) ;  /* 0xfffffffc00f09947 */ /* 0x004fea000383ffff */
[----:B------:R-:W-:Y:S05]  /*2e370*/  BRA `(.L_x_3630) ;  /* 0xffffff0c00a07947 */ /* 0x000fea000383ffff */
.L_x_3635:
[----:B------:R-:W-:Y:S02]  /*2e380*/  SEL R110, R15, R112, P0 ;  /* 0x000000700f6e7207 */ /* 0x000fe40000000000 */
[----:B------:R-:W-:Y:S01]  /*2e390*/  SEL R62, R112, R15, P0 ;  /* 0x0000000f703e7207 */ /* 0x000fe20000000000 */
[----:B------:R-:W-:Y:S01]  /*2e3a0*/  IMAD.MOV.U32 R15, RZ, RZ, -0x1 ;  /* 0xffffffffff0f7424 */ /* 0x000fe200078e00ff */
[----:B------:R-:W-:Y:S02]  /*2e3b0*/  SEL R112, R12, R101, P0 ;  /* 0x000000650c707207 */ /* 0x000fe40000000000 */
[----:B------:R-:W-:Y:S01]  /*2e3c0*/  SEL R67, R101, R12, P0 ;  /* 0x0000000c65437207 */ /* 0x000fe20000000000 */
[----:B-----5:R-:W-:Y:S01]  /*2e3d0*/  IMAD.MOV.U32 R12, RZ, RZ, R36 ;  /* 0x000000ffff0c7224 */ /* 0x020fe200078e0024 */
[----:B------:R-:W-:Y:S02]  /*2e3e0*/  SEL R114, R116, R11, P0 ;  /* 0x0000000b74727207 */ /* 0x000fe40000000000 */
[----:B------:R-:W-:Y:S01]  /*2e3f0*/  SEL R78, R11, R116, P0 ;  /* 0x000000740b4e7207 */ /* 0x000fe20000000000 */
[----:B------:R-:W-:Y:S01]  /*2e400*/  IMAD.MOV.U32 R11, RZ, RZ, 0x1c1f ;  /* 0x00001c1fff0b7424 */ /* 0x000fe200078e00ff */
[----:B------:R-:W-:-:S02]  /*2e410*/  SEL R113, R33, R14, P0 ;  /* 0x0000000e21717207 */ /* 0x000fc40000000000 */
[----:B------:R-:W-:-:S07]  /*2e420*/  SEL R65, R14, R33, P0 ;  /* 0x000000210e417207 */ /* 0x000fce0000000000 */
[----:B0-----:R-:W-:Y:S05]  /*2e430*/  WARPSYNC.COLLECTIVE R15, `(.L_x_3828) ;  /* 0x000000000f087348 */ /* 0x001fea0003c00000 */
[----:B------:R1:W2:Y:S02]  /*2e440*/  SHFL.IDX P6, R14, R13, R12, R11 ;  /* 0x0000000c0d0e7389 */ /* 0x0002a400000c000b */
[----:B012---:R-:W-:Y:S01]  /*2e450*/  ENDCOLLECTIVE ;  /* 0x000000000000791b */ /* 0x007fe20003800000 */
.L_x_3828:
        /* <DEDUP_REMOVED lines=12> */
[----:B------:R-:W-:-:S02]  /*2e520*/  LOP3.LUT R75, R36, 0x2, RZ, 0x3c, !PT ;  /* 0x00000002244b7812 */ /* 0x000fc400078e3cff */
[----:B------:R-:W-:-:S07]  /*2e530*/  MOV R97, R14 ;  /* 0x0000000e00617202 */ /* 0x000fce0000000f00 */
[----:B------:R-:W-:Y:S05]  /*2e540*/  WARPSYNC.COLLECTIVE R15, `(.L_x_3829) ;  /* 0x000000000f087348 */ /* 0x000fea0003c00000 */
[----:B------:R0:W1:Y:S02]  /*2e550*/  SHFL.IDX P6, R14, R13, R12, R11 ;  /* 0x0000000c0d0e7389 */ /* 0x00006400000c000b */
[----:B01----:R-:W-:Y:S01]  /*2e560*/  ENDCOLLECTIVE ;  /* 0x000000000000791b */ /* 0x003fe20003800000 */
.L_x_3829:
        /* <DEDUP_REMOVED lines=20> */
.L_x_3830:
        /* <DEDUP_REMOVED lines=18> */
.L_x_3831:
        /* <DEDUP_REMOVED lines=18> */
.L_x_3832:
        /* <DEDUP_REMOVED lines=18> */
.L_x_3833:
        /* <DEDUP_REMOVED lines=19> */
.L_x_3834:
        /* <DEDUP_REMOVED lines=13> */
[----:B------:R-:W-:-:S07]  /*2ec10*/  IMAD.MOV.U32 R101, RZ, RZ, R14 ;  /* 0x000000ffff657224 */ /* 0x000fce00078e000e */
[----:B------:R-:W-:Y:S05]  /*2ec20*/  WARPSYNC.COLLECTIVE R15, `(.L_x_3835) ;  /* 0x000000000f087348 */ /* 0x000fea0003c00000 */
[----:B------:R0:W1:Y:S02]  /*2ec30*/  SHFL.IDX P6, R14, R13, R12, R11 ;  /* 0x0000000c0d0e7389 */ /* 0x00006400000c000b */
[----:B01----:R-:W-:Y:S01]  /*2ec40*/  ENDCOLLECTIVE ;  /* 0x000000000000791b */ /* 0x003fe20003800000 */
.L_x_3835:
[----:B------:R-:W-:Y:S02]  /*2ec50*/  SEL R5, R89, R101, P0 ;  /* 0x0000006559057207 */ /* 0x000fe40000000000 */
[----:B------:R-:W-:Y:S01]  /*2ec60*/  MOV R13, R134 ;  /* 0x00000086000d7202 */ /* 0x000fe20000000f00 */
[----:B------:R-:W-:Y:S02]  /*2ec70*/  IMAD.MOV.U32 R12, RZ, RZ, R36 ;  /* 0x000000ffff0c7224 */ /* 0x000fe400078e0024 */
[----:B------:R-:W-:-:S07]  /*2ec80*/  IMAD.MOV.U32 R103, RZ, RZ, R14 ;  /* 0x000000ffff677224 */ /* 0x000fce00078e000e */
[----:B------:R-:W-:Y:S05]  /*2ec90*/  WARPSYNC.COLLECTIVE R15, `(.L_x_3836) ;  /* 0x000000000f087348 */ /* 0x000fea0003c00000 */
[----:B------:R0:W1:Y:S02]  /*2eca0*/  SHFL.IDX P6, R14, R13, R12, R11 ;  /* 0x0000000c0d0e7389 */ /* 0x00006400000c000b */
[----:B01----:R-:W-:Y:S01]  /*2ecb0*/  ENDCOLLECTIVE ;  /* 0x000000000000791b */ /* 0x003fe20003800000 */
.L_x_3836:
[----:B------:R-:W-:Y:S02]  /*2ecc0*/  IMAD.MOV.U32 R13, RZ, RZ, R85 ;  /* 0x000000ffff0d7224 */ /* 0x000fe400078e0055 */
[----:B------:R-:W-:-:S07]  /*2ecd0*/  IMAD.MOV.U32 R84, RZ, RZ, R14 ;  /* 0x000000ffff547224 */ /* 0x000fce00078e000e */
[----:B------:R-:W-:Y:S05]  /*2ece0*/  WARPSYNC.COLLECTIVE R15, `(.L_x_3837) ;  /* 0x000000000f087348 */ /* 0x000fea0003c00000 */
[----:B------:R0:W1:Y:S02]  /*2ecf0*/  SHFL.IDX P6, R14, R13, R12, R11 ;  /* 0x0000000c0d0e7389 */ /* 0x00006400000c000b */
[----:B01----:R-:W-:Y:S01]  /*2ed00*/  ENDCOLLECTIVE ;  /* 0x000000000000791b */ /* 0x003fe20003800000 */
.L_x_3837:
[----:B------:R-:W-:Y:S01]  /*2ed10*/  IMAD.MOV.U32 R13, RZ, RZ, R7 ;  /* 0x000000ffff0d7224 */ /* 0x000fe200078e0007 */
[----:B------:R-:W-:Y:S01]  /*2ed20*/  SEL R7, R87, R103, P0 ;  /* 0x0000006757077207 */ /* 0x000fe20000000000 */
[----:B------:R-:W-:Y:S02]  /*2ed30*/  IMAD.MOV.U32 R12, RZ, RZ, R75 ;  /* 0x000000ffff0c7224 */ /* 0x000fe400078e004b */
[----:B------:R-:W-:-:S07]  /*2ed40*/  IMAD.MOV.U32 R86, RZ, RZ, R14 ;  /* 0x000000ffff567224 */ /* 0x000fce00078e000e */
[----:B------:R-:W-:Y:S05]  /*2ed50*/  WARPSYNC.COLLECTIVE R15, `(.L_x_3838) ;  /* 0x000000000f087348 */ /* 0x000fea0003c00000 */
[----:B------:R0:W1:Y:S02]  /*2ed60*/  SHFL.IDX P6, R14, R13, R12, R11 ;  /* 0x0000000c0d0e7389 */ /* 0x00006400000c000b */
[----:B01----:R-:W-:Y:S01]  /*2ed70*/  ENDCOLLECTIVE ;  /* 0x000000000000791b */ /* 0x003fe20003800000 */
.L_x_3838:
[----:B------:R-:W-:Y:S01]  /*2ed80*/  IMAD.MOV.U32 R13, RZ, RZ, R6 ;  /* 0x000000ffff0d7224 */ /* 0x000fe200078e0006 */
[----:B------:R-:W-:Y:S01]  /*2ed90*/  SEL R6, R101, R89, P0 ;  /* 0x0000005965067207 */ /* 0x000fe20000000000 */
[----:B------:R-:W-:-:S07]  /*2eda0*/  IMAD.MOV.U32 R134, RZ, RZ, R14 ;  /* 0x000000ffff867224 */ /* 0x000fce00078e000e */
[----:B------:R-:W-:Y:S05]  /*2edb0*/  WARPSYNC.COLLECTIVE R15, `(.L_x_3839) ;  /* 0x000000000f087348 */ /* 0x000fea0003c00000 */
[----:B------:R0:W1:Y:S02]  /*2edc0*/  SHFL.IDX P6, R14, R13, R12, R11 ;  /* 0x0000000c0d0e7389 */ /* 0x00006400000c000b */
[----:B01----:R-:W-:Y:S01]  /*2edd0*/  ENDCOLLECTIVE ;  /* 0x000000000000791b */ /* 0x003fe20003800000 */
.L_x_3839:
[----:B------:R-:W-:Y:S02]  /*2ede0*/  IMAD.MOV.U32 R13, RZ, RZ, R133 ;  /* 0x000000ffff0d7224 */ /* 0x000fe400078e0085 */
[----:B------:R-:W-:Y:S01]  /*2edf0*/  IMAD.MOV.U32 R12, RZ, RZ, R36 ;  /* 0x000000ffff0c7224 */ /* 0x000fe200078e0024 */
[----:B------:R-:W-:-:S07]  /*2ee00*/  MOV R136, R14 ;  /* 0x0000000e00887202 */ /* 0x000fce0000000f00 */
[----:B------:R-:W-:Y:S05]  /*2ee10*/  WARPSYNC.COLLECTIVE R15, `(.L_x_3840) ;  /* 0x000000000f087348 */ /* 0x000fea0003c00000 */
[----:B------:R0:W1:Y:S02]  /*2ee20*/  SHFL.IDX P6, R14, R13, R12, R11 ;  /* 0x0000000c0d0e7389 */ /* 0x00006400000c000b */
[----:B01----:R-:W-:Y:S01]  /*2ee30*/  ENDCOLLECTIVE ;  /* 0x000000000000791b */ /* 0x003fe20003800000 */
.L_x_3840:
[----:B------:R-:W-:Y:S02]  /*2ee40*/  SEL R85, R86, R136, P0 ;  /* 0x0000008856557207 */ /* 0x000fe40000000000 */
[----:B------:R-:W-:Y:S01]  /*2ee50*/  SEL R86, R136, R86, P0 ;  /* 0x0000005688567207 */ /* 0x000fe20000000000 */
[----:B------:R-:W-:Y:S02]  /*2ee60*/  IMAD.MOV.U32 R13, RZ, RZ, R126 ;  /* 0x000000ffff0d7224 */ /* 0x000fe400078e007e */
[----:B------:R-:W-:-:S07]  /*2ee70*/  IMAD.MOV.U32 R88, RZ, RZ, R14 ;  /* 0x000000ffff587224 */ /* 0x000fce00078e000e */
[----:B------:R-:W-:Y:S05]  /*2ee80*/  WARPSYNC.COLLECTIVE R15, `(.L_x_3841) ;  /* 0x000000000f087348 */ /* 0x000fea0003c00000 */
[----:B------:R0:W1:Y:S02]  /*2ee90*/  SHFL.IDX P6, R14, R13, R12, R11 ;  /* 0x0000000c0d0e7389 */ /* 0x00006400000c000b */
[----:B01----:R-:W-:Y:S01]  /*2eea0*/  ENDCOLLECTIVE ;  /* 0x000000000000791b */ /* 0x003fe20003800000 */
.L_x_3841:
[----:B------:R-:W-:Y:S01]  /*2eeb0*/  IMAD.MOV.U32 R13, RZ, RZ, R9 ;  /* 0x000000ffff0d7224 */ /* 0x000fe200078e0009 */
[----:B------:R-:W-:Y:S01]  /*2eec0*/  SEL R9, R84, R134, P0 ;  /* 0x0000008654097207 */ /* 0x000fe20000000000 */
[----:B------:R-:W-:Y:S01]  /*2eed0*/  IMAD.MOV.U32 R12, RZ, RZ, R75 ;  /* 0x000000ffff0c7224 */ /* 0x000fe200078e004b */
[----:B------:R-:W-:Y:S01]  /*2eee0*/  SEL R84, R134, R84, P0 ;  /* 0x0000005486547207 */ /* 0x000fe20000000000 */
[----:B------:R-:W-:-:S07]  /*2eef0*/  IMAD.MOV.U32 R96, RZ, RZ, R14 ;  /* 0x000000ffff607224 */ /* 0x000fce00078e000e */
[----:B------:R-:W-:Y:S05]  /*2ef00*/  WARPSYNC.COLLECTIVE R15, `(.L_x_3842) ;  /* 0x000000000f087348 */ /* 0x000fea0003c00000 */
[----:B------:R0:W1:Y:S02]  /*2ef10*/  SHFL.IDX P6, R14, R13, R12, R11 ;  /* 0x0000000c0d0e7389 */ /* 0x00006400000c000b */
[----:B01----:R-:W-:Y:S01]  /*2ef20*/  ENDCOLLECTIVE ;  /* 0x000000000000791b */ /* 0x003fe20003800000 */
.L_x_3842:
[----:B------:R-:W-:Y:S02]  /*2ef30*/  MOV R13, R8 ;  /* 0x00000008000d7202 */ /* 0x000fe40000000f00 */
[----:B------:R-:W-:Y:S01]  /*2ef40*/  SEL R8, R103, R87, P0 ;  /* 0x0000005767087207 */ /* 0x000fe20000000000 */
[----:B------:R-:W-:-:S07]  /*2ef50*/  IMAD.MOV.U32 R137, RZ, RZ, R14 ;  /* 0x000000ffff897224 */ /* 0x000fce00078e000e */
[----:B------:R-:W-:Y:S05]  /*2ef60*/  WARPSYNC.COLLECTIVE R15, `(.L_x_3843) ;  /* 0x000000000f087348 */ /* 0x000fea0003c00000 */
[----:B------:R0:W1:Y:S02]  /*2ef70*/  SHFL.IDX P6, R14, R13, R12, R11 ;  /* 0x0000000c0d0e7389 */ /* 0x00006400000c000b */
[----:B01----:R-:W-:Y:S01]  /*2ef80*/  ENDCOLLECTIVE ;  /* 0x000000000000791b */ /* 0x003fe20003800000 */
.L_x_3843:
        /* <DEDUP_REMOVED lines=8> */
.L_x_3844:
[----:B------:R-:W-:Y:S02]  /*2f010*/  SEL R89, R96, R138, P0 ;  /* 0x0000008a60597207 */ /* 0x000fe40000000000 */
[----:B------:R-:W-:Y:S01]  /*2f020*/  SEL R96, R138, R96, P0 ;  /* 0x000000608a607207 */ /* 0x000fe20000000000 */
[----:B------:R-:W-:Y:S02]  /*2f030*/  IMAD.MOV.U32 R13, RZ, RZ, R125 ;  /* 0x000000ffff0d7224 */ /* 0x000fe400078e007d */
[----:B------:R-:W-:-:S07]  /*2f040*/  IMAD.MOV.U32 R98, RZ, RZ, R14 ;  /* 0x000000ffff627224 */ /* 0x000fce00078e000e */
[----:B------:R-:W-:Y:S05]  /*2f050*/  WARPSYNC.COLLECTIVE R15, `(.L_x_3845) ;  /* 0x000000000f087348 */ /* 0x000fea0003c00000 */
[----:B------:R0:W1:Y:S02]  /*2f060*/  SHFL.IDX P6, R14, R13, R12, R11 ;  /* 0x0000000c0d0e7389 */ /* 0x00006400000c000b */
[----:B01----:R-:W-:Y:S01]  /*2f070*/  ENDCOLLECTIVE ;  /* 0x000000000000791b */ /* 0x003fe20003800000 */
.L_x_3845:
[----:B------:R-:W-:Y:S02]  /*2f080*/  IMAD.MOV.U32 R13, RZ, RZ, R66 ;  /* 0x000000ffff0d7224 */ /* 0x000fe400078e0042 */
[----:B------:R-:W-:Y:S02]  /*2f090*/  IMAD.MOV.U32 R12, RZ, RZ, R75 ;  /* 0x000000ffff0c7224 */ /* 0x000fe400078e004b */
[----:B------:R-:W-:-:S07]  /*2f0a0*/  IMAD.MOV.U32 R100, RZ, RZ, R14 ;  /* 0x000000ffff647224 */ /* 0x000fce00078e000e */
[----:B------:R-:W-:Y:S05]  /*2f0b0*/  WARPSYNC.COLLECTIVE R15, `(.L_x_3846) ;  /* 0x000000000f087348 */ /* 0x000fea0003c00000 */
[----:B------:R0:W1:Y:S02]  /*2f0c0*/  SHFL.IDX P6, R14, R13, R12, R11 ;  /* 0x0000000c0d0e7389 */ /* 0x00006400000c000b */
[----:B01----:R-:W-:Y:S01]  /*2f0d0*/  ENDCOLLECTIVE ;  /* 0x000000000000791b */ /* 0x003fe20003800000 */
.L_x_3846:
[----:B------:R-:W-:Y:S01]  /*2f0e0*/  IMAD.MOV.U32 R13, RZ, RZ, R63 ;  /* 0x000000ffff0d7224 */ /* 0x000fe200078e003f */
[----:B------:R-:W-:-:S07]  /*2f0f0*/  MOV R66, R14 ;  /* 0x0000000e00427202 */ /* 0x000fce0000000f00 */
[----:B------:R-:W-:Y:S05]  /*2f100*/  WARPSYNC.COLLECTIVE R15, `(.L_x_3847) ;  /* 0x000000000f087348 */ /* 0x000fea0003c00000 */
[----:B------:R0:W1:Y:S02]  /*2f110*/  SHFL.IDX P6, R14, R13, R12, R11 ;  /* 0x0000000c0d0e7389 */ /* 0x00006400000c000b */
[----:B01----:R-:W-:Y:S01]  /*2f120*/  ENDCOLLECTIVE ;  /* 0x000000000000791b */ /* 0x003fe20003800000 */
.L_x_3847:
        /* <DEDUP_REMOVED lines=8> */
.L_x_3848:
[----:B------:R-:W-:Y:S02]  /*2f1b0*/  SEL R99, R100, R63, P0 ;  /* 0x0000003f64637207 */ /* 0x000fe40000000000 */
[----:B------:R-:W-:Y:S01]  /*2f1c0*/  SEL R100, R63, R100, P0 ;  /* 0x000000643f647207 */ /* 0x000fe20000000000 */
[----:B------:R-:W-:Y:S02]  /*2f1d0*/  IMAD.MOV.U32 R13, RZ, RZ, R127 ;  /* 0x000000ffff0d7224 */ /* 0x000fe400078e007f */
[----:B------:R-:W-:-:S07]  /*2f1e0*/  IMAD.MOV.U32 R102, RZ, RZ, R14 ;  /* 0x000000ffff667224 */ /* 0x000fce00078e000e */
[----:B------:R-:W-:Y:S05]  /*2f1f0*/  WARPSYNC.COLLECTIVE R15, `(.L_x_3849) ;  /* 0x000000000f087348 */ /* 0x000fea0003c00000 */
[----:B------:R0:W1:Y:S02]  /*2f200*/  SHFL.IDX P6, R14, R13, R12, R11 ;  /* 0x0000000c0d0e7389 */ /* 0x00006400000c000b */
[----:B01----:R-:W-:Y:S01]  /*2f210*/  ENDCOLLECTIVE ;  /* 0x000000000000791b */ /* 0x003fe20003800000 */
.L_x_3849:
[----:B------:R-:W-:Y:S01]  /*2f220*/  IMAD.MOV.U32 R13, RZ, RZ, R79 ;  /* 0x000000ffff0d7224 */ /* 0x000fe200078e004f */
[----:B------:R-:W-:Y:S01]  /*2f230*/  MOV R12, R75 ;  /* 0x0000004b000c7202 */ /* 0x000fe20000000f00 */
[----:B------:R-:W-:-:S07]  /*2f240*/  IMAD.MOV.U32 R104, RZ, RZ, R14 ;  /* 0x000000ffff687224 */ /* 0x000fce00078e000e */
[----:B------:R-:W-:Y:S05]  /*2f250*/  WARPSYNC.COLLECTIVE R15, `(.L_x_3850) ;  /* 0x000000000f087348 */ /* 0x000fea0003c00000 */
[----:B------:R0:W1:Y:S02]  /*2f260*/  SHFL.IDX P6, R14, R13, R12, R11 ;  /* 0x0000000c0d0e7389 */ /* 0x00006400000c000b */
[----:B01----:R-:W-:Y:S01]  /*2f270*/  ENDCOLLECTIVE ;  /* 0x000000000000791b */ /* 0x003fe20003800000 */
.L_x_3850:
[----:B------:R-:W-:Y:S02]  /*2f280*/  IMAD.MOV.U32 R13, RZ, RZ, R68 ;  /* 0x000000ffff0d7224 */ /* 0x000fe400078e0044 */
[----:B------:R-:W-:-:S07]  /*2f290*/  IMAD.MOV.U32 R79, RZ, RZ, R14 ;  /* 0x000000ffff4f7224 */ /* 0x000fce00078e000e */
[----:B------:R-:W-:Y:S05]  /*2f2a0*/  WARPSYNC.COLLECTIVE R15, `(.L_x_3851) ;  /* 0x000000000f087348 */ /* 0x000fea0003c00000 */
[----:B------:R0:W1:Y:S02]  /*2f2b0*/  SHFL.IDX P6, R14, R13, R12, R11 ;  /* 0x0000000c0d0e7389 */ /* 0x00006400000c000b */
[----:B01----:R-:W-:Y:S01]  /*2f2c0*/  ENDCOLLECTIVE ;  /* 0x000000000000791b */ /* 0x003fe20003800000 */
.L_x_3851:
[----:B------:R-:W-:Y:S02]  /*2f2d0*/  SEL R101, R102, R79, P0 ;  /* 0x0000004f66657207 */ /* 0x000fe40000000000 */
[----:B------:R-:W-:Y:S01]  /*2f2e0*/  SEL R102, R79, R102, P0 ;  /* 0x000000664f667207 */ /* 0x000fe20000000000 */
[----:B------:R-:W-:Y:S02]  /*2f2f0*/  IMAD.MOV.U32 R13, RZ, RZ, R27 ;  /* 0x000000ffff0d7224 */ /* 0x000fe400078e001b */
[----:B------:R-:W-:Y:S02]  /*2f300*/  IMAD.MOV.U32 R12, RZ, RZ, R36 ;  /* 0x000000ffff0c7224 */ /* 0x000fe400078e0024 */
[----:B------:R-:W-:-:S05]  /*2f310*/  IMAD.MOV.U32 R11, RZ, RZ, R14 ;  /* 0x000000ffff0b7224 */ /* 0x000fca00078e000e */
[----:B------:R-:W-:Y:S02]  /*2f320*/  SEL R103, R104, R11, P0 ;  /* 0x0000000b68677207 */ /* 0x000fe40000000000 */
[----:B------:R-:W-:Y:S01]  /*2f330*/  SEL R104, R11, R104, P0 ;  /* 0x000000680b687207 */ /* 0x000fe20000000000 */
[----:B------:R-:W-:-:S07]  /*2f340*/  IMAD.MOV.U32 R11, RZ, RZ, 0x1c1f ;  /* 0x00001c1fff0b7424 */ /* 0x000fce00078e00ff */
[----:B------:R-:W-:Y:S05]  /*2f350*/  WARPSYNC.COLLECTIVE R15, `(.L_x_3852) ;  /* 0x000000000f087348 */ /* 0x000fea0003c00000 */
[----:B------:R0:W1:Y:S02]  /*2f360*/  SHFL.IDX P6, R14, R13, R12, R11 ;  /* 0x0000000c0d0e7389 */ /* 0x00006400000c000b */
[----:B01----:R-:W-:Y:S01]  /*2f370*/  ENDCOLLECTIVE ;  /* 0x000000000000791b */ /* 0x003fe20003800000 */
.L_x_3852:
[----:B------:R-:W-:Y:S02]  /*2f380*/  IMAD.MOV.U32 R13, RZ, RZ, R24 ;  /* 0x000000ffff0d7224 */ /* 0x000fe400078e0018 */
[----:B------:R-:W-:-:S07]  /*2f390*/  IMAD.MOV.U32 R27, RZ, RZ, R14 ;  /* 0x000000ffff1b7224 */ /* 0x000fce00078e000e */
[----:B------:R-:W-:Y:S05]  /*2f3a0*/  WARPSYNC.COLLECTIVE R15, `(.L_x_3853) ;  /* 0x000000000f087348 */ /* 0x000fea0003c00000 */
[----:B------:R0:W1:Y:S02]  /*2f3b0*/  SHFL.IDX P6, R14, R13, R12, R11 ;  /* 0x0000000c0d0e7389 */ /* 0x00006400000c000b */
[----:B01----:R-:W-:Y:S01]  /*2f3c0*/  ENDCOLLECTIVE ;  /* 0x000000000000791b */ /* 0x003fe20003800000 */
.L_x_3853:
[----:B------:R-:W-:Y:S02]  /*2f3d0*/  IMAD.MOV.U32 R13, RZ, RZ, R20 ;  /* 0x000000ffff0d7224 */ /* 0x000fe400078e0014 */
[----:B------:R-:W-:Y:S01]  /*2f3e0*/  IMAD.MOV.U32 R12, RZ, RZ, R75 ;  /* 0x000000ffff0c7224 */ /* 0x000fe200078e004b */
[----:B------:R-:W-:-:S07]  /*2f3f0*/  MOV R24, R14 ;  /* 0x0000000e00187202 */ /* 0x000fce0000000f00 */
[----:B------:R-:W-:Y:S05]  /*2f400*/  WARPSYNC.COLLECTIVE R15, `(.L_x_3854) ;  /* 0x000000000f087348 */ /* 0x000fea0003c00000 */
[----:B------:R0:W1:Y:S02]  /*2f410*/  SHFL.IDX P6, R14, R13, R12, R11 ;  /* 0x0000000c0d0e7389 */ /* 0x00006400000c000b */
[----:B01----:R-:W-:Y:S01]  /*2f420*/  ENDCOLLECTIVE ;  /* 0x000000000000791b */ /* 0x003fe20003800000 */
.L_x_3854:
[----:B------:R-:W-:Y:S02]  /*2f430*/  IMAD.MOV.U32 R13, RZ, RZ, R10 ;  /* 0x000000ffff0d7224 */ /* 0x000fe400078e000a */
[----:B------:R-:W-:-:S07]  /*2f440*/  IMAD.MOV.U32 R20, RZ, RZ, R14 ;  /* 0x000000ffff147224 */ /* 0x000fce00078e000e */
[----:B------:R-:W-:Y:S05]  /*2f450*/  WARPSYNC.COLLECTIVE R15, `(.L_x_3855) ;  /* 0x000000000f087348 */ /* 0x000fea0003c00000 */
[----:B------:R0:W1:Y:S02]  /*2f460*/  SHFL.IDX P6, R14, R13, R12, R11 ;  /* 0x0000000c0d0e7389 */ /* 0x00006400000c000b */
[----:B01----:R-:W-:Y:S01]  /*2f470*/  ENDCOLLECTIVE ;  /* 0x000000000000791b */ /* 0x003fe20003800000 */
.L_x_3855:
        /* <DEDUP_REMOVED lines=8> */
.L_x_3856:
[----:B------:R-:W-:Y:S01]  /*2f500*/  MOV R13, R105 ;  /* 0x00000069000d7202 */ /* 0x000fe20000000f00 */
[----:B------:R-:W-:-:S07]  /*2f510*/  IMAD.MOV.U32 R132, RZ, RZ, R14 ;  /* 0x000000ffff847224 */ /* 0x000fce00078e000e */
[----:B------:R-:W-:Y:S05]  /*2f520*/  WARPSYNC.COLLECTIVE R15, `(.L_x_3857) ;  /* 0x000000000f087348 */ /* 0x000fea0003c00000 */
[----:B------:R0:W1:Y:S02]  /*2f530*/  SHFL.IDX P6, R14, R13, R12, R11 ;  /* 0x0000000c0d0e7389 */ /* 0x00006400000c000b */
[----:B01----:R-:W-:Y:S01]  /*2f540*/  ENDCOLLECTIVE ;  /* 0x000000000000791b */ /* 0x003fe20003800000 */
.L_x_3857:
[----:B------:R-:W-:Y:S02]  /*2f550*/  IMAD.MOV.U32 R13, RZ, RZ, R25 ;  /* 0x000000ffff0d7224 */ /* 0x000fe400078e0019 */
[----:B------:R-:W-:Y:S02]  /*2f560*/  IMAD.MOV.U32 R12, RZ, RZ, R75 ;  /* 0x000000ffff0c7224 */ /* 0x000fe400078e004b */
[----:B------:R-:W-:-:S07]  /*2f570*/  IMAD.MOV.U32 R118, RZ, RZ, R14 ;  /* 0x000000ffff767224 */ /* 0x000fce00078e000e */
[----:B------:R-:W-:Y:S05]  /*2f580*/  WARPSYNC.COLLECTIVE R15, `(.L_x_3858) ;  /* 0x000000000f087348 */ /* 0x000fea0003c00000 */
[----:B------:R0:W1:Y:S02]  /*2f590*/  SHFL.IDX P6, R14, R13, R12, R11 ;  /* 0x0000000c0d0e7389 */ /* 0x00006400000c000b */
[----:B01----:R-:W-:Y:S01]  /*2f5a0*/  ENDCOLLECTIVE ;  /* 0x000000000000791b */ /* 0x003fe20003800000 */
.L_x_3858:
[----:B------:R-:W-:Y:S01]  /*2f5b0*/  IMAD.MOV.U32 R13, RZ, RZ, R21 ;  /* 0x000000ffff0d7224 */ /* 0x000fe200078e0015 */
[----:B------:R-:W-:Y:S02]  /*2f5c0*/  SEL R21, R24, R68, P0 ;  /* 0x0000004418157207 */ /* 0x000fe40000000000 */
[----:B------:R-:W-:Y:S01]  /*2f5d0*/  SEL R24, R68, R24, P0 ;  /* 0x0000001844187207 */ /* 0x000fe20000000000 */
[----:B------:R-:W-:-:S07]  /*2f5e0*/  IMAD.MOV.U32 R139, RZ, RZ, R14 ;  /* 0x000000ffff8b7224 */ /* 0x000fce00078e000e */
[----:B------:R-:W-:Y:S05]  /*2f5f0*/  WARPSYNC.COLLECTIVE R15, `(.L_x_3859) ;  /* 0x000000000f087348 */ /* 0x000fea0003c00000 */
[----:B------:R0:W1:Y:S02]  /*2f600*/  SHFL.IDX P6, R14, R13, R12, R11 ;  /* 0x0000000c0d0e7389 */ /* 0x00006400000c000b */
[----:B01----:R-:W-:Y:S01]  /*2f610*/  ENDCOLLECTIVE ;  /* 0x000000000000791b */ /* 0x003fe20003800000 */
.L_x_3859:
[----:B------:R-:W-:Y:S01]  /*2f620*/  SEL R25, R132, R139, P0 ;  /* 0x0000008b84197207 */ /* 0x000fe20000000000 */
[----:B------:R-:W-:Y:S02]  /*2f630*/  IMAD.MOV.U32 R13, RZ, RZ, R109 ;  /* 0x000000ffff0d7224 */ /* 0x000fe400078e006d */
[----:B------:R-:W-:Y:S02]  /*2f640*/  IMAD.MOV.U32 R12, RZ, RZ, R36 ;  /* 0x000000ffff0c7224 */ /* 0x000fe400078e0024 */
[----:B------:R-:W-:-:S07]  /*2f650*/  IMAD.MOV.U32 R140, RZ, RZ, R14 ;  /* 0x000000ffff8c7224 */ /* 0x000fce00078e000e */
[----:B------:R-:W-:Y:S05]  /*2f660*/  WARPSYNC.COLLECTIVE R15, `(.L_x_3860) ;  /* 0x000000000f087348 */ /* 0x000fea0003c00000 */
[----:B------:R0:W1:Y:S02]  /*2f670*/  SHFL.IDX P6, R14, R13, R12, R11 ;  /* 0x0000000c0d0e7389 */ /* 0x00006400000c000b */
[----:B01----:R-:W-:Y:S01]  /*2f680*/  ENDCOLLECTIVE ;  /* 0x000000000000791b */ /* 0x003fe20003800000 */
.L_x_3860:
[----:B------:R-:W-:Y:S01]  /*2f690*/  SEL R27, R118, R140, P0 ;  /* 0x0000008c761b7207 */ /* 0x000fe20000000000 */
[----:B------:R-:W-:Y:S01]  /*2f6a0*/  IMAD.MOV.U32 R13, RZ, RZ, R106 ;  /* 0x000000ffff0d7224 */ /* 0x000fe200078e006a */
[----:B------:R-:W-:-:S07]  /*2f6b0*/  MOV R105, R14 ;  /* 0x0000000e00697202 */ /* 0x000fce0000000f00 */
[----:B------:R-:W-:Y:S05]  /*2f6c0*/  WARPSYNC.COLLECTIVE R15, `(.L_x_3861) ;  /* 0x000000000f087348 */ /* 0x000fea0003c00000 */
[----:B------:R0:W1:Y:S02]  /*2f6d0*/  SHFL.IDX P6, R14, R13, R12, R11 ;  /* 0x0000000c0d0e7389 */ /* 0x00006400000c000b */
[----:B01----:R-:W-:Y:S01]  /*2f6e0*/  ENDCOLLECTIVE ;  /* 0x000000000000791b */ /* 0x003fe20003800000 */
.L_x_3861:
[----:B------:R-:W-:Y:S01]  /*2f6f0*/  IMAD.MOV.U32 R13, RZ, RZ, R28 ;  /* 0x000000ffff0d7224 */ /* 0x000fe200078e001c */
[----:B------:R-:W-:Y:S01]  /*2f700*/  SEL R28, R140, R118, P0 ;  /* 0x000000768c1c7207 */ /* 0x000fe20000000000 */
[----:B------:R-:W-:Y:S02]  /*2f710*/  IMAD.MOV.U32 R12, RZ, RZ, R75 ;  /* 0x000000ffff0c7224 */ /* 0x000fe400078e004b */
[----:B------:R-:W-:-:S07]  /*2f720*/  IMAD.MOV.U32 R107, RZ, RZ, R14 ;  /* 0x000000ffff6b7224 */ /* 0x000fce00078e000e */
[----:B------:R-:W-:Y:S05]  /*2f730*/  WARPSYNC.COLLECTIVE R15, `(.L_x_3862) ;  /* 0x000000000f087348 */ /* 0x000fea0003c00000 */
[----:B------:R0:W1:Y:S02]  /*2f740*/  SHFL.IDX P6, R14, R13, R12, R11 ;  /* 0x0000000c0d0e7389 */ /* 0x00006400000c000b */
[----:B01----:R-:W-:Y:S01]  /*2f750*/  ENDCOLLECTIVE ;  /* 0x000000000000791b */ /* 0x003fe20003800000 */
.L_x_3862:
[----:B------:R-:W-:Y:S01]  /*2f760*/  IMAD.MOV.U32 R13, RZ, RZ, R26 ;  /* 0x000000ffff0d7224 */ /* 0x000fe200078e001a */
[----:B------:R-:W-:Y:S01]  /*2f770*/  SEL R26, R139, R132, P0 ;  /* 0x000000848b1a7207 */ /* 0x000fe20000000000 */
[----:B------:R-:W-:-:S07]  /*2f780*/  IMAD.MOV.U32 R141, RZ, RZ, R14 ;  /* 0x000000ffff8d7224 */ /* 0x000fce00078e000e */
[----:B------:R-:W-:Y:S05]  /*2f790*/  WARPSYNC.COLLECTIVE R15, `(.L_x_3863) ;  /* 0x000000000f087348 */ /* 0x000fea0003c00000 */
[----:B------:R0:W1:Y:S02]  /*2f7a0*/  SHFL.IDX P6, R14, R13, R12, R11 ;  /* 0x0000000c0d0e7389 */ /* 0x00006400000c000b */
[----:B01----:R-:W-:Y:S01]  /*2f7b0*/  ENDCOLLECTIVE ;  /* 0x000000000000791b */ /* 0x003fe20003800000 */
.L_x_3863:
[----:B------:R-:W-:Y:S01]  /*2f7c0*/  IMAD.MOV.U32 R13, RZ, RZ, R111 ;  /* 0x000000ffff0d7224 */ /* 0x000fe200078e006f */
[----:B------:R-:W-:Y:S01]  /*2f7d0*/  MOV R12, R36 ;  /* 0x00000024000c7202 */ /* 0x000fe20000000f00 */
[----:B------:R-:W-:-:S07]  /*2f7e0*/  IMAD.MOV.U32 R142, RZ, RZ, R14 ;  /* 0x000000ffff8e7224 */ /* 0x000fce00078e000e */
[----:B------:R-:W-:Y:S05]  /*2f7f0*/  WARPSYNC.COLLECTIVE R15, `(.L_x_3864) ;  /* 0x000000000f087348 */ /* 0x000fea0003c00000 */
[----:B------:R0:W1:Y:S02]  /*2f800*/  SHFL.IDX P6, R14, R13, R12, R11 ;  /* 0x0000000c0d0e7389 */ /* 0x00006400000c000b */
[----:B01----:R-:W-:Y:S01]  /*2f810*/  ENDCOLLECTIVE ;  /* 0x000000000000791b */ /* 0x003fe20003800000 */
.L_x_3864:
[----:B------:R-:W-:Y:S02]  /*2f820*/  SEL R106, R107, R142, P0 ;  /* 0x0000008e6b6a7207 */ /* 0x000fe40000000000 */
[----:B------:R-:W-:Y:S01]  /*2f830*/  SEL R107, R142, R107, P0 ;  /* 0x0000006b8e6b7207 */ /* 0x000fe20000000000 */
[----:B------:R-:W-:Y:S02]  /*2f840*/  IMAD.MOV.U32 R13, RZ, RZ, R108 ;  /* 0x000000ffff0d7224 */ /* 0x000fe400078e006c */
[----:B------:R-:W-:-:S07]  /*2f850*/  IMAD.MOV.U32 R109, RZ, RZ, R14 ;  /* 0x000000ffff6d7224 */ /* 0x000fce00078e000e */
[----:B------:R-:W-:Y:S05]  /*2f860*/  WARPSYNC.COLLECTIVE R15, `(.L_x_3865) ;  /* 0x000000000f087348 */ /* 0x000fea0003c00000 */
[----:B------:R0:W1:Y:S02]  /*2f870*/  SHFL.IDX P6, R14, R13, R12, R11 ;  /* 0x0000000c0d0e7389 */ /* 0x00006400000c000b */
[----:B01----:R-:W-:Y:S01]  /*2f880*/  ENDCOLLECTIVE ;  /* 0x000000000000791b */ /* 0x003fe20003800000 */
.L_x_3865:
[----:B------:R-:W-:Y:S02]  /*2f890*/  IMAD.MOV.U32 R13, RZ, RZ, R54 ;  /* 0x000000ffff0d7224 */ /* 0x000fe400078e0036 */
[----:B------:R-:W-:Y:S02]  /*2f8a0*/  IMAD.MOV.U32 R12, RZ, RZ, R75 ;  /* 0x000000ffff0c7224 */ /* 0x000fe400078e004b */
[----:B------:R-:W-:-:S07]  /*2f8b0*/  IMAD.MOV.U32 R116, RZ, RZ, R14 ;  /* 0x000000ffff747224 */ /* 0x000fce00078e000e */
[----:B------:R-:W-:Y:S05]  /*2f8c0*/  WARPSYNC.COLLECTIVE R15, `(.L_x_3866) ;  /* 0x000000000f087348 */ /* 0x000fea0003c00000 */
[----:B------:R0:W1:Y:S02]  /*2f8d0*/  SHFL.IDX P6, R14, R13, R12, R11 ;  /* 0x0000000c0d0e7389 */ /* 0x00006400000c000b */
[----:B01----:R-:W-:Y:S01]  /*2f8e0*/  ENDCOLLECTIVE ;  /* 0x000000000000791b */ /* 0x003fe20003800000 */
.L_x_3866:
[----:B------:R-:W-:Y:S01]  /*2f8f0*/  IMAD.MOV.U32 R13, RZ, RZ, R29 ;  /* 0x000000ffff0d7224 */ /* 0x000fe200078e001d */
[----:B------:R-:W-:Y:S02]  /*2f900*/  SEL R29, R105, R141, P0 ;  /* 0x0000008d691d7207 */ /* 0x000fe40000000000 */
[----:B------:R-:W-:Y:S01]  /*2f910*/  SEL R105, R141, R105, P0 ;  /* 0x000000698d697207 */ /* 0x000fe20000000000 */
[----:B------:R-:W-:-:S07]  /*2f920*/  IMAD.MOV.U32 R54, RZ, RZ, R14 ;  /* 0x000000ffff367224 */ /* 0x000fce00078e000e */
[----:B------:R-:W-:Y:S05]  /*2f930*/  WARPSYNC.COLLECTIVE R15, `(.L_x_3867) ;  /* 0x000000000f087348 */ /* 0x000fea0003c00000 */
[----:B------:R0:W1:Y:S02]  /*2f940*/  SHFL.IDX P6, R14, R13, R12, R11 ;  /* 0x0000000c0d0e7389 */ /* 0x00006400000c000b */
[----:B01----:R-:W-:Y:S01]  /*2f950*/  ENDCOLLECTIVE ;  /* 0x000000000000791b */ /* 0x003fe20003800000 */
.L_x_3867:
        /* <DEDUP_REMOVED lines=8> */
.L_x_3868:
[----:B------:R-:W-:Y:S01]  /*2f9e0*/  IMAD.MOV.U32 R13, RZ, RZ, R110 ;  /* 0x000000ffff0d7224 */ /* 0x000fe200078e006e */
[----:B------:R-:W-:Y:S02]  /*2f9f0*/  SEL R110, R116, R111, P0 ;  /* 0x0000006f746e7207 */ /* 0x000fe40000000000 */
[----:B------:R-:W-:Y:S01]  /*2fa00*/  SEL R111, R111, R116, P0 ;  /* 0x000000746f6f7207 */ /* 0x000fe20000000000 */
[----:B------:R-:W-:-:S07]  /*2fa10*/  IMAD.MOV.U32 R113, RZ, RZ, R14 ;  /* 0x000000ffff717224 */ /* 0x000fce00078e000e */
[----:B------:R-:W-:Y:S05]  /*2fa20*/  WARPSYNC.COLLECTIVE R15, `(.L_x_3869) ;  /* 0x000000000f087348 */ /* 0x000fea0003c00000 */
[----:B------:R0:W1:Y:S02]  /*2fa30*/  SHFL.IDX P6, R14, R13, R12, R11 ;  /* 0x0000000c0d0e7389 */ /* 0x00006400000c000b */
[----:B01----:R-:W-:Y:S01]  /*2fa40*/  ENDCOLLECTIVE ;  /* 0x000000000000791b */ /* 0x003fe20003800000 */
.L_x_3869:
[----:B------:R-:W-:Y:S02]  /*2fa50*/  IMAD.MOV.U32 R13, RZ, RZ, R65 ;  /* 0x000000ffff0d7224 */ /* 0x000fe400078e0041 */
[----:B------:R-:W-:Y:S02]  /*2fa60*/  IMAD.MOV.U32 R12, RZ, RZ, R75 ;  /* 0x000000ffff0c7224 */ /* 0x000fe400078e004b */
[----:B------:R-:W-:-:S07]  /*2fa70*/  IMAD.MOV.U32 R115, RZ, RZ, R14 ;  /* 0x000000ffff737224 */ /* 0x000fce00078e000e */
[----:B------:R-:W-:Y:S05]  /*2fa80*/  WARPSYNC.COLLECTIVE R15, `(.L_x_3870) ;  /* 0x000000000f087348 */ /* 0x000fea0003c00000 */
[----:B------:R0:W1:Y:S02]  /*2fa90*/  SHFL.IDX P6, R14, R13, R12, R11 ;  /* 0x0000000c0d0e7389 */ /* 0x00006400000c000b */
[----:B01----:R-:W-:Y:S01]  /*2faa0*/  ENDCOLLECTIVE ;  /* 0x000000000000791b */ /* 0x003fe20003800000 */
.L_x_3870:
[----:B------:R-:W-:Y:S02]  /*2fab0*/  IMAD.MOV.U32 R13, RZ, RZ, R62 ;  /* 0x000000ffff0d7224 */ /* 0x000fe400078e003e */
[----:B------:R-:W-:-:S07]  /*2fac0*/  IMAD.MOV.U32 R65, RZ, RZ, R14 ;  /* 0x000000ffff417224 */ /* 0x000fce00078e000e */
[----:B------:R-:W-:Y:S05]  /*2fad0*/  WARPSYNC.COLLECTIVE R15, `(.L_x_3871) ;  /* 0x000000000f087348 */ /* 0x000fea0003c00000 */
[----:B------:R0:W1:Y:S02]  /*2fae0*/  SHFL.IDX P6, R14, R13, R12, R11 ;  /* 0x0000000c0d0e7389 */ /* 0x00006400000c000b */
[----:B01----:R-:W-:Y:S01]  /*2faf0*/  ENDCOLLECTIVE ;  /* 0x000000000000791b */ /* 0x003fe20003800000 */
.L_x_3871:
[----:B------:R-:W-:Y:S02]  /*2fb00*/  IMAD.MOV.U32 R13, RZ, RZ, R114 ;  /* 0x000000ffff0d7224 */ /* 0x000fe400078e0072 */
[----:B------:R-:W-:Y:S01]  /*2fb10*/  IMAD.MOV.U32 R12, RZ, RZ, R36 ;  /* 0x000000ffff0c7224 */ /* 0x000fe200078e0024 */
[----:B------:R-:W-:-:S07]  /*2fb20*/  MOV R62, R14 ;  /* 0x0000000e003e7202 */ /* 0x000fce0000000f00 */
[----:B------:R-:W-:Y:S05]  /*2fb30*/  WARPSYNC.COLLECTIVE R15, `(.L_x_3872) ;  /* 0x000000000f087348 */ /* 0x000fea0003c00000 */
[----:B------:R0:W1:Y:S02]  /*2fb40*/  SHFL.IDX P6, R14, R13, R12, R11 ;  /* 0x0000000c0d0e7389 */ /* 0x00006400000c000b */
[----:B01----:R-:W-:Y:S01]  /*2fb50*/  ENDCOLLECTIVE ;  /* 0x000000000000791b */ /* 0x003fe20003800000 */
.L_x_3872:
[----:B------:R-:W-:Y:S02]  /*2fb60*/  SEL R114, R115, R62, P0 ;  /* 0x0000003e73727207 */ /* 0x000fe40000000000 */
[----:B------:R-:W-:Y:S01]  /*2fb70*/  SEL R115, R62, R115, P0 ;  /* 0x000000733e737207 */ /* 0x000fe20000000000 */
[----:B------:R-:W-:Y:S01]  /*2fb80*/  IMAD.MOV.U32 R13, RZ, RZ, R112 ;  /* 0x000000ffff0d7224 */ /* 0x000fe200078e0070 */
[----:B------:R-:W-:Y:S02]  /*2fb90*/  SEL R112, R113, R65, P0 ;  /* 0x0000004171707207 */ /* 0x000fe40000000000 */
[----:B------:R-:W-:Y:S01]  /*2fba0*/  SEL R113, R65, R113, P0 ;  /* 0x0000007141717207 */ /* 0x000fe20000000000 */
[----:B------:R-:W-:-:S07]  /*2fbb0*/  IMAD.MOV.U32 R117, RZ, RZ, R14 ;  /* 0x000000ffff757224 */ /* 0x000fce00078e000e */
[----:B------:R-:W-:Y:S05]  /*2fbc0*/  WARPSYNC.COLLECTIVE R15, `(.L_x_3873) ;  /* 0x000000000f087348 */ /* 0x000fea0003c00000 */
[----:B------:R0:W1:Y:S02]  /*2fbd0*/  SHFL.IDX P6, R14, R13, R12, R11 ;  /* 0x0000000c0d0e7389 */ /* 0x00006400000c000b */
[----:B01----:R-:W-:Y:S01]  /*2fbe0*/  ENDCOLLECTIVE ;  /* 0x000000000000791b */ /* 0x003fe20003800000 */
.L_x_3873:
[----:B------:R-:W-:Y:S02]  /*2fbf0*/  IMAD.MOV.U32 R13, RZ, RZ, R78 ;  /* 0x000000ffff0d7224 */ /* 0x000fe400078e004e */
[----:B------:R-:W-:Y:S02]  /*2fc00*/  IMAD.MOV.U32 R12, RZ, RZ, R75 ;  /* 0x000000ffff0c7224 */ /* 0x000fe400078e004b */
[----:B------:R-:W-:-:S07]  /*2fc10*/  IMAD.MOV.U32 R119, RZ, RZ, R14 ;  /* 0x000000ffff777224 */ /* 0x000fce00078e000e */
[----:B------:R-:W-:Y:S05]  /*2fc20*/  WARPSYNC.COLLECTIVE R15, `(.L_x_3874) ;  /* 0x000000000f087348 */ /* 0x000fea0003c00000 */
[----:B------:R0:W1:Y:S02]  /*2fc30*/  SHFL.IDX P6, R14, R13, R12, R11 ;  /* 0x0000000c0d0e7389 */ /* 0x00006400000c000b */
[----:B01----:R-:W-:Y:S01]  /*2fc40*/  ENDCOLLECTIVE ;  /* 0x000000000000791b */ /* 0x003fe20003800000 */
.L_x_3874:
[----:B------:R-:W-:Y:S01]  /*2fc50*/  MOV R13, R67 ;  /* 0x00000043000d7202 */ /* 0x000fe20000000f00 */
[----:B------:R-:W-:-:S07]  /*2fc60*/  IMAD.MOV.U32 R78, RZ, RZ, R14 ;  /* 0x000000ffff4e7224 */ /* 0x000fce00078e000e */
[----:B------:R-:W-:Y:S05]  /*2fc70*/  WARPSYNC.COLLECTIVE R15, `(.L_x_3875) ;  /* 0x000000000f087348 */ /* 0x000fea0003c00000 */
[----:B------:R0:W1:Y:S02]  /*2fc80*/  SHFL.IDX P6, R14, R13, R12, R11 ;  /* 0x0000000c0d0e7389 */ /* 0x00006400000c000b */
[----:B01----:R-:W-:Y:S01]  /*2fc90*/  ENDCOLLECTIVE ;  /* 0x000000000000791b */ /* 0x003fe20003800000 */
.L_x_3875:
[----:B------:R-:W-:Y:S02]  /*2fca0*/  SEL R116, R117, R78, P0 ;  /* 0x0000004e75747207 */ /* 0x000fe40000000000 */
[----:B------:R-:W-:Y:S01]  /*2fcb0*/  SEL R117, R78, R117, P0 ;  /* 0x000000754e757207 */ /* 0x000fe20000000000 */
[----:B------:R-:W-:Y:S02]  /*2fcc0*/  IMAD.MOV.U32 R13, RZ, RZ, R44 ;  /* 0x000000ffff0d7224 */ /* 0x000fe400078e002c */
[----:B------:R-:W-:-:S05]  /*2fcd0*/  IMAD.MOV.U32 R12, RZ, RZ, R14 ;  /* 0x000000ffff0c7224 */ /* 0x000fca00078e000e */
[----:B------:R-:W-:Y:S02]  /*2fce0*/  SEL R118, R119, R12, P0 ;  /* 0x0000000c77767207 */ /* 0x000fe40000000000 */
[----:B------:R-:W-:Y:S01]  /*2fcf0*/  SEL R119, R12, R119, P0 ;  /* 0x000000770c777207 */ /* 0x000fe20000000000 */
[----:B------:R-:W-:-:S07]  /*2fd00*/  IMAD.MOV.U32 R12, RZ, RZ, R36 ;  /* 0x000000ffff0c7224 */ /* 0x000fce00078e0024 */
[----:B------:R-:W-:Y:S05]  /*2fd10*/  WARPSYNC.COLLECTIVE R15, `(.L_x_3876) ;  /* 0x000000000f087348 */ /* 0x000fea0003c00000 */
[----:B------:R0:W1:Y:S02]  /*2fd20*/  SHFL.IDX P6, R14, R13, R12, R11 ;  /* 0x0000000c0d0e7389 */ /* 0x00006400000c000b */
[----:B01----:R-:W-:Y:S01]  /*2fd30*/  ENDCOLLECTIVE ;  /* 0x000000000000791b */ /* 0x003fe20003800000 */
.L_x_3876:
[----:B------:R-:W-:Y:S02]  /*2fd40*/  IMAD.MOV.U32 R13, RZ, RZ, R33 ;  /* 0x000000ffff0d7224 */ /* 0x000fe400078e0021 */
[----:B------:R-:W-:-:S07]  /*2fd50*/  IMAD.MOV.U32 R130, RZ, RZ, R14 ;  /* 0x000000ffff827224 */ /* 0x000fce00078e000e */
[----:B------:R-:W-:Y:S05]  /*2fd60*/  WARPSYNC.COLLECTIVE R15, `(.L_x_3877) ;  /* 0x000000000f087348 */ /* 0x000fea0003c00000 */
[----:B------:R0:W1:Y:S02]  /*2fd70*/  SHFL.IDX P6, R14, R13, R12, R11 ;  /* 0x0000000c0d0e7389 */ /* 0x00006400000c000b */
[----:B01----:R-:W-:Y:S01]  /*2fd80*/  ENDCOLLECTIVE ;  /* 0x000000000000791b */ /* 0x003fe20003800000 */
.L_x_3877:
[----:B------:R-:W-:Y:S02]  /*2fd90*/  IMAD.MOV.U32 R13, RZ, RZ, R31 ;  /* 0x000000ffff0d7224 */ /* 0x000fe400078e001f */
[----:B------:R-:W-:Y:S02]  /*2fda0*/  IMAD.MOV.U32 R12, RZ, RZ, R75 ;  /* 0x000000ffff0c7224 */ /* 0x000fe400078e004b */
[----:B------:R-:W-:-:S07]  /*2fdb0*/  IMAD.MOV.U32 R33, RZ, RZ, R14 ;  /* 0x000000ffff217224 */ /* 0x000fce00078e000e */
[----:B------:R-:W-:Y:S05]  /*2fdc0*/  WARPSYNC.COLLECTIVE R15, `(.L_x_3878) ;  /* 0x000000000f087348 */ /* 0x000fea0003c00000 */
[----:B------:R0:W1:Y:S02]  /*2fdd0*/  SHFL.IDX P6, R14, R13, R12, R11 ;  /* 0x0000000c0d0e7389 */ /* 0x00006400000c000b */
[----:B01----:R-:W-:Y:S01]  /*2fde0*/  ENDCOLLECTIVE ;  /* 0x000000000000791b */ /* 0x003fe20003800000 */
.L_x_3878:
[----:B------:R-:W-:Y:S01]  /*2fdf0*/  IMAD.MOV.U32 R13, RZ, RZ, R30 ;  /* 0x000000ffff0d7224 */ /* 0x000fe200078e001e */
[----:B------:R-:W-:-:S07]  /*2fe00*/  MOV R31, R14 ;  /* 0x0000000e001f7202 */ /* 0x000fce0000000f00 */
[----:B------:R-:W-:Y:S05]  /*2fe10*/  WARPSYNC.COLLECTIVE R15, `(.L_x_3879) ;  /* 0x000000000f087348 */ /* 0x000fea0003c00000 */
[----:B------:R0:W1:Y:S02]  /*2fe20*/  SHFL.IDX P6, R14, R13, R12, R11 ;  /* 0x0000000c0d0e7389 */ /* 0x00006400000c000b */
[----:B01----:R-:W-:Y:S01]  /*2fe30*/  ENDCOLLECTIVE ;  /* 0x000000000000791b */ /* 0x003fe20003800000 */
.L_x_3879:
        /* <DEDUP_REMOVED lines=8> */
.L_x_3880:
[----:B------:R-:W-:Y:S02]  /*2fec0*/  IMAD.MOV.U32 R13, RZ, RZ, R70 ;  /* 0x000000ffff0d7224 */ /* 0x000fe400078e0046 */
[----:B------:R-:W-:-:S07]  /*2fed0*/  IMAD.MOV.U32 R125, RZ, RZ, R14 ;  /* 0x000000ffff7d7224 */ /* 0x000fce00078e000e */
[----:B------:R-:W-:Y:S05]  /*2fee0*/  WARPSYNC.COLLECTIVE R15, `(.L_x_3881) ;  /* 0x000000000f087348 */ /* 0x000fea0003c00000 */
[----:B------:R0:W1:Y:S02]  /*2fef0*/  SHFL.IDX P6, R14, R13, R12, R11 ;  /* 0x0000000c0d0e7389 */ /* 0x00006400000c000b */
[----:B01----:R-:W-:Y:S01]  /*2ff00*/  ENDCOLLECTIVE ;  /* 0x000000000000791b */ /* 0x003fe20003800000 */
.L_x_3881:
[----:B------:R-:W-:Y:S01]  /*2ff10*/  IMAD.MOV.U32 R13, RZ, RZ, R34 ;  /* 0x000000ffff0d7224 */ /* 0x000fe200078e0022 */
[----:B------:R-:W-:Y:S01]  /*2ff20*/  MOV R12, R75 ;  /* 0x0000004b000c7202 */ /* 0x000fe20000000f00 */
[----:B------:R-:W-:-:S07]  /*2ff30*/  IMAD.MOV.U32 R127, RZ, RZ, R14 ;  /* 0x000000ffff7f7224 */ /* 0x000fce00078e000e */
[----:B------:R-:W-:Y:S05]  /*2ff40*/  WARPSYNC.COLLECTIVE R15, `(.L_x_3882) ;  /* 0x000000000f087348 */ /* 0x000fea0003c00000 */
[----:B------:R0:W1:Y:S02]  /*2ff50*/  SHFL.IDX P6, R14, R13, R12, R11 ;  /* 0x0000000c0d0e7389 */ /* 0x00006400000c000b */
[----:B01----:R-:W-:Y:S01]  /*2ff60*/  ENDCOLLECTIVE ;  /* 0x000000000000791b */ /* 0x003fe20003800000 */
.L_x_3882:
[----:B------:R-:W-:Y:S01]  /*2ff70*/  IMAD.MOV.U32 R13, RZ, RZ, R32 ;  /* 0x000000ffff0d7224 */ /* 0x000fe200078e0020 */
[----:B------:R-:W-:Y:S02]  /*2ff80*/  SEL R32, R33, R67, P0 ;  /* 0x0000004321207207 */ /* 0x000fe40000000000 */
[----:B------:R-:W-:Y:S01]  /*2ff90*/  SEL R33, R67, R33, P0 ;  /* 0x0000002143217207 */ /* 0x000fe20000000000 */
[----:B------:R-:W-:-:S07]  /*2ffa0*/  IMAD.MOV.U32 R143, RZ, RZ, R14 ;  /* 0x000000ffff8f7224 */ /* 0x000fce00078e000e */
[----:B------:R-:W-:Y:S05]  /*2ffb0*/  WARPSYNC.COLLECTIVE R15, `(.L_x_3883) ;  /* 0x000000000f087348 */ /* 0x000fea0003c00000 */
[----:B------:R0:W1:Y:S02]  /*2ffc0*/  SHFL.IDX P6, R14, R13, R12, R11 ;  /* 0x0000000c0d0e7389 */ /* 0x00006400000c000b */
[----:B01----:R-:W-:Y:S01]  /*2ffd0*/  ENDCOLLECTIVE ;  /* 0x000000000000791b */ /* 0x003fe20003800000 */
.L_x_3883:
[----:B------:R-:W-:Y:S01]  /*2ffe0*/  SEL R34, R125, R143, P0 ;  /* 0x0000008f7d227207 */ /* 0x000fe20000000000 */
[----:B------:R-:W-:Y:S02]  /*2fff0*/  IMAD.MOV.U32 R13, RZ, RZ, R83 ;  /* 0x000000ffff0d7224 */ /* 0x000fe400078e0053 */
[----:B------:R-:W-:Y:S02]  /*30000*/  IMAD.MOV.U32 R12, RZ, RZ, R36 ;  /* 0x000000ffff0c7224 */ /* 0x000fe400078e0024 */
[----:B------:R-:W-:-:S07]  /*30010*/  IMAD.MOV.U32 R144, RZ, RZ, R14 ;  /* 0x000000ffff907224 */ /* 0x000fce00078e000e */
[----:B------:R-:W-:Y:S05]  /*30020*/  WARPSYNC.COLLECTIVE R15, `(.L_x_3884) ;  /* 0x000000000f087348 */ /* 0x000fea0003c00000 */
[----:B------:R0:W1:Y:S02]  /*30030*/  SHFL.IDX P6, R14, R13, R12, R11 ;  /* 0x0000000c0d0e7389 */ /* 0x00006400000c000b */
[----:B01----:R-:W-:Y:S01]  /*30040*/  ENDCOLLECTIVE ;  /* 0x000000000000791b */ /* 0x003fe20003800000 */
.L_x_3884:
[----:B------:R-:W-:Y:S02]  /*30050*/  IMAD.MOV.U32 R13, RZ, RZ, R80 ;  /* 0x000000ffff0d7224 */ /* 0x000fe400078e0050 */
[----:B------:R-:W-:-:S07]  /*30060*/  IMAD.MOV.U32 R83, RZ, RZ, R14 ;  /* 0x000000ffff537224 */ /* 0x000fce00078e000e */
[----:B------:R-:W-:Y:S05]  /*30070*/  WARPSYNC.COLLECTIVE R15, `(.L_x_3885) ;  /* 0x000000000f087348 */ /* 0x000fea0003c00000 */
[----:B------:R0:W1:Y:S02]  /*30080*/  SHFL.IDX P6, R14, R13, R12, R11 ;  /* 0x0000000c0d0e7389 */ /* 0x00006400000c000b */
[----:B01----:R-:W-:Y:S01]  /*30090*/  ENDCOLLECTIVE ;  /* 0x000000000000791b */ /* 0x003fe20003800000 */
.L_x_3885:
[----:B------:R-:W-:Y:S01]  /*300a0*/  MOV R13, R48 ;  /* 0x00000030000d7202 */ /* 0x000fe20000000f00 */
[----:B------:R-:W-:Y:S02]  /*300b0*/  IMAD.MOV.U32 R12, RZ, RZ, R75 ;  /* 0x000000ffff0c7224 */ /* 0x000fe400078e004b */
[----:B------:R-:W-:-:S07]  /*300c0*/  IMAD.MOV.U32 R123, RZ, RZ, R14 ;  /* 0x000000ffff7b7224 */ /* 0x000fce00078e000e */
[----:B------:R-:W-:Y:S05]  /*300d0*/  WARPSYNC.COLLECTIVE R15, `(.L_x_3886) ;  /* 0x000000000f087348 */ /* 0x000fea0003c00000 */
[----:B------:R0:W1:Y:S02]  /*300e0*/  SHFL.IDX P6, R14, R13, R12, R11 ;  /* 0x0000000c0d0e7389 */ /* 0x00006400000c000b */
[----:B01----:R-:W-:Y:S01]  /*300f0*/  ENDCOLLECTIVE ;  /* 0x000000000000791b */ /* 0x003fe20003800000 */
.L_x_3886:
[----:B------:R-:W-:Y:S01]  /*30100*/  IMAD.MOV.U32 R13, RZ, RZ, R35 ;  /* 0x000000ffff0d7224 */ /* 0x000fe200078e0023 */
[----:B------:R-:W-:Y:S01]  /*30110*/  SEL R35, R143, R125, P0 ;  /* 0x0000007d8f237207 */ /* 0x000fe20000000000 */
[----:B------:R-:W-:-:S07]  /*30120*/  IMAD.MOV.U32 R48, RZ, RZ, R14 ;  /* 0x000000ffff307224 */ /* 0x000fce00078e000e */
[----:B------:R-:W-:Y:S05]  /*30130*/  WARPSYNC.COLLECTIVE R15, `(.L_x_3887) ;  /* 0x000000000f087348 */ /* 0x000fea0003c00000 */
[----:B------:R0:W1:Y:S02]  /*30140*/  SHFL.IDX P6, R14, R13, R12, R11 ;  /* 0x0000000c0d0e7389 */ /* 0x00006400000c000b */
[----:B01----:R-:W-:Y:S01]  /*30150*/  ENDCOLLECTIVE ;  /* 0x000000000000791b */ /* 0x003fe20003800000 */
.L_x_3887:
[----:B------:R-:W-:Y:S01]  /*30160*/  SEL R54, R83, R48, P0 ;  /* 0x0000003053367207 */ /* 0x000fe20000000000 */
[----:B------:R-:W-:Y:S02]  /*30170*/  IMAD.MOV.U32 R13, RZ, RZ, R93 ;  /* 0x000000ffff0d7224 */ /* 0x000fe400078e005d */
[----:B------:R-:W-:Y:S02]  /*30180*/  IMAD.MOV.U32 R12, RZ, RZ, R36 ;  /* 0x000000ffff0c7224 */ /* 0x000fe400078e0024 */
[----:B------:R-:W-:-:S07]  /*30190*/  IMAD.MOV.U32 R145, RZ, RZ, R14 ;  /* 0x000000ffff917224 */ /* 0x000fce00078e000e */
[----:B------:R-:W-:Y:S05]  /*301a0*/  WARPSYNC.COLLECTIVE R15, `(.L_x_3888) ;  /* 0x000000000f087348 */ /* 0x000fea0003c00000 */
[----:B------:R0:W1:Y:S02]  /*301b0*/  SHFL.IDX P6, R14, R13, R12, R11 ;  /* 0x0000000c0d0e7389 */ /* 0x00006400000c000b */
[----:B01----:R-:W-:Y:S01]  /*301c0*/  ENDCOLLECTIVE ;  /* 0x000000000000791b */ /* 0x003fe20003800000 */
.L_x_3888:
[----:B------:R-:W-:Y:S01]  /*301d0*/  SEL R65, R145, R123, P0 ;  /* 0x0000007b91417207 */ /* 0x000fe20000000000 */
[----:B------:R-:W-:Y:S02]  /*301e0*/  IMAD.MOV.U32 R13, RZ, RZ, R82 ;  /* 0x000000ffff0d7224 */ /* 0x000fe400078e0052 */
[----:B------:R-:W-:-:S07]  /*301f0*/  IMAD.MOV.U32 R93, RZ, RZ, R14 ;  /* 0x000000ffff5d7224 */ /* 0x000fce00078e000e */
[----:B------:R-:W-:Y:S05]  /*30200*/  WARPSYNC.COLLECTIVE R15, `(.L_x_3889) ;  /* 0x000000000f087348 */ /* 0x000fea0003c00000 */
[----:B------:R0:W1:Y:S02]  /*30210*/  SHFL.IDX P6, R14, R13, R12, R11 ;  /* 0x0000000c0d0e7389 */ /* 0x00006400000c000b */
[----:B01----:R-:W-:Y:S01]  /*30220*/  ENDCOLLECTIVE ;  /* 0x000000000000791b */ /* 0x003fe20003800000 */
.L_x_3889:
[----:B------:R-:W-:Y:S01]  /*30230*/  IMAD.MOV.U32 R13, RZ, RZ, R53 ;  /* 0x000000ffff0d7224 */ /* 0x000fe200078e0035 */
[----:B------:R-:W-:Y:S01]  /*30240*/  SEL R53, R144, R127, P0 ;  /* 0x0000007f90357207 */ /* 0x000fe20000000000 */
[----:B------:R-:W-:Y:S01]  /*30250*/  IMAD.MOV.U32 R12, RZ, RZ, R75 ;  /* 0x000000ffff0c7224 */ /* 0x000fe200078e004b */
[----:B------:R-:W-:-:S07]  /*30260*/  MOV R81, R14 ;  /* 0x0000000e00517202 */ /* 0x000fce0000000f00 */
[----:B------:R-:W-:Y:S05]  /*30270*/  WARPSYNC.COLLECTIVE R15, `(.L_x_3890) ;  /* 0x000000000f087348 */ /* 0x000fea0003c00000 */
[----:B------:R0:W1:Y:S02]  /*30280*/  SHFL.IDX P6, R14, R13, R12, R11 ;  /* 0x0000000c0d0e7389 */ /* 0x00006400000c000b */
[----:B01----:R-:W-:Y:S01]  /*30290*/  ENDCOLLECTIVE ;  /* 0x000000000000791b */ /* 0x003fe20003800000 */
.L_x_3890:
[----:B------:R-:W-:Y:S02]  /*302a0*/  IMAD.MOV.U32 R13, RZ, RZ, R49 ;  /* 0x000000ffff0d7224 */ /* 0x000fe400078e0031 */
[----:B------:R-:W-:-:S07]  /*302b0*/  IMAD.MOV.U32 R146, RZ, RZ, R14 ;  /* 0x000000ffff927224 */ /* 0x000fce00078e000e */
[----:B------:R-:W-:Y:S05]  /*302c0*/  WARPSYNC.COLLECTIVE R15, `(.L_x_3891) ;  /* 0x000000000f087348 */ /* 0x000fea0003c00000 */
[----:B------:R0:W1:Y:S02]  /*302d0*/  SHFL.IDX P6, R14, R13, R12, R11 ;  /* 0x0000000c0d0e7389 */ /* 0x00006400000c000b */
[----:B01----:R-:W-:Y:S01]  /*302e0*/  ENDCOLLECTIVE ;  /* 0x000000000000791b */ /* 0x003fe20003800000 */
.L_x_3891:
        /* <DEDUP_REMOVED lines=8> */
.L_x_3892:
[----:B------:R-:W-:Y:S02]  /*30370*/  SEL R68, R81, R49, P0 ;  /* 0x0000003151447207 */ /* 0x000fe40000000000 */
[----:B------:R-:W-:Y:S01]  /*30380*/  MOV R13, R92 ;  /* 0x0000005c000d7202 */ /* 0x000fe20000000f00 */
[----:B------:R-:W-:-:S07]  /*30390*/  IMAD.MOV.U32 R124, RZ, RZ, R14 ;  /* 0x000000ffff7c7224 */ /* 0x000fce00078e000e */
[----:B------:R-:W-:Y:S05]  /*303a0*/  WARPSYNC.COLLECTIVE R15, `(.L_x_3893) ;  /* 0x000000000f087348 */ /* 0x000fea0003c00000 */
[----:B------:R0:W1:Y:S02]  /*303b0*/  SHFL.IDX P6, R14, R13, R12, R11 ;  /* 0x0000000c0d0e7389 */ /* 0x00006400000c000b */
[----:B01----:R-:W-:Y:S01]  /*303c0*/  ENDCOLLECTIVE ;  /* 0x000000000000791b */ /* 0x003fe20003800000 */
.L_x_3893:
[----:B------:R-:W-:Y:S01]  /*303d0*/  IMAD.MOV.U32 R13, RZ, RZ, R64 ;  /* 0x000000ffff0d7224 */ /* 0x000fe200078e0040 */
[----:B------:R-:W-:Y:S01]  /*303e0*/  SEL R64, R123, R145, P0 ;  /* 0x000000917b407207 */ /* 0x000fe20000000000 */
[----:B------:R-:W-:Y:S02]  /*303f0*/  IMAD.MOV.U32 R12, RZ, RZ, R75 ;  /* 0x000000ffff0c7224 */ /* 0x000fe400078e004b */
[----:B------:R-:W-:-:S07]  /*30400*/  IMAD.MOV.U32 R126, RZ, RZ, R14 ;  /* 0x000000ffff7e7224 */ /* 0x000fce00078e000e */
[----:B------:R-:W-:Y:S05]  /*30410*/  WARPSYNC.COLLECTIVE R15, `(.L_x_3894) ;  /* 0x000000000f087348 */ /* 0x000fea0003c00000 */
[----:B------:R0:W1:Y:S02]  /*30420*/  SHFL.IDX P6, R14, R13, R12, R11 ;  /* 0x0000000c0d0e7389 */ /* 0x00006400000c000b */
[----:B01----:R-:W-:Y:S01]  /*30430*/  ENDCOLLECTIVE ;  /* 0x000000000000791b */ /* 0x003fe20003800000 */
.L_x_3894:
[----:B------:R-:W-:Y:S01]  /*30440*/  IMAD.MOV.U32 R13, RZ, RZ, R55 ;  /* 0x000000ffff0d7224 */ /* 0x000fe200078e0037 */
[----:B------:R-:W-:Y:S01]  /*30450*/  SEL R55, R48, R83, P0 ;  /* 0x0000005330377207 */ /* 0x000fe20000000000 */
[----:B------:R-:W-:-:S07]  /*30460*/  IMAD.MOV.U32 R92, RZ, RZ, R14 ;  /* 0x000000ffff5c7224 */ /* 0x000fce00078e000e */
[----:B------:R-:W-:Y:S05]  /*30470*/  WARPSYNC.COLLECTIVE R15, `(.L_x_3895) ;  /* 0x000000000f087348 */ /* 0x000fea0003c00000 */
[----:B------:R0:W1:Y:S02]  /*30480*/  SHFL.IDX P6, R14, R13, R12, R11 ;  /* 0x0000000c0d0e7389 */ /* 0x00006400000c000b */
[----:B01----:R-:W-:Y:S01]  /*30490*/  ENDCOLLECTIVE ;  /* 0x000000000000791b */ /* 0x003fe20003800000 */
.L_x_3895:
[----:B------:R-:W-:Y:S02]  /*304a0*/  SEL R123, R124, R92, P0 ;  /* 0x0000005c7c7b7207 */ /* 0x000fe40000000000 */
[----:B------:R-:W-:Y:S01]  /*304b0*/  SEL R124, R92, R124, P0 ;  /* 0x0000007c5c7c7207 */ /* 0x000fe20000000000 */
[----:B------:R-:W-:Y:S01]  /*304c0*/  IMAD.MOV.U32 R13, RZ, RZ, R122 ;  /* 0x000000ffff0d7224 */ /* 0x000fe200078e007a */
[----:B------:R-:W-:Y:S01]  /*304d0*/  SEL R122, R49, R81, P0 ;  /* 0x00000051317a7207 */ /* 0x000fe20000000000 */
[----:B------:R-:W-:Y:S02]  /*304e0*/  IMAD.MOV.U32 R12, RZ, RZ, R36 ;  /* 0x000000ffff0c7224 */ /* 0x000fe400078e0024 */
[----:B------:R-:W-:-:S07]  /*304f0*/  IMAD.MOV.U32 R95, RZ, RZ, R14 ;  /* 0x000000ffff5f7224 */ /* 0x000fce00078e000e */
[----:B------:R-:W-:Y:S05]  /*30500*/  WARPSYNC.COLLECTIVE R15, `(.L_x_3896) ;  /* 0x000000000f087348 */ /* 0x000fea0003c00000 */
[----:B------:R0:W1:Y:S02]  /*30510*/  SHFL.IDX P6, R14, R13, R12, R11 ;  /* 0x0000000c0d0e7389 */ /* 0x00006400000c000b */
[----:B01----:R-:W-:Y:S01]  /*30520*/  ENDCOLLECTIVE ;  /* 0x000000000000791b */ /* 0x003fe20003800000 */
.L_x_3896:
[----:B------:R-:W-:Y:S02]  /*30530*/  SEL R125, R126, R95, P0 ;  /* 0x0000005f7e7d7207 */ /* 0x000fe40000000000 */
[----:B------:R-:W-:Y:S01]  /*30540*/  SEL R126, R95, R126, P0 ;  /* 0x0000007e5f7e7207 */ /* 0x000fe20000000000 */
[----:B------:R-:W-:Y:S01]  /*30550*/  IMAD.MOV.U32 R13, RZ, RZ, R94 ;  /* 0x000000ffff0d7224 */ /* 0x000fe200078e005e */
[----:B------:R-:W-:-:S07]  /*30560*/  MOV R128, R14 ;  /* 0x0000000e00807202 */ /* 0x000fce0000000f00 */
[----:B------:R-:W-:Y:S05]  /*30570*/  WARPSYNC.COLLECTIVE R15, `(.L_x_3897) ;  /* 0x000000000f087348 */ /* 0x000fea0003c00000 */
[----:B------:R0:W1:Y:S02]  /*30580*/  SHFL.IDX P6, R14, R13, R12, R11 ;  /* 0x0000000c0d0e7389 */ /* 0x00006400000c000b */
[----:B01----:R-:W-:Y:S01]  /*30590*/  ENDCOLLECTIVE ;  /* 0x000000000000791b */ /* 0x003fe20003800000 */
.L_x_3897:
[----:B------:R-:W-:Y:S02]  /*305a0*/  IMAD.MOV.U32 R13, RZ, RZ, R69 ;  /* 0x000000ffff0d7224 */ /* 0x000fe400078e0045 */
[----:B------:R-:W-:Y:S02]  /*305b0*/  IMAD.MOV.U32 R12, RZ, RZ, R75 ;  /* 0x000000ffff0c7224 */ /* 0x000fe400078e004b */
[----:B------:R-:W-:-:S07]  /*305c0*/  IMAD.MOV.U32 R70, RZ, RZ, R14 ;  /* 0x000000ffff467224 */ /* 0x000fce00078e000e */
[----:B------:R-:W-:Y:S05]  /*305d0*/  WARPSYNC.COLLECTIVE R15, `(.L_x_3898) ;  /* 0x000000000f087348 */ /* 0x000fea0003c00000 */
[----:B------:R0:W1:Y:S02]  /*305e0*/  SHFL.IDX P6, R14, R13, R12, R11 ;  /* 0x0000000c0d0e7389 */ /* 0x00006400000c000b */
[----:B01----:R-:W-:Y:S01]  /*305f0*/  ENDCOLLECTIVE ;  /* 0x000000000000791b */ /* 0x003fe20003800000 */
.L_x_3898:
[----:B------:R-:W-:Y:S01]  /*30600*/  IMAD.MOV.U32 R13, RZ, RZ, R52 ;  /* 0x000000ffff0d7224 */ /* 0x000fe200078e0034 */
[----:B------:R-:W-:Y:S01]  /*30610*/  SEL R52, R127, R144, P0 ;  /* 0x000000907f347207 */ /* 0x000fe20000000000 */
[----:B------:R-:W-:-:S07]  /*30620*/  IMAD.MOV.U32 R94, RZ, RZ, R14 ;  /* 0x000000ffff5e7224 */ /* 0x000fce00078e000e */
[----:B------:R-:W-:Y:S05]  /*30630*/  WARPSYNC.COLLECTIVE R15, `(.L_x_3899) ;  /* 0x000000000f087348 */ /* 0x000fea0003c00000 */
[----:B------:R0:W1:Y:S02]  /*30640*/  SHFL.IDX P6, R14, R13, R12, R11 ;  /* 0x0000000c0d0e7389 */ /* 0x00006400000c000b */
[----:B01----:R-:W-:Y:S01]  /*30650*/  ENDCOLLECTIVE ;  /* 0x000000000000791b */ /* 0x003fe20003800000 */
.L_x_3899:
        /* <DEDUP_REMOVED lines=8> */
.L_x_3900:
[----:B------:R-:W-:Y:S02]  /*306e0*/  SEL R69, R70, R147, P0 ;  /* 0x0000009346457207 */ /* 0x000fe40000000000 */
[----:B------:R-:W-:Y:S01]  /*306f0*/  SEL R70, R147, R70, P0 ;  /* 0x0000004693467207 */ /* 0x000fe20000000000 */
[----:B------:R-:W-:Y:S02]  /*30700*/  IMAD.MOV.U32 R13, RZ, RZ, R45 ;  /* 0x000000ffff0d7224 */ /* 0x000fe400078e002d */
[----:B------:R-:W-:-:S07]  /*30710*/  IMAD.MOV.U32 R50, RZ, RZ, R14 ;  /* 0x000000ffff327224 */ /* 0x000fce00078e000e */
[----:B------:R-:W-:Y:S05]  /*30720*/  WARPSYNC.COLLECTIVE R15, `(.L_x_3901) ;  /* 0x000000000f087348 */ /* 0x000fea0003c00000 */
[----:B------:R0:W1:Y:S02]  /*30730*/  SHFL.IDX P6, R14, R13, R12, R11 ;  /* 0x0000000c0d0e7389 */ /* 0x00006400000c000b */
[----:B01----:R-:W-:Y:S01]  /*30740*/  ENDCOLLECTIVE ;  /* 0x000000000000791b */ /* 0x003fe20003800000 */
.L_x_3901:
[----:B------:R-:W-:Y:S02]  /*30750*/  IMAD.MOV.U32 R13, RZ, RZ, R40 ;  /* 0x000000ffff0d7224 */ /* 0x000fe400078e0028 */
[----:B------:R-:W-:Y:S02]  /*30760*/  IMAD.MOV.U32 R12, RZ, RZ, R75 ;  /* 0x000000ffff0c7224 */ /* 0x000fe400078e004b */
[----:B------:R-:W-:-:S07]  /*30770*/  IMAD.MOV.U32 R45, RZ, RZ, R14 ;  /* 0x000000ffff2d7224 */ /* 0x000fce00078e000e */
[----:B------:R-:W-:Y:S05]  /*30780*/  WARPSYNC.COLLECTIVE R15, `(.L_x_3902) ;  /* 0x000000000f087348 */ /* 0x000fea0003c00000 */
[----:B------:R0:W1:Y:S02]  /*30790*/  SHFL.IDX P6, R14, R13, R12, R11 ;  /* 0x0000000c0d0e7389 */ /* 0x00006400000c000b */
[----:B01----:R-:W-:Y:S01]  /*307a0*/  ENDCOLLECTIVE ;  /* 0x000000000000791b */ /* 0x003fe20003800000 */
.L_x_3902:
[----:B------:R-:W-:Y:S02]  /*307b0*/  IMAD.MOV.U32 R13, RZ, RZ, R39 ;  /* 0x000000ffff0d7224 */ /* 0x000fe400078e0027 */
[----:B------:R-:W-:-:S07]  /*307c0*/  IMAD.MOV.U32 R40, RZ, RZ, R14 ;  /* 0x000000ffff287224 */ /* 0x000fce00078e000e */
[----:B------:R-:W-:Y:S05]  /*307d0*/  WARPSYNC.COLLECTIVE R15, `(.L_x_3903) ;  /* 0x000000000f087348 */ /* 0x000fea0003c00000 */
[----:B------:R0:W1:Y:S02]  /*307e0*/  SHFL.IDX P6, R14, R13, R12, R11 ;  /* 0x0000000c0d0e7389 */ /* 0x00006400000c000b */
[----:B01----:R-:W-:Y:S01]  /*307f0*/  ENDCOLLECTIVE ;  /* 0x000000000000791b */ /* 0x003fe20003800000 */
.L_x_3903:
[----:B------:R-:W-:Y:S01]  /*30800*/  MOV R13, R51 ;  /* 0x00000033000d7202 */ /* 0x000fe20000000f00 */
[----:B------:R-:W-:Y:S02]  /*30810*/  IMAD.MOV.U32 R12, RZ, RZ, R36 ;  /* 0x000000ffff0c7224 */ /* 0x000fe400078e0024 */
[----:B------:R-:W-:-:S07]  /*30820*/  IMAD.MOV.U32 R39, RZ, RZ, R14 ;  /* 0x000000ffff277224 */ /* 0x000fce00078e000e */
[----:B------:R-:W-:Y:S05]  /*30830*/  WARPSYNC.COLLECTIVE R15, `(.L_x_3904) ;  /* 0x000000000f087348 */ /* 0x000fea0003c00000 */
[----:B------:R0:W1:Y:S02]  /*30840*/  SHFL.IDX P6, R14, R13, R12, R11 ;  /* 0x0000000c0d0e7389 */ /* 0x00006400000c000b */
[----:B01----:R-:W-:Y:S01]  /*30850*/  ENDCOLLECTIVE ;  /* 0x000000000000791b */ /* 0x003fe20003800000 */
.L_x_3904:
[----:B------:R-:W-:Y:S02]  /*30860*/  IMAD.MOV.U32 R13, RZ, RZ, R47 ;  /* 0x000000ffff0d7224 */ /* 0x000fe400078e002f */
[----:B------:R-:W-:-:S07]  /*30870*/  IMAD.MOV.U32 R51, RZ, RZ, R14 ;  /* 0x000000ffff337224 */ /* 0x000fce00078e000e */
[----:B------:R-:W-:Y:S05]  /*30880*/  WARPSYNC.COLLECTIVE R15, `(.L_x_3905) ;  /* 0x000000000f087348 */ /* 0x000fea0003c00000 */
[----:B------:R0:W1:Y:S02]  /*30890*/  SHFL.IDX P6, R14, R13, R12, R11 ;  /* 0x0000000c0d0e7389 */ /* 0x00006400000c000b */
[----:B01----:R-:W-:Y:S01]  /*308a0*/  ENDCOLLECTIVE ;  /* 0x000000000000791b */ /* 0x003fe20003800000 */
.L_x_3905:
[----:B------:R-:W-:Y:S02]  /*308b0*/  IMAD.MOV.U32 R13, RZ, RZ, R42 ;  /* 0x000000ffff0d7224 */ /* 0x000fe400078e002a */
[----:B------:R-:W-:Y:S02]  /*308c0*/  IMAD.MOV.U32 R12, RZ, RZ, R75 ;  /* 0x000000ffff0c7224 */ /* 0x000fe400078e004b */
[----:B------:R-:W-:-:S07]  /*308d0*/  IMAD.MOV.U32 R47, RZ, RZ, R14 ;  /* 0x000000ffff2f7224 */ /* 0x000fce00078e000e */
[----:B------:R-:W-:Y:S05]  /*308e0*/  WARPSYNC.COLLECTIVE R15, `(.L_x_3906) ;  /* 0x000000000f087348 */ /* 0x000fea0003c00000 */
[----:B------:R0:W1:Y:S02]  /*308f0*/  SHFL.IDX P6, R14, R13, R12, R11 ;  /* 0x0000000c0d0e7389 */ /* 0x00006400000c000b */
[----:B01----:R-:W-:Y:S01]  /*30900*/  ENDCOLLECTIVE ;  /* 0x000000000000791b */ /* 0x003fe20003800000 */
.L_x_3906:
[----:B------:R-:W-:Y:S02]  /*30910*/  IMAD.MOV.U32 R13, RZ, RZ, R41 ;  /* 0x000000ffff0d7224 */ /* 0x000fe400078e0029 */
[----:B------:R-:W-:-:S07]  /*30920*/  IMAD.MOV.U32 R42, RZ, RZ, R14 ;  /* 0x000000ffff2a7224 */ /* 0x000fce00078e000e */
[----:B------:R-:W-:Y:S05]  /*30930*/  WARPSYNC.COLLECTIVE R15, `(.L_x_3907) ;  /* 0x000000000f087348 */ /* 0x000fea0003c00000 */
[----:B------:R0:W1:Y:S02]  /*30940*/  SHFL.IDX P6, R14, R13, R12, R11 ;  /* 0x0000000c0d0e7389 */ /* 0x00006400000c000b */
[----:B01----:R-:W-:Y:S01]  /*30950*/  ENDCOLLECTIVE ;  /* 0x000000000000791b */ /* 0x003fe20003800000 */
.L_x_3907:
[----:B------:R-:W-:Y:S02]  /*30960*/  IMAD.MOV.U32 R13, RZ, RZ, R60 ;  /* 0x000000ffff0d7224 */ /* 0x000fe400078e003c */
[----:B------:R-:W-:Y:S01]  /*30970*/  IMAD.MOV.U32 R12, RZ, RZ, R36 ;  /* 0x000000ffff0c7224 */ /* 0x000fe200078e0024 */
[----:B------:R-:W-:-:S07]  /*30980*/  MOV R41, R14 ;  /* 0x0000000e00297202 */ /* 0x000fce0000000f00 */
[----:B------:R-:W-:Y:S05]  /*30990*/  WARPSYNC.COLLECTIVE R15, `(.L_x_3908) ;  /* 0x000000000f087348 */ /* 0x000fea0003c00000 */
[----:B------:R0:W1:Y:S02]  /*309a0*/  SHFL.IDX P6, R14, R13, R12, R11 ;  /* 0x0000000c0d0e7389 */ /* 0x00006400000c000b */
[----:B01----:R-:W-:Y:S01]  /*309b0*/  ENDCOLLECTIVE ;  /* 0x000000000000791b */ /* 0x003fe20003800000 */
.L_x_3908:
[----:B------:R-:W-:Y:S01]  /*309c0*/  SEL R78, R41, R47, P0 ;  /* 0x0000002f294e7207 */ /* 0x000fe20000000000 */
[----:B------:R-:W-:Y:S02]  /*309d0*/  IMAD.MOV.U32 R13, RZ, RZ, R56 ;  /* 0x000000ffff0d7224 */ /* 0x000fe400078e0038 */
[----:B------:R-:W-:-:S07]  /*309e0*/  IMAD.MOV.U32 R80, RZ, RZ, R14 ;  /* 0x000000ffff507224 */ /* 0x000fce00078e000e */
[----:B------:R-:W-:Y:S05]  /*309f0*/  WARPSYNC.COLLECTIVE R15, `(.L_x_3909) ;  /* 0x000000000f087348 */ /* 0x000fea0003c00000 */
[----:B------:R0:W1:Y:S02]  /*30a00*/  SHFL.IDX P6, R14, R13, R12, R11 ;  /* 0x0000000c0d0e7389 */ /* 0x00006400000c000b */
[----:B01----:R-:W-:Y:S01]  /*30a10*/  ENDCOLLECTIVE ;  /* 0x000000000000791b */ /* 0x003fe20003800000 */
.L_x_3909:
[----:B------:R-:W-:Y:S02]  /*30a20*/  IMAD.MOV.U32 R13, RZ, RZ, R46 ;  /* 0x000000ffff0d7224 */ /* 0x000fe400078e002e */
[----:B------:R-:W-:Y:S02]  /*30a30*/  IMAD.MOV.U32 R12, RZ, RZ, R75 ;  /* 0x000000ffff0c7224 */ /* 0x000fe400078e004b */
[----:B------:R-:W-:-:S07]  /*30a40*/  IMAD.MOV.U32 R82, RZ, RZ, R14 ;  /* 0x000000ffff527224 */ /* 0x000fce00078e000e */
[----:B------:R-:W-:Y:S05]  /*30a50*/  WARPSYNC.COLLECTIVE R15, `(.L_x_3910) ;  /* 0x000000000f087348 */ /* 0x000fea0003c00000 */
[----:B------:R0:W1:Y:S02]  /*30a60*/  SHFL.IDX P6, R14, R13, R12, R11 ;  /* 0x0000000c0d0e7389 */ /* 0x00006400000c000b */
[----:B01----:R-:W-:Y:S01]  /*30a70*/  ENDCOLLECTIVE ;  /* 0x000000000000791b */ /* 0x003fe20003800000 */
.L_x_3910:
[----:B------:R-:W-:Y:S01]  /*30a80*/  MOV R13, R43 ;  /* 0x0000002b000d7202 */ /* 0x000fe20000000f00 */
[----:B------:R-:W-:-:S07]  /*30a90*/  IMAD.MOV.U32 R46, RZ, RZ, R14 ;  /* 0x000000ffff2e7224 */ /* 0x000fce00078e000e */
[----:B------:R-:W-:Y:S05]  /*30aa0*/  WARPSYNC.COLLECTIVE R15, `(.L_x_3911) ;  /* 0x000000000f087348 */ /* 0x000fea0003c00000 */
[----:B------:R0:W1:Y:S02]  /*30ab0*/  SHFL.IDX P6, R14, R13, R12, R11 ;  /* 0x0000000c0d0e7389 */ /* 0x00006400000c000b */
[----:B01----:R-:W-:Y:S01]  /*30ac0*/  ENDCOLLECTIVE ;  /* 0x000000000000791b */ /* 0x003fe20003800000 */
.L_x_3911:
        /* <DEDUP_REMOVED lines=9> */
.L_x_3912:
[----:B------:R-:W-:Y:S02]  /*30b60*/  SEL R81, R82, R43, P0 ;  /* 0x0000002b52517207 */ /* 0x000fe40000000000 */
[----:B------:R-:W-:Y:S01]  /*30b70*/  SEL R82, R43, R82, P0 ;  /* 0x000000522b527207 */ /* 0x000fe20000000000 */
[----:B------:R-:W-:Y:S02]  /*30b80*/  IMAD.MOV.U32 R13, RZ, RZ, R59 ;  /* 0x000000ffff0d7224 */ /* 0x000fe400078e003b */
[----:B------:R-:W-:-:S07]  /*30b90*/  IMAD.MOV.U32 R129, RZ, RZ, R14 ;  /* 0x000000ffff817224 */ /* 0x000fce00078e000e */
[----:B------:R-:W-:Y:S05]  /*30ba0*/  WARPSYNC.COLLECTIVE R15, `(.L_x_3913) ;  /* 0x000000000f087348 */ /* 0x000fea0003c00000 */
[----:B------:R0:W1:Y:S02]  /*30bb0*/  SHFL.IDX P6, R14, R13, R12, R11 ;  /* 0x0000000c0d0e7389 */ /* 0x00006400000c000b */
[----:B01----:R-:W-:Y:S01]  /*30bc0*/  ENDCOLLECTIVE ;  /* 0x000000000000791b */ /* 0x003fe20003800000 */
.L_x_3913:
[----:B------:R-:W-:Y:S02]  /*30bd0*/  IMAD.MOV.U32 R13, RZ, RZ, R58 ;  /* 0x000000ffff0d7224 */ /* 0x000fe400078e003a */
[----:B------:R-:W-:Y:S02]  /*30be0*/  IMAD.MOV.U32 R12, RZ, RZ, R75 ;  /* 0x000000ffff0c7224 */ /* 0x000fe400078e004b */
[----:B------:R-:W-:-:S07]  /*30bf0*/  IMAD.MOV.U32 R131, RZ, RZ, R14 ;  /* 0x000000ffff837224 */ /* 0x000fce00078e000e */
[----:B------:R-:W-:Y:S05]  /*30c00*/  WARPSYNC.COLLECTIVE R15, `(.L_x_3914) ;  /* 0x000000000f087348 */ /* 0x000fea0003c00000 */
[----:B------:R0:W1:Y:S02]  /*30c10*/  SHFL.IDX P6, R14, R13, R12, R11 ;  /* 0x0000000c0d0e7389 */ /* 0x00006400000c000b */
[----:B01----:R-:W-:Y:S01]  /*30c20*/  ENDCOLLECTIVE ;  /* 0x000000000000791b */ /* 0x003fe20003800000 */
.L_x_3914:
[----:B------:R-:W-:Y:S01]  /*30c30*/  IMAD.MOV.U32 R13, RZ, RZ, R57 ;  /* 0x000000ffff0d7224 */ /* 0x000fe200078e0039 */
[----:B------:R-:W-:-:S07]  /*30c40*/  MOV R58, R14 ;  /* 0x0000000e003a7202 */ /* 0x000fce0000000f00 */
[----:B------:R-:W-:Y:S05]  /*30c50*/  WARPSYNC.COLLECTIVE R15, `(.L_x_3915) ;  /* 0x000000000f087348 */ /* 0x000fea0003c00000 */
[----:B------:R0:W1:Y:S02]  /*30c60*/  SHFL.IDX P6, R14, R13, R12, R11 ;  /* 0x0000000c0d0e7389 */ /* 0x00006400000c000b */
[----:B01----:R-:W-:Y:S01]  /*30c70*/  ENDCOLLECTIVE ;  /* 0x000000000000791b */ /* 0x003fe20003800000 */
.L_x_3915:
        /* <DEDUP_REMOVED lines=9> */
.L_x_3916:
[----:B------:R-:W-:Y:S02]  /*30d10*/  SEL R130, R131, R57, P0 ;  /* 0x0000003983827207 */ /* 0x000fe40000000000 */
[----:B------:R-:W-:Y:S01]  /*30d20*/  SEL R131, R57, R131, P0 ;  /* 0x0000008339837207 */ /* 0x000fe20000000000 */
[----:B------:R-:W-:Y:S01]  /*30d30*/  IMAD.MOV.U32 R13, RZ, RZ, R71 ;  /* 0x000000ffff0d7224 */ /* 0x000fe200078e0047 */
[----:B------:R-:W-:Y:S01]  /*30d40*/  SEL R71, R50, R40, P0 ;  /* 0x0000002832477207 */ /* 0x000fe20000000000 */
[----:B------:R-:W-:-:S07]  /*30d50*/  IMAD.MOV.U32 R133, RZ, RZ, R14 ;  /* 0x000000ffff857224 */ /* 0x000fce00078e000e */
[----:B------:R-:W-:Y:S05]  /*30d60*/  WARPSYNC.COLLECTIVE R15, `(.L_x_3917) ;  /* 0x000000000f087348 */ /* 0x000fea0003c00000 */
[----:B------:R0:W1:Y:S02]  /*30d70*/  SHFL.IDX P6, R14, R13, R12, R11 ;  /* 0x0000000c0d0e7389 */ /* 0x00006400000c000b */
[----:B01----:R-:W-:Y:S01]  /*30d80*/  ENDCOLLECTIVE ;  /* 0x000000000000791b */ /* 0x003fe20003800000 */
.L_x_3917:
[----:B------:R-:W-:Y:S01]  /*30d90*/  IMAD.MOV.U32 R13, RZ, RZ, R73 ;  /* 0x000000ffff0d7224 */ /* 0x000fe200078e0049 */
[----:B------:R-:W-:Y:S02]  /*30da0*/  MOV R12, R75 ;  /* 0x0000004b000c7202 */ /* 0x000fe40000000f00 */
[----:B------:R-:W-:Y:S01]  /*30db0*/  SEL R73, R45, R39, P0 ;  /* 0x000000272d497207 */ /* 0x000fe20000000000 */
[----:B------:R-:W-:-:S07]  /*30dc0*/  IMAD.MOV.U32 R135, RZ, RZ, R14 ;  /* 0x000000ffff877224 */ /* 0x000fce00078e000e */
[----:B------:R-:W-:Y:S05]  /*30dd0*/  WARPSYNC.COLLECTIVE R15, `(.L_x_3918) ;  /* 0x000000000f087348 */ /* 0x000fea0003c00000 */
[----:B------:R0:W1:Y:S02]  /*30de0*/  SHFL.IDX P6, R14, R13, R12, R11 ;  /* 0x0000000c0d0e7389 */ /* 0x00006400000c000b */
[----:B01----:R-:W-:Y:S01]  /*30df0*/  ENDCOLLECTIVE ;  /* 0x000000000000791b */ /* 0x003fe20003800000 */
.L_x_3918:
[----:B------:R-:W-:Y:S02]  /*30e00*/  IMAD.MOV.U32 R13, RZ, RZ, R61 ;  /* 0x000000ffff0d7224 */ /* 0x000fe400078e003d */
[----:B------:R-:W-:-:S07]  /*30e10*/  IMAD.MOV.U32 R56, RZ, RZ, R14 ;  /* 0x000000ffff387224 */ /* 0x000fce00078e000e */
[----:B------:R-:W-:Y:S05]  /*30e20*/  WARPSYNC.COLLECTIVE R15, `(.L_x_3919) ;  /* 0x000000000f087348 */ /* 0x000fea0003c00000 */
[----:B------:R0:W1:Y:S02]  /*30e30*/  SHFL.IDX P6, R14, R13, R12, R11 ;  /* 0x0000000c0d0e7389 */ /* 0x00006400000c000b */
[----:B01----:R-:W-:Y:S01]  /*30e40*/  ENDCOLLECTIVE ;  /* 0x000000000000791b */ /* 0x003fe20003800000 */
.L_x_3919:
        /* <DEDUP_REMOVED lines=9> */
.L_x_3920:
[----:B------:R-:W-:Y:S02]  /*30ee0*/  SEL R134, R135, R61, P0 ;  /* 0x0000003d87867207 */ /* 0x000fe40000000000 */
[----:B------:R-:W-:Y:S01]  /*30ef0*/  SEL R135, R61, R135, P0 ;  /* 0x000000873d877207 */ /* 0x000fe20000000000 */
[----:B------:R-:W-:Y:S02]  /*30f00*/  IMAD.MOV.U32 R13, RZ, RZ, R37 ;  /* 0x000000ffff0d7224 */ /* 0x000fe400078e0025 */
[----:B------:R-:W-:-:S07]  /*30f10*/  IMAD.MOV.U32 R44, RZ, RZ, R14 ;  /* 0x000000ffff2c7224 */ /* 0x000fce00078e000e */
[----:B------:R-:W-:Y:S05]  /*30f20*/  WARPSYNC.COLLECTIVE R15, `(.L_x_3921) ;  /* 0x000000000f087348 */ /* 0x000fea0003c00000 */
[----:B------:R0:W1:Y:S02]  /*30f30*/  SHFL.IDX P6, R14, R13, R12, R11 ;  /* 0x0000000c0d0e7389 */ /* 0x00006400000c000b */
[----:B01----:R-:W-:Y:S01]  /*30f40*/  ENDCOLLECTIVE ;  /* 0x000000000000791b */ /* 0x003fe20003800000 */
.L_x_3921:
[----:B------:R-:W-:Y:S01]  /*30f50*/  MOV R13, R76 ;  /* 0x0000004c000d7202 */ /* 0x000fe20000000f00 */
[----:B------:R-:W-:Y:S01]  /*30f60*/  IMAD.MOV.U32 R12, RZ, RZ, R75 ;  /* 0x000000ffff0c7224 */ /* 0x000fe200078e004b */
[----:B------:R-:W-:Y:S02]  /*30f70*/  SEL R75, R51, R42, P0 ;  /* 0x0000002a334b7207 */ /* 0x000fe40000000000 */
[----:B------:R-:W-:Y:S01]  /*30f80*/  SEL R76, R42, R51, P0 ;  /* 0x000000332a4c7207 */ /* 0x000fe20000000000 */
[----:B------:R-:W-:-:S07]  /*30f90*/  IMAD.MOV.U32 R37, RZ, RZ, R14 ;  /* 0x000000ffff257224 */ /* 0x000fce00078e000e */
[----:B------:R-:W-:Y:S05]  /*30fa0*/  WARPSYNC.COLLECTIVE R15, `(.L_x_3922) ;  /* 0x000000000f087348 */ /* 0x000fea0003c00000 */
[----:B------:R0:W1:Y:S02]  /*30fb0*/  SHFL.IDX P6, R14, R13, R12, R11 ;  /* 0x0000000c0d0e7389 */ /* 0x00006400000c000b */
[----:B01----:R-:W-:Y:S01]  /*30fc0*/  ENDCOLLECTIVE ;  /* 0x000000000000791b */ /* 0x003fe20003800000 */
.L_x_3922:
[----:B------:R-:W-:Y:S02]  /*30fd0*/  IMAD.MOV.U32 R13, RZ, RZ, R38 ;  /* 0x000000ffff0d7224 */ /* 0x000fe400078e0026 */
[----:B------:R-:W-:-:S07]  /*30fe0*/  IMAD.MOV.U32 R36, RZ, RZ, R14 ;  /* 0x000000ffff247224 */ /* 0x000fce00078e000e */
[----:B------:R-:W-:Y:S05]  /*30ff0*/  WARPSYNC.COLLECTIVE R15, `(.L_x_3923) ;  /* 0x000000000f087348 */ /* 0x000fea0003c00000 */
[----:B------:R0:W1:Y:S02]  /*31000*/  SHFL.IDX P6, R14, R13, R12, R11 ;  /* 0x0000000c0d0e7389 */ /* 0x00006400000c000b */
[----:B01----:R-:W-:Y:S01]  /*31010*/  ENDCOLLECTIVE ;  /* 0x000000000000791b */ /* 0x003fe20003800000 */
.L_x_3923:
[----:B------:R-:W-:Y:S01]  /*31020*/  IMAD.MOV.U32 R11, RZ, RZ, RZ ;  /* 0x000000ffff0b7224 */ /* 0x000fe200078e00ff */
[----:B------:R-:W-:Y:S06]  /*31030*/  BRA `(.L_x_3924) ;  /* 0xffffff0400747947 */ /* 0x000fec000383ffff */
.L_x_3638:
[----:B------:R-:W-:Y:S02]  /*31040*/  IMAD.MOV.U32 R13, RZ, RZ, R3 ;  /* 0x000000ffff0d7224 */ /* 0x000fe400078e0003 */
[----:B------:R-:W-:Y:S02]  /*31050*/  IMAD.MOV.U32 R12, RZ, RZ, RZ ;  /* 0x000000ffff0c7224 */ /* 0x000fe400078e00ff */
[----:B------:R-:W-:Y:S02]  /*31060*/  IMAD.MOV.U32 R11, RZ, RZ, 0x181f ;  /* 0x0000181fff0b7424 */ /* 0x000fe400078e00ff */
[----:B------:R-:W-:-:S07]  /*31070*/  IMAD.MOV.U32 R15, RZ, RZ, -0x1 ;  /* 0xffffffffff0f7424 */ /* 0x000fce00078e00ff */
[----:B-----5:R-:W-:Y:S05]  /*31080*/  WARPSYNC.COLLECTIVE R15, `(.L_x_3925) ;  /* 0x000000000f087348 */ /* 0x020fea0003c00000 */
[----:B------:R0:W1:Y:S02]  /*31090*/  SHFL.IDX P6, R14, R13, R12, R11 ;  /* 0x0000000c0d0e7389 */ /* 0x00006400000c000b */
[----:B01---5:R-:W-:Y:S01]  /*310a0*/  ENDCOLLECTIVE ;  /* 0x000000000000791b */ /* 0x023fe20003800000 */
.L_x_3925:
[----:B------:R-:W-:Y:S01]  /*310b0*/  IMAD.MOV.U32 R13, RZ, RZ, R2 ;  /* 0x000000ffff0d7224 */ /* 0x000fe200078e0002 */
[----:B------:R-:W-:-:S07]  /*310c0*/  MOV R0, R14 ;  /* 0x0000000e00007202 */ /* 0x000fce0000000f00 */
[----:B------:R-:W-:Y:S05]  /*310d0*/  WARPSYNC.COLLECTIVE R15, `(.L_x_3926) ;  /* 0x000000000f087348 */ /* 0x000fea0003c00000 */
[----:B------:R0:W1:Y:S02]  /*310e0*/  SHFL.IDX P6, R14, R13, R12, R11 ;  /* 0x0000000c0d0e7389 */ /* 0x00006400000c000b */
[----:B01----:R-:W-:Y:S01]  /*310f0*/  ENDCOLLECTIVE ;  /* 0x000000000000791b */ /* 0x003fe20003800000 */
.L_x_3926:
[----:B------:R-:W-:Y:S05]  /*31100*/  BRA `(.L_x_3927) ;  /* 0xffffff1400c87947 */ /* 0x000fea000383ffff */
.L_x_3641:
        /* <DEDUP_REMOVED lines=8> */
.L_x_3929:
[----:B------:R-:W-:Y:S05]  /*31190*/  BSYNC B1 ;  /* 0x0000000000017941 */ /* 0x000fea0003800000 */
.L_x_3928:
        /* <DEDUP_REMOVED lines=8> */
.L_x_3930:
[----:B------:R-:W-:Y:S05]  /*31220*/  BRA `(.L_x_3931) ;  /* 0xffffff1400d87947 */ /* 0x000fea000383ffff */
.L_x_3644:
[----:B------:R-:W-:Y:S01]  /*31230*/  BSSY B1, `(.L_x_3932) ;  /* 0x0000008000017945 */ /* 0x000fe20003800000 */
[----:B------:R-:W-:Y:S02]  /*31240*/  IMAD.MOV.U32 R13, RZ, RZ, R3 ;  /* 0x000000ffff0d7224 */ /* 0x000fe400078e0003 */
[----:B------:R-:W-:Y:S02]  /*31250*/  IMAD.MOV.U32 R12, RZ, RZ, 0x2 ;  /* 0x00000002ff0c7424 */ /* 0x000fe400078e00ff */
[----:B------:R-:W-:Y:S02]  /*31260*/  IMAD.MOV.U32 R11, RZ, RZ, 0x181f ;  /* 0x0000181fff0b7424 */ /* 0x000fe400078e00ff */
[----:B---3--:R-:W-:-:S07]  /*31270*/  IMAD.MOV.U32 R15, RZ, RZ, -0x1 ;  /* 0xffffffffff0f7424 */ /* 0x008fce00078e00ff */
[----:B012-4-:R-:W-:Y:S05]  /*31280*/  WARPSYNC.COLLECTIVE R15, `(.L_x_3933) ;  /* 0x000000000f087348 */ /* 0x017fea0003c00000 */
[----:B--2---:R2:W3:Y:S02]  /*31290*/  SHFL.IDX P6, R14, R13, R12, R11 ;  /* 0x0000000c0d0e7389 */ /* 0x0044e400000c000b */
[----:B01234-:R-:W-:Y:S01]  /*312a0*/  ENDCOLLECTIVE ;  /* 0x000000000000791b */ /* 0x01ffe20003800000 */
.L_x_3933:
[----:B------:R-:W-:Y:S05]  /*312b0*/  BSYNC B1 ;  /* 0x0000000000017941 */ /* 0x000fea0003800000 */
.L_x_3932:
        /* <DEDUP_REMOVED lines=8> */
.L_x_3934:
[----:B------:R-:W-:Y:S05]  /*31340*/  BRA `(.L_x_3935) ;  /* 0xffffff1400e87947 */ /* 0x000fea000383ffff */
.L_x_3647:
        /* <DEDUP_REMOVED lines=8> */
.L_x_3937:
[----:B------:R-:W-:Y:S05]  /*313d0*/  BSYNC B1 ;  /* 0x0000000000017941 */ /* 0x000fea0003800000 */
.L_x_3936:
        /* <DEDUP_REMOVED lines=8> */
.L_x_3938:
[----:B------:R-:W-:Y:S05]  /*31460*/  BRA `(.L_x_3939) ;  /* 0xffffff1400f87947 */ /* 0x000fea000383ffff */
.L_x_3649:
[----:B------:R-:W-:Y:S02]  /*31470*/  IMAD.MOV.U32 R13, RZ, RZ, R42 ;  /* 0x000000ffff0d7224 */ /* 0x000fe400078e002a */
[----:B------:R-:W-:Y:S02]  /*31480*/  IMAD.MOV.U32 R12, RZ, RZ, RZ ;  /* 0x000000ffff0c7224 */ /* 0x000fe400078e00ff */
[----:B------:R-:W-:Y:S02]  /*31490*/  IMAD.MOV.U32 R11, RZ, RZ, 0x1c1f ;  /* 0x00001c1fff0b7424 */ /* 0x000fe400078e00ff */
[----:B------:R-:W-:-:S07]  /*314a0*/  IMAD.MOV.U32 R15, RZ, RZ, -0x1 ;  /* 0xffffffffff0f7424 */ /* 0x000fce00078e00ff */
[----:B------:R-:W-:Y:S05]  /*314b0*/  WARPSYNC.COLLECTIVE R15, `(.L_x_3940) ;  /* 0x000000000f087348 */ /* 0x000fea0003c00000 */
[----:B------:R0:W1:Y:S02]  /*314c0*/  SHFL.IDX P6, R14, R13, R12, R11 ;  /* 0x0000000c0d0e7389 */ /* 0x00006400000c000b */
[----:B01----:R-:W-:Y:S01]  /*314d0*/  ENDCOLLECTIVE ;  /* 0x000000000000791b */ /* 0x003fe20003800000 */
.L_x_3940:
[----:B------:R-:W-:Y:S02]  /*314e0*/  IMAD.MOV.U32 R13, RZ, RZ, R40 ;  /* 0x000000ffff0d7224 */ /* 0x000fe400078e0028 */
[----:B------:R-:W-:-:S07]  /*314f0*/  IMAD.MOV.U32 R41, RZ, RZ, R14 ;  /* 0x000000ffff297224 */ /* 0x000fce00078e000e */
[----:B------:R-:W-:Y:S05]  /*31500*/  WARPSYNC.COLLECTIVE R15, `(.L_x_3941) ;  /* 0x000000000f087348 */ /* 0x000fea0003c00000 */
[----:B------:R0:W1:Y:S02]  /*31510*/  SHFL.IDX P6, R14, R13, R12, R11 ;  /* 0x0000000c0d0e7389 */ /* 0x00006400000c000b */
[----:B01----:R-:W-:Y:S01]  /*31520*/  ENDCOLLECTIVE ;  /* 0x000000000000791b */ /* 0x003fe20003800000 */
.L_x_3941:
[----:B------:R-:W-:Y:S01]  /*31530*/  IMAD.MOV.U32 R43, RZ, RZ, R14 ;  /* 0x000000ffff2b7224 */ /* 0x000fe200078e000e */
[----:B------:R-:W-:Y:S06]  /*31540*/  BRA `(.L_x_3942) ;  /* 0xffffff1800c07947 */ /* 0x000fec000383ffff */
.L_x_3652:
[----:B------:R-:W-:Y:S01]  /*31550*/  BSSY B1, `(.L_x_3943) ;  /* 0x0000008000017945 */ /* 0x000fe20003800000 */
[----:B------:R-:W-:Y:S01]  /*31560*/  MOV R13, R42 ;  /* 0x0000002a000d7202 */ /* 0x000fe20000000f00 */
[----:B------:R-:W-:Y:S02]  /*31570*/  IMAD.MOV.U32 R12, RZ, RZ, 0x1 ;  /* 0x00000001ff0c7424 */ /* 0x000fe400078e00ff */
[----:B---3--:R-:W-:Y:S02]  /*31580*/  IMAD.MOV.U32 R11, RZ, RZ, 0x1c1f ;  /* 0x00001c1fff0b7424 */ /* 0x008fe400078e00ff */
[----:B------:R-:W-:-:S07]  /*31590*/  IMAD.MOV.U32 R15, RZ, RZ, -0x1 ;  /* 0xffffffffff0f7424 */ /* 0x000fce00078e00ff */
[----:B012---:R-:W-:Y:S05]  /*315a0*/  WARPSYNC.COLLECTIVE R15, `(.L_x_3944) ;  /* 0x000000000f087348 */ /* 0x007fea0003c00000 */
[----:B------:R3:W4:Y:S02]  /*315b0*/  SHFL.IDX P6, R14, R13, R12, R11 ;  /* 0x0000000c0d0e7389 */ /* 0x00072400000c000b */
[----:B01234-:R-:W-:Y:S01]  /*315c0*/  ENDCOLLECTIVE ;  /* 0x000000000000791b */ /* 0x01ffe20003800000 */
.L_x_3944:
[----:B------:R-:W-:Y:S05]  /*315d0*/  BSYNC B1 ;  /* 0x0000000000017941 */ /* 0x000fea0003800000 */
.L_x_3943:
        /* <DEDUP_REMOVED lines=8> */
.L_x_3945:
[----:B------:R-:W-:Y:S05]  /*31660*/  BRA `(.L_x_3946) ;  /* 0xffffff24009c7947 */ /* 0x000fea000383ffff */
.L_x_3656:
[----:B------:R-:W-:Y:S01]  /*31670*/  MOV R13, R3 ;  /* 0x00000003000d7202 */ /* 0x000fe20000000f00 */
[----:B------:R-:W-:Y:S02]  /*31680*/  IMAD.MOV.U32 R12, RZ, RZ, RZ ;  /* 0x000000ffff0c7224 */ /* 0x000fe400078e00ff */
[----:B------:R-:W-:Y:S02]  /*31690*/  IMAD.MOV.U32 R11, RZ, RZ, 0x181f ;  /* 0x0000181fff0b7424 */ /* 0x000fe400078e00ff */
[----:B------:R-:W-:-:S07]  /*316a0*/  IMAD.MOV.U32 R15, RZ, RZ, -0x1 ;  /* 0xffffffffff0f7424 */ /* 0x000fce00078e00ff */
[----:B0-----:R-:W-:Y:S05]  /*316b0*/  WARPSYNC.COLLECTIVE R15, `(.L_x_3947) ;  /* 0x000000000f087348 */ /* 0x001fea0003c00000 */
[----:B------:R1:W2:Y:S02]  /*316c0*/  SHFL.IDX P6, R14, R13, R12, R11 ;  /* 0x0000000c0d0e7389 */ /* 0x0002a400000c000b */
[----:B012---:R-:W-:Y:S01]  /*316d0*/  ENDCOLLECTIVE ;  /* 0x000000000000791b */ /* 0x007fe20003800000 */
.L_x_3947:
[----:B------:R-:W-:Y:S02]  /*316e0*/  IMAD.MOV.U32 R13, RZ, RZ, R2 ;  /* 0x000000ffff0d7224 */ /* 0x000fe400078e0002 */
[----:B------:R-:W-:-:S07]  /*316f0*/  IMAD.MOV.U32 R0, RZ, RZ, R14 ;  /* 0x000000ffff007224 */ /* 0x000fce00078e000e */
[----:B------:R-:W-:Y:S05]  /*31700*/  WARPSYNC.COLLECTIVE R15, `(.L_x_3948) ;  /* 0x000000000f087348 */ /* 0x000fea0003c00000 */
[----:B------:R0:W1:Y:S02]  /*31710*/  SHFL.IDX P6, R14, R13, R12, R11 ;  /* 0x0000000c0d0e7389 */ /* 0x00006400000c000b */
[----:B01----:R-:W-:Y:S01]  /*31720*/  ENDCOLLECTIVE ;  /* 0x000000000000791b */ /* 0x003fe20003800000 */
.L_x_3948:
[----:B------:R-:W-:Y:S05]  /*31730*/  BRA `(.L_x_3949) ;  /* 0xffffff3800c47947 */ /* 0x000fea000383ffff */
.L_x_3659:
[----:B------:R-:W-:Y:S01]  /*31740*/  BSSY B1, `(.L_x_3950) ;  /* 0x0000008000017945 */ /* 0x000fe20003800000 */
[----:B----4-:R-:W-:Y:S01]  /*31750*/  IMAD.MOV.U32 R13, RZ, RZ, R3 ;  /* 0x000000ffff0d7224 */ /* 0x010fe200078e0003 */
[----:B------:R-:W-:Y:S01]  /*31760*/  MOV R15, 0xffffffff ;  /* 0xffffffff000f7802 */ /* 0x000fe20000000f00 */
[----:B------:R-:W-:Y:S02]  /*31770*/  IMAD.MOV.U32 R12, RZ, RZ, 0x1 ;  /* 0x00000001ff0c7424 */ /* 0x000fe400078e00ff */
[----:B------:R-:W-:-:S07]  /*31780*/  IMAD.MOV.U32 R11, RZ, RZ, 0x181f ;  /* 0x0000181fff0b7424 */ /* 0x000fce00078e00ff */
[----:B0123--:R-:W-:Y:S05]  /*31790*/  WARPSYNC.COLLECTIVE R15, `(.L_x_3951) ;  /* 0x000000000f087348 */ /* 0x00ffea0003c00000 */
[----:B---3--:R3:W4:Y:S02]  /*317a0*/  SHFL.IDX P6, R14, R13, R12, R11 ;  /* 0x0000000c0d0e7389 */ /* 0x00872400000c000b */
[----:B01234-:R-:W-:Y:S01]  /*317b0*/  ENDCOLLECTIVE ;  /* 0x000000000000791b */ /* 0x01ffe20003800000 */
.L_x_3951:
[----:B------:R-:W-:Y:S05]  /*317c0*/  BSYNC B1 ;  /* 0x0000000000017941 */ /* 0x000fea0003800000 */
.L_x_3950:
        /* <DEDUP_REMOVED lines=8> */
.L_x_3952:
[----:B------:R-:W-:Y:S05]  /*31850*/  BRA `(.L_x_3953) ;  /* 0xffffff3800d87947 */ /* 0x000fea000383ffff */
.L_x_3662:
        /* <DEDUP_REMOVED lines=8> */
.L_x_3955:
[----:B------:R-:W-:Y:S05]  /*318e0*/  BSYNC B1 ;  /* 0x0000000000017941 */ /* 0x000fea0003800000 */
.L_x_3954:
        /* <DEDUP_REMOVED lines=8> */
.L_x_3956:
[----:B------:R-:W-:Y:S05]  /*31970*/  BRA `(.L_x_3957) ;  /* 0xffffff3800e87947 */ /* 0x000fea000383ffff */
.L_x_3665:
[----:B------:R-:W-:Y:S01]  /*31980*/  BSSY B1, `(.L_x_3958) ;  /* 0x0000008000017945 */ /* 0x000fe20003800000 */
[----:B0-----:R-:W-:Y:S01]  /*31990*/  IMAD.MOV.U32 R13, RZ, RZ, R3 ;  /* 0x000000ffff0d7224 */ /* 0x001fe200078e0003 */
[----:B------:R-:W-:Y:S01]  /*319a0*/  MOV R15, 0xffffffff ;  /* 0xffffffff000f7802 */ /* 0x000fe20000000f00 */
[----:B------:R-:W-:Y:S02]  /*319b0*/  IMAD.MOV.U32 R12, RZ, RZ, 0x3 ;  /* 0x00000003ff0c7424 */ /* 0x000fe400078e00ff */
[----:B------:R-:W-:-:S07]  /*319c0*/  IMAD.MOV.U32 R11, RZ, RZ, 0x181f ;  /* 0x0000181fff0b7424 */ /* 0x000fce00078e00ff */
[----:B-1234-:R-:W-:Y:S05]  /*319d0*/  WARPSYNC.COLLECTIVE R15, `(.L_x_3959) ;  /* 0x000000000f087348 */ /* 0x01efea0003c00000 */
[----:B----4-:R0:W4:Y:S02]  /*319e0*/  SHFL.IDX P6, R14, R13, R12, R11 ;  /* 0x0000000c0d0e7389 */ /* 0x01012400000c000b */
[----:B01234-:R-:W-:Y:S01]  /*319f0*/  ENDCOLLECTIVE ;  /* 0x000000000000791b */ /* 0x01ffe20003800000 */
.L_x_3959:
[----:B------:R-:W-:Y:S05]  /*31a00*/  BSYNC B1 ;  /* 0x0000000000017941 */ /* 0x000fea0003800000 */
.L_x_3958:
        /* <DEDUP_REMOVED lines=8> */
.L_x_3960:
[----:B------:R-:W-:Y:S05]  /*31a90*/  BRA `(.L_x_3961) ;  /* 0xffffff3800f87947 */ /* 0x000fea000383ffff */
.L_x_3682:
[----:B------:R-:W0:Y:S01]  /*31aa0*/  S2R R4, SR_TID.X ;  /* 0x0000000000047919 */ /* 0x000e220000002100 */
[----:B------:R-:W-:Y:S01]  /*31ab0*/  BSSY B1, `(.L_x_3962) ;  /* 0x000000a000017945 */ /* 0x000fe20003800000 */
[----:B------:R-:W-:Y:S01]  /*31ac0*/  IMAD.MOV.U32 R12, RZ, RZ, RZ ;  /* 0x000000ffff0c7224 */ /* 0x000fe200078e00ff */
[----:B------:R-:W-:Y:S01]  /*31ad0*/  MOV R15, 0xffffffff ;  /* 0xffffffff000f7802 */ /* 0x000fe20000000f00 */
[----:B------:R-:W-:Y:S01]  /*31ae0*/  IMAD.MOV.U32 R11, RZ, RZ, 0x1f ;  /* 0x0000001fff0b7424 */ /* 0x000fe200078e00ff */
[----:B0-----:R-:W-:-:S04]  /*31af0*/  SHF.R.U32.HI R4, RZ, 0x5, R4 ;  /* 0x00000005ff047819 */ /* 0x001fc80000011604 */
[----:B------:R-:W-:-:S05]  /*31b00*/  LOP3.LUT R4, R4, 0x3, RZ, 0xc0, !PT ;  /* 0x0000000304047812 */ /* 0x000fca00078ec0ff */
[----:B------:R-:W-:-:S07]  /*31b10*/  IMAD.MOV.U32 R13, RZ, RZ, R4 ;  /* 0x000000ffff0d7224 */ /* 0x000fce00078e0004 */
[----:B------:R-:W-:Y:S05]  /*31b20*/  WARPSYNC.COLLECTIVE R15, `(.L_x_3963) ;  /* 0x000000000f087348 */ /* 0x000fea0003c00000 */
[----:B------:R0:W1:Y:S02]  /*31b30*/  SHFL.IDX P6, R14, R13, R12, R11 ;  /* 0x0000000c0d0e7389 */ /* 0x00006400000c000b */
[----:B01----:R-:W-:Y:S01]  /*31b40*/  ENDCOLLECTIVE ;  /* 0x000000000000791b */ /* 0x003fe20003800000 */
.L_x_3963:
[----:B------:R-:W-:Y:S05]  /*31b50*/  BSYNC B1 ;  /* 0x0000000000017941 */ /* 0x000fea0003800000 */
.L_x_3962:
[----:B------:R-:W-:Y:S05]  /*31b60*/  BRA `(.L_x_3964) ;  /* 0xffffff54006c7947 */ /* 0x000fea000383ffff */
.L_x_3684:
[----:B------:R-:W-:Y:S01]  /*31b70*/  BSSY B1, `(.L_x_3965) ;  /* 0x0000006000017945 */ /* 0x000fe20003800000 */
[----:B------:R-:W-:-:S07]  /*31b80*/  IMAD.MOV.U32 R15, RZ, RZ, -0x1 ;  /* 0xffffffffff0f7424 */ /* 0x000fce00078e00ff */
[----:B0-----:R-:W-:Y:S05]  /*31b90*/  WARPSYNC.COLLECTIVE R15, `(.L_x_3966) ;  /* 0x000000000f0c7348 */ /* 0x001fea0003c00000 */
[----:B------:R-:W-:Y:S02]  /*31ba0*/  ELECT P6, UR62, PT ;  /* 0x00000000003e782f */ /* 0x000fe400038c0000 */
[----:B------:R-:W-:Y:S01]  /*31bb0*/  MOV R14, UR62 ;  /* 0x0000003e000e7c02 */ /* 0x000fe20008000f00 */
[----:B0-----:R-:W-:Y:S10]  /*31bc0*/  ENDCOLLECTIVE ;  /* 0x000000000000791b */ /* 0x001ff40003800000 */
.L_x_3966:
[----:B------:R-:W-:Y:S05]  /*31bd0*/  BSYNC B1 ;  /* 0x0000000000017941 */ /* 0x000fea0003800000 */
.L_x_3965:
[----:B------:R-:W-:Y:S05]  /*31be0*/  BRA `(.L_x_3683) ;  /* 0xffffff5400647947 */ /* 0x000fea000383ffff */
.L_x_3686:
[----:B0-----:R0:W1:Y:S02]  /*31bf0*/  SYNCS.PHASECHK.TRANS64.TRYWAIT P0, [R18+URZ+0x33420], R3 ;  /* 0x03342003120075a7 */ /* 0x001064000800017f */
[----:B-1----:R-:W-:Y:S05]  /*31c00*/  @!P0 NANOSLEEP.SYNCS 0x989680 ;  /* 0x009896800000895d */ /* 0x002fea0003900000 */
[----:B------:R-:W1:Y:S02]  /*31c10*/  @!P0 SYNCS.PHASECHK.TRANS64 P0, [R18+URZ+0x33420], R3 ;  /* 0x03342003120085a7 */ /* 0x000e64000800007f */
[----:B-1----:R-:W-:Y:S05]  /*31c20*/  @!P0 BRA `(.L_x_3686) ;  /* 0xfffffffc00f08947 */ /* 0x002fea000383ffff */
[----:B------:R-:W-:Y:S05]  /*31c30*/  BRA `(.L_x_3967) ;  /* 0xffffff5400747947 */ /* 0x000fea000383ffff */
.L_x_3690:
[----:B-1----:R1:W2:Y:S02]  /*31c40*/  SYNCS.PHASECHK.TRANS64.TRYWAIT P0, [R6+URZ+0x334a0], R9 ;  /* 0x0334a009060075a7 */ /* 0x0022a4000800017f */
[----:B--2---:R-:W-:Y:S05]  /*31c50*/  @!P0 NANOSLEEP.SYNCS 0x989680 ;  /* 0x009896800000895d */ /* 0x004fea0003900000 */
[----:B------:R-:W2:Y:S02]  /*31c60*/  @!P0 SYNCS.PHASECHK.TRANS64 P0, [R6+URZ+0x334a0], R9 ;  /* 0x0334a009060085a7 */ /* 0x000ea4000800007f */
[----:B--2---:R-:W-:Y:S05]  /*31c70*/  @!P0 BRA `(.L_x_3690) ;  /* 0xfffffffc00f08947 */ /* 0x004fea000383ffff */
[----:B------:R-:W-:Y:S05]  /*31c80*/  BRA `(.L_x_3968) ;  /* 0xffffff5400947947 */ /* 0x000fea000383ffff */
.L_x_3697:
[----:B0-----:R0:W2:Y:S02]  /*31c90*/  SYNCS.PHASECHK.TRANS64.TRYWAIT P0, [R6+URZ+0x334c0], R9 ;  /* 0x0334c009060075a7 */ /* 0x0010a4000800017f */
[----:B--2---:R-:W-:Y:S05]  /*31ca0*/  @!P0 NANOSLEEP.SYNCS 0x989680 ;  /* 0x009896800000895d */ /* 0x004fea0003900000 */
[----:B------:R-:W2:Y:S02]  /*31cb0*/  @!P0 SYNCS.PHASECHK.TRANS64 P0, [R6+URZ+0x334c0], R9 ;  /* 0x0334c009060085a7 */ /* 0x000ea4000800007f */
[----:B--2---:R-:W-:Y:S05]  /*31cc0*/  @!P0 BRA `(.L_x_3697) ;  /* 0xfffffffc00f08947 */ /* 0x004fea000383ffff */
[----:B------:R-:W-:Y:S05]  /*31cd0*/  BRA `(.L_x_3969) ;  /* 0xffffff5800947947 */ /* 0x000fea000383ffff */
.L_x_3706:
[----:B0-----:R0:W1:Y:S02]  /*31ce0*/  SYNCS.PHASECHK.TRANS64.TRYWAIT P2, [R7+URZ+0x334a0], R6 ;  /* 0x0334a006070075a7 */ /* 0x001064000804017f */
[----:B-1----:R-:W-:Y:S05]  /*31cf0*/  @!P2 NANOSLEEP.SYNCS 0x989680 ;  /* 0x009896800000a95d */ /* 0x002fea0003900000 */
[----:B------:R-:W1:Y:S02]  /*31d00*/  @!P2 SYNCS.PHASECHK.TRANS64 P2, [R7+URZ+0x334a0], R6 ;  /* 0x0334a0060700a5a7 */ /* 0x000e64000804007f */
[----:B-1----:R-:W-:Y:S05]  /*31d10*/  @!P2 BRA `(.L_x_3706) ;  /* 0xfffffffc00f0a947 */ /* 0x002fea000383ffff */
[----:B------:R-:W-:Y:S05]  /*31d20*/  BRA `(.L_x_3970) ;  /* 0xffffff5c00e07947 */ /* 0x000fea000383ffff */
.L_x_3713:
[----:B-1----:R1:W2:Y:S02]  /*31d30*/  SYNCS.PHASECHK.TRANS64.TRYWAIT P2, [R7+URZ+0x334c0], R6 ;  /* 0x0334c006070075a7 */ /* 0x0022a4000804017f */
[----:B--2---:R-:W-:Y:S05]  /*31d40*/  @!P2 NANOSLEEP.SYNCS 0x989680 ;  /* 0x009896800000a95d */ /* 0x004fea0003900000 */
[----:B------:R-:W2:Y:S02]  /*31d50*/  @!P2 SYNCS.PHASECHK.TRANS64 P2, [R7+URZ+0x334c0], R6 ;  /* 0x0334c0060700a5a7 */ /* 0x000ea4000804007f */
[----:B--2---:R-:W-:Y:S05]  /*31d60*/  @!P2 BRA `(.L_x_3713) ;  /* 0xfffffffc00f0a947 */ /* 0x004fea000383ffff */
[----:B------:R-:W-:Y:S05]  /*31d70*/  BRA `(.L_x_3971) ;  /* 0xffffff6000dc7947 */ /* 0x000fea000383ffff */
.L_x_3732:
        /* <DEDUP_REMOVED lines=11> */
.L_x_3973:
[----:B------:R-:W-:Y:S05]  /*31e30*/  BSYNC B0 ;  /* 0x0000000000007941 */ /* 0x000fea0003800000 */
.L_x_3972:
[----:B------:R-:W-:Y:S05]  /*31e40*/  BRA `(.L_x_3974) ;  /* 0xffffff7000787947 */ /* 0x000fea000383ffff */
.L_x_3734:
[----:B------:R-:W-:Y:S01]  /*31e50*/  BSSY B0, `(.L_x_3975) ;  /* 0x0000006000007945 */ /* 0x000fe20003800000 */
[----:B------:R-:W-:-:S07]  /*31e60*/  IMAD.MOV.U32 R15, RZ, RZ, -0x1 ;  /* 0xffffffffff0f7424 */ /* 0x000fce00078e00ff */
[----:B01----:R-:W-:Y:S05]  /*31e70*/  WARPSYNC.COLLECTIVE R15, `(.L_x_3976) ;  /* 0x000000000f0c7348 */ /* 0x003fea0003c00000 */
[----:B------:R-:W-:Y:S02]  /*31e80*/  ELECT P6, UR62, PT ;  /* 0x00000000003e782f */ /* 0x000fe400038c0000 */
[----:B------:R-:W-:Y:S01]  /*31e90*/  MOV R14, UR62 ;  /* 0x0000003e000e7c02 */ /* 0x000fe20008000f00 */
[----:B01----:R-:W-:Y:S10]  /*31ea0*/  ENDCOLLECTIVE ;  /* 0x000000000000791b */ /* 0x003ff40003800000 */
.L_x_3976:
[----:B------:R-:W-:Y:S05]  /*31eb0*/  BSYNC B0 ;  /* 0x0000000000007941 */ /* 0x000fea0003800000 */
.L_x_3975:
[----:B------:R-:W-:Y:S05]  /*31ec0*/  BRA `(.L_x_3977) ;  /* 0xffffff7000807947 */ /* 0x000fea000383ffff */
.L_x_3736:
[----:B0-----:R0:W1:Y:S02]  /*31ed0*/  SYNCS.PHASECHK.TRANS64.TRYWAIT P0, [R2+URZ+0x33480], R4 ;  /* 0x03348004020075a7 */ /* 0x001064000800017f */
[----:B-1----:R-:W-:Y:S05]  /*31ee0*/  @!P0 NANOSLEEP.SYNCS 0x989680 ;  /* 0x009896800000895d */ /* 0x002fea0003900000 */
[----:B------:R-:W1:Y:S02]  /*31ef0*/  @!P0 SYNCS.PHASECHK.TRANS64 P0, [R2+URZ+0x33480], R4 ;  /* 0x03348004020085a7 */ /* 0x000e64000800007f */
[----:B-1----:R-:W-:Y:S05]  /*31f00*/  @!P0 BRA `(.L_x_3736) ;  /* 0xfffffffc00f08947 */ /* 0x002fea000383ffff */
[----:B------:R-:W-:Y:S05]  /*31f10*/  BRA `(.L_x_3978) ;  /* 0xffffff7000ec7947 */ /* 0x000fea000383ffff */
.L_x_3738:
[----:B-1----:R1:W2:Y:S02]  /*31f20*/  SYNCS.PHASECHK.TRANS64.TRYWAIT P0, [R2+URZ+0x33440], R4 ;  /* 0x03344004020075a7 */ /* 0x0022a4000800017f */
[----:B--2---:R-:W-:Y:S05]  /*31f30*/  @!P0 NANOSLEEP.SYNCS 0x989680 ;  /* 0x009896800000895d */ /* 0x004fea0003900000 */
[----:B------:R-:W2:Y:S02]  /*31f40*/  @!P0 SYNCS.PHASECHK.TRANS64 P0, [R2+URZ+0x33440], R4 ;  /* 0x03344004020085a7 */ /* 0x000ea4000800007f */
[----:B--2---:R-:W-:Y:S05]  /*31f50*/  @!P0 BRA `(.L_x_3738) ;  /* 0xfffffffc00f08947 */ /* 0x004fea000383ffff */
[----:B------:R-:W-:Y:S05]  /*31f60*/  BRA `(.L_x_3979) ;  /* 0xffffff74006c7947 */ /* 0x000fea000383ffff */
.L_x_3742:
        /* <DEDUP_REMOVED lines=8> */
[----:B--2---:R-:W-:Y:S01]  /*31ff0*/  IMAD R2, R11, R8, RZ ;  /* 0x000000080b027224 */ /* 0x004fe200078e02ff */
[----:B------:R-:W-:-:S04]  /*32000*/  MOV R11, 0x1c1f ;  /* 0x00001c1f000b7802 */ /* 0x000fc80000000f00 */
[----:B------:R-:W-:-:S13]  /*32010*/  ISETP.GE.AND P4, PT, R0, R2, PT ;  /* 0x000000020000720c */ /* 0x000fda0003f86270 */
[----:B-----5:R-:W-:Y:S05]  /*32020*/  WARPSYNC.COLLECTIVE R15, `(.L_x_3980) ;  /* 0x000000000f087348 */ /* 0x020fea0003c00000 */
[----:B------:R0:W1:Y:S02]  /*32030*/  SHFL.IDX P6, R14, R13, R12, R11 ;  /* 0x0000000c0d0e7389 */ /* 0x00006400000c000b */
[----:B01---5:R-:W-:Y:S01]  /*32040*/  ENDCOLLECTIVE ;  /* 0x000000000000791b */ /* 0x023fe20003800000 */
.L_x_3980:
[----:B------:R-:W-:Y:S02]  /*32050*/  IMAD.MOV.U32 R13, RZ, RZ, R4 ;  /* 0x000000ffff0d7224 */ /* 0x000fe400078e0004 */
[----:B------:R-:W-:-:S07]  /*32060*/  IMAD.MOV.U32 R6, RZ, RZ, R14 ;  /* 0x000000ffff067224 */ /* 0x000fce00078e000e */
[----:B------:R-:W-:Y:S05]  /*32070*/  WARPSYNC.COLLECTIVE R15, `(.L_x_3981) ;  /* 0x000000000f087348 */ /* 0x000fea0003c00000 */
[----:B------:R0:W1:Y:S02]  /*32080*/  SHFL.IDX P6, R14, R13, R12, R11 ;  /* 0x0000000c0d0e7389 */ /* 0x00006400000c000b */
[----:B01----:R-:W-:Y:S01]  /*32090*/  ENDCOLLECTIVE ;  /* 0x000000000000791b */ /* 0x003fe20003800000 */
.L_x_3981:
[----:B------:R-:W-:Y:S01]  /*320a0*/  IMAD.MOV.U32 R13, RZ, RZ, R3 ;  /* 0x000000ffff0d7224 */ /* 0x000fe200078e0003 */
[----:B------:R-:W-:Y:S01]  /*320b0*/  MOV R12, 0x1 ;  /* 0x00000001000c7802 */ /* 0x000fe20000000f00 */
[----:B------:R-:W-:-:S07]  /*320c0*/  IMAD.MOV.U32 R7, RZ, RZ, R14 ;  /* 0x000000ffff077224 */ /* 0x000fce00078e000e */
[----:B------:R-:W-:Y:S05]  /*320d0*/  WARPSYNC.COLLECTIVE R15, `(.L_x_3982) ;  /* 0x000000000f087348 */ /* 0x000fea0003c00000 */
[----:B------:R0:W1:Y:S02]  /*320e0*/  SHFL.IDX P6, R14, R13, R12, R11 ;  /* 0x0000000c0d0e7389 */ /* 0x00006400000c000b */
[----:B01----:R-:W-:Y:S01]  /*320f0*/  ENDCOLLECTIVE ;  /* 0x000000000000791b */ /* 0x003fe20003800000 */
.L_x_3982:
[----:B------:R-:W-:-:S05]  /*32100*/  @!P4 IADD3 R7, P3, R10, R7, RZ ;  /* 0x000000070a07c210 */ /* 0x000fca0007f7e0ff */
[----:B------:R-:W-:Y:S01]  /*32110*/  @!P4 IMAD.X R6, RZ, RZ, R6, P3 ;  /* 0x000000ffff06c224 */ /* 0x000fe200018e0606 */
[----:B------:R-:W-:-:S04]  /*32120*/  ISETP.GE.AND P3, PT, R5, R2, PT ;  /* 0x000000020500720c */ /* 0x000fc80003f66270 */
        /* <DEDUP_REMOVED lines=9> */
[----:B------:R0:W-:Y:S02]  /*321c0*/  @!P4 LDGSTS.E.BYPASS.LTC128B.128 [R9+0x22200], desc[UR54][R6.64+0x80], !P2 ;  /* 0x222000800609cfae */ /* 0x0001e4000d101d76 */
[----:B0-----:R-:W-:-:S07]  /*321d0*/  IMAD.MOV.U32 R6, RZ, RZ, R14 ;  /* 0x000000ffff067224 */ /* 0x001fce00078e000e */
[----:B------:R-:W-:Y:S05]  /*321e0*/  WARPSYNC.COLLECTIVE R15, `(.L_x_3983) ;  /* 0x000000000f087348 */ /* 0x000fea0003c00000 */
[----:B------:R0:W1:Y:S02]  /*321f0*/  SHFL.IDX P6, R14, R13, R12, R11 ;  /* 0x0000000c0d0e7389 */ /* 0x00006400000c000b */
[----:B01----:R-:W-:Y:S01]  /*32200*/  ENDCOLLECTIVE ;  /* 0x000000000000791b */ /* 0x003fe20003800000 */
.L_x_3983:
[----:B------:R-:W-:Y:S01]  /*32210*/  IMAD.MOV.U32 R13, RZ, RZ, R3 ;  /* 0x000000ffff0d7224 */ /* 0x000fe200078e0003 */
[----:B------:R-:W-:Y:S01]  /*32220*/  MOV R12, 0x2 ;  /* 0x00000002000c7802 */ /* 0x000fe20000000f00 */
[----:B------:R-:W-:-:S07]  /*32230*/  IMAD.MOV.U32 R5, RZ, RZ, R14 ;  /* 0x000000ffff057224 */ /* 0x000fce00078e000e */
[----:B------:R-:W-:Y:S05]  /*32240*/  WARPSYNC.COLLECTIVE R15, `(.L_x_3984) ;  /* 0x000000000f087348 */ /* 0x000fea0003c00000 */
[----:B------:R0:W1:Y:S02]  /*32250*/  SHFL.IDX P6, R14, R13, R12, R11 ;  /* 0x0000000c0d0e7389 */ /* 0x00006400000c000b */
[----:B01----:R-:W-:Y:S01]  /*32260*/  ENDCOLLECTIVE ;  /* 0x000000000000791b */ /* 0x003fe20003800000 */
.L_x_3984:
        /* <DEDUP_REMOVED lines=17> */
.L_x_3985:
[----:B------:R-:W-:Y:S02]  /*32380*/  IMAD.MOV.U32 R13, RZ, RZ, R3 ;  /* 0x000000ffff0d7224 */ /* 0x000fe400078e0003 */
[----:B------:R-:W-:Y:S02]  /*32390*/  IMAD.MOV.U32 R12, RZ, RZ, 0x3 ;  /* 0x00000003ff0c7424 */ /* 0x000fe400078e00ff */
[----:B------:R-:W-:-:S07]  /*323a0*/  IMAD.MOV.U32 R5, RZ, RZ, R14 ;  /* 0x000000ffff057224 */ /* 0x000fce00078e000e */
[----:B------:R-:W-:Y:S05]  /*323b0*/  WARPSYNC.COLLECTIVE R15, `(.L_x_3986) ;  /* 0x000000000f087348 */ /* 0x000fea0003c00000 */
[----:B------:R0:W1:Y:S02]  /*323c0*/  SHFL.IDX P6, R14, R13, R12, R11 ;  /* 0x0000000c0d0e7389 */ /* 0x00006400000c000b */
[----:B01----:R-:W-:Y:S01]  /*323d0*/  ENDCOLLECTIVE ;  /* 0x000000000000791b */ /* 0x003fe20003800000 */
.L_x_3986:
        /* <DEDUP_REMOVED lines=9> */
[----:B------:R-:W-:-:S03]  /*32470*/  MOV R5, R14 ;  /* 0x0000000e00057202 */ /* 0x000fc60000000f00 */
[----:B------:R0:W-:Y:S04]  /*32480*/  @!P3 LDGSTS.E.BYPASS.LTC128B.128 [R9+0x21200], desc[UR54][R6.64+0x40], !P1 ;  /* 0x212000400609bfae */ /* 0x0001e8000c901d76 */
[----:B0-----:R-:W-:Y:S05]  /*32490*/  WARPSYNC.COLLECTIVE R15, `(.L_x_3987) ;  /* 0x000000000f087348 */ /* 0x001fea0003c00000 */
[----:B------:R1:W2:Y:S02]  /*324a0*/  SHFL.IDX P6, R14, R13, R12, R11 ;  /* 0x0000000c0d0e7389 */ /* 0x0002a400000c000b */
[----:B012---:R-:W-:Y:S01]  /*324b0*/  ENDCOLLECTIVE ;  /* 0x000000000000791b */ /* 0x007fe20003800000 */
.L_x_3987:
[----:B------:R-:W-:Y:S01]  /*324c0*/  @!PT LDS RZ, [RZ] ;  /* 0x00000000fffff984 */ /* 0x000fe20000000800 */
[----:B------:R-:W-:Y:S01]  /*324d0*/  @!PT LDS RZ, [RZ] ;  /* 0x00000000fffff984 */ /* 0x000fe20000000800 */
[----:B------:R-:W-:Y:S01]  /*324e0*/  @!PT LDS RZ, [RZ] ;  /* 0x00000000fffff984 */ /* 0x000fe20000000800 */
[----:B------:R3:W-:Y:S01]  /*324f0*/  @!P3 LDGSTS.E.BYPASS.LTC128B.128 [R9+0x23200], desc[UR54][R6.64+0x80], !P2 ;  /* 0x232000800609bfae */ /* 0x0007e2000d101d76 */
[----:B------:R-:W-:Y:S01]  /*32500*/  IMAD.MOV.U32 R3, RZ, RZ, R14 ;  /* 0x000000ffff037224 */ /* 0x000fe200078e000e */
[----:B------:R-:W-:Y:S06]  /*32510*/  BRA `(.L_x_3988) ;  /* 0xffffff7800c87947 */ /* 0x000fec000383ffff */
.L_x_3747:
[----:B----4-:R4:W0:Y:S02]  /*32520*/  SYNCS.PHASECHK.TRANS64.TRYWAIT P0, [R18+URZ+0x33420], R0 ;  /* 0x03342000120075a7 */ /* 0x010824000800017f */
[----:B0-----:R-:W-:Y:S05]  /*32530*/  @!P0 NANOSLEEP.SYNCS 0x989680 ;  /* 0x009896800000895d */ /* 0x001fea0003900000 */
[----:B------:R-:W0:Y:S02]  /*32540*/  @!P0 SYNCS.PHASECHK.TRANS64 P0, [R18+URZ+0x33420], R0 ;  /* 0x03342000120085a7 */ /* 0x000e24000800007f */
[----:B0-----:R-:W-:Y:S05]  /*32550*/  @!P0 BRA `(.L_x_3747) ;  /* 0xfffffffc00f08947 */ /* 0x001fea000383ffff */
[----:B------:R-:W-:Y:S05]  /*32560*/  BRA `(.L_x_3989) ;  /* 0xffffff7c00387947 */ /* 0x000fea000383ffff */
.L_x_3753:
[----:B-1----:R1:W3:Y:S02]  /*32570*/  SYNCS.PHASECHK.TRANS64.TRYWAIT P0, [R6+URZ+0x33480], R5 ;  /* 0x03348005060075a7 */ /* 0x0022e4000800017f */
[----:B---3--:R-:W-:Y:S05]  /*32580*/  @!P0 NANOSLEEP.SYNCS 0x989680 ;  /* 0x009896800000895d */ /* 0x008fea0003900000 */
[----:B------:R-:W3:Y:S02]  /*32590*/  @!P0 SYNCS.PHASECHK.TRANS64 P0, [R6+URZ+0x33480], R5 ;  /* 0x03348005060085a7 */ /* 0x000ee4000800007f */
[----:B---3--:R-:W-:Y:S05]  /*325a0*/  @!P0 BRA `(.L_x_3753) ;  /* 0xfffffffc00f08947 */ /* 0x008fea000383ffff */
[----:B------:R-:W-:Y:S05]  /*325b0*/  BRA `(.L_x_3990) ;  /* 0xffffff7c00f47947 */ /* 0x000fea000383ffff */
.L_x_3760:
[----:B--2---:R2:W3:Y:S02]  /*325c0*/  SYNCS.PHASECHK.TRANS64.TRYWAIT P0, [R6+URZ+0x33440], R5 ;  /* 0x03344005060075a7 */ /* 0x0044e4000800017f */
[----:B---3--:R-:W-:Y:S05]  /*325d0*/  @!P0 NANOSLEEP.SYNCS 0x989680 ;  /* 0x009896800000895d */ /* 0x008fea0003900000 */
[----:B------:R-:W3:Y:S02]  /*325e0*/  @!P0 SYNCS.PHASECHK.TRANS64 P0, [R6+URZ+0x33440], R5 ;  /* 0x03344005060085a7 */ /* 0x000ee4000800007f */
[----:B---3--:R-:W-:Y:S05]  /*325f0*/  @!P0 BRA `(.L_x_3760) ;  /* 0xfffffffc00f08947 */ /* 0x008fea000383ffff */
[----:B------:R-:W-:Y:S05]  /*32600*/  BRA `(.L_x_3991) ;  /* 0xffffff8000f47947 */ /* 0x000fea000383ffff */
.L_x_3768:
[----:B---3--:R3:W4:Y:S02]  /*32610*/  SYNCS.PHASECHK.TRANS64.TRYWAIT P0, [R3+URZ+0x33470], R4 ;  /* 0x03347004030075a7 */ /* 0x008724000800017f */
[----:B----4-:R-:W-:Y:S05]  /*32620*/  @!P0 NANOSLEEP.SYNCS 0x989680 ;  /* 0x009896800000895d */ /* 0x010fea0003900000 */
[----:B------:R-:W4:Y:S02]  /*32630*/  @!P0 SYNCS.PHASECHK.TRANS64 P0, [R3+URZ+0x33470], R4 ;  /* 0x03347004030085a7 */ /* 0x000f24000800007f */
[----:B----4-:R-:W-:Y:S05]  /*32640*/  @!P0 BRA `(.L_x_3768) ;  /* 0xfffffffc00f08947 */ /* 0x010fea000383ffff */
[----:B------:R-:W-:Y:S05]  /*32650*/  BRA `(.L_x_3992) ;  /* 0xffffff8800087947 */ /* 0x000fea000383ffff */
.L_x_3770:
[----:B---3--:R3:W4:Y:S02]  /*32660*/  SYNCS.PHASECHK.TRANS64.TRYWAIT P0, [R3+URZ+0x33460], R4 ;  /* 0x03346004030075a7 */ /* 0x008724000800017f */
[----:B----4-:R-:W-:Y:S05]  /*32670*/  @!P0 NANOSLEEP.SYNCS 0x989680 ;  /* 0x009896800000895d */ /* 0x010fea0003900000 */
[----:B------:R-:W4:Y:S02]  /*32680*/  @!P0 SYNCS.PHASECHK.TRANS64 P0, [R3+URZ+0x33460], R4 ;  /* 0x03346004030085a7 */ /* 0x000f24000800007f */
[----:B----4-:R-:W-:Y:S05]  /*32690*/  @!P0 BRA `(.L_x_3770) ;  /* 0xfffffffc00f08947 */ /* 0x010fea000383ffff */
[----:B------:R-:W-:Y:S05]  /*326a0*/  BRA `(.L_x_3993) ;  /* 0xffffff8800107947 */ /* 0x000fea000383ffff */
.L_x_3777:
[----:B--2---:R2:W3:Y:S02]  /*326b0*/  SYNCS.PHASECHK.TRANS64.TRYWAIT P1, [R0+URZ+0x33470], R2 ;  /* 0x03347002000075a7 */ /* 0x0044e4000802017f */
[----:B---3--:R-:W-:Y:S05]  /*326c0*/  @!P1 NANOSLEEP.SYNCS 0x989680 ;  /* 0x009896800000995d */ /* 0x008fea0003900000 */
[----:B------:R-:W3:Y:S02]  /*326d0*/  @!P1 SYNCS.PHASECHK.TRANS64 P1, [R0+URZ+0x33470], R2 ;  /* 0x03347002000095a7 */ /* 0x000ee4000802007f */
[----:B---3--:R-:W-:Y:S05]  /*326e0*/  @!P1 BRA `(.L_x_3777) ;  /* 0xfffffffc00f09947 */ /* 0x008fea000383ffff */
[----:B------:R-:W-:Y:S05]  /*326f0*/  BRA `(.L_x_3994) ;  /* 0xffffff9400887947 */ /* 0x000fea000383ffff */
.L_x_3779:
[----:B--2---:R2:W3:Y:S02]  /*32700*/  SYNCS.PHASECHK.TRANS64.TRYWAIT P1, [R0+URZ+0x33460], R2 ;  /* 0x03346002000075a7 */ /* 0x0044e4000802017f */
[----:B---3--:R-:W-:Y:S05]  /*32710*/  @!P1 NANOSLEEP.SYNCS 0x989680 ;  /* 0x009896800000995d */ /* 0x008fea0003900000 */
[----:B------:R-:W3:Y:S02]  /*32720*/  @!P1 SYNCS.PHASECHK.TRANS64 P1, [R0+URZ+0x33460], R2 ;  /* 0x03346002000095a7 */ /* 0x000ee4000802007f */
[----:B---3--:R-:W-:Y:S05]  /*32730*/  @!P1 BRA `(.L_x_3779) ;  /* 0xfffffffc00f09947 */ /* 0x008fea000383ffff */
[----:B------:R-:W-:Y:S05]  /*32740*/  BRA `(.L_x_3995) ;  /* 0xffffff9400907947 */ /* 0x000fea000383ffff */
.L_x_3783:
[----:B------:R-:W2:Y:S01]  /*32750*/  LDL R0, [R1+0x10] ;  /* 0x0000100001007983 */ /* 0x000ea20000100800 */
[----:B------:R-:W-:Y:S01]  /*32760*/  BSSY B0, `(.L_x_3996) ;  /* 0x0000008000007945 */ /* 0x000fe20003800000 */
[----:B------:R-:W-:Y:S02]  /*32770*/  IMAD.MOV.U32 R12, RZ, RZ, RZ ;  /* 0x000000ffff0c7224 */ /* 0x000fe400078e00ff */
[----:B-1----:R-:W-:Y:S02]  /*32780*/  IMAD.MOV.U32 R11, RZ, RZ, 0x1f ;  /* 0x0000001fff0b7424 */ /* 0x002fe400078e00ff */
[----:B------:R-:W-:Y:S02]  /*32790*/  IMAD.MOV.U32 R15, RZ, RZ, -0x1 ;  /* 0xffffffffff0f7424 */ /* 0x000fe400078e00ff */
[----:B--2---:R-:W-:-:S07]  /*327a0*/  IMAD.MOV.U32 R13, RZ, RZ, R0 ;  /* 0x000000ffff0d7224 */ /* 0x004fce00078e0000 */
[----:B0-----:R-:W-:Y:S05]  /*327b0*/  WARPSYNC.COLLECTIVE R15, `(.L_x_3997) ;  /* 0x000000000f087348 */ /* 0x001fea0003c00000 */
[----:B------:R1:W2:Y:S02]  /*327c0*/  SHFL.IDX P6, R14, R13, R12, R11 ;  /* 0x0000000c0d0e7389 */ /* 0x0002a400000c000b */
[----:B012---:R-:W-:Y:S01]  /*327d0*/  ENDCOLLECTIVE ;  /* 0x000000000000791b */ /* 0x007fe20003800000 */
.L_x_3997:
[----:B------:R-:W-:Y:S05]  /*327e0*/  BSYNC B0 ;  /* 0x0000000000007941 */ /* 0x000fea0003800000 */
.L_x_3996:
[----:B------:R0:W5:Y:S01]  /*327f0*/  LDL R2, [R1+0x1c] ;  /* 0x00001c0001027983 */ /* 0x0001620000100800 */
[----:B------:R-:W-:Y:S01]  /*32800*/  IMAD.MOV.U32 R13, RZ, RZ, R0 ;  /* 0x000000ffff0d7224 */ /* 0x000fe200078e0000 */
[----:B------:R-:W-:Y:S01]  /*32810*/  MOV R12, 0x1 ;  /* 0x00000001000c7802 */ /* 0x000fe20000000f00 */
[----:B------:R-:W-:Y:S02]  /*32820*/  IMAD.MOV.U32 R11, RZ, RZ, 0x1f ;  /* 0x0000001fff0b7424 */ /* 0x000fe400078e00ff */
[----:B------:R-:W-:Y:S02]  /*32830*/  IMAD.MOV.U32 R15, RZ, RZ, -0x1 ;  /* 0xffffffffff0f7424 */ /* 0x000fe400078e00ff */
[----:B------:R-:W-:-:S07]  /*32840*/  IMAD.MOV.U32 R5, RZ, RZ, R14 ;  /* 0x000000ffff057224 */ /* 0x000fce00078e000e */
[----:B0----5:R-:W-:Y:S05]  /*32850*/  WARPSYNC.COLLECTIVE R15, `(.L_x_3998) ;  /* 0x000000000f087348 */ /* 0x021fea0003c00000 */
[----:B------:R1:W2:Y:S02]  /*32860*/  SHFL.IDX P6, R14, R13, R12, R11 ;  /* 0x0000000c0d0e7389 */ /* 0x0002a400000c000b */
[----:B012--5:R-:W-:Y:S01]  /*32870*/  ENDCOLLECTIVE ;  /* 0x000000000000791b */ /* 0x027fe20003800000 */
.L_x_3998:
        /* <DEDUP_REMOVED lines=14> */
[C---:B------:R-:W-:Y:S02]  /*32960*/  ISETP.GE.U32.AND P3, PT, R16.reuse, 0x4, PT ;  /* 0x000000041000780c */ /* 0x040fe40003f66070 */
[C---:B------:R-:W-:Y:S02]  /*32970*/  ISETP.GE.U32.AND P4, PT, R16.reuse, 0x8, PT ;  /* 0x000000081000780c */ /* 0x040fe40003f86070 */
[----:B------:R-:W-:Y:S01]  /*32980*/  ISETP.GE.U32.AND P5, PT, R16, 0x10, PT ;  /* 0x000000101000780c */ /* 0x000fe20003fa6070 */
[----:B--2---:R-:W-:Y:S02]  /*32990*/  @!P1 IMAD.MOV.U32 R4, RZ, RZ, R8 ;  /* 0x000000ffff049224 */ /* 0x004fe400078e0008 */
[----:B------:R-:W-:-:S02]  /*329a0*/  IMAD.MOV.U32 R8, RZ, RZ, RZ ;  /* 0x000000ffff087224 */ /* 0x000fc400078e00ff */
[----:B---3--:R-:W-:Y:S01]  /*329b0*/  @!P1 IMAD.MOV.U32 R6, RZ, RZ, R2 ;  /* 0x000000ffff069224 */ /* 0x008fe200078e0002 */
[----:B------:R-:W-:-:S03]  /*329c0*/  ISETP.NE.AND P1, PT, R16, RZ, PT ;  /* 0x000000ff1000720c */ /* 0x000fc60003f25270 */
[----:B------:R-:W-:-:S05]  /*329d0*/  IMAD R2, R6, R4, RZ ;  /* 0x0000000406027224 */ /* 0x000fca00078e02ff */
[----:B------:R-:W-:-:S07]  /*329e0*/  MOV R13, R2 ;  /* 0x00000002000d7202 */ /* 0x000fce0000000f00 */
[----:B------:R-:W-:Y:S05]  /*329f0*/  WARPSYNC.COLLECTIVE R15, `(.L_x_3999) ;  /* 0x000000000f087348 */ /* 0x000fea0003c00000 */
[----:B------:R0:W1:Y:S02]  /*32a00*/  SHFL.UP P6, R14, R13, R12, R11 ;  /* 0x0400000c0d0e7389 */ /* 0x00006400000c000b */
[----:B01----:R-:W-:Y:S01]  /*32a10*/  ENDCOLLECTIVE ;  /* 0x000000000000791b */ /* 0x003fe20003800000 */
.L_x_3999:
        /* <DEDUP_REMOVED lines=8> */
.L_x_4000:
        /* <DEDUP_REMOVED lines=8> */
.L_x_4001:
        /* <DEDUP_REMOVED lines=8> */
.L_x_4002:
        /* <DEDUP_REMOVED lines=8> */
.L_x_4003:
        /* <DEDUP_REMOVED lines=9> */
.L_x_4004:
[----:B------:R-:W-:Y:S01]  /*32cb0*/  IMAD.MOV.U32 R9, RZ, RZ, R14 ;  /* 0x000000ffff097224 */ /* 0x000fe200078e000e */
[----:B------:R-:W-:Y:S06]  /*32cc0*/  BRA `(.L_x_4005) ;  /* 0xffffffa000507947 */ /* 0x000fec000383ffff */
.L_x_3786:
[----:B------:R-:W-:Y:S01]  /*32cd0*/  BSSY B0, `(.L_x_4006) ;  /* 0x0000008000007945 */ /* 0x000fe20003800000 */
[----:B------:R-:W-:Y:S01]  /*32ce0*/  IMAD.MOV.U32 R13, RZ, RZ, R2 ;  /* 0x000000ffff0d7224 */ /* 0x000fe200078e0002 */
[----:B------:R-:W-:Y:S01]  /*32cf0*/  MOV R11, RZ ;  /* 0x000000ff000b7202 */ /* 0x000fe20000000f00 */
[----:B------:R-:W-:Y:S02]  /*32d00*/  IMAD.MOV.U32 R12, RZ, RZ, 0x1 ;  /* 0x00000001ff0c7424 */ /* 0x000fe400078e00ff */
[----:B------:R-:W-:-:S07]  /*32d10*/  IMAD.MOV.U32 R15, RZ, RZ, -0x1 ;  /* 0xffffffffff0f7424 */ /* 0x000fce00078e00ff */
[----:B01----:R-:W-:Y:S05]  /*32d20*/  WARPSYNC.COLLECTIVE R15, `(.L_x_4007) ;  /* 0x000000000f087348 */ /* 0x003fea0003c00000 */
[----:B------:R2:W3:Y:S02]  /*32d30*/  SHFL.UP P6, R14, R13, R12, R11 ;  /* 0x0400000c0d0e7389 */ /* 0x0004e400000c000b */
[----:B0123--:R-:W-:Y:S01]  /*32d40*/  ENDCOLLECTIVE ;  /* 0x000000000000791b */ /* 0x00ffe20003800000 */
.L_x_4007:
[----:B------:R-:W-:Y:S05]  /*32d50*/  BSYNC B0 ;  /* 0x0000000000007941 */ /* 0x000fea0003800000 */
.L_x_4006:
        /* <DEDUP_REMOVED lines=10> */
.L_x_4008:
        /* <DEDUP_REMOVED lines=8> */
.L_x_4009:
        /* <DEDUP_REMOVED lines=8> */
.L_x_4010:
        /* <DEDUP_REMOVED lines=8> */
.L_x_4011:
        /* <DEDUP_REMOVED lines=9> */
.L_x_4012:
[----:B------:R-:W-:Y:S01]  /*33010*/  IMAD.MOV.U32 R9, RZ, RZ, R14 ;  /* 0x000000ffff097224 */ /* 0x000fe200078e000e */
[----:B------:R-:W-:Y:S06]  /*33020*/  BRA `(.L_x_4013) ;  /* 0xffffffa000247947 */ /* 0x000fec000383ffff */
.L_x_3788:
[----:B------:R-:W-:Y:S01]  /*33030*/  BSSY B0, `(.L_x_4014) ;  /* 0x0000006000007945 */ /* 0x000fe20003800000 */
[----:B------:R-:W-:Y:S01]  /*33040*/  PLOP3.LUT P6, PT, P6, PT, PT, 0x8, 0x0 ;  /* 0x000000000000781c */ /* 0x000fe200037ce170 */
[----:B------:R-:W-:-:S12]  /*33050*/  IMAD.MOV.U32 R15, RZ, RZ, -0x1 ;  /* 0xffffffffff0f7424 */ /* 0x000fd800078e00ff */
[----:B01----:R-:W-:Y:S05]  /*33060*/  WARPSYNC.COLLECTIVE R15, `(.L_x_4015) ;  /* 0x000000000f087348 */ /* 0x003fea0003c00000 */
[----:B------:R-:W-:Y:S01]  /*33070*/  VOTE.ANY R14, PT, P6 ;  /* 0x00000000000e7806 */ /* 0x000fe200030e0100 */
[----:B01----:R-:W-:Y:S06]  /*33080*/  ENDCOLLECTIVE ;  /* 0x000000000000791b */ /* 0x003fec0003800000 */
.L_x_4015:
[----:B------:R-:W-:Y:S05]  /*33090*/  BSYNC B0 ;  /* 0x0000000000007941 */ /* 0x000fea0003800000 */
.L_x_4014:
[----:B------:R-:W-:Y:S01]  /*330a0*/  MOV R3, R14 ;  /* 0x0000000e00037202 */ /* 0x000fe20000000f00 */
[----:B------:R-:W-:Y:S02]  /*330b0*/  IMAD.MOV.U32 R13, RZ, RZ, R4 ;  /* 0x000000ffff0d7224 */ /* 0x000fe400078e0004 */
[----:B------:R-:W-:Y:S01]  /*330c0*/  IMAD.MOV.U32 R11, RZ, RZ, 0x1f ;  /* 0x0000001fff0b7424 */ /* 0x000fe200078e00ff */
[----:B------:R-:W0:Y:S01]  /*330d0*/  POPC R0, R3 ;  /* 0x0000000300007309 */ /* 0x000e220000000000 */
[----:B------:R-:W-:Y:S02]  /*330e0*/  IMAD.MOV.U32 R15, RZ, RZ, -0x1 ;  /* 0xffffffffff0f7424 */ /* 0x000fe400078e00ff */
[----:B0-----:R-:W-:-:S07]  /*330f0*/  IMAD.MOV.U32 R12, RZ, RZ, R0 ;  /* 0x000000ffff0c7224 */ /* 0x001fce00078e0000 */
[----:B------:R-:W-:Y:S05]  /*33100*/  WARPSYNC.COLLECTIVE R15, `(.L_x_4016) ;  /* 0x000000000f087348 */ /* 0x000fea0003c00000 */
[----:B------:R0:W1:Y:S02]  /*33110*/  SHFL.IDX P6, R14, R13, R12, R11 ;  /* 0x0000000c0d0e7389 */ /* 0x00006400000c000b */
[----:B01----:R-:W-:Y:S01]  /*33120*/  ENDCOLLECTIVE ;  /* 0x000000000000791b */ /* 0x003fe20003800000 */
.L_x_4016:
[----:B------:R-:W-:Y:S02]  /*33130*/  IMAD.MOV.U32 R13, RZ, RZ, R6 ;  /* 0x000000ffff0d7224 */ /* 0x000fe400078e0006 */
[----:B------:R-:W-:-:S07]  /*33140*/  IMAD.MOV.U32 R4, RZ, RZ, R14 ;  /* 0x000000ffff047224 */ /* 0x000fce00078e000e */
[----:B------:R-:W-:Y:S05]  /*33150*/  WARPSYNC.COLLECTIVE R15, `(.L_x_4017) ;  /* 0x000000000f087348 */ /* 0x000fea0003c00000 */
[----:B------:R0:W1:Y:S02]  /*33160*/  SHFL.IDX P6, R14, R13, R12, R11 ;  /* 0x0000000c0d0e7389 */ /* 0x00006400000c000b */
[----:B01----:R-:W-:Y:S01]  /*33170*/  ENDCOLLECTIVE ;  /* 0x000000000000791b */ /* 0x003fe20003800000 */
.L_x_4017:
[----:B------:R-:W-:Y:S01]  /*33180*/  IMAD.MOV.U32 R6, RZ, RZ, R14 ;  /* 0x000000ffff067224 */ /* 0x000fe200078e000e */
[----:B------:R-:W-:Y:S06]  /*33190*/  BRA `(.L_x_4018) ;  /* 0xffffffa000047947 */ /* 0x000fec000383ffff */
.L_x_3790:
[----:B------:R-:W-:Y:S01]  /*331a0*/  BSSY B0, `(.L_x_4019) ;  /* 0x0000007000007945 */ /* 0x000fe20003800000 */
[----:B------:R-:W-:Y:S01]  /*331b0*/  IMAD.MOV.U32 R13, RZ, RZ, R7 ;  /* 0x000000ffff0d7224 */ /* 0x000fe200078e0007 */
[----:B------:R-:W-:Y:S01]  /*331c0*/  MOV R11, 0x1f ;  /* 0x0000001f000b7802 */ /* 0x000fe20000000f00 */
[----:B------:R-:W-:-:S07]  /*331d0*/  IMAD.MOV.U32 R15, RZ, RZ, -0x1 ;  /* 0xffffffffff0f7424 */ /* 0x000fce00078e00ff */
[----:B01234-:R-:W-:Y:S05]  /*331e0*/  WARPSYNC.COLLECTIVE R15, `(.L_x_4020) ;  /* 0x000000000f087348 */ /* 0x01ffea0003c00000 */
[----:B------:R0:W0:Y:S02]  /*331f0*/  SHFL.IDX P6, R14, R13, R12, R11 ;  /* 0x0000000c0d0e7389 */ /* 0x00002400000c000b */
[----:B01234-:R-:W-:Y:S01]  /*33200*/  ENDCOLLECTIVE ;  /* 0x000000000000791b */ /* 0x01ffe20003800000 */
.L_x_4020:
[----:B------:R-:W-:Y:S05]  /*33210*/  BSYNC B0 ;  /* 0x0000000000007941 */ /* 0x000fea0003800000 */
.L_x_4019:
[----:B------:R-:W-:Y:S01]  /*33220*/  IMAD.MOV.U32 R7, RZ, RZ, R14 ;  /* 0x000000ffff077224 */ /* 0x000fe200078e000e */
[----:B------:R-:W-:Y:S06]  /*33230*/  BRA `(.L_x_4021) ;  /* 0xffffff9c00f47947 */ /* 0x000fec000383ffff */
.L_x_3794:
[----:B0-----:R0:W1:Y:S02]  /*33240*/  SYNCS.PHASECHK.TRANS64.TRYWAIT P0, [R0+URZ+0x33420], R3 ;  /* 0x03342003000075a7 */ /* 0x001064000800017f */
[----:B-1----:R-:W-:Y:S05]  /*33250*/  @!P0 NANOSLEEP.SYNCS 0x989680 ;  /* 0x009896800000895d */ /* 0x002fea0003900000 */
[----:B------:R-:W1:Y:S02]  /*33260*/  @!P0 SYNCS.PHASECHK.TRANS64 P0, [R0+URZ+0x33420], R3 ;  /* 0x03342003000085a7 */ /* 0x000e64000800007f */
[----:B-1----:R-:W-:Y:S05]  /*33270*/  @!P0 BRA `(.L_x_3794) ;  /* 0xfffffffc00f08947 */ /* 0x002fea000383ffff */
[----:B------:R-:W-:Y:S05]  /*33280*/  BRA `(.L_x_4022) ;  /* 0xffffffa4008c7947 */ /* 0x000fea000383ffff */
.L_x_3795:
        /* <DEDUP_REMOVED lines=11> */
.L_x_4024:
[----:B------:R-:W-:Y:S05]  /*33340*/  BSYNC B0 ;  /* 0x0000000000007941 */ /* 0x000fea0003800000 */
.L_x_4023:
[----:B------:R-:W-:Y:S05]  /*33350*/  BRA `(.L_x_4025) ;  /* 0xffffffa400747947 */ /* 0x000fea000383ffff */
.L_x_3796:
[----:B------:R-:W-:Y:S01]  /*33360*/  BSSY B0, `(.L_x_4026) ;  /* 0x0000006000007945 */ /* 0x000fe20003800000 */
[----:B------:R-:W-:-:S07]  /*33370*/  IMAD.MOV.U32 R15, RZ, RZ, -0x1 ;  /* 0xffffffffff0f7424 */ /* 0x000fce00078e00ff */
[----:B01----:R-:W-:Y:S05]  /*33380*/  WARPSYNC.COLLECTIVE R15, `(.L_x_4027) ;  /* 0x000000000f0c7348 */ /* 0x003fea0003c00000 */
[----:B------:R-:W-:Y:S02]  /*33390*/  ELECT P6, UR62, PT ;  /* 0x00000000003e782f */ /* 0x000fe400038c0000 */
[----:B------:R-:W-:Y:S01]  /*333a0*/  MOV R14, UR62 ;  /* 0x0000003e000e7c02 */ /* 0x000fe20008000f00 */
[----:B01----:R-:W-:Y:S10]  /*333b0*/  ENDCOLLECTIVE ;  /* 0x000000000000791b */ /* 0x003ff40003800000 */
.L_x_4027:
[----:B------:R-:W-:Y:S05]  /*333c0*/  BSYNC B0 ;  /* 0x0000000000007941 */ /* 0x000fea0003800000 */
.L_x_4026:
[----:B------:R-:W-:Y:S05]  /*333d0*/  BRA `(.L_x_4028) ;  /* 0xffffffa400687947 */ /* 0x000fea000383ffff */
.L_x_3798:
[----:B0-----:R0:W1:Y:S02]  /*333e0*/  SYNCS.PHASECHK.TRANS64.TRYWAIT P1, [R6+URZ], R5 ;  /* 0x00000005060075a7 */ /* 0x001064000802017f */
[----:B-1----:R-:W-:Y:S05]  /*333f0*/  @!P1 NANOSLEEP.SYNCS 0x989680 ;  /* 0x009896800000995d */ /* 0x002fea0003900000 */
[----:B------:R-:W1:Y:S02]  /*33400*/  @!P1 SYNCS.PHASECHK.TRANS64 P1, [R6+URZ], R5 ;  /* 0x00000005060095a7 */ /* 0x000e64000802007f */
[----:B-1----:R-:W-:Y:S05]  /*33410*/  @!P1 BRA `(.L_x_3798) ;  /* 0xfffffffc00f09947 */ /* 0x002fea000383ffff */
[----:B------:R-:W-:Y:S05]  /*33420*/  BRA `(.L_x_4029) ;  /* 0xffffffa400a47947 */ /* 0x000fea000383ffff */
.L_x_3799:
[----:B-1----:R1:W2:Y:S02]  /*33430*/  SYNCS.PHASECHK.TRANS64.TRYWAIT P1, [R7+URZ], R2 ;  /* 0x00000002070075a7 */ /* 0x0022a4000802017f */
[----:B--2---:R-:W-:Y:S05]  /*33440*/  @!P1 NANOSLEEP.SYNCS 0x989680 ;  /* 0x009896800000995d */ /* 0x004fea0003900000 */
[----:B------:R-:W2:Y:S02]  /*33450*/  @!P1 SYNCS.PHASECHK.TRANS64 P1, [R7+URZ], R2 ;  /* 0x00000002070095a7 */ /* 0x000ea4000802007f */
[----:B--2---:R-:W-:Y:S05]  /*33460*/  @!P1 BRA `(.L_x_3799) ;  /* 0xfffffffc00f09947 */ /* 0x004fea000383ffff */
[----:B------:R-:W-:Y:S05]  /*33470*/  BRA `(.L_x_4030) ;  /* 0xffffffa400987947 */ /* 0x000fea000383ffff */
.L_x_3801:
[----:B--2---:R2:W3:Y:S02]  /*33480*/  SYNCS.PHASECHK.TRANS64.TRYWAIT P1, [R4+URZ+0x33460], R5 ;  /* 0x03346005040075a7 */ /* 0x0044e4000802017f */
[----:B---3--:R-:W-:Y:S05]  /*33490*/  @!P1 NANOSLEEP.SYNCS 0x989680 ;  /* 0x009896800000995d */ /* 0x008fea0003900000 */
[----:B------:R-:W3:Y:S02]  /*334a0*/  @!P1 SYNCS.PHASECHK.TRANS64 P1, [R4+URZ+0x33460], R5 ;  /* 0x03346005040095a7 */ /* 0x000ee4000802007f */
[----:B---3--:R-:W-:Y:S05]  /*334b0*/  @!P1 BRA `(.L_x_3801) ;  /* 0xfffffffc00f09947 */ /* 0x008fea000383ffff */
[----:B------:R-:W-:Y:S05]  /*334c0*/  BRA `(.L_x_4031) ;  /* 0xffffffa4009c7947 */ /* 0x000fea000383ffff */
.L_x_3803:
[----:B---3--:R3:W4:Y:S02]  /*334d0*/  SYNCS.PHASECHK.TRANS64.TRYWAIT P1, [R3+URZ+0x33460], R2 ;  /* 0x03346002030075a7 */ /* 0x008724000802017f */
[----:B----4-:R-:W-:Y:S05]  /*334e0*/  @!P1 NANOSLEEP.SYNCS 0x989680 ;  /* 0x009896800000995d */ /* 0x010fea0003900000 */
[----:B------:R-:W4:Y:S02]  /*334f0*/  @!P1 SYNCS.PHASECHK.TRANS64 P1, [R3+URZ+0x33460], R2 ;  /* 0x03346002030095a7 */ /* 0x000f24000802007f */
[----:B----4-:R-:W-:Y:S05]  /*33500*/  @!P1 BRA `(.L_x_3803) ;  /* 0xfffffffc00f09947 */ /* 0x010fea000383ffff */
[----:B------:R-:W-:Y:S05]  /*33510*/  BRA `(.L_x_4032) ;  /* 0xffffffa4009c7947 */ /* 0x000fea000383ffff */
.L_x_3805:
[----:B----4-:R4:W0:Y:S02]  /*33520*/  SYNCS.PHASECHK.TRANS64.TRYWAIT P0, [R4+URZ+0x33480], R5 ;  /* 0x03348005040075a7 */ /* 0x010824000800017f */
[----:B0-----:R-:W-:Y:S05]  /*33530*/  @!P0 NANOSLEEP.SYNCS 0x989680 ;  /* 0x009896800000895d */ /* 0x001fea0003900000 */
[----:B------:R-:W0:Y:S02]  /*33540*/  @!P0 SYNCS.PHASECHK.TRANS64 P0, [R4+URZ+0x33480], R5 ;  /* 0x03348005040085a7 */ /* 0x000e24000800007f */
[----:B0-----:R-:W-:Y:S05]  /*33550*/  @!P0 BRA `(.L_x_3805) ;  /* 0xfffffffc00f08947 */ /* 0x001fea000383ffff */
[----:B------:R-:W-:Y:S05]  /*33560*/  BRA `(.L_x_3806) ;  /* 0xffffffa400987947 */ /* 0x000fea000383ffff */
.L_x_4033:
        /* <DEDUP_REMOVED lines=9> */
.L_x_13268:


//--------------------- .text._ZN7cutlass13device_kernelIN5flash11enable_sm90INS1_16FlashAttnFwdSm90INS1_25CollectiveMainloopFwdSm90ILi2EN4cute5tupleIJNS5_1CILi1EEES8_S8_EEENS6_IJNS7_ILi128EEENS7_ILi160EEENS7_ILi192EEEEEELi192ENS_12float_e4m3_tEfNS_4arch4Sm90ELb0ELb1ELb0ELb0ELb0ELb0ELb0ELb1ELb1ELb1ELb1ELb0EEENS1_21CollectiveEpilogueFwdINS6_IJSA_SC_SB_EEES9_NS_10bfloat16_tESG_Li256ELb0ELb1ELb1ELb1EEENS1_19SingleTileSchedulerILb0ELb1ELb1ELi128EEEEEEEEEvNT_6ParamsE --------------------------
	.section	.text._ZN7cutlass13device_kernelIN5flash11enable_sm90INS1_16FlashAttnFwdSm90INS1_25CollectiveMainloopFwdSm90ILi2EN4cute5tupleIJNS5_1CILi1EEES8_S8_EEENS6_IJNS7_ILi128EEENS7_ILi160EEENS7_ILi192EEEEEELi192ENS_12float_e4m3_tEfNS_4arch4Sm90ELb0ELb1ELb0ELb0ELb0ELb0ELb0ELb1ELb1ELb1ELb1ELb0EEENS1_21CollectiveEpilogueFwdINS6_IJSA_SC_SB_EEES9_NS_10bfloat16_tESG_Li256ELb0ELb1ELb1ELb1EEENS1_19SingleTileSchedulerILb0ELb1ELb1ELi128EEEEEEEEEvNT_6ParamsE,"ax",@progbits
	.align	128
.text._ZN7cutlass13device_kernelIN5flash11enable_sm90INS1_16FlashAttnFwdSm90INS1_25CollectiveMainloopFwdSm90ILi2EN4cute5tupleIJNS5_1CILi1EEES8_S8_EEENS6_IJNS7_ILi128EEENS7_ILi160EEENS7_ILi192EEEEEELi192ENS_12float_e4m3_tEfNS_4arch4Sm90ELb0ELb1ELb0ELb0ELb0ELb0ELb0ELb1ELb1ELb1ELb1ELb0EEENS1_21CollectiveEpilogueFwdINS6_IJSA_SC_SB_EEES9_NS_10bfloat16_tESG_Li256ELb0ELb1ELb1ELb1EEENS1_19SingleTileSchedulerILb0ELb1ELb1ELi128EEEEEEEEEvNT_6ParamsE:
        .type           _ZN7cutlass13device_kernelIN5flash11enable_sm90INS1_16FlashAttnFwdSm90INS1_25CollectiveMainloopFwdSm90ILi2EN4cute5tupleIJNS5_1CILi1EEES8_S8_EEENS6_IJNS7_ILi128EEENS7_ILi160EEENS7_ILi192EEEEEELi192ENS_12float_e4m3_tEfNS_4arch4Sm90ELb0ELb1ELb0ELb0ELb0ELb0ELb0ELb1ELb1ELb1ELb1ELb0EEENS1_21CollectiveEpilogueFwdINS6_IJSA_SC_SB_EEES9_NS_10bfloat16_tESG_Li256ELb0ELb1ELb1ELb1EEENS1_19SingleTileSchedulerILb0ELb1ELb1ELi128EEEEEEEEEvNT_6ParamsE,@function
        .size           _ZN7cutlass13device_kernelIN5flash11enable_sm90INS1_16FlashAttnFwdSm90INS1_25CollectiveMainloopFwdSm90ILi2EN4cute5tupleIJNS5_1CILi1EEES8_S8_EEENS6_IJNS7_ILi128EEENS7_ILi160EEENS7_ILi192EEEEEELi192ENS_12float_e4m3_tEfNS_4arch4Sm90ELb0ELb1ELb0ELb0ELb0ELb0ELb0ELb1ELb1ELb1ELb1ELb0EEENS1_21CollectiveEpilogueFwdINS6_IJSA_SC_SB_EEES9_NS_10bfloat16_tESG_Li256ELb0ELb1ELb1ELb1EEENS1_19SingleTileSchedulerILb0ELb1ELb1ELi128EEEEEEEEEvNT_6ParamsE,(.L_x_13269 - _ZN7cutlass13device_kernelIN5flash11enable_sm90INS1_16FlashAttnFwdSm90INS1_25CollectiveMainloopFwdSm90ILi2EN4cute5tupleIJNS5_1CILi1EEES8_S8_EEENS6_IJNS7_ILi128EEENS7_ILi160EEENS7_ILi192EEEEEELi192ENS_12float_e4m3_tEfNS_4arch4Sm90ELb0ELb1ELb0ELb0ELb0ELb0ELb0ELb1ELb1ELb1ELb1ELb0EEENS1_21CollectiveEpilogueFwdINS6_IJSA_SC_SB_EEES9_NS_10bfloat16_tESG_Li256ELb0ELb1ELb1ELb1EEENS1_19SingleTileSchedulerILb0ELb1ELb1ELi128EEEEEEEEEvNT_6ParamsE)
        .other          _ZN7cutlass13device_kernelIN5flash11enable_sm90INS1_16FlashAttnFwdSm90INS1_25CollectiveMainloopFwdSm90ILi2EN4cute5tupleIJNS5_1CILi1EEES8_S8_EEENS6_IJNS7_ILi128EEENS7_ILi160EEENS7_ILi192EEEEEELi192ENS_12float_e4m3_tEfNS_4arch4Sm90ELb0ELb1ELb0ELb0ELb0ELb0ELb0ELb1ELb1ELb1ELb1ELb0EEENS1_21CollectiveEpilogueFwdINS6_IJSA_SC_SB_EEES9_NS_10bfloat16_tESG_Li256ELb0ELb1ELb1ELb1EEENS1_19SingleTileSchedulerILb0ELb1ELb1ELi128EEEEEEEEEvNT_6ParamsE,@"STO_CUDA_ENTRY STV_DEFAULT"
_ZN7cutlass13device_kernelIN5flash11enable_sm90INS1_16FlashAttnFwdSm90INS1_25CollectiveMainloopFwdSm90ILi2EN4cute5tupleIJNS5_1CILi1EEES8_S8_EEENS6_IJNS7_ILi128EEENS7_ILi160EEENS7_ILi192EEEEEELi192ENS_12float_e4m3_tEfNS_4arch4Sm90ELb0ELb1ELb0ELb0ELb0ELb0ELb0ELb1ELb1ELb1ELb1ELb0EEENS1_21CollectiveEpilogueFwdINS6_IJSA_SC_SB_EEES9_NS_10bfloat16_tESG_Li256ELb0ELb1ELb1ELb1EEENS1_19SingleTileSchedulerILb0ELb1ELb1ELi128EEEEEEEEEvNT_6ParamsE:
        /* <DEDUP_REMOVED lines=18> */
.L_x_4035:
[----:B------:R-:W-:Y:S05]  /*0120*/  BSYNC B0 ;  /* 0x0000000000007941 */ /* 0x000fea0003800000 */
.L_x_4034:
        /* <DEDUP_REMOVED lines=41> */
.L_x_4036:
        /* <DEDUP_REMOVED lines=22> */
.L_x_4037:
        /* <DEDUP_REMOVED lines=18> */
.L_x_4038:
        /* <DEDUP_REMOVED lines=22> */
.L_x_4039:
        /* <DEDUP_REMOVED lines=22> */
.L_x_4040:
[----:B0-----:R-:W-:Y:S01]  /*0900*/  UMOV UR4, 0x1 ;  /* 0x0000000100047882 */ /* 0x001fe20000000000 */
[----:B------:R-:W-:Y:S01]  /*0910*/  PLOP3.LUT P0, PT, PT, PT, UP0, 0x80, 0x0 ;  /* 0x000000000000781c */ /* 0x000fe20003f0f008 */
[----:B------:R-:W-:Y:S01]  /*0920*/  USEL UR4, UR4, 0x2, !UP0 ;  /* 0x0000000204047887 */ /* 0x000fe2000c000000 */
[----:B------:R-:W-:Y:S01]  /*0930*/  NOP ;  /* 0x0000000000007918 */ /* 0x000fe20000000000 */
[----:B------:R-:W-:Y:S01]  /*0940*/  ULDC.64 UR58, c[0x0][0x208] ;  /* 0x00008200003a7ab9 */ /* 0x000fe20000000a00 */
[----:B------:R-:W-:Y:S03]  /*0950*/  BSSY B6, `(.L_x_4041) ;  /* 0x0001b28000067945 */ /* 0x000fe60003800000 */
[----:B------:R-:W-:-:S05]  /*0960*/  IMAD.U32 R2, RZ, RZ, UR4 ;  /* 0x00000004ff027e24 */ /* 0x000fca000f8e00ff */
[----:B------:R0:W-:Y:S01]  /*0970*/  STL [R1+0x18], R2 ;  /* 0x0000180201007387 */ /* 0x0001e20000100800 */
[----:B-12-4-:R-:W-:Y:S06]  /*0980*/  BAR.SYNC.DEFER_BLOCKING 0x0 ;  /* 0x0000000000007b1d */ /* 0x016fec0000010000 */
[----:B------:R-:W-:Y:S05]  /*0990*/  @!P0 BRA `(.L_x_4042) ;  /* 0x0000016400bc8947 */ /* 0x000fea0003800000 */
.L_x_4043:
[----:B------:R-:W-:-:S08]  /*09a0*/  NOP ;  /* 0x0000000000007918 */ /* 0x000fd00000000000 */
[----:B------:R-:W1:Y:S02]  /*09b0*/  USETMAXREG.TRY_ALLOC.CTAPOOL UP0, 0xf0 ;  /* 0x000000f0000079c8 */ /* 0x000e640008000600 */
[----:B-1----:R-:W-:-:S13]  /*09c0*/  PLOP3.LUT P0, PT, PT, PT, UP0, 0x80, 0x0 ;  /* 0x000000000000781c */ /* 0x002fda0003f0f008 */
[----:B------:R-:W-:Y:S05]  /*09d0*/  @!P0 BRA `(.L_x_4043) ;  /* 0xfffffffc00f08947 */ /* 0x000fea000383ffff */
[----:B------:R-:W1:Y:S01]  /*09e0*/  S2R R10, SR_TID.X ;  /* 0x00000000000a7919 */ /* 0x000e620000002100 */
[----:B------:R-:W2:Y:S01]  /*09f0*/  S2UR UR6, SR_CTAID.Y ;  /* 0x00000000000679c3 */ /* 0x000ea20000002600 */
[----:B------:R-:W-:Y:S02]  /*0a00*/  ULDC UR7, c[0x0][0xc50] ;  /* 0x0003140000077ab9 */ /* 0x000fe40000000800 */
[----:B------:R-:W-:-:S05]  /*0a10*/  UISETP.NE.AND UP0, UPT, UR7, 0x1, UPT ;  /* 0x000000010700788c */ /* 0x000fca000bf05270 */
[----:B------:R-:W3:Y:S06]  /*0a20*/  S2UR UR9, SR_CTAID.Z ;  /* 0x00000000000979c3 */ /* 0x000eec0000002700 */
[----:B------:R-:W-:Y:S01]  /*0a30*/  @UP0 ULDC UR4, c[0x0][0xc54] ;  /* 0x0003150000040ab9 */ /* 0x000fe20000000800 */
[----:B------:R-:W-:Y:S01]  /*0a40*/  @UP0 ULDC UR8, c[0x0][0xc58] ;  /* 0x0003160000080ab9 */ /* 0x000fe20000000800 */
[----:B--2---:R-:W-:Y:S02]  /*0a50*/  UIMAD.WIDE.U32 UR4, UR6, UR4, URZ ;  /* 0x00000004060472a5 */ /* 0x004fe4000f8e003f */
[----:B------:R-:W-:-:S02]  /*0a60*/  UMOV UR55, UR6 ;  /* 0x0000000600377c82 */ /* 0x000fc40008000000 */
[----:B------:R-:W-:Y:S01]  /*0a70*/  @UP0 USHF.R.U32.HI UR55, URZ, UR8, UR5 ;  /* 0x000000083f370299 */ /* 0x000fe20008011605 */
[----:B-1----:R-:W-:-:S03]  /*0a80*/  LOP3.LUT R0, R10, 0xffffff80, RZ, 0xc0, !PT ;  /* 0xffffff800a007812 */ /* 0x002fc600078ec0ff */
[----:B------:R-:W-:Y:S01]  /*0a90*/  UIADD3 UR4, -UR55, URZ, URZ ;  /* 0x0000003f37047290 */ /* 0x000fe2000fffe13f */
[----:B------:R-:W-:Y:S06]  /*0aa0*/  BAR.ARV 0x8, 0x180 ;  /* 0x0206000000007b1d */ /* 0x000fec0000002000 */
[----:B------:R-:W-:Y:S01]  /*0ab0*/  ISETP.NE.AND P0, PT, R0, 0x80, PT ;  /* 0x000000800000780c */ /* 0x000fe20003f05270 */
[----:B------:R-:W-:-:S12]  /*0ac0*/  UIMAD UR4, UR7, UR4, UR6 ;  /* 0x00000004070472a4 */ /* 0x000fd8000f8e0206 */
[----:B------:R-:W-:Y:S06]  /*0ad0*/  @!P0 BAR.ARV 0x9, 0x100 ;  /* 0x0244000000008b1d */ /* 0x000fec0000002000 */
[----:B---3--:R-:W-:-:S13]  /*0ae0*/  ISETP.LE.AND P0, PT, RZ, UR9, PT ;  /* 0x00000009ff007c0c */ /* 0x008fda000bf03270 */
[----:B------:R-:W-:Y:S05]  /*0af0*/  @!P0 BRA `(.L_x_4044) ;  /* 0x000001b000348947 */ /* 0x000fea0003800000 */
[----:B------:R-:W1:Y:S01]  /*0b00*/  S2UR UR18, SR_CTAID.Z ;  /* 0x00000000001279c3 */ /* 0x000e620000002700 */
[----:B------:R-:W-:Y:S01]  /*0b10*/  ULDC.64 UR6, c[0x0][0x990] ;  /* 0x0002640000067ab9 */ /* 0x000fe20000000a00 */
[----:B------:R-:W-:Y:S01]  /*0b20*/  ULDC.64 UR8, c[0x0][0x998] ;  /* 0x0002660000087ab9 */ /* 0x000fe20000000a00 */
[----:B------:R-:W-:Y:S01]  /*0b30*/  UISETP.NE.U32.AND UP0, UPT, UR6, URZ, UPT ;  /* 0x0000003f0600728c */ /* 0x000fe2000bf05070 */
[----:B------:R-:W-:Y:S01]  /*0b40*/  IMAD.MOV.U32 R7, RZ, RZ, 0x3f800000 ;  /* 0x3f800000ff077424 */ /* 0x000fe200078e00ff */
[----:B------:R-:W-:Y:S02]  /*0b50*/  UISETP.NE.U32.AND UP1, UPT, UR8, URZ, UPT ;  /* 0x0000003f0800728c */ /* 0x000fe4000bf25070 */
[----:B------:R-:W-:Y:S01]  /*0b60*/  UISETP.NE.AND.EX UP0, UPT, UR7, URZ, UPT, UP0 ;  /* 0x0000003f0700728c */ /* 0x000fe2000bf05300 */
[----:B------:R-:W2:Y:S01]  /*0b70*/  LDC.64 R8, c[0x0][0x418] ;  /* 0x00010600ff087b82 */ /* 0x000ea20000000a00 */
[----:B------:R-:W-:-:S04]  /*0b80*/  UISETP.NE.AND.EX UP1, UPT, UR9, URZ, UPT, UP1 ;  /* 0x0000003f0900728c */ /* 0x000fc8000bf25310 */
[----:B------:R-:W-:Y:S02]  /*0b90*/  PLOP3.LUT P0, PT, PT, PT, UP0, 0x80, 0x0 ;  /* 0x000000000000781c */ /* 0x000fe40003f0f008 */
[----:B------:R-:W-:Y:S01]  /*0ba0*/  PLOP3.LUT P1, PT, PT, PT, UP1, 0x80, 0x0 ;  /* 0x000000000000781c */ /* 0x000fe20003f2f018 */
[----:B------:R-:W3:Y:S02]  /*0bb0*/  LDC R22, c[0x0][0x288] ;  /* 0x0000a200ff167b82 */ /* 0x000ee40000000800 */
[----:B------:R-:W-:Y:S02]  /*0bc0*/  @UP0 ULDC.64 UR12, c[0x0][0x9a8] ;  /* 0x00026a00000c0ab9 */ /* 0x000fe40000000a00 */
[----:B------:R-:W-:Y:S01]  /*0bd0*/  @UP1 ULDC.64 UR16, c[0x0][0x9b8] ;  /* 0x00026e0000101ab9 */ /* 0x000fe20000000a00 */
[----:B------:R-:W-:Y:S02]  /*0be0*/  @UP1 USHF.R.S32.HI UR20, URZ, 0x1f, UR55 ;  /* 0x0000001f3f141899 */ /* 0x000fe40008011437 */
[----:B-1----:R-:W-:Y:S01]  /*0bf0*/  USHF.R.S32.HI UR14, URZ, 0x1f, UR18 ;  /* 0x0000001f3f0e7899 */ /* 0x002fe20008011412 */
[----:B------:R-:W1:Y:S01]  /*0c00*/  LDC R17, c[0x0][0x424] ;  /* 0x00010900ff117b82 */ /* 0x000e620000000800 */
[----:B------:R-:W-:-:S02]  /*0c10*/  @UP0 UIMAD.WIDE.U32 UR10, UR18, UR12, URZ ;  /* 0x0000000c120a02a5 */ /* 0x000fc4000f8e003f */
[----:B------:R-:W-:Y:S02]  /*0c20*/  @UP0 UIMAD UR5, UR14, UR12, URZ ;  /* 0x0000000c0e0502a4 */ /* 0x000fe4000f8e023f */
[----:B------:R-:W-:Y:S02]  /*0c30*/  @UP1 UIMAD UR15, UR14, UR16, URZ ;  /* 0x000000100e0f12a4 */ /* 0x000fe4000f8e023f */
[----:B------:R-:W-:Y:S01]  /*0c40*/  IMAD.U32 R0, RZ, RZ, UR14 ;  /* 0x0000000eff007e24 */ /* 0x000fe2000f8e00ff */
[----:B------:R-:W-:Y:S01]  /*0c50*/  @UP0 UIMAD UR14, UR18, UR13, UR5 ;  /* 0x0000000d120e02a4 */ /* 0x000fe2000f8e0205 */
[----:B------:R-:W-:Y:S01]  /*0c60*/  IMAD.MOV.U32 R0, RZ, RZ, 0x3f800000 ;  /* 0x3f800000ff007424 */ /* 0x000fe200078e00ff */
[----:B------:R-:W-:Y:S01]  /*0c70*/  @UP0 USHF.R.S32.HI UR5, URZ, 0x1f, UR55 ;  /* 0x0000001f3f050899 */ /* 0x000fe20008011437 */
[----:B------:R-:W4:Y:S01]  /*0c80*/  LDC R6, c[0x0][0x2f0] ;  /* 0x0000bc00ff067b82 */ /* 0x000f220000000800 */
[----:B------:R-:W-:Y:S02]  /*0c90*/  @UP1 UIMAD.WIDE.U32 UR12, UR18, UR16, URZ ;  /* 0x00000010120c12a5 */ /* 0x000fe4000f8e003f */
[----:B------:R-:W-:-:S02]  /*0ca0*/  @UP1 UIMAD UR15, UR18, UR17, UR15 ;  /* 0x00000011120f12a4 */ /* 0x000fc4000f8e020f */
[----:B------:R-:W-:Y:S01]  /*0cb0*/  @UP0 UIADD3 UR11, UR11, UR14, URZ ;  /* 0x0000000e0b0b0290 */ /* 0x000fe2000fffe03f */
[----:B------:R-:W-:Y:S01]  /*0cc0*/  @UP0 ULDC.64 UR16, c[0x0][0x9b0] ;  /* 0x00026c0000100ab9 */ /* 0x000fe20000000a00 */
[----:B------:R-:W-:Y:S01]  /*0cd0*/  @UP1 ULDC.64 UR18, c[0x0][0x9c0] ;  /* 0x0002700000121ab9 */ /* 0x000fe20000000a00 */
[----:B------:R-:W-:Y:S02]  /*0ce0*/  @UP0 UIMAD UR5, UR5, UR16, URZ ;  /* 0x00000010050502a4 */ /* 0x000fe4000f8e023f */
[----:B------:R-:W-:Y:S02]  /*0cf0*/  @UP1 UIMAD UR14, UR20, UR18, URZ ;  /* 0x00000012140e12a4 */ /* 0x000fe4000f8e023f */
[----:B------:R-:W-:Y:S02]  /*0d00*/  @UP1 UIADD3 UR13, UR13, UR15, URZ ;  /* 0x0000000f0d0d1290 */ /* 0x000fe4000fffe03f */
[----:B------:R-:W-:Y:S02]  /*0d10*/  @UP0 UIMAD UR5, UR55, UR17, UR5 ;  /* 0x00000011370502a4 */ /* 0x000fe4000f8e0205 */
[----:B------:R-:W-:-:S02]  /*0d20*/  @UP0 UIMAD.WIDE.U32 UR10, UR55, UR16, UR10 ;  /* 0x00000010370a02a5 */ /* 0x000fc4000f8e000a */
[----:B------:R-:W-:Y:S02]  /*0d30*/  @UP1 UIMAD UR14, UR55, UR19, UR14 ;  /* 0x00000013370e12a4 */ /* 0x000fe4000f8e020e */
[----:B------:R-:W-:Y:S02]  /*0d40*/  @UP1 UIMAD.WIDE.U32 UR12, UR55, UR18, UR12 ;  /* 0x00000012370c12a5 */ /* 0x000fe4000f8e000c */
[----:B------:R-:W-:Y:S02]  /*0d50*/  @UP0 UIADD3 UR11, UR11, UR5, URZ ;  /* 0x000000050b0b0290 */ /* 0x000fe4000fffe03f */
[----:B------:R-:W-:Y:S02]  /*0d60*/  @UP0 ULEA UR6, UP2, UR10, UR6, 0x2 ;  /* 0x000000060a060291 */ /* 0x000fe4000f84103f */
[----:B------:R-:W-:Y:S02]  /*0d70*/  @UP1 UIADD3 UR5, UR13, UR14, URZ ;  /* 0x0000000e0d051290 */ /* 0x000fe4000fffe03f */
[----:B------:R-:W-:-:S02]  /*0d80*/  @UP1 ULEA UR8, UP3, UR12, UR8, 0x2 ;  /* 0x000000080c081291 */ /* 0x000fc4000f86103f */
[----:B------:R-:W-:Y:S01]  /*0d90*/  @UP0 ULEA.HI.X UR7, UR10, UR7, UR11, 0x2, UP2 ;  /* 0x000000070a070291 */ /* 0x000fe200090f140b */
[----:B0-----:R-:W-:Y:S01]  /*0da0*/  IMAD.U32 R2, RZ, RZ, UR6 ;  /* 0x00000006ff027e24 */ /* 0x001fe2000f8e00ff */
[----:B------:R-:W-:Y:S02]  /*0db0*/  @UP1 ULEA.HI.X UR9, UR12, UR9, UR5, 0x2, UP3 ;  /* 0x000000090c091291 */ /* 0x000fe400098f1405 */
[----:B------:R-:W-:Y:S01]  /*0dc0*/  IMAD.U32 R4, RZ, RZ, UR8 ;  /* 0x00000008ff047e24 */ /* 0x000fe2000f8e00ff */
[----:B------:R-:W0:Y:S01]  /*0dd0*/  S2UR UR40, SR_CTAID.X ;  /* 0x00000000002879c3 */ /* 0x000e220000002500 */
[----:B------:R-:W-:Y:S01]  /*0de0*/  IMAD.U32 R3, RZ, RZ, UR7 ;  /* 0x00000007ff037e24 */ /* 0x000fe2000f8e00ff */
[----:B------:R-:W-:Y:S01]  /*0df0*/  ULDC UR5, c[0x0][0x448] ;  /* 0x0001120000057ab9 */ /* 0x000fe20000000800 */
[----:B------:R-:W-:Y:S01]  /*0e00*/  IMAD.U32 R5, RZ, RZ, UR9 ;  /* 0x00000009ff057e24 */ /* 0x000fe2000f8e00ff */
[----:B------:R-:W-:Y:S01]  /*0e10*/  ULDC.64 UR6, c[0x0][0x9e0] ;  /* 0x0002780000067ab9 */ /* 0x000fe20000000a00 */
[----:B------:R-:W-:Y:S01]  /*0e20*/  ULDC UR11, c[0x0][0x988] ;  /* 0x00026200000b7ab9 */ /* 0x000fe20000000800 */
[----:B------:R3:W5:Y:S04]  /*0e30*/  @P0 LDG.E R7, desc[UR58][R2.64] ;  /* 0x0000003a02070981 */ /* 0x000768000c1e1900 */
[----:B------:R-:W5:Y:S01]  /*0e40*/  @P1 LDG.E R0, desc[UR58][R4.64] ;  /* 0x0000003a04001981 */ /* 0x000f62000c1e1900 */
[----:B--2---:R-:W-:Y:S01]  /*0e50*/  ISETP.NE.U32.AND P0, PT, R8, RZ, PT ;  /* 0x000000ff0800720c */ /* 0x004fe20003f05070 */
[----:B------:R-:W-:Y:S01]  /*0e60*/  UISETP.NE.AND UP1, UPT, UR5, 0x1, UPT ;  /* 0x000000010500788c */ /* 0x000fe2000bf25270 */
[----:B------:R-:W-:Y:S01]  /*0e70*/  VIADD R23, R10, 0xffffff80 ;  /* 0xffffff800a177836 */ /* 0x000fe20000000000 */
[----:B------:R-:W-:Y:S01]  /*0e80*/  UISETP.GE.AND UP0, UPT, UR7, 0x1, UPT ;  /* 0x000000010700788c */ /* 0x000fe2000bf06270 */
[----:B------:R-:W-:-:S02]  /*0e90*/  ISETP.NE.AND.EX P0, PT, R9, RZ, PT, P0 ;  /* 0x000000ff0900720c */ /* 0x000fc40003f05300 */
[----:B---3--:R-:W-:Y:S02]  /*0ea0*/  IADD3 R2, -R22, 0x1, RZ ;  /* 0x0000000116027810 */ /* 0x008fe40007ffe1ff */
[----:B-1----:R-:W-:Y:S02]  /*0eb0*/  SEL R17, R17, 0x1, P0 ;  /* 0x0000000111117807 */ /* 0x002fe40000000000 */
[----:B------:R-:W-:Y:S02]  /*0ec0*/  PLOP3.LUT P1, PT, PT, PT, UP0, 0x80, 0x0 ;  /* 0x000000000000781c */ /* 0x000fe40003f2f008 */
[----:B------:R-:W-:Y:S01]  /*0ed0*/  @UP1 ULDC UR9, c[0x0][0x44c] ;  /* 0x0001130000091ab9 */ /* 0x000fe20000000800 */
[CC--:B----4-:R-:W-:Y:S01]  /*0ee0*/  IMAD R2, R17.reuse, R6.reuse, R2 ;  /* 0x0000000611027224 */ /* 0x0d0fe200078e0202 */
[----:B0-----:R-:W-:Y:S01]  /*0ef0*/  USHF.L.U32 UR40, UR40, 0x7, URZ ;  /* 0x0000000728287899 */ /* 0x001fe2000800063f */
[----:B------:R-:W-:Y:S01]  /*0f00*/  IMAD R19, R17, R6, RZ ;  /* 0x0000000611137224 */ /* 0x000fe200078e02ff */
[----:B------:R-:W-:-:S02]  /*0f10*/  @UP1 ULDC UR12, c[0x0][0x450] ;  /* 0x00011400000c1ab9 */ /* 0x000fc40000000800 */
[----:B------:R-:W-:Y:S01]  /*0f20*/  R2UR UR10, R2 ;  /* 0x00000000020a72ca */ /* 0x000fe200000e0000 */
[----:B------:R-:W-:Y:S02]  /*0f30*/  @UP1 UIADD3 UR8, UR40, 0x7f, URZ ;  /* 0x0000007f28081890 */ /* 0x000fe4000fffe03f */
[----:B------:R-:W-:Y:S02]  /*0f40*/  UIADD3 UR5, UR40, 0x7f, URZ ;  /* 0x0000007f28057890 */ /* 0x000fe4000fffe03f */
[----:B------:R-:W-:-:S04]  /*0f50*/  UIMAD.WIDE.U32 UR8, UR8, UR9, URZ ;  /* 0x00000009080872a5 */ /* 0x000fc8000f8e003f */
[----:B------:R-:W-:-:S04]  /*0f60*/  @UP1 USHF.R.U32.HI UR5, URZ, UR12, UR9 ;  /* 0x0000000c3f051299 */ /* 0x000fc80008011609 */
[----:B------:R-:W-:-:S04]  /*0f70*/  UIADD3 UR8, UR10, UR5, URZ ;  /* 0x000000050a087290 */ /* 0x000fc8000fffe03f */
[----:B------:R-:W-:Y:S01]  /*0f80*/  UIADD3 UR6, UR8, UR6, URZ ;  /* 0x0000000608067290 */ /* 0x000fe2000fffe03f */
[----:B-----5:R-:W-:-:S04]  /*0f90*/  FMUL.FTZ R0, R7, R0 ;  /* 0x0000000007007220 */ /* 0x020fc80000410000 */
[----:B------:R-:W-:-:S05]  /*0fa0*/  FMUL.FTZ R0, R0, UR11 ;  /* 0x0000000b00007c20 */ /* 0x000fca0008410000 */
[----:B------:R-:W-:Y:S01]  /*0fb0*/  R2UR UR36, R0 ;  /* 0x00000000002472ca */ /* 0x000fe200000e0000 */
[----:B------:R-:W-:Y:S01]  /*0fc0*/  IMAD.U32 R0, RZ, RZ, UR6 ;  /* 0x00000006ff007e24 */ /* 0x000fe2000f8e00ff */
[----:B------:R-:W-:-:S13]  /*0fd0*/  @!P1 BRA `(.L_x_4045) ;  /* 0x0000000000409947 */ /* 0x000fda0003800000 */
        /* <DEDUP_REMOVED lines=10> */
.L_x_4046:
[----:B------:R-:W-:-:S11]  /*1080*/  UISETP.NE.AND UP0, UPT, UR7, 0x1, UPT ;  /* 0x000000010700788c */ /* 0x000fd6000bf05270 */
[----:B------:R-:W-:Y:S02]  /*1090*/  @UP0 ULDC.64 UR10, c[0x0][0x9e8] ;  /* 0x00027a00000a0ab9 */ /* 0x000fe40000000a00 */
[----:B------:R-:W-:-:S04]  /*10a0*/  UIMAD.WIDE.U32 UR8, UR5, UR10, URZ ;  /* 0x0000000a050872a5 */ /* 0x000fc8000f8e003f */
[----:B------:R-:W-:-:S12]  /*10b0*/  @UP0 USHF.R.U32.HI UR5, URZ, UR11, UR9 ;  /* 0x0000000b3f050299 */ /* 0x000fd80008011609 */
.L_x_4047:
[----:B------:R-:W-:-:S06]  /*10c0*/  UIMAD UR5, UR5, UR7, UR7 ;  /* 0x00000007050572a4 */ /* 0x000fcc000f8e0207 */
[----:B------:R-:W-:-:S07]  /*10d0*/  VIMNMX R0, R0, UR5, PT ;  /* 0x0000000500007c48 */ /* 0x000fce000bfe0100 */
.L_x_4045:
[CC--:B------:R-:W-:Y:S01]  /*10e0*/  IMAD R22, R17.reuse, R6.reuse, -R22 ;  /* 0x0000000611167224 */ /* 0x0c0fe200078e0a16 */
[----:B------:R-:W-:Y:S01]  /*10f0*/  @UP1 ULDC UR8, c[0x0][0x44c] ;  /* 0x0001130000081ab9 */ /* 0x000fe20000000800 */
[----:B------:R-:W-:Y:S01]  /*1100*/  VIADD R2, R0, 0x9f ;  /* 0x0000009f00027836 */ /* 0x000fe20000000000 */
[----:B------:R-:W-:Y:S01]  /*1110*/  UIMAD.WIDE.U32 UR8, UR40, UR8, URZ ;  /* 0x00000008280872a5 */ /* 0x000fe2000f8e003f */
[----:B------:R-:W-:Y:S01]  /*1120*/  IMAD R0, R17, R6, 0x9f ;  /* 0x0000009f11007424 */ /* 0x000fe200078e0206 */
[----:B------:R-:W-:Y:S01]  /*1130*/  R2UR UR6, R22 ;  /* 0x00000000160672ca */ /* 0x000fe200000e0000 */
[----:B------:R-:W-:Y:S01]  /*1140*/  @UP1 ULDC UR10, c[0x0][0x450] ;  /* 0x00011400000a1ab9 */ /* 0x000fe20000000800 */
[----:B------:R-:W-:Y:S01]  /*1150*/  IMAD.HI R2, R2, 0x66666667, RZ ;  /* 0x6666666702027827 */ /* 0x000fe200078e02ff */
[----:B------:R-:W-:Y:S01]  /*1160*/  UMOV UR5, UR40 ;  /* 0x0000002800057c82 */ /* 0x000fe20008000000 */
[----:B------:R-:W-:Y:S02]  /*1170*/  @UP1 USHF.R.U32.HI UR5, URZ, UR10, UR9 ;  /* 0x0000000a3f051299 */ /* 0x000fe40008011609 */
[----:B------:R-:W-:Y:S01]  /*1180*/  IMAD.HI R0, R0, 0x66666667, RZ ;  /* 0x6666666700007827 */ /* 0x000fe200078e02ff */
[----:B------:R-:W-:-:S04]  /*1190*/  SHF.R.U32.HI R5, RZ, 0x1f, R2 ;  /* 0x0000001fff057819 */ /* 0x000fc80000011602 */
[----:B------:R-:W-:Y:S02]  /*11a0*/  SHF.R.U32.HI R3, RZ, 0x1f, R0 ;  /* 0x0000001fff037819 */ /* 0x000fe40000011600 */
[----:B------:R-:W-:Y:S01]  /*11b0*/  UIADD3 UR5, UR6, UR5, URZ ;  /* 0x0000000506057290 */ /* 0x000fe2000fffe03f */
[----:B------:R-:W-:Y:S02]  /*11c0*/  LEA.HI.SX32 R2, R2, R5, 0x1a ;  /* 0x0000000502027211 */ /* 0x000fe400078fd2ff */
[----:B------:R-:W-:Y:S01]  /*11d0*/  ULDC UR6, c[0x0][0x9dc] ;  /* 0x0002770000067ab9 */ /* 0x000fe20000000800 */
[----:B------:R-:W-:Y:S01]  /*11e0*/  LEA.HI.SX32 R3, R0, R3, 0x1a ;  /* 0x0000000300037211 */ /* 0x000fe200078fd2ff */
[----:B------:R-:W-:-:S03]  /*11f0*/  UIADD3 UR6, UR5, -UR6, URZ ;  /* 0x8000000605067290 */ /* 0x000fc6000fffe03f */
[----:B------:R-:W-:Y:S01]  /*1200*/  VIMNMX R16, R3, R2, PT ;  /* 0x0000000203107248 */ /* 0x000fe20003fe0100 */
[----:B------:R-:W-:Y:S08]  /*1210*/  @!P1 BRA `(.L_x_4048) ;  /* 0x0000000000449947 */ /* 0x000ff00003800000 */
        /* <DEDUP_REMOVED lines=10> */
.L_x_4049:
[----:B------:R-:W-:-:S11]  /*12c0*/  UISETP.NE.AND UP0, UPT, UR7, 0x1, UPT ;  /* 0x000000010700788c */ /* 0x000fd6000bf05270 */
[----:B------:R-:W-:Y:S02]  /*12d0*/  @UP0 ULDC.64 UR10, c[0x0][0x9e8] ;  /* 0x00027a00000a0ab9 */ /* 0x000fe40000000a00 */
[----:B------:R-:W-:-:S04]  /*12e0*/  UIMAD.WIDE.U32 UR8, UR5, UR10, URZ ;  /* 0x0000000a050872a5 */ /* 0x000fc8000f8e003f */
[----:B------:R-:W-:-:S12]  /*12f0*/  @UP0 USHF.R.U32.HI UR5, URZ, UR11, UR9 ;  /* 0x0000000b3f050299 */ /* 0x000fd80008011609 */
.L_x_4050:
[----:B------:R-:W-:-:S04]  /*1300*/  UIMAD UR5, UR5, UR7, URZ ;  /* 0x00000007050572a4 */ /* 0x000fc8000f8e023f */
[----:B------:R-:W-:-:S04]  /*1310*/  UISETP.LT.AND UP0, UPT, UR6, UR5, UPT ;  /* 0x000000050600728c */ /* 0x000fc8000bf01270 */
[----:B------:R-:W-:-:S12]  /*1320*/  USEL UR6, UR6, UR5, !UP0 ;  /* 0x0000000506067287 */ /* 0x000fd8000c000000 */
.L_x_4048:
[----:B------:R-:W-:Y:S02]  /*1330*/  UIMAD.WIDE UR6, UR6, 0x66666667, URZ ;  /* 0x66666667060678a5 */ /* 0x000fe4000f8e023f */
[----:B------:R-:W-:Y:S02]  /*1340*/  USHF.R.U32.HI UR10, URZ, 0x10, UR4 ;  /* 0x000000103f0a7899 */ /* 0x000fe40008011604 */
[----:B------:R-:W-:Y:S02]  /*1350*/  USHF.R.U32.HI UR5, URZ, 0x1f, UR7 ;  /* 0x0000001f3f057899 */ /* 0x000fe40008011607 */
[----:B------:R-:W-:Y:S02]  /*1360*/  ULOP3.LUT UR56, UR4, 0xffff, URZ, 0xc0, !UPT ;  /* 0x0000ffff04387892 */ /* 0x000fe4000f8ec03f */
[----:B------:R-:W-:Y:S01]  /*1370*/  ULEA.HI.SX32 UR5, UR7, UR5, 0x1a ;  /* 0x0000000507057291 */ /* 0x000fe2000f8fd23f */
[----:B------:R-:W-:-:S03]  /*1380*/  UMOV UR4, URZ ;  /* 0x0000003f00047c82 */ /* 0x000fc60008000000 */
[----:B------:R-:W-:-:S04]  /*1390*/  UISETP.LT.AND UP0, UPT, URZ, UR5, UPT ;  /* 0x000000053f00728c */ /* 0x000fc8000bf01270 */
[----:B------:R-:W-:Y:S02]  /*13a0*/  USEL UR9, URZ, UR5, !UP0 ;  /* 0x000000053f097287 */ /* 0x000fe4000c000000 */
[----:B------:R-:W-:-:S04]  /*13b0*/  UISETP.NE.AND UP0, UPT, UR10, URZ, UPT ;  /* 0x0000003f0a00728c */ /* 0x000fc8000bf05270 */
[----:B------:R-:W-:-:S07]  /*13c0*/  ISETP.GT.AND P0, PT, R16, UR9, PT ;  /* 0x0000000910007c0c */ /* 0x000fce000bf04270 */
[----:B------:R-:W-:-:S06]  /*13d0*/  @!UP0 ULDC UR10, c[0x0][0x9f0] ;  /* 0x00027c00000a8ab9 */ /* 0x000fcc0000000800 */
[----:B------:R-:W-:Y:S05]  /*13e0*/  @!P0 BRA `(.L_x_4051) ;  /* 0x00000000008c8947 */ /* 0x000fea0003800000 */
[----:B------:R-:W-:Y:S01]  /*13f0*/  IMAD.U32 R5, RZ, RZ, UR10 ;  /* 0x0000000aff057e24 */ /* 0x000fe2000f8e00ff */
[----:B------:R-:W-:-:S04]  /*1400*/  UMOV UR4, URZ ;  /* 0x0000003f00047c82 */ /* 0x000fc80008000000 */
[----:B------:R-:W-:-:S04]  /*1410*/  IABS R0, R5 ;  /* 0x0000000500007213 */ /* 0x000fc80000000000 */
[----:B------:R-:W-:Y:S02]  /*1420*/  R2UR UR11, R0 ;  /* 0x00000000000b72ca */ /* 0x000fe400000e0000 */
[----:B------:R-:W-:Y:S02]  /*1430*/  IADD3 R0, R5, -0x1, R16 ;  /* 0xffffffff05007810 */ /* 0x000fe40007ffe010 */
[----:B------:R-:W-:Y:S02]  /*1440*/  IABS R5, R5 ;  /* 0x0000000500057213 */ /* 0x000fe40000000000 */
[----:B------:R-:W-:-:S03]  /*1450*/  R2UR UR6, R0 ;  /* 0x00000000000672ca */ /* 0x000fc600000e0000 */
[----:B------:R-:W-:-:S04]  /*1460*/  IMAD.MOV R5, RZ, RZ, -R5 ;  /* 0x000000ffff057224 */ /* 0x000fc800078e0a05 */
[----:B------:R-:W0:Y:S06]  /*1470*/  I2F.RP R2, UR11 ;  /* 0x0000000b00027d06 */ /* 0x000e2c0008209400 */
[----:B------:R-:W-:-:S06]  /*1480*/  UIADD3 UR6, -UR9, UR6, URZ ;  /* 0x0000000609067290 */ /* 0x000fcc000fffe13f */
[----:B------:R-:W-:Y:S01]  /*1490*/  IMAD.U32 R0, RZ, RZ, UR6 ;  /* 0x00000006ff007e24 */ /* 0x000fe2000f8e00ff */
[----:B------:R-:W-:Y:S01]  /*14a0*/  ULOP3.LUT UR6, UR6, UR10, URZ, 0x3c, !UPT ;  /* 0x0000000a06067292 */ /* 0x000fe2000f8e3c3f */
[----:B0-----:R-:W0:Y:S03]  /*14b0*/  MUFU.RCP R2, R2 ;  /* 0x0000000200027308 */ /* 0x001e260000001000 */
[----:B------:R-:W-:-:S04]  /*14c0*/  IABS R0, R0 ;  /* 0x0000000000007213 */ /* 0x000fc80000000000 */
[----:B------:R-:W-:Y:S01]  /*14d0*/  R2UR UR8, R0 ;  /* 0x00000000000872ca */ /* 0x000fe200000e0000 */
[----:B------:R-:W-:Y:S02]  /*14e0*/  IMAD.MOV.U32 R0, RZ, RZ, R5 ;  /* 0x000000ffff007224 */ /* 0x000fe400078e0005 */
[----:B0-----:R-:W-:-:S06]  /*14f0*/  VIADD R3, R2, 0xffffffe ;  /* 0x0ffffffe02037836 */ /* 0x001fcc0000000000 */
        /* <DEDUP_REMOVED lines=18> */
.L_x_4051:
[----:B------:R-:W-:Y:S02]  /*1620*/  UIMAD UR56, UR56, UR4, UR9 ;  /* 0x00000004383872a4 */ /* 0x000fe4000f8e0209 */
[----:B------:R-:W-:Y:S01]  /*1630*/  IMAD.U32 R3, RZ, RZ, UR4 ;  /* 0x00000004ff037e24 */ /* 0x000fe2000f8e00ff */
[----:B------:R-:W-:Y:S02]  /*1640*/  PLOP3.LUT P0, PT, PT, PT, PT, 0x80, 0x0 ;  /* 0x000000000000781c */ /* 0x000fe40003f0f070 */
[----:B------:R-:W-:Y:S01]  /*1650*/  CS2R R10, SRZ ;  /* 0x00000000000a7805 */ /* 0x000fe2000001ff00 */
[----:B------:R-:W-:Y:S01]  /*1660*/  IMAD.MOV.U32 R0, RZ, RZ, RZ ;  /* 0x000000ffff007224 */ /* 0x000fe200078e00ff */
[----:B------:R-:W-:Y:S02]  /*1670*/  CS2R R52, SRZ ;  /* 0x0000000000347805 */ /* 0x000fe4000001ff00 */
[----:B------:R-:W-:Y:S01]  /*1680*/  VIADDMNMX R16, R3, UR56, R16, PT ;  /* 0x0000003803107c46 */ /* 0x000fe2000b800110 */
[----:B------:R-:W-:Y:S01]  /*1690*/  IMAD.MOV.U32 R2, RZ, RZ, RZ ;  /* 0x000000ffff027224 */ /* 0x000fe200078e00ff */
[----:B------:R-:W-:Y:S01]  /*16a0*/  CS2R R6, SRZ ;  /* 0x0000000000067805 */ /* 0x000fe2000001ff00 */
[----:B------:R-:W-:Y:S01]  /*16b0*/  IMAD.MOV.U32 R9, RZ, RZ, RZ ;  /* 0x000000ffff097224 */ /* 0x000fe200078e00ff */
[----:B------:R-:W-:Y:S01]  /*16c0*/  ISETP.GT.AND P1, PT, R16, UR56, PT ;  /* 0x0000003810007c0c */ /* 0x000fe2000bf24270 */
        /* <DEDUP_REMOVED lines=82> */
.L_x_4053:
[----:B------:R-:W-:-:S04]  /*1bf0*/  SHF.L.U32 R0, RZ, 0x1f, RZ ;  /* 0x0000001fff007819 */ /* 0x000fc800000006ff */
[----:B------:R-:W0:Y:S02]  /*1c00*/  SYNCS.PHASECHK.TRANS64.TRYWAIT P0, [UR37+0x33400], R0 ;  /* 0x03340000ff0075a7 */ /* 0x000e240008000165 */
[----:B0-----:R-:W-:Y:S05]  /*1c10*/  @!P0 BRA `(.L_x_4054) ;  /* 0x0000019c00f48947 */ /* 0x001fea0003800000 */
.L_x_4197:
[----:B------:R-:W2:Y:S02]  /*1c20*/  LDL R2, [R1+0x18] ;  /* 0x0000180001027983 */ /* 0x000ea40000100800 */
[----:B--2---:R-:W-:-:S13]  /*1c30*/  R2UR UR4, R2 ;  /* 0x00000000020472ca */ /* 0x004fda00000e0000 */
[----:B------:R-:W-:-:S06]  /*1c40*/  ULOP3.LUT UR4, UR4, 0x1, URZ, 0xfc, !UPT ;  /* 0x0000000104047892 */ /* 0x000fcc000f8efc3f */
[----:B------:R-:W-:-:S05]  /*1c50*/  IMAD.U32 R2, RZ, RZ, UR4 ;  /* 0x00000004ff027e24 */ /* 0x000fca000f8e00ff */
[----:B------:R-:W-:-:S13]  /*1c60*/  ISETP.NE.AND P0, PT, R2, 0x3, PT ;  /* 0x000000030200780c */ /* 0x000fda0003f05270 */
[----:B------:R-:W-:Y:S05]  /*1c70*/  @!P0 BRA `(.L_x_4055) ;  /* 0x0000000000048947 */ /* 0x000fea0003800000 */
[----:B------:R-:W-:Y:S01]  /*1c80*/  BPT.TRAP 0x1 ;  /* 0x000000040000795c */ /* 0x000fe20000300000 */
.L_x_4055:
[----:B------:R1:W2:Y:S01]  /*1c90*/  SYNCS.PHASECHK.TRANS64.TRYWAIT P2, [UR37+0x33430], R0 ;  /* 0x03343000ff0075a7 */ /* 0x0002a20008040165 */
[----:B------:R-:W-:Y:S05]  /*1ca0*/  @!P0 BRA `(.L_x_4056) ;  /* 0x0000000000048947 */ /* 0x000fea0003800000 */
[----:B------:R-:W-:Y:S01]  /*1cb0*/  BPT.TRAP 0x1 ;  /* 0x000000040000795c */ /* 0x000fe20000300000 */
.L_x_4056:
[----:B------:R-:W3:Y:S02]  /*1cc0*/  S2R R2, SR_TID.X ;  /* 0x0000000000027919 */ /* 0x000ee40000002100 */
[----:B---3--:R-:W-:-:S04]  /*1cd0*/  LOP3.LUT R2, R2, 0x7f, RZ, 0xc0, !PT ;  /* 0x0000007f02027812 */ /* 0x008fc800078ec0ff */
[----:B------:R-:W-:Y:S01]  /*1ce0*/  ISETP.NE.AND P1, PT, R2, RZ, PT ;  /* 0x000000ff0200720c */ /* 0x000fe20003f25270 */
[----:B------:R-:W-:-:S05]  /*1cf0*/  IMAD.U32 R2, RZ, RZ, UR38 ;  /* 0x00000026ff027e24 */ /* 0x000fca000f8e00ff */
[----:B------:R-:W-:Y:S01]  /*1d00*/  LOP3.LUT R2, R2, 0x10000, RZ, 0xfc, !PT ;  /* 0x0001000002027812 */ /* 0x000fe200078efcff */
[----:B--2---:R-:W-:Y:S06]  /*1d10*/  @P2 BRA `(.L_x_4057) ;  /* 0x0000000000082947 */ /* 0x004fec0003800000 */
[----:B------:R-:W2:Y:S02]  /*1d20*/  SYNCS.PHASECHK.TRANS64.TRYWAIT P2, [UR37+0x33430], R0 ;  /* 0x03343000ff0075a7 */ /* 0x000ea40008040165 */
[----:B--2---:R-:W-:Y:S05]  /*1d30*/  @!P2 BRA `(.L_x_4058) ;  /* 0x0000019c00c4a947 */ /* 0x004fea0003800000 */
.L_x_4057:
[----:B------:R-:W-:Y:S05]  /*1d40*/  WARPSYNC.ALL ;  /* 0x0000000000007948 */ /* 0x000fea0003800000 */
[----:B0-----:R-:W-:Y:S01]  /*1d50*/  IMAD.MOV.U32 R3, RZ, RZ, -0x7fffffe0 ;  /* 0x80000020ff037424 */ /* 0x001fe200078e00ff */
[----:B------:R-:W-:Y:S01]  /*1d60*/  UIADD3 UR4, UR37, 0x24200, URZ ;  /* 0x0002420025047890 */ /* 0x000fe2000fffe03f */
[C---:B------:R-:W-:Y:S01]  /*1d70*/  R2UR UR16, R2.reuse ;  /* 0x00000000021072ca */ /* 0x040fe200000e0000 */
[----:B------:R-:W-:Y:S02]  /*1d80*/  WARPGROUP.ARRIVE ;  /* 0x00000000000079c5 */ /* 0x000fe40000000000 */
        /* <DEDUP_REMOVED lines=12> */
[----:B------:R-:W-:Y:S01]  /*1e50*/  R2UR UR4, R2 ;  /* 0x00000000020472ca */ /* 0x000fe200000e0000 */
[----:B------:R-:W-:Y:S01]  /*1e60*/  UIADD3 UR14, UR38, 0x80, URZ ;  /* 0x00000080260e7890 */ /* 0x000fe2000fffe03f */
[----:B-12---:R-:W-:Y:S01]  /*1e70*/  LOP3.LUT R0, R105, 0xffffff80, RZ, 0xc0, !PT ;  /* 0xffffff8069007812 */ /* 0x006fe200078ec0ff */
[----:B------:R-:W-:Y:S01]  /*1e80*/  UIADD3 UR10, UR38, 0x100, URZ ;  /* 0x00000100260a7890 */ /* 0x000fe2000fffe03f */
[----:B------:R-:W-:Y:S01]  /*1e90*/  LEA.HI R104, R104, R23, RZ, 0x2 ;  /* 0x0000001768687211 */ /* 0x000fe200078f10ff */
[----:B------:R-:W-:Y:S01]  /*1ea0*/  UMOV UR18, UR38 ;  /* 0x0000002600127c82 */ /* 0x000fe20008000000 */
[----:B------:R-:W-:Y:S01]  /*1eb0*/  UIADD3 UR6, UR38, 0x180, URZ ;  /* 0x0000018026067890 */ /* 0x000fe2000fffe03f */
[----:B------:R-:W-:Y:S01]  /*1ec0*/  QGMMA.64x32x32.F32.E4M3.E4M3 R88, gdesc[UR16], RZ, !UPT, gsb0 ;  /* 0x00600000105879f3 */ /* 0x000fe2000c0008ff */
[----:B------:R-:W-:Y:S01]  /*1ed0*/  UMOV UR7, 0x80000020 ;  /* 0x8000002000077882 */ /* 0x000fe20000000000 */
[----:B------:R-:W-:Y:S01]  /*1ee0*/  R2UR UR16, R2 ;  /* 0x00000000021072ca */ /* 0x000fe200000e0000 */
[----:B------:R-:W-:Y:S01]  /*1ef0*/  UIADD3 UR18, UR38, 0x200, URZ ;  /* 0x0000020026127890 */ /* 0x000fe2000fffe03f */
[----:B------:R-:W-:Y:S01]  /*1f00*/  R2UR UR17, R3 ;  /* 0x00000000031172ca */ /* 0x000fe200000e0000 */
[----:B------:R-:W-:Y:S01]  /*1f10*/  UMOV UR19, 0x80000020 ;  /* 0x8000002000137882 */ /* 0x000fe20000000000 */
[----:B------:R-:W-:Y:S01]  /*1f20*/  UMOV UR21, 0x80000020 ;  /* 0x8000002000157882 */ /* 0x000fe20000000000 */
[----:B------:R-:W-:Y:S01]  /*1f30*/  UMOV UR25, 0x80000020 ;  /* 0x8000002000197882 */ /* 0x000fe20000000000 */
[----:B------:R-:W-:Y:S01]  /*1f40*/  UIADD3 UR26, UR38, 0x582, URZ ;  /* 0x00000582261a7890 */ /* 0x000fe2000fffe03f */
[----:B------:R-:W-:Y:S01]  /*1f50*/  IMAD.IADD R10, R23, 0x1, -R0 ;  /* 0x00000001170a7824 */ /* 0x000fe200078e0a00 */
[----:B------:R-:W-:Y:S01]  /*1f60*/  UMOV UR27, 0x80000020 ;  /* 0x80000020001b7882 */ /* 0x000fe20000000000 */
[----:B------:R-:W-:Y:S01]  /*1f70*/  UIADD3 UR30, UR38, 0x602, URZ ;  /* 0x00000602261e7890 */ /* 0x000fe2000fffe03f */
[----:B------:R-:W-:Y:S01]  /*1f80*/  LEA.HI R0, R106, R106, RZ, 0x1 ;  /* 0x0000006a6a007211 */ /* 0x000fe200078f08ff */
[----:B------:R-:W-:Y:S01]  /*1f90*/  UMOV UR29, UR25 ;  /* 0x00000019001d7c82 */ /* 0x000fe20008000000 */
[----:B------:R-:W-:Y:S01]  /*1fa0*/  UMOV UR31, 0x80000020 ;  /* 0x80000020001f7882 */ /* 0x000fe20000000000 */
[----:B------:R-:W-:Y:S01]  /*1fb0*/  UIADD3 UR34, UR38, 0x682, URZ ;  /* 0x0000068226227890 */ /* 0x000fe2000fffe03f */
[----:B------:R-:W-:Y:S01]  /*1fc0*/  SHF.R.S32.HI R5, RZ, 0x1f, R10 ;  /* 0x0000001fff057819 */ /* 0x000fe2000001140a */
[----:B------:R-:W-:Y:S01]  /*1fd0*/  UMOV UR33, UR25 ;  /* 0x0000001900217c82 */ /* 0x000fe20008000000 */
[----:B------:R-:W-:Y:S01]  /*1fe0*/  UMOV UR35, 0x80000020 ;  /* 0x8000002000237882 */ /* 0x000fe20000000000 */
[----:B------:R-:W-:Y:S01]  /*1ff0*/  UIADD3 UR46, UR38, 0x702, URZ ;  /* 0x00000702262e7890 */ /* 0x000fe2000fffe03f */
[CC--:B------:R-:W-:Y:S01]  /*2000*/  LEA.HI R4, R5.reuse, R10.reuse, RZ, 0x2 ;  /* 0x0000000a05047211 */ /* 0x0c0fe200078f10ff */
[----:B------:R-:W-:Y:S01]  /*2010*/  UMOV UR45, UR25 ;  /* 0x00000019002d7c82 */ /* 0x000fe20008000000 */
[----:B------:R-:W-:Y:S01]  /*2020*/  UMOV UR47, 0x80000020 ;  /* 0x80000020002f7882 */ /* 0x000fe20000000000 */
[----:B------:R-:W-:Y:S01]  /*2030*/  LOP3.LUT R104, R104, 0xfffffffc, RZ, 0xc0, !PT ;  /* 0xfffffffc68687812 */ /* 0x000fe200078ec0ff */
[----:B------:R-:W-:Y:S01]  /*2040*/  ULDC UR61, c[0x0][0x288] ;  /* 0x0000a200003d7ab9 */ /* 0x000fe20000000800 */
[----:B------:R-:W-:Y:S01]  /*2050*/  LOP3.LUT R9, R0, 0x3fffffe, RZ, 0xc0, !PT ;  /* 0x03fffffe00097812 */ /* 0x000fe200078ec0ff */
[----:B------:R-:W-:Y:S01]  /*2060*/  ULDC UR57, c[0x0][0x9dc] ;  /* 0x0002770000397ab9 */ /* 0x000fe20000000800 */
[----:B------:R-:W-:Y:S01]  /*2070*/  LEA.HI R5, R5, R10, RZ, 0x5 ;  /* 0x0000000a05057211 */ /* 0x000fe200078f28ff */
[----:B------:R-:W-:Y:S01]  /*2080*/  IMAD.IADD R104, R23, 0x1, -R104 ;  /* 0x0000000117687824 */ /* 0x000fe200078e0a68 */
[--C-:B------:R-:W-:Y:S01]  /*2090*/  SHF.R.S32.HI R0, RZ, 0x2, R4.reuse ;  /* 0x00000002ff007819 */ /* 0x100fe20000011404 */
[----:B------:R-:W-:Y:S01]  /*20a0*/  IMAD.IADD R9, R106, 0x1, -R9 ;  /* 0x000000016a097824 */ /* 0x000fe200078e0a09 */
[----:B------:R-:W-:Y:S01]  /*20b0*/  SHF.R.S32.HI R7, RZ, 0x1f, R4 ;  /* 0x0000001fff077819 */ /* 0x000fe20000011404 */
[----:B------:R-:W-:Y:S01]  /*20c0*/  ULOP3.LUT UR57, URZ, UR57, URZ, 0x33, !UPT ;  /* 0x000000393f397292 */ /* 0x000fe2000f8e333f */
[----:B------:R-:W-:-:S02]  /*20d0*/  SHF.R.S32.HI R5, RZ, 0x5, R5 ;  /* 0x00000005ff057819 */ /* 0x000fc40000011405 */
[----:B------:R-:W-:Y:S02]  /*20e0*/  LEA.HI R7, R7, R0, RZ, 0x3 ;  /* 0x0000000007077211 */ /* 0x000fe400078f18ff */
[----:B------:R-:W-:Y:S02]  /*20f0*/  LEA R5, R5, UR40, 0x4 ;  /* 0x0000002805057c11 */ /* 0x000fe4000f8e20ff */
[----:B------:R-:W-:Y:S02]  /*2100*/  LOP3.LUT R7, R7, 0xfffffff8, RZ, 0xc0, !PT ;  /* 0xfffffff807077812 */ /* 0x000fe400078ec0ff */
[----:B------:R-:W-:Y:S02]  /*2110*/  LEA.HI R6, R104, R104, RZ, 0x1 ;  /* 0x0000006868067211 */ /* 0x000fe400078f08ff */
[----:B------:R-:W-:Y:S01]  /*2120*/  IADD3 R0, R5, R0, -R7 ;  /* 0x0000000005007210 */ /* 0x000fe20007ffe807 */
[----:B------:R-:W-:Y:S01]  /*2130*/  IMAD.MOV.U32 R7, RZ, RZ, -0xa0 ;  /* 0xffffff60ff077424 */ /* 0x000fe200078e00ff */
[----:B------:R-:W-:-:S03]  /*2140*/  LOP3.LUT R5, R6, 0x1ffffffe, RZ, 0xc0, !PT ;  /* 0x1ffffffe06057812 */ /* 0x000fc600078ec0ff */
[----:B------:R-:W-:Y:S02]  /*2150*/  IMAD R0, R9, 0x40, R0 ;  /* 0x0000004009007824 */ /* 0x000fe400078e0200 */
[----:B------:R-:W-:Y:S02]  /*2160*/  IMAD.IADD R5, R104, 0x1, -R5 ;  /* 0x0000000168057824 */ /* 0x000fe400078e0a05 */
[----:B------:R-:W-:Y:S02]  /*2170*/  IMAD R7, R16, R7, 0xa1 ;  /* 0x000000a110077424 */ /* 0x000fe400078e0207 */
[----:B------:R-:W-:Y:S02]  /*2180*/  IMAD R9, R5, 0x8, R0 ;  /* 0x0000000805097824 */ /* 0x000fe400078e0200 */
[----:B------:R-:W-:Y:S02]  /*2190*/  IMAD.U32 R0, RZ, RZ, UR37 ;  /* 0x00000025ff007e24 */ /* 0x000fe4000f8e00ff */
[----:B------:R-:W-:Y:S01]  /*21a0*/  IMAD.MOV.U32 R6, RZ, RZ, R9 ;  /* 0x000000ffff067224 */ /* 0x000fe200078e0009 */
[----:B------:R-:W-:-:S02]  /*21b0*/  WARPGROUP.DEPBAR.LE gsb0, 0x0 ;  /* 0x00008000000079c5 */ /* 0x000fc40000010000 */
[----:B------:R-:W-:Y:S01]  /*21c0*/  WARPGROUP.ARRIVE ;  /* 0x00000000000079c5 */ /* 0x000fe20000000000 */
[----:B------:R-:W-:-:S05]  /*21d0*/  @!P1 VIADD R0, R0, 0x33440 ;  /* 0x0003344000009836 */ /* 0x000fca0000000000 */
[----:B------:R-:W-:Y:S01]  /*21e0*/  QGMMA.64x32x32.F32.E4M3.E4M3 R72, gdesc[UR12], RZ, !UPT, gsb0 ;  /* 0x006000000c4879f3 */ /* 0x000fe2000c0008ff */
[----:B------:R-:W-:Y:S01]  /*21f0*/  UIADD3 UR12, UR38, 0x102, URZ ;  /* 0x00000102260c7890 */ /* 0x000fe2000fffe03f */
[----:B------:R-:W-:Y:S01]  /*2200*/  @!P1 PRMT R0, RZ, 0x654, R0 ;  /* 0x00000654ff009816 */ /* 0x000fe20000000000 */
[----:B------:R-:W-:Y:S01]  /*2210*/  UIADD3 UR14, UR38, 0x280, URZ ;  /* 0x00000280260e7890 */ /* 0x000fe2000fffe03f */
[----:B------:R-:W-:Y:S01]  /*2220*/  UMOV UR13, 0x80000020 ;  /* 0x80000020000d7882 */ /* 0x000fe20000000000 */
[----:B------:R-:W-:Y:S01]  /*2230*/  UMOV UR15, 0x80000020 ;  /* 0x80000020000f7882 */ /* 0x000fe20000000000 */
[----:B------:R-:W-:Y:S02]  /*2240*/  WARPGROUP.DEPBAR.LE gsb0, 0x0 ;  /* 0x00008000000079c5 */ /* 0x000fe40000010000 */
[----:B------:R-:W-:-:S06]  /*2250*/  WARPGROUP.ARRIVE ;  /* 0x00000000000079c5 */ /* 0x000fcc0000000000 */
[----:B------:R-:W-:Y:S01]  /*2260*/  QGMMA.64x32x32.F32.E4M3.E4M3 R56, gdesc[UR8], RZ, !UPT, gsb0 ;  /* 0x00600000083879f3 */ /* 0x000fe2000c0008ff */
[----:B------:R-:W-:Y:S01]  /*2270*/  R2UR UR10, R2 ;  /* 0x00000000020a72ca */ /* 0x000fe200000e0000 */
[----:B------:R-:W-:Y:S01]  /*2280*/  UMOV UR9, 0x80000020 ;  /* 0x8000002000097882 */ /* 0x000fe20000000000 */
[----:B------:R-:W-:-:S11]  /*2290*/  UIADD3 UR11, UR38, 0x82, URZ ;  /* 0x00000082260b7890 */ /* 0x000fd6000fffe03f */
[----:B------:R-:W-:Y:S02]  /*22a0*/  UIADD3 UR8, UR10, 0x2, URZ ;  /* 0x000000020a087890 */ /* 0x000fe4000fffe03f */
[----:B------:R-:W-:Y:S02]  /*22b0*/  UIADD3 UR20, UR10, 0x400, URZ ;  /* 0x000004000a147890 */ /* 0x000fe4000fffe03f */
[----:B------:R-:W-:-:S07]  /*22c0*/  UIADD3 UR24, UR10, 0x402, URZ ;  /* 0x000004020a187890 */ /* 0x000fce000fffe03f */
[----:B------:R-:W-:Y:S01]  /*22d0*/  UMOV UR28, UR24 ;  /* 0x00000018001c7c82 */ /* 0x000fe20008000000 */
[----:B------:R-:W-:Y:S01]  /*22e0*/  UMOV UR32, UR24 ;  /* 0x0000001800207c82 */ /* 0x000fe20008000000 */
[----:B------:R-:W-:Y:S01]  /*22f0*/  UMOV UR44, UR24 ;  /* 0x00000018002c7c82 */ /* 0x000fe20008000000 */
        /* <DEDUP_REMOVED lines=11> */
[----:B------:R-:W-:Y:S01]  /*23b0*/  UMOV UR17, 0x80000020 ;  /* 0x8000002000117882 */ /* 0x000fe20000000000 */
[----:B------:R-:W-:Y:S02]  /*23c0*/  WARPGROUP.DEPBAR.LE gsb0, 0x0 ;  /* 0x00008000000079c5 */ /* 0x000fe40000010000 */
[----:B------:R-:W-:-:S06]  /*23d0*/  WARPGROUP.ARRIVE ;  /* 0x00000000000079c5 */ /* 0x000fcc0000000000 */
[----:B------:R-:W-:Y:S01]  /*23e0*/  QGMMA.64x32x32.F32.E4M3.E4M3 R88, gdesc[UR4], R88, gsb0 ;  /* 0x00600000045879f3 */ /* 0x000fe20008000858 */
[----:B------:R-:W-:Y:S01]  /*23f0*/  UMOV UR4, UR8 ;  /* 0x0000000800047c82 */ /* 0x000fe20008000000 */
        /* <DEDUP_REMOVED lines=31> */
[----:B------:R-:W-:Y:S02]  /*25f0*/  UIADD3 UR4, UR38, 0x300, URZ ;  /* 0x0000030026047890 */ /* 0x000fe4000fffe03f */
[----:B------:R-:W-:Y:S02]  /*2600*/  UIADD3 UR5, UR38, 0x380, URZ ;  /* 0x0000038026057890 */ /* 0x000fe4000fffe03f */
        /* <DEDUP_REMOVED lines=29> */
[----:B------:R-:W-:Y:S02]  /*27e0*/  UIADD3 UR14, UR38, 0x382, URZ ;  /* 0x00000382260e7890 */ /* 0x000fe4000fffe03f */
        /* <DEDUP_REMOVED lines=72> */
[----:B------:R-:W-:Y:S01]  /*2c70*/  UIADD3 UR6, UR38, 0x502, URZ ;  /* 0x0000050226067890 */ /* 0x000fe2000fffe03f */
[----:B------:R-:W-:Y:S01]  /*2c80*/  ULDC UR4, c[0x0][0x448] ;  /* 0x0001120000047ab9 */ /* 0x000fe20000000800 */
[----:B------:R-:W-:Y:S01]  /*2c90*/  UMOV UR5, UR25 ;  /* 0x0000001900057c82 */ /* 0x000fe20008000000 */
[----:B------:R-:W-:Y:S01]  /*2ca0*/  UISETP.NE.AND UP0, UPT, UR4, 0x1, UPT ;  /* 0x000000010400788c */ /* 0x000fe2000bf05270 */
[----:B------:R-:W-:Y:S02]  /*2cb0*/  UMOV UR7, 0x80000020 ;  /* 0x8000002000077882 */ /* 0x000fe40000000000 */
[----:B------:R-:W-:-:S03]  /*2cc0*/  UMOV UR4, UR24 ;  /* 0x0000001800047c82 */ /* 0x000fc60008000000 */
[----:B------:R-:W-:Y:S02]  /*2cd0*/  PLOP3.LUT P2, PT, PT, PT, UP0, 0x80, 0x0 ;  /* 0x000000000000781c */ /* 0x000fe40003f4f008 */
[----:B------:R-:W-:Y:S01]  /*2ce0*/  PLOP3.LUT P3, PT, PT, PT, UP0, 0x80, 0x0 ;  /* 0x000000000000781c */ /* 0x000fe20003f6f008 */
[----:B------:R-:W-:Y:S02]  /*2cf0*/  WARPGROUP.DEPBAR.LE gsb0, 0x0 ;  /* 0x00008000000079c5 */ /* 0x000fe40000010000 */
[----:B------:R-:W-:-:S06]  /*2d00*/  WARPGROUP.ARRIVE ;  /* 0x00000000000079c5 */ /* 0x000fcc0000000000 */
[----:B------:R-:W-:Y:S01]  /*2d10*/  QGMMA.64x32x32.F32.E4M3.E4M3 R88, gdesc[UR4], R88, gsb0 ;  /* 0x00600000045879f3 */ /* 0x000fe20008000858 */
[----:B------:R-:W-:Y:S02]  /*2d20*/  @UP0 ULDC UR4, c[0x0][0x44c] ;  /* 0x0001130000040ab9 */ /* 0x000fe40000000800 */
[----:B------:R-:W-:Y:S01]  /*2d30*/  @P2 IMAD.HI.U32 R5, R9, UR4, RZ ;  /* 0x0000000409052c27 */ /* 0x000fe2000f8e00ff */
[----:B------:R-:W-:-:S04]  /*2d40*/  @UP0 ULDC UR4, c[0x0][0x450] ;  /* 0x0001140000040ab9 */ /* 0x000fc80000000800 */
[----:B------:R-:W-:Y:S01]  /*2d50*/  @P3 SHF.R.U32.HI R6, RZ, UR4, R5 ;  /* 0x00000004ff063c19 */ /* 0x000fe20008011605 */
[----:B------:R-:W-:Y:S01]  /*2d60*/  ULDC.64 UR4, c[0x0][0x9e0] ;  /* 0x0002780000047ab9 */ /* 0x000fe20000000a00 */
[----:B------:R-:W-:Y:S01]  /*2d70*/  LOP3.LUT R5, R4, 0x7ffffffc, RZ, 0xc0, !PT ;  /* 0x7ffffffc04057812 */ /* 0x000fe200078ec0ff */
[----:B------:R-:W-:Y:S02]  /*2d80*/  UISETP.GE.AND UP1, UPT, UR5, 0x1, UPT ;  /* 0x000000010500788c */ /* 0x000fe4000bf26270 */
[----:B------:R-:W0:Y:S02]  /*2d90*/  SHFL.IDX PT, R13, R6, RZ, 0x1c1f ;  /* 0x001c1fff060d7589 */ /* 0x000e2400000e0000 */
[----:B------:R-:W-:Y:S02]  /*2da0*/  IMAD.IADD R10, R10, 0x1, -R5 ;  /* 0x000000010a0a7824 */ /* 0x000fe400078e0a05 */
[----:B------:R-:W-:Y:S02]  /*2db0*/  PLOP3.LUT P2, PT, PT, PT, UP1, 0x40, 0x0 ;  /* 0x000000000000781c */ /* 0x000fe40003f4e818 */
[----:B------:R-:W-:-:S02]  /*2dc0*/  IMAD R4, R10, -0x2, R7 ;  /* 0xfffffffe0a047824 */ /* 0x000fc400078e0207 */
[----:B------:R-:W-:Y:S02]  /*2dd0*/  VIADD R7, R7, 0xffffffff ;  /* 0xffffffff07077836 */ /* 0x000fe40000000000 */
[----:B------:R-:W-:Y:S01]  /*2de0*/  VIADD R14, R4, 0xffffffff ;  /* 0xffffffff040e7836 */ /* 0x000fe20000000000 */
        /* <DEDUP_REMOVED lines=13> */
[----:B------:R1:W-:Y:S02]  /*2ec0*/  @!P1 SYNCS.ARRIVE.TRANS64.RED.A1T0 RZ, [R0+URZ], RZ ;  /* 0x000000ff00ff99a7 */ /* 0x0003e4000810043f */
[----:B-1----:R-:W-:-:S04]  /*2ed0*/  IMAD R0, R16, -0xa0, R19 ;  /* 0xffffff6010007824 */ /* 0x002fc800078e0213 */
[----:B------:R-:W-:Y:S01]  /*2ee0*/  VIADD R5, R0, 0xa0 ;  /* 0x000000a000057836 */ /* 0x000fe20000000000 */
[----:B------:R-:W-:-:S03]  /*2ef0*/  IADD3 R0, R4, -UR61, R19 ;  /* 0x8000003d04007c10 */ /* 0x000fc6000fffe013 */
[----:B------:R-:W-:Y:S02]  /*2f00*/  IMAD R8, R10, -0x2, R5 ;  /* 0xfffffffe0a087824 */ /* 0x000fe400078e0205 */
[C---:B------:R-:W-:Y:S02]  /*2f10*/  VIADD R11, R0.reuse, UR4 ;  /* 0x00000004000b7c36 */ /* 0x040fe40008000000 */
[----:B------:R-:W-:-:S03]  /*2f20*/  VIADD R12, R0, UR57 ;  /* 0x00000039000c7c36 */ /* 0x000fc60008000000 */
[----:B0-----:R-:W-:Y:S01]  /*2f30*/  VIADDMNMX R0, R13, R11, R8, PT ;  /* 0x0000000b0d007246 */ /* 0x001fe20003800108 */
[----:B------:R-:W-:Y:S01]  /*2f40*/  IMAD.IADD R4, R12, 0x1, R13 ;  /* 0x000000010c047824 */ /* 0x000fe200078e020d */
[----:B------:R-:W-:Y:S06]  /*2f50*/  @P2 BRA `(.L_x_4059) ;  /* 0x0000000000542947 */ /* 0x000fec0003800000 */
[----:B------:R-:W-:Y:S01]  /*2f60*/  IADD3 R5, R19, -UR61, R13 ;  /* 0x8000003d13057c10 */ /* 0x000fe2000fffe00d */
[----:B------:R-:W-:Y:S03]  /*2f70*/  BSSY B0, `(.L_x_4060) ;  /* 0x0000010000007945 */ /* 0x000fe60003800000 */
        /* <DEDUP_REMOVED lines=10> */
.L_x_4061:
[----:B------:R-:W-:-:S06]  /*3020*/  UISETP.NE.AND UP2, UPT, UR5, 0x1, UPT ;  /* 0x000000010500788c */ /* 0x000fcc000bf45270 */
[----:B------:R-:W-:-:S05]  /*3030*/  PLOP3.LUT P2, PT, PT, PT, UP2, 0x80, 0x0 ;  /* 0x000000000000781c */ /* 0x000fca0003f4f028 */
[----:B------:R-:W-:-:S08]  /*3040*/  @UP2 ULDC.64 UR6, c[0x0][0x9e8] ;  /* 0x00027a0000062ab9 */ /* 0x000fd00000000a00 */
[----:B------:R-:W-:-:S05]  /*3050*/  @P2 IMAD.HI.U32 R13, R5, UR6, RZ ;  /* 0x00000006050d2c27 */ /* 0x000fca000f8e00ff */
[----:B------:R-:W-:-:S07]  /*3060*/  @P2 SHF.R.U32.HI R5, RZ, UR7, R13 ;  /* 0x00000007ff052c19 */ /* 0x000fce000801160d */
.L_x_4062:
[----:B------:R-:W-:Y:S05]  /*3070*/  BSYNC B0 ;  /* 0x0000000000007941 */ /* 0x000fea0003800000 */
.L_x_4060:
[----:B------:R-:W-:-:S05]  /*3080*/  IMAD R5, R5, UR5, R14 ;  /* 0x0000000505057c24 */ /* 0x000fca000f8e020e */
[----:B------:R-:W-:Y:S02]  /*3090*/  VIMNMX R4, R4, R5, !PT ;  /* 0x0000000504047248 */ /* 0x000fe40007fe0100 */
[----:B------:R-:W-:-:S07]  /*30a0*/  VIADDMNMX R0, R5, UR5, R0, PT ;  /* 0x0000000505007c46 */ /* 0x000fce000b800100 */
.L_x_4059:
[C---:B------:R-:W-:Y:S01]  /*30b0*/  ISETP.GE.AND P2, PT, R7.reuse, 0x2, PT ;  /* 0x000000020700780c */ /* 0x040fe20003f46270 */
[----:B------:R-:W0:Y:S01]  /*30c0*/  SHFL.IDX PT, R5, R6, 0x1, 0x1c1f ;  /* 0x003c1f0006057f89 */ /* 0x000e2200000e0000 */
[C---:B------:R-:W-:Y:S02]  /*30d0*/  ISETP.GE.AND P4, PT, R7.reuse, 0xa, PT ;  /* 0x0000000a0700780c */ /* 0x040fe40003f86270 */
[----:B------:R-:W-:Y:S02]  /*30e0*/  P2R R20, PR, RZ, 0x4 ;  /* 0x00000004ff147803 */ /* 0x000fe40000000000 */
[----:B------:R-:W-:Y:S02]  /*30f0*/  ISETP.GT.AND P2, PT, R4, 0x1, !P2 ;  /* 0x000000010400780c */ /* 0x000fe40005744270 */
[----:B------:R-:W-:Y:S02]  /*3100*/  ISETP.GE.AND P3, PT, R7, 0x9, PT ;  /* 0x000000090700780c */ /* 0x000fe40003f66270 */
[----:B------:R-:W-:-:S02]  /*3110*/  ISETP.LT.OR P2, PT, R0, 0x2, P2 ;  /* 0x000000020000780c */ /* 0x000fc40001741670 */
[----:B------:R-:W-:Y:S02]  /*3120*/  P2R R21, PR, RZ, 0x8 ;  /* 0x00000008ff157803 */ /* 0x000fe40000000000 */
[----:B------:R-:W-:Y:S02]  /*3130*/  FSEL R89, R89, -INF , !P2 ;  /* 0xff80000059597808 */ /* 0x000fe40005000000 */
[----:B------:R-:W-:Y:S02]  /*3140*/  ISETP.GT.AND P2, PT, R4, 0x9, !P4 ;  /* 0x000000090400780c */ /* 0x000fe40006744270 */
[----:B------:R-:W-:Y:S02]  /*3150*/  P2R R23, PR, RZ, 0x10 ;  /* 0x00000010ff177803 */ /* 0x000fe40000000000 */
[----:B------:R-:W-:Y:S02]  /*3160*/  ISETP.LT.OR P2, PT, R0, 0xa, P2 ;  /* 0x0000000a0000780c */ /* 0x000fe40001741670 */
[----:B------:R-:W-:-:S02]  /*3170*/  ISETP.GT.AND P3, PT, R4, 0x8, !P3 ;  /* 0x000000080400780c */ /* 0x000fc40005f64270 */
[----:B------:R-:W-:Y:S02]  /*3180*/  ISETP.GE.AND P4, PT, R7, 0x11, PT ;  /* 0x000000110700780c */ /* 0x000fe40003f86270 */
[----:B------:R-:W-:Y:S02]  /*3190*/  FSEL R93, R93, -INF , !P2 ;  /* 0xff8000005d5d7808 */ /* 0x000fe40005000000 */
[----:B------:R-:W-:Y:S02]  /*31a0*/  ISETP.LT.OR P3, PT, R0, 0x9, P3 ;  /* 0x000000090000780c */ /* 0x000fe40001f61670 */
[----:B------:R-:W-:Y:S02]  /*31b0*/  ISETP.GT.AND P2, PT, R4, 0x10, !P4 ;  /* 0x000000100400780c */ /* 0x000fe40006744270 */
[----:B------:R-:W-:Y:S02]  /*31c0*/  FSEL R92, R92, -INF , !P3 ;  /* 0xff8000005c5c7808 */ /* 0x000fe40005800000 */
        /* <DEDUP_REMOVED lines=16> */
[----:B------:R-:W-:Y:S02]  /*32d0*/  P2R R104, PR, RZ, 0x10 ;  /* 0x00000010ff687803 */ /* 0x000fe40000000000 */
[----:B------:R-:W-:Y:S02]  /*32e0*/  FSEL R101, R101, -INF , !P2 ;  /* 0xff80000065657808 */ /* 0x000fe40005000000 */
[----:B------:R-:W-:-:S02]  /*32f0*/  ISETP.GE.AND P2, PT, R7, 0x21, PT ;  /* 0x000000210700780c */ /* 0x000fc40003f46270 */
[----:B------:R-:W-:Y:S02]  /*3300*/  ISETP.GE.AND P4, PT, R7, 0x22, PT ;  /* 0x000000220700780c */ /* 0x000fe40003f86270 */
[----:B------:R-:W-:Y:S02]  /*3310*/  ISETP.GT.AND P3, PT, R4, 0x20, !P2 ;  /* 0x000000200400780c */ /* 0x000fe40005764270 */
[----:B------:R-:W-:Y:S02]  /*3320*/  P2R R108, PR, RZ, 0x10 ;  /* 0x00000010ff6c7803 */ /* 0x000fe40000000000 */
[----:B------:R-:W-:-:S04]  /*3330*/  ISETP.LT.OR P3, PT, R0, 0x21, P3 ;  /* 0x000000210000780c */ /* 0x000fc80001f61670 */
[----:B------:R-:W-:Y:S02]  /*3340*/  FSEL R72, R72, -INF , !P3 ;  /* 0xff80000048487808 */ /* 0x000fe40005800000 */
[----:B------:R-:W-:Y:S02]  /*3350*/  ISETP.GT.AND P3, PT, R4, 0x21, !P4 ;  /* 0x000000210400780c */ /* 0x000fe40006764270 */
[----:B------:R-:W-:Y:S02]  /*3360*/  ISETP.GE.AND P4, PT, R7, 0x29, PT ;  /* 0x000000290700780c */ /* 0x000fe40003f86270 */
[----:B------:R-:W-:Y:S02]  /*3370*/  ISETP.LT.OR P3, PT, R0, 0x22, P3 ;  /* 0x000000220000780c */ /* 0x000fe40001f61670 */
[----:B------:R-:W-:Y:S02]  /*3380*/  P2R R109, PR, RZ, 0x10 ;  /* 0x00000010ff6d7803 */ /* 0x000fe40000000000 */
[----:B------:R-:W-:-:S02]  /*3390*/  FSEL R73, R73, -INF , !P3 ;  /* 0xff80000049497808 */ /* 0x000fc40005800000 */
[----:B------:R-:W-:Y:S02]  /*33a0*/  ISETP.GT.AND P3, PT, R4, 0x28, !P4 ;  /* 0x000000280400780c */ /* 0x000fe40006764270 */
[----:B------:R-:W-:Y:S02]  /*33b0*/  ISETP.GE.AND P4, PT, R7, 0x2a, PT ;  /* 0x0000002a0700780c */ /* 0x000fe40003f86270 */
[----:B------:R-:W-:Y:S02]  /*33c0*/  ISETP.LT.OR P3, PT, R0, 0x29, P3 ;  /* 0x000000290000780c */ /* 0x000fe40001f61670 */
[----:B------:R-:W-:Y:S02]  /*33d0*/  P2R R110, PR, RZ, 0x10 ;  /* 0x00000010ff6e7803 */ /* 0x000fe40000000000 */
[----:B------:R-:W-:Y:S02]  /*33e0*/  FSEL R76, R76, -INF , !P3 ;  /* 0xff8000004c4c7808 */ /* 0x000fe40005800000 */
[----:B------:R-:W-:-:S02]  /*33f0*/  ISETP.GT.AND P3, PT, R4, 0x29, !P4 ;  /* 0x000000290400780c */ /* 0x000fc40006764270 */
[----:B------:R-:W-:Y:S02]  /*3400*/  ISETP.GE.AND P4, PT, R7, 0x31, PT ;  /* 0x000000310700780c */ /* 0x000fe40003f86270 */
[----:B------:R-:W-:Y:S02]  /*3410*/  ISETP.LT.OR P3, PT, R0, 0x2a, P3 ;  /* 0x0000002a0000780c */ /* 0x000fe40001f61670 */
[----:B------:R-:W-:Y:S02]  /*3420*/  P2R R111, PR, RZ, 0x10 ;  /* 0x00000010ff6f7803 */ /* 0x000fe40000000000 */
[----:B------:R-:W-:Y:S02]  /*3430*/  FSEL R77, R77, -INF , !P3 ;  /* 0xff8000004d4d7808 */ /* 0x000fe40005800000 */
[----:B------:R-:W-:Y:S02]  /*3440*/  ISETP.GT.AND P3, PT, R4, 0x30, !P4 ;  /* 0x000000300400780c */ /* 0x000fe40006764270 */
[----:B------:R-:W-:-:S02]  /*3450*/  ISETP.GE.AND P4, PT, R7, 0x32, PT ;  /* 0x000000320700780c */ /* 0x000fc40003f86270 */
[----:B------:R-:W-:Y:S02]  /*3460*/  ISETP.LT.OR P3, PT, R0, 0x31, P3 ;  /* 0x000000310000780c */ /* 0x000fe40001f61670 */
[----:B------:R-:W-:Y:S02]  /*3470*/  P2R R112, PR, RZ, 0x10 ;  /* 0x00000010ff707803 */ /* 0x000fe40000000000 */
[----:B------:R-:W-:Y:S02]  /*3480*/  FSEL R80, R80, -INF , !P3 ;  /* 0xff80000050507808 */ /* 0x000fe40005800000 */
[----:B------:R-:W-:Y:S02]  /*3490*/  ISETP.GT.AND P3, PT, R4, 0x31, !P4 ;  /* 0x000000310400780c */ /* 0x000fe40006764270 */
[----:B------:R-:W-:Y:S02]  /*34a0*/  ISETP.GE.AND P4, PT, R7, 0x39, PT ;  /* 0x000000390700780c */ /* 0x000fe40003f86270 */
[----:B------:R-:W-:-:S02]  /*34b0*/  ISETP.LT.OR P3, PT, R0, 0x32, P3 ;  /* 0x000000320000780c */ /* 0x000fc40001f61670 */
[----:B------:R-:W-:Y:S02]  /*34c0*/  P2R R113, PR, RZ, 0x10 ;  /* 0x00000010ff717803 */ /* 0x000fe40000000000 */
[----:B------:R-:W-:Y:S02]  /*34d0*/  FSEL R81, R81, -INF , !P3 ;  /* 0xff80000051517808 */ /* 0x000fe40005800000 */
[----:B------:R-:W-:Y:S02]  /*34e0*/  ISETP.GT.AND P3, PT, R4, 0x38, !P4 ;  /* 0x000000380400780c */ /* 0x000fe40006764270 */
[----:B------:R-:W-:Y:S02]  /*34f0*/  ISETP.GE.AND P4, PT, R7, 0x3a, PT ;  /* 0x0000003a0700780c */ /* 0x000fe40003f86270 */
[----:B------:R-:W-:Y:S02]  /*3500*/  ISETP.LT.OR P3, PT, R0, 0x39, P3 ;  /* 0x000000390000780c */ /* 0x000fe40001f61670 */
[----:B------:R-:W-:-:S02]  /*3510*/  P2R R114, PR, RZ, 0x10 ;  /* 0x00000010ff727803 */ /* 0x000fc40000000000 */
        /* <DEDUP_REMOVED lines=128> */
[----:B------:R-:W-:-:S13]  /*3d20*/  PLOP3.LUT P6, PT, PT, PT, UP1, 0x40, 0x0 ;  /* 0x000000000000781c */ /* 0x000fda0003fce818 */
[----:B------:R-:W-:Y:S05]  /*3d30*/  @P6 BRA `(.L_x_4063) ;  /* 0x00000000005c6947 */ /* 0x000fea0003800000 */
        /* <DEDUP_REMOVED lines=13> */
.L_x_4065:
[----:B------:R-:W-:-:S06]  /*3e10*/  UISETP.NE.AND UP2, UPT, UR5, 0x1, UPT ;  /* 0x000000010500788c */ /* 0x000fcc000bf45270 */
[----:B------:R-:W-:-:S05]  /*3e20*/  PLOP3.LUT P6, PT, PT, PT, UP2, 0x80, 0x0 ;  /* 0x000000000000781c */ /* 0x000fca0003fcf028 */
[----:B------:R-:W-:-:S08]  /*3e30*/  @UP2 ULDC.64 UR6, c[0x0][0x9e8] ;  /* 0x00027a0000062ab9 */ /* 0x000fd00000000a00 */
[----:B------:R-:W-:Y:S01]  /*3e40*/  @P6 IMAD.HI.U32 R6, R5, UR6, RZ ;  /* 0x0000000605066c27 */ /* 0x000fe2000f8e00ff */
[----:B------:R-:W-:-:S13]  /*3e50*/  PLOP3.LUT P6, PT, PT, PT, UP2, 0x80, 0x0 ;  /* 0x000000000000781c */ /* 0x000fda0003fcf028 */
[----:B------:R-:W-:-:S07]  /*3e60*/  @P6 SHF.R.U32.HI R5, RZ, UR7, R6 ;  /* 0x00000007ff056c19 */ /* 0x000fce0008011606 */
.L_x_4066:
[----:B------:R-:W-:Y:S05]  /*3e70*/  BSYNC B0 ;  /* 0x0000000000007941 */ /* 0x000fea0003800000 */
.L_x_4064:
[----:B------:R-:W-:-:S05]  /*3e80*/  IMAD R5, R5, UR5, R14 ;  /* 0x0000000505057c24 */ /* 0x000fca000f8e020e */
[----:B------:R-:W-:Y:S02]  /*3e90*/  VIMNMX R4, R4, R5, !PT ;  /* 0x0000000504047248 */ /* 0x000fe40007fe0100 */
[----:B------:R-:W-:-:S07]  /*3ea0*/  VIADDMNMX R0, R5, UR5, R0, PT ;  /* 0x0000000505007c46 */ /* 0x000fce000b800100 */
.L_x_4063:
[----:B------:R-:W-:Y:S01]  /*3eb0*/  ISETP.GT.AND P2, PT, R4, 0x20, !P2 ;  /* 0x000000200400780c */ /* 0x000fe20005744270 */
[----:B------:R-:W-:Y:S01]  /*3ec0*/  @UP0 ULDC UR6, c[0x0][0x44c] ;  /* 0x0001130000060ab9 */ /* 0x000fe20000000800 */
[----:B------:R-:W-:Y:S01]  /*3ed0*/  ISETP.NE.AND P6, PT, R118, RZ, PT ;  /* 0x000000ff7600720c */ /* 0x000fe20003fc5270 */
[----:B------:R-:W-:Y:S01]  /*3ee0*/  UIMAD.WIDE.U32 UR6, UR40, UR6, URZ ;  /* 0x00000006280672a5 */ /* 0x000fe2000f8e003f */
[----:B------:R-:W-:Y:S01]  /*3ef0*/  ISETP.LT.OR P2, PT, R0, 0x21, P2 ;  /* 0x000000210000780c */ /* 0x000fe20001741670 */
[----:B------:R-:W-:Y:S01]  /*3f00*/  @UP0 ULDC UR11, c[0x0][0x450] ;  /* 0x00011400000b0ab9 */ /* 0x000fe20000000800 */
[----:B------:R-:W-:Y:S01]  /*3f10*/  FMNMX.FTZ R5, R13, R89, !PT ;  /* 0x000000590d057209 */ /* 0x000fe20007810000 */
[----:B------:R-:W-:Y:S01]  /*3f20*/  @UP0 USHF.R.U32.HI UR40, URZ, UR11, UR7 ;  /* 0x0000000b3f280299 */ /* 0x000fe20008011607 */
        /* <DEDUP_REMOVED lines=32> */
[----:B------:R-:W-:Y:S02]  /*4130*/  FMNMX.FTZ R5, R85, R6, !PT ;  /* 0x0000000655057209 */ /* 0x000fe40007810000 */
[----:B------:R-:W-:Y:S02]  /*4140*/  ISETP.LT.OR P2, PT, R0, 0x32, P2 ;  /* 0x000000320000780c */ /* 0x000fe40001741670 */
[----:B------:R-:W-:Y:S02]  /*4150*/  FMNMX.FTZ R6, R56, R5, !PT ;  /* 0x0000000538067209 */ /* 0x000fe40007810000 */
[----:B------:R-:W-:Y:S02]  /*4160*/  FSEL R83, R83, -INF , !P2 ;  /* 0xff80000053537808 */ /* 0x000fe40005000000 */
[----:B------:R-:W-:Y:S02]  /*4170*/  ISETP.NE.AND P2, PT, R113, RZ, PT ;  /* 0x000000ff7100720c */ /* 0x000fe40003f45270 */
[----:B------:R-:W-:-:S02]  /*4180*/  FMNMX.FTZ R5, R57, R6, !PT ;  /* 0x0000000639057209 */ /* 0x000fc40007810000 */
        /* <DEDUP_REMOVED lines=33> */
[----:B------:R-:W-:Y:S02]  /*43a0*/  ISETP.GT.AND P2, PT, R4, 0x49, !P6 ;  /* 0x000000490400780c */ /* 0x000fe40007744270 */
[----:B------:R-:W-:Y:S02]  /*43b0*/  ISETP.NE.AND P6, PT, R129, RZ, PT ;  /* 0x000000ff8100720c */ /* 0x000fe40003fc5270 */
        /* <DEDUP_REMOVED lines=19> */
[C---:B------:R-:W-:Y:S02]  /*44f0*/  ISETP.GT.AND P2, PT, R4.reuse, 0x58, !P2 ;  /* 0x000000580400780c */ /* 0x040fe40005744270 */
[----:B------:R-:W-:Y:S01]  /*4500*/  ISETP.GT.AND P3, PT, R4, 0x90, !P3 ;  /* 0x000000900400780c */ /* 0x000fe20005f64270 */
[----:B------:R-:W0:Y:S01]  /*4510*/  SHFL.BFLY PT, R5, R6, 0x2, 0x1f ;  /* 0x0c401f0006057f89 */ /* 0x000e2200000e0000 */
[----:B------:R-:W-:Y:S02]  /*4520*/  ISETP.LT.OR P2, PT, R0, 0x59, P2 ;  /* 0x000000590000780c */ /* 0x000fe40001741670 */
[----:B------:R-:W-:Y:S02]  /*4530*/  ISETP.GT.AND P4, PT, R4, 0x91, !P4 ;  /* 0x000000910400780c */ /* 0x000fe40006784270 */
[----:B------:R-:W-:Y:S02]  /*4540*/  FSEL R70, R70, -INF , !P2 ;  /* 0xff80000046467808 */ /* 0x000fe40005000000 */
[----:B------:R-:W-:-:S02]  /*4550*/  ISETP.NE.AND P2, PT, R122, RZ, PT ;  /* 0x000000ff7a00720c */ /* 0x000fc40003f45270 */
[C---:B------:R-:W-:Y:S02]  /*4560*/  ISETP.GT.AND P5, PT, R4.reuse, 0x98, !P5 ;  /* 0x000000980400780c */ /* 0x040fe40006fa4270 */
[----:B------:R-:W-:Y:S02]  /*4570*/  ISETP.GT.AND P2, PT, R4, 0x59, !P2 ;  /* 0x000000590400780c */ /* 0x000fe40005744270 */
[C---:B------:R-:W-:Y:S02]  /*4580*/  ISETP.LT.OR P3, PT, R0.reuse, 0x91, P3 ;  /* 0x000000910000780c */ /* 0x040fe40001f61670 */
[C---:B------:R-:W-:Y:S02]  /*4590*/  ISETP.LT.OR P2, PT, R0.reuse, 0x5a, P2 ;  /* 0x0000005a0000780c */ /* 0x040fe40001741670 */
[----:B------:R-:W-:Y:S02]  /*45a0*/  ISETP.LT.OR P4, PT, R0, 0x92, P4 ;  /* 0x000000920000780c */ /* 0x000fe40002781670 */
[----:B------:R-:W-:-:S02]  /*45b0*/  FSEL R71, R71, -INF , !P2 ;  /* 0xff80000047477808 */ /* 0x000fc40005000000 */
[----:B------:R-:W-:Y:S02]  /*45c0*/  ISETP.NE.AND P2, PT, R123, RZ, PT ;  /* 0x000000ff7b00720c */ /* 0x000fe40003f45270 */
[----:B------:R-:W-:Y:S02]  /*45d0*/  FSEL R34, R34, -INF , !P3 ;  /* 0xff80000022227808 */ /* 0x000fe40005800000 */
        /* <DEDUP_REMOVED lines=8> */
[----:B------:R-:W-:Y:S02]  /*4660*/  ISETP.GT.AND P2, PT, R4, 0x61, !P2 ;  /* 0x000000610400780c */ /* 0x000fe40005744270 */
[----:B------:R-:W-:Y:S02]  /*4670*/  FSEL R38, R38, -INF , !P5 ;  /* 0xff80000026267808 */ /* 0x000fe40006800000 */
[----:B------:R-:W-:Y:S02]  /*4680*/  ISETP.LT.OR P2, PT, R0, 0x62, P2 ;  /* 0x000000620000780c */ /* 0x000fe40001741670 */
[----:B------:R-:W-:-:S02]  /*4690*/  R2UR UR10, R22 ;  /* 0x00000000160a72ca */ /* 0x000fc400000e0000 */
[----:B------:R-:W-:Y:S02]  /*46a0*/  FSEL R43, R43, -INF , !P2 ;  /* 0xff8000002b2b7808 */ /* 0x000fe40005000000 */
[----:B------:R-:W-:-:S04]  /*46b0*/  ISETP.NE.AND P2, PT, R125, RZ, PT ;  /* 0x000000ff7d00720c */ /* 0x000fc80003f45270 */
[----:B------:R-:W-:Y:S02]  /*46c0*/  ISETP.GT.AND P2, PT, R4, 0x68, !P2 ;  /* 0x000000680400780c */ /* 0x000fe40005744270 */
[----:B0-----:R-:W-:Y:S01]  /*46d0*/  FMNMX.FTZ R5, R7, R8, !PT ;  /* 0x0000000807057209 */ /* 0x001fe20007810000 */
[----:B------:R-:W-:Y:S01]  /*46e0*/  IMAD.U32 R8, RZ, RZ, UR36 ;  /* 0x00000024ff087e24 */ /* 0x000fe2000f8e00ff */
[----:B------:R-:W-:Y:S01]  /*46f0*/  ISETP.LT.OR P2, PT, R0, 0x69, P2 ;  /* 0x000000690000780c */ /* 0x000fe20001741670 */
[----:B------:R-:W-:Y:S02]  /*4700*/  UIADD3 UR40, UR10, UR40, URZ ;  /* 0x000000280a287290 */ /* 0x000fe4000fffe03f */
[----:B------:R-:W-:Y:S01]  /*4710*/  FFMA.FTZ R8, R5, R8, -8 ;  /* 0xc100000005087423 */ /* 0x000fe20000010008 */
[----:B------:R-:W-:Y:S01]  /*4720*/  FSEL R46, R46, -INF , !P2 ;  /* 0xff8000002e2e7808 */ /* 0x000fe20005000000 */
[----:B------:R-:W-:Y:S01]  /*4730*/  UIADD3 UR4, UR40, UR4, URZ ;  /* 0x0000000428047290 */ /* 0x000fe2000fffe03f */
[----:B------:R-:W-:-:S04]  /*4740*/  ISETP.NE.AND P2, PT, R126, RZ, PT ;  /* 0x000000ff7e00720c */ /* 0x000fc80003f45270 */
[----:B------:R-:W-:-:S04]  /*4750*/  ISETP.GT.AND P2, PT, R4, 0x69, !P2 ;  /* 0x000000690400780c */ /* 0x000fc80005744270 */
[----:B------:R-:W-:-:S04]  /*4760*/  ISETP.LT.OR P2, PT, R0, 0x6a, P2 ;  /* 0x0000006a0000780c */ /* 0x000fc80001741670 */
[----:B------:R-:W-:Y:S02]  /*4770*/  FSEL R47, R47, -INF , !P2 ;  /* 0xff8000002f2f7808 */ /* 0x000fe40005000000 */
        /* <DEDUP_REMOVED lines=8> */
[----:B------:R-:W-:Y:S02]  /*4800*/  ISETP.GT.AND P2, PT, R4, 0x78, !P6 ;  /* 0x000000780400780c */ /* 0x000fe40007744270 */
[----:B------:R-:W-:Y:S02]  /*4810*/  ISETP.NE.AND P6, PT, R132, RZ, PT ;  /* 0x000000ff8400720c */ /* 0x000fe40003fc5270 */
        /* <DEDUP_REMOVED lines=35> */
[----:B------:R-:W-:-:S04]  /*4a50*/  ISETP.GT.AND P2, PT, R4, RZ, !P2 ;  /* 0x000000ff0400720c */ /* 0x000fc80005744270 */
[----:B------:R-:W-:-:S04]  /*4a60*/  ISETP.LT.OR P2, PT, R0, 0x1, P2 ;  /* 0x000000010000780c */ /* 0x000fc80001741670 */
[----:B------:R-:W-:Y:S02]  /*4a70*/  FSEL R90, R90, -INF , !P2 ;  /* 0xff8000005a5a7808 */ /* 0x000fe40005000000 */
[----:B------:R-:W-:Y:S02]  /*4a80*/  ISETP.NE.AND P2, PT, R131, RZ, PT ;  /* 0x000000ff8300720c */ /* 0x000fe40003f45270 */
[----:B------:R-:W-:Y:S02]  /*4a90*/  FMNMX.FTZ R21, R90, R91, !PT ;  /* 0x0000005b5a157209 */ /* 0x000fe40007810000 */
        /* <DEDUP_REMOVED lines=9> */
[----:B------:R-:W-:Y:S02]  /*4b30*/  ISETP.GT.AND P2, PT, R4, 0x88, !P6 ;  /* 0x000000880400780c */ /* 0x000fe40007744270 */
[----:B------:R-:W-:Y:S01]  /*4b40*/  ISETP.NE.AND P6, PT, R135, RZ, PT ;  /* 0x000000ff8700720c */ /* 0x000fe20003fc5270 */
[--C-:B------:R-:W-:Y:S01]  /*4b50*/  FFMA.FTZ R20, R72, UR36, -R88.reuse ;  /* 0x0000002448147c23 */ /* 0x100fe20008010858 */
[----:B------:R-:W-:Y:S01]  /*4b60*/  FMNMX.FTZ R72, R94, R21, !PT ;  /* 0x000000155e487209 */ /* 0x000fe20007810000 */
[--C-:B------:R-:W-:Y:S01]  /*4b70*/  FFMA.FTZ R7, R89, UR36, -R88.reuse ;  /* 0x0000002459077c23 */ /* 0x100fe20008010858 */
[--C-:B------:R-:W-:Y:S01]  /*4b80*/  FFMA.FTZ R89, R73, UR36, -R88.reuse ;  /* 0x0000002449597c23 */ /* 0x100fe20008010858 */
[--C-:B------:R-:W-:Y:S01]  /*4b90*/  FFMA.FTZ R8, R92, UR36, -R88.reuse ;  /* 0x000000245c087c23 */ /* 0x100fe20008010858 */
[----:B------:R-:W-:Y:S01]  /*4ba0*/  FMNMX.FTZ R21, R95, R72, !PT ;  /* 0x000000485f157209 */ /* 0x000fe20007810000 */
[--C-:B------:R-:W-:Y:S01]  /*4bb0*/  FFMA.FTZ R92, R76, UR36, -R88.reuse ;  /* 0x000000244c5c7c23 */ /* 0x100fe20008010858 */
[--C-:B------:R-:W-:Y:S01]  /*4bc0*/  FFMA.FTZ R11, R93, UR36, -R88.reuse ;  /* 0x000000245d0b7c23 */ /* 0x100fe20008010858 */
[--C-:B------:R-:W-:Y:S01]  /*4bd0*/  FFMA.FTZ R93, R80, UR36, -R88.reuse ;  /* 0x00000024505d7c23 */ /* 0x100fe20008010858 */
[----:B------:R-:W-:Y:S01]  /*4be0*/  FMNMX.FTZ R72, R98, R21, !PT ;  /* 0x0000001562487209 */ /* 0x000fe20007810000 */
[--C-:B------:R-:W-:Y:S01]  /*4bf0*/  FFMA.FTZ R6, R13, UR36, -R88.reuse ;  /* 0x000000240d067c23 */ /* 0x100fe20008010858 */
[----:B------:R0:W-:Y:S01]  /*4c00*/  MUFU.EX2 R21, R89 ;  /* 0x0000005900157308 */ /* 0x0001e20000000800 */
[----:B------:R-:W-:Y:S01]  /*4c10*/  ISETP.LT.OR P2, PT, R0, 0x89, P2 ;  /* 0x000000890000780c */ /* 0x000fe20001741670 */
[--C-:B------:R-:W-:Y:S01]  /*4c20*/  FFMA.FTZ R12, R96, UR36, -R88.reuse ;  /* 0x00000024600c7c23 */ /* 0x100fe20008010858 */
[----:B------:R-:W-:Y:S01]  /*4c30*/  FMNMX.FTZ R23, R99, R72, !PT ;  /* 0x0000004863177209 */ /* 0x000fe20007810000 */
[--C-:B------:R-:W-:Y:S01]  /*4c40*/  FFMA.FTZ R13, R97, UR36, -R88.reuse ;  /* 0x00000024610d7c23 */ /* 0x100fe20008010858 */
[----:B------:R-:W-:Y:S01]  /*4c50*/  FSEL R30, R30, -INF , !P2 ;  /* 0xff8000001e1e7808 */ /* 0x000fe20005000000 */
[--C-:B------:R-:W-:Y:S01]  /*4c60*/  FFMA.FTZ R14, R100, UR36, -R88.reuse ;  /* 0x00000024640e7c23 */ /* 0x100fe20008010858 */
[----:B------:R-:W-:Y:S01]  /*4c70*/  FMNMX.FTZ R72, R102, R23, !PT ;  /* 0x0000001766487209 */ /* 0x000fe20007810000 */
[----:B------:R-:W-:Y:S01]  /*4c80*/  MUFU.EX2 R6, R6 ;  /* 0x0000000600067308 */ /* 0x000fe20000000800 */
[--C-:B0-----:R-:W-:Y:S01]  /*4c90*/  FFMA.FTZ R89, R84, UR36, -R88.reuse ;  /* 0x0000002454597c23 */ /* 0x101fe20008010858 */
[----:B------:R-:W-:Y:S01]  /*4ca0*/  ISETP.NE.AND P2, PT, R134, RZ, PT ;  /* 0x000000ff8600720c */ /* 0x000fe20003f45270 */
[--C-:B------:R-:W-:Y:S01]  /*4cb0*/  FFMA.FTZ R15, R101, UR36, -R88.reuse ;  /* 0x00000024650f7c23 */ /* 0x100fe20008010858 */
[----:B------:R-:W-:Y:S01]  /*4cc0*/  FMNMX.FTZ R73, R103, R72, !PT ;  /* 0x0000004867497209 */ /* 0x000fe20007810000 */
[--C-:B------:R-:W-:Y:S01]  /*4cd0*/  FFMA.FTZ R72, R77, UR36, -R88.reuse ;  /* 0x000000244d487c23 */ /* 0x100fe20008010858 */
[----:B------:R-:W-:Y:S01]  /*4ce0*/  ISETP.GT.AND P2, PT, R4, 0x89, !P2 ;  /* 0x000000890400780c */ /* 0x000fe20005744270 */
[--C-:B------:R-:W-:Y:S01]  /*4cf0*/  FFMA.FTZ R56, R56, UR36, -R88.reuse ;  /* 0x0000002438387c23 */ /* 0x100fe20008010858 */
[----:B------:R-:W-:Y:S01]  /*4d00*/  FMNMX.FTZ R76, R74, R73, !PT ;  /* 0x000000494a4c7209 */ /* 0x000fe20007810000 */
[----:B------:R-:W0:Y:S01]  /*4d10*/  MUFU.EX2 R7, R7 ;  /* 0x0000000700077308 */ /* 0x000e220000000800 */
[----:B------:R-:W-:Y:S01]  /*4d20*/  ISETP.LT.OR P2, PT, R0, 0x8a, P2 ;  /* 0x0000008a0000780c */ /* 0x000fe20001741670 */
[--C-:B------:R-:W-:Y:S01]  /*4d30*/  FFMA.FTZ R57, R57, UR36, -R88.reuse ;  /* 0x0000002439397c23 */ /* 0x100fe20008010858 */
[----:B------:R-:W-:Y:S01]  /*4d40*/  FMNMX.FTZ R73, R75, R76, !PT ;  /* 0x0000004c4b497209 */ /* 0x000fe20007810000 */
[--C-:B------:R-:W-:Y:S01]  /*4d50*/  FFMA.FTZ R24, R24, UR36, -R88.reuse ;  /* 0x0000002418187c23 */ /* 0x100fe20008010858 */
[----:B------:R-:W-:Y:S01]  /*4d60*/  ISETP.GT.AND P6, PT, R4, 0x99, !P6 ;  /* 0x000000990400780c */ /* 0x000fe200077c4270 */
[--C-:B------:R-:W-:Y:S01]  /*4d70*/  FFMA.FTZ R25, R25, UR36, -R88.reuse ;  /* 0x0000002419197c23 */ /* 0x100fe20008010858 */
[----:B------:R-:W-:Y:S01]  /*4d80*/  FMNMX.FTZ R76, R78, R73, !PT ;  /* 0x000000494e4c7209 */ /* 0x000fe20007810000 */
[----:B------:R-:W1:Y:S01]  /*4d90*/  MUFU.EX2 R8, R8 ;  /* 0x0000000800087308 */ /* 0x000e620000000800 */
[----:B------:R-:W-:Y:S01]  /*4da0*/  ISETP.LT.OR P6, PT, R0, 0x9a, P6 ;  /* 0x0000009a0000780c */ /* 0x000fe200037c1670 */
[--C-:B------:R-:W-:Y:S01]  /*4db0*/  FFMA.FTZ R28, R28, UR36, -R88.reuse ;  /* 0x000000241c1c7c23 */ /* 0x100fe20008010858 */
[----:B------:R-:W-:Y:S01]  /*4dc0*/  FMNMX.FTZ R77, R79, R76, !PT ;  /* 0x0000004c4f4d7209 */ /* 0x000fe20007810000 */
[--C-:B------:R-:W-:Y:S01]  /*4dd0*/  FFMA.FTZ R76, R81, UR36, -R88.reuse ;  /* 0x00000024514c7c23 */ /* 0x100fe20008010858 */
[--C-:B------:R-:W-:Y:S01]  /*4de0*/  FFMA.FTZ R29, R29, UR36, -R88.reuse ;  /* 0x000000241d1d7c23 */ /* 0x100fe20008010858 */
[--C-:B------:R-:W-:Y:S01]  /*4df0*/  FFMA.FTZ R32, R32, UR36, -R88.reuse ;  /* 0x0000002420207c23 */ /* 0x100fe20008010858 */
[----:B------:R-:W-:Y:S01]  /*4e00*/  FMNMX.FTZ R80, R82, R77, !PT ;  /* 0x0000004d52507209 */ /* 0x000fe20007810000 */
[----:B------:R-:W2:Y:S01]  /*4e10*/  MUFU.EX2 R11, R11 ;  /* 0x0000000b000b7308 */ /* 0x000ea20000000800 */
[--C-:B------:R-:W-:Y:S01]  /*4e20*/  FFMA.FTZ R33, R33, UR36, -R88.reuse ;  /* 0x0000002421217c23 */ /* 0x100fe20008010858 */
[--C-:B------:R-:W-:Y:S01]  /*4e30*/  FFMA.FTZ R36, R36, UR36, -R88.reuse ;  /* 0x0000002424247c23 */ /* 0x100fe20008010858 */
[----:B------:R-:W-:Y:S01]  /*4e40*/  FMNMX.FTZ R77, R83, R80, !PT ;  /* 0x00000050534d7209 */ /* 0x000fe20007810000 */
[----:B------:R-:W-:-:S03]  /*4e50*/  FFMA.FTZ R37, R37, UR36, -R88 ;  /* 0x0000002425257c23 */ /* 0x000fc60008010858 */
[----:B------:R-:W-:Y:S01]  /*4e60*/  FMNMX.FTZ R80, R86, R77, !PT ;  /* 0x0000004d56507209 */ /* 0x000fe20007810000 */
[----:B------:R-:W3:Y:S03]  /*4e70*/  MUFU.EX2 R12, R12 ;  /* 0x0000000c000c7308 */ /* 0x000ee60000000800 */
[----:B------:R-:W-:Y:S01]  /*4e80*/  FMNMX.FTZ R81, R87, R80, !PT ;  /* 0x0000005057517209 */ /* 0x000fe20007810000 */
[----:B------:R-:W-:-:S03]  /*4e90*/  FFMA.FTZ R80, R85, UR36, -R88 ;  /* 0x0000002455507c23 */ /* 0x000fc60008010858 */
[----:B------:R-:W-:Y:S01]  /*4ea0*/  FMNMX.FTZ R84, R58, R81, !PT ;  /* 0x000000513a547209 */ /* 0x000fe20007810000 */
[----:B------:R4:W-:Y:S03]  /*4eb0*/  MUFU.EX2 R77, R89 ;  /* 0x00000059004d7308 */ /* 0x0009e60000000800 */
[----:B------:R-:W-:-:S04]  /*4ec0*/  FMNMX.FTZ R81, R59, R84, !PT ;  /* 0x000000543b517209 */ /* 0x000fc80007810000 */
[----:B------:R-:W-:Y:S01]  /*4ed0*/  FMNMX.FTZ R84, R62, R81, !PT ;  /* 0x000000513e547209 */ /* 0x000fe20007810000 */
[----:B------:R-:W5:Y:S01]  /*4ee0*/  MUFU.EX2 R13, R13 ;  /* 0x0000000d000d7308 */ /* 0x000f620000000800 */
[----:B----4-:R-:W-:Y:S02]  /*4ef0*/  FFMA.FTZ R89, R60, UR36, -R88 ;  /* 0x000000243c597c23 */ /* 0x010fe40008010858 */
[----:B------:R-:W-:-:S04]  /*4f00*/  FMNMX.FTZ R81, R63, R84, !PT ;  /* 0x000000543f517209 */ /* 0x000fc80007810000 */
[----:B------:R-:W-:Y:S01]  /*4f10*/  FMNMX.FTZ R84, R66, R81, !PT ;  /* 0x0000005142547209 */ /* 0x000fe20007810000 */
[----:B------:R-:W4:Y:S03]  /*4f20*/  MUFU.EX2 R14, R14 ;  /* 0x0000000e000e7308 */ /* 0x000f260000000800 */
[----:B------:R-:W-:Y:S01]  /*4f30*/  FMNMX.FTZ R81, R67, R84, !PT ;  /* 0x0000005443517209 */ /* 0x000fe20007810000 */
[----:B------:R-:W-:-:S03]  /*4f40*/  FFMA.FTZ R84, R61, UR36, -R88 ;  /* 0x000000243d547c23 */ /* 0x000fc60008010858 */
[----:B------:R-:W-:Y:S01]  /*4f50*/  FMNMX.FTZ R60, R70, R81, !PT ;  /* 0x00000051463c7209 */ /* 0x000fe20007810000 */
[----:B------:R-:W4:Y:S03]  /*4f60*/  MUFU.EX2 R15, R15 ;  /* 0x0000000f000f7308 */ /* 0x000f260000000800 */
[----:B------:R-:W-:-:S04]  /*4f70*/  FMNMX.FTZ R85, R71, R60, !PT ;  /* 0x0000003c47557209 */ /* 0x000fc80007810000 */
[----:B------:R-:W-:Y:S01]  /*4f80*/  FMNMX.FTZ R60, R42, R85, !PT ;  /* 0x000000552a3c7209 */ /* 0x000fe20007810000 */
[----:B------:R-:W-:Y:S01]  /*4f90*/  FFMA.FTZ R85, R64, UR36, -R88 ;  /* 0x0000002440557c23 */ /* 0x000fe20008010858 */
[----:B------:R0:W-:Y:S02]  /*4fa0*/  MUFU.EX2 R81, R89 ;  /* 0x0000005900517308 */ /* 0x0001e40000000800 */
[----:B------:R-:W-:-:S04]  /*4fb0*/  FMNMX.FTZ R61, R43, R60, !PT ;  /* 0x0000003c2b3d7209 */ /* 0x000fc80007810000 */
[----:B------:R-:W-:Y:S02]  /*4fc0*/  FMNMX.FTZ R60, R46, R61, !PT ;  /* 0x0000003d2e3c7209 */ /* 0x000fe40007810000 */
[----:B------:R-:W-:Y:S01]  /*4fd0*/  MUFU.EX2 R20, R20 ;  /* 0x0000001400147308 */ /* 0x000fe20000000800 */
[--C-:B0-----:R-:W-:Y:S01]  /*4fe0*/  FFMA.FTZ R89, R68, UR36, -R88.reuse ;  /* 0x0000002444597c23 */ /* 0x101fe20008010858 */
[----:B------:R-:W-:Y:S01]  /*4ff0*/  FMNMX.FTZ R61, R47, R60, !PT ;  /* 0x0000003c2f3d7209 */ /* 0x000fe20007810000 */
[----:B------:R-:W-:-:S03]  /*5000*/  FFMA.FTZ R60, R65, UR36, -R88 ;  /* 0x00000024413c7c23 */ /* 0x000fc60008010858 */
[----:B------:R-:W-:Y:S02]  /*5010*/  FMNMX.FTZ R64, R50, R61, !PT ;  /* 0x0000003d32407209 */ /* 0x000fe40007810000 */
[----:B------:R-:W-:Y:S02]  /*5020*/  MUFU.EX2 R23, R92 ;  /* 0x0000005c00177308 */ /* 0x000fe40000000800 */
[----:B------:R-:W-:-:S04]  /*5030*/  FMNMX.FTZ R61, R51, R64, !PT ;  /* 0x00000040333d7209 */ /* 0x000fc80007810000 */
[----:B------:R-:W-:Y:S02]  /*5040*/  FMNMX.FTZ R64, R54, R61, !PT ;  /* 0x0000003d36407209 */ /* 0x000fe40007810000 */
[----:B------:R0:W-:Y:S02]  /*5050*/  MUFU.EX2 R61, R89 ;  /* 0x00000059003d7308 */ /* 0x0001e40000000800 */
[----:B------:R-:W-:Y:S01]  /*5060*/  FMNMX.FTZ R65, R55, R64, !PT ;  /* 0x0000004037417209 */ /* 0x000fe20007810000 */
[----:B------:R-:W-:-:S03]  /*5070*/  FFMA.FTZ R64, R69, UR36, -R88 ;  /* 0x0000002445407c23 */ /* 0x000fc60008010858 */
[----:B------:R-:W-:Y:S02]  /*5080*/  FMNMX.FTZ R68, R26, R65, !PT ;  /* 0x000000411a447209 */ /* 0x000fe40007810000 */
[----:B------:R-:W-:Y:S01]  /*5090*/  FSEL R65, R31, -INF , !P2 ;  /* 0xff8000001f417808 */ /* 0x000fe20005000000 */
[--C-:B------:R-:W-:Y:S01]  /*50a0*/  FFMA.FTZ R31, R40, UR36, -R88.reuse ;  /* 0x00000024281f7c23 */ /* 0x100fe20008010858 */
[----:B------:R-:W-:Y:S01]  /*50b0*/  FMNMX.FTZ R69, R27, R68, !PT ;  /* 0x000000441b457209 */ /* 0x000fe20007810000 */
[--C-:B------:R-:W-:Y:S01]  /*50c0*/  FFMA.FTZ R68, R41, UR36, -R88.reuse ;  /* 0x0000002429447c23 */ /* 0x100fe20008010858 */
[----:B------:R-:W-:Y:S01]  /*50d0*/  FSEL R40, R39, -INF , !P6 ;  /* 0xff80000027287808 */ /* 0x000fe20007000000 */
[----:B0-----:R-:W-:Y:S01]  /*50e0*/  FADD.FTZ R89, R6, R7 ;  /* 0x0000000706597221 */ /* 0x001fe20000010000 */
[----:B------:R-:W-:Y:S01]  /*50f0*/  FMNMX.FTZ R4, R30, R69, !PT ;  /* 0x000000451e047209 */ /* 0x000fe20007810000 */
[----:B------:R0:W-:Y:S01]  /*5100*/  MUFU.EX2 R0, R68 ;  /* 0x0000004400007308 */ /* 0x0001e20000000800 */
[--C-:B------:R-:W-:Y:S01]  /*5110*/  FFMA.FTZ R39, R44, UR36, -R88.reuse ;  /* 0x000000242c277c23 */ /* 0x100fe20008010858 */
[--C-:B------:R-:W-:Y:S01]  /*5120*/  FFMA.FTZ R44, R45, UR36, -R88.reuse ;  /* 0x000000242d2c7c23 */ /* 0x100fe20008010858 */
[----:B------:R-:W-:Y:S01]  /*5130*/  FMNMX.FTZ R69, R65, R4, !PT ;  /* 0x0000000441457209 */ /* 0x000fe20007810000 */
[--C-:B------:R-:W-:Y:S01]  /*5140*/  FFMA.FTZ R45, R52, UR36, -R88.reuse ;  /* 0x00000024342d7c23 */ /* 0x100fe20008010858 */
[----:B------:R-:W-:-:S02]  /*5150*/  FFMA.FTZ R52, R53, UR36, -R88 ;  /* 0x0000002435347c23 */ /* 0x000fc40008010858 */
[----:B------:R-:W-:Y:S01]  /*5160*/  FMNMX.FTZ R4, R34, R69, !PT ;  /* 0x0000004522047209 */ /* 0x000fe20007810000 */
[----:B------:R-:W-:Y:S03]  /*5170*/  MUFU.EX2 R72, R72 ;  /* 0x0000004800487308 */ /* 0x000fe60000000800 */
[----:B------:R-:W-:-:S04]  /*5180*/  FMNMX.FTZ R41, R35, R4, !PT ;  /* 0x0000000423297209 */ /* 0x000fc80007810000 */
[----:B------:R-:W-:Y:S01]  /*5190*/  FMNMX.FTZ R41, R38, R41, !PT ;  /* 0x0000002926297209 */ /* 0x000fe20007810000 */
[----:B------:R-:W-:Y:S03]  /*51a0*/  MUFU.EX2 R73, R93 ;  /* 0x0000005d00497308 */ /* 0x000fe60000000800 */
[----:B------:R-:W-:Y:S01]  /*51b0*/  FMNMX.FTZ R4, R40, R41, !PT ;  /* 0x0000002928047209 */ /* 0x000fe20007810000 */
[--C-:B------:R-:W-:Y:S01]  /*51c0*/  FFMA.FTZ R41, R48, UR36, -R88.reuse ;  /* 0x0000002430297c23 */ /* 0x100fe20008010858 */
[----:B------:R-:W-:Y:S01]  /*51d0*/  FFMA.FTZ R48, R49, UR36, -R88 ;  /* 0x0000002431307c23 */ /* 0x000fe20008010858 */
[----:B------:R-:W-:Y:S02]  /*51e0*/  IMAD.U32 R49, RZ, RZ, UR36 ;  /* 0x00000024ff317e24 */ /* 0x000fe4000f8e00ff */
[----:B------:R-:W1:Y:S01]  /*51f0*/  SHFL.BFLY PT, R69, R4, 0x2, 0x1f ;  /* 0x0c401f0004457f89 */ /* 0x000e6200000e0000 */
[----:B------:R-:W-:Y:S08]  /*5200*/  MUFU.EX2 R76, R76 ;  /* 0x0000004c004c7308 */ /* 0x000ff00000000800 */
[----:B------:R-:W-:Y:S08]  /*5210*/  MUFU.EX2 R80, R80 ;  /* 0x0000005000507308 */ /* 0x000ff00000000800 */
[----:B------:R-:W-:Y:S01]  /*5220*/  MUFU.EX2 R56, R56 ;  /* 0x0000003800387308 */ /* 0x000fe20000000800 */
[----:B-1----:R-:W-:-:S07]  /*5230*/  FMNMX.FTZ R69, R4, R69, !PT ;  /* 0x0000004504457209 */ /* 0x002fce0007810000 */
[----:B------:R-:W-:Y:S01]  /*5240*/  MUFU.EX2 R57, R57 ;  /* 0x0000003900397308 */ /* 0x000fe20000000800 */
[----:B------:R-:W1:Y:S07]  /*5250*/  SHFL.BFLY PT, R4, R69, 0x1, 0x1f ;  /* 0x0c201f0045047f89 */ /* 0x000e6e00000e0000 */
[----:B------:R-:W-:Y:S08]  /*5260*/  MUFU.EX2 R84, R84 ;  /* 0x0000005400547308 */ /* 0x000ff00000000800 */
[----:B------:R-:W-:Y:S08]  /*5270*/  MUFU.EX2 R64, R64 ;  /* 0x0000004000407308 */ /* 0x000ff00000000800 */
[----:B------:R-:W-:Y:S01]  /*5280*/  MUFU.EX2 R85, R85 ;  /* 0x0000005500557308 */ /* 0x000fe20000000800 */
[----:B-1----:R-:W-:-:S04]  /*5290*/  FMNMX.FTZ R4, R69, R4, !PT ;  /* 0x0000000445047209 */ /* 0x002fc80007810000 */
[C---:B------:R-:W-:Y:S01]  /*52a0*/  FSETP.NEU.FTZ.AND P2, PT, R4.reuse, -INF , PT ;  /* 0xff8000000400780b */ /* 0x040fe20003f5d000 */
[----:B------:R-:W-:Y:S02]  /*52b0*/  FFMA.FTZ R49, R4, R49, -8 ;  /* 0xc100000004317423 */ /* 0x000fe40000010031 */
[----:B------:R-:W-:Y:S03]  /*52c0*/  MUFU.EX2 R60, R60 ;  /* 0x0000003c003c7308 */ /* 0x000fe60000000800 */
[----:B------:R-:W-:Y:S02]  /*52d0*/  FSEL R69, R49, RZ, P2 ;  /* 0x000000ff31457208 */ /* 0x000fe40001000000 */
[----:B------:R-:W-:-:S03]  /*52e0*/  PLOP3.LUT P2, PT, PT, PT, UP1, 0x40, 0x0 ;  /* 0x000000000000781c */ /* 0x000fc60003f4e818 */
[----:B------:R-:W-:Y:S01]  /*52f0*/  MUFU.EX2 R39, R39 ;  /* 0x0000002700277308 */ /* 0x000fe20000000800 */
[--C-:B------:R-:W-:Y:S01]  /*5300*/  FFMA.FTZ R49, R90, UR36, -R69.reuse ;  /* 0x000000245a317c23 */ /* 0x100fe20008010845 */
[--C-:B0-----:R-:W-:Y:S01]  /*5310*/  FFMA.FTZ R68, R91, UR36, -R69.reuse ;  /* 0x000000245b447c23 */ /* 0x101fe20008010845 */
[--C-:B------:R-:W-:Y:S01]  /*5320*/  FFMA.FTZ R94, R94, UR36, -R69.reuse ;  /* 0x000000245e5e7c23 */ /* 0x100fe20008010845 */
[----:B------:R-:W-:Y:S01]  /*5330*/  FFMA.FTZ R95, R95, UR36, -R69 ;  /* 0x000000245f5f7c23 */ /* 0x000fe20008010845 */
[----:B------:R-:W-:Y:S01]  /*5340*/  FADD.FTZ R90, R8, R89 ;  /* 0x00000059085a7221 */ /* 0x000fe20000010000 */
[--C-:B------:R-:W-:Y:S01]  /*5350*/  FFMA.FTZ R53, R98, UR36, -R69.reuse ;  /* 0x0000002462357c23 */ /* 0x100fe20008010845 */
[--C-:B------:R-:W-:Y:S01]  /*5360*/  FFMA.FTZ R88, R99, UR36, -R69.reuse ;  /* 0x0000002463587c23 */ /* 0x100fe20008010845 */
[----:B------:R-:W-:Y:S01]  /*5370*/  MUFU.EX2 R49, R49 ;  /* 0x0000003100317308 */ /* 0x000fe20000000800 */
[----:B--2---:R-:W-:Y:S01]  /*5380*/  FADD.FTZ R89, R11, R90 ;  /* 0x0000005a0b597221 */ /* 0x004fe20000010000 */
[--C-:B------:R-:W-:Y:S01]  /*5390*/  FFMA.FTZ R102, R102, UR36, -R69.reuse ;  /* 0x0000002466667c23 */ /* 0x100fe20008010845 */
[--C-:B------:R-:W-:Y:S01]  /*53a0*/  FFMA.FTZ R103, R103, UR36, -R69.reuse ;  /* 0x0000002467677c23 */ /* 0x100fe20008010845 */
[----:B------:R-:W-:Y:S01]  /*53b0*/  FFMA.FTZ R74, R74, UR36, -R69 ;  /* 0x000000244a4a7c23 */ /* 0x000fe20008010845 */
[----:B---3--:R-:W-:Y:S01]  /*53c0*/  FADD.FTZ R90, R12, R89 ;  /* 0x000000590c5a7221 */ /* 0x008fe20000010000 */
[--C-:B------:R-:W-:Y:S01]  /*53d0*/  FFMA.FTZ R75, R75, UR36, -R69.reuse ;  /* 0x000000244b4b7c23 */ /* 0x100fe20008010845 */
[--C-:B------:R-:W-:Y:S01]  /*53e0*/  FFMA.FTZ R78, R78, UR36, -R69.reuse ;  /* 0x000000244e4e7c23 */ /* 0x100fe20008010845 */
[----:B------:R-:W0:Y:S01]  /*53f0*/  MUFU.EX2 R68, R68 ;  /* 0x0000004400447308 */ /* 0x000e220000000800 */
[----:B-----5:R-:W-:Y:S01]  /*5400*/  FADD.FTZ R91, R13, R90 ;  /* 0x0000005a0d5b7221 */ /* 0x020fe20000010000 */
[--C-:B------:R-:W-:Y:S01]  /*5410*/  FFMA.FTZ R79, R79, UR36, -R69.reuse ;  /* 0x000000244f4f7c23 */ /* 0x100fe20008010845 */
[--C-:B------:R-:W-:Y:S01]  /*5420*/  FFMA.FTZ R82, R82, UR36, -R69.reuse ;  /* 0x0000002452527c23 */ /* 0x100fe20008010845 */
[----:B------:R-:W-:Y:S01]  /*5430*/  FFMA.FTZ R83, R83, UR36, -R69 ;  /* 0x0000002453537c23 */ /* 0x000fe20008010845 */
[----:B----4-:R-:W-:Y:S01]  /*5440*/  FADD.FTZ R92, R14, R91 ;  /* 0x0000005b0e5c7221 */ /* 0x010fe20000010000 */
[--C-:B------:R-:W-:Y:S01]  /*5450*/  FFMA.FTZ R86, R86, UR36, -R69.reuse ;  /* 0x0000002456567c23 */ /* 0x100fe20008010845 */
[----:B------:R-:W-:Y:S01]  /*5460*/  F2FP.SATFINITE.E4M3.F32.PACK_AB_MERGE_C R14, R15, R14, RZ ;  /* 0x0000000e0f0e723e */ /* 0x000fe200048070ff */
[----:B------:R-:W1:Y:S01]  /*5470*/  MUFU.EX2 R94, R94 ;  /* 0x0000005e005e7308 */ /* 0x000e620000000800 */
[--C-:B------:R-:W-:Y:S01]  /*5480*/  FFMA.FTZ R87, R87, UR36, -R69.reuse ;  /* 0x0000002457577c23 */ /* 0x100fe20008010845 */
[--C-:B------:R-:W-:Y:S01]  /*5490*/  FFMA.FTZ R58, R58, UR36, -R69.reuse ;  /* 0x000000243a3a7c23 */ /* 0x100fe20008010845 */
[--C-:B------:R-:W-:Y:S01]  /*54a0*/  FFMA.FTZ R59, R59, UR36, -R69.reuse ;  /* 0x000000243b3b7c23 */ /* 0x100fe20008010845 */
[--C-:B------:R-:W-:Y:S01]  /*54b0*/  FFMA.FTZ R62, R62, UR36, -R69.reuse ;  /* 0x000000243e3e7c23 */ /* 0x100fe20008010845 */
[--C-:B------:R-:W-:Y:S01]  /*54c0*/  FFMA.FTZ R63, R63, UR36, -R69.reuse ;  /* 0x000000243f3f7c23 */ /* 0x100fe20008010845 */
[--C-:B------:R-:W-:Y:S01]  /*54d0*/  FFMA.FTZ R66, R66, UR36, -R69.reuse ;  /* 0x0000002442427c23 */ /* 0x100fe20008010845 */
[--C-:B------:R-:W-:Y:S01]  /*54e0*/  FFMA.FTZ R67, R67, UR36, -R69.reuse ;  /* 0x0000002443437c23 */ /* 0x100fe20008010845 */
[----:B------:R-:W2:Y:S01]  /*54f0*/  MUFU.EX2 R95, R95 ;  /* 0x0000005f005f7308 */ /* 0x000ea20000000800 */
[----:B0-----:R-:W-:Y:S01]  /*5500*/  FADD.FTZ R89, R49, R68 ;  /* 0x0000004431597221 */ /* 0x001fe20000010000 */
[--C-:B------:R-:W-:Y:S01]  /*5510*/  FFMA.FTZ R70, R70, UR36, -R69.reuse ;  /* 0x0000002446467c23 */ /* 0x100fe20008010845 */
[--C-:B------:R-:W-:Y:S01]  /*5520*/  FFMA.FTZ R71, R71, UR36, -R69.reuse ;  /* 0x0000002447477c23 */ /* 0x100fe20008010845 */
[--C-:B------:R-:W-:Y:S01]  /*5530*/  FFMA.FTZ R42, R42, UR36, -R69.reuse ;  /* 0x000000242a2a7c23 */ /* 0x100fe20008010845 */
[--C-:B------:R-:W-:Y:S01]  /*5540*/  FFMA.FTZ R43, R43, UR36, -R69.reuse ;  /* 0x000000242b2b7c23 */ /* 0x100fe20008010845 */
[--C-:B------:R-:W-:Y:S01]  /*5550*/  FFMA.FTZ R46, R46, UR36, -R69.reuse ;  /* 0x000000242e2e7c23 */ /* 0x100fe20008010845 */
[----:B------:R-:W-:Y:S01]  /*5560*/  FFMA.FTZ R47, R47, UR36, -R69 ;  /* 0x000000242f2f7c23 */ /* 0x000fe20008010845 */
[----:B------:R-:W0:Y:S01]  /*5570*/  MUFU.EX2 R53, R53 ;  /* 0x0000003500357308 */ /* 0x000e220000000800 */
[----:B-1----:R-:W-:Y:S01]  /*5580*/  FADD.FTZ R90, R94, R89 ;  /* 0x000000595e5a7221 */ /* 0x002fe20000010000 */
[----:B------:R-:W-:Y:S01]  /*5590*/  FADD.FTZ R89, R15, R92 ;  /* 0x0000005c0f597221 */ /* 0x000fe20000010000 */
[--C-:B------:R-:W-:Y:S01]  /*55a0*/  FFMA.FTZ R50, R50, UR36, -R69.reuse ;  /* 0x0000002432327c23 */ /* 0x100fe20008010845 */
[--C-:B------:R-:W-:Y:S01]  /*55b0*/  FFMA.FTZ R51, R51, UR36, -R69.reuse ;  /* 0x0000002433337c23 */ /* 0x100fe20008010845 */
[----:B------:R-:W-:Y:S01]  /*55c0*/  FFMA.FTZ R54, R54, UR36, -R69 ;  /* 0x0000002436367c23 */ /* 0x000fe20008010845 */
[----:B------:R-:W-:Y:S01]  /*55d0*/  FADD.FTZ R22, R20, R89 ;  /* 0x0000005914167221 */ /* 0x000fe20000010000 */
[----:B------:R-:W-:Y:S01]  /*55e0*/  F2FP.SATFINITE.E4M3.F32.PACK_AB_MERGE_C R89, R11, R8, RZ ;  /* 0x000000080b59723e */ /* 0x000fe200048070ff */
[----:B------:R-:W1:Y:S01]  /*55f0*/  MUFU.EX2 R88, R88 ;  /* 0x0000005800587308 */ /* 0x000e620000000800 */
[----:B--2---:R-:W-:Y:S01]  /*5600*/  FADD.FTZ R90, R95, R90 ;  /* 0x0000005a5f5a7221 */ /* 0x004fe20000010000 */
[----:B------:R-:W-:Y:S01]  /*5610*/  FADD.FTZ R22, R21, R22 ;  /* 0x0000001615167221 */ /* 0x000fe20000010000 */
[----:B------:R-:W-:Y:S01]  /*5620*/  F2FP.SATFINITE.E4M3.F32.PACK_AB_MERGE_C R216, R7, R6, R89 ;  /* 0x0000000607d8723e */ /* 0x000fe20004807059 */
[--C-:B------:R-:W-:Y:S01]  /*5630*/  FFMA.FTZ R55, R55, UR36, -R69.reuse ;  /* 0x0000002437377c23 */ /* 0x100fe20008010845 */
[----:B------:R-:W-:Y:S01]  /*5640*/  FFMA.FTZ R26, R26, UR36, -R69 ;  /* 0x000000241a1a7c23 */ /* 0x000fe20008010845 */
[----:B------:R-:W-:Y:S01]  /*5650*/  FADD.FTZ R15, R23, R22 ;  /* 0x00000016170f7221 */ /* 0x000fe20000010000 */
[C---:B------:R-:W-:Y:S01]  /*5660*/  F2FP.SATFINITE.E4M3.F32.PACK_AB_MERGE_C R23, R72.reuse, R23, RZ ;  /* 0x000000174817723e */ /* 0x040fe200048070ff */
[----:B------:R-:W2:Y:S01]  /*5670*/  MUFU.EX2 R102, R102 ;  /* 0x0000006600667308 */ /* 0x000ea20000000800 */
[----:B0-----:R-:W-:Y:S01]  /*5680*/  FADD.FTZ R11, R53, R90 ;  /* 0x0000005a350b7221 */ /* 0x001fe20000010000 */
[----:B------:R-:W-:Y:S01]  /*5690*/  FADD.FTZ R72, R72, R15 ;  /* 0x0000000f48487221 */ /* 0x000fe20000010000 */
[--C-:B------:R-:W-:Y:S01]  /*56a0*/  FFMA.FTZ R27, R27, UR36, -R69.reuse ;  /* 0x000000241b1b7c23 */ /* 0x100fe20008010845 */
[--C-:B------:R-:W-:Y:S01]  /*56b0*/  FFMA.FTZ R30, R30, UR36, -R69.reuse ;  /* 0x000000241e1e7c23 */ /* 0x100fe20008010845 */
[--C-:B------:R-:W-:Y:S01]  /*56c0*/  FFMA.FTZ R65, R65, UR36, -R69.reuse ;  /* 0x0000002441417c23 */ /* 0x100fe20008010845 */
[--C-:B------:R-:W-:Y:S01]  /*56d0*/  FFMA.FTZ R34, R34, UR36, -R69.reuse ;  /* 0x0000002422227c23 */ /* 0x100fe20008010845 */
[----:B------:R-:W-:Y:S01]  /*56e0*/  FFMA.FTZ R35, R35, UR36, -R69 ;  /* 0x0000002423237c23 */ /* 0x000fe20008010845 */
[----:B------:R-:W0:Y:S01]  /*56f0*/  MUFU.EX2 R103, R103 ;  /* 0x0000006700677308 */ /* 0x000e220000000800 */
[----:B-1----:R-:W-:Y:S01]  /*5700*/  FADD.FTZ R11, R88, R11 ;  /* 0x0000000b580b7221 */ /* 0x002fe20000010000 */
[--C-:B------:R-:W-:Y:S01]  /*5710*/  FFMA.FTZ R38, R38, UR36, -R69.reuse ;  /* 0x0000002426267c23 */ /* 0x100fe20008010845 */
[----:B------:R-:W-:Y:S01]  /*5720*/  FFMA.FTZ R40, R40, UR36, -R69 ;  /* 0x0000002428287c23 */ /* 0x000fe20008010845 */
[----:B------:R-:W-:-:S02]  /*5730*/  F2FP.SATFINITE.E4M3.F32.PACK_AB_MERGE_C R94, R95, R94, RZ ;  /* 0x0000005e5f5e723e */ /* 0x000fc400048070ff */
[----:B------:R-:W-:Y:S02]  /*5740*/  F2FP.SATFINITE.E4M3.F32.PACK_AB_MERGE_C R218, R13, R12, R14 ;  /* 0x0000000c0dda723e */ /* 0x000fe4000480700e */
[----:B------:R-:W1:Y:S01]  /*5750*/  MUFU.EX2 R74, R74 ;  /* 0x0000004a004a7308 */ /* 0x000e620000000800 */
[----:B--2---:R-:W-:Y:S01]  /*5760*/  FADD.FTZ R8, R102, R11 ;  /* 0x0000000b66087221 */ /* 0x004fe20000010000 */
[----:B------:R-:W-:Y:S01]  /*5770*/  FADD.FTZ R11, R73, R72 ;  /* 0x00000048490b7221 */ /* 0x000fe20000010000 */
[----:B------:R-:W-:Y:S02]  /*5780*/  F2FP.SATFINITE.E4M3.F32.PACK_AB_MERGE_C R212, R21, R20, R23 ;  /* 0x0000001415d4723e */ /* 0x000fe40004807017 */
[----:B------:R-:W-:-:S03]  /*5790*/  F2FP.SATFINITE.E4M3.F32.PACK_AB_MERGE_C R217, R68, R49, R94 ;  /* 0x0000003144d9723e */ /* 0x000fc6000480705e */
[----:B------:R-:W2:Y:S01]  /*57a0*/  MUFU.EX2 R75, R75 ;  /* 0x0000004b004b7308 */ /* 0x000ea20000000800 */
[C---:B0-----:R-:W-:Y:S01]  /*57b0*/  FADD.FTZ R7, R103.reuse, R8 ;  /* 0x0000000867077221 */ /* 0x041fe20000010000 */
[----:B------:R-:W-:Y:S01]  /*57c0*/  FADD.FTZ R8, R76, R11 ;  /* 0x0000000b4c087221 */ /* 0x000fe20000010000 */
[----:B------:R-:W-:-:S03]  /*57d0*/  F2FP.SATFINITE.E4M3.F32.PACK_AB_MERGE_C R102, R103, R102, RZ ;  /* 0x000000666766723e */ /* 0x000fc600048070ff */
[----:B------:R-:W-:Y:S01]  /*57e0*/  FADD.FTZ R11, R77, R8 ;  /* 0x000000084d0b7221 */ /* 0x000fe20000010000 */
[----:B------:R-:W-:Y:S01]  /*57f0*/  F2FP.SATFINITE.E4M3.F32.PACK_AB_MERGE_C R77, R80, R77, RZ ;  /* 0x0000004d504d723e */ /* 0x000fe200048070ff */
[----:B------:R-:W0:Y:S01]  /*5800*/  MUFU.EX2 R78, R78 ;  /* 0x0000004e004e7308 */ /* 0x000e220000000800 */
[----:B-1----:R-:W-:Y:S01]  /*5810*/  FADD.FTZ R6, R74, R7 ;  /* 0x000000074a067221 */ /* 0x002fe20000010000 */
[----:B------:R-:W-:Y:S01]  /*5820*/  FADD.FTZ R11, R80, R11 ;  /* 0x0000000b500b7221 */ /* 0x000fe20000010000 */
[----:B------:R-:W-:Y:S02]  /*5830*/  F2FP.SATFINITE.E4M3.F32.PACK_AB_MERGE_C R214, R76, R73, R77 ;  /* 0x000000494cd6723e */ /* 0x000fe4000480704d */
[----:B------:R-:W-:Y:S01]  /*5840*/  F2FP.SATFINITE.E4M3.F32.PACK_AB_MERGE_C R219, R88, R53, R102 ;  /* 0x0000003558db723e */ /* 0x000fe20004807066 */
[----:B------:R-:W-:Y:S01]  /*5850*/  FADD.FTZ R8, R56, R11 ;  /* 0x0000000b38087221 */ /* 0x000fe20000010000 */
[----:B------:R-:W-:Y:S01]  /*5860*/  F2FP.SATFINITE.E4M3.F32.PACK_AB_MERGE_C R11, R84, R81, RZ ;  /* 0x00000051540b723e */ /* 0x000fe200048070ff */
[----:B------:R-:W1:Y:S01]  /*5870*/  MUFU.EX2 R79, R79 ;  /* 0x0000004f004f7308 */ /* 0x000e620000000800 */
[----:B--2---:R-:W-:Y:S01]  /*5880*/  FADD.FTZ R7, R75, R6 ;  /* 0x000000064b077221 */ /* 0x004fe20000010000 */
[C---:B------:R-:W-:Y:S01]  /*5890*/  FADD.FTZ R8, R57.reuse, R8 ;  /* 0x0000000839087221 */ /* 0x040fe20000010000 */
[----:B------:R-:W-:-:S03]  /*58a0*/  F2FP.SATFINITE.E4M3.F32.PACK_AB_MERGE_C R208, R57, R56, R11 ;  /* 0x0000003839d0723e */ /* 0x000fc6000480700b */
[----:B------:R-:W-:Y:S01]  /*58b0*/  FADD.FTZ R81, R81, R8 ;  /* 0x0000000851517221 */ /* 0x000fe20000010000 */
[----:B------:R-:W-:Y:S01]  /*58c0*/  F2FP.SATFINITE.E4M3.F32.PACK_AB_MERGE_C R8, R64, R61, RZ ;  /* 0x0000003d4008723e */ /* 0x000fe200048070ff */
[----:B------:R-:W2:Y:S01]  /*58d0*/  MUFU.EX2 R82, R82 ;  /* 0x0000005200527308 */ /* 0x000ea20000000800 */
[----:B0-----:R-:W-:Y:S01]  /*58e0*/  FADD.FTZ R6, R78, R7 ;  /* 0x000000074e067221 */ /* 0x001fe20000010000 */
[----:B------:R-:W-:Y:S01]  /*58f0*/  FADD.FTZ R84, R84, R81 ;  /* 0x0000005154547221 */ /* 0x000fe20000010000 */
[----:B------:R-:W-:-:S03]  /*5900*/  F2FP.SATFINITE.E4M3.F32.PACK_AB_MERGE_C R210, R60, R85, R8 ;  /* 0x000000553cd2723e */ /* 0x000fc60004807008 */
[----:B------:R-:W-:Y:S02]  /*5910*/  FADD.FTZ R85, R85, R84 ;  /* 0x0000005455557221 */ /* 0x000fe40000010000 */
[----:B------:R-:W0:Y:S01]  /*5920*/  MUFU.EX2 R83, R83 ;  /* 0x0000005300537308 */ /* 0x000e220000000800 */
[C---:B-1----:R-:W-:Y:S01]  /*5930*/  FADD.FTZ R7, R79.reuse, R6 ;  /* 0x000000064f077221 */ /* 0x042fe20000010000 */
[----:B------:R-:W-:Y:S01]  /*5940*/  FADD.FTZ R60, R60, R85 ;  /* 0x000000553c3c7221 */ /* 0x000fe20000010000 */
[----:B------:R-:W-:-:S03]  /*5950*/  F2FP.SATFINITE.E4M3.F32.PACK_AB_MERGE_C R78, R79, R78, RZ ;  /* 0x0000004e4f4e723e */ /* 0x000fc600048070ff */
[----:B------:R-:W-:Y:S01]  /*5960*/  FADD.FTZ R61, R61, R60 ;  /* 0x0000003c3d3d7221 */ /* 0x000fe20000010000 */
[----:B------:R-:W-:Y:S01]  /*5970*/  F2FP.SATFINITE.E4M3.F32.PACK_AB_MERGE_C R213, R75, R74, R78 ;  /* 0x0000004a4bd5723e */ /* 0x000fe2000480704e */
[----:B------:R-:W1:Y:S01]  /*5980*/  MUFU.EX2 R86, R86 ;  /* 0x0000005600567308 */ /* 0x000e620000000800 */
[----:B--2---:R-:W-:Y:S01]  /*5990*/  FADD.FTZ R6, R82, R7 ;  /* 0x0000000752067221 */ /* 0x004fe20000010000 */
[----:B------:R-:W-:-:S06]  /*59a0*/  FADD.FTZ R64, R64, R61 ;  /* 0x0000003d40407221 */ /* 0x000fcc0000010000 */
[----:B------:R-:W2:Y:S01]  /*59b0*/  MUFU.EX2 R87, R87 ;  /* 0x0000005700577308 */ /* 0x000ea20000000800 */
[----:B0-----:R-:W-:-:S07]  /*59c0*/  FADD.FTZ R7, R83, R6 ;  /* 0x0000000653077221 */ /* 0x001fce0000010000 */
[----:B------:R-:W0:Y:S01]  /*59d0*/  MUFU.EX2 R58, R58 ;  /* 0x0000003a003a7308 */ /* 0x000e220000000800 */
[----:B-1----:R-:W-:-:S07]  /*59e0*/  FADD.FTZ R6, R86, R7 ;  /* 0x0000000756067221 */ /* 0x002fce0000010000 */
[----:B------:R-:W1:Y:S01]  /*59f0*/  MUFU.EX2 R59, R59 ;  /* 0x0000003b003b7308 */ /* 0x000e620000000800 */
[C---:B--2---:R-:W-:Y:S01]  /*5a00*/  FADD.FTZ R7, R87.reuse, R6 ;  /* 0x0000000657077221 */ /* 0x044fe20000010000 */
[----:B------:R-:W-:-:S04]  /*5a10*/  F2FP.SATFINITE.E4M3.F32.PACK_AB_MERGE_C R86, R87, R86, RZ ;  /* 0x000000565756723e */ /* 0x000fc800048070ff */
[----:B------:R-:W-:Y:S02]  /*5a20*/  F2FP.SATFINITE.E4M3.F32.PACK_AB_MERGE_C R215, R83, R82, R86 ;  /* 0x0000005253d7723e */ /* 0x000fe40004807056 */
[----:B------:R-:W2:Y:S01]  /*5a30*/  MUFU.EX2 R62, R62 ;  /* 0x0000003e003e7308 */ /* 0x000ea20000000800 */
[----:B0-----:R-:W-:-:S07]  /*5a40*/  FADD.FTZ R6, R58, R7 ;  /* 0x000000073a067221 */ /* 0x001fce0000010000 */
[----:B------:R-:W0:Y:S01]  /*5a50*/  MUFU.EX2 R63, R63 ;  /* 0x0000003f003f7308 */ /* 0x000e220000000800 */
[----:B-1----:R-:W-:-:S07]  /*5a60*/  FADD.FTZ R7, R59, R6 ;  /* 0x000000063b077221 */ /* 0x002fce0000010000 */
[----:B------:R-:W1:Y:S01]  /*5a70*/  MUFU.EX2 R66, R66 ;  /* 0x0000004200427308 */ /* 0x000e620000000800 */
[----:B--2---:R-:W-:-:S07]  /*5a80*/  FADD.FTZ R6, R62, R7 ;  /* 0x000000073e067221 */ /* 0x004fce0000010000 */
[----:B------:R-:W2:Y:S01]  /*5a90*/  MUFU.EX2 R67, R67 ;  /* 0x0000004300437308 */ /* 0x000ea20000000800 */
[C---:B0-----:R-:W-:Y:S01]  /*5aa0*/  FADD.FTZ R7, R63.reuse, R6 ;  /* 0x000000063f077221 */ /* 0x041fe20000010000 */
[----:B------:R-:W-:-:S04]  /*5ab0*/  F2FP.SATFINITE.E4M3.F32.PACK_AB_MERGE_C R62, R63, R62, RZ ;  /* 0x0000003e3f3e723e */ /* 0x000fc800048070ff */
[----:B------:R-:W-:Y:S02]  /*5ac0*/  F2FP.SATFINITE.E4M3.F32.PACK_AB_MERGE_C R209, R59, R58, R62 ;  /* 0x0000003a3bd1723e */ /* 0x000fe4000480703e */
[----:B------:R-:W0:Y:S01]  /*5ad0*/  MUFU.EX2 R44, R44 ;  /* 0x0000002c002c7308 */ /* 0x000e220000000800 */
[----:B-1----:R-:W-:-:S07]  /*5ae0*/  FADD.FTZ R6, R66, R7 ;  /* 0x0000000742067221 */ /* 0x002fce0000010000 */
[----:B------:R-:W1:Y:S01]  /*5af0*/  MUFU.EX2 R70, R70 ;  /* 0x0000004600467308 */ /* 0x000e620000000800 */
[----:B--2---:R-:W-:-:S07]  /*5b00*/  FADD.FTZ R7, R67, R6 ;  /* 0x0000000643077221 */ /* 0x004fce0000010000 */
[----:B------:R-:W2:Y:S01]  /*5b10*/  MUFU.EX2 R31, R31 ;  /* 0x0000001f001f7308 */ /* 0x000ea20000000800 */
[----:B0-----:R-:W-:-:S07]  /*5b20*/  F2FP.SATFINITE.E4M3.F32.PACK_AB_MERGE_C R8, R44, R39, RZ ;  /* 0x000000272c08723e */ /* 0x001fce00048070ff */
[----:B------:R-:W0:Y:S01]  /*5b30*/  MUFU.EX2 R71, R71 ;  /* 0x0000004700477308 */ /* 0x000e220000000800 */
[----:B-1----:R-:W-:-:S07]  /*5b40*/  FADD.FTZ R6, R70, R7 ;  /* 0x0000000746067221 */ /* 0x002fce0000010000 */
[----:B------:R-:W1:Y:S01]  /*5b50*/  MUFU.EX2 R42, R42 ;  /* 0x0000002a002a7308 */ /* 0x000e620000000800 */
[----:B--2---:R-:W-:Y:S01]  /*5b60*/  F2FP.SATFINITE.E4M3.F32.PACK_AB_MERGE_C R204, R0, R31, R8 ;  /* 0x0000001f00cc723e */ /* 0x004fe20004807008 */
[----:B------:R-:W-:-:S06]  /*5b70*/  FADD.FTZ R31, R31, R64 ;  /* 0x000000401f1f7221 */ /* 0x000fcc0000010000 */
[----:B------:R-:W2:Y:S01]  /*5b80*/  MUFU.EX2 R43, R43 ;  /* 0x0000002b002b7308 */ /* 0x000ea20000000800 */
[C---:B0-----:R-:W-:Y:S01]  /*5b90*/  FADD.FTZ R7, R71.reuse, R6 ;  /* 0x0000000647077221 */ /* 0x041fe20000010000 */
[----:B------:R-:W-:Y:S01]  /*5ba0*/  FADD.FTZ R6, R0, R31 ;  /* 0x0000001f00067221 */ /* 0x000fe20000010000 */
[----:B------:R-:W-:-:S03]  /*5bb0*/  F2FP.SATFINITE.E4M3.F32.PACK_AB_MERGE_C R70, R71, R70, RZ ;  /* 0x000000464746723e */ /* 0x000fc600048070ff */
[----:B------:R-:W-:Y:S01]  /*5bc0*/  FADD.FTZ R39, R39, R6 ;  /* 0x0000000627277221 */ /* 0x000fe20000010000 */
[----:B------:R-:W-:Y:S01]  /*5bd0*/  F2FP.SATFINITE.E4M3.F32.PACK_AB_MERGE_C R211, R67, R66, R70 ;  /* 0x0000004243d3723e */ /* 0x000fe20004807046 */
[----:B------:R-:W0:Y:S01]  /*5be0*/  MUFU.EX2 R46, R46 ;  /* 0x0000002e002e7308 */ /* 0x000e220000000800 */
[----:B-1----:R-:W-:Y:S01]  /*5bf0*/  FADD.FTZ R0, R42, R7 ;  /* 0x000000072a007221 */ /* 0x002fe20000010000 */
[----:B------:R-:W-:-:S06]  /*5c00*/  FADD.FTZ R44, R44, R39 ;  /* 0x000000272c2c7221 */ /* 0x000fcc0000010000 */
[----:B------:R-:W-:Y:S01]  /*5c10*/  MUFU.EX2 R45, R45 ;  /* 0x0000002d002d7308 */ /* 0x000fe20000000800 */
[----:B--2---:R-:W-:-:S07]  /*5c20*/  FADD.FTZ R7, R43, R0 ;  /* 0x000000002b077221 */ /* 0x004fce0000010000 */
[----:B------:R-:W1:Y:S01]  /*5c30*/  MUFU.EX2 R52, R52 ;  /* 0x0000003400347308 */ /* 0x000e620000000800 */
[----:B0-----:R-:W-:-:S07]  /*5c40*/  FADD.FTZ R0, R46, R7 ;  /* 0x000000072e007221 */ /* 0x001fce0000010000 */
[----:B------:R-:W0:Y:S08]  /*5c50*/  MUFU.EX2 R47, R47 ;  /* 0x0000002f002f7308 */ /* 0x000e300000000800 */
[----:B------:R-:W-:Y:S01]  /*5c60*/  MUFU.EX2 R41, R41 ;  /* 0x0000002900297308 */ /* 0x000fe20000000800 */
[----:B-1----:R-:W-:-:S07]  /*5c70*/  F2FP.SATFINITE.E4M3.F32.PACK_AB_MERGE_C R6, R52, R45, RZ ;  /* 0x0000002d3406723e */ /* 0x002fce00048070ff */
[----:B------:R-:W1:Y:S01]  /*5c80*/  MUFU.EX2 R48, R48 ;  /* 0x0000003000307308 */ /* 0x000e620000000800 */
[C---:B0-----:R-:W-:Y:S01]  /*5c90*/  F2FP.SATFINITE.E4M3.F32.PACK_AB_MERGE_C R46, R47.reuse, R46, RZ ;  /* 0x0000002e2f2e723e */ /* 0x041fe200048070ff */
[----:B------:R-:W-:-:S03]  /*5ca0*/  FADD.FTZ R47, R47, R0 ;  /* 0x000000002f2f7221 */ /* 0x000fc60000010000 */
[----:B------:R-:W-:-:S03]  /*5cb0*/  F2FP.SATFINITE.E4M3.F32.PACK_AB_MERGE_C R205, R43, R42, R46 ;  /* 0x0000002a2bcd723e */ /* 0x000fc6000480702e */
[----:B------:R-:W0:Y:S08]  /*5cc0*/  MUFU.EX2 R50, R50 ;  /* 0x0000003200327308 */ /* 0x000e300000000800 */
[----:B------:R-:W2:Y:S01]  /*5cd0*/  MUFU.EX2 R51, R51 ;  /* 0x0000003300337308 */ /* 0x000ea20000000800 */
[----:B-1----:R-:W-:Y:S01]  /*5ce0*/  F2FP.SATFINITE.E4M3.F32.PACK_AB_MERGE_C R206, R48, R41, R6 ;  /* 0x0000002930ce723e */ /* 0x002fe20004807006 */
[----:B------:R-:W-:-:S04]  /*5cf0*/  FADD.FTZ R41, R41, R44 ;  /* 0x0000002c29297221 */ /* 0x000fc80000010000 */
[----:B------:R-:W-:Y:S02]  /*5d00*/  FADD.FTZ R48, R48, R41 ;  /* 0x0000002930307221 */ /* 0x000fe40000010000 */
[----:B------:R-:W1:Y:S01]  /*5d10*/  MUFU.EX2 R54, R54 ;  /* 0x0000003600367308 */ /* 0x000e620000000800 */
[----:B0-----:R-:W-:Y:S01]  /*5d20*/  FADD.FTZ R0, R50, R47 ;  /* 0x0000002f32007221 */ /* 0x001fe20000010000 */
[----:B------:R-:W-:-:S04]  /*5d30*/  FADD.FTZ R45, R45, R48 ;  /* 0x000000302d2d7221 */ /* 0x000fc80000010000 */
[----:B------:R-:W-:Y:S02]  /*5d40*/  FADD.FTZ R45, R52, R45 ;  /* 0x0000002d342d7221 */ /* 0x000fe40000010000 */
[----:B------:R-:W-:Y:S01]  /*5d50*/  MUFU.EX2 R28, R28 ;  /* 0x0000001c001c7308 */ /* 0x000fe20000000800 */
[----:B--2---:R-:W-:-:S07]  /*5d60*/  FADD.FTZ R7, R51, R0 ;  /* 0x0000000033077221 */ /* 0x004fce0000010000 */
        /* <DEDUP_REMOVED lines=14> */
[----:B------:R-:W0:Y:S01]  /*5e50*/  MUFU.EX2 R30, R30 ;  /* 0x0000001e001e7308 */ /* 0x000e220000000800 */
[----:B-1----:R-:W-:Y:S01]  /*5e60*/  FADD.FTZ R0, R26, R55 ;  /* 0x000000371a007221 */ /* 0x002fe20000010000 */
[----:B------:R-:W-:-:S04]  /*5e70*/  FADD.FTZ R28, R28, R25 ;  /* 0x000000191c1c7221 */ /* 0x000fc80000010000 */
[----:B------:R-:W-:Y:S02]  /*5e80*/  FADD.FTZ R29, R29, R28 ;  /* 0x0000001c1d1d7221 */ /* 0x000fe40000010000 */
        /* <DEDUP_REMOVED lines=14> */
[----:B------:R-:W-:Y:S01]  /*5f70*/  FADD.FTZ R32, R32, R29 ;  /* 0x0000001d20207221 */ /* 0x000fe20000010000 */
[----:B------:R-:W-:-:S03]  /*5f80*/  VIADD R6, R16, 0xfffffffe ;  /* 0xfffffffe10067836 */ /* 0x000fc60000000000 */
[----:B------:R-:W-:Y:S02]  /*5f90*/  FADD.FTZ R33, R33, R32 ;  /* 0x0000002021217221 */ /* 0x000fe40000010000 */
[----:B------:R-:W-:Y:S01]  /*5fa0*/  MUFU.EX2 R38, R38 ;  /* 0x0000002600267308 */ /* 0x000fe20000000800 */
[----:B0-----:R-:W-:Y:S01]  /*5fb0*/  FADD.FTZ R0, R34, R65 ;  /* 0x0000004122007221 */ /* 0x001fe20000010000 */
[----:B------:R-:W-:-:S04]  /*5fc0*/  FADD.FTZ R8, R36, R33 ;  /* 0x0000002124087221 */ /* 0x000fc80000010000 */
[----:B------:R-:W-:Y:S02]  /*5fd0*/  FADD.FTZ R8, R37, R8 ;  /* 0x0000000825087221 */ /* 0x000fe40000010000 */
[----:B------:R-:W0:Y:S01]  /*5fe0*/  MUFU.EX2 R7, R40 ;  /* 0x0000002800077308 */ /* 0x000e220000000800 */
[----:B--2---:R-:W-:Y:S01]  /*5ff0*/  FADD.FTZ R11, R35, R0 ;  /* 0x00000000230b7221 */ /* 0x004fe20000010000 */
[----:B0-----:R-:W-:-:S03]  /*6000*/  F2FP.SATFINITE.E4M3.F32.PACK_AB_MERGE_C R0, R7, R38, RZ ;  /* 0x000000260700723e */ /* 0x001fc600048070ff */
[----:B------:R-:W-:Y:S01]  /*6010*/  FADD.FTZ R38, R38, R11 ;  /* 0x0000000b26267221 */ /* 0x000fe20000010000 */
[----:B------:R-:W-:-:S03]  /*6020*/  F2FP.SATFINITE.E4M3.F32.PACK_AB_MERGE_C R203, R35, R34, R0 ;  /* 0x0000002223cb723e */ /* 0x000fc60004807000 */
[----:B------:R-:W-:Y:S01]  /*6030*/  FADD.FTZ R7, R7, R38 ;  /* 0x0000002607077221 */ /* 0x000fe20000010000 */
        /* <DEDUP_REMOVED lines=11> */
.L_x_4068:
[----:B------:R-:W-:-:S11]  /*60f0*/  UISETP.NE.AND UP2, UPT, UR5, 0x1, UPT ;  /* 0x000000010500788c */ /* 0x000fd6000bf45270 */
[----:B------:R-:W-:Y:S02]  /*6100*/  @UP2 ULDC.64 UR14, c[0x0][0x9e8] ;  /* 0x00027a00000e2ab9 */ /* 0x000fe40000000a00 */
[----:B------:R-:W-:-:S04]  /*6110*/  UIMAD.WIDE.U32 UR6, UR10, UR14, URZ ;  /* 0x0000000e0a0672a5 */ /* 0x000fc8000f8e003f */
[----:B------:R-:W-:-:S12]  /*6120*/  @UP2 USHF.R.U32.HI UR10, URZ, UR15, UR7 ;  /* 0x0000000f3f0a2299 */ /* 0x000fd80008011607 */
.L_x_4069:
[----:B------:R-:W-:-:S04]  /*6130*/  UIMAD UR5, UR10, UR5, UR5 ;  /* 0x000000050a0572a4 */ /* 0x000fc8000f8e0205 */
[----:B------:R-:W-:-:S04]  /*6140*/  UISETP.LT.AND UP2, UPT, UR4, UR5, UPT ;  /* 0x000000050400728c */ /* 0x000fc8000bf41270 */
[----:B------:R-:W-:-:S12]  /*6150*/  USEL UR4, UR4, UR5, UP2 ;  /* 0x0000000504047287 */ /* 0x000fd80009000000 */
.L_x_4067:
[----:B------:R-:W-:Y:S01]  /*6160*/  UIMAD.WIDE UR4, UR4, 0x66666667, URZ ;  /* 0x66666667040478a5 */ /* 0x000fe2000f8e023f */
[----:B------:R-:W0:Y:S01]  /*6170*/  S2UR UR60, SR_CgaCtaId ;  /* 0x00000000003c79c3 */ /* 0x000e220000008800 */
[----:B------:R-:W-:Y:S02]  /*6180*/  CS2R R24, SRZ ;  /* 0x0000000000187805 */ /* 0x000fe4000001ff00 */
[----:B------:R-:W-:Y:S01]  /*6190*/  CS2R R26, SRZ ;  /* 0x00000000001a7805 */ /* 0x000fe2000001ff00 */
[----:B------:R-:W-:Y:S01]  /*61a0*/  USHF.R.U32.HI UR4, URZ, 0x1f, UR5 ;  /* 0x0000001f3f047899 */ /* 0x000fe20008011605 */
[----:B------:R-:W-:Y:S02]  /*61b0*/  CS2R R28, SRZ ;  /* 0x00000000001c7805 */ /* 0x000fe4000001ff00 */
[----:B------:R-:W-:Y:S02]  /*61c0*/  CS2R R30, SRZ ;  /* 0x00000000001e7805 */ /* 0x000fe4000001ff00 */
[----:B------:R-:W-:Y:S01]  /*61d0*/  CS2R R32, SRZ ;  /* 0x0000000000207805 */ /* 0x000fe2000001ff00 */
[----:B------:R-:W-:Y:S01]  /*61e0*/  ULEA.HI.SX32 UR4, UR5, UR4, 0x1a ;  /* 0x0000000405047291 */ /* 0x000fe2000f8fd23f */
[----:B------:R-:W-:-:S02]  /*61f0*/  CS2R R34, SRZ ;  /* 0x0000000000227805 */ /* 0x000fc4000001ff00 */
[----:B------:R-:W-:Y:S01]  /*6200*/  CS2R R36, SRZ ;  /* 0x0000000000247805 */ /* 0x000fe2000001ff00 */
[----:B------:R-:W-:Y:S01]  /*6210*/  UMOV UR5, URZ ;  /* 0x0000003f00057c82 */ /* 0x000fe20008000000 */
[----:B------:R-:W-:Y:S01]  /*6220*/  UISETP.LT.AND UP2, UPT, UR56, UR4, UPT ;  /* 0x000000043800728c */ /* 0x000fe2000bf41270 */
[----:B------:R-:W-:Y:S02]  /*6230*/  CS2R R38, SRZ ;  /* 0x0000000000267805 */ /* 0x000fe4000001ff00 */
[----:B------:R-:W-:Y:S02]  /*6240*/  CS2R R40, SRZ ;  /* 0x0000000000287805 */ /* 0x000fe4000001ff00 */
[----:B------:R-:W-:Y:S01]  /*6250*/  CS2R R42, SRZ ;  /* 0x00000000002a7805 */ /* 0x000fe2000001ff00 */
[----:B------:R-:W-:Y:S01]  /*6260*/  USEL UR52, UR56, UR4, !UP2 ;  /* 0x0000000438347287 */ /* 0x000fe2000d000000 */
[----:B------:R-:W-:Y:S02]  /*6270*/  CS2R R44, SRZ ;  /* 0x00000000002c7805 */ /* 0x000fe4000001ff00 */
[----:B------:R-:W-:Y:S01]  /*6280*/  CS2R R46, SRZ ;  /* 0x00000000002e7805 */ /* 0x000fe2000001ff00 */
[----:B------:R-:W-:Y:S01]  /*6290*/  UMOV UR4, URZ ;  /* 0x0000003f00047c82 */ /* 0x000fe20008000000 */
[----:B------:R-:W-:-:S02]  /*62a0*/  CS2R R48, SRZ ;  /* 0x0000000000307805 */ /* 0x000fc4000001ff00 */
[----:B------:R-:W-:Y:S02]  /*62b0*/  CS2R R50, SRZ ;  /* 0x0000000000327805 */ /* 0x000fe4000001ff00 */
[----:B------:R-:W-:Y:S02]  /*62c0*/  ISETP.GE.AND P2, PT, R6, UR52, PT ;  /* 0x0000003406007c0c */ /* 0x000fe4000bf46270 */
        /* <DEDUP_REMOVED lines=87> */
[----:B------:R-:W-:-:S05]  /*6840*/  ULDC UR54, c[0x0][0x2f0] ;  /* 0x0000bc0000367ab9 */ /* 0x000fca0000000800 */
.L_x_4088:
        /* <DEDUP_REMOVED lines=9> */
.L_x_4072:
[----:B------:R-:W-:Y:S01]  /*68e0*/  ULEA UR10, UR5, UR37, 0x3 ;  /* 0x00000025050a7291 */ /* 0x000fe2000f8e183f */
[----:B------:R-:W-:-:S05]  /*68f0*/  IMAD.U32 R11, RZ, RZ, UR4 ;  /* 0x00000004ff0b7e24 */ /* 0x000fca000f8e00ff */
[----:B------:R-:W-:-:S04]  /*6900*/  SHF.L.U32 R11, R11, 0x1f, RZ ;  /* 0x0000001f0b0b7819 */ /* 0x000fc800000006ff */
[----:B------:R0:W1:Y:S01]  /*6910*/  SYNCS.PHASECHK.TRANS64.TRYWAIT P2, [UR10+0x33430], R11 ;  /* 0x0334300bff0075a7 */ /* 0x000062000804014a */
[----:B------:R-:W-:Y:S05]  /*6920*/  @!P0 BRA `(.L_x_4073) ;  /* 0x0000000000048947 */ /* 0x000fea0003800000 */
[----:B------:R-:W-:Y:S01]  /*6930*/  BPT.TRAP 0x1 ;  /* 0x000000040000795c */ /* 0x000fe20000300000 */
.L_x_4073:
[----:B-1----:R-:W-:Y:S05]  /*6940*/  @P2 BRA `(.L_x_4071) ;  /* 0x0000000000082947 */ /* 0x002fea0003800000 */
[----:B------:R-:W1:Y:S02]  /*6950*/  SYNCS.PHASECHK.TRANS64.TRYWAIT P2, [UR10+0x33430], R11 ;  /* 0x0334300bff0075a7 */ /* 0x000e64000804014a */
[----:B-1----:R-:W-:Y:S05]  /*6960*/  @!P2 BRA `(.L_x_4074) ;  /* 0x0000015000d0a947 */ /* 0x002fea0003800000 */
.L_x_4071:
[----:B01----:R-:W-:Y:S01]  /*6970*/  VIADD R11, R18, 0x8 ;  /* 0x00000008120b7836 */ /* 0x003fe20000000000 */
[C---:B------:R-:W-:Y:S01]  /*6980*/  R2UR UR28, R2.reuse ;  /* 0x00000000021c72ca */ /* 0x040fe200000e0000 */
[----:B------:R-:W-:Y:S01]  /*6990*/  UIMAD UR30, UR5, 0x780, UR38 ;  /* 0x00000780051e78a4 */ /* 0x000fe2000f8e0226 */
[C---:B------:R-:W-:Y:S01]  /*69a0*/  R2UR UR29, R3.reuse ;  /* 0x00000000031d72ca */ /* 0x040fe200000e0000 */
[----:B------:R-:W-:Y:S01]  /*69b0*/  UMOV UR31, 0x80000020 ;  /* 0x80000020001f7882 */ /* 0x000fe20000000000 */
[----:B------:R0:W-:Y:S01]  /*69c0*/  BAR.SYNC.DEFER_BLOCKING R11, 0x100 ;  /* 0x0004000b0000751d */ /* 0x0001e20000010000 */
[C---:B------:R-:W-:Y:S01]  /*69d0*/  R2UR UR32, R2.reuse ;  /* 0x00000000022072ca */ /* 0x040fe200000e0000 */
[----:B------:R-:W-:Y:S01]  /*69e0*/  UIADD3 UR34, UR30, 0x80, URZ ;  /* 0x000000801e227890 */ /* 0x000fe2000fffe03f */
[C---:B------:R-:W-:Y:S01]  /*69f0*/  R2UR UR33, R3.reuse ;  /* 0x00000000032172ca */ /* 0x040fe200000e0000 */
[----:B------:R-:W-:Y:S01]  /*6a00*/  UIADD3 UR42, UR30, 0x100, URZ ;  /* 0x000001001e2a7890 */ /* 0x000fe2000fffe03f */
[C---:B------:R-:W-:Y:S01]  /*6a10*/  R2UR UR40, R2.reuse ;  /* 0x00000000022872ca */ /* 0x040fe200000e0000 */
[----:B------:R-:W-:Y:S01]  /*6a20*/  UMOV UR35, 0x80000020 ;  /* 0x8000002000237882 */ /* 0x000fe20000000000 */
[C---:B------:R-:W-:Y:S01]  /*6a30*/  R2UR UR41, R3.reuse ;  /* 0x00000000032972ca */ /* 0x040fe200000e0000 */
[----:B------:R-:W-:Y:S01]  /*6a40*/  UMOV UR43, 0x80000020 ;  /* 0x80000020002b7882 */ /* 0x000fe20000000000 */
[C---:B------:R-:W-:Y:S01]  /*6a50*/  R2UR UR44, R2.reuse ;  /* 0x00000000022c72ca */ /* 0x040fe200000e0000 */
[----:B------:R-:W-:Y:S01]  /*6a60*/  UIADD3 UR46, UR30, 0x180, URZ ;  /* 0x000001801e2e7890 */ /* 0x000fe2000fffe03f */
[C---:B------:R-:W-:Y:S01]  /*6a70*/  R2UR UR45, R3.reuse ;  /* 0x00000000032d72ca */ /* 0x040fe200000e0000 */
[----:B------:R-:W-:Y:S01]  /*6a80*/  UMOV UR47, 0x80000020 ;  /* 0x80000020002f7882 */ /* 0x000fe20000000000 */
[----:B------:R-:W-:Y:S01]  /*6a90*/  R2UR UR48, R2 ;  /* 0x00000000023072ca */ /* 0x000fe200000e0000 */
[----:B------:R-:W-:Y:S01]  /*6aa0*/  UIADD3 UR50, UR30, 0x200, URZ ;  /* 0x000002001e327890 */ /* 0x000fe2000fffe03f */
[----:B------:R-:W-:Y:S01]  /*6ab0*/  R2UR UR49, R3 ;  /* 0x00000000033172ca */ /* 0x000fe200000e0000 */
[----:B------:R-:W-:Y:S01]  /*6ac0*/  UMOV UR51, 0x80000020 ;  /* 0x8000002000337882 */ /* 0x000fe20000000000 */
[----:B------:R-:W-:Y:S01]  /*6ad0*/  UIADD3 UR10, UR30, 0x2, URZ ;  /* 0x000000021e0a7890 */ /* 0x000fe2000fffe03f */
[----:B------:R-:W-:Y:S01]  /*6ae0*/  UMOV UR11, 0x80000020 ;  /* 0x80000020000b7882 */ /* 0x000fe20000000000 */
[----:B------:R-:W-:-:S02]  /*6af0*/  UIADD3 UR14, UR30, 0x82, URZ ;  /* 0x000000821e0e7890 */ /* 0x000fc4000fffe03f */
[----:B------:R-:W-:Y:S01]  /*6b00*/  UIADD3 UR15, UR30, 0x182, URZ ;  /* 0x000001821e0f7890 */ /* 0x000fe2000fffe03f */
[----:B------:R-:W-:Y:S01]  /*6b10*/  WARPGROUP.ARRIVE ;  /* 0x00000000000079c5 */ /* 0x000fe20000000000 */
[----:B------:R-:W-:Y:S01]  /*6b20*/  UIADD3 UR18, UR30, 0x282, URZ ;  /* 0x000002821e127890 */ /* 0x000fe2000fffe03f */
[----:B------:R-:W-:Y:S01]  /*6b30*/  UMOV UR19, 0x80000020 ;  /* 0x8000002000137882 */ /* 0x000fe20000000000 */
[----:B------:R-:W-:-:S03]  /*6b40*/  UIADD3 UR22, UR30, 0x500, URZ ;  /* 0x000005001e167890 */ /* 0x000fc6000fffe03f */
[----:B------:R-:W-:Y:S01]  /*6b50*/  QGMMA.64x32x32.F32.E4M3.E4M3 R184, gdesc[UR28], RZ, !UPT, gsb0 ;  /* 0x006000001cb879f3 */ /* 0x000fe2000c0008ff */
[----:B------:R-:W-:Y:S01]  /*6b60*/  UMOV UR23, 0x80000020 ;  /* 0x8000002000177882 */ /* 0x000fe20000000000 */
[----:B------:R-:W-:Y:S01]  /*6b70*/  UIADD3 UR26, UR30, 0x502, URZ ;  /* 0x000005021e1a7890 */ /* 0x000fe2000fffe03f */
[----:B------:R-:W-:Y:S01]  /*6b80*/  UMOV UR27, 0x80000020 ;  /* 0x80000020001b7882 */ /* 0x000fe20000000000 */
        /* <DEDUP_REMOVED lines=135> */
[----:B------:R-:W-:-:S03]  /*7400*/  UIADD3 UR10, UR30, 0x702, URZ ;  /* 0x000007021e0a7890 */ /* 0x000fc6000fffe03f */
        /* <DEDUP_REMOVED lines=21> */
.L_x_4076:
[----:B------:R-:W-:Y:S01]  /*7560*/  ULEA UR10, UR7, UR37, 0x3 ;  /* 0x00000025070a7291 */ /* 0x000fe2000f8e183f */
[----:B------:R-:W-:-:S05]  /*7570*/  IMAD.U32 R11, RZ, RZ, UR6 ;  /* 0x00000006ff0b7e24 */ /* 0x000fca000f8e00ff */
[----:B------:R-:W-:-:S04]  /*7580*/  SHF.L.U32 R11, R11, 0x1f, RZ ;  /* 0x0000001f0b0b7819 */ /* 0x000fc800000006ff */
[----:B------:R0:W1:Y:S01]  /*7590*/  SYNCS.PHASECHK.TRANS64.TRYWAIT P2, [UR10+0x33450], R11 ;  /* 0x0334500bff0075a7 */ /* 0x000062000804014a */
[----:B------:R-:W-:Y:S05]  /*75a0*/  @!P0 BRA `(.L_x_4077) ;  /* 0x0000000000048947 */ /* 0x000fea0003800000 */
[----:B------:R-:W-:Y:S01]  /*75b0*/  BPT.TRAP 0x1 ;  /* 0x000000040000795c */ /* 0x000fe20000300000 */
.L_x_4077:
[----:B-1----:R-:W-:Y:S05]  /*75c0*/  @P2 BRA `(.L_x_4075) ;  /* 0x0000000000082947 */ /* 0x002fea0003800000 */
[----:B------:R-:W1:Y:S02]  /*75d0*/  SYNCS.PHASECHK.TRANS64.TRYWAIT P2, [UR10+0x33450], R11 ;  /* 0x0334500bff0075a7 */ /* 0x000e64000804014a */
[----:B-1----:R-:W-:Y:S05]  /*75e0*/  @!P2 BRA `(.L_x_4078) ;  /* 0x0000014400c8a947 */ /* 0x002fea0003800000 */
.L_x_4075:
[----:B------:R-:W-:Y:S01]  /*75f0*/  UIADD3 UR6, UR37, 0x200, URZ ;  /* 0x0000020025067890 */ /* 0x000fe2000fffe03f */
[----:B------:R-:W-:Y:S01]  /*7600*/  WARPGROUP.ARRIVE ;  /* 0x00000000000079c5 */ /* 0x000fe20000000000 */
[----:B------:R-:W-:Y:S01]  /*7610*/  UMOV UR11, 0xc0000010 ;  /* 0xc0000010000b7882 */ /* 0x000fe20000000000 */
[----:B------:R-:W-:Y:S01]  /*7620*/  PLOP3.LUT P2, PT, PT, PT, UP0, 0x80, 0x0 ;  /* 0x000000000000781c */ /* 0x000fe20003f4f008 */
[----:B------:R-:W-:Y:S01]  /*7630*/  USHF.R.U32.HI UR6, URZ, 0x4, UR6 ;  /* 0x000000043f067899 */ /* 0x000fe20008011606 */
[----:B------:R-:W-:Y:S01]  /*7640*/  PLOP3.LUT P3, PT, PT, PT, UP0, 0x80, 0x0 ;  /* 0x000000000000781c */ /* 0x000fe20003f6f008 */
[----:B01----:R-:W-:Y:S01]  /*7650*/  IMAD.U32 R11, RZ, RZ, UR5 ;  /* 0x00000005ff0b7e24 */ /* 0x003fe2000f8e00ff */
[----:B------:R-:W-:Y:S01]  /*7660*/  ULDC UR14, c[0x0][0x9e0] ;  /* 0x00027800000e7ab9 */ /* 0x000fe20000000800 */
[----:B------:R-:W-:Y:S01]  /*7670*/  ULOP3.LUT UR6, UR6, 0x3fff, URZ, 0xc0, !UPT ;  /* 0x00003fff06067892 */ /* 0x000fe2000f8ec03f */
[----:B------:R-:W-:Y:S02]  /*7680*/  IMAD.MOV.U32 R20, RZ, RZ, R9 ;  /* 0x000000ffff147224 */ /* 0x000fe400078e0009 */
[----:B------:R-:W-:Y:S01]  /*7690*/  @!P1 LEA R11, R11, UR37, 0x3 ;  /* 0x000000250b0b9c11 */ /* 0x000fe2000f8e18ff */
[----:B------:R-:W-:Y:S01]  /*76a0*/  ULOP3.LUT UR6, UR6, 0x10000, URZ, 0xfc, !UPT ;  /* 0x0001000006067892 */ /* 0x000fe2000f8efc3f */
[----:B------:R-:W-:-:S03]  /*76b0*/  IMAD R21, R6, -0xa0, RZ ;  /* 0xffffff6006157824 */ /* 0x000fc600078e02ff */
[----:B------:R-:W-:Y:S01]  /*76c0*/  UIMAD UR6, UR7, 0x780, UR6 ;  /* 0x00000780070678a4 */ /* 0x000fe2000f8e0206 */
[----:B------:R-:W-:Y:S02]  /*76d0*/  @!P1 VIADD R11, R11, 0x33440 ;  /* 0x000334400b0b9836 */ /* 0x000fe40000000000 */
[----:B------:R-:W-:-:S03]  /*76e0*/  VIADD R13, R21, 0x1 ;  /* 0x00000001150d7836 */ /* 0x000fc60000000000 */
[----:B------:R-:W-:Y:S01]  /*76f0*/  @!P1 PRMT R11, RZ, 0x654, R11 ;  /* 0x00000654ff0b9816 */ /* 0x000fe2000000000b */
[----:B------:R-:W-:Y:S01]  /*7700*/  UMOV UR10, UR6 ;  /* 0x00000006000a7c82 */ /* 0x000fe20008000000 */
[----:B------:R-:W-:Y:S01]  /*7710*/  IMAD R22, R10, -0x2, R13 ;  /* 0xfffffffe0a167824 */ /* 0x000fe200078e020d */
        /* <DEDUP_REMOVED lines=17> */
[----:B------:R-:W-:Y:S02]  /*7830*/  UMOV UR11, 0xc0000010 ;  /* 0xc0000010000b7882 */ /* 0x000fe40000000000 */
[----:B------:R-:W-:Y:S02]  /*7840*/  @UP0 ULDC UR6, c[0x0][0x44c] ;  /* 0x0001130000060ab9 */ /* 0x000fe40000000800 */
[----:B------:R-:W-:Y:S01]  /*7850*/  @P2 IMAD.HI.U32 R12, R9, UR6, RZ ;  /* 0x00000006090c2c27 */ /* 0x000fe2000f8e00ff */
[----:B------:R-:W-:Y:S01]  /*7860*/  @UP0 ULDC UR6, c[0x0][0x450] ;  /* 0x0001140000060ab9 */ /* 0x000fe20000000800 */
[----:B------:R-:W-:-:S03]  /*7870*/  PLOP3.LUT P2, PT, PT, PT, UP1, 0x40, 0x0 ;  /* 0x000000000000781c */ /* 0x000fc60003f4e818 */
[----:B------:R-:W-:Y:S02]  /*7880*/  @P3 SHF.R.U32.HI R20, RZ, UR6, R12 ;  /* 0x00000006ff143c19 */ /* 0x000fe4000801160c */
[----:B------:R-:W-:Y:S01]  /*7890*/  IADD3 R12, -R18, 0xb, RZ ;  /* 0x0000000b120c7810 */ /* 0x000fe20007ffe1ff */
[----:B------:R-:W-:Y:S02]  /*78a0*/  WARPGROUP.DEPBAR.LE gsb0, 0x0 ;  /* 0x00008000000079c5 */ /* 0x000fe40000010000 */
[----:B------:R-:W-:-:S06]  /*78b0*/  WARPGROUP.ARRIVE ;  /* 0x00000000000079c5 */ /* 0x000fcc0000000000 */
[----:B------:R-:W-:Y:S03]  /*78c0*/  QGMMA.64x192x32.F32.E4M3.E4M3 R24, R200, gdesc[UR8], R24, gsb0 ;  /* 0x02e00008c8187df3 */ /* 0x000fe60008000818 */
[----:B------:R-:W-:Y:S02]  /*78d0*/  WARPGROUP.DEPBAR.LE gsb0, 0x0 ;  /* 0x00008000000079c5 */ /* 0x000fe40000010000 */
[----:B------:R-:W0:Y:S01]  /*78e0*/  SHFL.IDX PT, R200, R20, RZ, 0x1c1f ;  /* 0x001c1fff14c87589 */ /* 0x000e2200000e0000 */
[----:B------:R1:W-:Y:S06]  /*78f0*/  BAR.ARV R12, 0x100 ;  /* 0x0004000c0000751d */ /* 0x0003ec0000002000 */
[----:B------:R2:W-:Y:S02]  /*7900*/  @!P1 SYNCS.ARRIVE.TRANS64.RED.A1T0 RZ, [R11+URZ], RZ ;  /* 0x000000ff0bff99a7 */ /* 0x0005e4000810043f */
[----:B--2---:R-:W-:-:S04]  /*7910*/  IMAD R11, R17, UR54, R22 ;  /* 0x00000036110b7c24 */ /* 0x004fc8000f8e0216 */
[----:B------:R-:W-:-:S04]  /*7920*/  VIADD R11, R11, -UR61 ;  /* 0x8000003d0b0b7c36 */ /* 0x000fc80008000000 */
[C---:B------:R-:W-:Y:S02]  /*7930*/  VIADD R15, R11.reuse, UR14 ;  /* 0x0000000e0b0f7c36 */ /* 0x040fe40008000000 */
[----:B------:R-:W-:Y:S02]  /*7940*/  VIADD R14, R11, UR57 ;  /* 0x000000390b0e7c36 */ /* 0x000fe40008000000 */
[----:B------:R-:W-:Y:S02]  /*7950*/  VIADD R11, R22, 0xffffffff ;  /* 0xffffffff160b7836 */ /* 0x000fe40000000000 */
[--C-:B0-----:R-:W-:Y:S02]  /*7960*/  IMAD.IADD R13, R15, 0x1, R200.reuse ;  /* 0x000000010f0d7824 */ /* 0x101fe400078e02c8 */
[----:B-1----:R-:W-:Y:S01]  /*7970*/  IMAD.IADD R12, R14, 0x1, R200 ;  /* 0x000000010e0c7824 */ /* 0x002fe200078e02c8 */
[----:B------:R-:W-:Y:S06]  /*7980*/  @P2 BRA `(.L_x_4079) ;  /* 0x0000000000582947 */ /* 0x000fec0003800000 */
        /* <DEDUP_REMOVED lines=13> */
.L_x_4081:
[----:B------:R-:W-:-:S05]  /*7a60*/  IMAD.U32 R201, RZ, RZ, UR53 ;  /* 0x00000035ffc97e24 */ /* 0x000fca000f8e00ff */
[----:B------:R-:W-:-:S13]  /*7a70*/  ISETP.NE.AND P2, PT, R201, 0x1, PT ;  /* 0x00000001c900780c */ /* 0x000fda0003f45270 */
[----:B------:R-:W0:Y:S02]  /*7a80*/  @P2 LDC.64 R202, c[0x0][0x9e8] ;  /* 0x00027a00ffca2b82 */ /* 0x000e240000000a00 */
[----:B0-----:R-:W-:-:S05]  /*7a90*/  @P2 IMAD.HI.U32 R200, R22, R202, RZ ;  /* 0x000000ca16c82227 */ /* 0x001fca00078e00ff */
[----:B------:R-:W-:-:S07]  /*7aa0*/  @P2 SHF.R.U32.HI R22, RZ, R203, R200 ;  /* 0x000000cbff162219 */ /* 0x000fce00000116c8 */
.L_x_4082:
[----:B------:R-:W-:Y:S05]  /*7ab0*/  BSYNC B0 ;  /* 0x0000000000007941 */ /* 0x000fea0003800000 */
.L_x_4080:
[----:B------:R-:W-:-:S05]  /*7ac0*/  IMAD R22, R22, R201, R11 ;  /* 0x000000c916167224 */ /* 0x000fca00078e020b */
[----:B------:R-:W-:Y:S02]  /*7ad0*/  VIADDMNMX R13, R22, R201, R13, PT ;  /* 0x000000c9160d7246 */ /* 0x000fe4000380010d */
[----:B------:R-:W-:-:S07]  /*7ae0*/  VIMNMX R12, R12, R22, !PT ;  /* 0x000000160c0c7248 */ /* 0x000fce0007fe0100 */
.L_x_4079:
[C---:B------:R-:W-:Y:S02]  /*7af0*/  ISETP.GE.AND P2, PT, R21.reuse, 0x2, PT ;  /* 0x000000021500780c */ /* 0x040fe40003f46270 */
[C---:B------:R-:W-:Y:S02]  /*7b00*/  ISETP.GE.AND P3, PT, R21.reuse, 0x9, PT ;  /* 0x000000091500780c */ /* 0x040fe40003f66270 */
[----:B------:R-:W-:Y:S02]  /*7b10*/  LOP3.LUT R16, R16, 0xdfffffff, RZ, 0xc0, !PT ;  /* 0xdfffffff10107812 */ /* 0x000fe400078ec0ff */
[----:B------:R-:W-:Y:S02]  /*7b20*/  ISETP.GE.AND P4, PT, R21, 0xa, PT ;  /* 0x0000000a1500780c */ /* 0x000fe40003f86270 */
[----:B------:R-:W-:-:S05]  /*7b30*/  LOP3.LUT R0, R0, 0xfffffffe, RZ, 0xc0, !PT ;  /* 0xfffffffe00007812 */ /* 0x000fca00078ec0ff */
[----:B------:R-:W-:Y:S02]  /*7b40*/  @P2 LOP3.LUT R16, R16, 0x20000000, RZ, 0xfc, !PT ;  /* 0x2000000010102812 */ /* 0x000fe400078efcff */
[----:B------:R-:W-:Y:S02]  /*7b50*/  ISETP.GT.AND P2, PT, R12, 0x1, !P2 ;  /* 0x000000010c00780c */ /* 0x000fe40005744270 */
[----:B------:R-:W-:Y:S02]  /*7b60*/  LOP3.LUT R16, R16, 0xbfffffff, RZ, 0xc0, !PT ;  /* 0xbfffffff10107812 */ /* 0x000fe400078ec0ff */
[----:B------:R-:W-:Y:S02]  /*7b70*/  ISETP.LT.OR P2, PT, R13, 0x2, P2 ;  /* 0x000000020d00780c */ /* 0x000fe40001741670 */
[----:B------:R-:W-:Y:S02]  /*7b80*/  @P3 LOP3.LUT R16, R16, 0x40000000, RZ, 0xfc, !PT ;  /* 0x4000000010103812 */ /* 0x000fe400078efcff */
[----:B------:R-:W-:-:S02]  /*7b90*/  FSEL R185, R185, -INF , !P2 ;  /* 0xff800000b9b97808 */ /* 0x000fc40005000000 */
[----:B------:R-:W-:Y:S02]  /*7ba0*/  LOP3.LUT R16, R16, 0x7fffffff, RZ, 0xc0, !PT ;  /* 0x7fffffff10107812 */ /* 0x000fe400078ec0ff */
[----:B------:R-:W-:Y:S02]  /*7bb0*/  ISETP.GT.AND P3, PT, R12, 0x8, !P3 ;  /* 0x000000080c00780c */ /* 0x000fe40005f64270 */
[----:B------:R-:W-:Y:S02]  /*7bc0*/  @P4 LOP3.LUT R16, R16, 0x80000000, RZ, 0xfc, !PT ;  /* 0x8000000010104812 */ /* 0x000fe400078efcff */
[----:B------:R-:W-:Y:S02]  /*7bd0*/  ISETP.GT.AND P2, PT, R12, 0x9, !P4 ;  /* 0x000000090c00780c */ /* 0x000fe40006744270 */
[----:B------:R-:W-:Y:S02]  /*7be0*/  ISETP.GE.AND P4, PT, R21, 0x11, PT ;  /* 0x000000111500780c */ /* 0x000fe40003f86270 */
[----:B------:R-:W-:-:S02]  /*7bf0*/  ISETP.LT.OR P3, PT, R13, 0x9, P3 ;  /* 0x000000090d00780c */ /* 0x000fc40001f61670 */
[----:B------:R-:W-:Y:S02]  /*7c00*/  ISETP.LT.OR P2, PT, R13, 0xa, P2 ;  /* 0x0000000a0d00780c */ /* 0x000fe40001741670 */
[----:B------:R-:W-:Y:S02]  /*7c10*/  FSEL R188, R188, -INF , !P3 ;  /* 0xff800000bcbc7808 */ /* 0x000fe40005800000 */
[----:B------:R-:W-:Y:S02]  /*7c20*/  ISETP.GE.AND P3, PT, R21, 0x12, PT ;  /* 0x000000121500780c */ /* 0x000fe40003f66270 */
[----:B------:R-:W-:Y:S02]  /*7c30*/  FSEL R189, R189, -INF , !P2 ;  /* 0xff800000bdbd7808 */ /* 0x000fe40005000000 */
[----:B------:R-:W-:Y:S02]  /*7c40*/  ISETP.GT.AND P2, PT, R12, 0x10, !P4 ;  /* 0x000000100c00780c */ /* 0x000fe40006744270 */
[----:B------:R-:W-:-:S02]  /*7c50*/  @P4 LOP3.LUT R0, R0, 0x1, RZ, 0xfc, !PT ;  /* 0x0000000100004812 */ /* 0x000fc400078efcff */
[----:B------:R-:W-:Y:S02]  /*7c60*/  ISETP.LT.OR P2, PT, R13, 0x11, P2 ;  /* 0x000000110d00780c */ /* 0x000fe40001741670 */
[----:B------:R-:W-:Y:S02]  /*7c70*/  LOP3.LUT R0, R0, 0xfffffff7, RZ, 0xc0, !PT ;  /* 0xfffffff700007812 */ /* 0x000fe400078ec0ff */
[----:B------:R-:W-:Y:S02]  /*7c80*/  FSEL R192, R192, -INF , !P2 ;  /* 0xff800000c0c07808 */ /* 0x000fe40005000000 */
[----:B------:R-:W-:Y:S02]  /*7c90*/  @P3 LOP3.LUT R0, R0, 0x8, RZ, 0xfc, !PT ;  /* 0x0000000800003812 */ /* 0x000fe400078efcff */
[----:B------:R-:W-:Y:S02]  /*7ca0*/  ISETP.GT.AND P2, PT, R12, 0x11, !P3 ;  /* 0x000000110c00780c */ /* 0x000fe40005f44270 */
[----:B------:R-:W-:-:S02]  /*7cb0*/  ISETP.GE.AND P3, PT, R21, 0x19, PT ;  /* 0x000000191500780c */ /* 0x000fc40003f66270 */
[----:B------:R-:W-:Y:S02]  /*7cc0*/  ISETP.LT.OR P2, PT, R13, 0x12, P2 ;  /* 0x000000120d00780c */ /* 0x000fe40001741670 */
[----:B------:R-:W-:Y:S02]  /*7cd0*/  LOP3.LUT R0, R0, 0xfffffffb, RZ, 0xc0, !PT ;  /* 0xfffffffb00007812 */ /* 0x000fe400078ec0ff */
[----:B------:R-:W-:Y:S02]  /*7ce0*/  FSEL R193, R193, -INF , !P2 ;  /* 0xff800000c1c17808 */ /* 0x000fe40005000000 */
[----:B------:R-:W-:Y:S02]  /*7cf0*/  ISETP.GT.AND P2, PT, R12, 0x18, !P3 ;  /* 0x000000180c00780c */ /* 0x000fe40005f44270 */
[----:B------:R-:W-:Y:S02]  /*7d00*/  ISETP.GE.AND P4, PT, R21, 0x22, PT ;  /* 0x000000221500780c */ /* 0x000fe40003f86270 */
[----:B------:R-:W-:-:S02]  /*7d10*/  ISETP.LT.OR P2, PT, R13, 0x19, P2 ;  /* 0x000000190d00780c */ /* 0x000fc40001741670 */
[----:B------:R-:W-:Y:S02]  /*7d20*/  @P3 LOP3.LUT R0, R0, 0x4, RZ, 0xfc, !PT ;  /* 0x0000000400003812 */ /* 0x000fe400078efcff */
[----:B------:R-:W-:Y:S02]  /*7d30*/  ISETP.GE.AND P3, PT, R21, 0x1a, PT ;  /* 0x0000001a1500780c */ /* 0x000fe40003f66270 */
[----:B------:R-:W-:Y:S02]  /*7d40*/  FSEL R196, R196, -INF , !P2 ;  /* 0xff800000c4c47808 */ /* 0x000fe40005000000 */
[----:B------:R-:W-:Y:S02]  /*7d50*/  ISETP.GT.AND P2, PT, R12, 0x19, !P3 ;  /* 0x000000190c00780c */ /* 0x000fe40005f44270 */
[----:B------:R-:W-:Y:S02]  /*7d60*/  LOP3.LUT R0, R0, 0xfffffffd, RZ, 0xc0, !PT ;  /* 0xfffffffd00007812 */ /* 0x000fe400078ec0ff */
[----:B------:R-:W-:-:S02]  /*7d70*/  ISETP.LT.OR P2, PT, R13, 0x1a, P2 ;  /* 0x0000001a0d00780c */ /* 0x000fc40001741670 */
[----:B------:R-:W-:Y:S02]  /*7d80*/  LOP3.LUT R16, R16, 0xfffffffd, RZ, 0xc0, !PT ;  /* 0xfffffffd10107812 */ /* 0x000fe400078ec0ff */
[----:B------:R-:W-:Y:S02]  /*7d90*/  FSEL R197, R197, -INF , !P2 ;  /* 0xff800000c5c57808 */ /* 0x000fe40005000000 */
[----:B------:R-:W-:Y:S02]  /*7da0*/  ISETP.GE.AND P2, PT, R21, 0x21, PT ;  /* 0x000000211500780c */ /* 0x000fe40003f46270 */
[----:B------:R-:W-:Y:S02]  /*7db0*/  @P3 LOP3.LUT R0, R0, 0x2, RZ, 0xfc, !PT ;  /* 0x0000000200003812 */ /* 0x000fe400078efcff */
[----:B------:R-:W-:Y:S02]  /*7dc0*/  ISETP.GT.AND P3, PT, R12, 0x20, !P2 ;  /* 0x000000200c00780c */ /* 0x000fe40005764270 */
[----:B------:R-:W-:-:S02]  /*7dd0*/  @P4 LOP3.LUT R16, R16, 0x2, RZ, 0xfc, !PT ;  /* 0x0000000210104812 */ /* 0x000fc400078efcff */
[----:B------:R-:W-:Y:S02]  /*7de0*/  ISETP.LT.OR P3, PT, R13, 0x21, P3 ;  /* 0x000000210d00780c */ /* 0x000fe40001f61670 */
[----:B------:R-:W-:Y:S02]  /*7df0*/  LOP3.LUT R16, R16, 0xfffffffb, RZ, 0xc0, !PT ;  /* 0xfffffffb10107812 */ /* 0x000fe400078ec0ff */
[----:B------:R-:W-:Y:S02]  /*7e00*/  FSEL R168, R168, -INF , !P3 ;  /* 0xff800000a8a87808 */ /* 0x000fe40005800000 */
[----:B------:R-:W-:Y:S02]  /*7e10*/  ISETP.GT.AND P3, PT, R12, 0x21, !P4 ;  /* 0x000000210c00780c */ /* 0x000fe40006764270 */
[----:B------:R-:W-:Y:S02]  /*7e20*/  ISETP.GE.AND P4, PT, R21, 0x29, PT ;  /* 0x000000291500780c */ /* 0x000fe40003f86270 */
[----:B------:R-:W-:-:S04]  /*7e30*/  ISETP.LT.OR P3, PT, R13, 0x22, P3 ;  /* 0x000000220d00780c */ /* 0x000fc80001f61670 */
[----:B------:R-:W-:Y:S02]  /*7e40*/  FSEL R169, R169, -INF , !P3 ;  /* 0xff800000a9a97808 */ /* 0x000fe40005800000 */
[----:B------:R-:W-:-:S04]  /*7e50*/  ISETP.GT.AND P3, PT, R12, 0x28, !P4 ;  /* 0x000000280c00780c */ /* 0x000fc80006764270 */
[----:B------:R-:W-:Y:S02]  /*7e60*/  ISETP.LT.OR P3, PT, R13, 0x29, P3 ;  /* 0x000000290d00780c */ /* 0x000fe40001f61670 */
[----:B------:R-:W-:Y:S02]  /*7e70*/  @P4 LOP3.LUT R16, R16, 0x4, RZ, 0xfc, !PT ;  /* 0x0000000410104812 */ /* 0x000fe400078efcff */
[----:B------:R-:W-:Y:S02]  /*7e80*/  ISETP.GE.AND P4, PT, R21, 0x2a, PT ;  /* 0x0000002a1500780c */ /* 0x000fe40003f86270 */
[----:B------:R-:W-:Y:S02]  /*7e90*/  LOP3.LUT R16, R16, 0xfffffff7, RZ, 0xc0, !PT ;  /* 0xfffffff710107812 */ /* 0x000fe400078ec0ff */
[----:B------:R-:W-:Y:S02]  /*7ea0*/  FSEL R172, R172, -INF , !P3 ;  /* 0xff800000acac7808 */ /* 0x000fe40005800000 */
[----:B------:R-:W-:-:S04]  /*7eb0*/  ISETP.GT.AND P3, PT, R12, 0x29, !P4 ;  /* 0x000000290c00780c */ /* 0x000fc80006764270 */
[----:B------:R-:W-:-:S03]  /*7ec0*/  ISETP.LT.OR P3, PT, R13, 0x2a, P3 ;  /* 0x0000002a0d00780c */ /* 0x000fc60001f61670 */
        /* <DEDUP_REMOVED lines=134> */
[----:B------:R-:W-:Y:S02]  /*8730*/  FSEL R121, R121, -INF , !P3 ;  /* 0xff80000079797808 */ /* 0x000fe40005800000 */
[----:B------:R-:W-:Y:S02]  /*8740*/  LOP3.LUT R16, R16, 0xfdffffff, RZ, 0xc0, !PT ;  /* 0xfdffffff10107812 */ /* 0x000fe400078ec0ff */
[----:B------:R-:W-:-:S04]  /*8750*/  ISETP.GT.AND P3, PT, R12, 0x88, !P4 ;  /* 0x000000880c00780c */ /* 0x000fc80006764270 */
[----:B------:R-:W-:-:S03]  /*8760*/  ISETP.LT.OR P3, PT, R13, 0x89, P3 ;  /* 0x000000890d00780c */ /* 0x000fc60001f61670 */
[----:B------:R-:W-:Y:S02]  /*8770*/  @P4 LOP3.LUT R16, R16, 0x2000000, RZ, 0xfc, !PT ;  /* 0x0200000010104812 */ /* 0x000fe400078efcff */
[----:B------:R-:W-:Y:S02]  /*8780*/  ISETP.GE.AND P4, PT, R21, 0x8a, PT ;  /* 0x0000008a1500780c */ /* 0x000fe40003f86270 */
[----:B------:R-:W-:Y:S02]  /*8790*/  FSEL R124, R124, -INF , !P3 ;  /* 0xff8000007c7c7808 */ /* 0x000fe40005800000 */
[----:B------:R-:W-:Y:S02]  /*87a0*/  ISETP.GT.AND P3, PT, R12, 0x89, !P4 ;  /* 0x000000890c00780c */ /* 0x000fe40006764270 */
[----:B------:R-:W-:Y:S02]  /*87b0*/  LOP3.LUT R16, R16, 0xfeffffff, RZ, 0xc0, !PT ;  /* 0xfeffffff10107812 */ /* 0x000fe400078ec0ff */
[----:B------:R-:W-:-:S04]  /*87c0*/  ISETP.LT.OR P3, PT, R13, 0x8a, P3 ;  /* 0x0000008a0d00780c */ /* 0x000fc80001f61670 */
[----:B------:R-:W-:Y:S02]  /*87d0*/  FSEL R125, R125, -INF , !P3 ;  /* 0xff8000007d7d7808 */ /* 0x000fe40005800000 */
[----:B------:R-:W-:Y:S02]  /*87e0*/  ISETP.GE.AND P3, PT, R21, 0x91, PT ;  /* 0x000000911500780c */ /* 0x000fe40003f66270 */
[----:B------:R-:W-:Y:S02]  /*87f0*/  @P4 LOP3.LUT R16, R16, 0x1000000, RZ, 0xfc, !PT ;  /* 0x0100000010104812 */ /* 0x000fe400078efcff */
[----:B------:R-:W-:Y:S02]  /*8800*/  ISETP.GT.AND P4, PT, R12, 0x90, !P3 ;  /* 0x000000900c00780c */ /* 0x000fe40005f84270 */
[----:B------:R-:W-:Y:S02]  /*8810*/  LOP3.LUT R16, R16, 0xfffffffe, RZ, 0xc0, !PT ;  /* 0xfffffffe10107812 */ /* 0x000fe400078ec0ff */
        /* <DEDUP_REMOVED lines=10> */
[----:B------:R-:W-:-:S13]  /*88c0*/  ISETP.GE.AND P6, PT, R21, 0x1, PT ;  /* 0x000000011500780c */ /* 0x000fda0003fc6270 */
[----:B------:R-:W-:Y:S02]  /*88d0*/  @P6 LOP3.LUT R16, R16, 0x1, RZ, 0xfc, !PT ;  /* 0x0000000110106812 */ /* 0x000fe400078efcff */
[----:B------:R-:W-:Y:S02]  /*88e0*/  ISETP.GT.AND P6, PT, R12, RZ, !P6 ;  /* 0x000000ff0c00720c */ /* 0x000fe400077c4270 */
[----:B------:R-:W-:Y:S02]  /*88f0*/  LOP3.LUT R16, R16, 0xefffffff, RZ, 0xc0, !PT ;  /* 0xefffffff10107812 */ /* 0x000fe400078ec0ff */
[----:B------:R-:W-:-:S04]  /*8900*/  ISETP.LT.OR P6, PT, R13, 0x1, P6 ;  /* 0x000000010d00780c */ /* 0x000fc800037c1670 */
[----:B------:R-:W-:Y:S02]  /*8910*/  FSEL R184, R184, -INF , !P6 ;  /* 0xff800000b8b87808 */ /* 0x000fe40007000000 */
[----:B------:R-:W-:-:S13]  /*8920*/  ISETP.GE.AND P6, PT, R21, 0x9a, PT ;  /* 0x0000009a1500780c */ /* 0x000fda0003fc6270 */
[----:B------:R-:W-:Y:S02]  /*8930*/  @P6 LOP3.LUT R16, R16, 0x10000000, RZ, 0xfc, !PT ;  /* 0x1000000010106812 */ /* 0x000fe400078efcff */
[----:B------:R-:W-:Y:S02]  /*8940*/  ISETP.GT.AND P6, PT, R12, 0x99, !P6 ;  /* 0x000000990c00780c */ /* 0x000fe400077c4270 */
[----:B------:R-:W0:Y:S02]  /*8950*/  SHFL.IDX PT, R12, R20, 0x1, 0x1c1f ;  /* 0x003c1f00140c7f89 */ /* 0x000e2400000e0000 */
[----:B------:R-:W-:-:S04]  /*8960*/  ISETP.LT.OR P6, PT, R13, 0x9a, P6 ;  /* 0x0000009a0d00780c */ /* 0x000fc800037c1670 */
[----:B------:R-:W-:Y:S02]  /*8970*/  FSEL R133, R133, -INF , !P6 ;  /* 0xff80000085857808 */ /* 0x000fe40007000000 */
[----:B------:R-:W-:Y:S01]  /*8980*/  PLOP3.LUT P6, PT, PT, PT, UP1, 0x40, 0x0 ;  /* 0x000000000000781c */ /* 0x000fe20003fce818 */
[--C-:B0-----:R-:W-:Y:S02]  /*8990*/  IMAD.IADD R15, R15, 0x1, R12.reuse ;  /* 0x000000010f0f7824 */ /* 0x101fe400078e020c */
[----:B------:R-:W-:-:S10]  /*89a0*/  IMAD.IADD R14, R14, 0x1, R12 ;  /* 0x000000010e0e7824 */ /* 0x000fd400078e020c */
[----:B------:R-:W-:Y:S05]  /*89b0*/  @P6 BRA `(.L_x_4083) ;  /* 0x0000000000586947 */ /* 0x000fea0003800000 */
        /* <DEDUP_REMOVED lines=13> */
.L_x_4085:
[----:B------:R-:W-:-:S05]  /*8a90*/  IMAD.U32 R22, RZ, RZ, UR53 ;  /* 0x00000035ff167e24 */ /* 0x000fca000f8e00ff */
[----:B------:R-:W-:-:S13]  /*8aa0*/  ISETP.NE.AND P6, PT, R22, 0x1, PT ;  /* 0x000000011600780c */ /* 0x000fda0003fc5270 */
[----:B------:R-:W0:Y:S02]  /*8ab0*/  @P6 LDC.64 R12, c[0x0][0x9e8] ;  /* 0x00027a00ff0c6b82 */ /* 0x000e240000000a00 */
[----:B0-----:R-:W-:-:S05]  /*8ac0*/  @P6 IMAD.HI.U32 R12, R20, R12, RZ ;  /* 0x0000000c140c6227 */ /* 0x001fca00078e00ff */
[----:B------:R-:W-:-:S07]  /*8ad0*/  @P6 SHF.R.U32.HI R20, RZ, R13, R12 ;  /* 0x0000000dff146219 */ /* 0x000fce000001160c */
.L_x_4086:
[----:B------:R-:W-:Y:S05]  /*8ae0*/  BSYNC B0 ;  /* 0x0000000000007941 */ /* 0x000fea0003800000 */
.L_x_4084:
[----:B------:R-:W-:-:S05]  /*8af0*/  IMAD R11, R20, R22, R11 ;  /* 0x00000016140b7224 */ /* 0x000fca00078e020b */
[----:B------:R-:W-:Y:S02]  /*8b00*/  VIADDMNMX R15, R11, R22, R15, PT ;  /* 0x000000160b0f7246 */ /* 0x000fe4000380010f */
[----:B------:R-:W-:-:S07]  /*8b10*/  VIMNMX R14, R14, R11, !PT ;  /* 0x0000000b0e0e7248 */ /* 0x000fce0007fe0100 */
.L_x_4083:
[----:B------:R-:W-:Y:S02]  /*8b20*/  ISETP.GT.AND P2, PT, R14, 0x20, !P2 ;  /* 0x000000200e00780c */ /* 0x000fe40005744270 */
[----:B------:R-:W-:Y:S02]  /*8b30*/  LOP3.LUT P6, RZ, R16, 0x2, RZ, 0xc0, !PT ;  /* 0x0000000210ff7812 */ /* 0x000fe400078cc0ff */
[----:B------:R-:W-:Y:S02]  /*8b40*/  ISETP.LT.OR P2, PT, R15, 0x21, P2 ;  /* 0x000000210f00780c */ /* 0x000fe40001741670 */
[----:B------:R-:W-:Y:S02]  /*8b50*/  FMNMX.FTZ R12, R184, R5, !PT ;  /* 0x00000005b80c7209 */ /* 0x000fe40007810000 */
[----:B------:R-:W-:Y:S02]  /*8b60*/  FSEL R170, R170, -INF , !P2 ;  /* 0xff800000aaaa7808 */ /* 0x000fe40005000000 */
[----:B------:R-:W-:-:S02]  /*8b70*/  ISETP.GT.AND P2, PT, R14, 0x21, !P6 ;  /* 0x000000210e00780c */ /* 0x000fc40007744270 */
[C---:B------:R-:W-:Y:S02]  /*8b80*/  LOP3.LUT P6, RZ, R16.reuse, 0x8000, RZ, 0xc0, !PT ;  /* 0x0000800010ff7812 */ /* 0x040fe400078cc0ff */
[----:B------:R-:W-:Y:S02]  /*8b90*/  ISETP.LT.OR P2, PT, R15, 0x22, P2 ;  /* 0x000000220f00780c */ /* 0x000fe40001741670 */
[----:B------:R-:W-:Y:S02]  /*8ba0*/  FMNMX.FTZ R11, R185, R12, !PT ;  /* 0x0000000cb90b7209 */ /* 0x000fe40007810000 */
[----:B------:R-:W-:Y:S02]  /*8bb0*/  FSEL R171, R171, -INF , !P2 ;  /* 0xff800000abab7808 */ /* 0x000fe40005000000 */
[----:B------:R-:W-:Y:S02]  /*8bc0*/  LOP3.LUT P2, RZ, R16, 0x4, RZ, 0xc0, !PT ;  /* 0x0000000410ff7812 */ /* 0x000fe4000784c0ff */
[----:B------:R-:W-:-:S02]  /*8bd0*/  FMNMX.FTZ R12, R188, R11, !PT ;  /* 0x0000000bbc0c7209 */ /* 0x000fc40007810000 */
[----:B------:R-:W-:Y:S02]  /*8be0*/  ISETP.GT.AND P2, PT, R14, 0x28, !P2 ;  /* 0x000000280e00780c */ /* 0x000fe40005744270 */
[----:B------:R-:W-:Y:S02]  /*8bf0*/  FMNMX.FTZ R11, R189, R12, !PT ;  /* 0x0000000cbd0b7209 */ /* 0x000fe40007810000 */
[----:B------:R-:W-:Y:S02]  /*8c00*/  ISETP.LT.OR P2, PT, R15, 0x29, P2 ;  /* 0x000000290f00780c */ /* 0x000fe40001741670 */
[----:B------:R-:W-:Y:S02]  /*8c10*/  FMNMX.FTZ R12, R192, R11, !PT ;  /* 0x0000000bc00c7209 */ /* 0x000fe40007810000 */
[----:B------:R-:W-:Y:S02]  /*8c20*/  FSEL R174, R174, -INF , !P2 ;  /* 0xff800000aeae7808 */ /* 0x000fe40005000000 */
[----:B------:R-:W-:-:S02]  /*8c30*/  LOP3.LUT P2, RZ, R16, 0x8, RZ, 0xc0, !PT ;  /* 0x0000000810ff7812 */ /* 0x000fc4000784c0ff */
[----:B------:R-:W-:Y:S02]  /*8c40*/  FMNMX.FTZ R11, R193, R12, !PT ;  /* 0x0000000cc10b7209 */ /* 0x000fe40007810000 */
[----:B------:R-:W-:Y:S02]  /*8c50*/  ISETP.GT.AND P2, PT, R14, 0x29, !P2 ;  /* 0x000000290e00780c */ /* 0x000fe40005744270 */
[----:B------:R-:W-:Y:S02]  /*8c60*/  FMNMX.FTZ R12, R196, R11, !PT ;  /* 0x0000000bc40c7209 */ /* 0x000fe40007810000 */
[----:B------:R-:W-:Y:S02]  /*8c70*/  ISETP.LT.OR P2, PT, R15, 0x2a, P2 ;  /* 0x0000002a0f00780c */ /* 0x000fe40001741670 */
[----:B------:R-:W-:Y:S02]  /*8c80*/  FMNMX.FTZ R11, R197, R12, !PT ;  /* 0x0000000cc50b7209 */ /* 0x000fe40007810000 */
[----:B------:R-:W-:-:S02]  /*8c90*/  FSEL R175, R175, -INF , !P2 ;  /* 0xff800000afaf7808 */ /* 0x000fc40005000000 */
[----:B------:R-:W-:Y:S02]  /*8ca0*/  LOP3.LUT P2, RZ, R16, 0x800000, RZ, 0xc0, !PT ;  /* 0x0080000010ff7812 */ /* 0x000fe4000784c0ff */
[----:B------:R-:W-:Y:S02]  /*8cb0*/  FMNMX.FTZ R12, R168, R11, !PT ;  /* 0x0000000ba80c7209 */ /* 0x000fe40007810000 */
[----:B------:R-:W-:Y:S02]  /*8cc0*/  ISETP.GT.AND P2, PT, R14, 0x30, !P2 ;  /* 0x000000300e00780c */ /* 0x000fe40005744270 */
[----:B------:R-:W-:Y:S02]  /*8cd0*/  FMNMX.FTZ R11, R169, R12, !PT ;  /* 0x0000000ca90b7209 */ /* 0x000fe40007810000 */
[----:B------:R-:W-:Y:S02]  /*8ce0*/  ISETP.LT.OR P2, PT, R15, 0x31, P2 ;  /* 0x000000310f00780c */ /* 0x000fe40001741670 */
[----:B------:R-:W-:-:S02]  /*8cf0*/  FMNMX.FTZ R12, R172, R11, !PT ;  /* 0x0000000bac0c7209 */ /* 0x000fc40007810000 */
[----:B------:R-:W-:Y:S02]  /*8d00*/  FSEL R178, R178, -INF , !P2 ;  /* 0xff800000b2b27808 */ /* 0x000fe40005000000 */
[----:B------:R-:W-:Y:S02]  /*8d10*/  LOP3.LUT P2, RZ, R16, 0x400000, RZ, 0xc0, !PT ;  /* 0x0040000010ff7812 */ /* 0x000fe4000784c0ff */
[----:B------:R-:W-:Y:S02]  /*8d20*/  FMNMX.FTZ R11, R173, R12, !PT ;  /* 0x0000000cad0b7209 */ /* 0x000fe40007810000 */
[----:B------:R-:W-:Y:S02]  /*8d30*/  ISETP.GT.AND P2, PT, R14, 0x31, !P2 ;  /* 0x000000310e00780c */ /* 0x000fe40005744270 */
[----:B------:R-:W-:Y:S02]  /*8d40*/  FMNMX.FTZ R12, R176, R11, !PT ;  /* 0x0000000bb00c7209 */ /* 0x000fe40007810000 */
[----:B------:R-:W-:-:S02]  /*8d50*/  ISETP.LT.OR P2, PT, R15, 0x32, P2 ;  /* 0x000000320f00780c */ /* 0x000fc40001741670 */
[----:B------:R-:W-:Y:S02]  /*8d60*/  FMNMX.FTZ R11, R177, R12, !PT ;  /* 0x0000000cb10b7209 */ /* 0x000fe40007810000 */
[----:B------:R-:W-:Y:S02]  /*8d70*/  FSEL R179, R179, -INF , !P2 ;  /* 0xff800000b3b37808 */ /* 0x000fe40005000000 */
[----:B------:R-:W-:Y:S02]  /*8d80*/  LOP3.LUT P2, RZ, R16, 0x200000, RZ, 0xc0, !PT ;  /* 0x0020000010ff7812 */ /* 0x000fe4000784c0ff */
[----:B------:R-:W-:Y:S02]  /*8d90*/  FMNMX.FTZ R12, R180, R11, !PT ;  /* 0x0000000bb40c7209 */ /* 0x000fe40007810000 */
[----:B------:R-:W-:Y:S02]  /*8da0*/  ISETP.GT.AND P2, PT, R14, 0x38, !P2 ;  /* 0x000000380e00780c */ /* 0x000fe40005744270 */
[----:B------:R-:W-:-:S02]  /*8db0*/  FMNMX.FTZ R11, R181, R12, !PT ;  /* 0x0000000cb50b7209 */ /* 0x000fc40007810000 */
[----:B------:R-:W-:Y:S02]  /*8dc0*/  ISETP.LT.OR P2, PT, R15, 0x39, P2 ;  /* 0x000000390f00780c */ /* 0x000fe40001741670 */
[----:B------:R-:W-:Y:S02]  /*8dd0*/  FMNMX.FTZ R12, R152, R11, !PT ;  /* 0x0000000b980c7209 */ /* 0x000fe40007810000 */
[----:B------:R-:W-:Y:S02]  /*8de0*/  FSEL R182, R182, -INF , !P2 ;  /* 0xff800000b6b67808 */ /* 0x000fe40005000000 */
[----:B------:R-:W-:Y:S02]  /*8df0*/  LOP3.LUT P2, RZ, R16, 0x100000, RZ, 0xc0, !PT ;  /* 0x0010000010ff7812 */ /* 0x000fe4000784c0ff */
[----:B------:R-:W-:Y:S02]  /*8e00*/  FMNMX.FTZ R11, R153, R12, !PT ;  /* 0x0000000c990b7209 */ /* 0x000fe40007810000 */
[----:B------:R-:W-:-:S02]  /*8e10*/  ISETP.GT.AND P2, PT, R14, 0x39, !P2 ;  /* 0x000000390e00780c */ /* 0x000fc40005744270 */
[----:B------:R-:W-:Y:S02]  /*8e20*/  FMNMX.FTZ R12, R156, R11, !PT ;  /* 0x0000000b9c0c7209 */ /* 0x000fe40007810000 */
        /* <DEDUP_REMOVED lines=31> */
[----:B------:R-:W-:Y:S02]  /*9020*/  ISETP.GT.AND P2, PT, R14, 0x50, !P6 ;  /* 0x000000500e00780c */ /* 0x000fe40007744270 */
[----:B------:R-:W-:Y:S02]  /*9030*/  LOP3.LUT P6, RZ, R16, 0x10, RZ, 0xc0, !PT ;  /* 0x0000001010ff7812 */ /* 0x000fe400078cc0ff */
        /* <DEDUP_REMOVED lines=18> */
[----:B------:R-:W-:Y:S01]  /*9160*/  FMNMX.FTZ R20, R133, R12, !PT ;  /* 0x0000000c85147209 */ /* 0x000fe20007810000 */
[----:B------:R-:W-:Y:S01]  /*9170*/  IMAD.U32 R12, RZ, RZ, UR36 ;  /* 0x00000024ff0c7e24 */ /* 0x000fe2000f8e00ff */
[----:B------:R-:W-:-:S02]  /*9180*/  ISETP.GT.AND P2, PT, R14, 0x59, !P2 ;  /* 0x000000590e00780c */ /* 0x000fc40005744270 */
[C---:B------:R-:W-:Y:S01]  /*9190*/  ISETP.GT.AND P3, PT, R14.reuse, 0x90, !P3 ;  /* 0x000000900e00780c */ /* 0x040fe20005f64270 */
[----:B------:R-:W0:Y:S01]  /*91a0*/  SHFL.BFLY PT, R11, R20, 0x2, 0x1f ;  /* 0x0c401f00140b7f89 */ /* 0x000e2200000e0000 */
[----:B------:R-:W-:Y:S02]  /*91b0*/  ISETP.LT.OR P2, PT, R15, 0x5a, P2 ;  /* 0x0000005a0f00780c */ /* 0x000fe40001741670 */
[----:B------:R-:W-:Y:S02]  /*91c0*/  ISETP.GT.AND P4, PT, R14, 0x91, !P4 ;  /* 0x000000910e00780c */ /* 0x000fe40006784270 */
[----:B------:R-:W-:Y:S02]  /*91d0*/  FSEL R167, R167, -INF , !P2 ;  /* 0xff800000a7a77808 */ /* 0x000fe40005000000 */
[----:B------:R-:W-:Y:S02]  /*91e0*/  LOP3.LUT P2, RZ, R16, 0x800, RZ, 0xc0, !PT ;  /* 0x0000080010ff7812 */ /* 0x000fe4000784c0ff */
[----:B------:R-:W-:-:S02]  /*91f0*/  ISETP.GT.AND P5, PT, R14, 0x98, !P5 ;  /* 0x000000980e00780c */ /* 0x000fc40006fa4270 */
[----:B------:R-:W-:Y:S02]  /*9200*/  ISETP.GT.AND P2, PT, R14, 0x60, !P2 ;  /* 0x000000600e00780c */ /* 0x000fe40005744270 */
[C---:B------:R-:W-:Y:S02]  /*9210*/  ISETP.LT.OR P3, PT, R15.reuse, 0x91, P3 ;  /* 0x000000910f00780c */ /* 0x040fe40001f61670 */
[C---:B------:R-:W-:Y:S02]  /*9220*/  ISETP.LT.OR P2, PT, R15.reuse, 0x61, P2 ;  /* 0x000000610f00780c */ /* 0x040fe40001741670 */
[----:B------:R-:W-:Y:S02]  /*9230*/  ISETP.LT.OR P4, PT, R15, 0x92, P4 ;  /* 0x000000920f00780c */ /* 0x000fe40002781670 */
[----:B------:R-:W-:Y:S02]  /*9240*/  FSEL R138, R138, -INF , !P2 ;  /* 0xff8000008a8a7808 */ /* 0x000fe40005000000 */
[----:B------:R-:W-:-:S02]  /*9250*/  LOP3.LUT P2, RZ, R16, 0x400, RZ, 0xc0, !PT ;  /* 0x0000040010ff7812 */ /* 0x000fc4000784c0ff */
[----:B------:R-:W-:Y:S02]  /*9260*/  FSEL R130, R130, -INF , !P3 ;  /* 0xff80000082827808 */ /* 0x000fe40005800000 */
[----:B------:R-:W-:Y:S02]  /*9270*/  ISETP.GT.AND P2, PT, R14, 0x61, !P2 ;  /* 0x000000610e00780c */ /* 0x000fe40005744270 */
[----:B0-----:R-:W-:Y:S02]  /*9280*/  FMNMX.FTZ R22, R20, R11, !PT ;  /* 0x0000000b14167209 */ /* 0x001fe40007810000 */
[C---:B------:R-:W-:Y:S02]  /*9290*/  ISETP.LT.OR P2, PT, R15.reuse, 0x62, P2 ;  /* 0x000000620f00780c */ /* 0x040fe40001741670 */
[----:B------:R-:W-:Y:S01]  /*92a0*/  ISETP.LT.OR P5, PT, R15, 0x99, P5 ;  /* 0x000000990f00780c */ /* 0x000fe20002fa1670 */
[----:B------:R-:W0:Y:S01]  /*92b0*/  SHFL.BFLY PT, R11, R22, 0x1, 0x1f ;  /* 0x0c201f00160b7f89 */ /* 0x000e2200000e0000 */
[----:B------:R-:W-:-:S02]  /*92c0*/  FSEL R139, R139, -INF , !P2 ;  /* 0xff8000008b8b7808 */ /* 0x000fc40005000000 */
[----:B------:R-:W-:Y:S02]  /*92d0*/  LOP3.LUT P2, RZ, R16, 0x200, RZ, 0xc0, !PT ;  /* 0x0000020010ff7812 */ /* 0x000fe4000784c0ff */
[----:B------:R-:W-:Y:S02]  /*92e0*/  FSEL R131, R131, -INF , !P4 ;  /* 0xff80000083837808 */ /* 0x000fe40006000000 */
[----:B------:R-:W-:Y:S02]  /*92f0*/  ISETP.GT.AND P2, PT, R14, 0x68, !P2 ;  /* 0x000000680e00780c */ /* 0x000fe40005744270 */
[----:B------:R-:W-:Y:S02]  /*9300*/  FSEL R134, R134, -INF , !P5 ;  /* 0xff80000086867808 */ /* 0x000fe40006800000 */
[----:B------:R-:W-:-:S04]  /*9310*/  ISETP.LT.OR P2, PT, R15, 0x69, P2 ;  /* 0x000000690f00780c */ /* 0x000fc80001741670 */
[----:B------:R-:W-:Y:S02]  /*9320*/  FSEL R142, R142, -INF , !P2 ;  /* 0xff8000008e8e7808 */ /* 0x000fe40005000000 */
[----:B------:R-:W-:-:S04]  /*9330*/  LOP3.LUT P2, RZ, R16, 0x100, RZ, 0xc0, !PT ;  /* 0x0000010010ff7812 */ /* 0x000fc8000784c0ff */
[----:B------:R-:W-:Y:S02]  /*9340*/  ISETP.GT.AND P2, PT, R14, 0x69, !P2 ;  /* 0x000000690e00780c */ /* 0x000fe40005744270 */
[----:B0-----:R-:W-:Y:S02]  /*9350*/  FMNMX.FTZ R11, R22, R11, !PT ;  /* 0x0000000b160b7209 */ /* 0x001fe40007810000 */
[----:B------:R-:W-:-:S03]  /*9360*/  ISETP.LT.OR P2, PT, R15, 0x6a, P2 ;  /* 0x0000006a0f00780c */ /* 0x000fc60001741670 */
[----:B------:R-:W-:Y:S01]  /*9370*/  FFMA.FTZ R12, R11, R12, -8 ;  /* 0xc10000000b0c7423 */ /* 0x000fe2000001000c */
[----:B------:R-:W-:Y:S02]  /*9380*/  FSEL R143, R143, -INF , !P2 ;  /* 0xff8000008f8f7808 */ /* 0x000fe40005000000 */
[----:B------:R-:W-:-:S04]  /*9390*/  LOP3.LUT P2, RZ, R16, 0x80, RZ, 0xc0, !PT ;  /* 0x0000008010ff7812 */ /* 0x000fc8000784c0ff */
[----:B------:R-:W-:-:S04]  /*93a0*/  ISETP.GT.AND P2, PT, R14, 0x70, !P2 ;  /* 0x000000700e00780c */ /* 0x000fc80005744270 */
[----:B------:R-:W-:-:S04]  /*93b0*/  ISETP.LT.OR P2, PT, R15, 0x71, P2 ;  /* 0x000000710f00780c */ /* 0x000fc80001741670 */
        /* <DEDUP_REMOVED lines=9> */
[----:B------:R-:W-:Y:S02]  /*9450*/  ISETP.GT.AND P2, PT, R14, 0x79, !P6 ;  /* 0x000000790e00780c */ /* 0x000fe40007744270 */
[----:B------:R-:W-:Y:S02]  /*9460*/  LOP3.LUT P6, RZ, R16, 0x1000000, RZ, 0xc0, !PT ;  /* 0x0100000010ff7812 */ /* 0x000fe400078cc0ff */
        /* <DEDUP_REMOVED lines=46> */
[----:B------:R-:W-:Y:S02]  /*9750*/  ISETP.GT.AND P2, PT, R14, RZ, !P6 ;  /* 0x000000ff0e00720c */ /* 0x000fe40007744270 */
[----:B------:R-:W-:Y:S02]  /*9760*/  LOP3.LUT P6, RZ, R16, 0x10000000, RZ, 0xc0, !PT ;  /* 0x1000000010ff7812 */ /* 0x000fe400078cc0ff */
[----:B------:R-:W-:Y:S02]  /*9770*/  ISETP.LT.OR P2, PT, R15, 0x1, P2 ;  /* 0x000000010f00780c */ /* 0x000fe40001741670 */
[----:B------:R-:W-:Y:S02]  /*9780*/  ISETP.GT.AND P6, PT, R14, 0x99, !P6 ;  /* 0x000000990e00780c */ /* 0x000fe400077c4270 */
[----:B------:R-:W-:-:S02]  /*9790*/  FSEL R13, R186, -INF , !P2 ;  /* 0xff800000ba0d7808 */ /* 0x000fc40005000000 */
[----:B------:R-:W-:Y:S02]  /*97a0*/  FSETP.NEU.FTZ.AND P2, PT, R11, -INF , PT ;  /* 0xff8000000b00780b */ /* 0x000fe40003f5d000 */
[----:B------:R-:W-:Y:S02]  /*97b0*/  ISETP.LT.OR P6, PT, R15, 0x9a, P6 ;  /* 0x0000009a0f00780c */ /* 0x000fe400037c1670 */
[----:B------:R-:W-:Y:S02]  /*97c0*/  FSEL R12, R12, RZ, P2 ;  /* 0x000000ff0c0c7208 */ /* 0x000fe40001000000 */
[----:B------:R-:W-:-:S03]  /*97d0*/  FSEL R135, R135, -INF , !P6 ;  /* 0xff80000087877808 */ /* 0x000fc60007000000 */
        /* <DEDUP_REMOVED lines=50> */
[----:B------:R-:W-:Y:S01]  /*9b00*/  FFMA.FTZ R133, R133, UR36, -R12 ;  /* 0x0000002485857c23 */ /* 0x000fe2000801080c */
[----:B------:R-:W-:Y:S02]  /*9b10*/  MUFU.EX2 R21, R21 ;  /* 0x0000001500157308 */ /* 0x000fe40000000800 */
[----:B------:R-:W-:-:S04]  /*9b20*/  FMNMX.FTZ R193, R179, R188, !PT ;  /* 0x000000bcb3c17209 */ /* 0x000fc80007810000 */
[----:B------:R-:W-:Y:S02]  /*9b30*/  FMNMX.FTZ R188, R182, R193, !PT ;  /* 0x000000c1b6bc7209 */ /* 0x000fe40007810000 */
        /* <DEDUP_REMOVED lines=33> */
[----:B------:R0:W-:Y:S02]  /*9d50*/  MUFU.EX2 R14, R192 ;  /* 0x000000c0000e7308 */ /* 0x0001e40000000800 */
[----:B------:R-:W-:-:S04]  /*9d60*/  FMNMX.FTZ R141, R131, R140, !PT ;  /* 0x0000008c838d7209 */ /* 0x000fc80007810000 */
[----:B------:R-:W-:Y:S01]  /*9d70*/  FMNMX.FTZ R140, R134, R141, !PT ;  /* 0x0000008d868c7209 */ /* 0x000fe20007810000 */
[----:B------:R-:W-:-:S01]  /*9d80*/  FFMA.FTZ R141, R145, UR36, -R12 ;  /* 0x00000024918d7c23 */ /* 0x000fc2000801080c */
[----:B------:R-:W-:Y:S01]  /*9d90*/  FFMA.FTZ R145, R149, UR36, -R12 ;  /* 0x0000002495917c23 */ /* 0x000fe2000801080c */
[----:B------:R-:W-:Y:S01]  /*9da0*/  IMAD.U32 R149, RZ, RZ, UR36 ;  /* 0x00000024ff957e24 */ /* 0x000fe2000f8e00ff */
[----:B------:R-:W-:Y:S01]  /*9db0*/  FMNMX.FTZ R188, R135, R140, !PT ;  /* 0x0000008c87bc7209 */ /* 0x000fe20007810000 */
[----:B------:R-:W-:Y:S04]  /*9dc0*/  MUFU.EX2 R176, R176 ;  /* 0x000000b000b07308 */ /* 0x000fe80000000800 */
[----:B------:R-:W1:Y:S04]  /*9dd0*/  SHFL.BFLY PT, R193, R188, 0x2, 0x1f ;  /* 0x0c401f00bcc17f89 */ /* 0x000e6800000e0000 */
[----:B------:R-:W-:Y:S08]  /*9de0*/  MUFU.EX2 R140, R196 ;  /* 0x000000c4008c7308 */ /* 0x000ff00000000800 */
[----:B------:R-:W-:Y:S08]  /*9df0*/  MUFU.EX2 R177, R177 ;  /* 0x000000b100b17308 */ /* 0x000ff00000000800 */
[----:B------:R-:W-:Y:S01]  /*9e00*/  MUFU.EX2 R180, R180 ;  /* 0x000000b400b47308 */ /* 0x000fe20000000800 */
[----:B-1----:R-:W-:-:S02]  /*9e10*/  FMNMX.FTZ R193, R188, R193, !PT ;  /* 0x000000c1bcc17209 */ /* 0x002fc40007810000 */
[----:B------:R-:W-:-:S05]  /*9e20*/  FSEL R188, R11, RZ, P2 ;  /* 0x000000ff0bbc7208 */ /* 0x000fca0001000000 */
[----:B------:R-:W-:Y:S01]  /*9e30*/  MUFU.EX2 R181, R181 ;  /* 0x000000b500b57308 */ /* 0x000fe20000000800 */
[----:B------:R-:W1:Y:S01]  /*9e40*/  SHFL.BFLY PT, R148, R193, 0x1, 0x1f ;  /* 0x0c201f00c1947f89 */ /* 0x000e6200000e0000 */
[----:B------:R-:W-:-:S04]  /*9e50*/  FADD.FTZ R188, -R188, R5 ;  /* 0x00000005bcbc7221 */ /* 0x000fc80000010100 */
[----:B------:R-:W-:Y:S02]  /*9e60*/  FMUL.FTZ R188, R188, UR36 ;  /* 0x00000024bcbc7c20 */ /* 0x000fe40008410000 */
[----:B------:R-:W-:Y:S08]  /*9e70*/  MUFU.EX2 R5, R133 ;  /* 0x0000008500057308 */ /* 0x000ff00000000800 */
[----:B------:R-:W2:Y:S08]  /*9e80*/  MUFU.EX2 R188, R188 ;  /* 0x000000bc00bc7308 */ /* 0x000eb00000000800 */
[----:B------:R-:W-:Y:S01]  /*9e90*/  MUFU.EX2 R152, R152 ;  /* 0x0000009800987308 */ /* 0x000fe20000000800 */
[----:B-1----:R-:W-:-:S04]  /*9ea0*/  FMNMX.FTZ R12, R193, R148, !PT ;  /* 0x00000094c10c7209 */ /* 0x002fc80007810000 */
[C---:B------:R-:W-:Y:S01]  /*9eb0*/  FSETP.NEU.FTZ.AND P2, PT, R12.reuse, -INF , PT ;  /* 0xff8000000c00780b */ /* 0x040fe20003f5d000 */
[----:B------:R-:W-:-:S02]  /*9ec0*/  FFMA.FTZ R148, R12, R149, -8 ;  /* 0xc10000000c947423 */ /* 0x000fc40000010095 */
[----:B------:R-:W-:Y:S03]  /*9ed0*/  MUFU.EX2 R153, R153 ;  /* 0x0000009900997308 */ /* 0x000fe60000000800 */
[----:B------:R-:W-:-:S05]  /*9ee0*/  FSEL R148, R148, RZ, P2 ;  /* 0x000000ff94947208 */ /* 0x000fca0001000000 */
[--C-:B------:R-:W-:Y:S01]  /*9ef0*/  FFMA.FTZ R193, R190, UR36, -R148.reuse ;  /* 0x00000024bec17c23 */ /* 0x100fe20008010894 */
[----:B------:R-:W-:-:S01]  /*9f00*/  FFMA.FTZ R190, R191, UR36, -R148 ;  /* 0x00000024bfbe7c23 */ /* 0x000fc20008010894 */
[----:B------:R-:W-:Y:S01]  /*9f10*/  FSEL R191, R12, RZ, P2 ;  /* 0x000000ff0cbf7208 */ /* 0x000fe20001000000 */
[----:B0-----:R-:W-:-:S01]  /*9f20*/  FFMA.FTZ R192, R13, UR36, -R148 ;  /* 0x000000240dc07c23 */ /* 0x001fc20008010894 */
[--C-:B------:R-:W-:Y:S01]  /*9f30*/  FFMA.FTZ R13, R187, UR36, -R148.reuse ;  /* 0x00000024bb0d7c23 */ /* 0x100fe20008010894 */
[----:B------:R0:W-:Y:S01]  /*9f40*/  MUFU.EX2 R133, R193 ;  /* 0x000000c100857308 */ /* 0x0001e20000000800 */
[----:B------:R-:W-:-:S01]  /*9f50*/  FFMA.FTZ R149, R194, UR36, -R148 ;  /* 0x00000024c2957c23 */ /* 0x000fc20008010894 */
[----:B------:R-:W-:Y:S01]  /*9f60*/  FADD.FTZ R191, -R191, R4 ;  /* 0x00000004bfbf7221 */ /* 0x000fe20000010100 */
[----:B------:R-:W-:-:S01]  /*9f70*/  FFMA.FTZ R194, R195, UR36, -R148 ;  /* 0x00000024c3c27c23 */ /* 0x000fc20008010894 */
[----:B--2---:R-:W-:Y:S01]  /*9f80*/  FFMA.FTZ R195, R188, R8, R21 ;  /* 0x00000008bcc37223 */ /* 0x004fe20000010015 */
[----:B------:R-:W-:-:S01]  /*9f90*/  FFMA.FTZ R187, R198, UR36, -R148 ;  /* 0x00000024c6bb7c23 */ /* 0x000fc20008010894 */
[----:B------:R-:W-:Y:S01]  /*9fa0*/  FMUL.FTZ R191, R191, UR36 ;  /* 0x00000024bfbf7c20 */ /* 0x000fe20008410000 */
[----:B------:R-:W-:-:S01]  /*9fb0*/  FFMA.FTZ R196, R199, UR36, -R148 ;  /* 0x00000024c7c47c23 */ /* 0x000fc20008010894 */
[----:B------:R-:W-:Y:S01]  /*9fc0*/  MUFU.EX2 R192, R192 ;  /* 0x000000c000c07308 */ /* 0x000fe20000000800 */
[----:B------:R-:W-:-:S01]  /*9fd0*/  FADD.FTZ R195, R20, R195 ;  /* 0x000000c314c37221 */ /* 0x000fc20000010000 */
[--C-:B0-----:R-:W-:Y:S01]  /*9fe0*/  FFMA.FTZ R193, R158, UR36, -R148.reuse ;  /* 0x000000249ec17c23 */ /* 0x101fe20008010894 */
[----:B------:R-:W-:-:S01]  /*9ff0*/  FFMA.FTZ R158, R162, UR36, -R148 ;  /* 0x00000024a29e7c23 */ /* 0x000fc20008010894 */
[----:B------:R-:W-:Y:S01]  /*a000*/  FFMA.FTZ R162, R166, UR36, -R148 ;  /* 0x00000024a6a27c23 */ /* 0x000fe20008010894 */
[----:B------:R-:W-:-:S01]  /*a010*/  FADD.FTZ R166, R22, R195 ;  /* 0x000000c316a67221 */ /* 0x000fc20000010000 */
        /* <DEDUP_REMOVED lines=22> */
[--C-:B------:R-:W-:Y:S01]  /*a180*/  FFMA.FTZ R147, R147, UR36, -R148.reuse ;  /* 0x0000002493937c23 */ /* 0x100fe20008010894 */
[----:B------:R-:W-:-:S01]  /*a190*/  FFMA.FTZ R150, R150, UR36, -R148 ;  /* 0x0000002496967c23 */ /* 0x000fc20008010894 */
[--C-:B------:R-:W-:Y:S01]  /*a1a0*/  FFMA.FTZ R151, R151, UR36, -R148.reuse ;  /* 0x0000002497977c23 */ /* 0x100fe20008010894 */
[----:B------:R-:W-:-:S01]  /*a1b0*/  FFMA.FTZ R122, R122, UR36, -R148 ;  /* 0x000000247a7a7c23 */ /* 0x000fc20008010894 */
[----:B------:R-:W0:Y:S01]  /*a1c0*/  MUFU.EX2 R149, R149 ;  /* 0x0000009500957308 */ /* 0x000e220000000800 */
[----:B-1----:R-:W-:-:S01]  /*a1d0*/  FADD.FTZ R8, R13, R8 ;  /* 0x000000080d087221 */ /* 0x002fc20000010000 */
[--C-:B------:R-:W-:Y:S01]  /*a1e0*/  FFMA.FTZ R123, R123, UR36, -R148.reuse ;  /* 0x000000247b7b7c23 */ /* 0x100fe20008010894 */
[----:B------:R-:W-:-:S01]  /*a1f0*/  FFMA.FTZ R126, R126, UR36, -R148 ;  /* 0x000000247e7e7c23 */ /* 0x000fc20008010894 */
[----:B------:R-:W-:Y:S01]  /*a200*/  FFMA.FTZ R134, R134, UR36, -R148 ;  /* 0x0000002486867c23 */ /* 0x000fe20008010894 */
[----:B------:R-:W-:-:S01]  /*a210*/  FADD.FTZ R7, R133, R8 ;  /* 0x0000000885077221 */ /* 0x000fc20000010000 */
[----:B------:R-:W-:-:S02]  /*a220*/  FFMA.FTZ R135, R135, UR36, -R148 ;  /* 0x0000002487877c23 */ /* 0x000fc40008010894 */
[----:B------:R-:W1:Y:S01]  /*a230*/  MUFU.EX2 R194, R194 ;  /* 0x000000c200c27308 */ /* 0x000e620000000800 */
[----:B--2---:R-:W-:-:S07]  /*a240*/  FADD.FTZ R8, R190, R7 ;  /* 0x00000007be087221 */ /* 0x004fce0000010000 */
[----:B------:R-:W2:Y:S01]  /*a250*/  MUFU.EX2 R187, R187 ;  /* 0x000000bb00bb7308 */ /* 0x000ea20000000800 */
[----:B0-----:R-:W-:-:S07]  /*a260*/  FADD.FTZ R7, R149, R8 ;  /* 0x0000000895077221 */ /* 0x001fce0000010000 */
[----:B------:R0:W-:Y:S01]  /*a270*/  MUFU.EX2 R4, R193 ;  /* 0x000000c100047308 */ /* 0x0001e20000000800 */
[----:B-1----:R-:W-:-:S07]  /*a280*/  FADD.FTZ R8, R194, R7 ;  /* 0x00000007c2087221 */ /* 0x002fce0000010000 */
[----:B------:R-:W1:Y:S01]  /*a290*/  MUFU.EX2 R196, R196 ;  /* 0x000000c400c47308 */ /* 0x000e620000000800 */
[----:B0-----:R-:W-:-:S01]  /*a2a0*/  FADD.FTZ R193, R23, R166 ;  /* 0x000000a617c17221 */ /* 0x001fc20000010000 */
[----:B--2---:R-:W-:-:S03]  /*a2b0*/  FADD.FTZ R7, R187, R8 ;  /* 0x00000008bb077221 */ /* 0x004fc60000010000 */
[----:B------:R-:W-:-:S03]  /*a2c0*/  FADD.FTZ R166, R184, R193 ;  /* 0x000000c1b8a67221 */ /* 0x000fc60000010000 */
[----:B------:R-:W0:Y:S01]  /*a2d0*/  MUFU.EX2 R170, R170 ;  /* 0x000000aa00aa7308 */ /* 0x000e220000000800 */
[----:B------:R-:W-:-:S04]  /*a2e0*/  FADD.FTZ R193, R185, R166 ;  /* 0x000000a6b9c17221 */ /* 0x000fc80000010000 */
[----:B------:R-:W-:-:S03]  /*a2f0*/  FADD.FTZ R166, R186, R193 ;  /* 0x000000c1baa67221 */ /* 0x000fc60000010000 */
[----:B------:R-:W2:Y:S01]  /*a300*/  MUFU.EX2 R171, R171 ;  /* 0x000000ab00ab7308 */ /* 0x000ea20000000800 */
[----:B------:R-:W-:-:S01]  /*a310*/  FADD.FTZ R193, R189, R166 ;  /* 0x000000a6bdc17221 */ /* 0x000fc20000010000 */
[----:B-1----:R-:W-:-:S03]  /*a320*/  FADD.FTZ R7, R196, R7 ;  /* 0x00000007c4077221 */ /* 0x002fc60000010000 */
[----:B------:R-:W-:-:S03]  /*a330*/  FADD.FTZ R8, R168, R193 ;  /* 0x000000c1a8087221 */ /* 0x000fc60000010000 */
[----:B------:R-:W1:Y:S01]  /*a340*/  MUFU.EX2 R174, R174 ;  /* 0x000000ae00ae7308 */ /* 0x000e620000000800 */
[----:B0-----:R-:W-:-:S01]  /*a350*/  FADD.FTZ R166, R170, R7 ;  /* 0x00000007aaa67221 */ /* 0x001fc20000010000 */
[----:B------:R-:W-:-:S04]  /*a360*/  FADD.FTZ R7, R169, R8 ;  /* 0x00000008a9077221 */ /* 0x000fc80000010000 */
[----:B------:R-:W-:Y:S02]  /*a370*/  FADD.FTZ R8, R172, R7 ;  /* 0x00000007ac087221 */ /* 0x000fe40000010000 */
[----:B------:R-:W0:Y:S01]  /*a380*/  MUFU.EX2 R175, R175 ;  /* 0x000000af00af7308 */ /* 0x000e220000000800 */
[----:B--2---:R-:W-:-:S01]  /*a390*/  FADD.FTZ R193, R171, R166 ;  /* 0x000000a6abc17221 */ /* 0x004fc20000010000 */
[----:B------:R-:W-:-:S04]  /*a3a0*/  FADD.FTZ R7, R173, R8 ;  /* 0x00000008ad077221 */ /* 0x000fc80000010000 */
[----:B------:R-:W-:Y:S02]  /*a3b0*/  FADD.FTZ R8, R176, R7 ;  /* 0x00000007b0087221 */ /* 0x000fe40000010000 */
[----:B------:R-:W2:Y:S01]  /*a3c0*/  MUFU.EX2 R178, R178 ;  /* 0x000000b200b27308 */ /* 0x000ea20000000800 */
[----:B-1----:R-:W-:-:S01]  /*a3d0*/  FADD.FTZ R166, R174, R193 ;  /* 0x000000c1aea67221 */ /* 0x002fc20000010000 */
[----:B------:R-:W-:-:S04]  /*a3e0*/  FADD.FTZ R7, R177, R8 ;  /* 0x00000008b1077221 */ /* 0x000fc80000010000 */
[----:B------:R-:W-:Y:S02]  /*a3f0*/  FADD.FTZ R8, R180, R7 ;  /* 0x00000007b4087221 */ /* 0x000fe40000010000 */
        /* <DEDUP_REMOVED lines=16> */
[----:B0-----:R-:W-:-:S04]  /*a500*/  FADD.FTZ R193, R155, R166 ;  /* 0x000000a69bc17221 */ /* 0x001fc80000010000 */
[----:B------:R-:W-:-:S03]  /*a510*/  FADD.FTZ R166, R4, R193 ;  /* 0x000000c104a67221 */ /* 0x000fc60000010000 */
        /* <DEDUP_REMOVED lines=26> */
[--C-:B------:R-:W-:Y:S01]  /*a6c0*/  FFMA.FTZ R193, R127, UR36, -R148.reuse ;  /* 0x000000247fc17c23 */ /* 0x100fe20008010894 */
[----:B------:R-:W-:-:S05]  /*a6d0*/  FFMA.FTZ R127, R130, UR36, -R148 ;  /* 0x00000024827f7c23 */ /* 0x000fca0008010894 */
[----:B------:R-:W2:Y:S01]  /*a6e0*/  MUFU.EX2 R142, R142 ;  /* 0x0000008e008e7308 */ /* 0x000ea20000000800 */
[----:B-1----:R-:W-:-:S04]  /*a6f0*/  FADD.FTZ R7, R137, R8 ;  /* 0x0000000889077221 */ /* 0x002fc80000010000 */
[----:B------:R-:W-:-:S03]  /*a700*/  FADD.FTZ R8, R14, R7 ;  /* 0x000000070e087221 */ /* 0x000fc60000010000 */
[----:B------:R-:W1:Y:S01]  /*a710*/  MUFU.EX2 R15, R15 ;  /* 0x0000000f000f7308 */ /* 0x000e620000000800 */
[----:B0-----:R-:W-:-:S07]  /*a720*/  FADD.FTZ R195, R139, R166 ;  /* 0x000000a68bc37221 */ /* 0x001fce0000010000 */
[----:B------:R-:W0:Y:S01]  /*a730*/  MUFU.EX2 R143, R143 ;  /* 0x0000008f008f7308 */ /* 0x000e220000000800 */
[----:B--2---:R-:W-:-:S07]  /*a740*/  FADD.FTZ R166, R142, R195 ;  /* 0x000000c38ea67221 */ /* 0x004fce0000010000 */
        /* <DEDUP_REMOVED lines=11> */
[----:B------:R-:W-:-:S06]  /*a800*/  FFMA.FTZ R130, R131, UR36, -R148 ;  /* 0x0000002483827c23 */ /* 0x000fcc0008010894 */
        /* <DEDUP_REMOVED lines=33> */
[----:B-1----:R-:W-:-:S04]  /*aa20*/  FADD.FTZ R8, R132, R131 ;  /* 0x0000008384087221 */ /* 0x002fc80000010000 */
[----:B------:R-:W-:Y:S01]  /*aa30*/  FADD.FTZ R8, R5, R8 ;  /* 0x0000000805087221 */ /* 0x000fe20000010000 */
[----:B0-----:R-:W-:-:S04]  /*aa40*/  FADD.FTZ R7, R134, R7 ;  /* 0x0000000786077221 */ /* 0x001fc80000010000 */
[----:B--2---:R-:W-:Y:S01]  /*aa50*/  FADD.FTZ R7, R135, R7 ;  /* 0x0000000787077221 */ /* 0x004fe20000010000 */
[----:B------:R-:W-:Y:S06]  /*aa60*/  @!P0 BRA `(.L_x_4087) ;  /* 0x0000000000048947 */ /* 0x000fec0003800000 */
[----:B------:R-:W-:Y:S01]  /*aa70*/  BPT.TRAP 0x1 ;  /* 0x000000040000795c */ /* 0x000fe20000300000 */
.L_x_4087:
[----:B------:R-:W-:Y:S01]  /*aa80*/  ULEA UR6, UR7, UR37, 0x3 ;  /* 0x0000002507067291 */ /* 0x000fe2000f8e183f */
[----:B------:R-:W-:Y:S01]  /*aa90*/  ISETP.GT.AND P2, PT, R6, UR52, PT ;  /* 0x0000003406007c0c */ /* 0x000fe2000bf44270 */
        /* <DEDUP_REMOVED lines=145> */
[----:B------:R-:W-:Y:S02]  /*b3b0*/  IMAD.MOV.U32 R4, RZ, RZ, R12 ;  /* 0x000000ffff047224 */ /* 0x000fe400078e000c */
[----:B------:R-:W-:-:S07]  /*b3c0*/  IMAD.MOV.U32 R5, RZ, RZ, R11 ;  /* 0x000000ffff057224 */ /* 0x000fce00078e000b */
.L_x_4070:
[----:B------:R-:W0:Y:S01]  /*b3d0*/  LDC R12, c[0x0][0x2f0] ;  /* 0x0000bc00ff0c7b82 */ /* 0x000e220000000800 */
[----:B------:R-:W-:Y:S01]  /*b3e0*/  UIADD3 UR61, -UR61, 0x1, URZ ;  /* 0x000000013d3d7890 */ /* 0x000fe2000fffe13f */
[----:B------:R-:W-:Y:S01]  /*b3f0*/  ULDC UR7, c[0x0][0x448] ;  /* 0x0001120000077ab9 */ /* 0x000fe20000000800 */
[----:B------:R-:W-:Y:S01]  /*b400*/  ULDC UR14, c[0x0][0x9e4] ;  /* 0x00027900000e7ab9 */ /* 0x000fe20000000800 */
[----:B------:R-:W-:Y:S02]  /*b410*/  UISETP.NE.AND UP0, UPT, UR7, 0x1, UPT ;  /* 0x000000010700788c */ /* 0x000fe4000bf05270 */
[----:B------:R-:W-:Y:S02]  /*b420*/  UISETP.GE.AND UP1, UPT, UR14, 0x1, UPT ;  /* 0x000000010e00788c */ /* 0x000fe4000bf26270 */
[----:B------:R-:W1:Y:S04]  /*b430*/  S2UR UR6, SR_CTAID.X ;  /* 0x00000000000679c3 */ /* 0x000e680000002500 */
[----:B------:R-:W-:-:S03]  /*b440*/  PLOP3.LUT P2, PT, PT, PT, UP1, 0x40, 0x0 ;  /* 0x000000000000781c */ /* 0x000fc60003f4e818 */
[----:B------:R-:W-:Y:S01]  /*b450*/  @UP0 ULDC UR15, c[0x0][0x450] ;  /* 0x00011400000f0ab9 */ /* 0x000fe20000000800 */
[----:B0-----:R-:W-:-:S05]  /*b460*/  IMAD R12, R17, R12, UR61 ;  /* 0x0000003d110c7e24 */ /* 0x001fca000f8e020c */
[----:B------:R-:W-:Y:S01]  /*b470*/  R2UR UR11, R12 ;  /* 0x000000000c0b72ca */ /* 0x000fe200000e0000 */
[----:B-1----:R-:W-:-:S03]  /*b480*/  ULEA UR10, UR6, 0x7f, 0x7 ;  /* 0x0000007f060a7891 */ /* 0x002fc6000f8e383f */
[----:B------:R-:W-:Y:S02]  /*b490*/  @UP0 ULDC UR6, c[0x0][0x44c] ;  /* 0x0001130000060ab9 */ /* 0x000fe40000000800 */
[----:B------:R-:W-:-:S04]  /*b4a0*/  UIMAD.WIDE.U32 UR6, UR10, UR6, URZ ;  /* 0x000000060a0672a5 */ /* 0x000fc8000f8e003f */
[----:B------:R-:W-:-:S04]  /*b4b0*/  @UP0 USHF.R.U32.HI UR10, URZ, UR15, UR7 ;  /* 0x0000000f3f0a0299 */ /* 0x000fc80008011607 */
[----:B------:R-:W-:-:S03]  /*b4c0*/  UIADD3 UR10, UR11, UR10, URZ ;  /* 0x0000000a0b0a7290 */ /* 0x000fc6000fffe03f */
[----:B------:R-:W-:Y:S02]  /*b4d0*/  ULDC UR11, c[0x0][0x9dc] ;  /* 0x00027700000b7ab9 */ /* 0x000fe40000000800 */
[----:B------:R-:W-:Y:S01]  /*b4e0*/  UIADD3 UR11, UR10, -UR11, URZ ;  /* 0x8000000b0a0b7290 */ /* 0x000fe2000fffe03f */
[----:B------:R-:W-:Y:S11]  /*b4f0*/  @P2 BRA `(.L_x_4089) ;  /* 0x0000000000442947 */ /* 0x000ff60003800000 */
        /* <DEDUP_REMOVED lines=10> */
.L_x_4090:
[----:B------:R-:W-:-:S11]  /*b5a0*/  UISETP.NE.AND UP2, UPT, UR14, 0x1, UPT ;  /* 0x000000010e00788c */ /* 0x000fd6000bf45270 */
[----:B------:R-:W-:Y:S02]  /*b5b0*/  @UP2 ULDC.64 UR18, c[0x0][0x9e8] ;  /* 0x00027a0000122ab9 */ /* 0x000fe40000000a00 */
[----:B------:R-:W-:-:S04]  /*b5c0*/  UIMAD.WIDE.U32 UR6, UR10, UR18, URZ ;  /* 0x000000120a0672a5 */ /* 0x000fc8000f8e003f */
[----:B------:R-:W-:-:S12]  /*b5d0*/  @UP2 USHF.R.U32.HI UR10, URZ, UR19, UR7 ;  /* 0x000000133f0a2299 */ /* 0x000fd80008011607 */
.L_x_4091:
[----:B------:R-:W-:-:S04]  /*b5e0*/  UIMAD UR10, UR10, UR14, URZ ;  /* 0x0000000e0a0a72a4 */ /* 0x000fc8000f8e023f */
[----:B------:R-:W-:-:S04]  /*b5f0*/  UISETP.LT.AND UP2, UPT, UR11, UR10, UPT ;  /* 0x0000000a0b00728c */ /* 0x000fc8000bf41270 */
[----:B------:R-:W-:-:S12]  /*b600*/  USEL UR11, UR11, UR10, !UP2 ;  /* 0x0000000a0b0b7287 */ /* 0x000fd8000d000000 */
.L_x_4089:
[----:B------:R-:W-:-:S04]  /*b610*/  UIADD3 UR6, UR11, 0x9f, URZ ;  /* 0x0000009f0b067890 */ /* 0x000fc8000fffe03f */
[----:B------:R-:W-:-:S04]  /*b620*/  UIMAD.WIDE UR6, UR6, 0x66666667, URZ ;  /* 0x66666667060678a5 */ /* 0x000fc8000f8e023f */
[----:B------:R-:W-:-:S04]  /*b630*/  USHF.R.U32.HI UR6, URZ, 0x1f, UR7 ;  /* 0x0000001f3f067899 */ /* 0x000fc80008011607 */
[----:B------:R-:W-:-:S04]  /*b640*/  ULEA.HI.SX32 UR6, UR7, UR6, 0x1a ;  /* 0x0000000607067291 */ /* 0x000fc8000f8fd23f */
[----:B------:R-:W-:-:S04]  /*b650*/  UISETP.LT.AND UP2, UPT, UR56, UR6, UPT ;  /* 0x000000063800728c */ /* 0x000fc8000bf41270 */
[----:B------:R-:W-:-:S06]  /*b660*/  USEL UR11, UR56, UR6, !UP2 ;  /* 0x00000006380b7287 */ /* 0x000fcc000d000000 */
[----:B------:R-:W-:-:S13]  /*b670*/  ISETP.GE.AND P2, PT, R6, UR11, PT ;  /* 0x0000000b06007c0c */ /* 0x000fda000bf46270 */
[----:B------:R-:W-:Y:S05]  /*b680*/  @!P2 BRA `(.L_x_4092) ;  /* 0x0000002c00d0a947 */ /* 0x000fea0003800000 */
[----:B------:R-:W-:Y:S01]  /*b690*/  IMAD.MOV.U32 R13, RZ, RZ, R4 ;  /* 0x000000ffff0d7224 */ /* 0x000fe200078e0004 */
[----:B------:R-:W-:Y:S01]  /*b6a0*/  UMOV UR6, UR4 ;  /* 0x0000000400067c82 */ /* 0x000fe20008000000 */
[----:B------:R-:W-:-:S07]  /*b6b0*/  IMAD.MOV.U32 R11, RZ, RZ, R5 ;  /* 0x000000ffff0b7224 */ /* 0x000fce00078e0005 */
.L_x_4102:
[----:B------:R-:W-:Y:S01]  /*b6c0*/  ISETP.NE.AND P3, PT, RZ, UR39, PT ;  /* 0x00000027ff007c0c */ /* 0x000fe2000bf65270 */
[----:B------:R-:W-:-:S04]  /*b6d0*/  UISETP.NE.AND UP2, UPT, UR5, 0x1, UPT ;  /* 0x000000010500788c */ /* 0x000fc8000bf45270 */
[----:B------:R-:W-:-:S04]  /*b6e0*/  USEL UR4, URZ, 0x1, UP2 ;  /* 0x000000013f047887 */ /* 0x000fc80009000000 */
[----:B------:R-:W-:-:S04]  /*b6f0*/  ULOP3.LUT UR4, UR6, UR4, URZ, 0x3c, !UPT ;  /* 0x0000000406047292 */ /* 0x000fc8000f8e3c3f */
[----:B------:R-:W-:Y:S08]  /*b700*/  @P3 BRA `(.L_x_4093) ;  /* 0x0000000000383947 */ /* 0x000ff00003800000 */
[----:B------:R-:W-:Y:S05]  /*b710*/  @!P0 BRA `(.L_x_4094) ;  /* 0x0000000000048947 */ /* 0x000fea0003800000 */
[----:B------:R-:W-:Y:S01]  /*b720*/  BPT.TRAP 0x1 ;  /* 0x000000040000795c */ /* 0x000fe20000300000 */
.L_x_4094:
        /* <DEDUP_REMOVED lines=9> */
.L_x_4095:
[----:B-1----:R-:W-:Y:S05]  /*b7c0*/  @P2 BRA `(.L_x_4093) ;  /* 0x0000000000082947 */ /* 0x002fea0003800000 */
[----:B------:R-:W1:Y:S02]  /*b7d0*/  SYNCS.PHASECHK.TRANS64.TRYWAIT P2, [UR7+0x33430], R4 ;  /* 0x03343004ff0075a7 */ /* 0x000e640008040147 */
[----:B-1----:R-:W-:Y:S05]  /*b7e0*/  @!P2 BRA `(.L_x_4096) ;  /* 0x000001040060a947 */ /* 0x002fea0003800000 */
.L_x_4093:
        /* <DEDUP_REMOVED lines=200> */
.L_x_4098:
[----:B------:R-:W-:Y:S01]  /*c470*/  ULEA UR10, UR5, UR37, 0x3 ;  /* 0x00000025050a7291 */ /* 0x000fe2000f8e183f */
[----:B------:R-:W-:-:S05]  /*c480*/  IMAD.U32 R4, RZ, RZ, UR6 ;  /* 0x00000006ff047e24 */ /* 0x000fca000f8e00ff */
[----:B------:R-:W-:-:S04]  /*c490*/  SHF.L.U32 R4, R4, 0x1f, RZ ;  /* 0x0000001f04047819 */ /* 0x000fc800000006ff */
[----:B------:R0:W1:Y:S01]  /*c4a0*/  SYNCS.PHASECHK.TRANS64.TRYWAIT P2, [UR10+0x33450], R4 ;  /* 0x03345004ff0075a7 */ /* 0x000062000804014a */
[----:B------:R-:W-:Y:S05]  /*c4b0*/  @!P0 BRA `(.L_x_4099) ;  /* 0x0000000000048947 */ /* 0x000fea0003800000 */
[----:B------:R-:W-:Y:S01]  /*c4c0*/  BPT.TRAP 0x1 ;  /* 0x000000040000795c */ /* 0x000fe20000300000 */
.L_x_4099:
[----:B-1----:R-:W-:Y:S05]  /*c4d0*/  @P2 BRA `(.L_x_4097) ;  /* 0x0000000000082947 */ /* 0x002fea0003800000 */
[----:B------:R-:W1:Y:S02]  /*c4e0*/  SYNCS.PHASECHK.TRANS64.TRYWAIT P2, [UR10+0x33450], R4 ;  /* 0x03345004ff0075a7 */ /* 0x000e64000804014a */
[----:B-1----:R-:W-:Y:S05]  /*c4f0*/  @!P2 BRA `(.L_x_4100) ;  /* 0x000000f80034a947 */ /* 0x002fea0003800000 */
.L_x_4097:
[----:B------:R-:W-:Y:S01]  /*c500*/  UIADD3 UR6, UR37, 0x200, URZ ;  /* 0x0000020025067890 */ /* 0x000fe2000fffe03f */
[----:B------:R-:W-:Y:S01]  /*c510*/  WARPGROUP.ARRIVE ;  /* 0x00000000000079c5 */ /* 0x000fe20000000000 */
[----:B------:R-:W-:Y:S01]  /*c520*/  UMOV UR15, 0xc0000010 ;  /* 0xc0000010000f7882 */ /* 0x000fe20000000000 */
[----:B01----:R-:W-:Y:S01]  /*c530*/  FMNMX.FTZ R4, R184, R11, !PT ;  /* 0x0000000bb8047209 */ /* 0x003fe20007810000 */
[----:B------:R-:W-:Y:S01]  /*c540*/  USHF.R.U32.HI UR6, URZ, 0x4, UR6 ;  /* 0x000000043f067899 */ /* 0x000fe20008011606 */
[----:B------:R-:W-:Y:S02]  /*c550*/  FMNMX.FTZ R12, R186, R13, !PT ;  /* 0x0000000dba0c7209 */ /* 0x000fe40007810000 */
[----:B------:R-:W-:Y:S01]  /*c560*/  FMNMX.FTZ R5, R185, R4, !PT ;  /* 0x00000004b9057209 */ /* 0x000fe20007810000 */
        /* <DEDUP_REMOVED lines=93> */
[----:B------:R-:W-:Y:S02]  /*cb40*/  FADD.FTZ R11, -R5, R11 ;  /* 0x0000000b050b7221 */ /* 0x000fe40000010100 */
[----:B------:R-:W-:-:S01]  /*cb50*/  FADD.FTZ R12, -R4, R13 ;  /* 0x0000000d040c7221 */ /* 0x000fc20000010100 */
[----:B------:R-:W-:Y:S01]  /*cb60*/  FFMA.FTZ R13, R5, R14, -8 ;  /* 0xc1000000050d7423 */ /* 0x000fe2000001000e */
[----:B------:R-:W-:Y:S01]  /*cb70*/  FMUL.FTZ R11, R11, UR36 ;  /* 0x000000240b0b7c20 */ /* 0x000fe20008410000 */
[----:B------:R-:W-:Y:S02]  /*cb80*/  WARPGROUP.DEPBAR.LE gsb0, 0x0 ;  /* 0x00008000000079c5 */ /* 0x000fe40000010000 */
[----:B------:R-:W-:Y:S01]  /*cb90*/  WARPGROUP.ARRIVE ;  /* 0x00000000000079c5 */ /* 0x000fe20000000000 */
[--C-:B------:R-:W-:Y:S01]  /*cba0*/  FFMA.FTZ R21, R189, UR36, -R13.reuse ;  /* 0x00000024bd157c23 */ /* 0x100fe2000801080d */
[----:B------:R-:W-:Y:S02]  /*cbb0*/  IMAD.U32 R189, RZ, RZ, UR36 ;  /* 0x00000024ffbd7e24 */ /* 0x000fe4000f8e00ff */
[--C-:B------:R-:W-:Y:S01]  /*cbc0*/  FFMA.FTZ R14, R184, UR36, -R13.reuse ;  /* 0x00000024b80e7c23 */ /* 0x100fe2000801080d */
[----:B------:R-:W-:-:S01]  /*cbd0*/  FFMA.FTZ R15, R185, UR36, -R13 ;  /* 0x00000024b90f7c23 */ /* 0x000fc2000801080d */
[--C-:B------:R-:W-:Y:S01]  /*cbe0*/  FFMA.FTZ R20, R188, UR36, -R13.reuse ;  /* 0x00000024bc147c23 */ /* 0x100fe2000801080d */
[----:B------:R-:W-:Y:S01]  /*cbf0*/  QGMMA.64x192x32.F32.E4M3.E4M3 R24, R212, gdesc[UR12], R24, gsb0 ;  /* 0x02e0000cd4187df3 */ /* 0x000fe20008000818 */
[----:B------:R-:W-:Y:S01]  /*cc00*/  UIADD3 UR14, UR6, 0x300, URZ ;  /* 0x00000300060e7890 */ /* 0x000fe2000fffe03f */
[--C-:B------:R-:W-:Y:S01]  /*cc10*/  FFMA.FTZ R22, R192, UR36, -R13.reuse ;  /* 0x00000024c0167c23 */ /* 0x100fe2000801080d */
[----:B------:R-:W-:Y:S01]  /*cc20*/  UMOV UR15, 0xc0000010 ;  /* 0xc0000010000f7882 */ /* 0x000fe20000000000 */
        /* <DEDUP_REMOVED lines=35> */
[----:B------:R-:W-:-:S01]  /*ce60*/  FFMA.FTZ R133, R4, R189, -8 ;  /* 0xc100000004857423 */ /* 0x000fc200000100bd */
[----:B------:R-:W-:Y:S01]  /*ce70*/  FMUL.FTZ R12, R12, UR36 ;  /* 0x000000240c0c7c20 */ /* 0x000fe20008410000 */
[----:B------:R-:W-:Y:S01]  /*ce80*/  MUFU.EX2 R11, R11 ;  /* 0x0000000b000b7308 */ /* 0x000fe20000000800 */
[----:B------:R-:W-:Y:S01]  /*ce90*/  IADD3 R196, -R18, 0xb, RZ ;  /* 0x0000000b12c47810 */ /* 0x000fe20007ffe1ff */
        /* <DEDUP_REMOVED lines=39> */
[----:B-1----:R-:W-:-:S01]  /*d110*/  FFMA.FTZ R7, R12, R7, R189 ;  /* 0x000000070c077223 */ /* 0x002fc200000100bd */
[--C-:B------:R-:W-:Y:S01]  /*d120*/  FFMA.FTZ R123, R123, UR36, -R133.reuse ;  /* 0x000000247b7b7c23 */ /* 0x100fe20008010885 */
[----:B------:R-:W-:-:S01]  /*d130*/  FFMA.FTZ R126, R126, UR36, -R133 ;  /* 0x000000247e7e7c23 */ /* 0x000fc20008010885 */
[----:B------:R-:W-:-:S04]  /*d140*/  FFMA.FTZ R134, R134, UR36, -R133 ;  /* 0x0000002486867c23 */ /* 0x000fc80008010885 */
        /* <DEDUP_REMOVED lines=36> */
[----:B------:R-:W-:-:S04]  /*d390*/  UMOV UR15, 0xc0000010 ;  /* 0xc0000010000f7882 */ /* 0x000fc80000000000 */
        /* <DEDUP_REMOVED lines=89> */
[--C-:B------:R-:W-:Y:S01]  /*d930*/  FFMA.FTZ R130, R131, UR36, -R133.reuse ;  /* 0x0000002483827c23 */ /* 0x100fe20008010885 */
[----:B------:R-:W-:-:S05]  /*d940*/  FFMA.FTZ R133, R135, UR36, -R133 ;  /* 0x0000002487857c23 */ /* 0x000fca0008010885 */
[----:B------:R-:W1:Y:S01]  /*d950*/  MUFU.EX2 R148, R148 ;  /* 0x0000009400947308 */ /* 0x000e620000000800 */
[----:B0-----:R-:W-:-:S07]  /*d960*/  FADD.FTZ R7, R145, R8 ;  /* 0x0000000891077221 */ /* 0x001fce0000010000 */
[----:B------:R-:W0:Y:S01]  /*d970*/  MUFU.EX2 R149, R149 ;  /* 0x0000009500957308 */ /* 0x000e220000000800 */
[----:B--2---:R-:W-:-:S01]  /*d980*/  FADD.FTZ R194, R150, R197 ;  /* 0x000000c596c27221 */ /* 0x004fc20000010000 */
[----:B------:R-:W-:-:S05]  /*d990*/  IMAD.U32 R197, RZ, RZ, UR7 ;  /* 0x00000007ffc57e24 */ /* 0x000fca000f8e00ff */
[----:B------:R-:W-:Y:S01]  /*d9a0*/  @!P1 LEA R197, R197, UR37, 0x3 ;  /* 0x00000025c5c59c11 */ /* 0x000fe2000f8e18ff */
        /* <DEDUP_REMOVED lines=8> */
[----:B------:R-:W-:-:S05]  /*da30*/  @!P1 VIADD R7, R197, 0x33440 ;  /* 0x00033440c5079836 */ /* 0x000fca0000000000 */
[----:B------:R-:W-:Y:S01]  /*da40*/  @!P1 PRMT R7, RZ, 0x654, R7 ;  /* 0x00000654ff079816 */ /* 0x000fe20000000007 */
[----:B------:R-:W1:Y:S01]  /*da50*/  MUFU.EX2 R123, R123 ;  /* 0x0000007b007b7308 */ /* 0x000e620000000800 */
[----:B0-----:R-:W-:-:S07]  /*da60*/  FADD.FTZ R194, R122, R131 ;  /* 0x000000837ac27221 */ /* 0x001fce0000010000 */
[----:B------:R-:W0:Y:S01]  /*da70*/  MUFU.EX2 R124, R124 ;  /* 0x0000007c007c7308 */ /* 0x000e220000000800 */
[----:B--2---:R-:W-:-:S07]  /*da80*/  FADD.FTZ R131, R121, R8 ;  /* 0x0000000879837221 */ /* 0x004fce0000010000 */
[----:B------:R-:W2:Y:S01]  /*da90*/  MUFU.EX2 R126, R126 ;  /* 0x0000007e007e7308 */ /* 0x000ea20000000800 */
[----:B-1----:R-:W-:-:S07]  /*daa0*/  FADD.FTZ R197, R123, R194 ;  /* 0x000000c27bc57221 */ /* 0x002fce0000010000 */
[----:B------:R-:W-:Y:S01]  /*dab0*/  MUFU.EX2 R125, R125 ;  /* 0x0000007d007d7308 */ /* 0x000fe20000000800 */
[----:B0-----:R-:W-:-:S07]  /*dac0*/  FADD.FTZ R8, R124, R131 ;  /* 0x000000837c087221 */ /* 0x001fce0000010000 */
[----:B------:R-:W0:Y:S01]  /*dad0*/  MUFU.EX2 R195, R195 ;  /* 0x000000c300c37308 */ /* 0x000e220000000800 */
[----:B--2---:R-:W-:-:S01]  /*dae0*/  FADD.FTZ R194, R126, R197 ;  /* 0x000000c57ec27221 */ /* 0x004fc20000010000 */
        /* <DEDUP_REMOVED lines=26> */
.L_x_4101:
[----:B------:R-:W-:Y:S01]  /*dc90*/  ULEA UR5, UR5, UR37, 0x3 ;  /* 0x0000002505057291 */ /* 0x000fe2000f8e183f */
[----:B------:R-:W-:Y:S01]  /*dca0*/  ISETP.GT.AND P2, PT, R6, UR11, PT ;  /* 0x0000000b06007c0c */ /* 0x000fe2000bf44270 */
[----:B------:R-:W-:Y:S01]  /*dcb0*/  UMOV UR6, UR4 ;  /* 0x0000000400067c82 */ /* 0x000fe20008000000 */
[----:B------:R-:W-:Y:S01]  /*dcc0*/  F2FP.SATFINITE.E4M3.F32.PACK_AB_MERGE_C R20, R21, R20, RZ ;  /* 0x000000141514723e */ /* 0x000fe200048070ff */
[----:B------:R-:W-:Y:S01]  /*dcd0*/  UIADD3 UR5, UR5, 0x33460, URZ ;  /* 0x0003346005057890 */ /* 0x000fe2000fffe03f */
[----:B------:R-:W-:Y:S01]  /*dce0*/  F2FP.SATFINITE.E4M3.F32.PACK_AB_MERGE_C R13, R13, R132, RZ ;  /* 0x000000840d0d723e */ /* 0x000fe200048070ff */
[----:B------:R-:W-:Y:S01]  /*dcf0*/  FMUL.FTZ R24, R24, R11 ;  /* 0x0000000b18187220 */ /* 0x000fe20000410000 */
        /* <DEDUP_REMOVED lines=141> */
.L_x_4092:
[----:B------:R-:W-:-:S13]  /*e5d0*/  ISETP.GE.AND P2, PT, R6, UR56, PT ;  /* 0x0000003806007c0c */ /* 0x000fda000bf46270 */
        /* <DEDUP_REMOVED lines=11> */
.L_x_4121:
        /* <DEDUP_REMOVED lines=9> */
.L_x_4105:
[----:B------:R-:W-:Y:S01]  /*e720*/  ULEA UR10, UR5, UR37, 0x3 ;  /* 0x00000025050a7291 */ /* 0x000fe2000f8e183f */
[----:B------:R-:W-:-:S05]  /*e730*/  IMAD.U32 R4, RZ, RZ, UR4 ;  /* 0x00000004ff047e24 */ /* 0x000fca000f8e00ff */
[----:B------:R-:W-:-:S04]  /*e740*/  SHF.L.U32 R4, R4, 0x1f, RZ ;  /* 0x0000001f04047819 */ /* 0x000fc800000006ff */
[----:B------:R0:W1:Y:S01]  /*e750*/  SYNCS.PHASECHK.TRANS64.TRYWAIT P2, [UR10+0x33430], R4 ;  /* 0x03343004ff0075a7 */ /* 0x000062000804014a */
[----:B------:R-:W-:Y:S05]  /*e760*/  @!P0 BRA `(.L_x_4106) ;  /* 0x0000000000048947 */ /* 0x000fea0003800000 */
[----:B------:R-:W-:Y:S01]  /*e770*/  BPT.TRAP 0x1 ;  /* 0x000000040000795c */ /* 0x000fe20000300000 */
.L_x_4106:
[----:B-1----:R-:W-:Y:S05]  /*e780*/  @P2 BRA `(.L_x_4104) ;  /* 0x0000000000082947 */ /* 0x002fea0003800000 */
[----:B------:R-:W1:Y:S02]  /*e790*/  SYNCS.PHASECHK.TRANS64.TRYWAIT P2, [UR10+0x33430], R4 ;  /* 0x03343004ff0075a7 */ /* 0x000e64000804014a */
[----:B-1----:R-:W-:Y:S05]  /*e7a0*/  @!P2 BRA `(.L_x_4107) ;  /* 0x000000d400a0a947 */ /* 0x002fea0003800000 */
.L_x_4104:
[----:B------:R2:W-:Y:S01]  /*e7b0*/  BAR.SYNC.DEFER_BLOCKING R11, 0x100 ;  /* 0x0004000b0000751d */ /* 0x0005e20000010000 */
[C---:B------:R-:W-:Y:S01]  /*e7c0*/  R2UR UR28, R2.reuse ;  /* 0x00000000021c72ca */ /* 0x040fe200000e0000 */
[----:B------:R-:W-:Y:S01]  /*e7d0*/  UIMAD UR10, UR5, 0x780, UR38 ;  /* 0x00000780050a78a4 */ /* 0x000fe2000f8e0226 */
[C---:B------:R-:W-:Y:S02]  /*e7e0*/  R2UR UR29, R3.reuse ;  /* 0x00000000031d72ca */ /* 0x040fe400000e0000 */
[C---:B------:R-:W-:Y:S01]  /*e7f0*/  R2UR UR32, R2.reuse ;  /* 0x00000000022072ca */ /* 0x040fe200000e0000 */
[----:B------:R-:W-:Y:S01]  /*e800*/  UMOV UR31, 0x80000020 ;  /* 0x80000020001f7882 */ /* 0x000fe20000000000 */
[C---:B------:R-:W-:Y:S01]  /*e810*/  R2UR UR33, R3.reuse ;  /* 0x00000000032172ca */ /* 0x040fe200000e0000 */
[----:B------:R-:W-:Y:S01]  /*e820*/  UIADD3 UR34, UR10, 0x80, URZ ;  /* 0x000000800a227890 */ /* 0x000fe2000fffe03f */
[C---:B------:R-:W-:Y:S01]  /*e830*/  R2UR UR40, R2.reuse ;  /* 0x00000000022872ca */ /* 0x040fe200000e0000 */
[----:B------:R-:W-:Y:S01]  /*e840*/  UMOV UR30, UR10 ;  /* 0x0000000a001e7c82 */ /* 0x000fe20008000000 */
[----:B------:R-:W-:Y:S01]  /*e850*/  UMOV UR35, 0x80000020 ;  /* 0x8000002000237882 */ /* 0x000fe20000000000 */
[C---:B------:R-:W-:Y:S01]  /*e860*/  R2UR UR41, R3.reuse ;  /* 0x00000000032972ca */ /* 0x040fe200000e0000 */
[----:B------:R-:W-:Y:S01]  /*e870*/  UIADD3 UR42, UR10, 0x100, URZ ;  /* 0x000001000a2a7890 */ /* 0x000fe2000fffe03f */
[C---:B------:R-:W-:Y:S01]  /*e880*/  R2UR UR44, R2.reuse ;  /* 0x00000000022c72ca */ /* 0x040fe200000e0000 */
[----:B------:R-:W-:Y:S01]  /*e890*/  UMOV UR43, 0x80000020 ;  /* 0x80000020002b7882 */ /* 0x000fe20000000000 */
[C---:B------:R-:W-:Y:S01]  /*e8a0*/  R2UR UR45, R3.reuse ;  /* 0x00000000032d72ca */ /* 0x040fe200000e0000 */
[----:B------:R-:W-:Y:S01]  /*e8b0*/  UIADD3 UR46, UR10, 0x180, URZ ;  /* 0x000001800a2e7890 */ /* 0x000fe2000fffe03f */
[----:B------:R-:W-:Y:S01]  /*e8c0*/  R2UR UR48, R2 ;  /* 0x00000000023072ca */ /* 0x000fe200000e0000 */
[----:B------:R-:W-:Y:S01]  /*e8d0*/  UMOV UR47, 0x80000020 ;  /* 0x80000020002f7882 */ /* 0x000fe20000000000 */
[----:B------:R-:W-:Y:S01]  /*e8e0*/  R2UR UR49, R3 ;  /* 0x00000000033172ca */ /* 0x000fe200000e0000 */
        /* <DEDUP_REMOVED lines=173> */
[----:B--2---:R-:W-:Y:S05]  /*f3c0*/  @P3 BRA `(.L_x_4108) ;  /* 0x00000000002c3947 */ /* 0x004fea0003800000 */
[----:B------:R-:W-:Y:S05]  /*f3d0*/  @!P0 BRA `(.L_x_4109) ;  /* 0x0000000000048947 */ /* 0x000fea0003800000 */
[----:B------:R-:W-:Y:S01]  /*f3e0*/  BPT.TRAP 0x1 ;  /* 0x000000040000795c */ /* 0x000fe20000300000 */
.L_x_4109:
[----:B------:R-:W-:Y:S01]  /*f3f0*/  ULEA UR10, UR7, UR37, 0x3 ;  /* 0x00000025070a7291 */ /* 0x000fe2000f8e183f */
[----:B01----:R-:W-:-:S05]  /*f400*/  IMAD.U32 R4, RZ, RZ, UR6 ;  /* 0x00000006ff047e24 */ /* 0x003fca000f8e00ff */
[----:B------:R-:W-:-:S04]  /*f410*/  SHF.L.U32 R4, R4, 0x1f, RZ ;  /* 0x0000001f04047819 */ /* 0x000fc800000006ff */
[----:B------:R0:W1:Y:S01]  /*f420*/  SYNCS.PHASECHK.TRANS64.TRYWAIT P2, [UR10+0x33450], R4 ;  /* 0x03345004ff0075a7 */ /* 0x000062000804014a */
[----:B------:R-:W-:Y:S05]  /*f430*/  @!P0 BRA `(.L_x_4110) ;  /* 0x0000000000048947 */ /* 0x000fea0003800000 */
[----:B------:R-:W-:Y:S01]  /*f440*/  BPT.TRAP 0x1 ;  /* 0x000000040000795c */ /* 0x000fe20000300000 */
.L_x_4110:
[----:B-1----:R-:W-:Y:S05]  /*f450*/  @P2 BRA `(.L_x_4108) ;  /* 0x0000000000082947 */ /* 0x002fea0003800000 */
[----:B------:R-:W1:Y:S02]  /*f460*/  SYNCS.PHASECHK.TRANS64.TRYWAIT P2, [UR10+0x33450], R4 ;  /* 0x03345004ff0075a7 */ /* 0x000e64000804014a */
[----:B-1----:R-:W-:Y:S05]  /*f470*/  @!P2 BRA `(.L_x_4111) ;  /* 0x000000c80084a947 */ /* 0x002fea0003800000 */
.L_x_4108:
[----:B------:R-:W-:Y:S01]  /*f480*/  UIADD3 UR6, UR37, 0x200, URZ ;  /* 0x0000020025067890 */ /* 0x000fe2000fffe03f */
[----:B------:R-:W-:Y:S01]  /*f490*/  WARPGROUP.ARRIVE ;  /* 0x00000000000079c5 */ /* 0x000fe20000000000 */
[----:B------:R-:W-:Y:S01]  /*f4a0*/  UMOV UR15, 0xc0000010 ;  /* 0xc0000010000f7882 */ /* 0x000fe20000000000 */
[----:B------:R-:W-:Y:S01]  /*f4b0*/  PLOP3.LUT P2, PT, PT, PT, UP0, 0x80, 0x0 ;  /* 0x000000000000781c */ /* 0x000fe20003f4f008 */
[----:B------:R-:W-:Y:S01]  /*f4c0*/  USHF.R.U32.HI UR6, URZ, 0x4, UR6 ;  /* 0x000000043f067899 */ /* 0x000fe20008011606 */
[----:B------:R-:W-:Y:S01]  /*f4d0*/  PLOP3.LUT P3, PT, PT, PT, UP0, 0x80, 0x0 ;  /* 0x000000000000781c */ /* 0x000fe20003f6f008 */
[----:B------:R-:W-:Y:S02]  /*f4e0*/  IMAD.MOV.U32 R21, RZ, RZ, R9 ;  /* 0x000000ffff157224 */ /* 0x000fe400078e0009 */
[----:B------:R-:W-:Y:S01]  /*f4f0*/  ULOP3.LUT UR6, UR6, 0x3fff, URZ, 0xc0, !UPT ;  /* 0x00003fff06067892 */ /* 0x000fe2000f8ec03f */
[----:B------:R-:W-:Y:S02]  /*f500*/  IMAD R22, R6, -0xa0, RZ ;  /* 0xffffff6006167824 */ /* 0x000fe400078e02ff */
[----:B01----:R-:W-:Y:S01]  /*f510*/  IMAD.U32 R4, RZ, RZ, UR5 ;  /* 0x00000005ff047e24 */ /* 0x003fe2000f8e00ff */
[----:B------:R-:W-:-:S04]  /*f520*/  ULOP3.LUT UR6, UR6, 0x10000, URZ, 0xfc, !UPT ;  /* 0x0001000006067892 */ /* 0x000fc8000f8efc3f */
[----:B------:R-:W-:Y:S01]  /*f530*/  UIMAD UR6, UR7, 0x780, UR6 ;  /* 0x00000780070678a4 */ /* 0x000fe2000f8e0206 */
[----:B------:R-:W-:-:S05]  /*f540*/  @!P1 LEA R4, R4, UR37, 0x3 ;  /* 0x0000002504049c11 */ /* 0x000fca000f8e18ff */
[----:B------:R-:W-:Y:S01]  /*f550*/  @!P1 VIADD R4, R4, 0x33440 ;  /* 0x0003344004049836 */ /* 0x000fe20000000000 */
[----:B------:R-:W-:Y:S02]  /*f560*/  UMOV UR14, UR6 ;  /* 0x00000006000e7c82 */ /* 0x000fe40008000000 */
[----:B------:R-:W-:Y:S01]  /*f570*/  QGMMA.64x192x32.F32.E4M3.E4M3 R24, R216, gdesc[UR12], R24, gsb0 ;  /* 0x02e0000cd8187df3 */ /* 0x000fe20008000818 */
[----:B------:R-:W-:Y:S01]  /*f580*/  UIADD3 UR14, UR6, 0x180, URZ ;  /* 0x00000180060e7890 */ /* 0x000fe2000fffe03f */
[----:B------:R-:W-:Y:S01]  /*f590*/  @!P1 PRMT R4, RZ, 0x654, R4 ;  /* 0x00000654ff049816 */ /* 0x000fe20000000004 */
[----:B------:R-:W-:Y:S01]  /*f5a0*/  UMOV UR15, 0xc0000010 ;  /* 0xc0000010000f7882 */ /* 0x000fe20000000000 */
[----:B------:R-:W-:Y:S02]  /*f5b0*/  WARPGROUP.DEPBAR.LE gsb0, 0x0 ;  /* 0x00008000000079c5 */ /* 0x000fe40000010000 */
[----:B------:R-:W-:-:S14]  /*f5c0*/  WARPGROUP.ARRIVE ;  /* 0x00000000000079c5 */ /* 0x000fdc0000000000 */
        /* <DEDUP_REMOVED lines=17> */
[----:B------:R-:W-:Y:S01]  /*f6e0*/  @P3 SHF.R.U32.HI R21, RZ, UR6, R5 ;  /* 0x00000006ff153c19 */ /* 0x000fe20008011605 */
[----:B------:R-:W-:-:S04]  /*f6f0*/  VIADD R5, R22, 0x1 ;  /* 0x0000000116057836 */ /* 0x000fc80000000000 */
[----:B------:R-:W-:-:S05]  /*f700*/  IMAD R14, R10, -0x2, R5 ;  /* 0xfffffffe0a0e7824 */ /* 0x000fca00078e0205 */
[C---:B------:R-:W-:Y:S01]  /*f710*/  IADD3 R15, R14.reuse, -UR52, R19 ;  /* 0x800000340e0f7c10 */ /* 0x040fe2000fffe013 */
[----:B------:R-:W-:-:S04]  /*f720*/  VIADD R14, R14, 0xffffffff ;  /* 0xffffffff0e0e7836 */ /* 0x000fc80000000000 */
[C---:B------:R-:W-:Y:S02]  /*f730*/  VIADD R20, R15.reuse, UR54 ;  /* 0x000000360f147c36 */ /* 0x040fe40008000000 */
[----:B------:R-:W-:Y:S01]  /*f740*/  VIADD R15, R15, UR57 ;  /* 0x000000390f0f7c36 */ /* 0x000fe20008000000 */
[----:B------:R-:W-:Y:S02]  /*f750*/  WARPGROUP.DEPBAR.LE gsb0, 0x0 ;  /* 0x00008000000079c5 */ /* 0x000fe40000010000 */
[----:B------:R-:W-:-:S06]  /*f760*/  WARPGROUP.ARRIVE ;  /* 0x00000000000079c5 */ /* 0x000fcc0000000000 */
[----:B------:R-:W-:Y:S03]  /*f770*/  QGMMA.64x192x32.F32.E4M3.E4M3 R24, R200, gdesc[UR12], R24, gsb0 ;  /* 0x02e0000cc8187df3 */ /* 0x000fe60008000818 */
[----:B------:R-:W-:Y:S02]  /*f780*/  WARPGROUP.DEPBAR.LE gsb0, 0x0 ;  /* 0x00008000000079c5 */ /* 0x000fe40000010000 */
[----:B------:R-:W0:Y:S01]  /*f790*/  SHFL.IDX PT, R200, R21, RZ, 0x1c1f ;  /* 0x001c1fff15c87589 */ /* 0x000e2200000e0000 */
[----:B------:R1:W-:Y:S06]  /*f7a0*/  BAR.ARV R18, 0x100 ;  /* 0x000400120000751d */ /* 0x0003ec0000002000 */
[----:B------:R2:W-:Y:S01]  /*f7b0*/  @!P1 SYNCS.ARRIVE.TRANS64.RED.A1T0 RZ, [R4+URZ], RZ ;  /* 0x000000ff04ff99a7 */ /* 0x0005e2000810043f */
[----:B0-----:R-:W-:-:S02]  /*f7c0*/  IMAD.IADD R5, R20, 0x1, R200 ;  /* 0x0000000114057824 */ /* 0x001fc400078e02c8 */
[----:B--2---:R-:W-:Y:S01]  /*f7d0*/  IMAD.IADD R4, R15, 0x1, R200 ;  /* 0x000000010f047824 */ /* 0x004fe200078e02c8 */
[----:B-1----:R-:W-:Y:S06]  /*f7e0*/  @P2 BRA `(.L_x_4112) ;  /* 0x0000000000582947 */ /* 0x002fec0003800000 */
        /* <DEDUP_REMOVED lines=13> */
.L_x_4114:
[----:B------:R-:W-:-:S05]  /*f8c0*/  IMAD.U32 R202, RZ, RZ, UR11 ;  /* 0x0000000bffca7e24 */ /* 0x000fca000f8e00ff */
[----:B------:R-:W-:-:S13]  /*f8d0*/  ISETP.NE.AND P2, PT, R202, 0x1, PT ;  /* 0x00000001ca00780c */ /* 0x000fda0003f45270 */
[----:B------:R-:W0:Y:S02]  /*f8e0*/  @P2 LDC.64 R200, c[0x0][0x9e8] ;  /* 0x00027a00ffc82b82 */ /* 0x000e240000000a00 */
[----:B0-----:R-:W-:-:S05]  /*f8f0*/  @P2 IMAD.HI.U32 R200, R23, R200, RZ ;  /* 0x000000c817c82227 */ /* 0x001fca00078e00ff */
[----:B------:R-:W-:-:S07]  /*f900*/  @P2 SHF.R.U32.HI R23, RZ, R201, R200 ;  /* 0x000000c9ff172219 */ /* 0x000fce00000116c8 */
.L_x_4115:
[----:B------:R-:W-:Y:S05]  /*f910*/  BSYNC B0 ;  /* 0x0000000000007941 */ /* 0x000fea0003800000 */
.L_x_4113:
[----:B------:R-:W-:-:S05]  /*f920*/  IMAD R23, R23, R202, R14 ;  /* 0x000000ca17177224 */ /* 0x000fca00078e020e */
[----:B------:R-:W-:Y:S02]  /*f930*/  VIADDMNMX R5, R23, R202, R5, PT ;  /* 0x000000ca17057246 */ /* 0x000fe40003800105 */
[----:B------:R-:W-:-:S07]  /*f940*/  VIMNMX R4, R4, R23, !PT ;  /* 0x0000001704047248 */ /* 0x000fce0007fe0100 */
.L_x_4112:
[C---:B------:R-:W-:Y:S02]  /*f950*/  ISETP.GE.AND P2, PT, R22.reuse, 0x2, PT ;  /* 0x000000021600780c */ /* 0x040fe40003f46270 */
[----:B------:R-:W-:Y:S02]  /*f960*/  ISETP.GE.AND P3, PT, R22, 0x9, PT ;  /* 0x000000091600780c */ /* 0x000fe40003f66270 */
        /* <DEDUP_REMOVED lines=45> */
[C---:B------:R-:W-:Y:S02]  /*fc40*/  ISETP.LT.OR P3, PT, R5.reuse, 0x21, P3 ;  /* 0x000000210500780c */ /* 0x040fe40001f61670 */
        /* <DEDUP_REMOVED lines=202> */
.L_x_4118:
[----:B------:R-:W-:-:S05]  /*108f0*/  IMAD.U32 R201, RZ, RZ, UR11 ;  /* 0x0000000bffc97e24 */ /* 0x000fca000f8e00ff */
[----:B------:R-:W-:-:S13]  /*10900*/  ISETP.NE.AND P6, PT, R201, 0x1, PT ;  /* 0x00000001c900780c */ /* 0x000fda0003fc5270 */
[----:B------:R-:W0:Y:S02]  /*10910*/  @P6 LDC.64 R4, c[0x0][0x9e8] ;  /* 0x00027a00ff046b82 */ /* 0x000e240000000a00 */
[----:B0-----:R-:W-:-:S05]  /*10920*/  @P6 IMAD.HI.U32 R4, R21, R4, RZ ;  /* 0x0000000415046227 */ /* 0x001fca00078e00ff */
[----:B------:R-:W-:-:S07]  /*10930*/  @P6 SHF.R.U32.HI R21, RZ, R5, R4 ;  /* 0x00000005ff156219 */ /* 0x000fce0000011604 */
.L_x_4119:
[----:B------:R-:W-:Y:S05]  /*10940*/  BSYNC B0 ;  /* 0x0000000000007941 */ /* 0x000fea0003800000 */
.L_x_4117:
[----:B------:R-:W-:-:S05]  /*10950*/  IMAD R14, R21, R201, R14 ;  /* 0x000000c9150e7224 */ /* 0x000fca00078e020e */
[----:B------:R-:W-:Y:S02]  /*10960*/  VIADDMNMX R20, R14, R201, R20, PT ;  /* 0x000000c90e147246 */ /* 0x000fe40003800114 */
[----:B------:R-:W-:-:S07]  /*10970*/  VIMNMX R15, R15, R14, !PT ;  /* 0x0000000e0f0f7248 */ /* 0x000fce0007fe0100 */
.L_x_4116:
[----:B------:R-:W-:Y:S02]  /*10980*/  ISETP.GT.AND P2, PT, R15, 0x20, !P2 ;  /* 0x000000200f00780c */ /* 0x000fe40005744270 */
[----:B------:R-:W-:Y:S02]  /*10990*/  LOP3.LUT P6, RZ, R16, 0x2, RZ, 0xc0, !PT ;  /* 0x0000000210ff7812 */ /* 0x000fe400078cc0ff */
[----:B------:R-:W-:Y:S02]  /*109a0*/  ISETP.LT.OR P2, PT, R20, 0x21, P2 ;  /* 0x000000211400780c */ /* 0x000fe40001741670 */
[----:B------:R-:W-:Y:S02]  /*109b0*/  FMNMX.FTZ R4, R23, R12, !PT ;  /* 0x0000000c17047209 */ /* 0x000fe40007810000 */
[----:B------:R-:W-:Y:S02]  /*109c0*/  FSEL R170, R170, -INF , !P2 ;  /* 0xff800000aaaa7808 */ /* 0x000fe40005000000 */
[----:B------:R-:W-:-:S02]  /*109d0*/  ISETP.GT.AND P2, PT, R15, 0x21, !P6 ;  /* 0x000000210f00780c */ /* 0x000fc40007744270 */
[----:B------:R-:W-:Y:S02]  /*109e0*/  LOP3.LUT P6, RZ, R16, 0x8000, RZ, 0xc0, !PT ;  /* 0x0000800010ff7812 */ /* 0x000fe400078cc0ff */
        /* <DEDUP_REMOVED lines=102> */
[----:B------:R-:W-:-:S02]  /*11050*/  ISETP.LT.OR P3, PT, R20, 0x91, P3 ;  /* 0x000000911400780c */ /* 0x000fc40001f61670 */
[C---:B------:R-:W-:Y:S02]  /*11060*/  ISETP.GT.AND P2, PT, R15.reuse, 0x60, !P2 ;  /* 0x000000600f00780c */ /* 0x040fe40005744270 */
[----:B------:R-:W-:Y:S02]  /*11070*/  ISETP.GT.AND P5, PT, R15, 0x98, !P5 ;  /* 0x000000980f00780c */ /* 0x000fe40006fa4270 */
        /* <DEDUP_REMOVED lines=13> */
[----:B------:R-:W-:-:S04]  /*11150*/  ISETP.GT.AND P2, PT, R15, 0x68, !P2 ;  /* 0x000000680f00780c */ /* 0x000fc80005744270 */
        /* <DEDUP_REMOVED lines=68> */
[C---:B------:R-:W-:Y:S02]  /*115a0*/  ISETP.GT.AND P2, PT, R15.reuse, RZ, !P6 ;  /* 0x000000ff0f00720c */ /* 0x040fe40007744270 */
        /* <DEDUP_REMOVED lines=32> */
[----:B0-----:R-:W-:-:S01]  /*117b0*/  FFMA.FTZ R196, R144, UR36, -R4 ;  /* 0x0000002490c47c23 */ /* 0x001fc20008010804 */
        /* <DEDUP_REMOVED lines=59> */
[----:B------:R-:W-:Y:S01]  /*11b70*/  FSEL R137, R131, -INF , !P4 ;  /* 0xff80000083897808 */ /* 0x000fe20006000000 */
[----:B------:R-:W-:Y:S01]  /*11b80*/  MUFU.EX2 R173, R173 ;  /* 0x000000ad00ad7308 */ /* 0x000fe20000000800 */
[----:B------:R-:W-:-:S04]  /*11b90*/  FMNMX.FTZ R193, R127, R192, !PT ;  /* 0x000000c07fc17209 */ /* 0x000fc80007810000 */
[----:B------:R-:W-:-:S03]  /*11ba0*/  FMNMX.FTZ R140, R130, R193, !PT ;  /* 0x000000c1828c7209 */ /* 0x000fc60007810000 */
[----:B------:R-:W-:Y:S01]  /*11bb0*/  MUFU.EX2 R131, R197 ;  /* 0x000000c500837308 */ /* 0x000fe20000000800 */
[----:B------:R-:W-:-:S04]  /*11bc0*/  FMNMX.FTZ R141, R137, R140, !PT ;  /* 0x0000008c898d7209 */ /* 0x000fc80007810000 */
[----:B------:R-:W-:Y:S01]  /*11bd0*/  FMNMX.FTZ R140, R134, R141, !PT ;  /* 0x0000008d868c7209 */ /* 0x000fe20007810000 */
[----:B------:R-:W-:-:S01]  /*11be0*/  FFMA.FTZ R141, R145, UR36, -R4 ;  /* 0x00000024918d7c23 */ /* 0x000fc20008010804 */
[--C-:B------:R-:W-:Y:S01]  /*11bf0*/  FFMA.FTZ R145, R149, UR36, -R4.reuse ;  /* 0x0000002495917c23 */ /* 0x100fe20008010804 */
[----:B------:R-:W-:Y:S01]  /*11c00*/  IMAD.U32 R149, RZ, RZ, UR36 ;  /* 0x00000024ff957e24 */ /* 0x000fe2000f8e00ff */
[----:B------:R-:W-:Y:S01]  /*11c10*/  FMNMX.FTZ R192, R135, R140, !PT ;  /* 0x0000008c87c07209 */ /* 0x000fe20007810000 */
[----:B------:R-:W-:Y:S04]  /*11c20*/  MUFU.EX2 R176, R176 ;  /* 0x000000b000b07308 */ /* 0x000fe80000000800 */
[----:B------:R-:W0:Y:S04]  /*11c30*/  SHFL.BFLY PT, R193, R192, 0x2, 0x1f ;  /* 0x0c401f00c0c17f89 */ /* 0x000e2800000e0000 */
[----:B------:R1:W-:Y:S08]  /*11c40*/  MUFU.EX2 R140, R196 ;  /* 0x000000c4008c7308 */ /* 0x0003f00000000800 */
[----:B------:R-:W-:Y:S08]  /*11c50*/  MUFU.EX2 R177, R177 ;  /* 0x000000b100b17308 */ /* 0x000ff00000000800 */
[----:B------:R-:W-:Y:S01]  /*11c60*/  MUFU.EX2 R180, R180 ;  /* 0x000000b400b47308 */ /* 0x000fe20000000800 */
[----:B0-----:R-:W-:Y:S01]  /*11c70*/  FMNMX.FTZ R193, R192, R193, !PT ;  /* 0x000000c1c0c17209 */ /* 0x001fe20007810000 */
[----:B------:R-:W-:Y:S01]  /*11c80*/  FFMA.FTZ R192, R133, UR36, -R4 ;  /* 0x0000002485c07c23 */ /* 0x000fe20008010804 */
[----:B------:R-:W-:-:S05]  /*11c90*/  FSEL R133, R5, RZ, P2 ;  /* 0x000000ff05857208 */ /* 0x000fca0001000000 */
[----:B------:R-:W-:Y:S01]  /*11ca0*/  MUFU.EX2 R181, R181 ;  /* 0x000000b500b57308 */ /* 0x000fe20000000800 */
[----:B------:R-:W0:Y:S01]  /*11cb0*/  SHFL.BFLY PT, R148, R193, 0x1, 0x1f ;  /* 0x0c201f00c1947f89 */ /* 0x000e2200000e0000 */
[----:B------:R-:W-:-:S06]  /*11cc0*/  FADD.FTZ R12, -R133, R12 ;  /* 0x0000000c850c7221 */ /* 0x000fcc0000010100 */
[----:B------:R2:W-:Y:S08]  /*11cd0*/  MUFU.EX2 R133, R192 ;  /* 0x000000c000857308 */ /* 0x0005f00000000800 */
[----:B------:R-:W-:Y:S08]  /*11ce0*/  MUFU.EX2 R152, R152 ;  /* 0x0000009800987308 */ /* 0x000ff00000000800 */
[----:B------:R-:W-:Y:S01]  /*11cf0*/  MUFU.EX2 R153, R153 ;  /* 0x0000009900997308 */ /* 0x000fe20000000800 */
[----:B0-----:R-:W-:Y:S01]  /*11d00*/  FMNMX.FTZ R4, R193, R148, !PT ;  /* 0x00000094c1047209 */ /* 0x001fe20007810000 */
[----:B------:R-:W-:-:S03]  /*11d10*/  FMUL.FTZ R148, R12, UR36 ;  /* 0x000000240c947c20 */ /* 0x000fc60008410000 */
[C---:B------:R-:W-:Y:S01]  /*11d20*/  FSETP.NEU.FTZ.AND P2, PT, R4.reuse, -INF , PT ;  /* 0xff8000000400780b */ /* 0x040fe20003f5d000 */
[----:B------:R-:W-:-:S02]  /*11d30*/  FFMA.FTZ R149, R4, R149, -8 ;  /* 0xc100000004957423 */ /* 0x000fc40000010095 */
[----:B------:R-:W0:Y:S01]  /*11d40*/  MUFU.EX2 R148, R148 ;  /* 0x0000009400947308 */ /* 0x000e220000000800 */
[----:B-1----:R-:W-:Y:S02]  /*11d50*/  FSEL R196, R4, RZ, P2 ;  /* 0x000000ff04c47208 */ /* 0x002fe40001000000 */
[----:B------:R-:W-:-:S03]  /*11d60*/  FSEL R12, R149, RZ, P2 ;  /* 0x000000ff950c7208 */ /* 0x000fc60001000000 */
[----:B------:R-:W-:Y:S02]  /*11d70*/  FADD.FTZ R196, -R196, R13 ;  /* 0x0000000dc4c47221 */ /* 0x000fe40000010100 */
[----:B--2---:R-:W-:-:S01]  /*11d80*/  FFMA.FTZ R192, R195, UR36, -R12 ;  /* 0x00000024c3c07c23 */ /* 0x004fc2000801080c */
        /* <DEDUP_REMOVED lines=8> */
[----:B0-----:R-:W-:Y:S01]  /*11e10*/  FFMA.FTZ R199, R148, R8, R21 ;  /* 0x0000000894c77223 */ /* 0x001fe20000010015 */
[----:B------:R-:W-:-:S01]  /*11e20*/  FFMA.FTZ R193, R198, UR36, -R12 ;  /* 0x00000024c6c17c23 */ /* 0x000fc2000801080c */
[--C-:B------:R-:W-:Y:S01]  /*11e30*/  FFMA.FTZ R197, R158, UR36, -R12.reuse ;  /* 0x000000249ec57c23 */ /* 0x100fe2000801080c */
[----:B------:R-:W-:-:S01]  /*11e40*/  FFMA.FTZ R158, R159, UR36, -R12 ;  /* 0x000000249f9e7c23 */ /* 0x000fc2000801080c */
[----:B------:R-:W-:Y:S01]  /*11e50*/  FADD.FTZ R199, R14, R199 ;  /* 0x000000c70ec77221 */ /* 0x000fe20000010000 */
[----:B------:R-:W-:-:S01]  /*11e60*/  FFMA.FTZ R159, R162, UR36, -R12 ;  /* 0x00000024a29f7c23 */ /* 0x000fc2000801080c */
[----:B------:R-:W0:Y:S01]  /*11e70*/  MUFU.EX2 R195, R195 ;  /* 0x000000c300c37308 */ /* 0x000e220000000800 */
        /* <DEDUP_REMOVED lines=9> */
[----:B------:R-:W-:Y:S01]  /*11f10*/  FADD.FTZ R196, R184, R167 ;  /* 0x000000a7b8c47221 */ /* 0x000fe20000010000 */
[----:B------:R-:W-:-:S01]  /*11f20*/  FFMA.FTZ R175, R175, UR36, -R12 ;  /* 0x00000024afaf7c23 */ /* 0x000fc2000801080c */
[--C-:B------:R-:W-:Y:S01]  /*11f30*/  FFMA.FTZ R178, R178, UR36, -R12.reuse ;  /* 0x00000024b2b27c23 */ /* 0x100fe2000801080c */
[----:B------:R-:W-:-:S01]  /*11f40*/  FFMA.FTZ R179, R179, UR36, -R12 ;  /* 0x00000024b3b37c23 */ /* 0x000fc2000801080c */
[----:B------:R-:W-:Y:S01]  /*11f50*/  FADD.FTZ R167, R185, R196 ;  /* 0x000000c4b9a77221 */ /* 0x000fe20000010000 */
[----:B------:R-:W-:-:S01]  /*11f60*/  FFMA.FTZ R182, R182, UR36, -R12 ;  /* 0x00000024b6b67c23 */ /* 0x000fc2000801080c */
[----:B------:R-:W2:Y:S01]  /*11f70*/  MUFU.EX2 R187, R187 ;  /* 0x000000bb00bb7308 */ /* 0x000ea20000000800 */
[----:B0-----:R-:W-:-:S01]  /*11f80*/  FFMA.FTZ R8, R195, R7, R186 ;  /* 0x00000007c3087223 */ /* 0x001fc200000100ba */
[----:B------:R-:W-:Y:S01]  /*11f90*/  FADD.FTZ R196, R188, R167 ;  /* 0x000000a7bcc47221 */ /* 0x000fe20000010000 */
[----:B------:R-:W-:-:S01]  /*11fa0*/  FFMA.FTZ R183, R183, UR36, -R12 ;  /* 0x00000024b7b77c23 */ /* 0x000fc2000801080c */
[--C-:B------:R-:W-:Y:S01]  /*11fb0*/  FFMA.FTZ R154, R154, UR36, -R12.reuse ;  /* 0x000000249a9a7c23 */ /* 0x100fe2000801080c */
[----:B------:R-:W-:-:S01]  /*11fc0*/  FFMA.FTZ R155, R155, UR36, -R12 ;  /* 0x000000249b9b7c23 */ /* 0x000fc2000801080c */
[----:B------:R-:W-:Y:S01]  /*11fd0*/  FADD.FTZ R167, R189, R196 ;  /* 0x000000c4bda77221 */ /* 0x000fe20000010000 */
[----:B------:R-:W-:-:S01]  /*11fe0*/  FFMA.FTZ R138, R138, UR36, -R12 ;  /* 0x000000248a8a7c23 */ /* 0x000fc2000801080c */
[----:B------:R-:W0:Y:S01]  /*11ff0*/  MUFU.EX2 R190, R190 ;  /* 0x000000be00be7308 */ /* 0x000e220000000800 */
[----:B-1----:R-:W-:-:S01]  /*12000*/  FADD.FTZ R8, R149, R8 ;  /* 0x0000000895087221 */ /* 0x002fc20000010000 */
[--C-:B------:R-:W-:Y:S01]  /*12010*/  FFMA.FTZ R139, R139, UR36, -R12.reuse ;  /* 0x000000248b8b7c23 */ /* 0x100fe2000801080c */
[----:B------:R-:W-:-:S01]  /*12020*/  FFMA.FTZ R142, R142, UR36, -R12 ;  /* 0x000000248e8e7c23 */ /* 0x000fc2000801080c */
[--C-:B------:R-:W-:Y:S01]  /*12030*/  FFMA.FTZ R143, R143, UR36, -R12.reuse ;  /* 0x000000248f8f7c23 */ /* 0x100fe2000801080c */
[----:B------:R-:W-:-:S01]  /*12040*/  FFMA.FTZ R146, R146, UR36, -R12 ;  /* 0x0000002492927c23 */ /* 0x000fc2000801080c */
[--C-:B------:R-:W-:Y:S01]  /*12050*/  FFMA.FTZ R147, R147, UR36, -R12.reuse ;  /* 0x0000002493937c23 */ /* 0x100fe2000801080c */
[----:B------:R-:W-:-:S01]  /*12060*/  FFMA.FTZ R150, R150, UR36, -R12 ;  /* 0x0000002496967c23 */ /* 0x000fc2000801080c */
[----:B------:R-:W1:Y:S01]  /*12070*/  MUFU.EX2 R191, R191 ;  /* 0x000000bf00bf7308 */ /* 0x000e620000000800 */
[----:B--2---:R-:W-:-:S01]  /*12080*/  FADD.FTZ R7, R187, R8 ;  /* 0x00000008bb077221 */ /* 0x004fc20000010000 */
[--C-:B------:R-:W-:Y:S01]  /*12090*/  FFMA.FTZ R151, R151, UR36, -R12.reuse ;  /* 0x0000002497977c23 */ /* 0x100fe2000801080c */
[----:B------:R-:W-:-:S01]  /*120a0*/  FFMA.FTZ R122, R122, UR36, -R12 ;  /* 0x000000247a7a7c23 */ /* 0x000fc2000801080c */
[--C-:B------:R-:W-:Y:S01]  /*120b0*/  FFMA.FTZ R123, R123, UR36, -R12.reuse ;  /* 0x000000247b7b7c23 */ /* 0x100fe2000801080c */
[----:B------:R-:W-:-:S01]  /*120c0*/  FFMA.FTZ R126, R126, UR36, -R12 ;  /* 0x000000247e7e7c23 */ /* 0x000fc2000801080c */
[----:B------:R-:W-:-:S02]  /*120d0*/  FFMA.FTZ R134, R134, UR36, -R12 ;  /* 0x0000002486867c23 */ /* 0x000fc4000801080c */
        /* <DEDUP_REMOVED lines=8> */
[----:B------:R-:W-:-:S06]  /*12160*/  FADD.FTZ R8, R168, R167 ;  /* 0x000000a7a8087221 */ /* 0x000fcc0000010000 */
[----:B------:R-:W0:Y:S01]  /*12170*/  MUFU.EX2 R171, R171 ;  /* 0x000000ab00ab7308 */ /* 0x000e220000000800 */
[----:B-1----:R-:W-:-:S07]  /*12180*/  FADD.FTZ R7, R194, R7 ;  /* 0x00000007c2077221 */ /* 0x002fce0000010000 */
        /* <DEDUP_REMOVED lines=55> */
[----:B------:R-:W-:-:S03]  /*12500*/  FFMA.FTZ R167, R127, UR36, -R12 ;  /* 0x000000247fa77c23 */ /* 0x000fc6000801080c */
[----:B------:R-:W-:-:S03]  /*12510*/  FADD.FTZ R8, R15, R8 ;  /* 0x000000080f087221 */ /* 0x000fc60000010000 */
        /* <DEDUP_REMOVED lines=9> */
[----:B------:R-:W-:-:S06]  /*125b0*/  FFMA.FTZ R127, R130, UR36, -R12 ;  /* 0x00000024827f7c23 */ /* 0x000fcc000801080c */
[----:B------:R-:W1:Y:S01]  /*125c0*/  MUFU.EX2 R141, R141 ;  /* 0x0000008d008d7308 */ /* 0x000e620000000800 */
[----:B--2---:R-:W-:-:S01]  /*125d0*/  FADD.FTZ R197, R143, R8 ;  /* 0x000000088fc57221 */ /* 0x004fc20000010000 */
[----:B------:R-:W-:-:S06]  /*125e0*/  FADD.FTZ R8, R140, R7 ;  /* 0x000000078c087221 */ /* 0x000fcc0000010000 */
[----:B------:R-:W2:Y:S01]  /*125f0*/  MUFU.EX2 R147, R147 ;  /* 0x0000009300937308 */ /* 0x000ea20000000800 */
[----:B0-----:R-:W-:-:S07]  /*12600*/  FADD.FTZ R130, R146, R197 ;  /* 0x000000c592827221 */ /* 0x001fce0000010000 */
[----:B------:R-:W0:Y:S01]  /*12610*/  MUFU.EX2 R144, R144 ;  /* 0x0000009000907308 */ /* 0x000e220000000800 */
[----:B-1----:R-:W-:-:S07]  /*12620*/  FADD.FTZ R7, R141, R8 ;  /* 0x000000088d077221 */ /* 0x002fce0000010000 */
[----:B------:R-:W1:Y:S01]  /*12630*/  MUFU.EX2 R150, R150 ;  /* 0x0000009600967308 */ /* 0x000e620000000800 */
[----:B--2---:R-:W-:-:S01]  /*12640*/  FADD.FTZ R197, R147, R130 ;  /* 0x0000008293c57221 */ /* 0x004fc20000010000 */
[--C-:B------:R-:W-:Y:S01]  /*12650*/  FFMA.FTZ R130, R137, UR36, -R12.reuse ;  /* 0x0000002489827c23 */ /* 0x100fe2000801080c */
[----:B------:R-:W-:-:S05]  /*12660*/  FFMA.FTZ R12, R135, UR36, -R12 ;  /* 0x00000024870c7c23 */ /* 0x000fca000801080c */
        /* <DEDUP_REMOVED lines=34> */
[----:B------:R-:W-:Y:S01]  /*12890*/  FADD.FTZ R8, R133, R8 ;  /* 0x0000000885087221 */ /* 0x000fe20000010000 */
[----:B--2---:R-:W-:-:S04]  /*128a0*/  FADD.FTZ R7, R134, R7 ;  /* 0x0000000786077221 */ /* 0x004fc80000010000 */
[----:B0-----:R-:W-:Y:S01]  /*128b0*/  FADD.FTZ R7, R12, R7 ;  /* 0x000000070c077221 */ /* 0x001fe20000010000 */
[----:B------:R-:W-:Y:S06]  /*128c0*/  @!P0 BRA `(.L_x_4120) ;  /* 0x0000000000048947 */ /* 0x000fec0003800000 */
[----:B------:R-:W-:Y:S01]  /*128d0*/  BPT.TRAP 0x1 ;  /* 0x000000040000795c */ /* 0x000fe20000300000 */
.L_x_4120:
        /* <DEDUP_REMOVED lines=147> */
.L_x_4103:
[----:B------:R-:W-:Y:S06]  /*13210*/  BAR.ARV 0x8, 0x180 ;  /* 0x0206000000007b1d */ /* 0x000fec0000002000 */
[----:B------:R-:W-:Y:S05]  /*13220*/  @!P0 BRA `(.L_x_4122) ;  /* 0x0000000000048947 */ /* 0x000fea0003800000 */
[----:B------:R-:W-:Y:S01]  /*13230*/  BPT.TRAP 0x1 ;  /* 0x000000040000795c */ /* 0x000fe20000300000 */
.L_x_4122:
[----:B------:R-:W-:Y:S01]  /*13240*/  ULEA UR9, UR5, UR37, 0x3 ;  /* 0x0000002505097291 */ /* 0x000fe2000f8e183f */
[----:B------:R-:W-:-:S05]  /*13250*/  IMAD.U32 R0, RZ, RZ, UR4 ;  /* 0x00000004ff007e24 */ /* 0x000fca000f8e00ff */
[----:B------:R-:W-:-:S04]  /*13260*/  SHF.L.U32 R0, R0, 0x1f, RZ ;  /* 0x0000001f00007819 */ /* 0x000fc800000006ff */
[----:B------:R0:W1:Y:S01]  /*13270*/  SYNCS.PHASECHK.TRANS64.TRYWAIT P1, [UR9+0x33450], R0 ;  /* 0x03345000ff0075a7 */ /* 0x0000620008020149 */
[----:B------:R-:W-:Y:S05]  /*13280*/  @!P0 BRA `(.L_x_4123) ;  /* 0x0000000000048947 */ /* 0x000fea0003800000 */
[----:B------:R-:W-:Y:S01]  /*13290*/  BPT.TRAP 0x1 ;  /* 0x000000040000795c */ /* 0x000fe20000300000 */
.L_x_4123:
[----:B-1----:R-:W-:Y:S05]  /*132a0*/  @P1 BRA `(.L_x_4124) ;  /* 0x0000000000081947 */ /* 0x002fea0003800000 */
[----:B------:R-:W1:Y:S02]  /*132b0*/  SYNCS.PHASECHK.TRANS64.TRYWAIT P1, [UR9+0x33450], R0 ;  /* 0x03345000ff0075a7 */ /* 0x000e640008020149 */
[----:B-1----:R-:W-:Y:S05]  /*132c0*/  @!P1 BRA `(.L_x_4125) ;  /* 0x0000008c00089947 */ /* 0x002fea0003800000 */
.L_x_4124:
[----:B------:R-:W-:Y:S01]  /*132d0*/  UIADD3 UR37, UR37, 0x200, URZ ;  /* 0x0000020025257890 */ /* 0x000fe2000fffe03f */
[----:B------:R-:W-:Y:S01]  /*132e0*/  WARPGROUP.ARRIVE ;  /* 0x00000000000079c5 */ /* 0x000fe20000000000 */
[----:B------:R-:W-:-:S05]  /*132f0*/  UMOV UR7, 0xc0000010 ;  /* 0xc000001000077882 */ /* 0x000fca0000000000 */
[----:B------:R-:W2:Y:S01]  /*13300*/  S2UR UR12, SR_CTAID.Z ;  /* 0x00000000000c79c3 */ /* 0x000ea20000002700 */
[----:B------:R-:W-:Y:S01]  /*13310*/  USHF.R.U32.HI UR37, URZ, 0x4, UR37 ;  /* 0x000000043f257899 */ /* 0x000fe20008011625 */
[----:B------:R-:W-:Y:S01]  /*13320*/  IMAD.MOV.U32 R6, RZ, RZ, 0x3f800000 ;  /* 0x3f800000ff067424 */ /* 0x000fe200078e00ff */
[----:B------:R-:W-:Y:S02]  /*13330*/  ULDC.64 UR10, c[0x0][0x9a0] ;  /* 0x00026800000a7ab9 */ /* 0x000fe40000000a00 */
[----:B------:R-:W-:Y:S02]  /*13340*/  ULOP3.LUT UR37, UR37, 0x3fff, URZ, 0xc0, !UPT ;  /* 0x00003fff25257892 */ /* 0x000fe4000f8ec03f */
[----:B------:R-:W-:Y:S01]  /*13350*/  UISETP.NE.U32.AND UP0, UPT, UR10, URZ, UPT ;  /* 0x0000003f0a00728c */ /* 0x000fe2000bf05070 */
[----:B------:R-:W3:Y:S01]  /*13360*/  S2UR UR14, SR_CTAID.Z ;  /* 0x00000000000e79c3 */ /* 0x000ee20000002700 */
[----:B------:R-:W-:Y:S02]  /*13370*/  ULOP3.LUT UR8, UR37, 0x10000, URZ, 0xfc, !UPT ;  /* 0x0001000025087892 */ /* 0x000fe4000f8efc3f */
[----:B------:R-:W-:-:S02]  /*13380*/  UISETP.NE.AND.EX UP0, UPT, UR11, URZ, UPT, UP0 ;  /* 0x0000003f0b00728c */ /* 0x000fc4000bf05300 */
[----:B------:R-:W-:-:S04]  /*13390*/  UIMAD UR8, UR5, 0x780, UR8 ;  /* 0x00000780050878a4 */ /* 0x000fc8000f8e0208 */
[----:B------:R-:W-:Y:S01]  /*133a0*/  UIADD3 UR4, UR8, 0x180, URZ ;  /* 0x0000018008047890 */ /* 0x000fe2000fffe03f */
[----:B------:R-:W-:Y:S02]  /*133b0*/  PLOP3.LUT P1, PT, PT, PT, UP0, 0x80, 0x0 ;  /* 0x000000000000781c */ /* 0x000fe40003f2f008 */
[----:B------:R-:W-:-:S06]  /*133c0*/  UMOV UR6, UR8 ;  /* 0x0000000800067c82 */ /* 0x000fcc0008000000 */
[----:B------:R-:W-:Y:S01]  /*133d0*/  QGMMA.64x192x32.F32.E4M3.E4M3 R24, R216, gdesc[UR4], R24, gsb0 ;  /* 0x02e00004d8187df3 */ /* 0x000fe20008000818 */
[----:B------:R-:W-:Y:S01]  /*133e0*/  UMOV UR7, 0xc0000010 ;  /* 0xc000001000077882 */ /* 0x000fe20000000000 */
[----:B------:R-:W-:Y:S01]  /*133f0*/  UMOV UR6, UR4 ;  /* 0x0000000400067c82 */ /* 0x000fe20008000000 */
[----:B------:R-:W-:Y:S02]  /*13400*/  UIADD3 UR4, UR8, 0x300, URZ ;  /* 0x0000030008047890 */ /* 0x000fe4000fffe03f */
[----:B--2---:R-:W-:-:S03]  /*13410*/  USHF.R.S32.HI UR15, URZ, 0x1f, UR12 ;  /* 0x0000001f3f0f7899 */ /* 0x004fc6000801140c */
[----:B------:R-:W-:Y:S01]  /*13420*/  @UP0 ULDC.64 UR12, c[0x0][0x9c8] ;  /* 0x00027200000c0ab9 */ /* 0x000fe20000000a00 */
[----:B------:R-:W-:Y:S02]  /*13430*/  WARPGROUP.DEPBAR.LE gsb0, 0x0 ;  /* 0x00008000000079c5 */ /* 0x000fe40000010000 */
[----:B------:R-:W-:-:S09]  /*13440*/  WARPGROUP.ARRIVE ;  /* 0x00000000000079c5 */ /* 0x000fd20000000000 */
[----:B------:R-:W-:Y:S01]  /*13450*/  QGMMA.64x192x32.F32.E4M3.E4M3 R24, R212, gdesc[UR4], R24, gsb0 ;  /* 0x02e00004d4187df3 */ /* 0x000fe20008000818 */
[----:B------:R-:W-:Y:S01]  /*13460*/  UMOV UR6, UR4 ;  /* 0x0000000400067c82 */ /* 0x000fe20008000000 */
[----:B------:R-:W-:Y:S01]  /*13470*/  UMOV UR7, 0xc0000010 ;  /* 0xc000001000077882 */ /* 0x000fe20000000000 */
[----:B---3--:R-:W-:Y:S01]  /*13480*/  @UP0 UIMAD.WIDE.U32 UR4, UR14, UR12, URZ ;  /* 0x0000000c0e0402a5 */ /* 0x008fe2000f8e003f */
[----:B------:R-:W-:Y:S02]  /*13490*/  WARPGROUP.DEPBAR.LE gsb0, 0x0 ;  /* 0x00008000000079c5 */ /* 0x000fe40000010000 */
[----:B------:R-:W-:-:S14]  /*134a0*/  WARPGROUP.ARRIVE ;  /* 0x00000000000079c5 */ /* 0x000fdc0000000000 */
[----:B------:R-:W-:Y:S01]  /*134b0*/  QGMMA.64x192x32.F32.E4M3.E4M3 R24, R208, gdesc[UR4], R24, gsb0 ;  /* 0x02e00004d0187df3 */ /* 0x000fe20008000818 */
[----:B------:R-:W-:Y:S02]  /*134c0*/  @UP0 UIMAD UR6, UR15, UR12, URZ ;  /* 0x0000000c0f0602a4 */ /* 0x000fe4000f8e023f */
[----:B------:R-:W-:Y:S02]  /*134d0*/  @UP0 USHF.R.S32.HI UR7, URZ, 0x1f, UR55 ;  /* 0x0000001f3f070899 */ /* 0x000fe40008011437 */
[----:B------:R-:W-:-:S03]  /*134e0*/  @UP0 UIMAD UR6, UR14, UR13, UR6 ;  /* 0x0000000d0e0602a4 */ /* 0x000fc6000f8e0206 */
[----:B------:R-:W-:Y:S01]  /*134f0*/  @UP0 ULDC.64 UR12, c[0x0][0x9d0] ;  /* 0x00027400000c0ab9 */ /* 0x000fe20000000a00 */
[----:B------:R-:W-:Y:S02]  /*13500*/  @UP0 UIADD3 UR5, UR5, UR6, URZ ;  /* 0x0000000605050290 */ /* 0x000fe4000fffe03f */
[----:B------:R-:W-:Y:S02]  /*13510*/  @UP0 UIMAD UR6, UR7, UR12, URZ ;  /* 0x0000000c070602a4 */ /* 0x000fe4000f8e023f */
[----:B------:R-:W-:Y:S02]  /*13520*/  @UP0 UIMAD.WIDE.U32 UR4, UR55, UR12, UR4 ;  /* 0x0000000c370402a5 */ /* 0x000fe4000f8e0004 */
[----:B------:R-:W-:-:S04]  /*13530*/  @UP0 UIMAD UR6, UR55, UR13, UR6 ;  /* 0x0000000d370602a4 */ /* 0x000fc8000f8e0206 */
[----:B------:R-:W-:Y:S02]  /*13540*/  @UP0 UIADD3 UR5, UR5, UR6, URZ ;  /* 0x0000000605050290 */ /* 0x000fe4000fffe03f */
[----:B------:R-:W-:-:S04]  /*13550*/  @UP0 ULEA UR6, UP1, UR4, UR10, 0x2 ;  /* 0x0000000a04060291 */ /* 0x000fc8000f82103f */
[----:B------:R-:W-:Y:S02]  /*13560*/  @UP0 ULEA.HI.X UR7, UR4, UR11, UR5, 0x2, UP1 ;  /* 0x0000000b04070291 */ /* 0x000fe400088f1405 */
[----:B------:R-:W-:-:S04]  /*13570*/  IMAD.U32 R2, RZ, RZ, UR6 ;  /* 0x00000006ff027e24 */ /* 0x000fc8000f8e00ff */
[----:B-1----:R-:W-:-:S05]  /*13580*/  IMAD.U32 R3, RZ, RZ, UR7 ;  /* 0x00000007ff037e24 */ /* 0x002fca000f8e00ff */
[----:B------:R1:W2:Y:S01]  /*13590*/  @P1 LDG.E R6, desc[UR58][R2.64] ;  /* 0x0000003a02061981 */ /* 0x0002a2000c1e1900 */
[----:B------:R-:W-:Y:S01]  /*135a0*/  UIADD3 UR4, UR8, 0x480, URZ ;  /* 0x0000048008047890 */ /* 0x000fe2000fffe03f */
[----:B------:R-:W-:-:S06]  /*135b0*/  UMOV UR7, 0xc0000010 ;  /* 0xc000001000077882 */ /* 0x000fcc0000000000 */
[----:B------:R-:W-:Y:S01]  /*135c0*/  UMOV UR6, UR4 ;  /* 0x0000000400067c82 */ /* 0x000fe20008000000 */
[----:B------:R-:W-:Y:S01]  /*135d0*/  UIADD3 UR8, UR8, 0x600, URZ ;  /* 0x0000060008087890 */ /* 0x000fe2000fffe03f */
[----:B------:R-:W-:Y:S02]  /*135e0*/  WARPGROUP.DEPBAR.LE gsb0, 0x0 ;  /* 0x00008000000079c5 */ /* 0x000fe40000010000 */
[----:B------:R-:W-:-:S06]  /*135f0*/  WARPGROUP.ARRIVE ;  /* 0x00000000000079c5 */ /* 0x000fcc0000000000 */
[----:B------:R-:W-:Y:S01]  /*13600*/  QGMMA.64x192x32.F32.E4M3.E4M3 R24, R204, gdesc[UR4], R24, gsb0 ;  /* 0x02e00004cc187df3 */ /* 0x000fe20008000818 */
[----:B------:R-:W-:Y:S01]  /*13610*/  UMOV UR6, UR8 ;  /* 0x0000000800067c82 */ /* 0x000fe20008000000 */
[----:B------:R-:W-:Y:S01]  /*13620*/  UMOV UR7, 0xc0000010 ;  /* 0xc000001000077882 */ /* 0x000fe20000000000 */
[----:B------:R-:W3:Y:S04]  /*13630*/  SHFL.BFLY PT, R9, R8, 0x2, 0x1f ;  /* 0x0c401f0008097f89 */ /* 0x000ee800000e0000 */
[----:B------:R-:W4:Y:S01]  /*13640*/  SHFL.BFLY PT, R10, R7, 0x2, 0x1f ;  /* 0x0c401f00070a7f89 */ /* 0x000f2200000e0000 */
[----:B---3--:R-:W-:Y:S01]  /*13650*/  FADD.FTZ R9, R9, R8 ;  /* 0x0000000809097221 */ /* 0x008fe20000010000 */
[----:B----4-:R-:W-:-:S04]  /*13660*/  FADD.FTZ R10, R10, R7 ;  /* 0x000000070a0a7221 */ /* 0x010fc80000010000 */
[----:B0-----:R-:W0:Y:S04]  /*13670*/  SHFL.BFLY PT, R0, R9, 0x1, 0x1f ;  /* 0x0c201f0009007f89 */ /* 0x001e2800000e0000 */
[----:B-1----:R-:W1:Y:S01]  /*13680*/  SHFL.BFLY PT, R3, R10, 0x1, 0x1f ;  /* 0x0c201f000a037f89 */ /* 0x002e6200000e0000 */
[----:B0-----:R-:W-:Y:S01]  /*13690*/  FADD.FTZ R11, R9, R0 ;  /* 0x00000000090b7221 */ /* 0x001fe20000010000 */
[----:B-1----:R-:W-:-:S04]  /*136a0*/  FADD.FTZ R12, R10, R3 ;  /* 0x000000030a0c7221 */ /* 0x002fc80000010000 */
[C---:B------:R-:W-:Y:S01]  /*136b0*/  FSETP.NE.FTZ.AND P1, PT, R11.reuse, RZ, PT ;  /* 0x000000ff0b00720b */ /* 0x040fe20003f35000 */
[----:B------:R-:W-:Y:S01]  /*136c0*/  FMUL.FTZ R13, R11, 0.00390625 ;  /* 0x3b8000000b0d7820 */ /* 0x000fe20000410000 */
[----:B------:R-:W-:Y:S01]  /*136d0*/  FMUL.FTZ R14, R12, 0.00390625 ;  /* 0x3b8000000c0e7820 */ /* 0x000fe20000410000 */
[----:B------:R-:W-:-:S03]  /*136e0*/  IMAD.MOV.U32 R3, RZ, RZ, RZ ;  /* 0x000000ffff037224 */ /* 0x000fc600078e00ff */
[----:B------:R-:W-:Y:S02]  /*136f0*/  FSETP.NE.FTZ.AND P2, PT, R13, RZ, PT ;  /* 0x000000ff0d00720b */ /* 0x000fe40003f55000 */
[----:B------:R-:W-:-:S05]  /*13700*/  FSETP.NE.FTZ.AND P3, PT, R14, RZ, PT ;  /* 0x000000ff0e00720b */ /* 0x000fca0003f75000 */
        /* <DEDUP_REMOVED lines=22> */
[----:B------:R-:W-:Y:S05]  /*13870*/  @!P0 BRA `(.L_x_4126) ;  /* 0x0000000000048947 */ /* 0x000fea0003800000 */
[----:B------:R-:W-:Y:S01]  /*13880*/  BPT.TRAP 0x1 ;  /* 0x000000040000795c */ /* 0x000fe20000300000 */
.L_x_4126:
        /* <DEDUP_REMOVED lines=100> */
.L_x_4052:
[----:B------:R-:W-:Y:S05]  /*13ed0*/  @P0 BRA `(.L_x_4127) ;  /* 0x0000002c00780947 */ /* 0x000fea0003800000 */
[----:B------:R-:W0:Y:S01]  /*13ee0*/  S2R R16, SR_TID.X ;  /* 0x0000000000107919 */ /* 0x000e220000002100 */
[----:B------:R-:W-:Y:S01]  /*13ef0*/  ULDC.64 UR4, c[0x4][0xe0] ;  /* 0x0100380000047ab9 */ /* 0x000fe20000000a00 */
[----:B------:R-:W1:Y:S01]  /*13f00*/  LDC R131, c[0x0][0xbe8] ;  /* 0x0002fa00ff837b82 */ /* 0x000e620000000800 */
[----:B------:R-:W-:Y:S01]  /*13f10*/  ULDC.64 UR8, c[0x0][0xbd0] ;  /* 0x0002f40000087ab9 */ /* 0x000fe20000000a00 */
[----:B------:R-:W2:Y:S01]  /*13f20*/  S2R R19, SR_CTAID.X ;  /* 0x0000000000137919 */ /* 0x000ea20000002500 */
[----:B------:R-:W-:Y:S01]  /*13f30*/  USHF.R.S32.HI UR7, URZ, 0x1f, UR55 ;  /* 0x0000001f3f077899 */ /* 0x000fe20008011437 */
[----:B------:R-:W-:Y:S01]  /*13f40*/  ULDC.64 UR10, c[0x0][0xb38] ;  /* 0x0002ce00000a7ab9 */ /* 0x000fe20000000a00 */
[----:B0-----:R-:W-:-:S05]  /*13f50*/  IMAD.SHL.U32 R3, R16, 0x4, RZ ;  /* 0x0000000410037824 */ /* 0x001fca00078e00ff */
[----:B------:R-:W-:Y:S01]  /*13f60*/  LOP3.LUT R3, R3, 0xc, RZ, 0xc0, !PT ;  /* 0x0000000c03037812 */ /* 0x000fe200078ec0ff */
[----:B------:R-:W-:Y:S03]  /*13f70*/  BAR.SYNC.DEFER_BLOCKING 0x1, 0x100 ;  /* 0x0044000000007b1d */ /* 0x000fe60000010000 */
[----:B------:R-:W-:-:S05]  /*13f80*/  IADD3 R4, P0, R3, UR4, RZ ;  /* 0x0000000403047c10 */ /* 0x000fca000ff1e0ff */
[----:B------:R-:W-:-:S05]  /*13f90*/  IMAD.X R5, RZ, RZ, UR5, P0 ;  /* 0x00000005ff057e24 */ /* 0x000fca00080e06ff */
[----:B------:R0:W3:Y:S01]  /*13fa0*/  LDG.E.CONSTANT R3, desc[UR58][R4.64] ;  /* 0x0000003a04037981 */ /* 0x0000e2000c1e9900 */
[C---:B------:R-:W-:Y:S01]  /*13fb0*/  LOP3.LUT P0, R8, R16.reuse, 0x3, RZ, 0xc0, !PT ;  /* 0x0000000310087812 */ /* 0x040fe2000780c0ff */
[----:B------:R-:W-:Y:S01]  /*13fc0*/  VIADD R16, R16, 0xffffff80 ;  /* 0xffffff8010107836 */ /* 0x000fe20000000000 */
[----:B------:R-:W4:Y:S01]  /*13fd0*/  S2UR UR12, SR_CTAID.Z ;  /* 0x00000000000c79c3 */ /* 0x000f220000002700 */
[----:B-1----:R-:W-:Y:S01]  /*13fe0*/  ISETP.NE.AND P2, PT, R131, 0x1, PT ;  /* 0x000000018300780c */ /* 0x002fe20003f45270 */
[----:B------:R-:W-:Y:S01]  /*13ff0*/  UIMAD.WIDE.U32 UR4, UR55, UR8, URZ ;  /* 0x00000008370472a5 */ /* 0x000fe2000f8e003f */
[----:B------:R-:W-:Y:S01]  /*14000*/  ISETP.EQ.OR P0, PT, R8, 0x3, !P0 ;  /* 0x000000030800780c */ /* 0x000fe20004702670 */
[----:B------:R-:W-:Y:S01]  /*14010*/  UIMAD UR6, UR7, UR8, URZ ;  /* 0x00000008070672a4 */ /* 0x000fe2000f8e023f */
[----:B------:R-:W-:Y:S01]  /*14020*/  BSSY B0, `(.L_x_4128) ;  /* 0x000021f000007945 */ /* 0x000fe20003800000 */
[----:B------:R-:W-:Y:S01]  /*14030*/  UIMAD UR8, UR7, UR10, URZ ;  /* 0x0000000a070872a4 */ /* 0x000fe2000f8e023f */
[----:B0-----:R-:W-:Y:S01]  /*14040*/  SHF.R.S32.HI R5, RZ, 0x1f, R16 ;  /* 0x0000001fff057819 */ /* 0x001fe20000011410 */
[----:B------:R-:W-:Y:S01]  /*14050*/  UIMAD UR9, UR55, UR9, UR6 ;  /* 0x00000009370972a4 */ /* 0x000fe2000f8e0206 */
[----:B------:R-:W-:Y:S01]  /*14060*/  SEL R136, R26, R7, P0 ;  /* 0x000000071a887207 */ /* 0x000fe20000000000 */
[----:B------:R-:W-:Y:S01]  /*14070*/  UIMAD.WIDE.U32 UR6, UR55, UR10, URZ ;  /* 0x0000000a370672a5 */ /* 0x000fe2000f8e003f */
[----:B------:R-:W-:Y:S01]  /*14080*/  LEA.HI R4, R5, R16, RZ, 0x7 ;  /* 0x0000001005047211 */ /* 0x000fe200078f38ff */
[----:B------:R-:W-:Y:S01]  /*14090*/  UIADD3 UR9, UR5, UR9, URZ ;  /* 0x0000000905097290 */ /* 0x000fe2000fffe03f */
[----:B------:R-:W-:Y:S01]  /*140a0*/  SEL R50, R7, R26, P0 ;  /* 0x0000001a07327207 */ /* 0x000fe20000000000 */
[----:B------:R-:W-:Y:S01]  /*140b0*/  UIMAD UR8, UR55, UR11, UR8 ;  /* 0x0000000b370872a4 */ /* 0x000fe2000f8e0208 */
[----:B------:R-:W-:-:S02]  /*140c0*/  LOP3.LUT R7, R4, 0xffffff80, RZ, 0xc0, !PT ;  /* 0xffffff8004077812 */ /* 0x000fc400078ec0ff */
[----:B------:R-:W-:Y:S01]  /*140d0*/  SEL R154, R84, R85, P0 ;  /* 0x00000055549a7207 */ /* 0x000fe20000000000 */
[----:B------:R-:W-:Y:S01]  /*140e0*/  UIADD3 UR8, UR7, UR8, URZ ;  /* 0x0000000807087290 */ /* 0x000fe2000fffe03f */
[----:B------:R-:W-:Y:S01]  /*140f0*/  SEL R39, R85, R84, P0 ;  /* 0x0000005455277207 */ /* 0x000fe20000000000 */
[----:B------:R-:W-:Y:S01]  /*14100*/  IMAD.IADD R84, R16, 0x1, -R7 ;  /* 0x0000000110547824 */ /* 0x000fe200078e0a07 */
[----:B------:R-:W-:Y:S02]  /*14110*/  SEL R128, R104, R57, P0 ;  /* 0x0000003968807207 */ /* 0x000fe40000000000 */
[----:B------:R-:W-:Y:S01]  /*14120*/  SEL R22, R25, R28, P0 ;  /* 0x0000001c19167207 */ /* 0x000fe20000000000 */
[----:B----4-:R-:W-:Y:S01]  /*14130*/  USHF.R.S32.HI UR13, URZ, 0x1f, UR12 ;  /* 0x0000001f3f0d7899 */ /* 0x010fe2000801140c */
[----:B------:R-:W-:Y:S01]  /*14140*/  SEL R54, R28, R25, P0 ;  /* 0x000000191c367207 */ /* 0x000fe20000000000 */
[----:B------:R-:W0:Y:S01]  /*14150*/  S2UR UR12, SR_CTAID.Z ;  /* 0x00000000000c79c3 */ /* 0x000e220000002700 */
[----:B------:R-:W-:-:S02]  /*14160*/  SEL R104, R57, R104, P0 ;  /* 0x0000006839687207 */ /* 0x000fc40000000000 */
[----:B------:R-:W-:Y:S02]  /*14170*/  SEL R28, R61, R64, P0 ;  /* 0x000000403d1c7207 */ /* 0x000fe40000000000 */
[----:B------:R-:W-:Y:S02]  /*14180*/  SEL R57, R64, R61, P0 ;  /* 0x0000003d40397207 */ /* 0x000fe40000000000 */
[----:B------:R-:W-:Y:S02]  /*14190*/  SHF.R.S32.HI R17, RZ, 0x1f, R84 ;  /* 0x0000001fff117819 */ /* 0x000fe40000011454 */
[----:B------:R-:W-:Y:S02]  /*141a0*/  SEL R64, R62, R63, P0 ;  /* 0x0000003f3e407207 */ /* 0x000fe40000000000 */
[----:B------:R-:W-:Y:S02]  /*141b0*/  SEL R132, R52, R21, P0 ;  /* 0x0000001534847207 */ /* 0x000fe40000000000 */
[----:B------:R-:W-:-:S02]  /*141c0*/  SEL R52, R21, R52, P0 ;  /* 0x0000003415347207 */ /* 0x000fc40000000000 */
[----:B------:R-:W-:Y:S02]  /*141d0*/  LEA.HI R5, R5, R16, RZ, 0x2 ;  /* 0x0000001005057211 */ /* 0x000fe400078f10ff */
[----:B------:R-:W-:Y:S02]  /*141e0*/  SEL R170, R29, R120, P0 ;  /* 0x000000781daa7207 */ /* 0x000fe40000000000 */
[----:B------:R-:W-:Y:S02]  /*141f0*/  SEL R27, R120, R29, P0 ;  /* 0x0000001d781b7207 */ /* 0x000fe40000000000 */
[----:B------:R-:W-:Y:S02]  /*14200*/  SEL R166, R60, R45, P0 ;  /* 0x0000002d3ca67207 */ /* 0x000fe40000000000 */
[----:B------:R-:W-:Y:S02]  /*14210*/  SEL R31, R45, R60, P0 ;  /* 0x0000003c2d1f7207 */ /* 0x000fe40000000000 */
[----:B------:R-:W-:-:S02]  /*14220*/  SHF.R.S32.HI R7, RZ, 0x7, R4 ;  /* 0x00000007ff077819 */ /* 0x000fc40000011404 */
        /* <DEDUP_REMOVED lines=24> */
[----:B------:R-:W-:-:S02]  /*143b0*/  LEA.HI R4, R4, R7, RZ, 0x1 ;  /* 0x0000000704047211 */ /* 0x000fc400078f08ff */
[--C-:B------:R-:W-:Y:S02]  /*143c0*/  SHF.R.S32.HI R5, RZ, 0x2, R21.reuse ;  /* 0x00000002ff057819 */ /* 0x100fe40000011415 */
[----:B------:R-:W-:Y:S02]  /*143d0*/  SHF.R.S32.HI R6, RZ, 0x1f, R21 ;  /* 0x0000001fff067819 */ /* 0x000fe40000011415 */
[----:B------:R-:W-:Y:S02]  /*143e0*/  SEL R12, R41, R40, P0 ;  /* 0x00000028290c7207 */ /* 0x000fe40000000000 */
[----:B------:R-:W-:Y:S02]  /*143f0*/  SEL R168, R48, R37, P0 ;  /* 0x0000002530a87207 */ /* 0x000fe40000000000 */
[----:B------:R-:W-:Y:S02]  /*14400*/  SEL R14, R37, R48, P0 ;  /* 0x00000030250e7207 */ /* 0x000fe40000000000 */
[----:B------:R-:W-:-:S02]  /*14410*/  SEL R72, R91, R90, P0 ;  /* 0x0000005a5b487207 */ /* 0x000fc40000000000 */
[----:B------:R-:W-:Y:S02]  /*14420*/  LOP3.LUT R21, R21, 0x7ffffffc, RZ, 0xc0, !PT ;  /* 0x7ffffffc15157812 */ /* 0x000fe400078ec0ff */
        /* <DEDUP_REMOVED lines=8> */
[----:B------:R-:W-:Y:S01]  /*144b0*/  LEA.HI R17, R17, R84, RZ, 0x5 ;  /* 0x0000005411117211 */ /* 0x000fe200078f28ff */
[----:B------:R-:W-:Y:S01]  /*144c0*/  IMAD.IADD R16, R7, 0x1, -R4 ;  /* 0x0000000107107824 */ /* 0x000fe200078e0a04 */
[C---:B------:R-:W-:Y:S01]  /*144d0*/  LOP3.LUT P1, RZ, R84.reuse, 0x3, RZ, 0xc0, !PT ;  /* 0x0000000354ff7812 */ /* 0x040fe2000782c0ff */
[----:B------:R-:W-:Y:S01]  /*144e0*/  IMAD.IADD R84, R84, 0x1, -R21 ;  /* 0x0000000154547824 */ /* 0x000fe200078e0a15 */
[----:B------:R-:W-:Y:S01]  /*144f0*/  SEL R164, R56, R69, P0 ;  /* 0x0000004538a47207 */ /* 0x000fe20000000000 */
[----:B------:R-:W-:Y:S01]  /*14500*/  IMAD.U32 R7, RZ, RZ, UR5 ;  /* 0x00000005ff077e24 */ /* 0x000fe2000f8e00ff */
[----:B------:R-:W-:Y:S01]  /*14510*/  SEL R18, R69, R56, P0 ;  /* 0x0000003845127207 */ /* 0x000fe20000000000 */
[----:B------:R-:W-:Y:S01]  /*14520*/  IMAD.U32 R7, RZ, RZ, UR9 ;  /* 0x00000009ff077e24 */ /* 0x000fe2000f8e00ff */
        /* <DEDUP_REMOVED lines=14> */
[----:B------:R-:W-:Y:S01]  /*14610*/  LOP3.LUT R4, R6, 0xfffffff8, RZ, 0xc0, !PT ;  /* 0xfffffff806047812 */ /* 0x000fe200078ec0ff */
[----:B------:R-:W-:Y:S01]  /*14620*/  IMAD.U32 R6, RZ, RZ, UR4 ;  /* 0x00000004ff067e24 */ /* 0x000fe2000f8e00ff */
[----:B------:R-:W-:Y:S01]  /*14630*/  SEL R144, R96, R97, P0 ;  /* 0x0000006160907207 */ /* 0x000fe20000000000 */
[----:B------:R-:W1:Y:S01]  /*14640*/  S2UR UR4, SR_CTAID.Y ;  /* 0x00000000000479c3 */ /* 0x000e620000002600 */
[----:B------:R-:W-:Y:S01]  /*14650*/  SEL R40, R97, R96, P0 ;  /* 0x0000006061287207 */ /* 0x000fe20000000000 */
[----:B------:R-:W-:Y:S01]  /*14660*/  IMAD.IADD R4, R5, 0x1, -R4 ;  /* 0x0000000105047824 */ /* 0x000fe200078e0a04 */
        /* <DEDUP_REMOVED lines=18> */
[----:B------:R-:W-:Y:S02]  /*14790*/  SHF.R.S32.HI R17, RZ, 0x5, R17 ;  /* 0x00000005ff117819 */ /* 0x000fe40000011411 */
[----:B------:R-:W-:-:S02]  /*147a0*/  SEL R152, R80, R81, P0 ;  /* 0x0000005150987207 */ /* 0x000fc40000000000 */
[----:B------:R-:W-:Y:S01]  /*147b0*/  SEL R36, R81, R80, P0 ;  /* 0x0000005051247207 */ /* 0x000fe20000000000 */
[----:B------:R-:W-:Y:S01]  /*147c0*/  IMAD R17, R17, 0x10, R4 ;  /* 0x0000001011117824 */ /* 0x000fe200078e0204 */
[----:B------:R-:W-:Y:S01]  /*147d0*/  LEA.HI R5, R23, R23, RZ, 0x1 ;  /* 0x0000001717057211 */ /* 0x000fe200078f08ff */
[----:B------:R-:W-:Y:S01]  /*147e0*/  IMAD.U32 R4, RZ, RZ, UR6 ;  /* 0x00000006ff047e24 */ /* 0x000fe2000f8e00ff */
[----:B------:R-:W-:Y:S01]  /*147f0*/  SEL R124, R78, R79, P0 ;  /* 0x0000004f4e7c7207 */ /* 0x000fe20000000000 */
[----:B------:R-:W-:Y:S01]  /*14800*/  IMAD R16, R16, 0x40, R17 ;  /* 0x0000004010107824 */ /* 0x000fe200078e0211 */
[----:B------:R-:W-:Y:S02]  /*14810*/  SEL R76, R79, R78, P0 ;  /* 0x0000004e4f4c7207 */ /* 0x000fe40000000000 */
[----:B------:R-:W-:Y:S02]  /*14820*/  SEL R78, R114, R115, P0 ;  /* 0x00000073724e7207 */ /* 0x000fe40000000000 */
[----:B------:R-:W-:-:S02]  /*14830*/  SEL R66, R115, R114, P0 ;  /* 0x0000007273427207 */ /* 0x000fc40000000000 */
[----:B------:R-:W-:Y:S01]  /*14840*/  LOP3.LUT R26, R5, 0x1ffffffe, RZ, 0xc0, !PT ;  /* 0x1ffffffe051a7812 */ /* 0x000fe200078ec0ff */
[----:B------:R-:W-:Y:S01]  /*14850*/  IMAD.U32 R5, RZ, RZ, UR7 ;  /* 0x00000007ff057e24 */ /* 0x000fe2000f8e00ff */
[----:B------:R-:W-:Y:S01]  /*14860*/  SEL R146, R100, R101, P0 ;  /* 0x0000006564927207 */ /* 0x000fe20000000000 */
[----:B------:R-:W-:Y:S01]  /*14870*/  IMAD.U32 R5, RZ, RZ, UR8 ;  /* 0x00000008ff057e24 */ /* 0x000fe2000f8e00ff */
[----:B------:R-:W-:Y:S01]  /*14880*/  SEL R43, R101, R100, P0 ;  /* 0x00000064652b7207 */ /* 0x000fe20000000000 */
[----:B------:R-:W-:Y:S01]  /*14890*/  IMAD.IADD R23, R23, 0x1, -R26 ;  /* 0x0000000117177824 */ /* 0x000fe200078e0a1a */
[----:B------:R-:W-:Y:S01]  /*148a0*/  SEL R42, R105, R122, P0 ;  /* 0x0000007a692a7207 */ /* 0x000fe20000000000 */
[--C-:B--2---:R-:W-:Y:S01]  /*148b0*/  IMAD R100, R19, 0x80, R16.reuse ;  /* 0x0000008013647824 */ /* 0x104fe200078e0210 */
[----:B------:R-:W-:Y:S01]  /*148c0*/  SEL R51, R117, R116, P0 ;  /* 0x0000007475337207 */ /* 0x000fe20000000000 */
[----:B------:R-:W-:Y:S01]  /*148d0*/  IMAD R26, R23, 0x8, R16 ;  /* 0x00000008171a7824 */ /* 0x000fe200078e0210 */
[----:B------:R-:W-:Y:S01]  /*148e0*/  SEL R142, R122, R105, P0 ;  /* 0x000000697a8e7207 */ /* 0x000fe20000000000 */
[----:B------:R-:W-:Y:S01]  /*148f0*/  ULDC.64 UR6, c[0x0][0xb48] ;  /* 0x0002d20000067ab9 */ /* 0x000fe20000000a00 */
[----:B------:R-:W-:Y:S01]  /*14900*/  SEL R122, R116, R117, P0 ;  /* 0x00000075747a7207 */ /* 0x000fe20000000000 */
[----:B------:R-:W-:Y:S01]  /*14910*/  IMAD R26, R19, 0x80, R26 ;  /* 0x00000080131a7824 */ /* 0x000fe200078e021a */
[----:B------:R-:W-:Y:S01]  /*14920*/  ULDC.64 UR8, c[0x0][0xb28] ;  /* 0x0002ca0000087ab9 */ /* 0x000fe20000000a00 */
[----:B---3--:R2:W-:Y:S04]  /*14930*/  SHFL.IDX PT, R29, R64, R3, 0x1c1f ;  /* 0x001c1f03401d7589 */ /* 0x0085e800000e0000 */
[----:B------:R-:W-:Y:S04]  /*14940*/  SHFL.IDX PT, R82, R176, R3, 0x1c1f ;  /* 0x001c1f03b0527589 */ /* 0x000fe800000e0000 */
[----:B------:R-:W-:Y:S01]  /*14950*/  SHFL.IDX PT, R33, R86, R3, 0x1c1f ;  /* 0x001c1f0356217589 */ /* 0x000fe200000e0000 */
[----:B--2---:R-:W-:-:S03]  /*14960*/  LOP3.LUT R64, R3, 0x2, RZ, 0x3c, !PT ;  /* 0x0000000203407812 */ /* 0x004fc600078e3cff */
[----:B------:R-:W-:Y:S04]  /*14970*/  SHFL.IDX PT, R61, R178, R3, 0x1c1f ;  /* 0x001c1f03b23d7589 */ /* 0x000fe800000e0000 */
[----:B------:R-:W-:Y:S04]  /*14980*/  SHFL.IDX PT, R83, R10, R64, 0x1c1f ;  /* 0x001c1f400a537589 */ /* 0x000fe800000e0000 */
[----:B------:R-:W2:Y:S04]  /*14990*/  SHFL.IDX PT, R86, R13, R64, 0x1c1f ;  /* 0x001c1f400d567589 */ /* 0x000ea800000e0000 */
[----:B------:R-:W-:Y:S04]  /*149a0*/  SHFL.IDX PT, R87, R172, R3, 0x1c1f ;  /* 0x001c1f03ac577589 */ /* 0x000fe800000e0000 */
[----:B------:R-:W-:Y:S04]  /*149b0*/  SHFL.IDX PT, R21, R90, R3, 0x1c1f ;  /* 0x001c1f035a157589 */ /* 0x000fe800000e0000 */
[----:B------:R-:W-:Y:S04]  /*149c0*/  SHFL.IDX PT, R12, R12, R64, 0x1c1f ;  /* 0x001c1f400c0c7589 */ /* 0x000fe800000e0000 */
[----:B------:R-:W-:Y:S04]  /*149d0*/  SHFL.IDX PT, R65, R174, R3, 0x1c1f ;  /* 0x001c1f03ae417589 */ /* 0x000fe800000e0000 */
[----:B------:R-:W3:Y:S04]  /*149e0*/  SHFL.IDX PT, R90, R15, R64, 0x1c1f ;  /* 0x001c1f400f5a7589 */ /* 0x000ee800000e0000 */
[----:B------:R-:W-:Y:S01]  /*149f0*/  SHFL.IDX PT, R94, R168, R3, 0x1c1f ;  /* 0x001c1f03a85e7589 */ /* 0x000fe200000e0000 */
[----:B--2---:R-:W-:-:S03]  /*14a00*/  SEL R79, R61, R86, P0 ;  /* 0x000000563d4f7207 */ /* 0x004fc60000000000 */
[----:B------:R-:W-:Y:S04]  /*14a10*/  SHFL.IDX PT, R95, R14, R64, 0x1c1f ;  /* 0x001c1f400e5f7589 */ /* 0x000fe800000e0000 */
[----:B------:R-:W-:Y:S04]  /*14a20*/  SHFL.IDX PT, R92, R170, R3, 0x1c1f ;  /* 0x001c1f03aa5c7589 */ /* 0x000fe800000e0000 */
[----:B------:R-:W2:Y:S04]  /*14a30*/  SHFL.IDX PT, R93, R27, R64, 0x1c1f ;  /* 0x001c1f401b5d7589 */ /* 0x000ea800000e0000 */
[----:B------:R-:W-:Y:S04]  /*14a40*/  SHFL.IDX PT, R97, R164, R3, 0x1c1f ;  /* 0x001c1f03a4617589 */ /* 0x000fe800000e0000 */
[----:B------:R-:W4:Y:S01]  /*14a50*/  SHFL.IDX PT, R18, R18, R64, 0x1c1f ;  /* 0x001c1f4012127589 */ /* 0x000f2200000e0000 */
[----:B---3--:R-:W-:-:S03]  /*14a60*/  SEL R89, R65, R90, P0 ;  /* 0x0000005a41597207 */ /* 0x008fc60000000000 */
[----:B------:R-:W-:Y:S04]  /*14a70*/  SHFL.IDX PT, R98, R166, R3, 0x1c1f ;  /* 0x001c1f03a6627589 */ /* 0x000fe800000e0000 */
[----:B------:R-:W3:Y:S04]  /*14a80*/  SHFL.IDX PT, R99, R31, R64, 0x1c1f ;  /* 0x001c1f401f637589 */ /* 0x000ee800000e0000 */
[----:B------:R-:W-:Y:S04]  /*14a90*/  SHFL.IDX PT, R107, R160, R3, 0x1c1f ;  /* 0x001c1f03a06b7589 */ /* 0x000fe800000e0000 */
[----:B------:R-:W-:Y:S01]  /*14aa0*/  SHFL.IDX PT, R106, R162, R3, 0x1c1f ;  /* 0x001c1f03a26a7589 */ /* 0x000fe200000e0000 */
[----:B--2---:R-:W-:-:S03]  /*14ab0*/  SEL R91, R92, R93, P0 ;  /* 0x0000005d5c5b7207 */ /* 0x004fc60000000000 */
[----:B------:R-:W-:Y:S04]  /*14ac0*/  SHFL.IDX PT, R35, R35, R64, 0x1c1f ;  /* 0x001c1f4023237589 */ /* 0x000fe800000e0000 */
[----:B------:R-:W2:Y:S04]  /*14ad0*/  SHFL.IDX PT, R110, R30, R64, 0x1c1f ;  /* 0x001c1f401e6e7589 */ /* 0x000ea800000e0000 */
[----:B------:R-:W-:Y:S04]  /*14ae0*/  SHFL.IDX PT, R49, R112, R3, 0x1c1f ;  /* 0x001c1f0370317589 */ /* 0x000fe800000e0000 */
[----:B------:R-:W-:Y:S04]  /*14af0*/  SHFL.IDX PT, R81, R9, R64, 0x1c1f ;  /* 0x001c1f4009517589 */ /* 0x000fe800000e0000 */
[----:B------:R-:W-:Y:S04]  /*14b00*/  SHFL.IDX PT, R109, R158, R3, 0x1c1f ;  /* 0x001c1f039e6d7589 */ /* 0x000fe800000e0000 */
[----:B------:R-:W-:Y:S04]  /*14b10*/  SHFL.IDX PT, R74, R74, R3, 0x1c1f ;  /* 0x001c1f034a4a7589 */ /* 0x000fe800000e0000 */
[----:B------:R-:W5:Y:S04]  /*14b20*/  SHFL.IDX PT, R112, R37, R64, 0x1c1f ;  /* 0x001c1f4025707589 */ /* 0x000f6800000e0000 */
        /* <DEDUP_REMOVED lines=10> */
[----:B------:R1:W-:Y:S04]  /*14bd0*/  SHFL.IDX PT, R17, R78, R3, 0x1c1f ;  /* 0x001c1f034e117589 */ /* 0x0003e800000e0000 */
[----:B------:R4:W-:Y:S04]  /*14be0*/  SHFL.IDX PT, R16, R88, R3, 0x1c1f ;  /* 0x001c1f0358107589 */ /* 0x0009e800000e0000 */
[----:B------:R-:W-:Y:S01]  /*14bf0*/  SHFL.IDX PT, R115, R150, R3, 0x1c1f ;  /* 0x001c1f0396737589 */ /* 0x000fe200000e0000 */
[----:B-1----:R-:W-:-:S02]  /*14c00*/  SEL R78, R82, R83, P0 ;  /* 0x00000053524e7207 */ /* 0x002fc40000000000 */
[----:B------:R-:W-:Y:S01]  /*14c10*/  SEL R82, R83, R82, P0 ;  /* 0x0000005253527207 */ /* 0x000fe20000000000 */
[----:B------:R-:W1:Y:S01]  /*14c20*/  SHFL.IDX PT, R118, R41, R64, 0x1c1f ;  /* 0x001c1f4029767589 */ /* 0x000e6200000e0000 */
[----:B------:R-:W-:Y:S02]  /*14c30*/  SEL R83, R86, R61, P0 ;  /* 0x0000003d56537207 */ /* 0x000fe40000000000 */
[----:B----4-:R-:W-:Y:S01]  /*14c40*/  SEL R88, R87, R12, P0 ;  /* 0x0000000c57587207 */ /* 0x010fe20000000000 */
[----:B------:R4:W-:Y:S01]  /*14c50*/  SHFL.IDX PT, R8, R96, R3, 0x1c1f ;  /* 0x001c1f0360087589 */ /* 0x0009e200000e0000 */
[----:B------:R-:W-:Y:S02]  /*14c60*/  SEL R86, R12, R87, P0 ;  /* 0x000000570c567207 */ /* 0x000fe40000000000 */
[----:B------:R-:W-:Y:S01]  /*14c70*/  SEL R87, R90, R65, P0 ;  /* 0x000000415a577207 */ /* 0x000fe20000000000 */
[----:B------:R-:W-:Y:S01]  /*14c80*/  SHFL.IDX PT, R23, R130, R3, 0x1c1f ;  /* 0x001c1f0382177589 */ /* 0x000fe200000e0000 */
[----:B------:R-:W-:-:S02]  /*14c90*/  SEL R90, R94, R95, P0 ;  /* 0x0000005f5e5a7207 */ /* 0x000fc40000000000 */
[----:B------:R-:W-:Y:S01]  /*14ca0*/  SEL R94, R95, R94, P0 ;  /* 0x0000005e5f5e7207 */ /* 0x000fe20000000000 */
[----:B------:R-:W-:Y:S01]  /*14cb0*/  SHFL.IDX PT, R25, R128, R3, 0x1c1f ;  /* 0x001c1f0380197589 */ /* 0x000fe200000e0000 */
[----:B------:R-:W-:Y:S02]  /*14cc0*/  SEL R95, R93, R92, P0 ;  /* 0x0000005c5d5f7207 */ /* 0x000fe40000000000 */
[----:B----4-:R-:W-:Y:S01]  /*14cd0*/  SEL R96, R97, R18, P0 ;  /* 0x0000001261607207 */ /* 0x010fe20000000000 */
[----:B------:R-:W-:Y:S01]  /*14ce0*/  SHFL.IDX PT, R63, R126, R3, 0x1c1f ;  /* 0x001c1f037e3f7589 */ /* 0x000fe200000e0000 */
[----:B------:R-:W-:Y:S02]  /*14cf0*/  SEL R92, R18, R97, P0 ;  /* 0x00000061125c7207 */ /* 0x000fe40000000000 */
[----:B---3--:R-:W-:Y:S01]  /*14d00*/  SEL R97, R98, R99, P0 ;  /* 0x0000006362617207 */ /* 0x008fe20000000000 */
[----:B------:R-:W-:Y:S01]  /*14d10*/  SHFL.IDX PT, R47, R124, R3, 0x1c1f ;  /* 0x001c1f037c2f7589 */ /* 0x000fe200000e0000 */
[----:B------:R-:W-:-:S02]  /*14d20*/  SEL R93, R99, R98, P0 ;  /* 0x00000062635d7207 */ /* 0x000fc40000000000 */
[----:B--2---:R-:W-:Y:S01]  /*14d30*/  SEL R98, R107, R110, P0 ;  /* 0x0000006e6b627207 */ /* 0x004fe20000000000 */
[----:B------:R-:W-:Y:S01]  /*14d40*/  SHFL.IDX PT, R15, R38, R64, 0x1c1f ;  /* 0x001c1f40260f7589 */ /* 0x000fe200000e0000 */
[----:B------:R-:W-:Y:S02]  /*14d50*/  SEL R99, R106, R35, P0 ;  /* 0x000000236a637207 */ /* 0x000fe40000000000 */
[----:B------:R-:W-:Y:S01]  /*14d60*/  SEL R65, R35, R106, P0 ;  /* 0x0000006a23417207 */ /* 0x000fe20000000000 */
[----:B------:R-:W-:Y:S01]  /*14d70*/  SHFL.IDX PT, R14, R43, R64, 0x1c1f ;  /* 0x001c1f402b0e7589 */ /* 0x000fe200000e0000 */
[----:B-----5:R-:W-:Y:S02]  /*14d80*/  SEL R61, R112, R109, P0 ;  /* 0x0000006d703d7207 */ /* 0x020fe40000000000 */
[----:B0-----:R-:W-:Y:S01]  /*14d90*/  SEL R75, R60, R11, P0 ;  /* 0x0000000b3c4b7207 */ /* 0x001fe20000000000 */
[----:B------:R-:W-:Y:S04]  /*14da0*/  SHFL.IDX PT, R40, R40, R64, 0x1c1f ;  /* 0x001c1f4028287589 */ /* 0x000fe800000e0000 */
[----:B------:R-:W-:Y:S04]  /*14db0*/  SHFL.IDX PT, R45, R45, R64, 0x1c1f ;  /* 0x001c1f402d2d7589 */ /* 0x000fe800000e0000 */
[----:B------:R-:W-:Y:S04]  /*14dc0*/  SHFL.IDX PT, R42, R42, R64, 0x1c1f ;  /* 0x001c1f402a2a7589 */ /* 0x000fe800000e0000 */
[----:B------:R1:W-:Y:S04]  /*14dd0*/  SHFL.IDX PT, R125, R51, R64, 0x1c1f ;  /* 0x001c1f40337d7589 */ /* 0x0003e800000e0000 */
[----:B------:R-:W-:Y:S04]  /*14de0*/  SHFL.IDX PT, R44, R44, R64, 0x1c1f ;  /* 0x001c1f402c2c7589 */ /* 0x000fe800000e0000 */
[----:B------:R0:W-:Y:S01]  /*14df0*/  SHFL.IDX PT, R127, R53, R64, 0x1c1f ;  /* 0x001c1f40357f7589 */ /* 0x0001e200000e0000 */
[----:B-1----:R-:W-:-:S03]  /*14e00*/  SEL R51, R115, R118, P0 ;  /* 0x0000007673337207 */ /* 0x002fc60000000000 */
[----:B------:R-:W-:Y:S04]  /*14e10*/  SHFL.IDX PT, R124, R50, R64, 0x1c1f ;  /* 0x001c1f40327c7589 */ /* 0x000fe800000e0000 */
[----:B------:R1:W-:Y:S01]  /*14e20*/  SHFL.IDX PT, R126, R55, R64, 0x1c1f ;  /* 0x001c1f40377e7589 */ /* 0x0003e200000e0000 */
[----:B0-----:R-:W-:-:S03]  /*14e30*/  SEL R53, R118, R115, P0 ;  /* 0x0000007376357207 */ /* 0x001fc60000000000 */
[----:B------:R-:W-:Y:S01]  /*14e40*/  SHFL.IDX PT, R128, R52, R64, 0x1c1f ;  /* 0x001c1f4034807589 */ /* 0x000fe200000e0000 */
[----:B------:R-:W0:Y:S03]  /*14e50*/  @P2 LDC R115, c[0x0][0xbec] ;  /* 0x0002fb00ff732b82 */ /* 0x000e260000000800 */
[----:B------:R2:W-:Y:S01]  /*14e60*/  SHFL.IDX PT, R130, R56, R64, 0x1c1f ;  /* 0x001c1f4038827589 */ /* 0x0005e200000e0000 */
[----:B-1----:R-:W-:-:S03]  /*14e70*/  SEL R55, R10, R113, P0 ;  /* 0x000000710a377207 */ /* 0x002fc60000000000 */
[----:B------:R1:W-:Y:S04]  /*14e80*/  SHFL.IDX PT, R129, R54, R64, 0x1c1f ;  /* 0x001c1f4036817589 */ /* 0x0003e800000e0000 */
[----:B------:R-:W-:Y:S01]  /*14e90*/  SHFL.IDX PT, R104, R104, R64, 0x1c1f ;  /* 0x001c1f4068687589 */ /* 0x000fe200000e0000 */
[----:B--2---:R-:W-:-:S03]  /*14ea0*/  SEL R56, R114, R13, P0 ;  /* 0x0000000d72387207 */ /* 0x004fc60000000000 */
[----:B------:R-:W-:Y:S01]  /*14eb0*/  SHFL.IDX PT, R103, R103, R64, 0x1c1f ;  /* 0x001c1f4067677589 */ /* 0x000fe200000e0000 */
[----:B-1----:R-:W-:-:S03]  /*14ec0*/  SEL R54, R13, R114, P0 ;  /* 0x000000720d367207 */ /* 0x002fc60000000000 */
[----:B------:R1:W-:Y:S01]  /*14ed0*/  SHFL.IDX PT, R30, R59, R64, 0x1c1f ;  /* 0x001c1f403b1e7589 */ /* 0x0003e200000e0000 */
[----:B------:R-:W2:Y:S03]  /*14ee0*/  LDC R114, c[0x0][0xc50] ;  /* 0x00031400ff727b82 */ /* 0x000ea60000000800 */
[----:B------:R3:W-:Y:S01]  /*14ef0*/  SHFL.IDX PT, R27, R57, R64, 0x1c1f ;  /* 0x001c1f40391b7589 */ /* 0x0007e200000e0000 */
[----:B0-----:R-:W-:-:S03]  /*14f00*/  @P2 IMAD.HI.U32 R115, R26, R115, RZ ;  /* 0x000000731a732227 */ /* 0x001fc600078e00ff */
[----:B------:R-:W-:Y:S01]  /*14f10*/  SHFL.IDX PT, R108, R108, R64, 0x1c1f ;  /* 0x001c1f406c6c7589 */ /* 0x000fe200000e0000 */
[----:B-1----:R-:W-:-:S03]  /*14f20*/  SEL R59, R109, R112, P0 ;  /* 0x000000706d3b7207 */ /* 0x002fc60000000000 */
[----:B------:R0:W-:Y:S01]  /*14f30*/  SHFL.IDX PT, R31, R58, R64, 0x1c1f ;  /* 0x001c1f403a1f7589 */ /* 0x0001e200000e0000 */
[----:B------:R-:W1:Y:S01]  /*14f40*/  @P2 LDC R109, c[0x0][0xbec] ;  /* 0x0002fb00ff6d2b82 */ /* 0x000e620000000800 */
[----:B---3--:R-:W-:Y:S02]  /*14f50*/  SEL R57, R113, R10, P0 ;  /* 0x0000000a71397207 */ /* 0x008fe40000000000 */
[----:B------:R-:W-:Y:S04]  /*14f60*/  SHFL.IDX PT, R76, R76, R64, 0x1c1f ;  /* 0x001c1f404c4c7589 */ /* 0x000fe800000e0000 */
[----:B------:R-:W-:Y:S01]  /*14f70*/  SHFL.IDX PT, R85, R85, R64, 0x1c1f ;  /* 0x001c1f4055557589 */ /* 0x000fe200000e0000 */
[----:B------:R-:W3:Y:S01]  /*14f80*/  LDC.64 R112, c[0x0][0xb40] ;  /* 0x0002d000ff707b82 */ /* 0x000ee20000000a00 */
[----:B0-----:R-:W-:-:S02]  /*14f90*/  SEL R58, R111, R34, P0 ;  /* 0x000000226f3a7207 */ /* 0x001fc40000000000 */
[----:B------:R-:W-:Y:S04]  /*14fa0*/  SHFL.IDX PT, R70, R70, R64, 0x1c1f ;  /* 0x001c1f4046467589 */ /* 0x000fe800000e0000 */
[----:B------:R-:W-:Y:S04]  /*14fb0*/  SHFL.IDX PT, R77, R77, R64, 0x1c1f ;  /* 0x001c1f404d4d7589 */ /* 0x000fe800000e0000 */
[----:B------:R-:W-:Y:S04]  /*14fc0*/  SHFL.IDX PT, R73, R73, R64, 0x1c1f ;  /* 0x001c1f4049497589 */ /* 0x000fe800000e0000 */
[----:B------:R-:W-:Y:S04]  /*14fd0*/  SHFL.IDX PT, R72, R72, R64, 0x1c1f ;  /* 0x001c1f4048487589 */ /* 0x000fe800000e0000 */
[----:B------:R-:W-:Y:S04]  /*14fe0*/  SHFL.IDX PT, R69, R69, R64, 0x1c1f ;  /* 0x001c1f4045457589 */ /* 0x000fe800000e0000 */
[----:B------:R-:W-:Y:S01]  /*14ff0*/  SHFL.IDX PT, R68, R68, R64, 0x1c1f ;  /* 0x001c1f4044447589 */ /* 0x000fe200000e0000 */
[----:B---3--:R-:W-:-:S03]  /*15000*/  IMAD.WIDE.U32 R4, R112, UR12, R4 ;  /* 0x0000000c70047c25 */ /* 0x008fc6000f8e0004 */
[----:B------:R-:W-:Y:S04]  /*15010*/  SHFL.IDX PT, R67, R67, R64, 0x1c1f ;  /* 0x001c1f4043437589 */ /* 0x000fe800000e0000 */
[----:B------:R-:W-:Y:S04]  /*15020*/  SHFL.IDX PT, R71, R71, R64, 0x1c1f ;  /* 0x001c1f4047477589 */ /* 0x000fe800000e0000 */
[----:B------:R0:W-:Y:S04]  /*15030*/  SHFL.IDX PT, R66, R66, R64, 0x1c1f ;  /* 0x001c1f4042427589 */ /* 0x0001e800000e0000 */
[----:B------:R-:W3:Y:S04]  /*15040*/  SHFL.IDX PT, R102, R138, R3, 0x1c1f ;  /* 0x001c1f038a667589 */ /* 0x000ee800000e0000 */
[----:B------:R-:W4:Y:S01]  /*15050*/  SHFL.IDX PT, R116, R148, R3, 0x1c1f ;  /* 0x001c1f0394747589 */ /* 0x000f2200000e0000 */
[----:B0-----:R-:W-:Y:S01]  /*15060*/  SEL R64, R110, R107, P0 ;  /* 0x0000006b6e407207 */ /* 0x001fe20000000000 */
[----:B------:R-:W-:Y:S01]  /*15070*/  IMAD R110, R112, UR13, RZ ;  /* 0x0000000d706e7c24 */ /* 0x000fe2000f8e02ff */
[----:B------:R-:W0:Y:S01]  /*15080*/  LDC.64 R106, c[0x0][0xbd8] ;  /* 0x0002f600ff6a7b82 */ /* 0x000e220000000a00 */
[----:B------:R-:W5:Y:S04]  /*15090*/  SHFL.IDX PT, R117, R146, R3, 0x1c1f ;  /* 0x001c1f0392757589 */ /* 0x000f6800000e0000 */
[----:B------:R-:W2:Y:S04]  /*150a0*/  SHFL.IDX PT, R105, R136, R3, 0x1c1f ;  /* 0x001c1f0388697589 */ /* 0x000ea800000e0000 */
[----:B------:R-:W1:Y:S04]  /*150b0*/  SHFL.IDX PT, R101, R132, R3, 0x1c1f ;  /* 0x001c1f0384657589 */ /* 0x000e6800000e0000 */
[----:B------:R-:W1:Y:S01]  /*150c0*/  SHFL.IDX PT, R119, R144, R3, 0x1c1f ;  /* 0x001c1f0390777589 */ /* 0x000e6200000e0000 */
[----:B---3--:R-:W-:-:S03]  /*150d0*/  SEL R13, R127, R102, P0 ;  /* 0x000000667f0d7207 */ /* 0x008fc60000000000 */
[----:B------:R-:W3:Y:S01]  /*150e0*/  SHFL.IDX PT, R121, R142, R3, 0x1c1f ;  /* 0x001c1f038e797589 */ /* 0x000ee200000e0000 */
[----:B----4-:R-:W-:-:S03]  /*150f0*/  SEL R50, R116, R15, P0 ;  /* 0x0000000f74327207 */ /* 0x010fc60000000000 */
[----:B------:R-:W4:Y:S01]  /*15100*/  SHFL.IDX PT, R120, R120, R3, 0x1c1f ;  /* 0x001c1f0378787589 */ /* 0x000f2200000e0000 */
[----:B------:R-:W-:Y:S02]  /*15110*/  SEL R52, R15, R116, P0 ;  /* 0x000000740f347207 */ /* 0x000fe40000000000 */
[----:B------:R-:W0:Y:S01]  /*15120*/  @P2 LDC R116, c[0x0][0xbf0] ;  /* 0x0002fc00ff742b82 */ /* 0x000e220000000800 */
[----:B------:R-:W-:Y:S01]  /*15130*/  SHFL.IDX PT, R123, R140, R3, 0x1c1f ;  /* 0x001c1f038c7b7589 */ /* 0x000fe200000e0000 */
[----:B-----5:R-:W-:Y:S02]  /*15140*/  SEL R35, R117, R14, P0 ;  /* 0x0000000e75237207 */ /* 0x020fe40000000000 */
[----:B------:R-:W-:Y:S01]  /*15150*/  SEL R37, R14, R117, P0 ;  /* 0x000000750e257207 */ /* 0x000fe20000000000 */
[----:B------:R-:W5:Y:S01]  /*15160*/  SHFL.IDX PT, R122, R122, R3, 0x1c1f ;  /* 0x001c1f037a7a7589 */ /* 0x000f6200000e0000 */
[----:B--2---:R-:W-:Y:S02]  /*15170*/  SEL R10, R105, R124, P0 ;  /* 0x0000007c690a7207 */ /* 0x004fe40000000000 */
[----:B------:R-:W-:Y:S01]  /*15180*/  SEL R12, R124, R105, P0 ;  /* 0x000000697c0c7207 */ /* 0x000fe20000000000 */
[----:B------:R-:W2:Y:S01]  /*15190*/  SHFL.IDX PT, R19, R134, R3, 0x1c1f ;  /* 0x001c1f0386137589 */ /* 0x000ea200000e0000 */
[----:B-1----:R-:W-:Y:S01]  /*151a0*/  SEL R14, R101, R128, P0 ;  /* 0x00000080650e7207 */ /* 0x002fe20000000000 */
[----:B------:R-:W-:Y:S01]  /*151b0*/  IMAD R105, RZ, RZ, -UR55 ;  /* 0x80000037ff697e24 */ /* 0x000fe2000f8e02ff */
[----:B------:R-:W-:Y:S01]  /*151c0*/  SEL R18, R128, R101, P0 ;  /* 0x0000006580127207 */ /* 0x000fe20000000000 */
[----:B------:R-:W1:Y:S01]  /*151d0*/  SHFL.IDX PT, R22, R22, R3, 0x1c1f ;  /* 0x001c1f0316167589 */ /* 0x000e6200000e0000 */
[----:B------:R-:W-:Y:S01]  /*151e0*/  SEL R36, R40, R119, P0 ;  /* 0x0000007728247207 */ /* 0x000fe20000000000 */
[----:B------:R-:W-:Y:S01]  /*151f0*/  IMAD R114, R114, R105, UR4 ;  /* 0x0000000472727e24 */ /* 0x000fe2000f8e0269 */
[----:B------:R-:W-:Y:S01]  /*15200*/  ULDC.64 UR4, c[0x0][0xbe0] ;  /* 0x0002f80000047ab9 */ /* 0x000fe20000000a00 */
[----:B------:R-:W-:Y:S01]  /*15210*/  SHFL.IDX PT, R24, R24, R3, 0x1c1f ;  /* 0x001c1f0318187589 */ /* 0x000fe200000e0000 */
[----:B------:R-:W-:Y:S01]  /*15220*/  IMAD.MOV.U32 R105, RZ, RZ, R26 ;  /* 0x000000ffff697224 */ /* 0x000fe200078e001a */
[----:B---3--:R-:W-:-:S02]  /*15230*/  SEL R38, R121, R42, P0 ;  /* 0x0000002a79267207 */ /* 0x008fc40000000000 */
[----:B------:R-:W3:Y:S01]  /*15240*/  SHFL.IDX PT, R28, R28, R3, 0x1c1f ;  /* 0x001c1f031c1c7589 */ /* 0x000ee200000e0000 */
[----:B----4-:R-:W-:Y:S02]  /*15250*/  SEL R39, R120, R45, P0 ;  /* 0x0000002d78277207 */ /* 0x010fe40000000000 */
[----:B0-----:R-:W-:Y:S01]  /*15260*/  @P2 SHF.R.U32.HI R105, RZ, R116, R115 ;  /* 0x00000074ff692219 */ /* 0x001fe20000011673 */
[----:B------:R-:W0:Y:S01]  /*15270*/  SHFL.IDX PT, R62, R62, R3, 0x1c1f ;  /* 0x001c1f033e3e7589 */ /* 0x000e2200000e0000 */
[----:B------:R-:W-:-:S03]  /*15280*/  SEL R41, R45, R120, P0 ;  /* 0x000000782d297207 */ /* 0x000fc60000000000 */
[----:B------:R-:W-:Y:S01]  /*15290*/  SHFL.IDX PT, R46, R46, R3, 0x1c1f ;  /* 0x001c1f032e2e7589 */ /* 0x000fe200000e0000 */
[----:B------:R-:W-:Y:S01]  /*152a0*/  IMAD.MOV R112, RZ, RZ, -R105 ;  /* 0x000000ffff707224 */ /* 0x000fe200078e0a69 */
[----:B-----5:R-:W-:Y:S02]  /*152b0*/  SEL R43, R122, R125, P0 ;  /* 0x0000007d7a2b7207 */ /* 0x020fe40000000000 */
[----:B------:R-:W-:Y:S01]  /*152c0*/  SHFL.IDX PT, R48, R48, R3, 0x1c1f ;  /* 0x001c1f0330307589 */ /* 0x000fe200000e0000 */
[----:B--2---:R-:W-:Y:S02]  /*152d0*/  SEL R15, R19, R126, P0 ;  /* 0x0000007e130f7207 */ /* 0x004fe40000000000 */
[----:B------:R-:W-:Y:S01]  /*152e0*/  SEL R45, R125, R122, P0 ;  /* 0x0000007a7d2d7207 */ /* 0x000fe20000000000 */
[----:B------:R-:W-:Y:S01]  /*152f0*/  SHFL.IDX PT, R32, R32, R3, 0x1c1f ;  /* 0x001c1f0320207589 */ /* 0x000fe200000e0000 */
[----:B------:R-:W-:-:S03]  /*15300*/  SEL R19, R126, R19, P0 ;  /* 0x000000137e137207 */ /* 0x000fc60000000000 */
[----:B------:R2:W-:Y:S02]  /*15310*/  SHFL.IDX PT, R20, R20, R3, 0x1c1f ;  /* 0x001c1f0314147589 */ /* 0x0005e400000e0000 */
[----:B--2---:R-:W-:Y:S02]  /*15320*/  SEL R3, R74, R9, P0 ;  /* 0x000000094a037207 */ /* 0x004fe40000000000 */
[----:B------:R-:W-:Y:S02]  /*15330*/  SEL R9, R9, R74, P0 ;  /* 0x0000004a09097207 */ /* 0x000fe40000000000 */
[----:B------:R-:W-:Y:S02]  /*15340*/  SEL R74, R80, R81, P0 ;  /* 0x00000051504a7207 */ /* 0x000fe40000000000 */
[----:B------:R-:W-:Y:S02]  /*15350*/  SEL R80, R81, R80, P0 ;  /* 0x0000005051507207 */ /* 0x000fe40000000000 */
[----:B------:R-:W-:-:S02]  /*15360*/  SEL R81, R11, R60, P0 ;  /* 0x0000003c0b517207 */ /* 0x000fc40000000000 */
[----:B------:R-:W-:Y:S02]  /*15370*/  SEL R60, R34, R111, P0 ;  /* 0x0000006f223c7207 */ /* 0x000fe40000000000 */
[----:B------:R-:W2:Y:S01]  /*15380*/  @P2 LDC R111, c[0x0][0xbf0] ;  /* 0x0002fc00ff6f2b82 */ /* 0x000ea20000000800 */
[----:B------:R-:W-:Y:S01]  /*15390*/  SEL R11, R102, R127, P0 ;  /* 0x0000007f660b7207 */ /* 0x000fe20000000000 */
[----:B------:R-:W-:Y:S01]  /*153a0*/  IMAD R102, R106, UR13, RZ ;  /* 0x0000000d6a667c24 */ /* 0x000fe2000f8e02ff */
[----:B------:R-:W-:Y:S02]  /*153b0*/  SEL R34, R119, R40, P0 ;  /* 0x0000002877227207 */ /* 0x000fe40000000000 */
[----:B------:R-:W-:Y:S01]  /*153c0*/  SEL R40, R42, R121, P0 ;  /* 0x000000792a287207 */ /* 0x000fe20000000000 */
[----:B------:R-:W-:Y:S01]  /*153d0*/  IMAD R101, R107, UR12, R102 ;  /* 0x0000000c6b657c24 */ /* 0x000fe2000f8e0266 */
[----:B------:R-:W-:Y:S01]  /*153e0*/  SEL R42, R123, R44, P0 ;  /* 0x0000002c7b2a7207 */ /* 0x000fe20000000000 */
[----:B------:R-:W-:Y:S01]  /*153f0*/  IMAD.WIDE.U32 R106, R106, UR12, R6 ;  /* 0x0000000c6a6a7c25 */ /* 0x000fe2000f8e0006 */
[----:B-1----:R-:W-:-:S02]  /*15400*/  SEL R6, R22, R129, P0 ;  /* 0x0000008116067207 */ /* 0x002fc40000000000 */
[----:B------:R-:W-:Y:S01]  /*15410*/  SEL R7, R23, R130, P0 ;  /* 0x0000008217077207 */ /* 0x000fe20000000000 */
[----:B------:R-:W-:Y:S01]  /*15420*/  @P2 IMAD.HI.U32 R102, R26, R109, RZ ;  /* 0x0000006d1a662227 */ /* 0x000fe200078e00ff */
[----:B------:R-:W-:Y:S02]  /*15430*/  SHF.R.S32.HI R109, RZ, 0x1f, R114 ;  /* 0x0000001fff6d7819 */ /* 0x000fe40000011472 */
[----:B------:R-:W-:Y:S01]  /*15440*/  SEL R44, R44, R123, P0 ;  /* 0x0000007b2c2c7207 */ /* 0x000fe20000000000 */
[----:B------:R-:W-:Y:S01]  /*15450*/  IMAD.IADD R107, R107, 0x1, R101 ;  /* 0x000000016b6b7824 */ /* 0x000fe200078e0265 */
[----:B------:R-:W-:Y:S01]  /*15460*/  SEL R22, R129, R22, P0 ;  /* 0x0000001681167207 */ /* 0x000fe20000000000 */
[----:B------:R-:W-:Y:S01]  /*15470*/  IMAD.MOV.U32 R101, RZ, RZ, R26 ;  /* 0x000000ffff657224 */ /* 0x000fe200078e001a */
[----:B------:R-:W-:Y:S02]  /*15480*/  SEL R23, R130, R23, P0 ;  /* 0x0000001782177207 */ /* 0x000fe40000000000 */
[----:B--2---:R-:W-:Y:S01]  /*15490*/  @P2 SHF.R.U32.HI R101, RZ, R111, R102 ;  /* 0x0000006fff652219 */ /* 0x004fe20000011666 */
[----:B------:R-:W-:-:S02]  /*154a0*/  IMAD R111, R113, UR12, R110 ;  /* 0x0000000c716f7c24 */ /* 0x000fc4000f8e026e */
[----:B------:R-:W-:Y:S02]  /*154b0*/  IMAD.MOV.U32 R110, RZ, RZ, R4 ;  /* 0x000000ffff6e7224 */ /* 0x000fe400078e0004 */
[----:B------:R-:W-:Y:S02]  /*154c0*/  IMAD.IADD R111, R5, 0x1, R111 ;  /* 0x00000001056f7824 */ /* 0x000fe400078e026f */
[C---:B------:R-:W-:Y:S02]  /*154d0*/  IMAD R5, R109.reuse, UR4, RZ ;  /* 0x000000046d057c24 */ /* 0x040fe4000f8e02ff */
[----:B------:R-:W-:Y:S02]  /*154e0*/  IMAD R109, R109, UR6, RZ ;  /* 0x000000066d6d7c24 */ /* 0x000fe4000f8e02ff */
[C---:B------:R-:W-:Y:S02]  /*154f0*/  IMAD R102, R114.reuse, UR5, R5 ;  /* 0x0000000572667c24 */ /* 0x040fe4000f8e0205 */
[----:B------:R-:W-:Y:S01]  /*15500*/  IMAD.WIDE.U32 R4, R114, UR4, R106 ;  /* 0x0000000472047c25 */ /* 0x000fe2000f8e006a */
[----:B------:R-:W-:-:S03]  /*15510*/  ULDC.64 UR4, c[0x0][0xb30] ;  /* 0x0002cc0000047ab9 */ /* 0x000fc60000000a00 */
[C---:B------:R-:W-:Y:S01]  /*15520*/  IMAD R113, R114.reuse, UR7, R109 ;  /* 0x0000000772717c24 */ /* 0x040fe2000f8e026d */
[----:B------:R-:W-:Y:S01]  /*15530*/  SHF.R.S32.HI R109, RZ, 0x1f, R101 ;  /* 0x0000001fff6d7819 */ /* 0x000fe20000011465 */
[----:B------:R-:W-:Y:S01]  /*15540*/  IMAD.WIDE.U32 R106, R114, UR6, R110 ;  /* 0x00000006726a7c25 */ /* 0x000fe2000f8e006e */
[----:B------:R-:W-:Y:S01]  /*15550*/  IADD3 R110, P2, R101, R4, RZ ;  /* 0x00000004656e7210 */ /* 0x000fe20007f5e0ff */
[----:B------:R-:W-:Y:S01]  /*15560*/  ULDC.64 UR6, c[0x0][0xbc8] ;  /* 0x0002f20000067ab9 */ /* 0x000fe20000000a00 */
[----:B------:R-:W-:Y:S01]  /*15570*/  SHF.R.S32.HI R4, RZ, 0x1f, R105 ;  /* 0x0000001fff047819 */ /* 0x000fe20000011469 */
[----:B------:R-:W-:Y:S01]  /*15580*/  IMAD.MOV R101, RZ, RZ, -R101 ;  /* 0x000000ffff657224 */ /* 0x000fe200078e0a65 */
[----:B------:R-:W-:Y:S01]  /*15590*/  IADD3.X R111, R109, R5, R102, P2, !PT ;  /* 0x000000056d6f7210 */ /* 0x000fe200017fe466 */
[----:B------:R-:W-:Y:S02]  /*155a0*/  IMAD.IADD R107, R107, 0x1, R113 ;  /* 0x000000016b6b7824 */ /* 0x000fe400078e0271 */
[----:B------:R-:W-:-:S02]  /*155b0*/  IMAD R101, R131, R101, R26 ;  /* 0x0000006583657224 */ /* 0x000fc400078e021a */
[----:B------:R-:W-:Y:S02]  /*155c0*/  IMAD R113, R131, R112, R26 ;  /* 0x0000007083717224 */ /* 0x000fe400078e021a */
[----:B------:R-:W-:Y:S01]  /*155d0*/  IMAD R4, R4, UR4, RZ ;  /* 0x0000000404047c24 */ /* 0x000fe2000f8e02ff */
[----:B------:R-:W-:Y:S01]  /*155e0*/  SHF.R.S32.HI R26, RZ, 0x1f, R101 ;  /* 0x0000001fff1a7819 */ /* 0x000fe20000011465 */
[----:B------:R-:W-:Y:S01]  /*155f0*/  IMAD.WIDE.U32 R110, R101, UR6, R110 ;  /* 0x00000006656e7c25 */ /* 0x000fe2000f8e006e */
[----:B------:R-:W-:-:S03]  /*15600*/  SHF.R.S32.HI R102, RZ, 0x1f, R113 ;  /* 0x0000001fff667819 */ /* 0x000fc60000011471 */
[C---:B------:R-:W-:Y:S01]  /*15610*/  IMAD R109, R105.reuse, UR5, R4 ;  /* 0x00000005696d7c24 */ /* 0x040fe2000f8e0204 */
[----:B------:R-:W1:Y:S01]  /*15620*/  S2UR UR5, SR_CgaCtaId ;  /* 0x00000000000579c3 */ /* 0x000e620000008800 */
[----:B------:R-:W-:Y:S01]  /*15630*/  IMAD.WIDE.U32 R4, R105, UR4, R106 ;  /* 0x0000000469047c25 */ /* 0x000fe2000f8e006a */
[----:B------:R-:W-:-:S03]  /*15640*/  UMOV UR4, 0x400 ;  /* 0x0000040000047882 */ /* 0x000fc60000000000 */
[----:B------:R-:W-:Y:S02]  /*15650*/  IMAD R26, R26, UR6, RZ ;  /* 0x000000061a1a7c24 */ /* 0x000fe4000f8e02ff */
[----:B------:R-:W-:Y:S02]  /*15660*/  IMAD R102, R102, UR8, RZ ;  /* 0x0000000866667c24 */ /* 0x000fe4000f8e02ff */
[----:B------:R-:W-:Y:S02]  /*15670*/  IMAD.IADD R5, R5, 0x1, R109 ;  /* 0x0000000105057824 */ /* 0x000fe400078e026d */
[----:B------:R-:W-:Y:S01]  /*15680*/  IMAD R105, R101, UR7, R26 ;  /* 0x0000000765697c24 */ /* 0x000fe2000f8e021a */
[----:B------:R-:W-:Y:S01]  /*15690*/  ULDC.64 UR6, c[0x0][0xba8] ;  /* 0x0002ea0000067ab9 */ /* 0x000fe20000000a00 */
[C---:B------:R-:W-:Y:S01]  /*156a0*/  IMAD R107, R113.reuse, UR9, R102 ;  /* 0x00000009716b7c24 */ /* 0x040fe2000f8e0266 */
[----:B------:R-:W-:Y:S01]  /*156b0*/  LEA R101, P2, R110, UR6, 0x2 ;  /* 0x000000066e657c11 */ /* 0x000fe2000f8410ff */
[----:B------:R-:W-:Y:S01]  /*156c0*/  IMAD.WIDE.U32 R112, R113, UR8, R4 ;  /* 0x0000000871707c25 */ /* 0x000fe2000f8e0004 */
[----:B------:R-:W-:Y:S01]  /*156d0*/  ULDC.64 UR8, c[0x0][0xb00] ;  /* 0x0002c00000087ab9 */ /* 0x000fe20000000a00 */
[----:B------:R-:W-:Y:S01]  /*156e0*/  ULDC UR6, c[0x0][0xa88] ;  /* 0x0002a20000067ab9 */ /* 0x000fe20000000800 */
[----:B---3--:R-:W-:Y:S01]  /*156f0*/  SEL R26, R28, R27, P0 ;  /* 0x0000001b1c1a7207 */ /* 0x008fe20000000000 */
[----:B------:R-:W-:Y:S01]  /*15700*/  IMAD.IADD R5, R111, 0x1, R105 ;  /* 0x000000016f057824 */ /* 0x000fe200078e0269 */
[----:B------:R-:W-:Y:S01]  /*15710*/  LEA R106, P3, R112, UR8, 0x2 ;  /* 0x00000008706a7c11 */ /* 0x000fe2000f8610ff */
[----:B------:R-:W-:Y:S01]  /*15720*/  IMAD.IADD R107, R113, 0x1, R107 ;  /* 0x00000001716b7824 */ /* 0x000fe200078e026b */
[----:B------:R-:W-:Y:S01]  /*15730*/  SEL R28, R27, R28, P0 ;  /* 0x0000001c1b1c7207 */ /* 0x000fe20000000000 */
[----:B------:R-:W-:Y:S01]  /*15740*/  IMAD R105, R131, UR6, RZ ;  /* 0x0000000683697c24 */ /* 0x000fe2000f8e02ff */
[----:B------:R-:W-:Y:S01]  /*15750*/  LEA.HI.X R109, R110, UR7, R5, 0x2, P2 ;  /* 0x000000076e6d7c11 */ /* 0x000fe200090f1405 */
[----:B-1----:R-:W-:Y:S01]  /*15760*/  ULEA UR4, UR5, UR4, 0x18 ;  /* 0x0000000405047291 */ /* 0x002fe2000f8ec03f */
[----:B------:R-:W-:Y:S01]  /*15770*/  LEA.HI.X R107, R112, UR9, R107, 0x2, P3 ;  /* 0x00000009706b7c11 */ /* 0x000fe200098f146b */
[----:B------:R-:W-:Y:S01]  /*15780*/  SHFL.IDX PT, R110, R101, RZ, 0x1c1f ;  /* 0x001c1fff656e7589 */ /* 0x000fe200000e0000 */
[----:B------:R-:W-:Y:S01]  /*15790*/  SEL R5, R25, R104, P0 ;  /* 0x0000006819057207 */ /* 0x000fe20000000000 */
[----:B------:R-:W-:Y:S01]  /*157a0*/  UIADD3 UR4, UR4, 0x33420, URZ ;  /* 0x0003342004047890 */ /* 0x000fe2000fffe03f */
[----:B------:R-:W-:Y:S01]  /*157b0*/  SEL R25, R104, R25, P0 ;  /* 0x0000001968197207 */ /* 0x000fe20000000000 */
[----:B------:R-:W1:Y:S01]  /*157c0*/  SHFL.IDX PT, R111, R109, RZ, 0x1c1f ;  /* 0x001c1fff6d6f7589 */ /* 0x000e6200000e0000 */
[C---:B------:R-:W-:Y:S01]  /*157d0*/  VIADD R104, R100.reuse, 0x8 ;  /* 0x0000000864687836 */ /* 0x040fe20000000000 */
[CC--:B------:R-:W-:Y:S01]  /*157e0*/  ISETP.GE.OR P2, PT, R100.reuse, R105.reuse, P1 ;  /* 0x000000696400720c */ /* 0x0c0fe20000f46670 */
[----:B------:R-:W-:Y:S01]  /*157f0*/  UPRMT UR4, URZ, 0x654, UR4 ;  /* 0x000006543f047896 */ /* 0x000fe20008000004 */
[----:B------:R2:W-:Y:S01]  /*15800*/  SHFL.IDX PT, R112, R101, 0x1, 0x1c1f ;  /* 0x003c1f0065707f89 */ /* 0x0005e200000e0000 */
[----:B------:R-:W-:-:S02]  /*15810*/  ISETP.GE.AND P3, PT, R100, R105, PT ;  /* 0x000000696400720c */ /* 0x000fc40003f66270 */
[----:B------:R-:W-:Y:S01]  /*15820*/  ISETP.GE.OR P1, PT, R104, R105, P1 ;  /* 0x000000696800720c */ /* 0x000fe20000f26670 */
[----:B------:R-:W3:Y:S01]  /*15830*/  SHFL.IDX PT, R113, R109, 0x1, 0x1c1f ;  /* 0x003c1f006d717f89 */ /* 0x000ee200000e0000 */
[----:B------:R-:W-:Y:S02]  /*15840*/  SEL R4, R24, R103, P0 ;  /* 0x0000006718047207 */ /* 0x000fe40000000000 */
[----:B------:R-:W-:Y:S01]  /*15850*/  SEL R27, R29, R30, P0 ;  /* 0x0000001e1d1b7207 */ /* 0x000fe20000000000 */
[----:B------:R-:W-:Y:S01]  /*15860*/  SYNCS.ARRIVE.TRANS64.RED.A1T0 RZ, [UR4], RZ ;  /* 0x000000ffffff79a7 */ /* 0x000fe20008100404 */
[----:B------:R-:W-:Y:S01]  /*15870*/  SEL R24, R103, R24, P0 ;  /* 0x0000001867187207 */ /* 0x000fe20000000000 */
[----:B------:R4:W4:Y:S01]  /*15880*/  SHFL.IDX PT, R102, R106, RZ, 0x1c1f ;  /* 0x001c1fff6a667589 */ /* 0x00092200000e0000 */
[----:B------:R-:W-:Y:S01]  /*15890*/  SEL R29, R30, R29, P0 ;  /* 0x0000001d1e1d7207 */ /* 0x000fe20000000000 */
[----:B--2---:R-:W-:Y:S01]  /*158a0*/  IMAD.SHL.U32 R101, R84, 0x2, RZ ;  /* 0x0000000254657824 */ /* 0x004fe200078e00ff */
[----:B0-----:R-:W-:Y:S01]  /*158b0*/  SEL R30, R62, R31, P0 ;  /* 0x0000001f3e1e7207 */ /* 0x001fe20000000000 */
[----:B------:R0:W2:Y:S01]  /*158c0*/  SHFL.IDX PT, R103, R107, RZ, 0x1c1f ;  /* 0x001c1fff6b677589 */ /* 0x0000a200000e0000 */
[----:B------:R-:W-:-:S02]  /*158d0*/  SEL R62, R31, R62, P0 ;  /* 0x0000003e1f3e7207 */ /* 0x000fc40000000000 */
[----:B------:R-:W-:Y:S02]  /*158e0*/  SEL R31, R63, R108, P0 ;  /* 0x0000006c3f1f7207 */ /* 0x000fe40000000000 */
[----:B------:R-:W-:Y:S01]  /*158f0*/  SEL R63, R108, R63, P0 ;  /* 0x0000003f6c3f7207 */ /* 0x000fe20000000000 */
[----:B-1----:R0:W-:Y:S04]  /*15900*/  @!P2 ST.E desc[UR58][R110.64], R2 ;  /* 0x000000026e00a985 */ /* 0x0021e8000c10193a */
[----:B---3--:R0:W-:Y:S01]  /*15910*/  @!P1 ST.E desc[UR58][R112.64], R0 ;  /* 0x0000000070009985 */ /* 0x0081e2000c10193a */
[----:B------:R-:W-:Y:S05]  /*15920*/  @P3 BRA `(.L_x_4129) ;  /* 0x0000000800383947 */ /* 0x000fea0003800000 */
[C---:B0-----:R-:W-:Y:S01]  /*15930*/  VIADD R0, R101.reuse, 0x8 ;  /* 0x0000000865007836 */ /* 0x041fe20000000000 */
        /* <DEDUP_REMOVED lines=8> */
[----:B------:R-:W-:Y:S02]  /*159c0*/  ISETP.GE.AND P1, PT, R100, UR4, PT ;  /* 0x0000000464007c0c */ /* 0x000fe4000bf26270 */
[----:B------:R-:W-:-:S05]  /*159d0*/  ISETP.GE.AND P2, PT, R112, UR4, PT ;  /* 0x0000000470007c0c */ /* 0x000fca000bf46270 */
[C-C-:B--2-4-:R-:W-:Y:S02]  /*159e0*/  @!P4 IMAD.WIDE R108, R101.reuse, 0x4, R102.reuse ;  /* 0x00000004656cc825 */ /* 0x154fe400078e0266 */
[----:B------:R-:W-:Y:S02]  /*159f0*/  @!P5 LEA.HI R0, R0, R0, RZ, 0x1 ;  /* 0x000000000000d211 */ /* 0x000fe400078f08ff */
[----:B------:R-:W-:Y:S01]  /*15a00*/  @!P3 LEA.HI R84, R84, R84, RZ, 0x1 ;  /* 0x000000545454b211 */ /* 0x000fe200078f08ff */
[----:B------:R0:W-:Y:S01]  /*15a10*/  @!P4 ST.E.64 desc[UR58][R108.64], R74 ;  /* 0x0000004a6c00c985 */ /* 0x0001e2000c101b3a */
[----:B------:R-:W-:Y:S01]  /*15a20*/  @!P5 LOP3.LUT R111, R0, 0xfffffffe, RZ, 0xc0, !PT ;  /* 0xfffffffe006fd812 */ /* 0x000fe200078ec0ff */
[C---:B------:R-:W-:Y:S01]  /*15a30*/  VIADD R0, R101.reuse, 0x28 ;  /* 0x0000002865007836 */ /* 0x040fe20000000000 */
[----:B------:R-:W-:Y:S01]  /*15a40*/  @!P3 LOP3.LUT R113, R84, 0xfffffffe, RZ, 0xc0, !PT ;  /* 0xfffffffe5471b812 */ /* 0x000fe200078ec0ff */
[----:B------:R-:W-:Y:S01]  /*15a50*/  VIADD R84, R101, 0x38 ;  /* 0x0000003865547836 */ /* 0x000fe20000000000 */
[----:B------:R-:W-:Y:S01]  /*15a60*/  @!P1 LEA.HI R100, R100, R100, RZ, 0x1 ;  /* 0x0000006464649211 */ /* 0x000fe200078f08ff */
[----:B------:R-:W-:Y:S01]  /*15a70*/  @!P5 IMAD.WIDE R110, R111, 0x4, R102 ;  /* 0x000000046f6ed825 */ /* 0x000fe200078e0266 */
[----:B------:R-:W-:-:S02]  /*15a80*/  ISETP.GE.AND P4, PT, R0, UR4, PT ;  /* 0x0000000400007c0c */ /* 0x000fc4000bf86270 */
[----:B------:R-:W-:Y:S01]  /*15a90*/  @!P1 LOP3.LUT R115, R100, 0xfffffffe, RZ, 0xc0, !PT ;  /* 0xfffffffe64739812 */ /* 0x000fe200078ec0ff */
[----:B------:R-:W-:Y:S01]  /*15aa0*/  VIADD R100, R101, 0x40 ;  /* 0x0000004065647836 */ /* 0x000fe20000000000 */
[----:B------:R-:W-:Y:S01]  /*15ab0*/  ISETP.GE.AND P6, PT, R84, UR4, PT ;  /* 0x0000000454007c0c */ /* 0x000fe2000bfc6270 */
[----:B------:R1:W-:Y:S01]  /*15ac0*/  @!P5 ST.E.64 desc[UR58][R110.64], R80 ;  /* 0x000000506e00d985 */ /* 0x0003e2000c101b3a */
[----:B------:R-:W-:Y:S01]  /*15ad0*/  @!P2 LEA.HI R112, R112, R112, RZ, 0x1 ;  /* 0x000000707070a211 */ /* 0x000fe200078f08ff */
[----:B0-----:R-:W-:Y:S01]  /*15ae0*/  @!P3 IMAD.WIDE R74, R113, 0x4, R102 ;  /* 0x00000004714ab825 */ /* 0x001fe200078e0266 */
[----:B------:R-:W-:Y:S02]  /*15af0*/  ISETP.GE.AND P5, PT, R114, UR4, PT ;  /* 0x0000000472007c0c */ /* 0x000fe4000bfa6270 */
[----:B------:R-:W-:Y:S02]  /*15b00*/  @!P2 LOP3.LUT R109, R112, 0xfffffffe, RZ, 0xc0, !PT ;  /* 0xfffffffe706da812 */ /* 0x000fe400078ec0ff */
[----:B------:R0:W-:Y:S01]  /*15b10*/  @!P3 ST.E.64 desc[UR58][R74.64], R78 ;  /* 0x0000004e4a00b985 */ /* 0x0001e2000c101b3a */
[----:B------:R-:W-:-:S02]  /*15b20*/  @!P4 LEA.HI R0, R0, R0, RZ, 0x1 ;  /* 0x000000000000c211 */ /* 0x000fc400078f08ff */
[--C-:B------:R-:W-:Y:S01]  /*15b30*/  @!P2 IMAD.WIDE R108, R109, 0x4, R102.reuse ;  /* 0x000000046d6ca825 */ /* 0x100fe200078e0266 */
[----:B------:R-:W-:Y:S02]  /*15b40*/  ISETP.GE.AND P3, PT, R100, UR4, PT ;  /* 0x0000000464007c0c */ /* 0x000fe4000bf66270 */
[----:B------:R-:W-:Y:S01]  /*15b50*/  @!P6 LEA.HI R84, R84, R84, RZ, 0x1 ;  /* 0x000000545454e211 */ /* 0x000fe200078f08ff */
[--C-:B-1----:R-:W-:Y:S01]  /*15b60*/  @!P1 IMAD.WIDE R80, R115, 0x4, R102.reuse ;  /* 0x0000000473509825 */ /* 0x102fe200078e0266 */
[----:B------:R-:W-:Y:S02]  /*15b70*/  @!P4 LOP3.LUT R111, R0, 0xfffffffe, RZ, 0xc0, !PT ;  /* 0xfffffffe006fc812 */ /* 0x000fe400078ec0ff */
[----:B------:R-:W-:Y:S01]  /*15b80*/  @!P5 LEA.HI R114, R114, R114, RZ, 0x1 ;  /* 0x000000727272d211 */ /* 0x000fe200078f08ff */
[C---:B------:R-:W-:Y:S01]  /*15b90*/  VIADD R110, R101.reuse, 0x48 ;  /* 0x00000048656e7836 */ /* 0x040fe20000000000 */
[----:B------:R1:W-:Y:S01]  /*15ba0*/  @!P1 ST.E.64 desc[UR58][R80.64], R82 ;  /* 0x0000005250009985 */ /* 0x0003e2000c101b3a */
[----:B------:R-:W-:Y:S01]  /*15bb0*/  VIADD R0, R101, 0x50 ;  /* 0x0000005065007836 */ /* 0x000fe20000000000 */
[----:B0-----:R-:W-:Y:S01]  /*15bc0*/  @!P5 LOP3.LUT R79, R114, 0xfffffffe, RZ, 0xc0, !PT ;  /* 0xfffffffe724fd812 */ /* 0x001fe200078ec0ff */
[--C-:B------:R-:W-:Y:S01]  /*15bd0*/  @!P4 IMAD.WIDE R74, R111, 0x4, R102.reuse ;  /* 0x000000046f4ac825 */ /* 0x100fe200078e0266 */
[----:B------:R-:W-:Y:S01]  /*15be0*/  ISETP.GE.AND P1, PT, R110, UR4, PT ;  /* 0x000000046e007c0c */ /* 0x000fe2000bf26270 */
[----:B------:R-:W-:Y:S01]  /*15bf0*/  @!P2 ST.E.64 desc[UR58][R108.64], R88 ;  /* 0x000000586c00a985 */ /* 0x000fe2000c101b3a */
[----:B------:R-:W-:Y:S01]  /*15c00*/  ISETP.GE.AND P2, PT, R0, UR4, PT ;  /* 0x0000000400007c0c */ /* 0x000fe2000bf46270 */
[----:B------:R-:W-:Y:S01]  /*15c10*/  @!P5 IMAD.WIDE R78, R79, 0x4, R102 ;  /* 0x000000044f4ed825 */ /* 0x000fe200078e0266 */
[----:B------:R-:W-:Y:S01]  /*15c20*/  @!P3 LEA.HI R100, R100, R100, RZ, 0x1 ;  /* 0x000000646464b211 */ /* 0x000fe200078f08ff */
[----:B------:R0:W-:Y:S04]  /*15c30*/  @!P4 ST.E.64 desc[UR58][R74.64], R86 ;  /* 0x000000564a00c985 */ /* 0x0001e8000c101b3a */
[----:B------:R2:W-:Y:S01]  /*15c40*/  @!P5 ST.E.64 desc[UR58][R78.64], R90 ;  /* 0x0000005a4e00d985 */ /* 0x0005e2000c101b3a */
[----:B-1----:R-:W-:Y:S01]  /*15c50*/  @!P6 LOP3.LUT R81, R84, 0xfffffffe, RZ, 0xc0, !PT ;  /* 0xfffffffe5451e812 */ /* 0x002fe200078ec0ff */
[----:B------:R-:W-:Y:S01]  /*15c60*/  VIADD R84, R101, 0x58 ;  /* 0x0000005865547836 */ /* 0x000fe20000000000 */
[----:B------:R-:W-:-:S02]  /*15c70*/  @!P3 LOP3.LUT R83, R100, 0xfffffffe, RZ, 0xc0, !PT ;  /* 0xfffffffe6453b812 */ /* 0x000fc400078ec0ff */
[----:B------:R-:W-:Y:S01]  /*15c80*/  @!P1 LEA.HI R110, R110, R110, RZ, 0x1 ;  /* 0x0000006e6e6e9211 */ /* 0x000fe200078f08ff */
[--C-:B------:R-:W-:Y:S01]  /*15c90*/  @!P6 IMAD.WIDE R80, R81, 0x4, R102.reuse ;  /* 0x000000045150e825 */ /* 0x100fe200078e0266 */
[----:B------:R-:W-:Y:S02]  /*15ca0*/  ISETP.GE.AND P4, PT, R84, UR4, PT ;  /* 0x0000000454007c0c */ /* 0x000fe4000bf86270 */
[----:B------:R-:W-:Y:S01]  /*15cb0*/  @!P2 LEA.HI R0, R0, R0, RZ, 0x1 ;  /* 0x000000000000a211 */ /* 0x000fe200078f08ff */
[--C-:B------:R-:W-:Y:S01]  /*15cc0*/  @!P3 IMAD.WIDE R82, R83, 0x4, R102.reuse ;  /* 0x000000045352b825 */ /* 0x100fe200078e0266 */
[----:B0-----:R-:W-:Y:S01]  /*15cd0*/  @!P1 LOP3.LUT R75, R110, 0xfffffffe, RZ, 0xc0, !PT ;  /* 0xfffffffe6e4b9812 */ /* 0x001fe200078ec0ff */
[----:B------:R0:W-:Y:S01]  /*15ce0*/  @!P6 ST.E.64 desc[UR58][R80.64], R94 ;  /* 0x0000005e5000e985 */ /* 0x0001e2000c101b3a */
[----:B------:R-:W-:Y:S01]  /*15cf0*/  @!P2 LOP3.LUT R87, R0, 0xfffffffe, RZ, 0xc0, !PT ;  /* 0xfffffffe0057a812 */ /* 0x000fe200078ec0ff */
[----:B------:R-:W-:Y:S02]  /*15d00*/  VIADD R0, R101, 0x68 ;  /* 0x0000006865007836 */ /* 0x000fe40000000000 */
[--C-:B------:R-:W-:Y:S01]  /*15d10*/  @!P1 IMAD.WIDE R74, R75, 0x4, R102.reuse ;  /* 0x000000044b4a9825 */ /* 0x100fe200078e0266 */
[----:B------:R1:W-:Y:S03]  /*15d20*/  @!P3 ST.E.64 desc[UR58][R82.64], R96 ;  /* 0x000000605200b985 */ /* 0x0003e6000c101b3a */
[----:B------:R-:W-:Y:S01]  /*15d30*/  VIADD R88, R101, 0x60 ;  /* 0x0000006065587836 */ /* 0x000fe20000000000 */
[----:B------:R-:W-:Y:S01]  /*15d40*/  @!P4 LEA.HI R84, R84, R84, RZ, 0x1 ;  /* 0x000000545454c211 */ /* 0x000fe200078f08ff */
[----:B------:R3:W-:Y:S01]  /*15d50*/  @!P1 ST.E.64 desc[UR58][R74.64], R92 ;  /* 0x0000005c4a009985 */ /* 0x0007e2000c101b3a */
[----:B------:R-:W-:Y:S01]  /*15d60*/  ISETP.GE.AND P1, PT, R0, UR4, PT ;  /* 0x0000000400007c0c */ /* 0x000fe2000bf26270 */
[----:B--2---:R-:W-:Y:S01]  /*15d70*/  @!P2 IMAD.WIDE R78, R87, 0x4, R102 ;  /* 0x00000004574ea825 */ /* 0x004fe200078e0266 */
[----:B------:R-:W-:-:S02]  /*15d80*/  ISETP.GE.AND P3, PT, R88, UR4, PT ;  /* 0x0000000458007c0c */ /* 0x000fc4000bf66270 */
[----:B0-----:R-:W-:Y:S01]  /*15d90*/  @!P4 LOP3.LUT R81, R84, 0xfffffffe, RZ, 0xc0, !PT ;  /* 0xfffffffe5451c812 */ /* 0x001fe200078ec0ff */
[C---:B------:R-:W-:Y:S01]  /*15da0*/  VIADD R80, R101.reuse, 0x70 ;  /* 0x0000007065507836 */ /* 0x040fe20000000000 */
[----:B------:R0:W-:Y:S01]  /*15db0*/  @!P2 ST.E.64 desc[UR58][R78.64], R98 ;  /* 0x000000624e00a985 */ /* 0x0001e2000c101b3a */
[C---:B------:R-:W-:Y:S02]  /*15dc0*/  VIADD R86, R101.reuse, 0x78 ;  /* 0x0000007865567836 */ /* 0x040fe40000000000 */
[C---:B-1----:R-:W-:Y:S01]  /*15dd0*/  VIADD R82, R101.reuse, 0x80 ;  /* 0x0000008065527836 */ /* 0x042fe20000000000 */
[----:B------:R-:W-:Y:S01]  /*15de0*/  ISETP.GE.AND P6, PT, R80, UR4, PT ;  /* 0x0000000450007c0c */ /* 0x000fe2000bfc6270 */
[----:B------:R-:W-:Y:S01]  /*15df0*/  VIADD R84, R101, 0x88 ;  /* 0x0000008865547836 */ /* 0x000fe20000000000 */
[----:B------:R-:W-:Y:S01]  /*15e00*/  ISETP.GE.AND P5, PT, R86, UR4, PT ;  /* 0x0000000456007c0c */ /* 0x000fe2000bfa6270 */
[----:B---3--:R-:W-:Y:S01]  /*15e10*/  @!P4 IMAD.WIDE R74, R81, 0x4, R102 ;  /* 0x00000004514ac825 */ /* 0x008fe200078e0266 */
[----:B------:R-:W-:-:S02]  /*15e20*/  ISETP.GE.AND P2, PT, R82, UR4, PT ;  /* 0x0000000452007c0c */ /* 0x000fc4000bf46270 */
[----:B------:R-:W-:Y:S02]  /*15e30*/  @!P1 LEA.HI R0, R0, R0, RZ, 0x1 ;  /* 0x0000000000009211 */ /* 0x000fe400078f08ff */
[----:B------:R1:W-:Y:S01]  /*15e40*/  @!P4 ST.E.64 desc[UR58][R74.64], R64 ;  /* 0x000000404a00c985 */ /* 0x0003e2000c101b3a */
[----:B------:R-:W-:Y:S02]  /*15e50*/  ISETP.GE.AND P4, PT, R84, UR4, PT ;  /* 0x0000000454007c0c */ /* 0x000fe4000bf86270 */
[----:B------:R-:W-:Y:S02]  /*15e60*/  @!P3 LEA.HI R88, R88, R88, RZ, 0x1 ;  /* 0x000000585858b211 */ /* 0x000fe400078f08ff */
[----:B------:R-:W-:Y:S02]  /*15e70*/  @!P1 LOP3.LUT R81, R0, 0xfffffffe, RZ, 0xc0, !PT ;  /* 0xfffffffe00519812 */ /* 0x000fe400078ec0ff */
[----:B0-----:R-:W-:Y:S02]  /*15e80*/  @!P3 LOP3.LUT R79, R88, 0xfffffffe, RZ, 0xc0, !PT ;  /* 0xfffffffe584fb812 */ /* 0x001fe400078ec0ff */
[----:B------:R-:W-:Y:S01]  /*15e90*/  @!P6 LEA.HI R0, R80, R80, RZ, 0x1 ;  /* 0x000000505000e211 */ /* 0x000fe200078f08ff */
[----:B------:R-:W-:Y:S01]  /*15ea0*/  @!P1 IMAD.WIDE R80, R81, 0x4, R102 ;  /* 0x0000000451509825 */ /* 0x000fe200078e0266 */
[----:B------:R-:W-:-:S02]  /*15eb0*/  @!P5 LEA.HI R86, R86, R86, RZ, 0x1 ;  /* 0x000000565656d211 */ /* 0x000fc400078f08ff */
[----:B------:R-:W-:Y:S01]  /*15ec0*/  @!P6 LOP3.LUT R83, R0, 0xfffffffe, RZ, 0xc0, !PT ;  /* 0xfffffffe0053e812 */ /* 0x000fe200078ec0ff */
[--C-:B------:R-:W-:Y:S01]  /*15ed0*/  @!P3 IMAD.WIDE R78, R79, 0x4, R102.reuse ;  /* 0x000000044f4eb825 */ /* 0x100fe200078e0266 */
[----:B------:R-:W-:Y:S02]  /*15ee0*/  @!P2 LEA.HI R82, R82, R82, RZ, 0x1 ;  /* 0x000000525252a211 */ /* 0x000fe400078f08ff */
[----:B------:R-:W-:Y:S01]  /*15ef0*/  @!P4 LEA.HI R84, R84, R84, RZ, 0x1 ;  /* 0x000000545454c211 */ /* 0x000fe200078f08ff */
[--C-:B-1----:R-:W-:Y:S01]  /*15f00*/  @!P6 IMAD.WIDE R64, R83, 0x4, R102.reuse ;  /* 0x000000045340e825 */ /* 0x102fe200078e0266 */
[----:B------:R-:W-:Y:S01]  /*15f10*/  @!P5 LOP3.LUT R75, R86, 0xfffffffe, RZ, 0xc0, !PT ;  /* 0xfffffffe564bd812 */ /* 0x000fe200078ec0ff */
[----:B------:R0:W-:Y:S01]  /*15f20*/  @!P3 ST.E.64 desc[UR58][R78.64], R58 ;  /* 0x0000003a4e00b985 */ /* 0x0001e2000c101b3a */
[----:B------:R-:W-:Y:S01]  /*15f30*/  @!P2 LOP3.LUT R83, R82, 0xfffffffe, RZ, 0xc0, !PT ;  /* 0xfffffffe5253a812 */ /* 0x000fe200078ec0ff */
[----:B------:R-:W-:Y:S02]  /*15f40*/  VIADD R0, R101, 0x90 ;  /* 0x0000009065007836 */ /* 0x000fe40000000000 */
[----:B------:R-:W-:Y:S01]  /*15f50*/  @!P5 IMAD.WIDE R74, R75, 0x4, R102 ;  /* 0x000000044b4ad825 */ /* 0x000fe200078e0266 */
[----:B------:R1:W-:Y:S02]  /*15f60*/  @!P1 ST.E.64 desc[UR58][R80.64], R60 ;  /* 0x0000003c50009985 */ /* 0x0003e4000c101b3a */
[----:B------:R-:W-:-:S02]  /*15f70*/  ISETP.GE.AND P1, PT, R0, UR4, PT ;  /* 0x0000000400007c0c */ /* 0x000fc4000bf26270 */
[----:B------:R2:W-:Y:S04]  /*15f80*/  @!P6 ST.E.64 desc[UR58][R64.64], R56 ;  /* 0x000000384000e985 */ /* 0x0005e8000c101b3a */
[----:B------:R-:W-:Y:S01]  /*15f90*/  @!P5 ST.E.64 desc[UR58][R74.64], R54 ;  /* 0x000000364a00d985 */ /* 0x000fe2000c101b3a */
[----:B0-----:R-:W-:Y:S01]  /*15fa0*/  @!P4 LOP3.LUT R79, R84, 0xfffffffe, RZ, 0xc0, !PT ;  /* 0xfffffffe544fc812 */ /* 0x001fe200078ec0ff */
[----:B------:R-:W-:-:S04]  /*15fb0*/  @!P2 IMAD.WIDE R58, R83, 0x4, R102 ;  /* 0x00000004533aa825 */ /* 0x000fc800078e0266 */
[----:B-1----:R-:W-:Y:S01]  /*15fc0*/  @!P4 IMAD.WIDE R60, R79, 0x4, R102 ;  /* 0x000000044f3cc825 */ /* 0x002fe200078e0266 */
[----:B------:R0:W-:Y:S01]  /*15fd0*/  @!P2 ST.E.64 desc[UR58][R58.64], R50 ;  /* 0x000000323a00a985 */ /* 0x0001e2000c101b3a */
[----:B------:R-:W-:Y:S02]  /*15fe0*/  @!P1 LEA.HI R0, R0, R0, RZ, 0x1 ;  /* 0x0000000000009211 */ /* 0x000fe400078f08ff */
        /* <DEDUP_REMOVED lines=11> */
[----:B0-----:R-:W-:-:S03]  /*160a0*/  @!P1 LOP3.LUT R51, R0, 0xfffffffe, RZ, 0xc0, !PT ;  /* 0xfffffffe00339812 */ /* 0x001fc600078ec0ff */
[----:B------:R-:W-:Y:S02]  /*160b0*/  @!P2 LEA.HI R78, R78, R78, RZ, 0x1 ;  /* 0x0000004e4e4ea211 */ /* 0x000fe400078f08ff */
[----:B------:R-:W-:Y:S02]  /*160c0*/  @!P3 LEA.HI R79, R79, R79, RZ, 0x1 ;  /* 0x0000004f4f4fb211 */ /* 0x000fe400078f08ff */
[----:B------:R-:W-:Y:S02]  /*160d0*/  @!P4 LEA.HI R80, R80, R80, RZ, 0x1 ;  /* 0x000000505050c211 */ /* 0x000fe400078f08ff */
[----:B------:R-:W-:Y:S02]  /*160e0*/  @!P5 LEA.HI R56, R56, R56, RZ, 0x1 ;  /* 0x000000383838d211 */ /* 0x000fe400078f08ff */
[----:B------:R-:W-:Y:S02]  /*160f0*/  @!P6 LEA.HI R50, R57, R57, RZ, 0x1 ;  /* 0x000000393932e211 */ /* 0x000fe400078f08ff */
[----:B-1----:R-:W-:-:S02]  /*16100*/  @!P2 LOP3.LUT R53, R78, 0xfffffffe, RZ, 0xc0, !PT ;  /* 0xfffffffe4e35a812 */ /* 0x002fc400078ec0ff */
        /* <DEDUP_REMOVED lines=16> */
.L_x_4129:
[----:B------:R-:W-:Y:S05]  /*16210*/  BSYNC B0 ;  /* 0x0000000000007941 */ /* 0x000fea0003800000 */
.L_x_4128:
[----:B------:R-:W-:Y:S01]  /*16220*/  ISETP.GE.AND P1, PT, R104, R105, PT ;  /* 0x000000696800720c */ /* 0x000fe20003f26270 */
[----:B-1----:R1:W3:Y:S01]  /*16230*/  SHFL.IDX PT, R35, R107, 0x1, 0x1c1f ;  /* 0x003c1f006b237f89 */ /* 0x0022e200000e0000 */
        /* <DEDUP_REMOVED lines=23> */
[----:B-1-3--:R-:W-:Y:S06]  /*163b0*/  @P1 BRA `(.L_x_4044) ;  /* 0x0000005800041947 */ /* 0x00afec0003800000 */
        /* <DEDUP_REMOVED lines=54> */
[----:B---3--:R-:W-:-:S02]  /*16720*/  VIADD R18, R101, 0x60 ;  /* 0x0000006065127836 */ /* 0x008fc40000000000 */
        /* <DEDUP_REMOVED lines=27> */
[----:B---3--:R-:W-:Y:S02]  /*168e0*/  @!P4 LOP3.LUT R11, R18, 0xfffffffe, RZ, 0xc0, !PT ;  /* 0xfffffffe120bc812 */ /* 0x008fe400078ec0ff */
        /* <DEDUP_REMOVED lines=19> */
[----:B---3--:R-:W-:Y:S01]  /*16a20*/  @!P2 LOP3.LUT R11, R16, 0xfffffffe, RZ, 0xc0, !PT ;  /* 0xfffffffe100ba812 */ /* 0x008fe200078ec0ff */
        /* <DEDUP_REMOVED lines=41> */
.L_x_4127:
        /* <DEDUP_REMOVED lines=12> */
[----:B------:R-:W0:Y:S01]  /*16d80*/  S2UR UR10, SR_CTAID.Z ;  /* 0x00000000000a79c3 */ /* 0x000e220000002700 */
[----:B------:R-:W-:Y:S01]  /*16d90*/  ISETP.NE.AND P0, PT, R6, 0x1, PT ;  /* 0x000000010600780c */ /* 0x000fe20003f05270 */
[----:B------:R-:W-:Y:S01]  /*16da0*/  USHF.R.S32.HI UR6, URZ, 0x1f, UR55 ;  /* 0x0000001f3f067899 */ /* 0x000fe20008011437 */
[----:B------:R-:W-:Y:S01]  /*16db0*/  IMAD.MOV.U32 R5, RZ, RZ, R0 ;  /* 0x000000ffff057224 */ /* 0x000fe200078e0000 */
[----:B------:R-:W-:Y:S02]  /*16dc0*/  ULDC.64 UR8, c[0x0][0xbd0] ;  /* 0x0002f40000087ab9 */ /* 0x000fe40000000a00 */
[----:B------:R-:W-:Y:S02]  /*16dd0*/  UIMAD UR6, UR6, UR8, URZ ;  /* 0x00000008060672a4 */ /* 0x000fe4000f8e023f */
[----:B------:R-:W1:Y:S01]  /*16de0*/  LDC.64 R10, c[0x0][0xbd8] ;  /* 0x0002f600ff0a7b82 */ /* 0x000e620000000a00 */
[----:B------:R-:W-:Y:S02]  /*16df0*/  UIMAD.WIDE.U32 UR4, UR55, UR8, URZ ;  /* 0x00000008370472a5 */ /* 0x000fe4000f8e003f */
[----:B------:R-:W-:-:S04]  /*16e00*/  UIMAD UR6, UR55, UR9, UR6 ;  /* 0x00000009370672a4 */ /* 0x000fc8000f8e0206 */
[----:B------:R-:W-:Y:S01]  /*16e10*/  UIADD3 UR6, UR5, UR6, URZ ;  /* 0x0000000605067290 */ /* 0x000fe2000fffe03f */
[----:B------:R-:W2:Y:S01]  /*16e20*/  @P0 LDC R7, c[0x0][0xbec] ;  /* 0x0002fb00ff070b82 */ /* 0x000ea20000000800 */
[----:B------:R-:W-:Y:S02]  /*16e30*/  IMAD.U32 R3, RZ, RZ, UR5 ;  /* 0x00000005ff037e24 */ /* 0x000fe4000f8e00ff */
[----:B------:R-:W-:Y:S01]  /*16e40*/  IMAD.U32 R2, RZ, RZ, UR4 ;  /* 0x00000004ff027e24 */ /* 0x000fe2000f8e00ff */
[----:B------:R-:W-:Y:S01]  /*16e50*/  ULDC.64 UR4, c[0x0][0xbe0] ;  /* 0x0002f80000047ab9 */ /* 0x000fe20000000a00 */
[----:B------:R-:W-:Y:S01]  /*16e60*/  IMAD.U32 R3, RZ, RZ, UR6 ;  /* 0x00000006ff037e24 */ /* 0x000fe2000f8e00ff */
[----:B0-----:R-:W-:Y:S02]  /*16e70*/  USHF.R.S32.HI UR10, URZ, 0x1f, UR10 ;  /* 0x0000001f3f0a7899 */ /* 0x001fe4000801140a */
[----:B------:R-:W0:Y:S04]  /*16e80*/  @P0 LDC R9, c[0x0][0xbf0] ;  /* 0x0002fc00ff090b82 */ /* 0x000e280000000800 */
[----:B-1----:R-:W-:-:S04]  /*16e90*/  IMAD R12, R10, UR10, RZ ;  /* 0x0000000a0a0c7c24 */ /* 0x002fc8000f8e02ff */
[----:B------:R-:W1:Y:S01]  /*16ea0*/  S2UR UR7, SR_CTAID.Y ;  /* 0x00000000000779c3 */ /* 0x000e620000002600 */
[----:B--2---:R-:W-:-:S07]  /*16eb0*/  @P0 IMAD.HI.U32 R4, R0, R7, RZ ;  /* 0x0000000700040227 */ /* 0x004fce00078e00ff */
[----:B------:R-:W1:Y:S01]  /*16ec0*/  LDC R8, c[0x0][0xc50] ;  /* 0x00031400ff087b82 */ /* 0x000e620000000800 */
[----:B------:R-:W-:-:S07]  /*16ed0*/  IMAD R7, RZ, RZ, -UR55 ;  /* 0x80000037ff077e24 */ /* 0x000fce000f8e02ff */
[----:B------:R-:W2:Y:S01]  /*16ee0*/  S2UR UR10, SR_CTAID.Z ;  /* 0x00000000000a79c3 */ /* 0x000ea20000002700 */
[----:B0-----:R-:W-:Y:S01]  /*16ef0*/  @P0 SHF.R.U32.HI R5, RZ, R9, R4 ;  /* 0x00000009ff050219 */ /* 0x001fe20000011604 */
[----:B-1----:R-:W-:-:S04]  /*16f00*/  IMAD R9, R8, R7, UR7 ;  /* 0x0000000708097e24 */ /* 0x002fc8000f8e0207 */
[----:B------:R-:W-:Y:S01]  /*16f10*/  IMAD.MOV R7, RZ, RZ, -R5 ;  /* 0x000000ffff077224 */ /* 0x000fe200078e0a05 */
[----:B------:R-:W-:-:S03]  /*16f20*/  SHF.R.S32.HI R4, RZ, 0x1f, R9 ;  /* 0x0000001fff047819 */ /* 0x000fc60000011409 */
[----:B------:R-:W-:Y:S02]  /*16f30*/  IMAD R7, R6, R7, R0 ;  /* 0x0000000706077224 */ /* 0x000fe400078e0200 */
[----:B--2---:R-:W-:Y:S02]  /*16f40*/  IMAD R11, R11, UR10, R12 ;  /* 0x0000000a0b0b7c24 */ /* 0x004fe4000f8e020c */
[----:B------:R-:W-:Y:S01]  /*16f50*/  IMAD.WIDE.U32 R2, R10, UR10, R2 ;  /* 0x0000000a0a027c25 */ /* 0x000fe2000f8e0002 */
[----:B------:R-:W-:-:S03]  /*16f60*/  SHF.R.S32.HI R0, RZ, 0x1f, R7 ;  /* 0x0000001fff007819 */ /* 0x000fc60000011407 */
[----:B------:R-:W-:Y:S02]  /*16f70*/  IMAD.IADD R3, R11, 0x1, R3 ;  /* 0x000000010b037824 */ /* 0x000fe400078e0203 */
[----:B------:R-:W-:Y:S02]  /*16f80*/  IMAD R4, R4, UR4, RZ ;  /* 0x0000000404047c24 */ /* 0x000fe4000f8e02ff */
[----:B------:R-:W-:-:S04]  /*16f90*/  IMAD.WIDE.U32 R2, R9, UR4, R2 ;  /* 0x0000000409027c25 */ /* 0x000fc8000f8e0002 */
[----:B------:R-:W-:Y:S01]  /*16fa0*/  IMAD R4, R9, UR5, R4 ;  /* 0x0000000509047c24 */ /* 0x000fe2000f8e0204 */
[----:B------:R-:W-:Y:S01]  /*16fb0*/  SHF.R.S32.HI R9, RZ, 0x1f, R5 ;  /* 0x0000001fff097819 */ /* 0x000fe20000011405 */
[----:B------:R-:W-:Y:S01]  /*16fc0*/  ULDC.64 UR4, c[0x0][0xbc8] ;  /* 0x0002f20000047ab9 */ /* 0x000fe20000000a00 */
[----:B------:R-:W-:Y:S01]  /*16fd0*/  IADD3 R2, P0, R5, R2, RZ ;  /* 0x0000000205027210 */ /* 0x000fe20007f1e0ff */
[----:B------:R-:W-:-:S03]  /*16fe0*/  IMAD R0, R0, UR4, RZ ;  /* 0x0000000400007c24 */ /* 0x000fc6000f8e02ff */
[----:B------:R-:W-:Y:S01]  /*16ff0*/  IADD3.X R3, R9, R3, R4, P0, !PT ;  /* 0x0000000309037210 */ /* 0x000fe200007fe404 */
        /* <DEDUP_REMOVED lines=9> */
.L_x_4042:
[----:B------:R-:W-:-:S08]  /*17090*/  NOP ;  /* 0x0000000000007918 */ /* 0x000fd00000000000 */
[----:B0-----:R-:W0:-:S00]  /*170a0*/  USETMAXREG.DEALLOC.CTAPOOL 0x18 ;  /* 0x00000018000079c8 */ /* 0x001e0000080e0500 */
        /* <DEDUP_REMOVED lines=16> */
.L_x_4130:
[----:B------:R-:W-:Y:S01]  /*171b0*/  ULDC UR8, c[0x0][0xc50] ;  /* 0x0003140000087ab9 */ /* 0x000fe20000000800 */
[----:B------:R-:W-:Y:S01]  /*171c0*/  UMOV UR36, UR7 ;  /* 0x0000000700247c82 */ /* 0x000fe20008000000 */
[----:B------:R-:W-:-:S11]  /*171d0*/  UISETP.NE.AND UP0, UPT, UR8, 0x1, UPT ;  /* 0x000000010800788c */ /* 0x000fd6000bf05270 */
[----:B------:R-:W-:Y:S01]  /*171e0*/  @UP0 ULDC UR4, c[0x0][0xc54] ;  /* 0x0003150000040ab9 */ /* 0x000fe20000000800 */
[----:B------:R-:W-:Y:S01]  /*171f0*/  @UP0 ULDC UR6, c[0x0][0xc58] ;  /* 0x0003160000060ab9 */ /* 0x000fe20000000800 */
[----:B------:R-:W-:-:S04]  /*17200*/  UIMAD.WIDE.U32 UR4, UR7, UR4, URZ ;  /* 0x00000004070472a5 */ /* 0x000fc8000f8e003f */
[----:B------:R-:W-:-:S12]  /*17210*/  @UP0 USHF.R.U32.HI UR36, URZ, UR6, UR5 ;  /* 0x000000063f240299 */ /* 0x000fd80008011605 */
.L_x_4131:
        /* <DEDUP_REMOVED lines=41> */
.L_x_4134:
[----:B------:R-:W-:-:S11]  /*174b0*/  UISETP.NE.AND UP0, UPT, UR5, 0x1, UPT ;  /* 0x000000010500788c */ /* 0x000fd6000bf05270 */
[----:B------:R-:W-:Y:S02]  /*174c0*/  @UP0 ULDC.64 UR10, c[0x0][0x9e8] ;  /* 0x00027a00000a0ab9 */ /* 0x000fe40000000a00 */
[----:B------:R-:W-:-:S04]  /*174d0*/  UIMAD.WIDE.U32 UR8, UR7, UR10, URZ ;  /* 0x0000000a070872a5 */ /* 0x000fc8000f8e003f */
[----:B------:R-:W-:-:S12]  /*174e0*/  @UP0 USHF.R.U32.HI UR7, URZ, UR11, UR9 ;  /* 0x0000000b3f070299 */ /* 0x000fd80008011609 */
.L_x_4135:
[----:B------:R-:W-:-:S04]  /*174f0*/  UIMAD UR7, UR7, UR5, UR5 ;  /* 0x00000005070772a4 */ /* 0x000fc8000f8e0205 */
[----:B------:R-:W-:-:S04]  /*17500*/  UISETP.LT.AND UP0, UPT, UR4, UR7, UPT ;  /* 0x000000070400728c */ /* 0x000fc8000bf01270 */
[----:B------:R-:W-:-:S12]  /*17510*/  USEL UR4, UR4, UR7, UP0 ;  /* 0x0000000704047287 */ /* 0x000fd80008000000 */
.L_x_4133:
[----:B------:R-:W-:Y:S02]  /*17520*/  UIMAD UR8, UR14, UR16, 0x9f ;  /* 0x0000009f0e0874a4 */ /* 0x000fe4000f8e0210 */
[----:B------:R-:W-:Y:S02]  /*17530*/  UIADD3 UR10, UR4, 0x9f, URZ ;  /* 0x0000009f040a7890 */ /* 0x000fe4000fffe03f */
[----:B------:R-:W-:Y:S02]  /*17540*/  UIMAD.WIDE UR8, UR8, 0x66666667, URZ ;  /* 0x66666667080878a5 */ /* 0x000fe4000f8e023f */
[----:B------:R-:W-:Y:S01]  /*17550*/  UIMAD.WIDE UR10, UR10, 0x66666667, URZ ;  /* 0x666666670a0a78a5 */ /* 0x000fe2000f8e023f */
[----:B------:R-:W-:Y:S01]  /*17560*/  @UP1 ULDC UR12, c[0x0][0x44c] ;  /* 0x00011300000c1ab9 */ /* 0x000fe20000000800 */
[----:B------:R-:W-:Y:S02]  /*17570*/  USHF.R.U32.HI UR8, URZ, 0x1f, UR9 ;  /* 0x0000001f3f087899 */ /* 0x000fe40008011609 */
[----:B------:R-:W-:-:S02]  /*17580*/  UIMAD.WIDE.U32 UR12, UR40, UR12, URZ ;  /* 0x0000000c280c72a5 */ /* 0x000fc4000f8e003f */
[----:B------:R-:W-:Y:S01]  /*17590*/  USHF.R.U32.HI UR4, URZ, 0x1f, UR11 ;  /* 0x0000001f3f047899 */ /* 0x000fe2000801160b */
[----:B------:R-:W-:Y:S01]  /*175a0*/  @UP1 ULDC UR17, c[0x0][0x450] ;  /* 0x0001140000111ab9 */ /* 0x000fe20000000800 */
[----:B------:R-:W-:Y:S01]  /*175b0*/  UMOV UR7, UR40 ;  /* 0x0000002800077c82 */ /* 0x000fe20008000000 */
[----:B------:R-:W-:Y:S02]  /*175c0*/  UIMAD UR14, UR14, UR16, -UR15 ;  /* 0x000000100e0e72a4 */ /* 0x000fe4000f8e0a0f */
[----:B------:R-:W-:Y:S02]  /*175d0*/  @UP1 USHF.R.U32.HI UR7, URZ, UR17, UR13 ;  /* 0x000000113f071299 */ /* 0x000fe4000801160d */
[----:B------:R-:W-:Y:S02]  /*175e0*/  ULEA.HI.SX32 UR8, UR9, UR8, 0x1a ;  /* 0x0000000809087291 */ /* 0x000fe4000f8fd23f */
[----:B------:R-:W-:Y:S02]  /*175f0*/  ULEA.HI.SX32 UR4, UR11, UR4, 0x1a ;  /* 0x000000040b047291 */ /* 0x000fe4000f8fd23f */
[----:B------:R-:W-:-:S02]  /*17600*/  UIADD3 UR7, UR14, UR7, URZ ;  /* 0x000000070e077290 */ /* 0x000fc4000fffe03f */
[----:B------:R-:W-:Y:S01]  /*17610*/  UISETP.LT.AND UP0, UPT, UR8, UR4, UPT ;  /* 0x000000040800728c */ /* 0x000fe2000bf01270 */
[----:B------:R-:W-:Y:S02]  /*17620*/  ULDC UR10, c[0x0][0x9dc] ;  /* 0x00027700000a7ab9 */ /* 0x000fe40000000800 */
[----:B------:R-:W-:Y:S02]  /*17630*/  UIADD3 UR10, UR7, -UR10, URZ ;  /* 0x8000000a070a7290 */ /* 0x000fe4000fffe03f */
[----:B------:R-:W-:Y:S01]  /*17640*/  USEL UR11, UR8, UR4, UP0 ;  /* 0x00000004080b7287 */ /* 0x000fe20008000000 */
        /* <DEDUP_REMOVED lines=11> */
.L_x_4137:
[----:B------:R-:W-:-:S11]  /*17700*/  UISETP.NE.AND UP0, UPT, UR5, 0x1, UPT ;  /* 0x000000010500788c */ /* 0x000fd6000bf05270 */
[----:B------:R-:W-:Y:S02]  /*17710*/  @UP0 ULDC.64 UR12, c[0x0][0x9e8] ;  /* 0x00027a00000c0ab9 */ /* 0x000fe40000000a00 */
[----:B------:R-:W-:-:S04]  /*17720*/  UIMAD.WIDE.U32 UR8, UR7, UR12, URZ ;  /* 0x0000000c070872a5 */ /* 0x000fc8000f8e003f */
[----:B------:R-:W-:-:S12]  /*17730*/  @UP0 USHF.R.U32.HI UR7, URZ, UR13, UR9 ;  /* 0x0000000d3f070299 */ /* 0x000fd80008011609 */
.L_x_4138:
[----:B------:R-:W-:-:S04]  /*17740*/  UIMAD UR5, UR7, UR5, URZ ;  /* 0x00000005070572a4 */ /* 0x000fc8000f8e023f */
[----:B------:R-:W-:-:S04]  /*17750*/  UISETP.LT.AND UP0, UPT, UR10, UR5, UPT ;  /* 0x000000050a00728c */ /* 0x000fc8000bf01270 */
[----:B------:R-:W-:-:S12]  /*17760*/  USEL UR10, UR10, UR5, !UP0 ;  /* 0x000000050a0a7287 */ /* 0x000fd8000c000000 */
.L_x_4136:
[----:B------:R-:W-:Y:S02]  /*17770*/  UIMAD.WIDE UR4, UR10, 0x66666667, URZ ;  /* 0x666666670a0478a5 */ /* 0x000fe4000f8e023f */
[----:B------:R-:W-:Y:S02]  /*17780*/  USHF.R.U32.HI UR12, URZ, 0x10, UR6 ;  /* 0x000000103f0c7899 */ /* 0x000fe40008011606 */
[----:B------:R-:W-:Y:S02]  /*17790*/  USHF.R.U32.HI UR4, URZ, 0x1f, UR5 ;  /* 0x0000001f3f047899 */ /* 0x000fe40008011605 */
[----:B------:R-:W-:Y:S02]  /*177a0*/  ULOP3.LUT UR39, UR6, 0xffff, URZ, 0xc0, !UPT ;  /* 0x0000ffff06277892 */ /* 0x000fe4000f8ec03f */
[----:B------:R-:W-:-:S04]  /*177b0*/  ULEA.HI.SX32 UR4, UR5, UR4, 0x1a ;  /* 0x0000000405047291 */ /* 0x000fc8000f8fd23f */
        /* <DEDUP_REMOVED lines=40> */
.L_x_4139:
[----:B------:R-:W-:Y:S01]  /*17a40*/  UIMAD UR39, UR39, UR4, UR10 ;  /* 0x00000004272772a4 */ /* 0x000fe2000f8e020a */
[----:B------:R-:W-:-:S05]  /*17a50*/  IMAD.U32 R0, RZ, RZ, UR11 ;  /* 0x0000000bff007e24 */ /* 0x000fca000f8e00ff */
[----:B------:R-:W-:-:S05]  /*17a60*/  IMAD.U32 R3, RZ, RZ, UR39 ;  /* 0x00000027ff037e24 */ /* 0x000fca000f8e00ff */
[----:B------:R-:W-:Y:S01]  /*17a70*/  VIADDMNMX R2, R3, UR4, R0, PT ;  /* 0x0000000403027c46 */ /* 0x000fe2000b800100 */
[----:B------:R-:W-:Y:S02]  /*17a80*/  IMAD.MOV.U32 R0, RZ, RZ, RZ ;  /* 0x000000ffff007224 */ /* 0x000fe400078e00ff */
[----:B------:R-:W-:Y:S01]  /*17a90*/  IMAD.MOV.U32 R3, RZ, RZ, 0x1 ;  /* 0x00000001ff037424 */ /* 0x000fe200078e00ff */
[----:B------:R-:W-:Y:S01]  /*17aa0*/  ISETP.GT.AND P0, PT, R2, UR39, PT ;  /* 0x0000002702007c0c */ /* 0x000fe2000bf04270 */
[----:B------:R0:W-:Y:S02]  /*17ab0*/  STL [R1], R2 ;  /* 0x0000000201007387 */ /* 0x0001e40000100800 */
[----:B0-----:R-:W-:-:S10]  /*17ac0*/  IMAD.MOV.U32 R2, RZ, RZ, 0x1 ;  /* 0x00000001ff027424 */ /* 0x001fd400078e00ff */
        /* <DEDUP_REMOVED lines=24> */
.L_x_4140:
        /* <DEDUP_REMOVED lines=20> */
.L_x_4141:
        /* <DEDUP_REMOVED lines=20> */
.L_x_4142:
        /* <DEDUP_REMOVED lines=18> */
.L_x_4143:
        /* <DEDUP_REMOVED lines=9> */
[----:B------:R-:W-:Y:S01]  /*18080*/  SHF.R.U32.HI R0, RZ, 0x1, R6 ;  /* 0x00000001ff007819 */ /* 0x000fe20000011606 */
[----:B------:R-:W-:Y:S01]  /*18090*/  UMOV UR4, 0xffffffff ;  /* 0xffffffff00047882 */ /* 0x000fe20000000000 */
[----:B------:R-:W-:Y:S02]  /*180a0*/  LOP3.LUT R8, R6, 0x7f, RZ, 0xc0, !PT ;  /* 0x0000007f06087812 */ /* 0x000fe400078ec0ff */
[----:B------:R-:W-:Y:S02]  /*180b0*/  LOP3.LUT R5, R19, 0x180, RZ, 0xc0, !PT ;  /* 0x0000018013057812 */ /* 0x000fe400078ec0ff */
[----:B------:R-:W-:Y:S01]  /*180c0*/  LOP3.LUT R16, R16, 0xfffffffe, RZ, 0xc0, !PT ;  /* 0xfffffffe10107812 */ /* 0x000fe200078ec0ff */
[----:B0-----:R-:W0:Y:S01]  /*180d0*/  LDC.64 R2, c[0x0][0x418] ;  /* 0x00010600ff027b82 */ /* 0x001e220000000a00 */
[----:B------:R-:W-:Y:S01]  /*180e0*/  LOP3.LUT R0, R5, 0x30, R0, 0xf8, !PT ;  /* 0x0000003005007812 */ /* 0x000fe200078ef800 */
[----:B------:R-:W-:-:S05]  /*180f0*/  IMAD.SHL.U32 R5, R6, 0x8, RZ ;  /* 0x0000000806057824 */ /* 0x000fca00078e00ff */
[----:B------:R-:W-:Y:S01]  /*18100*/  LOP3.LUT R0, R0, 0x30, R5, 0x78, !PT ;  /* 0x0000003000007812 */ /* 0x000fe200078e7805 */
[----:B------:R-:W-:-:S03]  /*18110*/  IMAD.SHL.U32 R5, R8, 0x10, RZ ;  /* 0x0000001008057824 */ /* 0x000fc600078e00ff */
[----:B------:R-:W-:Y:S01]  /*18120*/  LOP3.LUT R19, R0, 0x640, R19, 0xf8, !PT ;  /* 0x0000064000137812 */ /* 0x000fe200078ef813 */
[C---:B------:R-:W-:Y:S01]  /*18130*/  IMAD.SHL.U32 R0, R6.reuse, 0x20, RZ ;  /* 0x0000002006007824 */ /* 0x040fe200078e00ff */
[----:B------:R-:W-:Y:S01]  /*18140*/  LOP3.LUT R7, R5, 0x600, RZ, 0xc0, !PT ;  /* 0x0000060005077812 */ /* 0x000fe200078ec0ff */
[----:B------:R-:W-:-:S03]  /*18150*/  IMAD.SHL.U32 R5, R6, 0x4, RZ ;  /* 0x0000000406057824 */ /* 0x000fc600078e00ff */
[----:B------:R-:W-:-:S04]  /*18160*/  LOP3.LUT R4, R0, 0x80, RZ, 0xc0, !PT ;  /* 0x0000008000047812 */ /* 0x000fc800078ec0ff */
[--C-:B------:R-:W-:Y:S02]  /*18170*/  LOP3.LUT R4, R4, 0x10, R6.reuse, 0xf8, !PT ;  /* 0x0000001004047812 */ /* 0x100fe400078ef806 */
[----:B------:R-:W-:Y:S02]  /*18180*/  SHF.R.U32.HI R6, RZ, 0x5, R6 ;  /* 0x00000005ff067819 */ /* 0x000fe40000011606 */
[----:B0-----:R-:W-:Y:S02]  /*18190*/  ISETP.NE.U32.AND P0, PT, R2, RZ, PT ;  /* 0x000000ff0200720c */ /* 0x001fe40003f05070 */
[----:B------:R-:W-:Y:S02]  /*181a0*/  LOP3.LUT R4, R4, 0x10, R5, 0x78, !PT ;  /* 0x0000001004047812 */ /* 0x000fe400078e7805 */
[----:B------:R-:W-:Y:S02]  /*181b0*/  ISETP.NE.AND.EX P1, PT, R3, RZ, PT, P0 ;  /* 0x000000ff0300720c */ /* 0x000fe40003f25300 */
[----:B------:R-:W-:-:S02]  /*181c0*/  LOP3.LUT R5, R7, 0x60, R0, 0xf8, !PT ;  /* 0x0000006007057812 */ /* 0x000fc400078ef800 */
[----:B------:R-:W-:Y:S02]  /*181d0*/  LOP3.LUT R6, R6, 0x3, RZ, 0xc0, !PT ;  /* 0x0000000306067812 */ /* 0x000fe400078ec0ff */
[----:B------:R-:W-:-:S04]  /*181e0*/  LOP3.LUT R5, R5, 0x100, R0, 0xf8, !PT ;  /* 0x0000010005057812 */ /* 0x000fc800078ef800 */
[----:B------:R-:W-:-:S03]  /*181f0*/  LOP3.LUT R18, R5, R4, RZ, 0xfc, !PT ;  /* 0x0000000405127212 */ /* 0x000fc600078efcff */
[----:B------:R-:W-:Y:S02]  /*18200*/  @P1 LOP3.LUT R16, R16, 0x1, RZ, 0xfc, !PT ;  /* 0x0000000110101812 */ /* 0x000fe400078efcff */
[----:B--2---:R-:W-:Y:S01]  /*18210*/  SHF.R.S32.HI R10, RZ, 0x1f, R9 ;  /* 0x0000001fff0a7819 */ /* 0x004fe20000011409 */
[----:B------:R0:W-:Y:S01]  /*18220*/  STL [R1+0x8], R9 ;  /* 0x0000080901007387 */ /* 0x0001e20000100800 */
[----:B------:R-:W-:-:S03]  /*18230*/  SEL R17, R9, RZ, !P1 ;  /* 0x000000ff09117207 */ /* 0x000fc60004800000 */
[----:B------:R0:W-:Y:S01]  /*18240*/  STL [R1+0xc], R10 ;  /* 0x00000c0a01007387 */ /* 0x0001e20000100800 */
[----:B------:R-:W-:Y:S05]  /*18250*/  BRA.DIV UR4, `(.L_x_4144) ;  /* 0x0000003e043c7947 */ /* 0x000fea000b800000 */
[----:B------:R1:W2:Y:S02]  /*18260*/  SHFL.IDX PT, R14, R6, RZ, 0x1f ;  /* 0x00001fff060e7589 */ /* 0x0002a400000e0000 */
.L_x_4199:
[----:B--2---:R-:W-:Y:S02]  /*18270*/  ISETP.NE.AND P0, PT, R14, RZ, PT ;  /* 0x000000ff0e00720c */ /* 0x004fe40003f05270 */
[----:B------:R-:W-:Y:S02]  /*18280*/  PLOP3.LUT P2, PT, PT, PT, PT, 0x8, 0x0 ;  /* 0x000000000000781c */ /* 0x000fe40003f4e170 */
[----:B------:R-:W-:-:S11]  /*18290*/  LOP3.LUT R16, R16, 0xfffffffd, RZ, 0xc0, !PT ;  /* 0xfffffffd10107812 */ /* 0x000fd600078ec0ff */
[----:B------:R-:W-:Y:S01]  /*182a0*/  @P2 LOP3.LUT R16, R16, 0x2, RZ, 0xfc, !PT ;  /* 0x0000000210102812 */ /* 0x000fe200078efcff */
[----:B------:R-:W-:Y:S06]  /*182b0*/  @P0 BRA `(.L_x_4145) ;  /* 0x00000004009c0947 */ /* 0x000fec0003800000 */
[----:B-1----:R-:W2:Y:S01]  /*182c0*/  LDL R6, [R1] ;  /* 0x0000000001067983 */ /* 0x002ea20000100800 */
[----:B------:R-:W-:Y:S01]  /*182d0*/  UMOV UR4, 0xffffffff ;  /* 0xffffffff00047882 */ /* 0x000fe20000000000 */
[----:B--2---:R-:W-:Y:S02]  /*182e0*/  VIADD R0, R6, 0xffffffff ;  /* 0xffffffff06007836 */ /* 0x004fe40000000000 */
[----:B------:R-:W-:Y:S05]  /*182f0*/  BRA.DIV UR4, `(.L_x_4146) ;  /* 0x0000003e04347947 */ /* 0x000fea000b800000 */
[----:B------:R-:W-:-:S13]  /*18300*/  ELECT P6, URZ, PT ;  /* 0x00000000003f782f */ /* 0x000fda00038c0000 */
.L_x_4202:
[----:B------:R-:W-:Y:S05]  /*18310*/  @!P6 BRA `(.L_x_4145) ;  /* 0x000000040084e947 */ /* 0x000fea0003800000 */
[----:B------:R-:W-:Y:S01]  /*18320*/  IMAD.MOV.U32 R17, RZ, RZ, R9 ;  /* 0x000000ffff117224 */ /* 0x000fe200078e0009 */
[----:B------:R-:W-:Y:S06]  /*18330*/  @!P1 BRA `(.L_x_4147) ;  /* 0x0000000000449947 */ /* 0x000fec0003800000 */
[----:B------:R-:W1:Y:S01]  /*18340*/  LDC R7, c[0x0][0x43c] ;  /* 0x00010f00ff077b82 */ /* 0x000e620000000800 */
[----:B------:R-:W-:Y:S01]  /*18350*/  ULDC.64 UR4, c[0x0][0x428] ;  /* 0x00010a0000047ab9 */ /* 0x000fe20000000a00 */
[----:B-1----:R-:W-:-:S13]  /*18360*/  ISETP.NE.AND P0, PT, R7, 0x1, PT ;  /* 0x000000010700780c */ /* 0x002fda0003f05270 */
        /* <DEDUP_REMOVED lines=14> */
.L_x_4147:
[----:B-1----:R-:W-:Y:S01]  /*18450*/  IMAD.MOV.U32 R2, RZ, RZ, 0x1 ;  /* 0x00000001ff027424 */ /* 0x002fe200078e00ff */
[----:B------:R-:W-:-:S04]  /*18460*/  ISETP.NE.AND P1, PT, R8, RZ, PT ;  /* 0x000000ff0800720c */ /* 0x000fc80003f25270 */
[----:B------:R-:W-:-:S04]  /*18470*/  SHF.L.U32 R2, R2, 0x1f, RZ ;  /* 0x0000001f02027819 */ /* 0x000fc800000006ff */
[----:B------:R-:W1:Y:S02]  /*18480*/  SYNCS.PHASECHK.TRANS64.TRYWAIT P0, [UR38+0x33480], R2 ;  /* 0x03348002ff0075a7 */ /* 0x000e640008000166 */
[----:B-1----:R-:W-:Y:S05]  /*18490*/  @!P0 BRA `(.L_x_4148) ;  /* 0x0000003800ec8947 */ /* 0x002fea0003800000 */
.L_x_4203:
[----:B------:R-:W-:Y:S05]  /*184a0*/  @P1 BRA `(.L_x_4149) ;  /* 0x0000000000181947 */ /* 0x000fea0003800000 */
[----:B------:R-:W2:Y:S01]  /*184b0*/  S2R R4, SR_TID.X ;  /* 0x0000000000047919 */ /* 0x000ea20000002100 */
[----:B-1----:R-:W-:-:S04]  /*184c0*/  IMAD.MOV.U32 R3, RZ, RZ, 0x7800 ;  /* 0x00007800ff037424 */ /* 0x002fc800078e00ff */
[----:B------:R3:W-:Y:S01]  /*184d0*/  SYNCS.ARRIVE.TRANS64 RZ, [UR38+0x33470], R3 ;  /* 0x03347003ffff79a7 */ /* 0x0007e20008000026 */
[----:B--2---:R-:W-:-:S13]  /*184e0*/  LOP3.LUT P0, RZ, R4, 0x1f, RZ, 0xc0, !PT ;  /* 0x0000001f04ff7812 */ /* 0x004fda000780c0ff */
[----:B---3--:R-:W-:Y:S05]  /*184f0*/  @!P0 BRA `(.L_x_4149) ;  /* 0x0000000000048947 */ /* 0x008fea0003800000 */
[----:B------:R-:W-:Y:S01]  /*18500*/  BPT.TRAP 0x1 ;  /* 0x000000040000795c */ /* 0x000fe20000300000 */
.L_x_4149:
        /* <DEDUP_REMOVED lines=27> */
[----:B------:R-:W3:Y:S02]  /*186c0*/  SYNCS.PHASECHK.TRANS64.TRYWAIT P0, [UR38+0x33440], R2 ;  /* 0x03344002ff0075a7 */ /* 0x000ee40008000166 */
[----:B--23--:R-:W-:Y:S05]  /*186d0*/  @!P0 BRA `(.L_x_4150) ;  /* 0x0000003800748947 */ /* 0x00cfea0003800000 */
.L_x_4204:
[----:B------:R-:W-:Y:S05]  /*186e0*/  @P1 BRA `(.L_x_4151) ;  /* 0x0000000000181947 */ /* 0x000fea0003800000 */
[----:B-1----:R-:W1:Y:S01]  /*186f0*/  S2R R3, SR_TID.X ;  /* 0x0000000000037919 */ /* 0x002e620000002100 */
[----:B------:R-:W-:-:S04]  /*18700*/  IMAD.MOV.U32 R2, RZ, RZ, 0x7800 ;  /* 0x00007800ff027424 */ /* 0x000fc800078e00ff */
[----:B------:R2:W-:Y:S01]  /*18710*/  SYNCS.ARRIVE.TRANS64 RZ, [UR38+0x33430], R2 ;  /* 0x03343002ffff79a7 */ /* 0x0005e20008000026 */
[----:B-1----:R-:W-:-:S13]  /*18720*/  LOP3.LUT P0, RZ, R3, 0x1f, RZ, 0xc0, !PT ;  /* 0x0000001f03ff7812 */ /* 0x002fda000780c0ff */
[----:B--2---:R-:W-:Y:S05]  /*18730*/  @!P0 BRA `(.L_x_4151) ;  /* 0x0000000000048947 */ /* 0x004fea0003800000 */
[----:B------:R-:W-:Y:S01]  /*18740*/  BPT.TRAP 0x1 ;  /* 0x000000040000795c */ /* 0x000fe20000300000 */
.L_x_4151:
[----:B------:R-:W-:Y:S01]  /*18750*/  ULDC.64 UR4, c[0x0][0x198] ;  /* 0x0000660000047ab9 */ /* 0x000fe20000000a00 */
[----:B------:R-:W-:Y:S01]  /*18760*/  R2UR UR11, R0 ;  /* 0x00000000000b72ca */ /* 0x000fe200000e0000 */
[----:B------:R-:W-:Y:S01]  /*18770*/  UIADD3 UR4, UP0, UR4, 0x370, URZ ;  /* 0x0000037004047890 */ /* 0x000fe2000ff1e03f */
[----:B------:R-:W-:Y:S01]  /*18780*/  R2UR UR13, R17 ;  /* 0x00000000110d72ca */ /* 0x000fe200000e0000 */
[----:B------:R-:W-:Y:S01]  /*18790*/  UIADD3 UR8, UR38, 0x24200, URZ ;  /* 0x0002420026087890 */ /* 0x000fe2000fffe03f */
[----:B------:R-:W-:Y:S01]  /*187a0*/  PLOP3.LUT P0, PT, PT, PT, PT, 0x80, 0x0 ;  /* 0x000000000000781c */ /* 0x000fe20003f0f070 */
[----:B------:R-:W-:Y:S01]  /*187b0*/  UIADD3 UR9, UR38, 0x33430, URZ ;  /* 0x0003343026097890 */ /* 0x000fe2000fffe03f */
[----:B------:R-:W-:Y:S01]  /*187c0*/  LOP3.LUT R16, R16, 0xfffffffd, RZ, 0xc0, !PT ;  /* 0xfffffffd10107812 */ /* 0x000fe200078ec0ff */
[----:B------:R-:W-:Y:S02]  /*187d0*/  UIADD3.X UR5, URZ, UR5, URZ, UP0, !UPT ;  /* 0x000000053f057290 */ /* 0x000fe400087fe43f */
[----:B------:R-:W-:-:S02]  /*187e0*/  UIADD3 UR24, UR38, 0x26a00, URZ ;  /* 0x00026a0026187890 */ /* 0x000fc4000fffe03f */
        /* <DEDUP_REMOVED lines=16> */
[----:B------:R-:W-:Y:S01]  /*188f0*/  @P0 LOP3.LUT R16, R16, 0x2, RZ, 0xfc, !PT ;  /* 0x0000000210100812 */ /* 0x000fe200078efcff */
[----:B------:R2:W-:Y:S01]  /*18900*/  UTMALDG.4D [UR24], [UR4], desc[UR6] ;  /* 0x00000618040075b4 */ /* 0x0005e20008019000 */
[----:B------:R2:W-:Y:S02]  /*18910*/  UTMALDG.4D [UR16], [UR4], desc[UR6] ;  /* 0x00000610040075b4 */ /* 0x0005e40008019000 */
[----:B--2---:R-:W-:-:S03]  /*18920*/  NOP ;  /* 0x0000000000007918 */ /* 0x004fc60000000000 */
.L_x_4145:
[----:B------:R-:W-:Y:S05]  /*18930*/  WARPSYNC.ALL ;  /* 0x0000000000007948 */ /* 0x000fea0003800000 */
[----:B------:R-:W-:Y:S01]  /*18940*/  UIADD3 UR4, UR38, 0x1e200, URZ ;  /* 0x0001e20026047890 */ /* 0x000fe2000fffe03f */
[----:B------:R-:W-:Y:S03]  /*18950*/  BAR.SYNC.DEFER_BLOCKING 0x8, 0x180 ;  /* 0x0206000000007b1d */ /* 0x000fe60000010000 */
[----:B------:R-:W-:-:S06]  /*18960*/  ULOP3.LUT UP0, URZ, UR4, 0x1bf, URZ, 0xc0, !UPT ;  /* 0x000001bf043f7892 */ /* 0x000fcc000f80c03f */
[----:B------:R-:W-:-:S13]  /*18970*/  PLOP3.LUT P0, PT, PT, PT, UP0, 0x80, 0x0 ;  /* 0x000000000000781c */ /* 0x000fda0003f0f008 */
[----:B------:R-:W-:Y:S05]  /*18980*/  @!P0 BRA `(.L_x_4152) ;  /* 0x0000000000408947 */ /* 0x000fea0003800000 */
[----:B-1----:R-:W-:Y:S01]  /*18990*/  MOV R2, 0x0 ;  /* 0x0000000000027802 */ /* 0x002fe20000000f00 */
        /* <DEDUP_REMOVED lines=8> */
[----:B0-----:R-:W-:Y:S02]  /*18a20*/  IMAD.U32 R10, RZ, RZ, UR4 ;  /* 0x00000004ff0a7e24 */ /* 0x001fe4000f8e00ff */
[----:B------:R-:W-:Y:S02]  /*18a30*/  IMAD.U32 R11, RZ, RZ, UR5 ;  /* 0x00000005ff0b7e24 */ /* 0x000fe4000f8e00ff */
[----:B------:R-:W-:Y:S02]  /*18a40*/  IMAD.MOV.U32 R8, RZ, RZ, 0x70 ;  /* 0x00000070ff087424 */ /* 0x000fe400078e00ff */
[----:B------:R-:W-:Y:S02]  /*18a50*/  IMAD.MOV.U32 R12, RZ, RZ, 0x1 ;  /* 0x00000001ff0c7424 */ /* 0x000fe400078e00ff */
[----:B------:R-:W-:-:S07]  /*18a60*/  IMAD.MOV.U32 R13, RZ, RZ, RZ ;  /* 0x000000ffff0d7224 */ /* 0x000fce00078e00ff */
[----:B------:R-:W-:-:S07]  /*18a70*/  LEPC R20, `(.L_x_4152) ;  /* 0x000000001014794e */ /* 0x000fce0000000000 */
[----:B-1----:R-:W-:Y:S05]  /*18a80*/  CALL.ABS.NOINC R2 ;  /* 0x0000000002007343 */ /* 0x002fea0003c00000 */
.L_x_4152:
[----:B-1----:R-:W1:Y:S01]  /*18a90*/  S2R R2, SR_TID.X ;  /* 0x0000000000027919 */ /* 0x002e620000002100 */
[----:B0-----:R-:W0:Y:S01]  /*18aa0*/  LDC R9, c[0x0][0x448] ;  /* 0x00011200ff097b82 */ /* 0x001e220000000800 */
[----:B------:R-:W-:Y:S01]  /*18ab0*/  USHF.R.S32.HI UR4, URZ, 0x1f, UR36 ;  /* 0x0000001f3f047899 */ /* 0x000fe20008011424 */
[----:B------:R-:W2:Y:S01]  /*18ac0*/  S2R R6, SR_TID.X ;  /* 0x0000000000067919 */ /* 0x000ea20000002100 */
[----:B------:R-:W-:Y:S02]  /*18ad0*/  ULDC.64 UR8, c[0x0][0x2d8] ;  /* 0x0000b60000087ab9 */ /* 0x000fe40000000a00 */
[----:B------:R-:W-:Y:S01]  /*18ae0*/  UIMAD UR6, UR4, UR8, URZ ;  /* 0x00000008040672a4 */ /* 0x000fe2000f8e023f */
[----:B------:R-:W3:Y:S01]  /*18af0*/  S2R R7, SR_CTAID.Z ;  /* 0x0000000000077919 */ /* 0x000ee20000002700 */
[----:B------:R-:W-:Y:S02]  /*18b00*/  UIMAD.WIDE.U32 UR4, UR36, UR8, URZ ;  /* 0x00000008240472a5 */ /* 0x000fe4000f8e003f */
[----:B------:R-:W-:-:S04]  /*18b10*/  UIMAD UR6, UR36, UR9, UR6 ;  /* 0x00000009240672a4 */ /* 0x000fc8000f8e0206 */
[----:B------:R-:W-:Y:S01]  /*18b20*/  UIADD3 UR5, UR5, UR6, URZ ;  /* 0x0000000605057290 */ /* 0x000fe2000fffe03f */
[----:B0-----:R-:W-:Y:S02]  /*18b30*/  ISETP.NE.AND P0, PT, R9, 0x1, PT ;  /* 0x000000010900780c */ /* 0x001fe40003f05270 */
[----:B-1----:R-:W-:Y:S02]  /*18b40*/  SHF.R.U32.HI R0, RZ, 0x3, R2 ;  /* 0x00000003ff007819 */ /* 0x002fe40000011602 */
[----:B------:R-:W-:Y:S01]  /*18b50*/  LOP3.LUT R2, R2, 0x7f, RZ, 0xc0, !PT ;  /* 0x0000007f02027812 */ /* 0x000fe200078ec0ff */
[C---:B--2---:R-:W-:Y:S01]  /*18b60*/  IMAD.SHL.U32 R8, R6.reuse, 0x10, RZ ;  /* 0x0000001006087824 */ /* 0x044fe200078e00ff */
[----:B------:R-:W-:Y:S01]  /*18b70*/  LOP3.LUT R10, R6, 0x7f, RZ, 0xc0, !PT ;  /* 0x0000007f060a7812 */ /* 0x000fe200078ec0ff */
[C---:B------:R-:W-:Y:S02]  /*18b80*/  IMAD.SHL.U32 R3, R0.reuse, 0x80, RZ ;  /* 0x0000008000037824 */ /* 0x040fe400078e00ff */
[----:B------:R-:W-:Y:S01]  /*18b90*/  IMAD.SHL.U32 R0, R0, 0x10, RZ ;  /* 0x0000001000007824 */ /* 0x000fe200078e00ff */
[----:B------:R-:W-:Y:S01]  /*18ba0*/  LOP3.LUT R8, R8, 0x30, RZ, 0xe2, !PT ;  /* 0x0000003008087812 */ /* 0x000fe200078ee2ff */
[----:B------:R-:W-:Y:S01]  /*18bb0*/  IMAD.SHL.U32 R2, R2, 0x10, RZ ;  /* 0x0000001002027824 */ /* 0x000fe200078e00ff */
[----:B---3--:R-:W-:-:S02]  /*18bc0*/  SHF.R.S32.HI R5, RZ, 0x1f, R7 ;  /* 0x0000001fff057819 */ /* 0x008fc40000011407 */
[----:B------:R-:W-:Y:S02]  /*18bd0*/  LOP3.LUT R3, R8, 0x180, R3, 0xf8, !PT ;  /* 0x0000018008037812 */ /* 0x000fe400078ef803 */
[----:B------:R-:W-:Y:S02]  /*18be0*/  LOP3.LUT R2, R2, 0x600, RZ, 0xc0, !PT ;  /* 0x0000060002027812 */ /* 0x000fe400078ec0ff */
[----:B------:R-:W-:Y:S01]  /*18bf0*/  LOP3.LUT R3, R3, 0x30, R0, 0x78, !PT ;  /* 0x0000003003037812 */ /* 0x000fe200078e7800 */
[C---:B------:R-:W-:Y:S02]  /*18c00*/  IMAD.SHL.U32 R0, R6.reuse, 0x10, RZ ;  /* 0x0000001006007824 */ /* 0x040fe400078e00ff */
[----:B------:R-:W-:-:S03]  /*18c10*/  IMAD.SHL.U32 R6, R6, 0x20, RZ ;  /* 0x0000002006067824 */ /* 0x000fc600078e00ff */
[----:B------:R-:W-:Y:S02]  /*18c20*/  LOP3.LUT R0, R0, 0x40, RZ, 0xc0, !PT ;  /* 0x0000004000007812 */ /* 0x000fe400078ec0ff */
[----:B------:R-:W-:Y:S02]  /*18c30*/  LOP3.LUT R6, R6, 0x60, RZ, 0xc0, !PT ;  /* 0x0000006006067812 */ /* 0x000fe400078ec0ff */
[----:B------:R-:W-:Y:S02]  /*18c40*/  IADD3 R0, R3, R0, R2 ;  /* 0x0000000003007210 */ /* 0x000fe40007ffe002 */
[----:B------:R-:W0:Y:S01]  /*18c50*/  LDC.64 R2, c[0x0][0x2e0] ;  /* 0x0000b800ff027b82 */ /* 0x000e220000000a00 */
[----:B------:R-:W-:-:S05]  /*18c60*/  LEA.HI R6, R10, R6, RZ, 0x1e ;  /* 0x000000060a067211 */ /* 0x000fca00078ff0ff */
[----:B------:R-:W-:Y:S02]  /*18c70*/  VIADD R6, R6, UR40 ;  /* 0x0000002806067c36 */ /* 0x000fe40008000000 */
[-C--:B0-----:R-:W-:Y:S02]  /*18c80*/  IMAD R4, R5, R2.reuse, RZ ;  /* 0x0000000205047224 */ /* 0x081fe400078e02ff */
[----:B------:R-:W0:Y:S02]  /*18c90*/  @P0 LDC R5, c[0x0][0x44c] ;  /* 0x00011300ff050b82 */ /* 0x000e240000000800 */
[C---:B------:R-:W-:Y:S02]  /*18ca0*/  IMAD R4, R7.reuse, R3, R4 ;  /* 0x0000000307047224 */ /* 0x040fe400078e0204 */
[----:B------:R-:W-:Y:S01]  /*18cb0*/  IMAD.WIDE.U32 R2, R7, R2, UR4 ;  /* 0x0000000407027e25 */ /* 0x000fe2000f8e0002 */
[----:B------:R-:W-:-:S03]  /*18cc0*/  ULDC.64 UR4, c[0x0][0x2d0] ;  /* 0x0000b40000047ab9 */ /* 0x000fc60000000a00 */
[----:B------:R-:W-:Y:S02]  /*18cd0*/  IMAD.IADD R3, R3, 0x1, R4 ;  /* 0x0000000103037824 */ /* 0x000fe400078e0204 */
[----:B------:R-:W1:Y:S01]  /*18ce0*/  @P0 LDC R4, c[0x0][0x450] ;  /* 0x00011400ff040b82 */ /* 0x000e620000000800 */
[----:B0-----:R-:W-:-:S04]  /*18cf0*/  @P0 IMAD.HI.U32 R7, R6, R5, RZ ;  /* 0x0000000506070227 */ /* 0x001fc800078e00ff */
[----:B------:R-:W-:Y:S01]  /*18d00*/  IMAD.MOV.U32 R5, RZ, RZ, R6 ;  /* 0x000000ffff057224 */ /* 0x000fe200078e0006 */
[----:B-1----:R-:W-:-:S05]  /*18d10*/  @P0 SHF.R.U32.HI R5, RZ, R4, R7 ;  /* 0x00000004ff050219 */ /* 0x002fca0000011607 */
[----:B------:R-:W-:Y:S02]  /*18d20*/  IMAD.MOV R4, RZ, RZ, -R5 ;  /* 0x000000ffff047224 */ /* 0x000fe400078e0a05 */
[----:B------:R-:W-:-:S04]  /*18d30*/  IMAD.WIDE.U32 R2, R5, UR4, R2 ;  /* 0x0000000405027c25 */ /* 0x000fc8000f8e0002 */
[----:B------:R-:W-:Y:S01]  /*18d40*/  IMAD R4, R9, R4, R6 ;  /* 0x0000000409047224 */ /* 0x000fe200078e0206 */
[----:B------:R-:W-:-:S05]  /*18d50*/  SHF.R.S32.HI R6, RZ, 0x1f, R5 ;  /* 0x0000001fff067819 */ /* 0x000fca0000011405 */
[----:B------:R-:W-:-:S04]  /*18d60*/  IMAD R6, R6, UR4, RZ ;  /* 0x0000000406067c24 */ /* 0x000fc8000f8e02ff */
[----:B------:R-:W-:Y:S01]  /*18d70*/  IMAD R5, R5, UR5, R6 ;  /* 0x0000000505057c24 */ /* 0x000fe2000f8e0206 */
        /* <DEDUP_REMOVED lines=13> */
[----:B------:R-:W-:-:S04]  /*18e50*/  ISETP.GE.AND P2, PT, R8, UR4, PT ;  /* 0x0000000408007c0c */ /* 0x000fc8000bf46270 */
[----:B------:R-:W-:Y:S01]  /*18e60*/  ISETP.GE.AND P1, PT, R2, UR4, PT ;  /* 0x0000000402007c0c */ /* 0x000fe2000bf26270 */
[----:B------:R-:W-:-:S03]  /*18e70*/  UMOV UR4, 0xffffffff ;  /* 0xffffffff00047882 */ /* 0x000fc60000000000 */
[----:B------:R-:W-:Y:S09]  /*18e80*/  BRA.DIV UR4, `(.L_x_4153) ;  /* 0x0000003204a07947 */ /* 0x000ff2000b800000 */
[----:B------:R-:W0:Y:S01]  /*18e90*/  S2R R2, SR_TID.X ;  /* 0x0000000000027919 */ /* 0x000e220000002100 */
[----:B------:R-:W-:Y:S02]  /*18ea0*/  ULDC UR4, c[0x0][0x288] ;  /* 0x0000a20000047ab9 */ /* 0x000fe40000000800 */
[----:B------:R-:W-:Y:S01]  /*18eb0*/  IMAD R5, R9, UR4, RZ ;  /* 0x0000000409057c24 */ /* 0x000fe2000f8e02ff */
[----:B------:R-:W1:Y:S04]  /*18ec0*/  SHFL.IDX PT, R3, R7, RZ, 0x1c1f ;  /* 0x001c1fff07037589 */ /* 0x000e6800000e0000 */
[----:B------:R-:W-:Y:S01]  /*18ed0*/  SHFL.IDX PT, R14, R7, 0x1, 0x1c1f ;  /* 0x003c1f00070e7f89 */ /* 0x000fe200000e0000 */
[----:B0-----:R-:W-:-:S03]  /*18ee0*/  LOP3.LUT R10, R2, 0x7f, RZ, 0xc0, !PT ;  /* 0x0000007f020a7812 */ /* 0x001fc600078ec0ff */
[----:B------:R-:W0:Y:S01]  /*18ef0*/  SHFL.IDX PT, R2, R6, RZ, 0x1c1f ;  /* 0x001c1fff06027589 */ /* 0x000e2200000e0000 */
[----:B------:R-:W-:-:S04]  /*18f00*/  LEA.HI R4, R10, UR40, RZ, 0x1e ;  /* 0x000000280a047c11 */ /* 0x000fc8000f8ff0ff */
[C---:B------:R-:W-:Y:S01]  /*18f10*/  ISETP.GE.AND P4, PT, R4.reuse, R5, PT ;  /* 0x000000050400720c */ /* 0x040fe20003f86270 */
[----:B------:R-:W-:-:S12]  /*18f20*/  VIADD R10, R4, 0x20 ;  /* 0x00000020040a7836 */ /* 0x000fd80000000000 */
[----:B-1----:R-:W-:Y:S01]  /*18f30*/  @!P4 IADD3 R3, P3, R8, R3, RZ ;  /* 0x000000030803c210 */ /* 0x002fe20007f7e0ff */
[----:B------:R-:W-:-:S04]  /*18f40*/  @!P4 VIADD R9, R0, UR38 ;  /* 0x000000260009cc36 */ /* 0x000fc80008000000 */
[----:B0-----:R-:W-:Y:S01]  /*18f50*/  @!P4 IMAD.X R2, RZ, RZ, R2, P3 ;  /* 0x000000ffff02c224 */ /* 0x001fe200018e0602 */
        /* <DEDUP_REMOVED lines=9> */
[----:B------:R-:W-:Y:S01]  /*18ff0*/  @!P3 IADD3 R3, P4, R8, R14, RZ ;  /* 0x0000000e0803b210 */ /* 0x000fe20007f9e0ff */
[----:B------:R-:W-:-:S02]  /*19000*/  @!P3 VIADD R9, R0, UR38 ;  /* 0x000000260009bc36 */ /* 0x000fc40008000000 */
[----:B------:R-:W1:Y:S02]  /*19010*/  SHFL.IDX PT, R14, R7, 0x2, 0x1c1f ;  /* 0x005c1f00070e7f89 */ /* 0x000e6400000e0000 */
[----:B0-----:R-:W-:-:S05]  /*19020*/  @!P3 IMAD.X R2, RZ, RZ, R2, P4 ;  /* 0x000000ffff02b224 */ /* 0x001fca00020e0602 */
        /* <DEDUP_REMOVED lines=8> */
[----:B-1----:R-:W-:Y:S01]  /*190b0*/  @!P3 IADD3 R3, P4, R8, R14, RZ ;  /* 0x0000000e0803b210 */ /* 0x002fe20007f9e0ff */
[----:B------:R-:W-:Y:S01]  /*190c0*/  @!P3 VIADD R21, R0, UR38 ;  /* 0x000000260015bc36 */ /* 0x000fe20008000000 */
[----:B------:R1:W2:Y:S04]  /*190d0*/  SHFL.IDX PT, R14, R7, 0x3, 0x1c1f ;  /* 0x007c1f00070e7f89 */ /* 0x0002a800000e0000 */
[----:B------:R-:W3:Y:S01]  /*190e0*/  SHFL.IDX PT, R6, R6, 0x3, 0x1c1f ;  /* 0x007c1f0006067f89 */ /* 0x000ee200000e0000 */
[----:B0-----:R-:W-:-:S05]  /*190f0*/  @!P3 IMAD.X R2, RZ, RZ, R2, P4 ;  /* 0x000000ffff02b224 */ /* 0x001fca00020e0602 */
[----:B------:R-:W-:-:S04]  /*19100*/  @!P3 LOP3.LUT R3, R3, R2, RZ, 0x3c, !PT ;  /* 0x000000020303b212 */ /* 0x000fc800078e3cff */
[----:B------:R-:W-:-:S04]  /*19110*/  @!P3 LOP3.LUT R2, R3, R2, RZ, 0x3c, !PT ;  /* 0x000000020302b212 */ /* 0x000fc800078e3cff */
[----:B------:R-:W-:-:S05]  /*19120*/  @!P3 LOP3.LUT R3, R3, R2, RZ, 0x3c, !PT ;  /* 0x000000020303b212 */ /* 0x000fca00078e3cff */
[----:B------:R1:W-:Y:S04]  /*19130*/  @!P3 LDGSTS.E.BYPASS.LTC128B.128 [R21+0x1f200], desc[UR58][R2.64], !P2 ;  /* 0x1f2000000215bfae */ /* 0x0003e8000d101d7a */
[----:B------:R1:W-:Y:S04]  /*19140*/  @!P3 LDGSTS.E.BYPASS.LTC128B.128 [R21+0x21200], desc[UR58][R2.64+0x40], !P0 ;  /* 0x212000400215bfae */ /* 0x0003e8000c101d7a */
[----:B--23--:R1:W-:Y:S02]  /*19150*/  @!P3 LDGSTS.E.BYPASS.LTC128B.128 [R21+0x23200], desc[UR58][R2.64+0x80], !P1 ;  /* 0x232000800215bfae */ /* 0x00c3e4000c901d7a */
.L_x_4213:
[----:B------:R-:W-:Y:S01]  /*19160*/  VIADD R4, R4, 0x60 ;  /* 0x0000006004047836 */ /* 0x000fe20000000000 */
[----:B------:R-:W-:Y:S04]  /*19170*/  BSSY B0, `(.L_x_4154) ;  /* 0x000000c000007945 */ /* 0x000fe80003800000 */
[----:B------:R-:W-:-:S13]  /*19180*/  ISETP.GE.AND P3, PT, R4, R5, PT ;  /* 0x000000050400720c */ /* 0x000fda0003f66270 */
[----:B------:R-:W-:Y:S05]  /*19190*/  @P3 BRA `(.L_x_4155) ;  /* 0x0000000000243947 */ /* 0x000fea0003800000 */
[----:B-1----:R-:W-:Y:S01]  /*191a0*/  IADD3 R2, P3, R8, R14, RZ ;  /* 0x0000000e08027210 */ /* 0x002fe20007f7e0ff */
        /* <DEDUP_REMOVED lines=8> */
.L_x_4155:
[----:B------:R-:W-:Y:S05]  /*19230*/  BSYNC B0 ;  /* 0x0000000000007941 */ /* 0x000fea0003800000 */
.L_x_4154:
[----:B------:R-:W-:Y:S01]  /*19240*/  NOP ;  /* 0x0000000000007918 */ /* 0x000fe20000000000 */
[----:B------:R-:W-:Y:S01]  /*19250*/  SYNCS.ARRIVE.TRANS64.RED.A0T1 RZ, [UR38+0x33400], RZ ;  /* 0x033400ffffff79a7 */ /* 0x000fe20008200426 */
[----:B------:R-:W-:Y:S01]  /*19260*/  IMAD.MOV.U32 R0, RZ, RZ, 0x1 ;  /* 0x00000001ff007424 */ /* 0x000fe200078e00ff */
[----:B------:R-:W-:Y:S04]  /*19270*/  ARRIVES.LDGSTSBAR.64.TRANSCNT [UR38+0x33400] ;  /* 0x03340000ff0079b0 */ /* 0x000fe80008000aa6 */
[----:B------:R-:W-:Y:S01]  /*19280*/  SHF.L.U32 R0, R0, 0x1f, RZ ;  /* 0x0000001f00007819 */ /* 0x000fe200000006ff */
[----:B------:R-:W-:Y:S01]  /*19290*/  NOP ;  /* 0x0000000000007918 */ /* 0x000fe20000000000 */
[----:B01----:R-:W2:Y:S01]  /*192a0*/  LDL.LU R3, [R1] ;  /* 0x0000000001037983 */ /* 0x003ea20000300800 */
[----:B------:R-:W-:Y:S01]  /*192b0*/  SYNCS.ARRIVE.TRANS64.A1T0 RZ, [UR38+0x33400], RZ ;  /* 0x033400ffffff79a7 */ /* 0x000fe20008100026 */
[----:B------:R-:W0:Y:S01]  /*192c0*/  SYNCS.PHASECHK.TRANS64.TRYWAIT P0, [UR38+0x33420], R0 ;  /* 0x03342000ff0075a7 */ /* 0x000e220008000166 */
[----:B--2---:R-:W-:-:S05]  /*192d0*/  VIADD R2, R3, 0xfffffffe ;  /* 0xfffffffe03027836 */ /* 0x004fca0000000000 */
[----:B------:R-:W-:Y:S01]  /*192e0*/  ISETP.GE.AND P1, PT, R2, UR39, PT ;  /* 0x0000002702007c0c */ /* 0x000fe2000bf26270 */
[----:B0-----:R-:W-:-:S12]  /*192f0*/  @!P0 BRA `(.L_x_4156) ;  /* 0x0000003000e48947 */ /* 0x001fd80003800000 */
.L_x_4214:
[----:B0-----:R-:W-:-:S05]  /*19300*/  IMAD.MOV.U32 R0, RZ, RZ, 0x1 ;  /* 0x00000001ff007424 */ /* 0x001fca00078e00ff */
[----:B------:R0:W-:Y:S01]  /*19310*/  STL [R1+0x4], R0 ;  /* 0x0000040001007387 */ /* 0x0001e20000100800 */
[----:B------:R-:W-:Y:S05]  /*19320*/  @!P1 BRA `(.L_x_4157) ;  /* 0x0000001800009947 */ /* 0x000fea0003800000 */
[----:B------:R-:W2:Y:S01]  /*19330*/  LDL R3, [R1+0x18] ;  /* 0x0000180001037983 */ /* 0x000ea20000100800 */
[----:B------:R-:W-:Y:S01]  /*19340*/  IMAD.MOV.U32 R8, RZ, RZ, RZ ;  /* 0x000000ffff087224 */ /* 0x000fe200078e00ff */
[----:B--2---:R-:W-:-:S13]  /*19350*/  R2UR UR4, R3 ;  /* 0x00000000030472ca */ /* 0x004fda00000e0000 */
[----:B0-----:R-:W-:Y:S02]  /*19360*/  IMAD.U32 R0, RZ, RZ, UR4 ;  /* 0x00000004ff007e24 */ /* 0x001fe4000f8e00ff */
[----:B------:R-:W-:-:S03]  /*19370*/  IMAD.U32 R3, RZ, RZ, UR4 ;  /* 0x00000004ff037e24 */ /* 0x000fc6000f8e00ff */
[----:B------:R-:W-:Y:S01]  /*19380*/  LOP3.LUT R4, R0, 0x1, RZ, 0xfc, !PT ;  /* 0x0000000100047812 */ /* 0x000fe200078efcff */
[----:B------:R-:W-:Y:S01]  /*19390*/  IMAD.MOV.U32 R0, RZ, RZ, 0x1 ;  /* 0x00000001ff007424 */ /* 0x000fe200078e00ff */
[----:B------:R-:W-:-:S03]  /*193a0*/  LOP3.LUT R3, R3, 0x2, RZ, 0xfc, !PT ;  /* 0x0000000203037812 */ /* 0x000fc600078efcff */
[----:B------:R0:W-:Y:S04]  /*193b0*/  STL [R1+0x10], R4 ;  /* 0x0000100401007387 */ /* 0x0001e80000100800 */
[----:B------:R0:W-:Y:S02]  /*193c0*/  STL [R1+0x14], R3 ;  /* 0x0000140301007387 */ /* 0x0001e40000100800 */
.L_x_4178:
[----:B------:R-:W-:Y:S01]  /*193d0*/  VIADD R12, R8, 0x1 ;  /* 0x00000001080c7836 */ /* 0x000fe20000000000 */
[----:B------:R-:W-:Y:S01]  /*193e0*/  LOP3.LUT P1, RZ, R16, 0x2, RZ, 0xc0, !PT ;  /* 0x0000000210ff7812 */ /* 0x000fe2000782c0ff */
[----:B------:R-:W-:Y:S03]  /*193f0*/  BSSY B0, `(.L_x_4158) ;  /* 0x000009e000007945 */ /* 0x000fe60003800000 */
[----:B------:R-:W-:-:S04]  /*19400*/  ISETP.NE.AND P0, PT, R12, 0x2, PT ;  /* 0x000000020c00780c */ /* 0x000fc80003f05270 */
[----:B0-----:R-:W-:Y:S02]  /*19410*/  SEL R3, RZ, 0x1, P0 ;  /* 0x00000001ff037807 */ /* 0x001fe40000000000 */
[----:B------:R-:W-:Y:S02]  /*19420*/  SEL R12, R12, RZ, P0 ;  /* 0x000000ff0c0c7207 */ /* 0x000fe40000000000 */
[----:B-----5:R-:W-:-:S05]  /*19430*/  LOP3.LUT R10, R0, R3, RZ, 0x3c, !PT ;  /* 0x00000003000a7212 */ /* 0x020fca00078e3cff */
[----:B------:R0:W-:Y:S01]  /*19440*/  STL [R1+0x4], R10 ;  /* 0x0000040a01007387 */ /* 0x0001e20000100800 */
        /* <DEDUP_REMOVED lines=9> */
[----:B------:R-:W1:Y:S02]  /*194e0*/  @P0 LDC.64 R4, c[0x0][0x440] ;  /* 0x00011000ff040b82 */ /* 0x000e640000000a00 */
[----:B-1----:R-:W-:-:S04]  /*194f0*/  @P0 IMAD.HI.U32 R6, R2, R4, RZ ;  /* 0x0000000402060227 */ /* 0x002fc800078e00ff */
[----:B------:R-:W-:Y:S01]  /*19500*/  IMAD.MOV.U32 R4, RZ, RZ, R2 ;  /* 0x000000ffff047224 */ /* 0x000fe200078e0002 */
[----:B------:R-:W-:Y:S02]  /*19510*/  @P0 SHF.R.U32.HI R4, RZ, R5, R6 ;  /* 0x00000005ff040219 */ /* 0x000fe40000011606 */
[----:B------:R-:W1:Y:S03]  /*19520*/  LDC.64 R6, c[0x0][0x418] ;  /* 0x00010600ff067b82 */ /* 0x000e660000000a00 */
        /* <DEDUP_REMOVED lines=10> */
.L_x_4160:
[----:B------:R-:W2:Y:S01]  /*195d0*/  S2R R4, SR_TID.X ;  /* 0x0000000000047919 */ /* 0x000ea20000002100 */
[----:B-1----:R-:W-:Y:S02]  /*195e0*/  LEA R7, R12, UR38, 0x3 ;  /* 0x000000260c077c11 */ /* 0x002fe4000f8e18ff */
[----:B--2---:R-:W-:Y:S02]  /*195f0*/  LOP3.LUT R5, R4, 0x7f, RZ, 0xc0, !PT ;  /* 0x0000007f04057812 */ /* 0x004fe400078ec0ff */
[----:B------:R-:W-:Y:S02]  /*19600*/  SHF.L.U32 R4, R10, 0x1f, RZ ;  /* 0x0000001f0a047819 */ /* 0x000fe400000006ff */
[----:B------:R-:W-:Y:S02]  /*19610*/  ISETP.NE.AND P1, PT, R5, RZ, PT ;  /* 0x000000ff0500720c */ /* 0x000fe40003f25270 */
[----:B------:R-:W1:Y:S02]  /*19620*/  SYNCS.PHASECHK.TRANS64.TRYWAIT P0, [R7+URZ+0x33480], R4 ;  /* 0x03348004070075a7 */ /* 0x000e64000800017f */
[----:B-1----:R-:W-:Y:S09]  /*19630*/  @!P0 BRA `(.L_x_4161) ;  /* 0x00000030002c8947 */ /* 0x002ff20003800000 */
.L_x_4215:
        /* <DEDUP_REMOVED lines=9> */
.L_x_4163:
[----:B------:R-:W-:Y:S05]  /*196d0*/  BSYNC B1 ;  /* 0x0000000000017941 */ /* 0x000fea0003800000 */
.L_x_4162:
        /* <DEDUP_REMOVED lines=16> */
.L_x_4164:
[----:B------:R-:W-:-:S13]  /*197e0*/  @P0 ELECT P2, URZ, PT ;  /* 0x00000000003f082f */ /* 0x000fda0003840000 */
[----:B-----5:R-:W-:Y:S02]  /*197f0*/  @P2 R2UR UR37, R17 ;  /* 0x00000000112522ca */ /* 0x020fe400000e0000 */
[----:B------:R-:W-:-:S11]  /*19800*/  @P2 PLOP3.LUT P0, PT, P2, PT, PT, 0x8, 0x0 ;  /* 0x000000000000281c */ /* 0x000fd6000170e170 */
[----:B------:R2:W-:Y:S01]  /*19810*/  UTMALDG.4D [UR32], [UR6], desc[UR8] ;  /* 0x00000820060075b4 */ /* 0x0005e20008019000 */
[----:B------:R-:W-:Y:S01]  /*19820*/  PLOP3.LUT P2, PT, PT, PT, PT, 0x8, 0x0 ;  /* 0x000000000000781c */ /* 0x000fe20003f4e170 */
[----:B--2---:R-:W-:-:S12]  /*19830*/  @P0 BRA.U.ANY `(.L_x_4164) ;  /* 0xfffffffd00e80947 */ /* 0x004fd8000393ffff */
[----:B0-----:R-:W-:Y:S01]  /*19840*/  IMAD.MOV.U32 R10, RZ, RZ, 0x40 ;  /* 0x00000040ff0a7424 */ /* 0x001fe200078e00ff */
[----:B------:R-:W-:Y:S01]  /*19850*/  R2UR UR11, R3 ;  /* 0x00000000030b72ca */ /* 0x000fe200000e0000 */
[----:B------:R-:W-:Y:S01]  /*19860*/  UIADD3 UR8, UR4, 0x11a00, URZ ;  /* 0x00011a0004087890 */ /* 0x000fe2000fffe03f */
[----:B------:R-:W-:Y:S01]  /*19870*/  PLOP3.LUT P0, PT, PT, PT, PT, 0x80, 0x0 ;  /* 0x000000000000781c */ /* 0x000fe20003f0f070 */
[----:B------:R-:W-:Y:S01]  /*19880*/  UMOV UR14, 0x0 ;  /* 0x00000000000e7882 */ /* 0x000fe20000000000 */
[----:B------:R-:W-:Y:S01]  /*19890*/  R2UR UR10, R10 ;  /* 0x000000000a0a72ca */ /* 0x000fe200000e0000 */
[----:B------:R-:W-:-:S14]  /*198a0*/  UMOV UR15, 0x14f00000 ;  /* 0x14f00000000f7882 */ /* 0x000fdc0000000000 */
.L_x_4165:
[----:B------:R-:W-:-:S13]  /*198b0*/  @P0 ELECT P2, URZ, PT ;  /* 0x00000000003f082f */ /* 0x000fda0003840000 */
[----:B------:R-:W-:Y:S01]  /*198c0*/  @P2 R2UR UR13, R17 ;  /* 0x00000000110d22ca */ /* 0x000fe200000e0000 */
[----:B------:R-:W-:Y:S01]  /*198d0*/  UMOV UR9, UR33 ;  /* 0x0000002100097c82 */ /* 0x000fe20008000000 */
[----:B------:R-:W-:Y:S01]  /*198e0*/  UMOV UR12, UR36 ;  /* 0x00000024000c7c82 */ /* 0x000fe20008000000 */
[----:B------:R-:W-:-:S10]  /*198f0*/  @P2 PLOP3.LUT P0, PT, P2, PT, PT, 0x8, 0x0 ;  /* 0x000000000000281c */ /* 0x000fd4000170e170 */
[----:B------:R0:W-:Y:S01]  /*19900*/  UTMALDG.4D [UR8], [UR6], desc[UR14] ;  /* 0x00000e08060075b4 */ /* 0x0001e20008019000 */
[----:B------:R-:W-:Y:S02]  /*19910*/  PLOP3.LUT P2, PT, PT, PT, PT, 0x8, 0x0 ;  /* 0x000000000000781c */ /* 0x000fe40003f4e170 */
[----:B0-----:R-:W-:Y:S11]  /*19920*/  @P0 BRA.U.ANY `(.L_x_4165) ;  /* 0xfffffffd00e00947 */ /* 0x001ff6000393ffff */
[----:B------:R-:W-:Y:S01]  /*19930*/  IMAD.MOV.U32 R9, RZ, RZ, 0x80 ;  /* 0x00000080ff097424 */ /* 0x000fe200078e00ff */
[----:B------:R-:W-:Y:S01]  /*19940*/  R2UR UR11, R3 ;  /* 0x00000000030b72ca */ /* 0x000fe200000e0000 */
[----:B------:R-:W-:Y:S01]  /*19950*/  UIADD3 UR8, UR4, 0x14200, URZ ;  /* 0x0001420004087890 */ /* 0x000fe2000fffe03f */
[----:B------:R-:W-:Y:S01]  /*19960*/  PLOP3.LUT P0, PT, PT, PT, PT, 0x80, 0x0 ;  /* 0x000000000000781c */ /* 0x000fe20003f0f070 */
[----:B------:R-:W-:Y:S01]  /*19970*/  UMOV UR5, 0x14f00000 ;  /* 0x14f0000000057882 */ /* 0x000fe20000000000 */
[----:B------:R-:W-:Y:S01]  /*19980*/  R2UR UR10, R9 ;  /* 0x00000000090a72ca */ /* 0x000fe200000e0000 */
[----:B------:R-:W-:-:S14]  /*19990*/  UMOV UR4, 0x0 ;  /* 0x0000000000047882 */ /* 0x000fdc0000000000 */
.L_x_4166:
        /* <DEDUP_REMOVED lines=8> */
[----:B------:R-:W0:Y:S02]  /*19a20*/  SYNCS.PHASECHK.TRANS64.TRYWAIT P0, [R7+URZ+0x33440], R4 ;  /* 0x03344004070075a7 */ /* 0x000e24000800017f */
[----:B0-----:R-:W-:Y:S05]  /*19a30*/  @!P0 BRA `(.L_x_4167) ;  /* 0x0000002c00408947 */ /* 0x001fea0003800000 */
.L_x_4216:
[----:B------:R-:W-:Y:S01]  /*19a40*/  BSSY B1, `(.L_x_4168) ;  /* 0x000000b000017945 */ /* 0x000fe20003800000 */
[----:B01----:R-:W-:Y:S02]  /*19a50*/  IMAD.MOV.U32 R4, RZ, RZ, 0x0 ;  /* 0x00000000ff047424 */ /* 0x003fe400078e00ff */
[----:B------:R-:W-:Y:S01]  /*19a60*/  IMAD.MOV.U32 R5, RZ, RZ, 0x14f00000 ;  /* 0x14f00000ff057424 */ /* 0x000fe200078e00ff */
        /* <DEDUP_REMOVED lines=8> */
.L_x_4169:
[----:B------:R-:W-:Y:S05]  /*19af0*/  BSYNC B1 ;  /* 0x0000000000017941 */ /* 0x000fea0003800000 */
.L_x_4168:
        /* <DEDUP_REMOVED lines=12> */
.L_x_4170:
[----:B------:R-:W-:-:S13]  /*19bc0*/  @P0 ELECT P1, URZ, PT ;  /* 0x00000000003f082f */ /* 0x000fda0003820000 */
[----:B------:R-:W-:Y:S01]  /*19bd0*/  @P1 R2UR UR13, R17 ;  /* 0x00000000110d12ca */ /* 0x000fe200000e0000 */
[----:B------:R-:W-:Y:S01]  /*19be0*/  UMOV UR12, UR36 ;  /* 0x00000024000c7c82 */ /* 0x000fe20008000000 */
[----:B------:R-:W-:-:S11]  /*19bf0*/  @P1 PLOP3.LUT P0, PT, P1, PT, PT, 0x8, 0x0 ;  /* 0x000000000000181c */ /* 0x000fd60000f0e170 */
[----:B------:R0:W-:Y:S01]  /*19c00*/  UTMALDG.4D [UR8], [UR6], desc[UR14] ;  /* 0x00000e08060075b4 */ /* 0x0001e20008019000 */
[----:B------:R-:W-:Y:S01]  /*19c10*/  PLOP3.LUT P1, PT, PT, PT, PT, 0x8, 0x0 ;  /* 0x000000000000781c */ /* 0x000fe20003f2e170 */
[----:B0-----:R-:W-:-:S12]  /*19c20*/  @P0 BRA.U.ANY `(.L_x_4170) ;  /* 0xfffffffd00e40947 */ /* 0x001fd8000393ffff */
[----:B------:R-:W-:Y:S01]  /*19c30*/  R2UR UR10, R10 ;  /* 0x000000000a0a72ca */ /* 0x000fe200000e0000 */
[----:B------:R-:W-:Y:S01]  /*19c40*/  UIADD3 UR8, UR4, 0x26a00, URZ ;  /* 0x00026a0004087890 */ /* 0x000fe2000fffe03f */
[----:B------:R-:W-:Y:S02]  /*19c50*/  R2UR UR14, R4 ;  /* 0x00000000040e72ca */ /* 0x000fe400000e0000 */
[----:B------:R-:W-:Y:S02]  /*19c60*/  R2UR UR15, R5 ;  /* 0x00000000050f72ca */ /* 0x000fe400000e0000 */
[----:B------:R-:W-:Y:S02]  /*19c70*/  R2UR UR11, R3 ;  /* 0x00000000030b72ca */ /* 0x000fe400000e0000 */
[----:B------:R-:W-:-:S13]  /*19c80*/  PLOP3.LUT P0, PT, PT, PT, PT, 0x80, 0x0 ;  /* 0x000000000000781c */ /* 0x000fda0003f0f070 */
.L_x_4171:
        /* <DEDUP_REMOVED lines=13> */
.L_x_4172:
[----:B------:R-:W-:-:S13]  /*19d60*/  @P0 ELECT P1, URZ, PT ;  /* 0x00000000003f082f */ /* 0x000fda0003820000 */
[----:B------:R-:W-:Y:S01]  /*19d70*/  @P1 R2UR UR13, R17 ;  /* 0x00000000110d12ca */ /* 0x000fe200000e0000 */
[----:B------:R-:W-:Y:S01]  /*19d80*/  UMOV UR12, UR36 ;  /* 0x00000024000c7c82 */ /* 0x000fe20008000000 */
[----:B------:R-:W-:-:S11]  /*19d90*/  @P1 PLOP3.LUT P0, PT, P1, PT, PT, 0x8, 0x0 ;  /* 0x000000000000181c */ /* 0x000fd60000f0e170 */
[----:B------:R1:W-:Y:S01]  /*19da0*/  UTMALDG.4D [UR8], [UR6], desc[UR14] ;  /* 0x00000e08060075b4 */ /* 0x0003e20008019000 */
[----:B------:R-:W-:Y:S01]  /*19db0*/  PLOP3.LUT P1, PT, PT, PT, PT, 0x8, 0x0 ;  /* 0x000000000000781c */ /* 0x000fe20003f2e170 */
[----:B-1----:R-:W-:-:S12]  /*19dc0*/  @P0 BRA.U.ANY `(.L_x_4172) ;  /* 0xfffffffd00e40947 */ /* 0x002fd8000393ffff */
.L_x_4159:
[----:B------:R-:W-:Y:S05]  /*19dd0*/  BSYNC B0 ;  /* 0x0000000000007941 */ /* 0x000fea0003800000 */
.L_x_4158:
[----:B------:R-:W2:Y:S02]  /*19de0*/  LDL R3, [R1+0x10] ;  /* 0x0000100001037983 */ /* 0x000ea40000100800 */
[----:B--2---:R-:W-:-:S13]  /*19df0*/  ISETP.NE.AND P0, PT, R3, 0x3, PT ;  /* 0x000000030300780c */ /* 0x004fda0003f05270 */
[----:B------:R-:W-:Y:S05]  /*19e00*/  @!P0 BRA `(.L_x_4173) ;  /* 0x0000000000048947 */ /* 0x000fea0003800000 */
[----:B------:R-:W-:Y:S01]  /*19e10*/  BPT.TRAP 0x1 ;  /* 0x000000040000795c */ /* 0x000fe20000300000 */
.L_x_4173:
[----:B------:R-:W2:Y:S01]  /*19e20*/  LDL R5, [R1+0x14] ;  /* 0x0000140001057983 */ /* 0x000ea20000100800 */
[----:B------:R-:W-:Y:S02]  /*19e30*/  LOP3.LUT R4, R0, 0x1, RZ, 0x3c, !PT ;  /* 0x0000000100047812 */ /* 0x000fe400078e3cff */
[----:B------:R-:W-:Y:S02]  /*19e40*/  LEA R3, R8, UR38, 0x3 ;  /* 0x0000002608037c11 */ /* 0x000fe4000f8e18ff */
[----:B------:R-:W-:-:S04]  /*19e50*/  SHF.L.U32 R4, R4, 0x1f, RZ ;  /* 0x0000001f04047819 */ /* 0x000fc800000006ff */
[----:B------:R-:W1:Y:S01]  /*19e60*/  SYNCS.PHASECHK.TRANS64.TRYWAIT P0, [R3+URZ+0x33470], R4 ;  /* 0x03347004030075a7 */ /* 0x000e62000800017f */
[----:B--2---:R-:W-:Y:S01]  /*19e70*/  ISETP.NE.AND P1, PT, R5, 0x3, PT ;  /* 0x000000030500780c */ /* 0x004fe20003f25270 */
[----:B-1----:R-:W-:-:S12]  /*19e80*/  @!P0 BRA `(.L_x_4174) ;  /* 0x0000002800408947 */ /* 0x002fd80003800000 */
.L_x_4217:
[----:B------:R-:W-:Y:S05]  /*19e90*/  @!P1 BRA `(.L_x_4175) ;  /* 0x0000000000049947 */ /* 0x000fea0003800000 */
[----:B------:R-:W-:Y:S01]  /*19ea0*/  BPT.TRAP 0x1 ;  /* 0x000000040000795c */ /* 0x000fe20000300000 */
.L_x_4175:
[----:B-1----:R-:W-:Y:S01]  /*19eb0*/  SHF.L.U32 R4, R0, 0x1f, RZ ;  /* 0x0000001f00047819 */ /* 0x002fe200000006ff */
[----:B------:R-:W-:-:S03]  /*19ec0*/  IMAD R0, R8, 0x7800, RZ ;  /* 0x0000780008007824 */ /* 0x000fc600078e02ff */
[----:B------:R-:W1:Y:S02]  /*19ed0*/  SYNCS.PHASECHK.TRANS64.TRYWAIT P0, [R3+URZ+0x33460], R4 ;  /* 0x03346004030075a7 */ /* 0x000e64000800017f */
[----:B-1----:R-:W-:Y:S05]  /*19ee0*/  @!P0 BRA `(.L_x_4176) ;  /* 0x00000028003c8947 */ /* 0x002fea0003800000 */
.L_x_4218:
[C---:B------:R-:W-:Y:S01]  /*19ef0*/  LOP3.LUT R13, R0.reuse, R19, RZ, 0xfc, !PT ;  /* 0x00000013000d7212 */ /* 0x040fe200078efcff */
[----:B------:R-:W-:Y:S05]  /*19f00*/  WARPSYNC.ALL ;  /* 0x0000000000007948 */ /* 0x000fea0003800000 */
[----:B-1----:R1:W2:Y:S01]  /*19f10*/  LDSM.16.MT88.4 R4, [R13+UR38+0xf200] ;  /* 0x00f200260d04783b */ /* 0x0022a20008004200 */
[----:B------:R-:W-:Y:S02]  /*19f20*/  IMAD.U32 R14, RZ, RZ, UR38 ;  /* 0x00000026ff0e7e24 */ /* 0x000fe4000f8e00ff */
[----:B------:R-:W-:Y:S02]  /*19f30*/  VIADD R15, R0, 0x2800 ;  /* 0x00002800000f7836 */ /* 0x000fe40000000000 */
[----:B------:R-:W-:-:S02]  /*19f40*/  VIADD R14, R14, 0x200 ;  /* 0x000002000e0e7836 */ /* 0x000fc40000000000 */
[C---:B------:R-:W-:Y:S02]  /*19f50*/  VIADD R20, R0.reuse, 0x1800 ;  /* 0x0000180000147836 */ /* 0x040fe40000000000 */
[C---:B-1----:R-:W-:Y:S02]  /*19f60*/  VIADD R13, R0.reuse, 0x800 ;  /* 0x00000800000d7836 */ /* 0x042fe40000000000 */
[----:B------:R-:W-:Y:S01]  /*19f70*/  VIADD R21, R0, 0x5800 ;  /* 0x0000580000157836 */ /* 0x000fe20000000000 */
[C-C-:B--2---:R-:W-:Y:S02]  /*19f80*/  PRMT R8, R4.reuse, 0x6420, R5.reuse ;  /* 0x0000642004087816 */ /* 0x144fe40000000005 */
[----:B------:R-:W-:Y:S02]  /*19f90*/  PRMT R9, R4, 0x7531, R5 ;  /* 0x0000753104097816 */ /* 0x000fe40000000005 */
[----:B------:R-:W-:Y:S02]  /*19fa0*/  LOP3.LUT R4, R0, R18, RZ, 0xfc, !PT ;  /* 0x0000001200047212 */ /* 0x000fe400078efcff */
[----:B0-----:R-:W-:-:S02]  /*19fb0*/  PRMT R10, R6, 0x6420, R7 ;  /* 0x00006420060a7816 */ /* 0x001fc40000000007 */
[----:B------:R-:W-:Y:S01]  /*19fc0*/  PRMT R11, R6, 0x7531, R7 ;  /* 0x00007531060b7816 */ /* 0x000fe20000000007 */
[----:B------:R-:W-:Y:S01]  /*19fd0*/  IMAD.IADD R4, R4, 0x1, R14 ;  /* 0x0000000104047824 */ /* 0x000fe200078e020e */
[C---:B------:R-:W-:Y:S02]  /*19fe0*/  LOP3.LUT R5, R15.reuse, R19, RZ, 0xfc, !PT ;  /* 0x000000130f057212 */ /* 0x040fe400078efcff */
[----:B------:R-:W-:Y:S02]  /*19ff0*/  LOP3.LUT R15, R15, R18, RZ, 0xfc, !PT ;  /* 0x000000120f0f7212 */ /* 0x000fe400078efcff */
[----:B------:R-:W-:Y:S04]  /*1a000*/  STSM.16.M88.4 [R4], R8 ;  /* 0x0000000804007844 */ /* 0x000fe80000000200 */
[----:B------:R-:W0:Y:S02]  /*1a010*/  LDSM.16.MT88.4 R4, [R5+UR38+0xf200] ;  /* 0x00f200260504783b */ /* 0x000e240008004200 */
[----:B0-----:R-:W-:-:S02]  /*1a020*/  PRMT R8, R4, 0x6420, R5 ;  /* 0x0000642004087816 */ /* 0x001fc40000000005 */
[----:B------:R-:W-:Y:S01]  /*1a030*/  PRMT R9, R4, 0x7531, R5 ;  /* 0x0000753104097816 */ /* 0x000fe20000000005 */
[----:B------:R-:W-:Y:S01]  /*1a040*/  VIADD R5, R0, 0x5000 ;  /* 0x0000500000057836 */ /* 0x000fe20000000000 */
[----:B------:R-:W-:Y:S02]  /*1a050*/  LOP3.LUT R4, R13, R18, RZ, 0xfc, !PT ;  /* 0x000000120d047212 */ /* 0x000fe400078efcff */
[C-C-:B------:R-:W-:Y:S02]  /*1a060*/  PRMT R10, R6.reuse, 0x6420, R7.reuse ;  /* 0x00006420060a7816 */ /* 0x140fe40000000007 */
[----:B------:R-:W-:Y:S01]  /*1a070*/  PRMT R11, R6, 0x7531, R7 ;  /* 0x00007531060b7816 */ /* 0x000fe20000000007 */
[----:B------:R-:W-:Y:S02]  /*1a080*/  IMAD.IADD R4, R4, 0x1, R14 ;  /* 0x0000000104047824 */ /* 0x000fe400078e020e */
[----:B------:R-:W-:-:S03]  /*1a090*/  VIADD R14, R0, 0x1000 ;  /* 0x00001000000e7836 */ /* 0x000fc60000000000 */
[----:B------:R0:W-:Y:S02]  /*1a0a0*/  STSM.16.M88.4 [R4], R8 ;  /* 0x0000000804007844 */ /* 0x0001e40000000200 */
[----:B0-----:R-:W-:-:S06]  /*1a0b0*/  LOP3.LUT R4, R5, R19, RZ, 0xfc, !PT ;  /* 0x0000001305047212 */ /* 0x001fcc00078efcff */
        /* <DEDUP_REMOVED lines=27> */
[----:B------:R-:W-:Y:S01]  /*1a270*/  VIADD R4, R0, 0x2000 ;  /* 0x0000200000047836 */ /* 0x000fe20000000000 */
[C-C-:B------:R-:W-:Y:S01]  /*1a280*/  PRMT R10, R6.reuse, 0x6420, R7.reuse ;  /* 0x00006420060a7816 */ /* 0x140fe20000000007 */
[----:B------:R-:W-:Y:S01]  /*1a290*/  IMAD.U32 R5, RZ, RZ, UR38 ;  /* 0x00000026ff057e24 */ /* 0x000fe2000f8e00ff */
[----:B------:R-:W-:Y:S02]  /*1a2a0*/  PRMT R11, R6, 0x7531, R7 ;  /* 0x00007531060b7816 */ /* 0x000fe40000000007 */
[----:B------:R-:W-:Y:S01]  /*1a2b0*/  LOP3.LUT R4, R4, R18, RZ, 0xfc, !PT ;  /* 0x0000001204047212 */ /* 0x000fe200078efcff */
[----:B------:R-:W-:-:S04]  /*1a2c0*/  VIADD R5, R5, 0x200 ;  /* 0x0000020005057836 */ /* 0x000fc80000000000 */
        /* <DEDUP_REMOVED lines=54> */
[----:B------:R-:W-:-:S02]  /*1a630*/  PRMT R11, R6, 0x7531, R7 ;  /* 0x00007531060b7816 */ /* 0x000fc40000000007 */
[----:B------:R-:W-:Y:S01]  /*1a640*/  LOP3.LUT R14, R14, R19, RZ, 0xfc, !PT ;  /* 0x000000130e0e7212 */ /* 0x000fe200078efcff */
[----:B------:R-:W-:-:S05]  /*1a650*/  IMAD.IADD R4, R4, 0x1, R5 ;  /* 0x0000000104047824 */ /* 0x000fca00078e0205 */
[----:B------:R0:W-:Y:S02]  /*1a660*/  STSM.16.M88.4 [R4], R8 ;  /* 0x0000000804007844 */ /* 0x0001e40000000200 */
[----:B0-----:R-:W-:Y:S01]  /*1a670*/  LOP3.LUT R4, R13, R19, RZ, 0xfc, !PT ;  /* 0x000000130d047212 */ /* 0x001fe200078efcff */
[----:B------:R-:W-:Y:S02]  /*1a680*/  VIADD R11, R0, 0x5000 ;  /* 0x00005000000b7836 */ /* 0x000fe40000000000 */
[----:B------:R-:W-:-:S03]  /*1a690*/  IMAD.U32 R13, RZ, RZ, UR38 ;  /* 0x00000026ff0d7e24 */ /* 0x000fc6000f8e00ff */
[----:B------:R-:W0:Y:S01]  /*1a6a0*/  LDSM.16.MT88.4 R4, [R4+UR38+0xf200] ;  /* 0x00f200260404783b */ /* 0x000e220008004200 */
[----:B------:R-:W-:Y:S01]  /*1a6b0*/  VIADD R13, R13, 0x200 ;  /* 0x000002000d0d7836 */ /* 0x000fe20000000000 */
        /* <DEDUP_REMOVED lines=14> */
[--C-:B------:R-:W-:Y:S01]  /*1a7a0*/  PRMT R10, R6, 0x6420, R7.reuse ;  /* 0x00006420060a7816 */ /* 0x100fe20000000007 */
[----:B------:R-:W-:Y:S01]  /*1a7b0*/  VIADD R5, R0, 0x2000 ;  /* 0x0000200000057836 */ /* 0x000fe20000000000 */
[----:B------:R-:W-:Y:S01]  /*1a7c0*/  PRMT R11, R6, 0x7531, R7 ;  /* 0x00007531060b7816 */ /* 0x000fe20000000007 */
[----:B------:R-:W-:Y:S02]  /*1a7d0*/  VIADD R4, R4, 0x200 ;  /* 0x0000020004047836 */ /* 0x000fe40000000000 */
[----:B------:R-:W-:-:S02]  /*1a7e0*/  VIADD R0, R0, 0x7000 ;  /* 0x0000700000007836 */ /* 0x000fc40000000000 */
[----:B------:R-:W-:Y:S01]  /*1a7f0*/  IMAD.IADD R21, R21, 0x1, R4 ;  /* 0x0000000115157824 */ /* 0x000fe200078e0204 */
[----:B------:R-:W-:-:S04]  /*1a800*/  LOP3.LUT R4, R5, R19, RZ, 0xfc, !PT ;  /* 0x0000001305047212 */ /* 0x000fc800078efcff */
[----:B------:R-:W-:Y:S04]  /*1a810*/  STSM.16.M88.4 [R21], R8 ;  /* 0x0000000815007844 */ /* 0x000fe80000000200 */
[----:B------:R-:W0:Y:S02]  /*1a820*/  LDSM.16.MT88.4 R4, [R4+UR38+0xf200] ;  /* 0x00f200260404783b */ /* 0x000e240008004200 */
[C-C-:B0-----:R-:W-:Y:S02]  /*1a830*/  PRMT R8, R4.reuse, 0x6420, R5.reuse ;  /* 0x0000642004087816 */ /* 0x141fe40000000005 */
[----:B------:R-:W-:Y:S01]  /*1a840*/  PRMT R9, R4, 0x7531, R5 ;  /* 0x0000753104097816 */ /* 0x000fe20000000005 */
[----:B------:R-:W-:Y:S01]  /*1a850*/  IMAD.U32 R5, RZ, RZ, UR38 ;  /* 0x00000026ff057e24 */ /* 0x000fe2000f8e00ff */
[----:B------:R-:W-:-:S02]  /*1a860*/  PRMT R10, R6, 0x6420, R7 ;  /* 0x00006420060a7816 */ /* 0x000fc40000000007 */
[----:B------:R-:W-:Y:S01]  /*1a870*/  PRMT R11, R6, 0x7531, R7 ;  /* 0x00007531060b7816 */ /* 0x000fe20000000007 */
[----:B------:R-:W-:-:S04]  /*1a880*/  VIADD R5, R5, 0x200 ;  /* 0x0000020005057836 */ /* 0x000fc80000000000 */
[----:B------:R-:W-:-:S05]  /*1a890*/  IMAD.IADD R15, R15, 0x1, R5 ;  /* 0x000000010f0f7824 */ /* 0x000fca00078e0205 */
[----:B------:R0:W-:Y:S04]  /*1a8a0*/  STSM.16.M88.4 [R15], R8 ;  /* 0x000000080f007844 */ /* 0x0001e80000000200 */
[----:B------:R-:W1:Y:S01]  /*1a8b0*/  LDSM.16.MT88.4 R4, [R14+UR38+0xf200] ;  /* 0x00f200260e04783b */ /* 0x000e620008004200 */
[----:B0-----:R-:W-:-:S04]  /*1a8c0*/  IMAD.U32 R15, RZ, RZ, UR38 ;  /* 0x00000026ff0f7e24 */ /* 0x001fc8000f8e00ff */
[----:B------:R-:W-:-:S04]  /*1a8d0*/  VIADD R15, R15, 0x200 ;  /* 0x000002000f0f7836 */ /* 0x000fc80000000000 */
[----:B------:R-:W-:Y:S01]  /*1a8e0*/  IMAD.IADD R13, R13, 0x1, R15 ;  /* 0x000000010d0d7824 */ /* 0x000fe200078e020f */
[C-C-:B-1----:R-:W-:Y:S02]  /*1a8f0*/  PRMT R8, R4.reuse, 0x6420, R5.reuse ;  /* 0x0000642004087816 */ /* 0x142fe40000000005 */
[----:B------:R-:W-:Y:S02]  /*1a900*/  PRMT R9, R4, 0x7531, R5 ;  /* 0x0000753104097816 */ /* 0x000fe40000000005 */
[C-C-:B------:R-:W-:Y:S02]  /*1a910*/  PRMT R10, R6.reuse, 0x6420, R7.reuse ;  /* 0x00006420060a7816 */ /* 0x140fe40000000007 */
        /* <DEDUP_REMOVED lines=19> */
.L_x_4177:
[----:B0-----:R-:W0:Y:S01]  /*1aa50*/  S2R R0, SR_TID.X ;  /* 0x0000000000007919 */ /* 0x001e220000002100 */
[----:B-1----:R-:W-:Y:S01]  /*1aa60*/  SYNCS.ARRIVE.TRANS64.A1T0 RZ, [R3+URZ+0x33450], RZ ;  /* 0x033450ff03ff79a7 */ /* 0x002fe2000810003f */
[----:B------:R-:W-:Y:S01]  /*1aa70*/  IMAD.MOV.U32 R8, RZ, RZ, R12 ;  /* 0x000000ffff087224 */ /* 0x000fe200078e000c */
[----:B0-----:R-:W-:Y:S01]  /*1aa80*/  LOP3.LUT R0, R0, 0x7f, RZ, 0xc0, !PT ;  /* 0x0000007f00007812 */ /* 0x001fe200078ec0ff */
[----:B------:R-:W-:Y:S03]  /*1aa90*/  BAR.SYNC.DEFER_BLOCKING 0x2, 0x80 ;  /* 0x0082000000007b1d */ /* 0x000fe60000010000 */
[----:B------:R-:W-:-:S13]  /*1aaa0*/  ISETP.NE.AND P0, PT, R0, RZ, PT ;  /* 0x000000ff0000720c */ /* 0x000fda0003f05270 */
[----:B------:R-:W-:-:S05]  /*1aab0*/  @!P0 VIADD R0, R3, 0x33480 ;  /* 0x0003348003008836 */ /* 0x000fca0000000000 */
[----:B------:R-:W-:-:S04]  /*1aac0*/  @!P0 PRMT R0, RZ, 0x654, R0 ;  /* 0x00000654ff008816 */ /* 0x000fc80000000000 */
[----:B------:R0:W-:Y:S01]  /*1aad0*/  @!P0 SYNCS.ARRIVE.TRANS64.RED.A1T0 RZ, [R0+URZ], RZ ;  /* 0x000000ff00ff89a7 */ /* 0x0001e2000810043f */
[C---:B------:R-:W-:Y:S01]  /*1aae0*/  ISETP.GT.AND P0, PT, R2.reuse, UR39, PT ;  /* 0x0000002702007c0c */ /* 0x040fe2000bf04270 */
[----:B------:R-:W-:Y:S01]  /*1aaf0*/  VIADD R2, R2, 0xffffffff ;  /* 0xffffffff02027836 */ /* 0x000fe20000000000 */
[----:B0-----:R1:W5:Y:S11]  /*1ab00*/  LDL R0, [R1+0x4] ;  /* 0x0000040001007983 */ /* 0x0013760000100800 */
[----:B------:R-:W-:Y:S05]  /*1ab10*/  @P0 BRA `(.L_x_4178) ;  /* 0xffffffe8002c0947 */ /* 0x000fea000383ffff */
[----:B------:R-:W-:Y:S05]  /*1ab20*/  BRA `(.L_x_4179) ;  /* 0x0000000000047947 */ /* 0x000fea0003800000 */
.L_x_4157:
[----:B------:R-:W-:-:S07]  /*1ab30*/  IMAD.MOV.U32 R12, RZ, RZ, RZ ;  /* 0x000000ffff0c7224 */ /* 0x000fce00078e00ff */
.L_x_4179:
[----:B0----5:R-:W2:Y:S02]  /*1ab40*/  LDL R0, [R1+0x18] ;  /* 0x0000180001007983 */ /* 0x021ea40000100800 */
[----:B--2---:R-:W-:-:S13]  /*1ab50*/  R2UR UR4, R0 ;  /* 0x00000000000472ca */ /* 0x004fda00000e0000 */
[----:B------:R-:W-:-:S04]  /*1ab60*/  ULOP3.LUT UR4, UR4, 0x1, URZ, 0xfc, !UPT ;  /* 0x0000000104047892 */ /* 0x000fc8000f8efc3f */
[----:B------:R-:W-:-:S06]  /*1ab70*/  UISETP.NE.AND UP0, UPT, UR4, 0x3, UPT ;  /* 0x000000030400788c */ /* 0x000fcc000bf05270 */
[----:B------:R-:W-:-:S13]  /*1ab80*/  PLOP3.LUT P0, PT, PT, PT, UP0, 0x80, 0x0 ;  /* 0x000000000000781c */ /* 0x000fda0003f0f008 */
[----:B------:R-:W-:Y:S05]  /*1ab90*/  @!P0 BRA `(.L_x_4180) ;  /* 0x0000000000048947 */ /* 0x000fea0003800000 */
[----:B------:R-:W-:Y:S01]  /*1aba0*/  BPT.TRAP 0x1 ;  /* 0x000000040000795c */ /* 0x000fe20000300000 */
.L_x_4180:
[----:B------:R-:W2:Y:S01]  /*1abb0*/  LDL R0, [R1+0x4] ;  /* 0x0000040001007983 */ /* 0x000ea20000100800 */
[----:B------:R-:W-:Y:S01]  /*1abc0*/  BSSY B0, `(.L_x_4181) ;  /* 0x0000006000007945 */ /* 0x000fe20003800000 */
[----:B--2---:R-:W-:Y:S02]  /*1abd0*/  LOP3.LUT R3, R0, 0x1, RZ, 0x3c, !PT ;  /* 0x0000000100037812 */ /* 0x004fe400078e3cff */
[----:B------:R-:W-:Y:S02]  /*1abe0*/  LEA R0, R12, UR38, 0x3 ;  /* 0x000000260c007c11 */ /* 0x000fe4000f8e18ff */
[----:B------:R-:W-:-:S04]  /*1abf0*/  SHF.L.U32 R3, R3, 0x1f, RZ ;  /* 0x0000001f03037819 */ /* 0x000fc800000006ff */
[----:B------:R-:W0:Y:S02]  /*1ac00*/  SYNCS.PHASECHK.TRANS64.TRYWAIT P0, [R0+URZ+0x33470], R3 ;  /* 0x03347003000075a7 */ /* 0x000e24000800017f */
[----:B0-----:R-:W-:Y:S05]  /*1ac10*/  @!P0 BRA `(.L_x_4182) ;  /* 0x0000001c00048947 */ /* 0x001fea0003800000 */
.L_x_4219:
[----:B------:R-:W-:Y:S05]  /*1ac20*/  BSYNC B0 ;  /* 0x0000000000007941 */ /* 0x000fea0003800000 */
.L_x_4181:
[----:B------:R-:W2:Y:S02]  /*1ac30*/  LDL R2, [R1+0x18] ;  /* 0x0000180001027983 */ /* 0x000ea40000100800 */
[----:B--2---:R-:W-:-:S13]  /*1ac40*/  R2UR UR4, R2 ;  /* 0x00000000020472ca */ /* 0x004fda00000e0000 */
[----:B------:R-:W-:-:S06]  /*1ac50*/  ULOP3.LUT UR4, UR4, 0x2, URZ, 0xfc, !UPT ;  /* 0x0000000204047892 */ /* 0x000fcc000f8efc3f */
[----:B------:R-:W-:-:S05]  /*1ac60*/  IMAD.U32 R2, RZ, RZ, UR4 ;  /* 0x00000004ff027e24 */ /* 0x000fca000f8e00ff */
[----:B------:R-:W-:-:S13]  /*1ac70*/  ISETP.NE.AND P1, PT, R2, 0x3, PT ;  /* 0x000000030200780c */ /* 0x000fda0003f25270 */
[----:B------:R-:W-:Y:S05]  /*1ac80*/  @!P1 BRA `(.L_x_4183) ;  /* 0x0000000000049947 */ /* 0x000fea0003800000 */
[----:B------:R-:W-:Y:S01]  /*1ac90*/  BPT.TRAP 0x1 ;  /* 0x000000040000795c */ /* 0x000fe20000300000 */
.L_x_4183:
[----:B------:R-:W0:Y:S02]  /*1aca0*/  LDL R2, [R1+0x4] ;  /* 0x0000040001027983 */ /* 0x000e240000100800 */
[----:B0-----:R-:W-:-:S04]  /*1acb0*/  SHF.L.U32 R3, R2, 0x1f, RZ ;  /* 0x0000001f02037819 */ /* 0x001fc800000006ff */
[----:B------:R-:W0:Y:S02]  /*1acc0*/  SYNCS.PHASECHK.TRANS64.TRYWAIT P0, [R0+URZ+0x33460], R3 ;  /* 0x03346003000075a7 */ /* 0x000e24000800017f */
[----:B0-----:R-:W-:Y:S05]  /*1acd0*/  @!P0 BRA `(.L_x_4184) ;  /* 0x0000001800e88947 */ /* 0x001fea0003800000 */
.L_x_4220:
[----:B------:R-:W-:Y:S01]  /*1ace0*/  IMAD R2, R12, 0x7800, RZ ;  /* 0x000078000c027824 */ /* 0x000fe200078e02ff */
[----:B------:R-:W-:Y:S05]  /*1acf0*/  WARPSYNC.ALL ;  /* 0x0000000000007948 */ /* 0x000fea0003800000 */
[C---:B0-----:R-:W-:Y:S01]  /*1ad00*/  LOP3.LUT R3, R2.reuse, R19, RZ, 0xfc, !PT ;  /* 0x0000001302037212 */ /* 0x041fe200078efcff */
[----:B------:R-:W-:Y:S02]  /*1ad10*/  IMAD.U32 R17, RZ, RZ, UR38 ;  /* 0x00000026ff117e24 */ /* 0x000fe4000f8e00ff */
[----:B------:R-:W-:Y:S02]  /*1ad20*/  VIADD R14, R2, 0x2800 ;  /* 0x00002800020e7836 */ /* 0x000fe40000000000 */
[----:B------:R0:W2:Y:S01]  /*1ad30*/  LDSM.16.MT88.4 R4, [R3+UR38+0xf200] ;  /* 0x00f200260304783b */ /* 0x0000a20008004200 */
[----:B------:R-:W-:-:S02]  /*1ad40*/  VIADD R17, R17, 0x200 ;  /* 0x0000020011117836 */ /* 0x000fc40000000000 */
[C---:B------:R-:W-:Y:S02]  /*1ad50*/  VIADD R21, R2.reuse, 0x5000 ;  /* 0x0000500002157836 */ /* 0x040fe40000000000 */
[C---:B------:R-:W-:Y:S02]  /*1ad60*/  VIADD R20, R2.reuse, 0x2000 ;  /* 0x0000200002147836 */ /* 0x040fe40000000000 */
[----:B0-----:R-:W-:Y:S01]  /*1ad70*/  VIADD R3, R2, 0x800 ;  /* 0x0000080002037836 */ /* 0x001fe20000000000 */
[C---:B------:R-:W-:Y:S02]  /*1ad80*/  LOP3.LUT R16, R21.reuse, R19, RZ, 0xfc, !PT ;  /* 0x0000001315107212 */ /* 0x040fe400078efcff */
[----:B------:R-:W-:Y:S02]  /*1ad90*/  LOP3.LUT R21, R21, R18, RZ, 0xfc, !PT ;  /* 0x0000001215157212 */ /* 0x000fe400078efcff */
[C-C-:B--2---:R-:W-:Y:S02]  /*1ada0*/  PRMT R8, R4.reuse, 0x6420, R5.reuse ;  /* 0x0000642004087816 */ /* 0x144fe40000000005 */
        /* <DEDUP_REMOVED lines=8> */
[----:B------:R-:W2:Y:S01]  /*1ae30*/  LDSM.16.MT88.4 R4, [R4+UR38+0xf200] ;  /* 0x00f200260404783b */ /* 0x000ea20008004200 */
[----:B0-----:R-:W-:Y:S01]  /*1ae40*/  VIADD R13, R2, 0x1000 ;  /* 0x00001000020d7836 */ /* 0x001fe20000000000 */
[----:B--2---:R-:W-:-:S02]  /*1ae50*/  PRMT R8, R4, 0x6420, R5 ;  /* 0x0000642004087816 */ /* 0x004fc40000000005 */
[----:B------:R-:W-:Y:S02]  /*1ae60*/  PRMT R9, R4, 0x7531, R5 ;  /* 0x0000753104097816 */ /* 0x000fe40000000005 */
[----:B------:R-:W-:Y:S02]  /*1ae70*/  LOP3.LUT R5, R3, R18, RZ, 0xfc, !PT ;  /* 0x0000001203057212 */ /* 0x000fe400078efcff */
[C-C-:B------:R-:W-:Y:S02]  /*1ae80*/  PRMT R10, R6.reuse, 0x6420, R7.reuse ;  /* 0x00006420060a7816 */ /* 0x140fe40000000007 */
[----:B------:R-:W-:Y:S01]  /*1ae90*/  PRMT R11, R6, 0x7531, R7 ;  /* 0x00007531060b7816 */ /* 0x000fe20000000007 */
[----:B------:R-:W-:-:S05]  /*1aea0*/  IMAD.IADD R15, R5, 0x1, R17 ;  /* 0x00000001050f7824 */ /* 0x000fca00078e0211 */
[----:B------:R0:W-:Y:S04]  /*1aeb0*/  STSM.16.M88.4 [R15], R8 ;  /* 0x000000080f007844 */ /* 0x0001e80000000200 */
[----:B------:R-:W2:Y:S01]  /*1aec0*/  LDSM.16.MT88.4 R4, [R16+UR38+0xf200] ;  /* 0x00f200261004783b */ /* 0x000ea20008004200 */
[----:B0-----:R-:W-:Y:S01]  /*1aed0*/  VIADD R15, R2, 0x1800 ;  /* 0x00001800020f7836 */ /* 0x001fe20000000000 */
[C-C-:B--2---:R-:W-:Y:S02]  /*1aee0*/  PRMT R8, R4.reuse, 0x6420, R5.reuse ;  /* 0x0000642004087816 */ /* 0x144fe40000000005 */
        /* <DEDUP_REMOVED lines=10> */
[----:B------:R-:W2:Y:S01]  /*1af90*/  LDSM.16.MT88.4 R4, [R4+UR38+0xf200] ;  /* 0x00f200260404783b */ /* 0x000ea20008004200 */
[----:B0-----:R-:W-:-:S04]  /*1afa0*/  IMAD.U32 R17, RZ, RZ, UR38 ;  /* 0x00000026ff117e24 */ /* 0x001fc8000f8e00ff */
[----:B------:R-:W-:-:S04]  /*1afb0*/  VIADD R17, R17, 0x200 ;  /* 0x0000020011117836 */ /* 0x000fc80000000000 */
[----:B------:R-:W-:Y:S02]  /*1afc0*/  IMAD.IADD R16, R3, 0x1, R17 ;  /* 0x0000000103107824 */ /* 0x000fe400078e0211 */
[----:B------:R-:W-:Y:S01]  /*1afd0*/  VIADD R3, R2, 0x3000 ;  /* 0x0000300002037836 */ /* 0x000fe20000000000 */
[C-C-:B--2---:R-:W-:Y:S02]  /*1afe0*/  PRMT R8, R4.reuse, 0x6420, R5.reuse ;  /* 0x0000642004087816 */ /* 0x144fe40000000005 */
        /* <DEDUP_REMOVED lines=16> */
[----:B------:R0:W2:Y:S02]  /*1b0f0*/  LDSM.16.MT88.4 R4, [R16+UR38+0xf200] ;  /* 0x00f200261004783b */ /* 0x0000a40008004200 */
[----:B0-----:R-:W-:-:S04]  /*1b100*/  IMAD.U32 R16, RZ, RZ, UR38 ;  /* 0x00000026ff107e24 */ /* 0x001fc8000f8e00ff */
[----:B------:R-:W-:-:S04]  /*1b110*/  VIADD R16, R16, 0x200 ;  /* 0x0000020010107836 */ /* 0x000fc80000000000 */
[--C-:B------:R-:W-:Y:S02]  /*1b120*/  IMAD.IADD R14, R14, 0x1, R16.reuse ;  /* 0x000000010e0e7824 */ /* 0x100fe400078e0210 */
[----:B------:R-:W-:Y:S02]  /*1b130*/  IMAD.IADD R16, R3, 0x1, R16 ;  /* 0x0000000103107824 */ /* 0x000fe400078e0210 */
[----:B------:R-:W-:Y:S01]  /*1b140*/  VIADD R3, R2, 0x3800 ;  /* 0x0000380002037836 */ /* 0x000fe20000000000 */
[C-C-:B--2---:R-:W-:Y:S02]  /*1b150*/  PRMT R8, R4.reuse, 0x6420, R5.reuse ;  /* 0x0000642004087816 */ /* 0x144fe40000000005 */
[----:B------:R-:W-:Y:S02]  /*1b160*/  PRMT R9, R4, 0x7531, R5 ;  /* 0x0000753104097816 */ /* 0x000fe40000000005 */
[C-C-:B------:R-:W-:Y:S02]  /*1b170*/  PRMT R10, R6.reuse, 0x6420, R7.reuse ;  /* 0x00006420060a7816 */ /* 0x140fe40000000007 */
[----:B------:R-:W-:-:S05]  /*1b180*/  PRMT R11, R6, 0x7531, R7 ;  /* 0x00007531060b7816 */ /* 0x000fca0000000007 */
[----:B------:R0:W-:Y:S04]  /*1b190*/  STSM.16.M88.4 [R14], R8 ;  /* 0x000000080e007844 */ /* 0x0001e80000000200 */
[----:B------:R-:W2:Y:S01]  /*1b1a0*/  LDSM.16.MT88.4 R4, [R13+UR38+0xf200] ;  /* 0x00f200260d04783b */ /* 0x000ea20008004200 */
[C---:B0-----:R-:W-:Y:S02]  /*1b1b0*/  LOP3.LUT R14, R3.reuse, R19, RZ, 0xfc, !PT ;  /* 0x00000013030e7212 */ /* 0x041fe400078efcff */
[----:B------:R-:W-:Y:S02]  /*1b1c0*/  LOP3.LUT R3, R3, R18, RZ, 0xfc, !PT ;  /* 0x0000001203037212 */ /* 0x000fe400078efcff */
[C-C-:B--2---:R-:W-:Y:S02]  /*1b1d0*/  PRMT R8, R4.reuse, 0x6420, R5.reuse ;  /* 0x0000642004087816 */ /* 0x144fe40000000005 */
[----:B------:R-:W-:-:S02]  /*1b1e0*/  PRMT R9, R4, 0x7531, R5 ;  /* 0x0000753104097816 */ /* 0x000fc40000000005 */
[C-C-:B------:R-:W-:Y:S02]  /*1b1f0*/  PRMT R10, R6.reuse, 0x6420, R7.reuse ;  /* 0x00006420060a7816 */ /* 0x140fe40000000007 */
[----:B------:R-:W-:-:S05]  /*1b200*/  PRMT R11, R6, 0x7531, R7 ;  /* 0x00007531060b7816 */ /* 0x000fca0000000007 */
[----:B------:R-:W-:Y:S04]  /*1b210*/  STSM.16.M88.4 [R16], R8 ;  /* 0x0000000810007844 */ /* 0x000fe80000000200 */
[----:B------:R0:W2:Y:S02]  /*1b220*/  LDSM.16.MT88.4 R4, [R14+UR38+0xf200] ;  /* 0x00f200260e04783b */ /* 0x0000a40008004200 */
[----:B0-----:R-:W-:Y:S02]  /*1b230*/  IMAD.U32 R14, RZ, RZ, UR38 ;  /* 0x00000026ff0e7e24 */ /* 0x001fe4000f8e00ff */
[----:B------:R-:W-:Y:S02]  /*1b240*/  VIADD R16, R2, 0x6000 ;  /* 0x0000600002107836 */ /* 0x000fe40000000000 */
[----:B------:R-:W-:-:S04]  /*1b250*/  VIADD R14, R14, 0x200 ;  /* 0x000002000e0e7836 */ /* 0x000fc80000000000 */
[----:B------:R-:W-:Y:S02]  /*1b260*/  IMAD.IADD R13, R3, 0x1, R14 ;  /* 0x00000001030d7824 */ /* 0x000fe400078e020e */
[----:B------:R-:W-:Y:S01]  /*1b270*/  VIADD R3, R2, 0x4000 ;  /* 0x0000400002037836 */ /* 0x000fe20000000000 */
[C-C-:B--2---:R-:W-:Y:S02]  /*1b280*/  PRMT R8, R4.reuse, 0x6420, R5.reuse ;  /* 0x0000642004087816 */ /* 0x144fe40000000005 */
[----:B------:R-:W-:Y:S02]  /*1b290*/  PRMT R9, R4, 0x7531, R5 ;  /* 0x0000753104097816 */ /* 0x000fe40000000005 */
[C-C-:B------:R-:W-:Y:S02]  /*1b2a0*/  PRMT R10, R6.reuse, 0x6420, R7.reuse ;  /* 0x00006420060a7816 */ /* 0x140fe40000000007 */
[----:B------:R-:W-:Y:S02]  /*1b2b0*/  PRMT R11, R6, 0x7531, R7 ;  /* 0x00007531060b7816 */ /* 0x000fe40000000007 */
[----:B------:R-:W-:-:S03]  /*1b2c0*/  LOP3.LUT R4, R16, R19, RZ, 0xfc, !PT ;  /* 0x0000001310047212 */ /* 0x000fc600078efcff */
        /* <DEDUP_REMOVED lines=9> */
[----:B------:R-:W-:-:S04]  /*1b360*/  LOP3.LUT R3, R3, R19, RZ, 0xfc, !PT ;  /* 0x0000001303037212 */ /* 0x000fc800078efcff */
[----:B------:R0:W-:Y:S04]  /*1b370*/  STSM.16.M88.4 [R14], R8 ;  /* 0x000000080e007844 */ /* 0x0001e80000000200 */
[----:B------:R-:W2:Y:S01]  /*1b380*/  LDSM.16.MT88.4 R4, [R15+UR38+0xf200] ;  /* 0x00f200260f04783b */ /* 0x000ea20008004200 */
[----:B0-----:R-:W-:-:S04]  /*1b390*/  IMAD.U32 R14, RZ, RZ, UR38 ;  /* 0x00000026ff0e7e24 */ /* 0x001fc8000f8e00ff */
[----:B------:R-:W-:-:S04]  /*1b3a0*/  VIADD R14, R14, 0x200 ;  /* 0x000002000e0e7836 */ /* 0x000fc80000000000 */
[--C-:B------:R-:W-:Y:S01]  /*1b3b0*/  IMAD.IADD R21, R21, 0x1, R14.reuse ;  /* 0x0000000115157824 */ /* 0x100fe200078e020e */
[C-C-:B--2---:R-:W-:Y:S02]  /*1b3c0*/  PRMT R8, R4.reuse, 0x6420, R5.reuse ;  /* 0x0000642004087816 */ /* 0x144fe40000000005 */
[----:B------:R-:W-:Y:S02]  /*1b3d0*/  PRMT R9, R4, 0x7531, R5 ;  /* 0x0000753104097816 */ /* 0x000fe40000000005 */
[----:B------:R-:W-:Y:S02]  /*1b3e0*/  LOP3.LUT R4, R13, R18, RZ, 0xfc, !PT ;  /* 0x000000120d047212 */ /* 0x000fe400078efcff */
[C-C-:B------:R-:W-:Y:S02]  /*1b3f0*/  PRMT R10, R6.reuse, 0x6420, R7.reuse ;  /* 0x00006420060a7816 */ /* 0x140fe40000000007 */
[----:B------:R-:W-:Y:S01]  /*1b400*/  PRMT R11, R6, 0x7531, R7 ;  /* 0x00007531060b7816 */ /* 0x000fe20000000007 */
[----:B------:R-:W-:Y:S01]  /*1b410*/  IMAD.IADD R15, R4, 0x1, R14 ;  /* 0x00000001040f7824 */ /* 0x000fe200078e020e */
[----:B------:R-:W-:-:S04]  /*1b420*/  LOP3.LUT R14, R20, R19, RZ, 0xfc, !PT ;  /* 0x00000013140e7212 */ /* 0x000fc800078efcff */
[----:B------:R-:W-:Y:S04]  /*1b430*/  STSM.16.M88.4 [R15], R8 ;  /* 0x000000080f007844 */ /* 0x000fe80000000200 */
[----:B------:R0:W2:Y:S02]  /*1b440*/  LDSM.16.MT88.4 R4, [R3+UR38+0xf200] ;  /* 0x00f200260304783b */ /* 0x0000a40008004200 */
[-C--:B0-----:R-:W-:Y:S02]  /*1b450*/  LOP3.LUT R3, R16, R18.reuse, RZ, 0xfc, !PT ;  /* 0x0000001210037212 */ /* 0x081fe400078efcff */
[----:B------:R-:W-:Y:S01]  /*1b460*/  LOP3.LUT R15, R17, R18, RZ, 0xfc, !PT ;  /* 0x00000012110f7212 */ /* 0x000fe200078efcff */
[----:B------:R-:W-:-:S04]  /*1b470*/  IMAD.U32 R17, RZ, RZ, UR38 ;  /* 0x00000026ff117e24 */ /* 0x000fc8000f8e00ff */
[----:B------:R-:W-:-:S04]  /*1b480*/  VIADD R17, R17, 0x200 ;  /* 0x0000020011117836 */ /* 0x000fc80000000000 */
[--C-:B------:R-:W-:Y:S02]  /*1b490*/  IMAD.IADD R15, R15, 0x1, R17.reuse ;  /* 0x000000010f0f7824 */ /* 0x100fe400078e0211 */
[----:B------:R-:W-:Y:S01]  /*1b4a0*/  IMAD.IADD R3, R3, 0x1, R17 ;  /* 0x0000000103037824 */ /* 0x000fe200078e0211 */
[C-C-:B--2---:R-:W-:Y:S02]  /*1b4b0*/  PRMT R8, R4.reuse, 0x6420, R5.reuse ;  /* 0x0000642004087816 */ /* 0x144fe40000000005 */
        /* <DEDUP_REMOVED lines=45> */
.L_x_4185:
[----:B------:R-:W3:Y:S01]  /*1b790*/  LDL.LU R3, [R1+0x4] ;  /* 0x0000040001037983 */ /* 0x000ee20000300800 */
[----:B--2---:R2:W-:Y:S01]  /*1b7a0*/  SYNCS.ARRIVE.TRANS64.A1T0 RZ, [R0+URZ+0x33450], RZ ;  /* 0x033450ff00ff79a7 */ /* 0x0045e2000810003f */
[----:B------:R-:W4:Y:S02]  /*1b7b0*/  S2R R2, SR_TID.X ;  /* 0x0000000000027919 */ /* 0x000f240000002100 */
[----:B----4-:R-:W-:Y:S01]  /*1b7c0*/  LOP3.LUT R2, R2, 0x7f, RZ, 0xc0, !PT ;  /* 0x0000007f02027812 */ /* 0x010fe200078ec0ff */
[----:B------:R-:W-:Y:S03]  /*1b7d0*/  BAR.SYNC.DEFER_BLOCKING 0x2, 0x80 ;  /* 0x0082000000007b1d */ /* 0x000fe60000010000 */
[----:B------:R-:W-:-:S13]  /*1b7e0*/  ISETP.NE.AND P0, PT, R2, RZ, PT ;  /* 0x000000ff0200720c */ /* 0x000fda0003f05270 */
[----:B------:R-:W-:Y:S02]  /*1b7f0*/  @!P0 VIADD R2, R0, 0x33480 ;  /* 0x0003348000028836 */ /* 0x000fe40000000000 */
[----:B--2---:R-:W-:-:S03]  /*1b800*/  VIADD R0, R12, 0x1 ;  /* 0x000000010c007836 */ /* 0x004fc60000000000 */
[----:B------:R-:W-:-:S04]  /*1b810*/  @!P0 PRMT R2, RZ, 0x654, R2 ;  /* 0x00000654ff028816 */ /* 0x000fc80000000002 */
[----:B------:R2:W-:Y:S01]  /*1b820*/  @!P0 SYNCS.ARRIVE.TRANS64.RED.A1T0 RZ, [R2+URZ], RZ ;  /* 0x000000ff02ff89a7 */ /* 0x0005e2000810043f */
[----:B------:R-:W-:-:S04]  /*1b830*/  ISETP.NE.AND P0, PT, R0, 0x2, PT ;  /* 0x000000020000780c */ /* 0x000fc80003f05270 */
[----:B--2---:R-:W-:Y:S02]  /*1b840*/  SEL R2, RZ, 0x1, P0 ;  /* 0x00000001ff027807 */ /* 0x004fe40000000000 */
[----:B------:R-:W-:Y:S02]  /*1b850*/  SEL R0, R0, RZ, P0 ;  /* 0x000000ff00007207 */ /* 0x000fe40000000000 */
[----:B---3--:R-:W-:Y:S01]  /*1b860*/  LOP3.LUT R2, R3, R2, RZ, 0x3c, !PT ;  /* 0x0000000203027212 */ /* 0x008fe200078e3cff */
[----:B------:R-:W-:-:S07]  /*1b870*/  IMAD.MOV.U32 R3, RZ, RZ, RZ ;  /* 0x000000ffff037224 */ /* 0x000fce00078e00ff */
.L_x_4132:
[----:B------:R-:W2:Y:S01]  /*1b880*/  S2R R5, SR_CgaCtaId ;  /* 0x0000000000057919 */ /* 0x000ea20000008800 */
[----:B------:R-:W-:Y:S02]  /*1b890*/  MOV R4, 0x400 ;  /* 0x0000040000047802 */ /* 0x000fe40000000f00 */
[----:B------:R-:W-:Y:S02]  /*1b8a0*/  SHF.L.U32 R3, R3, 0x1f, RZ ;  /* 0x0000001f03037819 */ /* 0x000fe400000006ff */
[----:B--2---:R-:W-:-:S04]  /*1b8b0*/  LEA R6, R5, R4, 0x18 ;  /* 0x0000000405067211 */ /* 0x004fc800078ec0ff */
[----:B------:R-:W2:Y:S02]  /*1b8c0*/  SYNCS.PHASECHK.TRANS64.TRYWAIT P0, [R6+URZ+0x33420], R3 ;  /* 0x03342003060075a7 */ /* 0x000ea4000800017f */
[----:B--2---:R-:W-:Y:S05]  /*1b8d0*/  @!P0 BRA `(.L_x_4186) ;  /* 0x0000000c00fc8947 */ /* 0x004fea0003800000 */
.L_x_4221:
[----:B------:R-:W3:Y:S02]  /*1b8e0*/  S2R R4, SR_TID.X ;  /* 0x0000000000047919 */ /* 0x000ee40000002100 */
[----:B---3--:R-:W-:-:S04]  /*1b8f0*/  SHF.R.U32.HI R4, RZ, 0x5, R4 ;  /* 0x00000005ff047819 */ /* 0x008fc80000011604 */
[----:B------:R-:W-:-:S05]  /*1b900*/  LOP3.LUT R4, R4, 0x3, RZ, 0xc0, !PT ;  /* 0x0000000304047812 */ /* 0x000fca00078ec0ff */
[----:B--2---:R-:W2:Y:S02]  /*1b910*/  SHFL.IDX PT, R3, R4, RZ, 0x1f ;  /* 0x00001fff04037589 */ /* 0x004ea400000e0000 */
[----:B--2---:R-:W-:-:S13]  /*1b920*/  ISETP.NE.AND P0, PT, R3, RZ, PT ;  /* 0x000000ff0300720c */ /* 0x004fda0003f05270 */
[----:B------:R-:W-:Y:S05]  /*1b930*/  @P0 BRA `(.L_x_4044) ;  /* 0x0000000000a40947 */ /* 0x000fea0003800000 */
[----:B------:R-:W-:-:S13]  /*1b940*/  ELECT P0, URZ, PT ;  /* 0x00000000003f782f */ /* 0x000fda0003800000 */
[----:B------:R-:W-:Y:S05]  /*1b950*/  @!P0 BRA `(.L_x_4044) ;  /* 0x00000000009c8947 */ /* 0x000fea0003800000 */
[----:B------:R-:W2:Y:S02]  /*1b960*/  LDL R4, [R1+0x18] ;  /* 0x0000180001047983 */ /* 0x000ea40000100800 */
[----:B--2---:R-:W-:-:S13]  /*1b970*/  R2UR UR4, R4 ;  /* 0x00000000040472ca */ /* 0x004fda00000e0000 */
[----:B------:R-:W-:-:S06]  /*1b980*/  ULOP3.LUT UR4, UR4, 0x2, URZ, 0xfc, !UPT ;  /* 0x0000000204047892 */ /* 0x000fcc000f8efc3f */
[----:B------:R-:W-:-:S05]  /*1b990*/  IMAD.U32 R3, RZ, RZ, UR4 ;  /* 0x00000004ff037e24 */ /* 0x000fca000f8e00ff */
[----:B------:R-:W-:-:S13]  /*1b9a0*/  ISETP.NE.AND P0, PT, R3, 0x3, PT ;  /* 0x000000030300780c */ /* 0x000fda0003f05270 */
[----:B------:R-:W-:Y:S05]  /*1b9b0*/  @!P0 BRA `(.L_x_4187) ;  /* 0x0000000000048947 */ /* 0x000fea0003800000 */
[----:B------:R-:W-:Y:S01]  /*1b9c0*/  BPT.TRAP 0x1 ;  /* 0x000000040000795c */ /* 0x000fe20000300000 */
.L_x_4187:
        /* <DEDUP_REMOVED lines=12> */
.L_x_4222:
[----:B------:R-:W2:Y:S02]  /*1ba90*/  SYNCS.PHASECHK.TRANS64.TRYWAIT P1, [R5+URZ], R2 ;  /* 0x00000002050075a7 */ /* 0x000ea4000802017f */
[----:B--2---:R-:W-:Y:S05]  /*1baa0*/  @!P1 BRA `(.L_x_4189) ;  /* 0x0000000c00b09947 */ /* 0x004fea0003800000 */
.L_x_4223:
[----:B------:R-:W-:Y:S05]  /*1bab0*/  @!P0 BRA `(.L_x_4190) ;  /* 0x0000000000048947 */ /* 0x000fea0003800000 */
[----:B------:R-:W-:Y:S01]  /*1bac0*/  BPT.TRAP 0x1 ;  /* 0x000000040000795c */ /* 0x000fe20000300000 */
.L_x_4190:
[----:B--2---:R-:W-:-:S04]  /*1bad0*/  IMAD R5, R0, 0x8, R6 ;  /* 0x0000000800057824 */ /* 0x004fc800078e0206 */
[----:B------:R-:W2:Y:S02]  /*1bae0*/  SYNCS.PHASECHK.TRANS64.TRYWAIT P1, [R5+URZ+0x33460], R4 ;  /* 0x03346004050075a7 */ /* 0x000ea4000802017f */
[----:B--2---:R-:W-:Y:S05]  /*1baf0*/  @!P1 BRA `(.L_x_4191) ;  /* 0x0000000c00b09947 */ /* 0x004fea0003800000 */
.L_x_4224:
[----:B------:R-:W-:Y:S05]  /*1bb00*/  @!P0 BRA `(.L_x_4192) ;  /* 0x0000000000048947 */ /* 0x000fea0003800000 */
[----:B------:R-:W-:Y:S01]  /*1bb10*/  BPT.TRAP 0x1 ;  /* 0x000000040000795c */ /* 0x000fe20000300000 */
.L_x_4192:
[----:B------:R-:W-:-:S04]  /*1bb20*/  IMAD R3, R3, 0x8, R6 ;  /* 0x0000000803037824 */ /* 0x000fc800078e0206 */
[----:B------:R-:W3:Y:S02]  /*1bb30*/  SYNCS.PHASECHK.TRANS64.TRYWAIT P1, [R3+URZ+0x33460], R2 ;  /* 0x03346002030075a7 */ /* 0x000ee4000802017f */
[----:B---3--:R-:W-:Y:S05]  /*1bb40*/  @!P1 BRA `(.L_x_4193) ;  /* 0x0000000c00b09947 */ /* 0x008fea0003800000 */
.L_x_4225:
[----:B------:R-:W-:Y:S05]  /*1bb50*/  @!P0 BRA `(.L_x_4194) ;  /* 0x0000000000048947 */ /* 0x000fea0003800000 */
[----:B------:R-:W-:Y:S01]  /*1bb60*/  BPT.TRAP 0x1 ;  /* 0x000000040000795c */ /* 0x000fe20000300000 */
.L_x_4194:
[----:B------:R-:W4:Y:S02]  /*1bb70*/  SYNCS.PHASECHK.TRANS64.TRYWAIT P0, [R5+URZ+0x33480], R4 ;  /* 0x03348004050075a7 */ /* 0x000f24000800017f */
[----:B----4-:R-:W-:Y:S05]  /*1bb80*/  @!P0 BRA `(.L_x_4195) ;  /* 0x0000000c00b48947 */ /* 0x010fea0003800000 */
.L_x_4196:
[----:B------:R0:W0:Y:S02]  /*1bb90*/  SYNCS.PHASECHK.TRANS64.TRYWAIT P0, [R3+URZ+0x33480], R2 ;  /* 0x03348002030075a7 */ /* 0x000024000800017f */
[----:B0-----:R-:W-:Y:S05]  /*1bba0*/  @!P0 NANOSLEEP.SYNCS 0x989680 ;  /* 0x009896800000895d */ /* 0x001fea0003900000 */
[----:B------:R-:W0:Y:S02]  /*1bbb0*/  @!P0 SYNCS.PHASECHK.TRANS64 P0, [R3+URZ+0x33480], R2 ;  /* 0x03348002030085a7 */ /* 0x000e24000800007f */
[----:B0-----:R-:W-:Y:S05]  /*1bbc0*/  @!P0 BRA `(.L_x_4196) ;  /* 0xfffffffc00f08947 */ /* 0x001fea000383ffff */
.L_x_4044:
[----:B------:R-:W-:Y:S05]  /*1bbd0*/  BSYNC B6 ;  /* 0x0000000000067941 */ /* 0x000fea0003800000 */
.L_x_4041:
[----:B------:R-:W-:Y:S05]  /*1bbe0*/  EXIT ;  /* 0x000000000000794d */ /* 0x000fea0003800000 */
.L_x_4054:
[----:B0-----:R-:W-:-:S04]  /*1bbf0*/  IMAD.U32 R3, RZ, RZ, UR37 ;  /* 0x00000025ff037e24 */ /* 0x001fc8000f8e00ff */
[----:B------:R0:W1:Y:S03]  /*1bc00*/  SYNCS.PHASECHK.TRANS64.TRYWAIT P0, [R3+URZ+0x33400], R0 ;  /* 0x03340000030075a7 */ /* 0x000066000800017f */
[----:B-1----:R-:W-:Y:S05]  /*1bc10*/  @!P0 NANOSLEEP.SYNCS 0x989680 ;  /* 0x009896800000895d */ /* 0x002fea0003900000 */
[----:B------:R-:W1:Y:S02]  /*1bc20*/  @!P0 SYNCS.PHASECHK.TRANS64 P0, [R3+URZ+0x33400], R0 ;  /* 0x03340000030085a7 */ /* 0x000e64000800007f */
[----:B-1----:R-:W-:Y:S05]  /*1bc30*/  @!P0 BRA `(.L_x_4054) ;  /* 0xfffffffc00ec8947 */ /* 0x002fea000383ffff */
[----:B------:R-:W-:Y:S05]  /*1bc40*/  BRA `(.L_x_4197) ;  /* 0xfffffe5c00f47947 */ /* 0x000fea000383ffff */
.L_x_4058:
[----:B--2---:R-:W-:-:S04]  /*1bc50*/  IMAD.U32 R5, RZ, RZ, UR37 ;  /* 0x00000025ff057e24 */ /* 0x004fc8000f8e00ff */
[----:B------:R2:W3:Y:S03]  /*1bc60*/  SYNCS.PHASECHK.TRANS64.TRYWAIT P2, [R5+URZ+0x33430], R0 ;  /* 0x03343000050075a7 */ /* 0x0004e6000804017f */
[----:B---3--:R-:W-:Y:S05]  /*1bc70*/  @!P2 NANOSLEEP.SYNCS 0x989680 ;  /* 0x009896800000a95d */ /* 0x008fea0003900000 */
[----:B------:R-:W3:Y:S02]  /*1bc80*/  @!P2 SYNCS.PHASECHK.TRANS64 P2, [R5+URZ+0x33430], R0 ;  /* 0x033430000500a5a7 */ /* 0x000ee4000804007f */
[----:B---3--:R-:W-:Y:S05]  /*1bc90*/  @!P2 BRA `(.L_x_4058) ;  /* 0xfffffffc00eca947 */ /* 0x008fea000383ffff */
[----:B------:R-:W-:Y:S05]  /*1bca0*/  BRA `(.L_x_4057) ;  /* 0xfffffe6000247947 */ /* 0x000fea000383ffff */
.L_x_4074:
[----:B-1----:R-:W-:-:S04]  /*1bcb0*/  IMAD.U32 R12, RZ, RZ, UR10 ;  /* 0x0000000aff0c7e24 */ /* 0x002fc8000f8e00ff */
[----:B------:R1:W2:Y:S03]  /*1bcc0*/  SYNCS.PHASECHK.TRANS64.TRYWAIT P2, [R12+URZ+0x33430], R11 ;  /* 0x0334300b0c0075a7 */ /* 0x0002a6000804017f */
[----:B--2---:R-:W-:Y:S05]  /*1bcd0*/  @!P2 NANOSLEEP.SYNCS 0x989680 ;  /* 0x009896800000a95d */ /* 0x004fea0003900000 */
[----:B------:R-:W2:Y:S02]  /*1bce0*/  @!P2 SYNCS.PHASECHK.TRANS64 P2, [R12+URZ+0x33430], R11 ;  /* 0x0334300b0c00a5a7 */ /* 0x000ea4000804007f */
[----:B--2---:R-:W-:Y:S05]  /*1bcf0*/  @!P2 BRA `(.L_x_4074) ;  /* 0xfffffffc00eca947 */ /* 0x004fea000383ffff */
[----:B------:R-:W-:Y:S05]  /*1bd00*/  BRA `(.L_x_4071) ;  /* 0xfffffeac00187947 */ /* 0x000fea000383ffff */
.L_x_4078:
[----:B-1----:R-:W-:-:S04]  /*1bd10*/  IMAD.U32 R12, RZ, RZ, UR10 ;  /* 0x0000000aff0c7e24 */ /* 0x002fc8000f8e00ff */
[----:B------:R1:W2:Y:S03]  /*1bd20*/  SYNCS.PHASECHK.TRANS64.TRYWAIT P2, [R12+URZ+0x33450], R11 ;  /* 0x0334500b0c0075a7 */ /* 0x0002a6000804017f */
[----:B--2---:R-:W-:Y:S05]  /*1bd30*/  @!P2 NANOSLEEP.SYNCS 0x989680 ;  /* 0x009896800000a95d */ /* 0x004fea0003900000 */
[----:B------:R-:W2:Y:S02]  /*1bd40*/  @!P2 SYNCS.PHASECHK.TRANS64 P2, [R12+URZ+0x33450], R11 ;  /* 0x0334500b0c00a5a7 */ /* 0x000ea4000804007f */
[----:B--2---:R-:W-:Y:S05]  /*1bd50*/  @!P2 BRA `(.L_x_4078) ;  /* 0xfffffffc00eca947 */ /* 0x004fea000383ffff */
[----:B------:R-:W-:Y:S05]  /*1bd60*/  BRA `(.L_x_4075) ;  /* 0xfffffeb800207947 */ /* 0x000fea000383ffff */
.L_x_4096:
[----:B-1----:R-:W-:-:S04]  /*1bd70*/  IMAD.U32 R5, RZ, RZ, UR7 ;  /* 0x00000007ff057e24 */ /* 0x002fc8000f8e00ff */
[----:B------:R1:W2:Y:S03]  /*1bd80*/  SYNCS.PHASECHK.TRANS64.TRYWAIT P2, [R5+URZ+0x33430], R4 ;  /* 0x03343004050075a7 */ /* 0x0002a6000804017f */
[----:B--2---:R-:W-:Y:S05]  /*1bd90*/  @!P2 NANOSLEEP.SYNCS 0x989680 ;  /* 0x009896800000a95d */ /* 0x004fea0003900000 */
[----:B------:R-:W2:Y:S02]  /*1bda0*/  @!P2 SYNCS.PHASECHK.TRANS64 P2, [R5+URZ+0x33430], R4 ;  /* 0x033430040500a5a7 */ /* 0x000ea4000804007f */
[----:B--2---:R-:W-:Y:S05]  /*1bdb0*/  @!P2 BRA `(.L_x_4096) ;  /* 0xfffffffc00eca947 */ /* 0x004fea000383ffff */
[----:B------:R-:W-:Y:S05]  /*1bdc0*/  BRA `(.L_x_4093) ;  /* 0xfffffef800887947 */ /* 0x000fea000383ffff */
.L_x_4100:
[----:B-1----:R-:W-:-:S04]  /*1bdd0*/  IMAD.U32 R5, RZ, RZ, UR10 ;  /* 0x0000000aff057e24 */ /* 0x002fc8000f8e00ff */
[----:B------:R1:W2:Y:S03]  /*1bde0*/  SYNCS.PHASECHK.TRANS64.TRYWAIT P2, [R5+URZ+0x33450], R4 ;  /* 0x03345004050075a7 */ /* 0x0002a6000804017f */
[----:B--2---:R-:W-:Y:S05]  /*1bdf0*/  @!P2 NANOSLEEP.SYNCS 0x989680 ;  /* 0x009896800000a95d */ /* 0x004fea0003900000 */
[----:B------:R-:W2:Y:S02]  /*1be00*/  @!P2 SYNCS.PHASECHK.TRANS64 P2, [R5+URZ+0x33450], R4 ;  /* 0x033450040500a5a7 */ /* 0x000ea4000804007f */
[----:B--2---:R-:W-:Y:S05]  /*1be10*/  @!P2 BRA `(.L_x_4100) ;  /* 0xfffffffc00eca947 */ /* 0x004fea000383ffff */
[----:B------:R-:W-:Y:S05]  /*1be20*/  BRA `(.L_x_4097) ;  /* 0xffffff0400b47947 */ /* 0x000fea000383ffff */
.L_x_4107:
[----:B-1----:R-:W-:-:S04]  /*1be30*/  IMAD.U32 R5, RZ, RZ, UR10 ;  /* 0x0000000aff057e24 */ /* 0x002fc8000f8e00ff */
[----:B------:R1:W2:Y:S03]  /*1be40*/  SYNCS.PHASECHK.TRANS64.TRYWAIT P2, [R5+URZ+0x33430], R4 ;  /* 0x03343004050075a7 */ /* 0x0002a6000804017f */
[----:B--2---:R-:W-:Y:S05]  /*1be50*/  @!P2 NANOSLEEP.SYNCS 0x989680 ;  /* 0x009896800000a95d */ /* 0x004fea0003900000 */
[----:B------:R-:W2:Y:S02]  /*1be60*/  @!P2 SYNCS.PHASECHK.TRANS64 P2, [R5+URZ+0x33430], R4 ;  /* 0x033430040500a5a7 */ /* 0x000ea4000804007f */
[----:B--2---:R-:W-:Y:S05]  /*1be70*/  @!P2 BRA `(.L_x_4107) ;  /* 0xfffffffc00eca947 */ /* 0x004fea000383ffff */
[----:B------:R-:W-:Y:S05]  /*1be80*/  BRA `(.L_x_4104) ;  /* 0xffffff2800487947 */ /* 0x000fea000383ffff */
.L_x_4111:
[----:B-1----:R-:W-:-:S04]  /*1be90*/  IMAD.U32 R5, RZ, RZ, UR10 ;  /* 0x0000000aff057e24 */ /* 0x002fc8000f8e00ff */
[----:B------:R1:W2:Y:S03]  /*1bea0*/  SYNCS.PHASECHK.TRANS64.TRYWAIT P2, [R5+URZ+0x33450], R4 ;  /* 0x03345004050075a7 */ /* 0x0002a6000804017f */
[----:B--2---:R-:W-:Y:S05]  /*1beb0*/  @!P2 NANOSLEEP.SYNCS 0x989680 ;  /* 0x009896800000a95d */ /* 0x004fea0003900000 */
[----:B------:R-:W2:Y:S02]  /*1bec0*/  @!P2 SYNCS.PHASECHK.TRANS64 P2, [R5+URZ+0x33450], R4 ;  /* 0x033450040500a5a7 */ /* 0x000ea4000804007f */
[----:B--2---:R-:W-:Y:S05]  /*1bed0*/  @!P2 BRA `(.L_x_4111) ;  /* 0xfffffffc00eca947 */ /* 0x004fea000383ffff */
[----:B------:R-:W-:Y:S05]  /*1bee0*/  BRA `(.L_x_4108) ;  /* 0xffffff3400647947 */ /* 0x000fea000383ffff */
.L_x_4125:
[----:B-1----:R-:W-:-:S04]  /*1bef0*/  IMAD.U32 R3, RZ, RZ, UR9 ;  /* 0x00000009ff037e24 */ /* 0x002fc8000f8e00ff */
[----:B------:R1:W2:Y:S03]  /*1bf00*/  SYNCS.PHASECHK.TRANS64.TRYWAIT P1, [R3+URZ+0x33450], R0 ;  /* 0x03345000030075a7 */ /* 0x0002a6000802017f */
[----:B--2---:R-:W-:Y:S05]  /*1bf10*/  @!P1 NANOSLEEP.SYNCS 0x989680 ;  /* 0x009896800000995d */ /* 0x004fea0003900000 */
[----:B------:R-:W2:Y:S02]  /*1bf20*/  @!P1 SYNCS.PHASECHK.TRANS64 P1, [R3+URZ+0x33450], R0 ;  /* 0x03345000030095a7 */ /* 0x000ea4000802007f */
[----:B--2---:R-:W-:Y:S05]  /*1bf30*/  @!P1 BRA `(.L_x_4125) ;  /* 0xfffffffc00ec9947 */ /* 0x004fea000383ffff */
[----:B------:R-:W-:Y:S05]  /*1bf40*/  BRA `(.L_x_4124) ;  /* 0xffffff7000e07947 */ /* 0x000fea000383ffff */
.L_x_4144:
[----:B------:R-:W-:Y:S02]  /*1bf50*/  IMAD.MOV.U32 R13, RZ, RZ, R6 ;  /* 0x000000ffff0d7224 */ /* 0x000fe400078e0006 */
[----:B------:R-:W-:Y:S02]  /*1bf60*/  IMAD.MOV.U32 R12, RZ, RZ, RZ ;  /* 0x000000ffff0c7224 */ /* 0x000fe400078e00ff */
[----:B------:R-:W-:Y:S02]  /*1bf70*/  IMAD.MOV.U32 R11, RZ, RZ, 0x1f ;  /* 0x0000001fff0b7424 */ /* 0x000fe400078e00ff */
[----:B------:R-:W-:-:S07]  /*1bf80*/  IMAD.MOV.U32 R15, RZ, RZ, -0x1 ;  /* 0xffffffffff0f7424 */ /* 0x000fce00078e00ff */
[----:B0-----:R-:W-:Y:S05]  /*1bf90*/  WARPSYNC.COLLECTIVE R15, `(.L_x_4198) ;  /* 0x000000000f087348 */ /* 0x001fea0003c00000 */
[----:B------:R1:W2:Y:S02]  /*1bfa0*/  SHFL.IDX P6, R14, R13, R12, R11 ;  /* 0x0000000c0d0e7389 */ /* 0x0002a400000c000b */
[----:B012---:R-:W-:Y:S01]  /*1bfb0*/  ENDCOLLECTIVE ;  /* 0x000000000000791b */ /* 0x007fe20003800000 */
.L_x_4198:
[----:B------:R-:W-:Y:S05]  /*1bfc0*/  BRA `(.L_x_4199) ;  /* 0xffffffc000a87947 */ /* 0x000fea000383ffff */
.L_x_4146:
[----:B------:R-:W-:Y:S01]  /*1bfd0*/  BSSY B0, `(.L_x_4200) ;  /* 0x0000006000007945 */ /* 0x000fe20003800000 */
[----:B------:R-:W-:-:S07]  /*1bfe0*/  IMAD.MOV.U32 R15, RZ, RZ, -0x1 ;  /* 0xffffffffff0f7424 */ /* 0x000fce00078e00ff */
[----:B0-----:R-:W-:Y:S05]  /*1bff0*/  WARPSYNC.COLLECTIVE R15, `(.L_x_4201) ;  /* 0x000000000f0c7348 */ /* 0x001fea0003c00000 */
[----:B------:R-:W-:Y:S02]  /*1c000*/  ELECT P6, UR62, PT ;  /* 0x00000000003e782f */ /* 0x000fe400038c0000 */
[----:B------:R-:W-:Y:S01]  /*1c010*/  MOV R14, UR62 ;  /* 0x0000003e000e7c02 */ /* 0x000fe20008000f00 */
[----:B0-----:R-:W-:Y:S10]  /*1c020*/  ENDCOLLECTIVE ;  /* 0x000000000000791b */ /* 0x001ff40003800000 */
.L_x_4201:
[----:B------:R-:W-:Y:S05]  /*1c030*/  BSYNC B0 ;  /* 0x0000000000007941 */ /* 0x000fea0003800000 */
.L_x_4200:
[----:B------:R-:W-:Y:S05]  /*1c040*/  BRA `(.L_x_4202) ;  /* 0xffffffc000b07947 */ /* 0x000fea000383ffff */
.L_x_4148:
[----:B-1----:R-:W-:-:S04]  /*1c050*/  IMAD.U32 R3, RZ, RZ, UR38 ;  /* 0x00000026ff037e24 */ /* 0x002fc8000f8e00ff */
[----:B------:R1:W2:Y:S03]  /*1c060*/  SYNCS.PHASECHK.TRANS64.TRYWAIT P0, [R3+URZ+0x33480], R2 ;  /* 0x03348002030075a7 */ /* 0x0002a6000800017f */
[----:B--2---:R-:W-:Y:S05]  /*1c070*/  @!P0 NANOSLEEP.SYNCS 0x989680 ;  /* 0x009896800000895d */ /* 0x004fea0003900000 */
[----:B------:R-:W2:Y:S02]  /*1c080*/  @!P0 SYNCS.PHASECHK.TRANS64 P0, [R3+URZ+0x33480], R2 ;  /* 0x03348002030085a7 */ /* 0x000ea4000800007f */
[----:B--2---:R-:W-:Y:S05]  /*1c090*/  @!P0 BRA `(.L_x_4148) ;  /* 0xfffffffc00ec8947 */ /* 0x004fea000383ffff */
[----:B------:R-:W-:Y:S05]  /*1c0a0*/  BRA `(.L_x_4203) ;  /* 0xffffffc000fc7947 */ /* 0x000fea000383ffff */
.L_x_4150:
[----:B-1----:R-:W-:-:S04]  /*1c0b0*/  IMAD.U32 R3, RZ, RZ, UR38 ;  /* 0x00000026ff037e24 */ /* 0x002fc8000f8e00ff */
[----:B------:R1:W2:Y:S03]  /*1c0c0*/  SYNCS.PHASECHK.TRANS64.TRYWAIT P0, [R3+URZ+0x33440], R2 ;  /* 0x03344002030075a7 */ /* 0x0002a6000800017f */
[----:B--2---:R-:W-:Y:S05]  /*1c0d0*/  @!P0 NANOSLEEP.SYNCS 0x989680 ;  /* 0x009896800000895d */ /* 0x004fea0003900000 */
[----:B------:R-:W2:Y:S02]  /*1c0e0*/  @!P0 SYNCS.PHASECHK.TRANS64 P0, [R3+URZ+0x33440], R2 ;  /* 0x03344002030085a7 */ /* 0x000ea4000800007f */
[----:B--2---:R-:W-:Y:S05]  /*1c0f0*/  @!P0 BRA `(.L_x_4150) ;  /* 0xfffffffc00ec8947 */ /* 0x004fea000383ffff */
[----:B------:R-:W-:Y:S05]  /*1c100*/  BRA `(.L_x_4204) ;  /* 0xffffffc400747947 */ /* 0x000fea000383ffff */
.L_x_4153:
[----:B------:R-:W-:Y:S01]  /*1c110*/  IMAD.MOV.U32 R13, RZ, RZ, R6 ;  /* 0x000000ffff0d7224 */ /* 0x000fe200078e0006 */
[----:B------:R-:W-:Y:S01]  /*1c120*/  LEA.HI R4, R10, UR40, RZ, 0x1e ;  /* 0x000000280a047c11 */ /* 0x000fe2000f8ff0ff */
[----:B------:R-:W-:Y:S02]  /*1c130*/  IMAD.MOV.U32 R12, RZ, RZ, RZ ;  /* 0x000000ffff0c7224 */ /* 0x000fe400078e00ff */
[----:B------:R-:W-:Y:S02]  /*1c140*/  IMAD.MOV.U32 R11, RZ, RZ, 0x1c1f ;  /* 0x00001c1fff0b7424 */ /* 0x000fe400078e00ff */
[----:B------:R-:W-:Y:S02]  /*1c150*/  IMAD.MOV.U32 R15, RZ, RZ, -0x1 ;  /* 0xffffffffff0f7424 */ /* 0x000fe400078e00ff */
[----:B------:R-:W-:-:S07]  /*1c160*/  VIADD R10, R4, 0x20 ;  /* 0x00000020040a7836 */ /* 0x000fce0000000000 */
[----:B------:R-:W-:Y:S05]  /*1c170*/  WARPSYNC.COLLECTIVE R15, `(.L_x_4205) ;  /* 0x000000000f087348 */ /* 0x000fea0003c00000 */
[----:B------:R0:W1:Y:S02]  /*1c180*/  SHFL.IDX P6, R14, R13, R12, R11 ;  /* 0x0000000c0d0e7389 */ /* 0x00006400000c000b */
[----:B01----:R-:W-:Y:S01]  /*1c190*/  ENDCOLLECTIVE ;  /* 0x000000000000791b */ /* 0x003fe20003800000 */
.L_x_4205:
[----:B------:R-:W-:Y:S02]  /*1c1a0*/  IMAD.MOV.U32 R13, RZ, RZ, R7 ;  /* 0x000000ffff0d7224 */ /* 0x000fe400078e0007 */
[----:B------:R-:W-:-:S07]  /*1c1b0*/  IMAD.MOV.U32 R2, RZ, RZ, R14 ;  /* 0x000000ffff027224 */ /* 0x000fce00078e000e */
[----:B------:R-:W-:Y:S05]  /*1c1c0*/  WARPSYNC.COLLECTIVE R15, `(.L_x_4206) ;  /* 0x000000000f087348 */ /* 0x000fea0003c00000 */
[----:B------:R0:W1:Y:S02]  /*1c1d0*/  SHFL.IDX P6, R14, R13, R12, R11 ;  /* 0x0000000c0d0e7389 */ /* 0x00006400000c000b */
[----:B01----:R-:W-:Y:S01]  /*1c1e0*/  ENDCOLLECTIVE ;  /* 0x000000000000791b */ /* 0x003fe20003800000 */
.L_x_4206:
        /* <DEDUP_REMOVED lines=10> */
.L_x_4207:
[----:B------:R-:W-:-:S05]  /*1c290*/  @!P4 IADD3 R3, P3, R8, R3, RZ ;  /* 0x000000030803c210 */ /* 0x000fca0007f7e0ff */
[----:B------:R-:W-:Y:S01]  /*1c2a0*/  @!P4 IMAD.X R2, RZ, RZ, R2, P3 ;  /* 0x000000ffff02c224 */ /* 0x000fe200018e0602 */
[----:B------:R-:W-:Y:S01]  /*1c2b0*/  ISETP.GE.AND P3, PT, R10, R5, PT ;  /* 0x000000050a00720c */ /* 0x000fe20003f66270 */
[----:B------:R-:W-:-:S03]  /*1c2c0*/  VIADD R10, R4, 0x40 ;  /* 0x00000040040a7836 */ /* 0x000fc60000000000 */
        /* <DEDUP_REMOVED lines=14> */
.L_x_4208:
[----:B------:R-:W-:Y:S02]  /*1c3b0*/  @!P3 VIADD R9, R0, UR38 ;  /* 0x000000260009bc36 */ /* 0x000fe40008000000 */
[----:B------:R-:W-:Y:S02]  /*1c3c0*/  IMAD.MOV.U32 R13, RZ, RZ, R6 ;  /* 0x000000ffff0d7224 */ /* 0x000fe400078e0006 */
[----:B------:R-:W-:Y:S01]  /*1c3d0*/  IMAD.MOV.U32 R12, RZ, RZ, 0x2 ;  /* 0x00000002ff0c7424 */ /* 0x000fe200078e00ff */
[----:B------:R-:W-:-:S13]  /*1c3e0*/  @!P3 IADD3 R3, P4, R8, R14, RZ ;  /* 0x0000000e0803b210 */ /* 0x000fda0007f9e0ff */
[----:B------:R-:W-:Y:S05]  /*1c3f0*/  WARPSYNC.COLLECTIVE R15, `(.L_x_4209) ;  /* 0x000000000f087348 */ /* 0x000fea0003c00000 */
[----:B------:R0:W1:Y:S02]  /*1c400*/  SHFL.IDX P6, R14, R13, R12, R11 ;  /* 0x0000000c0d0e7389 */ /* 0x00006400000c000b */
[----:B01----:R-:W-:Y:S01]  /*1c410*/  ENDCOLLECTIVE ;  /* 0x000000000000791b */ /* 0x003fe20003800000 */
.L_x_4209:
[----:B------:R-:W-:-:S05]  /*1c420*/  @!P3 IMAD.X R2, RZ, RZ, R2, P4 ;  /* 0x000000ffff02b224 */ /* 0x000fca00020e0602 */
[----:B------:R-:W-:-:S04]  /*1c430*/  @!P3 LOP3.LUT R3, R3, R2, RZ, 0x3c, !PT ;  /* 0x000000020303b212 */ /* 0x000fc800078e3cff */
[----:B------:R-:W-:Y:S01]  /*1c440*/  @!P3 LOP3.LUT R2, R3, R2, RZ, 0x3c, !PT ;  /* 0x000000020302b212 */ /* 0x000fe200078e3cff */
[----:B------:R-:W-:-:S03]  /*1c450*/  IMAD.MOV.U32 R13, RZ, RZ, R7 ;  /* 0x000000ffff0d7224 */ /* 0x000fc600078e0007 */
        /* <DEDUP_REMOVED lines=12> */
.L_x_4210:
[----:B------:R-:W-:Y:S02]  /*1c520*/  @!P3 VIADD R21, R0, UR38 ;  /* 0x000000260015bc36 */ /* 0x000fe40008000000 */
[----:B------:R-:W-:Y:S02]  /*1c530*/  IMAD.MOV.U32 R13, RZ, RZ, R6 ;  /* 0x000000ffff0d7224 */ /* 0x000fe400078e0006 */
[----:B------:R-:W-:Y:S01]  /*1c540*/  IMAD.MOV.U32 R12, RZ, RZ, 0x3 ;  /* 0x00000003ff0c7424 */ /* 0x000fe200078e00ff */
[----:B------:R-:W-:-:S13]  /*1c550*/  @!P3 IADD3 R3, P4, R8, R14, RZ ;  /* 0x0000000e0803b210 */ /* 0x000fda0007f9e0ff */
[----:B------:R-:W-:Y:S05]  /*1c560*/  WARPSYNC.COLLECTIVE R15, `(.L_x_4211) ;  /* 0x000000000f087348 */ /* 0x000fea0003c00000 */
[----:B------:R0:W1:Y:S02]  /*1c570*/  SHFL.IDX P6, R14, R13, R12, R11 ;  /* 0x0000000c0d0e7389 */ /* 0x00006400000c000b */
[----:B01----:R-:W-:Y:S01]  /*1c580*/  ENDCOLLECTIVE ;  /* 0x000000000000791b */ /* 0x003fe20003800000 */
.L_x_4211:
        /* <DEDUP_REMOVED lines=8> */
[----:B------:R0:W-:Y:S01]  /*1c610*/  @!P3 LDGSTS.E.BYPASS.LTC128B.128 [R21+0x1f200], desc[UR58][R2.64], !P2 ;  /* 0x1f2000000215bfae */ /* 0x0001e2000d101d7a */
[----:B------:R-:W-:-:S03]  /*1c620*/  IMAD.MOV.U32 R6, RZ, RZ, R14 ;  /* 0x000000ffff067224 */ /* 0x000fc600078e000e */
[----:B------:R0:W-:Y:S04]  /*1c630*/  @!P3 LDGSTS.E.BYPASS.LTC128B.128 [R21+0x21200], desc[UR58][R2.64+0x40], !P0 ;  /* 0x212000400215bfae */ /* 0x0001e8000c101d7a */
[----:B------:R0:W-:Y:S02]  /*1c640*/  @!P3 LDGSTS.E.BYPASS.LTC128B.128 [R21+0x23200], desc[UR58][R2.64+0x80], !P1 ;  /* 0x232000800215bfae */ /* 0x0001e4000c901d7a */
[----:B0-----:R-:W-:Y:S05]  /*1c650*/  WARPSYNC.COLLECTIVE R15, `(.L_x_4212) ;  /* 0x000000000f087348 */ /* 0x001fea0003c00000 */
[----:B------:R1:W2:Y:S02]  /*1c660*/  SHFL.IDX P6, R14, R13, R12, R11 ;  /* 0x0000000c0d0e7389 */ /* 0x0002a400000c000b */
[----:B012---:R-:W-:Y:S01]  /*1c670*/  ENDCOLLECTIVE ;  /* 0x000000000000791b */ /* 0x007fe20003800000 */
.L_x_4212:
[----:B------:R-:W-:Y:S05]  /*1c680*/  BRA `(.L_x_4213) ;  /* 0xffffffc800b47947 */ /* 0x000fea000383ffff */
.L_x_4156:
[----:B0-----:R-:W-:-:S04]  /*1c690*/  IMAD.U32 R3, RZ, RZ, UR38 ;  /* 0x00000026ff037e24 */ /* 0x001fc8000f8e00ff */
[----:B------:R0:W1:Y:S03]  /*1c6a0*/  SYNCS.PHASECHK.TRANS64.TRYWAIT P0, [R3+URZ+0x33420], R0 ;  /* 0x03342000030075a7 */ /* 0x000066000800017f */
[----:B-1----:R-:W-:Y:S05]  /*1c6b0*/  @!P0 NANOSLEEP.SYNCS 0x989680 ;  /* 0x009896800000895d */ /* 0x002fea0003900000 */
[----:B------:R-:W1:Y:S02]  /*1c6c0*/  @!P0 SYNCS.PHASECHK.TRANS64 P0, [R3+URZ+0x33420], R0 ;  /* 0x03342000030085a7 */ /* 0x000e64000800007f */
[----:B-1----:R-:W-:Y:S05]  /*1c6d0*/  @!P0 BRA `(.L_x_4156) ;  /* 0xfffffffc00ec8947 */ /* 0x002fea000383ffff */
[----:B------:R-:W-:Y:S05]  /*1c6e0*/  BRA `(.L_x_4214) ;  /* 0xffffffcc00047947 */ /* 0x000fea000383ffff */
.L_x_4161:
[----:B-1----:R1:W2:Y:S02]  /*1c6f0*/  SYNCS.PHASECHK.TRANS64.TRYWAIT P0, [R7+URZ+0x33480], R4 ;  /* 0x03348004070075a7 */ /* 0x0022a4000800017f */
[----:B--2---:R-:W-:Y:S05]  /*1c700*/  @!P0 NANOSLEEP.SYNCS 0x989680 ;  /* 0x009896800000895d */ /* 0x004fea0003900000 */
[----:B------:R-:W2:Y:S02]  /*1c710*/  @!P0 SYNCS.PHASECHK.TRANS64 P0, [R7+URZ+0x33480], R4 ;  /* 0x03348004070085a7 */ /* 0x000ea4000800007f */
[----:B--2---:R-:W-:Y:S05]  /*1c720*/  @!P0 BRA `(.L_x_4161) ;  /* 0xfffffffc00f08947 */ /* 0x004fea000383ffff */
[----:B------:R-:W-:Y:S05]  /*1c730*/  BRA `(.L_x_4215) ;  /* 0xffffffcc00c07947 */ /* 0x000fea000383ffff */
.L_x_4167:
[----:B0-----:R0:W2:Y:S02]  /*1c740*/  SYNCS.PHASECHK.TRANS64.TRYWAIT P0, [R7+URZ+0x33440], R4 ;  /* 0x03344004070075a7 */ /* 0x0010a4000800017f */
[----:B--2---:R-:W-:Y:S05]  /*1c750*/  @!P0 NANOSLEEP.SYNCS 0x989680 ;  /* 0x009896800000895d */ /* 0x004fea0003900000 */
[----:B------:R-:W2:Y:S02]  /*1c760*/  @!P0 SYNCS.PHASECHK.TRANS64 P0, [R7+URZ+0x33440], R4 ;  /* 0x03344004070085a7 */ /* 0x000ea4000800007f */
[----:B--2---:R-:W-:Y:S05]  /*1c770*/  @!P0 BRA `(.L_x_4167) ;  /* 0xfffffffc00f08947 */ /* 0x004fea000383ffff */
[----:B------:R-:W-:Y:S05]  /*1c780*/  BRA `(.L_x_4216) ;  /* 0xffffffd000ac7947 */ /* 0x000fea000383ffff */
.L_x_4174:
[----:B-1----:R1:W2:Y:S02]  /*1c790*/  SYNCS.PHASECHK.TRANS64.TRYWAIT P0, [R3+URZ+0x33470], R4 ;  /* 0x03347004030075a7 */ /* 0x0022a4000800017f */
[----:B--2---:R-:W-:Y:S05]  /*1c7a0*/  @!P0 NANOSLEEP.SYNCS 0x989680 ;  /* 0x009896800000895d */ /* 0x004fea0003900000 */
[----:B------:R-:W2:Y:S02]  /*1c7b0*/  @!P0 SYNCS.PHASECHK.TRANS64 P0, [R3+URZ+0x33470], R4 ;  /* 0x03347004030085a7 */ /* 0x000ea4000800007f */
[----:B--2---:R-:W-:Y:S05]  /*1c7c0*/  @!P0 BRA `(.L_x_4174) ;  /* 0xfffffffc00f08947 */ /* 0x004fea000383ffff */
[----:B------:R-:W-:Y:S05]  /*1c7d0*/  BRA `(.L_x_4217) ;  /* 0xffffffd400ac7947 */ /* 0x000fea000383ffff */
.L_x_4176:
[----:B-1----:R1:W2:Y:S02]  /*1c7e0*/  SYNCS.PHASECHK.TRANS64.TRYWAIT P0, [R3+URZ+0x33460], R4 ;  /* 0x03346004030075a7 */ /* 0x0022a4000800017f */
[----:B--2---:R-:W-:Y:S05]  /*1c7f0*/  @!P0 NANOSLEEP.SYNCS 0x989680 ;  /* 0x009896800000895d */ /* 0x004fea0003900000 */
[----:B------:R-:W2:Y:S02]  /*1c800*/  @!P0 SYNCS.PHASECHK.TRANS64 P0, [R3+URZ+0x33460], R4 ;  /* 0x03346004030085a7 */ /* 0x000ea4000800007f */
[----:B--2---:R-:W-:Y:S05]  /*1c810*/  @!P0 BRA `(.L_x_4176) ;  /* 0xfffffffc00f08947 */ /* 0x004fea000383ffff */
[----:B------:R-:W-:Y:S05]  /*1c820*/  BRA `(.L_x_4218) ;  /* 0xffffffd400b07947 */ /* 0x000fea000383ffff */
.L_x_4182:
[----:B0-----:R0:W2:Y:S02]  /*1c830*/  SYNCS.PHASECHK.TRANS64.TRYWAIT P0, [R0+URZ+0x33470], R3 ;  /* 0x03347003000075a7 */ /* 0x0010a4000800017f */
[----:B--2---:R-:W-:Y:S05]  /*1c840*/  @!P0 NANOSLEEP.SYNCS 0x989680 ;  /* 0x009896800000895d */ /* 0x004fea0003900000 */
[----:B------:R-:W2:Y:S02]  /*1c850*/  @!P0 SYNCS.PHASECHK.TRANS64 P0, [R0+URZ+0x33470], R3 ;  /* 0x03347003000085a7 */ /* 0x000ea4000800007f */
[----:B--2---:R-:W-:Y:S05]  /*1c860*/  @!P0 BRA `(.L_x_4182) ;  /* 0xfffffffc00f08947 */ /* 0x004fea000383ffff */
[----:B------:R-:W-:Y:S05]  /*1c870*/  BRA `(.L_x_4219) ;  /* 0xffffffe000e87947 */ /* 0x000fea000383ffff */
.L_x_4184:
[----:B0-----:R0:W2:Y:S02]  /*1c880*/  SYNCS.PHASECHK.TRANS64.TRYWAIT P0, [R0+URZ+0x33460], R3 ;  /* 0x03346003000075a7 */ /* 0x0010a4000800017f */
[----:B--2---:R-:W-:Y:S05]  /*1c890*/  @!P0 NANOSLEEP.SYNCS 0x989680 ;  /* 0x009896800000895d */ /* 0x004fea0003900000 */
[----:B------:R-:W2:Y:S02]  /*1c8a0*/  @!P0 SYNCS.PHASECHK.TRANS64 P0, [R0+URZ+0x33460], R3 ;  /* 0x03346003000085a7 */ /* 0x000ea4000800007f */
[----:B--2---:R-:W-:Y:S05]  /*1c8b0*/  @!P0 BRA `(.L_x_4184) ;  /* 0xfffffffc00f08947 */ /* 0x004fea000383ffff */
[----:B------:R-:W-:Y:S05]  /*1c8c0*/  BRA `(.L_x_4220) ;  /* 0xffffffe400047947 */ /* 0x000fea000383ffff */
.L_x_4186:
[----:B--2---:R2:W3:Y:S02]  /*1c8d0*/  SYNCS.PHASECHK.TRANS64.TRYWAIT P0, [R6+URZ+0x33420], R3 ;  /* 0x03342003060075a7 */ /* 0x0044e4000800017f */
[----:B---3--:R-:W-:Y:S05]  /*1c8e0*/  @!P0 NANOSLEEP.SYNCS 0x989680 ;  /* 0x009896800000895d */ /* 0x008fea0003900000 */
[----:B------:R-:W3:Y:S02]  /*1c8f0*/  @!P0 SYNCS.PHASECHK.TRANS64 P0, [R6+URZ+0x33420], R3 ;  /* 0x03342003060085a7 */ /* 0x000ee4000800007f */
[----:B---3--:R-:W-:Y:S05]  /*1c900*/  @!P0 BRA `(.L_x_4186) ;  /* 0xfffffffc00f08947 */ /* 0x008fea000383ffff */
[----:B------:R-:W-:Y:S05]  /*1c910*/  BRA `(.L_x_4221) ;  /* 0xffffffec00f07947 */ /* 0x000fea000383ffff */
.L_x_4188:
[----:B0-----:R0:W2:Y:S02]  /*1c920*/  SYNCS.PHASECHK.TRANS64.TRYWAIT P1, [R7+URZ], R4 ;  /* 0x00000004070075a7 */ /* 0x0010a4000802017f */
[----:B--2---:R-:W-:Y:S05]  /*1c930*/  @!P1 NANOSLEEP.SYNCS 0x989680 ;  /* 0x009896800000995d */ /* 0x004fea0003900000 */
[----:B------:R-:W2:Y:S02]  /*1c940*/  @!P1 SYNCS.PHASECHK.TRANS64 P1, [R7+URZ], R4 ;  /* 0x00000004070095a7 */ /* 0x000ea4000802007f */
[----:B--2---:R-:W-:Y:S05]  /*1c950*/  @!P1 BRA `(.L_x_4188) ;  /* 0xfffffffc00f09947 */ /* 0x004fea000383ffff */
[----:B------:R-:W-:Y:S05]  /*1c960*/  BRA `(.L_x_4222) ;  /* 0xfffffff000487947 */ /* 0x000fea000383ffff */
.L_x_4189:
[----:B--2---:R2:W3:Y:S02]  /*1c970*/  SYNCS.PHASECHK.TRANS64.TRYWAIT P1, [R5+URZ], R2 ;  /* 0x00000002050075a7 */ /* 0x0044e4000802017f */
[----:B---3--:R-:W-:Y:S05]  /*1c980*/  @!P1 NANOSLEEP.SYNCS 0x989680 ;  /* 0x009896800000995d */ /* 0x008fea0003900000 */
[----:B------:R-:W3:Y:S02]  /*1c990*/  @!P1 SYNCS.PHASECHK.TRANS64 P1, [R5+URZ], R2 ;  /* 0x00000002050095a7 */ /* 0x000ee4000802007f */
[----:B---3--:R-:W-:Y:S05]  /*1c9a0*/  @!P1 BRA `(.L_x_4189) ;  /* 0xfffffffc00f09947 */ /* 0x008fea000383ffff */
[----:B------:R-:W-:Y:S05]  /*1c9b0*/  BRA `(.L_x_4223) ;  /* 0xfffffff0003c7947 */ /* 0x000fea000383ffff */
.L_x_4191:
[----:B--2---:R2:W3:Y:S02]  /*1c9c0*/  SYNCS.PHASECHK.TRANS64.TRYWAIT P1, [R5+URZ+0x33460], R4 ;  /* 0x03346004050075a7 */ /* 0x0044e4000802017f */
[----:B---3--:R-:W-:Y:S05]  /*1c9d0*/  @!P1 NANOSLEEP.SYNCS 0x989680 ;  /* 0x009896800000995d */ /* 0x008fea0003900000 */
[----:B------:R-:W3:Y:S02]  /*1c9e0*/  @!P1 SYNCS.PHASECHK.TRANS64 P1, [R5+URZ+0x33460], R4 ;  /* 0x03346004050095a7 */ /* 0x000ee4000802007f */
[----:B---3--:R-:W-:Y:S05]  /*1c9f0*/  @!P1 BRA `(.L_x_4191) ;  /* 0xfffffffc00f09947 */ /* 0x008fea000383ffff */
[----:B------:R-:W-:Y:S05]  /*1ca00*/  BRA `(.L_x_4224) ;  /* 0xfffffff0003c7947 */ /* 0x000fea000383ffff */
.L_x_4193:
[----:B---3--:R3:W4:Y:S02]  /*1ca10*/  SYNCS.PHASECHK.TRANS64.TRYWAIT P1, [R3+URZ+0x33460], R2 ;  /* 0x03346002030075a7 */ /* 0x008724000802017f */
[----:B----4-:R-:W-:Y:S05]  /*1ca20*/  @!P1 NANOSLEEP.SYNCS 0x989680 ;  /* 0x009896800000995d */ /* 0x010fea0003900000 */
[----:B------:R-:W4:Y:S02]  /*1ca30*/  @!P1 SYNCS.PHASECHK.TRANS64 P1, [R3+URZ+0x33460], R2 ;  /* 0x03346002030095a7 */ /* 0x000f24000802007f */
[----:B----4-:R-:W-:Y:S05]  /*1ca40*/  @!P1 BRA `(.L_x_4193) ;  /* 0xfffffffc00f09947 */ /* 0x010fea000383ffff */
[----:B------:R-:W-:Y:S05]  /*1ca50*/  BRA `(.L_x_4225) ;  /* 0xfffffff0003c7947 */ /* 0x000fea000383ffff */
.L_x_4195:
[----:B----4-:R4:W0:Y:S02]  /*1ca60*/  SYNCS.PHASECHK.TRANS64.TRYWAIT P0, [R5+URZ+0x33480], R4 ;  /* 0x03348004050075a7 */ /* 0x010824000800017f */
[----:B0-----:R-:W-:Y:S05]  /*1ca70*/  @!P0 NANOSLEEP.SYNCS 0x989680 ;  /* 0x009896800000895d */ /* 0x001fea0003900000 */
[----:B------:R-:W0:Y:S02]  /*1ca80*/  @!P0 SYNCS.PHASECHK.TRANS64 P0, [R5+URZ+0x33480], R4 ;  /* 0x03348004050085a7 */ /* 0x000e24000800007f */
[----:B0-----:R-:W-:Y:S05]  /*1ca90*/  @!P0 BRA `(.L_x_4195) ;  /* 0xfffffffc00f08947 */ /* 0x001fea000383ffff */
[----:B------:R-:W-:Y:S05]  /*1caa0*/  BRA `(.L_x_4196) ;  /* 0xfffffff000387947 */ /* 0x000fea000383ffff */
.L_x_4226:
        /* <DEDUP_REMOVED lines=13> */
.L_x_13269:


//--------------------- .text._ZN7cutlass13device_kernelIN5flash11enable_sm90INS1_16FlashAttnFwdSm90INS1_25CollectiveMainloopFwdSm90ILi2EN4cute5tupleIJNS5_1CILi1EEES8_S8_EEENS6_IJNS7_ILi128EEENS7_ILi160EEENS7_ILi192EEEEEELi192ENS_12float_e4m3_tEfNS_4arch4Sm90ELb0ELb1ELb0ELb1ELb0ELb0ELb0ELb1ELb1ELb1ELb1ELb0EEENS1_21CollectiveEpilogueFwdINS6_IJSA_SC_SB_EEES9_NS_10bfloat16_tESG_Li256ELb1ELb1ELb1ELb1EEENS1_36VarlenDynamicPersistentTileSchedulerILi128ELi160ELi256ELi128ELb1ELb1ELb1ELb1ELb0ELb1EEEEEEEEEvNT_6ParamsE --------------------------
	.section	.text._ZN7cutlass13device_kernelIN5flash11enable_sm90INS1_16FlashAttnFwdSm90INS1_25CollectiveMainloopFwdSm90ILi2EN4cute5tupleIJNS5_1CILi1EEES8_S8_EEENS6_IJNS7_ILi128EEENS7_ILi160EEENS7_ILi192EEEEEELi192ENS_12float_e4m3_tEfNS_4arch4Sm90ELb0ELb1ELb0ELb1ELb0ELb0ELb0ELb1ELb1ELb1ELb1ELb0EEENS1_21CollectiveEpilogueFwdINS6_IJSA_SC_SB_EEES9_NS_10bfloat16_tESG_Li256ELb1ELb1ELb1ELb1EEENS1_36VarlenDynamicPersistentTileSchedulerILi128ELi160ELi256ELi128ELb1ELb1ELb1ELb1ELb0ELb1EEEEEEEEEvNT_6ParamsE,"ax",@progbits
	.align	128
.text._ZN7cutlass13device_kernelIN5flash11enable_sm90INS1_16FlashAttnFwdSm90INS1_25CollectiveMainloopFwdSm90ILi2EN4cute5tupleIJNS5_1CILi1EEES8_S8_EEENS6_IJNS7_ILi128EEENS7_ILi160EEENS7_ILi192EEEEEELi192ENS_12float_e4m3_tEfNS_4arch4Sm90ELb0ELb1ELb0ELb1ELb0ELb0ELb0ELb1ELb1ELb1ELb1ELb0EEENS1_21CollectiveEpilogueFwdINS6_IJSA_SC_SB_EEES9_NS_10bfloat16_tESG_Li256ELb1ELb1ELb1ELb1EEENS1_36VarlenDynamicPersistentTileSchedulerILi128ELi160ELi256ELi128ELb1ELb1ELb1ELb1ELb0ELb1EEEEEEEEEvNT_6ParamsE:
        .type           _ZN7cutlass13device_kernelIN5flash11enable_sm90INS1_16FlashAttnFwdSm90INS1_25CollectiveMainloopFwdSm90ILi2EN4cute5tupleIJNS5_1CILi1EEES8_S8_EEENS6_IJNS7_ILi128EEENS7_ILi160EEENS7_ILi192EEEEEELi192ENS_12float_e4m3_tEfNS_4arch4Sm90ELb0ELb1ELb0ELb1ELb0ELb0ELb0ELb1ELb1ELb1ELb1ELb0EEENS1_21CollectiveEpilogueFwdINS6_IJSA_SC_SB_EEES9_NS_10bfloat16_tESG_Li256ELb1ELb1ELb1ELb1EEENS1_36VarlenDynamicPersistentTileSchedulerILi128ELi160ELi256ELi128ELb1ELb1ELb1ELb1ELb0ELb1EEEEEEEEEvNT_6ParamsE,@function
        .size           _ZN7cutlass13device_kernelIN5flash11enable_sm90INS1_16FlashAttnFwdSm90INS1_25CollectiveMainloopFwdSm90ILi2EN4cute5tupleIJNS5_1CILi1EEES8_S8_EEENS6_IJNS7_ILi128EEENS7_ILi160EEENS7_ILi192EEEEEELi192ENS_12float_e4m3_tEfNS_4arch4Sm90ELb0ELb1ELb0ELb1ELb0ELb0ELb0ELb1ELb1ELb1ELb1ELb0EEENS1_21CollectiveEpilogueFwdINS6_IJSA_SC_SB_EEES9_NS_10bfloat16_tESG_Li256ELb1ELb1ELb1ELb1EEENS1_36VarlenDynamicPersistentTileSchedulerILi128ELi160ELi256ELi128ELb1ELb1ELb1ELb1ELb0ELb1EEEEEEEEEvNT_6ParamsE,(.L_x_13270 - _ZN7cutlass13device_kernelIN5flash11enable_sm90INS1_16FlashAttnFwdSm90INS1_25CollectiveMainloopFwdSm90ILi2EN4cute5tupleIJNS5_1CILi1EEES8_S8_EEENS6_IJNS7_ILi128EEENS7_ILi160EEENS7_ILi192EEEEEELi192ENS_12float_e4m3_tEfNS_4arch4Sm90ELb0ELb1ELb0ELb1ELb0ELb0ELb0ELb1ELb1ELb1ELb1ELb0EEENS1_21CollectiveEpilogueFwdINS6_IJSA_SC_SB_EEES9_NS_10bfloat16_tESG_Li256ELb1ELb1ELb1ELb1EEENS1_36VarlenDynamicPersistentTileSchedulerILi128ELi160ELi256ELi128ELb1ELb1ELb1ELb1ELb0ELb1EEEEEEEEEvNT_6ParamsE)
        .other          _ZN7cutlass13device_kernelIN5flash11enable_sm90INS1_16FlashAttnFwdSm90INS1_25CollectiveMainloopFwdSm90ILi2EN4cute5tupleIJNS5_1CILi1EEES8_S8_EEENS6_IJNS7_ILi128EEENS7_ILi160EEENS7_ILi192EEEEEELi192ENS_12float_e4m3_tEfNS_4arch4Sm90ELb0ELb1ELb0ELb1ELb0ELb0ELb0ELb1ELb1ELb1ELb1ELb0EEENS1_21CollectiveEpilogueFwdINS6_IJSA_SC_SB_EEES9_NS_10bfloat16_tESG_Li256ELb1ELb1ELb1ELb1EEENS1_36VarlenDynamicPersistentTileSchedulerILi128ELi160ELi256ELi128ELb1ELb1ELb1ELb1ELb0ELb1EEEEEEEEEvNT_6ParamsE,@"STO_CUDA_ENTRY STV_DEFAULT"
_ZN7cutlass13device_kernelIN5flash11enable_sm90INS1_16FlashAttnFwdSm90INS1_25CollectiveMainloopFwdSm90ILi2EN4cute5tupleIJNS5_1CILi1EEES8_S8_EEENS6_IJNS7_ILi128EEENS7_ILi160EEENS7_ILi192EEEEEELi192ENS_12float_e4m3_tEfNS_4arch4Sm90ELb0ELb1ELb0ELb1ELb0ELb0ELb0ELb1ELb1ELb1ELb1ELb0EEENS1_21CollectiveEpilogueFwdINS6_IJSA_SC_SB_EEES9_NS_10bfloat16_tESG_Li256ELb1ELb1ELb1ELb1EEENS1_36VarlenDynamicPersistentTileSchedulerILi128ELi160ELi256ELi128ELb1ELb1ELb1ELb1ELb0ELb1EEEEEEEEEvNT_6ParamsE:
        /* <DEDUP_REMOVED lines=18> */
.L_x_4228:
[----:B------:R-:W-:Y:S05]  /*0120*/  BSYNC B0 ;  /* 0x0000000000007941 */ /* 0x000fea0003800000 */
.L_x_4227:
        /* <DEDUP_REMOVED lines=41> */
.L_x_4229:
        /* <DEDUP_REMOVED lines=22> */
.L_x_4230:
        /* <DEDUP_REMOVED lines=18> */
.L_x_4231:
        /* <DEDUP_REMOVED lines=22> */
.L_x_4232:
        /* <DEDUP_REMOVED lines=22> */
.L_x_4233:
[----:B------:R-:W-:Y:S01]  /*0900*/  PLOP3.LUT P0, PT, PT, PT, UP0, 0x80, 0x0 ;  /* 0x000000000000781c */ /* 0x000fe20003f0f008 */
[----:B------:R-:W-:Y:S01]  /*0910*/  UMOV UR38, 0x1 ;  /* 0x0000000100267882 */ /* 0x000fe20000000000 */
[----:B------:R-:W-:Y:S01]  /*0920*/  NOP ;  /* 0x0000000000007918 */ /* 0x000fe20000000000 */
[----:B------:R-:W-:Y:S01]  /*0930*/  USEL UR38, UR38, 0x2, !UP0 ;  /* 0x0000000226267887 */ /* 0x000fe2000c000000 */
[----:B------:R-:W-:Y:S01]  /*0940*/  ULDC.64 UR52, c[0x0][0x208] ;  /* 0x0000820000347ab9 */ /* 0x000fe20000000a00 */
[----:B012-4-:R-:W-:Y:S08]  /*0950*/  BAR.SYNC.DEFER_BLOCKING 0x0 ;  /* 0x0000000000007b1d */ /* 0x017ff00000010000 */
[----:B------:R-:W-:Y:S05]  /*0960*/  @!P0 BRA `(.L_x_4234) ;  /* 0x0000018800188947 */ /* 0x000fea0003800000 */
.L_x_4235:
        /* <DEDUP_REMOVED lines=30> */
[CC--:B------:R-:W-:Y:S02]  /*0b50*/  LEA.HI R4, R0.reuse, R233.reuse, RZ, 0x5 ;  /* 0x000000e900047211 */ /* 0x0c0fe400078f28ff */
[----:B------:R-:W-:Y:S01]  /*0b60*/  SHF.R.S32.HI R5, RZ, 0x4, R2 ;  /* 0x00000004ff057819 */ /* 0x000fe20000011402 */
[----:B------:R-:W-:Y:S01]  /*0b70*/  IMAD.IADD R226, R233, 0x1, -R226 ;  /* 0x00000001e9e27824 */ /* 0x000fe200078e0ae2 */
[----:B------:R-:W-:Y:S01]  /*0b80*/  LEA.HI R10, R0, R233, RZ, 0x2 ;  /* 0x000000e9000a7211 */ /* 0x000fe200078f10ff */
[----:B------:R-:W-:Y:S01]  /*0b90*/  IMAD.SHL.U32 R6, R4, 0x20, RZ ;  /* 0x0000002004067824 */ /* 0x000fe200078e00ff */
[----:B------:R-:W-:Y:S02]  /*0ba0*/  LOP3.LUT R4, R2, 0x3fffff0, RZ, 0xc0, !PT ;  /* 0x03fffff002047812 */ /* 0x000fe400078ec0ff */
[----:B------:R-:W-:-:S02]  /*0bb0*/  SHF.R.S32.HI R9, RZ, 0x1f, R226 ;  /* 0x0000001fff097819 */ /* 0x000fc400000114e2 */
[----:B------:R-:W-:Y:S01]  /*0bc0*/  LEA.HI R2, R2, R5, RZ, 0x1 ;  /* 0x0000000502027211 */ /* 0x000fe200078f08ff */
[----:B------:R-:W-:Y:S01]  /*0bd0*/  IMAD.IADD R4, R233, 0x1, -R4 ;  /* 0x00000001e9047824 */ /* 0x000fe200078e0a04 */
[----:B------:R-:W-:Y:S02]  /*0be0*/  LEA.HI R8, R9, R226, RZ, 0x2 ;  /* 0x000000e209087211 */ /* 0x000fe400078f10ff */
[----:B------:R-:W-:Y:S02]  /*0bf0*/  LOP3.LUT R7, R6, 0xfffffc00, RZ, 0xc0, !PT ;  /* 0xfffffc0006077812 */ /* 0x000fe400078ec0ff */
[----:B------:R-:W-:Y:S02]  /*0c00*/  LOP3.LUT R2, R2, 0x1ffffffe, RZ, 0xc0, !PT ;  /* 0x1ffffffe02027812 */ /* 0x000fe400078ec0ff */
[--C-:B------:R-:W-:Y:S01]  /*0c10*/  SHF.R.S32.HI R6, RZ, 0x2, R8.reuse ;  /* 0x00000002ff067819 */ /* 0x100fe20000011408 */
[----:B------:R-:W-:Y:S01]  /*0c20*/  IMAD R7, R4, 0x40, R7 ;  /* 0x0000004004077824 */ /* 0x000fe200078e0207 */
[----:B------:R-:W-:Y:S01]  /*0c30*/  SHF.R.S32.HI R11, RZ, 0x1f, R8 ;  /* 0x0000001fff0b7819 */ /* 0x000fe20000011408 */
[----:B------:R-:W-:Y:S01]  /*0c40*/  IMAD.IADD R2, R5, 0x1, -R2 ;  /* 0x0000000105027824 */ /* 0x000fe200078e0a02 */
[----:B------:R-:W-:-:S02]  /*0c50*/  LOP3.LUT R10, R10, 0xfffffffc, RZ, 0xc0, !PT ;  /* 0xfffffffc0a0a7812 */ /* 0x000fc400078ec0ff */
[----:B------:R-:W-:Y:S01]  /*0c60*/  LEA.HI R11, R11, R6, RZ, 0x3 ;  /* 0x000000060b0b7211 */ /* 0x000fe200078f18ff */
[----:B------:R-:W-:Y:S01]  /*0c70*/  IMAD R232, R2, 0x8, R7 ;  /* 0x0000000802e87824 */ /* 0x000fe200078e0207 */
[----:B------:R-:W-:Y:S01]  /*0c80*/  SHF.R.S32.HI R230, RZ, 0x7, R3 ;  /* 0x00000007ffe67819 */ /* 0x000fe20000011403 */
[----:B------:R-:W-:Y:S01]  /*0c90*/  IMAD.IADD R10, R233, 0x1, -R10 ;  /* 0x00000001e90a7824 */ /* 0x000fe200078e0a0a */
[----:B------:R-:W-:Y:S02]  /*0ca0*/  LOP3.LUT R7, R8, 0x7ffffffc, RZ, 0xc0, !PT ;  /* 0x7ffffffc08077812 */ /* 0x000fe400078ec0ff */
[----:B------:R-:W-:Y:S02]  /*0cb0*/  LOP3.LUT R11, R11, 0xfffffff8, RZ, 0xc0, !PT ;  /* 0xfffffff80b0b7812 */ /* 0x000fe400078ec0ff */
[----:B------:R-:W-:Y:S01]  /*0cc0*/  LEA.HI R9, R9, R226, RZ, 0x5 ;  /* 0x000000e209097211 */ /* 0x000fe200078f28ff */
[----:B------:R-:W-:Y:S01]  /*0cd0*/  IMAD.IADD R7, R226, 0x1, -R7 ;  /* 0x00000001e2077824 */ /* 0x000fe200078e0a07 */
[----:B------:R-:W-:Y:S01]  /*0ce0*/  LEA.HI R3, R3, R230, RZ, 0x1 ;  /* 0x000000e603037211 */ /* 0x000fe200078f08ff */
[----:B------:R-:W-:Y:S01]  /*0cf0*/  IMAD.IADD R6, R6, 0x1, -R11 ;  /* 0x0000000106067824 */ /* 0x000fe200078e0a0b */
[----:B------:R-:W-:Y:S01]  /*0d00*/  LEA.HI R4, R10, R10, RZ, 0x1 ;  /* 0x0000000a0a047211 */ /* 0x000fe200078f08ff */
[----:B------:R-:W-:Y:S01]  /*0d10*/  IMAD.SHL.U32 R17, R7, 0x2, RZ ;  /* 0x0000000207117824 */ /* 0x000fe200078e00ff */
[----:B------:R-:W-:-:S02]  /*0d20*/  SHF.R.S32.HI R9, RZ, 0x5, R9 ;  /* 0x00000005ff097819 */ /* 0x000fc40000011409 */
[----:B------:R-:W-:Y:S01]  /*0d30*/  LOP3.LUT R3, R3, 0x3fffffe, RZ, 0xc0, !PT ;  /* 0x03fffffe03037812 */ /* 0x000fe200078ec0ff */
[----:B------:R-:W-:Y:S01]  /*0d40*/  VIADD R224, R17, 0x8 ;  /* 0x0000000811e07836 */ /* 0x000fe20000000000 */
[----:B------:R-:W-:Y:S01]  /*0d50*/  LOP3.LUT R5, R4, 0x1ffffffe, RZ, 0xc0, !PT ;  /* 0x1ffffffe04057812 */ /* 0x000fe200078ec0ff */
[----:B------:R-:W-:Y:S01]  /*0d60*/  IMAD R6, R9, 0x10, R6 ;  /* 0x0000001009067824 */ /* 0x000fe200078e0206 */
[----:B------:R-:W-:Y:S01]  /*0d70*/  LEA.HI R0, R0, R233, RZ, 0x3 ;  /* 0x000000e900007211 */ /* 0x000fe200078f18ff */
[----:B------:R-:W-:Y:S01]  /*0d80*/  IMAD.IADD R3, R230, 0x1, -R3 ;  /* 0x00000001e6037824 */ /* 0x000fe200078e0a03 */
[----:B------:R-:W-:Y:S01]  /*0d90*/  SHF.R.S32.HI R229, RZ, 0x1f, R224 ;  /* 0x0000001fffe57819 */ /* 0x000fe200000114e0 */
[C---:B------:R-:W-:Y:S01]  /*0da0*/  VIADD R223, R17.reuse, 0x10 ;  /* 0x0000001011df7836 */ /* 0x040fe20000000000 */
[----:B------:R-:W-:Y:S01]  /*0db0*/  LOP3.LUT R2, R0, 0xfffffff8, RZ, 0xc0, !PT ;  /* 0xfffffff800027812 */ /* 0x000fe200078ec0ff */
[----:B------:R-:W-:Y:S01]  /*0dc0*/  VIADD R222, R17, 0x18 ;  /* 0x0000001811de7836 */ /* 0x000fe20000000000 */
[----:B------:R-:W-:Y:S01]  /*0dd0*/  SHF.R.S32.HI R225, RZ, 0x3, R0 ;  /* 0x00000003ffe17819 */ /* 0x000fe20000011400 */
[----:B------:R-:W-:Y:S01]  /*0de0*/  IMAD.IADD R22, R10, 0x1, -R5 ;  /* 0x000000010a167824 */ /* 0x000fe200078e0a05 */
[----:B------:R-:W-:Y:S01]  /*0df0*/  SHF.R.S32.HI R228, RZ, 0x1f, R223 ;  /* 0x0000001fffe47819 */ /* 0x000fe200000114df */
[----:B------:R-:W-:Y:S01]  /*0e00*/  IMAD R231, R3, 0x40, R6 ;  /* 0x0000004003e77824 */ /* 0x000fe200078e0206 */
[----:B------:R-:W-:Y:S01]  /*0e10*/  SHF.R.S32.HI R227, RZ, 0x1f, R222 ;  /* 0x0000001fffe37819 */ /* 0x000fe200000114de */
[----:B------:R-:W-:-:S02]  /*0e20*/  IMAD.IADD R23, R233, 0x1, -R2 ;  /* 0x00000001e9177824 */ /* 0x000fc400078e0a02 */
[C---:B------:R-:W-:Y:S02]  /*0e30*/  VIADD R221, R17.reuse, 0x20 ;  /* 0x0000002011dd7836 */ /* 0x040fe40000000000 */
[----:B------:R-:W-:Y:S02]  /*0e40*/  VIADD R220, R17, 0xb8 ;  /* 0x000000b811dc7836 */ /* 0x000fe40000000000 */
[----:B------:R-:W-:-:S07]  /*0e50*/  IMAD R22, R22, 0x8, R231 ;  /* 0x0000000816167824 */ /* 0x000fce00078e02e7 */
.L_x_4343:
[----:B01----:R-:W0:Y:S01]  /*0e60*/  LDC.64 R6, c[0x0][0xa18] ;  /* 0x00028600ff067b82 */ /* 0x003e220000000a00 */
[----:B----4-:R-:W-:Y:S02]  /*0e70*/  IMAD.U32 R9, RZ, RZ, UR49 ;  /* 0x00000031ff097e24 */ /* 0x010fe4000f8e00ff */
[----:B------:R-:W-:-:S05]  /*0e80*/  IMAD.U32 R3, RZ, RZ, UR49 ;  /* 0x00000031ff037e24 */ /* 0x000fca000f8e00ff */
[----:B------:R-:W1:Y:S08]  /*0e90*/  LDC R19, c[0x0][0x288] ;  /* 0x0000a200ff137b82 */ /* 0x000e700000000800 */
[----:B--23--:R-:W2:Y:S08]  /*0ea0*/  LDC.64 R4, c[0x0][0xa28] ;  /* 0x00028a00ff047b82 */ /* 0x00ceb00000000a00 */
[----:B------:R-:W3:Y:S01]  /*0eb0*/  LDC R0, c[0x0][0x424] ;  /* 0x00010900ff007b82 */ /* 0x000ee20000000800 */
[----:B0-----:R-:W-:-:S07]  /*0ec0*/  ISETP.NE.U32.AND P1, PT, R6, RZ, PT ;  /* 0x000000ff0600720c */ /* 0x001fce0003f25070 */
[----:B------:R-:W0:Y:S01]  /*0ed0*/  LDC R11, c[0x0][0x2f0] ;  /* 0x0000bc00ff0b7b82 */ /* 0x000e220000000800 */
[----:B------:R-:W-:Y:S01]  /*0ee0*/  ISETP.NE.AND.EX P1, PT, R7, RZ, PT, P1 ;  /* 0x000000ff0700720c */ /* 0x000fe20003f25310 */
[----:B------:R-:W-:Y:S01]  /*0ef0*/  ULOP3.LUT UR4, UR6, 0xff000000, URZ, 0xc0, !UPT ;  /* 0xff00000006047892 */ /* 0x000fe2000f8ec03f */
[----:B------:R-:W-:Y:S01]  /*0f00*/  ULDC.64 UR8, c[0x0][0xa20] ;  /* 0x0002880000087ab9 */ /* 0x000fe20000000a00 */
[----:B--2---:R-:W-:-:S04]  /*0f10*/  ISETP.NE.U32.AND P0, PT, R4, RZ, PT ;  /* 0x000000ff0400720c */ /* 0x004fc80003f05070 */
[----:B------:R-:W-:-:S06]  /*0f20*/  ISETP.NE.AND.EX P0, PT, R5, RZ, PT, P0 ;  /* 0x000000ff0500720c */ /* 0x000fcc0003f05300 */
[----:B------:R-:W2:Y:S08]  /*0f30*/  @P1 LDC.64 R6, c[0x0][0xa18] ;  /* 0x00028600ff061b82 */ /* 0x000eb00000000a00 */
[----:B------:R-:W4:Y:S01]  /*0f40*/  @P0 LDC.64 R4, c[0x0][0xa28] ;  /* 0x00028a00ff040b82 */ /* 0x000f220000000a00 */
[----:B--2---:R-:W-:-:S07]  /*0f50*/  @P1 IMAD.WIDE R6, R9, 0x4, R6 ;  /* 0x0000000409061825 */ /* 0x004fce00078e0206 */
[----:B------:R-:W2:Y:S01]  /*0f60*/  LDC.64 R8, c[0x0][0x418] ;  /* 0x00010600ff087b82 */ /* 0x000ea20000000a00 */
[----:B-1----:R1:W5:Y:S01]  /*0f70*/  @P1 LDG.E R19, desc[UR52][R6.64] ;  /* 0x0000003406131981 */ /* 0x002362000c1e1900 */
[----:B----4-:R-:W-:-:S04]  /*0f80*/  @P0 IMAD.WIDE R4, R3, 0x4, R4 ;  /* 0x0000000403040825 */ /* 0x010fc800078e0204 */
[----:B------:R-:W-:Y:S01]  /*0f90*/  IMAD.MOV.U32 R3, RZ, RZ, RZ ;  /* 0x000000ffff037224 */ /* 0x000fe200078e00ff */
[----:B------:R-:W-:Y:S01]  /*0fa0*/  ULOP3.LUT UR46, UR6, 0xff0000, URZ, 0xc0, !UPT ;  /* 0x00ff0000062e7892 */ /* 0x000fe2000f8ec03f */
[----:B------:R-:W-:Y:S01]  /*0fb0*/  ISETP.NE.U32.AND P2, PT, RZ, UR8, PT ;  /* 0x00000008ff007c0c */ /* 0x000fe2000bf45070 */
[----:B------:R-:W-:-:S03]  /*0fc0*/  USHF.R.U32.HI UR4, URZ, 0x8, UR4 ;  /* 0x000000083f047899 */ /* 0x000fc60008011604 */
[----:B------:R1:W5:Y:S01]  /*0fd0*/  @P0 LDG.E R3, desc[UR52][R4.64] ;  /* 0x0000003404030981 */ /* 0x000362000c1e1900 */
[----:B--2---:R-:W-:Y:S01]  /*0fe0*/  ISETP.NE.U32.AND P0, PT, R8, RZ, PT ;  /* 0x000000ff0800720c */ /* 0x004fe20003f05070 */
[----:B------:R-:W-:Y:S01]  /*0ff0*/  ULEA.HI UR46, UR46, UR4, URZ, 0x10 ;  /* 0x000000042e2e7291 */ /* 0x000fe2000f8f803f */
[----:B------:R-:W-:Y:S01]  /*1000*/  ISETP.NE.AND.EX P2, PT, RZ, UR9, PT, P2 ;  /* 0x00000009ff007c0c */ /* 0x000fe2000bf45320 */
[----:B------:R-:W-:Y:S01]  /*1010*/  ULOP3.LUT UR43, UR6, 0xffff, URZ, 0xc0, !UPT ;  /* 0x0000ffff062b7892 */ /* 0x000fe2000f8ec03f */
[----:B------:R-:W-:-:S04]  /*1020*/  ISETP.NE.AND.EX P0, PT, R9, RZ, PT, P0 ;  /* 0x000000ff0900720c */ /* 0x000fc80003f05300 */
[----:B---3--:R-:W-:Y:S01]  /*1030*/  SEL R0, R0, 0x1, P0 ;  /* 0x0000000100007807 */ /* 0x008fe20000000000 */
[----:B01----:R-:W-:Y:S08]  /*1040*/  @P1 BRA `(.L_x_4236) ;  /* 0x0000000000281947 */ /* 0x003ff00003800000 */
[----:B------:R-:W-:Y:S02]  /*1050*/  ULDC.64 UR6, c[0x0][0xa00] ;  /* 0x0002800000067ab9 */ /* 0x000fe40000000a00 */
[----:B------:R-:W-:-:S04]  /*1060*/  ISETP.NE.U32.AND P0, PT, RZ, UR6, PT ;  /* 0x00000006ff007c0c */ /* 0x000fc8000bf05070 */
[----:B------:R-:W-:-:S13]  /*1070*/  ISETP.NE.AND.EX P0, PT, RZ, UR7, PT, P0 ;  /* 0x00000007ff007c0c */ /* 0x000fda000bf05300 */
[----:B------:R-:W-:Y:S05]  /*1080*/  @!P0 BRA `(.L_x_4236) ;  /* 0x0000000000188947 */ /* 0x000fea0003800000 */
[----:B------:R-:W0:Y:S01]  /*1090*/  LDC.64 R4, c[0x0][0xa00] ;  /* 0x00028000ff047b82 */ /* 0x000e220000000a00 */
[----:B------:R-:W-:-:S04]  /*10a0*/  IMAD.U32 R7, RZ, RZ, UR49 ;  /* 0x00000031ff077e24 */ /* 0x000fc8000f8e00ff */
[----:B0-----:R-:W-:-:S05]  /*10b0*/  IMAD.WIDE R4, R7, 0x4, R4 ;  /* 0x0000000407047825 */ /* 0x001fca00078e0204 */
[----:B-----5:R-:W2:Y:S04]  /*10c0*/  LDG.E R19, desc[UR52][R4.64] ;  /* 0x0000003404137981 */ /* 0x020ea8000c1e1900 */
[----:B------:R-:W2:Y:S02]  /*10d0*/  LDG.E R6, desc[UR52][R4.64+0x4] ;  /* 0x0000043404067981 */ /* 0x000ea4000c1e1900 */
[----:B--2---:R-:W-:-:S07]  /*10e0*/  IMAD.IADD R19, R6, 0x1, -R19 ;  /* 0x0000000106137824 */ /* 0x004fce00078e0a13 */
.L_x_4236:
[----:B------:R-:W-:Y:S01]  /*10f0*/  UMOV UR44, UR49 ;  /* 0x00000031002c7c82 */ /* 0x000fe20008000000 */
[----:B------:R-:W-:Y:S01]  /*1100*/  IMAD R18, R0, R11, RZ ;  /* 0x0000000b00127224 */ /* 0x000fe200078e02ff */
[----:B------:R-:W-:Y:S06]  /*1110*/  @!P2 BRA `(.L_x_4237) ;  /* 0x000000000018a947 */ /* 0x000fec0003800000 */
[----:B------:R-:W-:Y:S02]  /*1120*/  ULDC.64 UR6, c[0x0][0xa20] ;  /* 0x0002880000067ab9 */ /* 0x000fe40000000a00 */
[----:B------:R-:W-:-:S06]  /*1130*/  UIMAD.WIDE UR6, UR49, 0x4, UR6 ;  /* 0x00000004310678a5 */ /* 0x000fcc000f8e0206 */
[----:B------:R-:W-:Y:S02]  /*1140*/  IMAD.U32 R4, RZ, RZ, UR6 ;  /* 0x00000006ff047e24 */ /* 0x000fe4000f8e00ff */
[----:B------:R-:W-:-:S05]  /*1150*/  IMAD.U32 R5, RZ, RZ, UR7 ;  /* 0x00000007ff057e24 */ /* 0x000fca000f8e00ff */
[----:B------:R0:W5:Y:S01]  /*1160*/  LDG.E R18, desc[UR52][R4.64] ;  /* 0x0000003404127981 */ /* 0x000162000c1e1900 */
[----:B------:R-:W-:Y:S05]  /*1170*/  BRA `(.L_x_4238) ;  /* 0x0000000000287947 */ /* 0x000fea0003800000 */
.L_x_4237:
[----:B------:R-:W-:Y:S02]  /*1180*/  ULDC.64 UR6, c[0x0][0xa08] ;  /* 0x0002820000067ab9 */ /* 0x000fe40000000a00 */
[----:B------:R-:W-:-:S04]  /*1190*/  ISETP.NE.U32.AND P0, PT, RZ, UR6, PT ;  /* 0x00000006ff007c0c */ /* 0x000fc8000bf05070 */
[----:B------:R-:W-:-:S13]  /*11a0*/  ISETP.NE.AND.EX P0, PT, RZ, UR7, PT, P0 ;  /* 0x00000007ff007c0c */ /* 0x000fda000bf05300 */
[----:B------:R-:W-:Y:S05]  /*11b0*/  @!P0 BRA `(.L_x_4238) ;  /* 0x0000000000188947 */ /* 0x000fea0003800000 */
[----:B------:R-:W0:Y:S01]  /*11c0*/  LDC.64 R4, c[0x0][0xa08] ;  /* 0x00028200ff047b82 */ /* 0x000e220000000a00 */
[----:B------:R-:W-:-:S04]  /*11d0*/  IMAD.U32 R7, RZ, RZ, UR49 ;  /* 0x00000031ff077e24 */ /* 0x000fc8000f8e00ff */
[----:B0-----:R-:W-:-:S05]  /*11e0*/  IMAD.WIDE R4, R7, 0x4, R4 ;  /* 0x0000000407047825 */ /* 0x001fca00078e0204 */
[----:B------:R-:W2:Y:S04]  /*11f0*/  LDG.E R18, desc[UR52][R4.64] ;  /* 0x0000003404127981 */ /* 0x000ea8000c1e1900 */
[----:B------:R-:W2:Y:S02]  /*1200*/  LDG.E R7, desc[UR52][R4.64+0x4] ;  /* 0x0000043404077981 */ /* 0x000ea4000c1e1900 */
[----:B--2---:R-:W-:-:S07]  /*1210*/  IMAD.IADD R18, R7, 0x1, -R18 ;  /* 0x0000000107127824 */ /* 0x004fce00078e0a12 */
.L_x_4238:
        /* <DEDUP_REMOVED lines=16> */
[----:B------:R-:W-:Y:S02]  /*1320*/  @UP0 UIMAD.WIDE.U32 UR10, UR49, UR12, URZ ;  /* 0x0000000c310a02a5 */ /* 0x000fe4000f8e003f */
[----:B------:R-:W-:-:S02]  /*1330*/  @UP0 UIMAD UR4, UR49, UR13, UR4 ;  /* 0x0000000d310402a4 */ /* 0x000fc4000f8e0204 */
[----:B------:R-:W-:Y:S02]  /*1340*/  @UP1 UIMAD UR14, UR49, UR17, UR14 ;  /* 0x00000011310e12a4 */ /* 0x000fe4000f8e020e */
[----:B------:R-:W-:Y:S02]  /*1350*/  @UP1 UIMAD.WIDE.U32 UR12, UR49, UR16, URZ ;  /* 0x00000010310c12a5 */ /* 0x000fe4000f8e003f */
[----:B------:R-:W-:Y:S02]  /*1360*/  @UP0 UIADD3 UR11, UR11, UR4, URZ ;  /* 0x000000040b0b0290 */ /* 0x000fe4000fffe03f */
[----:B------:R-:W-:Y:S01]  /*1370*/  @UP1 UIADD3 UR13, UR13, UR14, URZ ;  /* 0x0000000e0d0d1290 */ /* 0x000fe2000fffe03f */
[----:B------:R-:W-:Y:S02]  /*1380*/  @UP1 ULDC.64 UR16, c[0x0][0x9c0] ;  /* 0x0002700000101ab9 */ /* 0x000fe40000000a00 */
[----:B------:R-:W-:Y:S01]  /*1390*/  @UP0 ULDC.64 UR14, c[0x0][0x9b0] ;  /* 0x00026c00000e0ab9 */ /* 0x000fe20000000a00 */
[----:B------:R-:W-:-:S02]  /*13a0*/  @UP1 UIMAD.WIDE.U32 UR12, UR43, UR16, UR12 ;  /* 0x000000102b0c12a5 */ /* 0x000fc4000f8e000c */
[----:B------:R-:W-:Y:S02]  /*13b0*/  @UP0 UIMAD.WIDE.U32 UR10, UR43, UR14, UR10 ;  /* 0x0000000e2b0a02a5 */ /* 0x000fe4000f8e000a */
[----:B------:R-:W-:Y:S02]  /*13c0*/  @UP1 UIMAD UR4, UR43, UR17, UR13 ;  /* 0x000000112b0412a4 */ /* 0x000fe4000f8e020d */
[----:B------:R-:W-:Y:S02]  /*13d0*/  @UP0 UIMAD UR11, UR43, UR15, UR11 ;  /* 0x0000000f2b0b02a4 */ /* 0x000fe4000f8e020b */
[----:B------:R-:W-:Y:S02]  /*13e0*/  @UP0 ULEA UR8, UP2, UR10, UR8, 0x2 ;  /* 0x000000080a080291 */ /* 0x000fe4000f84103f */
[----:B------:R-:W-:Y:S02]  /*13f0*/  @UP1 ULEA UR6, UP3, UR12, UR6, 0x2 ;  /* 0x000000060c061291 */ /* 0x000fe4000f86103f */
[----:B------:R-:W-:-:S02]  /*1400*/  @UP0 ULEA.HI.X UR9, UR10, UR9, UR11, 0x2, UP2 ;  /* 0x000000090a090291 */ /* 0x000fc400090f140b */
[----:B------:R-:W-:Y:S01]  /*1410*/  @UP1 ULEA.HI.X UR7, UR12, UR7, UR4, 0x2, UP3 ;  /* 0x000000070c071291 */ /* 0x000fe200098f1404 */
[----:B0-----:R-:W-:Y:S02]  /*1420*/  IMAD.U32 R4, RZ, RZ, UR8 ;  /* 0x00000008ff047e24 */ /* 0x001fe4000f8e00ff */
[----:B-----5:R-:W-:Y:S01]  /*1430*/  IMAD.IADD R18, R18, 0x1, -R3 ;  /* 0x0000000112127824 */ /* 0x020fe200078e0a03 */
[----:B------:R-:W-:Y:S01]  /*1440*/  ULDC UR4, c[0x0][0x448] ;  /* 0x0001120000047ab9 */ /* 0x000fe20000000800 */
[----:B------:R-:W-:Y:S01]  /*1450*/  IMAD.U32 R5, RZ, RZ, UR9 ;  /* 0x00000009ff057e24 */ /* 0x000fe2000f8e00ff */
[----:B------:R-:W-:Y:S01]  /*1460*/  USHF.L.U32 UR36, UR5, 0x7, URZ ;  /* 0x0000000705247899 */ /* 0x000fe2000800063f */
[----:B------:R-:W-:Y:S01]  /*1470*/  IMAD.U32 R6, RZ, RZ, UR6 ;  /* 0x00000006ff067e24 */ /* 0x000fe2000f8e00ff */
[----:B------:R-:W-:Y:S01]  /*1480*/  ULDC UR10, c[0x0][0x988] ;  /* 0x00026200000a7ab9 */ /* 0x000fe20000000800 */
[----:B------:R-:W-:Y:S01]  /*1490*/  IMAD.U32 R7, RZ, RZ, UR7 ;  /* 0x00000007ff077e24 */ /* 0x000fe2000f8e00ff */
[----:B------:R-:W2:Y:S04]  /*14a0*/  @P0 LDG.E R9, desc[UR52][R4.64] ;  /* 0x0000003404090981 */ /* 0x000ea8000c1e1900 */
[----:B------:R-:W2:Y:S01]  /*14b0*/  @P1 LDG.E R0, desc[UR52][R6.64] ;  /* 0x0000003406001981 */ /* 0x000ea2000c1e1900 */
[----:B------:R-:W-:Y:S01]  /*14c0*/  UISETP.NE.AND UP1, UPT, UR4, 0x1, UPT ;  /* 0x000000010400788c */ /* 0x000fe2000bf25270 */
[----:B------:R-:W-:Y:S01]  /*14d0*/  IADD3 R3, R18, 0x1, -R19 ;  /* 0x0000000112037810 */ /* 0x000fe20007ffe813 */
[----:B------:R-:W-:Y:S01]  /*14e0*/  UIADD3 UR8, UR36, 0x7f, URZ ;  /* 0x0000007f24087890 */ /* 0x000fe2000fffe03f */
[----:B------:R-:W-:-:S02]  /*14f0*/  ULDC.64 UR4, c[0x0][0x9e0] ;  /* 0x0002780000047ab9 */ /* 0x000fc40000000a00 */
[----:B------:R-:W-:Y:S01]  /*1500*/  R2UR UR9, R3 ;  /* 0x00000000030972ca */ /* 0x000fe200000e0000 */
[----:B------:R-:W-:-:S05]  /*1510*/  UISETP.GE.AND UP0, UPT, UR5, 0x1, UPT ;  /* 0x000000010500788c */ /* 0x000fca000bf06270 */
[----:B------:R-:W-:Y:S01]  /*1520*/  @UP1 ULDC UR6, c[0x0][0x44c] ;  /* 0x0001130000061ab9 */ /* 0x000fe20000000800 */
[----:B------:R-:W-:Y:S01]  /*1530*/  @UP1 ULDC UR11, c[0x0][0x450] ;  /* 0x00011400000b1ab9 */ /* 0x000fe20000000800 */
[----:B------:R-:W-:Y:S01]  /*1540*/  UIMAD.WIDE.U32 UR6, UR8, UR6, URZ ;  /* 0x00000006080672a5 */ /* 0x000fe2000f8e003f */
[----:B------:R-:W-:-:S03]  /*1550*/  PLOP3.LUT P1, PT, PT, PT, UP0, 0x80, 0x0 ;  /* 0x000000000000781c */ /* 0x000fc60003f2f008 */
[----:B------:R-:W-:-:S04]  /*1560*/  @UP1 USHF.R.U32.HI UR8, URZ, UR11, UR7 ;  /* 0x0000000b3f081299 */ /* 0x000fc80008011607 */
[----:B------:R-:W-:-:S04]  /*1570*/  UIADD3 UR8, UR9, UR8, URZ ;  /* 0x0000000809087290 */ /* 0x000fc8000fffe03f */
[----:B------:R-:W-:Y:S01]  /*1580*/  UIADD3 UR4, UR8, UR4, URZ ;  /* 0x0000000408047290 */ /* 0x000fe2000fffe03f */
[----:B--2---:R-:W-:-:S04]  /*1590*/  FMUL.FTZ R0, R9, R0 ;  /* 0x0000000009007220 */ /* 0x004fc80000410000 */
        /* <DEDUP_REMOVED lines=14> */
.L_x_4240:
[----:B------:R-:W-:-:S11]  /*1680*/  UISETP.NE.AND UP0, UPT, UR5, 0x1, UPT ;  /* 0x000000010500788c */ /* 0x000fd6000bf05270 */
[----:B------:R-:W-:Y:S02]  /*1690*/  @UP0 ULDC.64 UR8, c[0x0][0x9e8] ;  /* 0x00027a0000080ab9 */ /* 0x000fe40000000a00 */
[----:B------:R-:W-:-:S04]  /*16a0*/  UIMAD.WIDE.U32 UR6, UR4, UR8, URZ ;  /* 0x00000008040672a5 */ /* 0x000fc8000f8e003f */
[----:B------:R-:W-:-:S12]  /*16b0*/  @UP0 USHF.R.U32.HI UR4, URZ, UR9, UR7 ;  /* 0x000000093f040299 */ /* 0x000fd80008011607 */
.L_x_4241:
[----:B------:R-:W-:-:S06]  /*16c0*/  UIMAD UR4, UR4, UR5, UR5 ;  /* 0x00000005040472a4 */ /* 0x000fcc000f8e0205 */
[----:B------:R-:W-:-:S07]  /*16d0*/  VIMNMX R0, R0, UR4, PT ;  /* 0x0000000400007c48 */ /* 0x000fce000bfe0100 */
.L_x_4239:
[----:B------:R-:W-:Y:S01]  /*16e0*/  IMAD.IADD R107, R18, 0x1, -R19 ;  /* 0x00000001126b7824 */ /* 0x000fe200078e0a13 */
[----:B------:R-:W-:Y:S01]  /*16f0*/  @UP1 ULDC UR6, c[0x0][0x44c] ;  /* 0x0001130000061ab9 */ /* 0x000fe20000000800 */
[----:B------:R-:W-:Y:S01]  /*1700*/  VIADD R3, R0, 0x9f ;  /* 0x0000009f00037836 */ /* 0x000fe20000000000 */
[----:B------:R-:W-:Y:S01]  /*1710*/  UIMAD.WIDE.U32 UR6, UR36, UR6, URZ ;  /* 0x00000006240672a5 */ /* 0x000fe2000f8e003f */
[----:B------:R-:W-:Y:S01]  /*1720*/  VIADD R0, R18, 0x9f ;  /* 0x0000009f12007836 */ /* 0x000fe20000000000 */
        /* <DEDUP_REMOVED lines=25> */
.L_x_4243:
[----:B------:R-:W-:-:S11]  /*18c0*/  UISETP.NE.AND UP0, UPT, UR5, 0x1, UPT ;  /* 0x000000010500788c */ /* 0x000fd6000bf05270 */
[----:B------:R-:W-:Y:S02]  /*18d0*/  @UP0 ULDC.64 UR10, c[0x0][0x9e8] ;  /* 0x00027a00000a0ab9 */ /* 0x000fe40000000a00 */
[----:B------:R-:W-:-:S04]  /*18e0*/  UIMAD.WIDE.U32 UR6, UR4, UR10, URZ ;  /* 0x0000000a040672a5 */ /* 0x000fc8000f8e003f */
[----:B------:R-:W-:-:S12]  /*18f0*/  @UP0 USHF.R.U32.HI UR4, URZ, UR11, UR7 ;  /* 0x0000000b3f040299 */ /* 0x000fd80008011607 */
.L_x_4244:
[----:B------:R-:W-:-:S04]  /*1900*/  UIMAD UR4, UR4, UR5, URZ ;  /* 0x00000005040472a4 */ /* 0x000fc8000f8e023f */
[----:B------:R-:W-:-:S04]  /*1910*/  UISETP.LT.AND UP0, UPT, UR8, UR4, UPT ;  /* 0x000000040800728c */ /* 0x000fc8000bf01270 */
[----:B------:R-:W-:-:S12]  /*1920*/  USEL UR8, UR8, UR4, !UP0 ;  /* 0x0000000408087287 */ /* 0x000fd8000c000000 */
.L_x_4242:
[----:B------:R-:W-:Y:S02]  /*1930*/  UIMAD.WIDE UR4, UR8, 0x66666667, URZ ;  /* 0x66666667080478a5 */ /* 0x000fe4000f8e023f */
[----:B------:R-:W-:Y:S02]  /*1940*/  ULOP3.LUT UR37, UR46, 0xff, URZ, 0xc0, !UPT ;  /* 0x000000ff2e257892 */ /* 0x000fe4000f8ec03f */
[----:B------:R-:W-:Y:S02]  /*1950*/  USHF.R.U32.HI UR4, URZ, 0x1f, UR5 ;  /* 0x0000001f3f047899 */ /* 0x000fe40008011605 */
[----:B------:R-:W-:Y:S02]  /*1960*/  USHF.R.U32.HI UR46, URZ, 0x10, UR46 ;  /* 0x000000103f2e7899 */ /* 0x000fe4000801162e */
[----:B------:R-:W-:-:S04]  /*1970*/  ULEA.HI.SX32 UR4, UR5, UR4, 0x1a ;  /* 0x0000000405047291 */ /* 0x000fc8000f8fd23f */
[----:B------:R-:W-:-:S04]  /*1980*/  UISETP.LT.AND UP0, UPT, URZ, UR4, UPT ;  /* 0x000000043f00728c */ /* 0x000fc8000bf01270 */
[----:B------:R-:W-:-:S03]  /*1990*/  USEL UR39, URZ, UR4, !UP0 ;  /* 0x000000043f277287 */ /* 0x000fc6000c000000 */
[----:B------:R-:W-:-:S03]  /*19a0*/  UMOV UR4, URZ ;  /* 0x0000003f00047c82 */ /* 0x000fc60008000000 */
[----:B------:R-:W-:-:S13]  /*19b0*/  ISETP.GT.AND P0, PT, R105, UR39, PT ;  /* 0x0000002769007c0c */ /* 0x000fda000bf04270 */
[----:B------:R-:W-:Y:S05]  /*19c0*/  @!P0 BRA `(.L_x_4245) ;  /* 0x0000000000988947 */ /* 0x000fea0003800000 */
[----:B------:R-:W-:Y:S01]  /*19d0*/  UISETP.NE.AND UP0, UPT, UR46, URZ, UPT ;  /* 0x0000003f2e00728c */ /* 0x000fe2000bf05270 */
[----:B------:R-:W-:-:S03]  /*19e0*/  ULDC UR4, c[0x0][0x9f0] ;  /* 0x00027c0000047ab9 */ /* 0x000fc60000000800 */
[----:B------:R-:W-:-:S03]  /*19f0*/  USEL UR9, UR46, UR4, UP0 ;  /* 0x000000042e097287 */ /* 0x000fc60008000000 */
[----:B------:R-:W-:-:S03]  /*1a00*/  UMOV UR4, URZ ;  /* 0x0000003f00047c82 */ /* 0x000fc60008000000 */
[----:B------:R-:W-:-:S05]  /*1a10*/  IMAD.U32 R6, RZ, RZ, UR9 ;  /* 0x00000009ff067e24 */ /* 0x000fca000f8e00ff */
        /* <DEDUP_REMOVED lines=33> */
.L_x_4245:
[----:B------:R-:W-:Y:S02]  /*1c30*/  UIMAD UR39, UR37, UR4, UR39 ;  /* 0x00000004252772a4 */ /* 0x000fe4000f8e0227 */
[----:B------:R-:W-:Y:S01]  /*1c40*/  IMAD.U32 R0, RZ, RZ, UR4 ;  /* 0x00000004ff007e24 */ /* 0x000fe2000f8e00ff */
[----:B------:R-:W-:Y:S02]  /*1c50*/  PLOP3.LUT P0, PT, PT, PT, PT, 0x80, 0x0 ;  /* 0x000000000000781c */ /* 0x000fe40003f0f070 */
[----:B------:R-:W-:Y:S02]  /*1c60*/  CS2R R10, SRZ ;  /* 0x00000000000a7805 */ /* 0x000fe4000001ff00 */
        /* <DEDUP_REMOVED lines=67> */
[----:B------:R-:W0:Y:S01]  /*20a0*/  SHFL.IDX PT, R0, R230, RZ, 0x1f ;  /* 0x00001fffe6007589 */ /* 0x000e2200000e0000 */
[----:B------:R-:W1:Y:S01]  /*20b0*/  S2UR UR40, SR_CgaCtaId ;  /* 0x00000000002879c3 */ /* 0x000e620000008800 */
[----:B------:R-:W-:Y:S01]  /*20c0*/  UMOV UR41, 0x400 ;  /* 0x0000040000297882 */ /* 0x000fe20000000000 */
[----:B0-----:R-:W-:Y:S01]  /*20d0*/  R2UR UR45, R0 ;  /* 0x00000000002d72ca */ /* 0x001fe200000e0000 */
[----:B-1----:R-:W-:-:S04]  /*20e0*/  ULEA UR41, UR40, UR41, 0x18 ;  /* 0x0000002928297291 */ /* 0x002fc8000f8ec03f */
[----:B------:R-:W-:-:S04]  /*20f0*/  UIADD3 UR5, UR41, 0x1e200, URZ ;  /* 0x0001e20029057890 */ /* 0x000fc8000fffe03f */
[----:B------:R-:W-:-:S04]  /*2100*/  ULOP3.LUT UP0, URZ, UR5, 0x9f, URZ, 0xc0, !UPT ;  /* 0x0000009f053f7892 */ /* 0x000fc8000f80c03f */
[----:B------:R-:W-:Y:S02]  /*2110*/  ULEA.HI UR4, UR45, UR45, URZ, 0x1 ;  /* 0x0000002d2d047291 */ /* 0x000fe4000f8f083f */
[----:B------:R-:W-:Y:S02]  /*2120*/  PLOP3.LUT P0, PT, PT, PT, UP0, 0x80, 0x0 ;  /* 0x000000000000781c */ /* 0x000fe40003f0f008 */
        /* <DEDUP_REMOVED lines=22> */
.L_x_4247:
        /* <DEDUP_REMOVED lines=9> */
.L_x_4450:
[----:B------:R-:W-:Y:S05]  /*2320*/  @!P0 BRA `(.L_x_4249) ;  /* 0x0000000000048947 */ /* 0x000fea0003800000 */
[----:B------:R-:W-:Y:S01]  /*2330*/  BPT.TRAP 0x1 ;  /* 0x000000040000795c */ /* 0x000fe20000300000 */
.L_x_4249:
[----:B------:R-:W-:Y:S02]  /*2340*/  IMAD.U32 R5, RZ, RZ, UR54 ;  /* 0x00000036ff057e24 */ /* 0x000fe4000f8e00ff */
[----:B0-----:R-:W-:-:S03]  /*2350*/  IMAD.U32 R0, RZ, RZ, UR50 ;  /* 0x00000032ff007e24 */ /* 0x001fc6000f8e00ff */
[----:B------:R-:W-:Y:S02]  /*2360*/  LEA R5, R5, UR41, 0x3 ;  /* 0x0000002905057c11 */ /* 0x000fe4000f8e18ff */
[----:B------:R-:W-:-:S04]  /*2370*/  SHF.L.U32 R0, R0, 0x1f, RZ ;  /* 0x0000001f00007819 */ /* 0x000fc800000006ff */
[----:B------:R0:W1:Y:S01]  /*2380*/  SYNCS.PHASECHK.TRANS64.TRYWAIT P1, [R5+URZ+0x33430], R0 ;  /* 0x03343000050075a7 */ /* 0x000062000802017f */
[----:B------:R-:W-:Y:S05]  /*2390*/  @!P0 BRA `(.L_x_4250) ;  /* 0x0000000000048947 */ /* 0x000fea0003800000 */
[----:B------:R-:W-:Y:S01]  /*23a0*/  BPT.TRAP 0x1 ;  /* 0x000000040000795c */ /* 0x000fe20000300000 */
.L_x_4250:
[----:B------:R-:W2:Y:S01]  /*23b0*/  S2R R3, SR_TID.X ;  /* 0x0000000000037919 */ /* 0x000ea20000002100 */
[----:B------:R-:W-:Y:S02]  /*23c0*/  LOP3.LUT R2, R2, 0xfffffff7, RZ, 0xc0, !PT ;  /* 0xfffffff702027812 */ /* 0x000fe400078ec0ff */
[----:B--2---:R-:W-:-:S13]  /*23d0*/  LOP3.LUT P2, RZ, R3, 0x7f, RZ, 0xc0, !PT ;  /* 0x0000007f03ff7812 */ /* 0x004fda000784c0ff */
[----:B------:R-:W-:Y:S01]  /*23e0*/  @P2 LOP3.LUT R2, R2, 0x8, RZ, 0xfc, !PT ;  /* 0x0000000802022812 */ /* 0x000fe200078efcff */
[----:B-1----:R-:W-:Y:S06]  /*23f0*/  @P1 BRA `(.L_x_4251) ;  /* 0x0000000000081947 */ /* 0x002fec0003800000 */
[----:B------:R-:W1:Y:S02]  /*2400*/  SYNCS.PHASECHK.TRANS64.TRYWAIT P1, [R5+URZ+0x33430], R0 ;  /* 0x03343000050075a7 */ /* 0x000e64000802017f */
[----:B-1----:R-:W-:Y:S05]  /*2410*/  @!P1 BRA `(.L_x_4252) ;  /* 0x000001e4002c9947 */ /* 0x002fea0003800000 */
.L_x_4251:
[----:B------:R-:W-:Y:S05]  /*2420*/  WARPSYNC.ALL ;  /* 0x0000000000007948 */ /* 0x000fea0003800000 */
[----:B------:R-:W-:Y:S01]  /*2430*/  UIADD3 UR4, UR41, 0x24200, URZ ;  /* 0x0002420029047890 */ /* 0x000fe2000fffe03f */
[----:B------:R-:W-:Y:S01]  /*2440*/  WARPGROUP.ARRIVE ;  /* 0x00000000000079c5 */ /* 0x000fe20000000000 */
[----:B------:R-:W-:-:S05]  /*2450*/  ULOP3.LUT UR20, UR55, 0x10000, URZ, 0xfc, !UPT ;  /* 0x0001000037147892 */ /* 0x000fca000f8efc3f */
[----:B------:R-:W2:Y:S01]  /*2460*/  S2R R3, SR_TID.X ;  /* 0x0000000000037919 */ /* 0x000ea20000002100 */
[----:B------:R-:W-:Y:S01]  /*2470*/  USHF.R.U32.HI UR4, URZ, 0x4, UR4 ;  /* 0x000000043f047899 */ /* 0x000fe20008011604 */
[----:B01----:R-:W-:Y:S01]  /*2480*/  VIADD R0, R22, UR36 ;  /* 0x0000002416007c36 */ /* 0x003fe20008000000 */
[----:B------:R-:W-:Y:S01]  /*2490*/  UMOV UR25, 0x80000020 ;  /* 0x8000002000197882 */ /* 0x000fe20000000000 */
[----:B------:R-:W-:Y:S01]  /*24a0*/  UMOV UR27, 0x80000020 ;  /* 0x80000020001b7882 */ /* 0x000fe20000000000 */
[----:B------:R-:W-:Y:S01]  /*24b0*/  ULOP3.LUT UR4, UR4, 0x3fff, URZ, 0xc0, !UPT ;  /* 0x00003fff04047892 */ /* 0x000fe2000f8ec03f */
[----:B------:R-:W-:Y:S01]  /*24c0*/  UMOV UR24, UR20 ;  /* 0x0000001400187c82 */ /* 0x000fe20008000000 */
[----:B------:R-:W-:Y:S02]  /*24d0*/  UMOV UR7, 0x80000020 ;  /* 0x8000002000077882 */ /* 0x000fe40000000000 */
[----:B------:R-:W-:Y:S01]  /*24e0*/  ULOP3.LUT UR51, UR4, 0x10000, URZ, 0xfc, !UPT ;  /* 0x0001000004337892 */ /* 0x000fe2000f8efc3f */
[----:B------:R-:W-:Y:S01]  /*24f0*/  UMOV UR11, 0x80000020 ;  /* 0x80000020000b7882 */ /* 0x000fe20000000000 */
[----:B------:R-:W-:-:S02]  /*2500*/  UIADD3 UR12, UR20, 0x202, URZ ;  /* 0x00000202140c7890 */ /* 0x000fc4000fffe03f */
[----:B------:R-:W-:Y:S01]  /*2510*/  UIMAD UR28, UR54, 0x780, UR51 ;  /* 0x00000780361c78a4 */ /* 0x000fe2000f8e0233 */
[----:B------:R-:W-:Y:S01]  /*2520*/  UMOV UR13, 0x80000020 ;  /* 0x80000020000d7882 */ /* 0x000fe20000000000 */
[----:B------:R-:W-:Y:S02]  /*2530*/  UMOV UR15, 0x80000020 ;  /* 0x80000020000f7882 */ /* 0x000fe40000000000 */
[----:B------:R-:W-:Y:S02]  /*2540*/  UIADD3 UR4, UR28, 0x80, URZ ;  /* 0x000000801c047890 */ /* 0x000fe4000fffe03f */
[----:B------:R-:W-:Y:S02]  /*2550*/  UIADD3 UR5, UR28, 0x100, URZ ;  /* 0x000001001c057890 */ /* 0x000fe4000fffe03f */
[----:B------:R-:W-:Y:S01]  /*2560*/  UMOV UR26, UR28 ;  /* 0x0000001c001a7c82 */ /* 0x000fe20008000000 */
[----:B------:R-:W-:Y:S01]  /*2570*/  UIADD3 UR6, UR28, 0x2, URZ ;  /* 0x000000021c067890 */ /* 0x000fe2000fffe03f */
[----:B------:R-:W-:Y:S01]  /*2580*/  QGMMA.64x32x32.F32.E4M3.E4M3 R88, gdesc[UR24], RZ, !UPT, gsb0 ;  /* 0x00600000185879f3 */ /* 0x000fe2000c0008ff */
[----:B------:R-:W-:Y:S01]  /*2590*/  UMOV UR26, UR4 ;  /* 0x00000004001a7c82 */ /* 0x000fe20008000000 */
[----:B------:R-:W-:Y:S01]  /*25a0*/  UMOV UR27, 0x80000020 ;  /* 0x80000020001b7882 */ /* 0x000fe20000000000 */
[----:B------:R-:W-:-:S02]  /*25b0*/  UIADD3 UR4, UR28, 0x180, URZ ;  /* 0x000001801c047890 */ /* 0x000fc4000fffe03f */
[----:B------:R-:W-:Y:S02]  /*25c0*/  UIADD3 UR8, UR28, 0x82, URZ ;  /* 0x000000821c087890 */ /* 0x000fe4000fffe03f */
[----:B------:R-:W-:Y:S01]  /*25d0*/  UIADD3 UR9, UR28, 0x102, URZ ;  /* 0x000001021c097890 */ /* 0x000fe2000fffe03f */
[----:B--2---:R-:W-:Y:S01]  /*25e0*/  LOP3.LUT P3, RZ, R3, 0x7f, RZ, 0xc0, !PT ;  /* 0x0000007f03ff7812 */ /* 0x004fe2000786c0ff */
[----:B------:R-:W-:Y:S01]  /*25f0*/  UIADD3 UR10, UR28, 0x280, URZ ;  /* 0x000002801c0a7890 */ /* 0x000fe2000fffe03f */
[----:B------:R-:W-:Y:S01]  /*2600*/  IMAD.MOV.U32 R3, RZ, RZ, R0 ;  /* 0x000000ffff037224 */ /* 0x000fe200078e0000 */
[----:B------:R-:W-:Y:S02]  /*2610*/  UIADD3 UR14, UR28, 0x282, URZ ;  /* 0x000002821c0e7890 */ /* 0x000fe4000fffe03f */
[----:B------:R-:W-:Y:S02]  /*2620*/  UIADD3 UR16, UR20, 0x400, URZ ;  /* 0x0000040014107890 */ /* 0x000fe4000fffe03f */
[----:B------:R-:W-:Y:S01]  /*2630*/  UIADD3 UR18, UR28, 0x500, URZ ;  /* 0x000005001c127890 */ /* 0x000fe2000fffe03f */
[----:B------:R-:W-:Y:S01]  /*2640*/  UMOV UR17, 0x80000020 ;  /* 0x8000002000117882 */ /* 0x000fe20000000000 */
[----:B------:R-:W-:Y:S01]  /*2650*/  UMOV UR19, 0x80000020 ;  /* 0x8000002000137882 */ /* 0x000fe20000000000 */
[----:B------:R-:W-:Y:S01]  /*2660*/  UIADD3 UR22, UR28, 0x502, URZ ;  /* 0x000005021c167890 */ /* 0x000fe2000fffe03f */
[----:B------:R-:W-:Y:S01]  /*2670*/  UMOV UR21, 0x80000020 ;  /* 0x8000002000157882 */ /* 0x000fe20000000000 */
[----:B------:R-:W-:Y:S01]  /*2680*/  UMOV UR23, 0x80000020 ;  /* 0x8000002000177882 */ /* 0x000fe20000000000 */
[----:B------:R-:W-:Y:S01]  /*2690*/  ULDC UR56, c[0x0][0x9dc] ;  /* 0x0002770000387ab9 */ /* 0x000fe20000000800 */
[----:B------:R-:W-:-:S02]  /*26a0*/  WARPGROUP.DEPBAR.LE gsb0, 0x0 ;  /* 0x00008000000079c5 */ /* 0x000fc40000010000 */
[----:B------:R-:W-:-:S06]  /*26b0*/  WARPGROUP.ARRIVE ;  /* 0x00000000000079c5 */ /* 0x000fcc0000000000 */
[----:B------:R-:W-:Y:S01]  /*26c0*/  QGMMA.64x32x32.F32.E4M3.E4M3 R72, gdesc[UR24], RZ, !UPT, gsb0 ;  /* 0x00600000184879f3 */ /* 0x000fe2000c0008ff */
[----:B------:R-:W-:Y:S01]  /*26d0*/  UMOV UR26, UR5 ;  /* 0x00000005001a7c82 */ /* 0x000fe20008000000 */
[----:B------:R-:W-:Y:S01]  /*26e0*/  UMOV UR27, 0x80000020 ;  /* 0x80000020001b7882 */ /* 0x000fe20000000000 */
[----:B------:R-:W-:Y:S01]  /*26f0*/  UIADD3 UR5, UR28, 0x200, URZ ;  /* 0x000002001c057890 */ /* 0x000fe2000fffe03f */
[----:B------:R-:W-:Y:S02]  /*2700*/  WARPGROUP.DEPBAR.LE gsb0, 0x0 ;  /* 0x00008000000079c5 */ /* 0x000fe40000010000 */
        /* <DEDUP_REMOVED lines=10> */
[----:B------:R-:W-:Y:S01]  /*27b0*/  UMOV UR5, 0x80000020 ;  /* 0x8000002000057882 */ /* 0x000fe20000000000 */
        /* <DEDUP_REMOVED lines=20> */
[----:B------:R-:W-:Y:S02]  /*2900*/  UIADD3 UR8, UR20, 0x200, URZ ;  /* 0x0000020014087890 */ /* 0x000fe4000fffe03f */
        /* <DEDUP_REMOVED lines=39> */
[----:B------:R-:W-:Y:S02]  /*2b80*/  ULDC UR10, c[0x0][0x448] ;  /* 0x00011200000a7ab9 */ /* 0x000fe40000000800 */
[----:B------:R-:W-:Y:S02]  /*2b90*/  UISETP.NE.AND UP0, UPT, UR10, 0x1, UPT ;  /* 0x000000010a00788c */ /* 0x000fe4000bf05270 */
[----:B------:R-:W-:-:S04]  /*2ba0*/  ULOP3.LUT UR10, URZ, UR56, URZ, 0x33, !UPT ;  /* 0x000000383f0a7292 */ /* 0x000fc8000f8e333f */
[----:B------:R-:W-:Y:S02]  /*2bb0*/  PLOP3.LUT P1, PT, PT, PT, UP0, 0x80, 0x0 ;  /* 0x000000000000781c */ /* 0x000fe40003f2f008 */
[----:B------:R-:W-:Y:S01]  /*2bc0*/  PLOP3.LUT P2, PT, PT, PT, UP0, 0x80, 0x0 ;  /* 0x000000000000781c */ /* 0x000fe20003f4f008 */
        /* <DEDUP_REMOVED lines=71> */
[----:B------:R-:W-:Y:S02]  /*3040*/  @UP0 ULDC UR6, c[0x0][0x44c] ;  /* 0x0001130000060ab9 */ /* 0x000fe40000000800 */
[----:B------:R-:W-:Y:S01]  /*3050*/  @P1 IMAD.HI.U32 R4, R0, UR6, RZ ;  /* 0x0000000600041c27 */ /* 0x000fe2000f8e00ff */
[----:B------:R-:W-:-:S03]  /*3060*/  @UP0 ULDC UR6, c[0x0][0x450] ;  /* 0x0001140000060ab9 */ /* 0x000fc60000000800 */
[----:B------:R-:W-:Y:S01]  /*3070*/  @!P3 VIADD R0, R5, 0x33440 ;  /* 0x000334400500b836 */ /* 0x000fe20000000000 */
[----:B------:R-:W-:Y:S01]  /*3080*/  @P2 SHF.R.U32.HI R3, RZ, UR6, R4 ;  /* 0x00000006ff032c19 */ /* 0x000fe20008011604 */
[----:B------:R-:W-:Y:S01]  /*3090*/  IMAD.MOV.U32 R4, RZ, RZ, -0xa0 ;  /* 0xffffff60ff047424 */ /* 0x000fe200078e00ff */
[----:B------:R-:W-:Y:S02]  /*30a0*/  ULDC.64 UR6, c[0x0][0x9e0] ;  /* 0x0002780000067ab9 */ /* 0x000fe40000000a00 */
[----:B------:R-:W-:Y:S01]  /*30b0*/  UISETP.GE.AND UP1, UPT, UR7, 0x1, UPT ;  /* 0x000000010700788c */ /* 0x000fe2000bf26270 */
[----:B------:R-:W0:Y:S01]  /*30c0*/  SHFL.IDX PT, R5, R3, RZ, 0x1c1f ;  /* 0x001c1fff03057589 */ /* 0x000e2200000e0000 */
[----:B------:R-:W-:Y:S01]  /*30d0*/  IMAD R4, R105, R4, 0xa1 ;  /* 0x000000a169047424 */ /* 0x000fe200078e0204 */
[----:B------:R-:W-:-:S03]  /*30e0*/  @!P3 PRMT R0, RZ, 0x654, R0 ;  /* 0x00000654ff00b816 */ /* 0x000fc60000000000 */
[----:B------:R-:W-:Y:S01]  /*30f0*/  PLOP3.LUT P1, PT, PT, PT, UP1, 0x40, 0x0 ;  /* 0x000000000000781c */ /* 0x000fe20003f2e818 */
[----:B------:R-:W-:Y:S01]  /*3100*/  VIADD R10, R4, 0xffffffff ;  /* 0xffffffff040a7836 */ /* 0x000fe20000000000 */
[----:B------:R-:W-:-:S03]  /*3110*/  IADD3 R6, R18, R4, -R17 ;  /* 0x0000000412067210 */ /* 0x000fc60007ffe811 */
[----:B------:R-:W-:Y:S02]  /*3120*/  IMAD.IADD R12, R10, 0x1, -R17 ;  /* 0x000000010a0c7824 */ /* 0x000fe400078e0a11 */
[----:B------:R-:W-:-:S04]  /*3130*/  IMAD.IADD R6, R6, 0x1, -R19 ;  /* 0x0000000106067824 */ /* 0x000fc800078e0a13 */
[C---:B------:R-:W-:Y:S02]  /*3140*/  VIADD R8, R6.reuse, UR6 ;  /* 0x0000000606087c36 */ /* 0x040fe40008000000 */
[----:B------:R-:W-:-:S04]  /*3150*/  VIADD R6, R6, UR10 ;  /* 0x0000000a06067c36 */ /* 0x000fc80008000000 */
[----:B0-----:R-:W-:Y:S01]  /*3160*/  IMAD.IADD R4, R6, 0x1, R5 ;  /* 0x0000000106047824 */ /* 0x001fe200078e0205 */
        /* <DEDUP_REMOVED lines=9> */
[----:B------:R0:W-:Y:S02]  /*3200*/  @!P3 SYNCS.ARRIVE.TRANS64.RED.A1T0 RZ, [R0+URZ], RZ ;  /* 0x000000ff00ffb9a7 */ /* 0x0001e4000810043f */
[----:B0-----:R-:W-:-:S05]  /*3210*/  IMAD R0, R105, -0xa0, R18 ;  /* 0xffffff6069007824 */ /* 0x001fca00078e0212 */
[----:B------:R-:W-:-:S04]  /*3220*/  IADD3 R7, -R17, 0xa0, R0 ;  /* 0x000000a011077810 */ /* 0x000fc80007ffe100 */
[----:B------:R-:W-:Y:S01]  /*3230*/  VIADDMNMX R0, R5, R8, R7, PT ;  /* 0x0000000805007246 */ /* 0x000fe20003800107 */
[----:B------:R-:W-:Y:S06]  /*3240*/  @P1 BRA `(.L_x_4253) ;  /* 0x0000000000541947 */ /* 0x000fec0003800000 */
[----:B------:R-:W-:Y:S01]  /*3250*/  IADD3 R5, -R19, R18, R5 ;  /* 0x0000001213057210 */ /* 0x000fe20007ffe105 */
        /* <DEDUP_REMOVED lines=11> */
.L_x_4255:
[----:B------:R-:W-:-:S06]  /*3310*/  UISETP.NE.AND UP2, UPT, UR7, 0x1, UPT ;  /* 0x000000010700788c */ /* 0x000fcc000bf45270 */
[----:B------:R-:W-:-:S05]  /*3320*/  PLOP3.LUT P1, PT, PT, PT, UP2, 0x80, 0x0 ;  /* 0x000000000000781c */ /* 0x000fca0003f2f028 */
[----:B------:R-:W-:-:S08]  /*3330*/  @UP2 ULDC.64 UR10, c[0x0][0x9e8] ;  /* 0x00027a00000a2ab9 */ /* 0x000fd00000000a00 */
[----:B------:R-:W-:-:S05]  /*3340*/  @P1 IMAD.HI.U32 R9, R5, UR10, RZ ;  /* 0x0000000a05091c27 */ /* 0x000fca000f8e00ff */
[----:B------:R-:W-:-:S07]  /*3350*/  @P1 SHF.R.U32.HI R5, RZ, UR11, R9 ;  /* 0x0000000bff051c19 */ /* 0x000fce0008011609 */
.L_x_4256:
[----:B------:R-:W-:Y:S05]  /*3360*/  BSYNC B0 ;  /* 0x0000000000007941 */ /* 0x000fea0003800000 */
.L_x_4254:
[----:B------:R-:W-:-:S05]  /*3370*/  IMAD R5, R5, UR7, R12 ;  /* 0x0000000705057c24 */ /* 0x000fca000f8e020c */
[----:B------:R-:W-:Y:S02]  /*3380*/  VIMNMX R4, R4, R5, !PT ;  /* 0x0000000504047248 */ /* 0x000fe40007fe0100 */
[----:B------:R-:W-:-:S07]  /*3390*/  VIADDMNMX R0, R5, UR7, R0, PT ;  /* 0x0000000705007c46 */ /* 0x000fce000b800100 */
.L_x_4253:
[C---:B------:R-:W-:Y:S01]  /*33a0*/  ISETP.GE.AND P1, PT, R10.reuse, 0x2, PT ;  /* 0x000000020a00780c */ /* 0x040fe20003f26270 */
[----:B------:R-:W0:Y:S01]  /*33b0*/  SHFL.IDX PT, R3, R3, 0x1, 0x1c1f ;  /* 0x003c1f0003037f89 */ /* 0x000e2200000e0000 */
[----:B------:R-:W-:Y:S02]  /*33c0*/  ISETP.GE.AND P3, PT, R10, 0xa, PT ;  /* 0x0000000a0a00780c */ /* 0x000fe40003f66270 */
        /* <DEDUP_REMOVED lines=37> */
[----:B------:R-:W-:Y:S02]  /*3620*/  ISETP.LT.OR P2, PT, R0, 0x21, P2 ;  /* 0x000000210000780c */ /* 0x000fe40001741670 */
[----:B------:R-:W-:Y:S02]  /*3630*/  ISETP.GE.AND P4, PT, R10, 0x31, PT ;  /* 0x000000310a00780c */ /* 0x000fe40003f86270 */
[----:B------:R-:W-:-:S02]  /*3640*/  FSEL R72, R72, -INF , !P2 ;  /* 0xff80000048487808 */ /* 0x000fc40005000000 */
[----:B------:R-:W-:Y:S02]  /*3650*/  ISETP.GT.AND P2, PT, R4, 0x21, !P3 ;  /* 0x000000210400780c */ /* 0x000fe40005f44270 */
[----:B------:R-:W-:Y:S02]  /*3660*/  ISETP.GE.AND P3, PT, R10, 0x29, PT ;  /* 0x000000290a00780c */ /* 0x000fe40003f66270 */
[----:B------:R-:W-:Y:S02]  /*3670*/  ISETP.LT.OR P2, PT, R0, 0x22, P2 ;  /* 0x000000220000780c */ /* 0x000fe40001741670 */
[----:B------:R-:W-:Y:S02]  /*3680*/  P2R R109, PR, RZ, 0x8 ;  /* 0x00000008ff6d7803 */ /* 0x000fe40000000000 */
[----:B------:R-:W-:Y:S02]  /*3690*/  FSEL R73, R73, -INF , !P2 ;  /* 0xff80000049497808 */ /* 0x000fe40005000000 */
[----:B------:R-:W-:-:S02]  /*36a0*/  ISETP.GT.AND P2, PT, R4, 0x28, !P3 ;  /* 0x000000280400780c */ /* 0x000fc40005f44270 */
[----:B------:R-:W-:Y:S02]  /*36b0*/  P2R R110, PR, RZ, 0x10 ;  /* 0x00000010ff6e7803 */ /* 0x000fe40000000000 */
[----:B------:R-:W-:-:S04]  /*36c0*/  ISETP.LT.OR P2, PT, R0, 0x29, P2 ;  /* 0x000000290000780c */ /* 0x000fc80001741670 */
[----:B------:R-:W-:Y:S02]  /*36d0*/  FSEL R76, R76, -INF , !P2 ;  /* 0xff8000004c4c7808 */ /* 0x000fe40005000000 */
[----:B------:R-:W-:-:S04]  /*36e0*/  ISETP.GE.AND P2, PT, R10, 0x2a, PT ;  /* 0x0000002a0a00780c */ /* 0x000fc80003f46270 */
[----:B------:R-:W-:-:S04]  /*36f0*/  ISETP.GT.AND P3, PT, R4, 0x29, !P2 ;  /* 0x000000290400780c */ /* 0x000fc80005764270 */
        /* <DEDUP_REMOVED lines=159> */
.L_x_4259:
[----:B------:R-:W-:-:S06]  /*40f0*/  UISETP.NE.AND UP2, UPT, UR7, 0x1, UPT ;  /* 0x000000010700788c */ /* 0x000fcc000bf45270 */
[----:B------:R-:W-:-:S05]  /*4100*/  PLOP3.LUT P6, PT, PT, PT, UP2, 0x80, 0x0 ;  /* 0x000000000000781c */ /* 0x000fca0003fcf028 */
[----:B------:R-:W-:-:S08]  /*4110*/  @UP2 ULDC.64 UR10, c[0x0][0x9e8] ;  /* 0x00027a00000a2ab9 */ /* 0x000fd00000000a00 */
[----:B------:R-:W-:Y:S01]  /*4120*/  @P6 IMAD.HI.U32 R6, R3, UR10, RZ ;  /* 0x0000000a03066c27 */ /* 0x000fe2000f8e00ff */
[----:B------:R-:W-:-:S13]  /*4130*/  PLOP3.LUT P6, PT, PT, PT, UP2, 0x80, 0x0 ;  /* 0x000000000000781c */ /* 0x000fda0003fcf028 */
[----:B------:R-:W-:-:S07]  /*4140*/  @P6 SHF.R.U32.HI R3, RZ, UR11, R6 ;  /* 0x0000000bff036c19 */ /* 0x000fce0008011606 */
.L_x_4260:
[----:B------:R-:W-:Y:S05]  /*4150*/  BSYNC B0 ;  /* 0x0000000000007941 */ /* 0x000fea0003800000 */
.L_x_4258:
[----:B------:R-:W-:-:S05]  /*4160*/  IMAD R3, R3, UR7, R12 ;  /* 0x0000000703037c24 */ /* 0x000fca000f8e020c */
[----:B------:R-:W-:Y:S02]  /*4170*/  VIMNMX R4, R4, R3, !PT ;  /* 0x0000000304047248 */ /* 0x000fe40007fe0100 */
[----:B------:R-:W-:-:S07]  /*4180*/  VIADDMNMX R0, R3, UR7, R0, PT ;  /* 0x0000000703007c46 */ /* 0x000fce000b800100 */
.L_x_4257:
[C---:B------:R-:W-:Y:S01]  /*4190*/  ISETP.GT.AND P1, PT, R4.reuse, 0x20, !P1 ;  /* 0x000000200400780c */ /* 0x040fe20004f24270 */
[----:B------:R-:W-:Y:S01]  /*41a0*/  IMAD.U32 R88, RZ, RZ, UR42 ;  /* 0x0000002aff587e24 */ /* 0x000fe2000f8e00ff */
[----:B------:R-:W-:Y:S01]  /*41b0*/  ISETP.GT.AND P2, PT, R4, 0x29, !P2 ;  /* 0x000000290400780c */ /* 0x000fe20005744270 */
[----:B------:R-:W-:Y:S01]  /*41c0*/  @UP0 ULDC UR10, c[0x0][0x44c] ;  /* 0x00011300000a0ab9 */ /* 0x000fe20000000800 */
[C---:B------:R-:W-:Y:S01]  /*41d0*/  ISETP.LT.OR P1, PT, R0.reuse, 0x21, P1 ;  /* 0x000000210000780c */ /* 0x040fe20000f21670 */
[----:B------:R-:W-:Y:S01]  /*41e0*/  UIMAD.WIDE.U32 UR10, UR36, UR10, URZ ;  /* 0x0000000a240a72a5 */ /* 0x000fe2000f8e003f */
[----:B------:R-:W-:Y:S01]  /*41f0*/  ISETP.LT.OR P2, PT, R0, 0x2a, P2 ;  /* 0x0000002a0000780c */ /* 0x000fe20001741670 */
[----:B------:R-:W-:Y:S01]  /*4200*/  @UP0 ULDC UR18, c[0x0][0x450] ;  /* 0x0001140000120ab9 */ /* 0x000fe20000000800 */
[----:B------:R-:W-:Y:S01]  /*4210*/  FSEL R74, R74, -INF , !P1 ;  /* 0xff8000004a4a7808 */ /* 0x000fe20004800000 */
[----:B------:R-:W-:Y:S01]  /*4220*/  UMOV UR14, UR36 ;  /* 0x00000024000e7c82 */ /* 0x000fe20008000000 */
[----:B------:R-:W-:Y:S01]  /*4230*/  ISETP.NE.AND P1, PT, R108, RZ, PT ;  /* 0x000000ff6c00720c */ /* 0x000fe20003f25270 */
[----:B------:R-:W-:Y:S01]  /*4240*/  @UP0 USHF.R.U32.HI UR14, URZ, UR18, UR11 ;  /* 0x000000123f0e0299 */ /* 0x000fe2000801160b */
[----:B------:R-:W-:-:S02]  /*4250*/  FSEL R79, R79, -INF , !P2 ;  /* 0xff8000004f4f7808 */ /* 0x000fc40005000000 */
[----:B------:R-:W-:Y:S02]  /*4260*/  ISETP.GT.AND P1, PT, R4, 0x21, !P1 ;  /* 0x000000210400780c */ /* 0x000fe40004f24270 */
[----:B------:R-:W-:Y:S02]  /*4270*/  ISETP.NE.AND P2, PT, R116, RZ, PT ;  /* 0x000000ff7400720c */ /* 0x000fe40003f45270 */
[----:B------:R-:W-:Y:S02]  /*4280*/  ISETP.LT.OR P1, PT, R0, 0x22, P1 ;  /* 0x000000220000780c */ /* 0x000fe40000f21670 */
[----:B------:R-:W-:Y:S02]  /*4290*/  ISETP.NE.AND P6, PT, R117, RZ, PT ;  /* 0x000000ff7500720c */ /* 0x000fe40003fc5270 */
        /* <DEDUP_REMOVED lines=50> */
[----:B------:R-:W-:Y:S02]  /*45c0*/  ISETP.GT.AND P1, PT, R4, 0x48, !P2 ;  /* 0x000000480400780c */ /* 0x000fe40005724270 */
[----:B------:R-:W-:Y:S02]  /*45d0*/  ISETP.NE.AND P2, PT, R127, RZ, PT ;  /* 0x000000ff7f00720c */ /* 0x000fe40003f45270 */
[----:B------:R-:W-:Y:S02]  /*45e0*/  ISETP.LT.OR P1, PT, R0, 0x49, P1 ;  /* 0x000000490000780c */ /* 0x000fe40000f21670 */
[----:B------:R-:W-:Y:S02]  /*45f0*/  FMNMX.FTZ R6, R68, R3, !PT ;  /* 0x0000000344067209 */ /* 0x000fe40007810000 */
[----:B------:R-:W-:Y:S02]  /*4600*/  FSEL R62, R62, -INF , !P1 ;  /* 0xff8000003e3e7808 */ /* 0x000fe40004800000 */
[----:B------:R-:W-:-:S02]  /*4610*/  ISETP.GT.AND P1, PT, R4, 0x49, !P6 ;  /* 0x000000490400780c */ /* 0x000fc40007724270 */
[----:B------:R-:W-:Y:S02]  /*4620*/  ISETP.NE.AND P6, PT, R128, RZ, PT ;  /* 0x000000ff8000720c */ /* 0x000fe40003fc5270 */
        /* <DEDUP_REMOVED lines=43> */
[----:B------:R-:W-:Y:S02]  /*48e0*/  ISETP.LT.OR P1, PT, R0, 0x62, P1 ;  /* 0x000000620000780c */ /* 0x000fe40000f21670 */
[----:B------:R-:W-:Y:S02]  /*48f0*/  ISETP.GT.AND P4, PT, R4, 0x91, !P4 ;  /* 0x000000910400780c */ /* 0x000fe40006784270 */
[----:B------:R-:W-:Y:S02]  /*4900*/  FSEL R43, R43, -INF , !P1 ;  /* 0xff8000002b2b7808 */ /* 0x000fe40004800000 */
[----:B------:R-:W-:Y:S02]  /*4910*/  ISETP.NE.AND P1, PT, R124, RZ, PT ;  /* 0x000000ff7c00720c */ /* 0x000fe40003f25270 */
[----:B------:R-:W-:-:S02]  /*4920*/  ISETP.LT.OR P3, PT, R0, 0x91, P3 ;  /* 0x000000910000780c */ /* 0x000fc40001f61670 */
[C---:B------:R-:W-:Y:S02]  /*4930*/  ISETP.GT.AND P1, PT, R4.reuse, 0x68, !P1 ;  /* 0x000000680400780c */ /* 0x040fe40004f24270 */
[----:B------:R-:W-:Y:S02]  /*4940*/  ISETP.GT.AND P5, PT, R4, 0x98, !P5 ;  /* 0x000000980400780c */ /* 0x000fe40006fa4270 */
[C---:B------:R-:W-:Y:S02]  /*4950*/  ISETP.LT.OR P1, PT, R0.reuse, 0x69, P1 ;  /* 0x000000690000780c */ /* 0x040fe40000f21670 */
[----:B------:R-:W-:Y:S02]  /*4960*/  ISETP.LT.OR P4, PT, R0, 0x92, P4 ;  /* 0x000000920000780c */ /* 0x000fe40002781670 */
[----:B------:R-:W-:Y:S02]  /*4970*/  FSEL R46, R46, -INF , !P1 ;  /* 0xff8000002e2e7808 */ /* 0x000fe40004800000 */
[----:B------:R-:W-:-:S02]  /*4980*/  ISETP.NE.AND P1, PT, R125, RZ, PT ;  /* 0x000000ff7d00720c */ /* 0x000fc40003f25270 */
        /* <DEDUP_REMOVED lines=10> */
[----:B------:R-:W-:Y:S02]  /*4a30*/  R2UR UR15, R107 ;  /* 0x000000006b0f72ca */ /* 0x000fe400000e0000 */
[----:B------:R-:W-:-:S04]  /*4a40*/  ISETP.LT.OR P1, PT, R0, 0x71, P1 ;  /* 0x000000710000780c */ /* 0x000fc80000f21670 */
[----:B------:R-:W-:Y:S02]  /*4a50*/  FSEL R50, R50, -INF , !P1 ;  /* 0xff80000032327808 */ /* 0x000fe40004800000 */
[----:B------:R-:W-:Y:S02]  /*4a60*/  ISETP.GT.AND P1, PT, R4, 0x71, !P2 ;  /* 0x000000710400780c */ /* 0x000fe40005724270 */
[----:B------:R-:W-:Y:S02]  /*4a70*/  ISETP.NE.AND P2, PT, R130, RZ, PT ;  /* 0x000000ff8200720c */ /* 0x000fe40003f45270 */
[----:B------:R-:W-:Y:S01]  /*4a80*/  ISETP.LT.OR P1, PT, R0, 0x72, P1 ;  /* 0x000000720000780c */ /* 0x000fe20000f21670 */
[----:B------:R-:W-:Y:S01]  /*4a90*/  UIADD3 UR10, UR15, UR14, URZ ;  /* 0x0000000e0f0a7290 */ /* 0x000fe2000fffe03f */
[----:B0-----:R-:W-:Y:S02]  /*4aa0*/  FMNMX.FTZ R3, R7, R8, !PT ;  /* 0x0000000807037209 */ /* 0x001fe40007810000 */
[----:B------:R-:W-:Y:S01]  /*4ab0*/  FSEL R51, R51, -INF , !P1 ;  /* 0xff80000033337808 */ /* 0x000fe20004800000 */
[----:B------:R-:W-:Y:S01]  /*4ac0*/  UIADD3 UR6, UR10, UR6, URZ ;  /* 0x000000060a067290 */ /* 0x000fe2000fffe03f */
[----:B------:R-:W-:Y:S01]  /*4ad0*/  ISETP.GT.AND P1, PT, R4, 0x78, !P6 ;  /* 0x000000780400780c */ /* 0x000fe20007724270 */
[----:B------:R-:W-:-:S01]  /*4ae0*/  FFMA.FTZ R88, R3, R88, -8 ;  /* 0xc100000003587423 */ /* 0x000fc20000010058 */
[----:B------:R-:W-:-:S02]  /*4af0*/  ISETP.NE.AND P6, PT, R131, RZ, PT ;  /* 0x000000ff8300720c */ /* 0x000fc40003fc5270 */
        /* <DEDUP_REMOVED lines=38> */
[----:B------:R-:W-:Y:S02]  /*4d60*/  ISETP.GT.AND P1, PT, R4, 0x80, !P2 ;  /* 0x000000800400780c */ /* 0x000fe40005724270 */
[----:B------:R-:W-:Y:S02]  /*4d70*/  FMNMX.FTZ R13, R90, R91, !PT ;  /* 0x0000005b5a0d7209 */ /* 0x000fe40007810000 */
[----:B------:R-:W-:Y:S02]  /*4d80*/  ISETP.LT.OR P1, PT, R0, 0x81, P1 ;  /* 0x000000810000780c */ /* 0x000fe40000f21670 */
[----:B------:R-:W-:Y:S02]  /*4d90*/  FMNMX.FTZ R14, R94, R13, !PT ;  /* 0x0000000d5e0e7209 */ /* 0x000fe40007810000 */
[----:B------:R-:W-:-:S02]  /*4da0*/  FSEL R26, R26, -INF , !P1 ;  /* 0xff8000001a1a7808 */ /* 0x000fc40004800000 */
[----:B------:R-:W-:Y:S02]  /*4db0*/  ISETP.GT.AND P1, PT, R4, 0x81, !P6 ;  /* 0x000000810400780c */ /* 0x000fe40007724270 */
[----:B------:R-:W-:Y:S02]  /*4dc0*/  FMNMX.FTZ R15, R95, R14, !PT ;  /* 0x0000000e5f0f7209 */ /* 0x000fe40007810000 */
[----:B------:R-:W-:Y:S02]  /*4dd0*/  ISETP.LT.OR P1, PT, R0, 0x82, P1 ;  /* 0x000000820000780c */ /* 0x000fe40000f21670 */
[----:B------:R-:W-:Y:S02]  /*4de0*/  FMNMX.FTZ R20, R98, R15, !PT ;  /* 0x0000000f62147209 */ /* 0x000fe40007810000 */
[----:B------:R-:W-:Y:S02]  /*4df0*/  FSEL R27, R27, -INF , !P1 ;  /* 0xff8000001b1b7808 */ /* 0x000fe40004800000 */
[----:B------:R-:W-:-:S02]  /*4e00*/  FSETP.NEU.FTZ.AND P1, PT, R3, -INF , PT ;  /* 0xff8000000300780b */ /* 0x000fc40003f3d000 */
[----:B------:R-:W-:Y:S02]  /*4e10*/  FMNMX.FTZ R15, R99, R20, !PT ;  /* 0x00000014630f7209 */ /* 0x000fe40007810000 */
[----:B------:R-:W-:Y:S02]  /*4e20*/  FSEL R88, R88, RZ, P1 ;  /* 0x000000ff58587208 */ /* 0x000fe40000800000 */
[----:B------:R-:W-:Y:S02]  /*4e30*/  FMNMX.FTZ R20, R102, R15, !PT ;  /* 0x0000000f66147209 */ /* 0x000fe40007810000 */
[----:B------:R-:W-:Y:S01]  /*4e40*/  ISETP.NE.AND P6, PT, R132, RZ, PT ;  /* 0x000000ff8400720c */ /* 0x000fe20003fc5270 */
[--C-:B------:R-:W-:Y:S01]  /*4e50*/  FFMA.FTZ R72, R72, UR42, -R88.reuse ;  /* 0x0000002a48487c23 */ /* 0x100fe20008010858 */
[----:B------:R-:W-:Y:S01]  /*4e60*/  FMNMX.FTZ R21, R103, R20, !PT ;  /* 0x0000001467157209 */ /* 0x000fe20007810000 */
[--C-:B------:R-:W-:Y:S01]  /*4e70*/  FFMA.FTZ R14, R73, UR42, -R88.reuse ;  /* 0x0000002a490e7c23 */ /* 0x100fe20008010858 */
[----:B------:R-:W-:-:S01]  /*4e80*/  FFMA.FTZ R76, R76, UR42, -R88 ;  /* 0x0000002a4c4c7c23 */ /* 0x000fc20008010858 */
[----:B------:R0:W-:Y:S01]  /*4e90*/  MUFU.EX2 R13, R72 ;  /* 0x00000048000d7308 */ /* 0x0001e20000000800 */
[----:B------:R-:W-:-:S01]  /*4ea0*/  FFMA.FTZ R20, R77, UR42, -R88 ;  /* 0x0000002a4d147c23 */ /* 0x000fc20008010858 */
[--C-:B------:R-:W-:Y:S01]  /*4eb0*/  FFMA.FTZ R80, R80, UR42, -R88.reuse ;  /* 0x0000002a50507c23 */ /* 0x100fe20008010858 */
[----:B------:R-:W-:Y:S01]  /*4ec0*/  ISETP.GT.AND P1, PT, R4, 0x88, !P6 ;  /* 0x000000880400780c */ /* 0x000fe20007724270 */
[--C-:B------:R-:W-:Y:S01]  /*4ed0*/  FFMA.FTZ R84, R84, UR42, -R88.reuse ;  /* 0x0000002a54547c23 */ /* 0x100fe20008010858 */
[----:B------:R-:W-:Y:S01]  /*4ee0*/  ISETP.NE.AND P2, PT, R9, RZ, PT ;  /* 0x000000ff0900720c */ /* 0x000fe20003f45270 */
[--C-:B------:R-:W-:Y:S01]  /*4ef0*/  FFMA.FTZ R5, R5, UR42, -R88.reuse ;  /* 0x0000002a05057c23 */ /* 0x100fe20008010858 */
[----:B------:R-:W-:Y:S01]  /*4f00*/  ISETP.LT.OR P1, PT, R0, 0x89, P1 ;  /* 0x000000890000780c */ /* 0x000fe20000f21670 */
[----:B------:R1:W-:Y:S01]  /*4f10*/  MUFU.EX2 R15, R76 ;  /* 0x0000004c000f7308 */ /* 0x0003e20000000800 */
[----:B0-----:R-:W-:Y:S01]  /*4f20*/  FMNMX.FTZ R72, R74, R21, !PT ;  /* 0x000000154a487209 */ /* 0x001fe20007810000 */
[--C-:B------:R-:W-:Y:S01]  /*4f30*/  FFMA.FTZ R6, R89, UR42, -R88.reuse ;  /* 0x0000002a59067c23 */ /* 0x100fe20008010858 */
[----:B------:R-:W-:Y:S01]  /*4f40*/  FSEL R30, R30, -INF , !P1 ;  /* 0xff8000001e1e7808 */ /* 0x000fe20004800000 */
[--C-:B------:R-:W-:Y:S01]  /*4f50*/  FFMA.FTZ R7, R92, UR42, -R88.reuse ;  /* 0x0000002a5c077c23 */ /* 0x100fe20008010858 */
[----:B------:R-:W-:Y:S01]  /*4f60*/  FMNMX.FTZ R21, R75, R72, !PT ;  /* 0x000000484b157209 */ /* 0x000fe20007810000 */
[--C-:B------:R-:W-:Y:S01]  /*4f70*/  FFMA.FTZ R8, R93, UR42, -R88.reuse ;  /* 0x0000002a5d087c23 */ /* 0x100fe20008010858 */
[----:B------:R-:W-:Y:S01]  /*4f80*/  ISETP.GT.AND P1, PT, R4, 0x89, !P2 ;  /* 0x000000890400780c */ /* 0x000fe20005724270 */
[----:B------:R-:W-:Y:S01]  /*4f90*/  MUFU.EX2 R5, R5 ;  /* 0x0000000500057308 */ /* 0x000fe20000000800 */
[----:B------:R-:W-:Y:S01]  /*4fa0*/  FMNMX.FTZ R72, R78, R21, !PT ;  /* 0x000000154e487209 */ /* 0x000fe20007810000 */
[--C-:B------:R-:W-:Y:S01]  /*4fb0*/  FFMA.FTZ R9, R96, UR42, -R88.reuse ;  /* 0x0000002a60097c23 */ /* 0x100fe20008010858 */
[----:B------:R-:W-:Y:S01]  /*4fc0*/  ISETP.LT.OR P1, PT, R0, 0x8a, P1 ;  /* 0x0000008a0000780c */ /* 0x000fe20000f21670 */
[--C-:B------:R-:W-:Y:S01]  /*4fd0*/  FFMA.FTZ R11, R100, UR42, -R88.reuse ;  /* 0x0000002a640b7c23 */ /* 0x100fe20008010858 */
[----:B------:R-:W-:Y:S01]  /*4fe0*/  FMNMX.FTZ R73, R79, R72, !PT ;  /* 0x000000484f497209 */ /* 0x000fe20007810000 */
[--C-:B------:R-:W-:Y:S01]  /*4ff0*/  FFMA.FTZ R72, R81, UR42, -R88.reuse ;  /* 0x0000002a51487c23 */ /* 0x100fe20008010858 */
[----:B------:R-:W-:-:S01]  /*5000*/  FFMA.FTZ R81, R61, UR42, -R88 ;  /* 0x0000002a3d517c23 */ /* 0x000fc20008010858 */
[----:B------:R0:W-:Y:S01]  /*5010*/  MUFU.EX2 R21, R80 ;  /* 0x0000005000157308 */ /* 0x0001e20000000800 */
[----:B-1----:R-:W-:Y:S01]  /*5020*/  FMNMX.FTZ R76, R82, R73, !PT ;  /* 0x00000049524c7209 */ /* 0x002fe20007810000 */
[--C-:B------:R-:W-:Y:S01]  /*5030*/  FFMA.FTZ R12, R101, UR42, -R88.reuse ;  /* 0x0000002a650c7c23 */ /* 0x100fe20008010858 */
[----:B------:R-:W-:Y:S01]  /*5040*/  ISETP.NE.AND P6, PT, R10, RZ, PT ;  /* 0x000000ff0a00720c */ /* 0x000fe20003fc5270 */
[--C-:B------:R-:W-:Y:S01]  /*5050*/  FFMA.FTZ R10, R97, UR42, -R88.reuse ;  /* 0x0000002a610a7c23 */ /* 0x100fe20008010858 */
[----:B------:R-:W-:Y:S01]  /*5060*/  FMNMX.FTZ R73, R83, R76, !PT ;  /* 0x0000004c53497209 */ /* 0x000fe20007810000 */
[--C-:B------:R-:W-:Y:S01]  /*5070*/  FFMA.FTZ R56, R56, UR42, -R88.reuse ;  /* 0x0000002a38387c23 */ /* 0x100fe20008010858 */
[----:B------:R-:W-:Y:S01]  /*5080*/  ISETP.GT.AND P2, PT, R4, 0x99, !P6 ;  /* 0x000000990400780c */ /* 0x000fe20007744270 */
[----:B------:R-:W1:Y:S01]  /*5090*/  MUFU.EX2 R6, R6 ;  /* 0x0000000600067308 */ /* 0x000e620000000800 */
        /* <DEDUP_REMOVED lines=8> */
[----:B0-----:R-:W-:Y:S01]  /*5120*/  FMNMX.FTZ R80, R58, R77, !PT ;  /* 0x0000004d3a507209 */ /* 0x001fe20007810000 */
[--C-:B------:R-:W-:Y:S01]  /*5130*/  FFMA.FTZ R65, R65, UR42, -R88.reuse ;  /* 0x0000002a41417c23 */ /* 0x100fe20008010858 */
[----:B------:R-:W-:-:S01]  /*5140*/  FFMA.FTZ R24, R24, UR42, -R88 ;  /* 0x0000002a18187c23 */ /* 0x000fc20008010858 */
[--C-:B------:R-:W-:Y:S01]  /*5150*/  FFMA.FTZ R25, R25, UR42, -R88.reuse ;  /* 0x0000002a19197c23 */ /* 0x100fe20008010858 */
[----:B------:R-:W-:Y:S01]  /*5160*/  FMNMX.FTZ R77, R59, R80, !PT ;  /* 0x000000503b4d7209 */ /* 0x000fe20007810000 */
[--C-:B------:R-:W-:Y:S01]  /*5170*/  FFMA.FTZ R28, R28, UR42, -R88.reuse ;  /* 0x0000002a1c1c7c23 */ /* 0x100fe20008010858 */
[----:B------:R-:W-:-:S01]  /*5180*/  FFMA.FTZ R29, R29, UR42, -R88 ;  /* 0x0000002a1d1d7c23 */ /* 0x000fc20008010858 */
[----:B------:R-:W0:Y:S01]  /*5190*/  MUFU.EX2 R7, R7 ;  /* 0x0000000700077308 */ /* 0x000e220000000800 */
[----:B------:R-:W-:Y:S01]  /*51a0*/  FMNMX.FTZ R80, R62, R77, !PT ;  /* 0x0000004d3e507209 */ /* 0x000fe20007810000 */
[--C-:B--2---:R-:W-:Y:S01]  /*51b0*/  FFMA.FTZ R84, R69, UR42, -R88.reuse ;  /* 0x0000002a45547c23 */ /* 0x104fe20008010858 */
[----:B------:R-:W-:-:S01]  /*51c0*/  FFMA.FTZ R32, R32, UR42, -R88 ;  /* 0x0000002a20207c23 */ /* 0x000fc20008010858 */
[--C-:B------:R-:W-:Y:S01]  /*51d0*/  FFMA.FTZ R33, R33, UR42, -R88.reuse ;  /* 0x0000002a21217c23 */ /* 0x100fe20008010858 */
[----:B------:R-:W-:Y:S01]  /*51e0*/  FMNMX.FTZ R77, R63, R80, !PT ;  /* 0x000000503f4d7209 */ /* 0x000fe20007810000 */
[--C-:B------:R-:W-:Y:S01]  /*51f0*/  FFMA.FTZ R36, R36, UR42, -R88.reuse ;  /* 0x0000002a24247c23 */ /* 0x100fe20008010858 */
[----:B------:R-:W-:-:S01]  /*5200*/  FFMA.FTZ R37, R37, UR42, -R88 ;  /* 0x0000002a25257c23 */ /* 0x000fc20008010858 */
[----:B------:R-:W2:Y:S01]  /*5210*/  MUFU.EX2 R8, R8 ;  /* 0x0000000800087308 */ /* 0x000ea20000000800 */
[----:B------:R-:W-:-:S04]  /*5220*/  FMNMX.FTZ R80, R66, R77, !PT ;  /* 0x0000004d42507209 */ /* 0x000fc80007810000 */
[----:B------:R-:W-:-:S03]  /*5230*/  FMNMX.FTZ R77, R67, R80, !PT ;  /* 0x00000050434d7209 */ /* 0x000fc60007810000 */
[----:B------:R-:W3:Y:S01]  /*5240*/  MUFU.EX2 R9, R9 ;  /* 0x0000000900097308 */ /* 0x000ee20000000800 */
[----:B------:R-:W-:-:S04]  /*5250*/  FMNMX.FTZ R80, R70, R77, !PT ;  /* 0x0000004d46507209 */ /* 0x000fc80007810000 */
[----:B------:R-:W-:-:S03]  /*5260*/  FMNMX.FTZ R77, R71, R80, !PT ;  /* 0x00000050474d7209 */ /* 0x000fc60007810000 */
[----:B------:R-:W4:Y:S01]  /*5270*/  MUFU.EX2 R10, R10 ;  /* 0x0000000a000a7308 */ /* 0x000f220000000800 */
[----:B------:R-:W-:-:S04]  /*5280*/  FMNMX.FTZ R80, R42, R77, !PT ;  /* 0x0000004d2a507209 */ /* 0x000fc80007810000 */
[----:B------:R-:W-:-:S03]  /*5290*/  FMNMX.FTZ R61, R43, R80, !PT ;  /* 0x000000502b3d7209 */ /* 0x000fc60007810000 */
[----:B------:R5:W-:Y:S01]  /*52a0*/  MUFU.EX2 R77, R81 ;  /* 0x00000051004d7308 */ /* 0x000be20000000800 */
[----:B------:R-:W-:-:S04]  /*52b0*/  FMNMX.FTZ R80, R46, R61, !PT ;  /* 0x0000003d2e507209 */ /* 0x000fc80007810000 */
[----:B------:R-:W-:-:S03]  /*52c0*/  FMNMX.FTZ R61, R47, R80, !PT ;  /* 0x000000502f3d7209 */ /* 0x000fc60007810000 */
[----:B------:R-:W4:Y:S01]  /*52d0*/  MUFU.EX2 R11, R11 ;  /* 0x0000000b000b7308 */ /* 0x000f220000000800 */
[----:B------:R-:W-:-:S04]  /*52e0*/  FMNMX.FTZ R80, R50, R61, !PT ;  /* 0x0000003d32507209 */ /* 0x000fc80007810000 */
[----:B------:R-:W-:Y:S01]  /*52f0*/  FMNMX.FTZ R61, R51, R80, !PT ;  /* 0x00000050333d7209 */ /* 0x000fe20007810000 */
[----:B------:R-:W-:-:S02]  /*5300*/  FFMA.FTZ R80, R68, UR42, -R88 ;  /* 0x0000002a44507c23 */ /* 0x000fc40008010858 */
[----:B------:R-:W4:Y:S01]  /*5310*/  MUFU.EX2 R12, R12 ;  /* 0x0000000c000c7308 */ /* 0x000f220000000800 */
[----:B------:R-:W-:-:S04]  /*5320*/  FMNMX.FTZ R68, R54, R61, !PT ;  /* 0x0000003d36447209 */ /* 0x000fc80007810000 */
[----:B-----5:R-:W-:-:S03]  /*5330*/  FMNMX.FTZ R81, R55, R68, !PT ;  /* 0x0000004437517209 */ /* 0x020fc60007810000 */
        /* <DEDUP_REMOVED lines=15> */
[----:B------:R-:W-:-:S01]  /*5430*/  FFMA.FTZ R52, R53, UR42, -R88 ;  /* 0x0000002a35347c23 */ /* 0x000fc20008010858 */
[----:B------:R-:W-:Y:S01]  /*5440*/  IMAD.U32 R53, RZ, RZ, UR42 ;  /* 0x0000002aff357e24 */ /* 0x000fe2000f8e00ff */
[----:B-----5:R-:W-:Y:S01]  /*5450*/  FMNMX.FTZ R80, R34, R69, !PT ;  /* 0x0000004522507209 */ /* 0x020fe20007810000 */
[----:B------:R5:W-:Y:S03]  /*5460*/  MUFU.EX2 R38, R81 ;  /* 0x0000005100267308 */ /* 0x000be60000000800 */
[----:B------:R-:W-:-:S04]  /*5470*/  FMNMX.FTZ R69, R35, R80, !PT ;  /* 0x0000005023457209 */ /* 0x000fc80007810000 */
[----:B------:R-:W-:Y:S01]  /*5480*/  FMNMX.FTZ R0, R40, R69, !PT ;  /* 0x0000004528007209 */ /* 0x000fe20007810000 */
[----:B------:R2:W-:Y:S03]  /*5490*/  MUFU.EX2 R4, R84 ;  /* 0x0000005400047308 */ /* 0x0005e60000000800 */
[----:B------:R-:W-:-:S05]  /*54a0*/  FMNMX.FTZ R0, R41, R0, !PT ;  /* 0x0000000029007209 */ /* 0x000fca0007810000 */
        /* <DEDUP_REMOVED lines=12> */
[----:B------:R-:W-:-:S02]  /*5570*/  FFMA.FTZ R53, R0, R53, -8 ;  /* 0xc100000000357423 */ /* 0x000fc40000010035 */
[----:B------:R-:W-:Y:S03]  /*5580*/  MUFU.EX2 R64, R64 ;  /* 0x0000004000407308 */ /* 0x000fe60000000800 */
[----:B-----5:R-:W-:Y:S02]  /*5590*/  FSEL R81, R53, RZ, P1 ;  /* 0x000000ff35517208 */ /* 0x020fe40000800000 */
        /* <DEDUP_REMOVED lines=9> */
[----:B------:R-:W-:Y:S01]  /*5630*/  FADD.FTZ R66, R5, R6 ;  /* 0x0000000605427221 */ /* 0x000fe20000010000 */
[----:B------:R-:W-:-:S01]  /*5640*/  FFMA.FTZ R79, R83, UR42, -R81 ;  /* 0x0000002a534f7c23 */ /* 0x000fc20008010851 */
[--C-:B------:R-:W-:Y:S01]  /*5650*/  FFMA.FTZ R94, R94, UR42, -R81.reuse ;  /* 0x0000002a5e5e7c23 */ /* 0x100fe20008010851 */
[----:B------:R-:W-:-:S01]  /*5660*/  FFMA.FTZ R83, R63, UR42, -R81 ;  /* 0x0000002a3f537c23 */ /* 0x000fc20008010851 */
[----:B------:R-:W-:Y:S01]  /*5670*/  FFMA.FTZ R63, R67, UR42, -R81 ;  /* 0x0000002a433f7c23 */ /* 0x000fe20008010851 */
[----:B------:R-:W-:Y:S01]  /*5680*/  MUFU.EX2 R53, R53 ;  /* 0x0000003500357308 */ /* 0x000fe20000000800 */
[----:B0-----:R-:W-:-:S01]  /*5690*/  FADD.FTZ R67, R7, R66 ;  /* 0x0000004207437221 */ /* 0x001fc20000010000 */
[--C-:B------:R-:W-:Y:S01]  /*56a0*/  FFMA.FTZ R95, R95, UR42, -R81.reuse ;  /* 0x0000002a5f5f7c23 */ /* 0x100fe20008010851 */
[----:B------:R-:W-:-:S01]  /*56b0*/  FFMA.FTZ R69, R98, UR42, -R81 ;  /* 0x0000002a62457c23 */ /* 0x000fc20008010851 */
[----:B--2---:R-:W-:Y:S01]  /*56c0*/  FFMA.FTZ R84, R99, UR42, -R81 ;  /* 0x0000002a63547c23 */ /* 0x004fe20008010851 */
[----:B------:R-:W-:-:S01]  /*56d0*/  FADD.FTZ R66, R8, R67 ;  /* 0x0000004308427221 */ /* 0x000fc20000010000 */
[--C-:B------:R-:W-:Y:S01]  /*56e0*/  FFMA.FTZ R102, R102, UR42, -R81.reuse ;  /* 0x0000002a66667c23 */ /* 0x100fe20008010851 */
[----:B------:R-:W-:-:S01]  /*56f0*/  FFMA.FTZ R103, R103, UR42, -R81 ;  /* 0x0000002a67677c23 */ /* 0x000fc20008010851 */
[----:B------:R-:W0:Y:S01]  /*5700*/  MUFU.EX2 R80, R80 ;  /* 0x0000005000507308 */ /* 0x000e220000000800 */
[----:B---3--:R-:W-:-:S01]  /*5710*/  FADD.FTZ R67, R9, R66 ;  /* 0x0000004209437221 */ /* 0x008fc20000010000 */
[--C-:B------:R-:W-:Y:S01]  /*5720*/  FFMA.FTZ R74, R74, UR42, -R81.reuse ;  /* 0x0000002a4a4a7c23 */ /* 0x100fe20008010851 */
[----:B------:R-:W-:-:S01]  /*5730*/  FFMA.FTZ R75, R75, UR42, -R81 ;  /* 0x0000002a4b4b7c23 */ /* 0x000fc20008010851 */
[----:B------:R-:W-:Y:S01]  /*5740*/  FFMA.FTZ R86, R86, UR42, -R81 ;  /* 0x0000002a56567c23 */ /* 0x000fe20008010851 */
[----:B----4-:R-:W-:-:S01]  /*5750*/  FADD.FTZ R66, R10, R67 ;  /* 0x000000430a427221 */ /* 0x010fc20000010000 */
[--C-:B------:R-:W-:Y:S01]  /*5760*/  FFMA.FTZ R87, R87, UR42, -R81.reuse ;  /* 0x0000002a57577c23 */ /* 0x100fe20008010851 */
[----:B------:R-:W-:-:S01]  /*5770*/  FFMA.FTZ R58, R58, UR42, -R81 ;  /* 0x0000002a3a3a7c23 */ /* 0x000fc20008010851 */
[----:B------:R-:W1:Y:S01]  /*5780*/  MUFU.EX2 R94, R94 ;  /* 0x0000005e005e7308 */ /* 0x000e620000000800 */
[----:B------:R-:W-:-:S01]  /*5790*/  FADD.FTZ R89, R11, R66 ;  /* 0x000000420b597221 */ /* 0x000fc20000010000 */
[----:B------:R-:W-:Y:S01]  /*57a0*/  F2FP.SATFINITE.E4M3.F32.PACK_AB_MERGE_C R11, R12, R11, RZ ;  /* 0x0000000b0c0b723e */ /* 0x000fe200048070ff */
[----:B------:R-:W-:-:S01]  /*57b0*/  FFMA.FTZ R59, R59, UR42, -R81 ;  /* 0x0000002a3b3b7c23 */ /* 0x000fc20008010851 */
[----:B------:R-:W-:Y:S01]  /*57c0*/  FFMA.FTZ R70, R70, UR42, -R81 ;  /* 0x0000002a46467c23 */ /* 0x000fe20008010851 */
[----:B------:R-:W-:-:S01]  /*57d0*/  FADD.FTZ R90, R12, R89 ;  /* 0x000000590c5a7221 */ /* 0x000fc20000010000 */
[----:B------:R-:W-:Y:S01]  /*57e0*/  F2FP.SATFINITE.E4M3.F32.PACK_AB_MERGE_C R89, R8, R7, RZ ;  /* 0x000000070859723e */ /* 0x000fe200048070ff */
[----:B------:R-:W-:-:S01]  /*57f0*/  FFMA.FTZ R71, R71, UR42, -R81 ;  /* 0x0000002a47477c23 */ /* 0x000fc20008010851 */
[----:B------:R-:W2:Y:S01]  /*5800*/  MUFU.EX2 R95, R95 ;  /* 0x0000005f005f7308 */ /* 0x000ea20000000800 */
[----:B0-----:R-:W-:-:S01]  /*5810*/  FADD.FTZ R67, R53, R80 ;  /* 0x0000005035437221 */ /* 0x001fc20000010000 */
[----:B------:R-:W-:Y:S01]  /*5820*/  F2FP.SATFINITE.E4M3.F32.PACK_AB_MERGE_C R216, R6, R5, R89 ;  /* 0x0000000506d8723e */ /* 0x000fe20004807059 */
[----:B------:R-:W-:-:S01]  /*5830*/  FFMA.FTZ R42, R42, UR42, -R81 ;  /* 0x0000002a2a2a7c23 */ /* 0x000fc20008010851 */
[--C-:B------:R-:W-:Y:S01]  /*5840*/  FFMA.FTZ R43, R43, UR42, -R81.reuse ;  /* 0x0000002a2b2b7c23 */ /* 0x100fe20008010851 */
[----:B------:R-:W-:-:S01]  /*5850*/  FFMA.FTZ R46, R46, UR42, -R81 ;  /* 0x0000002a2e2e7c23 */ /* 0x000fc20008010851 */
[--C-:B------:R-:W-:Y:S01]  /*5860*/  FFMA.FTZ R47, R47, UR42, -R81.reuse ;  /* 0x0000002a2f2f7c23 */ /* 0x100fe20008010851 */
[----:B------:R-:W-:-:S01]  /*5870*/  FFMA.FTZ R50, R50, UR42, -R81 ;  /* 0x0000002a32327c23 */ /* 0x000fc20008010851 */
[----:B------:R-:W0:Y:S01]  /*5880*/  MUFU.EX2 R69, R69 ;  /* 0x0000004500457308 */ /* 0x000e220000000800 */
        /* <DEDUP_REMOVED lines=13> */
[----:B------:R-:W-:Y:S01]  /*5960*/  FADD.FTZ R12, R20, R67 ;  /* 0x00000043140c7221 */ /* 0x000fe20000010000 */
[----:B------:R-:W-:-:S01]  /*5970*/  FFMA.FTZ R34, R34, UR42, -R81 ;  /* 0x0000002a22227c23 */ /* 0x000fc20008010851 */
[----:B------:R-:W2:Y:S01]  /*5980*/  MUFU.EX2 R102, R102 ;  /* 0x0000006600667308 */ /* 0x000ea20000000800 */
[----:B0-----:R-:W-:-:S01]  /*5990*/  FADD.FTZ R7, R69, R66 ;  /* 0x0000004245077221 */ /* 0x001fc20000010000 */
[--C-:B------:R-:W-:Y:S01]  /*59a0*/  FFMA.FTZ R35, R35, UR42, -R81.reuse ;  /* 0x0000002a23237c23 */ /* 0x100fe20008010851 */
[----:B------:R-:W-:-:S01]  /*59b0*/  FFMA.FTZ R40, R40, UR42, -R81 ;  /* 0x0000002a28287c23 */ /* 0x000fc20008010851 */
[----:B------:R-:W-:Y:S01]  /*59c0*/  FFMA.FTZ R41, R41, UR42, -R81 ;  /* 0x0000002a29297c23 */ /* 0x000fe20008010851 */
[----:B------:R-:W-:-:S02]  /*59d0*/  F2FP.SATFINITE.E4M3.F32.PACK_AB_MERGE_C R15, R20, R15, RZ ;  /* 0x0000000f140f723e */ /* 0x000fc400048070ff */
[----:B------:R-:W-:Y:S01]  /*59e0*/  F2FP.SATFINITE.E4M3.F32.PACK_AB_MERGE_C R94, R95, R94, RZ ;  /* 0x0000005e5f5e723e */ /* 0x000fe200048070ff */
[----:B------:R-:W0:Y:S01]  /*59f0*/  MUFU.EX2 R103, R103 ;  /* 0x0000006700677308 */ /* 0x000e220000000800 */
[----:B-1----:R-:W-:-:S01]  /*5a00*/  FADD.FTZ R7, R84, R7 ;  /* 0x0000000754077221 */ /* 0x002fc20000010000 */
[----:B------:R-:W-:Y:S02]  /*5a10*/  F2FP.SATFINITE.E4M3.F32.PACK_AB_MERGE_C R218, R10, R9, R11 ;  /* 0x000000090ada723e */ /* 0x000fe4000480700b */
[----:B------:R-:W-:Y:S02]  /*5a20*/  F2FP.SATFINITE.E4M3.F32.PACK_AB_MERGE_C R212, R14, R13, R15 ;  /* 0x0000000d0ed4723e */ /* 0x000fe4000480700f */
[----:B------:R-:W-:Y:S02]  /*5a30*/  F2FP.SATFINITE.E4M3.F32.PACK_AB_MERGE_C R217, R80, R53, R94 ;  /* 0x0000003550d9723e */ /* 0x000fe4000480705e */
[----:B------:R-:W1:Y:S01]  /*5a40*/  MUFU.EX2 R74, R74 ;  /* 0x0000004a004a7308 */ /* 0x000e620000000800 */
[----:B--2---:R-:W-:-:S01]  /*5a50*/  FADD.FTZ R8, R102, R7 ;  /* 0x0000000766087221 */ /* 0x004fc20000010000 */
[----:B------:R-:W-:-:S06]  /*5a60*/  FADD.FTZ R7, R21, R12 ;  /* 0x0000000c15077221 */ /* 0x000fcc0000010000 */
[----:B------:R-:W2:Y:S01]  /*5a70*/  MUFU.EX2 R75, R75 ;  /* 0x0000004b004b7308 */ /* 0x000ea20000000800 */
[----:B0-----:R-:W-:-:S01]  /*5a80*/  FADD.FTZ R5, R103, R8 ;  /* 0x0000000867057221 */ /* 0x001fc20000010000 */
[----:B------:R-:W-:Y:S01]  /*5a90*/  FADD.FTZ R8, R72, R7 ;  /* 0x0000000748087221 */ /* 0x000fe20000010000 */
[----:B------:R-:W-:-:S04]  /*5aa0*/  F2FP.SATFINITE.E4M3.F32.PACK_AB_MERGE_C R102, R103, R102, RZ ;  /* 0x000000666766723e */ /* 0x000fc800048070ff */
[----:B------:R-:W-:Y:S01]  /*5ab0*/  F2FP.SATFINITE.E4M3.F32.PACK_AB_MERGE_C R219, R84, R69, R102 ;  /* 0x0000004554db723e */ /* 0x000fe20004807066 */
[----:B------:R-:W0:Y:S01]  /*5ac0*/  MUFU.EX2 R85, R85 ;  /* 0x0000005500557308 */ /* 0x000e220000000800 */
[----:B-1----:R-:W-:-:S01]  /*5ad0*/  FADD.FTZ R6, R74, R5 ;  /* 0x000000054a067221 */ /* 0x002fc20000010000 */
[----:B------:R-:W-:Y:S01]  /*5ae0*/  FADD.FTZ R5, R73, R8 ;  /* 0x0000000849057221 */ /* 0x000fe20000010000 */
[----:B------:R-:W-:Y:S02]  /*5af0*/  F2FP.SATFINITE.E4M3.F32.PACK_AB_MERGE_C R8, R77, R60, RZ ;  /* 0x0000003c4d08723e */ /* 0x000fe400048070ff */
[C---:B------:R-:W-:Y:S01]  /*5b00*/  F2FP.SATFINITE.E4M3.F32.PACK_AB_MERGE_C R73, R76.reuse, R73, RZ ;  /* 0x000000494c49723e */ /* 0x040fe200048070ff */
[----:B------:R-:W-:-:S01]  /*5b10*/  FADD.FTZ R7, R76, R5 ;  /* 0x000000054c077221 */ /* 0x000fc20000010000 */
[----:B------:R-:W-:Y:S01]  /*5b20*/  F2FP.SATFINITE.E4M3.F32.PACK_AB_MERGE_C R208, R57, R56, R8 ;  /* 0x0000003839d0723e */ /* 0x000fe20004807008 */
[----:B------:R-:W1:Y:S01]  /*5b30*/  MUFU.EX2 R88, R88 ;  /* 0x0000005800587308 */ /* 0x000e620000000800 */
[----:B--2---:R-:W-:-:S01]  /*5b40*/  FADD.FTZ R6, R75, R6 ;  /* 0x000000064b067221 */ /* 0x004fc20000010000 */
[----:B------:R-:W-:-:S06]  /*5b50*/  F2FP.SATFINITE.E4M3.F32.PACK_AB_MERGE_C R214, R72, R21, R73 ;  /* 0x0000001548d6723e */ /* 0x000fcc0004807049 */
[----:B------:R-:W2:Y:S01]  /*5b60*/  MUFU.EX2 R78, R78 ;  /* 0x0000004e004e7308 */ /* 0x000ea20000000800 */
[----:B0-----:R-:W-:-:S01]  /*5b70*/  FADD.FTZ R5, R85, R6 ;  /* 0x0000000655057221 */ /* 0x001fc20000010000 */
[----:B------:R-:W-:-:S04]  /*5b80*/  FADD.FTZ R6, R56, R7 ;  /* 0x0000000738067221 */ /* 0x000fc80000010000 */
[----:B------:R-:W-:Y:S02]  /*5b90*/  FADD.FTZ R7, R57, R6 ;  /* 0x0000000639077221 */ /* 0x000fe40000010000 */
[----:B------:R-:W0:Y:S01]  /*5ba0*/  MUFU.EX2 R79, R79 ;  /* 0x0000004f004f7308 */ /* 0x000e220000000800 */
[----:B-1----:R-:W-:-:S01]  /*5bb0*/  FADD.FTZ R5, R88, R5 ;  /* 0x0000000558057221 */ /* 0x002fc20000010000 */
[----:B------:R-:W-:Y:S01]  /*5bc0*/  FADD.FTZ R60, R60, R7 ;  /* 0x000000073c3c7221 */ /* 0x000fe20000010000 */
[----:B------:R-:W-:Y:S02]  /*5bd0*/  F2FP.SATFINITE.E4M3.F32.PACK_AB_MERGE_C R7, R4, R61, RZ ;  /* 0x0000003d0407723e */ /* 0x000fe400048070ff */
[----:B------:R-:W-:Y:S01]  /*5be0*/  F2FP.SATFINITE.E4M3.F32.PACK_AB_MERGE_C R85, R88, R85, RZ ;  /* 0x000000555855723e */ /* 0x000fe200048070ff */
[----:B------:R-:W-:-:S01]  /*5bf0*/  FADD.FTZ R77, R77, R60 ;  /* 0x0000003c4d4d7221 */ /* 0x000fc20000010000 */
[----:B------:R-:W-:Y:S01]  /*5c00*/  F2FP.SATFINITE.E4M3.F32.PACK_AB_MERGE_C R210, R65, R64, R7 ;  /* 0x0000004041d2723e */ /* 0x000fe20004807007 */
[----:B------:R-:W1:Y:S01]  /*5c10*/  MUFU.EX2 R86, R86 ;  /* 0x0000005600567308 */ /* 0x000e620000000800 */
[----:B--2---:R-:W-:-:S01]  /*5c20*/  FADD.FTZ R6, R78, R5 ;  /* 0x000000054e067221 */ /* 0x004fc20000010000 */
[----:B------:R-:W-:Y:S01]  /*5c30*/  FADD.FTZ R8, R64, R77 ;  /* 0x0000004d40087221 */ /* 0x000fe20000010000 */
[----:B------:R-:W-:-:S03]  /*5c40*/  F2FP.SATFINITE.E4M3.F32.PACK_AB_MERGE_C R213, R75, R74, R85 ;  /* 0x0000004a4bd5723e */ /* 0x000fc60004807055 */
[----:B------:R-:W-:Y:S02]  /*5c50*/  FADD.FTZ R8, R65, R8 ;  /* 0x0000000841087221 */ /* 0x000fe40000010000 */
[----:B------:R-:W2:Y:S01]  /*5c60*/  MUFU.EX2 R87, R87 ;  /* 0x0000005700577308 */ /* 0x000ea20000000800 */
[----:B0-----:R-:W-:-:S01]  /*5c70*/  FADD.FTZ R5, R79, R6 ;  /* 0x000000064f057221 */ /* 0x001fc20000010000 */
[----:B------:R-:W-:-:S04]  /*5c80*/  FADD.FTZ R61, R61, R8 ;  /* 0x000000083d3d7221 */ /* 0x000fc80000010000 */
[----:B------:R-:W-:Y:S02]  /*5c90*/  FADD.FTZ R4, R4, R61 ;  /* 0x0000003d04047221 */ /* 0x000fe40000010000 */
[----:B------:R-:W0:Y:S01]  /*5ca0*/  MUFU.EX2 R58, R58 ;  /* 0x0000003a003a7308 */ /* 0x000e220000000800 */
[----:B-1----:R-:W-:-:S07]  /*5cb0*/  FADD.FTZ R6, R86, R5 ;  /* 0x0000000556067221 */ /* 0x002fce0000010000 */
[----:B------:R-:W1:Y:S01]  /*5cc0*/  MUFU.EX2 R59, R59 ;  /* 0x0000003b003b7308 */ /* 0x000e620000000800 */
[----:B--2---:R-:W-:-:S01]  /*5cd0*/  FADD.FTZ R5, R87, R6 ;  /* 0x0000000657057221 */ /* 0x004fc20000010000 */
        /* <DEDUP_REMOVED lines=8> */
[----:B------:R-:W-:Y:S01]  /*5d60*/  MUFU.EX2 R39, R39 ;  /* 0x0000002700277308 */ /* 0x000fe20000000800 */
[----:B0-----:R-:W-:-:S01]  /*5d70*/  FADD.FTZ R5, R83, R6 ;  /* 0x0000000653057221 */ /* 0x001fc20000010000 */
[----:B------:R-:W-:-:S04]  /*5d80*/  F2FP.SATFINITE.E4M3.F32.PACK_AB_MERGE_C R82, R83, R82, RZ ;  /* 0x000000525352723e */ /* 0x000fc800048070ff */
[----:B------:R-:W-:Y:S02]  /*5d90*/  F2FP.SATFINITE.E4M3.F32.PACK_AB_MERGE_C R209, R59, R58, R82 ;  /* 0x0000003a3bd1723e */ /* 0x000fe40004807052 */
[----:B------:R-:W0:Y:S01]  /*5da0*/  MUFU.EX2 R44, R44 ;  /* 0x0000002c002c7308 */ /* 0x000e220000000800 */
[----:B-1----:R-:W-:-:S07]  /*5db0*/  FADD.FTZ R6, R62, R5 ;  /* 0x000000053e067221 */ /* 0x002fce0000010000 */
[----:B------:R-:W1:Y:S08]  /*5dc0*/  MUFU.EX2 R63, R63 ;  /* 0x0000003f003f7308 */ /* 0x000e700000000800 */
[----:B------:R-:W2:Y:S01]  /*5dd0*/  MUFU.EX2 R31, R31 ;  /* 0x0000001f001f7308 */ /* 0x000ea20000000800 */
[----:B0-----:R-:W-:-:S07]  /*5de0*/  F2FP.SATFINITE.E4M3.F32.PACK_AB_MERGE_C R7, R44, R39, RZ ;  /* 0x000000272c07723e */ /* 0x001fce00048070ff */
[----:B------:R-:W0:Y:S01]  /*5df0*/  MUFU.EX2 R70, R70 ;  /* 0x0000004600467308 */ /* 0x000e220000000800 */
[----:B-1----:R-:W-:-:S07]  /*5e00*/  FADD.FTZ R5, R63, R6 ;  /* 0x000000063f057221 */ /* 0x002fce0000010000 */
[----:B------:R-:W1:Y:S01]  /*5e10*/  MUFU.EX2 R71, R71 ;  /* 0x0000004700477308 */ /* 0x000e620000000800 */
[----:B--2---:R-:W-:Y:S01]  /*5e20*/  F2FP.SATFINITE.E4M3.F32.PACK_AB_MERGE_C R204, R38, R31, R7 ;  /* 0x0000001f26cc723e */ /* 0x004fe20004807007 */
        /* <DEDUP_REMOVED lines=8> */
[----:B------:R-:W-:-:S04]  /*5eb0*/  F2FP.SATFINITE.E4M3.F32.PACK_AB_MERGE_C R70, R71, R70, RZ ;  /* 0x000000464746723e */ /* 0x000fc800048070ff */
[----:B------:R-:W-:Y:S02]  /*5ec0*/  F2FP.SATFINITE.E4M3.F32.PACK_AB_MERGE_C R211, R63, R62, R70 ;  /* 0x0000003e3fd3723e */ /* 0x000fe40004807046 */
[----:B------:R-:W1:Y:S01]  /*5ed0*/  MUFU.EX2 R46, R46 ;  /* 0x0000002e002e7308 */ /* 0x000e620000000800 */
[----:B--2---:R-:W-:-:S07]  /*5ee0*/  FADD.FTZ R4, R42, R5 ;  /* 0x000000052a047221 */ /* 0x004fce0000010000 */
        /* <DEDUP_REMOVED lines=17> */
[----:B-1----:R-:W-:-:S01]  /*6000*/  FADD.FTZ R4, R50, R47 ;  /* 0x0000002f32047221 */ /* 0x002fc20000010000 */
        /* <DEDUP_REMOVED lines=19> */
[----:B0-----:R-:W-:-:S01]  /*6140*/  FADD.FTZ R4, R26, R55 ;  /* 0x000000371a047221 */ /* 0x001fc20000010000 */
        /* <DEDUP_REMOVED lines=40> */
.L_x_4262:
[----:B------:R-:W-:-:S11]  /*63d0*/  UISETP.NE.AND UP2, UPT, UR7, 0x1, UPT ;  /* 0x000000010700788c */ /* 0x000fd6000bf45270 */
[----:B------:R-:W-:Y:S02]  /*63e0*/  @UP2 ULDC.64 UR10, c[0x0][0x9e8] ;  /* 0x00027a00000a2ab9 */ /* 0x000fe40000000a00 */
[----:B------:R-:W-:-:S04]  /*63f0*/  UIMAD.WIDE.U32 UR14, UR18, UR10, URZ ;  /* 0x0000000a120e72a5 */ /* 0x000fc8000f8e003f */
[----:B------:R-:W-:-:S12]  /*6400*/  @UP2 USHF.R.U32.HI UR18, URZ, UR11, UR15 ;  /* 0x0000000b3f122299 */ /* 0x000fd8000801160f */
.L_x_4263:
[----:B------:R-:W-:-:S04]  /*6410*/  UIMAD UR7, UR18, UR7, UR7 ;  /* 0x00000007120772a4 */ /* 0x000fc8000f8e0207 */
[----:B------:R-:W-:-:S04]  /*6420*/  UISETP.LT.AND UP2, UPT, UR6, UR7, UPT ;  /* 0x000000070600728c */ /* 0x000fc8000bf41270 */
[----:B------:R-:W-:-:S12]  /*6430*/  USEL UR6, UR6, UR7, UP2 ;  /* 0x0000000706067287 */ /* 0x000fd80009000000 */
.L_x_4261:
[----:B------:R-:W-:Y:S01]  /*6440*/  UIMAD.WIDE UR6, UR6, 0x66666667, URZ ;  /* 0x66666667060678a5 */ /* 0x000fe2000f8e023f */
[----:B------:R-:W-:Y:S02]  /*6450*/  CS2R R24, SRZ ;  /* 0x0000000000187805 */ /* 0x000fe4000001ff00 */
        /* <DEDUP_REMOVED lines=101> */
[----:B------:R-:W-:Y:S01]  /*6ab0*/  ULDC UR55, c[0x0][0x9e4] ;  /* 0x0002790000377ab9 */ /* 0x000fe20000000800 */
[----:B------:R-:W-:Y:S01]  /*6ac0*/  ULDC UR56, c[0x0][0x9dc] ;  /* 0x0002770000387ab9 */ /* 0x000fe20000000800 */
[----:B------:R-:W-:-:S05]  /*6ad0*/  ULDC UR57, c[0x0][0x9e0] ;  /* 0x0002780000397ab9 */ /* 0x000fca0000000800 */
.L_x_4282:
        /* <DEDUP_REMOVED lines=9> */
.L_x_4266:
[----:B------:R-:W-:Y:S01]  /*6b70*/  ULEA UR6, UR59, UR41, 0x3 ;  /* 0x000000293b067291 */ /* 0x000fe2000f8e183f */
[----:B------:R-:W-:-:S05]  /*6b80*/  IMAD.U32 R7, RZ, RZ, UR58 ;  /* 0x0000003aff077e24 */ /* 0x000fca000f8e00ff */
[----:B------:R-:W-:-:S04]  /*6b90*/  SHF.L.U32 R7, R7, 0x1f, RZ ;  /* 0x0000001f07077819 */ /* 0x000fc800000006ff */
[----:B------:R0:W1:Y:S01]  /*6ba0*/  SYNCS.PHASECHK.TRANS64.TRYWAIT P1, [UR6+0x33430], R7 ;  /* 0x03343007ff0075a7 */ /* 0x0000620008020146 */
[----:B------:R-:W-:Y:S05]  /*6bb0*/  @!P0 BRA `(.L_x_4267) ;  /* 0x0000000000048947 */ /* 0x000fea0003800000 */
[----:B------:R-:W-:Y:S01]  /*6bc0*/  BPT.TRAP 0x1 ;  /* 0x000000040000795c */ /* 0x000fe20000300000 */
.L_x_4267:
[----:B-1----:R-:W-:Y:S05]  /*6bd0*/  @P1 BRA `(.L_x_4265) ;  /* 0x0000000000081947 */ /* 0x002fea0003800000 */
[----:B------:R-:W1:Y:S02]  /*6be0*/  SYNCS.PHASECHK.TRANS64.TRYWAIT P1, [UR6+0x33430], R7 ;  /* 0x03343007ff0075a7 */ /* 0x000e640008020146 */
[----:B-1----:R-:W-:Y:S05]  /*6bf0*/  @!P1 BRA `(.L_x_4268) ;  /* 0x0000019c00489947 */ /* 0x002fea0003800000 */
.L_x_4265:
[----:B-1----:R-:W1:Y:S01]  /*6c00*/  S2R R8, SR_TID.X ;  /* 0x0000000000087919 */ /* 0x002e620000002100 */
[----:B------:R-:W-:Y:S01]  /*6c10*/  UIMAD UR61, UR59, 0x780, UR51 ;  /* 0x000007803b3d78a4 */ /* 0x000fe2000f8e0233 */
[----:B------:R-:W-:Y:S01]  /*6c20*/  UMOV UR27, 0x80000020 ;  /* 0x80000020001b7882 */ /* 0x000fe20000000000 */
[----:B------:R-:W-:Y:S02]  /*6c30*/  UMOV UR28, UR24 ;  /* 0x00000018001c7c82 */ /* 0x000fe40008000000 */
[----:B------:R-:W-:Y:S01]  /*6c40*/  UIADD3 UR30, UR61, 0x80, URZ ;  /* 0x000000803d1e7890 */ /* 0x000fe2000fffe03f */
[----:B------:R-:W-:Y:S02]  /*6c50*/  UMOV UR29, UR25 ;  /* 0x00000019001d7c82 */ /* 0x000fe40008000000 */
[----:B------:R-:W-:Y:S01]  /*6c60*/  UMOV UR26, UR61 ;  /* 0x0000003d001a7c82 */ /* 0x000fe20008000000 */
[----:B------:R-:W-:Y:S01]  /*6c70*/  UMOV UR31, 0x80000020 ;  /* 0x80000020001f7882 */ /* 0x000fe20000000000 */
[----:B------:R-:W-:Y:S01]  /*6c80*/  UIADD3 UR34, UR61, 0x100, URZ ;  /* 0x000001003d227890 */ /* 0x000fe2000fffe03f */
[----:B------:R-:W-:Y:S01]  /*6c90*/  UMOV UR32, UR24 ;  /* 0x0000001800207c82 */ /* 0x000fe20008000000 */
        /* <DEDUP_REMOVED lines=178> */
.L_x_4270:
[----:B------:R-:W-:Y:S01]  /*77c0*/  ULEA UR6, UR54, UR41, 0x3 ;  /* 0x0000002936067291 */ /* 0x000fe2000f8e183f */
[----:B------:R-:W-:-:S05]  /*77d0*/  IMAD.U32 R7, RZ, RZ, UR50 ;  /* 0x00000032ff077e24 */ /* 0x000fca000f8e00ff */
[----:B------:R-:W-:-:S04]  /*77e0*/  SHF.L.U32 R7, R7, 0x1f, RZ ;  /* 0x0000001f07077819 */ /* 0x000fc800000006ff */
[----:B------:R0:W1:Y:S01]  /*77f0*/  SYNCS.PHASECHK.TRANS64.TRYWAIT P1, [UR6+0x33450], R7 ;  /* 0x03345007ff0075a7 */ /* 0x0000620008020146 */
[----:B------:R-:W-:Y:S05]  /*7800*/  @!P0 BRA `(.L_x_4271) ;  /* 0x0000000000048947 */ /* 0x000fea0003800000 */
[----:B------:R-:W-:Y:S01]  /*7810*/  BPT.TRAP 0x1 ;  /* 0x000000040000795c */ /* 0x000fe20000300000 */
.L_x_4271:
[----:B-1----:R-:W-:Y:S05]  /*7820*/  @P1 BRA `(.L_x_4269) ;  /* 0x0000000000081947 */ /* 0x002fea0003800000 */
[----:B------:R-:W1:Y:S02]  /*7830*/  SYNCS.PHASECHK.TRANS64.TRYWAIT P1, [UR6+0x33450], R7 ;  /* 0x03345007ff0075a7 */ /* 0x000e640008020146 */
[----:B-1----:R-:W-:Y:S05]  /*7840*/  @!P1 BRA `(.L_x_4272) ;  /* 0x00000190004c9947 */ /* 0x002fea0003800000 */
.L_x_4269:
[----:B------:R-:W-:Y:S01]  /*7850*/  UIADD3 UR6, UR41, 0x200, URZ ;  /* 0x0000020029067890 */ /* 0x000fe2000fffe03f */
[----:B------:R-:W-:Y:S01]  /*7860*/  WARPGROUP.ARRIVE ;  /* 0x00000000000079c5 */ /* 0x000fe20000000000 */
[----:B------:R-:W-:-:S05]  /*7870*/  UMOV UR7, 0xc0000010 ;  /* 0xc000001000077882 */ /* 0x000fca0000000000 */
[----:B------:R-:W2:Y:S01]  /*7880*/  S2R R9, SR_TID.X ;  /* 0x0000000000097919 */ /* 0x000ea20000002100 */
[----:B------:R-:W-:Y:S01]  /*7890*/  USHF.R.U32.HI UR6, URZ, 0x4, UR6 ;  /* 0x000000043f067899 */ /* 0x000fe20008011606 */
[----:B------:R-:W-:Y:S01]  /*78a0*/  PLOP3.LUT P1, PT, PT, PT, UP0, 0x80, 0x0 ;  /* 0x000000000000781c */ /* 0x000fe20003f2f008 */
[----:B------:R-:W-:Y:S01]  /*78b0*/  VIADD R15, R22, UR36 ;  /* 0x00000024160f7c36 */ /* 0x000fe20008000000 */
[----:B------:R-:W-:Y:S01]  /*78c0*/  PLOP3.LUT P2, PT, PT, PT, UP0, 0x80, 0x0 ;  /* 0x000000000000781c */ /* 0x000fe20003f4f008 */
[----:B------:R-:W-:Y:S01]  /*78d0*/  ULOP3.LUT UR6, UR6, 0x3fff, URZ, 0xc0, !UPT ;  /* 0x00003fff06067892 */ /* 0x000fe2000f8ec03f */
[----:B01----:R-:W-:Y:S02]  /*78e0*/  IMAD.U32 R7, RZ, RZ, UR59 ;  /* 0x0000003bff077e24 */ /* 0x003fe4000f8e00ff */
[----:B------:R-:W-:Y:S01]  /*78f0*/  IMAD R14, R4, -0xa0, RZ ;  /* 0xffffff60040e7824 */ /* 0x000fe200078e02ff */
[----:B------:R-:W-:-:S04]  /*7900*/  ULOP3.LUT UR6, UR6, 0x10000, URZ, 0xfc, !UPT ;  /* 0x0001000006067892 */ /* 0x000fc8000f8efc3f */
[----:B------:R-:W-:-:S07]  /*7910*/  UIMAD UR10, UR54, 0x780, UR6 ;  /* 0x00000780360a78a4 */ /* 0x000fce000f8e0206 */
[----:B------:R-:W-:Y:S02]  /*7920*/  UMOV UR6, UR10 ;  /* 0x0000000a00067c82 */ /* 0x000fe40008000000 */
[----:B------:R-:W-:Y:S01]  /*7930*/  QGMMA.64x192x32.F32.E4M3.E4M3 R24, R216, gdesc[UR4], R24, gsb0 ;  /* 0x02e00004d8187df3 */ /* 0x000fe20008000818 */
[----:B------:R-:W-:Y:S01]  /*7940*/  UIADD3 UR6, UR10, 0x180, URZ ;  /* 0x000001800a067890 */ /* 0x000fe2000fffe03f */
[----:B------:R-:W-:Y:S01]  /*7950*/  UMOV UR7, 0xc0000010 ;  /* 0xc000001000077882 */ /* 0x000fe20000000000 */
[----:B--2---:R-:W-:Y:S02]  /*7960*/  LOP3.LUT P3, RZ, R9, 0x7f, RZ, 0xc0, !PT ;  /* 0x0000007f09ff7812 */ /* 0x004fe4000786c0ff */
[----:B------:R-:W-:-:S11]  /*7970*/  SHF.R.U32.HI R9, RZ, 0x7, R9 ;  /* 0x00000007ff097819 */ /* 0x000fd60000011609 */
[----:B------:R-:W-:-:S05]  /*7980*/  @!P3 LEA R7, R7, UR41, 0x3 ;  /* 0x000000290707bc11 */ /* 0x000fca000f8e18ff */
[----:B------:R-:W-:-:S05]  /*7990*/  @!P3 VIADD R7, R7, 0x33440 ;  /* 0x000334400707b836 */ /* 0x000fca0000000000 */
[----:B------:R-:W-:Y:S01]  /*79a0*/  @!P3 PRMT R7, RZ, 0x654, R7 ;  /* 0x00000654ff07b816 */ /* 0x000fe20000000007 */
        /* <DEDUP_REMOVED lines=18> */
[----:B------:R-:W-:Y:S02]  /*7ad0*/  @UP0 ULDC UR6, c[0x0][0x44c] ;  /* 0x0001130000060ab9 */ /* 0x000fe40000000800 */
[----:B------:R-:W-:Y:S01]  /*7ae0*/  @P1 IMAD.HI.U32 R8, R15, UR6, RZ ;  /* 0x000000060f081c27 */ /* 0x000fe2000f8e00ff */
[----:B------:R-:W-:Y:S01]  /*7af0*/  @UP0 ULDC UR6, c[0x0][0x450] ;  /* 0x0001140000060ab9 */ /* 0x000fe20000000800 */
[----:B------:R-:W-:-:S03]  /*7b00*/  PLOP3.LUT P1, PT, PT, PT, UP1, 0x40, 0x0 ;  /* 0x000000000000781c */ /* 0x000fc60003f2e818 */
[----:B------:R-:W-:Y:S01]  /*7b10*/  @P2 SHF.R.U32.HI R15, RZ, UR6, R8 ;  /* 0x00000006ff0f2c19 */ /* 0x000fe20008011608 */
[----:B------:R-:W-:Y:S01]  /*7b20*/  ULOP3.LUT UR6, URZ, UR56, URZ, 0x33, !UPT ;  /* 0x000000383f067292 */ /* 0x000fe2000f8e333f */
[----:B------:R-:W-:-:S03]  /*7b30*/  IADD3 R8, -R9, 0xb, RZ ;  /* 0x0000000b09087810 */ /* 0x000fc60007ffe1ff */
[----:B------:R-:W0:Y:S01]  /*7b40*/  SHFL.IDX PT, R20, R15, RZ, 0x1c1f ;  /* 0x001c1fff0f147589 */ /* 0x000e2200000e0000 */
[----:B------:R-:W-:Y:S02]  /*7b50*/  WARPGROUP.DEPBAR.LE gsb0, 0x0 ;  /* 0x00008000000079c5 */ /* 0x000fe40000010000 */
[----:B------:R1:W-:Y:S06]  /*7b60*/  BAR.ARV R8, 0x100 ;  /* 0x000400080000751d */ /* 0x0003ec0000002000 */
[----:B------:R2:W-:Y:S02]  /*7b70*/  @!P3 SYNCS.ARRIVE.TRANS64.RED.A1T0 RZ, [R7+URZ], RZ ;  /* 0x000000ff07ffb9a7 */ /* 0x0005e4000810043f */
[----:B--2---:R-:W-:-:S04]  /*7b80*/  IADD3 R7, -R17, 0x1, R14 ;  /* 0x0000000111077810 */ /* 0x004fc80007ffe10e */
[----:B------:R-:W-:-:S05]  /*7b90*/  IADD3 R7, -R19, R7, R18 ;  /* 0x0000000713077210 */ /* 0x000fca0007ffe112 */
[C---:B------:R-:W-:Y:S02]  /*7ba0*/  VIADD R13, R7.reuse, UR57 ;  /* 0x00000039070d7c36 */ /* 0x040fe40008000000 */
[----:B------:R-:W-:Y:S02]  /*7bb0*/  VIADD R12, R7, UR6 ;  /* 0x00000006070c7c36 */ /* 0x000fe40008000000 */
[----:B------:R-:W-:Y:S02]  /*7bc0*/  IMAD.IADD R7, R14, 0x1, -R17 ;  /* 0x000000010e077824 */ /* 0x000fe400078e0a11 */
[--C-:B0-----:R-:W-:Y:S02]  /*7bd0*/  IMAD.IADD R11, R13, 0x1, R20.reuse ;  /* 0x000000010d0b7824 */ /* 0x101fe400078e0214 */
[----:B------:R-:W-:Y:S01]  /*7be0*/  IMAD.IADD R10, R12, 0x1, R20 ;  /* 0x000000010c0a7824 */ /* 0x000fe200078e0214 */
[----:B-1----:R-:W-:Y:S06]  /*7bf0*/  @P1 BRA `(.L_x_4273) ;  /* 0x0000000000541947 */ /* 0x002fec0003800000 */
        /* <DEDUP_REMOVED lines=12> */
.L_x_4275:
[----:B------:R-:W-:-:S05]  /*7cc0*/  IMAD.U32 R200, RZ, RZ, UR55 ;  /* 0x00000037ffc87e24 */ /* 0x000fca000f8e00ff */
[----:B------:R-:W-:-:S13]  /*7cd0*/  ISETP.NE.AND P1, PT, R200, 0x1, PT ;  /* 0x00000001c800780c */ /* 0x000fda0003f25270 */
[----:B------:R-:W0:Y:S02]  /*7ce0*/  @P1 LDC.64 R8, c[0x0][0x9e8] ;  /* 0x00027a00ff081b82 */ /* 0x000e240000000a00 */
[----:B0-----:R-:W-:-:S05]  /*7cf0*/  @P1 IMAD.HI.U32 R8, R20, R8, RZ ;  /* 0x0000000814081227 */ /* 0x001fca00078e00ff */
[----:B------:R-:W-:-:S07]  /*7d00*/  @P1 SHF.R.U32.HI R20, RZ, R9, R8 ;  /* 0x00000009ff141219 */ /* 0x000fce0000011608 */
.L_x_4276:
[----:B------:R-:W-:Y:S05]  /*7d10*/  BSYNC B0 ;  /* 0x0000000000007941 */ /* 0x000fea0003800000 */
.L_x_4274:
[----:B------:R-:W-:-:S05]  /*7d20*/  IMAD R20, R20, R200, R7 ;  /* 0x000000c814147224 */ /* 0x000fca00078e0207 */
[----:B------:R-:W-:Y:S02]  /*7d30*/  VIADDMNMX R11, R20, R200, R11, PT ;  /* 0x000000c8140b7246 */ /* 0x000fe4000380010b */
[----:B------:R-:W-:-:S07]  /*7d40*/  VIMNMX R10, R10, R20, !PT ;  /* 0x000000140a0a7248 */ /* 0x000fce0007fe0100 */
.L_x_4273:
        /* <DEDUP_REMOVED lines=10> */
[----:B------:R-:W-:-:S02]  /*7df0*/  ISETP.GT.AND P2, PT, R10, 0x8, !P2 ;  /* 0x000000080a00780c */ /* 0x000fc40005744270 */
[----:B------:R-:W-:Y:S02]  /*7e00*/  FSEL R185, R185, -INF , !P1 ;  /* 0xff800000b9b97808 */ /* 0x000fe40004800000 */
[----:B------:R-:W-:Y:S02]  /*7e10*/  LOP3.LUT R16, R16, 0xbfffffff, RZ, 0xc0, !PT ;  /* 0xbfffffff10107812 */ /* 0x000fe400078ec0ff */
[----:B------:R-:W-:Y:S02]  /*7e20*/  ISETP.GT.AND P1, PT, R10, 0x9, !P3 ;  /* 0x000000090a00780c */ /* 0x000fe40005f24270 */
[C---:B------:R-:W-:Y:S02]  /*7e30*/  ISETP.LT.OR P2, PT, R11.reuse, 0x9, P2 ;  /* 0x000000090b00780c */ /* 0x040fe40001741670 */
[----:B------:R-:W-:Y:S02]  /*7e40*/  @P3 LOP3.LUT R16, R16, 0x40000000, RZ, 0xfc, !PT ;  /* 0x4000000010103812 */ /* 0x000fe400078efcff */
[----:B------:R-:W-:-:S02]  /*7e50*/  ISETP.LT.OR P1, PT, R11, 0xa, P1 ;  /* 0x0000000a0b00780c */ /* 0x000fc40000f21670 */
[----:B------:R-:W-:Y:S02]  /*7e60*/  FSEL R188, R188, -INF , !P2 ;  /* 0xff800000bcbc7808 */ /* 0x000fe40005000000 */
[C---:B------:R-:W-:Y:S02]  /*7e70*/  ISETP.GE.AND P3, PT, R14.reuse, 0x11, PT ;  /* 0x000000110e00780c */ /* 0x040fe40003f66270 */
[----:B------:R-:W-:Y:S02]  /*7e80*/  ISETP.GE.AND P2, PT, R14, 0x12, PT ;  /* 0x000000120e00780c */ /* 0x000fe40003f46270 */
[----:B------:R-:W-:Y:S02]  /*7e90*/  FSEL R189, R189, -INF , !P1 ;  /* 0xff800000bdbd7808 */ /* 0x000fe40004800000 */
[----:B------:R-:W-:Y:S02]  /*7ea0*/  ISETP.GT.AND P1, PT, R10, 0x10, !P3 ;  /* 0x000000100a00780c */ /* 0x000fe40005f24270 */
[----:B------:R-:W-:-:S02]  /*7eb0*/  LOP3.LUT R16, R16, 0x7fffffff, RZ, 0xc0, !PT ;  /* 0x7fffffff10107812 */ /* 0x000fc400078ec0ff */
[----:B------:R-:W-:-:S03]  /*7ec0*/  ISETP.LT.OR P1, PT, R11, 0x11, P1 ;  /* 0x000000110b00780c */ /* 0x000fc60000f21670 */
[----:B------:R-:W-:Y:S02]  /*7ed0*/  @P3 LOP3.LUT R16, R16, 0x80000000, RZ, 0xfc, !PT ;  /* 0x8000000010103812 */ /* 0x000fe400078efcff */
[----:B------:R-:W-:Y:S02]  /*7ee0*/  FSEL R192, R192, -INF , !P1 ;  /* 0xff800000c0c07808 */ /* 0x000fe40004800000 */
[----:B------:R-:W-:Y:S02]  /*7ef0*/  @P2 LOP3.LUT R2, R2, 0x1, RZ, 0xfc, !PT ;  /* 0x0000000102022812 */ /* 0x000fe400078efcff */
[----:B------:R-:W-:Y:S02]  /*7f00*/  ISETP.GT.AND P1, PT, R10, 0x11, !P2 ;  /* 0x000000110a00780c */ /* 0x000fe40005724270 */
[----:B------:R-:W-:Y:S02]  /*7f10*/  ISETP.GE.AND P2, PT, R14, 0x19, PT ;  /* 0x000000190e00780c */ /* 0x000fe40003f46270 */
[----:B------:R-:W-:-:S02]  /*7f20*/  ISETP.LT.OR P1, PT, R11, 0x12, P1 ;  /* 0x000000120b00780c */ /* 0x000fc40000f21670 */
[----:B------:R-:W-:Y:S02]  /*7f30*/  LOP3.LUT R2, R2, 0xfffffffb, RZ, 0xc0, !PT ;  /* 0xfffffffb02027812 */ /* 0x000fe400078ec0ff */
[----:B------:R-:W-:Y:S02]  /*7f40*/  FSEL R193, R193, -INF , !P1 ;  /* 0xff800000c1c17808 */ /* 0x000fe40004800000 */
[----:B------:R-:W-:Y:S02]  /*7f50*/  ISETP.GT.AND P1, PT, R10, 0x18, !P2 ;  /* 0x000000180a00780c */ /* 0x000fe40005724270 */
[----:B------:R-:W-:Y:S02]  /*7f60*/  ISETP.GE.AND P3, PT, R14, 0x22, PT ;  /* 0x000000220e00780c */ /* 0x000fe40003f66270 */
[----:B------:R-:W-:Y:S02]  /*7f70*/  ISETP.LT.OR P1, PT, R11, 0x19, P1 ;  /* 0x000000190b00780c */ /* 0x000fe40000f21670 */
[----:B------:R-:W-:-:S02]  /*7f80*/  @P2 LOP3.LUT R2, R2, 0x4, RZ, 0xfc, !PT ;  /* 0x0000000402022812 */ /* 0x000fc400078efcff */
[----:B------:R-:W-:Y:S02]  /*7f90*/  ISETP.GE.AND P2, PT, R14, 0x1a, PT ;  /* 0x0000001a0e00780c */ /* 0x000fe40003f46270 */
[----:B------:R-:W-:Y:S02]  /*7fa0*/  FSEL R196, R196, -INF , !P1 ;  /* 0xff800000c4c47808 */ /* 0x000fe40004800000 */
[----:B------:R-:W-:Y:S02]  /*7fb0*/  ISETP.GT.AND P1, PT, R10, 0x19, !P2 ;  /* 0x000000190a00780c */ /* 0x000fe40005724270 */
[----:B------:R-:W-:Y:S02]  /*7fc0*/  LOP3.LUT R2, R2, 0xfffffffd, RZ, 0xc0, !PT ;  /* 0xfffffffd02027812 */ /* 0x000fe400078ec0ff */
[----:B------:R-:W-:Y:S02]  /*7fd0*/  ISETP.LT.OR P1, PT, R11, 0x1a, P1 ;  /* 0x0000001a0b00780c */ /* 0x000fe40000f21670 */
[----:B------:R-:W-:-:S02]  /*7fe0*/  LOP3.LUT R16, R16, 0xfffffffd, RZ, 0xc0, !PT ;  /* 0xfffffffd10107812 */ /* 0x000fc400078ec0ff */
[----:B------:R-:W-:Y:S02]  /*7ff0*/  FSEL R197, R197, -INF , !P1 ;  /* 0xff800000c5c57808 */ /* 0x000fe40004800000 */
[----:B------:R-:W-:Y:S02]  /*8000*/  ISETP.GE.AND P1, PT, R14, 0x21, PT ;  /* 0x000000210e00780c */ /* 0x000fe40003f26270 */
[----:B------:R-:W-:Y:S02]  /*8010*/  @P2 LOP3.LUT R2, R2, 0x2, RZ, 0xfc, !PT ;  /* 0x0000000202022812 */ /* 0x000fe400078efcff */
[----:B------:R-:W-:Y:S02]  /*8020*/  ISETP.GT.AND P2, PT, R10, 0x20, !P1 ;  /* 0x000000200a00780c */ /* 0x000fe40004f44270 */
[----:B------:R-:W-:Y:S02]  /*8030*/  @P3 LOP3.LUT R16, R16, 0x2, RZ, 0xfc, !PT ;  /* 0x0000000210103812 */ /* 0x000fe400078efcff */
[----:B------:R-:W-:-:S02]  /*8040*/  ISETP.LT.OR P2, PT, R11, 0x21, P2 ;  /* 0x000000210b00780c */ /* 0x000fc40001741670 */
        /* <DEDUP_REMOVED lines=199> */
.L_x_4279:
[----:B------:R-:W-:-:S05]  /*8cc0*/  IMAD.U32 R14, RZ, RZ, UR55 ;  /* 0x00000037ff0e7e24 */ /* 0x000fca000f8e00ff */
[----:B------:R-:W-:-:S13]  /*8cd0*/  ISETP.NE.AND P6, PT, R14, 0x1, PT ;  /* 0x000000010e00780c */ /* 0x000fda0003fc5270 */
[----:B------:R-:W0:Y:S02]  /*8ce0*/  @P6 LDC.64 R8, c[0x0][0x9e8] ;  /* 0x00027a00ff086b82 */ /* 0x000e240000000a00 */
[----:B0-----:R-:W-:-:S05]  /*8cf0*/  @P6 IMAD.HI.U32 R8, R10, R8, RZ ;  /* 0x000000080a086227 */ /* 0x001fca00078e00ff */
[----:B------:R-:W-:-:S07]  /*8d00*/  @P6 SHF.R.U32.HI R10, RZ, R9, R8 ;  /* 0x00000009ff0a6219 */ /* 0x000fce0000011608 */
.L_x_4280:
[----:B------:R-:W-:Y:S05]  /*8d10*/  BSYNC B0 ;  /* 0x0000000000007941 */ /* 0x000fea0003800000 */
.L_x_4278:
[----:B------:R-:W-:-:S05]  /*8d20*/  IMAD R7, R10, R14, R7 ;  /* 0x0000000e0a077224 */ /* 0x000fca00078e0207 */
[----:B------:R-:W-:Y:S02]  /*8d30*/  VIADDMNMX R13, R7, R14, R13, PT ;  /* 0x0000000e070d7246 */ /* 0x000fe4000380010d */
[----:B------:R-:W-:-:S07]  /*8d40*/  VIMNMX R12, R12, R7, !PT ;  /* 0x000000070c0c7248 */ /* 0x000fce0007fe0100 */
.L_x_4277:
[----:B------:R-:W-:Y:S02]  /*8d50*/  ISETP.GT.AND P1, PT, R12, 0x20, !P1 ;  /* 0x000000200c00780c */ /* 0x000fe40004f24270 */
[----:B------:R-:W-:Y:S02]  /*8d60*/  LOP3.LUT P6, RZ, R16, 0x20000, RZ, 0xc0, !PT ;  /* 0x0002000010ff7812 */ /* 0x000fe400078cc0ff */
        /* <DEDUP_REMOVED lines=70> */
[C---:B------:R-:W-:Y:S02]  /*91d0*/  ISETP.LT.OR P1, PT, R13.reuse, 0x49, P1 ;  /* 0x000000490d00780c */ /* 0x040fe40000f21670 */
[----:B------:R-:W-:Y:S02]  /*91e0*/  FMNMX.FTZ R8, R148, R7, !PT ;  /* 0x0000000794087209 */ /* 0x000fe40007810000 */
[----:B------:R-:W-:Y:S02]  /*91f0*/  FSEL R158, R158, -INF , !P1 ;  /* 0xff8000009e9e7808 */ /* 0x000fe40004800000 */
[----:B------:R-:W-:Y:S02]  /*9200*/  ISETP.GT.AND P1, PT, R12, 0x49, !P6 ;  /* 0x000000490c00780c */ /* 0x000fe40007724270 */
[----:B------:R-:W-:Y:S02]  /*9210*/  LOP3.LUT P6, RZ, R16, 0x40, RZ, 0xc0, !PT ;  /* 0x0000004010ff7812 */ /* 0x000fe400078cc0ff */
        /* <DEDUP_REMOVED lines=19> */
[C---:B------:R-:W-:Y:S02]  /*9350*/  ISETP.GT.AND P1, PT, R12.reuse, 0x58, !P1 ;  /* 0x000000580c00780c */ /* 0x040fe40004f24270 */
[----:B------:R-:W-:Y:S01]  /*9360*/  FMNMX.FTZ R10, R133, R8, !PT ;  /* 0x00000008850a7209 */ /* 0x000fe20007810000 */
[----:B------:R-:W-:Y:S01]  /*9370*/  IMAD.U32 R8, RZ, RZ, UR42 ;  /* 0x0000002aff087e24 */ /* 0x000fe2000f8e00ff */
[----:B------:R-:W-:Y:S02]  /*9380*/  ISETP.LT.OR P1, PT, R13, 0x59, P1 ;  /* 0x000000590d00780c */ /* 0x000fe40000f21670 */
[----:B------:R-:W-:Y:S01]  /*9390*/  ISETP.GT.AND P2, PT, R12, 0x89, !P2 ;  /* 0x000000890c00780c */ /* 0x000fe20005744270 */
[----:B------:R-:W0:Y:S01]  /*93a0*/  SHFL.BFLY PT, R7, R10, 0x2, 0x1f ;  /* 0x0c401f000a077f89 */ /* 0x000e2200000e0000 */
[----:B------:R-:W-:Y:S02]  /*93b0*/  FSEL R166, R166, -INF , !P1 ;  /* 0xff800000a6a67808 */ /* 0x000fe40004800000 */
[----:B------:R-:W-:-:S02]  /*93c0*/  LOP3.LUT P1, RZ, R16, 0x2000, RZ, 0xc0, !PT ;  /* 0x0000200010ff7812 */ /* 0x000fc4000782c0ff */
[C---:B------:R-:W-:Y:S02]  /*93d0*/  ISETP.LT.OR P2, PT, R13.reuse, 0x8a, P2 ;  /* 0x0000008a0d00780c */ /* 0x040fe40001741670 */
[C---:B------:R-:W-:Y:S02]  /*93e0*/  ISETP.GT.AND P1, PT, R12.reuse, 0x59, !P1 ;  /* 0x000000590c00780c */ /* 0x040fe40004f24270 */
[----:B------:R-:W-:Y:S02]  /*93f0*/  ISETP.GT.AND P3, PT, R12, 0x90, !P3 ;  /* 0x000000900c00780c */ /* 0x000fe40005f64270 */
[----:B------:R-:W-:Y:S02]  /*9400*/  ISETP.LT.OR P1, PT, R13, 0x5a, P1 ;  /* 0x0000005a0d00780c */ /* 0x000fe40000f21670 */
[----:B------:R-:W-:Y:S02]  /*9410*/  FSEL R127, R127, -INF , !P2 ;  /* 0xff8000007f7f7808 */ /* 0x000fe40005000000 */
[----:B------:R-:W-:-:S02]  /*9420*/  FSEL R167, R167, -INF , !P1 ;  /* 0xff800000a7a77808 */ /* 0x000fc40004800000 */
[----:B------:R-:W-:Y:S02]  /*9430*/  LOP3.LUT P1, RZ, R16, 0x1000, RZ, 0xc0, !PT ;  /* 0x0000100010ff7812 */ /* 0x000fe4000782c0ff */
[C---:B------:R-:W-:Y:S02]  /*9440*/  ISETP.GT.AND P4, PT, R12.reuse, 0x91, !P4 ;  /* 0x000000910c00780c */ /* 0x040fe40006784270 */
[C---:B------:R-:W-:Y:S02]  /*9450*/  ISETP.GT.AND P1, PT, R12.reuse, 0x60, !P1 ;  /* 0x000000600c00780c */ /* 0x040fe40004f24270 */
[----:B------:R-:W-:Y:S02]  /*9460*/  ISETP.GT.AND P5, PT, R12, 0x98, !P5 ;  /* 0x000000980c00780c */ /* 0x000fe40006fa4270 */
[----:B------:R-:W-:Y:S02]  /*9470*/  ISETP.LT.OR P1, PT, R13, 0x61, P1 ;  /* 0x000000610d00780c */ /* 0x000fe40000f21670 */
[----:B0-----:R-:W-:-:S02]  /*9480*/  FMNMX.FTZ R14, R10, R7, !PT ;  /* 0x000000070a0e7209 */ /* 0x001fc40007810000 */
[----:B------:R-:W-:Y:S02]  /*9490*/  FSEL R138, R138, -INF , !P1 ;  /* 0xff8000008a8a7808 */ /* 0x000fe40004800000 */
[----:B------:R-:W-:Y:S01]  /*94a0*/  LOP3.LUT P1, RZ, R16, 0x800, RZ, 0xc0, !PT ;  /* 0x0000080010ff7812 */ /* 0x000fe2000782c0ff */
[----:B------:R-:W0:Y:S01]  /*94b0*/  SHFL.BFLY PT, R7, R14, 0x1, 0x1f ;  /* 0x0c201f000e077f89 */ /* 0x000e2200000e0000 */
[C---:B------:R-:W-:Y:S02]  /*94c0*/  ISETP.LT.OR P3, PT, R13.reuse, 0x91, P3 ;  /* 0x000000910d00780c */ /* 0x040fe40001f61670 */
[----:B------:R-:W-:Y:S02]  /*94d0*/  ISETP.GT.AND P1, PT, R12, 0x61, !P1 ;  /* 0x000000610c00780c */ /* 0x000fe40004f24270 */
[C---:B------:R-:W-:Y:S02]  /*94e0*/  ISETP.LT.OR P4, PT, R13.reuse, 0x92, P4 ;  /* 0x000000920d00780c */ /* 0x040fe40002781670 */
[----:B------:R-:W-:-:S02]  /*94f0*/  ISETP.LT.OR P1, PT, R13, 0x62, P1 ;  /* 0x000000620d00780c */ /* 0x000fc40000f21670 */
[----:B------:R-:W-:Y:S02]  /*9500*/  FSEL R130, R130, -INF , !P3 ;  /* 0xff80000082827808 */ /* 0x000fe40005800000 */
[----:B------:R-:W-:Y:S02]  /*9510*/  FSEL R139, R139, -INF , !P1 ;  /* 0xff8000008b8b7808 */ /* 0x000fe40004800000 */
[----:B------:R-:W-:Y:S02]  /*9520*/  LOP3.LUT P1, RZ, R16, 0x400, RZ, 0xc0, !PT ;  /* 0x0000040010ff7812 */ /* 0x000fe4000782c0ff */
[----:B------:R-:W-:Y:S02]  /*9530*/  ISETP.LT.OR P5, PT, R13, 0x99, P5 ;  /* 0x000000990d00780c */ /* 0x000fe40002fa1670 */
[----:B------:R-:W-:Y:S02]  /*9540*/  ISETP.GT.AND P1, PT, R12, 0x68, !P1 ;  /* 0x000000680c00780c */ /* 0x000fe40004f24270 */
[----:B------:R-:W-:-:S02]  /*9550*/  FSEL R131, R131, -INF , !P4 ;  /* 0xff80000083837808 */ /* 0x000fc40006000000 */
[----:B------:R-:W-:Y:S02]  /*9560*/  ISETP.LT.OR P1, PT, R13, 0x69, P1 ;  /* 0x000000690d00780c */ /* 0x000fe40000f21670 */
[----:B------:R-:W-:Y:S02]  /*9570*/  FSEL R134, R134, -INF , !P5 ;  /* 0xff80000086867808 */ /* 0x000fe40006800000 */
[----:B------:R-:W-:Y:S02]  /*9580*/  FSEL R142, R142, -INF , !P1 ;  /* 0xff8000008e8e7808 */ /* 0x000fe40004800000 */
[----:B------:R-:W-:Y:S02]  /*9590*/  LOP3.LUT P1, RZ, R16, 0x200, RZ, 0xc0, !PT ;  /* 0x0000020010ff7812 */ /* 0x000fe4000782c0ff */
[----:B0-----:R-:W-:Y:S02]  /*95a0*/  FMNMX.FTZ R7, R14, R7, !PT ;  /* 0x000000070e077209 */ /* 0x001fe40007810000 */
[----:B------:R-:W-:-:S03]  /*95b0*/  ISETP.GT.AND P1, PT, R12, 0x69, !P1 ;  /* 0x000000690c00780c */ /* 0x000fc60004f24270 */
[----:B------:R-:W-:Y:S01]  /*95c0*/  FFMA.FTZ R8, R7, R8, -8 ;  /* 0xc100000007087423 */ /* 0x000fe20000010008 */
        /* <DEDUP_REMOVED lines=64> */
[----:B------:R-:W-:Y:S02]  /*99d0*/  FMNMX.FTZ R186, R9, R0, !PT ;  /* 0x0000000009ba7209 */ /* 0x000fe40007810000 */
[----:B------:R-:W-:Y:S02]  /*99e0*/  FSEL R8, R8, RZ, P1 ;  /* 0x000000ff08087208 */ /* 0x000fe40000800000 */
[----:B------:R-:W-:-:S03]  /*99f0*/  ISETP.LT.OR P2, PT, R13, 0x9a, P2 ;  /* 0x0000009a0d00780c */ /* 0x000fc60001741670 */
[--C-:B------:R-:W-:Y:S01]  /*9a00*/  FFMA.FTZ R15, R189, UR42, -R8.reuse ;  /* 0x0000002abd0f7c23 */ /* 0x100fe20008010808 */
[----:B------:R-:W-:Y:S01]  /*9a10*/  FMNMX.FTZ R189, R187, R186, !PT ;  /* 0x000000babbbd7209 */ /* 0x000fe20007810000 */
[--C-:B------:R-:W-:Y:S01]  /*9a20*/  FFMA.FTZ R14, R188, UR42, -R8.reuse ;  /* 0x0000002abc0e7c23 */ /* 0x100fe20008010808 */
[----:B------:R-:W-:-:S01]  /*9a30*/  FFMA.FTZ R188, R140, UR42, -R8 ;  /* 0x0000002a8cbc7c23 */ /* 0x000fc20008010808 */
        /* <DEDUP_REMOVED lines=48> */
[----:B------:R-:W-:Y:S01]  /*9d40*/  MUFU.EX2 R11, R11 ;  /* 0x0000000b000b7308 */ /* 0x000fe20000000800 */
[----:B------:R-:W-:-:S04]  /*9d50*/  FMNMX.FTZ R186, R182, R189, !PT ;  /* 0x000000bdb6ba7209 */ /* 0x000fc80007810000 */
[----:B------:R-:W-:-:S03]  /*9d60*/  FMNMX.FTZ R189, R183, R186, !PT ;  /* 0x000000bab7bd7209 */ /* 0x000fc60007810000 */
        /* <DEDUP_REMOVED lines=30> */
[----:B------:R0:W-:Y:S01]  /*9f50*/  MUFU.EX2 R12, R188 ;  /* 0x000000bc000c7308 */ /* 0x0001e20000000800 */
[----:B------:R-:W-:-:S04]  /*9f60*/  FMNMX.FTZ R140, R130, R189, !PT ;  /* 0x000000bd828c7209 */ /* 0x000fc80007810000 */
[----:B------:R-:W-:-:S03]  /*9f70*/  FMNMX.FTZ R141, R131, R140, !PT ;  /* 0x0000008c838d7209 */ /* 0x000fc60007810000 */
[----:B------:R-:W-:Y:S01]  /*9f80*/  MUFU.EX2 R173, R173 ;  /* 0x000000ad00ad7308 */ /* 0x000fe20000000800 */
[----:B------:R-:W-:Y:S01]  /*9f90*/  FMNMX.FTZ R140, R134, R141, !PT ;  /* 0x0000008d868c7209 */ /* 0x000fe20007810000 */
[--C-:B------:R-:W-:Y:S01]  /*9fa0*/  FFMA.FTZ R141, R145, UR42, -R8.reuse ;  /* 0x0000002a918d7c23 */ /* 0x100fe20008010808 */
[----:B------:R-:W-:-:S01]  /*9fb0*/  FFMA.FTZ R145, R149, UR42, -R8 ;  /* 0x0000002a95917c23 */ /* 0x000fc20008010808 */
[----:B------:R-:W-:Y:S01]  /*9fc0*/  IMAD.U32 R149, RZ, RZ, UR42 ;  /* 0x0000002aff957e24 */ /* 0x000fe2000f8e00ff */
[----:B------:R-:W-:-:S03]  /*9fd0*/  FMNMX.FTZ R186, R135, R140, !PT ;  /* 0x0000008c87ba7209 */ /* 0x000fc60007810000 */
[----:B------:R1:W-:Y:S02]  /*9fe0*/  MUFU.EX2 R140, R192 ;  /* 0x000000c0008c7308 */ /* 0x0003e40000000800 */
[----:B------:R-:W2:Y:S06]  /*9ff0*/  SHFL.BFLY PT, R189, R186, 0x2, 0x1f ;  /* 0x0c401f00babd7f89 */ /* 0x000eac00000e0000 */
[----:B------:R-:W-:Y:S08]  /*a000*/  MUFU.EX2 R176, R176 ;  /* 0x000000b000b07308 */ /* 0x000ff00000000800 */
[----:B------:R-:W-:Y:S08]  /*a010*/  MUFU.EX2 R177, R177 ;  /* 0x000000b100b17308 */ /* 0x000ff00000000800 */
[----:B------:R-:W-:Y:S01]  /*a020*/  MUFU.EX2 R180, R180 ;  /* 0x000000b400b47308 */ /* 0x000fe20000000800 */
[----:B--2---:R-:W-:-:S02]  /*a030*/  FMNMX.FTZ R189, R186, R189, !PT ;  /* 0x000000bdbabd7209 */ /* 0x004fc40007810000 */
[----:B------:R-:W-:-:S03]  /*a040*/  FSEL R186, R7, RZ, P1 ;  /* 0x000000ff07ba7208 */ /* 0x000fc60000800000 */
[----:B------:R-:W2:Y:S02]  /*a050*/  SHFL.BFLY PT, R148, R189, 0x1, 0x1f ;  /* 0x0c201f00bd947f89 */ /* 0x000ea400000e0000 */
[----:B------:R-:W-:Y:S01]  /*a060*/  MUFU.EX2 R181, R181 ;  /* 0x000000b500b57308 */ /* 0x000fe20000000800 */
[----:B------:R-:W-:-:S07]  /*a070*/  FADD.FTZ R186, -R186, R3 ;  /* 0x00000003baba7221 */ /* 0x000fce0000010100 */
[----:B------:R-:W-:Y:S08]  /*a080*/  MUFU.EX2 R3, R133 ;  /* 0x0000008500037308 */ /* 0x000ff00000000800 */
[----:B------:R-:W-:Y:S01]  /*a090*/  MUFU.EX2 R152, R152 ;  /* 0x0000009800987308 */ /* 0x000fe20000000800 */
[----:B--2---:R-:W-:Y:S01]  /*a0a0*/  FMNMX.FTZ R8, R189, R148, !PT ;  /* 0x00000094bd087209 */ /* 0x004fe20007810000 */
[----:B------:R-:W-:-:S06]  /*a0b0*/  FMUL.FTZ R148, R186, UR42 ;  /* 0x0000002aba947c20 */ /* 0x000fcc0008410000 */
[----:B------:R-:W-:Y:S01]  /*a0c0*/  MUFU.EX2 R153, R153 ;  /* 0x0000009900997308 */ /* 0x000fe20000000800 */
[C---:B------:R-:W-:Y:S01]  /*a0d0*/  FSETP.NEU.FTZ.AND P1, PT, R8.reuse, -INF , PT ;  /* 0xff8000000800780b */ /* 0x040fe20003f3d000 */
[----:B------:R-:W-:-:S05]  /*a0e0*/  FFMA.FTZ R149, R8, R149, -8 ;  /* 0xc100000008957423 */ /* 0x000fca0000010095 */
[----:B------:R-:W-:Y:S01]  /*a0f0*/  FSEL R186, R149, RZ, P1 ;  /* 0x000000ff95ba7208 */ /* 0x000fe20000800000 */
[----:B------:R-:W2:Y:S04]  /*a100*/  MUFU.EX2 R148, R148 ;  /* 0x0000009400947308 */ /* 0x000ea80000000800 */
[----:B------:R-:W-:-:S01]  /*a110*/  FFMA.FTZ R189, R190, UR42, -R186 ;  /* 0x0000002abebd7c23 */ /* 0x000fc200080108ba */
[--C-:B0-----:R-:W-:Y:S01]  /*a120*/  FFMA.FTZ R188, R9, UR42, -R186.reuse ;  /* 0x0000002a09bc7c23 */ /* 0x101fe200080108ba */
[----:B------:R-:W-:-:S01]  /*a130*/  FFMA.FTZ R9, R187, UR42, -R186 ;  /* 0x0000002abb097c23 */ /* 0x000fc200080108ba */
[--C-:B------:R-:W-:Y:S01]  /*a140*/  FFMA.FTZ R190, R191, UR42, -R186.reuse ;  /* 0x0000002abfbe7c23 */ /* 0x100fe200080108ba */
[----:B------:R0:W-:Y:S01]  /*a150*/  MUFU.EX2 R133, R189 ;  /* 0x000000bd00857308 */ /* 0x0001e20000000800 */
[----:B------:R-:W-:-:S01]  /*a160*/  FFMA.FTZ R149, R194, UR42, -R186 ;  /* 0x0000002ac2957c23 */ /* 0x000fc200080108ba */
[--C-:B-1----:R-:W-:Y:S01]  /*a170*/  FFMA.FTZ R192, R195, UR42, -R186.reuse ;  /* 0x0000002ac3c07c23 */ /* 0x102fe200080108ba */
[----:B------:R-:W-:-:S01]  /*a180*/  FFMA.FTZ R187, R198, UR42, -R186 ;  /* 0x0000002ac6bb7c23 */ /* 0x000fc200080108ba */
[--C-:B------:R-:W-:Y:S01]  /*a190*/  FFMA.FTZ R194, R199, UR42, -R186.reuse ;  /* 0x0000002ac7c27c23 */ /* 0x100fe200080108ba */
[----:B------:R-:W-:-:S01]  /*a1a0*/  FFMA.FTZ R191, R158, UR42, -R186 ;  /* 0x0000002a9ebf7c23 */ /* 0x000fc200080108ba */
[--C-:B------:R-:W-:Y:S01]  /*a1b0*/  FFMA.FTZ R158, R162, UR42, -R186.reuse ;  /* 0x0000002aa29e7c23 */ /* 0x100fe200080108ba */
[----:B------:R-:W-:-:S01]  /*a1c0*/  FFMA.FTZ R162, R166, UR42, -R186 ;  /* 0x0000002aa6a27c23 */ /* 0x000fc200080108ba */
[----:B------:R-:W-:Y:S01]  /*a1d0*/  MUFU.EX2 R188, R188 ;  /* 0x000000bc00bc7308 */ /* 0x000fe20000000800 */
[----:B0-----:R-:W-:Y:S01]  /*a1e0*/  FSEL R189, R8, RZ, P1 ;  /* 0x000000ff08bd7208 */ /* 0x001fe20000800000 */
[----:B--2---:R-:W-:Y:S01]  /*a1f0*/  FFMA.FTZ R193, R148, R6, R11 ;  /* 0x0000000694c17223 */ /* 0x004fe2000001000b */
[----:B------:R-:W-:-:S01]  /*a200*/  FFMA.FTZ R170, R170, UR42, -R186 ;  /* 0x0000002aaaaa7c23 */ /* 0x000fc200080108ba */
[--C-:B------:R-:W-:Y:S01]  /*a210*/  FFMA.FTZ R171, R171, UR42, -R186.reuse ;  /* 0x0000002aabab7c23 */ /* 0x100fe200080108ba */
[----:B------:R-:W-:-:S01]  /*a220*/  FFMA.FTZ R174, R174, UR42, -R186 ;  /* 0x0000002aaeae7c23 */ /* 0x000fc200080108ba */
[----:B------:R-:W-:Y:S01]  /*a230*/  FADD.FTZ R189, -R189, R0 ;  /* 0x00000000bdbd7221 */ /* 0x000fe20000010100 */
[----:B------:R-:W-:-:S01]  /*a240*/  FADD.FTZ R193, R10, R193 ;  /* 0x000000c10ac17221 */ /* 0x000fc20000010000 */
[----:B------:R-:W-:Y:S01]  /*a250*/  MUFU.EX2 R9, R9 ;  /* 0x0000000900097308 */ /* 0x000fe20000000800 */
[----:B------:R-:W-:-:S01]  /*a260*/  FFMA.FTZ R175, R175, UR42, -R186 ;  /* 0x0000002aafaf7c23 */ /* 0x000fc200080108ba */
[----:B------:R-:W-:Y:S01]  /*a270*/  FMUL.FTZ R189, R189, UR42 ;  /* 0x0000002abdbd7c20 */ /* 0x000fe20008410000 */
[----:B------:R-:W-:-:S01]  /*a280*/  FADD.FTZ R166, R14, R193 ;  /* 0x000000c10ea67221 */ /* 0x000fc20000010000 */
        /* <DEDUP_REMOVED lines=29> */
[----:B------:R-:W-:-:S01]  /*a460*/  FADD.FTZ R5, R133, R6 ;  /* 0x0000000685057221 */ /* 0x000fc20000010000 */
[--C-:B------:R-:W-:Y:S01]  /*a470*/  FFMA.FTZ R134, R134, UR42, -R186.reuse ;  /* 0x0000002a86867c23 */ /* 0x100fe200080108ba */
[----:B------:R-:W-:-:S02]  /*a480*/  FFMA.FTZ R135, R135, UR42, -R186 ;  /* 0x0000002a87877c23 */ /* 0x000fc400080108ba */
[----:B-1----:R-:W-:-:S03]  /*a490*/  FADD.FTZ R6, R190, R5 ;  /* 0x00000005be067221 */ /* 0x002fc60000010000 */
        /* <DEDUP_REMOVED lines=18> */
[----:B------:R-:W-:-:S01]  /*a5c0*/  FADD.FTZ R5, R169, R6 ;  /* 0x00000006a9057221 */ /* 0x000fc20000010000 */
[----:B0-----:R-:W-:-:S03]  /*a5d0*/  FADD.FTZ R191, R171, R166 ;  /* 0x000000a6abbf7221 */ /* 0x001fc60000010000 */
[----:B------:R-:W-:-:S03]  /*a5e0*/  FADD.FTZ R6, R172, R5 ;  /* 0x00000005ac067221 */ /* 0x000fc60000010000 */
        /* <DEDUP_REMOVED lines=51> */
[----:B--2---:R-:W-:-:S04]  /*a920*/  FADD.FTZ R5, R137, R6 ;  /* 0x0000000689057221 */ /* 0x004fc80000010000 */
[----:B------:R-:W-:-:S03]  /*a930*/  FADD.FTZ R6, R12, R5 ;  /* 0x000000050c067221 */ /* 0x000fc60000010000 */
        /* <DEDUP_REMOVED lines=49> */
[----:B------:R-:W-:Y:S01]  /*ac50*/  FADD.FTZ R6, R3, R6 ;  /* 0x0000000603067221 */ /* 0x000fe20000010000 */
[----:B-1----:R-:W-:-:S04]  /*ac60*/  FADD.FTZ R191, R134, R191 ;  /* 0x000000bf86bf7221 */ /* 0x002fc80000010000 */
[----:B0-----:R-:W-:Y:S01]  /*ac70*/  FADD.FTZ R5, R135, R191 ;  /* 0x000000bf87057221 */ /* 0x001fe20000010000 */
[----:B------:R-:W-:Y:S06]  /*ac80*/  @!P0 BRA `(.L_x_4281) ;  /* 0x0000000000048947 */ /* 0x000fec0003800000 */
[----:B------:R-:W-:Y:S01]  /*ac90*/  BPT.TRAP 0x1 ;  /* 0x000000040000795c */ /* 0x000fe20000300000 */
.L_x_4281:
        /* <DEDUP_REMOVED lines=151> */
.L_x_4264:
[----:B------:R-:W-:Y:S01]  /*b610*/  ULDC UR6, c[0x0][0x448] ;  /* 0x0001120000067ab9 */ /* 0x000fe20000000800 */
[----:B------:R-:W-:Y:S01]  /*b620*/  IADD3 R7, R18, 0x1, -R19 ;  /* 0x0000000112077810 */ /* 0x000fe20007ffe813 */
[----:B------:R-:W-:Y:S01]  /*b630*/  UISETP.NE.AND UP0, UPT, UR6, 0x1, UPT ;  /* 0x000000010600788c */ /* 0x000fe2000bf05270 */
[----:B------:R-:W-:Y:S02]  /*b640*/  ULDC UR15, c[0x0][0x9e4] ;  /* 0x00027900000f7ab9 */ /* 0x000fe40000000800 */
[----:B------:R-:W-:Y:S01]  /*b650*/  R2UR UR11, R7 ;  /* 0x00000000070b72ca */ /* 0x000fe200000e0000 */
[----:B------:R-:W-:Y:S02]  /*b660*/  UISETP.GE.AND UP1, UPT, UR15, 0x1, UPT ;  /* 0x000000010f00788c */ /* 0x000fe4000bf26270 */
[----:B------:R-:W-:-:S04]  /*b670*/  UIADD3 UR10, UR36, 0x7f, URZ ;  /* 0x0000007f240a7890 */ /* 0x000fc8000fffe03f */
[----:B------:R-:W-:Y:S01]  /*b680*/  PLOP3.LUT P1, PT, PT, PT, UP1, 0x40, 0x0 ;  /* 0x000000000000781c */ /* 0x000fe20003f2e818 */
[----:B------:R-:W-:Y:S01]  /*b690*/  @UP0 ULDC UR6, c[0x0][0x44c] ;  /* 0x0001130000060ab9 */ /* 0x000fe20000000800 */
[----:B------:R-:W-:Y:S01]  /*b6a0*/  @UP0 ULDC UR14, c[0x0][0x450] ;  /* 0x00011400000e0ab9 */ /* 0x000fe20000000800 */
[----:B------:R-:W-:-:S04]  /*b6b0*/  UIMAD.WIDE.U32 UR6, UR10, UR6, URZ ;  /* 0x000000060a0672a5 */ /* 0x000fc8000f8e003f */
[----:B------:R-:W-:-:S04]  /*b6c0*/  @UP0 USHF.R.U32.HI UR10, URZ, UR14, UR7 ;  /* 0x0000000e3f0a0299 */ /* 0x000fc80008011607 */
[----:B------:R-:W-:-:S04]  /*b6d0*/  UIADD3 UR10, UR11, UR10, URZ ;  /* 0x0000000a0b0a7290 */ /* 0x000fc8000fffe03f */
[----:B------:R-:W-:Y:S01]  /*b6e0*/  UIADD3 UR56, UR10, -UR56, URZ ;  /* 0x800000380a387290 */ /* 0x000fe2000fffe03f */
[----:B------:R-:W-:Y:S11]  /*b6f0*/  @P1 BRA `(.L_x_4283) ;  /* 0x0000000000481947 */ /* 0x000ff60003800000 */
        /* <DEDUP_REMOVED lines=11> */
.L_x_4284:
[----:B------:R-:W-:-:S11]  /*b7b0*/  UISETP.NE.AND UP2, UPT, UR15, 0x1, UPT ;  /* 0x000000010f00788c */ /* 0x000fd6000bf45270 */
[----:B------:R-:W-:Y:S02]  /*b7c0*/  @UP2 ULDC.64 UR6, c[0x0][0x9e8] ;  /* 0x00027a0000062ab9 */ /* 0x000fe40000000a00 */
[----:B------:R-:W-:-:S04]  /*b7d0*/  UIMAD.WIDE.U32 UR10, UR14, UR6, URZ ;  /* 0x000000060e0a72a5 */ /* 0x000fc8000f8e003f */
[----:B------:R-:W-:-:S12]  /*b7e0*/  @UP2 USHF.R.U32.HI UR14, URZ, UR7, UR11 ;  /* 0x000000073f0e2299 */ /* 0x000fd8000801160b */
.L_x_4285:
[----:B------:R-:W-:-:S04]  /*b7f0*/  UIMAD UR14, UR14, UR15, URZ ;  /* 0x0000000f0e0e72a4 */ /* 0x000fc8000f8e023f */
[----:B------:R-:W-:-:S04]  /*b800*/  UISETP.LT.AND UP2, UPT, UR56, UR14, UPT ;  /* 0x0000000e3800728c */ /* 0x000fc8000bf41270 */
[----:B------:R-:W-:-:S12]  /*b810*/  USEL UR56, UR56, UR14, !UP2 ;  /* 0x0000000e38387287 */ /* 0x000fd8000d000000 */
.L_x_4283:
        /* <DEDUP_REMOVED lines=10> */
[----:B------:R-:W-:Y:S01]  /*b8c0*/  IMAD.MOV.U32 R7, RZ, RZ, R3 ;  /* 0x000000ffff077224 */ /* 0x000fe200078e0003 */
[----:B------:R-:W-:-:S06]  /*b8d0*/  UMOV UR56, UR54 ;  /* 0x0000003600387c82 */ /* 0x000fcc0008000000 */
.L_x_4296:
[----:B------:R-:W-:Y:S01]  /*b8e0*/  ISETP.NE.AND P2, PT, RZ, UR45, PT ;  /* 0x0000002dff007c0c */ /* 0x000fe2000bf45270 */
[----:B------:R-:W-:-:S04]  /*b8f0*/  UISETP.NE.AND UP2, UPT, UR56, 0x1, UPT ;  /* 0x000000013800788c */ /* 0x000fc8000bf45270 */
[----:B------:R-:W-:-:S04]  /*b900*/  USEL UR50, URZ, 0x1, UP2 ;  /* 0x000000013f327887 */ /* 0x000fc80009000000 */
[----:B------:R-:W-:-:S04]  /*b910*/  ULOP3.LUT UR50, UR57, UR50, URZ, 0x3c, !UPT ;  /* 0x0000003239327292 */ /* 0x000fc8000f8e3c3f */
[----:B------:R-:W-:Y:S08]  /*b920*/  @P2 BRA `(.L_x_4287) ;  /* 0x0000000000382947 */ /* 0x000ff00003800000 */
[----:B------:R-:W-:Y:S05]  /*b930*/  @!P0 BRA `(.L_x_4288) ;  /* 0x0000000000048947 */ /* 0x000fea0003800000 */
[----:B------:R-:W-:Y:S01]  /*b940*/  BPT.TRAP 0x1 ;  /* 0x000000040000795c */ /* 0x000fe20000300000 */
.L_x_4288:
        /* <DEDUP_REMOVED lines=9> */
.L_x_4289:
[----:B-1----:R-:W-:Y:S05]  /*b9e0*/  @P1 BRA `(.L_x_4287) ;  /* 0x0000000000081947 */ /* 0x002fea0003800000 */
[----:B------:R-:W1:Y:S02]  /*b9f0*/  SYNCS.PHASECHK.TRANS64.TRYWAIT P1, [UR6+0x33430], R0 ;  /* 0x03343000ff0075a7 */ /* 0x000e640008020146 */
[----:B-1----:R-:W-:Y:S05]  /*ba00*/  @!P1 BRA `(.L_x_4290) ;  /* 0x0000014c00f49947 */ /* 0x002fea0003800000 */
.L_x_4287:
[----:B-1----:R-:W1:Y:S01]  /*ba10*/  S2R R3, SR_TID.X ;  /* 0x0000000000037919 */ /* 0x002e620000002100 */
        /* <DEDUP_REMOVED lines=21> */
[----:B-1----:R-:W-:Y:S01]  /*bb70*/  SHF.R.U32.HI R3, RZ, 0x7, R3 ;  /* 0x00000007ff037819 */ /* 0x002fe20000011603 */
[----:B------:R-:W-:Y:S01]  /*bb80*/  UMOV UR19, 0x80000020 ;  /* 0x8000002000137882 */ /* 0x000fe20000000000 */
[----:B------:R-:W-:Y:S01]  /*bb90*/  UIADD3 UR22, UR58, 0x502, URZ ;  /* 0x000005023a167890 */ /* 0x000fe2000fffe03f */
[----:B------:R-:W-:-:S02]  /*bba0*/  UMOV UR23, 0x80000020 ;  /* 0x8000002000177882 */ /* 0x000fc40000000000 */
        /* <DEDUP_REMOVED lines=165> */
.L_x_4292:
[----:B------:R-:W-:Y:S01]  /*c600*/  ULEA UR6, UR56, UR41, 0x3 ;  /* 0x0000002938067291 */ /* 0x000fe2000f8e183f */
[----:B------:R-:W-:-:S05]  /*c610*/  IMAD.U32 R0, RZ, RZ, UR57 ;  /* 0x00000039ff007e24 */ /* 0x000fca000f8e00ff */
[----:B------:R-:W-:-:S04]  /*c620*/  SHF.L.U32 R0, R0, 0x1f, RZ ;  /* 0x0000001f00007819 */ /* 0x000fc800000006ff */
[----:B------:R0:W1:Y:S01]  /*c630*/  SYNCS.PHASECHK.TRANS64.TRYWAIT P1, [UR6+0x33450], R0 ;  /* 0x03345000ff0075a7 */ /* 0x0000620008020146 */
[----:B------:R-:W-:Y:S05]  /*c640*/  @!P0 BRA `(.L_x_4293) ;  /* 0x0000000000048947 */ /* 0x000fea0003800000 */
[----:B------:R-:W-:Y:S01]  /*c650*/  BPT.TRAP 0x1 ;  /* 0x000000040000795c */ /* 0x000fe20000300000 */
.L_x_4293:
[----:B-1----:R-:W-:Y:S05]  /*c660*/  @P1 BRA `(.L_x_4291) ;  /* 0x0000000000081947 */ /* 0x002fea0003800000 */
[----:B------:R-:W1:Y:S02]  /*c670*/  SYNCS.PHASECHK.TRANS64.TRYWAIT P1, [UR6+0x33450], R0 ;  /* 0x03345000ff0075a7 */ /* 0x000e640008020146 */
[----:B-1----:R-:W-:Y:S05]  /*c680*/  @!P1 BRA `(.L_x_4294) ;  /* 0x0000014000ec9947 */ /* 0x002fea0003800000 */
.L_x_4291:
[----:B------:R-:W-:Y:S01]  /*c690*/  UIADD3 UR6, UR41, 0x200, URZ ;  /* 0x0000020029067890 */ /* 0x000fe2000fffe03f */
[----:B------:R-:W-:Y:S01]  /*c6a0*/  WARPGROUP.ARRIVE ;  /* 0x00000000000079c5 */ /* 0x000fe20000000000 */
[----:B------:R-:W-:Y:S01]  /*c6b0*/  UMOV UR7, 0xc0000010 ;  /* 0xc000001000077882 */ /* 0x000fe20000000000 */
[----:B01----:R-:W-:Y:S01]  /*c6c0*/  FMNMX.FTZ R0, R184, R7, !PT ;  /* 0x00000007b8007209 */ /* 0x003fe20007810000 */
[----:B------:R-:W-:Y:S01]  /*c6d0*/  USHF.R.U32.HI UR6, URZ, 0x4, UR6 ;  /* 0x000000043f067899 */ /* 0x000fe20008011606 */
[----:B------:R-:W-:Y:S02]  /*c6e0*/  FMNMX.FTZ R8, R186, R9, !PT ;  /* 0x00000009ba087209 */ /* 0x000fe40007810000 */
[----:B------:R-:W0:Y:S01]  /*c6f0*/  S2R R234, SR_TID.X ;  /* 0x0000000000ea7919 */ /* 0x000e220000002100 */
[----:B------:R-:W-:Y:S01]  /*c700*/  FMNMX.FTZ R3, R185, R0, !PT ;  /* 0x00000000b9037209 */ /* 0x000fe20007810000 */
[----:B------:R-:W-:Y:S01]  /*c710*/  ULOP3.LUT UR6, UR6, 0x3fff, URZ, 0xc0, !UPT ;  /* 0x00003fff06067892 */ /* 0x000fe2000f8ec03f */
[----:B------:R-:W-:-:S02]  /*c720*/  FMNMX.FTZ R11, R187, R8, !PT ;  /* 0x00000008bb0b7209 */ /* 0x000fc40007810000 */
[----:B------:R-:W-:Y:S01]  /*c730*/  FMNMX.FTZ R0, R188, R3, !PT ;  /* 0x00000003bc007209 */ /* 0x000fe20007810000 */
[----:B------:R-:W-:Y:S01]  /*c740*/  ULOP3.LUT UR6, UR6, 0x10000, URZ, 0xfc, !UPT ;  /* 0x0001000006067892 */ /* 0x000fe2000f8efc3f */
[----:B------:R-:W-:Y:S02]  /*c750*/  FMNMX.FTZ R8, R190, R11, !PT ;  /* 0x0000000bbe087209 */ /* 0x000fe40007810000 */
[----:B------:R-:W-:Y:S01]  /*c760*/  FMNMX.FTZ R3, R189, R0, !PT ;  /* 0x00000000bd037209 */ /* 0x000fe20007810000 */
[----:B------:R-:W-:Y:S01]  /*c770*/  UIMAD UR10, UR56, 0x780, UR6 ;  /* 0x00000780380a78a4 */ /* 0x000fe2000f8e0206 */
[----:B------:R-:W-:Y:S02]  /*c780*/  FMNMX.FTZ R11, R191, R8, !PT ;  /* 0x00000008bf0b7209 */ /* 0x000fe40007810000 */
[----:B------:R-:W-:Y:S02]  /*c790*/  FMNMX.FTZ R0, R192, R3, !PT ;  /* 0x00000003c0007209 */ /* 0x000fe40007810000 */
[----:B------:R-:W-:-:S02]  /*c7a0*/  FMNMX.FTZ R8, R194, R11, !PT ;  /* 0x0000000bc2087209 */ /* 0x000fc40007810000 */
[----:B------:R-:W-:Y:S01]  /*c7b0*/  UMOV UR6, UR10 ;  /* 0x0000000a00067c82 */ /* 0x000fe20008000000 */
[----:B------:R-:W-:Y:S01]  /*c7c0*/  FMNMX.FTZ R3, R193, R0, !PT ;  /* 0x00000000c1037209 */ /* 0x000fe20007810000 */
[----:B------:R-:W-:Y:S01]  /*c7d0*/  QGMMA.64x192x32.F32.E4M3.E4M3 R24, R216, gdesc[UR4], R24, gsb0 ;  /* 0x02e00004d8187df3 */ /* 0x000fe20008000818 */
[----:B------:R-:W-:Y:S01]  /*c7e0*/  UIADD3 UR6, UR10, 0x180, URZ ;  /* 0x000001800a067890 */ /* 0x000fe2000fffe03f */
[----:B------:R-:W-:Y:S01]  /*c7f0*/  FMNMX.FTZ R11, R195, R8, !PT ;  /* 0x00000008c30b7209 */ /* 0x000fe20007810000 */
[----:B------:R-:W-:Y:S01]  /*c800*/  UMOV UR7, 0xc0000010 ;  /* 0xc000001000077882 */ /* 0x000fe20000000000 */
        /* <DEDUP_REMOVED lines=130> */
[----:B------:R-:W-:Y:S02]  /*d030*/  MUFU.EX2 R7, R7 ;  /* 0x0000000700077308 */ /* 0x000fe40000000800 */
[----:B------:R-:W-:-:S01]  /*d040*/  FFMA.FTZ R185, R186, UR42, -R133 ;  /* 0x0000002abab97c23 */ /* 0x000fc20008010885 */
[--C-:B------:R-:W-:Y:S01]  /*d050*/  FFMA.FTZ R184, R187, UR42, -R133.reuse ;  /* 0x0000002abbb87c23 */ /* 0x100fe20008010885 */
[----:B------:R-:W-:-:S01]  /*d060*/  FFMA.FTZ R186, R190, UR42, -R133 ;  /* 0x0000002abeba7c23 */ /* 0x000fc20008010885 */
[--C-:B------:R-:W-:Y:S01]  /*d070*/  FFMA.FTZ R187, R191, UR42, -R133.reuse ;  /* 0x0000002abfbb7c23 */ /* 0x100fe20008010885 */
[----:B------:R-:W-:-:S01]  /*d080*/  FFMA.FTZ R188, R194, UR42, -R133 ;  /* 0x0000002ac2bc7c23 */ /* 0x000fc20008010885 */
[--C-:B------:R-:W-:Y:S01]  /*d090*/  FFMA.FTZ R189, R195, UR42, -R133.reuse ;  /* 0x0000002ac3bd7c23 */ /* 0x100fe20008010885 */
        /* <DEDUP_REMOVED lines=22> */
[----:B------:R-:W-:Y:S01]  /*d200*/  FFMA.FTZ R139, R139, UR42, -R133 ;  /* 0x0000002a8b8b7c23 */ /* 0x000fe20008010885 */
[----:B------:R-:W-:Y:S01]  /*d210*/  IADD3 R194, -R234, 0xb, RZ ;  /* 0x0000000beac27810 */ /* 0x000fe20007ffe1ff */
[----:B------:R-:W2:Y:S01]  /*d220*/  MUFU.EX2 R11, R11 ;  /* 0x0000000b000b7308 */ /* 0x000ea20000000800 */
[----:B0-----:R-:W-:-:S01]  /*d230*/  FFMA.FTZ R6, R7, R6, R10 ;  /* 0x0000000607067223 */ /* 0x001fc2000001000a */
[----:B------:R-:W0:Y:S01]  /*d240*/  S2R R234, SR_TID.X ;  /* 0x0000000000ea7919 */ /* 0x000e220000002100 */
[----:B------:R-:W-:-:S01]  /*d250*/  FFMA.FTZ R142, R142, UR42, -R133 ;  /* 0x0000002a8e8e7c23 */ /* 0x000fc20008010885 */
[--C-:B------:R-:W-:Y:S01]  /*d260*/  FFMA.FTZ R143, R143, UR42, -R133.reuse ;  /* 0x0000002a8f8f7c23 */ /* 0x100fe20008010885 */
[----:B------:R-:W-:-:S01]  /*d270*/  FFMA.FTZ R146, R146, UR42, -R133 ;  /* 0x0000002a92927c23 */ /* 0x000fc20008010885 */
[--C-:B------:R-:W-:Y:S01]  /*d280*/  FFMA.FTZ R147, R147, UR42, -R133.reuse ;  /* 0x0000002a93937c23 */ /* 0x100fe20008010885 */
[----:B------:R-:W-:-:S01]  /*d290*/  FFMA.FTZ R150, R150, UR42, -R133 ;  /* 0x0000002a96967c23 */ /* 0x000fc20008010885 */
[----:B------:R-:W3:Y:S01]  /*d2a0*/  MUFU.EX2 R184, R184 ;  /* 0x000000b800b87308 */ /* 0x000ee20000000800 */
[----:B-1----:R-:W-:-:S01]  /*d2b0*/  FFMA.FTZ R5, R8, R5, R185 ;  /* 0x0000000508057223 */ /* 0x002fc200000100b9 */
[--C-:B------:R-:W-:Y:S01]  /*d2c0*/  FFMA.FTZ R151, R151, UR42, -R133.reuse ;  /* 0x0000002a97977c23 */ /* 0x100fe20008010885 */
[----:B------:R-:W-:-:S01]  /*d2d0*/  FFMA.FTZ R122, R122, UR42, -R133 ;  /* 0x0000002a7a7a7c23 */ /* 0x000fc20008010885 */
[--C-:B------:R-:W-:Y:S01]  /*d2e0*/  FFMA.FTZ R123, R123, UR42, -R133.reuse ;  /* 0x0000002a7b7b7c23 */ /* 0x100fe20008010885 */
[----:B------:R-:W-:-:S01]  /*d2f0*/  FFMA.FTZ R126, R126, UR42, -R133 ;  /* 0x0000002a7e7e7c23 */ /* 0x000fc20008010885 */
[----:B------:R-:W-:Y:S01]  /*d300*/  FFMA.FTZ R127, R127, UR42, -R133 ;  /* 0x0000002a7f7f7c23 */ /* 0x000fe20008010885 */
[----:B------:R-:W-:Y:S01]  /*d310*/  IMAD.U32 R195, RZ, RZ, UR54 ;  /* 0x00000036ffc37e24 */ /* 0x000fe2000f8e00ff */
[----:B------:R-:W1:Y:S01]  /*d320*/  MUFU.EX2 R12, R12 ;  /* 0x0000000c000c7308 */ /* 0x000e620000000800 */
[----:B--2---:R-:W-:-:S01]  /*d330*/  FADD.FTZ R193, R11, R6 ;  /* 0x000000060bc17221 */ /* 0x004fc20000010000 */
[--C-:B------:R-:W-:Y:S01]  /*d340*/  FFMA.FTZ R130, R130, UR42, -R133.reuse ;  /* 0x0000002a82827c23 */ /* 0x100fe20008010885 */
[----:B------:R-:W-:-:S01]  /*d350*/  FFMA.FTZ R131, R131, UR42, -R133 ;  /* 0x0000002a83837c23 */ /* 0x000fc20008010885 */
[--C-:B------:R-:W-:Y:S01]  /*d360*/  FFMA.FTZ R134, R134, UR42, -R133.reuse ;  /* 0x0000002a86867c23 */ /* 0x100fe20008010885 */
[----:B------:R-:W-:-:S03]  /*d370*/  FFMA.FTZ R133, R135, UR42, -R133 ;  /* 0x0000002a87857c23 */ /* 0x000fc60008010885 */
[----:B------:R-:W2:Y:S01]  /*d380*/  MUFU.EX2 R186, R186 ;  /* 0x000000ba00ba7308 */ /* 0x000ea20000000800 */
[----:B---3--:R-:W-:-:S07]  /*d390*/  FADD.FTZ R5, R184, R5 ;  /* 0x00000005b8057221 */ /* 0x008fce0000010000 */
[----:B------:R-:W3:Y:S01]  /*d3a0*/  MUFU.EX2 R13, R13 ;  /* 0x0000000d000d7308 */ /* 0x000ee20000000800 */
[----:B-1----:R-:W-:-:S01]  /*d3b0*/  FADD.FTZ R6, R12, R193 ;  /* 0x000000c10c067221 */ /* 0x002fc20000010000 */
[----:B0-----:R-:W-:-:S06]  /*d3c0*/  LOP3.LUT P1, RZ, R234, 0x7f, RZ, 0xc0, !PT ;  /* 0x0000007feaff7812 */ /* 0x001fcc000782c0ff */
[----:B------:R-:W0:Y:S01]  /*d3d0*/  MUFU.EX2 R187, R187 ;  /* 0x000000bb00bb7308 */ /* 0x000e220000000800 */
[----:B--2---:R-:W-:-:S06]  /*d3e0*/  FADD.FTZ R192, R186, R5 ;  /* 0x00000005bac07221 */ /* 0x004fcc0000010000 */
[----:B------:R-:W-:Y:S01]  /*d3f0*/  @!P1 LEA R195, R195, UR41, 0x3 ;  /* 0x00000029c3c39c11 */ /* 0x000fe2000f8e18ff */
[----:B------:R-:W1:Y:S01]  /*d400*/  MUFU.EX2 R14, R14 ;  /* 0x0000000e000e7308 */ /* 0x000e620000000800 */
[----:B---3--:R-:W-:-:S07]  /*d410*/  FADD.FTZ R5, R13, R6 ;  /* 0x000000060d057221 */ /* 0x008fce0000010000 */
        /* <DEDUP_REMOVED lines=24> */
[----:B------:R-:W-:Y:S01]  /*d5a0*/  QGMMA.64x192x32.F32.E4M3.E4M3 R24, R208, gdesc[UR4], R24, gsb0 ;  /* 0x02e00004d0187df3 */ /* 0x000fe20008000818 */
[----:B------:R-:W-:Y:S01]  /*d5b0*/  UIADD3 UR6, UR10, 0x480, URZ ;  /* 0x000004800a067890 */ /* 0x000fe2000fffe03f */
[----:B------:R-:W-:-:S04]  /*d5c0*/  UMOV UR7, 0xc0000010 ;  /* 0xc000001000077882 */ /* 0x000fc80000000000 */
        /* <DEDUP_REMOVED lines=99> */
[----:B------:R-:W-:-:S05]  /*dc00*/  @!P1 VIADD R5, R195, 0x33440 ;  /* 0x00033440c3059836 */ /* 0x000fca0000000000 */
[----:B------:R-:W-:Y:S01]  /*dc10*/  @!P1 PRMT R5, RZ, 0x654, R5 ;  /* 0x00000654ff059816 */ /* 0x000fe20000000005 */
[----:B------:R-:W0:Y:S01]  /*dc20*/  MUFU.EX2 R123, R123 ;  /* 0x0000007b007b7308 */ /* 0x000e220000000800 */
[----:B-1----:R-:W-:-:S07]  /*dc30*/  FADD.FTZ R192, R122, R193 ;  /* 0x000000c17ac07221 */ /* 0x002fce0000010000 */
[----:B------:R-:W1:Y:S01]  /*dc40*/  MUFU.EX2 R124, R124 ;  /* 0x0000007c007c7308 */ /* 0x000e620000000800 */
[----:B--2---:R-:W-:-:S07]  /*dc50*/  FADD.FTZ R193, R121, R6 ;  /* 0x0000000679c17221 */ /* 0x004fce0000010000 */
[----:B------:R-:W2:Y:S01]  /*dc60*/  MUFU.EX2 R126, R126 ;  /* 0x0000007e007e7308 */ /* 0x000ea20000000800 */
[----:B0-----:R-:W-:-:S07]  /*dc70*/  FADD.FTZ R195, R123, R192 ;  /* 0x000000c07bc37221 */ /* 0x001fce0000010000 */
[----:B------:R-:W-:Y:S01]  /*dc80*/  MUFU.EX2 R125, R125 ;  /* 0x0000007d007d7308 */ /* 0x000fe20000000800 */
[----:B-1----:R-:W-:-:S07]  /*dc90*/  FADD.FTZ R6, R124, R193 ;  /* 0x000000c17c067221 */ /* 0x002fce0000010000 */
[----:B------:R-:W0:Y:S01]  /*dca0*/  MUFU.EX2 R127, R127 ;  /* 0x0000007f007f7308 */ /* 0x000e220000000800 */
[----:B--2---:R-:W-:-:S01]  /*dcb0*/  FADD.FTZ R192, R126, R195 ;  /* 0x000000c37ec07221 */ /* 0x004fc20000010000 */
[----:B------:R-:W-:Y:S02]  /*dcc0*/  WARPGROUP.DEPBAR.LE gsb0, 0x0 ;  /* 0x00008000000079c5 */ /* 0x000fe40000010000 */
[----:B------:R-:W-:-:S04]  /*dcd0*/  WARPGROUP.ARRIVE ;  /* 0x00000000000079c5 */ /* 0x000fc80000000000 */
[----:B------:R-:W-:Y:S02]  /*dce0*/  MUFU.EX2 R128, R128 ;  /* 0x0000008000807308 */ /* 0x000fe40000000800 */
[----:B------:R-:W-:Y:S01]  /*dcf0*/  QGMMA.64x192x32.F32.E4M3.E4M3 R24, R200, gdesc[UR4], R24, gsb0 ;  /* 0x02e00004c8187df3 */ /* 0x000fe20008000818 */
[----:B0-----:R-:W-:-:S05]  /*dd00*/  FADD.FTZ R135, R127, R192 ;  /* 0x000000c07f877221 */ /* 0x001fca0000010000 */
[----:B------:R-:W0:Y:S08]  /*dd10*/  MUFU.EX2 R130, R130 ;  /* 0x0000008200827308 */ /* 0x000e300000000800 */
        /* <DEDUP_REMOVED lines=11> */
[----:B------:R2:W-:Y:S02]  /*ddd0*/  @!P1 SYNCS.ARRIVE.TRANS64.RED.A1T0 RZ, [R5+URZ], RZ ;  /* 0x000000ff05ff99a7 */ /* 0x0005e4000810043f */
[----:B--2---:R-:W-:-:S04]  /*dde0*/  FADD.FTZ R5, R125, R6 ;  /* 0x000000067d057221 */ /* 0x004fc80000010000 */
[----:B------:R-:W-:-:S04]  /*ddf0*/  FADD.FTZ R6, R128, R5 ;  /* 0x0000000580067221 */ /* 0x000fc80000010000 */
[----:B------:R-:W-:-:S04]  /*de00*/  FADD.FTZ R5, R129, R6 ;  /* 0x0000000681057221 */ /* 0x000fc80000010000 */
[----:B------:R-:W-:Y:S01]  /*de10*/  FADD.FTZ R6, R132, R5 ;  /* 0x0000000584067221 */ /* 0x000fe20000010000 */
[----:B-1----:R-:W-:-:S03]  /*de20*/  FADD.FTZ R5, R133, R135 ;  /* 0x0000008785057221 */ /* 0x002fc60000010000 */
[----:B------:R-:W-:Y:S01]  /*de30*/  FADD.FTZ R6, R9, R6 ;  /* 0x0000000609067221 */ /* 0x000fe20000010000 */
[----:B0-----:R-:W-:Y:S06]  /*de40*/  @!P0 BRA `(.L_x_4295) ;  /* 0x0000000000048947 */ /* 0x001fec0003800000 */
[----:B------:R-:W-:Y:S01]  /*de50*/  BPT.TRAP 0x1 ;  /* 0x000000040000795c */ /* 0x000fe20000300000 */
.L_x_4295:
        /* <DEDUP_REMOVED lines=147> */
.L_x_4286:
[----:B------:R-:W-:-:S13]  /*e790*/  ISETP.GE.AND P1, PT, R4, UR39, PT ;  /* 0x0000002704007c0c */ /* 0x000fda000bf26270 */
[----:B------:R-:W-:Y:S05]  /*e7a0*/  @!P1 BRA `(.L_x_4297) ;  /* 0x0000004800ec9947 */ /* 0x000fea0003800000 */
[----:B------:R-:W-:Y:S01]  /*e7b0*/  IMAD.MOV.U32 R10, RZ, RZ, R0 ;  /* 0x000000ffff0a7224 */ /* 0x000fe200078e0000 */
[----:B------:R-:W-:Y:S01]  /*e7c0*/  UMOV UR58, UR54 ;  /* 0x00000036003a7c82 */ /* 0x000fe20008000000 */
[----:B------:R-:W-:Y:S01]  /*e7d0*/  IMAD.MOV.U32 R7, RZ, RZ, R3 ;  /* 0x000000ffff077224 */ /* 0x000fe200078e0003 */
[----:B------:R-:W-:Y:S01]  /*e7e0*/  UMOV UR59, UR50 ;  /* 0x00000032003b7c82 */ /* 0x000fe20008000000 */
[----:B------:R-:W-:Y:S01]  /*e7f0*/  ULDC UR54, c[0x0][0x9e4] ;  /* 0x0002790000367ab9 */ /* 0x000fe20000000800 */
[----:B------:R-:W-:Y:S01]  /*e800*/  ULDC UR56, c[0x0][0x9dc] ;  /* 0x0002770000387ab9 */ /* 0x000fe20000000800 */
[----:B------:R-:W-:-:S05]  /*e810*/  ULDC UR55, c[0x0][0x9e0] ;  /* 0x0002780000377ab9 */ /* 0x000fca0000000800 */
.L_x_4315:
[----:B------:R-:W-:Y:S01]  /*e820*/  ISETP.NE.AND P2, PT, RZ, UR45, PT ;  /* 0x0000002dff007c0c */ /* 0x000fe2000bf45270 */
[----:B------:R-:W-:-:S04]  /*e830*/  UISETP.NE.AND UP2, UPT, UR58, 0x1, UPT ;  /* 0x000000013a00788c */ /* 0x000fc8000bf45270 */
[----:B------:R-:W-:-:S04]  /*e840*/  USEL UR50, URZ, 0x1, UP2 ;  /* 0x000000013f327887 */ /* 0x000fc80009000000 */
[----:B------:R-:W-:-:S04]  /*e850*/  ULOP3.LUT UR50, UR59, UR50, URZ, 0x3c, !UPT ;  /* 0x000000323b327292 */ /* 0x000fc8000f8e3c3f */
[----:B------:R-:W-:Y:S08]  /*e860*/  @P2 BRA `(.L_x_4298) ;  /* 0x0000000000382947 */ /* 0x000ff00003800000 */
[----:B------:R-:W-:Y:S05]  /*e870*/  @!P0 BRA `(.L_x_4299) ;  /* 0x0000000000048947 */ /* 0x000fea0003800000 */
[----:B------:R-:W-:Y:S01]  /*e880*/  BPT.TRAP 0x1 ;  /* 0x000000040000795c */ /* 0x000fe20000300000 */
.L_x_4299:
        /* <DEDUP_REMOVED lines=9> */
.L_x_4300:
[----:B-1----:R-:W-:Y:S05]  /*e920*/  @P1 BRA `(.L_x_4298) ;  /* 0x0000000000081947 */ /* 0x002fea0003800000 */
[----:B------:R-:W1:Y:S02]  /*e930*/  SYNCS.PHASECHK.TRANS64.TRYWAIT P1, [UR6+0x33430], R0 ;  /* 0x03343000ff0075a7 */ /* 0x000e640008020146 */
[----:B-1----:R-:W-:Y:S05]  /*e940*/  @!P1 BRA `(.L_x_4301) ;  /* 0x0000012000549947 */ /* 0x002fea0003800000 */
.L_x_4298:
        /* <DEDUP_REMOVED lines=191> */
.L_x_4303:
[----:B------:R-:W-:Y:S01]  /*f540*/  ULEA UR6, UR58, UR41, 0x3 ;  /* 0x000000293a067291 */ /* 0x000fe2000f8e183f */
[----:B------:R-:W-:-:S05]  /*f550*/  IMAD.U32 R0, RZ, RZ, UR59 ;  /* 0x0000003bff007e24 */ /* 0x000fca000f8e00ff */
[----:B------:R-:W-:-:S04]  /*f560*/  SHF.L.U32 R0, R0, 0x1f, RZ ;  /* 0x0000001f00007819 */ /* 0x000fc800000006ff */
[----:B------:R0:W1:Y:S01]  /*f570*/  SYNCS.PHASECHK.TRANS64.TRYWAIT P1, [UR6+0x33450], R0 ;  /* 0x03345000ff0075a7 */ /* 0x0000620008020146 */
[----:B------:R-:W-:Y:S05]  /*f580*/  @!P0 BRA `(.L_x_4304) ;  /* 0x0000000000048947 */ /* 0x000fea0003800000 */
[----:B------:R-:W-:Y:S01]  /*f590*/  BPT.TRAP 0x1 ;  /* 0x000000040000795c */ /* 0x000fe20000300000 */
.L_x_4304:
[----:B-1----:R-:W-:Y:S05]  /*f5a0*/  @P1 BRA `(.L_x_4302) ;  /* 0x0000000000081947 */ /* 0x002fea0003800000 */
[----:B------:R-:W1:Y:S02]  /*f5b0*/  SYNCS.PHASECHK.TRANS64.TRYWAIT P1, [UR6+0x33450], R0 ;  /* 0x03345000ff0075a7 */ /* 0x000e640008020146 */
[----:B-1----:R-:W-:Y:S05]  /*f5c0*/  @!P1 BRA `(.L_x_4305) ;  /* 0x00000114004c9947 */ /* 0x002fea0003800000 */
.L_x_4302:
        /* <DEDUP_REMOVED lines=57> */
[----:B-1----:R-:W-:Y:S01]  /*f960*/  IMAD.IADD R3, R12, 0x1, R21 ;  /* 0x000000010c037824 */ /* 0x002fe200078e0215 */
[----:B------:R-:W-:Y:S06]  /*f970*/  @P1 BRA `(.L_x_4306) ;  /* 0x0000000000541947 */ /* 0x000fec0003800000 */
        /* <DEDUP_REMOVED lines=12> */
.L_x_4308:
[----:B------:R-:W-:-:S05]  /*fa40*/  IMAD.U32 R20, RZ, RZ, UR54 ;  /* 0x00000036ff147e24 */ /* 0x000fca000f8e00ff */
[----:B------:R-:W-:-:S13]  /*fa50*/  ISETP.NE.AND P1, PT, R20, 0x1, PT ;  /* 0x000000011400780c */ /* 0x000fda0003f25270 */
[----:B------:R-:W0:Y:S02]  /*fa60*/  @P1 LDC.64 R8, c[0x0][0x9e8] ;  /* 0x00027a00ff081b82 */ /* 0x000e240000000a00 */
[----:B0-----:R-:W-:-:S05]  /*fa70*/  @P1 IMAD.HI.U32 R8, R21, R8, RZ ;  /* 0x0000000815081227 */ /* 0x001fca00078e00ff */
[----:B------:R-:W-:-:S07]  /*fa80*/  @P1 SHF.R.U32.HI R21, RZ, R9, R8 ;  /* 0x00000009ff151219 */ /* 0x000fce0000011608 */
.L_x_4309:
[----:B------:R-:W-:Y:S05]  /*fa90*/  BSYNC B0 ;  /* 0x0000000000007941 */ /* 0x000fea0003800000 */
.L_x_4307:
[----:B------:R-:W-:-:S05]  /*faa0*/  IMAD R8, R21, R20, R0 ;  /* 0x0000001415087224 */ /* 0x000fca00078e0200 */
[----:B------:R-:W-:Y:S02]  /*fab0*/  VIADDMNMX R11, R8, R20, R11, PT ;  /* 0x00000014080b7246 */ /* 0x000fe4000380010b */
[----:B------:R-:W-:-:S07]  /*fac0*/  VIMNMX R3, R3, R8, !PT ;  /* 0x0000000803037248 */ /* 0x000fce0007fe0100 */
.L_x_4306:
        /* <DEDUP_REMOVED lines=247> */
.L_x_4312:
[----:B------:R-:W-:-:S05]  /*10a40*/  IMAD.U32 R11, RZ, RZ, UR54 ;  /* 0x00000036ff0b7e24 */ /* 0x000fca000f8e00ff */
[----:B------:R-:W-:-:S13]  /*10a50*/  ISETP.NE.AND P6, PT, R11, 0x1, PT ;  /* 0x000000010b00780c */ /* 0x000fda0003fc5270 */
[----:B------:R-:W0:Y:S02]  /*10a60*/  @P6 LDC.64 R8, c[0x0][0x9e8] ;  /* 0x00027a00ff086b82 */ /* 0x000e240000000a00 */
[----:B0-----:R-:W-:-:S05]  /*10a70*/  @P6 IMAD.HI.U32 R8, R3, R8, RZ ;  /* 0x0000000803086227 */ /* 0x001fca00078e00ff */
[----:B------:R-:W-:-:S07]  /*10a80*/  @P6 SHF.R.U32.HI R3, RZ, R9, R8 ;  /* 0x00000009ff036219 */ /* 0x000fce0000011608 */
.L_x_4313:
[----:B------:R-:W-:Y:S05]  /*10a90*/  BSYNC B0 ;  /* 0x0000000000007941 */ /* 0x000fea0003800000 */
.L_x_4311:
[----:B------:R-:W-:-:S05]  /*10aa0*/  IMAD R0, R3, R11, R0 ;  /* 0x0000000b03007224 */ /* 0x000fca00078e0200 */
[----:B------:R-:W-:Y:S02]  /*10ab0*/  VIADDMNMX R13, R0, R11, R13, PT ;  /* 0x0000000b000d7246 */ /* 0x000fe4000380010d */
[----:B------:R-:W-:-:S07]  /*10ac0*/  VIMNMX R12, R12, R0, !PT ;  /* 0x000000000c0c7248 */ /* 0x000fce0007fe0100 */
.L_x_4310:
        /* <DEDUP_REMOVED lines=501> */
.L_x_4314:
        /* <DEDUP_REMOVED lines=148> */
.L_x_4297:
[----:B------:R-:W-:Y:S06]  /*13360*/  BAR.ARV 0x8, 0x180 ;  /* 0x0206000000007b1d */ /* 0x000fec0000002000 */
[----:B------:R-:W-:Y:S05]  /*13370*/  @!P0 BRA `(.L_x_4316) ;  /* 0x0000000000048947 */ /* 0x000fea0003800000 */
[----:B------:R-:W-:Y:S01]  /*13380*/  BPT.TRAP 0x1 ;  /* 0x000000040000795c */ /* 0x000fe20000300000 */
.L_x_4316:
[----:B------:R-:W-:Y:S01]  /*13390*/  ULEA UR9, UR54, UR41, 0x3 ;  /* 0x0000002936097291 */ /* 0x000fe2000f8e183f */
[----:B------:R-:W-:-:S05]  /*133a0*/  IMAD.U32 R4, RZ, RZ, UR50 ;  /* 0x00000032ff047e24 */ /* 0x000fca000f8e00ff */
[----:B------:R-:W-:-:S04]  /*133b0*/  SHF.L.U32 R4, R4, 0x1f, RZ ;  /* 0x0000001f04047819 */ /* 0x000fc800000006ff */
[----:B------:R0:W1:Y:S01]  /*133c0*/  SYNCS.PHASECHK.TRANS64.TRYWAIT P1, [UR9+0x33450], R4 ;  /* 0x03345004ff0075a7 */ /* 0x0000620008020149 */
[----:B------:R-:W-:Y:S05]  /*133d0*/  @!P0 BRA `(.L_x_4317) ;  /* 0x0000000000048947 */ /* 0x000fea0003800000 */
[----:B------:R-:W-:Y:S01]  /*133e0*/  BPT.TRAP 0x1 ;  /* 0x000000040000795c */ /* 0x000fe20000300000 */
.L_x_4317:
[----:B-1----:R-:W-:Y:S05]  /*133f0*/  @P1 BRA `(.L_x_4318) ;  /* 0x0000000000081947 */ /* 0x002fea0003800000 */
[----:B------:R-:W1:Y:S02]  /*13400*/  SYNCS.PHASECHK.TRANS64.TRYWAIT P1, [UR9+0x33450], R4 ;  /* 0x03345004ff0075a7 */ /* 0x000e640008020149 */
[----:B-1----:R-:W-:Y:S05]  /*13410*/  @!P1 BRA `(.L_x_4319) ;  /* 0x000000d400d09947 */ /* 0x002fea0003800000 */
.L_x_4318:
[----:B------:R-:W-:Y:S01]  /*13420*/  UIADD3 UR41, UR41, 0x200, URZ ;  /* 0x0000020029297890 */ /* 0x000fe2000fffe03f */
[----:B------:R-:W-:Y:S01]  /*13430*/  WARPGROUP.ARRIVE ;  /* 0x00000000000079c5 */ /* 0x000fe20000000000 */
[----:B------:R-:W-:Y:S01]  /*13440*/  UMOV UR7, 0xc0000010 ;  /* 0xc000001000077882 */ /* 0x000fe20000000000 */
[----:B------:R-:W-:Y:S01]  /*13450*/  ULDC.64 UR10, c[0x0][0x9a0] ;  /* 0x00026800000a7ab9 */ /* 0x000fe20000000a00 */
[----:B------:R-:W-:Y:S01]  /*13460*/  USHF.R.U32.HI UR41, URZ, 0x4, UR41 ;  /* 0x000000043f297899 */ /* 0x000fe20008011629 */
[----:B01----:R-:W-:Y:S01]  /*13470*/  IMAD.MOV.U32 R4, RZ, RZ, 0x3f800000 ;  /* 0x3f800000ff047424 */ /* 0x003fe200078e00ff */
[----:B------:R-:W-:Y:S02]  /*13480*/  UISETP.NE.U32.AND UP0, UPT, UR10, URZ, UPT ;  /* 0x0000003f0a00728c */ /* 0x000fe4000bf05070 */
[----:B------:R-:W-:Y:S02]  /*13490*/  ULOP3.LUT UR41, UR41, 0x3fff, URZ, 0xc0, !UPT ;  /* 0x00003fff29297892 */ /* 0x000fe4000f8ec03f */
[----:B------:R-:W-:-:S02]  /*134a0*/  UISETP.NE.AND.EX UP0, UPT, UR11, URZ, UPT, UP0 ;  /* 0x0000003f0b00728c */ /* 0x000fc4000bf05300 */
[----:B------:R-:W-:-:S04]  /*134b0*/  ULOP3.LUT UR8, UR41, 0x10000, URZ, 0xfc, !UPT ;  /* 0x0001000029087892 */ /* 0x000fc8000f8efc3f */
[----:B------:R-:W-:Y:S01]  /*134c0*/  UIMAD UR8, UR54, 0x780, UR8 ;  /* 0x00000780360878a4 */ /* 0x000fe2000f8e0208 */
[----:B------:R-:W-:-:S04]  /*134d0*/  PLOP3.LUT P1, PT, PT, PT, UP0, 0x80, 0x0 ;  /* 0x000000000000781c */ /* 0x000fc80003f2f008 */
[----:B------:R-:W-:Y:S02]  /*134e0*/  @UP0 ULDC.64 UR12, c[0x0][0x9c8] ;  /* 0x00027200000c0ab9 */ /* 0x000fe40000000a00 */
[----:B------:R-:W-:Y:S01]  /*134f0*/  UMOV UR6, UR8 ;  /* 0x0000000800067c82 */ /* 0x000fe20008000000 */
[----:B------:R-:W-:-:S09]  /*13500*/  @UP0 UIMAD.WIDE.U32 UR4, UR49, UR12, URZ ;  /* 0x0000000c310402a5 */ /* 0x000fd2000f8e003f */
        /* <DEDUP_REMOVED lines=11> */
[----:B------:R-:W-:-:S04]  /*135c0*/  @UP0 USHF.R.S32.HI UR6, URZ, 0x1f, UR49 ;  /* 0x0000001f3f060899 */ /* 0x000fc80008011431 */
[----:B------:R-:W-:-:S04]  /*135d0*/  @UP0 UIMAD UR6, UR6, UR12, URZ ;  /* 0x0000000c060602a4 */ /* 0x000fc8000f8e023f */
[----:B------:R-:W-:-:S04]  /*135e0*/  @UP0 UIMAD UR6, UR49, UR13, UR6 ;  /* 0x0000000d310602a4 */ /* 0x000fc8000f8e0206 */
[----:B------:R-:W-:-:S03]  /*135f0*/  @UP0 UIADD3 UR5, UR5, UR6, URZ ;  /* 0x0000000605050290 */ /* 0x000fc6000fffe03f */
[----:B------:R-:W-:Y:S02]  /*13600*/  @UP0 ULDC.64 UR6, c[0x0][0x9d0] ;  /* 0x0002740000060ab9 */ /* 0x000fe40000000a00 */
[----:B------:R-:W-:-:S04]  /*13610*/  @UP0 UIMAD.WIDE.U32 UR4, UR43, UR6, UR4 ;  /* 0x000000062b0402a5 */ /* 0x000fc8000f8e0004 */
[----:B------:R-:W-:Y:S02]  /*13620*/  @UP0 UIMAD UR5, UR43, UR7, UR5 ;  /* 0x000000072b0502a4 */ /* 0x000fe4000f8e0205 */
[----:B------:R-:W-:-:S04]  /*13630*/  @UP0 ULEA UR6, UP1, UR4, UR10, 0x2 ;  /* 0x0000000a04060291 */ /* 0x000fc8000f82103f */
[----:B------:R-:W-:Y:S02]  /*13640*/  @UP0 ULEA.HI.X UR7, UR4, UR11, UR5, 0x2, UP1 ;  /* 0x0000000b04070291 */ /* 0x000fe400088f1405 */
[----:B------:R-:W-:-:S04]  /*13650*/  IMAD.U32 R8, RZ, RZ, UR6 ;  /* 0x00000006ff087e24 */ /* 0x000fc8000f8e00ff */
[----:B------:R-:W-:-:S05]  /*13660*/  IMAD.U32 R9, RZ, RZ, UR7 ;  /* 0x00000007ff097e24 */ /* 0x000fca000f8e00ff */
[----:B------:R0:W2:Y:S01]  /*13670*/  @P1 LDG.E R4, desc[UR52][R8.64] ;  /* 0x0000003408041981 */ /* 0x0000a2000c1e1900 */
[----:B------:R-:W-:Y:S01]  /*13680*/  UIADD3 UR6, UR8, 0x480, URZ ;  /* 0x0000048008067890 */ /* 0x000fe2000fffe03f */
[----:B------:R-:W-:Y:S01]  /*13690*/  UMOV UR7, 0xc0000010 ;  /* 0xc000001000077882 */ /* 0x000fe20000000000 */
[----:B------:R-:W-:Y:S01]  /*136a0*/  UIADD3 UR8, UR8, 0x600, URZ ;  /* 0x0000060008087890 */ /* 0x000fe2000fffe03f */
[----:B------:R-:W-:Y:S02]  /*136b0*/  WARPGROUP.DEPBAR.LE gsb0, 0x0 ;  /* 0x00008000000079c5 */ /* 0x000fe40000010000 */
[----:B------:R-:W-:-:S06]  /*136c0*/  WARPGROUP.ARRIVE ;  /* 0x00000000000079c5 */ /* 0x000fcc0000000000 */
[----:B------:R-:W-:Y:S01]  /*136d0*/  QGMMA.64x192x32.F32.E4M3.E4M3 R24, R204, gdesc[UR4], R24, gsb0 ;  /* 0x02e00004cc187df3 */ /* 0x000fe20008000818 */
[----:B------:R-:W-:Y:S01]  /*136e0*/  UMOV UR6, UR8 ;  /* 0x0000000800067c82 */ /* 0x000fe20008000000 */
[----:B------:R-:W-:Y:S01]  /*136f0*/  UMOV UR7, 0xc0000010 ;  /* 0xc000001000077882 */ /* 0x000fe20000000000 */
[----:B------:R-:W1:Y:S04]  /*13700*/  SHFL.BFLY PT, R7, R6, 0x2, 0x1f ;  /* 0x0c401f0006077f89 */ /* 0x000e6800000e0000 */
[----:B------:R-:W3:Y:S01]  /*13710*/  SHFL.BFLY PT, R12, R5, 0x2, 0x1f ;  /* 0x0c401f00050c7f89 */ /* 0x000ee200000e0000 */
[----:B-1----:R-:W-:-:S01]  /*13720*/  FADD.FTZ R7, R7, R6 ;  /* 0x0000000607077221 */ /* 0x002fc20000010000 */
[----:B---3--:R-:W-:-:S04]  /*13730*/  FADD.FTZ R12, R12, R5 ;  /* 0x000000050c0c7221 */ /* 0x008fc80000010000 */
[----:B------:R-:W1:Y:S04]  /*13740*/  SHFL.BFLY PT, R10, R7, 0x1, 0x1f ;  /* 0x0c201f00070a7f89 */ /* 0x000e6800000e0000 */
[----:B0-----:R-:W0:Y:S01]  /*13750*/  SHFL.BFLY PT, R9, R12, 0x1, 0x1f ;  /* 0x0c201f000c097f89 */ /* 0x001e2200000e0000 */
[----:B-1----:R-:W-:-:S01]  /*13760*/  FADD.FTZ R10, R7, R10 ;  /* 0x0000000a070a7221 */ /* 0x002fc20000010000 */
[----:B0-----:R-:W-:-:S04]  /*13770*/  FADD.FTZ R13, R12, R9 ;  /* 0x000000090c0d7221 */ /* 0x001fc80000010000 */
[C---:B------:R-:W-:Y:S01]  /*13780*/  FSETP.NE.FTZ.AND P1, PT, R10.reuse, RZ, PT ;  /* 0x000000ff0a00720b */ /* 0x040fe20003f35000 */
[----:B------:R-:W-:Y:S01]  /*13790*/  FMUL.FTZ R11, R10, 0.00390625 ;  /* 0x3b8000000a0b7820 */ /* 0x000fe20000410000 */
[----:B------:R-:W-:Y:S01]  /*137a0*/  FMUL.FTZ R8, R13, 0.00390625 ;  /* 0x3b8000000d087820 */ /* 0x000fe20000410000 */
[----:B------:R-:W-:-:S03]  /*137b0*/  IMAD.MOV.U32 R9, RZ, RZ, RZ ;  /* 0x000000ffff097224 */ /* 0x000fc600078e00ff */
[----:B------:R-:W-:Y:S02]  /*137c0*/  FSETP.NE.FTZ.AND P2, PT, R11, RZ, PT ;  /* 0x000000ff0b00720b */ /* 0x000fe40003f55000 */
[----:B------:R-:W-:-:S05]  /*137d0*/  FSETP.NE.FTZ.AND P3, PT, R8, RZ, PT ;  /* 0x000000ff0800720b */ /* 0x000fca0003f75000 */
[----:B------:R0:W-:Y:S01]  /*137e0*/  @P1 MUFU.RCP R9, R10 ;  /* 0x0000000a00091308 */ /* 0x0001e20000001000 */
[----:B------:R-:W-:Y:S01]  /*137f0*/  FSETP.NE.FTZ.AND P1, PT, R13, RZ, PT ;  /* 0x000000ff0d00720b */ /* 0x000fe20003f35000 */
[----:B------:R-:W-:-:S06]  /*13800*/  IMAD.MOV.U32 R7, RZ, RZ, RZ ;  /* 0x000000ffff077224 */ /* 0x000fcc00078e00ff */
[----:B------:R-:W1:Y:S01]  /*13810*/  @P3 MUFU.LG2 R8, R8 ;  /* 0x0000000800083308 */ /* 0x000e620000000c00 */
[----:B------:R-:W-:Y:S02]  /*13820*/  WARPGROUP.DEPBAR.LE gsb0, 0x0 ;  /* 0x00008000000079c5 */ /* 0x000fe40000010000 */
[----:B------:R-:W-:-:S06]  /*13830*/  WARPGROUP.ARRIVE ;  /* 0x00000000000079c5 */ /* 0x000fcc0000000000 */
[----:B------:R-:W-:Y:S01]  /*13840*/  QGMMA.64x192x32.F32.E4M3.E4M3 R24, R200, gdesc[UR4], R24, gsb0 ;  /* 0x02e00004c8187df3 */ /* 0x000fe20008000818 */
[----:B------:R1:W3:Y:S01]  /*13850*/  @P2 MUFU.LG2 R5, R11 ;  /* 0x0000000b00052308 */ /* 0x0002e20000000c00 */
[----:B------:R-:W-:-:S07]  /*13860*/  IMAD.U32 R12, RZ, RZ, UR42 ;  /* 0x0000002aff0c7e24 */ /* 0x000fce000f8e00ff */
[----:B------:R-:W4:Y:S01]  /*13870*/  @P1 MUFU.RCP R7, R13 ;  /* 0x0000000d00071308 */ /* 0x000f220000001000 */
[----:B------:R-:W-:Y:S02]  /*13880*/  IMAD.U32 R6, RZ, RZ, UR42 ;  /* 0x0000002aff067e24 */ /* 0x000fe4000f8e00ff */
[----:B0-----:R-:W-:Y:S01]  /*13890*/  @P3 FMUL.FTZ R10, R12, 0.69314718246459960938 ;  /* 0x3f3172180c0a3820 */ /* 0x001fe20000410000 */
[----:B-1----:R-:W-:Y:S01]  /*138a0*/  @P3 FMUL.FTZ R11, R8, 0.69314718246459960938 ;  /* 0x3f317218080b3820 */ /* 0x002fe20000410000 */
[----:B------:R-:W-:Y:S02]  /*138b0*/  IMAD.MOV.U32 R21, RZ, RZ, -0x800000 ;  /* 0xff800000ff157424 */ /* 0x000fe400078e00ff */
[----:B------:R-:W-:Y:S01]  /*138c0*/  @P2 FMUL.FTZ R6, R6, 0.69314718246459960938 ;  /* 0x3f31721806062820 */ /* 0x000fe20000410000 */
[----:B------:R-:W-:Y:S02]  /*138d0*/  IMAD.MOV.U32 R20, RZ, RZ, -0x800000 ;  /* 0xff800000ff147424 */ /* 0x000fe400078e00ff */
[----:B------:R-:W-:-:S01]  /*138e0*/  @P3 FFMA.FTZ R21, R10, R0, R11 ;  /* 0x000000000a153223 */ /* 0x000fc2000001000b */
[----:B---3--:R-:W-:Y:S01]  /*138f0*/  @P2 FMUL.FTZ R5, R5, 0.69314718246459960938 ;  /* 0x3f31721805052820 */ /* 0x008fe20000410000 */
[----:B--2---:R-:W-:-:S03]  /*13900*/  FMUL.FTZ R0, R9, R4 ;  /* 0x0000000409007220 */ /* 0x004fc60000410000 */
[----:B------:R-:W-:Y:S01]  /*13910*/  @P2 FFMA.FTZ R20, R6, R3, R5 ;  /* 0x0000000306142223 */ /* 0x000fe20000010005 */
[----:B----4-:R-:W-:Y:S01]  /*13920*/  FMUL.FTZ R4, R7, R4 ;  /* 0x0000000407047220 */ /* 0x010fe20000410000 */
[----:B------:R-:W-:Y:S02]  /*13930*/  WARPGROUP.DEPBAR.LE gsb0, 0x0 ;  /* 0x00008000000079c5 */ /* 0x000fe40000010000 */
[----:B------:R-:W-:Y:S05]  /*13940*/  @!P0 BRA `(.L_x_4320) ;  /* 0x0000000000048947 */ /* 0x000fea0003800000 */
[----:B------:R-:W-:Y:S01]  /*13950*/  BPT.TRAP 0x1 ;  /* 0x000000040000795c */ /* 0x000fe20000300000 */
.L_x_4320:
        /* <DEDUP_REMOVED lines=106> */
.L_x_4246:
        /* <DEDUP_REMOVED lines=16> */
[----:B------:R-:W-:Y:S01]  /*14100*/  IMAD.MOV.U32 R13, RZ, RZ, 0x2 ;  /* 0x00000002ff0d7424 */ /* 0x000fe200078e00ff */
[----:B------:R-:W-:Y:S01]  /*14110*/  ULDC.64 UR12, c[0x0][0xc00] ;  /* 0x00030000000c7ab9 */ /* 0x000fe20000000a00 */
[----:B------:R-:W-:Y:S01]  /*14120*/  ULDC.64 UR10, c[0x0][0xc00] ;  /* 0x00030000000a7ab9 */ /* 0x000fe20000000a00 */
[----:B0-----:R-:W-:-:S05]  /*14130*/  IMAD.SHL.U32 R4, R18, 0x4, RZ ;  /* 0x0000000412047824 */ /* 0x001fca00078e00ff */
[----:B------:R-:W-:Y:S01]  /*14140*/  LOP3.LUT R4, R4, 0xc, RZ, 0xc0, !PT ;  /* 0x0000000c04047812 */ /* 0x000fe200078ec0ff */
[----:B------:R-:W-:Y:S03]  /*14150*/  BAR.SYNC.DEFER_BLOCKING 0x1, 0x100 ;  /* 0x0044000000007b1d */ /* 0x000fe60000010000 */
[----:B------:R-:W-:-:S05]  /*14160*/  IADD3 R4, P0, R4, UR8, RZ ;  /* 0x0000000804047c10 */ /* 0x000fca000ff1e0ff */
[----:B------:R-:W-:-:S05]  /*14170*/  IMAD.X R5, RZ, RZ, UR9, P0 ;  /* 0x00000009ff057e24 */ /* 0x000fca00080e06ff */
[----:B------:R0:W2:Y:S01]  /*14180*/  LDG.E.CONSTANT R28, desc[UR52][R4.64] ;  /* 0x00000034041c7981 */ /* 0x0000a2000c1e9900 */
[----:B------:R-:W-:Y:S01]  /*14190*/  LOP3.LUT P0, R12, R18, 0x3, RZ, 0xc0, !PT ;  /* 0x00000003120c7812 */ /* 0x000fe2000780c0ff */
[----:B------:R-:W-:Y:S01]  /*141a0*/  UMOV UR8, UR7 ;  /* 0x0000000700087c82 */ /* 0x000fe20008000000 */
[----:B-1----:R-:W-:Y:S01]  /*141b0*/  UMOV UR9, UR4 ;  /* 0x0000000400097c82 */ /* 0x002fe20008000000 */
[----:B------:R-:W-:Y:S01]  /*141c0*/  UIMAD.WIDE UR10, UR44, 0x4, UR10 ;  /* 0x000000042c0a78a5 */ /* 0x000fe2000f8e020a */
[----:B------:R-:W-:Y:S01]  /*141d0*/  ISETP.EQ.OR P0, PT, R12, 0x3, !P0 ;  /* 0x000000030c00780c */ /* 0x000fe20004702670 */
[----:B------:R-:W-:-:S03]  /*141e0*/  IMAD.WIDE R12, R232, R13, UR8 ;  /* 0x00000008e80c7e25 */ /* 0x000fc6000f8e020d */
        /* <DEDUP_REMOVED lines=12> */
[----:B------:R-:W-:Y:S02]  /*142b0*/  LOP3.LUT R3, R12, 0x380, RZ, 0xc0, !PT ;  /* 0x000003800c037812 */ /* 0x000fe400078ec0ff */
[----:B------:R-:W-:Y:S02]  /*142c0*/  SEL R83, R52, R45, P0 ;  /* 0x0000002d34537207 */ /* 0x000fe40000000000 */
[C---:B------:R-:W-:Y:S02]  /*142d0*/  IADD3 R179, P4, R12.reuse, 0x8060, RZ ;  /* 0x000080600cb37810 */ /* 0x040fe40007f9e0ff */
[C---:B------:R-:W-:Y:S02]  /*142e0*/  IADD3 R10, P3, R12.reuse, 0x8040, RZ ;  /* 0x000080400c0a7810 */ /* 0x040fe40007f7e0ff */
[C---:B------:R-:W-:Y:S02]  /*142f0*/  IADD3 R177, P6, R12.reuse, 0x8020, RZ ;  /* 0x000080200cb17810 */ /* 0x040fe40007fde0ff */
[----:B------:R-:W-:-:S02]  /*14300*/  IADD3 R175, P5, R12, 0x8000, RZ ;  /* 0x000080000caf7810 */ /* 0x000fc40007fbe0ff */
[----:B------:R-:W-:Y:S01]  /*14310*/  IADD3 R173, P2, R12, 0x4060, RZ ;  /* 0x000040600cad7810 */ /* 0x000fe20007f5e0ff */
[--C-:B------:R-:W-:Y:S01]  /*14320*/  IMAD.X R19, RZ, RZ, R13.reuse, P6 ;  /* 0x000000ffff137224 */ /* 0x100fe200030e060d */
[----:B------:R-:W-:Y:S01]  /*14330*/  SEL R45, R45, R52, P0 ;  /* 0x000000342d2d7207 */ /* 0x000fe20000000000 */
[----:B------:R-:W-:Y:S01]  /*14340*/  IMAD.X R15, RZ, RZ, R13, P5 ;  /* 0x000000ffff0f7224 */ /* 0x000fe200028e060d */
        /* <DEDUP_REMOVED lines=14> */
[----:B------:R-:W-:Y:S02]  /*14430*/  SHF.R.U64 R3, R3, 0x3, RZ ;  /* 0x0000000303037819 */ /* 0x000fe400000012ff */
[----:B------:R-:W-:-:S02]  /*14440*/  SEL R57, R24, R25, P0 ;  /* 0x0000001918397207 */ /* 0x000fc40000000000 */
[----:B------:R-:W-:Y:S01]  /*14450*/  SEL R29, R25, R24, P0 ;  /* 0x00000018191d7207 */ /* 0x000fe20000000000 */
[--C-:B------:R-:W-:Y:S01]  /*14460*/  IMAD.X R25, RZ, RZ, R13.reuse, P3 ;  /* 0x000000ffff197224 */ /* 0x100fe200018e060d */
[----:B------:R-:W-:Y:S02]  /*14470*/  SEL R77, R64, R129, P0 ;  /* 0x00000081404d7207 */ /* 0x000fe40000000000 */
[----:B------:R-:W-:Y:S02]  /*14480*/  SEL R42, R129, R64, P0 ;  /* 0x00000040812a7207 */ /* 0x000fe40000000000 */
[----:B------:R-:W-:Y:S02]  /*14490*/  SEL R117, R26, R27, P0 ;  /* 0x0000001b1a757207 */ /* 0x000fe40000000000 */
[----:B------:R-:W-:Y:S01]  /*144a0*/  SEL R56, R27, R26, P0 ;  /* 0x0000001a1b387207 */ /* 0x000fe20000000000 */
[----:B------:R-:W-:Y:S01]  /*144b0*/  IMAD.X R27, RZ, RZ, R13, P4 ;  /* 0x000000ffff1b7224 */ /* 0x000fe200020e060d */
[----:B------:R-:W-:-:S02]  /*144c0*/  SEL R121, R58, R37, P0 ;  /* 0x000000253a797207 */ /* 0x000fc40000000000 */
[----:B------:R-:W-:Y:S02]  /*144d0*/  SEL R127, R40, R41, P0 ;  /* 0x00000029287f7207 */ /* 0x000fe40000000000 */
[----:B------:R-:W-:Y:S01]  /*144e0*/  SEL R62, R41, R40, P0 ;  /* 0x00000028293e7207 */ /* 0x000fe20000000000 */
[----:B------:R-:W-:Y:S01]  /*144f0*/  IMAD.X R41, RZ, RZ, R13, P2 ;  /* 0x000000ffff297224 */ /* 0x000fe200010e060d */
[----:B------:R-:W-:Y:S02]  /*14500*/  SEL R145, R74, R147, P0 ;  /* 0x000000934a917207 */ /* 0x000fe40000000000 */
[----:B------:R-:W-:Y:S02]  /*14510*/  LOP3.LUT R8, R10, 0x380, RZ, 0xc0, !PT ;  /* 0x000003800a087812 */ /* 0x000fe400078ec0ff */
[----:B------:R-:W-:Y:S02]  /*14520*/  SEL R58, R37, R58, P0 ;  /* 0x0000003a253a7207 */ /* 0x000fe40000000000 */
[----:B------:R-:W-:-:S02]  /*14530*/  SEL R129, R84, R131, P0 ;  /* 0x0000008354817207 */ /* 0x000fc40000000000 */
[----:B------:R-:W-:Y:S02]  /*14540*/  SEL R64, R131, R84, P0 ;  /* 0x0000005483407207 */ /* 0x000fe40000000000 */
[----:B------:R-:W-:Y:S02]  /*14550*/  SEL R74, R147, R74, P0 ;  /* 0x0000004a934a7207 */ /* 0x000fe40000000000 */
[----:B------:R-:W-:Y:S02]  /*14560*/  SEL R147, R149, R0, P0 ;  /* 0x0000000095937207 */ /* 0x000fe40000000000 */
[----:B------:R-:W-:Y:S02]  /*14570*/  SEL R84, R0, R149, P0 ;  /* 0x0000009500547207 */ /* 0x000fe40000000000 */
[C---:B------:R-:W-:Y:S02]  /*14580*/  IADD3 R6, P1, R12.reuse, 0x4040, RZ ;  /* 0x000040400c067810 */ /* 0x040fe40007f3e0ff */
[----:B------:R-:W-:-:S02]  /*14590*/  IADD3 R171, P4, R12, 0x4020, RZ ;  /* 0x000040200cab7810 */ /* 0x000fc40007f9e0ff */
[C---:B------:R-:W-:Y:S01]  /*145a0*/  IADD3 R169, P3, R12.reuse, 0x4000, RZ ;  /* 0x000040000ca97810 */ /* 0x040fe20007f7e0ff */
[--C-:B------:R-:W-:Y:S01]  /*145b0*/  IMAD.X R11, RZ, RZ, R13.reuse, P1 ;  /* 0x000000ffff0b7224 */ /* 0x100fe200008e060d */
[C---:B------:R-:W-:Y:S02]  /*145c0*/  IADD3 R37, P6, R12.reuse, 0x20, RZ ;  /* 0x000000200c257810 */ /* 0x040fe40007fde0ff */
[C---:B------:R-:W-:Y:S02]  /*145d0*/  IADD3 R167, P5, R12.reuse, 0x60, RZ ;  /* 0x000000600ca77810 */ /* 0x040fe40007fbe0ff */
[----:B0-----:R-:W-:Y:S02]  /*145e0*/  IADD3 R4, P2, R12, 0x40, RZ ;  /* 0x000000400c047810 */ /* 0x001fe40007f5e0ff */
[----:B------:R-:W-:Y:S02]  /*145f0*/  LOP3.LUT R0, R177, 0x380, RZ, 0xc0, !PT ;  /* 0x00000380b1007812 */ /* 0x000fe400078ec0ff */
[----:B------:R-:W-:Y:S01]  /*14600*/  LOP3.LUT R12, R3, R12, RZ, 0x3c, !PT ;  /* 0x0000000c030c7212 */ /* 0x000fe200078e3cff */
[----:B------:R-:W-:Y:S01]  /*14610*/  IMAD.X R5, RZ, RZ, R13, P2 ;  /* 0x000000ffff057224 */ /* 0x000fe200010e060d */
[----:B------:R-:W-:-:S02]  /*14620*/  SHF.R.U64 R3, R8, 0x3, RZ ;  /* 0x0000000308037819 */ /* 0x000fc400000012ff */
[----:B------:R-:W-:Y:S02]  /*14630*/  SHF.R.U64 R0, R0, 0x3, RZ ;  /* 0x0000000300007819 */ /* 0x000fe400000012ff */
[----:B------:R-:W-:Y:S02]  /*14640*/  LOP3.LUT R14, R179, 0x380, RZ, 0xc0, !PT ;  /* 0x00000380b30e7812 */ /* 0x000fe400078ec0ff */
[----:B------:R-:W-:Y:S02]  /*14650*/  LOP3.LUT R24, R3, R10, RZ, 0x3c, !PT ;  /* 0x0000000a03187212 */ /* 0x000fe400078e3cff */
[----:B------:R-:W-:Y:S02]  /*14660*/  LOP3.LUT R10, R175, 0x380, RZ, 0xc0, !PT ;  /* 0x00000380af0a7812 */ /* 0x000fe400078ec0ff */
[----:B------:R-:W-:Y:S02]  /*14670*/  LOP3.LUT R3, R6, 0x380, RZ, 0xc0, !PT ;  /* 0x0000038006037812 */ /* 0x000fe400078ec0ff */
[----:B------:R-:W-:-:S02]  /*14680*/  LOP3.LUT R18, R0, R177, RZ, 0x3c, !PT ;  /* 0x000000b100127212 */ /* 0x000fc400078e3cff */
[----:B------:R-:W-:Y:S02]  /*14690*/  SHF.R.U64 R14, R14, 0x3, RZ ;  /* 0x000000030e0e7819 */ /* 0x000fe400000012ff */
[----:B------:R-:W-:Y:S02]  /*146a0*/  LOP3.LUT R0, R171, 0x380, RZ, 0xc0, !PT ;  /* 0x00000380ab007812 */ /* 0x000fe400078ec0ff */
[----:B------:R-:W-:Y:S02]  /*146b0*/  SHF.R.U64 R10, R10, 0x3, RZ ;  /* 0x000000030a0a7819 */ /* 0x000fe400000012ff */
[----:B------:R-:W-:Y:S02]  /*146c0*/  SHF.R.U64 R3, R3, 0x3, RZ ;  /* 0x0000000303037819 */ /* 0x000fe400000012ff */
[----:B------:R-:W-:Y:S02]  /*146d0*/  LOP3.LUT R26, R14, R179, RZ, 0x3c, !PT ;  /* 0x000000b30e1a7212 */ /* 0x000fe400078e3cff */
[----:B------:R-:W-:-:S02]  /*146e0*/  SHF.R.U64 R0, R0, 0x3, RZ ;  /* 0x0000000300007819 */ /* 0x000fc400000012ff */
[----:B------:R-:W-:Y:S02]  /*146f0*/  LOP3.LUT R14, R10, R175, RZ, 0x3c, !PT ;  /* 0x000000af0a0e7212 */ /* 0x000fe400078e3cff */
[----:B------:R-:W-:Y:S02]  /*14700*/  SEL R101, R104, R161, P0 ;  /* 0x000000a168657207 */ /* 0x000fe40000000000 */
[----:B------:R-:W-:Y:S02]  /*14710*/  SEL R51, R161, R104, P0 ;  /* 0x00000068a1337207 */ /* 0x000fe40000000000 */
[----:B------:R-:W-:Y:S02]  /*14720*/  SEL R131, R68, R133, P0 ;  /* 0x0000008544837207 */ /* 0x000fe40000000000 */
[----:B------:R-:W-:Y:S02]  /*14730*/  LOP3.LUT R8, R173, 0x380, RZ, 0xc0, !PT ;  /* 0x00000380ad087812 */ /* 0x000fe400078ec0ff */
[----:B------:R-:W-:-:S02]  /*14740*/  LOP3.LUT R10, R3, R6, RZ, 0x3c, !PT ;  /* 0x00000006030a7212 */ /* 0x000fc400078e3cff */
[----:B------:R-:W-:Y:S02]  /*14750*/  SEL R68, R133, R68, P0 ;  /* 0x0000004485447207 */ /* 0x000fe40000000000 */
[----:B------:R-:W-:Y:S02]  /*14760*/  SEL R161, R114, R115, P0 ;  /* 0x0000007372a17207 */ /* 0x000fe40000000000 */
[----:B------:R-:W-:Y:S01]  /*14770*/  SEL R105, R115, R114, P0 ;  /* 0x0000007273697207 */ /* 0x000fe20000000000 */
[----:B------:R-:W-:Y:S01]  /*14780*/  IMAD.X R115, RZ, RZ, R13, P4 ;  /* 0x000000ffff737224 */ /* 0x000fe200020e060d */
[----:B------:R-:W-:Y:S02]  /*14790*/  LOP3.LUT R6, R169, 0x380, RZ, 0xc0, !PT ;  /* 0x00000380a9067812 */ /* 0x000fe400078ec0ff */
[----:B------:R-:W-:Y:S02]  /*147a0*/  SEL R61, R120, R33, P0 ;  /* 0x00000021783d7207 */ /* 0x000fe40000000000 */
[----:B------:R-:W-:-:S02]  /*147b0*/  SEL R31, R33, R120, P0 ;  /* 0x00000078211f7207 */ /* 0x000fc40000000000 */
[----:B------:R-:W-:Y:S02]  /*147c0*/  SEL R133, R92, R135, P0 ;  /* 0x000000875c857207 */ /* 0x000fe40000000000 */
[----:B------:R-:W-:Y:S02]  /*147d0*/  SEL R70, R135, R92, P0 ;  /* 0x0000005c87467207 */ /* 0x000fe40000000000 */
[----:B------:R-:W-:Y:S02]  /*147e0*/  LOP3.LUT R114, R0, R171, RZ, 0x3c, !PT ;  /* 0x000000ab00727212 */ /* 0x000fe400078e3cff */
[----:B------:R-:W-:Y:S02]  /*147f0*/  SEL R65, R122, R69, P0 ;  /* 0x000000457a417207 */ /* 0x000fe40000000000 */
[----:B------:R-:W-:Y:S02]  /*14800*/  SEL R33, R69, R122, P0 ;  /* 0x0000007a45217207 */ /* 0x000fe40000000000 */
[----:B------:R-:W-:-:S02]  /*14810*/  SEL R149, R82, R151, P0 ;  /* 0x0000009752957207 */ /* 0x000fc40000000000 */
[----:B------:R-:W-:Y:S02]  /*14820*/  LOP3.LUT R0, R37, 0x380, RZ, 0xc0, !PT ;  /* 0x0000038025007812 */ /* 0x000fe400078ec0ff */
[----:B------:R-:W-:Y:S02]  /*14830*/  LOP3.LUT R92, R167, 0x380, RZ, 0xc0, !PT ;  /* 0x00000380a75c7812 */ /* 0x000fe400078ec0ff */
[----:B------:R-:W-:Y:S02]  /*14840*/  LOP3.LUT R3, R4, 0x380, RZ, 0xc0, !PT ;  /* 0x0000038004037812 */ /* 0x000fe400078ec0ff */
[----:B------:R-:W-:Y:S02]  /*14850*/  SEL R69, R124, R49, P0 ;  /* 0x000000317c457207 */ /* 0x000fe40000000000 */
[----:B------:R-:W-:Y:S02]  /*14860*/  SEL R35, R49, R124, P0 ;  /* 0x0000007c31237207 */ /* 0x000fe40000000000 */
[----:B------:R-:W-:-:S02]  /*14870*/  SEL R82, R151, R82, P0 ;  /* 0x0000005297527207 */ /* 0x000fc40000000000 */
[----:B------:R-:W-:Y:S02]  /*14880*/  SHF.R.U64 R8, R8, 0x3, RZ ;  /* 0x0000000308087819 */ /* 0x000fe400000012ff */
[----:B------:R-:W-:Y:S02]  /*14890*/  SEL R97, R128, R93, P0 ;  /* 0x0000005d80617207 */ /* 0x000fe40000000000 */
[----:B------:R-:W-:Y:S02]  /*148a0*/  SEL R49, R93, R128, P0 ;  /* 0x000000805d317207 */ /* 0x000fe40000000000 */
[----:B------:R-:W-:Y:S02]  /*148b0*/  SEL R151, R86, R87, P0 ;  /* 0x0000005756977207 */ /* 0x000fe40000000000 */
[----:B------:R-:W-:Y:S02]  /*148c0*/  SHF.R.U64 R6, R6, 0x3, RZ ;  /* 0x0000000306067819 */ /* 0x000fe400000012ff */
[----:B------:R-:W-:-:S02]  /*148d0*/  SEL R71, R36, R9, P0 ;  /* 0x0000000924477207 */ /* 0x000fc40000000000 */
[----:B------:R-:W-:Y:S02]  /*148e0*/  SEL R93, R96, R157, P0 ;  /* 0x0000009d605d7207 */ /* 0x000fe40000000000 */
[----:B------:R-:W-:Y:S02]  /*148f0*/  SEL R50, R157, R96, P0 ;  /* 0x000000609d327207 */ /* 0x000fe40000000000 */
[----:B------:R-:W-:Y:S02]  /*14900*/  SEL R87, R87, R86, P0 ;  /* 0x0000005657577207 */ /* 0x000fe40000000000 */
[----:B------:R-:W-:Y:S01]  /*14910*/  SEL R36, R9, R36, P0 ;  /* 0x0000002409247207 */ /* 0x000fe20000000000 */
[----:B------:R-:W-:Y:S01]  /*14920*/  IMAD.X R9, RZ, RZ, R13, P3 ;  /* 0x000000ffff097224 */ /* 0x000fe200018e060d */
[----:B------:R-:W-:Y:S02]  /*14930*/  SEL R135, R88, R137, P0 ;  /* 0x0000008958877207 */ /* 0x000fe40000000000 */
[----:B------:R-:W-:-:S02]  /*14940*/  SEL R72, R137, R88, P0 ;  /* 0x0000005889487207 */ /* 0x000fc40000000000 */
[----:B------:R-:W-:Y:S02]  /*14950*/  SEL R157, R98, R159, P0 ;  /* 0x0000009f629d7207 */ /* 0x000fe40000000000 */
[----:B------:R-:W-:Y:S02]  /*14960*/  SEL R86, R159, R98, P0 ;  /* 0x000000629f567207 */ /* 0x000fe40000000000 */
[----:B------:R-:W-:Y:S02]  /*14970*/  SHF.R.U64 R0, R0, 0x3, RZ ;  /* 0x0000000300007819 */ /* 0x000fe400000012ff */
[----:B------:R-:W-:Y:S02]  /*14980*/  SHF.R.U64 R92, R92, 0x3, RZ ;  /* 0x000000035c5c7819 */ /* 0x000fe400000012ff */
[----:B------:R-:W-:Y:S02]  /*14990*/  SHF.R.U64 R3, R3, 0x3, RZ ;  /* 0x0000000303037819 */ /* 0x000fe400000012ff */
[----:B------:R-:W-:-:S02]  /*149a0*/  SEL R91, R126, R85, P0 ;  /* 0x000000557e5b7207 */ /* 0x000fc40000000000 */
[----:B------:R-:W-:Y:S02]  /*149b0*/  SEL R47, R85, R126, P0 ;  /* 0x0000007e552f7207 */ /* 0x000fe40000000000 */
[----:B------:R-:W-:Y:S02]  /*149c0*/  SEL R125, R60, R123, P0 ;  /* 0x0000007b3c7d7207 */ /* 0x000fe40000000000 */
[----:B------:R-:W-:Y:S02]  /*149d0*/  SEL R137, R76, R139, P0 ;  /* 0x0000008b4c897207 */ /* 0x000fe40000000000 */
[----:B------:R-:W-:Y:S02]  /*149e0*/  SEL R159, R102, R103, P0 ;  /* 0x00000067669f7207 */ /* 0x000fe40000000000 */
[----:B------:R-:W-:Y:S02]  /*149f0*/  SEL R88, R103, R102, P0 ;  /* 0x0000006667587207 */ /* 0x000fe40000000000 */
[----:B------:R-:W-:-:S02]  /*14a00*/  LOP3.LUT R40, R8, R173, RZ, 0x3c, !PT ;  /* 0x000000ad08287212 */ /* 0x000fc400078e3cff */
[----:B------:R-:W-:Y:S02]  /*14a10*/  SEL R85, R48, R153, P0 ;  /* 0x0000009930557207 */ /* 0x000fe40000000000 */
[----:B------:R-:W-:Y:S01]  /*14a20*/  SEL R60, R123, R60, P0 ;  /* 0x0000003c7b3c7207 */ /* 0x000fe20000000000 */
[----:B------:R-:W-:Y:S01]  /*14a30*/  IMAD.X R123, RZ, RZ, R13, P5 ;  /* 0x000000ffff7b7224 */ /* 0x000fe200028e060d */
[----:B------:R-:W-:Y:S02]  /*14a40*/  SEL R76, R139, R76, P0 ;  /* 0x0000004c8b4c7207 */ /* 0x000fe40000000000 */
[----:B------:R-:W-:Y:S02]  /*14a50*/  LOP3.LUT R8, R6, R169, RZ, 0x3c, !PT ;  /* 0x000000a906087212 */ /* 0x000fe400078e3cff */
[----:B------:R-:W-:Y:S02]  /*14a60*/  SEL R48, R153, R48, P0 ;  /* 0x0000003099307207 */ /* 0x000fe40000000000 */
[----:B------:R-:W-:-:S02]  /*14a70*/  SEL R99, R130, R53, P0 ;  /* 0x0000003582637207 */ /* 0x000fc40000000000 */
[----:B------:R-:W-:Y:S02]  /*14a80*/  SEL R139, R100, R7, P0 ;  /* 0x00000007648b7207 */ /* 0x000fe40000000000 */
[----:B------:R-:W-:Y:S01]  /*14a90*/  SEL R78, R7, R100, P0 ;  /* 0x00000064074e7207 */ /* 0x000fe20000000000 */
[----:B------:R-:W-:Y:S01]  /*14aa0*/  IMAD.X R7, RZ, RZ, R13, P6 ;  /* 0x000000ffff077224 */ /* 0x000fe200030e060d */
[----:B------:R-:W-:Y:S02]  /*14ab0*/  SEL R53, R53, R130, P0 ;  /* 0x0000008235357207 */ /* 0x000fe40000000000 */
[----:B------:R-:W-:Y:S02]  /*14ac0*/  SEL R153, R90, R155, P0 ;  /* 0x0000009b5a997207 */ /* 0x000fe40000000000 */
[----:B------:R-:W-:Y:S02]  /*14ad0*/  SEL R103, R106, R163, P0 ;  /* 0x000000a36a677207 */ /* 0x000fe40000000000 */
[----:B------:R-:W-:-:S02]  /*14ae0*/  SEL R165, R118, R119, P0 ;  /* 0x0000007776a57207 */ /* 0x000fc40000000000 */
[----:B------:R-:W-:Y:S02]  /*14af0*/  LOP3.LUT R6, R0, R37, RZ, 0x3c, !PT ;  /* 0x0000002500067212 */ /* 0x000fe400078e3cff */
[----:B------:R-:W-:Y:S02]  /*14b00*/  LOP3.LUT R122, R92, R167, RZ, 0x3c, !PT ;  /* 0x000000a75c7a7212 */ /* 0x000fe400078e3cff */
[----:B------:R-:W-:Y:S02]  /*14b10*/  LOP3.LUT R4, R3, R4, RZ, 0x3c, !PT ;  /* 0x0000000403047212 */ /* 0x000fe400078e3cff */
[----:B------:R-:W-:Y:S02]  /*14b20*/  SEL R90, R155, R90, P0 ;  /* 0x0000005a9b5a7207 */ /* 0x000fe40000000000 */
[----:B------:R-:W-:Y:S02]  /*14b30*/  SEL R106, R163, R106, P0 ;  /* 0x0000006aa36a7207 */ /* 0x000fe40000000000 */
[----:B------:R-:W-:-:S02]  /*14b40*/  SEL R119, R119, R118, P0 ;  /* 0x0000007677777207 */ /* 0x000fc40000000000 */
[----:B------:R-:W-:Y:S02]  /*14b50*/  MOV R114, R114 ;  /* 0x0000007200727202 */ /* 0x000fe40000000f00 */
[----:B------:R-:W-:Y:S02]  /*14b60*/  SEL R155, R94, R95, P0 ;  /* 0x0000005f5e9b7207 */ /* 0x000fe40000000000 */
[----:B------:R-:W-:Y:S02]  /*14b70*/  SEL R163, R110, R111, P0 ;  /* 0x0000006f6ea37207 */ /* 0x000fe40000000000 */
[----:B------:R-:W-:Y:S02]  /*14b80*/  MOV R18, R18 ;  /* 0x0000001200127202 */ /* 0x000fe40000000f00 */
[----:B------:R-:W-:Y:S02]  /*14b90*/  MOV R115, R8 ;  /* 0x0000000800737202 */ /* 0x000fe40000000f00 */
[----:B------:R-:W-:-:S02]  /*14ba0*/  MOV R19, R14 ;  /* 0x0000000e00137202 */ /* 0x000fc40000000f00 */
[----:B------:R-:W-:Y:S01]  /*14bb0*/  MOV R122, R122 ;  /* 0x0000007a007a7202 */ /* 0x000fe20000000f00 */
[----:B--2---:R0:W-:Y:S01]  /*14bc0*/  SHFL.IDX PT, R102, R73, R28, 0x1c1f ;  /* 0x001c1f1c49667589 */ /* 0x0041e200000e0000 */
[----:B------:R-:W-:Y:S02]  /*14bd0*/  SEL R95, R95, R94, P0 ;  /* 0x0000005e5f5f7207 */ /* 0x000fe40000000000 */
[----:B------:R-:W-:Y:S01]  /*14be0*/  MOV R0, R26 ;  /* 0x0000001a00007202 */ /* 0x000fe20000000f00 */
[----:B------:R-:W-:Y:S01]  /*14bf0*/  SHFL.IDX PT, R9, R97, R28, 0x1c1f ;  /* 0x001c1f1c61097589 */ /* 0x000fe200000e0000 */
[----:B------:R-:W-:Y:S02]  /*14c00*/  MOV R3, R24 ;  /* 0x0000001800037202 */ /* 0x000fe40000000f00 */
[----:B------:R-:W-:Y:S01]  /*14c10*/  MOV R40, R40 ;  /* 0x0000002800287202 */ /* 0x000fe20000000f00 */
[----:B------:R-:W-:Y:S01]  /*14c20*/  SHFL.IDX PT, R96, R57, R28, 0x1c1f ;  /* 0x001c1f1c39607589 */ /* 0x000fe200000e0000 */
[----:B------:R-:W-:-:S02]  /*14c30*/  MOV R37, R6 ;  /* 0x0000000600257202 */ /* 0x000fc40000000f00 */
[----:B0-----:R-:W-:Y:S01]  /*14c40*/  LOP3.LUT R73, R28, 0x2, RZ, 0x3c, !PT ;  /* 0x000000021c497812 */ /* 0x001fe200078e3cff */
[----:B------:R-:W-:Y:S01]  /*14c50*/  SHFL.IDX PT, R14, R83, R28, 0x1c1f ;  /* 0x001c1f1c530e7589 */ /* 0x000fe200000e0000 */
[----:B------:R-:W-:Y:S02]  /*14c60*/  MOV R123, R4 ;  /* 0x00000004007b7202 */ /* 0x000fe40000000f00 */
[----:B------:R-:W-:Y:S01]  /*14c70*/  SEL R111, R111, R110, P0 ;  /* 0x0000006e6f6f7207 */ /* 0x000fe20000000000 */
[----:B------:R-:W0:Y:S01]  /*14c80*/  SHFL.IDX PT, R97, R29, R73, 0x1c1f ;  /* 0x001c1f491d617589 */ /* 0x000e2200000e0000 */
[----:B------:R-:W-:Y:S02]  /*14c90*/  MOV R13, R12 ;  /* 0x0000000c000d7202 */ /* 0x000fe40000000f00 */
[----:B------:R-:W-:Y:S01]  /*14ca0*/  MOV R41, R10 ;  /* 0x0000000a00297202 */ /* 0x000fe20000000f00 */
[----:B------:R-:W-:Y:S04]  /*14cb0*/  SHFL.IDX PT, R126, R33, R73, 0x1c1f ;  /* 0x001c1f49217e7589 */ /* 0x000fe800000e0000 */
[----:B------:R-:W-:Y:S04]  /*14cc0*/  SHFL.IDX PT, R100, R75, R28, 0x1c1f ;  /* 0x001c1f1c4b647589 */ /* 0x000fe800000e0000 */
[----:B------:R-:W-:Y:S04]  /*14cd0*/  SHFL.IDX PT, R15, R81, R28, 0x1c1f ;  /* 0x001c1f1c510f7589 */ /* 0x000fe800000e0000 */
[----:B------:R-:W-:Y:S04]  /*14ce0*/  SHFL.IDX PT, R83, R125, R28, 0x1c1f ;  /* 0x001c1f1c7d537589 */ /* 0x000fe800000e0000 */
[----:B------:R-:W-:Y:S04]  /*14cf0*/  SHFL.IDX PT, R138, R129, R28, 0x1c1f ;  /* 0x001c1f1c818a7589 */ /* 0x000fe800000e0000 */
[----:B------:R-:W-:Y:S01]  /*14d00*/  SHFL.IDX PT, R33, R53, R73, 0x1c1f ;  /* 0x001c1f4935217589 */ /* 0x000fe200000e0000 */
[----:B0-----:R-:W-:-:S02]  /*14d10*/  SEL R98, R96, R97, P0 ;  /* 0x0000006160627207 */ /* 0x001fc40000000000 */
[----:B------:R-:W-:Y:S01]  /*14d20*/  SEL R96, R97, R96, P0 ;  /* 0x0000006061607207 */ /* 0x000fe20000000000 */
        /* <DEDUP_REMOVED lines=15> */
[----:B------:R-:W-:Y:S01]  /*14e20*/  SHFL.IDX PT, R53, R66, R73, 0x1c1f ;  /* 0x001c1f4942357589 */ /* 0x000fe200000e0000 */
[----:B0-----:R-:W-:-:S03]  /*14e30*/  SEL R97, R75, R92, P0 ;  /* 0x0000005c4b617207 */ /* 0x001fc60000000000 */
        /* <DEDUP_REMOVED lines=11> */
[----:B-1----:R-:W-:-:S03]  /*14ef0*/  SEL R85, R62, R81, P0 ;  /* 0x000000513e557207 */ /* 0x002fc60000000000 */
[----:B------:R1:W-:Y:S04]  /*14f00*/  SHFL.IDX PT, R7, R101, R28, 0x1c1f ;  /* 0x001c1f1c65077589 */ /* 0x0003e800000e0000 */
[----:B------:R-:W-:Y:S01]  /*14f10*/  SHFL.IDX PT, R79, R117, R28, 0x1c1f ;  /* 0x001c1f1c754f7589 */ /* 0x000fe200000e0000 */
[----:B0-----:R-:W-:-:S03]  /*14f20*/  SEL R99, R92, R75, P0 ;  /* 0x0000004b5c637207 */ /* 0x001fc60000000000 */
[----:B------:R-:W-:Y:S01]  /*14f30*/  SHFL.IDX PT, R77, R121, R28, 0x1c1f ;  /* 0x001c1f1c794d7589 */ /* 0x000fe200000e0000 */
[----:B-1----:R-:W-:-:S03]  /*14f40*/  SEL R101, R94, R165, P0 ;  /* 0x000000a55e657207 */ /* 0x002fc60000000000 */
        /* <DEDUP_REMOVED lines=18> */
[----:B------:R-:W0:Y:S04]  /*15070*/  SHFL.IDX PT, R32, R32, R73, 0x1c1f ;  /* 0x001c1f4920207589 */ /* 0x000e2800000e0000 */
[----:B------:R-:W-:Y:S04]  /*15080*/  SHFL.IDX PT, R120, R31, R73, 0x1c1f ;  /* 0x001c1f491f787589 */ /* 0x000fe800000e0000 */
[----:B------:R-:W-:Y:S04]  /*15090*/  SHFL.IDX PT, R127, R46, R73, 0x1c1f ;  /* 0x001c1f492e7f7589 */ /* 0x000fe800000e0000 */
[----:B------:R-:W1:Y:S04]  /*150a0*/  SHFL.IDX PT, R58, R58, R73, 0x1c1f ;  /* 0x001c1f493a3a7589 */ /* 0x000e6800000e0000 */
[----:B------:R-:W2:Y:S04]  /*150b0*/  SHFL.IDX PT, R56, R56, R73, 0x1c1f ;  /* 0x001c1f4938387589 */ /* 0x000ea800000e0000 */
[----:B------:R-:W-:Y:S04]  /*150c0*/  SHFL.IDX PT, R48, R76, R73, 0x1c1f ;  /* 0x001c1f494c307589 */ /* 0x000fe800000e0000 */
[----:B------:R3:W-:Y:S01]  /*150d0*/  SHFL.IDX PT, R50, R80, R73, 0x1c1f ;  /* 0x001c1f4950327589 */ /* 0x0007e200000e0000 */
[----:B0-----:R-:W-:-:S02]  /*150e0*/  SEL R91, R63, R32, P0 ;  /* 0x000000203f5b7207 */ /* 0x001fc40000000000 */
[----:B------:R-:W-:Y:S01]  /*150f0*/  SEL R89, R32, R63, P0 ;  /* 0x0000003f20597207 */ /* 0x000fe20000000000 */
[----:B------:R-:W-:Y:S04]  /*15100*/  SHFL.IDX PT, R28, R43, R73, 0x1c1f ;  /* 0x001c1f492b1c7589 */ /* 0x000fe800000e0000 */
[----:B------:R-:W0:Y:S01]  /*15110*/  SHFL.IDX PT, R121, R42, R73, 0x1c1f ;  /* 0x001c1f492a797589 */ /* 0x000e2200000e0000 */
[----:B---3--:R-:W-:-:S03]  /*15120*/  SEL R80, R126, R65, P0 ;  /* 0x000000417e507207 */ /* 0x008fc60000000000 */
[----:B------:R-:W-:Y:S01]  /*15130*/  SHFL.IDX PT, R44, R44, R73, 0x1c1f ;  /* 0x001c1f492c2c7589 */ /* 0x000fe200000e0000 */
[----:B-1----:R-:W-:-:S03]  /*15140*/  SEL R93, R58, R77, P0 ;  /* 0x0000004d3a5d7207 */ /* 0x002fc60000000000 */
[----:B------:R-:W1:Y:S01]  /*15150*/  SHFL.IDX PT, R68, R68, R73, 0x1c1f ;  /* 0x001c1f4944447589 */ /* 0x000e6200000e0000 */
[----:B--2---:R-:W-:Y:S02]  /*15160*/  SEL R94, R79, R56, P0 ;  /* 0x000000384f5e7207 */ /* 0x004fe40000000000 */
[----:B------:R-:W-:Y:S01]  /*15170*/  SEL R92, R56, R79, P0 ;  /* 0x0000004f385c7207 */ /* 0x000fe20000000000 */
[----:B------:R-:W2:Y:S04]  /*15180*/  SHFL.IDX PT, R46, R78, R73, 0x1c1f ;  /* 0x001c1f494e2e7589 */ /* 0x000ea800000e0000 */
[----:B------:R-:W3:Y:S04]  /*15190*/  SHFL.IDX PT, R42, R70, R73, 0x1c1f ;  /* 0x001c1f49462a7589 */ /* 0x000ee800000e0000 */
[----:B------:R-:W-:Y:S04]  /*151a0*/  SHFL.IDX PT, R43, R74, R73, 0x1c1f ;  /* 0x001c1f494a2b7589 */ /* 0x000fe800000e0000 */
[----:B------:R4:W-:Y:S01]  /*151b0*/  SHFL.IDX PT, R119, R82, R73, 0x1c1f ;  /* 0x001c1f4952777589 */ /* 0x0009e200000e0000 */
[----:B0-----:R-:W-:-:S03]  /*151c0*/  SEL R56, R121, R26, P0 ;  /* 0x0000001a79387207 */ /* 0x001fc60000000000 */
[----:B------:R0:W3:Y:S04]  /*151d0*/  SHFL.IDX PT, R146, R95, R73, 0x1c1f ;  /* 0x001c1f495f927589 */ /* 0x0000e800000e0000 */
[----:B------:R3:W3:Y:S01]  /*151e0*/  SHFL.IDX PT, R139, R88, R73, 0x1c1f ;  /* 0x001c1f49588b7589 */ /* 0x0006e200000e0000 */
[----:B-1----:R-:W-:Y:S02]  /*151f0*/  SEL R79, R131, R68, P0 ;  /* 0x00000044834f7207 */ /* 0x002fe40000000000 */
[----:B----4-:R-:W-:Y:S01]  /*15200*/  SEL R82, R65, R126, P0 ;  /* 0x0000007e41527207 */ /* 0x010fe20000000000 */
[----:B------:R-:W1:Y:S01]  /*15210*/  SHFL.IDX PT, R130, R35, R73, 0x1c1f ;  /* 0x001c1f4923827589 */ /* 0x000e6200000e0000 */
[----:B--2---:R-:W-:Y:S02]  /*15220*/  SEL R63, R57, R46, P0 ;  /* 0x0000002e393f7207 */ /* 0x004fe40000000000 */
[----:B0-----:R-:W-:Y:S01]  /*15230*/  SEL R95, R77, R58, P0 ;  /* 0x0000003a4d5f7207 */ /* 0x001fe20000000000 */
[----:B------:R-:W-:Y:S01]  /*15240*/  SHFL.IDX PT, R34, R34, R73, 0x1c1f ;  /* 0x001c1f4922227589 */ /* 0x000fe200000e0000 */
[----:B------:R-:W-:-:S02]  /*15250*/  SEL R77, R68, R131, P0 ;  /* 0x00000083444d7207 */ /* 0x000fc40000000000 */
[----:B---3--:R-:W-:Y:S01]  /*15260*/  SEL R88, R120, R61, P0 ;  /* 0x0000003d78587207 */ /* 0x008fe20000000000 */
[----:B------:R-:W0:Y:S01]  /*15270*/  SHFL.IDX PT, R36, R36, R73, 0x1c1f ;  /* 0x001c1f4924247589 */ /* 0x000e2200000e0000 */
        /* <DEDUP_REMOVED lines=8> */
[----:B------:R-:W4:Y:S01]  /*15300*/  SHFL.IDX PT, R35, R64, R73, 0x1c1f ;  /* 0x001c1f4940237589 */ /* 0x000f2200000e0000 */
[----:B------:R-:W-:Y:S02]  /*15310*/  SEL R127, R24, R139, P0 ;  /* 0x0000008b187f7207 */ /* 0x000fe40000000000 */
[----:B------:R-:W-:Y:S01]  /*15320*/  F2FP.BF16.F32.PACK_AB R26, R97, R96 ;  /* 0x00000060611a723e */ /* 0x000fe200000010ff */
[----:B------:R0:W4:Y:S01]  /*15330*/  SHFL.IDX PT, R141, R86, R73, 0x1c1f ;  /* 0x001c1f49568d7589 */ /* 0x00012200000e0000 */
[----:B-1----:R-:W-:-:S03]  /*15340*/  SEL R74, R69, R130, P0 ;  /* 0x00000082454a7207 */ /* 0x002fc60000000000 */
[----:B------:R3:W-:Y:S04]  /*15350*/  SHFL.IDX PT, R132, R51, R73, 0x1c1f ;  /* 0x001c1f4933847589 */ /* 0x0007e800000e0000 */
[----:B------:R1:W-:Y:S01]  /*15360*/  SHFL.IDX PT, R140, R52, R73, 0x1c1f ;  /* 0x001c1f49348c7589 */ /* 0x0003e200000e0000 */
[----:B0-----:R-:W-:Y:S02]  /*15370*/  SEL R75, R71, R36, P0 ;  /* 0x00000024474b7207 */ /* 0x001fe40000000000 */
[----:B------:R-:W-:Y:S01]  /*15380*/  SEL R86, R83, R60, P0 ;  /* 0x0000003c53567207 */ /* 0x000fe20000000000 */
[----:B------:R0:W0:Y:S01]  /*15390*/  SHFL.IDX PT, R38, R72, R73, 0x1c1f ;  /* 0x001c1f4948267589 */ /* 0x00002200000e0000 */
[----:B--2---:R-:W-:Y:S02]  /*153a0*/  SEL R66, R102, R117, P0 ;  /* 0x0000007566427207 */ /* 0x004fe40000000000 */
[----:B------:R-:W-:Y:S01]  /*153b0*/  SEL R64, R117, R102, P0 ;  /* 0x0000006675407207 */ /* 0x000fe20000000000 */
[----:B------:R2:W2:Y:S01]  /*153c0*/  SHFL.IDX PT, R142, R84, R73, 0x1c1f ;  /* 0x001c1f49548e7589 */ /* 0x0004a200000e0000 */
[----:B---3--:R-:W-:-:S02]  /*153d0*/  SEL R51, R14, R45, P0 ;  /* 0x0000002d0e337207 */ /* 0x008fc40000000000 */
[----:B-1----:R-:W-:Y:S01]  /*153e0*/  SEL R52, R53, R116, P0 ;  /* 0x0000007435347207 */ /* 0x002fe20000000000 */
[----:B------:R-:W1:Y:S01]  /*153f0*/  SHFL.IDX PT, R39, R39, R73, 0x1c1f ;  /* 0x001c1f4927277589 */ /* 0x000e6200000e0000 */
[----:B----4-:R-:W-:Y:S02]  /*15400*/  SEL R78, R138, R35, P0 ;  /* 0x000000238a4e7207 */ /* 0x010fe40000000000 */
[----:B------:R-:W-:Y:S01]  /*15410*/  SEL R76, R35, R138, P0 ;  /* 0x0000008a234c7207 */ /* 0x000fe20000000000 */
[----:B------:R3:W-:Y:S01]  /*15420*/  SHFL.IDX PT, R31, R54, R73, 0x1c1f ;  /* 0x001c1f49361f7589 */ /* 0x0007e200000e0000 */
[----:B0-----:R-:W-:Y:S02]  /*15430*/  SEL R72, R130, R69, P0 ;  /* 0x0000004582487207 */ /* 0x001fe40000000000 */
[----:B--2---:R-:W-:Y:S01]  /*15440*/  SEL R84, R60, R83, P0 ;  /* 0x000000533c547207 */ /* 0x004fe20000000000 */
[----:B------:R0:W-:Y:S01]  /*15450*/  SHFL.IDX PT, R29, R55, R73, 0x1c1f ;  /* 0x001c1f49371d7589 */ /* 0x0001e200000e0000 */
[----:B------:R-:W-:-:S02]  /*15460*/  SEL R60, R48, R59, P0 ;  /* 0x0000003b303c7207 */ /* 0x000fc40000000000 */
[----:B------:R-:W-:Y:S01]  /*15470*/  SEL R83, R67, R34, P0 ;  /* 0x0000002243537207 */ /* 0x000fe20000000000 */
[----:B------:R2:W4:Y:S01]  /*15480*/  SHFL.IDX PT, R144, R87, R73, 0x1c1f ;  /* 0x001c1f4957907589 */ /* 0x00052200000e0000 */
[----:B------:R-:W-:Y:S02]  /*15490*/  SEL R126, R128, R141, P0 ;  /* 0x0000008d807e7207 */ /* 0x000fe40000000000 */
[----:B---3--:R-:W-:Y:S01]  /*154a0*/  SEL R54, R116, R53, P0 ;  /* 0x0000003574367207 */ /* 0x008fe20000000000 */
[----:B------:R3:W4:Y:S01]  /*154b0*/  SHFL.IDX PT, R137, R90, R73, 0x1c1f ;  /* 0x001c1f495a897589 */ /* 0x00072200000e0000 */
[----:B------:R-:W-:Y:S02]  /*154c0*/  SEL R53, R50, R113, P0 ;  /* 0x0000007132357207 */ /* 0x000fe40000000000 */
[----:B0-----:R-:W-:Y:S01]  /*154d0*/  SEL R55, R113, R50, P0 ;  /* 0x0000003271377207 */ /* 0x001fe20000000000 */
[----:B------:R-:W0:Y:S01]  /*154e0*/  SHFL.IDX PT, R30, R47, R73, 0x1c1f ;  /* 0x001c1f492f1e7589 */ /* 0x000e2200000e0000 */
[----:B------:R-:W-:-:S02]  /*154f0*/  SEL R50, R15, R44, P0 ;  /* 0x0000002c0f327207 */ /* 0x000fc40000000000 */
[----:B--2---:R-:W-:Y:S01]  /*15500*/  SEL R87, R81, R62, P0 ;  /* 0x0000003e51577207 */ /* 0x004fe20000000000 */
[----:B------:R-:W2:Y:S01]  /*15510*/  SHFL.IDX PT, R134, R49, R73, 0x1c1f ;  /* 0x001c1f4931867589 */ /* 0x000ea200000e0000 */
[----:B------:R-:W-:Y:S02]  /*15520*/  SEL R62, R59, R48, P0 ;  /* 0x000000303b3e7207 */ /* 0x000fe40000000000 */
[----:B---3--:R-:W-:Y:S01]  /*15530*/  SEL R90, R61, R120, P0 ;  /* 0x000000783d5a7207 */ /* 0x008fe20000000000 */
[----:B------:R-:W3:Y:S01]  /*15540*/  SHFL.IDX PT, R147, R105, R73, 0x1c1f ;  /* 0x001c1f4969937589 */ /* 0x000ee200000e0000 */
[----:B------:R-:W-:Y:S02]  /*15550*/  SEL R61, R46, R57, P0 ;  /* 0x000000392e3d7207 */ /* 0x000fe40000000000 */
[----:B------:R-:W-:Y:S01]  /*15560*/  SEL R48, R44, R15, P0 ;  /* 0x0000000f2c307207 */ /* 0x000fe20000000000 */
[----:B------:R-:W3:Y:S01]  /*15570*/  SHFL.IDX PT, R143, R111, R73, 0x1c1f ;  /* 0x001c1f496f8f7589 */ /* 0x000ee200000e0000 */
[----:B------:R-:W-:-:S02]  /*15580*/  SEL R46, R110, R43, P0 ;  /* 0x0000002b6e2e7207 */ /* 0x000fc40000000000 */
[----:B------:R-:W-:Y:S01]  /*15590*/  SEL R44, R43, R110, P0 ;  /* 0x0000006e2b2c7207 */ /* 0x000fe20000000000 */
[----:B------:R1:W3:Y:S01]  /*155a0*/  SHFL.IDX PT, R145, R106, R73, 0x1c1f ;  /* 0x001c1f496a917589 */ /* 0x0002e200000e0000 */
        /* <DEDUP_REMOVED lines=8> */
[----:B------:R-:W-:Y:S02]  /*15630*/  F2FP.BF16.F32.PACK_AB R24, R99, R98 ;  /* 0x000000626318723e */ /* 0x000fe400000010ff */
[----:B------:R-:W-:Y:S02]  /*15640*/  F2FP.BF16.F32.PACK_AB R25, R95, R94 ;  /* 0x0000005e5f19723e */ /* 0x000fe400000010ff */
[----:B------:R-:W-:-:S02]  /*15650*/  F2FP.BF16.F32.PACK_AB R27, R93, R92 ;  /* 0x0000005c5d1b723e */ /* 0x000fc400000010ff */
[----:B------:R-:W-:Y:S02]  /*15660*/  SEL R81, R34, R67, P0 ;  /* 0x0000004322517207 */ /* 0x000fe40000000000 */
[----:B------:R-:W-:Y:S01]  /*15670*/  SEL R73, R36, R71, P0 ;  /* 0x0000004724497207 */ /* 0x000fe20000000000 */
[----:B------:R1:W-:Y:S01]  /*15680*/  STSM.16.M88.4 [R13], R24 ;  /* 0x000000180d007844 */ /* 0x0003e20000000200 */
        /* <DEDUP_REMOVED lines=21> */
[----:B0-----:R-:W-:-:S02]  /*157e0*/  SEL R43, R11, R30, P0 ;  /* 0x0000001e0b2b7207 */ /* 0x001fc40000000000 */
[----:B------:R-:W-:Y:S02]  /*157f0*/  SEL R105, R30, R11, P0 ;  /* 0x0000000b1e697207 */ /* 0x000fe40000000000 */
[----:B--2---:R-:W-:Y:S02]  /*15800*/  SEL R107, R9, R134, P0 ;  /* 0x00000086096b7207 */ /* 0x004fe40000000000 */
[----:B------:R-:W-:Y:S02]  /*15810*/  SEL R113, R134, R9, P0 ;  /* 0x0000000986717207 */ /* 0x000fe40000000000 */
[----:B------:R-:W-:Y:S02]  /*15820*/  SEL R118, R137, R118, P0 ;  /* 0x0000007689767207 */ /* 0x000fe40000000000 */
[----:B------:R-:W-:Y:S02]  /*15830*/  SEL R117, R8, R33, P0 ;  /* 0x0000002108757207 */ /* 0x000fe40000000000 */
[----:B------:R-:W-:-:S02]  /*15840*/  SEL R125, R33, R8, P0 ;  /* 0x00000008217d7207 */ /* 0x000fc40000000000 */
[----:B---3--:R-:W-:Y:S02]  /*15850*/  SEL R102, R10, R147, P0 ;  /* 0x000000930a667207 */ /* 0x008fe40000000000 */
        /* <DEDUP_REMOVED lines=14> */
[----:B------:R-:W-:Y:S01]  /*15940*/  STSM.16.M88.4 [R123], R8 ;  /* 0x000000087b007844 */ /* 0x000fe20000000200 */
[----:B------:R-:W-:Y:S02]  /*15950*/  F2FP.BF16.F32.PACK_AB R15, R69, R68 ;  /* 0x00000044450f723e */ /* 0x000fe400000010ff */
[----:B-1----:R-:W-:Y:S02]  /*15960*/  F2FP.BF16.F32.PACK_AB R13, R71, R70 ;  /* 0x00000046470d723e */ /* 0x002fe400000010ff */
[----:B------:R-:W-:Y:S02]  /*15970*/  F2FP.BF16.F32.PACK_AB R24, R67, R66 ;  /* 0x000000424318723e */ /* 0x000fe400000010ff */
[----:B------:R-:W-:Y:S01]  /*15980*/  F2FP.BF16.F32.PACK_AB R26, R65, R64 ;  /* 0x00000040411a723e */ /* 0x000fe200000010ff */
[----:B------:R-:W-:Y:S01]  /*15990*/  STSM.16.M88.4 [R122], R12 ;  /* 0x0000000c7a007844 */ /* 0x000fe20000000200 */
[----:B------:R-:W-:-:S02]  /*159a0*/  F2FP.BF16.F32.PACK_AB R27, R61, R60 ;  /* 0x0000003c3d1b723e */ /* 0x000fc400000010ff */
[----:B------:R-:W-:Y:S02]  /*159b0*/  F2FP.BF16.F32.PACK_AB R25, R63, R62 ;  /* 0x0000003e3f19723e */ /* 0x000fe400000010ff */
[----:B------:R-:W-:Y:S02]  /*159c0*/  SEL R134, R136, R145, P0 ;  /* 0x0000009188867207 */ /* 0x000fe40000000000 */
[----:B------:R-:W-:Y:S01]  /*159d0*/  F2FP.BF16.F32.PACK_AB R28, R59, R58 ;  /* 0x0000003a3b1c723e */ /* 0x000fe200000010ff */
[----:B------:R-:W-:Y:S01]  /*159e0*/  STSM.16.M88.4 [R115], R24 ;  /* 0x0000001873007844 */ /* 0x000fe20000000200 */
[----:B------:R-:W-:Y:S02]  /*159f0*/  F2FP.BF16.F32.PACK_AB R30, R57, R56 ;  /* 0x00000038391e723e */ /* 0x000fe400000010ff */
[----:B------:R-:W-:Y:S02]  /*15a00*/  F2FP.BF16.F32.PACK_AB R31, R53, R52 ;  /* 0x00000034351f723e */ /* 0x000fe400000010ff */
[----:B------:R-:W-:-:S02]  /*15a10*/  F2FP.BF16.F32.PACK_AB R29, R55, R54 ;  /* 0x00000036371d723e */ /* 0x000fc400000010ff */
[----:B------:R-:W-:Y:S02]  /*15a20*/  SEL R136, R145, R136, P0 ;  /* 0x0000008891887207 */ /* 0x000fe40000000000 */
[----:B------:R-:W-:Y:S01]  /*15a30*/  F2FP.BF16.F32.PACK_AB R32, R51, R50 ;  /* 0x000000323320723e */ /* 0x000fe200000010ff */
[----:B------:R1:W-:Y:S01]  /*15a40*/  STSM.16.M88.4 [R114], R28 ;  /* 0x0000001c72007844 */ /* 0x0003e20000000200 */
[----:B------:R-:W-:Y:S02]  /*15a50*/  F2FP.BF16.F32.PACK_AB R34, R49, R48 ;  /* 0x000000303122723e */ /* 0x000fe400000010ff */
[----:B------:R-:W-:Y:S02]  /*15a60*/  F2FP.BF16.F32.PACK_AB R35, R45, R44 ;  /* 0x0000002c2d23723e */ /* 0x000fe400000010ff */
[----:B------:R-:W-:Y:S02]  /*15a70*/  F2FP.BF16.F32.PACK_AB R33, R47, R46 ;  /* 0x0000002e2f21723e */ /* 0x000fe400000010ff */
[----:B------:R-:W-:-:S02]  /*15a80*/  F2FP.BF16.F32.PACK_AB R36, R43, R42 ;  /* 0x0000002a2b24723e */ /* 0x000fc400000010ff */
[----:B------:R-:W-:Y:S01]  /*15a90*/  F2FP.BF16.F32.PACK_AB R38, R105, R104 ;  /* 0x000000686926723e */ /* 0x000fe200000010ff */
[----:B------:R2:W-:Y:S01]  /*15aa0*/  STSM.16.M88.4 [R41], R32 ;  /* 0x0000002029007844 */ /* 0x0005e20000000200 */
[----:B------:R-:W-:Y:S02]  /*15ab0*/  F2FP.BF16.F32.PACK_AB R39, R109, R108 ;  /* 0x0000006c6d27723e */ /* 0x000fe400000010ff */
[----:B0-----:R-:W-:Y:S02]  /*15ac0*/  F2FP.BF16.F32.PACK_AB R37, R111, R110 ;  /* 0x0000006e6f25723e */ /* 0x001fe400000010ff */
[----:B------:R-:W-:Y:S01]  /*15ad0*/  F2FP.BF16.F32.PACK_AB R4, R107, R106 ;  /* 0x0000006a6b04723e */ /* 0x000fe200000010ff */
[----:B-1----:R-:W-:Y:S01]  /*15ae0*/  IMAD.U32 R28, RZ, RZ, UR10 ;  /* 0x0000000aff1c7e24 */ /* 0x002fe2000f8e00ff */
[----:B------:R-:W-:Y:S01]  /*15af0*/  F2FP.BF16.F32.PACK_AB R6, R113, R112 ;  /* 0x000000707106723e */ /* 0x000fe200000010ff */
[----:B------:R-:W-:Y:S01]  /*15b00*/  STSM.16.M88.4 [R40], R36 ;  /* 0x0000002428007844 */ /* 0x000fe20000000200 */
[----:B------:R-:W-:Y:S01]  /*15b10*/  F2FP.BF16.F32.PACK_AB R7, R119, R118 ;  /* 0x000000767707723e */ /* 0x000fe200000010ff */
[----:B------:R-:W-:Y:S01]  /*15b20*/  IMAD.U32 R29, RZ, RZ, UR11 ;  /* 0x0000000bff1d7e24 */ /* 0x000fe2000f8e00ff */
[----:B------:R-:W-:-:S02]  /*15b30*/  F2FP.BF16.F32.PACK_AB R5, R121, R120 ;  /* 0x000000787905723e */ /* 0x000fc400000010ff */
[----:B------:R-:W-:Y:S02]  /*15b40*/  F2FP.BF16.F32.PACK_AB R8, R117, R116 ;  /* 0x000000747508723e */ /* 0x000fe400000010ff */
[----:B------:R-:W-:Y:S01]  /*15b50*/  F2FP.BF16.F32.PACK_AB R10, R125, R124 ;  /* 0x0000007c7d0a723e */ /* 0x000fe200000010ff */
[----:B------:R-:W-:Y:S01]  /*15b60*/  STSM.16.M88.4 [R19], R4 ;  /* 0x0000000413007844 */ /* 0x000fe20000000200 */
[----:B------:R-:W-:Y:S01]  /*15b70*/  F2FP.BF16.F32.PACK_AB R11, R129, R128 ;  /* 0x00000080810b723e */ /* 0x000fe200000010ff */
[----:B--2---:R-:W0:Y:S01]  /*15b80*/  LDC.64 R32, c[0x0][0xc08] ;  /* 0x00030200ff207b82 */ /* 0x004e220000000a00 */
        /* <DEDUP_REMOVED lines=9> */
[----:B------:R-:W-:Y:S02]  /*15c20*/  F2FP.BF16.F32.PACK_AB R27, R101, R100 ;  /* 0x00000064651b723e */ /* 0x000fe400000010ff */
[----:B------:R-:W-:Y:S02]  /*15c30*/  F2FP.BF16.F32.PACK_AB R24, R139, R138 ;  /* 0x0000008a8b18723e */ /* 0x000fe400000010ff */
[----:B------:R-:W-:-:S03]  /*15c40*/  ISETP.NE.U32.AND P0, PT, RZ, UR12, PT ;  /* 0x0000000cff007c0c */ /* 0x000fc6000bf05070 */
[----:B------:R2:W-:Y:S01]  /*15c50*/  STSM.16.M88.4 [R0], R24 ;  /* 0x0000001800007844 */ /* 0x0005e20000000200 */
[----:B------:R-:W-:Y:S01]  /*15c60*/  ISETP.NE.AND.EX P0, PT, RZ, UR13, PT, P0 ;  /* 0x0000000dff007c0c */ /* 0x000fe2000bf05300 */
[----:B------:R-:W-:Y:S08]  /*15c70*/  BAR.SYNC.DEFER_BLOCKING 0x1, 0x100 ;  /* 0x0044000000007b1d */ /* 0x000ff00000010000 */
[----:B-1----:R-:W1:Y:S04]  /*15c80*/  LDC R3, c[0x0][0xbe8] ;  /* 0x0002fa00ff037b82 */ /* 0x002e680000000800 */
[----:B------:R-:W3:Y:S01]  /*15c90*/  @P0 LDG.E R30, desc[UR52][R28.64] ;  /* 0x000000341c1e0981 */ /* 0x000ee2000c1e1900 */
[----:B0-----:R-:W-:-:S02]  /*15ca0*/  ISETP.NE.U32.AND P1, PT, R32, RZ, PT ;  /* 0x000000ff2000720c */ /* 0x001fc40003f25070 */
[----:B------:R-:W-:-:S11]  /*15cb0*/  R2UR UR4, R33 ;  /* 0x00000000210472ca */ /* 0x000fd600000e0000 */
[----:B------:R-:W-:Y:S01]  /*15cc0*/  VOTEU.ANY UP0, P1 ;  /* 0x00000000003f7886 */ /* 0x000fe20000800100 */
[----:B-1----:R-:W-:Y:S01]  /*15cd0*/  ISETP.NE.AND P1, PT, R3, 0x1, PT ;  /* 0x000000010300780c */ /* 0x002fe20003f25270 */
[----:B------:R-:W-:Y:S02]  /*15ce0*/  UISETP.NE.AND.EX UP0, UPT, UR4, URZ, UPT, UP0 ;  /* 0x0000003f0400728c */ /* 0x000fe4000bf05300 */
[----:B------:R-:W-:Y:S01]  /*15cf0*/  UISETP.GT.AND UP1, UPT, UR46, 0x1, UPT ;  /* 0x000000012e00788c */ /* 0x000fe2000bf24270 */
[----:B------:R-:W-:Y:S01]  /*15d00*/  UMOV UR19, 0x9b8 ;  /* 0x000009b800137882 */ /* 0x000fe20000000000 */
[----:B------:R-:W-:Y:S02]  /*15d10*/  ULDC UR4, c[0x0][0xa88] ;  /* 0x0002a20000047ab9 */ /* 0x000fe40000000800 */
[----:B------:R-:W-:Y:S01]  /*15d20*/  USEL UR19, UR19, 0x978, UP1 ;  /* 0x0000097813137887 */ /* 0x000fe20008800000 */
[----:B------:R-:W-:Y:S01]  /*15d30*/  PLOP3.LUT P4, PT, PT, PT, UP0, 0x80, 0x0 ;  /* 0x000000000000781c */ /* 0x000fe20003f8f008 */
[----:B--2---:R-:W-:-:S03]  /*15d40*/  IMAD.U32 R0, RZ, RZ, UR4 ;  /* 0x00000004ff007e24 */ /* 0x004fc6000f8e00ff */
[----:B------:R-:W-:Y:S01]  /*15d50*/  @UP0 ULDC.64 UR10, c[0x0][0xc08] ;  /* 0x00030200000a0ab9 */ /* 0x000fe20000000a00 */
[----:B------:R-:W0:Y:S01]  /*15d60*/  @P1 LDC R6, c[0x0][0xbec] ;  /* 0x0002fb00ff061b82 */ /* 0x000e220000000800 */
[----:B------:R-:W-:-:S07]  /*15d70*/  @UP0 UIMAD.WIDE UR10, UR44, 0x4, UR10 ;  /* 0x000000042c0a08a5 */ /* 0x000fce000f8e020a */
[----:B------:R-:W1:Y:S01]  /*15d80*/  @P1 LDC R9, c[0x0][0xbf0] ;  /* 0x0002fc00ff091b82 */ /* 0x000e620000000800 */
[----:B------:R-:W-:Y:S01]  /*15d90*/  UISETP.NE.U32.AND UP0, UPT, UR12, URZ, UPT ;  /* 0x0000003f0c00728c */ /* 0x000fe2000bf05070 */
[----:B------:R-:W-:Y:S02]  /*15da0*/  IMAD.U32 R4, RZ, RZ, UR10 ;  /* 0x0000000aff047e24 */ /* 0x000fe4000f8e00ff */
[----:B------:R-:W-:Y:S01]  /*15db0*/  IMAD.U32 R5, RZ, RZ, UR11 ;  /* 0x0000000bff057e24 */ /* 0x000fe2000f8e00ff */
[----:B------:R-:W-:Y:S01]  /*15dc0*/  UISETP.NE.AND.EX UP0, UPT, UR13, URZ, UPT, UP0 ;  /* 0x0000003f0d00728c */ /* 0x000fe2000bf05300 */
[----:B------:R-:W-:Y:S01]  /*15dd0*/  ULDC.64 UR10, c[0x0][UR19+0x218] ;  /* 0x00008600130a7abb */ /* 0x000fe20008000a00 */
[----:B------:R-:W-:Y:S01]  /*15de0*/  UMOV UR4, URZ ;  /* 0x0000003f00047c82 */ /* 0x000fe20008000000 */
[----:B------:R-:W-:Y:S01]  /*15df0*/  UIMAD.WIDE.U32 UR12, UR10, UR43, URZ ;  /* 0x0000002b0a0c72a5 */ /* 0x000fe2000f8e003f */
[----:B------:R-:W-:Y:S01]  /*15e00*/  VIADD R11, R22, UR36 ;  /* 0x00000024160b7c36 */ /* 0x000fe20008000000 */
[----:B------:R-:W-:Y:S01]  /*15e10*/  UIMAD UR20, UR11, UR43, URZ ;  /* 0x0000002b0b1472a4 */ /* 0x000fe2000f8e023f */
[----:B------:R0:W5:Y:S01]  /*15e20*/  @P4 LDG.E R0, desc[UR52][R4.64] ;  /* 0x0000003404004981 */ /* 0x000162000c1e1900 */
[----:B------:R-:W-:Y:S01]  /*15e30*/  USHF.R.S32.HI UR21, URZ, 0x1f, UR44 ;  /* 0x0000001f3f157899 */ /* 0x000fe2000801142c */
[----:B------:R-:W-:Y:S01]  /*15e40*/  IMAD.MOV.U32 R7, RZ, RZ, R11 ;  /* 0x000000ffff077224 */ /* 0x000fe200078e000b */
[----:B------:R-:W-:-:S02]  /*15e50*/  USEL UR10, UR44, URZ, !UP0 ;  /* 0x0000003f2c0a7287 */ /* 0x000fc4000c000000 */
[----:B------:R-:W-:Y:S01]  /*15e60*/  USEL UR18, UR37, URZ, UP1 ;  /* 0x0000003f25127287 */ /* 0x000fe20008800000 */
[----:B------:R-:W-:Y:S01]  /*15e70*/  ULDC.64 UR14, c[0x0][UR19+0x220] ;  /* 0x00008800130e7abb */ /* 0x000fe20008000a00 */
[----:B------:R-:W-:Y:S01]  /*15e80*/  UIADD3 UR20, UR13, UR20, URZ ;  /* 0x000000140d147290 */ /* 0x000fe2000fffe03f */
[----:B0-----:R-:W-:Y:S01]  /*15e90*/  @P1 IMAD.HI.U32 R4, R11, R6, RZ ;  /* 0x000000060b041227 */ /* 0x001fe200078e00ff */
[----:B------:R-:W-:Y:S01]  /*15ea0*/  ULDC.64 UR16, c[0x0][UR19+0x228] ;  /* 0x00008a0013107abb */ /* 0x000fe20008000a00 */
[----:B------:R-:W-:Y:S02]  /*15eb0*/  USEL UR11, UR21, URZ, !UP0 ;  /* 0x0000003f150b7287 */ /* 0x000fe4000c000000 */
[----:B------:R-:W-:Y:S01]  /*15ec0*/  UIMAD UR13, UR15, UR10, URZ ;  /* 0x0000000a0f0d72a4 */ /* 0x000fe2000f8e023f */
[----:B-1----:R-:W-:Y:S01]  /*15ed0*/  @P1 SHF.R.U32.HI R7, RZ, R9, R4 ;  /* 0x00000009ff071219 */ /* 0x002fe20000011604 */
[----:B------:R-:W-:Y:S02]  /*15ee0*/  UIMAD.WIDE.U32 UR22, UR16, UR18, URZ ;  /* 0x00000012101672a5 */ /* 0x000fe4000f8e003f */
[----:B------:R-:W-:-:S02]  /*15ef0*/  UIMAD UR18, UR17, UR18, URZ ;  /* 0x00000012111272a4 */ /* 0x000fc4000f8e023f */
[----:B------:R-:W-:Y:S01]  /*15f00*/  UIMAD.WIDE.U32 UR16, UR14, UR10, URZ ;  /* 0x0000000a0e1072a5 */ /* 0x000fe2000f8e003f */
[----:B------:R-:W-:Y:S01]  /*15f10*/  IMAD.MOV R6, RZ, RZ, -R7 ;  /* 0x000000ffff067224 */ /* 0x000fe200078e0a07 */
[----:B------:R-:W-:Y:S01]  /*15f20*/  UIMAD UR11, UR14, UR11, UR13 ;  /* 0x0000000b0e0b72a4 */ /* 0x000fe2000f8e020d */
[----:B------:R-:W-:Y:S01]  /*15f30*/  IMAD.U32 R4, RZ, RZ, UR22 ;  /* 0x00000016ff047e24 */ /* 0x000fe2000f8e00ff */
[----:B------:R-:W-:Y:S02]  /*15f40*/  UIADD3 UR18, UR23, UR18, URZ ;  /* 0x0000001217127290 */ /* 0x000fe4000fffe03f */
[----:B------:R-:W-:Y:S01]  /*15f50*/  IMAD.U32 R5, RZ, RZ, UR23 ;  /* 0x00000017ff057e24 */ /* 0x000fe2000f8e00ff */
[----:B------:R-:W-:Y:S01]  /*15f60*/  UIADD3 UR11, UR17, UR11, URZ ;  /* 0x0000000b110b7290 */ /* 0x000fe2000fffe03f */
[----:B------:R-:W-:Y:S01]  /*15f70*/  IMAD R9, R3, R6, R11 ;  /* 0x0000000603097224 */ /* 0x000fe200078e020b */
[----:B------:R-:W-:Y:S01]  /*15f80*/  SHF.R.S32.HI R5, RZ, 0x1f, R7 ;  /* 0x0000001fff057819 */ /* 0x000fe20000011407 */
        /* <DEDUP_REMOVED lines=10> */
[----:B------:R-:W-:Y:S01]  /*16030*/  @!UP1 ULDC UR17, c[0x0][0xb54] ;  /* 0x0002d50000119ab9 */ /* 0x000fe20000000800 */
[----:B------:R-:W-:-:S02]  /*16040*/  IMAD R7, R9, UR13, RZ ;  /* 0x0000000d09077c24 */ /* 0x000fc4000f8e02ff */
[----:B------:R-:W-:Y:S02]  /*16050*/  IADD3.X R5, R5, UR11, R8, P2, P3 ;  /* 0x0000000b05057c10 */ /* 0x000fe400097e6408 */
        /* <DEDUP_REMOVED lines=10> */
.L_x_4323:
[----:B------:R-:W-:Y:S01]  /*16100*/  SHFL.IDX PT, R4, R6, RZ, 0x1c1f ;  /* 0x001c1fff06047589 */ /* 0x000fe200000e0000 */
[----:B------:R-:W-:Y:S01]  /*16110*/  VIADD R13, R231, UR36 ;  /* 0x00000024e70d7c36 */ /* 0x000fe20008000000 */
[----:B------:R-:W-:Y:S01]  /*16120*/  LOP3.LUT P0, RZ, R226, 0x3, RZ, 0xc0, !PT ;  /* 0x00000003e2ff7812 */ /* 0x000fe2000780c0ff */
[----:B-----5:R-:W-:Y:S01]  /*16130*/  IMAD R0, R0, R3, RZ ;  /* 0x0000000300007224 */ /* 0x020fe200078e02ff */
[----:B------:R-:W0:Y:S01]  /*16140*/  SHFL.IDX PT, R5, R10, RZ, 0x1c1f ;  /* 0x001c1fff0a057589 */ /* 0x000e2200000e0000 */
[----:B------:R-:W-:-:S03]  /*16150*/  VIADD R7, R13, 0x8 ;  /* 0x000000080d077836 */ /* 0x000fc60000000000 */
[----:B------:R-:W-:Y:S01]  /*16160*/  SHFL.IDX PT, R8, R6, 0x1, 0x1c1f ;  /* 0x003c1f0006087f89 */ /* 0x000fe200000e0000 */
[-C--:B------:R-:W-:Y:S02]  /*16170*/  ISETP.GE.OR P2, PT, R13, R0.reuse, P0 ;  /* 0x000000000d00720c */ /* 0x080fe40000746670 */
[----:B------:R-:W-:Y:S01]  /*16180*/  ISETP.GE.OR P0, PT, R7, R0, P0 ;  /* 0x000000000700720c */ /* 0x000fe20000706670 */
[----:B------:R-:W1:Y:S10]  /*16190*/  SHFL.IDX PT, R9, R10, 0x1, 0x1c1f ;  /* 0x003c1f000a097f89 */ /* 0x000e7400000e0000 */
        /* <DEDUP_REMOVED lines=8> */
[----:B------:R-:W-:Y:S01]  /*16220*/  IMAD R4, R225, 0x40, R64 ;  /* 0x00000040e1047824 */ /* 0x000fe200078e0240 */
[----:B------:R-:W-:-:S03]  /*16230*/  UIMAD UR11, UR14, UR12, URZ ;  /* 0x0000000c0e0b72a4 */ /* 0x000fc6000f8e023f */
[----:B------:R-:W-:Y:S01]  /*16240*/  IMAD.WIDE R4, R4, R5, UR8 ;  /* 0x0000000804047e25 */ /* 0x000fe2000f8e0205 */
[----:B------:R-:W1:Y:S01]  /*16250*/  @P1 LDC R19, c[0x0][0xbf0] ;  /* 0x0002fc00ff131b82 */ /* 0x000e620000000800 */
[----:B------:R-:W-:Y:S02]  /*16260*/  UIMAD.WIDE.U32 UR8, UR4, UR12, URZ ;  /* 0x0000000c040872a5 */ /* 0x000fe4000f8e003f */
[----:B------:R-:W-:Y:S01]  /*16270*/  UIMAD UR11, UR4, UR13, UR11 ;  /* 0x0000000d040b72a4 */ /* 0x000fe2000f8e020b */
[C---:B------:R-:W-:Y:S02]  /*16280*/  IADD3 R13, P4, R4.reuse, 0x1000, RZ ;  /* 0x00001000040d7810 */ /* 0x040fe40007f9e0ff */
[C---:B------:R-:W-:Y:S02]  /*16290*/  IADD3 R9, P3, R4.reuse, 0x2000, RZ ;  /* 0x0000200004097810 */ /* 0x040fe40007f7e0ff */
[C---:B------:R-:W-:Y:S02]  /*162a0*/  IADD3 R7, P6, R4.reuse, 0x3000, RZ ;  /* 0x0000300004077810 */ /* 0x040fe40007fde0ff */
[----:B------:R-:W-:-:S02]  /*162b0*/  IADD3 R45, P5, R4, 0x4000, RZ ;  /* 0x00004000042d7810 */ /* 0x000fc40007fbe0ff */
[----:B------:R-:W-:Y:S01]  /*162c0*/  IADD3 R41, P2, R4, 0x5000, RZ ;  /* 0x0000500004297810 */ /* 0x000fe20007f5e0ff */
[----:B------:R-:W-:Y:S01]  /*162d0*/  UIADD3 UR9, UR9, UR11, URZ ;  /* 0x0000000b09097290 */ /* 0x000fe2000fffe03f */
[----:B------:R-:W-:Y:S01]  /*162e0*/  LOP3.LUT R12, R13, 0x380, RZ, 0xc0, !PT ;  /* 0x000003800d0c7812 */ /* 0x000fe200078ec0ff */
[----:B------:R-:W-:Y:S01]  /*162f0*/  ULDC.64 UR12, c[0x0][0xae8] ;  /* 0x0002ba00000c7ab9 */ /* 0x000fe20000000a00 */
[----:B------:R-:W-:Y:S01]  /*16300*/  LOP3.LUT R8, R9, 0x380, RZ, 0xc0, !PT ;  /* 0x0000038009087812 */ /* 0x000fe200078ec0ff */
[----:B------:R-:W-:Y:S01]  /*16310*/  IMAD R18, R23, 0x20, R225 ;  /* 0x0000002017127824 */ /* 0x000fe200078e02e1 */
[----:B------:R-:W-:Y:S02]  /*16320*/  LOP3.LUT R6, R7, 0x380, RZ, 0xc0, !PT ;  /* 0x0000038007067812 */ /* 0x000fe400078ec0ff */
[----:B------:R-:W-:Y:S02]  /*16330*/  LOP3.LUT R44, R45, 0x380, RZ, 0xc0, !PT ;  /* 0x000003802d2c7812 */ /* 0x000fe400078ec0ff */
[----:B------:R-:W-:Y:S01]  /*16340*/  LOP3.LUT R40, R41, 0x380, RZ, 0xc0, !PT ;  /* 0x0000038029287812 */ /* 0x000fe200078ec0ff */
[----:B------:R-:W-:Y:S01]  /*16350*/  UIMAD.WIDE.U32 UR8, UR43, UR12, UR8 ;  /* 0x0000000c2b0872a5 */ /* 0x000fe2000f8e0008 */
[----:B------:R-:W-:Y:S01]  /*16360*/  SHF.R.U64 R12, R12, 0x3, RZ ;  /* 0x000000030c0c7819 */ /* 0x000fe200000012ff */
[----:B------:R-:W-:Y:S01]  /*16370*/  VIADD R61, R18, UR36 ;  /* 0x00000024123d7c36 */ /* 0x000fe20008000000 */
[----:B------:R-:W-:-:S02]  /*16380*/  SHF.R.U64 R8, R8, 0x3, RZ ;  /* 0x0000000308087819 */ /* 0x000fc400000012ff */
[----:B------:R-:W-:Y:S02]  /*16390*/  SHF.R.U64 R6, R6, 0x3, RZ ;  /* 0x0000000306067819 */ /* 0x000fe400000012ff */
[----:B------:R-:W-:Y:S01]  /*163a0*/  SHF.R.U64 R44, R44, 0x3, RZ ;  /* 0x000000032c2c7819 */ /* 0x000fe200000012ff */
[----:B------:R-:W-:Y:S01]  /*163b0*/  USHF.R.S32.HI UR4, URZ, 0x1f, UR10 ;  /* 0x0000001f3f047899 */ /* 0x000fe2000801140a */
[----:B------:R-:W-:Y:S01]  /*163c0*/  SHF.R.U64 R40, R40, 0x3, RZ ;  /* 0x0000000328287819 */ /* 0x000fe200000012ff */
[----:B------:R-:W-:Y:S01]  /*163d0*/  UIMAD UR9, UR43, UR13, UR9 ;  /* 0x0000000d2b0972a4 */ /* 0x000fe2000f8e0209 */
[----:B------:R-:W-:Y:S01]  /*163e0*/  LOP3.LUT R12, R12, R13, RZ, 0x3c, !PT ;  /* 0x0000000d0c0c7212 */ /* 0x000fe200078e3cff */
[--C-:B------:R-:W-:Y:S01]  /*163f0*/  IMAD.X R13, RZ, RZ, R5.reuse, P4 ;  /* 0x000000ffff0d7224 */ /* 0x100fe200020e0605 */
        /* <DEDUP_REMOVED lines=8> */
[C---:B------:R-:W-:Y:S01]  /*16480*/  IADD3 R33, P0, R4.reuse, 0x6000, RZ ;  /* 0x0000600004217810 */ /* 0x040fe20007f1e0ff */
[----:B0-----:R-:W-:Y:S01]  /*16490*/  @P1 IMAD.HI.U32 R18, R61, R20, RZ ;  /* 0x000000143d121227 */ /* 0x001fe200078e00ff */
[C---:B------:R-:W-:Y:S01]  /*164a0*/  IADD3 R25, P4, R4.reuse, 0x7000, RZ ;  /* 0x0000700004197810 */ /* 0x040fe20007f9e0ff */
[----:B------:R-:W-:Y:S01]  /*164b0*/  UIMAD UR4, UR4, UR12, URZ ;  /* 0x0000000c040472a4 */ /* 0x000fe2000f8e023f */
[C---:B------:R-:W-:Y:S01]  /*164c0*/  IADD3 R57, P3, R4.reuse, 0x8000, RZ ;  /* 0x0000800004397810 */ /* 0x040fe20007f7e0ff */
[----:B------:R-:W-:Y:S01]  /*164d0*/  IMAD.X R41, RZ, RZ, R5, P2 ;  /* 0x000000ffff297224 */ /* 0x000fe200010e0605 */
[----:B------:R-:W-:-:S02]  /*164e0*/  IADD3 R53, P6, R4, 0x9000, RZ ;  /* 0x0000900004357810 */ /* 0x000fc40007fde0ff */
[C---:B------:R-:W-:Y:S01]  /*164f0*/  LOP3.LUT R29, R4.reuse, 0x380, RZ, 0xc0, !PT ;  /* 0x00000380041d7812 */ /* 0x040fe200078ec0ff */
[----:B------:R-:W-:Y:S01]  /*16500*/  IMAD.MOV.U32 R21, RZ, RZ, R61 ;  /* 0x000000ffff157224 */ /* 0x000fe200078e003d */
[C---:B------:R-:W-:Y:S01]  /*16510*/  IADD3 R49, P5, R4.reuse, 0xa000, RZ ;  /* 0x0000a00004317810 */ /* 0x040fe20007fbe0ff */
[----:B------:R-:W-:Y:S01]  /*16520*/  UIMAD UR4, UR10, UR13, UR4 ;  /* 0x0000000d0a0472a4 */ /* 0x000fe2000f8e0204 */
[----:B------:R-:W-:Y:S01]  /*16530*/  IADD3 R11, P2, R4, 0xb000, RZ ;  /* 0x0000b000040b7810 */ /* 0x000fe20007f5e0ff */
[----:B------:R-:W-:Y:S01]  /*16540*/  UIMAD.WIDE.U32 UR10, UR10, UR12, UR8 ;  /* 0x0000000c0a0a72a5 */ /* 0x000fe2000f8e0008 */
[----:B------:R-:W-:Y:S01]  /*16550*/  LOP3.LUT R32, R33, 0x380, RZ, 0xc0, !PT ;  /* 0x0000038021207812 */ /* 0x000fe200078ec0ff */
[----:B------:R-:W5:Y:S01]  /*16560*/  LD.E.128 R12, desc[UR52][R12.64] ;  /* 0x000000340c0c7980 */ /* 0x000f62000c101d00 */
[----:B------:R-:W-:Y:S01]  /*16570*/  LOP3.LUT R24, R25, 0x380, RZ, 0xc0, !PT ;  /* 0x0000038019187812 */ /* 0x000fe200078ec0ff */
[----:B------:R-:W-:Y:S01]  /*16580*/  IMAD.X R37, RZ, RZ, R5, P2 ;  /* 0x000000ffff257224 */ /* 0x000fe200010e0605 */
[----:B------:R-:W-:Y:S01]  /*16590*/  LOP3.LUT R56, R57, 0x380, RZ, 0xc0, !PT ;  /* 0x0000038039387812 */ /* 0x000fe200078ec0ff */
[----:B------:R-:W5:Y:S01]  /*165a0*/  LD.E.128 R44, desc[UR52][R44.64] ;  /* 0x000000342c2c7980 */ /* 0x000f62000c101d00 */
[----:B------:R-:W-:-:S02]  /*165b0*/  LOP3.LUT R52, R53, 0x380, RZ, 0xc0, !PT ;  /* 0x0000038035347812 */ /* 0x000fc400078ec0ff */
[----:B------:R-:W-:Y:S01]  /*165c0*/  LOP3.LUT R48, R49, 0x380, RZ, 0xc0, !PT ;  /* 0x0000038031307812 */ /* 0x000fe200078ec0ff */
[----:B------:R-:W5:Y:S01]  /*165d0*/  LD.E.128 R40, desc[UR52][R40.64] ;  /* 0x0000003428287980 */ /* 0x000f62000c101d00 */
[----:B------:R-:W-:Y:S02]  /*165e0*/  SHF.R.U64 R29, R29, 0x3, RZ ;  /* 0x000000031d1d7819 */ /* 0x000fe400000012ff */
[----:B-1----:R-:W-:Y:S02]  /*165f0*/  @P1 SHF.R.U32.HI R21, RZ, R19, R18 ;  /* 0x00000013ff151219 */ /* 0x002fe40000011612 */
[----:B------:R-:W-:Y:S01]  /*16600*/  LOP3.LUT R10, R11, 0x380, RZ, 0xc0, !PT ;  /* 0x000003800b0a7812 */ /* 0x000fe200078ec0ff */
[----:B------:R-:W-:Y:S01]  /*16610*/  UIADD3 UR4, UR11, UR4, URZ ;  /* 0x000000040b047290 */ /* 0x000fe2000fffe03f */
[----:B------:R-:W-:Y:S01]  /*16620*/  SHF.R.U64 R32, R32, 0x3, RZ ;  /* 0x0000000320207819 */ /* 0x000fe200000012ff */
[----:B------:R-:W-:Y:S01]  /*16630*/  IMAD.MOV R60, RZ, RZ, -R21 ;  /* 0x000000ffff3c7224 */ /* 0x000fe200078e0a15 */
[----:B------:R-:W-:Y:S01]  /*16640*/  SHF.R.U64 R24, R24, 0x3, RZ ;  /* 0x0000000318187819 */ /* 0x000fe200000012ff */
[----:B------:R-:W-:Y:S01]  /*16650*/  ULDC.64 UR8, c[0x0][0xae0] ;  /* 0x0002b80000087ab9 */ /* 0x000fe20000000a00 */
[----:B------:R-:W-:-:S02]  /*16660*/  SHF.R.U64 R56, R56, 0x3, RZ ;  /* 0x0000000338387819 */ /* 0x000fc400000012ff */
[----:B------:R-:W-:Y:S02]  /*16670*/  SHF.R.U64 R52, R52, 0x3, RZ ;  /* 0x0000000334347819 */ /* 0x000fe400000012ff */
[----:B------:R-:W-:Y:S02]  /*16680*/  SHF.R.U64 R48, R48, 0x3, RZ ;  /* 0x0000000330307819 */ /* 0x000fe400000012ff */
[----:B------:R-:W-:Y:S01]  /*16690*/  LOP3.LUT R28, R29, R4, RZ, 0x3c, !PT ;  /* 0x000000041d1c7212 */ /* 0x000fe200078e3cff */
[----:B------:R-:W-:Y:S01]  /*166a0*/  IMAD.MOV.U32 R29, RZ, RZ, R5 ;  /* 0x000000ffff1d7224 */ /* 0x000fe200078e0005 */
[----:B------:R-:W-:Y:S02]  /*166b0*/  SHF.R.S32.HI R20, RZ, 0x1f, R21 ;  /* 0x0000001fff147819 */ /* 0x000fe40000011415 */
[----:B------:R-:W-:Y:S01]  /*166c0*/  SHF.R.U64 R4, R10, 0x3, RZ ;  /* 0x000000030a047819 */ /* 0x000fe200000012ff */
[----:B------:R-:W-:Y:S01]  /*166d0*/  IMAD R3, R3, R60, R61 ;  /* 0x0000003c03037224 */ /* 0x000fe200078e023d */
        /* <DEDUP_REMOVED lines=11> */
[----:B------:R-:W-:Y:S01]  /*16790*/  IMAD R20, R20, UR8, RZ ;  /* 0x0000000814147c24 */ /* 0x000fe2000f8e02ff */
[----:B------:R-:W5:Y:S01]  /*167a0*/  LD.E.128 R28, desc[UR52][R28.64] ;  /* 0x000000341c1c7980 */ /* 0x000f62000c101d00 */
[----:B------:R-:W-:-:S02]  /*167b0*/  IMAD.U32 R19, RZ, RZ, UR11 ;  /* 0x0000000bff137e24 */ /* 0x000fc4000f8e00ff */
[----:B------:R-:W-:Y:S01]  /*167c0*/  IMAD.U32 R18, RZ, RZ, UR10 ;  /* 0x0000000aff127e24 */ /* 0x000fe2000f8e00ff */
[----:B------:R-:W5:Y:S01]  /*167d0*/  LD.E.128 R8, desc[UR52][R8.64] ;  /* 0x0000003408087980 */ /* 0x000f62000c101d00 */
[----:B------:R-:W-:Y:S02]  /*167e0*/  IMAD.U32 R19, RZ, RZ, UR4 ;  /* 0x00000004ff137e24 */ /* 0x000fe4000f8e00ff */
[C---:B------:R-:W-:Y:S01]  /*167f0*/  IMAD R61, R21.reuse, UR9, R20 ;  /* 0x00000009153d7c24 */ /* 0x040fe2000f8e0214 */
[----:B------:R-:W-:Y:S01]  /*16800*/  SHF.R.S32.HI R20, RZ, 0x1f, R3 ;  /* 0x0000001fff147819 */ /* 0x000fe20000011403 */
[----:B------:R-:W5:Y:S01]  /*16810*/  LD.E.128 R4, desc[UR52][R6.64] ;  /* 0x0000003406047980 */ /* 0x000f62000c101d00 */
[----:B------:R-:W-:Y:S01]  /*16820*/  IMAD.WIDE.U32 R18, R21, UR8, R18 ;  /* 0x0000000815127c25 */ /* 0x000fe2000f8e0012 */
[----:B------:R-:W-:Y:S02]  /*16830*/  ULDC.64 UR8, c[0x0][0xad8] ;  /* 0x0002b60000087ab9 */ /* 0x000fe40000000a00 */
[----:B------:R-:W5:Y:S04]  /*16840*/  LD.E.128 R32, desc[UR52][R32.64] ;  /* 0x0000003420207980 */ /* 0x000f68000c101d00 */
[----:B------:R-:W5:Y:S04]  /*16850*/  LD.E.128 R24, desc[UR52][R24.64] ;  /* 0x0000003418187980 */ /* 0x000f68000c101d00 */
[----:B------:R-:W5:Y:S04]  /*16860*/  LD.E.128 R56, desc[UR52][R56.64] ;  /* 0x0000003438387980 */ /* 0x000f68000c101d00 */
[----:B------:R-:W5:Y:S04]  /*16870*/  LD.E.128 R52, desc[UR52][R52.64] ;  /* 0x0000003434347980 */ /* 0x000f68000c101d00 */
[----:B------:R-:W5:Y:S04]  /*16880*/  LD.E.128 R48, desc[UR52][R48.64] ;  /* 0x0000003430307980 */ /* 0x000f68000c101d00 */
[----:B------:R-:W5:Y:S01]  /*16890*/  LD.E.128 R36, desc[UR52][R36.64] ;  /* 0x0000003424247980 */ /* 0x000f62000c101d00 */
[----:B------:R-:W-:Y:S01]  /*168a0*/  IMAD.IADD R19, R19, 0x1, R61 ;  /* 0x0000000113137824 */ /* 0x000fe200078e023d */
[----:B------:R-:W-:Y:S01]  /*168b0*/  @!PT LDS RZ, [RZ] ;  /* 0x00000000fffff984 */ /* 0x000fe20000000800 */
[----:B------:R-:W-:Y:S01]  /*168c0*/  @!PT LDS RZ, [RZ] ;  /* 0x00000000fffff984 */ /* 0x000fe20000000800 */
[----:B------:R-:W-:Y:S01]  /*168d0*/  @!PT LDS RZ, [RZ] ;  /* 0x00000000fffff984 */ /* 0x000fe20000000800 */
[----:B------:R-:W-:Y:S01]  /*168e0*/  @!PT LDS RZ, [RZ] ;  /* 0x00000000fffff984 */ /* 0x000fe20000000800 */
[----:B------:R0:W-:Y:S06]  /*168f0*/  MEMBAR.ALL.CTA ;  /* 0x0000000000007992 */ /* 0x0001ec0000008000 */
[----:B0-----:R-:W0:Y:S01]  /*16900*/  FENCE.VIEW.ASYNC.S ;  /* 0x00000000000073c6 */ /* 0x001e220000000000 */
[----:B------:R-:W-:-:S02]  /*16910*/  IMAD R20, R20, UR8, RZ ;  /* 0x0000000814147c24 */ /* 0x000fc4000f8e02ff */
[----:B------:R-:W-:Y:S02]  /*16920*/  VIADD R65, R225, UR36 ;  /* 0x00000024e1417c36 */ /* 0x000fe40008000000 */
[C---:B------:R-:W-:Y:S02]  /*16930*/  IMAD R61, R3.reuse, UR9, R20 ;  /* 0x00000009033d7c24 */ /* 0x040fe4000f8e0214 */
[----:B------:R-:W-:Y:S01]  /*16940*/  IMAD.WIDE.U32 R18, R3, UR8, R18 ;  /* 0x0000000803127c25 */ /* 0x000fe2000f8e0012 */
[----:B------:R-:W-:Y:S01]  /*16950*/  UIADD3 UR7, UR7, 0x33420, URZ ;  /* 0x0003342007077890 */ /* 0x000fe2000fffe03f */
[C---:B------:R-:W-:Y:S01]  /*16960*/  ISETP.GE.AND P2, PT, R65.reuse, R0, PT ;  /* 0x000000004100720c */ /* 0x040fe20003f46270 */
[----:B------:R-:W-:Y:S01]  /*16970*/  ULDC.64 UR8, c[0x0][0xa80] ;  /* 0x0002a00000087ab9 */ /* 0x000fe20000000a00 */
[----:B------:R-:W-:Y:S01]  /*16980*/  VIADD R3, R65, 0x40 ;  /* 0x0000004041037836 */ /* 0x000fe20000000000 */
[----:B------:R-:W-:Y:S01]  /*16990*/  UPRMT UR7, URZ, 0x654, UR7 ;  /* 0x000006543f077896 */ /* 0x000fe20008000007 */
[----:B------:R-:W-:-:S03]  /*169a0*/  LEA R62, P3, R18, UR8, 0x1 ;  /* 0x00000008123e7c11 */ /* 0x000fc6000f8608ff */
[----:B------:R-:W-:Y:S01]  /*169b0*/  ISETP.GE.AND P1, PT, R3, R0, PT ;  /* 0x000000000300720c */ /* 0x000fe20003f26270 */
[----:B------:R-:W-:Y:S02]  /*169c0*/  IMAD.IADD R3, R19, 0x1, R61 ;  /* 0x0000000113037824 */ /* 0x000fe400078e023d */
[----:B------:R-:W-:-:S03]  /*169d0*/  VIADD R21, R65, 0x20 ;  /* 0x0000002041157836 */ /* 0x000fc60000000000 */
[----:B------:R-:W-:Y:S01]  /*169e0*/  LEA.HI.X R63, R18, UR9, R3, 0x1, P3 ;  /* 0x00000009123f7c11 */ /* 0x000fe200098f0c03 */
[C---:B------:R-:W-:Y:S01]  /*169f0*/  VIADD R67, R64.reuse, 0x40 ;  /* 0x0000004040437836 */ /* 0x040fe20000000000 */
[----:B0-----:R-:W-:Y:S01]  /*16a00*/  SYNCS.ARRIVE.TRANS64.RED.A1T0 RZ, [UR7], RZ ;  /* 0x000000ffffff79a7 */ /* 0x001fe20008100407 */
[----:B------:R-:W-:Y:S01]  /*16a10*/  VIADD R69, R64, 0x80 ;  /* 0x0000008040457836 */ /* 0x000fe20000000000 */
[----:B------:R0:W1:Y:S01]  /*16a20*/  SHFL.IDX PT, R60, R62, RZ, 0x181f ;  /* 0x00181fff3e3c7589 */ /* 0x00006200000e0000 */
[----:B------:R-:W-:Y:S03]  /*16a30*/  BSSY B1, `(.L_x_4325) ;  /* 0x0000014000017945 */ /* 0x000fe60003800000 */
[----:B------:R0:W2:Y:S01]  /*16a40*/  SHFL.IDX PT, R3, R63, RZ, 0x181f ;  /* 0x00181fff3f037589 */ /* 0x0000a200000e0000 */
[----:B------:R-:W-:Y:S02]  /*16a50*/  ISETP.GE.AND P0, PT, R21, R0, PT ;  /* 0x000000001500720c */ /* 0x000fe40003f06270 */
[----:B------:R-:W-:-:S02]  /*16a60*/  SHF.R.S32.HI R66, RZ, 0x1f, R64 ;  /* 0x0000001fff427819 */ /* 0x000fc40000011440 */
[----:B------:R-:W-:Y:S02]  /*16a70*/  SHF.R.S32.HI R68, RZ, 0x1f, R67 ;  /* 0x0000001fff447819 */ /* 0x000fe40000011443 */
[----:B------:R-:W-:Y:S01]  /*16a80*/  SHF.R.S32.HI R70, RZ, 0x1f, R69 ;  /* 0x0000001fff467819 */ /* 0x000fe20000011445 */
[----:B0-----:R-:W-:Y:S06]  /*16a90*/  @P2 BRA `(.L_x_4326) ;  /* 0x0000000000342947 */ /* 0x001fec0003800000 */
[----:B------:R-:W-:Y:S02]  /*16aa0*/  ULDC UR4, c[0x0][0xac8] ;  /* 0x0002b20000047ab9 */ /* 0x000fe40000000800 */
[----:B------:R-:W-:Y:S02]  /*16ab0*/  ISETP.GE.AND P4, PT, R64, UR4, PT ;  /* 0x0000000440007c0c */ /* 0x000fe4000bf86270 */
[----:B------:R-:W-:Y:S02]  /*16ac0*/  ISETP.GE.AND P3, PT, R67, UR4, PT ;  /* 0x0000000443007c0c */ /* 0x000fe4000bf66270 */
[----:B------:R-:W-:-:S09]  /*16ad0*/  ISETP.GE.AND P2, PT, R69, UR4, PT ;  /* 0x0000000445007c0c */ /* 0x000fd2000bf46270 */
[CC--:B-1----:R-:W-:Y:S02]  /*16ae0*/  @!P4 LEA R18, P6, R64.reuse, R60.reuse, 0x1 ;  /* 0x0000003c4012c211 */ /* 0x0c2fe400078c08ff */
        /* <DEDUP_REMOVED lines=8> */
.L_x_4326:
[----:B------:R-:W-:Y:S05]  /*16b70*/  BSYNC B1 ;  /* 0x0000000000017941 */ /* 0x000fea0003800000 */
.L_x_4325:
[----:B--2---:R2:W3:Y:S01]  /*16b80*/  SHFL.IDX PT, R3, R63, 0x1, 0x181f ;  /* 0x00381f003f037f89 */ /* 0x0044e200000e0000 */
[----:B------:R-:W-:Y:S03]  /*16b90*/  BSSY B1, `(.L_x_4327) ;  /* 0x0000010000017945 */ /* 0x000fe60003800000 */
[----:B0----5:R2:W0:Y:S01]  /*16ba0*/  SHFL.IDX PT, R28, R62, 0x1, 0x181f ;  /* 0x00381f003e1c7f89 */ /* 0x02142200000e0000 */
[----:B------:R-:W-:Y:S05]  /*16bb0*/  @P0 BRA `(.L_x_4328) ;  /* 0x0000000000340947 */ /* 0x000fea0003800000 */
[----:B------:R-:W-:Y:S02]  /*16bc0*/  ULDC UR4, c[0x0][0xac8] ;  /* 0x0002b20000047ab9 */ /* 0x000fe40000000800 */
[----:B------:R-:W-:Y:S02]  /*16bd0*/  ISETP.GE.AND P4, PT, R64, UR4, PT ;  /* 0x0000000440007c0c */ /* 0x000fe4000bf86270 */
[----:B------:R-:W-:Y:S02]  /*16be0*/  ISETP.GE.AND P5, PT, R67, UR4, PT ;  /* 0x0000000443007c0c */ /* 0x000fe4000bfa6270 */
[----:B------:R-:W-:-:S09]  /*16bf0*/  ISETP.GE.AND P6, PT, R69, UR4, PT ;  /* 0x0000000445007c0c */ /* 0x000fd2000bfc6270 */
[CC--:B0-----:R-:W-:Y:S02]  /*16c00*/  @!P4 LEA R18, P0, R64.reuse, R28.reuse, 0x1 ;  /* 0x0000001c4012c211 */ /* 0x0c1fe400078008ff */
        /* <DEDUP_REMOVED lines=8> */
.L_x_4328:
[----:B------:R-:W-:Y:S05]  /*16c90*/  BSYNC B1 ;  /* 0x0000000000017941 */ /* 0x000fea0003800000 */
.L_x_4327:
[----:B---3--:R3:W0:Y:S01]  /*16ca0*/  SHFL.IDX PT, R3, R63, 0x2, 0x181f ;  /* 0x00581f003f037f89 */ /* 0x00862200000e0000 */
[----:B------:R-:W-:Y:S03]  /*16cb0*/  BSSY B1, `(.L_x_4329) ;  /* 0x0000010000017945 */ /* 0x000fe60003800000 */
[----:B----4-:R3:W4:Y:S01]  /*16cc0*/  SHFL.IDX PT, R18, R62, 0x2, 0x181f ;  /* 0x00581f003e127f89 */ /* 0x01072200000e0000 */
[----:B------:R-:W-:Y:S05]  /*16cd0*/  @P1 BRA `(.L_x_4330) ;  /* 0x0000000000341947 */ /* 0x000fea0003800000 */
[----:B------:R-:W-:Y:S02]  /*16ce0*/  ULDC UR4, c[0x0][0xac8] ;  /* 0x0002b20000047ab9 */ /* 0x000fe40000000800 */
[----:B------:R-:W-:Y:S02]  /*16cf0*/  ISETP.GE.AND P3, PT, R64, UR4, PT ;  /* 0x0000000440007c0c */ /* 0x000fe4000bf66270 */
[----:B------:R-:W-:Y:S02]  /*16d00*/  ISETP.GE.AND P4, PT, R67, UR4, PT ;  /* 0x0000000443007c0c */ /* 0x000fe4000bf86270 */
[----:B------:R-:W-:-:S09]  /*16d10*/  ISETP.GE.AND P5, PT, R69, UR4, PT ;  /* 0x0000000445007c0c */ /* 0x000fd2000bfa6270 */
[CC--:B----4-:R-:W-:Y:S02]  /*16d20*/  @!P3 LEA R12, P0, R64.reuse, R18.reuse, 0x1 ;  /* 0x00000012400cb211 */ /* 0x0d0fe400078008ff */
        /* <DEDUP_REMOVED lines=8> */
.L_x_4330:
[----:B------:R-:W-:Y:S05]  /*16db0*/  BSYNC B1 ;  /* 0x0000000000017941 */ /* 0x000fea0003800000 */
.L_x_4329:
        /* <DEDUP_REMOVED lines=8> */
[CC--:B--2---:R-:W-:Y:S02]  /*16e40*/  @!P2 LEA R8, P0, R64.reuse, R62.reuse, 0x1 ;  /* 0x0000003e4008a211 */ /* 0x0c4fe400078008ff */
[C---:B------:R-:W-:Y:S02]  /*16e50*/  @!P3 LEA R10, P1, R67.reuse, R62, 0x1 ;  /* 0x0000003e430ab211 */ /* 0x040fe400078208ff */
[-C--:B0-----:R-:W-:Y:S02]  /*16e60*/  @!P2 LEA.HI.X R9, R64, R63.reuse, R66, 0x1, P0 ;  /* 0x0000003f4009a211 */ /* 0x081fe400000f0c42 */
[----:B------:R-:W-:Y:S02]  /*16e70*/  @!P3 LEA.HI.X R11, R67, R63, R68, 0x1, P1 ;  /* 0x0000003f430bb211 */ /* 0x000fe400008f0c44 */
[----:B------:R-:W-:Y:S01]  /*16e80*/  ISETP.GE.AND P0, PT, R69, UR4, PT ;  /* 0x0000000445007c0c */ /* 0x000fe2000bf06270 */
[----:B------:R0:W-:Y:S04]  /*16e90*/  @!P2 ST.E.128 desc[UR52][R8.64], R4 ;  /* 0x000000040800a985 */ /* 0x0001e8000c101d34 */
[----:B------:R0:W-:Y:S08]  /*16ea0*/  @!P3 ST.E.128 desc[UR52][R10.64], R24 ;  /* 0x000000180a00b985 */ /* 0x0001f0000c101d34 */
[----:B------:R-:W-:Y:S05]  /*16eb0*/  @P0 BRA `(.L_x_4331) ;  /* 0x0000002000ac0947 */ /* 0x000fea0003800000 */
[----:B0-----:R-:W-:-:S04]  /*16ec0*/  LEA R4, P0, R69, R62, 0x1 ;  /* 0x0000003e45047211 */ /* 0x001fc800078008ff */
[----:B------:R-:W-:-:S05]  /*16ed0*/  LEA.HI.X R5, R69, R63, R70, 0x1, P0 ;  /* 0x0000003f45057211 */ /* 0x000fca00000f0c46 */
[----:B------:R0:W-:Y:S01]  /*16ee0*/  ST.E.128 desc[UR52][R4.64], R36 ;  /* 0x0000002404007985 */ /* 0x0001e2000c101d34 */
[----:B------:R-:W-:Y:S05]  /*16ef0*/  BRA `(.L_x_4331) ;  /* 0x00000020009c7947 */ /* 0x000fea0003800000 */
.L_x_4324:
        /* <DEDUP_REMOVED lines=11> */
[----:B------:R-:W-:Y:S01]  /*16fb0*/  ULDC.64 UR12, c[0x0][0xb38] ;  /* 0x0002ce00000c7ab9 */ /* 0x000fe20000000a00 */
[----:B------:R-:W-:-:S02]  /*16fc0*/  UIADD3 UR7, UR7, 0x33420, URZ ;  /* 0x0003342007077890 */ /* 0x000fc4000fffe03f */
[----:B------:R-:W-:Y:S02]  /*16fd0*/  UIMAD.WIDE.U32 UR8, UR43, UR12, UR8 ;  /* 0x0000000c2b0872a5 */ /* 0x000fe4000f8e0008 */
[----:B------:R-:W-:Y:S02]  /*16fe0*/  UPRMT UR7, URZ, 0x654, UR7 ;  /* 0x000006543f077896 */ /* 0x000fe40008000007 */
[----:B------:R-:W-:-:S03]  /*16ff0*/  UIMAD UR9, UR43, UR13, UR9 ;  /* 0x0000000d2b0972a4 */ /* 0x000fc6000f8e0209 */
[----:B------:R-:W-:Y:S02]  /*17000*/  ULDC.64 UR12, c[0x0][0xb40] ;  /* 0x0002d000000c7ab9 */ /* 0x000fe40000000a00 */
[----:B------:R-:W-:Y:S01]  /*17010*/  UIMAD UR4, UR4, UR12, URZ ;  /* 0x0000000c040472a4 */ /* 0x000fe2000f8e023f */
[----:B0-----:R-:W-:Y:S01]  /*17020*/  @P1 IMAD.HI.U32 R4, R11, R4, RZ ;  /* 0x000000040b041227 */ /* 0x001fe200078e00ff */
[----:B------:R-:W-:Y:S02]  /*17030*/  SYNCS.ARRIVE.TRANS64.RED.A1T0 RZ, [UR7], RZ ;  /* 0x000000ffffff79a7 */ /* 0x000fe40008100407 */
[----:B------:R-:W-:Y:S02]  /*17040*/  UIMAD UR4, UR10, UR13, UR4 ;  /* 0x0000000d0a0472a4 */ /* 0x000fe4000f8e0204 */
[----:B------:R-:W-:-:S03]  /*17050*/  UIMAD.WIDE.U32 UR10, UR10, UR12, UR8 ;  /* 0x0000000c0a0a72a5 */ /* 0x000fc6000f8e0008 */
[----:B------:R-:W-:Y:S01]  /*17060*/  ULDC.64 UR12, c[0x0][0xb48] ;  /* 0x0002d200000c7ab9 */ /* 0x000fe20000000a00 */
[----:B------:R-:W-:Y:S01]  /*17070*/  UIADD3 UR9, UR11, UR4, URZ ;  /* 0x000000040b097290 */ /* 0x000fe2000fffe03f */
[----:B-1----:R-:W-:Y:S02]  /*17080*/  @P1 SHF.R.U32.HI R9, RZ, R5, R4 ;  /* 0x00000005ff091219 */ /* 0x002fe40000011604 */
[----:B------:R-:W-:Y:S01]  /*17090*/  UMOV UR8, UR10 ;  /* 0x0000000a00087c82 */ /* 0x000fe20008000000 */
[----:B------:R-:W-:Y:S01]  /*170a0*/  ULDC.64 UR10, c[0x0][0xb30] ;  /* 0x0002cc00000a7ab9 */ /* 0x000fe20000000a00 */
[----:B------:R-:W-:Y:S01]  /*170b0*/  UIMAD.WIDE.U32 UR8, UR37, UR12, UR8 ;  /* 0x0000000c250872a5 */ /* 0x000fe2000f8e0008 */
[--C-:B------:R-:W-:Y:S01]  /*170c0*/  IMAD.MOV R6, RZ, RZ, -R9.reuse ;  /* 0x000000ffff067224 */ /* 0x100fe200078e0a09 */
[----:B------:R-:W-:Y:S02]  /*170d0*/  SHF.R.S32.HI R4, RZ, 0x1f, R9 ;  /* 0x0000001fff047819 */ /* 0x000fe40000011409 */
[----:B------:R-:W-:Y:S01]  /*170e0*/  UIMAD UR37, UR37, UR13, UR9 ;  /* 0x0000000d252572a4 */ /* 0x000fe2000f8e0209 */
[----:B------:R-:W-:-:S02]  /*170f0*/  IMAD R3, R3, R6, R11 ;  /* 0x0000000603037224 */ /* 0x000fc400078e020b */
[----:B------:R-:W-:Y:S02]  /*17100*/  IMAD R6, R4, UR10, RZ ;  /* 0x0000000a04067c24 */ /* 0x000fe4000f8e02ff */
[----:B------:R-:W-:Y:S02]  /*17110*/  IMAD.U32 R5, RZ, RZ, UR9 ;  /* 0x00000009ff057e24 */ /* 0x000fe4000f8e00ff */
[----:B------:R-:W-:Y:S01]  /*17120*/  IMAD.U32 R4, RZ, RZ, UR8 ;  /* 0x00000008ff047e24 */ /* 0x000fe2000f8e00ff */
[----:B------:R-:W-:Y:S01]  /*17130*/  ULDC.64 UR8, c[0x0][0xb28] ;  /* 0x0002ca0000087ab9 */ /* 0x000fe20000000a00 */
[----:B------:R-:W-:Y:S02]  /*17140*/  IMAD.U32 R5, RZ, RZ, UR37 ;  /* 0x00000025ff057e24 */ /* 0x000fe4000f8e00ff */
[C---:B------:R-:W-:Y:S01]  /*17150*/  IMAD R11, R9.reuse, UR11, R6 ;  /* 0x0000000b090b7c24 */ /* 0x040fe2000f8e0206 */
[----:B------:R-:W-:Y:S01]  /*17160*/  SHF.R.S32.HI R6, RZ, 0x1f, R3 ;  /* 0x0000001fff067819 */ /* 0x000fe20000011403 */
[----:B------:R-:W-:-:S04]  /*17170*/  IMAD.WIDE.U32 R4, R9, UR10, R4 ;  /* 0x0000000a09047c25 */ /* 0x000fc8000f8e0004 */
[----:B------:R-:W-:Y:S02]  /*17180*/  IMAD R6, R6, UR8, RZ ;  /* 0x0000000806067c24 */ /* 0x000fe4000f8e02ff */
[----:B------:R-:W-:Y:S02]  /*17190*/  IMAD.IADD R5, R5, 0x1, R11 ;  /* 0x0000000105057824 */ /* 0x000fe400078e020b */
        /* <DEDUP_REMOVED lines=9> */
[C---:B------:R-:W-:Y:S01]  /*17230*/  VIADD R11, R17.reuse, 0x28 ;  /* 0x00000028110b7836 */ /* 0x040fe20000000000 */
[----:B------:R-:W-:Y:S01]  /*17240*/  ULDC UR4, c[0x0][0xac8] ;  /* 0x0002b20000047ab9 */ /* 0x000fe20000000800 */
[C---:B------:R-:W-:Y:S01]  /*17250*/  VIADD R13, R17.reuse, 0x30 ;  /* 0x00000030110d7836 */ /* 0x040fe20000000000 */
[C---:B------:R-:W-:Y:S01]  /*17260*/  ISETP.GE.AND P2, PT, R17.reuse, UR4, PT ;  /* 0x0000000411007c0c */ /* 0x040fe2000bf46270 */
[----:B------:R-:W-:Y:S01]  /*17270*/  VIADD R25, R17, 0x38 ;  /* 0x0000003811197836 */ /* 0x000fe20000000000 */
[----:B------:R-:W-:Y:S01]  /*17280*/  ISETP.GE.AND P3, PT, R11, UR4, PT ;  /* 0x000000040b007c0c */ /* 0x000fe2000bf66270 */
[C---:B------:R-:W-:Y:S01]  /*17290*/  VIADD R27, R17.reuse, 0x40 ;  /* 0x00000040111b7836 */ /* 0x040fe20000000000 */
[----:B------:R-:W-:Y:S01]  /*172a0*/  ISETP.GE.AND P1, PT, R224, UR4, PT ;  /* 0x00000004e0007c0c */ /* 0x000fe2000bf26270 */
[----:B------:R-:W-:Y:S01]  /*172b0*/  VIADD R29, R17, 0x48 ;  /* 0x00000048111d7836 */ /* 0x000fe20000000000 */
[----:B------:R-:W-:Y:S01]  /*172c0*/  ISETP.GE.AND P5, PT, R13, UR4, PT ;  /* 0x000000040d007c0c */ /* 0x000fe2000bfa6270 */
[----:B------:R-:W-:Y:S01]  /*172d0*/  VIADD R31, R17, 0xb0 ;  /* 0x000000b0111f7836 */ /* 0x000fe20000000000 */
[----:B------:R-:W-:-:S02]  /*172e0*/  ISETP.GE.AND P0, PT, R223, UR4, PT ;  /* 0x00000004df007c0c */ /* 0x000fc4000bf06270 */
[----:B------:R-:W-:Y:S02]  /*172f0*/  SHF.R.S32.HI R10, RZ, 0x1f, R11 ;  /* 0x0000001fff0a7819 */ /* 0x000fe4000001140b */
[----:B------:R-:W-:Y:S01]  /*17300*/  SHF.R.S32.HI R14, RZ, 0x1f, R13 ;  /* 0x0000001fff0e7819 */ /* 0x000fe2000001140d */
[----:B-12---:R-:W-:Y:S01]  /*17310*/  @!P2 IMAD.WIDE R8, R17, 0x4, R4 ;  /* 0x000000041108a825 */ /* 0x006fe200078e0204 */
[----:B------:R-:W-:Y:S02]  /*17320*/  SHF.R.S32.HI R15, RZ, 0x1f, R221 ;  /* 0x0000001fff0f7819 */ /* 0x000fe400000114dd */
[C---:B------:R-:W-:Y:S02]  /*17330*/  @!P3 LEA R18, P4, R11.reuse, R4, 0x2 ;  /* 0x000000040b12b211 */ /* 0x040fe400078810ff */
[----:B------:R1:W-:Y:S01]  /*17340*/  @!P2 ST.E.64 desc[UR52][R8.64], R98 ;  /* 0x000000620800a985 */ /* 0x0003e2000c101b34 */
[----:B------:R-:W-:Y:S02]  /*17350*/  ISETP.GE.AND P2, PT, R222, UR4, PT ;  /* 0x00000004de007c0c */ /* 0x000fe4000bf46270 */
[----:B------:R-:W-:-:S02]  /*17360*/  @!P3 LEA.HI.X R19, R11, R5, R10, 0x2, P4 ;  /* 0x000000050b13b211 */ /* 0x000fc400020f140a */
[CC--:B------:R-:W-:Y:S02]  /*17370*/  @!P1 LEA R10, P4, R224.reuse, R4.reuse, 0x2 ;  /* 0x00000004e00a9211 */ /* 0x0c0fe400078810ff */
[-C--:B------:R-:W-:Y:S02]  /*17380*/  @!P5 LEA R20, P6, R13, R4.reuse, 0x2 ;  /* 0x000000040d14d211 */ /* 0x080fe400078c10ff */
[-C--:B------:R-:W-:Y:S02]  /*17390*/  @!P1 LEA.HI.X R11, R224, R5.reuse, R229, 0x2, P4 ;  /* 0x00000005e00b9211 */ /* 0x080fe400020f14e5 */
[----:B------:R-:W-:Y:S02]  /*173a0*/  @!P0 LEA R12, P4, R223, R4, 0x2 ;  /* 0x00000004df0c8211 */ /* 0x000fe400078810ff */
[-C--:B------:R-:W-:Y:S01]  /*173b0*/  @!P5 LEA.HI.X R21, R13, R5.reuse, R14, 0x2, P6 ;  /* 0x000000050d15d211 */ /* 0x080fe200030f140e */
[----:B------:R2:W-:Y:S01]  /*173c0*/  @!P1 ST.E.64 desc[UR52][R10.64], R96 ;  /* 0x000000600a009985 */ /* 0x0005e2000c101b34 */
[----:B------:R-:W-:-:S02]  /*173d0*/  @!P0 LEA.HI.X R13, R223, R5, R228, 0x2, P4 ;  /* 0x00000005df0d8211 */ /* 0x000fc400020f14e4 */
[----:B------:R-:W-:Y:S02]  /*173e0*/  ISETP.GE.AND P4, PT, R221, UR4, PT ;  /* 0x00000004dd007c0c */ /* 0x000fe4000bf86270 */
[C---:B-1----:R-:W-:Y:S01]  /*173f0*/  @!P2 LEA R8, P1, R222.reuse, R4, 0x2 ;  /* 0x00000004de08a211 */ /* 0x042fe200078210ff */
[----:B------:R1:W-:Y:S01]  /*17400*/  @!P0 ST.E.64 desc[UR52][R12.64], R90 ;  /* 0x0000005a0c008985 */ /* 0x0003e2000c101b34 */
[----:B------:R-:W-:Y:S02]  /*17410*/  ISETP.GE.AND P0, PT, R25, UR4, PT ;  /* 0x0000000419007c0c */ /* 0x000fe4000bf06270 */
[----:B------:R-:W-:Y:S02]  /*17420*/  @!P2 LEA.HI.X R9, R222, R5, R227, 0x2, P1 ;  /* 0x00000005de09a211 */ /* 0x000fe400008f14e3 */
[----:B------:R-:W-:-:S03]  /*17430*/  ISETP.GE.AND P1, PT, R27, UR4, PT ;  /* 0x000000041b007c0c */ /* 0x000fc6000bf26270 */
[----:B------:R3:W-:Y:S01]  /*17440*/  @!P2 ST.E.64 desc[UR52][R8.64], R88 ;  /* 0x000000580800a985 */ /* 0x0007e2000c101b34 */
[----:B------:R-:W-:Y:S02]  /*17450*/  ISETP.GE.AND P2, PT, R29, UR4, PT ;  /* 0x000000041d007c0c */ /* 0x000fe4000bf46270 */
[CC--:B------:R-:W-:Y:S02]  /*17460*/  @!P4 LEA R14, P6, R221.reuse, R4.reuse, 0x2 ;  /* 0x00000004dd0ec211 */ /* 0x0c0fe400078c10ff */
[----:B--2---:R-:W-:Y:S02]  /*17470*/  SHF.R.S32.HI R11, RZ, 0x1f, R25 ;  /* 0x0000001fff0b7819 */ /* 0x004fe40000011419 */
[-C--:B------:R-:W-:Y:S02]  /*17480*/  @!P4 LEA.HI.X R15, R221, R5.reuse, R15, 0x2, P6 ;  /* 0x00000005dd0fc211 */ /* 0x080fe400030f140f */
[CC--:B------:R-:W-:Y:S02]  /*17490*/  @!P0 LEA R10, P6, R25.reuse, R4.reuse, 0x2 ;  /* 0x00000004190a8211 */ /* 0x0c0fe400078c10ff */
[----:B-1----:R-:W-:Y:S01]  /*174a0*/  SHF.R.S32.HI R13, RZ, 0x1f, R27 ;  /* 0x0000001fff0d7819 */ /* 0x002fe2000001141b */
[----:B------:R1:W-:Y:S01]  /*174b0*/  @!P4 ST.E.64 desc[UR52][R14.64], R82 ;  /* 0x000000520e00c985 */ /* 0x0003e2000c101b34 */
[----:B------:R-:W-:Y:S01]  /*174c0*/  @!P0 LEA.HI.X R11, R25, R5, R11, 0x2, P6 ;  /* 0x00000005190b8211 */ /* 0x000fe200030f140b */
[----:B------:R-:W-:Y:S01]  /*174d0*/  VIADD R25, R17, 0x50 ;  /* 0x0000005011197836 */ /* 0x000fe20000000000 */
[----:B------:R-:W-:Y:S01]  /*174e0*/  @!P1 LEA R12, P4, R27, R4, 0x2 ;  /* 0x000000041b0c9211 */ /* 0x000fe200078810ff */
[----:B------:R2:W-:Y:S01]  /*174f0*/  @!P3 ST.E.64 desc[UR52][R18.64], R80 ;  /* 0x000000501200b985 */ /* 0x0005e2000c101b34 */
[----:B---3--:R-:W-:-:S02]  /*17500*/  SHF.R.S32.HI R9, RZ, 0x1f, R29 ;  /* 0x0000001fff097819 */ /* 0x008fc4000001141d */
[-C--:B------:R-:W-:Y:S01]  /*17510*/  @!P1 LEA.HI.X R13, R27, R5.reuse, R13, 0x2, P4 ;  /* 0x000000051b0d9211 */ /* 0x080fe200020f140d */
[----:B------:R-:W-:Y:S01]  /*17520*/  VIADD R27, R17, 0x58 ;  /* 0x00000058111b7836 */ /* 0x000fe20000000000 */
[----:B------:R-:W-:Y:S01]  /*17530*/  @!P2 LEA R8, P6, R29, R4, 0x2 ;  /* 0x000000041d08a211 */ /* 0x000fe200078c10ff */
[----:B------:R3:W-:Y:S01]  /*17540*/  @!P5 ST.E.64 desc[UR52][R20.64], R74 ;  /* 0x0000004a1400d985 */ /* 0x0007e2000c101b34 */
[----:B------:R-:W-:Y:S02]  /*17550*/  ISETP.GE.AND P4, PT, R25, UR4, PT ;  /* 0x0000000419007c0c */ /* 0x000fe4000bf86270 */
[----:B------:R-:W-:Y:S01]  /*17560*/  @!P2 LEA.HI.X R9, R29, R5, R9, 0x2, P6 ;  /* 0x000000051d09a211 */ /* 0x000fe200030f1409 */
[----:B------:R-:W-:Y:S01]  /*17570*/  VIADD R29, R17, 0x60 ;  /* 0x00000060111d7836 */ /* 0x000fe20000000000 */
[----:B------:R-:W-:Y:S01]  /*17580*/  ISETP.GE.AND P5, PT, R27, UR4, PT ;  /* 0x000000041b007c0c */ /* 0x000fe2000bfa6270 */
[----:B------:R4:W-:Y:S01]  /*17590*/  @!P0 ST.E.64 desc[UR52][R10.64], R72 ;  /* 0x000000480a008985 */ /* 0x0009e2000c101b34 */
[----:B-1----:R-:W-:-:S02]  /*175a0*/  SHF.R.S32.HI R15, RZ, 0x1f, R25 ;  /* 0x0000001fff0f7819 */ /* 0x002fc40000011419 */
[----:B------:R-:W-:Y:S01]  /*175b0*/  ISETP.GE.AND P3, PT, R29, UR4, PT ;  /* 0x000000041d007c0c */ /* 0x000fe2000bf66270 */
[----:B------:R1:W-:Y:S01]  /*175c0*/  @!P1 ST.E.64 desc[UR52][R12.64], R66 ;  /* 0x000000420c009985 */ /* 0x0003e2000c101b34 */
[----:B--2---:R-:W-:Y:S02]  /*175d0*/  SHF.R.S32.HI R19, RZ, 0x1f, R27 ;  /* 0x0000001fff137819 */ /* 0x004fe4000001141b */
[----:B------:R-:W-:Y:S01]  /*175e0*/  SHF.R.S32.HI R24, RZ, 0x1f, R29 ;  /* 0x0000001fff187819 */ /* 0x000fe2000001141d */
[----:B------:R2:W-:Y:S01]  /*175f0*/  @!P2 ST.E.64 desc[UR52][R8.64], R64 ;  /* 0x000000400800a985 */ /* 0x0005e2000c101b34 */
[----:B------:R-:W-:-:S03]  /*17600*/  @!P4 LEA R14, P6, R25, R4, 0x2 ;  /* 0x00000004190ec211 */ /* 0x000fc600078c10ff */
[-C--:B------:R-:W-:Y:S02]  /*17610*/  @!P5 LEA R18, P0, R27, R4.reuse, 0x2 ;  /* 0x000000041b12d211 */ /* 0x080fe400078010ff */
[-C--:B------:R-:W-:Y:S01]  /*17620*/  @!P4 LEA.HI.X R15, R25, R5.reuse, R15, 0x2, P6 ;  /* 0x00000005190fc211 */ /* 0x080fe200030f140f */
[----:B------:R-:W-:Y:S01]  /*17630*/  VIADD R25, R17, 0x68 ;  /* 0x0000006811197836 */ /* 0x000fe20000000000 */
[-C--:B------:R-:W-:Y:S01]  /*17640*/  @!P5 LEA.HI.X R19, R27, R5.reuse, R19, 0x2, P0 ;  /* 0x000000051b13d211 */ /* 0x080fe200000f1413 */
[----:B------:R-:W-:Y:S01]  /*17650*/  VIADD R27, R17, 0x70 ;  /* 0x00000070111b7836 */ /* 0x000fe20000000000 */
[----:B---3--:R-:W-:Y:S01]  /*17660*/  @!P3 LEA R20, P6, R29, R4, 0x2 ;  /* 0x000000041d14b211 */ /* 0x008fe200078c10ff */
[----:B------:R-:W-:Y:S01]  /*17670*/  @!P4 ST.E.64 desc[UR52][R14.64], R58 ;  /* 0x0000003a0e00c985 */ /* 0x000fe2000c101b34 */
[----:B------:R-:W-:Y:S02]  /*17680*/  ISETP.GE.AND P0, PT, R25, UR4, PT ;  /* 0x0000000419007c0c */ /* 0x000fe4000bf06270 */
[----:B------:R-:W-:Y:S01]  /*17690*/  @!P3 LEA.HI.X R21, R29, R5, R24, 0x2, P6 ;  /* 0x000000051d15b211 */ /* 0x000fe200030f1418 */
[----:B------:R-:W-:Y:S01]  /*176a0*/  VIADD R29, R17, 0x78 ;  /* 0x00000078111d7836 */ /* 0x000fe20000000000 */
[----:B------:R-:W-:Y:S01]  /*176b0*/  ISETP.GE.AND P1, PT, R27, UR4, PT ;  /* 0x000000041b007c0c */ /* 0x000fe2000bf26270 */
[----:B------:R-:W-:Y:S01]  /*176c0*/  @!P5 ST.E.64 desc[UR52][R18.64], R56 ;  /* 0x000000381200d985 */ /* 0x000fe2000c101b34 */
[----:B----4-:R-:W-:-:S02]  /*176d0*/  SHF.R.S32.HI R11, RZ, 0x1f, R25 ;  /* 0x0000001fff0b7819 */ /* 0x010fc40000011419 */
[----:B------:R-:W-:Y:S01]  /*176e0*/  ISETP.GE.AND P2, PT, R29, UR4, PT ;  /* 0x000000041d007c0c */ /* 0x000fe2000bf46270 */
[----:B------:R3:W-:Y:S01]  /*176f0*/  @!P3 ST.E.64 desc[UR52][R20.64], R50 ;  /* 0x000000321400b985 */ /* 0x0007e2000c101b34 */
[----:B-1----:R-:W-:Y:S02]  /*17700*/  SHF.R.S32.HI R13, RZ, 0x1f, R27 ;  /* 0x0000001fff0d7819 */ /* 0x002fe4000001141b */
[----:B------:R-:W-:Y:S02]  /*17710*/  SHF.R.S32.HI R24, RZ, 0x1f, R29 ;  /* 0x0000001fff187819 */ /* 0x000fe4000001141d */
[----:B------:R-:W-:-:S03]  /*17720*/  @!P0 LEA R10, P6, R25, R4, 0x2 ;  /* 0x00000004190a8211 */ /* 0x000fc600078c10ff */
[-C--:B------:R-:W-:Y:S02]  /*17730*/  @!P1 LEA R12, P4, R27, R4.reuse, 0x2 ;  /* 0x000000041b0c9211 */ /* 0x080fe400078810ff */
[-C--:B------:R-:W-:Y:S01]  /*17740*/  @!P0 LEA.HI.X R11, R25, R5.reuse, R11, 0x2, P6 ;  /* 0x00000005190b8211 */ /* 0x080fe200030f140b */
[----:B------:R-:W-:Y:S01]  /*17750*/  VIADD R25, R17, 0x80 ;  /* 0x0000008011197836 */ /* 0x000fe20000000000 */
[-C--:B------:R-:W-:Y:S01]  /*17760*/  @!P1 LEA.HI.X R13, R27, R5.reuse, R13, 0x2, P4 ;  /* 0x000000051b0d9211 */ /* 0x080fe200020f140d */
[----:B------:R-:W-:Y:S01]  /*17770*/  VIADD R27, R17, 0x88 ;  /* 0x00000088111b7836 */ /* 0x000fe20000000000 */
[----:B--2---:R-:W-:Y:S01]  /*17780*/  @!P2 LEA R8, P6, R29, R4, 0x2 ;  /* 0x000000041d08a211 */ /* 0x004fe200078c10ff */
[----:B---3--:R-:W-:Y:S01]  /*17790*/  VIADD R21, R17, 0x98 ;  /* 0x0000009811157836 */ /* 0x008fe20000000000 */
[----:B------:R-:W-:Y:S01]  /*177a0*/  ISETP.GE.AND P4, PT, R25, UR4, PT ;  /* 0x0000000419007c0c */ /* 0x000fe2000bf86270 */
[----:B------:R1:W-:Y:S01]  /*177b0*/  @!P0 ST.E.64 desc[UR52][R10.64], R48 ;  /* 0x000000300a008985 */ /* 0x0003e2000c101b34 */
[----:B------:R-:W-:Y:S01]  /*177c0*/  @!P2 LEA.HI.X R9, R29, R5, R24, 0x2, P6 ;  /* 0x000000051d09a211 */ /* 0x000fe200030f1418 */
[----:B------:R-:W-:Y:S01]  /*177d0*/  VIADD R29, R17, 0x90 ;  /* 0x00000090111d7836 */ /* 0x000fe20000000000 */
[----:B------:R-:W-:Y:S01]  /*177e0*/  ISETP.GE.AND P5, PT, R27, UR4, PT ;  /* 0x000000041b007c0c */ /* 0x000fe2000bfa6270 */
[----:B------:R-:W-:Y:S01]  /*177f0*/  @!P1 ST.E.64 desc[UR52][R12.64], R42 ;  /* 0x0000002a0c009985 */ /* 0x000fe2000c101b34 */
[----:B------:R-:W-:-:S02]  /*17800*/  SHF.R.S32.HI R15, RZ, 0x1f, R25 ;  /* 0x0000001fff0f7819 */ /* 0x000fc40000011419 */
[----:B------:R-:W-:Y:S01]  /*17810*/  ISETP.GE.AND P3, PT, R29, UR4, PT ;  /* 0x000000041d007c0c */ /* 0x000fe2000bf66270 */
[----:B------:R2:W-:Y:S01]  /*17820*/  @!P2 ST.E.64 desc[UR52][R8.64], R104 ;  /* 0x000000680800a985 */ /* 0x0005e2000c101b34 */
[----:B------:R-:W-:Y:S02]  /*17830*/  ISETP.GE.AND P0, PT, R21, UR4, PT ;  /* 0x0000000415007c0c */ /* 0x000fe4000bf06270 */
[----:B------:R-:W-:Y:S02]  /*17840*/  SHF.R.S32.HI R19, RZ, 0x1f, R29 ;  /* 0x0000001fff137819 */ /* 0x000fe4000001141d */
[C---:B------:R-:W-:Y:S02]  /*17850*/  @!P4 LEA R14, P6, R25.reuse, R4, 0x2 ;  /* 0x00000004190ec211 */ /* 0x040fe400078c10ff */
[----:B------:R-:W-:Y:S02]  /*17860*/  SHF.R.S32.HI R26, RZ, 0x1f, R21 ;  /* 0x0000001fff1a7819 */ /* 0x000fe40000011415 */
[----:B------:R-:W-:-:S02]  /*17870*/  @!P4 LEA.HI.X R15, R25, R5, R15, 0x2, P6 ;  /* 0x00000005190fc211 */ /* 0x000fc400030f140f */
[----:B------:R-:W-:Y:S02]  /*17880*/  SHF.R.S32.HI R25, RZ, 0x1f, R27 ;  /* 0x0000001fff197819 */ /* 0x000fe4000001141b */
[-C--:B------:R-:W-:Y:S01]  /*17890*/  @!P5 LEA R24, P6, R27, R4.reuse, 0x2 ;  /* 0x000000041b18d211 */ /* 0x080fe200078c10ff */
[----:B------:R3:W-:Y:S01]  /*178a0*/  @!P4 ST.E.64 desc[UR52][R14.64], R106 ;  /* 0x0000006a0e00c985 */ /* 0x0007e2000c101b34 */
[-C--:B-1----:R-:W-:Y:S02]  /*178b0*/  @!P0 LEA R10, P2, R21, R4.reuse, 0x2 ;  /* 0x00000004150a8211 */ /* 0x082fe400078410ff */
[-C--:B------:R-:W-:Y:S01]  /*178c0*/  @!P5 LEA.HI.X R25, R27, R5.reuse, R25, 0x2, P6 ;  /* 0x000000051b19d211 */ /* 0x080fe200030f1419 */
[----:B------:R-:W-:Y:S01]  /*178d0*/  VIADD R27, R17, 0xa0 ;  /* 0x000000a0111b7836 */ /* 0x000fe20000000000 */
[----:B------:R-:W-:Y:S02]  /*178e0*/  @!P3 LEA R18, P6, R29, R4, 0x2 ;  /* 0x000000041d12b211 */ /* 0x000fe400078c10ff */
[-C--:B------:R-:W-:Y:S01]  /*178f0*/  @!P0 LEA.HI.X R11, R21, R5.reuse, R26, 0x2, P2 ;  /* 0x00000005150b8211 */ /* 0x080fe200010f141a */
[----:B------:R4:W-:Y:S01]  /*17900*/  @!P5 ST.E.64 desc[UR52][R24.64], R112 ;  /* 0x000000701800d985 */ /* 0x0009e2000c101b34 */
[----:B------:R-:W-:Y:S01]  /*17910*/  @!P3 LEA.HI.X R19, R29, R5, R19, 0x2, P6 ;  /* 0x000000051d13b211 */ /* 0x000fe200030f1413 */
[----:B------:R-:W-:Y:S01]  /*17920*/  VIADD R29, R17, 0xa8 ;  /* 0x000000a8111d7836 */ /* 0x000fe20000000000 */
[----:B------:R-:W-:-:S02]  /*17930*/  ISETP.GE.AND P1, PT, R27, UR4, PT ;  /* 0x000000041b007c0c */ /* 0x000fc4000bf26270 */
[----:B------:R-:W-:Y:S01]  /*17940*/  ISETP.GE.AND P2, PT, R31, UR4, PT ;  /* 0x000000041f007c0c */ /* 0x000fe2000bf46270 */
[----:B------:R4:W-:Y:S01]  /*17950*/  @!P3 ST.E.64 desc[UR52][R18.64], R116 ;  /* 0x000000741200b985 */ /* 0x0009e2000c101b34 */
[----:B------:R-:W-:Y:S02]  /*17960*/  ISETP.GE.AND P4, PT, R29, UR4, PT ;  /* 0x000000041d007c0c */ /* 0x000fe4000bf86270 */
[----:B------:R-:W-:Y:S01]  /*17970*/  SHF.R.S32.HI R28, RZ, 0x1f, R27 ;  /* 0x0000001fff1c7819 */ /* 0x000fe2000001141b */
[----:B------:R4:W-:Y:S01]  /*17980*/  @!P0 ST.E.64 desc[UR52][R10.64], R124 ;  /* 0x0000007c0a008985 */ /* 0x0009e2000c101b34 */
[----:B------:R-:W-:Y:S02]  /*17990*/  ISETP.GE.AND P5, PT, R220, UR4, PT ;  /* 0x00000004dc007c0c */ /* 0x000fe4000bfa6270 */
[----:B--2---:R-:W-:Y:S02]  /*179a0*/  SHF.R.S32.HI R9, RZ, 0x1f, R29 ;  /* 0x0000001fff097819 */ /* 0x004fe4000001141d */
[----:B------:R-:W-:-:S02]  /*179b0*/  SHF.R.S32.HI R13, RZ, 0x1f, R31 ;  /* 0x0000001fff0d7819 */ /* 0x000fc4000001141f */
[CC--:B------:R-:W-:Y:S02]  /*179c0*/  @!P1 LEA R20, P6, R27.reuse, R4.reuse, 0x2 ;  /* 0x000000041b149211 */ /* 0x0c0fe400078c10ff */
[----:B---3--:R-:W-:Y:S02]  /*179d0*/  SHF.R.S32.HI R15, RZ, 0x1f, R220 ;  /* 0x0000001fff0f7819 */ /* 0x008fe400000114dc */
[----:B------:R-:W-:Y:S02]  /*179e0*/  @!P1 LEA.HI.X R21, R27, R5, R28, 0x2, P6 ;  /* 0x000000051b159211 */ /* 0x000fe400030f141c */
[----:B------:R-:W-:-:S03]  /*179f0*/  @!P4 LEA R8, P6, R29, R4, 0x2 ;  /* 0x000000041d08c211 */ /* 0x000fc600078c10ff */
[----:B------:R4:W-:Y:S01]  /*17a00*/  @!P1 ST.E.64 desc[UR52][R20.64], R130 ;  /* 0x0000008214009985 */ /* 0x0009e2000c101b34 */
[----:B------:R-:W-:Y:S02]  /*17a10*/  @!P4 LEA.HI.X R9, R29, R5, R9, 0x2, P6 ;  /* 0x000000051d09c211 */ /* 0x000fe400030f1409 */
[----:B------:R-:W-:-:S03]  /*17a20*/  @!P2 LEA R12, P6, R31, R4, 0x2 ;  /* 0x000000041f0ca211 */ /* 0x000fc600078c10ff */
[----:B------:R4:W-:Y:S01]  /*17a30*/  @!P4 ST.E.64 desc[UR52][R8.64], R132 ;  /* 0x000000840800c985 */ /* 0x0009e2000c101b34 */
[----:B------:R-:W-:Y:S02]  /*17a40*/  @!P2 LEA.HI.X R13, R31, R5, R13, 0x2, P6 ;  /* 0x000000051f0da211 */ /* 0x000fe400030f140d */
[----:B------:R-:W-:-:S03]  /*17a50*/  @!P5 LEA R4, P6, R220, R4, 0x2 ;  /* 0x00000004dc04d211 */ /* 0x000fc600078c10ff */
[----:B------:R4:W-:Y:S01]  /*17a60*/  @!P2 ST.E.64 desc[UR52][R12.64], R138 ;  /* 0x0000008a0c00a985 */ /* 0x0009e2000c101b34 */
[----:B------:R-:W-:-:S05]  /*17a70*/  @!P5 LEA.HI.X R5, R220, R5, R15, 0x2, P6 ;  /* 0x00000005dc05d211 */ /* 0x000fca00030f140f */
[----:B------:R4:W-:Y:S04]  /*17a80*/  @!P5 ST.E.64 desc[UR52][R4.64], R140 ;  /* 0x0000008c0400d985 */ /* 0x0009e8000c101b34 */
.L_x_4333:
[----:B------:R-:W-:Y:S05]  /*17a90*/  BSYNC B1 ;  /* 0x0000000000017941 */ /* 0x000fea0003800000 */
.L_x_4332:
[----:B------:R-:W-:Y:S01]  /*17aa0*/  ISETP.GE.AND P0, PT, R7, R0, PT ;  /* 0x000000000700720c */ /* 0x000fe20003f06270 */
[----:B----4-:R3:W4:Y:S04]  /*17ab0*/  SHFL.IDX PT, R9, R3, 0x1, 0x1c1f ;  /* 0x003c1f0003097f89 */ /* 0x01072800000e0000 */
[----:B------:R3:W0:Y:S08]  /*17ac0*/  SHFL.IDX PT, R8, R6, 0x1, 0x1c1f ;  /* 0x003c1f0006087f89 */ /* 0x00063000000e0000 */
[----:B---3--:R-:W-:Y:S05]  /*17ad0*/  @P0 BRA `(.L_x_4331) ;  /* 0x0000001400a40947 */ /* 0x008fea0003800000 */
[----:B------:R-:W-:Y:S01]  /*17ae0*/  ULDC UR4, c[0x0][0xac8] ;  /* 0x0002b20000047ab9 */ /* 0x000fe20000000800 */
[C---:B------:R-:W-:Y:S01]  /*17af0*/  VIADD R15, R17.reuse, 0x28 ;  /* 0x00000028110f7836 */ /* 0x040fe20000000000 */
[----:B------:R-:W-:Y:S01]  /*17b00*/  ISETP.GE.AND P2, PT, R224, UR4, PT ;  /* 0x00000004e0007c0c */ /* 0x000fe2000bf46270 */
[C---:B------:R-:W-:Y:S01]  /*17b10*/  VIADD R21, R17.reuse, 0x30 ;  /* 0x0000003011157836 */ /* 0x040fe20000000000 */
[C---:B------:R-:W-:Y:S01]  /*17b20*/  ISETP.GE.AND P1, PT, R17.reuse, UR4, PT ;  /* 0x0000000411007c0c */ /* 0x040fe2000bf26270 */
[----:B0-----:R-:W-:Y:S01]  /*17b30*/  VIADD R3, R17, 0x38 ;  /* 0x0000003811037836 */ /* 0x001fe20000000000 */
[----:B------:R-:W-:Y:S01]  /*17b40*/  ISETP.GE.AND P3, PT, R223, UR4, PT ;  /* 0x00000004df007c0c */ /* 0x000fe2000bf66270 */
[----:B------:R-:W-:Y:S01]  /*17b50*/  VIADD R19, R17, 0x40 ;  /* 0x0000004011137836 */ /* 0x000fe20000000000 */
[----:B------:R-:W-:Y:S01]  /*17b60*/  ISETP.GE.AND P4, PT, R21, UR4, PT ;  /* 0x0000000415007c0c */ /* 0x000fe2000bf86270 */
[----:B------:R-:W-:Y:S01]  /*17b70*/  VIADD R25, R17, 0x58 ;  /* 0x0000005811197836 */ /* 0x000fe20000000000 */
[----:B------:R-:W-:Y:S01]  /*17b80*/  ISETP.GE.AND P5, PT, R3, UR4, PT ;  /* 0x0000000403007c0c */ /* 0x000fe2000bfa6270 */
[----:B------:R-:W-:Y:S01]  /*17b90*/  VIADD R27, R17, 0xb0 ;  /* 0x000000b0111b7836 */ /* 0x000fe20000000000 */
[----:B------:R-:W-:-:S03]  /*17ba0*/  SHF.R.S32.HI R0, RZ, 0x1f, R221 ;  /* 0x0000001fff007819 */ /* 0x000fc600000114dd */
[CC--:B------:R-:W-:Y:S02]  /*17bb0*/  @!P2 LEA R6, P0, R224.reuse, R8.reuse, 0x2 ;  /* 0x00000008e006a211 */ /* 0x0c0fe400078010ff */
[----:B-12-4-:R-:W-:Y:S02]  /*17bc0*/  @!P1 IMAD.WIDE R4, R17, 0x4, R8 ;  /* 0x0000000411049825 */ /* 0x016fe400078e0208 */
[----:B------:R-:W-:Y:S02]  /*17bd0*/  @!P2 LEA.HI.X R7, R224, R9, R229, 0x2, P0 ;  /* 0x00000009e007a211 */ /* 0x000fe400000f14e5 */
[----:B------:R-:W-:Y:S01]  /*17be0*/  ISETP.GE.AND P0, PT, R221, UR4, PT ;  /* 0x00000004dd007c0c */ /* 0x000fe2000bf06270 */
[----:B------:R0:W-:Y:S01]  /*17bf0*/  @!P1 ST.E.64 desc[UR52][R4.64], R94 ;  /* 0x0000005e04009985 */ /* 0x0001e2000c101b34 */
[----:B------:R-:W-:-:S03]  /*17c00*/  @!P3 LEA R10, P1, R223, R8, 0x2 ;  /* 0x00000008df0ab211 */ /* 0x000fc600078210ff */
[----:B------:R1:W-:Y:S01]  /*17c10*/  @!P2 ST.E.64 desc[UR52][R6.64], R92 ;  /* 0x0000005c0600a985 */ /* 0x0003e2000c101b34 */
[----:B------:R-:W-:Y:S02]  /*17c20*/  ISETP.GE.AND P2, PT, R15, UR4, PT ;  /* 0x000000040f007c0c */ /* 0x000fe4000bf46270 */
[----:B------:R-:W-:Y:S02]  /*17c30*/  @!P3 LEA.HI.X R11, R223, R9, R228, 0x2, P1 ;  /* 0x00000009df0bb211 */ /* 0x000fe400008f14e4 */
[----:B------:R-:W-:-:S03]  /*17c40*/  ISETP.GE.AND P1, PT, R222, UR4, PT ;  /* 0x00000004de007c0c */ /* 0x000fc6000bf26270 */
[CC--:B------:R-:W-:Y:S01]  /*17c50*/  @!P0 LEA R12, P6, R221.reuse, R8.reuse, 0x2 ;  /* 0x00000008dd0c8211 */ /* 0x0c0fe200078c10ff */
[----:B------:R2:W-:Y:S01]  /*17c60*/  @!P3 ST.E.64 desc[UR52][R10.64], R86 ;  /* 0x000000560a00b985 */ /* 0x0005e2000c101b34 */
[----:B0-----:R-:W-:Y:S02]  /*17c70*/  SHF.R.S32.HI R5, RZ, 0x1f, R15 ;  /* 0x0000001fff057819 */ /* 0x001fe4000001140f */
[----:B------:R-:W-:Y:S02]  /*17c80*/  @!P0 LEA.HI.X R13, R221, R9, R0, 0x2, P6 ;  /* 0x00000009dd0d8211 */ /* 0x000fe400030f1400 */
[-C--:B-1----:R-:W-:Y:S02]  /*17c90*/  @!P2 LEA R6, P3, R15, R8.reuse, 0x2 ;  /* 0x000000080f06a211 */ /* 0x082fe400078610ff */
[----:B------:R-:W-:Y:S02]  /*17ca0*/  SHF.R.S32.HI R0, RZ, 0x1f, R3 ;  /* 0x0000001fff007819 */ /* 0x000fe40000011403 */
[----:B------:R-:W-:-:S02]  /*17cb0*/  @!P1 LEA R4, P6, R222, R8, 0x2 ;  /* 0x00000008de049211 */ /* 0x000fc400078c10ff */
[-C--:B------:R-:W-:Y:S02]  /*17cc0*/  @!P2 LEA.HI.X R7, R15, R9.reuse, R5, 0x2, P3 ;  /* 0x000000090f07a211 */ /* 0x080fe400018f1405 */
[-C--:B------:R-:W-:Y:S02]  /*17cd0*/  @!P1 LEA.HI.X R5, R222, R9.reuse, R227, 0x2, P6 ;  /* 0x00000009de059211 */ /* 0x080fe400030f14e3 */
[----:B--2---:R-:W-:Y:S02]  /*17ce0*/  SHF.R.S32.HI R11, RZ, 0x1f, R21 ;  /* 0x0000001fff0b7819 */ /* 0x004fe40000011415 */
[-C--:B------:R-:W-:Y:S01]  /*17cf0*/  @!P4 LEA R10, P3, R21, R8.reuse, 0x2 ;  /* 0x00000008150ac211 */ /* 0x080fe200078610ff */
[----:B------:R0:W-:Y:S01]  /*17d00*/  @!P1 ST.E.64 desc[UR52][R4.64], R84 ;  /* 0x0000005404009985 */ /* 0x0001e2000c101b34 */
[----:B------:R-:W-:Y:S02]  /*17d10*/  @!P5 LEA R14, P6, R3, R8, 0x2 ;  /* 0x00000008030ed211 */ /* 0x000fe400078c10ff */
[-C--:B------:R-:W-:Y:S01]  /*17d20*/  @!P4 LEA.HI.X R11, R21, R9.reuse, R11, 0x2, P3 ;  /* 0x00000009150bc211 */ /* 0x080fe200018f140b */
[----:B------:R1:W-:Y:S01]  /*17d30*/  @!P0 ST.E.64 desc[UR52][R12.64], R78 ;  /* 0x0000004e0c008985 */ /* 0x0003e2000c101b34 */
[----:B------:R-:W-:Y:S01]  /*17d40*/  @!P5 LEA.HI.X R15, R3, R9, R0, 0x2, P6 ;  /* 0x00000009030fd211 */ /* 0x000fe200030f1400 */
[----:B------:R-:W-:Y:S01]  /*17d50*/  VIADD R3, R17, 0x48 ;  /* 0x0000004811037836 */ /* 0x000fe20000000000 */
[----:B------:R-:W-:Y:S01]  /*17d60*/  ISETP.GE.AND P3, PT, R19, UR4, PT ;  /* 0x0000000413007c0c */ /* 0x000fe2000bf66270 */
[----:B------:R-:W-:Y:S01]  /*17d70*/  VIADD R21, R17, 0x50 ;  /* 0x0000005011157836 */ /* 0x000fe20000000000 */
[----:B------:R-:W-:Y:S01]  /*17d80*/  SHF.R.S32.HI R0, RZ, 0x1f, R19 ;  /* 0x0000001fff007819 */ /* 0x000fe20000011413 */
[----:B------:R2:W-:Y:S01]  /*17d90*/  @!P2 ST.E.64 desc[UR52][R6.64], R76 ;  /* 0x0000004c0600a985 */ /* 0x0005e2000c101b34 */
[----:B------:R-:W-:-:S02]  /*17da0*/  ISETP.GE.AND P0, PT, R3, UR4, PT ;  /* 0x0000000403007c0c */ /* 0x000fc4000bf06270 */
[----:B------:R-:W-:Y:S01]  /*17db0*/  ISETP.GE.AND P1, PT, R21, UR4, PT ;  /* 0x0000000415007c0c */ /* 0x000fe2000bf26270 */
[----:B------:R3:W-:Y:S01]  /*17dc0*/  @!P4 ST.E.64 desc[UR52][R10.64], R70 ;  /* 0x000000460a00c985 */ /* 0x0007e2000c101b34 */
[----:B------:R-:W-:-:S03]  /*17dd0*/  SHF.R.S32.HI R20, RZ, 0x1f, R21 ;  /* 0x0000001fff147819 */ /* 0x000fc60000011415 */
[----:B------:R4:W-:Y:S02]  /*17de0*/  @!P5 ST.E.64 desc[UR52][R14.64], R68 ;  /* 0x000000440e00d985 */ /* 0x0009e4000c101b34 */
[----:B------:R-:W-:-:S04]  /*17df0*/  @!P3 LEA R18, P6, R19, R8, 0x2 ;  /* 0x000000081312b211 */ /* 0x000fc800078c10ff */
[-C--:B------:R-:W-:Y:S02]  /*17e00*/  @!P3 LEA.HI.X R19, R19, R9.reuse, R0, 0x2, P6 ;  /* 0x000000091313b211 */ /* 0x080fe400030f1400 */
[----:B------:R-:W-:Y:S02]  /*17e10*/  SHF.R.S32.HI R0, RZ, 0x1f, R3 ;  /* 0x0000001fff007819 */ /* 0x000fe40000011403 */
[-C--:B0-----:R-:W-:Y:S01]  /*17e20*/  @!P0 LEA R4, P2, R3, R8.reuse, 0x2 ;  /* 0x0000000803048211 */ /* 0x081fe200078410ff */
[----:B------:R0:W-:Y:S01]  /*17e30*/  @!P3 ST.E.64 desc[UR52][R18.64], R62 ;  /* 0x0000003e1200b985 */ /* 0x0001e2000c101b34 */
[----:B-1----:R-:W-:Y:S02]  /*17e40*/  @!P1 LEA R12, P6, R21, R8, 0x2 ;  /* 0x00000008150c9211 */ /* 0x002fe400078c10ff */
[----:B------:R-:W-:Y:S01]  /*17e50*/  @!P0 LEA.HI.X R5, R3, R9, R0, 0x2, P2 ;  /* 0x0000000903058211 */ /* 0x000fe200010f1400 */
[----:B------:R-:W-:Y:S01]  /*17e60*/  VIADD R3, R17, 0x60 ;  /* 0x0000006011037836 */ /* 0x000fe20000000000 */
[----:B------:R-:W-:-:S02]  /*17e70*/  ISETP.GE.AND P2, PT, R25, UR4, PT ;  /* 0x0000000419007c0c */ /* 0x000fc4000bf46270 */
[----:B------:R-:W-:Y:S01]  /*17e80*/  @!P1 LEA.HI.X R13, R21, R9, R20, 0x2, P6 ;  /* 0x00000009150d9211 */ /* 0x000fe200030f1414 */
[----:B------:R-:W-:Y:S01]  /*17e90*/  VIADD R21, R17, 0x68 ;  /* 0x0000006811157836 */ /* 0x000fe20000000000 */
[----:B------:R-:W-:Y:S01]  /*17ea0*/  ISETP.GE.AND P4, PT, R3, UR4, PT ;  /* 0x0000000403007c0c */ /* 0x000fe2000bf86270 */
[----:B------:R1:W-:Y:S01]  /*17eb0*/  @!P0 ST.E.64 desc[UR52][R4.64], R60 ;  /* 0x0000003c04008985 */ /* 0x0003e2000c101b34 */
[----:B------:R-:W-:Y:S02]  /*17ec0*/  SHF.R.S32.HI R0, RZ, 0x1f, R25 ;  /* 0x0000001fff007819 */ /* 0x000fe40000011419 */
[----:B------:R-:W-:Y:S01]  /*17ed0*/  ISETP.GE.AND P5, PT, R21, UR4, PT ;  /* 0x0000000415007c0c */ /* 0x000fe2000bfa6270 */
[----:B------:R5:W-:Y:S01]  /*17ee0*/  @!P1 ST.E.64 desc[UR52][R12.64], R54 ;  /* 0x000000360c009985 */ /* 0x000be2000c101b34 */
[----:B------:R-:W-:-:S03]  /*17ef0*/  SHF.R.S32.HI R20, RZ, 0x1f, R21 ;  /* 0x0000001fff147819 */ /* 0x000fc60000011415 */
[----:B--2---:R-:W-:-:S04]  /*17f00*/  @!P2 LEA R6, P6, R25, R8, 0x2 ;  /* 0x000000081906a211 */ /* 0x004fc800078c10ff */
[-C--:B------:R-:W-:Y:S01]  /*17f10*/  @!P2 LEA.HI.X R7, R25, R9.reuse, R0, 0x2, P6 ;  /* 0x000000091907a211 */ /* 0x080fe200030f1400 */
[----:B------:R-:W-:Y:S01]  /*17f20*/  VIADD R25, R17, 0x70 ;  /* 0x0000007011197836 */ /* 0x000fe20000000000 */
[----:B------:R-:W-:Y:S02]  /*17f30*/  SHF.R.S32.HI R0, RZ, 0x1f, R3 ;  /* 0x0000001fff007819 */ /* 0x000fe40000011403 */
[-C--:B---3--:R-:W-:Y:S01]  /*17f40*/  @!P4 LEA R10, P3, R3, R8.reuse, 0x2 ;  /* 0x00000008030ac211 */ /* 0x088fe200078610ff */
[----:B------:R2:W-:Y:S01]  /*17f50*/  @!P2 ST.E.64 desc[UR52][R6.64], R52 ;  /* 0x000000340600a985 */ /* 0x0005e2000c101b34 */
[----:B----4-:R-:W-:Y:S02]  /*17f60*/  @!P5 LEA R14, P6, R21, R8, 0x2 ;  /* 0x00000008150ed211 */ /* 0x010fe400078c10ff */
        /* <DEDUP_REMOVED lines=11> */
[----:B0-----:R-:W-:-:S04]  /*18020*/  @!P3 LEA R18, P6, R25, R8, 0x2 ;  /* 0x000000081912b211 */ /* 0x001fc800078c10ff */
[-C--:B------:R-:W-:Y:S01]  /*18030*/  @!P3 LEA.HI.X R19, R25, R9.reuse, R0, 0x2, P6 ;  /* 0x000000091913b211 */ /* 0x080fe200030f1400 */
[----:B------:R-:W-:Y:S01]  /*18040*/  VIADD R25, R17, 0x88 ;  /* 0x0000008811197836 */ /* 0x000fe20000000000 */
[----:B------:R-:W-:Y:S02]  /*18050*/  SHF.R.S32.HI R0, RZ, 0x1f, R3 ;  /* 0x0000001fff007819 */ /* 0x000fe40000011403 */
[-C--:B-1----:R-:W-:Y:S01]  /*18060*/  @!P1 LEA R4, P2, R3, R8.reuse, 0x2 ;  /* 0x0000000803049211 */ /* 0x082fe200078410ff */
[----:B------:R0:W-:Y:S01]  /*18070*/  @!P3 ST.E.64 desc[UR52][R18.64], R110 ;  /* 0x0000006e1200b985 */ /* 0x0001e2000c101b34 */
[----:B-----5:R-:W-:Y:S02]  /*18080*/  @!P0 LEA R12, P6, R21, R8, 0x2 ;  /* 0x00000008150c8211 */ /* 0x020fe400078c10ff */
        /* <DEDUP_REMOVED lines=10> */
[----:B------:R-:W-:Y:S02]  /*18130*/  SHF.R.S32.HI R20, RZ, 0x1f, R21 ;  /* 0x0000001fff147819 */ /* 0x000fe40000011415 */
[----:B------:R-:W-:-:S02]  /*18140*/  ISETP.GE.AND P0, PT, R27, UR4, PT ;  /* 0x000000041b007c0c */ /* 0x000fc4000bf06270 */
[----:B--2---:R-:W-:-:S03]  /*18150*/  @!P2 LEA R6, P6, R25, R8, 0x2 ;  /* 0x000000081906a211 */ /* 0x004fc600078c10ff */
[-C--:B---3--:R-:W-:Y:S02]  /*18160*/  @!P5 LEA R10, P3, R3, R8.reuse, 0x2 ;  /* 0x00000008030ad211 */ /* 0x088fe400078610ff */
[-C--:B------:R-:W-:Y:S01]  /*18170*/  @!P2 LEA.HI.X R7, R25, R9.reuse, R0, 0x2, P6 ;  /* 0x000000091907a211 */ /* 0x080fe200030f1400 */
[----:B------:R-:W-:Y:S01]  /*18180*/  VIADD R25, R17, 0xa0 ;  /* 0x000000a011197836 */ /* 0x000fe20000000000 */
[----:B------:R-:W-:Y:S02]  /*18190*/  SHF.R.S32.HI R0, RZ, 0x1f, R3 ;  /* 0x0000001fff007819 */ /* 0x000fe40000011403 */
[----:B----4-:R-:W-:Y:S01]  /*181a0*/  @!P4 LEA R14, P6, R21, R8, 0x2 ;  /* 0x00000008150ec211 */ /* 0x010fe200078c10ff */
[----:B------:R3:W-:Y:S01]  /*181b0*/  @!P2 ST.E.64 desc[UR52][R6.64], R118 ;  /* 0x000000760600a985 */ /* 0x0007e2000c101b34 */
[----:B------:R-:W-:Y:S01]  /*181c0*/  @!P5 LEA.HI.X R11, R3, R9, R0, 0x2, P3 ;  /* 0x00000009030bd211 */ /* 0x000fe200018f1400 */
[----:B------:R-:W-:Y:S01]  /*181d0*/  VIADD R3, R17, 0xa8 ;  /* 0x000000a811037836 */ /* 0x000fe20000000000 */
[----:B------:R-:W-:-:S02]  /*181e0*/  ISETP.GE.AND P3, PT, R25, UR4, PT ;  /* 0x0000000419007c0c */ /* 0x000fc4000bf66270 */
[----:B------:R-:W-:Y:S01]  /*181f0*/  @!P4 LEA.HI.X R15, R21, R9, R20, 0x2, P6 ;  /* 0x00000009150fc211 */ /* 0x000fe200030f1414 */
[----:B------:R3:W-:Y:S01]  /*18200*/  @!P5 ST.E.64 desc[UR52][R10.64], R126 ;  /* 0x0000007e0a00d985 */ /* 0x0007e2000c101b34 */
[----:B------:R-:W-:Y:S02]  /*18210*/  ISETP.GE.AND P1, PT, R3, UR4, PT ;  /* 0x0000000403007c0c */ /* 0x000fe4000bf26270 */
[----:B------:R-:W-:Y:S01]  /*18220*/  SHF.R.S32.HI R0, RZ, 0x1f, R25 ;  /* 0x0000001fff007819 */ /* 0x000fe20000011419 */
[----:B------:R3:W-:Y:S06]  /*18230*/  @!P4 ST.E.64 desc[UR52][R14.64], R128 ;  /* 0x000000800e00c985 */ /* 0x0007ec000c101b34 */
[----:B0-----:R-:W-:-:S04]  /*18240*/  @!P3 LEA R18, P6, R25, R8, 0x2 ;  /* 0x000000081912b211 */ /* 0x001fc800078c10ff */
[-C--:B------:R-:W-:Y:S02]  /*18250*/  @!P3 LEA.HI.X R19, R25, R9.reuse, R0, 0x2, P6 ;  /* 0x000000091913b211 */ /* 0x080fe400030f1400 */
[----:B------:R-:W-:Y:S02]  /*18260*/  SHF.R.S32.HI R0, RZ, 0x1f, R3 ;  /* 0x0000001fff007819 */ /* 0x000fe40000011403 */
[C---:B------:R-:W-:Y:S01]  /*18270*/  @!P1 LEA R20, P6, R3.reuse, R8, 0x2 ;  /* 0x0000000803149211 */ /* 0x040fe200078c10ff */
[----:B------:R3:W-:Y:S03]  /*18280*/  @!P3 ST.E.64 desc[UR52][R18.64], R134 ;  /* 0x000000861200b985 */ /* 0x0007e6000c101b34 */
[----:B------:R-:W-:Y:S02]  /*18290*/  @!P1 LEA.HI.X R21, R3, R9, R0, 0x2, P6 ;  /* 0x0000000903159211 */ /* 0x000fe400030f1400 */
[----:B------:R-:W-:-:S02]  /*182a0*/  SHF.R.S32.HI R0, RZ, 0x1f, R27 ;  /* 0x0000001fff007819 */ /* 0x000fc4000001141b */
[C---:B-1----:R-:W-:Y:S01]  /*182b0*/  @!P0 LEA R4, P6, R27.reuse, R8, 0x2 ;  /* 0x000000081b048211 */ /* 0x042fe200078c10ff */
[----:B------:R3:W-:Y:S03]  /*182c0*/  @!P1 ST.E.64 desc[UR52][R20.64], R136 ;  /* 0x0000008814009985 */ /* 0x0007e6000c101b34 */
[----:B------:R-:W-:-:S05]  /*182d0*/  @!P0 LEA.HI.X R5, R27, R9, R0, 0x2, P6 ;  /* 0x000000091b058211 */ /* 0x000fca00030f1400 */
[----:B------:R3:W-:Y:S01]  /*182e0*/  @!P0 ST.E.64 desc[UR52][R4.64], R102 ;  /* 0x0000006604008985 */ /* 0x0007e2000c101b34 */
[----:B------:R-:W-:-:S13]  /*182f0*/  ISETP.GE.AND P0, PT, R220, UR4, PT ;  /* 0x00000004dc007c0c */ /* 0x000fda000bf06270 */
[----:B---3--:R-:W-:Y:S05]  /*18300*/  @P0 BRA `(.L_x_4331) ;  /* 0x0000000c00980947 */ /* 0x008fea0003800000 */
[----:B------:R-:W-:Y:S02]  /*18310*/  LEA R4, P0, R220, R8, 0x2 ;  /* 0x00000008dc047211 */ /* 0x000fe400078010ff */
[----:B------:R-:W-:-:S04]  /*18320*/  SHF.R.S32.HI R3, RZ, 0x1f, R220 ;  /* 0x0000001fff037819 */ /* 0x000fc800000114dc */
[----:B------:R-:W-:-:S05]  /*18330*/  LEA.HI.X R5, R220, R9, R3, 0x2, P0 ;  /* 0x00000009dc057211 */ /* 0x000fca00000f1403 */
[----:B------:R3:W-:Y:S01]  /*18340*/  ST.E.64 desc[UR52][R4.64], R100 ;  /* 0x0000006404007985 */ /* 0x0007e2000c101b34 */
[----:B------:R-:W-:Y:S05]  /*18350*/  BRA `(.L_x_4331) ;  /* 0x0000000c00847947 */ /* 0x000fea0003800000 */
.L_x_4322:
[----:B------:R-:W0:Y:S01]  /*18360*/  LDC.64 R4, c[0x0][0xc00] ;  /* 0x00030000ff047b82 */ /* 0x000e220000000a00 */
[----:B------:R-:W-:Y:S01]  /*18370*/  ULDC.64 UR8, c[0x0][0xc00] ;  /* 0x0003000000087ab9 */ /* 0x000fe20000000a00 */
[----:B------:R-:W-:Y:S01]  /*18380*/  IMAD.MOV.U32 R3, RZ, RZ, RZ ;  /* 0x000000ffff037224 */ /* 0x000fe200078e00ff */
[----:B------:R-:W-:-:S05]  /*18390*/  UIMAD.WIDE UR8, UR44, 0x4, UR8 ;  /* 0x000000042c0878a5 */ /* 0x000fca000f8e0208 */
[----:B------:R-:W1:Y:S01]  /*183a0*/  LDC.64 R6, c[0x0][0xc08] ;  /* 0x00030200ff067b82 */ /* 0x000e620000000a00 */
[----:B0-----:R-:W-:Y:S01]  /*183b0*/  ISETP.NE.U32.AND P0, PT, R4, RZ, PT ;  /* 0x000000ff0400720c */ /* 0x001fe20003f05070 */
[----:B------:R-:W-:Y:S01]  /*183c0*/  IMAD.U32 R4, RZ, RZ, UR8 ;  /* 0x00000008ff047e24 */ /* 0x000fe2000f8e00ff */
[----:B------:R-:W-:Y:S01]  /*183d0*/  R2UR UR4, R5 ;  /* 0x00000000050472ca */ /* 0x000fe200000e0000 */
[----:B------:R-:W-:Y:S01]  /*183e0*/  IMAD.U32 R5, RZ, RZ, UR9 ;  /* 0x00000009ff057e24 */ /* 0x000fe2000f8e00ff */
[----:B-1----:R-:W-:-:S09]  /*183f0*/  ISETP.NE.U32.AND P1, PT, R6, RZ, PT ;  /* 0x000000ff0600720c */ /* 0x002fd20003f25070 */
[----:B------:R-:W-:Y:S02]  /*18400*/  VOTEU.ANY UP0, P0 ;  /* 0x00000000003f7886 */ /* 0x000fe40000000100 */
[----:B------:R-:W-:Y:S01]  /*18410*/  UISETP.NE.AND.EX UP0, UPT, UR4, URZ, UPT, UP0 ;  /* 0x0000003f0400728c */ /* 0x000fe2000bf05300 */
[----:B------:R-:W-:Y:S01]  /*18420*/  R2UR UR4, R7 ;  /* 0x00000000070472ca */ /* 0x000fe200000e0000 */
[----:B------:R-:W-:-:S04]  /*18430*/  VOTEU.ANY UP1, P1 ;  /* 0x00000000003f7886 */ /* 0x000fc80000820100 */
[----:B------:R-:W-:-:S08]  /*18440*/  PLOP3.LUT P0, PT, PT, PT, UP0, 0x80, 0x0 ;  /* 0x000000000000781c */ /* 0x000fd00003f0f008 */
[----:B------:R-:W-:-:S06]  /*18450*/  UISETP.NE.AND.EX UP1, UPT, UR4, URZ, UPT, UP1 ;  /* 0x0000003f0400728c */ /* 0x000fcc000bf25310 */
[----:B------:R-:W-:Y:S01]  /*18460*/  PLOP3.LUT P1, PT, PT, PT, UP1, 0x80, 0x0 ;  /* 0x000000000000781c */ /* 0x000fe20003f2f018 */
[----:B------:R0:W5:Y:S01]  /*18470*/  @P0 LDG.E R3, desc[UR52][R4.64] ;  /* 0x0000003404030981 */ /* 0x000162000c1e1900 */
[----:B------:R-:W-:Y:S02]  /*18480*/  ULDC UR4, c[0x0][0xa88] ;  /* 0x0002a20000047ab9 */ /* 0x000fe40000000800 */
[----:B------:R-:W-:Y:S01]  /*18490*/  IMAD.U32 R0, RZ, RZ, UR4 ;  /* 0x00000004ff007e24 */ /* 0x000fe2000f8e00ff */
[----:B------:R-:W-:Y:S02]  /*184a0*/  @UP1 ULDC.64 UR8, c[0x0][0xc08] ;  /* 0x0003020000081ab9 */ /* 0x000fe40000000a00 */
[----:B------:R-:W-:-:S06]  /*184b0*/  @UP1 UIMAD.WIDE UR8, UR44, 0x4, UR8 ;  /* 0x000000042c0818a5 */ /* 0x000fcc000f8e0208 */
[----:B------:R-:W-:Y:S02]  /*184c0*/  IMAD.U32 R6, RZ, RZ, UR8 ;  /* 0x00000008ff067e24 */ /* 0x000fe4000f8e00ff */
[----:B------:R-:W-:-:S05]  /*184d0*/  IMAD.U32 R7, RZ, RZ, UR9 ;  /* 0x00000009ff077e24 */ /* 0x000fca000f8e00ff */
[----:B------:R0:W5:Y:S01]  /*184e0*/  @P1 LDG.E R0, desc[UR52][R6.64] ;  /* 0x0000003406001981 */ /* 0x000162000c1e1900 */
[----:B------:R-:W-:Y:S05]  /*184f0*/  @P1 BRA `(.L_x_4334) ;  /* 0x0000000000101947 */ /* 0x000fea0003800000 */
[----:B------:R-:W-:Y:S05]  /*18500*/  @!P0 BRA `(.L_x_4334) ;  /* 0x00000000000c8947 */ /* 0x000fea0003800000 */
[----:B0-----:R-:W2:Y:S04]  /*18510*/  LDG.E R7, desc[UR52][R4.64] ;  /* 0x0000003404077981 */ /* 0x001ea8000c1e1900 */
[----:B-----5:R-:W2:Y:S02]  /*18520*/  LDG.E R0, desc[UR52][R4.64+0x4] ;  /* 0x0000043404007981 */ /* 0x020ea4000c1e1900 */
[----:B--2---:R-:W-:-:S07]  /*18530*/  IMAD.IADD R0, R0, 0x1, -R7 ;  /* 0x0000000100007824 */ /* 0x004fce00078e0a07 */
.L_x_4334:
[----:B-----5:R-:W-:Y:S01]  /*18540*/  R2UR UR16, R3 ;  /* 0x00000000031072ca */ /* 0x020fe200000e0000 */
[----:B------:R-:W-:Y:S01]  /*18550*/  USHF.R.S32.HI UR7, URZ, 0x1f, UR44 ;  /* 0x0000001f3f077899 */ /* 0x000fe2000801142c */
[----:B------:R-:W-:Y:S01]  /*18560*/  ISETP.GT.AND P0, PT, R233, 0x7f, PT ;  /* 0x0000007fe900780c */ /* 0x000fe20003f04270 */
[----:B------:R-:W-:Y:S01]  /*18570*/  USEL UR4, UR44, URZ, !UP0 ;  /* 0x0000003f2c047287 */ /* 0x000fe2000c000000 */
[----:B------:R-:W-:Y:S01]  /*18580*/  BSSY B1, `(.L_x_4335) ;  /* 0x000003a000017945 */ /* 0x000fe20003800000 */
[----:B------:R-:W-:-:S08]  /*18590*/  USEL UR7, UR7, URZ, !UP0 ;  /* 0x0000003f07077287 */ /* 0x000fd0000c000000 */
[----:B------:R-:W-:Y:S02]  /*185a0*/  USHF.R.S32.HI UR16, URZ, 0x1f, UR16 ;  /* 0x0000001f3f107899 */ /* 0x000fe40008011410 */
[----:B------:R-:W-:Y:S10]  /*185b0*/  @P0 BRA `(.L_x_4336) ;  /* 0x0000000000d80947 */ /* 0x000ff40003800000 */
[----:B0-----:R-:W0:Y:S01]  /*185c0*/  S2R R5, SR_TID.X ;  /* 0x0000000000057919 */ /* 0x001e220000002100 */
[----:B------:R-:W1:Y:S01]  /*185d0*/  LDC R9, c[0x0][0xbe8] ;  /* 0x0002fa00ff097b82 */ /* 0x000e620000000800 */
[----:B------:R-:W-:Y:S02]  /*185e0*/  IMAD.U32 R8, RZ, RZ, UR36 ;  /* 0x00000024ff087e24 */ /* 0x000fe4000f8e00ff */
[----:B-1----:R-:W-:-:S03]  /*185f0*/  IMAD R4, R0, R9, RZ ;  /* 0x0000000900047224 */ /* 0x002fc600078e02ff */
[----:B0-----:R-:W-:-:S04]  /*18600*/  IADD3 R8, R8, -0x80, R5 ;  /* 0xffffff8008087810 */ /* 0x001fc80007ffe005 */
        /* <DEDUP_REMOVED lines=11> */
[----:B------:R-:W-:Y:S02]  /*186c0*/  UIMAD.WIDE.U32 UR14, UR8, UR43, URZ ;  /* 0x0000002b080e72a5 */ /* 0x000fe4000f8e003f */
[----:B------:R-:W1:Y:S01]  /*186d0*/  @P0 LDC R10, c[0x0][0xbf0] ;  /* 0x0002fc00ff0a0b82 */ /* 0x000e620000000800 */
[----:B------:R-:W-:Y:S02]  /*186e0*/  UIMAD UR18, UR9, UR43, URZ ;  /* 0x0000002b091272a4 */ /* 0x000fe4000f8e023f */
[----:B------:R-:W-:Y:S01]  /*186f0*/  UIMAD UR11, UR11, UR4, URZ ;  /* 0x000000040b0b72a4 */ /* 0x000fe2000f8e023f */
[----:B------:R-:W-:Y:S01]  /*18700*/  IMAD.U32 R4, RZ, RZ, UR14 ;  /* 0x0000000eff047e24 */ /* 0x000fe2000f8e00ff */
[----:B------:R-:W-:Y:S01]  /*18710*/  UIMAD.WIDE.U32 UR8, UR10, UR4, URZ ;  /* 0x000000040a0872a5 */ /* 0x000fe2000f8e003f */
[----:B------:R-:W-:Y:S01]  /*18720*/  IMAD.U32 R5, RZ, RZ, UR15 ;  /* 0x0000000fff057e24 */ /* 0x000fe2000f8e00ff */
[----:B------:R-:W-:-:S02]  /*18730*/  UIADD3 UR14, UR18, UR15, URZ ;  /* 0x0000000f120e7290 */ /* 0x000fc4000fffe03f */
[----:B------:R-:W-:Y:S01]  /*18740*/  UIMAD UR11, UR10, UR7, UR11 ;  /* 0x000000070a0b72a4 */ /* 0x000fe2000f8e020b */
[----:B------:R-:W-:-:S03]  /*18750*/  ULDC.64 UR12, c[0x0][UR17+0x228] ;  /* 0x00008a00110c7abb */ /* 0x000fc60008000a00 */
[----:B------:R-:W-:Y:S01]  /*18760*/  UIADD3 UR11, UR9, UR11, URZ ;  /* 0x0000000b090b7290 */ /* 0x000fe2000fffe03f */
[----:B------:R-:W-:Y:S01]  /*18770*/  IMAD.U32 R11, RZ, RZ, UR14 ;  /* 0x0000000eff0b7e24 */ /* 0x000fe2000f8e00ff */
[----:B------:R-:W-:Y:S01]  /*18780*/  UIMAD.WIDE.U32 UR20, UR12, UR19, URZ ;  /* 0x000000130c1472a5 */ /* 0x000fe2000f8e003f */
[----:B0-----:R-:W-:Y:S01]  /*18790*/  @P0 IMAD.HI.U32 R7, R8, R7, RZ ;  /* 0x0000000708070227 */ /* 0x001fe200078e00ff */
[----:B------:R-:W-:-:S04]  /*187a0*/  UIMAD UR10, UR13, UR19, URZ ;  /* 0x000000130d0a72a4 */ /* 0x000fc8000f8e023f */
[----:B------:R-:W-:Y:S01]  /*187b0*/  UIADD3 UR10, UR10, UR21, URZ ;  /* 0x000000150a0a7290 */ /* 0x000fe2000fffe03f */
[----:B-1----:R-:W-:Y:S02]  /*187c0*/  @P0 SHF.R.U32.HI R6, RZ, R10, R7 ;  /* 0x0000000aff060219 */ /* 0x002fe40000011607 */
[----:B------:R-:W-:Y:S01]  /*187d0*/  IADD3 R5, P0, P1, R4, UR8, R3 ;  /* 0x0000000804057c10 */ /* 0x000fe2000f91e003 */
[----:B------:R-:W-:Y:S01]  /*187e0*/  IMAD.U32 R4, RZ, RZ, UR16 ;  /* 0x00000010ff047e24 */ /* 0x000fe2000f8e00ff */
[----:B------:R-:W-:Y:S01]  /*187f0*/  ULDC.64 UR8, c[0x0][UR17+0x210] ;  /* 0x0000840011087abb */ /* 0x000fe20008000a00 */
[----:B------:R-:W-:-:S04]  /*18800*/  IMAD.MOV R7, RZ, RZ, -R6 ;  /* 0x000000ffff077224 */ /* 0x000fc800078e0a06 */
[----:B------:R-:W-:Y:S01]  /*18810*/  IMAD R7, R9, R7, R8 ;  /* 0x0000000709077224 */ /* 0x000fe200078e0208 */
[----:B------:R-:W-:Y:S02]  /*18820*/  IADD3.X R8, R11, UR11, R4, P0, P1 ;  /* 0x0000000b0b087c10 */ /* 0x000fe400087e2404 */
[----:B------:R-:W-:Y:S01]  /*18830*/  IADD3 R4, P0, P1, R6, UR20, R5 ;  /* 0x0000001406047c10 */ /* 0x000fe2000f91e005 */
[----:B------:R-:W-:Y:S01]  /*18840*/  IMAD R9, R7, UR9, RZ ;  /* 0x0000000907097c24 */ /* 0x000fe2000f8e02ff */
[----:B------:R-:W-:Y:S02]  /*18850*/  SHF.R.S32.HI R5, RZ, 0x1f, R6 ;  /* 0x0000001fff057819 */ /* 0x000fe40000011406 */
[----:B------:R-:W-:Y:S02]  /*18860*/  SHF.R.S32.HI R6, RZ, 0x1f, R7 ;  /* 0x0000001fff067819 */ /* 0x000fe40000011407 */
[----:B------:R-:W-:Y:S01]  /*18870*/  IADD3.X R5, R5, UR10, R8, P0, P1 ;  /* 0x0000000a05057c10 */ /* 0x000fe200087e2408 */
[----:B------:R-:W-:Y:S01]  /*18880*/  ULDC.64 UR10, c[0x0][0xba8] ;  /* 0x0002ea00000a7ab9 */ /* 0x000fe20000000a00 */
[----:B------:R-:W-:Y:S01]  /*18890*/  @!UP0 ULDC UR10, c[0x0][0xb50] ;  /* 0x0002d400000a8ab9 */ /* 0x000fe20000000800 */
[----:B------:R-:W-:Y:S01]  /*188a0*/  IMAD R9, R6, UR8, R9 ;  /* 0x0000000806097c24 */ /* 0x000fe2000f8e0209 */
[----:B------:R-:W-:Y:S01]  /*188b0*/  @!UP0 ULDC UR11, c[0x0][0xb54] ;  /* 0x0002d500000b8ab9 */ /* 0x000fe20000000800 */
[----:B------:R-:W-:-:S04]  /*188c0*/  IMAD.WIDE.U32 R4, R7, UR8, R4 ;  /* 0x0000000807047c25 */ /* 0x000fc8000f8e0004 */
[----:B------:R-:W-:Y:S01]  /*188d0*/  IMAD.IADD R5, R5, 0x1, R9 ;  /* 0x0000000105057824 */ /* 0x000fe200078e0209 */
[----:B------:R-:W-:-:S04]  /*188e0*/  LEA R6, P0, R4, UR10, 0x2 ;  /* 0x0000000a04067c11 */ /* 0x000fc8000f8010ff */
[----:B------:R-:W-:Y:S01]  /*188f0*/  LEA.HI.X R7, R4, UR11, R5, 0x2, P0 ;  /* 0x0000000b04077c11 */ /* 0x000fe200080f1405 */
[----:B------:R-:W-:-:S05]  /*18900*/  IMAD.MOV.U32 R5, RZ, RZ, -0x800000 ;  /* 0xff800000ff057424 */ /* 0x000fca00078e00ff */
[----:B------:R1:W-:Y:S03]  /*18910*/  STG.E desc[UR52][R6.64], R5 ;  /* 0x0000000506007986 */ /* 0x0003e6000c101934 */
.L_x_4336:
[----:B------:R-:W-:Y:S05]  /*18920*/  BSYNC B1 ;  /* 0x0000000000017941 */ /* 0x000fea0003800000 */
.L_x_4335:
[----:B------:R-:W-:-:S06]  /*18930*/  UISETP.GT.AND UP0, UPT, UR46, 0x1, UPT ;  /* 0x000000012e00788c */ /* 0x000fcc000bf04270 */
[----:B------:R-:W-:-:S13]  /*18940*/  PLOP3.LUT P0, PT, PT, PT, UP0, 0x80, 0x0 ;  /* 0x000000000000781c */ /* 0x000fda0003f0f008 */
[----:B------:R-:W-:Y:S05]  /*18950*/  @P0 BRA `(.L_x_4331) ;  /* 0x0000000800040947 */ /* 0x000fea0003800000 */
[----:B------:R-:W2:Y:S01]  /*18960*/  LDC R11, c[0x0][0xbe8] ;  /* 0x0002fa00ff0b7b82 */ /* 0x000ea20000000800 */
[C---:B------:R-:W-:Y:S01]  /*18970*/  R2UR UR11, R3.reuse ;  /* 0x00000000030b72ca */ /* 0x040fe200000e0000 */
[----:B------:R-:W-:Y:S01]  /*18980*/  ULDC.64 UR12, c[0x0][0xaa0] ;  /* 0x0002a800000c7ab9 */ /* 0x000fe20000000a00 */
[----:B------:R-:W-:Y:S01]  /*18990*/  R2UR UR8, R3 ;  /* 0x00000000030872ca */ /* 0x000fe200000e0000 */
[----:B------:R-:W-:Y:S01]  /*189a0*/  UIMAD UR10, UR16, UR12, URZ ;  /* 0x0000000c100a72a4 */ /* 0x000fe2000f8e023f */
[----:B------:R-:W-:Y:S01]  /*189b0*/  IMAD R3, R23, 0x20, R225 ;  /* 0x0000002017037824 */ /* 0x000fe200078e02e1 */
[----:B------:R-:W-:Y:S03]  /*189c0*/  BSSY B1, `(.L_x_4337) ;  /* 0x0000044000017945 */ /* 0x000fe60003800000 */
[----:B------:R-:W-:-:S04]  /*189d0*/  VIADD R8, R3, UR36 ;  /* 0x0000002403087c36 */ /* 0x000fc80008000000 */
[----:B------:R-:W-:Y:S01]  /*189e0*/  IMAD.MOV.U32 R3, RZ, RZ, R8 ;  /* 0x000000ffff037224 */ /* 0x000fe200078e0008 */
[----:B------:R-:W-:Y:S02]  /*189f0*/  UIMAD UR10, UR11, UR13, UR10 ;  /* 0x0000000d0b0a72a4 */ /* 0x000fe4000f8e020a */
[----:B------:R-:W-:-:S04]  /*18a00*/  UIMAD.WIDE.U32 UR8, UR8, UR12, URZ ;  /* 0x0000000c080872a5 */ /* 0x000fc8000f8e003f */
[----:B------:R-:W-:-:S03]  /*18a10*/  UIADD3 UR9, UR9, UR10, URZ ;  /* 0x0000000a09097290 */ /* 0x000fc6000fffe03f */
[----:B------:R-:W-:Y:S01]  /*18a20*/  ULDC.64 UR10, c[0x0][0xae8] ;  /* 0x0002ba00000a7ab9 */ /* 0x000fe20000000a00 */
[----:B--2---:R-:W-:Y:S01]  /*18a30*/  ISETP.NE.AND P0, PT, R11, 0x1, PT ;  /* 0x000000010b00780c */ /* 0x004fe20003f05270 */
[----:B------:R-:W-:-:S04]  /*18a40*/  UIMAD.WIDE.U32 UR8, UR43, UR10, UR8 ;  /* 0x0000000a2b0872a5 */ /* 0x000fc8000f8e0008 */
[----:B------:R-:W-:-:S03]  /*18a50*/  UIMAD UR9, UR43, UR11, UR9 ;  /* 0x0000000b2b0972a4 */ /* 0x000fc6000f8e0209 */
[----:B------:R-:W-:Y:S02]  /*18a60*/  ULDC.64 UR10, c[0x0][0xaf0] ;  /* 0x0002bc00000a7ab9 */ /* 0x000fe40000000a00 */
[----:B------:R-:W-:Y:S02]  /*18a70*/  UIMAD UR7, UR7, UR10, URZ ;  /* 0x0000000a070772a4 */ /* 0x000fe4000f8e023f */
[----:B------:R-:W-:Y:S01]  /*18a80*/  UIMAD.WIDE.U32 UR8, UR4, UR10, UR8 ;  /* 0x0000000a040872a5 */ /* 0x000fe2000f8e0008 */
[----:B01----:R-:W0:Y:S01]  /*18a90*/  @P0 LDC R5, c[0x0][0xbec] ;  /* 0x0002fb00ff050b82 */ /* 0x003e220000000800 */
[----:B------:R-:W-:-:S03]  /*18aa0*/  UIMAD UR7, UR4, UR11, UR7 ;  /* 0x0000000b040772a4 */ /* 0x000fc6000f8e0207 */
[----:B------:R-:W-:Y:S01]  /*18ab0*/  ULDC.64 UR10, c[0x0][0xae0] ;  /* 0x0002b800000a7ab9 */ /* 0x000fe20000000a00 */
[----:B------:R-:W-:-:S03]  /*18ac0*/  UIADD3 UR4, UR9, UR7, URZ ;  /* 0x0000000709047290 */ /* 0x000fc6000fffe03f */
        /* <DEDUP_REMOVED lines=8> */
[----:B------:R-:W-:Y:S01]  /*18b50*/  IMAD.U32 R4, RZ, RZ, UR8 ;  /* 0x00000008ff047e24 */ /* 0x000fe2000f8e00ff */
[----:B------:R-:W-:Y:S01]  /*18b60*/  ULDC.64 UR8, c[0x0][0xad8] ;  /* 0x0002b60000087ab9 */ /* 0x000fe20000000a00 */
[----:B------:R-:W-:Y:S02]  /*18b70*/  IMAD R7, R11, R7, R8 ;  /* 0x000000070b077224 */ /* 0x000fe400078e0208 */
[C---:B------:R-:W-:Y:S02]  /*18b80*/  IMAD R9, R3.reuse, UR11, R6 ;  /* 0x0000000b03097c24 */ /* 0x040fe4000f8e0206 */
[----:B------:R-:W-:Y:S01]  /*18b90*/  IMAD.WIDE.U32 R4, R3, UR10, R4 ;  /* 0x0000000a03047c25 */ /* 0x000fe2000f8e0004 */
[----:B------:R-:W-:-:S03]  /*18ba0*/  SHF.R.S32.HI R3, RZ, 0x1f, R7 ;  /* 0x0000001fff037819 */ /* 0x000fc60000011407 */
[----:B------:R-:W-:Y:S02]  /*18bb0*/  VIADD R8, R225, UR36 ;  /* 0x00000024e1087c36 */ /* 0x000fe40008000000 */
[----:B------:R-:W-:Y:S02]  /*18bc0*/  IMAD.IADD R5, R5, 0x1, R9 ;  /* 0x0000000105057824 */ /* 0x000fe400078e0209 */
[----:B------:R-:W-:Y:S02]  /*18bd0*/  IMAD R6, R3, UR8, RZ ;  /* 0x0000000803067c24 */ /* 0x000fe4000f8e02ff */
[----:B------:R-:W-:Y:S02]  /*18be0*/  IMAD R11, R0, R11, RZ ;  /* 0x0000000b000b7224 */ /* 0x000fe400078e02ff */
[C---:B------:R-:W-:Y:S02]  /*18bf0*/  VIADD R3, R8.reuse, 0x40 ;  /* 0x0000004008037836 */ /* 0x040fe40000000000 */
[C---:B------:R-:W-:Y:S01]  /*18c00*/  IMAD R9, R7.reuse, UR9, R6 ;  /* 0x0000000907097c24 */ /* 0x040fe2000f8e0206 */
[-C--:B------:R-:W-:Y:S01]  /*18c10*/  ISETP.GE.AND P2, PT, R8, R11.reuse, PT ;  /* 0x0000000b0800720c */ /* 0x080fe20003f46270 */
[----:B------:R-:W-:Y:S01]  /*18c20*/  IMAD.WIDE.U32 R4, R7, UR8, R4 ;  /* 0x0000000807047c25 */ /* 0x000fe2000f8e0004 */
[----:B------:R-:W-:Y:S01]  /*18c30*/  ISETP.GE.AND P1, PT, R3, R11, PT ;  /* 0x0000000b0300720c */ /* 0x000fe20003f26270 */
[----:B------:R-:W-:-:S02]  /*18c40*/  ULDC.64 UR8, c[0x0][0xa80] ;  /* 0x0002a00000087ab9 */ /* 0x000fc40000000a00 */
        /* <DEDUP_REMOVED lines=27> */
.L_x_4338:
[----:B------:R-:W-:Y:S05]  /*18e00*/  BSYNC B1 ;  /* 0x0000000000017941 */ /* 0x000fea0003800000 */
.L_x_4337:
        /* <DEDUP_REMOVED lines=17> */
.L_x_4340:
[----:B------:R-:W-:Y:S05]  /*18f20*/  BSYNC B1 ;  /* 0x0000000000017941 */ /* 0x000fea0003800000 */
.L_x_4339:
        /* <DEDUP_REMOVED lines=17> */
.L_x_4342:
[----:B------:R-:W-:Y:S05]  /*19040*/  BSYNC B1 ;  /* 0x0000000000017941 */ /* 0x000fea0003800000 */
.L_x_4341:
        /* <DEDUP_REMOVED lines=18> */
.L_x_4331:
[----:B------:R-:W-:Y:S05]  /*19170*/  BSYNC B0 ;  /* 0x0000000000007941 */ /* 0x000fea0003800000 */
.L_x_4321:
[----:B------:R-:W-:Y:S02]  /*19180*/  ULDC UR4, c[0x0][0xc3c] ;  /* 0x00030f0000047ab9 */ /* 0x000fe40000000800 */
[----:B------:R-:W-:-:S06]  /*19190*/  UISETP.GE.AND UP0, UPT, UR49, UR4, UPT ;  /* 0x000000043100728c */ /* 0x000fcc000bf06270 */
[----:B------:R-:W-:-:S13]  /*191a0*/  PLOP3.LUT P0, PT, PT, PT, UP0, 0x80, 0x0 ;  /* 0x000000000000781c */ /* 0x000fda0003f0f008 */
[----:B------:R-:W-:Y:S05]  /*191b0*/  @!P0 BRA `(.L_x_4343) ;  /* 0xfffffe7c00288947 */ /* 0x000fea000383ffff */
[----:B------:R-:W-:Y:S05]  /*191c0*/  EXIT ;  /* 0x000000000000794d */ /* 0x000fea0003800000 */
.L_x_4234:
[----:B------:R-:W-:-:S08]  /*191d0*/  NOP ;  /* 0x0000000000007918 */ /* 0x000fd00000000000 */
[----:B------:R-:W0:-:S00]  /*191e0*/  USETMAXREG.DEALLOC.CTAPOOL 0x18 ;  /* 0x00000018000079c8 */ /* 0x000e0000080e0500 */
[----:B0-----:R-:W-:Y:S01]  /*191f0*/  LOP3.LUT R0, R0, 0x3, RZ, 0xc0, !PT ;  /* 0x0000000300007812 */ /* 0x001fe200078ec0ff */
[----:B------:R-:W-:Y:S01]  /*19200*/  IMAD.MOV.U32 R6, RZ, RZ, RZ ;  /* 0x000000ffff067224 */ /* 0x000fe200078e00ff */
[----:B------:R-:W-:-:S04]  /*19210*/  LOP3.LUT R16, R16, 0xfffffffd, RZ, 0xc0, !PT ;  /* 0xfffffffd10107812 */ /* 0x000fc800078ec0ff */
[----:B------:R-:W0:Y:S02]  /*19220*/  SHFL.IDX PT, R0, R0, RZ, 0x1f ;  /* 0x00001fff00007589 */ /* 0x000e2400000e0000 */
[----:B0-----:R-:W-:-:S13]  /*19230*/  ISETP.NE.AND P0, PT, R0, RZ, PT ;  /* 0x000000ff0000720c */ /* 0x001fda0003f05270 */
[----:B------:R-:W-:Y:S01]  /*19240*/  @P0 LOP3.LUT R16, R16, 0x2, RZ, 0xfc, !PT ;  /* 0x0000000210100812 */ /* 0x000fe200078efcff */
[----:B------:R-:W-:Y:S06]  /*19250*/  @!P0 BRA `(.L_x_4344) ;  /* 0x00000000002c8947 */ /* 0x000fec0003800000 */
[----:B------:R-:W0:Y:S08]  /*19260*/  S2UR UR5, SR_CgaCtaId ;  /* 0x00000000000579c3 */ /* 0x000e300000008800 */
[----:B------:R-:W-:Y:S06]  /*19270*/  BAR.SYNC.DEFER_BLOCKING 0x5, 0x180 ;  /* 0x0146000000007b1d */ /* 0x000fec0000010000 */
[----:B------:R-:W-:-:S02]  /*19280*/  UMOV UR4, 0x400 ;  /* 0x0000040000047882 */ /* 0x000fc40000000000 */
[----:B0-----:R-:W-:-:S09]  /*19290*/  ULEA UR4, UR5, UR4, 0x18 ;  /* 0x0000000405047291 */ /* 0x001fd2000f8ec03f */
[----:B------:R-:W0:Y:S04]  /*192a0*/  LDS.128 R4, [UR4+0x334d0] ;  /* 0x0334d004ff047984 */ /* 0x000e280008000c00 */
[----:B0-----:R0:W-:Y:S01]  /*192b0*/  STL.64 [R1+0x20], R4 ;  /* 0x0000200401007387 */ /* 0x0011e20000100a00 */
[----:B------:R-:W-:-:S03]  /*192c0*/  IMAD.MOV.U32 R0, RZ, RZ, R7 ;  /* 0x000000ffff007224 */ /* 0x000fc600078e0007 */
[----:B------:R0:W-:Y:S02]  /*192d0*/  STL [R1+0x28], R6 ;  /* 0x0000280601007387 */ /* 0x0001e40000100800 */
[----:B------:R-:W-:Y:S01]  /*192e0*/  R2UR UR42, R0 ;  /* 0x00000000002a72ca */ /* 0x000fe200000e0000 */
[----:B------:R-:W-:Y:S06]  /*192f0*/  BAR.ARV 0x4, 0x180 ;  /* 0x0106000000007b1d */ /* 0x000fec0000002000 */
[----:B------:R-:W-:Y:S08]  /*19300*/  BRA `(.L_x_4345) ;  /* 0x0000000c00c47947 */ /* 0x000ff00003800000 */
.L_x_4344:
[----:B------:R-:W0:Y:S01]  /*19310*/  S2R R0, SR_TID.X ;  /* 0x0000000000007919 */ /* 0x000e220000002100 */
        /* <DEDUP_REMOVED lines=43> */
.L_x_4348:
        /* <DEDUP_REMOVED lines=39> */
.L_x_4346:
        /* <DEDUP_REMOVED lines=15> */
.L_x_4349:
        /* <DEDUP_REMOVED lines=62> */
.L_x_4350:
        /* <DEDUP_REMOVED lines=63> */
.L_x_4351:
[----:B01----:R-:W-:-:S05]  /*1a100*/  LOP3.LUT R3, RZ, R2, RZ, 0x33, !PT ;  /* 0x00000002ff037212 */ /* 0x003fca00078e33ff */
[----:B------:R-:W-:-:S05]  /*1a110*/  IMAD.IADD R2, R6, 0x1, R3 ;  /* 0x0000000106027824 */ /* 0x000fca00078e0203 */
[----:B------:R1:W-:Y:S01]  /*1a120*/  STL [R1+0x24], R2 ;  /* 0x0000240201007387 */ /* 0x0003e20000100800 */
[----:B------:R-:W-:Y:S05]  /*1a130*/  BRA `(.L_x_4352) ;  /* 0x00000000000c7947 */ /* 0x000fea0003800000 */
.L_x_4347:
[----:B------:R0:W-:Y:S04]  /*1a140*/  STL [R1+0x20], R7 ;  /* 0x0000200701007387 */ /* 0x0001e80000100800 */
[----:B------:R0:W-:Y:S04]  /*1a150*/  STL [R1+0x24], RZ ;  /* 0x000024ff01007387 */ /* 0x0001e80000100800 */
[----:B------:R0:W-:Y:S02]  /*1a160*/  STL [R1+0x28], RZ ;  /* 0x000028ff01007387 */ /* 0x0001e40000100800 */
.L_x_4352:
        /* <DEDUP_REMOVED lines=11> */
.L_x_4345:
[----:B-1----:R-:W-:Y:S01]  /*1a220*/  IMAD.MOV.U32 R0, RZ, RZ, 0x1 ;  /* 0x00000001ff007424 */ /* 0x002fe200078e00ff */
[----:B------:R-:W-:Y:S01]  /*1a230*/  ULDC UR4, c[0x0][0xc3c] ;  /* 0x00030f0000047ab9 */ /* 0x000fe20000000800 */
[----:B------:R1:W-:Y:S01]  /*1a240*/  STL [R1+0x8], RZ ;  /* 0x000008ff01007387 */ /* 0x0003e20000100800 */
[----:B------:R-:W-:-:S03]  /*1a250*/  UISETP.GE.AND UP0, UPT, UR42, UR4, UPT ;  /* 0x000000042a00728c */ /* 0x000fc6000bf06270 */
[----:B------:R1:W-:Y:S03]  /*1a260*/  STL [R1+0x10], R0 ;  /* 0x0000100001007387 */ /* 0x0003e60000100800 */
[----:B------:R-:W-:Y:S01]  /*1a270*/  PLOP3.LUT P0, PT, PT, PT, UP0, 0x80, 0x0 ;  /* 0x000000000000781c */ /* 0x000fe20003f0f008 */
[----:B------:R1:W-:-:S12]  /*1a280*/  STL [R1+0x34], RZ ;  /* 0x000034ff01007387 */ /* 0x0003d80000100800 */
[----:B-1----:R-:W-:Y:S05]  /*1a290*/  @P0 BRA `(.L_x_4353) ;  /* 0x0000006000640947 */ /* 0x002fea0003800000 */
[----:B------:R-:W1:Y:S01]  /*1a2a0*/  S2R R9, SR_TID.X ;  /* 0x0000000000097919 */ /* 0x000e620000002100 */
        /* <DEDUP_REMOVED lines=8> */
[----:B-1----:R-:W-:Y:S01]  /*1a330*/  SHF.R.U32.HI R0, RZ, 0x1, R9 ;  /* 0x00000001ff007819 */ /* 0x002fe20000011609 */
[C---:B0-----:R-:W-:Y:S01]  /*1a340*/  IMAD.SHL.U32 R4, R9.reuse, 0x40, RZ ;  /* 0x0000004009047824 */ /* 0x041fe200078e00ff */
[C---:B------:R-:W-:Y:S01]  /*1a350*/  LOP3.LUT R8, R9.reuse, 0x7f, RZ, 0xc0, !PT ;  /* 0x0000007f09087812 */ /* 0x040fe200078ec0ff */
[----:B------:R-:W-:-:S03]  /*1a360*/  IMAD.SHL.U32 R5, R9, 0x2, RZ ;  /* 0x0000000209057824 */ /* 0x000fc600078e00ff */
[----:B------:R-:W-:-:S04]  /*1a370*/  LOP3.LUT R3, R4, 0x180, RZ, 0xc0, !PT ;  /* 0x0000018004037812 */ /* 0x000fc800078ec0ff */
[----:B------:R-:W-:Y:S01]  /*1a380*/  LOP3.LUT R3, R3, 0x30, R0, 0xf8, !PT ;  /* 0x0000003003037812 */ /* 0x000fe200078ef800 */
[----:B------:R-:W-:-:S05]  /*1a390*/  IMAD.SHL.U32 R0, R9, 0x10, RZ ;  /* 0x0000001009007824 */ /* 0x000fca00078e00ff */
[----:B------:R-:W-:-:S04]  /*1a3a0*/  LOP3.LUT R2, R0, 0x1b0, RZ, 0xc0, !PT ;  /* 0x000001b000027812 */ /* 0x000fc800078ec0ff */
        /* <DEDUP_REMOVED lines=20> */
[----:B------:R-:W-:Y:S04]  /*1a4f0*/  STL [R1+0x30], R3 ;  /* 0x0000300301007387 */ /* 0x000fe80000100800 */
[----:B------:R-:W-:Y:S01]  /*1a500*/  STL [R1+0x34], RZ ;  /* 0x000034ff01007387 */ /* 0x000fe20000100800 */
[----:B0-----:R-:W-:-:S04]  /*1a510*/  SHF.R.U32.HI R4, RZ, 0x2, R8 ;  /* 0x00000002ff047819 */ /* 0x001fc80000011608 */
[----:B------:R-:W-:Y:S01]  /*1a520*/  LOP3.LUT R4, R4, 0x60, R2, 0xf8, !PT ;  /* 0x0000006004047812 */ /* 0x000fe200078ef802 */
[----:B------:R-:W-:-:S05]  /*1a530*/  IMAD.MOV.U32 R2, RZ, RZ, 0x1 ;  /* 0x00000001ff027424 */ /* 0x000fca00078e00ff */
[----:B------:R0:W-:Y:S04]  /*1a540*/  STL [R1+0x10], R2 ;  /* 0x0000100201007387 */ /* 0x0001e80000100800 */
[----:B------:R1:W-:Y:S01]  /*1a550*/  STL [R1+0x8], RZ ;  /* 0x000008ff01007387 */ /* 0x0003e20000100800 */
[C---:B0-----:R-:W-:Y:S02]  /*1a560*/  LOP3.LUT R2, R0.reuse, 0x40, RZ, 0xfc, !PT ;  /* 0x0000004000027812 */ /* 0x041fe400078efcff */
[----:B-1----:R-:W-:-:S07]  /*1a570*/  LOP3.LUT R0, R0, 0x80, RZ, 0xfc, !PT ;  /* 0x0000008000007812 */ /* 0x002fce00078efcff */
.L_x_4433:
[----:B------:R-:W-:Y:S01]  /*1a580*/  ULDC.64 UR4, c[0x0][0xa28] ;  /* 0x00028a0000047ab9 */ /* 0x000fe20000000a00 */
[----:B------:R-:W-:Y:S01]  /*1a590*/  ULDC.64 UR8, c[0x0][0xa00] ;  /* 0x0002800000087ab9 */ /* 0x000fe20000000a00 */
[----:B------:R-:W-:Y:S01]  /*1a5a0*/  UISETP.NE.U32.AND UP0, UPT, UR4, URZ, UPT ;  /* 0x0000003f0400728c */ /* 0x000fe2000bf05070 */
[----:B------:R-:W-:Y:S01]  /*1a5b0*/  ISETP.NE.U32.AND P0, PT, RZ, UR8, PT ;  /* 0x00000008ff007c0c */ /* 0x000fe2000bf05070 */
[----:B------:R-:W-:Y:S01]  /*1a5c0*/  ULDC.64 UR6, c[0x0][0xa00] ;  /* 0x0002800000067ab9 */ /* 0x000fe20000000a00 */
[----:B01----:R-:W-:Y:S01]  /*1a5d0*/  CS2R R4, SRZ ;  /* 0x0000000000047805 */ /* 0x003fe2000001ff00 */
[----:B------:R-:W-:Y:S01]  /*1a5e0*/  UISETP.NE.AND.EX UP0, UPT, UR5, URZ, UPT, UP0 ;  /* 0x0000003f0500728c */ /* 0x000fe2000bf05300 */
[----:B------:R-:W-:Y:S01]  /*1a5f0*/  ISETP.NE.AND.EX P0, PT, RZ, UR9, PT, P0 ;  /* 0x00000009ff007c0c */ /* 0x000fe2000bf05300 */
[----:B------:R-:W-:Y:S01]  /*1a600*/  UIMAD.WIDE UR6, UR42, 0x4, UR6 ;  /* 0x000000042a0678a5 */ /* 0x000fe2000f8e0206 */
[----:B------:R-:W2:Y:S01]  /*1a610*/  LDL.LU R8, [R1+0x28] ;  /* 0x0000280001087983 */ /* 0x000ea20000300800 */
[----:B------:R-:W-:Y:S01]  /*1a620*/  ULDC.64 UR10, c[0x0][0xa18] ;  /* 0x00028600000a7ab9 */ /* 0x000fe20000000a00 */
[----:B------:R-:W0:Y:S01]  /*1a630*/  LDC R6, c[0x0][0x288] ;  /* 0x0000a200ff067b82 */ /* 0x000e220000000800 */
[----:B------:R-:W-:Y:S01]  /*1a640*/  PLOP3.LUT P1, PT, PT, PT, UP0, 0x80, 0x0 ;  /* 0x000000000000781c */ /* 0x000fe20003f2f008 */
[----:B------:R-:W-:Y:S01]  /*1a650*/  ULDC.64 UR8, c[0x0][0xa08] ;  /* 0x0002820000087ab9 */ /* 0x000fe20000000a00 */
[----:B------:R-:W-:-:S02]  /*1a660*/  IMAD.U32 R2, RZ, RZ, UR6 ;  /* 0x00000006ff027e24 */ /* 0x000fc4000f8e00ff */
[----:B------:R-:W-:Y:S01]  /*1a670*/  IMAD.U32 R3, RZ, RZ, UR7 ;  /* 0x00000007ff037e24 */ /* 0x000fe2000f8e00ff */
[----:B------:R-:W-:Y:S02]  /*1a680*/  @UP0 ULDC.64 UR4, c[0x0][0xa28] ;  /* 0x00028a0000040ab9 */ /* 0x000fe40000000a00 */
[----:B------:R-:W-:Y:S01]  /*1a690*/  @UP0 UIMAD.WIDE UR4, UR42, 0x4, UR4 ;  /* 0x000000042a0408a5 */ /* 0x000fe2000f8e0204 */
[----:B------:R-:W1:Y:S01]  /*1a6a0*/  LDC R7, c[0x0][0x2f0] ;  /* 0x0000bc00ff077b82 */ /* 0x000e620000000800 */
[----:B------:R3:W4:Y:S01]  /*1a6b0*/  @P0 LDG.E R0, desc[UR52][R2.64] ;  /* 0x0000003402000981 */ /* 0x000722000c1e1900 */
[----:B------:R-:W-:-:S04]  /*1a6c0*/  UISETP.NE.U32.AND UP0, UPT, UR10, URZ, UPT ;  /* 0x0000003f0a00728c */ /* 0x000fc8000bf05070 */
[----:B------:R-:W-:Y:S01]  /*1a6d0*/  UISETP.NE.AND.EX UP0, UPT, UR11, URZ, UPT, UP0 ;  /* 0x0000003f0b00728c */ /* 0x000fe2000bf05300 */
[----:B---3--:R-:W-:Y:S02]  /*1a6e0*/  IMAD.U32 R2, RZ, RZ, UR4 ;  /* 0x00000004ff027e24 */ /* 0x008fe4000f8e00ff */
[----:B------:R-:W-:Y:S01]  /*1a6f0*/  IMAD.U32 R3, RZ, RZ, UR5 ;  /* 0x00000005ff037e24 */ /* 0x000fe2000f8e00ff */
[----:B------:R-:W-:-:S04]  /*1a700*/  ULDC.64 UR4, c[0x0][0xa08] ;  /* 0x0002820000047ab9 */ /* 0x000fc80000000a00 */
[----:B------:R3:W5:Y:S01]  /*1a710*/  @P1 LDG.E R4, desc[UR52][R2.64] ;  /* 0x0000003402041981 */ /* 0x000762000c1e1900 */
[----:B------:R-:W-:Y:S01]  /*1a720*/  ISETP.NE.U32.AND P1, PT, RZ, UR4, PT ;  /* 0x00000004ff007c0c */ /* 0x000fe2000bf25070 */
[----:B------:R-:W-:-:S03]  /*1a730*/  UIMAD.WIDE UR8, UR42, 0x4, UR8 ;  /* 0x000000042a0878a5 */ /* 0x000fc6000f8e0208 */
[----:B------:R-:W-:Y:S01]  /*1a740*/  ISETP.NE.AND.EX P1, PT, RZ, UR5, PT, P1 ;  /* 0x00000005ff007c0c */ /* 0x000fe2000bf25310 */
[----:B------:R-:W-:Y:S01]  /*1a750*/  @UP0 ULDC.64 UR4, c[0x0][0xa18] ;  /* 0x0002860000040ab9 */ /* 0x000fe20000000a00 */
[----:B------:R-:W-:Y:S01]  /*1a760*/  PLOP3.LUT P4, PT, PT, PT, UP0, 0x80, 0x0 ;  /* 0x000000000000781c */ /* 0x000fe20003f8f008 */
[----:B------:R-:W-:Y:S01]  /*1a770*/  @UP0 UIMAD.WIDE UR4, UR42, 0x4, UR4 ;  /* 0x000000042a0408a5 */ /* 0x000fe2000f8e0204 */
[----:B---3--:R-:W-:Y:S02]  /*1a780*/  IMAD.U32 R2, RZ, RZ, UR8 ;  /* 0x00000008ff027e24 */ /* 0x008fe4000f8e00ff */
[----:B------:R-:W-:-:S07]  /*1a790*/  IMAD.U32 R3, RZ, RZ, UR9 ;  /* 0x00000009ff037e24 */ /* 0x000fce000f8e00ff */
[----:B------:R3:W5:Y:S02]  /*1a7a0*/  @P1 LDG.E R5, desc[UR52][R2.64] ;  /* 0x0000003402051981 */ /* 0x000764000c1e1900 */
[----:B---3--:R-:W-:Y:S02]  /*1a7b0*/  IMAD.U32 R2, RZ, RZ, UR4 ;  /* 0x00000004ff027e24 */ /* 0x008fe4000f8e00ff */
[----:B------:R-:W-:Y:S01]  /*1a7c0*/  IMAD.U32 R3, RZ, RZ, UR5 ;  /* 0x00000005ff037e24 */ /* 0x000fe2000f8e00ff */
[----:B------:R-:W-:-:S04]  /*1a7d0*/  ULDC.64 UR4, c[0x0][0xa20] ;  /* 0x0002880000047ab9 */ /* 0x000fc80000000a00 */
[----:B0-----:R0:W3:Y:S01]  /*1a7e0*/  @P4 LDG.E R6, desc[UR52][R2.64] ;  /* 0x0000003402064981 */ /* 0x0010e2000c1e1900 */
[----:B------:R-:W-:Y:S01]  /*1a7f0*/  ISETP.NE.U32.AND P3, PT, RZ, UR4, PT ;  /* 0x00000004ff007c0c */ /* 0x000fe2000bf65070 */
[----:B------:R-:W-:-:S03]  /*1a800*/  UMOV UR43, URZ ;  /* 0x0000003f002b7c82 */ /* 0x000fc60008000000 */
[----:B------:R-:W-:Y:S01]  /*1a810*/  ISETP.NE.AND.EX P3, PT, RZ, UR5, PT, P3 ;  /* 0x00000005ff007c0c */ /* 0x000fe2000bf65330 */
[----:B0-----:R-:W0:Y:S02]  /*1a820*/  LDC.64 R2, c[0x0][0x418] ;  /* 0x00010600ff027b82 */ /* 0x001e240000000a00 */
[----:B0-----:R-:W-:-:S04]  /*1a830*/  ISETP.NE.U32.AND P2, PT, R2, RZ, PT ;  /* 0x000000ff0200720c */ /* 0x001fc80003f45070 */
[----:B------:R-:W-:Y:S02]  /*1a840*/  ISETP.NE.AND.EX P2, PT, R3, RZ, PT, P2 ;  /* 0x000000ff0300720c */ /* 0x000fe40003f45320 */
[C---:B--2---:R-:W-:Y:S02]  /*1a850*/  R2UR UR36, R8.reuse ;  /* 0x00000000082472ca */ /* 0x044fe400000e0000 */
[----:B------:R-:W-:-:S04]  /*1a860*/  LOP3.LUT R2, R8, 0xff000000, RZ, 0xc0, !PT ;  /* 0xff00000008027812 */ /* 0x000fc800078ec0ff */
[----:B------:R-:W-:Y:S02]  /*1a870*/  SHF.R.U32.HI R2, RZ, 0x8, R2 ;  /* 0x00000008ff027819 */ /* 0x000fe40000011602 */
[----:B----4-:R-:W-:-:S05]  /*1a880*/  @P0 R2UR UR43, R0 ;  /* 0x00000000002b02ca */ /* 0x010fca00000e0000 */
[----:B------:R-:W-:Y:S01]  /*1a890*/  ULOP3.LUT UR36, UR36, 0xffff, URZ, 0xc0, !UPT ;  /* 0x0000ffff24247892 */ /* 0x000fe2000f8ec03f */
[----:B------:R-:W-:-:S04]  /*1a8a0*/  LOP3.LUT R0, R8, 0xff0000, RZ, 0xc0, !PT ;  /* 0x00ff000008007812 */ /* 0x000fc800078ec0ff */
[----:B------:R-:W-:Y:S01]  /*1a8b0*/  LEA.HI R0, R0, R2, RZ, 0x10 ;  /* 0x0000000200007211 */ /* 0x000fe200078f80ff */
[----:B---3--:R0:W-:Y:S01]  /*1a8c0*/  STL [R1+0x2c], R6 ;  /* 0x00002c0601007387 */ /* 0x0081e20000100800 */
[----:B------:R-:W-:Y:S02]  /*1a8d0*/  IMAD.MOV.U32 R9, RZ, RZ, R6 ;  /* 0x000000ffff097224 */ /* 0x000fe400078e0006 */
[----:B0-----:R-:W0:Y:S02]  /*1a8e0*/  LDC R6, c[0x0][0x424] ;  /* 0x00010900ff067b82 */ /* 0x001e240000000800 */
[----:B0-----:R-:W-:-:S05]  /*1a8f0*/  SEL R6, R6, 0x1, P2 ;  /* 0x0000000106067807 */ /* 0x001fca0001000000 */
[----:B-1----:R-:W-:Y:S01]  /*1a900*/  IMAD R6, R6, R7, RZ ;  /* 0x0000000706067224 */ /* 0x002fe200078e02ff */
[----:B------:R-:W-:Y:S06]  /*1a910*/  @P4 BRA `(.L_x_4354) ;  /* 0x00000000001c4947 */ /* 0x000fec0003800000 */
[----:B------:R-:W-:Y:S05]  /*1a920*/  @!P0 BRA `(.L_x_4354) ;  /* 0x0000000000188947 */ /* 0x000fea0003800000 */
[----:B------:R-:W-:Y:S02]  /*1a930*/  IMAD.U32 R2, RZ, RZ, UR6 ;  /* 0x00000006ff027e24 */ /* 0x000fe4000f8e00ff */
[----:B------:R-:W-:-:S05]  /*1a940*/  IMAD.U32 R3, RZ, RZ, UR7 ;  /* 0x00000007ff037e24 */ /* 0x000fca000f8e00ff */
[----:B------:R-:W2:Y:S04]  /*1a950*/  LDG.E R7, desc[UR52][R2.64] ;  /* 0x0000003402077981 */ /* 0x000ea8000c1e1900 */
[----:B------:R-:W2:Y:S02]  /*1a960*/  LDG.E R2, desc[UR52][R2.64+0x4] ;  /* 0x0000043402027981 */ /* 0x000ea4000c1e1900 */
[----:B--2---:R-:W-:-:S05]  /*1a970*/  IMAD.IADD R9, R2, 0x1, -R7 ;  /* 0x0000000102097824 */ /* 0x004fca00078e0a07 */
[----:B------:R0:W-:Y:S02]  /*1a980*/  STL [R1+0x2c], R9 ;  /* 0x00002c0901007387 */ /* 0x0001e40000100800 */
.L_x_4354:
[----:B-----5:R-:W-:-:S05]  /*1a990*/  IMAD.IADD R2, R5, 0x1, R4 ;  /* 0x0000000105027824 */ /* 0x020fca00078e0204 */
[----:B------:R1:W-:Y:S01]  /*1a9a0*/  STL [R1+0x28], R2 ;  /* 0x0000280201007387 */ /* 0x0003e20000100800 */
[----:B------:R-:W-:Y:S05]  /*1a9b0*/  @!P3 BRA `(.L_x_4355) ;  /* 0x000000000018b947 */ /* 0x000fea0003800000 */
[----:B------:R-:W-:Y:S02]  /*1a9c0*/  ULDC.64 UR4, c[0x0][0xa20] ;  /* 0x0002880000047ab9 */ /* 0x000fe40000000a00 */
[----:B------:R-:W-:-:S06]  /*1a9d0*/  UIMAD.WIDE UR4, UR42, 0x4, UR4 ;  /* 0x000000042a0478a5 */ /* 0x000fcc000f8e0204 */
[----:B-1----:R-:W-:Y:S02]  /*1a9e0*/  IMAD.U32 R2, RZ, RZ, UR4 ;  /* 0x00000004ff027e24 */ /* 0x002fe4000f8e00ff */
[----:B------:R-:W-:-:S05]  /*1a9f0*/  IMAD.U32 R3, RZ, RZ, UR5 ;  /* 0x00000005ff037e24 */ /* 0x000fca000f8e00ff */
[----:B------:R1:W5:Y:S01]  /*1aa00*/  LDG.E R6, desc[UR52][R2.64] ;  /* 0x0000003402067981 */ /* 0x000362000c1e1900 */
[----:B------:R-:W-:Y:S05]  /*1aa10*/  BRA `(.L_x_4356) ;  /* 0x0000000000187947 */ /* 0x000fea0003800000 */
.L_x_4355:
[----:B------:R-:W-:Y:S05]  /*1aa20*/  @!P1 BRA `(.L_x_4356) ;  /* 0x0000000000149947 */ /* 0x000fea0003800000 */
[----:B-1----:R-:W-:Y:S02]  /*1aa30*/  IMAD.U32 R2, RZ, RZ, UR8 ;  /* 0x00000008ff027e24 */ /* 0x002fe4000f8e00ff */
[----:B------:R-:W-:-:S05]  /*1aa40*/  IMAD.U32 R3, RZ, RZ, UR9 ;  /* 0x00000009ff037e24 */ /* 0x000fca000f8e00ff */
[----:B------:R-:W2:Y:S04]  /*1aa50*/  LDG.E R6, desc[UR52][R2.64] ;  /* 0x0000003402067981 */ /* 0x000ea8000c1e1900 */
[----:B------:R-:W2:Y:S02]  /*1aa60*/  LDG.E R2, desc[UR52][R2.64+0x4] ;  /* 0x0000043402027981 */ /* 0x000ea4000c1e1900 */
[----:B--2---:R-:W-:-:S07]  /*1aa70*/  IMAD.IADD R6, R2, 0x1, -R6 ;  /* 0x0000000102067824 */ /* 0x004fce00078e0a06 */
.L_x_4356:
[----:B------:R-:W2:Y:S01]  /*1aa80*/  LDL.LU R5, [R1+0x24] ;  /* 0x0000240001057983 */ /* 0x000ea20000300800 */
[----:B-1----:R-:W1:Y:S01]  /*1aa90*/  LDC R2, c[0x0][0x448] ;  /* 0x00011200ff027b82 */ /* 0x002e620000000800 */
[----:B-----5:R-:W-:Y:S01]  /*1aaa0*/  IMAD.IADD R6, R6, 0x1, -R4 ;  /* 0x0000000106067824 */ /* 0x020fe200078e0a04 */
[----:B-1----:R-:W-:-:S13]  /*1aab0*/  ISETP.NE.AND P1, PT, R2, 0x1, PT ;  /* 0x000000010200780c */ /* 0x002fda0003f25270 */
[----:B------:R-:W1:Y:S08]  /*1aac0*/  @P1 LDC R3, c[0x0][0x44c] ;  /* 0x00011300ff031b82 */ /* 0x000e700000000800 */
[----:B------:R-:W3:Y:S01]  /*1aad0*/  @P1 LDC R2, c[0x0][0x450] ;  /* 0x00011400ff021b82 */ /* 0x000ee20000000800 */
[----:B--2---:R-:W-:-:S04]  /*1aae0*/  IMAD.SHL.U32 R10, R5, 0x80, RZ ;  /* 0x00000080050a7824 */ /* 0x004fc800078e00ff */
[----:B------:R-:W-:Y:S01]  /*1aaf0*/  VIADD R4, R10, 0x7f ;  /* 0x0000007f0a047836 */ /* 0x000fe20000000000 */
[----:B------:R2:W-:Y:S03]  /*1ab00*/  STL [R1+0xc], R10 ;  /* 0x00000c0a01007387 */ /* 0x0005e60000100800 */
[----:B-1----:R-:W-:-:S04]  /*1ab10*/  @P1 IMAD.HI.U32 R3, R4, R3, RZ ;  /* 0x0000000304031227 */ /* 0x002fc800078e00ff */
[----:B------:R-:W-:Y:S01]  /*1ab20*/  IMAD.MOV.U32 R7, RZ, RZ, R4 ;  /* 0x000000ffff077224 */ /* 0x000fe200078e0004 */
[----:B---3--:R-:W-:Y:S02]  /*1ab30*/  @P1 SHF.R.U32.HI R7, RZ, R2, R3 ;  /* 0x00000002ff071219 */ /* 0x008fe40000011603 */
[----:B------:R-:W-:-:S05]  /*1ab40*/  IADD3 R2, R6, 0x1, -R9 ;  /* 0x0000000106027810 */ /* 0x000fca0007ffe809 */
[----:B------:R-:W-:Y:S02]  /*1ab50*/  IMAD.IADD R7, R2, 0x1, R7 ;  /* 0x0000000102077824 */ /* 0x000fe400078e0207 */
[----:B------:R-:W1:Y:S02]  /*1ab60*/  LDC.64 R2, c[0x0][0x9e0] ;  /* 0x00027800ff027b82 */ /* 0x000e640000000a00 */
[----:B-1----:R-:W-:Y:S01]  /*1ab70*/  ISETP.GE.AND P2, PT, R3, 0x1, PT ;  /* 0x000000010300780c */ /* 0x002fe20003f46270 */
[----:B------:R-:W-:-:S12]  /*1ab80*/  IMAD.IADD R2, R7, 0x1, R2 ;  /* 0x0000000107027824 */ /* 0x000fd800078e0202 */
[----:B--2---:R-:W-:Y:S05]  /*1ab90*/  @!P2 BRA `(.L_x_4357) ;  /* 0x000000000040a947 */ /* 0x004fea0003800000 */
[C---:B------:R-:W-:Y:S01]  /*1aba0*/  ISETP.GT.AND P0, PT, R7.reuse, RZ, PT ;  /* 0x000000ff0700720c */ /* 0x040fe20003f04270 */
[----:B------:R-:W-:-:S12]  /*1abb0*/  VIADD R8, R7, 0xffffffff ;  /* 0xffffffff07087836 */ /* 0x000fd80000000000 */
        /* <DEDUP_REMOVED lines=8> */
.L_x_4358:
[----:B------:R-:W-:-:S13]  /*1ac40*/  ISETP.NE.AND P0, PT, R3, 0x1, PT ;  /* 0x000000010300780c */ /* 0x000fda0003f05270 */
[----:B------:R-:W1:Y:S02]  /*1ac50*/  @P0 LDC.64 R4, c[0x0][0x9e8] ;  /* 0x00027a00ff040b82 */ /* 0x000e640000000a00 */
[----:B-1----:R-:W-:-:S05]  /*1ac60*/  @P0 IMAD.HI.U32 R4, R8, R4, RZ ;  /* 0x0000000408040227 */ /* 0x002fca00078e00ff */
[----:B------:R-:W-:-:S07]  /*1ac70*/  @P0 SHF.R.U32.HI R8, RZ, R5, R4 ;  /* 0x00000005ff080219 */ /* 0x000fce0000011604 */
.L_x_4359:
[----:B------:R-:W-:-:S05]  /*1ac80*/  IMAD R8, R8, R3, R3 ;  /* 0x0000000308087224 */ /* 0x000fca00078e0203 */
[----:B------:R-:W-:-:S07]  /*1ac90*/  VIMNMX R2, R2, R8, PT ;  /* 0x0000000802027248 */ /* 0x000fce0003fe0100 */
.L_x_4357:
[----:B------:R-:W1:Y:S01]  /*1aca0*/  @P1 LDC R7, c[0x0][0x44c] ;  /* 0x00011300ff071b82 */ /* 0x000e620000000800 */
[----:B------:R-:W-:Y:S01]  /*1acb0*/  VIADD R2, R2, 0x9f ;  /* 0x0000009f02027836 */ /* 0x000fe20000000000 */
[----:B------:R-:W-:Y:S01]  /*1acc0*/  ULDC UR4, c[0x0][0x9dc] ;  /* 0x0002770000047ab9 */ /* 0x000fe20000000800 */
[----:B------:R-:W-:Y:S02]  /*1acd0*/  IMAD.MOV.U32 R4, RZ, RZ, R10 ;  /* 0x000000ffff047224 */ /* 0x000fe400078e000a */
[----:B------:R-:W-:-:S03]  /*1ace0*/  IMAD.HI R2, R2, 0x66666667, RZ ;  /* 0x6666666702027827 */ /* 0x000fc600078e02ff */
[----:B------:R-:W2:Y:S01]  /*1acf0*/  @P1 LDC R5, c[0x0][0x450] ;  /* 0x00011400ff051b82 */ /* 0x000ea20000000800 */
[----:B-1----:R-:W-:-:S05]  /*1ad00*/  @P1 IMAD.HI.U32 R7, R10, R7, RZ ;  /* 0x000000070a071227 */ /* 0x002fca00078e00ff */
[----:B--2---:R-:W-:Y:S01]  /*1ad10*/  @P1 SHF.R.U32.HI R4, RZ, R5, R7 ;  /* 0x00000005ff041219 */ /* 0x004fe20000011607 */
[----:B------:R-:W-:-:S03]  /*1ad20*/  VIADD R5, R6, 0x9f ;  /* 0x0000009f06057836 */ /* 0x000fc60000000000 */
[----:B------:R-:W-:Y:S01]  /*1ad30*/  IADD3 R7, R4, R6, -R9 ;  /* 0x0000000604077210 */ /* 0x000fe20007ffe809 */
[----:B------:R-:W-:Y:S01]  /*1ad40*/  IMAD.HI R5, R5, 0x66666667, RZ ;  /* 0x6666666705057827 */ /* 0x000fe200078e02ff */
[----:B------:R-:W-:-:S04]  /*1ad50*/  SHF.R.U32.HI R4, RZ, 0x1f, R2 ;  /* 0x0000001fff047819 */ /* 0x000fc80000011602 */
[----:B------:R-:W-:Y:S02]  /*1ad60*/  LEA.HI.SX32 R4, R2, R4, 0x1a ;  /* 0x0000000402047211 */ /* 0x000fe400078fd2ff */
[----:B------:R-:W-:-:S04]  /*1ad70*/  SHF.R.U32.HI R2, RZ, 0x1f, R5 ;  /* 0x0000001fff027819 */ /* 0x000fc80000011605 */
[----:B------:R-:W-:-:S04]  /*1ad80*/  LEA.HI.SX32 R2, R5, R2, 0x1a ;  /* 0x0000000205027211 */ /* 0x000fc800078fd2ff */
[----:B------:R-:W-:Y:S01]  /*1ad90*/  VIMNMX R6, R2, R4, PT ;  /* 0x0000000402067248 */ /* 0x000fe20003fe0100 */
[----:B------:R-:W-:Y:S01]  /*1ada0*/  VIADD R2, R7, -UR4 ;  /* 0x8000000407027c36 */ /* 0x000fe20008000000 */
[----:B------:R-:W-:Y:S06]  /*1adb0*/  @!P2 BRA `(.L_x_4360) ;  /* 0x00000000003ca947 */ /* 0x000fec0003800000 */
[----:B------:R-:W-:-:S13]  /*1adc0*/  ISETP.GT.AND P0, PT, R7, -0x1, PT ;  /* 0xffffffff0700780c */ /* 0x000fda0003f04270 */
        /* <DEDUP_REMOVED lines=8> */
.L_x_4361:
[----:B------:R-:W-:-:S13]  /*1ae50*/  ISETP.NE.AND P0, PT, R3, 0x1, PT ;  /* 0x000000010300780c */ /* 0x000fda0003f05270 */
[----:B------:R-:W1:Y:S02]  /*1ae60*/  @P0 LDC.64 R4, c[0x0][0x9e8] ;  /* 0x00027a00ff040b82 */ /* 0x000e640000000a00 */
[----:B-1----:R-:W-:-:S05]  /*1ae70*/  @P0 IMAD.HI.U32 R4, R7, R4, RZ ;  /* 0x0000000407040227 */ /* 0x002fca00078e00ff */
[----:B------:R-:W-:-:S07]  /*1ae80*/  @P0 SHF.R.U32.HI R7, RZ, R5, R4 ;  /* 0x00000005ff070219 */ /* 0x000fce0000011604 */
.L_x_4362:
[----:B------:R-:W-:-:S05]  /*1ae90*/  IMAD R3, R7, R3, RZ ;  /* 0x0000000307037224 */ /* 0x000fca00078e02ff */
[----:B------:R-:W-:-:S07]  /*1aea0*/  VIMNMX R2, R2, R3, !PT ;  /* 0x0000000302027248 */ /* 0x000fce0007fe0100 */
.L_x_4360:
[----:B------:R-:W-:Y:S01]  /*1aeb0*/  SHF.R.U32.HI R5, RZ, 0x10, R0 ;  /* 0x00000010ff057819 */ /* 0x000fe20000011600 */
[----:B------:R-:W-:-:S03]  /*1aec0*/  IMAD.HI R2, R2, 0x66666667, RZ ;  /* 0x6666666702027827 */ /* 0x000fc600078e02ff */
[----:B------:R-:W-:Y:S02]  /*1aed0*/  ISETP.NE.AND P0, PT, R5, RZ, PT ;  /* 0x000000ff0500720c */ /* 0x000fe40003f05270 */
[----:B------:R-:W-:-:S04]  /*1aee0*/  SHF.R.U32.HI R3, RZ, 0x1f, R2 ;  /* 0x0000001fff037819 */ /* 0x000fc80000011602 */
[----:B------:R-:W-:Y:S01]  /*1aef0*/  LEA.HI.SX32 R3, R2, R3, 0x1a ;  /* 0x0000000302037211 */ /* 0x000fe200078fd2ff */
[----:B------:R-:W-:-:S03]  /*1af00*/  IMAD.MOV.U32 R2, RZ, RZ, RZ ;  /* 0x000000ffff027224 */ /* 0x000fc600078e00ff */
[----:B------:R-:W-:-:S03]  /*1af10*/  VIMNMX R4, RZ, R3, !PT ;  /* 0x00000003ff047248 */ /* 0x000fc60007fe0100 */
[----:B------:R-:W1:Y:S01]  /*1af20*/  @!P0 LDC R5, c[0x0][0x9f0] ;  /* 0x00027c00ff058b82 */ /* 0x000e620000000800 */
[----:B------:R-:W-:-:S13]  /*1af30*/  ISETP.GT.AND P1, PT, R6, R4, PT ;  /* 0x000000040600720c */ /* 0x000fda0003f24270 */
[----:B------:R-:W-:Y:S05]  /*1af40*/  @!P1 BRA `(.L_x_4363) ;  /* 0x00000000006c9947 */ /* 0x000fea0003800000 */
[-C--:B-1----:R-:W-:Y:S02]  /*1af50*/  IABS R7, R5.reuse ;  /* 0x0000000500077213 */ /* 0x082fe40000000000 */
[----:B0-----:R-:W-:Y:S02]  /*1af60*/  IABS R9, R5 ;  /* 0x0000000500097213 */ /* 0x001fe40000000000 */
        /* <DEDUP_REMOVED lines=25> */
.L_x_4363:
[----:B------:R-:W-:Y:S01]  /*1b100*/  LOP3.LUT R0, R0, 0xff, RZ, 0xc0, !PT ;  /* 0x000000ff00007812 */ /* 0x000fe200078ec0ff */
[----:B------:R-:W-:Y:S04]  /*1b110*/  BSSY B7, `(.L_x_4364) ;  /* 0x0000426000077945 */ /* 0x000fe80003800000 */
[----:B------:R-:W-:-:S05]  /*1b120*/  IMAD R4, R0, R2, R4 ;  /* 0x0000000200047224 */ /* 0x000fca00078e0204 */
        /* <DEDUP_REMOVED lines=10> */
[----:B------:R-:W-:Y:S02]  /*1b1d0*/  VOTEU.ANY UR4, UPT, PT ;  /* 0x0000000000047886 */ /* 0x000fe400038e0100 */
[----:B------:R-:W2:Y:S08]  /*1b1e0*/  FLO.U32 R0, UR4 ;  /* 0x0000000400007d00 */ /* 0x000eb000080e0000 */
[----:B-1----:R-:W1:Y:S01]  /*1b1f0*/  POPC R5, UR4 ;  /* 0x0000000400057d09 */ /* 0x002e620008000000 */
[----:B--2---:R-:W-:-:S02]  /*1b200*/  ISETP.EQ.U32.AND P0, PT, R0, R3, PT ;  /* 0x000000030000720c */ /* 0x004fc40003f02070 */
[----:B------:R-:W1:Y:S11]  /*1b210*/  LDC.64 R2, c[0x0][0xc60] ;  /* 0x00031800ff027b82 */ /* 0x000e760000000a00 */
[----:B-1----:R-:W2:Y:S01]  /*1b220*/  @P0 ATOMG.E.ADD.STRONG.GPU PT, R3, desc[UR52][R2.64], R5 ;  /* 0x00000005020309a8 */ /* 0x002ea200081ee1f4 */
[----:B------:R-:W1:Y:S02]  /*1b230*/  S2R R4, SR_LTMASK ;  /* 0x0000000000047919 */ /* 0x000e640000003900 */
[----:B-1----:R-:W-:-:S04]  /*1b240*/  LOP3.LUT R4, R4, UR4, RZ, 0xc0, !PT ;  /* 0x0000000404047c12 */ /* 0x002fc8000f8ec0ff */
[----:B------:R-:W1:Y:S01]  /*1b250*/  POPC R7, R4 ;  /* 0x0000000400077309 */ /* 0x000e620000000000 */
[----:B--2---:R-:W1:Y:S02]  /*1b260*/  SHFL.IDX PT, R0, R3, R0, 0x1f ;  /* 0x00001f0003007589 */ /* 0x004e6400000e0000 */
[----:B-1----:R-:W-:-:S05]  /*1b270*/  IADD3 R0, R0, UR40, R7 ;  /* 0x0000002800007c10 */ /* 0x002fca000fffe007 */
[----:B------:R2:W-:Y:S01]  /*1b280*/  STL [R1+0x20], R0 ;  /* 0x0000200001007387 */ /* 0x0005e20000100800 */
[----:B------:R-:W-:Y:S05]  /*1b290*/  BRA `(.L_x_4366) ;  /* 0x0000004000347947 */ /* 0x000fea0003800000 */
.L_x_4365:
        /* <DEDUP_REMOVED lines=10> */
[----:B-1----:R-:W-:Y:S02]  /*1b340*/  IMAD.U32 R5, RZ, RZ, UR7 ;  /* 0x00000007ff057e24 */ /* 0x002fe4000f8e00ff */
        /* <DEDUP_REMOVED lines=9> */
.L_x_4368:
[----:B------:R-:W-:Y:S05]  /*1b3e0*/  BSYNC B6 ;  /* 0x0000000000067941 */ /* 0x000fea0003800000 */
.L_x_4367:
[----:B------:R-:W-:Y:S01]  /*1b3f0*/  VIADD R0, R18, 0xf200 ;  /* 0x0000f20012007836 */ /* 0x000fe20000000000 */
[----:B------:R-:W-:Y:S01]  /*1b400*/  LOP3.LUT R16, R16, 0xfffffffe, RZ, 0xc0, !PT ;  /* 0xfffffffe10107812 */ /* 0x000fe200078ec0ff */
[----:B------:R-:W-:Y:S03]  /*1b410*/  BSSY B6, `(.L_x_4369) ;  /* 0x0000014000067945 */ /* 0x000fe60003800000 */
[----:B------:R-:W-:-:S13]  /*1b420*/  LOP3.LUT P0, RZ, R0, 0x1bf, RZ, 0xc0, !PT ;  /* 0x000001bf00ff7812 */ /* 0x000fda000780c0ff */
[----:B------:R-:W-:Y:S01]  /*1b430*/  @P0 LOP3.LUT R16, R16, 0x1, RZ, 0xfc, !PT ;  /* 0x0000000110100812 */ /* 0x000fe200078efcff */
[----:B------:R-:W-:Y:S06]  /*1b440*/  @!P0 BRA `(.L_x_4370) ;  /* 0x0000000000408947 */ /* 0x000fec0003800000 */
        /* <DEDUP_REMOVED lines=16> */
.L_x_4370:
[----:B------:R-:W-:Y:S05]  /*1b550*/  BSYNC B6 ;  /* 0x0000000000067941 */ /* 0x000fea0003800000 */
.L_x_4369:
        /* <DEDUP_REMOVED lines=20> */
.L_x_4372:
[----:B------:R-:W-:Y:S05]  /*1b6a0*/  BSYNC B6 ;  /* 0x0000000000067941 */ /* 0x000fea0003800000 */
.L_x_4371:
        /* <DEDUP_REMOVED lines=19> */
.L_x_4374:
[----:B------:R-:W-:Y:S05]  /*1b7e0*/  BSYNC B6 ;  /* 0x0000000000067941 */ /* 0x000fea0003800000 */
.L_x_4373:
        /* <DEDUP_REMOVED lines=11> */
[----:B------:R3:W0:Y:S02]  /*1b8a0*/  @P0 LDG.E R8, desc[UR52][R2.64] ;  /* 0x0000003402080981 */ /* 0x000624000c1e1900 */
[----:B---3--:R-:W3:Y:S01]  /*1b8b0*/  LDC.64 R2, c[0x0][0x418] ;  /* 0x00010600ff027b82 */ /* 0x008ee20000000a00 */
[----:B--2---:R-:W-:-:S04]  /*1b8c0*/  SHF.R.U32.HI R0, RZ, 0x5, R0 ;  /* 0x00000005ff007819 */ /* 0x004fc80000011600 */
[----:B------:R-:W-:Y:S02]  /*1b8d0*/  LOP3.LUT R0, R0, 0x3, RZ, 0xc0, !PT ;  /* 0x0000000300007812 */ /* 0x000fe400078ec0ff */
[----:B---3--:R-:W-:Y:S01]  /*1b8e0*/  LOP3.LUT P0, RZ, R2, UR4, RZ, 0xfc, !PT ;  /* 0x0000000402ff7c12 */ /* 0x008fe2000f80fcff */
[----:B------:R-:W-:-:S03]  /*1b8f0*/  UMOV UR4, 0xffffffff ;  /* 0xffffffff00047882 */ /* 0x000fc60000000000 */
[----:B------:R-:W-:Y:S02]  /*1b900*/  LOP3.LUT P0, RZ, R3, UR5, RZ, 0xfc, P0 ;  /* 0x0000000503ff7c12 */ /* 0x000fe4000800fcff */
[----:B0-----:R-:W-:Y:S01]  /*1b910*/  SHF.R.S32.HI R9, RZ, 0x1f, R8 ;  /* 0x0000001fff097819 */ /* 0x001fe20000011408 */
[----:B------:R0:W-:Y:S01]  /*1b920*/  STL [R1+0x14], R8 ;  /* 0x0000140801007387 */ /* 0x0001e20000100800 */
[----:B------:R-:W-:-:S03]  /*1b930*/  SEL R17, R8, RZ, !P0 ;  /* 0x000000ff08117207 */ /* 0x000fc60004000000 */
[----:B------:R0:W-:Y:S01]  /*1b940*/  STL [R1+0x1c], R9 ;  /* 0x00001c0901007387 */ /* 0x0001e20000100800 */
[----:B------:R-:W-:Y:S05]  /*1b950*/  BRA.DIV UR4, `(.L_x_4375) ;  /* 0x0000005204987947 */ /* 0x000fea000b800000 */
[----:B------:R2:W3:Y:S02]  /*1b960*/  SHFL.IDX PT, R14, R0, RZ, 0x1f ;  /* 0x00001fff000e7589 */ /* 0x0004e400000e0000 */
.L_x_4452:
[----:B---3--:R-:W-:Y:S02]  /*1b970*/  ISETP.NE.AND P0, PT, R14, RZ, PT ;  /* 0x000000ff0e00720c */ /* 0x008fe40003f05270 */
[----:B------:R-:W-:Y:S02]  /*1b980*/  PLOP3.LUT P1, PT, PT, PT, PT, 0x8, 0x0 ;  /* 0x000000000000781c */ /* 0x000fe40003f2e170 */
[----:B------:R-:W-:-:S11]  /*1b990*/  LOP3.LUT R16, R16, 0xfffffffe, RZ, 0xc0, !PT ;  /* 0xfffffffe10107812 */ /* 0x000fd600078ec0ff */
[----:B------:R-:W-:Y:S01]  /*1b9a0*/  @P1 LOP3.LUT R16, R16, 0x1, RZ, 0xfc, !PT ;  /* 0x0000000110101812 */ /* 0x000fe200078efcff */
[----:B------:R-:W-:Y:S06]  /*1b9b0*/  @P0 BRA `(.L_x_4376) ;  /* 0x0000000400c80947 */ /* 0x000fec0003800000 */
[----:B--2---:R-:W2:Y:S01]  /*1b9c0*/  LDL R0, [R1+0x24] ;  /* 0x0000240001007983 */ /* 0x004ea20000100800 */
[----:B------:R-:W-:Y:S01]  /*1b9d0*/  UMOV UR4, 0xffffffff ;  /* 0xffffffff00047882 */ /* 0x000fe20000000000 */
[----:B--2---:R-:W-:Y:S02]  /*1b9e0*/  VIADD R0, R0, 0xffffffff ;  /* 0xffffffff00007836 */ /* 0x004fe40000000000 */
[----:B------:R-:W-:Y:S05]  /*1b9f0*/  BRA.DIV UR4, `(.L_x_4377) ;  /* 0x0000005204907947 */ /* 0x000fea000b800000 */
[----:B------:R-:W-:-:S13]  /*1ba00*/  ELECT P6, URZ, PT ;  /* 0x00000000003f782f */ /* 0x000fda00038c0000 */
.L_x_4455:
[----:B------:R-:W-:Y:S05]  /*1ba10*/  @!P6 BRA `(.L_x_4376) ;  /* 0x0000000400b0e947 */ /* 0x000fea0003800000 */
[----:B------:R-:W-:-:S04]  /*1ba20*/  ISETP.NE.U32.AND P0, PT, R2, RZ, PT ;  /* 0x000000ff0200720c */ /* 0x000fc80003f05070 */
[----:B------:R-:W-:-:S13]  /*1ba30*/  ISETP.NE.AND.EX P0, PT, R3, RZ, PT, P0 ;  /* 0x000000ff0300720c */ /* 0x000fda0003f05300 */
[----:B------:R-:W-:Y:S05]  /*1ba40*/  @!P0 BRA `(.L_x_4378) ;  /* 0x0000000000448947 */ /* 0x000fea0003800000 */
[----:B------:R-:W2:Y:S01]  /*1ba50*/  LDC R7, c[0x0][0x43c] ;  /* 0x00010f00ff077b82 */ /* 0x000ea20000000800 */
[----:B------:R-:W-:Y:S01]  /*1ba60*/  ULDC.64 UR4, c[0x0][0x428] ;  /* 0x00010a0000047ab9 */ /* 0x000fe20000000a00 */
[----:B--2---:R-:W-:-:S13]  /*1ba70*/  ISETP.NE.AND P0, PT, R7, 0x1, PT ;  /* 0x000000010700780c */ /* 0x004fda0003f05270 */
[----:B-1----:R-:W1:Y:S02]  /*1ba80*/  @P0 LDC.64 R4, c[0x0][0x440] ;  /* 0x00011000ff040b82 */ /* 0x002e640000000a00 */
        /* <DEDUP_REMOVED lines=13> */
.L_x_4378:
[----:B--2---:R-:W2:Y:S04]  /*1bb60*/  LDL R3, [R1+0x8] ;  /* 0x0000080001037983 */ /* 0x004ea80000100800 */
[----:B------:R-:W3:Y:S01]  /*1bb70*/  LDL R2, [R1+0x10] ;  /* 0x0000100001027983 */ /* 0x000ee20000100800 */
[----:B0-----:R-:W0:Y:S02]  /*1bb80*/  S2R R8, SR_TID.X ;  /* 0x0000000000087919 */ /* 0x001e240000002100 */
[----:B0-----:R-:W-:-:S04]  /*1bb90*/  LOP3.LUT R8, R8, 0x7f, RZ, 0xc0, !PT ;  /* 0x0000007f08087812 */ /* 0x001fc800078ec0ff */
[----:B------:R-:W-:Y:S01]  /*1bba0*/  ISETP.NE.AND P1, PT, R8, RZ, PT ;  /* 0x000000ff0800720c */ /* 0x000fe20003f25270 */
[----:B--2---:R-:W-:Y:S01]  /*1bbb0*/  IMAD R4, R3, 0x8, R18 ;  /* 0x0000000803047824 */ /* 0x004fe200078e0212 */
[----:B---3--:R-:W-:-:S04]  /*1bbc0*/  SHF.L.U32 R3, R2, 0x1f, RZ ;  /* 0x0000001f02037819 */ /* 0x008fc800000006ff */
[----:B------:R-:W0:Y:S02]  /*1bbd0*/  SYNCS.PHASECHK.TRANS64.TRYWAIT P0, [R4+URZ+0x33480], R3 ;  /* 0x03348003040075a7 */ /* 0x000e24000800017f */
[----:B0-----:R-:W-:Y:S05]  /*1bbe0*/  @!P0 BRA `(.L_x_4379) ;  /* 0x0000005000348947 */ /* 0x001fea0003800000 */
.L_x_4456:
[----:B------:R-:W-:Y:S05]  /*1bbf0*/  @P1 BRA `(.L_x_4380) ;  /* 0x00000000001c1947 */ /* 0x000fea0003800000 */
[----:B------:R-:W1:Y:S02]  /*1bc00*/  S2R R2, SR_TID.X ;  /* 0x0000000000027919 */ /* 0x000e640000002100 */
[----:B-1----:R-:W-:Y:S01]  /*1bc10*/  LOP3.LUT R5, R2, 0x1f, RZ, 0xc0, !PT ;  /* 0x0000001f02057812 */ /* 0x002fe200078ec0ff */
[----:B------:R-:W-:-:S03]  /*1bc20*/  IMAD.MOV.U32 R2, RZ, RZ, 0x7800 ;  /* 0x00007800ff027424 */ /* 0x000fc600078e00ff */
[----:B------:R-:W-:Y:S01]  /*1bc30*/  ISETP.NE.AND P0, PT, R5, RZ, PT ;  /* 0x000000ff0500720c */ /* 0x000fe20003f05270 */
[----:B------:R2:W-:-:S12]  /*1bc40*/  SYNCS.ARRIVE.TRANS64 RZ, [R4+URZ+0x33470], R2 ;  /* 0x0334700204ff79a7 */ /* 0x0005d8000800003f */
[----:B--2---:R-:W-:Y:S05]  /*1bc50*/  @!P0 BRA `(.L_x_4380) ;  /* 0x0000000000048947 */ /* 0x004fea0003800000 */
[----:B------:R-:W-:Y:S01]  /*1bc60*/  BPT.TRAP 0x1 ;  /* 0x000000040000795c */ /* 0x000fe20000300000 */
.L_x_4380:
[----:B------:R-:W2:Y:S04]  /*1bc70*/  LDL R2, [R1+0x8] ;  /* 0x0000080001027983 */ /* 0x000ea80000100800 */
[----:B-1----:R-:W3:Y:S01]  /*1bc80*/  LDL R5, [R1+0x28] ;  /* 0x0000280001057983 */ /* 0x002ee20000100800 */
        /* <DEDUP_REMOVED lines=8> */
[----:B------:R-:W-:Y:S01]  /*1bd10*/  UMOV UR20, UR36 ;  /* 0x0000002400147c82 */ /* 0x000fe20008000000 */
[----:B------:R-:W-:Y:S01]  /*1bd20*/  UMOV UR10, 0x80 ;  /* 0x00000080000a7882 */ /* 0x000fe20000000000 */
[----:B------:R-:W-:-:S03]  /*1bd30*/  UMOV UR12, UR36 ;  /* 0x00000024000c7c82 */ /* 0x000fc60008000000 */
[----:B------:R-:W-:Y:S02]  /*1bd40*/  UIADD3 UR33, UR33, 0x33470, URZ ;  /* 0x0003347021217890 */ /* 0x000fe4000fffe03f */
[----:B------:R-:W-:Y:S01]  /*1bd50*/  UMOV UR21, UR37 ;  /* 0x0000002500157c82 */ /* 0x000fe20008000000 */
[----:B------:R-:W-:-:S04]  /*1bd60*/  UMOV UR13, UR37 ;  /* 0x00000025000d7c82 */ /* 0x000fc80008000000 */
[----:B------:R-:W-:Y:S01]  /*1bd70*/  UMOV UR17, UR33 ;  /* 0x0000002100117c82 */ /* 0x000fe20008000000 */
[----:B------:R-:W-:Y:S01]  /*1bd80*/  UMOV UR9, UR33 ;  /* 0x0000002100097c82 */ /* 0x000fe20008000000 */
[----:B--2---:R-:W-:Y:S02]  /*1bd90*/  IMAD R2, R2, 0x7800, R18 ;  /* 0x0000780002027824 */ /* 0x004fe400078e0212 */
[----:B---3--:R-:W-:-:S03]  /*1bda0*/  IMAD R0, R0, 0xa0, R5 ;  /* 0x000000a000007824 */ /* 0x008fc600078e0205 */
[----:B------:R-:W-:Y:S02]  /*1bdb0*/  R2UR UR8, R2 ;  /* 0x00000000020872ca */ /* 0x000fe400000e0000 */
[----:B------:R-:W-:-:S11]  /*1bdc0*/  R2UR UR35, R0 ;  /* 0x00000000002372ca */ /* 0x000fd600000e0000 */
[----:B------:R-:W-:Y:S02]  /*1bdd0*/  UIADD3 UR32, UR8, 0xf200, URZ ;  /* 0x0000f20008207890 */ /* 0x000fe4000fffe03f */
[----:B------:R-:W-:Y:S02]  /*1bde0*/  UIADD3 UR16, UR8, 0x11a00, URZ ;  /* 0x00011a0008107890 */ /* 0x000fe4000fffe03f */
[----:B------:R-:W-:Y:S01]  /*1bdf0*/  UIADD3 UR8, UR8, 0x14200, URZ ;  /* 0x0001420008087890 */ /* 0x000fe2000fffe03f */
[----:B------:R-:W-:Y:S01]  /*1be00*/  UMOV UR19, UR35 ;  /* 0x0000002300137c82 */ /* 0x000fe20008000000 */
[----:B------:R-:W-:-:S03]  /*1be10*/  UMOV UR11, UR35 ;  /* 0x00000023000b7c82 */ /* 0x000fc60008000000 */
[----:B------:R1:W-:Y:S02]  /*1be20*/  UTMALDG.4D [UR32], [UR4], desc[UR6] ;  /* 0x00000620040075b4 */ /* 0x0003e40008019000 */
[----:B------:R1:W-:Y:S02]  /*1be30*/  UTMALDG.4D [UR16], [UR4], desc[UR6] ;  /* 0x00000610040075b4 */ /* 0x0003e40008019000 */
[----:B------:R1:W-:Y:S01]  /*1be40*/  UTMALDG.4D [UR8], [UR4], desc[UR6] ;  /* 0x00000608040075b4 */ /* 0x0003e20008019000 */
[----:B------:R-:W2:Y:S02]  /*1be50*/  SYNCS.PHASECHK.TRANS64.TRYWAIT P0, [R4+URZ+0x33440], R3 ;  /* 0x03344003040075a7 */ /* 0x000ea4000800017f */
[----:B-12---:R-:W-:Y:S05]  /*1be60*/  @!P0 BRA `(.L_x_4381) ;  /* 0x0000004c00a88947 */ /* 0x006fea0003800000 */
.L_x_4457:
        /* <DEDUP_REMOVED lines=8> */
.L_x_4382:
        /* <DEDUP_REMOVED lines=8> */
[----:B------:R-:W-:Y:S01]  /*1bf70*/  UMOV UR26, URZ ;  /* 0x0000003f001a7c82 */ /* 0x000fe20008000000 */
[----:B------:R-:W-:Y:S01]  /*1bf80*/  UMOV UR28, UR36 ;  /* 0x00000024001c7c82 */ /* 0x000fe20008000000 */
[----:B------:R-:W-:Y:S01]  /*1bf90*/  UMOV UR18, 0x40 ;  /* 0x0000004000127882 */ /* 0x000fe20000000000 */
[----:B------:R-:W-:Y:S01]  /*1bfa0*/  UMOV UR20, UR36 ;  /* 0x0000002400147c82 */ /* 0x000fe20008000000 */
[----:B------:R-:W-:Y:S01]  /*1bfb0*/  UMOV UR10, 0x80 ;  /* 0x00000080000a7882 */ /* 0x000fe20000000000 */
[----:B------:R-:W-:Y:S01]  /*1bfc0*/  UIADD3 UR24, UR8, 0x24200, URZ ;  /* 0x0002420008187890 */ /* 0x000fe2000fffe03f */
[----:B------:R-:W-:Y:S01]  /*1bfd0*/  PLOP3.LUT P0, PT, PT, PT, PT, 0x80, 0x0 ;  /* 0x000000000000781c */ /* 0x000fe20003f0f070 */
[----:B------:R-:W-:Y:S01]  /*1bfe0*/  UIADD3 UR25, UR25, 0x33430, URZ ;  /* 0x0003343019197890 */ /* 0x000fe2000fffe03f */
[----:B------:R-:W-:Y:S01]  /*1bff0*/  LOP3.LUT R16, R16, 0xfffffffe, RZ, 0xc0, !PT ;  /* 0xfffffffe10107812 */ /* 0x000fe200078ec0ff */
[----:B------:R-:W-:-:S02]  /*1c000*/  UIADD3 UR16, UR8, 0x26a00, URZ ;  /* 0x00026a0008107890 */ /* 0x000fc4000fffe03f */
[----:B------:R-:W-:Y:S01]  /*1c010*/  UIADD3 UR8, UR8, 0x29200, URZ ;  /* 0x0002920008087890 */ /* 0x000fe2000fffe03f */
[----:B------:R-:W-:Y:S01]  /*1c020*/  UMOV UR19, UR27 ;  /* 0x0000001b00137c82 */ /* 0x000fe20008000000 */
[----:B------:R-:W-:Y:S01]  /*1c030*/  UMOV UR21, UR29 ;  /* 0x0000001d00157c82 */ /* 0x000fe20008000000 */
[----:B------:R-:W-:Y:S01]  /*1c040*/  UMOV UR17, UR25 ;  /* 0x0000001900117c82 */ /* 0x000fe20008000000 */
        /* <DEDUP_REMOVED lines=8> */
[----:B---3--:R-:W-:-:S03]  /*1c0d0*/  NOP ;  /* 0x0000000000007918 */ /* 0x008fc60000000000 */
.L_x_4376:
[----:B------:R-:W-:Y:S05]  /*1c0e0*/  WARPSYNC.ALL ;  /* 0x0000000000007948 */ /* 0x000fea0003800000 */
[----:B--2---:R-:W-:Y:S01]  /*1c0f0*/  VIADD R0, R18, 0x1e200 ;  /* 0x0001e20012007836 */ /* 0x004fe20000000000 */
[----:B------:R-:W-:Y:S01]  /*1c100*/  USHF.R.S32.HI UR4, URZ, 0x1f, UR43 ;  /* 0x0000001f3f047899 */ /* 0x000fe2000801142b */
        /* <DEDUP_REMOVED lines=13> */
[----:B01----:R-:W-:Y:S02]  /*1c1e0*/  IMAD.U32 R4, RZ, RZ, UR6 ;  /* 0x00000006ff047e24 */ /* 0x003fe4000f8e00ff */
        /* <DEDUP_REMOVED lines=11> */
.L_x_4384:
[----:B------:R-:W-:Y:S05]  /*1c2a0*/  BSYNC B6 ;  /* 0x0000000000067941 */ /* 0x000fea0003800000 */
.L_x_4383:
[----:B------:R-:W2:Y:S01]  /*1c2b0*/  LDL R12, [R1+0xc] ;  /* 0x00000c00010c7983 */ /* 0x000ea20000100800 */
[----:B0-----:R-:W0:Y:S01]  /*1c2c0*/  LDC R8, c[0x0][0x448] ;  /* 0x00011200ff087b82 */ /* 0x001e220000000800 */
[----:B------:R-:W-:Y:S01]  /*1c2d0*/  ULDC.64 UR8, c[0x0][0xa00] ;  /* 0x0002800000087ab9 */ /* 0x000fe20000000a00 */
[----:B------:R-:W-:Y:S01]  /*1c2e0*/  ULDC.64 UR6, c[0x0][0x2d8] ;  /* 0x0000b60000067ab9 */ /* 0x000fe20000000a00 */
[----:B------:R-:W3:Y:S01]  /*1c2f0*/  S2R R2, SR_TID.X ;  /* 0x0000000000027919 */ /* 0x000ee20000002100 */
[----:B------:R-:W4:Y:S01]  /*1c300*/  S2R R0, SR_TID.X ;  /* 0x0000000000007919 */ /* 0x000f220000002100 */
[----:B0-----:R-:W-:Y:S02]  /*1c310*/  ISETP.NE.AND P0, PT, R8, 0x1, PT ;  /* 0x000000010800780c */ /* 0x001fe40003f05270 */
[----:B---3--:R-:W-:-:S11]  /*1c320*/  LOP3.LUT R2, R2, 0x7f, RZ, 0xc0, !PT ;  /* 0x0000007f02027812 */ /* 0x008fd600078ec0ff */
[----:B-1----:R-:W0:Y:S01]  /*1c330*/  @P0 LDC R3, c[0x0][0x450] ;  /* 0x00011400ff030b82 */ /* 0x002e220000000800 */
[----:B------:R-:W-:Y:S01]  /*1c340*/  SHF.R.U32.HI R2, RZ, 0x2, R2 ;  /* 0x00000002ff027819 */ /* 0x000fe20000011602 */
[----:B----4-:R-:W-:-:S05]  /*1c350*/  IMAD.SHL.U32 R0, R0, 0x20, RZ ;  /* 0x0000002000007824 */ /* 0x010fca00078e00ff */
[----:B------:R-:W-:Y:S02]  /*1c360*/  LOP3.LUT R0, R2, 0x60, R0, 0xf8, !PT ;  /* 0x0000006002007812 */ /* 0x000fe400078ef800 */
[----:B------:R-:W1:Y:S01]  /*1c370*/  @P0 LDC R2, c[0x0][0x44c] ;  /* 0x00011300ff020b82 */ /* 0x000e620000000800 */
[----:B------:R-:W3:Y:S01]  /*1c380*/  S2R R9, SR_TID.X ;  /* 0x0000000000097919 */ /* 0x000ee20000002100 */
[----:B------:R-:W-:Y:S01]  /*1c390*/  UISETP.NE.U32.AND UP0, UPT, UR8, URZ, UPT ;  /* 0x0000003f0800728c */ /* 0x000fe2000bf05070 */
[----:B------:R-:W-:Y:S01]  /*1c3a0*/  UMOV UR4, UR46 ;  /* 0x0000002e00047c82 */ /* 0x000fe20008000000 */
[----:B------:R-:W-:Y:S02]  /*1c3b0*/  UMOV UR5, UR37 ;  /* 0x0000002500057c82 */ /* 0x000fe40008000000 */
[----:B------:R-:W-:Y:S02]  /*1c3c0*/  UISETP.NE.AND.EX UP0, UPT, UR9, URZ, UPT, UP0 ;  /* 0x0000003f0900728c */ /* 0x000fe4000bf05300 */
[----:B------:R-:W-:-:S02]  /*1c3d0*/  UIMAD.WIDE.U32 UR4, UR36, UR6, UR4 ;  /* 0x00000006240472a5 */ /* 0x000fc4000f8e0004 */
[----:B------:R-:W-:Y:S01]  /*1c3e0*/  USHF.R.S32.HI UR6, URZ, 0x1f, UR42 ;  /* 0x0000001f3f067899 */ /* 0x000fe2000801142a */
[----:B------:R-:W-:-:S03]  /*1c3f0*/  ULDC.64 UR8, c[0x0][0x2e0] ;  /* 0x0000b80000087ab9 */ /* 0x000fc60000000a00 */
[----:B------:R-:W-:Y:S02]  /*1c400*/  USEL UR6, UR6, URZ, !UP0 ;  /* 0x0000003f06067287 */ /* 0x000fe4000c000000 */
[----:B------:R-:W-:Y:S02]  /*1c410*/  UIMAD UR5, UR36, UR7, UR5 ;  /* 0x00000007240572a4 */ /* 0x000fe4000f8e0205 */
[----:B------:R-:W-:Y:S02]  /*1c420*/  USEL UR7, UR42, URZ, !UP0 ;  /* 0x0000003f2a077287 */ /* 0x000fe4000c000000 */
[----:B------:R-:W-:Y:S02]  /*1c430*/  UIMAD UR6, UR6, UR8, URZ ;  /* 0x00000008060672a4 */ /* 0x000fe4000f8e023f */
[----:B------:R-:W-:Y:S02]  /*1c440*/  UIMAD.WIDE.U32 UR4, UR7, UR8, UR4 ;  /* 0x00000008070472a5 */ /* 0x000fe4000f8e0004 */
[----:B------:R-:W-:-:S04]  /*1c450*/  UIMAD UR6, UR7, UR9, UR6 ;  /* 0x00000009070672a4 */ /* 0x000fc8000f8e0206 */
[----:B------:R-:W-:Y:S01]  /*1c460*/  UIADD3 UR6, UR5, UR6, URZ ;  /* 0x0000000605067290 */ /* 0x000fe2000fffe03f */
[----:B------:R-:W-:Y:S02]  /*1c470*/  IMAD.U32 R6, RZ, RZ, UR4 ;  /* 0x00000004ff067e24 */ /* 0x000fe4000f8e00ff */
[----:B------:R-:W-:Y:S01]  /*1c480*/  IMAD.U32 R7, RZ, RZ, UR5 ;  /* 0x00000005ff077e24 */ /* 0x000fe2000f8e00ff */
[----:B------:R-:W-:Y:S01]  /*1c490*/  ULDC.64 UR4, c[0x0][0x2d0] ;  /* 0x0000b40000047ab9 */ /* 0x000fe20000000a00 */
[----:B---3--:R-:W-:-:S05]  /*1c4a0*/  IMAD.SHL.U32 R9, R9, 0x10, RZ ;  /* 0x0000001009097824 */ /* 0x008fca00078e00ff */
[----:B------:R-:W-:-:S04]  /*1c4b0*/  LOP3.LUT R9, R9, 0x30, RZ, 0xc0, !PT ;  /* 0x0000003009097812 */ /* 0x000fc800078ec0ff */
[C---:B------:R-:W-:Y:S02]  /*1c4c0*/  LOP3.LUT R11, R9.reuse, 0x40, RZ, 0xfc, !PT ;  /* 0x00000040090b7812 */ /* 0x040fe400078efcff */
[----:B------:R-:W-:Y:S01]  /*1c4d0*/  LOP3.LUT R9, R9, 0x80, RZ, 0xfc, !PT ;  /* 0x0000008009097812 */ /* 0x000fe200078efcff */
[----:B--2---:R-:W-:-:S04]  /*1c4e0*/  IMAD.IADD R0, R0, 0x1, R12 ;  /* 0x0000000100007824 */ /* 0x004fc800078e020c */
[----:B-1----:R-:W-:-:S04]  /*1c4f0*/  @P0 IMAD.HI.U32 R2, R0, R2, RZ ;  /* 0x0000000200020227 */ /* 0x002fc800078e00ff */
[----:B------:R-:W-:Y:S01]  /*1c500*/  IMAD.MOV.U32 R4, RZ, RZ, R0 ;  /* 0x000000ffff047224 */ /* 0x000fe200078e0000 */
[----:B0-----:R-:W-:-:S04]  /*1c510*/  @P0 SHF.R.U32.HI R4, RZ, R3, R2 ;  /* 0x00000003ff040219 */ /* 0x001fc80000011602 */
[--C-:B------:R-:W-:Y:S01]  /*1c520*/  SHF.R.S32.HI R5, RZ, 0x1f, R4.reuse ;  /* 0x0000001fff057819 */ /* 0x100fe20000011404 */
[----:B------:R-:W-:Y:S02]  /*1c530*/  IMAD.MOV R2, RZ, RZ, -R4 ;  /* 0x000000ffff027224 */ /* 0x000fe400078e0a04 */
[----:B------:R-:W-:Y:S01]  /*1c540*/  IMAD.U32 R3, RZ, RZ, UR6 ;  /* 0x00000006ff037e24 */ /* 0x000fe2000f8e00ff */
[----:B------:R-:W0:Y:S01]  /*1c550*/  S2R R7, SR_TID.X ;  /* 0x0000000000077919 */ /* 0x000e220000002100 */
[----:B------:R-:W-:Y:S01]  /*1c560*/  IMAD R0, R8, R2, R0 ;  /* 0x0000000208007224 */ /* 0x000fe200078e0200 */
[----:B------:R-:W-:Y:S01]  /*1c570*/  ULDC.64 UR6, c[0x0][0x280] ;  /* 0x0000a00000067ab9 */ /* 0x000fe20000000a00 */
[----:B------:R-:W-:Y:S02]  /*1c580*/  IMAD.MOV.U32 R2, RZ, RZ, R6 ;  /* 0x000000ffff027224 */ /* 0x000fe400078e0006 */
[----:B------:R-:W-:Y:S02]  /*1c590*/  IMAD R5, R5, UR4, RZ ;  /* 0x0000000405057c24 */ /* 0x000fe4000f8e02ff */
[----:B------:R-:W-:-:S04]  /*1c5a0*/  IMAD.WIDE.U32 R2, R4, UR4, R2 ;  /* 0x0000000404027c25 */ /* 0x000fc8000f8e0002 */
[----:B------:R-:W-:Y:S01]  /*1c5b0*/  IMAD R5, R4, UR5, R5 ;  /* 0x0000000504057c24 */ /* 0x000fe2000f8e0205 */
[----:B------:R-:W-:Y:S01]  /*1c5c0*/  SHF.R.S32.HI R4, RZ, 0x1f, R0 ;  /* 0x0000001fff047819 */ /* 0x000fe20000011400 */
[----:B------:R-:W-:Y:S02]  /*1c5d0*/  ULDC.64 UR4, c[0x0][0x2c8] ;  /* 0x0000b20000047ab9 */ /* 0x000fe40000000a00 */
[----:B------:R-:W-:Y:S02]  /*1c5e0*/  IMAD.IADD R3, R3, 0x1, R5 ;  /* 0x0000000103037824 */ /* 0x000fe400078e0205 */
[----:B------:R-:W-:Y:S02]  /*1c5f0*/  IMAD R4, R4, UR4, RZ ;  /* 0x0000000404047c24 */ /* 0x000fe4000f8e02ff */
[----:B------:R-:W-:Y:S01]  /*1c600*/  IMAD.WIDE.U32 R2, R0, UR4, R2 ;  /* 0x0000000400027c25 */ /* 0x000fe2000f8e0002 */
[----:B------:R-:W-:Y:S02]  /*1c610*/  ULDC UR4, c[0x0][0x2b8] ;  /* 0x0000ae0000047ab9 */ /* 0x000fe40000000800 */
[----:B------:R-:W-:-:S02]  /*1c620*/  ISETP.GE.AND P2, PT, R9, UR4, PT ;  /* 0x0000000409007c0c */ /* 0x000fc4000bf46270 */
[----:B------:R1:W5:Y:S01]  /*1c630*/  LDL R9, [R1+0x30] ;  /* 0x0000300001097983 */ /* 0x0003620000100800 */
[----:B------:R-:W-:Y:S02]  /*1c640*/  IMAD R0, R0, UR5, R4 ;  /* 0x0000000500007c24 */ /* 0x000fe4000f8e0204 */
[----:B0-----:R-:W-:Y:S01]  /*1c650*/  IMAD.SHL.U32 R10, R7, 0x10, RZ ;  /* 0x00000010070a7824 */ /* 0x001fe200078e00ff */
[----:B------:R-:W-:-:S04]  /*1c660*/  IADD3 R4, P3, R2, UR6, RZ ;  /* 0x0000000602047c10 */ /* 0x000fc8000ff7e0ff */
[----:B------:R-:W-:Y:S02]  /*1c670*/  LOP3.LUT R10, R10, 0x30, RZ, 0xc0, !PT ;  /* 0x000000300a0a7812 */ /* 0x000fe400078ec0ff */
[----:B------:R-:W-:Y:S02]  /*1c680*/  ISETP.GE.AND P1, PT, R11, UR4, PT ;  /* 0x000000040b007c0c */ /* 0x000fe4000bf26270 */
[----:B------:R-:W-:Y:S01]  /*1c690*/  ISETP.GE.AND P0, PT, R10, UR4, PT ;  /* 0x000000040a007c0c */ /* 0x000fe2000bf06270 */
[----:B------:R-:W-:Y:S01]  /*1c6a0*/  UMOV UR4, 0xffffffff ;  /* 0xffffffff00047882 */ /* 0x000fe20000000000 */
[----:B------:R-:W-:Y:S02]  /*1c6b0*/  IADD3.X R0, R3, UR7, R0, P3, !PT ;  /* 0x0000000703007c10 */ /* 0x000fe40009ffe400 */
[----:B-1----:R-:W-:Y:S09]  /*1c6c0*/  BRA.DIV UR4, `(.L_x_4385) ;  /* 0x0000004604a47947 */ /* 0x002ff2000b800000 */
[----:B------:R-:W0:Y:S02]  /*1c6d0*/  S2R R5, SR_TID.X ;  /* 0x0000000000057919 */ /* 0x000e240000002100 */
[----:B0-----:R-:W-:Y:S02]  /*1c6e0*/  LOP3.LUT R6, R5, 0x7f, RZ, 0xc0, !PT ;  /* 0x0000007f05067812 */ /* 0x001fe400078ec0ff */
[----:B------:R-:W2:Y:S04]  /*1c6f0*/  LDL.LU R5, [R1+0x2c] ;  /* 0x00002c0001057983 */ /* 0x000ea80000300800 */
[----:B------:R-:W3:Y:S01]  /*1c700*/  LDL.LU R11, [R1+0xc] ;  /* 0x00000c00010b7983 */ /* 0x000ee20000300800 */
[----:B------:R-:W-:-:S03]  /*1c710*/  SHF.R.U32.HI R7, RZ, 0x2, R6 ;  /* 0x00000002ff077819 */ /* 0x000fc60000011606 */
[----:B------:R-:W-:Y:S01]  /*1c720*/  SHFL.IDX PT, R6, R0, RZ, 0x1c1f ;  /* 0x001c1fff00067589 */ /* 0x000fe200000e0000 */
[----:B--2---:R-:W-:-:S03]  /*1c730*/  IMAD R2, R5, R8, RZ ;  /* 0x0000000805027224 */ /* 0x004fc600078e02ff */
[----:B------:R-:W0:Y:S01]  /*1c740*/  SHFL.IDX PT, R5, R4, RZ, 0x1c1f ;  /* 0x001c1fff04057589 */ /* 0x000e2200000e0000 */
[----:B---3--:R-:W-:-:S05]  /*1c750*/  IMAD.IADD R3, R7, 0x1, R11 ;  /* 0x0000000107037824 */ /* 0x008fca00078e020b */
[----:B------:R-:W-:-:S13]  /*1c760*/  ISETP.GE.AND P4, PT, R3, R2, PT ;  /* 0x000000020300720c */ /* 0x000fda0003f86270 */
[----:B0-----:R-:W-:-:S05]  /*1c770*/  @!P4 IADD3 R5, P3, R10, R5, RZ ;  /* 0x000000050a05c210 */ /* 0x001fca0007f7e0ff */
[----:B------:R-:W-:-:S04]  /*1c780*/  @!P4 IMAD.X R6, RZ, RZ, R6, P3 ;  /* 0x000000ffff06c224 */ /* 0x000fc800018e0606 */
[----:B------:R-:W-:Y:S02]  /*1c790*/  @!P4 IMAD.MOV.U32 R7, RZ, RZ, R6 ;  /* 0x000000ffff07c224 */ /* 0x000fe400078e0006 */
[----:B------:R-:W-:Y:S02]  /*1c7a0*/  @!P4 IMAD.MOV.U32 R6, RZ, RZ, R5 ;  /* 0x000000ffff06c224 */ /* 0x000fe400078e0005 */
[----:B------:R-:W-:-:S03]  /*1c7b0*/  VIADD R5, R3, 0x20 ;  /* 0x0000002003057836 */ /* 0x000fc60000000000 */
[----:B------:R-:W-:Y:S01]  /*1c7c0*/  @!PT LDS RZ, [RZ] ;  /* 0x00000000fffff984 */ /* 0x000fe20000000800 */
[----:B-----5:R-:W-:Y:S02]  /*1c7d0*/  @!P4 LDGSTS.E.BYPASS.LTC128B.128 [R9+0x1e200], desc[UR52][R6.64], !P0 ;  /* 0x1e2000000609cfae */ /* 0x020fe4000c101d74 */
[----:B------:R-:W-:Y:S02]  /*1c7e0*/  ISETP.GE.AND P3, PT, R5, R2, PT ;  /* 0x000000020500720c */ /* 0x000fe40003f66270 */
[----:B------:R-:W-:Y:S04]  /*1c7f0*/  @!P4 LDGSTS.E.BYPASS.LTC128B.128 [R9+0x20200], desc[UR52][R6.64+0x40], !P1 ;  /* 0x202000400609cfae */ /* 0x000fe8000c901d74 */
[----:B------:R0:W-:Y:S04]  /*1c800*/  @!P4 LDGSTS.E.BYPASS.LTC128B.128 [R9+0x22200], desc[UR52][R6.64+0x80], !P2 ;  /* 0x222000800609cfae */ /* 0x0001e8000d101d74 */
[----:B------:R-:W-:Y:S04]  /*1c810*/  SHFL.IDX PT, R5, R0, 0x1, 0x1c1f ;  /* 0x003c1f0000057f89 */ /* 0x000fe800000e0000 */
        /* <DEDUP_REMOVED lines=10> */
[----:B------:R-:W-:Y:S04]  /*1c8c0*/  SHFL.IDX PT, R0, R0, 0x3, 0x1c1f ;  /* 0x007c1f0000007f89 */ /* 0x000fe800000e0000 */
[----:B0-----:R-:W0:Y:S04]  /*1c8d0*/  SHFL.IDX PT, R6, R4, 0x2, 0x1c1f ;  /* 0x005c1f0004067f89 */ /* 0x001e2800000e0000 */
[----:B------:R-:W1:Y:S01]  /*1c8e0*/  SHFL.IDX PT, R4, R4, 0x3, 0x1c1f ;  /* 0x007c1f0004047f89 */ /* 0x000e6200000e0000 */
[----:B0-----:R-:W-:-:S05]  /*1c8f0*/  @!P3 IADD3 R6, P4, R10, R6, RZ ;  /* 0x000000060a06b210 */ /* 0x001fca0007f9e0ff */
[----:B------:R-:W-:-:S04]  /*1c900*/  @!P3 IMAD.X R5, RZ, RZ, R5, P4 ;  /* 0x000000ffff05b224 */ /* 0x000fc800020e0605 */
[----:B------:R-:W-:-:S05]  /*1c910*/  @!P3 IMAD.MOV.U32 R7, RZ, RZ, R5 ;  /* 0x000000ffff07b224 */ /* 0x000fca00078e0005 */
[----:B------:R0:W-:Y:S04]  /*1c920*/  @!P3 LDGSTS.E.BYPASS.LTC128B.128 [R9+0x1f200], desc[UR52][R6.64], !P0 ;  /* 0x1f2000000609bfae */ /* 0x0001e8000c101d74 */
[----:B------:R0:W-:Y:S04]  /*1c930*/  @!P3 LDGSTS.E.BYPASS.LTC128B.128 [R9+0x21200], desc[UR52][R6.64+0x40], !P1 ;  /* 0x212000400609bfae */ /* 0x0001e8000c901d74 */
[----:B-1----:R0:W-:Y:S02]  /*1c940*/  @!P3 LDGSTS.E.BYPASS.LTC128B.128 [R9+0x23200], desc[UR52][R6.64+0x80], !P2 ;  /* 0x232000800609bfae */ /* 0x0021e4000d101d74 */
.L_x_4466:
        /* <DEDUP_REMOVED lines=10> */
[----:B------:R1:W-:Y:S04]  /*1c9f0*/  LDGSTS.E.BYPASS.LTC128B.128 [R9+0x21a00], desc[UR52][R2.64+0x40], !P1 ;  /* 0x21a0004002097fae */ /* 0x0003e8000c901d74 */
[----:B------:R1:W-:Y:S02]  /*1ca00*/  LDGSTS.E.BYPASS.LTC128B.128 [R9+0x23a00], desc[UR52][R2.64+0x80], !P2 ;  /* 0x23a0008002097fae */ /* 0x0003e4000d101d74 */
.L_x_4387:
[----:B------:R-:W-:Y:S05]  /*1ca10*/  BSYNC B0 ;  /* 0x0000000000007941 */ /* 0x000fea0003800000 */
.L_x_4386:
[----:B------:R-:W-:Y:S01]  /*1ca20*/  NOP ;  /* 0x0000000000007918 */ /* 0x000fe20000000000 */
[----:B------:R-:W-:-:S13]  /*1ca30*/  PLOP3.LUT P0, PT, PT, PT, PT, 0x80, 0x0 ;  /* 0x000000000000781c */ /* 0x000fda0003f0f070 */
.L_x_4388:
        /* <DEDUP_REMOVED lines=18> */
.L_x_4467:
[----:B------:R-:W-:Y:S05]  /*1cb60*/  BSYNC B0 ;  /* 0x0000000000007941 */ /* 0x000fea0003800000 */
.L_x_4389:
[----:B------:R-:W2:Y:S04]  /*1cb70*/  LDL.LU R2, [R1+0x24] ;  /* 0x0000240001027983 */ /* 0x000ea80000300800 */
[----:B------:R-:W3:Y:S01]  /*1cb80*/  LDL R3, [R1+0x18] ;  /* 0x0000180001037983 */ /* 0x000ee20000100800 */
[----:B--2---:R-:W-:-:S05]  /*1cb90*/  VIADD R2, R2, 0xfffffffe ;  /* 0xfffffffe02027836 */ /* 0x004fca0000000000 */
[----:B---3--:R-:W-:-:S13]  /*1cba0*/  ISETP.GE.AND P0, PT, R2, R3, PT ;  /* 0x000000030200720c */ /* 0x008fda0003f06270 */
[----:B------:R-:W-:Y:S05]  /*1cbb0*/  @!P0 BRA `(.L_x_4391) ;  /* 0x0000001800148947 */ /* 0x000fea0003800000 */
[----:B-1----:R1:W5:Y:S04]  /*1cbc0*/  LDL.LU R0, [R1+0x8] ;  /* 0x0000080001007983 */ /* 0x0023680000300800 */
[----:B------:R1:W5:Y:S02]  /*1cbd0*/  LDL.LU R8, [R1+0x10] ;  /* 0x0000100001087983 */ /* 0x0003640000300800 */
.L_x_4415:
[----:B-----5:R-:W-:Y:S01]  /*1cbe0*/  VIADD R4, R0, 0x1 ;  /* 0x0000000100047836 */ /* 0x020fe20000000000 */
[----:B------:R-:W-:Y:S01]  /*1cbf0*/  LOP3.LUT P1, RZ, R16, 0x1, RZ, 0xc0, !PT ;  /* 0x0000000110ff7812 */ /* 0x000fe2000782c0ff */
[----:B------:R-:W-:Y:S05]  /*1cc00*/  YIELD ;  /* 0x0000000000007946 */ /* 0x000fea0003800000 */
[----:B------:R-:W-:Y:S01]  /*1cc10*/  ISETP.NE.AND P0, PT, R4, 0x2, PT ;  /* 0x000000020400780c */ /* 0x000fe20003f05270 */
[----:B------:R-:W-:Y:S03]  /*1cc20*/  BSSY B0, `(.L_x_4392) ;  /* 0x00000a9000007945 */ /* 0x000fe60003800000 */
[----:B------:R-:W-:-:S02]  /*1cc30*/  SEL R3, RZ, 0x1, P0 ;  /* 0x00000001ff037807 */ /* 0x000fc40000000000 */
[----:B------:R-:W-:Y:S02]  /*1cc40*/  SEL R10, R4, RZ, P0 ;  /* 0x000000ff040a7207 */ /* 0x000fe40000000000 */
        /* <DEDUP_REMOVED lines=28> */
.L_x_4394:
        /* <DEDUP_REMOVED lines=8> */
.L_x_4468:
[----:B------:R-:W-:Y:S05]  /*1ce90*/  BSYNC B1 ;  /* 0x0000000000017941 */ /* 0x000fea0003800000 */
.L_x_4395:
        /* <DEDUP_REMOVED lines=9> */
.L_x_4398:
[----:B------:R-:W-:Y:S05]  /*1cf30*/  BSYNC B1 ;  /* 0x0000000000017941 */ /* 0x000fea0003800000 */
.L_x_4397:
        /* <DEDUP_REMOVED lines=13> */
.L_x_4399:
        /* <DEDUP_REMOVED lines=16> */
.L_x_4400:
        /* <DEDUP_REMOVED lines=16> */
.L_x_4401:
        /* <DEDUP_REMOVED lines=13> */
.L_x_4469:
[----:B------:R-:W-:Y:S05]  /*1d2e0*/  BSYNC B1 ;  /* 0x0000000000017941 */ /* 0x000fea0003800000 */
.L_x_4402:
        /* <DEDUP_REMOVED lines=11> */
.L_x_4405:
[----:B------:R-:W-:Y:S05]  /*1d3a0*/  BSYNC B1 ;  /* 0x0000000000017941 */ /* 0x000fea0003800000 */
.L_x_4404:
        /* <DEDUP_REMOVED lines=8> */
.L_x_4406:
        /* <DEDUP_REMOVED lines=15> */
.L_x_4407:
        /* <DEDUP_REMOVED lines=15> */
.L_x_4408:
        /* <DEDUP_REMOVED lines=10> */
.L_x_4393:
[----:B------:R-:W-:Y:S05]  /*1d6b0*/  BSYNC B0 ;  /* 0x0000000000007941 */ /* 0x000fea0003800000 */
.L_x_4392:
[----:B------:R-:W-:-:S06]  /*1d6c0*/  UISETP.NE.AND UP0, UPT, UR39, 0x3, UPT ;  /* 0x000000032700788c */ /* 0x000fcc000bf05270 */
[----:B------:R-:W-:-:S13]  /*1d6d0*/  PLOP3.LUT P0, PT, PT, PT, UP0, 0x80, 0x0 ;  /* 0x000000000000781c */ /* 0x000fda0003f0f008 */
[----:B------:R-:W-:Y:S05]  /*1d6e0*/  @!P0 BRA `(.L_x_4409) ;  /* 0x0000000000048947 */ /* 0x000fea0003800000 */
[----:B------:R-:W-:Y:S01]  /*1d6f0*/  BPT.TRAP 0x1 ;  /* 0x000000040000795c */ /* 0x000fe20000300000 */
.L_x_4409:
[----:B------:R-:W-:Y:S01]  /*1d700*/  IMAD.U32 R3, RZ, RZ, UR41 ;  /* 0x00000029ff037e24 */ /* 0x000fe2000f8e00ff */
[----:B------:R-:W-:Y:S01]  /*1d710*/  LOP3.LUT R4, R8, 0x1, RZ, 0x3c, !PT ;  /* 0x0000000108047812 */ /* 0x000fe200078e3cff */
[----:B------:R-:W-:Y:S03]  /*1d720*/  BSSY B0, `(.L_x_4410) ;  /* 0x0000006000007945 */ /* 0x000fe60003800000 */
[----:B------:R-:W-:Y:S01]  /*1d730*/  ISETP.NE.AND P1, PT, R3, 0x3, PT ;  /* 0x000000030300780c */ /* 0x000fe20003f25270 */
[----:B------:R-:W-:Y:S01]  /*1d740*/  IMAD R3, R0, 0x8, R18 ;  /* 0x0000000800037824 */ /* 0x000fe200078e0212 */
[----:B------:R-:W-:-:S04]  /*1d750*/  SHF.L.U32 R4, R4, 0x1f, RZ ;  /* 0x0000001f04047819 */ /* 0x000fc800000006ff */
[----:B------:R-:W2:Y:S02]  /*1d760*/  SYNCS.PHASECHK.TRANS64.TRYWAIT P0, [R3+URZ+0x33470], R4 ;  /* 0x03347004030075a7 */ /* 0x000ea4000800017f */
[----:B--2---:R-:W-:Y:S05]  /*1d770*/  @!P0 BRA `(.L_x_4411) ;  /* 0x0000003c00188947 */ /* 0x004fea0003800000 */
.L_x_4470:
[----:B------:R-:W-:Y:S05]  /*1d780*/  BSYNC B0 ;  /* 0x0000000000007941 */ /* 0x000fea0003800000 */
.L_x_4410:
[----:B------:R-:W-:Y:S05]  /*1d790*/  @!P1 BRA `(.L_x_4412) ;  /* 0x0000000000049947 */ /* 0x000fea0003800000 */
[----:B------:R-:W-:Y:S01]  /*1d7a0*/  BPT.TRAP 0x1 ;  /* 0x000000040000795c */ /* 0x000fe20000300000 */
.L_x_4412:
[----:B--2---:R-:W-:Y:S01]  /*1d7b0*/  SHF.L.U32 R4, R8, 0x1f, RZ ;  /* 0x0000001f08047819 */ /* 0x004fe200000006ff */
[----:B------:R-:W-:-:S03]  /*1d7c0*/  IMAD R0, R0, 0x7800, RZ ;  /* 0x0000780000007824 */ /* 0x000fc600078e02ff */
[----:B------:R-:W2:Y:S02]  /*1d7d0*/  SYNCS.PHASECHK.TRANS64.TRYWAIT P0, [R3+URZ+0x33460], R4 ;  /* 0x03346004030075a7 */ /* 0x000ea4000800017f */
[----:B--2---:R-:W-:Y:S05]  /*1d7e0*/  @!P0 BRA `(.L_x_4413) ;  /* 0x0000003c00108947 */ /* 0x004fea0003800000 */
.L_x_4471:
[----:B------:R2:W-:Y:S04]  /*1d7f0*/  STL [R1+0x3c], R3 ;  /* 0x00003c0301007387 */ /* 0x0005e80000100800 */
[----:B--2---:R-:W2:Y:S04]  /*1d800*/  LDL R3, [R1+0x4] ;  /* 0x0000040001037983 */ /* 0x004ea80000100800 */
[----:B------:R3:W-:Y:S04]  /*1d810*/  STL [R1+0x38], R2 ;  /* 0x0000380201007387 */ /* 0x0007e80000100800 */
[----:B---3--:R-:W3:Y:S01]  /*1d820*/  LDL R2, [R1] ;  /* 0x0000000001027983 */ /* 0x008ee20000100800 */
[----:B------:R-:W-:Y:S05]  /*1d830*/  WARPSYNC.ALL ;  /* 0x0000000000007948 */ /* 0x000fea0003800000 */
[----:B------:R-:W-:-:S02]  /*1d840*/  VIADD R14, R0, 0x2800 ;  /* 0x00002800000e7836 */ /* 0x000fc40000000000 */
[C---:B------:R-:W-:Y:S02]  /*1d850*/  VIADD R12, R0.reuse, 0x800 ;  /* 0x00000800000c7836 */ /* 0x040fe40000000000 */
[C---:B------:R-:W-:Y:S02]  /*1d860*/  VIADD R13, R0.reuse, 0x5000 ;  /* 0x00005000000d7836 */ /* 0x040fe40000000000 */
[C---:B------:R-:W-:Y:S02]  /*1d870*/  VIADD R15, R0.reuse, 0x1800 ;  /* 0x00001800000f7836 */ /* 0x040fe40000000000 */
[C---:B------:R-:W-:Y:S02]  /*1d880*/  VIADD R21, R0.reuse, 0x2000 ;  /* 0x0000200000157836 */ /* 0x040fe40000000000 */
[C---:B------:R-:W-:Y:S01]  /*1d890*/  VIADD R20, R0.reuse, 0x5800 ;  /* 0x0000580000147836 */ /* 0x040fe20000000000 */
[----:B--2---:R-:W-:-:S05]  /*1d8a0*/  LOP3.LUT R4, R0, R3, RZ, 0xfc, !PT ;  /* 0x0000000300047212 */ /* 0x004fca00078efcff */
[----:B------:R-:W-:-:S06]  /*1d8b0*/  IMAD.IADD R4, R18, 0x1, R4 ;  /* 0x0000000112047824 */ /* 0x000fcc00078e0204 */
[----:B------:R-:W2:Y:S02]  /*1d8c0*/  LDSM.16.MT88.4 R4, [R4+0xf200] ;  /* 0x00f200000404783b */ /* 0x000ea40000004200 */
[C-C-:B--2---:R-:W-:Y:S02]  /*1d8d0*/  PRMT R8, R4.reuse, 0x6420, R5.reuse ;  /* 0x0000642004087816 */ /* 0x144fe40000000005 */
[----:B0-----:R-:W-:Y:S02]  /*1d8e0*/  PRMT R9, R4, 0x7531, R5 ;  /* 0x0000753104097816 */ /* 0x001fe40000000005 */
[----:B---3--:R-:W-:Y:S02]  /*1d8f0*/  LOP3.LUT R4, R0, R2, RZ, 0xfc, !PT ;  /* 0x0000000200047212 */ /* 0x008fe400078efcff */
[C-C-:B------:R-:W-:Y:S02]  /*1d900*/  PRMT R10, R6.reuse, 0x6420, R7.reuse ;  /* 0x00006420060a7816 */ /* 0x140fe40000000007 */
[----:B------:R-:W-:Y:S01]  /*1d910*/  PRMT R11, R6, 0x7531, R7 ;  /* 0x00007531060b7816 */ /* 0x000fe20000000007 */
[----:B------:R-:W-:-:S05]  /*1d920*/  IMAD.IADD R4, R19, 0x1, R4 ;  /* 0x0000000113047824 */ /* 0x000fca00078e0204 */
[----:B------:R0:W-:Y:S02]  /*1d930*/  STSM.16.M88.4 [R4], R8 ;  /* 0x0000000804007844 */ /* 0x0001e40000000200 */
        /* <DEDUP_REMOVED lines=8> */
[----:B------:R-:W-:Y:S01]  /*1d9c0*/  IMAD.IADD R4, R19, 0x1, R4 ;  /* 0x0000000113047824 */ /* 0x000fe200078e0204 */
[----:B------:R-:W-:-:S04]  /*1d9d0*/  LOP3.LUT R12, R12, R3, RZ, 0xfc, !PT ;  /* 0x000000030c0c7212 */ /* 0x000fc800078efcff */
[----:B------:R0:W-:Y:S02]  /*1d9e0*/  STSM.16.M88.4 [R4], R8 ;  /* 0x0000000804007844 */ /* 0x0001e40000000200 */
[----:B0-----:R-:W-:Y:S01]  /*1d9f0*/  LOP3.LUT R4, R13, R3, RZ, 0xfc, !PT ;  /* 0x000000030d047212 */ /* 0x001fe200078efcff */
[----:B------:R-:W-:-:S04]  /*1da00*/  VIADD R13, R0, 0x1000 ;  /* 0x00001000000d7836 */ /* 0x000fc80000000000 */
        /* <DEDUP_REMOVED lines=10> */
[----:B0-----:R-:W-:Y:S02]  /*1dab0*/  IMAD.IADD R4, R18, 0x1, R12 ;  /* 0x0000000112047824 */ /* 0x001fe400078e020c */
[----:B------:R-:W-:-:S04]  /*1dac0*/  VIADD R12, R0, 0x3000 ;  /* 0x00003000000c7836 */ /* 0x000fc80000000000 */
        /* <DEDUP_REMOVED lines=25> */
[----:B------:R-:W-:Y:S01]  /*1dc60*/  LOP3.LUT R4, R14, R2, RZ, 0xfc, !PT ;  /* 0x000000020e047212 */ /* 0x000fe200078efcff */
[----:B------:R-:W-:Y:S01]  /*1dc70*/  VIADD R14, R0, 0x6000 ;  /* 0x00006000000e7836 */ /* 0x000fe20000000000 */
[C-C-:B------:R-:W-:Y:S02]  /*1dc80*/  PRMT R10, R6.reuse, 0x6420, R7.reuse ;  /* 0x00006420060a7816 */ /* 0x140fe40000000007 */
[----:B------:R-:W-:Y:S01]  /*1dc90*/  PRMT R11, R6, 0x7531, R7 ;  /* 0x00007531060b7816 */ /* 0x000fe20000000007 */
[----:B------:R-:W-:-:S05]  /*1dca0*/  IMAD.IADD R4, R19, 0x1, R4 ;  /* 0x0000000113047824 */ /* 0x000fca00078e0204 */
[----:B------:R0:W-:Y:S02]  /*1dcb0*/  STSM.16.M88.4 [R4], R8 ;  /* 0x0000000804007844 */ /* 0x0001e40000000200 */
[----:B0-----:R-:W-:Y:S02]  /*1dcc0*/  IMAD.IADD R4, R18, 0x1, R13 ;  /* 0x0000000112047824 */ /* 0x001fe400078e020d */
[----:B------:R-:W-:-:S04]  /*1dcd0*/  VIADD R13, R0, 0x4800 ;  /* 0x00004800000d7836 */ /* 0x000fc80000000000 */
        /* <DEDUP_REMOVED lines=9> */
[----:B0-----:R-:W-:-:S05]  /*1dd70*/  VIADD R10, R0, 0x3800 ;  /* 0x00003800000a7836 */ /* 0x001fca0000000000 */
[----:B------:R-:W-:-:S05]  /*1dd80*/  LOP3.LUT R4, R10, R3, RZ, 0xfc, !PT ;  /* 0x000000030a047212 */ /* 0x000fca00078efcff */
        /* <DEDUP_REMOVED lines=32> */
[C---:B------:R-:W-:Y:S02]  /*1df90*/  VIADD R12, R0.reuse, 0x6800 ;  /* 0x00006800000c7836 */ /* 0x040fe40000000000 */
[----:B------:R-:W-:Y:S02]  /*1dfa0*/  VIADD R0, R0, 0x7000 ;  /* 0x0000700000007836 */ /* 0x000fe40000000000 */
[----:B------:R-:W0:Y:S02]  /*1dfb0*/  LDSM.16.MT88.4 R4, [R4+0xf200] ;  /* 0x00f200000404783b */ /* 0x000e240000004200 */
        /* <DEDUP_REMOVED lines=32> */
[C---:B------:R-:W-:Y:S02]  /*1e1c0*/  LOP3.LUT R4, R0.reuse, R3, RZ, 0xfc, !PT ;  /* 0x0000000300047212 */ /* 0x040fe400078efcff */
        /* <DEDUP_REMOVED lines=22> */
.L_x_4414:
[----:B0-----:R-:W0:Y:S01]  /*1e330*/  S2R R0, SR_TID.X ;  /* 0x0000000000007919 */ /* 0x001e220000002100 */
[----:B--2--5:R2:W-:Y:S01]  /*1e340*/  SYNCS.ARRIVE.TRANS64.A1T0 RZ, [R3+URZ+0x33450], RZ ;  /* 0x033450ff03ff79a7 */ /* 0x0245e2000810003f */
[----:B------:R3:W5:Y:S01]  /*1e350*/  LDL R8, [R1+0x10] ;  /* 0x0000100001087983 */ /* 0x0007620000100800 */
[----:B0-----:R-:W-:-:S03]  /*1e360*/  LOP3.LUT R4, R0, 0x7f, RZ, 0xc0, !PT ;  /* 0x0000007f00047812 */ /* 0x001fc600078ec0ff */
[----:B------:R-:W4:Y:S01]  /*1e370*/  LDL R0, [R1+0x18] ;  /* 0x0000180001007983 */ /* 0x000f220000100800 */
[----:B------:R-:W-:Y:S01]  /*1e380*/  BAR.SYNC.DEFER_BLOCKING 0x2, 0x80 ;  /* 0x0082000000007b1d */ /* 0x000fe20000010000 */
[----:B------:R-:W-:-:S13]  /*1e390*/  ISETP.NE.AND P0, PT, R4, RZ, PT ;  /* 0x000000ff0400720c */ /* 0x000fda0003f05270 */
[----:B--2---:R-:W-:-:S05]  /*1e3a0*/  @!P0 VIADD R3, R3, 0x33480 ;  /* 0x0003348003038836 */ /* 0x004fca0000000000 */
[----:B------:R-:W-:-:S04]  /*1e3b0*/  @!P0 PRMT R3, RZ, 0x654, R3 ;  /* 0x00000654ff038816 */ /* 0x000fc80000000003 */
[----:B------:R3:W-:Y:S01]  /*1e3c0*/  @!P0 SYNCS.ARRIVE.TRANS64.RED.A1T0 RZ, [R3+URZ], RZ ;  /* 0x000000ff03ff89a7 */ /* 0x0007e2000810043f */
[C---:B----4-:R-:W-:Y:S01]  /*1e3d0*/  ISETP.GT.AND P0, PT, R2.reuse, R0, PT ;  /* 0x000000000200720c */ /* 0x050fe20003f04270 */
[----:B------:R-:W-:Y:S01]  /*1e3e0*/  VIADD R2, R2, 0xffffffff ;  /* 0xffffffff02027836 */ /* 0x000fe20000000000 */
[----:B------:R3:W5:Y:S11]  /*1e3f0*/  LDL R0, [R1+0x8] ;  /* 0x0000080001007983 */ /* 0x0007760000100800 */
[----:B---3--:R-:W-:Y:S05]  /*1e400*/  @P0 BRA `(.L_x_4415) ;  /* 0xffffffe400f40947 */ /* 0x008fea000383ffff */
.L_x_4391:
[----:B------:R-:W2:Y:S01]  /*1e410*/  S2R R3, SR_TID.X ;  /* 0x0000000000037919 */ /* 0x000ea20000002100 */
[----:B------:R-:W-:Y:S01]  /*1e420*/  BSSY B0, `(.L_x_4416) ;  /* 0x0000011000007945 */ /* 0x000fe20003800000 */
[----:B--2---:R-:W-:-:S04]  /*1e430*/  LOP3.LUT R3, R3, 0x7f, RZ, 0xc0, !PT ;  /* 0x0000007f03037812 */ /* 0x004fc800078ec0ff */
[----:B------:R-:W-:-:S13]  /*1e440*/  ISETP.NE.AND P0, PT, R3, RZ, PT ;  /* 0x000000ff0300720c */ /* 0x000fda0003f05270 */
[----:B------:R-:W-:Y:S05]  /*1e450*/  @P0 BRA `(.L_x_4417) ;  /* 0x0000000000340947 */ /* 0x000fea0003800000 */
[----:B------:R-:W2:Y:S01]  /*1e460*/  S2R R3, SR_LANEID ;  /* 0x0000000000037919 */ /* 0x000ea20000000000 */
[----:B------:R-:W-:Y:S02]  /*1e470*/  VOTEU.ANY UR4, UPT, PT ;  /* 0x0000000000047886 */ /* 0x000fe400038e0100 */
[----:B-1---5:R-:W2:Y:S08]  /*1e480*/  FLO.U32 R0, UR4 ;  /* 0x0000000400007d00 */ /* 0x022eb000080e0000 */
[----:B------:R-:W1:Y:S01]  /*1e490*/  POPC R5, UR4 ;  /* 0x0000000400057d09 */ /* 0x000e620008000000 */
[----:B--2---:R-:W-:-:S02]  /*1e4a0*/  ISETP.EQ.U32.AND P1, PT, R0, R3, PT ;  /* 0x000000030000720c */ /* 0x004fc40003f22070 */
[----:B------:R-:W1:Y:S11]  /*1e4b0*/  LDC.64 R2, c[0x0][0xc60] ;  /* 0x00031800ff027b82 */ /* 0x000e760000000a00 */
[----:B-1----:R-:W2:Y:S01]  /*1e4c0*/  @P1 ATOMG.E.ADD.STRONG.GPU PT, R3, desc[UR52][R2.64], R5 ;  /* 0x00000005020319a8 */ /* 0x002ea200081ee1f4 */
[----:B------:R-:W1:Y:S02]  /*1e4d0*/  S2R R4, SR_LTMASK ;  /* 0x0000000000047919 */ /* 0x000e640000003900 */
[----:B-1----:R-:W-:-:S04]  /*1e4e0*/  LOP3.LUT R4, R4, UR4, RZ, 0xc0, !PT ;  /* 0x0000000404047c12 */ /* 0x002fc8000f8ec0ff */
[----:B0-----:R-:W0:Y:S01]  /*1e4f0*/  POPC R7, R4 ;  /* 0x0000000400077309 */ /* 0x001e220000000000 */
[----:B--2---:R-:W0:Y:S02]  /*1e500*/  SHFL.IDX PT, R0, R3, R0, 0x1f ;  /* 0x00001f0003007589 */ /* 0x004e2400000e0000 */
[----:B0-----:R-:W-:-:S05]  /*1e510*/  IADD3 R0, R0, UR40, R7 ;  /* 0x0000002800007c10 */ /* 0x001fca000fffe007 */
[----:B------:R2:W-:Y:S02]  /*1e520*/  STL [R1+0x20], R0 ;  /* 0x0000200001007387 */ /* 0x0005e40000100800 */
.L_x_4417:
[----:B------:R-:W-:Y:S05]  /*1e530*/  BSYNC B0 ;  /* 0x0000000000007941 */ /* 0x000fea0003800000 */
.L_x_4416:
[----:B------:R-:W-:-:S06]  /*1e540*/  UISETP.NE.AND UP0, UPT, UR39, 0x3, UPT ;  /* 0x000000032700788c */ /* 0x000fcc000bf05270 */
[----:B------:R-:W-:-:S13]  /*1e550*/  PLOP3.LUT P1, PT, PT, PT, UP0, 0x80, 0x0 ;  /* 0x000000000000781c */ /* 0x000fda0003f2f008 */
[----:B------:R-:W-:Y:S05]  /*1e560*/  @!P1 BRA `(.L_x_4418) ;  /* 0x0000000000049947 */ /* 0x000fea0003800000 */
[----:B------:R-:W-:Y:S01]  /*1e570*/  BPT.TRAP 0x1 ;  /* 0x000000040000795c */ /* 0x000fe20000300000 */
.L_x_4418:
[----:B------:R-:W3:Y:S04]  /*1e580*/  LDL R3, [R1+0x10] ;  /* 0x0000100001037983 */ /* 0x000ee80000100800 */
[----:B------:R-:W4:Y:S01]  /*1e590*/  LDL R2, [R1+0x8] ;  /* 0x0000080001027983 */ /* 0x000f220000100800 */
[----:B-12--5:R-:W-:Y:S01]  /*1e5a0*/  IMAD.U32 R0, RZ, RZ, UR41 ;  /* 0x00000029ff007e24 */ /* 0x026fe2000f8e00ff */
[----:B------:R-:W-:Y:S04]  /*1e5b0*/  BSSY B0, `(.L_x_4419) ;  /* 0x0000007000007945 */ /* 0x000fe80003800000 */
[----:B------:R-:W-:-:S02]  /*1e5c0*/  ISETP.NE.AND P2, PT, R0, 0x3, PT ;  /* 0x000000030000780c */ /* 0x000fc40003f45270 */
[----:B---3--:R-:W-:-:S04]  /*1e5d0*/  LOP3.LUT R3, R3, 0x1, RZ, 0x3c, !PT ;  /* 0x0000000103037812 */ /* 0x008fc800078e3cff */
[----:B------:R-:W-:Y:S01]  /*1e5e0*/  SHF.L.U32 R3, R3, 0x1f, RZ ;  /* 0x0000001f03037819 */ /* 0x000fe200000006ff */
[----:B----4-:R-:W-:-:S04]  /*1e5f0*/  IMAD R0, R2, 0x8, R18 ;  /* 0x0000000802007824 */ /* 0x010fc800078e0212 */
[----:B------:R-:W1:Y:S02]  /*1e600*/  SYNCS.PHASECHK.TRANS64.TRYWAIT P1, [R0+URZ+0x33470], R3 ;  /* 0x03347003000075a7 */ /* 0x000e64000802017f */
[----:B-1----:R-:W-:Y:S05]  /*1e610*/  @!P1 BRA `(.L_x_4420) ;  /* 0x0000002c00989947 */ /* 0x002fea0003800000 */
.L_x_4472:
[----:B------:R-:W-:Y:S05]  /*1e620*/  BSYNC B0 ;  /* 0x0000000000007941 */ /* 0x000fea0003800000 */
.L_x_4419:
[----:B------:R-:W-:Y:S05]  /*1e630*/  @!P2 BRA `(.L_x_4421) ;  /* 0x000000000004a947 */ /* 0x000fea0003800000 */
[----:B------:R-:W-:Y:S01]  /*1e640*/  BPT.TRAP 0x1 ;  /* 0x000000040000795c */ /* 0x000fe20000300000 */
.L_x_4421:
[----:B------:R-:W1:Y:S02]  /*1e650*/  LDL R2, [R1+0x10] ;  /* 0x0000100001027983 */ /* 0x000e640000100800 */
[----:B-1----:R-:W-:-:S04]  /*1e660*/  SHF.L.U32 R3, R2, 0x1f, RZ ;  /* 0x0000001f02037819 */ /* 0x002fc800000006ff */
[----:B------:R-:W1:Y:S02]  /*1e670*/  SYNCS.PHASECHK.TRANS64.TRYWAIT P1, [R0+URZ+0x33460], R3 ;  /* 0x03346003000075a7 */ /* 0x000e64000802017f */
[----:B-1----:R-:W-:Y:S05]  /*1e680*/  @!P1 BRA `(.L_x_4422) ;  /* 0x0000002c00909947 */ /* 0x002fea0003800000 */
.L_x_4473:
[----:B------:R-:W2:Y:S04]  /*1e690*/  LDL R2, [R1+0x8] ;  /* 0x0000080001027983 */ /* 0x000ea80000100800 */
[----:B------:R-:W1:Y:S04]  /*1e6a0*/  LDL R15, [R1+0x4] ;  /* 0x00000400010f7983 */ /* 0x000e680000100800 */
[----:B------:R-:W3:Y:S01]  /*1e6b0*/  LDL R17, [R1] ;  /* 0x0000000001117983 */ /* 0x000ee20000100800 */
[----:B------:R-:W-:Y:S05]  /*1e6c0*/  WARPSYNC.ALL ;  /* 0x0000000000007948 */ /* 0x000fea0003800000 */
[----:B--2---:R-:W-:-:S05]  /*1e6d0*/  IMAD R2, R2, 0x7800, RZ ;  /* 0x0000780002027824 */ /* 0x004fca00078e02ff */
[----:B-1----:R-:W-:-:S05]  /*1e6e0*/  LOP3.LUT R3, R2, R15, RZ, 0xfc, !PT ;  /* 0x0000000f02037212 */ /* 0x002fca00078efcff */
[----:B------:R-:W-:-:S06]  /*1e6f0*/  IMAD.IADD R4, R18, 0x1, R3 ;  /* 0x0000000112047824 */ /* 0x000fcc00078e0203 */
[----:B0-----:R-:W0:Y:S01]  /*1e700*/  LDSM.16.MT88.4 R4, [R4+0xf200] ;  /* 0x00f200000404783b */ /* 0x001e220000004200 */
[C---:B---3--:R-:W-:Y:S01]  /*1e710*/  LOP3.LUT R3, R2.reuse, R17, RZ, 0xfc, !PT ;  /* 0x0000001102037212 */ /* 0x048fe200078efcff */
[----:B------:R-:W-:-:S04]  /*1e720*/  VIADD R13, R2, 0x2800 ;  /* 0x00002800020d7836 */ /* 0x000fc80000000000 */
[----:B------:R-:W-:Y:S01]  /*1e730*/  IMAD.IADD R3, R19, 0x1, R3 ;  /* 0x0000000113037824 */ /* 0x000fe200078e0203 */
        /* <DEDUP_REMOVED lines=8> */
[C---:B0-----:R-:W-:Y:S02]  /*1e7c0*/  VIADD R3, R2.reuse, 0x800 ;  /* 0x0000080002037836 */ /* 0x041fe40000000000 */
[----:B------:R-:W-:Y:S01]  /*1e7d0*/  VIADD R20, R2, 0x5000 ;  /* 0x0000500002147836 */ /* 0x000fe20000000000 */
[C-C-:B-1----:R-:W-:Y:S02]  /*1e7e0*/  PRMT R8, R4.reuse, 0x6420, R5.reuse ;  /* 0x0000642004087816 */ /* 0x142fe40000000005 */
[----:B------:R-:W-:Y:S02]  /*1e7f0*/  PRMT R9, R4, 0x7531, R5 ;  /* 0x0000753104097816 */ /* 0x000fe40000000005 */
[----:B------:R-:W-:Y:S02]  /*1e800*/  LOP3.LUT R4, R3, R17, RZ, 0xfc, !PT ;  /* 0x0000001103047212 */ /* 0x000fe400078efcff */
[----:B------:R-:W-:-:S02]  /*1e810*/  PRMT R10, R6, 0x6420, R7 ;  /* 0x00006420060a7816 */ /* 0x000fc40000000007 */
[----:B------:R-:W-:Y:S01]  /*1e820*/  PRMT R11, R6, 0x7531, R7 ;  /* 0x00007531060b7816 */ /* 0x000fe20000000007 */
[----:B------:R-:W-:-:S05]  /*1e830*/  IMAD.IADD R4, R19, 0x1, R4 ;  /* 0x0000000113047824 */ /* 0x000fca00078e0204 */
[----:B------:R0:W-:Y:S02]  /*1e840*/  STSM.16.M88.4 [R4], R8 ;  /* 0x0000000804007844 */ /* 0x0001e40000000200 */
[----:B0-----:R-:W-:-:S05]  /*1e850*/  LOP3.LUT R4, R20, R15, RZ, 0xfc, !PT ;  /* 0x0000000f14047212 */ /* 0x001fca00078efcff */
[----:B------:R-:W-:-:S06]  /*1e860*/  IMAD.IADD R4, R18, 0x1, R4 ;  /* 0x0000000112047824 */ /* 0x000fcc00078e0204 */
[----:B------:R-:W0:Y:S01]  /*1e870*/  LDSM.16.MT88.4 R4, [R4+0xf200] ;  /* 0x00f200000404783b */ /* 0x000e220000004200 */
[----:B------:R-:W-:Y:S01]  /*1e880*/  VIADD R12, R2, 0x1000 ;  /* 0x00001000020c7836 */ /* 0x000fe20000000000 */
[----:B------:R-:W-:-:S05]  /*1e890*/  LOP3.LUT R3, R3, R15, RZ, 0xfc, !PT ;  /* 0x0000000f03037212 */ /* 0x000fca00078efcff */
[----:B------:R-:W-:Y:S01]  /*1e8a0*/  IMAD.IADD R3, R18, 0x1, R3 ;  /* 0x0000000112037824 */ /* 0x000fe200078e0203 */
[C-C-:B0-----:R-:W-:Y:S02]  /*1e8b0*/  PRMT R8, R4.reuse, 0x6420, R5.reuse ;  /* 0x0000642004087816 */ /* 0x141fe40000000005 */
[----:B------:R-:W-:Y:S02]  /*1e8c0*/  PRMT R9, R4, 0x7531, R5 ;  /* 0x0000753104097816 */ /* 0x000fe40000000005 */
[----:B------:R-:W-:Y:S02]  /*1e8d0*/  LOP3.LUT R4, R12, R17, RZ, 0xfc, !PT ;  /* 0x000000110c047212 */ /* 0x000fe400078efcff */
[C-C-:B------:R-:W-:Y:S02]  /*1e8e0*/  PRMT R10, R6.reuse, 0x6420, R7.reuse ;  /* 0x00006420060a7816 */ /* 0x140fe40000000007 */
[----:B------:R-:W-:Y:S01]  /*1e8f0*/  PRMT R11, R6, 0x7531, R7 ;  /* 0x00007531060b7816 */ /* 0x000fe20000000007 */
[----:B------:R-:W-:-:S05]  /*1e900*/  IMAD.IADD R4, R19, 0x1, R4 ;  /* 0x0000000113047824 */ /* 0x000fca00078e0204 */
[----:B------:R-:W-:Y:S04]  /*1e910*/  STSM.16.M88.4 [R4], R8 ;  /* 0x0000000804007844 */ /* 0x000fe80000000200 */
[----:B------:R0:W1:Y:S01]  /*1e920*/  LDSM.16.MT88.4 R4, [R3+0xf200] ;  /* 0x00f200000304783b */ /* 0x0000620000004200 */
[----:B------:R-:W-:-:S05]  /*1e930*/  VIADD R14, R2, 0x1800 ;  /* 0x00001800020e7836 */ /* 0x000fca0000000000 */
        /* <DEDUP_REMOVED lines=8> */
[----:B------:R-:W-:-:S05]  /*1e9c0*/  LOP3.LUT R4, R3, R15, RZ, 0xfc, !PT ;  /* 0x0000000f03047212 */ /* 0x000fca00078efcff */
[----:B------:R-:W-:-:S06]  /*1e9d0*/  IMAD.IADD R4, R18, 0x1, R4 ;  /* 0x0000000112047824 */ /* 0x000fcc00078e0204 */
[----:B------:R-:W0:Y:S02]  /*1e9e0*/  LDSM.16.MT88.4 R4, [R4+0xf200] ;  /* 0x00f200000404783b */ /* 0x000e240000004200 */
[C-C-:B0-----:R-:W-:Y:S02]  /*1e9f0*/  PRMT R8, R4.reuse, 0x6420, R5.reuse ;  /* 0x0000642004087816 */ /* 0x141fe40000000005 */
[----:B------:R-:W-:Y:S01]  /*1ea00*/  PRMT R9, R4, 0x7531, R5 ;  /* 0x0000753104097816 */ /* 0x000fe20000000005 */
[----:B------:R-:W-:Y:S02]  /*1ea10*/  IMAD.MOV.U32 R5, RZ, RZ, R17 ;  /* 0x000000ffff057224 */ /* 0x000fe400078e0011 */
[----:B------:R-:W-:-:S05]  /*1ea20*/  VIADD R17, R2, 0x2000 ;  /* 0x0000200002117836 */ /* 0x000fca0000000000 */
        /* <DEDUP_REMOVED lines=8> */
[----:B------:R-:W-:Y:S02]  /*1eab0*/  IMAD.IADD R4, R18, 0x1, R4 ;  /* 0x0000000112047824 */ /* 0x000fe400078e0204 */
[----:B------:R-:W-:-:S04]  /*1eac0*/  IMAD.MOV.U32 R10, RZ, RZ, R5 ;  /* 0x000000ffff0a7224 */ /* 0x000fc800078e0005 */
[----:B------:R-:W0:Y:S02]  /*1ead0*/  LDSM.16.MT88.4 R4, [R4+0xf200] ;  /* 0x00f200000404783b */ /* 0x000e240000004200 */
[C-C-:B0-----:R-:W-:Y:S02]  /*1eae0*/  PRMT R8, R4.reuse, 0x6420, R5.reuse ;  /* 0x0000642004087816 */ /* 0x141fe40000000005 */
[----:B------:R-:W-:Y:S01]  /*1eaf0*/  PRMT R9, R4, 0x7531, R5 ;  /* 0x0000753104097816 */ /* 0x000fe20000000005 */
[----:B------:R-:W-:Y:S02]  /*1eb00*/  IMAD.MOV.U32 R4, RZ, RZ, R10 ;  /* 0x000000ffff047224 */ /* 0x000fe400078e000a */
[----:B------:R-:W-:-:S03]  /*1eb10*/  IMAD.MOV.U32 R5, RZ, RZ, R11 ;  /* 0x000000ffff057224 */ /* 0x000fc600078e000b */
[----:B------:R-:W-:Y:S02]  /*1eb20*/  LOP3.LUT R13, R13, R4, RZ, 0xfc, !PT ;  /* 0x000000040d0d7212 */ /* 0x000fe400078efcff */
[C-C-:B------:R-:W-:Y:S02]  /*1eb30*/  PRMT R10, R6.reuse, 0x6420, R7.reuse ;  /* 0x00006420060a7816 */ /* 0x140fe40000000007 */
[----:B------:R-:W-:Y:S01]  /*1eb40*/  PRMT R11, R6, 0x7531, R7 ;  /* 0x00007531060b7816 */ /* 0x000fe20000000007 */
[----:B------:R-:W-:Y:S01]  /*1eb50*/  IMAD.IADD R13, R19, 0x1, R13 ;  /* 0x00000001130d7824 */ /* 0x000fe200078e020d */
[----:B------:R-:W-:-:S04]  /*1eb60*/  LOP3.LUT R12, R12, R5, RZ, 0xfc, !PT ;  /* 0x000000050c0c7212 */ /* 0x000fc800078efcff */
[----:B------:R0:W-:Y:S02]  /*1eb70*/  STSM.16.M88.4 [R13], R8 ;  /* 0x000000080d007844 */ /* 0x0001e40000000200 */
[----:B0-----:R-:W-:Y:S02]  /*1eb80*/  IMAD.MOV.U32 R13, RZ, RZ, R4 ;  /* 0x000000ffff0d7224 */ /* 0x001fe400078e0004 */
[----:B------:R-:W-:Y:S02]  /*1eb90*/  IMAD.IADD R4, R18, 0x1, R12 ;  /* 0x0000000112047824 */ /* 0x000fe400078e020c */
[----:B------:R-:W-:-:S04]  /*1eba0*/  IMAD.MOV.U32 R12, RZ, RZ, R5 ;  /* 0x000000ffff0c7224 */ /* 0x000fc800078e0005 */
[----:B------:R-:W0:Y:S01]  /*1ebb0*/  LDSM.16.MT88.4 R4, [R4+0xf200] ;  /* 0x00f200000404783b */ /* 0x000e220000004200 */
[----:B------:R-:W-:-:S05]  /*1ebc0*/  LOP3.LUT R3, R3, R13, RZ, 0xfc, !PT ;  /* 0x0000000d03037212 */ /* 0x000fca00078efcff */
[----:B------:R-:W-:Y:S01]  /*1ebd0*/  IMAD.IADD R3, R19, 0x1, R3 ;  /* 0x0000000113037824 */ /* 0x000fe200078e0203 */
[C-C-:B0-----:R-:W-:Y:S02]  /*1ebe0*/  PRMT R8, R4.reuse, 0x6420, R5.reuse ;  /* 0x0000642004087816 */ /* 0x141fe40000000005 */
[----:B------:R-:W-:Y:S02]  /*1ebf0*/  PRMT R9, R4, 0x7531, R5 ;  /* 0x0000753104097816 */ /* 0x000fe40000000005 */
[C-C-:B------:R-:W-:Y:S02]  /*1ec00*/  PRMT R10, R6.reuse, 0x6420, R7.reuse ;  /* 0x00006420060a7816 */ /* 0x140fe40000000007 */
[----:B------:R-:W-:-:S05]  /*1ec10*/  PRMT R11, R6, 0x7531, R7 ;  /* 0x00007531060b7816 */ /* 0x000fca0000000007 */
[----:B------:R0:W-:Y:S02]  /*1ec20*/  STSM.16.M88.4 [R3], R8 ;  /* 0x0000000803007844 */ /* 0x0001e40000000200 */
[----:B0-----:R-:W-:-:S05]  /*1ec30*/  VIADD R3, R2, 0x3800 ;  /* 0x0000380002037836 */ /* 0x001fca0000000000 */
[----:B------:R-:W-:-:S05]  /*1ec40*/  LOP3.LUT R4, R3, R12, RZ, 0xfc, !PT ;  /* 0x0000000c03047212 */ /* 0x000fca00078efcff */
[----:B------:R-:W-:-:S06]  /*1ec50*/  IMAD.IADD R4, R18, 0x1, R4 ;  /* 0x0000000112047824 */ /* 0x000fcc00078e0204 */
        /* <DEDUP_REMOVED lines=8> */
[----:B0-----:R-:W-:Y:S02]  /*1ece0*/  IMAD.MOV.U32 R11, RZ, RZ, R13 ;  /* 0x000000ffff0b7224 */ /* 0x001fe400078e000d */
[----:B------:R-:W-:-:S05]  /*1ecf0*/  VIADD R13, R2, 0x6000 ;  /* 0x00006000020d7836 */ /* 0x000fca0000000000 */
[----:B------:R-:W-:-:S05]  /*1ed00*/  LOP3.LUT R3, R13, R12, RZ, 0xfc, !PT ;  /* 0x0000000c0d037212 */ /* 0x000fca00078efcff */
[----:B------:R-:W-:-:S05]  /*1ed10*/  IMAD.IADD R3, R18, 0x1, R3 ;  /* 0x0000000112037824 */ /* 0x000fca00078e0203 */
[----:B------:R0:W1:Y:S02]  /*1ed20*/  LDSM.16.MT88.4 R4, [R3+0xf200] ;  /* 0x00f200000304783b */ /* 0x0000640000004200 */
[----:B0-----:R-:W-:Y:S01]  /*1ed30*/  VIADD R3, R2, 0x4000 ;  /* 0x0000400002037836 */ /* 0x001fe20000000000 */
[----:B------:R-:W-:Y:S02]  /*1ed40*/  LOP3.LUT R14, R14, R12, RZ, 0xfc, !PT ;  /* 0x0000000c0e0e7212 */ /* 0x000fe400078efcff */
[C-C-:B-1----:R-:W-:Y:S02]  /*1ed50*/  PRMT R8, R4.reuse, 0x6420, R5.reuse ;  /* 0x0000642004087816 */ /* 0x142fe40000000005 */
[----:B------:R-:W-:Y:S01]  /*1ed60*/  PRMT R9, R4, 0x7531, R5 ;  /* 0x0000753104097816 */ /* 0x000fe20000000005 */
[----:B------:R-:W-:-:S05]  /*1ed70*/  IMAD.MOV.U32 R5, RZ, RZ, R11 ;  /* 0x000000ffff057224 */ /* 0x000fca00078e000b */
[----:B------:R-:W-:Y:S02]  /*1ed80*/  LOP3.LUT R4, R3, R5, RZ, 0xfc, !PT ;  /* 0x0000000503047212 */ /* 0x000fe400078efcff */
[C-C-:B------:R-:W-:Y:S02]  /*1ed90*/  PRMT R10, R6.reuse, 0x6420, R7.reuse ;  /* 0x00006420060a7816 */ /* 0x140fe40000000007 */
[----:B------:R-:W-:Y:S01]  /*1eda0*/  PRMT R11, R6, 0x7531, R7 ;  /* 0x00007531060b7816 */ /* 0x000fe20000000007 */
[----:B------:R-:W-:-:S05]  /*1edb0*/  IMAD.IADD R4, R19, 0x1, R4 ;  /* 0x0000000113047824 */ /* 0x000fca00078e0204 */
[----:B------:R0:W-:Y:S02]  /*1edc0*/  STSM.16.M88.4 [R4], R8 ;  /* 0x0000000804007844 */ /* 0x0001e40000000200 */
[----:B0-----:R-:W-:Y:S02]  /*1edd0*/  IMAD.IADD R4, R18, 0x1, R14 ;  /* 0x0000000112047824 */ /* 0x001fe400078e020e */
[----:B------:R-:W-:-:S04]  /*1ede0*/  IMAD.MOV.U32 R14, RZ, RZ, R5 ;  /* 0x000000ffff0e7224 */ /* 0x000fc800078e0005 */
        /* <DEDUP_REMOVED lines=10> */
[----:B0-----:R-:W-:-:S05]  /*1ee90*/  IMAD.MOV.U32 R11, RZ, RZ, R5 ;  /* 0x000000ffff0b7224 */ /* 0x001fca00078e0005 */
[----:B------:R-:W-:-:S05]  /*1eea0*/  LOP3.LUT R3, R3, R11, RZ, 0xfc, !PT ;  /* 0x0000000b03037212 */ /* 0x000fca00078efcff */
[----:B------:R-:W-:-:S05]  /*1eeb0*/  IMAD.IADD R3, R18, 0x1, R3 ;  /* 0x0000000112037824 */ /* 0x000fca00078e0203 */
[----:B------:R0:W1:Y:S02]  /*1eec0*/  LDSM.16.MT88.4 R4, [R3+0xf200] ;  /* 0x00f200000304783b */ /* 0x0000640000004200 */
[----:B0-----:R-:W-:-:S05]  /*1eed0*/  LOP3.LUT R3, R20, R14, RZ, 0xfc, !PT ;  /* 0x0000000e14037212 */ /* 0x001fca00078efcff */
[----:B------:R-:W-:Y:S01]  /*1eee0*/  IMAD.IADD R3, R19, 0x1, R3 ;  /* 0x0000000113037824 */ /* 0x000fe200078e0203 */
[C-C-:B-1----:R-:W-:Y:S02]  /*1eef0*/  PRMT R8, R4.reuse, 0x6420, R5.reuse ;  /* 0x0000642004087816 */ /* 0x142fe40000000005 */
[----:B------:R-:W-:Y:S01]  /*1ef00*/  PRMT R9, R4, 0x7531, R5 ;  /* 0x0000753104097816 */ /* 0x000fe20000000005 */
[----:B------:R-:W-:Y:S01]  /*1ef10*/  IMAD.MOV.U32 R5, RZ, RZ, R11 ;  /* 0x000000ffff057224 */ /* 0x000fe200078e000b */
[C-C-:B------:R-:W-:Y:S02]  /*1ef20*/  PRMT R10, R6.reuse, 0x6420, R7.reuse ;  /* 0x00006420060a7816 */ /* 0x140fe40000000007 */
[----:B------:R-:W-:-:S05]  /*1ef30*/  PRMT R11, R6, 0x7531, R7 ;  /* 0x00007531060b7816 */ /* 0x000fca0000000007 */
[----:B------:R0:W-:Y:S02]  /*1ef40*/  STSM.16.M88.4 [R3], R8 ;  /* 0x0000000803007844 */ /* 0x0001e40000000200 */
[----:B0-----:R-:W-:Y:S02]  /*1ef50*/  IMAD.MOV.U32 R11, RZ, RZ, R5 ;  /* 0x000000ffff0b7224 */ /* 0x001fe400078e0005 */
[----:B------:R-:W-:-:S05]  /*1ef60*/  VIADD R3, R2, 0x6800 ;  /* 0x0000680002037836 */ /* 0x000fca0000000000 */
[----:B------:R-:W-:-:S05]  /*1ef70*/  LOP3.LUT R4, R3, R11, RZ, 0xfc, !PT ;  /* 0x0000000b03047212 */ /* 0x000fca00078efcff */
[----:B------:R-:W-:-:S06]  /*1ef80*/  IMAD.IADD R4, R18, 0x1, R4 ;  /* 0x0000000112047824 */ /* 0x000fcc00078e0204 */
[----:B------:R-:W0:Y:S02]  /*1ef90*/  LDSM.16.MT88.4 R4, [R4+0xf200] ;  /* 0x00f200000404783b */ /* 0x000e240000004200 */
[C-C-:B0-----:R-:W-:Y:S02]  /*1efa0*/  PRMT R8, R4.reuse, 0x6420, R5.reuse ;  /* 0x0000642004087816 */ /* 0x141fe40000000005 */
[----:B------:R-:W-:Y:S02]  /*1efb0*/  PRMT R9, R4, 0x7531, R5 ;  /* 0x0000753104097816 */ /* 0x000fe40000000005 */
[----:B------:R-:W-:Y:S01]  /*1efc0*/  LOP3.LUT R4, R15, R14, RZ, 0xfc, !PT ;  /* 0x0000000e0f047212 */ /* 0x000fe200078efcff */
[----:B------:R-:W-:Y:S01]  /*1efd0*/  IMAD.MOV.U32 R15, RZ, RZ, R11 ;  /* 0x000000ffff0f7224 */ /* 0x000fe200078e000b */
[C-C-:B------:R-:W-:Y:S02]  /*1efe0*/  PRMT R10, R6.reuse, 0x6420, R7.reuse ;  /* 0x00006420060a7816 */ /* 0x140fe40000000007 */
[----:B------:R-:W-:Y:S01]  /*1eff0*/  PRMT R11, R6, 0x7531, R7 ;  /* 0x00007531060b7816 */ /* 0x000fe20000000007 */
[----:B------:R-:W-:Y:S01]  /*1f000*/  IMAD.IADD R4, R19, 0x1, R4 ;  /* 0x0000000113047824 */ /* 0x000fe200078e0204 */
[----:B------:R-:W-:-:S04]  /*1f010*/  LOP3.LUT R17, R17, R15, RZ, 0xfc, !PT ;  /* 0x0000000f11117212 */ /* 0x000fc800078efcff */
[----:B------:R0:W-:Y:S02]  /*1f020*/  STSM.16.M88.4 [R4], R8 ;  /* 0x0000000804007844 */ /* 0x0001e40000000200 */
[----:B0-----:R-:W-:-:S06]  /*1f030*/  IMAD.IADD R4, R18, 0x1, R17 ;  /* 0x0000000112047824 */ /* 0x001fcc00078e0211 */
[----:B------:R-:W0:Y:S01]  /*1f040*/  LDSM.16.MT88.4 R4, [R4+0xf200] ;  /* 0x00f200000404783b */ /* 0x000e220000004200 */
[----:B------:R-:W-:Y:S02]  /*1f050*/  LOP3.LUT R13, R13, R14, RZ, 0xfc, !PT ;  /* 0x0000000e0d0d7212 */ /* 0x000fe400078efcff */
[----:B------:R-:W-:-:S03]  /*1f060*/  LOP3.LUT R12, R12, R15, RZ, 0xfc, !PT ;  /* 0x0000000f0c0c7212 */ /* 0x000fc600078efcff */
[----:B------:R-:W-:Y:S01]  /*1f070*/  IMAD.IADD R13, R19, 0x1, R13 ;  /* 0x00000001130d7824 */ /* 0x000fe200078e020d */
[C-C-:B0-----:R-:W-:Y:S02]  /*1f080*/  PRMT R8, R4.reuse, 0x6420, R5.reuse ;  /* 0x0000642004087816 */ /* 0x141fe40000000005 */
[----:B------:R-:W-:Y:S01]  /*1f090*/  PRMT R9, R4, 0x7531, R5 ;  /* 0x0000753104097816 */ /* 0x000fe20000000005 */
[----:B------:R-:W-:Y:S01]  /*1f0a0*/  IMAD.IADD R4, R18, 0x1, R12 ;  /* 0x0000000112047824 */ /* 0x000fe200078e020c */
[C-C-:B------:R-:W-:Y:S02]  /*1f0b0*/  PRMT R10, R6.reuse, 0x6420, R7.reuse ;  /* 0x00006420060a7816 */ /* 0x140fe40000000007 */
[----:B------:R-:W-:-:S05]  /*1f0c0*/  PRMT R11, R6, 0x7531, R7 ;  /* 0x00007531060b7816 */ /* 0x000fca0000000007 */
[----:B------:R-:W-:Y:S04]  /*1f0d0*/  STSM.16.M88.4 [R13], R8 ;  /* 0x000000080d007844 */ /* 0x000fe80000000200 */
        /* <DEDUP_REMOVED lines=9> */
[----:B------:R-:W-:-:S04]  /*1f170*/  IMAD.IADD R5, R18, 0x1, R5 ;  /* 0x0000000112057824 */ /* 0x000fc800078e0205 */
[----:B------:R-:W-:Y:S04]  /*1f180*/  STSM.16.M88.4 [R3], R8 ;  /* 0x0000000803007844 */ /* 0x000fe80000000200 */
[----:B------:R-:W0:Y:S01]  /*1f190*/  LDSM.16.MT88.4 R4, [R5+0xf200] ;  /* 0x00f200000504783b */ /* 0x000e220000004200 */
[----:B------:R-:W-:-:S05]  /*1f1a0*/  LOP3.LUT R2, R2, R14, RZ, 0xfc, !PT ;  /* 0x0000000e02027212 */ /* 0x000fca00078efcff */
[----:B------:R-:W-:Y:S01]  /*1f1b0*/  IMAD.IADD R19, R19, 0x1, R2 ;  /* 0x0000000113137824 */ /* 0x000fe200078e0202 */
[C-C-:B0-----:R-:W-:Y:S02]  /*1f1c0*/  PRMT R8, R4.reuse, 0x6420, R5.reuse ;  /* 0x0000642004087816 */ /* 0x141fe40000000005 */
        /* <DEDUP_REMOVED lines=12> */
.L_x_4423:
        /* <DEDUP_REMOVED lines=14> */
.L_x_4366:
[----:B------:R-:W-:Y:S05]  /*1f370*/  BSYNC B7 ;  /* 0x0000000000077941 */ /* 0x000fea0003800000 */
.L_x_4364:
[----:B------:R-:W-:-:S13]  /*1f380*/  LOP3.LUT P0, RZ, R16, 0x2, RZ, 0xc0, !PT ;  /* 0x0000000210ff7812 */ /* 0x000fda000780c0ff */
[----:B------:R-:W-:Y:S05]  /*1f390*/  @!P0 BRA `(.L_x_4424) ;  /* 0x0000000000308947 */ /* 0x000fea0003800000 */
[----:B------:R-:W3:Y:S08]  /*1f3a0*/  S2UR UR5, SR_CgaCtaId ;  /* 0x00000000000579c3 */ /* 0x000ef00000008800 */
[----:B------:R-:W-:Y:S06]  /*1f3b0*/  BAR.SYNC.DEFER_BLOCKING 0x5, 0x180 ;  /* 0x0146000000007b1d */ /* 0x000fec0000010000 */
[----:B------:R-:W-:-:S02]  /*1f3c0*/  UMOV UR4, 0x400 ;  /* 0x0000040000047882 */ /* 0x000fc40000000000 */
[----:B---3--:R-:W-:-:S06]  /*1f3d0*/  ULEA UR4, UR5, UR4, 0x18 ;  /* 0x0000000405047291 */ /* 0x008fcc000f8ec03f */
[----:B------:R-:W-:-:S05]  /*1f3e0*/  IMAD.U32 R18, RZ, RZ, UR4 ;  /* 0x00000004ff127e24 */ /* 0x000fca000f8e00ff */
[----:B-1----:R-:W1:Y:S04]  /*1f3f0*/  LDS.128 R4, [R18+0x334d0] ;  /* 0x0334d00012047984 */ /* 0x002e680000000c00 */
[----:B-1----:R1:W-:Y:S01]  /*1f400*/  STL.64 [R1+0x20], R4 ;  /* 0x0000200401007387 */ /* 0x0023e20000100a00 */
[----:B--2---:R-:W-:-:S03]  /*1f410*/  IMAD.MOV.U32 R0, RZ, RZ, R7 ;  /* 0x000000ffff007224 */ /* 0x004fc600078e0007 */
[----:B------:R1:W-:Y:S02]  /*1f420*/  STL [R1+0x28], R6 ;  /* 0x0000280601007387 */ /* 0x0003e40000100800 */
[----:B------:R-:W-:Y:S01]  /*1f430*/  R2UR UR42, R0 ;  /* 0x00000000002a72ca */ /* 0x000fe200000e0000 */
[----:B------:R-:W-:Y:S06]  /*1f440*/  BAR.ARV 0x4, 0x180 ;  /* 0x0106000000007b1d */ /* 0x000fec0000002000 */
[----:B------:R-:W-:Y:S08]  /*1f450*/  BRA `(.L_x_4425) ;  /* 0x0000000c00e47947 */ /* 0x000ff00003800000 */
.L_x_4424:
[----:B-12---:R-:W2:Y:S01]  /*1f460*/  LDL.LU R0, [R1+0x20] ;  /* 0x0000200001007983 */ /* 0x006ea20000300800 */
        /* <DEDUP_REMOVED lines=29> */
[----:B0-----:R-:W-:Y:S02]  /*1f640*/  SEL R3, R8, RZ, P3 ;  /* 0x000000ff08037207 */ /* 0x001fe40001800000 */
[----:B------:R-:W0:Y:S03]  /*1f650*/  LDC R8, c[0x0][0xc38] ;  /* 0x00030e00ff087b82 */ /* 0x000e260000000800 */
[----:B------:R-:W-:Y:S02]  /*1f660*/  IMAD.IADD R4, R6, 0x1, R3 ;  /* 0x0000000106047824 */ /* 0x000fe400078e0203 */
[----:B------:R-:W-:Y:S04]  /*1f670*/  SHFL.IDX PT, R6, R9, 0x1, 0x1f ;  /* 0x00201f0009067f89 */ /* 0x000fe800000e0000 */
[----:B------:R-:W1:Y:S02]  /*1f680*/  SHFL.UP PT, R2, R4, 0x8, RZ ;  /* 0x0500000004027989 */ /* 0x000e6400000e00ff */
[----:B-1----:R-:W-:-:S05]  /*1f690*/  SEL R3, R2, RZ, P4 ;  /* 0x000000ff02037207 */ /* 0x002fca0002000000 */
[----:B------:R-:W-:Y:S02]  /*1f6a0*/  IMAD.IADD R5, R4, 0x1, R3 ;  /* 0x0000000104057824 */ /* 0x000fe400078e0203 */
[----:B------:R-:W-:Y:S04]  /*1f6b0*/  SHFL.IDX PT, R4, R9, RZ, 0x1f ;  /* 0x00001fff09047589 */ /* 0x000fe800000e0000 */
[----:B------:R-:W1:Y:S02]  /*1f6c0*/  SHFL.UP PT, R2, R5, 0x10, RZ ;  /* 0x0600000005027989 */ /* 0x000e6400000e00ff */
[----:B-1----:R-:W-:-:S05]  /*1f6d0*/  SEL R2, R2, RZ, P5 ;  /* 0x000000ff02027207 */ /* 0x002fca0002800000 */
[----:B------:R-:W-:Y:S02]  /*1f6e0*/  IMAD.IADD R2, R5, 0x1, R2 ;  /* 0x0000000105027824 */ /* 0x000fe400078e0202 */
[----:B------:R-:W-:-:S03]  /*1f6f0*/  IMAD.MOV.U32 R5, RZ, RZ, RZ ;  /* 0x000000ffff057224 */ /* 0x000fc600078e00ff */
[----:B------:R-:W0:Y:S02]  /*1f700*/  SHFL.IDX PT, R3, R2, 0x1f, 0x1f ;  /* 0x03e01f0002037f89 */ /* 0x000e2400000e0000 */
[----:B0-----:R-:W-:-:S04]  /*1f710*/  IMAD R3, R3, R8, RZ ;  /* 0x0000000803037224 */ /* 0x001fc800078e02ff */
[----:B------:R-:W-:-:S05]  /*1f720*/  IMAD.IADD R6, R6, 0x1, R3 ;  /* 0x0000000106067824 */ /* 0x000fca00078e0203 */
[----:B------:R-:W-:-:S13]  /*1f730*/  ISETP.GT.AND P6, PT, R6, R4, PT ;  /* 0x000000040600720c */ /* 0x000fda0003fc4270 */
[----:B------:R-:W-:Y:S05]  /*1f740*/  @P6 BRA `(.L_x_4426) ;  /* 0x0000000000986947 */ /* 0x000fea0003800000 */
.L_x_4428:
        /* <DEDUP_REMOVED lines=38> */
.L_x_4426:
        /* <DEDUP_REMOVED lines=13> */
.L_x_4429:
        /* <DEDUP_REMOVED lines=57> */
[----:B------:R-:W-:-:S04]  /*1fe10*/  IMAD.MOV R2, RZ, RZ, -R6 ;  /* 0x000000ffff027224 */ /* 0x000fc800078e0a06 */
[C---:B------:R-:W-:Y:S02]  /*1fe20*/  IMAD R2, R7.reuse, R2, R3 ;  /* 0x0000000207027224 */ /* 0x040fe400078e0203 */
[----:B------:R-:W-:-:S04]  /*1fe30*/  IMAD R7, R7, 0x1000000, R6 ;  /* 0x0100000007077824 */ /* 0x000fc800078e0206 */
[----:B------:R-:W-:-:S05]  /*1fe40*/  IMAD R2, R2, 0x10000, R7 ;  /* 0x0001000002027824 */ /* 0x000fca00078e0207 */
[----:B------:R0:W-:Y:S01]  /*1fe50*/  STL [R1+0x28], R2 ;  /* 0x0000280201007387 */ /* 0x0001e20000100800 */
[----:B------:R-:W-:Y:S05]  /*1fe60*/  BRA `(.L_x_4431) ;  /* 0x0000000400007947 */ /* 0x000fea0003800000 */
.L_x_4430:
        /* <DEDUP_REMOVED lines=34> */
[----:B------:R-:W-:Y:S02]  /*20090*/  VIADDMNMX R6, R3, R8, R6, PT ;  /* 0x0000000803067246 */ /* 0x000fe40003800106 */
[----:B------:R-:W-:Y:S02]  /*200a0*/  IADD3 R7, R7, 0x1000000, R4 ;  /* 0x0100000007077810 */ /* 0x000fe40007ffe004 */
        /* <DEDUP_REMOVED lines=28> */
.L_x_4431:
[----:B-1----:R-:W-:-:S05]  /*20270*/  LOP3.LUT R3, RZ, R4, RZ, 0x33, !PT ;  /* 0x00000004ff037212 */ /* 0x002fca00078e33ff */
[----:B------:R-:W-:-:S05]  /*20280*/  IMAD.IADD R0, R0, 0x1, R3 ;  /* 0x0000000100007824 */ /* 0x000fca00078e0203 */
[----:B------:R1:W-:Y:S01]  /*20290*/  STL [R1+0x24], R0 ;  /* 0x0000240001007387 */ /* 0x0003e20000100800 */
[----:B------:R-:W-:Y:S05]  /*202a0*/  BRA `(.L_x_4432) ;  /* 0x0000000000107947 */ /* 0x000fea0003800000 */
.L_x_4427:
[----:B------:R0:W-:Y:S01]  /*202b0*/  STL [R1+0x20], R4 ;  /* 0x0000200401007387 */ /* 0x0001e20000100800 */
[----:B------:R-:W-:-:S03]  /*202c0*/  ULDC UR42, c[0x0][0xc3c] ;  /* 0x00030f00002a7ab9 */ /* 0x000fc60000000800 */
[----:B------:R0:W-:Y:S04]  /*202d0*/  STL [R1+0x24], RZ ;  /* 0x000024ff01007387 */ /* 0x0001e80000100800 */
[----:B------:R0:W-:Y:S02]  /*202e0*/  STL [R1+0x28], RZ ;  /* 0x000028ff01007387 */ /* 0x0001e40000100800 */
.L_x_4432:
[----:B------:R-:W2:Y:S04]  /*202f0*/  LDL R3, [R1+0x24] ;  /* 0x0000240001037983 */ /* 0x000ea80000100800 */
[----:B0-----:R-:W3:Y:S04]  /*20300*/  LDL R2, [R1+0x28] ;  /* 0x0000280001027983 */ /* 0x001ee80000100800 */
[----:B------:R-:W4:Y:S01]  /*20310*/  LDL R4, [R1+0x20] ;  /* 0x0000200001047983 */ /* 0x000f220000100800 */
[----:B-1----:R-:W0:Y:S02]  /*20320*/  S2R R0, SR_TID.X ;  /* 0x0000000000007919 */ /* 0x002e240000002100 */
        /* <DEDUP_REMOVED lines=12> */
.L_x_4425:
[----:B------:R-:W-:Y:S02]  /*203f0*/  ULDC UR4, c[0x0][0xc3c] ;  /* 0x00030f0000047ab9 */ /* 0x000fe40000000800 */
[----:B------:R-:W-:-:S06]  /*20400*/  UISETP.GE.AND UP0, UPT, UR42, UR4, UPT ;  /* 0x000000042a00728c */ /* 0x000fcc000bf06270 */
[----:B------:R-:W-:-:S13]  /*20410*/  PLOP3.LUT P0, PT, PT, PT, UP0, 0x80, 0x0 ;  /* 0x000000000000781c */ /* 0x000fda0003f0f008 */
[----:B------:R-:W-:Y:S05]  /*20420*/  @!P0 BRA `(.L_x_4433) ;  /* 0xffffffa000548947 */ /* 0x000fea000383ffff */
.L_x_4353:
        /* <DEDUP_REMOVED lines=12> */
.L_x_4474:
[----:B------:R-:W-:Y:S05]  /*204f0*/  BSYNC B0 ;  /* 0x0000000000007941 */ /* 0x000fea0003800000 */
.L_x_4434:
[----:B------:R-:W-:-:S03]  /*20500*/  UMOV UR4, 0xffffffff ;  /* 0xffffffff00047882 */ /* 0x000fc60000000000 */
[----:B------:R-:W-:Y:S05]  /*20510*/  BRA.DIV UR4, `(.L_x_4436) ;  /* 0x0000001204147947 */ /* 0x000fea000b800000 */
[----:B------:R-:W1:Y:S02]  /*20520*/  S2R R2, SR_TID.X ;  /* 0x0000000000027919 */ /* 0x000e640000002100 */
[----:B-1----:R-:W-:-:S04]  /*20530*/  SHF.R.U32.HI R2, RZ, 0x5, R2 ;  /* 0x00000005ff027819 */ /* 0x002fc80000011602 */
[----:B------:R-:W-:-:S05]  /*20540*/  LOP3.LUT R2, R2, 0x3, RZ, 0xc0, !PT ;  /* 0x0000000302027812 */ /* 0x000fca00078ec0ff */
[----:B------:R1:W2:Y:S02]  /*20550*/  SHFL.IDX PT, R14, R2, RZ, 0x1f ;  /* 0x00001fff020e7589 */ /* 0x0002a400000e0000 */
.L_x_4477:
[----:B--2---:R-:W-:Y:S01]  /*20560*/  ISETP.NE.AND P0, PT, R14, RZ, PT ;  /* 0x000000ff0e00720c */ /* 0x004fe20003f05270 */
[----:B------:R-:W-:-:S12]  /*20570*/  BSSY B0, `(.L_x_4437) ;  /* 0x000002e000007945 */ /* 0x000fd80003800000 */
[----:B------:R-:W-:Y:S05]  /*20580*/  @P0 BRA `(.L_x_4438) ;  /* 0x0000000000b00947 */ /* 0x000fea0003800000 */
[----:B------:R-:W-:-:S03]  /*20590*/  UMOV UR4, 0xffffffff ;  /* 0xffffffff00047882 */ /* 0x000fc60000000000 */
[----:B------:R-:W-:Y:S05]  /*205a0*/  BRA.DIV UR4, `(.L_x_4439) ;  /* 0x0000001204247947 */ /* 0x000fea000b800000 */
[----:B------:R-:W-:-:S13]  /*205b0*/  ELECT P6, URZ, PT ;  /* 0x00000000003f782f */ /* 0x000fda00038c0000 */
.L_x_4480:
[----:B------:R-:W-:Y:S05]  /*205c0*/  @!P6 BRA `(.L_x_4438) ;  /* 0x0000000000a0e947 */ /* 0x000fea0003800000 */
[----:B------:R-:W-:-:S06]  /*205d0*/  ULOP3.LUT UR4, UR38, 0x2, URZ, 0xfc, !UPT ;  /* 0x0000000226047892 */ /* 0x000fcc000f8efc3f */
[----:B-1----:R-:W-:-:S05]  /*205e0*/  IMAD.U32 R2, RZ, RZ, UR4 ;  /* 0x00000004ff027e24 */ /* 0x002fca000f8e00ff */
[----:B------:R-:W-:-:S13]  /*205f0*/  ISETP.NE.AND P0, PT, R2, 0x3, PT ;  /* 0x000000030200780c */ /* 0x000fda0003f05270 */
[----:B------:R-:W-:Y:S05]  /*20600*/  @!P0 BRA `(.L_x_4440) ;  /* 0x0000000000048947 */ /* 0x000fea0003800000 */
[----:B------:R-:W-:Y:S01]  /*20610*/  BPT.TRAP 0x1 ;  /* 0x000000040000795c */ /* 0x000fe20000300000 */
.L_x_4440:
        /* <DEDUP_REMOVED lines=14> */
.L_x_4481:
[----:B------:R-:W1:Y:S02]  /*20700*/  SYNCS.PHASECHK.TRANS64.TRYWAIT P1, [R7+URZ], R2 ;  /* 0x00000002070075a7 */ /* 0x000e64000802017f */
[----:B-1----:R-:W-:Y:S05]  /*20710*/  @!P1 BRA `(.L_x_4442) ;  /* 0x0000000c00fc9947 */ /* 0x002fea0003800000 */
.L_x_4482:
[----:B------:R-:W-:Y:S05]  /*20720*/  @!P0 BRA `(.L_x_4443) ;  /* 0x0000000000048947 */ /* 0x000fea0003800000 */
[----:B------:R-:W-:Y:S01]  /*20730*/  BPT.TRAP 0x1 ;  /* 0x000000040000795c */ /* 0x000fe20000300000 */
.L_x_4443:
[----:B------:R-:W2:Y:S02]  /*20740*/  LDL.LU R4, [R1+0x8] ;  /* 0x0000080001047983 */ /* 0x000ea40000300800 */
[----:B--2---:R-:W-:-:S04]  /*20750*/  IMAD R4, R4, 0x8, R0 ;  /* 0x0000000804047824 */ /* 0x004fc800078e0200 */
[----:B------:R-:W2:Y:S02]  /*20760*/  SYNCS.PHASECHK.TRANS64.TRYWAIT P1, [R4+URZ+0x33460], R5 ;  /* 0x03346005040075a7 */ /* 0x000ea4000802017f */
[----:B--2---:R-:W-:Y:S05]  /*20770*/  @!P1 BRA `(.L_x_4444) ;  /* 0x0000000c00f89947 */ /* 0x004fea0003800000 */
.L_x_4483:
[----:B------:R-:W-:Y:S05]  /*20780*/  @!P0 BRA `(.L_x_4445) ;  /* 0x0000000000048947 */ /* 0x000fea0003800000 */
[----:B------:R-:W-:Y:S01]  /*20790*/  BPT.TRAP 0x1 ;  /* 0x000000040000795c */ /* 0x000fe20000300000 */
.L_x_4445:
[----:B------:R-:W-:-:S04]  /*207a0*/  IMAD R3, R3, 0x8, R0 ;  /* 0x0000000803037824 */ /* 0x000fc800078e0200 */
[----:B------:R-:W3:Y:S02]  /*207b0*/  SYNCS.PHASECHK.TRANS64.TRYWAIT P1, [R3+URZ+0x33460], R2 ;  /* 0x03346002030075a7 */ /* 0x000ee4000802017f */
[----:B---3--:R-:W-:Y:S05]  /*207c0*/  @!P1 BRA `(.L_x_4446) ;  /* 0x0000000c00f89947 */ /* 0x008fea0003800000 */
.L_x_4484:
[----:B------:R-:W-:Y:S05]  /*207d0*/  @!P0 BRA `(.L_x_4447) ;  /* 0x0000000000048947 */ /* 0x000fea0003800000 */
[----:B------:R-:W-:Y:S01]  /*207e0*/  BPT.TRAP 0x1 ;  /* 0x000000040000795c */ /* 0x000fe20000300000 */
.L_x_4447:
[----:B------:R-:W4:Y:S02]  /*207f0*/  SYNCS.PHASECHK.TRANS64.TRYWAIT P0, [R4+URZ+0x33480], R5 ;  /* 0x03348005040075a7 */ /* 0x000f24000800017f */
[----:B----4-:R-:W-:Y:S05]  /*20800*/  @!P0 BRA `(.L_x_4448) ;  /* 0x0000000c00fc8947 */ /* 0x010fea0003800000 */
.L_x_4449:
[----:B------:R0:W0:Y:S02]  /*20810*/  SYNCS.PHASECHK.TRANS64.TRYWAIT P0, [R3+URZ+0x33480], R2 ;  /* 0x03348002030075a7 */ /* 0x000024000800017f */
[----:B0-----:R-:W-:Y:S05]  /*20820*/  @!P0 NANOSLEEP.SYNCS 0x989680 ;  /* 0x009896800000895d */ /* 0x001fea0003900000 */
[----:B------:R-:W0:Y:S02]  /*20830*/  @!P0 SYNCS.PHASECHK.TRANS64 P0, [R3+URZ+0x33480], R2 ;  /* 0x03348002030085a7 */ /* 0x000e24000800007f */
[----:B0-----:R-:W-:Y:S05]  /*20840*/  @!P0 BRA `(.L_x_4449) ;  /* 0xfffffffc00f08947 */ /* 0x001fea000383ffff */
.L_x_4438:
[----:B------:R-:W-:Y:S05]  /*20850*/  BSYNC B0 ;  /* 0x0000000000007941 */ /* 0x000fea0003800000 */
.L_x_4437:
[----:B------:R-:W-:Y:S05]  /*20860*/  EXIT ;  /* 0x000000000000794d */ /* 0x000fea0003800000 */
.L_x_4248:
[----:B0-----:R-:W-:-:S04]  /*20870*/  IMAD.U32 R3, RZ, RZ, UR41 ;  /* 0x00000029ff037e24 */ /* 0x001fc8000f8e00ff */
[----:B------:R0:W1:Y:S03]  /*20880*/  SYNCS.PHASECHK.TRANS64.TRYWAIT P1, [R3+URZ+0x33400], R0 ;  /* 0x03340000030075a7 */ /* 0x000066000802017f */
[----:B-1----:R-:W-:Y:S05]  /*20890*/  @!P1 NANOSLEEP.SYNCS 0x989680 ;  /* 0x009896800000995d */ /* 0x002fea0003900000 */
[----:B------:R-:W1:Y:S02]  /*208a0*/  @!P1 SYNCS.PHASECHK.TRANS64 P1, [R3+URZ+0x33400], R0 ;  /* 0x03340000030095a7 */ /* 0x000e64000802007f */
[----:B-1----:R-:W-:Y:S05]  /*208b0*/  @!P1 BRA `(.L_x_4248) ;  /* 0xfffffffc00ec9947 */ /* 0x002fea000383ffff */
[----:B------:R-:W-:Y:S05]  /*208c0*/  BRA `(.L_x_4450) ;  /* 0xfffffe1800947947 */ /* 0x000fea000383ffff */
.L_x_4252:
[----:B-1----:R1:W2:Y:S02]  /*208d0*/  SYNCS.PHASECHK.TRANS64.TRYWAIT P1, [R5+URZ+0x33430], R0 ;  /* 0x03343000050075a7 */ /* 0x0022a4000802017f */
[----:B--2---:R-:W-:Y:S05]  /*208e0*/  @!P1 NANOSLEEP.SYNCS 0x989680 ;  /* 0x009896800000995d */ /* 0x004fea0003900000 */
[----:B------:R-:W2:Y:S02]  /*208f0*/  @!P1 SYNCS.PHASECHK.TRANS64 P1, [R5+URZ+0x33430], R0 ;  /* 0x03343000050095a7 */ /* 0x000ea4000802007f */
[----:B--2---:R-:W-:Y:S05]  /*20900*/  @!P1 BRA `(.L_x_4252) ;  /* 0xfffffffc00f09947 */ /* 0x004fea000383ffff */
[----:B------:R-:W-:Y:S05]  /*20910*/  BRA `(.L_x_4251) ;  /* 0xfffffe1800c07947 */ /* 0x000fea000383ffff */
.L_x_4268:
[----:B-1----:R-:W-:-:S04]  /*20920*/  IMAD.U32 R8, RZ, RZ, UR6 ;  /* 0x00000006ff087e24 */ /* 0x002fc8000f8e00ff */
[----:B------:R1:W2:Y:S03]  /*20930*/  SYNCS.PHASECHK.TRANS64.TRYWAIT P1, [R8+URZ+0x33430], R7 ;  /* 0x03343007080075a7 */ /* 0x0002a6000802017f */
[----:B--2---:R-:W-:Y:S05]  /*20940*/  @!P1 NANOSLEEP.SYNCS 0x989680 ;  /* 0x009896800000995d */ /* 0x004fea0003900000 */
[----:B------:R-:W2:Y:S02]  /*20950*/  @!P1 SYNCS.PHASECHK.TRANS64 P1, [R8+URZ+0x33430], R7 ;  /* 0x03343007080095a7 */ /* 0x000ea4000802007f */
[----:B--2---:R-:W-:Y:S05]  /*20960*/  @!P1 BRA `(.L_x_4268) ;  /* 0xfffffffc00ec9947 */ /* 0x004fea000383ffff */
[----:B------:R-:W-:Y:S05]  /*20970*/  BRA `(.L_x_4265) ;  /* 0xfffffe6000a07947 */ /* 0x000fea000383ffff */
.L_x_4272:
[----:B-1----:R-:W-:-:S04]  /*20980*/  IMAD.U32 R8, RZ, RZ, UR6 ;  /* 0x00000006ff087e24 */ /* 0x002fc8000f8e00ff */
[----:B------:R1:W2:Y:S03]  /*20990*/  SYNCS.PHASECHK.TRANS64.TRYWAIT P1, [R8+URZ+0x33450], R7 ;  /* 0x03345007080075a7 */ /* 0x0002a6000802017f */
[----:B--2---:R-:W-:Y:S05]  /*209a0*/  @!P1 NANOSLEEP.SYNCS 0x989680 ;  /* 0x009896800000995d */ /* 0x004fea0003900000 */
[----:B------:R-:W2:Y:S02]  /*209b0*/  @!P1 SYNCS.PHASECHK.TRANS64 P1, [R8+URZ+0x33450], R7 ;  /* 0x03345007080095a7 */ /* 0x000ea4000802007f */
[----:B--2---:R-:W-:Y:S05]  /*209c0*/  @!P1 BRA `(.L_x_4272) ;  /* 0xfffffffc00ec9947 */ /* 0x004fea000383ffff */
[----:B------:R-:W-:Y:S05]  /*209d0*/  BRA `(.L_x_4269) ;  /* 0xfffffe6c009c7947 */ /* 0x000fea000383ffff */
.L_x_4290:
[----:B-1----:R-:W-:-:S04]  /*209e0*/  IMAD.U32 R3, RZ, RZ, UR6 ;  /* 0x00000006ff037e24 */ /* 0x002fc8000f8e00ff */
[----:B------:R1:W2:Y:S03]  /*209f0*/  SYNCS.PHASECHK.TRANS64.TRYWAIT P1, [R3+URZ+0x33430], R0 ;  /* 0x03343000030075a7 */ /* 0x0002a6000802017f */
[----:B--2---:R-:W-:Y:S05]  /*20a00*/  @!P1 NANOSLEEP.SYNCS 0x989680 ;  /* 0x009896800000995d */ /* 0x004fea0003900000 */
[----:B------:R-:W2:Y:S02]  /*20a10*/  @!P1 SYNCS.PHASECHK.TRANS64 P1, [R3+URZ+0x33430], R0 ;  /* 0x03343000030095a7 */ /* 0x000ea4000802007f */
[----:B--2---:R-:W-:Y:S05]  /*20a20*/  @!P1 BRA `(.L_x_4290) ;  /* 0xfffffffc00ec9947 */ /* 0x004fea000383ffff */
[----:B------:R-:W-:Y:S05]  /*20a30*/  BRA `(.L_x_4287) ;  /* 0xfffffeac00f47947 */ /* 0x000fea000383ffff */
.L_x_4294:
[----:B-1----:R-:W-:-:S04]  /*20a40*/  IMAD.U32 R3, RZ, RZ, UR6 ;  /* 0x00000006ff037e24 */ /* 0x002fc8000f8e00ff */
[----:B------:R1:W2:Y:S03]  /*20a50*/  SYNCS.PHASECHK.TRANS64.TRYWAIT P1, [R3+URZ+0x33450], R0 ;  /* 0x03345000030075a7 */ /* 0x0002a6000802017f */
[----:B--2---:R-:W-:Y:S05]  /*20a60*/  @!P1 NANOSLEEP.SYNCS 0x989680 ;  /* 0x009896800000995d */ /* 0x004fea0003900000 */
[----:B------:R-:W2:Y:S02]  /*20a70*/  @!P1 SYNCS.PHASECHK.TRANS64 P1, [R3+URZ+0x33450], R0 ;  /* 0x03345000030095a7 */ /* 0x000ea4000802007f */
[----:B--2---:R-:W-:Y:S05]  /*20a80*/  @!P1 BRA `(.L_x_4294) ;  /* 0xfffffffc00ec9947 */ /* 0x004fea000383ffff */
[----:B------:R-:W-:Y:S05]  /*20a90*/  BRA `(.L_x_4291) ;  /* 0xfffffeb800fc7947 */ /* 0x000fea000383ffff */
.L_x_4301:
[----:B-1----:R-:W-:-:S04]  /*20aa0*/  IMAD.U32 R3, RZ, RZ, UR6 ;  /* 0x00000006ff037e24 */ /* 0x002fc8000f8e00ff */
[----:B------:R1:W2:Y:S03]  /*20ab0*/  SYNCS.PHASECHK.TRANS64.TRYWAIT P1, [R3+URZ+0x33430], R0 ;  /* 0x03343000030075a7 */ /* 0x0002a6000802017f */
[----:B--2---:R-:W-:Y:S05]  /*20ac0*/  @!P1 NANOSLEEP.SYNCS 0x989680 ;  /* 0x009896800000995d */ /* 0x004fea0003900000 */
[----:B------:R-:W2:Y:S02]  /*20ad0*/  @!P1 SYNCS.PHASECHK.TRANS64 P1, [R3+URZ+0x33430], R0 ;  /* 0x03343000030095a7 */ /* 0x000ea4000802007f */
[----:B--2---:R-:W-:Y:S05]  /*20ae0*/  @!P1 BRA `(.L_x_4301) ;  /* 0xfffffffc00ec9947 */ /* 0x004fea000383ffff */
[----:B------:R-:W-:Y:S05]  /*20af0*/  BRA `(.L_x_4298) ;  /* 0xfffffedc00947947 */ /* 0x000fea000383ffff */
.L_x_4305:
[----:B-1----:R-:W-:-:S04]  /*20b00*/  IMAD.U32 R3, RZ, RZ, UR6 ;  /* 0x00000006ff037e24 */ /* 0x002fc8000f8e00ff */
[----:B------:R1:W2:Y:S03]  /*20b10*/  SYNCS.PHASECHK.TRANS64.TRYWAIT P1, [R3+URZ+0x33450], R0 ;  /* 0x03345000030075a7 */ /* 0x0002a6000802017f */
[----:B--2---:R-:W-:Y:S05]  /*20b20*/  @!P1 NANOSLEEP.SYNCS 0x989680 ;  /* 0x009896800000995d */ /* 0x004fea0003900000 */
[----:B------:R-:W2:Y:S02]  /*20b30*/  @!P1 SYNCS.PHASECHK.TRANS64 P1, [R3+URZ+0x33450], R0 ;  /* 0x03345000030095a7 */ /* 0x000ea4000802007f */
[----:B--2---:R-:W-:Y:S05]  /*20b40*/  @!P1 BRA `(.L_x_4305) ;  /* 0xfffffffc00ec9947 */ /* 0x004fea000383ffff */
[----:B------:R-:W-:Y:S05]  /*20b50*/  BRA `(.L_x_4302) ;  /* 0xfffffee8009c7947 */ /* 0x000fea000383ffff */
.L_x_4319:
[----:B-1----:R-:W-:-:S04]  /*20b60*/  IMAD.U32 R7, RZ, RZ, UR9 ;  /* 0x00000009ff077e24 */ /* 0x002fc8000f8e00ff */
[----:B------:R1:W2:Y:S03]  /*20b70*/  SYNCS.PHASECHK.TRANS64.TRYWAIT P1, [R7+URZ+0x33450], R4 ;  /* 0x03345004070075a7 */ /* 0x0002a6000802017f */
[----:B--2---:R-:W-:Y:S05]  /*20b80*/  @!P1 NANOSLEEP.SYNCS 0x989680 ;  /* 0x009896800000995d */ /* 0x004fea0003900000 */
[----:B------:R-:W2:Y:S02]  /*20b90*/  @!P1 SYNCS.PHASECHK.TRANS64 P1, [R7+URZ+0x33450], R4 ;  /* 0x03345004070095a7 */ /* 0x000ea4000802007f */
[----:B--2---:R-:W-:Y:S05]  /*20ba0*/  @!P1 BRA `(.L_x_4319) ;  /* 0xfffffffc00ec9947 */ /* 0x004fea000383ffff */
[----:B------:R-:W-:Y:S05]  /*20bb0*/  BRA `(.L_x_4318) ;  /* 0xffffff2800187947 */ /* 0x000fea000383ffff */
.L_x_4375:
[----:B------:R-:W-:Y:S02]  /*20bc0*/  IMAD.MOV.U32 R13, RZ, RZ, R0 ;  /* 0x000000ffff0d7224 */ /* 0x000fe400078e0000 */
[----:B------:R-:W-:Y:S02]  /*20bd0*/  IMAD.MOV.U32 R12, RZ, RZ, RZ ;  /* 0x000000ffff0c7224 */ /* 0x000fe400078e00ff */
[----:B------:R-:W-:Y:S02]  /*20be0*/  IMAD.MOV.U32 R11, RZ, RZ, 0x1f ;  /* 0x0000001fff0b7424 */ /* 0x000fe400078e00ff */
[----:B------:R-:W-:-:S07]  /*20bf0*/  IMAD.MOV.U32 R15, RZ, RZ, -0x1 ;  /* 0xffffffffff0f7424 */ /* 0x000fce00078e00ff */
[----:B01----:R-:W-:Y:S05]  /*20c00*/  WARPSYNC.COLLECTIVE R15, `(.L_x_4451) ;  /* 0x000000000f087348 */ /* 0x003fea0003c00000 */
[----:B------:R2:W3:Y:S02]  /*20c10*/  SHFL.IDX P6, R14, R13, R12, R11 ;  /* 0x0000000c0d0e7389 */ /* 0x0004e400000c000b */
[----:B0123--:R-:W-:Y:S01]  /*20c20*/  ENDCOLLECTIVE ;  /* 0x000000000000791b */ /* 0x00ffe20003800000 */
.L_x_4451:
[----:B------:R-:W-:Y:S05]  /*20c30*/  BRA `(.L_x_4452) ;  /* 0xffffffac004c7947 */ /* 0x000fea000383ffff */
.L_x_4377:
[----:B------:R-:W-:Y:S01]  /*20c40*/  BSSY B0, `(.L_x_4453) ;  /* 0x0000006000007945 */ /* 0x000fe20003800000 */
[----:B------:R-:W-:-:S07]  /*20c50*/  IMAD.MOV.U32 R15, RZ, RZ, -0x1 ;  /* 0xffffffffff0f7424 */ /* 0x000fce00078e00ff */
[----:B01----:R-:W-:Y:S05]  /*20c60*/  WARPSYNC.COLLECTIVE R15, `(.L_x_4454) ;  /* 0x000000000f0c7348 */ /* 0x003fea0003c00000 */
[----:B------:R-:W-:Y:S02]  /*20c70*/  ELECT P6, UR62, PT ;  /* 0x00000000003e782f */ /* 0x000fe400038c0000 */
[----:B------:R-:W-:Y:S01]  /*20c80*/  MOV R14, UR62 ;  /* 0x0000003e000e7c02 */ /* 0x000fe20008000f00 */
[----:B01----:R-:W-:Y:S10]  /*20c90*/  ENDCOLLECTIVE ;  /* 0x000000000000791b */ /* 0x003ff40003800000 */
.L_x_4454:
[----:B------:R-:W-:Y:S05]  /*20ca0*/  BSYNC B0 ;  /* 0x0000000000007941 */ /* 0x000fea0003800000 */
.L_x_4453:
[----:B------:R-:W-:Y:S05]  /*20cb0*/  BRA `(.L_x_4455) ;  /* 0xffffffac00547947 */ /* 0x000fea000383ffff */
.L_x_4379:
[----:B0-----:R0:W2:Y:S02]  /*20cc0*/  SYNCS.PHASECHK.TRANS64.TRYWAIT P0, [R4+URZ+0x33480], R3 ;  /* 0x03348003040075a7 */ /* 0x0010a4000800017f */
[----:B--2---:R-:W-:Y:S05]  /*20cd0*/  @!P0 NANOSLEEP.SYNCS 0x989680 ;  /* 0x009896800000895d */ /* 0x004fea0003900000 */
[----:B------:R-:W2:Y:S02]  /*20ce0*/  @!P0 SYNCS.PHASECHK.TRANS64 P0, [R4+URZ+0x33480], R3 ;  /* 0x03348003040085a7 */ /* 0x000ea4000800007f */
[----:B--2---:R-:W-:Y:S05]  /*20cf0*/  @!P0 BRA `(.L_x_4379) ;  /* 0xfffffffc00f08947 */ /* 0x004fea000383ffff */
[----:B------:R-:W-:Y:S05]  /*20d00*/  BRA `(.L_x_4456) ;  /* 0xffffffac00b87947 */ /* 0x000fea000383ffff */
.L_x_4381:
[----:B-1----:R1:W2:Y:S02]  /*20d10*/  SYNCS.PHASECHK.TRANS64.TRYWAIT P0, [R4+URZ+0x33440], R3 ;  /* 0x03344003040075a7 */ /* 0x0022a4000800017f */
[----:B--2---:R-:W-:Y:S05]  /*20d20*/  @!P0 NANOSLEEP.SYNCS 0x989680 ;  /* 0x009896800000895d */ /* 0x004fea0003900000 */
[----:B------:R-:W2:Y:S02]  /*20d30*/  @!P0 SYNCS.PHASECHK.TRANS64 P0, [R4+URZ+0x33440], R3 ;  /* 0x03344003040085a7 */ /* 0x000ea4000800007f */
[----:B--2---:R-:W-:Y:S05]  /*20d40*/  @!P0 BRA `(.L_x_4381) ;  /* 0xfffffffc00f08947 */ /* 0x004fea000383ffff */
[----:B------:R-:W-:Y:S05]  /*20d50*/  BRA `(.L_x_4457) ;  /* 0xffffffb000447947 */ /* 0x000fea000383ffff */
.L_x_4385:
[----:B------:R-:W2:Y:S01]  /*20d60*/  LDL.LU R11, [R1+0x2c] ;  /* 0x00002c00010b7983 */ /* 0x000ea20000300800 */
[----:B------:R-:W-:Y:S01]  /*20d70*/  IMAD.MOV.U32 R3, RZ, RZ, R12 ;  /* 0x000000ffff037224 */ /* 0x000fe200078e000c */
[----:B------:R-:W-:Y:S01]  /*20d80*/  LOP3.LUT R7, R7, 0x7f, RZ, 0xc0, !PT ;  /* 0x0000007f07077812 */ /* 0x000fe200078ec0ff */
[----:B------:R-:W-:Y:S02]  /*20d90*/  IMAD.MOV.U32 R13, RZ, RZ, R0 ;  /* 0x000000ffff0d7224 */ /* 0x000fe400078e0000 */
[----:B------:R-:W-:Y:S01]  /*20da0*/  IMAD.MOV.U32 R12, RZ, RZ, RZ ;  /* 0x000000ffff0c7224 */ /* 0x000fe200078e00ff */
[----:B------:R-:W-:Y:S01]  /*20db0*/  SHF.R.U32.HI R7, RZ, 0x2, R7 ;  /* 0x00000002ff077819 */ /* 0x000fe20000011607 */
[----:B------:R-:W-:-:S04]  /*20dc0*/  IMAD.MOV.U32 R15, RZ, RZ, -0x1 ;  /* 0xffffffffff0f7424 */ /* 0x000fc800078e00ff */
[----:B------:R-:W-:Y:S02]  /*20dd0*/  IMAD.IADD R3, R7, 0x1, R3 ;  /* 0x0000000107037824 */ /* 0x000fe400078e0203 */
[----:B--2---:R-:W-:Y:S02]  /*20de0*/  IMAD R2, R11, R8, RZ ;  /* 0x000000080b027224 */ /* 0x004fe400078e02ff */
[----:B------:R-:W-:-:S03]  /*20df0*/  IMAD.MOV.U32 R11, RZ, RZ, 0x1c1f ;  /* 0x00001c1fff0b7424 */ /* 0x000fc600078e00ff */
[----:B------:R-:W-:-:S13]  /*20e00*/  ISETP.GE.AND P4, PT, R3, R2, PT ;  /* 0x000000020300720c */ /* 0x000fda0003f86270 */
[----:B-----5:R-:W-:Y:S05]  /*20e10*/  WARPSYNC.COLLECTIVE R15, `(.L_x_4458) ;  /* 0x000000000f087348 */ /* 0x020fea0003c00000 */
[----:B------:R0:W1:Y:S02]  /*20e20*/  SHFL.IDX P6, R14, R13, R12, R11 ;  /* 0x0000000c0d0e7389 */ /* 0x00006400000c000b */
[----:B01---5:R-:W-:Y:S01]  /*20e30*/  ENDCOLLECTIVE ;  /* 0x000000000000791b */ /* 0x023fe20003800000 */
.L_x_4458:
[----:B------:R-:W-:Y:S02]  /*20e40*/  IMAD.MOV.U32 R13, RZ, RZ, R4 ;  /* 0x000000ffff0d7224 */ /* 0x000fe400078e0004 */
[----:B------:R-:W-:-:S07]  /*20e50*/  IMAD.MOV.U32 R6, RZ, RZ, R14 ;  /* 0x000000ffff067224 */ /* 0x000fce00078e000e */
[----:B------:R-:W-:Y:S05]  /*20e60*/  WARPSYNC.COLLECTIVE R15, `(.L_x_4459) ;  /* 0x000000000f087348 */ /* 0x000fea0003c00000 */
[----:B------:R0:W1:Y:S02]  /*20e70*/  SHFL.IDX P6, R14, R13, R12, R11 ;  /* 0x0000000c0d0e7389 */ /* 0x00006400000c000b */
[----:B01----:R-:W-:Y:S01]  /*20e80*/  ENDCOLLECTIVE ;  /* 0x000000000000791b */ /* 0x003fe20003800000 */
.L_x_4459:
[----:B------:R-:W-:Y:S02]  /*20e90*/  IMAD.MOV.U32 R13, RZ, RZ, R0 ;  /* 0x000000ffff0d7224 */ /* 0x000fe400078e0000 */
[----:B------:R-:W-:Y:S02]  /*20ea0*/  IMAD.MOV.U32 R12, RZ, RZ, 0x1 ;  /* 0x00000001ff0c7424 */ /* 0x000fe400078e00ff */
[----:B------:R-:W-:-:S07]  /*20eb0*/  IMAD.MOV.U32 R5, RZ, RZ, R14 ;  /* 0x000000ffff057224 */ /* 0x000fce00078e000e */
[----:B------:R-:W-:Y:S05]  /*20ec0*/  WARPSYNC.COLLECTIVE R15, `(.L_x_4460) ;  /* 0x000000000f087348 */ /* 0x000fea0003c00000 */
[----:B------:R0:W1:Y:S02]  /*20ed0*/  SHFL.IDX P6, R14, R13, R12, R11 ;  /* 0x0000000c0d0e7389 */ /* 0x00006400000c000b */
[----:B01----:R-:W-:Y:S01]  /*20ee0*/  ENDCOLLECTIVE ;  /* 0x000000000000791b */ /* 0x003fe20003800000 */
.L_x_4460:
[----:B------:R-:W-:-:S05]  /*20ef0*/  @!P4 IADD3 R5, P3, R10, R5, RZ ;  /* 0x000000050a05c210 */ /* 0x000fca0007f7e0ff */
[----:B------:R-:W-:-:S04]  /*20f00*/  @!P4 IMAD.X R6, RZ, RZ, R6, P3 ;  /* 0x000000ffff06c224 */ /* 0x000fc800018e0606 */
[----:B------:R-:W-:Y:S02]  /*20f10*/  @!P4 IMAD.MOV.U32 R7, RZ, RZ, R6 ;  /* 0x000000ffff07c224 */ /* 0x000fe400078e0006 */
[----:B------:R-:W-:Y:S02]  /*20f20*/  @!P4 IMAD.MOV.U32 R6, RZ, RZ, R5 ;  /* 0x000000ffff06c224 */ /* 0x000fe400078e0005 */
[----:B------:R-:W-:Y:S02]  /*20f30*/  VIADD R5, R3, 0x20 ;  /* 0x0000002003057836 */ /* 0x000fe40000000000 */
[----:B------:R-:W-:Y:S01]  /*20f40*/  IMAD.MOV.U32 R13, RZ, RZ, R4 ;  /* 0x000000ffff0d7224 */ /* 0x000fe200078e0004 */
[----:B------:R-:W-:Y:S01]  /*20f50*/  @!PT LDS RZ, [RZ] ;  /* 0x00000000fffff984 */ /* 0x000fe20000000800 */
[----:B------:R-:W-:Y:S01]  /*20f60*/  @!PT LDS RZ, [RZ] ;  /* 0x00000000fffff984 */ /* 0x000fe20000000800 */
[----:B------:R-:W-:Y:S01]  /*20f70*/  @!PT LDS RZ, [RZ] ;  /* 0x00000000fffff984 */ /* 0x000fe20000000800 */
[----:B------:R0:W-:Y:S02]  /*20f80*/  @!P4 LDGSTS.E.BYPASS.LTC128B.128 [R9+0x1e200], desc[UR52][R6.64], !P0 ;  /* 0x1e2000000609cfae */ /* 0x0001e4000c101d74 */
[----:B------:R-:W-:Y:S02]  /*20f90*/  ISETP.GE.AND P3, PT, R5, R2, PT ;  /* 0x000000020500720c */ /* 0x000fe40003f66270 */
[----:B------:R0:W-:Y:S01]  /*20fa0*/  @!P4 LDGSTS.E.BYPASS.LTC128B.128 [R9+0x20200], desc[UR52][R6.64+0x40], !P1 ;  /* 0x202000400609cfae */ /* 0x0001e2000c901d74 */
[----:B------:R-:W-:-:S10]  /*20fb0*/  IMAD.MOV.U32 R5, RZ, RZ, R14 ;  /* 0x000000ffff057224 */ /* 0x000fd400078e000e */
[----:B0-----:R-:W-:Y:S05]  /*20fc0*/  WARPSYNC.COLLECTIVE R15, `(.L_x_4461) ;  /* 0x000000000f087348 */ /* 0x001fea0003c00000 */
[----:B------:R1:W2:Y:S02]  /*20fd0*/  SHFL.IDX P6, R14, R13, R12, R11 ;  /* 0x0000000c0d0e7389 */ /* 0x0002a400000c000b */
[----:B012---:R-:W-:Y:S01]  /*20fe0*/  ENDCOLLECTIVE ;  /* 0x000000000000791b */ /* 0x007fe20003800000 */
.L_x_4461:
[----:B------:R-:W-:Y:S01]  /*20ff0*/  @!PT LDS RZ, [RZ] ;  /* 0x00000000fffff984 */ /* 0x000fe20000000800 */
[----:B------:R-:W-:Y:S01]  /*21000*/  @!PT LDS RZ, [RZ] ;  /* 0x00000000fffff984 */ /* 0x000fe20000000800 */
[----:B------:R-:W-:Y:S01]  /*21010*/  @!PT LDS RZ, [RZ] ;  /* 0x00000000fffff984 */ /* 0x000fe20000000800 */
[----:B------:R0:W-:Y:S01]  /*21020*/  @!P4 LDGSTS.E.BYPASS.LTC128B.128 [R9+0x22200], desc[UR52][R6.64+0x80], !P2 ;  /* 0x222000800609cfae */ /* 0x0001e2000d101d74 */
[----:B------:R-:W-:Y:S02]  /*21030*/  IMAD.MOV.U32 R13, RZ, RZ, R0 ;  /* 0x000000ffff0d7224 */ /* 0x000fe400078e0000 */
[----:B------:R-:W-:Y:S02]  /*21040*/  IMAD.MOV.U32 R12, RZ, RZ, 0x2 ;  /* 0x00000002ff0c7424 */ /* 0x000fe400078e00ff */
[----:B0-----:R-:W-:-:S07]  /*21050*/  IMAD.MOV.U32 R6, RZ, RZ, R14 ;  /* 0x000000ffff067224 */ /* 0x001fce00078e000e */
[----:B------:R-:W-:Y:S05]  /*21060*/  WARPSYNC.COLLECTIVE R15, `(.L_x_4462) ;  /* 0x000000000f087348 */ /* 0x000fea0003c00000 */
[----:B------:R0:W1:Y:S02]  /*21070*/  SHFL.IDX P6, R14, R13, R12, R11 ;  /* 0x0000000c0d0e7389 */ /* 0x00006400000c000b */
[----:B01----:R-:W-:Y:S01]  /*21080*/  ENDCOLLECTIVE ;  /* 0x000000000000791b */ /* 0x003fe20003800000 */
.L_x_4462:
        /* <DEDUP_REMOVED lines=16> */
.L_x_4463:
[----:B------:R-:W-:Y:S02]  /*21190*/  IMAD.MOV.U32 R13, RZ, RZ, R0 ;  /* 0x000000ffff0d7224 */ /* 0x000fe400078e0000 */
[----:B------:R-:W-:Y:S02]  /*211a0*/  IMAD.MOV.U32 R12, RZ, RZ, 0x3 ;  /* 0x00000003ff0c7424 */ /* 0x000fe400078e00ff */
[----:B------:R-:W-:-:S07]  /*211b0*/  IMAD.MOV.U32 R6, RZ, RZ, R14 ;  /* 0x000000ffff067224 */ /* 0x000fce00078e000e */
[----:B------:R-:W-:Y:S05]  /*211c0*/  WARPSYNC.COLLECTIVE R15, `(.L_x_4464) ;  /* 0x000000000f087348 */ /* 0x000fea0003c00000 */
[----:B------:R0:W1:Y:S02]  /*211d0*/  SHFL.IDX P6, R14, R13, R12, R11 ;  /* 0x0000000c0d0e7389 */ /* 0x00006400000c000b */
[----:B01----:R-:W-:Y:S01]  /*211e0*/  ENDCOLLECTIVE ;  /* 0x000000000000791b */ /* 0x003fe20003800000 */
.L_x_4464:
        /* <DEDUP_REMOVED lines=14> */
.L_x_4465:
[----:B------:R-:W-:Y:S01]  /*212d0*/  IMAD.MOV.U32 R4, RZ, RZ, R14 ;  /* 0x000000ffff047224 */ /* 0x000fe200078e000e */
[----:B------:R-:W-:Y:S06]  /*212e0*/  BRA `(.L_x_4466) ;  /* 0xffffffb400987947 */ /* 0x000fec000383ffff */
.L_x_4390:
[----:B-1----:R1:W2:Y:S02]  /*212f0*/  SYNCS.PHASECHK.TRANS64.TRYWAIT P0, [R18+URZ+0x33420], R0 ;  /* 0x03342000120075a7 */ /* 0x0022a4000800017f */
[----:B--2---:R-:W-:Y:S05]  /*21300*/  @!P0 NANOSLEEP.SYNCS 0x989680 ;  /* 0x009896800000895d */ /* 0x004fea0003900000 */
[----:B------:R-:W2:Y:S02]  /*21310*/  @!P0 SYNCS.PHASECHK.TRANS64 P0, [R18+URZ+0x33420], R0 ;  /* 0x03342000120085a7 */ /* 0x000ea4000800007f */
[----:B--2---:R-:W-:Y:S05]  /*21320*/  @!P0 BRA `(.L_x_4390) ;  /* 0xfffffffc00f08947 */ /* 0x004fea000383ffff */
[----:B------:R-:W-:Y:S05]  /*21330*/  BRA `(.L_x_4467) ;  /* 0xffffffb800087947 */ /* 0x000fea000383ffff */
.L_x_4396:
[----:B--2---:R2:W3:Y:S02]  /*21340*/  SYNCS.PHASECHK.TRANS64.TRYWAIT P0, [R6+URZ+0x33480], R5 ;  /* 0x03348005060075a7 */ /* 0x0044e4000800017f */
[----:B---3--:R-:W-:Y:S05]  /*21350*/  @!P0 NANOSLEEP.SYNCS 0x989680 ;  /* 0x009896800000895d */ /* 0x008fea0003900000 */
[----:B------:R-:W3:Y:S02]  /*21360*/  @!P0 SYNCS.PHASECHK.TRANS64 P0, [R6+URZ+0x33480], R5 ;  /* 0x03348005060085a7 */ /* 0x000ee4000800007f */
[----:B---3--:R-:W-:Y:S05]  /*21370*/  @!P0 BRA `(.L_x_4396) ;  /* 0xfffffffc00f08947 */ /* 0x008fea000383ffff */
[----:B------:R-:W-:Y:S05]  /*21380*/  BRA `(.L_x_4468) ;  /* 0xffffffb800c07947 */ /* 0x000fea000383ffff */
.L_x_4403:
[----:B0-----:R0:W3:Y:S02]  /*21390*/  SYNCS.PHASECHK.TRANS64.TRYWAIT P0, [R6+URZ+0x33440], R5 ;  /* 0x03344005060075a7 */ /* 0x0010e4000800017f */
[----:B---3--:R-:W-:Y:S05]  /*213a0*/  @!P0 NANOSLEEP.SYNCS 0x989680 ;  /* 0x009896800000895d */ /* 0x008fea0003900000 */
[----:B------:R-:W3:Y:S02]  /*213b0*/  @!P0 SYNCS.PHASECHK.TRANS64 P0, [R6+URZ+0x33440], R5 ;  /* 0x03344005060085a7 */ /* 0x000ee4000800007f */
[----:B---3--:R-:W-:Y:S05]  /*213c0*/  @!P0 BRA `(.L_x_4403) ;  /* 0xfffffffc00f08947 */ /* 0x008fea000383ffff */
[----:B------:R-:W-:Y:S05]  /*213d0*/  BRA `(.L_x_4469) ;  /* 0xffffffbc00c07947 */ /* 0x000fea000383ffff */
.L_x_4411:
[----:B--2---:R2:W3:Y:S02]  /*213e0*/  SYNCS.PHASECHK.TRANS64.TRYWAIT P0, [R3+URZ+0x33470], R4 ;  /* 0x03347004030075a7 */ /* 0x0044e4000800017f */
[----:B---3--:R-:W-:Y:S05]  /*213f0*/  @!P0 NANOSLEEP.SYNCS 0x989680 ;  /* 0x009896800000895d */ /* 0x008fea0003900000 */
[----:B------:R-:W3:Y:S02]  /*21400*/  @!P0 SYNCS.PHASECHK.TRANS64 P0, [R3+URZ+0x33470], R4 ;  /* 0x03347004030085a7 */ /* 0x000ee4000800007f */
[----:B---3--:R-:W-:Y:S05]  /*21410*/  @!P0 BRA `(.L_x_4411) ;  /* 0xfffffffc00f08947 */ /* 0x008fea000383ffff */
[----:B------:R-:W-:Y:S05]  /*21420*/  BRA `(.L_x_4470) ;  /* 0xffffffc000d47947 */ /* 0x000fea000383ffff */
.L_x_4413:
[----:B--2---:R2:W3:Y:S02]  /*21430*/  SYNCS.PHASECHK.TRANS64.TRYWAIT P0, [R3+URZ+0x33460], R4 ;  /* 0x03346004030075a7 */ /* 0x0044e4000800017f */
[----:B---3--:R-:W-:Y:S05]  /*21440*/  @!P0 NANOSLEEP.SYNCS 0x989680 ;  /* 0x009896800000895d */ /* 0x008fea0003900000 */
[----:B------:R-:W3:Y:S02]  /*21450*/  @!P0 SYNCS.PHASECHK.TRANS64 P0, [R3+URZ+0x33460], R4 ;  /* 0x03346004030085a7 */ /* 0x000ee4000800007f */
[----:B---3--:R-:W-:Y:S05]  /*21460*/  @!P0 BRA `(.L_x_4413) ;  /* 0xfffffffc00f08947 */ /* 0x008fea000383ffff */
[----:B------:R-:W-:Y:S05]  /*21470*/  BRA `(.L_x_4471) ;  /* 0xffffffc000dc7947 */ /* 0x000fea000383ffff */
.L_x_4420:
[----:B-1----:R1:W2:Y:S02]  /*21480*/  SYNCS.PHASECHK.TRANS64.TRYWAIT P1, [R0+URZ+0x33470], R3 ;  /* 0x03347003000075a7 */ /* 0x0022a4000802017f */
[----:B--2---:R-:W-:Y:S05]  /*21490*/  @!P1 NANOSLEEP.SYNCS 0x989680 ;  /* 0x009896800000995d */ /* 0x004fea0003900000 */
[----:B------:R-:W2:Y:S02]  /*214a0*/  @!P1 SYNCS.PHASECHK.TRANS64 P1, [R0+URZ+0x33470], R3 ;  /* 0x03347003000095a7 */ /* 0x000ea4000802007f */
[----:B--2---:R-:W-:Y:S05]  /*214b0*/  @!P1 BRA `(.L_x_4420) ;  /* 0xfffffffc00f09947 */ /* 0x004fea000383ffff */
[----:B------:R-:W-:Y:S05]  /*214c0*/  BRA `(.L_x_4472) ;  /* 0xffffffd000547947 */ /* 0x000fea000383ffff */
.L_x_4422:
[----:B-1----:R1:W2:Y:S02]  /*214d0*/  SYNCS.PHASECHK.TRANS64.TRYWAIT P1, [R0+URZ+0x33460], R3 ;  /* 0x03346003000075a7 */ /* 0x0022a4000802017f */
[----:B--2---:R-:W-:Y:S05]  /*214e0*/  @!P1 NANOSLEEP.SYNCS 0x989680 ;  /* 0x009896800000995d */ /* 0x004fea0003900000 */
[----:B------:R-:W2:Y:S02]  /*214f0*/  @!P1 SYNCS.PHASECHK.TRANS64 P1, [R0+URZ+0x33460], R3 ;  /* 0x03346003000095a7 */ /* 0x000ea4000802007f */
[----:B--2---:R-:W-:Y:S05]  /*21500*/  @!P1 BRA `(.L_x_4422) ;  /* 0xfffffffc00f09947 */ /* 0x004fea000383ffff */
[----:B------:R-:W-:Y:S05]  /*21510*/  BRA `(.L_x_4473) ;  /* 0xffffffd0005c7947 */ /* 0x000fea000383ffff */
.L_x_4435:
[----:B0-----:R0:W1:Y:S02]  /*21520*/  SYNCS.PHASECHK.TRANS64.TRYWAIT P0, [R0+URZ+0x33420], R3 ;  /* 0x03342003000075a7 */ /* 0x001064000800017f */
[----:B-1----:R-:W-:Y:S05]  /*21530*/  @!P0 NANOSLEEP.SYNCS 0x989680 ;  /* 0x009896800000895d */ /* 0x002fea0003900000 */
[----:B------:R-:W1:Y:S02]  /*21540*/  @!P0 SYNCS.PHASECHK.TRANS64 P0, [R0+URZ+0x33420], R3 ;  /* 0x03342003000085a7 */ /* 0x000e64000800007f */
[----:B-1----:R-:W-:Y:S05]  /*21550*/  @!P0 BRA `(.L_x_4435) ;  /* 0xfffffffc00f08947 */ /* 0x002fea000383ffff */
[----:B------:R-:W-:Y:S05]  /*21560*/  BRA `(.L_x_4474) ;  /* 0xffffffec00e07947 */ /* 0x000fea000383ffff */
.L_x_4436:
        /* <DEDUP_REMOVED lines=11> */
.L_x_4476:
[----:B------:R-:W-:Y:S05]  /*21620*/  BSYNC B0 ;  /* 0x0000000000007941 */ /* 0x000fea0003800000 */
.L_x_4475:
[----:B------:R-:W-:Y:S05]  /*21630*/  BRA `(.L_x_4477) ;  /* 0xffffffec00c87947 */ /* 0x000fea000383ffff */
.L_x_4439:
[----:B------:R-:W-:Y:S01]  /*21640*/  BSSY B1, `(.L_x_4478) ;  /* 0x0000006000017945 */ /* 0x000fe20003800000 */
[----:B------:R-:W-:-:S07]  /*21650*/  IMAD.MOV.U32 R15, RZ, RZ, -0x1 ;  /* 0xffffffffff0f7424 */ /* 0x000fce00078e00ff */
[----:B01----:R-:W-:Y:S05]  /*21660*/  WARPSYNC.COLLECTIVE R15, `(.L_x_4479) ;  /* 0x000000000f0c7348 */ /* 0x003fea0003c00000 */
[----:B------:R-:W-:Y:S02]  /*21670*/  ELECT P6, UR62, PT ;  /* 0x00000000003e782f */ /* 0x000fe400038c0000 */
[----:B------:R-:W-:Y:S01]  /*21680*/  MOV R14, UR62 ;  /* 0x0000003e000e7c02 */ /* 0x000fe20008000f00 */
[----:B01----:R-:W-:Y:S10]  /*21690*/  ENDCOLLECTIVE ;  /* 0x000000000000791b */ /* 0x003ff40003800000 */
.L_x_4479:
[----:B------:R-:W-:Y:S05]  /*216a0*/  BSYNC B1 ;  /* 0x0000000000017941 */ /* 0x000fea0003800000 */
.L_x_4478:
[----:B------:R-:W-:Y:S05]  /*216b0*/  BRA `(.L_x_4480) ;  /* 0xffffffec00c07947 */ /* 0x000fea000383ffff */
.L_x_4441:
[----:B0-----:R0:W1:Y:S02]  /*216c0*/  SYNCS.PHASECHK.TRANS64.TRYWAIT P1, [R6+URZ], R5 ;  /* 0x00000005060075a7 */ /* 0x001064000802017f */
[----:B-1----:R-:W-:Y:S05]  /*216d0*/  @!P1 NANOSLEEP.SYNCS 0x989680 ;  /* 0x009896800000995d */ /* 0x002fea0003900000 */
[----:B------:R-:W1:Y:S02]  /*216e0*/  @!P1 SYNCS.PHASECHK.TRANS64 P1, [R6+URZ], R5 ;  /* 0x00000005060095a7 */ /* 0x000e64000802007f */
[----:B-1----:R-:W-:Y:S05]  /*216f0*/  @!P1 BRA `(.L_x_4441) ;  /* 0xfffffffc00f09947 */ /* 0x002fea000383ffff */
[----:B------:R-:W-:Y:S05]  /*21700*/  BRA `(.L_x_4481) ;  /* 0xffffffec00fc7947 */ /* 0x000fea000383ffff */
.L_x_4442:
[----:B-1----:R1:W2:Y:S02]  /*21710*/  SYNCS.PHASECHK.TRANS64.TRYWAIT P1, [R7+URZ], R2 ;  /* 0x00000002070075a7 */ /* 0x0022a4000802017f */
[----:B--2---:R-:W-:Y:S05]  /*21720*/  @!P1 NANOSLEEP.SYNCS 0x989680 ;  /* 0x009896800000995d */ /* 0x004fea0003900000 */
[----:B------:R-:W2:Y:S02]  /*21730*/  @!P1 SYNCS.PHASECHK.TRANS64 P1, [R7+URZ], R2 ;  /* 0x00000002070095a7 */ /* 0x000ea4000802007f */
[----:B--2---:R-:W-:Y:S05]  /*21740*/  @!P1 BRA `(.L_x_4442) ;  /* 0xfffffffc00f09947 */ /* 0x004fea000383ffff */
[----:B------:R-:W-:Y:S05]  /*21750*/  BRA `(.L_x_4482) ;  /* 0xffffffec00f07947 */ /* 0x000fea000383ffff */
.L_x_4444:
[----:B--2---:R2:W3:Y:S02]  /*21760*/  SYNCS.PHASECHK.TRANS64.TRYWAIT P1, [R4+URZ+0x33460], R5 ;  /* 0x03346005040075a7 */ /* 0x0044e4000802017f */
[----:B---3--:R-:W-:Y:S05]  /*21770*/  @!P1 NANOSLEEP.SYNCS 0x989680 ;  /* 0x009896800000995d */ /* 0x008fea0003900000 */
[----:B------:R-:W3:Y:S02]  /*21780*/  @!P1 SYNCS.PHASECHK.TRANS64 P1, [R4+URZ+0x33460], R5 ;  /* 0x03346005040095a7 */ /* 0x000ee4000802007f */
[----:B---3--:R-:W-:Y:S05]  /*21790*/  @!P1 BRA `(.L_x_4444) ;  /* 0xfffffffc00f09947 */ /* 0x008fea000383ffff */
[----:B------:R-:W-:Y:S05]  /*217a0*/  BRA `(.L_x_4483) ;  /* 0xffffffec00f47947 */ /* 0x000fea000383ffff */
.L_x_4446:
[----:B---3--:R3:W4:Y:S02]  /*217b0*/  SYNCS.PHASECHK.TRANS64.TRYWAIT P1, [R3+URZ+0x33460], R2 ;  /* 0x03346002030075a7 */ /* 0x008724000802017f */
[----:B----4-:R-:W-:Y:S05]  /*217c0*/  @!P1 NANOSLEEP.SYNCS 0x989680 ;  /* 0x009896800000995d */ /* 0x010fea0003900000 */
[----:B------:R-:W4:Y:S02]  /*217d0*/  @!P1 SYNCS.PHASECHK.TRANS64 P1, [R3+URZ+0x33460], R2 ;  /* 0x03346002030095a7 */ /* 0x000f24000802007f */
[----:B----4-:R-:W-:Y:S05]  /*217e0*/  @!P1 BRA `(.L_x_4446) ;  /* 0xfffffffc00f09947 */ /* 0x010fea000383ffff */
[----:B------:R-:W-:Y:S05]  /*217f0*/  BRA `(.L_x_4484) ;  /* 0xffffffec00f47947 */ /* 0x000fea000383ffff */
.L_x_4448:
[----:B----4-:R4:W0:Y:S02]  /*21800*/  SYNCS.PHASECHK.TRANS64.TRYWAIT P0, [R4+URZ+0x33480], R5 ;  /* 0x03348005040075a7 */ /* 0x010824000800017f */
[----:B0-----:R-:W-:Y:S05]  /*21810*/  @!P0 NANOSLEEP.SYNCS 0x989680 ;  /* 0x009896800000895d */ /* 0x001fea0003900000 */
[----:B------:R-:W0:Y:S02]  /*21820*/  @!P0 SYNCS.PHASECHK.TRANS64 P0, [R4+URZ+0x33480], R5 ;  /* 0x03348005040085a7 */ /* 0x000e24000800007f */
[----:B0-----:R-:W-:Y:S05]  /*21830*/  @!P0 BRA `(.L_x_4448) ;  /* 0xfffffffc00f08947 */ /* 0x001fea000383ffff */
[----:B------:R-:W-:Y:S05]  /*21840*/  BRA `(.L_x_4449) ;  /* 0xffffffec00f07947 */ /* 0x000fea000383ffff */
.L_x_4485:
        /* <DEDUP_REMOVED lines=11> */
.L_x_13270:


//--------------------- .text._ZN7cutlass13device_kernelIN5flash11enable_sm90INS1_16FlashAttnFwdSm90INS1_25CollectiveMainloopFwdSm90ILi2EN4cute5tupleIJNS5_1CILi1EEES8_S8_EEENS6_IJNS7_ILi128EEENS7_ILi160EEENS7_ILi192EEEEEELi192ENS_12float_e4m3_tEfNS_4arch4Sm90ELb0ELb1ELb0ELb1ELb0ELb1ELb0ELb1ELb1ELb1ELb1ELb0EEENS1_21CollectiveEpilogueFwdINS6_IJSA_SC_SB_EEES9_NS_10bfloat16_tESG_Li256ELb1ELb1ELb1ELb1EEENS1_36VarlenDynamicPersistentTileSchedulerILi128ELi160ELi256ELi128ELb1ELb1ELb1ELb1ELb0ELb1EEEEEEEEEvNT_6ParamsE --------------------------
	.section	.text._ZN7cutlass13device_kernelIN5flash11enable_sm90INS1_16FlashAttnFwdSm90INS1_25CollectiveMainloopFwdSm90ILi2EN4cute5tupleIJNS5_1CILi1EEES8_S8_EEENS6_IJNS7_ILi128EEENS7_ILi160EEENS7_ILi192EEEEEELi192ENS_12float_e4m3_tEfNS_4arch4Sm90ELb0ELb1ELb0ELb1ELb0ELb1ELb0ELb1ELb1ELb1ELb1ELb0EEENS1_21CollectiveEpilogueFwdINS6_IJSA_SC_SB_EEES9_NS_10bfloat16_tESG_Li256ELb1ELb1ELb1ELb1EEENS1_36VarlenDynamicPersistentTileSchedulerILi128ELi160ELi256ELi128ELb1ELb1ELb1ELb1ELb0ELb1EEEEEEEEEvNT_6ParamsE,"ax",@progbits
	.align	128
.text._ZN7cutlass13device_kernelIN5flash11enable_sm90INS1_16FlashAttnFwdSm90INS1_25CollectiveMainloopFwdSm90ILi2EN4cute5tupleIJNS5_1CILi1EEES8_S8_EEENS6_IJNS7_ILi128EEENS7_ILi160EEENS7_ILi192EEEEEELi192ENS_12float_e4m3_tEfNS_4arch4Sm90ELb0ELb1ELb0ELb1ELb0ELb1ELb0ELb1ELb1ELb1ELb1ELb0EEENS1_21CollectiveEpilogueFwdINS6_IJSA_SC_SB_EEES9_NS_10bfloat16_tESG_Li256ELb1ELb1ELb1ELb1EEENS1_36VarlenDynamicPersistentTileSchedulerILi128ELi160ELi256ELi128ELb1ELb1ELb1ELb1ELb0ELb1EEEEEEEEEvNT_6ParamsE:
        .type           _ZN7cutlass13device_kernelIN5flash11enable_sm90INS1_16FlashAttnFwdSm90INS1_25CollectiveMainloopFwdSm90ILi2EN4cute5tupleIJNS5_1CILi1EEES8_S8_EEENS6_IJNS7_ILi128EEENS7_ILi160EEENS7_ILi192EEEEEELi192ENS_12float_e4m3_tEfNS_4arch4Sm90ELb0ELb1ELb0ELb1ELb0ELb1ELb0ELb1ELb1ELb1ELb1ELb0EEENS1_21CollectiveEpilogueFwdINS6_IJSA_SC_SB_EEES9_NS_10bfloat16_tESG_Li256ELb1ELb1ELb1ELb1EEENS1_36VarlenDynamicPersistentTileSchedulerILi128ELi160ELi256ELi128ELb1ELb1ELb1ELb1ELb0ELb1EEEEEEEEEvNT_6ParamsE,@function
        .size           _ZN7cutlass13device_kernelIN5flash11enable_sm90INS1_16FlashAttnFwdSm90INS1_25CollectiveMainloopFwdSm90ILi2EN4cute5tupleIJNS5_1CILi1EEES8_S8_EEENS6_IJNS7_ILi128EEENS7_ILi160EEENS7_ILi192EEEEEELi192ENS_12float_e4m3_tEfNS_4arch4Sm90ELb0ELb1ELb0ELb1ELb0ELb1ELb0ELb1ELb1ELb1ELb1ELb0EEENS1_21CollectiveEpilogueFwdINS6_IJSA_SC_SB_EEES9_NS_10bfloat16_tESG_Li256ELb1ELb1ELb1ELb1EEENS1_36VarlenDynamicPersistentTileSchedulerILi128ELi160ELi256ELi128ELb1ELb1ELb1ELb1ELb0ELb1EEEEEEEEEvNT_6ParamsE,(.L_x_13271 - _ZN7cutlass13device_kernelIN5flash11enable_sm90INS1_16FlashAttnFwdSm90INS1_25CollectiveMainloopFwdSm90ILi2EN4cute5tupleIJNS5_1CILi1EEES8_S8_EEENS6_IJNS7_ILi128EEENS7_ILi160EEENS7_ILi192EEEEEELi192ENS_12float_e4m3_tEfNS_4arch4Sm90ELb0ELb1ELb0ELb1ELb0ELb1ELb0ELb1ELb1ELb1ELb1ELb0EEENS1_21CollectiveEpilogueFwdINS6_IJSA_SC_SB_EEES9_NS_10bfloat16_tESG_Li256ELb1ELb1ELb1ELb1EEENS1_36VarlenDynamicPersistentTileSchedulerILi128ELi160ELi256ELi128ELb1ELb1ELb1ELb1ELb0ELb1EEEEEEEEEvNT_6ParamsE)
        .other          _ZN7cutlass13device_kernelIN5flash11enable_sm90INS1_16FlashAttnFwdSm90INS1_25CollectiveMainloopFwdSm90ILi2EN4cute5tupleIJNS5_1CILi1EEES8_S8_EEENS6_IJNS7_ILi128EEENS7_ILi160EEENS7_ILi192EEEEEELi192ENS_12float_e4m3_tEfNS_4arch4Sm90ELb0ELb1ELb0ELb1ELb0ELb1ELb0ELb1ELb1ELb1ELb1ELb0EEENS1_21CollectiveEpilogueFwdINS6_IJSA_SC_SB_EEES9_NS_10bfloat16_tESG_Li256ELb1ELb1ELb1ELb1EEENS1_36VarlenDynamicPersistentTileSchedulerILi128ELi160ELi256ELi128ELb1ELb1ELb1ELb1ELb0ELb1EEEEEEEEEvNT_6ParamsE,@"STO_CUDA_ENTRY STV_DEFAULT"
_ZN7cutlass13device_kernelIN5flash11enable_sm90INS1_16FlashAttnFwdSm90INS1_25CollectiveMainloopFwdSm90ILi2EN4cute5tupleIJNS5_1CILi1EEES8_S8_EEENS6_IJNS7_ILi128EEENS7_ILi160EEENS7_ILi192EEEEEELi192ENS_12float_e4m3_tEfNS_4arch4Sm90ELb0ELb1ELb0ELb1ELb0ELb1ELb0ELb1ELb1ELb1ELb1ELb0EEENS1_21CollectiveEpilogueFwdINS6_IJSA_SC_SB_EEES9_NS_10bfloat16_tESG_Li256ELb1ELb1ELb1ELb1EEENS1_36VarlenDynamicPersistentTileSchedulerILi128ELi160ELi256ELi128ELb1ELb1ELb1ELb1ELb0ELb1EEEEEEEEEvNT_6ParamsE:
[----:B------:R-:W0:Y:S02]  /*0000*/  LDC R1, c[0x0][0x28] ;  /* 0x00000a00ff017b82 */ /* 0x000e240000000800 */
[----:B0-----:R-:W-:-:S05]  /*0010*/  VIADD R1, R1, 0xfffffc50 ;  /* 0xfffffc5001017836 */ /* 0x001fca0000000000 */
[----:B------:R-:W-:Y:S01]  /*0020*/  R2UR UR4, R1 ;  /* 0x00000000010472ca */ /* 0x000fe200000e0000 */
[----:B------:R-:W0:Y:S01]  /*0030*/  S2R R3, SR_TID.X ;  /* 0x0000000000037919 */ /* 0x000e220000002100 */
[----:B------:R-:W-:Y:S01]  /*0040*/  ELECT P0, URZ, PT ;  /* 0x00000000003f782f */ /* 0x000fe20003800000 */
[----:B------:R-:W-:Y:S01]  /*0050*/  BSSY B0, `(.L_x_4486) ;  /* 0x0000018000007945 */ /* 0x000fe20003800000 */
[----:B------:R-:W-:Y:S01]  /*0060*/  ULDC UR43, c[0x0][0x20] ;  /* 0x00000800002b7ab9 */ /* 0x000fe20000000800 */
[----:B------:R-:W-:-:S08]  /*0070*/  ULDC UR42, c[0x0][0x24] ;  /* 0x00000900002a7ab9 */ /* 0x000fd00000000800 */
[----:B------:R-:W-:-:S04]  /*0080*/  UIADD3 UR43, UP0, UR4, UR43, URZ ;  /* 0x0000002b042b7290 */ /* 0x000fc8000ff1e03f */
[----:B------:R-:W-:Y:S01]  /*0090*/  UIADD3.X UR42, URZ, UR42, URZ, UP0, !UPT ;  /* 0x0000002a3f2a7290 */ /* 0x000fe200087fe43f */
        /* <DEDUP_REMOVED lines=19> */
.L_x_4487:
[----:B------:R-:W-:Y:S05]  /*01d0*/  BSYNC B0 ;  /* 0x0000000000007941 */ /* 0x000fea0003800000 */
.L_x_4486:
        /* <DEDUP_REMOVED lines=41> */
.L_x_4488:
        /* <DEDUP_REMOVED lines=22> */
.L_x_4489:
        /* <DEDUP_REMOVED lines=18> */
.L_x_4490:
        /* <DEDUP_REMOVED lines=22> */
.L_x_4491:
        /* <DEDUP_REMOVED lines=22> */
.L_x_4492:
[----:B------:R-:W-:Y:S01]  /*09b0*/  PLOP3.LUT P0, PT, PT, PT, UP0, 0x80, 0x0 ;  /* 0x000000000000781c */ /* 0x000fe20003f0f008 */
[----:B------:R-:W-:Y:S01]  /*09c0*/  UMOV UR36, 0x1 ;  /* 0x0000000100247882 */ /* 0x000fe20000000000 */
[----:B------:R-:W-:Y:S01]  /*09d0*/  NOP ;  /* 0x0000000000007918 */ /* 0x000fe20000000000 */
[----:B------:R-:W-:Y:S01]  /*09e0*/  USEL UR36, UR36, 0x2, !UP0 ;  /* 0x0000000224247887 */ /* 0x000fe2000c000000 */
[----:B------:R-:W-:Y:S01]  /*09f0*/  ULDC.64 UR50, c[0x0][0x208] ;  /* 0x0000820000327ab9 */ /* 0x000fe20000000a00 */
[----:B012-4-:R-:W-:Y:S08]  /*0a00*/  BAR.SYNC.DEFER_BLOCKING 0x0 ;  /* 0x0000000000007b1d */ /* 0x017ff00000010000 */
[----:B------:R-:W-:Y:S05]  /*0a10*/  @!P0 BRA `(.L_x_4493) ;  /* 0x0000022800ac8947 */ /* 0x000fea0003800000 */
.L_x_4494:
[----:B------:R-:W-:-:S08]  /*0a20*/  NOP ;  /* 0x0000000000007918 */ /* 0x000fd00000000000 */
[----:B------:R-:W0:Y:S02]  /*0a30*/  USETMAXREG.TRY_ALLOC.CTAPOOL UP0, 0xf0 ;  /* 0x000000f0000079c8 */ /* 0x000e240008000600 */
[----:B0-----:R-:W-:-:S13]  /*0a40*/  PLOP3.LUT P0, PT, PT, PT, UP0, 0x80, 0x0 ;  /* 0x000000000000781c */ /* 0x001fda0003f0f008 */
[----:B------:R-:W-:Y:S05]  /*0a50*/  @!P0 BRA `(.L_x_4494) ;  /* 0xfffffffc00f08947 */ /* 0x000fea000383ffff */
[----:B------:R-:W0:Y:S01]  /*0a60*/  S2R R0, SR_TID.X ;  /* 0x0000000000007919 */ /* 0x000e220000002100 */
[----:B------:R-:W1:Y:S01]  /*0a70*/  S2UR UR37, SR_CgaCtaId ;  /* 0x00000000002579c3 */ /* 0x000e620000008800 */
[----:B------:R-:W-:Y:S01]  /*0a80*/  UMOV UR38, 0x400 ;  /* 0x0000040000267882 */ /* 0x000fe20000000000 */
[----:B------:R-:W-:-:S06]  /*0a90*/  LOP3.LUT R2, R2, 0xffffffef, RZ, 0xc0, !PT ;  /* 0xffffffef02027812 */ /* 0x000fcc00078ec0ff */
[----:B------:R-:W-:Y:S06]  /*0aa0*/  BAR.ARV 0x8, 0x180 ;  /* 0x0206000000007b1d */ /* 0x000fec0000002000 */
[----:B------:R-:W-:Y:S01]  /*0ab0*/  ULDC UR4, c[0x0][0xc3c] ;  /* 0x00030f0000047ab9 */ /* 0x000fe20000000800 */
[----:B------:R-:W-:Y:S04]  /*0ac0*/  STL.64 [R1+0x2b8], RZ ;  /* 0x0002b8ff01007387 */ /* 0x000fe80000100a00 */
[----:B------:R-:W-:Y:S01]  /*0ad0*/  STL [R1+0x2c0], RZ ;  /* 0x0002c0ff01007387 */ /* 0x000fe20000100800 */
[----:B-1----:R-:W-:Y:S01]  /*0ae0*/  ULEA UR38, UR37, UR38, 0x18 ;  /* 0x0000002625267291 */ /* 0x002fe2000f8ec03f */
[----:B0-----:R-:W-:-:S04]  /*0af0*/  SHF.R.U32.HI R0, RZ, 0x7, R0 ;  /* 0x00000007ff007819 */ /* 0x001fc80000011600 */
[----:B------:R-:W-:-:S13]  /*0b00*/  ISETP.NE.AND P0, PT, R0, 0x1, PT ;  /* 0x000000010000780c */ /* 0x000fda0003f05270 */
[----:B------:R-:W-:Y:S01]  /*0b10*/  @P0 LOP3.LUT R2, R2, 0x10, RZ, 0xfc, !PT ;  /* 0x0000001002020812 */ /* 0x000fe200078efcff */
[----:B------:R-:W-:Y:S08]  /*0b20*/  @!P0 BAR.ARV 0x9, 0x100 ;  /* 0x0244000000008b1d */ /* 0x000ff00000002000 */
[----:B------:R-:W-:Y:S06]  /*0b30*/  BAR.SYNC.DEFER_BLOCKING 0x5, 0x180 ;  /* 0x0146000000007b1d */ /* 0x000fec0000010000 */
[----:B------:R-:W0:Y:S02]  /*0b40*/  LDS.128 R220, [UR38+0x334d0] ;  /* 0x0334d026ffdc7984 */ /* 0x000e240008000c00 */
[----:B------:R-:W-:Y:S06]  /*0b50*/  BAR.ARV 0x4, 0x180 ;  /* 0x0106000000007b1d */ /* 0x000fec0000002000 */
[----:B0-----:R-:W-:-:S13]  /*0b60*/  ISETP.GE.AND P0, PT, R223, UR4, PT ;  /* 0x00000004df007c0c */ /* 0x001fda000bf06270 */
[----:B------:R-:W-:Y:S05]  /*0b70*/  @P0 EXIT ;  /* 0x000000000000094d */ /* 0x000fea0003800000 */
[----:B------:R-:W0:Y:S01]  /*0b80*/  S2R R0, SR_TID.X ;  /* 0x0000000000007919 */ /* 0x000e220000002100 */
[----:B------:R-:W-:Y:S01]  /*0b90*/  R2UR UR4, R221 ;  /* 0x00000000dd0472ca */ /* 0x000fe200000e0000 */
[----:B------:R-:W-:Y:S01]  /*0ba0*/  UIADD3 UR47, UR38, 0x1e200, URZ ;  /* 0x0001e200262f7890 */ /* 0x000fe2000fffe03f */
[----:B------:R-:W-:Y:S01]  /*0bb0*/  UMOV UR46, URZ ;  /* 0x0000003f002e7c82 */ /* 0x000fe20008000000 */
[----:B------:R-:W-:Y:S01]  /*0bc0*/  UMOV UR45, URZ ;  /* 0x0000003f002d7c82 */ /* 0x000fe20008000000 */
[----:B------:R-:W-:Y:S01]  /*0bd0*/  UMOV UR49, URZ ;  /* 0x0000003f00317c82 */ /* 0x000fe20008000000 */
[----:B0-----:R-:W-:-:S05]  /*0be0*/  VIADD R228, R0, 0xffffff80 ;  /* 0xffffff8000e47836 */ /* 0x001fca0000000000 */
[----:B------:R-:W-:Y:S02]  /*0bf0*/  SHF.R.S32.HI R3, RZ, 0x1f, R228 ;  /* 0x0000001fff037819 */ /* 0x000fe400000114e4 */
[-C--:B------:R-:W-:Y:S02]  /*0c00*/  LEA.HI R5, R228, R228.reuse, RZ, 0x1 ;  /* 0x000000e4e4057211 */ /* 0x080fe400078f08ff */
[CC--:B------:R-:W-:Y:S02]  /*0c10*/  LEA.HI R0, R3.reuse, R228.reuse, RZ, 0x5 ;  /* 0x000000e403007211 */ /* 0x0c0fe400078f28ff */
[----:B------:R-:W-:Y:S02]  /*0c20*/  LEA.HI R8, R3, R228, RZ, 0x4 ;  /* 0x000000e403087211 */ /* 0x000fe400078f20ff */
[----:B------:R-:W-:Y:S01]  /*0c30*/  SHF.R.S32.HI R18, RZ, 0x1, R5 ;  /* 0x00000001ff127819 */ /* 0x000fe20000011405 */
[----:B------:R-:W-:Y:S01]  /*0c40*/  IMAD.SHL.U32 R0, R0, 0x20, RZ ;  /* 0x0000002000007824 */ /* 0x000fe200078e00ff */
[----:B------:R-:W-:-:S02]  /*0c50*/  LOP3.LUT R7, R8, 0x3fffff0, RZ, 0xc0, !PT ;  /* 0x03fffff008077812 */ /* 0x000fc400078ec0ff */
[----:B------:R-:W-:Y:S02]  /*0c60*/  LEA.HI R6, R5, R18, RZ, 0x1 ;  /* 0x0000001205067211 */ /* 0x000fe400078f08ff */
[----:B------:R-:W-:Y:S01]  /*0c70*/  LOP3.LUT R0, R0, 0xfffffc00, RZ, 0xc0, !PT ;  /* 0xfffffc0000007812 */ /* 0x000fe200078ec0ff */
[----:B------:R-:W-:Y:S01]  /*0c80*/  IMAD.IADD R7, R228, 0x1, -R7 ;  /* 0x00000001e4077824 */ /* 0x000fe200078e0a07 */
[----:B------:R-:W-:Y:S02]  /*0c90*/  LOP3.LUT R9, R6, 0x3fffffe, RZ, 0xc0, !PT ;  /* 0x03fffffe06097812 */ /* 0x000fe400078ec0ff */
[----:B------:R-:W-:Y:S01]  /*0ca0*/  SHF.R.S32.HI R10, RZ, 0x4, R8 ;  /* 0x00000004ff0a7819 */ /* 0x000fe20000011408 */
[----:B------:R-:W-:Y:S01]  /*0cb0*/  IMAD R12, R7, 0x40, R0 ;  /* 0x00000040070c7824 */ /* 0x000fe200078e0200 */
[----:B------:R-:W-:Y:S01]  /*0cc0*/  LEA.HI R0, R3, R228, RZ, 0x2 ;  /* 0x000000e403007211 */ /* 0x000fe200078f10ff */
[----:B------:R-:W-:Y:S01]  /*0cd0*/  IMAD.IADD R9, R18, 0x1, -R9 ;  /* 0x0000000112097824 */ /* 0x000fe200078e0a09 */
[----:B------:R-:W-:-:S02]  /*0ce0*/  LOP3.LUT R7, R5, 0xfffffffe, RZ, 0xc0, !PT ;  /* 0xfffffffe05077812 */ /* 0x000fc400078ec0ff */
[--C-:B------:R-:W-:Y:S01]  /*0cf0*/  SHF.R.S32.HI R4, RZ, 0x2, R0.reuse ;  /* 0x00000002ff047819 */ /* 0x100fe20000011400 */
[----:B------:R-:W-:Y:S01]  /*0d00*/  IMAD R16, R10, 0x8, R9 ;  /* 0x000000080a107824 */ /* 0x000fe200078e0209 */
[----:B------:R-:W-:Y:S01]  /*0d10*/  SHF.R.S32.HI R5, RZ, 0x1f, R0 ;  /* 0x0000001fff057819 */ /* 0x000fe20000011400 */
[----:B------:R-:W-:Y:S01]  /*0d20*/  IMAD.IADD R19, R228, 0x1, -R7 ;  /* 0x00000001e4137824 */ /* 0x000fe200078e0a07 */
[----:B------:R-:W-:Y:S01]  /*0d30*/  LOP3.LUT R11, R0, 0xfffffffc, RZ, 0xc0, !PT ;  /* 0xfffffffc000b7812 */ /* 0x000fe200078ec0ff */
[----:B------:R-:W-:Y:S01]  /*0d40*/  IMAD.SHL.U32 R27, R16, 0x40, RZ ;  /* 0x00000040101b7824 */ /* 0x000fe200078e00ff */
[----:B------:R-:W-:Y:S01]  /*0d50*/  LEA.HI R5, R5, R4, RZ, 0x2 ;  /* 0x0000000405057211 */ /* 0x000fe200078f10ff */
[----:B------:R-:W-:Y:S01]  /*0d60*/  IMAD.SHL.U32 R6, R19, 0x8, RZ ;  /* 0x0000000813067824 */ /* 0x000fe200078e00ff */
[----:B------:R-:W-:Y:S01]  /*0d70*/  LEA.HI R0, R3, R228, RZ, 0x7 ;  /* 0x000000e403007211 */ /* 0x000fe200078f38ff */
[----:B------:R-:W-:Y:S01]  /*0d80*/  IMAD.IADD R11, R228, 0x1, -R11 ;  /* 0x00000001e40b7824 */ /* 0x000fe200078e0a0b */
[----:B------:R-:W-:Y:S01]  /*0d90*/  LOP3.LUT R5, R5, 0xfffffffc, RZ, 0xc0, !PT ;  /* 0xfffffffc05057812 */ /* 0x000fe200078ec0ff */
[----:B------:R-:W-:Y:S01]  /*0da0*/  VIADD R9, R6, 0x20 ;  /* 0x0000002006097836 */ /* 0x000fe20000000000 */
[----:B------:R-:W-:Y:S01]  /*0db0*/  LEA.HI R8, R8, R10, RZ, 0x1 ;  /* 0x0000000a08087211 */ /* 0x000fe200078f08ff */
[----:B------:R-:W-:Y:S01]  /*0dc0*/  VIADD R13, R6, 0x40 ;  /* 0x00000040060d7836 */ /* 0x000fe20000000000 */
[----:B------:R-:W-:Y:S01]  /*0dd0*/  STL [R1+0x31c], R19 ;  /* 0x00031c1301007387 */ /* 0x000fe20000100800 */
[----:B------:R-:W-:Y:S01]  /*0de0*/  IMAD.IADD R14, R4, 0x1, -R5 ;  /* 0x00000001040e7824 */ /* 0x000fe200078e0a05 */
[----:B------:R-:W-:Y:S01]  /*0df0*/  LOP3.LUT R5, R0, 0xffffff80, RZ, 0xc0, !PT ;  /* 0xffffff8000057812 */ /* 0x000fe200078ec0ff */
[----:B------:R-:W-:Y:S01]  /*0e00*/  IMAD.IADD R9, R6, 0x1, R9 ;  /* 0x0000000106097824 */ /* 0x000fe200078e0209 */
[----:B------:R-:W-:Y:S01]  /*0e10*/  LOP3.LUT R7, R8, 0x1ffffffe, RZ, 0xc0, !PT ;  /* 0x1ffffffe08077812 */ /* 0x000fe200078ec0ff */
[----:B------:R-:W-:Y:S01]  /*0e20*/  IMAD.IADD R13, R6, 0x1, R13 ;  /* 0x00000001060d7824 */ /* 0x000fe200078e020d */
[----:B------:R-:W-:Y:S01]  /*0e30*/  LEA.HI R4, R11, R11, RZ, 0x1 ;  /* 0x0000000b0b047211 */ /* 0x000fe200078f08ff */
[----:B------:R-:W-:Y:S01]  /*0e40*/  IMAD.IADD R17, R228, 0x1, -R5 ;  /* 0x00000001e4117824 */ /* 0x000fe200078e0a05 */
[----:B------:R-:W-:Y:S01]  /*0e50*/  SHF.R.S32.HI R8, RZ, 0x1f, R9 ;  /* 0x0000001fff087819 */ /* 0x000fe20000011409 */
[----:B------:R-:W-:Y:S01]  /*0e60*/  IMAD.IADD R7, R10, 0x1, -R7 ;  /* 0x000000010a077824 */ /* 0x000fe200078e0a07 */
[----:B------:R-:W-:Y:S01]  /*0e70*/  LOP3.LUT R4, R4, 0x1ffffffe, RZ, 0xc0, !PT ;  /* 0x1ffffffe04047812 */ /* 0x000fe200078ec0ff */
[----:B------:R0:W-:Y:S01]  /*0e80*/  STL [R1+0x328], R14 ;  /* 0x0003280e01007387 */ /* 0x0001e20000100800 */
[----:B------:R-:W-:Y:S01]  /*0e90*/  SHF.R.S32.HI R6, RZ, 0x1f, R17 ;  /* 0x0000001fff067819 */ /* 0x000fe20000011411 */
[----:B------:R-:W-:Y:S01]  /*0ea0*/  IMAD R5, R7, 0x8, R12 ;  /* 0x0000000807057824 */ /* 0x000fe200078e020c */
[----:B------:R-:W-:Y:S01]  /*0eb0*/  SHF.R.S32.HI R12, RZ, 0x1f, R13 ;  /* 0x0000001fff0c7819 */ /* 0x000fe2000001140d */
[----:B------:R-:W-:Y:S01]  /*0ec0*/  IMAD.IADD R224, R11, 0x1, -R4 ;  /* 0x000000010be07824 */ /* 0x000fe200078e0a04 */
[----:B------:R-:W-:Y:S01]  /*0ed0*/  LEA.HI R7, R6, R17, RZ, 0x2 ;  /* 0x0000001106077211 */ /* 0x000fe200078f10ff */
[----:B------:R-:W-:Y:S01]  /*0ee0*/  IMAD.SHL.U32 R4, R14, 0x80, RZ ;  /* 0x000000800e047824 */ /* 0x000fe200078e00ff */
[----:B------:R1:W-:Y:S01]  /*0ef0*/  STL [R1+0x3a0], R5 ;  /* 0x0003a00501007387 */ /* 0x0003e20000100800 */
[----:B------:R-:W-:-:S02]  /*0f00*/  LEA.HI R10, R8, R9, RZ, 0x4 ;  /* 0x00000009080a7211 */ /* 0x000fc400078f20ff */
[----:B------:R-:W-:Y:S01]  /*0f10*/  LEA.HI R15, R8, R9, RZ, 0x6 ;  /* 0x00000009080f7211 */ /* 0x000fe200078f30ff */
[----:B------:R-:W-:Y:S01]  /*0f20*/  STL [R1+0x394], R17 ;  /* 0x0003941101007387 */ /* 0x000fe20000100800 */
[--C-:B------:R-:W-:Y:S02]  /*0f30*/  SHF.R.S32.HI R8, RZ, 0x2, R7.reuse ;  /* 0x00000002ff087819 */ /* 0x100fe40000011407 */
[----:B------:R-:W-:Y:S01]  /*0f40*/  SHF.R.S32.HI R9, RZ, 0x1f, R7 ;  /* 0x0000001fff097819 */ /* 0x000fe20000011407 */
[----:B------:R-:W-:Y:S01]  /*0f50*/  IMAD.SHL.U32 R15, R15, 0x80, RZ ;  /* 0x000000800f0f7824 */ /* 0x000fe200078e00ff */
[-C--:B0-----:R-:W-:Y:S01]  /*0f60*/  LEA.HI R14, R12, R13.reuse, RZ, 0x4 ;  /* 0x0000000d0c0e7211 */ /* 0x081fe200078f20ff */
[----:B------:R-:W-:Y:S01]  /*0f70*/  STL [R1+0x324], R27 ;  /* 0x0003241b01007387 */ /* 0x000fe20000100800 */
[----:B-1----:R-:W-:Y:S01]  /*0f80*/  LOP3.LUT R5, R4, 0x180, RZ, 0xc0, !PT ;  /* 0x0000018004057812 */ /* 0x002fe200078ec0ff */
[----:B------:R-:W-:Y:S01]  /*0f90*/  IMAD.SHL.U32 R4, R19, 0x10, RZ ;  /* 0x0000001013047824 */ /* 0x000fe200078e00ff */
[----:B------:R-:W-:-:S02]  /*0fa0*/  LEA.HI R12, R12, R13, RZ, 0x6 ;  /* 0x0000000d0c0c7211 */ /* 0x000fc400078f30ff */
[----:B------:R-:W-:Y:S02]  /*0fb0*/  SHF.R.S32.HI R19, RZ, 0x7, R0 ;  /* 0x00000007ff137819 */ /* 0x000fe40000011400 */
[----:B------:R-:W-:Y:S01]  /*0fc0*/  LEA.HI R9, R9, R8, RZ, 0x3 ;  /* 0x0000000809097211 */ /* 0x000fe200078f18ff */
[----:B------:R-:W-:Y:S01]  /*0fd0*/  IMAD.SHL.U32 R12, R12, 0x80, RZ ;  /* 0x000000800c0c7824 */ /* 0x000fe200078e00ff */
[----:B------:R-:W-:Y:S01]  /*0fe0*/  LOP3.LUT R7, R7, 0x7ffffffc, RZ, 0xc0, !PT ;  /* 0x7ffffffc07077812 */ /* 0x000fe200078ec0ff */
[----:B------:R0:W-:Y:S01]  /*0ff0*/  STL [R1+0x398], R19 ;  /* 0x0003981301007387 */ /* 0x0001e20000100800 */
[C---:B------:R-:W-:Y:S02]  /*1000*/  LOP3.LUT R11, R5.reuse, 0x30, R4, 0xf8, !PT ;  /* 0x00000030050b7812 */ /* 0x040fe400078ef804 */
[----:B------:R-:W-:Y:S01]  /*1010*/  LOP3.LUT R13, R5, 0x30, R10, 0xf8, !PT ;  /* 0x00000030050d7812 */ /* 0x000fe200078ef80a */
[----:B------:R-:W-:Y:S01]  /*1020*/  IMAD.IADD R7, R17, 0x1, -R7 ;  /* 0x0000000111077824 */ /* 0x000fe200078e0a07 */
[----:B------:R-:W-:-:S02]  /*1030*/  SHF.R.U32.HI R4, RZ, 0x3, R5 ;  /* 0x00000003ff047819 */ /* 0x000fc40000011605 */
[----:B------:R-:W-:Y:S01]  /*1040*/  LOP3.LUT R5, R5, 0x30, R14, 0xf8, !PT ;  /* 0x0000003005057812 */ /* 0x000fe200078ef80e */
[----:B------:R-:W-:Y:S01]  /*1050*/  IMAD.SHL.U32 R23, R7, 0x2, RZ ;  /* 0x0000000207177824 */ /* 0x000fe200078e00ff */
[----:B------:R-:W-:Y:S02]  /*1060*/  LEA.HI R0, R0, R19, RZ, 0x1 ;  /* 0x0000001300007211 */ /* 0x000fe400078f08ff */
[----:B------:R-:W-:Y:S01]  /*1070*/  LOP3.LUT R9, R9, 0xfffffff8, RZ, 0xc0, !PT ;  /* 0xfffffff809097812 */ /* 0x000fe200078ec0ff */
[C---:B------:R-:W-:Y:S01]  /*1080*/  VIADD R26, R23.reuse, 0x8 ;  /* 0x00000008171a7836 */ /* 0x040fe20000000000 */
[----:B------:R-:W-:Y:S01]  /*1090*/  LEA.HI R6, R6, R17, RZ, 0x5 ;  /* 0x0000001106067211 */ /* 0x000fe200078f28ff */
[----:B------:R-:W-:Y:S01]  /*10a0*/  VIADD R22, R23, 0x20 ;  /* 0x0000002017167836 */ /* 0x000fe20000000000 */
[----:B------:R-:W-:Y:S01]  /*10b0*/  LOP3.LUT R5, R5, R4, RZ, 0x3c, !PT ;  /* 0x0000000405057212 */ /* 0x000fe200078e3cff */
[----:B------:R-:W-:Y:S01]  /*10c0*/  IMAD.IADD R9, R8, 0x1, -R9 ;  /* 0x0000000108097824 */ /* 0x000fe200078e0a09 */
[----:B------:R-:W-:Y:S01]  /*10d0*/  LOP3.LUT R0, R0, 0x3fffffe, RZ, 0xc0, !PT ;  /* 0x03fffffe00007812 */ /* 0x000fe200078ec0ff */
[C---:B------:R-:W-:Y:S01]  /*10e0*/  VIADD R24, R23.reuse, 0x18 ;  /* 0x0000001817187836 */ /* 0x040fe20000000000 */
[----:B------:R-:W-:Y:S01]  /*10f0*/  SHF.R.S32.HI R6, RZ, 0x5, R6 ;  /* 0x00000005ff067819 */ /* 0x000fe20000011406 */
[----:B------:R-:W-:Y:S01]  /*1100*/  VIADD R236, R23, 0x80 ;  /* 0x0000008017ec7836 */ /* 0x000fe20000000000 */
[----:B------:R-:W-:Y:S01]  /*1110*/  LOP3.LUT R12, R12, 0xffffe000, RZ, 0xc0, !PT ;  /* 0xffffe0000c0c7812 */ /* 0x000fe200078ec0ff */
[----:B------:R-:W-:Y:S01]  /*1120*/  IMAD.IADD R0, R19, 0x1, -R0 ;  /* 0x0000000113007824 */ /* 0x000fe200078e0a00 */
[----:B------:R-:W-:Y:S01]  /*1130*/  LEA.HI R3, R3, R228, RZ, 0x3 ;  /* 0x000000e403037211 */ /* 0x000fe200078f18ff */
[----:B------:R-:W-:Y:S01]  /*1140*/  IMAD R9, R6, 0x10, R9 ;  /* 0x0000001006097824 */ /* 0x000fe200078e0209 */
[-C--:B------:R-:W-:Y:S01]  /*1150*/  IADD3 R12, R5, R27.reuse, R12 ;  /* 0x0000001b050c7210 */ /* 0x080fe20007ffe00c */
[----:B0-----:R-:W-:Y:S01]  /*1160*/  VIADD R19, R23, 0x38 ;  /* 0x0000003817137836 */ /* 0x001fe20000000000 */
[----:B------:R-:W-:Y:S01]  /*1170*/  LOP3.LUT R5, R3, 0xfffffff8, RZ, 0xc0, !PT ;  /* 0xfffffff803057812 */ /* 0x000fe200078ec0ff */
[----:B------:R-:W-:Y:S01]  /*1180*/  VIADD R20, R23, 0x30 ;  /* 0x0000003017147836 */ /* 0x000fe20000000000 */
[-C--:B------:R-:W-:Y:S01]  /*1190*/  LOP3.LUT R10, R13, R4.reuse, RZ, 0x3c, !PT ;  /* 0x000000040d0a7212 */ /* 0x080fe200078e3cff */
[----:B------:R-:W-:Y:S01]  /*11a0*/  VIADD R8, R23, 0x70 ;  /* 0x0000007017087836 */ /* 0x000fe20000000000 */
[----:B------:R-:W-:Y:S01]  /*11b0*/  LOP3.LUT R11, R11, R4, RZ, 0x3c, !PT ;  /* 0x000000040b0b7212 */ /* 0x000fe200078e3cff */
[----:B------:R-:W-:Y:S01]  /*11c0*/  IMAD R4, R0, 0x40, R9 ;  /* 0x0000004000047824 */ /* 0x000fe200078e0209 */
[----:B------:R-:W-:Y:S01]  /*11d0*/  LOP3.LUT R15, R15, 0xffffe000, RZ, 0xc0, !PT ;  /* 0xffffe0000f0f7812 */ /* 0x000fe200078ec0ff */
[----:B------:R-:W-:Y:S01]  /*11e0*/  IMAD.IADD R0, R228, 0x1, -R5 ;  /* 0x00000001e4007824 */ /* 0x000fe200078e0a05 */
[----:B------:R-:W-:Y:S01]  /*11f0*/  SHF.R.S32.HI R5, RZ, 0x1f, R26 ;  /* 0x0000001fff057819 */ /* 0x000fe2000001141a */
[C---:B------:R-:W-:Y:S01]  /*1200*/  VIADD R9, R23.reuse, 0x68 ;  /* 0x0000006817097836 */ /* 0x040fe20000000000 */
[----:B------:R-:W-:Y:S01]  /*1210*/  IADD3 R10, R10, R27, R15 ;  /* 0x0000001b0a0a7210 */ /* 0x000fe20007ffe00f */
[----:B------:R-:W-:Y:S01]  /*1220*/  VIADD R15, R23, 0x50 ;  /* 0x00000050170f7836 */ /* 0x000fe20000000000 */
[----:B------:R-:W-:Y:S01]  /*1230*/  IADD3 R11, R27, UR38, R11 ;  /* 0x000000261b0b7c10 */ /* 0x000fe2000fffe00b */
[----:B------:R0:W-:Y:S01]  /*1240*/  STL [R1+0x384], R5 ;  /* 0x0003840501007387 */ /* 0x0001e20000100800 */
[----:B------:R-:W-:Y:S01]  /*1250*/  SHF.R.S32.HI R3, RZ, 0x3, R3 ;  /* 0x00000003ff037819 */ /* 0x000fe20000011403 */
[----:B------:R-:W-:-:S02]  /*1260*/  VIADD R7, R23, 0x98 ;  /* 0x0000009817077836 */ /* 0x000fc40000000000 */
[----:B------:R1:W-:Y:S01]  /*1270*/  STL [R1+0x390], R11 ;  /* 0x0003900b01007387 */ /* 0x0003e20000100800 */
[C---:B------:R-:W-:Y:S02]  /*1280*/  VIADD R16, R23.reuse, 0x48 ;  /* 0x0000004817107836 */ /* 0x040fe40000000000 */
[C---:B------:R-:W-:Y:S01]  /*1290*/  VIADD R237, R23.reuse, 0x78 ;  /* 0x0000007817ed7836 */ /* 0x040fe20000000000 */
[----:B------:R-:W-:Y:S01]  /*12a0*/  STL [R1+0x2d4], R9 ;  /* 0x0002d40901007387 */ /* 0x000fe20000100800 */
[C---:B------:R-:W-:Y:S01]  /*12b0*/  VIADD R6, R23.reuse, 0xa0 ;  /* 0x000000a017067836 */ /* 0x040fe20000000000 */
[----:B0-----:R-:W-:Y:S01]  /*12c0*/  SHF.R.S32.HI R5, RZ, 0x1f, R22 ;  /* 0x0000001fff057819 */ /* 0x001fe20000011416 */
[C---:B------:R-:W-:Y:S01]  /*12d0*/  VIADD R25, R23.reuse, 0x10 ;  /* 0x0000001017197836 */ /* 0x040fe20000000000 */
[----:B------:R0:W-:Y:S01]  /*12e0*/  STL [R1+0x320], R3 ;  /* 0x0003200301007387 */ /* 0x0001e20000100800 */
[C---:B------:R-:W-:Y:S01]  /*12f0*/  VIADD R21, R23.reuse, 0x28 ;  /* 0x0000002817157836 */ /* 0x040fe20000000000 */
[----:B-1----:R-:W-:Y:S01]  /*1300*/  SHF.R.S32.HI R11, RZ, 0x1f, R24 ;  /* 0x0000001fff0b7819 */ /* 0x002fe20000011418 */
[C---:B------:R-:W-:Y:S01]  /*1310*/  VIADD R17, R23.reuse, 0x40 ;  /* 0x0000004017117836 */ /* 0x040fe20000000000 */
[----:B------:R1:W-:Y:S01]  /*1320*/  STL [R1+0x378], R5 ;  /* 0x0003780501007387 */ /* 0x0003e20000100800 */
[----:B------:R-:W-:-:S02]  /*1330*/  VIADD R14, R23, 0x58 ;  /* 0x00000058170e7836 */ /* 0x000fc40000000000 */
[C---:B------:R-:W-:Y:S01]  /*1340*/  VIADD R13, R23.reuse, 0x60 ;  /* 0x00000060170d7836 */ /* 0x040fe20000000000 */
[----:B------:R2:W-:Y:S01]  /*1350*/  STL [R1+0x37c], R11 ;  /* 0x00037c0b01007387 */ /* 0x0005e20000100800 */
[C---:B------:R-:W-:Y:S02]  /*1360*/  VIADD R235, R23.reuse, 0x88 ;  /* 0x0000008817eb7836 */ /* 0x040fe40000000000 */
[C---:B0-----:R-:W-:Y:S01]  /*1370*/  VIADD R3, R23.reuse, 0xa8 ;  /* 0x000000a817037836 */ /* 0x041fe20000000000 */
[----:B------:R0:W-:Y:S01]  /*1380*/  STL [R1+0x32c], R0 ;  /* 0x00032c0001007387 */ /* 0x0001e20000100800 */
[C---:B------:R-:W-:Y:S01]  /*1390*/  VIADD R234, R23.reuse, 0x90 ;  /* 0x0000009017ea7836 */ /* 0x040fe20000000000 */
[----:B-1----:R-:W-:Y:S01]  /*13a0*/  SHF.R.S32.HI R5, RZ, 0x1f, R19 ;  /* 0x0000001fff057819 */ /* 0x002fe20000011413 */
[----:B------:R-:W-:Y:S01]  /*13b0*/  VIADD R232, R23, 0xb8 ;  /* 0x000000b817e87836 */ /* 0x000fe20000000000 */
[----:B------:R-:W-:Y:S01]  /*13c0*/  STL [R1+0x2d0], R8 ;  /* 0x0002d00801007387 */ /* 0x000fe20000100800 */
[----:B------:R-:W-:Y:S01]  /*13d0*/  IMAD R224, R224, 0x8, R4 ;  /* 0x00000008e0e07824 */ /* 0x000fe200078e0204 */
[----:B--2---:R-:W-:-:S02]  /*13e0*/  SHF.R.S32.HI R11, RZ, 0x1f, R20 ;  /* 0x0000001fff0b7819 */ /* 0x004fc40000011414 */
[----:B------:R1:W-:Y:S01]  /*13f0*/  STL [R1+0x36c], R5 ;  /* 0x00036c0501007387 */ /* 0x0003e20000100800 */
[----:B0-----:R-:W-:-:S03]  /*1400*/  VIADD R0, R23, 0xb0 ;  /* 0x000000b017007836 */ /* 0x001fc60000000000 */
[----:B------:R0:W-:Y:S04]  /*1410*/  STL [R1+0x370], R11 ;  /* 0x0003700b01007387 */ /* 0x0001e80000100800 */
[----:B------:R-:W-:Y:S01]  /*1420*/  STL [R1+0x314], R7 ;  /* 0x0003140701007387 */ /* 0x000fe20000100800 */
[----:B-1----:R-:W-:-:S03]  /*1430*/  SHF.R.S32.HI R5, RZ, 0x1f, R15 ;  /* 0x0000001fff057819 */ /* 0x002fc6000001140f */
[----:B------:R-:W-:Y:S01]  /*1440*/  STL [R1+0x310], R6 ;  /* 0x0003100601007387 */ /* 0x000fe20000100800 */
[----:B0-----:R-:W-:-:S03]  /*1450*/  SHF.R.S32.HI R11, RZ, 0x1f, R16 ;  /* 0x0000001fff0b7819 */ /* 0x001fc60000011410 */
[----:B------:R0:W-:Y:S04]  /*1460*/  STL [R1+0x360], R5 ;  /* 0x0003600501007387 */ /* 0x0001e80000100800 */
[----:B------:R1:W-:Y:S04]  /*1470*/  STL [R1+0x300], R25 ;  /* 0x0003001901007387 */ /* 0x0003e80000100800 */
[----:B------:R2:W-:Y:S01]  /*1480*/  STL [R1+0x2f4], R21 ;  /* 0x0002f41501007387 */ /* 0x0005e20000100800 */
[----:B0-----:R-:W-:Y:S02]  /*1490*/  SHF.R.S32.HI R5, RZ, 0x1f, R9 ;  /* 0x0000001fff057819 */ /* 0x001fe40000011409 */
[----:B------:R-:W-:Y:S01]  /*14a0*/  SHF.R.S32.HI R9, RZ, 0x1f, R8 ;  /* 0x0000001fff097819 */ /* 0x000fe20000011408 */
[----:B------:R0:W-:Y:S01]  /*14b0*/  STL [R1+0x2e8], R17 ;  /* 0x0002e81101007387 */ /* 0x0001e20000100800 */
[----:B------:R-:W-:-:S02]  /*14c0*/  SHF.R.S32.HI R8, RZ, 0x1f, R237 ;  /* 0x0000001fff087819 */ /* 0x000fc400000114ed */
[----:B-1----:R-:W-:Y:S01]  /*14d0*/  SHF.R.S32.HI R25, RZ, 0x1f, R25 ;  /* 0x0000001fff197819 */ /* 0x002fe20000011419 */
[----:B------:R1:W-:Y:S01]  /*14e0*/  STL [R1+0x354], R5 ;  /* 0x0003540501007387 */ /* 0x0003e20000100800 */
[----:B--2---:R-:W-:-:S03]  /*14f0*/  SHF.R.S32.HI R21, RZ, 0x1f, R21 ;  /* 0x0000001fff157819 */ /* 0x004fc60000011415 */
[----:B------:R2:W-:Y:S01]  /*1500*/  STL [R1+0x2dc], R14 ;  /* 0x0002dc0e01007387 */ /* 0x0005e20000100800 */
[----:B0-----:R-:W-:-:S03]  /*1510*/  SHF.R.S32.HI R17, RZ, 0x1f, R17 ;  /* 0x0000001fff117819 */ /* 0x001fc60000011411 */
[----:B------:R-:W-:Y:S01]  /*1520*/  STL [R1+0x30c], R3 ;  /* 0x00030c0301007387 */ /* 0x000fe20000100800 */
[----:B-1----:R-:W-:-:S03]  /*1530*/  SHF.R.S32.HI R5, RZ, 0x1f, R236 ;  /* 0x0000001fff057819 */ /* 0x002fc600000114ec */
[----:B------:R-:W-:Y:S01]  /*1540*/  STL [R1+0x308], R0 ;  /* 0x0003080001007387 */ /* 0x000fe20000100800 */
[----:B--2---:R-:W-:-:S03]  /*1550*/  SHF.R.S32.HI R14, RZ, 0x1f, R14 ;  /* 0x0000001fff0e7819 */ /* 0x004fc6000001140e */
[----:B------:R0:W-:Y:S04]  /*1560*/  STL [R1+0x348], R5 ;  /* 0x0003480501007387 */ /* 0x0001e80000100800 */
[----:B------:R1:W-:Y:S04]  /*1570*/  STL [R1+0x364], R11 ;  /* 0x0003640b01007387 */ /* 0x0003e80000100800 */
[----:B------:R2:W-:Y:S01]  /*1580*/  STL [R1+0x350], R9 ;  /* 0x0003500901007387 */ /* 0x0005e20000100800 */
[----:B0-----:R-:W-:Y:S02]  /*1590*/  SHF.R.S32.HI R5, RZ, 0x1f, R7 ;  /* 0x0000001fff057819 */ /* 0x001fe40000011407 */
[----:B------:R-:W-:Y:S01]  /*15a0*/  SHF.R.S32.HI R7, RZ, 0x1f, R6 ;  /* 0x0000001fff077819 */ /* 0x000fe20000011406 */
[----:B------:R0:W-:Y:S01]  /*15b0*/  STL [R1+0x34c], R8 ;  /* 0x00034c0801007387 */ /* 0x0001e20000100800 */
[----:B------:R-:W-:Y:S01]  /*15c0*/  SHF.R.S32.HI R6, RZ, 0x1f, R3 ;  /* 0x0000001fff067819 */ /* 0x000fe20000011403 */
[----:B------:R-:W-:Y:S01]  /*15d0*/  VIADD R3, R10, UR38 ;  /* 0x000000260a037c36 */ /* 0x000fe20008000000 */
[----:B-1----:R-:W-:Y:S01]  /*15e0*/  SHF.R.S32.HI R11, RZ, 0x1f, R13 ;  /* 0x0000001fff0b7819 */ /* 0x002fe2000001140d */
[----:B------:R1:W-:Y:S01]  /*15f0*/  STL [R1+0x33c], R5 ;  /* 0x00033c0501007387 */ /* 0x0003e20000100800 */
[----:B--2---:R-:W-:-:S03]  /*1600*/  SHF.R.S32.HI R9, RZ, 0x1f, R235 ;  /* 0x0000001fff097819 */ /* 0x004fc600000114eb */
[----:B------:R2:W-:Y:S01]  /*1610*/  STL [R1+0x39c], R4 ;  /* 0x00039c0401007387 */ /* 0x0005e20000100800 */
[----:B0-----:R-:W-:-:S03]  /*1620*/  SHF.R.S32.HI R8, RZ, 0x1f, R234 ;  /* 0x0000001fff087819 */ /* 0x001fc600000114ea */
[----:B------:R2:W-:Y:S01]  /*1630*/  STL [R1+0x304], R26 ;  /* 0x0003041a01007387 */ /* 0x0005e20000100800 */
[----:B-1----:R-:W-:Y:S01]  /*1640*/  SHF.R.S32.HI R5, RZ, 0x1f, R0 ;  /* 0x0000001fff057819 */ /* 0x002fe20000011400 */
[----:B------:R-:W-:Y:S02]  /*1650*/  VIADD R0, R12, UR38 ;  /* 0x000000260c007c36 */ /* 0x000fe40008000000 */
[----:B------:R2:W-:Y:S04]  /*1660*/  STL [R1+0x2fc], R24 ;  /* 0x0002fc1801007387 */ /* 0x0005e80000100800 */
        /* <DEDUP_REMOVED lines=17> */
[----:B------:R2:W-:Y:S02]  /*1780*/  STL [R1+0x388], R0 ;  /* 0x0003880001007387 */ /* 0x0005e40000100800 */
.L_x_4650:
[----:B01234-:R-:W0:Y:S01]  /*1790*/  LDC.64 R6, c[0x0][0xa18] ;  /* 0x00028600ff067b82 */ /* 0x01fe220000000a00 */
[----:B------:R-:W-:Y:S01]  /*17a0*/  ULDC.64 UR6, c[0x0][0xa08] ;  /* 0x0002820000067ab9 */ /* 0x000fe20000000a00 */
[----:B-----5:R-:W-:Y:S01]  /*17b0*/  IMAD.MOV.U32 R42, RZ, RZ, RZ ;  /* 0x000000ffff2a7224 */ /* 0x020fe200078e00ff */
[----:B------:R-:W-:Y:S01]  /*17c0*/  ISETP.NE.U32.AND P0, PT, RZ, UR6, PT ;  /* 0x00000006ff007c0c */ /* 0x000fe2000bf05070 */
[----:B------:R-:W-:-:S03]  /*17d0*/  IMAD.MOV.U32 R20, RZ, RZ, RZ ;  /* 0x000000ffff147224 */ /* 0x000fc600078e00ff */
[----:B------:R-:W-:Y:S01]  /*17e0*/  ISETP.NE.AND.EX P0, PT, RZ, UR7, PT, P0 ;  /* 0x00000007ff007c0c */ /* 0x000fe2000bf05300 */
[----:B------:R-:W1:Y:S01]  /*17f0*/  LDC R16, c[0x0][0x288] ;  /* 0x0000a200ff107b82 */ /* 0x000e620000000800 */
[----:B------:R-:W-:-:S07]  /*1800*/  ULDC.64 UR6, c[0x0][0xa20] ;  /* 0x0002880000067ab9 */ /* 0x000fce0000000a00 */
[----:B------:R-:W2:Y:S01]  /*1810*/  LDC.64 R4, c[0x0][0xa28] ;  /* 0x00028a00ff047b82 */ /* 0x000ea20000000a00 */
[----:B0-----:R-:W-:-:S07]  /*1820*/  ISETP.NE.U32.AND P1, PT, R6, RZ, PT ;  /* 0x000000ff0600720c */ /* 0x001fce0003f25070 */
[----:B------:R-:W0:Y:S01]  /*1830*/  LDC R31, c[0x0][0x424] ;  /* 0x00010900ff1f7b82 */ /* 0x000e220000000800 */
[----:B------:R-:W-:-:S07]  /*1840*/  ISETP.NE.AND.EX P1, PT, R7, RZ, PT, P1 ;  /* 0x000000ff0700720c */ /* 0x000fce0003f25310 */
[----:B------:R-:W3:Y:S01]  /*1850*/  LDC.64 R6, c[0x0][0xa08] ;  /* 0x00028200ff067b82 */ /* 0x000ee20000000a00 */
[----:B--2---:R-:W-:-:S07]  /*1860*/  ISETP.NE.U32.AND P2, PT, R4, RZ, PT ;  /* 0x000000ff0400720c */ /* 0x004fce0003f45070 */
[----:B------:R-:W2:Y:S01]  /*1870*/  @P1 LDC.64 R8, c[0x0][0xa18] ;  /* 0x00028600ff081b82 */ /* 0x000ea20000000a00 */
[----:B------:R-:W-:-:S07]  /*1880*/  ISETP.NE.AND.EX P2, PT, R5, RZ, PT, P2 ;  /* 0x000000ff0500720c */ /* 0x000fce0003f45320 */
[----:B------:R-:W4:Y:S01]  /*1890*/  LDC R12, c[0x0][0x2f0] ;  /* 0x0000bc00ff0c7b82 */ /* 0x000f220000000800 */
[----:B---3--:R-:W-:-:S07]  /*18a0*/  IMAD.WIDE R10, R223, 0x4, R6 ;  /* 0x00000004df0a7825 */ /* 0x008fce00078e0206 */
[----:B------:R-:W3:Y:S01]  /*18b0*/  @P2 LDC.64 R4, c[0x0][0xa28] ;  /* 0x00028a00ff042b82 */ /* 0x000ee20000000a00 */
[----:B------:R0:W5:Y:S01]  /*18c0*/  @P0 LDG.E R42, desc[UR50][R10.64] ;  /* 0x000000320a2a0981 */ /* 0x000162000c1e1900 */
[----:B--2---:R-:W-:-:S06]  /*18d0*/  @P1 IMAD.WIDE R6, R223, 0x4, R8 ;  /* 0x00000004df061825 */ /* 0x004fcc00078e0208 */
[----:B------:R-:W2:Y:S01]  /*18e0*/  LDC.64 R8, c[0x0][0x418] ;  /* 0x00010600ff087b82 */ /* 0x000ea20000000a00 */
[----:B-1----:R1:W5:Y:S07]  /*18f0*/  @P1 LDG.E R16, desc[UR50][R6.64] ;  /* 0x0000003206101981 */ /* 0x00236e000c1e1900 */
[----:B------:R-:W0:Y:S01]  /*1900*/  LDC R229, c[0x0][0x348] ;  /* 0x0000d200ffe57b82 */ /* 0x000e220000000800 */
[----:B---3--:R-:W-:-:S05]  /*1910*/  @P2 IMAD.WIDE R4, R223, 0x4, R4 ;  /* 0x00000004df042825 */ /* 0x008fca00078e0204 */
[----:B------:R1:W5:Y:S01]  /*1920*/  @P2 LDG.E R20, desc[UR50][R4.64] ;  /* 0x0000003204142981 */ /* 0x000362000c1e1900 */
[----:B--2---:R-:W-:Y:S02]  /*1930*/  ISETP.NE.U32.AND P2, PT, R8, RZ, PT ;  /* 0x000000ff0800720c */ /* 0x004fe40003f45070 */
[C---:B------:R-:W-:Y:S02]  /*1940*/  LOP3.LUT R3, R222.reuse, 0xff000000, RZ, 0xc0, !PT ;  /* 0xff000000de037812 */ /* 0x040fe400078ec0ff */
[----:B------:R-:W-:Y:S02]  /*1950*/  ISETP.NE.AND.EX P2, PT, R9, RZ, PT, P2 ;  /* 0x000000ff0900720c */ /* 0x000fe40003f45320 */
[----:B------:R-:W-:Y:S02]  /*1960*/  ISETP.NE.U32.AND P3, PT, RZ, UR6, PT ;  /* 0x00000006ff007c0c */ /* 0x000fe4000bf65070 */
[----:B0-----:R-:W-:Y:S02]  /*1970*/  SEL R31, R31, 0x1, P2 ;  /* 0x000000011f1f7807 */ /* 0x001fe40001000000 */
[----:B------:R-:W-:-:S02]  /*1980*/  LOP3.LUT R0, R222, 0xff0000, RZ, 0xc0, !PT ;  /* 0x00ff0000de007812 */ /* 0x000fc400078ec0ff */
[----:B------:R-:W-:Y:S02]  /*1990*/  SHF.R.U32.HI R3, RZ, 0x8, R3 ;  /* 0x00000008ff037819 */ /* 0x000fe40000011603 */
[----:B------:R-:W-:Y:S01]  /*19a0*/  ISETP.NE.AND.EX P3, PT, RZ, UR7, PT, P3 ;  /* 0x00000007ff007c0c */ /* 0x000fe2000bf65330 */
[----:B----4-:R-:W-:Y:S01]  /*19b0*/  IMAD R31, R31, R12, RZ ;  /* 0x0000000c1f1f7224 */ /* 0x010fe200078e02ff */
[----:B------:R-:W-:Y:S01]  /*19c0*/  LEA.HI R226, R0, R3, RZ, 0x10 ;  /* 0x0000000300e27211 */ /* 0x000fe200078f80ff */
[----:B-1----:R-:W-:Y:S10]  /*19d0*/  @P1 BRA `(.L_x_4495) ;  /* 0x0000000000241947 */ /* 0x002ff40003800000 */
        /* <DEDUP_REMOVED lines=9> */
.L_x_4495:
[----:B------:R-:W-:Y:S01]  /*1a70*/  LOP3.LUT R225, R222, 0xffff, RZ, 0xc0, !PT ;  /* 0x0000ffffdee17812 */ /* 0x000fe200078ec0ff */
[----:B------:R-:W-:Y:S01]  /*1a80*/  IMAD.MOV.U32 R227, RZ, RZ, R223 ;  /* 0x000000ffffe37224 */ /* 0x000fe200078e00df */
[----:B------:R-:W-:Y:S06]  /*1a90*/  @!P3 BRA `(.L_x_4496) ;  /* 0x000000000010b947 */ /* 0x000fec0003800000 */
[----:B------:R-:W0:Y:S02]  /*1aa0*/  LDC.64 R4, c[0x0][0xa20] ;  /* 0x00028800ff047b82 */ /* 0x000e240000000a00 */
[----:B0-----:R-:W-:-:S05]  /*1ab0*/  IMAD.WIDE R4, R223, 0x4, R4 ;  /* 0x00000004df047825 */ /* 0x001fca00078e0204 */
[----:B------:R0:W5:Y:S01]  /*1ac0*/  LDG.E R31, desc[UR50][R4.64] ;  /* 0x00000032041f7981 */ /* 0x000162000c1e1900 */
[----:B------:R-:W-:Y:S05]  /*1ad0*/  BRA `(.L_x_4497) ;  /* 0x0000000000107947 */ /* 0x000fea0003800000 */
.L_x_4496:
[----:B------:R-:W-:Y:S05]  /*1ae0*/  @!P0 BRA `(.L_x_4497) ;  /* 0x00000000000c8947 */ /* 0x000fea0003800000 */
[----:B------:R-:W2:Y:S04]  /*1af0*/  LDG.E R0, desc[UR50][R10.64] ;  /* 0x000000320a007981 */ /* 0x000ea8000c1e1900 */
[----:B------:R-:W2:Y:S02]  /*1b00*/  LDG.E R31, desc[UR50][R10.64+0x4] ;  /* 0x000004320a1f7981 */ /* 0x000ea4000c1e1900 */
[----:B--2---:R-:W-:-:S07]  /*1b10*/  IMAD.IADD R31, R31, 0x1, -R0 ;  /* 0x000000011f1f7824 */ /* 0x004fce00078e0a00 */
.L_x_4497:
[----:B0-----:R-:W0:Y:S08]  /*1b20*/  LDC.64 R4, c[0x0][0xa10] ;  /* 0x00028400ff047b82 */ /* 0x001e300000000a00 */
[----:B------:R-:W1:Y:S01]  /*1b30*/  LDC.64 R6, c[0x0][0xa30] ;  /* 0x00028c00ff067b82 */ /* 0x000e620000000a00 */
[----:B0-----:R-:W-:-:S07]  /*1b40*/  ISETP.NE.U32.AND P0, PT, R4, RZ, PT ;  /* 0x000000ff0400720c */ /* 0x001fce0003f05070 */
[----:B------:R-:W0:Y:S01]  /*1b50*/  LDC R4, c[0x0][0x448] ;  /* 0x00011200ff047b82 */ /* 0x000e220000000800 */
[----:B------:R-:W-:Y:S02]  /*1b60*/  ISETP.NE.AND.EX P0, PT, R5, RZ, PT, P0 ;  /* 0x000000ff0500720c */ /* 0x000fe40003f05300 */
[----:B-1----:R-:W-:-:S04]  /*1b70*/  ISETP.NE.U32.AND P1, PT, R6, RZ, PT ;  /* 0x000000ff0600720c */ /* 0x002fc80003f25070 */
[----:B------:R-:W-:-:S07]  /*1b80*/  ISETP.NE.AND.EX P1, PT, R7, RZ, PT, P1 ;  /* 0x000000ff0700720c */ /* 0x000fce0003f25310 */
[----:B------:R-:W1:Y:S08]  /*1b90*/  @P0 LDC.64 R8, c[0x0][0xa10] ;  /* 0x00028400ff080b82 */ /* 0x000e700000000a00 */
[----:B------:R-:W2:Y:S01]  /*1ba0*/  @P1 LDC.64 R10, c[0x0][0xa30] ;  /* 0x00028c00ff0a1b82 */ /* 0x000ea20000000a00 */
[----:B-1----:R-:W-:-:S05]  /*1bb0*/  @P0 IMAD.WIDE R8, R223, 0x4, R8 ;  /* 0x00000004df080825 */ /* 0x002fca00078e0208 */
[----:B------:R-:W3:Y:S01]  /*1bc0*/  @P0 LDG.E R0, desc[UR50][R8.64] ;  /* 0x0000003208000981 */ /* 0x000ee2000c1e1900 */
[----:B--2---:R-:W-:-:S03]  /*1bd0*/  @P1 IMAD.WIDE R10, R223, 0x4, R10 ;  /* 0x00000004df0a1825 */ /* 0x004fc600078e020a */
[----:B------:R1:W3:Y:S04]  /*1be0*/  @P0 LDG.E R3, desc[UR50][R8.64+0x4] ;  /* 0x0000043208030981 */ /* 0x0002e8000c1e1900 */
[----:B------:R2:W4:Y:S01]  /*1bf0*/  @P1 LDG.E R21, desc[UR50][R10.64] ;  /* 0x000000320a151981 */ /* 0x000522000c1e1900 */
[----:B------:R-:W2:Y:S01]  /*1c00*/  S2UR UR5, SR_SWINHI ;  /* 0x00000000000579c3 */ /* 0x000ea20000002f00 */
[----:B------:R-:W2:Y:S01]  /*1c10*/  S2R R12, SR_TID.X ;  /* 0x00000000000c7919 */ /* 0x000ea20000002100 */
[----:B0-----:R-:W-:-:S06]  /*1c20*/  ISETP.NE.AND P2, PT, R4, 0x1, PT ;  /* 0x000000010400780c */ /* 0x001fcc0003f45270 */
[----:B-1----:R-:W0:Y:S08]  /*1c30*/  LDC.64 R8, c[0x0][0x9e0] ;  /* 0x00027800ff087b82 */ /* 0x002e300000000a00 */
[----:B------:R-:W1:Y:S01]  /*1c40*/  @P2 LDC R24, c[0x0][0x44c] ;  /* 0x00011300ff182b82 */ /* 0x000e620000000800 */
[----:B------:R-:W-:Y:S01]  /*1c50*/  UMOV UR54, UR38 ;  /* 0x0000002600367c82 */ /* 0x000fe20008000000 */
[----:B--2---:R-:W-:-:S06]  /*1c60*/  UMOV UR55, UR5 ;  /* 0x0000000500377c82 */ /* 0x004fcc0008000000 */
[----:B------:R-:W2:Y:S01]  /*1c70*/  @P2 LDC R19, c[0x0][0x450] ;  /* 0x00011400ff132b82 */ /* 0x000ea20000000800 */
[----:B------:R-:W-:Y:S02]  /*1c80*/  UIADD3 UR5, UP0, UR54, 0x33490, URZ ;  /* 0x0003349036057890 */ /* 0x000fe4000ff1e03f */
[----:B------:R-:W-:Y:S02]  /*1c90*/  UIADD3 UR7, UP1, UR54, 0x334a0, URZ ;  /* 0x000334a036077890 */ /* 0x000fe4000ff3e03f */
[----:B------:R-:W-:Y:S02]  /*1ca0*/  UIADD3.X UR6, URZ, UR55, URZ, UP0, !UPT ;  /* 0x000000373f067290 */ /* 0x000fe400087fe43f */
[----:B------:R-:W-:Y:S01]  /*1cb0*/  UIADD3.X UR8, URZ, UR55, URZ, UP1, !UPT ;  /* 0x000000373f087290 */ /* 0x000fe20008ffe43f */
[----:B------:R-:W-:Y:S01]  /*1cc0*/  LOP3.LUT R12, R12, 0x7f, RZ, 0xc0, !PT ;  /* 0x0000007f0c0c7812 */ /* 0x000fe200078ec0ff */
[----:B------:R-:W-:Y:S02]  /*1cd0*/  IMAD.MOV.U32 R14, RZ, RZ, 0x7800 ;  /* 0x00007800ff0e7424 */ /* 0x000fe400078e00ff */
[----:B------:R-:W-:Y:S01]  /*1ce0*/  IMAD.U32 R15, RZ, RZ, UR36 ;  /* 0x00000024ff0f7e24 */ /* 0x000fe2000f8e00ff */
[----:B------:R-:W-:Y:S01]  /*1cf0*/  ISETP.NE.AND P3, PT, R12, RZ, PT ;  /* 0x000000ff0c00720c */ /* 0x000fe20003f65270 */
[----:B------:R-:W-:Y:S01]  /*1d00*/  IMAD.U32 R12, RZ, RZ, UR5 ;  /* 0x00000005ff0c7e24 */ /* 0x000fe2000f8e00ff */
[----:B------:R-:W-:Y:S01]  /*1d10*/  USHF.L.U32 UR39, UR4, 0x7, URZ ;  /* 0x0000000704277899 */ /* 0x000fe2000800063f */
[----:B------:R-:W-:-:S02]  /*1d20*/  IMAD.U32 R13, RZ, RZ, UR6 ;  /* 0x00000006ff0d7e24 */ /* 0x000fc4000f8e00ff */
[----:B------:R-:W-:Y:S02]  /*1d30*/  IMAD.U32 R10, RZ, RZ, UR7 ;  /* 0x00000007ff0a7e24 */ /* 0x000fe4000f8e00ff */
[----:B------:R-:W-:Y:S01]  /*1d40*/  IMAD.U32 R11, RZ, RZ, UR8 ;  /* 0x00000008ff0b7e24 */ /* 0x000fe2000f8e00ff */
[----:B------:R0:W-:Y:S01]  /*1d50*/  STL.64 [R1+0x18], R14 ;  /* 0x0000180e01007387 */ /* 0x0001e20000100a00 */
[----:B------:R-:W-:Y:S01]  /*1d60*/  IMAD.MOV.U32 R5, RZ, RZ, 0x100 ;  /* 0x00000100ff057424 */ /* 0x000fe200078e00ff */
[----:B------:R-:W-:Y:S01]  /*1d70*/  SEL R4, RZ, 0x1, P3 ;  /* 0x00000001ff047807 */ /* 0x000fe20001800000 */
[----:B------:R-:W-:Y:S01]  /*1d80*/  IMAD.MOV.U32 R6, RZ, RZ, 0x1 ;  /* 0x00000001ff067424 */ /* 0x000fe200078e00ff */
[----:B------:R-:W-:Y:S01]  /*1d90*/  STL.64 [R1+0x8], R12 ;  /* 0x0000080c01007387 */ /* 0x000fe20000100a00 */
[----:B------:R-:W-:Y:S01]  /*1da0*/  IMAD.MOV.U32 R7, RZ, RZ, RZ ;  /* 0x000000ffff077224 */ /* 0x000fe200078e00ff */
[----:B------:R-:W-:Y:S02]  /*1db0*/  UIADD3 UR4, UR39, 0x7f, URZ ;  /* 0x0000007f27047890 */ /* 0x000fe4000fffe03f */
[----:B------:R-:W-:Y:S01]  /*1dc0*/  STL.64 [R1+0x10], R10 ;  /* 0x0000100a01007387 */ /* 0x000fe20000100a00 */
[----:B0----5:R-:W-:-:S03]  /*1dd0*/  IMAD.IADD R14, R31, 0x1, -R20 ;  /* 0x000000011f0e7824 */ /* 0x021fc600078e0a14 */
[----:B------:R-:W-:Y:S01]  /*1de0*/  STL.64 [R1+0x30], R10 ;  /* 0x0000300a01007387 */ /* 0x000fe20000100a00 */
[----:B------:R-:W-:-:S03]  /*1df0*/  R2UR UR48, R31 ;  /* 0x000000001f3072ca */ /* 0x000fc600000e0000 */
[----:B------:R-:W-:Y:S04]  /*1e00*/  STL.64 [R1], RZ ;  /* 0x000000ff01007387 */ /* 0x000fe80000100a00 */
[----:B------:R1:W-:Y:S02]  /*1e10*/  STL.128 [R1+0x20], R4 ;  /* 0x0000200401007387 */ /* 0x0003e40000100c00 */
[----:B-1----:R-:W-:-:S04]  /*1e20*/  @P2 IMAD.HI.U32 R4, R24, UR4, RZ ;  /* 0x0000000418042c27 */ /* 0x002fc8000f8e00ff */
[----:B---3--:R-:W-:-:S04]  /*1e30*/  @P0 IMAD.IADD R229, R3, 0x1, -R0 ;  /* 0x0000000103e50824 */ /* 0x008fc800078e0a00 */
[----:B------:R-:W-:Y:S01]  /*1e40*/  IMAD.IADD R22, R14, 0x1, R229 ;  /* 0x000000010e167824 */ /* 0x000fe200078e02e5 */
[----:B----4-:R-:W-:Y:S02]  /*1e50*/  @P1 R2UR UR48, R21 ;  /* 0x00000000153012ca */ /* 0x010fe400000e0000 */
[----:B------:R-:W-:Y:S01]  /*1e60*/  ISETP.GE.AND P1, PT, R9, 0x1, PT ;  /* 0x000000010900780c */ /* 0x000fe20003f26270 */
[C---:B------:R-:W-:Y:S01]  /*1e70*/  VIADD R0, R22.reuse, 0x9f ;  /* 0x0000009f16007836 */ /* 0x040fe20000000000 */
[----:B------:R-:W-:Y:S01]  /*1e80*/  IADD3 R24, R22, 0x1, -R16 ;  /* 0x0000000116187810 */ /* 0x000fe20007ffe810 */
[----:B------:R-:W-:Y:S01]  /*1e90*/  IMAD.U32 R3, RZ, RZ, UR4 ;  /* 0x00000004ff037e24 */ /* 0x000fe2000f8e00ff */
[----:B--2---:R-:W-:Y:S01]  /*1ea0*/  @P2 SHF.R.U32.HI R3, RZ, R19, R4 ;  /* 0x00000013ff032219 */ /* 0x004fe20000011604 */
[----:B------:R-:W-:-:S04]  /*1eb0*/  IMAD.HI R0, R0, 0x66666667, RZ ;  /* 0x6666666700007827 */ /* 0x000fc800078e02ff */
[----:B------:R-:W-:Y:S01]  /*1ec0*/  IMAD.IADD R3, R24, 0x1, R3 ;  /* 0x0000000118037824 */ /* 0x000fe200078e0203 */
[----:B------:R-:W-:-:S03]  /*1ed0*/  SHF.R.U32.HI R27, RZ, 0x1f, R0 ;  /* 0x0000001fff1b7819 */ /* 0x000fc60000011600 */
[----:B------:R-:W-:Y:S01]  /*1ee0*/  IMAD.IADD R8, R3, 0x1, R8 ;  /* 0x0000000103087824 */ /* 0x000fe200078e0208 */
[----:B------:R-:W-:Y:S01]  /*1ef0*/  LEA.HI.SX32 R27, R0, R27, 0x1a ;  /* 0x0000001b001b7211 */ /* 0x000fe200078fd2ff */
[----:B------:R-:W-:Y:S06]  /*1f00*/  @!P1 BRA `(.L_x_4498) ;  /* 0x0000000000409947 */ /* 0x000fec0003800000 */
        /* <DEDUP_REMOVED lines=10> */
.L_x_4499:
[----:B------:R-:W-:-:S13]  /*1fb0*/  ISETP.NE.AND P0, PT, R9, 0x1, PT ;  /* 0x000000010900780c */ /* 0x000fda0003f05270 */
[----:B------:R-:W0:Y:S02]  /*1fc0*/  @P0 LDC.64 R4, c[0x0][0x9e8] ;  /* 0x00027a00ff040b82 */ /* 0x000e240000000a00 */
[----:B0-----:R-:W-:-:S05]  /*1fd0*/  @P0 IMAD.HI.U32 R4, R0, R4, RZ ;  /* 0x0000000400040227 */ /* 0x001fca00078e00ff */
[----:B------:R-:W-:-:S07]  /*1fe0*/  @P0 SHF.R.U32.HI R0, RZ, R5, R4 ;  /* 0x00000005ff000219 */ /* 0x000fce0000011604 */
.L_x_4500:
[----:B------:R-:W-:-:S05]  /*1ff0*/  IMAD R3, R0, R9, R9 ;  /* 0x0000000900037224 */ /* 0x000fca00078e0209 */
[----:B------:R-:W-:-:S07]  /*2000*/  VIMNMX R8, R8, R3, PT ;  /* 0x0000000308087248 */ /* 0x000fce0003fe0100 */
.L_x_4498:
[----:B------:R-:W0:Y:S01]  /*2010*/  @P2 LDC R0, c[0x0][0x44c] ;  /* 0x00011300ff002b82 */ /* 0x000e220000000800 */
[----:B------:R-:W-:Y:S02]  /*2020*/  VIADD R8, R8, 0x9f ;  /* 0x0000009f08087836 */ /* 0x000fe40000000000 */
[----:B------:R-:W-:Y:S02]  /*2030*/  IMAD.U32 R5, RZ, RZ, UR39 ;  /* 0x00000027ff057e24 */ /* 0x000fe4000f8e00ff */
[----:B------:R-:W-:-:S03]  /*2040*/  IMAD.HI R8, R8, 0x66666667, RZ ;  /* 0x6666666708087827 */ /* 0x000fc600078e02ff */
[----:B------:R-:W1:Y:S01]  /*2050*/  @P2 LDC R3, c[0x0][0x450] ;  /* 0x00011400ff032b82 */ /* 0x000e620000000800 */
[----:B------:R-:W-:-:S07]  /*2060*/  IMAD.IADD R104, R22, 0x1, -R16 ;  /* 0x0000000116687824 */ /* 0x000fce00078e0a10 */
[----:B------:R-:W2:Y:S01]  /*2070*/  LDC R4, c[0x0][0x9dc] ;  /* 0x00027700ff047b82 */ /* 0x000ea20000000800 */
[----:B0-----:R-:W-:-:S05]  /*2080*/  @P2 IMAD.HI.U32 R0, R0, UR39, RZ ;  /* 0x0000002700002c27 */ /* 0x001fca000f8e00ff */
[----:B-1----:R-:W-:Y:S02]  /*2090*/  @P2 SHF.R.U32.HI R5, RZ, R3, R0 ;  /* 0x00000003ff052219 */ /* 0x002fe40000011600 */
[----:B------:R-:W-:-:S03]  /*20a0*/  SHF.R.U32.HI R3, RZ, 0x1f, R8 ;  /* 0x0000001fff037819 */ /* 0x000fc60000011608 */
[----:B------:R-:W-:Y:S01]  /*20b0*/  IMAD.IADD R5, R104, 0x1, R5 ;  /* 0x0000000168057824 */ /* 0x000fe200078e0205 */
[----:B------:R-:W-:-:S03]  /*20c0*/  LEA.HI.SX32 R8, R8, R3, 0x1a ;  /* 0x0000000308087211 */ /* 0x000fc600078fd2ff */
[----:B--2---:R-:W-:Y:S01]  /*20d0*/  IMAD.IADD R0, R5, 0x1, -R4 ;  /* 0x0000000105007824 */ /* 0x004fe200078e0a04 */
[----:B------:R-:W-:Y:S01]  /*20e0*/  VIMNMX R8, R27, R8, PT ;  /* 0x000000081b087248 */ /* 0x000fe20003fe0100 */
        /* <DEDUP_REMOVED lines=10> */
.L_x_4502:
[----:B------:R-:W-:-:S13]  /*2190*/  ISETP.NE.AND P0, PT, R9, 0x1, PT ;  /* 0x000000010900780c */ /* 0x000fda0003f05270 */
[----:B------:R-:W0:Y:S02]  /*21a0*/  @P0 LDC.64 R6, c[0x0][0x9e8] ;  /* 0x00027a00ff060b82 */ /* 0x000e240000000a00 */
[----:B0-----:R-:W-:-:S05]  /*21b0*/  @P0 IMAD.HI.U32 R4, R5, R6, RZ ;  /* 0x0000000605040227 */ /* 0x001fca00078e00ff */
[----:B------:R-:W-:-:S07]  /*21c0*/  @P0 SHF.R.U32.HI R5, RZ, R7, R4 ;  /* 0x00000007ff050219 */ /* 0x000fce0000011604 */
.L_x_4503:
[----:B------:R-:W-:-:S05]  /*21d0*/  IMAD R5, R5, R9, RZ ;  /* 0x0000000905057224 */ /* 0x000fca00078e02ff */
[----:B------:R-:W-:-:S07]  /*21e0*/  VIMNMX R0, R0, R5, !PT ;  /* 0x0000000500007248 */ /* 0x000fce0007fe0100 */
.L_x_4501:
[----:B------:R-:W-:Y:S01]  /*21f0*/  IMAD.HI R0, R0, 0x66666667, RZ ;  /* 0x6666666700007827 */ /* 0x000fe200078e02ff */
[----:B------:R-:W-:Y:S02]  /*2200*/  LOP3.LUT R233, R226, 0xff, RZ, 0xc0, !PT ;  /* 0x000000ffe2e97812 */ /* 0x000fe400078ec0ff */
[----:B------:R-:W-:Y:S02]  /*2210*/  SHF.R.U32.HI R226, RZ, 0x10, R226 ;  /* 0x00000010ffe27819 */ /* 0x000fe400000116e2 */
[----:B------:R-:W-:-:S04]  /*2220*/  SHF.R.U32.HI R3, RZ, 0x1f, R0 ;  /* 0x0000001fff037819 */ /* 0x000fc80000011600 */
[----:B------:R-:W-:Y:S01]  /*2230*/  LEA.HI.SX32 R3, R0, R3, 0x1a ;  /* 0x0000000300037211 */ /* 0x000fe200078fd2ff */
[----:B------:R-:W-:-:S03]  /*2240*/  IMAD.MOV.U32 R0, RZ, RZ, RZ ;  /* 0x000000ffff007224 */ /* 0x000fc600078e00ff */
[----:B------:R-:W-:-:S04]  /*2250*/  VIMNMX R9, RZ, R3, !PT ;  /* 0x00000003ff097248 */ /* 0x000fc80007fe0100 */
[----:B------:R-:W-:-:S13]  /*2260*/  ISETP.GT.AND P0, PT, R8, R9, PT ;  /* 0x000000090800720c */ /* 0x000fda0003f04270 */
[----:B------:R-:W-:Y:S05]  /*2270*/  @!P0 BRA `(.L_x_4504) ;  /* 0x00000000007c8947 */ /* 0x000fea0003800000 */
[----:B------:R-:W0:Y:S01]  /*2280*/  LDC R3, c[0x0][0x9f0] ;  /* 0x00027c00ff037b82 */ /* 0x000e220000000800 */
[----:B------:R-:W-:-:S04]  /*2290*/  ISETP.NE.AND P0, PT, R226, RZ, PT ;  /* 0x000000ffe200720c */ /* 0x000fc80003f05270 */
[----:B0-----:R-:W-:-:S04]  /*22a0*/  SEL R11, R226, R3, P0 ;  /* 0x00000003e20b7207 */ /* 0x001fc80000000000 */
        /* <DEDUP_REMOVED lines=28> */
.L_x_4504:
[----:B------:R-:W-:-:S05]  /*2470*/  IMAD R3, R233, R0, R9 ;  /* 0x00000000e9037224 */ /* 0x000fca00078e0209 */
        /* <DEDUP_REMOVED lines=16> */
[----:B------:R-:W-:Y:S01]  /*2580*/  UIADD3 UR4, UR38, 0x24200, URZ ;  /* 0x0002420026047890 */ /* 0x000fe2000fffe03f */
[----:B------:R-:W-:Y:S01]  /*2590*/  ULDC UR44, c[0x0][0x2f4] ;  /* 0x0000bd00002c7ab9 */ /* 0x000fe20000000800 */
[----:B------:R-:W-:Y:S02]  /*25a0*/  ULDC.64 UR40, c[0x0][0x328] ;  /* 0x0000ca0000287ab9 */ /* 0x000fe40000000a00 */
[----:B------:R-:W-:Y:S01]  /*25b0*/  ULOP3.LUT UP0, URZ, UR4, 0x1bf, URZ, 0xc0, !UPT ;  /* 0x000001bf043f7892 */ /* 0x000fe2000f80c03f */
[----:B------:R-:W-:-:S05]  /*25c0*/  ULDC.64 UR52, c[0x0][0x318] ;  /* 0x0000c60000347ab9 */ /* 0x000fca0000000a00 */
[----:B------:R-:W-:-:S13]  /*25d0*/  PLOP3.LUT P0, PT, PT, PT, UP0, 0x80, 0x0 ;  /* 0x000000000000781c */ /* 0x000fda0003f0f008 */
[----:B------:R-:W-:Y:S05]  /*25e0*/  @!P0 BRA `(.L_x_4506) ;  /* 0x0000000000408947 */ /* 0x000fea0003800000 */
        /* <DEDUP_REMOVED lines=16> */
.L_x_4506:
[----:B------:R-:W-:Y:S01]  /*26f0*/  UIADD3 UR4, UP0, UR54, 0x24200, URZ ;  /* 0x0002420036047890 */ /* 0x000fe2000ff1e03f */
[----:B------:R-:W-:-:S03]  /*2700*/  IMAD.U32 R28, RZ, RZ, UR43 ;  /* 0x0000002bff1c7e24 */ /* 0x000fc6000f8e00ff */
[----:B------:R-:W-:Y:S02]  /*2710*/  UIADD3.X UR5, URZ, UR55, URZ, UP0, !UPT ;  /* 0x000000373f057290 */ /* 0x000fe400087fe43f */
[----:B------:R-:W-:Y:S01]  /*2720*/  IMAD.U32 R4, RZ, RZ, UR4 ;  /* 0x00000004ff047e24 */ /* 0x000fe2000f8e00ff */
[----:B------:R-:W-:Y:S01]  /*2730*/  UIADD3 UR4, UR38, 0xf200, URZ ;  /* 0x0000f20026047890 */ /* 0x000fe2000fffe03f */
[----:B------:R-:W-:Y:S02]  /*2740*/  IADD3 R28, P0, R28, 0x38, RZ ;  /* 0x000000381c1c7810 */ /* 0x000fe40007f1e0ff */
[----:B------:R-:W-:Y:S01]  /*2750*/  IMAD.U32 R5, RZ, RZ, UR5 ;  /* 0x00000005ff057e24 */ /* 0x000fe2000f8e00ff */
[----:B------:R-:W-:Y:S02]  /*2760*/  ULOP3.LUT UP0, URZ, UR4, 0x1bf, URZ, 0xc0, !UPT ;  /* 0x000001bf043f7892 */ /* 0x000fe4000f80c03f */
[----:B------:R-:W-:Y:S02]  /*2770*/  IMAD.X R29, RZ, RZ, UR42, P0 ;  /* 0x0000002aff1d7e24 */ /* 0x000fe400080e06ff */
[----:B------:R0:W-:Y:S02]  /*2780*/  STL.64 [R1+0x38], R4 ;  /* 0x0000380401007387 */ /* 0x0001e40000100a00 */
[----:B------:R-:W-:-:S13]  /*2790*/  PLOP3.LUT P1, PT, PT, PT, UP0, 0x80, 0x0 ;  /* 0x000000000000781c */ /* 0x000fda0003f2f008 */
[----:B0-----:R-:W-:Y:S05]  /*27a0*/  @!P1 BRA `(.L_x_4507) ;  /* 0x0000000000409947 */ /* 0x001fea0003800000 */
        /* <DEDUP_REMOVED lines=16> */
.L_x_4507:
[----:B------:R-:W0:Y:S01]  /*28b0*/  LDC.64 R4, c[0x0][0x9f8] ;  /* 0x00027e00ff047b82 */ /* 0x000e220000000a00 */
[----:B------:R-:W-:Y:S01]  /*28c0*/  IMAD.MOV.U32 R60, RZ, RZ, R223 ;  /* 0x000000ffff3c7224 */ /* 0x000fe200078e00df */
[----:B------:R-:W2:Y:S04]  /*28d0*/  LDL R62, [R1+0x328] ;  /* 0x00032800013e7983 */ /* 0x000ea80000100800 */
[----:B------:R-:W3:Y:S02]  /*28e0*/  LDL R40, [R1+0x31c] ;  /* 0x00031c0001287983 */ /* 0x000ee40000100800 */
[----:B------:R-:W1:Y:S01]  /*28f0*/  LDC.64 R44, c[0x0][0xa08] ;  /* 0x00028200ff2c7b82 */ /* 0x000e620000000a00 */
[----:B------:R-:W-:Y:S01]  /*2900*/  IMAD.IADD R42, R42, 0x1, R31 ;  /* 0x000000012a2a7824 */ /* 0x000fe200078e021f */
[----:B------:R-:W4:Y:S01]  /*2910*/  S2R R19, SR_TID.X ;  /* 0x0000000000137919 */ /* 0x000f220000002100 */
[----:B------:R-:W-:Y:S01]  /*2920*/  ULDC.64 UR4, c[0x0][0x308] ;  /* 0x0000c20000047ab9 */ /* 0x000fe20000000a00 */
[----:B------:R-:W-:Y:S01]  /*2930*/  ULDC.64 UR6, c[0x0][0x300] ;  /* 0x0000c00000067ab9 */ /* 0x000fe20000000a00 */
[----:B------:R-:W-:Y:S01]  /*2940*/  ULDC.64 UR8, c[0x0][0x310] ;  /* 0x0000c40000087ab9 */ /* 0x000fe20000000a00 */
[----:B------:R-:W-:Y:S01]  /*2950*/  ULDC.64 UR10, c[0x0][0x2e8] ;  /* 0x0000ba00000a7ab9 */ /* 0x000fe20000000a00 */
[----:B------:R-:W5:Y:S01]  /*2960*/  LDL R63, [R1+0x324] ;  /* 0x00032400013f7983 */ /* 0x000f620000100800 */
[----:B------:R-:W4:Y:S03]  /*2970*/  LDC.64 R36, c[0x0][0x300] ;  /* 0x0000c000ff247b82 */ /* 0x000f260000000a00 */
[----:B------:R-:W5:Y:S05]  /*2980*/  LDL.64 R32, [R1+0x38] ;  /* 0x0000380001207983 */ /* 0x000f6a0000100a00 */
[----:B------:R-:W4:Y:S01]  /*2990*/  LDC.64 R34, c[0x0][0x2f0] ;  /* 0x0000bc00ff227b82 */ /* 0x000f220000000a00 */
[----:B0-----:R-:W-:-:S07]  /*29a0*/  ISETP.NE.U32.AND P0, PT, R4, RZ, PT ;  /* 0x000000ff0400720c */ /* 0x001fce0003f05070 */
[----:B------:R-:W0:Y:S01]  /*29b0*/  LDC.64 R8, c[0x0][0x198] ;  /* 0x00006600ff087b82 */ /* 0x000e220000000a00 */
[----:B------:R-:W-:Y:S01]  /*29c0*/  ISETP.NE.AND.EX P0, PT, R5, RZ, PT, P0 ;  /* 0x000000ff0500720c */ /* 0x000fe20003f05300 */
[----:B------:R0:W-:Y:S01]  /*29d0*/  STL.64 [R1+0x2b0], R28 ;  /* 0x0002b01c01007387 */ /* 0x0001e20000100a00 */
[----:B------:R-:W-:Y:S01]  /*29e0*/  IMAD.U32 R30, RZ, RZ, UR43 ;  /* 0x0000002bff1e7e24 */ /* 0x000fe2000f8e00ff */
[----:B------:R-:W-:Y:S01]  /*29f0*/  ULDC.64 UR14, c[0x0][0x3f8] ;  /* 0x0000fe00000e7ab9 */ /* 0x000fe20000000a00 */
[----:B------:R-:W-:Y:S01]  /*2a00*/  IMAD.U32 R11, RZ, RZ, UR42 ;  /* 0x0000002aff0b7e24 */ /* 0x000fe2000f8e00ff */
[----:B------:R-:W-:-:S08]  /*2a10*/  ULDC.64 UR12, c[0x0][0x408] ;  /* 0x00010200000c7ab9 */ /* 0x000fd00000000a00 */
[----:B------:R-:W1:Y:S02]  /*2a20*/  @P0 LDC.64 R4, c[0x0][0x9f8] ;  /* 0x00027e00ff040b82 */ /* 0x000e640000000a00 */
[----:B-1----:R-:W-:-:S05]  /*2a30*/  @P0 IMAD.WIDE R4, R223, 0x4, R4 ;  /* 0x00000004df040825 */ /* 0x002fca00078e0204 */
[----:B------:R1:W2:Y:S01]  /*2a40*/  @P0 LDG.E R60, desc[UR50][R4.64] ;  /* 0x00000032043c0981 */ /* 0x0002a2000c1e1900 */
[----:B------:R-:W-:Y:S01]  /*2a50*/  SHF.R.S32.HI R54, RZ, 0x1f, R42 ;  /* 0x0000001fff367819 */ /* 0x000fe2000001142a */
[----:B------:R-:W-:Y:S01]  /*2a60*/  IMAD.WIDE.U32 R48, R225, UR4, RZ ;  /* 0x00000004e1307c25 */ /* 0x000fe2000f8e00ff */
[----:B------:R-:W-:-:S03]  /*2a70*/  ISETP.NE.U32.AND P0, PT, R44, RZ, PT ;  /* 0x000000ff2c00720c */ /* 0x000fc60003f05070 */
[----:B------:R-:W-:Y:S02]  /*2a80*/  IMAD R49, R225, UR5, R49 ;  /* 0x00000005e1317c24 */ /* 0x000fe4000f8e0231 */
[----:B------:R-:W-:Y:S01]  /*2a90*/  IMAD R3, R54, UR6, RZ ;  /* 0x0000000636037c24 */ /* 0x000fe2000f8e02ff */
[----:B------:R-:W-:Y:S01]  /*2aa0*/  ISETP.NE.AND.EX P0, PT, R45, RZ, PT, P0 ;  /* 0x000000ff2d00720c */ /* 0x000fe20003f05300 */
[----:B-1----:R-:W-:Y:S01]  /*2ab0*/  IMAD.WIDE.U32 R4, R42, UR6, R48 ;  /* 0x000000062a047c25 */ /* 0x002fe2000f8e0030 */
[----:B----4-:R-:W-:-:S03]  /*2ac0*/  SHF.R.U32.HI R61, RZ, 0x7, R19 ;  /* 0x00000007ff3d7819 */ /* 0x010fc60000011613 */
[----:B------:R-:W-:Y:S01]  /*2ad0*/  IMAD R3, R42, UR7, R3 ;  /* 0x000000072a037c24 */ /* 0x000fe2000f8e0203 */
[----:B------:R-:W-:-:S03]  /*2ae0*/  ISETP.NE.AND P6, PT, R61, 0x1, PT ;  /* 0x000000013d00780c */ /* 0x000fc60003fc5270 */
[----:B------:R-:W-:Y:S01]  /*2af0*/  IMAD.IADD R5, R5, 0x1, R3 ;  /* 0x0000000105057824 */ /* 0x000fe200078e0203 */
[----:B------:R-:W-:Y:S02]  /*2b00*/  UIMAD.WIDE.U32 UR4, UR6, 0xa0, URZ ;  /* 0x000000a0060478a5 */ /* 0x000fe4000f8e003f */
[----:B------:R-:W-:-:S04]  /*2b10*/  UIMAD UR6, UR7, 0xa0, URZ ;  /* 0x000000a0070678a4 */ /* 0x000fc8000f8e023f */
[----:B------:R-:W-:Y:S01]  /*2b20*/  UIADD3 UR6, UR5, UR6, URZ ;  /* 0x0000000605067290 */ /* 0x000fe2000fffe03f */
[----:B------:R-:W-:Y:S01]  /*2b30*/  STL.64 [R1+0x48], R36 ;  /* 0x0000482401007387 */ /* 0x000fe20000100a00 */
[----:B------:R-:W-:-:S04]  /*2b40*/  VIADD R0, R34, 0x9f ;  /* 0x0000009f22007836 */ /* 0x000fc80000000000 */
[----:B------:R-:W-:Y:S01]  /*2b50*/  IMAD.HI R0, R0, 0x66666667, RZ ;  /* 0x6666666700007827 */ /* 0x000fe200078e02ff */
[C---:B0-----:R-:W-:Y:S02]  /*2b60*/  IADD3 R38, P3, R8.reuse, 0x70, RZ ;  /* 0x0000007008267810 */ /* 0x041fe40007f7e0ff */
[----:B------:R-:W-:Y:S01]  /*2b70*/  IADD3 R12, P2, R8, 0x22c, RZ ;  /* 0x0000022c080c7810 */ /* 0x000fe20007f5e0ff */
[----:B------:R-:W-:Y:S02]  /*2b80*/  VIADD R228, R19, 0xffffff80 ;  /* 0xffffff8013e47836 */ /* 0x000fe40000000000 */
[----:B------:R-:W-:Y:S02]  /*2b90*/  IMAD.U32 R28, RZ, RZ, UR43 ;  /* 0x0000002bff1c7e24 */ /* 0x000fe4000f8e00ff */
[--C-:B------:R-:W-:Y:S02]  /*2ba0*/  IMAD.X R39, RZ, RZ, R9.reuse, P3 ;  /* 0x000000ffff277224 */ /* 0x100fe400018e0609 */
[----:B------:R-:W-:Y:S01]  /*2bb0*/  IMAD.X R13, RZ, RZ, R9, P2 ;  /* 0x000000ffff0d7224 */ /* 0x000fe200010e0609 */
[----:B------:R-:W-:-:S05]  /*2bc0*/  IADD3 R28, P2, R28, 0x68, RZ ;  /* 0x000000681c1c7810 */ /* 0x000fca0007f5e0ff */
[----:B------:R-:W-:Y:S01]  /*2bd0*/  IMAD.X R29, RZ, RZ, UR42, P2 ;  /* 0x0000002aff1d7e24 */ /* 0x000fe200090e06ff */
[----:B------:R-:W-:Y:S04]  /*2be0*/  STL.64 [R1+0x150], R12 ;  /* 0x0001500c01007387 */ /* 0x000fe80000100a00 */
[----:B------:R-:W-:Y:S04]  /*2bf0*/  STL.128 [R1+0x100], RZ ;  /* 0x000100ff01007387 */ /* 0x000fe80000100c00 */
[----:B------:R-:W-:Y:S01]  /*2c00*/  STL.128 [R1+0xc0], RZ ;  /* 0x0000c0ff01007387 */ /* 0x000fe20000100c00 */
[----:B--2---:R-:W-:-:S02]  /*2c10*/  SHF.R.S32.HI R57, RZ, 0x1f, R60 ;  /* 0x0000001fff397819 */ /* 0x004fc4000001143c */
[----:B------:R-:W-:Y:S02]  /*2c20*/  SEL R56, R60, RZ, !P0 ;  /* 0x000000ff3c387207 */ /* 0x000fe40004000000 */
[----:B------:R-:W-:-:S03]  /*2c30*/  SEL R55, R57, RZ, !P0 ;  /* 0x000000ff39377207 */ /* 0x000fc60004000000 */
[----:B------:R-:W-:-:S04]  /*2c40*/  IMAD.WIDE.U32 R4, R56, UR8, R4 ;  /* 0x0000000838047c25 */ /* 0x000fc8000f8e0004 */
[----:B------:R-:W-:Y:S01]  /*2c50*/  IMAD R3, R55, UR8, RZ ;  /* 0x0000000837037c24 */ /* 0x000fe2000f8e02ff */
[----:B------:R-:W-:-:S03]  /*2c60*/  IADD3 R6, P0, R4, UR10, RZ ;  /* 0x0000000a04067c10 */ /* 0x000fc6000ff1e0ff */
[----:B------:R-:W-:Y:S01]  /*2c70*/  IMAD R3, R56, UR9, R3 ;  /* 0x0000000938037c24 */ /* 0x000fe2000f8e0203 */
[----:B------:R-:W-:Y:S02]  /*2c80*/  ULDC.64 UR8, c[0x0][0x300] ;  /* 0x0000c00000087ab9 */ /* 0x000fe40000000a00 */
[----:B------:R-:W-:Y:S02]  /*2c90*/  IMAD.U32 R20, RZ, RZ, UR8 ;  /* 0x00000008ff147e24 */ /* 0x000fe4000f8e00ff */
[----:B------:R-:W-:Y:S01]  /*2ca0*/  IMAD.U32 R21, RZ, RZ, UR9 ;  /* 0x00000009ff157e24 */ /* 0x000fe2000f8e00ff */
[----:B------:R-:W-:Y:S01]  /*2cb0*/  IADD3.X R7, R5, UR11, R3, P0, !PT ;  /* 0x0000000b05077c10 */ /* 0x000fe200087fe403 */
[----:B------:R-:W-:Y:S02]  /*2cc0*/  IMAD.U32 R5, RZ, RZ, UR5 ;  /* 0x00000005ff057e24 */ /* 0x000fe4000f8e00ff */
[----:B------:R-:W-:Y:S02]  /*2cd0*/  IMAD.U32 R4, RZ, RZ, UR4 ;  /* 0x00000004ff047e24 */ /* 0x000fe4000f8e00ff */
[----:B------:R-:W-:Y:S01]  /*2ce0*/  IMAD.U32 R5, RZ, RZ, UR6 ;  /* 0x00000006ff057e24 */ /* 0x000fe2000f8e00ff */
[----:B------:R-:W2:Y:S04]  /*2cf0*/  @!P6 LDL.64 R20, [R1+0x48] ;  /* 0x000048000114e983 */ /* 0x000ea80000100a00 */
[----:B------:R0:W-:Y:S04]  /*2d00*/  STL.128 [R1+0x50], R4 ;  /* 0x0000500401007387 */ /* 0x0001e80000100c00 */
[----:B0-----:R-:W4:Y:S01]  /*2d10*/  @!P6 LDL.128 R4, [R1+0x50] ;  /* 0x000050000104e983 */ /* 0x001f220000100c00 */
[----:B------:R-:W-:-:S04]  /*2d20*/  SHF.R.U32.HI R3, RZ, 0x1f, R0 ;  /* 0x0000001fff037819 */ /* 0x000fc80000011600 */
[----:B------:R-:W-:-:S05]  /*2d30*/  LEA.HI.SX32 R0, R0, R3, 0x1a ;  /* 0x0000000300007211 */ /* 0x000fca00078fd2ff */
[----:B------:R0:W-:Y:S04]  /*2d40*/  STL [R1+0x40], R0 ;  /* 0x0000400001007387 */ /* 0x0001e80000100800 */
[----:B0-----:R-:W5:Y:S01]  /*2d50*/  @!P6 LDL R0, [R1+0x40] ;  /* 0x000040000100e983 */ /* 0x001f620000100800 */
[----:B------:R-:W-:Y:S01]  /*2d60*/  IMAD.SHL.U32 R3, R62, 0x80, RZ ;  /* 0x000000803e037824 */ /* 0x000fe200078e00ff */
[----:B------:R-:W-:Y:S01]  /*2d70*/  IADD3 R14, P0, R8, 0x220, RZ ;  /* 0x00000220080e7810 */ /* 0x000fe20007f1e0ff */
[----:B---3--:R-:W-:-:S03]  /*2d80*/  IMAD.SHL.U32 R19, R40, 0x10, RZ ;  /* 0x0000001028137824 */ /* 0x008fc600078e00ff */
[----:B------:R-:W-:Y:S01]  /*2d90*/  LOP3.LUT R10, R3, 0x180, RZ, 0xc0, !PT ;  /* 0x00000180030a7812 */ /* 0x000fe200078ec0ff */
[----:B------:R-:W-:Y:S02]  /*2da0*/  IMAD.MOV.U32 R8, RZ, RZ, 0x1 ;  /* 0x00000001ff087424 */ /* 0x000fe400078e00ff */
[----:B------:R-:W-:Y:S01]  /*2db0*/  IMAD.X R15, RZ, RZ, R9, P0 ;  /* 0x000000ffff0f7224 */ /* 0x000fe200000e0609 */
[----:B------:R-:W-:Y:S01]  /*2dc0*/  SHF.R.U32.HI R3, RZ, 0x3, R10 ;  /* 0x00000003ff037819 */ /* 0x000fe2000001160a */
[----:B------:R-:W-:Y:S01]  /*2dd0*/  IMAD.U32 R9, RZ, RZ, UR43 ;  /* 0x0000002bff097e24 */ /* 0x000fe2000f8e00ff */
[----:B------:R-:W-:Y:S02]  /*2de0*/  LOP3.LUT R10, R10, 0x10, R19, 0xf8, !PT ;  /* 0x000000100a0a7812 */ /* 0x000fe400078ef813 */
[----:B------:R-:W-:Y:S01]  /*2df0*/  IADD3 R30, P0, R30, 0x140, RZ ;  /* 0x000001401e1e7810 */ /* 0x000fe20007f1e0ff */
[----:B------:R0:W-:Y:S01]  /*2e00*/  STL.U8 [R1+0x140], R8 ;  /* 0x0001400801007387 */ /* 0x0001e20000100000 */
[----:B------:R-:W-:Y:S01]  /*2e10*/  LOP3.LUT R3, R10, R3, RZ, 0x3c, !PT ;  /* 0x000000030a037212 */ /* 0x000fe200078e3cff */
[----:B------:R-:W-:-:S02]  /*2e20*/  IMAD.MOV.U32 R10, RZ, RZ, R9 ;  /* 0x000000ffff0a7224 */ /* 0x000fc400078e0009 */
[----:B------:R-:W-:Y:S01]  /*2e30*/  IMAD.MOV.U32 R9, RZ, RZ, R39 ;  /* 0x000000ffff097224 */ /* 0x000fe200078e0027 */
[----:B------:R-:W-:Y:S01]  /*2e40*/  UIMAD.WIDE.U32 UR6, UR14, 0xa0, URZ ;  /* 0x000000a00e0678a5 */ /* 0x000fe2000f8e003f */
[----:B------:R-:W-:Y:S01]  /*2e50*/  IMAD.X R31, RZ, RZ, UR42, P0 ;  /* 0x0000002aff1f7e24 */ /* 0x000fe200080e06ff */
[----:B------:R-:W-:Y:S01]  /*2e60*/  UIMAD UR4, UR15, 0xa0, URZ ;  /* 0x000000a00f0478a4 */ /* 0x000fe2000f8e023f */
[----:B0-----:R-:W-:-:S03]  /*2e70*/  IMAD.MOV.U32 R8, RZ, RZ, R38 ;  /* 0x000000ffff087224 */ /* 0x001fc600078e0026 */
[----:B------:R-:W-:Y:S02]  /*2e80*/  UIADD3 UR4, UR7, UR4, URZ ;  /* 0x0000000407047290 */ /* 0x000fe4000fffe03f */
[----:B------:R0:W-:Y:S01]  /*2e90*/  STL.128 [R1+0x260], R8 ;  /* 0x0002600801007387 */ /* 0x0001e20000100c00 */
[----:B------:R-:W-:Y:S02]  /*2ea0*/  UIMAD.WIDE.U32 UR8, UR12, 0xa0, URZ ;  /* 0x000000a00c0878a5 */ /* 0x000fe4000f8e003f */
[----:B------:R-:W-:-:S04]  /*2eb0*/  UIMAD UR5, UR13, 0xa0, URZ ;  /* 0x000000a00d0578a4 */ /* 0x000fc8000f8e023f */
[----:B------:R-:W-:Y:S01]  /*2ec0*/  UIADD3 UR5, UR9, UR5, URZ ;  /* 0x0000000509057290 */ /* 0x000fe2000fffe03f */
[----:B0-----:R-:W-:Y:S02]  /*2ed0*/  IMAD.MOV.U32 R8, RZ, RZ, R30 ;  /* 0x000000ffff087224 */ /* 0x001fe400078e001e */
[----:B------:R-:W-:Y:S02]  /*2ee0*/  IMAD.MOV.U32 R9, RZ, RZ, R31 ;  /* 0x000000ffff097224 */ /* 0x000fe400078e001f */
[----:B------:R-:W-:Y:S02]  /*2ef0*/  IMAD.MOV.U32 R10, RZ, RZ, R28 ;  /* 0x000000ffff0a7224 */ /* 0x000fe400078e001c */
[----:B------:R-:W-:-:S05]  /*2f00*/  IMAD.MOV.U32 R11, RZ, RZ, R29 ;  /* 0x000000ffff0b7224 */ /* 0x000fca00078e001d */
[----:B------:R0:W-:Y:S01]  /*2f10*/  STL.128 [R1+0x2a0], R8 ;  /* 0x0002a00801007387 */ /* 0x0001e20000100c00 */
[----:B------:R-:W-:Y:S02]  /*2f20*/  IMAD.U32 R13, RZ, RZ, UR9 ;  /* 0x00000009ff0d7e24 */ /* 0x000fe4000f8e00ff */
[----:B------:R-:W-:Y:S01]  /*2f30*/  IMAD.U32 R13, RZ, RZ, UR5 ;  /* 0x00000005ff0d7e24 */ /* 0x000fe2000f8e00ff */
[----:B------:R-:W-:Y:S01]  /*2f40*/  USHF.L.U32 UR5, UR12, 0x7, URZ ;  /* 0x000000070c057899 */ /* 0x000fe2000800063f */
[----:B------:R1:W-:Y:S01]  /*2f50*/  STL.64 [R1+0x148], R14 ;  /* 0x0001480e01007387 */ /* 0x0003e20000100a00 */
[----:B------:R-:W-:Y:S02]  /*2f60*/  IMAD.U32 R12, RZ, RZ, UR8 ;  /* 0x00000008ff0c7e24 */ /* 0x000fe4000f8e00ff */
[----:B0-----:R-:W-:Y:S01]  /*2f70*/  IMAD.U32 R11, RZ, RZ, UR7 ;  /* 0x00000007ff0b7e24 */ /* 0x001fe2000f8e00ff */
[----:B-1----:R-:W0:Y:S01]  /*2f80*/  LDC.64 R14, c[0x0][0x418] ;  /* 0x00010600ff0e7b82 */ /* 0x002e220000000a00 */
[----:B------:R-:W-:Y:S01]  /*2f90*/  IMAD.U32 R10, RZ, RZ, UR6 ;  /* 0x00000006ff0a7e24 */ /* 0x000fe2000f8e00ff */
[----:B------:R-:W-:Y:S01]  /*2fa0*/  USHF.L.U32 UR6, UR14, 0x7, URZ ;  /* 0x000000070e067899 */ /* 0x000fe2000800063f */
[----:B------:R-:W-:Y:S01]  /*2fb0*/  IMAD.U32 R11, RZ, RZ, UR4 ;  /* 0x00000004ff0b7e24 */ /* 0x000fe2000f8e00ff */
[----:B------:R-:W-:Y:S01]  /*2fc0*/  USHF.L.U64.HI UR4, UR14, 0x7, UR15 ;  /* 0x000000070e047899 */ /* 0x000fe2000801020f */
[----:B------:R-:W-:-:S03]  /*2fd0*/  IMAD.U32 R28, RZ, RZ, UR43 ;  /* 0x0000002bff1c7e24 */ /* 0x000fc6000f8e00ff */
[----:B------:R-:W-:Y:S01]  /*2fe0*/  IMAD.U32 R8, RZ, RZ, UR6 ;  /* 0x00000006ff087e24 */ /* 0x000fe2000f8e00ff */
[----:B------:R-:W-:Y:S01]  /*2ff0*/  USHF.R.S32.HI UR8, URZ, 0x1f, UR48 ;  /* 0x0000001f3f087899 */ /* 0x000fe20008011430 */
[----:B------:R-:W-:Y:S01]  /*3000*/  IMAD.U32 R9, RZ, RZ, UR4 ;  /* 0x00000004ff097e24 */ /* 0x000fe2000f8e00ff */
[----:B------:R-:W-:Y:S01]  /*3010*/  USHF.L.U64.HI UR4, UR12, 0x7, UR13 ;  /* 0x000000070c047899 */ /* 0x000fe2000801020d */
[----:B------:R-:W-:Y:S01]  /*3020*/  IMAD.SHL.U32 R40, R40, 0x8, RZ ;  /* 0x0000000828287824 */ /* 0x000fe200078e00ff */
[----:B------:R-:W-:Y:S01]  /*3030*/  IADD3 R28, P0, R28, 0x60, RZ ;  /* 0x000000601c1c7810 */ /* 0x000fe20007f1e0ff */
[----:B------:R-:W-:Y:S01]  /*3040*/  ULDC.64 UR6, c[0x0][0x400] ;  /* 0x0001000000067ab9 */ /* 0x000fe20000000a00 */
[----:B------:R-:W-:Y:S04]  /*3050*/  STL.128 [R1+0xc0], R8 ;  /* 0x0000c00801007387 */ /* 0x000fe80000100c00 */
[----:B------:R1:W-:Y:S01]  /*3060*/  STL.128 [R1+0x100], R8 ;  /* 0x0001000801007387 */ /* 0x0003e20000100c00 */
[----:B------:R-:W-:Y:S01]  /*3070*/  UIMAD UR9, UR8, UR14, URZ ;  /* 0x0000000e080972a4 */ /* 0x000fe2000f8e023f */
[----:B------:R-:W-:Y:S01]  /*3080*/  SHF.R.S32.HI R43, RZ, 0x1f, R18 ;  /* 0x0000001fff2b7819 */ /* 0x000fe20000011412 */
[----:B------:R-:W-:Y:S01]  /*3090*/  UIMAD UR8, UR8, UR12, URZ ;  /* 0x0000000c080872a4 */ /* 0x000fe2000f8e023f */
[----:B------:R-:W-:Y:S01]  /*30a0*/  SHF.R.S32.HI R41, RZ, 0x1f, R40 ;  /* 0x0000001fff297819 */ /* 0x000fe20000011428 */
[----:B------:R-:W-:Y:S01]  /*30b0*/  IMAD.X R29, RZ, RZ, UR42, P0 ;  /* 0x0000002aff1d7e24 */ /* 0x000fe200080e06ff */
[----:B------:R-:W-:Y:S01]  /*30c0*/  UIMAD.WIDE.U32 UR6, UR48, UR12, UR6 ;  /* 0x0000000c300672a5 */ /* 0x000fe2000f8e0006 */
[----:B------:R-:W-:Y:S01]  /*30d0*/  STL.128 [R1+0x120], RZ ;  /* 0x000120ff01007387 */ /* 0x000fe20000100c00 */
[----:B-1----:R-:W-:-:S02]  /*30e0*/  IMAD.MOV.U32 R10, RZ, RZ, R12 ;  /* 0x000000ffff0a7224 */ /* 0x002fc400078e000c */
[----:B------:R-:W-:Y:S02]  /*30f0*/  IMAD.MOV.U32 R11, RZ, RZ, R13 ;  /* 0x000000ffff0b7224 */ /* 0x000fe400078e000d */
[----:B------:R-:W-:Y:S02]  /*3100*/  IMAD.U32 R12, RZ, RZ, UR5 ;  /* 0x00000005ff0c7e24 */ /* 0x000fe4000f8e00ff */
[----:B------:R-:W-:Y:S01]  /*3110*/  IMAD.U32 R13, RZ, RZ, UR4 ;  /* 0x00000004ff0d7e24 */ /* 0x000fe2000f8e00ff */
[----:B------:R-:W-:Y:S01]  /*3120*/  ULDC.64 UR4, c[0x0][0x3e8] ;  /* 0x0000fa0000047ab9 */ /* 0x000fe20000000a00 */
[----:B------:R-:W-:Y:S02]  /*3130*/  IMAD.MOV.U32 R8, RZ, RZ, R12 ;  /* 0x000000ffff087224 */ /* 0x000fe400078e000c */
[----:B------:R-:W-:Y:S01]  /*3140*/  IMAD.MOV.U32 R9, RZ, RZ, R13 ;  /* 0x000000ffff097224 */ /* 0x000fe200078e000d */
[----:B------:R-:W-:Y:S01]  /*3150*/  STL.128 [R1+0xe0], RZ ;  /* 0x0000e0ff01007387 */ /* 0x000fe20000100c00 */
[----:B------:R-:W-:Y:S01]  /*3160*/  UIMAD UR8, UR48, UR13, UR8 ;  /* 0x0000000d300872a4 */ /* 0x000fe2000f8e0208 */
[----:B------:R-:W-:Y:S01]  /*3170*/  IMAD R13, R43, UR14, RZ ;  /* 0x0000000e2b0d7c24 */ /* 0x000fe2000f8e02ff */
[----:B------:R-:W-:Y:S01]  /*3180*/  UIMAD.WIDE.U32 UR4, UR48, UR14, UR4 ;  /* 0x0000000e300472a5 */ /* 0x000fe2000f8e0004 */
[----:B------:R-:W-:Y:S01]  /*3190*/  STL.128 [R1+0xe0], R8 ;  /* 0x0000e00801007387 */ /* 0x000fe20000100c00 */
[----:B------:R-:W-:-:S03]  /*31a0*/  UIMAD UR9, UR48, UR15, UR9 ;  /* 0x0000000f300972a4 */ /* 0x000fc6000f8e0209 */
[----:B------:R1:W-:Y:S01]  /*31b0*/  STL.128 [R1+0x120], R8 ;  /* 0x0001200801007387 */ /* 0x0003e20000100c00 */
[--C-:B------:R-:W-:Y:S01]  /*31c0*/  SHF.R.S32.HI R39, RZ, 0x1f, R19.reuse ;  /* 0x0000001fff277819 */ /* 0x100fe20000011413 */
[----:B------:R-:W-:Y:S02]  /*31d0*/  UIADD3 UR8, UR7, UR8, URZ ;  /* 0x0000000807087290 */ /* 0x000fe4000fffe03f */
[----:B------:R3:W-:Y:S01]  /*31e0*/  STL.64 [R1+0x258], R28 ;  /* 0x0002581c01007387 */ /* 0x0007e20000100a00 */
[----:B------:R-:W-:Y:S02]  /*31f0*/  IMAD.MOV.U32 R38, RZ, RZ, R19 ;  /* 0x000000ffff267224 */ /* 0x000fe400078e0013 */
[C---:B------:R-:W-:Y:S02]  /*3200*/  IMAD R47, R18.reuse, UR15, R13 ;  /* 0x0000000f122f7c24 */ /* 0x040fe4000f8e020d */
[----:B------:R-:W-:-:S04]  /*3210*/  IMAD.WIDE.U32 R12, R18, UR14, R38 ;  /* 0x0000000e120c7c25 */ /* 0x000fc8000f8e0026 */
[----:B-1----:R-:W-:-:S04]  /*3220*/  IMAD.WIDE.U32 R8, R18, UR14, R40 ;  /* 0x0000000e12087c25 */ /* 0x002fc8000f8e0028 */
[----:B---3--:R-:W-:Y:S01]  /*3230*/  IMAD.U32 R29, RZ, RZ, UR7 ;  /* 0x00000007ff1d7e24 */ /* 0x008fe2000f8e00ff */
[----:B------:R-:W-:Y:S01]  /*3240*/  UIADD3 UR7, UR5, UR9, URZ ;  /* 0x0000000905077290 */ /* 0x000fe2000fffe03f */
[----:B------:R-:W-:Y:S01]  /*3250*/  IMAD R11, R43, UR12, RZ ;  /* 0x0000000c2b0b7c24 */ /* 0x000fe2000f8e02ff */
[----:B------:R-:W-:Y:S01]  /*3260*/  IADD3 R30, P0, R8, UR4, RZ ;  /* 0x00000004081e7c10 */ /* 0x000fe2000ff1e0ff */
[----:B------:R-:W-:-:S04]  /*3270*/  IMAD.WIDE.U32 R52, R18, UR12, R38 ;  /* 0x0000000c12347c25 */ /* 0x000fc8000f8e0026 */
[C---:B------:R-:W-:Y:S01]  /*3280*/  IMAD R59, R18.reuse, UR13, R11 ;  /* 0x0000000d123b7c24 */ /* 0x040fe2000f8e020b */
[----:B------:R-:W-:Y:S01]  /*3290*/  IADD3.X R31, R9, UR7, R47, P0, !PT ;  /* 0x00000007091f7c10 */ /* 0x000fe200087fe42f */
[----:B------:R-:W-:Y:S01]  /*32a0*/  IMAD.WIDE.U32 R10, R18, UR12, R40 ;  /* 0x0000000c120a7c25 */ /* 0x000fe2000f8e0028 */
[----:B0-----:R-:W-:Y:S01]  /*32b0*/  LOP3.LUT P0, RZ, R14, R44, RZ, 0xfc, !PT ;  /* 0x0000002c0eff7212 */ /* 0x001fe2000780fcff */
[----:B------:R-:W0:Y:S01]  /*32c0*/  LDC.64 R8, c[0x0][0x3f8] ;  /* 0x0000fe00ff087b82 */ /* 0x000e220000000a00 */
[----:B------:R-:W-:Y:S02]  /*32d0*/  IADD3 R50, P3, R12, UR4, RZ ;  /* 0x000000040c327c10 */ /* 0x000fe4000ff7e0ff */
[----:B------:R-:W-:Y:S02]  /*32e0*/  IADD3 R46, P2, R10, UR6, RZ ;  /* 0x000000060a2e7c10 */ /* 0x000fe4000ff5e0ff */
[----:B------:R-:W-:Y:S02]  /*32f0*/  IADD3 R10, P4, R52, UR6, RZ ;  /* 0x00000006340a7c10 */ /* 0x000fe4000ff9e0ff */
[----:B------:R-:W-:-:S02]  /*3300*/  LOP3.LUT P0, RZ, R15, R45, RZ, 0xfc, P0 ;  /* 0x0000002d0fff7212 */ /* 0x000fc4000000fcff */
[----:B------:R-:W1:Y:S01]  /*3310*/  LDC.64 R44, c[0x0][0x3f0] ;  /* 0x0000fc00ff2c7b82 */ /* 0x000e620000000a00 */
[----:B------:R-:W-:Y:S01]  /*3320*/  IADD3.X R51, R47, UR7, R13, P3, !PT ;  /* 0x000000072f337c10 */ /* 0x000fe20009ffe40d */
[----:B------:R-:W-:Y:S01]  /*3330*/  IMAD.U32 R29, RZ, RZ, UR8 ;  /* 0x00000008ff1d7e24 */ /* 0x000fe2000f8e00ff */
[----:B------:R-:W-:Y:S02]  /*3340*/  IADD3.X R47, R11, UR8, R59, P2, !PT ;  /* 0x000000080b2f7c10 */ /* 0x000fe400097fe43b */
[----:B------:R-:W-:Y:S01]  /*3350*/  IADD3.X R11, R59, UR8, R53, P4, !PT ;  /* 0x000000083b0b7c10 */ /* 0x000fe2000a7fe435 */
[----:B------:R-:W-:Y:S02]  /*3360*/  ULDC.64 UR8, c[0x0][0x428] ;  /* 0x00010a0000087ab9 */ /* 0x000fe40000000a00 */
[----:B------:R-:W-:Y:S01]  /*3370*/  IMAD R41, R57, UR8, RZ ;  /* 0x0000000839297c24 */ /* 0x000fe2000f8e02ff */
[----:B------:R-:W3:Y:S01]  /*3380*/  LDC.64 R12, c[0x0][0x310] ;  /* 0x0000c400ff0c7b82 */ /* 0x000ee20000000a00 */
[C---:B------:R-:W-:Y:S01]  /*3390*/  IMAD.WIDE.U32 R52, R60.reuse, UR8, RZ ;  /* 0x000000083c347c25 */ /* 0x040fe2000f8e00ff */
[----:B------:R0:W-:Y:S03]  /*33a0*/  STL.64 [R1+0xf0], R46 ;  /* 0x0000f02e01007387 */ /* 0x0001e60000100a00 */
[----:B------:R-:W-:Y:S01]  /*33b0*/  IMAD R41, R60, UR9, R41 ;  /* 0x000000093c297c24 */ /* 0x000fe2000f8e0229 */
[----:B------:R0:W-:Y:S01]  /*33c0*/  STL.64 [R1+0x110], R50 ;  /* 0x0001103201007387 */ /* 0x0001e20000100a00 */
[----:B------:R-:W-:-:S02]  /*33d0*/  IMAD.U32 R58, RZ, RZ, UR4 ;  /* 0x00000004ff3a7e24 */ /* 0x000fc4000f8e00ff */
[----:B------:R-:W-:Y:S02]  /*33e0*/  IMAD.IADD R41, R53, 0x1, R41 ;  /* 0x0000000135297824 */ /* 0x000fe400078e0229 */
[----:B------:R-:W-:Y:S01]  /*33f0*/  IMAD.U32 R57, RZ, RZ, UR7 ;  /* 0x00000007ff397e24 */ /* 0x000fe2000f8e00ff */
[----:B0-----:R-:W-:Y:S01]  /*3400*/  SEL R46, R60, RZ, !P0 ;  /* 0x000000ff3c2e7207 */ /* 0x001fe20004000000 */
[----:B------:R-:W-:Y:S01]  /*3410*/  IMAD.U32 R28, RZ, RZ, UR6 ;  /* 0x00000006ff1c7e24 */ /* 0x000fe2000f8e00ff */
[----:B------:R-:W-:-:S03]  /*3420*/  LEA R50, P0, R52, R14, 0x2 ;  /* 0x0000000e34327211 */ /* 0x000fc600078010ff */
[----:B------:R-:W-:Y:S01]  /*3430*/  IMAD.MOV.U32 R47, RZ, RZ, R46 ;  /* 0x000000ffff2f7224 */ /* 0x000fe200078e002e */
[----:B------:R0:W-:Y:S01]  /*3440*/  STL.64 [R1+0x130], R10 ;  /* 0x0001300a01007387 */ /* 0x0001e20000100a00 */
[----:B------:R-:W-:Y:S02]  /*3450*/  IADD3 R48, P1, R48, UR10, RZ ;  /* 0x0000000a30307c10 */ /* 0x000fe4000ff3e0ff */
[----:B------:R-:W-:Y:S01]  /*3460*/  LEA.HI.X R51, R52, R15, R41, 0x2, P0 ;  /* 0x0000000f34337211 */ /* 0x000fe200000f1429 */
[C---:B------:R-:W-:Y:S01]  /*3470*/  VIADD R52, R40.reuse, 0x10 ;  /* 0x0000001028347836 */ /* 0x040fe20000000000 */
[----:B------:R0:W-:Y:S01]  /*3480*/  STL.64 [R1+0xb0], R28 ;  /* 0x0000b01c01007387 */ /* 0x0001e20000100a00 */
[----:B------:R-:W-:Y:S02]  /*3490*/  IADD3.X R15, R49, UR11, RZ, P1, !PT ;  /* 0x0000000b310f7c10 */ /* 0x000fe40008ffe4ff */
[----:B-1----:R-:W-:Y:S01]  /*34a0*/  ISETP.GE.AND P0, PT, R40, R45, PT ;  /* 0x0000002d2800720c */ /* 0x002fe20003f06270 */
[----:B------:R1:W-:Y:S01]  /*34b0*/  STL.64 [R1+0xd0], R30 ;  /* 0x0000d01e01007387 */ /* 0x0003e20000100a00 */
[----:B0-----:R-:W-:-:S02]  /*34c0*/  IMAD.MOV.U32 R10, RZ, RZ, R58 ;  /* 0x000000ffff0a7224 */ /* 0x001fc400078e003a */
[----:B------:R-:W-:Y:S01]  /*34d0*/  IMAD.MOV.U32 R11, RZ, RZ, R57 ;  /* 0x000000ffff0b7224 */ /* 0x000fe200078e0039 */
[----:B------:R0:W-:Y:S01]  /*34e0*/  STL.64 [R1+0x200], R46 ;  /* 0x0002002e01007387 */ /* 0x0001e20000100a00 */
[----:B------:R-:W-:Y:S01]  /*34f0*/  ISETP.GE.AND P1, PT, R52, R45, PT ;  /* 0x0000002d3400720c */ /* 0x000fe20003f26270 */
[----:B------:R-:W2:Y:S02]  /*3500*/  LDC.64 R28, c[0x0][0x328] ;  /* 0x0000ca00ff1c7b82 */ /* 0x000ea40000000a00 */
[----:B------:R3:W-:Y:S06]  /*3510*/  STL.128 [R1+0x90], R8 ;  /* 0x0000900801007387 */ /* 0x0007ec0000100c00 */
[----:B-1----:R-:W2:Y:S01]  /*3520*/  LDC.64 R30, c[0x0][0x338] ;  /* 0x0000ce00ff1e7b82 */ /* 0x002ea20000000a00 */
[----:B0-----:R-:W-:-:S02]  /*3530*/  VIADD R46, R40, 0x50 ;  /* 0x00000050282e7836 */ /* 0x001fc40000000000 */
[----:B------:R-:W-:Y:S02]  /*3540*/  IMAD.MOV.U32 R14, RZ, RZ, R48 ;  /* 0x000000ffff0e7224 */ /* 0x000fe400078e0030 */
[----:B---3--:R-:W-:Y:S01]  /*3550*/  VIADD R11, R40, 0x20 ;  /* 0x00000020280b7836 */ /* 0x008fe20000000000 */
[----:B------:R-:W-:Y:S02]  /*3560*/  SEL R8, RZ, 0x1, P0 ;  /* 0x00000001ff087807 */ /* 0x000fe40000000000 */
[----:B------:R-:W-:Y:S02]  /*3570*/  SEL R9, RZ, 0xffffffff, P1 ;  /* 0xffffffffff097807 */ /* 0x000fe40000800000 */
[-C--:B------:R-:W-:Y:S01]  /*3580*/  ISETP.GE.AND P0, PT, R46, R45.reuse, PT ;  /* 0x0000002d2e00720c */ /* 0x080fe20003f06270 */
[C---:B------:R-:W-:Y:S02]  /*3590*/  IMAD.IADD R46, R40.reuse, 0x1, R11 ;  /* 0x00000001282e7824 */ /* 0x040fe400078e020b */
[----:B------:R-:W-:Y:S01]  /*35a0*/  IMAD.SHL.U32 R9, R9, 0x2, RZ ;  /* 0x0000000209097824 */ /* 0x000fe200078e00ff */
[----:B------:R-:W-:Y:S01]  /*35b0*/  STL.64 [R1+0x1a0], RZ ;  /* 0x0001a0ff01007387 */ /* 0x000fe20000100a00 */
[----:B------:R-:W-:Y:S01]  /*35c0*/  VIADD R10, R40, 0x30 ;  /* 0x00000030280a7836 */ /* 0x000fe20000000000 */
[----:B------:R-:W-:-:S02]  /*35d0*/  ISETP.GE.AND P4, PT, R46, R45, PT ;  /* 0x0000002d2e00720c */ /* 0x000fc40003f86270 */
[----:B------:R0:W-:Y:S01]  /*35e0*/  STL.128 [R1+0x1a0], R12 ;  /* 0x0001a00c01007387 */ /* 0x0001e20000100c00 */
[-C--:B------:R-:W-:Y:S02]  /*35f0*/  ISETP.GE.AND P1, PT, R11, R45.reuse, PT ;  /* 0x0000002d0b00720c */ /* 0x080fe40003f26270 */
[----:B------:R-:W-:Y:S01]  /*3600*/  LOP3.LUT R9, R9, 0x2, R8, 0xe2, !PT ;  /* 0x0000000209097812 */ /* 0x000fe200078ee208 */
[----:B------:R-:W-:Y:S01]  /*3610*/  VIADD R8, R44, 0x9f ;  /* 0x0000009f2c087836 */ /* 0x000fe20000000000 */
[-C--:B------:R-:W-:Y:S02]  /*3620*/  ISETP.GE.AND P2, PT, R10, R45.reuse, PT ;  /* 0x0000002d0a00720c */ /* 0x080fe40003f46270 */
[----:B------:R-:W-:Y:S02]  /*3630*/  ISETP.GE.AND P3, PT, R19, R45, PT ;  /* 0x0000002d1300720c */ /* 0x000fe40003f66270 */
[----:B------:R-:W-:Y:S01]  /*3640*/  SEL R10, RZ, 0x4, P1 ;  /* 0x00000004ff0a7807 */ /* 0x000fe20000800000 */
[----:B0-----:R-:W-:Y:S01]  /*3650*/  VIADD R14, R40, 0x40 ;  /* 0x00000040280e7836 */ /* 0x001fe20000000000 */
[----:B------:R-:W-:-:S02]  /*3660*/  SEL R13, RZ, 0xffffffff, P4 ;  /* 0xffffffffff0d7807 */ /* 0x000fc40002000000 */
[----:B------:R-:W-:Y:S01]  /*3670*/  SEL R11, RZ, 0x8, P2 ;  /* 0x00000008ff0b7807 */ /* 0x000fe20001000000 */
[----:B------:R-:W-:Y:S01]  /*3680*/  IMAD.IADD R40, R40, 0x1, R14 ;  /* 0x0000000128287824 */ /* 0x000fe200078e020e */
[----:B------:R-:W-:Y:S01]  /*3690*/  ISETP.GE.AND P1, PT, R14, R45, PT ;  /* 0x0000002d0e00720c */ /* 0x000fe20003f26270 */
[----:B------:R-:W-:Y:S01]  /*36a0*/  IMAD.SHL.U32 R13, R13, 0x2, RZ ;  /* 0x000000020d0d7824 */ /* 0x000fe200078e00ff */
[----:B------:R-:W-:Y:S01]  /*36b0*/  SEL R12, RZ, 0x1, P3 ;  /* 0x00000001ff0c7807 */ /* 0x000fe20001800000 */
[----:B------:R-:W-:Y:S01]  /*36c0*/  IMAD.HI R14, R8, 0x66666667, RZ ;  /* 0x66666667080e7827 */ /* 0x000fe200078e02ff */
[----:B------:R-:W-:Y:S01]  /*36d0*/  STL.128 [R1+0x1c0], RZ ;  /* 0x0001c0ff01007387 */ /* 0x000fe20000100c00 */
[----:B------:R-:W-:Y:S02]  /*36e0*/  LOP3.LUT R10, R11, R9, R10, 0xfe, !PT ;  /* 0x000000090b0a7212 */ /* 0x000fe400078efe0a */
[----:B------:R-:W-:Y:S01]  /*36f0*/  IMAD.SHL.U32 R8, R45, 0x2, RZ ;  /* 0x000000022d087824 */ /* 0x000fe200078e00ff */
[----:B--2---:R0:W-:Y:S01]  /*3700*/  STL.128 [R1+0x1c0], R28 ;  /* 0x0001c01c01007387 */ /* 0x0041e20000100c00 */
[----:B------:R-:W-:-:S02]  /*3710*/  SHF.R.U32.HI R9, RZ, 0x1f, R14 ;  /* 0x0000001fff097819 */ /* 0x000fc4000001160e */
[----:B------:R-:W-:Y:S01]  /*3720*/  SEL R11, RZ, 0x10, P1 ;  /* 0x00000010ff0b7807 */ /* 0x000fe20000800000 */
[----:B------:R1:W-:Y:S01]  /*3730*/  STL [R1+0x6c], R8 ;  /* 0x00006c0801007387 */ /* 0x0003e20000100800 */
[----:B------:R-:W-:Y:S02]  /*3740*/  ISETP.GE.AND P2, PT, R40, R45, PT ;  /* 0x0000002d2800720c */ /* 0x000fe40003f46270 */
[----:B0-----:R-:W-:Y:S01]  /*3750*/  LOP3.LUT R28, R13, 0x2, R12, 0xe2, !PT ;  /* 0x000000020d1c7812 */ /* 0x001fe200078ee20c */
[----:B------:R-:W-:Y:S01]  /*3760*/  STL.64 [R1+0x198], RZ ;  /* 0x000198ff01007387 */ /* 0x000fe20000100a00 */
[----:B------:R-:W-:Y:S01]  /*3770*/  SEL R13, RZ, 0x20, P0 ;  /* 0x00000020ff0d7807 */ /* 0x000fe20000000000 */
[----:B-1----:R-:W-:Y:S01]  /*3780*/  VIADD R8, R19, 0x20 ;  /* 0x0000002013087836 */ /* 0x002fe20000000000 */
[----:B------:R-:W-:Y:S01]  /*3790*/  LEA.HI.SX32 R12, R14, R9, 0x1a ;  /* 0x000000090e0c7211 */ /* 0x000fe200078fd2ff */
[----:B------:R-:W-:Y:S01]  /*37a0*/  IMAD R9, R21, R18, RZ ;  /* 0x0000001215097224 */ /* 0x000fe200078e02ff */
[----:B------:R-:W-:Y:S01]  /*37b0*/  LOP3.LUT R14, R13, R10, R11, 0xfe, !PT ;  /* 0x0000000a0d0e7212 */ /* 0x000fe200078efe0b */
[-C--:B------:R-:W-:Y:S01]  /*37c0*/  IMAD.WIDE.U32 R10, R18, R20.reuse, R38 ;  /* 0x00000014120a7225 */ /* 0x080fe200078e0026 */
[----:B------:R-:W-:Y:S01]  /*37d0*/  SEL R15, RZ, 0x4, P2 ;  /* 0x00000004ff0f7807 */ /* 0x000fe20001000000 */
[----:B------:R-:W-:Y:S01]  /*37e0*/  STL [R1+0xf8], RZ ;  /* 0x0000f8ff01007387 */ /* 0x000fe20000100800 */
[-C--:B------:R-:W-:Y:S01]  /*37f0*/  ISETP.GE.AND P2, PT, R8, R35.reuse, PT ;  /* 0x000000230800720c */ /* 0x080fe20003f46270 */
[----:B------:R-:W-:Y:S01]  /*3800*/  IMAD R13, R43, R20, R9 ;  /* 0x000000142b0d7224 */ /* 0x000fe200078e0209 */
[----:B----4-:R-:W-:Y:S01]  /*3810*/  IADD3 R10, P0, R6, R10, RZ ;  /* 0x0000000a060a7210 */ /* 0x010fe20007f1e0ff */
[----:B------:R0:W-:Y:S01]  /*3820*/  STL.64 [R1+0x198], R36 ;  /* 0x0001982401007387 */ /* 0x0001e20000100a00 */
[----:B------:R-:W-:Y:S01]  /*3830*/  SEL R6, RZ, 0xffffffff, P2 ;  /* 0xffffffffff067807 */ /* 0x000fe20001000000 */
[C---:B------:R-:W-:Y:S01]  /*3840*/  VIADD R81, R19.reuse, 0x60 ;  /* 0x0000006013517836 */ /* 0x040fe20000000000 */
[----:B------:R-:W-:Y:S01]  /*3850*/  ISETP.GE.AND P1, PT, R46, R35, PT ;  /* 0x000000232e00720c */ /* 0x000fe20003f26270 */
[----:B------:R-:W-:Y:S01]  /*3860*/  VIADD R80, R19, 0x40 ;  /* 0x0000004013507836 */ /* 0x000fe20000000000 */
[----:B------:R-:W-:Y:S01]  /*3870*/  IADD3.X R11, R7, R11, R13, P0, !PT ;  /* 0x0000000b070b7210 */ /* 0x000fe200007fe40d */
[----:B------:R-:W-:Y:S01]  /*3880*/  STL [R1+0x118], RZ ;  /* 0x000118ff01007387 */ /* 0x000fe20000100800 */
[----:B------:R-:W-:Y:S01]  /*3890*/  ISETP.GE.AND P0, PT, R19, R35, PT ;  /* 0x000000231300720c */ /* 0x000fe20003f06270 */
[----:B------:R-:W1:Y:S02]  /*38a0*/  LDC R29, c[0x0][0x320] ;  /* 0x0000c800ff1d7b82 */ /* 0x000e640000000800 */
[----:B------:R-:W-:Y:S06]  /*38b0*/  STL [R1+0xb8], RZ ;  /* 0x0000b8ff01007387 */ /* 0x000fec0000100800 */
[----:B0-----:R-:W0:Y:S01]  /*38c0*/  LDC.64 R36, c[0x0][0x330] ;  /* 0x0000cc00ff247b82 */ /* 0x001e220000000a00 */
[----:B------:R-:W-:Y:S01]  /*38d0*/  STL [R1+0xd8], RZ ;  /* 0x0000d8ff01007387 */ /* 0x000fe20000100800 */
[----:B------:R-:W-:Y:S01]  /*38e0*/  IMAD.SHL.U32 R6, R6, 0x2, RZ ;  /* 0x0000000206067824 */ /* 0x000fe200078e00ff */
[----:B------:R-:W-:-:S02]  /*38f0*/  SEL R7, RZ, 0x1, P0 ;  /* 0x00000001ff077807 */ /* 0x000fc40000000000 */
[----:B------:R-:W-:Y:S01]  /*3900*/  STL [R1+0xb8], R12 ;  /* 0x0000b80c01007387 */ /* 0x000fe20000100800 */
[----:B------:R-:W-:-:S03]  /*3910*/  ISETP.GE.AND P0, PT, R81, R35, PT ;  /* 0x000000235100720c */ /* 0x000fc60003f06270 */
[----:B------:R-:W-:Y:S01]  /*3920*/  STL [R1+0xd8], R12 ;  /* 0x0000d80c01007387 */ /* 0x000fe20000100800 */
[----:B------:R-:W-:-:S03]  /*3930*/  ISETP.GE.AND P2, PT, R80, R35, PT ;  /* 0x000000235000720c */ /* 0x000fc60003f46270 */
[----:B------:R-:W-:Y:S04]  /*3940*/  STL [R1+0xf8], R12 ;  /* 0x0000f80c01007387 */ /* 0x000fe80000100800 */
[----:B------:R2:W-:Y:S01]  /*3950*/  STL [R1+0x118], R12 ;  /* 0x0001180c01007387 */ /* 0x0005e20000100800 */
[----:B------:R-:W-:Y:S02]  /*3960*/  LOP3.LUT R13, R6, 0x2, R7, 0xe2, !PT ;  /* 0x00000002060d7812 */ /* 0x000fe400078ee207 */
[----:B------:R-:W-:Y:S01]  /*3970*/  SEL R6, RZ, 0x4, P2 ;  /* 0x00000004ff067807 */ /* 0x000fe20001000000 */
[----:B------:R3:W-:Y:S01]  /*3980*/  STL.U8 [R1+0x80], R14 ;  /* 0x0000800e01007387 */ /* 0x0007e20000100000 */
[----:B--2---:R-:W-:Y:S01]  /*3990*/  SEL R12, RZ, 0xffffffff, P1 ;  /* 0xffffffffff0c7807 */ /* 0x004fe20000800000 */
[C---:B------:R-:W-:Y:S01]  /*39a0*/  IMAD.SHL.U32 R9, R20.reuse, 0x80, RZ ;  /* 0x0000008014097824 */ /* 0x040fe200078e00ff */
[----:B------:R-:W-:-:S02]  /*39b0*/  SHF.L.U64.HI R30, R20, 0x7, R21 ;  /* 0x00000007141e7819 */ /* 0x000fc40000010215 */
[----:B---3--:R-:W-:Y:S01]  /*39c0*/  SEL R14, RZ, 0x8, P0 ;  /* 0x00000008ff0e7807 */ /* 0x008fe20000000000 */
[----:B------:R-:W-:Y:S01]  /*39d0*/  IMAD.SHL.U32 R12, R12, 0x2, RZ ;  /* 0x000000020c0c7824 */ /* 0x000fe200078e00ff */
[----:B------:R-:W-:Y:S01]  /*39e0*/  ISETP.GE.AND P1, PT, R40, R35, PT ;  /* 0x000000232800720c */ /* 0x000fe20003f26270 */
[C---:B------:R-:W-:Y:S01]  /*39f0*/  VIADD R21, R19.reuse, 0x80 ;  /* 0x0000008013157836 */ /* 0x040fe20000000000 */
[----:B------:R-:W-:Y:S01]  /*3a00*/  LOP3.LUT R31, R14, R13, R6, 0xfe, !PT ;  /* 0x0000000d0e1f7212 */ /* 0x000fe200078efe06 */
[----:B------:R-:W-:Y:S01]  /*3a10*/  VIADD R20, R19, 0xa0 ;  /* 0x000000a013147836 */ /* 0x000fe20000000000 */
[----:B------:R-:W-:Y:S01]  /*3a20*/  LOP3.LUT R12, R12, 0x2, R7, 0xe2, !PT ;  /* 0x000000020c0c7812 */ /* 0x000fe200078ee207 */
[----:B------:R-:W-:Y:S02]  /*3a30*/  IMAD.MOV.U32 R6, RZ, RZ, R4 ;  /* 0x000000ffff067224 */ /* 0x000fe400078e0004 */
[----:B------:R-:W-:Y:S01]  /*3a40*/  IMAD.MOV.U32 R7, RZ, RZ, R5 ;  /* 0x000000ffff077224 */ /* 0x000fe200078e0005 */
[----:B------:R-:W-:Y:S01]  /*3a50*/  LOP3.LUT R28, R28, R15, RZ, 0xfc, !PT ;  /* 0x0000000f1c1c7212 */ /* 0x000fe200078efcff */
[----:B------:R-:W-:-:S02]  /*3a60*/  IMAD.MOV.U32 R4, RZ, RZ, R9 ;  /* 0x000000ffff047224 */ /* 0x000fc400078e0009 */
[----:B------:R-:W-:Y:S01]  /*3a70*/  IMAD.MOV.U32 R5, RZ, RZ, R30 ;  /* 0x000000ffff057224 */ /* 0x000fe200078e001e */
[-C--:B------:R-:W-:Y:S01]  /*3a80*/  ISETP.GE.AND P0, PT, R21, R35.reuse, PT ;  /* 0x000000231500720c */ /* 0x080fe20003f06270 */
[----:B------:R-:W-:Y:S01]  /*3a90*/  IMAD.U32 R59, RZ, RZ, UR5 ;  /* 0x00000005ff3b7e24 */ /* 0x000fe2000f8e00ff */
[----:B------:R-:W-:Y:S01]  /*3aa0*/  ISETP.GE.AND P2, PT, R20, R35, PT ;  /* 0x000000231400720c */ /* 0x000fe20003f46270 */
[----:B------:R-:W-:Y:S01]  /*3ab0*/  ULDC.64 UR4, c[0x0][0x318] ;  /* 0x0000c60000047ab9 */ /* 0x000fe20000000a00 */
[----:B------:R-:W-:Y:S01]  /*3ac0*/  SEL R13, RZ, 0x4, P1 ;  /* 0x00000004ff0d7807 */ /* 0x000fe20000800000 */
[----:B------:R-:W-:Y:S01]  /*3ad0*/  STL.128 [R1+0x230], R4 ;  /* 0x0002300401007387 */ /* 0x000fe20000100c00 */
[----:B------:R-:W-:Y:S02]  /*3ae0*/  SEL R15, RZ, 0x20, P2 ;  /* 0x00000020ff0f7807 */ /* 0x000fe40001000000 */
[----:B------:R-:W-:Y:S01]  /*3af0*/  LOP3.LUT R9, R14, R12, R13, 0xfe, !PT ;  /* 0x0000000c0e097212 */ /* 0x000fe200078efe0d */
[----:B------:R2:W-:Y:S02]  /*3b00*/  STL.U8 [R1+0x81], R28 ;  /* 0x0000811c01007387 */ /* 0x0005e40000100000 */
[----:B--2---:R-:W-:Y:S01]  /*3b10*/  SEL R28, RZ, 0x10, P0 ;  /* 0x00000010ff1c7807 */ /* 0x004fe20000000000 */
[----:B0-----:R-:W-:Y:S01]  /*3b20*/  IMAD.WIDE.U32 R4, R225, R36, UR4 ;  /* 0x00000004e1047e25 */ /* 0x001fe2000f8e0024 */
[----:B------:R-:W-:Y:S05]  /*3b30*/  @!P6 WARPSYNC.ALL ;  /* 0x000000000000e948 */ /* 0x000fea0003800000 */
[----:B------:R-:W-:-:S02]  /*3b40*/  UIADD3 UR4, UP1, UR43, 0x218, URZ ;  /* 0x000002182b047890 */ /* 0x000fc4000ff3e03f */
[----:B------:R-:W-:Y:S01]  /*3b50*/  UIADD3 UR6, UP0, UR43, 0x228, URZ ;  /* 0x000002282b067890 */ /* 0x000fe2000ff1e03f */
[--C-:B------:R-:W-:Y:S01]  /*3b60*/  LOP3.LUT R12, R15, R9, R28.reuse, 0xfe, !PT ;  /* 0x000000090f0c7212 */ /* 0x100fe200078efe1c */
[----:B------:R-:W-:Y:S01]  /*3b70*/  IMAD R9, R225, R37, RZ ;  /* 0x00000025e1097224 */ /* 0x000fe200078e02ff */
[----:B------:R-:W-:Y:S01]  /*3b80*/  LOP3.LUT R14, R15, R31, R28, 0xfe, !PT ;  /* 0x0000001f0f0e7212 */ /* 0x000fe200078efe1c */
[----:B------:R-:W-:Y:S02]  /*3b90*/  UIADD3.X UR5, URZ, UR42, URZ, UP1, !UPT ;  /* 0x0000002a3f057290 */ /* 0x000fe40008ffe43f */
[----:B------:R-:W-:Y:S01]  /*3ba0*/  UIADD3.X UR7, URZ, UR42, URZ, UP0, !UPT ;  /* 0x0000002a3f077290 */ /* 0x000fe200087fe43f */
[----:B------:R-:W-:Y:S01]  /*3bb0*/  IMAD.IADD R5, R5, 0x1, R9 ;  /* 0x0000000105057824 */ /* 0x000fe200078e0209 */
[----:B------:R0:W-:Y:S01]  /*3bc0*/  STL.U8 [R1+0x250], R14 ;  /* 0x0002500e01007387 */ /* 0x0001e20000100000 */
[----:B------:R-:W-:Y:S01]  /*3bd0*/  IMAD.MOV.U32 R28, RZ, RZ, R34 ;  /* 0x000000ffff1c7224 */ /* 0x000fe200078e0022 */
[----:B------:R-:W2:Y:S01]  /*3be0*/  LDC.64 R30, c[0x0][0x418] ;  /* 0x00010600ff1e7b82 */ /* 0x000ea20000000a00 */
[----:B-----5:R-:W-:-:S02]  /*3bf0*/  IMAD.IADD R3, R63, 0x1, R3 ;  /* 0x000000013f037824 */ /* 0x020fc400078e0203 */
[----:B------:R-:W-:Y:S01]  /*3c00*/  IMAD.U32 R7, RZ, RZ, UR5 ;  /* 0x00000005ff077e24 */ /* 0x000fe2000f8e00ff */
[----:B------:R3:W-:Y:S01]  /*3c10*/  STL.64 [R1+0x1d0], R4 ;  /* 0x0001d00401007387 */ /* 0x0007e20000100a00 */
[----:B------:R-:W-:Y:S02]  /*3c20*/  IMAD.U32 R6, RZ, RZ, UR4 ;  /* 0x00000004ff067e24 */ /* 0x000fe4000f8e00ff */
[----:B0-----:R-:W-:Y:S01]  /*3c30*/  IMAD.U32 R14, RZ, RZ, UR7 ;  /* 0x00000007ff0e7e24 */ /* 0x001fe2000f8e00ff */
[----:B------:R-:W-:Y:S01]  /*3c40*/  UIADD3 UR4, UP2, UR43, 0x210, URZ ;  /* 0x000002102b047890 */ /* 0x000fe2000ff5e03f */
[----:B------:R-:W-:Y:S01]  /*3c50*/  IMAD.U32 R13, RZ, RZ, UR6 ;  /* 0x00000006ff0d7e24 */ /* 0x000fe2000f8e00ff */
[----:B------:R-:W-:Y:S01]  /*3c60*/  UIADD3 UR6, UP1, UR43, 0x248, URZ ;  /* 0x000002482b067890 */ /* 0x000fe2000ff3e03f */
[----:B------:R-:W-:Y:S01]  /*3c70*/  STL.64 [R1+0x188], RZ ;  /* 0x000188ff01007387 */ /* 0x000fe20000100a00 */
[----:B------:R-:W-:-:S03]  /*3c80*/  UIADD3.X UR5, URZ, UR42, URZ, UP2, !UPT ;  /* 0x0000002a3f057290 */ /* 0x000fc600097fe43f */
[----:B------:R-:W-:Y:S01]  /*3c90*/  STL.U8 [R1+0x1d8], R12 ;  /* 0x0001d80c01007387 */ /* 0x000fe20000100000 */
[----:B---3--:R-:W-:Y:S02]  /*3ca0*/  IMAD.MOV.U32 R5, RZ, RZ, R7 ;  /* 0x000000ffff057224 */ /* 0x008fe400078e0007 */
[----:B------:R-:W-:Y:S01]  /*3cb0*/  IMAD.MOV.U32 R7, RZ, RZ, R14 ;  /* 0x000000ffff077224 */ /* 0x000fe200078e000e */
[----:B------:R0:W-:Y:S01]  /*3cc0*/  STL.U8 [R1+0x1d9], R12 ;  /* 0x0001d90c01007387 */ /* 0x0001e20000100000 */
[----:B------:R-:W-:Y:S01]  /*3cd0*/  IMAD.MOV.U32 R4, RZ, RZ, R6 ;  /* 0x000000ffff047224 */ /* 0x000fe200078e0006 */
[----:B------:R-:W3:Y:S02]  /*3ce0*/  LDC.U8 R14, c[0x0][0x410] ;  /* 0x00010400ff0e7b82 */ /* 0x000ee40000000000 */
[----:B------:R-:W-:Y:S01]  /*3cf0*/  STL.64 [R1+0x1b0], RZ ;  /* 0x0001b0ff01007387 */ /* 0x000fe20000100a00 */
[----:B------:R-:W-:Y:S01]  /*3d00*/  IMAD.MOV.U32 R6, RZ, RZ, R13 ;  /* 0x000000ffff067224 */ /* 0x000fe200078e000d */
[----:B------:R-:W-:-:S02]  /*3d10*/  UIADD3.X UR7, URZ, UR42, URZ, UP1, !UPT ;  /* 0x0000002a3f077290 */ /* 0x000fc40008ffe43f */
[----:B------:R4:W-:Y:S01]  /*3d20*/  STL.64 [R1+0x188], R34 ;  /* 0x0001882201007387 */ /* 0x0009e20000100a00 */
[----:B0-----:R-:W-:-:S03]  /*3d30*/  IADD3 R12, P0, R3, R32, RZ ;  /* 0x00000020030c7210 */ /* 0x001fc60007f1e0ff */
[----:B-1----:R-:W-:Y:S01]  /*3d40*/  STL.64 [R1+0x1b0], R28 ;  /* 0x0001b01c01007387 */ /* 0x002fe20000100a00 */
[----:B------:R-:W0:Y:S03]  /*3d50*/  LDC R32, c[0x0][0x2fc] ;  /* 0x0000bf00ff207b82 */ /* 0x000e260000000800 */
[----:B------:R1:W-:Y:S05]  /*3d60*/  STL [R1+0x228], R0 ;  /* 0x0002280001007387 */ /* 0x0003ea0000100800 */
[----:B----4-:R-:W4:Y:S01]  /*3d70*/  LDC R34, c[0x0][0x424] ;  /* 0x00010900ff227b82 */ /* 0x010f220000000800 */
[----:B------:R5:W-:Y:S01]  /*3d80*/  STL.128 [R1+0x270], R4 ;  /* 0x0002700401007387 */ /* 0x000be20000100c00 */
[----:B-1----:R-:W-:-:S06]  /*3d90*/  IMAD.U32 R0, RZ, RZ, UR43 ;  /* 0x0000002bff007e24 */ /* 0x002fcc000f8e00ff */
[----:B------:R-:W1:Y:S01]  /*3da0*/  LDC.64 R28, c[0x0][0x408] ;  /* 0x00010200ff1c7b82 */ /* 0x000e620000000a00 */
[----:B------:R-:W-:Y:S01]  /*3db0*/  IMAD.X R13, RZ, RZ, R33, P0 ;  /* 0x000000ffff0d7224 */ /* 0x000fe200000e0621 */
[----:B------:R-:W-:Y:S01]  /*3dc0*/  IADD3 R0, P0, R0, 0x40, RZ ;  /* 0x0000004000007810 */ /* 0x000fe20007f1e0ff */
[----:B-----5:R-:W-:Y:S02]  /*3dd0*/  IMAD.U32 R4, RZ, RZ, UR4 ;  /* 0x00000004ff047e24 */ /* 0x020fe4000f8e00ff */
[----:B------:R-:W-:Y:S02]  /*3de0*/  IMAD.U32 R6, RZ, RZ, UR6 ;  /* 0x00000006ff067e24 */ /* 0x000fe4000f8e00ff */
[----:B------:R-:W-:Y:S02]  /*3df0*/  IMAD.U32 R5, RZ, RZ, UR5 ;  /* 0x00000005ff057e24 */ /* 0x000fe4000f8e00ff */
[----:B------:R-:W-:Y:S01]  /*3e00*/  IMAD.U32 R7, RZ, RZ, UR7 ;  /* 0x00000007ff077e24 */ /* 0x000fe2000f8e00ff */
[----:B------:R-:W-:Y:S01]  /*3e10*/  UIADD3 UR8, UP0, UR43, 0x250, URZ ;  /* 0x000002502b087890 */ /* 0x000fe2000ff1e03f */
[----:B------:R-:W-:-:S02]  /*3e20*/  IMAD.X R15, RZ, RZ, UR42, P0 ;  /* 0x0000002aff0f7e24 */ /* 0x000fc400080e06ff */
[--C-:B------:R-:W-:Y:S01]  /*3e30*/  IMAD.MOV.U32 R230, RZ, RZ, R228.reuse ;  /* 0x000000ffffe67224 */ /* 0x100fe200078e00e4 */
[----:B------:R5:W-:Y:S01]  /*3e40*/  STL.128 [R1+0x280], R4 ;  /* 0x0002800401007387 */ /* 0x000be20000100c00 */
[----:B------:R-:W-:Y:S01]  /*3e50*/  LOP3.LUT P0, RZ, R62, 0x2, RZ, 0xc0, !PT ;  /* 0x000000023eff7812 */ /* 0x000fe2000780c0ff */
[----:B------:R-:W-:Y:S01]  /*3e60*/  IMAD.MOV.U32 R231, RZ, RZ, R228 ;  /* 0x000000ffffe77224 */ /* 0x000fe200078e00e4 */
[----:B------:R-:W-:Y:S01]  /*3e70*/  UIADD3.X UR9, URZ, UR42, URZ, UP0, !UPT ;  /* 0x0000002a3f097290 */ /* 0x000fe200087fe43f */
[----:B------:R-:W-:Y:S01]  /*3e80*/  STL [R1+0x190], RZ ;  /* 0x000190ff01007387 */ /* 0x000fe20000100800 */
[----:B------:R-:W-:Y:S01]  /*3e90*/  ULDC.64 UR4, c[0x0][0x338] ;  /* 0x0000ce0000047ab9 */ /* 0x000fe20000000a00 */
[----:B-----5:R-:W-:Y:S02]  /*3ea0*/  IMAD.MOV.U32 R6, RZ, RZ, R0 ;  /* 0x000000ffff067224 */ /* 0x020fe400078e0000 */
[----:B------:R-:W-:Y:S01]  /*3eb0*/  IMAD.MOV.U32 R0, RZ, RZ, 0x20 ;  /* 0x00000020ff007424 */ /* 0x000fe200078e00ff */
[----:B------:R-:W-:Y:S04]  /*3ec0*/  STL [R1+0x1b8], RZ ;  /* 0x0001b8ff01007387 */ /* 0x000fe80000100800 */
[----:B------:R-:W-:Y:S01]  /*3ed0*/  SEL R0, R0, 0xffffffe0, !P0 ;  /* 0xffffffe000007807 */ /* 0x000fe20004000000 */
[----:B------:R-:W-:Y:S01]  /*3ee0*/  STL [R1+0x60], R229 ;  /* 0x000060e501007387 */ /* 0x000fe20000100800 */
[----:B------:R-:W-:-:S03]  /*3ef0*/  IMAD.U32 R33, RZ, RZ, UR8 ;  /* 0x00000008ff217e24 */ /* 0x000fc6000f8e00ff */
[----:B------:R-:W-:Y:S04]  /*3f00*/  STL.64 [R1+0x158], R228 ;  /* 0x000158e401007387 */ /* 0x000fe80000100a00 */
[----:B------:R-:W-:Y:S04]  /*3f10*/  STL.128 [R1+0x70], R228 ;  /* 0x000070e401007387 */ /* 0x000fe80000100c00 */
[----:B------:R-:W-:Y:S04]  /*3f20*/  STL.64 [R1+0x180], R50 ;  /* 0x0001803201007387 */ /* 0x000fe80000100a00 */
[----:B------:R-:W-:Y:S04]  /*3f30*/  STL.64 [R1+0x88], R44 ;  /* 0x0000882c01007387 */ /* 0x000fe80000100a00 */
[----:B------:R-:W-:Y:S04]  /*3f40*/  STL.64 [R1+0xa0], R44 ;  /* 0x0000a02c01007387 */ /* 0x000fe80000100a00 */
[----:B------:R5:W-:Y:S04]  /*3f50*/  STL.64 [R1+0x240], R10 ;  /* 0x0002400a01007387 */ /* 0x000be80000100a00 */
[----:B------:R-:W-:Y:S04]  /*3f60*/  STL.64 [R1+0x220], R12 ;  /* 0x0002200c01007387 */ /* 0x000fe80000100a00 */
[----:B-1----:R-:W-:Y:S04]  /*3f70*/  STL.64 [R1+0xa8], R28 ;  /* 0x0000a81c01007387 */ /* 0x002fe80000100a00 */
[----:B--2---:R-:W-:Y:S01]  /*3f80*/  STL.64 [R1+0x168], R30 ;  /* 0x0001681e01007387 */ /* 0x004fe20000100a00 */
[----:B-----5:R-:W-:-:S03]  /*3f90*/  IMAD.WIDE.U32 R10, R225, R36, R38 ;  /* 0x00000024e10a7225 */ /* 0x020fc600078e0026 */
[----:B---3--:R-:W-:Y:S01]  /*3fa0*/  STL.U8 [R1+0x6a], R14 ;  /* 0x00006a0e01007387 */ /* 0x008fe20000100000 */
[----:B------:R-:W-:-:S03]  /*3fb0*/  IMAD.U32 R36, RZ, RZ, UR9 ;  /* 0x00000009ff247e24 */ /* 0x000fc6000f8e00ff */
[----:B----4-:R-:W-:Y:S04]  /*3fc0*/  STL [R1+0x178], R34 ;  /* 0x0001782201007387 */ /* 0x010fe80000100800 */
[----:B0-----:R-:W-:Y:S04]  /*3fd0*/  STL [R1+0x190], R32 ;  /* 0x0001902001007387 */ /* 0x001fe80000100800 */
[----:B------:R-:W-:Y:S04]  /*3fe0*/  STL [R1+0x1b8], R32 ;  /* 0x0001b82001007387 */ /* 0x000fe80000100800 */
[----:B------:R-:W-:Y:S04]  /*3ff0*/  STL.128 [R1+0x1e0], RZ ;  /* 0x0001e0ff01007387 */ /* 0x000fe80000100c00 */
[----:B------:R-:W-:Y:S04]  /*4000*/  STL.64 [R1+0x1f0], RZ ;  /* 0x0001f0ff01007387 */ /* 0x000fe80000100a00 */
[----:B------:R-:W-:Y:S04]  /*4010*/  STL.64 [R1+0x1f8], RZ ;  /* 0x0001f8ff01007387 */ /* 0x000fe80000100a00 */
[----:B------:R-:W-:Y:S04]  /*4020*/  STL [R1+0x160], R42 ;  /* 0x0001602a01007387 */ /* 0x000fe80000100800 */
[----:B------:R-:W-:Y:S04]  /*4030*/  STL.64 [R1+0x248], R18 ;  /* 0x0002481201007387 */ /* 0x000fe80000100a00 */
[----:B------:R-:W-:Y:S04]  /*4040*/  STL [R1+0x170], R228 ;  /* 0x000170e401007387 */ /* 0x000fe80000100800 */
[----:B------:R-:W-:Y:S01]  /*4050*/  STL [R1+0x218], R0 ;  /* 0x0002180001007387 */ /* 0x000fe20000100800 */
[----:B------:R-:W-:-:S02]  /*4060*/  IMAD.MOV.U32 R7, RZ, RZ, R15 ;  /* 0x000000ffff077224 */ /* 0x000fc400078e000f */
[----:B------:R-:W-:Y:S02]  /*4070*/  IMAD.MOV.U32 R4, RZ, RZ, R33 ;  /* 0x000000ffff047224 */ /* 0x000fe400078e0021 */
[----:B------:R-:W-:Y:S02]  /*4080*/  IMAD.MOV.U32 R5, RZ, RZ, R36 ;  /* 0x000000ffff057224 */ /* 0x000fe400078e0024 */
[----:B------:R-:W-:-:S03]  /*4090*/  IMAD.IADD R11, R9, 0x1, R11 ;  /* 0x00000001090b7824 */ /* 0x000fc600078e020b */
[----:B------:R0:W-:Y:S01]  /*40a0*/  STL.128 [R1+0x290], R4 ;  /* 0x0002900401007387 */ /* 0x0001e20000100c00 */
[----:B------:R-:W-:Y:S02]  /*40b0*/  VIADD R88, R61, 0x8 ;  /* 0x000000083d587836 */ /* 0x000fe40000000000 */
[----:B0-----:R-:W-:Y:S01]  /*40c0*/  IMAD R7, R55, UR4, RZ ;  /* 0x0000000437077c24 */ /* 0x001fe2000f8e02ff */
[----:B------:R-:W-:Y:S01]  /*40d0*/  @!P6 BAR.SYNC.DEFER_BLOCKING 0x9, 0x100 ;  /* 0x024400000000eb1d */ /* 0x000fe20000010000 */
[----:B------:R-:W-:Y:S01]  /*40e0*/  IADD3 R6, P0, R18, R42, RZ ;  /* 0x0000002a12067210 */ /* 0x000fe20007f1e0ff */
[----:B------:R-:W-:-:S04]  /*40f0*/  IMAD.WIDE.U32 R4, R56, UR4, R10 ;  /* 0x0000000438047c25 */ /* 0x000fc8000f8e000a */
[----:B------:R-:W-:Y:S02]  /*4100*/  IMAD R9, R56, UR5, R7 ;  /* 0x0000000538097c24 */ /* 0x000fe4000f8e0207 */
[----:B------:R-:W-:Y:S02]  /*4110*/  IMAD.U32 R10, RZ, RZ, UR43 ;  /* 0x0000002bff0a7e24 */ /* 0x000fe4000f8e00ff */
[----:B------:R-:W-:Y:S02]  /*4120*/  IMAD.X R7, R54, 0x1, R43, P0 ;  /* 0x0000000136077824 */ /* 0x000fe400000e062b */
[----:B------:R-:W-:Y:S02]  /*4130*/  VIADD R11, R18, 0x80 ;  /* 0x00000080120b7836 */ /* 0x000fe40000000000 */
[----:B------:R-:W-:Y:S02]  /*4140*/  VIADD R10, R10, 0x258 ;  /* 0x000002580a0a7836 */ /* 0x000fe40000000000 */
[----:B------:R-:W-:-:S07]  /*4150*/  IMAD.IADD R9, R5, 0x1, R9 ;  /* 0x0000000105097824 */ /* 0x000fce00078e0209 */
.L_x_4516:
[----:B------:R-:W-:Y:S01]  /*4160*/  VIADD R25, R25, 0xffffffff ;  /* 0xffffffff19197836 */ /* 0x000fe20000000000 */
[----:B------:R-:W-:Y:S05]  /*4170*/  YIELD ;  /* 0x0000000000007946 */ /* 0x000fea0003800000 */
[----:B------:R-:W-:Y:S01]  /*4180*/  IMAD.U32 R83, RZ, RZ, UR43 ;  /* 0x0000002bff537e24 */ /* 0x000fe2000f8e00ff */
[----:B------:R-:W-:Y:S01]  /*4190*/  BSSY B1, `(.L_x_4508) ;  /* 0x0000005000017945 */ /* 0x000fe20003800000 */
[----:B------:R-:W-:Y:S02]  /*41a0*/  ISETP.GT.AND P0, PT, R25, R26, PT ;  /* 0x0000001a1900720c */ /* 0x000fe40003f04270 */
[----:B------:R-:W-:Y:S01]  /*41b0*/  VIADD R83, R83, 0x2b8 ;  /* 0x000002b853537836 */ /* 0x000fe20000000000 */
[----:B0-----:R-:W-:-:S10]  /*41c0*/  MOV R89, 0x41e0 ;  /* 0x000041e000597802 */ /* 0x001fd40000000f00 */
[----:B------:R-:W-:Y:S05]  /*41d0*/  CALL.REL.NOINC `($_ZN7cutlass13device_kernelIN5flash11enable_sm90INS1_16FlashAttnFwdSm90INS1_25CollectiveMainloopFwdSm90ILi2EN4cute5tupleIJNS5_1CILi1EEES8_S8_EEENS6_IJNS7_ILi128EEENS7_ILi160EEENS7_ILi192EEEEEELi192ENS_12float_e4m3_tEfNS_4arch4Sm90ELb0ELb1ELb0ELb1ELb0ELb1ELb0ELb1ELb1ELb1ELb1ELb0EEENS1_21CollectiveEpilogueFwdINS6_IJSA_SC_SB_EEES9_NS_10bfloat16_tESG_Li256ELb1ELb1ELb1ELb1EEENS1_36VarlenDynamicPersistentTileSchedulerILi128ELi160ELi256ELi128ELb1ELb1ELb1ELb1ELb0ELb1EEEEEEEEEvNT_6ParamsE$_ZZN5flash25CollectiveMainloopFwdSm90ILi2EN4cute5tupleIJNS1_1CILi1EEES4_S4_EEENS2_IJNS3_ILi128EEENS3_ILi160EEENS3_ILi192EEEEEELi192EN7cutlass12float_e4m3_tEfNSA_4arch4Sm90ELb0ELb1ELb0ELb1ELb0ELb1ELb0ELb1ELb1ELb1ELb1ELb0EE12store_kv_newINS_16FlashAttnFwdSm90ISE_NS_21CollectiveEpilogueFwdINS2_IJS6_S8_S7_EEES5_NSA_10bfloat16_tESD_Li256ELb1ELb1ELb1ELb1EEENS_36VarlenDynamicPersistentTileSchedulerILi128ELi160ELi256ELi128ELb1ELb1ELb1ELb1ELb0ELb1EEEE13SharedStorageEEEbRKNSE_6ParamsENSA_25PipelineTmaAsyncNoClusterILi2ENSA_16PipelineTmaAsyncILi2EEEEESV_RNSA_13PipelineStateILj2EEEiRT_RKNS_16SeqlenInfoQKNewKILb1ELb1EEENS2_IJiiiiEEEENKUliRKT_E_clISX_EEDaiS18_) ;  /* 0x000002a800447944 */ /* 0x000fea0003c00000 */
[----:B------:R-:W-:Y:S05]  /*41e0*/  BSYNC B1 ;  /* 0x0000000000017941 */ /* 0x000fea0003800000 */
.L_x_4508:
[----:B------:R0:W5:Y:S01]  /*41f0*/  LDL.64 R44, [R1+0x2b8] ;  /* 0x0002b800012c7983 */ /* 0x0001620000100a00 */
[----:B------:R-:W-:-:S04]  /*4200*/  ULOP3.LUT UR4, UR36, 0x1, URZ, 0xfc, !UPT ;  /* 0x0000000124047892 */ /* 0x000fc8000f8efc3f */
[----:B------:R-:W-:-:S06]  /*4210*/  UISETP.NE.AND UP0, UPT, UR4, 0x3, UPT ;  /* 0x000000030400788c */ /* 0x000fcc000bf05270 */
[----:B------:R-:W-:-:S13]  /*4220*/  PLOP3.LUT P1, PT, PT, PT, UP0, 0x80, 0x0 ;  /* 0x000000000000781c */ /* 0x000fda0003f2f008 */
[----:B0-----:R-:W-:Y:S05]  /*4230*/  @!P1 BRA `(.L_x_4509) ;  /* 0x0000000000049947 */ /* 0x001fea0003800000 */
[----:B------:R-:W-:Y:S01]  /*4240*/  BPT.TRAP 0x1 ;  /* 0x000000040000795c */ /* 0x000fe20000300000 */
.L_x_4509:
[----:B-----5:R-:W-:Y:S01]  /*4250*/  LEA R54, R44, UR38, 0x3 ;  /* 0x000000262c367c11 */ /* 0x020fe2000f8e18ff */
[----:B------:R-:W-:Y:S01]  /*4260*/  BSSY B0, `(.L_x_4510) ;  /* 0x0000004000007945 */ /* 0x000fe20003800000 */
[----:B------:R-:W-:-:S04]  /*4270*/  SHF.L.U32 R13, R45, 0x1f, RZ ;  /* 0x0000001f2d0d7819 */ /* 0x000fc800000006ff */
[----:B------:R-:W0:Y:S02]  /*4280*/  SYNCS.PHASECHK.TRANS64.TRYWAIT P1, [R54+URZ+0x334b0], R13 ;  /* 0x0334b00d360075a7 */ /* 0x000e24000802017f */
[----:B0-----:R-:W-:Y:S05]  /*4290*/  @!P1 BRA `(.L_x_4511) ;  /* 0x0000028400a09947 */ /* 0x001fea0003800000 */
.L_x_4813:
[----:B------:R-:W-:Y:S05]  /*42a0*/  BSYNC B0 ;  /* 0x0000000000007941 */ /* 0x000fea0003800000 */
.L_x_4510:
[----:B------:R-:W2:Y:S01]  /*42b0*/  LDL R12, [R1+0x60] ;  /* 0x00006000010c7983 */ /* 0x000ea20000100800 */
[----:B0-----:R-:W-:Y:S01]  /*42c0*/  IMAD R13, R44, 0x7800, R3 ;  /* 0x000078002c0d7824 */ /* 0x001fe200078e0203 */
[----:B------:R-:W-:Y:S01]  /*42d0*/  BSSY B0, `(.L_x_4512) ;  /* 0x0000021000007945 */ /* 0x000fe20003800000 */
[----:B------:R-:W-:-:S03]  /*42e0*/  IMAD.WIDE R50, R25, 0xa0, R6 ;  /* 0x000000a019327825 */ /* 0x000fc600078e0206 */
[C---:B------:R-:W-:Y:S01]  /*42f0*/  IADD3 R47, R13.reuse, UR38, R0 ;  /* 0x000000260d2f7c10 */ /* 0x040fe2000fffe000 */
[----:B------:R-:W-:Y:S02]  /*4300*/  VIADD R46, R13, UR38 ;  /* 0x000000260d2e7c36 */ /* 0x000fe40008000000 */
[----:B--2---:R-:W-:-:S05]  /*4310*/  IMAD R12, R25, -0xa0, R12 ;  /* 0xffffff60190c7824 */ /* 0x004fca00078e020c */
[----:B------:R-:W-:-:S04]  /*4320*/  VIMNMX R48, R12, 0xa0, PT ;  /* 0x000000a00c307848 */ /* 0x000fc80003fe0100 */
[----:B------:R-:W-:-:S13]  /*4330*/  ISETP.GE.AND P1, PT, R18, R48, PT ;  /* 0x000000301200720c */ /* 0x000fda0003f26270 */
[----:B------:R-:W-:Y:S05]  /*4340*/  @P1 BRA `(.L_x_4513) ;  /* 0x0000000000641947 */ /* 0x000fea0003800000 */
[----:B------:R-:W-:Y:S01]  /*4350*/  ISETP.GE.AND P3, PT, R19, UR44, PT ;  /* 0x0000002c13007c0c */ /* 0x000fe2000bf66270 */
[----:B------:R-:W-:Y:S01]  /*4360*/  IMAD.MOV.U32 R28, RZ, RZ, R4 ;  /* 0x000000ffff1c7224 */ /* 0x000fe200078e0004 */
[----:B------:R-:W-:Y:S01]  /*4370*/  ISETP.GE.AND P2, PT, R8, UR44, PT ;  /* 0x0000002c08007c0c */ /* 0x000fe2000bf46270 */
[----:B------:R-:W-:Y:S01]  /*4380*/  IMAD.MOV.U32 R29, RZ, RZ, R9 ;  /* 0x000000ffff1d7224 */ /* 0x000fe200078e0009 */
[----:B------:R-:W-:Y:S01]  /*4390*/  ISETP.GE.AND P4, PT, R21, UR44, PT ;  /* 0x0000002c15007c0c */ /* 0x000fe2000bf86270 */
[----:B------:R-:W-:Y:S01]  /*43a0*/  IMAD R31, R51, UR40, RZ ;  /* 0x00000028331f7c24 */ /* 0x000fe2000f8e02ff */
[----:B------:R-:W-:Y:S01]  /*43b0*/  ISETP.GE.AND P5, PT, R20, UR44, PT ;  /* 0x0000002c14007c0c */ /* 0x000fe2000bfa6270 */
[----:B------:R-:W-:-:S04]  /*43c0*/  IMAD.WIDE.U32 R28, R50, UR40, R28 ;  /* 0x00000028321c7c25 */ /* 0x000fc8000f8e001c */
[----:B------:R-:W-:Y:S01]  /*43d0*/  IMAD R31, R50, UR41, R31 ;  /* 0x00000029321f7c24 */ /* 0x000fe2000f8e021f */
[----:B------:R-:W-:Y:S01]  /*43e0*/  IADD3 R52, P1, R28, UR52, RZ ;  /* 0x000000341c347c10 */ /* 0x000fe2000ff3e0ff */
[----:B------:R-:W0:Y:S03]  /*43f0*/  @!P3 LDS.128 R12, [R46+0xf200] ;  /* 0x00f200002e0cb984 */ /* 0x000e260000000c00 */
[----:B------:R-:W-:Y:S01]  /*4400*/  IADD3.X R53, R29, UR53, R31, P1, !PT ;  /* 0x000000351d357c10 */ /* 0x000fe20008ffe41f */
[----:B------:R-:W1:Y:S01]  /*4410*/  @!P4 LDS.128 R36, [R46+0x14200] ;  /* 0x014200002e24c984 */ /* 0x000e620000000c00 */
[----:B------:R-:W-:-:S03]  /*4420*/  ISETP.GE.AND P1, PT, R80, UR44, PT ;  /* 0x0000002c50007c0c */ /* 0x000fc6000bf26270 */
[----:B------:R-:W2:Y:S10]  /*4430*/  @!P5 LDS.128 R40, [R47+0x14200] ;  /* 0x014200002f28d984 */ /* 0x000eb40000000c00 */
[----:B------:R-:W3:Y:S04]  /*4440*/  @!P1 LDS.128 R28, [R46+0x11a00] ;  /* 0x011a00002e1c9984 */ /* 0x000ee80000000c00 */
[----:B0-----:R-:W-:Y:S01]  /*4450*/  @!P3 STG.E.128 desc[UR50][R52.64], R12 ;  /* 0x0000000c3400b986 */ /* 0x001fe2000c101d32 */
[----:B------:R-:W-:-:S03]  /*4460*/  ISETP.GE.AND P3, PT, R81, UR44, PT ;  /* 0x0000002c51007c0c */ /* 0x000fc6000bf66270 */
[----:B------:R-:W0:Y:S04]  /*4470*/  @!P2 LDS.128 R12, [R47+0xf200] ;  /* 0x00f200002f0ca984 */ /* 0x000e280000000c00 */
[----:B-1----:R-:W-:Y:S04]  /*4480*/  @!P4 STG.E.128 desc[UR50][R52.64+0x80], R36 ;  /* 0x000080243400c986 */ /* 0x002fe8000c101d32 */
[----:B--2---:R-:W-:Y:S04]  /*4490*/  @!P5 STG.E.128 desc[UR50][R52.64+0xa0], R40 ;  /* 0x0000a0283400d986 */ /* 0x004fe8000c101d32 */
[----:B------:R-:W1:Y:S04]  /*44a0*/  @!P3 LDS.128 R32, [R47+0x11a00] ;  /* 0x011a00002f20b984 */ /* 0x000e680000000c00 */
[----:B---3--:R2:W-:Y:S04]  /*44b0*/  @!P1 STG.E.128 desc[UR50][R52.64+0x40], R28 ;  /* 0x0000401c34009986 */ /* 0x0085e8000c101d32 */
[----:B0-----:R2:W-:Y:S04]  /*44c0*/  @!P2 STG.E.128 desc[UR50][R52.64+0x20], R12 ;  /* 0x0000200c3400a986 */ /* 0x0015e8000c101d32 */
[----:B-1----:R2:W-:Y:S02]  /*44d0*/  @!P3 STG.E.128 desc[UR50][R52.64+0x60], R32 ;  /* 0x000060203400b986 */ /* 0x0025e4000c101d32 */
.L_x_4513:
[----:B------:R-:W-:Y:S05]  /*44e0*/  BSYNC B0 ;  /* 0x0000000000007941 */ /* 0x000fea0003800000 */
.L_x_4512:
[----:B------:R-:W-:Y:S01]  /*44f0*/  ISETP.GE.AND P1, PT, R11, R48, PT ;  /* 0x000000300b00720c */ /* 0x000fe20003f26270 */
[----:B------:R-:W-:-:S12]  /*4500*/  BSSY B0, `(.L_x_4514) ;  /* 0x000001d000007945 */ /* 0x000fd80003800000 */
[----:B------:R-:W-:Y:S05]  /*4510*/  @P1 BRA `(.L_x_4515) ;  /* 0x00000000006c1947 */ /* 0x000fea0003800000 */
[----:B------:R-:W-:Y:S01]  /*4520*/  ISETP.GE.AND P3, PT, R19, UR44, PT ;  /* 0x0000002c13007c0c */ /* 0x000fe2000bf66270 */
[----:B--2---:R-:W-:Y:S01]  /*4530*/  IMAD.MOV.U32 R28, RZ, RZ, R4 ;  /* 0x000000ffff1c7224 */ /* 0x004fe200078e0004 */
[----:B------:R-:W-:Y:S01]  /*4540*/  IADD3 R31, P1, R50, 0x80, RZ ;  /* 0x00000080321f7810 */ /* 0x000fe20007f3e0ff */
[----:B------:R-:W-:Y:S01]  /*4550*/  IMAD.MOV.U32 R29, RZ, RZ, R9 ;  /* 0x000000ffff1d7224 */ /* 0x000fe200078e0009 */
[----:B------:R-:W-:Y:S02]  /*4560*/  ISETP.GE.AND P2, PT, R80, UR44, PT ;  /* 0x0000002c50007c0c */ /* 0x000fe4000bf46270 */
[----:B------:R-:W-:Y:S01]  /*4570*/  ISETP.GE.AND P4, PT, R81, UR44, PT ;  /* 0x0000002c51007c0c */ /* 0x000fe2000bf86270 */
[----:B------:R-:W-:Y:S01]  /*4580*/  IMAD.X R50, RZ, RZ, R51, P1 ;  /* 0x000000ffff327224 */ /* 0x000fe200008e0633 */
[----:B------:R-:W-:Y:S01]  /*4590*/  ISETP.GE.AND P5, PT, R20, UR44, PT ;  /* 0x0000002c14007c0c */ /* 0x000fe2000bfa6270 */
[----:B------:R-:W-:-:S04]  /*45a0*/  IMAD.WIDE.U32 R28, R31, UR40, R28 ;  /* 0x000000281f1c7c25 */ /* 0x000fc8000f8e001c */
[----:B------:R-:W0:Y:S01]  /*45b0*/  @!P3 LDS.128 R12, [R46+0x11200] ;  /* 0x011200002e0cb984 */ /* 0x000e220000000c00 */
[----:B------:R-:W-:Y:S01]  /*45c0*/  IMAD R50, R50, UR40, RZ ;  /* 0x0000002832327c24 */ /* 0x000fe2000f8e02ff */
[----:B------:R-:W-:-:S03]  /*45d0*/  IADD3 R48, P1, R28, UR52, RZ ;  /* 0x000000341c307c10 */ /* 0x000fc6000ff3e0ff */
[----:B------:R-:W-:Y:S01]  /*45e0*/  IMAD R31, R31, UR41, R50 ;  /* 0x000000291f1f7c24 */ /* 0x000fe2000f8e0232 */
[----:B------:R-:W1:Y:S04]  /*45f0*/  @!P4 LDS.128 R36, [R47+0x13a00] ;  /* 0x013a00002f24c984 */ /* 0x000e680000000c00 */
[----:B------:R-:W-:Y:S01]  /*4600*/  IADD3.X R49, R29, UR53, R31, P1, !PT ;  /* 0x000000351d317c10 */ /* 0x000fe20008ffe41f */
[----:B------:R-:W2:Y:S01]  /*4610*/  @!P5 LDS.128 R40, [R47+0x16200] ;  /* 0x016200002f28d984 */ /* 0x000ea20000000c00 */
[----:B------:R-:W-:-:S13]  /*4620*/  ISETP.GE.AND P1, PT, R21, UR44, PT ;  /* 0x0000002c15007c0c */ /* 0x000fda000bf26270 */
        /* <DEDUP_REMOVED lines=10> */
.L_x_4515:
[----:B------:R-:W-:Y:S05]  /*46d0*/  BSYNC B0 ;  /* 0x0000000000007941 */ /* 0x000fea0003800000 */
.L_x_4514:
[----:B--23--:R-:W0:Y:S01]  /*46e0*/  S2R R12, SR_TID.X ;  /* 0x00000000000c7919 */ /* 0x00ce220000002100 */
[----:B------:R-:W-:Y:S01]  /*46f0*/  @!PT LDS RZ, [RZ] ;  /* 0x00000000fffff984 */ /* 0x000fe20000000800 */
[----:B------:R-:W-:Y:S01]  /*4700*/  @!PT LDS RZ, [RZ] ;  /* 0x00000000fffff984 */ /* 0x000fe20000000800 */
[----:B------:R-:W-:Y:S01]  /*4710*/  @!PT LDS RZ, [RZ] ;  /* 0x00000000fffff984 */ /* 0x000fe20000000800 */
[----:B------:R-:W-:Y:S01]  /*4720*/  @!PT LDS RZ, [RZ] ;  /* 0x00000000fffff984 */ /* 0x000fe20000000800 */
[----:B------:R1:W-:Y:S06]  /*4730*/  MEMBAR.ALL.CTA ;  /* 0x0000000000007992 */ /* 0x0003ec0000008000 */
[----:B-1----:R-:W1:Y:S01]  /*4740*/  FENCE.VIEW.ASYNC.S ;  /* 0x00000000000073c6 */ /* 0x002e620000000000 */
[----:B------:R-:W-:Y:S05]  /*4750*/  WARPSYNC.ALL ;  /* 0x0000000000007948 */ /* 0x000fea0003800000 */
[----:B0-----:R-:W-:Y:S01]  /*4760*/  LOP3.LUT R12, R12, 0x7f, RZ, 0xc0, !PT ;  /* 0x0000007f0c0c7812 */ /* 0x001fe200078ec0ff */
[----:B-1----:R0:W-:Y:S03]  /*4770*/  BAR.SYNC.DEFER_BLOCKING R88, 0x80 ;  /* 0x000200580000751d */ /* 0x0021e60000010000 */
[----:B------:R-:W-:-:S13]  /*4780*/  ISETP.NE.AND P1, PT, R12, RZ, PT ;  /* 0x000000ff0c00720c */ /* 0x000fda0003f25270 */
[----:B------:R-:W-:-:S05]  /*4790*/  @!P1 VIADD R54, R54, 0x334c0 ;  /* 0x000334c036369836 */ /* 0x000fca0000000000 */
[----:B------:R-:W-:-:S04]  /*47a0*/  @!P1 PRMT R54, RZ, 0x654, R54 ;  /* 0x00000654ff369816 */ /* 0x000fc80000000036 */
[----:B------:R0:W-:Y:S01]  /*47b0*/  @!P1 SYNCS.ARRIVE.TRANS64.RED.A1T0 RZ, [R54+URZ], RZ ;  /* 0x000000ff36ff99a7 */ /* 0x0001e2000810043f */
[----:B------:R-:W2:Y:S01]  /*47c0*/  LDL R12, [R1+0x2c0] ;  /* 0x0002c000010c7983 */ /* 0x000ea20000100800 */
[----:B------:R-:W-:Y:S02]  /*47d0*/  VIADD R44, R44, 0x1 ;  /* 0x000000012c2c7836 */ /* 0x000fe40000000000 */
[----:B------:R-:W-:-:S03]  /*47e0*/  IMAD.MOV.U32 R14, RZ, RZ, RZ ;  /* 0x000000ffff0e7224 */ /* 0x000fc600078e00ff */
[----:B------:R-:W-:Y:S01]  /*47f0*/  ISETP.NE.AND P1, PT, R44, 0x2, PT ;  /* 0x000000022c00780c */ /* 0x000fe20003f25270 */
[----:B------:R0:W-:-:S12]  /*4800*/  STL [R1+0x2b8], R44 ;  /* 0x0002b82c01007387 */ /* 0x0001d80000100800 */
[----:B------:R-:W-:-:S05]  /*4810*/  @!P1 LOP3.LUT R15, R45, 0x1, RZ, 0x3c, !PT ;  /* 0x000000012d0f9812 */ /* 0x000fca00078e3cff */
[----:B------:R0:W-:Y:S01]  /*4820*/  @!P1 STL.64 [R1+0x2b8], R14 ;  /* 0x0002b80e01009387 */ /* 0x0001e20000100a00 */
[----:B--2---:R-:W-:-:S05]  /*4830*/  VIADD R12, R12, 0x1 ;  /* 0x000000010c0c7836 */ /* 0x004fca0000000000 */
[----:B------:R0:W-:Y:S01]  /*4840*/  STL [R1+0x2c0], R12 ;  /* 0x0002c00c01007387 */ /* 0x0001e20000100800 */
[----:B------:R-:W-:Y:S05]  /*4850*/  @P0 BRA `(.L_x_4516) ;  /* 0xfffffff800400947 */ /* 0x000fea000383ffff */
[----:B------:R-:W1:Y:S01]  /*4860*/  S2R R13, SR_TID.X ;  /* 0x00000000000d7919 */ /* 0x000e620000002100 */
[----:B------:R-:W-:Y:S02]  /*4870*/  PLOP3.LUT P0, PT, PT, PT, PT, 0x8, 0x0 ;  /* 0x000000000000781c */ /* 0x000fe40003f0e170 */
[----:B-1----:R-:W-:-:S04]  /*4880*/  SHF.R.U32.HI R13, RZ, 0x7, R13 ;  /* 0x00000007ff0d7819 */ /* 0x002fc8000001160d */
[----:B------:R-:W-:-:S13]  /*4890*/  ISETP.NE.AND P2, PT, R13, 0x1, PT ;  /* 0x000000010d00780c */ /* 0x000fda0003f45270 */
[----:B------:R-:W-:Y:S06]  /*48a0*/  @!P2 BAR.ARV 0x9, 0x100 ;  /* 0x024400000000ab1d */ /* 0x000fec0000002000 */
.L_x_4505:
[----:B------:R-:W1:Y:S08]  /*48b0*/  LDC.64 R10, c[0x0][0x990] ;  /* 0x00026400ff0a7b82 */ /* 0x000e700000000a00 */
[----:B0-----:R-:W0:Y:S01]  /*48c0*/  LDC.64 R14, c[0x0][0x998] ;  /* 0x00026600ff0e7b82 */ /* 0x001e220000000a00 */
[----:B-1----:R-:W-:-:S04]  /*48d0*/  ISETP.NE.U32.AND P1, PT, R10, RZ, PT ;  /* 0x000000ff0a00720c */ /* 0x002fc80003f25070 */
[----:B------:R-:W-:Y:S02]  /*48e0*/  ISETP.NE.AND.EX P1, PT, R11, RZ, PT, P1 ;  /* 0x000000ff0b00720c */ /* 0x000fe40003f25310 */
[----:B0-----:R-:W-:-:S04]  /*48f0*/  ISETP.NE.U32.AND P2, PT, R14, RZ, PT ;  /* 0x000000ff0e00720c */ /* 0x001fc80003f45070 */
[----:B------:R-:W-:-:S07]  /*4900*/  ISETP.NE.AND.EX P2, PT, R15, RZ, PT, P2 ;  /* 0x000000ff0f00720c */ /* 0x000fce0003f45320 */
[----:B------:R-:W0:Y:S01]  /*4910*/  @P1 LDC.64 R4, c[0x0][0x9a8] ;  /* 0x00026a00ff041b82 */ /* 0x000e220000000a00 */
[----:B------:R-:W-:-:S07]  /*4920*/  @P1 SHF.R.S32.HI R3, RZ, 0x1f, R223 ;  /* 0x0000001fff031819 */ /* 0x000fce00000114df */
[----:B------:R-:W1:Y:S01]  /*4930*/  @P2 LDC.64 R8, c[0x0][0x9b8] ;  /* 0x00026e00ff082b82 */ /* 0x000e620000000a00 */
[----:B------:R-:W-:-:S07]  /*4940*/  @P2 SHF.R.S32.HI R7, RZ, 0x1f, R223 ;  /* 0x0000001fff072819 */ /* 0x000fce00000114df */
[----:B------:R-:W2:Y:S08]  /*4950*/  @P1 LDC.64 R12, c[0x0][0x9b0] ;  /* 0x00026c00ff0c1b82 */ /* 0x000eb00000000a00 */
[----:B------:R-:W3:Y:S01]  /*4960*/  @P2 LDC.64 R20, c[0x0][0x9c0] ;  /* 0x00027000ff142b82 */ /* 0x000ee20000000a00 */
[----:B0-----:R-:W-:-:S04]  /*4970*/  @P1 IMAD R0, R3, R4, RZ ;  /* 0x0000000403001224 */ /* 0x001fc800078e02ff */
[C---:B------:R-:W-:Y:S02]  /*4980*/  @P1 IMAD R3, R223.reuse, R5, R0 ;  /* 0x00000005df031224 */ /* 0x040fe400078e0200 */
[----:B------:R-:W-:-:S04]  /*4990*/  @P1 IMAD.WIDE.U32 R4, R223, R4, RZ ;  /* 0x00000004df041225 */ /* 0x000fc800078e00ff */
[-C--:B-1----:R-:W-:Y:S02]  /*49a0*/  @P2 IMAD R6, R7, R8.reuse, RZ ;  /* 0x0000000807062224 */ /* 0x082fe400078e02ff */
[----:B------:R-:W-:Y:S02]  /*49b0*/  @P1 IMAD.IADD R5, R5, 0x1, R3 ;  /* 0x0000000105051824 */ /* 0x000fe400078e0203 */
[C---:B------:R-:W-:Y:S02]  /*49c0*/  @P2 IMAD R9, R223.reuse, R9, R6 ;  /* 0x00000009df092224 */ /* 0x040fe400078e0206 */
[----:B------:R-:W-:-:S04]  /*49d0*/  @P2 IMAD.WIDE.U32 R6, R223, R8, RZ ;  /* 0x00000008df062225 */ /* 0x000fc800078e00ff */
[----:B------:R-:W-:Y:S02]  /*49e0*/  @P2 IMAD.IADD R7, R7, 0x1, R9 ;  /* 0x0000000107072824 */ /* 0x000fe400078e0209 */
[----:B--2---:R-:W-:-:S04]  /*49f0*/  @P1 IMAD.WIDE.U32 R4, R225, R12, R4 ;  /* 0x0000000ce1041225 */ /* 0x004fc800078e0004 */
[----:B---3--:R-:W-:Y:S01]  /*4a00*/  @P2 IMAD.WIDE.U32 R8, R225, R20, R6 ;  /* 0x00000014e1082225 */ /* 0x008fe200078e0006 */
[----:B------:R-:W-:-:S03]  /*4a10*/  @P1 LEA R6, P3, R4, R10, 0x2 ;  /* 0x0000000a04061211 */ /* 0x000fc600078610ff */
[C---:B------:R-:W-:Y:S01]  /*4a20*/  @P1 IMAD R3, R225.reuse, R13, R5 ;  /* 0x0000000de1031224 */ /* 0x040fe200078e0205 */
[----:B------:R-:W-:Y:S01]  /*4a30*/  @P2 LEA R10, P4, R8, R14, 0x2 ;  /* 0x0000000e080a2211 */ /* 0x000fe200078810ff */
[----:B------:R-:W-:-:S03]  /*4a40*/  @P2 IMAD R0, R225, R21, R9 ;  /* 0x00000015e1002224 */ /* 0x000fc600078e0209 */
[----:B------:R-:W-:Y:S01]  /*4a50*/  @P1 LEA.HI.X R7, R4, R11, R3, 0x2, P3 ;  /* 0x0000000b04071211 */ /* 0x000fe200018f1403 */
[----:B------:R-:W-:Y:S01]  /*4a60*/  IMAD.MOV.U32 R3, RZ, RZ, 0x3f800000 ;  /* 0x3f800000ff037424 */ /* 0x000fe200078e00ff */
[----:B------:R-:W-:Y:S01]  /*4a70*/  @P2 LEA.HI.X R11, R8, R15, R0, 0x2, P4 ;  /* 0x0000000f080b2211 */ /* 0x000fe200020f1400 */
[----:B------:R-:W-:Y:S01]  /*4a80*/  IMAD.MOV.U32 R0, RZ, RZ, 0x3f800000 ;  /* 0x3f800000ff007424 */ /* 0x000fe200078e00ff */
[----:B------:R-:W-:Y:S06]  /*4a90*/  @P0 BRA `(.L_x_4517) ;  /* 0x0000000000080947 */ /* 0x000fec0003800000 */
[----:B------:R-:W0:Y:S02]  /*4aa0*/  FENCE.VIEW.ASYNC.G ;  /* 0x00000000000073c6 */ /* 0x000e240000000100 */
[----:B0-----:R-:W-:Y:S06]  /*4ab0*/  BAR.ARV 0xc, 0x180 ;  /* 0x0306000000007b1d */ /* 0x001fec0000002000 */
.L_x_4517:
[----:B------:R-:W2:Y:S01]  /*4ac0*/  @P1 LDG.E R3, desc[UR50][R6.64] ;  /* 0x0000003206031981 */ /* 0x000ea2000c1e1900 */
[----:B------:R-:W-:-:S03]  /*4ad0*/  ULDC UR4, c[0x0][0x448] ;  /* 0x0001120000047ab9 */ /* 0x000fc60000000800 */
[----:B------:R-:W2:Y:S01]  /*4ae0*/  @P2 LDG.E R0, desc[UR50][R10.64] ;  /* 0x000000320a002981 */ /* 0x000ea2000c1e1900 */
[----:B------:R-:W-:Y:S01]  /*4af0*/  UISETP.NE.AND UP0, UPT, UR4, 0x1, UPT ;  /* 0x000000010400788c */ /* 0x000fe2000bf05270 */
[----:B------:R-:W-:Y:S01]  /*4b00*/  R2UR UR9, R24 ;  /* 0x00000000180972ca */ /* 0x000fe200000e0000 */
[----:B------:R-:W-:Y:S01]  /*4b10*/  UIADD3 UR8, UR39, 0x7f, URZ ;  /* 0x0000007f27087890 */ /* 0x000fe2000fffe03f */
[----:B------:R-:W-:Y:S01]  /*4b20*/  ULDC.64 UR4, c[0x0][0x9e0] ;  /* 0x0002780000047ab9 */ /* 0x000fe20000000a00 */
[----:B------:R-:W-:Y:S01]  /*4b30*/  ULDC UR10, c[0x0][0x988] ;  /* 0x00026200000a7ab9 */ /* 0x000fe20000000800 */
[----:B------:R-:W-:-:S06]  /*4b40*/  UISETP.GE.AND UP1, UPT, UR5, 0x1, UPT ;  /* 0x000000010500788c */ /* 0x000fcc000bf26270 */
        /* <DEDUP_REMOVED lines=22> */
.L_x_4519:
[----:B------:R-:W-:-:S11]  /*4cb0*/  UISETP.NE.AND UP1, UPT, UR5, 0x1, UPT ;  /* 0x000000010500788c */ /* 0x000fd6000bf25270 */
[----:B------:R-:W-:Y:S02]  /*4cc0*/  @UP1 ULDC.64 UR8, c[0x0][0x9e8] ;  /* 0x00027a0000081ab9 */ /* 0x000fe40000000a00 */
[----:B------:R-:W-:-:S04]  /*4cd0*/  UIMAD.WIDE.U32 UR6, UR4, UR8, URZ ;  /* 0x00000008040672a5 */ /* 0x000fc8000f8e003f */
[----:B------:R-:W-:-:S12]  /*4ce0*/  @UP1 USHF.R.U32.HI UR4, URZ, UR9, UR7 ;  /* 0x000000093f041299 */ /* 0x000fd80008011607 */
.L_x_4520:
[----:B------:R-:W-:-:S06]  /*4cf0*/  UIMAD UR4, UR4, UR5, UR5 ;  /* 0x00000005040472a4 */ /* 0x000fcc000f8e0205 */
[----:B------:R-:W-:-:S07]  /*4d00*/  VIMNMX R0, R0, UR4, PT ;  /* 0x0000000400007c48 */ /* 0x000fce000bfe0100 */
.L_x_4518:
[----:B------:R-:W-:Y:S01]  /*4d10*/  R2UR UR8, R104 ;  /* 0x00000000680872ca */ /* 0x000fe200000e0000 */
[----:B------:R-:W-:Y:S01]  /*4d20*/  @UP0 ULDC UR6, c[0x0][0x44c] ;  /* 0x0001130000060ab9 */ /* 0x000fe20000000800 */
[----:B------:R-:W-:Y:S01]  /*4d30*/  VIADD R0, R0, 0x9f ;  /* 0x0000009f00007836 */ /* 0x000fe20000000000 */
[----:B------:R-:W-:Y:S01]  /*4d40*/  UIMAD.WIDE.U32 UR6, UR39, UR6, URZ ;  /* 0x00000006270672a5 */ /* 0x000fe2000f8e003f */
[----:B------:R-:W-:Y:S02]  /*4d50*/  @UP0 ULDC UR9, c[0x0][0x450] ;  /* 0x0001140000090ab9 */ /* 0x000fe40000000800 */
[----:B------:R-:W-:Y:S01]  /*4d60*/  IMAD.HI R0, R0, 0x66666667, RZ ;  /* 0x6666666700007827 */ /* 0x000fe200078e02ff */
[----:B------:R-:W-:Y:S01]  /*4d70*/  UMOV UR4, UR39 ;  /* 0x0000002700047c82 */ /* 0x000fe20008000000 */
[----:B------:R-:W-:-:S03]  /*4d80*/  @UP0 USHF.R.U32.HI UR4, URZ, UR9, UR7 ;  /* 0x000000093f040299 */ /* 0x000fc60008011607 */
[----:B------:R-:W-:Y:S02]  /*4d90*/  SHF.R.U32.HI R3, RZ, 0x1f, R0 ;  /* 0x0000001fff037819 */ /* 0x000fe40000011600 */
[----:B------:R-:W-:Y:S02]  /*4da0*/  UIADD3 UR4, UR8, UR4, URZ ;  /* 0x0000000408047290 */ /* 0x000fe4000fffe03f */
[----:B------:R-:W-:Y:S01]  /*4db0*/  LEA.HI.SX32 R0, R0, R3, 0x1a ;  /* 0x0000000300007211 */ /* 0x000fe200078fd2ff */
[----:B------:R-:W-:Y:S02]  /*4dc0*/  ULDC UR8, c[0x0][0x9dc] ;  /* 0x0002770000087ab9 */ /* 0x000fe40000000800 */
[----:B------:R-:W-:Y:S01]  /*4dd0*/  UIADD3 UR8, UR4, -UR8, URZ ;  /* 0x8000000804087290 */ /* 0x000fe2000fffe03f */
[----:B------:R-:W-:Y:S01]  /*4de0*/  VIMNMX R19, R27, R0, PT ;  /* 0x000000001b137248 */ /* 0x000fe20003fe0100 */
        /* <DEDUP_REMOVED lines=11> */
.L_x_4522:
[----:B------:R-:W-:-:S11]  /*4ea0*/  UISETP.NE.AND UP0, UPT, UR5, 0x1, UPT ;  /* 0x000000010500788c */ /* 0x000fd6000bf05270 */
[----:B------:R-:W-:Y:S02]  /*4eb0*/  @UP0 ULDC.64 UR10, c[0x0][0x9e8] ;  /* 0x00027a00000a0ab9 */ /* 0x000fe40000000a00 */
[----:B------:R-:W-:-:S04]  /*4ec0*/  UIMAD.WIDE.U32 UR6, UR4, UR10, URZ ;  /* 0x0000000a040672a5 */ /* 0x000fc8000f8e003f */
[----:B------:R-:W-:-:S12]  /*4ed0*/  @UP0 USHF.R.U32.HI UR4, URZ, UR11, UR7 ;  /* 0x0000000b3f040299 */ /* 0x000fd80008011607 */
.L_x_4523:
[----:B------:R-:W-:-:S04]  /*4ee0*/  UIMAD UR4, UR4, UR5, URZ ;  /* 0x00000005040472a4 */ /* 0x000fc8000f8e023f */
[----:B------:R-:W-:-:S04]  /*4ef0*/  UISETP.LT.AND UP0, UPT, UR8, UR4, UPT ;  /* 0x000000040800728c */ /* 0x000fc8000bf01270 */
[----:B------:R-:W-:-:S12]  /*4f00*/  USEL UR8, UR8, UR4, !UP0 ;  /* 0x0000000408087287 */ /* 0x000fd8000c000000 */
.L_x_4521:
[----:B------:R-:W-:Y:S01]  /*4f10*/  UIMAD.WIDE UR4, UR8, 0x66666667, URZ ;  /* 0x66666667080478a5 */ /* 0x000fe2000f8e023f */
[----:B------:R-:W-:-:S03]  /*4f20*/  R2UR UR9, R233 ;  /* 0x00000000e90972ca */ /* 0x000fc600000e0000 */
[----:B------:R-:W-:-:S04]  /*4f30*/  USHF.R.U32.HI UR4, URZ, 0x1f, UR5 ;  /* 0x0000001f3f047899 */ /* 0x000fc80008011605 */
[----:B------:R-:W-:-:S04]  /*4f40*/  ULEA.HI.SX32 UR4, UR5, UR4, 0x1a ;  /* 0x0000000405047291 */ /* 0x000fc8000f8fd23f */
[----:B------:R-:W-:-:S04]  /*4f50*/  UISETP.LT.AND UP0, UPT, URZ, UR4, UPT ;  /* 0x000000043f00728c */ /* 0x000fc8000bf01270 */
[----:B------:R-:W-:-:S03]  /*4f60*/  USEL UR41, URZ, UR4, !UP0 ;  /* 0x000000043f297287 */ /* 0x000fc6000c000000 */
[----:B------:R-:W-:-:S03]  /*4f70*/  UMOV UR4, URZ ;  /* 0x0000003f00047c82 */ /* 0x000fc60008000000 */
[----:B------:R-:W-:-:S13]  /*4f80*/  ISETP.GT.AND P0, PT, R19, UR41, PT ;  /* 0x0000002913007c0c */ /* 0x000fda000bf04270 */
[----:B------:R-:W-:Y:S05]  /*4f90*/  @!P0 BRA `(.L_x_4524) ;  /* 0x00000000009c8947 */ /* 0x000fea0003800000 */
[----:B------:R-:W0:Y:S01]  /*4fa0*/  LDC R3, c[0x0][0x9f0] ;  /* 0x00027c00ff037b82 */ /* 0x000e220000000800 */
[----:B------:R-:W-:Y:S01]  /*4fb0*/  ISETP.NE.AND P0, PT, R226, RZ, PT ;  /* 0x000000ffe200720c */ /* 0x000fe20003f05270 */
[----:B------:R-:W-:-:S03]  /*4fc0*/  UMOV UR4, URZ ;  /* 0x0000003f00047c82 */ /* 0x000fc60008000000 */
[----:B0-----:R-:W-:-:S04]  /*4fd0*/  SEL R6, R226, R3, P0 ;  /* 0x00000003e2067207 */ /* 0x001fc80000000000 */
[-C--:B------:R-:W-:Y:S02]  /*4fe0*/  IABS R0, R6.reuse ;  /* 0x0000000600007213 */ /* 0x080fe40000000000 */
[----:B------:R-:W-:Y:S02]  /*4ff0*/  IABS R5, R6 ;  /* 0x0000000600057213 */ /* 0x000fe40000000000 */
[----:B------:R-:W-:Y:S02]  /*5000*/  R2UR UR10, R0 ;  /* 0x00000000000a72ca */ /* 0x000fe400000e0000 */
[----:B------:R-:W-:Y:S01]  /*5010*/  IADD3 R0, R6, -0x1, R19 ;  /* 0xffffffff06007810 */ /* 0x000fe20007ffe013 */
[----:B------:R-:W-:-:S03]  /*5020*/  IMAD.MOV R5, RZ, RZ, -R5 ;  /* 0x000000ffff057224 */ /* 0x000fc600078e0a05 */
[----:B------:R-:W-:-:S07]  /*5030*/  R2UR UR6, R0 ;  /* 0x00000000000672ca */ /* 0x000fce00000e0000 */
[----:B------:R-:W0:Y:S06]  /*5040*/  I2F.RP R3, UR10 ;  /* 0x0000000a00037d06 */ /* 0x000e2c0008209400 */
[----:B------:R-:W-:-:S06]  /*5050*/  UIADD3 UR6, -UR41, UR6, URZ ;  /* 0x0000000629067290 */ /* 0x000fcc000fffe13f */
[----:B------:R-:W-:Y:S01]  /*5060*/  IMAD.U32 R0, RZ, RZ, UR6 ;  /* 0x00000006ff007e24 */ /* 0x000fe2000f8e00ff */
[----:B0-----:R-:W0:Y:S04]  /*5070*/  MUFU.RCP R3, R3 ;  /* 0x0000000300037308 */ /* 0x001e280000001000 */
        /* <DEDUP_REMOVED lines=11> */
[----:B------:R-:W-:Y:S01]  /*5130*/  UIMAD UR4, UR5, UR7, UR8 ;  /* 0x00000007050472a4 */ /* 0x000fe2000f8e0208 */
[C---:B------:R-:W-:Y:S02]  /*5140*/  R2UR UR7, R6.reuse ;  /* 0x00000000060772ca */ /* 0x040fe400000e0000 */
[----:B------:R-:W-:Y:S01]  /*5150*/  R2UR UR8, R6 ;  /* 0x00000000060872ca */ /* 0x000fe200000e0000 */
[----:B------:R-:W-:-:S10]  /*5160*/  UISETP.GT.U32.AND UP1, UPT, UR10, UR4, UPT ;  /* 0x000000040a00728c */ /* 0x000fd4000bf24070 */
[----:B------:R-:W-:Y:S02]  /*5170*/  ULOP3.LUT UR6, UR6, UR7, URZ, 0x3c, !UPT ;  /* 0x0000000706067292 */ /* 0x000fe4000f8e3c3f */
        /* <DEDUP_REMOVED lines=9> */
.L_x_4524:
[----:B------:R-:W-:Y:S02]  /*5210*/  UIMAD UR41, UR9, UR4, UR41 ;  /* 0x00000004092972a4 */ /* 0x000fe4000f8e0229 */
[----:B------:R-:W-:Y:S01]  /*5220*/  IMAD.U32 R0, RZ, RZ, UR4 ;  /* 0x00000004ff007e24 */ /* 0x000fe2000f8e00ff */
[----:B------:R-:W-:Y:S02]  /*5230*/  PLOP3.LUT P0, PT, PT, PT, PT, 0x80, 0x0 ;  /* 0x000000000000781c */ /* 0x000fe40003f0f070 */
[----:B------:R-:W-:Y:S02]  /*5240*/  CS2R R28, SRZ ;  /* 0x00000000001c7805 */ /* 0x000fe4000001ff00 */
[----:B------:R-:W-:Y:S02]  /*5250*/  CS2R R4, SRZ ;  /* 0x0000000000047805 */ /* 0x000fe4000001ff00 */
[----:B------:R-:W-:Y:S02]  /*5260*/  CS2R R24, SRZ ;  /* 0x0000000000187805 */ /* 0x000fe4000001ff00 */
[----:B------:R-:W-:-:S02]  /*5270*/  VIADDMNMX R19, R0, UR41, R19, PT ;  /* 0x0000002900137c46 */ /* 0x000fc4000b800113 */
[----:B------:R-:W-:Y:S02]  /*5280*/  CS2R R10, SRZ ;  /* 0x00000000000a7805 */ /* 0x000fe4000001ff00 */
[----:B------:R-:W-:Y:S01]  /*5290*/  CS2R R26, SRZ ;  /* 0x00000000001a7805 */ /* 0x000fe2000001ff00 */
[----:B------:R-:W-:Y:S01]  /*52a0*/  IMAD.MOV.U32 R31, RZ, RZ, RZ ;  /* 0x000000ffff1f7224 */ /* 0x000fe200078e00ff */
[----:B------:R-:W-:Y:S02]  /*52b0*/  ISETP.GT.AND P1, PT, R19, UR41, PT ;  /* 0x0000002913007c0c */ /* 0x000fe4000bf24270 */
        /* <DEDUP_REMOVED lines=50> */
[----:B------:R-:W-:Y:S01]  /*55e0*/  CS2R R114, SRZ ;  /* 0x0000000000727805 */ /* 0x000fe2000001ff00 */
[----:B------:R-:W-:Y:S06]  /*55f0*/  @!P1 BRA `(.L_x_4525) ;  /* 0x00000190005c9947 */ /* 0x000fec0003800000 */
[----:B------:R-:W2:Y:S01]  /*5600*/  LDL R6, [R1+0x398] ;  /* 0x0003980001067983 */ /* 0x000ea20000100800 */
[----:B------:R-:W-:-:S06]  /*5610*/  ULOP3.LUT UP0, URZ, UR47, 0x9f, URZ, 0xc0, !UPT ;  /* 0x0000009f2f3f7892 */ /* 0x000fcc000f80c03f */
[----:B------:R-:W-:Y:S01]  /*5620*/  PLOP3.LUT P0, PT, PT, PT, UP0, 0x80, 0x0 ;  /* 0x000000000000781c */ /* 0x000fe20003f0f008 */
[----:B--2---:R-:W0:Y:S02]  /*5630*/  SHFL.IDX PT, R0, R6, RZ, 0x1f ;  /* 0x00001fff06007589 */ /* 0x004e2400000e0000 */
        /* <DEDUP_REMOVED lines=24> */
.L_x_4526:
[----:B------:R-:W-:Y:S02]  /*57c0*/  ULDC UR4, c[0x0][0x3f4] ;  /* 0x0000fd0000047ab9 */ /* 0x000fe40000000800 */
[----:B------:R-:W-:-:S13]  /*57d0*/  ISETP.LT.AND P0, PT, RZ, UR4, PT ;  /* 0x00000004ff007c0c */ /* 0x000fda000bf01270 */
[----:B------:R-:W-:Y:S05]  /*57e0*/  @P0 BRA `(.L_x_4527) ;  /* 0x0000000000400947 */ /* 0x000fea0003800000 */
[----:B------:R-:W-:Y:S01]  /*57f0*/  ULEA.HI UR4, UR46, UR46, URZ, 0x1 ;  /* 0x0000002e2e047291 */ /* 0x000fe2000f8f083f */
[----:B------:R-:W-:-:S03]  /*5800*/  IMAD.U32 R3, RZ, RZ, UR38 ;  /* 0x00000026ff037e24 */ /* 0x000fc6000f8e00ff */
[----:B------:R-:W-:-:S04]  /*5810*/  ULOP3.LUT UR4, UR4, 0xfffffffe, URZ, 0xc0, !UPT ;  /* 0xfffffffe04047892 */ /* 0x000fc8000f8ec03f */
[----:B------:R-:W-:-:S06]  /*5820*/  UIADD3 UR4, UR46, -UR4, URZ ;  /* 0x800000042e047290 */ /* 0x000fcc000fffe03f */
[----:B------:R-:W-:-:S05]  /*5830*/  IMAD.U32 R0, RZ, RZ, UR4 ;  /* 0x00000004ff007e24 */ /* 0x000fca000f8e00ff */
[----:B------:R-:W-:-:S04]  /*5840*/  SHF.L.U32 R0, R0, 0x1f, RZ ;  /* 0x0000001f00007819 */ /* 0x000fc800000006ff */
[----:B------:R0:W1:Y:S03]  /*5850*/  SYNCS.PHASECHK.TRANS64.TRYWAIT P0, [R3+URZ+0x33400], R0 ;  /* 0x03340000030075a7 */ /* 0x000066000800017f */
[----:B-1----:R-:W-:Y:S05]  /*5860*/  @!P0 NANOSLEEP.SYNCS 0x989680 ;  /* 0x009896800000895d */ /* 0x002fea0003900000 */
[----:B------:R-:W1:Y:S02]  /*5870*/  @!P0 SYNCS.PHASECHK.TRANS64 P0, [R3+URZ+0x33400], R0 ;  /* 0x03340000030085a7 */ /* 0x000e64000800007f */
[----:B-1----:R-:W-:Y:S05]  /*5880*/  @P0 BRA `(.L_x_4528) ;  /* 0x00000070006c0947 */ /* 0x002fea0003800000 */
.L_x_4529:
[----:B0-----:R-:W-:-:S04]  /*5890*/  IMAD.U32 R3, RZ, RZ, UR38 ;  /* 0x00000026ff037e24 */ /* 0x001fc8000f8e00ff */
[----:B------:R0:W1:Y:S03]  /*58a0*/  SYNCS.PHASECHK.TRANS64.TRYWAIT P0, [R3+URZ+0x33400], R0 ;  /* 0x03340000030075a7 */ /* 0x000066000800017f */
[----:B-1----:R-:W-:Y:S05]  /*58b0*/  @!P0 NANOSLEEP.SYNCS 0x989680 ;  /* 0x009896800000895d */ /* 0x002fea0003900000 */
[----:B------:R-:W1:Y:S02]  /*58c0*/  @!P0 SYNCS.PHASECHK.TRANS64 P0, [R3+URZ+0x33400], R0 ;  /* 0x03340000030085a7 */ /* 0x000e64000800007f */
[----:B-1----:R-:W-:Y:S05]  /*58d0*/  @!P0 BRA `(.L_x_4529) ;  /* 0xfffffffc00ec8947 */ /* 0x002fea000383ffff */
[----:B------:R-:W-:Y:S05]  /*58e0*/  BRA `(.L_x_4528) ;  /* 0x0000007000547947 */ /* 0x000fea0003800000 */
.L_x_4527:
[----:B------:R-:W-:Y:S02]  /*58f0*/  ULOP3.LUT UP0, URZ, UR47, 0x1bf, URZ, 0xc0, !UPT ;  /* 0x000001bf2f3f7892 */ /* 0x000fe4000f80c03f */
[----:B------:R-:W-:Y:S01]  /*5900*/  USHF.R.S32.HI UR4, URZ, 0x1f, UR48 ;  /* 0x0000001f3f047899 */ /* 0x000fe20008011430 */
[----:B------:R-:W-:Y:S01]  /*5910*/  ULDC.64 UR6, c[0x0][0x3f8] ;  /* 0x0000fe0000067ab9 */ /* 0x000fe20000000a00 */
[----:B------:R-:W-:Y:S02]  /*5920*/  ULDC.64 UR8, c[0x0][0x408] ;  /* 0x0001020000087ab9 */ /* 0x000fe40000000a00 */
[----:B------:R-:W-:Y:S01]  /*5930*/  PLOP3.LUT P0, PT, PT, PT, UP0, 0x80, 0x0 ;  /* 0x000000000000781c */ /* 0x000fe20003f0f008 */
[----:B------:R-:W-:Y:S02]  /*5940*/  UIMAD UR5, UR4, UR6, URZ ;  /* 0x00000006040572a4 */ /* 0x000fe4000f8e023f */
[----:B------:R-:W-:Y:S01]  /*5950*/  IMAD.U32 R26, RZ, RZ, UR6 ;  /* 0x00000006ff1a7e24 */ /* 0x000fe2000f8e00ff */
[----:B------:R-:W-:-:S02]  /*5960*/  UIMAD UR4, UR4, UR8, URZ ;  /* 0x00000008040472a4 */ /* 0x000fc4000f8e023f */
[----:B------:R-:W-:Y:S01]  /*5970*/  IMAD.U32 R24, RZ, RZ, UR8 ;  /* 0x00000008ff187e24 */ /* 0x000fe2000f8e00ff */
[----:B------:R-:W-:Y:S02]  /*5980*/  UIMAD UR5, UR48, UR7, UR5 ;  /* 0x00000007300572a4 */ /* 0x000fe4000f8e0205 */
[----:B------:R-:W-:Y:S01]  /*5990*/  IMAD.WIDE.U32 R26, R26, UR48, RZ ;  /* 0x000000301a1a7c25 */ /* 0x000fe2000f8e00ff */
[----:B------:R-:W-:-:S03]  /*59a0*/  UIMAD UR4, UR48, UR9, UR4 ;  /* 0x00000009300472a4 */ /* 0x000fc6000f8e0204 */
[----:B------:R-:W-:-:S04]  /*59b0*/  IMAD.WIDE.U32 R24, R24, UR48, RZ ;  /* 0x0000003018187c25 */ /* 0x000fc8000f8e00ff */
[----:B------:R-:W-:Y:S02]  /*59c0*/  VIADD R29, R27, UR5 ;  /* 0x000000051b1d7c36 */ /* 0x000fe40008000000 */
[----:B------:R-:W-:Y:S01]  /*59d0*/  VIADD R31, R25, UR4 ;  /* 0x00000004191f7c36 */ /* 0x000fe20008000000 */
[----:B------:R-:W-:Y:S06]  /*59e0*/  @!P0 BRA `(.L_x_4530) ;  /* 0x0000000000408947 */ /* 0x000fec0003800000 */
        /* <DEDUP_REMOVED lines=16> */
.L_x_4530:
[----:B------:R-:W2:Y:S01]  /*5af0*/  LDL R21, [R1+0x328] ;  /* 0x0003280001157983 */ /* 0x000ea20000100800 */
[----:B------:R-:W-:-:S03]  /*5b00*/  ULDC.U8 UR4, c[0x0][0x410] ;  /* 0x0001040000047ab9 */ /* 0x000fc60000000000 */
[----:B------:R-:W3:Y:S01]  /*5b10*/  LDL R20, [R1+0x31c] ;  /* 0x00031c0001147983 */ /* 0x000ee20000100800 */
[----:B------:R-:W-:Y:S01]  /*5b20*/  ISETP.NE.AND P0, PT, RZ, UR4, PT ;  /* 0x00000004ff007c0c */ /* 0x000fe2000bf05270 */
[----:B------:R-:W-:Y:S01]  /*5b30*/  BSSY B0, `(.L_x_4531) ;  /* 0x00006e8000007945 */ /* 0x000fe20003800000 */
[----:B------:R-:W-:Y:S02]  /*5b40*/  VIADD R28, R18, UR39 ;  /* 0x00000027121c7c36 */ /* 0x000fe40008000000 */
[----:B--2---:R-:W-:Y:S02]  /*5b50*/  IMAD.SHL.U32 R45, R21, 0x80, RZ ;  /* 0x00000080152d7824 */ /* 0x004fe400078e00ff */
[----:B---3--:R-:W-:-:S03]  /*5b60*/  IMAD.SHL.U32 R44, R20, 0x8, RZ ;  /* 0x00000008142c7824 */ /* 0x008fc600078e00ff */
[----:B------:R-:W-:Y:S01]  /*5b70*/  LOP3.LUT R45, R45, 0x180, RZ, 0xc0, !PT ;  /* 0x000001802d2d7812 */ /* 0x000fe200078ec0ff */
[----:B------:R-:W-:Y:S02]  /*5b80*/  IMAD.SHL.U32 R40, R20, 0x10, RZ ;  /* 0x0000001014287824 */ /* 0x000fe400078e00ff */
[C---:B------:R-:W-:Y:S01]  /*5b90*/  VIADD R49, R44.reuse, 0x20 ;  /* 0x000000202c317836 */ /* 0x040fe20000000000 */
[----:B------:R-:W-:Y:S01]  /*5ba0*/  SHF.R.U32.HI R46, RZ, 0x3, R45 ;  /* 0x00000003ff2e7819 */ /* 0x000fe2000001162d */
[----:B------:R-:W-:Y:S01]  /*5bb0*/  VIADD R47, R44, 0x40 ;  /* 0x000000402c2f7836 */ /* 0x000fe20000000000 */
[----:B------:R-:W-:Y:S06]  /*5bc0*/  @!P0 BRA `(.L_x_4532) ;  /* 0x0000003400c08947 */ /* 0x000fec0003800000 */
[----:B------:R-:W0:Y:S01]  /*5bd0*/  LDC R21, c[0x0][0x448] ;  /* 0x00011200ff157b82 */ /* 0x000e220000000800 */
[----:B------:R-:W-:Y:S01]  /*5be0*/  IMAD.MOV.U32 R11, RZ, RZ, R28 ;  /* 0x000000ffff0b7224 */ /* 0x000fe200078e001c */
[----:B------:R-:W-:Y:S01]  /*5bf0*/  ULDC.64 UR4, c[0x0][0x3f8] ;  /* 0x0000fe0000047ab9 */ /* 0x000fe20000000a00 */
[----:B------:R-:W-:Y:S01]  /*5c00*/  IMAD.MOV.U32 R8, RZ, RZ, R24 ;  /* 0x000000ffff087224 */ /* 0x000fe200078e0018 */
[----:B------:R-:W-:Y:S01]  /*5c10*/  ULDC.64 UR8, c[0x0][0x408] ;  /* 0x0001020000087ab9 */ /* 0x000fe20000000a00 */
[----:B------:R-:W-:Y:S01]  /*5c20*/  IMAD.MOV.U32 R9, RZ, RZ, R31 ;  /* 0x000000ffff097224 */ /* 0x000fe200078e001f */
[----:B------:R-:W-:Y:S01]  /*5c30*/  ULDC.64 UR6, c[0x0][0x400] ;  /* 0x0001000000067ab9 */ /* 0x000fe20000000a00 */
[----:B------:R-:W-:Y:S02]  /*5c40*/  IMAD.MOV.U32 R6, RZ, RZ, R26 ;  /* 0x000000ffff067224 */ /* 0x000fe400078e001a */
[----:B------:R-:W-:Y:S01]  /*5c50*/  IMAD.MOV.U32 R7, RZ, RZ, R29 ;  /* 0x000000ffff077224 */ /* 0x000fe200078e001d */
[----:B0-----:R-:W-:-:S13]  /*5c60*/  ISETP.NE.AND P0, PT, R21, 0x1, PT ;  /* 0x000000011500780c */ /* 0x001fda0003f05270 */
[----:B------:R-:W0:Y:S08]  /*5c70*/  @P0 LDC R3, c[0x0][0x44c] ;  /* 0x00011300ff030b82 */ /* 0x000e300000000800 */
[----:B------:R-:W1:Y:S01]  /*5c80*/  @P0 LDC R5, c[0x0][0x450] ;  /* 0x00011400ff050b82 */ /* 0x000e620000000800 */
[----:B0-----:R-:W-:-:S05]  /*5c90*/  @P0 IMAD.HI.U32 R0, R28, R3, RZ ;  /* 0x000000031c000227 */ /* 0x001fca00078e00ff */
[----:B-1----:R-:W-:-:S04]  /*5ca0*/  @P0 SHF.R.U32.HI R11, RZ, R5, R0 ;  /* 0x00000005ff0b0219 */ /* 0x002fc80000011600 */
[----:B------:R-:W-:Y:S01]  /*5cb0*/  SHF.R.S32.HI R0, RZ, 0x1f, R11 ;  /* 0x0000001fff007819 */ /* 0x000fe2000001140b */
[----:B------:R-:W-:-:S04]  /*5cc0*/  IMAD.WIDE.U32 R8, R11, UR8, R8 ;  /* 0x000000080b087c25 */ /* 0x000fc8000f8e0008 */
[----:B------:R-:W-:Y:S01]  /*5cd0*/  IMAD R4, R0, UR4, RZ ;  /* 0x0000000400047c24 */ /* 0x000fe2000f8e02ff */
[----:B------:R-:W-:Y:S01]  /*5ce0*/  IADD3 R5, P1, R8, UR6, RZ ;  /* 0x0000000608057c10 */ /* 0x000fe2000ff3e0ff */
[----:B------:R-:W-:-:S04]  /*5cf0*/  IMAD.WIDE.U32 R6, R11, UR4, R6 ;  /* 0x000000040b067c25 */ /* 0x000fc8000f8e0006 */
[----:B------:R-:W-:Y:S02]  /*5d00*/  IMAD R0, R0, UR8, RZ ;  /* 0x0000000800007c24 */ /* 0x000fe4000f8e02ff */
        /* <DEDUP_REMOVED lines=8> */
[----:B------:R0:W1:Y:S04]  /*5d90*/  SHFL.IDX PT, R0, R13, RZ, 0x1e1f ;  /* 0x001e1fff0d007589 */ /* 0x00006800000e0000 */
[----:B------:R-:W2:Y:S04]  /*5da0*/  SHFL.IDX PT, R3, R3, RZ, 0x1e1f ;  /* 0x001e1fff03037589 */ /* 0x000ea800000e0000 */
[----:B------:R-:W3:Y:S04]  /*5db0*/  SHFL.IDX PT, R4, R4, RZ, 0x1e1f ;  /* 0x001e1fff04047589 */ /* 0x000ee800000e0000 */
[----:B------:R0:W4:Y:S02]  /*5dc0*/  SHFL.IDX PT, R14, R5, RZ, 0x1e1f ;  /* 0x001e1fff050e7589 */ /* 0x00012400000e0000 */
.L_x_4818:
[----:B0-----:R-:W-:Y:S01]  /*5dd0*/  IMAD R5, R16, R21, RZ ;  /* 0x0000001510057224 */ /* 0x001fe200078e02ff */
        /* <DEDUP_REMOVED lines=15> */
[----:B------:R-:W-:Y:S01]  /*5ed0*/  ULDC UR4, c[0x0][0x3f4] ;  /* 0x0000fd0000047ab9 */ /* 0x000fe20000000800 */
[C---:B------:R-:W-:Y:S01]  /*5ee0*/  VIADD R56, R44.reuse, 0x30 ;  /* 0x000000302c387836 */ /* 0x040fe20000000000 */
[----:B------:R-:W-:Y:S01]  /*5ef0*/  ISETP.GE.AND P0, PT, R49, UR4, PT ;  /* 0x0000000431007c0c */ /* 0x000fe2000bf06270 */
[----:B------:R-:W-:Y:S01]  /*5f00*/  VIADD R52, R44, 0x10 ;  /* 0x000000102c347836 */ /* 0x000fe20000000000 */
[----:B------:R-:W-:Y:S02]  /*5f10*/  ISETP.GE.AND P3, PT, R47, UR4, PT ;  /* 0x000000042f007c0c */ /* 0x000fe4000bf66270 */
[----:B------:R-:W-:Y:S02]  /*5f20*/  CS2R R28, SRZ ;  /* 0x00000000001c7805 */ /* 0x000fe4000001ff00 */
[----:B------:R-:W-:Y:S02]  /*5f30*/  SHF.R.S32.HI R9, RZ, 0x1f, R49 ;  /* 0x0000001fff097819 */ /* 0x000fe40000011431 */
[----:B------:R-:W-:-:S02]  /*5f40*/  CS2R R30, SRZ ;  /* 0x00000000001e7805 */ /* 0x000fc4000001ff00 */
[----:B------:R-:W-:-:S03]  /*5f50*/  ISETP.GE.AND P2, PT, R56, UR4, PT ;  /* 0x0000000438007c0c */ /* 0x000fc6000bf46270 */
[C---:B--2---:R-:W-:Y:S02]  /*5f60*/  @!P0 IADD3 R6, P1, R49.reuse, R3, RZ ;  /* 0x0000000331068210 */ /* 0x044fe40007f3e0ff */
[----:B----4-:R-:W-:-:S03]  /*5f70*/  @!P0 IADD3 R8, P4, R49, R14, RZ ;  /* 0x0000000e31088210 */ /* 0x010fc60007f9e0ff */
[--C-:B-1----:R-:W-:Y:S01]  /*5f80*/  @!P0 IMAD.X R7, R0, 0x1, R9.reuse, P1 ;  /* 0x0000000100078824 */ /* 0x102fe200008e0609 */
[----:B------:R-:W-:Y:S01]  /*5f90*/  ISETP.GE.AND P1, PT, R52, UR4, PT ;  /* 0x0000000434007c0c */ /* 0x000fe2000bf26270 */
[----:B---3--:R-:W-:Y:S01]  /*5fa0*/  @!P0 IMAD.X R9, R4, 0x1, R9, P4 ;  /* 0x0000000104098824 */ /* 0x008fe200020e0609 */
[----:B------:R-:W-:Y:S02]  /*5fb0*/  SHF.R.S32.HI R15, RZ, 0x1f, R47 ;  /* 0x0000001fff0f7819 */ /* 0x000fe4000001142f */
[CC--:B------:R-:W-:Y:S01]  /*5fc0*/  @!P3 IADD3 R10, P4, R47.reuse, R3.reuse, RZ ;  /* 0x000000032f0ab210 */ /* 0x0c0fe20007f9e0ff */
[----:B------:R-:W5:Y:S01]  /*5fd0*/  @!P0 LD.E.64 R28, desc[UR50][R6.64] ;  /* 0x00000032061c8980 */ /* 0x000f62000c101b00 */
[-C--:B------:R-:W-:Y:S02]  /*5fe0*/  @!P3 IADD3 R58, P5, R47, R14.reuse, RZ ;  /* 0x0000000e2f3ab210 */ /* 0x080fe40007fbe0ff */
[----:B------:R-:W-:Y:S01]  /*5ff0*/  SHF.R.S32.HI R13, RZ, 0x1f, R56 ;  /* 0x0000001fff0d7819 */ /* 0x000fe20000011438 */
[----:B------:R0:W5:Y:S01]  /*6000*/  @!P0 LD.E.64 R30, desc[UR50][R8.64] ;  /* 0x00000032081e8980 */ /* 0x000162000c101b00 */
[--C-:B------:R-:W-:Y:S01]  /*6010*/  @!P3 IMAD.X R11, R0, 0x1, R15.reuse, P4 ;  /* 0x00000001000bb824 */ /* 0x100fe200020e060f */
[----:B------:R-:W-:Y:S01]  /*6020*/  ISETP.GE.AND P0, PT, R44, UR4, PT ;  /* 0x000000042c007c0c */ /* 0x000fe2000bf06270 */
[----:B------:R-:W-:Y:S01]  /*6030*/  @!P3 IMAD.X R59, R4, 0x1, R15, P5 ;  /* 0x00000001043bb824 */ /* 0x000fe200028e060f */
[----:B------:R-:W-:Y:S01]  /*6040*/  @!P2 IADD3 R54, P4, R56, R3, RZ ;  /* 0x000000033836a210 */ /* 0x000fe20007f9e0ff */
[----:B------:R-:W-:Y:S01]  /*6050*/  VIADD R15, R44, 0x50 ;  /* 0x000000502c0f7836 */ /* 0x000fe20000000000 */
[----:B------:R-:W-:-:S02]  /*6060*/  @!P2 IADD3 R56, P5, R56, R14, RZ ;  /* 0x0000000e3838a210 */ /* 0x000fc40007fbe0ff */
[----:B------:R-:W-:Y:S01]  /*6070*/  SHF.R.S32.HI R21, RZ, 0x1f, R52 ;  /* 0x0000001fff157819 */ /* 0x000fe20000011434 */
[--C-:B------:R-:W-:Y:S01]  /*6080*/  @!P2 IMAD.X R55, R0, 0x1, R13.reuse, P4 ;  /* 0x000000010037a824 */ /* 0x100fe200020e060d */
[----:B------:R-:W-:Y:S01]  /*6090*/  @!P1 IADD3 R50, P4, R52, R3, RZ ;  /* 0x0000000334329210 */ /* 0x000fe20007f9e0ff */
[----:B------:R-:W-:Y:S01]  /*60a0*/  @!P2 IMAD.X R57, R4, 0x1, R13, P5 ;  /* 0x000000010439a824 */ /* 0x000fe200028e060d */
[----:B------:R-:W-:Y:S02]  /*60b0*/  @!P1 IADD3 R52, P5, R52, R14, RZ ;  /* 0x0000000e34349210 */ /* 0x000fe40007fbe0ff */
[----:B------:R-:W-:Y:S01]  /*60c0*/  SHF.R.S32.HI R13, RZ, 0x1f, R15 ;  /* 0x0000001fff0d7819 */ /* 0x000fe2000001140f */
[--C-:B------:R-:W-:Y:S01]  /*60d0*/  @!P1 IMAD.X R51, R0, 0x1, R21.reuse, P4 ;  /* 0x0000000100339824 */ /* 0x100fe200020e0615 */
[----:B------:R-:W-:Y:S01]  /*60e0*/  ISETP.GE.AND P4, PT, R15, UR4, PT ;  /* 0x000000040f007c0c */ /* 0x000fe2000bf86270 */
[----:B------:R-:W-:Y:S01]  /*60f0*/  @!P1 IMAD.X R53, R4, 0x1, R21, P5 ;  /* 0x0000000104359824 */ /* 0x000fe200028e0615 */
[----:B0-----:R-:W-:-:S02]  /*6100*/  @!P0 SHF.R.S32.HI R9, RZ, 0x1f, R44 ;  /* 0x0000001fff098819 */ /* 0x001fc4000001142c */
[----:B------:R-:W-:Y:S02]  /*6110*/  CS2R R20, SRZ ;  /* 0x0000000000147805 */ /* 0x000fe4000001ff00 */
[----:B------:R-:W-:-:S05]  /*6120*/  @!P0 IADD3 R6, P5, R44, R3, RZ ;  /* 0x000000032c068210 */ /* 0x000fca0007fbe0ff */
[--C-:B------:R-:W-:Y:S01]  /*6130*/  @!P0 IMAD.X R7, R0, 0x1, R9.reuse, P5 ;  /* 0x0000000100078824 */ /* 0x100fe200028e0609 */
[----:B------:R-:W-:Y:S01]  /*6140*/  @!P0 IADD3 R42, P5, R44, R14, RZ ;  /* 0x0000000e2c2a8210 */ /* 0x000fe20007fbe0ff */
[----:B------:R0:W5:Y:S04]  /*6150*/  @!P3 LD.E.64 R20, desc[UR50][R10.64] ;  /* 0x000000320a14b980 */ /* 0x000168000c101b00 */
        /* <DEDUP_REMOVED lines=11> */
[----:B------:R-:W-:Y:S02]  /*6210*/  CS2R R38, SRZ ;  /* 0x0000000000267805 */ /* 0x000fe4000001ff00 */
[----:B0-----:R-:W-:Y:S02]  /*6220*/  CS2R R10, SRZ ;  /* 0x00000000000a7805 */ /* 0x001fe4000001ff00 */
[----:B------:R-:W-:Y:S01]  /*6230*/  CS2R R8, SRZ ;  /* 0x0000000000087805 */ /* 0x000fe2000001ff00 */
[----:B------:R0:W5:Y:S04]  /*6240*/  @!P2 LD.E.64 R24, desc[UR50][R54.64] ;  /* 0x000000323618a980 */ /* 0x000168000c101b00 */
        /* <DEDUP_REMOVED lines=8> */
.L_x_4535:
[----:B------:R-:W-:Y:S05]  /*62d0*/  BSYNC B1 ;  /* 0x0000000000017941 */ /* 0x000fea0003800000 */
.L_x_4534:
[----:B------:R-:W-:Y:S01]  /*62e0*/  ULEA.HI UR4, UR46, UR46, URZ, 0x1 ;  /* 0x0000002e2e047291 */ /* 0x000fe2000f8f083f */
[----:B---3--:R-:W-:-:S03]  /*62f0*/  IMAD.U32 R4, RZ, RZ, UR39 ;  /* 0x00000027ff047e24 */ /* 0x008fc6000f8e00ff */
[----:B------:R-:W-:Y:S02]  /*6300*/  ULOP3.LUT UR4, UR4, 0xfffffffe, URZ, 0xc0, !UPT ;  /* 0xfffffffe04047892 */ /* 0x000fe4000f8ec03f */
[----:B--2---:R-:W-:Y:S02]  /*6310*/  VIADDMNMX R3, R5, -R4, 0x80, PT ;  /* 0x0000008005037446 */ /* 0x004fe40003800904 */
[----:B------:R-:W-:Y:S02]  /*6320*/  UIADD3 UR4, UR46, -UR4, URZ ;  /* 0x800000042e047290 */ /* 0x000fe4000fffe03f */
[----:B------:R-:W-:-:S04]  /*6330*/  ISETP.GE.AND P1, PT, R18, R3, PT ;  /* 0x000000031200720c */ /* 0x000fc80003f26270 */
[----:B-1----:R-:W-:-:S05]  /*6340*/  IMAD.U32 R0, RZ, RZ, UR4 ;  /* 0x00000004ff007e24 */ /* 0x002fca000f8e00ff */
[----:B------:R-:W-:-:S04]  /*6350*/  SHF.L.U32 R0, R0, 0x1f, RZ ;  /* 0x0000001f00007819 */ /* 0x000fc800000006ff */
[----:B------:R-:W1:Y:S02]  /*6360*/  SYNCS.PHASECHK.TRANS64.TRYWAIT P0, [UR38+0x33400], R0 ;  /* 0x03340000ff0075a7 */ /* 0x000e640008000166 */
[----:B-1----:R-:W-:Y:S05]  /*6370*/  @!P0 BRA `(.L_x_4536) ;  /* 0x0000026400d48947 */ /* 0x002fea0003800000 */
.L_x_4819:
[----:B------:R-:W-:Y:S05]  /*6380*/  @P1 BRA `(.L_x_4537) ;  /* 0x0000006400881947 */ /* 0x000fea0003800000 */
[----:B------:R-:W2:Y:S01]  /*6390*/  LDL R5, [R1+0x324] ;  /* 0x0003240001057983 */ /* 0x000ea20000100800 */
[----:B-1----:R-:W1:Y:S03]  /*63a0*/  LDC R0, c[0x0][0x3f4] ;  /* 0x0000fd00ff007b82 */ /* 0x002e660000000800 */
[----:B------:R-:W3:Y:S01]  /*63b0*/  LDL R4, [R1+0x328] ;  /* 0x0003280001047983 */ /* 0x000ee20000100800 */
[----:B------:R-:W-:Y:S01]  /*63c0*/  LOP3.LUT R45, R45, 0x10, R40, 0xf8, !PT ;  /* 0x000000102d2d7812 */ /* 0x000fe200078ef828 */
[C---:B------:R-:W-:Y:S01]  /*63d0*/  VIADD R3, R44.reuse, 0x10 ;  /* 0x000000102c037836 */ /* 0x040fe20000000000 */
[----:B------:R-:W-:Y:S01]  /*63e0*/  BSSY B1, `(.L_x_4538) ;  /* 0x0000085000017945 */ /* 0x000fe20003800000 */
[C---:B0-----:R-:W-:Y:S01]  /*63f0*/  VIADD R7, R44.reuse, 0x50 ;  /* 0x000000502c077836 */ /* 0x041fe20000000000 */
[----:B------:R-:W-:Y:S02]  /*6400*/  LOP3.LUT R45, R45, R46, RZ, 0x3c, !PT ;  /* 0x0000002e2d2d7212 */ /* 0x000fe400078e3cff */
[----:B-1----:R-:W-:-:S02]  /*6410*/  ISETP.GE.AND P6, PT, R44, R0, PT ;  /* 0x000000002c00720c */ /* 0x002fc40003fc6270 */
[-C--:B------:R-:W-:Y:S02]  /*6420*/  ISETP.GE.AND P0, PT, R3, R0.reuse, PT ;  /* 0x000000000300720c */ /* 0x080fe40003f06270 */
[-C--:B------:R-:W-:Y:S02]  /*6430*/  ISETP.GE.AND P1, PT, R49, R0.reuse, PT ;  /* 0x000000003100720c */ /* 0x080fe40003f26270 */
[-C--:B------:R-:W-:Y:S02]  /*6440*/  ISETP.GE.AND P3, PT, R47, R0.reuse, PT ;  /* 0x000000002f00720c */ /* 0x080fe40003f66270 */
[----:B------:R-:W-:Y:S01]  /*6450*/  ISETP.GE.AND P4, PT, R7, R0, PT ;  /* 0x000000000700720c */ /* 0x000fe20003f86270 */
[----:B--2---:R-:W-:Y:S02]  /*6460*/  IMAD.IADD R3, R5, 0x1, R45 ;  /* 0x0000000105037824 */ /* 0x004fe400078e022d */
[----:B------:R-:W-:Y:S02]  /*6470*/  VIADD R5, R44, 0x30 ;  /* 0x000000302c057836 */ /* 0x000fe40000000000 */
[----:B------:R-:W-:Y:S01]  /*6480*/  VIADD R3, R3, UR38 ;  /* 0x0000002603037c36 */ /* 0x000fe20008000000 */
[----:B---3--:R-:W-:-:S02]  /*6490*/  LOP3.LUT P5, RZ, R4, 0x2, RZ, 0xc0, !PT ;  /* 0x0000000204ff7812 */ /* 0x008fc400078ac0ff */
[----:B------:R-:W-:Y:S01]  /*64a0*/  ISETP.GE.AND P2, PT, R5, R0, PT ;  /* 0x000000000500720c */ /* 0x000fe20003f46270 */
[----:B------:R-:W-:Y:S01]  /*64b0*/  VIADD R0, R3, 0x20 ;  /* 0x0000002003007836 */ /* 0x000fe20000000000 */
[----:B------:R-:W-:Y:S11]  /*64c0*/  @P6 BRA `(.L_x_4539) ;  /* 0x0000000400d86947 */ /* 0x000ff60003800000 */
[----:B------:R-:W0:Y:S01]  /*64d0*/  LDS.128 R4, [R3+0x1e200] ;  /* 0x01e2000003047984 */ /* 0x000e220000000c00 */
        /* <DEDUP_REMOVED lines=15> */
[----:B----4-:R-:W-:-:S02]  /*65d0*/  LOP3.LUT R14, R36, 0xff, RZ, 0xc0, !PT ;  /* 0x000000ff240e7812 */ /* 0x010fc400078ec0ff */
        /* <DEDUP_REMOVED lines=12> */
[----:B------:R-:W-:Y:S01]  /*66a0*/  LOP3.LUT R15, R15, 0xff0000, R36, 0xf8, !PT ;  /* 0x00ff00000f0f7812 */ /* 0x000fe200078ef824 */
[----:B------:R-:W-:Y:S01]  /*66b0*/  HADD2.F32 R14, -RZ, R14.H1_H1 ;  /* 0x3000000eff0e7230 */ /* 0x000fe20000004100 */
[----:B------:R-:W-:Y:S01]  /*66c0*/  LOP3.LUT R43, R43, 0xff0000, R38, 0xf8, !PT ;  /* 0x00ff00002b2b7812 */ /* 0x000fe200078ef826 */
[--C-:B------:R-:W-:Y:S01]  /*66d0*/  HADD2.F32 R46, -RZ, R44.reuse.H1_H1 ;  /* 0x3000002cff2e7230 */ /* 0x100fe20000004100 */
[----:B------:R-:W-:Y:S01]  /*66e0*/  LOP3.LUT R40, R15, 0xff000000, R36, 0xf8, !PT ;  /* 0xff0000000f287812 */ /* 0x000fe200078ef824 */
[----:B------:R-:W-:Y:S01]  /*66f0*/  HADD2.F32 R42, -RZ, R39.H1_H1 ;  /* 0x30000027ff2a7230 */ /* 0x000fe20000004100 */
[----:B------:R-:W-:Y:S01]  /*6700*/  F2FP.F16.E4M3.UNPACK_B R36, R6 ;  /* 0x00000006ff24723e */ /* 0x000fe200020006ff */
[----:B------:R-:W-:-:S02]  /*6710*/  HADD2.F32 R44, -RZ, R44.H0_H0 ;  /* 0x2000002cff2c7230 */ /* 0x000fc40000004100 */
        /* <DEDUP_REMOVED lines=81> */
.L_x_4539:
[----:B------:R-:W-:Y:S05]  /*6c30*/  BSYNC B1 ;  /* 0x0000000000017941 */ /* 0x000fea0003800000 */
.L_x_4538:
[----:B------:R-:W-:Y:S01]  /*6c40*/  BSSY B1, `(.L_x_4540) ;  /* 0x000007d000017945 */ /* 0x000fe20003800000 */
[----:B------:R-:W-:-:S03]  /*6c50*/  @P5 VIADD R0, R3, 0xffffffe0 ;  /* 0xffffffe003005836 */ /* 0x000fc60000000000 */
[----:B------:R-:W-:Y:S05]  /*6c60*/  @P0 BRA `(.L_x_4541) ;  /* 0x0000000400e80947 */ /* 0x000fea0003800000 */
[----:B0-----:R-:W0:Y:S01]  /*6c70*/  LDS.128 R4, [R0+0x1e200] ;  /* 0x01e2000000047984 */ /* 0x001e220000000c00 */
[----:B-----5:R-:W-:Y:S02]  /*6c80*/  SHF.R.U32.HI R36, RZ, 0x8, R33 ;  /* 0x00000008ff247819 */ /* 0x020fe40000011621 */
[----:B------:R-:W-:Y:S02]  /*6c90*/  SHF.R.U32.HI R40, RZ, 0x8, R35 ;  /* 0x00000008ff287819 */ /* 0x000fe40000011623 */
[----:B------:R-:W-:Y:S02]  /*6ca0*/  LOP3.LUT R37, R33, 0xff, RZ, 0xc0, !PT ;  /* 0x000000ff21257812 */ /* 0x000fe400078ec0ff */
[----:B------:R-:W-:Y:S02]  /*6cb0*/  LOP3.LUT R41, R35, 0xff, RZ, 0xc0, !PT ;  /* 0x000000ff23297812 */ /* 0x000fe400078ec0ff */
[----:B------:R-:W-:Y:S02]  /*6cc0*/  LOP3.LUT R36, R36, 0xff, RZ, 0xc0, !PT ;  /* 0x000000ff24247812 */ /* 0x000fe400078ec0ff */
[----:B------:R-:W-:-:S02]  /*6cd0*/  LOP3.LUT R40, R40, 0xff, RZ, 0xc0, !PT ;  /* 0x000000ff28287812 */ /* 0x000fc400078ec0ff */
[----:B----4-:R-:W-:Y:S02]  /*6ce0*/  SHF.R.U32.HI R14, RZ, 0x8, R32 ;  /* 0x00000008ff0e7819 */ /* 0x010fe40000011620 */
        /* <DEDUP_REMOVED lines=29> */
[----:B------:R-:W-:Y:S01]  /*6ec0*/  LOP3.LUT R36, R15, 0xff000000, R32, 0xf8, !PT ;  /* 0xff0000000f247812 */ /* 0x000fe200078ef820 */
[--C-:B------:R-:W-:Y:S01]  /*6ed0*/  HADD2.F32 R38, -RZ, R35.reuse.H1_H1 ;  /* 0x30000023ff267230 */ /* 0x100fe20000004100 */
[----:B------:R-:W-:Y:S01]  /*6ee0*/  F2FP.F16.E4M3.UNPACK_B R32, R6 ;  /* 0x00000006ff20723e */ /* 0x000fe200020006ff */
        /* <DEDUP_REMOVED lines=82> */
.L_x_4541:
[----:B------:R-:W-:Y:S05]  /*7410*/  BSYNC B1 ;  /* 0x0000000000017941 */ /* 0x000fea0003800000 */
.L_x_4540:
[----:B------:R-:W-:Y:S04]  /*7420*/  BSSY B1, `(.L_x_4542) ;  /* 0x0000078000017945 */ /* 0x000fe80003800000 */
[----:B------:R-:W-:Y:S05]  /*7430*/  @P1 BRA `(.L_x_4543) ;  /* 0x0000000400d81947 */ /* 0x000fea0003800000 */
[----:B01----:R-:W0:Y:S01]  /*7440*/  LDS.128 R4, [R3+0x20200] ;  /* 0x0202000003047984 */ /* 0x003e220000000c00 */
        /* <DEDUP_REMOVED lines=117> */
.L_x_4543:
[----:B------:R-:W-:Y:S05]  /*7ba0*/  BSYNC B1 ;  /* 0x0000000000017941 */ /* 0x000fea0003800000 */
.L_x_4542:
[----:B------:R-:W-:Y:S04]  /*7bb0*/  BSSY B1, `(.L_x_4544) ;  /* 0x000007c000017945 */ /* 0x000fe80003800000 */
[----:B------:R-:W-:Y:S05]  /*7bc0*/  @P2 BRA `(.L_x_4545) ;  /* 0x0000000400e82947 */ /* 0x000fea0003800000 */
[----:B012---:R-:W0:Y:S01]  /*7bd0*/  LDS.128 R4, [R0+0x20200] ;  /* 0x0202000000047984 */ /* 0x007e220000000c00 */
        /* <DEDUP_REMOVED lines=121> */
.L_x_4545:
[----:B------:R-:W-:Y:S05]  /*8370*/  BSYNC B1 ;  /* 0x0000000000017941 */ /* 0x000fea0003800000 */
.L_x_4544:
[----:B------:R-:W-:Y:S04]  /*8380*/  BSSY B1, `(.L_x_4546) ;  /* 0x0000078000017945 */ /* 0x000fe80003800000 */
[----:B------:R-:W-:Y:S05]  /*8390*/  @P3 BRA `(.L_x_4547) ;  /* 0x0000000400d83947 */ /* 0x000fea0003800000 */
[----:B0123--:R-:W0:Y:S01]  /*83a0*/  LDS.128 R4, [R3+0x22200] ;  /* 0x0222000003047984 */ /* 0x00fe220000000c00 */
        /* <DEDUP_REMOVED lines=117> */
.L_x_4547:
[----:B------:R-:W-:Y:S05]  /*8b00*/  BSYNC B1 ;  /* 0x0000000000017941 */ /* 0x000fea0003800000 */
.L_x_4546:
[----:B------:R-:W-:Y:S05]  /*8b10*/  @P4 BRA `(.L_x_4537) ;  /* 0x0000003c00a44947 */ /* 0x000fea0003800000 */
[----:B0123--:R-:W0:Y:S01]  /*8b20*/  LDS.128 R4, [R0+0x22200] ;  /* 0x0222000000047984 */ /* 0x00fe220000000c00 */
[----:B-----5:R-:W-:Y:S02]  /*8b30*/  SHF.R.U32.HI R13, RZ, 0x8, R11 ;  /* 0x00000008ff0d7819 */ /* 0x020fe4000001160b */
[----:B------:R-:W-:Y:S02]  /*8b40*/  SHF.R.U32.HI R24, RZ, 0x8, R9 ;  /* 0x00000008ff187819 */ /* 0x000fe40000011609 */
[----:B------:R-:W-:Y:S02]  /*8b50*/  SHF.R.U32.HI R15, RZ, 0x8, R8 ;  /* 0x00000008ff0f7819 */ /* 0x000fe40000011608 */
[----:B----4-:R-:W-:Y:S02]  /*8b60*/  LOP3.LUT R14, R11, 0xff, RZ, 0xc0, !PT ;  /* 0x000000ff0b0e7812 */ /* 0x010fe400078ec0ff */
        /* <DEDUP_REMOVED lines=118> */
.L_x_4532:
        /* <DEDUP_REMOVED lines=31> */
[----:B0-----:R-:W4:Y:S02]  /*94c0*/  SHFL.IDX PT, R21, R21, RZ, 0x1e1f ;  /* 0x001e1fff15157589 */ /* 0x001f2400000e0000 */
.L_x_4824:
[----:B------:R-:W-:Y:S01]  /*94d0*/  IMAD R41, R16, R25, RZ ;  /* 0x0000001910297224 */ /* 0x000fe200078e02ff */
        /* <DEDUP_REMOVED lines=31> */
[----:B------:R-:W-:Y:S02]  /*96d0*/  SHF.R.S32.HI R4, RZ, 0x4, R4 ;  /* 0x00000004ff047819 */ /* 0x000fe40000011404 */
[----:B------:R-:W-:Y:S02]  /*96e0*/  @!P2 SHF.R.S32.HI R5, RZ, 0x1f, R40 ;  /* 0x0000001fff05a819 */ /* 0x000fe40000011428 */
[----:B--2---:R-:W-:Y:S01]  /*96f0*/  @!P2 IADD3 R36, P3, R40, R3, RZ ;  /* 0x000000032824a210 */ /* 0x004fe20007f7e0ff */
[----:B------:R-:W-:Y:S01]  /*9700*/  @!P1 IMAD.SHL.U32 R50, R4, 0x10, RZ ;  /* 0x0000001004329824 */ /* 0x000fe200078e00ff */
[----:B----4-:R-:W-:Y:S02]  /*9710*/  @!P2 IADD3 R38, P4, R40, R21, RZ ;  /* 0x000000152826a210 */ /* 0x010fe40007f9e0ff */
[----:B------:R-:W-:Y:S01]  /*9720*/  SHF.R.S32.HI R7, RZ, 0x4, R7 ;  /* 0x00000004ff077819 */ /* 0x000fe20000011407 */
[--C-:B-1----:R-:W-:Y:S01]  /*9730*/  @!P2 IMAD.X R37, R0, 0x1, R5.reuse, P3 ;  /* 0x000000010025a824 */ /* 0x102fe200018e0605 */
[-C--:B------:R-:W-:Y:S01]  /*9740*/  @!P1 IADD3 R42, P5, R3, R50.reuse, RZ ;  /* 0x00000032032a9210 */ /* 0x080fe20007fbe0ff */
[----:B---3--:R-:W-:Y:S01]  /*9750*/  @!P2 IMAD.X R39, R20, 0x1, R5, P4 ;  /* 0x000000011427a824 */ /* 0x008fe200020e0605 */
[----:B------:R-:W-:Y:S01]  /*9760*/  @!P1 SHF.R.S32.HI R5, RZ, 0x1f, R50 ;  /* 0x0000001fff059819 */ /* 0x000fe20000011432 */
[----:B------:R-:W-:Y:S01]  /*9770*/  @!P0 IMAD.SHL.U32 R54, R7, 0x10, RZ ;  /* 0x0000001007368824 */ /* 0x000fe200078e00ff */
[----:B------:R-:W-:-:S02]  /*9780*/  @!P1 IADD3 R50, P4, R21, R50, RZ ;  /* 0x0000003215329210 */ /* 0x000fc40007f9e0ff */
[----:B------:R-:W-:Y:S02]  /*9790*/  CS2R R6, SRZ ;  /* 0x0000000000067805 */ /* 0x000fe4000001ff00 */
[----:B------:R-:W-:Y:S01]  /*97a0*/  CS2R R14, SRZ ;  /* 0x00000000000e7805 */ /* 0x000fe2000001ff00 */
[--C-:B------:R-:W-:Y:S01]  /*97b0*/  @!P1 IMAD.X R43, R0, 0x1, R5.reuse, P5 ;  /* 0x00000001002b9824 */ /* 0x100fe200028e0605 */
[-C--:B------:R-:W-:Y:S01]  /*97c0*/  @!P0 IADD3 R52, P3, R3, R54.reuse, RZ ;  /* 0x0000003603348210 */ /* 0x080fe20007f7e0ff */
[----:B------:R-:W-:Y:S01]  /*97d0*/  @!P1 IMAD.X R51, R20, 0x1, R5, P4 ;  /* 0x0000000114339824 */ /* 0x000fe200020e0605 */
[----:B------:R-:W-:Y:S02]  /*97e0*/  @!P0 SHF.R.S32.HI R3, RZ, 0x1f, R54 ;  /* 0x0000001fff038819 */ /* 0x000fe40000011436 */
[----:B------:R-:W-:Y:S02]  /*97f0*/  CS2R R4, SRZ ;  /* 0x0000000000047805 */ /* 0x000fe4000001ff00 */
[----:B------:R-:W-:-:S02]  /*9800*/  @!P0 IADD3 R54, P5, R21, R54, RZ ;  /* 0x0000003615368210 */ /* 0x000fc40007fbe0ff */
[----:B------:R-:W-:Y:S02]  /*9810*/  CS2R R12, SRZ ;  /* 0x00000000000c7805 */ /* 0x000fe4000001ff00 */
[----:B------:R-:W-:Y:S02]  /*9820*/  CS2R R32, SRZ ;  /* 0x0000000000207805 */ /* 0x000fe4000001ff00 */
        /* <DEDUP_REMOVED lines=11> */
.L_x_4550:
[----:B------:R-:W-:Y:S05]  /*98e0*/  BSYNC B1 ;  /* 0x0000000000017941 */ /* 0x000fea0003800000 */
.L_x_4549:
        /* <DEDUP_REMOVED lines=10> */
.L_x_4825:
[----:B------:R-:W-:Y:S05]  /*9990*/  @P1 BRA `(.L_x_4537) ;  /* 0x0000003000041947 */ /* 0x000fea0003800000 */
[----:B------:R2:W5:Y:S01]  /*99a0*/  LDL R70, [R1+0x324] ;  /* 0x0003240001467983 */ /* 0x0005620000100800 */
[----:B-1----:R-:W1:Y:S01]  /*99b0*/  LDC R0, c[0x0][0x3f4] ;  /* 0x0000fd00ff007b82 */ /* 0x002e620000000800 */
[C---:B------:R-:W-:Y:S01]  /*99c0*/  VIADD R3, R40.reuse, 0x20 ;  /* 0x0000002028037836 */ /* 0x040fe20000000000 */
[----:B------:R-:W-:Y:S01]  /*99d0*/  BSSY B1, `(.L_x_4552) ;  /* 0x00000fd000017945 */ /* 0x000fe20003800000 */
[C---:B----4-:R-:W-:Y:S01]  /*99e0*/  VIADD R21, R40.reuse, 0x40 ;  /* 0x0000004028157836 */ /* 0x050fe20000000000 */
[-C--:B-1----:R-:W-:Y:S02]  /*99f0*/  ISETP.GE.AND P0, PT, R40, R0.reuse, PT ;  /* 0x000000002800720c */ /* 0x082fe40003f06270 */
[-C--:B------:R-:W-:Y:S02]  /*9a00*/  ISETP.GE.AND P1, PT, R3, R0.reuse, PT ;  /* 0x000000000300720c */ /* 0x080fe40003f26270 */
[----:B------:R-:W-:-:S09]  /*9a10*/  ISETP.GE.AND P2, PT, R21, R0, PT ;  /* 0x000000001500720c */ /* 0x000fd20003f46270 */
[----:B--2---:R-:W-:Y:S05]  /*9a20*/  @P0 BRA `(.L_x_4553) ;  /* 0x0000000c00dc0947 */ /* 0x004fea0003800000 */
[----:B------:R-:W2:Y:S04]  /*9a30*/  LDL R41, [R1+0x31c] ;  /* 0x00031c0001297983 */ /* 0x000ea80000100800 */
[----:B------:R-:W3:Y:S01]  /*9a40*/  LDL R72, [R1+0x390] ;  /* 0x0003900001487983 */ /* 0x000ee20000100800 */
[----:B-----5:R-:W-:Y:S02]  /*9a50*/  SHF.R.U32.HI R3, RZ, 0x8, R4 ;  /* 0x00000008ff037819 */ /* 0x020fe40000011604 */
[----:B------:R-:W-:Y:S02]  /*9a60*/  LOP3.LUT R20, R4, 0xff, RZ, 0xc0, !PT ;  /* 0x000000ff04147812 */ /* 0x000fe400078ec0ff */
[----:B------:R-:W-:Y:S02]  /*9a70*/  LOP3.LUT R21, R3, 0xff, RZ, 0xc0, !PT ;  /* 0x000000ff03157812 */ /* 0x000fe400078ec0ff */
[----:B0-----:R-:W-:-:S02]  /*9a80*/  SHF.R.U32.HI R39, RZ, 0x8, R6 ;  /* 0x00000008ff277819 */ /* 0x001fc40000011606 */
[----:B------:R-:W-:Y:S02]  /*9a90*/  PRMT R51, R21, 0x7604, R20 ;  /* 0x0000760415337816 */ /* 0x000fe40000000014 */
        /* <DEDUP_REMOVED lines=16> */
[----:B------:R-:W-:-:S02]  /*9ba0*/  SHF.R.U32.HI R61, RZ, 0x10, R25 ;  /* 0x00000010ff3d7819 */ /* 0x000fc40000011619 */
[----:B------:R-:W-:Y:S02]  /*9bb0*/  PRMT R63, R55, 0x7604, R52 ;  /* 0x00007604373f7816 */ /* 0x000fe40000000034 */
[----:B------:R-:W-:Y:S01]  /*9bc0*/  SHF.R.U32.HI R55, RZ, 0x10, R7 ;  /* 0x00000010ff377819 */ /* 0x000fe20000011607 */
[----:B------:R-:W-:Y:S01]  /*9bd0*/  IMAD.U32 R61, R61, 0x10000, RZ ;  /* 0x000100003d3d7824 */ /* 0x000fe200078e00ff */
[--C-:B------:R-:W-:Y:S02]  /*9be0*/  SHF.R.U32.HI R57, RZ, 0x8, R27.reuse ;  /* 0x00000008ff397819 */ /* 0x100fe4000001161b */
[----:B------:R-:W-:Y:S01]  /*9bf0*/  SHF.R.U32.HI R65, RZ, 0x10, R27 ;  /* 0x00000010ff417819 */ /* 0x000fe2000001161b */
[----:B------:R-:W-:Y:S01]  /*9c00*/  IMAD.U32 R55, R55, 0x10000, RZ ;  /* 0x0001000037377824 */ /* 0x000fe200078e00ff */
[----:B------:R-:W-:Y:S02]  /*9c10*/  LOP3.LUT R56, R27, 0xff, RZ, 0xc0, !PT ;  /* 0x000000ff1b387812 */ /* 0x000fe400078ec0ff */
[----:B------:R-:W-:Y:S01]  /*9c20*/  LOP3.LUT R57, R57, 0xff, RZ, 0xc0, !PT ;  /* 0x000000ff39397812 */ /* 0x000fe200078ec0ff */
[----:B------:R-:W-:Y:S01]  /*9c30*/  IMAD.U32 R65, R65, 0x10000, RZ ;  /* 0x0001000041417824 */ /* 0x000fe200078e00ff */
[----:B------:R-:W-:-:S02]  /*9c40*/  LOP3.LUT R63, R63, 0xff0000, R26, 0xf8, !PT ;  /* 0x00ff00003f3f7812 */ /* 0x000fc400078ef81a */
[----:B------:R-:W-:Y:S02]  /*9c50*/  PRMT R56, R57, 0x7604, R56 ;  /* 0x0000760439387816 */ /* 0x000fe40000000038 */
        /* <DEDUP_REMOVED lines=9> */
[----:B--2---:R-:W-:Y:S02]  /*9cf0*/  LEA.HI R3, R0, R41, RZ, 0x1c ;  /* 0x0000002900037211 */ /* 0x004fe400078fe0ff */
[----:B------:R-:W-:-:S02]  /*9d00*/  LOP3.LUT R41, R38, 0xff, RZ, 0xc0, !PT ;  /* 0x000000ff26297812 */ /* 0x000fc400078ec0ff */
[----:B------:R-:W-:Y:S01]  /*9d10*/  SHF.R.S32.HI R20, RZ, 0x1f, R3 ;  /* 0x0000001fff147819 */ /* 0x000fe20000011403 */
[----:B---3--:R-:W0:Y:S01]  /*9d20*/  LDS.128 R36, [R72+0x1e200] ;  /* 0x01e2000048247984 */ /* 0x008e220000000c00 */
[----:B------:R-:W-:Y:S02]  /*9d30*/  PRMT R59, R41, 0x7604, R40 ;  /* 0x00007604293b7816 */ /* 0x000fe40000000028 */
[----:B------:R-:W-:Y:S01]  /*9d40*/  LEA.HI R21, R20, R3, RZ, 0x2 ;  /* 0x0000000314157211 */ /* 0x000fe200078f10ff */
[----:B------:R-:W-:Y:S01]  /*9d50*/  IMAD.SHL.U32 R20, R3, 0x10, RZ ;  /* 0x0000001003147824 */ /* 0x000fe200078e00ff */
[----:B------:R-:W-:-:S03]  /*9d60*/  LOP3.LUT R59, R59, 0xff0000, R24, 0xf8, !PT ;  /* 0x00ff00003b3b7812 */ /* 0x000fc600078ef818 */
[----:B------:R-:W-:Y:S01]  /*9d70*/  IMAD.SHL.U32 R21, R21, 0x800, RZ ;  /* 0x0000080015157824 */ /* 0x000fe200078e00ff */
[----:B------:R-:W-:Y:S02]  /*9d80*/  LOP3.LUT R3, R45, 0x30, R20, 0xf8, !PT ;  /* 0x000000302d037812 */ /* 0x000fe400078ef814 */
[----:B------:R-:W-:Y:S02]  /*9d90*/  LOP3.LUT R60, R59, 0xff000000, R24, 0xf8, !PT ;  /* 0xff0000003b3c7812 */ /* 0x000fe400078ef818 */
[----:B------:R-:W-:Y:S02]  /*9da0*/  LOP3.LUT R20, R3, R46, RZ, 0x3c, !PT ;  /* 0x0000002e03147212 */ /* 0x000fe400078e3cff */
[----:B------:R-:W-:Y:S02]  /*9db0*/  LOP3.LUT R3, R21, 0xffffe000, RZ, 0xc0, !PT ;  /* 0xffffe00015037812 */ /* 0x000fe400078ec0ff */
[----:B------:R-:W-:Y:S02]  /*9dc0*/  SHF.R.U32.HI R21, RZ, 0x8, R25 ;  /* 0x00000008ff157819 */ /* 0x000fe40000011619 */
[----:B------:R-:W-:-:S02]  /*9dd0*/  IADD3 R3, R20, R70, R3 ;  /* 0x0000004614037210 */ /* 0x000fc40007ffe003 */
[----:B------:R-:W-:Y:S02]  /*9de0*/  LOP3.LUT R20, R25, 0xff, RZ, 0xc0, !PT ;  /* 0x000000ff19147812 */ /* 0x000fe400078ec0ff */
[----:B------:R-:W-:Y:S01]  /*9df0*/  LOP3.LUT R21, R21, 0xff, RZ, 0xc0, !PT ;  /* 0x000000ff15157812 */ /* 0x000fe200078ec0ff */
[----:B------:R-:W1:Y:S03]  /*9e00*/  LDS.128 R40, [R3+UR38+0x1e200] ;  /* 0x01e2002603287984 */ /* 0x000e660008000c00 */
[----:B------:R-:W-:Y:S02]  /*9e10*/  PRMT R20, R21, 0x7604, R20 ;  /* 0x0000760415147816 */ /* 0x000fe40000000014 */
[----:B------:R-:W-:Y:S02]  /*9e20*/  SHF.R.U32.HI R21, RZ, 0x10, R5 ;  /* 0x00000010ff157819 */ /* 0x000fe40000011605 */
[----:B------:R-:W-:-:S03]  /*9e30*/  LOP3.LUT R61, R20, 0xff0000, R61, 0xf8, !PT ;  /* 0x00ff0000143d7812 */ /* 0x000fc600078ef83d */
[----:B------:R-:W-:Y:S01]  /*9e40*/  IMAD.U32 R21, R21, 0x10000, RZ ;  /* 0x0001000015157824 */ /* 0x000fe200078e00ff */
[----:B------:R-:W-:-:S04]  /*9e50*/  LOP3.LUT R61, R61, 0xff000000, R25, 0xf8, !PT ;  /* 0xff0000003d3d7812 */ /* 0x000fc800078ef819 */
[----:B------:R-:W-:Y:S02]  /*9e60*/  LOP3.LUT R21, R48, 0xff0000, R21, 0xf8, !PT ;  /* 0x00ff000030157812 */ /* 0x000fe400078ef815 */
[----:B------:R-:W-:Y:S02]  /*9e70*/  F2FP.F16.E4M3.UNPACK_B R58, R61 ;  /* 0x0000003dff3a723e */ /* 0x000fe400020006ff */
[----:B------:R-:W-:Y:S02]  /*9e80*/  LOP3.LUT R54, R21, 0xff000000, R5, 0xf8, !PT ;  /* 0xff00000015367812 */ /* 0x000fe400078ef805 */
[-C--:B0-----:R-:W-:Y:S01]  /*9e90*/  F2FP.F16.E4M3.UNPACK_B R21, R37.reuse ;  /* 0x00000025ff15723e */ /* 0x081fe200020006ff */
[--C-:B------:R-:W-:Y:S01]  /*9ea0*/  HADD2.F32 R57, -RZ, R58.reuse.H0_H0 ;  /* 0x2000003aff397230 */ /* 0x100fe20000004100 */
[----:B------:R-:W-:Y:S01]  /*9eb0*/  F2FP.F16.E4M3.UNPACK_B R24, R54 ;  /* 0x00000036ff18723e */ /* 0x000fe200020006ff */
[----:B------:R-:W-:Y:S01]  /*9ec0*/  HADD2.F32 R59, -RZ, R58.H1_H1 ;  /* 0x3000003aff3b7230 */ /* 0x000fe20000004100 */
[----:B------:R-:W-:Y:S01]  /*9ed0*/  F2FP.F16.E4M3.UNPACK_B R48, R37.H1 ;  /* 0x00000025ff30723e */ /* 0x000fe200030006ff */
[----:B------:R-:W-:Y:S01]  /*9ee0*/  HADD2.F32 R25, -RZ, R21.H0_H0 ;  /* 0x20000015ff197230 */ /* 0x000fe20000004100 */
[-C--:B------:R-:W-:Y:S01]  /*9ef0*/  F2FP.F16.E4M3.UNPACK_B R50, R39.reuse ;  /* 0x00000027ff32723e */ /* 0x080fe200020006ff */
[----:B------:R-:W-:Y:S01]  /*9f00*/  HADD2.F32 R27, -RZ, R24.H0_H0 ;  /* 0x20000018ff1b7230 */ /* 0x000fe20000004100 */
[----:B------:R-:W-:-:S02]  /*9f10*/  F2FP.F16.E4M3.UNPACK_B R51, R39.H1 ;  /* 0x00000027ff33723e */ /* 0x000fc400030006ff */
[-C--:B------:R-:W-:Y:S02]  /*9f20*/  F2FP.F16.E4M3.UNPACK_B R37, R36.reuse ;  /* 0x00000024ff25723e */ /* 0x080fe400020006ff */
[----:B------:R-:W-:Y:S02]  /*9f30*/  F2FP.F16.E4M3.UNPACK_B R39, R36.H1 ;  /* 0x00000024ff27723e */ /* 0x000fe400030006ff */
[----:B------:R-:W-:Y:S02]  /*9f40*/  F2FP.F16.E4M3.UNPACK_B R61, R61.H1 ;  /* 0x0000003dff3d723e */ /* 0x000fe400030006ff */
        /* <DEDUP_REMOVED lines=11> */
[----:B------:R-:W-:Y:S01]  /*a000*/  F2FP.F16.E4M3.UNPACK_B R43, R40.H1 ;  /* 0x00000028ff2b723e */ /* 0x000fe200030006ff */
[C---:B------:R-:W-:Y:S01]  /*a010*/  FMUL.FTZ R40, R6.reuse, R57 ;  /* 0x0000003906287220 */ /* 0x040fe20000410000 */
[----:B------:R-:W-:Y:S01]  /*a020*/  FMUL.FTZ R62, R6, R27 ;  /* 0x0000001b063e7220 */ /* 0x000fe20000410000 */
[----:B------:R-:W-:Y:S01]  /*a030*/  FMUL.FTZ R63, R26, R59 ;  /* 0x0000003b1a3f7220 */ /* 0x000fe20000410000 */
[-C--:B------:R-:W-:Y:S01]  /*a040*/  F2FP.F16.E4M3.UNPACK_B R20, R42.reuse ;  /* 0x0000002aff14723e */ /* 0x080fe200020006ff */
[C---:B------:R-:W-:Y:S01]  /*a050*/  FFMA.FTZ R6, R25.reuse, R27, -R40 ;  /* 0x0000001b19067223 */ /* 0x040fe20000010828 */
[----:B------:R-:W-:Y:S01]  /*a060*/  FFMA.FTZ R25, R25, R57, R62 ;  /* 0x0000003919197223 */ /* 0x000fe2000001003e */
[----:B------:R-:W-:Y:S01]  /*a070*/  HADD2.F32 R57, -RZ, R24.H1_H1 ;  /* 0x30000018ff397230 */ /* 0x000fe20000004100 */
[----:B------:R-:W-:Y:S01]  /*a080*/  F2FP.F16.E4M3.UNPACK_B R42, R42.H1 ;  /* 0x0000002aff2a723e */ /* 0x000fe200030006ff */
[----:B------:R-:W-:Y:S01]  /*a090*/  HADD2.F32 R24, -RZ, R21.H1_H1 ;  /* 0x30000015ff187230 */ /* 0x000fe20000004100 */
[----:B------:R-:W-:Y:S01]  /*a0a0*/  F2FP.F16.E4M3.UNPACK_B R38, R38.H1 ;  /* 0x00000026ff26723e */ /* 0x000fe200030006ff */
[----:B------:R-:W-:-:S02]  /*a0b0*/  HADD2.F32 R21, -RZ, R36.H0_H0 ;  /* 0x20000024ff157230 */ /* 0x000fc40000004100 */
[-C--:B------:R-:W-:Y:S01]  /*a0c0*/  FMUL.FTZ R26, R26, R57.reuse ;  /* 0x000000391a1a7220 */ /* 0x080fe20000410000 */
[----:B------:R-:W-:Y:S02]  /*a0d0*/  HADD2.F32 R40, -RZ, R54.H0_H0 ;  /* 0x20000036ff287230 */ /* 0x000fe40000004100 */
        /* <DEDUP_REMOVED lines=8> */
[----:B------:R-:W-:Y:S01]  /*a160*/  F2FP.F16.E4M3.UNPACK_B R62, R65 ;  /* 0x00000041ff3e723e */ /* 0x000fe200020006ff */
[----:B------:R-:W-:Y:S01]  /*a170*/  HADD2.F32 R57, -RZ, R54.H1_H1 ;  /* 0x30000036ff397230 */ /* 0x000fe20000004100 */
[----:B------:R-:W-:Y:S01]  /*a180*/  F2FP.F16.E4M3.UNPACK_B R58, R56 ;  /* 0x00000038ff3a723e */ /* 0x000fe200020006ff */
[----:B------:R-:W-:-:S02]  /*a190*/  HADD2.F32 R48, -RZ, R48.H1_H1 ;  /* 0x30000030ff307230 */ /* 0x000fc40000004100 */
[C---:B------:R-:W-:Y:S01]  /*a1a0*/  FMUL.FTZ R67, R36.reuse, R61 ;  /* 0x0000003d24437220 */ /* 0x040fe20000410000 */
        /* <DEDUP_REMOVED lines=8> */
[----:B------:R-:W-:Y:S01]  /*a230*/  F2FP.F16.E4M3.UNPACK_B R65, R65.H1 ;  /* 0x00000041ff41723e */ /* 0x000fe200030006ff */
[-C--:B------:R-:W-:Y:S01]  /*a240*/  FMUL.FTZ R54, R54, R59.reuse ;  /* 0x0000003b36367220 */ /* 0x080fe20000410000 */
[----:B------:R-:W-:Y:S01]  /*a250*/  HADD2.F32 R61, -RZ, R62.H1_H1 ;  /* 0x3000003eff3d7230 */ /* 0x000fe20000004100 */
[----:B------:R-:W-:Y:S01]  /*a260*/  F2FP.F16.E4M3.UNPACK_B R56, R56.H1 ;  /* 0x00000038ff38723e */ /* 0x000fe200030006ff */
[----:B------:R-:W-:Y:S02]  /*a270*/  HADD2.F32 R52, -RZ, R52.H1_H1 ;  /* 0x30000034ff347230 */ /* 0x000fe40000004100 */
[C---:B------:R-:W-:Y:S01]  /*a280*/  FFMA.FTZ R36, R40.reuse, R59, -R69 ;  /* 0x0000003b28247223 */ /* 0x040fe20000010845 */
[----:B------:R-:W-:Y:S02]  /*a290*/  HADD2.F32 R57, -RZ, R58.H1_H1 ;  /* 0x3000003aff397230 */ /* 0x000fe40000004100 */
[----:B------:R-:W-:Y:S01]  /*a2a0*/  FFMA.FTZ R66, R40, R63, R54 ;  /* 0x0000003f28427223 */ /* 0x000fe20000010036 */
        /* <DEDUP_REMOVED lines=10> */
[-C--:B------:R-:W-:Y:S01]  /*a350*/  F2FP.F16.E4M3.UNPACK_B R52, R60.reuse.H1 ;  /* 0x0000003cff34723e */ /* 0x080fe200030006ff */
[----:B------:R-:W-:Y:S01]  /*a360*/  FMUL.FTZ R48, R48, R59 ;  /* 0x0000003b30307220 */ /* 0x000fe20000410000 */
[----:B------:R-:W-:Y:S01]  /*a370*/  HADD2.F32 R56, -RZ, R56.H1_H1 ;  /* 0x30000038ff387230 */ /* 0x000fe20000004100 */
[----:B------:R-:W-:Y:S01]  /*a380*/  F2FP.F16.E4M3.UNPACK_B R50, R55.H1 ;  /* 0x00000037ff32723e */ /* 0x000fe200030006ff */
[----:B------:R-:W-:Y:S02]  /*a390*/  HADD2.F32 R53, -RZ, R53.H1_H1 ;  /* 0x30000035ff357230 */ /* 0x000fe40000004100 */
[C---:B------:R-:W-:Y:S01]  /*a3a0*/  FFMA.FTZ R71, R40.reuse, R59, -R71 ;  /* 0x0000003b28477223 */ /* 0x040fe20000010847 */
[----:B------:R-:W-:Y:S01]  /*a3b0*/  FFMA.FTZ R63, R40, R63, R48 ;  /* 0x0000003f283f7223 */ /* 0x000fe20000010030 */
[----:B------:R-:W-:Y:S01]  /*a3c0*/  HADD2.F32 R54, -RZ, R65.H1_H1 ;  /* 0x30000041ff367230 */ /* 0x000fe20000004100 */
[----:B------:R-:W-:Y:S01]  /*a3d0*/  F2FP.F16.E4M3.UNPACK_B R60, R60 ;  /* 0x0000003cff3c723e */ /* 0x000fe200020006ff */
[----:B------:R-:W-:-:S02]  /*a3e0*/  HADD2.F32 R51, -RZ, R51.H1_H1 ;  /* 0x30000033ff337230 */ /* 0x000fc40000004100 */
[C---:B------:R-:W-:Y:S01]  /*a3f0*/  FMUL.FTZ R65, R53.reuse, R56 ;  /* 0x0000003835417220 */ /* 0x040fe20000410000 */
[----:B------:R-:W-:Y:S02]  /*a400*/  HADD2.F32 R59, -RZ, R52.H0_H0 ;  /* 0x20000034ff3b7230 */ /* 0x000fe40000004100 */
[-C--:B------:R-:W-:Y:S01]  /*a410*/  FMUL.FTZ R58, R53, R54.reuse ;  /* 0x00000036353a7220 */ /* 0x080fe20000410000 */
[--C-:B------:R-:W-:Y:S02]  /*a420*/  HADD2.F32 R48, -RZ, R43.reuse.H0_H0 ;  /* 0x2000002bff307230 */ /* 0x100fe40000004100 */
[----:B------:R-:W-:Y:S01]  /*a430*/  FFMA.FTZ R68, R51, R54, R65 ;  /* 0x0000003633447223 */ /* 0x000fe20000010041 */
[----:B------:R-:W-:Y:S01]  /*a440*/  HADD2.F32 R57, -RZ, R50.H0_H0 ;  /* 0x20000032ff397230 */ /* 0x000fe20000004100 */
[----:B------:R-:W-:Y:S01]  /*a450*/  F2FP.F16.E4M3.UNPACK_B R55, R55 ;  /* 0x00000037ff37723e */ /* 0x000fe200020006ff */
[----:B------:R-:W-:Y:S02]  /*a460*/  HADD2.F32 R52, -RZ, R52.H1_H1 ;  /* 0x30000034ff347230 */ /* 0x000fe40000004100 */
[----:B------:R-:W-:Y:S01]  /*a470*/  FMUL.FTZ R53, R48, R59 ;  /* 0x0000003b30357220 */ /* 0x000fe20000410000 */
[----:B------:R-:W-:-:S02]  /*a480*/  HADD2.F32 R43, -RZ, R43.H1_H1 ;  /* 0x3000002bff2b7230 */ /* 0x000fc40000004100 */
[----:B------:R-:W-:Y:S01]  /*a490*/  FMUL.FTZ R48, R48, R57 ;  /* 0x0000003930307220 */ /* 0x000fe20000410000 */
[----:B------:R-:W-:Y:S02]  /*a4a0*/  HADD2.F32 R50, -RZ, R50.H1_H1 ;  /* 0x30000032ff327230 */ /* 0x000fe40000004100 */
[----:B------:R-:W-:Y:S01]  /*a4b0*/  FFMA.FTZ R62, R51, R56, -R58 ;  /* 0x00000038333e7223 */ /* 0x000fe2000001083a */
[--C-:B------:R-:W-:Y:S02]  /*a4c0*/  HADD2.F32 R40, -RZ, R39.reuse.H0_H0 ;  /* 0x20000027ff287230 */ /* 0x100fe40000004100 */
[C---:B------:R-:W-:Y:S01]  /*a4d0*/  FMUL.FTZ R54, R43.reuse, R52 ;  /* 0x000000342b367220 */ /* 0x040fe20000410000 */
[----:B------:R-:W-:Y:S02]  /*a4e0*/  HADD2.F32 R39, -RZ, R39.H1_H1 ;  /* 0x30000027ff277230 */ /* 0x000fe40000004100 */
[----:B------:R-:W-:Y:S01]  /*a4f0*/  FMUL.FTZ R43, R43, R50 ;  /* 0x000000322b2b7220 */ /* 0x000fe20000410000 */
[----:B------:R-:W-:Y:S01]  /*a500*/  F2FP.SATFINITE.E4M3.F32.PACK_AB_MERGE_C R27, R64, R27, RZ ;  /* 0x0000001b401b723e */ /* 0x000fe200048070ff */
[C---:B------:R-:W-:Y:S01]  /*a510*/  FFMA.FTZ R57, R40.reuse, R57, -R53 ;  /* 0x0000003928397223 */ /* 0x040fe20000010835 */
[----:B------:R-:W-:Y:S01]  /*a520*/  FFMA.FTZ R59, R40, R59, R48 ;  /* 0x0000003b283b7223 */ /* 0x000fe20000010030 */
[----:B------:R-:W-:-:S02]  /*a530*/  HADD2.F32 R48, -RZ, R60.H0_H0 ;  /* 0x2000003cff307230 */ /* 0x000fc40000004100 */
[C---:B------:R-:W-:Y:S01]  /*a540*/  FFMA.FTZ R58, R39.reuse, R52, R43 ;  /* 0x00000034273a7223 */ /* 0x040fe2000001002b */
[----:B------:R-:W-:Y:S02]  /*a550*/  HADD2.F32 R40, -RZ, R41.H0_H0 ;  /* 0x20000029ff287230 */ /* 0x000fe40000004100 */
[----:B------:R-:W-:Y:S01]  /*a560*/  FFMA.FTZ R56, R39, R50, -R54 ;  /* 0x0000003227387223 */ /* 0x000fe20000010836 */
        /* <DEDUP_REMOVED lines=11> */
[C---:B------:R-:W-:Y:S01]  /*a620*/  FMUL.FTZ R54, R41.reuse, R60 ;  /* 0x0000003c29367220 */ /* 0x040fe20000410000 */
[----:B------:R-:W-:Y:S01]  /*a630*/  F2FP.F16.E4M3.UNPACK_B R43, R4.H1 ;  /* 0x00000004ff2b723e */ /* 0x000fe200030006ff */
[----:B------:R-:W-:Y:S01]  /*a640*/  FMUL.FTZ R41, R41, R40 ;  /* 0x0000002829297220 */ /* 0x000fe20000410000 */
[----:B------:R-:W-:Y:S01]  /*a650*/  FFMA.FTZ R52, R39, R48, R52 ;  /* 0x0000003027347223 */ /* 0x000fe20000010034 */
[----:B------:R-:W-:Y:S01]  /*a660*/  FFMA.FTZ R54, R37, R40, -R54 ;  /* 0x0000002825367223 */ /* 0x000fe20000010836 */
[----:B------:R-:W-:-:S02]  /*a670*/  HADD2.F32 R48, -RZ, R50.H0_H0 ;  /* 0x20000032ff307230 */ /* 0x000fc40000004100 */
[----:B------:R-:W-:Y:S01]  /*a680*/  FFMA.FTZ R53, R37, R60, R41 ;  /* 0x0000003c25357223 */ /* 0x000fe20000010029 */
[----:B------:R-:W-:Y:S01]  /*a690*/  HADD2.F32 R39, -RZ, R42.H0_H0 ;  /* 0x2000002aff277230 */ /* 0x000fe20000004100 */
[----:B------:R-:W-:Y:S01]  /*a6a0*/  F2FP.F16.E4M3.UNPACK_B R4, R4 ;  /* 0x00000004ff04723e */ /* 0x000fe200020006ff */
[--C-:B------:R-:W-:Y:S01]  /*a6b0*/  HADD2.F32 R40, -RZ, R43.reuse.H0_H0 ;  /* 0x2000002bff287230 */ /* 0x100fe20000004100 */
[----:B------:R-:W-:Y:S01]  /*a6c0*/  F2FP.SATFINITE.E4M3.F32.PACK_AB_MERGE_C R58, R58, R59, RZ ;  /* 0x0000003b3a3a723e */ /* 0x000fe200048070ff */
        /* <DEDUP_REMOVED lines=10> */
[----:B------:R-:W-:Y:S02]  /*a770*/  HADD2.F32 R7, -RZ, R20.H0_H0 ;  /* 0x20000014ff077230 */ /* 0x000fe40000004100 */
[----:B------:R-:W-:Y:S01]  /*a780*/  FFMA.FTZ R60, R37, R40, -R60 ;  /* 0x00000028253c7223 */ /* 0x000fe2000001083c */
[--C-:B------:R-:W-:Y:S02]  /*a790*/  HADD2.F32 R40, -RZ, R39.reuse.H0_H0 ;  /* 0x20000027ff287230 */ /* 0x100fe40000004100 */
[C---:B------:R-:W-:Y:S01]  /*a7a0*/  FFMA.FTZ R55, R38.reuse, R43, -R55 ;  /* 0x0000002b26377223 */ /* 0x040fe20000010837 */
[----:B------:R-:W-:Y:S01]  /*a7b0*/  FFMA.FTZ R43, R38, R41, R42 ;  /* 0x00000029262b7223 */ /* 0x000fe2000001002a */
[----:B------:R-:W-:-:S02]  /*a7c0*/  HADD2.F32 R39, -RZ, R39.H1_H1 ;  /* 0x30000027ff277230 */ /* 0x000fc40000004100 */
[----:B------:R-:W-:Y:S01]  /*a7d0*/  FFMA.FTZ R50, R37, R48, R50 ;  /* 0x0000003025327223 */ /* 0x000fe20000010032 */
[----:B------:R-:W-:Y:S02]  /*a7e0*/  HADD2.F32 R20, -RZ, R20.H1_H1 ;  /* 0x30000014ff147230 */ /* 0x000fe40000004100 */
[----:B------:R-:W-:Y:S01]  /*a7f0*/  FMUL.FTZ R41, R7, R40 ;  /* 0x0000002807297220 */ /* 0x000fe20000410000 */
[--C-:B------:R-:W-:Y:S01]  /*a800*/  HADD2.F32 R38, -RZ, R4.reuse.H1_H1 ;  /* 0x30000004ff267230 */ /* 0x100fe20000004100 */
[----:B------:R-:W-:Y:S01]  /*a810*/  F2FP.SATFINITE.E4M3.F32.PACK_AB_MERGE_C R55, R55, R60, RZ ;  /* 0x0000003c3737723e */ /* 0x000fe200048070ff */
[----:B------:R-:W-:Y:S02]  /*a820*/  HADD2.F32 R37, -RZ, R4.H0_H0 ;  /* 0x20000004ff257230 */ /* 0x000fe40000004100 */
[C---:B------:R-:W-:Y:S01]  /*a830*/  FMUL.FTZ R42, R20.reuse, R39 ;  /* 0x00000027142a7220 */ /* 0x040fe20000410000 */
[--C-:B------:R-:W-:Y:S02]  /*a840*/  HADD2.F32 R4, -RZ, R5.reuse.H0_H0 ;  /* 0x20000005ff047230 */ /* 0x100fe40000004100 */
[----:B------:R-:W-:Y:S01]  /*a850*/  FMUL.FTZ R20, R20, R38 ;  /* 0x0000002614147220 */ /* 0x000fe20000410000 */
[----:B------:R-:W-:-:S02]  /*a860*/  HADD2.F32 R5, -RZ, R5.H1_H1 ;  /* 0x30000005ff057230 */ /* 0x000fc40000004100 */
[----:B------:R-:W-:Y:S01]  /*a870*/  FMUL.FTZ R7, R7, R37 ;  /* 0x0000002507077220 */ /* 0x000fe20000410000 */
[----:B------:R-:W-:Y:S01]  /*a880*/  F2FP.SATFINITE.E4M3.F32.PACK_AB_MERGE_C R25, R24, R25, R27 ;  /* 0x000000191819723e */ /* 0x000fe2000480701b */
[C---:B------:R-:W-:Y:S01]  /*a890*/  FFMA.FTZ R41, R4.reuse, R37, -R41 ;  /* 0x0000002504297223 */ /* 0x040fe20000010829 */
[----:B------:R-:W-:Y:S01]  /*a8a0*/  F2FP.SATFINITE.E4M3.F32.PACK_AB_MERGE_C R27, R61, R66, R63 ;  /* 0x000000423d1b723e */ /* 0x000fe2000480703f */
[C---:B------:R-:W-:Y:S01]  /*a8b0*/  FFMA.FTZ R42, R5.reuse, R38, -R42 ;  /* 0x00000026052a7223 */ /* 0x040fe2000001082a */
[----:B------:R-:W-:Y:S01]  /*a8c0*/  FFMA.FTZ R39, R5, R39, R20 ;  /* 0x0000002705277223 */ /* 0x000fe20000010014 */
[----:B------:R-:W-:Y:S01]  /*a8d0*/  FFMA.FTZ R40, R4, R40, R7 ;  /* 0x0000002804287223 */ /* 0x000fe20000010007 */
[----:B------:R-:W-:Y:S02]  /*a8e0*/  F2FP.SATFINITE.E4M3.F32.PACK_AB_MERGE_C R5, R67, R26, RZ ;  /* 0x0000001a4305723e */ /* 0x000fe400048070ff */
[----:B------:R-:W-:Y:S02]  /*a8f0*/  F2FP.SATFINITE.E4M3.F32.PACK_AB_MERGE_C R7, R62, R71, RZ ;  /* 0x000000473e07723e */ /* 0x000fe400048070ff */
[----:B------:R-:W-:-:S02]  /*a900*/  F2FP.SATFINITE.E4M3.F32.PACK_AB_MERGE_C R4, R56, R57, RZ ;  /* 0x000000393804723e */ /* 0x000fc400048070ff */
[----:B------:R-:W-:Y:S02]  /*a910*/  F2FP.SATFINITE.E4M3.F32.PACK_AB_MERGE_C R26, R43, R50, RZ ;  /* 0x000000322b1a723e */ /* 0x000fe400048070ff */
[----:B------:R-:W-:Y:S02]  /*a920*/  F2FP.SATFINITE.E4M3.F32.PACK_AB_MERGE_C R5, R21, R6, R5 ;  /* 0x000000061505723e */ /* 0x000fe40004807005 */
[----:B------:R-:W-:Y:S02]  /*a930*/  F2FP.SATFINITE.E4M3.F32.PACK_AB_MERGE_C R7, R69, R36, R7 ;  /* 0x000000244507723e */ /* 0x000fe40004807007 */
[----:B------:R-:W-:Y:S02]  /*a940*/  F2FP.SATFINITE.E4M3.F32.PACK_AB_MERGE_C R4, R54, R51, R4 ;  /* 0x000000333604723e */ /* 0x000fe40004807004 */
[----:B------:R-:W-:Y:S02]  /*a950*/  F2FP.SATFINITE.E4M3.F32.PACK_AB_MERGE_C R6, R42, R41, R55 ;  /* 0x000000292a06723e */ /* 0x000fe40004807037 */
[----:B------:R-:W-:-:S02]  /*a960*/  F2FP.SATFINITE.E4M3.F32.PACK_AB_MERGE_C R24, R53, R52, R58 ;  /* 0x000000343518723e */ /* 0x000fc4000480703a */
[----:B------:R-:W-:Y:S01]  /*a970*/  F2FP.SATFINITE.E4M3.F32.PACK_AB_MERGE_C R26, R39, R40, R26 ;  /* 0x00000028271a723e */ /* 0x000fe2000480701a */
[----:B------:R1:W-:Y:S04]  /*a980*/  STS.128 [R72+0x1e200], R4 ;  /* 0x01e2000448007388 */ /* 0x0003e80000000c00 */
[----:B------:R1:W-:Y:S02]  /*a990*/  STS.128 [R3+UR38+0x1e200], R24 ;  /* 0x01e2001803007988 */ /* 0x0003e40008000c26 */
.L_x_4553:
[----:B------:R-:W-:Y:S05]  /*a9a0*/  BSYNC B1 ;  /* 0x0000000000017941 */ /* 0x000fea0003800000 */
.L_x_4552:
[----:B------:R-:W-:Y:S04]  /*a9b0*/  BSSY B1, `(.L_x_4554) ;  /* 0x0000104000017945 */ /* 0x000fe80003800000 */
[----:B------:R-:W-:Y:S05]  /*a9c0*/  @P1 BRA `(.L_x_4555) ;  /* 0x0000001000081947 */ /* 0x000fea0003800000 */
[----:B------:R-:W2:Y:S01]  /*a9d0*/  LDL R66, [R1+0x38c] ;  /* 0x00038c0001427983 */ /* 0x000ea20000100800 */
[----:B-1---5:R-:W-:Y:S01]  /*a9e0*/  SHF.R.U32.HI R3, RZ, 0x8, R28 ;  /* 0x00000008ff037819 */ /* 0x022fe2000001161c */
[----:B------:R-:W-:Y:S01]  /*a9f0*/  IMAD.IADD R49, R44, 0x1, R49 ;  /* 0x000000012c317824 */ /* 0x000fe200078e0231 */
[----:B------:R-:W-:Y:S02]  /*aa00*/  LOP3.LUT R4, R28, 0xff, RZ, 0xc0, !PT ;  /* 0x000000ff1c047812 */ /* 0x000fe400078ec0ff */
[----:B------:R-:W-:Y:S02]  /*aa10*/  LOP3.LUT R3, R3, 0xff, RZ, 0xc0, !PT ;  /* 0x000000ff03037812 */ /* 0x000fe400078ec0ff */
[----:B------:R-:W-:Y:S02]  /*aa20*/  SHF.R.S32.HI R20, RZ, 0x1f, R49 ;  /* 0x0000001fff147819 */ /* 0x000fe40000011431 */
[----:B0-----:R-:W-:Y:S02]  /*aa30*/  PRMT R37, R3, 0x7604, R4 ;  /* 0x0000760403257816 */ /* 0x001fe40000000004 */
[----:B------:R-:W-:-:S02]  /*aa40*/  SHF.R.U32.HI R3, RZ, 0x8, R30 ;  /* 0x00000008ff037819 */ /* 0x000fc4000001161e */
[----:B------:R-:W-:Y:S02]  /*aa50*/  LEA.HI R49, R20, R49, RZ, 0x4 ;  /* 0x0000003114317211 */ /* 0x000fe400078f20ff */
[----:B------:R-:W-:Y:S02]  /*aa60*/  LOP3.LUT R4, R30, 0xff, RZ, 0xc0, !PT ;  /* 0x000000ff1e047812 */ /* 0x000fe400078ec0ff */
[----:B------:R-:W-:Y:S02]  /*aa70*/  LOP3.LUT R3, R3, 0xff, RZ, 0xc0, !PT ;  /* 0x000000ff03037812 */ /* 0x000fe400078ec0ff */
[----:B------:R-:W-:Y:S02]  /*aa80*/  SHF.R.S32.HI R49, RZ, 0x4, R49 ;  /* 0x00000004ff317819 */ /* 0x000fe40000011431 */
[----:B------:R-:W-:Y:S02]  /*aa90*/  SHF.R.U32.HI R7, RZ, 0x8, R12 ;  /* 0x00000008ff077819 */ /* 0x000fe4000001160c */
[----:B------:R-:W-:-:S02]  /*aaa0*/  PRMT R39, R3, 0x7604, R4 ;  /* 0x0000760403277816 */ /* 0x000fc40000000004 */
[----:B------:R-:W-:Y:S02]  /*aab0*/  LEA.HI R3, R0, R49, RZ, 0x1c ;  /* 0x0000003100037211 */ /* 0x000fe400078fe0ff */
[----:B------:R-:W-:Y:S02]  /*aac0*/  LOP3.LUT R20, R12, 0xff, RZ, 0xc0, !PT ;  /* 0x000000ff0c147812 */ /* 0x000fe400078ec0ff */
[----:B------:R-:W-:Y:S02]  /*aad0*/  LOP3.LUT R7, R7, 0xff, RZ, 0xc0, !PT ;  /* 0x000000ff07077812 */ /* 0x000fe400078ec0ff */
[----:B------:R-:W-:Y:S02]  /*aae0*/  SHF.R.S32.HI R4, RZ, 0x1f, R3 ;  /* 0x0000001fff047819 */ /* 0x000fe40000011403 */
[----:B------:R-:W-:Y:S01]  /*aaf0*/  PRMT R49, R7, 0x7604, R20 ;  /* 0x0000760407317816 */ /* 0x000fe20000000014 */
[----:B------:R-:W-:Y:S01]  /*ab00*/  IMAD.SHL.U32 R20, R3, 0x10, RZ ;  /* 0x0000001003147824 */ /* 0x000fe200078e00ff */
[----:B------:R-:W-:-:S02]  /*ab10*/  LEA.HI R21, R4, R3, RZ, 0x2 ;  /* 0x0000000304157211 */ /* 0x000fc400078f10ff */
[----:B------:R-:W-:Y:S02]  /*ab20*/  SHF.R.U32.HI R5, RZ, 0x8, R29 ;  /* 0x00000008ff057819 */ /* 0x000fe4000001161d */
[----:B------:R-:W-:Y:S01]  /*ab30*/  LOP3.LUT R3, R45, 0x30, R20, 0xf8, !PT ;  /* 0x000000302d037812 */ /* 0x000fe200078ef814 */
[----:B------:R-:W-:Y:S01]  /*ab40*/  IMAD.SHL.U32 R21, R21, 0x800, RZ ;  /* 0x0000080015157824 */ /* 0x000fe200078e00ff */
[----:B------:R-:W-:Y:S02]  /*ab50*/  LOP3.LUT R6, R29, 0xff, RZ, 0xc0, !PT ;  /* 0x000000ff1d067812 */ /* 0x000fe400078ec0ff */
[----:B------:R-:W-:Y:S02]  /*ab60*/  LOP3.LUT R5, R5, 0xff, RZ, 0xc0, !PT ;  /* 0x000000ff05057812 */ /* 0x000fe400078ec0ff */
[----:B------:R-:W-:Y:S02]  /*ab70*/  SHF.R.U32.HI R24, RZ, 0x8, R13 ;  /* 0x00000008ff187819 */ /* 0x000fe4000001160d */
[----:B------:R-:W-:-:S02]  /*ab80*/  SHF.R.U32.HI R26, RZ, 0x8, R14 ;  /* 0x00000008ff1a7819 */ /* 0x000fc4000001160e */
[----:B------:R-:W-:Y:S02]  /*ab90*/  LOP3.LUT R20, R3, R46, RZ, 0x3c, !PT ;  /* 0x0000002e03147212 */ /* 0x000fe400078e3cff */
[----:B------:R-:W-:Y:S02]  /*aba0*/  LOP3.LUT R3, R21, 0xffffe000, RZ, 0xc0, !PT ;  /* 0xffffe00015037812 */ /* 0x000fe400078ec0ff */
[----:B------:R-:W-:Y:S02]  /*abb0*/  PRMT R36, R5, 0x7604, R6 ;  /* 0x0000760405247816 */ /* 0x000fe40000000006 */
[----:B------:R-:W-:Y:S02]  /*abc0*/  SHF.R.U32.HI R5, RZ, 0x8, R31 ;  /* 0x00000008ff057819 */ /* 0x000fe4000001161f */
[----:B------:R-:W-:Y:S02]  /*abd0*/  LOP3.LUT R25, R13, 0xff, RZ, 0xc0, !PT ;  /* 0x000000ff0d197812 */ /* 0x000fe400078ec0ff */
[----:B------:R-:W-:-:S02]  /*abe0*/  LOP3.LUT R27, R14, 0xff, RZ, 0xc0, !PT ;  /* 0x000000ff0e1b7812 */ /* 0x000fc400078ec0ff */
[----:B------:R-:W-:Y:S02]  /*abf0*/  LOP3.LUT R24, R24, 0xff, RZ, 0xc0, !PT ;  /* 0x000000ff18187812 */ /* 0x000fe400078ec0ff */
[----:B------:R-:W-:Y:S02]  /*ac00*/  LOP3.LUT R26, R26, 0xff, RZ, 0xc0, !PT ;  /* 0x000000ff1a1a7812 */ /* 0x000fe400078ec0ff */
[----:B------:R-:W-:Y:S02]  /*ac10*/  IADD3 R3, R20, R70, R3 ;  /* 0x0000004614037210 */ /* 0x000fe40007ffe003 */
[----:B------:R-:W-:Y:S02]  /*ac20*/  LOP3.LUT R6, R31, 0xff, RZ, 0xc0, !PT ;  /* 0x000000ff1f067812 */ /* 0x000fe400078ec0ff */
[----:B------:R-:W-:Y:S02]  /*ac30*/  LOP3.LUT R5, R5, 0xff, RZ, 0xc0, !PT ;  /* 0x000000ff05057812 */ /* 0x000fe400078ec0ff */
[----:B------:R-:W-:-:S02]  /*ac40*/  PRMT R53, R24, 0x7604, R25 ;  /* 0x0000760418357816 */ /* 0x000fc40000000019 */
[----:B------:R-:W-:Y:S02]  /*ac50*/  PRMT R55, R26, 0x7604, R27 ;  /* 0x000076041a377816 */ /* 0x000fe4000000001b */
[----:B------:R-:W0:Y:S01]  /*ac60*/  LDS.128 R24, [R3+UR38+0x1e200] ;  /* 0x01e2002603187984 */ /* 0x000e220008000c00 */
[----:B------:R-:W-:Y:S02]  /*ac70*/  PRMT R41, R5, 0x7604, R6 ;  /* 0x0000760405297816 */ /* 0x000fe40000000006 */
[----:B------:R-:W-:Y:S02]  /*ac80*/  SHF.R.U32.HI R40, RZ, 0x8, R15 ;  /* 0x00000008ff287819 */ /* 0x000fe4000001160f */
[----:B------:R-:W-:Y:S02]  /*ac90*/  LOP3.LUT R38, R15, 0xff, RZ, 0xc0, !PT ;  /* 0x000000ff0f267812 */ /* 0x000fe400078ec0ff */
[----:B------:R-:W-:Y:S02]  /*aca0*/  LOP3.LUT R21, R40, 0xff, RZ, 0xc0, !PT ;  /* 0x000000ff28157812 */ /* 0x000fe400078ec0ff */
[----:B------:R-:W-:-:S02]  /*acb0*/  SHF.R.U32.HI R20, RZ, 0x10, R28 ;  /* 0x00000010ff147819 */ /* 0x000fc4000001161c */
[----:B------:R-:W-:Y:S02]  /*acc0*/  PRMT R57, R21, 0x7604, R38 ;  /* 0x0000760415397816 */ /* 0x000fe40000000026 */
[----:B------:R-:W-:Y:S02]  /*acd0*/  SHF.R.U32.HI R21, RZ, 0x10, R29 ;  /* 0x00000010ff157819 */ /* 0x000fe4000001161d */
[----:B------:R-:W-:Y:S02]  /*ace0*/  SHF.R.U32.HI R38, RZ, 0x10, R30 ;  /* 0x00000010ff267819 */ /* 0x000fe4000001161e */
[----:B------:R-:W-:Y:S02]  /*acf0*/  LOP3.LUT R21, R21, 0xff, RZ, 0xc0, !PT ;  /* 0x000000ff15157812 */ /* 0x000fe400078ec0ff */
[----:B------:R-:W-:Y:S02]  /*ad00*/  LOP3.LUT R20, R20, 0xff, RZ, 0xc0, !PT ;  /* 0x000000ff14147812 */ /* 0x000fe400078ec0ff */
[----:B------:R-:W-:-:S02]  /*ad10*/  PRMT R21, R21, 0x7054, R36 ;  /* 0x0000705415157816 */ /* 0x000fc40000000024 */
[----:B------:R-:W-:Y:S02]  /*ad20*/  SHF.R.U32.HI R36, RZ, 0x10, R13 ;  /* 0x00000010ff247819 */ /* 0x000fe4000001160d */
[----:B------:R-:W-:Y:S02]  /*ad30*/  LOP3.LUT R38, R38, 0xff, RZ, 0xc0, !PT ;  /* 0x000000ff26267812 */ /* 0x000fe400078ec0ff */
[----:B------:R-:W-:Y:S02]  /*ad40*/  LOP3.LUT R36, R36, 0xff, RZ, 0xc0, !PT ;  /* 0x000000ff24247812 */ /* 0x000fe400078ec0ff */
[----:B------:R-:W-:Y:S02]  /*ad50*/  PRMT R37, R20, 0x7054, R37 ;  /* 0x0000705414257816 */ /* 0x000fe40000000025 */
[----:B------:R-:W-:Y:S02]  /*ad60*/  SHF.R.U32.HI R40, RZ, 0x10, R31 ;  /* 0x00000010ff287819 */ /* 0x000fe4000001161f */
[----:B------:R-:W-:-:S02]  /*ad70*/  PRMT R39, R38, 0x7054, R39 ;  /* 0x0000705426277816 */ /* 0x000fc40000000027 */
[----:B------:R-:W-:Y:S02]  /*ad80*/  SHF.R.U32.HI R20, RZ, 0x10, R12 ;  /* 0x00000010ff147819 */ /* 0x000fe4000001160c */
[----:B------:R-:W-:Y:S02]  /*ad90*/  SHF.R.U32.HI R38, RZ, 0x10, R14 ;  /* 0x00000010ff267819 */ /* 0x000fe4000001160e */
[----:B------:R-:W-:Y:S02]  /*ada0*/  PRMT R53, R36, 0x7054, R53 ;  /* 0x0000705424357816 */ /* 0x000fe40000000035 */
[----:B------:R-:W-:Y:S02]  /*adb0*/  LOP3.LUT R40, R40, 0xff, RZ, 0xc0, !PT ;  /* 0x000000ff28287812 */ /* 0x000fe400078ec0ff */
[----:B------:R-:W-:Y:S02]  /*adc0*/  LOP3.LUT R20, R20, 0xff, RZ, 0xc0, !PT ;  /* 0x000000ff14147812 */ /* 0x000fe400078ec0ff */
[----:B------:R-:W-:-:S02]  /*add0*/  LOP3.LUT R38, R38, 0xff, RZ, 0xc0, !PT ;  /* 0x000000ff26267812 */ /* 0x000fc400078ec0ff */
[----:B------:R-:W-:Y:S02]  /*ade0*/  LOP3.LUT R53, R53, 0xff000000, R13, 0xf8, !PT ;  /* 0xff00000035357812 */ /* 0x000fe400078ef80d */
[----:B------:R-:W-:Y:S02]  /*adf0*/  PRMT R43, R40, 0x7054, R41 ;  /* 0x00007054282b7816 */ /* 0x000fe40000000029 */
[----:B------:R-:W-:Y:S02]  /*ae00*/  PRMT R51, R20, 0x7054, R49 ;  /* 0x0000705414337816 */ /* 0x000fe40000000031 */
[----:B------:R-:W-:Y:S02]  /*ae10*/  PRMT R55, R38, 0x7054, R55 ;  /* 0x0000705426377816 */ /* 0x000fe40000000037 */
[----:B------:R-:W-:Y:S02]  /*ae20*/  LOP3.LUT R41, R21, 0xff000000, R29, 0xf8, !PT ;  /* 0xff00000015297812 */ /* 0x000fe400078ef81d */
[----:B------:R-:W-:-:S02]  /*ae30*/  F2FP.F16.E4M3.UNPACK_B R50, R53 ;  /* 0x00000035ff32723e */ /* 0x000fc400020006ff */
[----:B0-----:R-:W-:Y:S02]  /*ae40*/  F2FP.F16.E4M3.UNPACK_B R36, R25 ;  /* 0x00000019ff24723e */ /* 0x001fe400020006ff */
[----:B------:R-:W-:Y:S01]  /*ae50*/  SHF.R.U32.HI R40, RZ, 0x10, R15 ;  /* 0x00000010ff287819 */ /* 0x000fe2000001160f */
[--C-:B------:R-:W-:Y:S01]  /*ae60*/  HADD2.F32 R52, -RZ, R50.reuse.H0_H0 ;  /* 0x20000032ff347230 */ /* 0x100fe20000004100 */
[----:B------:R-:W-:Y:S02]  /*ae70*/  LOP3.LUT R51, R51, 0xff000000, R12, 0xf8, !PT ;  /* 0xff00000033337812 */ /* 0x000fe400078ef80c */
[----:B------:R-:W-:Y:S01]  /*ae80*/  LOP3.LUT R12, R55, 0xff000000, R14, 0xf8, !PT ;  /* 0xff000000370c7812 */ /* 0x000fe200078ef80e */
[----:B------:R-:W-:Y:S01]  /*ae90*/  HADD2.F32 R55, -RZ, R50.H1_H1 ;  /* 0x30000032ff377230 */ /* 0x000fe20000004100 */
[----:B------:R-:W-:Y:S02]  /*aea0*/  F2FP.F16.E4M3.UNPACK_B R42, R41 ;  /* 0x00000029ff2a723e */ /* 0x000fe400020006ff */
[----:B------:R-:W-:-:S02]  /*aeb0*/  LOP3.LUT R40, R40, 0xff, RZ, 0xc0, !PT ;  /* 0x000000ff28287812 */ /* 0x000fc400078ec0ff */
[----:B------:R-:W-:Y:S01]  /*aec0*/  LOP3.LUT R20, R39, 0xff000000, R30, 0xf8, !PT ;  /* 0xff00000027147812 */ /* 0x000fe200078ef81e */
[--C-:B------:R-:W-:Y:S01]  /*aed0*/  HADD2.F32 R48, -RZ, R42.reuse.H0_H0 ;  /* 0x2000002aff307230 */ /* 0x100fe20000004100 */
[----:B------:R-:W-:Y:S01]  /*aee0*/  LOP3.LUT R49, R43, 0xff000000, R31, 0xf8, !PT ;  /* 0xff0000002b317812 */ /* 0x000fe200078ef81f */
[----:B------:R-:W-:Y:S01]  /*aef0*/  HADD2.F32 R43, -RZ, R42.H1_H1 ;  /* 0x3000002aff2b7230 */ /* 0x000fe20000004100 */
[-C--:B------:R-:W-:Y:S02]  /*af00*/  F2FP.F16.E4M3.UNPACK_B R38, R27.reuse ;  /* 0x0000001bff26723e */ /* 0x080fe400020006ff */
[----:B------:R-:W-:Y:S02]  /*af10*/  F2FP.F16.E4M3.UNPACK_B R39, R27.H1 ;  /* 0x0000001bff27723e */ /* 0x000fe400030006ff */
[----:B------:R-:W-:Y:S02]  /*af20*/  PRMT R57, R40, 0x7054, R57 ;  /* 0x0000705428397816 */ /* 0x000fe40000000039 */
[----:B------:R-:W-:-:S02]  /*af30*/  F2FP.F16.E4M3.UNPACK_B R27, R24 ;  /* 0x00000018ff1b723e */ /* 0x000fc400020006ff */
[----:B------:R-:W-:Y:S02]  /*af40*/  F2FP.F16.E4M3.UNPACK_B R31, R24.H1 ;  /* 0x00000018ff1f723e */ /* 0x000fe400030006ff */
[----:B------:R-:W-:Y:S02]  /*af50*/  LOP3.LUT R40, R37, 0xff000000, R28, 0xf8, !PT ;  /* 0xff00000025287812 */ /* 0x000fe400078ef81c */
[----:B------:R-:W-:Y:S02]  /*af60*/  F2FP.F16.E4M3.UNPACK_B R37, R25.H1 ;  /* 0x00000019ff25723e */ /* 0x000fe400030006ff */
[----:B------:R-:W-:Y:S02]  /*af70*/  F2FP.F16.E4M3.UNPACK_B R53, R53.H1 ;  /* 0x00000035ff35723e */ /* 0x000fe400030006ff */
[----:B------:R-:W-:Y:S02]  /*af80*/  F2FP.F16.E4M3.UNPACK_B R41, R41.H1 ;  /* 0x00000029ff29723e */ /* 0x000fe400030006ff */
[----:B------:R-:W-:-:S03]  /*af90*/  LOP3.LUT R57, R57, 0xff000000, R15, 0xf8, !PT ;  /* 0xff00000039397812 */ /* 0x000fc600078ef80f */
[----:B------:R-:W-:Y:S01]  /*afa0*/  HADD2.F32 R42, -RZ, R41.H0_H0 ;  /* 0x20000029ff2a7230 */ /* 0x000fe20000004100 */
[----:B--2---:R-:W0:Y:S02]  /*afb0*/  LDS.128 R4, [R66+0x1e200] ;  /* 0x01e2000042047984 */ /* 0x004e240000000c00 */
[-C--:B0-----:R-:W-:Y:S02]  /*afc0*/  F2FP.F16.E4M3.UNPACK_B R14, R5.reuse ;  /* 0x00000005ff0e723e */ /* 0x081fe400020006ff */
[----:B------:R-:W-:Y:S01]  /*afd0*/  F2FP.F16.E4M3.UNPACK_B R21, R5.H1 ;  /* 0x00000005ff15723e */ /* 0x000fe200030006ff */
[----:B------:R-:W-:Y:S01]  /*afe0*/  HADD2.F32 R5, -RZ, R36.H0_H0 ;  /* 0x20000024ff057230 */ /* 0x000fe20000004100 */
        /* <DEDUP_REMOVED lines=8> */
[----:B------:R-:W-:Y:S02]  /*b070*/  HADD2.F32 R24, -RZ, R14.H1_H1 ;  /* 0x3000000eff187230 */ /* 0x000fe40000004100 */
[----:B------:R-:W-:Y:S01]  /*b080*/  FFMA.FTZ R13, R13, R52, R25 ;  /* 0x000000340d0d7223 */ /* 0x000fe20000010019 */
[----:B------:R-:W-:Y:S02]  /*b090*/  HADD2.F32 R48, -RZ, R53.H0_H0 ;  /* 0x20000035ff307230 */ /* 0x000fe40000004100 */
[----:B------:R-:W-:Y:S01]  /*b0a0*/  FMUL.FTZ R59, R36, R55 ;  /* 0x00000037243b7220 */ /* 0x000fe20000410000 */
[----:B------:R-:W-:-:S02]  /*b0b0*/  HADD2.F32 R14, -RZ, R37.H0_H0 ;  /* 0x20000025ff0e7230 */ /* 0x000fc40000004100 */
[-C--:B------:R-:W-:Y:S01]  /*b0c0*/  FMUL.FTZ R36, R36, R43.reuse ;  /* 0x0000002b24247220 */ /* 0x080fe20000410000 */
[----:B------:R-:W-:Y:S01]  /*b0d0*/  HADD2.F32 R25, -RZ, R21.H0_H0 ;  /* 0x20000015ff197230 */ /* 0x000fe20000004100 */
[----:B------:R-:W-:Y:S01]  /*b0e0*/  F2FP.F16.E4M3.UNPACK_B R7, R4 ;  /* 0x00000004ff07723e */ /* 0x000fe200020006ff */
[----:B------:R-:W-:Y:S02]  /*b0f0*/  HADD2.F32 R37, -RZ, R37.H1_H1 ;  /* 0x30000025ff257230 */ /* 0x000fe40000004100 */
[C---:B------:R-:W-:Y:S01]  /*b100*/  FMUL.FTZ R50, R14.reuse, R48 ;  /* 0x000000300e327220 */ /* 0x040fe20000410000 */
[-C--:B------:R-:W-:Y:S01]  /*b110*/  FMUL.FTZ R61, R14, R42.reuse ;  /* 0x0000002a0e3d7220 */ /* 0x080fe20000410000 */
[C---:B------:R-:W-:Y:S01]  /*b120*/  FFMA.FTZ R14, R24.reuse, R43, -R59 ;  /* 0x0000002b180e7223 */ /* 0x040fe2000001083b */
[----:B------:R-:W-:Y:S01]  /*b130*/  FFMA.FTZ R24, R24, R55, R36 ;  /* 0x0000003718187223 */ /* 0x000fe20000010024 */
[C---:B------:R-:W-:Y:S01]  /*b140*/  FFMA.FTZ R54, R25.reuse, R42, -R50 ;  /* 0x0000002a19367223 */ /* 0x040fe20000010832 */
[----:B------:R-:W-:Y:S01]  /*b150*/  HADD2.F32 R42, -RZ, R41.H1_H1 ;  /* 0x30000029ff2a7230 */ /* 0x000fe20000004100 */
[----:B------:R-:W-:Y:S01]  /*b160*/  F2FP.F16.E4M3.UNPACK_B R50, R57 ;  /* 0x00000039ff32723e */ /* 0x000fe200020006ff */
[----:B------:R-:W-:Y:S01]  /*b170*/  FFMA.FTZ R61, R25, R48, R61 ;  /* 0x00000030193d7223 */ /* 0x000fe2000001003d */
[----:B------:R-:W-:Y:S01]  /*b180*/  F2FP.F16.E4M3.UNPACK_B R41, R49 ;  /* 0x00000031ff29723e */ /* 0x000fe200020006ff */
[----:B------:R-:W-:Y:S01]  /*b190*/  HADD2.F32 R48, -RZ, R53.H1_H1 ;  /* 0x30000035ff307230 */ /* 0x000fe20000004100 */
[----:B------:R-:W-:Y:S01]  /*b1a0*/  F2FP.F16.E4M3.UNPACK_B R57, R57.H1 ;  /* 0x00000039ff39723e */ /* 0x000fe200030006ff */
        /* <DEDUP_REMOVED lines=11> */
[----:B------:R-:W-:Y:S01]  /*b260*/  FFMA.FTZ R53, R21, R42, -R56 ;  /* 0x0000002a15357223 */ /* 0x000fe20000010838 */
[----:B------:R-:W-:Y:S02]  /*b270*/  HADD2.F32 R38, -RZ, R38.H1_H1 ;  /* 0x30000026ff267230 */ /* 0x000fe40000004100 */
[C---:B------:R-:W-:Y:S01]  /*b280*/  FFMA.FTZ R58, R25.reuse, R43, -R58 ;  /* 0x0000002b193a7223 */ /* 0x040fe2000001083a */
[----:B------:R-:W-:Y:S02]  /*b290*/  HADD2.F32 R50, -RZ, R50.H1_H1 ;  /* 0x30000032ff327230 */ /* 0x000fe40000004100 */
[----:B------:R-:W-:Y:S01]  /*b2a0*/  FFMA.FTZ R55, R25, R52, R55 ;  /* 0x0000003419377223 */ /* 0x000fe20000010037 */
[----:B------:R-:W-:Y:S01]  /*b2b0*/  FFMA.FTZ R56, R21, R48, R37 ;  /* 0x0000003015387223 */ /* 0x000fe20000010025 */
[----:B------:R-:W-:Y:S02]  /*b2c0*/  HADD2.F32 R29, -RZ, R29.H1_H1 ;  /* 0x3000001dff1d7230 */ /* 0x000fe40000004100 */
[----:B------:R-:W-:Y:S01]  /*b2d0*/  FMUL.FTZ R37, R38, R41 ;  /* 0x0000002926257220 */ /* 0x000fe20000410000 */
[----:B------:R-:W-:-:S02]  /*b2e0*/  HADD2.F32 R42, -RZ, R57.H0_H0 ;  /* 0x20000039ff2a7230 */ /* 0x000fc40000004100 */
[-C--:B------:R-:W-:Y:S01]  /*b2f0*/  FMUL.FTZ R48, R38, R50.reuse ;  /* 0x0000003226307220 */ /* 0x080fe20000410000 */
[----:B------:R-:W-:Y:S02]  /*b300*/  HADD2.F32 R25, -RZ, R39.H0_H0 ;  /* 0x20000027ff197230 */ /* 0x000fe40000004100 */
[C---:B------:R-:W-:Y:S01]  /*b310*/  FFMA.FTZ R60, R29.reuse, R50, R37 ;  /* 0x000000321d3c7223 */ /* 0x040fe20000010025 */
[----:B------:R-:W-:Y:S02]  /*b320*/  HADD2.F32 R36, -RZ, R49.H0_H0 ;  /* 0x20000031ff247230 */ /* 0x000fe40000004100 */
[----:B------:R-:W-:Y:S01]  /*b330*/  FFMA.FTZ R59, R29, R41, -R48 ;  /* 0x000000291d3b7223 */ /* 0x000fe20000010830 */
[----:B------:R-:W-:Y:S02]  /*b340*/  HADD2.F32 R21, -RZ, R30.H0_H0 ;  /* 0x2000001eff157230 */ /* 0x000fe40000004100 */
[C---:B------:R-:W-:Y:S01]  /*b350*/  FMUL.FTZ R38, R25.reuse, R42 ;  /* 0x0000002a19267220 */ /* 0x040fe20000410000 */
[----:B------:R-:W-:Y:S01]  /*b360*/  F2FP.F16.E4M3.UNPACK_B R37, R51.H1 ;  /* 0x00000033ff25723e */ /* 0x000fe200030006ff */
[----:B------:R-:W-:Y:S01]  /*b370*/  FMUL.FTZ R25, R25, R36 ;  /* 0x0000002419197220 */ /* 0x000fe20000410000 */
[----:B------:R-:W-:Y:S01]  /*b380*/  F2FP.F16.E4M3.UNPACK_B R29, R40.H1 ;  /* 0x00000028ff1d723e */ /* 0x000fe200030006ff */
[----:B------:R-:W-:Y:S01]  /*b390*/  FFMA.FTZ R62, R21, R36, -R38 ;  /* 0x00000024153e7223 */ /* 0x000fe20000010826 */
[----:B------:R-:W-:-:S02]  /*b3a0*/  HADD2.F32 R57, -RZ, R57.H1_H1 ;  /* 0x30000039ff397230 */ /* 0x000fc40000004100 */
[----:B------:R-:W-:Y:S01]  /*b3b0*/  FFMA.FTZ R63, R21, R42, R25 ;  /* 0x0000002a153f7223 */ /* 0x000fe20000010019 */
[----:B------:R-:W-:Y:S01]  /*b3c0*/  HADD2.F32 R39, -RZ, R39.H1_H1 ;  /* 0x30000027ff277230 */ /* 0x000fe20000004100 */
[----:B------:R-:W-:Y:S01]  /*b3d0*/  F2FP.F16.E4M3.UNPACK_B R51, R51 ;  /* 0x00000033ff33723e */ /* 0x000fe200020006ff */
[----:B------:R-:W-:Y:S01]  /*b3e0*/  HADD2.F32 R38, -RZ, R37.H0_H0 ;  /* 0x20000025ff267230 */ /* 0x000fe20000004100 */
[----:B------:R-:W-:Y:S01]  /*b3f0*/  F2FP.F16.E4M3.UNPACK_B R40, R40 ;  /* 0x00000028ff28723e */ /* 0x000fe200020006ff */
[----:B------:R-:W-:Y:S02]  /*b400*/  HADD2.F32 R25, -RZ, R31.H0_H0 ;  /* 0x2000001fff197230 */ /* 0x000fe40000004100 */
[----:B------:R-:W-:Y:S01]  /*b410*/  FMUL.FTZ R41, R39, R57 ;  /* 0x0000003927297220 */ /* 0x000fe20000410000 */
[----:B------:R-:W-:Y:S01]  /*b420*/  HADD2.F32 R36, -RZ, R29.H0_H0 ;  /* 0x2000001dff247230 */ /* 0x000fe20000004100 */
[----:B------:R-:W-:Y:S01]  /*b430*/  F2FP.F16.E4M3.UNPACK_B R4, R6 ;  /* 0x00000006ff04723e */ /* 0x000fe200020006ff */
[----:B------:R-:W-:-:S02]  /*b440*/  HADD2.F32 R49, -RZ, R49.H1_H1 ;  /* 0x30000031ff317230 */ /* 0x000fc40000004100 */
[C---:B------:R-:W-:Y:S01]  /*b450*/  FMUL.FTZ R42, R25.reuse, R38 ;  /* 0x00000026192a7220 */ /* 0x040fe20000410000 */
[----:B------:R-:W-:Y:S02]  /*b460*/  HADD2.F32 R30, -RZ, R30.H1_H1 ;  /* 0x3000001eff1e7230 */ /* 0x000fe40000004100 */
[----:B------:R-:W-:Y:S01]  /*b470*/  FMUL.FTZ R25, R25, R36 ;  /* 0x0000002419197220 */ /* 0x000fe20000410000 */
[----:B------:R-:W-:Y:S02]  /*b480*/  HADD2.F32 R21, -RZ, R15.H0_H0 ;  /* 0x2000000fff157230 */ /* 0x000fe40000004100 */
[-C--:B------:R-:W-:Y:S01]  /*b490*/  FMUL.FTZ R48, R39, R49.reuse ;  /* 0x0000003127307220 */ /* 0x080fe20000410000 */
[----:B------:R-:W-:Y:S02]  /*b4a0*/  HADD2.F32 R31, -RZ, R31.H1_H1 ;  /* 0x3000001fff1f7230 */ /* 0x000fe40000004100 */
[----:B------:R-:W-:Y:S01]  /*b4b0*/  FFMA.FTZ R65, R30, R49, -R41 ;  /* 0x000000311e417223 */ /* 0x000fe20000010829 */
[----:B------:R-:W-:-:S02]  /*b4c0*/  HADD2.F32 R15, -RZ, R15.H1_H1 ;  /* 0x3000000fff0f7230 */ /* 0x000fc40000004100 */
[C---:B------:R-:W-:Y:S01]  /*b4d0*/  FFMA.FTZ R41, R21.reuse, R38, R25 ;  /* 0x0000002615297223 */ /* 0x040fe20000010019 */
[----:B------:R-:W-:Y:S01]  /*b4e0*/  FFMA.FTZ R64, R30, R57, R48 ;  /* 0x000000391e407223 */ /* 0x000fe20000010030 */
[----:B------:R-:W-:Y:S02]  /*b4f0*/  HADD2.F32 R38, -RZ, R37.H1_H1 ;  /* 0x30000025ff267230 */ /* 0x000fe40000004100 */
[----:B------:R-:W-:Y:S01]  /*b500*/  FFMA.FTZ R39, R21, R36, -R42 ;  /* 0x0000002415277223 */ /* 0x000fe2000001082a */
[----:B------:R-:W-:Y:S01]  /*b510*/  HADD2.F32 R30, -RZ, R29.H1_H1 ;  /* 0x3000001dff1e7230 */ /* 0x000fe20000004100 */
[----:B------:R-:W-:Y:S01]  /*b520*/  F2FP.F16.E4M3.UNPACK_B R28, R6.H1 ;  /* 0x00000006ff1c723e */ /* 0x000fe200030006ff */
[----:B------:R-:W-:Y:S02]  /*b530*/  HADD2.F32 R36, -RZ, R51.H0_H0 ;  /* 0x20000033ff247230 */ /* 0x000fe40000004100 */
[----:B------:R-:W-:Y:S01]  /*b540*/  FMUL.FTZ R42, R31, R38 ;  /* 0x000000261f2a7220 */ /* 0x000fe20000410000 */
[----:B------:R-:W-:-:S02]  /*b550*/  HADD2.F32 R21, -RZ, R27.H0_H0 ;  /* 0x2000001bff157230 */ /* 0x000fc40000004100 */
[-C--:B------:R-:W-:Y:S01]  /*b560*/  FMUL.FTZ R31, R31, R30.reuse ;  /* 0x0000001e1f1f7220 */ /* 0x080fe20000410000 */
[----:B------:R-:W-:Y:S02]  /*b570*/  HADD2.F32 R27, -RZ, R27.H1_H1 ;  /* 0x3000001bff1b7230 */ /* 0x000fe40000004100 */
[C---:B------:R-:W-:Y:S01]  /*b580*/  FFMA.FTZ R50, R15.reuse, R30, -R42 ;  /* 0x0000001e0f327223 */ /* 0x040fe2000001082a */
[--C-:B------:R-:W-:Y:S02]  /*b590*/  HADD2.F32 R30, -RZ, R40.reuse.H0_H0 ;  /* 0x20000028ff1e7230 */ /* 0x100fe40000004100 */
[----:B------:R-:W-:Y:S01]  /*b5a0*/  FFMA.FTZ R52, R15, R38, R31 ;  /* 0x000000260f347223 */ /* 0x000fe2000001001f */
[----:B------:R-:W-:Y:S02]  /*b5b0*/  HADD2.F32 R15, -RZ, R7.H0_H0 ;  /* 0x20000007ff0f7230 */ /* 0x000fe40000004100 */
[----:B------:R-:W-:Y:S01]  /*b5c0*/  FMUL.FTZ R42, R21, R36 ;  /* 0x00000024152a7220 */ /* 0x000fe20000410000 */
[----:B------:R-:W-:Y:S01]  /*b5d0*/  HADD2.F32 R38, -RZ, R51.H1_H1 ;  /* 0x30000033ff267230 */ /* 0x000fe20000004100 */
[----:B------:R-:W-:Y:S01]  /*b5e0*/  F2FP.F16.E4M3.UNPACK_B R6, R26 ;  /* 0x0000001aff06723e */ /* 0x000fe200020006ff */
[----:B------:R-:W-:-:S02]  /*b5f0*/  HADD2.F32 R40, -RZ, R40.H1_H1 ;  /* 0x30000028ff287230 */ /* 0x000fc40000004100 */
[-C--:B------:R-:W-:Y:S01]  /*b600*/  FMUL.FTZ R48, R21, R30.reuse ;  /* 0x0000001e15307220 */ /* 0x080fe20000410000 */
[----:B------:R-:W-:Y:S01]  /*b610*/  FFMA.FTZ R42, R15, R30, -R42 ;  /* 0x0000001e0f2a7223 */ /* 0x000fe2000001082a */
[----:B------:R-:W-:Y:S01]  /*b620*/  HADD2.F32 R7, -RZ, R7.H1_H1 ;  /* 0x30000007ff077230 */ /* 0x000fe20000004100 */
[----:B------:R-:W-:Y:S01]  /*b630*/  F2FP.F16.E4M3.UNPACK_B R26, R26.H1 ;  /* 0x0000001aff1a723e */ /* 0x000fe200030006ff */
[C---:B------:R-:W-:Y:S01]  /*b640*/  FMUL.FTZ R30, R27.reuse, R38 ;  /* 0x000000261b1e7220 */ /* 0x040fe20000410000 */
[----:B------:R-:W-:Y:S01]  /*b650*/  F2FP.F16.E4M3.UNPACK_B R25, R12.H1 ;  /* 0x0000000cff19723e */ /* 0x000fe200030006ff */
[----:B------:R-:W-:Y:S01]  /*b660*/  FMUL.FTZ R29, R27, R40 ;  /* 0x000000281b1d7220 */ /* 0x000fe20000410000 */
[----:B------:R-:W-:Y:S01]  /*b670*/  F2FP.F16.E4M3.UNPACK_B R21, R20.H1 ;  /* 0x00000014ff15723e */ /* 0x000fe200030006ff */
[----:B------:R-:W-:Y:S01]  /*b680*/  FFMA.FTZ R48, R15, R36, R48 ;  /* 0x000000240f307223 */ /* 0x000fe20000010030 */
[----:B------:R-:W-:Y:S01]  /*b690*/  FFMA.FTZ R27, R7, R40, -R30 ;  /* 0x00000028071b7223 */ /* 0x000fe2000001081e */
[----:B------:R-:W-:-:S02]  /*b6a0*/  HADD2.F32 R36, -RZ, R25.H0_H0 ;  /* 0x20000019ff247230 */ /* 0x000fc40000004100 */
[----:B------:R-:W-:Y:S01]  /*b6b0*/  FFMA.FTZ R29, R7, R38, R29 ;  /* 0x00000026071d7223 */ /* 0x000fe2000001001d */
[--C-:B------:R-:W-:Y:S01]  /*b6c0*/  HADD2.F32 R15, -RZ, R26.reuse.H0_H0 ;  /* 0x2000001aff0f7230 */ /* 0x100fe20000004100 */
[----:B------:R-:W-:Y:S01]  /*b6d0*/  F2FP.F16.E4M3.UNPACK_B R20, R20 ;  /* 0x00000014ff14723e */ /* 0x000fe200020006ff */
[----:B------:R-:W-:Y:S01]  /*b6e0*/  HADD2.F32 R30, -RZ, R21.H0_H0 ;  /* 0x20000015ff1e7230 */ /* 0x000fe20000004100 */
[----:B------:R-:W-:Y:S01]  /*b6f0*/  F2FP.F16.E4M3.UNPACK_B R12, R12 ;  /* 0x0000000cff0c723e */ /* 0x000fe200020006ff */
[----:B------:R-:W-:Y:S02]  /*b700*/  HADD2.F32 R25, -RZ, R25.H1_H1 ;  /* 0x30000019ff197230 */ /* 0x000fe40000004100 */
[C---:B------:R-:W-:Y:S01]  /*b710*/  FMUL.FTZ R38, R15.reuse, R36 ;  /* 0x000000240f267220 */ /* 0x040fe20000410000 */
[----:B------:R-:W-:Y:S02]  /*b720*/  HADD2.F32 R26, -RZ, R26.H1_H1 ;  /* 0x3000001aff1a7230 */ /* 0x000fe40000004100 */
[----:B------:R-:W-:Y:S01]  /*b730*/  FMUL.FTZ R40, R15, R30 ;  /* 0x0000001e0f287220 */ /* 0x000fe20000410000 */
[----:B------:R-:W-:Y:S01]  /*b740*/  HADD2.F32 R21, -RZ, R21.H1_H1 ;  /* 0x30000015ff157230 */ /* 0x000fe20000004100 */
[----:B------:R-:W-:Y:S01]  /*b750*/  F2FP.SATFINITE.E4M3.F32.PACK_AB_MERGE_C R53, R53, R54, RZ ;  /* 0x000000363535723e */ /* 0x000fe200048070ff */
        /* <DEDUP_REMOVED lines=9> */
[--C-:B------:R-:W-:Y:S01]  /*b7f0*/  HADD2.F32 R15, -RZ, R20.reuse.H0_H0 ;  /* 0x20000014ff0f7230 */ /* 0x100fe20000004100 */
[----:B------:R-:W-:Y:S01]  /*b800*/  F2FP.SATFINITE.E4M3.F32.PACK_AB_MERGE_C R5, R14, R5, R53 ;  /* 0x000000050e05723e */ /* 0x000fe20004807035 */
[----:B------:R-:W-:Y:S01]  /*b810*/  HADD2.F32 R21, -RZ, R20.H1_H1 ;  /* 0x30000014ff157230 */ /* 0x000fe20000004100 */
[----:B------:R-:W-:Y:S01]  /*b820*/  F2FP.SATFINITE.E4M3.F32.PACK_AB_MERGE_C R38, R43, R38, RZ ;  /* 0x000000262b26723e */ /* 0x000fe200048070ff */
[----:B------:R-:W-:Y:S01]  /*b830*/  HADD2.F32 R20, -RZ, R12.H0_H0 ;  /* 0x2000000cff147230 */ /* 0x000fe20000004100 */
[----:B------:R-:W-:Y:S01]  /*b840*/  F2FP.SATFINITE.E4M3.F32.PACK_AB_MERGE_C R40, R49, R40, RZ ;  /* 0x000000283128723e */ /* 0x000fe200048070ff */
[----:B------:R-:W-:Y:S01]  /*b850*/  HADD2.F32 R7, -RZ, R6.H0_H0 ;  /* 0x20000006ff077230 */ /* 0x000fe20000004100 */
[----:B------:R-:W-:Y:S01]  /*b860*/  F2FP.SATFINITE.E4M3.F32.PACK_AB_MERGE_C R13, R24, R13, R56 ;  /* 0x0000000d180d723e */ /* 0x000fe20004807038 */
[----:B------:R-:W-:-:S02]  /*b870*/  HADD2.F32 R25, -RZ, R12.H1_H1 ;  /* 0x3000000cff197230 */ /* 0x000fc40000004100 */
[----:B------:R-:W-:Y:S02]  /*b880*/  HADD2.F32 R12, -RZ, R6.H1_H1 ;  /* 0x30000006ff0c7230 */ /* 0x000fe40000004100 */
        /* <DEDUP_REMOVED lines=21> */
[----:B------:R2:W-:Y:S02]  /*b9e0*/  STS.128 [R3+UR38+0x1e200], R12 ;  /* 0x01e2000c03007988 */ /* 0x0005e40008000c26 */
.L_x_4555:
[----:B------:R-:W-:Y:S05]  /*b9f0*/  BSYNC B1 ;  /* 0x0000000000017941 */ /* 0x000fea0003800000 */
.L_x_4554:
[----:B------:R-:W-:Y:S05]  /*ba00*/  @P2 BRA `(.L_x_4537) ;  /* 0x0000000c00e82947 */ /* 0x000fea0003800000 */
[----:B0-----:R-:W3:Y:S01]  /*ba10*/  LDL R51, [R1+0x388] ;  /* 0x0003880001337983 */ /* 0x001ee20000100800 */
[----:B------:R-:W-:Y:S01]  /*ba20*/  IMAD.IADD R44, R44, 0x1, R47 ;  /* 0x000000012c2c7824 */ /* 0x000fe200078e022f */
[----:B-12--5:R-:W-:Y:S02]  /*ba30*/  SHF.R.U32.HI R4, RZ, 0x8, R32 ;  /* 0x00000008ff047819 */ /* 0x026fe40000011620 */
[----:B------:R-:W-:Y:S02]  /*ba40*/  SHF.R.U32.HI R6, RZ, 0x8, R33 ;  /* 0x00000008ff067819 */ /* 0x000fe40000011621 */
[----:B------:R-:W-:Y:S02]  /*ba50*/  SHF.R.S32.HI R3, RZ, 0x1f, R44 ;  /* 0x0000001fff037819 */ /* 0x000fe4000001142c */
[----:B------:R-:W-:Y:S02]  /*ba60*/  LOP3.LUT R4, R4, 0xff, RZ, 0xc0, !PT ;  /* 0x000000ff04047812 */ /* 0x000fe400078ec0ff */
[----:B------:R-:W-:-:S02]  /*ba70*/  LEA.HI R44, R3, R44, RZ, 0x4 ;  /* 0x0000002c032c7211 */ /* 0x000fc400078f20ff */
[----:B------:R-:W-:Y:S02]  /*ba80*/  LOP3.LUT R3, R32, 0xff, RZ, 0xc0, !PT ;  /* 0x000000ff20037812 */ /* 0x000fe400078ec0ff */
[----:B------:R-:W-:Y:S02]  /*ba90*/  SHF.R.S32.HI R5, RZ, 0x4, R44 ;  /* 0x00000004ff057819 */ /* 0x000fe4000001142c */
[----:B------:R-:W-:Y:S02]  /*baa0*/  PRMT R21, R4, 0x7604, R3 ;  /* 0x0000760404157816 */ /* 0x000fe40000000003 */
[----:B------:R-:W-:Y:S02]  /*bab0*/  SHF.R.U32.HI R3, RZ, 0x8, R34 ;  /* 0x00000008ff037819 */ /* 0x000fe40000011622 */
[----:B------:R-:W-:Y:S02]  /*bac0*/  LEA.HI R0, R0, R5, RZ, 0x1c ;  /* 0x0000000500007211 */ /* 0x000fe400078fe0ff */
[----:B------:R-:W-:-:S02]  /*bad0*/  LOP3.LUT R12, R3, 0xff, RZ, 0xc0, !PT ;  /* 0x000000ff030c7812 */ /* 0x000fc400078ec0ff */
[----:B------:R-:W-:Y:S01]  /*bae0*/  SHF.R.S32.HI R3, RZ, 0x1f, R0 ;  /* 0x0000001fff037819 */ /* 0x000fe20000011400 */
[----:B------:R-:W-:Y:S01]  /*baf0*/  IMAD.SHL.U32 R4, R0, 0x10, RZ ;  /* 0x0000001000047824 */ /* 0x000fe200078e00ff */
[----:B------:R-:W-:Y:S02]  /*bb00*/  LOP3.LUT R5, R33, 0xff, RZ, 0xc0, !PT ;  /* 0x000000ff21057812 */ /* 0x000fe400078ec0ff */
[----:B------:R-:W-:Y:S02]  /*bb10*/  LEA.HI R3, R3, R0, RZ, 0x2 ;  /* 0x0000000003037211 */ /* 0x000fe400078f10ff */
[----:B------:R-:W-:Y:S02]  /*bb20*/  LOP3.LUT R6, R6, 0xff, RZ, 0xc0, !PT ;  /* 0x000000ff06067812 */ /* 0x000fe400078ec0ff */
[----:B------:R-:W-:Y:S01]  /*bb30*/  SHF.R.U32.HI R0, RZ, 0x8, R8 ;  /* 0x00000008ff007819 */ /* 0x000fe20000011608 */
[----:B------:R-:W-:Y:S01]  /*bb40*/  IMAD.SHL.U32 R3, R3, 0x800, RZ ;  /* 0x0000080003037824 */ /* 0x000fe200078e00ff */
[----:B------:R-:W-:-:S02]  /*bb50*/  LOP3.LUT R45, R45, 0x30, R4, 0xf8, !PT ;  /* 0x000000302d2d7812 */ /* 0x000fc400078ef804 */
[----:B------:R-:W-:Y:S02]  /*bb60*/  PRMT R20, R6, 0x7604, R5 ;  /* 0x0000760406147816 */ /* 0x000fe40000000005 */
[----:B------:R-:W-:Y:S02]  /*bb70*/  LOP3.LUT R7, R34, 0xff, RZ, 0xc0, !PT ;  /* 0x000000ff22077812 */ /* 0x000fe400078ec0ff */
[----:B------:R-:W-:Y:S02]  /*bb80*/  SHF.R.U32.HI R5, RZ, 0x8, R35 ;  /* 0x00000008ff057819 */ /* 0x000fe40000011623 */
[----:B------:R-:W-:Y:S02]  /*bb90*/  LOP3.LUT R13, R0, 0xff, RZ, 0xc0, !PT ;  /* 0x000000ff000d7812 */ /* 0x000fe400078ec0ff */
[----:B------:R-:W-:Y:S02]  /*bba0*/  LOP3.LUT R45, R45, R46, RZ, 0x3c, !PT ;  /* 0x0000002e2d2d7212 */ /* 0x000fe400078e3cff */
[----:B------:R-:W-:-:S02]  /*bbb0*/  LOP3.LUT R0, R3, 0xffffe000, RZ, 0xc0, !PT ;  /* 0xffffe00003007812 */ /* 0x000fc400078ec0ff */
[----:B------:R-:W-:Y:S02]  /*bbc0*/  PRMT R25, R12, 0x7604, R7 ;  /* 0x000076040c197816 */ /* 0x000fe40000000007 */
[----:B------:R-:W-:Y:S02]  /*bbd0*/  LOP3.LUT R4, R35, 0xff, RZ, 0xc0, !PT ;  /* 0x000000ff23047812 */ /* 0x000fe400078ec0ff */
[----:B------:R-:W-:Y:S02]  /*bbe0*/  LOP3.LUT R5, R5, 0xff, RZ, 0xc0, !PT ;  /* 0x000000ff05057812 */ /* 0x000fe400078ec0ff */
[----:B------:R-:W-:Y:S02]  /*bbf0*/  LOP3.LUT R12, R8, 0xff, RZ, 0xc0, !PT ;  /* 0x000000ff080c7812 */ /* 0x000fe400078ec0ff */
[----:B------:R-:W-:Y:S02]  /*bc00*/  IADD3 R0, R45, R70, R0 ;  /* 0x000000462d007210 */ /* 0x000fe40007ffe000 */
[----:B------:R-:W-:-:S02]  /*bc10*/  PRMT R24, R5, 0x7604, R4 ;  /* 0x0000760405187816 */ /* 0x000fc40000000004 */
[----:B------:R-:W-:Y:S02]  /*bc20*/  PRMT R29, R13, 0x7604, R12 ;  /* 0x000076040d1d7816 */ /* 0x000fe4000000000c */
[----:B------:R-:W0:Y:S01]  /*bc30*/  LDS.128 R12, [R0+UR38+0x1e200] ;  /* 0x01e20026000c7984 */ /* 0x000e220008000c00 */
        /* <DEDUP_REMOVED lines=8> */
[----:B------:R-:W-:Y:S02]  /*bcc0*/  PRMT R30, R31, 0x7604, R30 ;  /* 0x000076041f1e7816 */ /* 0x000fe4000000001e */
[----:B------:R-:W-:Y:S01]  /*bcd0*/  SHF.R.U32.HI R31, RZ, 0x10, R9 ;  /* 0x00000010ff1f7819 */ /* 0x000fe20000011609 */
[----:B------:R-:W-:Y:S01]  /*bce0*/  IMAD.U32 R3, R3, 0x10000, RZ ;  /* 0x0001000003037824 */ /* 0x000fe200078e00ff */
[----:B------:R-:W-:-:S02]  /*bcf0*/  SHF.R.U32.HI R28, RZ, 0x8, R10 ;  /* 0x00000008ff1c7819 */ /* 0x000fc4000001160a */
[----:B------:R-:W-:Y:S01]  /*bd00*/  SHF.R.U32.HI R39, RZ, 0x10, R11 ;  /* 0x00000010ff277819 */ /* 0x000fe2000001160b */
[----:B------:R-:W-:Y:S01]  /*bd10*/  IMAD.U32 R31, R31, 0x10000, RZ ;  /* 0x000100001f1f7824 */ /* 0x000fe200078e00ff */
[----:B------:R-:W-:Y:S02]  /*bd20*/  LOP3.LUT R27, R10, 0xff, RZ, 0xc0, !PT ;  /* 0x000000ff0a1b7812 */ /* 0x000fe400078ec0ff */
[----:B------:R-:W-:Y:S01]  /*bd30*/  LOP3.LUT R28, R28, 0xff, RZ, 0xc0, !PT ;  /* 0x000000ff1c1c7812 */ /* 0x000fe200078ec0ff */
[----:B------:R-:W-:Y:S01]  /*bd40*/  IMAD.U32 R39, R39, 0x10000, RZ ;  /* 0x0001000027277824 */ /* 0x000fe200078e00ff */
        /* <DEDUP_REMOVED lines=10> */
[----:B------:R-:W-:Y:S02]  /*bdf0*/  SHF.R.U32.HI R27, RZ, 0x10, R35 ;  /* 0x00000010ff1b7819 */ /* 0x000fe40000011623 */
[----:B------:R-:W-:Y:S02]  /*be00*/  LOP3.LUT R29, R29, 0xff0000, R8, 0xf8, !PT ;  /* 0x00ff00001d1d7812 */ /* 0x000fe400078ef808 */
[----:B------:R-:W-:Y:S01]  /*be10*/  LOP3.LUT R39, R37, 0xff000000, R10, 0xf8, !PT ;  /* 0xff00000025277812 */ /* 0x000fe200078ef80a */
[----:B------:R-:W-:Y:S01]  /*be20*/  IMAD.U32 R27, R27, 0x10000, RZ ;  /* 0x000100001b1b7824 */ /* 0x000fe200078e00ff */
[----:B------:R-:W-:Y:S02]  /*be30*/  F2FP.F16.E4M3.UNPACK_B R37, R33 ;  /* 0x00000021ff25723e */ /* 0x000fe400020006ff */
[----:B------:R-:W-:-:S02]  /*be40*/  LOP3.LUT R25, R25, 0xff0000, R34, 0xf8, !PT ;  /* 0x00ff000019197812 */ /* 0x000fc400078ef822 */
[----:B------:R-:W-:Y:S01]  /*be50*/  LOP3.LUT R36, R29, 0xff000000, R8, 0xf8, !PT ;  /* 0xff0000001d247812 */ /* 0x000fe200078ef808 */
[--C-:B------:R-:W-:Y:S01]  /*be60*/  HADD2.F32 R38, -RZ, R37.reuse.H0_H0 ;  /* 0x20000025ff267230 */ /* 0x100fe20000004100 */
[----:B------:R-:W-:Y:S01]  /*be70*/  F2FP.F16.E4M3.UNPACK_B R31, R32 ;  /* 0x00000020ff1f723e */ /* 0x000fe200020006ff */
[----:B------:R-:W-:Y:S01]  /*be80*/  HADD2.F32 R37, -RZ, R37.H1_H1 ;  /* 0x30000025ff257230 */ /* 0x000fe20000004100 */
[----:B------:R-:W-:Y:S02]  /*be90*/  LOP3.LUT R20, R25, 0xff000000, R34, 0xf8, !PT ;  /* 0xff00000019147812 */ /* 0x000fe400078ef822 */
[----:B------:R-:W-:Y:S01]  /*bea0*/  LOP3.LUT R27, R24, 0xff0000, R27, 0xf8, !PT ;  /* 0x00ff0000181b7812 */ /* 0x000fe200078ef81b */
[--C-:B------:R-:W-:Y:S01]  /*beb0*/  HADD2.F32 R34, -RZ, R31.reuse.H0_H0 ;  /* 0x2000001fff227230 */ /* 0x100fe20000004100 */
[-C--:B0-----:R-:W-:Y:S01]  /*bec0*/  F2FP.F16.E4M3.UNPACK_B R28, R15.reuse ;  /* 0x0000000fff1c723e */ /* 0x081fe200020006ff */
[----:B------:R-:W-:Y:S01]  /*bed0*/  HADD2.F32 R31, -RZ, R31.H1_H1 ;  /* 0x3000001fff1f7230 */ /* 0x000fe20000004100 */
[----:B------:R-:W-:-:S02]  /*bee0*/  F2FP.F16.E4M3.UNPACK_B R29, R15.H1 ;  /* 0x0000000fff1d723e */ /* 0x000fc400030006ff */
[----:B------:R-:W-:Y:S02]  /*bef0*/  LOP3.LUT R35, R27, 0xff000000, R35, 0xf8, !PT ;  /* 0xff0000001b237812 */ /* 0x000fe400078ef823 */
[-C--:B------:R-:W-:Y:S02]  /*bf00*/  F2FP.F16.E4M3.UNPACK_B R26, R14.reuse ;  /* 0x0000000eff1a723e */ /* 0x080fe400020006ff */
[----:B------:R-:W-:Y:S02]  /*bf10*/  F2FP.F16.E4M3.UNPACK_B R27, R14.H1 ;  /* 0x0000000eff1b723e */ /* 0x000fe400030006ff */
[----:B------:R-:W-:Y:S02]  /*bf20*/  F2FP.F16.E4M3.UNPACK_B R25, R13.H1 ;  /* 0x0000000dff19723e */ /* 0x000fe400030006ff */
[----:B------:R-:W-:Y:S01]  /*bf30*/  F2FP.F16.E4M3.UNPACK_B R32, R32.H1 ;  /* 0x00000020ff20723e */ /* 0x000fe200030006ff */
[----:B---3--:R-:W0:Y:S02]  /*bf40*/  LDS.128 R4, [R51+0x1e200] ;  /* 0x01e2000033047984 */ /* 0x008e240000000c00 */
[----:B0-----:R-:W-:-:S02]  /*bf50*/  F2FP.F16.E4M3.UNPACK_B R3, R6 ;  /* 0x00000006ff03723e */ /* 0x001fc400020006ff */
[----:B------:R-:W-:Y:S02]  /*bf60*/  F2FP.F16.E4M3.UNPACK_B R11, R6.H1 ;  /* 0x00000006ff0b723e */ /* 0x000fe400030006ff */
[----:B------:R-:W-:Y:S02]  /*bf70*/  F2FP.F16.E4M3.UNPACK_B R6, R13 ;  /* 0x0000000dff06723e */ /* 0x000fe400020006ff */
[-C--:B------:R-:W-:Y:S02]  /*bf80*/  F2FP.F16.E4M3.UNPACK_B R8, R5.reuse ;  /* 0x00000005ff08723e */ /* 0x080fe400020006ff */
        /* <DEDUP_REMOVED lines=8> */
[----:B------:R-:W-:Y:S01]  /*c010*/  HADD2.F32 R8, -RZ, R8.H1_H1 ;  /* 0x30000008ff087230 */ /* 0x000fe20000004100 */
[----:B------:R-:W-:Y:S01]  /*c020*/  F2FP.F16.E4M3.UNPACK_B R13, R12 ;  /* 0x0000000cff0d723e */ /* 0x000fe200020006ff */
[C---:B------:R-:W-:Y:S01]  /*c030*/  FFMA.FTZ R5, R9.reuse, R34, -R40 ;  /* 0x0000002209057223 */ /* 0x040fe20000010828 */
[----:B------:R-:W-:Y:S01]  /*c040*/  F2FP.F16.E4M3.UNPACK_B R34, R33.H1 ;  /* 0x00000021ff22723e */ /* 0x000fe200030006ff */
[----:B------:R-:W-:Y:S01]  /*c050*/  FFMA.FTZ R9, R9, R38, R15 ;  /* 0x0000002609097223 */ /* 0x000fe2000001000f */
[----:B------:R-:W-:Y:S02]  /*c060*/  HADD2.F32 R15, -RZ, R25.H0_H0 ;  /* 0x20000019ff0f7230 */ /* 0x000fe40000004100 */
[----:B------:R-:W-:Y:S01]  /*c070*/  FMUL.FTZ R43, R14, R37 ;  /* 0x000000250e2b7220 */ /* 0x000fe20000410000 */
[----:B------:R-:W-:-:S02]  /*c080*/  HADD2.F32 R33, -RZ, R32.H0_H0 ;  /* 0x20000020ff217230 */ /* 0x000fc40000004100 */
[-C--:B------:R-:W-:Y:S01]  /*c090*/  FMUL.FTZ R14, R14, R31.reuse ;  /* 0x0000001f0e0e7220 */ /* 0x080fe20000410000 */
[----:B------:R-:W-:Y:S02]  /*c0a0*/  HADD2.F32 R38, -RZ, R34.H0_H0 ;  /* 0x20000022ff267230 */ /* 0x000fe40000004100 */
[C---:B------:R-:W-:Y:S01]  /*c0b0*/  FFMA.FTZ R40, R8.reuse, R31, -R43 ;  /* 0x0000001f08287223 */ /* 0x040fe2000001082b */
[----:B------:R-:W-:Y:S02]  /*c0c0*/  HADD2.F32 R6, -RZ, R10.H0_H0 ;  /* 0x2000000aff067230 */ /* 0x000fe40000004100 */
[----:B------:R-:W-:Y:S01]  /*c0d0*/  FFMA.FTZ R42, R8, R37, R14 ;  /* 0x00000025082a7223 */ /* 0x000fe2000001000e */
[----:B------:R-:W-:Y:S01]  /*c0e0*/  F2FP.F16.E4M3.UNPACK_B R31, R41 ;  /* 0x00000029ff1f723e */ /* 0x000fe200020006ff */
[C---:B------:R-:W-:Y:S01]  /*c0f0*/  FMUL.FTZ R45, R15.reuse, R38 ;  /* 0x000000260f2d7220 */ /* 0x040fe20000410000 */
[----:B------:R-:W-:Y:S01]  /*c100*/  FMUL.FTZ R15, R15, R33 ;  /* 0x000000210f0f7220 */ /* 0x000fe20000410000 */
[----:B------:R-:W-:Y:S01]  /*c110*/  F2FP.F16.E4M3.UNPACK_B R14, R35 ;  /* 0x00000023ff0e723e */ /* 0x000fe200020006ff */
[----:B------:R-:W-:-:S02]  /*c120*/  HADD2.F32 R34, -RZ, R34.H1_H1 ;  /* 0x30000022ff227230 */ /* 0x000fc40000004100 */
[C---:B------:R-:W-:Y:S01]  /*c130*/  FFMA.FTZ R45, R6.reuse, R33, -R45 ;  /* 0x00000021062d7223 */ /* 0x040fe2000001082d */
[----:B------:R-:W-:Y:S01]  /*c140*/  FFMA.FTZ R38, R6, R38, R15 ;  /* 0x0000002606267223 */ /* 0x000fe2000001000f */
[----:B------:R-:W-:Y:S01]  /*c150*/  HADD2.F32 R25, -RZ, R25.H1_H1 ;  /* 0x30000019ff197230 */ /* 0x000fe20000004100 */
[----:B------:R-:W-:Y:S01]  /*c160*/  F2FP.F16.E4M3.UNPACK_B R41, R41.H1 ;  /* 0x00000029ff29723e */ /* 0x000fe200030006ff */
[----:B------:R-:W-:Y:S01]  /*c170*/  HADD2.F32 R33, -RZ, R31.H0_H0 ;  /* 0x2000001fff217230 */ /* 0x000fe20000004100 */
[----:B------:R-:W-:Y:S01]  /*c180*/  F2FP.F16.E4M3.UNPACK_B R35, R35.H1 ;  /* 0x00000023ff23723e */ /* 0x000fe200030006ff */
[----:B------:R-:W-:Y:S02]  /*c190*/  HADD2.F32 R8, -RZ, R28.H0_H0 ;  /* 0x2000001cff087230 */ /* 0x000fe40000004100 */
[----:B------:R-:W-:Y:S01]  /*c1a0*/  FMUL.FTZ R37, R25, R34 ;  /* 0x0000002219257220 */ /* 0x000fe20000410000 */
[----:B------:R-:W-:Y:S01]  /*c1b0*/  HADD2.F32 R32, -RZ, R32.H1_H1 ;  /* 0x30000020ff207230 */ /* 0x000fe20000004100 */
[----:B------:R-:W-:Y:S01]  /*c1c0*/  F2FP.F16.E4M3.UNPACK_B R12, R12.H1 ;  /* 0x0000000cff0c723e */ /* 0x000fe200030006ff */
[----:B------:R-:W-:-:S02]  /*c1d0*/  HADD2.F32 R15, -RZ, R14.H0_H0 ;  /* 0x2000000eff0f7230 */ /* 0x000fc40000004100 */
[C---:B------:R-:W-:Y:S01]  /*c1e0*/  FMUL.FTZ R43, R8.reuse, R33 ;  /* 0x00000021082b7220 */ /* 0x040fe20000410000 */
[----:B------:R-:W-:Y:S02]  /*c1f0*/  HADD2.F32 R10, -RZ, R10.H1_H1 ;  /* 0x3000000aff0a7230 */ /* 0x000fe40000004100 */
[-C--:B------:R-:W-:Y:S01]  /*c200*/  FMUL.FTZ R25, R25, R32.reuse ;  /* 0x0000002019197220 */ /* 0x080fe20000410000 */
[----:B------:R-:W-:Y:S02]  /*c210*/  HADD2.F32 R6, -RZ, R21.H0_H0 ;  /* 0x20000015ff067230 */ /* 0x000fe40000004100 */
[----:B------:R-:W-:Y:S01]  /*c220*/  FMUL.FTZ R8, R8, R15 ;  /* 0x0000000f08087220 */ /* 0x000fe20000410000 */
[----:B------:R-:W-:Y:S02]  /*c230*/  HADD2.F32 R31, -RZ, R31.H1_H1 ;  /* 0x3000001fff1f7230 */ /* 0x000fe40000004100 */
[----:B------:R-:W-:Y:S01]  /*c240*/  FFMA.FTZ R32, R10, R32, -R37 ;  /* 0x000000200a207223 */ /* 0x000fe20000010825 */
[----:B------:R-:W-:-:S02]  /*c250*/  HADD2.F32 R28, -RZ, R28.H1_H1 ;  /* 0x3000001cff1c7230 */ /* 0x000fc40000004100 */
[----:B------:R-:W-:Y:S01]  /*c260*/  FFMA.FTZ R37, R10, R34, R25 ;  /* 0x000000220a257223 */ /* 0x000fe20000010019 */
[C---:B------:R-:W-:Y:S01]  /*c270*/  FFMA.FTZ R44, R6.reuse, R33, R8 ;  /* 0x00000021062c7223 */ /* 0x040fe20000010008 */
[----:B------:R-:W-:Y:S01]  /*c280*/  FFMA.FTZ R43, R6, R15, -R43 ;  /* 0x0000000f062b7223 */ /* 0x000fe2000001082b */
[----:B------:R-:W-:Y:S02]  /*c290*/  HADD2.F32 R14, -RZ, R14.H1_H1 ;  /* 0x3000000eff0e7230 */ /* 0x000fe40000004100 */
[C---:B------:R-:W-:Y:S01]  /*c2a0*/  FMUL.FTZ R10, R28.reuse, R31 ;  /* 0x0000001f1c0a7220 */ /* 0x040fe20000410000 */
[----:B------:R-:W-:Y:S01]  /*c2b0*/  HADD2.F32 R21, -RZ, R21.H1_H1 ;  /* 0x30000015ff157230 */ /* 0x000fe20000004100 */
[----:B------:R-:W-:Y:S01]  /*c2c0*/  F2FP.F16.E4M3.UNPACK_B R7, R4 ;  /* 0x00000004ff07723e */ /* 0x000fe200020006ff */
[----:B------:R-:W-:Y:S02]  /*c2d0*/  HADD2.F32 R25, -RZ, R41.H0_H0 ;  /* 0x20000029ff197230 */ /* 0x000fe40000004100 */
[----:B------:R-:W-:Y:S01]  /*c2e0*/  FMUL.FTZ R28, R28, R14 ;  /* 0x0000000e1c1c7220 */ /* 0x000fe20000410000 */
[----:B------:R-:W-:-:S02]  /*c2f0*/  HADD2.F32 R8, -RZ, R29.H0_H0 ;  /* 0x2000001dff087230 */ /* 0x000fc40000004100 */
[C---:B------:R-:W-:Y:S01]  /*c300*/  FFMA.FTZ R46, R21.reuse, R14, -R10 ;  /* 0x0000000e152e7223 */ /* 0x040fe2000001080a */
[--C-:B------:R-:W-:Y:S01]  /*c310*/  HADD2.F32 R15, -RZ, R35.reuse.H0_H0 ;  /* 0x20000023ff0f7230 */ /* 0x100fe20000004100 */
[----:B------:R-:W-:Y:S01]  /*c320*/  F2FP.F16.E4M3.UNPACK_B R14, R36.H1 ;  /* 0x00000024ff0e723e */ /* 0x000fe200030006ff */
[----:B------:R-:W-:Y:S02]  /*c330*/  HADD2.F32 R6, -RZ, R24.H0_H0 ;  /* 0x20000018ff067230 */ /* 0x000fe40000004100 */
[C---:B------:R-:W-:Y:S01]  /*c340*/  FMUL.FTZ R33, R8.reuse, R25 ;  /* 0x0000001908217220 */ /* 0x040fe20000410000 */
[----:B------:R-:W-:Y:S01]  /*c350*/  F2FP.F16.E4M3.UNPACK_B R4, R4.H1 ;  /* 0x00000004ff04723e */ /* 0x000fe200030006ff */
[----:B------:R-:W-:Y:S01]  /*c360*/  FMUL.FTZ R8, R8, R15 ;  /* 0x0000000f08087220 */ /* 0x000fe20000410000 */
[----:B------:R-:W-:Y:S01]  /*c370*/  FFMA.FTZ R47, R21, R31, R28 ;  /* 0x0000001f152f7223 */ /* 0x000fe2000001001c */
[----:B------:R-:W-:Y:S01]  /*c380*/  HADD2.F32 R35, -RZ, R35.H1_H1 ;  /* 0x30000023ff237230 */ /* 0x000fe20000004100 */
[----:B------:R-:W-:Y:S01]  /*c390*/  F2FP.F16.E4M3.UNPACK_B R10, R30.H1 ;  /* 0x0000001eff0a723e */ /* 0x000fe200030006ff */
[----:B------:R-:W-:Y:S01]  /*c3a0*/  FFMA.FTZ R49, R6, R25, R8 ;  /* 0x0000001906317223 */ /* 0x000fe20000010008 */
[----:B------:R-:W-:-:S02]  /*c3b0*/  HADD2.F32 R41, -RZ, R41.H1_H1 ;  /* 0x30000029ff297230 */ /* 0x000fc40000004100 */
[----:B------:R-:W-:Y:S01]  /*c3c0*/  FFMA.FTZ R48, R6, R15, -R33 ;  /* 0x0000000f06307223 */ /* 0x000fe20000010821 */
[----:B------:R-:W-:Y:S01]  /*c3d0*/  HADD2.F32 R29, -RZ, R29.H1_H1 ;  /* 0x3000001dff1d7230 */ /* 0x000fe20000004100 */
[----:B------:R-:W-:Y:S01]  /*c3e0*/  F2FP.F16.E4M3.UNPACK_B R36, R36 ;  /* 0x00000024ff24723e */ /* 0x000fe200020006ff */
[----:B------:R-:W-:Y:S01]  /*c3f0*/  HADD2.F32 R21, -RZ, R14.H0_H0 ;  /* 0x2000000eff157230 */ /* 0x000fe20000004100 */
[----:B------:R-:W-:Y:S01]  /*c400*/  F2FP.F16.E4M3.UNPACK_B R30, R30 ;  /* 0x0000001eff1e723e */ /* 0x000fe200020006ff */
[----:B------:R-:W-:Y:S02]  /*c410*/  HADD2.F32 R8, -RZ, R12.H0_H0 ;  /* 0x2000000cff087230 */ /* 0x000fe40000004100 */
[C---:B------:R-:W-:Y:S01]  /*c420*/  FMUL.FTZ R31, R29.reuse, R41 ;  /* 0x000000291d1f7220 */ /* 0x040fe20000410000 */
[----:B------:R-:W-:Y:S02]  /*c430*/  HADD2.F32 R24, -RZ, R24.H1_H1 ;  /* 0x30000018ff187230 */ /* 0x000fe40000004100 */
[----:B------:R-:W-:Y:S01]  /*c440*/  FMUL.FTZ R28, R29, R35 ;  /* 0x000000231d1c7220 */ /* 0x000fe20000410000 */
[----:B------:R-:W-:-:S02]  /*c450*/  HADD2.F32 R15, -RZ, R10.H0_H0 ;  /* 0x2000000aff0f7230 */ /* 0x000fc40000004100 */
[----:B------:R-:W-:Y:S01]  /*c460*/  FMUL.FTZ R25, R8, R21 ;  /* 0x0000001508197220 */ /* 0x000fe20000410000 */
[----:B------:R-:W-:Y:S02]  /*c470*/  HADD2.F32 R6, -RZ, R4.H0_H0 ;  /* 0x20000004ff067230 */ /* 0x000fe40000004100 */
[C---:B------:R-:W-:Y:S01]  /*c480*/  FFMA.FTZ R35, R24.reuse, R35, -R31 ;  /* 0x0000002318237223 */ /* 0x040fe2000001081f */
[----:B------:R-:W-:Y:S01]  /*c490*/  FFMA.FTZ R50, R24, R41, R28 ;  /* 0x0000002918327223 */ /* 0x000fe2000001001c */
[----:B------:R-:W-:Y:S02]  /*c4a0*/  HADD2.F32 R12, -RZ, R12.H1_H1 ;  /* 0x3000000cff0c7230 */ /* 0x000fe40000004100 */
[-C--:B------:R-:W-:Y:S01]  /*c4b0*/  FMUL.FTZ R8, R8, R15.reuse ;  /* 0x0000000f08087220 */ /* 0x080fe20000410000 */
[----:B------:R-:W-:Y:S01]  /*c4c0*/  FFMA.FTZ R24, R6, R15, -R25 ;  /* 0x0000000f06187223 */ /* 0x000fe20000010819 */
[----:B------:R-:W-:Y:S01]  /*c4d0*/  HADD2.F32 R25, -RZ, R14.H1_H1 ;  /* 0x3000000eff197230 */ /* 0x000fe20000004100 */
[----:B------:R-:W-:Y:S01]  /*c4e0*/  F2FP.SATFINITE.E4M3.F32.PACK_AB_MERGE_C R32, R32, R45, RZ ;  /* 0x0000002d2020723e */ /* 0x000fe200048070ff */
[----:B------:R-:W-:-:S02]  /*c4f0*/  HADD2.F32 R15, -RZ, R10.H1_H1 ;  /* 0x3000000aff0f7230 */ /* 0x000fc40000004100 */
[----:B------:R-:W-:Y:S01]  /*c500*/  FFMA.FTZ R28, R6, R21, R8 ;  /* 0x00000015061c7223 */ /* 0x000fe20000010008 */
[----:B------:R-:W-:Y:S02]  /*c510*/  HADD2.F32 R4, -RZ, R4.H1_H1 ;  /* 0x30000004ff047230 */ /* 0x000fe40000004100 */
[C---:B------:R-:W-:Y:S01]  /*c520*/  FMUL.FTZ R29, R12.reuse, R25 ;  /* 0x000000190c1d7220 */ /* 0x040fe20000410000 */
[----:B------:R-:W-:Y:S02]  /*c530*/  HADD2.F32 R21, -RZ, R36.H0_H0 ;  /* 0x20000024ff157230 */ /* 0x000fe40000004100 */
[-C--:B------:R-:W-:Y:S01]  /*c540*/  FMUL.FTZ R12, R12, R15.reuse ;  /* 0x0000000f0c0c7220 */ /* 0x080fe20000410000 */
[----:B------:R-:W-:Y:S02]  /*c550*/  HADD2.F32 R6, -RZ, R13.H0_H0 ;  /* 0x2000000dff067230 */ /* 0x000fe40000004100 */
[----:B------:R-:W-:Y:S01]  /*c560*/  FFMA.FTZ R31, R4, R15, -R29 ;  /* 0x0000000f041f7223 */ /* 0x000fe2000001081d */
[----:B------:R-:W-:-:S02]  /*c570*/  HADD2.F32 R15, -RZ, R30.H0_H0 ;  /* 0x2000001eff0f7230 */ /* 0x000fc40000004100 */
[----:B------:R-:W-:Y:S01]  /*c580*/  FFMA.FTZ R33, R4, R25, R12 ;  /* 0x0000001904217223 */ /* 0x000fe2000001000c */
        /* <DEDUP_REMOVED lines=9> */
[-C--:B------:R-:W-:Y:S01]  /*c620*/  F2FP.F16.E4M3.UNPACK_B R10, R39.reuse.H1 ;  /* 0x00000027ff0a723e */ /* 0x080fe200030006ff */
[C---:B------:R-:W-:Y:S01]  /*c630*/  FMUL.FTZ R6, R13.reuse, R36 ;  /* 0x000000240d067220 */ /* 0x040fe20000410000 */
[----:B------:R-:W-:Y:S01]  /*c640*/  F2FP.F16.E4M3.UNPACK_B R4, R20.H1 ;  /* 0x00000014ff04723e */ /* 0x000fe200030006ff */
[-C--:B------:R-:W-:Y:S01]  /*c650*/  FMUL.FTZ R15, R13, R30.reuse ;  /* 0x0000001e0d0f7220 */ /* 0x080fe20000410000 */
[----:B------:R-:W-:Y:S01]  /*c660*/  F2FP.F16.E4M3.UNPACK_B R39, R39 ;  /* 0x00000027ff27723e */ /* 0x000fe200020006ff */
[C---:B------:R-:W-:Y:S01]  /*c670*/  FFMA.FTZ R30, R7.reuse, R30, -R6 ;  /* 0x0000001e071e7223 */ /* 0x040fe20000010806 */
[----:B------:R-:W-:Y:S02]  /*c680*/  HADD2.F32 R13, -RZ, R10.H0_H0 ;  /* 0x2000000aff0d7230 */ /* 0x000fe40000004100 */
[----:B------:R-:W-:Y:S01]  /*c690*/  FFMA.FTZ R36, R7, R36, R15 ;  /* 0x0000002407247223 */ /* 0x000fe2000001000f */
[----:B------:R-:W-:Y:S01]  /*c6a0*/  HADD2.F32 R6, -RZ, R27.H0_H0 ;  /* 0x2000001bff067230 */ /* 0x000fe20000004100 */
[----:B------:R-:W-:Y:S01]  /*c6b0*/  F2FP.F16.E4M3.UNPACK_B R20, R20 ;  /* 0x00000014ff14723e */ /* 0x000fe200020006ff */
[----:B------:R-:W-:Y:S01]  /*c6c0*/  HADD2.F32 R7, -RZ, R4.H0_H0 ;  /* 0x20000004ff077230 */ /* 0x000fe20000004100 */
[----:B------:R-:W-:Y:S01]  /*c6d0*/  F2FP.SATFINITE.E4M3.F32.PACK_AB_MERGE_C R37, R37, R38, RZ ;  /* 0x000000262525723e */ /* 0x000fe200048070ff */
[----:B------:R-:W-:-:S02]  /*c6e0*/  HADD2.F32 R10, -RZ, R10.H1_H1 ;  /* 0x3000000aff0a7230 */ /* 0x000fc40000004100 */
[C---:B------:R-:W-:Y:S01]  /*c6f0*/  FMUL.FTZ R15, R6.reuse, R13 ;  /* 0x0000000d060f7220 */ /* 0x040fe20000410000 */
[----:B------:R-:W-:Y:S02]  /*c700*/  HADD2.F32 R27, -RZ, R27.H1_H1 ;  /* 0x3000001bff1b7230 */ /* 0x000fe40000004100 */
[----:B------:R-:W-:Y:S01]  /*c710*/  FMUL.FTZ R21, R6, R7 ;  /* 0x0000000706157220 */ /* 0x000fe20000410000 */
[----:B------:R-:W-:Y:S01]  /*c720*/  HADD2.F32 R8, -RZ, R4.H1_H1 ;  /* 0x30000004ff087230 */ /* 0x000fe20000004100 */
[----:B------:R-:W-:Y:S01]  /*c730*/  F2FP.SATFINITE.E4M3.F32.PACK_AB_MERGE_C R5, R40, R5, R32 ;  /* 0x000000052805723e */ /* 0x000fe20004807020 */
[--C-:B------:R-:W-:Y:S02]  /*c740*/  HADD2.F32 R4, -RZ, R11.reuse.H0_H0 ;  /* 0x2000000bff047230 */ /* 0x100fe40000004100 */
[C---:B------:R-:W-:Y:S01]  /*c750*/  FMUL.FTZ R6, R27.reuse, R10 ;  /* 0x0000000a1b067220 */ /* 0x040fe20000410000 */
[----:B------:R-:W-:Y:S02]  /*c760*/  HADD2.F32 R11, -RZ, R11.H1_H1 ;  /* 0x3000000bff0b7230 */ /* 0x000fe40000004100 */
[----:B------:R-:W-:Y:S01]  /*c770*/  FMUL.FTZ R27, R27, R8 ;  /* 0x000000081b1b7220 */ /* 0x000fe20000410000 */
[----:B------:R-:W-:Y:S01]  /*c780*/  F2FP.SATFINITE.E4M3.F32.PACK_AB_MERGE_C R9, R42, R9, R37 ;  /* 0x000000092a09723e */ /* 0x000fe20004807025 */
[----:B------:R-:W-:Y:S01]  /*c790*/  FFMA.FTZ R15, R4, R7, -R15 ;  /* 0x00000007040f7223 */ /* 0x000fe2000001080f */
[----:B------:R-:W-:-:S02]  /*c7a0*/  HADD2.F32 R7, -RZ, R20.H0_H0 ;  /* 0x20000014ff077230 */ /* 0x000fc40000004100 */
[C---:B------:R-:W-:Y:S01]  /*c7b0*/  FFMA.FTZ R14, R11.reuse, R8, -R6 ;  /* 0x000000080b0e7223 */ /* 0x040fe20000010806 */
[----:B------:R-:W-:Y:S01]  /*c7c0*/  FFMA.FTZ R34, R11, R10, R27 ;  /* 0x0000000a0b227223 */ /* 0x000fe2000001001b */
[--C-:B------:R-:W-:Y:S02]  /*c7d0*/  HADD2.F32 R11, -RZ, R39.reuse.H0_H0 ;  /* 0x20000027ff0b7230 */ /* 0x100fe40000004100 */
[----:B------:R-:W-:Y:S01]  /*c7e0*/  FFMA.FTZ R21, R4, R13, R21 ;  /* 0x0000000d04157223 */ /* 0x000fe20000010015 */
[--C-:B------:R-:W-:Y:S01]  /*c7f0*/  HADD2.F32 R6, -RZ, R26.reuse.H0_H0 ;  /* 0x2000001aff067230 */ /* 0x100fe20000004100 */
[----:B------:R-:W-:Y:S01]  /*c800*/  F2FP.SATFINITE.E4M3.F32.PACK_AB_MERGE_C R14, R14, R15, RZ ;  /* 0x0000000f0e0e723e */ /* 0x000fe200048070ff */
[----:B------:R-:W-:Y:S02]  /*c810*/  HADD2.F32 R39, -RZ, R39.H1_H1 ;  /* 0x30000027ff277230 */ /* 0x000fe40000004100 */
        /* <DEDUP_REMOVED lines=25> */
.L_x_4537:
[----:B------:R-:W-:Y:S05]  /*c9b0*/  BSYNC B0 ;  /* 0x0000000000007941 */ /* 0x000fea0003800000 */
.L_x_4531:
        /* <DEDUP_REMOVED lines=8> */
.L_x_4528:
[----:B------:R-:W-:-:S06]  /*ca40*/  ULOP3.LUT UR4, UR36, 0x1, URZ, 0xfc, !UPT ;  /* 0x0000000124047892 */ /* 0x000fcc000f8efc3f */
[----:B0--3--:R-:W-:-:S05]  /*ca50*/  IMAD.U32 R0, RZ, RZ, UR4 ;  /* 0x00000004ff007e24 */ /* 0x009fca000f8e00ff */
[----:B------:R-:W-:-:S13]  /*ca60*/  ISETP.NE.AND P0, PT, R0, 0x3, PT ;  /* 0x000000030000780c */ /* 0x000fda0003f05270 */
[----:B------:R-:W-:Y:S05]  /*ca70*/  @!P0 BRA `(.L_x_4556) ;  /* 0x0000000000048947 */ /* 0x000fea0003800000 */
[----:B------:R-:W-:Y:S01]  /*ca80*/  BPT.TRAP 0x1 ;  /* 0x000000040000795c */ /* 0x000fe20000300000 */
.L_x_4556:
[----:B--2--5:R-:W-:Y:S02]  /*ca90*/  IMAD.U32 R5, RZ, RZ, UR49 ;  /* 0x00000031ff057e24 */ /* 0x024fe4000f8e00ff */
[----:B------:R-:W-:-:S03]  /*caa0*/  IMAD.U32 R0, RZ, RZ, UR45 ;  /* 0x0000002dff007e24 */ /* 0x000fc6000f8e00ff */
[----:B------:R-:W-:Y:S02]  /*cab0*/  LEA R5, R5, UR38, 0x3 ;  /* 0x0000002605057c11 */ /* 0x000fe4000f8e18ff */
[----:B------:R-:W-:-:S04]  /*cac0*/  SHF.L.U32 R0, R0, 0x1f, RZ ;  /* 0x0000001f00007819 */ /* 0x000fc800000006ff */
[----:B------:R0:W1:Y:S01]  /*cad0*/  SYNCS.PHASECHK.TRANS64.TRYWAIT P2, [R5+URZ+0x33430], R0 ;  /* 0x03343000050075a7 */ /* 0x000062000804017f */
[----:B------:R-:W-:Y:S05]  /*cae0*/  @!P0 BRA `(.L_x_4557) ;  /* 0x0000000000048947 */ /* 0x000fea0003800000 */
[----:B------:R-:W-:Y:S01]  /*caf0*/  BPT.TRAP 0x1 ;  /* 0x000000040000795c */ /* 0x000fe20000300000 */
.L_x_4557:
[----:B------:R-:W2:Y:S02]  /*cb00*/  S2R R3, SR_TID.X ;  /* 0x0000000000037919 */ /* 0x000ea40000002100 */
[----:B--2---:R-:W-:-:S04]  /*cb10*/  LOP3.LUT R3, R3, 0x7f, RZ, 0xc0, !PT ;  /* 0x0000007f03037812 */ /* 0x004fc800078ec0ff */
[----:B------:R-:W-:Y:S01]  /*cb20*/  ISETP.NE.AND P1, PT, R3, RZ, PT ;  /* 0x000000ff0300720c */ /* 0x000fe20003f25270 */
[----:B-1----:R-:W-:-:S12]  /*cb30*/  @P2 BRA `(.L_x_4558) ;  /* 0x0000000000082947 */ /* 0x002fd80003800000 */
[----:B------:R-:W1:Y:S02]  /*cb40*/  SYNCS.PHASECHK.TRANS64.TRYWAIT P2, [R5+URZ+0x33430], R0 ;  /* 0x03343000050075a7 */ /* 0x000e64000804017f */
[----:B-1----:R-:W-:Y:S05]  /*cb50*/  @!P2 BRA `(.L_x_4559) ;  /* 0x000002000068a947 */ /* 0x002fea0003800000 */
.L_x_4558:
[----:B------:R-:W-:Y:S05]  /*cb60*/  WARPSYNC.ALL ;  /* 0x0000000000007948 */ /* 0x000fea0003800000 */
[----:B------:R-:W-:Y:S01]  /*cb70*/  UIADD3 UR4, UR38, 0x24200, URZ ;  /* 0x0002420026047890 */ /* 0x000fe2000fffe03f */
[----:B------:R-:W-:Y:S01]  /*cb80*/  WARPGROUP.ARRIVE ;  /* 0x00000000000079c5 */ /* 0x000fe20000000000 */
[----:B------:R-:W-:Y:S01]  /*cb90*/  ULOP3.LUT UR20, UR52, 0x10000, URZ, 0xfc, !UPT ;  /* 0x0001000034147892 */ /* 0x000fe2000f8efc3f */
[----:B------:R-:W-:Y:S01]  /*cba0*/  VIADD R3, R224, UR39 ;  /* 0x00000027e0037c36 */ /* 0x000fe20008000000 */
[----:B------:R-:W-:Y:S01]  /*cbb0*/  USHF.R.U32.HI UR4, URZ, 0x4, UR4 ;  /* 0x000000043f047899 */ /* 0x000fe20008011604 */
[----:B------:R-:W-:Y:S01]  /*cbc0*/  IMAD.MOV.U32 R10, RZ, RZ, -0xa0 ;  /* 0xffffff60ff0a7424 */ /* 0x000fe200078e00ff */
[----:B------:R-:W-:Y:S01]  /*cbd0*/  UMOV UR25, 0x80000020 ;  /* 0x8000002000197882 */ /* 0x000fe20000000000 */
[----:B------:R-:W-:Y:S01]  /*cbe0*/  UMOV UR27, 0x80000020 ;  /* 0x80000020001b7882 */ /* 0x000fe20000000000 */
[----:B------:R-:W-:Y:S01]  /*cbf0*/  ULOP3.LUT UR4, UR4, 0x3fff, URZ, 0xc0, !UPT ;  /* 0x00003fff04047892 */ /* 0x000fe2000f8ec03f */
[----:B------:R-:W-:Y:S01]  /*cc00*/  IMAD R10, R19, R10, 0xa1 ;  /* 0x000000a1130a7424 */ /* 0x000fe200078e020a */
[----:B------:R-:W-:Y:S01]  /*cc10*/  UMOV UR24, UR20 ;  /* 0x0000001400187c82 */ /* 0x000fe20008000000 */
[----:B------:R-:W-:Y:S01]  /*cc20*/  UMOV UR7, 0x80000020 ;  /* 0x8000002000077882 */ /* 0x000fe20000000000 */
        /* <DEDUP_REMOVED lines=15> */
[----:B------:R-:W-:Y:S02]  /*cd20*/  UIADD3 UR9, UR28, 0x102, URZ ;  /* 0x000001021c097890 */ /* 0x000fe4000fffe03f */
[----:B------:R-:W-:Y:S02]  /*cd30*/  UIADD3 UR10, UR28, 0x280, URZ ;  /* 0x000002801c0a7890 */ /* 0x000fe4000fffe03f */
        /* <DEDUP_REMOVED lines=164> */
[----:B01----:R-:W-:Y:S01]  /*d780*/  @P2 IMAD.HI.U32 R0, R3, UR6, RZ ;  /* 0x0000000603002c27 */ /* 0x003fe2000f8e00ff */
[----:B------:R-:W-:-:S04]  /*d790*/  @UP0 ULDC UR6, c[0x0][0x450] ;  /* 0x0001140000060ab9 */ /* 0x000fc80000000800 */
[----:B------:R-:W-:Y:S01]  /*d7a0*/  @P3 SHF.R.U32.HI R3, RZ, UR6, R0 ;  /* 0x00000006ff033c19 */ /* 0x000fe20008011600 */
[----:B------:R-:W-:Y:S01]  /*d7b0*/  ULDC.64 UR6, c[0x0][0x9e0] ;  /* 0x0002780000067ab9 */ /* 0x000fe20000000a00 */
[----:B------:R-:W-:Y:S01]  /*d7c0*/  @!P1 VIADD R0, R5, 0x33440 ;  /* 0x0003344005009836 */ /* 0x000fe20000000000 */
[----:B------:R-:W-:Y:S01]  /*d7d0*/  UISETP.GE.AND UP1, UPT, UR7, 0x1, UPT ;  /* 0x000000010700788c */ /* 0x000fe2000bf26270 */
[----:B------:R-:W-:Y:S01]  /*d7e0*/  IADD3 R5, R22, R10, -R23 ;  /* 0x0000000a16057210 */ /* 0x000fe20007ffe817 */
[----:B------:R-:W0:Y:S01]  /*d7f0*/  SHFL.IDX PT, R9, R3, RZ, 0x1c1f ;  /* 0x001c1fff03097589 */ /* 0x000e2200000e0000 */
[----:B------:R-:W-:Y:S01]  /*d800*/  VIADD R10, R10, 0xffffffff ;  /* 0xffffffff0a0a7836 */ /* 0x000fe20000000000 */
[----:B------:R-:W-:Y:S02]  /*d810*/  @!P1 PRMT R0, RZ, 0x654, R0 ;  /* 0x00000654ff009816 */ /* 0x000fe40000000000 */
[----:B------:R-:W-:Y:S01]  /*d820*/  PLOP3.LUT P2, PT, PT, PT, UP1, 0x40, 0x0 ;  /* 0x000000000000781c */ /* 0x000fe20003f4e818 */
[----:B------:R-:W-:-:S04]  /*d830*/  IMAD.IADD R5, R5, 0x1, -R16 ;  /* 0x0000000105057824 */ /* 0x000fc800078e0a10 */
[C---:B------:R-:W-:Y:S02]  /*d840*/  VIADD R7, R5.reuse, UR6 ;  /* 0x0000000605077c36 */ /* 0x040fe40008000000 */
[----:B------:R-:W-:Y:S02]  /*d850*/  VIADD R4, R5, UR10 ;  /* 0x0000000a05047c36 */ /* 0x000fe40008000000 */
[----:B------:R-:W-:Y:S02]  /*d860*/  IMAD.IADD R5, R10, 0x1, -R23 ;  /* 0x000000010a057824 */ /* 0x000fe400078e0a17 */
        /* <DEDUP_REMOVED lines=27> */
.L_x_4562:
[----:B------:R-:W-:-:S06]  /*da20*/  UISETP.NE.AND UP2, UPT, UR7, 0x1, UPT ;  /* 0x000000010700788c */ /* 0x000fcc000bf45270 */
[----:B------:R-:W-:-:S05]  /*da30*/  PLOP3.LUT P2, PT, PT, PT, UP2, 0x80, 0x0 ;  /* 0x000000000000781c */ /* 0x000fca0003f4f028 */
[----:B------:R-:W-:-:S08]  /*da40*/  @UP2 ULDC.64 UR10, c[0x0][0x9e8] ;  /* 0x00027a00000a2ab9 */ /* 0x000fd00000000a00 */
[----:B------:R-:W-:-:S05]  /*da50*/  @P2 IMAD.HI.U32 R9, R12, UR10, RZ ;  /* 0x0000000a0c092c27 */ /* 0x000fca000f8e00ff */
[----:B------:R-:W-:-:S07]  /*da60*/  @P2 SHF.R.U32.HI R12, RZ, UR11, R9 ;  /* 0x0000000bff0c2c19 */ /* 0x000fce0008011609 */
.L_x_4563:
[----:B------:R-:W-:Y:S05]  /*da70*/  BSYNC B0 ;  /* 0x0000000000007941 */ /* 0x000fea0003800000 */
.L_x_4561:
[----:B------:R-:W-:-:S05]  /*da80*/  IMAD R9, R12, UR7, R5 ;  /* 0x000000070c097c24 */ /* 0x000fca000f8e0205 */
[----:B------:R-:W-:Y:S02]  /*da90*/  VIMNMX R6, R6, R9, !PT ;  /* 0x0000000906067248 */ /* 0x000fe40007fe0100 */
[----:B------:R-:W-:-:S07]  /*daa0*/  VIADDMNMX R8, R9, UR7, R8, PT ;  /* 0x0000000709087c46 */ /* 0x000fce000b800108 */
.L_x_4560:
[C---:B------:R-:W-:Y:S01]  /*dab0*/  ISETP.GE.AND P2, PT, R10.reuse, 0x9, PT ;  /* 0x000000090a00780c */ /* 0x040fe20003f46270 */
[----:B------:R-:W0:Y:S01]  /*dac0*/  SHFL.IDX PT, R3, R3, 0x1, 0x1c1f ;  /* 0x003c1f0003037f89 */ /* 0x000e2200000e0000 */
[----:B------:R-:W-:Y:S02]  /*dad0*/  ISETP.GE.AND P3, PT, R10, 0x2, PT ;  /* 0x000000020a00780c */ /* 0x000fe40003f66270 */
[----:B------:R-:W-:Y:S02]  /*dae0*/  P2R R9, PR, RZ, 0x4 ;  /* 0x00000004ff097803 */ /* 0x000fe40000000000 */
[----:B------:R-:W-:Y:S02]  /*daf0*/  ISETP.GT.AND P2, PT, R6, 0x8, !P2 ;  /* 0x000000080600780c */ /* 0x000fe40005744270 */
[----:B------:R-:W-:Y:S02]  /*db00*/  P2R R11, PR, RZ, 0x8 ;  /* 0x00000008ff0b7803 */ /* 0x000fe40000000000 */
[----:B------:R-:W-:-:S02]  /*db10*/  ISETP.LT.OR P2, PT, R8, 0x9, P2 ;  /* 0x000000090800780c */ /* 0x000fc40001741670 */
[----:B------:R-:W-:Y:S02]  /*db20*/  ISETP.GT.AND P3, PT, R6, 0x1, !P3 ;  /* 0x000000010600780c */ /* 0x000fe40005f64270 */
[----:B------:R-:W-:Y:S02]  /*db30*/  ISETP.GE.AND P4, PT, R10, 0xa, PT ;  /* 0x0000000a0a00780c */ /* 0x000fe40003f86270 */
[----:B------:R-:W-:Y:S02]  /*db40*/  FSEL R92, R92, -INF , !P2 ;  /* 0xff8000005c5c7808 */ /* 0x000fe40005000000 */
[----:B------:R-:W-:Y:S02]  /*db50*/  ISETP.LT.OR P3, PT, R8, 0x2, P3 ;  /* 0x000000020800780c */ /* 0x000fe40001f61670 */
[----:B------:R-:W-:Y:S02]  /*db60*/  ISETP.GT.AND P2, PT, R6, 0x9, !P4 ;  /* 0x000000090600780c */ /* 0x000fe40006744270 */
[----:B------:R-:W-:-:S02]  /*db70*/  FSEL R89, R89, -INF , !P3 ;  /* 0xff80000059597808 */ /* 0x000fc40005800000 */
[----:B------:R-:W-:Y:S01]  /*db80*/  ISETP.LT.OR P2, PT, R8, 0xa, P2 ;  /* 0x0000000a0800780c */ /* 0x000fe20001741670 */
[----:B0-----:R-:W-:Y:S01]  /*db90*/  IMAD.IADD R4, R4, 0x1, R3 ;  /* 0x0000000104047824 */ /* 0x001fe200078e0203 */
        /* <DEDUP_REMOVED lines=8> */
[----:B----4-:R-:W-:Y:S02]  /*dc20*/  P2R R14, PR, RZ, 0x8 ;  /* 0x00000008ff0e7803 */ /* 0x010fe40000000000 */
        /* <DEDUP_REMOVED lines=18> */
[----:B------:R-:W-:Y:S02]  /*dd50*/  VIADDMNMX R0, R3, R7, R0, PT ;  /* 0x0000000703007246 */ /* 0x000fe40003800100 */
        /* <DEDUP_REMOVED lines=154> */
[----:B------:R-:W-:-:S04]  /*e700*/  ISETP.LT.OR P6, PT, R8, 0x9a, P6 ;  /* 0x0000009a0800780c */ /* 0x000fc800037c1670 */
        /* <DEDUP_REMOVED lines=16> */
.L_x_4566:
[----:B------:R-:W-:-:S06]  /*e810*/  UISETP.NE.AND UP2, UPT, UR7, 0x1, UPT ;  /* 0x000000010700788c */ /* 0x000fcc000bf45270 */
[----:B------:R-:W-:-:S05]  /*e820*/  PLOP3.LUT P6, PT, PT, PT, UP2, 0x80, 0x0 ;  /* 0x000000000000781c */ /* 0x000fca0003fcf028 */
[----:B------:R-:W-:-:S08]  /*e830*/  @UP2 ULDC.64 UR10, c[0x0][0x9e8] ;  /* 0x00027a00000a2ab9 */ /* 0x000fd00000000a00 */
[----:B------:R-:W-:Y:S01]  /*e840*/  @P6 IMAD.HI.U32 R3, R6, UR10, RZ ;  /* 0x0000000a06036c27 */ /* 0x000fe2000f8e00ff */
[----:B------:R-:W-:-:S13]  /*e850*/  PLOP3.LUT P6, PT, PT, PT, UP2, 0x80, 0x0 ;  /* 0x000000000000781c */ /* 0x000fda0003fcf028 */
[----:B------:R-:W-:-:S07]  /*e860*/  @P6 SHF.R.U32.HI R6, RZ, UR11, R3 ;  /* 0x0000000bff066c19 */ /* 0x000fce0008011603 */
.L_x_4567:
[----:B------:R-:W-:Y:S05]  /*e870*/  BSYNC B0 ;  /* 0x0000000000007941 */ /* 0x000fea0003800000 */
.L_x_4565:
[----:B------:R-:W-:-:S05]  /*e880*/  IMAD R5, R6, UR7, R5 ;  /* 0x0000000706057c24 */ /* 0x000fca000f8e0205 */
[----:B------:R-:W-:Y:S02]  /*e890*/  VIMNMX R4, R4, R5, !PT ;  /* 0x0000000504047248 */ /* 0x000fe40007fe0100 */
[----:B------:R-:W-:-:S07]  /*e8a0*/  VIADDMNMX R0, R5, UR7, R0, PT ;  /* 0x0000000705007c46 */ /* 0x000fce000b800100 */
.L_x_4564:
[----:B------:R-:W-:Y:S01]  /*e8b0*/  ISETP.GT.AND P2, PT, R4, 0x20, !P2 ;  /* 0x000000200400780c */ /* 0x000fe20005744270 */
[----:B------:R-:W-:Y:S01]  /*e8c0*/  @UP0 ULDC UR10, c[0x0][0x44c] ;  /* 0x00011300000a0ab9 */ /* 0x000fe20000000800 */
[----:B------:R-:W-:Y:S01]  /*e8d0*/  ISETP.NE.AND P6, PT, R128, RZ, PT ;  /* 0x000000ff8000720c */ /* 0x000fe20003fc5270 */
[----:B------:R-:W-:Y:S01]  /*e8e0*/  UIMAD.WIDE.U32 UR10, UR39, UR10, URZ ;  /* 0x0000000a270a72a5 */ /* 0x000fe2000f8e003f */
[----:B------:R-:W-:Y:S01]  /*e8f0*/  ISETP.LT.OR P2, PT, R0, 0x21, P2 ;  /* 0x000000210000780c */ /* 0x000fe20001741670 */
[----:B------:R-:W-:Y:S01]  /*e900*/  @UP0 ULDC UR18, c[0x0][0x450] ;  /* 0x0001140000120ab9 */ /* 0x000fe20000000800 */
[----:B------:R-:W-:Y:S01]  /*e910*/  FMNMX.FTZ R3, R88, R89, !PT ;  /* 0x0000005958037209 */ /* 0x000fe20007810000 */
[----:B------:R-:W-:Y:S01]  /*e920*/  UMOV UR14, UR39 ;  /* 0x00000027000e7c82 */ /* 0x000fe20008000000 */
[----:B------:R-:W-:Y:S01]  /*e930*/  FSEL R74, R74, -INF , !P2 ;  /* 0xff8000004a4a7808 */ /* 0x000fe20005000000 */
[----:B------:R-:W-:Y:S01]  /*e940*/  @UP0 USHF.R.U32.HI UR14, URZ, UR18, UR11 ;  /* 0x000000123f0e0299 */ /* 0x000fe2000801160b */
        /* <DEDUP_REMOVED lines=75> */
[----:B------:R-:W-:Y:S02]  /*ee00*/  ISETP.GT.AND P2, PT, R4, 0x50, !P6 ;  /* 0x000000500400780c */ /* 0x000fe40007744270 */
[----:B------:R-:W-:Y:S02]  /*ee10*/  ISETP.NE.AND P6, PT, R130, RZ, PT ;  /* 0x000000ff8200720c */ /* 0x000fe40003fc5270 */
        /* <DEDUP_REMOVED lines=17> */
[----:B------:R-:W-:Y:S01]  /*ef30*/  ISETP.NE.AND P2, PT, R114, RZ, PT ;  /* 0x000000ff7200720c */ /* 0x000fe20003f45270 */
[----:B------:R-:W0:Y:S01]  /*ef40*/  SHFL.BFLY PT, R3, R6, 0x2, 0x1f ;  /* 0x0c401f0006037f89 */ /* 0x000e2200000e0000 */
[C---:B------:R-:W-:Y:S02]  /*ef50*/  ISETP.GT.AND P3, PT, R4.reuse, 0x90, !P3 ;  /* 0x000000900400780c */ /* 0x040fe40005f64270 */
[----:B------:R-:W-:-:S02]  /*ef60*/  ISETP.GT.AND P2, PT, R4, 0x59, !P2 ;  /* 0x000000590400780c */ /* 0x000fc40005744270 */
[----:B------:R-:W-:Y:S02]  /*ef70*/  ISETP.GT.AND P4, PT, R4, 0x91, !P4 ;  /* 0x000000910400780c */ /* 0x000fe40006784270 */
[----:B------:R-:W-:Y:S02]  /*ef80*/  ISETP.LT.OR P2, PT, R0, 0x5a, P2 ;  /* 0x0000005a0000780c */ /* 0x000fe40001741670 */
[----:B------:R-:W-:Y:S02]  /*ef90*/  ISETP.GT.AND P5, PT, R4, 0x98, !P5 ;  /* 0x000000980400780c */ /* 0x000fe40006fa4270 */
[----:B------:R-:W-:Y:S02]  /*efa0*/  FSEL R71, R71, -INF , !P2 ;  /* 0xff80000047477808 */ /* 0x000fe40005000000 */
[----:B------:R-:W-:Y:S02]  /*efb0*/  ISETP.NE.AND P2, PT, R113, RZ, PT ;  /* 0x000000ff7100720c */ /* 0x000fe40003f45270 */
[----:B------:R-:W-:-:S02]  /*efc0*/  ISETP.LT.OR P3, PT, R0, 0x91, P3 ;  /* 0x000000910000780c */ /* 0x000fc40001f61670 */
[----:B------:R-:W-:Y:S02]  /*efd0*/  ISETP.GT.AND P2, PT, R4, 0x60, !P2 ;  /* 0x000000600400780c */ /* 0x000fe40005744270 */
[C---:B------:R-:W-:Y:S02]  /*efe0*/  ISETP.LT.OR P4, PT, R0.reuse, 0x92, P4 ;  /* 0x000000920000780c */ /* 0x040fe40002781670 */
[----:B------:R-:W-:Y:S02]  /*eff0*/  ISETP.LT.OR P2, PT, R0, 0x61, P2 ;  /* 0x000000610000780c */ /* 0x000fe40001741670 */
[----:B------:R-:W-:Y:S02]  /*f000*/  FSEL R34, R34, -INF , !P3 ;  /* 0xff80000022227808 */ /* 0x000fe40005800000 */
[----:B------:R-:W-:Y:S02]  /*f010*/  FSEL R42, R42, -INF , !P2 ;  /* 0xff8000002a2a7808 */ /* 0x000fe40005000000 */
[----:B------:R-:W-:-:S02]  /*f020*/  ISETP.NE.AND P2, PT, R112, RZ, PT ;  /* 0x000000ff7000720c */ /* 0x000fc40003f45270 */
[----:B0-----:R-:W-:Y:S02]  /*f030*/  FMNMX.FTZ R7, R6, R3, !PT ;  /* 0x0000000306077209 */ /* 0x001fe40007810000 */
[----:B------:R-:W-:Y:S02]  /*f040*/  ISETP.GT.AND P2, PT, R4, 0x61, !P2 ;  /* 0x000000610400780c */ /* 0x000fe40005744270 */
[C---:B------:R-:W-:Y:S01]  /*f050*/  ISETP.LT.OR P5, PT, R0.reuse, 0x99, P5 ;  /* 0x000000990000780c */ /* 0x040fe20002fa1670 */
[----:B------:R-:W0:Y:S01]  /*f060*/  SHFL.BFLY PT, R8, R7, 0x1, 0x1f ;  /* 0x0c201f0007087f89 */ /* 0x000e2200000e0000 */
[----:B------:R-:W-:Y:S02]  /*f070*/  ISETP.LT.OR P2, PT, R0, 0x62, P2 ;  /* 0x000000620000780c */ /* 0x000fe40001741670 */
[----:B------:R-:W-:Y:S02]  /*f080*/  FSEL R35, R35, -INF , !P4 ;  /* 0xff80000023237808 */ /* 0x000fe40006000000 */
[----:B------:R-:W-:-:S02]  /*f090*/  FSEL R43, R43, -INF , !P2 ;  /* 0xff8000002b2b7808 */ /* 0x000fc40005000000 */
[----:B------:R-:W-:Y:S02]  /*f0a0*/  ISETP.NE.AND P2, PT, R111, RZ, PT ;  /* 0x000000ff6f00720c */ /* 0x000fe40003f45270 */
[----:B------:R-:W-:Y:S02]  /*f0b0*/  FSEL R38, R38, -INF , !P5 ;  /* 0xff80000026267808 */ /* 0x000fe40006800000 */
[----:B------:R-:W-:Y:S02]  /*f0c0*/  ISETP.GT.AND P2, PT, R4, 0x68, !P2 ;  /* 0x000000680400780c */ /* 0x000fe40005744270 */
[----:B------:R-:W-:Y:S02]  /*f0d0*/  R2UR UR15, R104 ;  /* 0x00000000680f72ca */ /* 0x000fe400000e0000 */
[----:B------:R-:W-:-:S04]  /*f0e0*/  ISETP.LT.OR P2, PT, R0, 0x69, P2 ;  /* 0x000000690000780c */ /* 0x000fc80001741670 */
[----:B------:R-:W-:Y:S02]  /*f0f0*/  FSEL R46, R46, -INF , !P2 ;  /* 0xff8000002e2e7808 */ /* 0x000fe40005000000 */
[----:B------:R-:W-:Y:S02]  /*f100*/  ISETP.NE.AND P2, PT, R110, RZ, PT ;  /* 0x000000ff6e00720c */ /* 0x000fe40003f45270 */
[----:B0-----:R-:W-:Y:S01]  /*f110*/  FMNMX.FTZ R3, R7, R8, !PT ;  /* 0x0000000807037209 */ /* 0x001fe20007810000 */
[----:B------:R-:W-:Y:S01]  /*f120*/  IMAD.U32 R8, RZ, RZ, UR40 ;  /* 0x00000028ff087e24 */ /* 0x000fe2000f8e00ff */
[----:B------:R-:W-:Y:S01]  /*f130*/  ISETP.GT.AND P2, PT, R4, 0x69, !P2 ;  /* 0x000000690400780c */ /* 0x000fe20005744270 */
[----:B------:R-:W-:-:S03]  /*f140*/  UIADD3 UR10, UR15, UR14, URZ ;  /* 0x0000000e0f0a7290 */ /* 0x000fc6000fffe03f */
[----:B------:R-:W-:Y:S01]  /*f150*/  ISETP.LT.OR P2, PT, R0, 0x6a, P2 ;  /* 0x0000006a0000780c */ /* 0x000fe20001741670 */
[----:B------:R-:W-:-:S03]  /*f160*/  UIADD3 UR6, UR10, UR6, URZ ;  /* 0x000000060a067290 */ /* 0x000fc6000fffe03f */
        /* <DEDUP_REMOVED lines=56> */
[----:B------:R-:W-:Y:S01]  /*f4f0*/  ISETP.NE.AND P2, PT, R105, RZ, PT ;  /* 0x000000ff6900720c */ /* 0x000fe20003f45270 */
[----:B------:R-:W-:-:S01]  /*f500*/  FFMA.FTZ R105, R3, R8, -8 ;  /* 0xc100000003697423 */ /* 0x000fc20000010008 */
[----:B------:R-:W-:Y:S02]  /*f510*/  FMNMX.FTZ R20, R98, R13, !PT ;  /* 0x0000000d62147209 */ /* 0x000fe40007810000 */
[----:B------:R-:W-:Y:S02]  /*f520*/  ISETP.GT.AND P2, PT, R4, 0x81, !P2 ;  /* 0x000000810400780c */ /* 0x000fe40005744270 */
[----:B------:R-:W-:-:S02]  /*f530*/  FMNMX.FTZ R15, R99, R20, !PT ;  /* 0x00000014630f7209 */ /* 0x000fc40007810000 */
[----:B------:R-:W-:Y:S02]  /*f540*/  ISETP.LT.OR P2, PT, R0, 0x82, P2 ;  /* 0x000000820000780c */ /* 0x000fe40001741670 */
[----:B------:R-:W-:Y:S02]  /*f550*/  FMNMX.FTZ R20, R102, R15, !PT ;  /* 0x0000000f66147209 */ /* 0x000fe40007810000 */
[----:B------:R-:W-:Y:S02]  /*f560*/  FSEL R27, R27, -INF , !P2 ;  /* 0xff8000001b1b7808 */ /* 0x000fe40005000000 */
[----:B------:R-:W-:Y:S02]  /*f570*/  ISETP.GT.AND P2, PT, R4, 0x88, !P6 ;  /* 0x000000880400780c */ /* 0x000fe40007744270 */
[----:B------:R-:W-:Y:S02]  /*f580*/  FMNMX.FTZ R21, R103, R20, !PT ;  /* 0x0000001467157209 */ /* 0x000fe40007810000 */
[----:B------:R-:W-:-:S02]  /*f590*/  ISETP.LT.OR P2, PT, R0, 0x89, P2 ;  /* 0x000000890000780c */ /* 0x000fc40001741670 */
[----:B------:R-:W-:Y:S02]  /*f5a0*/  FMNMX.FTZ R20, R74, R21, !PT ;  /* 0x000000154a147209 */ /* 0x000fe40007810000 */
[----:B------:R-:W-:Y:S02]  /*f5b0*/  FSEL R30, R30, -INF , !P2 ;  /* 0xff8000001e1e7808 */ /* 0x000fe40005000000 */
[----:B------:R-:W-:Y:S02]  /*f5c0*/  FSETP.NEU.FTZ.AND P2, PT, R3, -INF , PT ;  /* 0xff8000000300780b */ /* 0x000fe40003f5d000 */
[----:B------:R-:W-:Y:S02]  /*f5d0*/  FMNMX.FTZ R21, R75, R20, !PT ;  /* 0x000000144b157209 */ /* 0x000fe40007810000 */
[----:B------:R-:W-:Y:S02]  /*f5e0*/  FSEL R105, R105, RZ, P2 ;  /* 0x000000ff69697208 */ /* 0x000fe40001000000 */
[----:B------:R-:W-:-:S03]  /*f5f0*/  ISETP.NE.AND P6, PT, R106, RZ, PT ;  /* 0x000000ff6a00720c */ /* 0x000fc60003fc5270 */
[--C-:B------:R-:W-:Y:S01]  /*f600*/  FFMA.FTZ R5, R88, UR40, -R105.reuse ;  /* 0x0000002858057c23 */ /* 0x100fe20008010869 */
[----:B------:R-:W-:-:S01]  /*f610*/  FFMA.FTZ R88, R76, UR40, -R105 ;  /* 0x000000284c587c23 */ /* 0x000fc20008010869 */
[----:B------:R-:W-:Y:S01]  /*f620*/  FMNMX.FTZ R76, R78, R21, !PT ;  /* 0x000000154e4c7209 */ /* 0x000fe20007810000 */
[----:B------:R-:W-:-:S01]  /*f630*/  FFMA.FTZ R73, R73, UR40, -R105 ;  /* 0x0000002849497c23 */ /* 0x000fc20008010869 */
[--C-:B------:R-:W-:Y:S01]  /*f640*/  FFMA.FTZ R12, R72, UR40, -R105.reuse ;  /* 0x00000028480c7c23 */ /* 0x100fe20008010869 */
[----:B------:R-:W-:-:S01]  /*f650*/  FFMA.FTZ R72, R77, UR40, -R105 ;  /* 0x000000284d487c23 */ /* 0x000fc20008010869 */
[----:B------:R-:W-:Y:S01]  /*f660*/  FMNMX.FTZ R21, R79, R76, !PT ;  /* 0x0000004c4f157209 */ /* 0x000fe20007810000 */
[----:B------:R0:W-:Y:S01]  /*f670*/  MUFU.EX2 R13, R73 ;  /* 0x00000049000d7308 */ /* 0x0001e20000000800 */
[----:B------:R-:W-:-:S01]  /*f680*/  FFMA.FTZ R20, R80, UR40, -R105 ;  /* 0x0000002850147c23 */ /* 0x000fc20008010869 */
[----:B------:R-:W-:Y:S01]  /*f690*/  ISETP.GT.AND P2, PT, R4, 0x89, !P6 ;  /* 0x000000890400780c */ /* 0x000fe20007744270 */
[----:B------:R-:W-:-:S01]  /*f6a0*/  FFMA.FTZ R6, R89, UR40, -R105 ;  /* 0x0000002859067c23 */ /* 0x000fc20008010869 */
[----:B------:R-:W-:Y:S01]  /*f6b0*/  FMNMX.FTZ R76, R82, R21, !PT ;  /* 0x00000015524c7209 */ /* 0x000fe20007810000 */
[----:B------:R-:W-:-:S01]  /*f6c0*/  FFMA.FTZ R7, R92, UR40, -R105 ;  /* 0x000000285c077c23 */ /* 0x000fc20008010869 */
[----:B------:R-:W-:Y:S01]  /*f6d0*/  ISETP.LT.OR P2, PT, R0, 0x8a, P2 ;  /* 0x0000008a0000780c */ /* 0x000fe20001741670 */
[----:B------:R-:W-:-:S01]  /*f6e0*/  FFMA.FTZ R8, R96, UR40, -R105 ;  /* 0x0000002860087c23 */ /* 0x000fc20008010869 */
[----:B------:R-:W-:Y:S01]  /*f6f0*/  ISETP.NE.AND P6, PT, R10, RZ, PT ;  /* 0x000000ff0a00720c */ /* 0x000fe20003fc5270 */
[----:B------:R-:W-:Y:S01]  /*f700*/  MUFU.EX2 R5, R5 ;  /* 0x0000000500057308 */ /* 0x000fe20000000800 */
[----:B0-----:R-:W-:Y:S01]  /*f710*/  FMNMX.FTZ R73, R83, R76, !PT ;  /* 0x0000004c53497209 */ /* 0x001fe20007810000 */
[--C-:B------:R-:W-:Y:S01]  /*f720*/  FFMA.FTZ R10, R93, UR40, -R105.reuse ;  /* 0x000000285d0a7c23 */ /* 0x100fe20008010869 */
[----:B------:R-:W-:Y:S01]  /*f730*/  FSEL R31, R31, -INF , !P2 ;  /* 0xff8000001f1f7808 */ /* 0x000fe20005000000 */
[--C-:B------:R-:W-:Y:S01]  /*f740*/  FFMA.FTZ R9, R97, UR40, -R105.reuse ;  /* 0x0000002861097c23 */ /* 0x100fe20008010869 */
[----:B------:R-:W-:Y:S01]  /*f750*/  FMNMX.FTZ R76, R86, R73, !PT ;  /* 0x00000049564c7209 */ /* 0x000fe20007810000 */
[--C-:B------:R-:W-:Y:S01]  /*f760*/  FFMA.FTZ R81, R81, UR40, -R105.reuse ;  /* 0x0000002851517c23 */ /* 0x100fe20008010869 */
[----:B------:R-:W-:Y:S01]  /*f770*/  ISETP.GT.AND P2, PT, R4, 0x99, !P6 ;  /* 0x000000990400780c */ /* 0x000fe20007744270 */
[--C-:B------:R-:W-:Y:S01]  /*f780*/  FFMA.FTZ R4, R40, UR40, -R105.reuse ;  /* 0x0000002828047c23 */ /* 0x100fe20008010869 */
[----:B------:R-:W-:Y:S01]  /*f790*/  FMNMX.FTZ R77, R87, R76, !PT ;  /* 0x0000004c574d7209 */ /* 0x000fe20007810000 */
[----:B------:R-:W-:Y:S01]  /*f7a0*/  MUFU.EX2 R6, R6 ;  /* 0x0000000600067308 */ /* 0x000fe20000000800 */
        /* <DEDUP_REMOVED lines=8> */
[----:B------:R-:W-:-:S01]  /*f830*/  FFMA.FTZ R76, R85, UR40, -R105 ;  /* 0x00000028554c7c23 */ /* 0x000fc20008010869 */
[--C-:B------:R-:W-:Y:S01]  /*f840*/  FFMA.FTZ R56, R56, UR40, -R105.reuse ;  /* 0x0000002838387c23 */ /* 0x100fe20008010869 */
[----:B------:R-:W-:Y:S01]  /*f850*/  FMNMX.FTZ R80, R62, R77, !PT ;  /* 0x0000004d3e507209 */ /* 0x000fe20007810000 */
[--C-:B------:R-:W-:Y:S01]  /*f860*/  FFMA.FTZ R57, R57, UR40, -R105.reuse ;  /* 0x0000002839397c23 */ /* 0x100fe20008010869 */
[----:B------:R-:W-:-:S01]  /*f870*/  FFMA.FTZ R60, R60, UR40, -R105 ;  /* 0x000000283c3c7c23 */ /* 0x000fc20008010869 */
[--C-:B------:R-:W-:Y:S01]  /*f880*/  FFMA.FTZ R61, R61, UR40, -R105.reuse ;  /* 0x000000283d3d7c23 */ /* 0x100fe20008010869 */
[----:B------:R-:W-:Y:S01]  /*f890*/  FMNMX.FTZ R77, R63, R80, !PT ;  /* 0x000000503f4d7209 */ /* 0x000fe20007810000 */
[----:B------:R-:W0:Y:S01]  /*f8a0*/  MUFU.EX2 R10, R10 ;  /* 0x0000000a000a7308 */ /* 0x000e220000000800 */
[----:B------:R-:W-:-:S01]  /*f8b0*/  FFMA.FTZ R68, R68, UR40, -R105 ;  /* 0x0000002844447c23 */ /* 0x000fc20008010869 */
[--C-:B------:R-:W-:Y:S01]  /*f8c0*/  FFMA.FTZ R69, R69, UR40, -R105.reuse ;  /* 0x0000002845457c23 */ /* 0x100fe20008010869 */
[----:B------:R-:W-:Y:S01]  /*f8d0*/  FMNMX.FTZ R80, R66, R77, !PT ;  /* 0x0000004d42507209 */ /* 0x000fe20007810000 */
[--C-:B------:R-:W-:Y:S01]  /*f8e0*/  FFMA.FTZ R64, R64, UR40, -R105.reuse ;  /* 0x0000002840407c23 */ /* 0x100fe20008010869 */
[----:B------:R-:W-:-:S01]  /*f8f0*/  FFMA.FTZ R65, R65, UR40, -R105 ;  /* 0x0000002841417c23 */ /* 0x000fc20008010869 */
        /* <DEDUP_REMOVED lines=11> */
[----:B0-----:R-:W-:Y:S01]  /*f9b0*/  F2FP.SATFINITE.E4M3.F32.PACK_AB_MERGE_C R216, R10, R7, RZ ;  /* 0x000000070ad8723e */ /* 0x001fe200048070ff */
[--C-:B------:R-:W-:Y:S01]  /*f9c0*/  FFMA.FTZ R24, R24, UR40, -R105.reuse ;  /* 0x0000002818187c23 */ /* 0x100fe20008010869 */
[----:B------:R-:W-:Y:S01]  /*f9d0*/  FMNMX.FTZ R80, R42, R77, !PT ;  /* 0x0000004d2a507209 */ /* 0x000fe20007810000 */
[--C-:B------:R-:W-:Y:S01]  /*f9e0*/  FFMA.FTZ R25, R25, UR40, -R105.reuse ;  /* 0x0000002819197c23 */ /* 0x100fe20008010869 */
[----:B------:R-:W-:Y:S01]  /*f9f0*/  F2FP.SATFINITE.E4M3.F32.PACK_AB_MERGE_C R216, R6, R5, R216 ;  /* 0x0000000506d8723e */ /* 0x000fe200048070d8 */
[--C-:B------:R-:W-:Y:S01]  /*fa00*/  FFMA.FTZ R36, R36, UR40, -R105.reuse ;  /* 0x0000002824247c23 */ /* 0x100fe20008010869 */
[----:B------:R-:W-:Y:S01]  /*fa10*/  FMNMX.FTZ R77, R43, R80, !PT ;  /* 0x000000502b4d7209 */ /* 0x000fe20007810000 */
[----:B------:R-:W-:Y:S01]  /*fa20*/  MUFU.EX2 R9, R9 ;  /* 0x0000000900097308 */ /* 0x000fe20000000800 */
[----:B------:R-:W-:-:S01]  /*fa30*/  FFMA.FTZ R37, R37, UR40, -R105 ;  /* 0x0000002825257c23 */ /* 0x000fc20008010869 */
[--C-:B------:R-:W-:Y:S01]  /*fa40*/  FFMA.FTZ R32, R32, UR40, -R105.reuse ;  /* 0x0000002820207c23 */ /* 0x100fe20008010869 */
[----:B------:R-:W-:Y:S01]  /*fa50*/  FMNMX.FTZ R80, R46, R77, !PT ;  /* 0x0000004d2e507209 */ /* 0x000fe20007810000 */
[----:B------:R-:W-:-:S03]  /*fa60*/  FFMA.FTZ R33, R33, UR40, -R105 ;  /* 0x0000002821217c23 */ /* 0x000fc60008010869 */
[----:B------:R-:W-:Y:S01]  /*fa70*/  FMNMX.FTZ R77, R47, R80, !PT ;  /* 0x000000502f4d7209 */ /* 0x000fe20007810000 */
[----:B------:R-:W-:Y:S03]  /*fa80*/  MUFU.EX2 R11, R11 ;  /* 0x0000000b000b7308 */ /* 0x000fe60000000800 */
        /* <DEDUP_REMOVED lines=9> */
[----:B0-----:R-:W-:Y:S02]  /*fb20*/  F2FP.SATFINITE.E4M3.F32.PACK_AB_MERGE_C R218, R14, R11, RZ ;  /* 0x0000000b0eda723e */ /* 0x001fe400048070ff */
[----:B------:R-:W-:Y:S02]  /*fb30*/  FMNMX.FTZ R40, R30, R77, !PT ;  /* 0x0000004d1e287209 */ /* 0x000fe40007810000 */
[----:B------:R-:W-:Y:S02]  /*fb40*/  F2FP.SATFINITE.E4M3.F32.PACK_AB_MERGE_C R218, R9, R8, R218 ;  /* 0x0000000809da723e */ /* 0x000fe400048070da */
[----:B------:R-:W-:Y:S01]  /*fb50*/  FMNMX.FTZ R77, R31, R40, !PT ;  /* 0x000000281f4d7209 */ /* 0x000fe20007810000 */
[----:B------:R-:W-:Y:S03]  /*fb60*/  MUFU.EX2 R15, R88 ;  /* 0x00000058000f7308 */ /* 0x000fe60000000800 */
[----:B------:R-:W-:-:S04]  /*fb70*/  FMNMX.FTZ R40, R34, R77, !PT ;  /* 0x0000004d22287209 */ /* 0x000fc80007810000 */
[----:B------:R-:W-:Y:S01]  /*fb80*/  FMNMX.FTZ R77, R35, R40, !PT ;  /* 0x00000028234d7209 */ /* 0x000fe20007810000 */
[----:B------:R-:W-:-:S01]  /*fb90*/  FFMA.FTZ R40, R44, UR40, -R105 ;  /* 0x000000282c287c23 */ /* 0x000fc20008010869 */
[--C-:B------:R-:W-:Y:S01]  /*fba0*/  FFMA.FTZ R44, R48, UR40, -R105.reuse ;  /* 0x00000028302c7c23 */ /* 0x100fe20008010869 */
[----:B------:R-:W-:-:S01]  /*fbb0*/  FFMA.FTZ R48, R52, UR40, -R105 ;  /* 0x0000002834307c23 */ /* 0x000fc20008010869 */
[----:B------:R-:W-:Y:S01]  /*fbc0*/  FMNMX.FTZ R0, R38, R77, !PT ;  /* 0x0000004d26007209 */ /* 0x000fe20007810000 */
[----:B------:R-:W0:Y:S03]  /*fbd0*/  MUFU.EX2 R72, R72 ;  /* 0x0000004800487308 */ /* 0x000e260000000800 */
[----:B------:R-:W-:-:S05]  /*fbe0*/  FMNMX.FTZ R0, R39, R0, !PT ;  /* 0x0000000027007209 */ /* 0x000fca0007810000 */
[----:B------:R-:W1:Y:S01]  /*fbf0*/  SHFL.BFLY PT, R77, R0, 0x2, 0x1f ;  /* 0x0c401f00004d7f89 */ /* 0x000e6200000e0000 */
[----:B------:R-:W-:Y:S08]  /*fc00*/  MUFU.EX2 R20, R20 ;  /* 0x0000001400147308 */ /* 0x000ff00000000800 */
[----:B------:R-:W2:Y:S01]  /*fc10*/  MUFU.EX2 R76, R76 ;  /* 0x0000004c004c7308 */ /* 0x000ea20000000800 */
[----:B0-----:R-:W-:-:S04]  /*fc20*/  F2FP.SATFINITE.E4M3.F32.PACK_AB_MERGE_C R212, R72, R15, RZ ;  /* 0x0000000f48d4723e */ /* 0x001fc800048070ff */
[----:B------:R-:W-:-:S03]  /*fc30*/  F2FP.SATFINITE.E4M3.F32.PACK_AB_MERGE_C R212, R13, R12, R212 ;  /* 0x0000000c0dd4723e */ /* 0x000fc600048070d4 */
[----:B------:R-:W-:Y:S01]  /*fc40*/  MUFU.EX2 R56, R56 ;  /* 0x0000003800387308 */ /* 0x000fe20000000800 */
[----:B-1----:R-:W-:-:S07]  /*fc50*/  FMNMX.FTZ R77, R0, R77, !PT ;  /* 0x0000004d004d7209 */ /* 0x002fce0007810000 */
[----:B------:R-:W-:Y:S01]  /*fc60*/  MUFU.EX2 R57, R57 ;  /* 0x0000003900397308 */ /* 0x000fe20000000800 */
[----:B--2---:R-:W-:Y:S01]  /*fc70*/  F2FP.SATFINITE.E4M3.F32.PACK_AB_MERGE_C R214, R76, R73, RZ ;  /* 0x000000494cd6723e */ /* 0x004fe200048070ff */
        /* <DEDUP_REMOVED lines=9> */
[----:B------:R-:W0:Y:S01]  /*fd10*/  MUFU.EX2 R69, R69 ;  /* 0x0000004500457308 */ /* 0x000e220000000800 */
[----:B-1----:R-:W-:Y:S02]  /*fd20*/  F2FP.SATFINITE.E4M3.F32.PACK_AB_MERGE_C R208, R61, R60, RZ ;  /* 0x0000003c3dd0723e */ /* 0x002fe400048070ff */
        /* <DEDUP_REMOVED lines=16> */
[----:B------:R-:W-:-:S01]  /*fe30*/  FADD.FTZ R67, R7, R90 ;  /* 0x0000005a07437221 */ /* 0x000fc20000010000 */
[--C-:B------:R-:W-:Y:S01]  /*fe40*/  FFMA.FTZ R89, R95, UR40, -R77.reuse ;  /* 0x000000285f597c23 */ /* 0x100fe2000801084d */
[----:B------:R-:W-:-:S01]  /*fe50*/  FFMA.FTZ R84, R98, UR40, -R77 ;  /* 0x0000002862547c23 */ /* 0x000fc2000801084d */
[----:B------:R-:W-:Y:S01]  /*fe60*/  FFMA.FTZ R85, R99, UR40, -R77 ;  /* 0x0000002863557c23 */ /* 0x000fe2000801084d */
[----:B------:R-:W-:-:S01]  /*fe70*/  FADD.FTZ R95, R10, R67 ;  /* 0x000000430a5f7221 */ /* 0x000fc20000010000 */
[--C-:B------:R-:W-:Y:S01]  /*fe80*/  FFMA.FTZ R67, R70, UR40, -R77.reuse ;  /* 0x0000002846437c23 */ /* 0x100fe2000801084d */
[----:B------:R-:W-:-:S01]  /*fe90*/  FFMA.FTZ R88, R102, UR40, -R77 ;  /* 0x0000002866587c23 */ /* 0x000fc2000801084d */
[----:B------:R-:W1:Y:S01]  /*fea0*/  MUFU.EX2 R81, R81 ;  /* 0x0000005100517308 */ /* 0x000e620000000800 */
[----:B------:R-:W-:-:S01]  /*feb0*/  FADD.FTZ R70, R8, R95 ;  /* 0x0000005f08467221 */ /* 0x000fc20000010000 */
[--C-:B------:R-:W-:Y:S01]  /*fec0*/  FFMA.FTZ R91, R103, UR40, -R77.reuse ;  /* 0x00000028675b7c23 */ /* 0x100fe2000801084d */
[----:B------:R-:W-:-:S01]  /*fed0*/  FFMA.FTZ R74, R74, UR40, -R77 ;  /* 0x000000284a4a7c23 */ /* 0x000fc2000801084d */
[----:B------:R-:W-:Y:S01]  /*fee0*/  FFMA.FTZ R75, R75, UR40, -R77 ;  /* 0x000000284b4b7c23 */ /* 0x000fe2000801084d */
[----:B------:R-:W-:-:S01]  /*fef0*/  FADD.FTZ R90, R9, R70 ;  /* 0x00000046095a7221 */ /* 0x000fc20000010000 */
[--C-:B------:R-:W-:Y:S01]  /*ff00*/  FFMA.FTZ R70, R71, UR40, -R77.reuse ;  /* 0x0000002847467c23 */ /* 0x100fe2000801084d */
[----:B------:R-:W-:-:S01]  /*ff10*/  FFMA.FTZ R78, R78, UR40, -R77 ;  /* 0x000000284e4e7c23 */ /* 0x000fc2000801084d */
[----:B------:R-:W2:Y:S01]  /*ff20*/  MUFU.EX2 R80, R80 ;  /* 0x0000005000507308 */ /* 0x000ea20000000800 */
[----:B------:R-:W-:-:S01]  /*ff30*/  FADD.FTZ R95, R11, R90 ;  /* 0x0000005a0b5f7221 */ /* 0x000fc20000010000 */
[--C-:B------:R-:W-:Y:S01]  /*ff40*/  FFMA.FTZ R58, R58, UR40, -R77.reuse ;  /* 0x000000283a3a7c23 */ /* 0x100fe2000801084d */
[----:B------:R-:W-:-:S01]  /*ff50*/  FFMA.FTZ R59, R59, UR40, -R77 ;  /* 0x000000283b3b7c23 */ /* 0x000fc2000801084d */
[----:B------:R-:W-:Y:S01]  /*ff60*/  FFMA.FTZ R62, R62, UR40, -R77 ;  /* 0x000000283e3e7c23 */ /* 0x000fe2000801084d */
[----:B------:R-:W-:-:S01]  /*ff70*/  FADD.FTZ R95, R14, R95 ;  /* 0x0000005f0e5f7221 */ /* 0x000fc20000010000 */
[----:B0-----:R-:W-:Y:S01]  /*ff80*/  F2FP.SATFINITE.E4M3.F32.PACK_AB_MERGE_C R210, R69, R68, RZ ;  /* 0x0000004445d2723e */ /* 0x001fe200048070ff */
        /* <DEDUP_REMOVED lines=11> */
[--C-:B------:R-:W-:Y:S01]  /*10040*/  FFMA.FTZ R54, R54, UR40, -R77.reuse ;  /* 0x0000002836367c23 */ /* 0x100fe2000801084d */
[----:B------:R-:W-:-:S01]  /*10050*/  FFMA.FTZ R55, R55, UR40, -R77 ;  /* 0x0000002837377c23 */ /* 0x000fc2000801084d */
[--C-:B------:R-:W-:Y:S01]  /*10060*/  FFMA.FTZ R26, R26, UR40, -R77.reuse ;  /* 0x000000281a1a7c23 */ /* 0x100fe2000801084d */
[----:B------:R-:W-:-:S01]  /*10070*/  FFMA.FTZ R27, R27, UR40, -R77 ;  /* 0x000000281b1b7c23 */ /* 0x000fc2000801084d */
[--C-:B------:R-:W-:Y:S01]  /*10080*/  FFMA.FTZ R30, R30, UR40, -R77.reuse ;  /* 0x000000281e1e7c23 */ /* 0x100fe2000801084d */
[----:B------:R-:W-:-:S01]  /*10090*/  FFMA.FTZ R31, R31, UR40, -R77 ;  /* 0x000000281f1f7c23 */ /* 0x000fc2000801084d */
[----:B------:R-:W2:Y:S01]  /*100a0*/  MUFU.EX2 R85, R85 ;  /* 0x0000005500557308 */ /* 0x000ea20000000800 */
[----:B0-----:R-:W-:-:S01]  /*100b0*/  FADD.FTZ R71, R89, R90 ;  /* 0x0000005a59477221 */ /* 0x001fc20000010000 */
[--C-:B------:R-:W-:Y:S01]  /*100c0*/  FFMA.FTZ R34, R34, UR40, -R77.reuse ;  /* 0x0000002822227c23 */ /* 0x100fe2000801084d */
[----:B------:R-:W-:-:S01]  /*100d0*/  FFMA.FTZ R35, R35, UR40, -R77 ;  /* 0x0000002823237c23 */ /* 0x000fc2000801084d */
[--C-:B------:R-:W-:Y:S01]  /*100e0*/  FFMA.FTZ R38, R38, UR40, -R77.reuse ;  /* 0x0000002826267c23 */ /* 0x100fe2000801084d */
[----:B------:R-:W-:-:S01]  /*100f0*/  FFMA.FTZ R39, R39, UR40, -R77 ;  /* 0x0000002827277c23 */ /* 0x000fc2000801084d */
[----:B------:R-:W-:-:S02]  /*10100*/  F2FP.SATFINITE.E4M3.F32.PACK_AB_MERGE_C R80, R89, R80, RZ ;  /* 0x000000505950723e */ /* 0x000fc400048070ff */
[----:B------:R-:W0:Y:S01]  /*10110*/  MUFU.EX2 R88, R88 ;  /* 0x0000005800587308 */ /* 0x000e220000000800 */
[----:B-1----:R-:W-:-:S01]  /*10120*/  FADD.FTZ R10, R84, R71 ;  /* 0x00000047540a7221 */ /* 0x002fc20000010000 */
[----:B------:R-:W-:Y:S01]  /*10130*/  FADD.FTZ R71, R15, R92 ;  /* 0x0000005c0f477221 */ /* 0x000fe20000010000 */
[----:B------:R-:W-:Y:S02]  /*10140*/  F2FP.SATFINITE.E4M3.F32.PACK_AB_MERGE_C R208, R57, R56, R208 ;  /* 0x0000003839d0723e */ /* 0x000fe400048070d0 */
[----:B------:R-:W-:Y:S01]  /*10150*/  F2FP.SATFINITE.E4M3.F32.PACK_AB_MERGE_C R217, R81, R52, R80 ;  /* 0x0000003451d9723e */ /* 0x000fe20004807050 */
[----:B------:R-:W-:-:S02]  /*10160*/  FADD.FTZ R71, R72, R71 ;  /* 0x0000004748477221 */ /* 0x000fc40000010000 */
[----:B------:R-:W1:Y:S01]  /*10170*/  MUFU.EX2 R91, R91 ;  /* 0x0000005b005b7308 */ /* 0x000e620000000800 */
[----:B--2---:R-:W-:-:S01]  /*10180*/  FADD.FTZ R11, R85, R10 ;  /* 0x0000000a550b7221 */ /* 0x004fc20000010000 */
[----:B------:R-:W-:-:S04]  /*10190*/  FADD.FTZ R14, R20, R71 ;  /* 0x00000047140e7221 */ /* 0x000fc80000010000 */
[----:B------:R-:W-:Y:S02]  /*101a0*/  FADD.FTZ R14, R21, R14 ;  /* 0x0000000e150e7221 */ /* 0x000fe40000010000 */
[----:B------:R-:W2:Y:S01]  /*101b0*/  MUFU.EX2 R74, R74 ;  /* 0x0000004a004a7308 */ /* 0x000ea20000000800 */
[----:B0-----:R-:W-:-:S07]  /*101c0*/  FADD.FTZ R10, R88, R11 ;  /* 0x0000000b580a7221 */ /* 0x001fce0000010000 */
[----:B------:R-:W0:Y:S01]  /*101d0*/  MUFU.EX2 R75, R75 ;  /* 0x0000004b004b7308 */ /* 0x000e220000000800 */
[----:B-1----:R-:W-:-:S01]  /*101e0*/  FADD.FTZ R5, R91, R10 ;  /* 0x0000000a5b057221 */ /* 0x002fc20000010000 */
[----:B------:R-:W-:-:S04]  /*101f0*/  F2FP.SATFINITE.E4M3.F32.PACK_AB_MERGE_C R88, R91, R88, RZ ;  /* 0x000000585b58723e */ /* 0x000fc800048070ff */
[----:B------:R-:W-:Y:S02]  /*10200*/  F2FP.SATFINITE.E4M3.F32.PACK_AB_MERGE_C R219, R85, R84, R88 ;  /* 0x0000005455db723e */ /* 0x000fe40004807058 */
[----:B------:R-:W1:Y:S01]  /*10210*/  MUFU.EX2 R78, R78 ;  /* 0x0000004e004e7308 */ /* 0x000e620000000800 */
[----:B--2---:R-:W-:-:S01]  /*10220*/  FADD.FTZ R6, R74, R5 ;  /* 0x000000054a067221 */ /* 0x004fc20000010000 */
[----:B------:R-:W-:-:S04]  /*10230*/  FADD.FTZ R5, R73, R14 ;  /* 0x0000000e49057221 */ /* 0x000fc80000010000 */
[----:B------:R-:W-:Y:S01]  /*10240*/  FADD.FTZ R11, R76, R5 ;  /* 0x000000054c0b7221 */ /* 0x000fe20000010000 */
[----:B------:R-:W-:-:S01]  /*10250*/  FFMA.FTZ R5, R50, UR40, -R77 ;  /* 0x0000002832057c23 */ /* 0x000fc2000801084d */
        /* <DEDUP_REMOVED lines=17> */
[----:B--2---:R-:W-:-:S01]  /*10370*/  FADD.FTZ R9, R83, R8 ;  /* 0x0000000853097221 */ /* 0x004fc20000010000 */
[----:B------:R-:W-:-:S06]  /*10380*/  FADD.FTZ R8, R64, R61 ;  /* 0x0000003d40087221 */ /* 0x000fcc0000010000 */
[----:B------:R-:W2:Y:S01]  /*10390*/  MUFU.EX2 R58, R58 ;  /* 0x0000003a003a7308 */ /* 0x000ea20000000800 */
[----:B0-----:R-:W-:-:S01]  /*103a0*/  FADD.FTZ R9, R86, R9 ;  /* 0x0000000956097221 */ /* 0x001fc20000010000 */
[----:B------:R-:W-:-:S04]  /*103b0*/  F2FP.SATFINITE.E4M3.F32.PACK_AB_MERGE_C R83, R86, R83, RZ ;  /* 0x000000535653723e */ /* 0x000fc800048070ff */
[----:B------:R-:W-:Y:S02]  /*103c0*/  F2FP.SATFINITE.E4M3.F32.PACK_AB_MERGE_C R215, R82, R79, R83 ;  /* 0x0000004f52d7723e */ /* 0x000fe40004807053 */
[----:B------:R-:W0:Y:S01]  /*103d0*/  MUFU.EX2 R59, R59 ;  /* 0x0000003b003b7308 */ /* 0x000e220000000800 */
[C---:B-1----:R-:W-:Y:S01]  /*103e0*/  F2FP.SATFINITE.E4M3.F32.PACK_AB_MERGE_C R210, R65.reuse, R64, R210 ;  /* 0x0000004041d2723e */ /* 0x042fe200048070d2 */
[----:B------:R-:W-:-:S04]  /*103f0*/  FADD.FTZ R65, R65, R8 ;  /* 0x0000000841417221 */ /* 0x000fc80000010000 */
[----:B------:R-:W-:Y:S02]  /*10400*/  FADD.FTZ R68, R68, R65 ;  /* 0x0000004144447221 */ /* 0x000fe40000010000 */
        /* <DEDUP_REMOVED lines=9> */
[----:B------:R-:W-:-:S04]  /*104a0*/  F2FP.SATFINITE.E4M3.F32.PACK_AB_MERGE_C R62, R87, R62, RZ ;  /* 0x0000003e573e723e */ /* 0x000fc800048070ff */
[----:B------:R-:W-:Y:S02]  /*104b0*/  F2FP.SATFINITE.E4M3.F32.PACK_AB_MERGE_C R209, R59, R58, R62 ;  /* 0x0000003a3bd1723e */ /* 0x000fe4000480703e */
        /* <DEDUP_REMOVED lines=8> */
[----:B-1----:R-:W-:-:S07]  /*10540*/  FADD.FTZ R9, R67, R8 ;  /* 0x0000000843097221 */ /* 0x002fce0000010000 */
[----:B------:R-:W1:Y:S08]  /*10550*/  MUFU.EX2 R70, R70 ;  /* 0x0000004600467308 */ /* 0x000e700000000800 */
[----:B------:R-:W2:Y:S01]  /*10560*/  MUFU.EX2 R42, R42 ;  /* 0x0000002a002a7308 */ /* 0x000ea20000000800 */
[----:B0-----:R-:W-:Y:S01]  /*10570*/  F2FP.SATFINITE.E4M3.F32.PACK_AB_MERGE_C R204, R41, R4, R10 ;  /* 0x0000000429cc723e */ /* 0x001fe2000480700a */
[----:B------:R-:W-:-:S04]  /*10580*/  FADD.FTZ R4, R4, R69 ;  /* 0x0000004504047221 */ /* 0x000fc80000010000 */
[----:B------:R-:W-:Y:S02]  /*10590*/  FADD.FTZ R41, R41, R4 ;  /* 0x0000000429297221 */ /* 0x000fe40000010000 */
[----:B------:R-:W0:Y:S01]  /*105a0*/  MUFU.EX2 R7, R43 ;  /* 0x0000002b00077308 */ /* 0x000e220000000800 */
[----:B-1----:R-:W-:-:S01]  /*105b0*/  FADD.FTZ R9, R70, R9 ;  /* 0x0000000946097221 */ /* 0x002fc20000010000 */
[----:B------:R-:W-:Y:S01]  /*105c0*/  FADD.FTZ R40, R40, R41 ;  /* 0x0000002928287221 */ /* 0x000fe20000010000 */
[----:B------:R-:W-:-:S03]  /*105d0*/  F2FP.SATFINITE.E4M3.F32.PACK_AB_MERGE_C R67, R70, R67, RZ ;  /* 0x000000434643723e */ /* 0x000fc600048070ff */
[----:B------:R-:W-:Y:S01]  /*105e0*/  FADD.FTZ R45, R45, R40 ;  /* 0x000000282d2d7221 */ /* 0x000fe20000010000 */
[----:B------:R-:W-:Y:S01]  /*105f0*/  F2FP.SATFINITE.E4M3.F32.PACK_AB_MERGE_C R211, R66, R63, R67 ;  /* 0x0000003f42d3723e */ /* 0x000fe20004807043 */
        /* <DEDUP_REMOVED lines=10> */
[----:B-1----:R-:W-:-:S01]  /*106a0*/  FADD.FTZ R4, R47, R4 ;  /* 0x000000042f047221 */ /* 0x002fc20000010000 */
[----:B------:R-:W-:-:S04]  /*106b0*/  F2FP.SATFINITE.E4M3.F32.PACK_AB_MERGE_C R46, R47, R46, RZ ;  /* 0x0000002e2f2e723e */ /* 0x000fc800048070ff */
[----:B------:R-:W-:Y:S02]  /*106c0*/  F2FP.SATFINITE.E4M3.F32.PACK_AB_MERGE_C R205, R7, R42, R46 ;  /* 0x0000002a07cd723e */ /* 0x000fe4000480702e */
        /* <DEDUP_REMOVED lines=67> */
.L_x_4569:
[----:B------:R-:W-:-:S11]  /*10b00*/  UISETP.NE.AND UP2, UPT, UR7, 0x1, UPT ;  /* 0x000000010700788c */ /* 0x000fd6000bf45270 */
[----:B------:R-:W-:Y:S02]  /*10b10*/  @UP2 ULDC.64 UR18, c[0x0][0x9e8] ;  /* 0x00027a0000122ab9 */ /* 0x000fe40000000a00 */
[----:B------:R-:W-:-:S04]  /*10b20*/  UIMAD.WIDE.U32 UR10, UR14, UR18, URZ ;  /* 0x000000120e0a72a5 */ /* 0x000fc8000f8e003f */
[----:B------:R-:W-:-:S12]  /*10b30*/  @UP2 USHF.R.U32.HI UR14, URZ, UR19, UR11 ;  /* 0x000000133f0e2299 */ /* 0x000fd8000801160b */
.L_x_4570:
[----:B------:R-:W-:-:S04]  /*10b40*/  UIMAD UR7, UR14, UR7, UR7 ;  /* 0x000000070e0772a4 */ /* 0x000fc8000f8e0207 */
[----:B------:R-:W-:-:S04]  /*10b50*/  UISETP.LT.AND UP2, UPT, UR6, UR7, UPT ;  /* 0x000000070600728c */ /* 0x000fc8000bf41270 */
[----:B------:R-:W-:-:S12]  /*10b60*/  USEL UR6, UR6, UR7, UP2 ;  /* 0x0000000706067287 */ /* 0x000fd80009000000 */
.L_x_4568:
        /* <DEDUP_REMOVED lines=106> */
.L_x_4589:
        /* <DEDUP_REMOVED lines=9> */
.L_x_4573:
[----:B------:R-:W-:Y:S01]  /*112a0*/  ULEA UR6, UR56, UR38, 0x3 ;  /* 0x0000002638067291 */ /* 0x000fe2000f8e183f */
[----:B------:R-:W-:-:S05]  /*112b0*/  IMAD.U32 R7, RZ, RZ, UR55 ;  /* 0x00000037ff077e24 */ /* 0x000fca000f8e00ff */
[----:B------:R-:W-:-:S04]  /*112c0*/  SHF.L.U32 R7, R7, 0x1f, RZ ;  /* 0x0000001f07077819 */ /* 0x000fc800000006ff */
[----:B------:R0:W1:Y:S01]  /*112d0*/  SYNCS.PHASECHK.TRANS64.TRYWAIT P2, [UR6+0x33430], R7 ;  /* 0x03343007ff0075a7 */ /* 0x0000620008040146 */
[----:B------:R-:W-:Y:S05]  /*112e0*/  @!P0 BRA `(.L_x_4574) ;  /* 0x0000000000048947 */ /* 0x000fea0003800000 */
[----:B------:R-:W-:Y:S01]  /*112f0*/  BPT.TRAP 0x1 ;  /* 0x000000040000795c */ /* 0x000fe20000300000 */
.L_x_4574:
[----:B-1----:R-:W-:Y:S05]  /*11300*/  @P2 BRA `(.L_x_4572) ;  /* 0x0000000000082947 */ /* 0x002fea0003800000 */
[----:B------:R-:W1:Y:S02]  /*11310*/  SYNCS.PHASECHK.TRANS64.TRYWAIT P2, [UR6+0x33430], R7 ;  /* 0x03343007ff0075a7 */ /* 0x000e640008040146 */
[----:B-1----:R-:W-:Y:S05]  /*11320*/  @!P2 BRA `(.L_x_4575) ;  /* 0x000001b80088a947 */ /* 0x002fea0003800000 */
.L_x_4572:
        /* <DEDUP_REMOVED lines=189> */
.L_x_4577:
[----:B------:R-:W-:Y:S01]  /*11f00*/  ULEA UR6, UR49, UR38, 0x3 ;  /* 0x0000002631067291 */ /* 0x000fe2000f8e183f */
[----:B------:R-:W-:-:S05]  /*11f10*/  IMAD.U32 R7, RZ, RZ, UR45 ;  /* 0x0000002dff077e24 */ /* 0x000fca000f8e00ff */
[----:B------:R-:W-:-:S04]  /*11f20*/  SHF.L.U32 R7, R7, 0x1f, RZ ;  /* 0x0000001f07077819 */ /* 0x000fc800000006ff */
[----:B------:R0:W1:Y:S01]  /*11f30*/  SYNCS.PHASECHK.TRANS64.TRYWAIT P2, [UR6+0x33450], R7 ;  /* 0x03345007ff0075a7 */ /* 0x0000620008040146 */
[----:B------:R-:W-:Y:S05]  /*11f40*/  @!P0 BRA `(.L_x_4578) ;  /* 0x0000000000048947 */ /* 0x000fea0003800000 */
[----:B------:R-:W-:Y:S01]  /*11f50*/  BPT.TRAP 0x1 ;  /* 0x000000040000795c */ /* 0x000fe20000300000 */
.L_x_4578:
[----:B-1----:R-:W-:Y:S05]  /*11f60*/  @P2 BRA `(.L_x_4576) ;  /* 0x0000000000082947 */ /* 0x002fea0003800000 */
[----:B------:R-:W1:Y:S02]  /*11f70*/  SYNCS.PHASECHK.TRANS64.TRYWAIT P2, [UR6+0x33450], R7 ;  /* 0x03345007ff0075a7 */ /* 0x000e640008040146 */
[----:B-1----:R-:W-:Y:S05]  /*11f80*/  @!P2 BRA `(.L_x_4579) ;  /* 0x000001ac0088a947 */ /* 0x002fea0003800000 */
.L_x_4576:
[----:B------:R-:W-:Y:S01]  /*11f90*/  UIADD3 UR6, UR38, 0x200, URZ ;  /* 0x0000020026067890 */ /* 0x000fe2000fffe03f */
[----:B------:R-:W-:Y:S01]  /*11fa0*/  WARPGROUP.ARRIVE ;  /* 0x00000000000079c5 */ /* 0x000fe20000000000 */
[----:B------:R-:W-:Y:S01]  /*11fb0*/  UMOV UR7, 0xc0000010 ;  /* 0xc000001000077882 */ /* 0x000fe20000000000 */
[----:B------:R-:W-:Y:S01]  /*11fc0*/  PLOP3.LUT P2, PT, PT, PT, UP0, 0x80, 0x0 ;  /* 0x000000000000781c */ /* 0x000fe20003f4f008 */
[----:B------:R-:W-:-:S03]  /*11fd0*/  USHF.R.U32.HI UR6, URZ, 0x4, UR6 ;  /* 0x000000043f067899 */ /* 0x000fc60008011606 */
[----:B------:R-:W2:Y:S01]  /*11fe0*/  S2R R9, SR_TID.X ;  /* 0x0000000000097919 */ /* 0x000ea20000002100 */
[----:B------:R-:W-:Y:S01]  /*11ff0*/  PLOP3.LUT P3, PT, PT, PT, UP0, 0x80, 0x0 ;  /* 0x000000000000781c */ /* 0x000fe20003f6f008 */
[----:B------:R-:W-:Y:S01]  /*12000*/  VIADD R10, R224, UR39 ;  /* 0x00000027e00a7c36 */ /* 0x000fe20008000000 */
[----:B------:R-:W-:Y:S01]  /*12010*/  ULOP3.LUT UR6, UR6, 0x3fff, URZ, 0xc0, !UPT ;  /* 0x00003fff06067892 */ /* 0x000fe2000f8ec03f */
[----:B01----:R-:W-:Y:S02]  /*12020*/  IMAD.U32 R7, RZ, RZ, UR56 ;  /* 0x00000038ff077e24 */ /* 0x003fe4000f8e00ff */
[----:B------:R-:W-:Y:S01]  /*12030*/  IMAD R11, R4, -0xa0, RZ ;  /* 0xffffff60040b7824 */ /* 0x000fe200078e02ff */
[----:B------:R-:W-:Y:S02]  /*12040*/  ULOP3.LUT UR6, UR6, 0x10000, URZ, 0xfc, !UPT ;  /* 0x0001000006067892 */ /* 0x000fe4000f8efc3f */
[----:B------:R-:W-:Y:S02]  /*12050*/  @!P1 LEA R7, R7, UR38, 0x3 ;  /* 0x0000002607079c11 */ /* 0x000fe4000f8e18ff */
[----:B------:R-:W-:Y:S01]  /*12060*/  UIMAD UR10, UR49, 0x780, UR6 ;  /* 0x00000780310a78a4 */ /* 0x000fe2000f8e0206 */
[----:B------:R-:W-:-:S02]  /*12070*/  IADD3 R13, -R23, 0x1, R11 ;  /* 0x00000001170d7810 */ /* 0x000fc40007ffe10b */
[----:B------:R-:W-:Y:S02]  /*12080*/  @!P1 VIADD R7, R7, 0x33440 ;  /* 0x0003344007079836 */ /* 0x000fe40000000000 */
[----:B------:R-:W-:Y:S02]  /*12090*/  IADD3 R13, -R16, R13, R22 ;  /* 0x0000000d100d7210 */ /* 0x000fe40007ffe116 */
[----:B------:R-:W-:Y:S01]  /*120a0*/  UMOV UR6, UR10 ;  /* 0x0000000a00067c82 */ /* 0x000fe20008000000 */
[----:B------:R-:W-:Y:S01]  /*120b0*/  @!P1 PRMT R7, RZ, 0x654, R7 ;  /* 0x00000654ff079816 */ /* 0x000fe20000000007 */
[----:B------:R-:W-:Y:S01]  /*120c0*/  QGMMA.64x192x32.F32.E4M3.E4M3 R24, R216, gdesc[UR4], R24, gsb0 ;  /* 0x02e00004d8187df3 */ /* 0x000fe20008000818 */
[----:B------:R-:W-:Y:S01]  /*120d0*/  UIADD3 UR6, UR10, 0x180, URZ ;  /* 0x000001800a067890 */ /* 0x000fe2000fffe03f */
[----:B------:R-:W-:Y:S01]  /*120e0*/  VIADD R12, R13, UR54 ;  /* 0x000000360d0c7c36 */ /* 0x000fe20008000000 */
[----:B------:R-:W-:Y:S01]  /*120f0*/  UMOV UR7, 0xc0000010 ;  /* 0xc000001000077882 */ /* 0x000fe20000000000 */
[----:B--2---:R-:W-:Y:S01]  /*12100*/  SHF.R.U32.HI R9, RZ, 0x7, R9 ;  /* 0x00000007ff097819 */ /* 0x004fe20000011609 */
[----:B------:R-:W-:-:S02]  /*12110*/  WARPGROUP.DEPBAR.LE gsb0, 0x0 ;  /* 0x00008000000079c5 */ /* 0x000fc40000010000 */
[----:B------:R-:W-:-:S13]  /*12120*/  WARPGROUP.ARRIVE ;  /* 0x00000000000079c5 */ /* 0x000fda0000000000 */
        /* <DEDUP_REMOVED lines=23> */
[----:B------:R-:W0:Y:S02]  /*122a0*/  SHFL.IDX PT, R19, R10, RZ, 0x1c1f ;  /* 0x001c1fff0a137589 */ /* 0x000e2400000e0000 */
[----:B------:R-:W-:Y:S02]  /*122b0*/  VIADD R13, R13, UR6 ;  /* 0x000000060d0d7c36 */ /* 0x000fe40008000000 */
[--C-:B0-----:R-:W-:Y:S02]  /*122c0*/  IMAD.IADD R14, R12, 0x1, R19.reuse ;  /* 0x000000010c0e7824 */ /* 0x101fe400078e0213 */
[----:B------:R-:W-:Y:S01]  /*122d0*/  IMAD.IADD R15, R13, 0x1, R19 ;  /* 0x000000010d0f7824 */ /* 0x000fe200078e0213 */
[----:B------:R-:W-:Y:S02]  /*122e0*/  WARPGROUP.DEPBAR.LE gsb0, 0x0 ;  /* 0x00008000000079c5 */ /* 0x000fe40000010000 */
[----:B------:R0:W-:Y:S06]  /*122f0*/  BAR.ARV R8, 0x100 ;  /* 0x000400080000751d */ /* 0x0001ec0000002000 */
[----:B------:R1:W-:Y:S02]  /*12300*/  @!P1 SYNCS.ARRIVE.TRANS64.RED.A1T0 RZ, [R7+URZ], RZ ;  /* 0x000000ff07ff99a7 */ /* 0x0003e4000810043f */
[----:B-1----:R-:W-:Y:S01]  /*12310*/  IMAD.IADD R7, R11, 0x1, -R23 ;  /* 0x000000010b077824 */ /* 0x002fe200078e0a17 */
[----:B0-----:R-:W-:Y:S06]  /*12320*/  @P2 BRA `(.L_x_4580) ;  /* 0x0000000000542947 */ /* 0x001fec0003800000 */
        /* <DEDUP_REMOVED lines=12> */
.L_x_4582:
[----:B------:R-:W-:-:S05]  /*123f0*/  IMAD.U32 R20, RZ, RZ, UR52 ;  /* 0x00000034ff147e24 */ /* 0x000fca000f8e00ff */
[----:B------:R-:W-:-:S13]  /*12400*/  ISETP.NE.AND P2, PT, R20, 0x1, PT ;  /* 0x000000011400780c */ /* 0x000fda0003f45270 */
[----:B------:R-:W0:Y:S02]  /*12410*/  @P2 LDC.64 R8, c[0x0][0x9e8] ;  /* 0x00027a00ff082b82 */ /* 0x000e240000000a00 */
[----:B0-----:R-:W-:-:S05]  /*12420*/  @P2 IMAD.HI.U32 R8, R19, R8, RZ ;  /* 0x0000000813082227 */ /* 0x001fca00078e00ff */
[----:B------:R-:W-:-:S07]  /*12430*/  @P2 SHF.R.U32.HI R19, RZ, R9, R8 ;  /* 0x00000009ff132219 */ /* 0x000fce0000011608 */
.L_x_4583:
[----:B------:R-:W-:Y:S05]  /*12440*/  BSYNC B0 ;  /* 0x0000000000007941 */ /* 0x000fea0003800000 */
.L_x_4581:
[----:B------:R-:W-:-:S05]  /*12450*/  IMAD R19, R19, R20, R7 ;  /* 0x0000001413137224 */ /* 0x000fca00078e0207 */
[----:B------:R-:W-:Y:S02]  /*12460*/  VIMNMX R15, R15, R19, !PT ;  /* 0x000000130f0f7248 */ /* 0x000fe40007fe0100 */
[----:B------:R-:W-:-:S07]  /*12470*/  VIADDMNMX R14, R19, R20, R14, PT ;  /* 0x00000014130e7246 */ /* 0x000fce000380010e */
.L_x_4580:
[C---:B------:R-:W-:Y:S01]  /*12480*/  ISETP.GE.AND P3, PT, R11.reuse, 0x2, PT ;  /* 0x000000020b00780c */ /* 0x040fe20003f66270 */
[----:B------:R-:W0:Y:S01]  /*12490*/  SHFL.IDX PT, R10, R10, 0x1, 0x1c1f ;  /* 0x003c1f000a0a7f89 */ /* 0x000e2200000e0000 */
        /* <DEDUP_REMOVED lines=10> */
[----:B------:R-:W-:Y:S01]  /*12540*/  FSEL R185, R185, -INF , !P3 ;  /* 0xff800000b9b97808 */ /* 0x000fe20005800000 */
[--C-:B0-----:R-:W-:Y:S01]  /*12550*/  IMAD.IADD R12, R12, 0x1, R10.reuse ;  /* 0x000000010c0c7824 */ /* 0x101fe200078e020a */
[----:B------:R-:W-:Y:S01]  /*12560*/  ISETP.LT.OR P2, PT, R14, 0x9, P2 ;  /* 0x000000090e00780c */ /* 0x000fe20001741670 */
[----:B------:R-:W-:Y:S01]  /*12570*/  IMAD.IADD R13, R13, 0x1, R10 ;  /* 0x000000010d0d7824 */ /* 0x000fe200078e020a */
[----:B------:R-:W-:Y:S02]  /*12580*/  ISETP.GE.AND P3, PT, R11, 0x11, PT ;  /* 0x000000110b00780c */ /* 0x000fe40003f66270 */
[----:B------:R-:W-:Y:S02]  /*12590*/  FSEL R188, R188, -INF , !P2 ;  /* 0xff800000bcbc7808 */ /* 0x000fe40005000000 */
[----:B------:R-:W-:Y:S02]  /*125a0*/  ISETP.GT.AND P2, PT, R15, 0x9, !P4 ;  /* 0x000000090f00780c */ /* 0x000fe40006744270 */
[----:B------:R-:W-:-:S02]  /*125b0*/  LOP3.LUT R17, R17, 0x7fffffff, RZ, 0xc0, !PT ;  /* 0x7fffffff11117812 */ /* 0x000fc400078ec0ff */
[----:B------:R-:W-:Y:S02]  /*125c0*/  ISETP.LT.OR P2, PT, R14, 0xa, P2 ;  /* 0x0000000a0e00780c */ /* 0x000fe40001741670 */
[----:B------:R-:W-:Y:S02]  /*125d0*/  @P4 LOP3.LUT R17, R17, 0x80000000, RZ, 0xfc, !PT ;  /* 0x8000000011114812 */ /* 0x000fe400078efcff */
        /* <DEDUP_REMOVED lines=13> */
[----:B------:R-:W-:Y:S02]  /*126b0*/  LOP3.LUT R2, R2, 0xfffffffd, RZ, 0xc0, !PT ;  /* 0xfffffffd02027812 */ /* 0x000fe400078ec0ff */
[----:B------:R-:W-:Y:S02]  /*126c0*/  ISETP.GT.AND P2, PT, R15, 0x18, !P3 ;  /* 0x000000180f00780c */ /* 0x000fe40005f44270 */
[----:B------:R-:W-:-:S02]  /*126d0*/  LOP3.LUT R17, R17, 0xfffffffd, RZ, 0xc0, !PT ;  /* 0xfffffffd11117812 */ /* 0x000fc400078ec0ff */
[----:B------:R-:W-:Y:S02]  /*126e0*/  ISETP.LT.OR P2, PT, R14, 0x19, P2 ;  /* 0x000000190e00780c */ /* 0x000fe40001741670 */
[----:B------:R-:W-:Y:S02]  /*126f0*/  @P4 LOP3.LUT R17, R17, 0x2, RZ, 0xfc, !PT ;  /* 0x0000000211114812 */ /* 0x000fe400078efcff */
[----:B------:R-:W-:Y:S02]  /*12700*/  @P3 LOP3.LUT R2, R2, 0x2, RZ, 0xfc, !PT ;  /* 0x0000000202023812 */ /* 0x000fe400078efcff */
[----:B------:R-:W-:Y:S02]  /*12710*/  ISETP.GE.AND P3, PT, R11, 0x1a, PT ;  /* 0x0000001a0b00780c */ /* 0x000fe40003f66270 */
[----:B------:R-:W-:Y:S02]  /*12720*/  FSEL R196, R196, -INF , !P2 ;  /* 0xff800000c4c47808 */ /* 0x000fe40005000000 */
[----:B------:R-:W-:-:S02]  /*12730*/  ISETP.GT.AND P2, PT, R15, 0x19, !P3 ;  /* 0x000000190f00780c */ /* 0x000fc40005f44270 */
[----:B------:R-:W-:Y:S02]  /*12740*/  LOP3.LUT R2, R2, 0xfffffff7, RZ, 0xc0, !PT ;  /* 0xfffffff702027812 */ /* 0x000fe400078ec0ff */
[----:B------:R-:W-:Y:S02]  /*12750*/  ISETP.LT.OR P2, PT, R14, 0x1a, P2 ;  /* 0x0000001a0e00780c */ /* 0x000fe40001741670 */
[----:B------:R-:W-:Y:S02]  /*12760*/  LOP3.LUT R17, R17, 0xfffffffb, RZ, 0xc0, !PT ;  /* 0xfffffffb11117812 */ /* 0x000fe400078ec0ff */
[----:B------:R-:W-:Y:S02]  /*12770*/  FSEL R197, R197, -INF , !P2 ;  /* 0xff800000c5c57808 */ /* 0x000fe40005000000 */
[----:B------:R-:W-:Y:S02]  /*12780*/  ISETP.GE.AND P2, PT, R11, 0x21, PT ;  /* 0x000000210b00780c */ /* 0x000fe40003f46270 */
[----:B------:R-:W-:-:S02]  /*12790*/  @P3 LOP3.LUT R2, R2, 0x8, RZ, 0xfc, !PT ;  /* 0x0000000802023812 */ /* 0x000fc400078efcff */
[----:B------:R-:W-:-:S04]  /*127a0*/  ISETP.GT.AND P3, PT, R15, 0x20, !P2 ;  /* 0x000000200f00780c */ /* 0x000fc80005764270 */
[----:B------:R-:W-:-:S04]  /*127b0*/  ISETP.LT.OR P3, PT, R14, 0x21, P3 ;  /* 0x000000210e00780c */ /* 0x000fc80001f61670 */
        /* <DEDUP_REMOVED lines=197> */
.L_x_4586:
[----:B------:R-:W-:-:S05]  /*13410*/  IMAD.U32 R11, RZ, RZ, UR52 ;  /* 0x00000034ff0b7e24 */ /* 0x000fca000f8e00ff */
[----:B------:R-:W-:-:S13]  /*13420*/  ISETP.NE.AND P6, PT, R11, 0x1, PT ;  /* 0x000000010b00780c */ /* 0x000fda0003fc5270 */
[----:B------:R-:W0:Y:S02]  /*13430*/  @P6 LDC.64 R8, c[0x0][0x9e8] ;  /* 0x00027a00ff086b82 */ /* 0x000e240000000a00 */
[----:B0-----:R-:W-:-:S05]  /*13440*/  @P6 IMAD.HI.U32 R8, R10, R8, RZ ;  /* 0x000000080a086227 */ /* 0x001fca00078e00ff */
[----:B------:R-:W-:-:S07]  /*13450*/  @P6 SHF.R.U32.HI R10, RZ, R9, R8 ;  /* 0x00000009ff0a6219 */ /* 0x000fce0000011608 */
.L_x_4587:
[----:B------:R-:W-:Y:S05]  /*13460*/  BSYNC B0 ;  /* 0x0000000000007941 */ /* 0x000fea0003800000 */
.L_x_4585:
[----:B------:R-:W-:-:S05]  /*13470*/  IMAD R7, R10, R11, R7 ;  /* 0x0000000b0a077224 */ /* 0x000fca00078e0207 */
[----:B------:R-:W-:Y:S02]  /*13480*/  VIMNMX R13, R13, R7, !PT ;  /* 0x000000070d0d7248 */ /* 0x000fe40007fe0100 */
[----:B------:R-:W-:-:S07]  /*13490*/  VIADDMNMX R12, R7, R11, R12, PT ;  /* 0x0000000b070c7246 */ /* 0x000fce000380010c */
.L_x_4584:
[----:B------:R-:W-:Y:S02]  /*134a0*/  ISETP.GT.AND P2, PT, R13, 0x20, !P2 ;  /* 0x000000200d00780c */ /* 0x000fe40005744270 */
[C---:B------:R-:W-:Y:S02]  /*134b0*/  LOP3.LUT P6, RZ, R17.reuse, 0x100000, RZ, 0xc0, !PT ;  /* 0x0010000011ff7812 */ /* 0x040fe400078cc0ff */
        /* <DEDUP_REMOVED lines=97> */
[----:B------:R-:W-:Y:S01]  /*13ad0*/  ISETP.GT.AND P3, PT, R13, 0x90, !P3 ;  /* 0x000000900d00780c */ /* 0x000fe20005f64270 */
[----:B------:R-:W0:Y:S01]  /*13ae0*/  SHFL.BFLY PT, R8, R7, 0x2, 0x1f ;  /* 0x0c401f0007087f89 */ /* 0x000e2200000e0000 */
[----:B------:R-:W-:Y:S02]  /*13af0*/  FSEL R166, R166, -INF , !P2 ;  /* 0xff800000a6a67808 */ /* 0x000fe40005000000 */
[----:B------:R-:W-:-:S02]  /*13b00*/  LOP3.LUT P2, RZ, R17, 0x1000, RZ, 0xc0, !PT ;  /* 0x0000100011ff7812 */ /* 0x000fc4000784c0ff */
[C---:B------:R-:W-:Y:S02]  /*13b10*/  ISETP.GT.AND P4, PT, R13.reuse, 0x91, !P4 ;  /* 0x000000910d00780c */ /* 0x040fe40006784270 */
[C---:B------:R-:W-:Y:S02]  /*13b20*/  ISETP.GT.AND P2, PT, R13.reuse, 0x59, !P2 ;  /* 0x000000590d00780c */ /* 0x040fe40005744270 */
[C---:B------:R-:W-:Y:S02]  /*13b30*/  ISETP.LT.OR P3, PT, R12.reuse, 0x91, P3 ;  /* 0x000000910c00780c */ /* 0x040fe40001f61670 */
[----:B------:R-:W-:Y:S02]  /*13b40*/  ISETP.LT.OR P2, PT, R12, 0x5a, P2 ;  /* 0x0000005a0c00780c */ /* 0x000fe40001741670 */
[----:B------:R-:W-:Y:S02]  /*13b50*/  ISETP.GT.AND P5, PT, R13, 0x98, !P5 ;  /* 0x000000980d00780c */ /* 0x000fe40006fa4270 */
[----:B------:R-:W-:-:S02]  /*13b60*/  FSEL R167, R167, -INF , !P2 ;  /* 0xff800000a7a77808 */ /* 0x000fc40005000000 */
[----:B------:R-:W-:Y:S02]  /*13b70*/  LOP3.LUT P2, RZ, R17, 0x800, RZ, 0xc0, !PT ;  /* 0x0000080011ff7812 */ /* 0x000fe4000784c0ff */
[----:B------:R-:W-:Y:S02]  /*13b80*/  ISETP.LT.OR P4, PT, R12, 0x92, P4 ;  /* 0x000000920c00780c */ /* 0x000fe40002781670 */
[----:B------:R-:W-:Y:S02]  /*13b90*/  ISETP.GT.AND P2, PT, R13, 0x60, !P2 ;  /* 0x000000600d00780c */ /* 0x000fe40005744270 */
[----:B------:R-:W-:Y:S02]  /*13ba0*/  FSEL R130, R130, -INF , !P3 ;  /* 0xff80000082827808 */ /* 0x000fe40005800000 */
[----:B------:R-:W-:Y:S02]  /*13bb0*/  ISETP.LT.OR P2, PT, R12, 0x61, P2 ;  /* 0x000000610c00780c */ /* 0x000fe40001741670 */
[----:B0-----:R-:W-:-:S02]  /*13bc0*/  FMNMX.FTZ R7, R7, R8, !PT ;  /* 0x0000000807077209 */ /* 0x001fc40007810000 */
[----:B------:R-:W-:Y:S02]  /*13bd0*/  FSEL R138, R138, -INF , !P2 ;  /* 0xff8000008a8a7808 */ /* 0x000fe40005000000 */
[----:B------:R-:W-:Y:S01]  /*13be0*/  LOP3.LUT P2, RZ, R17, 0x400, RZ, 0xc0, !PT ;  /* 0x0000040011ff7812 */ /* 0x000fe2000784c0ff */
[----:B------:R-:W0:Y:S01]  /*13bf0*/  SHFL.BFLY PT, R8, R7, 0x1, 0x1f ;  /* 0x0c201f0007087f89 */ /* 0x000e2200000e0000 */
[C---:B------:R-:W-:Y:S02]  /*13c00*/  ISETP.LT.OR P5, PT, R12.reuse, 0x99, P5 ;  /* 0x000000990c00780c */ /* 0x040fe40002fa1670 */
[----:B------:R-:W-:Y:S02]  /*13c10*/  ISETP.GT.AND P2, PT, R13, 0x61, !P2 ;  /* 0x000000610d00780c */ /* 0x000fe40005744270 */
[----:B------:R-:W-:Y:S02]  /*13c20*/  FSEL R131, R131, -INF , !P4 ;  /* 0xff80000083837808 */ /* 0x000fe40006000000 */
[----:B------:R-:W-:-:S02]  /*13c30*/  ISETP.LT.OR P2, PT, R12, 0x62, P2 ;  /* 0x000000620c00780c */ /* 0x000fc40001741670 */
[----:B------:R-:W-:Y:S02]  /*13c40*/  FSEL R134, R134, -INF , !P5 ;  /* 0xff80000086867808 */ /* 0x000fe40006800000 */
[----:B------:R-:W-:Y:S02]  /*13c50*/  FSEL R139, R139, -INF , !P2 ;  /* 0xff8000008b8b7808 */ /* 0x000fe40005000000 */
[----:B------:R-:W-:Y:S02]  /*13c60*/  ISETP.GT.AND P2, PT, R13, 0x68, !P6 ;  /* 0x000000680d00780c */ /* 0x000fe40007744270 */
[----:B------:R-:W-:Y:S02]  /*13c70*/  LOP3.LUT P6, RZ, R2, 0x2, RZ, 0xc0, !PT ;  /* 0x0000000202ff7812 */ /* 0x000fe400078cc0ff */
[----:B------:R-:W-:-:S04]  /*13c80*/  ISETP.LT.OR P2, PT, R12, 0x69, P2 ;  /* 0x000000690c00780c */ /* 0x000fc80001741670 */
[----:B------:R-:W-:Y:S02]  /*13c90*/  FSEL R142, R142, -INF , !P2 ;  /* 0xff8000008e8e7808 */ /* 0x000fe40005000000 */
[----:B------:R-:W-:Y:S02]  /*13ca0*/  LOP3.LUT P2, RZ, R17, 0x100, RZ, 0xc0, !PT ;  /* 0x0000010011ff7812 */ /* 0x000fe4000784c0ff */
[----:B0-----:R-:W-:Y:S02]  /*13cb0*/  FMNMX.FTZ R7, R7, R8, !PT ;  /* 0x0000000807077209 */ /* 0x001fe40007810000 */
        /* <DEDUP_REMOVED lines=43> */
[----:B------:R-:W-:-:S04]  /*13f70*/  FSETP.NEU.FTZ.AND P2, PT, R7, -INF , PT ;  /* 0xff8000000700780b */ /* 0x000fc80003f5d000 */
[----:B------:R-:W-:-:S05]  /*13f80*/  FSEL R8, R7, RZ, P2 ;  /* 0x000000ff07087208 */ /* 0x000fca0001000000 */
[----:B------:R-:W-:Y:S01]  /*13f90*/  FADD.FTZ R3, -R8, R3 ;  /* 0x0000000308037221 */ /* 0x000fe20000010100 */
[----:B------:R-:W-:-:S03]  /*13fa0*/  IMAD.U32 R8, RZ, RZ, UR40 ;  /* 0x00000028ff087e24 */ /* 0x000fc6000f8e00ff */
[----:B------:R-:W-:Y:S01]  /*13fb0*/  FMUL.FTZ R3, R3, UR40 ;  /* 0x0000002803037c20 */ /* 0x000fe20008410000 */
[----:B------:R-:W-:-:S05]  /*13fc0*/  FFMA.FTZ R8, R7, R8, -8 ;  /* 0xc100000007087423 */ /* 0x000fca0000010008 */
[----:B------:R-:W-:Y:S01]  /*13fd0*/  FSEL R8, R8, RZ, P2 ;  /* 0x000000ff08087208 */ /* 0x000fe20001000000 */
[----:B------:R-:W-:Y:S01]  /*13fe0*/  MUFU.EX2 R3, R3 ;  /* 0x0000000300037308 */ /* 0x000fe20000000800 */
[----:B------:R-:W-:Y:S02]  /*13ff0*/  ISETP.GT.AND P2, PT, R13, 0x19, !P6 ;  /* 0x000000190d00780c */ /* 0x000fe40007744270 */
[----:B------:R-:W-:Y:S01]  /*14000*/  LOP3.LUT P6, RZ, R17, 0x10000000, RZ, 0xc0, !PT ;  /* 0x1000000011ff7812 */ /* 0x000fe200078cc0ff */
[----:B------:R-:W-:-:S01]  /*14010*/  FFMA.FTZ R184, R184, UR40, -R8 ;  /* 0x00000028b8b87c23 */ /* 0x000fc20008010808 */
[----:B------:R-:W-:Y:S01]  /*14020*/  ISETP.LT.OR P2, PT, R12, 0x1a, P2 ;  /* 0x0000001a0c00780c */ /* 0x000fe20001741670 */
[----:B------:R-:W-:-:S01]  /*14030*/  FFMA.FTZ R185, R185, UR40, -R8 ;  /* 0x00000028b9b97c23 */ /* 0x000fc20008010808 */
[--C-:B------:R-:W-:Y:S01]  /*14040*/  FFMA.FTZ R188, R188, UR40, -R8.reuse ;  /* 0x00000028bcbc7c23 */ /* 0x100fe20008010808 */
[----:B------:R-:W-:-:S01]  /*14050*/  FFMA.FTZ R189, R189, UR40, -R8 ;  /* 0x00000028bdbd7c23 */ /* 0x000fc20008010808 */
[----:B------:R-:W-:Y:S01]  /*14060*/  FSEL R199, R199, -INF , !P2 ;  /* 0xff800000c7c77808 */ /* 0x000fe20005000000 */
[----:B------:R-:W0:Y:S01]  /*14070*/  MUFU.EX2 R184, R184 ;  /* 0x000000b800b87308 */ /* 0x000e220000000800 */
[----:B------:R-:W-:Y:S01]  /*14080*/  LOP3.LUT P2, RZ, R17, 0x1, RZ, 0xc0, !PT ;  /* 0x0000000111ff7812 */ /* 0x000fe2000784c0ff */
[--C-:B------:R-:W-:Y:S01]  /*14090*/  FFMA.FTZ R192, R192, UR40, -R8.reuse ;  /* 0x00000028c0c07c23 */ /* 0x100fe20008010808 */
[----:B------:R-:W-:-:S01]  /*140a0*/  FFMA.FTZ R193, R193, UR40, -R8 ;  /* 0x00000028c1c17c23 */ /* 0x000fc20008010808 */
[--C-:B------:R-:W-:Y:S01]  /*140b0*/  FFMA.FTZ R196, R196, UR40, -R8.reuse ;  /* 0x00000028c4c47c23 */ /* 0x100fe20008010808 */
[----:B------:R-:W-:Y:S01]  /*140c0*/  ISETP.GT.AND P2, PT, R13, RZ, !P2 ;  /* 0x000000ff0d00720c */ /* 0x000fe20005744270 */
[--C-:B------:R-:W-:Y:S01]  /*140d0*/  FFMA.FTZ R197, R197, UR40, -R8.reuse ;  /* 0x00000028c5c57c23 */ /* 0x100fe20008010808 */
[----:B------:R-:W-:-:S01]  /*140e0*/  FFMA.FTZ R168, R168, UR40, -R8 ;  /* 0x00000028a8a87c23 */ /* 0x000fc20008010808 */
[----:B------:R-:W1:Y:S01]  /*140f0*/  MUFU.EX2 R185, R185 ;  /* 0x000000b900b97308 */ /* 0x000e620000000800 */
[----:B------:R-:W-:Y:S01]  /*14100*/  ISETP.LT.OR P2, PT, R12, 0x1, P2 ;  /* 0x000000010c00780c */ /* 0x000fe20001741670 */
[--C-:B------:R-:W-:Y:S01]  /*14110*/  FFMA.FTZ R169, R169, UR40, -R8.reuse ;  /* 0x00000028a9a97c23 */ /* 0x100fe20008010808 */
[----:B------:R-:W-:-:S01]  /*14120*/  FFMA.FTZ R172, R172, UR40, -R8 ;  /* 0x00000028acac7c23 */ /* 0x000fc20008010808 */
[--C-:B------:R-:W-:Y:S01]  /*14130*/  FFMA.FTZ R173, R173, UR40, -R8.reuse ;  /* 0x00000028adad7c23 */ /* 0x100fe20008010808 */
[----:B------:R-:W-:Y:S01]  /*14140*/  FSEL R186, R186, -INF , !P2 ;  /* 0xff800000baba7808 */ /* 0x000fe20005000000 */
[----:B------:R-:W-:Y:S01]  /*14150*/  FFMA.FTZ R176, R176, UR40, -R8 ;  /* 0x00000028b0b07c23 */ /* 0x000fe20008010808 */
[----:B------:R-:W-:Y:S01]  /*14160*/  LOP3.LUT P2, RZ, R17, 0x8000000, RZ, 0xc0, !PT ;  /* 0x0800000011ff7812 */ /* 0x000fe2000784c0ff */
[----:B------:R-:W-:Y:S01]  /*14170*/  MUFU.EX2 R188, R188 ;  /* 0x000000bc00bc7308 */ /* 0x000fe20000000800 */
[----:B------:R-:W-:Y:S01]  /*14180*/  FMNMX.FTZ R9, R186, R0, !PT ;  /* 0x00000000ba097209 */ /* 0x000fe20007810000 */
[----:B0-----:R-:W-:Y:S01]  /*14190*/  FFMA.FTZ R6, R3, R6, R184 ;  /* 0x0000000603067223 */ /* 0x001fe200000100b8 */
[----:B------:R-:W-:Y:S01]  /*141a0*/  ISETP.GT.AND P2, PT, R13, 0x80, !P2 ;  /* 0x000000800d00780c */ /* 0x000fe20005744270 */
[--C-:B------:R-:W-:Y:S01]  /*141b0*/  FFMA.FTZ R177, R177, UR40, -R8.reuse ;  /* 0x00000028b1b17c23 */ /* 0x100fe20008010808 */
[----:B------:R-:W-:Y:S01]  /*141c0*/  FMNMX.FTZ R9, R187, R9, !PT ;  /* 0x00000009bb097209 */ /* 0x000fe20007810000 */
[----:B------:R-:W-:Y:S01]  /*141d0*/  FFMA.FTZ R180, R180, UR40, -R8 ;  /* 0x00000028b4b47c23 */ /* 0x000fe20008010808 */
[----:B------:R-:W-:Y:S01]  /*141e0*/  ISETP.LT.OR P2, PT, R12, 0x81, P2 ;  /* 0x000000810c00780c */ /* 0x000fe20001741670 */
[----:B------:R-:W-:Y:S01]  /*141f0*/  MUFU.EX2 R189, R189 ;  /* 0x000000bd00bd7308 */ /* 0x000fe20000000800 */
[----:B------:R-:W-:Y:S01]  /*14200*/  FMNMX.FTZ R9, R190, R9, !PT ;  /* 0x00000009be097209 */ /* 0x000fe20007810000 */
[----:B-1----:R-:W-:Y:S01]  /*14210*/  FADD.FTZ R6, R185, R6 ;  /* 0x00000006b9067221 */ /* 0x002fe20000010000 */
[----:B------:R-:W-:Y:S01]  /*14220*/  FSEL R122, R122, -INF , !P2 ;  /* 0xff8000007a7a7808 */ /* 0x000fe20005000000 */
[--C-:B------:R-:W-:Y:S01]  /*14230*/  FFMA.FTZ R181, R181, UR40, -R8.reuse ;  /* 0x00000028b5b57c23 */ /* 0x100fe20008010808 */
[----:B------:R-:W-:Y:S01]  /*14240*/  FMNMX.FTZ R9, R191, R9, !PT ;  /* 0x00000009bf097209 */ /* 0x000fe20007810000 */
[--C-:B------:R-:W-:Y:S01]  /*14250*/  FFMA.FTZ R152, R152, UR40, -R8.reuse ;  /* 0x0000002898987c23 */ /* 0x100fe20008010808 */
[----:B------:R-:W-:Y:S01]  /*14260*/  LOP3.LUT P2, RZ, R17, 0x4000000, RZ, 0xc0, !PT ;  /* 0x0400000011ff7812 */ /* 0x000fe2000784c0ff */
[----:B------:R-:W-:Y:S01]  /*14270*/  MUFU.EX2 R192, R192 ;  /* 0x000000c000c07308 */ /* 0x000fe20000000800 */
[----:B------:R-:W-:Y:S01]  /*14280*/  FMNMX.FTZ R9, R194, R9, !PT ;  /* 0x00000009c2097209 */ /* 0x000fe20007810000 */
[--C-:B------:R-:W-:Y:S01]  /*14290*/  FFMA.FTZ R153, R153, UR40, -R8.reuse ;  /* 0x0000002899997c23 */ /* 0x100fe20008010808 */
[----:B------:R-:W-:Y:S01]  /*142a0*/  ISETP.GT.AND P2, PT, R13, 0x81, !P2 ;  /* 0x000000810d00780c */ /* 0x000fe20005744270 */
[--C-:B------:R-:W-:Y:S01]  /*142b0*/  FFMA.FTZ R156, R156, UR40, -R8.reuse ;  /* 0x000000289c9c7c23 */ /* 0x100fe20008010808 */
[----:B------:R-:W-:Y:S01]  /*142c0*/  FMNMX.FTZ R9, R195, R9, !PT ;  /* 0x00000009c3097209 */ /* 0x000fe20007810000 */
[--C-:B------:R-:W-:Y:S01]  /*142d0*/  FFMA.FTZ R157, R157, UR40, -R8.reuse ;  /* 0x000000289d9d7c23 */ /* 0x100fe20008010808 */
[----:B------:R-:W-:Y:S01]  /*142e0*/  ISETP.LT.OR P2, PT, R12, 0x82, P2 ;  /* 0x000000820c00780c */ /* 0x000fe20001741670 */
[----:B------:R-:W-:Y:S01]  /*142f0*/  MUFU.EX2 R193, R193 ;  /* 0x000000c100c17308 */ /* 0x000fe20000000800 */
[----:B------:R-:W-:Y:S01]  /*14300*/  FMNMX.FTZ R9, R198, R9, !PT ;  /* 0x00000009c6097209 */ /* 0x000fe20007810000 */
[--C-:B------:R-:W-:Y:S01]  /*14310*/  FFMA.FTZ R160, R160, UR40, -R8.reuse ;  /* 0x00000028a0a07c23 */ /* 0x100fe20008010808 */
        /* <DEDUP_REMOVED lines=44> */
[----:B------:R-:W-:Y:S01]  /*145e0*/  FSEL R135, R135, -INF , !P2 ;  /* 0xff80000087877808 */ /* 0x000fe20005000000 */
[----:B------:R-:W-:Y:S01]  /*145f0*/  MUFU.EX2 R173, R173 ;  /* 0x000000ad00ad7308 */ /* 0x000fe20000000800 */
[----:B------:R-:W-:Y:S01]  /*14600*/  FMNMX.FTZ R9, R158, R9, !PT ;  /* 0x000000099e097209 */ /* 0x000fe20007810000 */
[--C-:B------:R-:W-:Y:S01]  /*14610*/  FFMA.FTZ R132, R132, UR40, -R8.reuse ;  /* 0x0000002884847c23 */ /* 0x100fe20008010808 */
[----:B------:R-:W-:-:S02]  /*14620*/  FFMA.FTZ R8, R133, UR40, -R8 ;  /* 0x0000002885087c23 */ /* 0x000fc40008010808 */
        /* <DEDUP_REMOVED lines=43> */
[----:B------:R-:W-:-:S04]  /*148e0*/  FSETP.NEU.FTZ.AND P2, PT, R9, -INF , PT ;  /* 0xff8000000900780b */ /* 0x000fc80003f5d000 */
[----:B------:R-:W-:-:S03]  /*148f0*/  FSEL R10, R9, RZ, P2 ;  /* 0x000000ff090a7208 */ /* 0x000fc60001000000 */
[----:B------:R-:W-:Y:S02]  /*14900*/  MUFU.EX2 R148, R148 ;  /* 0x0000009400947308 */ /* 0x000fe40000000800 */
[----:B------:R-:W-:-:S01]  /*14910*/  FADD.FTZ R0, -R10, R0 ;  /* 0x000000000a007221 */ /* 0x000fc20000010100 */
[----:B------:R-:W-:-:S03]  /*14920*/  IMAD.U32 R10, RZ, RZ, UR40 ;  /* 0x00000028ff0a7e24 */ /* 0x000fc6000f8e00ff */
[----:B------:R-:W-:Y:S01]  /*14930*/  FMUL.FTZ R0, R0, UR40 ;  /* 0x0000002800007c20 */ /* 0x000fe20008410000 */
[----:B------:R-:W-:-:S01]  /*14940*/  FFMA.FTZ R10, R9, R10, -8 ;  /* 0xc1000000090a7423 */ /* 0x000fc2000001000a */
[----:B------:R-:W-:Y:S04]  /*14950*/  MUFU.EX2 R149, R149 ;  /* 0x0000009500957308 */ /* 0x000fe80000000800 */
[----:B------:R-:W-:-:S04]  /*14960*/  FSEL R10, R10, RZ, P2 ;  /* 0x000000ff0a0a7208 */ /* 0x000fc80001000000 */
        /* <DEDUP_REMOVED lines=58> */
[----:B------:R-:W-:Y:S01]  /*14d10*/  FADD.FTZ R5, R168, R5 ;  /* 0x00000005a8057221 */ /* 0x000fe20000010000 */
[----:B------:R-:W-:-:S03]  /*14d20*/  FFMA.FTZ R10, R135, UR40, -R10 ;  /* 0x00000028870a7c23 */ /* 0x000fc6000801080a */
        /* <DEDUP_REMOVED lines=109> */
.L_x_4588:
[----:B------:R-:W-:Y:S01]  /*15400*/  ULEA UR6, UR49, UR38, 0x3 ;  /* 0x0000002631067291 */ /* 0x000fe2000f8e183f */
[----:B------:R-:W-:Y:S01]  /*15410*/  ISETP.GT.AND P2, PT, R4, UR57, PT ;  /* 0x0000003904007c0c */ /* 0x000fe2000bf44270 */
[----:B------:R-:W-:Y:S01]  /*15420*/  UMOV UR45, UR55 ;  /* 0x00000037002d7c82 */ /* 0x000fe20008000000 */
[----:B------:R-:W-:Y:S01]  /*15430*/  F2FP.SATFINITE.E4M3.F32.PACK_AB_MERGE_C R188, R189, R188, RZ ;  /* 0x000000bcbdbc723e */ /* 0x000fe200048070ff */
[----:B------:R-:W-:Y:S01]  /*15440*/  UIADD3 UR6, UR6, 0x33460, URZ ;  /* 0x0003346006067890 */ /* 0x000fe2000fffe03f */
[----:B------:R-:W-:Y:S01]  /*15450*/  F2FP.SATFINITE.E4M3.F32.PACK_AB_MERGE_C R190, R191, R190, RZ ;  /* 0x000000bebfbe723e */ /* 0x000fe200048070ff */
[----:B------:R-:W-:Y:S01]  /*15460*/  UMOV UR49, UR56 ;  /* 0x0000003800317c82 */ /* 0x000fe20008000000 */
[----:B------:R-:W-:Y:S01]  /*15470*/  F2FP.SATFINITE.E4M3.F32.PACK_AB_MERGE_C R188, R185, R184, R188 ;  /* 0x000000b8b9bc723e */ /* 0x000fe200048070bc */
        /* <DEDUP_REMOVED lines=140> */
[----:B------:R-:W-:Y:S01]  /*15d40*/  IMAD.MOV.U32 R0, RZ, RZ, R9 ;  /* 0x000000ffff007224 */ /* 0x000fe200078e0009 */
[----:B------:R-:W-:Y:S01]  /*15d50*/  UMOV UR49, UR56 ;  /* 0x0000003800317c82 */ /* 0x000fe20008000000 */
[----:B------:R-:W-:Y:S01]  /*15d60*/  IMAD.MOV.U32 R3, RZ, RZ, R7 ;  /* 0x000000ffff037224 */ /* 0x000fe200078e0007 */
[----:B------:R-:W-:-:S06]  /*15d70*/  UMOV UR45, UR55 ;  /* 0x00000037002d7c82 */ /* 0x000fcc0008000000 */
.L_x_4571:
        /* <DEDUP_REMOVED lines=25> */
.L_x_4591:
[----:B------:R-:W-:-:S11]  /*15f10*/  UISETP.NE.AND UP2, UPT, UR11, 0x1, UPT ;  /* 0x000000010b00788c */ /* 0x000fd6000bf45270 */
[----:B------:R-:W-:Y:S02]  /*15f20*/  @UP2 ULDC.64 UR14, c[0x0][0x9e8] ;  /* 0x00027a00000e2ab9 */ /* 0x000fe40000000a00 */
[----:B------:R-:W-:-:S04]  /*15f30*/  UIMAD.WIDE.U32 UR6, UR10, UR14, URZ ;  /* 0x0000000e0a0672a5 */ /* 0x000fc8000f8e003f */
[----:B------:R-:W-:-:S12]  /*15f40*/  @UP2 USHF.R.U32.HI UR10, URZ, UR15, UR7 ;  /* 0x0000000f3f0a2299 */ /* 0x000fd80008011607 */
.L_x_4592:
[----:B------:R-:W-:-:S04]  /*15f50*/  UIMAD UR10, UR10, UR11, URZ ;  /* 0x0000000b0a0a72a4 */ /* 0x000fc8000f8e023f */
[----:B------:R-:W-:-:S04]  /*15f60*/  UISETP.LT.AND UP2, UPT, UR53, UR10, UPT ;  /* 0x0000000a3500728c */ /* 0x000fc8000bf41270 */
[----:B------:R-:W-:-:S12]  /*15f70*/  USEL UR53, UR53, UR10, !UP2 ;  /* 0x0000000a35357287 */ /* 0x000fd8000d000000 */
.L_x_4590:
        /* <DEDUP_REMOVED lines=12> */
.L_x_4603:
[----:B------:R-:W-:Y:S01]  /*16040*/  ISETP.NE.AND P3, PT, RZ, UR44, PT ;  /* 0x0000002cff007c0c */ /* 0x000fe2000bf65270 */
[----:B------:R-:W-:-:S04]  /*16050*/  UISETP.NE.AND UP2, UPT, UR53, 0x1, UPT ;  /* 0x000000013500788c */ /* 0x000fc8000bf45270 */
[----:B------:R-:W-:-:S04]  /*16060*/  USEL UR45, URZ, 0x1, UP2 ;  /* 0x000000013f2d7887 */ /* 0x000fc80009000000 */
[----:B------:R-:W-:-:S04]  /*16070*/  ULOP3.LUT UR45, UR54, UR45, URZ, 0x3c, !UPT ;  /* 0x0000002d362d7292 */ /* 0x000fc8000f8e3c3f */
[----:B0-----:R-:W-:Y:S08]  /*16080*/  @P3 BRA `(.L_x_4594) ;  /* 0x0000000000383947 */ /* 0x001ff00003800000 */
[----:B------:R-:W-:Y:S05]  /*16090*/  @!P0 BRA `(.L_x_4595) ;  /* 0x0000000000048947 */ /* 0x000fea0003800000 */
[----:B------:R-:W-:Y:S01]  /*160a0*/  BPT.TRAP 0x1 ;  /* 0x000000040000795c */ /* 0x000fe20000300000 */
.L_x_4595:
        /* <DEDUP_REMOVED lines=9> */
.L_x_4596:
[----:B-1----:R-:W-:Y:S05]  /*16140*/  @P2 BRA `(.L_x_4594) ;  /* 0x0000000000082947 */ /* 0x002fea0003800000 */
[----:B------:R-:W1:Y:S02]  /*16150*/  SYNCS.PHASECHK.TRANS64.TRYWAIT P2, [UR6+0x33430], R0 ;  /* 0x03343000ff0075a7 */ /* 0x000e640008040146 */
[----:B-1----:R-:W-:Y:S05]  /*16160*/  @!P2 BRA `(.L_x_4597) ;  /* 0x0000016c0028a947 */ /* 0x002fea0003800000 */
.L_x_4594:
        /* <DEDUP_REMOVED lines=192> */
.L_x_4599:
[----:B------:R-:W-:Y:S01]  /*16d70*/  ULEA UR6, UR53, UR38, 0x3 ;  /* 0x0000002635067291 */ /* 0x000fe2000f8e183f */
[----:B------:R-:W-:-:S05]  /*16d80*/  IMAD.U32 R0, RZ, RZ, UR54 ;  /* 0x00000036ff007e24 */ /* 0x000fca000f8e00ff */
[----:B------:R-:W-:-:S04]  /*16d90*/  SHF.L.U32 R0, R0, 0x1f, RZ ;  /* 0x0000001f00007819 */ /* 0x000fc800000006ff */
[----:B------:R0:W1:Y:S01]  /*16da0*/  SYNCS.PHASECHK.TRANS64.TRYWAIT P2, [UR6+0x33450], R0 ;  /* 0x03345000ff0075a7 */ /* 0x0000620008040146 */
[----:B------:R-:W-:Y:S05]  /*16db0*/  @!P0 BRA `(.L_x_4600) ;  /* 0x0000000000048947 */ /* 0x000fea0003800000 */
[----:B------:R-:W-:Y:S01]  /*16dc0*/  BPT.TRAP 0x1 ;  /* 0x000000040000795c */ /* 0x000fe20000300000 */
.L_x_4600:
[----:B-1----:R-:W-:Y:S05]  /*16dd0*/  @P2 BRA `(.L_x_4598) ;  /* 0x0000000000082947 */ /* 0x002fea0003800000 */
[----:B------:R-:W1:Y:S02]  /*16de0*/  SYNCS.PHASECHK.TRANS64.TRYWAIT P2, [UR6+0x33450], R0 ;  /* 0x03345000ff0075a7 */ /* 0x000e640008040146 */
[----:B-1----:R-:W-:Y:S05]  /*16df0*/  @!P2 BRA `(.L_x_4601) ;  /* 0x00000160001ca947 */ /* 0x002fea0003800000 */
.L_x_4598:
[----:B------:R-:W-:Y:S01]  /*16e00*/  UIADD3 UR6, UR38, 0x200, URZ ;  /* 0x0000020026067890 */ /* 0x000fe2000fffe03f */
[----:B------:R-:W-:Y:S01]  /*16e10*/  WARPGROUP.ARRIVE ;  /* 0x00000000000079c5 */ /* 0x000fe20000000000 */
[----:B------:R-:W-:Y:S01]  /*16e20*/  UMOV UR7, 0xc0000010 ;  /* 0xc000001000077882 */ /* 0x000fe20000000000 */
[----:B-1----:R-:W-:Y:S01]  /*16e30*/  FMNMX.FTZ R3, R184, R7, !PT ;  /* 0x00000007b8037209 */ /* 0x002fe20007810000 */
[----:B------:R-:W-:Y:S01]  /*16e40*/  USHF.R.U32.HI UR6, URZ, 0x4, UR6 ;  /* 0x000000043f067899 */ /* 0x000fe20008011606 */
[----:B0-----:R-:W-:Y:S02]  /*16e50*/  FMNMX.FTZ R0, R186, R8, !PT ;  /* 0x00000008ba007209 */ /* 0x001fe40007810000 */
        /* <DEDUP_REMOVED lines=89> */
[----:B0-----:R-:W-:-:S02]  /*173f0*/  FMNMX.FTZ R3, R3, R10, !PT ;  /* 0x0000000a03037209 */ /* 0x001fc40007810000 */
[----:B-1----:R-:W-:-:S03]  /*17400*/  FMNMX.FTZ R0, R0, R9, !PT ;  /* 0x0000000900007209 */ /* 0x002fc60007810000 */
[----:B------:R-:W0:Y:S04]  /*17410*/  SHFL.BFLY PT, R10, R3, 0x1, 0x1f ;  /* 0x0c201f00030a7f89 */ /* 0x000e2800000e0000 */
[----:B------:R-:W1:Y:S01]  /*17420*/  SHFL.BFLY PT, R9, R0, 0x1, 0x1f ;  /* 0x0c201f0000097f89 */ /* 0x000e6200000e0000 */
[----:B0-----:R-:W-:Y:S02]  /*17430*/  FMNMX.FTZ R3, R3, R10, !PT ;  /* 0x0000000a03037209 */ /* 0x001fe40007810000 */
[----:B-1----:R-:W-:-:S03]  /*17440*/  FMNMX.FTZ R0, R0, R9, !PT ;  /* 0x0000000900007209 */ /* 0x002fc60007810000 */
[----:B------:R-:W-:-:S04]  /*17450*/  FADD.FTZ R7, -R3, R7 ;  /* 0x0000000703077221 */ /* 0x000fc80000010100 */
[----:B------:R-:W-:Y:S01]  /*17460*/  FMUL.FTZ R9, R7, UR40 ;  /* 0x0000002807097c20 */ /* 0x000fe20008410000 */
[----:B------:R-:W-:-:S01]  /*17470*/  FADD.FTZ R7, -R0, R8 ;  /* 0x0000000800077221 */ /* 0x000fc20000010100 */
[----:B------:R-:W-:Y:S02]  /*17480*/  WARPGROUP.DEPBAR.LE gsb0, 0x0 ;  /* 0x00008000000079c5 */ /* 0x000fe40000010000 */
[----:B------:R-:W-:Y:S01]  /*17490*/  WARPGROUP.ARRIVE ;  /* 0x00000000000079c5 */ /* 0x000fe20000000000 */
[----:B------:R0:W-:Y:S01]  /*174a0*/  MUFU.EX2 R8, R9 ;  /* 0x0000000900087308 */ /* 0x0001e20000000800 */
[----:B------:R-:W-:-:S04]  /*174b0*/  FMUL.FTZ R7, R7, UR40 ;  /* 0x0000002807077c20 */ /* 0x000fc80008410000 */
[----:B------:R-:W-:Y:S01]  /*174c0*/  QGMMA.64x192x32.F32.E4M3.E4M3 R24, R212, gdesc[UR4], R24, gsb0 ;  /* 0x02e00004d4187df3 */ /* 0x000fe20008000818 */
[----:B------:R-:W-:Y:S01]  /*174d0*/  UIADD3 UR6, UR10, 0x300, URZ ;  /* 0x000003000a067890 */ /* 0x000fe2000fffe03f */
[----:B------:R-:W-:Y:S01]  /*174e0*/  UMOV UR7, 0xc0000010 ;  /* 0xc000001000077882 */ /* 0x000fe20000000000 */
[----:B0-----:R-:W-:Y:S01]  /*174f0*/  IMAD.U32 R9, RZ, RZ, UR40 ;  /* 0x00000028ff097e24 */ /* 0x001fe2000f8e00ff */
[----:B------:R-:W-:Y:S03]  /*17500*/  MUFU.EX2 R7, R7 ;  /* 0x0000000700077308 */ /* 0x000fe60000000800 */
[----:B------:R-:W-:-:S04]  /*17510*/  FFMA.FTZ R9, R3, R9, -8 ;  /* 0xc100000003097423 */ /* 0x000fc80000010009 */
        /* <DEDUP_REMOVED lines=40> */
[----:B------:R-:W-:Y:S01]  /*177a0*/  IMAD.U32 R133, RZ, RZ, UR40 ;  /* 0x00000028ff857e24 */ /* 0x000fe2000f8e00ff */
[----:B------:R-:W0:Y:S01]  /*177b0*/  MUFU.EX2 R10, R10 ;  /* 0x0000000a000a7308 */ /* 0x000e220000000800 */
[----:B------:R-:W-:-:S02]  /*177c0*/  IADD3 R192, -R220, 0xb, RZ ;  /* 0x0000000bdcc07810 */ /* 0x000fc40007ffe1ff */
[----:B------:R-:W-:-:S04]  /*177d0*/  FFMA.FTZ R133, R0, R133, -8 ;  /* 0xc100000000857423 */ /* 0x000fc80000010085 */
        /* <DEDUP_REMOVED lines=9> */
[----:B------:R-:W-:Y:S01]  /*17870*/  FFMA.FTZ R170, R170, UR40, -R133 ;  /* 0x00000028aaaa7c23 */ /* 0x000fe20008010885 */
[----:B0-----:R-:W-:-:S01]  /*17880*/  FFMA.FTZ R6, R8, R6, R10 ;  /* 0x0000000608067223 */ /* 0x001fc2000001000a */
        /* <DEDUP_REMOVED lines=36> */
[----:B------:R-:W-:Y:S01]  /*17ad0*/  FFMA.FTZ R133, R135, UR40, -R133 ;  /* 0x0000002887857c23 */ /* 0x000fe20008010885 */
[----:B------:R-:W-:-:S01]  /*17ae0*/  FADD.FTZ R6, R11, R6 ;  /* 0x000000060b067221 */ /* 0x000fc20000010000 */
[----:B-1----:R-:W-:Y:S01]  /*17af0*/  FADD.FTZ R135, R184, R5 ;  /* 0x00000005b8877221 */ /* 0x002fe20000010000 */
[----:B------:R-:W-:Y:S01]  /*17b00*/  IMAD.U32 R191, RZ, RZ, UR49 ;  /* 0x00000031ffbf7e24 */ /* 0x000fe2000f8e00ff */
[----:B------:R-:W1:Y:S01]  /*17b10*/  MUFU.EX2 R186, R186 ;  /* 0x000000ba00ba7308 */ /* 0x000e620000000800 */
[----:B--2---:R-:W-:-:S01]  /*17b20*/  FADD.FTZ R5, R12, R6 ;  /* 0x000000060c057221 */ /* 0x004fc20000010000 */
[----:B0-----:R-:W-:-:S02]  /*17b30*/  FADD.FTZ R6, R185, R135 ;  /* 0x00000087b9067221 */ /* 0x001fc40000010000 */
[----:B------:R-:W-:-:S04]  /*17b40*/  @!P1 LEA R191, R191, UR38, 0x3 ;  /* 0x00000026bfbf9c11 */ /* 0x000fc8000f8e18ff */
[----:B------:R-:W0:Y:S01]  /*17b50*/  MUFU.EX2 R14, R14 ;  /* 0x0000000e000e7308 */ /* 0x000e220000000800 */
[----:B---3--:R-:W-:-:S01]  /*17b60*/  FADD.FTZ R5, R13, R5 ;  /* 0x000000050d057221 */ /* 0x008fc20000010000 */
[----:B------:R-:W-:-:S05]  /*17b70*/  @!P1 VIADD R191, R191, 0x33440 ;  /* 0x00033440bfbf9836 */ /* 0x000fca0000000000 */
[----:B------:R-:W-:Y:S01]  /*17b80*/  @!P1 PRMT R191, RZ, 0x654, R191 ;  /* 0x00000654ffbf9816 */ /* 0x000fe200000000bf */
        /* <DEDUP_REMOVED lines=27> */
[----:B------:R-:W-:-:S03]  /*17d40*/  UMOV UR7, 0xc0000010 ;  /* 0xc000001000077882 */ /* 0x000fc60000000000 */
        /* <DEDUP_REMOVED lines=108> */
[----:B------:R-:W-:Y:S02]  /*18410*/  WARPGROUP.DEPBAR.LE gsb0, 0x0 ;  /* 0x00008000000079c5 */ /* 0x000fe40000010000 */
[----:B------:R-:W-:-:S04]  /*18420*/  WARPGROUP.ARRIVE ;  /* 0x00000000000079c5 */ /* 0x000fc80000000000 */
[----:B------:R-:W2:Y:S01]  /*18430*/  MUFU.EX2 R128, R128 ;  /* 0x0000008000807308 */ /* 0x000ea20000000800 */
[----:B-1----:R-:W-:-:S01]  /*18440*/  FADD.FTZ R5, R125, R5 ;  /* 0x000000057d057221 */ /* 0x002fc20000010000 */
[----:B------:R-:W-:Y:S01]  /*18450*/  QGMMA.64x192x32.F32.E4M3.E4M3 R24, R200, gdesc[UR4], R24, gsb0 ;  /* 0x02e00004c8187df3 */ /* 0x000fe20008000818 */
[----:B0-----:R-:W-:-:S05]  /*18460*/  FADD.FTZ R6, R127, R6 ;  /* 0x000000067f067221 */ /* 0x001fca0000010000 */
[----:B------:R-:W0:Y:S08]  /*18470*/  MUFU.EX2 R130, R130 ;  /* 0x0000008200827308 */ /* 0x000e300000000800 */
        /* <DEDUP_REMOVED lines=14> */
[----:B------:R-:W-:Y:S02]  /*18560*/  WARPGROUP.DEPBAR.LE gsb0, 0x0 ;  /* 0x00008000000079c5 */ /* 0x000fe40000010000 */
[----:B------:R0:W-:Y:S06]  /*18570*/  BAR.ARV R192, 0x100 ;  /* 0x000400c00000751d */ /* 0x0001ec0000002000 */
[----:B------:R0:W-:Y:S01]  /*18580*/  @!P1 SYNCS.ARRIVE.TRANS64.RED.A1T0 RZ, [R191+URZ], RZ ;  /* 0x000000ffbfff99a7 */ /* 0x0001e2000810043f */
[----:B------:R-:W-:Y:S05]  /*18590*/  @!P0 BRA `(.L_x_4602) ;  /* 0x0000000000048947 */ /* 0x000fea0003800000 */
[----:B------:R-:W-:Y:S01]  /*185a0*/  BPT.TRAP 0x1 ;  /* 0x000000040000795c */ /* 0x000fe20000300000 */
.L_x_4602:
        /* <DEDUP_REMOVED lines=148> */
.L_x_4593:
        /* <DEDUP_REMOVED lines=9> */
.L_x_4622:
[----:B------:R-:W-:Y:S01]  /*18f80*/  ISETP.NE.AND P3, PT, RZ, UR44, PT ;  /* 0x0000002cff007c0c */ /* 0x000fe2000bf65270 */
[----:B------:R-:W-:-:S04]  /*18f90*/  UISETP.NE.AND UP2, UPT, UR55, 0x1, UPT ;  /* 0x000000013700788c */ /* 0x000fc8000bf45270 */
[----:B------:R-:W-:-:S04]  /*18fa0*/  USEL UR45, URZ, 0x1, UP2 ;  /* 0x000000013f2d7887 */ /* 0x000fc80009000000 */
[----:B------:R-:W-:-:S04]  /*18fb0*/  ULOP3.LUT UR45, UR56, UR45, URZ, 0x3c, !UPT ;  /* 0x0000002d382d7292 */ /* 0x000fc8000f8e3c3f */
[----:B------:R-:W-:Y:S08]  /*18fc0*/  @P3 BRA `(.L_x_4605) ;  /* 0x0000000000383947 */ /* 0x000ff00003800000 */
[----:B------:R-:W-:Y:S05]  /*18fd0*/  @!P0 BRA `(.L_x_4606) ;  /* 0x0000000000048947 */ /* 0x000fea0003800000 */
[----:B------:R-:W-:Y:S01]  /*18fe0*/  BPT.TRAP 0x1 ;  /* 0x000000040000795c */ /* 0x000fe20000300000 */
.L_x_4606:
[----:B------:R-:W-:Y:S01]  /*18ff0*/  UIADD3 UR6, UR55, 0x1, URZ ;  /* 0x0000000137067890 */ /* 0x000fe2000fffe03f */
[----:B------:R-:W-:-:S03]  /*19000*/  IMAD.U32 R0, RZ, RZ, UR45 ;  /* 0x0000002dff007e24 */ /* 0x000fc6000f8e00ff */
[----:B------:R-:W-:Y:S02]  /*19010*/  UISETP.NE.AND UP2, UPT, UR6, 0x2, UPT ;  /* 0x000000020600788c */ /* 0x000fe4000bf45270 */
[----:B------:R-:W-:Y:S02]  /*19020*/  SHF.L.U32 R0, R0, 0x1f, RZ ;  /* 0x0000001f00007819 */ /* 0x000fe400000006ff */
[----:B------:R-:W-:-:S04]  /*19030*/  USEL UR6, UR6, URZ, UP2 ;  /* 0x0000003f06067287 */ /* 0x000fc80009000000 */
[----:B------:R-:W-:-:S09]  /*19040*/  ULEA UR6, UR6, UR38, 0x3 ;  /* 0x0000002606067291 */ /* 0x000fd2000f8e183f */
[----:B------:R1:W2:Y:S01]  /*19050*/  SYNCS.PHASECHK.TRANS64.TRYWAIT P2, [UR6+0x33430], R0 ;  /* 0x03343000ff0075a7 */ /* 0x0002a20008040146 */
[----:B------:R-:W-:Y:S05]  /*19060*/  @!P0 BRA `(.L_x_4607) ;  /* 0x0000000000048947 */ /* 0x000fea0003800000 */
[----:B------:R-:W-:Y:S01]  /*19070*/  BPT.TRAP 0x1 ;  /* 0x000000040000795c */ /* 0x000fe20000300000 */
.L_x_4607:
[----:B--2---:R-:W-:Y:S05]  /*19080*/  @P2 BRA `(.L_x_4605) ;  /* 0x0000000000082947 */ /* 0x004fea0003800000 */
[----:B------:R-:W2:Y:S02]  /*19090*/  SYNCS.PHASECHK.TRANS64.TRYWAIT P2, [UR6+0x33430], R0 ;  /* 0x03343000ff0075a7 */ /* 0x000ea40008040146 */
[----:B--2---:R-:W-:Y:S05]  /*190a0*/  @!P2 BRA `(.L_x_4608) ;  /* 0x0000013c0088a947 */ /* 0x004fea0003800000 */
.L_x_4605:
[----:B--2---:R-:W2:Y:S01]  /*190b0*/  S2R R3, SR_TID.X ;  /* 0x0000000000037919 */ /* 0x004ea20000002100 */
        /* <DEDUP_REMOVED lines=25> */
[----:B-1----:R-:W-:-:S05]  /*19250*/  VIADD R0, R3, 0x8 ;  /* 0x0000000803007836 */ /* 0x002fca0000000000 */
[----:B------:R1:W-:Y:S06]  /*19260*/  BAR.SYNC.DEFER_BLOCKING R0, 0x100 ;  /* 0x000400000000751d */ /* 0x0003ec0000010000 */
[----:B0-----:R-:W-:-:S06]  /*19270*/  WARPGROUP.ARRIVE ;  /* 0x00000000000079c5 */ /* 0x001fcc0000000000 */
        /* <DEDUP_REMOVED lines=160> */
[----:B-1----:R-:W-:Y:S05]  /*19c80*/  @P3 BRA `(.L_x_4609) ;  /* 0x00000000002c3947 */ /* 0x002fea0003800000 */
[----:B------:R-:W-:Y:S05]  /*19c90*/  @!P0 BRA `(.L_x_4610) ;  /* 0x0000000000048947 */ /* 0x000fea0003800000 */
[----:B------:R-:W-:Y:S01]  /*19ca0*/  BPT.TRAP 0x1 ;  /* 0x000000040000795c */ /* 0x000fe20000300000 */
.L_x_4610:
[----:B------:R-:W-:Y:S01]  /*19cb0*/  ULEA UR6, UR55, UR38, 0x3 ;  /* 0x0000002637067291 */ /* 0x000fe2000f8e183f */
[----:B------:R-:W-:-:S05]  /*19cc0*/  IMAD.U32 R0, RZ, RZ, UR56 ;  /* 0x00000038ff007e24 */ /* 0x000fca000f8e00ff */
[----:B------:R-:W-:-:S04]  /*19cd0*/  SHF.L.U32 R0, R0, 0x1f, RZ ;  /* 0x0000001f00007819 */ /* 0x000fc800000006ff */
[----:B------:R0:W1:Y:S01]  /*19ce0*/  SYNCS.PHASECHK.TRANS64.TRYWAIT P2, [UR6+0x33450], R0 ;  /* 0x03345000ff0075a7 */ /* 0x0000620008040146 */
[----:B------:R-:W-:Y:S05]  /*19cf0*/  @!P0 BRA `(.L_x_4611) ;  /* 0x0000000000048947 */ /* 0x000fea0003800000 */
[----:B------:R-:W-:Y:S01]  /*19d00*/  BPT.TRAP 0x1 ;  /* 0x000000040000795c */ /* 0x000fe20000300000 */
.L_x_4611:
[----:B-1----:R-:W-:Y:S05]  /*19d10*/  @P2 BRA `(.L_x_4609) ;  /* 0x0000000000082947 */ /* 0x002fea0003800000 */
[----:B------:R-:W1:Y:S02]  /*19d20*/  SYNCS.PHASECHK.TRANS64.TRYWAIT P2, [UR6+0x33450], R0 ;  /* 0x03345000ff0075a7 */ /* 0x000e640008040146 */
[----:B-1----:R-:W-:Y:S05]  /*19d30*/  @!P2 BRA `(.L_x_4612) ;  /* 0x00000130007ca947 */ /* 0x002fea0003800000 */
.L_x_4609:
[----:B------:R-:W-:Y:S01]  /*19d40*/  UIADD3 UR6, UR38, 0x200, URZ ;  /* 0x0000020026067890 */ /* 0x000fe2000fffe03f */
[----:B------:R-:W-:Y:S01]  /*19d50*/  WARPGROUP.ARRIVE ;  /* 0x00000000000079c5 */ /* 0x000fe20000000000 */
[----:B------:R-:W-:Y:S01]  /*19d60*/  UMOV UR7, 0xc0000010 ;  /* 0xc000001000077882 */ /* 0x000fe20000000000 */
[----:B------:R-:W-:Y:S01]  /*19d70*/  PLOP3.LUT P2, PT, PT, PT, UP0, 0x80, 0x0 ;  /* 0x000000000000781c */ /* 0x000fe20003f4f008 */
[----:B------:R-:W-:-:S03]  /*19d80*/  USHF.R.U32.HI UR6, URZ, 0x4, UR6 ;  /* 0x000000043f067899 */ /* 0x000fc60008011606 */
[----:B------:R-:W2:Y:S01]  /*19d90*/  S2R R9, SR_TID.X ;  /* 0x0000000000097919 */ /* 0x000ea20000002100 */
[----:B------:R-:W-:Y:S01]  /*19da0*/  PLOP3.LUT P3, PT, PT, PT, UP0, 0x80, 0x0 ;  /* 0x000000000000781c */ /* 0x000fe20003f6f008 */
[----:B-1----:R-:W-:Y:S01]  /*19db0*/  VIADD R3, R224, UR39 ;  /* 0x00000027e0037c36 */ /* 0x002fe20008000000 */
[----:B------:R-:W-:Y:S01]  /*19dc0*/  ULOP3.LUT UR6, UR6, 0x3fff, URZ, 0xc0, !UPT ;  /* 0x00003fff06067892 */ /* 0x000fe2000f8ec03f */
[----:B0-----:R-:W-:Y:S02]  /*19dd0*/  IMAD.U32 R0, RZ, RZ, UR54 ;  /* 0x00000036ff007e24 */ /* 0x001fe4000f8e00ff */
        /* <DEDUP_REMOVED lines=60> */
.L_x_4615:
[----:B------:R-:W-:-:S05]  /*1a1a0*/  IMAD.U32 R20, RZ, RZ, UR49 ;  /* 0x00000031ff147e24 */ /* 0x000fca000f8e00ff */
[----:B------:R-:W-:-:S13]  /*1a1b0*/  ISETP.NE.AND P2, PT, R20, 0x1, PT ;  /* 0x000000011400780c */ /* 0x000fda0003f45270 */
[----:B------:R-:W0:Y:S02]  /*1a1c0*/  @P2 LDC.64 R8, c[0x0][0x9e8] ;  /* 0x00027a00ff082b82 */ /* 0x000e240000000a00 */
[----:B0-----:R-:W-:-:S05]  /*1a1d0*/  @P2 IMAD.HI.U32 R8, R19, R8, RZ ;  /* 0x0000000813082227 */ /* 0x001fca00078e00ff */
[----:B------:R-:W-:-:S07]  /*1a1e0*/  @P2 SHF.R.U32.HI R19, RZ, R9, R8 ;  /* 0x00000009ff132219 */ /* 0x000fce0000011608 */
.L_x_4616:
[----:B------:R-:W-:Y:S05]  /*1a1f0*/  BSYNC B0 ;  /* 0x0000000000007941 */ /* 0x000fea0003800000 */
.L_x_4614:
[----:B------:R-:W-:-:S05]  /*1a200*/  IMAD R19, R19, R20, R0 ;  /* 0x0000001413137224 */ /* 0x000fca00078e0200 */
[----:B------:R-:W-:Y:S02]  /*1a210*/  VIMNMX R15, R15, R19, !PT ;  /* 0x000000130f0f7248 */ /* 0x000fe40007fe0100 */
[----:B------:R-:W-:-:S07]  /*1a220*/  VIADDMNMX R14, R19, R20, R14, PT ;  /* 0x00000014130e7246 */ /* 0x000fce000380010e */
.L_x_4613:
        /* <DEDUP_REMOVED lines=249> */
.L_x_4619:
[----:B------:R-:W-:-:S05]  /*1b1c0*/  IMAD.U32 R11, RZ, RZ, UR49 ;  /* 0x00000031ff0b7e24 */ /* 0x000fca000f8e00ff */
[----:B------:R-:W-:-:S13]  /*1b1d0*/  ISETP.NE.AND P6, PT, R11, 0x1, PT ;  /* 0x000000010b00780c */ /* 0x000fda0003fc5270 */
[----:B------:R-:W0:Y:S02]  /*1b1e0*/  @P6 LDC.64 R8, c[0x0][0x9e8] ;  /* 0x00027a00ff086b82 */ /* 0x000e240000000a00 */
[----:B0-----:R-:W-:-:S05]  /*1b1f0*/  @P6 IMAD.HI.U32 R8, R3, R8, RZ ;  /* 0x0000000803086227 */ /* 0x001fca00078e00ff */
[----:B------:R-:W-:-:S07]  /*1b200*/  @P6 SHF.R.U32.HI R3, RZ, R9, R8 ;  /* 0x00000009ff036219 */ /* 0x000fce0000011608 */
.L_x_4620:
[----:B------:R-:W-:Y:S05]  /*1b210*/  BSYNC B0 ;  /* 0x0000000000007941 */ /* 0x000fea0003800000 */
.L_x_4618:
[----:B------:R-:W-:-:S05]  /*1b220*/  IMAD R0, R3, R11, R0 ;  /* 0x0000000b03007224 */ /* 0x000fca00078e0200 */
[----:B------:R-:W-:Y:S02]  /*1b230*/  VIMNMX R13, R13, R0, !PT ;  /* 0x000000000d0d7248 */ /* 0x000fe40007fe0100 */
[----:B------:R-:W-:-:S07]  /*1b240*/  VIADDMNMX R12, R0, R11, R12, PT ;  /* 0x0000000b000c7246 */ /* 0x000fce000380010c */
.L_x_4617:
        /* <DEDUP_REMOVED lines=129> */
[----:B0-----:R-:W-:Y:S01]  /*1ba60*/  FMNMX.FTZ R3, R3, R0, !PT ;  /* 0x0000000003037209 */ /* 0x001fe20007810000 */
[----:B------:R-:W-:Y:S01]  /*1ba70*/  IMAD.U32 R0, RZ, RZ, UR40 ;  /* 0x00000028ff007e24 */ /* 0x000fe2000f8e00ff */
        /* <DEDUP_REMOVED lines=45> */
[----:B------:R-:W-:Y:S02]  /*1bd50*/  FSEL R8, R3, RZ, P2 ;  /* 0x000000ff03087208 */ /* 0x000fe40001000000 */
[----:B------:R-:W-:Y:S02]  /*1bd60*/  FSEL R0, R0, RZ, P2 ;  /* 0x000000ff00007208 */ /* 0x000fe40001000000 */
[----:B------:R-:W-:Y:S01]  /*1bd70*/  ISETP.GT.AND P2, PT, R13, 0x19, !P6 ;  /* 0x000000190d00780c */ /* 0x000fe20007744270 */
[----:B------:R-:W-:-:S01]  /*1bd80*/  FADD.FTZ R8, -R8, R10 ;  /* 0x0000000a08087221 */ /* 0x000fc20000010100 */
[----:B------:R-:W-:Y:S01]  /*1bd90*/  LOP3.LUT P6, RZ, R17, 0x10000000, RZ, 0xc0, !PT ;  /* 0x1000000011ff7812 */ /* 0x000fe200078cc0ff */
[----:B------:R-:W-:-:S01]  /*1bda0*/  FFMA.FTZ R184, R184, UR40, -R0 ;  /* 0x00000028b8b87c23 */ /* 0x000fc20008010800 */
[----:B------:R-:W-:Y:S01]  /*1bdb0*/  ISETP.LT.OR P2, PT, R12, 0x1a, P2 ;  /* 0x0000001a0c00780c */ /* 0x000fe20001741670 */
[----:B------:R-:W-:-:S01]  /*1bdc0*/  FFMA.FTZ R185, R185, UR40, -R0 ;  /* 0x00000028b9b97c23 */ /* 0x000fc20008010800 */
[--C-:B------:R-:W-:Y:S01]  /*1bdd0*/  FFMA.FTZ R188, R188, UR40, -R0.reuse ;  /* 0x00000028bcbc7c23 */ /* 0x100fe20008010800 */
[----:B------:R-:W-:-:S01]  /*1bde0*/  FFMA.FTZ R189, R189, UR40, -R0 ;  /* 0x00000028bdbd7c23 */ /* 0x000fc20008010800 */
[----:B------:R-:W-:Y:S01]  /*1bdf0*/  FSEL R199, R199, -INF , !P2 ;  /* 0xff800000c7c77808 */ /* 0x000fe20005000000 */
[----:B------:R-:W-:-:S01]  /*1be00*/  FFMA.FTZ R192, R192, UR40, -R0 ;  /* 0x00000028c0c07c23 */ /* 0x000fc20008010800 */
[----:B------:R-:W-:Y:S01]  /*1be10*/  LOP3.LUT P2, RZ, R17, 0x1, RZ, 0xc0, !PT ;  /* 0x0000000111ff7812 */ /* 0x000fe2000784c0ff */
[----:B------:R-:W-:-:S01]  /*1be20*/  FFMA.FTZ R193, R193, UR40, -R0 ;  /* 0x00000028c1c17c23 */ /* 0x000fc20008010800 */
[--C-:B------:R-:W-:Y:S01]  /*1be30*/  FFMA.FTZ R196, R196, UR40, -R0.reuse ;  /* 0x00000028c4c47c23 */ /* 0x100fe20008010800 */
[----:B------:R-:W-:-:S01]  /*1be40*/  FFMA.FTZ R197, R197, UR40, -R0 ;  /* 0x00000028c5c57c23 */ /* 0x000fc20008010800 */
[----:B------:R-:W-:Y:S01]  /*1be50*/  ISETP.GT.AND P2, PT, R13, RZ, !P2 ;  /* 0x000000ff0d00720c */ /* 0x000fe20005744270 */
[----:B------:R-:W-:-:S01]  /*1be60*/  FFMA.FTZ R168, R168, UR40, -R0 ;  /* 0x00000028a8a87c23 */ /* 0x000fc20008010800 */
[--C-:B------:R-:W-:Y:S01]  /*1be70*/  FFMA.FTZ R169, R169, UR40, -R0.reuse ;  /* 0x00000028a9a97c23 */ /* 0x100fe20008010800 */
[----:B------:R-:W-:-:S01]  /*1be80*/  FFMA.FTZ R172, R172, UR40, -R0 ;  /* 0x00000028acac7c23 */ /* 0x000fc20008010800 */
[----:B------:R-:W-:Y:S01]  /*1be90*/  ISETP.LT.OR P2, PT, R12, 0x1, P2 ;  /* 0x000000010c00780c */ /* 0x000fe20001741670 */
[----:B------:R-:W-:-:S01]  /*1bea0*/  FFMA.FTZ R173, R173, UR40, -R0 ;  /* 0x00000028adad7c23 */ /* 0x000fc20008010800 */
[--C-:B------:R-:W-:Y:S01]  /*1beb0*/  FFMA.FTZ R176, R176, UR40, -R0.reuse ;  /* 0x00000028b0b07c23 */ /* 0x100fe20008010800 */
[----:B------:R-:W-:-:S01]  /*1bec0*/  FFMA.FTZ R177, R177, UR40, -R0 ;  /* 0x00000028b1b17c23 */ /* 0x000fc20008010800 */
[----:B------:R-:W-:Y:S01]  /*1bed0*/  FSEL R186, R186, -INF , !P2 ;  /* 0xff800000baba7808 */ /* 0x000fe20005000000 */
        /* <DEDUP_REMOVED lines=26> */
[----:B------:R-:W-:Y:S01]  /*1c080*/  FMNMX.FTZ R0, R186, R7, !PT ;  /* 0x00000007ba007209 */ /* 0x000fe20007810000 */
[----:B------:R-:W-:Y:S01]  /*1c090*/  FMUL.FTZ R8, R8, UR40 ;  /* 0x0000002808087c20 */ /* 0x000fe20008410000 */
[----:B------:R-:W-:Y:S01]  /*1c0a0*/  LOP3.LUT P2, RZ, R17, 0x8000000, RZ, 0xc0, !PT ;  /* 0x0800000011ff7812 */ /* 0x000fe2000784c0ff */
[----:B------:R-:W-:Y:S01]  /*1c0b0*/  MUFU.EX2 R184, R184 ;  /* 0x000000b800b87308 */ /* 0x000fe20000000800 */
[----:B------:R-:W-:-:S02]  /*1c0c0*/  FMNMX.FTZ R0, R187, R0, !PT ;  /* 0x00000000bb007209 */ /* 0x000fc40007810000 */
[----:B------:R-:W-:Y:S02]  /*1c0d0*/  ISETP.GT.AND P2, PT, R13, 0x80, !P2 ;  /* 0x000000800d00780c */ /* 0x000fe40005744270 */
[----:B------:R-:W-:Y:S02]  /*1c0e0*/  FMNMX.FTZ R0, R190, R0, !PT ;  /* 0x00000000be007209 */ /* 0x000fe40007810000 */
[----:B------:R-:W-:Y:S01]  /*1c0f0*/  ISETP.LT.OR P2, PT, R12, 0x81, P2 ;  /* 0x000000810c00780c */ /* 0x000fe20001741670 */
[----:B------:R-:W0:Y:S01]  /*1c100*/  MUFU.EX2 R8, R8 ;  /* 0x0000000800087308 */ /* 0x000e220000000800 */
[----:B------:R-:W-:Y:S02]  /*1c110*/  FMNMX.FTZ R0, R191, R0, !PT ;  /* 0x00000000bf007209 */ /* 0x000fe40007810000 */
[----:B------:R-:W-:Y:S02]  /*1c120*/  FSEL R122, R122, -INF , !P2 ;  /* 0xff8000007a7a7808 */ /* 0x000fe40005000000 */
[----:B------:R-:W-:-:S02]  /*1c130*/  FMNMX.FTZ R0, R194, R0, !PT ;  /* 0x00000000c2007209 */ /* 0x000fc40007810000 */
[----:B------:R-:W-:Y:S01]  /*1c140*/  LOP3.LUT P2, RZ, R17, 0x4000000, RZ, 0xc0, !PT ;  /* 0x0400000011ff7812 */ /* 0x000fe2000784c0ff */
[----:B------:R-:W1:Y:S01]  /*1c150*/  MUFU.EX2 R185, R185 ;  /* 0x000000b900b97308 */ /* 0x000e620000000800 */
[----:B------:R-:W-:Y:S02]  /*1c160*/  FMNMX.FTZ R0, R195, R0, !PT ;  /* 0x00000000c3007209 */ /* 0x000fe40007810000 */
[----:B------:R-:W-:Y:S02]  /*1c170*/  ISETP.GT.AND P2, PT, R13, 0x81, !P2 ;  /* 0x000000810d00780c */ /* 0x000fe40005744270 */
[----:B------:R-:W-:Y:S02]  /*1c180*/  FMNMX.FTZ R0, R198, R0, !PT ;  /* 0x00000000c6007209 */ /* 0x000fe40007810000 */
[----:B------:R-:W-:Y:S01]  /*1c190*/  ISETP.LT.OR P2, PT, R12, 0x82, P2 ;  /* 0x000000820c00780c */ /* 0x000fe20001741670 */
[----:B------:R-:W-:Y:S01]  /*1c1a0*/  MUFU.EX2 R188, R188 ;  /* 0x000000bc00bc7308 */ /* 0x000fe20000000800 */
[----:B------:R-:W-:Y:S01]  /*1c1b0*/  FMNMX.FTZ R0, R199, R0, !PT ;  /* 0x00000000c7007209 */ /* 0x000fe20007810000 */
[----:B0-----:R-:W-:Y:S01]  /*1c1c0*/  FFMA.FTZ R6, R8, R6, R184 ;  /* 0x0000000608067223 */ /* 0x001fe200000100b8 */
[----:B------:R-:W-:-:S02]  /*1c1d0*/  FSEL R123, R123, -INF , !P2 ;  /* 0xff8000007b7b7808 */ /* 0x000fc40005000000 */
[----:B------:R-:W-:Y:S02]  /*1c1e0*/  FMNMX.FTZ R0, R170, R0, !PT ;  /* 0x00000000aa007209 */ /* 0x000fe40007810000 */
[----:B------:R-:W-:Y:S01]  /*1c1f0*/  LOP3.LUT P2, RZ, R17, 0x2000000, RZ, 0xc0, !PT ;  /* 0x0200000011ff7812 */ /* 0x000fe2000784c0ff */
[----:B------:R-:W-:Y:S01]  /*1c200*/  MUFU.EX2 R189, R189 ;  /* 0x000000bd00bd7308 */ /* 0x000fe20000000800 */
[----:B------:R-:W-:Y:S01]  /*1c210*/  FMNMX.FTZ R0, R171, R0, !PT ;  /* 0x00000000ab007209 */ /* 0x000fe20007810000 */
[----:B-1----:R-:W-:Y:S01]  /*1c220*/  FADD.FTZ R6, R185, R6 ;  /* 0x00000006b9067221 */ /* 0x002fe20000010000 */
[----:B------:R-:W-:Y:S02]  /*1c230*/  ISETP.GT.AND P2, PT, R13, 0x88, !P2 ;  /* 0x000000880d00780c */ /* 0x000fe40005744270 */
[----:B------:R-:W-:Y:S02]  /*1c240*/  FMNMX.FTZ R0, R174, R0, !PT ;  /* 0x00000000ae007209 */ /* 0x000fe40007810000 */
[----:B------:R-:W-:Y:S01]  /*1c250*/  ISETP.LT.OR P2, PT, R12, 0x89, P2 ;  /* 0x000000890c00780c */ /* 0x000fe20001741670 */
[----:B------:R-:W-:Y:S01]  /*1c260*/  MUFU.EX2 R192, R192 ;  /* 0x000000c000c07308 */ /* 0x000fe20000000800 */
[----:B------:R-:W-:-:S02]  /*1c270*/  FMNMX.FTZ R0, R175, R0, !PT ;  /* 0x00000000af007209 */ /* 0x000fc40007810000 */
[----:B------:R-:W-:Y:S02]  /*1c280*/  FSEL R126, R126, -INF , !P2 ;  /* 0xff8000007e7e7808 */ /* 0x000fe40005000000 */
[----:B------:R-:W-:Y:S02]  /*1c290*/  FMNMX.FTZ R0, R178, R0, !PT ;  /* 0x00000000b2007209 */ /* 0x000fe40007810000 */
[----:B------:R-:W-:Y:S01]  /*1c2a0*/  LOP3.LUT P2, RZ, R17, 0x1000000, RZ, 0xc0, !PT ;  /* 0x0100000011ff7812 */ /* 0x000fe2000784c0ff */
[----:B------:R-:W-:Y:S01]  /*1c2b0*/  MUFU.EX2 R193, R193 ;  /* 0x000000c100c17308 */ /* 0x000fe20000000800 */
[----:B------:R-:W-:Y:S02]  /*1c2c0*/  FMNMX.FTZ R0, R179, R0, !PT ;  /* 0x00000000b3007209 */ /* 0x000fe40007810000 */
[----:B------:R-:W-:Y:S02]  /*1c2d0*/  ISETP.GT.AND P2, PT, R13, 0x89, !P2 ;  /* 0x000000890d00780c */ /* 0x000fe40005744270 */
[----:B------:R-:W-:-:S02]  /*1c2e0*/  FMNMX.FTZ R0, R182, R0, !PT ;  /* 0x00000000b6007209 */ /* 0x000fc40007810000 */
[----:B------:R-:W-:Y:S01]  /*1c2f0*/  ISETP.LT.OR P2, PT, R12, 0x8a, P2 ;  /* 0x0000008a0c00780c */ /* 0x000fe20001741670 */
[----:B------:R-:W-:Y:S01]  /*1c300*/  MUFU.EX2 R196, R196 ;  /* 0x000000c400c47308 */ /* 0x000fe20000000800 */
[----:B------:R-:W-:Y:S02]  /*1c310*/  FMNMX.FTZ R0, R183, R0, !PT ;  /* 0x00000000b7007209 */ /* 0x000fe40007810000 */
[----:B------:R-:W-:Y:S02]  /*1c320*/  FSEL R127, R127, -INF , !P2 ;  /* 0xff8000007f7f7808 */ /* 0x000fe40005000000 */
[----:B------:R-:W-:Y:S02]  /*1c330*/  FMNMX.FTZ R0, R154, R0, !PT ;  /* 0x000000009a007209 */ /* 0x000fe40007810000 */
[----:B------:R-:W-:Y:S01]  /*1c340*/  ISETP.GT.AND P2, PT, R13, 0x99, !P6 ;  /* 0x000000990d00780c */ /* 0x000fe20007744270 */
[----:B------:R-:W-:Y:S01]  /*1c350*/  MUFU.EX2 R197, R197 ;  /* 0x000000c500c57308 */ /* 0x000fe20000000800 */
[----:B------:R-:W-:-:S02]  /*1c360*/  FMNMX.FTZ R0, R155, R0, !PT ;  /* 0x000000009b007209 */ /* 0x000fc40007810000 */
[----:B------:R-:W-:Y:S02]  /*1c370*/  ISETP.LT.OR P2, PT, R12, 0x9a, P2 ;  /* 0x0000009a0c00780c */ /* 0x000fe40001741670 */
[----:B------:R-:W-:Y:S02]  /*1c380*/  FMNMX.FTZ R0, R158, R0, !PT ;  /* 0x000000009e007209 */ /* 0x000fe40007810000 */
[----:B------:R-:W-:Y:S01]  /*1c390*/  FSEL R135, R135, -INF , !P2 ;  /* 0xff80000087877808 */ /* 0x000fe20005000000 */
        /* <DEDUP_REMOVED lines=31> */
[----:B------:R-:W-:-:S05]  /*1c590*/  FMNMX.FTZ R0, R135, R0, !PT ;  /* 0x0000000087007209 */ /* 0x000fca0007810000 */
[----:B------:R-:W0:Y:S02]  /*1c5a0*/  SHFL.BFLY PT, R9, R0, 0x2, 0x1f ;  /* 0x0c401f0000097f89 */ /* 0x000e2400000e0000 */
        /* <DEDUP_REMOVED lines=14> */
[----:B------:R-:W-:Y:S01]  /*1c690*/  IMAD.U32 R9, RZ, RZ, UR40 ;  /* 0x00000028ff097e24 */ /* 0x000fe2000f8e00ff */
[----:B------:R-:W-:Y:S02]  /*1c6a0*/  MUFU.EX2 R141, R141 ;  /* 0x0000008d008d7308 */ /* 0x000fe40000000800 */
[----:B------:R-:W-:Y:S01]  /*1c6b0*/  FMUL.FTZ R7, R7, UR40 ;  /* 0x0000002807077c20 */ /* 0x000fe20008410000 */
[----:B------:R-:W-:-:S05]  /*1c6c0*/  FFMA.FTZ R9, R0, R9, -8 ;  /* 0xc100000000097423 */ /* 0x000fca0000010009 */
[----:B------:R-:W-:Y:S01]  /*1c6d0*/  FSEL R9, R9, RZ, P2 ;  /* 0x000000ff09097208 */ /* 0x000fe20001000000 */
[----:B------:R-:W-:Y:S04]  /*1c6e0*/  MUFU.EX2 R7, R7 ;  /* 0x0000000700077308 */ /* 0x000fe80000000800 */
[----:B------:R-:W-:-:S01]  /*1c6f0*/  FFMA.FTZ R186, R186, UR40, -R9 ;  /* 0x00000028baba7c23 */ /* 0x000fc20008010809 */
[--C-:B------:R-:W-:Y:S01]  /*1c700*/  FFMA.FTZ R187, R187, UR40, -R9.reuse ;  /* 0x00000028bbbb7c23 */ /* 0x100fe20008010809 */
[----:B------:R-:W-:-:S01]  /*1c710*/  FFMA.FTZ R190, R190, UR40, -R9 ;  /* 0x00000028bebe7c23 */ /* 0x000fc20008010809 */
[--C-:B------:R-:W-:Y:S01]  /*1c720*/  FFMA.FTZ R191, R191, UR40, -R9.reuse ;  /* 0x00000028bfbf7c23 */ /* 0x100fe20008010809 */
[----:B------:R-:W-:-:S01]  /*1c730*/  FFMA.FTZ R194, R194, UR40, -R9 ;  /* 0x00000028c2c27c23 */ /* 0x000fc20008010809 */
[--C-:B------:R-:W-:Y:S01]  /*1c740*/  FFMA.FTZ R195, R195, UR40, -R9.reuse ;  /* 0x00000028c3c37c23 */ /* 0x100fe20008010809 */
        /* <DEDUP_REMOVED lines=51> */
[----:B------:R-:W-:-:S01]  /*1ca80*/  FFMA.FTZ R134, R134, UR40, -R9 ;  /* 0x0000002886867c23 */ /* 0x000fc20008010809 */
[----:B------:R-:W-:-:S02]  /*1ca90*/  FFMA.FTZ R9, R135, UR40, -R9 ;  /* 0x0000002887097c23 */ /* 0x000fc40008010809 */
[----:B------:R-:W-:-:S02]  /*1caa0*/  FADD.FTZ R5, R169, R5 ;  /* 0x00000005a9057221 */ /* 0x000fc40000010000 */
        /* <DEDUP_REMOVED lines=112> */
.L_x_4621:
        /* <DEDUP_REMOVED lines=149> */
.L_x_4604:
[----:B------:R-:W-:Y:S06]  /*1db00*/  BAR.ARV 0x8, 0x180 ;  /* 0x0206000000007b1d */ /* 0x000fec0000002000 */
[----:B------:R-:W-:Y:S05]  /*1db10*/  @!P0 BRA `(.L_x_4623) ;  /* 0x0000000000048947 */ /* 0x000fea0003800000 */
[----:B------:R-:W-:Y:S01]  /*1db20*/  BPT.TRAP 0x1 ;  /* 0x000000040000795c */ /* 0x000fe20000300000 */
.L_x_4623:
[----:B------:R-:W-:Y:S01]  /*1db30*/  ULEA UR5, UR49, UR38, 0x3 ;  /* 0x0000002631057291 */ /* 0x000fe2000f8e183f */
[----:B------:R-:W-:-:S05]  /*1db40*/  IMAD.U32 R4, RZ, RZ, UR45 ;  /* 0x0000002dff047e24 */ /* 0x000fca000f8e00ff */
[----:B------:R-:W-:-:S04]  /*1db50*/  SHF.L.U32 R4, R4, 0x1f, RZ ;  /* 0x0000001f04047819 */ /* 0x000fc800000006ff */
[----:B------:R1:W2:Y:S01]  /*1db60*/  SYNCS.PHASECHK.TRANS64.TRYWAIT P1, [UR5+0x33450], R4 ;  /* 0x03345004ff0075a7 */ /* 0x0002a20008020145 */
[----:B------:R-:W-:Y:S05]  /*1db70*/  @!P0 BRA `(.L_x_4624) ;  /* 0x0000000000048947 */ /* 0x000fea0003800000 */
[----:B------:R-:W-:Y:S01]  /*1db80*/  BPT.TRAP 0x1 ;  /* 0x000000040000795c */ /* 0x000fe20000300000 */
.L_x_4624:
[----:B--2---:R-:W-:Y:S05]  /*1db90*/  @P1 BRA `(.L_x_4625) ;  /* 0x0000000000081947 */ /* 0x004fea0003800000 */
[----:B------:R-:W2:Y:S02]  /*1dba0*/  SYNCS.PHASECHK.TRANS64.TRYWAIT P1, [UR5+0x33450], R4 ;  /* 0x03345004ff0075a7 */ /* 0x000ea40008020145 */
[----:B--2---:R-:W-:Y:S05]  /*1dbb0*/  @!P1 BRA `(.L_x_4626) ;  /* 0x000000f000f49947 */ /* 0x004fea0003800000 */
.L_x_4625:
[----:B------:R-:W-:Y:S01]  /*1dbc0*/  UIADD3 UR38, UR38, 0x200, URZ ;  /* 0x0000020026267890 */ /* 0x000fe2000fffe03f */
[----:B------:R-:W-:Y:S01]  /*1dbd0*/  WARPGROUP.ARRIVE ;  /* 0x00000000000079c5 */ /* 0x000fe20000000000 */
[----:B------:R-:W-:Y:S01]  /*1dbe0*/  UMOV UR7, 0xc0000010 ;  /* 0xc000001000077882 */ /* 0x000fe20000000000 */
[----:B------:R-:W3:Y:S01]  /*1dbf0*/  LDC.64 R8, c[0x0][0x9a0] ;  /* 0x00026800ff087b82 */ /* 0x000ee20000000a00 */
[----:B------:R-:W-:-:S04]  /*1dc00*/  USHF.R.U32.HI UR38, URZ, 0x4, UR38 ;  /* 0x000000043f267899 */ /* 0x000fc80008011626 */
[----:B------:R-:W-:-:S04]  /*1dc10*/  ULOP3.LUT UR38, UR38, 0x3fff, URZ, 0xc0, !UPT ;  /* 0x00003fff26267892 */ /* 0x000fc8000f8ec03f */
[----:B------:R-:W-:-:S04]  /*1dc20*/  ULOP3.LUT UR4, UR38, 0x10000, URZ, 0xfc, !UPT ;  /* 0x0001000026047892 */ /* 0x000fc8000f8efc3f */
[----:B------:R-:W-:-:S07]  /*1dc30*/  UIMAD UR4, UR49, 0x780, UR4 ;  /* 0x00000780310478a4 */ /* 0x000fce000f8e0204 */
[----:B------:R-:W-:Y:S02]  /*1dc40*/  UMOV UR6, UR4 ;  /* 0x0000000400067c82 */ /* 0x000fe40008000000 */
[----:B------:R-:W-:Y:S01]  /*1dc50*/  QGMMA.64x192x32.F32.E4M3.E4M3 R24, R216, gdesc[UR4], R24, gsb0 ;  /* 0x02e00004d8187df3 */ /* 0x000fe20008000818 */
[----:B------:R-:W-:Y:S01]  /*1dc60*/  UIADD3 UR6, UR4, 0x180, URZ ;  /* 0x0000018004067890 */ /* 0x000fe2000fffe03f */
[----:B---3--:R-:W-:Y:S01]  /*1dc70*/  ISETP.NE.U32.AND P1, PT, R8, RZ, PT ;  /* 0x000000ff0800720c */ /* 0x008fe20003f25070 */
[----:B------:R-:W-:-:S03]  /*1dc80*/  UMOV UR7, 0xc0000010 ;  /* 0xc000001000077882 */ /* 0x000fc60000000000 */
[----:B------:R-:W-:-:S13]  /*1dc90*/  ISETP.NE.AND.EX P1, PT, R9, RZ, PT, P1 ;  /* 0x000000ff0900720c */ /* 0x000fda0003f25310 */
[----:B------:R-:W1:Y:S01]  /*1dca0*/  @P1 LDC.64 R10, c[0x0][0x9c8] ;  /* 0x00027200ff0a1b82 */ /* 0x000e620000000a00 */
[----:B--2---:R-:W-:-:S07]  /*1dcb0*/  @P1 SHF.R.S32.HI R7, RZ, 0x1f, R223 ;  /* 0x0000001fff071819 */ /* 0x004fce00000114df */
[----:B------:R-:W2:Y:S01]  /*1dcc0*/  @P1 LDC.64 R12, c[0x0][0x9d0] ;  /* 0x00027400ff0c1b82 */ /* 0x000ea20000000a00 */
[----:B-1----:R-:W-:-:S04]  /*1dcd0*/  @P1 IMAD R4, R7, R10, RZ ;  /* 0x0000000a07041224 */ /* 0x002fc800078e02ff */
[C---:B------:R-:W-:Y:S02]  /*1dce0*/  @P1 IMAD R7, R223.reuse, R11, R4 ;  /* 0x0000000bdf071224 */ /* 0x040fe400078e0204 */
[----:B------:R-:W-:-:S04]  /*1dcf0*/  @P1 IMAD.WIDE.U32 R10, R223, R10, RZ ;  /* 0x0000000adf0a1225 */ /* 0x000fc800078e00ff */
[----:B------:R-:W-:Y:S02]  /*1dd00*/  @P1 IMAD.IADD R11, R11, 0x1, R7 ;  /* 0x000000010b0b1824 */ /* 0x000fe400078e0207 */
[----:B------:R-:W-:Y:S02]  /*1dd10*/  IMAD.MOV.U32 R7, RZ, RZ, 0x3f800000 ;  /* 0x3f800000ff077424 */ /* 0x000fe400078e00ff */
[----:B--2---:R-:W-:-:S04]  /*1dd20*/  @P1 IMAD.WIDE.U32 R10, R225, R12, R10 ;  /* 0x0000000ce10a1225 */ /* 0x004fc800078e000a */
[----:B------:R-:W-:Y:S01]  /*1dd30*/  @P1 IMAD R13, R225, R13, R11 ;  /* 0x0000000de10d1224 */ /* 0x000fe200078e020b */
[----:B------:R-:W-:-:S04]  /*1dd40*/  @P1 LEA R8, P2, R10, R8, 0x2 ;  /* 0x000000080a081211 */ /* 0x000fc800078410ff */
        /* <DEDUP_REMOVED lines=20> */
[----:B---3--:R-:W-:-:S01]  /*1de90*/  FADD.FTZ R11, R11, R6 ;  /* 0x000000060b0b7221 */ /* 0x008fc20000010000 */
[----:B----4-:R-:W-:-:S04]  /*1dea0*/  FADD.FTZ R10, R10, R5 ;  /* 0x000000050a0a7221 */ /* 0x010fc80000010000 */
[----:B------:R-:W3:Y:S04]  /*1deb0*/  SHFL.BFLY PT, R4, R11, 0x1, 0x1f ;  /* 0x0c201f000b047f89 */ /* 0x000ee800000e0000 */
[----:B-1----:R-:W1:Y:S01]  /*1dec0*/  SHFL.BFLY PT, R9, R10, 0x1, 0x1f ;  /* 0x0c201f000a097f89 */ /* 0x002e6200000e0000 */
[----:B------:R-:W-:Y:S02]  /*1ded0*/  IMAD.MOV.U32 R6, RZ, RZ, RZ ;  /* 0x000000ffff067224 */ /* 0x000fe400078e00ff */
[----:B---3--:R-:W-:Y:S01]  /*1dee0*/  FADD.FTZ R8, R11, R4 ;  /* 0x000000040b087221 */ /* 0x008fe20000010000 */
[----:B-1----:R-:W-:-:S04]  /*1def0*/  FADD.FTZ R12, R10, R9 ;  /* 0x000000090a0c7221 */ /* 0x002fc80000010000 */
        /* <DEDUP_REMOVED lines=11> */
[----:B------:R-:W-:Y:S01]  /*1dfb0*/  IMAD.U32 R16, RZ, RZ, UR40 ;  /* 0x00000028ff107e24 */ /* 0x000fe2000f8e00ff */
[----:B------:R-:W-:-:S02]  /*1dfc0*/  WARPGROUP.DEPBAR.LE gsb0, 0x0 ;  /* 0x00008000000079c5 */ /* 0x000fc40000010000 */
[----:B------:R-:W-:-:S06]  /*1dfd0*/  WARPGROUP.ARRIVE ;  /* 0x00000000000079c5 */ /* 0x000fcc0000000000 */
[----:B------:R-:W-:Y:S01]  /*1dfe0*/  QGMMA.64x192x32.F32.E4M3.E4M3 R24, R200, gdesc[UR4], R24, gsb0 ;  /* 0x02e00004c8187df3 */ /* 0x000fe20008000818 */
[----:B------:R-:W-:Y:S02]  /*1dff0*/  IMAD.U32 R15, RZ, RZ, UR40 ;  /* 0x00000028ff0f7e24 */ /* 0x000fe4000f8e00ff */
[----:B------:R-:W-:Y:S01]  /*1e000*/  @P3 FMUL.FTZ R16, R16, 0.69314718246459960938 ;  /* 0x3f31721810103820 */ /* 0x000fe20000410000 */
[----:B-1----:R-:W-:Y:S01]  /*1e010*/  @P3 FMUL.FTZ R11, R11, 0.69314718246459960938 ;  /* 0x3f3172180b0b3820 */ /* 0x002fe20000410000 */
[----:B---3--:R-:W-:Y:S01]  /*1e020*/  @P2 FMUL.FTZ R9, R9, 0.69314718246459960938 ;  /* 0x3f31721809092820 */ /* 0x008fe20000410000 */
[----:B------:R-:W-:Y:S01]  /*1e030*/  @P2 FMUL.FTZ R8, R15, 0.69314718246459960938 ;  /* 0x3f3172180f082820 */ /* 0x000fe20000410000 */
[----:B------:R-:W-:Y:S02]  /*1e040*/  IMAD.MOV.U32 R5, RZ, RZ, -0x800000 ;  /* 0xff800000ff057424 */ /* 0x000fe400078e00ff */
[----:B------:R-:W-:-:S01]  /*1e050*/  @P3 FFMA.FTZ R5, R16, R0, R11 ;  /* 0x0000000010053223 */ /* 0x000fc2000001000b */
[----:B------:R-:W-:-:S02]  /*1e060*/  IMAD.MOV.U32 R4, RZ, RZ, -0x800000 ;  /* 0xff800000ff047424 */ /* 0x000fc400078e00ff */
[----:B------:R-:W-:-:S01]  /*1e070*/  @P2 FFMA.FTZ R4, R8, R3, R9 ;  /* 0x0000000308042223 */ /* 0x000fc20000010009 */
[-C--:B--2---:R-:W-:Y:S01]  /*1e080*/  FMUL.FTZ R6, R6, R7.reuse ;  /* 0x0000000706067220 */ /* 0x084fe20000410000 */
[----:B----4-:R-:W-:Y:S01]  /*1e090*/  FMUL.FTZ R0, R10, R7 ;  /* 0x000000070a007220 */ /* 0x010fe20000410000 */
[----:B------:R-:W-:Y:S02]  /*1e0a0*/  WARPGROUP.DEPBAR.LE gsb0, 0x0 ;  /* 0x00008000000079c5 */ /* 0x000fe40000010000 */
[----:B------:R-:W-:Y:S05]  /*1e0b0*/  @!P0 BRA `(.L_x_4627) ;  /* 0x0000000000048947 */ /* 0x000fea0003800000 */
[----:B------:R-:W-:Y:S01]  /*1e0c0*/  BPT.TRAP 0x1 ;  /* 0x000000040000795c */ /* 0x000fe20000300000 */
.L_x_4627:
        /* <DEDUP_REMOVED lines=106> */
.L_x_4525:
[----:B------:R-:W1:Y:S08]  /*1e770*/  S2UR UR37, SR_CgaCtaId ;  /* 0x00000000002579c3 */ /* 0x000e700000008800 */
[----:B------:R-:W-:Y:S01]  /*1e780*/  BAR.SYNC.DEFER_BLOCKING 0x5, 0x180 ;  /* 0x0146000000007b1d */ /* 0x000fe20000010000 */
[----:B------:R-:W-:-:S05]  /*1e790*/  ISETP.NE.AND P1, PT, R226, RZ, PT ;  /* 0x000000ffe200720c */ /* 0x000fca0003f25270 */
[----:B------:R-:W-:Y:S01]  /*1e7a0*/  UMOV UR38, 0x400 ;  /* 0x0000040000267882 */ /* 0x000fe20000000000 */
[----:B------:R-:W-:Y:S07]  /*1e7b0*/  BSSY B0, `(.L_x_4628) ;  /* 0x00004cd000007945 */ /* 0x000fee0003800000 */
[----:B------:R-:W2:Y:S01]  /*1e7c0*/  @!P1 LDC R226, c[0x0][0xad4] ;  /* 0x0002b500ffe29b82 */ /* 0x000ea20000000800 */
[----:B-1----:R-:W-:-:S09]  /*1e7d0*/  ULEA UR38, UR37, UR38, 0x18 ;  /* 0x0000002625267291 */ /* 0x002fd2000f8ec03f */
[----:B------:R-:W1:Y:S02]  /*1e7e0*/  LDS.128 R220, [UR38+0x334d0] ;  /* 0x0334d026ffdc7984 */ /* 0x000e640008000c00 */
[----:B-1----:R-:W-:Y:S01]  /*1e7f0*/  R2UR UR4, R221 ;  /* 0x00000000dd0472ca */ /* 0x002fe200000e0000 */
[----:B------:R-:W-:Y:S06]  /*1e800*/  BAR.ARV 0x4, 0x180 ;  /* 0x0106000000007b1d */ /* 0x000fec0000002000 */
[----:B--2---:R-:W-:Y:S08]  /*1e810*/  @P0 BRA `(.L_x_4629) ;  /* 0x0000003c00e00947 */ /* 0x004ff00003800000 */
[----:B------:R-:W1:Y:S01]  /*1e820*/  S2R R16, SR_TID.X ;  /* 0x0000000000107919 */ /* 0x000e620000002100 */
[----:B------:R-:W-:Y:S01]  /*1e830*/  ULDC.64 UR6, c[0x4][0xe0] ;  /* 0x0100380000067ab9 */ /* 0x000fe20000000a00 */
[----:B-1----:R-:W-:-:S05]  /*1e840*/  IMAD.SHL.U32 R0, R16, 0x4, RZ ;  /* 0x0000000410007824 */ /* 0x002fca00078e00ff */
[----:B------:R-:W-:Y:S01]  /*1e850*/  LOP3.LUT R0, R0, 0xc, RZ, 0xc0, !PT ;  /* 0x0000000c00007812 */ /* 0x000fe200078ec0ff */
[----:B------:R-:W-:Y:S03]  /*1e860*/  BAR.SYNC.DEFER_BLOCKING 0x1, 0x100 ;  /* 0x0044000000007b1d */ /* 0x000fe60000010000 */
[----:B------:R-:W-:-:S05]  /*1e870*/  IADD3 R6, P0, R0, UR6, RZ ;  /* 0x0000000600067c10 */ /* 0x000fca000ff1e0ff */
[----:B------:R-:W-:Y:S01]  /*1e880*/  IMAD.X R7, RZ, RZ, UR7, P0 ;  /* 0x00000007ff077e24 */ /* 0x000fe200080e06ff */
[----:B------:R-:W-:Y:S02]  /*1e890*/  LOP3.LUT P0, R0, R16, 0x3, RZ, 0xc0, !PT ;  /* 0x0000000310007812 */ /* 0x000fe4000780c0ff */
[----:B------:R-:W2:Y:S04]  /*1e8a0*/  LDL R16, [R1+0x3a0] ;  /* 0x0003a00001107983 */ /* 0x000ea80000100800 */
[----:B------:R1:W3:Y:S01]  /*1e8b0*/  LDG.E.CONSTANT R30, desc[UR50][R6.64] ;  /* 0x00000032061e7981 */ /* 0x0002e2000c1e9900 */
[----:B------:R-:W4:Y:S01]  /*1e8c0*/  S2UR UR5, SR_SWINHI ;  /* 0x00000000000579c3 */ /* 0x000f220000002f00 */
        /* <DEDUP_REMOVED lines=10> */
[----:B------:R-:W-:Y:S01]  /*1e970*/  UMOV UR6, UR38 ;  /* 0x0000002600067c82 */ /* 0x000fe20008000000 */
[----:B----4-:R-:W-:Y:S01]  /*1e980*/  UMOV UR7, UR5 ;  /* 0x0000000500077c82 */ /* 0x010fe20008000000 */
[----:B-1----:R-:W-:Y:S02]  /*1e990*/  IMAD.U32 R6, RZ, RZ, UR6 ;  /* 0x00000006ff067e24 */ /* 0x002fe4000f8e00ff */
[----:B------:R-:W-:Y:S01]  /*1e9a0*/  IMAD.U32 R7, RZ, RZ, UR7 ;  /* 0x00000007ff077e24 */ /* 0x000fe2000f8e00ff */
        /* <DEDUP_REMOVED lines=87> */
[----:B--2---:R-:W-:-:S03]  /*1ef20*/  IMAD.WIDE R32, R16, 0x2, R6 ;  /* 0x0000000210207825 */ /* 0x004fc600078e0206 */
[C---:B------:R-:W-:Y:S02]  /*1ef30*/  IADD3 R143, P3, R32.reuse, 0x8060, RZ ;  /* 0x00008060208f7810 */ /* 0x040fe40007f7e0ff */
[C---:B------:R-:W-:Y:S02]  /*1ef40*/  IADD3 R119, P5, R32.reuse, 0x8020, RZ ;  /* 0x0000802020777810 */ /* 0x040fe40007fbe0ff */
[C---:B------:R-:W-:Y:S01]  /*1ef50*/  LOP3.LUT R3, R32.reuse, 0x380, RZ, 0xc0, !PT ;  /* 0x0000038020037812 */ /* 0x040fe200078ec0ff */
[----:B------:R-:W-:Y:S01]  /*1ef60*/  IMAD.X R41, RZ, RZ, R33, P3 ;  /* 0x000000ffff297224 */ /* 0x000fe200018e0621 */
[C---:B------:R-:W-:Y:S02]  /*1ef70*/  IADD3 R14, P4, R32.reuse, 0x8040, RZ ;  /* 0x00008040200e7810 */ /* 0x040fe40007f9e0ff */
[C---:B------:R-:W-:Y:S02]  /*1ef80*/  IADD3 R105, P1, R32.reuse, 0x8000, RZ ;  /* 0x0000800020697810 */ /* 0x040fe40007f3e0ff */
[----:B------:R-:W-:-:S02]  /*1ef90*/  IADD3 R99, P2, R32, 0x4060, RZ ;  /* 0x0000406020637810 */ /* 0x000fc40007f5e0ff */
[----:B------:R-:W-:Y:S02]  /*1efa0*/  IADD3 R10, P3, R32, 0x4040, RZ ;  /* 0x00004040200a7810 */ /* 0x000fe40007f7e0ff */
[----:B------:R-:W-:Y:S02]  /*1efb0*/  LOP3.LUT R0, R119, 0x380, RZ, 0xc0, !PT ;  /* 0x0000038077007812 */ /* 0x000fe400078ec0ff */
[----:B------:R-:W-:Y:S01]  /*1efc0*/  SHF.R.U64 R3, R3, 0x3, RZ ;  /* 0x0000000303037819 */ /* 0x000fe200000012ff */
[--C-:B------:R-:W-:Y:S01]  /*1efd0*/  IMAD.X R37, RZ, RZ, R33.reuse, P4 ;  /* 0x000000ffff257224 */ /* 0x100fe200020e0621 */
[----:B------:R-:W-:Y:S01]  /*1efe0*/  LOP3.LUT R12, R14, 0x380, RZ, 0xc0, !PT ;  /* 0x000003800e0c7812 */ /* 0x000fe200078ec0ff */
[--C-:B------:R-:W-:Y:S01]  /*1eff0*/  IMAD.X R29, RZ, RZ, R33.reuse, P5 ;  /* 0x000000ffff1d7224 */ /* 0x100fe200028e0621 */
[C---:B------:R-:W-:Y:S01]  /*1f000*/  IADD3 R95, P4, R32.reuse, 0x4020, RZ ;  /* 0x00004020205f7810 */ /* 0x040fe20007f9e0ff */
[--C-:B------:R-:W-:Y:S01]  /*1f010*/  IMAD.X R27, RZ, RZ, R33.reuse, P1 ;  /* 0x000000ffff1b7224 */ /* 0x100fe200008e0621 */
[C---:B------:R-:W-:Y:S01]  /*1f020*/  IADD3 R19, P5, R32.reuse, 0x20, RZ ;  /* 0x0000002020137810 */ /* 0x040fe20007fbe0ff */
[--C-:B------:R-:W-:Y:S01]  /*1f030*/  IMAD.X R25, RZ, RZ, R33.reuse, P2 ;  /* 0x000000ffff197224 */ /* 0x100fe200010e0621 */
[C---:B------:R-:W-:Y:S01]  /*1f040*/  IADD3 R8, P1, R32.reuse, 0x40, RZ ;  /* 0x0000004020087810 */ /* 0x040fe20007f3e0ff */
[----:B------:R-:W-:Y:S01]  /*1f050*/  IMAD.X R141, RZ, RZ, R33, P3 ;  /* 0x000000ffff8d7224 */ /* 0x000fe200018e0621 */
[----:B------:R-:W-:-:S02]  /*1f060*/  IADD3 R59, P2, R32, 0x4000, RZ ;  /* 0x00004000203b7810 */ /* 0x000fc40007f5e0ff */
[----:B------:R-:W-:Y:S02]  /*1f070*/  IADD3 R57, P3, R32, 0x60, RZ ;  /* 0x0000006020397810 */ /* 0x000fe40007f7e0ff */
[----:B------:R-:W-:Y:S02]  /*1f080*/  SHF.R.U64 R0, R0, 0x3, RZ ;  /* 0x0000000300007819 */ /* 0x000fe400000012ff */
[----:B------:R-:W-:Y:S02]  /*1f090*/  LOP3.LUT R32, R3, R32, RZ, 0x3c, !PT ;  /* 0x0000002003207212 */ /* 0x000fe400078e3cff */
[----:B------:R-:W-:Y:S02]  /*1f0a0*/  SHF.R.U64 R3, R12, 0x3, RZ ;  /* 0x000000030c037819 */ /* 0x000fe400000012ff */
[----:B------:R-:W-:Y:S02]  /*1f0b0*/  LOP3.LUT R28, R0, R119, RZ, 0x3c, !PT ;  /* 0x00000077001c7212 */ /* 0x000fe400078e3cff */
[----:B------:R-:W-:-:S02]  /*1f0c0*/  LOP3.LUT R0, R95, 0x380, RZ, 0xc0, !PT ;  /* 0x000003805f007812 */ /* 0x000fc400078ec0ff */
[----:B------:R-:W-:Y:S02]  /*1f0d0*/  LOP3.LUT R36, R3, R14, RZ, 0x3c, !PT ;  /* 0x0000000e03247212 */ /* 0x000fe400078e3cff */
[----:B------:R-:W-:Y:S02]  /*1f0e0*/  LOP3.LUT R3, R10, 0x380, RZ, 0xc0, !PT ;  /* 0x000003800a037812 */ /* 0x000fe400078ec0ff */
[----:B------:R-:W-:Y:S02]  /*1f0f0*/  SHF.R.U64 R0, R0, 0x3, RZ ;  /* 0x0000000300007819 */ /* 0x000fe400000012ff */
[----:B------:R-:W-:Y:S02]  /*1f100*/  LOP3.LUT R14, R105, 0x380, RZ, 0xc0, !PT ;  /* 0x00000380690e7812 */ /* 0x000fe400078ec0ff */
[----:B------:R-:W-:Y:S02]  /*1f110*/  SHF.R.U64 R3, R3, 0x3, RZ ;  /* 0x0000000303037819 */ /* 0x000fe400000012ff */
[----:B------:R-:W-:-:S02]  /*1f120*/  LOP3.LUT R20, R0, R95, RZ, 0x3c, !PT ;  /* 0x0000005f00147212 */ /* 0x000fc400078e3cff */
[----:B------:R-:W-:Y:S02]  /*1f130*/  LOP3.LUT R16, R143, 0x380, RZ, 0xc0, !PT ;  /* 0x000003808f107812 */ /* 0x000fe400078ec0ff */
[----:B------:R-:W-:Y:S02]  /*1f140*/  LOP3.LUT R0, R19, 0x380, RZ, 0xc0, !PT ;  /* 0x0000038013007812 */ /* 0x000fe400078ec0ff */
[----:B------:R-:W-:Y:S02]  /*1f150*/  LOP3.LUT R12, R99, 0x380, RZ, 0xc0, !PT ;  /* 0x00000380630c7812 */ /* 0x000fe400078ec0ff */
[----:B------:R-:W-:Y:S02]  /*1f160*/  SHF.R.U64 R14, R14, 0x3, RZ ;  /* 0x000000030e0e7819 */ /* 0x000fe400000012ff */
[----:B------:R-:W-:Y:S02]  /*1f170*/  LOP3.LUT R140, R3, R10, RZ, 0x3c, !PT ;  /* 0x0000000a038c7212 */ /* 0x000fe400078e3cff */
[----:B------:R-:W-:-:S02]  /*1f180*/  LOP3.LUT R3, R8, 0x380, RZ, 0xc0, !PT ;  /* 0x0000038008037812 */ /* 0x000fc400078ec0ff */
[----:B------:R-:W-:Y:S02]  /*1f190*/  SHF.R.U64 R16, R16, 0x3, RZ ;  /* 0x0000000310107819 */ /* 0x000fe400000012ff */
[----:B------:R-:W-:Y:S02]  /*1f1a0*/  SHF.R.U64 R0, R0, 0x3, RZ ;  /* 0x0000000300007819 */ /* 0x000fe400000012ff */
[----:B------:R-:W-:Y:S02]  /*1f1b0*/  SHF.R.U64 R12, R12, 0x3, RZ ;  /* 0x000000030c0c7819 */ /* 0x000fe400000012ff */
[----:B------:R-:W-:Y:S02]  /*1f1c0*/  LOP3.LUT R26, R14, R105, RZ, 0x3c, !PT ;  /* 0x000000690e1a7212 */ /* 0x000fe400078e3cff */
[----:B------:R-:W-:Y:S02]  /*1f1d0*/  LOP3.LUT R10, R59, 0x380, RZ, 0xc0, !PT ;  /* 0x000003803b0a7812 */ /* 0x000fe400078ec0ff */
[----:B------:R-:W-:Y:S01]  /*1f1e0*/  SHF.R.U64 R3, R3, 0x3, RZ ;  /* 0x0000000303037819 */ /* 0x000fe200000012ff */
[--C-:B------:R-:W-:Y:S01]  /*1f1f0*/  IMAD.X R15, RZ, RZ, R33.reuse, P5 ;  /* 0x000000ffff0f7224 */ /* 0x100fe200028e0621 */
[----:B------:R-:W-:Y:S01]  /*1f200*/  LOP3.LUT R40, R16, R143, RZ, 0x3c, !PT ;  /* 0x0000008f10287212 */ /* 0x000fe200078e3cff */
[----:B------:R-:W-:Y:S01]  /*1f210*/  IMAD.X R13, RZ, RZ, R33, P1 ;  /* 0x000000ffff0d7224 */ /* 0x000fe200008e0621 */
[----:B------:R-:W-:-:S02]  /*1f220*/  LOP3.LUT R14, R0, R19, RZ, 0x3c, !PT ;  /* 0x00000013000e7212 */ /* 0x000fc400078e3cff */
[----:B------:R-:W-:Y:S02]  /*1f230*/  LOP3.LUT R24, R12, R99, RZ, 0x3c, !PT ;  /* 0x000000630c187212 */ /* 0x000fe400078e3cff */
[----:B------:R-:W-:Y:S02]  /*1f240*/  LOP3.LUT R16, R57, 0x380, RZ, 0xc0, !PT ;  /* 0x0000038039107812 */ /* 0x000fe400078ec0ff */
[----:B------:R-:W-:Y:S02]  /*1f250*/  SHF.R.U64 R10, R10, 0x3, RZ ;  /* 0x000000030a0a7819 */ /* 0x000fe400000012ff */
[----:B------:R-:W-:Y:S01]  /*1f260*/  MOV R0, R26 ;  /* 0x0000001a00007202 */ /* 0x000fe20000000f00 */
[----:B------:R-:W-:Y:S01]  /*1f270*/  IMAD.X R21, RZ, RZ, R33, P4 ;  /* 0x000000ffff157224 */ /* 0x000fe200020e0621 */
[----:B------:R-:W-:Y:S02]  /*1f280*/  LOP3.LUT R12, R3, R8, RZ, 0x3c, !PT ;  /* 0x00000008030c7212 */ /* 0x000fe400078e3cff */
[----:B---3--:R-:W-:-:S02]  /*1f290*/  LOP3.LUT R27, R30, 0x2, RZ, 0x3c, !PT ;  /* 0x000000021e1b7812 */ /* 0x008fc400078e3cff */
[----:B------:R-:W-:Y:S02]  /*1f2a0*/  SHF.R.U64 R16, R16, 0x3, RZ ;  /* 0x0000000310107819 */ /* 0x000fe400000012ff */
[----:B------:R-:W-:Y:S02]  /*1f2b0*/  LOP3.LUT R10, R10, R59, RZ, 0x3c, !PT ;  /* 0x0000003b0a0a7212 */ /* 0x000fe400078e3cff */
[----:B------:R-:W-:Y:S02]  /*1f2c0*/  MOV R58, R14 ;  /* 0x0000000e003a7202 */ /* 0x000fe40000000f00 */
[----:B------:R-:W-:Y:S01]  /*1f2d0*/  MOV R59, R12 ;  /* 0x0000000c003b7202 */ /* 0x000fe20000000f00 */
[----:B------:R-:W-:Y:S01]  /*1f2e0*/  SHFL.IDX PT, R14, R35, R30, 0x1c1f ;  /* 0x001c1f1e230e7589 */ /* 0x000fe200000e0000 */
[----:B------:R-:W-:Y:S01]  /*1f2f0*/  MOV R140, R140 ;  /* 0x0000008c008c7202 */ /* 0x000fe20000000f00 */
[----:B------:R-:W-:Y:S01]  /*1f300*/  IMAD.X R9, RZ, RZ, R33, P3 ;  /* 0x000000ffff097224 */ /* 0x000fe200018e0621 */
[----:B------:R-:W-:Y:S01]  /*1f310*/  MOV R141, R20 ;  /* 0x00000014008d7202 */ /* 0x000fe20000000f00 */
[----:B------:R-:W1:Y:S01]  /*1f320*/  SHFL.IDX PT, R13, R38, R27, 0x1c1f ;  /* 0x001c1f1b260d7589 */ /* 0x000e6200000e0000 */
[----:B------:R-:W-:-:S02]  /*1f330*/  LOP3.LUT R8, R16, R57, RZ, 0x3c, !PT ;  /* 0x0000003910087212 */ /* 0x000fc400078e3cff */
[----:B------:R-:W-:Y:S01]  /*1f340*/  MOV R22, R24 ;  /* 0x0000001800167202 */ /* 0x000fe20000000f00 */
[----:B------:R-:W-:Y:S04]  /*1f350*/  SHFL.IDX PT, R15, R43, R30, 0x1c1f ;  /* 0x001c1f1e2b0f7589 */ /* 0x000fe800000e0000 */
[----:B------:R-:W2:Y:S01]  /*1f360*/  SHFL.IDX PT, R20, R46, R27, 0x1c1f ;  /* 0x001c1f1b2e147589 */ /* 0x000ea200000e0000 */
[----:B------:R-:W-:Y:S01]  /*1f370*/  IMAD.X R11, RZ, RZ, R33, P2 ;  /* 0x000000ffff0b7224 */ /* 0x000fe200010e0621 */
[----:B------:R-:W-:Y:S02]  /*1f380*/  MOV R19, R28 ;  /* 0x0000001c00137202 */ /* 0x000fe40000000f00 */
[----:B------:R-:W-:Y:S01]  /*1f390*/  SHFL.IDX PT, R24, R117, R30, 0x1c1f ;  /* 0x001c1f1e75187589 */ /* 0x000fe200000e0000 */
[----:B------:R-:W-:-:S03]  /*1f3a0*/  MOV R143, R8 ;  /* 0x00000008008f7202 */ /* 0x000fc60000000f00 */
[----:B------:R-:W3:Y:S04]  /*1f3b0*/  SHFL.IDX PT, R21, R104, R27, 0x1c1f ;  /* 0x001c1f1b68157589 */ /* 0x000ee800000e0000 */
[----:B------:R-:W-:Y:S04]  /*1f3c0*/  SHFL.IDX PT, R25, R127, R30, 0x1c1f ;  /* 0x001c1f1e7f197589 */ /* 0x000fe800000e0000 */
[----:B------:R-:W4:Y:S01]  /*1f3d0*/  SHFL.IDX PT, R26, R31, R27, 0x1c1f ;  /* 0x001c1f1b1f1a7589 */ /* 0x000f2200000e0000 */
[----:B------:R-:W-:-:S03]  /*1f3e0*/  MOV R3, R40 ;  /* 0x0000002800037202 */ /* 0x000fc60000000f00 */
[----:B------:R-:W-:Y:S01]  /*1f3f0*/  SHFL.IDX PT, R28, R51, R30, 0x1c1f ;  /* 0x001c1f1e331c7589 */ /* 0x000fe200000e0000 */
[----:B------:R-:W-:-:S03]  /*1f400*/  MOV R16, R36 ;  /* 0x0000002400107202 */ /* 0x000fc60000000f00 */
[----:B------:R-:W-:Y:S01]  /*1f410*/  SHFL.IDX PT, R99, R61, R30, 0x1c1f ;  /* 0x001c1f1e3d637589 */ /* 0x000fe200000e0000 */
[----:B------:R-:W-:-:S03]  /*1f420*/  MOV R142, R10 ;  /* 0x0000000a008e7202 */ /* 0x000fc60000000f00 */
[----:B------:R-:W-:Y:S04]  /*1f430*/  SHFL.IDX PT, R105, R77, R30, 0x1c1f ;  /* 0x001c1f1e4d697589 */ /* 0x000fe800000e0000 */
[----:B------:R-:W-:Y:S04]  /*1f440*/  SHFL.IDX PT, R136, R109, R30, 0x1c1f ;  /* 0x001c1f1e6d887589 */ /* 0x000fe800000e0000 */
[----:B------:R-:W-:Y:S04]  /*1f450*/  SHFL.IDX PT, R8, R113, R30, 0x1c1f ;  /* 0x001c1f1e71087589 */ /* 0x000fe800000e0000 */
[----:B------:R-:W0:Y:S04]  /*1f460*/  SHFL.IDX PT, R29, R54, R27, 0x1c1f ;  /* 0x001c1f1b361d7589 */ /* 0x000e2800000e0000 */
[----:B------:R-:W-:Y:S04]  /*1f470*/  SHFL.IDX PT, R134, R60, R27, 0x1c1f ;  /* 0x001c1f1b3c867589 */ /* 0x000fe800000e0000 */
[----:B------:R-:W-:Y:S01]  /*1f480*/  SHFL.IDX PT, R51, R108, R27, 0x1c1f ;  /* 0x001c1f1b6c337589 */ /* 0x000fe200000e0000 */
        /* <DEDUP_REMOVED lines=13> */
[----:B------:R-:W0:Y:S04]  /*1f560*/  SHFL.IDX PT, R60, R34, R27, 0x1c1f ;  /* 0x001c1f1b223c7589 */ /* 0x000e2800000e0000 */
[----:B------:R-:W0:Y:S04]  /*1f570*/  SHFL.IDX PT, R108, R82, R27, 0x1c1f ;  /* 0x001c1f1b526c7589 */ /* 0x000e2800000e0000 */
        /* <DEDUP_REMOVED lines=42> */
[----:B------:R-:W0:Y:S04]  /*1f820*/  SHFL.IDX PT, R124, R124, R27, 0x1c1f ;  /* 0x001c1f1b7c7c7589 */ /* 0x000e2800000e0000 */
        /* <DEDUP_REMOVED lines=13> */
[----:B------:R-:W0:Y:S04]  /*1f900*/  SHFL.IDX PT, R80, R55, R27, 0x1c1f ;  /* 0x001c1f1b37507589 */ /* 0x000e2800000e0000 */
[----:B------:R-:W0:Y:S04]  /*1f910*/  SHFL.IDX PT, R42, R102, R27, 0x1c1f ;  /* 0x001c1f1b662a7589 */ /* 0x000e2800000e0000 */
[----:B------:R-:W-:Y:S04]  /*1f920*/  SHFL.IDX PT, R53, R53, R30, 0x1c1f ;  /* 0x001c1f1e35357589 */ /* 0x000fe800000e0000 */
[----:B------:R-:W-:Y:S04]  /*1f930*/  SHFL.IDX PT, R149, R149, R30, 0x1c1f ;  /* 0x001c1f1e95957589 */ /* 0x000fe800000e0000 */
[----:B------:R-:W0:Y:S04]  /*1f940*/  SHFL.IDX PT, R56, R56, R27, 0x1c1f ;  /* 0x001c1f1b38387589 */ /* 0x000e2800000e0000 */
[----:B------:R-:W0:Y:S04]  /*1f950*/  SHFL.IDX PT, R92, R66, R27, 0x1c1f ;  /* 0x001c1f1b425c7589 */ /* 0x000e2800000e0000 */
[----:B------:R-:W-:Y:S04]  /*1f960*/  SHFL.IDX PT, R153, R153, R30, 0x1c1f ;  /* 0x001c1f1e99997589 */ /* 0x000fe800000e0000 */
[----:B------:R0:W-:Y:S04]  /*1f970*/  SHFL.IDX PT, R132, R103, R30, 0x1c1f ;  /* 0x001c1f1e67847589 */ /* 0x0001e800000e0000 */
[----:B------:R-:W0:Y:S04]  /*1f980*/  SHFL.IDX PT, R100, R74, R27, 0x1c1f ;  /* 0x001c1f1b4a647589 */ /* 0x000e2800000e0000 */
[----:B------:R0:W0:Y:S01]  /*1f990*/  SHFL.IDX PT, R47, R106, R27, 0x1c1f ;  /* 0x001c1f1b6a2f7589 */ /* 0x00002200000e0000 */
[----:B-1----:R-:W-:-:S02]  /*1f9a0*/  SEL R12, R14, R13, P0 ;  /* 0x0000000d0e0c7207 */ /* 0x002fc40000000000 */
[----:B------:R-:W-:Y:S02]  /*1f9b0*/  SEL R14, R13, R14, P0 ;  /* 0x0000000e0d0e7207 */ /* 0x000fe40000000000 */
[----:B--2---:R-:W-:Y:S02]  /*1f9c0*/  SEL R13, R15, R20, P0 ;  /* 0x000000140f0d7207 */ /* 0x004fe40000000000 */
[----:B------:R-:W-:Y:S02]  /*1f9d0*/  SEL R15, R20, R15, P0 ;  /* 0x0000000f140f7207 */ /* 0x000fe40000000000 */
[----:B---3--:R-:W-:Y:S02]  /*1f9e0*/  SEL R20, R24, R21, P0 ;  /* 0x0000001518147207 */ /* 0x008fe40000000000 */
[----:B------:R-:W-:Y:S02]  /*1f9f0*/  SEL R24, R21, R24, P0 ;  /* 0x0000001815187207 */ /* 0x000fe40000000000 */
[----:B----4-:R-:W-:-:S02]  /*1fa00*/  SEL R21, R25, R26, P0 ;  /* 0x0000001a19157207 */ /* 0x010fc40000000000 */
        /* <DEDUP_REMOVED lines=83> */
[----:B------:R-:W-:Y:S01]  /*1ff40*/  SEL R123, R43, R42, P0 ;  /* 0x0000002a2b7b7207 */ /* 0x000fe20000000000 */
[----:B------:R-:W0:Y:S01]  /*1ff50*/  LDC.64 R138, c[0x0][0xc00] ;  /* 0x00030000ff8a7b82 */ /* 0x000e220000000a00 */
[----:B------:R-:W-:-:S02]  /*1ff60*/  SEL R125, R42, R43, P0 ;  /* 0x0000002b2a7d7207 */ /* 0x000fc40000000000 */
[----:B------:R-:W-:Y:S02]  /*1ff70*/  F2FP.BF16.F32.PACK_AB R36, R27, R26 ;  /* 0x0000001a1b24723e */ /* 0x000fe400000010ff */
[----:B------:R-:W-:Y:S02]  /*1ff80*/  F2FP.BF16.F32.PACK_AB R37, R31, R30 ;  /* 0x0000001e1f25723e */ /* 0x000fe400000010ff */
[----:B------:R-:W-:Y:S02]  /*1ff90*/  F2FP.BF16.F32.PACK_AB R38, R29, R28 ;  /* 0x0000001c1d26723e */ /* 0x000fe400000010ff */
[----:B------:R-:W-:Y:S02]  /*1ffa0*/  F2FP.BF16.F32.PACK_AB R39, R61, R60 ;  /* 0x0000003c3d27723e */ /* 0x000fe400000010ff */
        /* <DEDUP_REMOVED lines=9> */
[----:B------:R-:W-:Y:S01]  /*20040*/  SEL R130, R132, R47, P0 ;  /* 0x0000002f84827207 */ /* 0x000fe20000000000 */
[----:B------:R1:W-:Y:S01]  /*20050*/  STSM.16.M88.4 [R57], R32 ;  /* 0x0000002039007844 */ /* 0x0003e20000000200 */
[----:B------:R-:W-:Y:S02]  /*20060*/  SEL R100, R100, R153, P0 ;  /* 0x0000009964647207 */ /* 0x000fe40000000000 */
[----:B------:R-:W-:Y:S01]  /*20070*/  SEL R132, R47, R132, P0 ;  /* 0x000000842f847207 */ /* 0x000fe20000000000 */
[----:B------:R2:W-:Y:S01]  /*20080*/  STSM.16.M88.4 [R58], R36 ;  /* 0x000000243a007844 */ /* 0x0005e20000000200 */
[----:B------:R-:W-:Y:S02]  /*20090*/  F2FP.BF16.F32.PACK_AB R44, R71, R70 ;  /* 0x00000046472c723e */ /* 0x000fe400000010ff */
[----:B------:R-:W-:-:S02]  /*200a0*/  F2FP.BF16.F32.PACK_AB R45, R75, R74 ;  /* 0x0000004a4b2d723e */ /* 0x000fc400000010ff */
[----:B------:R-:W-:Y:S02]  /*200b0*/  F2FP.BF16.F32.PACK_AB R46, R73, R72 ;  /* 0x00000048492e723e */ /* 0x000fe400000010ff */
[----:B------:R-:W-:Y:S01]  /*200c0*/  F2FP.BF16.F32.PACK_AB R47, R77, R76 ;  /* 0x0000004c4d2f723e */ /* 0x000fe200000010ff */
[----:B------:R3:W-:Y:S01]  /*200d0*/  STSM.16.M88.4 [R59], R40 ;  /* 0x000000283b007844 */ /* 0x0007e20000000200 */
[----:B------:R-:W-:Y:S02]  /*200e0*/  F2FP.BF16.F32.PACK_AB R48, R79, R78 ;  /* 0x0000004e4f30723e */ /* 0x000fe400000010ff */
        /* <DEDUP_REMOVED lines=8> */
[----:B-1----:R-:W-:-:S02]  /*20170*/  F2FP.BF16.F32.PACK_AB R57, R99, R98 ;  /* 0x000000626339723e */ /* 0x002fc400000010ff */
[----:B--2---:R-:W-:Y:S02]  /*20180*/  F2FP.BF16.F32.PACK_AB R58, R97, R96 ;  /* 0x00000060613a723e */ /* 0x004fe400000010ff */
[----:B---3--:R-:W-:Y:S01]  /*20190*/  F2FP.BF16.F32.PACK_AB R59, R101, R100 ;  /* 0x00000064653b723e */ /* 0x008fe200000010ff */
[----:B------:R-:W-:Y:S01]  /*201a0*/  STSM.16.M88.4 [R143], R44 ;  /* 0x0000002c8f007844 */ /* 0x000fe20000000200 */
[----:B------:R-:W-:Y:S02]  /*201b0*/  F2FP.BF16.F32.PACK_AB R32, R103, R102 ;  /* 0x000000666720723e */ /* 0x000fe400000010ff */
[----:B------:R-:W-:Y:S02]  /*201c0*/  F2FP.BF16.F32.PACK_AB R33, R107, R106 ;  /* 0x0000006a6b21723e */ /* 0x000fe400000010ff */
[----:B------:R-:W-:Y:S02]  /*201d0*/  F2FP.BF16.F32.PACK_AB R34, R105, R104 ;  /* 0x000000686922723e */ /* 0x000fe400000010ff */
[----:B------:R-:W-:Y:S01]  /*201e0*/  F2FP.BF16.F32.PACK_AB R35, R109, R108 ;  /* 0x0000006c6d23723e */ /* 0x000fe200000010ff */
[----:B------:R1:W-:Y:S01]  /*201f0*/  STSM.16.M88.4 [R142], R48 ;  /* 0x000000308e007844 */ /* 0x0003e20000000200 */
[----:B------:R-:W-:-:S02]  /*20200*/  F2FP.BF16.F32.PACK_AB R36, R111, R110 ;  /* 0x0000006e6f24723e */ /* 0x000fc400000010ff */
[----:B------:R-:W-:Y:S01]  /*20210*/  F2FP.BF16.F32.PACK_AB R37, R115, R114 ;  /* 0x000000727325723e */ /* 0x000fe200000010ff */
[----:B------:R-:W-:Y:S01]  /*20220*/  STSM.16.M88.4 [R141], R52 ;  /* 0x000000348d007844 */ /* 0x000fe20000000200 */
[----:B------:R-:W-:Y:S02]  /*20230*/  F2FP.BF16.F32.PACK_AB R38, R113, R112 ;  /* 0x000000707126723e */ /* 0x000fe400000010ff */
[----:B------:R-:W-:Y:S01]  /*20240*/  F2FP.BF16.F32.PACK_AB R39, R117, R116 ;  /* 0x000000747527723e */ /* 0x000fe200000010ff */
[----:B------:R-:W-:Y:S01]  /*20250*/  STSM.16.M88.4 [R140], R56 ;  /* 0x000000388c007844 */ /* 0x000fe20000000200 */
[----:B------:R-:W-:Y:S02]  /*20260*/  F2FP.BF16.F32.PACK_AB R40, R119, R118 ;  /* 0x000000767728723e */ /* 0x000fe400000010ff */
[----:B------:R-:W-:Y:S01]  /*20270*/  F2FP.BF16.F32.PACK_AB R41, R123, R122 ;  /* 0x0000007a7b29723e */ /* 0x000fe200000010ff */
[----:B------:R2:W-:Y:S01]  /*20280*/  STSM.16.M88.4 [R22], R32 ;  /* 0x0000002016007844 */ /* 0x0005e20000000200 */
[----:B------:R-:W-:-:S02]  /*20290*/  F2FP.BF16.F32.PACK_AB R42, R121, R120 ;  /* 0x00000078792a723e */ /* 0x000fc400000010ff */
[----:B------:R-:W-:Y:S01]  /*202a0*/  F2FP.BF16.F32.PACK_AB R43, R125, R124 ;  /* 0x0000007c7d2b723e */ /* 0x000fe200000010ff */
[----:B-1----:R-:W1:Y:S01]  /*202b0*/  LDC.64 R48, c[0x0][0xc00] ;  /* 0x00030000ff307b82 */ /* 0x002e620000000a00 */
[----:B------:R-:W-:Y:S02]  /*202c0*/  F2FP.BF16.F32.PACK_AB R44, R127, R126 ;  /* 0x0000007e7f2c723e */ /* 0x000fe400000010ff */
[----:B------:R-:W-:Y:S02]  /*202d0*/  F2FP.BF16.F32.PACK_AB R45, R131, R130 ;  /* 0x00000082832d723e */ /* 0x000fe400000010ff */
[----:B------:R-:W-:Y:S02]  /*202e0*/  F2FP.BF16.F32.PACK_AB R46, R129, R128 ;  /* 0x00000080812e723e */ /* 0x000fe400000010ff */
[----:B------:R-:W-:Y:S01]  /*202f0*/  F2FP.BF16.F32.PACK_AB R47, R133, R132 ;  /* 0x00000084852f723e */ /* 0x000fe200000010ff */
[----:B------:R3:W-:Y:S01]  /*20300*/  STSM.16.M88.4 [R0], R36 ;  /* 0x0000002400007844 */ /* 0x0007e20000000200 */
[----:B--2---:R-:W-:-:S02]  /*20310*/  F2FP.BF16.F32.PACK_AB R32, R135, R134 ;  /* 0x000000868720723e */ /* 0x004fc400000010ff */
[----:B------:R-:W-:Y:S02]  /*20320*/  F2FP.BF16.F32.PACK_AB R33, R9, R8 ;  /* 0x000000080921723e */ /* 0x000fe400000010ff */
[----:B------:R-:W-:Y:S02]  /*20330*/  F2FP.BF16.F32.PACK_AB R34, R137, R136 ;  /* 0x000000888922723e */ /* 0x000fe400000010ff */
[----:B------:R-:W-:Y:S01]  /*20340*/  F2FP.BF16.F32.PACK_AB R35, R11, R10 ;  /* 0x0000000a0b23723e */ /* 0x000fe200000010ff */
[----:B------:R-:W-:Y:S04]  /*20350*/  STSM.16.M88.4 [R19], R40 ;  /* 0x0000002813007844 */ /* 0x000fe80000000200 */
[----:B------:R2:W-:Y:S04]  /*20360*/  STSM.16.M88.4 [R16], R44 ;  /* 0x0000002c10007844 */ /* 0x0005e80000000200 */
[----:B------:R4:W-:Y:S01]  /*20370*/  STSM.16.M88.4 [R3], R32 ;  /* 0x0000002003007844 */ /* 0x0009e20000000200 */
[----:B0-----:R-:W-:-:S04]  /*20380*/  ISETP.NE.U32.AND P0, PT, R138, RZ, PT ;  /* 0x000000ff8a00720c */ /* 0x001fc80003f05070 */
[----:B------:R-:W-:Y:S01]  /*20390*/  ISETP.NE.AND.EX P0, PT, R139, RZ, PT, P0 ;  /* 0x000000ff8b00720c */ /* 0x000fe20003f05300 */
[----:B---3--:R-:W-:Y:S02]  /*203a0*/  IMAD.MOV.U32 R0, RZ, RZ, RZ ;  /* 0x000000ffff007224 */ /* 0x008fe400078e00ff */
[----:B-1----:R-:W-:Y:S01]  /*203b0*/  IMAD.WIDE R36, R227, 0x4, R48 ;  /* 0x00000004e3247825 */ /* 0x002fe200078e0230 */
[----:B------:R-:W-:Y:S08]  /*203c0*/  BAR.SYNC.DEFER_BLOCKING 0x1, 0x100 ;  /* 0x0044000000007b1d */ /* 0x000ff00000010000 */
[----:B--2---:R-:W0:Y:S08]  /*203d0*/  LDC R16, c[0x0][0xbe8] ;  /* 0x0002fa00ff107b82 */ /* 0x004e300000000800 */
[----:B----4-:R-:W1:Y:S01]  /*203e0*/  LDC.64 R32, c[0x0][0xc08] ;  /* 0x00030200ff207b82 */ /* 0x010e620000000a00 */
[----:B------:R-:W-:Y:S01]  /*203f0*/  ULDC UR5, c[0x0][0xa88] ;  /* 0x0002a20000057ab9 */ /* 0x000fe20000000800 */
[----:B------:R-:W-:-:S02]  /*20400*/  ISETP.GT.AND P4, PT, R226, 0x1, PT ;  /* 0x00000001e200780c */ /* 0x000fc40003f84270 */
[----:B------:R-:W-:-:S04]  /*20410*/  ISETP.NE.U32.AND P2, PT, R138, RZ, PT ;  /* 0x000000ff8a00720c */ /* 0x000fc80003f45070 */
[----:B------:R-:W2:Y:S01]  /*20420*/  LDC.64 R40, c[0x0][0xba8] ;  /* 0x0002ea00ff287b82 */ /* 0x000ea20000000a00 */
[----:B------:R-:W3:Y:S01]  /*20430*/  @P0 LDG.E R0, desc[UR50][R36.64] ;  /* 0x0000003224000981 */ /* 0x000ee2000c1e1900 */
[----:B-1----:R-:W-:-:S04]  /*20440*/  ISETP.NE.U32.AND P1, PT, R32, RZ, PT ;  /* 0x000000ff2000720c */ /* 0x002fc80003f25070 */
[----:B------:R-:W-:Y:S01]  /*20450*/  ISETP.NE.AND.EX P1, PT, R33, RZ, PT, P1 ;  /* 0x000000ff2100720c */ /* 0x000fe20003f25310 */
[----:B------:R-:W-:Y:S02]  /*20460*/  IMAD.MOV.U32 R42, RZ, RZ, 0x9b8 ;  /* 0x000009b8ff2a7424 */ /* 0x000fe400078e00ff */
[----:B------:R-:W-:Y:S01]  /*20470*/  IMAD.U32 R49, RZ, RZ, UR5 ;  /* 0x00000005ff317e24 */ /* 0x000fe2000f8e00ff */
[----:B0-----:R-:W-:Y:S02]  /*20480*/  ISETP.NE.AND P3, PT, R16, 0x1, PT ;  /* 0x000000011000780c */ /* 0x001fe40003f65270 */
[----:B------:R-:W-:Y:S01]  /*20490*/  SHF.R.S32.HI R19, RZ, 0x1f, R227 ;  /* 0x0000001fff137819 */ /* 0x000fe200000114e3 */
[----:B------:R-:W-:Y:S01]  /*204a0*/  VIADD R45, R224, UR39 ;  /* 0x00000027e02d7c36 */ /* 0x000fe20008000000 */
[----:B------:R-:W-:Y:S01]  /*204b0*/  ISETP.NE.AND.EX P2, PT, R139, RZ, PT, P2 ;  /* 0x000000ff8b00720c */ /* 0x000fe20003f45320 */
[----:B--2---:R-:W0:Y:S08]  /*204c0*/  @!P4 LDC R40, c[0x0][0xb50] ;  /* 0x0002d400ff28cb82 */ /* 0x004e300000000800 */
[----:B------:R-:W1:Y:S01]  /*204d0*/  @P1 LDC.64 R32, c[0x0][0xc08] ;  /* 0x00030200ff201b82 */ /* 0x000e620000000a00 */
[----:B------:R-:W-:-:S07]  /*204e0*/  SEL R42, R42, 0x978, P4 ;  /* 0x000009782a2a7807 */ /* 0x000fce0002000000 */
[----:B------:R2:W4:Y:S08]  /*204f0*/  LDC.64 R34, c[0x0][R42+0x218] ;  /* 0x000086002a227b82 */ /* 0x0005300000000a00 */
[----:B------:R-:W0:Y:S01]  /*20500*/  @P3 LDC R44, c[0x0][0xbec] ;  /* 0x0002fb00ff2c3b82 */ /* 0x000e220000000800 */
[----:B-1----:R-:W-:-:S07]  /*20510*/  @P1 IMAD.WIDE R32, R227, 0x4, R32 ;  /* 0x00000004e3201825 */ /* 0x002fce00078e0220 */
[----:B------:R-:W1:Y:S01]  /*20520*/  @P3 LDC R53, c[0x0][0xbf0] ;  /* 0x0002fc00ff353b82 */ /* 0x000e620000000800 */
[----:B------:R2:W5:Y:S01]  /*20530*/  @P1 LDG.E R49, desc[UR50][R32.64] ;  /* 0x0000003220311981 */ /* 0x000562000c1e1900 */
[----:B------:R-:W-:-:S06]  /*20540*/  SEL R47, R233, RZ, P4 ;  /* 0x000000ffe92f7207 */ /* 0x000fcc0002000000 */
[----:B------:R-:W3:Y:S08]  /*20550*/  @!P4 LDC R41, c[0x0][0xb54] ;  /* 0x0002d500ff29cb82 */ /* 0x000ef00000000800 */
[----:B--2---:R2:W4:Y:S01]  /*20560*/  LDC.64 R32, c[0x0][R42+0x220] ;  /* 0x000088002a207b82 */ /* 0x0045220000000a00 */
[----:B------:R-:W-:-:S07]  /*20570*/  SEL R3, R227, RZ, !P2 ;  /* 0x000000ffe3037207 */ /* 0x000fce0005000000 */
[----:B------:R2:W1:Y:S01]  /*20580*/  LDC.64 R38, c[0x0][R42+0x228] ;  /* 0x00008a002a267b82 */ /* 0x0004620000000a00 */
[----:B------:R-:W-:-:S07]  /*20590*/  SEL R19, R19, RZ, !P2 ;  /* 0x000000ff13137207 */ /* 0x000fce0005000000 */
[----:B--2---:R-:W2:Y:S01]  /*205a0*/  LDC.64 R42, c[0x0][R42+0x210] ;  /* 0x000084002a2a7b82 */ /* 0x004ea20000000a00 */
[----:B----4-:R-:W-:-:S04]  /*205b0*/  IMAD R22, R33, R3, RZ ;  /* 0x0000000321167224 */ /* 0x010fc800078e02ff */
[----:B------:R-:W-:Y:S02]  /*205c0*/  IMAD R51, R32, R19, R22 ;  /* 0x0000001320337224 */ /* 0x000fe400078e0216 */
[-C--:B------:R-:W-:Y:S02]  /*205d0*/  IMAD R19, R35, R225.reuse, RZ ;  /* 0x000000e123137224 */ /* 0x080fe400078e02ff */
[----:B------:R-:W-:-:S04]  /*205e0*/  IMAD.WIDE.U32 R34, R34, R225, RZ ;  /* 0x000000e122227225 */ /* 0x000fc800078e00ff */
[----:B------:R-:W-:-:S04]  /*205f0*/  IMAD.WIDE.U32 R32, R32, R3, RZ ;  /* 0x0000000320207225 */ /* 0x000fc800078e00ff */
[----:B0-----:R-:W-:-:S04]  /*20600*/  @P3 IMAD.HI.U32 R22, R45, R44, RZ ;  /* 0x0000002c2d163227 */ /* 0x001fc800078e00ff */
[----:B------:R-:W-:Y:S02]  /*20610*/  IMAD.IADD R46, R35, 0x1, R19 ;  /* 0x00000001232e7824 */ /* 0x000fe400078e0213 */
[----:B------:R-:W-:Y:S02]  /*20620*/  IMAD.IADD R35, R33, 0x1, R51 ;  /* 0x0000000121237824 */ /* 0x000fe400078e0233 */
[----:B------:R-:W-:Y:S01]  /*20630*/  IMAD.MOV.U32 R33, RZ, RZ, R45 ;  /* 0x000000ffff217224 */ /* 0x000fe200078e002d */
[----:B-1----:R-:W-:Y:S01]  /*20640*/  @P3 SHF.R.U32.HI R33, RZ, R53, R22 ;  /* 0x00000035ff213219 */ /* 0x002fe20000011616 */
[-C--:B------:R-:W-:Y:S02]  /*20650*/  IMAD R51, R39, R47.reuse, RZ ;  /* 0x0000002f27337224 */ /* 0x080fe400078e02ff */
[----:B------:R-:W-:Y:S01]  /*20660*/  IMAD.WIDE.U32 R38, R38, R47, RZ ;  /* 0x0000002f26267225 */ /* 0x000fe200078e00ff */
[----:B------:R-:W-:-:S03]  /*20670*/  SHF.R.S32.HI R22, RZ, 0x1f, R33 ;  /* 0x0000001fff167819 */ /* 0x000fc60000011421 */
[----:B------:R-:W-:Y:S01]  /*20680*/  IMAD.IADD R51, R39, 0x1, R51 ;  /* 0x0000000127337824 */ /* 0x000fe200078e0233 */
[--C-:B---3--:R-:W-:Y:S02]  /*20690*/  IADD3 R32, P2, P5, R32, R34, R0.reuse ;  /* 0x0000002220207210 */ /* 0x108fe40007d5e000 */
[----:B------:R-:W-:Y:S01]  /*206a0*/  SHF.R.S32.HI R19, RZ, 0x1f, R0 ;  /* 0x0000001fff137819 */ /* 0x000fe20000011400 */
[----:B------:R-:W-:-:S03]  /*206b0*/  IMAD.MOV R34, RZ, RZ, -R33 ;  /* 0x000000ffff227224 */ /* 0x000fc600078e0a21 */
[----:B------:R-:W-:Y:S02]  /*206c0*/  IADD3.X R35, R35, R46, R19, P2, P5 ;  /* 0x0000002e23237210 */ /* 0x000fe400017ea413 */
[----:B------:R-:W-:Y:S01]  /*206d0*/  IADD3 R38, P2, P5, R33, R32, R38 ;  /* 0x0000002021267210 */ /* 0x000fe20007d5e026 */
[----:B------:R-:W-:-:S03]  /*206e0*/  IMAD R33, R16, R34, R45 ;  /* 0x0000002210217224 */ /* 0x000fc600078e022d */
[----:B------:R-:W-:Y:S01]  /*206f0*/  IADD3.X R39, R22, R35, R51, P2, P5 ;  /* 0x0000002316277210 */ /* 0x000fe200017ea433 */
[-C--:B--2---:R-:W-:Y:S01]  /*20700*/  IMAD R22, R43, R33.reuse, RZ ;  /* 0x000000212b167224 */ /* 0x084fe200078e02ff */
[----:B------:R-:W-:Y:S01]  /*20710*/  SHF.R.S32.HI R35, RZ, 0x1f, R33 ;  /* 0x0000001fff237819 */ /* 0x000fe20000011421 */
[----:B------:R-:W-:-:S04]  /*20720*/  IMAD.WIDE.U32 R38, R42, R33, R38 ;  /* 0x000000212a267225 */ /* 0x000fc800078e0026 */
[----:B------:R-:W-:Y:S01]  /*20730*/  IMAD R35, R42, R35, R22 ;  /* 0x000000232a237224 */ /* 0x000fe200078e0216 */
[----:B------:R-:W-:-:S03]  /*20740*/  LEA R40, P2, R38, R40, 0x2 ;  /* 0x0000002826287211 */ /* 0x000fc600078410ff */
[----:B------:R-:W-:-:S05]  /*20750*/  IMAD.IADD R22, R39, 0x1, R35 ;  /* 0x0000000127167824 */ /* 0x000fca00078e0223 */
[----:B------:R-:W-:Y:S01]  /*20760*/  LEA.HI.X R41, R38, R41, R22, 0x2, P2 ;  /* 0x0000002926297211 */ /* 0x000fe200010f1416 */
[----:B------:R-:W-:Y:S06]  /*20770*/  @P1 BRA `(.L_x_4630) ;  /* 0x0000000000101947 */ /* 0x000fec0003800000 */
[----:B------:R-:W-:Y:S05]  /*20780*/  @!P0 BRA `(.L_x_4630) ;  /* 0x00000000000c8947 */ /* 0x000fea0003800000 */
[----:B------:R-:W2:Y:S04]  /*20790*/  LDG.E R22, desc[UR50][R36.64] ;  /* 0x0000003224167981 */ /* 0x000ea8000c1e1900 */
[----:B-----5:R-:W2:Y:S02]  /*207a0*/  LDG.E R49, desc[UR50][R36.64+0x4] ;  /* 0x0000043224317981 */ /* 0x020ea4000c1e1900 */
[----:B--2---:R-:W-:-:S07]  /*207b0*/  IMAD.IADD R49, R49, 0x1, -R22 ;  /* 0x0000000131317824 */ /* 0x004fce00078e0a16 */
.L_x_4630:
[----:B------:R-:W2:Y:S04]  /*207c0*/  LDL R22, [R1+0x39c] ;  /* 0x00039c0001167983 */ /* 0x000ea80000100800 */
[----:B------:R-:W3:Y:S04]  /*207d0*/  LDL R36, [R1+0x394] ;  /* 0x0003940001247983 */ /* 0x000ee80000100800 */
[----:B------:R-:W-:Y:S04]  /*207e0*/  SHFL.IDX PT, R32, R40, RZ, 0x1c1f ;  /* 0x001c1fff28207589 */ /* 0x000fe800000e0000 */
[----:B------:R-:W0:Y:S04]  /*207f0*/  SHFL.IDX PT, R33, R41, RZ, 0x1c1f ;  /* 0x001c1fff29217589 */ /* 0x000e2800000e0000 */
[----:B------:R-:W-:Y:S04]  /*20800*/  SHFL.IDX PT, R34, R40, 0x1, 0x1c1f ;  /* 0x003c1f0028227f89 */ /* 0x000fe800000e0000 */
[----:B------:R-:W1:Y:S01]  /*20810*/  SHFL.IDX PT, R35, R41, 0x1, 0x1c1f ;  /* 0x003c1f0029237f89 */ /* 0x000e6200000e0000 */
[----:B--2---:R-:W-:-:S02]  /*20820*/  VIADD R37, R22, UR39 ;  /* 0x0000002716257c36 */ /* 0x004fc40008000000 */
[----:B-----5:R-:W-:Y:S01]  /*20830*/  IMAD R22, R49, R16, RZ ;  /* 0x0000001031167224 */ /* 0x020fe200078e02ff */
[----:B---3--:R-:W-:Y:S01]  /*20840*/  LOP3.LUT P0, RZ, R36, 0x3, RZ, 0xc0, !PT ;  /* 0x0000000324ff7812 */ /* 0x008fe2000780c0ff */
[----:B------:R-:W-:-:S03]  /*20850*/  VIADD R39, R37, 0x8 ;  /* 0x0000000825277836 */ /* 0x000fc60000000000 */
[-C--:B------:R-:W-:Y:S02]  /*20860*/  ISETP.GE.OR P1, PT, R37, R22.reuse, P0 ;  /* 0x000000162500720c */ /* 0x080fe40000726670 */
[----:B------:R-:W-:-:S11]  /*20870*/  ISETP.GE.OR P0, PT, R39, R22, P0 ;  /* 0x000000162700720c */ /* 0x000fd60000706670 */
[----:B0-----:R0:W-:Y:S04]  /*20880*/  @!P1 ST.E desc[UR50][R32.64], R4 ;  /* 0x0000000420009985 */ /* 0x0011e8000c101932 */
[----:B-1----:R0:W-:Y:S01]  /*20890*/  @!P0 ST.E desc[UR50][R34.64], R5 ;  /* 0x0000000522008985 */ /* 0x0021e2000c101932 */
[----:B------:R-:W-:Y:S05]  /*208a0*/  @P4 BRA `(.L_x_4631) ;  /* 0x0000000c003c4947 */ /* 0x000fea0003800000 */
[----:B------:R-:W2:Y:S01]  /*208b0*/  LDL R139, [R1+0x32c] ;  /* 0x00032c00018b7983 */ /* 0x000ea20000100800 */
[----:B------:R-:W1:Y:S01]  /*208c0*/  @P3 LDC R64, c[0x0][0xbec] ;  /* 0x0002fb00ff403b82 */ /* 0x000e620000000800 */
[----:B------:R-:W-:Y:S02]  /*208d0*/  ULDC.64 UR6, c[0x0][0xaa0] ;  /* 0x0002a80000067ab9 */ /* 0x000fe40000000a00 */
[----:B------:R-:W0:Y:S05]  /*208e0*/  LDL R138, [R1+0x320] ;  /* 0x00032000018a7983 */ /* 0x000e2a0000100800 */
[----:B------:R-:W3:Y:S01]  /*208f0*/  @P3 LDC R21, c[0x0][0xbf0] ;  /* 0x0002fc00ff153b82 */ /* 0x000ee20000000800 */
[----:B------:R-:W-:-:S02]  /*20900*/  IMAD R19, R19, UR6, RZ ;  /* 0x0000000613137c24 */ /* 0x000fc4000f8e02ff */
[----:B------:R-:W-:-:S04]  /*20910*/  IMAD.WIDE.U32 R60, R0, UR6, RZ ;  /* 0x00000006003c7c25 */ /* 0x000fc8000f8e00ff */
[----:B------:R-:W-:Y:S01]  /*20920*/  IMAD R19, R0, UR7, R19 ;  /* 0x0000000700137c24 */ /* 0x000fe2000f8e0213 */
[----:B------:R-:W-:-:S03]  /*20930*/  ULDC.64 UR6, c[0x0][0xae8] ;  /* 0x0002ba0000067ab9 */ /* 0x000fc60000000a00 */
[----:B------:R-:W-:Y:S01]  /*20940*/  IMAD.IADD R61, R61, 0x1, R19 ;  /* 0x000000013d3d7824 */ /* 0x000fe200078e0213 */
[----:B------:R-:W-:Y:S01]  /*20950*/  SHF.R.S32.HI R62, RZ, 0x1f, R3 ;  /* 0x0000001fff3e7819 */ /* 0x000fe20000011403 */
[----:B------:R-:W-:-:S04]  /*20960*/  IMAD.WIDE.U32 R60, R225, UR6, R60 ;  /* 0x00000006e13c7c25 */ /* 0x000fc8000f8e003c */
[----:B------:R-:W-:Y:S01]  /*20970*/  IMAD R61, R225, UR7, R61 ;  /* 0x00000007e13d7c24 */ /* 0x000fe2000f8e023d */
[----:B------:R-:W-:Y:S02]  /*20980*/  ULDC.64 UR6, c[0x0][0xaf0] ;  /* 0x0002bc0000067ab9 */ /* 0x000fe40000000a00 */
[----:B------:R-:W-:Y:S02]  /*20990*/  IMAD R62, R62, UR6, RZ ;  /* 0x000000063e3e7c24 */ /* 0x000fe4000f8e02ff */
[----:B------:R-:W-:Y:S01]  /*209a0*/  IMAD.WIDE.U32 R60, R3, UR6, R60 ;  /* 0x00000006033c7c25 */ /* 0x000fe2000f8e003c */
[----:B------:R-:W-:-:S04]  /*209b0*/  UIADD3 UR5, UR38, 0x33420, URZ ;  /* 0x0003342026057890 */ /* 0x000fc8000fffe03f */
[----:B------:R-:W-:Y:S01]  /*209c0*/  UPRMT UR5, URZ, 0x654, UR5 ;  /* 0x000006543f057896 */ /* 0x000fe20008000005 */
[----:B------:R-:W-:Y:S01]  /*209d0*/  BSSY B1, `(.L_x_4632) ;  /* 0x0000084000017945 */ /* 0x000fe20003800000 */
[----:B--2---:R-:W-:-:S04]  /*209e0*/  IMAD.SHL.U32 R20, R139, 0x8, RZ ;  /* 0x000000088b147824 */ /* 0x004fc800078e00ff */
[----:B0-----:R-:W-:-:S04]  /*209f0*/  IMAD R5, R138, 0x40, R20 ;  /* 0x000000408a057824 */ /* 0x001fc800078e0214 */
        /* <DEDUP_REMOVED lines=10> */
[----:B------:R-:W-:Y:S01]  /*20aa0*/  IADD3 R37, P2, R6, 0x6000, RZ ;  /* 0x0000600006257810 */ /* 0x000fe20007f5e0ff */
[----:B------:R-:W-:Y:S01]  /*20ab0*/  IMAD R0, R139, 0x20, R138 ;  /* 0x000000208b007824 */ /* 0x000fe200078e028a */
[----:B------:R-:W-:Y:S02]  /*20ac0*/  LOP3.LUT R12, R13, 0x380, RZ, 0xc0, !PT ;  /* 0x000003800d0c7812 */ /* 0x000fe400078ec0ff */
[----:B------:R-:W-:Y:S02]  /*20ad0*/  LOP3.LUT R24, R25, 0x380, RZ, 0xc0, !PT ;  /* 0x0000038019187812 */ /* 0x000fe400078ec0ff */
[----:B------:R-:W-:-:S02]  /*20ae0*/  LOP3.LUT R28, R29, 0x380, RZ, 0xc0, !PT ;  /* 0x000003801d1c7812 */ /* 0x000fc400078ec0ff */
[----:B------:R-:W-:Y:S02]  /*20af0*/  LOP3.LUT R32, R33, 0x380, RZ, 0xc0, !PT ;  /* 0x0000038021207812 */ /* 0x000fe400078ec0ff */
[----:B------:R-:W-:Y:S01]  /*20b00*/  LOP3.LUT R36, R37, 0x380, RZ, 0xc0, !PT ;  /* 0x0000038025247812 */ /* 0x000fe200078ec0ff */
[----:B------:R-:W-:Y:S01]  /*20b10*/  VIADD R63, R0, UR39 ;  /* 0x00000027003f7c36 */ /* 0x000fe20008000000 */
[----:B------:R-:W-:Y:S02]  /*20b20*/  SHF.R.U64 R12, R12, 0x3, RZ ;  /* 0x000000030c0c7819 */ /* 0x000fe400000012ff */
[----:B------:R-:W-:Y:S02]  /*20b30*/  SHF.R.U64 R24, R24, 0x3, RZ ;  /* 0x0000000318187819 */ /* 0x000fe400000012ff */
[----:B------:R-:W-:Y:S02]  /*20b40*/  SHF.R.U64 R28, R28, 0x3, RZ ;  /* 0x000000031c1c7819 */ /* 0x000fe400000012ff */
[----:B------:R-:W-:-:S02]  /*20b50*/  SHF.R.U64 R32, R32, 0x3, RZ ;  /* 0x0000000320207819 */ /* 0x000fc400000012ff */
[----:B------:R-:W-:Y:S01]  /*20b60*/  SHF.R.U64 R36, R36, 0x3, RZ ;  /* 0x0000000324247819 */ /* 0x000fe200000012ff */
[----:B-1----:R-:W-:Y:S01]  /*20b70*/  @P3 IMAD.HI.U32 R0, R63, R64, RZ ;  /* 0x000000403f003227 */ /* 0x002fe200078e00ff */
[----:B------:R-:W-:Y:S02]  /*20b80*/  LOP3.LUT R12, R12, R13, RZ, 0x3c, !PT ;  /* 0x0000000d0c0c7212 */ /* 0x000fe400078e3cff */
        /* <DEDUP_REMOVED lines=8> */
[C---:B------:R-:W-:Y:S01]  /*20c10*/  IADD3 R41, P4, R6.reuse, 0x7000, RZ ;  /* 0x0000700006297810 */ /* 0x040fe20007f9e0ff */
[----:B------:R-:W-:Y:S01]  /*20c20*/  IMAD.X R37, RZ, RZ, R7, P2 ;  /* 0x000000ffff257224 */ /* 0x000fe200010e0607 */
[C---:B------:R-:W-:Y:S01]  /*20c30*/  IADD3 R45, P5, R6.reuse, 0x8000, RZ ;  /* 0x00008000062d7810 */ /* 0x040fe20007fbe0ff */
[----:B------:R-:W-:Y:S01]  /*20c40*/  IMAD.MOV.U32 R19, RZ, RZ, R63 ;  /* 0x000000ffff137224 */ /* 0x000fe200078e003f */
[C---:B------:R-:W-:Y:S01]  /*20c50*/  IADD3 R49, P0, R6.reuse, 0x9000, RZ ;  /* 0x0000900006317810 */ /* 0x040fe20007f1e0ff */
[----:B------:R-:W5:Y:S01]  /*20c60*/  LD.E.128 R12, desc[UR50][R12.64] ;  /* 0x000000320c0c7980 */ /* 0x000f62000c101d00 */
[----:B------:R-:W-:-:S02]  /*20c70*/  IADD3 R53, P1, R6, 0xa000, RZ ;  /* 0x0000a00006357810 */ /* 0x000fc40007f3e0ff */
[C---:B------:R-:W-:Y:S01]  /*20c80*/  IADD3 R5, P2, R6.reuse, 0xb000, RZ ;  /* 0x0000b00006057810 */ /* 0x040fe20007f5e0ff */
[----:B------:R-:W5:Y:S01]  /*20c90*/  LD.E.128 R24, desc[UR50][R24.64] ;  /* 0x0000003218187980 */ /* 0x000f62000c101d00 */
[----:B------:R-:W-:Y:S02]  /*20ca0*/  LOP3.LUT R40, R41, 0x380, RZ, 0xc0, !PT ;  /* 0x0000038029287812 */ /* 0x000fe400078ec0ff */
[----:B------:R-:W-:Y:S01]  /*20cb0*/  LOP3.LUT R44, R45, 0x380, RZ, 0xc0, !PT ;  /* 0x000003802d2c7812 */ /* 0x000fe200078ec0ff */
[----:B------:R-:W-:Y:S01]  /*20cc0*/  IMAD.X R57, RZ, RZ, R7, P2 ;  /* 0x000000ffff397224 */ /* 0x000fe200010e0607 */
[----:B------:R-:W-:Y:S01]  /*20cd0*/  LOP3.LUT R48, R49, 0x380, RZ, 0xc0, !PT ;  /* 0x0000038031307812 */ /* 0x000fe200078ec0ff */
[----:B------:R-:W5:Y:S01]  /*20ce0*/  LD.E.128 R28, desc[UR50][R28.64] ;  /* 0x000000321c1c7980 */ /* 0x000f62000c101d00 */
[----:B------:R-:W-:Y:S02]  /*20cf0*/  LOP3.LUT R52, R53, 0x380, RZ, 0xc0, !PT ;  /* 0x0000038035347812 */ /* 0x000fe400078ec0ff */
[----:B---3--:R-:W-:Y:S01]  /*20d00*/  @P3 SHF.R.U32.HI R19, RZ, R21, R0 ;  /* 0x00000015ff133219 */ /* 0x008fe20000011600 */
[----:B------:R-:W5:Y:S01]  /*20d10*/  LD.E.128 R32, desc[UR50][R32.64] ;  /* 0x0000003220207980 */ /* 0x000f62000c101d00 */
[----:B------:R-:W-:-:S02]  /*20d20*/  LOP3.LUT R11, R6, 0x380, RZ, 0xc0, !PT ;  /* 0x00000380060b7812 */ /* 0x000fc400078ec0ff */
[----:B------:R-:W-:Y:S01]  /*20d30*/  LOP3.LUT R4, R5, 0x380, RZ, 0xc0, !PT ;  /* 0x0000038005047812 */ /* 0x000fe200078ec0ff */
[----:B------:R-:W-:Y:S01]  /*20d40*/  IMAD R21, R3, UR7, R62 ;  /* 0x0000000703157c24 */ /* 0x000fe2000f8e023e */
[----:B------:R-:W-:Y:S01]  /*20d50*/  SHF.R.U64 R40, R40, 0x3, RZ ;  /* 0x0000000328287819 */ /* 0x000fe200000012ff */
[--C-:B------:R-:W-:Y:S01]  /*20d60*/  IMAD.MOV R3, RZ, RZ, -R19.reuse ;  /* 0x000000ffff037224 */ /* 0x100fe200078e0a13 */
[----:B------:R-:W-:Y:S01]  /*20d70*/  SHF.R.U64 R44, R44, 0x3, RZ ;  /* 0x000000032c2c7819 */ /* 0x000fe200000012ff */
[----:B------:R-:W-:Y:S01]  /*20d80*/  ULDC.64 UR6, c[0x0][0xae0] ;  /* 0x0002b80000067ab9 */ /* 0x000fe20000000a00 */
[----:B------:R-:W-:Y:S01]  /*20d90*/  SHF.R.U64 R48, R48, 0x3, RZ ;  /* 0x0000000330307819 */ /* 0x000fe200000012ff */
[----:B------:R-:W5:Y:S01]  /*20da0*/  LD.E.128 R36, desc[UR50][R36.64] ;  /* 0x0000003224247980 */ /* 0x000f62000c101d00 */
[----:B------:R-:W-:Y:S02]  /*20db0*/  SHF.R.U64 R52, R52, 0x3, RZ ;  /* 0x0000000334347819 */ /* 0x000fe400000012ff */
[----:B------:R-:W-:-:S02]  /*20dc0*/  SHF.R.S32.HI R0, RZ, 0x1f, R19 ;  /* 0x0000001fff007819 */ /* 0x000fc40000011413 */
[----:B------:R-:W-:Y:S02]  /*20dd0*/  SHF.R.U64 R11, R11, 0x3, RZ ;  /* 0x000000030b0b7819 */ /* 0x000fe400000012ff */
[----:B------:R-:W-:Y:S01]  /*20de0*/  SHF.R.U64 R4, R4, 0x3, RZ ;  /* 0x0000000304047819 */ /* 0x000fe200000012ff */
[----:B------:R-:W-:Y:S01]  /*20df0*/  IMAD R0, R0, UR6, RZ ;  /* 0x0000000600007c24 */ /* 0x000fe2000f8e02ff */
        /* <DEDUP_REMOVED lines=9> */
[----:B------:R-:W-:Y:S01]  /*20e90*/  IMAD R3, R16, R3, R63 ;  /* 0x0000000310037224 */ /* 0x000fe200078e023f */
[----:B------:R-:W-:Y:S01]  /*20ea0*/  LOP3.LUT R56, R4, R5, RZ, 0x3c, !PT ;  /* 0x0000000504387212 */ /* 0x000fe200078e3cff */
[----:B------:R-:W-:Y:S01]  /*20eb0*/  IMAD.IADD R61, R61, 0x1, R21 ;  /* 0x000000013d3d7824 */ /* 0x000fe200078e0215 */
[----:B------:R-:W5:Y:S01]  /*20ec0*/  LD.E.128 R8, desc[UR50][R8.64] ;  /* 0x0000003208087980 */ /* 0x000f62000c101d00 */
[C---:B------:R-:W-:Y:S01]  /*20ed0*/  IMAD R21, R19.reuse, UR7, R0 ;  /* 0x0000000713157c24 */ /* 0x040fe2000f8e0200 */
[----:B------:R-:W-:Y:S01]  /*20ee0*/  SHF.R.S32.HI R0, RZ, 0x1f, R3 ;  /* 0x0000001fff007819 */ /* 0x000fe20000011403 */
[----:B------:R-:W-:Y:S01]  /*20ef0*/  IMAD.WIDE.U32 R60, R19, UR6, R60 ;  /* 0x00000006133c7c25 */ /* 0x000fe2000f8e003c */
[----:B------:R-:W5:Y:S01]  /*20f00*/  LD.E.128 R4, desc[UR50][R6.64] ;  /* 0x0000003206047980 */ /* 0x000f62000c101d00 */
[----:B------:R-:W-:-:S03]  /*20f10*/  ULDC.64 UR6, c[0x0][0xad8] ;  /* 0x0002b60000067ab9 */ /* 0x000fc60000000a00 */
        /* <DEDUP_REMOVED lines=16> */
[C---:B------:R-:W-:Y:S01]  /*21020*/  ISETP.GE.AND P2, PT, R67.reuse, R22, PT ;  /* 0x000000164300720c */ /* 0x040fe20003f46270 */
[----:B------:R-:W-:Y:S02]  /*21030*/  ULDC.64 UR6, c[0x0][0xa80] ;  /* 0x0002a00000067ab9 */ /* 0x000fe40000000a00 */
[----:B------:R-:W-:Y:S01]  /*21040*/  VIADD R3, R67, 0x40 ;  /* 0x0000004043037836 */ /* 0x000fe20000000000 */
[----:B------:R-:W-:-:S04]  /*21050*/  LEA R0, P3, R60, UR6, 0x1 ;  /* 0x000000063c007c11 */ /* 0x000fc8000f8608ff */
        /* <DEDUP_REMOVED lines=8> */
[----:B------:R-:W-:-:S03]  /*210e0*/  ISETP.GE.AND P1, PT, R19, R22, PT ;  /* 0x000000161300720c */ /* 0x000fc60003f26270 */
        /* <DEDUP_REMOVED lines=8> */
[----:B------:R-:W-:-:S09]  /*21170*/  ISETP.GE.AND P2, PT, R68, UR5, PT ;  /* 0x0000000544007c0c */ /* 0x000fd2000bf46270 */
[----:B-1----:R-:W-:-:S04]  /*21180*/  @!P4 LEA R60, P5, R20, R65, 0x1 ;  /* 0x00000041143cc211 */ /* 0x002fc800078a08ff */
[----:B--2---:R-:W-:Y:S02]  /*21190*/  @!P4 LEA.HI.X R61, R20, R3, R69, 0x1, P5 ;  /* 0x00000003143dc211 */ /* 0x004fe400028f0c45 */
[----:B------:R-:W-:-:S03]  /*211a0*/  @!P3 LEA R62, P5, R66, R65, 0x1 ;  /* 0x00000041423eb211 */ /* 0x000fc600078a08ff */
[----:B-----5:R3:W-:Y:S01]  /*211b0*/  @!P4 ST.E.128 desc[UR50][R60.64], R4 ;  /* 0x000000043c00c985 */ /* 0x0207e2000c101d32 */
[----:B------:R-:W-:Y:S02]  /*211c0*/  @!P3 LEA.HI.X R63, R66, R3, R19, 0x1, P5 ;  /* 0x00000003423fb211 */ /* 0x000fe400028f0c13 */
[----:B------:R-:W-:-:S03]  /*211d0*/  @!P2 LEA R64, P5, R68, R65, 0x1 ;  /* 0x000000414440a211 */ /* 0x000fc600078a08ff */
[----:B------:R3:W-:Y:S01]  /*211e0*/  @!P3 ST.E.128 desc[UR50][R62.64], R28 ;  /* 0x0000001c3e00b985 */ /* 0x0007e2000c101d32 */
[----:B------:R-:W-:-:S05]  /*211f0*/  @!P2 LEA.HI.X R65, R68, R3, R21, 0x1, P5 ;  /* 0x000000034441a211 */ /* 0x000fca00028f0c15 */
[----:B------:R3:W-:Y:S04]  /*21200*/  @!P2 ST.E.128 desc[UR50][R64.64], R44 ;  /* 0x0000002c4000a985 */ /* 0x0007e8000c101d32 */
.L_x_4633:
[----:B------:R-:W-:Y:S05]  /*21210*/  BSYNC B1 ;  /* 0x0000000000017941 */ /* 0x000fea0003800000 */
.L_x_4632:
[----:B--2---:R2:W4:Y:S01]  /*21220*/  SHFL.IDX PT, R3, R16, 0x1, 0x181f ;  /* 0x00381f0010037f89 */ /* 0x00452200000e0000 */
[----:B------:R-:W-:Y:S03]  /*21230*/  BSSY B1, `(.L_x_4634) ;  /* 0x0000010000017945 */ /* 0x000fe60003800000 */
[----:B---3-5:R2:W3:Y:S01]  /*21240*/  SHFL.IDX PT, R29, R0, 0x1, 0x181f ;  /* 0x00381f00001d7f89 */ /* 0x0284e200000e0000 */
[----:B------:R-:W-:Y:S05]  /*21250*/  @P1 BRA `(.L_x_4635) ;  /* 0x0000000000341947 */ /* 0x000fea0003800000 */
[----:B------:R-:W-:Y:S02]  /*21260*/  ULDC UR5, c[0x0][0xac8] ;  /* 0x0002b20000057ab9 */ /* 0x000fe40000000800 */
[----:B------:R-:W-:Y:S02]  /*21270*/  ISETP.GE.AND P3, PT, R20, UR5, PT ;  /* 0x0000000514007c0c */ /* 0x000fe4000bf66270 */
[----:B------:R-:W-:Y:S02]  /*21280*/  ISETP.GE.AND P2, PT, R66, UR5, PT ;  /* 0x0000000542007c0c */ /* 0x000fe4000bf46270 */
[----:B------:R-:W-:-:S09]  /*21290*/  ISETP.GE.AND P1, PT, R68, UR5, PT ;  /* 0x0000000544007c0c */ /* 0x000fd2000bf26270 */
[-C--:B---3--:R-:W-:Y:S02]  /*212a0*/  @!P3 LEA R4, P5, R20, R29.reuse, 0x1 ;  /* 0x0000001d1404b211 */ /* 0x088fe400078a08ff */
[----:B------:R-:W-:Y:S02]  /*212b0*/  @!P2 LEA R6, P4, R66, R29, 0x1 ;  /* 0x0000001d4206a211 */ /* 0x000fe400078808ff */
[----:B----4-:R-:W-:Y:S02]  /*212c0*/  @!P3 LEA.HI.X R5, R20, R3, R69, 0x1, P5 ;  /* 0x000000031405b211 */ /* 0x010fe400028f0c45 */
[----:B------:R-:W-:Y:S02]  /*212d0*/  @!P1 LEA R28, P5, R68, R29, 0x1 ;  /* 0x0000001d441c9211 */ /* 0x000fe400078a08ff */
[-C--:B------:R-:W-:Y:S01]  /*212e0*/  @!P2 LEA.HI.X R7, R66, R3.reuse, R19, 0x1, P4 ;  /* 0x000000034207a211 */ /* 0x080fe200020f0c13 */
[----:B------:R3:W-:Y:S01]  /*212f0*/  @!P3 ST.E.128 desc[UR50][R4.64], R8 ;  /* 0x000000080400b985 */ /* 0x0007e2000c101d32 */
[----:B------:R-:W-:-:S03]  /*21300*/  @!P1 LEA.HI.X R29, R68, R3, R21, 0x1, P5 ;  /* 0x00000003441d9211 */ /* 0x000fc600028f0c15 */
[----:B------:R3:W-:Y:S04]  /*21310*/  @!P2 ST.E.128 desc[UR50][R6.64], R32 ;  /* 0x000000200600a985 */ /* 0x0007e8000c101d32 */
[----:B------:R3:W-:Y:S02]  /*21320*/  @!P1 ST.E.128 desc[UR50][R28.64], R48 ;  /* 0x000000301c009985 */ /* 0x0007e4000c101d32 */
.L_x_4635:
[----:B------:R-:W-:Y:S05]  /*21330*/  BSYNC B1 ;  /* 0x0000000000017941 */ /* 0x000fea0003800000 */
.L_x_4634:
[----:B----4-:R4:W0:Y:S01]  /*21340*/  SHFL.IDX PT, R3, R16, 0x2, 0x181f ;  /* 0x00581f0010037f89 */ /* 0x01082200000e0000 */
[----:B------:R-:W-:Y:S03]  /*21350*/  BSSY B1, `(.L_x_4636) ;  /* 0x0000010000017945 */ /* 0x000fe60003800000 */
[----:B---3--:R4:W3:Y:S01]  /*21360*/  SHFL.IDX PT, R9, R0, 0x2, 0x181f ;  /* 0x00581f0000097f89 */ /* 0x0088e200000e0000 */
        /* <DEDUP_REMOVED lines=14> */
.L_x_4637:
[----:B------:R-:W-:Y:S05]  /*21450*/  BSYNC B1 ;  /* 0x0000000000017941 */ /* 0x000fea0003800000 */
.L_x_4636:
[----:B0-----:R-:W-:Y:S01]  /*21460*/  VIADD R5, R67, 0x60 ;  /* 0x0000006043057836 */ /* 0x001fe20000000000 */
[----:B------:R0:W0:Y:S04]  /*21470*/  SHFL.IDX PT, R3, R16, 0x3, 0x181f ;  /* 0x00781f0010037f89 */ /* 0x00002800000e0000 */
[----:B------:R-:W-:Y:S01]  /*21480*/  ISETP.GE.AND P0, PT, R5, R22, PT ;  /* 0x000000160500720c */ /* 0x000fe20003f06270 */
[----:B---3--:R3:W0:-:S12]  /*21490*/  SHFL.IDX PT, R9, R0, 0x3, 0x181f ;  /* 0x00781f0000097f89 */ /* 0x00861800000e0000 */
[----:B---3--:R-:W-:Y:S05]  /*214a0*/  @P0 BRA `(.L_x_4638) ;  /* 0x0000001c00f40947 */ /* 0x008fea0003800000 */
[----:B------:R-:W-:Y:S02]  /*214b0*/  ULDC UR5, c[0x0][0xac8] ;  /* 0x0002b20000057ab9 */ /* 0x000fe40000000800 */
[----:B------:R-:W-:Y:S02]  /*214c0*/  ISETP.GE.AND P2, PT, R20, UR5, PT ;  /* 0x0000000514007c0c */ /* 0x000fe4000bf46270 */
[----:B------:R-:W-:-:S11]  /*214d0*/  ISETP.GE.AND P3, PT, R66, UR5, PT ;  /* 0x0000000542007c0c */ /* 0x000fd6000bf66270 */
[-C--:B0-----:R-:W-:Y:S02]  /*214e0*/  @!P2 LEA R4, P0, R20, R9.reuse, 0x1 ;  /* 0x000000091404a211 */ /* 0x081fe400078008ff */
[----:B------:R-:W-:Y:S02]  /*214f0*/  @!P3 LEA R6, P1, R66, R9, 0x1 ;  /* 0x000000094206b211 */ /* 0x000fe400078208ff */
[-C--:B------:R-:W-:Y:S02]  /*21500*/  @!P2 LEA.HI.X R5, R20, R3.reuse, R69, 0x1, P0 ;  /* 0x000000031405a211 */ /* 0x080fe400000f0c45 */
        /* <DEDUP_REMOVED lines=9> */
.L_x_4631:
[----:B------:R1:W5:Y:S01]  /*215a0*/  LDL R159, [R1+0x384] ;  /* 0x00038400019f7983 */ /* 0x0003620000100800 */
[----:B------:R-:W2:Y:S01]  /*215b0*/  @P3 LDC R6, c[0x0][0xbec] ;  /* 0x0002fb00ff063b82 */ /* 0x000ea20000000800 */
[----:B------:R-:W-:Y:S01]  /*215c0*/  ULDC.64 UR6, c[0x0][0xb08] ;  /* 0x0002c20000067ab9 */ /* 0x000fe20000000a00 */
[----:B------:R-:W-:Y:S01]  /*215d0*/  ULDC.64 UR8, c[0x0][0xb30] ;  /* 0x0002cc0000087ab9 */ /* 0x000fe20000000a00 */
[----:B------:R1:W5:Y:S04]  /*215e0*/  LDL R158, [R1+0x304] ;  /* 0x00030400019e7983 */ /* 0x0003680000100800 */
        /* <DEDUP_REMOVED lines=37> */
[----:B------:R1:W5:Y:S01]  /*21840*/  LDL R38, [R1+0x308] ;  /* 0x0003080001267983 */ /* 0x0003620000100800 */
[----:B------:R-:W-:Y:S01]  /*21850*/  IMAD R19, R19, UR6, RZ ;  /* 0x0000000613137c24 */ /* 0x000fe2000f8e02ff */
[----:B0-----:R-:W0:Y:S01]  /*21860*/  @P3 LDC R33, c[0x0][0xbf0] ;  /* 0x0002fc00ff213b82 */ /* 0x001e220000000800 */
[C---:B------:R-:W-:Y:S01]  /*21870*/  IMAD.WIDE.U32 R4, R0.reuse, UR6, RZ ;  /* 0x0000000600047c25 */ /* 0x040fe2000f8e00ff */
[----:B------:R-:W-:Y:S01]  /*21880*/  UIADD3 UR5, UR38, 0x33420, URZ ;  /* 0x0003342026057890 */ /* 0x000fe2000fffe03f */
[----:B------:R-:W-:Y:S01]  /*21890*/  ISETP.GE.AND P0, PT, R37, R22, PT ;  /* 0x000000162500720c */ /* 0x000fe20003f06270 */
[----:B------:R-:W-:Y:S01]  /*218a0*/  BSSY B1, `(.L_x_4639) ;  /* 0x0000088000017945 */ /* 0x000fe20003800000 */
[----:B------:R-:W-:Y:S01]  /*218b0*/  IMAD R19, R0, UR7, R19 ;  /* 0x0000000700137c24 */ /* 0x000fe2000f8e0213 */
[----:B------:R-:W-:Y:S01]  /*218c0*/  ULDC.64 UR6, c[0x0][0xb38] ;  /* 0x0002ce0000067ab9 */ /* 0x000fe20000000a00 */
[----:B------:R-:W-:Y:S01]  /*218d0*/  SHF.R.S32.HI R0, RZ, 0x1f, R3 ;  /* 0x0000001fff007819 */ /* 0x000fe20000011403 */
[----:B--2---:R-:W-:Y:S01]  /*218e0*/  @P3 IMAD.HI.U32 R6, R45, R6, RZ ;  /* 0x000000062d063227 */ /* 0x004fe200078e00ff */
[----:B------:R-:W-:-:S03]  /*218f0*/  UPRMT UR5, URZ, 0x654, UR5 ;  /* 0x000006543f057896 */ /* 0x000fc60008000005 */
[----:B------:R-:W-:Y:S02]  /*21900*/  IMAD.IADD R5, R5, 0x1, R19 ;  /* 0x0000000105057824 */ /* 0x000fe400078e0213 */
[----:B------:R-:W-:-:S04]  /*21910*/  IMAD.WIDE.U32 R4, R225, UR6, R4 ;  /* 0x00000006e1047c25 */ /* 0x000fc8000f8e0004 */
[----:B------:R-:W-:Y:S01]  /*21920*/  SYNCS.ARRIVE.TRANS64.RED.A1T0 RZ, [UR5], RZ ;  /* 0x000000ffffff79a7 */ /* 0x000fe20008100405 */
[----:B------:R-:W-:Y:S01]  /*21930*/  IMAD R5, R225, UR7, R5 ;  /* 0x00000007e1057c24 */ /* 0x000fe2000f8e0205 */
[----:B------:R-:W-:Y:S02]  /*21940*/  ULDC.64 UR6, c[0x0][0xb40] ;  /* 0x0002d00000067ab9 */ /* 0x000fe40000000a00 */
[----:B------:R-:W-:Y:S02]  /*21950*/  IMAD R0, R0, UR6, RZ ;  /* 0x0000000600007c24 */ /* 0x000fe4000f8e02ff */
[----:B------:R-:W-:-:S04]  /*21960*/  IMAD.WIDE.U32 R4, R3, UR6, R4 ;  /* 0x0000000603047c25 */ /* 0x000fc8000f8e0004 */
[----:B------:R-:W-:Y:S01]  /*21970*/  IMAD R7, R3, UR7, R0 ;  /* 0x0000000703077c24 */ /* 0x000fe2000f8e0200 */
[----:B------:R-:W-:Y:S01]  /*21980*/  ULDC.64 UR6, c[0x0][0xb48] ;  /* 0x0002d20000067ab9 */ /* 0x000fe20000000a00 */
[----:B------:R-:W-:Y:S01]  /*21990*/  IMAD.MOV.U32 R3, RZ, RZ, R45 ;  /* 0x000000ffff037224 */ /* 0x000fe200078e002d */
[----:B0-----:R-:W-:Y:S01]  /*219a0*/  @P3 SHF.R.U32.HI R3, RZ, R33, R6 ;  /* 0x00000021ff033219 */ /* 0x001fe20000011606 */
[----:B------:R-:W-:-:S03]  /*219b0*/  IMAD.IADD R5, R5, 0x1, R7 ;  /* 0x0000000105057824 */ /* 0x000fc600078e0207 */
[--C-:B------:R-:W-:Y:S01]  /*219c0*/  SHF.R.S32.HI R0, RZ, 0x1f, R3.reuse ;  /* 0x0000001fff007819 */ /* 0x100fe20000011403 */
[----:B------:R-:W-:Y:S02]  /*219d0*/  IMAD.MOV R7, RZ, RZ, -R3 ;  /* 0x000000ffff077224 */ /* 0x000fe400078e0a03 */
[----:B------:R-:W-:-:S04]  /*219e0*/  IMAD.WIDE.U32 R4, R233, UR6, R4 ;  /* 0x00000006e9047c25 */ /* 0x000fc8000f8e0004 */
[----:B------:R-:W-:Y:S02]  /*219f0*/  IMAD R7, R16, R7, R45 ;  /* 0x0000000710077224 */ /* 0x000fe400078e022d */
[----:B------:R-:W-:Y:S02]  /*21a00*/  IMAD R0, R0, UR8, RZ ;  /* 0x0000000800007c24 */ /* 0x000fe4000f8e02ff */
[----:B------:R-:W-:Y:S01]  /*21a10*/  IMAD R5, R233, UR7, R5 ;  /* 0x00000007e9057c24 */ /* 0x000fe2000f8e0205 */
[----:B------:R-:W-:Y:S01]  /*21a20*/  ULDC.64 UR6, c[0x0][0xb28] ;  /* 0x0002ca0000067ab9 */ /* 0x000fe20000000a00 */
        /* <DEDUP_REMOVED lines=11> */
[----:B------:R1:W0:Y:S04]  /*21ae0*/  SHFL.IDX PT, R4, R0, RZ, 0x1c1f ;  /* 0x001c1fff00047589 */ /* 0x00022800000e0000 */
[----:B------:R1:W2:Y:S01]  /*21af0*/  SHFL.IDX PT, R5, R3, RZ, 0x1c1f ;  /* 0x001c1fff03057589 */ /* 0x0002a200000e0000 */
[----:B------:R-:W-:Y:S05]  /*21b00*/  @P0 BRA `(.L_x_4640) ;  /* 0x0000000400840947 */ /* 0x000fea0003800000 */
[----:B------:R-:W-:Y:S02]  /*21b10*/  ULDC UR5, c[0x0][0xac8] ;  /* 0x0002b20000057ab9 */ /* 0x000fe40000000800 */
[----:B------:R-:W-:Y:S02]  /*21b20*/  ISETP.GE.AND P0, PT, R23, UR5, PT ;  /* 0x0000000517007c0c */ /* 0x000fe4000bf06270 */
[----:B-----5:R-:W-:Y:S02]  /*21b30*/  ISETP.GE.AND P2, PT, R158, UR5, PT ;  /* 0x000000059e007c0c */ /* 0x020fe4000bf46270 */
[----:B------:R-:W-:Y:S02]  /*21b40*/  ISETP.GE.AND P3, PT, R156, UR5, PT ;  /* 0x000000059c007c0c */ /* 0x000fe4000bf66270 */
[----:B------:R-:W-:-:S07]  /*21b50*/  ISETP.GE.AND P1, PT, R154, UR5, PT ;  /* 0x000000059a007c0c */ /* 0x000fce000bf26270 */
[----:B0-2---:R-:W-:Y:S02]  /*21b60*/  @!P0 IMAD.WIDE R6, R23, 0x4, R4 ;  /* 0x0000000417068825 */ /* 0x005fe400078e0204 */
[-C--:B------:R-:W-:Y:S02]  /*21b70*/  @!P2 LEA R32, P4, R158, R4.reuse, 0x2 ;  /* 0x000000049e20a211 */ /* 0x080fe400078810ff */
[----:B------:R-:W-:Y:S01]  /*21b80*/  @!P3 LEA R34, P5, R156, R4, 0x2 ;  /* 0x000000049c22b211 */ /* 0x000fe200078a10ff */
[----:B------:R0:W-:Y:S01]  /*21b90*/  @!P0 ST.E.64 desc[UR50][R6.64], R12 ;  /* 0x0000000c06008985 */ /* 0x0001e2000c101b32 */
[-C--:B------:R-:W-:Y:S02]  /*21ba0*/  @!P2 LEA.HI.X R33, R158, R5.reuse, R159, 0x2, P4 ;  /* 0x000000059e21a211 */ /* 0x080fe400020f149f */
[----:B------:R-:W-:Y:S02]  /*21bb0*/  ISETP.GE.AND P0, PT, R152, UR5, PT ;  /* 0x0000000598007c0c */ /* 0x000fe4000bf06270 */
[----:B------:R-:W-:Y:S01]  /*21bc0*/  @!P3 LEA.HI.X R35, R156, R5, R157, 0x2, P5 ;  /* 0x000000059c23b211 */ /* 0x000fe200028f149d */
[----:B------:R2:W-:Y:S01]  /*21bd0*/  @!P2 ST.E.64 desc[UR50][R32.64], R14 ;  /* 0x0000000e2000a985 */ /* 0x0005e2000c101b32 */
[----:B------:R-:W-:-:S02]  /*21be0*/  ISETP.GE.AND P2, PT, R150, UR5, PT ;  /* 0x0000000596007c0c */ /* 0x000fc4000bf46270 */
[----:B------:R-:W-:Y:S01]  /*21bf0*/  @!P1 LEA R36, P4, R154, R4, 0x2 ;  /* 0x000000049a249211 */ /* 0x000fe200078810ff */
[----:B------:R3:W-:Y:S01]  /*21c00*/  @!P3 ST.E.64 desc[UR50][R34.64], R26 ;  /* 0x0000001a2200b985 */ /* 0x0007e2000c101b32 */
[----:B------:R-:W-:Y:S02]  /*21c10*/  ISETP.GE.AND P3, PT, R148, UR5, PT ;  /* 0x0000000594007c0c */ /* 0x000fe4000bf66270 */
[----:B------:R-:W-:-:S03]  /*21c20*/  @!P1 LEA.HI.X R37, R154, R5, R155, 0x2, P4 ;  /* 0x000000059a259211 */ /* 0x000fc600020f149b */
[-C--:B------:R-:W-:Y:S02]  /*21c30*/  @!P0 LEA R40, P5, R152, R4.reuse, 0x2 ;  /* 0x0000000498288211 */ /* 0x080fe400078a10ff */
[----:B------:R4:W-:Y:S01]  /*21c40*/  @!P1 ST.E.64 desc[UR50][R36.64], R28 ;  /* 0x0000001c24009985 */ /* 0x0009e2000c101b32 */
[----:B------:R-:W-:Y:S02]  /*21c50*/  ISETP.GE.AND P1, PT, R146, UR5, PT ;  /* 0x0000000592007c0c */ /* 0x000fe4000bf26270 */
[-C--:B------:R-:W-:Y:S02]  /*21c60*/  @!P0 LEA.HI.X R41, R152, R5.reuse, R153, 0x2, P5 ;  /* 0x0000000598298211 */ /* 0x080fe400028f1499 */
[-C--:B0-----:R-:W-:Y:S02]  /*21c70*/  @!P2 LEA R6, P4, R150, R4.reuse, 0x2 ;  /* 0x000000049606a211 */ /* 0x081fe400078810ff */
[----:B------:R-:W-:Y:S01]  /*21c80*/  @!P3 LEA R12, P5, R148, R4, 0x2 ;  /* 0x00000004940cb211 */ /* 0x000fe200078a10ff */
[----:B------:R-:W-:Y:S01]  /*21c90*/  @!P0 ST.E.64 desc[UR50][R40.64], R62 ;  /* 0x0000003e28008985 */ /* 0x000fe2000c101b32 */
[----:B------:R-:W-:-:S02]  /*21ca0*/  @!P2 LEA.HI.X R7, R150, R5, R151, 0x2, P4 ;  /* 0x000000059607a211 */ /* 0x000fc400020f1497 */
[----:B------:R-:W-:Y:S02]  /*21cb0*/  ISETP.GE.AND P0, PT, R144, UR5, PT ;  /* 0x0000000590007c0c */ /* 0x000fe4000bf06270 */
[-C--:B------:R-:W-:Y:S01]  /*21cc0*/  @!P3 LEA.HI.X R13, R148, R5.reuse, R149, 0x2, P5 ;  /* 0x00000005940db211 */ /* 0x080fe200028f1495 */
[----:B------:R0:W-:Y:S01]  /*21cd0*/  @!P2 ST.E.64 desc[UR50][R6.64], R64 ;  /* 0x000000400600a985 */ /* 0x0001e2000c101b32 */
[----:B------:R-:W-:Y:S02]  /*21ce0*/  ISETP.GE.AND P2, PT, R142, UR5, PT ;  /* 0x000000058e007c0c */ /* 0x000fe4000bf46270 */
[----:B--2---:R-:W-:Y:S01]  /*21cf0*/  @!P1 LEA R14, P4, R146, R4, 0x2 ;  /* 0x00000004920e9211 */ /* 0x004fe200078810ff */
[----:B------:R2:W-:Y:S01]  /*21d00*/  @!P3 ST.E.64 desc[UR50][R12.64], R70 ;  /* 0x000000460c00b985 */ /* 0x0005e2000c101b32 */
[----:B------:R-:W-:Y:S02]  /*21d10*/  ISETP.GE.AND P3, PT, R140, UR5, PT ;  /* 0x000000058c007c0c */ /* 0x000fe4000bf66270 */
[----:B------:R-:W-:-:S03]  /*21d20*/  @!P1 LEA.HI.X R15, R146, R5, R147, 0x2, P4 ;  /* 0x00000005920f9211 */ /* 0x000fc600020f1493 */
[-C--:B---3--:R-:W-:Y:S02]  /*21d30*/  @!P0 LEA R26, P5, R144, R4.reuse, 0x2 ;  /* 0x00000004901a8211 */ /* 0x088fe400078a10ff */
[----:B------:R3:W-:Y:S01]  /*21d40*/  @!P1 ST.E.64 desc[UR50][R14.64], R72 ;  /* 0x000000480e009985 */ /* 0x0007e2000c101b32 */
[----:B------:R-:W-:Y:S02]  /*21d50*/  ISETP.GE.AND P1, PT, R138, UR5, PT ;  /* 0x000000058a007c0c */ /* 0x000fe4000bf26270 */
[-C--:B------:R-:W-:Y:S02]  /*21d60*/  @!P0 LEA.HI.X R27, R144, R5.reuse, R145, 0x2, P5 ;  /* 0x00000005901b8211 */ /* 0x080fe400028f1491 */
[-C--:B----4-:R-:W-:Y:S02]  /*21d70*/  @!P2 LEA R28, P4, R142, R4.reuse, 0x2 ;  /* 0x000000048e1ca211 */ /* 0x090fe400078810ff */
[----:B0-----:R-:W-:Y:S01]  /*21d80*/  @!P3 LEA R6, P5, R140, R4, 0x2 ;  /* 0x000000048c06b211 */ /* 0x001fe200078a10ff */
[----:B------:R0:W-:Y:S01]  /*21d90*/  @!P0 ST.E.64 desc[UR50][R26.64], R78 ;  /* 0x0000004e1a008985 */ /* 0x0001e2000c101b32 */
        /* <DEDUP_REMOVED lines=9> */
[CC--:B---3--:R-:W-:Y:S02]  /*21e30*/  @!P0 LEA R14, P5, R58.reuse, R4.reuse, 0x2 ;  /* 0x000000043a0e8211 */ /* 0x0c8fe400078a10ff */
[----:B------:R3:W-:Y:S01]  /*21e40*/  @!P1 ST.E.64 desc[UR50][R12.64], R88 ;  /* 0x000000580c009985 */ /* 0x0007e2000c101b32 */
[----:B------:R-:W-:Y:S02]  /*21e50*/  ISETP.GE.AND P1, PT, R237, UR5, PT ;  /* 0x00000005ed007c0c */ /* 0x000fe4000bf26270 */
[-C--:B------:R-:W-:Y:S02]  /*21e60*/  @!P0 LEA.HI.X R15, R58, R5.reuse, R59, 0x2, P5 ;  /* 0x000000053a0f8211 */ /* 0x080fe400028f143b */
[-C--:B0-----:R-:W-:Y:S02]  /*21e70*/  @!P2 LEA R26, P4, R56, R4.reuse, 0x2 ;  /* 0x00000004381aa211 */ /* 0x081fe400078810ff */
[----:B----4-:R-:W-:Y:S01]  /*21e80*/  @!P3 LEA R28, P5, R54, R4, 0x2 ;  /* 0x00000004361cb211 */ /* 0x010fe200078a10ff */
[----:B------:R0:W-:Y:S01]  /*21e90*/  @!P0 ST.E.64 desc[UR50][R14.64], R94 ;  /* 0x0000005e0e008985 */ /* 0x0001e2000c101b32 */
[----:B------:R-:W-:-:S02]  /*21ea0*/  @!P2 LEA.HI.X R27, R56, R5, R57, 0x2, P4 ;  /* 0x00000005381ba211 */ /* 0x000fc400020f1439 */
[----:B------:R-:W-:Y:S02]  /*21eb0*/  ISETP.GE.AND P0, PT, R236, UR5, PT ;  /* 0x00000005ec007c0c */ /* 0x000fe4000bf06270 */
[-C--:B------:R-:W-:Y:S01]  /*21ec0*/  @!P3 LEA.HI.X R29, R54, R5.reuse, R55, 0x2, P5 ;  /* 0x00000005361db211 */ /* 0x080fe200028f1437 */
[----:B------:R4:W-:Y:S01]  /*21ed0*/  @!P2 ST.E.64 desc[UR50][R26.64], R96 ;  /* 0x000000601a00a985 */ /* 0x0009e2000c101b32 */
[----:B------:R-:W-:Y:S02]  /*21ee0*/  ISETP.GE.AND P2, PT, R235, UR5, PT ;  /* 0x00000005eb007c0c */ /* 0x000fe4000bf46270 */
[C---:B--2---:R-:W-:Y:S01]  /*21ef0*/  @!P1 LEA R6, P4, R237.reuse, R4, 0x2 ;  /* 0x00000004ed069211 */ /* 0x044fe200078810ff */
[----:B------:R2:W-:Y:S01]  /*21f00*/  @!P3 ST.E.64 desc[UR50][R28.64], R102 ;  /* 0x000000661c00b985 */ /* 0x0005e2000c101b32 */
[----:B------:R-:W-:Y:S02]  /*21f10*/  ISETP.GE.AND P3, PT, R234, UR5, PT ;  /* 0x00000005ea007c0c */ /* 0x000fe4000bf66270 */
[----:B------:R-:W-:-:S03]  /*21f20*/  @!P1 LEA.HI.X R7, R237, R5, R53, 0x2, P4 ;  /* 0x00000005ed079211 */ /* 0x000fc600020f1435 */
[-C--:B---3--:R-:W-:Y:S02]  /*21f30*/  @!P0 LEA R12, P5, R236, R4.reuse, 0x2 ;  /* 0x00000004ec0c8211 */ /* 0x088fe400078a10ff */
[----:B------:R3:W-:Y:S01]  /*21f40*/  @!P1 ST.E.64 desc[UR50][R6.64], R104 ;  /* 0x0000006806009985 */ /* 0x0007e2000c101b32 */
[----:B------:R-:W-:Y:S02]  /*21f50*/  ISETP.GE.AND P1, PT, R48, UR5, PT ;  /* 0x0000000530007c0c */ /* 0x000fe4000bf26270 */
[-C--:B------:R-:W-:Y:S02]  /*21f60*/  @!P0 LEA.HI.X R13, R236, R5.reuse, R52, 0x2, P5 ;  /* 0x00000005ec0d8211 */ /* 0x080fe400028f1434 */
[CC--:B0-----:R-:W-:Y:S02]  /*21f70*/  @!P2 LEA R14, P4, R235.reuse, R4.reuse, 0x2 ;  /* 0x00000004eb0ea211 */ /* 0x0c1fe400078810ff */
[----:B----4-:R-:W-:Y:S01]  /*21f80*/  @!P3 LEA R26, P5, R234, R4, 0x2 ;  /* 0x00000004ea1ab211 */ /* 0x010fe200078a10ff */
[----:B------:R-:W-:Y:S01]  /*21f90*/  @!P0 ST.E.64 desc[UR50][R12.64], R110 ;  /* 0x0000006e0c008985 */ /* 0x000fe2000c101b32 */
[----:B------:R-:W-:-:S02]  /*21fa0*/  @!P2 LEA.HI.X R15, R235, R5, R51, 0x2, P4 ;  /* 0x00000005eb0fa211 */ /* 0x000fc400020f1433 */
[----:B------:R-:W-:Y:S02]  /*21fb0*/  ISETP.GE.AND P0, PT, R46, UR5, PT ;  /* 0x000000052e007c0c */ /* 0x000fe4000bf06270 */
[-C--:B------:R-:W-:Y:S01]  /*21fc0*/  @!P3 LEA.HI.X R27, R234, R5.reuse, R50, 0x2, P5 ;  /* 0x00000005ea1bb211 */ /* 0x080fe200028f1432 */
        /* <DEDUP_REMOVED lines=8> */
[C---:B---3--:R-:W-:Y:S02]  /*22050*/  @!P0 LEA R6, P5, R46.reuse, R4, 0x2 ;  /* 0x000000042e068211 */ /* 0x048fe400078a10ff */
[----:B0-----:R-:W-:Y:S02]  /*22060*/  SHF.R.S32.HI R15, RZ, 0x1f, R232 ;  /* 0x0000001fff0f7819 */ /* 0x001fe400000114e8 */
[----:B------:R-:W-:-:S05]  /*22070*/  @!P0 LEA.HI.X R7, R46, R5, R47, 0x2, P5 ;  /* 0x000000052e078211 */ /* 0x000fca00028f142f */
[-C--:B--2---:R-:W-:Y:S01]  /*22080*/  @!P2 LEA R26, P5, R232, R4.reuse, 0x2 ;  /* 0x00000004e81aa211 */ /* 0x084fe200078a10ff */
[----:B------:R4:W-:Y:S01]  /*22090*/  @!P0 ST.E.64 desc[UR50][R6.64], R126 ;  /* 0x0000007e06008985 */ /* 0x0009e2000c101b32 */
[CC--:B------:R-:W-:Y:S02]  /*220a0*/  @!P4 LEA R12, P0, R43.reuse, R4.reuse, 0x2 ;  /* 0x000000042b0cc211 */ /* 0x0c0fe400078010ff */
[----:B------:R-:W-:Y:S02]  /*220b0*/  @!P3 LEA R14, P1, R38, R4, 0x2 ;  /* 0x00000004260eb211 */ /* 0x000fe400078210ff */
[-C--:B------:R-:W-:Y:S02]  /*220c0*/  @!P4 LEA.HI.X R13, R43, R5.reuse, R44, 0x2, P0 ;  /* 0x000000052b0dc211 */ /* 0x080fe400000f142c */
[-C--:B------:R-:W-:Y:S02]  /*220d0*/  @!P2 LEA.HI.X R27, R232, R5.reuse, R15, 0x2, P5 ;  /* 0x00000005e81ba211 */ /* 0x080fe400028f140f */
[----:B------:R-:W-:Y:S01]  /*220e0*/  @!P3 LEA.HI.X R15, R38, R5, R42, 0x2, P1 ;  /* 0x00000005260fb211 */ /* 0x000fe200008f142a */
[----:B------:R4:W-:Y:S04]  /*220f0*/  @!P4 ST.E.64 desc[UR50][R12.64], R128 ;  /* 0x000000800c00c985 */ /* 0x0009e8000c101b32 */
[----:B------:R4:W-:Y:S04]  /*22100*/  @!P3 ST.E.64 desc[UR50][R14.64], R134 ;  /* 0x000000860e00b985 */ /* 0x0009e8000c101b32 */
[----:B------:R4:W-:Y:S02]  /*22110*/  @!P2 ST.E.64 desc[UR50][R26.64], R136 ;  /* 0x000000881a00a985 */ /* 0x0009e4000c101b32 */
.L_x_4640:
[----:B------:R-:W-:Y:S05]  /*22120*/  BSYNC B1 ;  /* 0x0000000000017941 */ /* 0x000fea0003800000 */
.L_x_4639:
[----:B------:R-:W-:Y:S01]  /*22130*/  ISETP.GE.AND P0, PT, R39, R22, PT ;  /* 0x000000162700720c */ /* 0x000fe20003f06270 */
[----:B--2---:R2:W3:Y:S04]  /*22140*/  SHFL.IDX PT, R5, R3, 0x1, 0x1c1f ;  /* 0x003c1f0003057f89 */ /* 0x0044e800000e0000 */
[----:B0-----:R2:W0:Y:S08]  /*22150*/  SHFL.IDX PT, R4, R0, 0x1, 0x1c1f ;  /* 0x003c1f0000047f89 */ /* 0x00143000000e0000 */
[----:B--2---:R-:W-:Y:S05]  /*22160*/  @P0 BRA `(.L_x_4638) ;  /* 0x0000001000c40947 */ /* 0x004fea0003800000 */
[----:B------:R-:W-:Y:S02]  /*22170*/  ULDC UR5, c[0x0][0xac8] ;  /* 0x0002b20000057ab9 */ /* 0x000fe40000000800 */
[----:B------:R-:W-:Y:S02]  /*22180*/  ISETP.GE.AND P3, PT, R23, UR5, PT ;  /* 0x0000000517007c0c */ /* 0x000fe4000bf66270 */
[----:B-----5:R-:W-:Y:S02]  /*22190*/  ISETP.GE.AND P0, PT, R158, UR5, PT ;  /* 0x000000059e007c0c */ /* 0x020fe4000bf06270 */
[----:B------:R-:W-:Y:S02]  /*221a0*/  ISETP.GE.AND P1, PT, R156, UR5, PT ;  /* 0x000000059c007c0c */ /* 0x000fe4000bf26270 */
[----:B------:R-:W-:-:S07]  /*221b0*/  ISETP.GE.AND P2, PT, R154, UR5, PT ;  /* 0x000000059a007c0c */ /* 0x000fce000bf46270 */
[----:B0--34-:R-:W-:Y:S02]  /*221c0*/  @!P3 IMAD.WIDE R6, R23, 0x4, R4 ;  /* 0x000000041706b825 */ /* 0x019fe400078e0204 */
        /* <DEDUP_REMOVED lines=13> */
[----:B------:R-:W-:Y:S01]  /*222a0*/  @!P2 ST.E.64 desc[UR50][R26.64], R60 ;  /* 0x0000003c1a00a985 */ /* 0x000fe2000c101b32 */
[----:B------:R-:W-:Y:S02]  /*222b0*/  ISETP.GE.AND P2, PT, R146, UR5, PT ;  /* 0x0000000592007c0c */ /* 0x000fe4000bf46270 */
[-C--:B------:R-:W-:Y:S02]  /*222c0*/  @!P3 LEA.HI.X R29, R152, R5.reuse, R153, 0x2, P5 ;  /* 0x00000005981db211 */ /* 0x080fe400028f1499 */
[-C--:B0-----:R-:W-:Y:S02]  /*222d0*/  @!P0 LEA R6, P4, R150, R4.reuse, 0x2 ;  /* 0x0000000496068211 */ /* 0x081fe400078810ff */
[----:B--2---:R-:W-:Y:S01]  /*222e0*/  @!P1 LEA R12, P5, R148, R4, 0x2 ;  /* 0x00000004940c9211 */ /* 0x004fe200078a10ff */
[----:B------:R-:W-:Y:S01]  /*222f0*/  @!P3 ST.E.64 desc[UR50][R28.64], R66 ;  /* 0x000000421c00b985 */ /* 0x000fe2000c101b32 */
[----:B------:R-:W-:-:S02]  /*22300*/  @!P0 LEA.HI.X R7, R150, R5, R151, 0x2, P4 ;  /* 0x0000000596078211 */ /* 0x000fc400020f1497 */
[----:B------:R-:W-:Y:S02]  /*22310*/  ISETP.GE.AND P3, PT, R144, UR5, PT ;  /* 0x0000000590007c0c */ /* 0x000fe4000bf66270 */
[-C--:B------:R-:W-:Y:S01]  /*22320*/  @!P1 LEA.HI.X R13, R148, R5.reuse, R149, 0x2, P5 ;  /* 0x00000005940d9211 */ /* 0x080fe200028f1495 */
[----:B------:R0:W-:Y:S01]  /*22330*/  @!P0 ST.E.64 desc[UR50][R6.64], R68 ;  /* 0x0000004406008985 */ /* 0x0001e2000c101b32 */
[----:B------:R-:W-:Y:S02]  /*22340*/  ISETP.GE.AND P0, PT, R142, UR5, PT ;  /* 0x000000058e007c0c */ /* 0x000fe4000bf06270 */
[----:B---3--:R-:W-:Y:S01]  /*22350*/  @!P2 LEA R14, P4, R146, R4, 0x2 ;  /* 0x00000004920ea211 */ /* 0x008fe200078810ff */
[----:B------:R2:W-:Y:S01]  /*22360*/  @!P1 ST.E.64 desc[UR50][R12.64], R74 ;  /* 0x0000004a0c009985 */ /* 0x0005e2000c101b32 */
[----:B------:R-:W-:Y:S02]  /*22370*/  ISETP.GE.AND P1, PT, R140, UR5, PT ;  /* 0x000000058c007c0c */ /* 0x000fe4000bf26270 */
[----:B------:R-:W-:-:S02]  /*22380*/  @!P2 LEA.HI.X R15, R146, R5, R147, 0x2, P4 ;  /* 0x00000005920fa211 */ /* 0x000fc400020f1493 */
[----:B------:R-:W-:Y:S02]  /*22390*/  ISETP.GE.AND P4, PT, R58, UR5, PT ;  /* 0x000000053a007c0c */ /* 0x000fe4000bf86270 */
[-C--:B------:R-:W-:Y:S01]  /*223a0*/  @!P3 LEA R20, P5, R144, R4.reuse, 0x2 ;  /* 0x000000049014b211 */ /* 0x080fe200078a10ff */
[----:B------:R3:W-:Y:S01]  /*223b0*/  @!P2 ST.E.64 desc[UR50][R14.64], R76 ;  /* 0x0000004c0e00a985 */ /* 0x0007e2000c101b32 */
[----:B------:R-:W-:Y:S02]  /*223c0*/  ISETP.GE.AND P2, PT, R138, UR5, PT ;  /* 0x000000058a007c0c */ /* 0x000fe4000bf46270 */
[----:B------:R-:W-:Y:S02]  /*223d0*/  @!P3 LEA.HI.X R21, R144, R5, R145, 0x2, P5 ;  /* 0x000000059015b211 */ /* 0x000fe400028f1491 */
[----:B------:R-:W-:-:S03]  /*223e0*/  @!P0 LEA R24, P5, R142, R4, 0x2 ;  /* 0x000000048e188211 */ /* 0x000fc600078a10ff */
[----:B------:R4:W-:Y:S01]  /*223f0*/  @!P3 ST.E.64 desc[UR50][R20.64], R82 ;  /* 0x000000521400b985 */ /* 0x0009e2000c101b32 */
        /* <DEDUP_REMOVED lines=9> */
[----:B---3--:R-:W-:-:S03]  /*22490*/  @!P4 LEA R14, P5, R58, R4, 0x2 ;  /* 0x000000043a0ec211 */ /* 0x008fc600078a10ff */
[----:B------:R3:W-:Y:S01]  /*224a0*/  @!P2 ST.E.64 desc[UR50][R12.64], R92 ;  /* 0x0000005c0c00a985 */ /* 0x0007e2000c101b32 */
[-C--:B------:R-:W-:Y:S02]  /*224b0*/  @!P4 LEA.HI.X R15, R58, R5.reuse, R59, 0x2, P5 ;  /* 0x000000053a0fc211 */ /* 0x080fe400028f143b */
[----:B------:R-:W-:Y:S02]  /*224c0*/  ISETP.GE.AND P2, PT, R237, UR5, PT ;  /* 0x00000005ed007c0c */ /* 0x000fe4000bf46270 */
[-C--:B----4-:R-:W-:Y:S01]  /*224d0*/  @!P0 LEA R20, P3, R56, R4.reuse, 0x2 ;  /* 0x0000000438148211 */ /* 0x090fe200078610ff */
[----:B------:R4:W-:Y:S01]  /*224e0*/  @!P4 ST.E.64 desc[UR50][R14.64], R98 ;  /* 0x000000620e00c985 */ /* 0x0009e2000c101b32 */
[----:B------:R-:W-:Y:S02]  /*224f0*/  ISETP.GE.AND P4, PT, R236, UR5, PT ;  /* 0x00000005ec007c0c */ /* 0x000fe4000bf86270 */
[----:B------:R-:W-:Y:S02]  /*22500*/  @!P0 LEA.HI.X R21, R56, R5, R57, 0x2, P3 ;  /* 0x0000000538158211 */ /* 0x000fe400018f1439 */
[----:B0-----:R-:W-:-:S02]  /*22510*/  @!P1 LEA R24, P5, R54, R4, 0x2 ;  /* 0x0000000436189211 */ /* 0x001fc400078a10ff */
[----:B------:R-:W-:Y:S01]  /*22520*/  ISETP.GE.AND P3, PT, R235, UR5, PT ;  /* 0x00000005eb007c0c */ /* 0x000fe2000bf66270 */
[----:B------:R0:W-:Y:S01]  /*22530*/  @!P0 ST.E.64 desc[UR50][R20.64], R100 ;  /* 0x0000006414008985 */ /* 0x0001e2000c101b32 */
[----:B------:R-:W-:Y:S02]  /*22540*/  @!P1 LEA.HI.X R25, R54, R5, R55, 0x2, P5 ;  /* 0x0000000536199211 */ /* 0x000fe400028f1437 */
[----:B--2---:R-:W-:-:S03]  /*22550*/  @!P2 LEA R6, P0, R237, R4, 0x2 ;  /* 0x00000004ed06a211 */ /* 0x004fc600078010ff */
[----:B------:R2:W-:Y:S01]  /*22560*/  @!P1 ST.E.64 desc[UR50][R24.64], R106 ;  /* 0x0000006a18009985 */ /* 0x0005e2000c101b32 */
[-C--:B------:R-:W-:Y:S02]  /*22570*/  @!P2 LEA.HI.X R7, R237, R5.reuse, R53, 0x2, P0 ;  /* 0x00000005ed07a211 */ /* 0x080fe400000f1435 */
[-C--:B---3--:R-:W-:Y:S02]  /*22580*/  @!P4 LEA R12, P1, R236, R4.reuse, 0x2 ;  /* 0x00000004ec0cc211 */ /* 0x088fe400078210ff */
[----:B------:R-:W-:Y:S01]  /*22590*/  ISETP.GE.AND P0, PT, R234, UR5, PT ;  /* 0x00000005ea007c0c */ /* 0x000fe2000bf06270 */
[----:B------:R3:W-:Y:S01]  /*225a0*/  @!P2 ST.E.64 desc[UR50][R6.64], R108 ;  /* 0x0000006c0600a985 */ /* 0x0007e2000c101b32 */
[----:B------:R-:W-:Y:S02]  /*225b0*/  @!P4 LEA.HI.X R13, R236, R5, R52, 0x2, P1 ;  /* 0x00000005ec0dc211 */ /* 0x000fe400008f1434 */
[----:B------:R-:W-:Y:S02]  /*225c0*/  ISETP.GE.AND P1, PT, R48, UR5, PT ;  /* 0x0000000530007c0c */ /* 0x000fe4000bf26270 */
[----:B----4-:R-:W-:Y:S01]  /*225d0*/  @!P3 LEA R14, P5, R235, R4, 0x2 ;  /* 0x00000004eb0eb211 */ /* 0x010fe200078a10ff */
[----:B------:R4:W-:Y:S01]  /*225e0*/  @!P4 ST.E.64 desc[UR50][R12.64], R114 ;  /* 0x000000720c00c985 */ /* 0x0009e2000c101b32 */
[----:B------:R-:W-:-:S02]  /*225f0*/  ISETP.GE.AND P4, PT, R46, UR5, PT ;  /* 0x000000052e007c0c */ /* 0x000fc4000bf86270 */
[-C--:B------:R-:W-:Y:S02]  /*22600*/  @!P3 LEA.HI.X R15, R235, R5.reuse, R51, 0x2, P5 ;  /* 0x00000005eb0fb211 */ /* 0x080fe400028f1433 */
[----:B------:R-:W-:Y:S02]  /*22610*/  ISETP.GE.AND P5, PT, R43, UR5, PT ;  /* 0x000000052b007c0c */ /* 0x000fe4000bfa6270 */
[-C--:B0-----:R-:W-:Y:S01]  /*22620*/  @!P0 LEA R20, P2, R234, R4.reuse, 0x2 ;  /* 0x00000004ea148211 */ /* 0x081fe200078410ff */
[----:B------:R0:W-:Y:S01]  /*22630*/  @!P3 ST.E.64 desc[UR50][R14.64], R116 ;  /* 0x000000740e00b985 */ /* 0x0001e2000c101b32 */
[----:B------:R-:W-:Y:S02]  /*22640*/  ISETP.GE.AND P3, PT, R38, UR5, PT ;  /* 0x0000000526007c0c */ /* 0x000fe4000bf66270 */
[----:B------:R-:W-:Y:S02]  /*22650*/  @!P0 LEA.HI.X R21, R234, R5, R50, 0x2, P2 ;  /* 0x00000005ea158211 */ /* 0x000fe400010f1432 */
[----:B--2---:R-:W-:-:S03]  /*22660*/  @!P1 LEA R24, P2, R48, R4, 0x2 ;  /* 0x0000000430189211 */ /* 0x004fc600078410ff */
[----:B------:R0:W-:Y:S01]  /*22670*/  @!P0 ST.E.64 desc[UR50][R20.64], R122 ;  /* 0x0000007a14008985 */ /* 0x0001e2000c101b32 */
[----:B------:R-:W-:Y:S02]  /*22680*/  @!P1 LEA.HI.X R25, R48, R5, R49, 0x2, P2 ;  /* 0x0000000530199211 */ /* 0x000fe400010f1431 */
[----:B---3--:R-:W-:-:S03]  /*22690*/  @!P4 LEA R6, P0, R46, R4, 0x2 ;  /* 0x000000042e06c211 */ /* 0x008fc600078010ff */
[----:B------:R0:W-:Y:S01]  /*226a0*/  @!P1 ST.E.64 desc[UR50][R24.64], R124 ;  /* 0x0000007c18009985 */ /* 0x0001e2000c101b32 */
[CC--:B----4-:R-:W-:Y:S02]  /*226b0*/  @!P5 LEA R12, P1, R43.reuse, R4.reuse, 0x2 ;  /* 0x000000042b0cd211 */ /* 0x0d0fe400078210ff */
        /* <DEDUP_REMOVED lines=9> */
[----:B------:R-:W-:Y:S02]  /*22750*/  LEA R4, P0, R232, R4, 0x2 ;  /* 0x00000004e8047211 */ /* 0x000fe400078010ff */
[----:B-1----:R-:W-:-:S04]  /*22760*/  SHF.R.S32.HI R3, RZ, 0x1f, R232 ;  /* 0x0000001fff037819 */ /* 0x002fc800000114e8 */
[----:B------:R-:W-:-:S05]  /*22770*/  LEA.HI.X R5, R232, R5, R3, 0x2, P0 ;  /* 0x00000005e8057211 */ /* 0x000fca00000f1403 */
[----:B------:R1:W-:Y:S01]  /*22780*/  ST.E.64 desc[UR50][R4.64], R10 ;  /* 0x0000000a04007985 */ /* 0x0003e2000c101b32 */
[----:B------:R-:W-:Y:S05]  /*22790*/  BRA `(.L_x_4638) ;  /* 0x0000000c00387947 */ /* 0x000fea0003800000 */
.L_x_4629:
[----:B------:R-:W1:Y:S01]  /*227a0*/  LDC.64 R8, c[0x0][0xc08] ;  /* 0x00030200ff087b82 */ /* 0x000e620000000a00 */
[----:B------:R-:W-:-:S07]  /*227b0*/  IMAD.MOV.U32 R3, RZ, RZ, RZ ;  /* 0x000000ffff037224 */ /* 0x000fce00078e00ff */
[----:B------:R-:W2:Y:S08]  /*227c0*/  LDC.64 R6, c[0x0][0xc00] ;  /* 0x00030000ff067b82 */ /* 0x000eb00000000a00 */
[----:B------:R-:W3:Y:S01]  /*227d0*/  LDC.64 R4, c[0x0][0xc00] ;  /* 0x00030000ff047b82 */ /* 0x000ee20000000a00 */
[----:B-1----:R-:W-:-:S04]  /*227e0*/  ISETP.NE.U32.AND P0, PT, R8, RZ, PT ;  /* 0x000000ff0800720c */ /* 0x002fc80003f05070 */
[----:B------:R-:W-:Y:S02]  /*227f0*/  ISETP.NE.AND.EX P1, PT, R9, RZ, PT, P0 ;  /* 0x000000ff0900720c */ /* 0x000fe40003f25300 */
[----:B--2---:R-:W-:-:S04]  /*22800*/  ISETP.NE.U32.AND P0, PT, R6, RZ, PT ;  /* 0x000000ff0600720c */ /* 0x004fc80003f05070 */
[----:B------:R-:W-:Y:S01]  /*22810*/  ISETP.NE.AND.EX P0, PT, R7, RZ, PT, P0 ;  /* 0x000000ff0700720c */ /* 0x000fe20003f05300 */
[----:B------:R-:W-:Y:S01]  /*22820*/  ULDC UR5, c[0x0][0xa88] ;  /* 0x0002a20000057ab9 */ /* 0x000fe20000000800 */
[----:B---3--:R-:W-:-:S05]  /*22830*/  IMAD.WIDE R4, R227, 0x4, R4 ;  /* 0x00000004e3047825 */ /* 0x008fca00078e0204 */
[----:B------:R-:W1:Y:S01]  /*22840*/  @P1 LDC.64 R6, c[0x0][0xc08] ;  /* 0x00030200ff061b82 */ /* 0x000e620000000a00 */
[----:B------:R-:W-:-:S05]  /*22850*/  IMAD.U32 R0, RZ, RZ, UR5 ;  /* 0x00000005ff007e24 */ /* 0x000fca000f8e00ff */
[----:B------:R2:W5:Y:S01]  /*22860*/  @P0 LDG.E R3, desc[UR50][R4.64] ;  /* 0x0000003204030981 */ /* 0x000562000c1e1900 */
[----:B-1----:R-:W-:-:S05]  /*22870*/  @P1 IMAD.WIDE R6, R227, 0x4, R6 ;  /* 0x00000004e3061825 */ /* 0x002fca00078e0206 */
[----:B------:R2:W5:Y:S01]  /*22880*/  @P1 LDG.E R0, desc[UR50][R6.64] ;  /* 0x0000003206001981 */ /* 0x000562000c1e1900 */
[----:B------:R-:W-:Y:S02]  /*22890*/  ISETP.GT.AND P3, PT, R228, 0x7f, PT ;  /* 0x0000007fe400780c */ /* 0x000fe40003f64270 */
[----:B------:R-:W-:Y:S02]  /*228a0*/  ISETP.GT.AND P2, PT, R226, 0x1, PT ;  /* 0x00000001e200780c */ /* 0x000fe40003f44270 */
[----:B------:R-:W-:Y:S01]  /*228b0*/  SHF.R.S32.HI R20, RZ, 0x1f, R227 ;  /* 0x0000001fff147819 */ /* 0x000fe200000114e3 */
[----:B------:R-:W-:Y:S10]  /*228c0*/  @P1 BRA `(.L_x_4641) ;  /* 0x0000000000101947 */ /* 0x000ff40003800000 */
[----:B------:R-:W-:Y:S05]  /*228d0*/  @!P0 BRA `(.L_x_4641) ;  /* 0x00000000000c8947 */ /* 0x000fea0003800000 */
[----:B--2---:R-:W2:Y:S04]  /*228e0*/  LDG.E R7, desc[UR50][R4.64] ;  /* 0x0000003204077981 */ /* 0x004ea8000c1e1900 */
[----:B-----5:R-:W2:Y:S02]  /*228f0*/  LDG.E R0, desc[UR50][R4.64+0x4] ;  /* 0x0000043204007981 */ /* 0x020ea4000c1e1900 */
[----:B--2---:R-:W-:-:S07]  /*22900*/  IMAD.IADD R0, R0, 0x1, -R7 ;  /* 0x0000000100007824 */ /* 0x004fce00078e0a07 */
.L_x_4641:
[----:B------:R-:W-:Y:S01]  /*22910*/  BSSY B1, `(.L_x_4642) ;  /* 0x0000037000017945 */ /* 0x000fe20003800000 */
[----:B------:R-:W-:Y:S02]  /*22920*/  SEL R19, R227, RZ, !P0 ;  /* 0x000000ffe3137207 */ /* 0x000fe40004000000 */
[----:B------:R-:W-:Y:S02]  /*22930*/  SEL R20, R20, RZ, !P0 ;  /* 0x000000ff14147207 */ /* 0x000fe40004000000 */
[----:B-----5:R-:W-:Y:S01]  /*22940*/  SHF.R.S32.HI R16, RZ, 0x1f, R3 ;  /* 0x0000001fff107819 */ /* 0x020fe20000011403 */
[----:B------:R-:W-:Y:S06]  /*22950*/  @P3 BRA `(.L_x_4643) ;  /* 0x0000000000c83947 */ /* 0x000fec0003800000 */
[----:B--2---:R-:W1:Y:S01]  /*22960*/  S2R R5, SR_TID.X ;  /* 0x0000000000057919 */ /* 0x004e620000002100 */
[----:B------:R-:W2:Y:S01]  /*22970*/  LDC R25, c[0x0][0xbe8] ;  /* 0x0002fa00ff197b82 */ /* 0x000ea20000000800 */
[----:B------:R-:W-:Y:S02]  /*22980*/  IMAD.U32 R21, RZ, RZ, UR39 ;  /* 0x00000027ff157e24 */ /* 0x000fe4000f8e00ff */
[----:B--2---:R-:W-:-:S03]  /*22990*/  IMAD R4, R0, R25, RZ ;  /* 0x0000001900047224 */ /* 0x004fc600078e02ff */
[----:B-1----:R-:W-:-:S04]  /*229a0*/  IADD3 R21, R21, -0x80, R5 ;  /* 0xffffff8015157810 */ /* 0x002fc80007ffe005 */
[----:B------:R-:W-:-:S13]  /*229b0*/  ISETP.GE.AND P0, PT, R21, R4, PT ;  /* 0x000000041500720c */ /* 0x000fda0003f06270 */
[----:B------:R-:W-:Y:S05]  /*229c0*/  @P0 BRA `(.L_x_4643) ;  /* 0x0000000000ac0947 */ /* 0x000fea0003800000 */
[----:B------:R-:W-:Y:S01]  /*229d0*/  ISETP.NE.AND P0, PT, R25, 0x1, PT ;  /* 0x000000011900780c */ /* 0x000fe20003f05270 */
[----:B------:R-:W-:Y:S01]  /*229e0*/  IMAD.MOV.U32 R4, RZ, RZ, 0x9b8 ;  /* 0x000009b8ff047424 */ /* 0x000fe200078e00ff */
[----:B------:R-:W-:Y:S01]  /*229f0*/  ISETP.GT.AND P3, PT, R226, 0x1, PT ;  /* 0x00000001e200780c */ /* 0x000fe20003f64270 */
[----:B------:R-:W1:Y:S01]  /*22a00*/  LDC.64 R26, c[0x0][0xba8] ;  /* 0x0002ea00ff1a7b82 */ /* 0x000e620000000a00 */
[----:B------:R-:W-:Y:S02]  /*22a10*/  IMAD.MOV.U32 R15, RZ, RZ, R21 ;  /* 0x000000ffff0f7224 */ /* 0x000fe400078e0015 */
[----:B------:R-:W-:Y:S02]  /*22a20*/  SEL R22, R4, 0x978, P3 ;  /* 0x0000097804167807 */ /* 0x000fe40001800000 */
[----:B------:R-:W-:-:S03]  /*22a30*/  SEL R233, R233, RZ, P3 ;  /* 0x000000ffe9e97207 */ /* 0x000fc60001800000 */
[----:B------:R-:W2:Y:S08]  /*22a40*/  LDC.64 R8, c[0x0][R22+0x220] ;  /* 0x0000880016087b82 */ /* 0x000eb00000000a00 */
[----:B------:R-:W3:Y:S08]  /*22a50*/  @P0 LDC R14, c[0x0][0xbec] ;  /* 0x0002fb00ff0e0b82 */ /* 0x000ef00000000800 */
[----:B------:R-:W4:Y:S08]  /*22a60*/  LDC.64 R4, c[0x0][R22+0x218] ;  /* 0x0000860016047b82 */ /* 0x000f300000000a00 */
[----:B------:R-:W5:Y:S01]  /*22a70*/  @P0 LDC R31, c[0x0][0xbf0] ;  /* 0x0002fc00ff1f0b82 */ /* 0x000f620000000800 */
[----:B--2---:R-:W-:-:S04]  /*22a80*/  IMAD R9, R9, R19, RZ ;  /* 0x0000001309097224 */ /* 0x004fc800078e02ff */
[----:B------:R-:W-:-:S03]  /*22a90*/  IMAD R9, R8, R20, R9 ;  /* 0x0000001408097224 */ /* 0x000fc600078e0209 */
[----:B------:R-:W2:Y:S01]  /*22aa0*/  LDC.64 R10, c[0x0][R22+0x228] ;  /* 0x00008a00160a7b82 */ /* 0x000ea20000000a00 */
[----:B---3--:R-:W-:-:S07]  /*22ab0*/  @P0 IMAD.HI.U32 R14, R21, R14, RZ ;  /* 0x0000000e150e0227 */ /* 0x008fce00078e00ff */
[----:B------:R-:W3:Y:S01]  /*22ac0*/  LDC.64 R6, c[0x0][R22+0x210] ;  /* 0x0000840016067b82 */ /* 0x000ee20000000a00 */
[-C--:B----4-:R-:W-:Y:S02]  /*22ad0*/  IMAD R29, R5, R225.reuse, RZ ;  /* 0x000000e1051d7224 */ /* 0x090fe400078e02ff */
[----:B------:R-:W-:-:S04]  /*22ae0*/  IMAD.WIDE.U32 R12, R4, R225, RZ ;  /* 0x000000e1040c7225 */ /* 0x000fc800078e00ff */
[----:B------:R-:W-:Y:S01]  /*22af0*/  IMAD.WIDE.U32 R4, R8, R19, RZ ;  /* 0x0000001308047225 */ /* 0x000fe200078e00ff */
[----:B-----5:R-:W-:Y:S01]  /*22b00*/  @P0 SHF.R.U32.HI R15, RZ, R31, R14 ;  /* 0x0000001fff0f0219 */ /* 0x020fe2000001160e */
[----:B-1----:R-:W1:Y:S02]  /*22b10*/  @!P3 LDC R26, c[0x0][0xb50] ;  /* 0x0002d400ff1abb82 */ /* 0x002e640000000800 */
[----:B------:R-:W-:Y:S01]  /*22b20*/  IMAD.IADD R13, R29, 0x1, R13 ;  /* 0x000000011d0d7824 */ /* 0x000fe200078e020d */
[----:B------:R-:W-:Y:S01]  /*22b30*/  IADD3 R12, P0, P1, R4, R12, R3 ;  /* 0x0000000c040c7210 */ /* 0x000fe2000791e003 */
[----:B------:R-:W-:Y:S02]  /*22b40*/  IMAD.MOV R8, RZ, RZ, -R15 ;  /* 0x000000ffff087224 */ /* 0x000fe400078e0a0f */
[----:B------:R-:W-:Y:S02]  /*22b50*/  IMAD.IADD R14, R5, 0x1, R9 ;  /* 0x00000001050e7824 */ /* 0x000fe400078e0209 */
[-C--:B--2---:R-:W-:Y:S01]  /*22b60*/  IMAD.WIDE.U32 R4, R10, R233.reuse, RZ ;  /* 0x000000e90a047225 */ /* 0x084fe200078e00ff */
[----:B------:R-:W2:Y:S03]  /*22b70*/  @!P3 LDC R27, c[0x0][0xb54] ;  /* 0x0002d500ff1bbb82 */ /* 0x000ea60000000800 */
[----:B------:R-:W-:-:S02]  /*22b80*/  IMAD R11, R11, R233, RZ ;  /* 0x000000e90b0b7224 */ /* 0x000fc400078e02ff */
[----:B------:R-:W-:Y:S01]  /*22b90*/  IMAD R9, R25, R8, R21 ;  /* 0x0000000819097224 */ /* 0x000fe200078e0215 */
[----:B------:R-:W-:Y:S01]  /*22ba0*/  IADD3.X R8, R14, R13, R16, P0, P1 ;  /* 0x0000000d0e087210 */ /* 0x000fe200007e2410 */
[----:B------:R-:W-:Y:S01]  /*22bb0*/  IMAD.IADD R5, R11, 0x1, R5 ;  /* 0x000000010b057824 */ /* 0x000fe200078e0205 */
[----:B------:R-:W-:Y:S01]  /*22bc0*/  IADD3 R4, P0, P1, R15, R12, R4 ;  /* 0x0000000c0f047210 */ /* 0x000fe2000791e004 */
[----:B---3--:R-:W-:Y:S01]  /*22bd0*/  IMAD R7, R7, R9, RZ ;  /* 0x0000000907077224 */ /* 0x008fe200078e02ff */
[----:B------:R-:W-:Y:S02]  /*22be0*/  SHF.R.S32.HI R15, RZ, 0x1f, R15 ;  /* 0x0000001fff0f7819 */ /* 0x000fe4000001140f */
[----:B------:R-:W-:Y:S02]  /*22bf0*/  SHF.R.S32.HI R11, RZ, 0x1f, R9 ;  /* 0x0000001fff0b7819 */ /* 0x000fe40000011409 */
[----:B------:R-:W-:-:S03]  /*22c00*/  IADD3.X R5, R15, R8, R5, P0, P1 ;  /* 0x000000080f057210 */ /* 0x000fc600007e2405 */
[C---:B------:R-:W-:Y:S02]  /*22c10*/  IMAD R7, R6.reuse, R11, R7 ;  /* 0x0000000b06077224 */ /* 0x040fe400078e0207 */
[----:B------:R-:W-:-:S04]  /*22c20*/  IMAD.WIDE.U32 R4, R6, R9, R4 ;  /* 0x0000000906047225 */ /* 0x000fc800078e0004 */
[----:B------:R-:W-:Y:S01]  /*22c30*/  IMAD.IADD R5, R5, 0x1, R7 ;  /* 0x0000000105057824 */ /* 0x000fe200078e0207 */
[----:B-1----:R-:W-:-:S04]  /*22c40*/  LEA R6, P0, R4, R26, 0x2 ;  /* 0x0000001a04067211 */ /* 0x002fc800078010ff */
[----:B--2---:R-:W-:Y:S01]  /*22c50*/  LEA.HI.X R7, R4, R27, R5, 0x2, P0 ;  /* 0x0000001b04077211 */ /* 0x004fe200000f1405 */
[----:B------:R-:W-:-:S05]  /*22c60*/  IMAD.MOV.U32 R5, RZ, RZ, -0x800000 ;  /* 0xff800000ff057424 */ /* 0x000fca00078e00ff */
[----:B------:R1:W-:Y:S03]  /*22c70*/  STG.E desc[UR50][R6.64], R5 ;  /* 0x0000000506007986 */ /* 0x0003e6000c101932 */
.L_x_4643:
[----:B------:R-:W-:Y:S05]  /*22c80*/  BSYNC B1 ;  /* 0x0000000000017941 */ /* 0x000fea0003800000 */
.L_x_4642:
[----:B------:R-:W-:Y:S05]  /*22c90*/  @P2 BRA `(.L_x_4638) ;  /* 0x0000000400f82947 */ /* 0x000fea0003800000 */
[----:B------:R-:W3:Y:S01]  /*22ca0*/  LDL R12, [R1+0x320] ;  /* 0x00032000010c7983 */ /* 0x000ee20000100800 */
[----:B------:R-:W4:Y:S01]  /*22cb0*/  LDC R11, c[0x0][0xbe8] ;  /* 0x0002fa00ff0b7b82 */ /* 0x000f220000000800 */
[----:B------:R-:W-:Y:S01]  /*22cc0*/  ULDC.64 UR6, c[0x0][0xaa0] ;  /* 0x0002a80000067ab9 */ /* 0x000fe20000000a00 */
[----:B------:R-:W-:Y:S01]  /*22cd0*/  ULDC.64 UR8, c[0x0][0xaf0] ;  /* 0x0002bc0000087ab9 */ /* 0x000fe20000000a00 */
[----:B------:R-:W3:Y:S01]  /*22ce0*/  LDL R10, [R1+0x32c] ;  /* 0x00032c00010a7983 */ /* 0x000ee20000100800 */
[----:B--2---:R-:W-:Y:S01]  /*22cf0*/  IMAD R4, R16, UR6, RZ ;  /* 0x0000000610047c24 */ /* 0x004fe2000f8e02ff */
[----:B------:R-:W-:Y:S03]  /*22d00*/  BSSY B1, `(.L_x_4644) ;  /* 0x0000041000017945 */ /* 0x000fe60003800000 */
[C---:B-1----:R-:W-:Y:S02]  /*22d10*/  IMAD R7, R3.reuse, UR7, R4 ;  /* 0x0000000703077c24 */ /* 0x042fe4000f8e0204 */
[----:B------:R-:W-:Y:S01]  /*22d20*/  IMAD.WIDE.U32 R4, R3, UR6, RZ ;  /* 0x0000000603047c25 */ /* 0x000fe2000f8e00ff */
[----:B------:R-:W-:-:S03]  /*22d30*/  ULDC.64 UR6, c[0x0][0xae8] ;  /* 0x0002ba0000067ab9 */ /* 0x000fc60000000a00 */
[----:B------:R-:W-:Y:S02]  /*22d40*/  IMAD.IADD R5, R5, 0x1, R7 ;  /* 0x0000000105057824 */ /* 0x000fe400078e0207 */
[----:B------:R-:W-:Y:S02]  /*22d50*/  IMAD R7, R20, UR8, RZ ;  /* 0x0000000814077c24 */ /* 0x000fe4000f8e02ff */
[----:B------:R-:W-:-:S04]  /*22d60*/  IMAD.WIDE.U32 R4, R225, UR6, R4 ;  /* 0x00000006e1047c25 */ /* 0x000fc8000f8e0004 */
[----:B------:R-:W-:Y:S01]  /*22d70*/  IMAD R5, R225, UR7, R5 ;  /* 0x00000007e1057c24 */ /* 0x000fe2000f8e0205 */
[----:B------:R-:W-:Y:S01]  /*22d80*/  ULDC.64 UR6, c[0x0][0xae0] ;  /* 0x0002b80000067ab9 */ /* 0x000fe20000000a00 */
[----:B----4-:R-:W-:Y:S01]  /*22d90*/  ISETP.NE.AND P0, PT, R11, 0x1, PT ;  /* 0x000000010b00780c */ /* 0x010fe20003f05270 */
[C---:B------:R-:W-:Y:S02]  /*22da0*/  IMAD R7, R19.reuse, UR9, R7 ;  /* 0x0000000913077c24 */ /* 0x040fe4000f8e0207 */
[----:B------:R-:W-:-:S04]  /*22db0*/  IMAD.WIDE.U32 R4, R19, UR8, R4 ;  /* 0x0000000813047c25 */ /* 0x000fc8000f8e0004 */
[----:B------:R-:W-:-:S06]  /*22dc0*/  IMAD.IADD R5, R5, 0x1, R7 ;  /* 0x0000000105057824 */ /* 0x000fcc00078e0207 */
[----:B------:R-:W1:Y:S08]  /*22dd0*/  @P0 LDC R6, c[0x0][0xbec] ;  /* 0x0002fb00ff060b82 */ /* 0x000e700000000800 */
[----:B------:R-:W2:Y:S01]  /*22de0*/  @P0 LDC R13, c[0x0][0xbf0] ;  /* 0x0002fc00ff0d0b82 */ /* 0x000ea20000000800 */
[----:B---3--:R-:W-:-:S04]  /*22df0*/  IMAD R3, R10, 0x20, R12 ;  /* 0x000000200a037824 */ /* 0x008fc800078e020c */
[----:B------:R-:W-:-:S04]  /*22e00*/  VIADD R9, R3, UR39 ;  /* 0x0000002703097c36 */ /* 0x000fc80008000000 */
[----:B-1----:R-:W-:-:S04]  /*22e10*/  @P0 IMAD.HI.U32 R6, R9, R6, RZ ;  /* 0x0000000609060227 */ /* 0x002fc800078e00ff */
[----:B------:R-:W-:Y:S01]  /*22e20*/  IMAD.MOV.U32 R3, RZ, RZ, R9 ;  /* 0x000000ffff037224 */ /* 0x000fe200078e0009 */
[----:B--2---:R-:W-:Y:S01]  /*22e30*/  @P0 SHF.R.U32.HI R3, RZ, R13, R6 ;  /* 0x0000000dff030219 */ /* 0x004fe20000011606 */
[----:B------:R-:W-:-:S03]  /*22e40*/  VIADD R13, R12, UR39 ;  /* 0x000000270c0d7c36 */ /* 0x000fc60008000000 */
[--C-:B------:R-:W-:Y:S01]  /*22e50*/  SHF.R.S32.HI R6, RZ, 0x1f, R3.reuse ;  /* 0x0000001fff067819 */ /* 0x100fe20000011403 */
[----:B------:R-:W-:Y:S02]  /*22e60*/  IMAD.MOV R8, RZ, RZ, -R3 ;  /* 0x000000ffff087224 */ /* 0x000fe400078e0a03 */
[----:B------:R-:W-:-:S04]  /*22e70*/  IMAD.WIDE.U32 R4, R3, UR6, R4 ;  /* 0x0000000603047c25 */ /* 0x000fc8000f8e0004 */
[----:B------:R-:W-:Y:S02]  /*22e80*/  IMAD R6, R6, UR6, RZ ;  /* 0x0000000606067c24 */ /* 0x000fe4000f8e02ff */
[----:B------:R-:W-:Y:S02]  /*22e90*/  IMAD R7, R11, R8, R9 ;  /* 0x000000080b077224 */ /* 0x000fe400078e0209 */
[----:B------:R-:W-:Y:S01]  /*22ea0*/  IMAD R9, R3, UR7, R6 ;  /* 0x0000000703097c24 */ /* 0x000fe2000f8e0206 */
[----:B------:R-:W-:Y:S01]  /*22eb0*/  ULDC.64 UR6, c[0x0][0xad8] ;  /* 0x0002b60000067ab9 */ /* 0x000fe20000000a00 */
[----:B------:R-:W-:Y:S01]  /*22ec0*/  IMAD R8, R0, R11, RZ ;  /* 0x0000000b00087224 */ /* 0x000fe200078e02ff */
[----:B------:R-:W-:Y:S01]  /*22ed0*/  SHF.R.S32.HI R3, RZ, 0x1f, R7 ;  /* 0x0000001fff037819 */ /* 0x000fe20000011407 */
[----:B------:R-:W-:Y:S02]  /*22ee0*/  IMAD.IADD R5, R5, 0x1, R9 ;  /* 0x0000000105057824 */ /* 0x000fe400078e0209 */
[C---:B------:R-:W-:Y:S01]  /*22ef0*/  VIADD R0, R13.reuse, 0x20 ;  /* 0x000000200d007836 */ /* 0x040fe20000000000 */
[----:B------:R-:W-:Y:S01]  /*22f00*/  ISETP.GE.AND P2, PT, R13, R8, PT ;  /* 0x000000080d00720c */ /* 0x000fe20003f46270 */
[----:B------:R-:W-:-:S02]  /*22f10*/  IMAD R6, R3, UR6, RZ ;  /* 0x0000000603067c24 */ /* 0x000fc4000f8e02ff */
[----:B------:R-:W-:Y:S01]  /*22f20*/  VIADD R3, R13, 0x40 ;  /* 0x000000400d037836 */ /* 0x000fe20000000000 */
[-C--:B------:R-:W-:Y:S01]  /*22f30*/  ISETP.GE.AND P1, PT, R0, R8.reuse, PT ;  /* 0x000000080000720c */ /* 0x080fe20003f26270 */
[C---:B------:R-:W-:Y:S02]  /*22f40*/  IMAD R9, R7.reuse, UR7, R6 ;  /* 0x0000000707097c24 */ /* 0x040fe4000f8e0206 */
[----:B------:R-:W-:Y:S01]  /*22f50*/  IMAD.WIDE.U32 R4, R7, UR6, R4 ;  /* 0x0000000607047c25 */ /* 0x000fe2000f8e0004 */
[----:B------:R-:W-:Y:S01]  /*22f60*/  ISETP.GE.AND P0, PT, R3, R8, PT ;  /* 0x000000080300720c */ /* 0x000fe20003f06270 */
[----:B------:R-:W-:Y:S02]  /*22f70*/  ULDC.64 UR6, c[0x0][0xa80] ;  /* 0x0002a00000067ab9 */ /* 0x000fe40000000a00 */
[----:B------:R-:W-:Y:S01]  /*22f80*/  IMAD.IADD R3, R5, 0x1, R9 ;  /* 0x0000000105037824 */ /* 0x000fe200078e0209 */
[----:B------:R-:W-:Y:S01]  /*22f90*/  LEA R6, P3, R4, UR6, 0x1 ;  /* 0x0000000604067c11 */ /* 0x000fe2000f8608ff */
[----:B------:R-:W-:-:S03]  /*22fa0*/  IMAD.SHL.U32 R11, R10, 0x8, RZ ;  /* 0x000000080a0b7824 */ /* 0x000fc600078e00ff */
[----:B------:R-:W-:Y:S01]  /*22fb0*/  LEA.HI.X R7, R4, UR7, R3, 0x1, P3 ;  /* 0x0000000704077c11 */ /* 0x000fe200098f0c03 */
[C---:B------:R-:W-:Y:S01]  /*22fc0*/  VIADD R15, R11.reuse, 0x80 ;  /* 0x000000800b0f7836 */ /* 0x040fe20000000000 */
[----:B------:R1:W2:Y:S01]  /*22fd0*/  SHFL.IDX PT, R4, R6, RZ, 0x181f ;  /* 0x00181fff06047589 */ /* 0x0002a200000e0000 */
[----:B------:R-:W-:Y:S01]  /*22fe0*/  VIADD R9, R11, 0x40 ;  /* 0x000000400b097836 */ /* 0x000fe20000000000 */
[----:B------:R-:W-:Y:S02]  /*22ff0*/  SHF.R.S32.HI R14, RZ, 0x1f, R11 ;  /* 0x0000001fff0e7819 */ /* 0x000fe4000001140b */
[----:B------:R1:W3:Y:S01]  /*23000*/  SHFL.IDX PT, R0, R7, RZ, 0x181f ;  /* 0x00181fff07007589 */ /* 0x0002e200000e0000 */
[----:B------:R-:W-:Y:S02]  /*23010*/  SHF.R.S32.HI R10, RZ, 0x1f, R15 ;  /* 0x0000001fff0a7819 */ /* 0x000fe4000001140f */
[----:B------:R-:W-:Y:S01]  /*23020*/  SHF.R.S32.HI R12, RZ, 0x1f, R9 ;  /* 0x0000001fff0c7819 */ /* 0x000fe20000011409 */
[----:B------:R-:W-:Y:S06]  /*23030*/  @P2 BRA `(.L_x_4645) ;  /* 0x0000000000342947 */ /* 0x000fec0003800000 */
[----:B------:R-:W-:Y:S02]  /*23040*/  ULDC UR5, c[0x0][0xac8] ;  /* 0x0002b20000057ab9 */ /* 0x000fe40000000800 */
[----:B------:R-:W-:Y:S02]  /*23050*/  ISETP.GE.AND P4, PT, R11, UR5, PT ;  /* 0x000000050b007c0c */ /* 0x000fe4000bf86270 */
[----:B------:R-:W-:Y:S02]  /*23060*/  ISETP.GE.AND P3, PT, R9, UR5, PT ;  /* 0x0000000509007c0c */ /* 0x000fe4000bf66270 */
[----:B------:R-:W-:-:S09]  /*23070*/  ISETP.GE.AND P2, PT, R15, UR5, PT ;  /* 0x000000050f007c0c */ /* 0x000fd2000bf46270 */
[----:B--2---:R-:W-:-:S04]  /*23080*/  @!P4 LEA R20, P5, R11, R4, 0x1 ;  /* 0x000000040b14c211 */ /* 0x004fc800078a08ff */
[----:B---3--:R-:W-:Y:S02]  /*23090*/  @!P4 LEA.HI.X R21, R11, R0, R14, 0x1, P5 ;  /* 0x000000000b15c211 */ /* 0x008fe400028f0c0e */
[----:B------:R-:W-:-:S03]  /*230a0*/  @!P3 LEA R24, P5, R9, R4, 0x1 ;  /* 0x000000040918b211 */ /* 0x000fc600078a08ff */
[----:B------:R4:W-:Y:S01]  /*230b0*/  @!P4 ST.E.128 desc[UR50][R20.64], RZ ;  /* 0x000000ff1400c985 */ /* 0x0009e2000c101d32 */
[----:B------:R-:W-:Y:S02]  /*230c0*/  @!P3 LEA.HI.X R25, R9, R0, R12, 0x1, P5 ;  /* 0x000000000919b211 */ /* 0x000fe400028f0c0c */
[----:B------:R-:W-:-:S03]  /*230d0*/  @!P2 LEA R4, P5, R15, R4, 0x1 ;  /* 0x000000040f04a211 */ /* 0x000fc600078a08ff */
[----:B------:R4:W-:Y:S01]  /*230e0*/  @!P3 ST.E.128 desc[UR50][R24.64], RZ ;  /* 0x000000ff1800b985 */ /* 0x0009e2000c101d32 */
[----:B------:R-:W-:-:S05]  /*230f0*/  @!P2 LEA.HI.X R5, R15, R0, R10, 0x1, P5 ;  /* 0x000000000f05a211 */ /* 0x000fca00028f0c0a */
[----:B------:R4:W-:Y:S04]  /*23100*/  @!P2 ST.E.128 desc[UR50][R4.64], RZ ;  /* 0x000000ff0400a985 */ /* 0x0009e8000c101d32 */
.L_x_4645:
[----:B------:R-:W-:Y:S05]  /*23110*/  BSYNC B1 ;  /* 0x0000000000017941 */ /* 0x000fea0003800000 */
.L_x_4644:
[----:B---3--:R3:W0:Y:S01]  /*23120*/  SHFL.IDX PT, R0, R7, 0x1, 0x181f ;  /* 0x00381f0007007f89 */ /* 0x00862200000e0000 */
[----:B------:R-:W-:Y:S03]  /*23130*/  BSSY B1, `(.L_x_4646) ;  /* 0x0000010000017945 */ /* 0x000fe60003800000 */
[----:B--2-4-:R3:W2:Y:S01]  /*23140*/  SHFL.IDX PT, R4, R6, 0x1, 0x181f ;  /* 0x00381f0006047f89 */ /* 0x0146a200000e0000 */
[----:B------:R-:W-:Y:S05]  /*23150*/  @P1 BRA `(.L_x_4647) ;  /* 0x0000000000341947 */ /* 0x000fea0003800000 */
[----:B------:R-:W-:Y:S02]  /*23160*/  ULDC UR5, c[0x0][0xac8] ;  /* 0x0002b20000057ab9 */ /* 0x000fe40000000800 */
[----:B------:R-:W-:Y:S02]  /*23170*/  ISETP.GE.AND P3, PT, R11, UR5, PT ;  /* 0x000000050b007c0c */ /* 0x000fe4000bf66270 */
[----:B------:R-:W-:Y:S02]  /*23180*/  ISETP.GE.AND P2, PT, R9, UR5, PT ;  /* 0x0000000509007c0c */ /* 0x000fe4000bf46270 */
[----:B------:R-:W-:-:S09]  /*23190*/  ISETP.GE.AND P1, PT, R15, UR5, PT ;  /* 0x000000050f007c0c */ /* 0x000fd2000bf26270 */
[-C--:B--2---:R-:W-:Y:S02]  /*231a0*/  @!P3 LEA R20, P5, R11, R4.reuse, 0x1 ;  /* 0x000000040b14b211 */ /* 0x084fe400078a08ff */
[----:B------:R-:W-:Y:S02]  /*231b0*/  @!P2 LEA R24, P4, R9, R4, 0x1 ;  /* 0x000000040918a211 */ /* 0x000fe400078808ff */
[----:B0-----:R-:W-:Y:S02]  /*231c0*/  @!P3 LEA.HI.X R21, R11, R0, R14, 0x1, P5 ;  /* 0x000000000b15b211 */ /* 0x001fe400028f0c0e */
[----:B------:R-:W-:Y:S02]  /*231d0*/  @!P1 LEA R4, P5, R15, R4, 0x1 ;  /* 0x000000040f049211 */ /* 0x000fe400078a08ff */
[-C--:B------:R-:W-:Y:S01]  /*231e0*/  @!P2 LEA.HI.X R25, R9, R0.reuse, R12, 0x1, P4 ;  /* 0x000000000919a211 */ /* 0x080fe200020f0c0c */
[----:B------:R4:W-:Y:S01]  /*231f0*/  @!P3 ST.E.128 desc[UR50][R20.64], RZ ;  /* 0x000000ff1400b985 */ /* 0x0009e2000c101d32 */
[----:B------:R-:W-:-:S03]  /*23200*/  @!P1 LEA.HI.X R5, R15, R0, R10, 0x1, P5 ;  /* 0x000000000f059211 */ /* 0x000fc600028f0c0a */
[----:B------:R4:W-:Y:S04]  /*23210*/  @!P2 ST.E.128 desc[UR50][R24.64], RZ ;  /* 0x000000ff1800a985 */ /* 0x0009e8000c101d32 */
[----:B------:R4:W-:Y:S02]  /*23220*/  @!P1 ST.E.128 desc[UR50][R4.64], RZ ;  /* 0x000000ff04009985 */ /* 0x0009e4000c101d32 */
.L_x_4647:
[----:B------:R-:W-:Y:S05]  /*23230*/  BSYNC B1 ;  /* 0x0000000000017941 */ /* 0x000fea0003800000 */
.L_x_4646:
[----:B0-----:R0:W0:Y:S01]  /*23240*/  SHFL.IDX PT, R0, R7, 0x2, 0x181f ;  /* 0x00581f0007007f89 */ /* 0x00102200000e0000 */
[----:B------:R-:W-:Y:S03]  /*23250*/  BSSY B1, `(.L_x_4648) ;  /* 0x0000010000017945 */ /* 0x000fe60003800000 */
[----:B--2-4-:R2:W4:Y:S01]  /*23260*/  SHFL.IDX PT, R4, R6, 0x2, 0x181f ;  /* 0x00581f0006047f89 */ /* 0x01452200000e0000 */
        /* <DEDUP_REMOVED lines=14> */
.L_x_4649:
[----:B------:R-:W-:Y:S05]  /*23350*/  BSYNC B1 ;  /* 0x0000000000017941 */ /* 0x000fea0003800000 */
.L_x_4648:
[----:B------:R-:W-:Y:S01]  /*23360*/  VIADD R3, R13, 0x60 ;  /* 0x000000600d037836 */ /* 0x000fe20000000000 */
[----:B0-----:R0:W0:Y:S04]  /*23370*/  SHFL.IDX PT, R0, R7, 0x3, 0x181f ;  /* 0x00781f0007007f89 */ /* 0x00102800000e0000 */
[----:B------:R-:W-:Y:S01]  /*23380*/  ISETP.GE.AND P0, PT, R3, R8, PT ;  /* 0x000000080300720c */ /* 0x000fe20003f06270 */
[----:B----4-:R4:W0:-:S12]  /*23390*/  SHFL.IDX PT, R4, R6, 0x3, 0x181f ;  /* 0x00781f0006047f89 */ /* 0x01081800000e0000 */
[----:B----4-:R-:W-:Y:S05]  /*233a0*/  @P0 BRA `(.L_x_4638) ;  /* 0x0000000000340947 */ /* 0x010fea0003800000 */
[----:B------:R-:W-:Y:S02]  /*233b0*/  ULDC UR5, c[0x0][0xac8] ;  /* 0x0002b20000057ab9 */ /* 0x000fe40000000800 */
[----:B------:R-:W-:Y:S02]  /*233c0*/  ISETP.GE.AND P3, PT, R11, UR5, PT ;  /* 0x000000050b007c0c */ /* 0x000fe4000bf66270 */
[----:B------:R-:W-:Y:S02]  /*233d0*/  ISETP.GE.AND P4, PT, R9, UR5, PT ;  /* 0x0000000509007c0c */ /* 0x000fe4000bf86270 */
[----:B------:R-:W-:-:S09]  /*233e0*/  ISETP.GE.AND P5, PT, R15, UR5, PT ;  /* 0x000000050f007c0c */ /* 0x000fd2000bfa6270 */
[-C--:B0123--:R-:W-:Y:S02]  /*233f0*/  @!P3 LEA R6, P0, R11, R4.reuse, 0x1 ;  /* 0x000000040b06b211 */ /* 0x08ffe400078008ff */
        /* <DEDUP_REMOVED lines=8> */
.L_x_4638:
[----:B------:R-:W-:Y:S05]  /*23480*/  BSYNC B0 ;  /* 0x0000000000007941 */ /* 0x000fea0003800000 */
.L_x_4628:
[----:B------:R-:W-:Y:S02]  /*23490*/  ULDC UR5, c[0x0][0xc3c] ;  /* 0x00030f0000057ab9 */ /* 0x000fe40000000800 */
[----:B------:R-:W-:-:S13]  /*234a0*/  ISETP.GE.AND P0, PT, R223, UR5, PT ;  /* 0x00000005df007c0c */ /* 0x000fda000bf06270 */
[----:B------:R-:W-:Y:S05]  /*234b0*/  @!P0 BRA `(.L_x_4650) ;  /* 0xfffffde000b48947 */ /* 0x000fea000383ffff */
[----:B------:R-:W-:Y:S05]  /*234c0*/  EXIT ;  /* 0x000000000000794d */ /* 0x000fea0003800000 */
.L_x_4493:
        /* <DEDUP_REMOVED lines=14> */
[----:B0-----:R0:W-:Y:S01]  /*235b0*/  STL.128 [R1+0x2e0], R4 ;  /* 0x0002e00401007387 */ /* 0x0011e20000100c00 */
[----:B------:R-:W-:Y:S06]  /*235c0*/  BAR.ARV 0x4, 0x180 ;  /* 0x0106000000007b1d */ /* 0x000fec0000002000 */
[----:B------:R-:W-:Y:S05]  /*235d0*/  BRA `(.L_x_4652) ;  /* 0x0000000c00b47947 */ /* 0x000fea0003800000 */
.L_x_4651:
[----:B------:R-:W0:Y:S01]  /*235e0*/  S2R R0, SR_TID.X ;  /* 0x0000000000007919 */ /* 0x000e220000002100 */
[----:B------:R-:W-:Y:S01]  /*235f0*/  ULDC UR4, c[0x0][0xc3c] ;  /* 0x00030f0000047ab9 */ /* 0x000fe20000000800 */
[----:B------:R-:W1:Y:S01]  /*23600*/  S2UR UR6, SR_CTAID.X ;  /* 0x00000000000679c3 */ /* 0x000e620000002500 */
[----:B------:R-:W-:Y:S01]  /*23610*/  ULDC UR5, c[0x0][0xc38] ;  /* 0x00030e0000057ab9 */ /* 0x000fe20000000800 */
[----:B0-----:R-:W-:-:S04]  /*23620*/  LOP3.LUT R0, R0, 0x1f, RZ, 0xc0, !PT ;  /* 0x0000001f00007812 */ /* 0x001fc800078ec0ff */
[----:B------:R-:W-:-:S04]  /*23630*/  ISETP.NE.AND P0, PT, R0, 0x1f, PT ;  /* 0x0000001f0000780c */ /* 0x000fc80003f05270 */
[----:B------:R-:W-:-:S13]  /*23640*/  ISETP.GE.OR P1, PT, R0, UR4, !P0 ;  /* 0x0000000400007c0c */ /* 0x000fda000c726670 */
[----:B------:R-:W0:Y:S08]  /*23650*/  @!P1 LDC.64 R2, c[0x0][0xc80] ;  /* 0x00032000ff029b82 */ /* 0x000e300000000a00 */
[----:B------:R-:W2:Y:S01]  /*23660*/  @!P1 LDC.64 R4, c[0x0][0xc78] ;  /* 0x00031e00ff049b82 */ /* 0x000ea20000000a00 */
[----:B0-----:R-:W-:-:S05]  /*23670*/  @!P1 IMAD.WIDE.U32 R2, R0, 0x4, R2 ;  /* 0x0000000400029825 */ /* 0x001fca00078e0002 */
[----:B------:R2:W3:Y:S02]  /*23680*/  @!P1 LDG.E R6, desc[UR50][R2.64] ;  /* 0x0000003202069981 */ /* 0x0004e4000c1e1900 */
[----:B--2---:R-:W-:-:S04]  /*23690*/  @!P1 IMAD.WIDE.U32 R2, R0, 0x4, R4 ;  /* 0x0000000400029825 */ /* 0x004fc800078e0004 */
        /* <DEDUP_REMOVED lines=27> */
[----:B-1----:R-:W-:-:S13]  /*23850*/  ISETP.GT.AND P6, PT, R7, UR6, PT ;  /* 0x0000000607007c0c */ /* 0x002fda000bfc4270 */
[----:B------:R-:W-:Y:S05]  /*23860*/  @P6 BRA `(.L_x_4653) ;  /* 0x0000000000a86947 */ /* 0x000fea0003800000 */
[----:B------:R-:W-:Y:S01]  /*23870*/  IMAD.MOV.U32 R7, RZ, RZ, R4 ;  /* 0x000000ffff077224 */ /* 0x000fe200078e0004 */
[----:B------:R-:W-:Y:S01]  /*23880*/  UMOV UR4, URZ ;  /* 0x0000003f00047c82 */ /* 0x000fe20008000000 */
[----:B------:R-:W-:-:S05]  /*23890*/  ULDC UR5, c[0x0][0xc38] ;  /* 0x00030e0000057ab9 */ /* 0x000fca0000000800 */
.L_x_4655:
        /* <DEDUP_REMOVED lines=39> */
.L_x_4653:
        /* <DEDUP_REMOVED lines=12> */
.L_x_4656:
        /* <DEDUP_REMOVED lines=63> */
.L_x_4657:
        /* <DEDUP_REMOVED lines=61> */
.L_x_4658:
[----:B01----:R-:W-:-:S05]  /*24390*/  LOP3.LUT R3, RZ, R2, RZ, 0x33, !PT ;  /* 0x00000002ff037212 */ /* 0x003fca00078e33ff */
[----:B------:R-:W-:-:S05]  /*243a0*/  IMAD.IADD R2, R4, 0x1, R3 ;  /* 0x0000000104027824 */ /* 0x000fca00078e0203 */
[----:B------:R1:W-:Y:S01]  /*243b0*/  STL [R1+0x2e4], R2 ;  /* 0x0002e40201007387 */ /* 0x0003e20000100800 */
[----:B------:R-:W-:Y:S05]  /*243c0*/  BRA `(.L_x_4659) ;  /* 0x0000000000107947 */ /* 0x000fea0003800000 */
.L_x_4654:
[----:B------:R-:W-:Y:S01]  /*243d0*/  IMAD.U32 R2, RZ, RZ, UR6 ;  /* 0x00000006ff027e24 */ /* 0x000fe2000f8e00ff */
[----:B------:R0:W-:Y:S04]  /*243e0*/  STL [R1+0x2e4], RZ ;  /* 0x0002e4ff01007387 */ /* 0x0001e80000100800 */
[----:B------:R0:W-:Y:S04]  /*243f0*/  STL [R1+0x2e8], RZ ;  /* 0x0002e8ff01007387 */ /* 0x0001e80000100800 */
[----:B------:R0:W-:Y:S02]  /*24400*/  STL [R1+0x2e0], R2 ;  /* 0x0002e00201007387 */ /* 0x0001e40000100800 */
.L_x_4659:
        /* <DEDUP_REMOVED lines=10> */
.L_x_4652:
[----:B--2---:R-:W2:Y:S01]  /*244b0*/  LDL R0, [R1+0x2ec] ;  /* 0x0002ec0001007983 */ /* 0x004ea20000100800 */
[----:B------:R-:W-:-:S03]  /*244c0*/  ULDC UR4, c[0x0][0xc3c] ;  /* 0x00030f0000047ab9 */ /* 0x000fc60000000800 */
[----:B------:R3:W-:Y:S04]  /*244d0*/  STL [R1+0x2dc], RZ ;  /* 0x0002dcff01007387 */ /* 0x0007e80000100800 */
[----:B------:R3:W-:Y:S01]  /*244e0*/  STL [R1+0x324], RZ ;  /* 0x000324ff01007387 */ /* 0x0007e20000100800 */
[----:B--2---:R-:W-:Y:S01]  /*244f0*/  ISETP.GE.AND P0, PT, R0, UR4, PT ;  /* 0x0000000400007c0c */ /* 0x004fe2000bf06270 */
[----:B------:R-:W-:-:S05]  /*24500*/  IMAD.MOV.U32 R0, RZ, RZ, 0x1 ;  /* 0x00000001ff007424 */ /* 0x000fca00078e00ff */
[----:B------:R3:W-:Y:S07]  /*24510*/  STL [R1+0x2f4], R0 ;  /* 0x0002f40001007387 */ /* 0x0007ee0000100800 */
[----:B------:R-:W-:Y:S05]  /*24520*/  @P0 BRA `(.L_x_4660) ;  /* 0x0000007c00ec0947 */ /* 0x000fea0003800000 */
[----:B------:R-:W3:Y:S01]  /*24530*/  S2R R10, SR_TID.X ;  /* 0x00000000000a7919 */ /* 0x000ee20000002100 */
[----:B------:R-:W2:Y:S01]  /*24540*/  S2UR UR5, SR_CgaCtaId ;  /* 0x00000000000579c3 */ /* 0x000ea20000008800 */
[----:B------:R-:W-:Y:S01]  /*24550*/  UMOV UR4, 0x400 ;  /* 0x0000040000047882 */ /* 0x000fe20000000000 */
[----:B------:R-:W-:Y:S01]  /*24560*/  BSSY B7, `(.L_x_4660) ;  /* 0x00007f7000077945 */ /* 0x000fe20003800000 */
[----:B------:R-:W-:Y:S01]  /*24570*/  STL [R1+0x324], RZ ;  /* 0x000324ff01007387 */ /* 0x000fe20000100800 */
[----:B------:R-:W-:Y:S01]  /*24580*/  ULDC.64 UR40, c[0x0][0x198] ;  /* 0x0000660000287ab9 */ /* 0x000fe20000000a00 */
[----:B------:R-:W-:Y:S02]  /*24590*/  ULOP3.LUT UR37, UR36, 0x1, URZ, 0xfc, !UPT ;  /* 0x0000000124257892 */ /* 0x000fe4000f8efc3f */
[----:B------:R-:W-:Y:S01]  /*245a0*/  STL [R1+0x2f0], RZ ;  /* 0x0002f0ff01007387 */ /* 0x000fe20000100800 */
[----:B------:R-:W-:Y:S01]  /*245b0*/  ULOP3.LUT UR39, UR36, 0x2, URZ, 0xfc, !UPT ;  /* 0x0000000224277892 */ /* 0x000fe2000f8efc3f */
[----:B------:R-:W-:-:S02]  /*245c0*/  ULDC UR38, c[0x0][0xc] ;  /* 0x0000030000267ab9 */ /* 0x000fc40000000800 */
[----:B------:R-:W-:Y:S01]  /*245d0*/  STL [R1+0x2dc], RZ ;  /* 0x0002dcff01007387 */ /* 0x000fe20000100800 */
[----:B--2---:R-:W-:-:S06]  /*245e0*/  ULEA UR4, UR5, UR4, 0x18 ;  /* 0x0000000405047291 */ /* 0x004fcc000f8ec03f */
[----:B------:R-:W-:Y:S01]  /*245f0*/  IMAD.U32 R19, RZ, RZ, UR4 ;  /* 0x00000004ff137e24 */ /* 0x000fe2000f8e00ff */
[----:B---3--:R-:W-:Y:S01]  /*24600*/  SHF.R.U32.HI R0, RZ, 0x1, R10 ;  /* 0x00000001ff007819 */ /* 0x008fe2000001160a */
[C---:B0-----:R-:W-:Y:S01]  /*24610*/  IMAD.SHL.U32 R4, R10.reuse, 0x40, RZ ;  /* 0x000000400a047824 */ /* 0x041fe200078e00ff */
[C---:B------:R-:W-:Y:S01]  /*24620*/  LOP3.LUT R9, R10.reuse, 0x7f, RZ, 0xc0, !PT ;  /* 0x0000007f0a097812 */ /* 0x040fe200078ec0ff */
[----:B------:R-:W-:-:S03]  /*24630*/  IMAD.SHL.U32 R5, R10, 0x2, RZ ;  /* 0x000000020a057824 */ /* 0x000fc600078e00ff */
[----:B------:R-:W-:-:S04]  /*24640*/  LOP3.LUT R3, R4, 0x180, RZ, 0xc0, !PT ;  /* 0x0000018004037812 */ /* 0x000fc800078ec0ff */
[----:B------:R-:W-:Y:S01]  /*24650*/  LOP3.LUT R3, R3, 0x30, R0, 0xf8, !PT ;  /* 0x0000003003037812 */ /* 0x000fe200078ef800 */
[----:B------:R-:W-:-:S05]  /*24660*/  IMAD.SHL.U32 R0, R10, 0x10, RZ ;  /* 0x000000100a007824 */ /* 0x000fca00078e00ff */
[----:B-1----:R-:W-:-:S04]  /*24670*/  LOP3.LUT R2, R0, 0x1b0, RZ, 0xc0, !PT ;  /* 0x000001b000027812 */ /* 0x002fc800078ec0ff */
        /* <DEDUP_REMOVED lines=10> */
[----:B------:R-:W-:Y:S03]  /*24720*/  STL [R1+0x2d8], R5 ;  /* 0x0002d80501007387 */ /* 0x000fe60000100800 */
[----:B------:R-:W-:-:S02]  /*24730*/  LOP3.LUT R6, R3, 0x80, RZ, 0xc0, !PT ;  /* 0x0000008003067812 */ /* 0x000fc400078ec0ff */
[----:B------:R-:W-:Y:S01]  /*24740*/  LOP3.LUT R8, R7, 0x60, R3, 0xf8, !PT ;  /* 0x0000006007087812 */ /* 0x000fe200078ef803 */
[----:B------:R-:W-:Y:S01]  /*24750*/  IMAD.SHL.U32 R7, R10, 0x4, RZ ;  /* 0x000000040a077824 */ /* 0x000fe200078e00ff */
[----:B------:R-:W-:-:S04]  /*24760*/  LOP3.LUT R6, R6, 0x10, R10, 0xf8, !PT ;  /* 0x0000001006067812 */ /* 0x000fc800078ef80a */
[----:B------:R-:W-:Y:S02]  /*24770*/  LOP3.LUT R6, R6, 0x10, R7, 0x78, !PT ;  /* 0x0000001006067812 */ /* 0x000fe400078e7807 */
[----:B------:R-:W-:-:S04]  /*24780*/  LOP3.LUT R7, R8, 0x100, R3, 0xf8, !PT ;  /* 0x0000010008077812 */ /* 0x000fc800078ef803 */
[----:B------:R-:W-:-:S05]  /*24790*/  LOP3.LUT R4, R7, R6, RZ, 0xfc, !PT ;  /* 0x0000000607047212 */ /* 0x000fca00078efcff */
[----:B------:R0:W-:Y:S02]  /*247a0*/  STL [R1+0x2d4], R4 ;  /* 0x0002d40401007387 */ /* 0x0001e40000100800 */
[----:B0-----:R-:W-:-:S04]  /*247b0*/  SHF.R.U32.HI R4, RZ, 0x2, R9 ;  /* 0x00000002ff047819 */ /* 0x001fc80000011609 */
[----:B------:R-:W-:Y:S01]  /*247c0*/  LOP3.LUT R4, R4, 0x60, R3, 0xf8, !PT ;  /* 0x0000006004047812 */ /* 0x000fe200078ef803 */
[----:B------:R-:W-:Y:S02]  /*247d0*/  IMAD.IADD R3, R19, 0x1, R2 ;  /* 0x0000000113037824 */ /* 0x000fe400078e0202 */
[----:B------:R-:W-:-:S03]  /*247e0*/  IMAD.MOV.U32 R2, RZ, RZ, 0x1 ;  /* 0x00000001ff027424 */ /* 0x000fc600078e00ff */
[----:B------:R0:W-:Y:S04]  /*247f0*/  STL [R1+0x30c], R3 ;  /* 0x00030c0301007387 */ /* 0x0001e80000100800 */
[----:B------:R1:W-:Y:S01]  /*24800*/  STL [R1+0x2f8], R2 ;  /* 0x0002f80201007387 */ /* 0x0003e20000100800 */
[----:B0-----:R-:W-:Y:S01]  /*24810*/  IMAD.MOV.U32 R3, RZ, RZ, 0x1 ;  /* 0x00000001ff037424 */ /* 0x001fe200078e00ff */
[----:B-1----:R-:W-:-:S04]  /*24820*/  LOP3.LUT R2, R0, 0x40, RZ, 0xfc, !PT ;  /* 0x0000004000027812 */ /* 0x002fc800078efcff */
[----:B------:R0:W-:Y:S01]  /*24830*/  STL [R1+0x2f4], R3 ;  /* 0x0002f40301007387 */ /* 0x0001e20000100800 */
[----:B------:R-:W-:-:S07]  /*24840*/  LOP3.LUT R0, R0, 0x80, RZ, 0xfc, !PT ;  /* 0x0000008000007812 */ /* 0x000fce00078efcff */
.L_x_4796:
[----:B------:R-:W2:Y:S01]  /*24850*/  LDL R14, [R1+0x2ec] ;  /* 0x0002ec00010e7983 */ /* 0x000ea20000100800 */
[----:B------:R-:W-:Y:S05]  /*24860*/  YIELD ;  /* 0x0000000000007946 */ /* 0x000fea0003800000 */
[----:B------:R-:W-:Y:S01]  /*24870*/  ULDC.64 UR4, c[0x0][0xa28] ;  /* 0x00028a0000047ab9 */ /* 0x000fe20000000a00 */
[----:B---34-:R-:W-:Y:S02]  /*24880*/  CS2R R6, SRZ ;  /* 0x0000000000067805 */ /* 0x018fe4000001ff00 */
[----:B------:R-:W-:Y:S01]  /*24890*/  ISETP.NE.U32.AND P0, PT, RZ, UR4, PT ;  /* 0x00000004ff007c0c */ /* 0x000fe2000bf05070 */
[----:B-1----:R-:W1:Y:S01]  /*248a0*/  LDC.64 R12, c[0x0][0xa00] ;  /* 0x00028000ff0c7b82 */ /* 0x002e620000000a00 */
[----:B------:R-:W-:Y:S01]  /*248b0*/  ULDC.64 UR6, c[0x0][0xa08] ;  /* 0x0002820000067ab9 */ /* 0x000fe20000000a00 */
[----:B------:R-:W-:Y:S01]  /*248c0*/  ULDC.64 UR8, c[0x0][0xa10] ;  /* 0x0002840000087ab9 */ /* 0x000fe20000000a00 */
[----:B------:R-:W-:Y:S01]  /*248d0*/  ISETP.NE.AND.EX P0, PT, RZ, UR5, PT, P0 ;  /* 0x00000005ff007c0c */ /* 0x000fe2000bf05300 */
[----:B------:R-:W-:-:S04]  /*248e0*/  ULDC.64 UR4, c[0x0][0xa18] ;  /* 0x0002860000047ab9 */ /* 0x000fc80000000a00 */
[----:B------:R-:W3:Y:S08]  /*248f0*/  LDC.64 R4, c[0x0][0xa08] ;  /* 0x00028200ff047b82 */ /* 0x000ef00000000a00 */
[----:B0-----:R-:W2:Y:S02]  /*24900*/  @P0 LDC.64 R2, c[0x0][0xa28] ;  /* 0x00028a00ff020b82 */ /* 0x001ea40000000a00 */
[----:B--2---:R-:W-:-:S05]  /*24910*/  @P0 IMAD.WIDE R2, R14, 0x4, R2 ;  /* 0x000000040e020825 */ /* 0x004fca00078e0202 */
[----:B------:R0:W5:Y:S01]  /*24920*/  @P0 LDG.E R6, desc[UR50][R2.64] ;  /* 0x0000003202060981 */ /* 0x000162000c1e1900 */
[----:B------:R-:W-:Y:S01]  /*24930*/  ISETP.NE.U32.AND P0, PT, RZ, UR4, PT ;  /* 0x00000004ff007c0c */ /* 0x000fe2000bf05070 */
[----:B-1----:R-:W-:Y:S01]  /*24940*/  IMAD.WIDE R12, R14, 0x4, R12 ;  /* 0x000000040e0c7825 */ /* 0x002fe200078e020c */
[----:B------:R-:W-:Y:S02]  /*24950*/  ISETP.NE.U32.AND P2, PT, RZ, UR6, PT ;  /* 0x00000006ff007c0c */ /* 0x000fe4000bf45070 */
[----:B------:R-:W-:Y:S01]  /*24960*/  ISETP.NE.AND.EX P0, PT, RZ, UR5, PT, P0 ;  /* 0x00000005ff007c0c */ /* 0x000fe2000bf05300 */
[----:B------:R-:W-:Y:S01]  /*24970*/  ULDC.64 UR4, c[0x0][0xa00] ;  /* 0x0002800000047ab9 */ /* 0x000fe20000000a00 */
[----:B------:R-:W-:Y:S01]  /*24980*/  ISETP.NE.U32.AND P4, PT, RZ, UR8, PT ;  /* 0x00000008ff007c0c */ /* 0x000fe2000bf85070 */
[----:B------:R-:W-:Y:S01]  /*24990*/  IMAD.MOV.U32 R8, RZ, RZ, RZ ;  /* 0x000000ffff087224 */ /* 0x000fe200078e00ff */
[----:B------:R-:W-:Y:S01]  /*249a0*/  ISETP.NE.U32.AND P1, PT, RZ, UR4, PT ;  /* 0x00000004ff007c0c */ /* 0x000fe2000bf25070 */
[----:B0-----:R-:W0:Y:S01]  /*249b0*/  LDC.64 R2, c[0x0][0xa10] ;  /* 0x00028400ff027b82 */ /* 0x001e220000000a00 */
        /* <DEDUP_REMOVED lines=8> */
[----:B------:R3:W5:Y:S01]  /*24a40*/  @P1 LDG.E R8, desc[UR50][R4.64] ;  /* 0x0000003204081981 */ /* 0x000762000c1e1900 */
[----:B0-----:R-:W-:-:S05]  /*24a50*/  IMAD.WIDE R2, R14, 0x4, R2 ;  /* 0x000000040e027825 */ /* 0x001fca00078e0202 */
[----:B------:R3:W5:Y:S01]  /*24a60*/  @P2 LDG.E R0, desc[UR50][R2.64] ;  /* 0x0000003202002981 */ /* 0x000762000c1e1900 */
[----:B-1----:R-:W-:-:S03]  /*24a70*/  @P0 IMAD.WIDE R10, R14, 0x4, R10 ;  /* 0x000000040e0a0825 */ /* 0x002fc600078e020a */
[----:B--2---:R0:W-:Y:S02]  /*24a80*/  STL [R1+0x310], R7 ;  /* 0x0003100701007387 */ /* 0x0041e40000100800 */
[----:B0-----:R-:W-:Y:S01]  /*24a90*/  IMAD.U32 R7, RZ, RZ, UR4 ;  /* 0x00000004ff077e24 */ /* 0x001fe2000f8e00ff */
[----:B------:R-:W-:-:S05]  /*24aa0*/  ULDC.64 UR4, c[0x0][0x418] ;  /* 0x0001060000047ab9 */ /* 0x000fca0000000a00 */
        /* <DEDUP_REMOVED lines=11> */
[----:B0-----:R-:W-:Y:S01]  /*24b60*/  IMAD.U32 R7, RZ, RZ, UR4 ;  /* 0x00000004ff077e24 */ /* 0x001fe2000f8e00ff */
[----:B---3--:R-:W-:Y:S06]  /*24b70*/  @P0 BRA `(.L_x_4661) ;  /* 0x0000000000140947 */ /* 0x008fec0003800000 */
[----:B------:R-:W-:Y:S05]  /*24b80*/  @!P3 BRA `(.L_x_4661) ;  /* 0x000000000010b947 */ /* 0x000fea0003800000 */
[----:B------:R-:W2:Y:S04]  /*24b90*/  LDG.E R9, desc[UR50][R12.64] ;  /* 0x000000320c097981 */ /* 0x000ea8000c1e1900 */
[----:B------:R-:W2:Y:S02]  /*24ba0*/  LDG.E R12, desc[UR50][R12.64+0x4] ;  /* 0x000004320c0c7981 */ /* 0x000ea4000c1e1900 */
[----:B--2--5:R-:W-:-:S05]  /*24bb0*/  IMAD.IADD R15, R12, 0x1, -R9 ;  /* 0x000000010c0f7824 */ /* 0x024fca00078e0a09 */
[----:B------:R0:W-:Y:S02]  /*24bc0*/  STL [R1+0x308], R15 ;  /* 0x0003080f01007387 */ /* 0x0001e40000100800 */
.L_x_4661:
        /* <DEDUP_REMOVED lines=16> */
.L_x_4662:
[----:B------:R-:W-:Y:S05]  /*24cd0*/  @!P1 BRA `(.L_x_4663) ;  /* 0x00000000000c9947 */ /* 0x000fea0003800000 */
[----:B------:R-:W2:Y:S04]  /*24ce0*/  LDG.E R7, desc[UR50][R4.64] ;  /* 0x0000003204077981 */ /* 0x000ea8000c1e1900 */
[----:B------:R-:W2:Y:S02]  /*24cf0*/  LDG.E R4, desc[UR50][R4.64+0x4] ;  /* 0x0000043204047981 */ /* 0x000ea4000c1e1900 */
[----:B--2---:R-:W-:-:S07]  /*24d00*/  IMAD.IADD R7, R4, 0x1, -R7 ;  /* 0x0000000104077824 */ /* 0x004fce00078e0a07 */
.L_x_4663:
        /* <DEDUP_REMOVED lines=8> */
[----:B--2---:R-:W-:-:S04]  /*24d90*/  IMAD.SHL.U32 R12, R8, 0x80, RZ ;  /* 0x00000080080c7824 */ /* 0x004fc800078e00ff */
[----:B------:R-:W-:Y:S01]  /*24da0*/  VIADD R7, R12, 0x7f ;  /* 0x0000007f0c077836 */ /* 0x000fe20000000000 */
[----:B------:R2:W-:Y:S01]  /*24db0*/  STL [R1+0x2e4], R12 ;  /* 0x0002e40c01007387 */ /* 0x0005e20000100800 */
[----:B---3--:R-:W-:Y:S02]  /*24dc0*/  @P2 IMAD.IADD R10, R2, 0x1, -R4 ;  /* 0x00000001020a2824 */ /* 0x008fe400078e0a04 */
[----:B-1----:R-:W-:-:S04]  /*24dd0*/  @P1 IMAD.HI.U32 R2, R7, R3, RZ ;  /* 0x0000000307021227 */ /* 0x002fc800078e00ff */
[----:B------:R-:W-:Y:S01]  /*24de0*/  IMAD.IADD R6, R9, 0x1, R10 ;  /* 0x0000000109067824 */ /* 0x000fe200078e020a */
[----:B----4-:R-:W-:-:S03]  /*24df0*/  @P1 SHF.R.U32.HI R7, RZ, R5, R2 ;  /* 0x00000005ff071219 */ /* 0x010fc60000011602 */
[C---:B------:R-:W-:Y:S01]  /*24e00*/  VIADD R2, R6.reuse, 0x9f ;  /* 0x0000009f06027836 */ /* 0x040fe20000000000 */
[----:B------:R-:W-:-:S03]  /*24e10*/  IADD3 R21, R6, 0x1, -R15 ;  /* 0x0000000106157810 */ /* 0x000fc60007ffe80f */
[----:B------:R-:W-:-:S04]  /*24e20*/  IMAD.HI R2, R2, 0x66666667, RZ ;  /* 0x6666666702027827 */ /* 0x000fc800078e02ff */
[----:B------:R-:W-:Y:S01]  /*24e30*/  IMAD.IADD R7, R21, 0x1, R7 ;  /* 0x0000000115077824 */ /* 0x000fe200078e0207 */
[----:B------:R-:W-:-:S04]  /*24e40*/  SHF.R.U32.HI R3, RZ, 0x1f, R2 ;  /* 0x0000001fff037819 */ /* 0x000fc80000011602 */
[----:B------:R-:W-:Y:S02]  /*24e50*/  LEA.HI.SX32 R11, R2, R3, 0x1a ;  /* 0x00000003020b7211 */ /* 0x000fe400078fd2ff */
[----:B------:R-:W1:Y:S03]  /*24e60*/  LDC.64 R2, c[0x0][0x9e0] ;  /* 0x00027800ff027b82 */ /* 0x000e660000000a00 */
[----:B------:R2:W-:Y:S01]  /*24e70*/  STL [R1+0x2d0], R11 ;  /* 0x0002d00b01007387 */ /* 0x0005e20000100800 */
        /* <DEDUP_REMOVED lines=14> */
.L_x_4666:
[----:B------:R-:W-:-:S13]  /*24f60*/  ISETP.NE.AND P0, PT, R3, 0x1, PT ;  /* 0x000000010300780c */ /* 0x000fda0003f05270 */
[----:B------:R-:W1:Y:S02]  /*24f70*/  @P0 LDC.64 R4, c[0x0][0x9e8] ;  /* 0x00027a00ff040b82 */ /* 0x000e640000000a00 */
[----:B-1----:R-:W-:-:S05]  /*24f80*/  @P0 IMAD.HI.U32 R4, R2, R4, RZ ;  /* 0x0000000402040227 */ /* 0x002fca00078e00ff */
[----:B------:R-:W-:-:S07]  /*24f90*/  @P0 SHF.R.U32.HI R2, RZ, R5, R4 ;  /* 0x00000005ff020219 */ /* 0x000fce0000011604 */
.L_x_4667:
[----:B------:R-:W-:Y:S05]  /*24fa0*/  BSYNC B0 ;  /* 0x0000000000007941 */ /* 0x000fea0003800000 */
.L_x_4665:
[----:B------:R-:W-:-:S05]  /*24fb0*/  IMAD R2, R2, R3, R3 ;  /* 0x0000000302027224 */ /* 0x000fca00078e0203 */
[----:B------:R-:W-:-:S07]  /*24fc0*/  VIMNMX R8, R8, R2, PT ;  /* 0x0000000208087248 */ /* 0x000fce0003fe0100 */
.L_x_4664:
[----:B------:R-:W1:Y:S01]  /*24fd0*/  @P1 LDC R4, c[0x0][0x44c] ;  /* 0x00011300ff041b82 */ /* 0x000e620000000800 */
[----:B------:R-:W-:Y:S01]  /*24fe0*/  VIADD R8, R8, 0x9f ;  /* 0x0000009f08087836 */ /* 0x000fe20000000000 */
[----:B------:R-:W-:Y:S01]  /*24ff0*/  ULDC UR4, c[0x0][0x9dc] ;  /* 0x0002770000047ab9 */ /* 0x000fe20000000800 */
[----:B------:R-:W-:Y:S02]  /*25000*/  IMAD.MOV.U32 R2, RZ, RZ, R12 ;  /* 0x000000ffff027224 */ /* 0x000fe400078e000c */
[----:B------:R-:W-:-:S03]  /*25010*/  IMAD.HI R8, R8, 0x66666667, RZ ;  /* 0x6666666708087827 */ /* 0x000fc600078e02ff */
[----:B------:R-:W2:Y:S01]  /*25020*/  @P1 LDC R5, c[0x0][0x450] ;  /* 0x00011400ff051b82 */ /* 0x000ea20000000800 */
[----:B------:R-:W-:Y:S01]  /*25030*/  IMAD.IADD R20, R6, 0x1, -R15 ;  /* 0x0000000106147824 */ /* 0x000fe200078e0a0f */
[----:B------:R-:W-:-:S04]  /*25040*/  SHF.R.U32.HI R7, RZ, 0x1f, R8 ;  /* 0x0000001fff077819 */ /* 0x000fc80000011608 */
[----:B------:R-:W-:-:S04]  /*25050*/  LEA.HI.SX32 R7, R8, R7, 0x1a ;  /* 0x0000000708077211 */ /* 0x000fc800078fd2ff */
[----:B------:R-:W-:Y:S01]  /*25060*/  VIMNMX R7, R11, R7, PT ;  /* 0x000000070b077248 */ /* 0x000fe20003fe0100 */
[----:B-1----:R-:W-:-:S05]  /*25070*/  @P1 IMAD.HI.U32 R4, R12, R4, RZ ;  /* 0x000000040c041227 */ /* 0x002fca00078e00ff */
[----:B--2---:R-:W-:-:S05]  /*25080*/  @P1 SHF.R.U32.HI R2, RZ, R5, R4 ;  /* 0x00000005ff021219 */ /* 0x004fca0000011604 */
        /* <DEDUP_REMOVED lines=13> */
.L_x_4670:
[----:B------:R-:W-:-:S13]  /*25160*/  ISETP.NE.AND P0, PT, R3, 0x1, PT ;  /* 0x000000010300780c */ /* 0x000fda0003f05270 */
[----:B------:R-:W1:Y:S02]  /*25170*/  @P0 LDC.64 R4, c[0x0][0x9e8] ;  /* 0x00027a00ff040b82 */ /* 0x000e640000000a00 */
[----:B-1----:R-:W-:-:S05]  /*25180*/  @P0 IMAD.HI.U32 R4, R2, R4, RZ ;  /* 0x0000000402040227 */ /* 0x002fca00078e00ff */
[----:B------:R-:W-:-:S07]  /*25190*/  @P0 SHF.R.U32.HI R2, RZ, R5, R4 ;  /* 0x00000005ff020219 */ /* 0x000fce0000011604 */
.L_x_4671:
[----:B------:R-:W-:Y:S05]  /*251a0*/  BSYNC B0 ;  /* 0x0000000000007941 */ /* 0x000fea0003800000 */
.L_x_4669:
[----:B------:R-:W-:-:S05]  /*251b0*/  IMAD R2, R2, R3, RZ ;  /* 0x0000000302027224 */ /* 0x000fca00078e02ff */
[----:B------:R-:W-:-:S07]  /*251c0*/  VIMNMX R6, R6, R2, !PT ;  /* 0x0000000206067248 */ /* 0x000fce0007fe0100 */
.L_x_4668:
[----:B------:R-:W-:Y:S01]  /*251d0*/  IMAD.HI R6, R6, 0x66666667, RZ ;  /* 0x6666666706067827 */ /* 0x000fe200078e02ff */
[----:B------:R-:W-:Y:S01]  /*251e0*/  LOP3.LUT R12, R18, 0xff, RZ, 0xc0, !PT ;  /* 0x000000ff120c7812 */ /* 0x000fe200078ec0ff */
[----:B------:R-:W-:Y:S01]  /*251f0*/  BSSY B0, `(.L_x_4672) ;  /* 0x0000027000007945 */ /* 0x000fe20003800000 */
[----:B------:R-:W-:Y:S01]  /*25200*/  SHF.R.U32.HI R18, RZ, 0x10, R18 ;  /* 0x00000010ff127819 */ /* 0x000fe20000011612 */
[----:B------:R-:W-:Y:S01]  /*25210*/  IMAD.MOV.U32 R2, RZ, RZ, RZ ;  /* 0x000000ffff027224 */ /* 0x000fe200078e00ff */
[----:B------:R-:W-:Y:S01]  /*25220*/  SHF.R.U32.HI R4, RZ, 0x1f, R6 ;  /* 0x0000001fff047819 */ /* 0x000fe20000011606 */
[----:B------:R1:W-:Y:S03]  /*25230*/  STL [R1+0x2e8], R12 ;  /* 0x0002e80c01007387 */ /* 0x0003e60000100800 */
[----:B------:R-:W-:-:S04]  /*25240*/  LEA.HI.SX32 R4, R6, R4, 0x1a ;  /* 0x0000000406047211 */ /* 0x000fc800078fd2ff */
        /* <DEDUP_REMOVED lines=33> */
.L_x_4673:
[----:B------:R-:W-:Y:S05]  /*25460*/  BSYNC B0 ;  /* 0x0000000000007941 */ /* 0x000fea0003800000 */
.L_x_4672:
[-C--:B------:R-:W-:Y:S01]  /*25470*/  IMAD R4, R12, R2.reuse, R4 ;  /* 0x000000020c047224 */ /* 0x080fe200078e0204 */
        /* <DEDUP_REMOVED lines=24> */
.L_x_4828:
[----:B--2---:R-:W-:Y:S02]  /*25600*/  ISETP.NE.AND P0, PT, R14, RZ, PT ;  /* 0x000000ff0e00720c */ /* 0x004fe40003f05270 */
[----:B------:R-:W-:-:S11]  /*25610*/  PLOP3.LUT P6, PT, PT, PT, PT, 0x8, 0x0 ;  /* 0x000000000000781c */ /* 0x000fd60003fce170 */
[----:B------:R-:W-:Y:S05]  /*25620*/  @P0 BRA `(.L_x_4677) ;  /* 0x00000000000c0947 */ /* 0x000fea0003800000 */
[----:B------:R-:W-:-:S03]  /*25630*/  UMOV UR4, 0xffffffff ;  /* 0xffffffff00047882 */ /* 0x000fc60000000000 */
[----:B------:R-:W-:Y:S05]  /*25640*/  BRA.DIV UR4, `(.L_x_4678) ;  /* 0x0000007a049c7947 */ /* 0x000fea000b800000 */
[----:B------:R-:W-:-:S13]  /*25650*/  ELECT P6, URZ, PT ;  /* 0x00000000003f782f */ /* 0x000fda00038c0000 */
.L_x_4677:
        /* <DEDUP_REMOVED lines=9> */
.L_x_4831:
[----:B------:R-:W-:Y:S05]  /*256f0*/  BSYNC B1 ;  /* 0x0000000000017941 */ /* 0x000fea0003800000 */
.L_x_4679:
        /* <DEDUP_REMOVED lines=12> */
.L_x_4832:
[----:B------:R-:W-:Y:S05]  /*257c0*/  BSYNC B2 ;  /* 0x0000000000027941 */ /* 0x000fea0003800000 */
.L_x_4683:
        /* <DEDUP_REMOVED lines=9> */
.L_x_4686:
[----:B------:R-:W-:Y:S05]  /*25860*/  BSYNC B2 ;  /* 0x0000000000027941 */ /* 0x000fea0003800000 */
.L_x_4685:
        /* <DEDUP_REMOVED lines=13> */
.L_x_4687:
        /* <DEDUP_REMOVED lines=16> */
.L_x_4688:
        /* <DEDUP_REMOVED lines=16> */
.L_x_4689:
        /* <DEDUP_REMOVED lines=13> */
.L_x_4833:
[----:B------:R-:W-:Y:S05]  /*25c10*/  BSYNC B2 ;  /* 0x0000000000027941 */ /* 0x000fea0003800000 */
.L_x_4690:
        /* <DEDUP_REMOVED lines=11> */
.L_x_4693:
[----:B------:R-:W-:Y:S05]  /*25cd0*/  BSYNC B2 ;  /* 0x0000000000027941 */ /* 0x000fea0003800000 */
.L_x_4692:
        /* <DEDUP_REMOVED lines=8> */
.L_x_4694:
        /* <DEDUP_REMOVED lines=15> */
.L_x_4695:
        /* <DEDUP_REMOVED lines=15> */
.L_x_4696:
        /* <DEDUP_REMOVED lines=10> */
.L_x_4682:
[----:B------:R-:W-:Y:S05]  /*25fe0*/  BSYNC B1 ;  /* 0x0000000000017941 */ /* 0x000fea0003800000 */
.L_x_4681:
[----:B-1----:R-:W2:Y:S04]  /*25ff0*/  LDL.LU R4, [R1+0x2f0] ;  /* 0x0002f00001047983 */ /* 0x002ea80000300800 */
[----:B------:R-:W3:Y:S01]  /*26000*/  LDL.LU R7, [R1+0x2f8] ;  /* 0x0002f80001077983 */ /* 0x000ee20000300800 */
[----:B------:R-:W-:Y:S01]  /*26010*/  VIADD R9, R9, 0xfffffffe ;  /* 0xfffffffe09097836 */ /* 0x000fe20000000000 */
[----:B------:R-:W-:-:S04]  /*26020*/  PLOP3.LUT P0, PT, PT, PT, PT, 0x8, 0x0 ;  /* 0x000000000000781c */ /* 0x000fc80003f0e170 */
[----:B------:R-:W-:Y:S01]  /*26030*/  ISETP.GE.AND P2, PT, R9, R3, PT ;  /* 0x000000030900720c */ /* 0x000fe20003f46270 */
[----:B--2---:R-:W-:-:S05]  /*26040*/  VIADD R4, R4, 0x1 ;  /* 0x0000000104047836 */ /* 0x004fca0000000000 */
[----:B------:R-:W-:-:S04]  /*26050*/  ISETP.NE.AND P1, PT, R4, 0x2, PT ;  /* 0x000000020400780c */ /* 0x000fc80003f25270 */
[----:B------:R-:W-:Y:S02]  /*26060*/  SEL R5, RZ, 0x1, P1 ;  /* 0x00000001ff057807 */ /* 0x000fe40000800000 */
[----:B------:R-:W-:Y:S02]  /*26070*/  SEL R4, R4, RZ, P1 ;  /* 0x000000ff04047207 */ /* 0x000fe40000800000 */
[----:B---3--:R-:W-:-:S03]  /*26080*/  LOP3.LUT R7, R7, R5, RZ, 0x3c, !PT ;  /* 0x0000000507077212 */ /* 0x008fc600078e3cff */
[----:B------:R1:W-:Y:S04]  /*26090*/  STL [R1+0x2f0], R4 ;  /* 0x0002f00401007387 */ /* 0x0003e80000100800 */
[----:B------:R1:W-:Y:S01]  /*260a0*/  STL [R1+0x2f8], R7 ;  /* 0x0002f80701007387 */ /* 0x0003e20000100800 */
[----:B------:R-:W-:Y:S05]  /*260b0*/  @!P2 BRA `(.L_x_4675) ;  /* 0x00000008006ca947 */ /* 0x000fea0003800000 */
.L_x_4713:
        /* <DEDUP_REMOVED lines=13> */
.L_x_4834:
[----:B------:R-:W-:Y:S05]  /*26190*/  BSYNC B2 ;  /* 0x0000000000027941 */ /* 0x000fea0003800000 */
.L_x_4699:
        /* <DEDUP_REMOVED lines=9> */
.L_x_4702:
[----:B------:R-:W-:Y:S05]  /*26230*/  BSYNC B2 ;  /* 0x0000000000027941 */ /* 0x000fea0003800000 */
.L_x_4701:
        /* <DEDUP_REMOVED lines=12> */
.L_x_4703:
        /* <DEDUP_REMOVED lines=16> */
.L_x_4704:
        /* <DEDUP_REMOVED lines=16> */
.L_x_4705:
        /* <DEDUP_REMOVED lines=13> */
.L_x_4835:
[----:B------:R-:W-:Y:S05]  /*265d0*/  BSYNC B2 ;  /* 0x0000000000027941 */ /* 0x000fea0003800000 */
.L_x_4706:
[----:B------:R-:W-:Y:S01]  /*265e0*/  BSSY B2, `(.L_x_4708) ;  /* 0x000000b000027945 */ /* 0x000fe20003800000 */
[----:B------:R-:W-:Y:S02]  /*265f0*/  IMAD.MOV.U32 R10, RZ, RZ, 0x0 ;  /* 0x00000000ff0a7424 */ /* 0x000fe400078e00ff */
[----:B------:R-:W-:Y:S01]  /*26600*/  IMAD.MOV.U32 R11, RZ, RZ, 0x12f00000 ;  /* 0x12f00000ff0b7424 */ /* 0x000fe200078e00ff */
[----:B------:R-:W-:Y:S06]  /*26610*/  @P2 BRA `(.L_x_4709) ;  /* 0x00000000001c2947 */ /* 0x000fec0003800000 */
[----:B------:R-:W0:Y:S02]  /*26620*/  S2R R4, SR_TID.X ;  /* 0x0000000000047919 */ /* 0x000e240000002100 */
[----:B0-----:R-:W-:Y:S01]  /*26630*/  LOP3.LUT R15, R4, 0x1f, RZ, 0xc0, !PT ;  /* 0x0000001f040f7812 */ /* 0x001fe200078ec0ff */
[----:B------:R-:W-:-:S03]  /*26640*/  IMAD.MOV.U32 R4, RZ, RZ, 0x7800 ;  /* 0x00007800ff047424 */ /* 0x000fc600078e00ff */
[----:B------:R-:W-:Y:S01]  /*26650*/  ISETP.NE.AND P1, PT, R15, RZ, PT ;  /* 0x000000ff0f00720c */ /* 0x000fe20003f25270 */
[----:B------:R3:W-:-:S12]  /*26660*/  SYNCS.ARRIVE.TRANS64 RZ, [R8+URZ+0x334b0], R4 ;  /* 0x0334b00408ff79a7 */ /* 0x0007d8000800003f */
[----:B---3--:R-:W-:Y:S05]  /*26670*/  @!P1 BRA `(.L_x_4709) ;  /* 0x0000000000049947 */ /* 0x008fea0003800000 */
[----:B------:R-:W-:Y:S01]  /*26680*/  BPT.TRAP 0x1 ;  /* 0x000000040000795c */ /* 0x000fe20000300000 */
.L_x_4709:
[----:B------:R-:W-:Y:S05]  /*26690*/  BSYNC B2 ;  /* 0x0000000000027941 */ /* 0x000fea0003800000 */
.L_x_4708:
        /* <DEDUP_REMOVED lines=8> */
.L_x_4710:
        /* <DEDUP_REMOVED lines=15> */
.L_x_4711:
        /* <DEDUP_REMOVED lines=15> */
.L_x_4712:
        /* <DEDUP_REMOVED lines=10> */
.L_x_4698:
[----:B------:R-:W-:Y:S05]  /*269a0*/  BSYNC B1 ;  /* 0x0000000000017941 */ /* 0x000fea0003800000 */
.L_x_4697:
        /* <DEDUP_REMOVED lines=8> */
[----:B---3--:R-:W-:-:S03]  /*26a30*/  LOP3.LUT R7, R7, R5, RZ, 0x3c, !PT ;  /* 0x0000000507077212 */ /* 0x008fc600078e3cff */
[----:B------:R2:W-:Y:S04]  /*26a40*/  STL [R1+0x2f0], R4 ;  /* 0x0002f00401007387 */ /* 0x0005e80000100800 */
[----:B------:R2:W-:Y:S01]  /*26a50*/  STL [R1+0x2f8], R7 ;  /* 0x0002f80701007387 */ /* 0x0005e20000100800 */
[----:B------:R-:W-:Y:S05]  /*26a60*/  @P2 BRA `(.L_x_4713) ;  /* 0xfffffff400942947 */ /* 0x000fea000383ffff */
.L_x_4675:
[----:B------:R-:W-:Y:S05]  /*26a70*/  BSYNC B0 ;  /* 0x0000000000007941 */ /* 0x000fea0003800000 */
.L_x_4674:
        /* <DEDUP_REMOVED lines=8> */
[----:B-1----:R-:W-:-:S05]  /*26b00*/  @P1 IMAD.HI.U32 R2, R0, R2, RZ ;  /* 0x0000000200021227 */ /* 0x002fca00078e00ff */
        /* <DEDUP_REMOVED lines=17> */
.L_x_4716:
[----:B------:R-:W-:-:S13]  /*26c20*/  ISETP.NE.AND P0, PT, R3, 0x1, PT ;  /* 0x000000010300780c */ /* 0x000fda0003f05270 */
[----:B------:R-:W1:Y:S02]  /*26c30*/  @P0 LDC.64 R4, c[0x0][0x9e8] ;  /* 0x00027a00ff040b82 */ /* 0x000e640000000a00 */
[----:B-1----:R-:W-:-:S05]  /*26c40*/  @P0 IMAD.HI.U32 R4, R6, R4, RZ ;  /* 0x0000000406040227 */ /* 0x002fca00078e00ff */
[----:B------:R-:W-:-:S07]  /*26c50*/  @P0 SHF.R.U32.HI R6, RZ, R5, R4 ;  /* 0x00000005ff060219 */ /* 0x000fce0000011604 */
.L_x_4717:
[----:B------:R-:W-:Y:S05]  /*26c60*/  BSYNC B0 ;  /* 0x0000000000007941 */ /* 0x000fea0003800000 */
.L_x_4715:
[----:B------:R-:W-:-:S05]  /*26c70*/  IMAD R6, R6, R3, R3 ;  /* 0x0000000306067224 */ /* 0x000fca00078e0203 */
[----:B------:R-:W-:-:S07]  /*26c80*/  VIMNMX R2, R2, R6, PT ;  /* 0x0000000602027248 */ /* 0x000fce0003fe0100 */
.L_x_4714:
[----:B------:R-:W2:Y:S01]  /*26c90*/  LDL.LU R0, [R1+0x2d0] ;  /* 0x0002d00001007983 */ /* 0x000ea20000300800 */
[----:B------:R-:W-:Y:S01]  /*26ca0*/  VIADD R2, R2, 0x9f ;  /* 0x0000009f02027836 */ /* 0x000fe20000000000 */
[----:B------:R-:W1:Y:S01]  /*26cb0*/  @P1 LDC R4, c[0x0][0x450] ;  /* 0x00011400ff041b82 */ /* 0x000e620000000800 */
[----:B------:R-:W-:Y:S02]  /*26cc0*/  ULDC UR4, c[0x0][0x9dc] ;  /* 0x0002770000047ab9 */ /* 0x000fe40000000800 */
[----:B------:R-:W-:-:S05]  /*26cd0*/  IMAD.HI R2, R2, 0x66666667, RZ ;  /* 0x6666666702027827 */ /* 0x000fca00078e02ff */
[----:B------:R-:W-:-:S04]  /*26ce0*/  SHF.R.U32.HI R6, RZ, 0x1f, R2 ;  /* 0x0000001fff067819 */ /* 0x000fc80000011602 */
[----:B------:R-:W-:Y:S02]  /*26cf0*/  LEA.HI.SX32 R6, R2, R6, 0x1a ;  /* 0x0000000602067211 */ /* 0x000fe400078fd2ff */
[----:B------:R-:W3:Y:S02]  /*26d00*/  @P1 LDC R2, c[0x0][0x44c] ;  /* 0x00011300ff021b82 */ /* 0x000ee40000000800 */
[----:B---3--:R-:W-:Y:S01]  /*26d10*/  @P1 IMAD.HI.U32 R2, R7, R2, RZ ;  /* 0x0000000207021227 */ /* 0x008fe200078e00ff */
[----:B--2---:R-:W-:-:S03]  /*26d20*/  VIMNMX R6, R0, R6, PT ;  /* 0x0000000600067248 */ /* 0x004fc60003fe0100 */
        /* <DEDUP_REMOVED lines=15> */
.L_x_4720:
[----:B------:R-:W-:-:S13]  /*26e20*/  ISETP.NE.AND P0, PT, R3, 0x1, PT ;  /* 0x000000010300780c */ /* 0x000fda0003f05270 */
[----:B------:R-:W1:Y:S02]  /*26e30*/  @P0 LDC.64 R4, c[0x0][0x9e8] ;  /* 0x00027a00ff040b82 */ /* 0x000e640000000a00 */
[----:B-1----:R-:W-:-:S05]  /*26e40*/  @P0 IMAD.HI.U32 R4, R0, R4, RZ ;  /* 0x0000000400040227 */ /* 0x002fca00078e00ff */
[----:B------:R-:W-:-:S07]  /*26e50*/  @P0 SHF.R.U32.HI R0, RZ, R5, R4 ;  /* 0x00000005ff000219 */ /* 0x000fce0000011604 */
.L_x_4721:
[----:B------:R-:W-:Y:S05]  /*26e60*/  BSYNC B0 ;  /* 0x0000000000007941 */ /* 0x000fea0003800000 */
.L_x_4719:
[----:B------:R-:W-:-:S05]  /*26e70*/  IMAD R0, R0, R3, RZ ;  /* 0x0000000300007224 */ /* 0x000fca00078e02ff */
[----:B------:R-:W-:-:S07]  /*26e80*/  VIMNMX R2, R2, R0, !PT ;  /* 0x0000000002027248 */ /* 0x000fce0007fe0100 */
.L_x_4718:
[----:B------:R-:W-:Y:S01]  /*26e90*/  ISETP.NE.AND P1, PT, R18, RZ, PT ;  /* 0x000000ff1200720c */ /* 0x000fe20003f25270 */
[----:B------:R-:W-:Y:S01]  /*26ea0*/  IMAD.HI R2, R2, 0x66666667, RZ ;  /* 0x6666666702027827 */ /* 0x000fe200078e02ff */
[----:B------:R-:W-:Y:S04]  /*26eb0*/  BSSY B0, `(.L_x_4722) ;  /* 0x0000023000007945 */ /* 0x000fe80003800000 */
[----:B------:R-:W-:-:S04]  /*26ec0*/  SHF.R.U32.HI R0, RZ, 0x1f, R2 ;  /* 0x0000001fff007819 */ /* 0x000fc80000011602 */
[----:B------:R-:W-:Y:S01]  /*26ed0*/  LEA.HI.SX32 R0, R2, R0, 0x1a ;  /* 0x0000000002007211 */ /* 0x000fe200078fd2ff */
[----:B------:R-:W-:Y:S02]  /*26ee0*/  IMAD.MOV.U32 R2, RZ, RZ, RZ ;  /* 0x000000ffff027224 */ /* 0x000fe400078e00ff */
        /* <DEDUP_REMOVED lines=31> */
.L_x_4723:
[----:B------:R-:W-:Y:S05]  /*270e0*/  BSYNC B0 ;  /* 0x0000000000007941 */ /* 0x000fea0003800000 */
.L_x_4722:
        /* <DEDUP_REMOVED lines=14> */
[----:B------:R-:W2:Y:S08]  /*271d0*/  FLO.U32 R0, UR4 ;  /* 0x0000000400007d00 */ /* 0x000eb000080e0000 */
[----:B------:R-:W3:Y:S01]  /*271e0*/  POPC R2, UR4 ;  /* 0x0000000400027d09 */ /* 0x000ee20008000000 */
[----:B--2---:R-:W-:-:S13]  /*271f0*/  ISETP.EQ.U32.AND P0, PT, R0, R3, PT ;  /* 0x000000030000720c */ /* 0x004fda0003f02070 */
[----:B---3--:R-:W2:Y:S01]  /*27200*/  @P0 ATOMG.E.ADD.STRONG.GPU PT, R5, desc[UR50][R4.64], R2 ;  /* 0x00000002040509a8 */ /* 0x008ea200081ee1f2 */
[----:B------:R-:W3:Y:S02]  /*27210*/  S2R R3, SR_LTMASK ;  /* 0x0000000000037919 */ /* 0x000ee40000003900 */
[----:B---3--:R-:W-:-:S06]  /*27220*/  LOP3.LUT R3, R3, UR4, RZ, 0xc0, !PT ;  /* 0x0000000403037c12 */ /* 0x008fcc000f8ec0ff */
[----:B------:R-:W3:Y:S01]  /*27230*/  POPC R3, R3 ;  /* 0x0000000300037309 */ /* 0x000ee20000000000 */
[----:B--2---:R-:W3:Y:S02]  /*27240*/  SHFL.IDX PT, R0, R5, R0, 0x1f ;  /* 0x00001f0005007589 */ /* 0x004ee400000e0000 */
[----:B---3--:R-:W-:-:S05]  /*27250*/  IADD3 R0, R0, UR38, R3 ;  /* 0x0000002600007c10 */ /* 0x008fca000fffe003 */
[----:B------:R2:W-:Y:S01]  /*27260*/  STL [R1+0x2e0], R0 ;  /* 0x0002e00001007387 */ /* 0x0005e20000100800 */
[----:B------:R-:W-:Y:S05]  /*27270*/  BRA `(.L_x_4725) ;  /* 0x0000004000207947 */ /* 0x000fea0003800000 */
.L_x_4724:
        /* <DEDUP_REMOVED lines=20> */
.L_x_4727:
[----:B------:R-:W-:Y:S05]  /*273c0*/  BSYNC B6 ;  /* 0x0000000000067941 */ /* 0x000fea0003800000 */
.L_x_4726:
        /* <DEDUP_REMOVED lines=22> */
.L_x_4729:
[----:B------:R-:W-:Y:S05]  /*27530*/  BSYNC B6 ;  /* 0x0000000000067941 */ /* 0x000fea0003800000 */
.L_x_4728:
        /* <DEDUP_REMOVED lines=21> */
.L_x_4731:
[----:B------:R-:W-:Y:S05]  /*27690*/  BSYNC B6 ;  /* 0x0000000000067941 */ /* 0x000fea0003800000 */
.L_x_4730:
        /* <DEDUP_REMOVED lines=19> */
.L_x_4733:
[----:B------:R-:W-:Y:S05]  /*277d0*/  BSYNC B6 ;  /* 0x0000000000067941 */ /* 0x000fea0003800000 */
.L_x_4732:
        /* <DEDUP_REMOVED lines=22> */
.L_x_4838:
[----:B---3--:R-:W-:Y:S02]  /*27940*/  ISETP.NE.AND P0, PT, R14, RZ, PT ;  /* 0x000000ff0e00720c */ /* 0x008fe40003f05270 */
[----:B------:R-:W-:Y:S02]  /*27950*/  PLOP3.LUT P1, PT, PT, PT, PT, 0x8, 0x0 ;  /* 0x000000000000781c */ /* 0x000fe40003f2e170 */
[----:B------:R-:W-:-:S11]  /*27960*/  LOP3.LUT R17, R17, 0xfffffffe, RZ, 0xc0, !PT ;  /* 0xfffffffe11117812 */ /* 0x000fd600078ec0ff */
[----:B------:R-:W-:Y:S01]  /*27970*/  @P1 LOP3.LUT R17, R17, 0x1, RZ, 0xfc, !PT ;  /* 0x0000000111111812 */ /* 0x000fe200078efcff */
[----:B------:R-:W-:Y:S06]  /*27980*/  @P0 BRA `(.L_x_4735) ;  /* 0x0000000400ac0947 */ /* 0x000fec0003800000 */
[----:B------:R-:W-:-:S03]  /*27990*/  UMOV UR4, 0xffffffff ;  /* 0xffffffff00047882 */ /* 0x000fc60000000000 */
[----:B------:R-:W-:Y:S05]  /*279a0*/  BRA.DIV UR4, `(.L_x_4736) ;  /* 0x0000005a047c7947 */ /* 0x000fea000b800000 */
[----:B------:R-:W-:-:S13]  /*279b0*/  ELECT P6, URZ, PT ;  /* 0x00000000003f782f */ /* 0x000fda00038c0000 */
.L_x_4841:
[----:B------:R-:W-:Y:S05]  /*279c0*/  @!P6 BRA `(.L_x_4735) ;  /* 0x00000004009ce947 */ /* 0x000fea0003800000 */
[----:B--2---:R-:W2:Y:S01]  /*279d0*/  LDL R0, [R1+0x314] ;  /* 0x0003140001007983 */ /* 0x004ea20000100800 */
[----:B------:R-:W-:-:S04]  /*279e0*/  ISETP.NE.U32.AND P0, PT, R2, RZ, PT ;  /* 0x000000ff0200720c */ /* 0x000fc80003f05070 */
[----:B------:R-:W-:Y:S01]  /*279f0*/  ISETP.NE.AND.EX P0, PT, R3, RZ, PT, P0 ;  /* 0x000000ff0300720c */ /* 0x000fe20003f05300 */
[----:B--2---:R-:W-:-:S12]  /*27a00*/  VIADD R0, R0, 0xffffffff ;  /* 0xffffffff00007836 */ /* 0x004fd80000000000 */
[----:B------:R-:W-:Y:S05]  /*27a10*/  @!P0 BRA `(.L_x_4737) ;  /* 0x0000000000448947 */ /* 0x000fea0003800000 */
[----:B------:R-:W2:Y:S01]  /*27a20*/  LDC R7, c[0x0][0x43c] ;  /* 0x00010f00ff077b82 */ /* 0x000ea20000000800 */
[----:B------:R-:W-:Y:S01]  /*27a30*/  ULDC.64 UR4, c[0x0][0x428] ;  /* 0x00010a0000047ab9 */ /* 0x000fe20000000a00 */
[----:B--2---:R-:W-:-:S13]  /*27a40*/  ISETP.NE.AND P0, PT, R7, 0x1, PT ;  /* 0x000000010700780c */ /* 0x004fda0003f05270 */
[----:B------:R-:W2:Y:S02]  /*27a50*/  @P0 LDC.64 R4, c[0x0][0x440] ;  /* 0x00011000ff040b82 */ /* 0x000ea40000000a00 */
[----:B--2---:R-:W-:-:S04]  /*27a60*/  @P0 IMAD.HI.U32 R6, R0, R4, RZ ;  /* 0x0000000400060227 */ /* 0x004fc800078e00ff */
        /* <DEDUP_REMOVED lines=12> */
.L_x_4737:
[----:B--2---:R-:W2:Y:S04]  /*27b30*/  LDL R2, [R1+0x2dc] ;  /* 0x0002dc0001027983 */ /* 0x004ea80000100800 */
[----:B------:R-:W3:Y:S01]  /*27b40*/  LDL R3, [R1+0x2f4] ;  /* 0x0002f40001037983 */ /* 0x000ee20000100800 */
[----:B-1----:R-:W1:Y:S02]  /*27b50*/  S2R R8, SR_TID.X ;  /* 0x0000000000087919 */ /* 0x002e640000002100 */
[----:B-1----:R-:W-:-:S04]  /*27b60*/  LOP3.LUT R8, R8, 0x7f, RZ, 0xc0, !PT ;  /* 0x0000007f08087812 */ /* 0x002fc800078ec0ff */
[----:B------:R-:W-:Y:S01]  /*27b70*/  ISETP.NE.AND P1, PT, R8, RZ, PT ;  /* 0x000000ff0800720c */ /* 0x000fe20003f25270 */
[----:B--2---:R-:W-:Y:S01]  /*27b80*/  IMAD R2, R2, 0x8, R19 ;  /* 0x0000000802027824 */ /* 0x004fe200078e0213 */
[----:B---3--:R-:W-:-:S04]  /*27b90*/  SHF.L.U32 R4, R3, 0x1f, RZ ;  /* 0x0000001f03047819 */ /* 0x008fc800000006ff */
[----:B------:R-:W1:Y:S02]  /*27ba0*/  SYNCS.PHASECHK.TRANS64.TRYWAIT P0, [R2+URZ+0x33480], R4 ;  /* 0x03348004020075a7 */ /* 0x000e64000800017f */
[----:B-1----:R-:W-:Y:S05]  /*27bb0*/  @!P0 BRA `(.L_x_4738) ;  /* 0x0000005800188947 */ /* 0x002fea0003800000 */
.L_x_4842:
        /* <DEDUP_REMOVED lines=8> */
.L_x_4739:
        /* <DEDUP_REMOVED lines=20> */
[----:B--2---:R-:W-:Y:S01]  /*27d80*/  UMOV UR8, UR14 ;  /* 0x0000000e00087c82 */ /* 0x004fe20008000000 */
[----:B------:R-:W-:Y:S01]  /*27d90*/  UMOV UR10, UR16 ;  /* 0x00000010000a7c82 */ /* 0x000fe20008000000 */
[----:B------:R-:W-:Y:S01]  /*27da0*/  UMOV UR14, 0x80 ;  /* 0x00000080000e7882 */ /* 0x000fe20000000000 */
[----:B------:R2:W-:Y:S02]  /*27db0*/  UTMALDG.4D [UR8], [UR4], desc[UR6] ;  /* 0x00000608040075b4 */ /* 0x0005e40008019000 */
[----:B--2---:R-:W-:Y:S01]  /*27dc0*/  UMOV UR8, UR15 ;  /* 0x0000000f00087c82 */ /* 0x004fe20008000000 */
[----:B------:R-:W-:Y:S02]  /*27dd0*/  UMOV UR10, UR14 ;  /* 0x0000000e000a7c82 */ /* 0x000fe40008000000 */
[----:B------:R2:W-:Y:S01]  /*27de0*/  UTMALDG.4D [UR8], [UR4], desc[UR6] ;  /* 0x00000608040075b4 */ /* 0x0005e20008019000 */
[----:B------:R-:W3:Y:S02]  /*27df0*/  SYNCS.PHASECHK.TRANS64.TRYWAIT P0, [R2+URZ+0x33440], R4 ;  /* 0x03344004020075a7 */ /* 0x000ee4000800017f */
[----:B--23--:R-:W-:Y:S05]  /*27e00*/  @!P0 BRA `(.L_x_4740) ;  /* 0x0000005400988947 */ /* 0x00cfea0003800000 */
.L_x_4843:
        /* <DEDUP_REMOVED lines=8> */
.L_x_4741:
        /* <DEDUP_REMOVED lines=10> */
[----:B------:R-:W-:Y:S01]  /*27f30*/  UMOV UR16, 0x40 ;  /* 0x0000004000107882 */ /* 0x000fe20000000000 */
[----:B------:R-:W-:-:S02]  /*27f40*/  PLOP3.LUT P0, PT, PT, PT, PT, 0x80, 0x0 ;  /* 0x000000000000781c */ /* 0x000fc40003f0f070 */
[----:B------:R-:W-:Y:S01]  /*27f50*/  UIADD3 UR8, UR15, 0x24200, URZ ;  /* 0x000242000f087890 */ /* 0x000fe2000fffe03f */
[----:B------:R-:W-:Y:S01]  /*27f60*/  LOP3.LUT R17, R17, 0xfffffffe, RZ, 0xc0, !PT ;  /* 0xfffffffe11117812 */ /* 0x000fe200078ec0ff */
[----:B------:R-:W-:Y:S02]  /*27f70*/  UIADD3 UR9, UR9, 0x33430, URZ ;  /* 0x0003343009097890 */ /* 0x000fe4000fffe03f */
[----:B------:R-:W-:Y:S02]  /*27f80*/  UIADD3 UR14, UR15, 0x26a00, URZ ;  /* 0x00026a000f0e7890 */ /* 0x000fe4000fffe03f */
[----:B------:R-:W-:-:S05]  /*27f90*/  UIADD3 UR15, UR15, 0x29200, URZ ;  /* 0x000292000f0f7890 */ /* 0x000fca000fffe03f */
[----:B------:R3:W-:Y:S01]  /*27fa0*/  UTMALDG.4D [UR8], [UR4], desc[UR6] ;  /* 0x00000608040075b4 */ /* 0x0007e20008019000 */
[----:B------:R-:W-:Y:S01]  /*27fb0*/  @P0 LOP3.LUT R17, R17, 0x1, RZ, 0xfc, !PT ;  /* 0x0000000111110812 */ /* 0x000fe200078efcff */
[----:B---3--:R-:W-:Y:S01]  /*27fc0*/  UMOV UR8, UR14 ;  /* 0x0000000e00087c82 */ /* 0x008fe20008000000 */
[----:B------:R-:W-:Y:S01]  /*27fd0*/  UMOV UR10, UR16 ;  /* 0x00000010000a7c82 */ /* 0x000fe20008000000 */
[----:B------:R-:W-:Y:S01]  /*27fe0*/  UMOV UR14, 0x80 ;  /* 0x00000080000e7882 */ /* 0x000fe20000000000 */
[----:B------:R3:W-:Y:S02]  /*27ff0*/  UTMALDG.4D [UR8], [UR4], desc[UR6] ;  /* 0x00000608040075b4 */ /* 0x0007e40008019000 */
[----:B---3--:R-:W-:Y:S01]  /*28000*/  UMOV UR8, UR15 ;  /* 0x0000000f00087c82 */ /* 0x008fe20008000000 */
[----:B------:R-:W-:Y:S02]  /*28010*/  UMOV UR10, UR14 ;  /* 0x0000000e000a7c82 */ /* 0x000fe40008000000 */
[----:B------:R3:W-:Y:S02]  /*28020*/  UTMALDG.4D [UR8], [UR4], desc[UR6] ;  /* 0x00000608040075b4 */ /* 0x0007e40008019000 */
[----:B---3--:R-:W-:Y:S01]  /*28030*/  NOP ;  /* 0x0000000000007918 */ /* 0x008fe20000000000 */
.L_x_4735:
[----:B------:R-:W2:Y:S01]  /*28040*/  LDL.LU R3, [R1+0x310] ;  /* 0x0003100001037983 */ /* 0x000ea20000300800 */
[----:B------:R-:W-:Y:S05]  /*28050*/  WARPSYNC.ALL ;  /* 0x0000000000007948 */ /* 0x000fea0003800000 */
[----:B------:R-:W-:Y:S01]  /*28060*/  ULDC.64 UR4, c[0x0][0x298] ;  /* 0x0000a60000047ab9 */ /* 0x000fe20000000a00 */
[----:B------:R-:W-:Y:S01]  /*28070*/  BSSY B6, `(.L_x_4742) ;  /* 0x000001c000067945 */ /* 0x000fe20003800000 */
[----:B------:R-:W-:Y:S01]  /*28080*/  BAR.SYNC.DEFER_BLOCKING 0x8, 0x180 ;  /* 0x0206000000007b1d */ /* 0x000fe20000010000 */
[----:B--2---:R-:W-:Y:S01]  /*28090*/  SHF.R.S32.HI R0, RZ, 0x1f, R3 ;  /* 0x0000001fff007819 */ /* 0x004fe20000011403 */
[----:B-1----:R-:W-:-:S04]  /*280a0*/  IMAD.WIDE.U32 R4, R3, UR4, RZ ;  /* 0x0000000403047c25 */ /* 0x002fc8000f8e00ff */
        /* <DEDUP_REMOVED lines=12> */
[----:B-1----:R-:W-:Y:S02]  /*28170*/  IMAD.U32 R4, RZ, RZ, UR4 ;  /* 0x00000004ff047e24 */ /* 0x002fe4000f8e00ff */
        /* <DEDUP_REMOVED lines=11> */
.L_x_4743:
[----:B------:R-:W-:Y:S05]  /*28230*/  BSYNC B6 ;  /* 0x0000000000067941 */ /* 0x000fea0003800000 */
.L_x_4742:
[----:B-1----:R-:W2:Y:S01]  /*28240*/  LDL.LU R0, [R1+0x310] ;  /* 0x0003100001007983 */ /* 0x002ea20000300800 */
[----:B------:R-:W-:Y:S01]  /*28250*/  ULDC.64 UR6, c[0x0][0xa00] ;  /* 0x0002800000067ab9 */ /* 0x000fe20000000a00 */
[----:B------:R-:W1:Y:S02]  /*28260*/  LDC R7, c[0x0][0x448] ;  /* 0x00011200ff077b82 */ /* 0x000e640000000800 */
[----:B------:R-:W2:Y:S04]  /*28270*/  LDL.LU.64 R2, [R1+0x318] ;  /* 0x0003180001027983 */ /* 0x000ea80000300a00 */
[----:B------:R-:W3:Y:S04]  /*28280*/  LDL R6, [R1+0x2ec] ;  /* 0x0002ec0001067983 */ /* 0x000ee80000100800 */
[----:B------:R-:W4:Y:S01]  /*28290*/  LDL R12, [R1+0x2e4] ;  /* 0x0002e400010c7983 */ /* 0x000f220000100800 */
[----:B------:R-:W-:Y:S01]  /*282a0*/  ISETP.NE.U32.AND P0, PT, RZ, UR6, PT ;  /* 0x00000006ff007c0c */ /* 0x000fe2000bf05070 */
[----:B------:R-:W-:-:S03]  /*282b0*/  ULDC.64 UR4, c[0x0][0x2d8] ;  /* 0x0000b60000047ab9 */ /* 0x000fc60000000a00 */
[----:B------:R-:W-:Y:S01]  /*282c0*/  ISETP.NE.AND.EX P0, PT, RZ, UR7, PT, P0 ;  /* 0x00000007ff007c0c */ /* 0x000fe2000bf05300 */
[----:B------:R-:W0:Y:S01]  /*282d0*/  S2R R5, SR_TID.X ;  /* 0x0000000000057919 */ /* 0x000e220000002100 */
[----:B------:R-:W-:Y:S01]  /*282e0*/  ULDC.64 UR6, c[0x0][0x280] ;  /* 0x0000a00000067ab9 */ /* 0x000fe20000000a00 */
[----:B------:R-:W1:Y:S01]  /*282f0*/  S2R R10, SR_TID.X ;  /* 0x00000000000a7919 */ /* 0x000e620000002100 */
[----:B0-----:R-:W-:-:S04]  /*28300*/  LOP3.LUT R5, R5, 0x7f, RZ, 0xc0, !PT ;  /* 0x0000007f05057812 */ /* 0x001fc800078ec0ff */
[----:B------:R-:W-:Y:S01]  /*28310*/  SHF.R.U32.HI R5, RZ, 0x2, R5 ;  /* 0x00000002ff057819 */ /* 0x000fe20000011605 */
[----:B-1----:R-:W-:-:S05]  /*28320*/  IMAD.SHL.U32 R10, R10, 0x10, RZ ;  /* 0x000000100a0a7824 */ /* 0x002fca00078e00ff */
[----:B------:R-:W-:-:S04]  /*28330*/  LOP3.LUT R10, R10, 0x30, RZ, 0xc0, !PT ;  /* 0x000000300a0a7812 */ /* 0x000fc800078ec0ff */
[C---:B------:R-:W-:Y:S02]  /*28340*/  LOP3.LUT R11, R10.reuse, 0x40, RZ, 0xfc, !PT ;  /* 0x000000400a0b7812 */ /* 0x040fe400078efcff */
[----:B------:R-:W-:Y:S01]  /*28350*/  LOP3.LUT R10, R10, 0x80, RZ, 0xfc, !PT ;  /* 0x000000800a0a7812 */ /* 0x000fe200078efcff */
[----:B--2---:R-:W-:Y:S01]  /*28360*/  IMAD.MOV.U32 R3, RZ, RZ, R0 ;  /* 0x000000ffff037224 */ /* 0x004fe200078e0000 */
[----:B---3--:R-:W-:-:S04]  /*28370*/  SHF.R.S32.HI R0, RZ, 0x1f, R6 ;  /* 0x0000001fff007819 */ /* 0x008fc80000011406 */
[----:B------:R-:W-:Y:S02]  /*28380*/  SEL R4, R0, RZ, !P0 ;  /* 0x000000ff00047207 */ /* 0x000fe40004000000 */
[----:B------:R-:W-:Y:S02]  /*28390*/  SEL R0, R6, RZ, !P0 ;  /* 0x000000ff06007207 */ /* 0x000fe40004000000 */
[----:B------:R-:W0:Y:S01]  /*283a0*/  S2R R6, SR_TID.X ;  /* 0x0000000000067919 */ /* 0x000e220000002100 */
[----:B------:R-:W-:Y:S01]  /*283b0*/  ISETP.NE.AND P0, PT, R7, 0x1, PT ;  /* 0x000000010700780c */ /* 0x000fe20003f05270 */
[----:B------:R-:W-:-:S04]  /*283c0*/  IMAD.WIDE.U32 R2, R16, UR4, R2 ;  /* 0x0000000410027c25 */ /* 0x000fc8000f8e0002 */
[----:B------:R-:W-:Y:S01]  /*283d0*/  IMAD R3, R16, UR5, R3 ;  /* 0x0000000510037c24 */ /* 0x000fe2000f8e0203 */
[----:B------:R-:W-:Y:S02]  /*283e0*/  ULDC.64 UR4, c[0x0][0x2e0] ;  /* 0x0000b80000047ab9 */ /* 0x000fe40000000a00 */
[----:B------:R-:W-:Y:S02]  /*283f0*/  IMAD R4, R4, UR4, RZ ;  /* 0x0000000404047c24 */ /* 0x000fe4000f8e02ff */
[----:B0-----:R-:W-:-:S03]  /*28400*/  IMAD.SHL.U32 R8, R6, 0x20, RZ ;  /* 0x0000002006087824 */ /* 0x001fc600078e00ff */
[----:B------:R-:W0:Y:S02]  /*28410*/  @P0 LDC R6, c[0x0][0x450] ;  /* 0x00011400ff060b82 */ /* 0x000e240000000800 */
[----:B------:R-:W-:-:S06]  /*28420*/  LOP3.LUT R8, R5, 0x60, R8, 0xf8, !PT ;  /* 0x0000006005087812 */ /* 0x000fcc00078ef808 */
[----:B------:R-:W1:Y:S01]  /*28430*/  @P0 LDC R5, c[0x0][0x44c] ;  /* 0x00011300ff050b82 */ /* 0x000e620000000800 */
[----:B------:R-:W-:-:S04]  /*28440*/  IMAD.WIDE.U32 R2, R0, UR4, R2 ;  /* 0x0000000400027c25 */ /* 0x000fc8000f8e0002 */
[----:B------:R-:W-:Y:S01]  /*28450*/  IMAD R0, R0, UR5, R4 ;  /* 0x0000000500007c24 */ /* 0x000fe2000f8e0204 */
[----:B------:R-:W-:Y:S01]  /*28460*/  ULDC.64 UR4, c[0x0][0x2d0] ;  /* 0x0000b40000047ab9 */ /* 0x000fe20000000a00 */
[----:B----4-:R-:W-:Y:S02]  /*28470*/  IMAD.IADD R4, R8, 0x1, R12 ;  /* 0x0000000108047824 */ /* 0x010fe400078e020c */
[----:B------:R-:W-:Y:S02]  /*28480*/  IMAD.IADD R3, R3, 0x1, R0 ;  /* 0x0000000103037824 */ /* 0x000fe400078e0200 */
[----:B------:R-:W-:Y:S01]  /*28490*/  IMAD.MOV.U32 R0, RZ, RZ, R4 ;  /* 0x000000ffff007224 */ /* 0x000fe200078e0004 */
[----:B------:R-:W2:Y:S01]  /*284a0*/  S2R R8, SR_TID.X ;  /* 0x0000000000087919 */ /* 0x000ea20000002100 */
[----:B-1----:R-:W-:-:S05]  /*284b0*/  @P0 IMAD.HI.U32 R5, R4, R5, RZ ;  /* 0x0000000504050227 */ /* 0x002fca00078e00ff */
[----:B0-----:R-:W-:-:S05]  /*284c0*/  @P0 SHF.R.U32.HI R0, RZ, R6, R5 ;  /* 0x00000006ff000219 */ /* 0x001fca0000011605 */
        /* <DEDUP_REMOVED lines=11> */
[----:B------:R-:W-:Y:S01]  /*28580*/  ULDC UR4, c[0x0][0x2b8] ;  /* 0x0000ae0000047ab9 */ /* 0x000fe20000000800 */
[----:B--2---:R-:W-:Y:S01]  /*28590*/  IMAD.SHL.U32 R9, R8, 0x10, RZ ;  /* 0x0000001008097824 */ /* 0x004fe200078e00ff */
[----:B------:R-:W-:Y:S02]  /*285a0*/  ISETP.GE.AND P2, PT, R10, UR4, PT ;  /* 0x000000040a007c0c */ /* 0x000fe4000bf46270 */
[----:B------:R-:W-:Y:S02]  /*285b0*/  LOP3.LUT R10, R8, 0x7f, RZ, 0xc0, !PT ;  /* 0x0000007f080a7812 */ /* 0x000fe400078ec0ff */
[----:B------:R0:W5:Y:S01]  /*285c0*/  LDL R8, [R1+0x30c] ;  /* 0x00030c0001087983 */ /* 0x0001620000100800 */
[----:B------:R-:W-:Y:S01]  /*285d0*/  LOP3.LUT R9, R9, 0x30, RZ, 0xc0, !PT ;  /* 0x0000003009097812 */ /* 0x000fe200078ec0ff */
[----:B------:R-:W-:Y:S01]  /*285e0*/  IMAD R0, R4, UR5, R0 ;  /* 0x0000000504007c24 */ /* 0x000fe2000f8e0200 */
[----:B------:R-:W-:-:S02]  /*285f0*/  IADD3 R4, P3, R2, UR6, RZ ;  /* 0x0000000602047c10 */ /* 0x000fc4000ff7e0ff */
[----:B------:R-:W-:Y:S02]  /*28600*/  ISETP.GE.AND P0, PT, R9, UR4, PT ;  /* 0x0000000409007c0c */ /* 0x000fe4000bf06270 */
[----:B------:R-:W-:Y:S01]  /*28610*/  ISETP.GE.AND P1, PT, R11, UR4, PT ;  /* 0x000000040b007c0c */ /* 0x000fe2000bf26270 */
[----:B------:R-:W-:Y:S01]  /*28620*/  UMOV UR4, 0xffffffff ;  /* 0xffffffff00047882 */ /* 0x000fe20000000000 */
[----:B------:R-:W-:Y:S02]  /*28630*/  IADD3.X R3, R3, UR7, R0, P3, !PT ;  /* 0x0000000703037c10 */ /* 0x000fe40009ffe400 */
[----:B------:R-:W-:Y:S01]  /*28640*/  SHF.R.U32.HI R10, RZ, 0x2, R10 ;  /* 0x00000002ff0a7819 */ /* 0x000fe2000001160a */
[----:B0-----:R-:W-:Y:S08]  /*28650*/  BRA.DIV UR4, `(.L_x_4744) ;  /* 0x0000004e04987947 */ /* 0x001ff0000b800000 */
[----:B------:R-:W2:Y:S04]  /*28660*/  LDL.LU R6, [R1+0x308] ;  /* 0x0003080001067983 */ /* 0x000ea80000300800 */
[----:B------:R-:W3:Y:S01]  /*28670*/  LDL.LU R11, [R1+0x2e4] ;  /* 0x0002e400010b7983 */ /* 0x000ee20000300800 */
[----:B--2---:R-:W-:-:S03]  /*28680*/  IMAD R2, R6, R7, RZ ;  /* 0x0000000706027224 */ /* 0x004fc600078e02ff */
[----:B------:R-:W0:Y:S01]  /*28690*/  SHFL.IDX PT, R7, R4, RZ, 0x1c1f ;  /* 0x001c1fff04077589 */ /* 0x000e2200000e0000 */
[----:B---3--:R-:W-:-:S03]  /*286a0*/  IMAD.IADD R0, R10, 0x1, R11 ;  /* 0x000000010a007824 */ /* 0x008fc600078e020b */
[----:B------:R-:W1:Y:S01]  /*286b0*/  SHFL.IDX PT, R6, R3, RZ, 0x1c1f ;  /* 0x001c1fff03067589 */ /* 0x000e6200000e0000 */
[C---:B------:R-:W-:Y:S01]  /*286c0*/  VIADD R5, R0.reuse, 0x20 ;  /* 0x0000002000057836 */ /* 0x040fe20000000000 */
        /* <DEDUP_REMOVED lines=32> */
.L_x_4852:
        /* <DEDUP_REMOVED lines=10> */
[----:B------:R4:W-:Y:S04]  /*28970*/  LDGSTS.E.BYPASS.LTC128B.128 [R8+0x21a00], desc[UR50][R2.64+0x40], !P1 ;  /* 0x21a0004002087fae */ /* 0x0009e8000c901d72 */
[----:B------:R4:W-:Y:S02]  /*28980*/  LDGSTS.E.BYPASS.LTC128B.128 [R8+0x23a00], desc[UR50][R2.64+0x80], !P2 ;  /* 0x23a0008002087fae */ /* 0x0009e4000d101d72 */
.L_x_4746:
[----:B------:R-:W-:Y:S05]  /*28990*/  BSYNC B0 ;  /* 0x0000000000007941 */ /* 0x000fea0003800000 */
.L_x_4745:
[----:B------:R-:W-:Y:S01]  /*289a0*/  NOP ;  /* 0x0000000000007918 */ /* 0x000fe20000000000 */
[----:B------:R-:W-:-:S13]  /*289b0*/  PLOP3.LUT P0, PT, PT, PT, PT, 0x80, 0x0 ;  /* 0x000000000000781c */ /* 0x000fda0003f0f070 */
.L_x_4747:
        /* <DEDUP_REMOVED lines=18> */
.L_x_4853:
[----:B------:R-:W-:Y:S05]  /*28ae0*/  BSYNC B0 ;  /* 0x0000000000007941 */ /* 0x000fea0003800000 */
.L_x_4748:
[----:B------:R-:W5:Y:S04]  /*28af0*/  LDL.LU R2, [R1+0x314] ;  /* 0x0003140001027983 */ /* 0x000f680000300800 */
[----:B0-2---:R-:W2:Y:S01]  /*28b00*/  LDL R3, [R1+0x2fc] ;  /* 0x0002fc0001037983 */ /* 0x005ea20000100800 */
[----:B-----5:R-:W-:-:S05]  /*28b10*/  VIADD R2, R2, 0xfffffffe ;  /* 0xfffffffe02027836 */ /* 0x020fca0000000000 */
[----:B--2---:R-:W-:-:S13]  /*28b20*/  ISETP.GE.AND P0, PT, R2, R3, PT ;  /* 0x000000030200720c */ /* 0x004fda0003f06270 */
[----:B------:R-:W-:Y:S05]  /*28b30*/  @!P0 BRA `(.L_x_4750) ;  /* 0x0000001800208947 */ /* 0x000fea0003800000 */
[----:B----4-:R0:W5:Y:S04]  /*28b40*/  LDL.LU R0, [R1+0x2dc] ;  /* 0x0002dc0001007983 */ /* 0x0101680000300800 */
[----:B---3--:R0:W5:Y:S02]  /*28b50*/  LDL.LU R8, [R1+0x2f4] ;  /* 0x0002f40001087983 */ /* 0x0081640000300800 */
.L_x_4774:
[----:B-----5:R-:W-:Y:S01]  /*28b60*/  VIADD R4, R0, 0x1 ;  /* 0x0000000100047836 */ /* 0x020fe20000000000 */
[----:B------:R-:W-:Y:S01]  /*28b70*/  LOP3.LUT P1, RZ, R17, 0x1, RZ, 0xc0, !PT ;  /* 0x0000000111ff7812 */ /* 0x000fe2000782c0ff */
[----:B------:R-:W-:Y:S05]  /*28b80*/  YIELD ;  /* 0x0000000000007946 */ /* 0x000fea0003800000 */
[----:B------:R-:W-:Y:S01]  /*28b90*/  ISETP.NE.AND P0, PT, R4, 0x2, PT ;  /* 0x000000020400780c */ /* 0x000fe20003f05270 */
[----:B------:R-:W-:Y:S03]  /*28ba0*/  BSSY B0, `(.L_x_4751) ;  /* 0x00000a9000007945 */ /* 0x000fe60003800000 */
[----:B------:R-:W-:-:S02]  /*28bb0*/  SEL R3, RZ, 0x1, P0 ;  /* 0x00000001ff037807 */ /* 0x000fc40000000000 */
[----:B------:R-:W-:Y:S02]  /*28bc0*/  SEL R10, R4, RZ, P0 ;  /* 0x000000ff040a7207 */ /* 0x000fe40000000000 */
[----:B------:R-:W-:-:S03]  /*28bd0*/  LOP3.LUT R9, R8, R3, RZ, 0x3c, !PT ;  /* 0x0000000308097212 */ /* 0x000fc600078e3cff */
        /* <DEDUP_REMOVED lines=27> */
.L_x_4753:
        /* <DEDUP_REMOVED lines=8> */
.L_x_4854:
[----:B------:R-:W-:Y:S05]  /*28e10*/  BSYNC B1 ;  /* 0x0000000000017941 */ /* 0x000fea0003800000 */
.L_x_4754:
        /* <DEDUP_REMOVED lines=9> */
.L_x_4757:
[----:B------:R-:W-:Y:S05]  /*28eb0*/  BSYNC B1 ;  /* 0x0000000000017941 */ /* 0x000fea0003800000 */
.L_x_4756:
        /* <DEDUP_REMOVED lines=13> */
.L_x_4758:
        /* <DEDUP_REMOVED lines=16> */
.L_x_4759:
        /* <DEDUP_REMOVED lines=16> */
.L_x_4760:
        /* <DEDUP_REMOVED lines=13> */
.L_x_4855:
[----:B------:R-:W-:Y:S05]  /*29260*/  BSYNC B1 ;  /* 0x0000000000017941 */ /* 0x000fea0003800000 */
.L_x_4761:
        /* <DEDUP_REMOVED lines=11> */
.L_x_4764:
[----:B------:R-:W-:Y:S05]  /*29320*/  BSYNC B1 ;  /* 0x0000000000017941 */ /* 0x000fea0003800000 */
.L_x_4763:
        /* <DEDUP_REMOVED lines=8> */
.L_x_4765:
        /* <DEDUP_REMOVED lines=15> */
.L_x_4766:
        /* <DEDUP_REMOVED lines=15> */
.L_x_4767:
        /* <DEDUP_REMOVED lines=10> */
.L_x_4752:
[----:B------:R-:W-:Y:S05]  /*29630*/  BSYNC B0 ;  /* 0x0000000000007941 */ /* 0x000fea0003800000 */
.L_x_4751:
[----:B------:R-:W-:-:S06]  /*29640*/  UISETP.NE.AND UP0, UPT, UR37, 0x3, UPT ;  /* 0x000000032500788c */ /* 0x000fcc000bf05270 */
[----:B------:R-:W-:-:S13]  /*29650*/  PLOP3.LUT P0, PT, PT, PT, UP0, 0x80, 0x0 ;  /* 0x000000000000781c */ /* 0x000fda0003f0f008 */
[----:B------:R-:W-:Y:S05]  /*29660*/  @!P0 BRA `(.L_x_4768) ;  /* 0x0000000000048947 */ /* 0x000fea0003800000 */
[----:B------:R-:W-:Y:S01]  /*29670*/  BPT.TRAP 0x1 ;  /* 0x000000040000795c */ /* 0x000fe20000300000 */
.L_x_4768:
        /* <DEDUP_REMOVED lines=8> */
.L_x_4856:
[----:B------:R-:W-:Y:S05]  /*29700*/  BSYNC B0 ;  /* 0x0000000000007941 */ /* 0x000fea0003800000 */
.L_x_4769:
[----:B------:R-:W-:Y:S05]  /*29710*/  @!P1 BRA `(.L_x_4771) ;  /* 0x0000000000049947 */ /* 0x000fea0003800000 */
[----:B------:R-:W-:Y:S01]  /*29720*/  BPT.TRAP 0x1 ;  /* 0x000000040000795c */ /* 0x000fe20000300000 */
.L_x_4771:
[----:B---3--:R-:W-:Y:S01]  /*29730*/  SHF.L.U32 R4, R8, 0x1f, RZ ;  /* 0x0000001f08047819 */ /* 0x008fe200000006ff */
[----:B------:R-:W-:-:S03]  /*29740*/  IMAD R0, R0, 0x7800, RZ ;  /* 0x0000780000007824 */ /* 0x000fc600078e02ff */
[----:B------:R-:W3:Y:S02]  /*29750*/  SYNCS.PHASECHK.TRANS64.TRYWAIT P0, [R3+URZ+0x33460], R4 ;  /* 0x03346004030075a7 */ /* 0x000ee4000800017f */
[----:B---3--:R-:W-:Y:S05]  /*29760*/  @!P0 BRA `(.L_x_4772) ;  /* 0x00000044000c8947 */ /* 0x008fea0003800000 */
.L_x_4857:
[----:B------:R4:W-:Y:S04]  /*29770*/  STL [R1+0x3ac], R16 ;  /* 0x0003ac1001007387 */ /* 0x0009e80000100800 */
[----:B----4-:R-:W4:Y:S04]  /*29780*/  LDL R16, [R1+0x2d8] ;  /* 0x0002d80001107983 */ /* 0x010f280000100800 */
[----:B------:R3:W-:Y:S04]  /*29790*/  STL [R1+0x3a8], R3 ;  /* 0x0003a80301007387 */ /* 0x0007e80000100800 */
[----:B------:R0:W-:Y:S04]  /*297a0*/  STL [R1+0x3a4], R2 ;  /* 0x0003a40201007387 */ /* 0x0001e80000100800 */
[----:B---3--:R-:W3:Y:S04]  /*297b0*/  LDL R3, [R1+0x2d4] ;  /* 0x0002d40001037983 */ /* 0x008ee80000100800 */
[----:B0-----:R-:W3:Y:S01]  /*297c0*/  LDL R2, [R1+0x2d0] ;  /* 0x0002d00001027983 */ /* 0x001ee20000100800 */
[----:B------:R-:W-:Y:S05]  /*297d0*/  WARPSYNC.ALL ;  /* 0x0000000000007948 */ /* 0x000fea0003800000 */
[----:B------:R-:W-:-:S02]  /*297e0*/  VIADD R14, R0, 0x2800 ;  /* 0x00002800000e7836 */ /* 0x000fc40000000000 */
[C---:B------:R-:W-:Y:S02]  /*297f0*/  VIADD R12, R0.reuse, 0x800 ;  /* 0x00000800000c7836 */ /* 0x040fe40000000000 */
[C---:B------:R-:W-:Y:S02]  /*29800*/  VIADD R13, R0.reuse, 0x5000 ;  /* 0x00005000000d7836 */ /* 0x040fe40000000000 */
[C---:B------:R-:W-:Y:S02]  /*29810*/  VIADD R15, R0.reuse, 0x1800 ;  /* 0x00001800000f7836 */ /* 0x040fe40000000000 */
[C---:B------:R-:W-:Y:S02]  /*29820*/  VIADD R21, R0.reuse, 0x2000 ;  /* 0x0000200000157836 */ /* 0x040fe40000000000 */
[C---:B------:R-:W-:Y:S01]  /*29830*/  VIADD R20, R0.reuse, 0x5800 ;  /* 0x0000580000147836 */ /* 0x040fe20000000000 */
[----:B----4-:R-:W-:-:S05]  /*29840*/  LOP3.LUT R4, R0, R16, RZ, 0xfc, !PT ;  /* 0x0000001000047212 */ /* 0x010fca00078efcff */
[----:B------:R-:W-:-:S06]  /*29850*/  IMAD.IADD R4, R19, 0x1, R4 ;  /* 0x0000000113047824 */ /* 0x000fcc00078e0204 */
[----:B-1----:R-:W0:Y:S02]  /*29860*/  LDSM.16.MT88.4 R4, [R4+0xf200] ;  /* 0x00f200000404783b */ /* 0x002e240000004200 */
[C-C-:B0-----:R-:W-:Y:S02]  /*29870*/  PRMT R8, R4.reuse, 0x6420, R5.reuse ;  /* 0x0000642004087816 */ /* 0x141fe40000000005 */
[----:B--2---:R-:W-:Y:S02]  /*29880*/  PRMT R9, R4, 0x7531, R5 ;  /* 0x0000753104097816 */ /* 0x004fe40000000005 */
        /* <DEDUP_REMOVED lines=22> */
[C---:B------:R-:W-:Y:S02]  /*299f0*/  LOP3.LUT R4, R13.reuse, R3, RZ, 0xfc, !PT ;  /* 0x000000030d047212 */ /* 0x040fe400078efcff */
        /* <DEDUP_REMOVED lines=110> */
[----:B------:R-:W-:Y:S01]  /*2a0e0*/  PRMT R9, R4, 0x7531, R5 ;  /* 0x0000753104097816 */ /* 0x000fe20000000005 */
[----:B------:R-:W-:Y:S01]  /*2a0f0*/  IMAD.IADD R4, R19, 0x1, R13 ;  /* 0x0000000113047824 */ /* 0x000fe200078e020d */
[C-C-:B------:R-:W-:Y:S02]  /*2a100*/  PRMT R10, R6.reuse, 0x6420, R7.reuse ;  /* 0x00006420060a7816 */ /* 0x140fe40000000007 */
[----:B------:R-:W-:-:S05]  /*2a110*/  PRMT R11, R6, 0x7531, R7 ;  /* 0x00007531060b7816 */ /* 0x000fca0000000007 */
[----:B------:R-:W-:Y:S04]  /*2a120*/  STSM.16.M88.4 [R14], R8 ;  /* 0x000000080e007844 */ /* 0x000fe80000000200 */
[----:B------:R-:W0:Y:S02]  /*2a130*/  LDSM.16.MT88.4 R4, [R4+0xf200] ;  /* 0x00f200000404783b */ /* 0x000e240000004200 */
[C-C-:B0-----:R-:W-:Y:S02]  /*2a140*/  PRMT R8, R4.reuse, 0x6420, R5.reuse ;  /* 0x0000642004087816 */ /* 0x141fe40000000005 */
[----:B------:R-:W-:Y:S02]  /*2a150*/  PRMT R9, R4, 0x7531, R5 ;  /* 0x0000753104097816 */ /* 0x000fe40000000005 */
[----:B------:R-:W-:-:S02]  /*2a160*/  LOP3.LUT R4, R0, R16, RZ, 0xfc, !PT ;  /* 0x0000001000047212 */ /* 0x000fc400078efcff */
[----:B------:R-:W-:Y:S01]  /*2a170*/  LOP3.LUT R0, R0, R3, RZ, 0xfc, !PT ;  /* 0x0000000300007212 */ /* 0x000fe200078efcff */
[----:B------:R0:W5:Y:S01]  /*2a180*/  LDL.LU R16, [R1+0x3ac] ;  /* 0x0003ac0001107983 */ /* 0x0001620000300800 */
[C-C-:B------:R-:W-:Y:S02]  /*2a190*/  PRMT R10, R6.reuse, 0x6420, R7.reuse ;  /* 0x00006420060a7816 */ /* 0x140fe40000000007 */
[----:B------:R-:W-:Y:S01]  /*2a1a0*/  PRMT R11, R6, 0x7531, R7 ;  /* 0x00007531060b7816 */ /* 0x000fe20000000007 */
[----:B------:R-:W-:Y:S01]  /*2a1b0*/  IMAD.IADD R0, R2, 0x1, R0 ;  /* 0x0000000102007824 */ /* 0x000fe200078e0200 */
[----:B------:R0:W5:Y:S04]  /*2a1c0*/  LDL.LU R3, [R1+0x3a8] ;  /* 0x0003a80001037983 */ /* 0x0001680000300800 */
[----:B------:R0:W5:Y:S01]  /*2a1d0*/  LDL.LU R2, [R1+0x3a4] ;  /* 0x0003a40001027983 */ /* 0x0001620000300800 */
[----:B------:R-:W-:-:S03]  /*2a1e0*/  IMAD.IADD R4, R19, 0x1, R4 ;  /* 0x0000000113047824 */ /* 0x000fc600078e0204 */
[----:B------:R-:W-:Y:S04]  /*2a1f0*/  STSM.16.M88.4 [R12], R8 ;  /* 0x000000080c007844 */ /* 0x000fe80000000200 */
[----:B------:R-:W1:Y:S02]  /*2a200*/  LDSM.16.MT88.4 R4, [R4+0xf200] ;  /* 0x00f200000404783b */ /* 0x000e640000004200 */
[C-C-:B-1----:R-:W-:Y:S02]  /*2a210*/  PRMT R8, R4.reuse, 0x6420, R5.reuse ;  /* 0x0000642004087816 */ /* 0x142fe40000000005 */
        /* <DEDUP_REMOVED lines=12> */
.L_x_4773:
[----:B0-----:R-:W0:Y:S01]  /*2a2e0*/  S2R R0, SR_TID.X ;  /* 0x0000000000007919 */ /* 0x001e220000002100 */
[----:B-1---5:R1:W-:Y:S01]  /*2a2f0*/  SYNCS.ARRIVE.TRANS64.A1T0 RZ, [R3+URZ+0x33450], RZ ;  /* 0x033450ff03ff79a7 */ /* 0x0223e2000810003f */
[----:B------:R2:W5:Y:S01]  /*2a300*/  LDL R8, [R1+0x2f4] ;  /* 0x0002f40001087983 */ /* 0x0005620000100800 */
[----:B0-----:R-:W-:-:S03]  /*2a310*/  LOP3.LUT R4, R0, 0x7f, RZ, 0xc0, !PT ;  /* 0x0000007f00047812 */ /* 0x001fc600078ec0ff */
[----:B------:R-:W3:Y:S01]  /*2a320*/  LDL R0, [R1+0x2fc] ;  /* 0x0002fc0001007983 */ /* 0x000ee20000100800 */
[----:B------:R-:W-:Y:S01]  /*2a330*/  BAR.SYNC.DEFER_BLOCKING 0x2, 0x80 ;  /* 0x0082000000007b1d */ /* 0x000fe20000010000 */
[----:B------:R-:W-:-:S13]  /*2a340*/  ISETP.NE.AND P0, PT, R4, RZ, PT ;  /* 0x000000ff0400720c */ /* 0x000fda0003f05270 */
[----:B-1----:R-:W-:-:S05]  /*2a350*/  @!P0 VIADD R3, R3, 0x33480 ;  /* 0x0003348003038836 */ /* 0x002fca0000000000 */
[----:B------:R-:W-:-:S04]  /*2a360*/  @!P0 PRMT R3, RZ, 0x654, R3 ;  /* 0x00000654ff038816 */ /* 0x000fc80000000003 */
[----:B------:R2:W-:Y:S01]  /*2a370*/  @!P0 SYNCS.ARRIVE.TRANS64.RED.A1T0 RZ, [R3+URZ], RZ ;  /* 0x000000ff03ff89a7 */ /* 0x0005e2000810043f */
[C---:B---3--:R-:W-:Y:S01]  /*2a380*/  ISETP.GT.AND P0, PT, R2.reuse, R0, PT ;  /* 0x000000000200720c */ /* 0x048fe20003f04270 */
[----:B------:R-:W-:Y:S01]  /*2a390*/  VIADD R2, R2, 0xffffffff ;  /* 0xffffffff02027836 */ /* 0x000fe20000000000 */
[----:B------:R2:W5:Y:S11]  /*2a3a0*/  LDL R0, [R1+0x2dc] ;  /* 0x0002dc0001007983 */ /* 0x0005760000100800 */
[----:B--2---:R-:W-:Y:S05]  /*2a3b0*/  @P0 BRA `(.L_x_4774) ;  /* 0xffffffe400e80947 */ /* 0x004fea000383ffff */
.L_x_4750:
[----:B------:R-:W0:Y:S01]  /*2a3c0*/  S2R R3, SR_TID.X ;  /* 0x0000000000037919 */ /* 0x000e220000002100 */
[----:B------:R-:W-:Y:S01]  /*2a3d0*/  BSSY B0, `(.L_x_4775) ;  /* 0x0000011000007945 */ /* 0x000fe20003800000 */
[----:B0-----:R-:W-:-:S04]  /*2a3e0*/  LOP3.LUT R3, R3, 0x7f, RZ, 0xc0, !PT ;  /* 0x0000007f03037812 */ /* 0x001fc800078ec0ff */
[----:B------:R-:W-:-:S13]  /*2a3f0*/  ISETP.NE.AND P0, PT, R3, RZ, PT ;  /* 0x000000ff0300720c */ /* 0x000fda0003f05270 */
[----:B------:R-:W-:Y:S05]  /*2a400*/  @P0 BRA `(.L_x_4776) ;  /* 0x0000000000340947 */ /* 0x000fea0003800000 */
[----:B------:R-:W0:Y:S01]  /*2a410*/  S2R R2, SR_LANEID ;  /* 0x0000000000027919 */ /* 0x000e220000000000 */
[----:B------:R-:W-:Y:S01]  /*2a420*/  VOTEU.ANY UR4, UPT, PT ;  /* 0x0000000000047886 */ /* 0x000fe200038e0100 */
[----:B-1----:R-:W1:Y:S01]  /*2a430*/  LDC.64 R4, c[0x0][0xc60] ;  /* 0x00031800ff047b82 */ /* 0x002e620000000a00 */
[----:B----45:R-:W0:Y:S02]  /*2a440*/  FLO.U32 R0, UR4 ;  /* 0x0000000400007d00 */ /* 0x030e2400080e0000 */
        /* <DEDUP_REMOVED lines=9> */
.L_x_4776:
[----:B------:R-:W-:Y:S05]  /*2a4e0*/  BSYNC B0 ;  /* 0x0000000000007941 */ /* 0x000fea0003800000 */
.L_x_4775:
[----:B------:R-:W-:-:S06]  /*2a4f0*/  UISETP.NE.AND UP0, UPT, UR37, 0x3, UPT ;  /* 0x000000032500788c */ /* 0x000fcc000bf05270 */
[----:B------:R-:W-:-:S13]  /*2a500*/  PLOP3.LUT P1, PT, PT, PT, UP0, 0x80, 0x0 ;  /* 0x000000000000781c */ /* 0x000fda0003f2f008 */
[----:B------:R-:W-:Y:S05]  /*2a510*/  @!P1 BRA `(.L_x_4777) ;  /* 0x0000000000049947 */ /* 0x000fea0003800000 */
[----:B------:R-:W-:Y:S01]  /*2a520*/  BPT.TRAP 0x1 ;  /* 0x000000040000795c */ /* 0x000fe20000300000 */
.L_x_4777:
[----:B------:R-:W2:Y:S04]  /*2a530*/  LDL R2, [R1+0x2f4] ;  /* 0x0002f40001027983 */ /* 0x000ea80000100800 */
[----:B------:R-:W3:Y:S01]  /*2a540*/  LDL R3, [R1+0x2dc] ;  /* 0x0002dc0001037983 */ /* 0x000ee20000100800 */
[----:B0---45:R-:W-:Y:S01]  /*2a550*/  IMAD.U32 R0, RZ, RZ, UR39 ;  /* 0x00000027ff007e24 */ /* 0x031fe2000f8e00ff */
[----:B------:R-:W-:Y:S04]  /*2a560*/  BSSY B0, `(.L_x_4778) ;  /* 0x0000007000007945 */ /* 0x000fe80003800000 */
[----:B------:R-:W-:-:S02]  /*2a570*/  ISETP.NE.AND P2, PT, R0, 0x3, PT ;  /* 0x000000030000780c */ /* 0x000fc40003f45270 */
[----:B--2---:R-:W-:-:S04]  /*2a580*/  LOP3.LUT R2, R2, 0x1, RZ, 0x3c, !PT ;  /* 0x0000000102027812 */ /* 0x004fc800078e3cff */
[----:B------:R-:W-:Y:S01]  /*2a590*/  SHF.L.U32 R2, R2, 0x1f, RZ ;  /* 0x0000001f02027819 */ /* 0x000fe200000006ff */
[----:B---3--:R-:W-:-:S04]  /*2a5a0*/  IMAD R0, R3, 0x8, R19 ;  /* 0x0000000803007824 */ /* 0x008fc800078e0213 */
[----:B------:R-:W0:Y:S02]  /*2a5b0*/  SYNCS.PHASECHK.TRANS64.TRYWAIT P1, [R0+URZ+0x33470], R2 ;  /* 0x03347002000075a7 */ /* 0x000e24000802017f */
[----:B0-----:R-:W-:Y:S05]  /*2a5c0*/  @!P1 BRA `(.L_x_4779) ;  /* 0x0000003400889947 */ /* 0x001fea0003800000 */
.L_x_4858:
[----:B------:R-:W-:Y:S05]  /*2a5d0*/  BSYNC B0 ;  /* 0x0000000000007941 */ /* 0x000fea0003800000 */
.L_x_4778:
[----:B------:R-:W-:Y:S05]  /*2a5e0*/  @!P2 BRA `(.L_x_4780) ;  /* 0x000000000004a947 */ /* 0x000fea0003800000 */
[----:B------:R-:W-:Y:S01]  /*2a5f0*/  BPT.TRAP 0x1 ;  /* 0x000000040000795c */ /* 0x000fe20000300000 */
.L_x_4780:
[----:B0-----:R-:W2:Y:S02]  /*2a600*/  LDL R2, [R1+0x2f4] ;  /* 0x0002f40001027983 */ /* 0x001ea40000100800 */
[----:B--2---:R-:W-:-:S04]  /*2a610*/  SHF.L.U32 R2, R2, 0x1f, RZ ;  /* 0x0000001f02027819 */ /* 0x004fc800000006ff */
[----:B------:R-:W0:Y:S02]  /*2a620*/  SYNCS.PHASECHK.TRANS64.TRYWAIT P1, [R0+URZ+0x33460], R2 ;  /* 0x03346002000075a7 */ /* 0x000e24000802017f */
[----:B0-----:R-:W-:Y:S05]  /*2a630*/  @!P1 BRA `(.L_x_4781) ;  /* 0x0000003400809947 */ /* 0x001fea0003800000 */
.L_x_4859:
[----:B------:R-:W2:Y:S04]  /*2a640*/  LDL R3, [R1+0x2dc] ;  /* 0x0002dc0001037983 */ /* 0x000ea80000100800 */
[----:B------:R-:W3:Y:S04]  /*2a650*/  LDL R16, [R1+0x2d8] ;  /* 0x0002d80001107983 */ /* 0x000ee80000100800 */
[----:B------:R-:W4:Y:S04]  /*2a660*/  LDL R18, [R1+0x2d4] ;  /* 0x0002d40001127983 */ /* 0x000f280000100800 */
[----:B------:R0:W-:Y:S04]  /*2a670*/  STL [R1+0x3a4], R0 ;  /* 0x0003a40001007387 */ /* 0x0001e80000100800 */
[----:B0-----:R-:W4:Y:S01]  /*2a680*/  LDL.LU R0, [R1+0x2d0] ;  /* 0x0002d00001007983 */ /* 0x001f220000300800 */
[----:B------:R-:W-:Y:S05]  /*2a690*/  WARPSYNC.ALL ;  /* 0x0000000000007948 */ /* 0x000fea0003800000 */
[----:B--2---:R-:W-:-:S05]  /*2a6a0*/  IMAD R2, R3, 0x7800, RZ ;  /* 0x0000780003027824 */ /* 0x004fca00078e02ff */
[----:B---3--:R-:W-:-:S05]  /*2a6b0*/  LOP3.LUT R3, R2, R16, RZ, 0xfc, !PT ;  /* 0x0000001002037212 */ /* 0x008fca00078efcff */
[----:B------:R-:W-:-:S05]  /*2a6c0*/  IMAD.IADD R3, R19, 0x1, R3 ;  /* 0x0000000113037824 */ /* 0x000fca00078e0203 */
[----:B-1----:R4:W0:Y:S01]  /*2a6d0*/  LDSM.16.MT88.4 R4, [R3+0xf200] ;  /* 0x00f200000304783b */ /* 0x0028220000004200 */
[C---:B------:R-:W-:Y:S01]  /*2a6e0*/  VIADD R14, R2.reuse, 0x2800 ;  /* 0x00002800020e7836 */ /* 0x040fe20000000000 */
[----:B----4-:R-:W-:-:S05]  /*2a6f0*/  LOP3.LUT R3, R2, R18, RZ, 0xfc, !PT ;  /* 0x0000001202037212 */ /* 0x010fca00078efcff */
        /* <DEDUP_REMOVED lines=33> */
[----:B0-----:R-:W-:Y:S01]  /*2a910*/  LOP3.LUT R3, R15, R18, RZ, 0xfc, !PT ;  /* 0x000000120f037212 */ /* 0x001fe200078efcff */
[----:B------:R-:W-:-:S04]  /*2a920*/  VIADD R12, R2, 0x3000 ;  /* 0x00003000020c7836 */ /* 0x000fc80000000000 */
[----:B------:R-:W-:Y:S01]  /*2a930*/  IMAD.IADD R3, R0, 0x1, R3 ;  /* 0x0000000100037824 */ /* 0x000fe200078e0203 */
[C-C-:B-1----:R-:W-:Y:S02]  /*2a940*/  PRMT R8, R4.reuse, 0x6420, R5.reuse ;  /* 0x0000642004087816 */ /* 0x142fe40000000005 */
[----:B------:R-:W-:Y:S02]  /*2a950*/  PRMT R9, R4, 0x7531, R5 ;  /* 0x0000753104097816 */ /* 0x000fe40000000005 */
[C-C-:B------:R-:W-:Y:S02]  /*2a960*/  PRMT R10, R6.reuse, 0x6420, R7.reuse ;  /* 0x00006420060a7816 */ /* 0x140fe40000000007 */
[----:B------:R-:W-:-:S05]  /*2a970*/  PRMT R11, R6, 0x7531, R7 ;  /* 0x00007531060b7816 */ /* 0x000fca0000000007 */
[----:B------:R0:W-:Y:S02]  /*2a980*/  STSM.16.M88.4 [R3], R8 ;  /* 0x0000000803007844 */ /* 0x0001e40000000200 */
[----:B0-----:R-:W-:-:S05]  /*2a990*/  LOP3.LUT R3, R12, R16, RZ, 0xfc, !PT ;  /* 0x000000100c037212 */ /* 0x001fca00078efcff */
[----:B------:R-:W-:-:S05]  /*2a9a0*/  IMAD.IADD R3, R19, 0x1, R3 ;  /* 0x0000000113037824 */ /* 0x000fca00078e0203 */
        /* <DEDUP_REMOVED lines=12> */
[----:B------:R-:W-:Y:S01]  /*2aa70*/  LOP3.LUT R3, R16, R11, RZ, 0xfc, !PT ;  /* 0x0000000b10037212 */ /* 0x000fe200078efcff */
[----:B------:R-:W-:-:S04]  /*2aa80*/  IMAD.MOV.U32 R10, RZ, RZ, R5 ;  /* 0x000000ffff0a7224 */ /* 0x000fc800078e0005 */
[----:B------:R-:W-:-:S05]  /*2aa90*/  IMAD.IADD R3, R19, 0x1, R3 ;  /* 0x0000000113037824 */ /* 0x000fca00078e0203 */
[----:B------:R-:W0:Y:S02]  /*2aaa0*/  LDSM.16.MT88.4 R4, [R3+0xf200] ;  /* 0x00f200000304783b */ /* 0x000e240000004200 */
[C-C-:B0-----:R-:W-:Y:S02]  /*2aab0*/  PRMT R8, R4.reuse, 0x6420, R5.reuse ;  /* 0x0000642004087816 */ /* 0x141fe40000000005 */
[----:B------:R-:W-:Y:S01]  /*2aac0*/  PRMT R9, R4, 0x7531, R5 ;  /* 0x0000753104097816 */ /* 0x000fe20000000005 */
[----:B------:R-:W-:-:S05]  /*2aad0*/  IMAD.MOV.U32 R5, RZ, RZ, R10 ;  /* 0x000000ffff057224 */ /* 0x000fca00078e000a */
[----:B------:R-:W-:Y:S01]  /*2aae0*/  LOP3.LUT R3, R14, R5, RZ, 0xfc, !PT ;  /* 0x000000050e037212 */ /* 0x000fe200078efcff */
[----:B------:R-:W-:-:S05]  /*2aaf0*/  IMAD.MOV.U32 R14, RZ, RZ, R11 ;  /* 0x000000ffff0e7224 */ /* 0x000fca00078e000b */
[----:B------:R-:W-:Y:S01]  /*2ab00*/  LOP3.LUT R13, R13, R14, RZ, 0xfc, !PT ;  /* 0x0000000e0d0d7212 */ /* 0x000fe200078efcff */
[----:B------:R-:W-:Y:S01]  /*2ab10*/  IMAD.IADD R3, R0, 0x1, R3 ;  /* 0x0000000100037824 */ /* 0x000fe200078e0203 */
[C-C-:B------:R-:W-:Y:S02]  /*2ab20*/  PRMT R10, R6.reuse, 0x6420, R7.reuse ;  /* 0x00006420060a7816 */ /* 0x140fe40000000007 */
[----:B------:R-:W-:Y:S01]  /*2ab30*/  PRMT R11, R6, 0x7531, R7 ;  /* 0x00007531060b7816 */ /* 0x000fe20000000007 */
[----:B------:R-:W-:Y:S02]  /*2ab40*/  IMAD.IADD R4, R19, 0x1, R13 ;  /* 0x0000000113047824 */ /* 0x000fe400078e020d */
[----:B------:R-:W-:Y:S02]  /*2ab50*/  IMAD.MOV.U32 R13, RZ, RZ, R5 ;  /* 0x000000ffff0d7224 */ /* 0x000fe400078e0005 */
[----:B------:R0:W-:Y:S04]  /*2ab60*/  STSM.16.M88.4 [R3], R8 ;  /* 0x0000000803007844 */ /* 0x0001e80000000200 */
[----:B------:R-:W1:Y:S01]  /*2ab70*/  LDSM.16.MT88.4 R4, [R4+0xf200] ;  /* 0x00f200000404783b */ /* 0x000e620000004200 */
[----:B0-----:R-:W-:-:S05]  /*2ab80*/  LOP3.LUT R3, R12, R13, RZ, 0xfc, !PT ;  /* 0x0000000d0c037212 */ /* 0x001fca00078efcff */
[----:B------:R-:W-:Y:S02]  /*2ab90*/  IMAD.IADD R3, R0, 0x1, R3 ;  /* 0x0000000100037824 */ /* 0x000fe400078e0203 */
[----:B------:R-:W-:Y:S01]  /*2aba0*/  IMAD.MOV.U32 R12, RZ, RZ, R14 ;  /* 0x000000ffff0c7224 */ /* 0x000fe200078e000e */
        /* <DEDUP_REMOVED lines=9> */
[----:B------:R-:W-:Y:S01]  /*2ac40*/  LOP3.LUT R3, R3, R13, RZ, 0xfc, !PT ;  /* 0x0000000d03037212 */ /* 0x000fe200078efcff */
        /* <DEDUP_REMOVED lines=11> */
[----:B------:R-:W-:Y:S02]  /*2ad00*/  LOP3.LUT R15, R15, R12, RZ, 0xfc, !PT ;  /* 0x0000000c0f0f7212 */ /* 0x000fe400078efcff */
[C-C-:B-1----:R-:W-:Y:S02]  /*2ad10*/  PRMT R8, R4.reuse, 0x6420, R5.reuse ;  /* 0x0000642004087816 */ /* 0x142fe40000000005 */
[----:B------:R-:W-:Y:S02]  /*2ad20*/  PRMT R9, R4, 0x7531, R5 ;  /* 0x0000753104097816 */ /* 0x000fe40000000005 */
[----:B------:R-:W-:Y:S02]  /*2ad30*/  LOP3.LUT R4, R3, R13, RZ, 0xfc, !PT ;  /* 0x0000000d03047212 */ /* 0x000fe400078efcff */
[----:B------:R-:W-:-:S02]  /*2ad40*/  PRMT R10, R6, 0x6420, R7 ;  /* 0x00006420060a7816 */ /* 0x000fc40000000007 */
[----:B------:R-:W-:Y:S01]  /*2ad50*/  PRMT R11, R6, 0x7531, R7 ;  /* 0x00007531060b7816 */ /* 0x000fe20000000007 */
[----:B------:R-:W-:-:S05]  /*2ad60*/  IMAD.IADD R4, R0, 0x1, R4 ;  /* 0x0000000100047824 */ /* 0x000fca00078e0204 */
[----:B------:R0:W-:Y:S02]  /*2ad70*/  STSM.16.M88.4 [R4], R8 ;  /* 0x0000000804007844 */ /* 0x0001e40000000200 */
[----:B0-----:R-:W-:-:S06]  /*2ad80*/  IMAD.IADD R4, R19, 0x1, R15 ;  /* 0x0000000113047824 */ /* 0x001fcc00078e020f */
[----:B------:R-:W0:Y:S01]  /*2ad90*/  LDSM.16.MT88.4 R4, [R4+0xf200] ;  /* 0x00f200000404783b */ /* 0x000e220000004200 */
[----:B------:R-:W-:Y:S02]  /*2ada0*/  IMAD.MOV.U32 R15, RZ, RZ, R13 ;  /* 0x000000ffff0f7224 */ /* 0x000fe400078e000d */
        /* <DEDUP_REMOVED lines=23> */
[----:B0-----:R-:W-:Y:S01]  /*2af20*/  LOP3.LUT R3, R16, R15, RZ, 0xfc, !PT ;  /* 0x0000000f10037212 */ /* 0x001fe200078efcff */
[----:B------:R-:W-:-:S05]  /*2af30*/  IMAD.MOV.U32 R16, RZ, RZ, R11 ;  /* 0x000000ffff107224 */ /* 0x000fca00078e000b */
[----:B------:R-:W-:Y:S01]  /*2af40*/  LOP3.LUT R18, R18, R16, RZ, 0xfc, !PT ;  /* 0x0000001012127212 */ /* 0x000fe200078efcff */
[----:B------:R-:W-:Y:S01]  /*2af50*/  IMAD.IADD R3, R0, 0x1, R3 ;  /* 0x0000000100037824 */ /* 0x000fe200078e0203 */
[C-C-:B-1----:R-:W-:Y:S02]  /*2af60*/  PRMT R8, R4.reuse, 0x6420, R5.reuse ;  /* 0x0000642004087816 */ /* 0x142fe40000000005 */
[----:B------:R-:W-:Y:S01]  /*2af70*/  PRMT R9, R4, 0x7531, R5 ;  /* 0x0000753104097816 */ /* 0x000fe20000000005 */
[----:B------:R-:W-:Y:S01]  /*2af80*/  IMAD.IADD R4, R19, 0x1, R18 ;  /* 0x0000000113047824 */ /* 0x000fe200078e0212 */
[C-C-:B------:R-:W-:Y:S02]  /*2af90*/  PRMT R10, R6.reuse, 0x6420, R7.reuse ;  /* 0x00006420060a7816 */ /* 0x140fe40000000007 */
[----:B------:R-:W-:-:S05]  /*2afa0*/  PRMT R11, R6, 0x7531, R7 ;  /* 0x00007531060b7816 */ /* 0x000fca0000000007 */
[----:B------:R0:W-:Y:S04]  /*2afb0*/  STSM.16.M88.4 [R3], R8 ;  /* 0x0000000803007844 */ /* 0x0001e80000000200 */
[----:B------:R-:W1:Y:S01]  /*2afc0*/  LDSM.16.MT88.4 R4, [R4+0xf200] ;  /* 0x00f200000404783b */ /* 0x000e620000004200 */
[----:B------:R-:W-:Y:S02]  /*2afd0*/  LOP3.LUT R13, R13, R16, RZ, 0xfc, !PT ;  /* 0x000000100d0d7212 */ /* 0x000fe400078efcff */
[----:B0-----:R-:W-:-:S05]  /*2afe0*/  LOP3.LUT R3, R14, R15, RZ, 0xfc, !PT ;  /* 0x0000000f0e037212 */ /* 0x001fca00078efcff */
        /* <DEDUP_REMOVED lines=8> */
[----:B------:R-:W-:Y:S01]  /*2b070*/  VIADD R2, R2, 0x7000 ;  /* 0x0000700002027836 */ /* 0x000fe20000000000 */
[----:B0-----:R-:W-:-:S05]  /*2b080*/  LOP3.LUT R3, R12, R15, RZ, 0xfc, !PT ;  /* 0x0000000f0c037212 */ /* 0x001fca00078efcff */
[----:B------:R-:W-:Y:S01]  /*2b090*/  IMAD.IADD R3, R0, 0x1, R3 ;  /* 0x0000000100037824 */ /* 0x000fe200078e0203 */
[C-C-:B-1----:R-:W-:Y:S02]  /*2b0a0*/  PRMT R8, R4.reuse, 0x6420, R5.reuse ;  /* 0x0000642004087816 */ /* 0x142fe40000000005 */
[----:B------:R-:W-:Y:S02]  /*2b0b0*/  PRMT R9, R4, 0x7531, R5 ;  /* 0x0000753104097816 */ /* 0x000fe40000000005 */
[C-C-:B------:R-:W-:Y:S02]  /*2b0c0*/  PRMT R10, R6.reuse, 0x6420, R7.reuse ;  /* 0x00006420060a7816 */ /* 0x140fe40000000007 */
[----:B------:R-:W-:-:S05]  /*2b0d0*/  PRMT R11, R6, 0x7531, R7 ;  /* 0x00007531060b7816 */ /* 0x000fca0000000007 */
[----:B------:R0:W-:Y:S02]  /*2b0e0*/  STSM.16.M88.4 [R3], R8 ;  /* 0x0000000803007844 */ /* 0x0001e40000000200 */
[C---:B0-----:R-:W-:Y:S02]  /*2b0f0*/  LOP3.LUT R3, R2.reuse, R16, RZ, 0xfc, !PT ;  /* 0x0000001002037212 */ /* 0x041fe400078efcff */
[----:B------:R-:W-:-:S05]  /*2b100*/  LOP3.LUT R2, R2, R15, RZ, 0xfc, !PT ;  /* 0x0000000f02027212 */ /* 0x000fca00078efcff */
[----:B------:R-:W-:Y:S02]  /*2b110*/  IMAD.IADD R2, R0, 0x1, R2 ;  /* 0x0000000100027824 */ /* 0x000fe400078e0202 */
[----:B------:R0:W5:Y:S01]  /*2b120*/  LDL.LU R0, [R1+0x3a4] ;  /* 0x0003a40001007983 */ /* 0x0001620000300800 */
[----:B------:R-:W-:-:S05]  /*2b130*/  IMAD.IADD R3, R19, 0x1, R3 ;  /* 0x0000000113037824 */ /* 0x000fca00078e0203 */
        /* <DEDUP_REMOVED lines=14> */
.L_x_4782:
[----:B0-----:R-:W2:Y:S01]  /*2b220*/  LDL.LU R2, [R1+0x2dc] ;  /* 0x0002dc0001027983 */ /* 0x001ea20000300800 */
[----:B-1---5:R0:W-:Y:S03]  /*2b230*/  SYNCS.ARRIVE.TRANS64.A1T0 RZ, [R0+URZ+0x33450], RZ ;  /* 0x033450ff00ff79a7 */ /* 0x0221e6000810003f */
[----:B------:R-:W3:Y:S01]  /*2b240*/  LDL.LU R3, [R1+0x2f4] ;  /* 0x0002f40001037983 */ /* 0x000ee20000300800 */
[----:B0-----:R-:W-:-:S05]  /*2b250*/  @!P0 VIADD R0, R0, 0x33480 ;  /* 0x0003348000008836 */ /* 0x001fca0000000000 */
[----:B------:R-:W-:Y:S01]  /*2b260*/  @!P0 PRMT R0, RZ, 0x654, R0 ;  /* 0x00000654ff008816 */ /* 0x000fe20000000000 */
[----:B------:R-:W-:Y:S06]  /*2b270*/  BAR.SYNC.DEFER_BLOCKING 0x2, 0x80 ;  /* 0x0082000000007b1d */ /* 0x000fec0000010000 */
[----:B------:R2:W-:Y:S02]  /*2b280*/  @!P0 SYNCS.ARRIVE.TRANS64.RED.A1T0 RZ, [R0+URZ], RZ ;  /* 0x000000ff00ff89a7 */ /* 0x0005e4000810043f */
[----:B--2---:R-:W-:-:S05]  /*2b290*/  VIADD R0, R2, 0x1 ;  /* 0x0000000102007836 */ /* 0x004fca0000000000 */
[----:B------:R-:W-:-:S04]  /*2b2a0*/  ISETP.NE.AND P0, PT, R0, 0x2, PT ;  /* 0x000000020000780c */ /* 0x000fc80003f05270 */
[----:B------:R-:W-:Y:S02]  /*2b2b0*/  SEL R2, RZ, 0x1, P0 ;  /* 0x00000001ff027807 */ /* 0x000fe40000000000 */
[----:B------:R-:W-:Y:S02]  /*2b2c0*/  SEL R0, R0, RZ, P0 ;  /* 0x000000ff00007207 */ /* 0x000fe40000000000 */
[----:B---3--:R-:W-:-:S03]  /*2b2d0*/  LOP3.LUT R3, R3, R2, RZ, 0x3c, !PT ;  /* 0x0000000203037212 */ /* 0x008fc600078e3cff */
[----:B------:R0:W-:Y:S04]  /*2b2e0*/  STL [R1+0x2dc], R0 ;  /* 0x0002dc0001007387 */ /* 0x0001e80000100800 */
[----:B------:R0:W-:Y:S02]  /*2b2f0*/  STL [R1+0x2f4], R3 ;  /* 0x0002f40301007387 */ /* 0x0001e40000100800 */
.L_x_4725:
[----:B------:R-:W-:-:S13]  /*2b300*/  LOP3.LUT P0, RZ, R17, 0x2, RZ, 0xc0, !PT ;  /* 0x0000000211ff7812 */ /* 0x000fda000780c0ff */
[----:B------:R-:W-:Y:S05]  /*2b310*/  @!P0 BRA `(.L_x_4783) ;  /* 0x0000000000288947 */ /* 0x000fea0003800000 */
[----:B------:R-:W-:Y:S05]  /*2b320*/  WARPSYNC.ALL ;  /* 0x0000000000007948 */ /* 0x000fea0003800000 */
[----:B------:R-:W3:Y:S08]  /*2b330*/  S2UR UR5, SR_CgaCtaId ;  /* 0x00000000000579c3 */ /* 0x000ef00000008800 */
[----:B------:R-:W-:Y:S06]  /*2b340*/  BAR.SYNC.DEFER_BLOCKING 0x5, 0x180 ;  /* 0x0146000000007b1d */ /* 0x000fec0000010000 */
[----:B------:R-:W-:-:S02]  /*2b350*/  UMOV UR4, 0x400 ;  /* 0x0000040000047882 */ /* 0x000fc40000000000 */
[----:B---3--:R-:W-:-:S06]  /*2b360*/  ULEA UR4, UR5, UR4, 0x18 ;  /* 0x0000000405047291 */ /* 0x008fcc000f8ec03f */
[----:B------:R-:W-:-:S05]  /*2b370*/  IMAD.U32 R19, RZ, RZ, UR4 ;  /* 0x00000004ff137e24 */ /* 0x000fca000f8e00ff */
[----:B------:R-:W3:Y:S04]  /*2b380*/  LDS.128 R4, [R19+0x334d0] ;  /* 0x0334d00013047984 */ /* 0x000ee80000000c00 */
[----:B---3--:R3:W-:Y:S01]  /*2b390*/  STL.128 [R1+0x2e0], R4 ;  /* 0x0002e00401007387 */ /* 0x0087e20000100c00 */
[----:B------:R-:W-:Y:S06]  /*2b3a0*/  BAR.ARV 0x4, 0x180 ;  /* 0x0106000000007b1d */ /* 0x000fec0000002000 */
[----:B------:R-:W-:Y:S05]  /*2b3b0*/  BRA `(.L_x_4784) ;  /* 0x0000001000347947 */ /* 0x000fea0003800000 */
.L_x_4783:
[----:B0-2---:R-:W0:Y:S01]  /*2b3c0*/  S2R R0, SR_TID.X ;  /* 0x0000000000007919 */ /* 0x005e220000002100 */
[----:B------:R-:W-:Y:S01]  /*2b3d0*/  UMOV UR4, 0xffffffff ;  /* 0xffffffff00047882 */ /* 0x000fe20000000000 */
[----:B0-----:R-:W-:-:S04]  /*2b3e0*/  LOP3.LUT R16, R0, 0x1f, RZ, 0xc0, !PT ;  /* 0x0000001f00107812 */ /* 0x001fc800078ec0ff */
[----:B------:R-:W-:Y:S01]  /*2b3f0*/  ISETP.NE.AND P0, PT, R16, 0x1f, PT ;  /* 0x0000001f1000780c */ /* 0x000fe20003f05270 */
[----:B------:R-:W-:-:S12]  /*2b400*/  BRA.DIV UR4, `(.L_x_4785) ;  /* 0x0000002a04207947 */ /* 0x000fd8000b800000 */
[----:B------:R-:W2:Y:S01]  /*2b410*/  LDL R3, [R1+0x2ec] ;  /* 0x0002ec0001037983 */ /* 0x000ea20000100800 */
[----:B------:R-:W-:-:S03]  /*2b420*/  ULDC UR4, c[0x0][0xc3c] ;  /* 0x00030f0000047ab9 */ /* 0x000fc60000000800 */
[----:B------:R-:W3:Y:S01]  /*2b430*/  LDL.LU R2, [R1+0x2e0] ;  /* 0x0002e00001027983 */ /* 0x000ee20000300800 */
[----:B--2---:R-:W-:-:S05]  /*2b440*/  IMAD.IADD R0, R3, 0x1, R16 ;  /* 0x0000000103007824 */ /* 0x004fca00078e0210 */
[----:B------:R-:W-:Y:S01]  /*2b450*/  ISETP.GE.OR P1, PT, R0, UR4, !P0 ;  /* 0x0000000400007c0c */ /* 0x000fe2000c726670 */
[----:B---3--:R-:W-:-:S12]  /*2b460*/  IMAD.MOV.U32 R10, RZ, RZ, R2 ;  /* 0x000000ffff0a7224 */ /* 0x008fd800078e0002 */
[----:B------:R-:W0:Y:S08]  /*2b470*/  @!P1 LDC.64 R2, c[0x0][0xc80] ;  /* 0x00032000ff029b82 */ /* 0x000e300000000a00 */
[----:B------:R-:W2:Y:S01]  /*2b480*/  @!P1 LDC.64 R6, c[0x0][0xc78] ;  /* 0x00031e00ff069b82 */ /* 0x000ea20000000a00 */
[----:B0-----:R-:W-:-:S05]  /*2b490*/  @!P1 IMAD.WIDE R2, R0, 0x4, R2 ;  /* 0x0000000400029825 */ /* 0x001fca00078e0202 */
[----:B------:R2:W3:Y:S02]  /*2b4a0*/  @!P1 LDG.E R8, desc[UR50][R2.64] ;  /* 0x0000003202089981 */ /* 0x0004e4000c1e1900 */
[----:B--2---:R-:W-:-:S06]  /*2b4b0*/  @!P1 IMAD.WIDE R2, R0, 0x4, R6 ;  /* 0x0000000400029825 */ /* 0x004fcc00078e0206 */
[----:B------:R-:W2:Y:S01]  /*2b4c0*/  @!P1 LDG.E R2, desc[UR50][R2.64] ;  /* 0x0000003202029981 */ /* 0x000ea2000c1e1900 */
[----:B------:R-:W-:Y:S02]  /*2b4d0*/  IMAD.MOV.U32 R4, RZ, RZ, RZ ;  /* 0x000000ffff047224 */ /* 0x000fe400078e00ff */
[----:B------:R-:W-:Y:S01]  /*2b4e0*/  IMAD.MOV.U32 R6, RZ, RZ, RZ ;  /* 0x000000ffff067224 */ /* 0x000fe200078e00ff */
[C---:B------:R-:W-:Y:S02]  /*2b4f0*/  ISETP.GE.U32.AND P2, PT, R16.reuse, 0x2, PT ;  /* 0x000000021000780c */ /* 0x040fe40003f46070 */
[C---:B------:R-:W-:Y:S02]  /*2b500*/  ISETP.GE.U32.AND P3, PT, R16.reuse, 0x4, PT ;  /* 0x000000041000780c */ /* 0x040fe40003f66070 */
[C---:B------:R-:W-:Y:S02]  /*2b510*/  ISETP.GE.U32.AND P4, PT, R16.reuse, 0x8, PT ;  /* 0x000000081000780c */ /* 0x040fe40003f86070 */
[----:B------:R-:W-:Y:S01]  /*2b520*/  ISETP.GE.U32.AND P5, PT, R16, 0x10, PT ;  /* 0x000000101000780c */ /* 0x000fe20003fa6070 */
[----:B------:R-:W-:Y:S04]  /*2b530*/  SHFL.IDX PT, R5, R10, RZ, 0x1f ;  /* 0x00001fff0a057589 */ /* 0x000fe800000e0000 */
[----:B------:R-:W-:Y:S01]  /*2b540*/  SHFL.IDX PT, R0, R10, 0x1, 0x1f ;  /* 0x00201f000a007f89 */ /* 0x000fe200000e0000 */
[----:B---3--:R-:W-:-:S02]  /*2b550*/  @!P1 IMAD.MOV.U32 R4, RZ, RZ, R8 ;  /* 0x000000ffff049224 */ /* 0x008fc400078e0008 */
[----:B--2---:R-:W-:-:S04]  /*2b560*/  @!P1 IMAD.MOV.U32 R6, RZ, RZ, R2 ;  /* 0x000000ffff069224 */ /* 0x004fc800078e0002 */
[----:B------:R-:W-:-:S05]  /*2b570*/  IMAD R2, R6, R4, RZ ;  /* 0x0000000406027224 */ /* 0x000fca00078e02ff */
[----:B------:R-:W0:Y:S01]  /*2b580*/  SHFL.UP PT, R3, R2, 0x1, RZ ;  /* 0x0420000002037989 */ /* 0x000e2200000e00ff */
[----:B------:R-:W-:-:S04]  /*2b590*/  ISETP.NE.AND P1, PT, R16, RZ, PT ;  /* 0x000000ff1000720c */ /* 0x000fc80003f25270 */
        /* <DEDUP_REMOVED lines=14> */
[----:B------:R0:W2:Y:S01]  /*2b680*/  SHFL.IDX PT, R9, R7, 0x1f, 0x1f ;  /* 0x03e01f0007097f89 */ /* 0x0000a200000e0000 */
[----:B------:R-:W-:-:S07]  /*2b690*/  IMAD.MOV.U32 R8, RZ, RZ, RZ ;  /* 0x000000ffff087224 */ /* 0x000fce00078e00ff */
.L_x_4869:
[----:B------:R-:W-:Y:S02]  /*2b6a0*/  ULDC UR4, c[0x0][0xc38] ;  /* 0x00030e0000047ab9 */ /* 0x000fe40000000800 */
[----:B------:R-:W-:-:S04]  /*2b6b0*/  IMAD.U32 R2, RZ, RZ, UR4 ;  /* 0x00000004ff027e24 */ /* 0x000fc8000f8e00ff */
[----:B--2---:R-:W-:-:S04]  /*2b6c0*/  IMAD R9, R9, R2, RZ ;  /* 0x0000000209097224 */ /* 0x004fc800078e02ff */
[----:B------:R-:W-:-:S05]  /*2b6d0*/  IMAD.IADD R0, R0, 0x1, R9 ;  /* 0x0000000100007824 */ /* 0x000fca00078e0209 */
[----:B------:R-:W-:-:S13]  /*2b6e0*/  ISETP.GT.AND P6, PT, R0, R5, PT ;  /* 0x000000050000720c */ /* 0x000fda0003fc4270 */
[----:B------:R-:W-:Y:S05]  /*2b6f0*/  @P6 BRA `(.L_x_4786) ;  /* 0x0000000000ac6947 */ /* 0x000fea0003800000 */
.L_x_4789:
        /* <DEDUP_REMOVED lines=15> */
[----:B--2---:R-:W-:-:S04]  /*2b7f0*/  @!P6 IMAD.WIDE R2, R6, 0x4, R2 ;  /* 0x000000040602e825 */ /* 0x004fc800078e0202 */
[----:B------:R-:W-:-:S06]  /*2b800*/  IMAD.MOV.U32 R6, RZ, RZ, RZ ;  /* 0x000000ffff067224 */ /* 0x000fcc00078e00ff */
        /* <DEDUP_REMOVED lines=18> */
[----:B0-----:R-:W-:-:S05]  /*2b930*/  IMAD.IADD R7, R2, 0x1, R3 ;  /* 0x0000000102077824 */ /* 0x001fca00078e0203 */
[----:B------:R0:W2:Y:S02]  /*2b940*/  SHFL.IDX PT, R9, R7, 0x1f, 0x1f ;  /* 0x03e01f0007097f89 */ /* 0x0000a400000e0000 */
.L_x_4877:
[----:B------:R-:W-:Y:S02]  /*2b950*/  ULDC UR4, c[0x0][0xc38] ;  /* 0x00030e0000047ab9 */ /* 0x000fe40000000800 */
[----:B------:R-:W-:-:S04]  /*2b960*/  IMAD.U32 R2, RZ, RZ, UR4 ;  /* 0x00000004ff027e24 */ /* 0x000fc8000f8e00ff */
[----:B--2---:R-:W-:-:S04]  /*2b970*/  IMAD R9, R9, R2, RZ ;  /* 0x0000000209097224 */ /* 0x004fc800078e02ff */
[----:B------:R-:W-:-:S05]  /*2b980*/  IMAD.IADD R0, R9, 0x1, R0 ;  /* 0x0000000109007824 */ /* 0x000fca00078e0200 */
[----:B------:R-:W-:-:S13]  /*2b990*/  ISETP.GT.AND P6, PT, R0, R5, PT ;  /* 0x000000050000720c */ /* 0x000fda0003fc4270 */
[----:B------:R-:W-:Y:S05]  /*2b9a0*/  @!P6 BRA `(.L_x_4789) ;  /* 0xfffffffc0054e947 */ /* 0x000fea000383ffff */
.L_x_4786:
[----:B------:R-:W-:Y:S01]  /*2b9b0*/  IMAD.IADD R9, R0, 0x1, -R9 ;  /* 0x0000000100097824 */ /* 0x000fe200078e0a09 */
[----:B------:R-:W-:-:S03]  /*2b9c0*/  UMOV UR4, 0xffffffff ;  /* 0xffffffff00047882 */ /* 0x000fc60000000000 */
[----:B------:R-:W-:-:S05]  /*2b9d0*/  IMAD R0, R7, R2, R9 ;  /* 0x0000000207007224 */ /* 0x000fca00078e0209 */
[----:B------:R-:W-:Y:S01]  /*2b9e0*/  ISETP.GT.AND P6, PT, R0, R5, PT ;  /* 0x000000050000720c */ /* 0x000fe20003fc4270 */
[----:B------:R-:W-:-:S12]  /*2b9f0*/  BRA.DIV UR4, `(.L_x_4790) ;  /* 0x0000002a04dc7947 */ /* 0x000fd8000b800000 */
[----:B------:R-:W2:Y:S01]  /*2ba00*/  LDL.LU R10, [R1+0x2ec] ;  /* 0x0002ec00010a7983 */ /* 0x000ea20000300800 */
[----:B------:R-:W-:-:S04]  /*2ba10*/  VOTE.ANY R0, PT, !P6 ;  /* 0x0000000000007806 */ /* 0x000fc800070e0100 */
[----:B------:R-:W3:Y:S02]  /*2ba20*/  POPC R3, R0 ;  /* 0x0000000000037309 */ /* 0x000ee40000000000 */
[----:B---3--:R3:W4:Y:S04]  /*2ba30*/  SHFL.IDX PT, R4, R4, R3, 0x1f ;  /* 0x00001f0304047589 */ /* 0x00872800000e0000 */
[----:B------:R3:W0:Y:S01]  /*2ba40*/  SHFL.IDX PT, R6, R6, R3, 0x1f ;  /* 0x00001f0306067589 */ /* 0x00062200000e0000 */
[----:B--2---:R-:W-:-:S05]  /*2ba50*/  IMAD.IADD R10, R3, 0x1, R10 ;  /* 0x00000001030a7824 */ /* 0x004fca00078e020a */
[----:B0---4-:R3:W-:Y:S02]  /*2ba60*/  STL [R1+0x2ec], R10 ;  /* 0x0002ec0a01007387 */ /* 0x0117e40000100800 */
.L_x_4882:
[----:B------:R-:W-:-:S13]  /*2ba70*/  ISETP.NE.AND P0, PT, R0, RZ, PT ;  /* 0x000000ff0000720c */ /* 0x000fda0003f05270 */
[----:B------:R-:W-:Y:S05]  /*2ba80*/  @!P0 BRA `(.L_x_4791) ;  /* 0x0000000000148947 */ /* 0x000fea0003800000 */
[----:B------:R-:W-:Y:S01]  /*2ba90*/  UMOV UR4, 0xffffffff ;  /* 0xffffffff00047882 */ /* 0x000fe20000000000 */
[----:B---3--:R-:W-:Y:S02]  /*2baa0*/  VIADD R3, R3, 0xffffffff ;  /* 0xffffffff03037836 */ /* 0x008fe40000000000 */
[----:B------:R-:W-:Y:S05]  /*2bab0*/  BRA.DIV UR4, `(.L_x_4792) ;  /* 0x0000002e04147947 */ /* 0x000fea000b800000 */
[----:B------:R2:W3:Y:S02]  /*2bac0*/  SHFL.IDX PT, R3, R7, R3, 0x1f ;  /* 0x00001f0307037589 */ /* 0x0004e400000e0000 */
.L_x_4885:
[----:B---3--:R-:W-:-:S07]  /*2bad0*/  IMAD.MOV.U32 R8, RZ, RZ, R3 ;  /* 0x000000ffff087224 */ /* 0x008fce00078e0003 */
.L_x_4791:
[----:B------:R-:W-:Y:S01]  /*2bae0*/  ISETP.NE.AND P0, PT, R6, 0x1, PT ;  /* 0x000000010600780c */ /* 0x000fe20003f05270 */
[----:B------:R-:W-:-:S05]  /*2baf0*/  IMAD R0, R8, R2, R9 ;  /* 0x0000000208007224 */ /* 0x000fca00078e0209 */
[----:B------:R4:W-:Y:S02]  /*2bb00*/  STL [R1+0x2e0], R0 ;  /* 0x0002e00001007387 */ /* 0x0009e40000100800 */
[----:B----4-:R-:W-:-:S05]  /*2bb10*/  IMAD.IADD R0, R5, 0x1, -R0 ;  /* 0x0000000105007824 */ /* 0x010fca00078e0a00 */
[----:B------:R-:W-:Y:S05]  /*2bb20*/  @!P0 BRA `(.L_x_4793) ;  /* 0x0000000000e48947 */ /* 0x000fea0003800000 */
[----:B------:R-:W-:-:S04]  /*2bb30*/  IABS R5, R4 ;  /* 0x0000000400057213 */ /* 0x000fc80000000000 */
[----:B------:R-:W4:Y:S08]  /*2bb40*/  I2F.RP R2, R5 ;  /* 0x0000000500027306 */ /* 0x000f300000209400 */
[----:B----4-:R-:W4:Y:S02]  /*2bb50*/  MUFU.RCP R2, R2 ;  /* 0x0000000200027308 */ /* 0x010f240000001000 */
[----:B----4-:R-:W-:-:S06]  /*2bb60*/  VIADD R2, R2, 0xffffffe ;  /* 0x0ffffffe02027836 */ /* 0x010fcc0000000000 */
[----:B---3--:R-:W3:Y:S02]  /*2bb70*/  F2I.FTZ.U32.TRUNC.NTZ R3, R2 ;  /* 0x0000000200037305 */ /* 0x008ee4000021f000 */
[----:B---3--:R-:W-:-:S04]  /*2bb80*/  IMAD.MOV R2, RZ, RZ, -R3 ;  /* 0x000000ffff027224 */ /* 0x008fc800078e0a03 */
        /* <DEDUP_REMOVED lines=14> */
[----:B------:R-:W3:Y:S07]  /*2bc70*/  I2F.RP R2, R5 ;  /* 0x0000000500027306 */ /* 0x000eee0000209400 */
[----:B------:R-:W-:Y:S01]  /*2bc80*/  @P0 VIADD R8, R8, 0x1 ;  /* 0x0000000108080836 */ /* 0x000fe20000000000 */
[----:B---3--:R-:W3:Y:S02]  /*2bc90*/  MUFU.RCP R2, R2 ;  /* 0x0000000200027308 */ /* 0x008ee40000001000 */
[----:B---3--:R-:W-:-:S06]  /*2bca0*/  VIADD R2, R2, 0xffffffe ;  /* 0x0ffffffe02027836 */ /* 0x008fcc0000000000 */
[----:B------:R-:W3:Y:S02]  /*2bcb0*/  F2I.FTZ.U32.TRUNC.NTZ R3, R2 ;  /* 0x0000000200037305 */ /* 0x000ee4000021f000 */
[----:B---3--:R-:W-:-:S04]  /*2bcc0*/  IMAD.MOV R2, RZ, RZ, -R3 ;  /* 0x000000ffff027224 */ /* 0x008fc800078e0a03 */
[----:B--2---:R-:W-:Y:S02]  /*2bcd0*/  IMAD R7, R2, R5, RZ ;  /* 0x0000000502077224 */ /* 0x004fe400078e02ff */
        /* <DEDUP_REMOVED lines=30> */
.L_x_4793:
[----:B---3--:R-:W3:Y:S01]  /*2bec0*/  LDL R3, [R1+0x2ec] ;  /* 0x0002ec0001037983 */ /* 0x008ee20000100800 */
[----:B--2---:R-:W3:Y:S02]  /*2bed0*/  LDC.64 R6, c[0x0][0xc90] ;  /* 0x00032400ff067b82 */ /* 0x004ee40000000a00 */
[----:B---3--:R-:W-:-:S05]  /*2bee0*/  IMAD.WIDE R6, R3, 0x4, R6 ;  /* 0x0000000403067825 */ /* 0x008fca00078e0206 */
[----:B------:R-:W2:Y:S02]  /*2bef0*/  LDG.E R3, desc[UR50][R6.64] ;  /* 0x0000003206037981 */ /* 0x000ea4000c1e1900 */
[----:B--2---:R-:W-:-:S05]  /*2bf00*/  IMAD R5, R4, R3, RZ ;  /* 0x0000000304057224 */ /* 0x004fca00078e02ff */
[----:B------:R-:W-:-:S04]  /*2bf10*/  IABS R8, R5 ;  /* 0x0000000500087213 */ /* 0x000fc80000000000 */
[----:B------:R-:W2:Y:S08]  /*2bf20*/  I2F.RP R6, R8 ;  /* 0x0000000800067306 */ /* 0x000eb00000209400 */
[----:B--2---:R-:W2:Y:S02]  /*2bf30*/  MUFU.RCP R6, R6 ;  /* 0x0000000600067308 */ /* 0x004ea40000001000 */
[----:B--2---:R-:W-:-:S06]  /*2bf40*/  VIADD R6, R6, 0xffffffe ;  /* 0x0ffffffe06067836 */ /* 0x004fcc0000000000 */
[----:B------:R-:W2:Y:S02]  /*2bf50*/  F2I.FTZ.U32.TRUNC.NTZ R7, R6 ;  /* 0x0000000600077305 */ /* 0x000ea4000021f000 */
[----:B--2---:R-:W-:-:S04]  /*2bf60*/  IMAD.MOV R6, RZ, RZ, -R7 ;  /* 0x000000ffff067224 */ /* 0x004fc800078e0a07 */
        /* <DEDUP_REMOVED lines=24> */
[----:B------:R-:W2:Y:S08]  /*2c0f0*/  I2F.RP R2, R9 ;  /* 0x0000000900027306 */ /* 0x000eb00000209400 */
[----:B--2---:R-:W2:Y:S02]  /*2c100*/  MUFU.RCP R2, R2 ;  /* 0x0000000200027308 */ /* 0x004ea40000001000 */
[----:B--2---:R-:W-:-:S06]  /*2c110*/  VIADD R2, R2, 0xffffffe ;  /* 0x0ffffffe02027836 */ /* 0x004fcc0000000000 */
[----:B------:R2:W3:Y:S02]  /*2c120*/  F2I.FTZ.U32.TRUNC.NTZ R3, R2 ;  /* 0x0000000200037305 */ /* 0x0004e4000021f000 */
[----:B--2---:R-:W-:Y:S02]  /*2c130*/  IMAD.MOV.U32 R2, RZ, RZ, RZ ;  /* 0x000000ffff027224 */ /* 0x004fe400078e00ff */
[----:B---3--:R-:W-:-:S04]  /*2c140*/  IMAD.MOV R0, RZ, RZ, -R3 ;  /* 0x000000ffff007224 */ /* 0x008fc800078e0a03 */
        /* <DEDUP_REMOVED lines=15> */
[----:B------:R-:W-:-:S04]  /*2c240*/  @P0 VIADD R2, R2, 0x1 ;  /* 0x0000000102020836 */ /* 0x000fc80000000000 */
[----:B------:R-:W-:-:S04]  /*2c250*/  IMAD.MOV.U32 R0, RZ, RZ, R2 ;  /* 0x000000ffff007224 */ /* 0x000fc800078e0002 */
[----:B------:R-:W-:Y:S01]  /*2c260*/  @!P2 IMAD.MOV R0, RZ, RZ, -R0 ;  /* 0x000000ffff00a224 */ /* 0x000fe200078e0a00 */
[----:B------:R-:W-:Y:S01]  /*2c270*/  @!P1 LOP3.LUT R0, RZ, R8, RZ, 0x33, !PT ;  /* 0x00000008ff009212 */ /* 0x000fe200078e33ff */
[----:B------:R-:W-:-:S04]  /*2c280*/  IMAD.MOV R8, RZ, RZ, -R8 ;  /* 0x000000ffff087224 */ /* 0x000fc800078e0a08 */
[----:B------:R-:W-:-:S05]  /*2c290*/  IMAD R2, R0, R8, R6 ;  /* 0x0000000800027224 */ /* 0x000fca00078e0206 */
[----:B------:R2:W-:Y:S02]  /*2c2a0*/  STL [R1+0x2e8], R2 ;  /* 0x0002e80201007387 */ /* 0x0005e40000100800 */
.L_x_4794:
[----:B------:R-:W-:-:S05]  /*2c2b0*/  LOP3.LUT R0, RZ, R0, RZ, 0x33, !PT ;  /* 0x00000000ff007212 */ /* 0x000fca00078e33ff */
[----:B------:R-:W-:-:S05]  /*2c2c0*/  IMAD.IADD R0, R4, 0x1, R0 ;  /* 0x0000000104007824 */ /* 0x000fca00078e0200 */
[----:B------:R4:W-:Y:S01]  /*2c2d0*/  STL [R1+0x2e4], R0 ;  /* 0x0002e40001007387 */ /* 0x0009e20000100800 */
[----:B------:R-:W-:Y:S05]  /*2c2e0*/  BRA `(.L_x_4795) ;  /* 0x0000000000287947 */ /* 0x000fea0003800000 */
.L_x_4787:
[----:B------:R-:W-:Y:S01]  /*2c2f0*/  UMOV UR4, URZ ;  /* 0x0000003f00047c82 */ /* 0x000fe20008000000 */
[----:B------:R-:W-:Y:S01]  /*2c300*/  UMOV UR5, URZ ;  /* 0x0000003f00057c82 */ /* 0x000fe20008000000 */
[----:B------:R-:W-:Y:S01]  /*2c310*/  ULDC UR6, c[0x0][0xc3c] ;  /* 0x00030f0000067ab9 */ /* 0x000fe20000000800 */
[----:B------:R-:W-:Y:S01]  /*2c320*/  IMAD.U32 R3, RZ, RZ, UR4 ;  /* 0x00000004ff037e24 */ /* 0x000fe2000f8e00ff */
[----:B------:R2:W-:Y:S01]  /*2c330*/  STL [R1+0x2e0], R5 ;  /* 0x0002e00501007387 */ /* 0x0005e20000100800 */
[----:B------:R-:W-:Y:S02]  /*2c340*/  IMAD.U32 R2, RZ, RZ, UR5 ;  /* 0x00000005ff027e24 */ /* 0x000fe4000f8e00ff */
[----:B------:R-:W-:Y:S01]  /*2c350*/  IMAD.U32 R0, RZ, RZ, UR6 ;  /* 0x00000006ff007e24 */ /* 0x000fe2000f8e00ff */
[----:B------:R2:W-:Y:S04]  /*2c360*/  STL [R1+0x2e4], R3 ;  /* 0x0002e40301007387 */ /* 0x0005e80000100800 */
[----:B------:R2:W-:Y:S04]  /*2c370*/  STL [R1+0x2ec], R0 ;  /* 0x0002ec0001007387 */ /* 0x0005e80000100800 */
[----:B------:R2:W-:Y:S02]  /*2c380*/  STL [R1+0x2e8], R2 ;  /* 0x0002e80201007387 */ /* 0x0005e40000100800 */
.L_x_4795:
[----:B--23--:R-:W0:Y:S04]  /*2c390*/  LDL R2, [R1+0x2ec] ;  /* 0x0002ec0001027983 */ /* 0x00ce280000100800 */
[----:B------:R-:W2:Y:S04]  /*2c3a0*/  LDL R3, [R1+0x2e8] ;  /* 0x0002e80001037983 */ /* 0x000ea80000100800 */
[----:B------:R-:W3:Y:S04]  /*2c3b0*/  LDL R4, [R1+0x2e0] ;  /* 0x0002e00001047983 */ /* 0x000ee80000100800 */
[----:B------:R-:W3:Y:S01]  /*2c3c0*/  LDL R5, [R1+0x2e4] ;  /* 0x0002e40001057983 */ /* 0x000ee20000100800 */
[----:B----4-:R-:W4:Y:S01]  /*2c3d0*/  S2R R0, SR_TID.X ;  /* 0x0000000000007919 */ /* 0x010f220000002100 */
[----:B------:R-:W-:Y:S05]  /*2c3e0*/  WARPSYNC.ALL ;  /* 0x0000000000007948 */ /* 0x000fea0003800000 */
[----:B----4-:R-:W-:Y:S01]  /*2c3f0*/  LOP3.LUT R0, R0, 0x1f, RZ, 0xc0, !PT ;  /* 0x0000001f00007812 */ /* 0x010fe200078ec0ff */
[----:B------:R-:W-:Y:S03]  /*2c400*/  BAR.SYNC.DEFER_BLOCKING 0x4, 0x180 ;  /* 0x0106000000007b1d */ /* 0x000fe60000010000 */
[----:B------:R-:W-:-:S13]  /*2c410*/  ISETP.NE.AND P0, PT, R0, RZ, PT ;  /* 0x000000ff0000720c */ /* 0x000fda0003f05270 */
[----:B------:R-:W4:Y:S01]  /*2c420*/  @!P0 S2R R0, SR_CgaCtaId ;  /* 0x0000000000008919 */ /* 0x000f220000008800 */
[----:B0-----:R-:W-:Y:S01]  /*2c430*/  IMAD.MOV.U32 R7, RZ, RZ, R2 ;  /* 0x000000ffff077224 */ /* 0x001fe200078e0002 */
[----:B------:R-:W-:Y:S01]  /*2c440*/  @!P0 MOV R2, 0x400 ;  /* 0x0000040000028802 */ /* 0x000fe20000000f00 */
[----:B--2---:R-:W-:-:S03]  /*2c450*/  IMAD.MOV.U32 R6, RZ, RZ, R3 ;  /* 0x000000ffff067224 */ /* 0x004fc600078e0003 */
[----:B----4-:R-:W-:-:S05]  /*2c460*/  @!P0 LEA R19, R0, R2, 0x18 ;  /* 0x0000000200138211 */ /* 0x010fca00078ec0ff */
[----:B---3--:R4:W-:Y:S01]  /*2c470*/  @!P0 STS.128 [R19+0x334d0], R4 ;  /* 0x0334d00413008388 */ /* 0x0089e20000000c00 */
[----:B------:R-:W-:Y:S06]  /*2c480*/  BAR.ARV 0x5, 0x180 ;  /* 0x0146000000007b1d */ /* 0x000fec0000002000 */
.L_x_4784:
[----:B0-2---:R-:W2:Y:S01]  /*2c490*/  LDL R0, [R1+0x2ec] ;  /* 0x0002ec0001007983 */ /* 0x005ea20000100800 */
[----:B------:R-:W-:Y:S02]  /*2c4a0*/  ULDC UR4, c[0x0][0xc3c] ;  /* 0x00030f0000047ab9 */ /* 0x000fe40000000800 */
[----:B--2---:R-:W-:-:S13]  /*2c4b0*/  ISETP.GE.AND P0, PT, R0, UR4, PT ;  /* 0x0000000400007c0c */ /* 0x004fda000bf06270 */
[----:B------:R-:W-:Y:S05]  /*2c4c0*/  @!P0 BRA `(.L_x_4796) ;  /* 0xffffff8000e08947 */ /* 0x000fea000383ffff */
[----:B------:R-:W-:Y:S05]  /*2c4d0*/  BSYNC B7 ;  /* 0x0000000000077941 */ /* 0x000fea0003800000 */
.L_x_4660:
[----:B---3--:R-:W2:Y:S01]  /*2c4e0*/  LDL.LU R0, [R1+0x324] ;  /* 0x0003240001007983 */ /* 0x008ea20000300800 */
[----:B------:R-:W-:Y:S01]  /*2c4f0*/  BSSY B0, `(.L_x_4797) ;  /* 0x000000b000007945 */ /* 0x000fe20003800000 */
[----:B0---4-:R-:W0:Y:S01]  /*2c500*/  S2R R5, SR_CgaCtaId ;  /* 0x0000000000057919 */ /* 0x011e220000008800 */
[----:B--2---:R-:W-:-:S05]  /*2c510*/  VIADD R0, R0, 0x1 ;  /* 0x0000000100007836 */ /* 0x004fca0000000000 */
[----:B-1----:R-:W-:-:S04]  /*2c520*/  LEA.HI R2, R0, R0, RZ, 0x1 ;  /* 0x0000000000027211 */ /* 0x002fc800078f08ff */
[----:B------:R-:W-:-:S05]  /*2c530*/  LOP3.LUT R3, R2, 0xfffffffe, RZ, 0xc0, !PT ;  /* 0xfffffffe02037812 */ /* 0x000fca00078ec0ff */
[----:B------:R-:W-:Y:S01]  /*2c540*/  IMAD.IADD R3, R0, 0x1, -R3 ;  /* 0x0000000100037824 */ /* 0x000fe200078e0a03 */
[----:B------:R-:W-:-:S04]  /*2c550*/  MOV R0, 0x400 ;  /* 0x0000040000007802 */ /* 0x000fc80000000f00 */
[----:B0-----:R-:W-:Y:S02]  /*2c560*/  LEA R0, R5, R0, 0x18 ;  /* 0x0000000005007211 */ /* 0x001fe400078ec0ff */
[----:B------:R-:W-:-:S04]  /*2c570*/  SHF.L.U32 R3, R3, 0x1f, RZ ;  /* 0x0000001f03037819 */ /* 0x000fc800000006ff */
[----:B------:R-:W0:Y:S02]  /*2c580*/  SYNCS.PHASECHK.TRANS64.TRYWAIT P0, [R0+URZ+0x33420], R3 ;  /* 0x03342003000075a7 */ /* 0x000e24000800017f */
[----:B0-----:R-:W-:Y:S05]  /*2c590*/  @!P0 BRA `(.L_x_4798) ;  /* 0x0000002000888947 */ /* 0x001fea0003800000 */
.L_x_4886:
[----:B------:R-:W-:Y:S05]  /*2c5a0*/  BSYNC B0 ;  /* 0x0000000000007941 */ /* 0x000fea0003800000 */
.L_x_4797:
[----:B------:R-:W-:-:S03]  /*2c5b0*/  UMOV UR4, 0xffffffff ;  /* 0xffffffff00047882 */ /* 0x000fc60000000000 */
[----:B------:R-:W-:Y:S05]  /*2c5c0*/  BRA.DIV UR4, `(.L_x_4799) ;  /* 0x0000002204907947 */ /* 0x000fea000b800000 */
[----:B------:R-:W1:Y:S02]  /*2c5d0*/  S2R R2, SR_TID.X ;  /* 0x0000000000027919 */ /* 0x000e640000002100 */
[----:B-1----:R-:W-:-:S04]  /*2c5e0*/  SHF.R.U32.HI R2, RZ, 0x5, R2 ;  /* 0x00000005ff027819 */ /* 0x002fc80000011602 */
[----:B------:R-:W-:-:S05]  /*2c5f0*/  LOP3.LUT R2, R2, 0x3, RZ, 0xc0, !PT ;  /* 0x0000000302027812 */ /* 0x000fca00078ec0ff */
[----:B------:R1:W2:Y:S02]  /*2c600*/  SHFL.IDX PT, R14, R2, RZ, 0x1f ;  /* 0x00001fff020e7589 */ /* 0x0002a400000e0000 */
.L_x_4889:
[----:B--2---:R-:W-:Y:S01]  /*2c610*/  ISETP.NE.AND P0, PT, R14, RZ, PT ;  /* 0x000000ff0e00720c */ /* 0x004fe20003f05270 */
[----:B------:R-:W-:-:S12]  /*2c620*/  BSSY B0, `(.L_x_4800) ;  /* 0x000002e000007945 */ /* 0x000fd80003800000 */
[----:B------:R-:W-:Y:S05]  /*2c630*/  @P0 BRA `(.L_x_4801) ;  /* 0x0000000000b00947 */ /* 0x000fea0003800000 */
[----:B------:R-:W-:-:S03]  /*2c640*/  UMOV UR4, 0xffffffff ;  /* 0xffffffff00047882 */ /* 0x000fc60000000000 */
[----:B------:R-:W-:Y:S05]  /*2c650*/  BRA.DIV UR4, `(.L_x_4802) ;  /* 0x0000002204a07947 */ /* 0x000fea000b800000 */
[----:B------:R-:W-:-:S13]  /*2c660*/  ELECT P6, URZ, PT ;  /* 0x00000000003f782f */ /* 0x000fda00038c0000 */
.L_x_4892:
[----:B------:R-:W-:Y:S05]  /*2c670*/  @!P6 BRA `(.L_x_4801) ;  /* 0x0000000000a0e947 */ /* 0x000fea0003800000 */
[----:B------:R-:W-:-:S06]  /*2c680*/  ULOP3.LUT UR4, UR36, 0x2, URZ, 0xfc, !UPT ;  /* 0x0000000224047892 */ /* 0x000fcc000f8efc3f */
[----:B-1----:R-:W-:-:S05]  /*2c690*/  IMAD.U32 R2, RZ, RZ, UR4 ;  /* 0x00000004ff027e24 */ /* 0x002fca000f8e00ff */
[----:B------:R-:W-:-:S13]  /*2c6a0*/  ISETP.NE.AND P0, PT, R2, 0x3, PT ;  /* 0x000000030200780c */ /* 0x000fda0003f05270 */
[----:B------:R-:W-:Y:S05]  /*2c6b0*/  @!P0 BRA `(.L_x_4803) ;  /* 0x0000000000048947 */ /* 0x000fea0003800000 */
[----:B------:R-:W-:Y:S01]  /*2c6c0*/  BPT.TRAP 0x1 ;  /* 0x000000040000795c */ /* 0x000fe20000300000 */
.L_x_4803:
        /* <DEDUP_REMOVED lines=14> */
.L_x_4893:
[----:B------:R-:W1:Y:S02]  /*2c7b0*/  SYNCS.PHASECHK.TRANS64.TRYWAIT P1, [R7+URZ], R2 ;  /* 0x00000002070075a7 */ /* 0x000e64000802017f */
[----:B-1----:R-:W-:Y:S05]  /*2c7c0*/  @!P1 BRA `(.L_x_4805) ;  /* 0x0000002000789947 */ /* 0x002fea0003800000 */
.L_x_4894:
[----:B------:R-:W-:Y:S05]  /*2c7d0*/  @!P0 BRA `(.L_x_4806) ;  /* 0x0000000000048947 */ /* 0x000fea0003800000 */
[----:B------:R-:W-:Y:S01]  /*2c7e0*/  BPT.TRAP 0x1 ;  /* 0x000000040000795c */ /* 0x000fe20000300000 */
.L_x_4806:
[----:B------:R-:W2:Y:S02]  /*2c7f0*/  LDL.LU R4, [R1+0x2dc] ;  /* 0x0002dc0001047983 */ /* 0x000ea40000300800 */
[----:B--2---:R-:W-:-:S04]  /*2c800*/  IMAD R4, R4, 0x8, R0 ;  /* 0x0000000804047824 */ /* 0x004fc800078e0200 */
[----:B------:R-:W2:Y:S02]  /*2c810*/  SYNCS.PHASECHK.TRANS64.TRYWAIT P1, [R4+URZ+0x33460], R5 ;  /* 0x03346005040075a7 */ /* 0x000ea4000802017f */
[----:B--2---:R-:W-:Y:S05]  /*2c820*/  @!P1 BRA `(.L_x_4807) ;  /* 0x0000002000749947 */ /* 0x004fea0003800000 */
.L_x_4895:
[----:B------:R-:W-:Y:S05]  /*2c830*/  @!P0 BRA `(.L_x_4808) ;  /* 0x0000000000048947 */ /* 0x000fea0003800000 */
[----:B------:R-:W-:Y:S01]  /*2c840*/  BPT.TRAP 0x1 ;  /* 0x000000040000795c */ /* 0x000fe20000300000 */
.L_x_4808:
[----:B------:R-:W-:-:S04]  /*2c850*/  IMAD R3, R3, 0x8, R0 ;  /* 0x0000000803037824 */ /* 0x000fc800078e0200 */
[----:B------:R-:W3:Y:S02]  /*2c860*/  SYNCS.PHASECHK.TRANS64.TRYWAIT P1, [R3+URZ+0x33460], R2 ;  /* 0x03346002030075a7 */ /* 0x000ee4000802017f */
[----:B---3--:R-:W-:Y:S05]  /*2c870*/  @!P1 BRA `(.L_x_4809) ;  /* 0x0000002000749947 */ /* 0x008fea0003800000 */
.L_x_4896:
[----:B------:R-:W-:Y:S05]  /*2c880*/  @!P0 BRA `(.L_x_4810) ;  /* 0x0000000000048947 */ /* 0x000fea0003800000 */
[----:B------:R-:W-:Y:S01]  /*2c890*/  BPT.TRAP 0x1 ;  /* 0x000000040000795c */ /* 0x000fe20000300000 */
.L_x_4810:
[----:B------:R-:W4:Y:S02]  /*2c8a0*/  SYNCS.PHASECHK.TRANS64.TRYWAIT P0, [R4+URZ+0x33480], R5 ;  /* 0x03348005040075a7 */ /* 0x000f24000800017f */
[----:B----4-:R-:W-:Y:S05]  /*2c8b0*/  @!P0 BRA `(.L_x_4811) ;  /* 0x0000002000788947 */ /* 0x010fea0003800000 */
.L_x_4812:
[----:B------:R0:W0:Y:S02]  /*2c8c0*/  SYNCS.PHASECHK.TRANS64.TRYWAIT P0, [R3+URZ+0x33480], R2 ;  /* 0x03348002030075a7 */ /* 0x000024000800017f */
[----:B0-----:R-:W-:Y:S05]  /*2c8d0*/  @!P0 NANOSLEEP.SYNCS 0x989680 ;  /* 0x009896800000895d */ /* 0x001fea0003900000 */
[----:B------:R-:W0:Y:S02]  /*2c8e0*/  @!P0 SYNCS.PHASECHK.TRANS64 P0, [R3+URZ+0x33480], R2 ;  /* 0x03348002030085a7 */ /* 0x000e24000800007f */
[----:B0-----:R-:W-:Y:S05]  /*2c8f0*/  @!P0 BRA `(.L_x_4812) ;  /* 0xfffffffc00f08947 */ /* 0x001fea000383ffff */
.L_x_4801:
[----:B------:R-:W-:Y:S05]  /*2c900*/  BSYNC B0 ;  /* 0x0000000000007941 */ /* 0x000fea0003800000 */
.L_x_4800:
[----:B------:R-:W-:Y:S05]  /*2c910*/  EXIT ;  /* 0x000000000000794d */ /* 0x000fea0003800000 */
.L_x_4511:
[----:B0-----:R0:W1:Y:S02]  /*2c920*/  SYNCS.PHASECHK.TRANS64.TRYWAIT P1, [R54+URZ+0x334b0], R13 ;  /* 0x0334b00d360075a7 */ /* 0x001064000802017f */
[----:B-1----:R-:W-:Y:S05]  /*2c930*/  @!P1 NANOSLEEP.SYNCS 0x989680 ;  /* 0x009896800000995d */ /* 0x002fea0003900000 */
[----:B------:R-:W1:Y:S02]  /*2c940*/  @!P1 SYNCS.PHASECHK.TRANS64 P1, [R54+URZ+0x334b0], R13 ;  /* 0x0334b00d360095a7 */ /* 0x000e64000802007f */
[----:B-1----:R-:W-:Y:S05]  /*2c950*/  @!P1 BRA `(.L_x_4511) ;  /* 0xfffffffc00f09947 */ /* 0x002fea000383ffff */
[----:B------:R-:W-:Y:S05]  /*2c960*/  BRA `(.L_x_4813) ;  /* 0xfffffd78004c7947 */ /* 0x000fea000383ffff */
.L_x_4533:
[----:B------:R-:W-:Y:S02]  /*2c970*/  IMAD.MOV.U32 R12, RZ, RZ, RZ ;  /* 0x000000ffff0c7224 */ /* 0x000fe400078e00ff */
[----:B------:R-:W-:Y:S02]  /*2c980*/  IMAD.MOV.U32 R11, RZ, RZ, 0x1e1f ;  /* 0x00001e1fff0b7424 */ /* 0x000fe400078e00ff */
[----:B------:R-:W-:-:S07]  /*2c990*/  IMAD.MOV.U32 R15, RZ, RZ, -0x1 ;  /* 0xffffffffff0f7424 */ /* 0x000fce00078e00ff */
[----:B------:R-:W-:Y:S05]  /*2c9a0*/  WARPSYNC.COLLECTIVE R15, `(.L_x_4814) ;  /* 0x000000000f087348 */ /* 0x000fea0003c00000 */
[----:B------:R0:W1:Y:S02]  /*2c9b0*/  SHFL.IDX P6, R14, R13, R12, R11 ;  /* 0x0000000c0d0e7389 */ /* 0x00006400000c000b */
[----:B01----:R-:W-:Y:S01]  /*2c9c0*/  ENDCOLLECTIVE ;  /* 0x000000000000791b */ /* 0x003fe20003800000 */
.L_x_4814:
[----:B------:R-:W-:Y:S02]  /*2c9d0*/  IMAD.MOV.U32 R13, RZ, RZ, R3 ;  /* 0x000000ffff0d7224 */ /* 0x000fe400078e0003 */
[----:B------:R-:W-:-:S07]  /*2c9e0*/  IMAD.MOV.U32 R0, RZ, RZ, R14 ;  /* 0x000000ffff007224 */ /* 0x000fce00078e000e */
[----:B------:R-:W-:Y:S05]  /*2c9f0*/  WARPSYNC.COLLECTIVE R15, `(.L_x_4815) ;  /* 0x000000000f087348 */ /* 0x000fea0003c00000 */
[----:B------:R0:W1:Y:S02]  /*2ca00*/  SHFL.IDX P6, R14, R13, R12, R11 ;  /* 0x0000000c0d0e7389 */ /* 0x00006400000c000b */
[----:B01----:R-:W-:Y:S01]  /*2ca10*/  ENDCOLLECTIVE ;  /* 0x000000000000791b */ /* 0x003fe20003800000 */
.L_x_4815:
[----:B------:R-:W-:Y:S02]  /*2ca20*/  IMAD.MOV.U32 R13, RZ, RZ, R4 ;  /* 0x000000ffff0d7224 */ /* 0x000fe400078e0004 */
[----:B------:R-:W-:-:S07]  /*2ca30*/  IMAD.MOV.U32 R3, RZ, RZ, R14 ;  /* 0x000000ffff037224 */ /* 0x000fce00078e000e */
[----:B------:R-:W-:Y:S05]  /*2ca40*/  WARPSYNC.COLLECTIVE R15, `(.L_x_4816) ;  /* 0x000000000f087348 */ /* 0x000fea0003c00000 */
[----:B------:R0:W1:Y:S02]  /*2ca50*/  SHFL.IDX P6, R14, R13, R12, R11 ;  /* 0x0000000c0d0e7389 */ /* 0x00006400000c000b */
[----:B01----:R-:W-:Y:S01]  /*2ca60*/  ENDCOLLECTIVE ;  /* 0x000000000000791b */ /* 0x003fe20003800000 */
.L_x_4816:
[----:B------:R-:W-:Y:S02]  /*2ca70*/  IMAD.MOV.U32 R13, RZ, RZ, R5 ;  /* 0x000000ffff0d7224 */ /* 0x000fe400078e0005 */
[----:B------:R-:W-:-:S07]  /*2ca80*/  IMAD.MOV.U32 R4, RZ, RZ, R14 ;  /* 0x000000ffff047224 */ /* 0x000fce00078e000e */
[----:B------:R-:W-:Y:S05]  /*2ca90*/  WARPSYNC.COLLECTIVE R15, `(.L_x_4817) ;  /* 0x000000000f087348 */ /* 0x000fea0003c00000 */
[----:B------:R0:W1:Y:S02]  /*2caa0*/  SHFL.IDX P6, R14, R13, R12, R11 ;  /* 0x0000000c0d0e7389 */ /* 0x00006400000c000b */
[----:B01----:R-:W-:Y:S01]  /*2cab0*/  ENDCOLLECTIVE ;  /* 0x000000000000791b */ /* 0x003fe20003800000 */
.L_x_4817:
[----:B------:R-:W-:Y:S05]  /*2cac0*/  BRA `(.L_x_4818) ;  /* 0xfffffd9000c07947 */ /* 0x000fea000383ffff */
.L_x_4536:
[----:B-1----:R-:W-:-:S04]  /*2cad0*/  IMAD.U32 R3, RZ, RZ, UR38 ;  /* 0x00000026ff037e24 */ /* 0x002fc8000f8e00ff */
[----:B------:R1:W2:Y:S03]  /*2cae0*/  SYNCS.PHASECHK.TRANS64.TRYWAIT P0, [R3+URZ+0x33400], R0 ;  /* 0x03340000030075a7 */ /* 0x0002a6000800017f */
[----:B--2---:R-:W-:Y:S05]  /*2caf0*/  @!P0 NANOSLEEP.SYNCS 0x989680 ;  /* 0x009896800000895d */ /* 0x004fea0003900000 */
[----:B------:R-:W2:Y:S02]  /*2cb00*/  @!P0 SYNCS.PHASECHK.TRANS64 P0, [R3+URZ+0x33400], R0 ;  /* 0x03340000030085a7 */ /* 0x000ea4000800007f */
[----:B--2---:R-:W-:Y:S05]  /*2cb10*/  @!P0 BRA `(.L_x_4536) ;  /* 0xfffffffc00ec8947 */ /* 0x004fea000383ffff */
[----:B------:R-:W-:Y:S05]  /*2cb20*/  BRA `(.L_x_4819) ;  /* 0xfffffd9800147947 */ /* 0x000fea000383ffff */
.L_x_4548:
[----:B------:R-:W-:Y:S02]  /*2cb30*/  IMAD.MOV.U32 R12, RZ, RZ, RZ ;  /* 0x000000ffff0c7224 */ /* 0x000fe400078e00ff */
[----:B------:R-:W-:Y:S02]  /*2cb40*/  IMAD.MOV.U32 R11, RZ, RZ, 0x1e1f ;  /* 0x00001e1fff0b7424 */ /* 0x000fe400078e00ff */
[----:B------:R-:W-:-:S07]  /*2cb50*/  IMAD.MOV.U32 R15, RZ, RZ, -0x1 ;  /* 0xffffffffff0f7424 */ /* 0x000fce00078e00ff */
[----:B------:R-:W-:Y:S05]  /*2cb60*/  WARPSYNC.COLLECTIVE R15, `(.L_x_4820) ;  /* 0x000000000f087348 */ /* 0x000fea0003c00000 */
[----:B------:R0:W1:Y:S02]  /*2cb70*/  SHFL.IDX P6, R14, R13, R12, R11 ;  /* 0x0000000c0d0e7389 */ /* 0x00006400000c000b */
[----:B01----:R-:W-:Y:S01]  /*2cb80*/  ENDCOLLECTIVE ;  /* 0x000000000000791b */ /* 0x003fe20003800000 */
.L_x_4820:
[----:B------:R-:W-:Y:S02]  /*2cb90*/  IMAD.MOV.U32 R13, RZ, RZ, R3 ;  /* 0x000000ffff0d7224 */ /* 0x000fe400078e0003 */
[----:B------:R-:W-:-:S07]  /*2cba0*/  IMAD.MOV.U32 R0, RZ, RZ, R14 ;  /* 0x000000ffff007224 */ /* 0x000fce00078e000e */
[----:B------:R-:W-:Y:S05]  /*2cbb0*/  WARPSYNC.COLLECTIVE R15, `(.L_x_4821) ;  /* 0x000000000f087348 */ /* 0x000fea0003c00000 */
[----:B------:R0:W1:Y:S02]  /*2cbc0*/  SHFL.IDX P6, R14, R13, R12, R11 ;  /* 0x0000000c0d0e7389 */ /* 0x00006400000c000b */
[----:B01----:R-:W-:Y:S01]  /*2cbd0*/  ENDCOLLECTIVE ;  /* 0x000000000000791b */ /* 0x003fe20003800000 */
.L_x_4821:
[----:B------:R-:W-:Y:S02]  /*2cbe0*/  IMAD.MOV.U32 R13, RZ, RZ, R20 ;  /* 0x000000ffff0d7224 */ /* 0x000fe400078e0014 */
[----:B------:R-:W-:-:S07]  /*2cbf0*/  IMAD.MOV.U32 R3, RZ, RZ, R14 ;  /* 0x000000ffff037224 */ /* 0x000fce00078e000e */
[----:B------:R-:W-:Y:S05]  /*2cc00*/  WARPSYNC.COLLECTIVE R15, `(.L_x_4822) ;  /* 0x000000000f087348 */ /* 0x000fea0003c00000 */
[----:B------:R0:W1:Y:S02]  /*2cc10*/  SHFL.IDX P6, R14, R13, R12, R11 ;  /* 0x0000000c0d0e7389 */ /* 0x00006400000c000b */
[----:B01----:R-:W-:Y:S01]  /*2cc20*/  ENDCOLLECTIVE ;  /* 0x000000000000791b */ /* 0x003fe20003800000 */
.L_x_4822:
[----:B------:R-:W-:Y:S02]  /*2cc30*/  IMAD.MOV.U32 R13, RZ, RZ, R21 ;  /* 0x000000ffff0d7224 */ /* 0x000fe400078e0015 */
[----:B------:R-:W-:-:S07]  /*2cc40*/  IMAD.MOV.U32 R20, RZ, RZ, R14 ;  /* 0x000000ffff147224 */ /* 0x000fce00078e000e */
[----:B------:R-:W-:Y:S05]  /*2cc50*/  WARPSYNC.COLLECTIVE R15, `(.L_x_4823) ;  /* 0x000000000f087348 */ /* 0x000fea0003c00000 */
[----:B------:R0:W1:Y:S02]  /*2cc60*/  SHFL.IDX P6, R14, R13, R12, R11 ;  /* 0x0000000c0d0e7389 */ /* 0x00006400000c000b */
[----:B01----:R-:W-:Y:S01]  /*2cc70*/  ENDCOLLECTIVE ;  /* 0x000000000000791b */ /* 0x003fe20003800000 */
.L_x_4823:
[----:B------:R-:W-:Y:S01]  /*2cc80*/  IMAD.MOV.U32 R21, RZ, RZ, R14 ;  /* 0x000000ffff157224 */ /* 0x000fe200078e000e */
[----:B------:R-:W-:Y:S06]  /*2cc90*/  BRA `(.L_x_4824) ;  /* 0xfffffdc8000c7947 */ /* 0x000fec000383ffff */
.L_x_4551:
[----:B-1----:R-:W-:-:S04]  /*2cca0*/  IMAD.U32 R3, RZ, RZ, UR38 ;  /* 0x00000026ff037e24 */ /* 0x002fc8000f8e00ff */
[----:B------:R1:W2:Y:S03]  /*2ccb0*/  SYNCS.PHASECHK.TRANS64.TRYWAIT P0, [R3+URZ+0x33400], R0 ;  /* 0x03340000030075a7 */ /* 0x0002a6000800017f */
[----:B--2---:R-:W-:Y:S05]  /*2ccc0*/  @!P0 NANOSLEEP.SYNCS 0x989680 ;  /* 0x009896800000895d */ /* 0x004fea0003900000 */
[----:B------:R-:W2:Y:S02]  /*2ccd0*/  @!P0 SYNCS.PHASECHK.TRANS64 P0, [R3+URZ+0x33400], R0 ;  /* 0x03340000030085a7 */ /* 0x000ea4000800007f */
[----:B--2---:R-:W-:Y:S05]  /*2cce0*/  @!P0 BRA `(.L_x_4551) ;  /* 0xfffffffc00ec8947 */ /* 0x004fea000383ffff */
[----:B------:R-:W-:Y:S05]  /*2ccf0*/  BRA `(.L_x_4825) ;  /* 0xfffffdcc00247947 */ /* 0x000fea000383ffff */
.L_x_4559:
[----:B-1----:R1:W2:Y:S02]  /*2cd00*/  SYNCS.PHASECHK.TRANS64.TRYWAIT P2, [R5+URZ+0x33430], R0 ;  /* 0x03343000050075a7 */ /* 0x0022a4000804017f */
[----:B--2---:R-:W-:Y:S05]  /*2cd10*/  @!P2 NANOSLEEP.SYNCS 0x989680 ;  /* 0x009896800000a95d */ /* 0x004fea0003900000 */
[----:B------:R-:W2:Y:S02]  /*2cd20*/  @!P2 SYNCS.PHASECHK.TRANS64 P2, [R5+URZ+0x33430], R0 ;  /* 0x033430000500a5a7 */ /* 0x000ea4000804007f */
[----:B--2---:R-:W-:Y:S05]  /*2cd30*/  @!P2 BRA `(.L_x_4559) ;  /* 0xfffffffc00f0a947 */ /* 0x004fea000383ffff */
[----:B------:R-:W-:Y:S05]  /*2cd40*/  BRA `(.L_x_4558) ;  /* 0xfffffdfc00847947 */ /* 0x000fea000383ffff */
.L_x_4575:
[----:B-1----:R-:W-:-:S04]  /*2cd50*/  IMAD.U32 R8, RZ, RZ, UR6 ;  /* 0x00000006ff087e24 */ /* 0x002fc8000f8e00ff */
[----:B------:R1:W2:Y:S03]  /*2cd60*/  SYNCS.PHASECHK.TRANS64.TRYWAIT P2, [R8+URZ+0x33430], R7 ;  /* 0x03343007080075a7 */ /* 0x0002a6000804017f */
[----:B--2---:R-:W-:Y:S05]  /*2cd70*/  @!P2 NANOSLEEP.SYNCS 0x989680 ;  /* 0x009896800000a95d */ /* 0x004fea0003900000 */
[----:B------:R-:W2:Y:S02]  /*2cd80*/  @!P2 SYNCS.PHASECHK.TRANS64 P2, [R8+URZ+0x33430], R7 ;  /* 0x033430070800a5a7 */ /* 0x000ea4000804007f */
[----:B--2---:R-:W-:Y:S05]  /*2cd90*/  @!P2 BRA `(.L_x_4575) ;  /* 0xfffffffc00eca947 */ /* 0x004fea000383ffff */
[----:B------:R-:W-:Y:S05]  /*2cda0*/  BRA `(.L_x_4572) ;  /* 0xfffffe4400607947 */ /* 0x000fea000383ffff */
.L_x_4579:
[----:B-1----:R-:W-:-:S04]  /*2cdb0*/  IMAD.U32 R8, RZ, RZ, UR6 ;  /* 0x00000006ff087e24 */ /* 0x002fc8000f8e00ff */
[----:B------:R1:W2:Y:S03]  /*2cdc0*/  SYNCS.PHASECHK.TRANS64.TRYWAIT P2, [R8+URZ+0x33450], R7 ;  /* 0x03345007080075a7 */ /* 0x0002a6000804017f */
[----:B--2---:R-:W-:Y:S05]  /*2cdd0*/  @!P2 NANOSLEEP.SYNCS 0x989680 ;  /* 0x009896800000a95d */ /* 0x004fea0003900000 */
[----:B------:R-:W2:Y:S02]  /*2cde0*/  @!P2 SYNCS.PHASECHK.TRANS64 P2, [R8+URZ+0x33450], R7 ;  /* 0x033450070800a5a7 */ /* 0x000ea4000804007f */
[----:B--2---:R-:W-:Y:S05]  /*2cdf0*/  @!P2 BRA `(.L_x_4579) ;  /* 0xfffffffc00eca947 */ /* 0x004fea000383ffff */
[----:B------:R-:W-:Y:S05]  /*2ce00*/  BRA `(.L_x_4576) ;  /* 0xfffffe5000607947 */ /* 0x000fea000383ffff */
.L_x_4597:
[----:B-1----:R-:W-:-:S04]  /*2ce10*/  IMAD.U32 R3, RZ, RZ, UR6 ;  /* 0x00000006ff037e24 */ /* 0x002fc8000f8e00ff */
[----:B------:R1:W2:Y:S03]  /*2ce20*/  SYNCS.PHASECHK.TRANS64.TRYWAIT P2, [R3+URZ+0x33430], R0 ;  /* 0x03343000030075a7 */ /* 0x0002a6000804017f */
[----:B--2---:R-:W-:Y:S05]  /*2ce30*/  @!P2 NANOSLEEP.SYNCS 0x989680 ;  /* 0x009896800000a95d */ /* 0x004fea0003900000 */
[----:B------:R-:W2:Y:S02]  /*2ce40*/  @!P2 SYNCS.PHASECHK.TRANS64 P2, [R3+URZ+0x33430], R0 ;  /* 0x033430000300a5a7 */ /* 0x000ea4000804007f */
[----:B--2---:R-:W-:Y:S05]  /*2ce50*/  @!P2 BRA `(.L_x_4597) ;  /* 0xfffffffc00eca947 */ /* 0x004fea000383ffff */
[----:B------:R-:W-:Y:S05]  /*2ce60*/  BRA `(.L_x_4594) ;  /* 0xfffffe9000c07947 */ /* 0x000fea000383ffff */
.L_x_4601:
[----:B-1----:R-:W-:-:S04]  /*2ce70*/  IMAD.U32 R3, RZ, RZ, UR6 ;  /* 0x00000006ff037e24 */ /* 0x002fc8000f8e00ff */
[----:B------:R1:W2:Y:S03]  /*2ce80*/  SYNCS.PHASECHK.TRANS64.TRYWAIT P2, [R3+URZ+0x33450], R0 ;  /* 0x03345000030075a7 */ /* 0x0002a6000804017f */
[----:B--2---:R-:W-:Y:S05]  /*2ce90*/  @!P2 NANOSLEEP.SYNCS 0x989680 ;  /* 0x009896800000a95d */ /* 0x004fea0003900000 */
[----:B------:R-:W2:Y:S02]  /*2cea0*/  @!P2 SYNCS.PHASECHK.TRANS64 P2, [R3+URZ+0x33450], R0 ;  /* 0x033450000300a5a7 */ /* 0x000ea4000804007f */
[----:B--2---:R-:W-:Y:S05]  /*2ceb0*/  @!P2 BRA `(.L_x_4601) ;  /* 0xfffffffc00eca947 */ /* 0x004fea000383ffff */
[----:B------:R-:W-:Y:S05]  /*2cec0*/  BRA `(.L_x_4598) ;  /* 0xfffffe9c00cc7947 */ /* 0x000fea000383ffff */
.L_x_4608:
[----:B--2---:R-:W-:-:S04]  /*2ced0*/  IMAD.U32 R3, RZ, RZ, UR6 ;  /* 0x00000006ff037e24 */ /* 0x004fc8000f8e00ff */
[----:B------:R2:W3:Y:S03]  /*2cee0*/  SYNCS.PHASECHK.TRANS64.TRYWAIT P2, [R3+URZ+0x33430], R0 ;  /* 0x03343000030075a7 */ /* 0x0004e6000804017f */
[----:B---3--:R-:W-:Y:S05]  /*2cef0*/  @!P2 NANOSLEEP.SYNCS 0x989680 ;  /* 0x009896800000a95d */ /* 0x008fea0003900000 */
[----:B------:R-:W3:Y:S02]  /*2cf00*/  @!P2 SYNCS.PHASECHK.TRANS64 P2, [R3+URZ+0x33430], R0 ;  /* 0x033430000300a5a7 */ /* 0x000ee4000804007f */
[----:B---3--:R-:W-:Y:S05]  /*2cf10*/  @!P2 BRA `(.L_x_4608) ;  /* 0xfffffffc00eca947 */ /* 0x008fea000383ffff */
[----:B------:R-:W-:Y:S05]  /*2cf20*/  BRA `(.L_x_4605) ;  /* 0xfffffec000607947 */ /* 0x000fea000383ffff */
.L_x_4612:
[----:B-1----:R-:W-:-:S04]  /*2cf30*/  IMAD.U32 R3, RZ, RZ, UR6 ;  /* 0x00000006ff037e24 */ /* 0x002fc8000f8e00ff */
[----:B------:R1:W2:Y:S03]  /*2cf40*/  SYNCS.PHASECHK.TRANS64.TRYWAIT P2, [R3+URZ+0x33450], R0 ;  /* 0x03345000030075a7 */ /* 0x0002a6000804017f */
[----:B--2---:R-:W-:Y:S05]  /*2cf50*/  @!P2 NANOSLEEP.SYNCS 0x989680 ;  /* 0x009896800000a95d */ /* 0x004fea0003900000 */
[----:B------:R-:W2:Y:S02]  /*2cf60*/  @!P2 SYNCS.PHASECHK.TRANS64 P2, [R3+URZ+0x33450], R0 ;  /* 0x033450000300a5a7 */ /* 0x000ea4000804007f */
[----:B--2---:R-:W-:Y:S05]  /*2cf70*/  @!P2 BRA `(.L_x_4612) ;  /* 0xfffffffc00eca947 */ /* 0x004fea000383ffff */
[----:B------:R-:W-:Y:S05]  /*2cf80*/  BRA `(.L_x_4609) ;  /* 0xfffffecc006c7947 */ /* 0x000fea000383ffff */
.L_x_4626:
[----:B--2---:R-:W-:-:S04]  /*2cf90*/  IMAD.U32 R7, RZ, RZ, UR5 ;  /* 0x00000005ff077e24 */ /* 0x004fc8000f8e00ff */
[----:B------:R2:W3:Y:S03]  /*2cfa0*/  SYNCS.PHASECHK.TRANS64.TRYWAIT P1, [R7+URZ+0x33450], R4 ;  /* 0x03345004070075a7 */ /* 0x0004e6000802017f */
[----:B---3--:R-:W-:Y:S05]  /*2cfb0*/  @!P1 NANOSLEEP.SYNCS 0x989680 ;  /* 0x009896800000995d */ /* 0x008fea0003900000 */
[----:B------:R-:W3:Y:S02]  /*2cfc0*/  @!P1 SYNCS.PHASECHK.TRANS64 P1, [R7+URZ+0x33450], R4 ;  /* 0x03345004070095a7 */ /* 0x000ee4000802007f */
[----:B---3--:R-:W-:Y:S05]  /*2cfd0*/  @!P1 BRA `(.L_x_4626) ;  /* 0xfffffffc00ec9947 */ /* 0x008fea000383ffff */
[----:B------:R-:W-:Y:S05]  /*2cfe0*/  BRA `(.L_x_4625) ;  /* 0xffffff0800f47947 */ /* 0x000fea000383ffff */
.L_x_4676:
        /* <DEDUP_REMOVED lines=11> */
.L_x_4827:
[----:B------:R-:W-:Y:S05]  /*2d0a0*/  BSYNC B1 ;  /* 0x0000000000017941 */ /* 0x000fea0003800000 */
.L_x_4826:
[----:B------:R-:W-:Y:S05]  /*2d0b0*/  BRA `(.L_x_4828) ;  /* 0xffffff8400507947 */ /* 0x000fea000383ffff */
.L_x_4678:
[----:B------:R-:W-:Y:S01]  /*2d0c0*/  BSSY B1, `(.L_x_4829) ;  /* 0x0000006000017945 */ /* 0x000fe20003800000 */
[----:B0-----:R-:W-:-:S07]  /*2d0d0*/  IMAD.MOV.U32 R15, RZ, RZ, -0x1 ;  /* 0xffffffffff0f7424 */ /* 0x001fce00078e00ff */
[----:B-1----:R-:W-:Y:S05]  /*2d0e0*/  WARPSYNC.COLLECTIVE R15, `(.L_x_4830) ;  /* 0x000000000f0c7348 */ /* 0x002fea0003c00000 */
[----:B------:R-:W-:Y:S02]  /*2d0f0*/  ELECT P6, UR62, PT ;  /* 0x00000000003e782f */ /* 0x000fe400038c0000 */
[----:B------:R-:W-:Y:S01]  /*2d100*/  MOV R14, UR62 ;  /* 0x0000003e000e7c02 */ /* 0x000fe20008000f00 */
[----:B-1----:R-:W-:Y:S10]  /*2d110*/  ENDCOLLECTIVE ;  /* 0x000000000000791b */ /* 0x002ff40003800000 */
.L_x_4830:
[----:B------:R-:W-:Y:S05]  /*2d120*/  BSYNC B1 ;  /* 0x0000000000017941 */ /* 0x000fea0003800000 */
.L_x_4829:
[----:B------:R-:W-:Y:S05]  /*2d130*/  BRA `(.L_x_4677) ;  /* 0xffffff8400487947 */ /* 0x000fea000383ffff */
.L_x_4680:
[----:B-1----:R1:W2:Y:S02]  /*2d140*/  SYNCS.PHASECHK.TRANS64.TRYWAIT P0, [R19+URZ+0x33420], R4 ;  /* 0x03342004130075a7 */ /* 0x0022a4000800017f */
[----:B--2---:R-:W-:Y:S05]  /*2d150*/  @!P0 NANOSLEEP.SYNCS 0x989680 ;  /* 0x009896800000895d */ /* 0x004fea0003900000 */
[----:B------:R-:W2:Y:S02]  /*2d160*/  @!P0 SYNCS.PHASECHK.TRANS64 P0, [R19+URZ+0x33420], R4 ;  /* 0x03342004130085a7 */ /* 0x000ea4000800007f */
[----:B--2---:R-:W-:Y:S05]  /*2d170*/  @!P0 BRA `(.L_x_4680) ;  /* 0xfffffffc00f08947 */ /* 0x004fea000383ffff */
[----:B------:R-:W-:Y:S05]  /*2d180*/  BRA `(.L_x_4831) ;  /* 0xffffff8400587947 */ /* 0x000fea000383ffff */
.L_x_4684:
[----:B--2---:R2:W3:Y:S02]  /*2d190*/  SYNCS.PHASECHK.TRANS64.TRYWAIT P0, [R6+URZ+0x334a0], R10 ;  /* 0x0334a00a060075a7 */ /* 0x0044e4000800017f */
[----:B---3--:R-:W-:Y:S05]  /*2d1a0*/  @!P0 NANOSLEEP.SYNCS 0x989680 ;  /* 0x009896800000895d */ /* 0x008fea0003900000 */
[----:B------:R-:W3:Y:S02]  /*2d1b0*/  @!P0 SYNCS.PHASECHK.TRANS64 P0, [R6+URZ+0x334a0], R10 ;  /* 0x0334a00a060085a7 */ /* 0x000ee4000800007f */
[----:B---3--:R-:W-:Y:S05]  /*2d1c0*/  @!P0 BRA `(.L_x_4684) ;  /* 0xfffffffc00f08947 */ /* 0x008fea000383ffff */
[----:B------:R-:W-:Y:S05]  /*2d1d0*/  BRA `(.L_x_4832) ;  /* 0xffffff8400787947 */ /* 0x000fea000383ffff */
.L_x_4691:
[----:B-1----:R1:W3:Y:S02]  /*2d1e0*/  SYNCS.PHASECHK.TRANS64.TRYWAIT P0, [R6+URZ+0x334c0], R10 ;  /* 0x0334c00a060075a7 */ /* 0x0022e4000800017f */
[----:B---3--:R-:W-:Y:S05]  /*2d1f0*/  @!P0 NANOSLEEP.SYNCS 0x989680 ;  /* 0x009896800000895d */ /* 0x008fea0003900000 */
[----:B------:R-:W3:Y:S02]  /*2d200*/  @!P0 SYNCS.PHASECHK.TRANS64 P0, [R6+URZ+0x334c0], R10 ;  /* 0x0334c00a060085a7 */ /* 0x000ee4000800007f */
[----:B---3--:R-:W-:Y:S05]  /*2d210*/  @!P0 BRA `(.L_x_4691) ;  /* 0xfffffffc00f08947 */ /* 0x008fea000383ffff */
[----:B------:R-:W-:Y:S05]  /*2d220*/  BRA `(.L_x_4833) ;  /* 0xffffff8800787947 */ /* 0x000fea000383ffff */
.L_x_4700:
[----:B-1----:R1:W2:Y:S02]  /*2d230*/  SYNCS.PHASECHK.TRANS64.TRYWAIT P1, [R8+URZ+0x334a0], R7 ;  /* 0x0334a007080075a7 */ /* 0x0022a4000802017f */
[----:B--2---:R-:W-:Y:S05]  /*2d240*/  @!P1 NANOSLEEP.SYNCS 0x989680 ;  /* 0x009896800000995d */ /* 0x004fea0003900000 */
[----:B------:R-:W2:Y:S02]  /*2d250*/  @!P1 SYNCS.PHASECHK.TRANS64 P1, [R8+URZ+0x334a0], R7 ;  /* 0x0334a007080095a7 */ /* 0x000ea4000802007f */
[----:B--2---:R-:W-:Y:S05]  /*2d260*/  @!P1 BRA `(.L_x_4700) ;  /* 0xfffffffc00f09947 */ /* 0x004fea000383ffff */
[----:B------:R-:W-:Y:S05]  /*2d270*/  BRA `(.L_x_4834) ;  /* 0xffffff8c00c47947 */ /* 0x000fea000383ffff */
.L_x_4707:
[----:B--2---:R2:W3:Y:S02]  /*2d280*/  SYNCS.PHASECHK.TRANS64.TRYWAIT P1, [R8+URZ+0x334c0], R7 ;  /* 0x0334c007080075a7 */ /* 0x0044e4000802017f */
[----:B---3--:R-:W-:Y:S05]  /*2d290*/  @!P1 NANOSLEEP.SYNCS 0x989680 ;  /* 0x009896800000995d */ /* 0x008fea0003900000 */
[----:B------:R-:W3:Y:S02]  /*2d2a0*/  @!P1 SYNCS.PHASECHK.TRANS64 P1, [R8+URZ+0x334c0], R7 ;  /* 0x0334c007080095a7 */ /* 0x000ee4000802007f */
[----:B---3--:R-:W-:Y:S05]  /*2d2b0*/  @!P1 BRA `(.L_x_4707) ;  /* 0xfffffffc00f09947 */ /* 0x008fea000383ffff */
[----:B------:R-:W-:Y:S05]  /*2d2c0*/  BRA `(.L_x_4835) ;  /* 0xffffff9000c07947 */ /* 0x000fea000383ffff */
.L_x_4734:
        /* <DEDUP_REMOVED lines=11> */
.L_x_4837:
[----:B------:R-:W-:Y:S05]  /*2d380*/  BSYNC B0 ;  /* 0x0000000000007941 */ /* 0x000fea0003800000 */
.L_x_4836:
[----:B------:R-:W-:Y:S05]  /*2d390*/  BRA `(.L_x_4838) ;  /* 0xffffffa400687947 */ /* 0x000fea000383ffff */
.L_x_4736:
[----:B------:R-:W-:Y:S01]  /*2d3a0*/  BSSY B0, `(.L_x_4839) ;  /* 0x0000006000007945 */ /* 0x000fe20003800000 */
[----:B0-----:R-:W-:-:S07]  /*2d3b0*/  IMAD.MOV.U32 R15, RZ, RZ, -0x1 ;  /* 0xffffffffff0f7424 */ /* 0x001fce00078e00ff */
[----:B-12---:R-:W-:Y:S05]  /*2d3c0*/  WARPSYNC.COLLECTIVE R15, `(.L_x_4840) ;  /* 0x000000000f0c7348 */ /* 0x006fea0003c00000 */
[----:B------:R-:W-:Y:S02]  /*2d3d0*/  ELECT P6, UR62, PT ;  /* 0x00000000003e782f */ /* 0x000fe400038c0000 */
[----:B------:R-:W-:Y:S01]  /*2d3e0*/  MOV R14, UR62 ;  /* 0x0000003e000e7c02 */ /* 0x000fe20008000f00 */
[----:B-12---:R-:W-:Y:S10]  /*2d3f0*/  ENDCOLLECTIVE ;  /* 0x000000000000791b */ /* 0x006ff40003800000 */
.L_x_4840:
[----:B------:R-:W-:Y:S05]  /*2d400*/  BSYNC B0 ;  /* 0x0000000000007941 */ /* 0x000fea0003800000 */
.L_x_4839:
[----:B------:R-:W-:Y:S05]  /*2d410*/  BRA `(.L_x_4841) ;  /* 0xffffffa400687947 */ /* 0x000fea000383ffff */
.L_x_4738:
[----:B-1----:R1:W2:Y:S02]  /*2d420*/  SYNCS.PHASECHK.TRANS64.TRYWAIT P0, [R2+URZ+0x33480], R4 ;  /* 0x03348004020075a7 */ /* 0x0022a4000800017f */
[----:B--2---:R-:W-:Y:S05]  /*2d430*/  @!P0 NANOSLEEP.SYNCS 0x989680 ;  /* 0x009896800000895d */ /* 0x004fea0003900000 */
[----:B------:R-:W2:Y:S02]  /*2d440*/  @!P0 SYNCS.PHASECHK.TRANS64 P0, [R2+URZ+0x33480], R4 ;  /* 0x03348004020085a7 */ /* 0x000ea4000800007f */
[----:B--2---:R-:W-:Y:S05]  /*2d450*/  @!P0 BRA `(.L_x_4738) ;  /* 0xfffffffc00f08947 */ /* 0x004fea000383ffff */
[----:B------:R-:W-:Y:S05]  /*2d460*/  BRA `(.L_x_4842) ;  /* 0xffffffa400d47947 */ /* 0x000fea000383ffff */
.L_x_4740:
[----:B--2---:R2:W3:Y:S02]  /*2d470*/  SYNCS.PHASECHK.TRANS64.TRYWAIT P0, [R2+URZ+0x33440], R4 ;  /* 0x03344004020075a7 */ /* 0x0044e4000800017f */
[----:B---3--:R-:W-:Y:S05]  /*2d480*/  @!P0 NANOSLEEP.SYNCS 0x989680 ;  /* 0x009896800000895d */ /* 0x008fea0003900000 */
[----:B------:R-:W3:Y:S02]  /*2d490*/  @!P0 SYNCS.PHASECHK.TRANS64 P0, [R2+URZ+0x33440], R4 ;  /* 0x03344004020085a7 */ /* 0x000ee4000800007f */
[----:B---3--:R-:W-:Y:S05]  /*2d4a0*/  @!P0 BRA `(.L_x_4740) ;  /* 0xfffffffc00f08947 */ /* 0x008fea000383ffff */
[----:B------:R-:W-:Y:S05]  /*2d4b0*/  BRA `(.L_x_4843) ;  /* 0xffffffa800547947 */ /* 0x000fea000383ffff */
.L_x_4744:
[----:B------:R-:W2:Y:S01]  /*2d4c0*/  LDL.LU R11, [R1+0x308] ;  /* 0x00030800010b7983 */ /* 0x000ea20000300800 */
[----:B------:R-:W-:Y:S02]  /*2d4d0*/  IMAD.MOV.U32 R5, RZ, RZ, R12 ;  /* 0x000000ffff057224 */ /* 0x000fe400078e000c */
[----:B------:R-:W-:Y:S02]  /*2d4e0*/  IMAD.MOV.U32 R13, RZ, RZ, R3 ;  /* 0x000000ffff0d7224 */ /* 0x000fe400078e0003 */
[----:B------:R-:W-:Y:S02]  /*2d4f0*/  IMAD.MOV.U32 R12, RZ, RZ, RZ ;  /* 0x000000ffff0c7224 */ /* 0x000fe400078e00ff */
[----:B------:R-:W-:Y:S02]  /*2d500*/  IMAD.MOV.U32 R15, RZ, RZ, -0x1 ;  /* 0xffffffffff0f7424 */ /* 0x000fe400078e00ff */
        /* <DEDUP_REMOVED lines=8> */
.L_x_4844:
[----:B------:R-:W-:Y:S02]  /*2d590*/  IMAD.MOV.U32 R13, RZ, RZ, R4 ;  /* 0x000000ffff0d7224 */ /* 0x000fe400078e0004 */
[----:B------:R-:W-:-:S07]  /*2d5a0*/  IMAD.MOV.U32 R6, RZ, RZ, R14 ;  /* 0x000000ffff067224 */ /* 0x000fce00078e000e */
[----:B------:R-:W-:Y:S05]  /*2d5b0*/  WARPSYNC.COLLECTIVE R15, `(.L_x_4845) ;  /* 0x000000000f087348 */ /* 0x000fea0003c00000 */
[----:B------:R0:W1:Y:S02]  /*2d5c0*/  SHFL.IDX P6, R14, R13, R12, R11 ;  /* 0x0000000c0d0e7389 */ /* 0x00006400000c000b */
[----:B01----:R-:W-:Y:S01]  /*2d5d0*/  ENDCOLLECTIVE ;  /* 0x000000000000791b */ /* 0x003fe20003800000 */
.L_x_4845:
[----:B------:R-:W-:Y:S02]  /*2d5e0*/  IMAD.MOV.U32 R13, RZ, RZ, R3 ;  /* 0x000000ffff0d7224 */ /* 0x000fe400078e0003 */
[----:B------:R-:W-:Y:S02]  /*2d5f0*/  IMAD.MOV.U32 R12, RZ, RZ, 0x1 ;  /* 0x00000001ff0c7424 */ /* 0x000fe400078e00ff */
[----:B------:R-:W-:-:S07]  /*2d600*/  IMAD.MOV.U32 R7, RZ, RZ, R14 ;  /* 0x000000ffff077224 */ /* 0x000fce00078e000e */
[----:B------:R-:W-:Y:S05]  /*2d610*/  WARPSYNC.COLLECTIVE R15, `(.L_x_4846) ;  /* 0x000000000f087348 */ /* 0x000fea0003c00000 */
[----:B------:R0:W1:Y:S02]  /*2d620*/  SHFL.IDX P6, R14, R13, R12, R11 ;  /* 0x0000000c0d0e7389 */ /* 0x00006400000c000b */
[----:B01----:R-:W-:Y:S01]  /*2d630*/  ENDCOLLECTIVE ;  /* 0x000000000000791b */ /* 0x003fe20003800000 */
.L_x_4846:
        /* <DEDUP_REMOVED lines=17> */
.L_x_4847:
[----:B------:R-:W-:Y:S02]  /*2d750*/  IMAD.MOV.U32 R13, RZ, RZ, R3 ;  /* 0x000000ffff0d7224 */ /* 0x000fe400078e0003 */
[----:B------:R-:W-:Y:S02]  /*2d760*/  IMAD.MOV.U32 R12, RZ, RZ, 0x2 ;  /* 0x00000002ff0c7424 */ /* 0x000fe400078e00ff */
[----:B------:R-:W-:-:S07]  /*2d770*/  IMAD.MOV.U32 R5, RZ, RZ, R14 ;  /* 0x000000ffff057224 */ /* 0x000fce00078e000e */
[----:B------:R-:W-:Y:S05]  /*2d780*/  WARPSYNC.COLLECTIVE R15, `(.L_x_4848) ;  /* 0x000000000f087348 */ /* 0x000fea0003c00000 */
[----:B------:R0:W1:Y:S02]  /*2d790*/  SHFL.IDX P6, R14, R13, R12, R11 ;  /* 0x0000000c0d0e7389 */ /* 0x00006400000c000b */
[----:B01----:R-:W-:Y:S01]  /*2d7a0*/  ENDCOLLECTIVE ;  /* 0x000000000000791b */ /* 0x003fe20003800000 */
.L_x_4848:
        /* <DEDUP_REMOVED lines=17> */
.L_x_4849:
[----:B------:R-:W-:Y:S02]  /*2d8c0*/  IMAD.MOV.U32 R13, RZ, RZ, R3 ;  /* 0x000000ffff0d7224 */ /* 0x000fe400078e0003 */
[----:B------:R-:W-:Y:S02]  /*2d8d0*/  IMAD.MOV.U32 R12, RZ, RZ, 0x3 ;  /* 0x00000003ff0c7424 */ /* 0x000fe400078e00ff */
[----:B------:R-:W-:-:S07]  /*2d8e0*/  IMAD.MOV.U32 R5, RZ, RZ, R14 ;  /* 0x000000ffff057224 */ /* 0x000fce00078e000e */
[----:B------:R-:W-:Y:S05]  /*2d8f0*/  WARPSYNC.COLLECTIVE R15, `(.L_x_4850) ;  /* 0x000000000f087348 */ /* 0x000fea0003c00000 */
[----:B------:R0:W1:Y:S02]  /*2d900*/  SHFL.IDX P6, R14, R13, R12, R11 ;  /* 0x0000000c0d0e7389 */ /* 0x00006400000c000b */
[----:B01----:R-:W-:Y:S01]  /*2d910*/  ENDCOLLECTIVE ;  /* 0x000000000000791b */ /* 0x003fe20003800000 */
.L_x_4850:
        /* <DEDUP_REMOVED lines=14> */
.L_x_4851:
[----:B------:R-:W-:Y:S01]  /*2da00*/  @!PT LDS RZ, [RZ] ;  /* 0x00000000fffff984 */ /* 0x000fe20000000800 */
[----:B------:R-:W-:Y:S01]  /*2da10*/  @!PT LDS RZ, [RZ] ;  /* 0x00000000fffff984 */ /* 0x000fe20000000800 */
[----:B------:R-:W-:Y:S01]  /*2da20*/  @!PT LDS RZ, [RZ] ;  /* 0x00000000fffff984 */ /* 0x000fe20000000800 */
[----:B------:R3:W-:Y:S01]  /*2da30*/  @!P3 LDGSTS.E.BYPASS.LTC128B.128 [R8+0x23200], desc[UR50][R6.64+0x80], !P2 ;  /* 0x232000800608bfae */ /* 0x0007e2000d101d72 */
[----:B------:R-:W-:Y:S01]  /*2da40*/  IMAD.MOV.U32 R3, RZ, RZ, R14 ;  /* 0x000000ffff037224 */ /* 0x000fe200078e000e */
[----:B------:R-:W-:Y:S06]  /*2da50*/  BRA `(.L_x_4852) ;  /* 0xffffffac009c7947 */ /* 0x000fec000383ffff */
.L_x_4749:
[----:B----4-:R4:W0:Y:S02]  /*2da60*/  SYNCS.PHASECHK.TRANS64.TRYWAIT P0, [R19+URZ+0x33420], R0 ;  /* 0x03342000130075a7 */ /* 0x010824000800017f */
[----:B0-----:R-:W-:Y:S05]  /*2da70*/  @!P0 NANOSLEEP.SYNCS 0x989680 ;  /* 0x009896800000895d */ /* 0x001fea0003900000 */
[----:B------:R-:W0:Y:S02]  /*2da80*/  @!P0 SYNCS.PHASECHK.TRANS64 P0, [R19+URZ+0x33420], R0 ;  /* 0x03342000130085a7 */ /* 0x000e24000800007f */
[----:B0-----:R-:W-:Y:S05]  /*2da90*/  @!P0 BRA `(.L_x_4749) ;  /* 0xfffffffc00f08947 */ /* 0x001fea000383ffff */
[----:B------:R-:W-:Y:S05]  /*2daa0*/  BRA `(.L_x_4853) ;  /* 0xffffffb0000c7947 */ /* 0x000fea000383ffff */
.L_x_4755:
[----:B-1----:R1:W3:Y:S02]  /*2dab0*/  SYNCS.PHASECHK.TRANS64.TRYWAIT P0, [R6+URZ+0x33480], R5 ;  /* 0x03348005060075a7 */ /* 0x0022e4000800017f */
[----:B---3--:R-:W-:Y:S05]  /*2dac0*/  @!P0 NANOSLEEP.SYNCS 0x989680 ;  /* 0x009896800000895d */ /* 0x008fea0003900000 */
[----:B------:R-:W3:Y:S02]  /*2dad0*/  @!P0 SYNCS.PHASECHK.TRANS64 P0, [R6+URZ+0x33480], R5 ;  /* 0x03348005060085a7 */ /* 0x000ee4000800007f */
[----:B---3--:R-:W-:Y:S05]  /*2dae0*/  @!P0 BRA `(.L_x_4755) ;  /* 0xfffffffc00f08947 */ /* 0x008fea000383ffff */
[----:B------:R-:W-:Y:S05]  /*2daf0*/  BRA `(.L_x_4854) ;  /* 0xffffffb000c47947 */ /* 0x000fea000383ffff */
.L_x_4762:
[----:B--2---:R2:W3:Y:S02]  /*2db00*/  SYNCS.PHASECHK.TRANS64.TRYWAIT P0, [R6+URZ+0x33440], R5 ;  /* 0x03344005060075a7 */ /* 0x0044e4000800017f */
[----:B---3--:R-:W-:Y:S05]  /*2db10*/  @!P0 NANOSLEEP.SYNCS 0x989680 ;  /* 0x009896800000895d */ /* 0x008fea0003900000 */
[----:B------:R-:W3:Y:S02]  /*2db20*/  @!P0 SYNCS.PHASECHK.TRANS64 P0, [R6+URZ+0x33440], R5 ;  /* 0x03344005060085a7 */ /* 0x000ee4000800007f */
[----:B---3--:R-:W-:Y:S05]  /*2db30*/  @!P0 BRA `(.L_x_4762) ;  /* 0xfffffffc00f08947 */ /* 0x008fea000383ffff */
[----:B------:R-:W-:Y:S05]  /*2db40*/  BRA `(.L_x_4855) ;  /* 0xffffffb400c47947 */ /* 0x000fea000383ffff */
.L_x_4770:
[----:B---3--:R3:W4:Y:S02]  /*2db50*/  SYNCS.PHASECHK.TRANS64.TRYWAIT P0, [R3+URZ+0x33470], R4 ;  /* 0x03347004030075a7 */ /* 0x008724000800017f */
[----:B----4-:R-:W-:Y:S05]  /*2db60*/  @!P0 NANOSLEEP.SYNCS 0x989680 ;  /* 0x009896800000895d */ /* 0x010fea0003900000 */
[----:B------:R-:W4:Y:S02]  /*2db70*/  @!P0 SYNCS.PHASECHK.TRANS64 P0, [R3+URZ+0x33470], R4 ;  /* 0x03347004030085a7 */ /* 0x000f24000800007f */
[----:B----4-:R-:W-:Y:S05]  /*2db80*/  @!P0 BRA `(.L_x_4770) ;  /* 0xfffffffc00f08947 */ /* 0x010fea000383ffff */
[----:B------:R-:W-:Y:S05]  /*2db90*/  BRA `(.L_x_4856) ;  /* 0xffffffb800d87947 */ /* 0x000fea000383ffff */
.L_x_4772:
[----:B---3--:R3:W4:Y:S02]  /*2dba0*/  SYNCS.PHASECHK.TRANS64.TRYWAIT P0, [R3+URZ+0x33460], R4 ;  /* 0x03346004030075a7 */ /* 0x008724000800017f */
[----:B----4-:R-:W-:Y:S05]  /*2dbb0*/  @!P0 NANOSLEEP.SYNCS 0x989680 ;  /* 0x009896800000895d */ /* 0x010fea0003900000 */
[----:B------:R-:W4:Y:S02]  /*2dbc0*/  @!P0 SYNCS.PHASECHK.TRANS64 P0, [R3+URZ+0x33460], R4 ;  /* 0x03346004030085a7 */ /* 0x000f24000800007f */
[----:B----4-:R-:W-:Y:S05]  /*2dbd0*/  @!P0 BRA `(.L_x_4772) ;  /* 0xfffffffc00f08947 */ /* 0x010fea000383ffff */
[----:B------:R-:W-:Y:S05]  /*2dbe0*/  BRA `(.L_x_4857) ;  /* 0xffffffb800e07947 */ /* 0x000fea000383ffff */
.L_x_4779:
[----:B0-----:R0:W2:Y:S02]  /*2dbf0*/  SYNCS.PHASECHK.TRANS64.TRYWAIT P1, [R0+URZ+0x33470], R2 ;  /* 0x03347002000075a7 */ /* 0x0010a4000802017f */
[----:B--2---:R-:W-:Y:S05]  /*2dc00*/  @!P1 NANOSLEEP.SYNCS 0x989680 ;  /* 0x009896800000995d */ /* 0x004fea0003900000 */
[----:B------:R-:W2:Y:S02]  /*2dc10*/  @!P1 SYNCS.PHASECHK.TRANS64 P1, [R0+URZ+0x33470], R2 ;  /* 0x03347002000095a7 */ /* 0x000ea4000802007f */
[----:B--2---:R-:W-:Y:S05]  /*2dc20*/  @!P1 BRA `(.L_x_4779) ;  /* 0xfffffffc00f09947 */ /* 0x004fea000383ffff */
[----:B------:R-:W-:Y:S05]  /*2dc30*/  BRA `(.L_x_4858) ;  /* 0xffffffc800647947 */ /* 0x000fea000383ffff */
.L_x_4781:
[----:B0-----:R0:W2:Y:S02]  /*2dc40*/  SYNCS.PHASECHK.TRANS64.TRYWAIT P1, [R0+URZ+0x33460], R2 ;  /* 0x03346002000075a7 */ /* 0x0010a4000802017f */
[----:B--2---:R-:W-:Y:S05]  /*2dc50*/  @!P1 NANOSLEEP.SYNCS 0x989680 ;  /* 0x009896800000995d */ /* 0x004fea0003900000 */
[----:B------:R-:W2:Y:S02]  /*2dc60*/  @!P1 SYNCS.PHASECHK.TRANS64 P1, [R0+URZ+0x33460], R2 ;  /* 0x03346002000095a7 */ /* 0x000ea4000802007f */
[----:B--2---:R-:W-:Y:S05]  /*2dc70*/  @!P1 BRA `(.L_x_4781) ;  /* 0xfffffffc00f09947 */ /* 0x004fea000383ffff */
[----:B------:R-:W-:Y:S05]  /*2dc80*/  BRA `(.L_x_4859) ;  /* 0xffffffc8006c7947 */ /* 0x000fea000383ffff */
.L_x_4785:
[----:B------:R-:W2:Y:S01]  /*2dc90*/  LDL R0, [R1+0x2e0] ;  /* 0x0002e00001007983 */ /* 0x000ea20000100800 */
[----:B------:R-:W-:Y:S01]  /*2dca0*/  BSSY B0, `(.L_x_4860) ;  /* 0x0000008000007945 */ /* 0x000fe20003800000 */
[----:B------:R-:W-:Y:S02]  /*2dcb0*/  IMAD.MOV.U32 R12, RZ, RZ, RZ ;  /* 0x000000ffff0c7224 */ /* 0x000fe400078e00ff */
[----:B------:R-:W-:Y:S02]  /*2dcc0*/  IMAD.MOV.U32 R11, RZ, RZ, 0x1f ;  /* 0x0000001fff0b7424 */ /* 0x000fe400078e00ff */
[----:B------:R-:W-:Y:S02]  /*2dcd0*/  IMAD.MOV.U32 R15, RZ, RZ, -0x1 ;  /* 0xffffffffff0f7424 */ /* 0x000fe400078e00ff */
[----:B--2---:R-:W-:-:S07]  /*2dce0*/  IMAD.MOV.U32 R13, RZ, RZ, R0 ;  /* 0x000000ffff0d7224 */ /* 0x004fce00078e0000 */
[----:B-1----:R-:W-:Y:S05]  /*2dcf0*/  WARPSYNC.COLLECTIVE R15, `(.L_x_4861) ;  /* 0x000000000f087348 */ /* 0x002fea0003c00000 */
[----:B------:R0:W2:Y:S02]  /*2dd00*/  SHFL.IDX P6, R14, R13, R12, R11 ;  /* 0x0000000c0d0e7389 */ /* 0x0000a400000c000b */
[----:B012---:R-:W-:Y:S01]  /*2dd10*/  ENDCOLLECTIVE ;  /* 0x000000000000791b */ /* 0x007fe20003800000 */
.L_x_4861:
[----:B------:R-:W-:Y:S05]  /*2dd20*/  BSYNC B0 ;  /* 0x0000000000007941 */ /* 0x000fea0003800000 */
.L_x_4860:
        /* <DEDUP_REMOVED lines=9> */
.L_x_4862:
        /* <DEDUP_REMOVED lines=21> */
[----:B------:R-:W-:-:S04]  /*2df10*/  IMAD R2, R6, R4, RZ ;  /* 0x0000000406027224 */ /* 0x000fc800078e02ff */
[----:B------:R-:W-:-:S07]  /*2df20*/  IMAD.MOV.U32 R13, RZ, RZ, R2 ;  /* 0x000000ffff0d7224 */ /* 0x000fce00078e0002 */
[----:B------:R-:W-:Y:S05]  /*2df30*/  WARPSYNC.COLLECTIVE R15, `(.L_x_4863) ;  /* 0x000000000f087348 */ /* 0x000fea0003c00000 */
[----:B------:R0:W1:Y:S02]  /*2df40*/  SHFL.UP P6, R14, R13, R12, R11 ;  /* 0x0400000c0d0e7389 */ /* 0x00006400000c000b */
[----:B01----:R-:W-:Y:S01]  /*2df50*/  ENDCOLLECTIVE ;  /* 0x000000000000791b */ /* 0x003fe20003800000 */
.L_x_4863:
        /* <DEDUP_REMOVED lines=8> */
.L_x_4864:
        /* <DEDUP_REMOVED lines=8> */
.L_x_4865:
        /* <DEDUP_REMOVED lines=8> */
.L_x_4866:
        /* <DEDUP_REMOVED lines=8> */
.L_x_4867:
        /* <DEDUP_REMOVED lines=9> */
.L_x_4868:
[----:B------:R-:W-:Y:S01]  /*2e1f0*/  IMAD.MOV.U32 R9, RZ, RZ, R14 ;  /* 0x000000ffff097224 */ /* 0x000fe200078e000e */
[----:B------:R-:W-:Y:S06]  /*2e200*/  BRA `(.L_x_4869) ;  /* 0xffffffd400247947 */ /* 0x000fec000383ffff */
.L_x_4788:
[----:B------:R-:W-:Y:S01]  /*2e210*/  BSSY B0, `(.L_x_4870) ;  /* 0x0000008000007945 */ /* 0x000fe20003800000 */
[----:B------:R-:W-:Y:S02]  /*2e220*/  IMAD.MOV.U32 R13, RZ, RZ, R2 ;  /* 0x000000ffff0d7224 */ /* 0x000fe400078e0002 */
[----:B------:R-:W-:Y:S02]  /*2e230*/  IMAD.MOV.U32 R12, RZ, RZ, 0x1 ;  /* 0x00000001ff0c7424 */ /* 0x000fe400078e00ff */
[----:B------:R-:W-:Y:S02]  /*2e240*/  IMAD.MOV.U32 R11, RZ, RZ, RZ ;  /* 0x000000ffff0b7224 */ /* 0x000fe400078e00ff */
[----:B------:R-:W-:-:S07]  /*2e250*/  IMAD.MOV.U32 R15, RZ, RZ, -0x1 ;  /* 0xffffffffff0f7424 */ /* 0x000fce00078e00ff */
[----:B01----:R-:W-:Y:S05]  /*2e260*/  WARPSYNC.COLLECTIVE R15, `(.L_x_4871) ;  /* 0x000000000f087348 */ /* 0x003fea0003c00000 */
[----:B------:R2:W3:Y:S02]  /*2e270*/  SHFL.UP P6, R14, R13, R12, R11 ;  /* 0x0400000c0d0e7389 */ /* 0x0004e400000c000b */
[----:B0123--:R-:W-:Y:S01]  /*2e280*/  ENDCOLLECTIVE ;  /* 0x000000000000791b */ /* 0x00ffe20003800000 */
.L_x_4871:
[----:B------:R-:W-:Y:S05]  /*2e290*/  BSYNC B0 ;  /* 0x0000000000007941 */ /* 0x000fea0003800000 */
.L_x_4870:
        /* <DEDUP_REMOVED lines=10> */
.L_x_4872:
        /* <DEDUP_REMOVED lines=8> */
.L_x_4873:
        /* <DEDUP_REMOVED lines=8> */
.L_x_4874:
        /* <DEDUP_REMOVED lines=8> */
.L_x_4875:
        /* <DEDUP_REMOVED lines=9> */
.L_x_4876:
[----:B------:R-:W-:Y:S01]  /*2e550*/  IMAD.MOV.U32 R9, RZ, RZ, R14 ;  /* 0x000000ffff097224 */ /* 0x000fe200078e000e */
[----:B------:R-:W-:Y:S06]  /*2e560*/  BRA `(.L_x_4877) ;  /* 0xffffffd000f87947 */ /* 0x000fec000383ffff */
.L_x_4790:
[----:B------:R-:W-:Y:S01]  /*2e570*/  BSSY B0, `(.L_x_4878) ;  /* 0x0000006000007945 */ /* 0x000fe20003800000 */
[----:B------:R-:W-:Y:S01]  /*2e580*/  PLOP3.LUT P6, PT, P6, PT, PT, 0x8, 0x0 ;  /* 0x000000000000781c */ /* 0x000fe200037ce170 */
[----:B------:R-:W-:-:S12]  /*2e590*/  IMAD.MOV.U32 R15, RZ, RZ, -0x1 ;  /* 0xffffffffff0f7424 */ /* 0x000fd800078e00ff */
[----:B01----:R-:W-:Y:S05]  /*2e5a0*/  WARPSYNC.COLLECTIVE R15, `(.L_x_4879) ;  /* 0x000000000f087348 */ /* 0x003fea0003c00000 */
[----:B------:R-:W-:Y:S01]  /*2e5b0*/  VOTE.ANY R14, PT, P6 ;  /* 0x00000000000e7806 */ /* 0x000fe200030e0100 */
[----:B01----:R-:W-:Y:S06]  /*2e5c0*/  ENDCOLLECTIVE ;  /* 0x000000000000791b */ /* 0x003fec0003800000 */
.L_x_4879:
[----:B------:R-:W-:Y:S05]  /*2e5d0*/  BSYNC B0 ;  /* 0x0000000000007941 */ /* 0x000fea0003800000 */
.L_x_4878:
        /* <DEDUP_REMOVED lines=10> */
.L_x_4880:
[----:B------:R-:W-:Y:S02]  /*2e680*/  IMAD.MOV.U32 R13, RZ, RZ, R6 ;  /* 0x000000ffff0d7224 */ /* 0x000fe400078e0006 */
[----:B------:R-:W-:-:S07]  /*2e690*/  IMAD.MOV.U32 R4, RZ, RZ, R14 ;  /* 0x000000ffff047224 */ /* 0x000fce00078e000e */
[----:B------:R-:W-:Y:S05]  /*2e6a0*/  WARPSYNC.COLLECTIVE R15, `(.L_x_4881) ;  /* 0x000000000f087348 */ /* 0x000fea0003c00000 */
[----:B------:R0:W1:Y:S02]  /*2e6b0*/  SHFL.IDX P6, R14, R13, R12, R11 ;  /* 0x0000000c0d0e7389 */ /* 0x00006400000c000b */
[----:B01----:R-:W-:Y:S01]  /*2e6c0*/  ENDCOLLECTIVE ;  /* 0x000000000000791b */ /* 0x003fe20003800000 */
.L_x_4881:
[----:B------:R-:W-:Y:S02]  /*2e6d0*/  IMAD.MOV.U32 R6, RZ, RZ, R14 ;  /* 0x000000ffff067224 */ /* 0x000fe400078e000e */
[----:B------:R-:W-:-:S05]  /*2e6e0*/  IMAD.IADD R10, R3, 0x1, R10 ;  /* 0x00000001030a7824 */ /* 0x000fca00078e020a */
[----:B------:R0:W-:Y:S01]  /*2e6f0*/  STL [R1+0x2ec], R10 ;  /* 0x0002ec0a01007387 */ /* 0x0001e20000100800 */
[----:B------:R-:W-:Y:S05]  /*2e700*/  BRA `(.L_x_4882) ;  /* 0xffffffd000d87947 */ /* 0x000fea000383ffff */
.L_x_4792:
[----:B------:R-:W-:Y:S01]  /*2e710*/  BSSY B0, `(.L_x_4883) ;  /* 0x0000008000007945 */ /* 0x000fe20003800000 */
[----:B------:R-:W-:Y:S02]  /*2e720*/  IMAD.MOV.U32 R13, RZ, RZ, R7 ;  /* 0x000000ffff0d7224 */ /* 0x000fe400078e0007 */
[----:B------:R-:W-:Y:S02]  /*2e730*/  IMAD.MOV.U32 R12, RZ, RZ, R3 ;  /* 0x000000ffff0c7224 */ /* 0x000fe400078e0003 */
[----:B------:R-:W-:Y:S02]  /*2e740*/  IMAD.MOV.U32 R11, RZ, RZ, 0x1f ;  /* 0x0000001fff0b7424 */ /* 0x000fe400078e00ff */
[----:B------:R-:W-:-:S07]  /*2e750*/  IMAD.MOV.U32 R15, RZ, RZ, -0x1 ;  /* 0xffffffffff0f7424 */ /* 0x000fce00078e00ff */
[----:B01----:R-:W-:Y:S05]  /*2e760*/  WARPSYNC.COLLECTIVE R15, `(.L_x_4884) ;  /* 0x000000000f087348 */ /* 0x003fea0003c00000 */
[----:B------:R2:W3:Y:S02]  /*2e770*/  SHFL.IDX P6, R14, R13, R12, R11 ;  /* 0x0000000c0d0e7389 */ /* 0x0004e400000c000b */
[----:B0123--:R-:W-:Y:S01]  /*2e780*/  ENDCOLLECTIVE ;  /* 0x000000000000791b */ /* 0x00ffe20003800000 */
.L_x_4884:
[----:B------:R-:W-:Y:S05]  /*2e790*/  BSYNC B0 ;  /* 0x0000000000007941 */ /* 0x000fea0003800000 */
.L_x_4883:
[----:B------:R-:W-:Y:S01]  /*2e7a0*/  IMAD.MOV.U32 R3, RZ, RZ, R14 ;  /* 0x000000ffff037224 */ /* 0x000fe200078e000e */
[----:B------:R-:W-:Y:S06]  /*2e7b0*/  BRA `(.L_x_4885) ;  /* 0xffffffd000c47947 */ /* 0x000fec000383ffff */
.L_x_4798:
[----:B0-----:R0:W1:Y:S02]  /*2e7c0*/  SYNCS.PHASECHK.TRANS64.TRYWAIT P0, [R0+URZ+0x33420], R3 ;  /* 0x03342003000075a7 */ /* 0x001064000800017f */
[----:B-1----:R-:W-:Y:S05]  /*2e7d0*/  @!P0 NANOSLEEP.SYNCS 0x989680 ;  /* 0x009896800000895d */ /* 0x002fea0003900000 */
[----:B------:R-:W1:Y:S02]  /*2e7e0*/  @!P0 SYNCS.PHASECHK.TRANS64 P0, [R0+URZ+0x33420], R3 ;  /* 0x03342003000085a7 */ /* 0x000e64000800007f */
[----:B-1----:R-:W-:Y:S05]  /*2e7f0*/  @!P0 BRA `(.L_x_4798) ;  /* 0xfffffffc00f08947 */ /* 0x002fea000383ffff */
[----:B------:R-:W-:Y:S05]  /*2e800*/  BRA `(.L_x_4886) ;  /* 0xffffffdc00647947 */ /* 0x000fea000383ffff */
.L_x_4799:
        /* <DEDUP_REMOVED lines=11> */
.L_x_4888:
[----:B------:R-:W-:Y:S05]  /*2e8c0*/  BSYNC B0 ;  /* 0x0000000000007941 */ /* 0x000fea0003800000 */
.L_x_4887:
[----:B------:R-:W-:Y:S05]  /*2e8d0*/  BRA `(.L_x_4889) ;  /* 0xffffffdc004c7947 */ /* 0x000fea000383ffff */
.L_x_4802:
[----:B------:R-:W-:Y:S01]  /*2e8e0*/  BSSY B1, `(.L_x_4890) ;  /* 0x0000006000017945 */ /* 0x000fe20003800000 */
[----:B------:R-:W-:-:S07]  /*2e8f0*/  IMAD.MOV.U32 R15, RZ, RZ, -0x1 ;  /* 0xffffffffff0f7424 */ /* 0x000fce00078e00ff */
[----:B01----:R-:W-:Y:S05]  /*2e900*/  WARPSYNC.COLLECTIVE R15, `(.L_x_4891) ;  /* 0x000000000f0c7348 */ /* 0x003fea0003c00000 */
[----:B------:R-:W-:Y:S02]  /*2e910*/  ELECT P6, UR62, PT ;  /* 0x00000000003e782f */ /* 0x000fe400038c0000 */
[----:B------:R-:W-:Y:S01]  /*2e920*/  MOV R14, UR62 ;  /* 0x0000003e000e7c02 */ /* 0x000fe20008000f00 */
[----:B01----:R-:W-:Y:S10]  /*2e930*/  ENDCOLLECTIVE ;  /* 0x000000000000791b */ /* 0x003ff40003800000 */
.L_x_4891:
[----:B------:R-:W-:Y:S05]  /*2e940*/  BSYNC B1 ;  /* 0x0000000000017941 */ /* 0x000fea0003800000 */
.L_x_4890:
[----:B------:R-:W-:Y:S05]  /*2e950*/  BRA `(.L_x_4892) ;  /* 0xffffffdc00447947 */ /* 0x000fea000383ffff */
.L_x_4804:
[----:B0-----:R0:W1:Y:S02]  /*2e960*/  SYNCS.PHASECHK.TRANS64.TRYWAIT P1, [R6+URZ], R5 ;  /* 0x00000005060075a7 */ /* 0x001064000802017f */
[----:B-1----:R-:W-:Y:S05]  /*2e970*/  @!P1 NANOSLEEP.SYNCS 0x989680 ;  /* 0x009896800000995d */ /* 0x002fea0003900000 */
[----:B------:R-:W1:Y:S02]  /*2e980*/  @!P1 SYNCS.PHASECHK.TRANS64 P1, [R6+URZ], R5 ;  /* 0x00000005060095a7 */ /* 0x000e64000802007f */
[----:B-1----:R-:W-:Y:S05]  /*2e990*/  @!P1 BRA `(.L_x_4804) ;  /* 0xfffffffc00f09947 */ /* 0x002fea000383ffff */
[----:B------:R-:W-:Y:S05]  /*2e9a0*/  BRA `(.L_x_4893) ;  /* 0xffffffdc00807947 */ /* 0x000fea000383ffff */
.L_x_4805:
[----:B-1----:R1:W2:Y:S02]  /*2e9b0*/  SYNCS.PHASECHK.TRANS64.TRYWAIT P1, [R7+URZ], R2 ;  /* 0x00000002070075a7 */ /* 0x0022a4000802017f */
[----:B--2---:R-:W-:Y:S05]  /*2e9c0*/  @!P1 NANOSLEEP.SYNCS 0x989680 ;  /* 0x009896800000995d */ /* 0x004fea0003900000 */
[----:B------:R-:W2:Y:S02]  /*2e9d0*/  @!P1 SYNCS.PHASECHK.TRANS64 P1, [R7+URZ], R2 ;  /* 0x00000002070095a7 */ /* 0x000ea4000802007f */
[----:B--2---:R-:W-:Y:S05]  /*2e9e0*/  @!P1 BRA `(.L_x_4805) ;  /* 0xfffffffc00f09947 */ /* 0x004fea000383ffff */
[----:B------:R-:W-:Y:S05]  /*2e9f0*/  BRA `(.L_x_4894) ;  /* 0xffffffdc00747947 */ /* 0x000fea000383ffff */
.L_x_4807:
[----:B--2---:R2:W3:Y:S02]  /*2ea00*/  SYNCS.PHASECHK.TRANS64.TRYWAIT P1, [R4+URZ+0x33460], R5 ;  /* 0x03346005040075a7 */ /* 0x0044e4000802017f */
[----:B---3--:R-:W-:Y:S05]  /*2ea10*/  @!P1 NANOSLEEP.SYNCS 0x989680 ;  /* 0x009896800000995d */ /* 0x008fea0003900000 */
[----:B------:R-:W3:Y:S02]  /*2ea20*/  @!P1 SYNCS.PHASECHK.TRANS64 P1, [R4+URZ+0x33460], R5 ;  /* 0x03346005040095a7 */ /* 0x000ee4000802007f */
[----:B---3--:R-:W-:Y:S05]  /*2ea30*/  @!P1 BRA `(.L_x_4807) ;  /* 0xfffffffc00f09947 */ /* 0x008fea000383ffff */
[----:B------:R-:W-:Y:S05]  /*2ea40*/  BRA `(.L_x_4895) ;  /* 0xffffffdc00787947 */ /* 0x000fea000383ffff */
.L_x_4809:
[----:B---3--:R3:W4:Y:S02]  /*2ea50*/  SYNCS.PHASECHK.TRANS64.TRYWAIT P1, [R3+URZ+0x33460], R2 ;  /* 0x03346002030075a7 */ /* 0x008724000802017f */
[----:B----4-:R-:W-:Y:S05]  /*2ea60*/  @!P1 NANOSLEEP.SYNCS 0x989680 ;  /* 0x009896800000995d */ /* 0x010fea0003900000 */
[----:B------:R-:W4:Y:S02]  /*2ea70*/  @!P1 SYNCS.PHASECHK.TRANS64 P1, [R3+URZ+0x33460], R2 ;  /* 0x03346002030095a7 */ /* 0x000f24000802007f */
[----:B----4-:R-:W-:Y:S05]  /*2ea80*/  @!P1 BRA `(.L_x_4809) ;  /* 0xfffffffc00f09947 */ /* 0x010fea000383ffff */
[----:B------:R-:W-:Y:S05]  /*2ea90*/  BRA `(.L_x_4896) ;  /* 0xffffffdc00787947 */ /* 0x000fea000383ffff */
.L_x_4811:
[----:B----4-:R4:W0:Y:S02]  /*2eaa0*/  SYNCS.PHASECHK.TRANS64.TRYWAIT P0, [R4+URZ+0x33480], R5 ;  /* 0x03348005040075a7 */ /* 0x010824000800017f */
[----:B0-----:R-:W-:Y:S05]  /*2eab0*/  @!P0 NANOSLEEP.SYNCS 0x989680 ;  /* 0x009896800000895d */ /* 0x001fea0003900000 */
[----:B------:R-:W0:Y:S02]  /*2eac0*/  @!P0 SYNCS.PHASECHK.TRANS64 P0, [R4+URZ+0x33480], R5 ;  /* 0x03348005040085a7 */ /* 0x000e24000800007f */
[----:B0-----:R-:W-:Y:S05]  /*2ead0*/  @!P0 BRA `(.L_x_4811) ;  /* 0xfffffffc00f08947 */ /* 0x001fea000383ffff */
[----:B------:R-:W-:Y:S05]  /*2eae0*/  BRA `(.L_x_4812) ;  /* 0xffffffdc00747947 */ /* 0x000fea000383ffff */
        .type           $_ZN7cutlass13device_kernelIN5flash11enable_sm90INS1_16FlashAttnFwdSm90INS1_25CollectiveMainloopFwdSm90ILi2EN4cute5tupleIJNS5_1CILi1EEES8_S8_EEENS6_IJNS7_ILi128EEENS7_ILi160EEENS7_ILi192EEEEEELi192ENS_12float_e4m3_tEfNS_4arch4Sm90ELb0ELb1ELb0ELb1ELb0ELb1ELb0ELb1ELb1ELb1ELb1ELb0EEENS1_21CollectiveEpilogueFwdINS6_IJSA_SC_SB_EEES9_NS_10bfloat16_tESG_Li256ELb1ELb1ELb1ELb1EEENS1_36VarlenDynamicPersistentTileSchedulerILi128ELi160ELi256ELi128ELb1ELb1ELb1ELb1ELb0ELb1EEEEEEEEEvNT_6ParamsE$_ZZN5flash25CollectiveMainloopFwdSm90ILi2EN4cute5tupleIJNS1_1CILi1EEES4_S4_EEENS2_IJNS3_ILi128EEENS3_ILi160EEENS3_ILi192EEEEEELi192EN7cutlass12float_e4m3_tEfNSA_4arch4Sm90ELb0ELb1ELb0ELb1ELb0ELb1ELb0ELb1ELb1ELb1ELb1ELb0EE12store_kv_newINS_16FlashAttnFwdSm90ISE_NS_21CollectiveEpilogueFwdINS2_IJS6_S8_S7_EEES5_NSA_10bfloat16_tESD_Li256ELb1ELb1ELb1ELb1EEENS_36VarlenDynamicPersistentTileSchedulerILi128ELi160ELi256ELi128ELb1ELb1ELb1ELb1ELb0ELb1EEEE13SharedStorageEEEbRKNSE_6ParamsENSA_25PipelineTmaAsyncNoClusterILi2ENSA_16PipelineTmaAsyncILi2EEEEESV_RNSA_13PipelineStateILj2EEEiRT_RKNS_16SeqlenInfoQKNewKILb1ELb1EEENS2_IJiiiiEEEENKUliRKT_E_clISX_EEDaiS18_,@function
        .size           $_ZN7cutlass13device_kernelIN5flash11enable_sm90INS1_16FlashAttnFwdSm90INS1_25CollectiveMainloopFwdSm90ILi2EN4cute5tupleIJNS5_1CILi1EEES8_S8_EEENS6_IJNS7_ILi128EEENS7_ILi160EEENS7_ILi192EEEEEELi192ENS_12float_e4m3_tEfNS_4arch4Sm90ELb0ELb1ELb0ELb1ELb0ELb1ELb0ELb1ELb1ELb1ELb1ELb0EEENS1_21CollectiveEpilogueFwdINS6_IJSA_SC_SB_EEES9_NS_10bfloat16_tESG_Li256ELb1ELb1ELb1ELb1EEENS1_36VarlenDynamicPersistentTileSchedulerILi128ELi160ELi256ELi128ELb1ELb1ELb1ELb1ELb0ELb1EEEEEEEEEvNT_6ParamsE$_ZZN5flash25CollectiveMainloopFwdSm90ILi2EN4cute5tupleIJNS1_1CILi1EEES4_S4_EEENS2_IJNS3_ILi128EEENS3_ILi160EEENS3_ILi192EEEEEELi192EN7cutlass12float_e4m3_tEfNSA_4arch4Sm90ELb0ELb1ELb0ELb1ELb0ELb1ELb0ELb1ELb1ELb1ELb1ELb0EE12store_kv_newINS_16FlashAttnFwdSm90ISE_NS_21CollectiveEpilogueFwdINS2_IJS6_S8_S7_EEES5_NSA_10bfloat16_tESD_Li256ELb1ELb1ELb1ELb1EEENS_36VarlenDynamicPersistentTileSchedulerILi128ELi160ELi256ELi128ELb1ELb1ELb1ELb1ELb0ELb1EEEE13SharedStorageEEEbRKNSE_6ParamsENSA_25PipelineTmaAsyncNoClusterILi2ENSA_16PipelineTmaAsyncILi2EEEEESV_RNSA_13PipelineStateILj2EEEiRT_RKNS_16SeqlenInfoQKNewKILb1ELb1EEENS2_IJiiiiEEEENKUliRKT_E_clISX_EEDaiS18_,(.L_x_13271 - $_ZN7cutlass13device_kernelIN5flash11enable_sm90INS1_16FlashAttnFwdSm90INS1_25CollectiveMainloopFwdSm90ILi2EN4cute5tupleIJNS5_1CILi1EEES8_S8_EEENS6_IJNS7_ILi128EEENS7_ILi160EEENS7_ILi192EEEEEELi192ENS_12float_e4m3_tEfNS_4arch4Sm90ELb0ELb1ELb0ELb1ELb0ELb1ELb0ELb1ELb1ELb1ELb1ELb0EEENS1_21CollectiveEpilogueFwdINS6_IJSA_SC_SB_EEES9_NS_10bfloat16_tESG_Li256ELb1ELb1ELb1ELb1EEENS1_36VarlenDynamicPersistentTileSchedulerILi128ELi160ELi256ELi128ELb1ELb1ELb1ELb1ELb0ELb1EEEEEEEEEvNT_6ParamsE$_ZZN5flash25CollectiveMainloopFwdSm90ILi2EN4cute5tupleIJNS1_1CILi1EEES4_S4_EEENS2_IJNS3_ILi128EEENS3_ILi160EEENS3_ILi192EEEEEELi192EN7cutlass12float_e4m3_tEfNSA_4arch4Sm90ELb0ELb1ELb0ELb1ELb0ELb1ELb0ELb1ELb1ELb1ELb1ELb0EE12store_kv_newINS_16FlashAttnFwdSm90ISE_NS_21CollectiveEpilogueFwdINS2_IJS6_S8_S7_EEES5_NSA_10bfloat16_tESD_Li256ELb1ELb1ELb1ELb1EEENS_36VarlenDynamicPersistentTileSchedulerILi128ELi160ELi256ELi128ELb1ELb1ELb1ELb1ELb0ELb1EEEE13SharedStorageEEEbRKNSE_6ParamsENSA_25PipelineTmaAsyncNoClusterILi2ENSA_16PipelineTmaAsyncILi2EEEEESV_RNSA_13PipelineStateILj2EEEiRT_RKNS_16SeqlenInfoQKNewKILb1ELb1EEENS2_IJiiiiEEEENKUliRKT_E_clISX_EEDaiS18_)
$_ZN7cutlass13device_kernelIN5flash11enable_sm90INS1_16FlashAttnFwdSm90INS1_25CollectiveMainloopFwdSm90ILi2EN4cute5tupleIJNS5_1CILi1EEES8_S8_EEENS6_IJNS7_ILi128EEENS7_ILi160EEENS7_ILi192EEEEEELi192ENS_12float_e4m3_tEfNS_4arch4Sm90ELb0ELb1ELb0ELb1ELb0ELb1ELb0ELb1ELb1ELb1ELb1ELb0EEENS1_21CollectiveEpilogueFwdINS6_IJSA_SC_SB_EEES9_NS_10bfloat16_tESG_Li256ELb1ELb1ELb1ELb1EEENS1_36VarlenDynamicPersistentTileSchedulerILi128ELi160ELi256ELi128ELb1ELb1ELb1ELb1ELb0ELb1EEEEEEEEEvNT_6ParamsE$_ZZN5flash25CollectiveMainloopFwdSm90ILi2EN4cute5tupleIJNS1_1CILi1EEES4_S4_EEENS2_IJNS3_ILi128EEENS3_ILi160EEENS3_ILi192EEEEEELi192EN7cutlass12float_e4m3_tEfNSA_4arch4Sm90ELb0ELb1ELb0ELb1ELb0ELb1ELb0ELb1ELb1ELb1ELb1ELb0EE12store_kv_newINS_16FlashAttnFwdSm90ISE_NS_21CollectiveEpilogueFwdINS2_IJS6_S8_S7_EEES5_NSA_10bfloat16_tESD_Li256ELb1ELb1ELb1ELb1EEENS_36VarlenDynamicPersistentTileSchedulerILi128ELi160ELi256ELi128ELb1ELb1ELb1ELb1ELb0ELb1EEEE13SharedStorageEEEbRKNSE_6ParamsENSA_25PipelineTmaAsyncNoClusterILi2ENSA_16PipelineTmaAsyncILi2EEEEESV_RNSA_13PipelineStateILj2EEEiRT_RKNS_16SeqlenInfoQKNewKILb1ELb1EEENS2_IJiiiiEEEENKUliRKT_E_clISX_EEDaiS18_:
[----:B------:R-:W-:Y:S05]  /*2eaf0*/  YIELD ;  /* 0x0000000000007946 */ /* 0x000fea0003800000 */
[----:B------:R-:W-:Y:S02]  /*2eb00*/  ULDC UR4, c[0x0][0x20] ;  /* 0x0000080000047ab9 */ /* 0x000fe40000000800 */
[----:B------:R-:W-:-:S05]  /*2eb10*/  VIADD R82, R10, -UR4 ;  /* 0x800000040a527c36 */ /* 0x000fca0008000000 */
[----:B------:R-:W2:Y:S01]  /*2eb20*/  LDL.64 R12, [R82+0x8] ;  /* 0x00000800520c7983 */ /* 0x000ea20000100a00 */
[----:B------:R-:W0:Y:S02]  /*2eb30*/  LDC.64 R84, c[0x0][0x208] ;  /* 0x00008200ff547b82 */ /* 0x000e240000000a00 */
[----:B0-----:R-:W-:Y:S02]  /*2eb40*/  R2UR UR6, R84 ;  /* 0x00000000540672ca */ /* 0x001fe400000e0000 */
[----:B------:R-:W-:-:S13]  /*2eb50*/  R2UR UR7, R85 ;  /* 0x00000000550772ca */ /* 0x000fda00000e0000 */
[----:B--2---:R-:W2:Y:S01]  /*2eb60*/  LD.E R14, desc[UR6][R12.64+0x174] ;  /* 0x000174060c0e7980 */ /* 0x004ea2000c101900 */
[----:B------:R-:W-:Y:S01]  /*2eb70*/  VIADD R83, R83, -UR4 ;  /* 0x8000000453537c36 */ /* 0x000fe20008000000 */
[----:B------:R-:W-:Y:S01]  /*2eb80*/  BSSY B0, `(.L_x_4897) ;  /* 0x000110d000007945 */ /* 0x000fe20003800000 */
[----:B--2---:R-:W-:-:S13]  /*2eb90*/  ISETP.GE.AND P1, PT, R14, 0x1, PT ;  /* 0x000000010e00780c */ /* 0x004fda0003f26270 */
[----:B------:R-:W-:Y:S05]  /*2eba0*/  @!P1 BRA `(.L_x_4898) ;  /* 0x0000010400049947 */ /* 0x000fea0003800000 */
[----:B------:R-:W2:Y:S01]  /*2ebb0*/  LDL.64 R14, [R82+0x40] ;  /* 0x00004000520e7983 */ /* 0x000ea20000100a00 */
[C---:B------:R-:W-:Y:S02]  /*2ebc0*/  R2UR UR6, R84.reuse ;  /* 0x00000000540672ca */ /* 0x040fe400000e0000 */
[C---:B------:R-:W-:Y:S01]  /*2ebd0*/  R2UR UR7, R85.reuse ;  /* 0x00000000550772ca */ /* 0x040fe200000e0000 */
[----:B------:R0:W5:Y:S01]  /*2ebe0*/  LDL.64 R102, [R82+0x50] ;  /* 0x0000500052667983 */ /* 0x0001620000100a00 */
[----:B------:R-:W-:Y:S02]  /*2ebf0*/  R2UR UR4, R84 ;  /* 0x00000000540472ca */ /* 0x000fe400000e0000 */
[----:B------:R-:W-:-:S09]  /*2ec00*/  R2UR UR5, R85 ;  /* 0x00000000550572ca */ /* 0x000fd200000e0000 */
[----:B------:R-:W3:Y:S04]  /*2ec10*/  LD.E.U8 R12, desc[UR6][R12.64+0x190] ;  /* 0x000190060c0c7980 */ /* 0x000ee8000c101100 */
[----:B--2---:R-:W2:Y:S01]  /*2ec20*/  LD.E.64 R98, desc[UR4][R14.64+0x10] ;  /* 0x000010040e627980 */ /* 0x004ea2000c101b00 */
[----:B------:R-:W-:-:S03]  /*2ec30*/  SHF.R.S32.HI R33, RZ, 0x1f, R25 ;  /* 0x0000001fff217819 */ /* 0x000fc60000011419 */
[----:B------:R0:W5:Y:S04]  /*2ec40*/  LD.E.64 R90, desc[UR4][R14.64+0x8] ;  /* 0x000008040e5a7980 */ /* 0x000168000c101b00 */
[----:B------:R0:W5:Y:S01]  /*2ec50*/  LD.E.64 R86, desc[UR6][R14.64+0x18] ;  /* 0x000018060e567980 */ /* 0x000162000c101b00 */
[----:B---3--:R-:W-:Y:S01]  /*2ec60*/  ISETP.NE.AND P1, PT, R12, RZ, PT ;  /* 0x000000ff0c00720c */ /* 0x008fe20003f25270 */
[-C--:B--2---:R-:W-:Y:S02]  /*2ec70*/  IMAD R29, R99, R25.reuse, RZ ;  /* 0x00000019631d7224 */ /* 0x084fe400078e02ff */
[----:B------:R-:W-:-:S04]  /*2ec80*/  IMAD.WIDE.U32 R72, R98, R25, RZ ;  /* 0x0000001962487225 */ /* 0x000fc800078e00ff */
[----:B------:R-:W-:-:S04]  /*2ec90*/  IMAD R29, R98, R33, R29 ;  /* 0x00000021621d7224 */ /* 0x000fc800078e021d */
[----:B------:R-:W-:Y:S02]  /*2eca0*/  IMAD.IADD R75, R73, 0x1, R29 ;  /* 0x00000001494b7824 */ /* 0x000fe400078e021d */
[----:B0-----:R-:W-:Y:S05]  /*2ecb0*/  @!P1 BRA `(.L_x_4899) ;  /* 0x0000007c003c9947 */ /* 0x001fea0003800000 */
[C---:B------:R-:W-:Y:S01]  /*2ecc0*/  R2UR UR4, R84.reuse ;  /* 0x00000000540472ca */ /* 0x040fe200000e0000 */
[----:B------:R0:W5:Y:S01]  /*2ecd0*/  LDL.64 R46, [R82+0x10] ;  /* 0x00001000522e7983 */ /* 0x0001620000100a00 */
[C---:B------:R-:W-:Y:S02]  /*2ece0*/  R2UR UR5, R85.reuse ;  /* 0x00000000550572ca */ /* 0x040fe400000e0000 */
[----:B------:R-:W-:Y:S02]  /*2ecf0*/  R2UR UR6, R84 ;  /* 0x00000000540672ca */ /* 0x000fe400000e0000 */
[----:B------:R-:W-:-:S09]  /*2ed00*/  R2UR UR7, R85 ;  /* 0x00000000550772ca */ /* 0x000fd200000e0000 */
[----:B-----5:R-:W2:Y:S04]  /*2ed10*/  LD.E.64 R38, desc[UR4][R102.64+0x60] ;  /* 0x0000600466267980 */ /* 0x020ea8000c101b00 */
[----:B------:R-:W3:Y:S04]  /*2ed20*/  LD.E R30, desc[UR6][R102.64+0xc] ;  /* 0x00000c06661e7980 */ /* 0x000ee8000c101900 */
[----:B------:R-:W4:Y:S04]  /*2ed30*/  LD.E R12, desc[UR4][R102.64+0x10] ;  /* 0x00001004660c7980 */ /* 0x000f28000c101900 */
[----:B------:R-:W4:Y:S01]  /*2ed40*/  LD.E.64 R14, desc[UR6][R102.64+0x80] ;  /* 0x00008006660e7980 */ /* 0x000f22000c101b00 */
[----:B------:R-:W-:-:S02]  /*2ed50*/  R2UR UR8, R84 ;  /* 0x00000000540872ca */ /* 0x000fc400000e0000 */
[C---:B------:R-:W-:Y:S01]  /*2ed60*/  R2UR UR9, R85.reuse ;  /* 0x00000000550972ca */ /* 0x040fe200000e0000 */
[----:B------:R0:W5:Y:S01]  /*2ed70*/  LD.E.64 R40, desc[UR4][R102.64+0x58] ;  /* 0x0000580466287980 */ /* 0x000162000c101b00 */
[C---:B------:R-:W-:Y:S02]  /*2ed80*/  R2UR UR12, R84.reuse ;  /* 0x00000000540c72ca */ /* 0x040fe400000e0000 */
[C---:B------:R-:W-:Y:S01]  /*2ed90*/  R2UR UR13, R85.reuse ;  /* 0x00000000550d72ca */ /* 0x040fe200000e0000 */
[----:B------:R0:W5:Y:S01]  /*2eda0*/  LD.E.64 R36, desc[UR6][R102.64+0x68] ;  /* 0x0000680666247980 */ /* 0x000162000c101b00 */
[----:B------:R-:W-:Y:S02]  /*2edb0*/  R2UR UR10, R84 ;  /* 0x00000000540a72ca */ /* 0x000fe400000e0000 */
[----:B------:R-:W-:Y:S01]  /*2edc0*/  R2UR UR11, R85 ;  /* 0x00000000550b72ca */ /* 0x000fe200000e0000 */
[----:B------:R-:W-:Y:S01]  /*2edd0*/  BSSY B2, `(.L_x_4900) ;  /* 0x0000057000027945 */ /* 0x000fe20003800000 */
[----:B------:R-:W-:-:S02]  /*2ede0*/  CS2R R28, SRZ ;  /* 0x00000000001c7805 */ /* 0x000fc4000001ff00 */
[----:B------:R-:W-:Y:S02]  /*2edf0*/  CS2R R60, SRZ ;  /* 0x00000000003c7805 */ /* 0x000fe4000001ff00 */
[----:B------:R-:W-:Y:S02]  /*2ee00*/  CS2R R66, SRZ ;  /* 0x0000000000427805 */ /* 0x000fe4000001ff00 */
[----:B------:R-:W-:Y:S01]  /*2ee10*/  CS2R R70, SRZ ;  /* 0x0000000000467805 */ /* 0x000fe2000001ff00 */
[----:B------:R0:W5:Y:S01]  /*2ee20*/  LD.E.U8 R64, desc[UR12][R102.64+0x18] ;  /* 0x0000180c66407980 */ /* 0x000162000c101100 */
        /* <DEDUP_REMOVED lines=9> */
[----:B--2---:R-:W-:-:S04]  /*2eec0*/  IMAD R13, R39, R25, RZ ;  /* 0x00000019270d7224 */ /* 0x004fc800078e02ff */
[----:B------:R-:W-:Y:S02]  /*2eed0*/  IMAD R31, R38, R33, R13 ;  /* 0x00000021261f7224 */ /* 0x000fe400078e020d */
[----:B---3--:R-:W-:Y:S01]  /*2eee0*/  IMAD R13, R25, -0xa0, R30 ;  /* 0xffffff60190d7824 */ /* 0x008fe200078e021e */
[----:B----4-:R-:W-:-:S04]  /*2eef0*/  LEA.HI R12, R12, R12, RZ, 0x1 ;  /* 0x0000000c0c0c7211 */ /* 0x010fc800078f08ff */
[----:B------:R-:W-:Y:S02]  /*2ef00*/  VIMNMX R35, R13, 0xa0, PT ;  /* 0x000000a00d237848 */ /* 0x000fe40003fe0100 */
[----:B------:R-:W-:Y:S01]  /*2ef10*/  SHF.R.S32.HI R30, RZ, 0x1, R12 ;  /* 0x00000001ff1e7819 */ /* 0x000fe2000001140c */
[----:B------:R-:W-:Y:S01]  /*2ef20*/  IMAD R15, R15, R25, RZ ;  /* 0x000000190f0f7224 */ /* 0x000fe200078e02ff */
[----:B------:R0:W5:Y:S02]  /*2ef30*/  LD.E.64 R12, desc[UR8][R102.64+0x78] ;  /* 0x00007808660c7980 */ /* 0x000164000c101b00 */
[----:B------:R-:W-:Y:S01]  /*2ef40*/  ISETP.GE.AND P1, PT, R30, R35, PT ;  /* 0x000000231e00720c */ /* 0x000fe20003f26270 */
[----:B------:R-:W-:Y:S02]  /*2ef50*/  IMAD R33, R14, R33, R15 ;  /* 0x000000210e217224 */ /* 0x000fe400078e020f */
[----:B------:R-:W-:-:S04]  /*2ef60*/  IMAD.WIDE.U32 R38, R38, R25, RZ ;  /* 0x0000001926267225 */ /* 0x000fc800078e00ff */
[----:B------:R-:W-:Y:S01]  /*2ef70*/  IMAD.WIDE.U32 R14, R14, R25, RZ ;  /* 0x000000190e0e7225 */ /* 0x000fe200078e00ff */
[----:B------:R-:W5:Y:S03]  /*2ef80*/  LD.E.64 R102, desc[UR10][R102.64+0x88] ;  /* 0x0000880a66667980 */ /* 0x000f66000c101b00 */
[----:B------:R-:W-:Y:S02]  /*2ef90*/  IMAD.IADD R65, R39, 0x1, R31 ;  /* 0x0000000127417824 */ /* 0x000fe400078e021f */
[----:B------:R-:W-:Y:S02]  /*2efa0*/  VIADD R34, R30, 0x80 ;  /* 0x000000801e227836 */ /* 0x000fe40000000000 */
[----:B------:R-:W-:Y:S01]  /*2efb0*/  IMAD.IADD R105, R15, 0x1, R33 ;  /* 0x000000010f697824 */ /* 0x000fe200078e0221 */
[----:B0-----:R-:W-:Y:S06]  /*2efc0*/  @P1 BRA `(.L_x_4901) ;  /* 0x0000000000dc1947 */ /* 0x001fec0003800000 */
[----:B-----5:R-:W-:Y:S02]  /*2efd0*/  LOP3.LUT R30, R64, 0x1, RZ, 0xc0, !PT ;  /* 0x00000001401e7812 */ /* 0x020fe400078ec0ff */
[----:B------:R-:W-:Y:S02]  /*2efe0*/  CS2R R98, SRZ ;  /* 0x0000000000627805 */ /* 0x000fe4000001ff00 */
[----:B------:R-:W-:Y:S02]  /*2eff0*/  IADD3 R32, P2, R36, R38, RZ ;  /* 0x0000002624207210 */ /* 0x000fe40007f5e0ff */
[----:B------:R-:W-:Y:S02]  /*2f000*/  CS2R R100, SRZ ;  /* 0x0000000000647805 */ /* 0x000fe4000001ff00 */
[----:B------:R-:W-:Y:S02]  /*2f010*/  ISETP.NE.U32.AND P1, PT, R30, 0x1, PT ;  /* 0x000000011e00780c */ /* 0x000fe40003f25070 */
[----:B------:R-:W-:Y:S01]  /*2f020*/  IADD3 R30, P3, R102, R14, RZ ;  /* 0x0000000e661e7210 */ /* 0x000fe20007f7e0ff */
[----:B------:R-:W-:-:S04]  /*2f030*/  IMAD.X R33, R37, 0x1, R65, P2 ;  /* 0x0000000125217824 */ /* 0x000fc800010e0641 */
[----:B------:R-:W-:-:S06]  /*2f040*/  IMAD.X R31, R103, 0x1, R105, P3 ;  /* 0x00000001671f7824 */ /* 0x000fcc00018e0669 */
[C---:B------:R-:W-:Y:S02]  /*2f050*/  @!P1 R2UR UR4, R84.reuse ;  /* 0x00000000540492ca */ /* 0x040fe400000e0000 */
[C---:B------:R-:W-:Y:S02]  /*2f060*/  @!P1 R2UR UR5, R85.reuse ;  /* 0x00000000550592ca */ /* 0x040fe400000e0000 */
[----:B------:R-:W-:Y:S02]  /*2f070*/  @!P1 R2UR UR6, R84 ;  /* 0x00000000540692ca */ /* 0x000fe400000e0000 */
[----:B------:R-:W-:-:S09]  /*2f080*/  @!P1 R2UR UR7, R85 ;  /* 0x00000000550792ca */ /* 0x000fd200000e0000 */
[----:B------:R0:W5:Y:S04]  /*2f090*/  @!P1 LD.E.64 R98, desc[UR4][R32.64] ;  /* 0x0000000420629980 */ /* 0x000168000c101b00 */
[----:B------:R0:W5:Y:S01]  /*2f0a0*/  @!P1 LD.E.64 R100, desc[UR6][R30.64] ;  /* 0x000000061e649980 */ /* 0x000162000c101b00 */
[----:B------:R-:W-:Y:S02]  /*2f0b0*/  R2P PR, R64, 0x3e ;  /* 0x0000003e40007804 */ /* 0x000fe40000000000 */
[----:B------:R-:W-:Y:S02]  /*2f0c0*/  CS2R R94, SRZ ;  /* 0x00000000005e7805 */ /* 0x000fe4000001ff00 */
[----:B------:R-:W-:Y:S02]  /*2f0d0*/  CS2R R78, SRZ ;  /* 0x00000000004e7805 */ /* 0x000fe4000001ff00 */
[----:B------:R-:W-:-:S02]  /*2f0e0*/  CS2R R70, SRZ ;  /* 0x0000000000467805 */ /* 0x000fc4000001ff00 */
[----:B------:R-:W-:Y:S02]  /*2f0f0*/  CS2R R66, SRZ ;  /* 0x0000000000427805 */ /* 0x000fe4000001ff00 */
[----:B------:R-:W-:Y:S02]  /*2f100*/  CS2R R60, SRZ ;  /* 0x00000000003c7805 */ /* 0x000fe4000001ff00 */
[----:B------:R-:W-:Y:S02]  /*2f110*/  CS2R R96, SRZ ;  /* 0x0000000000607805 */ /* 0x000fe4000001ff00 */
[C---:B------:R-:W-:Y:S02]  /*2f120*/  @P1 R2UR UR4, R84.reuse ;  /* 0x00000000540412ca */ /* 0x040fe400000e0000 */
[----:B------:R-:W-:Y:S02]  /*2f130*/  @P1 R2UR UR5, R85 ;  /* 0x00000000550512ca */ /* 0x000fe400000e0000 */
[----:B------:R-:W-:-:S02]  /*2f140*/  @P2 R2UR UR8, R84 ;  /* 0x00000000540822ca */ /* 0x000fc400000e0000 */
[C---:B------:R-:W-:Y:S02]  /*2f150*/  @P2 R2UR UR9, R85.reuse ;  /* 0x00000000550922ca */ /* 0x040fe400000e0000 */
[C---:B------:R-:W-:Y:S02]  /*2f160*/  @P3 R2UR UR12, R84.reuse ;  /* 0x00000000540c32ca */ /* 0x040fe400000e0000 */
[C---:B------:R-:W-:Y:S02]  /*2f170*/  @P3 R2UR UR13, R85.reuse ;  /* 0x00000000550d32ca */ /* 0x040fe400000e0000 */
[----:B------:R-:W-:Y:S02]  /*2f180*/  @P4 R2UR UR16, R84 ;  /* 0x00000000541042ca */ /* 0x000fe400000e0000 */
[----:B------:R-:W-:Y:S02]  /*2f190*/  @P4 R2UR UR17, R85 ;  /* 0x00000000551142ca */ /* 0x000fe400000e0000 */
[----:B------:R-:W-:-:S02]  /*2f1a0*/  CS2R R92, SRZ ;  /* 0x00000000005c7805 */ /* 0x000fc4000001ff00 */
[C---:B------:R-:W-:Y:S02]  /*2f1b0*/  @P5 R2UR UR20, R84.reuse ;  /* 0x00000000541452ca */ /* 0x040fe400000e0000 */
[----:B------:R-:W-:Y:S02]  /*2f1c0*/  CS2R R76, SRZ ;  /* 0x00000000004c7805 */ /* 0x000fe4000001ff00 */
[----:B------:R-:W-:Y:S02]  /*2f1d0*/  @P5 R2UR UR21, R85 ;  /* 0x00000000551552ca */ /* 0x000fe400000e0000 */
[----:B------:R-:W-:Y:S02]  /*2f1e0*/  CS2R R68, SRZ ;  /* 0x0000000000447805 */ /* 0x000fe4000001ff00 */
[----:B------:R-:W-:Y:S02]  /*2f1f0*/  @P1 R2UR UR6, R84 ;  /* 0x00000000540612ca */ /* 0x000fe400000e0000 */
[----:B------:R-:W-:-:S02]  /*2f200*/  CS2R R62, SRZ ;  /* 0x00000000003e7805 */ /* 0x000fc4000001ff00 */
[C---:B------:R-:W-:Y:S01]  /*2f210*/  @P1 R2UR UR7, R85.reuse ;  /* 0x00000000550712ca */ /* 0x040fe200000e0000 */
[----:B------:R0:W5:Y:S01]  /*2f220*/  @P1 LD.E.64 R94, desc[UR4][R32.64+0x10] ;  /* 0x00001004205e1980 */ /* 0x000162000c101b00 */
[C---:B------:R-:W-:Y:S02]  /*2f230*/  @P2 R2UR UR10, R84.reuse ;  /* 0x00000000540a22ca */ /* 0x040fe400000e0000 */
[C---:B------:R-:W-:Y:S01]  /*2f240*/  @P2 R2UR UR11, R85.reuse ;  /* 0x00000000550b22ca */ /* 0x040fe200000e0000 */
[----:B------:R0:W5:Y:S01]  /*2f250*/  @P2 LD.E.64 R78, desc[UR8][R32.64+0x20] ;  /* 0x00002008204e2980 */ /* 0x000162000c101b00 */
[C---:B------:R-:W-:Y:S02]  /*2f260*/  @P3 R2UR UR14, R84.reuse ;  /* 0x00000000540e32ca */ /* 0x040fe400000e0000 */
[----:B------:R-:W-:Y:S01]  /*2f270*/  @P3 R2UR UR15, R85 ;  /* 0x00000000550f32ca */ /* 0x000fe200000e0000 */
[----:B------:R0:W5:Y:S01]  /*2f280*/  @P3 LD.E.64 R70, desc[UR12][R32.64+0x30] ;  /* 0x0000300c20463980 */ /* 0x000162000c101b00 */
[----:B------:R-:W-:-:S02]  /*2f290*/  @P4 R2UR UR18, R84 ;  /* 0x00000000541242ca */ /* 0x000fc400000e0000 */
[C---:B------:R-:W-:Y:S01]  /*2f2a0*/  @P4 R2UR UR19, R85.reuse ;  /* 0x00000000551342ca */ /* 0x040fe200000e0000 */
[----:B------:R0:W5:Y:S01]  /*2f2b0*/  @P4 LD.E.64 R66, desc[UR16][R32.64+0x40] ;  /* 0x0000401020424980 */ /* 0x000162000c101b00 */
[----:B------:R-:W-:Y:S02]  /*2f2c0*/  @P5 R2UR UR22, R84 ;  /* 0x00000000541652ca */ /* 0x000fe400000e0000 */
[----:B------:R-:W-:Y:S01]  /*2f2d0*/  @P5 R2UR UR23, R85 ;  /* 0x00000000551752ca */ /* 0x000fe200000e0000 */
[----:B------:R0:W5:Y:S04]  /*2f2e0*/  @P5 LD.E.64 R60, desc[UR20][R32.64+0x50] ;  /* 0x00005014203c5980 */ /* 0x000168000c101b00 */
[----:B------:R0:W5:Y:S04]  /*2f2f0*/  @P1 LD.E.64 R96, desc[UR6][R30.64+0x10] ;  /* 0x000010061e601980 */ /* 0x000168000c101b00 */
[----:B------:R0:W5:Y:S04]  /*2f300*/  @P2 LD.E.64 R92, desc[UR10][R30.64+0x20] ;  /* 0x0000200a1e5c2980 */ /* 0x000168000c101b00 */
[----:B------:R0:W5:Y:S04]  /*2f310*/  @P3 LD.E.64 R76, desc[UR14][R30.64+0x30] ;  /* 0x0000300e1e4c3980 */ /* 0x000168000c101b00 */
[----:B------:R0:W5:Y:S04]  /*2f320*/  @P4 LD.E.64 R68, desc[UR18][R30.64+0x40] ;  /* 0x000040121e444980 */ /* 0x000168000c101b00 */
[----:B------:R0:W5:Y:S02]  /*2f330*/  @P5 LD.E.64 R62, desc[UR22][R30.64+0x50] ;  /* 0x000050161e3e5980 */ /* 0x000164000c101b00 */
.L_x_4901:
[----:B------:R-:W-:Y:S05]  /*2f340*/  BSYNC B2 ;  /* 0x0000000000027941 */ /* 0x000fea0003800000 */
.L_x_4900:
[----:B------:R-:W-:Y:S01]  /*2f350*/  ISETP.GE.AND P1, PT, R34, R35, PT ;  /* 0x000000232200720c */ /* 0x000fe20003f26270 */
[----:B------:R-:W-:Y:S01]  /*2f360*/  BSSY B2, `(.L_x_4902) ;  /* 0x0000044000027945 */ /* 0x000fe20003800000 */
[----:B------:R-:W-:Y:S02]  /*2f370*/  CS2R R34, SRZ ;  /* 0x0000000000227805 */ /* 0x000fe4000001ff00 */
[----:B------:R-:W-:Y:S02]  /*2f380*/  CS2R R42, SRZ ;  /* 0x00000000002a7805 */ /* 0x000fe4000001ff00 */
[----:B------:R-:W-:Y:S02]  /*2f390*/  CS2R R50, SRZ ;  /* 0x0000000000327805 */ /* 0x000fe4000001ff00 */
[----:B------:R-:W-:Y:S02]  /*2f3a0*/  CS2R R52, SRZ ;  /* 0x0000000000347805 */ /* 0x000fe4000001ff00 */
[----:B------:R-:W-:-:S02]  /*2f3b0*/  CS2R R58, SRZ ;  /* 0x00000000003a7805 */ /* 0x000fc4000001ff00 */
[----:B0-----:R-:W-:Y:S02]  /*2f3c0*/  CS2R R30, SRZ ;  /* 0x00000000001e7805 */ /* 0x001fe4000001ff00 */
[----:B------:R-:W-:Y:S02]  /*2f3d0*/  CS2R R32, SRZ ;  /* 0x0000000000207805 */ /* 0x000fe4000001ff00 */
[----:B------:R-:W-:Y:S02]  /*2f3e0*/  CS2R R44, SRZ ;  /* 0x00000000002c7805 */ /* 0x000fe4000001ff00 */
[----:B------:R-:W-:Y:S02]  /*2f3f0*/  CS2R R48, SRZ ;  /* 0x0000000000307805 */ /* 0x000fe4000001ff00 */
[----:B------:R-:W-:Y:S02]  /*2f400*/  CS2R R54, SRZ ;  /* 0x0000000000367805 */ /* 0x000fe4000001ff00 */
[----:B------:R-:W-:Y:S01]  /*2f410*/  CS2R R56, SRZ ;  /* 0x0000000000387805 */ /* 0x000fe2000001ff00 */
[----:B------:R-:W-:Y:S06]  /*2f420*/  @P1 BRA `(.L_x_4903) ;  /* 0x0000000000dc1947 */ /* 0x000fec0003800000 */
[----:B-----5:R-:W-:Y:S02]  /*2f430*/  LOP3.LUT R15, R64, 0x1, RZ, 0xc0, !PT ;  /* 0x00000001400f7812 */ /* 0x020fe400078ec0ff */
[----:B------:R-:W-:Y:S02]  /*2f440*/  CS2R R58, SRZ ;  /* 0x00000000003a7805 */ /* 0x000fe4000001ff00 */
[----:B------:R-:W-:Y:S02]  /*2f450*/  IADD3 R38, P1, P2, R36, R40, R38 ;  /* 0x0000002824267210 */ /* 0x000fe40007a3e026 */
[----:B------:R-:W-:Y:S02]  /*2f460*/  CS2R R56, SRZ ;  /* 0x0000000000387805 */ /* 0x000fe4000001ff00 */
[----:B------:R-:W-:Y:S02]  /*2f470*/  ISETP.NE.U32.AND P5, PT, R15, 0x1, PT ;  /* 0x000000010f00780c */ /* 0x000fe40003fa5070 */
[----:B------:R-:W-:-:S02]  /*2f480*/  IADD3 R14, P3, P4, R102, R12, R14 ;  /* 0x0000000c660e7210 */ /* 0x000fc40007c7e00e */
[----:B------:R-:W-:Y:S02]  /*2f490*/  IADD3.X R39, R37, R41, R65, P1, P2 ;  /* 0x0000002925277210 */ /* 0x000fe40000fe4441 */
[----:B------:R-:W-:-:S07]  /*2f4a0*/  IADD3.X R15, R103, R13, R105, P3, P4 ;  /* 0x0000000d670f7210 */ /* 0x000fce0001fe8469 */
        /* <DEDUP_REMOVED lines=47> */
.L_x_4903:
[----:B------:R-:W-:Y:S05]  /*2f7a0*/  BSYNC B2 ;  /* 0x0000000000027941 */ /* 0x000fea0003800000 */
.L_x_4902:
[----:B------:R-:W-:Y:S01]  /*2f7b0*/  R2UR UR4, R84 ;  /* 0x00000000540472ca */ /* 0x000fe200000e0000 */
[----:B-----5:R1:W5:Y:S01]  /*2f7c0*/  LDL R12, [R83] ;  /* 0x00000000530c7983 */ /* 0x0203620000100800 */
[----:B------:R-:W-:-:S03]  /*2f7d0*/  R2UR UR5, R85 ;  /* 0x00000000550572ca */ /* 0x000fc600000e0000 */
[----:B------:R1:W5:Y:S10]  /*2f7e0*/  LDL R13, [R83+0x4] ;  /* 0x00000400530d7983 */ /* 0x0003740000100800 */
[----:B0-----:R-:W2:Y:S01]  /*2f7f0*/  LD.E R14, desc[UR4][R46.64+0x1c] ;  /* 0x00001c042e0e7980 */ /* 0x001ea2000c101900 */
[----:B------:R-:W-:Y:S01]  /*2f800*/  BSSY B2, `(.L_x_4904) ;  /* 0x0000005000027945 */ /* 0x000fe20003800000 */
[----:B--2---:R-:W-:-:S04]  /*2f810*/  LOP3.LUT R14, R14, 0x1, RZ, 0xfc, !PT ;  /* 0x000000010e0e7812 */ /* 0x004fc800078efcff */
[----:B------:R-:W-:-:S13]  /*2f820*/  ISETP.NE.AND P1, PT, R14, 0x3, PT ;  /* 0x000000030e00780c */ /* 0x000fda0003f25270 */
[----:B-1----:R-:W-:Y:S05]  /*2f830*/  @!P1 BRA `(.L_x_4905) ;  /* 0x0000000000049947 */ /* 0x002fea0003800000 */
[----:B------:R-:W-:Y:S01]  /*2f840*/  BPT.TRAP 0x1 ;  /* 0x000000040000795c */ /* 0x000fe20000300000 */
.L_x_4905:
[----:B------:R-:W-:Y:S05]  /*2f850*/  BSYNC B2 ;  /* 0x0000000000027941 */ /* 0x000fea0003800000 */
.L_x_4904:
[----:B------:R-:W-:Y:S02]  /*2f860*/  R2UR UR4, R84 ;  /* 0x00000000540472ca */ /* 0x000fe400000e0000 */
[----:B------:R-:W-:-:S13]  /*2f870*/  R2UR UR5, R85 ;  /* 0x00000000550572ca */ /* 0x000fda00000e0000 */
[----:B------:R-:W2:Y:S01]  /*2f880*/  LD.E.64 R46, desc[UR4][R46.64+0x8] ;  /* 0x000008042e2e7980 */ /* 0x000ea2000c101b00 */
[----:B-----5:R-:W-:Y:S01]  /*2f890*/  SHF.L.U32 R13, R13, 0x1f, RZ ;  /* 0x0000001f0d0d7819 */ /* 0x020fe200000006ff */
[----:B------:R-:W-:Y:S01]  /*2f8a0*/  BSSY B2, `(.L_x_4906) ;  /* 0x0000005000027945 */ /* 0x000fe20003800000 */
[----:B--2---:R-:W-:-:S05]  /*2f8b0*/  MOV R15, R46 ;  /* 0x0000002e000f7202 */ /* 0x004fca0000000f00 */
[----:B------:R-:W-:-:S04]  /*2f8c0*/  IMAD R12, R12, 0x8, R15 ;  /* 0x000000080c0c7824 */ /* 0x000fc800078e020f */
[----:B------:R-:W0:Y:S02]  /*2f8d0*/  SYNCS.PHASECHK.TRANS64.TRYWAIT P1, [R12+URZ], R13 ;  /* 0x0000000d0c0075a7 */ /* 0x000e24000802017f */
[----:B0-----:R-:W-:Y:S05]  /*2f8e0*/  @!P1 BRA `(.L_x_4907) ;  /* 0x00000104003c9947 */ /* 0x001fea0003800000 */
.L_x_5012:
[----:B------:R-:W-:Y:S05]  /*2f8f0*/  BSYNC B2 ;  /* 0x0000000000027941 */ /* 0x000fea0003800000 */
.L_x_4906:
[----:B------:R-:W2:Y:S04]  /*2f900*/  LDL.64 R36, [R82+0x50] ;  /* 0x0000500052247983 */ /* 0x000ea80000100a00 */
[----:B------:R-:W3:Y:S01]  /*2f910*/  LDL.64 R38, [R82+0x58] ;  /* 0x0000580052267983 */ /* 0x000ee20000100a00 */
[C---:B------:R-:W-:Y:S02]  /*2f920*/  R2UR UR4, R84.reuse ;  /* 0x00000000540472ca */ /* 0x040fe400000e0000 */
[C---:B------:R-:W-:Y:S01]  /*2f930*/  R2UR UR5, R85.reuse ;  /* 0x00000000550572ca */ /* 0x040fe200000e0000 */
[----:B0-----:R-:W4:Y:S01]  /*2f940*/  LDL R12, [R83] ;  /* 0x00000000530c7983 */ /* 0x001f220000100800 */
[----:B------:R-:W-:Y:S02]  /*2f950*/  R2UR UR6, R84 ;  /* 0x00000000540672ca */ /* 0x000fe400000e0000 */
[----:B------:R-:W-:Y:S01]  /*2f960*/  R2UR UR7, R85 ;  /* 0x00000000550772ca */ /* 0x000fe200000e0000 */
[----:B------:R0:W5:Y:S08]  /*2f970*/  LDL.64 R40, [R82+0x38] ;  /* 0x0000380052287983 */ /* 0x0001700000100a00 */
[----:B--2---:R-:W2:Y:S04]  /*2f980*/  LD.E R13, desc[UR4][R36.64+0x8] ;  /* 0x00000804240d7980 */ /* 0x004ea8000c101900 */
[----:B------:R-:W2:Y:S04]  /*2f990*/  LD.E R106, desc[UR4][R36.64+0xc] ;  /* 0x00000c04246a7980 */ /* 0x000ea8000c101900 */
[----:B---3--:R-:W3:Y:S01]  /*2f9a0*/  LD.E.64 R38, desc[UR6][R38.64] ;  /* 0x0000000626267980 */ /* 0x008ee2000c101b00 */
[----:B----4-:R-:W-:Y:S01]  /*2f9b0*/  IMAD R12, R12, 0x7800, RZ ;  /* 0x000078000c0c7824 */ /* 0x010fe200078e02ff */
[----:B------:R-:W-:Y:S01]  /*2f9c0*/  BSSY B2, `(.L_x_4908) ;  /* 0x000038b000027945 */ /* 0x000fe20003800000 */
[----:B--2---:R-:W-:-:S04]  /*2f9d0*/  SHF.R.S32.HI R64, RZ, 0x1f, R13 ;  /* 0x0000001fff407819 */ /* 0x004fc8000001140d */
[----:B------:R-:W-:-:S04]  /*2f9e0*/  LEA.HI R14, R64, R13, RZ, 0x2 ;  /* 0x0000000d400e7211 */ /* 0x000fc800078f10ff */
[--C-:B------:R-:W-:Y:S02]  /*2f9f0*/  SHF.R.S32.HI R15, RZ, 0x2, R14.reuse ;  /* 0x00000002ff0f7819 */ /* 0x100fe4000001140e */
[----:B------:R-:W-:-:S04]  /*2fa00*/  SHF.R.S32.HI R14, RZ, 0x1f, R14 ;  /* 0x0000001fff0e7819 */ /* 0x000fc8000001140e */
[----:B------:R-:W-:Y:S02]  /*2fa10*/  LEA.HI R46, R14, R15, RZ, 0x2 ;  /* 0x0000000f0e2e7211 */ /* 0x000fe400078f10ff */
[-C--:B------:R-:W-:Y:S02]  /*2fa20*/  LEA.HI R14, R13, R13.reuse, RZ, 0x1 ;  /* 0x0000000d0d0e7211 */ /* 0x080fe400078f08ff */
[----:B------:R-:W-:Y:S02]  /*2fa30*/  LOP3.LUT R102, R46, 0xfffffffc, RZ, 0xc0, !PT ;  /* 0xfffffffc2e667812 */ /* 0x000fe400078ec0ff */
[----:B------:R-:W-:Y:S02]  /*2fa40*/  LOP3.LUT R46, R14, 0xffffffe, RZ, 0xc0, !PT ;  /* 0x0ffffffe0e2e7812 */ /* 0x000fe400078ec0ff */
[----:B------:R-:W-:Y:S01]  /*2fa50*/  SHF.R.S32.HI R107, RZ, 0x1, R14 ;  /* 0x00000001ff6b7819 */ /* 0x000fe2000001140e */
[----:B------:R-:W-:Y:S01]  /*2fa60*/  IMAD.IADD R102, R15, 0x1, -R102 ;  /* 0x000000010f667824 */ /* 0x000fe200078e0a66 */
[----:B------:R-:W-:Y:S01]  /*2fa70*/  LEA.HI R64, R64, R13, RZ, 0x4 ;  /* 0x0000000d40407211 */ /* 0x000fe200078f20ff */
[----:B------:R-:W-:Y:S01]  /*2fa80*/  IMAD.IADD R46, R13, 0x1, -R46 ;  /* 0x000000010d2e7824 */ /* 0x000fe200078e0a2e */
[----:B------:R-:W-:Y:S01]  /*2fa90*/  LEA.HI R14, R14, R107, RZ, 0x1 ;  /* 0x0000006b0e0e7211 */ /* 0x000fe200078f08ff */
[----:B------:R-:W-:-:S02]  /*2faa0*/  IMAD.SHL.U32 R13, R102, 0x80, RZ ;  /* 0x00000080660d7824 */ /* 0x000fc400078e00ff */
[----:B------:R-:W-:Y:S01]  /*2fab0*/  IMAD.SHL.U32 R109, R46, 0x10, RZ ;  /* 0x000000102e6d7824 */ /* 0x000fe200078e00ff */
[----:B------:R-:W-:Y:S01]  /*2fac0*/  LOP3.LUT R46, R14, 0x3fffffe, RZ, 0xc0, !PT ;  /* 0x03fffffe0e2e7812 */ /* 0x000fe200078ec0ff */
[----:B------:R-:W-:Y:S01]  /*2fad0*/  IMAD.SHL.U32 R64, R64, 0x20, RZ ;  /* 0x0000002040407824 */ /* 0x000fe200078e00ff */
[----:B------:R-:W-:-:S04]  /*2fae0*/  LOP3.LUT R14, R13, 0x180, RZ, 0xc0, !PT ;  /* 0x000001800d0e7812 */ /* 0x000fc800078ec0ff */
[----:B------:R-:W-:Y:S01]  /*2faf0*/  LOP3.LUT R13, R14, 0x10, R109, 0xf8, !PT ;  /* 0x000000100e0d7812 */ /* 0x000fe200078ef86d */
[----:B------:R-:W-:Y:S01]  /*2fb00*/  IMAD.IADD R46, R107, 0x1, -R46 ;  /* 0x000000016b2e7824 */ /* 0x000fe200078e0a2e */
[----:B------:R-:W-:Y:S02]  /*2fb10*/  LOP3.LUT R15, R64, 0xfffffe00, RZ, 0xc0, !PT ;  /* 0xfffffe00400f7812 */ /* 0x000fe400078ec0ff */
[----:B------:R-:W-:-:S03]  /*2fb20*/  SHF.R.U32.HI R14, RZ, 0x3, R14 ;  /* 0x00000003ff0e7819 */ /* 0x000fc6000001160e */
[----:B------:R-:W-:Y:S01]  /*2fb30*/  IMAD R15, R46, 0x40, R15 ;  /* 0x000000402e0f7824 */ /* 0x000fe200078e020f */
[----:B------:R-:W-:Y:S01]  /*2fb40*/  LOP3.LUT R14, R13, R14, RZ, 0x3c, !PT ;  /* 0x0000000e0d0e7212 */ /* 0x000fe200078e3cff */
[----:B------:R-:W-:-:S04]  /*2fb50*/  IMAD R106, R25, -0xa0, R106 ;  /* 0xffffff60196a7824 */ /* 0x000fc800078e026a */
[----:B------:R-:W-:Y:S01]  /*2fb60*/  IMAD.IADD R15, R15, 0x1, R14 ;  /* 0x000000010f0f7824 */ /* 0x000fe200078e020e */
[----:B------:R-:W-:-:S04]  /*2fb70*/  VIMNMX R106, R106, 0xa0, PT ;  /* 0x000000a06a6a7848 */ /* 0x000fc80003fe0100 */
[----:B------:R-:W-:-:S04]  /*2fb80*/  IADD3 R103, P2, R12, R15, RZ ;  /* 0x0000000f0c677210 */ /* 0x000fc80007f5e0ff */
[----:B------:R-:W-:Y:S02]  /*2fb90*/  LEA.HI.X.SX32 R105, R12, RZ, 0x1, P2 ;  /* 0x000000ff0c697211 */ /* 0x000fe400010f0eff */
[----:B------:R-:W-:Y:S02]  /*2fba0*/  ISETP.GE.AND P2, PT, R107, R106, PT ;  /* 0x0000006a6b00720c */ /* 0x000fe40003f46270 */
[----:B------:R-:W-:Y:S01]  /*2fbb0*/  LOP3.LUT P1, RZ, R102, 0x2, RZ, 0xc0, !PT ;  /* 0x0000000266ff7812 */ /* 0x000fe2000782c0ff */
[----:B------:R-:W-:Y:S01]  /*2fbc0*/  IMAD.MOV.U32 R102, RZ, RZ, 0x20 ;  /* 0x00000020ff667424 */ /* 0x000fe200078e00ff */
[----:B---3--:R-:W-:Y:S02]  /*2fbd0*/  IADD3 R46, P3, R38, R103, RZ ;  /* 0x00000067262e7210 */ /* 0x008fe40007f7e0ff */
[----:B------:R-:W-:Y:S02]  /*2fbe0*/  SHF.R.S32.HI R111, RZ, 0x1f, R107 ;  /* 0x0000001fff6f7819 */ /* 0x000fe4000001146b */
[----:B------:R-:W-:Y:S01]  /*2fbf0*/  SHF.R.S32.HI R113, RZ, 0x1f, R109 ;  /* 0x0000001fff717819 */ /* 0x000fe2000001146d */
[----:B------:R-:W-:Y:S01]  /*2fc00*/  IMAD.X R47, R39, 0x1, R105, P3 ;  /* 0x00000001272f7824 */ /* 0x000fe200018e0669 */
[----:B------:R-:W-:-:S03]  /*2fc10*/  SEL R102, R102, 0xffffffe0, !P1 ;  /* 0xffffffe066667807 */ /* 0x000fc60004800000 */
[----:B0-----:R-:W-:Y:S05]  /*2fc20*/  @P2 BRA `(.L_x_4909) ;  /* 0x0000003400902947 */ /* 0x001fea0003800000 */
[----:B------:R-:W-:Y:S02]  /*2fc30*/  R2UR UR4, R84 ;  /* 0x00000000540472ca */ /* 0x000fe400000e0000 */
[----:B------:R-:W-:-:S13]  /*2fc40*/  R2UR UR5, R85 ;  /* 0x00000000550572ca */ /* 0x000fda00000e0000 */
[----:B-----5:R-:W2:Y:S01]  /*2fc50*/  LD.E.U8 R106, desc[UR4][R40.64] ;  /* 0x00000004286a7980 */ /* 0x020ea2000c101100 */
[----:B------:R-:W-:Y:S01]  /*2fc60*/  IADD3 R12, P1, R109, R72, RZ ;  /* 0x000000486d0c7210 */ /* 0x000fe20007f3e0ff */
[----:B------:R-:W-:Y:S01]  /*2fc70*/  IMAD R15, R91, R107, RZ ;  /* 0x0000006b5b0f7224 */ /* 0x000fe200078e02ff */
[----:B------:R-:W-:Y:S03]  /*2fc80*/  BSSY B3, `(.L_x_4910) ;  /* 0x0000092000037945 */ /* 0x000fe60003800000 */
[----:B------:R-:W-:Y:S02]  /*2fc90*/  IMAD.X R13, R113, 0x1, R75, P1 ;  /* 0x00000001710d7824 */ /* 0x000fe400008e064b */
[C---:B------:R-:W-:Y:S02]  /*2fca0*/  IMAD R15, R90.reuse, R111, R15 ;  /* 0x0000006f5a0f7224 */ /* 0x040fe400078e020f */
[----:B------:R-:W-:-:S03]  /*2fcb0*/  IMAD.WIDE.U32 R12, R90, R107, R12 ;  /* 0x0000006b5a0c7225 */ /* 0x000fc600078e000c */
[----:B------:R-:W-:-:S04]  /*2fcc0*/  IADD3 R64, P2, R86, R12, RZ ;  /* 0x0000000c56407210 */ /* 0x000fc80007f5e0ff */
[----:B------:R-:W-:Y:S02]  /*2fcd0*/  IADD3.X R65, R87, R13, R15, P2, !PT ;  /* 0x0000000d57417210 */ /* 0x000fe400017fe40f */
[----:B--2---:R-:W-:-:S04]  /*2fce0*/  LOP3.LUT R14, R106, 0x1, RZ, 0xc0, !PT ;  /* 0x000000016a0e7812 */ /* 0x004fc800078ec0ff */
[----:B------:R-:W-:-:S13]  /*2fcf0*/  ISETP.NE.U32.AND P1, PT, R14, 0x1, PT ;  /* 0x000000010e00780c */ /* 0x000fda0003f25070 */
[----:B------:R-:W-:Y:S05]  /*2fd00*/  @P1 BRA `(.L_x_4911) ;  /* 0x0000000800241947 */ /* 0x000fea0003800000 */
[----:B------:R-:W-:Y:S02]  /*2fd10*/  R2UR UR4, R84 ;  /* 0x00000000540472ca */ /* 0x000fe400000e0000 */
[----:B------:R-:W-:-:S13]  /*2fd20*/  R2UR UR5, R85 ;  /* 0x00000000550572ca */ /* 0x000fda00000e0000 */
[----:B------:R-:W2:Y:S01]  /*2fd30*/  LD.E.U8 R12, desc[UR4][R36.64+0x18] ;  /* 0x00001804240c7980 */ /* 0x000ea2000c101100 */
[----:B------:R-:W-:Y:S01]  /*2fd40*/  BSSY B4, `(.L_x_4912) ;  /* 0x000007f000047945 */ /* 0x000fe20003800000 */
[----:B--2---:R-:W-:-:S04]  /*2fd50*/  LOP3.LUT R12, R12, 0x1, RZ, 0xc0, !PT ;  /* 0x000000010c0c7812 */ /* 0x004fc800078ec0ff */
[----:B------:R-:W-:Y:S02]  /*2fd60*/  ISETP.NE.U32.AND P1, PT, R12, 0x1, PT ;  /* 0x000000010c00780c */ /* 0x000fe40003f25070 */
[----:B------:R0:W5:Y:S11]  /*2fd70*/  LD.E.128 R12, desc[UR4][R46.64] ;  /* 0x000000042e0c7980 */ /* 0x000176000c101d00 */
[----:B0-----:R-:W-:Y:S05]  /*2fd80*/  @P1 BRA `(.L_x_4913) ;  /* 0x0000000400e81947 */ /* 0x001fea0003800000 */
[----:B------:R-:W-:Y:S01]  /*2fd90*/  SHF.R.U32.HI R106, RZ, 0x8, R99 ;  /* 0x00000008ff6a7819 */ /* 0x000fe20000011663 */
[----:B-----5:R-:W-:Y:S01]  /*2fda0*/  IMAD.MOV.U32 R108, RZ, RZ, R15 ;  /* 0x000000ffff6c7224 */ /* 0x020fe200078e000f */
[----:B------:R-:W-:Y:S02]  /*2fdb0*/  SHF.R.U32.HI R115, RZ, 0x8, R101 ;  /* 0x00000008ff737819 */ /* 0x000fe40000011665 */
        /* <DEDUP_REMOVED lines=8> */
[----:B------:R-:W-:Y:S02]  /*2fe40*/  LOP3.LUT R112, R100, 0xff, RZ, 0xc0, !PT ;  /* 0x000000ff64707812 */ /* 0x000fe400078ec0ff */
[----:B------:R-:W-:-:S02]  /*2fe50*/  LOP3.LUT R117, R114, 0xff, RZ, 0xc0, !PT ;  /* 0x000000ff72757812 */ /* 0x000fc400078ec0ff */
[----:B------:R-:W-:Y:S02]  /*2fe60*/  LOP3.LUT R15, R98, 0xff, RZ, 0xc0, !PT ;  /* 0x000000ff620f7812 */ /* 0x000fe400078ec0ff */
[----:B------:R-:W-:Y:S02]  /*2fe70*/  SHF.R.U32.HI R115, RZ, 0x10, R99 ;  /* 0x00000010ff737819 */ /* 0x000fe40000011663 */
[----:B------:R-:W-:Y:S02]  /*2fe80*/  LOP3.LUT R106, R106, 0xff, RZ, 0xc0, !PT ;  /* 0x000000ff6a6a7812 */ /* 0x000fe400078ec0ff */
[----:B------:R-:W-:Y:S01]  /*2fe90*/  PRMT R117, R117, 0x7604, R112 ;  /* 0x0000760475757816 */ /* 0x000fe20000000070 */
[----:B------:R-:W-:Y:S01]  /*2fea0*/  IMAD.U32 R115, R115, 0x10000, RZ ;  /* 0x0001000073737824 */ /* 0x000fe200078e00ff */
[----:B------:R-:W-:Y:S02]  /*2feb0*/  PRMT R15, R106, 0x7604, R15 ;  /* 0x000076046a0f7816 */ /* 0x000fe4000000000f */
[----:B------:R-:W-:-:S02]  /*2fec0*/  SHF.R.U32.HI R99, RZ, 0x18, R99 ;  /* 0x00000018ff637819 */ /* 0x000fc40000011663 */
[--C-:B------:R-:W-:Y:S02]  /*2fed0*/  SHF.R.U32.HI R119, RZ, 0x10, R101.reuse ;  /* 0x00000010ff777819 */ /* 0x100fe40000011665 */
[----:B------:R-:W-:Y:S01]  /*2fee0*/  SHF.R.U32.HI R106, RZ, 0x18, R101 ;  /* 0x00000018ff6a7819 */ /* 0x000fe20000011665 */
[----:B------:R-:W-:Y:S01]  /*2fef0*/  IMAD.SHL.U32 R99, R99, 0x1000000, RZ ;  /* 0x0100000063637824 */ /* 0x000fe200078e00ff */
[----:B------:R-:W-:Y:S01]  /*2ff00*/  LOP3.LUT R101, R117, 0xff0000, R100, 0xf8, !PT ;  /* 0x00ff000075657812 */ /* 0x000fe200078ef864 */
[----:B------:R-:W-:Y:S01]  /*2ff10*/  IMAD.U32 R119, R119, 0x10000, RZ ;  /* 0x0001000077777824 */ /* 0x000fe200078e00ff */
[----:B------:R-:W-:Y:S01]  /*2ff20*/  LOP3.LUT R15, R15, 0xff0000, R98, 0xf8, !PT ;  /* 0x00ff00000f0f7812 */ /* 0x000fe200078ef862 */
[----:B------:R-:W-:Y:S01]  /*2ff30*/  IMAD.SHL.U32 R117, R106, 0x1000000, RZ ;  /* 0x010000006a757824 */ /* 0x000fe200078e00ff */
[----:B------:R-:W-:Y:S02]  /*2ff40*/  LOP3.LUT R110, R110, 0xff0000, R115, 0xf8, !PT ;  /* 0x00ff00006e6e7812 */ /* 0x000fe400078ef873 */
[----:B------:R-:W-:-:S02]  /*2ff50*/  LOP3.LUT R101, R101, 0xff000000, R100, 0xf8, !PT ;  /* 0xff00000065657812 */ /* 0x000fc400078ef864 */
[----:B------:R-:W-:Y:S02]  /*2ff60*/  LOP3.LUT R98, R15, 0xff000000, R98, 0xf8, !PT ;  /* 0xff0000000f627812 */ /* 0x000fe400078ef862 */
[----:B------:R-:W-:Y:S02]  /*2ff70*/  LOP3.LUT R115, R110, R99, RZ, 0xfc, !PT ;  /* 0x000000636e737212 */ /* 0x000fe400078efcff */
[----:B------:R-:W-:Y:S02]  /*2ff80*/  F2FP.F16.E4M3.UNPACK_B R15, R13 ;  /* 0x0000000dff0f723e */ /* 0x000fe400020006ff */
[----:B------:R-:W-:Y:S02]  /*2ff90*/  F2FP.F16.E4M3.UNPACK_B R99, R101.H1 ;  /* 0x00000065ff63723e */ /* 0x000fe400030006ff */
[----:B------:R-:W-:Y:S01]  /*2ffa0*/  LOP3.LUT R116, R116, 0xff0000, R119, 0xf8, !PT ;  /* 0x00ff000074747812 */ /* 0x000fe200078ef877 */
[--C-:B------:R-:W-:Y:S01]  /*2ffb0*/  HADD2.F32 R100, -RZ, R15.reuse.H0_H0 ;  /* 0x2000000fff647230 */ /* 0x100fe20000004100 */
[----:B------:R-:W-:Y:S01]  /*2ffc0*/  F2FP.F16.E4M3.UNPACK_B R106, R98.H1 ;  /* 0x00000062ff6a723e */ /* 0x000fe200030006ff */
[----:B------:R-:W-:Y:S01]  /*2ffd0*/  HADD2.F32 R15, -RZ, R15.H1_H1 ;  /* 0x3000000fff0f7230 */ /* 0x000fe20000004100 */
[----:B------:R-:W-:Y:S01]  /*2ffe0*/  F2FP.F16.E4M3.UNPACK_B R13, R13.H1 ;  /* 0x0000000dff0d723e */ /* 0x000fe200030006ff */
[--C-:B------:R-:W-:Y:S01]  /*2fff0*/  HADD2.F32 R114, -RZ, R99.reuse.H0_H0 ;  /* 0x20000063ff727230 */ /* 0x100fe20000004100 */
[----:B------:R-:W-:Y:S01]  /*30000*/  LOP3.LUT R118, R116, R117, RZ, 0xfc, !PT ;  /* 0x0000007574767212 */ /* 0x000fe200078efcff */
[----:B------:R-:W-:-:S02]  /*30010*/  HADD2.F32 R116, -RZ, R99.H1_H1 ;  /* 0x30000063ff747230 */ /* 0x000fc40000004100 */
[--C-:B------:R-:W-:Y:S02]  /*30020*/  HADD2.F32 R110, -RZ, R106.reuse.H0_H0 ;  /* 0x2000006aff6e7230 */ /* 0x100fe40000004100 */
[C---:B------:R-:W-:Y:S01]  /*30030*/  FMUL.FTZ R117, R15.reuse, R114 ;  /* 0x000000720f757220 */ /* 0x040fe20000410000 */
[--C-:B------:R-:W-:Y:S02]  /*30040*/  HADD2.F32 R99, -RZ, R13.reuse.H1_H1 ;  /* 0x3000000dff637230 */ /* 0x100fe40000004100 */
[----:B------:R-:W-:Y:S02]  /*30050*/  HADD2.F32 R112, -RZ, R106.H1_H1 ;  /* 0x3000006aff707230 */ /* 0x000fe40000004100 */
[----:B------:R-:W-:Y:S01]  /*30060*/  FMUL.FTZ R15, R15, R110 ;  /* 0x0000006e0f0f7220 */ /* 0x000fe20000410000 */
[----:B------:R-:W-:Y:S02]  /*30070*/  HADD2.F32 R106, -RZ, R13.H0_H0 ;  /* 0x2000000dff6a7230 */ /* 0x000fe40000004100 */
[C---:B------:R-:W-:Y:S01]  /*30080*/  FMUL.FTZ R119, R99.reuse, R116 ;  /* 0x0000007463777220 */ /* 0x040fe20000410000 */
[C---:B------:R-:W-:Y:S01]  /*30090*/  FFMA.FTZ R13, R100.reuse, R110, -R117 ;  /* 0x0000006e640d7223 */ /* 0x040fe20000010875 */
[----:B------:R-:W-:Y:S01]  /*300a0*/  FMUL.FTZ R117, R99, R112 ;  /* 0x0000007063757220 */ /* 0x000fe20000410000 */
[----:B------:R-:W-:Y:S01]  /*300b0*/  FFMA.FTZ R100, R100, R114, R15 ;  /* 0x0000007264647223 */ /* 0x000fe2000001000f */
[C---:B------:R-:W-:Y:S01]  /*300c0*/  FFMA.FTZ R15, R106.reuse, R112, -R119 ;  /* 0x000000706a0f7223 */ /* 0x040fe20000010877 */
[----:B------:R-:W-:Y:S01]  /*300d0*/  F2FP.F16.E4M3.UNPACK_B R99, R108 ;  /* 0x0000006cff63723e */ /* 0x000fe200020006ff */
[----:B------:R-:W-:Y:S01]  /*300e0*/  FFMA.FTZ R106, R106, R116, R117 ;  /* 0x000000746a6a7223 */ /* 0x000fe20000010075 */
[----:B------:R-:W-:-:S02]  /*300f0*/  F2FP.F16.E4M3.UNPACK_B R112, R115.H1 ;  /* 0x00000073ff70723e */ /* 0x000fc400030006ff */
[----:B------:R-:W-:Y:S01]  /*30100*/  F2FP.F16.E4M3.UNPACK_B R114, R118.H1 ;  /* 0x00000076ff72723e */ /* 0x000fe200030006ff */
[--C-:B------:R-:W-:Y:S01]  /*30110*/  HADD2.F32 R110, -RZ, R99.reuse.H0_H0 ;  /* 0x20000063ff6e7230 */ /* 0x100fe20000004100 */
[----:B------:R-:W-:Y:S01]  /*30120*/  F2FP.F16.E4M3.UNPACK_B R108, R108.H1 ;  /* 0x0000006cff6c723e */ /* 0x000fe200030006ff */
[----:B------:R-:W-:Y:S01]  /*30130*/  HADD2.F32 R99, -RZ, R99.H1_H1 ;  /* 0x30000063ff637230 */ /* 0x000fe20000004100 */
[----:B------:R-:W-:Y:S01]  /*30140*/  F2FP.F16.E4M3.UNPACK_B R118, R118 ;  /* 0x00000076ff76723e */ /* 0x000fe200020006ff */
[----:B------:R-:W-:Y:S01]  /*30150*/  HADD2.F32 R116, -RZ, R112.H0_H0 ;  /* 0x20000070ff747230 */ /* 0x000fe20000004100 */
[----:B------:R-:W-:Y:S01]  /*30160*/  F2FP.F16.E4M3.UNPACK_B R115, R115 ;  /* 0x00000073ff73723e */ /* 0x000fe200020006ff */
[--C-:B------:R-:W-:Y:S01]  /*30170*/  HADD2.F32 R119, -RZ, R114.reuse.H0_H0 ;  /* 0x20000072ff777230 */ /* 0x100fe20000004100 */
[----:B------:R-:W-:Y:S01]  /*30180*/  F2FP.SATFINITE.E4M3.F32.PACK_AB_MERGE_C R15, R106, R15, RZ ;  /* 0x0000000f6a0f723e */ /* 0x000fe200048070ff */
[----:B------:R-:W-:Y:S02]  /*30190*/  HADD2.F32 R121, -RZ, R114.H1_H1 ;  /* 0x30000072ff797230 */ /* 0x000fe40000004100 */
[----:B------:R-:W-:-:S02]  /*301a0*/  HADD2.F32 R117, -RZ, R112.H1_H1 ;  /* 0x30000070ff757230 */ /* 0x000fc40000004100 */
[C---:B------:R-:W-:Y:S01]  /*301b0*/  FMUL.FTZ R123, R99.reuse, R119 ;  /* 0x00000077637b7220 */ /* 0x040fe20000410000 */
[--C-:B------:R-:W-:Y:S01]  /*301c0*/  HADD2.F32 R114, -RZ, R108.reuse.H1_H1 ;  /* 0x3000006cff727230 */ /* 0x100fe20000004100 */
[----:B------:R-:W-:Y:S01]  /*301d0*/  F2FP.SATFINITE.E4M3.F32.PACK_AB_MERGE_C R13, R100, R13, R15 ;  /* 0x0000000d640d723e */ /* 0x000fe2000480700f */
[----:B------:R-:W-:Y:S02]  /*301e0*/  HADD2.F32 R112, -RZ, R108.H0_H0 ;  /* 0x2000006cff707230 */ /* 0x000fe40000004100 */
[-C--:B------:R-:W-:Y:S01]  /*301f0*/  FMUL.FTZ R108, R99, R116.reuse ;  /* 0x00000074636c7220 */ /* 0x080fe20000410000 */
[----:B------:R-:W-:Y:S01]  /*30200*/  FFMA.FTZ R99, R110, R116, -R123 ;  /* 0x000000746e637223 */ /* 0x000fe2000001087b */
[C---:B------:R-:W-:Y:S01]  /*30210*/  FMUL.FTZ R125, R114.reuse, R121 ;  /* 0x00000079727d7220 */ /* 0x040fe20000410000 */
[----:B------:R-:W-:Y:S01]  /*30220*/  FMUL.FTZ R114, R114, R117 ;  /* 0x0000007572727220 */ /* 0x000fe20000410000 */
[----:B------:R-:W-:Y:S01]  /*30230*/  FFMA.FTZ R120, R110, R119, R108 ;  /* 0x000000776e787223 */ /* 0x000fe2000001006c */
[-C--:B------:R-:W-:Y:S01]  /*30240*/  F2FP.F16.E4M3.UNPACK_B R108, R14.reuse ;  /* 0x0000000eff6c723e */ /* 0x080fe200020006ff */
[----:B------:R-:W-:Y:S01]  /*30250*/  FFMA.FTZ R122, R112, R117, -R125 ;  /* 0x00000075707a7223 */ /* 0x000fe2000001087d */
[----:B------:R-:W-:Y:S01]  /*30260*/  F2FP.F16.E4M3.UNPACK_B R14, R14.H1 ;  /* 0x0000000eff0e723e */ /* 0x000fe200030006ff */
[----:B------:R-:W-:-:S02]  /*30270*/  HADD2.F32 R119, -RZ, R118.H0_H0 ;  /* 0x20000076ff777230 */ /* 0x000fc40000004100 */
[----:B------:R-:W-:Y:S01]  /*30280*/  FFMA.FTZ R127, R112, R121, R114 ;  /* 0x00000079707f7223 */ /* 0x000fe20000010072 */
[--C-:B------:R-:W-:Y:S02]  /*30290*/  HADD2.F32 R110, -RZ, R108.reuse.H0_H0 ;  /* 0x2000006cff6e7230 */ /* 0x100fe40000004100 */
[----:B------:R-:W-:Y:S02]  /*302a0*/  HADD2.F32 R108, -RZ, R108.H1_H1 ;  /* 0x3000006cff6c7230 */ /* 0x000fe40000004100 */
[----:B------:R-:W-:Y:S01]  /*302b0*/  HADD2.F32 R117, -RZ, R115.H0_H0 ;  /* 0x20000073ff757230 */ /* 0x000fe20000004100 */
[----:B------:R-:W-:Y:S01]  /*302c0*/  F2FP.SATFINITE.E4M3.F32.PACK_AB_MERGE_C R122, R127, R122, RZ ;  /* 0x0000007a7f7a723e */ /* 0x000fe200048070ff */
[----:B------:R-:W-:Y:S02]  /*302d0*/  HADD2.F32 R121, -RZ, R118.H1_H1 ;  /* 0x30000076ff797230 */ /* 0x000fe40000004100 */
[----:B------:R-:W-:Y:S01]  /*302e0*/  FMUL.FTZ R123, R108, R119 ;  /* 0x000000776c7b7220 */ /* 0x000fe20000410000 */
[----:B------:R-:W-:-:S02]  /*302f0*/  HADD2.F32 R114, -RZ, R14.H1_H1 ;  /* 0x3000000eff727230 */ /* 0x000fc40000004100 */
[-C--:B------:R-:W-:Y:S01]  /*30300*/  FMUL.FTZ R108, R108, R117.reuse ;  /* 0x000000756c6c7220 */ /* 0x080fe20000410000 */
[----:B------:R-:W-:Y:S02]  /*30310*/  HADD2.F32 R115, -RZ, R115.H1_H1 ;  /* 0x30000073ff737230 */ /* 0x000fe40000004100 */
[----:B------:R-:W-:Y:S01]  /*30320*/  FFMA.FTZ R123, R110, R117, -R123 ;  /* 0x000000756e7b7223 */ /* 0x000fe2000001087b */
[----:B------:R-:W-:Y:S02]  /*30330*/  HADD2.F32 R112, -RZ, R14.H0_H0 ;  /* 0x2000000eff707230 */ /* 0x000fe40000004100 */
[C---:B------:R-:W-:Y:S01]  /*30340*/  FMUL.FTZ R125, R114.reuse, R121 ;  /* 0x00000079727d7220 */ /* 0x040fe20000410000 */
[----:B------:R-:W-:Y:S01]  /*30350*/  F2FP.F16.E4M3.UNPACK_B R14, R12.H1 ;  /* 0x0000000cff0e723e */ /* 0x000fe200030006ff */
[----:B------:R-:W-:Y:S01]  /*30360*/  FMUL.FTZ R116, R114, R115 ;  /* 0x0000007372747220 */ /* 0x000fe20000410000 */
[----:B------:R-:W-:Y:S01]  /*30370*/  FFMA.FTZ R114, R110, R119, R108 ;  /* 0x000000776e727223 */ /* 0x000fe2000001006c */
[----:B------:R-:W-:Y:S01]  /*30380*/  F2FP.F16.E4M3.UNPACK_B R110, R101 ;  /* 0x00000065ff6e723e */ /* 0x000fe200020006ff */
[C---:B------:R-:W-:Y:S01]  /*30390*/  FFMA.FTZ R125, R112.reuse, R115, -R125 ;  /* 0x00000073707d7223 */ /* 0x040fe2000001087d */
[----:B------:R-:W-:Y:S01]  /*303a0*/  F2FP.F16.E4M3.UNPACK_B R108, R98 ;  /* 0x00000062ff6c723e */ /* 0x000fe200020006ff */
[----:B------:R-:W-:Y:S01]  /*303b0*/  FFMA.FTZ R116, R112, R121, R116 ;  /* 0x0000007970747223 */ /* 0x000fe20000010074 */
[----:B------:R-:W-:Y:S01]  /*303c0*/  F2FP.F16.E4M3.UNPACK_B R12, R12 ;  /* 0x0000000cff0c723e */ /* 0x000fe200020006ff */
[----:B------:R-:W-:Y:S01]  /*303d0*/  HADD2.F32 R101, -RZ, R14.H1_H1 ;  /* 0x3000000eff657230 */ /* 0x000fe20000004100 */
[----:B------:R-:W-:Y:S01]  /*303e0*/  F2FP.SATFINITE.E4M3.F32.PACK_AB_MERGE_C R15, R120, R99, R122 ;  /* 0x00000063780f723e */ /* 0x000fe2000480707a */
[--C-:B------:R-:W-:Y:S01]  /*303f0*/  HADD2.F32 R112, -RZ, R110.reuse.H1_H1 ;  /* 0x3000006eff707230 */ /* 0x100fe20000004100 */
[----:B------:R-:W-:Y:S01]  /*30400*/  F2FP.SATFINITE.E4M3.F32.PACK_AB_MERGE_C R116, R116, R125, RZ ;  /* 0x0000007d7474723e */ /* 0x000fe200048070ff */
[----:B------:R-:W-:-:S02]  /*30410*/  HADD2.F32 R117, -RZ, R110.H0_H0 ;  /* 0x2000006eff757230 */ /* 0x000fc40000004100 */
[----:B------:R-:W-:Y:S02]  /*30420*/  HADD2.F32 R110, -RZ, R108.H1_H1 ;  /* 0x3000006cff6e7230 */ /* 0x000fe40000004100 */
[C---:B------:R-:W-:Y:S01]  /*30430*/  FMUL.FTZ R119, R101.reuse, R112 ;  /* 0x0000007065777220 */ /* 0x040fe20000410000 */
[----:B------:R-:W-:Y:S01]  /*30440*/  HADD2.F32 R98, -RZ, R14.H0_H0 ;  /* 0x2000000eff627230 */ /* 0x000fe20000004100 */
[----:B------:R-:W-:Y:S01]  /*30450*/  F2FP.SATFINITE.E4M3.F32.PACK_AB_MERGE_C R114, R114, R123, R116 ;  /* 0x0000007b7272723e */ /* 0x000fe20004807074 */
[----:B------:R-:W-:Y:S02]  /*30460*/  HADD2.F32 R14, -RZ, R12.H1_H1 ;  /* 0x3000000cff0e7230 */ /* 0x000fe40000004100 */
[-C--:B------:R-:W-:Y:S01]  /*30470*/  FMUL.FTZ R121, R101, R110.reuse ;  /* 0x0000006e65797220 */ /* 0x080fe20000410000 */
[----:B------:R-:W-:Y:S02]  /*30480*/  HADD2.F32 R115, -RZ, R108.H0_H0 ;  /* 0x2000006cff737230 */ /* 0x000fe40000004100 */
[----:B------:R-:W-:Y:S01]  /*30490*/  FFMA.FTZ R119, R98, R110, -R119 ;  /* 0x0000006e62777223 */ /* 0x000fe20000010877 */
[----:B------:R-:W-:-:S02]  /*304a0*/  HADD2.F32 R12, -RZ, R12.H0_H0 ;  /* 0x2000000cff0c7230 */ /* 0x000fc40000004100 */
[----:B------:R-:W-:Y:S01]  /*304b0*/  FMUL.FTZ R101, R14, R117 ;  /* 0x000000750e657220 */ /* 0x000fe20000410000 */
[----:B------:R-:W-:Y:S01]  /*304c0*/  FFMA.FTZ R98, R98, R112, R121 ;  /* 0x0000007062627223 */ /* 0x000fe20000010079 */
[-C--:B------:R-:W-:Y:S02]  /*304d0*/  FMUL.FTZ R14, R14, R115.reuse ;  /* 0x000000730e0e7220 */ /* 0x080fe40000410000 */
[C---:B------:R-:W-:Y:S02]  /*304e0*/  FFMA.FTZ R101, R12.reuse, R115, -R101 ;  /* 0x000000730c657223 */ /* 0x040fe40000010865 */
[----:B------:R-:W-:Y:S01]  /*304f0*/  FFMA.FTZ R14, R12, R117, R14 ;  /* 0x000000750c0e7223 */ /* 0x000fe2000001000e */
[----:B------:R-:W-:-:S04]  /*30500*/  F2FP.SATFINITE.E4M3.F32.PACK_AB_MERGE_C R98, R98, R119, RZ ;  /* 0x000000776262723e */ /* 0x000fc800048070ff */
[----:B------:R-:W-:Y:S01]  /*30510*/  F2FP.SATFINITE.E4M3.F32.PACK_AB_MERGE_C R12, R14, R101, R98 ;  /* 0x000000650e0c723e */ /* 0x000fe20004807062 */
[----:B------:R-:W-:-:S07]  /*30520*/  IMAD.MOV.U32 R14, RZ, RZ, R114 ;  /* 0x000000ffff0e7224 */ /* 0x000fce00078e0072 */
.L_x_4913:
[----:B------:R-:W-:Y:S05]  /*30530*/  BSYNC B4 ;  /* 0x0000000000047941 */ /* 0x000fea0003800000 */
.L_x_4912:
[C---:B------:R-:W-:Y:S02]  /*30540*/  R2UR UR4, R84.reuse ;  /* 0x00000000540472ca */ /* 0x040fe400000e0000 */
[C---:B------:R-:W-:Y:S02]  /*30550*/  R2UR UR5, R85.reuse ;  /* 0x00000000550572ca */ /* 0x040fe400000e0000 */
[----:B------:R-:W-:Y:S02]  /*30560*/  R2UR UR6, R84 ;  /* 0x00000000540672ca */ /* 0x000fe400000e0000 */
[----:B------:R-:W-:-:S09]  /*30570*/  R2UR UR7, R85 ;  /* 0x00000000550772ca */ /* 0x000fd200000e0000 */
[----:B-----5:R0:W-:Y:S04]  /*30580*/  ST.E.128 desc[UR4][R64.64], R12 ;  /* 0x0000000c40007985 */ /* 0x0201e8000c101d04 */
[----:B------:R0:W5:Y:S02]  /*30590*/  LD.E.U8 R106, desc[UR6][R40.64] ;  /* 0x00000006286a7980 */ /* 0x000164000c101100 */
.L_x_4911:
[----:B------:R-:W-:Y:S05]  /*305a0*/  BSYNC B3 ;  /* 0x0000000000037941 */ /* 0x000fea0003800000 */
.L_x_4910:
[----:B-----5:R-:W-:Y:S01]  /*305b0*/  LOP3.LUT P1, RZ, R106, 0x2, RZ, 0xc0, !PT ;  /* 0x000000026aff7812 */ /* 0x020fe2000782c0ff */
[----:B------:R-:W-:-:S12]  /*305c0*/  BSSY B3, `(.L_x_4914) ;  /* 0x000008f000037945 */ /* 0x000fd80003800000 */
[----:B------:R-:W-:Y:S05]  /*305d0*/  @!P1 BRA `(.L_x_4915) ;  /* 0x0000000800349947 */ /* 0x000fea0003800000 */
[----:B------:R-:W-:Y:S02]  /*305e0*/  R2UR UR4, R84 ;  /* 0x00000000540472ca */ /* 0x000fe400000e0000 */
[----:B------:R-:W-:-:S13]  /*305f0*/  R2UR UR5, R85 ;  /* 0x00000000550572ca */ /* 0x000fda00000e0000 */
[----:B0-----:R-:W2:Y:S01]  /*30600*/  LD.E.U8 R14, desc[UR4][R36.64+0x18] ;  /* 0x00001804240e7980 */ /* 0x001ea2000c101100 */
[--C-:B------:R-:W-:Y:S02]  /*30610*/  SHF.R.S32.HI R13, RZ, 0x1f, R102.reuse ;  /* 0x0000001fff0d7819 */ /* 0x100fe40000011466 */
[----:B------:R-:W-:-:S04]  /*30620*/  IADD3 R12, P2, P3, R38, R103, R102 ;  /* 0x00000067260c7210 */ /* 0x000fc80007b5e066 */
[----:B------:R-:W-:Y:S01]  /*30630*/  IADD3.X R13, R39, R105, R13, P2, P3 ;  /* 0x00000069270d7210 */ /* 0x000fe200017e640d */
[----:B------:R-:W-:Y:S01]  /*30640*/  BSSY B4, `(.L_x_4916) ;  /* 0x0000080000047945 */ /* 0x000fe20003800000 */
[----:B--2---:R-:W-:-:S04]  /*30650*/  LOP3.LUT P1, RZ, R14, 0x2, RZ, 0xc0, !PT ;  /* 0x000000020eff7812 */ /* 0x004fc8000782c0ff */
[----:B------:R-:W5:Y:S09]  /*30660*/  LD.E.128 R12, desc[UR4][R12.64] ;  /* 0x000000040c0c7980 */ /* 0x000f72000c101d00 */
[----:B------:R-:W-:Y:S05]  /*30670*/  @!P1 BRA `(.L_x_4917) ;  /* 0x0000000400f09947 */ /* 0x000fea0003800000 */
[----:B-----5:R-:W-:Y:S01]  /*30680*/  IMAD.MOV.U32 R99, RZ, RZ, R15 ;  /* 0x000000ffff637224 */ /* 0x020fe200078e000f */
[----:B------:R-:W-:Y:S02]  /*30690*/  SHF.R.U32.HI R106, RZ, 0x8, R96 ;  /* 0x00000008ff6a7819 */ /* 0x000fe40000011660 */
[----:B------:R-:W-:Y:S02]  /*306a0*/  SHF.R.U32.HI R15, RZ, 0x8, R94 ;  /* 0x00000008ff0f7819 */ /* 0x000fe4000001165e */
[----:B------:R-:W-:Y:S02]  /*306b0*/  SHF.R.U32.HI R100, RZ, 0x8, R95 ;  /* 0x00000008ff647819 */ /* 0x000fe4000001165f */
[----:B------:R-:W-:Y:S02]  /*306c0*/  LOP3.LUT R115, R96, 0xff, RZ, 0xc0, !PT ;  /* 0x000000ff60737812 */ /* 0x000fe400078ec0ff */
[----:B------:R-:W-:Y:S02]  /*306d0*/  SHF.R.U32.HI R108, RZ, 0x8, R97 ;  /* 0x00000008ff6c7819 */ /* 0x000fe40000011661 */
[----:B------:R-:W-:-:S02]  /*306e0*/  LOP3.LUT R106, R106, 0xff, RZ, 0xc0, !PT ;  /* 0x000000ff6a6a7812 */ /* 0x000fc400078ec0ff */
        /* <DEDUP_REMOVED lines=11> */
[----:B------:R-:W-:-:S02]  /*307a0*/  SHF.R.U32.HI R100, RZ, 0x10, R95 ;  /* 0x00000010ff647819 */ /* 0x000fc4000001165f */
[----:B------:R-:W-:Y:S02]  /*307b0*/  PRMT R117, R108, 0x7604, R117 ;  /* 0x000076046c757816 */ /* 0x000fe40000000075 */
[----:B------:R-:W-:Y:S02]  /*307c0*/  SHF.R.U32.HI R108, RZ, 0x10, R97 ;  /* 0x00000010ff6c7819 */ /* 0x000fe40000011661 */
        /* <DEDUP_REMOVED lines=9> */
[----:B------:R-:W-:-:S02]  /*30860*/  PRMT R108, R108, 0x7054, R117 ;  /* 0x000070546c6c7816 */ /* 0x000fc40000000075 */
[----:B------:R-:W-:Y:S02]  /*30870*/  LOP3.LUT R97, R115, 0xff000000, R96, 0xf8, !PT ;  /* 0xff00000073617812 */ /* 0x000fe400078ef860 */
[----:B------:R-:W-:Y:S02]  /*30880*/  LOP3.LUT R94, R15, 0xff000000, R94, 0xf8, !PT ;  /* 0xff0000000f5e7812 */ /* 0x000fe400078ef85e */
[----:B------:R-:W-:Y:S02]  /*30890*/  F2FP.F16.E4M3.UNPACK_B R15, R13 ;  /* 0x0000000dff0f723e */ /* 0x000fe400020006ff */
[----:B------:R-:W-:Y:S02]  /*308a0*/  PRMT R112, R95, 0x654, R108 ;  /* 0x000006545f707816 */ /* 0x000fe4000000006c */
[----:B------:R-:W-:Y:S01]  /*308b0*/  F2FP.F16.E4M3.UNPACK_B R98, R97.H1 ;  /* 0x00000061ff62723e */ /* 0x000fe200030006ff */
[--C-:B------:R-:W-:Y:S01]  /*308c0*/  HADD2.F32 R96, -RZ, R15.reuse.H0_H0 ;  /* 0x2000000fff607230 */ /* 0x100fe20000004100 */
[----:B------:R-:W-:Y:S01]  /*308d0*/  F2FP.F16.E4M3.UNPACK_B R95, R94.H1 ;  /* 0x0000005eff5f723e */ /* 0x000fe200030006ff */
[----:B------:R-:W-:Y:S01]  /*308e0*/  HADD2.F32 R15, -RZ, R15.H1_H1 ;  /* 0x3000000fff0f7230 */ /* 0x000fe20000004100 */
[----:B------:R-:W-:Y:S01]  /*308f0*/  F2FP.F16.E4M3.UNPACK_B R13, R13.H1 ;  /* 0x0000000dff0d723e */ /* 0x000fe200030006ff */
[--C-:B------:R-:W-:Y:S01]  /*30900*/  HADD2.F32 R108, -RZ, R98.reuse.H0_H0 ;  /* 0x20000062ff6c7230 */ /* 0x100fe20000004100 */
[----:B------:R-:W-:Y:S01]  /*30910*/  PRMT R106, R101, 0x654, R100 ;  /* 0x00000654656a7816 */ /* 0x000fe20000000064 */
[----:B------:R-:W-:-:S02]  /*30920*/  HADD2.F32 R110, -RZ, R98.H1_H1 ;  /* 0x30000062ff6e7230 */ /* 0x000fc40000004100 */
[----:B------:R-:W-:Y:S02]  /*30930*/  HADD2.F32 R100, -RZ, R95.H0_H0 ;  /* 0x2000005fff647230 */ /* 0x000fe40000004100 */
[C---:B------:R-:W-:Y:S01]  /*30940*/  FMUL.FTZ R115, R15.reuse, R108 ;  /* 0x0000006c0f737220 */ /* 0x040fe20000410000 */
[----:B------:R-:W-:Y:S02]  /*30950*/  HADD2.F32 R98, -RZ, R13.H1_H1 ;  /* 0x3000000dff627230 */ /* 0x000fe40000004100 */
[----:B------:R-:W-:Y:S02]  /*30960*/  HADD2.F32 R101, -RZ, R95.H1_H1 ;  /* 0x3000005fff657230 */ /* 0x000fe40000004100 */
[----:B------:R-:W-:Y:S01]  /*30970*/  FMUL.FTZ R15, R15, R100 ;  /* 0x000000640f0f7220 */ /* 0x000fe20000410000 */
[----:B------:R-:W-:Y:S02]  /*30980*/  HADD2.F32 R95, -RZ, R13.H0_H0 ;  /* 0x2000000dff5f7230 */ /* 0x000fe40000004100 */
[----:B------:R-:W-:Y:S01]  /*30990*/  FMUL.FTZ R114, R98, R110 ;  /* 0x0000006e62727220 */ /* 0x000fe20000410000 */
[----:B------:R-:W-:Y:S01]  /*309a0*/  FFMA.FTZ R13, R96, R100, -R115 ;  /* 0x00000064600d7223 */ /* 0x000fe20000010873 */
[-C--:B------:R-:W-:Y:S01]  /*309b0*/  FMUL.FTZ R115, R98, R101.reuse ;  /* 0x0000006562737220 */ /* 0x080fe20000410000 */
        /* <DEDUP_REMOVED lines=13> */
[----:B------:R-:W-:Y:S01]  /*30a90*/  F2FP.SATFINITE.E4M3.F32.PACK_AB_MERGE_C R15, R116, R15, RZ ;  /* 0x0000000f740f723e */ /* 0x000fe200048070ff */
[----:B------:R-:W-:Y:S02]  /*30aa0*/  HADD2.F32 R114, -RZ, R100.H1_H1 ;  /* 0x30000064ff727230 */ /* 0x000fe40000004100 */
[----:B------:R-:W-:Y:S01]  /*30ab0*/  FMUL.FTZ R118, R98, R110 ;  /* 0x0000006e62767220 */ /* 0x000fe20000410000 */
[----:B------:R-:W-:-:S02]  /*30ac0*/  HADD2.F32 R100, -RZ, R99.H1_H1 ;  /* 0x30000063ff647230 */ /* 0x000fc40000004100 */
[-C--:B------:R-:W-:Y:S01]  /*30ad0*/  FMUL.FTZ R115, R98, R108.reuse ;  /* 0x0000006c62737220 */ /* 0x080fe20000410000 */
[----:B------:R-:W-:Y:S02]  /*30ae0*/  HADD2.F32 R101, -RZ, R101.H1_H1 ;  /* 0x30000065ff657230 */ /* 0x000fe40000004100 */
[C---:B------:R-:W-:Y:S01]  /*30af0*/  FFMA.FTZ R118, R95.reuse, R108, -R118 ;  /* 0x0000006c5f767223 */ /* 0x040fe20000010876 */
[----:B------:R-:W-:Y:S02]  /*30b00*/  HADD2.F32 R99, -RZ, R99.H0_H0 ;  /* 0x20000063ff637230 */ /* 0x000fe40000004100 */
[----:B------:R-:W-:Y:S01]  /*30b10*/  FFMA.FTZ R121, R95, R110, R115 ;  /* 0x0000006e5f797223 */ /* 0x000fe20000010073 */
[C---:B------:R-:W-:Y:S01]  /*30b20*/  FMUL.FTZ R98, R100.reuse, R114 ;  /* 0x0000007264627220 */ /* 0x040fe20000410000 */
[-C--:B------:R-:W-:Y:S01]  /*30b30*/  F2FP.F16.E4M3.UNPACK_B R95, R14.reuse ;  /* 0x0000000eff5f723e */ /* 0x080fe200020006ff */
[----:B------:R-:W-:Y:S01]  /*30b40*/  HADD2.F32 R108, -RZ, R112.H0_H0 ;  /* 0x20000070ff6c7230 */ /* 0x000fe20000004100 */
[----:B------:R-:W-:Y:S01]  /*30b50*/  F2FP.F16.E4M3.UNPACK_B R14, R14.H1 ;  /* 0x0000000eff0e723e */ /* 0x000fe200030006ff */
[-C--:B------:R-:W-:Y:S01]  /*30b60*/  FFMA.FTZ R120, R99, R101.reuse, -R98 ;  /* 0x0000006563787223 */ /* 0x080fe20000010862 */
[----:B------:R-:W-:Y:S01]  /*30b70*/  FMUL.FTZ R117, R100, R101 ;  /* 0x0000006564757220 */ /* 0x000fe20000410000 */
[--C-:B------:R-:W-:Y:S01]  /*30b80*/  HADD2.F32 R98, -RZ, R95.reuse.H0_H0 ;  /* 0x2000005fff627230 */ /* 0x100fe20000004100 */
[----:B------:R-:W-:Y:S01]  /*30b90*/  F2FP.SATFINITE.E4M3.F32.PACK_AB_MERGE_C R13, R96, R13, R15 ;  /* 0x0000000d600d723e */ /* 0x000fe2000480700f */
[----:B------:R-:W-:-:S02]  /*30ba0*/  HADD2.F32 R95, -RZ, R95.H1_H1 ;  /* 0x3000005fff5f7230 */ /* 0x000fc40000004100 */
[----:B------:R-:W-:Y:S01]  /*30bb0*/  FFMA.FTZ R123, R99, R114, R117 ;  /* 0x00000072637b7223 */ /* 0x000fe20000010075 */
[----:B------:R-:W-:Y:S02]  /*30bc0*/  HADD2.F32 R112, -RZ, R112.H1_H1 ;  /* 0x30000070ff707230 */ /* 0x000fe40000004100 */
[----:B------:R-:W-:Y:S02]  /*30bd0*/  HADD2.F32 R101, -RZ, R106.H0_H0 ;  /* 0x2000006aff657230 */ /* 0x000fe40000004100 */
[----:B------:R-:W-:Y:S01]  /*30be0*/  FMUL.FTZ R115, R95, R108 ;  /* 0x0000006c5f737220 */ /* 0x000fe20000410000 */
[----:B------:R-:W-:Y:S01]  /*30bf0*/  HADD2.F32 R100, -RZ, R14.H1_H1 ;  /* 0x3000000eff647230 */ /* 0x000fe20000004100 */
[----:B------:R-:W-:Y:S01]  /*30c00*/  F2FP.SATFINITE.E4M3.F32.PACK_AB_MERGE_C R120, R123, R120, RZ ;  /* 0x000000787b78723e */ /* 0x000fe200048070ff */
[----:B------:R-:W-:Y:S02]  /*30c10*/  HADD2.F32 R106, -RZ, R106.H1_H1 ;  /* 0x3000006aff6a7230 */ /* 0x000fe40000004100 */
[----:B------:R-:W-:Y:S01]  /*30c20*/  FMUL.FTZ R95, R95, R101 ;  /* 0x000000655f5f7220 */ /* 0x000fe20000410000 */
[----:B------:R-:W-:-:S02]  /*30c30*/  HADD2.F32 R99, -RZ, R14.H0_H0 ;  /* 0x2000000eff637230 */ /* 0x000fc40000004100 */
[----:B------:R-:W-:Y:S01]  /*30c40*/  FMUL.FTZ R14, R100, R112 ;  /* 0x00000070640e7220 */ /* 0x000fe20000410000 */
[----:B------:R-:W-:Y:S01]  /*30c50*/  FFMA.FTZ R110, R98, R101, -R115 ;  /* 0x00000065626e7223 */ /* 0x000fe20000010873 */
[----:B------:R-:W-:Y:S01]  /*30c60*/  FMUL.FTZ R101, R100, R106 ;  /* 0x0000006a64657220 */ /* 0x000fe20000410000 */
[----:B------:R-:W-:Y:S01]  /*30c70*/  FFMA.FTZ R117, R98, R108, R95 ;  /* 0x0000006c62757223 */ /* 0x000fe2000001005f */
[C---:B------:R-:W-:Y:S01]  /*30c80*/  FFMA.FTZ R106, R99.reuse, R106, -R14 ;  /* 0x0000006a636a7223 */ /* 0x040fe2000001080e */
[----:B------:R-:W-:Y:S01]  /*30c90*/  F2FP.F16.E4M3.UNPACK_B R14, R12.H1 ;  /* 0x0000000cff0e723e */ /* 0x000fe200030006ff */
[----:B------:R-:W-:Y:S01]  /*30ca0*/  FFMA.FTZ R119, R99, R112, R101 ;  /* 0x0000007063777223 */ /* 0x000fe20000010065 */
[----:B------:R-:W-:Y:S02]  /*30cb0*/  F2FP.F16.E4M3.UNPACK_B R98, R97 ;  /* 0x00000061ff62723e */ /* 0x000fe400020006ff */
[----:B------:R-:W-:Y:S01]  /*30cc0*/  F2FP.F16.E4M3.UNPACK_B R97, R94 ;  /* 0x0000005eff61723e */ /* 0x000fe200020006ff */
[----:B------:R-:W-:Y:S01]  /*30cd0*/  HADD2.F32 R95, -RZ, R14.H1_H1 ;  /* 0x3000000eff5f7230 */ /* 0x000fe20000004100 */
[----:B------:R-:W-:Y:S01]  /*30ce0*/  F2FP.F16.E4M3.UNPACK_B R12, R12 ;  /* 0x0000000cff0c723e */ /* 0x000fe200020006ff */
[--C-:B------:R-:W-:Y:S01]  /*30cf0*/  HADD2.F32 R100, -RZ, R98.reuse.H1_H1 ;  /* 0x30000062ff647230 */ /* 0x100fe20000004100 */
[----:B------:R-:W-:Y:S01]  /*30d00*/  F2FP.SATFINITE.E4M3.F32.PACK_AB_MERGE_C R106, R119, R106, RZ ;  /* 0x0000006a776a723e */ /* 0x000fe200048070ff */
[----:B------:R-:W-:Y:S01]  /*30d10*/  HADD2.F32 R99, -RZ, R98.H0_H0 ;  /* 0x20000062ff637230 */ /* 0x000fe20000004100 */
[----:B------:R-:W-:Y:S01]  /*30d20*/  F2FP.SATFINITE.E4M3.F32.PACK_AB_MERGE_C R15, R121, R118, R120 ;  /* 0x00000076790f723e */ /* 0x000fe20004807078 */
[----:B------:R-:W-:-:S02]  /*30d30*/  HADD2.F32 R98, -RZ, R97.H1_H1 ;  /* 0x30000061ff627230 */ /* 0x000fc40000004100 */
[----:B------:R-:W-:Y:S01]  /*30d40*/  FMUL.FTZ R101, R95, R100 ;  /* 0x000000645f657220 */ /* 0x000fe20000410000 */
[----:B------:R-:W-:Y:S01]  /*30d50*/  HADD2.F32 R94, -RZ, R14.H0_H0 ;  /* 0x2000000eff5e7230 */ /* 0x000fe20000004100 */
[----:B------:R-:W-:Y:S01]  /*30d60*/  F2FP.SATFINITE.E4M3.F32.PACK_AB_MERGE_C R106, R117, R110, R106 ;  /* 0x0000006e756a723e */ /* 0x000fe2000480706a */
[--C-:B------:R-:W-:Y:S02]  /*30d70*/  HADD2.F32 R14, -RZ, R12.reuse.H1_H1 ;  /* 0x3000000cff0e7230 */ /* 0x100fe40000004100 */
[-C--:B------:R-:W-:Y:S01]  /*30d80*/  FMUL.FTZ R115, R95, R98.reuse ;  /* 0x000000625f737220 */ /* 0x080fe20000410000 */
[----:B------:R-:W-:Y:S02]  /*30d90*/  HADD2.F32 R97, -RZ, R97.H0_H0 ;  /* 0x20000061ff617230 */ /* 0x000fe40000004100 */
[----:B------:R-:W-:Y:S01]  /*30da0*/  FFMA.FTZ R101, R94, R98, -R101 ;  /* 0x000000625e657223 */ /* 0x000fe20000010865 */
[----:B------:R-:W-:Y:S02]  /*30db0*/  HADD2.F32 R12, -RZ, R12.H0_H0 ;  /* 0x2000000cff0c7230 */ /* 0x000fe40000004100 */
[----:B------:R-:W-:Y:S01]  /*30dc0*/  FMUL.FTZ R95, R14, R99 ;  /* 0x000000630e5f7220 */ /* 0x000fe20000410000 */
[----:B------:R-:W-:Y:S01]  /*30dd0*/  FFMA.FTZ R94, R94, R100, R115 ;  /* 0x000000645e5e7223 */ /* 0x000fe20000010073 */
[----:B------:R-:W-:-:S02]  /*30de0*/  FMUL.FTZ R14, R14, R97 ;  /* 0x000000610e0e7220 */ /* 0x000fc40000410000 */
[C---:B------:R-:W-:Y:S02]  /*30df0*/  FFMA.FTZ R95, R12.reuse, R97, -R95 ;  /* 0x000000610c5f7223 */ /* 0x040fe4000001085f */
[----:B------:R-:W-:Y:S01]  /*30e00*/  FFMA.FTZ R14, R12, R99, R14 ;  /* 0x000000630c0e7223 */ /* 0x000fe2000001000e */
[----:B------:R-:W-:-:S04]  /*30e10*/  F2FP.SATFINITE.E4M3.F32.PACK_AB_MERGE_C R94, R94, R101, RZ ;  /* 0x000000655e5e723e */ /* 0x000fc800048070ff */
[----:B------:R-:W-:Y:S01]  /*30e20*/  F2FP.SATFINITE.E4M3.F32.PACK_AB_MERGE_C R12, R14, R95, R94 ;  /* 0x0000005f0e0c723e */ /* 0x000fe2000480705e */
[----:B------:R-:W-:-:S07]  /*30e30*/  IMAD.MOV.U32 R14, RZ, RZ, R106 ;  /* 0x000000ffff0e7224 */ /* 0x000fce00078e006a */
.L_x_4917:
[----:B------:R-:W-:Y:S05]  /*30e40*/  BSYNC B4 ;  /* 0x0000000000047941 */ /* 0x000fea0003800000 */
.L_x_4916:
[C---:B------:R-:W-:Y:S02]  /*30e50*/  R2UR UR4, R84.reuse ;  /* 0x00000000540472ca */ /* 0x040fe400000e0000 */
[C---:B------:R-:W-:Y:S02]  /*30e60*/  R2UR UR5, R85.reuse ;  /* 0x00000000550572ca */ /* 0x040fe400000e0000 */
[----:B------:R-:W-:Y:S02]  /*30e70*/  R2UR UR6, R84 ;  /* 0x00000000540672ca */ /* 0x000fe400000e0000 */
[----:B------:R-:W-:-:S09]  /*30e80*/  R2UR UR7, R85 ;  /* 0x00000000550772ca */ /* 0x000fd200000e0000 */
[----:B-----5:R1:W-:Y:S04]  /*30e90*/  ST.E.128 desc[UR4][R64.64+0x20], R12 ;  /* 0x0000200c40007985 */ /* 0x0203e8000c101d04 */
[----:B------:R1:W5:Y:S02]  /*30ea0*/  LD.E.U8 R106, desc[UR6][R40.64] ;  /* 0x00000006286a7980 */ /* 0x000364000c101100 */
.L_x_4915:
[----:B------:R-:W-:Y:S05]  /*30eb0*/  BSYNC B3 ;  /* 0x0000000000037941 */ /* 0x000fea0003800000 */
.L_x_4914:
[----:B-----5:R-:W-:Y:S01]  /*30ec0*/  LOP3.LUT P1, RZ, R106, 0x4, RZ, 0xc0, !PT ;  /* 0x000000046aff7812 */ /* 0x020fe2000782c0ff */
[----:B------:R-:W-:-:S12]  /*30ed0*/  BSSY B3, `(.L_x_4918) ;  /* 0x000008a000037945 */ /* 0x000fd80003800000 */
[----:B------:R-:W-:Y:S05]  /*30ee0*/  @!P1 BRA `(.L_x_4919) ;  /* 0x0000000800209947 */ /* 0x000fea0003800000 */
[----:B------:R-:W-:Y:S02]  /*30ef0*/  R2UR UR4, R84 ;  /* 0x00000000540472ca */ /* 0x000fe400000e0000 */
[----:B------:R-:W-:-:S13]  /*30f00*/  R2UR UR5, R85 ;  /* 0x00000000550572ca */ /* 0x000fda00000e0000 */
[----:B01----:R-:W2:Y:S01]  /*30f10*/  LD.E.U8 R12, desc[UR4][R36.64+0x18] ;  /* 0x00001804240c7980 */ /* 0x003ea2000c101100 */
[----:B------:R-:W-:Y:S01]  /*30f20*/  BSSY B4, `(.L_x_4920) ;  /* 0x000007e000047945 */ /* 0x000fe20003800000 */
[----:B--2---:R-:W-:Y:S02]  /*30f30*/  LOP3.LUT P1, RZ, R12, 0x4, RZ, 0xc0, !PT ;  /* 0x000000040cff7812 */ /* 0x004fe4000782c0ff */
[----:B------:R0:W5:Y:S11]  /*30f40*/  LD.E.128 R12, desc[UR4][R46.64+0x2800] ;  /* 0x002800042e0c7980 */ /* 0x000176000c101d00 */
[----:B0-----:R-:W-:Y:S05]  /*30f50*/  @!P1 BRA `(.L_x_4921) ;  /* 0x0000000400e89947 */ /* 0x001fea0003800000 */
[----:B------:R-:W-:Y:S01]  /*30f60*/  SHF.R.U32.HI R98, RZ, 0x8, R93 ;  /* 0x00000008ff627819 */ /* 0x000fe2000001165d */
[----:B-----5:R-:W-:Y:S01]  /*30f70*/  IMAD.MOV.U32 R94, RZ, RZ, R15 ;  /* 0x000000ffff5e7224 */ /* 0x020fe200078e000f */
[----:B------:R-:W-:Y:S02]  /*30f80*/  LOP3.LUT R95, R93, 0xff, RZ, 0xc0, !PT ;  /* 0x000000ff5d5f7812 */ /* 0x000fe400078ec0ff */
[----:B------:R-:W-:Y:S02]  /*30f90*/  LOP3.LUT R98, R98, 0xff, RZ, 0xc0, !PT ;  /* 0x000000ff62627812 */ /* 0x000fe400078ec0ff */
[----:B------:R-:W-:Y:S02]  /*30fa0*/  SHF.R.U32.HI R96, RZ, 0x8, R79 ;  /* 0x00000008ff607819 */ /* 0x000fe4000001164f */
[----:B------:R-:W-:Y:S02]  /*30fb0*/  PRMT R101, R98, 0x7604, R95 ;  /* 0x0000760462657816 */ /* 0x000fe4000000005f */
[----:B------:R-:W-:-:S02]  /*30fc0*/  LOP3.LUT R15, R79, 0xff, RZ, 0xc0, !PT ;  /* 0x000000ff4f0f7812 */ /* 0x000fc400078ec0ff */
[----:B------:R-:W-:Y:S02]  /*30fd0*/  LOP3.LUT R96, R96, 0xff, RZ, 0xc0, !PT ;  /* 0x000000ff60607812 */ /* 0x000fe400078ec0ff */
[----:B------:R-:W-:Y:S02]  /*30fe0*/  SHF.R.U32.HI R98, RZ, 0x8, R92 ;  /* 0x00000008ff627819 */ /* 0x000fe4000001165c */
[----:B------:R-:W-:Y:S02]  /*30ff0*/  SHF.R.U32.HI R95, RZ, 0x8, R78 ;  /* 0x00000008ff5f7819 */ /* 0x000fe4000001164e */
[----:B------:R-:W-:Y:S02]  /*31000*/  SHF.R.U32.HI R108, RZ, 0x10, R79 ;  /* 0x00000010ff6c7819 */ /* 0x000fe4000001164f */
[----:B------:R-:W-:Y:S02]  /*31010*/  PRMT R97, R96, 0x7604, R15 ;  /* 0x0000760460617816 */ /* 0x000fe4000000000f */
[----:B------:R-:W-:-:S02]  /*31020*/  LOP3.LUT R99, R92, 0xff, RZ, 0xc0, !PT ;  /* 0x000000ff5c637812 */ /* 0x000fc400078ec0ff */
[----:B------:R-:W-:Y:S01]  /*31030*/  LOP3.LUT R100, R98, 0xff, RZ, 0xc0, !PT ;  /* 0x000000ff62647812 */ /* 0x000fe200078ec0ff */
[----:B------:R-:W-:Y:S01]  /*31040*/  IMAD.U32 R98, R108, 0x10000, RZ ;  /* 0x000100006c627824 */ /* 0x000fe200078e00ff */
[----:B------:R-:W-:Y:S02]  /*31050*/  LOP3.LUT R15, R78, 0xff, RZ, 0xc0, !PT ;  /* 0x000000ff4e0f7812 */ /* 0x000fe400078ec0ff */
[----:B------:R-:W-:Y:S02]  /*31060*/  LOP3.LUT R96, R95, 0xff, RZ, 0xc0, !PT ;  /* 0x000000ff5f607812 */ /* 0x000fe400078ec0ff */
[----:B------:R-:W-:Y:S02]  /*31070*/  PRMT R99, R100, 0x7604, R99 ;  /* 0x0000760464637816 */ /* 0x000fe40000000063 */
[----:B------:R-:W-:Y:S02]  /*31080*/  PRMT R15, R96, 0x7604, R15 ;  /* 0x00007604600f7816 */ /* 0x000fe4000000000f */
[----:B------:R-:W-:-:S02]  /*31090*/  SHF.R.U32.HI R106, RZ, 0x10, R93 ;  /* 0x00000010ff6a7819 */ /* 0x000fc4000001165d */
[----:B------:R-:W-:Y:S02]  /*310a0*/  LOP3.LUT R99, R99, 0xff0000, R92, 0xf8, !PT ;  /* 0x00ff000063637812 */ /* 0x000fe400078ef85c */
[----:B------:R-:W-:Y:S01]  /*310b0*/  LOP3.LUT R97, R97, 0xff0000, R98, 0xf8, !PT ;  /* 0x00ff000061617812 */ /* 0x000fe200078ef862 */
[----:B------:R-:W-:Y:S01]  /*310c0*/  IMAD.U32 R106, R106, 0x10000, RZ ;  /* 0x000100006a6a7824 */ /* 0x000fe200078e00ff */
[----:B------:R-:W-:Y:S02]  /*310d0*/  LOP3.LUT R15, R15, 0xff0000, R78, 0xf8, !PT ;  /* 0x00ff00000f0f7812 */ /* 0x000fe400078ef84e */
[----:B------:R-:W-:Y:S02]  /*310e0*/  SHF.R.U32.HI R98, RZ, 0x18, R93 ;  /* 0x00000018ff627819 */ /* 0x000fe4000001165d */
[----:B------:R-:W-:Y:S02]  /*310f0*/  SHF.R.U32.HI R96, RZ, 0x18, R79 ;  /* 0x00000018ff607819 */ /* 0x000fe4000001164f */
[----:B------:R-:W-:Y:S01]  /*31100*/  LOP3.LUT R99, R99, 0xff000000, R92, 0xf8, !PT ;  /* 0xff00000063637812 */ /* 0x000fe200078ef85c */
[----:B------:R-:W-:Y:S01]  /*31110*/  IMAD.SHL.U32 R98, R98, 0x1000000, RZ ;  /* 0x0100000062627824 */ /* 0x000fe200078e00ff */
[----:B------:R-:W-:Y:S01]  /*31120*/  LOP3.LUT R78, R15, 0xff000000, R78, 0xf8, !PT ;  /* 0xff0000000f4e7812 */ /* 0x000fe200078ef84e */
[----:B------:R-:W-:Y:S01]  /*31130*/  IMAD.SHL.U32 R96, R96, 0x1000000, RZ ;  /* 0x0100000060607824 */ /* 0x000fe200078e00ff */
[----:B------:R-:W-:-:S02]  /*31140*/  F2FP.F16.E4M3.UNPACK_B R15, R13 ;  /* 0x0000000dff0f723e */ /* 0x000fc400020006ff */
[----:B------:R-:W-:Y:S02]  /*31150*/  LOP3.LUT R101, R101, 0xff0000, R106, 0xf8, !PT ;  /* 0x00ff000065657812 */ /* 0x000fe400078ef86a */
[----:B------:R-:W-:Y:S01]  /*31160*/  F2FP.F16.E4M3.UNPACK_B R93, R99.H1 ;  /* 0x00000063ff5d723e */ /* 0x000fe200030006ff */
[--C-:B------:R-:W-:Y:S01]  /*31170*/  HADD2.F32 R92, -RZ, R15.reuse.H0_H0 ;  /* 0x2000000fff5c7230 */ /* 0x100fe20000004100 */
[----:B------:R-:W-:Y:S01]  /*31180*/  F2FP.F16.E4M3.UNPACK_B R13, R13.H1 ;  /* 0x0000000dff0d723e */ /* 0x000fe200030006ff */
[----:B------:R-:W-:Y:S01]  /*31190*/  HADD2.F32 R15, -RZ, R15.H1_H1 ;  /* 0x3000000fff0f7230 */ /* 0x000fe20000004100 */
[----:B------:R-:W-:Y:S01]  /*311a0*/  F2FP.F16.E4M3.UNPACK_B R79, R78.H1 ;  /* 0x0000004eff4f723e */ /* 0x000fe200030006ff */
[--C-:B------:R-:W-:Y:S01]  /*311b0*/  HADD2.F32 R100, -RZ, R93.reuse.H1_H1 ;  /* 0x3000005dff647230 */ /* 0x100fe20000004100 */
[----:B------:R-:W-:Y:S01]  /*311c0*/  LOP3.LUT R101, R101, R98, RZ, 0xfc, !PT ;  /* 0x0000006265657212 */ /* 0x000fe200078efcff */
[----:B------:R-:W-:Y:S01]  /*311d0*/  HADD2.F32 R98, -RZ, R93.H0_H0 ;  /* 0x2000005dff627230 */ /* 0x000fe20000004100 */
[----:B------:R-:W-:Y:S01]  /*311e0*/  LOP3.LUT R97, R97, R96, RZ, 0xfc, !PT ;  /* 0x0000006061617212 */ /* 0x000fe200078efcff */
[----:B------:R-:W-:Y:S01]  /*311f0*/  HADD2.F32 R95, -RZ, R79.H0_H0 ;  /* 0x2000004fff5f7230 */ /* 0x000fe20000004100 */
[----:B------:R-:W-:Y:S01]  /*31200*/  F2FP.F16.E4M3.UNPACK_B R99, R99 ;  /* 0x00000063ff63723e */ /* 0x000fe200020006ff */
[----:B------:R-:W-:-:S02]  /*31210*/  HADD2.F32 R93, -RZ, R13.H1_H1 ;  /* 0x3000000dff5d7230 */ /* 0x000fc40000004100 */
[C---:B------:R-:W-:Y:S01]  /*31220*/  FMUL.FTZ R115, R15.reuse, R98 ;  /* 0x000000620f737220 */ /* 0x040fe20000410000 */
[----:B------:R-:W-:Y:S02]  /*31230*/  HADD2.F32 R96, -RZ, R79.H1_H1 ;  /* 0x3000004fff607230 */ /* 0x000fe40000004100 */
[-C--:B------:R-:W-:Y:S01]  /*31240*/  FMUL.FTZ R15, R15, R95.reuse ;  /* 0x0000005f0f0f7220 */ /* 0x080fe20000410000 */
[----:B------:R-:W-:Y:S02]  /*31250*/  HADD2.F32 R79, -RZ, R13.H0_H0 ;  /* 0x2000000dff4f7230 */ /* 0x000fe40000004100 */
[C---:B------:R-:W-:Y:S01]  /*31260*/  FMUL.FTZ R106, R93.reuse, R100 ;  /* 0x000000645d6a7220 */ /* 0x040fe20000410000 */
[C---:B------:R-:W-:Y:S01]  /*31270*/  FFMA.FTZ R13, R92.reuse, R95, -R115 ;  /* 0x0000005f5c0d7223 */ /* 0x040fe20000010873 */
[----:B------:R-:W-:Y:S01]  /*31280*/  FMUL.FTZ R93, R93, R96 ;  /* 0x000000605d5d7220 */ /* 0x000fe20000410000 */
[----:B------:R-:W-:Y:S01]  /*31290*/  FFMA.FTZ R92, R92, R98, R15 ;  /* 0x000000625c5c7223 */ /* 0x000fe2000001000f */
[----:B------:R-:W-:Y:S01]  /*312a0*/  F2FP.F16.E4M3.UNPACK_B R15, R94 ;  /* 0x0000005eff0f723e */ /* 0x000fe200020006ff */
[C---:B------:R-:W-:Y:S01]  /*312b0*/  FFMA.FTZ R106, R79.reuse, R96, -R106 ;  /* 0x000000604f6a7223 */ /* 0x040fe2000001086a */
        /* <DEDUP_REMOVED lines=19> */
[----:B------:R-:W-:Y:S01]  /*313f0*/  F2FP.F16.E4M3.UNPACK_B R15, R14 ;  /* 0x0000000eff0f723e */ /* 0x000fe200020006ff */
[C---:B------:R-:W-:Y:S01]  /*31400*/  FMUL.FTZ R117, R93.reuse, R100 ;  /* 0x000000645d757220 */ /* 0x040fe20000410000 */
[----:B------:R-:W-:Y:S01]  /*31410*/  FMUL.FTZ R93, R93, R95 ;  /* 0x0000005f5d5d7220 */ /* 0x000fe20000410000 */
[----:B------:R-:W-:Y:S01]  /*31420*/  F2FP.F16.E4M3.UNPACK_B R14, R14.H1 ;  /* 0x0000000eff0e723e */ /* 0x000fe200030006ff */
[----:B------:R-:W-:-:S02]  /*31430*/  HADD2.F32 R98, -RZ, R101.H0_H0 ;  /* 0x20000065ff627230 */ /* 0x000fc40000004100 */
[C---:B------:R-:W-:Y:S01]  /*31440*/  FFMA.FTZ R110, R94.reuse, R95, -R117 ;  /* 0x0000005f5e6e7223 */ /* 0x040fe20000010875 */
[--C-:B------:R-:W-:Y:S02]  /*31450*/  HADD2.F32 R79, -RZ, R15.reuse.H0_H0 ;  /* 0x2000000fff4f7230 */ /* 0x100fe40000004100 */
[----:B------:R-:W-:Y:S01]  /*31460*/  FFMA.FTZ R121, R94, R100, R93 ;  /* 0x000000645e797223 */ /* 0x000fe2000001005d */
[----:B------:R-:W-:Y:S01]  /*31470*/  HADD2.F32 R15, -RZ, R15.H1_H1 ;  /* 0x3000000fff0f7230 */ /* 0x000fe20000004100 */
[----:B------:R-:W-:Y:S01]  /*31480*/  F2FP.SATFINITE.E4M3.F32.PACK_AB_MERGE_C R13, R92, R13, R106 ;  /* 0x0000000d5c0d723e */ /* 0x000fe2000480706a */
[----:B------:R-:W-:Y:S02]  /*31490*/  HADD2.F32 R96, -RZ, R97.H0_H0 ;  /* 0x20000061ff607230 */ /* 0x000fe40000004100 */
[----:B------:R-:W-:Y:S02]  /*314a0*/  HADD2.F32 R101, -RZ, R101.H1_H1 ;  /* 0x30000065ff657230 */ /* 0x000fe40000004100 */
[----:B------:R-:W-:Y:S01]  /*314b0*/  FMUL.FTZ R100, R15, R98 ;  /* 0x000000620f647220 */ /* 0x000fe20000410000 */
[----:B------:R-:W-:-:S02]  /*314c0*/  HADD2.F32 R94, -RZ, R14.H1_H1 ;  /* 0x3000000eff5e7230 */ /* 0x000fc40000004100 */
[-C--:B------:R-:W-:Y:S01]  /*314d0*/  FMUL.FTZ R15, R15, R96.reuse ;  /* 0x000000600f0f7220 */ /* 0x080fe20000410000 */
[----:B------:R-:W-:Y:S02]  /*314e0*/  HADD2.F32 R97, -RZ, R97.H1_H1 ;  /* 0x30000061ff617230 */ /* 0x000fe40000004100 */
[C---:B------:R-:W-:Y:S01]  /*314f0*/  FFMA.FTZ R100, R79.reuse, R96, -R100 ;  /* 0x000000604f647223 */ /* 0x040fe20000010864 */
[----:B------:R-:W-:Y:S02]  /*31500*/  HADD2.F32 R93, -RZ, R14.H0_H0 ;  /* 0x2000000eff5d7230 */ /* 0x000fe40000004100 */
[C---:B------:R-:W-:Y:S01]  /*31510*/  FMUL.FTZ R14, R94.reuse, R101 ;  /* 0x000000655e0e7220 */ /* 0x040fe20000410000 */
[----:B------:R-:W-:Y:S01]  /*31520*/  FFMA.FTZ R117, R79, R98, R15 ;  /* 0x000000624f757223 */ /* 0x000fe2000001000f */
[-C--:B------:R-:W-:Y:S01]  /*31530*/  FMUL.FTZ R94, R94, R97.reuse ;  /* 0x000000615e5e7220 */ /* 0x080fe20000410000 */
[----:B------:R-:W-:Y:S01]  /*31540*/  F2FP.F16.E4M3.UNPACK_B R79, R78 ;  /* 0x0000004eff4f723e */ /* 0x000fe200020006ff */
[C---:B------:R-:W-:Y:S01]  /*31550*/  FFMA.FTZ R98, R93.reuse, R97, -R14 ;  /* 0x000000615d627223 */ /* 0x040fe2000001080e */
[-C--:B------:R-:W-:Y:S01]  /*31560*/  F2FP.F16.E4M3.UNPACK_B R14, R12.reuse.H1 ;  /* 0x0000000cff0e723e */ /* 0x080fe200030006ff */
[----:B------:R-:W-:Y:S01]  /*31570*/  FFMA.FTZ R101, R93, R101, R94 ;  /* 0x000000655d657223 */ /* 0x000fe2000001005e */
[----:B------:R-:W-:Y:S01]  /*31580*/  F2FP.F16.E4M3.UNPACK_B R12, R12 ;  /* 0x0000000cff0c723e */ /* 0x000fe200020006ff */
[----:B------:R-:W-:Y:S01]  /*31590*/  HADD2.F32 R94, -RZ, R99.H1_H1 ;  /* 0x30000063ff5e7230 */ /* 0x000fe20000004100 */
[----:B------:R-:W-:Y:S01]  /*315a0*/  F2FP.SATFINITE.E4M3.F32.PACK_AB_MERGE_C R110, R121, R110, RZ ;  /* 0x0000006e796e723e */ /* 0x000fe200048070ff */
[----:B------:R-:W-:Y:S01]  /*315b0*/  HADD2.F32 R78, -RZ, R14.H1_H1 ;  /* 0x3000000eff4e7230 */ /* 0x000fe20000004100 */
[----:B------:R-:W-:Y:S01]  /*315c0*/  F2FP.SATFINITE.E4M3.F32.PACK_AB_MERGE_C R98, R101, R98, RZ ;  /* 0x000000626562723e */ /* 0x000fe200048070ff */
[----:B------:R-:W-:-:S02]  /*315d0*/  HADD2.F32 R93, -RZ, R79.H1_H1 ;  /* 0x3000004fff5d7230 */ /* 0x000fc40000004100 */
[----:B------:R-:W-:Y:S02]  /*315e0*/  HADD2.F32 R15, -RZ, R14.H0_H0 ;  /* 0x2000000eff0f7230 */ /* 0x000fe40000004100 */
[CC--:B------:R-:W-:Y:S01]  /*315f0*/  FMUL.FTZ R96, R78.reuse, R94.reuse ;  /* 0x0000005e4e607220 */ /* 0x0c0fe20000410000 */
[----:B------:R-:W-:Y:S02]  /*31600*/  HADD2.F32 R99, -RZ, R99.H0_H0 ;  /* 0x20000063ff637230 */ /* 0x000fe40000004100 */
[-C--:B------:R-:W-:Y:S01]  /*31610*/  FMUL.FTZ R97, R78, R93.reuse ;  /* 0x0000005d4e617220 */ /* 0x080fe20000410000 */
[--C-:B------:R-:W-:Y:S02]  /*31620*/  HADD2.F32 R14, -RZ, R12.reuse.H1_H1 ;  /* 0x3000000cff0e7230 */ /* 0x100fe40000004100 */
[C---:B------:R-:W-:Y:S01]  /*31630*/  FFMA.FTZ R96, R15.reuse, R93, -R96 ;  /* 0x0000005d0f607223 */ /* 0x040fe20000010860 */
[----:B------:R-:W-:Y:S02]  /*31640*/  HADD2.F32 R79, -RZ, R79.H0_H0 ;  /* 0x2000004fff4f7230 */ /* 0x000fe40000004100 */
[----:B------:R-:W-:Y:S01]  /*31650*/  FFMA.FTZ R97, R15, R94, R97 ;  /* 0x0000005e0f617223 */ /* 0x000fe20000010061 */
[----:B------:R-:W-:-:S02]  /*31660*/  HADD2.F32 R12, -RZ, R12.H0_H0 ;  /* 0x2000000cff0c7230 */ /* 0x000fc40000004100 */
[C---:B------:R-:W-:Y:S01]  /*31670*/  FMUL.FTZ R95, R14.reuse, R99 ;  /* 0x000000630e5f7220 */ /* 0x040fe20000410000 */
[----:B------:R-:W-:Y:S01]  /*31680*/  F2FP.SATFINITE.E4M3.F32.PACK_AB_MERGE_C R98, R117, R100, R98 ;  /* 0x000000647562723e */ /* 0x000fe20004807062 */
[-C--:B------:R-:W-:Y:S01]  /*31690*/  FMUL.FTZ R14, R14, R79.reuse ;  /* 0x0000004f0e0e7220 */ /* 0x080fe20000410000 */
[----:B------:R-:W-:Y:S01]  /*316a0*/  F2FP.SATFINITE.E4M3.F32.PACK_AB_MERGE_C R96, R97, R96, RZ ;  /* 0x000000606160723e */ /* 0x000fe200048070ff */
[C---:B------:R-:W-:Y:S01]  /*316b0*/  FFMA.FTZ R95, R12.reuse, R79, -R95 ;  /* 0x0000004f0c5f7223 */ /* 0x040fe2000001085f */
[----:B------:R-:W-:Y:S01]  /*316c0*/  F2FP.SATFINITE.E4M3.F32.PACK_AB_MERGE_C R15, R119, R108, R110 ;  /* 0x0000006c770f723e */ /* 0x000fe2000480706e */
[----:B------:R-:W-:-:S05]  /*316d0*/  FFMA.FTZ R14, R12, R99, R14 ;  /* 0x000000630c0e7223 */ /* 0x000fca000001000e */
[----:B------:R-:W-:Y:S01]  /*316e0*/  F2FP.SATFINITE.E4M3.F32.PACK_AB_MERGE_C R12, R14, R95, R96 ;  /* 0x0000005f0e0c723e */ /* 0x000fe20004807060 */
[----:B------:R-:W-:-:S07]  /*316f0*/  IMAD.MOV.U32 R14, RZ, RZ, R98 ;  /* 0x000000ffff0e7224 */ /* 0x000fce00078e0062 */
.L_x_4921:
[----:B------:R-:W-:Y:S05]  /*31700*/  BSYNC B4 ;  /* 0x0000000000047941 */ /* 0x000fea0003800000 */
.L_x_4920:
[C---:B------:R-:W-:Y:S02]  /*31710*/  R2UR UR4, R84.reuse ;  /* 0x00000000540472ca */ /* 0x040fe400000e0000 */
[C---:B------:R-:W-:Y:S02]  /*31720*/  R2UR UR5, R85.reuse ;  /* 0x00000000550572ca */ /* 0x040fe400000e0000 */
[----:B------:R-:W-:Y:S02]  /*31730*/  R2UR UR6, R84 ;  /* 0x00000000540672ca */ /* 0x000fe400000e0000 */
[----:B------:R-:W-:-:S09]  /*31740*/  R2UR UR7, R85 ;  /* 0x00000000550772ca */ /* 0x000fd200000e0000 */
[----:B-----5:R2:W-:Y:S04]  /*31750*/  ST.E.128 desc[UR4][R64.64+0x40], R12 ;  /* 0x0000400c40007985 */ /* 0x0205e8000c101d04 */
[----:B------:R2:W5:Y:S02]  /*31760*/  LD.E.U8 R106, desc[UR6][R40.64] ;  /* 0x00000006286a7980 */ /* 0x000564000c101100 */
.L_x_4919:
[----:B------:R-:W-:Y:S05]  /*31770*/  BSYNC B3 ;  /* 0x0000000000037941 */ /* 0x000fea0003800000 */
.L_x_4918:
[----:B-----5:R-:W-:Y:S01]  /*31780*/  LOP3.LUT P1, RZ, R106, 0x8, RZ, 0xc0, !PT ;  /* 0x000000086aff7812 */ /* 0x020fe2000782c0ff */
[----:B------:R-:W-:-:S12]  /*31790*/  BSSY B3, `(.L_x_4922) ;  /* 0x0000090000037945 */ /* 0x000fd80003800000 */
[----:B------:R-:W-:Y:S05]  /*317a0*/  @!P1 BRA `(.L_x_4923) ;  /* 0x0000000800389947 */ /* 0x000fea0003800000 */
[----:B------:R-:W-:Y:S02]  /*317b0*/  R2UR UR4, R84 ;  /* 0x00000000540472ca */ /* 0x000fe400000e0000 */
[----:B------:R-:W-:-:S13]  /*317c0*/  R2UR UR5, R85 ;  /* 0x00000000550572ca */ /* 0x000fda00000e0000 */
[----:B012---:R-:W2:Y:S01]  /*317d0*/  LD.E.U8 R14, desc[UR4][R36.64+0x18] ;  /* 0x00001804240e7980 */ /* 0x007ea2000c101100 */
[----:B------:R-:W-:-:S05]  /*317e0*/  VIADD R12, R102, 0x2800 ;  /* 0x00002800660c7836 */ /* 0x000fca0000000000 */
[--C-:B------:R-:W-:Y:S02]  /*317f0*/  SHF.R.S32.HI R13, RZ, 0x1f, R12.reuse ;  /* 0x0000001fff0d7819 */ /* 0x100fe4000001140c */
[----:B------:R-:W-:-:S04]  /*31800*/  IADD3 R12, P2, P3, R38, R103, R12 ;  /* 0x00000067260c7210 */ /* 0x000fc80007b5e00c */
[----:B------:R-:W-:Y:S01]  /*31810*/  IADD3.X R13, R39, R105, R13, P2, P3 ;  /* 0x00000069270d7210 */ /* 0x000fe200017e640d */
[----:B------:R-:W-:Y:S01]  /*31820*/  BSSY B4, `(.L_x_4924) ;  /* 0x0000080000047945 */ /* 0x000fe20003800000 */
[----:B--2---:R-:W-:-:S04]  /*31830*/  LOP3.LUT P1, RZ, R14, 0x8, RZ, 0xc0, !PT ;  /* 0x000000080eff7812 */ /* 0x004fc8000782c0ff */
[----:B------:R-:W5:Y:S09]  /*31840*/  LD.E.128 R12, desc[UR4][R12.64] ;  /* 0x000000040c0c7980 */ /* 0x000f72000c101d00 */
[----:B------:R-:W-:Y:S05]  /*31850*/  @!P1 BRA `(.L_x_4925) ;  /* 0x0000000400f09947 */ /* 0x000fea0003800000 */
[----:B------:R-:W-:Y:S01]  /*31860*/  SHF.R.U32.HI R93, RZ, 0x8, R76 ;  /* 0x00000008ff5d7819 */ /* 0x000fe2000001164c */
[----:B-----5:R-:W-:Y:S01]  /*31870*/  IMAD.MOV.U32 R78, RZ, RZ, R15 ;  /* 0x000000ffff4e7224 */ /* 0x020fe200078e000f */
[----:B------:R-:W-:Y:S02]  /*31880*/  SHF.R.U32.HI R15, RZ, 0x8, R70 ;  /* 0x00000008ff0f7819 */ /* 0x000fe40000011646 */
[----:B------:R-:W-:Y:S02]  /*31890*/  LOP3.LUT R96, R76, 0xff, RZ, 0xc0, !PT ;  /* 0x000000ff4c607812 */ /* 0x000fe400078ec0ff */
[----:B------:R-:W-:Y:S02]  /*318a0*/  LOP3.LUT R93, R93, 0xff, RZ, 0xc0, !PT ;  /* 0x000000ff5d5d7812 */ /* 0x000fe400078ec0ff */
[----:B------:R-:W-:Y:S02]  /*318b0*/  SHF.R.U32.HI R79, RZ, 0x8, R71 ;  /* 0x00000008ff4f7819 */ /* 0x000fe40000011647 */
        /* <DEDUP_REMOVED lines=8> */
[----:B------:R-:W-:Y:S02]  /*31940*/  LOP3.LUT R98, R77, 0xff, RZ, 0xc0, !PT ;  /* 0x000000ff4d627812 */ /* 0x000fe400078ec0ff */
[----:B------:R-:W-:Y:S02]  /*31950*/  LOP3.LUT R95, R95, 0xff, RZ, 0xc0, !PT ;  /* 0x000000ff5f5f7812 */ /* 0x000fe400078ec0ff */
[----:B------:R-:W-:Y:S02]  /*31960*/  SHF.R.U32.HI R15, RZ, 0x10, R70 ;  /* 0x00000010ff0f7819 */ /* 0x000fe40000011646 */
[----:B------:R-:W-:Y:S02]  /*31970*/  PRMT R94, R79, 0x7604, R94 ;  /* 0x000076044f5e7816 */ /* 0x000fe4000000005e */
[----:B------:R-:W-:-:S02]  /*31980*/  LOP3.LUT R93, R93, 0xff, RZ, 0xc0, !PT ;  /* 0x000000ff5d5d7812 */ /* 0x000fc400078ec0ff */
[----:B------:R-:W-:Y:S02]  /*31990*/  SHF.R.U32.HI R79, RZ, 0x10, R71 ;  /* 0x00000010ff4f7819 */ /* 0x000fe40000011647 */
[----:B------:R-:W-:Y:S02]  /*319a0*/  PRMT R98, R95, 0x7604, R98 ;  /* 0x000076045f627816 */ /* 0x000fe40000000062 */
[----:B------:R-:W-:Y:S02]  /*319b0*/  LOP3.LUT R15, R15, 0xff, RZ, 0xc0, !PT ;  /* 0x000000ff0f0f7812 */ /* 0x000fe400078ec0ff */
[----:B------:R-:W-:Y:S02]  /*319c0*/  SHF.R.U32.HI R95, RZ, 0x10, R77 ;  /* 0x00000010ff5f7819 */ /* 0x000fe4000001164d */
[----:B------:R-:W-:Y:S02]  /*319d0*/  PRMT R93, R93, 0x7054, R96 ;  /* 0x000070545d5d7816 */ /* 0x000fe40000000060 */
[----:B------:R-:W-:-:S02]  /*319e0*/  LOP3.LUT R79, R79, 0xff, RZ, 0xc0, !PT ;  /* 0x000000ff4f4f7812 */ /* 0x000fc400078ec0ff */
[----:B------:R-:W-:Y:S02]  /*319f0*/  PRMT R15, R15, 0x7054, R92 ;  /* 0x000070540f0f7816 */ /* 0x000fe4000000005c */
[----:B------:R-:W-:Y:S02]  /*31a00*/  LOP3.LUT R95, R95, 0xff, RZ, 0xc0, !PT ;  /* 0x000000ff5f5f7812 */ /* 0x000fe400078ec0ff */
[----:B------:R-:W-:Y:S02]  /*31a10*/  LOP3.LUT R93, R93, 0xff000000, R76, 0xf8, !PT ;  /* 0xff0000005d5d7812 */ /* 0x000fe400078ef84c */
[----:B------:R-:W-:Y:S02]  /*31a20*/  PRMT R94, R79, 0x7054, R94 ;  /* 0x000070544f5e7816 */ /* 0x000fe4000000005e */
[----:B------:R-:W-:Y:S02]  /*31a30*/  LOP3.LUT R79, R15, 0xff000000, R70, 0xf8, !PT ;  /* 0xff0000000f4f7812 */ /* 0x000fe400078ef846 */
[----:B------:R-:W-:-:S02]  /*31a40*/  PRMT R95, R95, 0x7054, R98 ;  /* 0x000070545f5f7816 */ /* 0x000fc40000000062 */
[----:B------:R-:W-:Y:S02]  /*31a50*/  SHF.R.U32.HI R71, RZ, 0x18, R71 ;  /* 0x00000018ff477819 */ /* 0x000fe40000011647 */
[----:B------:R-:W-:Y:S02]  /*31a60*/  SHF.R.U32.HI R70, RZ, 0x18, R77 ;  /* 0x00000018ff467819 */ /* 0x000fe4000001164d */
[----:B------:R-:W-:Y:S02]  /*31a70*/  F2FP.F16.E4M3.UNPACK_B R15, R13 ;  /* 0x0000000dff0f723e */ /* 0x000fe400020006ff */
[----:B------:R-:W-:Y:S02]  /*31a80*/  F2FP.F16.E4M3.UNPACK_B R76, R93.H1 ;  /* 0x0000005dff4c723e */ /* 0x000fe400030006ff */
[----:B------:R-:W-:Y:S02]  /*31a90*/  PRMT R94, R71, 0x654, R94 ;  /* 0x00000654475e7816 */ /* 0x000fe4000000005e */
[----:B------:R-:W-:Y:S01]  /*31aa0*/  PRMT R97, R70, 0x654, R95 ;  /* 0x0000065446617816 */ /* 0x000fe2000000005f */
        /* <DEDUP_REMOVED lines=9> */
[C---:B------:R-:W-:Y:S01]  /*31b40*/  FMUL.FTZ R99, R15.reuse, R95 ;  /* 0x0000005f0f637220 */ /* 0x040fe20000410000 */
[----:B------:R-:W-:Y:S02]  /*31b50*/  HADD2.F32 R76, -RZ, R13.H1_H1 ;  /* 0x3000000dff4c7230 */ /* 0x000fe40000004100 */
[----:B------:R-:W-:Y:S02]  /*31b60*/  HADD2.F32 R92, -RZ, R71.H1_H1 ;  /* 0x30000047ff5c7230 */ /* 0x000fe40000004100 */
[-C--:B------:R-:W-:Y:S01]  /*31b70*/  FMUL.FTZ R98, R15, R77.reuse ;  /* 0x0000004d0f627220 */ /* 0x080fe20000410000 */
[----:B------:R-:W-:Y:S02]  /*31b80*/  HADD2.F32 R71, -RZ, R13.H0_H0 ;  /* 0x2000000dff477230 */ /* 0x000fe40000004100 */
[----:B------:R-:W-:Y:S01]  /*31b90*/  FFMA.FTZ R13, R70, R77, -R99 ;  /* 0x0000004d460d7223 */ /* 0x000fe20000010863 */
[C---:B------:R-:W-:Y:S01]  /*31ba0*/  FMUL.FTZ R100, R76.reuse, R96 ;  /* 0x000000604c647220 */ /* 0x040fe20000410000 */
[----:B------:R-:W-:Y:S01]  /*31bb0*/  FMUL.FTZ R77, R76, R92 ;  /* 0x0000005c4c4d7220 */ /* 0x000fe20000410000 */
[----:B------:R-:W-:Y:S01]  /*31bc0*/  F2FP.F16.E4M3.UNPACK_B R15, R78 ;  /* 0x0000004eff0f723e */ /* 0x000fe200020006ff */
[----:B------:R-:W-:Y:S01]  /*31bd0*/  FFMA.FTZ R98, R70, R95, R98 ;  /* 0x0000005f46627223 */ /* 0x000fe20000010062 */
[C---:B------:R-:W-:Y:S01]  /*31be0*/  FFMA.FTZ R100, R71.reuse, R92, -R100 ;  /* 0x0000005c47647223 */ /* 0x040fe20000010864 */
        /* <DEDUP_REMOVED lines=8> */
[----:B------:R-:W-:Y:S01]  /*31c70*/  HADD2.F32 R77, -RZ, R76.H0_H0 ;  /* 0x2000004cff4d7230 */ /* 0x000fe20000004100 */
[----:B------:R-:W-:Y:S01]  /*31c80*/  F2FP.F16.E4M3.UNPACK_B R94, R94 ;  /* 0x0000005eff5e723e */ /* 0x000fe200020006ff */
[----:B------:R-:W-:-:S02]  /*31c90*/  HADD2.F32 R95, -RZ, R71.H1_H1 ;  /* 0x30000047ff5f7230 */ /* 0x000fc40000004100 */
[CC--:B------:R-:W-:Y:S01]  /*31ca0*/  FMUL.FTZ R101, R15.reuse, R92.reuse ;  /* 0x0000005c0f657220 */ /* 0x0c0fe20000410000 */
[----:B------:R-:W-:Y:S02]  /*31cb0*/  HADD2.F32 R71, -RZ, R78.H1_H1 ;  /* 0x3000004eff477230 */ /* 0x000fe40000004100 */
[-C--:B------:R-:W-:Y:S01]  /*31cc0*/  FMUL.FTZ R15, R15, R77.reuse ;  /* 0x0000004d0f0f7220 */ /* 0x080fe20000410000 */
[----:B------:R-:W-:Y:S02]  /*31cd0*/  HADD2.F32 R76, -RZ, R76.H1_H1 ;  /* 0x3000004cff4c7230 */ /* 0x000fe40000004100 */
[C---:B------:R-:W-:Y:S01]  /*31ce0*/  FFMA.FTZ R96, R70.reuse, R77, -R101 ;  /* 0x0000004d46607223 */ /* 0x040fe20000010865 */
[----:B------:R-:W-:Y:S02]  /*31cf0*/  HADD2.F32 R78, -RZ, R78.H0_H0 ;  /* 0x2000004eff4e7230 */ /* 0x000fe40000004100 */
[----:B------:R-:W-:Y:S01]  /*31d00*/  FFMA.FTZ R115, R70, R92, R15 ;  /* 0x0000005c46737223 */ /* 0x000fe2000001000f */
[CC--:B------:R-:W-:Y:S01]  /*31d10*/  FMUL.FTZ R117, R71.reuse, R95.reuse ;  /* 0x0000005f47757220 */ /* 0x0c0fe20000410000 */
[----:B------:R-:W-:Y:S01]  /*31d20*/  FMUL.FTZ R106, R71, R76 ;  /* 0x0000004c476a7220 */ /* 0x000fe20000410000 */
[-C--:B------:R-:W-:Y:S01]  /*31d30*/  F2FP.F16.E4M3.UNPACK_B R15, R14.reuse ;  /* 0x0000000eff0f723e */ /* 0x080fe200020006ff */
[----:B------:R-:W-:Y:S01]  /*31d40*/  HADD2.F32 R77, -RZ, R94.H0_H0 ;  /* 0x2000005eff4d7230 */ /* 0x000fe20000004100 */
[----:B------:R-:W-:Y:S01]  /*31d50*/  F2FP.F16.E4M3.UNPACK_B R14, R14.H1 ;  /* 0x0000000eff0e723e */ /* 0x000fe200030006ff */
[C---:B------:R-:W-:Y:S01]  /*31d60*/  FFMA.FTZ R117, R78.reuse, R76, -R117 ;  /* 0x0000004c4e757223 */ /* 0x040fe20000010875 */
[----:B------:R-:W-:Y:S01]  /*31d70*/  FFMA.FTZ R106, R78, R95, R106 ;  /* 0x0000005f4e6a7223 */ /* 0x000fe2000001006a */
[--C-:B------:R-:W-:Y:S01]  /*31d80*/  HADD2.F32 R78, -RZ, R97.reuse.H0_H0 ;  /* 0x20000061ff4e7230 */ /* 0x100fe20000004100 */
[----:B------:R-:W-:Y:S01]  /*31d90*/  F2FP.SATFINITE.E4M3.F32.PACK_AB_MERGE_C R99, R99, R100, RZ ;  /* 0x000000646363723e */ /* 0x000fe200048070ff */
[----:B------:R-:W-:-:S02]  /*31da0*/  HADD2.F32 R97, -RZ, R97.H1_H1 ;  /* 0x30000061ff617230 */ /* 0x000fc40000004100 */
[----:B------:R-:W-:Y:S01]  /*31db0*/  HADD2.F32 R76, -RZ, R14.H1_H1 ;  /* 0x3000000eff4c7230 */ /* 0x000fe20000004100 */
[----:B------:R-:W-:Y:S01]  /*31dc0*/  F2FP.SATFINITE.E4M3.F32.PACK_AB_MERGE_C R106, R106, R117, RZ ;  /* 0x000000756a6a723e */ /* 0x000fe200048070ff */
[--C-:B------:R-:W-:Y:S01]  /*31dd0*/  HADD2.F32 R70, -RZ, R15.reuse.H0_H0 ;  /* 0x2000000fff467230 */ /* 0x100fe20000004100 */
[----:B------:R-:W-:Y:S01]  /*31de0*/  F2FP.SATFINITE.E4M3.F32.PACK_AB_MERGE_C R13, R98, R13, R99 ;  /* 0x0000000d620d723e */ /* 0x000fe20004807063 */
[----:B------:R-:W-:Y:S02]  /*31df0*/  HADD2.F32 R94, -RZ, R94.H1_H1 ;  /* 0x3000005eff5e7230 */ /* 0x000fe40000004100 */
[----:B------:R-:W-:Y:S02]  /*31e00*/  HADD2.F32 R15, -RZ, R15.H1_H1 ;  /* 0x3000000fff0f7230 */ /* 0x000fe40000004100 */
[----:B------:R-:W-:Y:S02]  /*31e10*/  HADD2.F32 R71, -RZ, R14.H0_H0 ;  /* 0x2000000eff477230 */ /* 0x000fe40000004100 */
[C---:B------:R-:W-:Y:S01]  /*31e20*/  FMUL.FTZ R14, R76.reuse, R97 ;  /* 0x000000614c0e7220 */ /* 0x040fe20000410000 */
[----:B------:R-:W-:Y:S01]  /*31e30*/  FMUL.FTZ R76, R76, R94 ;  /* 0x0000005e4c4c7220 */ /* 0x000fe20000410000 */
[C---:B------:R-:W-:Y:S01]  /*31e40*/  FMUL.FTZ R95, R15.reuse, R78 ;  /* 0x0000004e0f5f7220 */ /* 0x040fe20000410000 */
[-C--:B------:R-:W-:Y:S01]  /*31e50*/  FMUL.FTZ R15, R15, R77.reuse ;  /* 0x0000004d0f0f7220 */ /* 0x080fe20000410000 */
[C---:B------:R-:W-:Y:S01]  /*31e60*/  FFMA.FTZ R94, R71.reuse, R94, -R14 ;  /* 0x0000005e475e7223 */ /* 0x040fe2000001080e */
[-C--:B------:R-:W-:Y:S01]  /*31e70*/  F2FP.F16.E4M3.UNPACK_B R14, R12.reuse.H1 ;  /* 0x0000000cff0e723e */ /* 0x080fe200030006ff */
[C---:B------:R-:W-:Y:S01]  /*31e80*/  FFMA.FTZ R92, R70.reuse, R77, -R95 ;  /* 0x0000004d465c7223 */ /* 0x040fe2000001085f */
[----:B------:R-:W-:Y:S01]  /*31e90*/  F2FP.F16.E4M3.UNPACK_B R12, R12 ;  /* 0x0000000cff0c723e */ /* 0x000fe200020006ff */
[----:B------:R-:W-:Y:S01]  /*31ea0*/  FFMA.FTZ R101, R70, R78, R15 ;  /* 0x0000004e46657223 */ /* 0x000fe2000001000f */
[----:B------:R-:W-:Y:S01]  /*31eb0*/  FFMA.FTZ R97, R71, R97, R76 ;  /* 0x0000006147617223 */ /* 0x000fe2000001004c */
[----:B------:R-:W-:-:S02]  /*31ec0*/  HADD2.F32 R70, -RZ, R14.H1_H1 ;  /* 0x3000000eff467230 */ /* 0x000fc40000004100 */
[----:B------:R-:W-:Y:S02]  /*31ed0*/  HADD2.F32 R76, -RZ, R93.H1_H1 ;  /* 0x3000005dff4c7230 */ /* 0x000fe40000004100 */
[----:B------:R-:W-:Y:S01]  /*31ee0*/  HADD2.F32 R71, -RZ, R79.H1_H1 ;  /* 0x3000004fff477230 */ /* 0x000fe20000004100 */
[----:B------:R-:W-:Y:S01]  /*31ef0*/  F2FP.SATFINITE.E4M3.F32.PACK_AB_MERGE_C R94, R97, R94, RZ ;  /* 0x0000005e615e723e */ /* 0x000fe200048070ff */
[----:B------:R-:W-:Y:S02]  /*31f00*/  HADD2.F32 R15, -RZ, R14.H0_H0 ;  /* 0x2000000eff0f7230 */ /* 0x000fe40000004100 */
[C---:B------:R-:W-:Y:S01]  /*31f10*/  FMUL.FTZ R78, R70.reuse, R76 ;  /* 0x0000004c464e7220 */ /* 0x040fe20000410000 */
[----:B------:R-:W-:Y:S02]  /*31f20*/  HADD2.F32 R93, -RZ, R93.H0_H0 ;  /* 0x2000005dff5d7230 */ /* 0x000fe40000004100 */
[----:B------:R-:W-:Y:S01]  /*31f30*/  FMUL.FTZ R95, R70, R71 ;  /* 0x00000047465f7220 */ /* 0x000fe20000410000 */
[----:B------:R-:W-:-:S02]  /*31f40*/  HADD2.F32 R14, -RZ, R12.H1_H1 ;  /* 0x3000000cff0e7230 */ /* 0x000fc40000004100 */
[C---:B------:R-:W-:Y:S01]  /*31f50*/  FFMA.FTZ R78, R15.reuse, R71, -R78 ;  /* 0x000000470f4e7223 */ /* 0x040fe2000001084e */
[----:B------:R-:W-:Y:S02]  /*31f60*/  HADD2.F32 R79, -RZ, R79.H0_H0 ;  /* 0x2000004fff4f7230 */ /* 0x000fe40000004100 */
[----:B------:R-:W-:Y:S01]  /*31f70*/  FFMA.FTZ R95, R15, R76, R95 ;  /* 0x0000004c0f5f7223 */ /* 0x000fe2000001005f */
[----:B------:R-:W-:Y:S02]  /*31f80*/  HADD2.F32 R12, -RZ, R12.H0_H0 ;  /* 0x2000000cff0c7230 */ /* 0x000fe40000004100 */
        /* <DEDUP_REMOVED lines=9> */
.L_x_4925:
[----:B------:R-:W-:Y:S05]  /*32020*/  BSYNC B4 ;  /* 0x0000000000047941 */ /* 0x000fea0003800000 */
.L_x_4924:
[C---:B------:R-:W-:Y:S02]  /*32030*/  R2UR UR4, R84.reuse ;  /* 0x00000000540472ca */ /* 0x040fe400000e0000 */
[C---:B------:R-:W-:Y:S02]  /*32040*/  R2UR UR5, R85.reuse ;  /* 0x00000000550572ca */ /* 0x040fe400000e0000 */
[----:B------:R-:W-:Y:S02]  /*32050*/  R2UR UR6, R84 ;  /* 0x00000000540672ca */ /* 0x000fe400000e0000 */
[----:B------:R-:W-:-:S09]  /*32060*/  R2UR UR7, R85 ;  /* 0x00000000550772ca */ /* 0x000fd200000e0000 */
[----:B-----5:R3:W-:Y:S04]  /*32070*/  ST.E.128 desc[UR4][R64.64+0x60], R12 ;  /* 0x0000600c40007985 */ /* 0x0207e8000c101d04 */
[----:B------:R3:W5:Y:S02]  /*32080*/  LD.E.U8 R106, desc[UR6][R40.64] ;  /* 0x00000006286a7980 */ /* 0x000764000c101100 */
.L_x_4923:
[----:B------:R-:W-:Y:S05]  /*32090*/  BSYNC B3 ;  /* 0x0000000000037941 */ /* 0x000fea0003800000 */
.L_x_4922:
[----:B-----5:R-:W-:Y:S01]  /*320a0*/  LOP3.LUT P1, RZ, R106, 0x10, RZ, 0xc0, !PT ;  /* 0x000000106aff7812 */ /* 0x020fe2000782c0ff */
[----:B------:R-:W-:-:S12]  /*320b0*/  BSSY B3, `(.L_x_4926) ;  /* 0x000008c000037945 */ /* 0x000fd80003800000 */
[----:B------:R-:W-:Y:S05]  /*320c0*/  @!P1 BRA `(.L_x_4927) ;  /* 0x0000000800289947 */ /* 0x000fea0003800000 */
[----:B------:R-:W-:Y:S02]  /*320d0*/  R2UR UR4, R84 ;  /* 0x00000000540472ca */ /* 0x000fe400000e0000 */
[----:B------:R-:W-:-:S13]  /*320e0*/  R2UR UR5, R85 ;  /* 0x00000000550572ca */ /* 0x000fda00000e0000 */
[----:B0123--:R-:W2:Y:S01]  /*320f0*/  LD.E.U8 R12, desc[UR4][R36.64+0x18] ;  /* 0x00001804240c7980 */ /* 0x00fea2000c101100 */
[----:B------:R-:W-:Y:S01]  /*32100*/  BSSY B4, `(.L_x_4928) ;  /* 0x0000080000047945 */ /* 0x000fe20003800000 */
[----:B--2---:R-:W-:Y:S02]  /*32110*/  LOP3.LUT P1, RZ, R12, 0x10, RZ, 0xc0, !PT ;  /* 0x000000100cff7812 */ /* 0x004fe4000782c0ff */
[----:B------:R0:W5:Y:S11]  /*32120*/  LD.E.128 R12, desc[UR4][R46.64+0x5000] ;  /* 0x005000042e0c7980 */ /* 0x000176000c101d00 */
[----:B0-----:R-:W-:Y:S05]  /*32130*/  @!P1 BRA `(.L_x_4929) ;  /* 0x0000000400f09947 */ /* 0x001fea0003800000 */
[----:B-----5:R-:W-:Y:S01]  /*32140*/  IMAD.MOV.U32 R71, RZ, RZ, R15 ;  /* 0x000000ffff477224 */ /* 0x020fe200078e000f */
[----:B------:R-:W-:Y:S01]  /*32150*/  SHF.R.U32.HI R78, RZ, 0x8, R69 ;  /* 0x00000008ff4e7819 */ /* 0x000fe20000011645 */
[----:B------:R-:W-:Y:S01]  /*32160*/  IMAD.MOV.U32 R70, RZ, RZ, R14 ;  /* 0x000000ffff467224 */ /* 0x000fe200078e000e */
[----:B------:R-:W-:Y:S02]  /*32170*/  SHF.R.U32.HI R15, RZ, 0x8, R67 ;  /* 0x00000008ff0f7819 */ /* 0x000fe40000011643 */
        /* <DEDUP_REMOVED lines=8> */
[----:B------:R-:W-:Y:S02]  /*32200*/  LOP3.LUT R78, R68, 0xff, RZ, 0xc0, !PT ;  /* 0x000000ff444e7812 */ /* 0x000fe400078ec0ff */
[----:B------:R-:W-:-:S02]  /*32210*/  LOP3.LUT R79, R77, 0xff, RZ, 0xc0, !PT ;  /* 0x000000ff4d4f7812 */ /* 0x000fc400078ec0ff */
[----:B------:R-:W-:Y:S02]  /*32220*/  LOP3.LUT R14, R66, 0xff, RZ, 0xc0, !PT ;  /* 0x000000ff420e7812 */ /* 0x000fe400078ec0ff */
[----:B------:R-:W-:Y:S02]  /*32230*/  LOP3.LUT R15, R15, 0xff, RZ, 0xc0, !PT ;  /* 0x000000ff0f0f7812 */ /* 0x000fe400078ec0ff */
[----:B------:R-:W-:Y:S02]  /*32240*/  PRMT R79, R79, 0x7604, R78 ;  /* 0x000076044f4f7816 */ /* 0x000fe4000000004e */
[----:B------:R-:W-:Y:S02]  /*32250*/  SHF.R.U32.HI R93, RZ, 0x10, R69 ;  /* 0x00000010ff5d7819 */ /* 0x000fe40000011645 */
[----:B------:R-:W-:Y:S02]  /*32260*/  PRMT R15, R15, 0x7604, R14 ;  /* 0x000076040f0f7816 */ /* 0x000fe4000000000e */
[--C-:B------:R-:W-:Y:S01]  /*32270*/  SHF.R.U32.HI R94, RZ, 0x10, R67.reuse ;  /* 0x00000010ff5e7819 */ /* 0x100fe20000011643 */
[----:B------:R-:W-:Y:S01]  /*32280*/  IMAD.U32 R93, R93, 0x10000, RZ ;  /* 0x000100005d5d7824 */ /* 0x000fe200078e00ff */
[----:B------:R-:W-:-:S02]  /*32290*/  SHF.R.U32.HI R67, RZ, 0x18, R67 ;  /* 0x00000018ff437819 */ /* 0x000fc40000011643 */
[----:B------:R-:W-:Y:S01]  /*322a0*/  LOP3.LUT R79, R79, 0xff0000, R68, 0xf8, !PT ;  /* 0x00ff00004f4f7812 */ /* 0x000fe200078ef844 */
[----:B------:R-:W-:Y:S01]  /*322b0*/  IMAD.U32 R77, R94, 0x10000, RZ ;  /* 0x000100005e4d7824 */ /* 0x000fe200078e00ff */
[----:B------:R-:W-:Y:S02]  /*322c0*/  LOP3.LUT R15, R15, 0xff0000, R66, 0xf8, !PT ;  /* 0x00ff00000f0f7812 */ /* 0x000fe400078ef842 */
[----:B------:R-:W-:Y:S01]  /*322d0*/  SHF.R.U32.HI R14, RZ, 0x18, R69 ;  /* 0x00000018ff0e7819 */ /* 0x000fe20000011645 */
[----:B------:R-:W-:Y:S01]  /*322e0*/  IMAD.SHL.U32 R69, R67, 0x1000000, RZ ;  /* 0x0100000043457824 */ /* 0x000fe200078e00ff */
[----:B------:R-:W-:Y:S02]  /*322f0*/  LOP3.LUT R79, R79, 0xff000000, R68, 0xf8, !PT ;  /* 0xff0000004f4f7812 */ /* 0x000fe400078ef844 */
[----:B------:R-:W-:Y:S01]  /*32300*/  LOP3.LUT R67, R15, 0xff000000, R66, 0xf8, !PT ;  /* 0xff0000000f437812 */ /* 0x000fe200078ef842 */
[----:B------:R-:W-:Y:S01]  /*32310*/  IMAD.SHL.U32 R15, R14, 0x1000000, RZ ;  /* 0x010000000e0f7824 */ /* 0x000fe200078e00ff */
[----:B------:R-:W-:-:S02]  /*32320*/  LOP3.LUT R92, R92, 0xff0000, R93, 0xf8, !PT ;  /* 0x00ff00005c5c7812 */ /* 0x000fc400078ef85d */
[----:B------:R-:W-:Y:S02]  /*32330*/  F2FP.F16.E4M3.UNPACK_B R14, R13 ;  /* 0x0000000dff0e723e */ /* 0x000fe400020006ff */
[----:B------:R-:W-:Y:S02]  /*32340*/  F2FP.F16.E4M3.UNPACK_B R66, R79.H1 ;  /* 0x0000004fff42723e */ /* 0x000fe400030006ff */
[----:B------:R-:W-:Y:S02]  /*32350*/  LOP3.LUT R76, R76, 0xff0000, R77, 0xf8, !PT ;  /* 0x00ff00004c4c7812 */ /* 0x000fe400078ef84d */
[----:B------:R-:W-:Y:S01]  /*32360*/  F2FP.F16.E4M3.UNPACK_B R68, R67.H1 ;  /* 0x00000043ff44723e */ /* 0x000fe200030006ff */
[----:B------:R-:W-:Y:S01]  /*32370*/  HADD2.F32 R77, -RZ, R66.H0_H0 ;  /* 0x20000042ff4d7230 */ /* 0x000fe20000004100 */
[----:B------:R-:W-:Y:S01]  /*32380*/  LOP3.LUT R92, R92, R15, RZ, 0xfc, !PT ;  /* 0x0000000f5c5c7212 */ /* 0x000fe200078efcff */
[--C-:B------:R-:W-:Y:S01]  /*32390*/  HADD2.F32 R15, -RZ, R14.reuse.H0_H0 ;  /* 0x2000000eff0f7230 */ /* 0x100fe20000004100 */
[----:B------:R-:W-:Y:S01]  /*323a0*/  LOP3.LUT R76, R76, R69, RZ, 0xfc, !PT ;  /* 0x000000454c4c7212 */ /* 0x000fe200078efcff */
[----:B------:R-:W-:Y:S01]  /*323b0*/  HADD2.F32 R14, -RZ, R14.H1_H1 ;  /* 0x3000000eff0e7230 */ /* 0x000fe20000004100 */
[----:B------:R-:W-:Y:S01]  /*323c0*/  F2FP.F16.E4M3.UNPACK_B R13, R13.H1 ;  /* 0x0000000dff0d723e */ /* 0x000fe200030006ff */
[----:B------:R-:W-:Y:S01]  /*323d0*/  HADD2.F32 R69, -RZ, R68.H0_H0 ;  /* 0x20000044ff457230 */ /* 0x000fe20000004100 */
[----:B------:R-:W-:Y:S01]  /*323e0*/  F2FP.F16.E4M3.UNPACK_B R79, R79 ;  /* 0x0000004fff4f723e */ /* 0x000fe200020006ff */
[----:B------:R-:W-:-:S02]  /*323f0*/  HADD2.F32 R78, -RZ, R66.H1_H1 ;  /* 0x30000042ff4e7230 */ /* 0x000fc40000004100 */
[C---:B------:R-:W-:Y:S01]  /*32400*/  FMUL.FTZ R94, R14.reuse, R77 ;  /* 0x0000004d0e5e7220 */ /* 0x040fe20000410000 */
[--C-:B------:R-:W-:Y:S02]  /*32410*/  HADD2.F32 R66, -RZ, R13.reuse.H1_H1 ;  /* 0x3000000dff427230 */ /* 0x100fe40000004100 */
[-C--:B------:R-:W-:Y:S01]  /*32420*/  FMUL.FTZ R14, R14, R69.reuse ;  /* 0x000000450e0e7220 */ /* 0x080fe20000410000 */
[----:B------:R-:W-:Y:S02]  /*32430*/  HADD2.F32 R68, -RZ, R68.H1_H1 ;  /* 0x30000044ff447230 */ /* 0x000fe40000004100 */
[C---:B------:R-:W-:Y:S01]  /*32440*/  FFMA.FTZ R94, R15.reuse, R69, -R94 ;  /* 0x000000450f5e7223 */ /* 0x040fe2000001085e */
[----:B------:R-:W-:Y:S02]  /*32450*/  HADD2.F32 R13, -RZ, R13.H0_H0 ;  /* 0x2000000dff0d7230 */ /* 0x000fe40000004100 */
[----:B------:R-:W-:Y:S01]  /*32460*/  FFMA.FTZ R77, R15, R77, R14 ;  /* 0x0000004d0f4d7223 */ /* 0x000fe2000001000e */
[C---:B------:R-:W-:Y:S01]  /*32470*/  FMUL.FTZ R96, R66.reuse, R78 ;  /* 0x0000004e42607220 */ /* 0x040fe20000410000 */
[----:B------:R-:W-:Y:S01]  /*32480*/  FMUL.FTZ R69, R66, R68 ;  /* 0x0000004442457220 */ /* 0x000fe20000410000 */
[----:B------:R-:W-:-:S02]  /*32490*/  F2FP.F16.E4M3.UNPACK_B R14, R71 ;  /* 0x00000047ff0e723e */ /* 0x000fc400020006ff */
[----:B------:R-:W-:Y:S01]  /*324a0*/  F2FP.F16.E4M3.UNPACK_B R15, R92.H1 ;  /* 0x0000005cff0f723e */ /* 0x000fe200030006ff */
[C---:B------:R-:W-:Y:S01]  /*324b0*/  FFMA.FTZ R96, R13.reuse, R68, -R96 ;  /* 0x000000440d607223 */ /* 0x040fe20000010860 */
[----:B------:R-:W-:Y:S01]  /*324c0*/  F2FP.F16.E4M3.UNPACK_B R66, R76.H1 ;  /* 0x0000004cff42723e */ /* 0x000fe200030006ff */
[----:B------:R-:W-:Y:S01]  /*324d0*/  FFMA.FTZ R93, R13, R78, R69 ;  /* 0x0000004e0d5d7223 */ /* 0x000fe20000010045 */
        /* <DEDUP_REMOVED lines=10> */
[--C-:B------:R-:W-:Y:S02]  /*32580*/  HADD2.F32 R15, -RZ, R71.reuse.H1_H1 ;  /* 0x30000047ff0f7230 */ /* 0x100fe40000004100 */
        /* <DEDUP_REMOVED lines=14> */
[----:B------:R-:W-:Y:S01]  /*32670*/  F2FP.SATFINITE.E4M3.F32.PACK_AB_MERGE_C R93, R93, R96, RZ ;  /* 0x000000605d5d723e */ /* 0x000fe200048070ff */
        /* <DEDUP_REMOVED lines=10> */
[----:B------:R-:W-:Y:S01]  /*32720*/  FMUL.FTZ R15, R15, R76 ;  /* 0x0000004c0f0f7220 */ /* 0x000fe20000410000 */
[-C--:B------:R-:W-:Y:S01]  /*32730*/  F2FP.F16.E4M3.UNPACK_B R13, R12.reuse.H1 ;  /* 0x0000000cff0d723e */ /* 0x080fe200030006ff */
[----:B------:R-:W-:Y:S01]  /*32740*/  HADD2.F32 R68, -RZ, R79.H1_H1 ;  /* 0x3000004fff447230 */ /* 0x000fe20000004100 */
[----:B------:R-:W-:Y:S01]  /*32750*/  F2FP.F16.E4M3.UNPACK_B R12, R12 ;  /* 0x0000000cff0c723e */ /* 0x000fe200020006ff */
[----:B------:R-:W-:Y:S01]  /*32760*/  FFMA.FTZ R97, R70, R92, R15 ;  /* 0x0000005c46617223 */ /* 0x000fe2000001000f */
[----:B------:R-:W-:-:S02]  /*32770*/  HADD2.F32 R66, -RZ, R67.H1_H1 ;  /* 0x30000043ff427230 */ /* 0x000fc40000004100 */
[----:B------:R-:W-:Y:S01]  /*32780*/  FFMA.FTZ R76, R70, R76, -R71 ;  /* 0x0000004c464c7223 */ /* 0x000fe20000010847 */
[--C-:B------:R-:W-:Y:S01]  /*32790*/  HADD2.F32 R15, -RZ, R13.reuse.H1_H1 ;  /* 0x3000000dff0f7230 */ /* 0x100fe20000004100 */
[----:B------:R-:W-:Y:S01]  /*327a0*/  F2FP.SATFINITE.E4M3.F32.PACK_AB_MERGE_C R100, R101, R100, RZ ;  /* 0x000000646564723e */ /* 0x000fe200048070ff */
[----:B------:R-:W-:Y:S02]  /*327b0*/  HADD2.F32 R14, -RZ, R13.H0_H0 ;  /* 0x2000000dff0e7230 */ /* 0x000fe40000004100 */
[----:B------:R-:W-:Y:S02]  /*327c0*/  HADD2.F32 R79, -RZ, R79.H0_H0 ;  /* 0x2000004fff4f7230 */ /* 0x000fe40000004100 */
[C---:B------:R-:W-:Y:S01]  /*327d0*/  FMUL.FTZ R69, R15.reuse, R68 ;  /* 0x000000440f457220 */ /* 0x040fe20000410000 */
[----:B------:R-:W-:Y:S02]  /*327e0*/  HADD2.F32 R13, -RZ, R12.H1_H1 ;  /* 0x3000000cff0d7230 */ /* 0x000fe40000004100 */
[----:B------:R-:W-:Y:S01]  /*327f0*/  FMUL.FTZ R71, R15, R66 ;  /* 0x000000420f477220 */ /* 0x000fe20000410000 */
[----:B------:R-:W-:-:S02]  /*32800*/  HADD2.F32 R67, -RZ, R67.H0_H0 ;  /* 0x20000043ff437230 */ /* 0x000fc40000004100 */
[C---:B------:R-:W-:Y:S01]  /*32810*/  FFMA.FTZ R69, R14.reuse, R66, -R69 ;  /* 0x000000420e457223 */ /* 0x040fe20000010845 */
[----:B------:R-:W-:Y:S02]  /*32820*/  HADD2.F32 R12, -RZ, R12.H0_H0 ;  /* 0x2000000cff0c7230 */ /* 0x000fe40000004100 */
[C---:B------:R-:W-:Y:S01]  /*32830*/  FMUL.FTZ R15, R13.reuse, R79 ;  /* 0x0000004f0d0f7220 */ /* 0x040fe20000410000 */
[----:B------:R-:W-:Y:S01]  /*32840*/  FFMA.FTZ R14, R14, R68, R71 ;  /* 0x000000440e0e7223 */ /* 0x000fe20000010047 */
[-C--:B------:R-:W-:Y:S01]  /*32850*/  FMUL.FTZ R70, R13, R67.reuse ;  /* 0x000000430d467220 */ /* 0x080fe20000410000 */
[----:B------:R-:W-:Y:S01]  /*32860*/  F2FP.SATFINITE.E4M3.F32.PACK_AB_MERGE_C R76, R97, R76, RZ ;  /* 0x0000004c614c723e */ /* 0x000fe200048070ff */
[C---:B------:R-:W-:Y:S01]  /*32870*/  FFMA.FTZ R15, R12.reuse, R67, -R15 ;  /* 0x000000430c0f7223 */ /* 0x040fe2000001080f */
[----:B------:R-:W-:Y:S01]  /*32880*/  F2FP.SATFINITE.E4M3.F32.PACK_AB_MERGE_C R13, R77, R94, R93 ;  /* 0x0000005e4d0d723e */ /* 0x000fe2000480705d */
[----:B------:R-:W-:Y:S01]  /*32890*/  FFMA.FTZ R70, R12, R79, R70 ;  /* 0x0000004f0c467223 */ /* 0x000fe20000010046 */
[----:B------:R-:W-:-:S02]  /*328a0*/  F2FP.SATFINITE.E4M3.F32.PACK_AB_MERGE_C R14, R14, R69, RZ ;  /* 0x000000450e0e723e */ /* 0x000fc400048070ff */
[----:B------:R-:W-:Y:S02]  /*328b0*/  F2FP.SATFINITE.E4M3.F32.PACK_AB_MERGE_C R76, R95, R78, R76 ;  /* 0x0000004e5f4c723e */ /* 0x000fe4000480704c */
[----:B------:R-:W-:Y:S02]  /*328c0*/  F2FP.SATFINITE.E4M3.F32.PACK_AB_MERGE_C R77, R99, R98, R100 ;  /* 0x00000062634d723e */ /* 0x000fe40004807064 */
[----:B------:R-:W-:Y:S01]  /*328d0*/  F2FP.SATFINITE.E4M3.F32.PACK_AB_MERGE_C R12, R70, R15, R14 ;  /* 0x0000000f460c723e */ /* 0x000fe2000480700e */
[----:B------:R-:W-:Y:S02]  /*328e0*/  IMAD.MOV.U32 R14, RZ, RZ, R76 ;  /* 0x000000ffff0e7224 */ /* 0x000fe400078e004c */
[----:B------:R-:W-:-:S07]  /*328f0*/  IMAD.MOV.U32 R15, RZ, RZ, R77 ;  /* 0x000000ffff0f7224 */ /* 0x000fce00078e004d */
.L_x_4929:
[----:B------:R-:W-:Y:S05]  /*32900*/  BSYNC B4 ;  /* 0x0000000000047941 */ /* 0x000fea0003800000 */
.L_x_4928:
[C---:B------:R-:W-:Y:S02]  /*32910*/  R2UR UR4, R84.reuse ;  /* 0x00000000540472ca */ /* 0x040fe400000e0000 */
[C---:B------:R-:W-:Y:S02]  /*32920*/  R2UR UR5, R85.reuse ;  /* 0x00000000550572ca */ /* 0x040fe400000e0000 */
[----:B------:R-:W-:Y:S02]  /*32930*/  R2UR UR6, R84 ;  /* 0x00000000540672ca */ /* 0x000fe400000e0000 */
[----:B------:R-:W-:-:S09]  /*32940*/  R2UR UR7, R85 ;  /* 0x00000000550772ca */ /* 0x000fd200000e0000 */
[----:B-----5:R4:W-:Y:S04]  /*32950*/  ST.E.128 desc[UR4][R64.64+0x80], R12 ;  /* 0x0000800c40007985 */ /* 0x0209e8000c101d04 */
[----:B------:R4:W5:Y:S02]  /*32960*/  LD.E.U8 R106, desc[UR6][R40.64] ;  /* 0x00000006286a7980 */ /* 0x000964000c101100 */
.L_x_4927:
[----:B------:R-:W-:Y:S05]  /*32970*/  BSYNC B3 ;  /* 0x0000000000037941 */ /* 0x000fea0003800000 */
.L_x_4926:
[----:B-----5:R-:W-:-:S13]  /*32980*/  LOP3.LUT P1, RZ, R106, 0x20, RZ, 0xc0, !PT ;  /* 0x000000206aff7812 */ /* 0x020fda000782c0ff */
[----:B------:R-:W-:Y:S05]  /*32990*/  @!P1 BRA `(.L_x_4909) ;  /* 0x0000000800349947 */ /* 0x000fea0003800000 */
[----:B------:R-:W-:Y:S02]  /*329a0*/  R2UR UR4, R84 ;  /* 0x00000000540472ca */ /* 0x000fe400000e0000 */
[----:B------:R-:W-:-:S13]  /*329b0*/  R2UR UR5, R85 ;  /* 0x00000000550572ca */ /* 0x000fda00000e0000 */
[----:B------:R-:W2:Y:S02]  /*329c0*/  LD.E.U8 R66, desc[UR4][R36.64+0x18] ;  /* 0x0000180424427980 */ /* 0x000ea4000c101100 */
[----:B01234-:R-:W-:-:S05]  /*329d0*/  VIADD R12, R102, 0x5000 ;  /* 0x00005000660c7836 */ /* 0x01ffca0000000000 */
[--C-:B------:R-:W-:Y:S02]  /*329e0*/  SHF.R.S32.HI R13, RZ, 0x1f, R12.reuse ;  /* 0x0000001fff0d7819 */ /* 0x100fe4000001140c */
[----:B------:R-:W-:-:S04]  /*329f0*/  IADD3 R12, P1, P2, R38, R103, R12 ;  /* 0x00000067260c7210 */ /* 0x000fc80007a3e00c */
[----:B------:R-:W-:Y:S01]  /*32a00*/  IADD3.X R13, R39, R105, R13, P1, P2 ;  /* 0x00000069270d7210 */ /* 0x000fe20000fe440d */
[----:B------:R-:W-:Y:S05]  /*32a10*/  BSSY B3, `(.L_x_4930) ;  /* 0x0000082000037945 */ /* 0x000fea0003800000 */
[----:B------:R-:W5:Y:S01]  /*32a20*/  LD.E.128 R12, desc[UR4][R12.64] ;  /* 0x000000040c0c7980 */ /* 0x000f62000c101d00 */
[----:B------:R-:W-:-:S13]  /*32a30*/  LOP3.LUT P1, RZ, R66, 0x20, RZ, 0xc0, !PT ;  /* 0x0000002042ff7812 */ /* 0x000fda000782c0ff */
[----:B------:R-:W-:Y:S05]  /*32a40*/  @!P1 BRA `(.L_x_4931) ;  /* 0x0000000400f89947 */ /* 0x000fea0003800000 */
[----:B-----5:R-:W-:Y:S01]  /*32a50*/  IMAD.MOV.U32 R66, RZ, RZ, R14 ;  /* 0x000000ffff427224 */ /* 0x020fe200078e000e */
[----:B------:R-:W-:Y:S01]  /*32a60*/  SHF.R.U32.HI R70, RZ, 0x8, R62 ;  /* 0x00000008ff467819 */ /* 0x000fe2000001163e */
[----:B------:R-:W-:Y:S01]  /*32a70*/  IMAD.MOV.U32 R67, RZ, RZ, R15 ;  /* 0x000000ffff437224 */ /* 0x000fe200078e000f */
[----:B------:R-:W-:Y:S02]  /*32a80*/  SHF.R.U32.HI R14, RZ, 0x8, R60 ;  /* 0x00000008ff0e7819 */ /* 0x000fe4000001163c */
[----:B------:R-:W-:Y:S02]  /*32a90*/  SHF.R.U32.HI R68, RZ, 0x8, R61 ;  /* 0x00000008ff447819 */ /* 0x000fe4000001163d */
[----:B------:R-:W-:Y:S02]  /*32aa0*/  LOP3.LUT R71, R62, 0xff, RZ, 0xc0, !PT ;  /* 0x000000ff3e477812 */ /* 0x000fe400078ec0ff */
[----:B------:R-:W-:Y:S02]  /*32ab0*/  LOP3.LUT R70, R70, 0xff, RZ, 0xc0, !PT ;  /* 0x000000ff46467812 */ /* 0x000fe400078ec0ff */
[----:B------:R-:W-:-:S02]  /*32ac0*/  LOP3.LUT R15, R60, 0xff, RZ, 0xc0, !PT ;  /* 0x000000ff3c0f7812 */ /* 0x000fc400078ec0ff */
[----:B------:R-:W-:Y:S02]  /*32ad0*/  LOP3.LUT R14, R14, 0xff, RZ, 0xc0, !PT ;  /* 0x000000ff0e0e7812 */ /* 0x000fe400078ec0ff */
[----:B------:R-:W-:Y:S02]  /*32ae0*/  LOP3.LUT R69, R61, 0xff, RZ, 0xc0, !PT ;  /* 0x000000ff3d457812 */ /* 0x000fe400078ec0ff */
[----:B------:R-:W-:Y:S02]  /*32af0*/  SHF.R.U32.HI R76, RZ, 0x8, R63 ;  /* 0x00000008ff4c7819 */ /* 0x000fe4000001163f */
        /* <DEDUP_REMOVED lines=18> */
[----:B------:R-:W-:Y:S02]  /*32c20*/  SHF.R.U32.HI R69, RZ, 0x18, R61 ;  /* 0x00000018ff457819 */ /* 0x000fe4000001163d */
[----:B------:R-:W-:Y:S02]  /*32c30*/  LOP3.LUT R71, R71, 0xff000000, R62, 0xf8, !PT ;  /* 0xff00000047477812 */ /* 0x000fe400078ef83e */
[----:B------:R-:W-:-:S02]  /*32c40*/  LOP3.LUT R61, R15, 0xff000000, R60, 0xf8, !PT ;  /* 0xff0000000f3d7812 */ /* 0x000fc400078ef83c */
[----:B------:R-:W-:Y:S02]  /*32c50*/  PRMT R76, R76, 0x7054, R77 ;  /* 0x000070544c4c7816 */ /* 0x000fe4000000004d */
[----:B------:R-:W-:Y:S02]  /*32c60*/  SHF.R.U32.HI R15, RZ, 0x18, R63 ;  /* 0x00000018ff0f7819 */ /* 0x000fe4000001163f */
[----:B------:R-:W-:Y:S02]  /*32c70*/  F2FP.F16.E4M3.UNPACK_B R14, R13 ;  /* 0x0000000dff0e723e */ /* 0x000fe400020006ff */
[----:B------:R-:W-:Y:S02]  /*32c80*/  F2FP.F16.E4M3.UNPACK_B R60, R71.H1 ;  /* 0x00000047ff3c723e */ /* 0x000fe400030006ff */
[----:B------:R-:W-:Y:S02]  /*32c90*/  F2FP.F16.E4M3.UNPACK_B R62, R61.H1 ;  /* 0x0000003dff3e723e */ /* 0x000fe400030006ff */
[----:B------:R-:W-:Y:S01]  /*32ca0*/  PRMT R76, R15, 0x654, R76 ;  /* 0x000006540f4c7816 */ /* 0x000fe2000000004c */
[--C-:B------:R-:W-:Y:S01]  /*32cb0*/  HADD2.F32 R15, -RZ, R14.reuse.H0_H0 ;  /* 0x2000000eff0f7230 */ /* 0x100fe20000004100 */
[----:B------:R-:W-:Y:S01]  /*32cc0*/  PRMT R68, R69, 0x654, R68 ;  /* 0x0000065445447816 */ /* 0x000fe20000000044 */
[----:B------:R-:W-:Y:S01]  /*32cd0*/  HADD2.F32 R14, -RZ, R14.H1_H1 ;  /* 0x3000000eff0e7230 */ /* 0x000fe20000004100 */
[----:B------:R-:W-:Y:S01]  /*32ce0*/  F2FP.F16.E4M3.UNPACK_B R13, R13.H1 ;  /* 0x0000000dff0d723e */ /* 0x000fe200030006ff */
[----:B------:R-:W-:Y:S01]  /*32cf0*/  HADD2.F32 R69, -RZ, R60.H0_H0 ;  /* 0x2000003cff457230 */ /* 0x000fe20000004100 */
[----:B------:R-:W-:Y:S01]  /*32d00*/  F2FP.F16.E4M3.UNPACK_B R71, R71 ;  /* 0x00000047ff47723e */ /* 0x000fe200020006ff */
        /* <DEDUP_REMOVED lines=41> */
[----:B------:R-:W-:Y:S02]  /*32fa0*/  HADD2.F32 R13, -RZ, R13.H1_H1 ;  /* 0x3000000dff0d7230 */ /* 0x000fe40000004100 */
        /* <DEDUP_REMOVED lines=40> */
.L_x_4931:
[----:B------:R-:W-:Y:S05]  /*33230*/  BSYNC B3 ;  /* 0x0000000000037941 */ /* 0x000fea0003800000 */
.L_x_4930:
[----:B------:R-:W-:Y:S02]  /*33240*/  R2UR UR4, R84 ;  /* 0x00000000540472ca */ /* 0x000fe400000e0000 */
[----:B------:R-:W-:-:S13]  /*33250*/  R2UR UR5, R85 ;  /* 0x00000000550572ca */ /* 0x000fda00000e0000 */
[----:B-----5:R0:W-:Y:S02]  /*33260*/  ST.E.128 desc[UR4][R64.64+0xa0], R12 ;  /* 0x0000a00c40007985 */ /* 0x0201e4000c101d04 */
.L_x_4909:
[----:B------:R-:W-:Y:S05]  /*33270*/  BSYNC B2 ;  /* 0x0000000000027941 */ /* 0x000fea0003800000 */
.L_x_4908:
[----:B------:R-:W-:Y:S02]  /*33280*/  R2UR UR4, R84 ;  /* 0x00000000540472ca */ /* 0x000fe400000e0000 */
[----:B------:R-:W-:-:S13]  /*33290*/  R2UR UR5, R85 ;  /* 0x00000000550572ca */ /* 0x000fda00000e0000 */
[----:B01234-:R-:W2:Y:S02]  /*332a0*/  LD.E R12, desc[UR4][R36.64+0xc] ;  /* 0x00000c04240c7980 */ /* 0x01fea4000c101900 */
[----:B--2---:R-:W-:Y:S02]  /*332b0*/  IMAD R13, R25, -0xa0, R12 ;  /* 0xffffff60190d7824 */ /* 0x004fe400078e020c */
[----:B------:R-:W-:-:S03]  /*332c0*/  VIADD R12, R107, 0x80 ;  /* 0x000000806b0c7836 */ /* 0x000fc60000000000 */
[----:B------:R-:W-:-:S04]  /*332d0*/  VIMNMX R13, R13, 0xa0, PT ;  /* 0x000000a00d0d7848 */ /* 0x000fc80003fe0100 */
[----:B------:R-:W-:-:S13]  /*332e0*/  ISETP.GE.AND P1, PT, R12, R13, PT ;  /* 0x0000000d0c00720c */ /* 0x000fda0003f26270 */
[----:B------:R-:W-:Y:S05]  /*332f0*/  @P1 BRA `(.L_x_4932) ;  /* 0x000000c800541947 */ /* 0x000fea0003800000 */
[----:B------:R-:W-:Y:S02]  /*33300*/  R2UR UR4, R84 ;  /* 0x00000000540472ca */ /* 0x000fe400000e0000 */
[----:B------:R-:W-:-:S13]  /*33310*/  R2UR UR5, R85 ;  /* 0x00000000550572ca */ /* 0x000fda00000e0000 */
[----:B-----5:R-:W2:Y:S01]  /*33320*/  LD.E.U8 R62, desc[UR4][R40.64] ;  /* 0x00000004283e7980 */ /* 0x020ea2000c101100 */
[----:B------:R-:W-:Y:S01]  /*33330*/  IADD3 R107, P1, R107, 0x80, RZ ;  /* 0x000000806b6b7810 */ /* 0x000fe20007f3e0ff */
[----:B------:R-:W-:Y:S01]  /*33340*/  BSSY B2, `(.L_x_4933) ;  /* 0x0000098000027945 */ /* 0x000fe20003800000 */
[----:B------:R-:W-:-:S03]  /*33350*/  IADD3 R72, P2, R109, R72, RZ ;  /* 0x000000486d487210 */ /* 0x000fc60007f5e0ff */
[----:B------:R-:W-:Y:S02]  /*33360*/  IMAD.X R111, RZ, RZ, R111, P1 ;  /* 0x000000ffff6f7224 */ /* 0x000fe400008e066f */
[----:B------:R-:W-:Y:S02]  /*33370*/  IMAD.X R73, R113, 0x1, R75, P2 ;  /* 0x0000000171497824 */ /* 0x000fe400010e064b */
[----:B------:R-:W-:Y:S02]  /*33380*/  IMAD R111, R111, R90, RZ ;  /* 0x0000005a6f6f7224 */ /* 0x000fe400078e02ff */
[----:B------:R-:W-:-:S04]  /*33390*/  IMAD.WIDE.U32 R72, R90, R107, R72 ;  /* 0x0000006b5a487225 */ /* 0x000fc800078e0048 */
[----:B------:R-:W-:Y:S01]  /*333a0*/  IMAD R111, R91, R107, R111 ;  /* 0x0000006b5b6f7224 */ /* 0x000fe200078e026f */
        /* <DEDUP_REMOVED lines=21> */
[----:B------:R-:W-:Y:S02]  /*33500*/  SHF.R.U32.HI R68, RZ, 0x8, R57 ;  /* 0x00000008ff447819 */ /* 0x000fe40000011639 */
[----:B------:R-:W-:Y:S02]  /*33510*/  PRMT R67, R66, 0x7604, R67 ;  /* 0x0000760442437816 */ /* 0x000fe40000000043 */
[----:B------:R-:W-:Y:S02]  /*33520*/  SHF.R.U32.HI R64, RZ, 0x8, R59 ;  /* 0x00000008ff407819 */ /* 0x000fe4000001163b */
        /* <DEDUP_REMOVED lines=10> */
[----:B------:R-:W-:Y:S02]  /*335d0*/  SHF.R.U32.HI R68, RZ, 0x10, R57 ;  /* 0x00000010ff447819 */ /* 0x000fe40000011639 */
[----:B------:R-:W-:Y:S02]  /*335e0*/  PRMT R65, R64, 0x7604, R65 ;  /* 0x0000760440417816 */ /* 0x000fe40000000041 */
[----:B------:R-:W-:Y:S02]  /*335f0*/  PRMT R67, R66, 0x7054, R67 ;  /* 0x0000705442437816 */ /* 0x000fe40000000043 */
[----:B------:R-:W-:Y:S02]  /*33600*/  SHF.R.U32.HI R64, RZ, 0x10, R59 ;  /* 0x00000010ff407819 */ /* 0x000fe4000001163b */
[----:B------:R-:W-:-:S02]  /*33610*/  PRMT R15, R14, 0x7054, R15 ;  /* 0x000070540e0f7816 */ /* 0x000fc4000000000f */
[----:B------:R-:W-:Y:S02]  /*33620*/  LOP3.LUT R68, R68, 0xff, RZ, 0xc0, !PT ;  /* 0x000000ff44447812 */ /* 0x000fe400078ec0ff */
[----:B------:R-:W-:Y:S02]  /*33630*/  LOP3.LUT R67, R67, 0xff000000, R56, 0xf8, !PT ;  /* 0xff00000043437812 */ /* 0x000fe400078ef838 */
[----:B------:R-:W-:Y:S02]  /*33640*/  LOP3.LUT R64, R64, 0xff, RZ, 0xc0, !PT ;  /* 0x000000ff40407812 */ /* 0x000fe400078ec0ff */
[----:B------:R-:W-:Y:S02]  /*33650*/  LOP3.LUT R58, R15, 0xff000000, R58, 0xf8, !PT ;  /* 0xff0000000f3a7812 */ /* 0x000fe400078ef83a */
[----:B------:R-:W-:Y:S02]  /*33660*/  PRMT R68, R68, 0x7054, R69 ;  /* 0x0000705444447816 */ /* 0x000fe40000000045 */
[----:B------:R-:W-:-:S02]  /*33670*/  SHF.R.U32.HI R15, RZ, 0x18, R57 ;  /* 0x00000018ff0f7819 */ /* 0x000fc40000011639 */
[----:B------:R-:W-:Y:S02]  /*33680*/  F2FP.F16.E4M3.UNPACK_B R14, R13 ;  /* 0x0000000dff0e723e */ /* 0x000fe400020006ff */
[----:B------:R-:W-:Y:S02]  /*33690*/  F2FP.F16.E4M3.UNPACK_B R56, R67.H1 ;  /* 0x00000043ff38723e */ /* 0x000fe400030006ff */
[----:B------:R-:W-:Y:S02]  /*336a0*/  PRMT R64, R64, 0x7054, R65 ;  /* 0x0000705440407816 */ /* 0x000fe40000000041 */
[----:B------:R-:W-:Y:S01]  /*336b0*/  SHF.R.U32.HI R59, RZ, 0x18, R59 ;  /* 0x00000018ff3b7819 */ /* 0x000fe2000001163b */
[--C-:B------:R-:W-:Y:S01]  /*336c0*/  HADD2.F32 R65, -RZ, R56.reuse.H0_H0 ;  /* 0x20000038ff417230 */ /* 0x100fe20000004100 */
[----:B------:R-:W-:Y:S01]  /*336d0*/  F2FP.F16.E4M3.UNPACK_B R57, R58.H1 ;  /* 0x0000003aff39723e */ /* 0x000fe200030006ff */
[----:B------:R-:W-:Y:S01]  /*336e0*/  HADD2.F32 R66, -RZ, R56.H1_H1 ;  /* 0x30000038ff427230 */ /* 0x000fe20000004100 */
[----:B------:R-:W-:Y:S01]  /*336f0*/  PRMT R68, R15, 0x654, R68 ;  /* 0x000006540f447816 */ /* 0x000fe20000000044 */
[--C-:B------:R-:W-:Y:S01]  /*33700*/  HADD2.F32 R15, -RZ, R14.reuse.H0_H0 ;  /* 0x2000000eff0f7230 */ /* 0x100fe20000004100 */
[----:B------:R-:W-:Y:S01]  /*33710*/  PRMT R64, R59, 0x654, R64 ;  /* 0x000006543b407816 */ /* 0x000fe20000000040 */
[----:B------:R-:W-:Y:S01]  /*33720*/  HADD2.F32 R14, -RZ, R14.H1_H1 ;  /* 0x3000000eff0e7230 */ /* 0x000fe20000004100 */
[----:B------:R-:W-:Y:S01]  /*33730*/  F2FP.F16.E4M3.UNPACK_B R13, R13.H1 ;  /* 0x0000000dff0d723e */ /* 0x000fe200030006ff */
[--C-:B------:R-:W-:Y:S01]  /*33740*/  HADD2.F32 R59, -RZ, R57.reuse.H0_H0 ;  /* 0x20000039ff3b7230 */ /* 0x100fe20000004100 */
[----:B------:R-:W-:Y:S01]  /*33750*/  F2FP.F16.E4M3.UNPACK_B R67, R67 ;  /* 0x00000043ff43723e */ /* 0x000fe200020006ff */
[----:B------:R-:W-:-:S02]  /*33760*/  HADD2.F32 R57, -RZ, R57.H1_H1 ;  /* 0x30000039ff397230 */ /* 0x000fc40000004100 */
[C---:B------:R-:W-:Y:S01]  /*33770*/  FMUL.FTZ R70, R14.reuse, R65 ;  /* 0x000000410e467220 */ /* 0x040fe20000410000 */
[--C-:B------:R-:W-:Y:S02]  /*33780*/  HADD2.F32 R56, -RZ, R13.reuse.H1_H1 ;  /* 0x3000000dff387230 */ /* 0x100fe40000004100 */
[-C--:B------:R-:W-:Y:S01]  /*33790*/  FMUL.FTZ R14, R14, R59.reuse ;  /* 0x0000003b0e0e7220 */ /* 0x080fe20000410000 */
[----:B------:R-:W-:Y:S02]  /*337a0*/  HADD2.F32 R13, -RZ, R13.H0_H0 ;  /* 0x2000000dff0d7230 */ /* 0x000fe40000004100 */
[C---:B------:R-:W-:Y:S01]  /*337b0*/  FFMA.FTZ R70, R15.reuse, R59, -R70 ;  /* 0x0000003b0f467223 */ /* 0x040fe20000010846 */
[----:B------:R-:W-:Y:S01]  /*337c0*/  F2FP.F16.E4M3.UNPACK_B R58, R58 ;  /* 0x0000003aff3a723e */ /* 0x000fe200020006ff */
        /* <DEDUP_REMOVED lines=44> */
[----:B------:R-:W-:Y:S02]  /*33a90*/  HADD2.F32 R57, -RZ, R67.H1_H1 ;  /* 0x30000043ff397230 */ /* 0x000fe40000004100 */
[C---:B------:R-:W-:Y:S01]  /*33aa0*/  FFMA.FTZ R71, R62.reuse, R64, -R13 ;  /* 0x000000403e477223 */ /* 0x040fe2000001080d */
[----:B------:R-:W-:Y:S01]  /*33ab0*/  F2FP.F16.E4M3.UNPACK_B R13, R12.H1 ;  /* 0x0000000cff0d723e */ /* 0x000fe200030006ff */
[----:B------:R-:W-:Y:S01]  /*33ac0*/  FFMA.FTZ R68, R62, R68, R15 ;  /* 0x000000443e447223 */ /* 0x000fe2000001000f */
[----:B------:R-:W-:Y:S01]  /*33ad0*/  F2FP.F16.E4M3.UNPACK_B R12, R12 ;  /* 0x0000000cff0c723e */ /* 0x000fe200020006ff */
[----:B------:R-:W-:Y:S01]  /*33ae0*/  HADD2.F32 R56, -RZ, R58.H1_H1 ;  /* 0x3000003aff387230 */ /* 0x000fe20000004100 */
[----:B------:R-:W-:Y:S01]  /*33af0*/  F2FP.SATFINITE.E4M3.F32.PACK_AB_MERGE_C R75, R75, R76, RZ ;  /* 0x0000004c4b4b723e */ /* 0x000fe200048070ff */
[--C-:B------:R-:W-:Y:S01]  /*33b00*/  HADD2.F32 R15, -RZ, R13.reuse.H1_H1 ;  /* 0x3000000dff0f7230 */ /* 0x100fe20000004100 */
[----:B------:R-:W-:Y:S01]  /*33b10*/  F2FP.SATFINITE.E4M3.F32.PACK_AB_MERGE_C R68, R68, R71, RZ ;  /* 0x000000474444723e */ /* 0x000fe200048070ff */
[----:B------:R-:W-:Y:S01]  /*33b20*/  HADD2.F32 R14, -RZ, R13.H0_H0 ;  /* 0x2000000dff0e7230 */ /* 0x000fe20000004100 */
[----:B------:R-:W-:Y:S01]  /*33b30*/  F2FP.SATFINITE.E4M3.F32.PACK_AB_MERGE_C R73, R73, R74, R75 ;  /* 0x0000004a4949723e */ /* 0x000fe2000480704b */
[----:B------:R-:W-:-:S02]  /*33b40*/  HADD2.F32 R67, -RZ, R67.H0_H0 ;  /* 0x20000043ff437230 */ /* 0x000fc40000004100 */
[C---:B------:R-:W-:Y:S01]  /*33b50*/  FMUL.FTZ R59, R15.reuse, R57 ;  /* 0x000000390f3b7220 */ /* 0x040fe20000410000 */
[----:B------:R-:W-:Y:S02]  /*33b60*/  HADD2.F32 R13, -RZ, R12.H1_H1 ;  /* 0x3000000cff0d7230 */ /* 0x000fe40000004100 */
[-C--:B------:R-:W-:Y:S01]  /*33b70*/  FMUL.FTZ R64, R15, R56.reuse ;  /* 0x000000380f407220 */ /* 0x080fe20000410000 */
[----:B------:R-:W-:Y:S02]  /*33b80*/  HADD2.F32 R58, -RZ, R58.H0_H0 ;  /* 0x2000003aff3a7230 */ /* 0x000fe40000004100 */
[C---:B------:R-:W-:Y:S01]  /*33b90*/  FFMA.FTZ R59, R14.reuse, R56, -R59 ;  /* 0x000000380e3b7223 */ /* 0x040fe2000001083b */
[----:B------:R-:W-:Y:S02]  /*33ba0*/  HADD2.F32 R12, -RZ, R12.H0_H0 ;  /* 0x2000000cff0c7230 */ /* 0x000fe40000004100 */
[C---:B------:R-:W-:Y:S01]  /*33bb0*/  FMUL.FTZ R15, R13.reuse, R67 ;  /* 0x000000430d0f7220 */ /* 0x040fe20000410000 */
[----:B------:R-:W-:Y:S01]  /*33bc0*/  FFMA.FTZ R64, R14, R57, R64 ;  /* 0x000000390e407223 */ /* 0x000fe20000010040 */
[----:B------:R-:W-:Y:S01]  /*33bd0*/  FMUL.FTZ R62, R13, R58 ;  /* 0x0000003a0d3e7220 */ /* 0x000fe20000410000 */
[----:B------:R-:W-:Y:S01]  /*33be0*/  F2FP.SATFINITE.E4M3.F32.PACK_AB_MERGE_C R13, R65, R70, R69 ;  /* 0x00000046410d723e */ /* 0x000fe20004807045 */
[----:B------:R-:W-:Y:S01]  /*33bf0*/  FFMA.FTZ R15, R12, R58, -R15 ;  /* 0x0000003a0c0f7223 */ /* 0x000fe2000001080f */
[----:B------:R-:W-:Y:S01]  /*33c00*/  F2FP.SATFINITE.E4M3.F32.PACK_AB_MERGE_C R14, R66, R63, R68 ;  /* 0x0000003f420e723e */ /* 0x000fe20004807044 */
[----:B------:R-:W-:Y:S01]  /*33c10*/  FFMA.FTZ R62, R12, R67, R62 ;  /* 0x000000430c3e7223 */ /* 0x000fe2000001003e */
[----:B------:R-:W-:-:S04]  /*33c20*/  F2FP.SATFINITE.E4M3.F32.PACK_AB_MERGE_C R59, R64, R59, RZ ;  /* 0x0000003b403b723e */ /* 0x000fc800048070ff */
[----:B------:R-:W-:Y:S01]  /*33c30*/  F2FP.SATFINITE.E4M3.F32.PACK_AB_MERGE_C R12, R62, R15, R59 ;  /* 0x0000000f3e0c723e */ /* 0x000fe2000480703b */
[----:B------:R-:W-:-:S07]  /*33c40*/  IMAD.MOV.U32 R15, RZ, RZ, R73 ;  /* 0x000000ffff0f7224 */ /* 0x000fce00078e0049 */
.L_x_4936:
[----:B------:R-:W-:Y:S05]  /*33c50*/  BSYNC B3 ;  /* 0x0000000000037941 */ /* 0x000fea0003800000 */
.L_x_4935:
[C---:B------:R-:W-:Y:S02]  /*33c60*/  R2UR UR4, R84.reuse ;  /* 0x00000000540472ca */ /* 0x040fe400000e0000 */
[C---:B------:R-:W-:Y:S02]  /*33c70*/  R2UR UR5, R85.reuse ;  /* 0x00000000550572ca */ /* 0x040fe400000e0000 */
[----:B------:R-:W-:Y:S02]  /*33c80*/  R2UR UR6, R84 ;  /* 0x00000000540672ca */ /* 0x000fe400000e0000 */
[----:B------:R-:W-:-:S09]  /*33c90*/  R2UR UR7, R85 ;  /* 0x00000000550772ca */ /* 0x000fd200000e0000 */
[----:B-----5:R0:W-:Y:S04]  /*33ca0*/  ST.E.128 desc[UR4][R60.64], R12 ;  /* 0x0000000c3c007985 */ /* 0x0201e8000c101d04 */
[----:B------:R0:W5:Y:S02]  /*33cb0*/  LD.E.U8 R62, desc[UR6][R40.64] ;  /* 0x00000006283e7980 */ /* 0x000164000c101100 */
.L_x_4934:
[----:B------:R-:W-:Y:S05]  /*33cc0*/  BSYNC B2 ;  /* 0x0000000000027941 */ /* 0x000fea0003800000 */
.L_x_4933:
[----:B-----5:R-:W-:Y:S01]  /*33cd0*/  LOP3.LUT P1, RZ, R62, 0x2, RZ, 0xc0, !PT ;  /* 0x000000023eff7812 */ /* 0x020fe2000782c0ff */
[----:B------:R-:W-:-:S12]  /*33ce0*/  BSSY B2, `(.L_x_4937) ;  /* 0x0000090000027945 */ /* 0x000fd80003800000 */
[----:B------:R-:W-:Y:S05]  /*33cf0*/  @!P1 BRA `(.L_x_4938) ;  /* 0x0000000800389947 */ /* 0x000fea0003800000 */
[----:B------:R-:W-:Y:S02]  /*33d00*/  R2UR UR4, R84 ;  /* 0x00000000540472ca */ /* 0x000fe400000e0000 */
[----:B------:R-:W-:-:S13]  /*33d10*/  R2UR UR5, R85 ;  /* 0x00000000550572ca */ /* 0x000fda00000e0000 */
[----:B0-----:R-:W2:Y:S01]  /*33d20*/  LD.E.U8 R14, desc[UR4][R36.64+0x18] ;  /* 0x00001804240e7980 */ /* 0x001ea2000c101100 */
        /* <DEDUP_REMOVED lines=132> */
.L_x_4940:
[----:B------:R-:W-:Y:S05]  /*34570*/  BSYNC B3 ;  /* 0x0000000000037941 */ /* 0x000fea0003800000 */
.L_x_4939:
[C---:B------:R-:W-:Y:S02]  /*34580*/  R2UR UR4, R84.reuse ;  /* 0x00000000540472ca */ /* 0x040fe400000e0000 */
[C---:B------:R-:W-:Y:S02]  /*34590*/  R2UR UR5, R85.reuse ;  /* 0x00000000550572ca */ /* 0x040fe400000e0000 */
[----:B------:R-:W-:Y:S02]  /*345a0*/  R2UR UR6, R84 ;  /* 0x00000000540672ca */ /* 0x000fe400000e0000 */
[----:B------:R-:W-:-:S09]  /*345b0*/  R2UR UR7, R85 ;  /* 0x00000000550772ca */ /* 0x000fd200000e0000 */
[----:B-----5:R1:W-:Y:S04]  /*345c0*/  ST.E.128 desc[UR4][R60.64+0x20], R12 ;  /* 0x0000200c3c007985 */ /* 0x0203e8000c101d04 */
[----:B------:R1:W5:Y:S02]  /*345d0*/  LD.E.U8 R62, desc[UR6][R40.64] ;  /* 0x00000006283e7980 */ /* 0x000364000c101100 */
.L_x_4938:
[----:B------:R-:W-:Y:S05]  /*345e0*/  BSYNC B2 ;  /* 0x0000000000027941 */ /* 0x000fea0003800000 */
.L_x_4937:
        /* <DEDUP_REMOVED lines=135> */
.L_x_4944:
[----:B------:R-:W-:Y:S05]  /*34e60*/  BSYNC B3 ;  /* 0x0000000000037941 */ /* 0x000fea0003800000 */
.L_x_4943:
[C---:B------:R-:W-:Y:S02]  /*34e70*/  R2UR UR4, R84.reuse ;  /* 0x00000000540472ca */ /* 0x040fe400000e0000 */
[C---:B------:R-:W-:Y:S02]  /*34e80*/  R2UR UR5, R85.reuse ;  /* 0x00000000550572ca */ /* 0x040fe400000e0000 */
[----:B------:R-:W-:Y:S02]  /*34e90*/  R2UR UR6, R84 ;  /* 0x00000000540672ca */ /* 0x000fe400000e0000 */
[----:B------:R-:W-:-:S09]  /*34ea0*/  R2UR UR7, R85 ;  /* 0x00000000550772ca */ /* 0x000fd200000e0000 */
[----:B-----5:R2:W-:Y:S04]  /*34eb0*/  ST.E.128 desc[UR4][R60.64+0x40], R12 ;  /* 0x0000400c3c007985 */ /* 0x0205e8000c101d04 */
[----:B------:R2:W5:Y:S02]  /*34ec0*/  LD.E.U8 R62, desc[UR6][R40.64] ;  /* 0x00000006283e7980 */ /* 0x000564000c101100 */
.L_x_4942:
[----:B------:R-:W-:Y:S05]  /*34ed0*/  BSYNC B2 ;  /* 0x0000000000027941 */ /* 0x000fea0003800000 */
.L_x_4941:
        /* <DEDUP_REMOVED lines=138> */
.L_x_4948:
[----:B------:R-:W-:Y:S05]  /*35780*/  BSYNC B3 ;  /* 0x0000000000037941 */ /* 0x000fea0003800000 */
.L_x_4947:
[C---:B------:R-:W-:Y:S02]  /*35790*/  R2UR UR4, R84.reuse ;  /* 0x00000000540472ca */ /* 0x040fe400000e0000 */
[C---:B------:R-:W-:Y:S02]  /*357a0*/  R2UR UR5, R85.reuse ;  /* 0x00000000550572ca */ /* 0x040fe400000e0000 */
[----:B------:R-:W-:Y:S02]  /*357b0*/  R2UR UR6, R84 ;  /* 0x00000000540672ca */ /* 0x000fe400000e0000 */
[----:B------:R-:W-:-:S09]  /*357c0*/  R2UR UR7, R85 ;  /* 0x00000000550772ca */ /* 0x000fd200000e0000 */
[----:B-----5:R3:W-:Y:S04]  /*357d0*/  ST.E.128 desc[UR4][R60.64+0x60], R12 ;  /* 0x0000600c3c007985 */ /* 0x0207e8000c101d04 */
[----:B------:R3:W5:Y:S02]  /*357e0*/  LD.E.U8 R62, desc[UR6][R40.64] ;  /* 0x00000006283e7980 */ /* 0x000764000c101100 */
.L_x_4946:
[----:B------:R-:W-:Y:S05]  /*357f0*/  BSYNC B2 ;  /* 0x0000000000027941 */ /* 0x000fea0003800000 */
.L_x_4945:
        /* <DEDUP_REMOVED lines=135> */
.L_x_4952:
[----:B------:R-:W-:Y:S05]  /*36070*/  BSYNC B3 ;  /* 0x0000000000037941 */ /* 0x000fea0003800000 */
.L_x_4951:
[C---:B------:R-:W-:Y:S02]  /*36080*/  R2UR UR4, R84.reuse ;  /* 0x00000000540472ca */ /* 0x040fe400000e0000 */
[C---:B------:R-:W-:Y:S02]  /*36090*/  R2UR UR5, R85.reuse ;  /* 0x00000000550572ca */ /* 0x040fe400000e0000 */
[----:B------:R-:W-:Y:S02]  /*360a0*/  R2UR UR6, R84 ;  /* 0x00000000540672ca */ /* 0x000fe400000e0000 */
[----:B------:R-:W-:-:S09]  /*360b0*/  R2UR UR7, R85 ;  /* 0x00000000550772ca */ /* 0x000fd200000e0000 */
[----:B-----5:R4:W-:Y:S04]  /*360c0*/  ST.E.128 desc[UR4][R60.64+0x80], R12 ;  /* 0x0000800c3c007985 */ /* 0x0209e8000c101d04 */
[----:B------:R4:W5:Y:S02]  /*360d0*/  LD.E.U8 R62, desc[UR6][R40.64] ;  /* 0x00000006283e7980 */ /* 0x000964000c101100 */
.L_x_4950:
[----:B------:R-:W-:Y:S05]  /*360e0*/  BSYNC B2 ;  /* 0x0000000000027941 */ /* 0x000fea0003800000 */
.L_x_4949:
[----:B-----5:R-:W-:-:S13]  /*360f0*/  LOP3.LUT P1, RZ, R62, 0x20, RZ, 0xc0, !PT ;  /* 0x000000203eff7812 */ /* 0x020fda000782c0ff */
[----:B------:R-:W-:Y:S05]  /*36100*/  @!P1 BRA `(.L_x_4932) ;  /* 0x0000009800d09947 */ /* 0x000fea0003800000 */
[----:B------:R-:W-:Y:S02]  /*36110*/  R2UR UR4, R84 ;  /* 0x00000000540472ca */ /* 0x000fe400000e0000 */
[----:B------:R-:W-:-:S13]  /*36120*/  R2UR UR5, R85 ;  /* 0x00000000550572ca */ /* 0x000fda00000e0000 */
[----:B------:R-:W2:Y:S01]  /*36130*/  LD.E.U8 R36, desc[UR4][R36.64+0x18] ;  /* 0x0000180424247980 */ /* 0x000ea2000c101100 */
[----:B------:R-:W-:-:S05]  /*36140*/  VIADD R102, R102, 0x7000 ;  /* 0x0000700066667836 */ /* 0x000fca0000000000 */
[--C-:B01234-:R-:W-:Y:S02]  /*36150*/  IADD3 R12, P1, P2, R38, R103, R102.reuse ;  /* 0x00000067260c7210 */ /* 0x11ffe40007a3e066 */
[----:B------:R-:W-:-:S04]  /*36160*/  SHF.R.S32.HI R38, RZ, 0x1f, R102 ;  /* 0x0000001fff267819 */ /* 0x000fc80000011466 */
[----:B------:R-:W-:Y:S01]  /*36170*/  IADD3.X R13, R39, R105, R38, P1, P2 ;  /* 0x00000069270d7210 */ /* 0x000fe20000fe4426 */
[----:B------:R-:W-:Y:S05]  /*36180*/  BSSY B2, `(.L_x_4953) ;  /* 0x000007e000027945 */ /* 0x000fea0003800000 */
[----:B------:R-:W5:Y:S01]  /*36190*/  LD.E.128 R12, desc[UR4][R12.64] ;  /* 0x000000040c0c7980 */ /* 0x000f62000c101d00 */
[----:B------:R-:W-:-:S13]  /*361a0*/  LOP3.LUT P1, RZ, R36, 0x20, RZ, 0xc0, !PT ;  /* 0x0000002024ff7812 */ /* 0x000fda000782c0ff */
[----:B------:R-:W-:Y:S05]  /*361b0*/  @!P1 BRA `(.L_x_4954) ;  /* 0x0000000400e89947 */ /* 0x000fea0003800000 */
[----:B------:R-:W-:Y:S01]  /*361c0*/  SHF.R.U32.HI R35, RZ, 0x8, R29 ;  /* 0x00000008ff237819 */ /* 0x000fe2000001161d */
[----:B-----5:R-:W-:Y:S01]  /*361d0*/  IMAD.MOV.U32 R33, RZ, RZ, R15 ;  /* 0x000000ffff217224 */ /* 0x020fe200078e000f */
[----:B------:R-:W-:Y:S01]  /*361e0*/  SHF.R.U32.HI R15, RZ, 0x8, R28 ;  /* 0x00000008ff0f7819 */ /* 0x000fe2000001161c */
[----:B------:R-:W-:Y:S01]  /*361f0*/  IMAD.MOV.U32 R32, RZ, RZ, R14 ;  /* 0x000000ffff207224 */ /* 0x000fe200078e000e */
        /* <DEDUP_REMOVED lines=9> */
[----:B------:R-:W-:Y:S01]  /*36290*/  LOP3.LUT R37, R35, 0xff, RZ, 0xc0, !PT ;  /* 0x000000ff23257812 */ /* 0x000fe200078ec0ff */
[----:B------:R-:W-:Y:S01]  /*362a0*/  IMAD.U32 R35, R38, 0x10000, RZ ;  /* 0x0001000026237824 */ /* 0x000fe200078e00ff */
[----:B------:R-:W-:-:S02]  /*362b0*/  SHF.R.U32.HI R39, RZ, 0x8, R31 ;  /* 0x00000008ff277819 */ /* 0x000fc4000001161f */
[----:B------:R-:W-:Y:S02]  /*362c0*/  PRMT R37, R37, 0x7604, R14 ;  /* 0x0000760425257816 */ /* 0x000fe4000000000e */
[----:B------:R-:W-:Y:S02]  /*362d0*/  SHF.R.U32.HI R38, RZ, 0x10, R31 ;  /* 0x00000010ff267819 */ /* 0x000fe4000001161f */
[----:B------:R-:W-:Y:S02]  /*362e0*/  LOP3.LUT R36, R31, 0xff, RZ, 0xc0, !PT ;  /* 0x000000ff1f247812 */ /* 0x000fe400078ec0ff */
[----:B------:R-:W-:Y:S02]  /*362f0*/  LOP3.LUT R39, R39, 0xff, RZ, 0xc0, !PT ;  /* 0x000000ff27277812 */ /* 0x000fe400078ec0ff */
[----:B------:R-:W-:Y:S02]  /*36300*/  LOP3.LUT R37, R37, 0xff0000, R30, 0xf8, !PT ;  /* 0x00ff000025257812 */ /* 0x000fe400078ef81e */
[----:B------:R-:W-:-:S02]  /*36310*/  LOP3.LUT R15, R15, 0xff0000, R28, 0xf8, !PT ;  /* 0x00ff00000f0f7812 */ /* 0x000fc400078ef81c */
[----:B------:R-:W-:Y:S02]  /*36320*/  SHF.R.U32.HI R14, RZ, 0x18, R29 ;  /* 0x00000018ff0e7819 */ /* 0x000fe4000001161d */
[----:B------:R-:W-:Y:S01]  /*36330*/  LOP3.LUT R34, R34, 0xff0000, R35, 0xf8, !PT ;  /* 0x00ff000022227812 */ /* 0x000fe200078ef823 */
[----:B------:R-:W-:Y:S01]  /*36340*/  IMAD.U32 R35, R38, 0x10000, RZ ;  /* 0x0001000026237824 */ /* 0x000fe200078e00ff */
[----:B------:R-:W-:Y:S02]  /*36350*/  PRMT R36, R39, 0x7604, R36 ;  /* 0x0000760427247816 */ /* 0x000fe40000000024 */
[----:B------:R-:W-:Y:S02]  /*36360*/  LOP3.LUT R37, R37, 0xff000000, R30, 0xf8, !PT ;  /* 0xff00000025257812 */ /* 0x000fe400078ef81e */
[----:B------:R-:W-:Y:S01]  /*36370*/  LOP3.LUT R29, R15, 0xff000000, R28, 0xf8, !PT ;  /* 0xff0000000f1d7812 */ /* 0x000fe200078ef81c */
[----:B------:R-:W-:Y:S01]  /*36380*/  IMAD.SHL.U32 R15, R14, 0x1000000, RZ ;  /* 0x010000000e0f7824 */ /* 0x000fe200078e00ff */
[----:B------:R-:W-:-:S02]  /*36390*/  F2FP.F16.E4M3.UNPACK_B R14, R13 ;  /* 0x0000000dff0e723e */ /* 0x000fc400020006ff */
[----:B------:R-:W-:Y:S02]  /*363a0*/  LOP3.LUT R35, R36, 0xff0000, R35, 0xf8, !PT ;  /* 0x00ff000024237812 */ /* 0x000fe400078ef823 */
[----:B------:R-:W-:Y:S02]  /*363b0*/  F2FP.F16.E4M3.UNPACK_B R28, R37.H1 ;  /* 0x00000025ff1c723e */ /* 0x000fe400030006ff */
[----:B------:R-:W-:Y:S02]  /*363c0*/  F2FP.F16.E4M3.UNPACK_B R30, R29.H1 ;  /* 0x0000001dff1e723e */ /* 0x000fe400030006ff */
[----:B------:R-:W-:Y:S01]  /*363d0*/  LOP3.LUT R34, R34, R15, RZ, 0xfc, !PT ;  /* 0x0000000f22227212 */ /* 0x000fe200078efcff */
[--C-:B------:R-:W-:Y:S01]  /*363e0*/  HADD2.F32 R15, -RZ, R14.reuse.H0_H0 ;  /* 0x2000000eff0f7230 */ /* 0x100fe20000004100 */
[----:B------:R-:W-:Y:S01]  /*363f0*/  LOP3.LUT R38, R35, 0xff000000, R31, 0xf8, !PT ;  /* 0xff00000023267812 */ /* 0x000fe200078ef81f */
        /* <DEDUP_REMOVED lines=86> */
.L_x_4954:
[----:B------:R-:W-:Y:S05]  /*36960*/  BSYNC B2 ;  /* 0x0000000000027941 */ /* 0x000fea0003800000 */
.L_x_4953:
[----:B------:R-:W-:Y:S02]  /*36970*/  R2UR UR4, R84 ;  /* 0x00000000540472ca */ /* 0x000fe400000e0000 */
[----:B------:R-:W-:-:S13]  /*36980*/  R2UR UR5, R85 ;  /* 0x00000000550572ca */ /* 0x000fda00000e0000 */
[----:B-----5:R0:W-:Y:S01]  /*36990*/  ST.E.128 desc[UR4][R60.64+0xa0], R12 ;  /* 0x0000a00c3c007985 */ /* 0x0201e2000c101d04 */
[----:B------:R-:W-:Y:S05]  /*369a0*/  BRA `(.L_x_4932) ;  /* 0x0000009000a87947 */ /* 0x000fea0003800000 */
.L_x_4899:
[C---:B------:R-:W-:Y:S01]  /*369b0*/  R2UR UR10, R84.reuse ;  /* 0x00000000540a72ca */ /* 0x040fe200000e0000 */
[----:B------:R0:W5:Y:S01]  /*369c0*/  LDL.64 R76, [R82+0x10] ;  /* 0x00001000524c7983 */ /* 0x0001620000100a00 */
[C---:B------:R-:W-:Y:S02]  /*369d0*/  R2UR UR11, R85.reuse ;  /* 0x00000000550b72ca */ /* 0x040fe400000e0000 */
[C---:B------:R-:W-:Y:S02]  /*369e0*/  R2UR UR8, R84.reuse ;  /* 0x00000000540872ca */ /* 0x040fe400000e0000 */
[C---:B------:R-:W-:Y:S02]  /*369f0*/  R2UR UR9, R85.reuse ;  /* 0x00000000550972ca */ /* 0x040fe400000e0000 */
[----:B------:R-:W-:Y:S02]  /*36a00*/  R2UR UR4, R84 ;  /* 0x00000000540472ca */ /* 0x000fe400000e0000 */
[----:B------:R-:W-:-:S02]  /*36a10*/  R2UR UR5, R85 ;  /* 0x00000000550572ca */ /* 0x000fc400000e0000 */
[C---:B------:R-:W-:Y:S02]  /*36a20*/  R2UR UR6, R84.reuse ;  /* 0x00000000540672ca */ /* 0x040fe400000e0000 */
[----:B------:R-:W-:Y:S01]  /*36a30*/  R2UR UR7, R85 ;  /* 0x00000000550772ca */ /* 0x000fe200000e0000 */
[----:B-----5:R-:W2:Y:S04]  /*36a40*/  LD.E R14, desc[UR10][R102.64+0xc] ;  /* 0x00000c0a660e7980 */ /* 0x020ea8000c101900 */
[----:B------:R-:W3:Y:S04]  /*36a50*/  LD.E R12, desc[UR8][R102.64+0x14] ;  /* 0x00001408660c7980 */ /* 0x000ee8000c101900 */
[----:B------:R-:W4:Y:S04]  /*36a60*/  LD.E.64 R92, desc[UR4][R102.64+0xa0] ;  /* 0x0000a004665c7980 */ /* 0x000f28000c101b00 */
[----:B------:R-:W4:Y:S01]  /*36a70*/  LD.E.64 R94, desc[UR6][R102.64+0xc0] ;  /* 0x0000c006665e7980 */ /* 0x000f22000c101b00 */
[----:B------:R-:W-:-:S02]  /*36a80*/  R2UR UR12, R84 ;  /* 0x00000000540c72ca */ /* 0x000fc400000e0000 */
[----:B------:R-:W-:Y:S01]  /*36a90*/  R2UR UR13, R85 ;  /* 0x00000000550d72ca */ /* 0x000fe200000e0000 */
[----:B------:R0:W5:Y:S01]  /*36aa0*/  LD.E.64 R78, desc[UR4][R102.64+0x98] ;  /* 0x00009804664e7980 */ /* 0x000162000c101b00 */
[----:B------:R-:W-:Y:S03]  /*36ab0*/  BSSY B2, `(.L_x_4955) ;  /* 0x0000052000027945 */ /* 0x000fe60003800000 */
[----:B------:R0:W5:Y:S04]  /*36ac0*/  LD.E.64 R96, desc[UR6][R102.64+0xa8] ;  /* 0x0000a80666607980 */ /* 0x000168000c101b00 */
[----:B------:R0:W5:Y:S04]  /*36ad0*/  LD.E.64 R100, desc[UR8][R102.64+0xb8] ;  /* 0x0000b80866647980 */ /* 0x000168000c101b00 */
[----:B------:R0:W5:Y:S01]  /*36ae0*/  LD.E.U8 R110, desc[UR12][R102.64+0x19] ;  /* 0x0000190c666e7980 */ /* 0x000162000c101100 */
[----:B------:R-:W-:-:S02]  /*36af0*/  CS2R R50, SRZ ;  /* 0x0000000000327805 */ /* 0x000fc4000001ff00 */
[----:B------:R-:W-:Y:S02]  /*36b00*/  CS2R R30, SRZ ;  /* 0x00000000001e7805 */ /* 0x000fe4000001ff00 */
[----:B------:R-:W-:Y:S02]  /*36b10*/  CS2R R34, SRZ ;  /* 0x0000000000227805 */ /* 0x000fe4000001ff00 */
[----:B------:R-:W-:Y:S02]  /*36b20*/  CS2R R38, SRZ ;  /* 0x0000000000267805 */ /* 0x000fe4000001ff00 */
[----:B------:R-:W-:Y:S02]  /*36b30*/  CS2R R36, SRZ ;  /* 0x0000000000247805 */ /* 0x000fe4000001ff00 */
[----:B------:R-:W-:Y:S02]  /*36b40*/  CS2R R42, SRZ ;  /* 0x00000000002a7805 */ /* 0x000fe4000001ff00 */
[----:B------:R-:W-:Y:S01]  /*36b50*/  CS2R R40, SRZ ;  /* 0x0000000000287805 */ /* 0x000fe2000001ff00 */
[----:B------:R-:W5:Y:S01]  /*36b60*/  LD.E.64 R102, desc[UR10][R102.64+0xc8] ;  /* 0x0000c80a66667980 */ /* 0x000f62000c101b00 */
        /* <DEDUP_REMOVED lines=13> */
[----:B--2---:R-:W-:Y:S01]  /*36c40*/  IMAD R14, R25, -0xa0, R14 ;  /* 0xffffff60190e7824 */ /* 0x004fe200078e020e */
[----:B---3--:R-:W-:-:S04]  /*36c50*/  LEA.HI R12, R12, R12, RZ, 0x1 ;  /* 0x0000000c0c0c7211 */ /* 0x008fc800078f08ff */
[----:B------:R-:W-:Y:S02]  /*36c60*/  VIMNMX R14, R14, 0xa0, PT ;  /* 0x000000a00e0e7848 */ /* 0x000fe40003fe0100 */
[----:B------:R-:W-:-:S04]  /*36c70*/  SHF.R.S32.HI R12, RZ, 0x1, R12 ;  /* 0x00000001ff0c7819 */ /* 0x000fc8000001140c */
[CC--:B------:R-:W-:Y:S01]  /*36c80*/  ISETP.GE.AND P1, PT, R12.reuse, R14.reuse, PT ;  /* 0x0000000e0c00720c */ /* 0x0c0fe20003f26270 */
[-C--:B----4-:R-:W-:Y:S02]  /*36c90*/  IMAD R15, R93, R25.reuse, RZ ;  /* 0x000000195d0f7224 */ /* 0x090fe400078e02ff */
[----:B------:R-:W-:Y:S02]  /*36ca0*/  IMAD R29, R95, R25, RZ ;  /* 0x000000195f1d7224 */ /* 0x000fe400078e02ff */
[----:B------:R-:W-:Y:S02]  /*36cb0*/  VIADD R13, R12, 0x80 ;  /* 0x000000800c0d7836 */ /* 0x000fe40000000000 */
[-C--:B------:R-:W-:Y:S02]  /*36cc0*/  IMAD R105, R92, R33.reuse, R15 ;  /* 0x000000215c697224 */ /* 0x080fe400078e020f */
[----:B------:R-:W-:Y:S02]  /*36cd0*/  IMAD R107, R94, R33, R29 ;  /* 0x000000215e6b7224 */ /* 0x000fe400078e021d */
[----:B------:R-:W-:Y:S01]  /*36ce0*/  IMAD.WIDE.U32 R92, R92, R25, RZ ;  /* 0x000000195c5c7225 */ /* 0x000fe200078e00ff */
[----:B------:R-:W-:-:S03]  /*36cf0*/  ISETP.GE.AND P3, PT, R13, R14, PT ;  /* 0x0000000e0d00720c */ /* 0x000fc60003f66270 */
[----:B------:R-:W-:Y:S01]  /*36d00*/  IMAD.WIDE.U32 R94, R94, R25, RZ ;  /* 0x000000195e5e7225 */ /* 0x000fe200078e00ff */
[----:B------:R-:W-:Y:S02]  /*36d10*/  CS2R R14, SRZ ;  /* 0x00000000000e7805 */ /* 0x000fe4000001ff00 */
[----:B------:R-:W-:Y:S02]  /*36d20*/  CS2R R12, SRZ ;  /* 0x00000000000c7805 */ /* 0x000fe4000001ff00 */
[----:B------:R-:W-:Y:S02]  /*36d30*/  CS2R R28, SRZ ;  /* 0x00000000001c7805 */ /* 0x000fe4000001ff00 */
[----:B------:R-:W-:Y:S01]  /*36d40*/  CS2R R32, SRZ ;  /* 0x0000000000207805 */ /* 0x000fe2000001ff00 */
[----:B------:R-:W-:Y:S02]  /*36d50*/  IMAD.IADD R105, R93, 0x1, R105 ;  /* 0x000000015d697824 */ /* 0x000fe400078e0269 */
[----:B------:R-:W-:Y:S01]  /*36d60*/  IMAD.IADD R111, R95, 0x1, R107 ;  /* 0x000000015f6f7824 */ /* 0x000fe200078e026b */
[----:B0-----:R-:W-:Y:S06]  /*36d70*/  @P1 BRA `(.L_x_4956) ;  /* 0x0000000000941947 */ /* 0x001fec0003800000 */
[----:B-----5:R-:W-:Y:S02]  /*36d80*/  LOP3.LUT R12, R110, 0x1, RZ, 0xc0, !PT ;  /* 0x000000016e0c7812 */ /* 0x020fe400078ec0ff */
[----:B------:R-:W-:Y:S02]  /*36d90*/  CS2R R34, SRZ ;  /* 0x0000000000227805 */ /* 0x000fe4000001ff00 */
[----:B------:R-:W-:Y:S02]  /*36da0*/  IADD3 R106, P5, R96, R92, RZ ;  /* 0x0000005c606a7210 */ /* 0x000fe40007fbe0ff */
[----:B------:R-:W-:Y:S02]  /*36db0*/  CS2R R32, SRZ ;  /* 0x0000000000207805 */ /* 0x000fe4000001ff00 */
[----:B------:R-:W-:Y:S02]  /*36dc0*/  ISETP.NE.U32.AND P4, PT, R12, 0x1, PT ;  /* 0x000000010c00780c */ /* 0x000fe40003f85070 */
[----:B------:R-:W-:-:S02]  /*36dd0*/  CS2R R30, SRZ ;  /* 0x00000000001e7805 */ /* 0x000fc4000001ff00 */
[----:B------:R-:W-:Y:S01]  /*36de0*/  CS2R R28, SRZ ;  /* 0x00000000001c7805 */ /* 0x000fe2000001ff00 */
[----:B------:R-:W-:Y:S01]  /*36df0*/  IMAD.X R107, R97, 0x1, R105, P5 ;  /* 0x00000001616b7824 */ /* 0x000fe200028e0669 */
[----:B------:R-:W-:Y:S02]  /*36e00*/  R2P PR, R110, 0x6 ;  /* 0x000000066e007804 */ /* 0x000fe40000000000 */
[----:B------:R-:W-:Y:S02]  /*36e10*/  CS2R R14, SRZ ;  /* 0x00000000000e7805 */ /* 0x000fe4000001ff00 */
[----:B------:R-:W-:Y:S02]  /*36e20*/  IADD3 R108, P5, R102, R94, RZ ;  /* 0x0000005e666c7210 */ /* 0x000fe40007fbe0ff */
[----:B------:R-:W-:Y:S02]  /*36e30*/  CS2R R12, SRZ ;  /* 0x00000000000c7805 */ /* 0x000fe4000001ff00 */
[----:B------:R-:W-:-:S02]  /*36e40*/  CS2R R46, SRZ ;  /* 0x00000000002e7805 */ /* 0x000fc4000001ff00 */
[----:B------:R-:W-:Y:S02]  /*36e50*/  CS2R R44, SRZ ;  /* 0x00000000002c7805 */ /* 0x000fe4000001ff00 */
[----:B------:R-:W-:Y:S02]  /*36e60*/  CS2R R42, SRZ ;  /* 0x00000000002a7805 */ /* 0x000fe4000001ff00 */
[----:B------:R-:W-:Y:S02]  /*36e70*/  CS2R R40, SRZ ;  /* 0x0000000000287805 */ /* 0x000fe4000001ff00 */
[----:B------:R-:W-:Y:S02]  /*36e80*/  CS2R R38, SRZ ;  /* 0x0000000000267805 */ /* 0x000fe4000001ff00 */
[----:B------:R-:W-:Y:S02]  /*36e90*/  @!P4 R2UR UR4, R84 ;  /* 0x000000005404c2ca */ /* 0x000fe400000e0000 */
[----:B------:R-:W-:-:S02]  /*36ea0*/  CS2R R36, SRZ ;  /* 0x0000000000247805 */ /* 0x000fc4000001ff00 */
[----:B------:R-:W-:Y:S01]  /*36eb0*/  @!P4 R2UR UR5, R85 ;  /* 0x000000005505c2ca */ /* 0x000fe200000e0000 */
[----:B------:R-:W-:Y:S01]  /*36ec0*/  IMAD.X R109, R103, 0x1, R111, P5 ;  /* 0x00000001676d7824 */ /* 0x000fe200028e066f */
[C---:B------:R-:W-:Y:S02]  /*36ed0*/  @P1 R2UR UR8, R84.reuse ;  /* 0x00000000540812ca */ /* 0x040fe400000e0000 */
[C---:B------:R-:W-:Y:S02]  /*36ee0*/  @P1 R2UR UR9, R85.reuse ;  /* 0x00000000550912ca */ /* 0x040fe400000e0000 */
[C---:B------:R-:W-:Y:S02]  /*36ef0*/  @P2 R2UR UR12, R84.reuse ;  /* 0x00000000540c22ca */ /* 0x040fe400000e0000 */
[----:B------:R-:W-:Y:S02]  /*36f00*/  @P2 R2UR UR13, R85 ;  /* 0x00000000550d22ca */ /* 0x000fe400000e0000 */
[----:B------:R-:W-:-:S02]  /*36f10*/  @!P4 R2UR UR6, R84 ;  /* 0x000000005406c2ca */ /* 0x000fc400000e0000 */
[C---:B------:R-:W-:Y:S01]  /*36f20*/  @!P4 R2UR UR7, R85.reuse ;  /* 0x000000005507c2ca */ /* 0x040fe200000e0000 */
[----:B------:R0:W5:Y:S01]  /*36f30*/  @!P4 LD.E.128 R32, desc[UR4][R106.64] ;  /* 0x000000046a20c980 */ /* 0x000162000c101d00 */
[C---:B------:R-:W-:Y:S02]  /*36f40*/  @P1 R2UR UR10, R84.reuse ;  /* 0x00000000540a12ca */ /* 0x040fe400000e0000 */
[C---:B------:R-:W-:Y:S01]  /*36f50*/  @P1 R2UR UR11, R85.reuse ;  /* 0x00000000550b12ca */ /* 0x040fe200000e0000 */
[----:B------:R0:W5:Y:S01]  /*36f60*/  @P1 LD.E.128 R28, desc[UR8][R106.64+0x20] ;  /* 0x000020086a1c1980 */ /* 0x000162000c101d00 */
[----:B------:R-:W-:Y:S02]  /*36f70*/  @P2 R2UR UR14, R84 ;  /* 0x00000000540e22ca */ /* 0x000fe400000e0000 */
[----:B------:R-:W-:Y:S01]  /*36f80*/  @P2 R2UR UR15, R85 ;  /* 0x00000000550f22ca */ /* 0x000fe200000e0000 */
[----:B------:R0:W5:Y:S04]  /*36f90*/  @P2 LD.E.128 R12, desc[UR12][R106.64+0x40] ;  /* 0x0000400c6a0c2980 */ /* 0x000168000c101d00 */
[----:B------:R0:W5:Y:S04]  /*36fa0*/  @!P4 LD.E.128 R44, desc[UR6][R108.64] ;  /* 0x000000066c2cc980 */ /* 0x000168000c101d00 */
[----:B------:R0:W5:Y:S04]  /*36fb0*/  @P1 LD.E.128 R40, desc[UR10][R108.64+0x20] ;  /* 0x0000200a6c281980 */ /* 0x000168000c101d00 */
[----:B------:R0:W5:Y:S02]  /*36fc0*/  @P2 LD.E.128 R36, desc[UR14][R108.64+0x40] ;  /* 0x0000400e6c242980 */ /* 0x000164000c101d00 */
.L_x_4956:
[----:B------:R-:W-:Y:S05]  /*36fd0*/  BSYNC B2 ;  /* 0x0000000000027941 */ /* 0x000fea0003800000 */
.L_x_4955:
[----:B------:R-:W-:Y:S04]  /*36fe0*/  BSSY B2, `(.L_x_4957) ;  /* 0x0000027000027945 */ /* 0x000fe80003800000 */
[----:B------:R-:W-:Y:S05]  /*36ff0*/  @P3 BRA `(.L_x_4958) ;  /* 0x0000000000943947 */ /* 0x000fea0003800000 */
[----:B-----5:R-:W-:Y:S02]  /*37000*/  IADD3 R92, P4, P5, R96, R78, R92 ;  /* 0x0000004e605c7210 */ /* 0x020fe40007d9e05c */
[----:B------:R-:W-:Y:S02]  /*37010*/  CS2R R58, SRZ ;  /* 0x00000000003a7805 */ /* 0x000fe4000001ff00 */
[C---:B------:R-:W-:Y:S02]  /*37020*/  LOP3.LUT R48, R110.reuse, 0x1, RZ, 0xc0, !PT ;  /* 0x000000016e307812 */ /* 0x040fe400078ec0ff */
[----:B------:R-:W-:Y:S02]  /*37030*/  CS2R R56, SRZ ;  /* 0x0000000000387805 */ /* 0x000fe4000001ff00 */
[----:B------:R-:W-:Y:S02]  /*37040*/  R2P PR, R110, 0x6 ;  /* 0x000000066e007804 */ /* 0x000fe40000000000 */
[----:B------:R-:W-:-:S02]  /*37050*/  CS2R R54, SRZ ;  /* 0x0000000000367805 */ /* 0x000fc4000001ff00 */
[----:B------:R-:W-:Y:S02]  /*37060*/  ISETP.NE.U32.AND P3, PT, R48, 0x1, PT ;  /* 0x000000013000780c */ /* 0x000fe40003f65070 */
[----:B------:R-:W-:Y:S02]  /*37070*/  CS2R R52, SRZ ;  /* 0x0000000000347805 */ /* 0x000fe4000001ff00 */
[----:B------:R-:W-:Y:S02]  /*37080*/  IADD3.X R93, R97, R79, R105, P4, P5 ;  /* 0x0000004f615d7210 */ /* 0x000fe400027ea469 */
[----:B------:R-:W-:Y:S02]  /*37090*/  CS2R R50, SRZ ;  /* 0x0000000000327805 */ /* 0x000fe4000001ff00 */
[----:B------:R-:W-:Y:S02]  /*370a0*/  IADD3 R94, P4, P5, R102, R100, R94 ;  /* 0x00000064665e7210 */ /* 0x000fe40007d9e05e */
[----:B------:R-:W-:-:S02]  /*370b0*/  CS2R R48, SRZ ;  /* 0x0000000000307805 */ /* 0x000fc4000001ff00 */
[----:B------:R-:W-:Y:S02]  /*370c0*/  CS2R R70, SRZ ;  /* 0x0000000000467805 */ /* 0x000fe4000001ff00 */
[----:B------:R-:W-:Y:S02]  /*370d0*/  CS2R R68, SRZ ;  /* 0x0000000000447805 */ /* 0x000fe4000001ff00 */
[----:B------:R-:W-:Y:S02]  /*370e0*/  CS2R R66, SRZ ;  /* 0x0000000000427805 */ /* 0x000fe4000001ff00 */
[----:B------:R-:W-:Y:S02]  /*370f0*/  CS2R R64, SRZ ;  /* 0x0000000000407805 */ /* 0x000fe4000001ff00 */
[----:B------:R-:W-:Y:S02]  /*37100*/  CS2R R62, SRZ ;  /* 0x00000000003e7805 */ /* 0x000fe4000001ff00 */
[----:B------:R-:W-:-:S02]  /*37110*/  @P1 R2UR UR8, R84 ;  /* 0x00000000540812ca */ /* 0x000fc400000e0000 */
[----:B------:R-:W-:Y:S02]  /*37120*/  CS2R R60, SRZ ;  /* 0x00000000003c7805 */ /* 0x000fe4000001ff00 */
[C---:B------:R-:W-:Y:S02]  /*37130*/  @!P3 R2UR UR4, R84.reuse ;  /* 0x000000005404b2ca */ /* 0x040fe400000e0000 */
[C---:B------:R-:W-:Y:S02]  /*37140*/  @!P3 R2UR UR5, R85.reuse ;  /* 0x000000005505b2ca */ /* 0x040fe400000e0000 */
[C---:B------:R-:W-:Y:S02]  /*37150*/  @P1 R2UR UR9, R85.reuse ;  /* 0x00000000550912ca */ /* 0x040fe400000e0000 */
[----:B------:R-:W-:Y:S02]  /*37160*/  @P2 R2UR UR12, R84 ;  /* 0x00000000540c22ca */ /* 0x000fe400000e0000 */
[----:B------:R-:W-:-:S02]  /*37170*/  @P2 R2UR UR13, R85 ;  /* 0x00000000550d22ca */ /* 0x000fc400000e0000 */
[C---:B------:R-:W-:Y:S02]  /*37180*/  @!P3 R2UR UR6, R84.reuse ;  /* 0x000000005406b2ca */ /* 0x040fe400000e0000 */
[C---:B------:R-:W-:Y:S02]  /*37190*/  @!P3 R2UR UR7, R85.reuse ;  /* 0x000000005507b2ca */ /* 0x040fe400000e0000 */
[C---:B------:R-:W-:Y:S01]  /*371a0*/  @P1 R2UR UR10, R84.reuse ;  /* 0x00000000540a12ca */ /* 0x040fe200000e0000 */
[----:B------:R1:W5:Y:S01]  /*371b0*/  @!P3 LD.E.128 R56, desc[UR4][R92.64] ;  /* 0x000000045c38b980 */ /* 0x000362000c101d00 */
[C---:B------:R-:W-:Y:S02]  /*371c0*/  @P1 R2UR UR11, R85.reuse ;  /* 0x00000000550b12ca */ /* 0x040fe400000e0000 */
[----:B------:R-:W-:Y:S01]  /*371d0*/  @P2 R2UR UR14, R84 ;  /* 0x00000000540e22ca */ /* 0x000fe200000e0000 */
[----:B------:R1:W5:Y:S01]  /*371e0*/  @P1 LD.E.128 R52, desc[UR8][R92.64+0x20] ;  /* 0x000020085c341980 */ /* 0x000362000c101d00 */
[----:B------:R-:W-:-:S02]  /*371f0*/  @P2 R2UR UR15, R85 ;  /* 0x00000000550f22ca */ /* 0x000fc400000e0000 */
[----:B------:R-:W-:Y:S01]  /*37200*/  IADD3.X R95, R103, R101, R111, P4, P5 ;  /* 0x00000065675f7210 */ /* 0x000fe200027ea46f */
[----:B------:R1:W5:Y:S04]  /*37210*/  @P2 LD.E.128 R48, desc[UR12][R92.64+0x40] ;  /* 0x0000400c5c302980 */ /* 0x000368000c101d00 */
[----:B------:R1:W5:Y:S04]  /*37220*/  @!P3 LD.E.128 R68, desc[UR6][R94.64] ;  /* 0x000000065e44b980 */ /* 0x000368000c101d00 */
[----:B------:R1:W5:Y:S04]  /*37230*/  @P1 LD.E.128 R64, desc[UR10][R94.64+0x20] ;  /* 0x0000200a5e401980 */ /* 0x000368000c101d00 */
[----:B------:R1:W5:Y:S02]  /*37240*/  @P2 LD.E.128 R60, desc[UR14][R94.64+0x40] ;  /* 0x0000400e5e3c2980 */ /* 0x000364000c101d00 */
.L_x_4958:
[----:B------:R-:W-:Y:S05]  /*37250*/  BSYNC B2 ;  /* 0x0000000000027941 */ /* 0x000fea0003800000 */
.L_x_4957:
[----:B------:R-:W-:Y:S01]  /*37260*/  R2UR UR4, R84 ;  /* 0x00000000540472ca */ /* 0x000fe200000e0000 */
[----:B-----5:R2:W5:Y:S01]  /*37270*/  LDL R78, [R83] ;  /* 0x00000000534e7983 */ /* 0x0205620000100800 */
[----:B------:R-:W-:-:S03]  /*37280*/  R2UR UR5, R85 ;  /* 0x00000000550572ca */ /* 0x000fc600000e0000 */
[----:B------:R2:W5:Y:S10]  /*37290*/  LDL R79, [R83+0x4] ;  /* 0x00000400534f7983 */ /* 0x0005740000100800 */
[----:B-1----:R-:W3:Y:S01]  /*372a0*/  LD.E R92, desc[UR4][R76.64+0x1c] ;  /* 0x00001c044c5c7980 */ /* 0x002ee2000c101900 */
[----:B------:R-:W-:Y:S01]  /*372b0*/  BSSY B2, `(.L_x_4959) ;  /* 0x0000005000027945 */ /* 0x000fe20003800000 */
[----:B---3--:R-:W-:-:S04]  /*372c0*/  LOP3.LUT R92, R92, 0x1, RZ, 0xfc, !PT ;  /* 0x000000015c5c7812 */ /* 0x008fc800078efcff */
[----:B------:R-:W-:-:S13]  /*372d0*/  ISETP.NE.AND P1, PT, R92, 0x3, PT ;  /* 0x000000035c00780c */ /* 0x000fda0003f25270 */
[----:B--2---:R-:W-:Y:S05]  /*372e0*/  @!P1 BRA `(.L_x_4960) ;  /* 0x0000000000049947 */ /* 0x004fea0003800000 */
[----:B------:R-:W-:Y:S01]  /*372f0*/  BPT.TRAP 0x1 ;  /* 0x000000040000795c */ /* 0x000fe20000300000 */
.L_x_4960:
[----:B------:R-:W-:Y:S05]  /*37300*/  BSYNC B2 ;  /* 0x0000000000027941 */ /* 0x000fea0003800000 */
.L_x_4959:
[----:B------:R-:W-:Y:S02]  /*37310*/  R2UR UR4, R84 ;  /* 0x00000000540472ca */ /* 0x000fe400000e0000 */
[----:B------:R-:W-:-:S13]  /*37320*/  R2UR UR5, R85 ;  /* 0x00000000550572ca */ /* 0x000fda00000e0000 */
[----:B------:R-:W2:Y:S01]  /*37330*/  LD.E.64 R76, desc[UR4][R76.64+0x8] ;  /* 0x000008044c4c7980 */ /* 0x000ea2000c101b00 */
[----:B-----5:R-:W-:Y:S01]  /*37340*/  SHF.L.U32 R79, R79, 0x1f, RZ ;  /* 0x0000001f4f4f7819 */ /* 0x020fe200000006ff */
[----:B------:R-:W-:Y:S01]  /*37350*/  BSSY B2, `(.L_x_4961) ;  /* 0x0000005000027945 */ /* 0x000fe20003800000 */
[----:B--2---:R-:W-:-:S05]  /*37360*/  MOV R93, R76 ;  /* 0x0000004c005d7202 */ /* 0x004fca0000000f00 */
[----:B------:R-:W-:-:S04]  /*37370*/  IMAD R78, R78, 0x8, R93 ;  /* 0x000000084e4e7824 */ /* 0x000fc800078e025d */
[----:B------:R-:W1:Y:S02]  /*37380*/  SYNCS.PHASECHK.TRANS64.TRYWAIT P1, [R78+URZ], R79 ;  /* 0x0000004f4e0075a7 */ /* 0x000e64000802017f */
[----:B-1----:R-:W-:Y:S05]  /*37390*/  @!P1 BRA `(.L_x_4962) ;  /* 0x0000008800a49947 */ /* 0x002fea0003800000 */
.L_x_5013:
[----:B------:R-:W-:Y:S05]  /*373a0*/  BSYNC B2 ;  /* 0x0000000000027941 */ /* 0x000fea0003800000 */
.L_x_4961:
[----:B------:R-:W2:Y:S01]  /*373b0*/  LDL.64 R92, [R82+0x50] ;  /* 0x00005000525c7983 */ /* 0x000ea20000100a00 */
[C---:B------:R-:W-:Y:S02]  /*373c0*/  R2UR UR6, R84.reuse ;  /* 0x00000000540672ca */ /* 0x040fe400000e0000 */
[C---:B------:R-:W-:Y:S01]  /*373d0*/  R2UR UR7, R85.reuse ;  /* 0x00000000550772ca */ /* 0x040fe200000e0000 */
[----:B------:R-:W3:Y:S01]  /*373e0*/  LDL.64 R76, [R82+0x8] ;  /* 0x00000800524c7983 */ /* 0x000ee20000100a00 */
[C---:B------:R-:W-:Y:S02]  /*373f0*/  R2UR UR4, R84.reuse ;  /* 0x00000000540472ca */ /* 0x040fe400000e0000 */
[----:B------:R-:W-:Y:S01]  /*37400*/  R2UR UR5, R85 ;  /* 0x00000000550572ca */ /* 0x000fe200000e0000 */
[----:B------:R-:W4:Y:S04]  /*37410*/  LDL R105, [R83] ;  /* 0x0000000053697983 */ /* 0x000f280000100800 */
[----:B------:R-:W3:Y:S04]  /*37420*/  LDL.64 R96, [R82+0x58] ;  /* 0x0000580052607983 */ /* 0x000ee80000100a00 */
[----:B------:R-:W5:Y:S04]  /*37430*/  LDL.64 R94, [R82+0x38] ;  /* 0x00003800525e7983 */ /* 0x000f680000100a00 */
[----:B--2---:R-:W2:Y:S04]  /*37440*/  LD.E R74, desc[UR6][R92.64+0xc] ;  /* 0x00000c065c4a7980 */ /* 0x004ea8000c101900 */
[----:B------:R-:W2:Y:S01]  /*37450*/  LD.E R110, desc[UR4][R92.64+0x8] ;  /* 0x000008045c6e7980 */ /* 0x000ea2000c101900 */
[----:B------:R-:W-:-:S02]  /*37460*/  R2UR UR8, R84 ;  /* 0x00000000540872ca */ /* 0x000fc400000e0000 */
[----:B------:R-:W-:Y:S01]  /*37470*/  R2UR UR9, R85 ;  /* 0x00000000550972ca */ /* 0x000fe200000e0000 */
[----:B----4-:R-:W-:Y:S01]  /*37480*/  IMAD R105, R105, 0x7800, RZ ;  /* 0x0000780069697824 */ /* 0x010fe200078e02ff */
[----:B------:R-:W5:Y:S01]  /*37490*/  LD.E R103, desc[UR6][R92.64+0x4] ;  /* 0x000004065c677980 */ /* 0x000f62000c101900 */
[----:B------:R-:W-:Y:S03]  /*374a0*/  BSSY B2, `(.L_x_4963) ;  /* 0x00003d5000027945 */ /* 0x000fe60003800000 */
[----:B---3--:R-:W5:Y:S07]  /*374b0*/  LD.E.64 R96, desc[UR4][R96.64] ;  /* 0x0000000460607980 */ /* 0x008f6e000c101b00 */
[----:B------:R3:W5:Y:S01]  /*374c0*/  LD.E R102, desc[UR8][R76.64+0x74] ;  /* 0x000074084c667980 */ /* 0x000762000c101900 */
[----:B0-----:R-:W-:Y:S01]  /*374d0*/  SHF.R.S32.HI R106, RZ, 0x1f, R105 ;  /* 0x0000001fff6a7819 */ /* 0x001fe20000011469 */
[----:B--2---:R-:W-:Y:S01]  /*374e0*/  IMAD R74, R25, -0xa0, R74 ;  /* 0xffffff60194a7824 */ /* 0x004fe200078e024a */
[----:B------:R-:W-:-:S04]  /*374f0*/  LEA.HI R108, R110, R110, RZ, 0x1 ;  /* 0x0000006e6e6c7211 */ /* 0x000fc800078f08ff */
[----:B------:R-:W-:Y:S02]  /*37500*/  VIMNMX R74, R74, 0xa0, PT ;  /* 0x000000a04a4a7848 */ /* 0x000fe40003fe0100 */
[----:B------:R-:W-:-:S04]  /*37510*/  SHF.R.S32.HI R111, RZ, 0x1, R108 ;  /* 0x00000001ff6f7819 */ /* 0x000fc8000001146c */
[----:B------:R-:W-:Y:S02]  /*37520*/  ISETP.GE.AND P1, PT, R111, R74, PT ;  /* 0x0000004a6f00720c */ /* 0x000fe40003f26270 */
[----:B------:R-:W-:Y:S01]  /*37530*/  LOP3.LUT R73, R108, 0xffffffe, RZ, 0xc0, !PT ;  /* 0x0ffffffe6c497812 */ /* 0x000fe200078ec0ff */
[----:B------:R-:W-:Y:S01]  /*37540*/  IMAD R74, R91, R111, RZ ;  /* 0x0000006f5b4a7224 */ /* 0x000fe200078e02ff */
[----:B---3--:R-:W-:-:S03]  /*37550*/  SHF.R.S32.HI R77, RZ, 0x1f, R111 ;  /* 0x0000001fff4d7819 */ /* 0x008fc6000001146f */
[----:B------:R-:W-:Y:S02]  /*37560*/  IMAD.IADD R73, R110, 0x1, -R73 ;  /* 0x000000016e497824 */ /* 0x000fe400078e0a49 */
[----:B------:R-:W-:Y:S02]  /*37570*/  IMAD R77, R90, R77, R74 ;  /* 0x0000004d5a4d7224 */ /* 0x000fe400078e024a */
[----:B------:R-:W-:Y:S02]  /*37580*/  IMAD.SHL.U32 R107, R73, 0x10, RZ ;  /* 0x00000010496b7824 */ /* 0x000fe400078e00ff */
[----:B------:R-:W-:Y:S01]  /*37590*/  IMAD.MOV.U32 R74, RZ, RZ, R72 ;  /* 0x000000ffff4a7224 */ /* 0x000fe200078e0048 */
[----:B------:R-:W-:Y:S06]  /*375a0*/  @P1 BRA `(.L_x_4964) ;  /* 0x0000003c00101947 */ /* 0x000fec0003800000 */
[----:B------:R-:W-:Y:S02]  /*375b0*/  R2UR UR4, R84 ;  /* 0x00000000540472ca */ /* 0x000fe400000e0000 */
[----:B------:R-:W-:-:S13]  /*375c0*/  R2UR UR5, R85 ;  /* 0x00000000550572ca */ /* 0x000fda00000e0000 */
[----:B-----5:R-:W2:Y:S01]  /*375d0*/  LD.E.U8 R72, desc[UR4][R94.64] ;  /* 0x000000045e487980 */ /* 0x020ea2000c101100 */
[----:B------:R-:W-:Y:S01]  /*375e0*/  IMAD.WIDE.U32 R100, R90, R111, R74 ;  /* 0x0000006f5a647225 */ /* 0x000fe200078e004a */
[----:B------:R-:W-:Y:S03]  /*375f0*/  BSSY B3, `(.L_x_4965) ;  /* 0x000013f000037945 */ /* 0x000fe60003800000 */
[----:B------:R-:W-:Y:S01]  /*37600*/  IMAD.IADD R109, R101, 0x1, R77 ;  /* 0x00000001656d7824 */ /* 0x000fe200078e024d */
[----:B--2---:R-:W-:-:S04]  /*37610*/  LOP3.LUT R72, R72, 0x1, RZ, 0xc0, !PT ;  /* 0x0000000148487812 */ /* 0x004fc800078ec0ff */
[----:B------:R-:W-:-:S13]  /*37620*/  ISETP.NE.U32.AND P1, PT, R72, 0x1, PT ;  /* 0x000000014800780c */ /* 0x000fda0003f25070 */
[----:B------:R-:W-:Y:S05]  /*37630*/  @P1 BRA `(.L_x_4966) ;  /* 0x0000001000e81947 */ /* 0x000fea0003800000 */
[----:B------:R-:W-:Y:S02]  /*37640*/  LEA.HI R72, R103, R103, RZ, 0x1 ;  /* 0x0000006767487211 */ /* 0x000fe400078f08ff */
[----:B------:R-:W-:Y:S02]  /*37650*/  SHF.R.S32.HI R77, RZ, 0x1f, R110 ;  /* 0x0000001fff4d7819 */ /* 0x000fe4000001146e */
[----:B------:R-:W-:Y:S01]  /*37660*/  SHF.R.S32.HI R112, RZ, 0x1, R72 ;  /* 0x00000001ff707819 */ /* 0x000fe20000011448 */
[----:B------:R-:W-:Y:S01]  /*37670*/  IMAD.IADD R72, R102, 0x1, -R103 ;  /* 0x0000000166487824 */ /* 0x000fe200078e0a67 */
[----:B-1----:R-:W-:Y:S02]  /*37680*/  LEA.HI R79, R77, R110, RZ, 0x4 ;  /* 0x0000006e4d4f7211 */ /* 0x002fe400078f20ff */
[----:B------:R-:W-:Y:S02]  /*37690*/  ISETP.GE.AND P1, PT, R107, R112, PT ;  /* 0x000000706b00720c */ /* 0x000fe40003f26270 */
[----:B------:R-:W-:Y:S01]  /*376a0*/  LEA.HI R77, R77, R110, RZ, 0x2 ;  /* 0x0000006e4d4d7211 */ /* 0x000fe200078f10ff */
[----:B------:R-:W-:Y:S01]  /*376b0*/  IMAD.SHL.U32 R79, R79, 0x20, RZ ;  /* 0x000000204f4f7824 */ /* 0x000fe200078e00ff */
[----:B------:R-:W-:-:S02]  /*376c0*/  SEL R74, R112, RZ, P1 ;  /* 0x000000ff704a7207 */ /* 0x000fc40000800000 */
[----:B------:R-:W-:Y:S01]  /*376d0*/  SEL R72, R103, R72, !P1 ;  /* 0x0000004867487207 */ /* 0x000fe20004800000 */
[----:B------:R-:W-:Y:S01]  /*376e0*/  IMAD.SHL.U32 R77, R77, 0x20, RZ ;  /* 0x000000204d4d7824 */ /* 0x000fe200078e00ff */
[----:B------:R-:W-:Y:S01]  /*376f0*/  LOP3.LUT R79, R79, 0xfffffe00, RZ, 0xc0, !PT ;  /* 0xfffffe004f4f7812 */ /* 0x000fe200078ec0ff */
[----:B------:R-:W-:Y:S01]  /*37700*/  IMAD.IADD R74, R107, 0x1, R74 ;  /* 0x000000016b4a7824 */ /* 0x000fe200078e024a */
[----:B------:R-:W-:Y:S02]  /*37710*/  SHF.R.S32.HI R75, RZ, 0x1f, R72 ;  /* 0x0000001fff4b7819 */ /* 0x000fe40000011448 */
[----:B------:R-:W-:Y:S02]  /*37720*/  LOP3.LUT R77, R77, 0x180, RZ, 0xc0, !PT ;  /* 0x000001804d4d7812 */ /* 0x000fe400078ec0ff */
[----:B------:R-:W-:Y:S02]  /*37730*/  SHF.R.S32.HI R73, RZ, 0x1f, R74 ;  /* 0x0000001fff497819 */ /* 0x000fe4000001144a */
[----:B------:R-:W-:-:S02]  /*37740*/  LEA.HI R76, R75, R72, RZ, 0x5 ;  /* 0x000000484b4c7211 */ /* 0x000fc400078f28ff */
[-C--:B------:R-:W-:Y:S02]  /*37750*/  LEA.HI R72, R73, R74.reuse, RZ, 0x4 ;  /* 0x0000004a49487211 */ /* 0x080fe400078f20ff */
[----:B------:R-:W-:Y:S02]  /*37760*/  LEA.HI R75, R111, R111, RZ, 0x1 ;  /* 0x0000006f6f4b7211 */ /* 0x000fe400078f08ff */
[----:B------:R-:W-:Y:S02]  /*37770*/  SHF.R.S32.HI R115, RZ, 0x4, R72 ;  /* 0x00000004ff737819 */ /* 0x000fe40000011448 */
[----:B------:R-:W-:Y:S02]  /*37780*/  LOP3.LUT R78, R75, 0x3fffffe, RZ, 0xc0, !PT ;  /* 0x03fffffe4b4e7812 */ /* 0x000fe400078ec0ff */
[----:B------:R-:W-:Y:S02]  /*37790*/  LEA.HI.SX32 R76, R76, R115, 0x1b ;  /* 0x000000734c4c7211 */ /* 0x000fe400078fdaff */
[----:B------:R-:W-:Y:S01]  /*377a0*/  LEA.HI R73, R73, R74, RZ, 0x6 ;  /* 0x0000004a49497211 */ /* 0x000fe200078f30ff */
[----:B------:R-:W-:Y:S01]  /*377b0*/  IMAD.IADD R78, R111, 0x1, -R78 ;  /* 0x000000016f4e7824 */ /* 0x000fe200078e0a4e */
[----:B------:R-:W-:-:S02]  /*377c0*/  SHF.R.S32.HI R113, RZ, 0x1f, R76 ;  /* 0x0000001fff717819 */ /* 0x000fc4000001144c */
[----:B------:R-:W-:Y:S01]  /*377d0*/  SHF.R.U32.HI R75, RZ, 0x3, R77 ;  /* 0x00000003ff4b7819 */ /* 0x000fe2000001164d */
[----:B------:R-:W-:Y:S01]  /*377e0*/  IMAD R78, R78, 0x40, R79 ;  /* 0x000000404e4e7824 */ /* 0x000fe200078e024f */
[----:B------:R-:W-:Y:S02]  /*377f0*/  SHF.R.S32.HI R73, RZ, 0x6, R73 ;  /* 0x00000006ff497819 */ /* 0x000fe40000011449 */
[----:B------:R-:W-:Y:S02]  /*37800*/  LOP3.LUT R72, R77, 0x30, R72, 0xf8, !PT ;  /* 0x000000304d487812 */ /* 0x000fe400078ef848 */
[----:B------:R-:W-:Y:S01]  /*37810*/  LEA.HI R74, R113, R76, RZ, 0x2 ;  /* 0x0000004c714a7211 */ /* 0x000fe200078f10ff */
[----:B------:R-:W-:Y:S01]  /*37820*/  IMAD.SHL.U32 R113, R76, 0x10, RZ ;  /* 0x000000104c717824 */ /* 0x000fe200078e00ff */
[----:B------:R-:W-:Y:S01]  /*37830*/  LOP3.LUT R72, R72, R75, RZ, 0x3c, !PT ;  /* 0x0000004b48487212 */ /* 0x000fe200078e3cff */
[----:B------:R-:W-:Y:S01]  /*37840*/  IMAD R73, R73, 0x2800, R78 ;  /* 0x0000280049497824 */ /* 0x000fe200078e024e */
[----:B------:R-:W-:-:S02]  /*37850*/  SHF.R.S32.HI R79, RZ, 0x2, R74 ;  /* 0x00000002ff4f7819 */ /* 0x000fc4000001144a */
[----:B------:R-:W-:Y:S01]  /*37860*/  LOP3.LUT R74, R77, 0x30, R113, 0xf8, !PT ;  /* 0x000000304d4a7812 */ /* 0x000fe200078ef871 */
[----:B------:R-:W-:Y:S01]  /*37870*/  IMAD.IADD R72, R73, 0x1, R72 ;  /* 0x0000000149487824 */ /* 0x000fe200078e0248 */
[----:B------:R-:W-:Y:S01]  /*37880*/  R2UR UR4, R84 ;  /* 0x00000000540472ca */ /* 0x000fe200000e0000 */
[----:B------:R-:W-:Y:S01]  /*37890*/  IMAD R79, R79, 0x2800, R78 ;  /* 0x000028004f4f7824 */ /* 0x000fe200078e024e */
[----:B------:R-:W-:Y:S02]  /*378a0*/  LOP3.LUT R74, R74, R75, RZ, 0x3c, !PT ;  /* 0x0000004b4a4a7212 */ /* 0x000fe400078e3cff */
[----:B------:R-:W-:Y:S02]  /*378b0*/  IADD3 R72, P1, P2, R96, R72, R105 ;  /* 0x0000004860487210 */ /* 0x000fe40007a3e069 */
[----:B------:R-:W-:Y:S01]  /*378c0*/  R2UR UR5, R85 ;  /* 0x00000000550572ca */ /* 0x000fe200000e0000 */
[----:B------:R-:W-:Y:S01]  /*378d0*/  IMAD.IADD R74, R79, 0x1, R74 ;  /* 0x000000014f4a7824 */ /* 0x000fe200078e024a */
[----:B------:R-:W-:-:S02]  /*378e0*/  R2UR UR6, R84 ;  /* 0x00000000540672ca */ /* 0x000fc400000e0000 */
[----:B------:R-:W-:Y:S02]  /*378f0*/  R2UR UR7, R85 ;  /* 0x00000000550772ca */ /* 0x000fe400000e0000 */
[--C-:B------:R-:W-:Y:S02]  /*37900*/  IADD3.X R73, R97, RZ, R106.reuse, P1, P2 ;  /* 0x000000ff61497210 */ /* 0x100fe40000fe446a */
[----:B------:R-:W-:Y:S02]  /*37910*/  ISETP.GE.AND P2, PT, R107, R112, PT ;  /* 0x000000706b00720c */ /* 0x000fe40003f46270 */
[----:B------:R-:W-:Y:S01]  /*37920*/  IADD3 R76, P3, P4, R96, R74, R105 ;  /* 0x0000004a604c7210 */ /* 0x000fe20007c7e069 */
[----:B------:R-:W-:Y:S01]  /*37930*/  IMAD.SHL.U32 R115, R115, 0x10, RZ ;  /* 0x0000001073737824 */ /* 0x000fe200078e00ff */
[----:B------:R-:W-:Y:S01]  /*37940*/  BSSY B4, `(.L_x_4967) ;  /* 0x00000fe000047945 */ /* 0x000fe20003800000 */
[----:B------:R-:W5:Y:S01]  /*37950*/  LD.E.128 R72, desc[UR4][R72.64] ;  /* 0x0000000448487980 */ /* 0x000f62000c101d00 */
[----:B------:R-:W-:-:S02]  /*37960*/  IADD3.X R77, R97, RZ, R106, P3, P4 ;  /* 0x000000ff614d7210 */ /* 0x000fc40001fe846a */
[----:B------:R-:W-:-:S04]  /*37970*/  ISETP.GE.AND P1, PT, R113, R102, PT ;  /* 0x000000667100720c */ /* 0x000fc80003f26270 */
[----:B------:R-:W5:Y:S01]  /*37980*/  LD.E.128 R76, desc[UR6][R76.64] ;  /* 0x000000064c4c7980 */ /* 0x000f62000c101d00 */
[----:B------:R-:W-:Y:S01]  /*37990*/  SHF.R.S32.HI R112, RZ, 0x1f, R115 ;  /* 0x0000001fff707819 */ /* 0x000fe20000011473 */
[----:B------:R-:W-:Y:S07]  /*379a0*/  @P2 BRA `(.L_x_4968) ;  /* 0x0000000c00dc2947 */ /* 0x000fee0003800000 */
[----:B------:R-:W-:Y:S01]  /*379b0*/  SHF.R.U32.HI R116, RZ, 0x8, R32 ;  /* 0x00000008ff747819 */ /* 0x000fe20000011620 */
[----:B-----5:R-:W-:Y:S01]  /*379c0*/  IMAD.MOV.U32 R114, RZ, RZ, R73 ;  /* 0x000000ffff727224 */ /* 0x020fe200078e0049 */
[----:B------:R-:W-:Y:S01]  /*379d0*/  SHF.R.U32.HI R119, RZ, 0x8, R34 ;  /* 0x00000008ff777819 */ /* 0x000fe20000011622 */
[----:B------:R-:W-:Y:S01]  /*379e0*/  IMAD.MOV.U32 R73, RZ, RZ, R76 ;  /* 0x000000ffff497224 */ /* 0x000fe200078e004c */
[----:B------:R-:W-:Y:S01]  /*379f0*/  LOP3.LUT R76, R32, 0xff, RZ, 0xc0, !PT ;  /* 0x000000ff204c7812 */ /* 0x000fe200078ec0ff */
[----:B------:R-:W-:Y:S01]  /*37a00*/  IMAD.MOV.U32 R117, RZ, RZ, R75 ;  /* 0x000000ffff757224 */ /* 0x000fe200078e004b */
[----:B------:R-:W-:Y:S01]  /*37a10*/  LOP3.LUT R75, R116, 0xff, RZ, 0xc0, !PT ;  /* 0x000000ff744b7812 */ /* 0x000fe200078ec0ff */
[----:B------:R-:W-:Y:S01]  /*37a20*/  IMAD.MOV.U32 R118, RZ, RZ, R79 ;  /* 0x000000ffff767224 */ /* 0x000fe200078e004f */
[----:B------:R-:W-:Y:S02]  /*37a30*/  SHF.R.U32.HI R79, RZ, 0x8, R33 ;  /* 0x00000008ff4f7819 */ /* 0x000fe40000011621 */
        /* <DEDUP_REMOVED lines=8> */
[----:B------:R-:W-:Y:S02]  /*37ac0*/  LOP3.LUT R122, R44, 0xff, RZ, 0xc0, !PT ;  /* 0x000000ff2c7a7812 */ /* 0x000fe400078ec0ff */
[----:B------:R-:W-:Y:S02]  /*37ad0*/  LOP3.LUT R123, R123, 0xff, RZ, 0xc0, !PT ;  /* 0x000000ff7b7b7812 */ /* 0x000fe400078ec0ff */
[----:B------:R-:W-:Y:S02]  /*37ae0*/  SHF.R.U32.HI R116, RZ, 0x8, R45 ;  /* 0x00000008ff747819 */ /* 0x000fe4000001162d */
[----:B------:R-:W-:Y:S02]  /*37af0*/  PRMT R76, R79, 0x7604, R76 ;  /* 0x000076044f4c7816 */ /* 0x000fe4000000004c */
[----:B------:R-:W-:-:S02]  /*37b00*/  LOP3.LUT R120, R35, 0xff, RZ, 0xc0, !PT ;  /* 0x000000ff23787812 */ /* 0x000fc400078ec0ff */
[----:B------:R-:W-:Y:S02]  /*37b10*/  LOP3.LUT R121, R121, 0xff, RZ, 0xc0, !PT ;  /* 0x000000ff79797812 */ /* 0x000fe400078ec0ff */
[----:B------:R-:W-:Y:S02]  /*37b20*/  PRMT R123, R123, 0x7604, R122 ;  /* 0x000076047b7b7816 */ /* 0x000fe4000000007a */
[----:B------:R-:W-:Y:S02]  /*37b30*/  LOP3.LUT R79, R45, 0xff, RZ, 0xc0, !PT ;  /* 0x000000ff2d4f7812 */ /* 0x000fe400078ec0ff */
[----:B------:R-:W-:Y:S02]  /*37b40*/  LOP3.LUT R116, R116, 0xff, RZ, 0xc0, !PT ;  /* 0x000000ff74747812 */ /* 0x000fe400078ec0ff */
[----:B------:R-:W-:Y:S02]  /*37b50*/  SHF.R.U32.HI R122, RZ, 0x8, R46 ;  /* 0x00000008ff7a7819 */ /* 0x000fe4000001162e */
[----:B------:R-:W-:-:S02]  /*37b60*/  PRMT R120, R121, 0x7604, R120 ;  /* 0x0000760479787816 */ /* 0x000fc40000000078 */
[----:B------:R-:W-:Y:S02]  /*37b70*/  PRMT R116, R116, 0x7604, R79 ;  /* 0x0000760474747816 */ /* 0x000fe4000000004f */
[----:B------:R-:W-:Y:S02]  /*37b80*/  LOP3.LUT R121, R46, 0xff, RZ, 0xc0, !PT ;  /* 0x000000ff2e797812 */ /* 0x000fe400078ec0ff */
[----:B------:R-:W-:Y:S02]  /*37b90*/  LOP3.LUT R122, R122, 0xff, RZ, 0xc0, !PT ;  /* 0x000000ff7a7a7812 */ /* 0x000fe400078ec0ff */
[----:B------:R-:W-:Y:S02]  /*37ba0*/  SHF.R.U32.HI R79, RZ, 0x10, R33 ;  /* 0x00000010ff4f7819 */ /* 0x000fe40000011621 */
[----:B------:R-:W-:Y:S02]  /*37bb0*/  PRMT R125, R122, 0x7604, R121 ;  /* 0x000076047a7d7816 */ /* 0x000fe40000000079 */
[----:B------:R-:W-:Y:S01]  /*37bc0*/  SHF.R.U32.HI R121, RZ, 0x10, R35 ;  /* 0x00000010ff797819 */ /* 0x000fe20000011623 */
[----:B------:R-:W-:Y:S01]  /*37bd0*/  IMAD.U32 R79, R79, 0x10000, RZ ;  /* 0x000100004f4f7824 */ /* 0x000fe200078e00ff */
[----:B------:R-:W-:-:S02]  /*37be0*/  SHF.R.U32.HI R122, RZ, 0x10, R45 ;  /* 0x00000010ff7a7819 */ /* 0x000fc4000001162d */
[--C-:B------:R-:W-:Y:S01]  /*37bf0*/  LOP3.LUT R75, R75, 0xff0000, R32.reuse, 0xf8, !PT ;  /* 0x00ff00004b4b7812 */ /* 0x100fe200078ef820 */
[----:B------:R-:W-:Y:S01]  /*37c00*/  IMAD.U32 R121, R121, 0x10000, RZ ;  /* 0x0001000079797824 */ /* 0x000fe200078e00ff */
[----:B------:R-:W-:Y:S01]  /*37c10*/  LOP3.LUT R76, R76, 0xff0000, R79, 0xf8, !PT ;  /* 0x00ff00004c4c7812 */ /* 0x000fe200078ef84f */
[----:B------:R-:W-:Y:S01]  /*37c20*/  IMAD.U32 R79, R122, 0x10000, RZ ;  /* 0x000100007a4f7824 */ /* 0x000fe200078e00ff */
[----:B------:R-:W-:Y:S02]  /*37c30*/  SHF.R.U32.HI R33, RZ, 0x18, R33 ;  /* 0x00000018ff217819 */ /* 0x000fe40000011621 */
[----:B------:R-:W-:Y:S02]  /*37c40*/  LOP3.LUT R120, R120, 0xff0000, R121, 0xf8, !PT ;  /* 0x00ff000078787812 */ /* 0x000fe400078ef879 */
[----:B------:R-:W-:Y:S01]  /*37c50*/  LOP3.LUT R121, R116, 0xff0000, R79, 0xf8, !PT ;  /* 0x00ff000074797812 */ /* 0x000fe200078ef84f */
[----:B------:R-:W-:Y:S01]  /*37c60*/  IMAD.SHL.U32 R33, R33, 0x1000000, RZ ;  /* 0x0100000021217824 */ /* 0x000fe200078e00ff */
[----:B------:R-:W-:-:S02]  /*37c70*/  LOP3.LUT R79, R75, 0xff000000, R32, 0xf8, !PT ;  /* 0xff0000004b4f7812 */ /* 0x000fc400078ef820 */
[----:B------:R-:W-:Y:S02]  /*37c80*/  SHF.R.U32.HI R32, RZ, 0x18, R45 ;  /* 0x00000018ff207819 */ /* 0x000fe4000001162d */
[----:B------:R-:W-:Y:S02]  /*37c90*/  SHF.R.U32.HI R127, RZ, 0x8, R47 ;  /* 0x00000008ff7f7819 */ /* 0x000fe4000001162f */
[----:B------:R-:W-:Y:S01]  /*37ca0*/  LOP3.LUT R124, R47, 0xff, RZ, 0xc0, !PT ;  /* 0x000000ff2f7c7812 */ /* 0x000fe200078ec0ff */
[----:B------:R-:W-:Y:S01]  /*37cb0*/  IMAD.SHL.U32 R32, R32, 0x1000000, RZ ;  /* 0x0100000020207824 */ /* 0x000fe200078e00ff */
[----:B------:R-:W-:Y:S02]  /*37cc0*/  LOP3.LUT R127, R127, 0xff, RZ, 0xc0, !PT ;  /* 0x000000ff7f7f7812 */ /* 0x000fe400078ec0ff */
[----:B------:R-:W-:Y:S02]  /*37cd0*/  LOP3.LUT R123, R123, 0xff0000, R44, 0xf8, !PT ;  /* 0x00ff00007b7b7812 */ /* 0x000fe400078ef82c */
[----:B------:R-:W-:-:S02]  /*37ce0*/  LOP3.LUT R121, R121, R32, RZ, 0xfc, !PT ;  /* 0x0000002079797212 */ /* 0x000fc400078efcff */
[----:B------:R-:W-:Y:S02]  /*37cf0*/  PRMT R124, R127, 0x7604, R124 ;  /* 0x000076047f7c7816 */ /* 0x000fe4000000007c */
[----:B------:R-:W-:Y:S02]  /*37d00*/  SHF.R.U32.HI R127, RZ, 0x10, R47 ;  /* 0x00000010ff7f7819 */ /* 0x000fe4000001162f */
[----:B------:R-:W-:Y:S02]  /*37d10*/  LOP3.LUT R116, R123, 0xff000000, R44, 0xf8, !PT ;  /* 0xff0000007b747812 */ /* 0x000fe400078ef82c */
[----:B------:R-:W-:Y:S01]  /*37d20*/  LOP3.LUT R45, R76, R33, RZ, 0xfc, !PT ;  /* 0x000000214c2d7212 */ /* 0x000fe200078efcff */
[----:B------:R-:W-:Y:S01]  /*37d30*/  IMAD.U32 R127, R127, 0x10000, RZ ;  /* 0x000100007f7f7824 */ /* 0x000fe200078e00ff */
[----:B------:R-:W-:Y:S02]  /*37d40*/  F2FP.F16.E4M3.UNPACK_B R44, R77 ;  /* 0x0000004dff2c723e */ /* 0x000fe400020006ff */
[----:B------:R-:W-:-:S02]  /*37d50*/  F2FP.F16.E4M3.UNPACK_B R122, R121 ;  /* 0x00000079ff7a723e */ /* 0x000fc400020006ff */
[----:B------:R-:W-:Y:S01]  /*37d60*/  SHF.R.U32.HI R123, RZ, 0x18, R47 ;  /* 0x00000018ff7b7819 */ /* 0x000fe2000001162f */
[----:B------:R-:W-:Y:S01]  /*37d70*/  HADD2.F32 R32, -RZ, R44.H0_H0 ;  /* 0x2000002cff207230 */ /* 0x000fe20000004100 */
[----:B------:R-:W-:Y:S01]  /*37d80*/  SHF.R.U32.HI R126, RZ, 0x18, R35 ;  /* 0x00000018ff7e7819 */ /* 0x000fe20000011623 */
[----:B------:R-:W-:Y:S01]  /*37d90*/  HADD2.F32 R76, -RZ, R122.H0_H0 ;  /* 0x2000007aff4c7230 */ /* 0x000fe20000004100 */
[----:B------:R-:W-:Y:S01]  /*37da0*/  F2FP.F16.E4M3.UNPACK_B R47, R45 ;  /* 0x0000002dff2f723e */ /* 0x000fe200020006ff */
[----:B------:R-:W-:Y:S01]  /*37db0*/  IMAD.SHL.U32 R123, R123, 0x1000000, RZ ;  /* 0x010000007b7b7824 */ /* 0x000fe200078e00ff */
[--C-:B------:R-:W-:Y:S01]  /*37dc0*/  LOP3.LUT R119, R119, 0xff0000, R34.reuse, 0xf8, !PT ;  /* 0x00ff000077777812 */ /* 0x100fe200078ef822 */
[----:B------:R-:W-:Y:S01]  /*37dd0*/  HADD2.F32 R44, -RZ, R44.H1_H1 ;  /* 0x3000002cff2c7230 */ /* 0x000fe20000004100 */
[----:B------:R-:W-:Y:S01]  /*37de0*/  F2FP.F16.E4M3.UNPACK_B R35, R114 ;  /* 0x00000072ff23723e */ /* 0x000fe200020006ff */
[----:B------:R-:W-:Y:S01]  /*37df0*/  HADD2.F32 R75, -RZ, R47.H0_H0 ;  /* 0x2000002fff4b7230 */ /* 0x000fe20000004100 */
[----:B------:R-:W-:Y:S01]  /*37e00*/  LOP3.LUT R34, R119, 0xff000000, R34, 0xf8, !PT ;  /* 0xff00000077227812 */ /* 0x000fe200078ef822 */
[----:B------:R-:W-:Y:S01]  /*37e10*/  IMAD.SHL.U32 R119, R126, 0x1000000, RZ ;  /* 0x010000007e777824 */ /* 0x000fe200078e00ff */
[--C-:B------:R-:W-:Y:S01]  /*37e20*/  LOP3.LUT R125, R125, 0xff0000, R46.reuse, 0xf8, !PT ;  /* 0x00ff00007d7d7812 */ /* 0x100fe200078ef82e */
[--C-:B------:R-:W-:Y:S01]  /*37e30*/  HADD2.F32 R33, -RZ, R35.reuse.H0_H0 ;  /* 0x20000023ff217230 */ /* 0x100fe20000004100 */
[----:B------:R-:W-:Y:S01]  /*37e40*/  LOP3.LUT R124, R124, 0xff0000, R127, 0xf8, !PT ;  /* 0x00ff00007c7c7812 */ /* 0x000fe200078ef87f */
[CC--:B------:R-:W-:Y:S01]  /*37e50*/  FMUL.FTZ R126, R32.reuse, R76.reuse ;  /* 0x0000004c207e7220 */ /* 0x0c0fe20000410000 */
[----:B------:R-:W-:Y:S01]  /*37e60*/  LOP3.LUT R46, R125, 0xff000000, R46, 0xf8, !PT ;  /* 0xff0000007d2e7812 */ /* 0x000fe200078ef82e */
[----:B------:R-:W-:Y:S01]  /*37e70*/  FMUL.FTZ R127, R32, R75 ;  /* 0x0000004b207f7220 */ /* 0x000fe20000410000 */
[----:B------:R-:W-:Y:S01]  /*37e80*/  LOP3.LUT R125, R124, R123, RZ, 0xfc, !PT ;  /* 0x0000007b7c7d7212 */ /* 0x000fe200078efcff */
[C---:B------:R-:W-:Y:S01]  /*37e90*/  FFMA.FTZ R32, R33.reuse, R75, -R126 ;  /* 0x0000004b21207223 */ /* 0x040fe2000001087e */
[----:B------:R-:W-:Y:S01]  /*37ea0*/  F2FP.F16.E4M3.UNPACK_B R77, R77.H1 ;  /* 0x0000004dff4d723e */ /* 0x000fe200030006ff */
[----:B------:R-:W-:Y:S01]  /*37eb0*/  FFMA.FTZ R33, R33, R76, R127 ;  /* 0x0000004c21217223 */ /* 0x000fe2000001007f */
[----:B------:R-:W-:Y:S01]  /*37ec0*/  F2FP.F16.E4M3.UNPACK_B R123, R121.H1 ;  /* 0x00000079ff7b723e */ /* 0x000fe200030006ff */
[----:B------:R-:W-:Y:S01]  /*37ed0*/  HADD2.F32 R121, -RZ, R122.H1_H1 ;  /* 0x3000007aff797230 */ /* 0x000fe20000004100 */
[----:B------:R-:W-:Y:S01]  /*37ee0*/  F2FP.F16.E4M3.UNPACK_B R75, R45.H1 ;  /* 0x0000002dff4b723e */ /* 0x000fe200030006ff */
[----:B------:R-:W-:Y:S01]  /*37ef0*/  HADD2.F32 R76, -RZ, R35.H1_H1 ;  /* 0x30000023ff4c7230 */ /* 0x000fe20000004100 */
[----:B------:R-:W-:Y:S01]  /*37f00*/  F2FP.F16.E4M3.UNPACK_B R114, R114.H1 ;  /* 0x00000072ff72723e */ /* 0x000fe200030006ff */
[----:B------:R-:W-:Y:S01]  /*37f10*/  HADD2.F32 R47, -RZ, R47.H1_H1 ;  /* 0x3000002fff2f7230 */ /* 0x000fe20000004100 */
[----:B------:R-:W-:Y:S01]  /*37f20*/  LOP3.LUT R119, R120, R119, RZ, 0xfc, !PT ;  /* 0x0000007778777212 */ /* 0x000fe200078efcff */
[----:B------:R-:W-:-:S02]  /*37f30*/  HADD2.F32 R35, -RZ, R77.H0_H0 ;  /* 0x2000004dff237230 */ /* 0x000fc40000004100 */
[C---:B------:R-:W-:Y:S01]  /*37f40*/  FMUL.FTZ R127, R44.reuse, R121 ;  /* 0x000000792c7f7220 */ /* 0x040fe20000410000 */
[----:B------:R-:W-:Y:S02]  /*37f50*/  HADD2.F32 R122, -RZ, R123.H0_H0 ;  /* 0x2000007bff7a7230 */ /* 0x000fe40000004100 */
        /* <DEDUP_REMOVED lines=9> */
[----:B------:R-:W-:Y:S01]  /*37ff0*/  F2FP.F16.E4M3.UNPACK_B R121, R118 ;  /* 0x00000076ff79723e */ /* 0x000fe200020006ff */
[----:B------:R-:W-:Y:S01]  /*38000*/  FFMA.FTZ R45, R45, R122, R129 ;  /* 0x0000007a2d2d7223 */ /* 0x000fe20000010081 */
[----:B------:R-:W-:Y:S01]  /*38010*/  F2FP.F16.E4M3.UNPACK_B R127, R125 ;  /* 0x0000007dff7f723e */ /* 0x000fe200020006ff */
[----:B------:R-:W-:Y:S01]  /*38020*/  HADD2.F32 R122, -RZ, R75.H1_H1 ;  /* 0x3000004bff7a7230 */ /* 0x000fe20000004100 */
[----:B------:R-:W-:Y:S01]  /*38030*/  F2FP.F16.E4M3.UNPACK_B R124, R119 ;  /* 0x00000077ff7c723e */ /* 0x000fe200020006ff */
[----:B------:R-:W-:Y:S01]  /*38040*/  HADD2.F32 R75, -RZ, R121.H0_H0 ;  /* 0x20000079ff4b7230 */ /* 0x000fe20000004100 */
[----:B------:R-:W-:Y:S01]  /*38050*/  F2FP.F16.E4M3.UNPACK_B R120, R117 ;  /* 0x00000075ff78723e */ /* 0x000fe200020006ff */
[----:B------:R-:W-:-:S02]  /*38060*/  HADD2.F32 R128, -RZ, R127.H0_H0 ;  /* 0x2000007fff807230 */ /* 0x000fc40000004100 */
[----:B------:R-:W-:Y:S02]  /*38070*/  HADD2.F32 R47, -RZ, R77.H1_H1 ;  /* 0x3000004dff2f7230 */ /* 0x000fe40000004100 */
[----:B------:R-:W-:Y:S02]  /*38080*/  HADD2.F32 R126, -RZ, R124.H0_H0 ;  /* 0x2000007cff7e7230 */ /* 0x000fe40000004100 */
[----:B------:R-:W-:Y:S01]  /*38090*/  FMUL.FTZ R132, R75, R128 ;  /* 0x000000804b847220 */ /* 0x000fe20000410000 */
[----:B------:R-:W-:Y:S02]  /*380a0*/  HADD2.F32 R77, -RZ, R120.H0_H0 ;  /* 0x20000078ff4d7230 */ /* 0x000fe40000004100 */
[----:B------:R-:W-:Y:S01]  /*380b0*/  FMUL.FTZ R129, R47, R123 ;  /* 0x0000007b2f817220 */ /* 0x000fe20000410000 */
[----:B------:R-:W-:Y:S02]  /*380c0*/  HADD2.F32 R114, -RZ, R114.H1_H1 ;  /* 0x30000072ff727230 */ /* 0x000fe40000004100 */
[----:B------:R-:W-:Y:S01]  /*380d0*/  FMUL.FTZ R131, R75, R126 ;  /* 0x0000007e4b837220 */ /* 0x000fe20000410000 */
[----:B------:R-:W-:Y:S01]  /*380e0*/  FMUL.FTZ R130, R47, R122 ;  /* 0x0000007a2f827220 */ /* 0x000fe20000410000 */
[----:B------:R-:W-:Y:S01]  /*380f0*/  FFMA.FTZ R75, R77, R126, -R132 ;  /* 0x0000007e4d4b7223 */ /* 0x000fe20000010884 */
[----:B------:R-:W-:-:S02]  /*38100*/  HADD2.F32 R127, -RZ, R127.H1_H1 ;  /* 0x3000007fff7f7230 */ /* 0x000fc40000004100 */
[C---:B------:R-:W-:Y:S01]  /*38110*/  FFMA.FTZ R47, R114.reuse, R122, -R129 ;  /* 0x0000007a722f7223 */ /* 0x040fe20000010881 */
[----:B------:R-:W-:Y:S01]  /*38120*/  FFMA.FTZ R77, R77, R128, R131 ;  /* 0x000000804d4d7223 */ /* 0x000fe20000010083 */
[----:B------:R-:W-:Y:S01]  /*38130*/  F2FP.F16.E4M3.UNPACK_B R122, R118.H1 ;  /* 0x00000076ff7a723e */ /* 0x000fe200030006ff */
[----:B------:R-:W-:Y:S01]  /*38140*/  FFMA.FTZ R114, R114, R123, R130 ;  /* 0x0000007b72727223 */ /* 0x000fe20000010082 */
[----:B------:R-:W-:Y:S01]  /*38150*/  F2FP.F16.E4M3.UNPACK_B R131, R125.H1 ;  /* 0x0000007dff83723e */ /* 0x000fe200030006ff */
[----:B------:R-:W-:Y:S01]  /*38160*/  HADD2.F32 R123, -RZ, R121.H1_H1 ;  /* 0x30000079ff7b7230 */ /* 0x000fe20000004100 */
[----:B------:R-:W-:Y:S01]  /*38170*/  F2FP.F16.E4M3.UNPACK_B R125, R119.H1 ;  /* 0x00000077ff7d723e */ /* 0x000fe200030006ff */
[----:B------:R-:W-:Y:S01]  /*38180*/  HADD2.F32 R124, -RZ, R124.H1_H1 ;  /* 0x3000007cff7c7230 */ /* 0x000fe20000004100 */
[----:B------:R-:W-:Y:S01]  /*38190*/  F2FP.F16.E4M3.UNPACK_B R121, R117.H1 ;  /* 0x00000075ff79723e */ /* 0x000fe200030006ff */
[----:B------:R-:W-:Y:S02]  /*381a0*/  HADD2.F32 R117, -RZ, R122.H0_H0 ;  /* 0x2000007aff757230 */ /* 0x000fe40000004100 */
[----:B------:R-:W-:Y:S01]  /*381b0*/  FMUL.FTZ R129, R123, R127 ;  /* 0x0000007f7b817220 */ /* 0x000fe20000410000 */
[----:B------:R-:W-:-:S02]  /*381c0*/  HADD2.F32 R128, -RZ, R131.H0_H0 ;  /* 0x20000083ff807230 */ /* 0x000fc40000004100 */
[----:B------:R-:W-:Y:S01]  /*381d0*/  FMUL.FTZ R130, R123, R124 ;  /* 0x0000007c7b827220 */ /* 0x000fe20000410000 */
[----:B------:R-:W-:Y:S01]  /*381e0*/  HADD2.F32 R120, -RZ, R120.H1_H1 ;  /* 0x30000078ff787230 */ /* 0x000fe20000004100 */
[----:B------:R-:W-:Y:S01]  /*381f0*/  F2FP.SATFINITE.E4M3.F32.PACK_AB_MERGE_C R44, R47, R44, RZ ;  /* 0x0000002c2f2c723e */ /* 0x000fe200048070ff */
[----:B------:R-:W-:Y:S02]  /*38200*/  HADD2.F32 R126, -RZ, R125.H0_H0 ;  /* 0x2000007dff7e7230 */ /* 0x000fe40000004100 */
[C---:B------:R-:W-:Y:S01]  /*38210*/  FMUL.FTZ R132, R117.reuse, R128 ;  /* 0x0000008075847220 */ /* 0x040fe20000410000 */
[----:B------:R-:W-:Y:S02]  /*38220*/  HADD2.F32 R119, -RZ, R121.H0_H0 ;  /* 0x20000079ff777230 */ /* 0x000fe40000004100 */
[C---:B------:R-:W-:Y:S01]  /*38230*/  FFMA.FTZ R118, R120.reuse, R124, -R129 ;  /* 0x0000007c78767223 */ /* 0x040fe20000010881 */
[----:B------:R-:W-:Y:S01]  /*38240*/  FFMA.FTZ R120, R120, R127, R130 ;  /* 0x0000007f78787223 */ /* 0x000fe20000010082 */
[-C--:B------:R-:W-:Y:S01]  /*38250*/  FMUL.FTZ R123, R117, R126.reuse ;  /* 0x0000007e757b7220 */ /* 0x080fe20000410000 */
[----:B------:R-:W-:Y:S01]  /*38260*/  F2FP.F16.E4M3.UNPACK_B R127, R73.H1 ;  /* 0x00000049ff7f723e */ /* 0x000fe200030006ff */
[C---:B------:R-:W-:Y:S01]  /*38270*/  FFMA.FTZ R117, R119.reuse, R126, -R132 ;  /* 0x0000007e77757223 */ /* 0x040fe20000010884 */
[----:B------:R-:W-:Y:S01]  /*38280*/  F2FP.F16.E4M3.UNPACK_B R130, R116.H1 ;  /* 0x00000074ff82723e */ /* 0x000fe200030006ff */
[----:B------:R-:W-:Y:S01]  /*38290*/  FFMA.FTZ R119, R119, R128, R123 ;  /* 0x0000008077777223 */ /* 0x000fe2000001007b */
[----:B------:R-:W-:Y:S01]  /*382a0*/  F2FP.F16.E4M3.UNPACK_B R129, R79.H1 ;  /* 0x0000004fff81723e */ /* 0x000fe200030006ff */
[----:B------:R-:W-:Y:S01]  /*382b0*/  HADD2.F32 R128, -RZ, R125.H1_H1 ;  /* 0x3000007dff807230 */ /* 0x000fe20000004100 */
[----:B------:R-:W-:Y:S01]  /*382c0*/  F2FP.F16.E4M3.UNPACK_B R125, R72.H1 ;  /* 0x00000048ff7d723e */ /* 0x000fe200030006ff */
[----:B------:R-:W-:Y:S01]  /*382d0*/  HADD2.F32 R124, -RZ, R122.H1_H1 ;  /* 0x3000007aff7c7230 */ /* 0x000fe20000004100 */
[----:B------:R-:W-:Y:S01]  /*382e0*/  F2FP.F16.E4M3.UNPACK_B R73, R73 ;  /* 0x00000049ff49723e */ /* 0x000fe200020006ff */
        /* <DEDUP_REMOVED lines=8> */
[----:B------:R-:W-:Y:S02]  /*38370*/  HADD2.F32 R121, -RZ, R121.H1_H1 ;  /* 0x30000079ff797230 */ /* 0x000fe40000004100 */
[C---:B------:R-:W-:Y:S01]  /*38380*/  FMUL.FTZ R134, R122.reuse, R131 ;  /* 0x000000837a867220 */ /* 0x040fe20000410000 */
[----:B------:R-:W-:Y:S02]  /*38390*/  HADD2.F32 R123, -RZ, R125.H0_H0 ;  /* 0x2000007dff7b7230 */ /* 0x000fe40000004100 */
[----:B------:R-:W-:Y:S01]  /*383a0*/  FMUL.FTZ R136, R122, R126 ;  /* 0x0000007e7a887220 */ /* 0x000fe20000410000 */
[----:B------:R-:W-:Y:S01]  /*383b0*/  F2FP.SATFINITE.E4M3.F32.PACK_AB_MERGE_C R33, R76, R33, R45 ;  /* 0x000000214c21723e */ /* 0x000fe2000480702d */
[C---:B------:R-:W-:Y:S01]  /*383c0*/  FFMA.FTZ R122, R121.reuse, R128, -R138 ;  /* 0x00000080797a7223 */ /* 0x040fe2000001088a */
[----:B------:R-:W-:Y:S01]  /*383d0*/  FFMA.FTZ R124, R121, R132, R133 ;  /* 0x00000084797c7223 */ /* 0x000fe20000010085 */
[C---:B------:R-:W-:Y:S01]  /*383e0*/  FFMA.FTZ R121, R123.reuse, R126, -R134 ;  /* 0x0000007e7b797223 */ /* 0x040fe20000010886 */
[----:B------:R-:W-:Y:S01]  /*383f0*/  FFMA.FTZ R123, R123, R131, R136 ;  /* 0x000000837b7b7223 */ /* 0x000fe20000010088 */
[----:B------:R-:W-:Y:S01]  /*38400*/  HADD2.F32 R128, -RZ, R127.H1_H1 ;  /* 0x3000007fff807230 */ /* 0x000fe20000004100 */
[----:B------:R-:W-:Y:S01]  /*38410*/  F2FP.SATFINITE.E4M3.F32.PACK_AB_MERGE_C R117, R122, R117, RZ ;  /* 0x000000757a75723e */ /* 0x000fe200048070ff */
[----:B------:R-:W-:Y:S01]  /*38420*/  HADD2.F32 R133, -RZ, R130.H1_H1 ;  /* 0x30000082ff857230 */ /* 0x000fe20000004100 */
[----:B------:R-:W-:Y:S01]  /*38430*/  F2FP.F16.E4M3.UNPACK_B R130, R116 ;  /* 0x00000074ff82723e */ /* 0x000fe200020006ff */
[----:B------:R-:W-:Y:S01]  /*38440*/  HADD2.F32 R131, -RZ, R129.H1_H1 ;  /* 0x30000081ff837230 */ /* 0x000fe20000004100 */
[----:B------:R-:W-:Y:S01]  /*38450*/  F2FP.F16.E4M3.UNPACK_B R129, R79 ;  /* 0x0000004fff81723e */ /* 0x000fe200020006ff */
[----:B------:R-:W-:Y:S01]  /*38460*/  HADD2.F32 R126, -RZ, R125.H1_H1 ;  /* 0x3000007dff7e7230 */ /* 0x000fe20000004100 */
[----:B------:R-:W-:Y:S01]  /*38470*/  F2FP.F16.E4M3.UNPACK_B R125, R72 ;  /* 0x00000048ff7d723e */ /* 0x000fe200020006ff */
        /* <DEDUP_REMOVED lines=15> */
[----:B------:R-:W-:Y:S02]  /*38570*/  HADD2.F32 R127, -RZ, R129.H1_H1 ;  /* 0x30000081ff7f7230 */ /* 0x000fe40000004100 */
[----:B------:R-:W-:Y:S01]  /*38580*/  FMUL.FTZ R128, R126, R133 ;  /* 0x000000857e807220 */ /* 0x000fe20000410000 */
[----:B------:R-:W-:-:S02]  /*38590*/  F2FP.F16.E4M3.UNPACK_B R129, R78.H1 ;  /* 0x0000004eff81723e */ /* 0x000fc400030006ff */
[----:B------:R-:W-:Y:S01]  /*385a0*/  F2FP.F16.E4M3.UNPACK_B R134, R46.H1 ;  /* 0x0000002eff86723e */ /* 0x000fe200030006ff */
[-C--:B------:R-:W-:Y:S01]  /*385b0*/  FMUL.FTZ R132, R126, R127.reuse ;  /* 0x0000007f7e847220 */ /* 0x080fe20000410000 */
[C---:B------:R-:W-:Y:S01]  /*385c0*/  FFMA.FTZ R126, R125.reuse, R127, -R128 ;  /* 0x0000007f7d7e7223 */ /* 0x040fe20000010880 */
        /* <DEDUP_REMOVED lines=8> */
[CC--:B------:R-:W-:Y:S01]  /*38650*/  FMUL.FTZ R138, R130.reuse, R135.reuse ;  /* 0x00000087828a7220 */ /* 0x0c0fe20000410000 */
[----:B------:R-:W-:Y:S01]  /*38660*/  HADD2.F32 R129, -RZ, R129.H1_H1 ;  /* 0x30000081ff817230 */ /* 0x000fe20000004100 */
[----:B------:R-:W-:Y:S01]  /*38670*/  F2FP.F16.E4M3.UNPACK_B R34, R34 ;  /* 0x00000022ff22723e */ /* 0x000fe200020006ff */
[----:B------:R-:W-:Y:S02]  /*38680*/  HADD2.F32 R136, -RZ, R134.H1_H1 ;  /* 0x30000086ff887230 */ /* 0x000fe40000004100 */
[-C--:B------:R-:W-:Y:S01]  /*38690*/  FMUL.FTZ R130, R130, R132.reuse ;  /* 0x0000008482827220 */ /* 0x080fe20000410000 */
[----:B------:R-:W-:Y:S02]  /*386a0*/  HADD2.F32 R134, -RZ, R131.H1_H1 ;  /* 0x30000083ff867230 */ /* 0x000fe40000004100 */
[----:B------:R-:W-:Y:S01]  /*386b0*/  FFMA.FTZ R138, R125, R132, -R138 ;  /* 0x000000847d8a7223 */ /* 0x000fe2000001088a */
[----:B------:R-:W-:Y:S02]  /*386c0*/  HADD2.F32 R127, -RZ, R127.H1_H1 ;  /* 0x3000007fff7f7230 */ /* 0x000fe40000004100 */
[----:B------:R-:W-:Y:S01]  /*386d0*/  FMUL.FTZ R132, R129, R136 ;  /* 0x0000008881847220 */ /* 0x000fe20000410000 */
[----:B------:R-:W-:Y:S01]  /*386e0*/  FFMA.FTZ R130, R125, R135, R130 ;  /* 0x000000877d827223 */ /* 0x000fe20000010082 */
[----:B------:R-:W-:Y:S01]  /*386f0*/  FMUL.FTZ R129, R129, R134 ;  /* 0x0000008681817220 */ /* 0x000fe20000410000 */
[----:B------:R-:W-:Y:S01]  /*38700*/  F2FP.F16.E4M3.UNPACK_B R74, R74 ;  /* 0x0000004aff4a723e */ /* 0x000fe200020006ff */
[----:B------:R-:W-:Y:S01]  /*38710*/  FFMA.FTZ R137, R127, R134, -R132 ;  /* 0x000000867f897223 */ /* 0x000fe20000010884 */
[----:B------:R-:W-:-:S02]  /*38720*/  HADD2.F32 R125, -RZ, R34.H0_H0 ;  /* 0x20000022ff7d7230 */ /* 0x000fc40000004100 */
[----:B------:R-:W-:Y:S01]  /*38730*/  FFMA.FTZ R139, R127, R136, R129 ;  /* 0x000000887f8b7223 */ /* 0x000fe20000010081 */
[----:B------:R-:W-:Y:S01]  /*38740*/  F2FP.F16.E4M3.UNPACK_B R129, R46 ;  /* 0x0000002eff81723e */ /* 0x000fe200020006ff */
[--C-:B------:R-:W-:Y:S01]  /*38750*/  HADD2.F32 R46, -RZ, R78.reuse.H0_H0 ;  /* 0x2000004eff2e7230 */ /* 0x100fe20000004100 */
[----:B------:R-:W-:Y:S01]  /*38760*/  F2FP.SATFINITE.E4M3.F32.PACK_AB_MERGE_C R119, R124, R119, RZ ;  /* 0x000000777c77723e */ /* 0x000fe200048070ff */
[----:B------:R-:W-:Y:S01]  /*38770*/  HADD2.F32 R78, -RZ, R78.H1_H1 ;  /* 0x3000004eff4e7230 */ /* 0x000fe20000004100 */
[----:B------:R-:W-:Y:S01]  /*38780*/  F2FP.SATFINITE.E4M3.F32.PACK_AB_MERGE_C R72, R72, R121, RZ ;  /* 0x000000794848723e */ /* 0x000fe200048070ff */
[--C-:B------:R-:W-:Y:S01]  /*38790*/  HADD2.F32 R131, -RZ, R129.reuse.H0_H0 ;  /* 0x20000081ff837230 */ /* 0x100fe20000004100 */
[----:B------:R-:W-:Y:S01]  /*387a0*/  F2FP.SATFINITE.E4M3.F32.PACK_AB_MERGE_C R116, R116, R123, RZ ;  /* 0x0000007b7474723e */ /* 0x000fe200048070ff */
[----:B------:R-:W-:Y:S01]  /*387b0*/  HADD2.F32 R129, -RZ, R129.H1_H1 ;  /* 0x30000081ff817230 */ /* 0x000fe20000004100 */
[----:B------:R-:W-:Y:S01]  /*387c0*/  F2FP.SATFINITE.E4M3.F32.PACK_AB_MERGE_C R119, R120, R77, R119 ;  /* 0x0000004d7877723e */ /* 0x000fe20004807077 */
[----:B------:R-:W-:-:S02]  /*387d0*/  HADD2.F32 R127, -RZ, R34.H1_H1 ;  /* 0x30000022ff7f7230 */ /* 0x000fc40000004100 */
[C---:B------:R-:W-:Y:S01]  /*387e0*/  FMUL.FTZ R133, R46.reuse, R131 ;  /* 0x000000832e857220 */ /* 0x040fe20000410000 */
        /* <DEDUP_REMOVED lines=9> */
[----:B------:R-:W-:Y:S01]  /*38880*/  F2FP.SATFINITE.E4M3.F32.PACK_AB_MERGE_C R137, R137, R138, RZ ;  /* 0x0000008a8989723e */ /* 0x000fe200048070ff */
[----:B------:R-:W-:Y:S01]  /*38890*/  IMAD.MOV.U32 R77, RZ, RZ, R33 ;  /* 0x000000ffff4d7224 */ /* 0x000fe200078e0021 */
[----:B------:R-:W-:-:S02]  /*388a0*/  F2FP.SATFINITE.E4M3.F32.PACK_AB_MERGE_C R130, R139, R130, RZ ;  /* 0x000000828b82723e */ /* 0x000fc400048070ff */
[----:B------:R-:W-:Y:S01]  /*388b0*/  F2FP.SATFINITE.E4M3.F32.PACK_AB_MERGE_C R72, R126, R73, R72 ;  /* 0x000000497e48723e */ /* 0x000fe20004807048 */
[----:B------:R-:W-:Y:S01]  /*388c0*/  IMAD.MOV.U32 R73, RZ, RZ, R35 ;  /* 0x000000ffff497224 */ /* 0x000fe200078e0023 */
[----:B------:R-:W-:Y:S01]  /*388d0*/  F2FP.SATFINITE.E4M3.F32.PACK_AB_MERGE_C R76, R128, R79, R116 ;  /* 0x0000004f804c723e */ /* 0x000fe20004807074 */
[----:B------:R-:W-:Y:S01]  /*388e0*/  IMAD.MOV.U32 R79, RZ, RZ, R119 ;  /* 0x000000ffff4f7224 */ /* 0x000fe200078e0077 */
[----:B------:R-:W-:Y:S02]  /*388f0*/  F2FP.SATFINITE.E4M3.F32.PACK_AB_MERGE_C R75, R118, R75, R117 ;  /* 0x0000004b764b723e */ /* 0x000fe40004807075 */
[----:B------:R-:W-:Y:S02]  /*38900*/  F2FP.SATFINITE.E4M3.F32.PACK_AB_MERGE_C R74, R34, R133, R137 ;  /* 0x00000085224a723e */ /* 0x000fe40004807089 */
[----:B------:R-:W-:-:S07]  /*38910*/  F2FP.SATFINITE.E4M3.F32.PACK_AB_MERGE_C R78, R129, R46, R130 ;  /* 0x0000002e814e723e */ /* 0x000fce0004807082 */
.L_x_4968:
[----:B------:R-:W-:Y:S05]  /*38920*/  BSYNC B4 ;  /* 0x0000000000047941 */ /* 0x000fea0003800000 */
.L_x_4967:
[C---:B------:R-:W-:Y:S02]  /*38930*/  R2UR UR4, R84.reuse ;  /* 0x00000000540472ca */ /* 0x040fe400000e0000 */
[C---:B------:R-:W-:Y:S02]  /*38940*/  R2UR UR5, R85.reuse ;  /* 0x00000000550572ca */ /* 0x040fe400000e0000 */
[----:B------:R-:W-:Y:S02]  /*38950*/  @!P1 R2UR UR6, R84 ;  /* 0x00000000540692ca */ /* 0x000fe400000e0000 */
[----:B------:R-:W-:Y:S02]  /*38960*/  @!P1 R2UR UR7, R85 ;  /* 0x00000000550792ca */ /* 0x000fe400000e0000 */
[----:B------:R-:W-:Y:S02]  /*38970*/  IADD3 R32, P2, P3, R86, R100, R115 ;  /* 0x0000006456207210 */ /* 0x000fe40007b5e073 */
[----:B------:R-:W-:-:S02]  /*38980*/  @!P1 SHF.R.S32.HI R35, RZ, 0x1f, R113 ;  /* 0x0000001fff239819 */ /* 0x000fc40000011471 */
[----:B------:R-:W-:Y:S02]  /*38990*/  @!P1 IADD3 R34, P4, P5, R86, R100, R113 ;  /* 0x0000006456229210 */ /* 0x000fe40007d9e071 */
[CC--:B------:R-:W-:Y:S02]  /*389a0*/  IADD3.X R33, R87.reuse, R109.reuse, R112, P2, P3 ;  /* 0x0000006d57217210 */ /* 0x0c0fe400017e6470 */
[----:B------:R-:W-:-:S03]  /*389b0*/  @!P1 IADD3.X R35, R87, R109, R35, P4, P5 ;  /* 0x0000006d57239210 */ /* 0x000fc600027ea423 */
[----:B-----5:R0:W-:Y:S04]  /*389c0*/  ST.E.128 desc[UR4][R32.64], R72 ;  /* 0x0000004820007985 */ /* 0x0201e8000c101d04 */
[----:B------:R0:W-:Y:S02]  /*389d0*/  @!P1 ST.E.128 desc[UR6][R34.64], R76 ;  /* 0x0000004c22009985 */ /* 0x0001e4000c101d06 */
.L_x_4966:
[----:B------:R-:W-:Y:S05]  /*389e0*/  BSYNC B3 ;  /* 0x0000000000037941 */ /* 0x000fea0003800000 */
.L_x_4965:
[----:B------:R-:W-:Y:S02]  /*389f0*/  R2UR UR4, R84 ;  /* 0x00000000540472ca */ /* 0x000fe400000e0000 */
[----:B------:R-:W-:-:S13]  /*38a00*/  R2UR UR5, R85 ;  /* 0x00000000550572ca */ /* 0x000fda00000e0000 */
[----:B0-----:R-:W2:Y:S01]  /*38a10*/  LD.E.U8 R32, desc[UR4][R94.64] ;  /* 0x000000045e207980 */ /* 0x001ea2000c101100 */
[----:B------:R-:W-:Y:S01]  /*38a20*/  BSSY B3, `(.L_x_4969) ;  /* 0x000013e000037945 */ /* 0x000fe20003800000 */
[----:B--2---:R-:W-:-:S13]  /*38a30*/  LOP3.LUT P1, RZ, R32, 0x2, RZ, 0xc0, !PT ;  /* 0x0000000220ff7812 */ /* 0x004fda000782c0ff */
[----:B------:R-:W-:Y:S05]  /*38a40*/  @!P1 BRA `(.L_x_4970) ;  /* 0x0000001000ec9947 */ /* 0x000fea0003800000 */
[----:B------:R-:W-:Y:S02]  /*38a50*/  R2UR UR4, R84 ;  /* 0x00000000540472ca */ /* 0x000fe400000e0000 */
[----:B------:R-:W-:-:S13]  /*38a60*/  R2UR UR5, R85 ;  /* 0x00000000550572ca */ /* 0x000fda00000e0000 */
[----:B------:R-:W2:Y:S01]  /*38a70*/  LD.E R32, desc[UR4][R92.64+0x4] ;  /* 0x000004045c207980 */ /* 0x000ea2000c101900 */
[----:B------:R-:W-:Y:S01]  /*38a80*/  VIADD R72, R107, 0x20 ;  /* 0x000000206b487836 */ /* 0x000fe20000000000 */
[----:B------:R-:W-:Y:S01]  /*38a90*/  SHF.R.S32.HI R45, RZ, 0x1f, R110 ;  /* 0x0000001fff2d7819 */ /* 0x000fe2000001146e */
[----:B------:R-:W-:Y:S01]  /*38aa0*/  IMAD.IADD R34, R102, 0x1, -R103 ;  /* 0x0000000166227824 */ /* 0x000fe200078e0a67 */
[----:B------:R-:W-:Y:S02]  /*38ab0*/  LEA.HI R44, R111, R111, RZ, 0x1 ;  /* 0x0000006f6f2c7211 */ /* 0x000fe400078f08ff */
[CC--:B------:R-:W-:Y:S02]  /*38ac0*/  LEA.HI R46, R45.reuse, R110.reuse, RZ, 0x4 ;  /* 0x0000006e2d2e7211 */ /* 0x0c0fe400078f20ff */
[----:B------:R-:W-:Y:S02]  /*38ad0*/  LEA.HI R45, R45, R110, RZ, 0x2 ;  /* 0x0000006e2d2d7211 */ /* 0x000fe400078f10ff */
[----:B------:R-:W-:Y:S01]  /*38ae0*/  LOP3.LUT R44, R44, 0x3fffffe, RZ, 0xc0, !PT ;  /* 0x03fffffe2c2c7812 */ /* 0x000fe200078ec0ff */
[----:B------:R-:W-:Y:S01]  /*38af0*/  IMAD.SHL.U32 R47, R46, 0x20, RZ ;  /* 0x000000202e2f7824 */ /* 0x000fe200078e00ff */
[----:B------:R-:W-:Y:S01]  /*38b00*/  R2UR UR6, R84 ;  /* 0x00000000540672ca */ /* 0x000fe200000e0000 */
[----:B------:R-:W-:Y:S01]  /*38b10*/  IMAD.SHL.U32 R45, R45, 0x20, RZ ;  /* 0x000000202d2d7824 */ /* 0x000fe200078e00ff */
[----:B------:R-:W-:Y:S01]  /*38b20*/  R2UR UR7, R85 ;  /* 0x00000000550772ca */ /* 0x000fe200000e0000 */
[----:B------:R-:W-:Y:S01]  /*38b30*/  IMAD.IADD R46, R111, 0x1, -R44 ;  /* 0x000000016f2e7824 */ /* 0x000fe200078e0a2c */
[----:B------:R-:W-:-:S02]  /*38b40*/  LOP3.LUT R47, R47, 0xfffffe00, RZ, 0xc0, !PT ;  /* 0xfffffe002f2f7812 */ /* 0x000fc400078ec0ff */
[----:B------:R-:W-:-:S03]  /*38b50*/  LOP3.LUT R45, R45, 0x180, RZ, 0xc0, !PT ;  /* 0x000001802d2d7812 */ /* 0x000fc600078ec0ff */
[----:B------:R-:W-:Y:S01]  /*38b60*/  IMAD R47, R46, 0x40, R47 ;  /* 0x000000402e2f7824 */ /* 0x000fe200078e022f */
[----:B------:R-:W-:Y:S01]  /*38b70*/  SHF.R.U32.HI R46, RZ, 0x3, R45 ;  /* 0x00000003ff2e7819 */ /* 0x000fe2000001162d */
[----:B------:R-:W-:Y:S01]  /*38b80*/  BSSY B4, `(.L_x_4971) ;  /* 0x000011c000047945 */ /* 0x000fe20003800000 */
[----:B--2---:R-:W-:-:S04]  /*38b90*/  LEA.HI R32, R32, R32, RZ, 0x1 ;  /* 0x0000002020207211 */ /* 0x004fc800078f08ff */
[----:B------:R-:W-:-:S04]  /*38ba0*/  SHF.R.S32.HI R75, RZ, 0x1, R32 ;  /* 0x00000001ff4b7819 */ /* 0x000fc80000011420 */
[----:B------:R-:W-:-:S04]  /*38bb0*/  ISETP.GE.AND P1, PT, R72, R75, PT ;  /* 0x0000004b4800720c */ /* 0x000fc80003f26270 */
[----:B------:R-:W-:Y:S02]  /*38bc0*/  SEL R33, R75, RZ, P1 ;  /* 0x000000ff4b217207 */ /* 0x000fe40000800000 */
[----:B------:R-:W-:-:S03]  /*38bd0*/  SEL R34, R103, R34, !P1 ;  /* 0x0000002267227207 */ /* 0x000fc60004800000 */
[----:B------:R-:W-:Y:S01]  /*38be0*/  IMAD.IADD R33, R72, 0x1, R33 ;  /* 0x0000000148217824 */ /* 0x000fe200078e0221 */
[----:B------:R-:W-:-:S04]  /*38bf0*/  SHF.R.S32.HI R35, RZ, 0x1f, R34 ;  /* 0x0000001fff237819 */ /* 0x000fc80000011422 */
[----:B------:R-:W-:Y:S02]  /*38c00*/  SHF.R.S32.HI R32, RZ, 0x1f, R33 ;  /* 0x0000001fff207819 */ /* 0x000fe40000011421 */
[----:B------:R-:W-:Y:S02]  /*38c10*/  LEA.HI R35, R35, R34, RZ, 0x5 ;  /* 0x0000002223237211 */ /* 0x000fe400078f28ff */
[CC--:B------:R-:W-:Y:S02]  /*38c20*/  LEA.HI R34, R32.reuse, R33.reuse, RZ, 0x4 ;  /* 0x0000002120227211 */ /* 0x0c0fe400078f20ff */
[----:B------:R-:W-:Y:S02]  /*38c30*/  LEA.HI R32, R32, R33, RZ, 0x6 ;  /* 0x0000002120207211 */ /* 0x000fe400078f30ff */
[----:B------:R-:W-:Y:S02]  /*38c40*/  SHF.R.S32.HI R74, RZ, 0x4, R34 ;  /* 0x00000004ff4a7819 */ /* 0x000fe40000011422 */
[----:B------:R-:W-:-:S02]  /*38c50*/  SHF.R.S32.HI R32, RZ, 0x6, R32 ;  /* 0x00000006ff207819 */ /* 0x000fc40000011420 */
[----:B------:R-:W-:Y:S02]  /*38c60*/  LEA.HI.SX32 R35, R35, R74, 0x1b ;  /* 0x0000004a23237211 */ /* 0x000fe400078fdaff */
[----:B------:R-:W-:Y:S01]  /*38c70*/  LOP3.LUT R34, R45, 0x30, R34, 0xf8, !PT ;  /* 0x000000302d227812 */ /* 0x000fe200078ef822 */
[----:B------:R-:W-:Y:S01]  /*38c80*/  IMAD R32, R32, 0x2800, R47 ;  /* 0x0000280020207824 */ /* 0x000fe200078e022f */
[----:B------:R-:W-:Y:S01]  /*38c90*/  SHF.R.S32.HI R44, RZ, 0x1f, R35 ;  /* 0x0000001fff2c7819 */ /* 0x000fe20000011423 */
[----:B------:R-:W-:Y:S01]  /*38ca0*/  IMAD.SHL.U32 R73, R35, 0x10, RZ ;  /* 0x0000001023497824 */ /* 0x000fe200078e00ff */
[----:B------:R-:W-:Y:S02]  /*38cb0*/  LOP3.LUT R33, R34, R46, RZ, 0x3c, !PT ;  /* 0x0000002e22217212 */ /* 0x000fe400078e3cff */
[----:B------:R-:W-:Y:S02]  /*38cc0*/  LEA.HI R44, R44, R35, RZ, 0x2 ;  /* 0x000000232c2c7211 */ /* 0x000fe400078f10ff */
[----:B------:R-:W-:Y:S01]  /*38cd0*/  LOP3.LUT R35, R45, 0x30, R73, 0xf8, !PT ;  /* 0x000000302d237812 */ /* 0x000fe200078ef849 */
[----:B------:R-:W-:Y:S01]  /*38ce0*/  IMAD.IADD R32, R32, 0x1, R33 ;  /* 0x0000000120207824 */ /* 0x000fe200078e0221 */
[----:B------:R-:W-:-:S02]  /*38cf0*/  SHF.R.S32.HI R44, RZ, 0x2, R44 ;  /* 0x00000002ff2c7819 */ /* 0x000fc4000001142c */
[----:B------:R-:W-:Y:S02]  /*38d00*/  LOP3.LUT R35, R35, R46, RZ, 0x3c, !PT ;  /* 0x0000002e23237212 */ /* 0x000fe400078e3cff */
[----:B------:R-:W-:Y:S01]  /*38d10*/  IADD3 R32, P1, P2, R96, R32, R105 ;  /* 0x0000002060207210 */ /* 0x000fe20007a3e069 */
[----:B------:R-:W-:-:S03]  /*38d20*/  IMAD R44, R44, 0x2800, R47 ;  /* 0x000028002c2c7824 */ /* 0x000fc600078e022f */
[----:B------:R-:W-:Y:S01]  /*38d30*/  IADD3.X R33, R97, RZ, R106, P1, P2 ;  /* 0x000000ff61217210 */ /* 0x000fe20000fe446a */
[----:B------:R-:W-:Y:S01]  /*38d40*/  IMAD.IADD R44, R44, 0x1, R35 ;  /* 0x000000012c2c7824 */ /* 0x000fe200078e0223 */
[----:B------:R-:W-:-:S04]  /*38d50*/  ISETP.GE.AND P2, PT, R72, R75, PT ;  /* 0x0000004b4800720c */ /* 0x000fc80003f46270 */
[----:B------:R-:W-:Y:S01]  /*38d60*/  IADD3 R44, P3, P4, R96, R44, R105 ;  /* 0x0000002c602c7210 */ /* 0x000fe20007c7e069 */
[----:B------:R-:W5:Y:S03]  /*38d70*/  LD.E.128 R32, desc[UR4][R32.64] ;  /* 0x0000000420207980 */ /* 0x000f66000c101d00 */
[----:B------:R-:W-:Y:S01]  /*38d80*/  IADD3.X R45, R97, RZ, R106, P3, P4 ;  /* 0x000000ff612d7210 */ /* 0x000fe20001fe846a */
[----:B------:R-:W-:Y:S01]  /*38d90*/  IMAD.SHL.U32 R75, R74, 0x10, RZ ;  /* 0x000000104a4b7824 */ /* 0x000fe200078e00ff */
[----:B------:R-:W-:-:S04]  /*38da0*/  ISETP.GE.AND P1, PT, R73, R102, PT ;  /* 0x000000664900720c */ /* 0x000fc80003f26270 */
[----:B------:R-:W5:Y:S01]  /*38db0*/  LD.E.128 R44, desc[UR6][R44.64] ;  /* 0x000000062c2c7980 */ /* 0x000f62000c101d00 */
[----:B------:R-:W-:Y:S01]  /*38dc0*/  SHF.R.S32.HI R72, RZ, 0x1f, R75 ;  /* 0x0000001fff487819 */ /* 0x000fe2000001144b */
[----:B------:R-:W-:Y:S07]  /*38dd0*/  @P2 BRA `(.L_x_4972) ;  /* 0x0000000c00d82947 */ /* 0x000fee0003800000 */
[----:B-----5:R-:W-:Y:S01]  /*38de0*/  IMAD.MOV.U32 R77, RZ, RZ, R35 ;  /* 0x000000ffff4d7224 */ /* 0x020fe200078e0023 */
[----:B------:R-:W-:Y:S02]  /*38df0*/  SHF.R.U32.HI R35, RZ, 0x8, R28 ;  /* 0x00000008ff237819 */ /* 0x000fe4000001161c */
[----:B------:R-:W-:Y:S02]  /*38e00*/  SHF.R.U32.HI R76, RZ, 0x8, R29 ;  /* 0x00000008ff4c7819 */ /* 0x000fe4000001161d */
[----:B------:R-:W-:Y:S02]  /*38e10*/  LOP3.LUT R74, R28, 0xff, RZ, 0xc0, !PT ;  /* 0x000000ff1c4a7812 */ /* 0x000fe400078ec0ff */
[----:B------:R-:W-:Y:S02]  /*38e20*/  LOP3.LUT R35, R35, 0xff, RZ, 0xc0, !PT ;  /* 0x000000ff23237812 */ /* 0x000fe400078ec0ff */
[----:B-1----:R-:W-:Y:S02]  /*38e30*/  LOP3.LUT R79, R29, 0xff, RZ, 0xc0, !PT ;  /* 0x000000ff1d4f7812 */ /* 0x002fe400078ec0ff */
[----:B------:R-:W-:-:S02]  /*38e40*/  LOP3.LUT R76, R76, 0xff, RZ, 0xc0, !PT ;  /* 0x000000ff4c4c7812 */ /* 0x000fc400078ec0ff */
[----:B------:R-:W-:Y:S02]  /*38e50*/  PRMT R74, R35, 0x7604, R74 ;  /* 0x00007604234a7816 */ /* 0x000fe4000000004a */
        /* <DEDUP_REMOVED lines=14> */
[----:B------:R-:W-:Y:S02]  /*38f40*/  LOP3.LUT R115, R31, 0xff, RZ, 0xc0, !PT ;  /* 0x000000ff1f737812 */ /* 0x000fe400078ec0ff */
[----:B------:R-:W-:Y:S02]  /*38f50*/  LOP3.LUT R78, R78, 0xff, RZ, 0xc0, !PT ;  /* 0x000000ff4e4e7812 */ /* 0x000fe400078ec0ff */
[----:B------:R-:W-:-:S02]  /*38f60*/  PRMT R119, R35, 0x7604, R76 ;  /* 0x0000760423777816 */ /* 0x000fc4000000004c */
[----:B------:R-:W-:Y:S02]  /*38f70*/  LOP3.LUT R123, R43, 0xff, RZ, 0xc0, !PT ;  /* 0x000000ff2b7b7812 */ /* 0x000fe400078ec0ff */
[----:B------:R-:W-:Y:S02]  /*38f80*/  LOP3.LUT R76, R112, 0xff, RZ, 0xc0, !PT ;  /* 0x000000ff704c7812 */ /* 0x000fe400078ec0ff */
[----:B------:R-:W-:Y:S02]  /*38f90*/  SHF.R.U32.HI R35, RZ, 0x10, R28 ;  /* 0x00000010ff237819 */ /* 0x000fe4000001161c */
[----:B------:R-:W-:Y:S02]  /*38fa0*/  SHF.R.U32.HI R114, RZ, 0x10, R29 ;  /* 0x00000010ff727819 */ /* 0x000fe4000001161d */
[----:B------:R-:W-:Y:S02]  /*38fb0*/  PRMT R115, R78, 0x7604, R115 ;  /* 0x000076044e737816 */ /* 0x000fe40000000073 */
[----:B------:R-:W-:-:S02]  /*38fc0*/  SHF.R.U32.HI R78, RZ, 0x8, R42 ;  /* 0x00000008ff4e7819 */ /* 0x000fc4000001162a */
[----:B------:R-:W-:Y:S02]  /*38fd0*/  PRMT R123, R76, 0x7604, R123 ;  /* 0x000076044c7b7816 */ /* 0x000fe4000000007b */
[----:B------:R-:W-:Y:S02]  /*38fe0*/  LOP3.LUT R35, R35, 0xff, RZ, 0xc0, !PT ;  /* 0x000000ff23237812 */ /* 0x000fe400078ec0ff */
[----:B------:R-:W-:Y:S02]  /*38ff0*/  LOP3.LUT R76, R114, 0xff, RZ, 0xc0, !PT ;  /* 0x000000ff724c7812 */ /* 0x000fe400078ec0ff */
[----:B------:R-:W-:Y:S02]  /*39000*/  SHF.R.U32.HI R114, RZ, 0x10, R31 ;  /* 0x00000010ff727819 */ /* 0x000fe4000001161f */
[----:B------:R-:W-:Y:S02]  /*39010*/  LOP3.LUT R121, R42, 0xff, RZ, 0xc0, !PT ;  /* 0x000000ff2a797812 */ /* 0x000fe400078ec0ff */
[----:B------:R-:W-:-:S02]  /*39020*/  LOP3.LUT R78, R78, 0xff, RZ, 0xc0, !PT ;  /* 0x000000ff4e4e7812 */ /* 0x000fc400078ec0ff */
[----:B------:R-:W-:Y:S02]  /*39030*/  PRMT R35, R35, 0x7054, R74 ;  /* 0x0000705423237816 */ /* 0x000fe4000000004a */
[----:B------:R-:W-:Y:S02]  /*39040*/  LOP3.LUT R74, R114, 0xff, RZ, 0xc0, !PT ;  /* 0x000000ff724a7812 */ /* 0x000fe400078ec0ff */
[----:B------:R-:W-:Y:S02]  /*39050*/  PRMT R76, R76, 0x7054, R79 ;  /* 0x000070544c4c7816 */ /* 0x000fe4000000004f */
[----:B------:R-:W-:Y:S02]  /*39060*/  SHF.R.U32.HI R114, RZ, 0x10, R41 ;  /* 0x00000010ff727819 */ /* 0x000fe40000011629 */
[----:B------:R-:W-:Y:S02]  /*39070*/  PRMT R112, R78, 0x7604, R121 ;  /* 0x000076044e707816 */ /* 0x000fe40000000079 */
[----:B------:R-:W-:-:S02]  /*39080*/  SHF.R.U32.HI R79, RZ, 0x10, R42 ;  /* 0x00000010ff4f7819 */ /* 0x000fc4000001162a */
[----:B------:R-:W-:Y:S02]  /*39090*/  SHF.R.U32.HI R78, RZ, 0x10, R30 ;  /* 0x00000010ff4e7819 */ /* 0x000fe4000001161e */
[----:B------:R-:W-:Y:S02]  /*390a0*/  PRMT R115, R74, 0x7054, R115 ;  /* 0x000070544a737816 */ /* 0x000fe40000000073 */
[----:B------:R-:W-:Y:S02]  /*390b0*/  LOP3.LUT R74, R114, 0xff, RZ, 0xc0, !PT ;  /* 0x000000ff724a7812 */ /* 0x000fe400078ec0ff */
[----:B------:R-:W-:Y:S02]  /*390c0*/  LOP3.LUT R79, R79, 0xff, RZ, 0xc0, !PT ;  /* 0x000000ff4f4f7812 */ /* 0x000fe400078ec0ff */
[----:B------:R-:W-:Y:S02]  /*390d0*/  LOP3.LUT R78, R78, 0xff, RZ, 0xc0, !PT ;  /* 0x000000ff4e4e7812 */ /* 0x000fe400078ec0ff */
[----:B------:R-:W-:-:S02]  /*390e0*/  PRMT R74, R74, 0x7054, R119 ;  /* 0x000070544a4a7816 */ /* 0x000fc40000000077 */
[----:B------:R-:W-:Y:S02]  /*390f0*/  PRMT R119, R79, 0x7054, R112 ;  /* 0x000070544f777816 */ /* 0x000fe40000000070 */
[----:B------:R-:W-:Y:S02]  /*39100*/  PRMT R113, R78, 0x7054, R113 ;  /* 0x000070544e717816 */ /* 0x000fe40000000071 */
[----:B------:R-:W-:Y:S02]  /*39110*/  SHF.R.U32.HI R79, RZ, 0x18, R41 ;  /* 0x00000018ff4f7819 */ /* 0x000fe40000011629 */
[----:B------:R-:W-:Y:S02]  /*39120*/  SHF.R.U32.HI R78, RZ, 0x10, R40 ;  /* 0x00000010ff4e7819 */ /* 0x000fe40000011628 */
[----:B------:R-:W-:Y:S02]  /*39130*/  SHF.R.U32.HI R29, RZ, 0x18, R29 ;  /* 0x00000018ff1d7819 */ /* 0x000fe4000001161d */
[----:B------:R-:W-:-:S02]  /*39140*/  PRMT R79, R79, 0x654, R74 ;  /* 0x000006544f4f7816 */ /* 0x000fc4000000004a */
[----:B------:R-:W-:Y:S02]  /*39150*/  LOP3.LUT R78, R78, 0xff, RZ, 0xc0, !PT ;  /* 0x000000ff4e4e7812 */ /* 0x000fe400078ec0ff */
[----:B------:R-:W-:Y:S02]  /*39160*/  SHF.R.U32.HI R114, RZ, 0x10, R43 ;  /* 0x00000010ff727819 */ /* 0x000fe4000001162b */
[----:B------:R-:W-:Y:S02]  /*39170*/  LOP3.LUT R41, R35, 0xff000000, R28, 0xf8, !PT ;  /* 0xff00000023297812 */ /* 0x000fe400078ef81c */
[----:B------:R-:W-:Y:S02]  /*39180*/  PRMT R76, R29, 0x654, R76 ;  /* 0x000006541d4c7816 */ /* 0x000fe4000000004c */
[----:B------:R-:W-:Y:S02]  /*39190*/  F2FP.F16.E4M3.UNPACK_B R35, R45 ;  /* 0x0000002dff23723e */ /* 0x000fe400020006ff */
[----:B------:R-:W-:-:S02]  /*391a0*/  F2FP.F16.E4M3.UNPACK_B R112, R79 ;  /* 0x0000004fff70723e */ /* 0x000fc400020006ff */
[----:B------:R-:W-:Y:S01]  /*391b0*/  PRMT R117, R78, 0x7054, R117 ;  /* 0x000070544e757816 */ /* 0x000fe20000000075 */
[----:B------:R-:W-:Y:S01]  /*391c0*/  HADD2.F32 R28, -RZ, R35.H0_H0 ;  /* 0x20000023ff1c7230 */ /* 0x000fe20000004100 */
[----:B------:R-:W-:Y:S02]  /*391d0*/  LOP3.LUT R78, R114, 0xff, RZ, 0xc0, !PT ;  /* 0x000000ff724e7812 */ /* 0x000fe400078ec0ff */
[----:B------:R-:W-:Y:S02]  /*391e0*/  SHF.R.U32.HI R120, RZ, 0x18, R31 ;  /* 0x00000018ff787819 */ /* 0x000fe4000001161f */
[----:B------:R-:W-:Y:S02]  /*391f0*/  F2FP.F16.E4M3.UNPACK_B R74, R76 ;  /* 0x0000004cff4a723e */ /* 0x000fe400020006ff */
[----:B------:R-:W-:Y:S01]  /*39200*/  LOP3.LUT R30, R113, 0xff000000, R30, 0xf8, !PT ;  /* 0xff000000711e7812 */ /* 0x000fe200078ef81e */
[----:B------:R-:W-:Y:S01]  /*39210*/  HADD2.F32 R113, -RZ, R112.H0_H0 ;  /* 0x20000070ff717230 */ /* 0x000fe20000004100 */
[----:B------:R-:W-:-:S02]  /*39220*/  F2FP.F16.E4M3.UNPACK_B R31, R33 ;  /* 0x00000021ff1f723e */ /* 0x000fc400020006ff */
[----:B------:R-:W-:Y:S02]  /*39230*/  PRMT R123, R78, 0x7054, R123 ;  /* 0x000070544e7b7816 */ /* 0x000fe4000000007b */
[----:B------:R-:W-:Y:S01]  /*39240*/  LOP3.LUT R78, R117, 0xff000000, R40, 0xf8, !PT ;  /* 0xff000000754e7812 */ /* 0x000fe200078ef828 */
[--C-:B------:R-:W-:Y:S02]  /*39250*/  HADD2.F32 R40, -RZ, R74.reuse.H0_H0 ;  /* 0x2000004aff287230 */ /* 0x100fe40000004100 */
[C---:B------:R-:W-:Y:S01]  /*39260*/  FMUL.FTZ R114, R28.reuse, R113 ;  /* 0x000000711c727220 */ /* 0x040fe20000410000 */
[--C-:B------:R-:W-:Y:S01]  /*39270*/  HADD2.F32 R29, -RZ, R31.reuse.H0_H0 ;  /* 0x2000001fff1d7230 */ /* 0x100fe20000004100 */
[----:B------:R-:W-:Y:S01]  /*39280*/  F2FP.F16.E4M3.UNPACK_B R45, R45.H1 ;  /* 0x0000002dff2d723e */ /* 0x000fe200030006ff */
[----:B------:R-:W-:Y:S02]  /*39290*/  HADD2.F32 R74, -RZ, R74.H1_H1 ;  /* 0x3000004aff4a7230 */ /* 0x000fe40000004100 */
[----:B------:R-:W-:Y:S01]  /*392a0*/  FMUL.FTZ R116, R28, R40 ;  /* 0x000000281c747220 */ /* 0x000fe20000410000 */
[----:B------:R-:W-:Y:S01]  /*392b0*/  F2FP.F16.E4M3.UNPACK_B R76, R76.H1 ;  /* 0x0000004cff4c723e */ /* 0x000fe200030006ff */
[C---:B------:R-:W-:Y:S01]  /*392c0*/  FFMA.FTZ R28, R29.reuse, R40, -R114 ;  /* 0x000000281d1c7223 */ /* 0x040fe20000010872 */
[----:B------:R-:W-:Y:S01]  /*392d0*/  F2FP.F16.E4M3.UNPACK_B R114, R79.H1 ;  /* 0x0000004fff72723e */ /* 0x000fe200030006ff */
[----:B------:R-:W-:Y:S01]  /*392e0*/  HADD2.F32 R40, -RZ, R31.H1_H1 ;  /* 0x3000001fff287230 */ /* 0x000fe20000004100 */
[----:B------:R-:W-:Y:S01]  /*392f0*/  SHF.R.U32.HI R118, RZ, 0x18, R43 ;  /* 0x00000018ff767819 */ /* 0x000fe2000001162b */
[----:B------:R-:W-:Y:S01]  /*39300*/  FFMA.FTZ R29, R29, R113, R116 ;  /* 0x000000711d1d7223 */ /* 0x000fe20000010074 */
[----:B------:R-:W-:Y:S01]  /*39310*/  HADD2.F32 R31, -RZ, R35.H1_H1 ;  /* 0x30000023ff1f7230 */ /* 0x000fe20000004100 */
[----:B------:R-:W-:Y:S01]  /*39320*/  F2FP.F16.E4M3.UNPACK_B R43, R33.H1 ;  /* 0x00000021ff2b723e */ /* 0x000fe200030006ff */
[----:B------:R-:W-:Y:S01]  /*39330*/  HADD2.F32 R79, -RZ, R112.H1_H1 ;  /* 0x30000070ff4f7230 */ /* 0x000fe20000004100 */
[----:B------:R-:W-:Y:S01]  /*39340*/  PRMT R115, R120, 0x654, R115 ;  /* 0x0000065478737816 */ /* 0x000fe20000000073 */
[----:B------:R-:W-:Y:S01]  /*39350*/  HADD2.F32 R33, -RZ, R45.H0_H0 ;  /* 0x2000002dff217230 */ /* 0x000fe20000004100 */
[----:B------:R-:W-:Y:S01]  /*39360*/  PRMT R123, R118, 0x654, R123 ;  /* 0x00000654767b7816 */ /* 0x000fe2000000007b */
[----:B------:R-:W-:-:S02]  /*39370*/  HADD2.F32 R116, -RZ, R114.H0_H0 ;  /* 0x20000072ff747230 */ /* 0x000fc40000004100 */
[CC--:B------:R-:W-:Y:S01]  /*39380*/  FMUL.FTZ R113, R31.reuse, R79.reuse ;  /* 0x0000004f1f717220 */ /* 0x0c0fe20000410000 */
[----:B------:R-:W-:Y:S02]  /*39390*/  HADD2.F32 R112, -RZ, R76.H0_H0 ;  /* 0x2000004cff707230 */ /* 0x000fe40000004100 */
[----:B------:R-:W-:Y:S01]  /*393a0*/  FMUL.FTZ R118, R31, R74 ;  /* 0x0000004a1f767220 */ /* 0x000fe20000410000 */
[----:B------:R-:W-:Y:S02]  /*393b0*/  HADD2.F32 R35, -RZ, R43.H0_H0 ;  /* 0x2000002bff237230 */ /* 0x000fe40000004100 */
[C---:B------:R-:W-:Y:S01]  /*393c0*/  FMUL.FTZ R120, R33.reuse, R116 ;  /* 0x0000007421787220 */ /* 0x040fe20000410000 */
[C---:B------:R-:W-:Y:S01]  /*393d0*/  FFMA.FTZ R31, R40.reuse, R74, -R113 ;  /* 0x0000004a281f7223 */ /* 0x040fe20000010871 */
[-C--:B------:R-:W-:Y:S01]  /*393e0*/  FMUL.FTZ R117, R33, R112.reuse ;  /* 0x0000007021757220 */ /* 0x080fe20000410000 */
[----:B------:R-:W-:Y:S01]  /*393f0*/  FFMA.FTZ R40, R40, R79, R118 ;  /* 0x0000004f28287223 */ /* 0x000fe20000010076 */
[C---:B------:R-:W-:Y:S01]  /*39400*/  FFMA.FTZ R33, R35.reuse, R112, -R120 ;  /* 0x0000007023217223 */ /* 0x040fe20000010878 */
[----:B------:R-:W-:Y:S01]  /*39410*/  F2FP.F16.E4M3.UNPACK_B R112, R47 ;  /* 0x0000002fff70723e */ /* 0x000fe200020006ff */
[----:B------:R-:W-:Y:S01]  /*39420*/  FFMA.FTZ R35, R35, R116, R117 ;  /* 0x0000007423237223 */ /* 0x000fe20000010075 */
[----:B------:R-:W-:Y:S01]  /*39430*/  F2FP.F16.E4M3.UNPACK_B R118, R123 ;  /* 0x0000007bff76723e */ /* 0x000fe200020006ff */
[----:B------:R-:W-:Y:S01]  /*39440*/  HADD2.F32 R74, -RZ, R45.H1_H1 ;  /* 0x3000002dff4a7230 */ /* 0x000fe20000004100 */
[----:B------:R-:W-:Y:S01]  /*39450*/  F2FP.F16.E4M3.UNPACK_B R116, R115 ;  /* 0x00000073ff74723e */ /* 0x000fe200020006ff */
[----:B------:R-:W-:Y:S01]  /*39460*/  HADD2.F32 R117, -RZ, R114.H1_H1 ;  /* 0x30000072ff757230 */ /* 0x000fe20000004100 */
[----:B------:R-:W-:Y:S01]  /*39470*/  LOP3.LUT R42, R119, 0xff000000, R42, 0xf8, !PT ;  /* 0xff000000772a7812 */ /* 0x000fe200078ef82a */
[----:B------:R-:W-:Y:S01]  /*39480*/  HADD2.F32 R113, -RZ, R76.H1_H1 ;  /* 0x3000004cff717230 */ /* 0x000fe20000004100 */
[----:B------:R-:W-:Y:S01]  /*39490*/  F2FP.F16.E4M3.UNPACK_B R79, R77 ;  /* 0x0000004dff4f723e */ /* 0x000fe200020006ff */
        /* <DEDUP_REMOVED lines=8> */
[--C-:B------:R-:W-:Y:S02]  /*39520*/  HADD2.F32 R45, -RZ, R79.reuse.H0_H0 ;  /* 0x2000004fff2d7230 */ /* 0x100fe40000004100 */
[C---:B------:R-:W-:Y:S01]  /*39530*/  FFMA.FTZ R74, R43.reuse, R113, -R120 ;  /* 0x000000712b4a7223 */ /* 0x040fe20000010878 */
[----:B------:R-:W-:Y:S01]  /*39540*/  F2FP.F16.E4M3.UNPACK_B R113, R47.H1 ;  /* 0x0000002fff71723e */ /* 0x000fe200030006ff */
[-C--:B------:R-:W-:Y:S01]  /*39550*/  FMUL.FTZ R126, R76, R114.reuse ;  /* 0x000000724c7e7220 */ /* 0x080fe20000410000 */
[----:B------:R-:W-:Y:S01]  /*39560*/  F2FP.F16.E4M3.UNPACK_B R120, R123.H1 ;  /* 0x0000007bff78723e */ /* 0x000fe200030006ff */
[----:B------:R-:W-:Y:S01]  /*39570*/  FFMA.FTZ R76, R43, R117, R122 ;  /* 0x000000752b4c7223 */ /* 0x000fe2000001007a */
[C---:B------:R-:W-:Y:S01]  /*39580*/  FFMA.FTZ R43, R45.reuse, R114, -R124 ;  /* 0x000000722d2b7223 */ /* 0x040fe2000001087c */
[----:B------:R-:W-:Y:S01]  /*39590*/  FFMA.FTZ R45, R45, R119, R126 ;  /* 0x000000772d2d7223 */ /* 0x000fe2000001007e */
[----:B------:R-:W-:Y:S01]  /*395a0*/  HADD2.F32 R114, -RZ, R79.H1_H1 ;  /* 0x3000004fff727230 */ /* 0x000fe20000004100 */
[----:B------:R-:W-:Y:S01]  /*395b0*/  F2FP.F16.E4M3.UNPACK_B R79, R77.H1 ;  /* 0x0000004dff4f723e */ /* 0x000fe200030006ff */
        /* <DEDUP_REMOVED lines=8> */
[--C-:B------:R-:W-:Y:S02]  /*39640*/  HADD2.F32 R118, -RZ, R120.reuse.H0_H0 ;  /* 0x20000078ff767230 */ /* 0x100fe40000004100 */
[-C--:B------:R-:W-:Y:S01]  /*39650*/  FMUL.FTZ R122, R112, R117.reuse ;  /* 0x00000075707a7220 */ /* 0x080fe20000410000 */
[----:B------:R-:W-:Y:S02]  /*39660*/  HADD2.F32 R116, -RZ, R115.H0_H0 ;  /* 0x20000073ff747230 */ /* 0x000fe40000004100 */
[C---:B------:R-:W-:Y:S01]  /*39670*/  FFMA.FTZ R112, R114.reuse, R117, -R121 ;  /* 0x0000007572707223 */ /* 0x040fe20000010879 */
[----:B------:R-:W-:Y:S02]  /*39680*/  HADD2.F32 R77, -RZ, R79.H0_H0 ;  /* 0x2000004fff4d7230 */ /* 0x000fe40000004100 */
[C---:B------:R-:W-:Y:S01]  /*39690*/  FMUL.FTZ R124, R47.reuse, R118 ;  /* 0x000000762f7c7220 */ /* 0x040fe20000410000 */
[----:B------:R-:W-:Y:S01]  /*396a0*/  FFMA.FTZ R114, R114, R119, R122 ;  /* 0x0000007772727223 */ /* 0x000fe2000001007a */
[----:B------:R-:W-:Y:S01]  /*396b0*/  FMUL.FTZ R123, R47, R116 ;  /* 0x000000742f7b7220 */ /* 0x000fe20000410000 */
[----:B------:R-:W-:Y:S01]  /*396c0*/  F2FP.F16.E4M3.UNPACK_B R119, R44.H1 ;  /* 0x0000002cff77723e */ /* 0x000fe200030006ff */
[C---:B------:R-:W-:Y:S01]  /*396d0*/  FFMA.FTZ R47, R77.reuse, R116, -R124 ;  /* 0x000000744d2f7223 */ /* 0x040fe2000001087c */
[----:B------:R-:W-:Y:S01]  /*396e0*/  F2FP.F16.E4M3.UNPACK_B R121, R41.H1 ;  /* 0x00000029ff79723e */ /* 0x000fe200030006ff */
[----:B------:R-:W-:Y:S01]  /*396f0*/  FFMA.FTZ R77, R77, R118, R123 ;  /* 0x000000764d4d7223 */ /* 0x000fe2000001007b */
[----:B------:R-:W-:Y:S01]  /*39700*/  F2FP.F16.E4M3.UNPACK_B R123, R78.H1 ;  /* 0x0000004eff7b723e */ /* 0x000fe200030006ff */
[----:B------:R-:W-:Y:S01]  /*39710*/  HADD2.F32 R117, -RZ, R113.H1_H1 ;  /* 0x30000071ff757230 */ /* 0x000fe20000004100 */
[----:B------:R-:W-:Y:S01]  /*39720*/  F2FP.SATFINITE.E4M3.F32.PACK_AB_MERGE_C R33, R31, R28, R33 ;  /* 0x0000001c1f21723e */ /* 0x000fe20004807021 */
        /* <DEDUP_REMOVED lines=11> */
[----:B------:R-:W-:Y:S01]  /*397e0*/  FMUL.FTZ R117, R116, R120 ;  /* 0x0000007874757220 */ /* 0x000fe20000410000 */
[C---:B------:R-:W-:Y:S01]  /*397f0*/  FFMA.FTZ R116, R79.reuse, R118, -R128 ;  /* 0x000000764f747223 */ /* 0x040fe20000010880 */
[----:B------:R-:W-:Y:S01]  /*39800*/  FFMA.FTZ R118, R79, R124, R125 ;  /* 0x0000007c4f767223 */ /* 0x000fe2000001007d */
[C---:B------:R-:W-:Y:S01]  /*39810*/  FFMA.FTZ R79, R113.reuse, R120, -R126 ;  /* 0x00000078714f7223 */ /* 0x040fe2000001087e */
[----:B------:R-:W-:Y:S01]  /*39820*/  HADD2.F32 R120, -RZ, R119.H1_H1 ;  /* 0x30000077ff787230 */ /* 0x000fe20000004100 */
[----:B------:R-:W-:Y:S01]  /*39830*/  F2FP.F16.E4M3.UNPACK_B R119, R44 ;  /* 0x0000002cff77723e */ /* 0x000fe200020006ff */
[----:B------:R-:W-:Y:S01]  /*39840*/  FFMA.FTZ R113, R113, R122, R117 ;  /* 0x0000007a71717223 */ /* 0x000fe20000010075 */
[----:B------:R-:W-:Y:S01]  /*39850*/  HADD2.F32 R44, -RZ, R123.H1_H1 ;  /* 0x3000007bff2c7230 */ /* 0x000fe20000004100 */
[----:B------:R-:W-:Y:S01]  /*39860*/  F2FP.F16.E4M3.UNPACK_B R123, R78 ;  /* 0x0000004eff7b723e */ /* 0x000fe200020006ff */
[----:B------:R-:W-:Y:S01]  /*39870*/  HADD2.F32 R122, -RZ, R121.H1_H1 ;  /* 0x30000079ff7a7230 */ /* 0x000fe20000004100 */
[----:B------:R-:W-:Y:S01]  /*39880*/  F2FP.F16.E4M3.UNPACK_B R121, R41 ;  /* 0x00000029ff79723e */ /* 0x000fe200020006ff */
[----:B------:R-:W-:Y:S01]  /*39890*/  HADD2.F32 R117, -RZ, R115.H1_H1 ;  /* 0x30000073ff757230 */ /* 0x000fe20000004100 */
[----:B------:R-:W-:Y:S01]  /*398a0*/  F2FP.F16.E4M3.UNPACK_B R115, R32 ;  /* 0x00000020ff73723e */ /* 0x000fe200020006ff */
[----:B------:R-:W-:-:S02]  /*398b0*/  HADD2.F32 R41, -RZ, R119.H0_H0 ;  /* 0x20000077ff297230 */ /* 0x000fc40000004100 */
[C---:B------:R-:W-:Y:S01]  /*398c0*/  FMUL.FTZ R32, R120.reuse, R44 ;  /* 0x0000002c78207220 */ /* 0x040fe20000410000 */
[-C--:B------:R-:W-:Y:S01]  /*398d0*/  FMUL.FTZ R125, R120, R122.reuse ;  /* 0x0000007a787d7220 */ /* 0x080fe20000410000 */
[----:B------:R-:W-:Y:S01]  /*398e0*/  HADD2.F32 R124, -RZ, R123.H0_H0 ;  /* 0x2000007bff7c7230 */ /* 0x000fe20000004100 */
[----:B------:R-:W-:Y:S01]  /*398f0*/  F2FP.SATFINITE.E4M3.F32.PACK_AB_MERGE_C R47, R116, R47, RZ ;  /* 0x0000002f742f723e */ /* 0x000fe200048070ff */
[----:B------:R-:W-:Y:S02]  /*39900*/  HADD2.F32 R120, -RZ, R121.H0_H0 ;  /* 0x20000079ff787230 */ /* 0x000fe40000004100 */
[C---:B------:R-:W-:Y:S01]  /*39910*/  FFMA.FTZ R32, R117.reuse, R122, -R32 ;  /* 0x0000007a75207223 */ /* 0x040fe20000010820 */
[----:B------:R-:W-:Y:S01]  /*39920*/  FFMA.FTZ R44, R117, R44, R125 ;  /* 0x0000002c752c7223 */ /* 0x000fe2000001007d */
[----:B------:R-:W-:Y:S02]  /*39930*/  HADD2.F32 R78, -RZ, R115.H0_H0 ;  /* 0x20000073ff4e7230 */ /* 0x000fe40000004100 */
[C---:B------:R-:W-:Y:S01]  /*39940*/  FMUL.FTZ R117, R41.reuse, R124 ;  /* 0x0000007c29757220 */ /* 0x040fe20000410000 */
[----:B------:R-:W-:Y:S01]  /*39950*/  FMUL.FTZ R125, R41, R120 ;  /* 0x00000078297d7220 */ /* 0x000fe20000410000 */
[----:B------:R-:W-:Y:S01]  /*39960*/  HADD2.F32 R119, -RZ, R119.H1_H1 ;  /* 0x30000077ff777230 */ /* 0x000fe20000004100 */
[----:B------:R-:W-:Y:S01]  /*39970*/  F2FP.SATFINITE.E4M3.F32.PACK_AB_MERGE_C R77, R118, R77, RZ ;  /* 0x0000004d764d723e */ /* 0x000fe200048070ff */
[----:B------:R-:W-:-:S02]  /*39980*/  HADD2.F32 R126, -RZ, R123.H1_H1 ;  /* 0x3000007bff7e7230 */ /* 0x000fc40000004100 */
[C---:B------:R-:W-:Y:S01]  /*39990*/  FFMA.FTZ R41, R78.reuse, R120, -R117 ;  /* 0x000000784e297223 */ /* 0x040fe20000010875 */
[----:B------:R-:W-:Y:S02]  /*399a0*/  HADD2.F32 R120, -RZ, R121.H1_H1 ;  /* 0x30000079ff787230 */ /* 0x000fe40000004100 */
[----:B------:R-:W-:Y:S01]  /*399b0*/  FFMA.FTZ R78, R78, R124, R125 ;  /* 0x0000007c4e4e7223 */ /* 0x000fe2000001007d */
[----:B------:R-:W-:Y:S02]  /*399c0*/  HADD2.F32 R115, -RZ, R115.H1_H1 ;  /* 0x30000073ff737230 */ /* 0x000fe40000004100 */
[C---:B------:R-:W-:Y:S01]  /*399d0*/  FMUL.FTZ R122, R119.reuse, R126 ;  /* 0x0000007e777a7220 */ /* 0x040fe20000410000 */
[----:B------:R-:W-:Y:S01]  /*399e0*/  F2FP.F16.E4M3.UNPACK_B R121, R46.H1 ;  /* 0x0000002eff79723e */ /* 0x000fe200030006ff */
[----:B------:R-:W-:Y:S01]  /*399f0*/  FMUL.FTZ R124, R119, R120 ;  /* 0x00000078777c7220 */ /* 0x000fe20000410000 */
[----:B------:R-:W-:Y:S01]  /*39a00*/  F2FP.F16.E4M3.UNPACK_B R125, R42.H1 ;  /* 0x0000002aff7d723e */ /* 0x000fe200030006ff */
[----:B------:R-:W-:Y:S01]  /*39a10*/  FFMA.FTZ R120, R115, R120, -R122 ;  /* 0x0000007873787223 */ /* 0x000fe2000001087a */
[----:B------:R-:W-:Y:S01]  /*39a20*/  F2FP.F16.E4M3.UNPACK_B R117, R34.H1 ;  /* 0x00000022ff75723e */ /* 0x000fe200030006ff */
[----:B------:R-:W-:Y:S01]  /*39a30*/  HADD2.F32 R122, -RZ, R121.H0_H0 ;  /* 0x20000079ff7a7230 */ /* 0x000fe20000004100 */
[----:B------:R-:W-:Y:S01]  /*39a40*/  F2FP.F16.E4M3.UNPACK_B R123, R30.H1 ;  /* 0x0000001eff7b723e */ /* 0x000fe200030006ff */
[----:B------:R-:W-:-:S02]  /*39a50*/  HADD2.F32 R127, -RZ, R125.H0_H0 ;  /* 0x2000007dff7f7230 */ /* 0x000fc40000004100 */
[----:B------:R-:W-:Y:S01]  /*39a60*/  FFMA.FTZ R115, R115, R126, R124 ;  /* 0x0000007e73737223 */ /* 0x000fe2000001007c */
[----:B------:R-:W-:Y:S01]  /*39a70*/  HADD2.F32 R119, -RZ, R117.H0_H0 ;  /* 0x20000075ff777230 */ /* 0x000fe20000004100 */
[----:B------:R-:W-:Y:S01]  /*39a80*/  F2FP.F16.E4M3.UNPACK_B R46, R46 ;  /* 0x0000002eff2e723e */ /* 0x000fe200020006ff */
[----:B------:R-:W-:Y:S02]  /*39a90*/  HADD2.F32 R124, -RZ, R123.H0_H0 ;  /* 0x2000007bff7c7230 */ /* 0x000fe40000004100 */
[C---:B------:R-:W-:Y:S01]  /*39aa0*/  FMUL.FTZ R130, R122.reuse, R127 ;  /* 0x0000007f7a827220 */ /* 0x040fe20000410000 */
[----:B------:R-:W-:Y:S01]  /*39ab0*/  HADD2.F32 R121, -RZ, R121.H1_H1 ;  /* 0x30000079ff797230 */ /* 0x000fe20000004100 */
[----:B------:R-:W-:Y:S01]  /*39ac0*/  F2FP.F16.E4M3.UNPACK_B R30, R30 ;  /* 0x0000001eff1e723e */ /* 0x000fe200020006ff */
[----:B------:R-:W-:Y:S02]  /*39ad0*/  HADD2.F32 R128, -RZ, R125.H1_H1 ;  /* 0x3000007dff807230 */ /* 0x000fe40000004100 */
[----:B------:R-:W-:Y:S01]  /*39ae0*/  FMUL.FTZ R122, R122, R124 ;  /* 0x0000007c7a7a7220 */ /* 0x000fe20000410000 */
[----:B------:R-:W-:-:S02]  /*39af0*/  HADD2.F32 R126, -RZ, R123.H1_H1 ;  /* 0x3000007bff7e7230 */ /* 0x000fc40000004100 */
[----:B------:R-:W-:Y:S01]  /*39b00*/  FFMA.FTZ R130, R119, R124, -R130 ;  /* 0x0000007c77827223 */ /* 0x000fe20000010882 */
[----:B------:R-:W-:Y:S02]  /*39b10*/  HADD2.F32 R117, -RZ, R117.H1_H1 ;  /* 0x30000075ff757230 */ /* 0x000fe40000004100 */
[C---:B------:R-:W-:Y:S01]  /*39b20*/  FMUL.FTZ R124, R121.reuse, R128 ;  /* 0x00000080797c7220 */ /* 0x040fe20000410000 */
[----:B------:R-:W-:Y:S01]  /*39b30*/  F2FP.F16.E4M3.UNPACK_B R34, R34 ;  /* 0x00000022ff22723e */ /* 0x000fe200020006ff */
[-C--:B------:R-:W-:Y:S01]  /*39b40*/  FMUL.FTZ R121, R121, R126.reuse ;  /* 0x0000007e79797220 */ /* 0x080fe20000410000 */
[----:B------:R-:W-:Y:S01]  /*39b50*/  FFMA.FTZ R122, R119, R127, R122 ;  /* 0x0000007f777a7223 */ /* 0x000fe2000001007a */
[C---:B------:R-:W-:Y:S01]  /*39b60*/  FFMA.FTZ R129, R117.reuse, R126, -R124 ;  /* 0x0000007e75817223 */ /* 0x040fe2000001087c */
[----:B------:R-:W-:Y:S02]  /*39b70*/  HADD2.F32 R119, -RZ, R30.H1_H1 ;  /* 0x3000001eff777230 */ /* 0x000fe40000004100 */
        /* <DEDUP_REMOVED lines=8> */
[----:B------:R-:W-:Y:S01]  /*39c00*/  HADD2.F32 R117, -RZ, R30.H0_H0 ;  /* 0x2000001eff757230 */ /* 0x000fe20000004100 */
[----:B------:R-:W-:Y:S01]  /*39c10*/  F2FP.SATFINITE.E4M3.F32.PACK_AB_MERGE_C R122, R131, R122, RZ ;  /* 0x0000007a837a723e */ /* 0x000fe200048070ff */
        /* <DEDUP_REMOVED lines=11> */
[----:B------:R-:W-:-:S02]  /*39cd0*/  F2FP.SATFINITE.E4M3.F32.PACK_AB_MERGE_C R35, R112, R43, R47 ;  /* 0x0000002b7023723e */ /* 0x000fc4000480702f */
[----:B------:R-:W-:Y:S01]  /*39ce0*/  F2FP.SATFINITE.E4M3.F32.PACK_AB_MERGE_C R47, R114, R45, R77 ;  /* 0x0000002d722f723e */ /* 0x000fe2000480704d */
[----:B------:R-:W-:Y:S01]  /*39cf0*/  IMAD.MOV.U32 R45, RZ, RZ, R29 ;  /* 0x000000ffff2d7224 */ /* 0x000fe200078e001d */
[----:B------:R-:W-:Y:S02]  /*39d00*/  F2FP.SATFINITE.E4M3.F32.PACK_AB_MERGE_C R32, R120, R41, R32 ;  /* 0x000000297820723e */ /* 0x000fe40004807020 */
[----:B------:R-:W-:Y:S02]  /*39d10*/  F2FP.SATFINITE.E4M3.F32.PACK_AB_MERGE_C R44, R115, R78, R44 ;  /* 0x0000004e732c723e */ /* 0x000fe4000480702c */
[----:B------:R-:W-:Y:S02]  /*39d20*/  F2FP.SATFINITE.E4M3.F32.PACK_AB_MERGE_C R34, R30, R125, R129 ;  /* 0x0000007d1e22723e */ /* 0x000fe40004807081 */
[----:B------:R-:W-:-:S07]  /*39d30*/  F2FP.SATFINITE.E4M3.F32.PACK_AB_MERGE_C R46, R121, R42, R122 ;  /* 0x0000002a792e723e */ /* 0x000fce000480707a */
.L_x_4972:
[----:B------:R-:W-:Y:S05]  /*39d40*/  BSYNC B4 ;  /* 0x0000000000047941 */ /* 0x000fea0003800000 */
.L_x_4971:
        /* <DEDUP_REMOVED lines=11> */
.L_x_4970:
[----:B------:R-:W-:Y:S05]  /*39e00*/  BSYNC B3 ;  /* 0x0000000000037941 */ /* 0x000fea0003800000 */
.L_x_4969:
[----:B------:R-:W-:Y:S02]  /*39e10*/  R2UR UR4, R84 ;  /* 0x00000000540472ca */ /* 0x000fe400000e0000 */
[----:B------:R-:W-:-:S13]  /*39e20*/  R2UR UR5, R85 ;  /* 0x00000000550572ca */ /* 0x000fda00000e0000 */
[----:B0-----:R-:W2:Y:S02]  /*39e30*/  LD.E.U8 R28, desc[UR4][R94.64] ;  /* 0x000000045e1c7980 */ /* 0x001ea4000c101100 */
[----:B--2---:R-:W-:-:S13]  /*39e40*/  LOP3.LUT P1, RZ, R28, 0x4, RZ, 0xc0, !PT ;  /* 0x000000041cff7812 */ /* 0x004fda000782c0ff */
[----:B------:R-:W-:Y:S05]  /*39e50*/  @!P1 BRA `(.L_x_4964) ;  /* 0x0000001000e49947 */ /* 0x000fea0003800000 */
[----:B------:R-:W-:Y:S02]  /*39e60*/  R2UR UR4, R84 ;  /* 0x00000000540472ca */ /* 0x000fe400000e0000 */
[----:B------:R-:W-:-:S13]  /*39e70*/  R2UR UR5, R85 ;  /* 0x00000000550572ca */ /* 0x000fda00000e0000 */
[----:B------:R-:W2:Y:S01]  /*39e80*/  LD.E R28, desc[UR4][R92.64+0x4] ;  /* 0x000004045c1c7980 */ /* 0x000ea2000c101900 */
[----:B------:R-:W-:Y:S01]  /*39e90*/  VIADD R40, R107, 0x40 ;  /* 0x000000406b287836 */ /* 0x000fe20000000000 */
[----:B------:R-:W-:Y:S02]  /*39ea0*/  SHF.R.S32.HI R33, RZ, 0x1f, R110 ;  /* 0x0000001fff217819 */ /* 0x000fe4000001146e */
        /* <DEDUP_REMOVED lines=10> */
[----:B------:R-:W-:Y:S02]  /*39f50*/  LOP3.LUT R33, R33, 0xfffffe00, RZ, 0xc0, !PT ;  /* 0xfffffe0021217812 */ /* 0x000fe400078ec0ff */
[----:B------:R-:W-:-:S03]  /*39f60*/  SHF.R.U32.HI R35, RZ, 0x3, R34 ;  /* 0x00000003ff237819 */ /* 0x000fc60000011622 */
[----:B------:R-:W-:Y:S01]  /*39f70*/  IMAD R33, R42, 0x40, R33 ;  /* 0x000000402a217824 */ /* 0x000fe200078e0221 */
[----:B------:R-:W-:Y:S01]  /*39f80*/  BSSY B3, `(.L_x_4973) ;  /* 0x000011c000037945 */ /* 0x000fe20003800000 */
[----:B--2---:R-:W-:-:S04]  /*39f90*/  LEA.HI R28, R28, R28, RZ, 0x1 ;  /* 0x0000001c1c1c7211 */ /* 0x004fc800078f08ff */
[----:B------:R-:W-:Y:S01]  /*39fa0*/  SHF.R.S32.HI R45, RZ, 0x1, R28 ;  /* 0x00000001ff2d7819 */ /* 0x000fe2000001141c */
[----:B------:R-:W-:-:S03]  /*39fb0*/  IMAD.IADD R28, R102, 0x1, -R103 ;  /* 0x00000001661c7824 */ /* 0x000fc600078e0a67 */
        /* <DEDUP_REMOVED lines=17> */
[----:B------:R-:W-:-:S03]  /*3a0d0*/  LEA.HI R31, R31, R32, RZ, 0x2 ;  /* 0x000000201f1f7211 */ /* 0x000fc600078f10ff */
[----:B------:R-:W-:Y:S01]  /*3a0e0*/  IMAD.IADD R28, R28, 0x1, R29 ;  /* 0x000000011c1c7824 */ /* 0x000fe200078e021d */
[----:B------:R-:W-:Y:S02]  /*3a0f0*/  SHF.R.S32.HI R32, RZ, 0x2, R31 ;  /* 0x00000002ff207819 */ /* 0x000fe4000001141f */
[----:B------:R-:W-:Y:S02]  /*3a100*/  LOP3.LUT R31, R34, 0x30, R41, 0xf8, !PT ;  /* 0x00000030221f7812 */ /* 0x000fe400078ef829 */
[----:B------:R-:W-:Y:S01]  /*3a110*/  IADD3 R28, P1, P2, R96, R28, R105 ;  /* 0x0000001c601c7210 */ /* 0x000fe20007a3e069 */
[----:B------:R-:W-:Y:S01]  /*3a120*/  IMAD R32, R32, 0x2800, R33 ;  /* 0x0000280020207824 */ /* 0x000fe200078e0221 */
[----:B------:R-:W-:Y:S02]  /*3a130*/  LOP3.LUT R31, R31, R35, RZ, 0x3c, !PT ;  /* 0x000000231f1f7212 */ /* 0x000fe400078e3cff */
[----:B------:R-:W-:Y:S02]  /*3a140*/  ISETP.GE.AND P6, PT, R40, R45, PT ;  /* 0x0000002d2800720c */ /* 0x000fe40003fc6270 */
[----:B------:R-:W-:Y:S01]  /*3a150*/  IADD3.X R29, R97, RZ, R106, P1, P2 ;  /* 0x000000ff611d7210 */ /* 0x000fe20000fe446a */
[----:B------:R-:W-:Y:S01]  /*3a160*/  IMAD.IADD R32, R32, 0x1, R31 ;  /* 0x0000000120207824 */ /* 0x000fe200078e021f */
[----:B------:R-:W-:-:S04]  /*3a170*/  ISETP.GE.AND P1, PT, R41, R102, PT ;  /* 0x000000662900720c */ /* 0x000fc80003f26270 */
[----:B------:R-:W-:Y:S01]  /*3a180*/  IADD3 R32, P3, P4, R96, R32, R105 ;  /* 0x0000002060207210 */ /* 0x000fe20007c7e069 */
[----:B------:R-:W-:Y:S01]  /*3a190*/  IMAD.SHL.U32 R43, R43, 0x10, RZ ;  /* 0x000000102b2b7824 */ /* 0x000fe200078e00ff */
[----:B------:R-:W5:Y:S02]  /*3a1a0*/  LD.E.128 R28, desc[UR4][R28.64] ;  /* 0x000000041c1c7980 */ /* 0x000f64000c101d00 */
[----:B------:R-:W-:Y:S02]  /*3a1b0*/  IADD3.X R33, R97, RZ, R106, P3, P4 ;  /* 0x000000ff61217210 */ /* 0x000fe40001fe846a */
[----:B------:R-:W-:-:S04]  /*3a1c0*/  IADD3 R40, P2, P3, R86, R100, R43 ;  /* 0x0000006456287210 */ /* 0x000fc80007b5e02b */
[----:B------:R-:W5:Y:S01]  /*3a1d0*/  LD.E.128 R32, desc[UR6][R32.64] ;  /* 0x0000000620207980 */ /* 0x000f62000c101d00 */
[----:B------:R-:W-:Y:S01]  /*3a1e0*/  @!P1 IADD3 R100, P4, P5, R86, R100, R41 ;  /* 0x0000006456649210 */ /* 0x000fe20007d9e029 */
[----:B------:R-:W-:-:S12]  /*3a1f0*/  @P6 BRA `(.L_x_4974) ;  /* 0x0000000c00d06947 */ /* 0x000fd80003800000 */
[----:B------:R-:W-:Y:S01]  /*3a200*/  SHF.R.U32.HI R45, RZ, 0x8, R12 ;  /* 0x00000008ff2d7819 */ /* 0x000fe2000001160c */
[----:B-----5:R-:W-:Y:S01]  /*3a210*/  IMAD.MOV.U32 R44, RZ, RZ, R33 ;  /* 0x000000ffff2c7224 */ /* 0x020fe200078e0021 */
[----:B------:R-:W-:Y:S01]  /*3a220*/  SHF.R.U32.HI R74, RZ, 0x8, R15 ;  /* 0x00000008ff4a7819 */ /* 0x000fe2000001160f */
[----:B------:R-:W-:Y:S01]  /*3a230*/  IMAD.MOV.U32 R42, RZ, RZ, R31 ;  /* 0x000000ffff2a7224 */ /* 0x000fe200078e001f */
[----:B------:R-:W-:Y:S02]  /*3a240*/  LOP3.LUT R33, R12, 0xff, RZ, 0xc0, !PT ;  /* 0x000000ff0c217812 */ /* 0x000fe400078ec0ff */
[----:B------:R-:W-:Y:S01]  /*3a250*/  LOP3.LUT R46, R45, 0xff, RZ, 0xc0, !PT ;  /* 0x000000ff2d2e7812 */ /* 0x000fe200078ec0ff */
[----:B------:R-:W-:Y:S01]  /*3a260*/  IMAD.MOV.U32 R45, RZ, RZ, R35 ;  /* 0x000000ffff2d7224 */ /* 0x000fe200078e0023 */
[----:B------:R-:W-:Y:S02]  /*3a270*/  SHF.R.U32.HI R47, RZ, 0x8, R14 ;  /* 0x00000008ff2f7819 */ /* 0x000fe4000001160e */
[----:B------:R-:W-:-:S02]  /*3a280*/  LOP3.LUT R73, R15, 0xff, RZ, 0xc0, !PT ;  /* 0x000000ff0f497812 */ /* 0x000fc400078ec0ff */
[----:B------:R-:W-:Y:S02]  /*3a290*/  LOP3.LUT R74, R74, 0xff, RZ, 0xc0, !PT ;  /* 0x000000ff4a4a7812 */ /* 0x000fe400078ec0ff */
[----:B------:R-:W-:Y:S02]  /*3a2a0*/  PRMT R33, R46, 0x7604, R33 ;  /* 0x000076042e217816 */ /* 0x000fe40000000021 */
[----:B------:R-:W-:Y:S02]  /*3a2b0*/  SHF.R.U32.HI R46, RZ, 0x8, R13 ;  /* 0x00000008ff2e7819 */ /* 0x000fe4000001160d */
        /* <DEDUP_REMOVED lines=13> */
[----:B------:R-:W-:Y:S02]  /*3a390*/  PRMT R77, R77, 0x7604, R72 ;  /* 0x000076044d4d7816 */ /* 0x000fe40000000048 */
[----:B------:R-:W-:-:S02]  /*3a3a0*/  SHF.R.U32.HI R72, RZ, 0x10, R15 ;  /* 0x00000010ff487819 */ /* 0x000fc4000001160f */
[----:B------:R-:W-:Y:S02]  /*3a3b0*/  PRMT R47, R47, 0x7604, R46 ;  /* 0x000076042f2f7816 */ /* 0x000fe4000000002e */
[----:B------:R-:W-:Y:S01]  /*3a3c0*/  SHF.R.U32.HI R46, RZ, 0x10, R13 ;  /* 0x00000010ff2e7819 */ /* 0x000fe2000001160d */
[----:B------:R-:W-:Y:S01]  /*3a3d0*/  IMAD.U32 R72, R72, 0x10000, RZ ;  /* 0x0001000048487824 */ /* 0x000fe200078e00ff */
[----:B------:R-:W-:Y:S02]  /*3a3e0*/  SHF.R.U32.HI R76, RZ, 0x8, R36 ;  /* 0x00000008ff4c7819 */ /* 0x000fe40000011624 */
[----:B------:R-:W-:Y:S01]  /*3a3f0*/  SHF.R.U32.HI R74, RZ, 0x10, R37 ;  /* 0x00000010ff4a7819 */ /* 0x000fe20000011625 */
[----:B------:R-:W-:Y:S01]  /*3a400*/  IMAD.U32 R46, R46, 0x10000, RZ ;  /* 0x000100002e2e7824 */ /* 0x000fe200078e00ff */
[----:B------:R-:W-:Y:S02]  /*3a410*/  LOP3.LUT R75, R36, 0xff, RZ, 0xc0, !PT ;  /* 0x000000ff244b7812 */ /* 0x000fe400078ec0ff */
[----:B------:R-:W-:-:S02]  /*3a420*/  LOP3.LUT R76, R76, 0xff, RZ, 0xc0, !PT ;  /* 0x000000ff4c4c7812 */ /* 0x000fc400078ec0ff */
[----:B------:R-:W-:Y:S02]  /*3a430*/  LOP3.LUT R72, R73, 0xff0000, R72, 0xf8, !PT ;  /* 0x00ff000049487812 */ /* 0x000fe400078ef848 */
[----:B-1----:R-:W-:Y:S02]  /*3a440*/  SHF.R.U32.HI R79, RZ, 0x8, R39 ;  /* 0x00000008ff4f7819 */ /* 0x002fe40000011627 */
[----:B------:R-:W-:Y:S02]  /*3a450*/  SHF.R.U32.HI R73, RZ, 0x18, R13 ;  /* 0x00000018ff497819 */ /* 0x000fe4000001160d */
[----:B------:R-:W-:Y:S01]  /*3a460*/  LOP3.LUT R31, R31, 0xff0000, R46, 0xf8, !PT ;  /* 0x00ff00001f1f7812 */ /* 0x000fe200078ef82e */
[----:B------:R-:W-:Y:S01]  /*3a470*/  IMAD.U32 R46, R74, 0x10000, RZ ;  /* 0x000100004a2e7824 */ /* 0x000fe200078e00ff */
[----:B------:R-:W-:Y:S02]  /*3a480*/  SHF.R.U32.HI R13, RZ, 0x18, R37 ;  /* 0x00000018ff0d7819 */ /* 0x000fe40000011625 */
[----:B------:R-:W-:-:S02]  /*3a490*/  PRMT R75, R76, 0x7604, R75 ;  /* 0x000076044c4b7816 */ /* 0x000fc4000000004b */
[----:B------:R-:W-:Y:S01]  /*3a4a0*/  LOP3.LUT R76, R39, 0xff, RZ, 0xc0, !PT ;  /* 0x000000ff274c7812 */ /* 0x000fe200078ec0ff */
[----:B------:R-:W-:Y:S01]  /*3a4b0*/  IMAD.SHL.U32 R13, R13, 0x1000000, RZ ;  /* 0x010000000d0d7824 */ /* 0x000fe200078e00ff */
[----:B------:R-:W-:Y:S02]  /*3a4c0*/  LOP3.LUT R79, R79, 0xff, RZ, 0xc0, !PT ;  /* 0x000000ff4f4f7812 */ /* 0x000fe400078ec0ff */
[----:B------:R-:W-:Y:S02]  /*3a4d0*/  LOP3.LUT R33, R33, 0xff0000, R12, 0xf8, !PT ;  /* 0x00ff000021217812 */ /* 0x000fe400078ef80c */
[----:B------:R-:W-:Y:S02]  /*3a4e0*/  LOP3.LUT R46, R47, 0xff0000, R46, 0xf8, !PT ;  /* 0x00ff00002f2e7812 */ /* 0x000fe400078ef82e */
[----:B------:R-:W-:Y:S02]  /*3a4f0*/  PRMT R76, R79, 0x7604, R76 ;  /* 0x000076044f4c7816 */ /* 0x000fe4000000004c */
[----:B------:R-:W-:Y:S01]  /*3a500*/  LOP3.LUT R33, R33, 0xff000000, R12, 0xf8, !PT ;  /* 0xff00000021217812 */ /* 0x000fe200078ef80c */
[----:B------:R-:W-:Y:S01]  /*3a510*/  IMAD.SHL.U32 R12, R73, 0x1000000, RZ ;  /* 0x01000000490c7824 */ /* 0x000fe200078e00ff */
[----:B------:R-:W-:-:S02]  /*3a520*/  SHF.R.U32.HI R79, RZ, 0x10, R39 ;  /* 0x00000010ff4f7819 */ /* 0x000fc40000011627 */
[--C-:B------:R-:W-:Y:S02]  /*3a530*/  LOP3.LUT R35, R35, 0xff0000, R14.reuse, 0xf8, !PT ;  /* 0x00ff000023237812 */ /* 0x100fe400078ef80e */
[----:B------:R-:W-:Y:S01]  /*3a540*/  LOP3.LUT R46, R46, R13, RZ, 0xfc, !PT ;  /* 0x0000000d2e2e7212 */ /* 0x000fe200078efcff */
[----:B------:R-:W-:Y:S01]  /*3a550*/  IMAD.U32 R79, R79, 0x10000, RZ ;  /* 0x000100004f4f7824 */ /* 0x000fe200078e00ff */
[----:B------:R-:W-:Y:S02]  /*3a560*/  SHF.R.U32.HI R78, RZ, 0x18, R15 ;  /* 0x00000018ff4e7819 */ /* 0x000fe4000001160f */
[----:B------:R-:W-:Y:S02]  /*3a570*/  LOP3.LUT R14, R35, 0xff000000, R14, 0xf8, !PT ;  /* 0xff000000230e7812 */ /* 0x000fe400078ef80e */
[----:B------:R-:W-:Y:S01]  /*3a580*/  SHF.R.U32.HI R13, RZ, 0x18, R39 ;  /* 0x00000018ff0d7819 */ /* 0x000fe20000011627 */
[----:B------:R-:W-:Y:S01]  /*3a590*/  IMAD.SHL.U32 R39, R78, 0x1000000, RZ ;  /* 0x010000004e277824 */ /* 0x000fe200078e00ff */
[----:B------:R-:W-:-:S02]  /*3a5a0*/  LOP3.LUT R77, R77, 0xff0000, R38, 0xf8, !PT ;  /* 0x00ff00004d4d7812 */ /* 0x000fc400078ef826 */
[----:B------:R-:W-:Y:S02]  /*3a5b0*/  LOP3.LUT R35, R31, R12, RZ, 0xfc, !PT ;  /* 0x0000000c1f237212 */ /* 0x000fe400078efcff */
[----:B------:R-:W-:Y:S02]  /*3a5c0*/  F2FP.F16.E4M3.UNPACK_B R31, R44 ;  /* 0x0000002cff1f723e */ /* 0x000fe400020006ff */
[----:B------:R-:W-:Y:S02]  /*3a5d0*/  F2FP.F16.E4M3.UNPACK_B R73, R46 ;  /* 0x0000002eff49723e */ /* 0x000fe400020006ff */
[----:B------:R-:W-:Y:S01]  /*3a5e0*/  LOP3.LUT R38, R77, 0xff000000, R38, 0xf8, !PT ;  /* 0xff0000004d267812 */ /* 0x000fe200078ef826 */
[----:B------:R-:W-:Y:S01]  /*3a5f0*/  IMAD.SHL.U32 R77, R13, 0x1000000, RZ ;  /* 0x010000000d4d7824 */ /* 0x000fe200078e00ff */
[----:B------:R-:W-:Y:S01]  /*3a600*/  LOP3.LUT R47, R75, 0xff0000, R36, 0xf8, !PT ;  /* 0x00ff00004b2f7812 */ /* 0x000fe200078ef824 */
[----:B------:R-:W-:Y:S01]  /*3a610*/  HADD2.F32 R12, -RZ, R31.H0_H0 ;  /* 0x2000001fff0c7230 */ /* 0x000fe20000004100 */
[----:B------:R-:W-:Y:S01]  /*3a620*/  F2FP.F16.E4M3.UNPACK_B R37, R35 ;  /* 0x00000023ff25723e */ /* 0x000fe200020006ff */
[--C-:B------:R-:W-:Y:S01]  /*3a630*/  HADD2.F32 R74, -RZ, R73.reuse.H0_H0 ;  /* 0x20000049ff4a7230 */ /* 0x100fe20000004100 */
[----:B------:R-:W-:Y:S01]  /*3a640*/  LOP3.LUT R76, R76, 0xff0000, R79, 0xf8, !PT ;  /* 0x00ff00004c4c7812 */ /* 0x000fe200078ef84f */
[----:B------:R-:W-:Y:S01]  /*3a650*/  HADD2.F32 R73, -RZ, R73.H1_H1 ;  /* 0x30000049ff497230 */ /* 0x000fe20000004100 */
[----:B------:R-:W-:-:S02]  /*3a660*/  F2FP.F16.E4M3.UNPACK_B R15, R29 ;  /* 0x0000001dff0f723e */ /* 0x000fc400020006ff */
[----:B------:R-:W-:Y:S01]  /*3a670*/  LOP3.LUT R47, R47, 0xff000000, R36, 0xf8, !PT ;  /* 0xff0000002f2f7812 */ /* 0x000fe200078ef824 */
[----:B------:R-:W-:Y:S01]  /*3a680*/  HADD2.F32 R36, -RZ, R37.H0_H0 ;  /* 0x20000025ff247230 */ /* 0x000fe20000004100 */
[----:B------:R-:W-:Y:S01]  /*3a690*/  LOP3.LUT R75, R72, R39, RZ, 0xfc, !PT ;  /* 0x00000027484b7212 */ /* 0x000fe200078efcff */
[----:B------:R-:W-:Y:S01]  /*3a6a0*/  HADD2.F32 R13, -RZ, R15.H0_H0 ;  /* 0x2000000fff0d7230 */ /* 0x000fe20000004100 */
[----:B------:R-:W-:Y:S01]  /*3a6b0*/  LOP3.LUT R78, R76, R77, RZ, 0xfc, !PT ;  /* 0x0000004d4c4e7212 */ /* 0x000fe200078efcff */
[----:B------:R-:W-:Y:S01]  /*3a6c0*/  HADD2.F32 R39, -RZ, R37.H1_H1 ;  /* 0x30000025ff277230 */ /* 0x000fe20000004100 */
[----:B------:R-:W-:Y:S01]  /*3a6d0*/  F2FP.F16.E4M3.UNPACK_B R44, R44.H1 ;  /* 0x0000002cff2c723e */ /* 0x000fe200030006ff */
[C---:B------:R-:W-:Y:S01]  /*3a6e0*/  FMUL.FTZ R110, R12.reuse, R74 ;  /* 0x0000004a0c6e7220 */ /* 0x040fe20000410000 */
[----:B------:R-:W-:Y:S01]  /*3a6f0*/  F2FP.F16.E4M3.UNPACK_B R76, R46.H1 ;  /* 0x0000002eff4c723e */ /* 0x000fe200030006ff */
[-C--:B------:R-:W-:Y:S01]  /*3a700*/  FMUL.FTZ R79, R12, R36.reuse ;  /* 0x000000240c4f7220 */ /* 0x080fe20000410000 */
[----:B------:R-:W-:Y:S01]  /*3a710*/  F2FP.F16.E4M3.UNPACK_B R37, R35.H1 ;  /* 0x00000023ff25723e */ /* 0x000fe200030006ff */
[----:B------:R-:W-:Y:S01]  /*3a720*/  FFMA.FTZ R12, R13, R36, -R110 ;  /* 0x000000240d0c7223 */ /* 0x000fe2000001086e */
[----:B------:R-:W-:Y:S01]  /*3a730*/  F2FP.F16.E4M3.UNPACK_B R35, R29.H1 ;  /* 0x0000001dff23723e */ /* 0x000fe200030006ff */
[----:B------:R-:W-:-:S02]  /*3a740*/  HADD2.F32 R29, -RZ, R44.H0_H0 ;  /* 0x2000002cff1d7230 */ /* 0x000fc40000004100 */
[----:B------:R-:W-:Y:S01]  /*3a750*/  FFMA.FTZ R13, R13, R74, R79 ;  /* 0x0000004a0d0d7223 */ /* 0x000fe2000001004f */
[----:B------:R-:W-:Y:S02]  /*3a760*/  HADD2.F32 R72, -RZ, R76.H0_H0 ;  /* 0x2000004cff487230 */ /* 0x000fe40000004100 */
[----:B------:R-:W-:Y:S02]  /*3a770*/  HADD2.F32 R36, -RZ, R15.H1_H1 ;  /* 0x3000000fff247230 */ /* 0x000fe40000004100 */
[----:B------:R-:W-:Y:S02]  /*3a780*/  HADD2.F32 R46, -RZ, R37.H0_H0 ;  /* 0x20000025ff2e7230 */ /* 0x000fe40000004100 */
[----:B------:R-:W-:Y:S01]  /*3a790*/  FMUL.FTZ R110, R29, R72 ;  /* 0x000000481d6e7220 */ /* 0x000fe20000410000 */
[----:B------:R-:W-:Y:S02]  /*3a7a0*/  HADD2.F32 R15, -RZ, R31.H1_H1 ;  /* 0x3000001fff0f7230 */ /* 0x000fe40000004100 */
        /* <DEDUP_REMOVED lines=20> */
[----:B------:R-:W-:Y:S01]  /*3a8f0*/  F2FP.F16.E4M3.UNPACK_B R78, R78.H1 ;  /* 0x0000004eff4e723e */ /* 0x000fe200030006ff */
[----:B------:R-:W-:Y:S02]  /*3a900*/  HADD2.F32 R35, -RZ, R35.H1_H1 ;  /* 0x30000023ff237230 */ /* 0x000fe40000004100 */
[C---:B------:R-:W-:Y:S01]  /*3a910*/  FMUL.FTZ R116, R46.reuse, R110 ;  /* 0x0000006e2e747220 */ /* 0x040fe20000410000 */
[----:B------:R-:W-:Y:S02]  /*3a920*/  HADD2.F32 R37, -RZ, R39.H0_H0 ;  /* 0x20000027ff257230 */ /* 0x000fe40000004100 */
[-C--:B------:R-:W-:Y:S01]  /*3a930*/  FMUL.FTZ R111, R46, R76.reuse ;  /* 0x0000004c2e6f7220 */ /* 0x080fe20000410000 */
[----:B------:R-:W-:Y:S01]  /*3a940*/  F2FP.F16.E4M3.UNPACK_B R75, R75.H1 ;  /* 0x0000004bff4b723e */ /* 0x000fe200030006ff */
[C---:B------:R-:W-:Y:S01]  /*3a950*/  FFMA.FTZ R44, R35.reuse, R73, -R112 ;  /* 0x00000049232c7223 */ /* 0x040fe20000010870 */
        /* <DEDUP_REMOVED lines=9> */
[----:B------:R-:W-:Y:S01]  /*3a9f0*/  F2FP.SATFINITE.E4M3.F32.PACK_AB_MERGE_C R46, R46, R31, RZ ;  /* 0x0000001f2e2e723e */ /* 0x000fe200048070ff */
[----:B------:R-:W-:Y:S02]  /*3aa00*/  HADD2.F32 R110, -RZ, R78.H0_H0 ;  /* 0x2000004eff6e7230 */ /* 0x000fe40000004100 */
[C---:B------:R-:W-:Y:S01]  /*3aa10*/  FMUL.FTZ R112, R72.reuse, R79 ;  /* 0x0000004f48707220 */ /* 0x040fe20000410000 */
[----:B------:R-:W-:Y:S02]  /*3aa20*/  HADD2.F32 R77, -RZ, R75.H0_H0 ;  /* 0x2000004bff4d7230 */ /* 0x000fe40000004100 */
[----:B------:R-:W-:Y:S01]  /*3aa30*/  FMUL.FTZ R72, R72, R76 ;  /* 0x0000004c48487220 */ /* 0x000fe20000410000 */
[----:B------:R-:W-:-:S02]  /*3aa40*/  HADD2.F32 R39, -RZ, R39.H1_H1 ;  /* 0x30000027ff277230 */ /* 0x000fc40000004100 */
[C---:B------:R-:W-:Y:S01]  /*3aa50*/  FMUL.FTZ R114, R42.reuse, R110 ;  /* 0x0000006e2a727220 */ /* 0x040fe20000410000 */
[--C-:B------:R-:W-:Y:S02]  /*3aa60*/  HADD2.F32 R45, -RZ, R73.reuse.H0_H0 ;  /* 0x20000049ff2d7230 */ /* 0x100fe40000004100 */
[----:B------:R-:W-:Y:S01]  /*3aa70*/  FMUL.FTZ R111, R42, R77 ;  /* 0x0000004d2a6f7220 */ /* 0x000fe20000410000 */
[----:B------:R-:W-:Y:S02]  /*3aa80*/  HADD2.F32 R73, -RZ, R73.H1_H1 ;  /* 0x30000049ff497230 */ /* 0x000fe40000004100 */
[C---:B------:R-:W-:Y:S01]  /*3aa90*/  FFMA.FTZ R42, R39.reuse, R76, -R112 ;  /* 0x0000004c272a7223 */ /* 0x040fe20000010870 */
[----:B------:R-:W-:Y:S01]  /*3aaa0*/  FFMA.FTZ R72, R39, R79, R72 ;  /* 0x0000004f27487223 */ /* 0x000fe20000010048 */
[C---:B------:R-:W-:Y:S01]  /*3aab0*/  FFMA.FTZ R39, R45.reuse, R77, -R114 ;  /* 0x0000004d2d277223 */ /* 0x040fe20000010872 */
[----:B------:R-:W-:Y:S01]  /*3aac0*/  FFMA.FTZ R45, R45, R110, R111 ;  /* 0x0000006e2d2d7223 */ /* 0x000fe2000001006f */
[----:B------:R-:W-:Y:S01]  /*3aad0*/  F2FP.F16.E4M3.UNPACK_B R79, R32.H1 ;  /* 0x00000020ff4f723e */ /* 0x000fe200030006ff */
[----:B------:R-:W-:Y:S01]  /*3aae0*/  HADD2.F32 R76, -RZ, R74.H1_H1 ;  /* 0x3000004aff4c7230 */ /* 0x000fe20000004100 */
[----:B------:R-:W-:Y:S01]  /*3aaf0*/  F2FP.F16.E4M3.UNPACK_B R112, R47.H1 ;  /* 0x0000002fff70723e */ /* 0x000fe200030006ff */
[----:B------:R-:W-:Y:S01]  /*3ab00*/  HADD2.F32 R111, -RZ, R75.H1_H1 ;  /* 0x3000004bff6f7230 */ /* 0x000fe20000004100 */
[----:B------:R-:W-:Y:S01]  /*3ab10*/  F2FP.F16.E4M3.UNPACK_B R110, R33.H1 ;  /* 0x00000021ff6e723e */ /* 0x000fe200030006ff */
[----:B------:R-:W-:Y:S01]  /*3ab20*/  HADD2.F32 R114, -RZ, R78.H1_H1 ;  /* 0x3000004eff727230 */ /* 0x000fe20000004100 */
[----:B------:R-:W-:Y:S01]  /*3ab30*/  F2FP.F16.E4M3.UNPACK_B R77, R28.H1 ;  /* 0x0000001cff4d723e */ /* 0x000fe200030006ff */
[----:B------:R-:W-:-:S02]  /*3ab40*/  HADD2.F32 R74, -RZ, R79.H0_H0 ;  /* 0x2000004fff4a7230 */ /* 0x000fc40000004100 */
[C---:B------:R-:W-:Y:S01]  /*3ab50*/  FMUL.FTZ R115, R76.reuse, R111 ;  /* 0x0000006f4c737220 */ /* 0x040fe20000410000 */
[----:B------:R-:W-:Y:S02]  /*3ab60*/  HADD2.F32 R113, -RZ, R112.H0_H0 ;  /* 0x20000070ff717230 */ /* 0x000fe40000004100 */
[-C--:B------:R-:W-:Y:S01]  /*3ab70*/  FMUL.FTZ R120, R76, R114.reuse ;  /* 0x000000724c787220 */ /* 0x080fe20000410000 */
[----:B------:R-:W-:Y:S02]  /*3ab80*/  HADD2.F32 R78, -RZ, R110.H0_H0 ;  /* 0x2000006eff4e7230 */ /* 0x000fe40000004100 */
[----:B------:R-:W-:Y:S01]  /*3ab90*/  FFMA.FTZ R76, R73, R114, R115 ;  /* 0x00000072494c7223 */ /* 0x000fe20000010073 */
[----:B------:R-:W-:Y:S02]  /*3aba0*/  HADD2.F32 R75, -RZ, R77.H0_H0 ;  /* 0x2000004dff4b7230 */ /* 0x000fe40000004100 */
[----:B------:R-:W-:Y:S01]  /*3abb0*/  FMUL.FTZ R116, R74, R113 ;  /* 0x000000714a747220 */ /* 0x000fe20000410000 */
[----:B------:R-:W-:-:S02]  /*3abc0*/  HADD2.F32 R79, -RZ, R79.H1_H1 ;  /* 0x3000004fff4f7230 */ /* 0x000fc40000004100 */
[-C--:B------:R-:W-:Y:S01]  /*3abd0*/  FMUL.FTZ R118, R74, R78.reuse ;  /* 0x0000004e4a767220 */ /* 0x080fe20000410000 */
[----:B------:R-:W-:Y:S01]  /*3abe0*/  FFMA.FTZ R74, R73, R111, -R120 ;  /* 0x0000006f494a7223 */ /* 0x000fe20000010878 */
[C---:B------:R-:W-:Y:S01]  /*3abf0*/  FFMA.FTZ R73, R75.reuse, R78, -R116 ;  /* 0x0000004e4b497223 */ /* 0x040fe20000010874 */
[----:B------:R-:W-:Y:S02]  /*3ac00*/  HADD2.F32 R111, -RZ, R110.H1_H1 ;  /* 0x3000006eff6f7230 */ /* 0x000fe40000004100 */
[----:B------:R-:W-:Y:S01]  /*3ac10*/  FFMA.FTZ R75, R75, R113, R118 ;  /* 0x000000714b4b7223 */ /* 0x000fe20000010076 */
[----:B------:R-:W-:Y:S01]  /*3ac20*/  HADD2.F32 R115, -RZ, R112.H1_H1 ;  /* 0x30000070ff737230 */ /* 0x000fe20000004100 */
[----:B------:R-:W-:Y:S01]  /*3ac30*/  F2FP.F16.E4M3.UNPACK_B R32, R32 ;  /* 0x00000020ff20723e */ /* 0x000fe200020006ff */
[----:B------:R-:W-:Y:S01]  /*3ac40*/  HADD2.F32 R78, -RZ, R77.H1_H1 ;  /* 0x3000004dff4e7230 */ /* 0x000fe20000004100 */
[----:B------:R-:W-:Y:S01]  /*3ac50*/  F2FP.F16.E4M3.UNPACK_B R113, R47 ;  /* 0x0000002fff71723e */ /* 0x000fe200020006ff */
[C---:B------:R-:W-:Y:S01]  /*3ac60*/  FMUL.FTZ R116, R79.reuse, R111 ;  /* 0x0000006f4f747220 */ /* 0x040fe20000410000 */
[----:B------:R-:W-:Y:S01]  /*3ac70*/  F2FP.F16.E4M3.UNPACK_B R110, R33 ;  /* 0x00000021ff6e723e */ /* 0x000fe200020006ff */
[----:B------:R-:W-:Y:S01]  /*3ac80*/  FMUL.FTZ R33, R79, R115 ;  /* 0x000000734f217220 */ /* 0x000fe20000410000 */
[----:B------:R-:W-:Y:S01]  /*3ac90*/  F2FP.F16.E4M3.UNPACK_B R77, R28 ;  /* 0x0000001cff4d723e */ /* 0x000fe200020006ff */
[----:B------:R-:W-:Y:S01]  /*3aca0*/  HADD2.F32 R47, -RZ, R32.H0_H0 ;  /* 0x20000020ff2f7230 */ /* 0x000fe20000004100 */
[----:B------:R-:W-:Y:S01]  /*3acb0*/  F2FP.SATFINITE.E4M3.F32.PACK_AB_MERGE_C R39, R74, R39, RZ ;  /* 0x000000274a27723e */ /* 0x000fe200048070ff */
[----:B------:R-:W-:-:S02]  /*3acc0*/  HADD2.F32 R114, -RZ, R113.H0_H0 ;  /* 0x20000071ff727230 */ /* 0x000fc40000004100 */
[C---:B------:R-:W-:Y:S01]  /*3acd0*/  FFMA.FTZ R28, R78.reuse, R111, -R33 ;  /* 0x0000006f4e1c7223 */ /* 0x040fe20000010821 */
[----:B------:R-:W-:Y:S02]  /*3ace0*/  HADD2.F32 R112, -RZ, R110.H0_H0 ;  /* 0x2000006eff707230 */ /* 0x000fe40000004100 */
[----:B------:R-:W-:Y:S01]  /*3acf0*/  FFMA.FTZ R78, R78, R115, R116 ;  /* 0x000000734e4e7223 */ /* 0x000fe20000010074 */
        /* <DEDUP_REMOVED lines=43> */
[----:B------:R-:W-:Y:S01]  /*3afb0*/  F2FP.SATFINITE.E4M3.F32.PACK_AB_MERGE_C R13, R36, R13, R46 ;  /* 0x0000000d240d723e */ /* 0x000fe2000480702e */
        /* <DEDUP_REMOVED lines=18> */
[----:B------:R-:W-:Y:S01]  /*3b0e0*/  F2FP.SATFINITE.E4M3.F32.PACK_AB_MERGE_C R32, R118, R33, R75 ;  /* 0x000000217620723e */ /* 0x000fe2000480704b */
[----:B------:R-:W-:Y:S01]  /*3b0f0*/  IMAD.MOV.U32 R33, RZ, RZ, R13 ;  /* 0x000000ffff217224 */ /* 0x000fe200078e000d */
[----:B------:R-:W-:-:S02]  /*3b100*/  F2FP.SATFINITE.E4M3.F32.PACK_AB_MERGE_C R29, R15, R12, R29 ;  /* 0x0000000c0f1d723e */ /* 0x000fc4000480701d */
[----:B------:R-:W-:Y:S02]  /*3b110*/  F2FP.SATFINITE.E4M3.F32.PACK_AB_MERGE_C R35, R72, R37, R45 ;  /* 0x000000254823723e */ /* 0x000fe4000480702d */
[----:B------:R-:W-:Y:S02]  /*3b120*/  F2FP.SATFINITE.E4M3.F32.PACK_AB_MERGE_C R30, R14, R113, R119 ;  /* 0x000000710e1e723e */ /* 0x000fe40004807077 */
[----:B------:R-:W-:-:S07]  /*3b130*/  F2FP.SATFINITE.E4M3.F32.PACK_AB_MERGE_C R34, R79, R38, R110 ;  /* 0x000000264f22723e */ /* 0x000fce000480706e */
.L_x_4974:
[----:B------:R-:W-:Y:S05]  /*3b140*/  BSYNC B3 ;  /* 0x0000000000037941 */ /* 0x000fea0003800000 */
.L_x_4973:
[C---:B------:R-:W-:Y:S02]  /*3b150*/  R2UR UR4, R84.reuse ;  /* 0x00000000540472ca */ /* 0x040fe400000e0000 */
[C---:B------:R-:W-:Y:S02]  /*3b160*/  R2UR UR5, R85.reuse ;  /* 0x00000000550572ca */ /* 0x040fe400000e0000 */
[----:B------:R-:W-:Y:S02]  /*3b170*/  @!P1 R2UR UR6, R84 ;  /* 0x00000000540692ca */ /* 0x000fe400000e0000 */
[----:B------:R-:W-:Y:S02]  /*3b180*/  @!P1 R2UR UR7, R85 ;  /* 0x00000000550792ca */ /* 0x000fe400000e0000 */
[----:B------:R-:W-:Y:S02]  /*3b190*/  SHF.R.S32.HI R43, RZ, 0x1f, R43 ;  /* 0x0000001fff2b7819 */ /* 0x000fe4000001142b */
[----:B------:R-:W-:-:S02]  /*3b1a0*/  @!P1 SHF.R.S32.HI R12, RZ, 0x1f, R41 ;  /* 0x0000001fff0c9819 */ /* 0x000fc40000011429 */
[CC--:B------:R-:W-:Y:S02]  /*3b1b0*/  IADD3.X R41, R87.reuse, R109.reuse, R43, P2, P3 ;  /* 0x0000006d57297210 */ /* 0x0c0fe400017e642b */
[----:B------:R-:W-:-:S03]  /*3b1c0*/  @!P1 IADD3.X R101, R87, R109, R12, P4, P5 ;  /* 0x0000006d57659210 */ /* 0x000fc600027ea40c */
[----:B-----5:R0:W-:Y:S04]  /*3b1d0*/  ST.E.128 desc[UR4][R40.64], R28 ;  /* 0x0000001c28007985 */ /* 0x0201e8000c101d04 */
[----:B------:R0:W-:Y:S02]  /*3b1e0*/  @!P1 ST.E.128 desc[UR6][R100.64], R32 ;  /* 0x0000002064009985 */ /* 0x0001e4000c101d06 */
.L_x_4964:
[----:B------:R-:W-:Y:S05]  /*3b1f0*/  BSYNC B2 ;  /* 0x0000000000027941 */ /* 0x000fea0003800000 */
.L_x_4963:
[----:B------:R-:W-:Y:S02]  /*3b200*/  R2UR UR4, R84 ;  /* 0x00000000540472ca */ /* 0x000fe400000e0000 */
[----:B------:R-:W-:-:S13]  /*3b210*/  R2UR UR5, R85 ;  /* 0x00000000550572ca */ /* 0x000fda00000e0000 */
[----:B------:R-:W2:Y:S01]  /*3b220*/  LD.E R12, desc[UR4][R92.64+0xc] ;  /* 0x00000c045c0c7980 */ /* 0x000ea2000c101900 */
[----:B------:R-:W-:Y:S01]  /*3b230*/  LEA.HI.SX32 R39, R108, 0x80, 0x1f ;  /* 0x000000806c277811 */ /* 0x000fe200078ffaff */
[----:B0-----:R-:W-:Y:S01]  /*3b240*/  IMAD R28, R99, R25, RZ ;  /* 0x00000019631c7224 */ /* 0x001fe200078e02ff */
[----:B------:R-:W-:-:S05]  /*3b250*/  SHF.R.S32.HI R15, RZ, 0x1f, R25 ;  /* 0x0000001fff0f7819 */ /* 0x000fca0000011419 */
[----:B------:R-:W-:Y:S01]  /*3b260*/  IMAD R99, R98, R15, R28 ;  /* 0x0000000f62637224 */ /* 0x000fe200078e021c */
[----:B------:R-:W-:Y:S01]  /*3b270*/  SHF.R.S32.HI R15, RZ, 0x1f, R39 ;  /* 0x0000001fff0f7819 */ /* 0x000fe20000011427 */
[----:B--2---:R-:W-:-:S05]  /*3b280*/  IMAD R12, R25, -0xa0, R12 ;  /* 0xffffff60190c7824 */ /* 0x004fca00078e020c */
[----:B------:R-:W-:Y:S01]  /*3b290*/  VIMNMX R14, R12, 0xa0, PT ;  /* 0x000000a00c0e7848 */ /* 0x000fe20003fe0100 */
[----:B------:R-:W-:-:S03]  /*3b2a0*/  IMAD.WIDE.U32 R12, R98, R25, RZ ;  /* 0x00000019620c7225 */ /* 0x000fc600078e00ff */
[----:B------:R-:W-:Y:S01]  /*3b2b0*/  ISETP.GE.AND P1, PT, R39, R14, PT ;  /* 0x0000000e2700720c */ /* 0x000fe20003f26270 */
[----:B------:R-:W-:Y:S02]  /*3b2c0*/  IMAD R14, R91, R39, RZ ;  /* 0x000000275b0e7224 */ /* 0x000fe400078e02ff */
[----:B------:R-:W-:Y:S02]  /*3b2d0*/  IMAD.IADD R13, R13, 0x1, R99 ;  /* 0x000000010d0d7824 */ /* 0x000fe400078e0263 */
[C---:B------:R-:W-:Y:S02]  /*3b2e0*/  IMAD R15, R90.reuse, R15, R14 ;  /* 0x0000000f5a0f7224 */ /* 0x040fe400078e020e */
[----:B------:R-:W-:-:S06]  /*3b2f0*/  IMAD.WIDE.U32 R90, R90, R39, R12 ;  /* 0x000000275a5a7225 */ /* 0x000fcc00078e000c */
[----:B------:R-:W-:Y:S05]  /*3b300*/  @P1 BRA `(.L_x_4932) ;  /* 0x0000004800501947 */ /* 0x000fea0003800000 */
[----:B------:R-:W-:Y:S02]  /*3b310*/  R2UR UR4, R84 ;  /* 0x00000000540472ca */ /* 0x000fe400000e0000 */
[----:B------:R-:W-:-:S13]  /*3b320*/  R2UR UR5, R85 ;  /* 0x00000000550572ca */ /* 0x000fda00000e0000 */
[----:B-----5:R-:W2:Y:S01]  /*3b330*/  LD.E.U8 R12, desc[UR4][R94.64] ;  /* 0x000000045e0c7980 */ /* 0x020ea2000c101100 */
[----:B------:R-:W-:Y:S01]  /*3b340*/  BSSY B2, `(.L_x_4975) ;  /* 0x0000142000027945 */ /* 0x000fe20003800000 */
[----:B------:R-:W-:Y:S01]  /*3b350*/  IMAD.IADD R37, R91, 0x1, R15 ;  /* 0x000000015b257824 */ /* 0x000fe200078e020f */
[----:B--2---:R-:W-:-:S04]  /*3b360*/  LOP3.LUT R12, R12, 0x1, RZ, 0xc0, !PT ;  /* 0x000000010c0c7812 */ /* 0x004fc800078ec0ff */
[----:B------:R-:W-:-:S13]  /*3b370*/  ISETP.NE.U32.AND P1, PT, R12, 0x1, PT ;  /* 0x000000010c00780c */ /* 0x000fda0003f25070 */
[----:B------:R-:W-:Y:S05]  /*3b380*/  @P1 BRA `(.L_x_4976) ;  /* 0x0000001000f41947 */ /* 0x000fea0003800000 */
[----:B------:R-:W-:Y:S02]  /*3b390*/  R2UR UR4, R84 ;  /* 0x00000000540472ca */ /* 0x000fe400000e0000 */
[----:B------:R-:W-:-:S13]  /*3b3a0*/  R2UR UR5, R85 ;  /* 0x00000000550572ca */ /* 0x000fda00000e0000 */
[----:B------:R-:W2:Y:S01]  /*3b3b0*/  LD.E R12, desc[UR4][R92.64+0x4] ;  /* 0x000004045c0c7980 */ /* 0x000ea2000c101900 */
[----:B------:R-:W-:Y:S01]  /*3b3c0*/  IMAD.IADD R14, R102, 0x1, -R103 ;  /* 0x00000001660e7824 */ /* 0x000fe200078e0a67 */
[----:B------:R-:W-:Y:S02]  /*3b3d0*/  SHF.R.S32.HI R30, RZ, 0x1f, R39 ;  /* 0x0000001fff1e7819 */ /* 0x000fe40000011427 */
[-C--:B------:R-:W-:Y:S02]  /*3b3e0*/  LEA.HI R29, R39, R39.reuse, RZ, 0x1 ;  /* 0x00000027271d7211 */ /* 0x080fe400078f08ff */
[----:B------:R-:W-:Y:S02]  /*3b3f0*/  LEA.HI R31, R30, R39, RZ, 0x3 ;  /* 0x000000271e1f7211 */ /* 0x000fe400078f18ff */
[C---:B------:R-:W-:Y:S01]  /*3b400*/  LOP3.LUT R30, R29.reuse, 0x3fffffe, RZ, 0xc0, !PT ;  /* 0x03fffffe1d1e7812 */ /* 0x040fe200078ec0ff */
[----:B------:R-:W-:Y:S01]  /*3b410*/  IMAD.SHL.U32 R29, R29, 0x40, RZ ;  /* 0x000000401d1d7824 */ /* 0x000fe200078e00ff */
[----:B------:R-:W-:Y:S01]  /*3b420*/  R2UR UR6, R84 ;  /* 0x00000000540672ca */ /* 0x000fe200000e0000 */
[----:B------:R-:W-:Y:S01]  /*3b430*/  IMAD.SHL.U32 R31, R31, 0x40, RZ ;  /* 0x000000401f1f7824 */ /* 0x000fe200078e00ff */
[----:B------:R-:W-:Y:S01]  /*3b440*/  R2UR UR7, R85 ;  /* 0x00000000550772ca */ /* 0x000fe200000e0000 */
[----:B------:R-:W-:Y:S01]  /*3b450*/  IMAD.IADD R30, R39, 0x1, -R30 ;  /* 0x00000001271e7824 */ /* 0x000fe200078e0a1e */
[----:B------:R-:W-:-:S02]  /*3b460*/  LOP3.LUT R29, R29, 0x180, RZ, 0xc0, !PT ;  /* 0x000001801d1d7812 */ /* 0x000fc400078ec0ff */
[----:B------:R-:W-:-:S05]  /*3b470*/  LOP3.LUT R31, R31, 0xfffffe00, RZ, 0xc0, !PT ;  /* 0xfffffe001f1f7812 */ /* 0x000fca00078ec0ff */
[----:B------:R-:W-:Y:S01]  /*3b480*/  IMAD R30, R30, 0x40, R31 ;  /* 0x000000401e1e7824 */ /* 0x000fe200078e021f */
        /* <DEDUP_REMOVED lines=13> */
[----:B------:R-:W-:-:S02]  /*3b560*/  SHF.R.U32.HI R15, RZ, 0x3, R29 ;  /* 0x00000003ff0f7819 */ /* 0x000fc4000001161d */
[----:B------:R-:W-:Y:S02]  /*3b570*/  LEA.HI.SX32 R28, R28, R41, 0x1b ;  /* 0x000000291c1c7211 */ /* 0x000fe400078fdaff */
[----:B------:R-:W-:Y:S02]  /*3b580*/  SHF.R.S32.HI R13, RZ, 0x6, R12 ;  /* 0x00000006ff0d7819 */ /* 0x000fe4000001140c */
[----:B------:R-:W-:Y:S01]  /*3b590*/  SHF.R.S32.HI R33, RZ, 0x1f, R28 ;  /* 0x0000001fff217819 */ /* 0x000fe2000001141c */
[----:B------:R-:W-:Y:S01]  /*3b5a0*/  IMAD.SHL.U32 R35, R28, 0x10, RZ ;  /* 0x000000101c237824 */ /* 0x000fe200078e00ff */
[----:B------:R-:W-:Y:S01]  /*3b5b0*/  LOP3.LUT R14, R29, 0x30, R14, 0xf8, !PT ;  /* 0x000000301d0e7812 */ /* 0x000fe200078ef80e */
[----:B------:R-:W-:Y:S01]  /*3b5c0*/  IMAD R13, R13, 0x2800, R30 ;  /* 0x000028000d0d7824 */ /* 0x000fe200078e021e */
[----:B------:R-:W-:Y:S02]  /*3b5d0*/  LEA.HI R33, R33, R28, RZ, 0x2 ;  /* 0x0000001c21217211 */ /* 0x000fe400078f10ff */
[----:B------:R-:W-:-:S02]  /*3b5e0*/  LOP3.LUT R12, R29, 0x30, R35, 0xf8, !PT ;  /* 0x000000301d0c7812 */ /* 0x000fc400078ef823 */
[----:B------:R-:W-:Y:S02]  /*3b5f0*/  SHF.R.S32.HI R33, RZ, 0x2, R33 ;  /* 0x00000002ff217819 */ /* 0x000fe40000011421 */
[-C--:B------:R-:W-:Y:S02]  /*3b600*/  LOP3.LUT R14, R14, R15.reuse, RZ, 0x3c, !PT ;  /* 0x0000000f0e0e7212 */ /* 0x080fe400078e3cff */
[----:B------:R-:W-:Y:S01]  /*3b610*/  LOP3.LUT R12, R12, R15, RZ, 0x3c, !PT ;  /* 0x0000000f0c0c7212 */ /* 0x000fe200078e3cff */
[----:B------:R-:W-:Y:S02]  /*3b620*/  IMAD R33, R33, 0x2800, R30 ;  /* 0x0000280021217824 */ /* 0x000fe400078e021e */
[----:B------:R-:W-:Y:S02]  /*3b630*/  IMAD.IADD R13, R13, 0x1, R14 ;  /* 0x000000010d0d7824 */ /* 0x000fe400078e020e */
[----:B------:R-:W-:-:S03]  /*3b640*/  IMAD.IADD R33, R33, 0x1, R12 ;  /* 0x0000000121217824 */ /* 0x000fc600078e020c */
[C-C-:B------:R-:W-:Y:S02]  /*3b650*/  IADD3 R12, P1, P2, R96.reuse, R13, R105.reuse ;  /* 0x0000000d600c7210 */ /* 0x140fe40007a3e069 */
[----:B------:R-:W-:Y:S02]  /*3b660*/  IADD3 R28, P3, P4, R96, R33, R105 ;  /* 0x00000021601c7210 */ /* 0x000fe40007c7e069 */
[--C-:B------:R-:W-:Y:S02]  /*3b670*/  IADD3.X R13, R97, RZ, R106.reuse, P1, P2 ;  /* 0x000000ff610d7210 */ /* 0x100fe40000fe446a */
[----:B------:R-:W-:Y:S02]  /*3b680*/  ISETP.GE.AND P2, PT, R107, R32, PT ;  /* 0x000000206b00720c */ /* 0x000fe40003f46270 */
[----:B------:R-:W-:Y:S01]  /*3b690*/  IADD3.X R29, R97, RZ, R106, P3, P4 ;  /* 0x000000ff611d7210 */ /* 0x000fe20001fe846a */
[----:B------:R-:W-:Y:S01]  /*3b6a0*/  IMAD.SHL.U32 R41, R41, 0x10, RZ ;  /* 0x0000001029297824 */ /* 0x000fe200078e00ff */
[----:B------:R-:W5:Y:S01]  /*3b6b0*/  LD.E.128 R12, desc[UR4][R12.64] ;  /* 0x000000040c0c7980 */ /* 0x000f62000c101d00 */
[----:B------:R-:W-:-:S03]  /*3b6c0*/  ISETP.GE.AND P1, PT, R35, R102, PT ;  /* 0x000000662300720c */ /* 0x000fc60003f26270 */
[----:B------:R-:W5:Y:S01]  /*3b6d0*/  LD.E.128 R28, desc[UR6][R28.64] ;  /* 0x000000061c1c7980 */ /* 0x000f62000c101d00 */
[----:B------:R-:W-:-:S04]  /*3b6e0*/  SHF.R.S32.HI R33, RZ, 0x1f, R41 ;  /* 0x0000001fff217819 */ /* 0x000fc80000011429 */
[----:B------:R-:W-:Y:S05]  /*3b6f0*/  @P2 BRA `(.L_x_4978) ;  /* 0x0000000c00e82947 */ /* 0x000fea0003800000 */
[----:B-----5:R-:W-:Y:S01]  /*3b700*/  IMAD.MOV.U32 R32, RZ, RZ, R13 ;  /* 0x000000ffff207224 */ /* 0x020fe200078e000d */
[----:B------:R-:W-:Y:S01]  /*3b710*/  SHF.R.U32.HI R13, RZ, 0x8, R56 ;  /* 0x00000008ff0d7819 */ /* 0x000fe20000011638 */
[----:B------:R-:W-:Y:S01]  /*3b720*/  IMAD.MOV.U32 R34, RZ, RZ, R29 ;  /* 0x000000ffff227224 */ /* 0x000fe200078e001d */
[----:B------:R-:W-:Y:S01]  /*3b730*/  LOP3.LUT R36, R56, 0xff, RZ, 0xc0, !PT ;  /* 0x000000ff38247812 */ /* 0x000fe200078ec0ff */
[----:B------:R-:W-:Y:S01]  /*3b740*/  IMAD.MOV.U32 R29, RZ, RZ, R15 ;  /* 0x000000ffff1d7224 */ /* 0x000fe200078e000f */
[----:B------:R-:W-:Y:S02]  /*3b750*/  LOP3.LUT R13, R13, 0xff, RZ, 0xc0, !PT ;  /* 0x000000ff0d0d7812 */ /* 0x000fe400078ec0ff */
[----:B------:R-:W-:Y:S02]  /*3b760*/  SHF.R.U32.HI R15, RZ, 0x8, R57 ;  /* 0x00000008ff0f7819 */ /* 0x000fe40000011639 */
        /* <DEDUP_REMOVED lines=11> */
[----:B------:R-:W-:Y:S02]  /*3b820*/  LOP3.LUT R47, R68, 0xff, RZ, 0xc0, !PT ;  /* 0x000000ff442f7812 */ /* 0x000fe400078ec0ff */
[----:B------:R-:W-:Y:S02]  /*3b830*/  SHF.R.U32.HI R13, RZ, 0x8, R69 ;  /* 0x00000008ff0d7819 */ /* 0x000fe40000011645 */
        /* <DEDUP_REMOVED lines=17> */
[----:B------:R-:W-:Y:S02]  /*3b950*/  SHF.R.U32.HI R15, RZ, 0x10, R57 ;  /* 0x00000010ff0f7819 */ /* 0x000fe40000011639 */
[----:B------:R-:W-:-:S02]  /*3b960*/  LOP3.LUT R40, R40, 0xff, RZ, 0xc0, !PT ;  /* 0x000000ff28287812 */ /* 0x000fc400078ec0ff */
[----:B------:R-:W-:Y:S02]  /*3b970*/  LOP3.LUT R13, R13, 0xff, RZ, 0xc0, !PT ;  /* 0x000000ff0d0d7812 */ /* 0x000fe400078ec0ff */
[----:B------:R-:W-:Y:S02]  /*3b980*/  SHF.R.U32.HI R42, RZ, 0x10, R59 ;  /* 0x00000010ff2a7819 */ /* 0x000fe4000001163b */
[----:B------:R-:W-:Y:S02]  /*3b990*/  LOP3.LUT R15, R15, 0xff, RZ, 0xc0, !PT ;  /* 0x000000ff0f0f7812 */ /* 0x000fe400078ec0ff */
[----:B------:R-:W-:Y:S02]  /*3b9a0*/  PRMT R43, R40, 0x7054, R43 ;  /* 0x00007054282b7816 */ /* 0x000fe4000000002b */
[----:B------:R-:W-:Y:S02]  /*3b9b0*/  PRMT R13, R13, 0x7054, R36 ;  /* 0x000070540d0d7816 */ /* 0x000fe40000000024 */
[----:B------:R-:W-:-:S02]  /*3b9c0*/  SHF.R.U32.HI R40, RZ, 0x10, R70 ;  /* 0x00000010ff287819 */ /* 0x000fc40000011646 */
[----:B------:R-:W-:Y:S02]  /*3b9d0*/  LOP3.LUT R36, R42, 0xff, RZ, 0xc0, !PT ;  /* 0x000000ff2a247812 */ /* 0x000fe400078ec0ff */
[----:B------:R-:W-:Y:S02]  /*3b9e0*/  SHF.R.U32.HI R42, RZ, 0x10, R69 ;  /* 0x00000010ff2a7819 */ /* 0x000fe40000011645 */
[----:B------:R-:W-:Y:S02]  /*3b9f0*/  PRMT R15, R15, 0x7054, R38 ;  /* 0x000070540f0f7816 */ /* 0x000fe40000000026 */
[----:B------:R-:W-:Y:S02]  /*3ba00*/  SHF.R.U32.HI R38, RZ, 0x10, R68 ;  /* 0x00000010ff267819 */ /* 0x000fe40000011644 */
[----:B------:R-:W-:Y:S02]  /*3ba10*/  LOP3.LUT R40, R40, 0xff, RZ, 0xc0, !PT ;  /* 0x000000ff28287812 */ /* 0x000fe400078ec0ff */
[----:B------:R-:W-:-:S02]  /*3ba20*/  PRMT R45, R36, 0x7054, R45 ;  /* 0x00007054242d7816 */ /* 0x000fc4000000002d */
[----:B------:R-:W-:Y:S02]  /*3ba30*/  LOP3.LUT R36, R42, 0xff, RZ, 0xc0, !PT ;  /* 0x000000ff2a247812 */ /* 0x000fe400078ec0ff */
[----:B------:R-:W-:Y:S02]  /*3ba40*/  LOP3.LUT R38, R38, 0xff, RZ, 0xc0, !PT ;  /* 0x000000ff26267812 */ /* 0x000fe400078ec0ff */
[----:B------:R-:W-:Y:S02]  /*3ba50*/  PRMT R75, R40, 0x7054, R75 ;  /* 0x00007054284b7816 */ /* 0x000fe4000000004b */
[----:B------:R-:W-:Y:S02]  /*3ba60*/  SHF.R.U32.HI R42, RZ, 0x10, R71 ;  /* 0x00000010ff2a7819 */ /* 0x000fe40000011647 */
[----:B------:R-:W-:Y:S02]  /*3ba70*/  SHF.R.U32.HI R40, RZ, 0x18, R57 ;  /* 0x00000018ff287819 */ /* 0x000fe40000011639 */
[----:B------:R-:W-:-:S02]  /*3ba80*/  PRMT R36, R36, 0x7054, R73 ;  /* 0x0000705424247816 */ /* 0x000fc40000000049 */
[----:B------:R-:W-:Y:S02]  /*3ba90*/  SHF.R.U32.HI R57, RZ, 0x18, R69 ;  /* 0x00000018ff397819 */ /* 0x000fe40000011645 */
[----:B------:R-:W-:Y:S02]  /*3baa0*/  PRMT R47, R38, 0x7054, R47 ;  /* 0x00007054262f7816 */ /* 0x000fe4000000002f */
[----:B------:R-:W-:Y:S02]  /*3bab0*/  LOP3.LUT R38, R42, 0xff, RZ, 0xc0, !PT ;  /* 0x000000ff2a267812 */ /* 0x000fe400078ec0ff */
[----:B------:R-:W-:Y:S02]  /*3bac0*/  PRMT R46, R57, 0x654, R36 ;  /* 0x00000654392e7816 */ /* 0x000fe40000000024 */
[----:B------:R-:W-:Y:S02]  /*3bad0*/  PRMT R77, R38, 0x7054, R77 ;  /* 0x00007054264d7816 */ /* 0x000fe4000000004d */
[----:B------:R-:W-:-:S02]  /*3bae0*/  PRMT R40, R40, 0x654, R15 ;  /* 0x0000065428287816 */ /* 0x000fc4000000000f */
[----:B------:R-:W-:Y:S02]  /*3baf0*/  F2FP.F16.E4M3.UNPACK_B R38, R34 ;  /* 0x00000022ff26723e */ /* 0x000fe400020006ff */
[----:B------:R-:W-:Y:S02]  /*3bb00*/  F2FP.F16.E4M3.UNPACK_B R57, R46 ;  /* 0x0000002eff39723e */ /* 0x000fe400020006ff */
[----:B------:R-:W-:Y:S02]  /*3bb10*/  F2FP.F16.E4M3.UNPACK_B R42, R40 ;  /* 0x00000028ff2a723e */ /* 0x000fe400020006ff */
[----:B------:R-:W-:Y:S01]  /*3bb20*/  LOP3.LUT R56, R13, 0xff000000, R56, 0xf8, !PT ;  /* 0xff0000000d387812 */ /* 0x000fe200078ef838 */
[----:B------:R-:W-:Y:S01]  /*3bb30*/  HADD2.F32 R13, -RZ, R38.H0_H0 ;  /* 0x20000026ff0d7230 */ /* 0x000fe20000004100 */
[----:B------:R-:W-:Y:S01]  /*3bb40*/  F2FP.F16.E4M3.UNPACK_B R36, R32 ;  /* 0x00000020ff24723e */ /* 0x000fe200020006ff */
[----:B------:R-:W-:Y:S01]  /*3bb50*/  HADD2.F32 R72, -RZ, R57.H0_H0 ;  /* 0x20000039ff487230 */ /* 0x000fe20000004100 */
[----:B-1----:R-:W-:Y:S01]  /*3bb60*/  SHF.R.U32.HI R78, RZ, 0x18, R59 ;  /* 0x00000018ff4e7819 */ /* 0x002fe2000001163b */
[----:B------:R-:W-:Y:S01]  /*3bb70*/  HADD2.F32 R44, -RZ, R42.H0_H0 ;  /* 0x2000002aff2c7230 */ /* 0x000fe20000004100 */
[----:B------:R-:W-:Y:S01]  /*3bb80*/  LOP3.LUT R58, R43, 0xff000000, R58, 0xf8, !PT ;  /* 0xff0000002b3a7812 */ /* 0x000fe200078ef83a */
[----:B------:R-:W-:-:S02]  /*3bb90*/  HADD2.F32 R15, -RZ, R36.H0_H0 ;  /* 0x20000024ff0f7230 */ /* 0x000fc40000004100 */
[C---:B------:R-:W-:Y:S01]  /*3bba0*/  FMUL.FTZ R74, R13.reuse, R72 ;  /* 0x000000480d4a7220 */ /* 0x040fe20000410000 */
[----:B------:R-:W-:Y:S01]  /*3bbb0*/  PRMT R69, R78, 0x654, R45 ;  /* 0x000006544e457816 */ /* 0x000fe2000000002d */
[-C--:B------:R-:W-:Y:S01]  /*3bbc0*/  FMUL.FTZ R43, R13, R44.reuse ;  /* 0x0000002c0d2b7220 */ /* 0x080fe20000410000 */
[----:B------:R-:W-:Y:S01]  /*3bbd0*/  SHF.R.U32.HI R76, RZ, 0x18, R71 ;  /* 0x00000018ff4c7819 */ /* 0x000fe20000011647 */
[----:B------:R-:W-:Y:S02]  /*3bbe0*/  HADD2.F32 R45, -RZ, R42.H1_H1 ;  /* 0x3000002aff2d7230 */ /* 0x000fe40000004100 */
        /* <DEDUP_REMOVED lines=8> */
[----:B------:R-:W-:Y:S01]  /*3bc70*/  HADD2.F32 R32, -RZ, R42.H0_H0 ;  /* 0x2000002aff207230 */ /* 0x000fe20000004100 */
[----:B------:R-:W-:Y:S01]  /*3bc80*/  LOP3.LUT R68, R47, 0xff000000, R68, 0xf8, !PT ;  /* 0xff0000002f447812 */ /* 0x000fe200078ef844 */
        /* <DEDUP_REMOVED lines=8> */
[----:B------:R-:W-:Y:S01]  /*3bd10*/  PRMT R77, R76, 0x654, R77 ;  /* 0x000006544c4d7816 */ /* 0x000fe2000000004d */
        /* <DEDUP_REMOVED lines=8> */
[----:B------:R-:W-:Y:S01]  /*3bda0*/  F2FP.F16.E4M3.UNPACK_B R59, R69 ;  /* 0x00000045ff3b723e */ /* 0x000fe200020006ff */
[----:B------:R-:W-:Y:S01]  /*3bdb0*/  HADD2.F32 R45, -RZ, R46.H0_H0 ;  /* 0x2000002eff2d7230 */ /* 0x000fe20000004100 */
[----:B------:R-:W-:Y:S01]  /*3bdc0*/  F2FP.F16.E4M3.UNPACK_B R44, R29 ;  /* 0x0000001dff2c723e */ /* 0x000fe200020006ff */
[----:B------:R-:W-:-:S02]  /*3bdd0*/  HADD2.F32 R73, -RZ, R72.H0_H0 ;  /* 0x20000048ff497230 */ /* 0x000fc40000004100 */
[----:B------:R-:W-:Y:S01]  /*3bde0*/  FMUL.FTZ R74, R43, R47 ;  /* 0x0000002f2b4a7220 */ /* 0x000fe20000410000 */
[----:B------:R-:W-:Y:S01]  /*3bdf0*/  HADD2.F32 R57, -RZ, R59.H0_H0 ;  /* 0x2000003bff397230 */ /* 0x000fe20000004100 */
[----:B------:R-:W-:Y:S01]  /*3be00*/  LOP3.LUT R70, R75, 0xff000000, R70, 0xf8, !PT ;  /* 0xff0000004b467812 */ /* 0x000fe200078ef846 */
[----:B------:R-:W-:Y:S02]  /*3be10*/  HADD2.F32 R40, -RZ, R40.H1_H1 ;  /* 0x30000028ff287230 */ /* 0x000fe40000004100 */
[C---:B------:R-:W-:Y:S01]  /*3be20*/  FMUL.FTZ R79, R45.reuse, R73 ;  /* 0x000000492d4f7220 */ /* 0x040fe20000410000 */
[----:B------:R-:W-:Y:S02]  /*3be30*/  HADD2.F32 R71, -RZ, R71.H1_H1 ;  /* 0x30000047ff477230 */ /* 0x000fe40000004100 */
[----:B------:R-:W-:Y:S01]  /*3be40*/  FMUL.FTZ R76, R45, R57 ;  /* 0x000000392d4c7220 */ /* 0x000fe20000410000 */
[--C-:B------:R-:W-:Y:S01]  /*3be50*/  HADD2.F32 R42, -RZ, R44.reuse.H0_H0 ;  /* 0x2000002cff2a7230 */ /* 0x100fe20000004100 */
[----:B------:R-:W-:Y:S01]  /*3be60*/  F2FP.F16.E4M3.UNPACK_B R77, R77.H1 ;  /* 0x0000004dff4d723e */ /* 0x000fe200030006ff */
[----:B------:R-:W-:-:S02]  /*3be70*/  HADD2.F32 R44, -RZ, R44.H1_H1 ;  /* 0x3000002cff2c7230 */ /* 0x000fc40000004100 */
[-C--:B------:R-:W-:Y:S01]  /*3be80*/  FMUL.FTZ R75, R43, R71.reuse ;  /* 0x000000472b4b7220 */ /* 0x080fe20000410000 */
[C---:B------:R-:W-:Y:S01]  /*3be90*/  FFMA.FTZ R45, R40.reuse, R71, R74 ;  /* 0x00000047282d7223 */ /* 0x040fe2000001004a */
[----:B------:R-:W-:Y:S01]  /*3bea0*/  HADD2.F32 R71, -RZ, R59.H1_H1 ;  /* 0x3000003bff477230 */ /* 0x000fe20000004100 */
[----:B------:R-:W-:Y:S01]  /*3beb0*/  F2FP.F16.E4M3.UNPACK_B R59, R31.H1 ;  /* 0x0000001fff3b723e */ /* 0x000fe200030006ff */
[----:B------:R-:W-:Y:S01]  /*3bec0*/  FFMA.FTZ R43, R40, R47, -R75 ;  /* 0x0000002f282b7223 */ /* 0x000fe2000001084b */
[----:B------:R-:W-:Y:S01]  /*3bed0*/  F2FP.F16.E4M3.UNPACK_B R69, R69.H1 ;  /* 0x00000045ff45723e */ /* 0x000fe200030006ff */
[C---:B------:R-:W-:Y:S01]  /*3bee0*/  FFMA.FTZ R40, R42.reuse, R57, -R79 ;  /* 0x000000392a287223 */ /* 0x040fe2000001084f */
[----:B------:R-:W-:Y:S01]  /*3bef0*/  FFMA.FTZ R42, R42, R73, R76 ;  /* 0x000000492a2a7223 */ /* 0x000fe2000001004c */
[----:B------:R-:W-:Y:S01]  /*3bf00*/  HADD2.F32 R57, -RZ, R46.H1_H1 ;  /* 0x3000002eff397230 */ /* 0x000fe20000004100 */
[----:B------:R-:W-:Y:S01]  /*3bf10*/  F2FP.F16.E4M3.UNPACK_B R47, R29.H1 ;  /* 0x0000001dff2f723e */ /* 0x000fe200030006ff */
[----:B------:R-:W-:Y:S01]  /*3bf20*/  HADD2.F32 R31, -RZ, R72.H1_H1 ;  /* 0x30000048ff1f7230 */ /* 0x000fe20000004100 */
[----:B------:R-:W-:Y:S01]  /*3bf30*/  F2FP.SATFINITE.E4M3.F32.PACK_AB_MERGE_C R36, R43, R36, RZ ;  /* 0x000000242b24723e */ /* 0x000fe200048070ff */
[----:B------:R-:W-:-:S02]  /*3bf40*/  HADD2.F32 R29, -RZ, R59.H0_H0 ;  /* 0x2000003bff1d7230 */ /* 0x000fc40000004100 */
[C---:B------:R-:W-:Y:S01]  /*3bf50*/  FMUL.FTZ R74, R57.reuse, R71 ;  /* 0x00000047394a7220 */ /* 0x040fe20000410000 */
[----:B------:R-:W-:Y:S02]  /*3bf60*/  HADD2.F32 R73, -RZ, R77.H0_H0 ;  /* 0x2000004dff497230 */ /* 0x000fe40000004100 */
[-C--:B------:R-:W-:Y:S01]  /*3bf70*/  FMUL.FTZ R75, R57, R31.reuse ;  /* 0x0000001f394b7220 */ /* 0x080fe20000410000 */
[----:B------:R-:W-:Y:S02]  /*3bf80*/  HADD2.F32 R72, -RZ, R69.H0_H0 ;  /* 0x20000045ff487230 */ /* 0x000fe40000004100 */
[C---:B------:R-:W-:Y:S01]  /*3bf90*/  FFMA.FTZ R31, R44.reuse, R31, R74 ;  /* 0x0000001f2c1f7223 */ /* 0x040fe2000001004a */
[----:B------:R-:W-:Y:S02]  /*3bfa0*/  HADD2.F32 R46, -RZ, R47.H0_H0 ;  /* 0x2000002fff2e7230 */ /* 0x000fe40000004100 */
[C---:B------:R-:W-:Y:S01]  /*3bfb0*/  FMUL.FTZ R57, R29.reuse, R73 ;  /* 0x000000491d397220 */ /* 0x040fe20000410000 */
[----:B------:R-:W-:Y:S01]  /*3bfc0*/  F2FP.F16.E4M3.UNPACK_B R74, R56.H1 ;  /* 0x00000038ff4a723e */ /* 0x000fe200030006ff */
[-C--:B------:R-:W-:Y:S01]  /*3bfd0*/  FMUL.FTZ R76, R29, R72.reuse ;  /* 0x000000481d4c7220 */ /* 0x080fe20000410000 */
[----:B------:R-:W-:Y:S01]  /*3bfe0*/  FFMA.FTZ R29, R44, R71, -R75 ;  /* 0x000000472c1d7223 */ /* 0x000fe2000001084b */
[----:B------:R-:W-:Y:S01]  /*3bff0*/  FFMA.FTZ R44, R46, R72, -R57 ;  /* 0x000000482e2c7223 */ /* 0x000fe20000010839 */
[----:B------:R-:W-:Y:S01]  /*3c000*/  F2FP.F16.E4M3.UNPACK_B R72, R28.H1 ;  /* 0x0000001cff48723e */ /* 0x000fe200030006ff */
[----:B------:R-:W-:Y:S01]  /*3c010*/  HADD2.F32 R59, -RZ, R59.H1_H1 ;  /* 0x3000003bff3b7230 */ /* 0x000fe20000004100 */
[----:B------:R-:W-:Y:S01]  /*3c020*/  F2FP.F16.E4M3.UNPACK_B R75, R68.H1 ;  /* 0x00000044ff4b723e */ /* 0x000fe200030006ff */
[----:B------:R-:W-:Y:S01]  /*3c030*/  HADD2.F32 R100, -RZ, R77.H1_H1 ;  /* 0x3000004dff647230 */ /* 0x000fe20000004100 */
[----:B------:R-:W-:Y:S01]  /*3c040*/  F2FP.F16.E4M3.UNPACK_B R71, R12.H1 ;  /* 0x0000000cff47723e */ /* 0x000fe200030006ff */
[----:B------:R-:W-:-:S02]  /*3c050*/  HADD2.F32 R57, -RZ, R47.H1_H1 ;  /* 0x3000002fff397230 */ /* 0x000fc40000004100 */
[----:B------:R-:W-:Y:S01]  /*3c060*/  FFMA.FTZ R46, R46, R73, R76 ;  /* 0x000000492e2e7223 */ /* 0x000fe2000001004c */
[----:B------:R-:W-:Y:S02]  /*3c070*/  HADD2.F32 R78, -RZ, R69.H1_H1 ;  /* 0x30000045ff4e7230 */ /* 0x000fe40000004100 */
[C---:B------:R-:W-:Y:S01]  /*3c080*/  FMUL.FTZ R110, R59.reuse, R100 ;  /* 0x000000643b6e7220 */ /* 0x040fe20000410000 */
[----:B------:R-:W-:Y:S01]  /*3c090*/  HADD2.F32 R47, -RZ, R72.H0_H0 ;  /* 0x20000048ff2f7230 */ /* 0x000fe20000004100 */
[----:B------:R-:W-:Y:S01]  /*3c0a0*/  F2FP.F16.E4M3.UNPACK_B R12, R12 ;  /* 0x0000000cff0c723e */ /* 0x000fe200020006ff */
[----:B------:R-:W-:Y:S02]  /*3c0b0*/  HADD2.F32 R98, -RZ, R75.H0_H0 ;  /* 0x2000004bff627230 */ /* 0x000fe40000004100 */
[----:B------:R-:W-:Y:S01]  /*3c0c0*/  FMUL.FTZ R59, R59, R78 ;  /* 0x0000004e3b3b7220 */ /* 0x000fe20000410000 */
[----:B------:R-:W-:Y:S01]  /*3c0d0*/  HADD2.F32 R76, -RZ, R74.H0_H0 ;  /* 0x2000004aff4c7230 */ /* 0x000fe20000004100 */
[----:B------:R-:W-:Y:S01]  /*3c0e0*/  F2FP.SATFINITE.E4M3.F32.PACK_AB_MERGE_C R38, R45, R38, RZ ;  /* 0x000000262d26723e */ /* 0x000fe200048070ff */
        /* <DEDUP_REMOVED lines=30> */
[C---:B------:R-:W-:Y:S01]  /*3c2d0*/  FMUL.FTZ R73, R72.reuse, R75 ;  /* 0x0000004b48497220 */ /* 0x040fe20000410000 */
[----:B------:R-:W-:Y:S01]  /*3c2e0*/  F2FP.F16.E4M3.UNPACK_B R56, R30.H1 ;  /* 0x0000001eff38723e */ /* 0x000fe200030006ff */
[-C--:B------:R-:W-:Y:S01]  /*3c2f0*/  FMUL.FTZ R99, R72, R71.reuse ;  /* 0x0000004748637220 */ /* 0x080fe20000410000 */
[----:B------:R-:W-:Y:S01]  /*3c300*/  F2FP.F16.E4M3.UNPACK_B R74, R70.H1 ;  /* 0x00000046ff4a723e */ /* 0x000fe200030006ff */
[----:B------:R-:W-:Y:S01]  /*3c310*/  FFMA.FTZ R79, R12, R71, -R73 ;  /* 0x000000470c4f7223 */ /* 0x000fe20000010849 */
[----:B------:R-:W-:Y:S01]  /*3c320*/  F2FP.F16.E4M3.UNPACK_B R71, R58.H1 ;  /* 0x0000003aff47723e */ /* 0x000fe200030006ff */
[----:B------:R-:W-:Y:S01]  /*3c330*/  HADD2.F32 R68, -RZ, R56.H0_H0 ;  /* 0x20000038ff447230 */ /* 0x000fe20000004100 */
[----:B------:R-:W-:Y:S01]  /*3c340*/  F2FP.F16.E4M3.UNPACK_B R28, R14.H1 ;  /* 0x0000000eff1c723e */ /* 0x000fe200030006ff */
        /* <DEDUP_REMOVED lines=10> */
[----:B------:R-:W-:Y:S01]  /*3c3f0*/  HADD2.F32 R71, -RZ, R71.H1_H1 ;  /* 0x30000047ff477230 */ /* 0x000fe20000004100 */
[----:B------:R-:W-:Y:S01]  /*3c400*/  F2FP.F16.E4M3.UNPACK_B R70, R70 ;  /* 0x00000046ff46723e */ /* 0x000fe200020006ff */
[----:B------:R-:W-:-:S02]  /*3c410*/  HADD2.F32 R28, -RZ, R28.H1_H1 ;  /* 0x3000001cff1c7230 */ /* 0x000fc40000004100 */
[C---:B------:R-:W-:Y:S01]  /*3c420*/  FMUL.FTZ R73, R56.reuse, R75 ;  /* 0x0000004b38497220 */ /* 0x040fe20000410000 */
[----:B------:R-:W-:Y:S01]  /*3c430*/  F2FP.F16.E4M3.UNPACK_B R58, R58 ;  /* 0x0000003aff3a723e */ /* 0x000fe200020006ff */
[----:B------:R-:W-:Y:S01]  /*3c440*/  FMUL.FTZ R72, R56, R71 ;  /* 0x0000004738487220 */ /* 0x000fe20000410000 */
[----:B------:R-:W-:Y:S01]  /*3c450*/  FFMA.FTZ R56, R12, R77, R109 ;  /* 0x0000004d0c387223 */ /* 0x000fe2000001006d */
[C---:B------:R-:W-:Y:S01]  /*3c460*/  FFMA.FTZ R111, R28.reuse, R71, -R73 ;  /* 0x000000471c6f7223 */ /* 0x040fe20000010849 */
[----:B------:R-:W-:Y:S01]  /*3c470*/  F2FP.F16.E4M3.UNPACK_B R14, R14 ;  /* 0x0000000eff0e723e */ /* 0x000fe200020006ff */
[----:B------:R-:W-:Y:S01]  /*3c480*/  FFMA.FTZ R113, R28, R75, R72 ;  /* 0x0000004b1c717223 */ /* 0x000fe20000010048 */
[----:B------:R-:W-:Y:S01]  /*3c490*/  HADD2.F32 R28, -RZ, R30.H0_H0 ;  /* 0x2000001eff1c7230 */ /* 0x000fe20000004100 */
[----:B------:R-:W-:Y:S01]  /*3c4a0*/  F2FP.SATFINITE.E4M3.F32.PACK_AB_MERGE_C R44, R47, R44, RZ ;  /* 0x0000002c2f2c723e */ /* 0x000fe200048070ff */
[----:B------:R-:W-:Y:S01]  /*3c4b0*/  HADD2.F32 R75, -RZ, R70.H0_H0 ;  /* 0x20000046ff4b7230 */ /* 0x000fe20000004100 */
[----:B------:R-:W-:Y:S01]  /*3c4c0*/  F2FP.SATFINITE.E4M3.F32.PACK_AB_MERGE_C R59, R98, R59, RZ ;  /* 0x0000003b623b723e */ /* 0x000fe200048070ff */
[----:B------:R-:W-:Y:S01]  /*3c4d0*/  HADD2.F32 R30, -RZ, R30.H1_H1 ;  /* 0x3000001eff1e7230 */ /* 0x000fe20000004100 */
[----:B------:R-:W-:Y:S01]  /*3c4e0*/  F2FP.SATFINITE.E4M3.F32.PACK_AB_MERGE_C R69, R100, R69, RZ ;  /* 0x000000456445723e */ /* 0x000fe200048070ff */
[----:B------:R-:W-:-:S02]  /*3c4f0*/  HADD2.F32 R71, -RZ, R58.H0_H0 ;  /* 0x2000003aff477230 */ /* 0x000fc40000004100 */
[C---:B------:R-:W-:Y:S01]  /*3c500*/  FMUL.FTZ R101, R28.reuse, R75 ;  /* 0x0000004b1c657220 */ /* 0x040fe20000410000 */
        /* <DEDUP_REMOVED lines=13> */
[----:B------:R-:W-:-:S02]  /*3c5e0*/  F2FP.SATFINITE.E4M3.F32.PACK_AB_MERGE_C R43, R29, R40, R44 ;  /* 0x000000281d2b723e */ /* 0x000fc4000480702c */
[----:B------:R-:W-:Y:S02]  /*3c5f0*/  F2FP.SATFINITE.E4M3.F32.PACK_AB_MERGE_C R59, R79, R76, R59 ;  /* 0x0000004c4f3b723e */ /* 0x000fe4000480703b */
[----:B------:R-:W-:Y:S02]  /*3c600*/  F2FP.SATFINITE.E4M3.F32.PACK_AB_MERGE_C R69, R99, R78, R69 ;  /* 0x0000004e6345723e */ /* 0x000fe40004807045 */
[----:B------:R-:W-:Y:S02]  /*3c610*/  F2FP.SATFINITE.E4M3.F32.PACK_AB_MERGE_C R46, R57, R46, RZ ;  /* 0x0000002e392e723e */ /* 0x000fe400048070ff */
[----:B------:R-:W-:Y:S01]  /*3c620*/  F2FP.SATFINITE.E4M3.F32.PACK_AB_MERGE_C R29, R34, R15, R38 ;  /* 0x0000000f221d723e */ /* 0x000fe20004807026 */
[----:B------:R-:W-:Y:S01]  /*3c630*/  IMAD.MOV.U32 R15, RZ, RZ, R43 ;  /* 0x000000ffff0f7224 */ /* 0x000fe200078e002b */
[----:B------:R-:W-:Y:S01]  /*3c640*/  F2FP.SATFINITE.E4M3.F32.PACK_AB_MERGE_C R14, R12, R101, R68 ;  /* 0x000000650c0e723e */ /* 0x000fe20004807044 */
[----:B------:R-:W-:Y:S01]  /*3c650*/  IMAD.MOV.U32 R12, RZ, RZ, R59 ;  /* 0x000000ffff0c7224 */ /* 0x000fe200078e003b */
[----:B------:R-:W-:Y:S01]  /*3c660*/  F2FP.SATFINITE.E4M3.F32.PACK_AB_MERGE_C R30, R77, R28, R56 ;  /* 0x0000001c4d1e723e */ /* 0x000fe20004807038 */
[----:B------:R-:W-:Y:S01]  /*3c670*/  IMAD.MOV.U32 R28, RZ, RZ, R69 ;  /* 0x000000ffff1c7224 */ /* 0x000fe200078e0045 */
[----:B------:R-:W-:-:S02]  /*3c680*/  F2FP.SATFINITE.E4M3.F32.PACK_AB_MERGE_C R13, R32, R13, R36 ;  /* 0x0000000d200d723e */ /* 0x000fc40004807024 */
[----:B------:R-:W-:-:S07]  /*3c690*/  F2FP.SATFINITE.E4M3.F32.PACK_AB_MERGE_C R31, R31, R42, R46 ;  /* 0x0000002a1f1f723e */ /* 0x000fce000480702e */
.L_x_4978:
[----:B------:R-:W-:Y:S05]  /*3c6a0*/  BSYNC B3 ;  /* 0x0000000000037941 */ /* 0x000fea0003800000 */
.L_x_4977:
        /* <DEDUP_REMOVED lines=11> */
.L_x_4976:
[----:B------:R-:W-:Y:S05]  /*3c760*/  BSYNC B2 ;  /* 0x0000000000027941 */ /* 0x000fea0003800000 */
.L_x_4975:
        /* <DEDUP_REMOVED lines=51> */
[----:B------:R-:W-:-:S03]  /*3caa0*/  IADD3.X R13, R97, RZ, R106, P1, P2 ;  /* 0x000000ff610d7210 */ /* 0x000fc60000fe446a */
[----:B------:R-:W-:Y:S01]  /*3cab0*/  IMAD.IADD R28, R28, 0x1, R15 ;  /* 0x000000011c1c7824 */ /* 0x000fe200078e020f */
[----:B------:R-:W-:Y:S01]  /*3cac0*/  ISETP.GE.AND P2, PT, R41, R32, PT ;  /* 0x000000202900720c */ /* 0x000fe20003f46270 */
[----:B------:R-:W-:Y:S01]  /*3cad0*/  IMAD.SHL.U32 R35, R35, 0x10, RZ ;  /* 0x0000001023237824 */ /* 0x000fe200078e00ff */
[----:B------:R-:W5:Y:S02]  /*3cae0*/  LD.E.128 R12, desc[UR4][R12.64] ;  /* 0x000000040c0c7980 */ /* 0x000f64000c101d00 */
[----:B------:R-:W-:-:S04]  /*3caf0*/  IADD3 R28, P3, P4, R96, R28, R105 ;  /* 0x0000001c601c7210 */ /* 0x000fc80007c7e069 */
[----:B------:R-:W-:Y:S02]  /*3cb00*/  IADD3.X R29, R97, RZ, R106, P3, P4 ;  /* 0x000000ff611d7210 */ /* 0x000fe40001fe846a */
[----:B------:R-:W-:-:S04]  /*3cb10*/  ISETP.GE.AND P1, PT, R33, R102, PT ;  /* 0x000000662100720c */ /* 0x000fc80003f26270 */
[----:B------:R-:W5:Y:S01]  /*3cb20*/  LD.E.128 R28, desc[UR6][R28.64] ;  /* 0x000000061c1c7980 */ /* 0x000f62000c101d00 */
[----:B------:R-:W-:Y:S01]  /*3cb30*/  SHF.R.S32.HI R34, RZ, 0x1f, R35 ;  /* 0x0000001fff227819 */ /* 0x000fe20000011423 */
[----:B------:R-:W-:Y:S07]  /*3cb40*/  @P2 BRA `(.L_x_4982) ;  /* 0x0000000c00d82947 */ /* 0x000fee0003800000 */
[----:B------:R-:W-:Y:S01]  /*3cb50*/  SHF.R.U32.HI R36, RZ, 0x8, R52 ;  /* 0x00000008ff247819 */ /* 0x000fe20000011634 */
[----:B-----5:R-:W-:Y:S01]  /*3cb60*/  IMAD.MOV.U32 R32, RZ, RZ, R13 ;  /* 0x000000ffff207224 */ /* 0x020fe200078e000d */
[----:B------:R-:W-:Y:S01]  /*3cb70*/  LOP3.LUT R13, R52, 0xff, RZ, 0xc0, !PT ;  /* 0x000000ff340d7812 */ /* 0x000fe200078ec0ff */
[----:B------:R-:W-:Y:S01]  /*3cb80*/  IMAD.MOV.U32 R38, RZ, RZ, R29 ;  /* 0x000000ffff267224 */ /* 0x000fe200078e001d */
[----:B------:R-:W-:Y:S01]  /*3cb90*/  LOP3.LUT R36, R36, 0xff, RZ, 0xc0, !PT ;  /* 0x000000ff24247812 */ /* 0x000fe200078ec0ff */
[----:B------:R-:W-:Y:S01]  /*3cba0*/  IMAD.MOV.U32 R29, RZ, RZ, R15 ;  /* 0x000000ffff1d7224 */ /* 0x000fe200078e000f */
        /* <DEDUP_REMOVED lines=9> */
[----:B------:R-:W-:Y:S02]  /*3cc40*/  LOP3.LUT R36, R36, 0xff, RZ, 0xc0, !PT ;  /* 0x000000ff24247812 */ /* 0x000fe400078ec0ff */
[----:B------:R-:W-:Y:S02]  /*3cc50*/  PRMT R42, R43, 0x7604, R42 ;  /* 0x000076042b2a7816 */ /* 0x000fe4000000002a */
[----:B------:R-:W-:Y:S02]  /*3cc60*/  SHF.R.U32.HI R43, RZ, 0x8, R65 ;  /* 0x00000008ff2b7819 */ /* 0x000fe40000011641 */
[----:B------:R-:W-:Y:S02]  /*3cc70*/  SHF.R.U32.HI R45, RZ, 0x8, R64 ;  /* 0x00000008ff2d7819 */ /* 0x000fe40000011640 */
[----:B------:R-:W-:Y:S02]  /*3cc80*/  PRMT R41, R41, 0x7604, R40 ;  /* 0x0000760429297816 */ /* 0x000fe40000000028 */
[----:B------:R-:W-:-:S02]  /*3cc90*/  PRMT R15, R36, 0x7604, R15 ;  /* 0x00007604240f7816 */ /* 0x000fc4000000000f */
        /* <DEDUP_REMOVED lines=10> */
[----:B------:R-:W-:Y:S01]  /*3cd40*/  LOP3.LUT R13, R13, 0xff0000, R52, 0xf8, !PT ;  /* 0x00ff00000d0d7812 */ /* 0x000fe200078ef834 */
[----:B------:R-:W-:Y:S01]  /*3cd50*/  IMAD.U32 R36, R36, 0x10000, RZ ;  /* 0x0001000024247824 */ /* 0x000fe200078e00ff */
[----:B------:R-:W-:-:S02]  /*3cd60*/  PRMT R57, R47, 0x7604, R44 ;  /* 0x000076042f397816 */ /* 0x000fc4000000002c */
[--C-:B------:R-:W-:Y:S02]  /*3cd70*/  SHF.R.U32.HI R47, RZ, 0x10, R65.reuse ;  /* 0x00000010ff2f7819 */ /* 0x100fe40000011641 */
[----:B------:R-:W-:Y:S02]  /*3cd80*/  LOP3.LUT R52, R13, 0xff000000, R52, 0xf8, !PT ;  /* 0xff0000000d347812 */ /* 0x000fe400078ef834 */
[----:B------:R-:W-:Y:S01]  /*3cd90*/  LOP3.LUT R15, R15, 0xff0000, R36, 0xf8, !PT ;  /* 0x00ff00000f0f7812 */ /* 0x000fe200078ef824 */
[----:B------:R-:W-:Y:S01]  /*3cda0*/  IMAD.U32 R47, R47, 0x10000, RZ ;  /* 0x000100002f2f7824 */ /* 0x000fe200078e00ff */
[----:B------:R-:W-:Y:S02]  /*3cdb0*/  SHF.R.U32.HI R13, RZ, 0x18, R65 ;  /* 0x00000018ff0d7819 */ /* 0x000fe40000011641 */
[----:B------:R-:W-:Y:S02]  /*3cdc0*/  SHF.R.U32.HI R36, RZ, 0x18, R53 ;  /* 0x00000018ff247819 */ /* 0x000fe40000011635 */
[----:B------:R-:W-:Y:S01]  /*3cdd0*/  SHF.R.U32.HI R59, RZ, 0x8, R67 ;  /* 0x00000008ff3b7819 */ /* 0x000fe20000011643 */
[----:B------:R-:W-:Y:S01]  /*3cde0*/  IMAD.SHL.U32 R13, R13, 0x1000000, RZ ;  /* 0x010000000d0d7824 */ /* 0x000fe200078e00ff */
[----:B------:R-:W-:Y:S01]  /*3cdf0*/  SHF.R.U32.HI R43, RZ, 0x10, R55 ;  /* 0x00000010ff2b7819 */ /* 0x000fe20000011637 */
[----:B------:R-:W-:Y:S01]  /*3ce00*/  IMAD.SHL.U32 R36, R36, 0x1000000, RZ ;  /* 0x0100000024247824 */ /* 0x000fe200078e00ff */
[----:B------:R-:W-:-:S02]  /*3ce10*/  LOP3.LUT R40, R40, 0xff0000, R47, 0xf8, !PT ;  /* 0x00ff000028287812 */ /* 0x000fc400078ef82f */
[--C-:B------:R-:W-:Y:S01]  /*3ce20*/  LOP3.LUT R41, R41, 0xff0000, R54.reuse, 0xf8, !PT ;  /* 0x00ff000029297812 */ /* 0x100fe200078ef836 */
[----:B------:R-:W-:Y:S01]  /*3ce30*/  IMAD.U32 R43, R43, 0x10000, RZ ;  /* 0x000100002b2b7824 */ /* 0x000fe200078e00ff */
[----:B------:R-:W-:Y:S02]  /*3ce40*/  LOP3.LUT R46, R67, 0xff, RZ, 0xc0, !PT ;  /* 0x000000ff432e7812 */ /* 0x000fe400078ec0ff */
[----:B------:R-:W-:Y:S02]  /*3ce50*/  LOP3.LUT R59, R59, 0xff, RZ, 0xc0, !PT ;  /* 0x000000ff3b3b7812 */ /* 0x000fe400078ec0ff */
[----:B------:R-:W-:Y:S02]  /*3ce60*/  LOP3.LUT R54, R41, 0xff000000, R54, 0xf8, !PT ;  /* 0xff00000029367812 */ /* 0x000fe400078ef836 */
[----:B------:R-:W-:Y:S02]  /*3ce70*/  LOP3.LUT R47, R40, R13, RZ, 0xfc, !PT ;  /* 0x0000000d282f7212 */ /* 0x000fe400078efcff */
[----:B------:R-:W-:-:S02]  /*3ce80*/  PRMT R46, R59, 0x7604, R46 ;  /* 0x000076043b2e7816 */ /* 0x000fc4000000002e */
[----:B------:R-:W-:Y:S02]  /*3ce90*/  LOP3.LUT R41, R15, R36, RZ, 0xfc, !PT ;  /* 0x000000240f297212 */ /* 0x000fe400078efcff */
[----:B------:R-:W-:Y:S02]  /*3cea0*/  SHF.R.U32.HI R59, RZ, 0x10, R67 ;  /* 0x00000010ff3b7819 */ /* 0x000fe40000011643 */
[----:B------:R-:W-:Y:S02]  /*3ceb0*/  LOP3.LUT R43, R42, 0xff0000, R43, 0xf8, !PT ;  /* 0x00ff00002a2b7812 */ /* 0x000fe400078ef82b */
[----:B------:R-:W-:Y:S01]  /*3cec0*/  F2FP.F16.E4M3.UNPACK_B R40, R38 ;  /* 0x00000026ff28723e */ /* 0x000fe200020006ff */
[----:B------:R-:W-:Y:S01]  /*3ced0*/  IMAD.U32 R59, R59, 0x10000, RZ ;  /* 0x000100003b3b7824 */ /* 0x000fe200078e00ff */
[----:B------:R-:W-:Y:S02]  /*3cee0*/  F2FP.F16.E4M3.UNPACK_B R53, R47 ;  /* 0x0000002fff35723e */ /* 0x000fe400020006ff */
[----:B------:R-:W-:Y:S01]  /*3cef0*/  F2FP.F16.E4M3.UNPACK_B R42, R41 ;  /* 0x00000029ff2a723e */ /* 0x000fe200020006ff */
[----:B------:R-:W-:Y:S01]  /*3cf00*/  HADD2.F32 R13, -RZ, R40.H0_H0 ;  /* 0x20000028ff0d7230 */ /* 0x000fe20000004100 */
[----:B------:R-:W-:Y:S01]  /*3cf10*/  F2FP.F16.E4M3.UNPACK_B R36, R32 ;  /* 0x00000020ff24723e */ /* 0x000fe200020006ff */
[----:B------:R-:W-:Y:S01]  /*3cf20*/  HADD2.F32 R58, -RZ, R53.H0_H0 ;  /* 0x20000035ff3a7230 */ /* 0x000fe20000004100 */
[--C-:B------:R-:W-:Y:S01]  /*3cf30*/  LOP3.LUT R45, R45, 0xff0000, R64.reuse, 0xf8, !PT ;  /* 0x00ff00002d2d7812 */ /* 0x100fe200078ef840 */
[----:B------:R-:W-:Y:S01]  /*3cf40*/  HADD2.F32 R44, -RZ, R42.H0_H0 ;  /* 0x2000002aff2c7230 */ /* 0x000fe20000004100 */
[----:B------:R-:W-:Y:S01]  /*3cf50*/  LOP3.LUT R59, R46, 0xff0000, R59, 0xf8, !PT ;  /* 0x00ff00002e3b7812 */ /* 0x000fe200078ef83b */
[----:B------:R-:W-:Y:S01]  /*3cf60*/  HADD2.F32 R15, -RZ, R36.H0_H0 ;  /* 0x20000024ff0f7230 */ /* 0x000fe20000004100 */
[----:B------:R-:W-:Y:S01]  /*3cf70*/  SHF.R.U32.HI R46, RZ, 0x18, R55 ;  /* 0x00000018ff2e7819 */ /* 0x000fe20000011637 */
[----:B------:R-:W-:Y:S01]  /*3cf80*/  FMUL.FTZ R70, R13, R58 ;  /* 0x0000003a0d467220 */ /* 0x000fe20000410000 */
[----:B------:R-:W-:Y:S01]  /*3cf90*/  LOP3.LUT R64, R45, 0xff000000, R64, 0xf8, !PT ;  /* 0xff0000002d407812 */ /* 0x000fe200078ef840 */
[----:B------:R-:W-:Y:S01]  /*3cfa0*/  FMUL.FTZ R45, R13, R44 ;  /* 0x0000002c0d2d7220 */ /* 0x000fe20000410000 */
[----:B------:R-:W-:Y:S01]  /*3cfb0*/  LOP3.LUT R57, R57, 0xff0000, R66, 0xf8, !PT ;  /* 0x00ff000039397812 */ /* 0x000fe200078ef842 */
[----:B------:R-:W-:-:S02]  /*3cfc0*/  IMAD.SHL.U32 R46, R46, 0x1000000, RZ ;  /* 0x010000002e2e7824 */ /* 0x000fc400078e00ff */
[C---:B------:R-:W-:Y:S01]  /*3cfd0*/  FFMA.FTZ R13, R15.reuse, R44, -R70 ;  /* 0x0000002c0f0d7223 */ /* 0x040fe20000010846 */
[----:B------:R-:W-:Y:S01]  /*3cfe0*/  FFMA.FTZ R15, R15, R58, R45 ;  /* 0x0000003a0f0f7223 */ /* 0x000fe2000001002d */
[----:B------:R-:W-:Y:S01]  /*3cff0*/  HADD2.F32 R45, -RZ, R42.H1_H1 ;  /* 0x3000002aff2d7230 */ /* 0x000fe20000004100 */
[----:B------:R-:W-:Y:S01]  /*3d000*/  F2FP.F16.E4M3.UNPACK_B R42, R38.H1 ;  /* 0x00000026ff2a723e */ /* 0x000fe200030006ff */
[----:B------:R-:W-:Y:S01]  /*3d010*/  HADD2.F32 R53, -RZ, R53.H1_H1 ;  /* 0x30000035ff357230 */ /* 0x000fe20000004100 */
[----:B------:R-:W-:Y:S01]  /*3d020*/  F2FP.F16.E4M3.UNPACK_B R55, R47.H1 ;  /* 0x0000002fff37723e */ /* 0x000fe200030006ff */
[----:B------:R-:W-:Y:S01]  /*3d030*/  HADD2.F32 R36, -RZ, R36.H1_H1 ;  /* 0x30000024ff247230 */ /* 0x000fe20000004100 */
[----:B------:R-:W-:Y:S02]  /*3d040*/  F2FP.F16.E4M3.UNPACK_B R44, R41.H1 ;  /* 0x00000029ff2c723e */ /* 0x000fe400030006ff */
[----:B------:R-:W-:Y:S02]  /*3d050*/  SHF.R.U32.HI R68, RZ, 0x18, R67 ;  /* 0x00000018ff447819 */ /* 0x000fe40000011643 */
[----:B------:R-:W-:Y:S01]  /*3d060*/  LOP3.LUT R56, R43, R46, RZ, 0xfc, !PT ;  /* 0x0000002e2b387212 */ /* 0x000fe200078efcff */
[----:B------:R-:W-:Y:S01]  /*3d070*/  HADD2.F32 R43, -RZ, R40.H1_H1 ;  /* 0x30000028ff2b7230 */ /* 0x000fe20000004100 */
[----:B------:R-:W-:Y:S01]  /*3d080*/  LOP3.LUT R66, R57, 0xff000000, R66, 0xf8, !PT ;  /* 0xff00000039427812 */ /* 0x000fe200078ef842 */
[----:B------:R-:W-:Y:S01]  /*3d090*/  HADD2.F32 R57, -RZ, R55.H0_H0 ;  /* 0x20000037ff397230 */ /* 0x000fe20000004100 */
[----:B------:R-:W-:Y:S01]  /*3d0a0*/  F2FP.F16.E4M3.UNPACK_B R41, R32.H1 ;  /* 0x00000020ff29723e */ /* 0x000fe200030006ff */
[----:B------:R-:W-:-:S02]  /*3d0b0*/  HADD2.F32 R32, -RZ, R42.H0_H0 ;  /* 0x2000002aff207230 */ /* 0x000fc40000004100 */
[C---:B------:R-:W-:Y:S01]  /*3d0c0*/  FMUL.FTZ R65, R43.reuse, R53 ;  /* 0x000000352b417220 */ /* 0x040fe20000410000 */
[----:B------:R-:W-:Y:S02]  /*3d0d0*/  HADD2.F32 R47, -RZ, R44.H0_H0 ;  /* 0x2000002cff2f7230 */ /* 0x000fe40000004100 */
[----:B------:R-:W-:Y:S01]  /*3d0e0*/  FMUL.FTZ R38, R43, R45 ;  /* 0x0000002d2b267220 */ /* 0x000fe20000410000 */
[----:B------:R-:W-:Y:S02]  /*3d0f0*/  IMAD.SHL.U32 R68, R68, 0x1000000, RZ ;  /* 0x0100000044447824 */ /* 0x000fe400078e00ff */
[C---:B------:R-:W-:Y:S01]  /*3d100*/  FMUL.FTZ R43, R32.reuse, R57 ;  /* 0x00000039202b7220 */ /* 0x040fe20000410000 */
[----:B------:R-:W-:Y:S02]  /*3d110*/  HADD2.F32 R40, -RZ, R41.H0_H0 ;  /* 0x20000029ff287230 */ /* 0x000fe40000004100 */
[----:B------:R-:W-:Y:S01]  /*3d120*/  FMUL.FTZ R46, R32, R47 ;  /* 0x0000002f202e7220 */ /* 0x000fe20000410000 */
[C---:B------:R-:W-:Y:S01]  /*3d130*/  FFMA.FTZ R32, R36.reuse, R45, -R65 ;  /* 0x0000002d24207223 */ /* 0x040fe20000010841 */
[----:B------:R-:W-:Y:S01]  /*3d140*/  LOP3.LUT R59, R59, R68, RZ, 0xfc, !PT ;  /* 0x000000443b3b7212 */ /* 0x000fe200078efcff */
        /* <DEDUP_REMOVED lines=8> */
[----:B------:R-:W-:Y:S01]  /*3d1d0*/  HADD2.F32 R43, -RZ, R41.H1_H1 ;  /* 0x30000029ff2b7230 */ /* 0x000fe20000004100 */
[----:B------:R-:W-:Y:S01]  /*3d1e0*/  F2FP.F16.E4M3.UNPACK_B R45, R29 ;  /* 0x0000001dff2d723e */ /* 0x000fe200020006ff */
[----:B------:R-:W-:-:S02]  /*3d1f0*/  HADD2.F32 R47, -RZ, R44.H1_H1 ;  /* 0x3000002cff2f7230 */ /* 0x000fc40000004100 */
[C---:B------:R-:W-:Y:S01]  /*3d200*/  FMUL.FTZ R68, R42.reuse, R57 ;  /* 0x000000392a447220 */ /* 0x040fe20000410000 */
[----:B------:R-:W-:Y:S01]  /*3d210*/  HADD2.F32 R41, -RZ, R46.H0_H0 ;  /* 0x2000002eff297230 */ /* 0x000fe20000004100 */
[----:B------:R-:W-:Y:S01]  /*3d220*/  F2FP.F16.E4M3.UNPACK_B R56, R56.H1 ;  /* 0x00000038ff38723e */ /* 0x000fe200030006ff */
[----:B------:R-:W-:Y:S02]  /*3d230*/  HADD2.F32 R58, -RZ, R65.H0_H0 ;  /* 0x20000041ff3a7230 */ /* 0x000fe40000004100 */
[----:B------:R-:W-:Y:S01]  /*3d240*/  FMUL.FTZ R42, R42, R47 ;  /* 0x0000002f2a2a7220 */ /* 0x000fe20000410000 */
[----:B------:R-:W-:Y:S02]  /*3d250*/  HADD2.F32 R55, -RZ, R53.H0_H0 ;  /* 0x20000035ff377230 */ /* 0x000fe40000004100 */
        /* <DEDUP_REMOVED lines=37> */
[----:B------:R-:W-:Y:S01]  /*3d4b0*/  FMUL.FTZ R72, R58, R69 ;  /* 0x000000453a487220 */ /* 0x000fe20000410000 */
[----:B------:R-:W-:Y:S01]  /*3d4c0*/  HADD2.F32 R68, -RZ, R59.H0_H0 ;  /* 0x2000003bff447230 */ /* 0x000fe20000004100 */
[----:B------:R-:W-:Y:S01]  /*3d4d0*/  F2FP.F16.E4M3.UNPACK_B R64, R64 ;  /* 0x00000040ff40723e */ /* 0x000fe200020006ff */
        /* <DEDUP_REMOVED lines=10> */
[----:B-1----:R-:W-:Y:S01]  /*3d580*/  FFMA.FTZ R79, R55, R69, R76 ;  /* 0x00000045374f7223 */ /* 0x002fe2000001004c */
[----:B------:R-:W-:Y:S01]  /*3d590*/  HADD2.F32 R47, -RZ, R47.H1_H1 ;  /* 0x3000002fff2f7230 */ /* 0x000fe20000004100 */
[----:B------:R-:W-:Y:S01]  /*3d5a0*/  F2FP.F16.E4M3.UNPACK_B R12, R12 ;  /* 0x0000000cff0c723e */ /* 0x000fe200020006ff */
[----:B------:R-:W-:Y:S01]  /*3d5b0*/  FMUL.FTZ R28, R56, R67 ;  /* 0x00000043381c7220 */ /* 0x000fe20000410000 */
[----:B------:R-:W-:Y:S01]  /*3d5c0*/  F2FP.F16.E4M3.UNPACK_B R55, R52 ;  /* 0x00000034ff37723e */ /* 0x000fe200020006ff */
        /* <DEDUP_REMOVED lines=12> */
[----:B------:R-:W-:Y:S01]  /*3d690*/  HADD2.F32 R55, -RZ, R55.H1_H1 ;  /* 0x30000037ff377230 */ /* 0x000fe20000004100 */
[----:B------:R-:W-:Y:S01]  /*3d6a0*/  F2FP.F16.E4M3.UNPACK_B R47, R30.H1 ;  /* 0x0000001eff2f723e */ /* 0x000fe200030006ff */
[----:B------:R-:W-:Y:S02]  /*3d6b0*/  HADD2.F32 R12, -RZ, R12.H1_H1 ;  /* 0x3000000cff0c7230 */ /* 0x000fe40000004100 */
[C---:B------:R-:W-:Y:S01]  /*3d6c0*/  FMUL.FTZ R57, R53.reuse, R64 ;  /* 0x0000004035397220 */ /* 0x040fe20000410000 */
[----:B------:R-:W-:Y:S01]  /*3d6d0*/  F2FP.F16.E4M3.UNPACK_B R56, R66.H1 ;  /* 0x00000042ff38723e */ /* 0x000fe200030006ff */
[----:B------:R-:W-:Y:S01]  /*3d6e0*/  FMUL.FTZ R67, R53, R55 ;  /* 0x0000003735437220 */ /* 0x000fe20000410000 */
[----:B------:R-:W-:Y:S01]  /*3d6f0*/  FFMA.FTZ R65, R28, R65, R52 ;  /* 0x000000411c417223 */ /* 0x000fe20000010034 */
[----:B------:R-:W-:Y:S01]  /*3d700*/  F2FP.F16.E4M3.UNPACK_B R53, R54.H1 ;  /* 0x00000036ff35723e */ /* 0x000fe200030006ff */
[----:B------:R-:W-:Y:S01]  /*3d710*/  FFMA.FTZ R59, R12, R55, -R57 ;  /* 0x000000370c3b7223 */ /* 0x000fe20000010839 */
[----:B------:R-:W-:Y:S01]  /*3d720*/  F2FP.F16.E4M3.UNPACK_B R28, R14.H1 ;  /* 0x0000000eff1c723e */ /* 0x000fe200030006ff */
[----:B------:R-:W-:-:S02]  /*3d730*/  HADD2.F32 R52, -RZ, R47.H0_H0 ;  /* 0x2000002fff347230 */ /* 0x000fc40000004100 */
[----:B------:R-:W-:Y:S01]  /*3d740*/  FFMA.FTZ R64, R12, R64, R67 ;  /* 0x000000400c407223 */ /* 0x000fe20000010043 */
[----:B------:R-:W-:Y:S01]  /*3d750*/  HADD2.F32 R57, -RZ, R56.H0_H0 ;  /* 0x20000038ff397230 */ /* 0x000fe20000004100 */
[----:B------:R-:W-:Y:S01]  /*3d760*/  F2FP.F16.E4M3.UNPACK_B R30, R30 ;  /* 0x0000001eff1e723e */ /* 0x000fe200020006ff */
        /* <DEDUP_REMOVED lines=10> */
[----:B------:R-:W-:Y:S02]  /*3d810*/  HADD2.F32 R28, -RZ, R28.H1_H1 ;  /* 0x3000001cff1c7230 */ /* 0x000fe40000004100 */
[C---:B------:R-:W-:Y:S01]  /*3d820*/  FMUL.FTZ R55, R47.reuse, R56 ;  /* 0x000000382f377220 */ /* 0x040fe20000410000 */
[----:B------:R-:W-:Y:S01]  /*3d830*/  FFMA.FTZ R72, R12, R57, R73 ;  /* 0x000000390c487223 */ /* 0x000fe20000010049 */
[-C--:B------:R-:W-:Y:S01]  /*3d840*/  FMUL.FTZ R47, R47, R53.reuse ;  /* 0x000000352f2f7220 */ /* 0x080fe20000410000 */
[----:B------:R-:W-:Y:S01]  /*3d850*/  F2FP.F16.E4M3.UNPACK_B R14, R14 ;  /* 0x0000000eff0e723e */ /* 0x000fe200020006ff */
[----:B------:R-:W-:Y:S01]  /*3d860*/  FFMA.FTZ R75, R28, R53, -R55 ;  /* 0x000000351c4b7223 */ /* 0x000fe20000010837 */
[----:B------:R-:W-:-:S02]  /*3d870*/  HADD2.F32 R55, -RZ, R66.H0_H0 ;  /* 0x20000042ff377230 */ /* 0x000fc40000004100 */
        /* <DEDUP_REMOVED lines=8> */
[----:B------:R-:W-:Y:S01]  /*3d900*/  F2FP.SATFINITE.E4M3.F32.PACK_AB_MERGE_C R70, R71, R70, RZ ;  /* 0x000000464746723e */ /* 0x000fe200048070ff */
[----:B------:R-:W-:-:S02]  /*3d910*/  HADD2.F32 R53, -RZ, R54.H1_H1 ;  /* 0x30000036ff357230 */ /* 0x000fc40000004100 */
        /* <DEDUP_REMOVED lines=10> */
[----:B------:R-:W-:-:S02]  /*3d9c0*/  F2FP.SATFINITE.E4M3.F32.PACK_AB_MERGE_C R52, R75, R52, RZ ;  /* 0x000000344b34723e */ /* 0x000fc400048070ff */
[----:B------:R-:W-:Y:S02]  /*3d9d0*/  F2FP.SATFINITE.E4M3.F32.PACK_AB_MERGE_C R72, R77, R72, RZ ;  /* 0x000000484d48723e */ /* 0x000fe400048070ff */
[----:B------:R-:W-:Y:S02]  /*3d9e0*/  F2FP.SATFINITE.E4M3.F32.PACK_AB_MERGE_C R45, R29, R42, R45 ;  /* 0x0000002a1d2d723e */ /* 0x000fe4000480702d */
[----:B------:R-:W-:Y:S02]  /*3d9f0*/  F2FP.SATFINITE.E4M3.F32.PACK_AB_MERGE_C R58, R59, R58, R68 ;  /* 0x0000003a3b3a723e */ /* 0x000fe40004807044 */
[----:B------:R-:W-:Y:S02]  /*3da00*/  F2FP.SATFINITE.E4M3.F32.PACK_AB_MERGE_C R64, R64, R65, R70 ;  /* 0x000000414040723e */ /* 0x000fe40004807046 */
[----:B------:R-:W-:Y:S02]  /*3da10*/  F2FP.SATFINITE.E4M3.F32.PACK_AB_MERGE_C R38, R41, R38, RZ ;  /* 0x000000262926723e */ /* 0x000fe400048070ff */
[----:B------:R-:W-:-:S02]  /*3da20*/  F2FP.SATFINITE.E4M3.F32.PACK_AB_MERGE_C R46, R79, R46, RZ ;  /* 0x0000002e4f2e723e */ /* 0x000fc400048070ff */
[----:B------:R-:W-:Y:S01]  /*3da30*/  F2FP.SATFINITE.E4M3.F32.PACK_AB_MERGE_C R29, R36, R15, R40 ;  /* 0x0000000f241d723e */ /* 0x000fe20004807028 */
[----:B------:R-:W-:Y:S01]  /*3da40*/  IMAD.MOV.U32 R15, RZ, RZ, R45 ;  /* 0x000000ffff0f7224 */ /* 0x000fe200078e002d */
[----:B------:R-:W-:Y:S01]  /*3da50*/  F2FP.SATFINITE.E4M3.F32.PACK_AB_MERGE_C R14, R12, R67, R52 ;  /* 0x000000430c0e723e */ /* 0x000fe20004807034 */
[----:B------:R-:W-:Y:S01]  /*3da60*/  IMAD.MOV.U32 R12, RZ, RZ, R58 ;  /* 0x000000ffff0c7224 */ /* 0x000fe200078e003a */
[----:B------:R-:W-:Y:S01]  /*3da70*/  F2FP.SATFINITE.E4M3.F32.PACK_AB_MERGE_C R30, R57, R28, R72 ;  /* 0x0000001c391e723e */ /* 0x000fe20004807048 */
[----:B------:R-:W-:Y:S01]  /*3da80*/  IMAD.MOV.U32 R28, RZ, RZ, R64 ;  /* 0x000000ffff1c7224 */ /* 0x000fe200078e0040 */
[----:B------:R-:W-:Y:S02]  /*3da90*/  F2FP.SATFINITE.E4M3.F32.PACK_AB_MERGE_C R13, R32, R13, R38 ;  /* 0x0000000d200d723e */ /* 0x000fe40004807026 */
[----:B------:R-:W-:-:S07]  /*3daa0*/  F2FP.SATFINITE.E4M3.F32.PACK_AB_MERGE_C R31, R31, R44, R46 ;  /* 0x0000002c1f1f723e */ /* 0x000fce000480702e */
.L_x_4982:
[----:B------:R-:W-:Y:S05]  /*3dab0*/  BSYNC B3 ;  /* 0x0000000000037941 */ /* 0x000fea0003800000 */
.L_x_4981:
        /* <DEDUP_REMOVED lines=11> */
.L_x_4980:
[----:B------:R-:W-:Y:S05]  /*3db70*/  BSYNC B2 ;  /* 0x0000000000027941 */ /* 0x000fea0003800000 */
.L_x_4979:
[----:B------:R-:W-:Y:S02]  /*3db80*/  R2UR UR4, R84 ;  /* 0x00000000540472ca */ /* 0x000fe400000e0000 */
[----:B------:R-:W-:-:S13]  /*3db90*/  R2UR UR5, R85 ;  /* 0x00000000550572ca */ /* 0x000fda00000e0000 */
[----:B------:R-:W2:Y:S02]  /*3dba0*/  LD.E.U8 R94, desc[UR4][R94.64] ;  /* 0x000000045e5e7980 */ /* 0x000ea4000c101100 */
[----:B--2---:R-:W-:-:S13]  /*3dbb0*/  LOP3.LUT P1, RZ, R94, 0x4, RZ, 0xc0, !PT ;  /* 0x000000045eff7812 */ /* 0x004fda000782c0ff */
[----:B------:R-:W-:Y:S05]  /*3dbc0*/  @!P1 BRA `(.L_x_4932) ;  /* 0x0000002000209947 */ /* 0x000fea0003800000 */
[----:B------:R-:W-:Y:S02]  /*3dbd0*/  R2UR UR4, R84 ;  /* 0x00000000540472ca */ /* 0x000fe400000e0000 */
[----:B------:R-:W-:-:S13]  /*3dbe0*/  R2UR UR5, R85 ;  /* 0x00000000550572ca */ /* 0x000fda00000e0000 */
[----:B------:R-:W2:Y:S01]  /*3dbf0*/  LD.E R92, desc[UR4][R92.64+0x4] ;  /* 0x000004045c5c7980 */ /* 0x000ea2000c101900 */
[----:B------:R-:W-:Y:S01]  /*3dc00*/  VIADD R107, R107, 0x40 ;  /* 0x000000406b6b7836 */ /* 0x000fe20000000000 */
[----:B0-----:R-:W-:Y:S02]  /*3dc10*/  SHF.R.S32.HI R30, RZ, 0x1f, R39 ;  /* 0x0000001fff1e7819 */ /* 0x001fe40000011427 */
[-C--:B------:R-:W-:Y:S02]  /*3dc20*/  LEA.HI R15, R39, R39.reuse, RZ, 0x1 ;  /* 0x00000027270f7211 */ /* 0x080fe400078f08ff */
[----:B------:R-:W-:Y:S02]  /*3dc30*/  LEA.HI R29, R30, R39, RZ, 0x3 ;  /* 0x000000271e1d7211 */ /* 0x000fe400078f18ff */
[C---:B------:R-:W-:Y:S01]  /*3dc40*/  LOP3.LUT R30, R15.reuse, 0x3fffffe, RZ, 0xc0, !PT ;  /* 0x03fffffe0f1e7812 */ /* 0x040fe200078ec0ff */
[----:B------:R-:W-:Y:S01]  /*3dc50*/  IMAD.SHL.U32 R15, R15, 0x40, RZ ;  /* 0x000000400f0f7824 */ /* 0x000fe200078e00ff */
[----:B------:R-:W-:Y:S01]  /*3dc60*/  R2UR UR6, R84 ;  /* 0x00000000540672ca */ /* 0x000fe200000e0000 */
[----:B------:R-:W-:Y:S01]  /*3dc70*/  IMAD.SHL.U32 R29, R29, 0x40, RZ ;  /* 0x000000401d1d7824 */ /* 0x000fe200078e00ff */
[----:B------:R-:W-:Y:S01]  /*3dc80*/  R2UR UR7, R85 ;  /* 0x00000000550772ca */ /* 0x000fe200000e0000 */
[----:B------:R-:W-:-:S03]  /*3dc90*/  IMAD.IADD R30, R39, 0x1, -R30 ;  /* 0x00000001271e7824 */ /* 0x000fc600078e0a1e */
[----:B------:R-:W-:Y:S02]  /*3dca0*/  LOP3.LUT R31, R29, 0xfffffe00, RZ, 0xc0, !PT ;  /* 0xfffffe001d1f7812 */ /* 0x000fe400078ec0ff */
[----:B------:R-:W-:-:S03]  /*3dcb0*/  LOP3.LUT R29, R15, 0x180, RZ, 0xc0, !PT ;  /* 0x000001800f1d7812 */ /* 0x000fc600078ec0ff */
[----:B------:R-:W-:Y:S01]  /*3dcc0*/  IMAD R31, R30, 0x40, R31 ;  /* 0x000000401e1f7824 */ /* 0x000fe200078e021f */
[----:B------:R-:W-:Y:S01]  /*3dcd0*/  SHF.R.U32.HI R30, RZ, 0x3, R29 ;  /* 0x00000003ff1e7819 */ /* 0x000fe2000001161d */
[----:B------:R-:W-:Y:S01]  /*3dce0*/  BSSY B2, `(.L_x_4983) ;  /* 0x000011e000027945 */ /* 0x000fe20003800000 */
[----:B--2---:R-:W-:-:S04]  /*3dcf0*/  LEA.HI R12, R92, R92, RZ, 0x1 ;  /* 0x0000005c5c0c7211 */ /* 0x004fc800078f08ff */
[----:B------:R-:W-:-:S04]  /*3dd00*/  SHF.R.S32.HI R32, RZ, 0x1, R12 ;  /* 0x00000001ff207819 */ /* 0x000fc8000001140c */
[----:B------:R-:W-:-:S04]  /*3dd10*/  ISETP.GE.AND P1, PT, R107, R32, PT ;  /* 0x000000206b00720c */ /* 0x000fc80003f26270 */
[----:B------:R-:W-:-:S05]  /*3dd20*/  SEL R12, R32, RZ, P1 ;  /* 0x000000ff200c7207 */ /* 0x000fca0000800000 */
[----:B------:R-:W-:-:S04]  /*3dd30*/  IMAD.IADD R12, R107, 0x1, R12 ;  /* 0x000000016b0c7824 */ /* 0x000fc800078e020c */
[----:B------:R-:W-:Y:S01]  /*3dd40*/  @P1 IMAD.IADD R103, R102, 0x1, -R103 ;  /* 0x0000000166671824 */ /* 0x000fe200078e0a67 */
[----:B------:R-:W-:-:S04]  /*3dd50*/  SHF.R.S32.HI R13, RZ, 0x1f, R12 ;  /* 0x0000001fff0d7819 */ /* 0x000fc8000001140c */
[----:B------:R-:W-:Y:S02]  /*3dd60*/  SHF.R.S32.HI R28, RZ, 0x1f, R103 ;  /* 0x0000001fff1c7819 */ /* 0x000fe40000011467 */
[CC--:B------:R-:W-:Y:S02]  /*3dd70*/  LEA.HI R14, R13.reuse, R12.reuse, RZ, 0x4 ;  /* 0x0000000c0d0e7211 */ /* 0x0c0fe400078f20ff */
[----:B------:R-:W-:Y:S02]  /*3dd80*/  LEA.HI R28, R28, R103, RZ, 0x5 ;  /* 0x000000671c1c7211 */ /* 0x000fe400078f28ff */
[----:B------:R-:W-:Y:S02]  /*3dd90*/  SHF.R.S32.HI R35, RZ, 0x4, R14 ;  /* 0x00000004ff237819 */ /* 0x000fe4000001140e */
[----:B------:R-:W-:Y:S02]  /*3dda0*/  LEA.HI R12, R13, R12, RZ, 0x6 ;  /* 0x0000000c0d0c7211 */ /* 0x000fe400078f30ff */
[----:B------:R-:W-:-:S02]  /*3ddb0*/  LEA.HI.SX32 R28, R28, R35, 0x1b ;  /* 0x000000231c1c7211 */ /* 0x000fc400078fdaff */
[----:B------:R-:W-:Y:S02]  /*3ddc0*/  SHF.R.S32.HI R12, RZ, 0x6, R12 ;  /* 0x00000006ff0c7819 */ /* 0x000fe4000001140c */
[----:B------:R-:W-:Y:S01]  /*3ddd0*/  SHF.R.S32.HI R15, RZ, 0x1f, R28 ;  /* 0x0000001fff0f7819 */ /* 0x000fe2000001141c */
[----:B------:R-:W-:Y:S01]  /*3dde0*/  IMAD.SHL.U32 R33, R28, 0x10, RZ ;  /* 0x000000101c217824 */ /* 0x000fe200078e00ff */
[----:B------:R-:W-:Y:S01]  /*3ddf0*/  LOP3.LUT R14, R29, 0x30, R14, 0xf8, !PT ;  /* 0x000000301d0e7812 */ /* 0x000fe200078ef80e */
[----:B------:R-:W-:Y:S01]  /*3de00*/  IMAD R12, R12, 0x2800, R31 ;  /* 0x000028000c0c7824 */ /* 0x000fe200078e021f */
[----:B------:R-:W-:Y:S02]  /*3de10*/  LEA.HI R15, R15, R28, RZ, 0x2 ;  /* 0x0000001c0f0f7211 */ /* 0x000fe400078f10ff */
[----:B------:R-:W-:Y:S02]  /*3de20*/  LOP3.LUT R13, R14, R30, RZ, 0x3c, !PT ;  /* 0x0000001e0e0d7212 */ /* 0x000fe400078e3cff */
[----:B------:R-:W-:-:S02]  /*3de30*/  SHF.R.S32.HI R28, RZ, 0x2, R15 ;  /* 0x00000002ff1c7819 */ /* 0x000fc4000001140f */
[----:B------:R-:W-:Y:S01]  /*3de40*/  LOP3.LUT R15, R29, 0x30, R33, 0xf8, !PT ;  /* 0x000000301d0f7812 */ /* 0x000fe200078ef821 */
[----:B------:R-:W-:Y:S02]  /*3de50*/  IMAD.IADD R12, R12, 0x1, R13 ;  /* 0x000000010c0c7824 */ /* 0x000fe400078e020d */
[----:B------:R-:W-:Y:S01]  /*3de60*/  IMAD R28, R28, 0x2800, R31 ;  /* 0x000028001c1c7824 */ /* 0x000fe200078e021f */
[----:B------:R-:W-:Y:S02]  /*3de70*/  LOP3.LUT R15, R15, R30, RZ, 0x3c, !PT ;  /* 0x0000001e0f0f7212 */ /* 0x000fe400078e3cff */
[----:B------:R-:W-:-:S03]  /*3de80*/  IADD3 R12, P1, P2, R96, R12, R105 ;  /* 0x0000000c600c7210 */ /* 0x000fc60007a3e069 */
[----:B------:R-:W-:Y:S01]  /*3de90*/  IMAD.IADD R28, R28, 0x1, R15 ;  /* 0x000000011c1c7824 */ /* 0x000fe200078e020f */
[--C-:B------:R-:W-:Y:S02]  /*3dea0*/  IADD3.X R13, R97, RZ, R106.reuse, P1, P2 ;  /* 0x000000ff610d7210 */ /* 0x100fe40000fe446a */
[----:B------:R-:W-:Y:S02]  /*3deb0*/  ISETP.GE.AND P1, PT, R107, R32, PT ;  /* 0x000000206b00720c */ /* 0x000fe40003f26270 */
[----:B------:R-:W-:Y:S02]  /*3dec0*/  IADD3 R28, P3, P4, R96, R28, R105 ;  /* 0x0000001c601c7210 */ /* 0x000fe40007c7e069 */
[----:B------:R-:W5:Y:S02]  /*3ded0*/  LD.E.128 R12, desc[UR4][R12.64] ;  /* 0x000000040c0c7980 */ /* 0x000f64000c101d00 */
[----:B------:R-:W-:Y:S01]  /*3dee0*/  IADD3.X R29, R97, RZ, R106, P3, P4 ;  /* 0x000000ff611d7210 */ /* 0x000fe20001fe846a */
[----:B------:R-:W-:-:S05]  /*3def0*/  IMAD.SHL.U32 R35, R35, 0x10, RZ ;  /* 0x0000001023237824 */ /* 0x000fca00078e00ff */
[----:B------:R-:W5:Y:S01]  /*3df00*/  LD.E.128 R28, desc[UR6][R28.64] ;  /* 0x000000061c1c7980 */ /* 0x000f62000c101d00 */
[----:B------:R-:W-:Y:S05]  /*3df10*/  @P1 BRA `(.L_x_4984) ;  /* 0x0000000c00e81947 */ /* 0x000fea0003800000 */
[----:B-----5:R-:W-:Y:S01]  /*3df20*/  IMAD.MOV.U32 R32, RZ, RZ, R15 ;  /* 0x000000ffff207224 */ /* 0x020fe200078e000f */
[----:B------:R-:W-:Y:S01]  /*3df30*/  SHF.R.U32.HI R15, RZ, 0x8, R49 ;  /* 0x00000008ff0f7819 */ /* 0x000fe20000011631 */
[----:B------:R-:W-:Y:S01]  /*3df40*/  IMAD.MOV.U32 R34, RZ, RZ, R13 ;  /* 0x000000ffff227224 */ /* 0x000fe200078e000d */
[----:B------:R-:W-:Y:S01]  /*3df50*/  SHF.R.U32.HI R13, RZ, 0x8, R48 ;  /* 0x00000008ff0d7819 */ /* 0x000fe20000011630 */
[----:B------:R-:W-:Y:S01]  /*3df60*/  IMAD.MOV.U32 R36, RZ, RZ, R29 ;  /* 0x000000ffff247224 */ /* 0x000fe200078e001d */
[----:B------:R-:W-:Y:S01]  /*3df70*/  LOP3.LUT R40, R49, 0xff, RZ, 0xc0, !PT ;  /* 0x000000ff31287812 */ /* 0x000fe200078ec0ff */
[----:B------:R-:W-:Y:S01]  /*3df80*/  IMAD.MOV.U32 R43, RZ, RZ, R31 ;  /* 0x000000ffff2b7224 */ /* 0x000fe200078e001f */
        /* <DEDUP_REMOVED lines=10> */
[----:B------:R-:W-:Y:S02]  /*3e030*/  SHF.R.U32.HI R29, RZ, 0x8, R60 ;  /* 0x00000008ff1d7819 */ /* 0x000fe4000001163c */
[----:B------:R-:W-:Y:S02]  /*3e040*/  LOP3.LUT R13, R13, 0xff, RZ, 0xc0, !PT ;  /* 0x000000ff0d0d7812 */ /* 0x000fe400078ec0ff */
[----:B------:R-:W-:Y:S02]  /*3e050*/  PRMT R44, R15, 0x7604, R44 ;  /* 0x000076040f2c7816 */ /* 0x000fe4000000002c */
        /* <DEDUP_REMOVED lines=9> */
[----:B------:R-:W-:Y:S02]  /*3e0f0*/  LOP3.LUT R13, R13, 0xff, RZ, 0xc0, !PT ;  /* 0x000000ff0d0d7812 */ /* 0x000fe400078ec0ff */
[----:B------:R-:W-:Y:S02]  /*3e100*/  SHF.R.U32.HI R29, RZ, 0x8, R63 ;  /* 0x00000008ff1d7819 */ /* 0x000fe4000001163f */
[----:B------:R-:W-:Y:S02]  /*3e110*/  PRMT R45, R15, 0x7604, R52 ;  /* 0x000076040f2d7816 */ /* 0x000fe40000000034 */
[----:B------:R-:W-:Y:S02]  /*3e120*/  PRMT R46, R13, 0x7604, R46 ;  /* 0x000076040d2e7816 */ /* 0x000fe4000000002e */
[----:B------:R-:W-:-:S02]  /*3e130*/  SHF.R.U32.HI R15, RZ, 0x10, R49 ;  /* 0x00000010ff0f7819 */ /* 0x000fc40000011631 */
[----:B------:R-:W-:Y:S02]  /*3e140*/  LOP3.LUT R54, R63, 0xff, RZ, 0xc0, !PT ;  /* 0x000000ff3f367812 */ /* 0x000fe400078ec0ff */
[----:B------:R-:W-:Y:S02]  /*3e150*/  LOP3.LUT R29, R29, 0xff, RZ, 0xc0, !PT ;  /* 0x000000ff1d1d7812 */ /* 0x000fe400078ec0ff */
[----:B------:R-:W-:Y:S02]  /*3e160*/  SHF.R.U32.HI R13, RZ, 0x10, R48 ;  /* 0x00000010ff0d7819 */ /* 0x000fe40000011630 */
[----:B------:R-:W-:Y:S02]  /*3e170*/  LOP3.LUT R15, R15, 0xff, RZ, 0xc0, !PT ;  /* 0x000000ff0f0f7812 */ /* 0x000fe400078ec0ff */
[----:B------:R-:W-:Y:S02]  /*3e180*/  PRMT R53, R29, 0x7604, R54 ;  /* 0x000076041d357816 */ /* 0x000fe40000000036 */
[----:B------:R-:W-:-:S02]  /*3e190*/  LOP3.LUT R13, R13, 0xff, RZ, 0xc0, !PT ;  /* 0x000000ff0d0d7812 */ /* 0x000fc400078ec0ff */
[----:B------:R-:W-:Y:S02]  /*3e1a0*/  SHF.R.U32.HI R31, RZ, 0x10, R51 ;  /* 0x00000010ff1f7819 */ /* 0x000fe40000011633 */
[----:B------:R-:W-:Y:S02]  /*3e1b0*/  SHF.R.U32.HI R29, RZ, 0x10, R50 ;  /* 0x00000010ff1d7819 */ /* 0x000fe40000011632 */
[----:B------:R-:W-:Y:S02]  /*3e1c0*/  PRMT R15, R15, 0x7054, R40 ;  /* 0x000070540f0f7816 */ /* 0x000fe40000000028 */
[----:B------:R-:W-:Y:S02]  /*3e1d0*/  PRMT R13, R13, 0x7054, R38 ;  /* 0x000070540d0d7816 */ /* 0x000fe40000000026 */
[----:B------:R-:W-:Y:S02]  /*3e1e0*/  LOP3.LUT R31, R31, 0xff, RZ, 0xc0, !PT ;  /* 0x000000ff1f1f7812 */ /* 0x000fe400078ec0ff */
[----:B------:R-:W-:-:S02]  /*3e1f0*/  SHF.R.U32.HI R40, RZ, 0x10, R62 ;  /* 0x00000010ff287819 */ /* 0x000fc4000001163e */
[----:B------:R-:W-:Y:S02]  /*3e200*/  LOP3.LUT R29, R29, 0xff, RZ, 0xc0, !PT ;  /* 0x000000ff1d1d7812 */ /* 0x000fe400078ec0ff */
[----:B------:R-:W-:Y:S02]  /*3e210*/  SHF.R.U32.HI R38, RZ, 0x10, R60 ;  /* 0x00000010ff267819 */ /* 0x000fe4000001163c */
[----:B------:R-:W-:Y:S02]  /*3e220*/  SHF.R.U32.HI R41, RZ, 0x10, R61 ;  /* 0x00000010ff297819 */ /* 0x000fe4000001163d */
[----:B------:R-:W-:Y:S02]  /*3e230*/  PRMT R44, R31, 0x7054, R44 ;  /* 0x000070541f2c7816 */ /* 0x000fe4000000002c */
[----:B------:R-:W-:Y:S02]  /*3e240*/  LOP3.LUT R40, R40, 0xff, RZ, 0xc0, !PT ;  /* 0x000000ff28287812 */ /* 0x000fe400078ec0ff */
[----:B------:R-:W-:-:S02]  /*3e250*/  PRMT R29, R29, 0x7054, R42 ;  /* 0x000070541d1d7816 */ /* 0x000fc4000000002a */
[----:B------:R-:W-:Y:S02]  /*3e260*/  LOP3.LUT R38, R38, 0xff, RZ, 0xc0, !PT ;  /* 0x000000ff26267812 */ /* 0x000fe400078ec0ff */
[----:B------:R-:W-:Y:S02]  /*3e270*/  LOP3.LUT R31, R41, 0xff, RZ, 0xc0, !PT ;  /* 0x000000ff291f7812 */ /* 0x000fe400078ec0ff */
[----:B------:R-:W-:Y:S02]  /*3e280*/  SHF.R.U32.HI R42, RZ, 0x10, R63 ;  /* 0x00000010ff2a7819 */ /* 0x000fe4000001163f */
[----:B------:R-:W-:Y:S02]  /*3e290*/  PRMT R47, R40, 0x7054, R45 ;  /* 0x00007054282f7816 */ /* 0x000fe4000000002d */
[----:B------:R-:W-:Y:S02]  /*3e2a0*/  PRMT R41, R38, 0x7054, R39 ;  /* 0x0000705426297816 */ /* 0x000fe40000000027 */
[----:B------:R-:W-:-:S02]  /*3e2b0*/  PRMT R31, R31, 0x7054, R46 ;  /* 0x000070541f1f7816 */ /* 0x000fc4000000002e */
[----:B------:R-:W-:Y:S02]  /*3e2c0*/  SHF.R.U32.HI R40, RZ, 0x18, R61 ;  /* 0x00000018ff287819 */ /* 0x000fe4000001163d */
[----:B------:R-:W-:Y:S02]  /*3e2d0*/  LOP3.LUT R38, R42, 0xff, RZ, 0xc0, !PT ;  /* 0x000000ff2a267812 */ /* 0x000fe400078ec0ff */
[----:B------:R-:W-:Y:S02]  /*3e2e0*/  SHF.R.U32.HI R42, RZ, 0x18, R49 ;  /* 0x00000018ff2a7819 */ /* 0x000fe40000011631 */
        /* <DEDUP_REMOVED lines=10> */
[----:B------:R-:W-:Y:S01]  /*3e390*/  SHF.R.U32.HI R49, RZ, 0x18, R51 ;  /* 0x00000018ff317819 */ /* 0x000fe20000011633 */
[----:B------:R-:W-:Y:S01]  /*3e3a0*/  HADD2.F32 R42, -RZ, R40.H0_H0 ;  /* 0x20000028ff2a7230 */ /* 0x000fe20000004100 */
[----:B------:R-:W-:Y:S01]  /*3e3b0*/  LOP3.LUT R60, R41, 0xff000000, R60, 0xf8, !PT ;  /* 0xff000000293c7812 */ /* 0x000fe200078ef83c */
[----:B------:R-:W-:-:S02]  /*3e3c0*/  HADD2.F32 R15, -RZ, R31.H0_H0 ;  /* 0x2000001fff0f7230 */ /* 0x000fc40000004100 */
[----:B------:R-:W-:Y:S01]  /*3e3d0*/  FMUL.FTZ R54, R13, R52 ;  /* 0x000000340d367220 */ /* 0x000fe20000410000 */
[----:B------:R-:W-:Y:S01]  /*3e3e0*/  LOP3.LUT R50, R29, 0xff000000, R50, 0xf8, !PT ;  /* 0xff0000001d327812 */ /* 0x000fe200078ef832 */
[-C--:B------:R-:W-:Y:S01]  /*3e3f0*/  FMUL.FTZ R41, R13, R42.reuse ;  /* 0x0000002a0d297220 */ /* 0x080fe20000410000 */
[----:B------:R-:W-:Y:S01]  /*3e400*/  PRMT R49, R49, 0x654, R44 ;  /* 0x0000065431317816 */ /* 0x000fe2000000002c */
[----:B------:R-:W-:Y:S01]  /*3e410*/  HADD2.F32 R44, -RZ, R40.H1_H1 ;  /* 0x30000028ff2c7230 */ /* 0x000fe20000004100 */
[----:B------:R-:W-:Y:S01]  /*3e420*/  LOP3.LUT R29, R47, 0xff000000, R62, 0xf8, !PT ;  /* 0xff0000002f1d7812 */ /* 0x000fe200078ef83e */
        /* <DEDUP_REMOVED lines=13> */
[-C--:B------:R-:W-:Y:S01]  /*3e500*/  FMUL.FTZ R41, R41, R44.reuse ;  /* 0x0000002c29297220 */ /* 0x080fe20000410000 */
[----:B------:R-:W-:Y:S02]  /*3e510*/  HADD2.F32 R31, -RZ, R31.H1_H1 ;  /* 0x3000001fff1f7230 */ /* 0x000fe40000004100 */
[C---:B------:R-:W-:Y:S01]  /*3e520*/  FMUL.FTZ R55, R34.reuse, R51 ;  /* 0x0000003322377220 */ /* 0x040fe20000410000 */
[----:B------:R-:W-:Y:S02]  /*3e530*/  HADD2.F32 R38, -RZ, R39.H0_H0 ;  /* 0x20000027ff267230 */ /* 0x000fe40000004100 */
[----:B------:R-:W-:Y:S01]  /*3e540*/  FMUL.FTZ R52, R34, R45 ;  /* 0x0000002d22347220 */ /* 0x000fe20000410000 */
[----:B------:R-:W-:Y:S01]  /*3e550*/  F2FP.F16.E4M3.UNPACK_B R54, R53 ;  /* 0x00000035ff36723e */ /* 0x000fe200020006ff */
        /* <DEDUP_REMOVED lines=9> */
[----:B------:R-:W-:-:S02]  /*3e5f0*/  HADD2.F32 R41, -RZ, R45.H0_H0 ;  /* 0x2000002dff297230 */ /* 0x000fc40000004100 */
[----:B------:R-:W-:Y:S02]  /*3e600*/  HADD2.F32 R55, -RZ, R54.H0_H0 ;  /* 0x20000036ff377230 */ /* 0x000fe40000004100 */
[C---:B------:R-:W-:Y:S01]  /*3e610*/  FMUL.FTZ R56, R40.reuse, R52 ;  /* 0x0000003428387220 */ /* 0x040fe20000410000 */
[----:B------:R-:W-:Y:S02]  /*3e620*/  HADD2.F32 R46, -RZ, R42.H1_H1 ;  /* 0x3000002aff2e7230 */ /* 0x000fe40000004100 */
        /* <DEDUP_REMOVED lines=15> */
[----:B------:R-:W-:Y:S01]  /*3e720*/  HADD2.F32 R44, -RZ, R44.H1_H1 ;  /* 0x3000002cff2c7230 */ /* 0x000fe20000004100 */
[----:B------:R-:W-:-:S02]  /*3e730*/  F2FP.F16.E4M3.UNPACK_B R51, R49.H1 ;  /* 0x00000031ff33723e */ /* 0x000fc400030006ff */
[----:B------:R-:W-:Y:S01]  /*3e740*/  F2FP.F16.E4M3.UNPACK_B R43, R32.H1 ;  /* 0x00000020ff2b723e */ /* 0x000fe200030006ff */
[----:B------:R-:W-:Y:S02]  /*3e750*/  HADD2.F32 R32, -RZ, R46.H0_H0 ;  /* 0x2000002eff207230 */ /* 0x000fe40000004100 */
[C---:B------:R-:W-:Y:S01]  /*3e760*/  FMUL.FTZ R57, R47.reuse, R54 ;  /* 0x000000362f397220 */ /* 0x040fe20000410000 */
[----:B------:R-:W-:Y:S02]  /*3e770*/  HADD2.F32 R53, -RZ, R55.H0_H0 ;  /* 0x20000037ff357230 */ /* 0x000fe40000004100 */
[----:B------:R-:W-:Y:S01]  /*3e780*/  FMUL.FTZ R47, R47, R52 ;  /* 0x000000342f2f7220 */ /* 0x000fe20000410000 */
[----:B------:R-:W-:Y:S01]  /*3e790*/  HADD2.F32 R49, -RZ, R51.H0_H0 ;  /* 0x20000033ff317230 */ /* 0x000fe20000004100 */
[----:B------:R-:W-:Y:S01]  /*3e7a0*/  F2FP.SATFINITE.E4M3.F32.PACK_AB_MERGE_C R31, R40, R31, RZ ;  /* 0x0000001f281f723e */ /* 0x000fe200048070ff */
[----:B------:R-:W-:Y:S02]  /*3e7b0*/  HADD2.F32 R45, -RZ, R43.H0_H0 ;  /* 0x2000002bff2d7230 */ /* 0x000fe40000004100 */
[----:B------:R-:W-:Y:S01]  /*3e7c0*/  FMUL.FTZ R56, R32, R53 ;  /* 0x0000003520387220 */ /* 0x000fe20000410000 */
[----:B------:R-:W-:Y:S01]  /*3e7d0*/  FFMA.FTZ R65, R44, R54, R47 ;  /* 0x000000362c417223 */ /* 0x000fe2000001002f */
[----:B------:R-:W-:Y:S01]  /*3e7e0*/  FMUL.FTZ R58, R32, R49 ;  /* 0x00000031203a7220 */ /* 0x000fe20000410000 */
[----:B------:R-:W-:-:S02]  /*3e7f0*/  HADD2.F32 R54, -RZ, R51.H1_H1 ;  /* 0x30000033ff367230 */ /* 0x000fc40000004100 */
[C---:B------:R-:W-:Y:S01]  /*3e800*/  FFMA.FTZ R62, R45.reuse, R49, -R56 ;  /* 0x000000312d3e7223 */ /* 0x040fe20000010838 */
[----:B------:R-:W-:Y:S02]  /*3e810*/  HADD2.F32 R49, -RZ, R46.H1_H1 ;  /* 0x3000002eff317230 */ /* 0x000fe40000004100 */
[----:B------:R-:W-:Y:S01]  /*3e820*/  FFMA.FTZ R64, R45, R53, R58 ;  /* 0x000000352d407223 */ /* 0x000fe2000001003a */
[----:B------:R-:W-:Y:S01]  /*3e830*/  F2FP.F16.E4M3.UNPACK_B R46, R28.H1 ;  /* 0x0000001cff2e723e */ /* 0x000fe200030006ff */
[----:B------:R-:W-:Y:S01]  /*3e840*/  HADD2.F32 R45, -RZ, R43.H1_H1 ;  /* 0x3000002bff2d7230 */ /* 0x000fe20000004100 */
[----:B------:R-:W-:Y:S01]  /*3e850*/  F2FP.F16.E4M3.UNPACK_B R53, R60.H1 ;  /* 0x0000003cff35723e */ /* 0x000fe200030006ff */
[----:B------:R-:W-:Y:S01]  /*3e860*/  FFMA.FTZ R32, R44, R52, -R57 ;  /* 0x000000342c207223 */ /* 0x000fe20000010839 */
        /* <DEDUP_REMOVED lines=17> */
[----:B------:R-:W-:Y:S01]  /*3e980*/  F2FP.F16.E4M3.UNPACK_B R44, R28 ;  /* 0x0000001cff2c723e */ /* 0x000fe200020006ff */
[----:B------:R-:W-:Y:S01]  /*3e990*/  HADD2.F32 R43, -RZ, R43.H1_H1 ;  /* 0x3000002bff2b7230 */ /* 0x000fe20000004100 */
[----:B------:R-:W-:Y:S01]  /*3e9a0*/  F2FP.F16.E4M3.UNPACK_B R48, R48 ;  /* 0x00000030ff30723e */ /* 0x000fe200020006ff */
[----:B------:R-:W-:Y:S01]  /*3e9b0*/  FFMA.FTZ R67, R45, R54, -R66 ;  /* 0x000000362d437223 */ /* 0x000fe20000010842 */
[----:B------:R-:W-:Y:S01]  /*3e9c0*/  F2FP.F16.E4M3.UNPACK_B R60, R60 ;  /* 0x0000003cff3c723e */ /* 0x000fe200020006ff */
        /* <DEDUP_REMOVED lines=14> */
[C---:B------:R-:W-:Y:S01]  /*3eab0*/  FFMA.FTZ R54, R28.reuse, R47, R54 ;  /* 0x0000002f1c367223 */ /* 0x040fe20000010036 */
[----:B------:R-:W-:Y:S02]  /*3eac0*/  HADD2.F32 R45, -RZ, R48.H1_H1 ;  /* 0x30000030ff2d7230 */ /* 0x000fe40000004100 */
[----:B------:R-:W-:Y:S01]  /*3ead0*/  FFMA.FTZ R52, R28, R46, -R43 ;  /* 0x0000002e1c347223 */ /* 0x000fe2000001082b */
        /* <DEDUP_REMOVED lines=21> */
[----:B------:R-:W-:Y:S02]  /*3ec30*/  HADD2.F32 R28, -RZ, R28.H1_H1 ;  /* 0x3000001cff1c7230 */ /* 0x000fe40000004100 */
[C---:B------:R-:W-:Y:S01]  /*3ec40*/  FMUL.FTZ R47, R43.reuse, R46 ;  /* 0x0000002e2b2f7220 */ /* 0x040fe20000410000 */
[----:B------:R-:W-:Y:S01]  /*3ec50*/  F2FP.F16.E4M3.UNPACK_B R12, R29 ;  /* 0x0000001dff0c723e */ /* 0x000fe200020006ff */
[-C--:B------:R-:W-:Y:S01]  /*3ec60*/  FMUL.FTZ R43, R43, R45.reuse ;  /* 0x0000002d2b2b7220 */ /* 0x080fe20000410000 */
[----:B------:R-:W-:Y:S01]  /*3ec70*/  F2FP.F16.E4M3.UNPACK_B R50, R50 ;  /* 0x00000032ff32723e */ /* 0x000fe200020006ff */
        /* <DEDUP_REMOVED lines=28> */
[----:B------:R-:W-:Y:S02]  /*3ee40*/  F2FP.SATFINITE.E4M3.F32.PACK_AB_MERGE_C R13, R34, R13, R31 ;  /* 0x0000000d220d723e */ /* 0x000fe4000480701f */
[----:B------:R-:W-:Y:S01]  /*3ee50*/  F2FP.SATFINITE.E4M3.F32.PACK_AB_MERGE_C R29, R36, R15, R38 ;  /* 0x0000000f241d723e */ /* 0x000fe20004807026 */
[----:B------:R-:W-:Y:S01]  /*3ee60*/  IMAD.MOV.U32 R15, RZ, RZ, R41 ;  /* 0x000000ffff0f7224 */ /* 0x000fe200078e0029 */
[----:B------:R-:W-:Y:S01]  /*3ee70*/  F2FP.SATFINITE.E4M3.F32.PACK_AB_MERGE_C R14, R12, R49, R44 ;  /* 0x000000310c0e723e */ /* 0x000fe2000480702c */
[----:B------:R-:W-:Y:S01]  /*3ee80*/  IMAD.MOV.U32 R12, RZ, RZ, R52 ;  /* 0x000000ffff0c7224 */ /* 0x000fe200078e0034 */
[----:B------:R-:W-:Y:S01]  /*3ee90*/  F2FP.SATFINITE.E4M3.F32.PACK_AB_MERGE_C R30, R47, R28, R46 ;  /* 0x0000001c2f1e723e */ /* 0x000fe2000480702e */
[----:B------:R-:W-:Y:S01]  /*3eea0*/  IMAD.MOV.U32 R28, RZ, RZ, R54 ;  /* 0x000000ffff1c7224 */ /* 0x000fe200078e0036 */
[----:B------:R-:W-:-:S07]  /*3eeb0*/  F2FP.SATFINITE.E4M3.F32.PACK_AB_MERGE_C R31, R65, R42, R64 ;  /* 0x0000002a411f723e */ /* 0x000fce0004807040 */
.L_x_4984:
[----:B------:R-:W-:Y:S05]  /*3eec0*/  BSYNC B2 ;  /* 0x0000000000027941 */ /* 0x000fea0003800000 */
.L_x_4983:
[--C-:B------:R-:W-:Y:S02]  /*3eed0*/  SHF.R.S32.HI R32, RZ, 0x1f, R35.reuse ;  /* 0x0000001fff207819 */ /* 0x100fe40000011423 */
[----:B------:R-:W-:Y:S02]  /*3eee0*/  IADD3 R34, P1, P2, R86, R90, R35 ;  /* 0x0000005a56227210 */ /* 0x000fe40007a3e023 */
[----:B------:R-:W-:Y:S02]  /*3eef0*/  R2UR UR4, R84 ;  /* 0x00000000540472ca */ /* 0x000fe400000e0000 */
[----:B------:R-:W-:Y:S02]  /*3ef00*/  R2UR UR5, R85 ;  /* 0x00000000550572ca */ /* 0x000fe400000e0000 */
[----:B------:R-:W-:Y:S02]  /*3ef10*/  IADD3.X R35, R87, R37, R32, P1, P2 ;  /* 0x0000002557237210 */ /* 0x000fe40000fe4420 */
[----:B------:R-:W-:-:S09]  /*3ef20*/  ISETP.GE.AND P1, PT, R33, R102, PT ;  /* 0x000000662100720c */ /* 0x000fd20003f26270 */
[----:B-----5:R0:W-:Y:S04]  /*3ef30*/  ST.E.128 desc[UR4][R34.64], R12 ;  /* 0x0000000c22007985 */ /* 0x0201e8000c101d04 */
[----:B------:R-:W-:Y:S05]  /*3ef40*/  @P1 BRA `(.L_x_4932) ;  /* 0x0000000c00401947 */ /* 0x000fea0003800000 */
[----:B------:R-:W-:Y:S02]  /*3ef50*/  R2UR UR4, R84 ;  /* 0x00000000540472ca */ /* 0x000fe400000e0000 */
[----:B------:R-:W-:Y:S02]  /*3ef60*/  R2UR UR5, R85 ;  /* 0x00000000550572ca */ /* 0x000fe400000e0000 */
[--C-:B------:R-:W-:Y:S02]  /*3ef70*/  IADD3 R90, P1, P2, R86, R90, R33.reuse ;  /* 0x0000005a565a7210 */ /* 0x100fe40007a3e021 */
[----:B------:R-:W-:-:S04]  /*3ef80*/  SHF.R.S32.HI R86, RZ, 0x1f, R33 ;  /* 0x0000001fff567819 */ /* 0x000fc80000011421 */
[----:B------:R-:W-:-:S05]  /*3ef90*/  IADD3.X R91, R87, R37, R86, P1, P2 ;  /* 0x00000025575b7210 */ /* 0x000fca0000fe4456 */
[----:B------:R2:W-:Y:S01]  /*3efa0*/  ST.E.128 desc[UR4][R90.64], R28 ;  /* 0x0000001c5a007985 */ /* 0x0005e2000c101d04 */
[----:B------:R-:W-:Y:S05]  /*3efb0*/  BRA `(.L_x_4932) ;  /* 0x0000000c00247947 */ /* 0x000fea0003800000 */
.L_x_4898:
[----:B------:R-:W2:Y:S01]  /*3efc0*/  LDL.64 R12, [R82+0x10] ;  /* 0x00001000520c7983 */ /* 0x000ea20000100a00 */
[----:B------:R-:W-:Y:S02]  /*3efd0*/  R2UR UR4, R84 ;  /* 0x00000000540472ca */ /* 0x000fe400000e0000 */
[----:B------:R-:W-:Y:S01]  /*3efe0*/  R2UR UR5, R85 ;  /* 0x00000000550572ca */ /* 0x000fe200000e0000 */
[----:B------:R0:W5:Y:S04]  /*3eff0*/  LDL R14, [R83] ;  /* 0x00000000530e7983 */ /* 0x0001680000100800 */
[----:B------:R0:W5:Y:S08]  /*3f000*/  LDL R15, [R83+0x4] ;  /* 0x00000400530f7983 */ /* 0x0001700000100800 */
[----:B--2---:R-:W2:Y:S01]  /*3f010*/  LD.E R28, desc[UR4][R12.64+0x1c] ;  /* 0x00001c040c1c7980 */ /* 0x004ea2000c101900 */
[----:B------:R-:W-:Y:S01]  /*3f020*/  BSSY B2, `(.L_x_4985) ;  /* 0x0000005000027945 */ /* 0x000fe20003800000 */
[----:B--2---:R-:W-:-:S04]  /*3f030*/  LOP3.LUT R28, R28, 0x1, RZ, 0xfc, !PT ;  /* 0x000000011c1c7812 */ /* 0x004fc800078efcff */
[----:B------:R-:W-:-:S13]  /*3f040*/  ISETP.NE.AND P1, PT, R28, 0x3, PT ;  /* 0x000000031c00780c */ /* 0x000fda0003f25270 */
[----:B0-----:R-:W-:Y:S05]  /*3f050*/  @!P1 BRA `(.L_x_4986) ;  /* 0x0000000000049947 */ /* 0x001fea0003800000 */
[----:B------:R-:W-:Y:S01]  /*3f060*/  BPT.TRAP 0x1 ;  /* 0x000000040000795c */ /* 0x000fe20000300000 */
.L_x_4986:
[----:B------:R-:W-:Y:S05]  /*3f070*/  BSYNC B2 ;  /* 0x0000000000027941 */ /* 0x000fea0003800000 */
.L_x_4985:
        /* <DEDUP_REMOVED lines=9> */
.L_x_5014:
[----:B------:R-:W-:Y:S05]  /*3f110*/  BSYNC B2 ;  /* 0x0000000000027941 */ /* 0x000fea0003800000 */
.L_x_4987:
[----:B------:R-:W2:Y:S04]  /*3f120*/  LDL.64 R28, [R82] ;  /* 0x00000000521c7983 */ /* 0x000ea80000100a00 */
[----:B------:R-:W3:Y:S04]  /*3f130*/  LDL.64 R34, [R82+0x30] ;  /* 0x0000300052227983 */ /* 0x000ee80000100a00 */
[----:B0-----:R-:W4:Y:S04]  /*3f140*/  LDL.64 R14, [R82+0x20] ;  /* 0x00002000520e7983 */ /* 0x001f280000100a00 */
[----:B------:R-:W4:Y:S01]  /*3f150*/  LDL.64 R12, [R82+0x18] ;  /* 0x00001800520c7983 */ /* 0x000f220000100a00 */
[----:B------:R-:W-:-:S02]  /*3f160*/  R2UR UR4, R84 ;  /* 0x00000000540472ca */ /* 0x000fc400000e0000 */
[C---:B------:R-:W-:Y:S01]  /*3f170*/  R2UR UR5, R85.reuse ;  /* 0x00000000550572ca */ /* 0x040fe200000e0000 */
[----:B------:R-:W4:Y:S01]  /*3f180*/  LDL R32, [R83] ;  /* 0x0000000053207983 */ /* 0x000f220000100800 */
[C---:B------:R-:W-:Y:S02]  /*3f190*/  R2UR UR8, R84.reuse ;  /* 0x00000000540872ca */ /* 0x040fe400000e0000 */
[C---:B------:R-:W-:Y:S02]  /*3f1a0*/  R2UR UR9, R85.reuse ;  /* 0x00000000550972ca */ /* 0x040fe400000e0000 */
[C---:B------:R-:W-:Y:S02]  /*3f1b0*/  R2UR UR6, R84.reuse ;  /* 0x00000000540672ca */ /* 0x040fe400000e0000 */
[----:B------:R-:W-:Y:S02]  /*3f1c0*/  R2UR UR7, R85 ;  /* 0x00000000550772ca */ /* 0x000fe400000e0000 */
[----:B------:R-:W-:-:S02]  /*3f1d0*/  R2UR UR10, R84 ;  /* 0x00000000540a72ca */ /* 0x000fc400000e0000 */
[----:B------:R-:W-:Y:S01]  /*3f1e0*/  R2UR UR11, R85 ;  /* 0x00000000550b72ca */ /* 0x000fe200000e0000 */
[----:B--2---:R-:W2:Y:S04]  /*3f1f0*/  LD.E R40, desc[UR4][R28.64] ;  /* 0x000000041c287980 */ /* 0x004ea8000c101900 */
[----:B---3--:R-:W3:Y:S04]  /*3f200*/  LD.E R44, desc[UR8][R34.64] ;  /* 0x00000008222c7980 */ /* 0x008ee8000c101900 */
[----:B----4-:R-:W4:Y:S04]  /*3f210*/  LD.E.64 R42, desc[UR6][R14.64+0x10] ;  /* 0x000010060e2a7980 */ /* 0x010f28000c101b00 */
[----:B------:R-:W4:Y:S04]  /*3f220*/  LD.E.64 R30, desc[UR10][R12.64+0x8] ;  /* 0x0000080a0c1e7980 */ /* 0x000f28000c101b00 */
[----:B------:R-:W4:Y:S04]  /*3f230*/  LD.E R33, desc[UR4][R12.64] ;  /* 0x000000040c217980 */ /* 0x000f28000c101900 */
[----:B------:R0:W5:Y:S01]  /*3f240*/  LDL.64 R28, [R82+0x38] ;  /* 0x00003800521c7983 */ /* 0x0001620000100a00 */
[----:B------:R-:W-:Y:S01]  /*3f250*/  IMAD R41, R32, 0x7800, RZ ;  /* 0x0000780020297824 */ /* 0x000fe200078e02ff */
[----:B------:R-:W-:Y:S02]  /*3f260*/  BSSY B2, `(.L_x_4989) ;  /* 0x0000055000027945 */ /* 0x000fe40003800000 */
[----:B------:R0:W5:Y:S02]  /*3f270*/  LD.E.64 R36, desc[UR4][R14.64+0x8] ;  /* 0x000008040e247980 */ /* 0x000164000c101b00 */
[----:B------:R-:W-:-:S02]  /*3f280*/  SHF.R.S32.HI R45, RZ, 0x1f, R41 ;  /* 0x0000001fff2d7819 */ /* 0x000fc40000011429 */
[----:B------:R0:W5:Y:S01]  /*3f290*/  LD.E.64 R38, desc[UR6][R14.64+0x18] ;  /* 0x000018060e267980 */ /* 0x000162000c101b00 */
[----:B--2---:R-:W-:-:S05]  /*3f2a0*/  IMAD R40, R25, -0xa0, R40 ;  /* 0xffffff6019287824 */ /* 0x004fca00078e0228 */
[----:B------:R-:W-:-:S04]  /*3f2b0*/  VIMNMX R47, R40, 0xa0, PT ;  /* 0x000000a0282f7848 */ /* 0x000fc80003fe0100 */
[----:B---3--:R-:W-:Y:S01]  /*3f2c0*/  ISETP.GE.AND P1, PT, R44, R47, PT ;  /* 0x0000002f2c00720c */ /* 0x008fe20003f26270 */
[----:B----4-:R-:W-:Y:S01]  /*3f2d0*/  IMAD R43, R43, R25, RZ ;  /* 0x000000192b2b7224 */ /* 0x010fe200078e02ff */
[----:B------:R-:W-:Y:S02]  /*3f2e0*/  SHF.R.S32.HI R44, RZ, 0x1f, R25 ;  /* 0x0000001fff2c7819 */ /* 0x000fe40000011419 */
[----:B------:R-:W-:Y:S02]  /*3f2f0*/  IADD3 R32, P2, R41, R30, RZ ;  /* 0x0000001e29207210 */ /* 0x000fe40007f5e0ff */
[----:B------:R-:W-:Y:S01]  /*3f300*/  IADD3 R30, P3, P4, R30, R33, R41 ;  /* 0x000000211e1e7210 */ /* 0x000fe20007c7e029 */
[----:B------:R-:W-:Y:S01]  /*3f310*/  IMAD.WIDE.U32 R40, R42, R25, RZ ;  /* 0x000000192a287225 */ /* 0x000fe200078e00ff */
[----:B------:R-:W-:-:S03]  /*3f320*/  SHF.R.S32.HI R13, RZ, 0x1f, R33 ;  /* 0x0000001fff0d7819 */ /* 0x000fc60000011421 */
[----:B------:R-:W-:Y:S02]  /*3f330*/  IMAD R43, R42, R44, R43 ;  /* 0x0000002c2a2b7224 */ /* 0x000fe400078e022b */
[C-C-:B------:R-:W-:Y:S01]  /*3f340*/  IMAD.X R33, R31.reuse, 0x1, R45.reuse, P2 ;  /* 0x000000011f217824 */ /* 0x140fe200010e062d */
[----:B------:R-:W-:Y:S01]  /*3f350*/  IADD3.X R31, R31, R13, R45, P3, P4 ;  /* 0x0000000d1f1f7210 */ /* 0x000fe20001fe842d */
[----:B------:R-:W-:Y:S01]  /*3f360*/  IMAD.IADD R45, R41, 0x1, R43 ;  /* 0x00000001292d7824 */ /* 0x000fe200078e022b */
[----:B0-----:R-:W-:Y:S06]  /*3f370*/  @P1 BRA `(.L_x_4990) ;  /* 0x00000004000c1947 */ /* 0x001fec0003800000 */
[----:B------:R-:W-:Y:S02]  /*3f380*/  R2UR UR4, R84 ;  /* 0x00000000540472ca */ /* 0x000fe400000e0000 */
[----:B------:R-:W-:-:S13]  /*3f390*/  R2UR UR5, R85 ;  /* 0x00000000550572ca */ /* 0x000fda00000e0000 */
[----:B-----5:R-:W2:Y:S01]  /*3f3a0*/  LD.E.U8 R44, desc[UR4][R28.64] ;  /* 0x000000041c2c7980 */ /* 0x020ea2000c101100 */
[----:B------:R-:W-:Y:S01]  /*3f3b0*/  IADD3 R42, P2, R38, R40, RZ ;  /* 0x00000028262a7210 */ /* 0x000fe20007f5e0ff */
[----:B------:R-:W-:Y:S04]  /*3f3c0*/  BSSY B3, `(.L_x_4991) ;  /* 0x000000c000037945 */ /* 0x000fe80003800000 */
[----:B------:R-:W-:Y:S01]  /*3f3d0*/  IMAD.X R43, R39, 0x1, R45, P2 ;  /* 0x00000001272b7824 */ /* 0x000fe200010e062d */
[----:B--2---:R-:W-:-:S04]  /*3f3e0*/  LOP3.LUT R12, R44, 0x1, RZ, 0xc0, !PT ;  /* 0x000000012c0c7812 */ /* 0x004fc800078ec0ff */
[----:B------:R-:W-:-:S13]  /*3f3f0*/  ISETP.NE.U32.AND P1, PT, R12, 0x1, PT ;  /* 0x000000010c00780c */ /* 0x000fda0003f25070 */
[----:B------:R-:W-:Y:S05]  /*3f400*/  @P1 BRA `(.L_x_4992) ;  /* 0x00000000001c1947 */ /* 0x000fea0003800000 */
[----:B------:R-:W-:Y:S02]  /*3f410*/  R2UR UR4, R84 ;  /* 0x00000000540472ca */ /* 0x000fe400000e0000 */
[----:B------:R-:W-:-:S13]  /*3f420*/  R2UR UR5, R85 ;  /* 0x00000000550572ca */ /* 0x000fda00000e0000 */
[----:B------:R-:W2:Y:S01]  /*3f430*/  LD.E.128 R12, desc[UR4][R32.64] ;  /* 0x00000004200c7980 */ /* 0x000ea2000c101d00 */
[----:B------:R-:W-:Y:S02]  /*3f440*/  R2UR UR6, R84 ;  /* 0x00000000540672ca */ /* 0x000fe400000e0000 */
[----:B------:R-:W-:Y:S01]  /*3f450*/  R2UR UR7, R85 ;  /* 0x00000000550772ca */ /* 0x000fe200000e0000 */
[----:B--2---:R0:W-:-:S12]  /*3f460*/  ST.E.128 desc[UR4][R42.64], R12 ;  /* 0x0000000c2a007985 */ /* 0x0041d8000c101d04 */
[----:B------:R0:W5:Y:S02]  /*3f470*/  LD.E.U8 R44, desc[UR6][R28.64] ;  /* 0x000000061c2c7980 */ /* 0x000164000c101100 */
.L_x_4992:
[----:B------:R-:W-:Y:S05]  /*3f480*/  BSYNC B3 ;  /* 0x0000000000037941 */ /* 0x000fea0003800000 */
.L_x_4991:
[----:B-----5:R-:W-:Y:S01]  /*3f490*/  LOP3.LUT P1, RZ, R44, 0x2, RZ, 0xc0, !PT ;  /* 0x000000022cff7812 */ /* 0x020fe2000782c0ff */
[----:B------:R-:W-:-:S12]  /*3f4a0*/  BSSY B3, `(.L_x_4993) ;  /* 0x0000009000037945 */ /* 0x000fd80003800000 */
[----:B------:R-:W-:Y:S05]  /*3f4b0*/  @!P1 BRA `(.L_x_4994) ;  /* 0x00000000001c9947 */ /* 0x000fea0003800000 */
[----:B------:R-:W-:Y:S02]  /*3f4c0*/  R2UR UR4, R84 ;  /* 0x00000000540472ca */ /* 0x000fe400000e0000 */
[----:B------:R-:W-:-:S13]  /*3f4d0*/  R2UR UR5, R85 ;  /* 0x00000000550572ca */ /* 0x000fda00000e0000 */
[----:B0-----:R-:W2:Y:S01]  /*3f4e0*/  LD.E.128 R12, desc[UR4][R30.64] ;  /* 0x000000041e0c7980 */ /* 0x001ea2000c101d00 */
[----:B------:R-:W-:Y:S02]  /*3f4f0*/  R2UR UR6, R84 ;  /* 0x00000000540672ca */ /* 0x000fe400000e0000 */
[----:B------:R-:W-:Y:S01]  /*3f500*/  R2UR UR7, R85 ;  /* 0x00000000550772ca */ /* 0x000fe200000e0000 */
[----:B--2---:R1:W-:-:S12]  /*3f510*/  ST.E.128 desc[UR4][R42.64+0x20], R12 ;  /* 0x0000200c2a007985 */ /* 0x0043d8000c101d04 */
[----:B------:R1:W5:Y:S02]  /*3f520*/  LD.E.U8 R44, desc[UR6][R28.64] ;  /* 0x000000061c2c7980 */ /* 0x000364000c101100 */
.L_x_4994:
[----:B------:R-:W-:Y:S05]  /*3f530*/  BSYNC B3 ;  /* 0x0000000000037941 */ /* 0x000fea0003800000 */
.L_x_4993:
[----:B-----5:R-:W-:Y:S01]  /*3f540*/  LOP3.LUT P1, RZ, R44, 0x4, RZ, 0xc0, !PT ;  /* 0x000000042cff7812 */ /* 0x020fe2000782c0ff */
[----:B------:R-:W-:-:S12]  /*3f550*/  BSSY B3, `(.L_x_4995) ;  /* 0x0000009000037945 */ /* 0x000fd80003800000 */
[----:B------:R-:W-:Y:S05]  /*3f560*/  @!P1 BRA `(.L_x_4996) ;  /* 0x00000000001c9947 */ /* 0x000fea0003800000 */
[----:B------:R-:W-:Y:S02]  /*3f570*/  R2UR UR4, R84 ;  /* 0x00000000540472ca */ /* 0x000fe400000e0000 */
[----:B------:R-:W-:-:S13]  /*3f580*/  R2UR UR5, R85 ;  /* 0x00000000550572ca */ /* 0x000fda00000e0000 */
[----:B01----:R-:W2:Y:S01]  /*3f590*/  LD.E.128 R12, desc[UR4][R32.64+0x2800] ;  /* 0x00280004200c7980 */ /* 0x003ea2000c101d00 */
[----:B------:R-:W-:Y:S02]  /*3f5a0*/  R2UR UR6, R84 ;  /* 0x00000000540672ca */ /* 0x000fe400000e0000 */
[----:B------:R-:W-:Y:S01]  /*3f5b0*/  R2UR UR7, R85 ;  /* 0x00000000550772ca */ /* 0x000fe200000e0000 */
[----:B--2---:R2:W-:-:S12]  /*3f5c0*/  ST.E.128 desc[UR4][R42.64+0x40], R12 ;  /* 0x0000400c2a007985 */ /* 0x0045d8000c101d04 */
[----:B------:R2:W5:Y:S02]  /*3f5d0*/  LD.E.U8 R44, desc[UR6][R28.64] ;  /* 0x000000061c2c7980 */ /* 0x000564000c101100 */
.L_x_4996:
[----:B------:R-:W-:Y:S05]  /*3f5e0*/  BSYNC B3 ;  /* 0x0000000000037941 */ /* 0x000fea0003800000 */
.L_x_4995:
[----:B-----5:R-:W-:Y:S01]  /*3f5f0*/  LOP3.LUT P1, RZ, R44, 0x8, RZ, 0xc0, !PT ;  /* 0x000000082cff7812 */ /* 0x020fe2000782c0ff */
[----:B------:R-:W-:-:S12]  /*3f600*/  BSSY B3, `(.L_x_4997) ;  /* 0x0000009000037945 */ /* 0x000fd80003800000 */
[----:B------:R-:W-:Y:S05]  /*3f610*/  @!P1 BRA `(.L_x_4998) ;  /* 0x00000000001c9947 */ /* 0x000fea0003800000 */
[----:B------:R-:W-:Y:S02]  /*3f620*/  R2UR UR4, R84 ;  /* 0x00000000540472ca */ /* 0x000fe400000e0000 */
[----:B------:R-:W-:-:S13]  /*3f630*/  R2UR UR5, R85 ;  /* 0x00000000550572ca */ /* 0x000fda00000e0000 */
[----:B012---:R-:W2:Y:S01]  /*3f640*/  LD.E.128 R12, desc[UR4][R30.64+0x2800] ;  /* 0x002800041e0c7980 */ /* 0x007ea2000c101d00 */
[----:B------:R-:W-:Y:S02]  /*3f650*/  R2UR UR6, R84 ;  /* 0x00000000540672ca */ /* 0x000fe400000e0000 */
[----:B------:R-:W-:Y:S01]  /*3f660*/  R2UR UR7, R85 ;  /* 0x00000000550772ca */ /* 0x000fe200000e0000 */
[----:B--2---:R3:W-:-:S12]  /*3f670*/  ST.E.128 desc[UR4][R42.64+0x60], R12 ;  /* 0x0000600c2a007985 */ /* 0x0047d8000c101d04 */
[----:B------:R3:W5:Y:S02]  /*3f680*/  LD.E.U8 R44, desc[UR6][R28.64] ;  /* 0x000000061c2c7980 */ /* 0x000764000c101100 */
.L_x_4998:
[----:B------:R-:W-:Y:S05]  /*3f690*/  BSYNC B3 ;  /* 0x0000000000037941 */ /* 0x000fea0003800000 */
.L_x_4997:
[----:B-----5:R-:W-:Y:S01]  /*3f6a0*/  LOP3.LUT P1, RZ, R44, 0x10, RZ, 0xc0, !PT ;  /* 0x000000102cff7812 */ /* 0x020fe2000782c0ff */
[----:B------:R-:W-:-:S12]  /*3f6b0*/  BSSY B3, `(.L_x_4999) ;  /* 0x0000009000037945 */ /* 0x000fd80003800000 */
[----:B------:R-:W-:Y:S05]  /*3f6c0*/  @!P1 BRA `(.L_x_5000) ;  /* 0x00000000001c9947 */ /* 0x000fea0003800000 */
[----:B------:R-:W-:Y:S02]  /*3f6d0*/  R2UR UR4, R84 ;  /* 0x00000000540472ca */ /* 0x000fe400000e0000 */
[----:B------:R-:W-:-:S13]  /*3f6e0*/  R2UR UR5, R85 ;  /* 0x00000000550572ca */ /* 0x000fda00000e0000 */
[----:B0123--:R-:W2:Y:S01]  /*3f6f0*/  LD.E.128 R12, desc[UR4][R32.64+0x5000] ;  /* 0x00500004200c7980 */ /* 0x00fea2000c101d00 */
[----:B------:R-:W-:Y:S02]  /*3f700*/  R2UR UR6, R84 ;  /* 0x00000000540672ca */ /* 0x000fe400000e0000 */
[----:B------:R-:W-:Y:S01]  /*3f710*/  R2UR UR7, R85 ;  /* 0x00000000550772ca */ /* 0x000fe200000e0000 */
[----:B--2---:R4:W-:-:S12]  /*3f720*/  ST.E.128 desc[UR4][R42.64+0x80], R12 ;  /* 0x0000800c2a007985 */ /* 0x0049d8000c101d04 */
[----:B------:R4:W5:Y:S02]  /*3f730*/  LD.E.U8 R44, desc[UR6][R28.64] ;  /* 0x000000061c2c7980 */ /* 0x000964000c101100 */
.L_x_5000:
[----:B------:R-:W-:Y:S05]  /*3f740*/  BSYNC B3 ;  /* 0x0000000000037941 */ /* 0x000fea0003800000 */
.L_x_4999:
[----:B-----5:R-:W-:-:S13]  /*3f750*/  LOP3.LUT P1, RZ, R44, 0x20, RZ, 0xc0, !PT ;  /* 0x000000202cff7812 */ /* 0x020fda000782c0ff */
[----:B------:R-:W-:Y:S05]  /*3f760*/  @!P1 BRA `(.L_x_4990) ;  /* 0x0000000000109947 */ /* 0x000fea0003800000 */
[----:B------:R-:W-:Y:S02]  /*3f770*/  R2UR UR4, R84 ;  /* 0x00000000540472ca */ /* 0x000fe400000e0000 */
[----:B------:R-:W-:-:S13]  /*3f780*/  R2UR UR5, R85 ;  /* 0x00000000550572ca */ /* 0x000fda00000e0000 */
[----:B01234-:R-:W2:Y:S04]  /*3f790*/  LD.E.128 R12, desc[UR4][R30.64+0x5000] ;  /* 0x005000041e0c7980 */ /* 0x01fea8000c101d00 */
[----:B--2---:R0:W-:Y:S02]  /*3f7a0*/  ST.E.128 desc[UR4][R42.64+0xa0], R12 ;  /* 0x0000a00c2a007985 */ /* 0x0041e4000c101d04 */
.L_x_4990:
[----:B------:R-:W-:Y:S05]  /*3f7b0*/  BSYNC B2 ;  /* 0x0000000000027941 */ /* 0x000fea0003800000 */
.L_x_4989:
[----:B------:R-:W-:Y:S02]  /*3f7c0*/  R2UR UR4, R84 ;  /* 0x00000000540472ca */ /* 0x000fe400000e0000 */
[----:B------:R-:W-:-:S13]  /*3f7d0*/  R2UR UR5, R85 ;  /* 0x00000000550572ca */ /* 0x000fda00000e0000 */
[----:B------:R-:W0:Y:S02]  /*3f7e0*/  LD.E R34, desc[UR4][R34.64] ;  /* 0x0000000422227980 */ /* 0x000e24000c101900 */
[----:B01234-:R-:W-:-:S05]  /*3f7f0*/  VIADD R12, R34, 0x80 ;  /* 0x00000080220c7836 */ /* 0x01ffca0000000000 */
[----:B------:R-:W-:-:S13]  /*3f800*/  ISETP.GE.AND P1, PT, R12, R47, PT ;  /* 0x0000002f0c00720c */ /* 0x000fda0003f26270 */
[----:B------:R-:W-:Y:S05]  /*3f810*/  @P1 BRA `(.L_x_4932) ;  /* 0x00000004000c1947 */ /* 0x000fea0003800000 */
[----:B------:R-:W-:Y:S02]  /*3f820*/  R2UR UR4, R84 ;  /* 0x00000000540472ca */ /* 0x000fe400000e0000 */
[----:B------:R-:W-:-:S13]  /*3f830*/  R2UR UR5, R85 ;  /* 0x00000000550572ca */ /* 0x000fda00000e0000 */
[----:B-----5:R-:W2:Y:S01]  /*3f840*/  LD.E.U8 R34, desc[UR4][R28.64] ;  /* 0x000000041c227980 */ /* 0x020ea2000c101100 */
[----:B------:R-:W-:Y:S01]  /*3f850*/  IADD3 R40, P2, P3, R38, R36, R40 ;  /* 0x0000002426287210 */ /* 0x000fe20007b5e028 */
[----:B------:R-:W-:Y:S03]  /*3f860*/  BSSY B2, `(.L_x_5001) ;  /* 0x000000c000027945 */ /* 0x000fe60003800000 */
[----:B------:R-:W-:Y:S02]  /*3f870*/  IADD3.X R41, R39, R37, R45, P2, P3 ;  /* 0x0000002527297210 */ /* 0x000fe400017e642d */
        /* <DEDUP_REMOVED lines=10> */
.L_x_5002:
[----:B------:R-:W-:Y:S05]  /*3f920*/  BSYNC B2 ;  /* 0x0000000000027941 */ /* 0x000fea0003800000 */
.L_x_5001:
        /* <DEDUP_REMOVED lines=10> */
.L_x_5004:
[----:B------:R-:W-:Y:S05]  /*3f9d0*/  BSYNC B2 ;  /* 0x0000000000027941 */ /* 0x000fea0003800000 */
.L_x_5003:
        /* <DEDUP_REMOVED lines=10> */
.L_x_5006:
[----:B------:R-:W-:Y:S05]  /*3fa80*/  BSYNC B2 ;  /* 0x0000000000027941 */ /* 0x000fea0003800000 */
.L_x_5005:
        /* <DEDUP_REMOVED lines=10> */
.L_x_5008:
[----:B------:R-:W-:Y:S05]  /*3fb30*/  BSYNC B2 ;  /* 0x0000000000027941 */ /* 0x000fea0003800000 */
.L_x_5007:
        /* <DEDUP_REMOVED lines=10> */
.L_x_5010:
[----:B------:R-:W-:Y:S05]  /*3fbe0*/  BSYNC B2 ;  /* 0x0000000000027941 */ /* 0x000fea0003800000 */
.L_x_5009:
[----:B-----5:R-:W-:-:S13]  /*3fbf0*/  LOP3.LUT P1, RZ, R34, 0x20, RZ, 0xc0, !PT ;  /* 0x0000002022ff7812 */ /* 0x020fda000782c0ff */
[----:B------:R-:W-:Y:S05]  /*3fc00*/  @!P1 BRA `(.L_x_4932) ;  /* 0x0000000000109947 */ /* 0x000fea0003800000 */
[----:B------:R-:W-:Y:S02]  /*3fc10*/  R2UR UR4, R84 ;  /* 0x00000000540472ca */ /* 0x000fe400000e0000 */
[----:B------:R-:W-:-:S13]  /*3fc20*/  R2UR UR5, R85 ;  /* 0x00000000550572ca */ /* 0x000fda00000e0000 */
[----:B01234-:R-:W2:Y:S04]  /*3fc30*/  LD.E.128 R12, desc[UR4][R30.64+0x7000] ;  /* 0x007000041e0c7980 */ /* 0x01fea8000c101d00 */
[----:B--2---:R0:W-:Y:S02]  /*3fc40*/  ST.E.128 desc[UR4][R40.64+0xa0], R12 ;  /* 0x0000a00c28007985 */ /* 0x0041e4000c101d04 */
.L_x_4932:
[----:B------:R-:W-:Y:S05]  /*3fc50*/  BSYNC B0 ;  /* 0x0000000000007941 */ /* 0x000fea0003800000 */
.L_x_4897:
        /* <DEDUP_REMOVED lines=8> */
[----:B0-----:R-:W-:-:S02]  /*3fce0*/  LOP3.LUT P1, RZ, R13, 0x7f, RZ, 0xc0, !PT ;  /* 0x0000007f0dff7812 */ /* 0x001fc4000782c0ff */
[----:B------:R-:W-:-:S05]  /*3fcf0*/  LEA.HI R12, R13, 0x8, RZ, 0x19 ;  /* 0x000000080d0c7811 */ /* 0x000fca00078fc8ff */
[----:B-1----:R0:W-:Y:S06]  /*3fd00*/  BAR.SYNC.DEFER_BLOCKING R12, 0x80 ;  /* 0x0002000c0000751d */ /* 0x0021ec0000010000 */
[----:B------:R-:W-:Y:S05]  /*3fd10*/  @P1 BRA `(.L_x_5011) ;  /* 0x0000000000241947 */ /* 0x000fea0003800000 */
[----:B0-----:R-:W2:Y:S01]  /*3fd20*/  LDL.64 R12, [R82+0x10] ;  /* 0x00001000520c7983 */ /* 0x001ea20000100a00 */
[----:B------:R-:W-:Y:S02]  /*3fd30*/  R2UR UR4, R84 ;  /* 0x00000000540472ca */ /* 0x000fe400000e0000 */
[----:B------:R-:W-:Y:S01]  /*3fd40*/  R2UR UR5, R85 ;  /* 0x00000000550572ca */ /* 0x000fe200000e0000 */
[----:B------:R-:W3:-:S12]  /*3fd50*/  LDL R83, [R83] ;  /* 0x0000000053537983 */ /* 0x000ed80000100800 */
[----:B--2---:R-:W2:Y:S02]  /*3fd60*/  LD.E.64 R12, desc[UR4][R12.64+0x30] ;  /* 0x000030040c0c7980 */ /* 0x004ea4000c101b00 */
[----:B--2---:R-:W-:-:S05]  /*3fd70*/  MOV R14, R12 ;  /* 0x0000000c000e7202 */ /* 0x004fca0000000f00 */
[----:B---3--:R-:W-:-:S05]  /*3fd80*/  IMAD R14, R83, 0x8, R14 ;  /* 0x00000008530e7824 */ /* 0x008fca00078e020e */
[----:B------:R-:W-:-:S04]  /*3fd90*/  PRMT R14, RZ, 0x654, R14 ;  /* 0x00000654ff0e7816 */ /* 0x000fc8000000000e */
[----:B------:R1:W-:Y:S03]  /*3fda0*/  SYNCS.ARRIVE.TRANS64.RED.A1T0 RZ, [R14+URZ], RZ ;  /* 0x000000ff0eff79a7 */ /* 0x0003e6000810043f */
.L_x_5011:
[----:B0-----:R-:W-:Y:S02]  /*3fdb0*/  IMAD.MOV.U32 R12, RZ, RZ, R89 ;  /* 0x000000ffff0c7224 */ /* 0x001fe400078e0059 */
[----:B------:R-:W-:-:S04]  /*3fdc0*/  IMAD.MOV.U32 R13, RZ, RZ, 0x0 ;  /* 0x00000000ff0d7424 */ /* 0x000fc800078e00ff */
[----:B-1---5:R-:W-:Y:S05]  /*3fdd0*/  RET.REL.NODEC R12 `(_ZN7cutlass13device_kernelIN5flash11enable_sm90INS1_16FlashAttnFwdSm90INS1_25CollectiveMainloopFwdSm90ILi2EN4cute5tupleIJNS5_1CILi1EEES8_S8_EEENS6_IJNS7_ILi128EEENS7_ILi160EEENS7_ILi192EEEEEELi192ENS_12float_e4m3_tEfNS_4arch4Sm90ELb0ELb1ELb0ELb1ELb0ELb1ELb0ELb1ELb1ELb1ELb1ELb0EEENS1_21CollectiveEpilogueFwdINS6_IJSA_SC_SB_EEES9_NS_10bfloat16_tESG_Li256ELb1ELb1ELb1ELb1EEENS1_36VarlenDynamicPersistentTileSchedulerILi128ELi160ELi256ELi128ELb1ELb1ELb1ELb1ELb0ELb1EEEEEEEEEvNT_6ParamsE) ;  /* 0xfffffc000c887950 */ /* 0x022fea0003c3ffff */
.L_x_4907:
[----:B0-----:R0:W1:Y:S02]  /*3fde0*/  SYNCS.PHASECHK.TRANS64.TRYWAIT P1, [R12+URZ], R13 ;  /* 0x0000000d0c0075a7 */ /* 0x001064000802017f */
[----:B-1----:R-:W-:Y:S05]  /*3fdf0*/  @!P1 NANOSLEEP.SYNCS 0x989680 ;  /* 0x009896800000995d */ /* 0x002fea0003900000 */
[----:B------:R-:W1:Y:S02]  /*3fe00*/  @!P1 SYNCS.PHASECHK.TRANS64 P1, [R12+URZ], R13 ;  /* 0x0000000d0c0095a7 */ /* 0x000e64000802007f */
[----:B-1----:R-:W-:Y:S05]  /*3fe10*/  @!P1 BRA `(.L_x_4907) ;  /* 0xfffffffc00f09947 */ /* 0x002fea000383ffff */
[----:B------:R-:W-:Y:S05]  /*3fe20*/  BRA `(.L_x_5012) ;  /* 0xfffffef800b07947 */ /* 0x000fea000383ffff */
.L_x_4962:
[----:B-1----:R1:W2:Y:S02]  /*3fe30*/  SYNCS.PHASECHK.TRANS64.TRYWAIT P1, [R78+URZ], R79 ;  /* 0x0000004f4e0075a7 */ /* 0x0022a4000802017f */
[----:B--2---:R-:W-:Y:S05]  /*3fe40*/  @!P1 NANOSLEEP.SYNCS 0x989680 ;  /* 0x009896800000995d */ /* 0x004fea0003900000 */
[----:B------:R-:W2:Y:S02]  /*3fe50*/  @!P1 SYNCS.PHASECHK.TRANS64 P1, [R78+URZ], R79 ;  /* 0x0000004f4e0095a7 */ /* 0x000ea4000802007f */
[----:B--2---:R-:W-:Y:S05]  /*3fe60*/  @!P1 BRA `(.L_x_4962) ;  /* 0xfffffffc00f09947 */ /* 0x004fea000383ffff */
[----:B------:R-:W-:Y:S05]  /*3fe70*/  BRA `(.L_x_5013) ;  /* 0xffffff7400487947 */ /* 0x000fea000383ffff */
.L_x_4988:
[----:B0-----:R0:W1:Y:S02]  /*3fe80*/  SYNCS.PHASECHK.TRANS64.TRYWAIT P1, [R14+URZ], R15 ;  /* 0x0000000f0e0075a7 */ /* 0x001064000802017f */
[----:B-1----:R-:W-:Y:S05]  /*3fe90*/  @!P1 NANOSLEEP.SYNCS 0x989680 ;  /* 0x009896800000995d */ /* 0x002fea0003900000 */
[----:B------:R-:W1:Y:S02]  /*3fea0*/  @!P1 SYNCS.PHASECHK.TRANS64 P1, [R14+URZ], R15 ;  /* 0x0000000f0e0095a7 */ /* 0x000e64000802007f */
[----:B-1----:R-:W-:Y:S05]  /*3feb0*/  @!P1 BRA `(.L_x_4988) ;  /* 0xfffffffc00f09947 */ /* 0x002fea000383ffff */
[----:B------:R-:W-:Y:S05]  /*3fec0*/  BRA `(.L_x_5014) ;  /* 0xfffffff000907947 */ /* 0x000fea000383ffff */
.L_x_5015:
        /* <DEDUP_REMOVED lines=11> */
.L_x_13271:


//--------------------- .text._ZN7cutlass13device_kernelIN5flash11enable_sm90INS1_16FlashAttnFwdSm90INS1_25CollectiveMainloopFwdSm90ILi2EN4cute5tupleIJNS5_1CILi1EEES8_S8_EEENS6_IJNS7_ILi128EEENS7_ILi160EEENS7_ILi192EEEEEELi192ENS_12float_e4m3_tEfNS_4arch4Sm90ELb1ELb0ELb0ELb0ELb0ELb0ELb0ELb1ELb1ELb1ELb1ELb0EEENS1_21CollectiveEpilogueFwdINS6_IJSA_SC_SB_EEES9_NS_10bfloat16_tESG_Li256ELb0ELb1ELb1ELb1EEENS1_19SingleTileSchedulerILb0ELb1ELb1ELi128EEEEEEEEEvNT_6ParamsE --------------------------
	.section	.text._ZN7cutlass13device_kernelIN5flash11enable_sm90INS1_16FlashAttnFwdSm90INS1_25CollectiveMainloopFwdSm90ILi2EN4cute5tupleIJNS5_1CILi1EEES8_S8_EEENS6_IJNS7_ILi128EEENS7_ILi160EEENS7_ILi192EEEEEELi192ENS_12float_e4m3_tEfNS_4arch4Sm90ELb1ELb0ELb0ELb0ELb0ELb0ELb0ELb1ELb1ELb1ELb1ELb0EEENS1_21CollectiveEpilogueFwdINS6_IJSA_SC_SB_EEES9_NS_10bfloat16_tESG_Li256ELb0ELb1ELb1ELb1EEENS1_19SingleTileSchedulerILb0ELb1ELb1ELi128EEEEEEEEEvNT_6ParamsE,"ax",@progbits
	.align	128
.text._ZN7cutlass13device_kernelIN5flash11enable_sm90INS1_16FlashAttnFwdSm90INS1_25CollectiveMainloopFwdSm90ILi2EN4cute5tupleIJNS5_1CILi1EEES8_S8_EEENS6_IJNS7_ILi128EEENS7_ILi160EEENS7_ILi192EEEEEELi192ENS_12float_e4m3_tEfNS_4arch4Sm90ELb1ELb0ELb0ELb0ELb0ELb0ELb0ELb1ELb1ELb1ELb1ELb0EEENS1_21CollectiveEpilogueFwdINS6_IJSA_SC_SB_EEES9_NS_10bfloat16_tESG_Li256ELb0ELb1ELb1ELb1EEENS1_19SingleTileSchedulerILb0ELb1ELb1ELi128EEEEEEEEEvNT_6ParamsE:
        .type           _ZN7cutlass13device_kernelIN5flash11enable_sm90INS1_16FlashAttnFwdSm90INS1_25CollectiveMainloopFwdSm90ILi2EN4cute5tupleIJNS5_1CILi1EEES8_S8_EEENS6_IJNS7_ILi128EEENS7_ILi160EEENS7_ILi192EEEEEELi192ENS_12float_e4m3_tEfNS_4arch4Sm90ELb1ELb0ELb0ELb0ELb0ELb0ELb0ELb1ELb1ELb1ELb1ELb0EEENS1_21CollectiveEpilogueFwdINS6_IJSA_SC_SB_EEES9_NS_10bfloat16_tESG_Li256ELb0ELb1ELb1ELb1EEENS1_19SingleTileSchedulerILb0ELb1ELb1ELi128EEEEEEEEEvNT_6ParamsE,@function
        .size           _ZN7cutlass13device_kernelIN5flash11enable_sm90INS1_16FlashAttnFwdSm90INS1_25CollectiveMainloopFwdSm90ILi2EN4cute5tupleIJNS5_1CILi1EEES8_S8_EEENS6_IJNS7_ILi128EEENS7_ILi160EEENS7_ILi192EEEEEELi192ENS_12float_e4m3_tEfNS_4arch4Sm90ELb1ELb0ELb0ELb0ELb0ELb0ELb0ELb1ELb1ELb1ELb1ELb0EEENS1_21CollectiveEpilogueFwdINS6_IJSA_SC_SB_EEES9_NS_10bfloat16_tESG_Li256ELb0ELb1ELb1ELb1EEENS1_19SingleTileSchedulerILb0ELb1ELb1ELi128EEEEEEEEEvNT_6ParamsE,(.L_x_13273 - _ZN7cutlass13device_kernelIN5flash11enable_sm90INS1_16FlashAttnFwdSm90INS1_25CollectiveMainloopFwdSm90ILi2EN4cute5tupleIJNS5_1CILi1EEES8_S8_EEENS6_IJNS7_ILi128EEENS7_ILi160EEENS7_ILi192EEEEEELi192ENS_12float_e4m3_tEfNS_4arch4Sm90ELb1ELb0ELb0ELb0ELb0ELb0ELb0ELb1ELb1ELb1ELb1ELb0EEENS1_21CollectiveEpilogueFwdINS6_IJSA_SC_SB_EEES9_NS_10bfloat16_tESG_Li256ELb0ELb1ELb1ELb1EEENS1_19SingleTileSchedulerILb0ELb1ELb1ELi128EEEEEEEEEvNT_6ParamsE)
        .other          _ZN7cutlass13device_kernelIN5flash11enable_sm90INS1_16FlashAttnFwdSm90INS1_25CollectiveMainloopFwdSm90ILi2EN4cute5tupleIJNS5_1CILi1EEES8_S8_EEENS6_IJNS7_ILi128EEENS7_ILi160EEENS7_ILi192EEEEEELi192ENS_12float_e4m3_tEfNS_4arch4Sm90ELb1ELb0ELb0ELb0ELb0ELb0ELb0ELb1ELb1ELb1ELb1ELb0EEENS1_21CollectiveEpilogueFwdINS6_IJSA_SC_SB_EEES9_NS_10bfloat16_tESG_Li256ELb0ELb1ELb1ELb1EEENS1_19SingleTileSchedulerILb0ELb1ELb1ELi128EEEEEEEEEvNT_6ParamsE,@"STO_CUDA_ENTRY STV_DEFAULT"
_ZN7cutlass13device_kernelIN5flash11enable_sm90INS1_16FlashAttnFwdSm90INS1_25CollectiveMainloopFwdSm90ILi2EN4cute5tupleIJNS5_1CILi1EEES8_S8_EEENS6_IJNS7_ILi128EEENS7_ILi160EEENS7_ILi192EEEEEELi192ENS_12float_e4m3_tEfNS_4arch4Sm90ELb1ELb0ELb0ELb0ELb0ELb0ELb0ELb1ELb1ELb1ELb1ELb0EEENS1_21CollectiveEpilogueFwdINS6_IJSA_SC_SB_EEES9_NS_10bfloat16_tESG_Li256ELb0ELb1ELb1ELb1EEENS1_19SingleTileSchedulerILb0ELb1ELb1ELi128EEEEEEEEEvNT_6ParamsE:
        /* <DEDUP_REMOVED lines=17> */
.L_x_5017:
[----:B------:R-:W-:Y:S05]  /*0110*/  BSYNC B0 ;  /* 0x0000000000007941 */ /* 0x000fea0003800000 */
.L_x_5016:
        /* <DEDUP_REMOVED lines=40> */
.L_x_5018:
        /* <DEDUP_REMOVED lines=22> */
.L_x_5019:
        /* <DEDUP_REMOVED lines=18> */
.L_x_5020:
        /* <DEDUP_REMOVED lines=22> */
.L_x_5021:
        /* <DEDUP_REMOVED lines=22> */
.L_x_5022:
        /* <DEDUP_REMOVED lines=9> */
.L_x_5025:
        /* <DEDUP_REMOVED lines=26> */
[----:B0-----:R-:W-:-:S07]  /*0b10*/  ISETP.NE.U32.AND P0, PT, R12, RZ, PT ;  /* 0x000000ff0c00720c */ /* 0x001fce0003f05070 */
[----:B------:R-:W0:Y:S01]  /*0b20*/  LDC R27, c[0x0][0x2f0] ;  /* 0x0000bc00ff1b7b82 */ /* 0x000e220000000800 */
[----:B------:R-:W-:Y:S02]  /*0b30*/  ISETP.NE.AND.EX P0, PT, R13, RZ, PT, P0 ;  /* 0x000000ff0d00720c */ /* 0x000fe40003f05300 */
[----:B-1----:R-:W-:-:S04]  /*0b40*/  ISETP.NE.U32.AND P1, PT, R20, RZ, PT ;  /* 0x000000ff1400720c */ /* 0x002fc80003f25070 */
[----:B------:R-:W-:-:S07]  /*0b50*/  ISETP.NE.AND.EX P1, PT, R21, RZ, PT, P1 ;  /* 0x000000ff1500720c */ /* 0x000fce0003f25310 */
[----:B------:R-:W1:Y:S01]  /*0b60*/  @P0 LDC.64 R8, c[0x0][0x9a8] ;  /* 0x00026a00ff080b82 */ /* 0x000e620000000a00 */
[----:B------:R-:W-:-:S07]  /*0b70*/  @P0 SHF.R.S32.HI R7, RZ, 0x1f, R17 ;  /* 0x0000001fff070819 */ /* 0x000fce0000011411 */
[----:B------:R-:W3:Y:S08]  /*0b80*/  @P1 LDC.64 R10, c[0x0][0x9b8] ;  /* 0x00026e00ff0a1b82 */ /* 0x000ef00000000a00 */
[----:B------:R-:W4:Y:S08]  /*0b90*/  @P0 LDC.64 R14, c[0x0][0x9b0] ;  /* 0x00026c00ff0e0b82 */ /* 0x000f300000000a00 */
[----:B------:R-:W2:Y:S01]  /*0ba0*/  @P1 LDC.64 R22, c[0x0][0x9c0] ;  /* 0x00027000ff161b82 */ /* 0x000ea20000000a00 */
[----:B-1----:R-:W-:-:S02]  /*0bb0*/  @P0 IMAD R0, R8, UR37, RZ ;  /* 0x0000002508000c24 */ /* 0x002fc4000f8e02ff */
[----:B------:R-:W-:-:S04]  /*0bc0*/  @P0 IMAD.WIDE.U32 R2, R8, UR36, RZ ;  /* 0x0000002408020c25 */ /* 0x000fc8000f8e00ff */
[----:B------:R-:W-:Y:S02]  /*0bd0*/  @P0 IMAD R9, R9, UR36, R0 ;  /* 0x0000002409090c24 */ /* 0x000fe4000f8e0200 */
[C---:B---3--:R-:W-:Y:S02]  /*0be0*/  @P1 IMAD R4, R10.reuse, UR37, RZ ;  /* 0x000000250a041c24 */ /* 0x048fe4000f8e02ff */
[----:B------:R-:W-:Y:S01]  /*0bf0*/  @P0 IMAD.IADD R3, R3, 0x1, R9 ;  /* 0x0000000103030824 */ /* 0x000fe200078e0209 */
[----:B------:R-:W-:Y:S01]  /*0c00*/  @P1 SHF.R.S32.HI R9, RZ, 0x1f, R17 ;  /* 0x0000001fff091819 */ /* 0x000fe20000011411 */
[----:B------:R-:W-:Y:S02]  /*0c10*/  @P1 IMAD R11, R11, UR36, R4 ;  /* 0x000000240b0b1c24 */ /* 0x000fe4000f8e0204 */
[----:B------:R-:W-:Y:S02]  /*0c20*/  @P1 IMAD.WIDE.U32 R4, R10, UR36, RZ ;  /* 0x000000240a041c25 */ /* 0x000fe4000f8e00ff */
[----:B------:R-:W1:Y:S02]  /*0c30*/  LDC R10, c[0x0][0x288] ;  /* 0x0000a200ff0a7b82 */ /* 0x000e640000000800 */
[----:B----4-:R-:W-:-:S02]  /*0c40*/  @P0 IMAD R0, R7, R14, RZ ;  /* 0x0000000e07000224 */ /* 0x010fc400078e02ff */
[----:B------:R-:W-:Y:S02]  /*0c50*/  @P1 IMAD.IADD R5, R5, 0x1, R11 ;  /* 0x0000000105051824 */ /* 0x000fe400078e020b */
[----:B------:R-:W-:-:S04]  /*0c60*/  @P0 IMAD.WIDE.U32 R2, R17, R14, R2 ;  /* 0x0000000e11020225 */ /* 0x000fc800078e0002 */
[-C--:B--2---:R-:W-:Y:S02]  /*0c70*/  @P1 IMAD R6, R9, R22.reuse, RZ ;  /* 0x0000001609061224 */ /* 0x084fe400078e02ff */
[C---:B------:R-:W-:Y:S02]  /*0c80*/  @P0 IMAD R9, R17.reuse, R15, R0 ;  /* 0x0000000f11090224 */ /* 0x040fe400078e0200 */
[C---:B------:R-:W-:Y:S02]  /*0c90*/  @P1 IMAD R11, R17.reuse, R23, R6 ;  /* 0x00000017110b1224 */ /* 0x040fe400078e0206 */
[----:B------:R-:W-:Y:S01]  /*0ca0*/  @P1 IMAD.WIDE.U32 R6, R17, R22, R4 ;  /* 0x0000001611061225 */ /* 0x000fe200078e0004 */
[----:B------:R-:W-:-:S03]  /*0cb0*/  @P0 LEA R4, P2, R2, R12, 0x2 ;  /* 0x0000000c02040211 */ /* 0x000fc600078410ff */
[----:B------:R-:W-:Y:S01]  /*0cc0*/  @P0 IMAD.IADD R3, R3, 0x1, R9 ;  /* 0x0000000103030824 */ /* 0x000fe200078e0209 */
[----:B------:R-:W-:Y:S01]  /*0cd0*/  @P1 LEA R8, P3, R6, R20, 0x2 ;  /* 0x0000001406081211 */ /* 0x000fe200078610ff */
[----:B------:R-:W-:Y:S01]  /*0ce0*/  @P1 IMAD.IADD R0, R7, 0x1, R11 ;  /* 0x0000000107001824 */ /* 0x000fe200078e020b */
[----:B------:R-:W2:Y:S01]  /*0cf0*/  S2R R22, SR_CTAID.X ;  /* 0x0000000000167919 */ /* 0x000ea20000002500 */
[----:B------:R-:W-:Y:S01]  /*0d00*/  IMAD.MOV.U32 R7, RZ, RZ, 0x3f800000 ;  /* 0x3f800000ff077424 */ /* 0x000fe200078e00ff */
[----:B------:R-:W-:Y:S02]  /*0d10*/  @P0 LEA.HI.X R5, R2, R13, R3, 0x2, P2 ;  /* 0x0000000d02050211 */ /* 0x000fe400010f1403 */
[----:B------:R-:W3:Y:S01]  /*0d20*/  LDC R2, c[0x0][0x448] ;  /* 0x00011200ff027b82 */ /* 0x000ee20000000800 */
[----:B------:R-:W-:Y:S01]  /*0d30*/  @P1 LEA.HI.X R9, R6, R21, R0, 0x2, P3 ;  /* 0x0000001506091211 */ /* 0x000fe200018f1400 */
[----:B------:R-:W-:Y:S01]  /*0d40*/  IMAD.MOV.U32 R0, RZ, RZ, 0x3f800000 ;  /* 0x3f800000ff007424 */ /* 0x000fe200078e00ff */
[----:B------:R1:W5:Y:S05]  /*0d50*/  @P0 LDG.E R7, desc[UR38][R4.64] ;  /* 0x0000002604070981 */ /* 0x00036a000c1e1900 */
[----:B------:R4:W5:Y:S01]  /*0d60*/  @P1 LDG.E R0, desc[UR38][R8.64] ;  /* 0x0000002608001981 */ /* 0x000962000c1e1900 */
[----:B------:R-:W-:Y:S01]  /*0d70*/  IMAD.MOV.U32 R23, RZ, RZ, RZ ;  /* 0x000000ffff177224 */ /* 0x000fe200078e00ff */
[----:B-1----:R-:W-:-:S02]  /*0d80*/  IADD3 R5, -R10, 0xa0, RZ ;  /* 0x000000a00a057810 */ /* 0x002fc40007ffe1ff */
[----:B---3--:R-:W-:Y:S02]  /*0d90*/  ISETP.NE.AND P1, PT, R2, 0x1, PT ;  /* 0x000000010200780c */ /* 0x008fe40003f25270 */
[----:B------:R-:W1:Y:S01]  /*0da0*/  LDC.64 R2, c[0x0][0x418] ;  /* 0x00010600ff027b82 */ /* 0x000e620000000a00 */
[----:B--2---:R-:W-:-:S10]  /*0db0*/  IMAD.SHL.U32 R22, R22, 0x80, RZ ;  /* 0x0000008016167824 */ /* 0x004fd400078e00ff */
[----:B------:R-:W2:Y:S08]  /*0dc0*/  @P1 LDC R11, c[0x0][0x44c] ;  /* 0x00011300ff0b1b82 */ /* 0x000eb00000000800 */
[----:B------:R-:W3:Y:S01]  /*0dd0*/  @P1 LDC R6, c[0x0][0x450] ;  /* 0x00011400ff061b82 */ /* 0x000ee20000000800 */
[----:B-1----:R-:W-:Y:S01]  /*0de0*/  ISETP.NE.U32.AND P0, PT, R2, RZ, PT ;  /* 0x000000ff0200720c */ /* 0x002fe20003f05070 */
[----:B------:R-:W-:-:S03]  /*0df0*/  @P1 VIADD R2, R22, 0x7f ;  /* 0x0000007f16021836 */ /* 0x000fc60000000000 */
[----:B------:R-:W-:-:S04]  /*0e00*/  ISETP.NE.AND.EX P0, PT, R3, RZ, PT, P0 ;  /* 0x000000ff0300720c */ /* 0x000fc80003f05300 */
[----:B------:R-:W-:Y:S01]  /*0e10*/  SEL R16, R16, 0x1, P0 ;  /* 0x0000000110107807 */ /* 0x000fe20000000000 */
[----:B--2---:R-:W-:-:S04]  /*0e20*/  @P1 IMAD.HI.U32 R3, R2, R11, RZ ;  /* 0x0000000b02031227 */ /* 0x004fc800078e00ff */
[----:B------:R-:W-:Y:S02]  /*0e30*/  VIADD R2, R22, 0x7f ;  /* 0x0000007f16027836 */ /* 0x000fe40000000000 */
[CC--:B0-----:R-:W-:Y:S01]  /*0e40*/  IMAD R5, R16.reuse, R27.reuse, R5 ;  /* 0x0000001b10057224 */ /* 0x0c1fe200078e0205 */
[----:B---3--:R-:W-:Y:S01]  /*0e50*/  @P1 SHF.R.U32.HI R2, RZ, R6, R3 ;  /* 0x00000006ff021219 */ /* 0x008fe20000011603 */
[----:B------:R-:W-:Y:S01]  /*0e60*/  IMAD R3, R16, R27, 0x9f ;  /* 0x0000009f10037424 */ /* 0x000fe200078e021b */
[----:B------:R-:W-:Y:S02]  /*0e70*/  SHF.R.U32.HI R6, RZ, 0x10, R18 ;  /* 0x00000010ff067819 */ /* 0x000fe40000011612 */
[----:B------:R-:W-:Y:S01]  /*0e80*/  LOP3.LUT R18, R18, 0xffff, RZ, 0xc0, !PT ;  /* 0x0000ffff12127812 */ /* 0x000fe200078ec0ff */
[----:B------:R-:W-:Y:S01]  /*0e90*/  IMAD.IADD R2, R5, 0x1, R2 ;  /* 0x0000000105027824 */ /* 0x000fe200078e0202 */
[----:B------:R-:W-:Y:S01]  /*0ea0*/  ISETP.NE.AND P0, PT, R6, RZ, PT ;  /* 0x000000ff0600720c */ /* 0x000fe20003f05270 */
[----:B------:R-:W-:-:S04]  /*0eb0*/  IMAD.HI R3, R3, 0x66666667, RZ ;  /* 0x6666666703037827 */ /* 0x000fc800078e02ff */
[----:B------:R-:W-:Y:S01]  /*0ec0*/  IMAD.HI R4, R2, 0x66666667, RZ ;  /* 0x6666666702047827 */ /* 0x000fe200078e02ff */
[----:B------:R-:W-:-:S04]  /*0ed0*/  SHF.R.U32.HI R2, RZ, 0x1f, R3 ;  /* 0x0000001fff027819 */ /* 0x000fc80000011603 */
[----:B------:R-:W-:Y:S02]  /*0ee0*/  SHF.R.U32.HI R5, RZ, 0x1f, R4 ;  /* 0x0000001fff057819 */ /* 0x000fe40000011604 */
[----:B------:R-:W-:Y:S01]  /*0ef0*/  LEA.HI.SX32 R2, R3, R2, 0x1a ;  /* 0x0000000203027211 */ /* 0x000fe200078fd2ff */
[----:B------:R-:W0:Y:S01]  /*0f00*/  @!P0 LDC R6, c[0x0][0x9f0] ;  /* 0x00027c00ff068b82 */ /* 0x000e220000000800 */
[----:B------:R-:W-:-:S04]  /*0f10*/  LEA.HI.SX32 R5, R4, R5, 0x1a ;  /* 0x0000000504057211 */ /* 0x000fc800078fd2ff */
[----:B------:R-:W-:-:S04]  /*0f20*/  VIMNMX R13, R2, R5, PT ;  /* 0x00000005020d7248 */ /* 0x000fc80003fe0100 */
[----:B------:R-:W-:-:S13]  /*0f30*/  ISETP.GE.AND P1, PT, R13, 0x1, PT ;  /* 0x000000010d00780c */ /* 0x000fda0003f26270 */
[----:B----4-:R-:W-:Y:S05]  /*0f40*/  @!P1 BRA `(.L_x_5027) ;  /* 0x00000000006c9947 */ /* 0x010fea0003800000 */
        /* <DEDUP_REMOVED lines=27> */
.L_x_5027:
[-C--:B------:R-:W-:Y:S02]  /*1100*/  IMAD R18, R18, R23.reuse, RZ ;  /* 0x0000001712127224 */ /* 0x080fe400078e02ff */
[----:B-----5:R-:W-:Y:S01]  /*1110*/  FMUL.FTZ R2, R7, R0 ;  /* 0x0000000007027220 */ /* 0x020fe20000410000 */
[----:B------:R-:W-:Y:S01]  /*1120*/  ULDC UR4, c[0x0][0x988] ;  /* 0x0002620000047ab9 */ /* 0x000fe20000000800 */
[----:B------:R-:W-:Y:S01]  /*1130*/  VIADD R105, R24, 0xffffff80 ;  /* 0xffffff8018697836 */ /* 0x000fe20000000000 */
[----:B------:R-:W-:Y:S01]  /*1140*/  PLOP3.LUT P0, PT, PT, PT, PT, 0x80, 0x0 ;  /* 0x000000000000781c */ /* 0x000fe20003f0f070 */
[----:B------:R-:W-:Y:S01]  /*1150*/  FMUL.FTZ R2, R2, UR4 ;  /* 0x0000000402027c20 */ /* 0x000fe20008410000 */
[----:B------:R-:W-:Y:S02]  /*1160*/  VIADDMNMX R23, R18, R23, R13, PT ;  /* 0x0000001712177246 */ /* 0x000fe4000380010d */
[----:B------:R-:W-:Y:S02]  /*1170*/  CS2R R12, SRZ ;  /* 0x00000000000c7805 */ /* 0x000fe4000001ff00 */
[----:B------:R-:W-:-:S02]  /*1180*/  CS2R R4, SRZ ;  /* 0x0000000000047805 */ /* 0x000fc4000001ff00 */
[----:B------:R-:W-:Y:S02]  /*1190*/  CS2R R10, SRZ ;  /* 0x00000000000a7805 */ /* 0x000fe4000001ff00 */
[----:B------:R-:W-:Y:S02]  /*11a0*/  ISETP.GT.AND P1, PT, R23, R18, PT ;  /* 0x000000121700720c */ /* 0x000fe40003f24270 */
[----:B------:R-:W-:Y:S02]  /*11b0*/  CS2R R48, SRZ ;  /* 0x0000000000307805 */ /* 0x000fe4000001ff00 */
[----:B------:R-:W-:Y:S02]  /*11c0*/  CS2R R44, SRZ ;  /* 0x00000000002c7805 */ /* 0x000fe4000001ff00 */
[----:B0-----:R-:W-:Y:S02]  /*11d0*/  CS2R R6, SRZ ;  /* 0x0000000000067805 */ /* 0x001fe4000001ff00 */
        /* <DEDUP_REMOVED lines=45> */
[----:B------:R-:W-:Y:S01]  /*14b0*/  IMAD R104, R16, R27, RZ ;  /* 0x0000001b10687224 */ /* 0x000fe200078e02ff */
        /* <DEDUP_REMOVED lines=35> */
.L_x_5029:
[----:B------:R-:W2:Y:S01]  /*16f0*/  LDL.LU R20, [R1+0x18] ;  /* 0x0000180001147983 */ /* 0x000ea20000300800 */
[----:B------:R-:W-:-:S04]  /*1700*/  SHF.L.U32 R3, RZ, 0x1f, RZ ;  /* 0x0000001fff037819 */ /* 0x000fc800000006ff */
[----:B------:R-:W0:Y:S01]  /*1710*/  SYNCS.PHASECHK.TRANS64.TRYWAIT P0, [UR40+0x33400], R3 ;  /* 0x03340003ff0075a7 */ /* 0x000e220008000168 */
[----:B--2---:R-:W-:-:S04]  /*1720*/  LOP3.LUT R0, R20, 0x1, RZ, 0xfc, !PT ;  /* 0x0000000114007812 */ /* 0x004fc800078efcff */
[----:B------:R-:W-:Y:S01]  /*1730*/  ISETP.NE.AND P1, PT, R0, 0x3, PT ;  /* 0x000000030000780c */ /* 0x000fe20003f25270 */
[----:B0-----:R-:W-:-:S12]  /*1740*/  @!P0 BRA `(.L_x_5030) ;  /* 0x0000012400108947 */ /* 0x001fd80003800000 */
.L_x_5126:
[----:B------:R-:W-:Y:S05]  /*1750*/  @!P1 BRA `(.L_x_5031) ;  /* 0x0000000000049947 */ /* 0x000fea0003800000 */
[----:B------:R-:W-:Y:S01]  /*1760*/  BPT.TRAP 0x1 ;  /* 0x000000040000795c */ /* 0x000fe20000300000 */
.L_x_5031:
[----:B------:R1:W2:Y:S01]  /*1770*/  SYNCS.PHASECHK.TRANS64.TRYWAIT P2, [UR40+0x33430], R3 ;  /* 0x03343003ff0075a7 */ /* 0x0002a20008040168 */
[----:B------:R-:W-:Y:S05]  /*1780*/  @!P1 BRA `(.L_x_5032) ;  /* 0x0000000000049947 */ /* 0x000fea0003800000 */
[----:B------:R-:W-:Y:S01]  /*1790*/  BPT.TRAP 0x1 ;  /* 0x000000040000795c */ /* 0x000fe20000300000 */
.L_x_5032:
[----:B0-----:R-:W0:Y:S01]  /*17a0*/  S2R R0, SR_TID.X ;  /* 0x0000000000007919 */ /* 0x001e220000002100 */
[----:B------:R-:W-:-:S05]  /*17b0*/  IMAD.U32 R4, RZ, RZ, UR42 ;  /* 0x0000002aff047e24 */ /* 0x000fca000f8e00ff */
[----:B------:R-:W-:Y:S02]  /*17c0*/  LOP3.LUT R4, R4, 0x10000, RZ, 0xfc, !PT ;  /* 0x0001000004047812 */ /* 0x000fe400078efcff */
[----:B0-----:R-:W-:-:S04]  /*17d0*/  LOP3.LUT R0, R0, 0x7f, RZ, 0xc0, !PT ;  /* 0x0000007f00007812 */ /* 0x001fc800078ec0ff */
[----:B------:R-:W-:Y:S01]  /*17e0*/  ISETP.NE.AND P0, PT, R0, RZ, PT ;  /* 0x000000ff0000720c */ /* 0x000fe20003f05270 */
[----:B--2---:R-:W-:-:S12]  /*17f0*/  @P2 BRA `(.L_x_5033) ;  /* 0x0000000000082947 */ /* 0x004fd80003800000 */
[----:B------:R-:W0:Y:S02]  /*1800*/  SYNCS.PHASECHK.TRANS64.TRYWAIT P2, [UR40+0x33430], R3 ;  /* 0x03343003ff0075a7 */ /* 0x000e240008040168 */
[----:B0-----:R-:W-:Y:S05]  /*1810*/  @!P2 BRA `(.L_x_5034) ;  /* 0x0000012000f4a947 */ /* 0x001fea0003800000 */
.L_x_5033:
[----:B------:R-:W-:Y:S05]  /*1820*/  WARPSYNC.ALL ;  /* 0x0000000000007948 */ /* 0x000fea0003800000 */
[----:B------:R-:W-:Y:S01]  /*1830*/  IMAD.MOV.U32 R5, RZ, RZ, -0x7fffffe0 ;  /* 0x80000020ff057424 */ /* 0x000fe200078e00ff */
        /* <DEDUP_REMOVED lines=13> */
[C---:B------:R-:W-:Y:S01]  /*1910*/  R2UR UR12, R4.reuse ;  /* 0x00000000040c72ca */ /* 0x040fe200000e0000 */
[----:B------:R-:W-:Y:S01]  /*1920*/  UMOV UR23, 0x80000020 ;  /* 0x8000002000177882 */ /* 0x000fe20000000000 */
[C---:B------:R-:W-:Y:S01]  /*1930*/  R2UR UR13, R5.reuse ;  /* 0x00000000050d72ca */ /* 0x040fe200000e0000 */
[----:B------:R-:W-:Y:S01]  /*1940*/  UIADD3 UR4, UR52, 0x80, URZ ;  /* 0x0000008034047890 */ /* 0x000fe2000fffe03f */
[C---:B------:R-:W-:Y:S01]  /*1950*/  R2UR UR6, R4.reuse ;  /* 0x00000000040672ca */ /* 0x040fe200000e0000 */
[----:B------:R-:W-:Y:S01]  /*1960*/  UMOV UR15, 0x80000020 ;  /* 0x80000020000f7882 */ /* 0x000fe20000000000 */
[----:B------:R-:W-:Y:S01]  /*1970*/  UMOV UR10, UR52 ;  /* 0x00000034000a7c82 */ /* 0x000fe20008000000 */
[----:B------:R-:W-:Y:S01]  /*1980*/  UIADD3 UR7, UR52, 0x2, URZ ;  /* 0x0000000234077890 */ /* 0x000fe2000fffe03f */
[----:B------:R-:W-:Y:S01]  /*1990*/  QGMMA.64x32x32.F32.E4M3.E4M3 R88, gdesc[UR8], RZ, !UPT, gsb0 ;  /* 0x00600000085879f3 */ /* 0x000fe2000c0008ff */
[----:B------:R-:W-:Y:S01]  /*19a0*/  R2UR UR8, R4 ;  /* 0x00000000040872ca */ /* 0x000fe200000e0000 */
[----:B------:R-:W-:Y:S01]  /*19b0*/  UMOV UR10, UR4 ;  /* 0x00000004000a7c82 */ /* 0x000fe20008000000 */
[----:B------:R-:W-:Y:S01]  /*19c0*/  R2UR UR9, R5 ;  /* 0x00000000050972ca */ /* 0x000fe200000e0000 */
[----:B------:R-:W-:Y:S01]  /*19d0*/  UMOV UR11, 0x80000020 ;  /* 0x80000020000b7882 */ /* 0x000fe20000000000 */
[----:B------:R-:W-:Y:S01]  /*19e0*/  UIADD3 UR4, UR52, 0x100, URZ ;  /* 0x0000010034047890 */ /* 0x000fe2000fffe03f */
[----:B01----:R-:W0:Y:S01]  /*19f0*/  LDC R3, c[0x0][0x448] ;  /* 0x00011200ff037b82 */ /* 0x003e220000000800 */
[----:B------:R-:W-:Y:S01]  /*1a00*/  UMOV UR5, 0x80000020 ;  /* 0x8000002000057882 */ /* 0x000fe20000000000 */
[----:B------:R-:W-:Y:S01]  /*1a10*/  UIADD3 UR26, UR52, 0x600, URZ ;  /* 0x00000600341a7890 */ /* 0x000fe2000fffe03f */
[----:B------:R-:W-:Y:S01]  /*1a20*/  LOP3.LUT R0, R107, 0xffffff80, RZ, 0xc0, !PT ;  /* 0xffffff806b007812 */ /* 0x000fe200078ec0ff */
[----:B------:R-:W-:Y:S01]  /*1a30*/  UMOV UR27, 0x80000020 ;  /* 0x80000020001b7882 */ /* 0x000fe20000000000 */
[----:B------:R-:W-:Y:S01]  /*1a40*/  UIADD3 UR30, UR52, 0x700, URZ ;  /* 0x00000700341e7890 */ /* 0x000fe2000fffe03f */
[----:B------:R-:W-:Y:S01]  /*1a50*/  LEA.HI R106, R106, R105, RZ, 0x2 ;  /* 0x000000696a6a7211 */ /* 0x000fe200078f10ff */
[----:B------:R-:W-:Y:S01]  /*1a60*/  UMOV UR18, UR4 ;  /* 0x0000000400127c82 */ /* 0x000fe20008000000 */
[----:B------:R-:W-:Y:S01]  /*1a70*/  UIADD3 UR4, UR6, 0x2, URZ ;  /* 0x0000000206047890 */ /* 0x000fe2000fffe03f */
[----:B------:R-:W-:Y:S01]  /*1a80*/  IMAD.IADD R0, R105, 0x1, -R0 ;  /* 0x0000000169007824 */ /* 0x000fe200078e0a00 */
[----:B------:R-:W-:Y:S01]  /*1a90*/  UMOV UR31, 0x80000020 ;  /* 0x80000020001f7882 */ /* 0x000fe20000000000 */
[----:B------:R-:W-:Y:S01]  /*1aa0*/  LOP3.LUT R106, R106, 0xfffffffc, RZ, 0xc0, !PT ;  /* 0xfffffffc6a6a7812 */ /* 0x000fe200078ec0ff */
[----:B------:R-:W1:Y:S01]  /*1ab0*/  S2UR UR42, SR_CgaCtaId ;  /* 0x00000000002a79c3 */ /* 0x000e620000008800 */
[----:B------:R-:W-:-:S03]  /*1ac0*/  UMOV UR54, URZ ;  /* 0x0000003f00367c82 */ /* 0x000fc60008000000 */
[----:B------:R-:W-:-:S05]  /*1ad0*/  IMAD.IADD R106, R105, 0x1, -R106 ;  /* 0x00000001696a7824 */ /* 0x000fca00078e0a6a */
[----:B------:R-:W-:Y:S02]  /*1ae0*/  LEA.HI R10, R106, R106, RZ, 0x1 ;  /* 0x0000006a6a0a7211 */ /* 0x000fe400078f08ff */
[----:B0-----:R-:W-:Y:S02]  /*1af0*/  ISETP.NE.AND P2, PT, R3, 0x1, PT ;  /* 0x000000010300780c */ /* 0x001fe40003f45270 */
[----:B------:R-:W-:-:S04]  /*1b00*/  LEA.HI R3, R108, R108, RZ, 0x1 ;  /* 0x0000006c6c037211 */ /* 0x000fc800078f08ff */
[----:B------:R-:W-:Y:S02]  /*1b10*/  LOP3.LUT R9, R3, 0x3fffffe, RZ, 0xc0, !PT ;  /* 0x03fffffe03097812 */ /* 0x000fe400078ec0ff */
[----:B------:R-:W-:-:S03]  /*1b20*/  SHF.R.S32.HI R3, RZ, 0x1f, R0 ;  /* 0x0000001fff037819 */ /* 0x000fc60000011400 */
[----:B------:R-:W-:Y:S01]  /*1b30*/  IMAD.IADD R9, R108, 0x1, -R9 ;  /* 0x000000016c097824 */ /* 0x000fe200078e0a09 */
[CC--:B------:R-:W-:Y:S01]  /*1b40*/  LEA.HI R6, R3.reuse, R0.reuse, RZ, 0x2 ;  /* 0x0000000003067211 */ /* 0x0c0fe200078f10ff */
[----:B------:R-:W0:Y:S01]  /*1b50*/  @P2 LDC R12, c[0x0][0x44c] ;  /* 0x00011300ff0c2b82 */ /* 0x000e220000000800 */
[----:B------:R-:W-:Y:S02]  /*1b60*/  LEA.HI R7, R3, R0, RZ, 0x5 ;  /* 0x0000000003077211 */ /* 0x000fe400078f28ff */
[--C-:B------:R-:W-:Y:S02]  /*1b70*/  SHF.R.S32.HI R3, RZ, 0x2, R6.reuse ;  /* 0x00000002ff037819 */ /* 0x100fe40000011406 */
[----:B------:R-:W-:Y:S02]  /*1b80*/  SHF.R.S32.HI R8, RZ, 0x1f, R6 ;  /* 0x0000001fff087819 */ /* 0x000fe40000011406 */
[----:B------:R-:W-:Y:S01]  /*1b90*/  SHF.R.S32.HI R7, RZ, 0x5, R7 ;  /* 0x00000005ff077819 */ /* 0x000fe20000011407 */
[----:B------:R-:W2:Y:S01]  /*1ba0*/  @P2 LDC R20, c[0x0][0x450] ;  /* 0x00011400ff142b82 */ /* 0x000ea20000000800 */
[----:B------:R-:W-:-:S03]  /*1bb0*/  LEA.HI R8, R8, R3, RZ, 0x3 ;  /* 0x0000000308087211 */ /* 0x000fc600078f18ff */
[----:B------:R-:W-:Y:S01]  /*1bc0*/  IMAD R11, R7, 0x10, R22 ;  /* 0x00000010070b7824 */ /* 0x000fe200078e0216 */
[----:B------:R-:W-:Y:S02]  /*1bd0*/  LOP3.LUT R8, R8, 0xfffffff8, RZ, 0xc0, !PT ;  /* 0xfffffff808087812 */ /* 0x000fe400078ec0ff */
[----:B------:R-:W-:Y:S01]  /*1be0*/  LOP3.LUT R7, R10, 0x1ffffffe, RZ, 0xc0, !PT ;  /* 0x1ffffffe0a077812 */ /* 0x000fe200078ec0ff */
[----:B------:R-:W-:Y:S02]  /*1bf0*/  WARPGROUP.DEPBAR.LE gsb0, 0x0 ;  /* 0x00008000000079c5 */ /* 0x000fe40000010000 */
[----:B------:R-:W-:Y:S01]  /*1c00*/  WARPGROUP.ARRIVE ;  /* 0x00000000000079c5 */ /* 0x000fe20000000000 */
[----:B------:R-:W-:Y:S01]  /*1c10*/  IADD3 R8, R11, R3, -R8 ;  /* 0x000000030b087210 */ /* 0x000fe20007ffe808 */
[----:B------:R-:W-:-:S04]  /*1c20*/  IMAD.IADD R7, R106, 0x1, -R7 ;  /* 0x000000016a077824 */ /* 0x000fc800078e0a07 */
[----:B------:R-:W-:Y:S01]  /*1c30*/  QGMMA.64x32x32.F32.E4M3.E4M3 R72, gdesc[UR8], RZ, !UPT, gsb0 ;  /* 0x00600000084879f3 */ /* 0x000fe2000c0008ff */
[----:B------:R-:W-:Y:S01]  /*1c40*/  UIADD3 UR8, UR52, 0x180, URZ ;  /* 0x0000018034087890 */ /* 0x000fe2000fffe03f */
[----:B------:R-:W-:Y:S01]  /*1c50*/  IMAD R8, R9, 0x40, R8 ;  /* 0x0000004009087824 */ /* 0x000fe200078e0208 */
[----:B------:R-:W-:Y:S01]  /*1c60*/  UIADD3 UR10, UR52, 0x200, URZ ;  /* 0x00000200340a7890 */ /* 0x000fe2000fffe03f */
[----:B------:R-:W-:Y:S01]  /*1c70*/  UMOV UR9, UR5 ;  /* 0x0000000500097c82 */ /* 0x000fe20008000000 */
[----:B------:R-:W-:Y:S01]  /*1c80*/  UMOV UR11, 0x80000020 ;  /* 0x80000020000b7882 */ /* 0x000fe20000000000 */
[----:B------:R-:W-:Y:S02]  /*1c90*/  IMAD R9, R7, 0x8, R8 ;  /* 0x0000000807097824 */ /* 0x000fe400078e0208 */
[----:B------:R-:W-:Y:S01]  /*1ca0*/  UMOV UR22, UR8 ;  /* 0x0000000800167c82 */ /* 0x000fe20008000000 */
[----:B------:R-:W-:Y:S01]  /*1cb0*/  UMOV UR8, UR4 ;  /* 0x0000000400087c82 */ /* 0x000fe20008000000 */
[----:B------:R-:W-:Y:S01]  /*1cc0*/  UMOV UR14, UR10 ;  /* 0x0000000a000e7c82 */ /* 0x000fe20008000000 */
[----:B------:R-:W-:Y:S01]  /*1cd0*/  UMOV UR10, UR7 ;  /* 0x00000007000a7c82 */ /* 0x000fe20008000000 */
[----:B------:R-:W-:Y:S01]  /*1ce0*/  UIADD3 UR7, UR52, 0x182, URZ ;  /* 0x0000018234077890 */ /* 0x000fe2000fffe03f */
[----:B0-----:R-:W-:Y:S01]  /*1cf0*/  @P2 IMAD.HI.U32 R3, R9, R12, RZ ;  /* 0x0000000c09032227 */ /* 0x001fe200078e00ff */
[----:B------:R-:W0:Y:S03]  /*1d00*/  LDC R7, c[0x0][0x288] ;  /* 0x0000a200ff077b82 */ /* 0x000e260000000800 */
[----:B------:R-:W-:Y:S01]  /*1d10*/  IMAD.MOV.U32 R14, RZ, RZ, R9 ;  /* 0x000000ffff0e7224 */ /* 0x000fe200078e0009 */
[----:B--2---:R-:W-:Y:S01]  /*1d20*/  @P2 SHF.R.U32.HI R14, RZ, R20, R3 ;  /* 0x00000014ff0e2219 */ /* 0x004fe20000011603 */
[----:B------:R-:W-:Y:S01]  /*1d30*/  IMAD.MOV.U32 R12, RZ, RZ, -0xa0 ;  /* 0xffffff60ff0c7424 */ /* 0x000fe200078e00ff */
[----:B------:R-:W-:Y:S01]  /*1d40*/  LOP3.LUT R3, R6, 0x7ffffffc, RZ, 0xc0, !PT ;  /* 0x7ffffffc06037812 */ /* 0x000fe200078ec0ff */
[----:B------:R-:W-:-:S02]  /*1d50*/  IMAD R6, R23, -0xa0, R104 ;  /* 0xffffff6017067824 */ /* 0x000fc400078e0268 */
[----:B------:R-:W2:Y:S01]  /*1d60*/  SHFL.IDX PT, R8, R14, 0x1, 0x1c1f ;  /* 0x003c1f000e087f89 */ /* 0x000ea200000e0000 */
[----:B------:R-:W-:Y:S02]  /*1d70*/  IMAD R11, R23, R12, 0xa1 ;  /* 0x000000a1170b7424 */ /* 0x000fe400078e020c */
[----:B------:R-:W-:Y:S01]  /*1d80*/  IMAD.IADD R10, R0, 0x1, -R3 ;  /* 0x00000001000a7824 */ /* 0x000fe200078e0a03 */
[----:B------:R-:W3:Y:S01]  /*1d90*/  SHFL.IDX PT, R14, R14, RZ, 0x1c1f ;  /* 0x001c1fff0e0e7589 */ /* 0x000ee200000e0000 */
[----:B------:R-:W-:Y:S02]  /*1da0*/  VIADD R3, R6, 0xa0 ;  /* 0x000000a006037836 */ /* 0x000fe40000000000 */
[C---:B------:R-:W-:Y:S02]  /*1db0*/  IMAD R11, R10.reuse, -0x2, R11 ;  /* 0xfffffffe0a0b7824 */ /* 0x040fe400078e020b */
[----:B------:R-:W-:-:S03]  /*1dc0*/  IMAD R15, R10, -0x2, R3 ;  /* 0xfffffffe0a0f7824 */ /* 0x000fc600078e0203 */
[----:B0-----:R-:W-:-:S04]  /*1dd0*/  IADD3 R20, R11, -R7, R104 ;  /* 0x800000070b147210 */ /* 0x001fc80007ffe068 */
[----:B--2---:R-:W-:-:S04]  /*1de0*/  VIADDMNMX R8, R8, R20, R15, PT ;  /* 0x0000001408087246 */ /* 0x004fc8000380010f */
[C---:B------:R-:W-:Y:S02]  /*1df0*/  ISETP.GT.AND P3, PT, R8.reuse, RZ, PT ;  /* 0x000000ff0800720c */ /* 0x040fe40003f64270 */
[C---:B------:R-:W-:Y:S02]  /*1e00*/  ISETP.GT.AND P4, PT, R8.reuse, 0x1, PT ;  /* 0x000000010800780c */ /* 0x040fe40003f84270 */
[----:B------:R-:W-:Y:S01]  /*1e10*/  ISETP.GT.AND P5, PT, R8, 0x8, PT ;  /* 0x000000080800780c */ /* 0x000fe20003fa4270 */
[----:B------:R-:W-:Y:S02]  /*1e20*/  WARPGROUP.DEPBAR.LE gsb0, 0x0 ;  /* 0x00008000000079c5 */ /* 0x000fe40000010000 */
[----:B------:R-:W-:-:S06]  /*1e30*/  WARPGROUP.ARRIVE ;  /* 0x00000000000079c5 */ /* 0x000fcc0000000000 */
[----:B------:R-:W-:Y:S01]  /*1e40*/  QGMMA.64x32x32.F32.E4M3.E4M3 R56, gdesc[UR16], RZ, !UPT, gsb0 ;  /* 0x00600000103879f3 */ /* 0x000fe2000c0008ff */
[----:B------:R-:W-:Y:S02]  /*1e50*/  UIADD3 UR16, UR6, 0x400, URZ ;  /* 0x0000040006107890 */ /* 0x000fe4000fffe03f */
[----:B------:R-:W-:Y:S01]  /*1e60*/  UIADD3 UR18, UR52, 0x500, URZ ;  /* 0x0000050034127890 */ /* 0x000fe2000fffe03f */
[----:B------:R-:W-:Y:S01]  /*1e70*/  UMOV UR17, 0x80000020 ;  /* 0x8000002000117882 */ /* 0x000fe20000000000 */
[----:B------:R-:W-:Y:S01]  /*1e80*/  UMOV UR19, 0x80000020 ;  /* 0x8000002000137882 */ /* 0x000fe20000000000 */
[----:B------:R-:W-:Y:S02]  /*1e90*/  UMOV UR25, UR17 ;  /* 0x0000001100197c82 */ /* 0x000fe40008000000 */
[----:B------:R-:W-:Y:S01]  /*1ea0*/  UMOV UR24, UR16 ;  /* 0x0000001000187c82 */ /* 0x000fe20008000000 */
[----:B------:R-:W-:Y:S01]  /*1eb0*/  UMOV UR28, UR16 ;  /* 0x00000010001c7c82 */ /* 0x000fe20008000000 */
[----:B------:R-:W-:Y:S01]  /*1ec0*/  UMOV UR29, UR17 ;  /* 0x00000011001d7c82 */ /* 0x000fe20008000000 */
[----:B------:R-:W-:-:S02]  /*1ed0*/  WARPGROUP.DEPBAR.LE gsb0, 0x0 ;  /* 0x00008000000079c5 */ /* 0x000fc40000010000 */
[----:B------:R-:W-:-:S06]  /*1ee0*/  WARPGROUP.ARRIVE ;  /* 0x00000000000079c5 */ /* 0x000fcc0000000000 */
[----:B------:R-:W-:Y:S01]  /*1ef0*/  QGMMA.64x32x32.F32.E4M3.E4M3 R40, gdesc[UR20], RZ, !UPT, gsb0 ;  /* 0x00600000142879f3 */ /* 0x000fe2000c0008ff */
[----:B------:R-:W-:Y:S02]  /*1f00*/  UIADD3 UR20, UR6, 0x402, URZ ;  /* 0x0000040206147890 */ /* 0x000fe4000fffe03f */
[----:B------:R-:W-:Y:S01]  /*1f10*/  UIADD3 UR22, UR52, 0x502, URZ ;  /* 0x0000050234167890 */ /* 0x000fe2000fffe03f */
[----:B------:R-:W-:Y:S01]  /*1f20*/  UMOV UR21, 0x80000020 ;  /* 0x8000002000157882 */ /* 0x000fe20000000000 */
[----:B------:R-:W-:Y:S01]  /*1f30*/  UMOV UR23, 0x80000020 ;  /* 0x8000002000177882 */ /* 0x000fe20000000000 */
[----:B------:R-:W-:Y:S02]  /*1f40*/  WARPGROUP.DEPBAR.LE gsb0, 0x0 ;  /* 0x00008000000079c5 */ /* 0x000fe40000010000 */
[----:B------:R-:W-:-:S06]  /*1f50*/  WARPGROUP.ARRIVE ;  /* 0x00000000000079c5 */ /* 0x000fcc0000000000 */
[----:B------:R-:W-:Y:S01]  /*1f60*/  QGMMA.64x32x32.F32.E4M3.E4M3 R24, gdesc[UR12], RZ, !UPT, gsb0 ;  /* 0x006000000c1879f3 */ /* 0x000fe2000c0008ff */
[----:B------:R-:W-:Y:S02]  /*1f70*/  UIADD3 UR12, UR52, 0x202, URZ ;  /* 0x00000202340c7890 */ /* 0x000fe4000fffe03f */
[----:B------:R-:W-:Y:S02]  /*1f80*/  UIADD3 UR13, UR6, 0x200, URZ ;  /* 0x00000200060d7890 */ /* 0x000fe4000fffe03f */
        /* <DEDUP_REMOVED lines=120> */
[----:B------:R-:W-:Y:S01]  /*2710*/  ISETP.GT.AND P3, PT, R8, 0x9, PT ;  /* 0x000000090800780c */ /* 0x000fe20003f64270 */
[----:B------:R-:W-:Y:S01]  /*2720*/  QGMMA.64x32x32.F32.E4M3.E4M3 R72, gdesc[UR20], R72, gsb0 ;  /* 0x00600000144879f3 */ /* 0x000fe20008000848 */
[----:B------:R-:W-:Y:S01]  /*2730*/  UIADD3 UR22, UR52, 0x602, URZ ;  /* 0x0000060234167890 */ /* 0x000fe2000fffe03f */
[----:B------:R-:W-:Y:S01]  /*2740*/  FSEL R94, R94, -INF , P5 ;  /* 0xff8000005e5e7808 */ /* 0x000fe20002800000 */
[----:B------:R-:W-:Y:S01]  /*2750*/  UMOV UR23, 0x80000020 ;  /* 0x8000002000177882 */ /* 0x000fe20000000000 */
        /* <DEDUP_REMOVED lines=17> */
[----:B------:R-:W-:Y:S01]  /*2870*/  FMNMX.FTZ R3, R21, R0, !PT ;  /* 0x0000000015037209 */ /* 0x000fe20007810000 */
[----:B------:R-:W-:Y:S02]  /*2880*/  WARPGROUP.DEPBAR.LE gsb0, 0x0 ;  /* 0x00008000000079c5 */ /* 0x000fe40000010000 */
[----:B------:R-:W-:Y:S01]  /*2890*/  WARPGROUP.ARRIVE ;  /* 0x00000000000079c5 */ /* 0x000fe20000000000 */
[----:B------:R-:W-:-:S02]  /*28a0*/  FSEL R74, R74, -INF , P4 ;  /* 0xff8000004a4a7808 */ /* 0x000fc40002000000 */
[----:B------:R-:W-:Y:S02]  /*28b0*/  ISETP.GT.AND P4, PT, R8, 0x28, PT ;  /* 0x000000280800780c */ /* 0x000fe40003f84270 */
[----:B------:R-:W-:Y:S01]  /*28c0*/  FSEL R110, R75, -INF , P3 ;  /* 0xff8000004b6e7808 */ /* 0x000fe20001800000 */
[----:B------:R-:W-:Y:S01]  /*28d0*/  QGMMA.64x32x32.F32.E4M3.E4M3 R56, gdesc[UR20], R56, gsb0 ;  /* 0x00600000143879f3 */ /* 0x000fe20008000838 */
[----:B------:R-:W-:Y:S01]  /*28e0*/  UIADD3 UR22, UR52, 0x682, URZ ;  /* 0x0000068234167890 */ /* 0x000fe2000fffe03f */
[----:B------:R-:W-:Y:S01]  /*28f0*/  FMNMX.FTZ R3, R74, R3, !PT ;  /* 0x000000034a037209 */ /* 0x000fe20007810000 */
[----:B------:R-:W-:Y:S01]  /*2900*/  UMOV UR23, 0x80000020 ;  /* 0x8000002000177882 */ /* 0x000fe20000000000 */
        /* <DEDUP_REMOVED lines=45> */
[----:B------:R-:W-:Y:S02]  /*2be0*/  FSEL R103, R71, -INF , P3 ;  /* 0xff80000047677808 */ /* 0x000fe40001800000 */
[----:B------:R-:W-:Y:S02]  /*2bf0*/  FMNMX.FTZ R0, R107, R0, !PT ;  /* 0x000000006b007209 */ /* 0x000fe40007810000 */
[----:B------:R-:W-:Y:S02]  /*2c00*/  ISETP.GT.AND P3, PT, R8, 0x61, PT ;  /* 0x000000610800780c */ /* 0x000fe40003f64270 */
[----:B------:R-:W-:Y:S01]  /*2c10*/  FMNMX.FTZ R0, R103, R0, !PT ;  /* 0x0000000067007209 */ /* 0x000fe20007810000 */
[----:B------:R-:W-:Y:S02]  /*2c20*/  WARPGROUP.DEPBAR.LE gsb0, 0x0 ;  /* 0x00008000000079c5 */ /* 0x000fe40000010000 */
[----:B------:R-:W-:Y:S01]  /*2c30*/  WARPGROUP.ARRIVE ;  /* 0x00000000000079c5 */ /* 0x000fe20000000000 */
[----:B------:R-:W-:-:S02]  /*2c40*/  FSEL R83, R42, -INF , P4 ;  /* 0xff8000002a537808 */ /* 0x000fc40002000000 */
[C---:B------:R-:W-:Y:S02]  /*2c50*/  ISETP.GT.AND P4, PT, R8.reuse, 0x68, PT ;  /* 0x000000680800780c */ /* 0x040fe40003f84270 */
[----:B------:R-:W-:Y:S01]  /*2c60*/  FSEL R63, R43, -INF , P3 ;  /* 0xff8000002b3f7808 */ /* 0x000fe20001800000 */
[----:B------:R-:W-:Y:S01]  /*2c70*/  QGMMA.64x32x32.F32.E4M3.E4M3 R24, gdesc[UR20], R24, gsb0 ;  /* 0x00600000141879f3 */ /* 0x000fe20008000818 */
        /* <DEDUP_REMOVED lines=20> */
[----:B------:R-:W-:Y:S02]  /*2dc0*/  FMNMX.FTZ R0, R75, R0, !PT ;  /* 0x000000004b007209 */ /* 0x000fe40007810000 */
[----:B---3--:R-:W-:-:S04]  /*2dd0*/  VIADDMNMX R46, R14, R20, R15, PT ;  /* 0x000000140e2e7246 */ /* 0x008fc8000380010f */
[----:B------:R-:W-:Y:S01]  /*2de0*/  ISETP.GT.AND P5, PT, R46, 0x8, PT ;  /* 0x000000082e00780c */ /* 0x000fe20003fa4270 */
[----:B------:R-:W-:Y:S02]  /*2df0*/  WARPGROUP.DEPBAR.LE gsb0, 0x0 ;  /* 0x00008000000079c5 */ /* 0x000fe40000010000 */
[----:B------:R-:W-:Y:S02]  /*2e00*/  FSEL R71, R26, -INF , P4 ;  /* 0xff8000001a477808 */ /* 0x000fe40002000000 */
[C---:B------:R-:W-:Y:S02]  /*2e10*/  ISETP.GT.AND P4, PT, R8.reuse, 0x88, PT ;  /* 0x000000880800780c */ /* 0x040fe40003f84270 */
[----:B------:R-:W-:Y:S02]  /*2e20*/  FSEL R55, R27, -INF , P3 ;  /* 0xff8000001b377808 */ /* 0x000fe40001800000 */
[----:B------:R-:W-:Y:S02]  /*2e30*/  FMNMX.FTZ R0, R71, R0, !PT ;  /* 0x0000000047007209 */ /* 0x000fe40007810000 */
[----:B------:R-:W-:-:S02]  /*2e40*/  ISETP.GT.AND P3, PT, R8, 0x89, PT ;  /* 0x000000890800780c */ /* 0x000fc40003f64270 */
[----:B------:R-:W-:Y:S02]  /*2e50*/  FSEL R79, R30, -INF , P4 ;  /* 0xff8000001e4f7808 */ /* 0x000fe40002000000 */
[----:B------:R-:W-:Y:S02]  /*2e60*/  FMNMX.FTZ R0, R55, R0, !PT ;  /* 0x0000000037007209 */ /* 0x000fe40007810000 */
        /* <DEDUP_REMOVED lines=12> */
[----:B------:R-:W-:Y:S02]  /*2f30*/  FSEL R99, R39, -INF , P3 ;  /* 0xff80000027637808 */ /* 0x000fe40001800000 */
[----:B------:R-:W-:Y:S02]  /*2f40*/  FMNMX.FTZ R0, R105, R0, !PT ;  /* 0x0000000069007209 */ /* 0x000fe40007810000 */
[----:B------:R-:W-:Y:S02]  /*2f50*/  ISETP.GT.AND P4, PT, R46, 0x1, PT ;  /* 0x000000012e00780c */ /* 0x000fe40003f84270 */
[----:B------:R-:W-:-:S02]  /*2f60*/  FMNMX.FTZ R8, R99, R0, !PT ;  /* 0x0000000063087209 */ /* 0x000fc40007810000 */
[----:B------:R-:W-:Y:S02]  /*2f70*/  FSEL R42, R89, -INF , P4 ;  /* 0xff800000592a7808 */ /* 0x000fe40002000000 */
[----:B------:R-:W-:Y:S01]  /*2f80*/  FSEL R89, R92, -INF , P5 ;  /* 0xff8000005c597808 */ /* 0x000fe20002800000 */
[----:B------:R-:W0:Y:S01]  /*2f90*/  SHFL.BFLY PT, R11, R8, 0x2, 0x1f ;  /* 0x0c401f00080b7f89 */ /* 0x000e2200000e0000 */
        /* <DEDUP_REMOVED lines=8> */
[----:B0-----:R-:W-:Y:S02]  /*3020*/  FMNMX.FTZ R13, R8, R11, !PT ;  /* 0x0000000b080d7209 */ /* 0x001fe40007810000 */
[----:B------:R-:W-:-:S03]  /*3030*/  ISETP.GT.AND P4, PT, R46, 0x31, PT ;  /* 0x000000312e00780c */ /* 0x000fc60003f84270 */
[----:B------:R-:W0:Y:S01]  /*3040*/  SHFL.BFLY PT, R0, R13, 0x1, 0x1f ;  /* 0x0c201f000d007f89 */ /* 0x000e2200000e0000 */
[----:B------:R-:W-:Y:S02]  /*3050*/  FSEL R81, R81, -INF , P4 ;  /* 0xff80000051517808 */ /* 0x000fe40002000000 */
[----:B------:R-:W-:-:S04]  /*3060*/  ISETP.GT.AND P4, PT, R46, 0x39, PT ;  /* 0x000000392e00780c */ /* 0x000fc80003f84270 */
[----:B------:R-:W-:Y:S02]  /*3070*/  FSEL R85, R85, -INF , P4 ;  /* 0xff80000055557808 */ /* 0x000fe40002000000 */
[----:B------:R-:W-:-:S04]  /*3080*/  ISETP.GT.AND P4, PT, R46, 0x41, PT ;  /* 0x000000412e00780c */ /* 0x000fc80003f84270 */
[----:B------:R-:W-:Y:S02]  /*3090*/  FSEL R129, R57, -INF , P4 ;  /* 0xff80000039817808 */ /* 0x000fe40002000000 */
[----:B------:R-:W-:-:S04]  /*30a0*/  ISETP.GT.AND P4, PT, R46, 0x49, PT ;  /* 0x000000492e00780c */ /* 0x000fc80003f84270 */
[----:B------:R-:W-:Y:S02]  /*30b0*/  FSEL R61, R61, -INF , P4 ;  /* 0xff8000003d3d7808 */ /* 0x000fe40002000000 */
[----:B------:R-:W-:Y:S02]  /*30c0*/  ISETP.GT.AND P4, PT, R46, 0x51, PT ;  /* 0x000000512e00780c */ /* 0x000fe40003f84270 */
[----:B0-----:R-:W-:Y:S02]  /*30d0*/  FMNMX.FTZ R0, R13, R0, !PT ;  /* 0x000000000d007209 */ /* 0x001fe40007810000 */
[----:B------:R-:W-:Y:S02]  /*30e0*/  FSEL R65, R65, -INF , P4 ;  /* 0xff80000041417808 */ /* 0x000fe40002000000 */
[----:B------:R-:W-:Y:S01]  /*30f0*/  FSETP.NEU.FTZ.AND P3, PT, R0, -INF , PT ;  /* 0xff8000000000780b */ /* 0x000fe20003f7d000 */
[----:B------:R-:W-:Y:S01]  /*3100*/  FFMA.FTZ R111, R2, R0, -8 ;  /* 0xc1000000026f7423 */ /* 0x000fe20000010000 */
[----:B------:R-:W-:-:S04]  /*3110*/  ISETP.GT.AND P4, PT, R46, 0x59, PT ;  /* 0x000000592e00780c */ /* 0x000fc80003f84270 */
[----:B------:R-:W-:Y:S02]  /*3120*/  FSEL R111, R111, RZ, P3 ;  /* 0x000000ff6f6f7208 */ /* 0x000fe40001800000 */
[----:B------:R-:W-:Y:S02]  /*3130*/  ISETP.GT.AND P3, PT, R46, RZ, PT ;  /* 0x000000ff2e00720c */ /* 0x000fe40003f64270 */
[----:B------:R-:W-:Y:S01]  /*3140*/  FSEL R69, R69, -INF , P4 ;  /* 0xff80000045457808 */ /* 0x000fe20002000000 */
[--C-:B------:R-:W-:Y:S01]  /*3150*/  FFMA.FTZ R6, R2, R90, -R111.reuse ;  /* 0x0000005a02067223 */ /* 0x100fe2000001086f */
[----:B------:R-:W-:Y:S01]  /*3160*/  FSEL R113, R88, -INF , P3 ;  /* 0xff80000058717808 */ /* 0x000fe20001800000 */
[--C-:B------:R-:W-:Y:S01]  /*3170*/  FFMA.FTZ R11, R2, R12, -R111.reuse ;  /* 0x0000000c020b7223 */ /* 0x100fe2000001086f */
[----:B------:R-:W-:Y:S01]  /*3180*/  ISETP.GT.AND P3, PT, R46, 0x9, PT ;  /* 0x000000092e00780c */ /* 0x000fe20003f64270 */
[C-C-:B------:R-:W-:Y:S01]  /*3190*/  FFMA.FTZ R8, R2.reuse, R94, -R111.reuse ;  /* 0x0000005e02087223 */ /* 0x140fe2000001086f */
[----:B------:R-:W-:Y:S01]  /*31a0*/  FMNMX.FTZ R20, R113, R42, !PT ;  /* 0x0000002a71147209 */ /* 0x000fe20007810000 */
[----:B------:R-:W-:Y:S01]  /*31b0*/  MUFU.EX2 R6, R6 ;  /* 0x0000000600067308 */ /* 0x000fe20000000800 */
[----:B------:R-:W-:Y:S01]  /*31c0*/  FSEL R93, R93, -INF , P3 ;  /* 0xff8000005d5d7808 */ /* 0x000fe20001800000 */
[C-C-:B------:R-:W-:Y:S01]  /*31d0*/  FFMA.FTZ R13, R2.reuse, R106, -R111.reuse ;  /* 0x0000006a020d7223 */ /* 0x140fe2000001086f */
[----:B------:R-:W-:Y:S01]  /*31e0*/  FMNMX.FTZ R20, R89, R20, !PT ;  /* 0x0000001459147209 */ /* 0x000fe20007810000 */
[--C-:B------:R-:W-:Y:S01]  /*31f0*/  FFMA.FTZ R58, R2, R58, -R111.reuse ;  /* 0x0000003a023a7223 */ /* 0x100fe2000001086f */
[----:B------:R-:W-:Y:S01]  /*3200*/  ISETP.GT.AND P3, PT, R46, 0x11, PT ;  /* 0x000000112e00780c */ /* 0x000fe20003f64270 */
[C-C-:B------:R-:W-:Y:S01]  /*3210*/  FFMA.FTZ R12, R2.reuse, R98, -R111.reuse ;  /* 0x00000062020c7223 */ /* 0x140fe2000001086f */
[----:B------:R-:W-:Y:S01]  /*3220*/  FMNMX.FTZ R26, R93, R20, !PT ;  /* 0x000000145d1a7209 */ /* 0x000fe20007810000 */
[----:B------:R-:W0:Y:S01]  /*3230*/  MUFU.EX2 R11, R11 ;  /* 0x0000000b000b7308 */ /* 0x000e220000000800 */
[----:B------:R-:W-:Y:S01]  /*3240*/  FSEL R97, R97, -INF , P3 ;  /* 0xff80000061617808 */ /* 0x000fe20001800000 */
[C-C-:B------:R-:W-:Y:S01]  /*3250*/  FFMA.FTZ R108, R2.reuse, R108, -R111.reuse ;  /* 0x0000006c026c7223 */ /* 0x140fe2000001086f */
[----:B------:R-:W-:Y:S01]  /*3260*/  FMNMX.FTZ R26, R115, R26, !PT ;  /* 0x0000001a731a7209 */ /* 0x000fe20007810000 */
[--C-:B------:R-:W-:Y:S01]  /*3270*/  FFMA.FTZ R14, R2, R102, -R111.reuse ;  /* 0x00000066020e7223 */ /* 0x100fe2000001086f */
[----:B------:R-:W-:Y:S01]  /*3280*/  ISETP.GT.AND P3, PT, R46, 0x19, PT ;  /* 0x000000192e00780c */ /* 0x000fe20003f64270 */
[C-C-:B------:R-:W-:Y:S01]  /*3290*/  FFMA.FTZ R21, R2.reuse, R21, -R111.reuse ;  /* 0x0000001502157223 */ /* 0x140fe2000001086f */
[----:B------:R-:W-:Y:S01]  /*32a0*/  FMNMX.FTZ R26, R97, R26, !PT ;  /* 0x0000001a611a7209 */ /* 0x000fe20007810000 */
[----:B------:R-:W-:Y:S01]  /*32b0*/  MUFU.EX2 R8, R8 ;  /* 0x0000000800087308 */ /* 0x000fe20000000800 */
[----:B------:R-:W-:Y:S01]  /*32c0*/  FSEL R101, R101, -INF , P3 ;  /* 0xff80000065657808 */ /* 0x000fe20001800000 */
[--C-:B------:R-:W-:Y:S01]  /*32d0*/  FFMA.FTZ R78, R2, R78, -R111.reuse ;  /* 0x0000004e024e7223 */ /* 0x100fe2000001086f */
[----:B------:R-:W-:Y:S01]  /*32e0*/  ISETP.GT.AND P3, PT, R46, 0x20, PT ;  /* 0x000000202e00780c */ /* 0x000fe20003f64270 */
[C-C-:B------:R-:W-:Y:S01]  /*32f0*/  FFMA.FTZ R74, R2.reuse, R74, -R111.reuse ;  /* 0x0000004a024a7223 */ /* 0x140fe2000001086f */
[----:B------:R-:W-:Y:S01]  /*3300*/  FMNMX.FTZ R26, R117, R26, !PT ;  /* 0x0000001a751a7209 */ /* 0x000fe20007810000 */
[--C-:B------:R-:W-:Y:S01]  /*3310*/  FFMA.FTZ R82, R2, R82, -R111.reuse ;  /* 0x0000005202527223 */ /* 0x100fe2000001086f */
[----:B------:R-:W-:Y:S01]  /*3320*/  FSEL R119, R72, -INF , P3 ;  /* 0xff80000048777808 */ /* 0x000fe20001800000 */
[----:B------:R-:W2:Y:S01]  /*3330*/  MUFU.EX2 R13, R13 ;  /* 0x0000000d000d7308 */ /* 0x000ea20000000800 */
[----:B------:R-:W-:Y:S01]  /*3340*/  FMNMX.FTZ R30, R101, R26, !PT ;  /* 0x0000001a651e7209 */ /* 0x000fe20007810000 */
[--C-:B------:R-:W-:Y:S01]  /*3350*/  FFMA.FTZ R27, R2, R110, -R111.reuse ;  /* 0x0000006e021b7223 */ /* 0x100fe2000001086f */
[----:B------:R-:W-:Y:S01]  /*3360*/  ISETP.GT.AND P3, PT, R46, 0x28, PT ;  /* 0x000000282e00780c */ /* 0x000fe20003f64270 */
[C-C-:B------:R-:W-:Y:S01]  /*3370*/  FFMA.FTZ R31, R2.reuse, R112, -R111.reuse ;  /* 0x00000070021f7223 */ /* 0x140fe2000001086f */
[----:B------:R-:W-:Y:S01]  /*3380*/  FMNMX.FTZ R30, R119, R30, !PT ;  /* 0x0000001e771e7209 */ /* 0x000fe20007810000 */
[--C-:B------:R-:W-:Y:S01]  /*3390*/  FFMA.FTZ R35, R2, R114, -R111.reuse ;  /* 0x0000007202237223 */ /* 0x100fe2000001086f */
[----:B------:R-:W-:Y:S01]  /*33a0*/  FSEL R121, R76, -INF , P3 ;  /* 0xff8000004c797808 */ /* 0x000fe20001800000 */
[----:B------:R-:W-:Y:S01]  /*33b0*/  MUFU.EX2 R12, R12 ;  /* 0x0000000c000c7308 */ /* 0x000fe20000000800 */
        /* <DEDUP_REMOVED lines=13> */
[----:B------:R-:W-:Y:S01]  /*3490*/  FFMA.FTZ R95, R2, R95, -R111 ;  /* 0x0000005f025f7223 */ /* 0x000fe2000001086f */
[----:B------:R-:W-:Y:S01]  /*34a0*/  FSEL R125, R84, -INF , P3 ;  /* 0xff800000547d7808 */ /* 0x000fe20001800000 */
[----:B------:R-:W-:Y:S01]  /*34b0*/  MUFU.EX2 R14, R14 ;  /* 0x0000000e000e7308 */ /* 0x000fe20000000800 */
[----:B------:R-:W-:-:S02]  /*34c0*/  FMNMX.FTZ R34, R81, R34, !PT ;  /* 0x0000002251227209 */ /* 0x000fc40007810000 */
[----:B------:R-:W-:Y:S02]  /*34d0*/  ISETP.GT.AND P3, PT, R46, 0x40, PT ;  /* 0x000000402e00780c */ /* 0x000fe40003f64270 */
[----:B------:R-:W-:Y:S02]  /*34e0*/  FMNMX.FTZ R34, R125, R34, !PT ;  /* 0x000000227d227209 */ /* 0x000fe40007810000 */
[----:B------:R-:W-:Y:S01]  /*34f0*/  FSEL R127, R56, -INF , P3 ;  /* 0xff800000387f7808 */ /* 0x000fe20001800000 */
[----:B------:R-:W-:Y:S01]  /*3500*/  MUFU.EX2 R26, R78 ;  /* 0x0000004e001a7308 */ /* 0x000fe20000000800 */
[----:B------:R-:W-:Y:S02]  /*3510*/  FMNMX.FTZ R38, R85, R34, !PT ;  /* 0x0000002255267209 */ /* 0x000fe40007810000 */
[----:B------:R-:W-:Y:S02]  /*3520*/  ISETP.GT.AND P3, PT, R46, 0x48, PT ;  /* 0x000000482e00780c */ /* 0x000fe40003f64270 */
[----:B------:R-:W-:-:S02]  /*3530*/  FMNMX.FTZ R38, R127, R38, !PT ;  /* 0x000000267f267209 */ /* 0x000fc40007810000 */
[----:B------:R-:W-:Y:S01]  /*3540*/  FSEL R131, R60, -INF , P3 ;  /* 0xff8000003c837808 */ /* 0x000fe20001800000 */
[----:B------:R-:W3:Y:S01]  /*3550*/  MUFU.EX2 R21, R21 ;  /* 0x0000001500157308 */ /* 0x000ee20000000800 */
[----:B------:R-:W-:Y:S02]  /*3560*/  FMNMX.FTZ R38, R129, R38, !PT ;  /* 0x0000002681267209 */ /* 0x000fe40007810000 */
[----:B------:R-:W-:Y:S02]  /*3570*/  ISETP.GT.AND P3, PT, R46, 0x50, PT ;  /* 0x000000502e00780c */ /* 0x000fe40003f64270 */
[----:B------:R-:W-:Y:S02]  /*3580*/  FMNMX.FTZ R38, R131, R38, !PT ;  /* 0x0000002683267209 */ /* 0x000fe40007810000 */
[----:B------:R-:W-:Y:S01]  /*3590*/  FSEL R133, R64, -INF , P3 ;  /* 0xff80000040857808 */ /* 0x000fe20001800000 */
[----:B------:R-:W-:Y:S01]  /*35a0*/  MUFU.EX2 R20, R74 ;  /* 0x0000004a00147308 */ /* 0x000fe20000000800 */
[----:B------:R-:W-:-:S02]  /*35b0*/  FMNMX.FTZ R50, R61, R38, !PT ;  /* 0x000000263d327209 */ /* 0x000fc40007810000 */
[----:B------:R-:W-:Y:S02]  /*35c0*/  ISETP.GT.AND P3, PT, R46, 0x58, PT ;  /* 0x000000582e00780c */ /* 0x000fe40003f64270 */
[----:B------:R-:W-:Y:S02]  /*35d0*/  FMNMX.FTZ R50, R133, R50, !PT ;  /* 0x0000003285327209 */ /* 0x000fe40007810000 */
[----:B------:R-:W-:Y:S01]  /*35e0*/  FSEL R135, R68, -INF , P3 ;  /* 0xff80000044877808 */ /* 0x000fe20001800000 */
[----:B------:R4:W-:Y:S01]  /*35f0*/  MUFU.EX2 R38, R58 ;  /* 0x0000003a00267308 */ /* 0x0009e20000000800 */
[----:B------:R-:W-:Y:S02]  /*3600*/  FMNMX.FTZ R50, R65, R50, !PT ;  /* 0x0000003241327209 */ /* 0x000fe40007810000 */
[----:B------:R-:W-:Y:S02]  /*3610*/  ISETP.GT.AND P3, PT, R46, 0x60, PT ;  /* 0x000000602e00780c */ /* 0x000fe40003f64270 */
[----:B------:R-:W-:-:S02]  /*3620*/  FMNMX.FTZ R50, R135, R50, !PT ;  /* 0x0000003287327209 */ /* 0x000fc40007810000 */
[----:B------:R-:W-:Y:S01]  /*3630*/  ISETP.GT.AND P4, PT, R46, 0x61, PT ;  /* 0x000000612e00780c */ /* 0x000fe20003f84270 */
[----:B------:R-:W-:Y:S01]  /*3640*/  MUFU.EX2 R30, R82 ;  /* 0x00000052001e7308 */ /* 0x000fe20000000800 */
[----:B------:R-:W-:Y:S01]  /*3650*/  FSEL R137, R40, -INF , P3 ;  /* 0xff80000028897808 */ /* 0x000fe20001800000 */
[----:B----4-:R-:W-:Y:S01]  /*3660*/  IMAD.U32 R58, RZ, RZ, UR40 ;  /* 0x00000028ff3a7e24 */ /* 0x010fe2000f8e00ff */
[----:B------:R-:W-:Y:S01]  /*3670*/  FMNMX.FTZ R50, R69, R50, !PT ;  /* 0x0000003245327209 */ /* 0x000fe20007810000 */
[--C-:B------:R-:W-:Y:S01]  /*3680*/  FFMA.FTZ R40, R2, R62, -R111.reuse ;  /* 0x0000003e02287223 */ /* 0x100fe2000001086f */
[----:B------:R-:W-:Y:S01]  /*3690*/  ISETP.GT.AND P3, PT, R46, 0x68, PT ;  /* 0x000000682e00780c */ /* 0x000fe20003f64270 */
[----:B------:R-:W-:Y:S01]  /*36a0*/  @!P0 VIADD R58, R58, 0x33440 ;  /* 0x000334403a3a8836 */ /* 0x000fe20000000000 */
[----:B------:R-:W-:Y:S01]  /*36b0*/  FSEL R139, R41, -INF , P4 ;  /* 0xff800000298b7808 */ /* 0x000fe20002000000 */
[----:B------:R-:W-:Y:S01]  /*36c0*/  FFMA.FTZ R41, R2, R66, -R111 ;  /* 0x0000004202297223 */ /* 0x000fe2000001086f */
[----:B------:R-:W-:Y:S01]  /*36d0*/  FMNMX.FTZ R50, R137, R50, !PT ;  /* 0x0000003289327209 */ /* 0x000fe20007810000 */
[----:B------:R-:W-:Y:S01]  /*36e0*/  MUFU.EX2 R27, R27 ;  /* 0x0000001b001b7308 */ /* 0x000fe20000000800 */
[----:B------:R-:W-:-:S02]  /*36f0*/  ISETP.GT.AND P4, PT, R46, 0x69, PT ;  /* 0x000000692e00780c */ /* 0x000fc40003f84270 */
[----:B------:R-:W-:Y:S01]  /*3700*/  FSEL R141, R44, -INF , P3 ;  /* 0xff8000002c8d7808 */ /* 0x000fe20001800000 */
[----:B------:R-:W-:Y:S01]  /*3710*/  FFMA.FTZ R44, R2, R109, -R111 ;  /* 0x0000006d022c7223 */ /* 0x000fe2000001086f */
[----:B------:R-:W-:Y:S02]  /*3720*/  FMNMX.FTZ R50, R139, R50, !PT ;  /* 0x000000328b327209 */ /* 0x000fe40007810000 */
[C---:B------:R-:W-:Y:S01]  /*3730*/  ISETP.GT.AND P3, PT, R46.reuse, 0x70, PT ;  /* 0x000000702e00780c */ /* 0x040fe20003f64270 */
[----:B------:R-:W-:Y:S01]  /*3740*/  MUFU.EX2 R31, R31 ;  /* 0x0000001f001f7308 */ /* 0x000fe20000000800 */
[----:B------:R-:W-:Y:S02]  /*3750*/  FSEL R143, R45, -INF , P4 ;  /* 0xff8000002d8f7808 */ /* 0x000fe40002000000 */
[----:B------:R-:W-:Y:S02]  /*3760*/  FMNMX.FTZ R50, R141, R50, !PT ;  /* 0x000000328d327209 */ /* 0x000fe40007810000 */
[----:B------:R-:W-:-:S02]  /*3770*/  ISETP.GT.AND P4, PT, R46, 0x71, PT ;  /* 0x000000712e00780c */ /* 0x000fc40003f84270 */
[----:B------:R-:W-:Y:S01]  /*3780*/  FSEL R145, R48, -INF , P3 ;  /* 0xff80000030917808 */ /* 0x000fe20001800000 */
[----:B------:R-:W-:Y:S01]  /*3790*/  MUFU.EX2 R35, R35 ;  /* 0x0000002300237308 */ /* 0x000fe20000000800 */
[----:B------:R-:W-:Y:S01]  /*37a0*/  FMNMX.FTZ R50, R143, R50, !PT ;  /* 0x000000328f327209 */ /* 0x000fe20007810000 */
[--C-:B------:R-:W-:Y:S01]  /*37b0*/  FFMA.FTZ R48, R2, R71, -R111.reuse ;  /* 0x0000004702307223 */ /* 0x100fe2000001086f */
[----:B------:R-:W-:Y:S02]  /*37c0*/  ISETP.GT.AND P3, PT, R46, 0x78, PT ;  /* 0x000000782e00780c */ /* 0x000fe40003f64270 */
        /* <DEDUP_REMOVED lines=8> */
[----:B------:R-:W-:Y:S02]  /*3850*/  CS2R R90, SRZ ;  /* 0x00000000005a7805 */ /* 0x000fe4000001ff00 */
[----:B------:R-:W-:Y:S01]  /*3860*/  FSEL R109, R53, -INF , P4 ;  /* 0xff800000356d7808 */ /* 0x000fe20002000000 */
[----:B------:R-:W4:Y:S01]  /*3870*/  MUFU.EX2 R39, R39 ;  /* 0x0000002700277308 */ /* 0x000f220000000800 */
[----:B------:R-:W-:Y:S02]  /*3880*/  ISETP.GT.AND P3, PT, R46, 0x80, PT ;  /* 0x000000802e00780c */ /* 0x000fe40003f64270 */
[----:B------:R-:W-:-:S02]  /*3890*/  FMNMX.FTZ R50, R149, R50, !PT ;  /* 0x0000003295327209 */ /* 0x000fc40007810000 */
[----:B------:R-:W-:Y:S02]  /*38a0*/  ISETP.GT.AND P4, PT, R46, 0x81, PT ;  /* 0x000000812e00780c */ /* 0x000fe40003f84270 */
[----:B------:R-:W-:Y:S01]  /*38b0*/  FSEL R151, R24, -INF , P3 ;  /* 0xff80000018977808 */ /* 0x000fe20001800000 */
[--C-:B------:R-:W-:Y:S01]  /*38c0*/  FFMA.FTZ R24, R2, R107, -R111.reuse ;  /* 0x0000006b02187223 */ /* 0x100fe2000001086f */
[----:B------:R-:W-:Y:S01]  /*38d0*/  FMNMX.FTZ R50, R109, R50, !PT ;  /* 0x000000326d327209 */ /* 0x000fe20007810000 */
[----:B------:R-:W-:Y:S01]  /*38e0*/  MUFU.EX2 R43, R43 ;  /* 0x0000002b002b7308 */ /* 0x000fe20000000800 */
[----:B------:R-:W-:Y:S02]  /*38f0*/  ISETP.GT.AND P3, PT, R46, 0x88, PT ;  /* 0x000000882e00780c */ /* 0x000fe40003f64270 */
[----:B------:R-:W-:Y:S01]  /*3900*/  FSEL R107, R25, -INF , P4 ;  /* 0xff800000196b7808 */ /* 0x000fe20002000000 */
[----:B------:R-:W-:Y:S01]  /*3910*/  FFMA.FTZ R25, R2, R103, -R111 ;  /* 0x0000006702197223 */ /* 0x000fe2000001086f */
[----:B------:R-:W-:-:S02]  /*3920*/  FMNMX.FTZ R50, R151, R50, !PT ;  /* 0x0000003297327209 */ /* 0x000fc40007810000 */
[----:B------:R-:W-:Y:S01]  /*3930*/  ISETP.GT.AND P4, PT, R46, 0x89, PT ;  /* 0x000000892e00780c */ /* 0x000fe20003f84270 */
[----:B------:R-:W-:Y:S01]  /*3940*/  MUFU.EX2 R40, R40 ;  /* 0x0000002800287308 */ /* 0x000fe20000000800 */
[----:B------:R-:W-:Y:S01]  /*3950*/  FSEL R153, R28, -INF , P3 ;  /* 0xff8000001c997808 */ /* 0x000fe20001800000 */
[--C-:B------:R-:W-:Y:S01]  /*3960*/  FFMA.FTZ R28, R2, R83, -R111.reuse ;  /* 0x00000053021c7223 */ /* 0x100fe2000001086f */
[----:B------:R-:W-:Y:S02]  /*3970*/  FMNMX.FTZ R50, R107, R50, !PT ;  /* 0x000000326b327209 */ /* 0x000fe40007810000 */
[----:B------:R-:W-:Y:S02]  /*3980*/  ISETP.GT.AND P3, PT, R46, 0x90, PT ;  /* 0x000000902e00780c */ /* 0x000fe40003f64270 */
[----:B------:R-:W-:Y:S01]  /*3990*/  FSEL R103, R29, -INF , P4 ;  /* 0xff8000001d677808 */ /* 0x000fe20002000000 */
[----:B------:R-:W-:Y:S01]  /*39a0*/  FFMA.FTZ R29, R2, R63, -R111 ;  /* 0x0000003f021d7223 */ /* 0x000fe2000001086f */
[----:B------:R-:W-:Y:S01]  /*39b0*/  FMNMX.FTZ R50, R153, R50, !PT ;  /* 0x0000003299327209 */ /* 0x000fe20007810000 */
[----:B------:R-:W5:Y:S01]  /*39c0*/  MUFU.EX2 R45, R120 ;  /* 0x00000078002d7308 */ /* 0x000f620000000800 */
[----:B------:R-:W-:-:S02]  /*39d0*/  ISETP.GT.AND P4, PT, R46, 0x91, PT ;  /* 0x000000912e00780c */ /* 0x000fc40003f84270 */
[----:B------:R-:W-:Y:S01]  /*39e0*/  FSEL R155, R32, -INF , P3 ;  /* 0xff800000209b7808 */ /* 0x000fe20001800000 */
[--C-:B------:R-:W-:Y:S01]  /*39f0*/  FFMA.FTZ R32, R2, R3, -R111.reuse ;  /* 0x0000000302207223 */ /* 0x100fe2000001086f */
[----:B------:R-:W-:Y:S02]  /*3a00*/  FMNMX.FTZ R50, R103, R50, !PT ;  /* 0x0000003267327209 */ /* 0x000fe40007810000 */
[----:B------:R-:W-:Y:S01]  /*3a10*/  ISETP.GT.AND P3, PT, R46, 0x98, PT ;  /* 0x000000982e00780c */ /* 0x000fe20003f64270 */
[----:B------:R-:W-:Y:S01]  /*3a20*/  MUFU.EX2 R41, R41 ;  /* 0x0000002900297308 */ /* 0x000fe20000000800 */
[----:B------:R-:W-:Y:S01]  /*3a30*/  FSEL R83, R33, -INF , P4 ;  /* 0xff80000021537808 */ /* 0x000fe20002000000 */
[--C-:B------:R-:W-:Y:S01]  /*3a40*/  FFMA.FTZ R33, R2, R59, -R111.reuse ;  /* 0x0000003b02217223 */ /* 0x100fe2000001086f */
[----:B------:R-:W-:Y:S02]  /*3a50*/  FMNMX.FTZ R50, R155, R50, !PT ;  /* 0x000000329b327209 */ /* 0x000fe40007810000 */
[----:B------:R-:W-:Y:S01]  /*3a60*/  ISETP.GT.AND P4, PT, R46, 0x99, PT ;  /* 0x000000992e00780c */ /* 0x000fe20003f84270 */
[----:B------:R-:W-:Y:S01]  /*3a70*/  FFMA.FTZ R46, R2, R67, -R111 ;  /* 0x00000043022e7223 */ /* 0x000fe2000001086f */
[----:B------:R-:W-:Y:S01]  /*3a80*/  FSEL R157, R36, -INF , P3 ;  /* 0xff800000249d7808 */ /* 0x000fe20001800000 */
[----:B0-----:R-:W-:Y:S01]  /*3a90*/  FADD.FTZ R67, R6, R11 ;  /* 0x0000000b06437221 */ /* 0x001fe20000010000 */
[----:B------:R-:W-:Y:S01]  /*3aa0*/  FMNMX.FTZ R50, R83, R50, !PT ;  /* 0x0000003253327209 */ /* 0x000fe20007810000 */
[----:B------:R-:W-:Y:S01]  /*3ab0*/  MUFU.EX2 R44, R44 ;  /* 0x0000002c002c7308 */ /* 0x000fe20000000800 */
[----:B------:R-:W-:Y:S01]  /*3ac0*/  FSEL R63, R37, -INF , P4 ;  /* 0xff800000253f7808 */ /* 0x000fe20002000000 */
[C-C-:B------:R-:W-:Y:S01]  /*3ad0*/  FFMA.FTZ R36, R2.reuse, R47, -R111.reuse ;  /* 0x0000002f02247223 */ /* 0x140fe2000001086f */
[----:B------:R-:W-:Y:S01]  /*3ae0*/  FMNMX.FTZ R50, R157, R50, !PT ;  /* 0x000000329d327209 */ /* 0x000fe20007810000 */
[C-C-:B------:R-:W-:Y:S01]  /*3af0*/  FFMA.FTZ R47, R2.reuse, R75, -R111.reuse ;  /* 0x0000004b022f7223 */ /* 0x140fe2000001086f */
[----:B------:R-:W-:Y:S01]  /*3b00*/  @!P0 PRMT R58, RZ, 0x654, R58 ;  /* 0x00000654ff3a8816 */ /* 0x000fe2000000003a */
[C-C-:B------:R-:W-:Y:S01]  /*3b10*/  FFMA.FTZ R37, R2.reuse, R51, -R111.reuse ;  /* 0x0000003302257223 */ /* 0x140fe2000001086f */
[----:B------:R-:W-:Y:S01]  /*3b20*/  FMNMX.FTZ R50, R63, R50, !PT ;  /* 0x000000323f327209 */ /* 0x000fe20007810000 */
[----:B------:R-:W-:Y:S01]  /*3b30*/  MUFU.EX2 R24, R24 ;  /* 0x0000001800187308 */ /* 0x000fe20000000800 */
[----:B------:R0:W-:Y:S01]  /*3b40*/  @!P0 SYNCS.ARRIVE.TRANS64.RED.A1T0 RZ, [R58+URZ], RZ ;  /* 0x000000ff3aff89a7 */ /* 0x0001e2000810043f */
[----:B--2---:R-:W-:Y:S01]  /*3b50*/  F2FP.SATFINITE.E4M3.F32.PACK_AB_MERGE_C R217, R13, R8, RZ ;  /* 0x000000080dd9723e */ /* 0x004fe200048070ff */
[----:B------:R-:W-:Y:S01]  /*3b60*/  FFMA.FTZ R51, R2, R87, -R111 ;  /* 0x0000005702337223 */ /* 0x000fe2000001086f */
[----:B------:R-:W2:Y:S01]  /*3b70*/  SHFL.BFLY PT, R3, R50, 0x2, 0x1f ;  /* 0x0c401f0032037f89 */ /* 0x000ea200000e0000 */
[----:B---3--:R-:W-:-:S02]  /*3b80*/  F2FP.SATFINITE.E4M3.F32.PACK_AB_MERGE_C R219, R21, R14, RZ ;  /* 0x0000000e15db723e */ /* 0x008fc400048070ff */
[----:B----4-:R-:W-:Y:S01]  /*3b90*/  F2FP.SATFINITE.E4M3.F32.PACK_AB_MERGE_C R215, R39, R34, RZ ;  /* 0x0000002227d7723e */ /* 0x010fe200048070ff */
[----:B------:R-:W3:Y:S01]  /*3ba0*/  MUFU.EX2 R25, R25 ;  /* 0x0000001900197308 */ /* 0x000ee20000000800 */
[----:B0-----:R-:W-:Y:S01]  /*3bb0*/  FADD.FTZ R58, R8, R67 ;  /* 0x00000043083a7221 */ /* 0x001fe20000010000 */
[----:B------:R-:W-:Y:S02]  /*3bc0*/  F2FP.SATFINITE.E4M3.F32.PACK_AB_MERGE_C R217, R11, R6, R217 ;  /* 0x000000060bd9723e */ /* 0x000fe400048070d9 */
[----:B------:R-:W-:Y:S02]  /*3bd0*/  F2FP.SATFINITE.E4M3.F32.PACK_AB_MERGE_C R213, R31, R26, RZ ;  /* 0x0000001a1fd5723e */ /* 0x000fe400048070ff */
[----:B------:R-:W-:Y:S02]  /*3be0*/  F2FP.SATFINITE.E4M3.F32.PACK_AB_MERGE_C R219, R15, R12, R219 ;  /* 0x0000000c0fdb723e */ /* 0x000fe400048070db */
[----:B------:R-:W-:Y:S01]  /*3bf0*/  MUFU.EX2 R28, R28 ;  /* 0x0000001c001c7308 */ /* 0x000fe20000000800 */
[----:B------:R-:W-:-:S02]  /*3c00*/  F2FP.SATFINITE.E4M3.F32.PACK_AB_MERGE_C R213, R27, R20, R213 ;  /* 0x000000141bd5723e */ /* 0x000fc400048070d5 */
[----:B-----5:R-:W-:Y:S02]  /*3c10*/  F2FP.SATFINITE.E4M3.F32.PACK_AB_MERGE_C R209, R45, R40, RZ ;  /* 0x000000282dd1723e */ /* 0x020fe400048070ff */
[----:B------:R-:W-:Y:S02]  /*3c20*/  F2FP.SATFINITE.E4M3.F32.PACK_AB_MERGE_C R215, R35, R30, R215 ;  /* 0x0000001e23d7723e */ /* 0x000fe400048070d7 */
[----:B------:R-:W-:Y:S01]  /*3c30*/  F2FP.SATFINITE.E4M3.F32.PACK_AB_MERGE_C R209, R43, R38, R209 ;  /* 0x000000262bd1723e */ /* 0x000fe200048070d1 */
[----:B------:R-:W-:Y:S01]  /*3c40*/  MUFU.EX2 R29, R29 ;  /* 0x0000001d001d7308 */ /* 0x000fe20000000800 */
[----:B---3--:R-:W-:Y:S02]  /*3c50*/  F2FP.SATFINITE.E4M3.F32.PACK_AB_MERGE_C R211, R25, R24, RZ ;  /* 0x0000001819d3723e */ /* 0x008fe400048070ff */
[----:B--2---:R-:W-:Y:S01]  /*3c60*/  FMNMX.FTZ R53, R50, R3, !PT ;  /* 0x0000000332357209 */ /* 0x004fe20007810000 */
[----:B------:R-:W-:Y:S01]  /*3c70*/  FFMA.FTZ R50, R2, R79, -R111 ;  /* 0x0000004f02327223 */ /* 0x000fe2000001086f */
[----:B------:R-:W-:-:S03]  /*3c80*/  F2FP.SATFINITE.E4M3.F32.PACK_AB_MERGE_C R211, R44, R41, R211 ;  /* 0x000000292cd3723e */ /* 0x000fc600048070d3 */
[----:B------:R-:W-:Y:S01]  /*3c90*/  MUFU.EX2 R32, R32 ;  /* 0x0000002000207308 */ /* 0x000fe20000000800 */
[----:B------:R-:W0:Y:S07]  /*3ca0*/  SHFL.BFLY PT, R54, R53, 0x1, 0x1f ;  /* 0x0c201f0035367f89 */ /* 0x000e2e00000e0000 */
[----:B------:R-:W2:Y:S08]  /*3cb0*/  MUFU.EX2 R33, R33 ;  /* 0x0000002100217308 */ /* 0x000eb00000000800 */
[----:B------:R-:W-:Y:S08]  /*3cc0*/  MUFU.EX2 R46, R46 ;  /* 0x0000002e002e7308 */ /* 0x000ff00000000800 */
[----:B------:R-:W-:Y:S01]  /*3cd0*/  MUFU.EX2 R47, R47 ;  /* 0x0000002f002f7308 */ /* 0x000fe20000000800 */
[----:B0-----:R-:W-:Y:S01]  /*3ce0*/  FMNMX.FTZ R3, R53, R54, !PT ;  /* 0x0000003635037209 */ /* 0x001fe20007810000 */
[----:B------:R-:W-:Y:S01]  /*3cf0*/  FFMA.FTZ R54, R2, R105, -R111 ;  /* 0x0000006902367223 */ /* 0x000fe2000001086f */
[----:B--2---:R-:W-:-:S02]  /*3d00*/  F2FP.SATFINITE.E4M3.F32.PACK_AB_MERGE_C R205, R33, R32, RZ ;  /* 0x0000002021cd723e */ /* 0x004fc400048070ff */
[----:B------:R-:W-:Y:S02]  /*3d10*/  CS2R R110, SRZ ;  /* 0x00000000006e7805 */ /* 0x000fe4000001ff00 */
[----:B------:R-:W-:Y:S01]  /*3d20*/  FSETP.NEU.FTZ.AND P3, PT, R3, -INF , PT ;  /* 0xff8000000300780b */ /* 0x000fe20003f7d000 */
[----:B------:R-:W-:Y:S01]  /*3d30*/  FFMA.FTZ R55, R2, R3, -8 ;  /* 0xc100000002377423 */ /* 0x000fe20000010003 */
[----:B------:R-:W-:Y:S01]  /*3d40*/  F2FP.SATFINITE.E4M3.F32.PACK_AB_MERGE_C R205, R29, R28, R205 ;  /* 0x0000001c1dcd723e */ /* 0x000fe200048070cd */
[----:B------:R-:W-:Y:S03]  /*3d50*/  MUFU.EX2 R36, R36 ;  /* 0x0000002400247308 */ /* 0x000fe60000000800 */
[----:B------:R-:W-:-:S05]  /*3d60*/  FSEL R60, R55, RZ, P3 ;  /* 0x000000ff373c7208 */ /* 0x000fca0001800000 */
        /* <DEDUP_REMOVED lines=14> */
[----:B------:R-:W0:Y:S01]  /*3e50*/  MUFU.EX2 R57, R57 ;  /* 0x0000003900397308 */ /* 0x000e220000000800 */
[C-C-:B------:R-:W-:Y:S01]  /*3e60*/  FFMA.FTZ R77, R2.reuse, R77, -R60.reuse ;  /* 0x0000004d024d7223 */ /* 0x140fe2000001083c */
[C-C-:B------:R-:W-:Y:S01]  /*3e70*/  FFMA.FTZ R123, R2.reuse, R123, -R60.reuse ;  /* 0x0000007b027b7223 */ /* 0x140fe2000001083c */
[C-C-:B------:R-:W-:Y:S01]  /*3e80*/  FFMA.FTZ R81, R2.reuse, R81, -R60.reuse ;  /* 0x0000005102517223 */ /* 0x140fe2000001083c */
[C-C-:B------:R-:W-:Y:S01]  /*3e90*/  FFMA.FTZ R125, R2.reuse, R125, -R60.reuse ;  /* 0x0000007d027d7223 */ /* 0x140fe2000001083c */
[C-C-:B------:R-:W-:Y:S01]  /*3ea0*/  FFMA.FTZ R85, R2.reuse, R85, -R60.reuse ;  /* 0x0000005502557223 */ /* 0x140fe2000001083c */
[C-C-:B------:R-:W-:Y:S01]  /*3eb0*/  FFMA.FTZ R127, R2.reuse, R127, -R60.reuse ;  /* 0x0000007f027f7223 */ /* 0x140fe2000001083c */
[C-C-:B------:R-:W-:Y:S01]  /*3ec0*/  FFMA.FTZ R129, R2.reuse, R129, -R60.reuse ;  /* 0x0000008102817223 */ /* 0x140fe2000001083c */
[----:B------:R-:W2:Y:S01]  /*3ed0*/  MUFU.EX2 R89, R89 ;  /* 0x0000005900597308 */ /* 0x000ea20000000800 */
[C-C-:B------:R-:W-:Y:S01]  /*3ee0*/  FFMA.FTZ R131, R2.reuse, R131, -R60.reuse ;  /* 0x0000008302837223 */ /* 0x140fe2000001083c */
[C-C-:B------:R-:W-:Y:S01]  /*3ef0*/  FFMA.FTZ R133, R2.reuse, R133, -R60.reuse ;  /* 0x0000008502857223 */ /* 0x140fe2000001083c */
[C-C-:B------:R-:W-:Y:S01]  /*3f00*/  FFMA.FTZ R135, R2.reuse, R135, -R60.reuse ;  /* 0x0000008702877223 */ /* 0x140fe2000001083c */
[C-C-:B------:R-:W-:Y:S01]  /*3f10*/  FFMA.FTZ R69, R2.reuse, R69, -R60.reuse ;  /* 0x0000004502457223 */ /* 0x140fe2000001083c */
[C-C-:B------:R-:W-:Y:S01]  /*3f20*/  FFMA.FTZ R137, R2.reuse, R137, -R60.reuse ;  /* 0x0000008902897223 */ /* 0x140fe2000001083c */
[C-C-:B------:R-:W-:Y:S01]  /*3f30*/  FFMA.FTZ R139, R2.reuse, R139, -R60.reuse ;  /* 0x0000008b028b7223 */ /* 0x140fe2000001083c */
[--C-:B------:R-:W-:Y:S01]  /*3f40*/  FFMA.FTZ R141, R2, R141, -R60.reuse ;  /* 0x0000008d028d7223 */ /* 0x100fe2000001083c */
[----:B------:R3:W4:Y:S01]  /*3f50*/  MUFU.EX2 R62, R93 ;  /* 0x0000005d003e7308 */ /* 0x0007220000000800 */
[----:B0-----:R-:W-:Y:S01]  /*3f60*/  FADD.FTZ R80, R56, R57 ;  /* 0x0000003938507221 */ /* 0x001fe20000010000 */
        /* <DEDUP_REMOVED lines=13> */
[----:B------:R-:W-:Y:S01]  /*4040*/  FFMA.FTZ R60, R2, R63, -R60 ;  /* 0x0000003f023c7223 */ /* 0x000fe2000001083c */
[----:B------:R5:W1:Y:S01]  /*4050*/  MUFU.EX2 R64, R97 ;  /* 0x0000006100407308 */ /* 0x000a620000000800 */
[----:B---3--:R-:W-:-:S02]  /*4060*/  CS2R R92, SRZ ;  /* 0x00000000005c7805 */ /* 0x008fc4000001ff00 */
[----:B------:R-:W-:Y:S02]  /*4070*/  CS2R R112, SRZ ;  /* 0x0000000000707805 */ /* 0x000fe4000001ff00 */
[----:B------:R-:W-:-:S03]  /*4080*/  CS2R R118, SRZ ;  /* 0x0000000000767805 */ /* 0x000fc6000001ff00 */
[----:B------:R3:W-:Y:S01]  /*4090*/  MUFU.EX2 R78, R65 ;  /* 0x00000041004e7308 */ /* 0x0007e20000000800 */
[----:B-----5:R-:W-:-:S07]  /*40a0*/  CS2R R96, SRZ ;  /* 0x0000000000607805 */ /* 0x020fce000001ff00 */
[----:B------:R-:W5:Y:S01]  /*40b0*/  MUFU.EX2 R117, R117 ;  /* 0x0000007500757308 */ /* 0x000f620000000800 */
[----:B---3--:R-:W-:-:S04]  /*40c0*/  FADD.FTZ R65, R13, R58 ;  /* 0x0000003a0d417221 */ /* 0x008fc80000010000 */
[----:B------:R-:W-:-:S03]  /*40d0*/  FADD.FTZ R82, R12, R65 ;  /* 0x000000410c527221 */ /* 0x000fc60000010000 */
[----:B------:R2:W-:Y:S01]  /*40e0*/  MUFU.EX2 R76, R61 ;  /* 0x0000003d004c7308 */ /* 0x0005e20000000800 */
[----:B------:R-:W-:Y:S02]  /*40f0*/  FADD.FTZ R65, R15, R82 ;  /* 0x000000520f417221 */ /* 0x000fe40000010000 */
[----:B------:R-:W3:Y:S05]  /*4100*/  @P2 LDC R15, c[0x0][0x44c] ;  /* 0x00011300ff0f2b82 */ /* 0x000eea0000000800 */
[----:B------:R5:W5:Y:S01]  /*4110*/  MUFU.EX2 R66, R101 ;  /* 0x0000006500427308 */ /* 0x000b620000000800 */
[----:B--2---:R-:W-:-:S04]  /*4120*/  FADD.FTZ R61, R89, R80 ;  /* 0x00000050593d7221 */ /* 0x004fc80000010000 */
[C---:B----4-:R-:W-:Y:S01]  /*4130*/  FADD.FTZ R80, R62.reuse, R61 ;  /* 0x0000003d3e507221 */ /* 0x050fe20000010000 */
[----:B------:R-:W-:Y:S02]  /*4140*/  F2FP.SATFINITE.E4M3.F32.PACK_AB_MERGE_C R62, R62, R89, RZ ;  /* 0x000000593e3e723e */ /* 0x000fe400048070ff */
[----:B------:R-:W-:Y:S01]  /*4150*/  CS2R R88, SRZ ;  /* 0x0000000000587805 */ /* 0x000fe2000001ff00 */
[----:B------:R-:W2:Y:S01]  /*4160*/  MUFU.EX2 R42, R42 ;  /* 0x0000002a002a7308 */ /* 0x000ea20000000800 */
[----:B0-----:R-:W-:Y:S01]  /*4170*/  FADD.FTZ R61, R115, R80 ;  /* 0x00000050733d7221 */ /* 0x001fe20000010000 */
[----:B------:R-:W-:Y:S01]  /*4180*/  FADD.FTZ R80, R14, R65 ;  /* 0x000000410e507221 */ /* 0x000fe20000010000 */
[----:B------:R-:W-:Y:S02]  /*4190*/  F2FP.SATFINITE.E4M3.F32.PACK_AB_MERGE_C R216, R57, R56, R62 ;  /* 0x0000003839d8723e */ /* 0x000fe4000480703e */
[----:B------:R-:W-:Y:S01]  /*41a0*/  CS2R R56, SRZ ;  /* 0x0000000000387805 */ /* 0x000fe2000001ff00 */
[----:B-1----:R-:W-:Y:S01]  /*41b0*/  FADD.FTZ R82, R64, R61 ;  /* 0x0000003d40527221 */ /* 0x002fe20000010000 */
[----:B------:R-:W-:Y:S01]  /*41c0*/  FADD.FTZ R65, R21, R80 ;  /* 0x0000005015417221 */ /* 0x000fe20000010000 */
[----:B------:R-:W-:Y:S01]  /*41d0*/  CS2R R62, SRZ ;  /* 0x00000000003e7805 */ /* 0x000fe2000001ff00 */
[----:B------:R-:W0:Y:S01]  /*41e0*/  MUFU.EX2 R59, R59 ;  /* 0x0000003b003b7308 */ /* 0x000e220000000800 */
[----:B-----5:R-:W-:Y:S01]  /*41f0*/  FADD.FTZ R61, R117, R82 ;  /* 0x00000052753d7221 */ /* 0x020fe20000010000 */
[----:B------:R-:W-:Y:S01]  /*4200*/  FADD.FTZ R82, R20, R65 ;  /* 0x0000004114527221 */ /* 0x000fe20000010000 */
[----:B------:R-:W-:-:S02]  /*4210*/  CS2R R100, SRZ ;  /* 0x0000000000647805 */ /* 0x000fc4000001ff00 */
[C---:B------:R-:W-:Y:S01]  /*4220*/  FADD.FTZ R61, R66.reuse, R61 ;  /* 0x0000003d423d7221 */ /* 0x040fe20000010000 */
[----:B------:R-:W-:Y:S01]  /*4230*/  FADD.FTZ R65, R27, R82 ;  /* 0x000000521b417221 */ /* 0x000fe20000010000 */
[----:B------:R-:W-:Y:S01]  /*4240*/  F2FP.SATFINITE.E4M3.F32.PACK_AB_MERGE_C R66, R66, R117, RZ ;  /* 0x000000754242723e */ /* 0x000fe200048070ff */
[----:B------:R-:W1:Y:S01]  /*4250*/  MUFU.EX2 R121, R121 ;  /* 0x0000007900797308 */ /* 0x000e620000000800 */
[----:B--2---:R-:W-:Y:S01]  /*4260*/  FADD.FTZ R82, R42, R61 ;  /* 0x0000003d2a527221 */ /* 0x004fe20000010000 */
[----:B------:R-:W-:Y:S01]  /*4270*/  FADD.FTZ R86, R26, R65 ;  /* 0x000000411a567221 */ /* 0x000fe20000010000 */
[----:B------:R-:W-:Y:S02]  /*4280*/  F2FP.SATFINITE.E4M3.F32.PACK_AB_MERGE_C R218, R64, R115, R66 ;  /* 0x0000007340da723e */ /* 0x000fe40004807042 */
[----:B------:R-:W-:Y:S02]  /*4290*/  CS2R R66, SRZ ;  /* 0x0000000000427805 */ /* 0x000fe4000001ff00 */
[----:B------:R-:W-:Y:S01]  /*42a0*/  CS2R R114, SRZ ;  /* 0x0000000000727805 */ /* 0x000fe2000001ff00 */
[----:B------:R-:W-:Y:S01]  /*42b0*/  FADD.FTZ R65, R31, R86 ;  /* 0x000000561f417221 */ /* 0x000fe20000010000 */
[----:B------:R-:W-:Y:S01]  /*42c0*/  CS2R R86, SRZ ;  /* 0x0000000000567805 */ /* 0x000fe2000001ff00 */
[----:B------:R-:W2:Y:S01]  /*42d0*/  MUFU.EX2 R68, R77 ;  /* 0x0000004d00447308 */ /* 0x000ea20000000800 */
[----:B0-----:R-:W-:Y:S01]  /*42e0*/  FADD.FTZ R84, R59, R82 ;  /* 0x000000523b547221 */ /* 0x001fe20000010000 */
[----:B------:R-:W-:-:S06]  /*42f0*/  CS2R R116, SRZ ;  /* 0x0000000000747805 */ /* 0x000fcc000001ff00 */
[----:B------:R-:W0:Y:S01]  /*4300*/  MUFU.EX2 R123, R123 ;  /* 0x0000007b007b7308 */ /* 0x000e220000000800 */
[----:B-1----:R-:W-:Y:S01]  /*4310*/  FADD.FTZ R61, R121, R84 ;  /* 0x00000054793d7221 */ /* 0x002fe20000010000 */
[----:B------:R-:W-:Y:S01]  /*4320*/  FADD.FTZ R84, R30, R65 ;  /* 0x000000411e547221 */ /* 0x000fe20000010000 */
[----:B------:R-:W-:Y:S02]  /*4330*/  CS2R R30, SRZ ;  /* 0x00000000001e7805 */ /* 0x000fe4000001ff00 */
[----:B------:R-:W-:-:S03]  /*4340*/  CS2R R64, SRZ ;  /* 0x0000000000407805 */ /* 0x000fc6000001ff00 */
[----:B------:R-:W1:Y:S01]  /*4350*/  MUFU.EX2 R70, R81 ;  /* 0x0000005100467308 */ /* 0x000e620000000800 */
[C---:B--2---:R-:W-:Y:S01]  /*4360*/  FADD.FTZ R8, R68.reuse, R61 ;  /* 0x0000003d44087221 */ /* 0x044fe20000010000 */
[----:B------:R-:W-:Y:S01]  /*4370*/  FADD.FTZ R61, R35, R84 ;  /* 0x00000054233d7221 */ /* 0x000fe20000010000 */
[----:B------:R-:W-:-:S04]  /*4380*/  F2FP.SATFINITE.E4M3.F32.PACK_AB_MERGE_C R68, R68, R121, RZ ;  /* 0x000000794444723e */ /* 0x000fc800048070ff */
[----:B------:R-:W-:Y:S01]  /*4390*/  F2FP.SATFINITE.E4M3.F32.PACK_AB_MERGE_C R212, R59, R42, R68 ;  /* 0x0000002a3bd4723e */ /* 0x000fe20004807044 */
[----:B------:R-:W2:Y:S01]  /*43a0*/  MUFU.EX2 R125, R125 ;  /* 0x0000007d007d7308 */ /* 0x000ea20000000800 */
[----:B0-----:R-:W-:Y:S01]  /*43b0*/  FADD.FTZ R13, R123, R8 ;  /* 0x000000087b0d7221 */ /* 0x001fe20000010000 */
[----:B------:R-:W-:Y:S01]  /*43c0*/  FADD.FTZ R8, R34, R61 ;  /* 0x0000003d22087221 */ /* 0x000fe20000010000 */
[----:B------:R-:W-:-:S03]  /*43d0*/  CS2R R34, SRZ ;  /* 0x0000000000227805 */ /* 0x000fc6000001ff00 */
[----:B------:R-:W-:Y:S02]  /*43e0*/  FADD.FTZ R39, R39, R8 ;  /* 0x0000000827277221 */ /* 0x000fe40000010000 */
[----:B------:R0:W4:Y:S01]  /*43f0*/  MUFU.EX2 R72, R85 ;  /* 0x0000005500487308 */ /* 0x0001220000000800 */
[----:B-1----:R-:W-:Y:S01]  /*4400*/  FADD.FTZ R14, R70, R13 ;  /* 0x0000000d460e7221 */ /* 0x002fe20000010000 */
[----:B------:R-:W-:Y:S01]  /*4410*/  FADD.FTZ R26, R38, R39 ;  /* 0x00000027261a7221 */ /* 0x000fe20000010000 */
[----:B------:R-:W-:-:S03]  /*4420*/  CS2R R38, SRZ ;  /* 0x0000000000267805 */ /* 0x000fc6000001ff00 */
[----:B------:R-:W-:Y:S01]  /*4430*/  FADD.FTZ R21, R43, R26 ;  /* 0x0000001a2b157221 */ /* 0x000fe20000010000 */
[----:B------:R-:W-:Y:S01]  /*4440*/  CS2R R42, SRZ ;  /* 0x00000000002a7805 */ /* 0x000fe2000001ff00 */
[----:B------:R-:W1:Y:S01]  /*4450*/  MUFU.EX2 R127, R127 ;  /* 0x0000007f007f7308 */ /* 0x000e620000000800 */
[----:B--2---:R-:W-:Y:S01]  /*4460*/  FADD.FTZ R13, R125, R14 ;  /* 0x0000000e7d0d7221 */ /* 0x004fe20000010000 */
[----:B------:R-:W-:Y:S01]  /*4470*/  FADD.FTZ R26, R40, R21 ;  /* 0x00000015281a7221 */ /* 0x000fe20000010000 */
[----:B0-----:R-:W-:-:S03]  /*4480*/  CS2R R84, SRZ ;  /* 0x0000000000547805 */ /* 0x001fc6000001ff00 */
[----:B------:R-:W-:Y:S02]  /*4490*/  FADD.FTZ R26, R45, R26 ;  /* 0x0000001a2d1a7221 */ /* 0x000fe40000010000 */
[----:B------:R-:W0:Y:S01]  /*44a0*/  MUFU.EX2 R74, R129 ;  /* 0x00000081004a7308 */ /* 0x000e220000000800 */
[C---:B----4-:R-:W-:Y:S01]  /*44b0*/  FADD.FTZ R14, R72.reuse, R13 ;  /* 0x0000000d480e7221 */ /* 0x050fe20000010000 */
[----:B------:R-:W-:-:S04]  /*44c0*/  F2FP.SATFINITE.E4M3.F32.PACK_AB_MERGE_C R72, R72, R125, RZ ;  /* 0x0000007d4848723e */ /* 0x000fc800048070ff */
[----:B------:R-:W-:Y:S02]  /*44d0*/  F2FP.SATFINITE.E4M3.F32.PACK_AB_MERGE_C R214, R70, R123, R72 ;  /* 0x0000007b46d6723e */ /* 0x000fe40004807048 */
[----:B------:R-:W-:Y:S01]  /*44e0*/  CS2R R70, SRZ ;  /* 0x0000000000467805 */ /* 0x000fe2000001ff00 */
[----:B------:R-:W2:Y:S01]  /*44f0*/  MUFU.EX2 R131, R131 ;  /* 0x0000008300837308 */ /* 0x000ea20000000800 */
[----:B-1----:R-:W-:Y:S01]  /*4500*/  FADD.FTZ R13, R127, R14 ;  /* 0x0000000e7f0d7221 */ /* 0x002fe20000010000 */
[----:B------:R-:W-:-:S06]  /*4510*/  CS2R R72, SRZ ;  /* 0x0000000000487805 */ /* 0x000fcc000001ff00 */
[----:B------:R-:W1:Y:S01]  /*4520*/  MUFU.EX2 R133, R133 ;  /* 0x0000008500857308 */ /* 0x000e620000000800 */
[----:B0-----:R-:W-:Y:S01]  /*4530*/  FADD.FTZ R14, R74, R13 ;  /* 0x0000000d4a0e7221 */ /* 0x001fe20000010000 */
[----:B------:R-:W-:Y:S01]  /*4540*/  FADD.FTZ R13, R41, R26 ;  /* 0x0000001a290d7221 */ /* 0x000fe20000010000 */
[----:B------:R-:W-:Y:S01]  /*4550*/  CS2R R40, SRZ ;  /* 0x0000000000287805 */ /* 0x000fe2000001ff00 */
[----:B------:R-:W0:Y:S02]  /*4560*/  @P2 LDC R26, c[0x0][0x450] ;  /* 0x00011400ff1a2b82 */ /* 0x000e240000000800 */
[----:B------:R-:W-:Y:S01]  /*4570*/  FADD.FTZ R13, R44, R13 ;  /* 0x0000000d2c0d7221 */ /* 0x000fe20000010000 */
[----:B------:R-:W-:Y:S01]  /*4580*/  CS2R R44, SRZ ;  /* 0x00000000002c7805 */ /* 0x000fe2000001ff00 */
[----:B------:R-:W4:Y:S01]  /*4590*/  MUFU.EX2 R135, R135 ;  /* 0x0000008700877308 */ /* 0x000f220000000800 */
[----:B--2---:R-:W-:Y:S01]  /*45a0*/  FADD.FTZ R11, R131, R14 ;  /* 0x0000000e830b7221 */ /* 0x004fe20000010000 */
[----:B------:R-:W-:Y:S01]  /*45b0*/  F2FP.SATFINITE.E4M3.F32.PACK_AB_MERGE_C R131, R76, R131, RZ ;  /* 0x000000834c83723e */ /* 0x000fe200048070ff */
[----:B------:R-:W-:-:S02]  /*45c0*/  FADD.FTZ R12, R24, R13 ;  /* 0x0000000d180c7221 */ /* 0x000fc40000010000 */
[----:B------:R-:W-:Y:S01]  /*45d0*/  FADD.FTZ R76, R76, R11 ;  /* 0x0000000b4c4c7221 */ /* 0x000fe20000010000 */
[----:B------:R-:W-:Y:S01]  /*45e0*/  F2FP.SATFINITE.E4M3.F32.PACK_AB_MERGE_C R208, R74, R127, R131 ;  /* 0x0000007f4ad0723e */ /* 0x000fe20004807083 */
[----:B------:R-:W-:Y:S01]  /*45f0*/  FADD.FTZ R25, R25, R12 ;  /* 0x0000000c19197221 */ /* 0x000fe20000010000 */
[----:B------:R2:W5:Y:S01]  /*4600*/  MUFU.EX2 R58, R69 ;  /* 0x00000045003a7308 */ /* 0x0005620000000800 */
[----:B-1----:R-:W-:Y:S01]  /*4610*/  FADD.FTZ R11, R133, R76 ;  /* 0x0000004c850b7221 */ /* 0x002fe20000010000 */
[----:B------:R-:W-:Y:S02]  /*4620*/  CS2R R74, SRZ ;  /* 0x00000000004a7805 */ /* 0x000fe4000001ff00 */
[----:B------:R-:W-:Y:S01]  /*4630*/  CS2R R76, SRZ ;  /* 0x00000000004c7805 */ /* 0x000fe2000001ff00 */
[----:B------:R-:W-:-:S03]  /*4640*/  FADD.FTZ R14, R78, R11 ;  /* 0x0000000b4e0e7221 */ /* 0x000fc60000010000 */
[----:B------:R-:W1:Y:S01]  /*4650*/  MUFU.EX2 R137, R137 ;  /* 0x0000008900897308 */ /* 0x000e620000000800 */
[----:B----4-:R-:W-:Y:S01]  /*4660*/  FADD.FTZ R11, R135, R14 ;  /* 0x0000000e870b7221 */ /* 0x010fe20000010000 */
[----:B------:R-:W-:Y:S01]  /*4670*/  FADD.FTZ R14, R28, R25 ;  /* 0x000000191c0e7221 */ /* 0x000fe20000010000 */
[----:B--2---:R-:W-:-:S03]  /*4680*/  CS2R R68, SRZ ;  /* 0x0000000000447805 */ /* 0x004fc6000001ff00 */
[----:B------:R-:W-:Y:S01]  /*4690*/  FADD.FTZ R13, R29, R14 ;  /* 0x0000000e1d0d7221 */ /* 0x000fe20000010000 */
[----:B------:R-:W-:Y:S01]  /*46a0*/  CS2R R28, SRZ ;  /* 0x00000000001c7805 */ /* 0x000fe2000001ff00 */
[----:B------:R-:W2:Y:S01]  /*46b0*/  MUFU.EX2 R80, R139 ;  /* 0x0000008b00507308 */ /* 0x000ea20000000800 */
[C---:B-----5:R-:W-:Y:S01]  /*46c0*/  F2FP.SATFINITE.E4M3.F32.PACK_AB_MERGE_C R135, R58.reuse, R135, RZ ;  /* 0x000000873a87723e */ /* 0x060fe200048070ff */
[----:B------:R-:W-:Y:S01]  /*46d0*/  FADD.FTZ R58, R58, R11 ;  /* 0x0000000b3a3a7221 */ /* 0x000fe20000010000 */
[----:B------:R-:W-:Y:S01]  /*46e0*/  FADD.FTZ R32, R32, R13 ;  /* 0x0000000d20207221 */ /* 0x000fe20000010000 */
[----:B------:R-:W-:Y:S02]  /*46f0*/  F2FP.SATFINITE.E4M3.F32.PACK_AB_MERGE_C R13, R47, R46, RZ ;  /* 0x0000002e2f0d723e */ /* 0x000fe400048070ff */
[----:B------:R-:W-:Y:S01]  /*4700*/  F2FP.SATFINITE.E4M3.F32.PACK_AB_MERGE_C R210, R78, R133, R135 ;  /* 0x000000854ed2723e */ /* 0x000fe20004807087 */
[----:B------:R-:W-:Y:S01]  /*4710*/  FADD.FTZ R33, R33, R32 ;  /* 0x0000002021217221 */ /* 0x000fe20000010000 */
[----:B------:R-:W4:Y:S01]  /*4720*/  MUFU.EX2 R141, R141 ;  /* 0x0000008d008d7308 */ /* 0x000f220000000800 */
[----:B-1----:R-:W-:Y:S01]  /*4730*/  FADD.FTZ R11, R137, R58 ;  /* 0x0000003a890b7221 */ /* 0x002fe20000010000 */
[----:B------:R-:W-:-:S02]  /*4740*/  CS2R R58, SRZ ;  /* 0x00000000003a7805 */ /* 0x000fc4000001ff00 */
[----:B------:R-:W-:-:S04]  /*4750*/  CS2R R78, SRZ ;  /* 0x00000000004e7805 */ /* 0x000fc8000001ff00 */
[----:B------:R-:W1:Y:S01]  /*4760*/  MUFU.EX2 R82, R143 ;  /* 0x0000008f00527308 */ /* 0x000e620000000800 */
[----:B--2---:R-:W-:-:S07]  /*4770*/  FADD.FTZ R20, R80, R11 ;  /* 0x0000000b50147221 */ /* 0x004fce0000010000 */
[----:B------:R-:W2:Y:S01]  /*4780*/  MUFU.EX2 R145, R145 ;  /* 0x0000009100917308 */ /* 0x000ea20000000800 */
[----:B----4-:R-:W-:Y:S01]  /*4790*/  FADD.FTZ R11, R141, R20 ;  /* 0x000000148d0b7221 */ /* 0x010fe20000010000 */
[----:B------:R-:W-:Y:S01]  /*47a0*/  FADD.FTZ R20, R36, R33 ;  /* 0x0000002124147221 */ /* 0x000fe20000010000 */
[----:B------:R-:W-:-:S05]  /*47b0*/  CS2R R32, SRZ ;  /* 0x0000000000207805 */ /* 0x000fca000001ff00 */
[----:B------:R-:W4:Y:S01]  /*47c0*/  MUFU.EX2 R8, R147 ;  /* 0x0000009300087308 */ /* 0x000f220000000800 */
[C---:B-1----:R-:W-:Y:S01]  /*47d0*/  F2FP.SATFINITE.E4M3.F32.PACK_AB_MERGE_C R141, R82.reuse, R141, RZ ;  /* 0x0000008d528d723e */ /* 0x042fe200048070ff */
[----:B------:R-:W-:-:S03]  /*47e0*/  FADD.FTZ R82, R82, R11 ;  /* 0x0000000b52527221 */ /* 0x000fc60000010000 */
[----:B------:R-:W-:Y:S02]  /*47f0*/  F2FP.SATFINITE.E4M3.F32.PACK_AB_MERGE_C R204, R80, R137, R141 ;  /* 0x0000008950cc723e */ /* 0x000fe4000480708d */
[----:B------:R-:W-:Y:S01]  /*4800*/  CS2R R80, SRZ ;  /* 0x0000000000507805 */ /* 0x000fe2000001ff00 */
[----:B------:R-:W1:Y:S01]  /*4810*/  MUFU.EX2 R149, R149 ;  /* 0x0000009500957308 */ /* 0x000e620000000800 */
[----:B--2---:R-:W-:-:S07]  /*4820*/  FADD.FTZ R11, R145, R82 ;  /* 0x00000052910b7221 */ /* 0x004fce0000010000 */
[----:B------:R-:W2:Y:S01]  /*4830*/  MUFU.EX2 R37, R37 ;  /* 0x0000002500257308 */ /* 0x000ea20000000800 */
[----:B----4-:R-:W-:-:S07]  /*4840*/  FADD.FTZ R24, R8, R11 ;  /* 0x0000000b08187221 */ /* 0x010fce0000010000 */
[----:B------:R-:W-:Y:S01]  /*4850*/  MUFU.EX2 R50, R50 ;  /* 0x0000003200327308 */ /* 0x000fe20000000800 */
[----:B-1----:R-:W-:-:S07]  /*4860*/  FADD.FTZ R11, R149, R24 ;  /* 0x00000018950b7221 */ /* 0x002fce0000010000 */
[----:B------:R-:W1:Y:S01]  /*4870*/  MUFU.EX2 R51, R51 ;  /* 0x0000003300337308 */ /* 0x000e620000000800 */
[C---:B--2---:R-:W-:Y:S01]  /*4880*/  F2FP.SATFINITE.E4M3.F32.PACK_AB_MERGE_C R207, R37.reuse, R36, R13 ;  /* 0x0000002425cf723e */ /* 0x044fe2000480700d */
[----:B------:R-:W-:-:S04]  /*4890*/  FADD.FTZ R37, R37, R20 ;  /* 0x0000001425257221 */ /* 0x000fc80000010000 */
[----:B------:R-:W-:Y:S01]  /*48a0*/  FADD.FTZ R46, R46, R37 ;  /* 0x000000252e2e7221 */ /* 0x000fe20000010000 */
[----:B------:R-:W-:Y:S01]  /*48b0*/  CS2R R36, SRZ ;  /* 0x0000000000247805 */ /* 0x000fe2000001ff00 */
[----:B------:R2:W4:Y:S02]  /*48c0*/  MUFU.EX2 R6, R109 ;  /* 0x0000006d00067308 */ /* 0x0005240000000800 */
[----:B------:R-:W-:-:S06]  /*48d0*/  FADD.FTZ R47, R47, R46 ;  /* 0x0000002e2f2f7221 */ /* 0x000fcc0000010000 */
[----:B------:R-:W5:Y:S01]  /*48e0*/  MUFU.EX2 R48, R48 ;  /* 0x0000003000307308 */ /* 0x000f620000000800 */
[----:B-1----:R-:W-:Y:S02]  /*48f0*/  F2FP.SATFINITE.E4M3.F32.PACK_AB_MERGE_C R13, R51, R50, RZ ;  /* 0x00000032330d723e */ /* 0x002fe400048070ff */
[----:B--2---:R-:W-:-:S05]  /*4900*/  CS2R R108, SRZ ;  /* 0x00000000006c7805 */ /* 0x004fca000001ff00 */
[----:B------:R-:W1:Y:S01]  /*4910*/  MUFU.EX2 R49, R49 ;  /* 0x0000003100317308 */ /* 0x000e620000000800 */
[C---:B----4-:R-:W-:Y:S01]  /*4920*/  F2FP.SATFINITE.E4M3.F32.PACK_AB_MERGE_C R149, R6.reuse, R149, RZ ;  /* 0x000000950695723e */ /* 0x050fe200048070ff */
[----:B------:R-:W-:-:S03]  /*4930*/  FADD.FTZ R6, R6, R11 ;  /* 0x0000000b06067221 */ /* 0x000fc60000010000 */
[----:B------:R-:W-:-:S03]  /*4940*/  F2FP.SATFINITE.E4M3.F32.PACK_AB_MERGE_C R206, R8, R145, R149 ;  /* 0x0000009108ce723e */ /* 0x000fc60004807095 */
[----:B------:R-:W2:Y:S01]  /*4950*/  MUFU.EX2 R151, R151 ;  /* 0x0000009700977308 */ /* 0x000ea20000000800 */
[----:B-----5:R-:W-:Y:S01]  /*4960*/  FADD.FTZ R24, R48, R47 ;  /* 0x0000002f30187221 */ /* 0x020fe20000010000 */
[----:B------:R-:W-:-:S06]  /*4970*/  CS2R R46, SRZ ;  /* 0x00000000002e7805 */ /* 0x000fcc000001ff00 */
[----:B------:R-:W4:Y:S01]  /*4980*/  MUFU.EX2 R12, R107 ;  /* 0x0000006b000c7308 */ /* 0x000f220000000800 */
[----:B-1----:R-:W-:Y:S01]  /*4990*/  F2FP.SATFINITE.E4M3.F32.PACK_AB_MERGE_C R201, R49, R48, R13 ;  /* 0x0000003031c9723e */ /* 0x002fe2000480700d */
[----:B---3--:R-:W-:-:S04]  /*49a0*/  @P2 IMAD.HI.U32 R13, R22, R15, RZ ;  /* 0x0000000f160d2227 */ /* 0x008fc800078e00ff */
[----:B------:R-:W-:Y:S01]  /*49b0*/  FADD.FTZ R49, R49, R24 ;  /* 0x0000001831317221 */ /* 0x000fe20000010000 */
[----:B------:R-:W-:Y:S02]  /*49c0*/  CS2R R24, SRZ ;  /* 0x0000000000187805 */ /* 0x000fe4000001ff00 */
[----:B0-----:R-:W-:Y:S01]  /*49d0*/  @P2 SHF.R.U32.HI R22, RZ, R26, R13 ;  /* 0x0000001aff162219 */ /* 0x001fe2000001160d */
[----:B------:R-:W0:Y:S01]  /*49e0*/  MUFU.EX2 R153, R153 ;  /* 0x0000009900997308 */ /* 0x000e220000000800 */
[----:B--2---:R-:W-:Y:S01]  /*49f0*/  FADD.FTZ R11, R151, R6 ;  /* 0x00000006970b7221 */ /* 0x004fe20000010000 */
[----:B------:R-:W-:Y:S01]  /*4a00*/  FADD.FTZ R50, R50, R49 ;  /* 0x0000003132327221 */ /* 0x000fe20000010000 */
[----:B------:R-:W-:Y:S01]  /*4a10*/  IADD3 R22, R22, -R7, R104 ;  /* 0x8000000716167210 */ /* 0x000fe20007ffe068 */
[----:B------:R-:W-:Y:S01]  /*4a20*/  VIADD R13, R23, 0xfffffffe ;  /* 0xfffffffe170d7836 */ /* 0x000fe20000000000 */
[----:B------:R-:W-:Y:S01]  /*4a30*/  CS2R R26, SRZ ;  /* 0x00000000001a7805 */ /* 0x000fe2000001ff00 */
[----:B------:R-:W-:Y:S01]  /*4a40*/  FADD.FTZ R51, R51, R50 ;  /* 0x0000003233337221 */ /* 0x000fe20000010000 */
[----:B------:R-:W-:Y:S01]  /*4a50*/  CS2R R48, SRZ ;  /* 0x0000000000307805 */ /* 0x000fe2000001ff00 */
[----:B------:R1:W2:Y:S01]  /*4a60*/  MUFU.EX2 R14, R103 ;  /* 0x00000067000e7308 */ /* 0x0002a20000000800 */
[----:B----4-:R-:W-:Y:S01]  /*4a70*/  FADD.FTZ R6, R12, R11 ;  /* 0x0000000b0c067221 */ /* 0x010fe20000010000 */
[----:B------:R-:W-:Y:S01]  /*4a80*/  IMAD.HI R22, R22, 0x66666667, RZ ;  /* 0x6666666716167827 */ /* 0x000fe200078e02ff */
[----:B------:R-:W-:-:S02]  /*4a90*/  CS2R R104, SRZ ;  /* 0x0000000000687805 */ /* 0x000fc4000001ff00 */
[----:B------:R-:W-:-:S03]  /*4aa0*/  CS2R R106, SRZ ;  /* 0x00000000006a7805 */ /* 0x000fc6000001ff00 */
[----:B------:R-:W-:Y:S01]  /*4ab0*/  MUFU.EX2 R54, R54 ;  /* 0x0000003600367308 */ /* 0x000fe20000000800 */
[----:B0-----:R-:W-:Y:S01]  /*4ac0*/  FADD.FTZ R11, R153, R6 ;  /* 0x00000006990b7221 */ /* 0x001fe20000010000 */
[----:B-1----:R-:W-:-:S06]  /*4ad0*/  CS2R R102, SRZ ;  /* 0x0000000000667805 */ /* 0x002fcc000001ff00 */
[----:B------:R0:W1:Y:S01]  /*4ae0*/  MUFU.EX2 R55, R99 ;  /* 0x0000006300377308 */ /* 0x0000620000000800 */
[C---:B--2---:R-:W-:Y:S01]  /*4af0*/  F2FP.SATFINITE.E4M3.F32.PACK_AB_MERGE_C R153, R14.reuse, R153, RZ ;  /* 0x000000990e99723e */ /* 0x044fe200048070ff */
[----:B------:R-:W-:-:S03]  /*4b00*/  FADD.FTZ R14, R14, R11 ;  /* 0x0000000b0e0e7221 */ /* 0x000fc60000010000 */
[----:B------:R-:W-:-:S03]  /*4b10*/  F2FP.SATFINITE.E4M3.F32.PACK_AB_MERGE_C R200, R12, R151, R153 ;  /* 0x000000970cc8723e */ /* 0x000fc60004807099 */
[----:B------:R-:W2:Y:S01]  /*4b20*/  MUFU.EX2 R52, R52 ;  /* 0x0000003400347308 */ /* 0x000ea20000000800 */
[----:B0-----:R-:W-:-:S07]  /*4b30*/  CS2R R98, SRZ ;  /* 0x0000000000627805 */ /* 0x001fce000001ff00 */
[----:B------:R0:W3:Y:S01]  /*4b40*/  MUFU.EX2 R53, R95 ;  /* 0x0000005f00357308 */ /* 0x0000e20000000800 */
[----:B-1----:R-:W-:-:S07]  /*4b50*/  F2FP.SATFINITE.E4M3.F32.PACK_AB_MERGE_C R11, R55, R54, RZ ;  /* 0x00000036370b723e */ /* 0x002fce00048070ff */
[----:B------:R-:W1:Y:S01]  /*4b60*/  MUFU.EX2 R155, R155 ;  /* 0x0000009b009b7308 */ /* 0x000e620000000800 */
[----:B--2---:R-:W-:Y:S01]  /*4b70*/  FADD.FTZ R6, R52, R51 ;  /* 0x0000003334067221 */ /* 0x004fe20000010000 */
[----:B------:R-:W-:Y:S02]  /*4b80*/  CS2R R50, SRZ ;  /* 0x0000000000327805 */ /* 0x000fe4000001ff00 */
[----:B0-----:R-:W-:-:S04]  /*4b90*/  CS2R R94, SRZ ;  /* 0x00000000005e7805 */ /* 0x001fc8000001ff00 */
[----:B------:R0:W2:Y:S01]  /*4ba0*/  MUFU.EX2 R20, R83 ;  /* 0x0000005300147308 */ /* 0x0000a20000000800 */
[C---:B---3--:R-:W-:Y:S01]  /*4bb0*/  F2FP.SATFINITE.E4M3.F32.PACK_AB_MERGE_C R203, R53.reuse, R52, R11 ;  /* 0x0000003435cb723e */ /* 0x048fe2000480700b */
[----:B------:R-:W-:Y:S01]  /*4bc0*/  FADD.FTZ R53, R53, R6 ;  /* 0x0000000635357221 */ /* 0x000fe20000010000 */
[----:B------:R-:W-:-:S03]  /*4bd0*/  SHF.R.U32.HI R11, RZ, 0x1f, R22 ;  /* 0x0000001fff0b7819 */ /* 0x000fc60000011616 */
[----:B------:R-:W-:Y:S01]  /*4be0*/  FADD.FTZ R54, R54, R53 ;  /* 0x0000003536367221 */ /* 0x000fe20000010000 */
[----:B------:R-:W-:Y:S01]  /*4bf0*/  LEA.HI.SX32 R11, R22, R11, 0x1a ;  /* 0x0000000b160b7211 */ /* 0x000fe200078fd2ff */
[----:B------:R-:W-:Y:S01]  /*4c00*/  MUFU.EX2 R157, R157 ;  /* 0x0000009d009d7308 */ /* 0x000fe20000000800 */
[----:B-1----:R-:W-:Y:S01]  /*4c10*/  FADD.FTZ R7, R155, R14 ;  /* 0x0000000e9b077221 */ /* 0x002fe20000010000 */
[----:B------:R-:W-:Y:S02]  /*4c20*/  CS2R R52, SRZ ;  /* 0x0000000000347805 */ /* 0x000fe4000001ff00 */
[----:B------:R-:W-:Y:S02]  /*4c30*/  VIMNMX R14, R18, R11, !PT ;  /* 0x0000000b120e7248 */ /* 0x000fe40007fe0100 */
[----:B0-----:R-:W-:Y:S02]  /*4c40*/  CS2R R82, SRZ ;  /* 0x0000000000527805 */ /* 0x001fe4000001ff00 */
[----:B------:R-:W-:Y:S01]  /*4c50*/  ISETP.GE.AND P3, PT, R13, R14, PT ;  /* 0x0000000e0d00720c */ /* 0x000fe20003f66270 */
[----:B------:R-:W0:Y:S01]  /*4c60*/  MUFU.EX2 R60, R60 ;  /* 0x0000003c003c7308 */ /* 0x000e220000000800 */
[----:B--2---:R-:W-:Y:S01]  /*4c70*/  FADD.FTZ R6, R20, R7 ;  /* 0x0000000714067221 */ /* 0x004fe20000010000 */
[----:B0-----:R-:W-:-:S03]  /*4c80*/  F2FP.SATFINITE.E4M3.F32.PACK_AB_MERGE_C R7, R60, R157, RZ ;  /* 0x0000009d3c07723e */ /* 0x001fc600048070ff */
[----:B------:R-:W-:Y:S01]  /*4c90*/  FADD.FTZ R157, R157, R6 ;  /* 0x000000069d9d7221 */ /* 0x000fe20000010000 */
[----:B------:R-:W-:Y:S01]  /*4ca0*/  IMAD.MOV.U32 R6, RZ, RZ, RZ ;  /* 0x000000ffff067224 */ /* 0x000fe200078e00ff */
[----:B------:R-:W-:Y:S01]  /*4cb0*/  F2FP.SATFINITE.E4M3.F32.PACK_AB_MERGE_C R202, R20, R155, R7 ;  /* 0x0000009b14ca723e */ /* 0x000fe20004807007 */
[----:B------:R-:W-:Y:S01]  /*4cc0*/  FADD.FTZ R7, R55, R54 ;  /* 0x0000003637077221 */ /* 0x000fe20000010000 */
[----:B------:R-:W-:Y:S01]  /*4cd0*/  FADD.FTZ R8, R60, R157 ;  /* 0x0000009d3c087221 */ /* 0x000fe20000010000 */
        /* <DEDUP_REMOVED lines=55> */
[----:B------:R-:W-:Y:S01]  /*5050*/  ULDC UR43, c[0x0][0x288] ;  /* 0x0000a200002b7ab9 */ /* 0x000fe20000000800 */
[----:B------:R-:W-:-:S05]  /*5060*/  ULDC UR53, c[0x0][0x2f0] ;  /* 0x0000bc0000357ab9 */ /* 0x000fca0000000800 */
.L_x_5045:
[----:B------:R-:W-:Y:S01]  /*5070*/  ISETP.NE.AND P4, PT, RZ, UR41, PT ;  /* 0x00000029ff007c0c */ /* 0x000fe2000bf85270 */
[----:B------:R-:W-:-:S04]  /*5080*/  UISETP.NE.AND UP0, UPT, UR55, 0x1, UPT ;  /* 0x000000013700788c */ /* 0x000fc8000bf05270 */
[----:B------:R-:W-:-:S06]  /*5090*/  USEL UR6, URZ, 0x1, UP0 ;  /* 0x000000013f067887 */ /* 0x000fcc0008000000 */
[----:B------:R-:W-:Y:S02]  /*50a0*/  LOP3.LUT R6, R15, UR6, RZ, 0x3c, !PT ;  /* 0x000000060f067c12 */ /* 0x000fe4000f8e3cff */
[----:B------:R-:W-:Y:S05]  /*50b0*/  @P4 BRA `(.L_x_5036) ;  /* 0x0000000000344947 */ /* 0x000fea0003800000 */
[----:B------:R-:W-:Y:S05]  /*50c0*/  @!P1 BRA `(.L_x_5037) ;  /* 0x0000000000049947 */ /* 0x000fea0003800000 */
[----:B------:R-:W-:Y:S01]  /*50d0*/  BPT.TRAP 0x1 ;  /* 0x000000040000795c */ /* 0x000fe20000300000 */
.L_x_5037:
        /* <DEDUP_REMOVED lines=8> */
.L_x_5038:
[----:B-1----:R-:W-:Y:S05]  /*5160*/  @P3 BRA `(.L_x_5036) ;  /* 0x0000000000083947 */ /* 0x002fea0003800000 */
[----:B------:R-:W1:Y:S02]  /*5170*/  SYNCS.PHASECHK.TRANS64.TRYWAIT P3, [UR6+0x33430], R0 ;  /* 0x03343000ff0075a7 */ /* 0x000e640008060146 */
[----:B-1----:R-:W-:Y:S05]  /*5180*/  @!P3 BRA `(.L_x_5039) ;  /* 0x000000e800b0b947 */ /* 0x002fea0003800000 */
.L_x_5036:
        /* <DEDUP_REMOVED lines=35> */
[----:B------:R-:W-:Y:S02]  /*53c0*/  UIADD3 UR11, UR56, 0x182, URZ ;  /* 0x00000182380b7890 */ /* 0x000fe4000fffe03f */
        /* <DEDUP_REMOVED lines=158> */
.L_x_5041:
[----:B------:R-:W-:Y:S01]  /*5db0*/  ULEA UR6, UR55, UR40, 0x3 ;  /* 0x0000002837067291 */ /* 0x000fe2000f8e183f */
[----:B------:R-:W-:-:S08]  /*5dc0*/  SHF.L.U32 R0, R15, 0x1f, RZ ;  /* 0x0000001f0f007819 */ /* 0x000fd000000006ff */
[----:B------:R0:W1:Y:S01]  /*5dd0*/  SYNCS.PHASECHK.TRANS64.TRYWAIT P3, [UR6+0x33450], R0 ;  /* 0x03345000ff0075a7 */ /* 0x0000620008060146 */
[----:B------:R-:W-:Y:S05]  /*5de0*/  @!P1 BRA `(.L_x_5042) ;  /* 0x0000000000049947 */ /* 0x000fea0003800000 */
[----:B------:R-:W-:Y:S01]  /*5df0*/  BPT.TRAP 0x1 ;  /* 0x000000040000795c */ /* 0x000fe20000300000 */
.L_x_5042:
[----:B-1----:R-:W-:Y:S05]  /*5e00*/  @P3 BRA `(.L_x_5040) ;  /* 0x0000000000083947 */ /* 0x002fea0003800000 */
[----:B------:R-:W1:Y:S02]  /*5e10*/  SYNCS.PHASECHK.TRANS64.TRYWAIT P3, [UR6+0x33450], R0 ;  /* 0x03345000ff0075a7 */ /* 0x000e640008060146 */
[----:B-1----:R-:W-:Y:S05]  /*5e20*/  @!P3 BRA `(.L_x_5043) ;  /* 0x000000dc00a0b947 */ /* 0x002fea0003800000 */
.L_x_5040:
[----:B------:R-:W-:Y:S01]  /*5e30*/  UIADD3 UR6, UR40, 0x200, URZ ;  /* 0x0000020028067890 */ /* 0x000fe2000fffe03f */
[----:B------:R-:W-:Y:S01]  /*5e40*/  WARPGROUP.ARRIVE ;  /* 0x00000000000079c5 */ /* 0x000fe20000000000 */
[----:B------:R-:W-:Y:S01]  /*5e50*/  UMOV UR7, 0xc0000010 ;  /* 0xc000001000077882 */ /* 0x000fe20000000000 */
[----:B01----:R-:W0:Y:S01]  /*5e60*/  @P2 LDC R0, c[0x0][0x44c] ;  /* 0x00011300ff002b82 */ /* 0x003e220000000800 */
[----:B------:R-:W-:Y:S01]  /*5e70*/  USHF.R.U32.HI UR6, URZ, 0x4, UR6 ;  /* 0x000000043f067899 */ /* 0x000fe20008011606 */
[----:B------:R-:W-:Y:S01]  /*5e80*/  IMAD.MOV.U32 R22, RZ, RZ, -0xa0 ;  /* 0xffffff60ff167424 */ /* 0x000fe200078e00ff */
[----:B------:R-:W-:Y:S02]  /*5e90*/  UMOV UR11, 0xc0000010 ;  /* 0xc0000010000b7882 */ /* 0x000fe40000000000 */
[----:B------:R-:W-:-:S03]  /*5ea0*/  ULOP3.LUT UR6, UR6, 0x3fff, URZ, 0xc0, !UPT ;  /* 0x00003fff06067892 */ /* 0x000fc6000f8ec03f */
[----:B------:R-:W1:Y:S01]  /*5eb0*/  @P2 LDC R20, c[0x0][0x450] ;  /* 0x00011400ff142b82 */ /* 0x000e620000000800 */
[----:B------:R-:W-:-:S04]  /*5ec0*/  ULOP3.LUT UR6, UR6, 0x10000, URZ, 0xfc, !UPT ;  /* 0x0001000006067892 */ /* 0x000fc8000f8efc3f */
[----:B------:R-:W-:-:S04]  /*5ed0*/  UIMAD UR6, UR55, 0x780, UR6 ;  /* 0x00000780370678a4 */ /* 0x000fc8000f8e0206 */
[----:B------:R-:W-:-:S05]  /*5ee0*/  UIADD3 UR10, UR6, 0x180, URZ ;  /* 0x00000180060a7890 */ /* 0x000fca000fffe03f */
[----:B------:R-:W-:Y:S01]  /*5ef0*/  QGMMA.64x192x32.F32.E4M3.E4M3 R24, R216, gdesc[UR4], R24, gsb0 ;  /* 0x02e00004d8187df3 */ /* 0x000fe20008000818 */
[----:B------:R-:W-:Y:S01]  /*5f00*/  UMOV UR7, 0xc0000010 ;  /* 0xc000001000077882 */ /* 0x000fe20000000000 */
[----:B0-----:R-:W-:-:S04]  /*5f10*/  @P2 IMAD.HI.U32 R3, R9, R0, RZ ;  /* 0x0000000009032227 */ /* 0x001fc800078e00ff */
[----:B------:R-:W-:Y:S01]  /*5f20*/  IMAD.MOV.U32 R0, RZ, RZ, R9 ;  /* 0x000000ffff007224 */ /* 0x000fe200078e0009 */
[----:B-1----:R-:W-:Y:S01]  /*5f30*/  @P2 SHF.R.U32.HI R0, RZ, R20, R3 ;  /* 0x00000014ff002219 */ /* 0x002fe20000011603 */
[----:B------:R-:W-:-:S04]  /*5f40*/  IMAD R3, R13, R22, 0x1 ;  /* 0x000000010d037424 */ /* 0x000fc800078e0216 */
[----:B------:R-:W0:Y:S01]  /*5f50*/  SHFL.IDX PT, R20, R0, RZ, 0x1c1f ;  /* 0x001c1fff00147589 */ /* 0x000e2200000e0000 */
[----:B------:R-:W-:-:S03]  /*5f60*/  IMAD R3, R10, -0x2, R3 ;  /* 0xfffffffe0a037824 */ /* 0x000fc600078e0203 */
[----:B------:R-:W1:Y:S01]  /*5f70*/  SHFL.IDX PT, R0, R0, 0x1, 0x1c1f ;  /* 0x003c1f0000007f89 */ /* 0x000e6200000e0000 */
[----:B------:R-:W-:-:S05]  /*5f80*/  IMAD R15, R16, UR53, R3 ;  /* 0x00000035100f7c24 */ /* 0x000fca000f8e0203 */
[----:B0-----:R-:W-:-:S04]  /*5f90*/  IADD3 R3, R20, -UR43, R15 ;  /* 0x8000002b14037c10 */ /* 0x001fc8000fffe00f */
[C---:B------:R-:W-:Y:S02]  /*5fa0*/  ISETP.GT.AND P3, PT, R3.reuse, RZ, PT ;  /* 0x000000ff0300720c */ /* 0x040fe40003f64270 */
[C---:B------:R-:W-:Y:S02]  /*5fb0*/  ISETP.GT.AND P4, PT, R3.reuse, 0x1, PT ;  /* 0x000000010300780c */ /* 0x040fe40003f84270 */
        /* <DEDUP_REMOVED lines=11> */
[----:B------:R-:W-:Y:S02]  /*6070*/  FMNMX.FTZ R20, R189, R20, !PT ;  /* 0x00000014bd147209 */ /* 0x000fe40007810000 */
[----:B------:R-:W-:Y:S02]  /*6080*/  FSEL R193, R193, -INF , P4 ;  /* 0xff800000c1c17808 */ /* 0x000fe40002000000 */
[----:B------:R-:W-:Y:S02]  /*6090*/  ISETP.GT.AND P4, PT, R3, 0x19, PT ;  /* 0x000000190300780c */ /* 0x000fe40003f84270 */
[----:B-1----:R-:W-:Y:S02]  /*60a0*/  IADD3 R15, R0, -UR43, R15 ;  /* 0x8000002b000f7c10 */ /* 0x002fe4000fffe00f */
[----:B------:R-:W-:-:S02]  /*60b0*/  FSEL R197, R197, -INF , P4 ;  /* 0xff800000c5c57808 */ /* 0x000fc40002000000 */
[----:B------:R-:W-:Y:S02]  /*60c0*/  ISETP.GT.AND P4, PT, R3, 0x21, PT ;  /* 0x000000210300780c */ /* 0x000fe40003f84270 */
[----:B------:R-:W-:Y:S02]  /*60d0*/  ISETP.GT.AND P5, PT, R15, 0x1, PT ;  /* 0x000000010f00780c */ /* 0x000fe40003fa4270 */
[----:B------:R-:W-:Y:S02]  /*60e0*/  FSEL R169, R169, -INF , P4 ;  /* 0xff800000a9a97808 */ /* 0x000fe40002000000 */
[----:B------:R-:W-:Y:S02]  /*60f0*/  ISETP.GT.AND P4, PT, R3, 0x29, PT ;  /* 0x000000290300780c */ /* 0x000fe40003f84270 */
[----:B------:R-:W-:Y:S02]  /*6100*/  FSEL R187, R187, -INF , P5 ;  /* 0xff800000bbbb7808 */ /* 0x000fe40002800000 */
        /* <DEDUP_REMOVED lines=47> */
[----:B------:R-:W-:Y:S02]  /*6400*/  FMNMX.FTZ R0, R186, R11, !PT ;  /* 0x0000000bba007209 */ /* 0x000fe40007810000 */
[----:B------:R-:W-:-:S02]  /*6410*/  FSEL R155, R155, -INF , P5 ;  /* 0xff8000009b9b7808 */ /* 0x000fc40002800000 */
[----:B------:R-:W-:Y:S02]  /*6420*/  FMNMX.FTZ R0, R187, R0, !PT ;  /* 0x00000000bb007209 */ /* 0x000fe40007810000 */
[----:B------:R-:W-:Y:S01]  /*6430*/  ISETP.GT.AND P5, PT, R15, 0x49, PT ;  /* 0x000000490f00780c */ /* 0x000fe20003fa4270 */
[----:B------:R-:W-:Y:S02]  /*6440*/  WARPGROUP.DEPBAR.LE gsb0, 0x0 ;  /* 0x00008000000079c5 */ /* 0x000fe40000010000 */
[----:B------:R-:W-:Y:S01]  /*6450*/  WARPGROUP.ARRIVE ;  /* 0x00000000000079c5 */ /* 0x000fe20000000000 */
[----:B------:R-:W-:Y:S02]  /*6460*/  FSEL R217, R192, -INF , P3 ;  /* 0xff800000c0d97808 */ /* 0x000fe40001800000 */
[----:B------:R-:W-:Y:S02]  /*6470*/  ISETP.GT.AND P3, PT, R3, 0x18, PT ;  /* 0x000000180300780c */ /* 0x000fe40003f64270 */
[----:B------:R-:W-:Y:S01]  /*6480*/  FMNMX.FTZ R20, R217, R20, !PT ;  /* 0x00000014d9147209 */ /* 0x000fe20007810000 */
[----:B------:R-:W-:Y:S01]  /*6490*/  QGMMA.64x192x32.F32.E4M3.E4M3 R24, R212, gdesc[UR8], R24, gsb0 ;  /* 0x02e00008d4187df3 */ /* 0x000fe20008000818 */
[----:B------:R-:W-:Y:S01]  /*64a0*/  FSEL R219, R196, -INF , P3 ;  /* 0xff800000c4db7808 */ /* 0x000fe20001800000 */
[----:B------:R-:W-:Y:S01]  /*64b0*/  UIADD3 UR10, UR6, 0x300, URZ ;  /* 0x00000300060a7890 */ /* 0x000fe2000fffe03f */
[----:B------:R-:W-:Y:S01]  /*64c0*/  FMNMX.FTZ R20, R193, R20, !PT ;  /* 0x00000014c1147209 */ /* 0x000fe20007810000 */
[----:B------:R-:W-:Y:S01]  /*64d0*/  UMOV UR11, 0xc0000010 ;  /* 0xc0000010000b7882 */ /* 0x000fe20000000000 */
[----:B------:R-:W-:Y:S01]  /*64e0*/  ISETP.GT.AND P3, PT, R3, 0x20, PT ;  /* 0x000000200300780c */ /* 0x000fe20003f64270 */
[----:B------:R-:W-:Y:S01]  /*64f0*/  IMAD.U32 R196, RZ, RZ, UR54 ;  /* 0x00000036ffc47e24 */ /* 0x000fe2000f8e00ff */
[----:B------:R-:W-:-:S02]  /*6500*/  FMNMX.FTZ R20, R219, R20, !PT ;  /* 0x00000014db147209 */ /* 0x000fc40007810000 */
[----:B------:R-:W-:Y:S02]  /*6510*/  FSEL R221, R168, -INF , P3 ;  /* 0xff800000a8dd7808 */ /* 0x000fe40001800000 */
[----:B------:R-:W-:Y:S02]  /*6520*/  FMNMX.FTZ R20, R197, R20, !PT ;  /* 0x00000014c5147209 */ /* 0x000fe40007810000 */
[----:B------:R-:W-:Y:S02]  /*6530*/  ISETP.GT.AND P3, PT, R3, 0x28, PT ;  /* 0x000000280300780c */ /* 0x000fe40003f64270 */
[----:B------:R-:W-:Y:S02]  /*6540*/  FMNMX.FTZ R20, R221, R20, !PT ;  /* 0x00000014dd147209 */ /* 0x000fe40007810000 */
[----:B------:R-:W-:Y:S02]  /*6550*/  FSEL R223, R172, -INF , P3 ;  /* 0xff800000acdf7808 */ /* 0x000fe40001800000 */
[----:B------:R-:W-:-:S02]  /*6560*/  FMNMX.FTZ R20, R169, R20, !PT ;  /* 0x00000014a9147209 */ /* 0x000fc40007810000 */
[----:B------:R-:W-:Y:S02]  /*6570*/  ISETP.GT.AND P3, PT, R3, 0x30, PT ;  /* 0x000000300300780c */ /* 0x000fe40003f64270 */
[----:B------:R-:W-:Y:S02]  /*6580*/  FMNMX.FTZ R20, R223, R20, !PT ;  /* 0x00000014df147209 */ /* 0x000fe40007810000 */
[----:B------:R-:W-:Y:S02]  /*6590*/  FSEL R225, R176, -INF , P3 ;  /* 0xff800000b0e17808 */ /* 0x000fe40001800000 */
[----:B------:R-:W-:Y:S02]  /*65a0*/  FMNMX.FTZ R20, R173, R20, !PT ;  /* 0x00000014ad147209 */ /* 0x000fe40007810000 */
[----:B------:R-:W-:Y:S02]  /*65b0*/  ISETP.GT.AND P3, PT, R3, 0x38, PT ;  /* 0x000000380300780c */ /* 0x000fe40003f64270 */
        /* <DEDUP_REMOVED lines=41> */
[----:B------:R-:W-:Y:S02]  /*6850*/  @!P0 LEA R196, R196, UR40, 0x3 ;  /* 0x00000028c4c48c11 */ /* 0x000fe4000f8e18ff */
[----:B------:R-:W-:Y:S01]  /*6860*/  FMNMX.FTZ R20, R121, R20, !PT ;  /* 0x0000001479147209 */ /* 0x000fe20007810000 */
[----:B------:R-:W-:-:S02]  /*6870*/  WARPGROUP.DEPBAR.LE gsb0, 0x0 ;  /* 0x00008000000079c5 */ /* 0x000fc40000010000 */
        /* <DEDUP_REMOVED lines=10> */
[----:B------:R-:W-:Y:S01]  /*6920*/  UIADD3 UR6, UR6, 0x600, URZ ;  /* 0x0000060006067890 */ /* 0x000fe2000fffe03f */
[----:B------:R-:W-:-:S02]  /*6930*/  FMNMX.FTZ R20, R215, R20, !PT ;  /* 0x00000014d7147209 */ /* 0x000fc40007810000 */
[----:B------:R-:W-:Y:S02]  /*6940*/  FSEL R132, R132, -INF , P3 ;  /* 0xff80000084847808 */ /* 0x000fe40001800000 */
[----:B------:R-:W-:-:S04]  /*6950*/  FMNMX.FTZ R3, R129, R20, !PT ;  /* 0x0000001481037209 */ /* 0x000fc80007810000 */
[----:B------:R-:W-:-:S04]  /*6960*/  FMNMX.FTZ R20, R132, R3, !PT ;  /* 0x0000000384147209 */ /* 0x000fc80007810000 */
[----:B------:R-:W-:-:S05]  /*6970*/  FMNMX.FTZ R22, R133, R20, !PT ;  /* 0x0000001485167209 */ /* 0x000fca0007810000 */
[----:B------:R-:W0:Y:S02]  /*6980*/  SHFL.BFLY PT, R3, R22, 0x2, 0x1f ;  /* 0x0c401f0016037f89 */ /* 0x000e2400000e0000 */
[----:B0-----:R-:W-:-:S05]  /*6990*/  FMNMX.FTZ R124, R22, R3, !PT ;  /* 0x00000003167c7209 */ /* 0x001fca0007810000 */
[----:B------:R-:W0:Y:S02]  /*69a0*/  SHFL.BFLY PT, R3, R124, 0x1, 0x1f ;  /* 0x0c201f007c037f89 */ /* 0x000e2400000e0000 */
[----:B0-----:R-:W-:-:S04]  /*69b0*/  FMNMX.FTZ R3, R124, R3, !PT ;  /* 0x000000037c037209 */ /* 0x001fc80007810000 */
[----:B------:R-:W-:Y:S01]  /*69c0*/  FSETP.NEU.FTZ.AND P3, PT, R3, -INF , PT ;  /* 0xff8000000300780b */ /* 0x000fe20003f7d000 */
[----:B------:R-:W-:-:S05]  /*69d0*/  FFMA.FTZ R20, R2, R3, -8 ;  /* 0xc100000002147423 */ /* 0x000fca0000010003 */
[----:B------:R-:W-:-:S05]  /*69e0*/  FSEL R20, R20, RZ, P3 ;  /* 0x000000ff14147208 */ /* 0x000fca0001800000 */
[C-C-:B------:R-:W-:Y:S01]  /*69f0*/  FFMA.FTZ R124, R2.reuse, R189, -R20.reuse ;  /* 0x000000bd027c7223 */ /* 0x140fe20000010814 */
[----:B------:R-:W-:-:S01]  /*6a00*/  FFMA.FTZ R185, R2, R185, -R20 ;  /* 0x000000b902b97223 */ /* 0x000fc20000010814 */
[----:B------:R-:W-:Y:S01]  /*6a10*/  FSEL R189, R190, -INF , P4 ;  /* 0xff800000bebd7808 */ /* 0x000fe20002000000 */
[----:B------:R-:W-:-:S01]  /*6a20*/  FFMA.FTZ R193, R2, R193, -R20 ;  /* 0x000000c102c17223 */ /* 0x000fc20000010814 */
[----:B------:R-:W-:Y:S01]  /*6a30*/  ISETP.GT.AND P4, PT, R15, 0x10, PT ;  /* 0x000000100f00780c */ /* 0x000fe20003f84270 */
[----:B------:R-:W-:Y:S01]  /*6a40*/  MUFU.EX2 R22, R185 ;  /* 0x000000b900167308 */ /* 0x000fe20000000800 */
[----:B------:R-:W-:Y:S01]  /*6a50*/  FMNMX.FTZ R0, R189, R0, !PT ;  /* 0x00000000bd007209 */ /* 0x000fe20007810000 */
[C-C-:B------:R-:W-:Y:S01]  /*6a60*/  FFMA.FTZ R128, R2.reuse, R217, -R20.reuse ;  /* 0x000000d902807223 */ /* 0x140fe20000010814 */
[----:B------:R-:W-:-:S01]  /*6a70*/  FFMA.FTZ R136, R2, R219, -R20 ;  /* 0x000000db02887223 */ /* 0x000fc20000010814 */
[C-C-:B------:R-:W-:Y:S01]  /*6a80*/  FFMA.FTZ R152, R2.reuse, R221, -R20.reuse ;  /* 0x000000dd02987223 */ /* 0x140fe20000010814 */
[----:B------:R-:W-:Y:S01]  /*6a90*/  FMNMX.FTZ R0, R191, R0, !PT ;  /* 0x00000000bf007209 */ /* 0x000fe20007810000 */
[C-C-:B------:R-:W-:Y:S01]  /*6aa0*/  FFMA.FTZ R156, R2.reuse, R223, -R20.reuse ;  /* 0x000000df029c7223 */ /* 0x140fe20000010814 */
[----:B------:R-:W-:-:S01]  /*6ab0*/  FFMA.FTZ R160, R2, R225, -R20 ;  /* 0x000000e102a07223 */ /* 0x000fc20000010814 */
[----:B------:R0:W-:Y:S01]  /*6ac0*/  MUFU.EX2 R185, R193 ;  /* 0x000000c100b97308 */ /* 0x0001e20000000800 */
[----:B------:R-:W-:-:S01]  /*6ad0*/  FFMA.FTZ R164, R2, R181, -R20 ;  /* 0x000000b502a47223 */ /* 0x000fc20000010814 */
[----:B------:R-:W-:Y:S01]  /*6ae0*/  FSEL R181, R159, -INF , P5 ;  /* 0xff8000009fb57808 */ /* 0x000fe20002800000 */
[----:B------:R-:W-:-:S01]  /*6af0*/  FFMA.FTZ R21, R2, R21, -R20 ;  /* 0x0000001502157223 */ /* 0x000fc20000010814 */
[----:B------:R-:W-:Y:S01]  /*6b00*/  ISETP.GT.AND P5, PT, R15, 0x51, PT ;  /* 0x000000510f00780c */ /* 0x000fe20003fa4270 */
[----:B------:R-:W-:-:S01]  /*6b10*/  FFMA.FTZ R23, R2, R23, -R20 ;  /* 0x0000001702177223 */ /* 0x000fc20000010814 */
[C-C-:B------:R-:W-:Y:S01]  /*6b20*/  FFMA.FTZ R169, R2.reuse, R169, -R20.reuse ;  /* 0x000000a902a97223 */ /* 0x140fe20000010814 */
[----:B------:R-:W-:-:S01]  /*6b30*/  FFMA.FTZ R173, R2, R173, -R20 ;  /* 0x000000ad02ad7223 */ /* 0x000fc20000010814 */
[----:B------:R-:W-:Y:S01]  /*6b40*/  FSEL R163, R163, -INF , P5 ;  /* 0xff800000a3a37808 */ /* 0x000fe20002800000 */
[----:B0-----:R-:W-:-:S01]  /*6b50*/  FFMA.FTZ R193, R2, R197, -R20 ;  /* 0x000000c502c17223 */ /* 0x001fc20000010814 */
[----:B------:R-:W-:Y:S01]  /*6b60*/  FSEL R197, R194, -INF , P4 ;  /* 0xff800000c2c57808 */ /* 0x000fe20002000000 */
[----:B------:R0:W-:Y:S01]  /*6b70*/  MUFU.EX2 R159, R164 ;  /* 0x000000a4009f7308 */ /* 0x0001e20000000800 */
[----:B------:R-:W-:Y:S01]  /*6b80*/  ISETP.GT.AND P4, PT, R15, 0x18, PT ;  /* 0x000000180f00780c */ /* 0x000fe20003f84270 */
[C-C-:B------:R-:W-:Y:S01]  /*6b90*/  FFMA.FTZ R177, R2.reuse, R177, -R20.reuse ;  /* 0x000000b102b17223 */ /* 0x140fe20000010814 */
[----:B------:R-:W-:Y:S01]  /*6ba0*/  FMNMX.FTZ R0, R197, R0, !PT ;  /* 0x00000000c5007209 */ /* 0x000fe20007810000 */
[C-C-:B------:R-:W-:Y:S01]  /*6bb0*/  FFMA.FTZ R153, R2.reuse, R153, -R20.reuse ;  /* 0x0000009902997223 */ /* 0x140fe20000010814 */
[----:B------:R-:W-:Y:S01]  /*6bc0*/  ISETP.GT.AND P5, PT, R15, 0x59, PT ;  /* 0x000000590f00780c */ /* 0x000fe20003fa4270 */
[C-C-:B------:R-:W-:Y:S01]  /*6bd0*/  FFMA.FTZ R141, R2.reuse, R141, -R20.reuse ;  /* 0x0000008d028d7223 */ /* 0x140fe20000010814 */
[----:B------:R-:W-:Y:S01]  /*6be0*/  FMNMX.FTZ R0, R195, R0, !PT ;  /* 0x00000000c3007209 */ /* 0x000fe20007810000 */
[C-C-:B------:R-:W-:Y:S01]  /*6bf0*/  FFMA.FTZ R145, R2.reuse, R145, -R20.reuse ;  /* 0x0000009102917223 */ /* 0x140fe20000010814 */
[----:B------:R-:W-:Y:S01]  /*6c00*/  FSEL R167, R167, -INF , P5 ;  /* 0xff800000a7a77808 */ /* 0x000fe20002800000 */
[C-C-:B0-----:R-:W-:Y:S01]  /*6c10*/  FFMA.FTZ R164, R2.reuse, R231, -R20.reuse ;  /* 0x000000e702a47223 */ /* 0x141fe20000010814 */
[----:B------:R-:W-:Y:S01]  /*6c20*/  ISETP.GT.AND P5, PT, R15, 0x61, PT ;  /* 0x000000610f00780c */ /* 0x000fe20003fa4270 */
[C-C-:B------:R-:W-:Y:S01]  /*6c30*/  FFMA.FTZ R149, R2.reuse, R149, -R20.reuse ;  /* 0x0000009502957223 */ /* 0x140fe20000010814 */
[----:B------:R-:W-:-:S01]  /*6c40*/  FFMA.FTZ R120, R2, R120, -R20 ;  /* 0x0000007802787223 */ /* 0x000fc20000010814 */
[C-C-:B------:R-:W-:Y:S01]  /*6c50*/  FFMA.FTZ R121, R2.reuse, R121, -R20.reuse ;  /* 0x0000007902797223 */ /* 0x140fe20000010814 */
[----:B------:R-:W-:Y:S01]  /*6c60*/  FSEL R231, R139, -INF , P5 ;  /* 0xff8000008be77808 */ /* 0x000fe20002800000 */
[C-C-:B------:R-:W-:Y:S01]  /*6c70*/  FFMA.FTZ R125, R2.reuse, R125, -R20.reuse ;  /* 0x0000007d027d7223 */ /* 0x140fe20000010814 */
[----:B------:R-:W-:Y:S01]  /*6c80*/  ISETP.GT.AND P5, PT, R15, 0x69, PT ;  /* 0x000000690f00780c */ /* 0x000fe20003fa4270 */
[----:B------:R0:W-:Y:S01]  /*6c90*/  MUFU.EX2 R139, R164 ;  /* 0x000000a4008b7308 */ /* 0x0001e20000000800 */
[----:B------:R-:W-:-:S01]  /*6ca0*/  FFMA.FTZ R129, R2, R129, -R20 ;  /* 0x0000008102817223 */ /* 0x000fc20000010814 */
[C-C-:B------:R-:W-:Y:S01]  /*6cb0*/  FFMA.FTZ R132, R2.reuse, R132, -R20.reuse ;  /* 0x0000008402847223 */ /* 0x140fe20000010814 */
[----:B------:R-:W-:Y:S01]  /*6cc0*/  FSEL R143, R143, -INF , P5 ;  /* 0xff8000008f8f7808 */ /* 0x000fe20002800000 */
[----:B------:R-:W-:Y:S01]  /*6cd0*/  FFMA.FTZ R133, R2, R133, -R20 ;  /* 0x0000008502857223 */ /* 0x000fe20000010814 */
[----:B------:R-:W-:-:S03]  /*6ce0*/  ISETP.GT.AND P5, PT, R15, 0x71, PT ;  /* 0x000000710f00780c */ /* 0x000fc60003fa4270 */
[----:B------:R-:W-:Y:S01]  /*6cf0*/  MUFU.EX2 R21, R21 ;  /* 0x0000001500157308 */ /* 0x000fe20000000800 */
[----:B------:R-:W-:Y:S01]  /*6d00*/  FSEL R147, R147, -INF , P5 ;  /* 0xff80000093937808 */ /* 0x000fe20002800000 */
[----:B0-----:R-:W-:Y:S01]  /*6d10*/  FFMA.FTZ R164, R2, R235, -R20 ;  /* 0x000000eb02a47223 */ /* 0x001fe20000010814 */
[----:B------:R-:W-:-:S05]  /*6d20*/  ISETP.GT.AND P5, PT, R15, 0x79, PT ;  /* 0x000000790f00780c */ /* 0x000fca0003fa4270 */
        /* <DEDUP_REMOVED lines=9> */
[----:B------:R-:W-:Y:S01]  /*6dc0*/  WARPGROUP.ARRIVE ;  /* 0x00000000000079c5 */ /* 0x000fe20000000000 */
[----:B------:R-:W-:-:S03]  /*6dd0*/  ISETP.GT.AND P4, PT, R15, 0x20, PT ;  /* 0x000000200f00780c */ /* 0x000fc60003f84270 */
[----:B------:R-:W-:Y:S01]  /*6de0*/  MUFU.EX2 R156, R156 ;  /* 0x0000009c009c7308 */ /* 0x000fe20000000800 */
[----:B------:R-:W-:Y:S02]  /*6df0*/  FMNMX.FTZ R0, R209, R0, !PT ;  /* 0x00000000d1007209 */ /* 0x000fe40007810000 */
[----:B------:R-:W-:Y:S01]  /*6e00*/  FSEL R211, R170, -INF , P4 ;  /* 0xff800000aad37808 */ /* 0x000fe20002000000 */
[----:B------:R-:W-:Y:S01]  /*6e10*/  QGMMA.64x192x32.F32.E4M3.E4M3 R24, R204, gdesc[UR8], R24, gsb0 ;  /* 0x02e00008cc187df3 */ /* 0x000fe20008000818 */
[----:B------:R-:W-:Y:S02]  /*6e20*/  FMNMX.FTZ R0, R199, R0, !PT ;  /* 0x00000000c7007209 */ /* 0x000fe40007810000 */
[----:B------:R-:W-:Y:S01]  /*6e30*/  ISETP.GT.AND P4, PT, R15, 0x28, PT ;  /* 0x000000280f00780c */ /* 0x000fe20003f84270 */
[----:B------:R-:W-:Y:S01]  /*6e40*/  MUFU.EX2 R173, R173 ;  /* 0x000000ad00ad7308 */ /* 0x000fe20000000800 */
[----:B------:R-:W-:Y:S02]  /*6e50*/  FMNMX.FTZ R0, R211, R0, !PT ;  /* 0x00000000d3007209 */ /* 0x000fe40007810000 */
[----:B------:R-:W-:-:S02]  /*6e60*/  FSEL R217, R174, -INF , P4 ;  /* 0xff800000aed97808 */ /* 0x000fc40002000000 */
[----:B------:R-:W-:Y:S02]  /*6e70*/  FMNMX.FTZ R0, R171, R0, !PT ;  /* 0x00000000ab007209 */ /* 0x000fe40007810000 */
[----:B------:R-:W-:Y:S01]  /*6e80*/  ISETP.GT.AND P4, PT, R15, 0x30, PT ;  /* 0x000000300f00780c */ /* 0x000fe20003f84270 */
[----:B------:R-:W-:Y:S01]  /*6e90*/  MUFU.EX2 R160, R160 ;  /* 0x000000a000a07308 */ /* 0x000fe20000000800 */
[----:B------:R-:W-:Y:S02]  /*6ea0*/  FMNMX.FTZ R0, R217, R0, !PT ;  /* 0x00000000d9007209 */ /* 0x000fe40007810000 */
[----:B------:R-:W-:Y:S02]  /*6eb0*/  FSEL R219, R178, -INF , P4 ;  /* 0xff800000b2db7808 */ /* 0x000fe40002000000 */
[----:B------:R-:W-:Y:S02]  /*6ec0*/  FMNMX.FTZ R0, R175, R0, !PT ;  /* 0x00000000af007209 */ /* 0x000fe40007810000 */
[----:B------:R-:W-:Y:S01]  /*6ed0*/  ISETP.GT.AND P4, PT, R15, 0x38, PT ;  /* 0x000000380f00780c */ /* 0x000fe20003f84270 */
[----:B------:R-:W-:Y:S01]  /*6ee0*/  MUFU.EX2 R177, R177 ;  /* 0x000000b100b17308 */ /* 0x000fe20000000800 */
[----:B------:R-:W-:-:S02]  /*6ef0*/  FMNMX.FTZ R0, R219, R0, !PT ;  /* 0x00000000db007209 */ /* 0x000fc40007810000 */
[----:B------:R-:W-:Y:S02]  /*6f00*/  FSEL R221, R182, -INF , P4 ;  /* 0xff800000b6dd7808 */ /* 0x000fe40002000000 */
[----:B------:R-:W-:Y:S02]  /*6f10*/  FMNMX.FTZ R0, R179, R0, !PT ;  /* 0x00000000b3007209 */ /* 0x000fe40007810000 */
[----:B------:R-:W-:Y:S01]  /*6f20*/  ISETP.GT.AND P4, PT, R15, 0x40, PT ;  /* 0x000000400f00780c */ /* 0x000fe20003f84270 */
[----:B------:R-:W-:Y:S01]  /*6f30*/  MUFU.EX2 R153, R153 ;  /* 0x0000009900997308 */ /* 0x000fe20000000800 */
[----:B------:R-:W-:Y:S02]  /*6f40*/  FMNMX.FTZ R0, R221, R0, !PT ;  /* 0x00000000dd007209 */ /* 0x000fe40007810000 */
[----:B------:R-:W-:Y:S01]  /*6f50*/  FSEL R223, R154, -INF , P4 ;  /* 0xff8000009adf7808 */ /* 0x000fe20002000000 */
[----:B------:R-:W-:-:S01]  /*6f60*/  FFMA.FTZ R154, R2, R227, -R20 ;  /* 0x000000e3029a7223 */ /* 0x000fc20000010814 */
[----:B------:R-:W-:-:S02]  /*6f70*/  FMNMX.FTZ R0, R183, R0, !PT ;  /* 0x00000000b7007209 */ /* 0x000fc40007810000 */
[----:B------:R-:W-:Y:S01]  /*6f80*/  ISETP.GT.AND P4, PT, R15, 0x48, PT ;  /* 0x000000480f00780c */ /* 0x000fe20003f84270 */
[----:B------:R-:W-:Y:S01]  /*6f90*/  MUFU.EX2 R141, R141 ;  /* 0x0000008d008d7308 */ /* 0x000fe20000000800 */
[----:B------:R-:W-:Y:S02]  /*6fa0*/  FMNMX.FTZ R0, R223, R0, !PT ;  /* 0x00000000df007209 */ /* 0x000fe40007810000 */
[----:B------:R-:W-:Y:S01]  /*6fb0*/  FSEL R225, R158, -INF , P4 ;  /* 0xff8000009ee17808 */ /* 0x000fe20002000000 */
[----:B------:R-:W-:-:S01]  /*6fc0*/  FFMA.FTZ R158, R2, R229, -R20 ;  /* 0x000000e5029e7223 */ /* 0x000fc20000010814 */
[----:B------:R-:W-:Y:S02]  /*6fd0*/  FMNMX.FTZ R0, R155, R0, !PT ;  /* 0x000000009b007209 */ /* 0x000fe40007810000 */
[----:B------:R-:W-:Y:S01]  /*6fe0*/  ISETP.GT.AND P4, PT, R15, 0x50, PT ;  /* 0x000000500f00780c */ /* 0x000fe20003f84270 */
[----:B------:R-:W-:Y:S01]  /*6ff0*/  MUFU.EX2 R154, R154 ;  /* 0x0000009a009a7308 */ /* 0x000fe20000000800 */
[----:B------:R-:W-:-:S02]  /*7000*/  FMNMX.FTZ R0, R225, R0, !PT ;  /* 0x00000000e1007209 */ /* 0x000fc40007810000 */
[----:B------:R-:W-:Y:S01]  /*7010*/  FSEL R227, R162, -INF , P4 ;  /* 0xff800000a2e37808 */ /* 0x000fe20002000000 */
[----:B------:R-:W-:-:S01]  /*7020*/  FFMA.FTZ R162, R2, R157, -R20 ;  /* 0x0000009d02a27223 */ /* 0x000fc20000010814 */
[----:B------:R-:W-:Y:S02]  /*7030*/  FMNMX.FTZ R0, R181, R0, !PT ;  /* 0x00000000b5007209 */ /* 0x000fe40007810000 */
[----:B------:R-:W-:Y:S01]  /*7040*/  ISETP.GT.AND P4, PT, R15, 0x58, PT ;  /* 0x000000580f00780c */ /* 0x000fe20003f84270 */
[----:B------:R-:W-:Y:S01]  /*7050*/  MUFU.EX2 R158, R158 ;  /* 0x0000009e009e7308 */ /* 0x000fe20000000800 */
[----:B------:R-:W-:Y:S02]  /*7060*/  FMNMX.FTZ R0, R227, R0, !PT ;  /* 0x00000000e3007209 */ /* 0x000fe40007810000 */
[----:B------:R-:W-:Y:S02]  /*7070*/  FSEL R229, R166, -INF , P4 ;  /* 0xff800000a6e57808 */ /* 0x000fe40002000000 */
[----:B------:R-:W-:-:S02]  /*7080*/  FMNMX.FTZ R0, R163, R0, !PT ;  /* 0x00000000a3007209 */ /* 0x000fc40007810000 */
        /* <DEDUP_REMOVED lines=22> */
[----:B------:R-:W-:Y:S01]  /*71f0*/  FSEL R161, R151, -INF , P5 ;  /* 0xff80000097a17808 */ /* 0x000fe20002800000 */
[----:B------:R-:W-:Y:S01]  /*7200*/  MUFU.EX2 R146, R146 ;  /* 0x0000009200927308 */ /* 0x000fe20000000800 */
[----:B------:R-:W-:-:S02]  /*7210*/  ISETP.GT.AND P4, PT, R15, 0x80, PT ;  /* 0x000000800f00780c */ /* 0x000fc40003f84270 */
[----:B------:R-:W-:Y:S02]  /*7220*/  FMNMX.FTZ R0, R233, R0, !PT ;  /* 0x00000000e9007209 */ /* 0x000fe40007810000 */
[----:B------:R-:W-:Y:S02]  /*7230*/  ISETP.GT.AND P5, PT, R15, 0x81, PT ;  /* 0x000000810f00780c */ /* 0x000fe40003fa4270 */
[----:B------:R-:W-:Y:S01]  /*7240*/  FSEL R122, R122, -INF , P4 ;  /* 0xff8000007a7a7808 */ /* 0x000fe20002000000 */
[----:B------:R0:W-:Y:S01]  /*7250*/  MUFU.EX2 R151, R150 ;  /* 0x0000009600977308 */ /* 0x0001e20000000800 */
[----:B------:R-:W-:Y:S02]  /*7260*/  FMNMX.FTZ R0, R161, R0, !PT ;  /* 0x00000000a1007209 */ /* 0x000fe40007810000 */
[----:B------:R-:W-:Y:S02]  /*7270*/  ISETP.GT.AND P4, PT, R15, 0x88, PT ;  /* 0x000000880f00780c */ /* 0x000fe40003f84270 */
[----:B------:R-:W-:-:S02]  /*7280*/  FSEL R235, R123, -INF , P5 ;  /* 0xff8000007beb7808 */ /* 0x000fc40002800000 */
[----:B------:R-:W-:Y:S01]  /*7290*/  FMNMX.FTZ R0, R122, R0, !PT ;  /* 0x000000007a007209 */ /* 0x000fe20007810000 */
[----:B------:R1:W-:Y:S01]  /*72a0*/  MUFU.EX2 R123, R164 ;  /* 0x000000a4007b7308 */ /* 0x0003e20000000800 */
[----:B0-----:R-:W-:-:S01]  /*72b0*/  FFMA.FTZ R150, R2, R165, -R20 ;  /* 0x000000a502967223 */ /* 0x001fc20000010814 */
[----:B------:R-:W-:Y:S02]  /*72c0*/  ISETP.GT.AND P5, PT, R15, 0x89, PT ;  /* 0x000000890f00780c */ /* 0x000fe40003fa4270 */
[----:B------:R-:W-:Y:S02]  /*72d0*/  FSEL R126, R126, -INF , P4 ;  /* 0xff8000007e7e7808 */ /* 0x000fe40002000000 */
[----:B------:R-:W-:Y:S02]  /*72e0*/  FMNMX.FTZ R165, R235, R0, !PT ;  /* 0x00000000eba57209 */ /* 0x000fe40007810000 */
[----:B------:R-:W-:Y:S01]  /*72f0*/  ISETP.GT.AND P4, PT, R15, 0x90, PT ;  /* 0x000000900f00780c */ /* 0x000fe20003f84270 */
[----:B-1----:R-:W-:Y:S01]  /*7300*/  FFMA.FTZ R164, R2, R137, -R20 ;  /* 0x0000008902a47223 */ /* 0x002fe20000010814 */
[----:B------:R-:W-:Y:S01]  /*7310*/  FSEL R127, R127, -INF , P5 ;  /* 0xff8000007f7f7808 */ /* 0x000fe20002800000 */
[----:B------:R-:W-:Y:S01]  /*7320*/  MUFU.EX2 R150, R150 ;  /* 0x0000009600967308 */ /* 0x000fe20000000800 */
[----:B------:R-:W-:-:S02]  /*7330*/  FMNMX.FTZ R0, R126, R165, !PT ;  /* 0x000000a57e007209 */ /* 0x000fc40007810000 */
[----:B------:R-:W-:Y:S02]  /*7340*/  ISETP.GT.AND P5, PT, R15, 0x91, PT ;  /* 0x000000910f00780c */ /* 0x000fe40003fa4270 */
[----:B------:R-:W-:Y:S01]  /*7350*/  FSEL R165, R130, -INF , P4 ;  /* 0xff80000082a57808 */ /* 0x000fe20002000000 */
[----:B------:R-:W-:Y:S01]  /*7360*/  FFMA.FTZ R130, R2, R237, -R20 ;  /* 0x000000ed02827223 */ /* 0x000fe20000010814 */
[----:B------:R-:W-:Y:S01]  /*7370*/  FMNMX.FTZ R0, R127, R0, !PT ;  /* 0x000000007f007209 */ /* 0x000fe20007810000 */
[----:B------:R-:W-:Y:S01]  /*7380*/  MUFU.EX2 R121, R121 ;  /* 0x0000007900797308 */ /* 0x000fe20000000800 */
[----:B------:R-:W-:Y:S02]  /*7390*/  ISETP.GT.AND P4, PT, R15, 0x98, PT ;  /* 0x000000980f00780c */ /* 0x000fe40003f84270 */
[----:B------:R-:W-:Y:S02]  /*73a0*/  FSEL R131, R131, -INF , P5 ;  /* 0xff80000083837808 */ /* 0x000fe40002800000 */
[----:B------:R-:W-:-:S02]  /*73b0*/  FMNMX.FTZ R0, R165, R0, !PT ;  /* 0x00000000a5007209 */ /* 0x000fc40007810000 */
[----:B------:R-:W-:Y:S01]  /*73c0*/  ISETP.GT.AND P5, PT, R15, 0x99, PT ;  /* 0x000000990f00780c */ /* 0x000fe20003fa4270 */
[----:B------:R-:W-:Y:S01]  /*73d0*/  MUFU.EX2 R130, R130 ;  /* 0x0000008200827308 */ /* 0x000fe20000000800 */
[----:B------:R-:W-:Y:S01]  /*73e0*/  FSEL R15, R134, -INF , P4 ;  /* 0xff800000860f7808 */ /* 0x000fe20002000000 */
[C-C-:B------:R-:W-:Y:S01]  /*73f0*/  FFMA.FTZ R134, R2.reuse, R140, -R20.reuse ;  /* 0x0000008c02867223 */ /* 0x140fe20000010814 */
[----:B------:R-:W-:Y:S01]  /*7400*/  FMNMX.FTZ R0, R131, R0, !PT ;  /* 0x0000000083007209 */ /* 0x000fe20007810000 */
[C-C-:B------:R-:W-:Y:S01]  /*7410*/  FFMA.FTZ R140, R2.reuse, R144, -R20.reuse ;  /* 0x00000090028c7223 */ /* 0x140fe20000010814 */
[----:B------:R-:W-:Y:S01]  /*7420*/  FSEL R137, R135, -INF , P5 ;  /* 0xff80000087897808 */ /* 0x000fe20002800000 */
[C-C-:B------:R-:W-:Y:S01]  /*7430*/  FFMA.FTZ R144, R2.reuse, R148, -R20.reuse ;  /* 0x0000009402907223 */ /* 0x140fe20000010814 */
[----:B------:R-:W-:Y:S01]  /*7440*/  FMNMX.FTZ R0, R15, R0, !PT ;  /* 0x000000000f007209 */ /* 0x000fe20007810000 */
[----:B------:R-:W-:Y:S01]  /*7450*/  FFMA.FTZ R148, R2, R213, -R20 ;  /* 0x000000d502947223 */ /* 0x000fe20000010814 */
[----:B------:R0:W-:Y:S02]  /*7460*/  MUFU.EX2 R135, R164 ;  /* 0x000000a400877308 */ /* 0x0001e40000000800 */
[----:B------:R-:W-:-:S05]  /*7470*/  FMNMX.FTZ R0, R137, R0, !PT ;  /* 0x0000000089007209 */ /* 0x000fca0007810000 */
[----:B------:R-:W1:Y:S01]  /*7480*/  SHFL.BFLY PT, R237, R0, 0x2, 0x1f ;  /* 0x0c401f0000ed7f89 */ /* 0x000e6200000e0000 */
[----:B------:R-:W-:Y:S01]  /*7490*/  MUFU.EX2 R134, R134 ;  /* 0x0000008600867308 */ /* 0x000fe20000000800 */
[----:B0-----:R-:W-:-:S07]  /*74a0*/  FFMA.FTZ R164, R2, R215, -R20 ;  /* 0x000000d702a47223 */ /* 0x001fce0000010814 */
[----:B------:R-:W-:Y:S08]  /*74b0*/  MUFU.EX2 R140, R140 ;  /* 0x0000008c008c7308 */ /* 0x000ff00000000800 */
[----:B------:R-:W-:Y:S01]  /*74c0*/  MUFU.EX2 R144, R144 ;  /* 0x0000009000907308 */ /* 0x000fe20000000800 */
[----:B-1----:R-:W-:-:S07]  /*74d0*/  FMNMX.FTZ R237, R0, R237, !PT ;  /* 0x000000ed00ed7209 */ /* 0x002fce0007810000 */
[----:B------:R-:W-:Y:S01]  /*74e0*/  MUFU.EX2 R148, R148 ;  /* 0x0000009400947308 */ /* 0x000fe20000000800 */
[----:B------:R-:W0:Y:S07]  /*74f0*/  SHFL.BFLY PT, R0, R237, 0x1, 0x1f ;  /* 0x0c201f00ed007f89 */ /* 0x000e2e00000e0000 */
[----:B------:R-:W-:Y:S08]  /*7500*/  MUFU.EX2 R125, R125 ;  /* 0x0000007d007d7308 */ /* 0x000ff00000000800 */
[----:B------:R-:W-:Y:S08]  /*7510*/  MUFU.EX2 R164, R164 ;  /* 0x000000a400a47308 */ /* 0x000ff00000000800 */
[----:B------:R-:W-:Y:S01]  /*7520*/  MUFU.EX2 R129, R129 ;  /* 0x0000008100817308 */ /* 0x000fe20000000800 */
[----:B0-----:R-:W-:Y:S01]  /*7530*/  FMNMX.FTZ R0, R237, R0, !PT ;  /* 0x00000000ed007209 */ /* 0x001fe20007810000 */
[----:B------:R-:W-:-:S03]  /*7540*/  WARPGROUP.DEPBAR.LE gsb0, 0x0 ;  /* 0x00008000000079c5 */ /* 0x000fc60000010000 */
[----:B------:R-:W-:Y:S01]  /*7550*/  FSETP.NEU.FTZ.AND P4, PT, R0, -INF , PT ;  /* 0xff8000000000780b */ /* 0x000fe20003f9d000 */
[----:B------:R-:W-:-:S01]  /*7560*/  FFMA.FTZ R213, R2, R0, -8 ;  /* 0xc100000002d57423 */ /* 0x000fc20000010000 */
[----:B------:R-:W-:Y:S01]  /*7570*/  WARPGROUP.ARRIVE ;  /* 0x00000000000079c5 */ /* 0x000fe20000000000 */
[----:B------:R-:W-:Y:S01]  /*7580*/  MUFU.EX2 R132, R132 ;  /* 0x0000008400847308 */ /* 0x000fe20000000800 */
[----:B------:R-:W-:Y:S02]  /*7590*/  FSEL R184, R0, RZ, P4 ;  /* 0x000000ff00b87208 */ /* 0x000fe40002000000 */
[----:B------:R-:W-:Y:S02]  /*75a0*/  FSEL R213, R213, RZ, P4 ;  /* 0x000000ffd5d57208 */ /* 0x000fe40002000000 */
[----:B------:R-:W-:Y:S01]  /*75b0*/  QGMMA.64x192x32.F32.E4M3.E4M3 R24, R200, gdesc[UR4], R24, gsb0 ;  /* 0x02e00004c8187df3 */ /* 0x000fe20008000818 */
[----:B------:R-:W-:-:S02]  /*75c0*/  FADD.FTZ R11, -R184, R11 ;  /* 0x0000000bb80b7221 */ /* 0x000fc40000010100 */
[C-C-:B------:R-:W-:Y:S01]  /*75d0*/  FFMA.FTZ R168, R2.reuse, R197, -R213.reuse ;  /* 0x000000c502a87223 */ /* 0x140fe200000108d5 */
[----:B------:R-:W-:Y:S01]  /*75e0*/  FSEL R197, R3, RZ, P3 ;  /* 0x000000ff03c57208 */ /* 0x000fe20001800000 */
[C-C-:B------:R-:W-:Y:S01]  /*75f0*/  FFMA.FTZ R20, R2.reuse, R186, -R213.reuse ;  /* 0x000000ba02147223 */ /* 0x140fe200000108d5 */
[C---:B------:R-:W-:Y:S01]  /*7600*/  FMUL.FTZ R11, R2.reuse, R11 ;  /* 0x0000000b020b7220 */ /* 0x040fe20000410000 */
        /* <DEDUP_REMOVED lines=38> */
[----:B------:R-:W-:Y:S01]  /*7870*/  FADD.FTZ R197, R23, R188 ;  /* 0x000000bc17c57221 */ /* 0x000fe20000010000 */
[----:B------:R-:W-:-:S01]  /*7880*/  FFMA.FTZ R15, R2, R15, -R213 ;  /* 0x0000000f020f7223 */ /* 0x000fc200000108d5 */
[----:B------:R-:W-:-:S02]  /*7890*/  FFMA.FTZ R137, R2, R137, -R213 ;  /* 0x0000008902897223 */ /* 0x000fc400000108d5 */
[----:B------:R-:W-:-:S02]  /*78a0*/  FADD.FTZ R197, R124, R197 ;  /* 0x000000c57cc57221 */ /* 0x000fc40000010000 */
[----:B------:R-:W1:Y:S01]  /*78b0*/  MUFU.EX2 R189, R189 ;  /* 0x000000bd00bd7308 */ /* 0x000e620000000800 */
[----:B--2---:R-:W-:-:S07]  /*78c0*/  FADD.FTZ R7, R187, R8 ;  /* 0x00000008bb077221 */ /* 0x004fce0000010000 */
[----:B------:R-:W2:Y:S01]  /*78d0*/  MUFU.EX2 R168, R168 ;  /* 0x000000a800a87308 */ /* 0x000ea20000000800 */
[----:B0-----:R-:W-:-:S07]  /*78e0*/  FADD.FTZ R8, R166, R7 ;  /* 0x00000007a6087221 */ /* 0x001fce0000010000 */
[----:B------:R-:W0:Y:S01]  /*78f0*/  MUFU.EX2 R191, R191 ;  /* 0x000000bf00bf7308 */ /* 0x000e220000000800 */
[----:B-1----:R-:W-:-:S01]  /*7900*/  FADD.FTZ R7, R189, R8 ;  /* 0x00000008bd077221 */ /* 0x002fc20000010000 */
[----:B------:R-:W-:Y:S01]  /*7910*/  FADD.FTZ R8, R128, R197 ;  /* 0x000000c580087221 */ /* 0x000fe20000010000 */
[----:B------:R-:W-:-:S05]  /*7920*/  FFMA.FTZ R197, R2, R231, -R213 ;  /* 0x000000e702c57223 */ /* 0x000fca00000108d5 */
        /* <DEDUP_REMOVED lines=44> */
[----:B------:R-:W-:-:S04]  /*7bf0*/  FADD.FTZ R161, R139, R8 ;  /* 0x000000088ba17221 */ /* 0x000fc80000010000 */
[----:B------:R-:W-:Y:S01]  /*7c00*/  FADD.FTZ R161, R162, R161 ;  /* 0x000000a1a2a17221 */ /* 0x000fe20000010000 */
[----:B------:R-:W0:Y:S01]  /*7c10*/  MUFU.EX2 R184, R184 ;  /* 0x000000b800b87308 */ /* 0x000e220000000800 */
[----:B-1----:R-:W-:-:S07]  /*7c20*/  FADD.FTZ R8, R12, R7 ;  /* 0x000000070c087221 */ /* 0x002fce0000010000 */
[----:B------:R-:W1:Y:S01]  /*7c30*/  MUFU.EX2 R163, R163 ;  /* 0x000000a300a37308 */ /* 0x000e620000000800 */
[----:B--2---:R-:W-:-:S01]  /*7c40*/  FADD.FTZ R7, R181, R8 ;  /* 0x00000008b5077221 */ /* 0x004fc20000010000 */
[----:B------:R-:W-:Y:S01]  /*7c50*/  FADD.FTZ R8, R146, R161 ;  /* 0x000000a192087221 */ /* 0x000fe20000010000 */
[----:B------:R-:W-:-:S03]  /*7c60*/  FFMA.FTZ R161, R2, R235, -R213 ;  /* 0x000000eb02a17223 */ /* 0x000fc600000108d5 */
[----:B------:R-:W-:Y:S02]  /*7c70*/  FADD.FTZ R8, R151, R8 ;  /* 0x0000000897087221 */ /* 0x000fe40000010000 */
[----:B------:R-:W2:Y:S01]  /*7c80*/  MUFU.EX2 R186, R186 ;  /* 0x000000ba00ba7308 */ /* 0x000ea20000000800 */
[----:B0-----:R-:W-:-:S01]  /*7c90*/  FADD.FTZ R192, R184, R7 ;  /* 0x00000007b8c07221 */ /* 0x001fc20000010000 */
[----:B------:R-:W-:Y:S01]  /*7ca0*/  FADD.FTZ R199, R123, R8 ;  /* 0x000000087bc77221 */ /* 0x000fe20000010000 */
[----:B------:R-:W-:-:S03]  /*7cb0*/  WARPGROUP.DEPBAR.LE gsb0, 0x0 ;  /* 0x00008000000079c5 */ /* 0x000fc60000010000 */
[----:B------:R-:W-:Y:S02]  /*7cc0*/  FADD.FTZ R199, R150, R199 ;  /* 0x000000c796c77221 */ /* 0x000fe40000010000 */
[----:B------:R-:W0:Y:S01]  /*7cd0*/  MUFU.EX2 R167, R167 ;  /* 0x000000a700a77308 */ /* 0x000e220000000800 */
[----:B-1----:R-:W-:-:S07]  /*7ce0*/  FADD.FTZ R7, R163, R192 ;  /* 0x000000c0a3077221 */ /* 0x002fce0000010000 */
[----:B------:R-:W1:Y:S01]  /*7cf0*/  MUFU.EX2 R138, R138 ;  /* 0x0000008a008a7308 */ /* 0x000e620000000800 */
[----:B--2---:R-:W-:-:S07]  /*7d00*/  FADD.FTZ R8, R186, R7 ;  /* 0x00000007ba087221 */ /* 0x004fce0000010000 */
[----:B------:R-:W2:Y:S01]  /*7d10*/  MUFU.EX2 R197, R197 ;  /* 0x000000c500c57308 */ /* 0x000ea20000000800 */
[----:B0-----:R-:W-:-:S01]  /*7d20*/  FADD.FTZ R7, R167, R8 ;  /* 0x00000008a7077221 */ /* 0x001fc20000010000 */
[----:B------:R-:W-:Y:S01]  /*7d30*/  FADD.FTZ R8, R130, R199 ;  /* 0x000000c782087221 */ /* 0x000fe20000010000 */
[----:B------:R-:W-:-:S01]  /*7d40*/  FFMA.FTZ R199, R2, R127, -R213 ;  /* 0x0000007f02c77223 */ /* 0x000fc200000108d5 */
        /* <DEDUP_REMOVED lines=8> */
[----:B------:R-:W-:Y:S01]  /*7dd0*/  FADD.FTZ R8, R140, R7 ;  /* 0x000000078c087221 */ /* 0x000fe20000010000 */
[----:B------:R-:W-:Y:S01]  /*7de0*/  IADD3 R7, -R19, 0xb, RZ ;  /* 0x0000000b13077810 */ /* 0x000fe20007ffe1ff */
[----:B------:R-:W2:Y:S01]  /*7df0*/  MUFU.EX2 R157, R157 ;  /* 0x0000009d009d7308 */ /* 0x000ea20000000800 */
[----:B0-----:R-:W-:-:S01]  /*7e00*/  FADD.FTZ R192, R142, R201 ;  /* 0x000000c98ec07221 */ /* 0x001fc20000010000 */
[----:B------:R-:W-:Y:S02]  /*7e10*/  FADD.FTZ R201, R145, R8 ;  /* 0x0000000891c97221 */ /* 0x000fe40000010000 */
[----:B------:R0:W-:Y:S06]  /*7e20*/  BAR.ARV R7, 0x100 ;  /* 0x000400070000751d */ /* 0x0001ec0000002000 */
[----:B------:R-:W3:Y:S01]  /*7e30*/  MUFU.EX2 R188, R188 ;  /* 0x000000bc00bc7308 */ /* 0x000ee20000000800 */
[----:B-1----:R-:W-:-:S01]  /*7e40*/  FADD.FTZ R192, R143, R192 ;  /* 0x000000c08fc07221 */ /* 0x002fc20000010000 */
[----:B------:R-:W-:Y:S01]  /*7e50*/  FADD.FTZ R194, R144, R201 ;  /* 0x000000c990c27221 */ /* 0x000fe20000010000 */
[----:B0-----:R-:W-:-:S02]  /*7e60*/  @!P0 VIADD R7, R196, 0x33440 ;  /* 0x00033440c4078836 */ /* 0x001fc40000000000 */
[----:B--2---:R-:W-:-:S03]  /*7e70*/  FADD.FTZ R165, R157, R192 ;  /* 0x000000c09da57221 */ /* 0x004fc60000010000 */
[----:B------:R-:W0:Y:S01]  /*7e80*/  MUFU.EX2 R147, R147 ;  /* 0x0000009300937308 */ /* 0x000e220000000800 */
[----:B------:R-:W-:-:S01]  /*7e90*/  FFMA.FTZ R192, R2, R131, -R213 ;  /* 0x0000008302c07223 */ /* 0x000fc200000108d5 */
[----:B------:R-:W-:-:S04]  /*7ea0*/  @!P0 PRMT R7, RZ, 0x654, R7 ;  /* 0x00000654ff078816 */ /* 0x000fc80000000007 */
[----:B------:R1:W-:Y:S02]  /*7eb0*/  @!P0 SYNCS.ARRIVE.TRANS64.RED.A1T0 RZ, [R7+URZ], RZ ;  /* 0x000000ff07ff89a7 */ /* 0x0003e4000810043f */
[----:B------:R-:W2:Y:S01]  /*7ec0*/  MUFU.EX2 R190, R190 ;  /* 0x000000be00be7308 */ /* 0x000ea20000000800 */
[----:B---3--:R-:W-:-:S01]  /*7ed0*/  FADD.FTZ R8, R188, R165 ;  /* 0x000000a5bc087221 */ /* 0x008fc20000010000 */
[----:B------:R-:W-:-:S06]  /*7ee0*/  FADD.FTZ R165, R149, R194 ;  /* 0x000000c295a57221 */ /* 0x000fcc0000010000 */
[----:B------:R-:W3:Y:S01]  /*7ef0*/  MUFU.EX2 R122, R122 ;  /* 0x0000007a007a7308 */ /* 0x000ee20000000800 */
[----:B0-----:R-:W-:-:S01]  /*7f00*/  FADD.FTZ R131, R147, R8 ;  /* 0x0000000893837221 */ /* 0x001fc20000010000 */
[----:B------:R-:W-:-:S06]  /*7f10*/  FADD.FTZ R8, R120, R165 ;  /* 0x000000a578087221 */ /* 0x000fcc0000010000 */
[----:B------:R-:W0:Y:S01]  /*7f20*/  MUFU.EX2 R161, R161 ;  /* 0x000000a100a17308 */ /* 0x000e220000000800 */
[----:B--2---:R-:W-:-:S07]  /*7f30*/  FADD.FTZ R131, R190, R131 ;  /* 0x00000083be837221 */ /* 0x004fce0000010000 */
[----:B------:R-:W2:Y:S01]  /*7f40*/  MUFU.EX2 R126, R126 ;  /* 0x0000007e007e7308 */ /* 0x000ea20000000800 */
[----:B---3--:R-:W-:-:S01]  /*7f50*/  FADD.FTZ R194, R122, R131 ;  /* 0x000000837ac27221 */ /* 0x008fc20000010000 */
[----:B------:R-:W-:-:S04]  /*7f60*/  FADD.FTZ R131, R121, R8 ;  /* 0x0000000879837221 */ /* 0x000fc80000010000 */
[----:B------:R-:W-:Y:S02]  /*7f70*/  FADD.FTZ R8, R148, R131 ;  /* 0x0000008394087221 */ /* 0x000fe40000010000 */
[----:B------:R-:W3:Y:S01]  /*7f80*/  MUFU.EX2 R199, R199 ;  /* 0x000000c700c77308 */ /* 0x000ee20000000800 */
[----:B0-----:R-:W-:-:S01]  /*7f90*/  FADD.FTZ R165, R161, R194 ;  /* 0x000000c2a1a57221 */ /* 0x001fc20000010000 */
[----:B-1----:R-:W-:-:S04]  /*7fa0*/  FADD.FTZ R7, R125, R8 ;  /* 0x000000087d077221 */ /* 0x002fc80000010000 */
[----:B------:R-:W-:Y:S02]  /*7fb0*/  FADD.FTZ R8, R164, R7 ;  /* 0x00000007a4087221 */ /* 0x000fe40000010000 */
[----:B------:R-:W0:Y:S01]  /*7fc0*/  MUFU.EX2 R127, R127 ;  /* 0x0000007f007f7308 */ /* 0x000e220000000800 */
[----:B--2---:R-:W-:-:S07]  /*7fd0*/  FADD.FTZ R194, R126, R165 ;  /* 0x000000a57ec27221 */ /* 0x004fce0000010000 */
[----:B------:R-:W1:Y:S01]  /*7fe0*/  MUFU.EX2 R192, R192 ;  /* 0x000000c000c07308 */ /* 0x000e620000000800 */
[----:B---3--:R-:W-:-:S07]  /*7ff0*/  FADD.FTZ R194, R199, R194 ;  /* 0x000000c2c7c27221 */ /* 0x008fce0000010000 */
[----:B------:R2:W3:Y:S01]  /*8000*/  MUFU.EX2 R196, R15 ;  /* 0x0000000f00c47308 */ /* 0x0004e20000000800 */
[----:B0-----:R-:W-:-:S07]  /*8010*/  FADD.FTZ R7, R127, R194 ;  /* 0x000000c27f077221 */ /* 0x001fce0000010000 */
[----:B------:R-:W0:Y:S01]  /*8020*/  MUFU.EX2 R133, R133 ;  /* 0x0000008500857308 */ /* 0x000e220000000800 */
[----:B--2---:R-:W-:-:S01]  /*8030*/  FADD.FTZ R15, R129, R8 ;  /* 0x00000008810f7221 */ /* 0x004fc20000010000 */
[----:B-1----:R-:W-:-:S03]  /*8040*/  FADD.FTZ R7, R192, R7 ;  /* 0x00000007c0077221 */ /* 0x002fc60000010000 */
[----:B------:R-:W-:-:S03]  /*8050*/  FADD.FTZ R8, R132, R15 ;  /* 0x0000000f84087221 */ /* 0x000fc60000010000 */
[----:B------:R-:W1:Y:S01]  /*8060*/  MUFU.EX2 R137, R137 ;  /* 0x0000008900897308 */ /* 0x000e620000000800 */
[----:B---3--:R-:W-:-:S01]  /*8070*/  FADD.FTZ R7, R196, R7 ;  /* 0x00000007c4077221 */ /* 0x008fc20000010000 */
[----:B0-----:R-:W-:-:S03]  /*8080*/  FADD.FTZ R8, R133, R8 ;  /* 0x0000000885087221 */ /* 0x001fc60000010000 */
[----:B-1----:R-:W-:Y:S01]  /*8090*/  FADD.FTZ R7, R137, R7 ;  /* 0x0000000789077221 */ /* 0x002fe20000010000 */
[----:B------:R-:W-:Y:S06]  /*80a0*/  @!P1 BRA `(.L_x_5044) ;  /* 0x0000000000049947 */ /* 0x000fec0003800000 */
[----:B------:R-:W-:Y:S01]  /*80b0*/  BPT.TRAP 0x1 ;  /* 0x000000040000795c */ /* 0x000fe20000300000 */
.L_x_5044:
        /* <DEDUP_REMOVED lines=147> */
.L_x_5035:
        /* <DEDUP_REMOVED lines=8> */
.L_x_5056:
        /* <DEDUP_REMOVED lines=9> */
.L_x_5048:
[----:B------:R-:W-:Y:S01]  /*8b00*/  ULEA UR6, UR54, UR40, 0x3 ;  /* 0x0000002836067291 */ /* 0x000fe2000f8e183f */
[----:B------:R-:W-:-:S08]  /*8b10*/  SHF.L.U32 R0, R6, 0x1f, RZ ;  /* 0x0000001f06007819 */ /* 0x000fd000000006ff */
[----:B------:R0:W1:Y:S01]  /*8b20*/  SYNCS.PHASECHK.TRANS64.TRYWAIT P2, [UR6+0x33430], R0 ;  /* 0x03343000ff0075a7 */ /* 0x0000620008040146 */
[----:B------:R-:W-:Y:S05]  /*8b30*/  @!P1 BRA `(.L_x_5049) ;  /* 0x0000000000049947 */ /* 0x000fea0003800000 */
[----:B------:R-:W-:Y:S01]  /*8b40*/  BPT.TRAP 0x1 ;  /* 0x000000040000795c */ /* 0x000fe20000300000 */
.L_x_5049:
[----:B-1----:R-:W-:Y:S05]  /*8b50*/  @P2 BRA `(.L_x_5047) ;  /* 0x0000000000082947 */ /* 0x002fea0003800000 */
[----:B------:R-:W1:Y:S02]  /*8b60*/  SYNCS.PHASECHK.TRANS64.TRYWAIT P2, [UR6+0x33430], R0 ;  /* 0x03343000ff0075a7 */ /* 0x000e640008040146 */
[----:B-1----:R-:W-:Y:S05]  /*8b70*/  @!P2 BRA `(.L_x_5050) ;  /* 0x000000b00064a947 */ /* 0x002fea0003800000 */
.L_x_5047:
        /* <DEDUP_REMOVED lines=190> */
.L_x_5052:
[----:B------:R-:W-:Y:S01]  /*9760*/  ULEA UR6, UR43, UR40, 0x3 ;  /* 0x000000282b067291 */ /* 0x000fe2000f8e183f */
[----:B01----:R-:W-:-:S08]  /*9770*/  SHF.L.U32 R0, R12, 0x1f, RZ ;  /* 0x0000001f0c007819 */ /* 0x003fd000000006ff */
[----:B------:R0:W1:Y:S01]  /*9780*/  SYNCS.PHASECHK.TRANS64.TRYWAIT P2, [UR6+0x33450], R0 ;  /* 0x03345000ff0075a7 */ /* 0x0000620008040146 */
[----:B------:R-:W-:Y:S05]  /*9790*/  @!P1 BRA `(.L_x_5053) ;  /* 0x0000000000049947 */ /* 0x000fea0003800000 */
[----:B------:R-:W-:Y:S01]  /*97a0*/  BPT.TRAP 0x1 ;  /* 0x000000040000795c */ /* 0x000fe20000300000 */
.L_x_5053:
[----:B-1----:R-:W-:Y:S05]  /*97b0*/  @P2 BRA `(.L_x_5051) ;  /* 0x0000000000082947 */ /* 0x002fea0003800000 */
[----:B------:R-:W1:Y:S02]  /*97c0*/  SYNCS.PHASECHK.TRANS64.TRYWAIT P2, [UR6+0x33450], R0 ;  /* 0x03345000ff0075a7 */ /* 0x000e640008040146 */
[----:B-1----:R-:W-:Y:S05]  /*97d0*/  @!P2 BRA `(.L_x_5054) ;  /* 0x000000a40064a947 */ /* 0x002fea0003800000 */
.L_x_5051:
        /* <DEDUP_REMOVED lines=15> */
[----:B------:R-:W-:Y:S01]  /*98d0*/  FMNMX.FTZ R15, R191, R12, !PT ;  /* 0x0000000cbf0f7209 */ /* 0x000fe20007810000 */
[----:B------:R-:W-:Y:S01]  /*98e0*/  UIADD3 UR10, UR6, 0x180, URZ ;  /* 0x00000180060a7890 */ /* 0x000fe2000fffe03f */
[----:B------:R-:W-:Y:S02]  /*98f0*/  FMNMX.FTZ R0, R192, R3, !PT ;  /* 0x00000003c0007209 */ /* 0x000fe40007810000 */
[----:B------:R-:W-:Y:S02]  /*9900*/  FMNMX.FTZ R12, R194, R15, !PT ;  /* 0x0000000fc20c7209 */ /* 0x000fe40007810000 */
[----:B------:R-:W-:Y:S01]  /*9910*/  QGMMA.64x192x32.F32.E4M3.E4M3 R24, R216, gdesc[UR4], R24, gsb0 ;  /* 0x02e00004d8187df3 */ /* 0x000fe20008000818 */
        /* <DEDUP_REMOVED lines=83> */
[----:B------:R-:W-:Y:S02]  /*9e50*/  WARPGROUP.DEPBAR.LE gsb0, 0x0 ;  /* 0x00008000000079c5 */ /* 0x000fe40000010000 */
[----:B------:R-:W-:Y:S01]  /*9e60*/  WARPGROUP.ARRIVE ;  /* 0x00000000000079c5 */ /* 0x000fe20000000000 */
[C-C-:B------:R-:W-:Y:S01]  /*9e70*/  FFMA.FTZ R168, R2.reuse, R172, -R15.reuse ;  /* 0x000000ac02a87223 */ /* 0x140fe2000001080f */
[----:B------:R-:W-:-:S01]  /*9e80*/  FFMA.FTZ R21, R2, R185, -R15 ;  /* 0x000000b902157223 */ /* 0x000fc2000001080f */
[C-C-:B------:R-:W-:Y:S01]  /*9e90*/  FFMA.FTZ R184, R2.reuse, R189, -R15.reuse ;  /* 0x000000bd02b87223 */ /* 0x140fe2000001080f */
[----:B------:R-:W-:-:S01]  /*9ea0*/  FFMA.FTZ R172, R2, R176, -R15 ;  /* 0x000000b002ac7223 */ /* 0x000fc2000001080f */
[C-C-:B------:R-:W-:Y:S01]  /*9eb0*/  FFMA.FTZ R14, R2.reuse, R188, -R15.reuse ;  /* 0x000000bc020e7223 */ /* 0x140fe2000001080f */
        /* <DEDUP_REMOVED lines=37> */
[----:B------:R-:W-:Y:S01]  /*a110*/  FMUL.FTZ R23, R2, R23 ;  /* 0x0000001702177220 */ /* 0x000fe20000410000 */
[----:B------:R-:W-:Y:S01]  /*a120*/  MUFU.EX2 R12, R12 ;  /* 0x0000000c000c7308 */ /* 0x000fe20000000800 */
[----:B------:R-:W-:-:S02]  /*a130*/  IMAD.U32 R192, RZ, RZ, UR54 ;  /* 0x00000036ffc07e24 */ /* 0x000fc4000f8e00ff */
        /* <DEDUP_REMOVED lines=39> */
[----:B------:R-:W-:Y:S01]  /*a3b0*/  @!P0 LEA R192, R192, UR40, 0x3 ;  /* 0x00000028c0c08c11 */ /* 0x000fe2000f8e18ff */
[----:B------:R-:W-:-:S06]  /*a3c0*/  FFMA.FTZ R134, R2, R134, -R133 ;  /* 0x0000008602867223 */ /* 0x000fcc0000010885 */
        /* <DEDUP_REMOVED lines=16> */
[----:B------:R-:W-:Y:S01]  /*a4d0*/  WARPGROUP.ARRIVE ;  /* 0x00000000000079c5 */ /* 0x000fe20000000000 */
[----:B------:R-:W-:-:S04]  /*a4e0*/  FADD.FTZ R213, -R0, R11 ;  /* 0x0000000b00d57221 */ /* 0x000fc80000010100 */
[----:B------:R-:W-:Y:S01]  /*a4f0*/  MUFU.EX2 R175, R175 ;  /* 0x000000af00af7308 */ /* 0x000fe20000000800 */
[----:B------:R-:W-:Y:S01]  /*a500*/  FMUL.FTZ R10, R2, R213 ;  /* 0x000000d5020a7220 */ /* 0x000fe20000410000 */
[----:B------:R-:W-:Y:S01]  /*a510*/  QGMMA.64x192x32.F32.E4M3.E4M3 R24, R208, gdesc[UR8], R24, gsb0 ;  /* 0x02e00008d0187df3 */ /* 0x000fe20008000818 */
[----:B------:R-:W-:Y:S01]  /*a520*/  UIADD3 UR10, UR6, 0x480, URZ ;  /* 0x00000480060a7890 */ /* 0x000fe2000fffe03f */
[----:B------:R-:W-:-:S04]  /*a530*/  UMOV UR11, 0xc0000010 ;  /* 0xc0000010000b7882 */ /* 0x000fc80000000000 */
[----:B------:R-:W0:Y:S01]  /*a540*/  MUFU.EX2 R11, R23 ;  /* 0x00000017000b7308 */ /* 0x000e220000000800 */
[----:B------:R-:W-:-:S07]  /*a550*/  UIADD3 UR6, UR6, 0x600, URZ ;  /* 0x0000060006067890 */ /* 0x000fce000fffe03f */
[----:B------:R-:W1:Y:S08]  /*a560*/  MUFU.EX2 R10, R10 ;  /* 0x0000000a000a7308 */ /* 0x000e700000000800 */
[----:B------:R2:W-:Y:S01]  /*a570*/  MUFU.EX2 R23, R184 ;  /* 0x000000b800177308 */ /* 0x0005e20000000800 */
[----:B0-----:R-:W-:-:S04]  /*a580*/  FFMA.FTZ R8, R11, R8, R12 ;  /* 0x000000080b087223 */ /* 0x001fc8000001000c */
[----:B------:R-:W-:-:S03]  /*a590*/  FADD.FTZ R197, R21, R8 ;  /* 0x0000000815c57221 */ /* 0x000fc60000010000 */
[----:B------:R-:W-:Y:S01]  /*a5a0*/  MUFU.EX2 R172, R172 ;  /* 0x000000ac00ac7308 */ /* 0x000fe20000000800 */
[----:B--2---:R-:W-:-:S01]  /*a5b0*/  FFMA.FTZ R184, R2, R190, -R133 ;  /* 0x000000be02b87223 */ /* 0x004fc20000010885 */
[----:B-1----:R-:W-:Y:S01]  /*a5c0*/  FFMA.FTZ R7, R10, R7, R193 ;  /* 0x000000070a077223 */ /* 0x002fe200000100c1 */
[----:B------:R-:W-:-:S03]  /*a5d0*/  FADD.FTZ R8, R14, R197 ;  /* 0x000000c50e087221 */ /* 0x000fc60000010000 */
[----:B------:R-:W-:Y:S02]  /*a5e0*/  FADD.FTZ R7, R180, R7 ;  /* 0x00000007b4077221 */ /* 0x000fe40000010000 */
[----:B------:R-:W0:Y:S08]  /*a5f0*/  MUFU.EX2 R184, R184 ;  /* 0x000000b800b87308 */ /* 0x000e300000000800 */
[----:B------:R-:W1:Y:S08]  /*a600*/  MUFU.EX2 R178, R178 ;  /* 0x000000b200b27308 */ /* 0x000e700000000800 */
[----:B------:R-:W2:Y:S01]  /*a610*/  MUFU.EX2 R177, R177 ;  /* 0x000000b100b17308 */ /* 0x000ea20000000800 */
[----:B0-----:R-:W-:-:S01]  /*a620*/  FADD.FTZ R190, R184, R7 ;  /* 0x00000007b8be7221 */ /* 0x001fc20000010000 */
[----:B------:R-:W-:-:S03]  /*a630*/  FADD.FTZ R7, R23, R8 ;  /* 0x0000000817077221 */ /* 0x000fc60000010000 */
[----:B------:R-:W-:Y:S01]  /*a640*/  FADD.FTZ R197, R187, R190 ;  /* 0x000000bebbc57221 */ /* 0x000fe20000010000 */
[----:B------:R-:W-:-:S02]  /*a650*/  FADD.FTZ R8, R16, R7 ;  /* 0x0000000710087221 */ /* 0x000fc40000010000 */
[----:B------:R-:W0:Y:S01]  /*a660*/  MUFU.EX2 R179, R179 ;  /* 0x000000b300b37308 */ /* 0x000e220000000800 */
        /* <DEDUP_REMOVED lines=13> */
[----:B------:R-:W-:-:S02]  /*a740*/  FADD.FTZ R8, R168, R7 ;  /* 0x00000007a8087221 */ /* 0x000fc40000010000 */
[----:B------:R-:W5:Y:S01]  /*a750*/  MUFU.EX2 R181, R181 ;  /* 0x000000b500b57308 */ /* 0x000f620000000800 */
[----:B------:R-:W-:-:S01]  /*a760*/  FADD.FTZ R190, R174, R197 ;  /* 0x000000c5aebe7221 */ /* 0x000fc20000010000 */
[----:B------:R-:W-:-:S03]  /*a770*/  FADD.FTZ R7, R173, R8 ;  /* 0x00000008ad077221 */ /* 0x000fc60000010000 */
[----:B------:R-:W-:Y:S01]  /*a780*/  FADD.FTZ R197, R175, R190 ;  /* 0x000000beafc57221 */ /* 0x000fe20000010000 */
[----:B------:R-:W-:-:S02]  /*a790*/  FADD.FTZ R8, R172, R7 ;  /* 0x00000007ac087221 */ /* 0x000fc40000010000 */
[----:B------:R-:W5:Y:S01]  /*a7a0*/  MUFU.EX2 R183, R183 ;  /* 0x000000b700b77308 */ /* 0x000f620000000800 */
[----:B-1----:R-:W-:-:S01]  /*a7b0*/  FADD.FTZ R190, R178, R197 ;  /* 0x000000c5b2be7221 */ /* 0x002fc20000010000 */
[----:B--2---:R-:W-:-:S03]  /*a7c0*/  FADD.FTZ R7, R177, R8 ;  /* 0x00000008b1077221 */ /* 0x004fc60000010000 */
[----:B0-----:R-:W-:Y:S01]  /*a7d0*/  FADD.FTZ R197, R179, R190 ;  /* 0x000000beb3c57221 */ /* 0x001fe20000010000 */
[----:B---3--:R-:W-:-:S02]  /*a7e0*/  FADD.FTZ R8, R176, R7 ;  /* 0x00000007b0087221 */ /* 0x008fc40000010000 */
[----:B------:R-:W0:Y:S01]  /*a7f0*/  MUFU.EX2 R152, R152 ;  /* 0x0000009800987308 */ /* 0x000e220000000800 */
[----:B----4-:R-:W-:-:S01]  /*a800*/  FADD.FTZ R190, R182, R197 ;  /* 0x000000c5b6be7221 */ /* 0x010fc20000010000 */
[----:B-----5:R-:W-:-:S06]  /*a810*/  FADD.FTZ R7, R181, R8 ;  /* 0x00000008b5077221 */ /* 0x020fcc0000010000 */
[----:B------:R-:W1:Y:S01]  /*a820*/  MUFU.EX2 R154, R154 ;  /* 0x0000009a009a7308 */ /* 0x000e620000000800 */
[----:B------:R-:W-:-:S07]  /*a830*/  FADD.FTZ R197, R183, R190 ;  /* 0x000000beb7c57221 */ /* 0x000fce0000010000 */
        /* <DEDUP_REMOVED lines=28> */
[----:B------:R-:W-:Y:S06]  /*aa00*/  QGMMA.64x192x32.F32.E4M3.E4M3 R24, R204, gdesc[UR8], R24, gsb0 ;  /* 0x02e00008cc187df3 */ /* 0x000fec0008000818 */
        /* <DEDUP_REMOVED lines=35> */
[----:B-1----:R-:W-:-:S01]  /*ac40*/  FADD.FTZ R8, R148, R7 ;  /* 0x0000000794087221 */ /* 0x002fc20000010000 */
[----:B------:R-:W-:-:S05]  /*ac50*/  @!P0 VIADD R7, R192, 0x33440 ;  /* 0x00033440c0078836 */ /* 0x000fca0000000000 */
[----:B------:R-:W-:Y:S01]  /*ac60*/  @!P0 PRMT R7, RZ, 0x654, R7 ;  /* 0x00000654ff078816 */ /* 0x000fe20000000007 */
        /* <DEDUP_REMOVED lines=44> */
.L_x_5055:
[----:B------:R-:W-:Y:S01]  /*af30*/  ULEA UR6, UR43, UR40, 0x3 ;  /* 0x000000282b067291 */ /* 0x000fe2000f8e183f */
[----:B------:R-:W-:Y:S01]  /*af40*/  ISETP.GT.AND P2, PT, R13, R18, PT ;  /* 0x000000120d00720c */ /* 0x000fe20003f44270 */
[-C--:B------:R-:W-:Y:S01]  /*af50*/  FMUL.FTZ R24, R24, R11.reuse ;  /* 0x0000000b18187220 */ /* 0x080fe20000410000 */
        /* <DEDUP_REMOVED lines=144> */
.L_x_5046:
[----:B------:R-:W-:Y:S06]  /*b860*/  BAR.ARV 0x8, 0x180 ;  /* 0x0206000000007b1d */ /* 0x000fec0000002000 */
[----:B------:R-:W-:Y:S05]  /*b870*/  @!P1 BRA `(.L_x_5057) ;  /* 0x0000000000049947 */ /* 0x000fea0003800000 */
[----:B------:R-:W-:Y:S01]  /*b880*/  BPT.TRAP 0x1 ;  /* 0x000000040000795c */ /* 0x000fe20000300000 */
.L_x_5057:
[----:B------:R-:W-:Y:S01]  /*b890*/  ULEA UR5, UR54, UR40, 0x3 ;  /* 0x0000002836057291 */ /* 0x000fe2000f8e183f */
[----:B------:R-:W-:-:S08]  /*b8a0*/  SHF.L.U32 R6, R6, 0x1f, RZ ;  /* 0x0000001f06067819 */ /* 0x000fd000000006ff */
[----:B------:R0:W1:Y:S01]  /*b8b0*/  SYNCS.PHASECHK.TRANS64.TRYWAIT P0, [UR5+0x33450], R6 ;  /* 0x03345006ff0075a7 */ /* 0x0000620008000145 */
[----:B------:R-:W-:Y:S05]  /*b8c0*/  @!P1 BRA `(.L_x_5058) ;  /* 0x0000000000049947 */ /* 0x000fea0003800000 */
[----:B------:R-:W-:Y:S01]  /*b8d0*/  BPT.TRAP 0x1 ;  /* 0x000000040000795c */ /* 0x000fe20000300000 */
.L_x_5058:
[----:B-1----:R-:W-:Y:S05]  /*b8e0*/  @P0 BRA `(.L_x_5059) ;  /* 0x0000000000080947 */ /* 0x002fea0003800000 */
[----:B------:R-:W1:Y:S02]  /*b8f0*/  SYNCS.PHASECHK.TRANS64.TRYWAIT P0, [UR5+0x33450], R6 ;  /* 0x03345006ff0075a7 */ /* 0x000e640008000145 */
[----:B-1----:R-:W-:Y:S05]  /*b900*/  @!P0 BRA `(.L_x_5060) ;  /* 0x0000008400308947 */ /* 0x002fea0003800000 */
.L_x_5059:
[----:B------:R-:W-:Y:S01]  /*b910*/  UIADD3 UR40, UR40, 0x200, URZ ;  /* 0x0000020028287890 */ /* 0x000fe2000fffe03f */
[----:B------:R-:W-:Y:S01]  /*b920*/  WARPGROUP.ARRIVE ;  /* 0x00000000000079c5 */ /* 0x000fe20000000000 */
[----:B------:R-:W-:Y:S01]  /*b930*/  UMOV UR55, 0xc0000010 ;  /* 0xc000001000377882 */ /* 0x000fe20000000000 */
[----:B------:R-:W-:Y:S01]  /*b940*/  UMOV UR7, 0xc0000010 ;  /* 0xc000001000077882 */ /* 0x000fe20000000000 */
[----:B------:R-:W-:Y:S01]  /*b950*/  USHF.R.U32.HI UR40, URZ, 0x4, UR40 ;  /* 0x000000043f287899 */ /* 0x000fe20008011628 */
[----:B------:R-:W2:Y:S03]  /*b960*/  LDC.64 R10, c[0x0][0x9a0] ;  /* 0x00026800ff0a7b82 */ /* 0x000ea60000000a00 */
[----:B------:R-:W-:-:S04]  /*b970*/  ULOP3.LUT UR40, UR40, 0x3fff, URZ, 0xc0, !UPT ;  /* 0x00003fff28287892 */ /* 0x000fc8000f8ec03f */
[----:B------:R-:W-:-:S04]  /*b980*/  ULOP3.LUT UR40, UR40, 0x10000, URZ, 0xfc, !UPT ;  /* 0x0001000028287892 */ /* 0x000fc8000f8efc3f */
[----:B------:R-:W-:-:S04]  /*b990*/  UIMAD UR54, UR54, 0x780, UR40 ;  /* 0x00000780363678a4 */ /* 0x000fc8000f8e0228 */
[----:B------:R-:W-:-:S05]  /*b9a0*/  UIADD3 UR4, UR54, 0x180, URZ ;  /* 0x0000018036047890 */ /* 0x000fca000fffe03f */
[----:B------:R-:W-:Y:S02]  /*b9b0*/  QGMMA.64x192x32.F32.E4M3.E4M3 R24, R216, gdesc[UR52], R24, gsb0 ;  /* 0x02e00034d8187df3 */ /* 0x000fe40008000818 */
[----:B------:R-:W-:Y:S01]  /*b9c0*/  UMOV UR6, UR4 ;  /* 0x0000000400067c82 */ /* 0x000fe20008000000 */
[----:B------:R-:W-:Y:S01]  /*b9d0*/  UIADD3 UR4, UR54, 0x300, URZ ;  /* 0x0000030036047890 */ /* 0x000fe2000fffe03f */
[----:B--2---:R-:W-:-:S04]  /*b9e0*/  ISETP.NE.U32.AND P0, PT, R10, RZ, PT ;  /* 0x000000ff0a00720c */ /* 0x004fc80003f05070 */
[----:B------:R-:W-:-:S13]  /*b9f0*/  ISETP.NE.AND.EX P0, PT, R11, RZ, PT, P0 ;  /* 0x000000ff0b00720c */ /* 0x000fda0003f05300 */
[----:B------:R-:W2:Y:S08]  /*ba00*/  @P0 LDC.64 R12, c[0x0][0x9c8] ;  /* 0x00027200ff0c0b82 */ /* 0x000eb00000000a00 */
[----:B------:R-:W0:Y:S01]  /*ba10*/  @P0 LDC.64 R14, c[0x0][0x9d0] ;  /* 0x00027400ff0e0b82 */ /* 0x000e220000000a00 */
[----:B--2---:R-:W-:-:S04]  /*ba20*/  @P0 IMAD R4, R12, UR37, RZ ;  /* 0x000000250c040c24 */ /* 0x004fc8000f8e02ff */
[----:B------:R-:W-:Y:S01]  /*ba30*/  @P0 IMAD R9, R13, UR36, R4 ;  /* 0x000000240d090c24 */ /* 0x000fe2000f8e0204 */
[----:B------:R-:W-:Y:S01]  /*ba40*/  @P0 SHF.R.S32.HI R13, RZ, 0x1f, R17 ;  /* 0x0000001fff0d0819 */ /* 0x000fe20000011411 */
[----:B-1----:R-:W-:-:S04]  /*ba50*/  @P0 IMAD.WIDE.U32 R4, R12, UR36, RZ ;  /* 0x000000240c040c25 */ /* 0x002fc8000f8e00ff */
[-C--:B0-----:R-:W-:Y:S02]  /*ba60*/  @P0 IMAD R6, R13, R14.reuse, RZ ;  /* 0x0000000e0d060224 */ /* 0x081fe400078e02ff */
        /* <DEDUP_REMOVED lines=11> */
[----:B------:R-:W-:Y:S01]  /*bb20*/  UMOV UR6, UR4 ;  /* 0x0000000400067c82 */ /* 0x000fe20008000000 */
[----:B------:R-:W-:Y:S01]  /*bb30*/  UMOV UR7, 0xc0000010 ;  /* 0xc000001000077882 */ /* 0x000fe20000000000 */
[----:B------:R-:W-:Y:S01]  /*bb40*/  UIADD3 UR4, UR54, 0x480, URZ ;  /* 0x0000048036047890 */ /* 0x000fe2000fffe03f */
[----:B------:R-:W-:Y:S02]  /*bb50*/  WARPGROUP.DEPBAR.LE gsb0, 0x0 ;  /* 0x00008000000079c5 */ /* 0x000fe40000010000 */
[----:B------:R-:W-:-:S14]  /*bb60*/  WARPGROUP.ARRIVE ;  /* 0x00000000000079c5 */ /* 0x000fdc0000000000 */
[----:B------:R-:W-:Y:S01]  /*bb70*/  QGMMA.64x192x32.F32.E4M3.E4M3 R24, R208, gdesc[UR4], R24, gsb0 ;  /* 0x02e00004d0187df3 */ /* 0x000fe20008000818 */
[----:B------:R-:W-:Y:S01]  /*bb80*/  UMOV UR6, UR4 ;  /* 0x0000000400067c82 */ /* 0x000fe20008000000 */
[----:B------:R-:W-:Y:S01]  /*bb90*/  UMOV UR7, 0xc0000010 ;  /* 0xc000001000077882 */ /* 0x000fe20000000000 */
[----:B------:R-:W-:Y:S01]  /*bba0*/  UIADD3 UR54, UR54, 0x600, URZ ;  /* 0x0000060036367890 */ /* 0x000fe2000fffe03f */
[----:B------:R-:W-:Y:S01]  /*bbb0*/  UMOV UR55, 0xc0000010 ;  /* 0xc000001000377882 */ /* 0x000fe20000000000 */
[----:B------:R-:W1:Y:S04]  /*bbc0*/  SHFL.BFLY PT, R5, R8, 0x2, 0x1f ;  /* 0x0c401f0008057f89 */ /* 0x000e6800000e0000 */
[----:B------:R-:W3:Y:S01]  /*bbd0*/  SHFL.BFLY PT, R12, R7, 0x2, 0x1f ;  /* 0x0c401f00070c7f89 */ /* 0x000ee200000e0000 */
[----:B------:R-:W-:-:S02]  /*bbe0*/  WARPGROUP.DEPBAR.LE gsb0, 0x0 ;  /* 0x00008000000079c5 */ /* 0x000fc40000010000 */
[----:B------:R-:W-:-:S08]  /*bbf0*/  WARPGROUP.ARRIVE ;  /* 0x00000000000079c5 */ /* 0x000fd00000000000 */
[----:B------:R-:W-:Y:S01]  /*bc00*/  QGMMA.64x192x32.F32.E4M3.E4M3 R24, R204, gdesc[UR4], R24, gsb0 ;  /* 0x02e00004cc187df3 */ /* 0x000fe20008000818 */
[----:B-1----:R-:W-:Y:S01]  /*bc10*/  FADD.FTZ R5, R5, R8 ;  /* 0x0000000805057221 */ /* 0x002fe20000010000 */
[----:B---3--:R-:W-:-:S04]  /*bc20*/  FADD.FTZ R12, R12, R7 ;  /* 0x000000070c0c7221 */ /* 0x008fc80000010000 */
[----:B------:R-:W1:Y:S04]  /*bc30*/  SHFL.BFLY PT, R4, R5, 0x1, 0x1f ;  /* 0x0c201f0005047f89 */ /* 0x000e6800000e0000 */
[----:B------:R-:W3:Y:S01]  /*bc40*/  SHFL.BFLY PT, R9, R12, 0x1, 0x1f ;  /* 0x0c201f000c097f89 */ /* 0x000ee200000e0000 */
[----:B-1----:R-:W-:Y:S01]  /*bc50*/  FADD.FTZ R13, R5, R4 ;  /* 0x00000004050d7221 */ /* 0x002fe20000010000 */
[----:B---3--:R-:W-:-:S04]  /*bc60*/  FADD.FTZ R14, R12, R9 ;  /* 0x000000090c0e7221 */ /* 0x008fc80000010000 */
[C---:B------:R-:W-:Y:S01]  /*bc70*/  FSETP.NE.FTZ.AND P0, PT, R13.reuse, RZ, PT ;  /* 0x000000ff0d00720b */ /* 0x040fe20003f15000 */
[----:B------:R-:W-:Y:S01]  /*bc80*/  FMUL.FTZ R15, R13, 0.00390625 ;  /* 0x3b8000000d0f7820 */ /* 0x000fe20000410000 */
[----:B0-----:R-:W-:Y:S01]  /*bc90*/  FMUL.FTZ R10, R14, 0.00390625 ;  /* 0x3b8000000e0a7820 */ /* 0x001fe20000410000 */
[----:B------:R-:W-:-:S03]  /*bca0*/  IMAD.MOV.U32 R9, RZ, RZ, RZ ;  /* 0x000000ffff097224 */ /* 0x000fc600078e00ff */
        /* <DEDUP_REMOVED lines=16> */
[----:B--2---:R-:W-:Y:S01]  /*bdb0*/  FMUL.FTZ R9, R9, R6 ;  /* 0x0000000609097220 */ /* 0x004fe20000410000 */
[----:B------:R-:W-:Y:S02]  /*bdc0*/  IMAD.MOV.U32 R5, RZ, RZ, -0x800000 ;  /* 0xff800000ff057424 */ /* 0x000fe400078e00ff */
[----:B------:R-:W-:Y:S01]  /*bdd0*/  @P3 FFMA.FTZ R4, R2, R0, R13 ;  /* 0x0000000002043223 */ /* 0x000fe2000001000d */
[----:B------:R-:W-:Y:S01]  /*bde0*/  @P2 FFMA.FTZ R5, R8, R3, R7 ;  /* 0x0000000308052223 */ /* 0x000fe20000010007 */
[----:B---3--:R-:W-:Y:S01]  /*bdf0*/  FMUL.FTZ R2, R11, R6 ;  /* 0x000000060b027220 */ /* 0x008fe20000410000 */
[----:B------:R-:W-:-:S02]  /*be00*/  WARPGROUP.DEPBAR.LE gsb0, 0x0 ;  /* 0x00008000000079c5 */ /* 0x000fc40000010000 */
[----:B------:R-:W-:Y:S05]  /*be10*/  @!P1 BRA `(.L_x_5061) ;  /* 0x0000000000049947 */ /* 0x000fea0003800000 */
[----:B------:R-:W-:Y:S01]  /*be20*/  BPT.TRAP 0x1 ;  /* 0x000000040000795c */ /* 0x000fe20000300000 */
.L_x_5061:
        /* <DEDUP_REMOVED lines=100> */
.L_x_5028:
[----:B------:R-:W-:Y:S05]  /*c470*/  @P0 BRA `(.L_x_5062) ;  /* 0x0000002c00540947 */ /* 0x000fea0003800000 */
[----:B------:R-:W0:Y:S01]  /*c480*/  S2R R23, SR_TID.X ;  /* 0x0000000000177919 */ /* 0x000e220000002100 */
[----:B------:R-:W-:Y:S01]  /*c490*/  ULDC.64 UR4, c[0x4][0xe0] ;  /* 0x0100380000047ab9 */ /* 0x000fe20000000a00 */
[----:B------:R-:W-:Y:S01]  /*c4a0*/  ULDC.64 UR6, c[0x0][0xb38] ;  /* 0x0002ce0000067ab9 */ /* 0x000fe20000000a00 */
[----:B------:R-:W1:Y:S01]  /*c4b0*/  LDC R129, c[0x0][0xbe8] ;  /* 0x0002fa00ff817b82 */ /* 0x000e620000000800 */
        /* <DEDUP_REMOVED lines=10> */
[----:B-1----:R-:W-:Y:S01]  /*c560*/  ISETP.NE.AND P2, PT, R129, 0x1, PT ;  /* 0x000000018100780c */ /* 0x002fe20003f45270 */
[----:B------:R-:W-:Y:S01]  /*c570*/  BSSY B0, `(.L_x_5063) ;  /* 0x000021b000007945 */ /* 0x000fe20003800000 */
[----:B------:R-:W-:-:S04]  /*c580*/  ISETP.EQ.OR P0, PT, R8, 0x3, !P0 ;  /* 0x000000030800780c */ /* 0x000fc80004702670 */
[----:B------:R-:W-:Y:S02]  /*c590*/  SEL R16, R13, R6, P0 ;  /* 0x000000060d107207 */ /* 0x000fe40000000000 */
[----:B0-----:R-:W-:Y:S02]  /*c5a0*/  SHF.R.S32.HI R2, RZ, 0x1f, R23 ;  /* 0x0000001fff027819 */ /* 0x001fe40000011417 */
[----:B------:R-:W-:Y:S02]  /*c5b0*/  SEL R13, R6, R13, P0 ;  /* 0x0000000d060d7207 */ /* 0x000fe40000000000 */
[----:B------:R-:W-:Y:S02]  /*c5c0*/  LEA.HI R3, R2, R23, RZ, 0x7 ;  /* 0x0000001702037211 */ /* 0x000fe400078f38ff */
[----:B------:R-:W-:Y:S02]  /*c5d0*/  SEL R158, R72, R73, P0 ;  /* 0x00000049489e7207 */ /* 0x000fe40000000000 */
[----:B------:R-:W-:-:S02]  /*c5e0*/  LOP3.LUT R6, R3, 0xffffff80, RZ, 0xc0, !PT ;  /* 0xffffff8003067812 */ /* 0x000fc400078ec0ff */
[----:B------:R-:W-:Y:S02]  /*c5f0*/  SEL R27, R73, R72, P0 ;  /* 0x00000048491b7207 */ /* 0x000fe40000000000 */
[----:B------:R-:W-:Y:S01]  /*c600*/  SEL R102, R21, R50, P0 ;  /* 0x0000003215667207 */ /* 0x000fe20000000000 */
[----:B------:R-:W-:Y:S01]  /*c610*/  IMAD.IADD R72, R23, 0x1, -R6 ;  /* 0x0000000117487824 */ /* 0x000fe200078e0a06 */
[----:B------:R-:W-:Y:S02]  /*c620*/  SEL R46, R50, R21, P0 ;  /* 0x00000015322e7207 */ /* 0x000fe40000000000 */
[----:B------:R-:W-:Y:S02]  /*c630*/  SEL R22, R15, R14, P0 ;  /* 0x0000000e0f167207 */ /* 0x000fe40000000000 */
[----:B------:R-:W-:Y:S02]  /*c640*/  SHF.R.S32.HI R21, RZ, 0x1f, R72 ;  /* 0x0000001fff157819 */ /* 0x000fe40000011448 */
[----:B------:R-:W-:-:S02]  /*c650*/  SEL R15, R14, R15, P0 ;  /* 0x0000000f0e0f7207 */ /* 0x000fc40000000000 */
[----:B------:R-:W-:Y:S02]  /*c660*/  SEL R36, R20, R41, P0 ;  /* 0x0000002914247207 */ /* 0x000fe40000000000 */
[----:B------:R-:W-:Y:S02]  /*c670*/  SEL R14, R41, R20, P0 ;  /* 0x00000014290e7207 */ /* 0x000fe40000000000 */
[----:B------:R-:W-:Y:S02]  /*c680*/  LEA.HI R41, R21, R72, RZ, 0x2 ;  /* 0x0000004815297211 */ /* 0x000fe400078f10ff */
        /* <DEDUP_REMOVED lines=14> */
[--C-:B------:R-:W-:Y:S01]  /*c770*/  SHF.R.S32.HI R2, RZ, 0x2, R41.reuse ;  /* 0x00000002ff027819 */ /* 0x100fe20000011429 */
[----:B------:R-:W0:Y:S01]  /*c780*/  S2R R39, SR_CTAID.X ;  /* 0x0000000000277919 */ /* 0x000e220000002500 */
[----:B------:R-:W-:-:S02]  /*c790*/  SHF.R.S32.HI R7, RZ, 0x1f, R41 ;  /* 0x0000001fff077819 */ /* 0x000fc40000011429 */
        /* <DEDUP_REMOVED lines=9> */
[----:B------:R-:W-:Y:S02]  /*c830*/  LOP3.LUT R52, R37, 0xfffffffc, RZ, 0xc0, !PT ;  /* 0xfffffffc25347812 */ /* 0x000fe400078ec0ff */
[----:B------:R-:W-:Y:S02]  /*c840*/  LEA.HI R3, R7, R2, RZ, 0x3 ;  /* 0x0000000207037211 */ /* 0x000fe400078f18ff */
[----:B------:R-:W-:Y:S01]  /*c850*/  SHF.R.S32.HI R7, RZ, 0x1f, R17 ;  /* 0x0000001fff077819 */ /* 0x000fe20000011411 */
[----:B------:R-:W-:Y:S01]  /*c860*/  IMAD.IADD R51, R23, 0x1, -R52 ;  /* 0x0000000117337824 */ /* 0x000fe200078e0a34 */
[----:B------:R-:W-:-:S02]  /*c870*/  LOP3.LUT R0, R0, 0x3fffffe, RZ, 0xc0, !PT ;  /* 0x03fffffe00007812 */ /* 0x000fc400078ec0ff */
[----:B------:R-:W-:Y:S01]  /*c880*/  SEL R174, R44, R29, P0 ;  /* 0x0000001d2cae7207 */ /* 0x000fe20000000000 */
[----:B------:R-:W-:Y:S01]  /*c890*/  IMAD R52, R7, UR4, RZ ;  /* 0x0000000407347c24 */ /* 0x000fe2000f8e02ff */
[----:B------:R-:W-:Y:S01]  /*c8a0*/  SEL R19, R29, R44, P0 ;  /* 0x0000002c1d137207 */ /* 0x000fe20000000000 */
[----:B------:R-:W-:Y:S01]  /*c8b0*/  IMAD.IADD R0, R6, 0x1, -R0 ;  /* 0x0000000106007824 */ /* 0x000fe200078e0a00 */
[----:B------:R-:W-:Y:S01]  /*c8c0*/  LOP3.LUT R3, R3, 0xfffffff8, RZ, 0xc0, !PT ;  /* 0xfffffff803037812 */ /* 0x000fe200078ec0ff */
[----:B------:R-:W-:Y:S01]  /*c8d0*/  IMAD R23, R17, UR5, R52 ;  /* 0x0000000511177c24 */ /* 0x000fe2000f8e0234 */
[----:B------:R-:W-:Y:S01]  /*c8e0*/  LEA.HI R21, R21, R72, RZ, 0x5 ;  /* 0x0000004815157211 */ /* 0x000fe200078f28ff */
[----:B------:R-:W-:Y:S01]  /*c8f0*/  IMAD R52, R7, UR6, RZ ;  /* 0x0000000607347c24 */ /* 0x000fe2000f8e02ff */
[----:B------:R-:W-:Y:S01]  /*c900*/  SEL R144, R108, R109, P0 ;  /* 0x0000006d6c907207 */ /* 0x000fe20000000000 */
[----:B------:R-:W-:Y:S01]  /*c910*/  IMAD.IADD R6, R2, 0x1, -R3 ;  /* 0x0000000102067824 */ /* 0x000fe200078e0a03 */
[----:B------:R-:W-:Y:S01]  /*c920*/  SEL R44, R109, R108, P0 ;  /* 0x0000006c6d2c7207 */ /* 0x000fe20000000000 */
[C---:B------:R-:W-:Y:S01]  /*c930*/  IMAD R37, R17.reuse, UR7, R52 ;  /* 0x0000000711257c24 */ /* 0x040fe2000f8e0234 */
[----:B------:R-:W-:Y:S01]  /*c940*/  SEL R172, R24, R53, P0 ;  /* 0x0000003518ac7207 */ /* 0x000fe20000000000 */
[----:B------:R-:W-:Y:S01]  /*c950*/  IMAD.WIDE.U32 R2, R17, UR4, RZ ;  /* 0x0000000411027c25 */ /* 0x000fe2000f8e00ff */
[----:B------:R-:W-:Y:S01]  /*c960*/  SEL R130, R70, R71, P0 ;  /* 0x0000004746827207 */ /* 0x000fe20000000000 */
[----:B------:R-:W1:Y:S01]  /*c970*/  S2UR UR4, SR_CTAID.Y ;  /* 0x00000000000479c3 */ /* 0x000e620000002600 */
        /* <DEDUP_REMOVED lines=12> */
[----:B------:R-:W-:Y:S02]  /*ca40*/  LEA.HI R53, R51, R51, RZ, 0x1 ;  /* 0x0000003333357211 */ /* 0x000fe400078f08ff */
[----:B------:R-:W-:Y:S01]  /*ca50*/  SEL R10, R12, R33, P0 ;  /* 0x000000210c0a7207 */ /* 0x000fe20000000000 */
[----:B------:R-:W-:Y:S01]  /*ca60*/  IMAD R21, R21, 0x10, R6 ;  /* 0x0000001015157824 */ /* 0x000fe200078e0206 */
[----:B------:R-:W-:Y:S01]  /*ca70*/  SEL R76, R118, R119, P0 ;  /* 0x00000077764c7207 */ /* 0x000fe20000000000 */
[----:B------:R-:W-:Y:S01]  /*ca80*/  IMAD.WIDE.U32 R6, R17, UR6, RZ ;  /* 0x0000000611067c25 */ /* 0x000fe2000f8e00ff */
[----:B------:R-:W-:Y:S01]  /*ca90*/  SEL R12, R33, R12, P0 ;  /* 0x0000000c210c7207 */ /* 0x000fe20000000000 */
[----:B------:R-:W-:Y:S01]  /*caa0*/  ULDC.64 UR6, c[0x0][0xb48] ;  /* 0x0002d20000067ab9 */ /* 0x000fe20000000a00 */
[----:B------:R-:W-:Y:S01]  /*cab0*/  SEL R77, R119, R118, P0 ;  /* 0x00000076774d7207 */ /* 0x000fe20000000000 */
[----:B------:R-:W-:Y:S01]  /*cac0*/  IMAD R0, R0, 0x40, R21 ;  /* 0x0000004000007824 */ /* 0x000fe200078e0215 */
[----:B------:R-:W-:Y:S01]  /*cad0*/  SEL R166, R120, R69, P0 ;  /* 0x0000004578a67207 */ /* 0x000fe20000000000 */
[----:B------:R-:W-:Y:S01]  /*cae0*/  IMAD.IADD R7, R7, 0x1, R37 ;  /* 0x0000000107077824 */ /* 0x000fe200078e0225 */
[----:B------:R-:W-:Y:S01]  /*caf0*/  SEL R20, R69, R120, P0 ;  /* 0x0000007845147207 */ /* 0x000fe20000000000 */
[----:B0-----:R-:W-:Y:S01]  /*cb00*/  IMAD R74, R39, 0x80, R0 ;  /* 0x00000080274a7824 */ /* 0x001fe200078e0200 */
        /* <DEDUP_REMOVED lines=14> */
[----:B------:R-:W-:-:S02]  /*cbf0*/  SEL R156, R84, R85, P0 ;  /* 0x00000055549c7207 */ /* 0x000fc40000000000 */
[----:B------:R-:W-:Y:S01]  /*cc00*/  SEL R32, R85, R84, P0 ;  /* 0x0000005455207207 */ /* 0x000fe20000000000 */
[----:B------:R-:W-:Y:S01]  /*cc10*/  IMAD R52, R51, 0x8, R0 ;  /* 0x0000000833347824 */ /* 0x000fe200078e0200 */
[----:B------:R-:W-:Y:S02]  /*cc20*/  SEL R142, R116, R117, P0 ;  /* 0x00000075748e7207 */ /* 0x000fe40000000000 */
[----:B------:R-:W-:Y:S01]  /*cc30*/  SEL R47, R117, R116, P0 ;  /* 0x00000074752f7207 */ /* 0x000fe20000000000 */
[----:B------:R-:W-:Y:S01]  /*cc40*/  IMAD R52, R39, 0x80, R52 ;  /* 0x0000008027347824 */ /* 0x000fe200078e0234 */
        /* <DEDUP_REMOVED lines=31> */
[----:B--2---:R-:W-:Y:S01]  /*ce40*/  LOP3.LUT R86, R9, 0x2, RZ, 0x3c, !PT ;  /* 0x0000000209567812 */ /* 0x004fe200078e3cff */
        /* <DEDUP_REMOVED lines=16> */
[----:B------:R0:W-:Y:S04]  /*cf50*/  SHFL.IDX PT, R112, R27, R86, 0x1c1f ;  /* 0x001c1f561b707589 */ /* 0x0001e800000e0000 */
[----:B------:R-:W-:Y:S04]  /*cf60*/  SHFL.IDX PT, R84, R10, R9, 0x1c1f ;  /* 0x001c1f090a547589 */ /* 0x000fe800000e0000 */
[----:B------:R-:W-:Y:S01]  /*cf70*/  SHFL.IDX PT, R39, R88, R9, 0x1c1f ;  /* 0x001c1f0958277589 */ /* 0x000fe200000e0000 */
[----:B0-----:R-:W-:-:S03]  /*cf80*/  SEL R27, R12, R117, P0 ;  /* 0x000000750c1b7207 */ /* 0x001fc60000000000 */
[----:B------:R-:W0:Y:S04]  /*cf90*/  SHFL.IDX PT, R88, R15, R86, 0x1c1f ;  /* 0x001c1f560f587589 */ /* 0x000e2800000e0000 */
[----:B------:R-:W-:Y:S01]  /*cfa0*/  SHFL.IDX PT, R89, R36, R9, 0x1c1f ;  /* 0x001c1f0924597589 */ /* 0x000fe200000e0000 */
[----:B--2---:R-:W-:-:S03]  /*cfb0*/  SEL R77, R62, R13, P0 ;  /* 0x0000000d3e4d7207 */ /* 0x004fc60000000000 */
[----:B------:R-:W-:Y:S04]  /*cfc0*/  SHFL.IDX PT, R41, R90, R9, 0x1c1f ;  /* 0x001c1f095a297589 */ /* 0x000fe800000e0000 */
[----:B------:R-:W-:Y:S04]  /*cfd0*/  SHFL.IDX PT, R14, R14, R86, 0x1c1f ;  /* 0x001c1f560e0e7589 */ /* 0x000fe800000e0000 */
[----:B------:R-:W-:Y:S04]  /*cfe0*/  SHFL.IDX PT, R87, R174, R9, 0x1c1f ;  /* 0x001c1f09ae577589 */ /* 0x000fe800000e0000 */
[----:B------:R-:W-:Y:S04]  /*cff0*/  SHFL.IDX PT, R116, R150, R9, 0x1c1f ;  /* 0x001c1f0996747589 */ /* 0x000fe800000e0000 */
[----:B------:R-:W-:Y:S01]  /*d000*/  SHFL.IDX PT, R90, R19, R86, 0x1c1f ;  /* 0x001c1f56135a7589 */ /* 0x000fe200000e0000 */
[----:B0-----:R-:W-:-:S03]  /*d010*/  SEL R81, R63, R88, P0 ;  /* 0x000000583f517207 */ /* 0x001fc60000000000 */
[----:B------:R-:W-:Y:S04]  /*d020*/  SHFL.IDX PT, R95, R18, R86, 0x1c1f ;  /* 0x001c1f56125f7589 */ /* 0x000fe800000e0000 */
[----:B------:R-:W0:Y:S04]  /*d030*/  SHFL.IDX PT, R31, R31, R86, 0x1c1f ;  /* 0x001c1f561f1f7589 */ /* 0x000e2800000e0000 */
[----:B------:R-:W-:Y:S04]  /*d040*/  SHFL.IDX PT, R119, R144, R9, 0x1c1f ;  /* 0x001c1f0990777589 */ /* 0x000fe800000e0000 */
[----:B------:R2:W3:Y:S04]  /*d050*/  SHFL.IDX PT, R18, R44, R86, 0x1c1f ;  /* 0x001c1f562c127589 */ /* 0x0004e800000e0000 */
[----:B------:R-:W-:Y:S04]  /*d060*/  SHFL.IDX PT, R94, R170, R9, 0x1c1f ;  /* 0x001c1f09aa5e7589 */ /* 0x000fe800000e0000 */
[----:B------:R-:W-:Y:S04]  /*d070*/  SHFL.IDX PT, R113, R156, R9, 0x1c1f ;  /* 0x001c1f099c717589 */ /* 0x000fe800000e0000 */
[----:B------:R-:W-:Y:S04]  /*d080*/  SHFL.IDX PT, R32, R32, R86, 0x1c1f ;  /* 0x001c1f5620207589 */ /* 0x000fe800000e0000 */
[----:B------:R-:W-:Y:S01]  /*d090*/  SHFL.IDX PT, R92, R172, R9, 0x1c1f ;  /* 0x001c1f09ac5c7589 */ /* 0x000fe200000e0000 */
[----:B0-----:R-:W-:-:S02]  /*d0a0*/  SEL R42, R116, R31, P0 ;  /* 0x0000001f742a7207 */ /* 0x001fc40000000000 */
[----:B--2---:R-:W-:Y:S01]  /*d0b0*/  SEL R44, R31, R116, P0 ;  /* 0x000000741f2c7207 */ /* 0x004fe20000000000 */
[----:B------:R-:W0:Y:S04]  /*d0c0*/  SHFL.IDX PT, R93, R24, R86, 0x1c1f ;  /* 0x001c1f56185d7589 */ /* 0x000e2800000e0000 */
[----:B------:R-:W-:Y:S01]  /*d0d0*/  SHFL.IDX PT, R97, R166, R9, 0x1c1f ;  /* 0x001c1f09a6617589 */ /* 0x000fe200000e0000 */
[----:B---3--:R-:W-:-:S03]  /*d0e0*/  SEL R31, R18, R119, P0 ;  /* 0x00000077121f7207 */ /* 0x008fc60000000000 */
[----:B------:R-:W2:Y:S04]  /*d0f0*/  SHFL.IDX PT, R20, R20, R86, 0x1c1f ;  /* 0x001c1f5614147589 */ /* 0x000ea800000e0000 */
[----:B------:R-:W-:Y:S04]  /*d100*/  SHFL.IDX PT, R98, R168, R9, 0x1c1f ;  /* 0x001c1f09a8627589 */ /* 0x000fe800000e0000 */
[----:B------:R-:W-:Y:S04]  /*d110*/  SHFL.IDX PT, R122, R122, R9, 0x1c1f ;  /* 0x001c1f097a7a7589 */ /* 0x000fe800000e0000 */
[----:B------:R-:W-:Y:S04]  /*d120*/  SHFL.IDX PT, R99, R26, R86, 0x1c1f ;  /* 0x001c1f561a637589 */ /* 0x000fe800000e0000 */
[----:B------:R3:W-:Y:S01]  /*d130*/  SHFL.IDX PT, R15, R43, R86, 0x1c1f ;  /* 0x001c1f562b0f7589 */ /* 0x0007e200000e0000 */
[----:B0-----:R-:W-:-:S03]  /*d140*/  SEL R91, R92, R93, P0 ;  /* 0x0000005d5c5b7207 */ /* 0x001fc60000000000 */
[----:B------:R-:W-:Y:S04]  /*d150*/  SHFL.IDX PT, R101, R162, R9, 0x1c1f ;  /* 0x001c1f09a2657589 */ /* 0x000fe800000e0000 */
[----:B------:R-:W-:Y:S01]  /*d160*/  SHFL.IDX PT, R104, R104, R9, 0x1c1f ;  /* 0x001c1f0968687589 */ /* 0x000fe200000e0000 */
[----:B---3--:R-:W-:-:S03]  /*d170*/  SEL R43, R115, R34, P0 ;  /* 0x00000022732b7207 */ /* 0x008fc60000000000 */
[----:B------:R0:W-:Y:S04]  /*d180*/  SHFL.IDX PT, R59, R130, R9, 0x1c1f ;  /* 0x001c1f09823b7589 */ /* 0x0001e800000e0000 */
[----:B------:R3:W4:Y:S04]  /*d190*/  SHFL.IDX PT, R110, R25, R86, 0x1c1f ;  /* 0x001c1f56196e7589 */ /* 0x00072800000e0000 */
[----:B------:R5:W1:Y:S01]  /*d1a0*/  SHFL.IDX PT, R19, R48, R86, 0x1c1f ;  /* 0x001c1f5630137589 */ /* 0x000a6200000e0000 */
[----:B0-----:R-:W0:Y:S03]  /*d1b0*/  LDC.64 R130, c[0x0][0xbd8] ;  /* 0x0002f600ff827b82 */ /* 0x001e260000000a00 */
[----:B------:R-:W-:Y:S01]  /*d1c0*/  SHFL.IDX PT, R107, R164, R9, 0x1c1f ;  /* 0x001c1f09a46b7589 */ /* 0x000fe200000e0000 */
[----:B---3--:R-:W-:-:S03]  /*d1d0*/  SEL R25, R117, R12, P0 ;  /* 0x0000000c75197207 */ /* 0x008fc60000000000 */
[----:B------:R-:W-:Y:S01]  /*d1e0*/  SHFL.IDX PT, R109, R160, R9, 0x1c1f ;  /* 0x001c1f09a06d7589 */ /* 0x000fe200000e0000 */
[----:B-----5:R-:W-:Y:S01]  /*d1f0*/  SEL R48, R114, R29, P0 ;  /* 0x0000001d72307207 */ /* 0x020fe20000000000 */
[----:B------:R-:W3:Y:S02]  /*d200*/  LDC R117, c[0x0][0xc50] ;  /* 0x00031400ff757b82 */ /* 0x000ee40000000800 */
        /* <DEDUP_REMOVED lines=20> */
[----:B------:R5:W-:Y:S01]  /*d350*/  SHFL.IDX PT, R10, R80, R9, 0x1c1f ;  /* 0x001c1f09500a7589 */ /* 0x000be200000e0000 */
[----:B--2---:R-:W-:-:S03]  /*d360*/  SEL R96, R97, R20, P0 ;  /* 0x0000001461607207 */ /* 0x004fc60000000000 */
[----:B------:R-:W2:Y:S01]  /*d370*/  SHFL.IDX PT, R30, R30, R86, 0x1c1f ;  /* 0x001c1f561e1e7589 */ /* 0x000ea200000e0000 */
[----:B----4-:R-:W-:-:S03]  /*d380*/  SEL R100, R101, R110, P0 ;  /* 0x0000006e65647207 */ /* 0x010fc60000000000 */
[----:B------:R4:W3:Y:S01]  /*d390*/  SHFL.IDX PT, R123, R45, R86, 0x1c1f ;  /* 0x001c1f562d7b7589 */ /* 0x0008e200000e0000 */
[----:B-----5:R-:W-:-:S03]  /*d3a0*/  SEL R9, R76, R11, P0 ;  /* 0x0000000b4c097207 */ /* 0x020fc60000000000 */
[----:B------:R5:W3:Y:S01]  /*d3b0*/  SHFL.IDX PT, R125, R46, R86, 0x1c1f ;  /* 0x001c1f562e7d7589 */ /* 0x000ae200000e0000 */
[----:B------:R-:W-:Y:S02]  /*d3c0*/  SEL R11, R11, R76, P0 ;  /* 0x0000004c0b0b7207 */ /* 0x000fe40000000000 */
[----:B------:R-:W-:Y:S01]  /*d3d0*/  SEL R76, R82, R83, P0 ;  /* 0x00000053524c7207 */ /* 0x000fe20000000000 */
[----:B------:R-:W-:Y:S01]  /*d3e0*/  SHFL.IDX PT, R28, R28, R86, 0x1c1f ;  /* 0x001c1f561c1c7589 */ /* 0x000fe200000e0000 */
[----:B------:R-:W-:Y:S02]  /*d3f0*/  SEL R82, R83, R82, P0 ;  /* 0x0000005253527207 */ /* 0x000fe40000000000 */
[----:B----4-:R-:W-:Y:S01]  /*d400*/  SEL R45, R34, R115, P0 ;  /* 0x00000073222d7207 */ /* 0x010fe20000000000 */
[----:B------:R4:W-:Y:S01]  /*d410*/  SHFL.IDX PT, R126, R60, R86, 0x1c1f ;  /* 0x001c1f563c7e7589 */ /* 0x0009e200000e0000 */
[----:B------:R-:W-:Y:S02]  /*d420*/  SEL R83, R13, R62, P0 ;  /* 0x0000003e0d537207 */ /* 0x000fe40000000000 */
[----:B-----5:R-:W-:Y:S01]  /*d430*/  SEL R46, R29, R114, P0 ;  /* 0x000000721d2e7207 */ /* 0x020fe20000000000 */
[----:B------:R2:W-:Y:S01]  /*d440*/  SHFL.IDX PT, R128, R61, R86, 0x1c1f ;  /* 0x001c1f563d807589 */ /* 0x0005e200000e0000 */
[----:B------:R-:W5:Y:S01]  /*d450*/  LDC.64 R114, c[0x0][0xb40] ;  /* 0x0002d000ff727b82 */ /* 0x000f620000000a00 */
[----:B------:R-:W-:-:S02]  /*d460*/  SEL R62, R112, R111, P0 ;  /* 0x0000006f703e7207 */ /* 0x000fc40000000000 */
[----:B------:R-:W-:Y:S01]  /*d470*/  SEL R80, R84, R85, P0 ;  /* 0x0000005554507207 */ /* 0x000fe20000000000 */
[----:B------:R-:W3:Y:S01]  /*d480*/  SHFL.IDX PT, R33, R33, R86, 0x1c1f ;  /* 0x001c1f5621217589 */ /* 0x000ee200000e0000 */
[----:B----4-:R-:W-:Y:S02]  /*d490*/  SEL R60, R111, R112, P0 ;  /* 0x000000706f3c7207 */ /* 0x010fe40000000000 */
[----:B------:R-:W-:Y:S01]  /*d4a0*/  SEL R84, R85, R84, P0 ;  /* 0x0000005455547207 */ /* 0x000fe20000000000 */
[----:B------:R-:W4:Y:S01]  /*d4b0*/  @P2 LDC R111, c[0x0][0xbec] ;  /* 0x0002fb00ff6f2b82 */ /* 0x000f220000000800 */
[----:B------:R-:W3:Y:S01]  /*d4c0*/  SHFL.IDX PT, R35, R35, R86, 0x1c1f ;  /* 0x001c1f5623237589 */ /* 0x000ee200000e0000 */
[----:B------:R-:W-:Y:S02]  /*d4d0*/  SEL R85, R88, R63, P0 ;  /* 0x0000003f58557207 */ /* 0x000fe40000000000 */
[----:B------:R-:W-:Y:S01]  /*d4e0*/  SEL R88, R89, R14, P0 ;  /* 0x0000000e59587207 */ /* 0x000fe20000000000 */
[----:B------:R0:W3:Y:S01]  /*d4f0*/  SHFL.IDX PT, R124, R47, R86, 0x1c1f ;  /* 0x001c1f562f7c7589 */ /* 0x0000e200000e0000 */
[----:B------:R-:W-:-:S02]  /*d500*/  SEL R29, R119, R18, P0 ;  /* 0x00000012771d7207 */ /* 0x000fc40000000000 */
[----:B------:R-:W4:Y:S01]  /*d510*/  @P2 LDC R119, c[0x0][0xbec] ;  /* 0x0002fb00ff772b82 */ /* 0x000f220000000800 */
[----:B------:R0:W4:Y:S01]  /*d520*/  SHFL.IDX PT, R127, R49, R86, 0x1c1f ;  /* 0x001c1f56317f7589 */ /* 0x00012200000e0000 */
[----:B------:R-:W-:Y:S02]  /*d530*/  SEL R34, R15, R122, P0 ;  /* 0x0000007a0f227207 */ /* 0x000fe40000000000 */
[----:B-1----:R-:W-:Y:S01]  /*d540*/  SEL R13, R104, R19, P0 ;  /* 0x00000013680d7207 */ /* 0x002fe20000000000 */
[----:B------:R-:W-:Y:S01]  /*d550*/  SHFL.IDX PT, R78, R78, R86, 0x1c1f ;  /* 0x001c1f564e4e7589 */ /* 0x000fe200000e0000 */
[----:B--2---:R-:W-:Y:S02]  /*d560*/  SEL R61, R109, R30, P0 ;  /* 0x0000001e6d3d7207 */ /* 0x004fe40000000000 */
[----:B0-----:R-:W-:Y:S01]  /*d570*/  SEL R47, R32, R113, P0 ;  /* 0x00000071202f7207 */ /* 0x001fe20000000000 */
[----:B------:R-:W0:Y:S01]  /*d580*/  SHFL.IDX PT, R103, R103, R86, 0x1c1f ;  /* 0x001c1f5667677589 */ /* 0x000e2200000e0000 */
[----:B------:R-:W1:Y:S01]  /*d590*/  @P2 LDC R112, c[0x0][0xbf0] ;  /* 0x0002fc00ff702b82 */ /* 0x000e620000000800 */
[----:B------:R-:W-:Y:S01]  /*d5a0*/  SEL R49, R113, R32, P0 ;  /* 0x0000002071317207 */ /* 0x000fe20000000000 */
[----:B-----5:R-:W-:Y:S01]  /*d5b0*/  IMAD.WIDE.U32 R6, R114, UR36, R6 ;  /* 0x0000002472067c25 */ /* 0x020fe2000f8e0006 */
[----:B------:R-:W-:Y:S01]  /*d5c0*/  SHFL.IDX PT, R55, R55, R86, 0x1c1f ;  /* 0x001c1f5637377589 */ /* 0x000fe200000e0000 */
[----:B------:R-:W-:-:S02]  /*d5d0*/  SEL R32, R122, R15, P0 ;  /* 0x0000000f7a207207 */ /* 0x000fc40000000000 */
[----:B------:R-:W-:Y:S01]  /*d5e0*/  SEL R15, R19, R104, P0 ;  /* 0x00000068130f7207 */ /* 0x000fe20000000000 */
[----:B------:R-:W2:Y:S01]  /*d5f0*/  SHFL.IDX PT, R57, R57, R86, 0x1c1f ;  /* 0x001c1f5639397589 */ /* 0x000ea200000e0000 */
[----:B------:R-:W5:Y:S01]  /*d600*/  @P2 LDC R113, c[0x0][0xbf0] ;  /* 0x0002fc00ff712b82 */ /* 0x000f620000000800 */
[----:B------:R-:W-:Y:S01]  /*d610*/  IMAD R104, R130, UR37, RZ ;  /* 0x0000002582687c24 */ /* 0x000fe2000f8e02ff */
[----:B------:R-:W-:Y:S01]  /*d620*/  SEL R63, R30, R109, P0 ;  /* 0x0000006d1e3f7207 */ /* 0x000fe20000000000 */
[----:B------:R-:W-:Y:S01]  /*d630*/  SHFL.IDX PT, R108, R108, R86, 0x1c1f ;  /* 0x001c1f566c6c7589 */ /* 0x000fe200000e0000 */
[----:B---3--:R-:W-:Y:S01]  /*d640*/  SEL R12, R106, R123, P0 ;  /* 0x0000007b6a0c7207 */ /* 0x008fe20000000000 */
[----:B------:R-:W-:Y:S01]  /*d650*/  IMAD R109, R131, UR36, R104 ;  /* 0x00000024836d7c24 */ /* 0x000fe2000f8e0268 */
[----:B------:R-:W-:Y:S01]  /*d660*/  SEL R18, R102, R125, P0 ;  /* 0x0000007d66127207 */ /* 0x000fe20000000000 */
[----:B------:R-:W3:Y:S01]  /*d670*/  SHFL.IDX PT, R105, R105, R86, 0x1c1f ;  /* 0x001c1f5669697589 */ /* 0x000ee200000e0000 */
[----:B------:R-:W-:Y:S01]  /*d680*/  IMAD R104, R114, UR37, RZ ;  /* 0x0000002572687c24 */ /* 0x000fe2000f8e02ff */
[----:B------:R-:W-:Y:S01]  /*d690*/  SEL R24, R118, R33, P0 ;  /* 0x0000002176187207 */ /* 0x000fe20000000000 */
[----:B----4-:R-:W-:Y:S01]  /*d6a0*/  @P2 IMAD.HI.U32 R119, R52, R119, RZ ;  /* 0x0000007734772227 */ /* 0x010fe200078e00ff */
        /* <DEDUP_REMOVED lines=26> */
[----:B------:R-:W-:Y:S01]  /*d850*/  IMAD.MOV R110, RZ, RZ, -R17 ;  /* 0x000000ffff6e7224 */ /* 0x000fe200078e0a11 */
[----:B------:R-:W-:Y:S02]  /*d860*/  SEL R101, R107, R28, P0 ;  /* 0x0000001c6b657207 */ /* 0x000fe40000000000 */
[----:B------:R-:W-:Y:S01]  /*d870*/  SEL R99, R28, R107, P0 ;  /* 0x0000006b1c637207 */ /* 0x000fe20000000000 */
[----:B------:R-:W-:Y:S01]  /*d880*/  IMAD R117, R117, R110, UR4 ;  /* 0x0000000475757e24 */ /* 0x000fe2000f8e026e */
[----:B------:R-:W-:Y:S01]  /*d890*/  SEL R14, R123, R106, P0 ;  /* 0x0000006a7b0e7207 */ /* 0x000fe20000000000 */
[----:B------:R-:W-:Y:S01]  /*d8a0*/  IMAD.WIDE.U32 R106, R130, UR36, R2 ;  /* 0x00000024826a7c25 */ /* 0x000fe2000f8e0002 */
[----:B------:R-:W-:Y:S01]  /*d8b0*/  SEL R20, R125, R102, P0 ;  /* 0x000000667d147207 */ /* 0x000fe20000000000 */
[----:B------:R-:W-:Y:S01]  /*d8c0*/  ULDC.64 UR4, c[0x0][0xbe0] ;  /* 0x0002f80000047ab9 */ /* 0x000fe20000000a00 */
[----:B------:R-:W-:Y:S01]  /*d8d0*/  SEL R3, R53, R128, P0 ;  /* 0x0000008035037207 */ /* 0x000fe20000000000 */
[----:B------:R-:W-:Y:S01]  /*d8e0*/  @P2 IMAD.HI.U32 R102, R52, R111, RZ ;  /* 0x0000006f34662227 */ /* 0x000fe200078e00ff */
[----:B------:R-:W-:-:S02]  /*d8f0*/  SEL R17, R128, R53, P0 ;  /* 0x0000003580117207 */ /* 0x000fc40000000000 */
[----:B------:R-:W-:Y:S01]  /*d900*/  SHF.R.S32.HI R53, RZ, 0x1f, R117 ;  /* 0x0000001fff357819 */ /* 0x000fe20000011475 */
[----:B------:R-:W-:Y:S01]  /*d910*/  IMAD R111, R115, UR36, R104 ;  /* 0x00000024736f7c24 */ /* 0x000fe2000f8e0268 */
[----:B------:R-:W-:Y:S01]  /*d920*/  SEL R28, R120, R35, P0 ;  /* 0x00000023781c7207 */ /* 0x000fe20000000000 */
[----:B------:R-:W-:Y:S01]  /*d930*/  IMAD.IADD R107, R107, 0x1, R109 ;  /* 0x000000016b6b7824 */ /* 0x000fe200078e026d */
[----:B------:R-:W-:Y:S01]  /*d940*/  SEL R2, R16, R127, P0 ;  /* 0x0000007f10027207 */ /* 0x000fe20000000000 */
[----:B------:R-:W-:Y:S01]  /*d950*/  IMAD.IADD R111, R7, 0x1, R111 ;  /* 0x00000001076f7824 */ /* 0x000fe200078e026f */
[----:B------:R-:W-:Y:S01]  /*d960*/  SEL R35, R124, R121, P0 ;  /* 0x000000797c237207 */ /* 0x000fe20000000000 */
[----:B------:R-:W-:Y:S01]  /*d970*/  IMAD R7, R53, UR4, RZ ;  /* 0x0000000435077c24 */ /* 0x000fe2000f8e02ff */
[----:B------:R-:W-:Y:S01]  /*d980*/  SEL R16, R127, R16, P0 ;  /* 0x000000107f107207 */ /* 0x000fe20000000000 */
[----:B------:R-:W-:Y:S02]  /*d990*/  IMAD.MOV.U32 R110, RZ, RZ, R6 ;  /* 0x000000ffff6e7224 */ /* 0x000fe400078e0006 */
[----:B------:R-:W-:-:S02]  /*d9a0*/  IMAD R104, R117, UR5, R7 ;  /* 0x0000000575687c24 */ /* 0x000fc4000f8e0207 */
[----:B------:R-:W-:Y:S01]  /*d9b0*/  IMAD.MOV.U32 R109, RZ, RZ, R52 ;  /* 0x000000ffff6d7224 */ /* 0x000fe200078e0034 */
[----:B-----5:R-:W-:Y:S01]  /*d9c0*/  @P2 SHF.R.U32.HI R109, RZ, R113, R102 ;  /* 0x00000071ff6d2219 */ /* 0x020fe20000011666 */
[----:B------:R-:W-:Y:S02]  /*d9d0*/  IMAD R53, R53, UR6, RZ ;  /* 0x0000000635357c24 */ /* 0x000fe4000f8e02ff */
[----:B------:R-:W-:Y:S01]  /*d9e0*/  IMAD.WIDE.U32 R6, R117, UR4, R106 ;  /* 0x0000000475067c25 */ /* 0x000fe2000f8e006a */
[----:B------:R-:W-:-:S03]  /*d9f0*/  ULDC.64 UR4, c[0x0][0xb30] ;  /* 0x0002cc0000047ab9 */ /* 0x000fc60000000a00 */
[----:B------:R-:W-:Y:S01]  /*da00*/  IMAD.MOV.U32 R113, RZ, RZ, R52 ;  /* 0x000000ffff717224 */ /* 0x000fe200078e0034 */
[----:B-1----:R-:W-:Y:S01]  /*da10*/  @P2 SHF.R.U32.HI R113, RZ, R112, R119 ;  /* 0x00000070ff712219 */ /* 0x002fe20000011677 */
        /* <DEDUP_REMOVED lines=8> */
[----:B------:R-:W-:-:S02]  /*daa0*/  IMAD.MOV R110, RZ, RZ, -R113 ;  /* 0x000000ffff6e7224 */ /* 0x000fc400078e0a71 */
[C-C-:B------:R-:W-:Y:S02]  /*dab0*/  IMAD R53, R129.reuse, R109, R52.reuse ;  /* 0x0000006d81357224 */ /* 0x140fe400078e0234 */
[----:B------:R-:W-:Y:S02]  /*dac0*/  IMAD R109, R129, R110, R52 ;  /* 0x0000006e816d7224 */ /* 0x000fe400078e0234 */
[----:B------:R-:W-:Y:S01]  /*dad0*/  IMAD.IADD R107, R107, 0x1, R115 ;  /* 0x000000016b6b7824 */ /* 0x000fe200078e0273 */
[----:B------:R-:W-:Y:S01]  /*dae0*/  SHF.R.S32.HI R52, RZ, 0x1f, R53 ;  /* 0x0000001fff347819 */ /* 0x000fe20000011435 */
[----:B------:R-:W-:Y:S02]  /*daf0*/  IMAD R102, R102, UR4, RZ ;  /* 0x0000000466667c24 */ /* 0x000fe4000f8e02ff */
[----:B------:R-:W-:Y:S01]  /*db00*/  IMAD.WIDE.U32 R106, R113, UR4, R106 ;  /* 0x00000004716a7c25 */ /* 0x000fe2000f8e006a */
[----:B------:R-:W-:-:S03]  /*db10*/  UMOV UR4, 0x400 ;  /* 0x0000040000047882 */ /* 0x000fc60000000000 */
[----:B------:R-:W-:Y:S01]  /*db20*/  IMAD R111, R113, UR5, R102 ;  /* 0x00000005716f7c24 */ /* 0x000fe2000f8e0266 */
[----:B------:R-:W-:Y:S01]  /*db30*/  SHF.R.S32.HI R102, RZ, 0x1f, R109 ;  /* 0x0000001fff667819 */ /* 0x000fe2000001146d */
[----:B------:R-:W-:Y:S01]  /*db40*/  IMAD R52, R52, UR6, RZ ;  /* 0x0000000634347c24 */ /* 0x000fe2000f8e02ff */
[----:B------:R-:W1:Y:S01]  /*db50*/  S2UR UR5, SR_CgaCtaId ;  /* 0x00000000000579c3 */ /* 0x000e620000008800 */
[----:B------:R-:W-:Y:S02]  /*db60*/  IMAD.IADD R107, R107, 0x1, R111 ;  /* 0x000000016b6b7824 */ /* 0x000fe400078e026f */
[C---:B------:R-:W-:Y:S02]  /*db70*/  IMAD R111, R53.reuse, UR7, R52 ;  /* 0x00000007356f7c24 */ /* 0x040fe4000f8e0234 */
[----:B------:R-:W-:Y:S02]  /*db80*/  IMAD R102, R102, UR8, RZ ;  /* 0x0000000866667c24 */ /* 0x000fe4000f8e02ff */
[----:B------:R-:W-:Y:S01]  /*db90*/  IMAD.WIDE.U32 R52, R53, UR6, R6 ;  /* 0x0000000635347c25 */ /* 0x000fe2000f8e0006 */
[----:B------:R-:W-:Y:S01]  /*dba0*/  ULDC.64 UR6, c[0x0][0xba8] ;  /* 0x0002ea0000067ab9 */ /* 0x000fe20000000a00 */
[----:B0-----:R-:W-:-:S02]  /*dbb0*/  SEL R6, R50, R103, P0 ;  /* 0x0000006732067207 */ /* 0x001fc40000000000 */
[----:B------:R-:W-:Y:S01]  /*dbc0*/  IMAD R7, R109, UR9, R102 ;  /* 0x000000096d077c24 */ /* 0x000fe2000f8e0266 */
[----:B------:R-:W-:Y:S01]  /*dbd0*/  SEL R50, R103, R50, P0 ;  /* 0x0000003267327207 */ /* 0x000fe20000000000 */
[----:B------:R-:W-:Y:S01]  /*dbe0*/  IMAD.WIDE.U32 R106, R109, UR8, R106 ;  /* 0x000000086d6a7c25 */ /* 0x000fe2000f8e006a */
[----:B------:R-:W-:Y:S01]  /*dbf0*/  LEA R109, P2, R52, UR6, 0x2 ;  /* 0x00000006346d7c11 */ /* 0x000fe2000f8410ff */
[----:B------:R-:W-:Y:S01]  /*dc00*/  ULDC.64 UR8, c[0x0][0xb00] ;  /* 0x0002c00000087ab9 */ /* 0x000fe20000000a00 */
[----:B------:R-:W-:Y:S01]  /*dc10*/  ULDC UR6, c[0x0][0xa88] ;  /* 0x0002a20000067ab9 */ /* 0x000fe20000000800 */
[----:B------:R-:W-:Y:S01]  /*dc20*/  IMAD.IADD R53, R53, 0x1, R111 ;  /* 0x0000000135357824 */ /* 0x000fe200078e026f */
[----:B------:R-:W-:Y:S01]  /*dc30*/  LEA R104, P3, R106, UR8, 0x2 ;  /* 0x000000086a687c11 */ /* 0x000fe2000f8610ff */
[----:B------:R-:W-:Y:S01]  /*dc40*/  IMAD.IADD R7, R107, 0x1, R7 ;  /* 0x000000016b077824 */ /* 0x000fe200078e0207 */
[----:B------:R-:W-:Y:S01]  /*dc50*/  SHFL.IDX PT, R110, R109, RZ, 0x1c1f ;  /* 0x001c1fff6d6e7589 */ /* 0x000fe200000e0000 */
[----:B------:R-:W-:Y:S01]  /*dc60*/  IMAD R107, R129, UR6, RZ ;  /* 0x00000006816b7c24 */ /* 0x000fe2000f8e02ff */
[----:B------:R-:W-:-:S02]  /*dc70*/  LEA.HI.X R114, R52, UR7, R53, 0x2, P2 ;  /* 0x0000000734727c11 */ /* 0x000fc400090f1435 */
[----:B------:R-:W-:Y:S01]  /*dc80*/  SHFL.IDX PT, R112, R109, 0x1, 0x1c1f ;  /* 0x003c1f006d707f89 */ /* 0x000fe200000e0000 */
[----:B------:R-:W-:Y:S01]  /*dc90*/  LEA.HI.X R106, R106, UR9, R7, 0x2, P3 ;  /* 0x000000096a6a7c11 */ /* 0x000fe200098f1407 */
[----:B-1----:R-:W-:Y:S01]  /*dca0*/  ULEA UR4, UR5, UR4, 0x18 ;  /* 0x0000000405047291 */ /* 0x002fe2000f8ec03f */
[----:B------:R-:W-:Y:S01]  /*dcb0*/  SEL R7, R51, R78, P0 ;  /* 0x0000004e33077207 */ /* 0x000fe20000000000 */
[----:B------:R-:W0:Y:S01]  /*dcc0*/  SHFL.IDX PT, R111, R114, RZ, 0x1c1f ;  /* 0x001c1fff726f7589 */ /* 0x000e2200000e0000 */
[----:B------:R-:W-:Y:S01]  /*dcd0*/  SEL R51, R78, R51, P0 ;  /* 0x000000334e337207 */ /* 0x000fe20000000000 */
[C---:B------:R-:W-:Y:S01]  /*dce0*/  VIADD R78, R74.reuse, 0x8 ;  /* 0x000000084a4e7836 */ /* 0x040fe20000000000 */
[----:B------:R-:W-:Y:S01]  /*dcf0*/  UIADD3 UR4, UR4, 0x33420, URZ ;  /* 0x0003342004047890 */ /* 0x000fe2000fffe03f */
[----:B------:R-:W1:Y:S01]  /*dd00*/  SHFL.IDX PT, R113, R114, 0x1, 0x1c1f ;  /* 0x003c1f0072717f89 */ /* 0x000e6200000e0000 */
[-C--:B------:R-:W-:Y:S02]  /*dd10*/  ISETP.GE.OR P2, PT, R74, R107.reuse, P1 ;  /* 0x0000006b4a00720c */ /* 0x080fe40000f46670 */
[-C--:B------:R-:W-:Y:S01]  /*dd20*/  ISETP.GE.OR P1, PT, R78, R107.reuse, P1 ;  /* 0x0000006b4e00720c */ /* 0x080fe20000f26670 */
[----:B------:R-:W-:Y:S01]  /*dd30*/  UPRMT UR4, URZ, 0x654, UR4 ;  /* 0x000006543f047896 */ /* 0x000fe20008000004 */
[----:B------:R-:W-:Y:S01]  /*dd40*/  ISETP.GE.AND P3, PT, R74, R107, PT ;  /* 0x0000006b4a00720c */ /* 0x000fe20003f66270 */
[----:B------:R4:W4:Y:S01]  /*dd50*/  SHFL.IDX PT, R102, R104, RZ, 0x1c1f ;  /* 0x001c1fff68667589 */ /* 0x00092200000e0000 */
[----:B--2---:R-:W-:-:S02]  /*dd60*/  SEL R52, R56, R57, P0 ;  /* 0x0000003938347207 */ /* 0x004fc40000000000 */
[----:B------:R-:W-:Y:S01]  /*dd70*/  SEL R56, R57, R56, P0 ;  /* 0x0000003839387207 */ /* 0x000fe20000000000 */
[----:B------:R2:W2:Y:S01]  /*dd80*/  SHFL.IDX PT, R103, R106, RZ, 0x1c1f ;  /* 0x001c1fff6a677589 */ /* 0x0004a200000e0000 */
[----:B------:R-:W-:Y:S02]  /*dd90*/  SEL R53, R54, R55, P0 ;  /* 0x0000003736357207 */ /* 0x000fe40000000000 */
[----:B------:R-:W-:Y:S01]  /*dda0*/  SYNCS.ARRIVE.TRANS64.RED.A1T0 RZ, [UR4], RZ ;  /* 0x000000ffffff79a7 */ /* 0x000fe20008100404 */
[----:B------:R-:W-:Y:S02]  /*ddb0*/  SEL R57, R55, R54, P0 ;  /* 0x0000003637397207 */ /* 0x000fe40000000000 */
[----:B---3--:R-:W-:Y:S02]  /*ddc0*/  SEL R54, R58, R105, P0 ;  /* 0x000000693a367207 */ /* 0x008fe40000000000 */
[----:B------:R-:W-:Y:S01]  /*ddd0*/  SEL R58, R105, R58, P0 ;  /* 0x0000003a693a7207 */ /* 0x000fe20000000000 */
[----:B------:R-:W-:Y:S01]  /*dde0*/  IMAD.SHL.U32 R105, R72, 0x2, RZ ;  /* 0x0000000248697824 */ /* 0x000fe200078e00ff */
[----:B0-----:R0:W-:Y:S01]  /*ddf0*/  @!P2 ST.E desc[UR38][R110.64], R5 ;  /* 0x000000056e00a985 */ /* 0x0011e2000c101926 */
[----:B------:R-:W-:-:S02]  /*de00*/  SEL R55, R59, R108, P0 ;  /* 0x0000006c3b377207 */ /* 0x000fc40000000000 */
[----:B------:R-:W-:Y:S01]  /*de10*/  SEL R59, R108, R59, P0 ;  /* 0x0000003b6c3b7207 */ /* 0x000fe20000000000 */
[----:B-1----:R0:W-:Y:S01]  /*de20*/  @!P1 ST.E desc[UR38][R112.64], R4 ;  /* 0x0000000470009985 */ /* 0x0021e2000c101926 */
        /* <DEDUP_REMOVED lines=12> */
[----:B------:R-:W-:-:S07]  /*def0*/  ISETP.GE.AND P2, PT, R110, UR4, PT ;  /* 0x000000046e007c0c */ /* 0x000fce000bf46270 */
[----:B------:R-:W-:Y:S02]  /*df00*/  @!P5 LEA.HI R4, R4, R4, RZ, 0x1 ;  /* 0x000000040404d211 */ /* 0x000fe400078f08ff */
[----:B------:R-:W-:Y:S02]  /*df10*/  @!P3 LEA.HI R72, R72, R72, RZ, 0x1 ;  /* 0x000000484848b211 */ /* 0x000fe400078f08ff */
[----:B------:R-:W-:Y:S01]  /*df20*/  @!P5 LOP3.LUT R109, R4, 0xfffffffe, RZ, 0xc0, !PT ;  /* 0xfffffffe046dd812 */ /* 0x000fe200078ec0ff */
[C-C-:B--2-4-:R-:W-:Y:S01]  /*df30*/  @!P4 IMAD.WIDE R4, R105.reuse, 0x4, R102.reuse ;  /* 0x000000046904c825 */ /* 0x154fe200078e0266 */
[----:B------:R-:W-:Y:S02]  /*df40*/  @!P3 LOP3.LUT R111, R72, 0xfffffffe, RZ, 0xc0, !PT ;  /* 0xfffffffe486fb812 */ /* 0x000fe400078ec0ff */
[----:B------:R-:W-:Y:S01]  /*df50*/  @!P1 LEA.HI R74, R74, R74, RZ, 0x1 ;  /* 0x0000004a4a4a9211 */ /* 0x000fe200078f08ff */
[----:B------:R-:W-:Y:S01]  /*df60*/  VIADD R72, R105, 0x38 ;  /* 0x0000003869487836 */ /* 0x000fe20000000000 */
[----:B------:R0:W-:Y:S01]  /*df70*/  @!P4 ST.E.64 desc[UR38][R4.64], R76 ;  /* 0x0000004c0400c985 */ /* 0x0001e2000c101b26 */
[----:B------:R-:W-:Y:S01]  /*df80*/  ISETP.GE.AND P4, PT, R112, UR4, PT ;  /* 0x0000000470007c0c */ /* 0x000fe2000bf86270 */
[----:B------:R-:W-:Y:S01]  /*df90*/  @!P5 IMAD.WIDE R108, R109, 0x4, R102 ;  /* 0x000000046d6cd825 */ /* 0x000fe200078e0266 */
[----:B------:R-:W-:-:S02]  /*dfa0*/  @!P2 LEA.HI R110, R110, R110, RZ, 0x1 ;  /* 0x0000006e6e6ea211 */ /* 0x000fc400078f08ff */
[----:B------:R-:W-:Y:S02]  /*dfb0*/  ISETP.GE.AND P6, PT, R72, UR4, PT ;  /* 0x0000000448007c0c */ /* 0x000fe4000bfc6270 */
[----:B------:R-:W-:Y:S01]  /*dfc0*/  @!P1 LOP3.LUT R113, R74, 0xfffffffe, RZ, 0xc0, !PT ;  /* 0xfffffffe4a719812 */ /* 0x000fe200078ec0ff */
[----:B------:R-:W-:Y:S01]  /*dfd0*/  VIADD R74, R105, 0x40 ;  /* 0x00000040694a7836 */ /* 0x000fe20000000000 */
[----:B------:R1:W-:Y:S01]  /*dfe0*/  @!P5 ST.E.64 desc[UR38][R108.64], R82 ;  /* 0x000000526c00d985 */ /* 0x0003e2000c101b26 */
[----:B------:R-:W-:Y:S01]  /*dff0*/  ISETP.GE.AND P5, PT, R114, UR4, PT ;  /* 0x0000000472007c0c */ /* 0x000fe2000bfa6270 */
[----:B0-----:R-:W-:-:S03]  /*e000*/  @!P3 IMAD.WIDE R4, R111, 0x4, R102 ;  /* 0x000000046f04b825 */ /* 0x001fc600078e0266 */
[----:B------:R-:W-:Y:S01]  /*e010*/  @!P4 LEA.HI R112, R112, R112, RZ, 0x1 ;  /* 0x000000707070c211 */ /* 0x000fe200078f08ff */
[--C-:B------:R-:W-:Y:S01]  /*e020*/  @!P1 IMAD.WIDE R76, R113, 0x4, R102.reuse ;  /* 0x00000004714c9825 */ /* 0x100fe200078e0266 */
[----:B------:R0:W-:Y:S01]  /*e030*/  @!P3 ST.E.64 desc[UR38][R4.64], R80 ;  /* 0x000000500400b985 */ /* 0x0001e2000c101b26 */
[----:B------:R-:W-:Y:S02]  /*e040*/  ISETP.GE.AND P3, PT, R74, UR4, PT ;  /* 0x000000044a007c0c */ /* 0x000fe4000bf66270 */
[----:B------:R-:W-:Y:S01]  /*e050*/  @!P6 LEA.HI R72, R72, R72, RZ, 0x1 ;  /* 0x000000484848e211 */ /* 0x000fe200078f08ff */
[C---:B-1----:R-:W-:Y:S01]  /*e060*/  VIADD R108, R105.reuse, 0x48 ;  /* 0x00000048696c7836 */ /* 0x042fe20000000000 */
[----:B------:R-:W-:Y:S01]  /*e070*/  @!P2 LOP3.LUT R83, R110, 0xfffffffe, RZ, 0xc0, !PT ;  /* 0xfffffffe6e53a812 */ /* 0x000fe200078ec0ff */
[----:B------:R-:W-:Y:S01]  /*e080*/  VIADD R110, R105, 0x50 ;  /* 0x00000050696e7836 */ /* 0x000fe20000000000 */
[----:B------:R-:W-:Y:S01]  /*e090*/  @!P4 LOP3.LUT R109, R112, 0xfffffffe, RZ, 0xc0, !PT ;  /* 0xfffffffe706dc812 */ /* 0x000fe200078ec0ff */
[----:B------:R1:W-:Y:S01]  /*e0a0*/  @!P1 ST.E.64 desc[UR38][R76.64], R84 ;  /* 0x000000544c009985 */ /* 0x0003e2000c101b26 */
[----:B------:R-:W-:Y:S01]  /*e0b0*/  ISETP.GE.AND P1, PT, R108, UR4, PT ;  /* 0x000000046c007c0c */ /* 0x000fe2000bf26270 */
[----:B------:R-:W-:Y:S01]  /*e0c0*/  @!P2 IMAD.WIDE R82, R83, 0x4, R102 ;  /* 0x000000045352a825 */ /* 0x000fe200078e0266 */
[----:B------:R-:W-:-:S03]  /*e0d0*/  @!P5 LEA.HI R114, R114, R114, RZ, 0x1 ;  /* 0x000000727272d211 */ /* 0x000fc600078f08ff */
[--C-:B0-----:R-:W-:Y:S01]  /*e0e0*/  @!P4 IMAD.WIDE R4, R109, 0x4, R102.reuse ;  /* 0x000000046d04c825 */ /* 0x101fe200078e0266 */
[----:B------:R-:W-:Y:S01]  /*e0f0*/  @!P6 LOP3.LUT R81, R72, 0xfffffffe, RZ, 0xc0, !PT ;  /* 0xfffffffe4851e812 */ /* 0x000fe200078ec0ff */
[----:B------:R0:W-:Y:S01]  /*e100*/  @!P2 ST.E.64 desc[UR38][R82.64], R88 ;  /* 0x000000585200a985 */ /* 0x0001e2000c101b26 */
[----:B------:R-:W-:Y:S01]  /*e110*/  ISETP.GE.AND P2, PT, R110, UR4, PT ;  /* 0x000000046e007c0c */ /* 0x000fe2000bf46270 */
[----:B------:R-:W-:Y:S01]  /*e120*/  VIADD R72, R105, 0x58 ;  /* 0x0000005869487836 */ /* 0x000fe20000000000 */
[----:B------:R-:W-:Y:S01]  /*e130*/  @!P3 LEA.HI R74, R74, R74, RZ, 0x1 ;  /* 0x0000004a4a4ab211 */ /* 0x000fe200078f08ff */
[----:B------:R2:W-:Y:S01]  /*e140*/  @!P4 ST.E.64 desc[UR38][R4.64], R86 ;  /* 0x000000560400c985 */ /* 0x0005e2000c101b26 */
[--C-:B------:R-:W-:Y:S01]  /*e150*/  @!P6 IMAD.WIDE R80, R81, 0x4, R102.reuse ;  /* 0x000000045150e825 */ /* 0x100fe200078e0266 */
[----:B-1----:R-:W-:Y:S02]  /*e160*/  @!P5 LOP3.LUT R77, R114, 0xfffffffe, RZ, 0xc0, !PT ;  /* 0xfffffffe724dd812 */ /* 0x002fe400078ec0ff */
[----:B------:R-:W-:Y:S01]  /*e170*/  ISETP.GE.AND P4, PT, R72, UR4, PT ;  /* 0x0000000448007c0c */ /* 0x000fe2000bf86270 */
[----:B------:R-:W-:Y:S01]  /*e180*/  VIADD R84, R105, 0x70 ;  /* 0x0000007069547836 */ /* 0x000fe20000000000 */
[----:B------:R-:W-:Y:S01]  /*e190*/  @!P1 LEA.HI R108, R108, R108, RZ, 0x1 ;  /* 0x0000006c6c6c9211 */ /* 0x000fe200078f08ff */
[----:B------:R-:W-:Y:S01]  /*e1a0*/  @!P5 IMAD.WIDE R76, R77, 0x4, R102 ;  /* 0x000000044d4cd825 */ /* 0x000fe200078e0266 */
[----:B0-----:R-:W-:-:S03]  /*e1b0*/  @!P3 LOP3.LUT R83, R74, 0xfffffffe, RZ, 0xc0, !PT ;  /* 0xfffffffe4a53b812 */ /* 0x001fc600078ec0ff */
[----:B------:R-:W-:Y:S01]  /*e1c0*/  VIADD R74, R105, 0x60 ;  /* 0x00000060694a7836 */ /* 0x000fe20000000000 */
[----:B------:R-:W-:Y:S01]  /*e1d0*/  @!P2 LEA.HI R110, R110, R110, RZ, 0x1 ;  /* 0x0000006e6e6ea211 */ /* 0x000fe200078f08ff */
[----:B------:R0:W-:Y:S01]  /*e1e0*/  @!P5 ST.E.64 desc[UR38][R76.64], R90 ;  /* 0x0000005a4c00d985 */ /* 0x0001e2000c101b26 */
[----:B--2---:R-:W-:Y:S01]  /*e1f0*/  @!P1 LOP3.LUT R5, R108, 0xfffffffe, RZ, 0xc0, !PT ;  /* 0xfffffffe6c059812 */ /* 0x004fe200078ec0ff */
[--C-:B------:R-:W-:Y:S01]  /*e200*/  @!P3 IMAD.WIDE R82, R83, 0x4, R102.reuse ;  /* 0x000000045352b825 */ /* 0x100fe200078e0266 */
[----:B------:R-:W-:Y:S01]  /*e210*/  @!P2 LOP3.LUT R85, R110, 0xfffffffe, RZ, 0xc0, !PT ;  /* 0xfffffffe6e55a812 */ /* 0x000fe200078ec0ff */
[----:B------:R1:W-:Y:S01]  /*e220*/  @!P6 ST.E.64 desc[UR38][R80.64], R94 ;  /* 0x0000005e5000e985 */ /* 0x0003e2000c101b26 */
[----:B------:R-:W-:Y:S01]  /*e230*/  @!P4 LEA.HI R72, R72, R72, RZ, 0x1 ;  /* 0x000000484848c211 */ /* 0x000fe200078f08ff */
[----:B------:R-:W-:Y:S01]  /*e240*/  @!P1 IMAD.WIDE R4, R5, 0x4, R102 ;  /* 0x0000000405049825 */ /* 0x000fe200078e0266 */
[----:B------:R-:W-:Y:S01]  /*e250*/  ISETP.GE.AND P6, PT, R84, UR4, PT ;  /* 0x0000000454007c0c */ /* 0x000fe2000bfc6270 */
[----:B------:R2:W-:Y:S01]  /*e260*/  @!P3 ST.E.64 desc[UR38][R82.64], R96 ;  /* 0x000000605200b985 */ /* 0x0005e2000c101b26 */
[----:B------:R-:W-:-:S03]  /*e270*/  ISETP.GE.AND P3, PT, R74, UR4, PT ;  /* 0x000000044a007c0c */ /* 0x000fc6000bf66270 */
[----:B------:R3:W-:Y:S01]  /*e280*/  @!P1 ST.E.64 desc[UR38][R4.64], R92 ;  /* 0x0000005c04009985 */ /* 0x0007e2000c101b26 */
[----:B0-----:R-:W-:-:S04]  /*e290*/  @!P2 IMAD.WIDE R76, R85, 0x4, R102 ;  /* 0x00000004554ca825 */ /* 0x001fc800078e0266 */
[C---:B-1----:R-:W-:Y:S01]  /*e2a0*/  VIADD R80, R105.reuse, 0x68 ;  /* 0x0000006869507836 */ /* 0x042fe20000000000 */
[----:B------:R-:W-:Y:S01]  /*e2b0*/  @!P4 LOP3.LUT R81, R72, 0xfffffffe, RZ, 0xc0, !PT ;  /* 0xfffffffe4851c812 */ /* 0x000fe200078ec0ff */
[C---:B------:R-:W-:Y:S01]  /*e2c0*/  VIADD R85, R105.reuse, 0x78 ;  /* 0x0000007869557836 */ /* 0x040fe20000000000 */
[----:B------:R0:W-:Y:S01]  /*e2d0*/  @!P2 ST.E.64 desc[UR38][R76.64], R100 ;  /* 0x000000644c00a985 */ /* 0x0001e2000c101b26 */
[C---:B--2---:R-:W-:Y:S01]  /*e2e0*/  VIADD R82, R105.reuse, 0x80 ;  /* 0x0000008069527836 */ /* 0x044fe20000000000 */
[----:B------:R-:W-:Y:S01]  /*e2f0*/  ISETP.GE.AND P1, PT, R80, UR4, PT ;  /* 0x0000000450007c0c */ /* 0x000fe2000bf26270 */
[----:B------:R-:W-:Y:S01]  /*e300*/  VIADD R72, R105, 0x88 ;  /* 0x0000008869487836 */ /* 0x000fe20000000000 */
[----:B------:R-:W-:Y:S01]  /*e310*/  ISETP.GE.AND P5, PT, R85, UR4, PT ;  /* 0x0000000455007c0c */ /* 0x000fe2000bfa6270 */
[----:B---3--:R-:W-:Y:S01]  /*e320*/  @!P4 IMAD.WIDE R4, R81, 0x4, R102 ;  /* 0x000000045104c825 */ /* 0x008fe200078e0266 */
[----:B------:R-:W-:Y:S02]  /*e330*/  ISETP.GE.AND P2, PT, R82, UR4, PT ;  /* 0x0000000452007c0c */ /* 0x000fe4000bf46270 */
[----:B------:R-:W-:-:S02]  /*e340*/  @!P3 LEA.HI R74, R74, R74, RZ, 0x1 ;  /* 0x0000004a4a4ab211 */ /* 0x000fc400078f08ff */
[----:B------:R1:W-:Y:S01]  /*e350*/  @!P4 ST.E.64 desc[UR38][R4.64], R98 ;  /* 0x000000620400c985 */ /* 0x0003e2000c101b26 */
[----:B------:R-:W-:Y:S02]  /*e360*/  ISETP.GE.AND P4, PT, R72, UR4, PT ;  /* 0x0000000448007c0c */ /* 0x000fe4000bf86270 */
[----:B------:R-:W-:Y:S02]  /*e370*/  @!P6 LEA.HI R84, R84, R84, RZ, 0x1 ;  /* 0x000000545454e211 */ /* 0x000fe400078f08ff */
[----:B0-----:R-:W-:Y:S01]  /*e380*/  @!P3 LOP3.LUT R77, R74, 0xfffffffe, RZ, 0xc0, !PT ;  /* 0xfffffffe4a4db812 */ /* 0x001fe200078ec0ff */
[----:B------:R-:W-:Y:S01]  /*e390*/  VIADD R74, R105, 0x98 ;  /* 0x00000098694a7836 */ /* 0x000fe20000000000 */
[----:B------:R-:W-:Y:S02]  /*e3a0*/  @!P1 LEA.HI R80, R80, R80, RZ, 0x1 ;  /* 0x0000005050509211 */ /* 0x000fe400078f08ff */
[----:B------:R-:W-:Y:S01]  /*e3b0*/  @!P5 LEA.HI R85, R85, R85, RZ, 0x1 ;  /* 0x000000555555d211 */ /* 0x000fe200078f08ff */
[----:B------:R-:W-:Y:S01]  /*e3c0*/  @!P3 IMAD.WIDE R76, R77, 0x4, R102 ;  /* 0x000000044d4cb825 */ /* 0x000fe200078e0266 */
[----:B------:R-:W-:-:S02]  /*e3d0*/  @!P1 LOP3.LUT R81, R80, 0xfffffffe, RZ, 0xc0, !PT ;  /* 0xfffffffe50519812 */ /* 0x000fc400078ec0ff */
[----:B------:R-:W-:Y:S02]  /*e3e0*/  @!P2 LEA.HI R82, R82, R82, RZ, 0x1 ;  /* 0x000000525252a211 */ /* 0x000fe400078f08ff */
[----:B------:R-:W-:Y:S01]  /*e3f0*/  @!P6 LOP3.LUT R83, R84, 0xfffffffe, RZ, 0xc0, !PT ;  /* 0xfffffffe5453e812 */ /* 0x000fe200078ec0ff */
[--C-:B------:R-:W-:Y:S01]  /*e400*/  @!P1 IMAD.WIDE R80, R81, 0x4, R102.reuse ;  /* 0x0000000451509825 */ /* 0x100fe200078e0266 */
[----:B------:R-:W-:Y:S01]  /*e410*/  @!P4 LEA.HI R72, R72, R72, RZ, 0x1 ;  /* 0x000000484848c211 */ /* 0x000fe200078f08ff */
[----:B------:R0:W-:Y:S01]  /*e420*/  @!P3 ST.E.64 desc[UR38][R76.64], R60 ;  /* 0x0000003c4c00b985 */ /* 0x0001e2000c101b26 */
[----:B------:R-:W-:Y:S01]  /*e430*/  @!P5 LOP3.LUT R85, R85, 0xfffffffe, RZ, 0xc0, !PT ;  /* 0xfffffffe5555d812 */ /* 0x000fe200078ec0ff */
[--C-:B-1----:R-:W-:Y:S01]  /*e440*/  @!P6 IMAD.WIDE R4, R83, 0x4, R102.reuse ;  /* 0x000000045304e825 */ /* 0x102fe200078e0266 */
[----:B------:R-:W-:Y:S01]  /*e450*/  @!P2 LOP3.LUT R87, R82, 0xfffffffe, RZ, 0xc0, !PT ;  /* 0xfffffffe5257a812 */ /* 0x000fe200078ec0ff */
[----:B------:R1:W-:Y:S02]  /*e460*/  @!P1 ST.E.64 desc[UR38][R80.64], R62 ;  /* 0x0000003e50009985 */ /* 0x0003e4000c101b26 */
[----:B------:R-:W-:-:S02]  /*e470*/  @!P5 IMAD.WIDE R82, R85, 0x4, R102 ;  /* 0x000000045552d825 */ /* 0x000fc400078e0266 */
[----:B------:R2:W-:Y:S04]  /*e480*/  @!P6 ST.E.64 desc[UR38][R4.64], R48 ;  /* 0x000000300400e985 */ /* 0x0005e8000c101b26 */
[----:B------:R-:W-:Y:S01]  /*e490*/  @!P5 ST.E.64 desc[UR38][R82.64], R46 ;  /* 0x0000002e5200d985 */ /* 0x000fe2000c101b26 */
[----:B0-----:R-:W-:Y:S01]  /*e4a0*/  @!P4 LOP3.LUT R77, R72, 0xfffffffe, RZ, 0xc0, !PT ;  /* 0xfffffffe484dc812 */ /* 0x001fe200078ec0ff */
[----:B------:R-:W-:-:S04]  /*e4b0*/  @!P2 IMAD.WIDE R60, R87, 0x4, R102 ;  /* 0x00000004573ca825 */ /* 0x000fc800078e0266 */
[----:B------:R-:W-:Y:S01]  /*e4c0*/  VIADD R72, R105, 0x90 ;  /* 0x0000009069487836 */ /* 0x000fe20000000000 */
[----:B------:R0:W-:Y:S01]  /*e4d0*/  @!P2 ST.E.64 desc[UR38][R60.64], R42 ;  /* 0x0000002a3c00a985 */ /* 0x0001e2000c101b26 */
[----:B-1----:R-:W-:Y:S01]  /*e4e0*/  @!P4 IMAD.WIDE R62, R77, 0x4, R102 ;  /* 0x000000044d3ec825 */ /* 0x002fe200078e0266 */
[----:B------:R-:W-:Y:S02]  /*e4f0*/  ISETP.GE.AND P2, PT, R74, UR4, PT ;  /* 0x000000044a007c0c */ /* 0x000fe4000bf46270 */
[----:B------:R-:W-:Y:S01]  /*e500*/  ISETP.GE.AND P1, PT, R72, UR4, PT ;  /* 0x0000000448007c0c */ /* 0x000fe2000bf26270 */
[C---:B------:R-:W-:Y:S01]  /*e510*/  VIADD R76, R105.reuse, 0xa0 ;  /* 0x000000a0694c7836 */ /* 0x040fe20000000000 */
[----:B------:R1:W-:Y:S01]  /*e520*/  @!P4 ST.E.64 desc[UR38][R62.64], R44 ;  /* 0x0000002c3e00c985 */ /* 0x0003e2000c101b26 */
[C---:B------:R-:W-:Y:S02]  /*e530*/  VIADD R77, R105.reuse, 0xa8 ;  /* 0x000000a8694d7836 */ /* 0x040fe40000000000 */
        /* <DEDUP_REMOVED lines=30> */
.L_x_5064:
[----:B------:R-:W-:Y:S05]  /*e720*/  BSYNC B0 ;  /* 0x0000000000007941 */ /* 0x000fea0003800000 */
.L_x_5063:
[----:B------:R-:W-:Y:S01]  /*e730*/  ISETP.GE.AND P1, PT, R78, R107, PT ;  /* 0x0000006b4e00720c */ /* 0x000fe20003f26270 */
[----:B01----:R0:W1:Y:S01]  /*e740*/  SHFL.IDX PT, R5, R106, 0x1, 0x1c1f ;  /* 0x003c1f006a057f89 */ /* 0x00306200000e0000 */
        /* <DEDUP_REMOVED lines=23> */
[----:B01-3--:R-:W-:Y:S06]  /*e8c0*/  @P1 BRA `(.L_x_5026) ;  /* 0x0000005000a81947 */ /* 0x00bfec0003800000 */
        /* <DEDUP_REMOVED lines=45> */
[----:B------:R-:W-:Y:S01]  /*eba0*/  @!P4 IMAD.WIDE R18, R19, 0x4, R4 ;  /* 0x000000041312c825 */ /* 0x000fe200078e0204 */
[----:B---3--:R-:W-:Y:S01]  /*ebb0*/  @!P5 LOP3.LUT R21, R0, 0xfffffffe, RZ, 0xc0, !PT ;  /* 0xfffffffe0015d812 */ /* 0x008fe200078ec0ff */
[----:B------:R1:W-:Y:S01]  /*ebc0*/  @!P3 ST.E.64 desc[UR38][R14.64], R16 ;  /* 0x000000100e00b985 */ /* 0x0003e2000c101b26 */
[----:B------:R-:W-:Y:S01]  /*ebd0*/  @!P0 LEA.HI R49, R49, R49, RZ, 0x1 ;  /* 0x0000003131318211 */ /* 0x000fe200078f08ff */
[----:B------:R-:W-:-:S02]  /*ebe0*/  VIADD R20, R105, 0x50 ;  /* 0x0000005069147836 */ /* 0x000fc40000000000 */
[----:B------:R-:W-:Y:S01]  /*ebf0*/  VIADD R0, R105, 0x58 ;  /* 0x0000005869007836 */ /* 0x000fe20000000000 */
[----:B------:R-:W-:Y:S01]  /*ec00*/  @!P0 LOP3.LUT R49, R49, 0xfffffffe, RZ, 0xc0, !PT ;  /* 0xfffffffe31318812 */ /* 0x000fe200078ec0ff */
[----:B------:R3:W-:Y:S01]  /*ec10*/  @!P4 ST.E.64 desc[UR38][R18.64], R6 ;  /* 0x000000061200c985 */ /* 0x0007e2000c101b26 */
[----:B------:R-:W-:Y:S01]  /*ec20*/  VIADD R28, R105, 0x60 ;  /* 0x00000060691c7836 */ /* 0x000fe20000000000 */
[----:B------:R-:W-:Y:S02]  /*ec30*/  ISETP.GE.AND P2, PT, R20, UR4, PT ;  /* 0x0000000414007c0c */ /* 0x000fe4000bf46270 */
[----:B0-----:R-:W-:Y:S01]  /*ec40*/  @!P1 LOP3.LUT R13, R46, 0xfffffffe, RZ, 0xc0, !PT ;  /* 0xfffffffe2e0d9812 */ /* 0x001fe200078ec0ff */
[----:B------:R-:W-:Y:S01]  /*ec50*/  @!P5 IMAD.WIDE R2, R21, 0x4, R4 ;  /* 0x000000041502d825 */ /* 0x000fe200078e0204 */
[----:B------:R-:W-:Y:S02]  /*ec60*/  ISETP.GE.AND P3, PT, R0, UR4, PT ;  /* 0x0000000400007c0c */ /* 0x000fe4000bf66270 */
[----:B------:R-:W-:Y:S01]  /*ec70*/  ISETP.GE.AND P4, PT, R28, UR4, PT ;  /* 0x000000041c007c0c */ /* 0x000fe2000bf86270 */
[C---:B-1----:R-:W-:Y:S01]  /*ec80*/  VIADD R14, R105.reuse, 0x68 ;  /* 0x00000068690e7836 */ /* 0x042fe20000000000 */
[----:B------:R0:W-:Y:S01]  /*ec90*/  @!P5 ST.E.64 desc[UR38][R2.64], R50 ;  /* 0x000000320200d985 */ /* 0x0001e2000c101b26 */
[----:B------:R-:W-:-:S02]  /*eca0*/  VIADD R16, R105, 0x70 ;  /* 0x0000007069107836 */ /* 0x000fc40000000000 */
[----:B------:R-:W-:Y:S01]  /*ecb0*/  VIADD R17, R105, 0x78 ;  /* 0x0000007869117836 */ /* 0x000fe20000000000 */
[----:B------:R-:W-:Y:S01]  /*ecc0*/  ISETP.GE.AND P5, PT, R14, UR4, PT ;  /* 0x000000040e007c0c */ /* 0x000fe2000bfa6270 */
[----:B---3--:R-:W-:Y:S01]  /*ecd0*/  @!P1 IMAD.WIDE R6, R13, 0x4, R4 ;  /* 0x000000040d069825 */ /* 0x008fe200078e0204 */
[----:B------:R-:W-:-:S03]  /*ece0*/  @!P2 LEA.HI R20, R20, R20, RZ, 0x1 ;  /* 0x000000141414a211 */ /* 0x000fc600078f08ff */
[----:B------:R-:W-:Y:S01]  /*ecf0*/  @!P0 IMAD.WIDE R12, R49, 0x4, R4 ;  /* 0x00000004310c8825 */ /* 0x000fe200078e0204 */
[----:B------:R1:W-:Y:S01]  /*ed00*/  @!P1 ST.E.64 desc[UR38][R6.64], R52 ;  /* 0x0000003406009985 */ /* 0x0003e2000c101b26 */
[----:B------:R-:W-:Y:S02]  /*ed10*/  ISETP.GE.AND P1, PT, R16, UR4, PT ;  /* 0x0000000410007c0c */ /* 0x000fe4000bf26270 */
[----:B------:R-:W-:Y:S01]  /*ed20*/  @!P3 LEA.HI R0, R0, R0, RZ, 0x1 ;  /* 0x000000000000b211 */ /* 0x000fe200078f08ff */
[----:B------:R3:W-:Y:S01]  /*ed30*/  @!P0 ST.E.64 desc[UR38][R12.64], R56 ;  /* 0x000000380c008985 */ /* 0x0007e2000c101b26 */
[----:B------:R-:W-:Y:S01]  /*ed40*/  ISETP.GE.AND P0, PT, R17, UR4, PT ;  /* 0x0000000411007c0c */ /* 0x000fe2000bf06270 */
[----:B------:R-:W-:Y:S01]  /*ed50*/  VIADD R18, R105, 0x80 ;  /* 0x0000008069127836 */ /* 0x000fe20000000000 */
[----:B0-----:R-:W-:Y:S02]  /*ed60*/  @!P2 LOP3.LUT R3, R20, 0xfffffffe, RZ, 0xc0, !PT ;  /* 0xfffffffe1403a812 */ /* 0x001fe400078ec0ff */
[----:B------:R-:W-:-:S02]  /*ed70*/  @!P4 LEA.HI R28, R28, R28, RZ, 0x1 ;  /* 0x0000001c1c1cc211 */ /* 0x000fc400078f08ff */
[----:B------:R-:W-:Y:S01]  /*ed80*/  @!P5 LEA.HI R14, R14, R14, RZ, 0x1 ;  /* 0x0000000e0e0ed211 */ /* 0x000fe200078f08ff */
[--C-:B------:R-:W-:Y:S02]  /*ed90*/  @!P2 IMAD.WIDE R2, R3, 0x4, R4.reuse ;  /* 0x000000040302a825 */ /* 0x100fe400078e0204 */
[----:B------:R-:W-:Y:S02]  /*eda0*/  @!P1 LEA.HI R16, R16, R16, RZ, 0x1 ;  /* 0x0000001010109211 */ /* 0x000fe400078f08ff */
[----:B-1----:R-:W-:Y:S01]  /*edb0*/  @!P3 LOP3.LUT R7, R0, 0xfffffffe, RZ, 0xc0, !PT ;  /* 0xfffffffe0007b812 */ /* 0x002fe200078ec0ff */
[----:B------:R0:W-:Y:S01]  /*edc0*/  @!P2 ST.E.64 desc[UR38][R2.64], R54 ;  /* 0x000000360200a985 */ /* 0x0001e2000c101b26 */
[----:B---3--:R-:W-:Y:S02]  /*edd0*/  @!P4 LOP3.LUT R13, R28, 0xfffffffe, RZ, 0xc0, !PT ;  /* 0xfffffffe1c0dc812 */ /* 0x008fe400078ec0ff */
[----:B------:R-:W-:Y:S01]  /*ede0*/  @!P5 LOP3.LUT R15, R14, 0xfffffffe, RZ, 0xc0, !PT ;  /* 0xfffffffe0e0fd812 */ /* 0x000fe200078ec0ff */
[----:B------:R-:W-:Y:S01]  /*edf0*/  @!P3 IMAD.WIDE R6, R7, 0x4, R4 ;  /* 0x000000040706b825 */ /* 0x000fe200078e0204 */
[----:B------:R-:W-:-:S02]  /*ee00*/  @!P0 LEA.HI R0, R17, R17, RZ, 0x1 ;  /* 0x0000001111008211 */ /* 0x000fc400078f08ff */
[----:B------:R-:W-:Y:S01]  /*ee10*/  @!P1 LOP3.LUT R17, R16, 0xfffffffe, RZ, 0xc0, !PT ;  /* 0xfffffffe10119812 */ /* 0x000fe200078ec0ff */
[--C-:B------:R-:W-:Y:S01]  /*ee20*/  @!P4 IMAD.WIDE R12, R13, 0x4, R4.reuse ;  /* 0x000000040d0cc825 */ /* 0x100fe200078e0204 */
[----:B------:R-:W-:Y:S01]  /*ee30*/  @!P0 LOP3.LUT R19, R0, 0xfffffffe, RZ, 0xc0, !PT ;  /* 0xfffffffe00138812 */ /* 0x000fe200078ec0ff */
[----:B------:R1:W-:Y:S01]  /*ee40*/  @!P3 ST.E.64 desc[UR38][R6.64], R58 ;  /* 0x0000003a0600b985 */ /* 0x0003e2000c101b26 */
[----:B------:R-:W-:Y:S01]  /*ee50*/  ISETP.GE.AND P2, PT, R18, UR4, PT ;  /* 0x0000000412007c0c */ /* 0x000fe2000bf46270 */
[--C-:B------:R-:W-:Y:S02]  /*ee60*/  @!P5 IMAD.WIDE R14, R15, 0x4, R4.reuse ;  /* 0x000000040f0ed825 */ /* 0x100fe400078e0204 */
[----:B------:R3:W-:Y:S02]  /*ee70*/  @!P4 ST.E.64 desc[UR38][R12.64], R32 ;  /* 0x000000200c00c985 */ /* 0x0007e4000c101b26 */
[----:B0-----:R-:W-:Y:S02]  /*ee80*/  @!P1 IMAD.WIDE R2, R17, 0x4, R4 ;  /* 0x0000000411029825 */ /* 0x001fe400078e0204 */
[----:B------:R0:W-:Y:S02]  /*ee90*/  @!P5 ST.E.64 desc[UR38][R14.64], R34 ;  /* 0x000000220e00d985 */ /* 0x0001e4000c101b26 */
[----:B------:R-:W-:-:S02]  /*eea0*/  VIADD R0, R105, 0x90 ;  /* 0x0000009069007836 */ /* 0x000fc40000000000 */
[----:B------:R-:W-:Y:S01]  /*eeb0*/  VIADD R16, R105, 0x88 ;  /* 0x0000008869107836 */ /* 0x000fe20000000000 */
[----:B------:R5:W-:Y:S01]  /*eec0*/  @!P1 ST.E.64 desc[UR38][R2.64], R36 ;  /* 0x0000002402009985 */ /* 0x000be2000c101b26 */
[----:B-1----:R-:W-:Y:S01]  /*eed0*/  @!P0 IMAD.WIDE R6, R19, 0x4, R4 ;  /* 0x0000000413068825 */ /* 0x002fe200078e0204 */
[----:B------:R-:W-:Y:S02]  /*eee0*/  ISETP.GE.AND P1, PT, R0, UR4, PT ;  /* 0x0000000400007c0c */ /* 0x000fe4000bf26270 */
[----:B------:R-:W-:Y:S01]  /*eef0*/  ISETP.GE.AND P3, PT, R16, UR4, PT ;  /* 0x0000000410007c0c */ /* 0x000fe2000bf66270 */
[C---:B---3--:R-:W-:Y:S01]  /*ef00*/  VIADD R12, R105.reuse, 0x98 ;  /* 0x00000098690c7836 */ /* 0x048fe20000000000 */
[----:B------:R1:W-:Y:S01]  /*ef10*/  @!P0 ST.E.64 desc[UR38][R6.64], R42 ;  /* 0x0000002a06008985 */ /* 0x0003e2000c101b26 */
[C---:B------:R-:W-:Y:S01]  /*ef20*/  VIADD R17, R105.reuse, 0xa8 ;  /* 0x000000a869117836 */ /* 0x040fe20000000000 */
[----:B------:R-:W-:Y:S01]  /*ef30*/  @!P2 LEA.HI R18, R18, R18, RZ, 0x1 ;  /* 0x000000121212a211 */ /* 0x000fe200078f08ff */
[C---:B0-----:R-:W-:Y:S01]  /*ef40*/  VIADD R14, R105.reuse, 0xa0 ;  /* 0x000000a0690e7836 */ /* 0x041fe20000000000 */
[----:B------:R-:W-:Y:S01]  /*ef50*/  ISETP.GE.AND P0, PT, R12, UR4, PT ;  /* 0x000000040c007c0c */ /* 0x000fe2000bf06270 */
[----:B------:R-:W-:Y:S01]  /*ef60*/  VIADD R19, R105, 0xb0 ;  /* 0x000000b069137836 */ /* 0x000fe20000000000 */
[----:B------:R-:W-:Y:S01]  /*ef70*/  ISETP.GE.AND P5, PT, R17, UR4, PT ;  /* 0x0000000411007c0c */ /* 0x000fe2000bfa6270 */
[----:B------:R-:W-:Y:S01]  /*ef80*/  VIADD R105, R105, 0xb8 ;  /* 0x000000b869697836 */ /* 0x000fe20000000000 */
[----:B------:R-:W-:-:S02]  /*ef90*/  ISETP.GE.AND P4, PT, R14, UR4, PT ;  /* 0x000000040e007c0c */ /* 0x000fc4000bf86270 */
[----:B------:R-:W-:Y:S02]  /*efa0*/  @!P2 LOP3.LUT R13, R18, 0xfffffffe, RZ, 0xc0, !PT ;  /* 0xfffffffe120da812 */ /* 0x000fe400078ec0ff */
[----:B------:R-:W-:Y:S02]  /*efb0*/  ISETP.GE.AND P6, PT, R19, UR4, PT ;  /* 0x0000000413007c0c */ /* 0x000fe4000bfc6270 */
[----:B------:R-:W-:Y:S01]  /*efc0*/  @!P1 LEA.HI R0, R0, R0, RZ, 0x1 ;  /* 0x0000000000009211 */ /* 0x000fe200078f08ff */
[--C-:B-----5:R-:W-:Y:S01]  /*efd0*/  @!P2 IMAD.WIDE R2, R13, 0x4, R4.reuse ;  /* 0x000000040d02a825 */ /* 0x120fe200078e0204 */
[----:B------:R-:W-:Y:S02]  /*efe0*/  @!P3 LEA.HI R16, R16, R16, RZ, 0x1 ;  /* 0x000000101010b211 */ /* 0x000fe400078f08ff */
[----:B------:R-:W-:Y:S02]  /*eff0*/  @!P1 LOP3.LUT R13, R0, 0xfffffffe, RZ, 0xc0, !PT ;  /* 0xfffffffe000d9812 */ /* 0x000fe400078ec0ff */
[----:B------:R-:W-:Y:S01]  /*f000*/  @!P0 LEA.HI R0, R12, R12, RZ, 0x1 ;  /* 0x0000000c0c008211 */ /* 0x000fe200078f08ff */
[----:B------:R0:W-:Y:S01]  /*f010*/  @!P2 ST.E.64 desc[UR38][R2.64], R38 ;  /* 0x000000260200a985 */ /* 0x0001e2000c101b26 */
[----:B-1----:R-:W-:Y:S01]  /*f020*/  @!P3 LOP3.LUT R7, R16, 0xfffffffe, RZ, 0xc0, !PT ;  /* 0xfffffffe1007b812 */ /* 0x002fe200078ec0ff */
[----:B------:R-:W-:Y:S01]  /*f030*/  @!P1 IMAD.WIDE R12, R13, 0x4, R4 ;  /* 0x000000040d0c9825 */ /* 0x000fe200078e0204 */
[----:B------:R-:W-:-:S02]  /*f040*/  @!P4 LEA.HI R14, R14, R14, RZ, 0x1 ;  /* 0x0000000e0e0ec211 */ /* 0x000fc400078f08ff */
[----:B------:R-:W-:Y:S01]  /*f050*/  @!P0 LOP3.LUT R15, R0, 0xfffffffe, RZ, 0xc0, !PT ;  /* 0xfffffffe000f8812 */ /* 0x000fe200078ec0ff */
[--C-:B------:R-:W-:Y:S01]  /*f060*/  @!P3 IMAD.WIDE R6, R7, 0x4, R4.reuse ;  /* 0x000000040706b825 */ /* 0x100fe200078e0204 */
[----:B------:R-:W-:Y:S02]  /*f070*/  @!P5 LEA.HI R0, R17, R17, RZ, 0x1 ;  /* 0x000000111100d211 */ /* 0x000fe400078f08ff */
        /* <DEDUP_REMOVED lines=21> */
.L_x_5062:
        /* <DEDUP_REMOVED lines=55> */
.L_x_5024:
        /* <DEDUP_REMOVED lines=18> */
.L_x_5065:
[----:B------:R-:W-:Y:S01]  /*f660*/  ULDC UR8, c[0x0][0xc50] ;  /* 0x0003140000087ab9 */ /* 0x000fe20000000800 */
[----:B------:R-:W-:Y:S01]  /*f670*/  UMOV UR36, UR6 ;  /* 0x0000000600247c82 */ /* 0x000fe20008000000 */
[----:B------:R-:W-:-:S11]  /*f680*/  UISETP.NE.AND UP0, UPT, UR8, 0x1, UPT ;  /* 0x000000010800788c */ /* 0x000fd6000bf05270 */
[----:B------:R-:W-:Y:S01]  /*f690*/  @UP0 ULDC UR4, c[0x0][0xc54] ;  /* 0x0003150000040ab9 */ /* 0x000fe20000000800 */
[----:B------:R-:W-:Y:S01]  /*f6a0*/  @UP0 ULDC UR7, c[0x0][0xc58] ;  /* 0x0003160000070ab9 */ /* 0x000fe20000000800 */
[----:B------:R-:W-:-:S04]  /*f6b0*/  UIMAD.WIDE.U32 UR4, UR6, UR4, URZ ;  /* 0x00000004060472a5 */ /* 0x000fc8000f8e003f */
[----:B------:R-:W-:-:S12]  /*f6c0*/  @UP0 USHF.R.U32.HI UR36, URZ, UR7, UR5 ;  /* 0x000000073f240299 */ /* 0x000fd80008011605 */
.L_x_5066:
        /* <DEDUP_REMOVED lines=22> */
[----:B0-----:R-:W-:-:S04]  /*f830*/  USHF.L.U32 UR41, UR41, 0x7, URZ ;  /* 0x0000000729297899 */ /* 0x001fc8000800063f */
[----:B------:R-:W-:-:S04]  /*f840*/  UIADD3 UR6, UR41, 0x7f, URZ ;  /* 0x0000007f29067890 */ /* 0x000fc8000fffe03f */
[----:B------:R-:W-:Y:S02]  /*f850*/  UIMAD.WIDE.U32 UR4, UR6, UR4, URZ ;  /* 0x00000004060472a5 */ /* 0x000fe4000f8e003f */
[----:B------:R-:W-:Y:S02]  /*f860*/  UIMAD UR4, UR7, UR9, 0x9f ;  /* 0x0000009f070474a4 */ /* 0x000fe4000f8e0209 */
[----:B------:R-:W-:Y:S02]  /*f870*/  @UP1 USHF.R.U32.HI UR6, URZ, UR11, UR5 ;  /* 0x0000000b3f061299 */ /* 0x000fe40008011605 */
[----:B------:R-:W-:Y:S02]  /*f880*/  UIMAD.WIDE UR4, UR4, 0x66666667, URZ ;  /* 0x66666667040478a5 */ /* 0x000fe4000f8e023f */
[----:B------:R-:W-:Y:S02]  /*f890*/  UIADD3 UR6, UR10, UR6, URZ ;  /* 0x000000060a067290 */ /* 0x000fe4000fffe03f */
[----:B------:R-:W-:-:S02]  /*f8a0*/  USHF.R.U32.HI UR9, URZ, 0x1f, UR5 ;  /* 0x0000001f3f097899 */ /* 0x000fc40008011605 */
[----:B------:R-:W-:Y:S02]  /*f8b0*/  UIMAD.WIDE UR6, UR6, 0x66666667, URZ ;  /* 0x66666667060678a5 */ /* 0x000fe4000f8e023f */
[----:B------:R-:W-:Y:S02]  /*f8c0*/  ULEA.HI.SX32 UR9, UR5, UR9, 0x1a ;  /* 0x0000000905097291 */ /* 0x000fe4000f8fd23f */
[----:B------:R-:W-:Y:S02]  /*f8d0*/  USHF.R.U32.HI UR4, URZ, 0x1f, UR7 ;  /* 0x0000001f3f047899 */ /* 0x000fe40008011607 */
[----:B------:R-:W-:Y:S02]  /*f8e0*/  ULOP3.LUT UR5, UR8, 0xffff, URZ, 0xc0, !UPT ;  /* 0x0000ffff08057892 */ /* 0x000fe4000f8ec03f */
[----:B------:R-:W-:Y:S02]  /*f8f0*/  ULEA.HI.SX32 UR4, UR7, UR4, 0x1a ;  /* 0x0000000407047291 */ /* 0x000fe4000f8fd23f */
[----:B------:R-:W-:-:S02]  /*f900*/  USHF.R.U32.HI UR7, URZ, 0x10, UR8 ;  /* 0x000000103f077899 */ /* 0x000fc40008011608 */
[----:B------:R-:W-:-:S04]  /*f910*/  UISETP.LT.AND UP0, UPT, UR9, UR4, UPT ;  /* 0x000000040900728c */ /* 0x000fc8000bf01270 */
[----:B------:R-:W-:Y:S02]  /*f920*/  USEL UR6, UR9, UR4, UP0 ;  /* 0x0000000409067287 */ /* 0x000fe40008000000 */
[----:B------:R-:W-:Y:S02]  /*f930*/  UISETP.NE.AND UP0, UPT, UR7, URZ, UPT ;  /* 0x0000003f0700728c */ /* 0x000fe4000bf05270 */
[----:B------:R-:W-:-:S06]  /*f940*/  UISETP.GE.AND UP1, UPT, UR6, 0x1, UPT ;  /* 0x000000010600788c */ /* 0x000fcc000bf26270 */
        /* <DEDUP_REMOVED lines=31> */
.L_x_5068:
        /* <DEDUP_REMOVED lines=30> */
.L_x_5069:
        /* <DEDUP_REMOVED lines=20> */
.L_x_5070:
        /* <DEDUP_REMOVED lines=20> */
.L_x_5071:
        /* <DEDUP_REMOVED lines=18> */
.L_x_5072:
        /* <DEDUP_REMOVED lines=12> */
[----:B------:R-:W-:Y:S01]  /*10180*/  LOP3.LUT R5, R18, 0x180, RZ, 0xc0, !PT ;  /* 0x0000018012057812 */ /* 0x000fe200078ec0ff */
[----:B0-----:R-:W0:Y:S03]  /*10190*/  LDC.64 R2, c[0x0][0x418] ;  /* 0x00010600ff027b82 */ /* 0x001e260000000a00 */
[----:B------:R-:W-:Y:S01]  /*101a0*/  LOP3.LUT R0, R5, 0x30, R0, 0xf8, !PT ;  /* 0x0000003005007812 */ /* 0x000fe200078ef800 */
[----:B------:R-:W-:-:S05]  /*101b0*/  IMAD.SHL.U32 R5, R6, 0x8, RZ ;  /* 0x0000000806057824 */ /* 0x000fca00078e00ff */
[----:B------:R-:W-:Y:S01]  /*101c0*/  LOP3.LUT R5, R0, 0x30, R5, 0x78, !PT ;  /* 0x0000003000057812 */ /* 0x000fe200078e7805 */
[----:B------:R-:W-:-:S03]  /*101d0*/  IMAD.SHL.U32 R0, R6, 0x20, RZ ;  /* 0x0000002006007824 */ /* 0x000fc600078e00ff */
[----:B------:R-:W-:Y:S01]  /*101e0*/  LOP3.LUT R18, R5, 0x640, R18, 0xf8, !PT ;  /* 0x0000064005127812 */ /* 0x000fe200078ef812 */
[----:B------:R-:W-:Y:S01]  /*101f0*/  IMAD.SHL.U32 R5, R8, 0x10, RZ ;  /* 0x0000001008057824 */ /* 0x000fe200078e00ff */
[----:B------:R-:W-:-:S04]  /*10200*/  LOP3.LUT R4, R0, 0x80, RZ, 0xc0, !PT ;  /* 0x0000008000047812 */ /* 0x000fc800078ec0ff */
[----:B------:R-:W-:Y:S01]  /*10210*/  LOP3.LUT R7, R5, 0x600, RZ, 0xc0, !PT ;  /* 0x0000060005077812 */ /* 0x000fe200078ec0ff */
[----:B------:R-:W-:Y:S01]  /*10220*/  IMAD.SHL.U32 R5, R6, 0x4, RZ ;  /* 0x0000000406057824 */ /* 0x000fe200078e00ff */
[--C-:B------:R-:W-:Y:S02]  /*10230*/  LOP3.LUT R4, R4, 0x10, R6.reuse, 0xf8, !PT ;  /* 0x0000001004047812 */ /* 0x100fe400078ef806 */
[----:B------:R-:W-:Y:S02]  /*10240*/  SHF.R.U32.HI R6, RZ, 0x5, R6 ;  /* 0x00000005ff067819 */ /* 0x000fe40000011606 */
[----:B------:R-:W-:Y:S02]  /*10250*/  LOP3.LUT R4, R4, 0x10, R5, 0x78, !PT ;  /* 0x0000001004047812 */ /* 0x000fe400078e7805 */
[----:B0-----:R-:W-:Y:S02]  /*10260*/  ISETP.NE.U32.AND P0, PT, R2, RZ, PT ;  /* 0x000000ff0200720c */ /* 0x001fe40003f05070 */
[----:B------:R-:W-:-:S02]  /*10270*/  LOP3.LUT R5, R7, 0x60, R0, 0xf8, !PT ;  /* 0x0000006007057812 */ /* 0x000fc400078ef800 */
[----:B------:R-:W-:Y:S02]  /*10280*/  ISETP.NE.AND.EX P1, PT, R3, RZ, PT, P0 ;  /* 0x000000ff0300720c */ /* 0x000fe40003f25300 */
[----:B------:R-:W-:Y:S02]  /*10290*/  LOP3.LUT R5, R5, 0x100, R0, 0xf8, !PT ;  /* 0x0000010005057812 */ /* 0x000fe400078ef800 */
[----:B------:R-:W-:Y:S02]  /*102a0*/  P2R R0, PR, RZ, 0x2 ;  /* 0x00000002ff007803 */ /* 0x000fe40000000000 */
[----:B------:R-:W-:Y:S02]  /*102b0*/  LOP3.LUT R17, R5, R4, RZ, 0xfc, !PT ;  /* 0x0000000405117212 */ /* 0x000fe400078efcff */
[----:B------:R-:W-:Y:S02]  /*102c0*/  LOP3.LUT R6, R6, 0x3, RZ, 0xc0, !PT ;  /* 0x0000000306067812 */ /* 0x000fe400078ec0ff */
[----:B--2---:R-:W-:Y:S01]  /*102d0*/  SHF.R.S32.HI R10, RZ, 0x1f, R9 ;  /* 0x0000001fff0a7819 */ /* 0x004fe20000011409 */
[----:B------:R0:W-:Y:S01]  /*102e0*/  STL [R1+0x4], R9 ;  /* 0x0000040901007387 */ /* 0x0001e20000100800 */
[----:B------:R-:W-:-:S03]  /*102f0*/  SEL R16, R9, RZ, !P1 ;  /* 0x000000ff09107207 */ /* 0x000fc60004800000 */
[----:B------:R0:W-:Y:S04]  /*10300*/  STL [R1+0x14], R0 ;  /* 0x0000140001007387 */ /* 0x0001e80000100800 */
[----:B------:R0:W-:Y:S01]  /*10310*/  STL [R1+0xc], R10 ;  /* 0x00000c0a01007387 */ /* 0x0001e20000100800 */
[----:B------:R-:W-:Y:S05]  /*10320*/  BRA.DIV UR4, `(.L_x_5073) ;  /* 0x0000003a04c07947 */ /* 0x000fea000b800000 */
[----:B------:R1:W2:Y:S02]  /*10330*/  SHFL.IDX PT, R14, R6, RZ, 0x1f ;  /* 0x00001fff060e7589 */ /* 0x0002a400000e0000 */
.L_x_5128:
        /* <DEDUP_REMOVED lines=9> */
.L_x_5131:
        /* <DEDUP_REMOVED lines=20> */
.L_x_5076:
[----:B0-----:R-:W-:Y:S01]  /*10510*/  IMAD.MOV.U32 R2, RZ, RZ, 0x1 ;  /* 0x00000001ff027424 */ /* 0x001fe200078e00ff */
[----:B------:R-:W-:-:S04]  /*10520*/  ISETP.NE.AND P1, PT, R8, RZ, PT ;  /* 0x000000ff0800720c */ /* 0x000fc80003f25270 */
[----:B------:R-:W-:-:S04]  /*10530*/  SHF.L.U32 R2, R2, 0x1f, RZ ;  /* 0x0000001f02027819 */ /* 0x000fc800000006ff */
[----:B------:R-:W0:Y:S02]  /*10540*/  SYNCS.PHASECHK.TRANS64.TRYWAIT P0, [UR40+0x33480], R2 ;  /* 0x03348002ff0075a7 */ /* 0x000e240008000168 */
[----:B0-----:R-:W-:Y:S05]  /*10550*/  @!P0 BRA `(.L_x_5077) ;  /* 0x0000003800748947 */ /* 0x001fea0003800000 */
.L_x_5132:
[----:B------:R-:W-:Y:S05]  /*10560*/  @P1 BRA `(.L_x_5078) ;  /* 0x0000000000181947 */ /* 0x000fea0003800000 */
[----:B------:R-:W2:Y:S01]  /*10570*/  S2R R4, SR_TID.X ;  /* 0x0000000000047919 */ /* 0x000ea20000002100 */
[----:B0-----:R-:W-:-:S04]  /*10580*/  IMAD.MOV.U32 R3, RZ, RZ, 0x7800 ;  /* 0x00007800ff037424 */ /* 0x001fc800078e00ff */
[----:B------:R3:W-:Y:S01]  /*10590*/  SYNCS.ARRIVE.TRANS64 RZ, [UR40+0x33470], R3 ;  /* 0x03347003ffff79a7 */ /* 0x0007e20008000028 */
[----:B--2---:R-:W-:-:S13]  /*105a0*/  LOP3.LUT P0, RZ, R4, 0x1f, RZ, 0xc0, !PT ;  /* 0x0000001f04ff7812 */ /* 0x004fda000780c0ff */
[----:B---3--:R-:W-:Y:S05]  /*105b0*/  @!P0 BRA `(.L_x_5078) ;  /* 0x0000000000048947 */ /* 0x008fea0003800000 */
[----:B------:R-:W-:Y:S01]  /*105c0*/  BPT.TRAP 0x1 ;  /* 0x000000040000795c */ /* 0x000fe20000300000 */
.L_x_5078:
        /* <DEDUP_REMOVED lines=28> */
.L_x_5133:
[----:B------:R-:W-:Y:S05]  /*10790*/  @P1 BRA `(.L_x_5080) ;  /* 0x0000000000181947 */ /* 0x000fea0003800000 */
[----:B0-----:R-:W0:Y:S01]  /*107a0*/  S2R R3, SR_TID.X ;  /* 0x0000000000037919 */ /* 0x001e220000002100 */
[----:B------:R-:W-:-:S04]  /*107b0*/  IMAD.MOV.U32 R2, RZ, RZ, 0x7800 ;  /* 0x00007800ff027424 */ /* 0x000fc800078e00ff */
[----:B------:R2:W-:Y:S01]  /*107c0*/  SYNCS.ARRIVE.TRANS64 RZ, [UR40+0x33430], R2 ;  /* 0x03343002ffff79a7 */ /* 0x0005e20008000028 */
[----:B0-----:R-:W-:-:S13]  /*107d0*/  LOP3.LUT P0, RZ, R3, 0x1f, RZ, 0xc0, !PT ;  /* 0x0000001f03ff7812 */ /* 0x001fda000780c0ff */
[----:B--2---:R-:W-:Y:S05]  /*107e0*/  @!P0 BRA `(.L_x_5080) ;  /* 0x0000000000048947 */ /* 0x004fea0003800000 */
[----:B------:R-:W-:Y:S01]  /*107f0*/  BPT.TRAP 0x1 ;  /* 0x000000040000795c */ /* 0x000fe20000300000 */
.L_x_5080:
        /* <DEDUP_REMOVED lines=27> */
[----:B------:R2:W-:Y:S01]  /*109b0*/  STL [R1+0x10], R0 ;  /* 0x0000100001007387 */ /* 0x0005e20000100800 */
[----:B------:R-:W-:Y:S01]  /*109c0*/  NOP ;  /* 0x0000000000007918 */ /* 0x000fe20000000000 */
.L_x_5074:
        /* <DEDUP_REMOVED lines=22> */
.L_x_5081:
[----:B0-----:R-:W0:Y:S01]  /*10b30*/  S2R R2, SR_TID.X ;  /* 0x0000000000027919 */ /* 0x001e220000002100 */
[----:B------:R-:W2:Y:S01]  /*10b40*/  LDC R9, c[0x0][0x448] ;  /* 0x00011200ff097b82 */ /* 0x000ea20000000800 */
[----:B------:R-:W-:Y:S01]  /*10b50*/  USHF.R.S32.HI UR4, URZ, 0x1f, UR36 ;  /* 0x0000001f3f047899 */ /* 0x000fe20008011424 */
[----:B------:R-:W3:Y:S01]  /*10b60*/  S2R R5, SR_TID.X ;  /* 0x0000000000057919 */ /* 0x000ee20000002100 */
[----:B------:R-:W-:Y:S02]  /*10b70*/  ULDC.64 UR8, c[0x0][0x2d8] ;  /* 0x0000b60000087ab9 */ /* 0x000fe40000000a00 */
[----:B------:R-:W-:Y:S01]  /*10b80*/  UIMAD UR6, UR4, UR8, URZ ;  /* 0x00000008040672a4 */ /* 0x000fe2000f8e023f */
[----:B-1----:R-:W1:Y:S01]  /*10b90*/  S2R R6, SR_CTAID.Z ;  /* 0x0000000000067919 */ /* 0x002e620000002700 */
[----:B------:R-:W-:Y:S02]  /*10ba0*/  UIMAD.WIDE.U32 UR4, UR36, UR8, URZ ;  /* 0x00000008240472a5 */ /* 0x000fe4000f8e003f */
[----:B------:R-:W-:-:S04]  /*10bb0*/  UIMAD UR6, UR36, UR9, UR6 ;  /* 0x00000009240672a4 */ /* 0x000fc8000f8e0206 */
[----:B------:R-:W-:Y:S01]  /*10bc0*/  UIADD3 UR5, UR5, UR6, URZ ;  /* 0x0000000605057290 */ /* 0x000fe2000fffe03f */
[----:B--2---:R-:W-:Y:S02]  /*10bd0*/  ISETP.NE.AND P0, PT, R9, 0x1, PT ;  /* 0x000000010900780c */ /* 0x004fe40003f05270 */
[----:B0-----:R-:W-:Y:S02]  /*10be0*/  SHF.R.U32.HI R0, RZ, 0x3, R2 ;  /* 0x00000003ff007819 */ /* 0x001fe40000011602 */
[----:B------:R-:W-:Y:S01]  /*10bf0*/  LOP3.LUT R2, R2, 0x7f, RZ, 0xc0, !PT ;  /* 0x0000007f02027812 */ /* 0x000fe200078ec0ff */
[C---:B---3--:R-:W-:Y:S01]  /*10c00*/  IMAD.SHL.U32 R8, R5.reuse, 0x10, RZ ;  /* 0x0000001005087824 */ /* 0x048fe200078e00ff */
[----:B------:R-:W-:Y:S01]  /*10c10*/  LOP3.LUT R10, R5, 0x7f, RZ, 0xc0, !PT ;  /* 0x0000007f050a7812 */ /* 0x000fe200078ec0ff */
[----:B------:R-:W-:-:S06]  /*10c20*/  IMAD.SHL.U32 R3, R0, 0x80, RZ ;  /* 0x0000008000037824 */ /* 0x000fcc00078e00ff */
[----:B------:R-:W0:Y:S01]  /*10c30*/  @P0 LDC R7, c[0x0][0x44c] ;  /* 0x00011300ff070b82 */ /* 0x000e220000000800 */
[----:B------:R-:W-:Y:S01]  /*10c40*/  IMAD.SHL.U32 R0, R0, 0x10, RZ ;  /* 0x0000001000007824 */ /* 0x000fe200078e00ff */
[----:B------:R-:W-:Y:S01]  /*10c50*/  LOP3.LUT R8, R8, 0x30, RZ, 0xe2, !PT ;  /* 0x0000003008087812 */ /* 0x000fe200078ee2ff */
[----:B------:R-:W-:Y:S02]  /*10c60*/  IMAD.SHL.U32 R4, R2, 0x10, RZ ;  /* 0x0000001002047824 */ /* 0x000fe400078e00ff */
[C---:B------:R-:W-:Y:S01]  /*10c70*/  IMAD.SHL.U32 R2, R5.reuse, 0x10, RZ ;  /* 0x0000001005027824 */ /* 0x040fe200078e00ff */
[----:B------:R-:W-:Y:S01]  /*10c80*/  LOP3.LUT R3, R8, 0x180, R3, 0xf8, !PT ;  /* 0x0000018008037812 */ /* 0x000fe200078ef803 */
[----:B------:R-:W-:Y:S01]  /*10c90*/  IMAD.SHL.U32 R5, R5, 0x20, RZ ;  /* 0x0000002005057824 */ /* 0x000fe200078e00ff */
[----:B------:R-:W-:Y:S02]  /*10ca0*/  LOP3.LUT R4, R4, 0x600, RZ, 0xc0, !PT ;  /* 0x0000060004047812 */ /* 0x000fe400078ec0ff */
[----:B------:R-:W-:-:S02]  /*10cb0*/  LOP3.LUT R0, R3, 0x30, R0, 0x78, !PT ;  /* 0x0000003003007812 */ /* 0x000fc400078e7800 */
[----:B------:R-:W-:Y:S02]  /*10cc0*/  LOP3.LUT R3, R2, 0x40, RZ, 0xc0, !PT ;  /* 0x0000004002037812 */ /* 0x000fe400078ec0ff */
[----:B------:R-:W-:Y:S02]  /*10cd0*/  LOP3.LUT R5, R5, 0x60, RZ, 0xc0, !PT ;  /* 0x0000006005057812 */ /* 0x000fe400078ec0ff */
[----:B------:R-:W-:Y:S02]  /*10ce0*/  IADD3 R0, R0, R3, R4 ;  /* 0x0000000300007210 */ /* 0x000fe40007ffe004 */
[----:B------:R-:W2:Y:S01]  /*10cf0*/  LDC.64 R2, c[0x0][0x2e0] ;  /* 0x0000b800ff027b82 */ /* 0x000ea20000000a00 */
[----:B-1----:R-:W-:Y:S02]  /*10d00*/  SHF.R.S32.HI R4, RZ, 0x1f, R6 ;  /* 0x0000001fff047819 */ /* 0x002fe40000011406 */
[----:B------:R-:W-:-:S03]  /*10d10*/  LEA.HI R5, R10, R5, RZ, 0x1e ;  /* 0x000000050a057211 */ /* 0x000fc600078ff0ff */
[----:B--2---:R-:W-:-:S04]  /*10d20*/  IMAD R4, R4, R2, RZ ;  /* 0x0000000204047224 */ /* 0x004fc800078e02ff */
[C---:B------:R-:W-:Y:S02]  /*10d30*/  IMAD R4, R6.reuse, R3, R4 ;  /* 0x0000000306047224 */ /* 0x040fe400078e0204 */
[----:B------:R-:W-:Y:S01]  /*10d40*/  IMAD.WIDE.U32 R2, R6, R2, UR4 ;  /* 0x0000000406027e25 */ /* 0x000fe2000f8e0002 */
[----:B------:R-:W-:Y:S01]  /*10d50*/  ULDC.64 UR4, c[0x0][0x2d0] ;  /* 0x0000b40000047ab9 */ /* 0x000fe20000000a00 */
[----:B------:R-:W1:Y:S02]  /*10d60*/  @P0 LDC R6, c[0x0][0x450] ;  /* 0x00011400ff060b82 */ /* 0x000e640000000800 */
[----:B------:R-:W-:Y:S02]  /*10d70*/  IMAD.IADD R3, R3, 0x1, R4 ;  /* 0x0000000103037824 */ /* 0x000fe400078e0204 */
[----:B------:R-:W2:Y:S02]  /*10d80*/  S2R R4, SR_CTAID.X ;  /* 0x0000000000047919 */ /* 0x000ea40000002500 */
[----:B--2---:R-:W-:-:S04]  /*10d90*/  IMAD R4, R4, 0x80, R5 ;  /* 0x0000008004047824 */ /* 0x004fc800078e0205 */
        /* <DEDUP_REMOVED lines=29> */
[----:B------:R-:W1:Y:S01]  /*10f70*/  SHFL.IDX PT, R7, R5, RZ, 0x1c1f ;  /* 0x001c1fff05077589 */ /* 0x000e6200000e0000 */
[----:B0-----:R-:W-:-:S03]  /*10f80*/  LOP3.LUT R10, R6, 0x7f, RZ, 0xc0, !PT ;  /* 0x0000007f060a7812 */ /* 0x001fc600078ec0ff */
[----:B------:R-:W0:Y:S01]  /*10f90*/  SHFL.IDX PT, R6, R4, RZ, 0x1c1f ;  /* 0x001c1fff04067589 */ /* 0x000e2200000e0000 */
[----:B------:R-:W-:-:S04]  /*10fa0*/  LEA.HI R2, R10, UR41, RZ, 0x1e ;  /* 0x000000290a027c11 */ /* 0x000fc8000f8ff0ff */
[----:B------:R-:W-:-:S13]  /*10fb0*/  ISETP.GE.AND P4, PT, R2, R3, PT ;  /* 0x000000030200720c */ /* 0x000fda0003f86270 */
[----:B-1----:R-:W-:Y:S01]  /*10fc0*/  @!P4 IADD3 R7, P3, R8, R7, RZ ;  /* 0x000000070807c210 */ /* 0x002fe20007f7e0ff */
[----:B------:R-:W-:-:S04]  /*10fd0*/  @!P4 VIADD R9, R0, UR40 ;  /* 0x000000280009cc36 */ /* 0x000fc80008000000 */
[----:B0-----:R-:W-:-:S05]  /*10fe0*/  @!P4 IMAD.X R6, RZ, RZ, R6, P3 ;  /* 0x000000ffff06c224 */ /* 0x001fca00018e0606 */
[----:B------:R-:W-:-:S04]  /*10ff0*/  @!P4 LOP3.LUT R7, R7, R6, RZ, 0x3c, !PT ;  /* 0x000000060707c212 */ /* 0x000fc800078e3cff */
[----:B------:R-:W-:-:S04]  /*11000*/  @!P4 LOP3.LUT R6, R7, R6, RZ, 0x3c, !PT ;  /* 0x000000060706c212 */ /* 0x000fc800078e3cff */
[----:B------:R-:W-:-:S05]  /*11010*/  @!P4 LOP3.LUT R7, R7, R6, RZ, 0x3c, !PT ;  /* 0x000000060707c212 */ /* 0x000fca00078e3cff */
[----:B------:R-:W-:Y:S01]  /*11020*/  @!PT LDS RZ, [RZ] ;  /* 0x00000000fffff984 */ /* 0x000fe20000000800 */
[----:B------:R-:W-:Y:S04]  /*11030*/  @!P4 LDGSTS.E.BYPASS.LTC128B.128 [R9+0x1e200], desc[UR38][R6.64], !P2 ;  /* 0x1e2000000609cfae */ /* 0x000fe8000d101d66 */
[----:B------:R-:W-:Y:S04]  /*11040*/  @!P4 LDGSTS.E.BYPASS.LTC128B.128 [R9+0x20200], desc[UR38][R6.64+0x40], !P0 ;  /* 0x202000400609cfae */ /* 0x000fe8000c101d66 */
[----:B------:R0:W-:Y:S02]  /*11050*/  @!P4 LDGSTS.E.BYPASS.LTC128B.128 [R9+0x22200], desc[UR38][R6.64+0x80], !P1 ;  /* 0x222000800609cfae */ /* 0x0001e4000c901d66 */
[----:B0-----:R-:W-:-:S02]  /*11060*/  VIADD R6, R2, 0x20 ;  /* 0x0000002002067836 */ /* 0x001fc40000000000 */
[----:B------:R-:W0:Y:S03]  /*11070*/  SHFL.IDX PT, R7, R5, 0x1, 0x1c1f ;  /* 0x003c1f0005077f89 */ /* 0x000e2600000e0000 */
[----:B------:R-:W-:Y:S02]  /*11080*/  ISETP.GE.AND P3, PT, R6, R3, PT ;  /* 0x000000030600720c */ /* 0x000fe40003f66270 */
        /* <DEDUP_REMOVED lines=8> */
[----:B------:R-:W-:Y:S04]  /*11110*/  @!P3 LDGSTS.E.BYPASS.LTC128B.128 [R9+0x20a00], desc[UR38][R6.64+0x40], !P0 ;  /* 0x20a000400609bfae */ /* 0x000fe8000c101d66 */
[----:B------:R0:W-:Y:S02]  /*11120*/  @!P3 LDGSTS.E.BYPASS.LTC128B.128 [R9+0x22a00], desc[UR38][R6.64+0x80], !P1 ;  /* 0x22a000800609bfae */ /* 0x0001e4000c901d66 */
[----:B0-----:R-:W-:-:S02]  /*11130*/  VIADD R6, R2, 0x40 ;  /* 0x0000004002067836 */ /* 0x001fc40000000000 */
[----:B------:R-:W0:Y:S03]  /*11140*/  SHFL.IDX PT, R7, R5, 0x2, 0x1c1f ;  /* 0x005c1f0005077f89 */ /* 0x000e2600000e0000 */
[----:B------:R-:W-:Y:S01]  /*11150*/  ISETP.GE.AND P3, PT, R6, R3, PT ;  /* 0x000000030600720c */ /* 0x000fe20003f66270 */
[----:B------:R-:W-:Y:S04]  /*11160*/  SHFL.IDX PT, R5, R5, 0x3, 0x1c1f ;  /* 0x007c1f0005057f89 */ /* 0x000fe800000e0000 */
[----:B------:R-:W1:Y:S04]  /*11170*/  SHFL.IDX PT, R6, R4, 0x2, 0x1c1f ;  /* 0x005c1f0004067f89 */ /* 0x000e6800000e0000 */
[----:B------:R-:W2:Y:S04]  /*11180*/  SHFL.IDX PT, R4, R4, 0x3, 0x1c1f ;  /* 0x007c1f0004047f89 */ /* 0x000ea800000e0000 */
[----:B------:R-:W-:Y:S01]  /*11190*/  @!P3 VIADD R21, R0, UR40 ;  /* 0x000000280015bc36 */ /* 0x000fe20008000000 */
        /* <DEDUP_REMOVED lines=8> */
.L_x_5142:
        /* <DEDUP_REMOVED lines=13> */
.L_x_5084:
[----:B------:R-:W-:Y:S05]  /*112f0*/  BSYNC B0 ;  /* 0x0000000000007941 */ /* 0x000fea0003800000 */
.L_x_5083:
[----:B------:R-:W-:Y:S01]  /*11300*/  NOP ;  /* 0x0000000000007918 */ /* 0x000fe20000000000 */
[----:B------:R-:W-:Y:S01]  /*11310*/  SYNCS.ARRIVE.TRANS64.RED.A0T1 RZ, [UR40+0x33400], RZ ;  /* 0x033400ffffff79a7 */ /* 0x000fe20008200428 */
[----:B------:R-:W-:Y:S01]  /*11320*/  IMAD.MOV.U32 R0, RZ, RZ, 0x1 ;  /* 0x00000001ff007424 */ /* 0x000fe200078e00ff */
[----:B------:R-:W-:Y:S04]  /*11330*/  ARRIVES.LDGSTSBAR.64.TRANSCNT [UR40+0x33400] ;  /* 0x03340000ff0079b0 */ /* 0x000fe80008000aa8 */
[----:B------:R-:W-:Y:S01]  /*11340*/  SHF.L.U32 R0, R0, 0x1f, RZ ;  /* 0x0000001f00007819 */ /* 0x000fe200000006ff */
[----:B------:R-:W-:Y:S01]  /*11350*/  NOP ;  /* 0x0000000000007918 */ /* 0x000fe20000000000 */
[----:B--2---:R-:W2:Y:S01]  /*11360*/  LDL R3, [R1+0x8] ;  /* 0x0000080001037983 */ /* 0x004ea20000100800 */
[----:B------:R-:W-:Y:S01]  /*11370*/  SYNCS.ARRIVE.TRANS64.A1T0 RZ, [UR40+0x33400], RZ ;  /* 0x033400ffffff79a7 */ /* 0x000fe20008100028 */
[----:B------:R-:W-:Y:S01]  /*11380*/  VIADD R2, R19, 0xfffffffe ;  /* 0xfffffffe13027836 */ /* 0x000fe20000000000 */
[----:B------:R-:W3:Y:S04]  /*11390*/  SYNCS.PHASECHK.TRANS64.TRYWAIT P0, [UR40+0x33420], R0 ;  /* 0x03342000ff0075a7 */ /* 0x000ee80008000168 */
[----:B--2---:R-:W-:Y:S01]  /*113a0*/  ISETP.GE.AND P1, PT, R2, R3, PT ;  /* 0x000000030200720c */ /* 0x004fe20003f26270 */
[----:B---3--:R-:W-:-:S12]  /*113b0*/  @!P0 BRA `(.L_x_5085) ;  /* 0x0000003000788947 */ /* 0x008fd80003800000 */
.L_x_5143:
[----:B--2---:R-:W-:-:S05]  /*113c0*/  IMAD.MOV.U32 R0, RZ, RZ, 0x1 ;  /* 0x00000001ff007424 */ /* 0x004fca00078e00ff */
[----:B------:R2:W-:Y:S01]  /*113d0*/  STL [R1], R0 ;  /* 0x0000000001007387 */ /* 0x0005e20000100800 */
[----:B------:R-:W-:Y:S05]  /*113e0*/  @!P1 BRA `(.L_x_5086) ;  /* 0x0000001400d49947 */ /* 0x000fea0003800000 */
[----:B------:R-:W3:Y:S01]  /*113f0*/  LDL R3, [R1+0x18] ;  /* 0x0000180001037983 */ /* 0x000ee20000100800 */
[----:B--2---:R-:W-:Y:S02]  /*11400*/  IMAD.MOV.U32 R0, RZ, RZ, 0x1 ;  /* 0x00000001ff007424 */ /* 0x004fe400078e00ff */
[----:B------:R-:W-:Y:S01]  /*11410*/  IMAD.MOV.U32 R8, RZ, RZ, RZ ;  /* 0x000000ffff087224 */ /* 0x000fe200078e00ff */
[C---:B---3--:R-:W-:Y:S02]  /*11420*/  LOP3.LUT R4, R3.reuse, 0x1, RZ, 0xfc, !PT ;  /* 0x0000000103047812 */ /* 0x048fe400078efcff */
[----:B------:R-:W-:-:S03]  /*11430*/  LOP3.LUT R3, R3, 0x2, RZ, 0xfc, !PT ;  /* 0x0000000203037812 */ /* 0x000fc600078efcff */
[----:B------:R2:W-:Y:S04]  /*11440*/  STL [R1+0x20], R4 ;  /* 0x0000200401007387 */ /* 0x0005e80000100800 */
[----:B------:R2:W-:Y:S02]  /*11450*/  STL [R1+0x1c], R3 ;  /* 0x00001c0301007387 */ /* 0x0005e40000100800 */
.L_x_5107:
[----:B--2---:R-:W2:Y:S01]  /*11460*/  LDL R3, [R1+0x10] ;  /* 0x0000100001037983 */ /* 0x004ea20000100800 */
[----:B------:R-:W-:Y:S01]  /*11470*/  VIADD R12, R8, 0x1 ;  /* 0x00000001080c7836 */ /* 0x000fe20000000000 */
[----:B------:R-:W-:Y:S04]  /*11480*/  BSSY B0, `(.L_x_5087) ;  /* 0x00000a0000007945 */ /* 0x000fe80003800000 */
[----:B------:R-:W-:-:S04]  /*11490*/  ISETP.NE.AND P0, PT, R12, 0x2, PT ;  /* 0x000000020c00780c */ /* 0x000fc80003f05270 */
[----:B------:R-:W-:Y:S02]  /*114a0*/  SEL R12, R12, RZ, P0 ;  /* 0x000000ff0c0c7207 */ /* 0x000fe40000000000 */
[----:B--2---:R-:W-:Y:S02]  /*114b0*/  ISETP.NE.AND P1, PT, R3, RZ, PT ;  /* 0x000000ff0300720c */ /* 0x004fe40003f25270 */
[----:B------:R-:W-:-:S04]  /*114c0*/  SEL R3, RZ, 0x1, P0 ;  /* 0x00000001ff037807 */ /* 0x000fc80000000000 */
[----:B-----5:R-:W-:-:S05]  /*114d0*/  LOP3.LUT R10, R0, R3, RZ, 0x3c, !PT ;  /* 0x00000003000a7212 */ /* 0x020fca00078e3cff */
[----:B------:R2:W-:Y:S02]  /*114e0*/  STL [R1], R10 ;  /* 0x0000000a01007387 */ /* 0x0005e40000100800 */
[----:B------:R-:W-:Y:S05]  /*114f0*/  @!P1 BRA `(.L_x_5088) ;  /* 0x0000000800609947 */ /* 0x000fea0003800000 */
[----:B------:R-:W3:Y:S01]  /*11500*/  LDL R4, [R1+0x14] ;  /* 0x0000140001047983 */ /* 0x000ee20000100800 */
[----:B------:R-:W-:Y:S01]  /*11510*/  IMAD.MOV.U32 R3, RZ, RZ, R2 ;  /* 0x000000ffff037224 */ /* 0x000fe200078e0002 */
[----:B---3--:R-:W-:-:S13]  /*11520*/  ISETP.NE.AND P1, PT, R4, RZ, PT ;  /* 0x000000ff0400720c */ /* 0x008fda0003f25270 */
[----:B------:R-:W-:Y:S05]  /*11530*/  @!P1 BRA `(.L_x_5089) ;  /* 0x0000000000509947 */ /* 0x000fea0003800000 */
[----:B------:R-:W3:Y:S01]  /*11540*/  LDL R9, [R1+0xc] ;  /* 0x00000c0001097983 */ /* 0x000ee20000100800 */
[----:B01----:R-:W0:Y:S01]  /*11550*/  LDC R6, c[0x0][0x43c] ;  /* 0x00010f00ff067b82 */ /* 0x003e220000000800 */
[----:B------:R-:W-:Y:S02]  /*11560*/  ULDC.64 UR4, c[0x0][0x428] ;  /* 0x00010a0000047ab9 */ /* 0x000fe40000000a00 */
[----:B------:R-:W4:Y:S01]  /*11570*/  LDL R11, [R1+0x4] ;  /* 0x00000400010b7983 */ /* 0x000f220000100800 */
        /* <DEDUP_REMOVED lines=9> */
[----:B---3--:R-:W-:-:S04]  /*11610*/  IMAD R9, R9, UR4, RZ ;  /* 0x0000000409097c24 */ /* 0x008fc8000f8e02ff */
[C---:B----4-:R-:W-:Y:S02]  /*11620*/  IMAD R9, R11.reuse, UR5, R9 ;  /* 0x000000050b097c24 */ /* 0x050fe4000f8e0209 */
[----:B------:R-:W-:-:S04]  /*11630*/  IMAD.WIDE.U32 R4, R11, UR4, R4 ;  /* 0x000000040b047c25 */ /* 0x000fc8000f8e0004 */
[----:B------:R-:W-:Y:S01]  /*11640*/  IMAD.IADD R9, R9, 0x1, R5 ;  /* 0x0000000109097824 */ /* 0x000fe200078e0205 */
[----:B0-----:R-:W-:-:S04]  /*11650*/  LEA R6, P0, R4, R6, 0x2 ;  /* 0x0000000604067211 */ /* 0x001fc800078010ff */
[----:B------:R-:W-:-:S05]  /*11660*/  LEA.HI.X R7, R4, R7, R9, 0x2, P0 ;  /* 0x0000000704077211 */ /* 0x000fca00000f1409 */
[----:B------:R3:W5:Y:S04]  /*11670*/  LDG.E R16, desc[UR38][R6.64] ;  /* 0x0000002606107981 */ /* 0x000768000c1e1900 */
.L_x_5089:
[----:B01-3--:R-:W-:Y:S01]  /*11680*/  LEA R6, R12, UR40, 0x3 ;  /* 0x000000280c067c11 */ /* 0x00bfe2000f8e18ff */
[----:B------:R-:W0:Y:S01]  /*11690*/  S2R R4, SR_TID.X ;  /* 0x0000000000047919 */ /* 0x000e220000002100 */
[----:B------:R-:W-:-:S04]  /*116a0*/  SHF.L.U32 R5, R10, 0x1f, RZ ;  /* 0x0000001f0a057819 */ /* 0x000fc800000006ff */
[----:B------:R-:W1:Y:S01]  /*116b0*/  SYNCS.PHASECHK.TRANS64.TRYWAIT P0, [R6+URZ+0x33480], R5 ;  /* 0x03348005060075a7 */ /* 0x000e62000800017f */
[----:B0-----:R-:W-:-:S04]  /*116c0*/  LOP3.LUT R4, R4, 0x7f, RZ, 0xc0, !PT ;  /* 0x0000007f04047812 */ /* 0x001fc800078ec0ff */
[----:B------:R-:W-:Y:S01]  /*116d0*/  ISETP.NE.AND P1, PT, R4, RZ, PT ;  /* 0x000000ff0400720c */ /* 0x000fe20003f25270 */
[----:B-1----:R-:W-:-:S12]  /*116e0*/  @!P0 BRA `(.L_x_5090) ;  /* 0x0000002c00c48947 */ /* 0x002fd80003800000 */
.L_x_5144:
        /* <DEDUP_REMOVED lines=9> */
.L_x_5092:
[----:B------:R-:W-:Y:S05]  /*11780*/  BSYNC B1 ;  /* 0x0000000000017941 */ /* 0x000fea0003800000 */
.L_x_5091:
        /* <DEDUP_REMOVED lines=16> */
.L_x_5093:
        /* <DEDUP_REMOVED lines=13> */
.L_x_5094:
        /* <DEDUP_REMOVED lines=15> */
.L_x_5095:
        /* <DEDUP_REMOVED lines=10> */
.L_x_5145:
[----:B------:R-:W-:Y:S01]  /*11af0*/  BSSY B1, `(.L_x_5097) ;  /* 0x000000b000017945 */ /* 0x000fe20003800000 */
[----:B--2---:R-:W-:Y:S02]  /*11b00*/  IMAD.MOV.U32 R10, RZ, RZ, 0x0 ;  /* 0x00000000ff0a7424 */ /* 0x004fe400078e00ff */
        /* <DEDUP_REMOVED lines=9> */
.L_x_5098:
[----:B------:R-:W-:Y:S05]  /*11ba0*/  BSYNC B1 ;  /* 0x0000000000017941 */ /* 0x000fea0003800000 */
.L_x_5097:
        /* <DEDUP_REMOVED lines=12> */
.L_x_5099:
        /* <DEDUP_REMOVED lines=13> */
.L_x_5100:
        /* <DEDUP_REMOVED lines=13> */
.L_x_5101:
[----:B------:R-:W-:-:S13]  /*11e10*/  @P0 ELECT P1, URZ, PT ;  /* 0x00000000003f082f */ /* 0x000fda0003820000 */
[----:B------:R-:W-:Y:S01]  /*11e20*/  @P1 R2UR UR13, R16 ;  /* 0x00000000100d12ca */ /* 0x000fe200000e0000 */
[----:B------:R-:W-:Y:S01]  /*11e30*/  UMOV UR12, UR36 ;  /* 0x00000024000c7c82 */ /* 0x000fe20008000000 */
[----:B------:R-:W-:-:S11]  /*11e40*/  @P1 PLOP3.LUT P0, PT, P1, PT, PT, 0x8, 0x0 ;  /* 0x000000000000181c */ /* 0x000fd60000f0e170 */
[----:B------:R3:W-:Y:S01]  /*11e50*/  UTMALDG.4D [UR8], [UR6], desc[UR14] ;  /* 0x00000e08060075b4 */ /* 0x0007e20008019000 */
[----:B------:R-:W-:Y:S01]  /*11e60*/  PLOP3.LUT P1, PT, PT, PT, PT, 0x8, 0x0 ;  /* 0x000000000000781c */ /* 0x000fe20003f2e170 */
[----:B---3--:R-:W-:-:S12]  /*11e70*/  @P0 BRA.U.ANY `(.L_x_5101) ;  /* 0xfffffffd00e40947 */ /* 0x008fd8000393ffff */
.L_x_5088:
[----:B------:R-:W-:Y:S05]  /*11e80*/  BSYNC B0 ;  /* 0x0000000000007941 */ /* 0x000fea0003800000 */
.L_x_5087:
[----:B------:R-:W3:Y:S02]  /*11e90*/  LDL R3, [R1+0x20] ;  /* 0x0000200001037983 */ /* 0x000ee40000100800 */
[----:B---3--:R-:W-:-:S13]  /*11ea0*/  ISETP.NE.AND P0, PT, R3, 0x3, PT ;  /* 0x000000030300780c */ /* 0x008fda0003f05270 */
[----:B------:R-:W-:Y:S05]  /*11eb0*/  @!P0 BRA `(.L_x_5102) ;  /* 0x0000000000048947 */ /* 0x000fea0003800000 */
[----:B------:R-:W-:Y:S01]  /*11ec0*/  BPT.TRAP 0x1 ;  /* 0x000000040000795c */ /* 0x000fe20000300000 */
.L_x_5102:
[----:B01----:R-:W3:Y:S01]  /*11ed0*/  LDL R5, [R1+0x1c] ;  /* 0x00001c0001057983 */ /* 0x003ee20000100800 */
[----:B------:R-:W-:Y:S02]  /*11ee0*/  LOP3.LUT R4, R0, 0x1, RZ, 0x3c, !PT ;  /* 0x0000000100047812 */ /* 0x000fe400078e3cff */
[----:B------:R-:W-:Y:S02]  /*11ef0*/  LEA R3, R8, UR40, 0x3 ;  /* 0x0000002808037c11 */ /* 0x000fe4000f8e18ff */
[----:B------:R-:W-:-:S04]  /*11f00*/  SHF.L.U32 R4, R4, 0x1f, RZ ;  /* 0x0000001f04047819 */ /* 0x000fc800000006ff */
[----:B------:R-:W0:Y:S01]  /*11f10*/  SYNCS.PHASECHK.TRANS64.TRYWAIT P0, [R3+URZ+0x33470], R4 ;  /* 0x03347004030075a7 */ /* 0x000e22000800017f */
[----:B---3--:R-:W-:Y:S01]  /*11f20*/  ISETP.NE.AND P1, PT, R5, 0x3, PT ;  /* 0x000000030500780c */ /* 0x008fe20003f25270 */
[----:B0-----:R-:W-:-:S12]  /*11f30*/  @!P0 BRA `(.L_x_5103) ;  /* 0x0000002400d88947 */ /* 0x001fd80003800000 */
.L_x_5146:
[----:B------:R-:W-:Y:S05]  /*11f40*/  @!P1 BRA `(.L_x_5104) ;  /* 0x0000000000049947 */ /* 0x000fea0003800000 */
[----:B------:R-:W-:Y:S01]  /*11f50*/  BPT.TRAP 0x1 ;  /* 0x000000040000795c */ /* 0x000fe20000300000 */
.L_x_5104:
[----:B0-----:R-:W-:Y:S01]  /*11f60*/  SHF.L.U32 R4, R0, 0x1f, RZ ;  /* 0x0000001f00047819 */ /* 0x001fe200000006ff */
[----:B------:R-:W-:-:S03]  /*11f70*/  IMAD R0, R8, 0x7800, RZ ;  /* 0x0000780008007824 */ /* 0x000fc600078e02ff */
[----:B------:R-:W0:Y:S02]  /*11f80*/  SYNCS.PHASECHK.TRANS64.TRYWAIT P0, [R3+URZ+0x33460], R4 ;  /* 0x03346004030075a7 */ /* 0x000e24000800017f */
[----:B0-----:R-:W-:Y:S05]  /*11f90*/  @!P0 BRA `(.L_x_5105) ;  /* 0x0000002400d48947 */ /* 0x001fea0003800000 */
.L_x_5147:
[C---:B0-----:R-:W-:Y:S01]  /*11fa0*/  LOP3.LUT R4, R0.reuse, R18, RZ, 0xfc, !PT ;  /* 0x0000001200047212 */ /* 0x041fe200078efcff */
[----:B------:R-:W-:Y:S05]  /*11fb0*/  WARPSYNC.ALL ;  /* 0x0000000000007948 */ /* 0x000fea0003800000 */
[----:B------:R-:W0:Y:S01]  /*11fc0*/  LDSM.16.MT88.4 R4, [R4+UR40+0xf200] ;  /* 0x00f200280404783b */ /* 0x000e220008004200 */
[----:B------:R-:W-:Y:S02]  /*11fd0*/  IMAD.U32 R19, RZ, RZ, UR40 ;  /* 0x00000028ff137e24 */ /* 0x000fe4000f8e00ff */
[----:B------:R-:W-:Y:S02]  /*11fe0*/  VIADD R15, R0, 0x2800 ;  /* 0x00002800000f7836 */ /* 0x000fe40000000000 */
[----:B------:R-:W-:-:S02]  /*11ff0*/  VIADD R19, R19, 0x200 ;  /* 0x0000020013137836 */ /* 0x000fc40000000000 */
[C---:B------:R-:W-:Y:S02]  /*12000*/  VIADD R13, R0.reuse, 0x800 ;  /* 0x00000800000d7836 */ /* 0x040fe40000000000 */
[C---:B------:R-:W-:Y:S02]  /*12010*/  VIADD R14, R0.reuse, 0x5000 ;  /* 0x00005000000e7836 */ /* 0x040fe40000000000 */
[C---:B------:R-:W-:Y:S02]  /*12020*/  VIADD R21, R0.reuse, 0x2000 ;  /* 0x0000200000157836 */ /* 0x040fe40000000000 */
[----:B------:R-:W-:Y:S01]  /*12030*/  VIADD R20, R0, 0x5800 ;  /* 0x0000580000147836 */ /* 0x000fe20000000000 */
[C-C-:B0-----:R-:W-:Y:S02]  /*12040*/  PRMT R8, R4.reuse, 0x6420, R5.reuse ;  /* 0x0000642004087816 */ /* 0x141fe40000000005 */
[----:B------:R-:W-:Y:S02]  /*12050*/  PRMT R9, R4, 0x7531, R5 ;  /* 0x0000753104097816 */ /* 0x000fe40000000005 */
[----:B------:R-:W-:-:S02]  /*12060*/  LOP3.LUT R4, R0, R17, RZ, 0xfc, !PT ;  /* 0x0000001100047212 */ /* 0x000fc400078efcff */
[C-C-:B--2---:R-:W-:Y:S02]  /*12070*/  PRMT R10, R6.reuse, 0x6420, R7.reuse ;  /* 0x00006420060a7816 */ /* 0x144fe40000000007 */
        /* <DEDUP_REMOVED lines=157> */
.L_x_5106:
        /* <DEDUP_REMOVED lines=15> */
.L_x_5086:
[----:B------:R-:W-:-:S07]  /*12b40*/  IMAD.MOV.U32 R12, RZ, RZ, RZ ;  /* 0x000000ffff0c7224 */ /* 0x000fce00078e00ff */
.L_x_5108:
[----:B------:R-:W2:Y:S02]  /*12b50*/  LDL R2, [R1+0x18] ;  /* 0x0000180001027983 */ /* 0x000ea40000100800 */
[----:B--2--5:R-:W-:-:S04]  /*12b60*/  LOP3.LUT R0, R2, 0x1, RZ, 0xfc, !PT ;  /* 0x0000000102007812 */ /* 0x024fc800078efcff */
[----:B------:R-:W-:-:S13]  /*12b70*/  ISETP.NE.AND P0, PT, R0, 0x3, PT ;  /* 0x000000030000780c */ /* 0x000fda0003f05270 */
[----:B------:R-:W-:Y:S05]  /*12b80*/  @!P0 BRA `(.L_x_5109) ;  /* 0x0000000000048947 */ /* 0x000fea0003800000 */
[----:B------:R-:W-:Y:S01]  /*12b90*/  BPT.TRAP 0x1 ;  /* 0x000000040000795c */ /* 0x000fe20000300000 */
.L_x_5109:
[----:B------:R-:W2:Y:S01]  /*12ba0*/  LDL R0, [R1] ;  /* 0x0000000001007983 */ /* 0x000ea20000100800 */
[----:B------:R-:W-:Y:S01]  /*12bb0*/  LOP3.LUT R2, R2, 0x2, RZ, 0xfc, !PT ;  /* 0x0000000202027812 */ /* 0x000fe200078efcff */
[----:B------:R-:W-:Y:S03]  /*12bc0*/  BSSY B0, `(.L_x_5110) ;  /* 0x0000007000007945 */ /* 0x000fe60003800000 */
[----:B------:R-:W-:Y:S02]  /*12bd0*/  ISETP.NE.AND P1, PT, R2, 0x3, PT ;  /* 0x000000030200780c */ /* 0x000fe40003f25270 */
[----:B--2---:R-:W-:Y:S02]  /*12be0*/  LOP3.LUT R3, R0, 0x1, RZ, 0x3c, !PT ;  /* 0x0000000100037812 */ /* 0x004fe400078e3cff */
[----:B------:R-:W-:Y:S02]  /*12bf0*/  LEA R0, R12, UR40, 0x3 ;  /* 0x000000280c007c11 */ /* 0x000fe4000f8e18ff */
[----:B------:R-:W-:-:S04]  /*12c00*/  SHF.L.U32 R3, R3, 0x1f, RZ ;  /* 0x0000001f03037819 */ /* 0x000fc800000006ff */
[----:B------:R-:W2:Y:S02]  /*12c10*/  SYNCS.PHASECHK.TRANS64.TRYWAIT P0, [R0+URZ+0x33470], R3 ;  /* 0x03347003000075a7 */ /* 0x000ea4000800017f */
[----:B--2---:R-:W-:Y:S05]  /*12c20*/  @!P0 BRA `(.L_x_5111) ;  /* 0x0000001800c48947 */ /* 0x004fea0003800000 */
.L_x_5148:
[----:B------:R-:W-:Y:S05]  /*12c30*/  BSYNC B0 ;  /* 0x0000000000007941 */ /* 0x000fea0003800000 */
.L_x_5110:
[----:B------:R-:W-:Y:S05]  /*12c40*/  @!P1 BRA `(.L_x_5112) ;  /* 0x0000000000049947 */ /* 0x000fea0003800000 */
[----:B------:R-:W-:Y:S01]  /*12c50*/  BPT.TRAP 0x1 ;  /* 0x000000040000795c */ /* 0x000fe20000300000 */
.L_x_5112:
[----:B------:R-:W2:Y:S02]  /*12c60*/  LDL R2, [R1] ;  /* 0x0000000001027983 */ /* 0x000ea40000100800 */
[----:B--2---:R-:W-:-:S04]  /*12c70*/  SHF.L.U32 R3, R2, 0x1f, RZ ;  /* 0x0000001f02037819 */ /* 0x004fc800000006ff */
[----:B------:R-:W2:Y:S02]  /*12c80*/  SYNCS.PHASECHK.TRANS64.TRYWAIT P0, [R0+URZ+0x33460], R3 ;  /* 0x03346003000075a7 */ /* 0x000ea4000800017f */
[----:B--2---:R-:W-:Y:S05]  /*12c90*/  @!P0 BRA `(.L_x_5113) ;  /* 0x0000001800bc8947 */ /* 0x004fea0003800000 */
.L_x_5149:
[----:B------:R-:W-:Y:S01]  /*12ca0*/  IMAD R2, R12, 0x7800, RZ ;  /* 0x000078000c027824 */ /* 0x000fe200078e02ff */
[----:B------:R-:W-:Y:S05]  /*12cb0*/  WARPSYNC.ALL ;  /* 0x0000000000007948 */ /* 0x000fea0003800000 */
[C---:B--2---:R-:W-:Y:S01]  /*12cc0*/  LOP3.LUT R3, R2.reuse, R18, RZ, 0xfc, !PT ;  /* 0x0000001202037212 */ /* 0x044fe200078efcff */
[----:B------:R-:W-:Y:S02]  /*12cd0*/  IMAD.U32 R19, RZ, RZ, UR40 ;  /* 0x00000028ff137e24 */ /* 0x000fe4000f8e00ff */
[----:B------:R-:W-:Y:S02]  /*12ce0*/  VIADD R14, R2, 0x2800 ;  /* 0x00002800020e7836 */ /* 0x000fe40000000000 */
[----:B01----:R0:W1:Y:S01]  /*12cf0*/  LDSM.16.MT88.4 R4, [R3+UR40+0xf200] ;  /* 0x00f200280304783b */ /* 0x0030620008004200 */
        /* <DEDUP_REMOVED lines=165> */
.L_x_5114:
        /* <DEDUP_REMOVED lines=15> */
.L_x_5067:
[----:B------:R-:W1:Y:S01]  /*13840*/  S2R R5, SR_CgaCtaId ;  /* 0x0000000000057919 */ /* 0x000e620000008800 */
[----:B------:R-:W-:Y:S02]  /*13850*/  MOV R4, 0x400 ;  /* 0x0000040000047802 */ /* 0x000fe40000000f00 */
[----:B------:R-:W-:Y:S02]  /*13860*/  SHF.L.U32 R3, R3, 0x1f, RZ ;  /* 0x0000001f03037819 */ /* 0x000fe400000006ff */
[----:B-1----:R-:W-:-:S04]  /*13870*/  LEA R6, R5, R4, 0x18 ;  /* 0x0000000405067211 */ /* 0x002fc800078ec0ff */
[----:B------:R-:W1:Y:S02]  /*13880*/  SYNCS.PHASECHK.TRANS64.TRYWAIT P0, [R6+URZ+0x33420], R3 ;  /* 0x03342003060075a7 */ /* 0x000e64000800017f */
[----:B-1----:R-:W-:Y:S05]  /*13890*/  @!P0 BRA `(.L_x_5115) ;  /* 0x0000000c00d08947 */ /* 0x002fea0003800000 */
.L_x_5150:
        /* <DEDUP_REMOVED lines=13> */
.L_x_5116:
        /* <DEDUP_REMOVED lines=12> */
.L_x_5151:
[----:B------:R-:W1:Y:S02]  /*13a30*/  SYNCS.PHASECHK.TRANS64.TRYWAIT P1, [R5+URZ], R0 ;  /* 0x00000000050075a7 */ /* 0x000e64000802017f */
[----:B-1----:R-:W-:Y:S05]  /*13a40*/  @!P1 BRA `(.L_x_5118) ;  /* 0x0000000c008c9947 */ /* 0x002fea0003800000 */
.L_x_5152:
[----:B------:R-:W-:Y:S05]  /*13a50*/  @!P0 BRA `(.L_x_5119) ;  /* 0x0000000000048947 */ /* 0x000fea0003800000 */
[----:B------:R-:W-:Y:S01]  /*13a60*/  BPT.TRAP 0x1 ;  /* 0x000000040000795c */ /* 0x000fe20000300000 */
.L_x_5119:
[----:B-1----:R-:W-:-:S04]  /*13a70*/  IMAD R5, R2, 0x8, R6 ;  /* 0x0000000802057824 */ /* 0x002fc800078e0206 */
[----:B------:R-:W1:Y:S02]  /*13a80*/  SYNCS.PHASECHK.TRANS64.TRYWAIT P1, [R5+URZ+0x33460], R4 ;  /* 0x03346004050075a7 */ /* 0x000e64000802017f */
[----:B-1----:R-:W-:Y:S05]  /*13a90*/  @!P1 BRA `(.L_x_5120) ;  /* 0x0000000c008c9947 */ /* 0x002fea0003800000 */
.L_x_5153:
[----:B------:R-:W-:Y:S05]  /*13aa0*/  @!P0 BRA `(.L_x_5121) ;  /* 0x0000000000048947 */ /* 0x000fea0003800000 */
[----:B------:R-:W-:Y:S01]  /*13ab0*/  BPT.TRAP 0x1 ;  /* 0x000000040000795c */ /* 0x000fe20000300000 */
.L_x_5121:
[----:B------:R-:W-:-:S04]  /*13ac0*/  IMAD R3, R3, 0x8, R6 ;  /* 0x0000000803037824 */ /* 0x000fc800078e0206 */
[----:B------:R-:W2:Y:S02]  /*13ad0*/  SYNCS.PHASECHK.TRANS64.TRYWAIT P1, [R3+URZ+0x33460], R0 ;  /* 0x03346000030075a7 */ /* 0x000ea4000802017f */
[----:B--2---:R-:W-:Y:S05]  /*13ae0*/  @!P1 BRA `(.L_x_5122) ;  /* 0x0000000c008c9947 */ /* 0x004fea0003800000 */
.L_x_5154:
[----:B------:R-:W-:Y:S05]  /*13af0*/  @!P0 BRA `(.L_x_5123) ;  /* 0x0000000000048947 */ /* 0x000fea0003800000 */
[----:B------:R-:W-:Y:S01]  /*13b00*/  BPT.TRAP 0x1 ;  /* 0x000000040000795c */ /* 0x000fe20000300000 */
.L_x_5123:
[----:B------:R-:W3:Y:S02]  /*13b10*/  SYNCS.PHASECHK.TRANS64.TRYWAIT P0, [R5+URZ+0x33480], R4 ;  /* 0x03348004050075a7 */ /* 0x000ee4000800017f */
[----:B---3--:R-:W-:Y:S05]  /*13b20*/  @!P0 BRA `(.L_x_5124) ;  /* 0x0000000c00908947 */ /* 0x008fea0003800000 */
.L_x_5125:
[----:B----4-:R4:W0:Y:S02]  /*13b30*/  SYNCS.PHASECHK.TRANS64.TRYWAIT P0, [R3+URZ+0x33480], R0 ;  /* 0x03348000030075a7 */ /* 0x010824000800017f */
[----:B0-----:R-:W-:Y:S05]  /*13b40*/  @!P0 NANOSLEEP.SYNCS 0x989680 ;  /* 0x009896800000895d */ /* 0x001fea0003900000 */
[----:B------:R-:W0:Y:S02]  /*13b50*/  @!P0 SYNCS.PHASECHK.TRANS64 P0, [R3+URZ+0x33480], R0 ;  /* 0x03348000030085a7 */ /* 0x000e24000800007f */
[----:B0-----:R-:W-:Y:S05]  /*13b60*/  @!P0 BRA `(.L_x_5125) ;  /* 0xfffffffc00f08947 */ /* 0x001fea000383ffff */
.L_x_5026:
[----:B------:R-:W-:Y:S05]  /*13b70*/  BSYNC B6 ;  /* 0x0000000000067941 */ /* 0x000fea0003800000 */
.L_x_5023:
[----:B------:R-:W-:Y:S05]  /*13b80*/  EXIT ;  /* 0x000000000000794d */ /* 0x000fea0003800000 */
.L_x_5030:
[----:B0-----:R-:W-:-:S04]  /*13b90*/  IMAD.U32 R0, RZ, RZ, UR40 ;  /* 0x00000028ff007e24 */ /* 0x001fc8000f8e00ff */
[----:B------:R0:W1:Y:S03]  /*13ba0*/  SYNCS.PHASECHK.TRANS64.TRYWAIT P0, [R0+URZ+0x33400], R3 ;  /* 0x03340003000075a7 */ /* 0x000066000800017f */
[----:B-1----:R-:W-:Y:S05]  /*13bb0*/  @!P0 NANOSLEEP.SYNCS 0x989680 ;  /* 0x009896800000895d */ /* 0x002fea0003900000 */
[----:B------:R-:W1:Y:S02]  /*13bc0*/  @!P0 SYNCS.PHASECHK.TRANS64 P0, [R0+URZ+0x33400], R3 ;  /* 0x03340003000085a7 */ /* 0x000e64000800007f */
[----:B-1----:R-:W-:Y:S05]  /*13bd0*/  @!P0 BRA `(.L_x_5030) ;  /* 0xfffffffc00ec8947 */ /* 0x002fea000383ffff */
[----:B------:R-:W-:Y:S05]  /*13be0*/  BRA `(.L_x_5126) ;  /* 0xfffffed800d87947 */ /* 0x000fea000383ffff */
.L_x_5034:
[----:B0-----:R-:W-:-:S04]  /*13bf0*/  IMAD.U32 R0, RZ, RZ, UR40 ;  /* 0x00000028ff007e24 */ /* 0x001fc8000f8e00ff */
[----:B------:R0:W2:Y:S03]  /*13c00*/  SYNCS.PHASECHK.TRANS64.TRYWAIT P2, [R0+URZ+0x33430], R3 ;  /* 0x03343003000075a7 */ /* 0x0000a6000804017f */
[----:B--2---:R-:W-:Y:S05]  /*13c10*/  @!P2 NANOSLEEP.SYNCS 0x989680 ;  /* 0x009896800000a95d */ /* 0x004fea0003900000 */
[----:B------:R-:W2:Y:S02]  /*13c20*/  @!P2 SYNCS.PHASECHK.TRANS64 P2, [R0+URZ+0x33430], R3 ;  /* 0x033430030000a5a7 */ /* 0x000ea4000804007f */
[----:B--2---:R-:W-:Y:S05]  /*13c30*/  @!P2 BRA `(.L_x_5034) ;  /* 0xfffffffc00eca947 */ /* 0x004fea000383ffff */
[----:B------:R-:W-:Y:S05]  /*13c40*/  BRA `(.L_x_5033) ;  /* 0xfffffed800f47947 */ /* 0x000fea000383ffff */
.L_x_5039:
[----:B-1----:R-:W-:-:S04]  /*13c50*/  IMAD.U32 R3, RZ, RZ, UR6 ;  /* 0x00000006ff037e24 */ /* 0x002fc8000f8e00ff */
[----:B------:R1:W2:Y:S03]  /*13c60*/  SYNCS.PHASECHK.TRANS64.TRYWAIT P3, [R3+URZ+0x33430], R0 ;  /* 0x03343000030075a7 */ /* 0x0002a6000806017f */
[----:B--2---:R-:W-:Y:S05]  /*13c70*/  @!P3 NANOSLEEP.SYNCS 0x989680 ;  /* 0x009896800000b95d */ /* 0x004fea0003900000 */
[----:B------:R-:W2:Y:S02]  /*13c80*/  @!P3 SYNCS.PHASECHK.TRANS64 P3, [R3+URZ+0x33430], R0 ;  /* 0x033430000300b5a7 */ /* 0x000ea4000806007f */
[----:B--2---:R-:W-:Y:S05]  /*13c90*/  @!P3 BRA `(.L_x_5039) ;  /* 0xfffffffc00ecb947 */ /* 0x004fea000383ffff */
[----:B------:R-:W-:Y:S05]  /*13ca0*/  BRA `(.L_x_5036) ;  /* 0xffffff1400387947 */ /* 0x000fea000383ffff */
.L_x_5043:
[----:B-1----:R-:W-:-:S04]  /*13cb0*/  IMAD.U32 R3, RZ, RZ, UR6 ;  /* 0x00000006ff037e24 */ /* 0x002fc8000f8e00ff */
[----:B------:R1:W2:Y:S03]  /*13cc0*/  SYNCS.PHASECHK.TRANS64.TRYWAIT P3, [R3+URZ+0x33450], R0 ;  /* 0x03345000030075a7 */ /* 0x0002a6000806017f */
[----:B--2---:R-:W-:Y:S05]  /*13cd0*/  @!P3 NANOSLEEP.SYNCS 0x989680 ;  /* 0x009896800000b95d */ /* 0x004fea0003900000 */
[----:B------:R-:W2:Y:S02]  /*13ce0*/  @!P3 SYNCS.PHASECHK.TRANS64 P3, [R3+URZ+0x33450], R0 ;  /* 0x033450000300b5a7 */ /* 0x000ea4000806007f */
[----:B--2---:R-:W-:Y:S05]  /*13cf0*/  @!P3 BRA `(.L_x_5043) ;  /* 0xfffffffc00ecb947 */ /* 0x004fea000383ffff */
[----:B------:R-:W-:Y:S05]  /*13d00*/  BRA `(.L_x_5040) ;  /* 0xffffff2000487947 */ /* 0x000fea000383ffff */
.L_x_5050:
[----:B-1----:R-:W-:-:S04]  /*13d10*/  IMAD.U32 R3, RZ, RZ, UR6 ;  /* 0x00000006ff037e24 */ /* 0x002fc8000f8e00ff */
[----:B------:R1:W2:Y:S03]  /*13d20*/  SYNCS.PHASECHK.TRANS64.TRYWAIT P2, [R3+URZ+0x33430], R0 ;  /* 0x03343000030075a7 */ /* 0x0002a6000804017f */
[----:B--2---:R-:W-:Y:S05]  /*13d30*/  @!P2 NANOSLEEP.SYNCS 0x989680 ;  /* 0x009896800000a95d */ /* 0x004fea0003900000 */
[----:B------:R-:W2:Y:S02]  /*13d40*/  @!P2 SYNCS.PHASECHK.TRANS64 P2, [R3+URZ+0x33430], R0 ;  /* 0x033430000300a5a7 */ /* 0x000ea4000804007f */
[----:B--2---:R-:W-:Y:S05]  /*13d50*/  @!P2 BRA `(.L_x_5050) ;  /* 0xfffffffc00eca947 */ /* 0x004fea000383ffff */
[----:B------:R-:W-:Y:S05]  /*13d60*/  BRA `(.L_x_5047) ;  /* 0xffffff4c00847947 */ /* 0x000fea000383ffff */
.L_x_5054:
[----:B-1----:R-:W-:-:S04]  /*13d70*/  IMAD.U32 R3, RZ, RZ, UR6 ;  /* 0x00000006ff037e24 */ /* 0x002fc8000f8e00ff */
[----:B------:R1:W2:Y:S03]  /*13d80*/  SYNCS.PHASECHK.TRANS64.TRYWAIT P2, [R3+URZ+0x33450], R0 ;  /* 0x03345000030075a7 */ /* 0x0002a6000804017f */
[----:B--2---:R-:W-:Y:S05]  /*13d90*/  @!P2 NANOSLEEP.SYNCS 0x989680 ;  /* 0x009896800000a95d */ /* 0x004fea0003900000 */
[----:B------:R-:W2:Y:S02]  /*13da0*/  @!P2 SYNCS.PHASECHK.TRANS64 P2, [R3+URZ+0x33450], R0 ;  /* 0x033450000300a5a7 */ /* 0x000ea4000804007f */
[----:B--2---:R-:W-:Y:S05]  /*13db0*/  @!P2 BRA `(.L_x_5054) ;  /* 0xfffffffc00eca947 */ /* 0x004fea000383ffff */
[----:B------:R-:W-:Y:S05]  /*13dc0*/  BRA `(.L_x_5051) ;  /* 0xffffff5800847947 */ /* 0x000fea000383ffff */
.L_x_5060:
[----:B-1----:R-:W-:-:S04]  /*13dd0*/  IMAD.U32 R5, RZ, RZ, UR5 ;  /* 0x00000005ff057e24 */ /* 0x002fc8000f8e00ff */
[----:B------:R1:W2:Y:S03]  /*13de0*/  SYNCS.PHASECHK.TRANS64.TRYWAIT P0, [R5+URZ+0x33450], R6 ;  /* 0x03345006050075a7 */ /* 0x0002a6000800017f */
[----:B--2---:R-:W-:Y:S05]  /*13df0*/  @!P0 NANOSLEEP.SYNCS 0x989680 ;  /* 0x009896800000895d */ /* 0x004fea0003900000 */
[----:B------:R-:W2:Y:S02]  /*13e00*/  @!P0 SYNCS.PHASECHK.TRANS64 P0, [R5+URZ+0x33450], R6 ;  /* 0x03345006050085a7 */ /* 0x000ea4000800007f */
[----:B--2---:R-:W-:Y:S05]  /*13e10*/  @!P0 BRA `(.L_x_5060) ;  /* 0xfffffffc00ec8947 */ /* 0x004fea000383ffff */
[----:B------:R-:W-:Y:S05]  /*13e20*/  BRA `(.L_x_5059) ;  /* 0xffffff7800b87947 */ /* 0x000fea000383ffff */
.L_x_5073:
[----:B------:R-:W-:Y:S02]  /*13e30*/  IMAD.MOV.U32 R13, RZ, RZ, R6 ;  /* 0x000000ffff0d7224 */ /* 0x000fe400078e0006 */
[----:B------:R-:W-:Y:S02]  /*13e40*/  IMAD.MOV.U32 R12, RZ, RZ, RZ ;  /* 0x000000ffff0c7224 */ /* 0x000fe400078e00ff */
[----:B------:R-:W-:Y:S02]  /*13e50*/  IMAD.MOV.U32 R11, RZ, RZ, 0x1f ;  /* 0x0000001fff0b7424 */ /* 0x000fe400078e00ff */
[----:B------:R-:W-:-:S07]  /*13e60*/  IMAD.MOV.U32 R15, RZ, RZ, -0x1 ;  /* 0xffffffffff0f7424 */ /* 0x000fce00078e00ff */
[----:B0-----:R-:W-:Y:S05]  /*13e70*/  WARPSYNC.COLLECTIVE R15, `(.L_x_5127) ;  /* 0x000000000f087348 */ /* 0x001fea0003c00000 */
[----:B------:R1:W2:Y:S02]  /*13e80*/  SHFL.IDX P6, R14, R13, R12, R11 ;  /* 0x0000000c0d0e7389 */ /* 0x0002a400000c000b */
[----:B012---:R-:W-:Y:S01]  /*13e90*/  ENDCOLLECTIVE ;  /* 0x000000000000791b */ /* 0x007fe20003800000 */
.L_x_5127:
[----:B------:R-:W-:Y:S05]  /*13ea0*/  BRA `(.L_x_5128) ;  /* 0xffffffc400247947 */ /* 0x000fea000383ffff */
.L_x_5075:
[----:B------:R-:W-:Y:S01]  /*13eb0*/  BSSY B0, `(.L_x_5129) ;  /* 0x0000006000007945 */ /* 0x000fe20003800000 */
[----:B------:R-:W-:-:S07]  /*13ec0*/  IMAD.MOV.U32 R15, RZ, RZ, -0x1 ;  /* 0xffffffffff0f7424 */ /* 0x000fce00078e00ff */
[----:B-1----:R-:W-:Y:S05]  /*13ed0*/  WARPSYNC.COLLECTIVE R15, `(.L_x_5130) ;  /* 0x000000000f0c7348 */ /* 0x002fea0003c00000 */
[----:B------:R-:W-:Y:S02]  /*13ee0*/  ELECT P6, UR62, PT ;  /* 0x00000000003e782f */ /* 0x000fe400038c0000 */
[----:B------:R-:W-:Y:S01]  /*13ef0*/  MOV R14, UR62 ;  /* 0x0000003e000e7c02 */ /* 0x000fe20008000f00 */
[----:B-1----:R-:W-:Y:S10]  /*13f00*/  ENDCOLLECTIVE ;  /* 0x000000000000791b */ /* 0x002ff40003800000 */
.L_x_5130:
[----:B------:R-:W-:Y:S05]  /*13f10*/  BSYNC B0 ;  /* 0x0000000000007941 */ /* 0x000fea0003800000 */
.L_x_5129:
[----:B------:R-:W-:Y:S05]  /*13f20*/  BRA `(.L_x_5131) ;  /* 0xffffffc400287947 */ /* 0x000fea000383ffff */
.L_x_5077:
[----:B0-----:R-:W-:-:S04]  /*13f30*/  IMAD.U32 R3, RZ, RZ, UR40 ;  /* 0x00000028ff037e24 */ /* 0x001fc8000f8e00ff */
[----:B------:R0:W2:Y:S03]  /*13f40*/  SYNCS.PHASECHK.TRANS64.TRYWAIT P0, [R3+URZ+0x33480], R2 ;  /* 0x03348002030075a7 */ /* 0x0000a6000800017f */
[----:B--2---:R-:W-:Y:S05]  /*13f50*/  @!P0 NANOSLEEP.SYNCS 0x989680 ;  /* 0x009896800000895d */ /* 0x004fea0003900000 */
[----:B------:R-:W2:Y:S02]  /*13f60*/  @!P0 SYNCS.PHASECHK.TRANS64 P0, [R3+URZ+0x33480], R2 ;  /* 0x03348002030085a7 */ /* 0x000ea4000800007f */
[----:B--2---:R-:W-:Y:S05]  /*13f70*/  @!P0 BRA `(.L_x_5077) ;  /* 0xfffffffc00ec8947 */ /* 0x004fea000383ffff */
[----:B------:R-:W-:Y:S05]  /*13f80*/  BRA `(.L_x_5132) ;  /* 0xffffffc400747947 */ /* 0x000fea000383ffff */
.L_x_5079:
[----:B0-----:R-:W-:-:S04]  /*13f90*/  IMAD.U32 R3, RZ, RZ, UR40 ;  /* 0x00000028ff037e24 */ /* 0x001fc8000f8e00ff */
[----:B------:R0:W2:Y:S03]  /*13fa0*/  SYNCS.PHASECHK.TRANS64.TRYWAIT P0, [R3+URZ+0x33440], R2 ;  /* 0x03344002030075a7 */ /* 0x0000a6000800017f */
[----:B--2---:R-:W-:Y:S05]  /*13fb0*/  @!P0 NANOSLEEP.SYNCS 0x989680 ;  /* 0x009896800000895d */ /* 0x004fea0003900000 */
[----:B------:R-:W2:Y:S02]  /*13fc0*/  @!P0 SYNCS.PHASECHK.TRANS64 P0, [R3+URZ+0x33440], R2 ;  /* 0x03344002030085a7 */ /* 0x000ea4000800007f */
[----:B--2---:R-:W-:Y:S05]  /*13fd0*/  @!P0 BRA `(.L_x_5079) ;  /* 0xfffffffc00ec8947 */ /* 0x004fea000383ffff */
[----:B------:R-:W-:Y:S05]  /*13fe0*/  BRA `(.L_x_5133) ;  /* 0xffffffc400e87947 */ /* 0x000fea000383ffff */
.L_x_5082:
        /* <DEDUP_REMOVED lines=9> */
.L_x_5134:
[----:B------:R-:W-:Y:S02]  /*14080*/  IMAD.MOV.U32 R13, RZ, RZ, R5 ;  /* 0x000000ffff0d7224 */ /* 0x000fe400078e0005 */
[----:B------:R-:W-:-:S07]  /*14090*/  IMAD.MOV.U32 R6, RZ, RZ, R14 ;  /* 0x000000ffff067224 */ /* 0x000fce00078e000e */
[----:B------:R-:W-:Y:S05]  /*140a0*/  WARPSYNC.COLLECTIVE R15, `(.L_x_5135) ;  /* 0x000000000f087348 */ /* 0x000fea0003c00000 */
[----:B------:R0:W1:Y:S02]  /*140b0*/  SHFL.IDX P6, R14, R13, R12, R11 ;  /* 0x0000000c0d0e7389 */ /* 0x00006400000c000b */
[----:B01----:R-:W-:Y:S01]  /*140c0*/  ENDCOLLECTIVE ;  /* 0x000000000000791b */ /* 0x003fe20003800000 */
.L_x_5135:
        /* <DEDUP_REMOVED lines=10> */
.L_x_5136:
        /* <DEDUP_REMOVED lines=17> */
.L_x_5137:
[----:B------:R-:W-:Y:S02]  /*14280*/  @!P3 VIADD R9, R0, UR40 ;  /* 0x000000280009bc36 */ /* 0x000fe40008000000 */
[----:B------:R-:W-:Y:S02]  /*14290*/  IMAD.MOV.U32 R13, RZ, RZ, R4 ;  /* 0x000000ffff0d7224 */ /* 0x000fe400078e0004 */
[----:B------:R-:W-:Y:S02]  /*142a0*/  IMAD.MOV.U32 R12, RZ, RZ, 0x2 ;  /* 0x00000002ff0c7424 */ /* 0x000fe400078e00ff */
[----:B------:R-:W-:-:S07]  /*142b0*/  IMAD.MOV.U32 R7, RZ, RZ, R14 ;  /* 0x000000ffff077224 */ /* 0x000fce00078e000e */
[----:B------:R-:W-:Y:S05]  /*142c0*/  WARPSYNC.COLLECTIVE R15, `(.L_x_5138) ;  /* 0x000000000f087348 */ /* 0x000fea0003c00000 */
[----:B------:R0:W1:Y:S02]  /*142d0*/  SHFL.IDX P6, R14, R13, R12, R11 ;  /* 0x0000000c0d0e7389 */ /* 0x00006400000c000b */
[----:B01----:R-:W-:Y:S01]  /*142e0*/  ENDCOLLECTIVE ;  /* 0x000000000000791b */ /* 0x003fe20003800000 */
.L_x_5138:
        /* <DEDUP_REMOVED lines=18> */
.L_x_5139:
[----:B------:R-:W-:Y:S02]  /*14410*/  @!P3 VIADD R21, R0, UR40 ;  /* 0x000000280015bc36 */ /* 0x000fe40008000000 */
[----:B------:R-:W-:Y:S02]  /*14420*/  IMAD.MOV.U32 R13, RZ, RZ, R4 ;  /* 0x000000ffff0d7224 */ /* 0x000fe400078e0004 */
[----:B------:R-:W-:Y:S02]  /*14430*/  IMAD.MOV.U32 R12, RZ, RZ, 0x3 ;  /* 0x00000003ff0c7424 */ /* 0x000fe400078e00ff */
[----:B------:R-:W-:-:S07]  /*14440*/  IMAD.MOV.U32 R7, RZ, RZ, R14 ;  /* 0x000000ffff077224 */ /* 0x000fce00078e000e */
[----:B------:R-:W-:Y:S05]  /*14450*/  WARPSYNC.COLLECTIVE R15, `(.L_x_5140) ;  /* 0x000000000f087348 */ /* 0x000fea0003c00000 */
[----:B------:R0:W1:Y:S02]  /*14460*/  SHFL.IDX P6, R14, R13, R12, R11 ;  /* 0x0000000c0d0e7389 */ /* 0x00006400000c000b */
[----:B01----:R-:W-:Y:S01]  /*14470*/  ENDCOLLECTIVE ;  /* 0x000000000000791b */ /* 0x003fe20003800000 */
.L_x_5140:
        /* <DEDUP_REMOVED lines=10> */
.L_x_5141:
[----:B------:R-:W-:Y:S01]  /*14520*/  @!PT LDS RZ, [RZ] ;  /* 0x00000000fffff984 */ /* 0x000fe20000000800 */
[----:B------:R-:W-:Y:S01]  /*14530*/  @!PT LDS RZ, [RZ] ;  /* 0x00000000fffff984 */ /* 0x000fe20000000800 */
[----:B------:R-:W-:Y:S01]  /*14540*/  @!PT LDS RZ, [RZ] ;  /* 0x00000000fffff984 */ /* 0x000fe20000000800 */
[----:B------:R0:W-:Y:S04]  /*14550*/  @!P3 LDGSTS.E.BYPASS.LTC128B.128 [R21+0x1f200], desc[UR38][R6.64], !P2 ;  /* 0x1f2000000615bfae */ /* 0x0001e8000d101d66 */
[----:B------:R0:W-:Y:S04]  /*14560*/  @!P3 LDGSTS.E.BYPASS.LTC128B.128 [R21+0x21200], desc[UR38][R6.64+0x40], !P0 ;  /* 0x212000400615bfae */ /* 0x0001e8000c101d66 */
[----:B------:R0:W-:Y:S01]  /*14570*/  @!P3 LDGSTS.E.BYPASS.LTC128B.128 [R21+0x23200], desc[UR38][R6.64+0x80], !P1 ;  /* 0x232000800615bfae */ /* 0x0001e2000c901d66 */
[----:B------:R-:W-:Y:S01]  /*14580*/  IMAD.MOV.U32 R5, RZ, RZ, R14 ;  /* 0x000000ffff057224 */ /* 0x000fe200078e000e */
[----:B------:R-:W-:Y:S06]  /*14590*/  BRA `(.L_x_5142) ;  /* 0xffffffcc00207947 */ /* 0x000fec000383ffff */
.L_x_5085:
[----:B--2---:R-:W-:-:S04]  /*145a0*/  IMAD.U32 R3, RZ, RZ, UR40 ;  /* 0x00000028ff037e24 */ /* 0x004fc8000f8e00ff */
[----:B------:R2:W3:Y:S03]  /*145b0*/  SYNCS.PHASECHK.TRANS64.TRYWAIT P0, [R3+URZ+0x33420], R0 ;  /* 0x03342000030075a7 */ /* 0x0004e6000800017f */
[----:B---3--:R-:W-:Y:S05]  /*145c0*/  @!P0 NANOSLEEP.SYNCS 0x989680 ;  /* 0x009896800000895d */ /* 0x008fea0003900000 */
[----:B------:R-:W3:Y:S02]  /*145d0*/  @!P0 SYNCS.PHASECHK.TRANS64 P0, [R3+URZ+0x33420], R0 ;  /* 0x03342000030085a7 */ /* 0x000ee4000800007f */
[----:B---3--:R-:W-:Y:S05]  /*145e0*/  @!P0 BRA `(.L_x_5085) ;  /* 0xfffffffc00ec8947 */ /* 0x008fea000383ffff */
[----:B------:R-:W-:Y:S05]  /*145f0*/  BRA `(.L_x_5143) ;  /* 0xffffffcc00707947 */ /* 0x000fea000383ffff */
.L_x_5090:
[----:B0-----:R0:W1:Y:S02]  /*14600*/  SYNCS.PHASECHK.TRANS64.TRYWAIT P0, [R6+URZ+0x33480], R5 ;  /* 0x03348005060075a7 */ /* 0x001064000800017f */
[----:B-1----:R-:W-:Y:S05]  /*14610*/  @!P0 NANOSLEEP.SYNCS 0x989680 ;  /* 0x009896800000895d */ /* 0x002fea0003900000 */
[----:B------:R-:W1:Y:S02]  /*14620*/  @!P0 SYNCS.PHASECHK.TRANS64 P0, [R6+URZ+0x33480], R5 ;  /* 0x03348005060085a7 */ /* 0x000e64000800007f */
[----:B-1----:R-:W-:Y:S05]  /*14630*/  @!P0 BRA `(.L_x_5090) ;  /* 0xfffffffc00f08947 */ /* 0x002fea000383ffff */
[----:B------:R-:W-:Y:S05]  /*14640*/  BRA `(.L_x_5144) ;  /* 0xffffffd000287947 */ /* 0x000fea000383ffff */
.L_x_5096:
[----:B-1----:R1:W3:Y:S02]  /*14650*/  SYNCS.PHASECHK.TRANS64.TRYWAIT P0, [R6+URZ+0x33440], R5 ;  /* 0x03344005060075a7 */ /* 0x0022e4000800017f */
[----:B---3--:R-:W-:Y:S05]  /*14660*/  @!P0 NANOSLEEP.SYNCS 0x989680 ;  /* 0x009896800000895d */ /* 0x008fea0003900000 */
[----:B------:R-:W3:Y:S02]  /*14670*/  @!P0 SYNCS.PHASECHK.TRANS64 P0, [R6+URZ+0x33440], R5 ;  /* 0x03344005060085a7 */ /* 0x000ee4000800007f */
[----:B---3--:R-:W-:Y:S05]  /*14680*/  @!P0 BRA `(.L_x_5096) ;  /* 0xfffffffc00f08947 */ /* 0x008fea000383ffff */
[----:B------:R-:W-:Y:S05]  /*14690*/  BRA `(.L_x_5145) ;  /* 0xffffffd400147947 */ /* 0x000fea000383ffff */
.L_x_5103:
[----:B0-----:R0:W1:Y:S02]  /*146a0*/  SYNCS.PHASECHK.TRANS64.TRYWAIT P0, [R3+URZ+0x33470], R4 ;  /* 0x03347004030075a7 */ /* 0x001064000800017f */
[----:B-1----:R-:W-:Y:S05]  /*146b0*/  @!P0 NANOSLEEP.SYNCS 0x989680 ;  /* 0x009896800000895d */ /* 0x002fea0003900000 */
[----:B------:R-:W1:Y:S02]  /*146c0*/  @!P0 SYNCS.PHASECHK.TRANS64 P0, [R3+URZ+0x33470], R4 ;  /* 0x03347004030085a7 */ /* 0x000e64000800007f */
[----:B-1----:R-:W-:Y:S05]  /*146d0*/  @!P0 BRA `(.L_x_5103) ;  /* 0xfffffffc00f08947 */ /* 0x002fea000383ffff */
[----:B------:R-:W-:Y:S05]  /*146e0*/  BRA `(.L_x_5146) ;  /* 0xffffffd800147947 */ /* 0x000fea000383ffff */
.L_x_5105:
[----:B0-----:R0:W1:Y:S02]  /*146f0*/  SYNCS.PHASECHK.TRANS64.TRYWAIT P0, [R3+URZ+0x33460], R4 ;  /* 0x03346004030075a7 */ /* 0x001064000800017f */
[----:B-1----:R-:W-:Y:S05]  /*14700*/  @!P0 NANOSLEEP.SYNCS 0x989680 ;  /* 0x009896800000895d */ /* 0x002fea0003900000 */
[----:B------:R-:W1:Y:S02]  /*14710*/  @!P0 SYNCS.PHASECHK.TRANS64 P0, [R3+URZ+0x33460], R4 ;  /* 0x03346004030085a7 */ /* 0x000e64000800007f */
[----:B-1----:R-:W-:Y:S05]  /*14720*/  @!P0 BRA `(.L_x_5105) ;  /* 0xfffffffc00f08947 */ /* 0x002fea000383ffff */
[----:B------:R-:W-:Y:S05]  /*14730*/  BRA `(.L_x_5147) ;  /* 0xffffffd800187947 */ /* 0x000fea000383ffff */
.L_x_5111:
[----:B--2---:R2:W3:Y:S02]  /*14740*/  SYNCS.PHASECHK.TRANS64.TRYWAIT P0, [R0+URZ+0x33470], R3 ;  /* 0x03347003000075a7 */ /* 0x0044e4000800017f */
[----:B---3--:R-:W-:Y:S05]  /*14750*/  @!P0 NANOSLEEP.SYNCS 0x989680 ;  /* 0x009896800000895d */ /* 0x008fea0003900000 */
[----:B------:R-:W3:Y:S02]  /*14760*/  @!P0 SYNCS.PHASECHK.TRANS64 P0, [R0+URZ+0x33470], R3 ;  /* 0x03347003000085a7 */ /* 0x000ee4000800007f */
[----:B---3--:R-:W-:Y:S05]  /*14770*/  @!P0 BRA `(.L_x_5111) ;  /* 0xfffffffc00f08947 */ /* 0x008fea000383ffff */
[----:B------:R-:W-:Y:S05]  /*14780*/  BRA `(.L_x_5148) ;  /* 0xffffffe400287947 */ /* 0x000fea000383ffff */
.L_x_5113:
[----:B--2---:R2:W3:Y:S02]  /*14790*/  SYNCS.PHASECHK.TRANS64.TRYWAIT P0, [R0+URZ+0x33460], R3 ;  /* 0x03346003000075a7 */ /* 0x0044e4000800017f */
[----:B---3--:R-:W-:Y:S05]  /*147a0*/  @!P0 NANOSLEEP.SYNCS 0x989680 ;  /* 0x009896800000895d */ /* 0x008fea0003900000 */
[----:B------:R-:W3:Y:S02]  /*147b0*/  @!P0 SYNCS.PHASECHK.TRANS64 P0, [R0+URZ+0x33460], R3 ;  /* 0x03346003000085a7 */ /* 0x000ee4000800007f */
[----:B---3--:R-:W-:Y:S05]  /*147c0*/  @!P0 BRA `(.L_x_5113) ;  /* 0xfffffffc00f08947 */ /* 0x008fea000383ffff */
[----:B------:R-:W-:Y:S05]  /*147d0*/  BRA `(.L_x_5149) ;  /* 0xffffffe400307947 */ /* 0x000fea000383ffff */
.L_x_5115:
[----:B-1----:R1:W2:Y:S02]  /*147e0*/  SYNCS.PHASECHK.TRANS64.TRYWAIT P0, [R6+URZ+0x33420], R3 ;  /* 0x03342003060075a7 */ /* 0x0022a4000800017f */
[----:B--2---:R-:W-:Y:S05]  /*147f0*/  @!P0 NANOSLEEP.SYNCS 0x989680 ;  /* 0x009896800000895d */ /* 0x004fea0003900000 */
[----:B------:R-:W2:Y:S02]  /*14800*/  @!P0 SYNCS.PHASECHK.TRANS64 P0, [R6+URZ+0x33420], R3 ;  /* 0x03342003060085a7 */ /* 0x000ea4000800007f */
[----:B--2---:R-:W-:Y:S05]  /*14810*/  @!P0 BRA `(.L_x_5115) ;  /* 0xfffffffc00f08947 */ /* 0x004fea000383ffff */
[----:B------:R-:W-:Y:S05]  /*14820*/  BRA `(.L_x_5150) ;  /* 0xfffffff0001c7947 */ /* 0x000fea000383ffff */
.L_x_5117:
[----:B0-----:R0:W1:Y:S02]  /*14830*/  SYNCS.PHASECHK.TRANS64.TRYWAIT P1, [R7+URZ], R4 ;  /* 0x00000004070075a7 */ /* 0x001064000802017f */
[----:B-1----:R-:W-:Y:S05]  /*14840*/  @!P1 NANOSLEEP.SYNCS 0x989680 ;  /* 0x009896800000995d */ /* 0x002fea0003900000 */
[----:B------:R-:W1:Y:S02]  /*14850*/  @!P1 SYNCS.PHASECHK.TRANS64 P1, [R7+URZ], R4 ;  /* 0x00000004070095a7 */ /* 0x000e64000802007f */
[----:B-1----:R-:W-:Y:S05]  /*14860*/  @!P1 BRA `(.L_x_5117) ;  /* 0xfffffffc00f09947 */ /* 0x002fea000383ffff */
[----:B------:R-:W-:Y:S05]  /*14870*/  BRA `(.L_x_5151) ;  /* 0xfffffff0006c7947 */ /* 0x000fea000383ffff */
.L_x_5118:
[----:B-1----:R1:W2:Y:S02]  /*14880*/  SYNCS.PHASECHK.TRANS64.TRYWAIT P1, [R5+URZ], R0 ;  /* 0x00000000050075a7 */ /* 0x0022a4000802017f */
[----:B--2---:R-:W-:Y:S05]  /*14890*/  @!P1 NANOSLEEP.SYNCS 0x989680 ;  /* 0x009896800000995d */ /* 0x004fea0003900000 */
[----:B------:R-:W2:Y:S02]  /*148a0*/  @!P1 SYNCS.PHASECHK.TRANS64 P1, [R5+URZ], R0 ;  /* 0x00000000050095a7 */ /* 0x000ea4000802007f */
[----:B--2---:R-:W-:Y:S05]  /*148b0*/  @!P1 BRA `(.L_x_5118) ;  /* 0xfffffffc00f09947 */ /* 0x004fea000383ffff */
[----:B------:R-:W-:Y:S05]  /*148c0*/  BRA `(.L_x_5152) ;  /* 0xfffffff000607947 */ /* 0x000fea000383ffff */
.L_x_5120:
[----:B-1----:R1:W2:Y:S02]  /*148d0*/  SYNCS.PHASECHK.TRANS64.TRYWAIT P1, [R5+URZ+0x33460], R4 ;  /* 0x03346004050075a7 */ /* 0x0022a4000802017f */
[----:B--2---:R-:W-:Y:S05]  /*148e0*/  @!P1 NANOSLEEP.SYNCS 0x989680 ;  /* 0x009896800000995d */ /* 0x004fea0003900000 */
[----:B------:R-:W2:Y:S02]  /*148f0*/  @!P1 SYNCS.PHASECHK.TRANS64 P1, [R5+URZ+0x33460], R4 ;  /* 0x03346004050095a7 */ /* 0x000ea4000802007f */
[----:B--2---:R-:W-:Y:S05]  /*14900*/  @!P1 BRA `(.L_x_5120) ;  /* 0xfffffffc00f09947 */ /* 0x004fea000383ffff */
[----:B------:R-:W-:Y:S05]  /*14910*/  BRA `(.L_x_5153) ;  /* 0xfffffff000607947 */ /* 0x000fea000383ffff */
.L_x_5122:
[----:B--2---:R2:W3:Y:S02]  /*14920*/  SYNCS.PHASECHK.TRANS64.TRYWAIT P1, [R3+URZ+0x33460], R0 ;  /* 0x03346000030075a7 */ /* 0x0044e4000802017f */
[----:B---3--:R-:W-:Y:S05]  /*14930*/  @!P1 NANOSLEEP.SYNCS 0x989680 ;  /* 0x009896800000995d */ /* 0x008fea0003900000 */
[----:B------:R-:W3:Y:S02]  /*14940*/  @!P1 SYNCS.PHASECHK.TRANS64 P1, [R3+URZ+0x33460], R0 ;  /* 0x03346000030095a7 */ /* 0x000ee4000802007f */
[----:B---3--:R-:W-:Y:S05]  /*14950*/  @!P1 BRA `(.L_x_5122) ;  /* 0xfffffffc00f09947 */ /* 0x008fea000383ffff */
[----:B------:R-:W-:Y:S05]  /*14960*/  BRA `(.L_x_5154) ;  /* 0xfffffff000607947 */ /* 0x000fea000383ffff */
.L_x_5124:
[----:B---3--:R3:W4:Y:S02]  /*14970*/  SYNCS.PHASECHK.TRANS64.TRYWAIT P0, [R5+URZ+0x33480], R4 ;  /* 0x03348004050075a7 */ /* 0x008724000800017f */
[----:B----4-:R-:W-:Y:S05]  /*14980*/  @!P0 NANOSLEEP.SYNCS 0x989680 ;  /* 0x009896800000895d */ /* 0x010fea0003900000 */
[----:B------:R-:W4:Y:S02]  /*14990*/  @!P0 SYNCS.PHASECHK.TRANS64 P0, [R5+URZ+0x33480], R4 ;  /* 0x03348004050085a7 */ /* 0x000f24000800007f */
[----:B----4-:R-:W-:Y:S05]  /*149a0*/  @!P0 BRA `(.L_x_5124) ;  /* 0xfffffffc00f08947 */ /* 0x010fea000383ffff */
[----:B------:R-:W-:Y:S05]  /*149b0*/  BRA `(.L_x_5125) ;  /* 0xfffffff0005c7947 */ /* 0x000fea000383ffff */
.L_x_5155:
        /* <DEDUP_REMOVED lines=12> */
.L_x_13273:


//--------------------- .text._ZN7cutlass13device_kernelIN5flash11enable_sm90INS1_16FlashAttnFwdSm90INS1_25CollectiveMainloopFwdSm90ILi2EN4cute5tupleIJNS5_1CILi1EEES8_S8_EEENS6_IJNS7_ILi128EEENS7_ILi160EEENS7_ILi192EEEEEELi192ENS_12float_e4m3_tEfNS_4arch4Sm90ELb1ELb0ELb0ELb1ELb0ELb0ELb0ELb1ELb1ELb1ELb1ELb0EEENS1_21CollectiveEpilogueFwdINS6_IJSA_SC_SB_EEES9_NS_10bfloat16_tESG_Li256ELb1ELb1ELb1ELb1EEENS1_36VarlenDynamicPersistentTileSchedulerILi128ELi160ELi256ELi128ELb1ELb1ELb1ELb1ELb1ELb1EEEEEEEEEvNT_6ParamsE --------------------------
	.section	.text._ZN7cutlass13device_kernelIN5flash11enable_sm90INS1_16FlashAttnFwdSm90INS1_25CollectiveMainloopFwdSm90ILi2EN4cute5tupleIJNS5_1CILi1EEES8_S8_EEENS6_IJNS7_ILi128EEENS7_ILi160EEENS7_ILi192EEEEEELi192ENS_12float_e4m3_tEfNS_4arch4Sm90ELb1ELb0ELb0ELb1ELb0ELb0ELb0ELb1ELb1ELb1ELb1ELb0EEENS1_21CollectiveEpilogueFwdINS6_IJSA_SC_SB_EEES9_NS_10bfloat16_tESG_Li256ELb1ELb1ELb1ELb1EEENS1_36VarlenDynamicPersistentTileSchedulerILi128ELi160ELi256ELi128ELb1ELb1ELb1ELb1ELb1ELb1EEEEEEEEEvNT_6ParamsE,"ax",@progbits
	.align	128
.text._ZN7cutlass13device_kernelIN5flash11enable_sm90INS1_16FlashAttnFwdSm90INS1_25CollectiveMainloopFwdSm90ILi2EN4cute5tupleIJNS5_1CILi1EEES8_S8_EEENS6_IJNS7_ILi128EEENS7_ILi160EEENS7_ILi192EEEEEELi192ENS_12float_e4m3_tEfNS_4arch4Sm90ELb1ELb0ELb0ELb1ELb0ELb0ELb0ELb1ELb1ELb1ELb1ELb0EEENS1_21CollectiveEpilogueFwdINS6_IJSA_SC_SB_EEES9_NS_10bfloat16_tESG_Li256ELb1ELb1ELb1ELb1EEENS1_36VarlenDynamicPersistentTileSchedulerILi128ELi160ELi256ELi128ELb1ELb1ELb1ELb1ELb1ELb1EEEEEEEEEvNT_6ParamsE:
        .type           _ZN7cutlass13device_kernelIN5flash11enable_sm90INS1_16FlashAttnFwdSm90INS1_25CollectiveMainloopFwdSm90ILi2EN4cute5tupleIJNS5_1CILi1EEES8_S8_EEENS6_IJNS7_ILi128EEENS7_ILi160EEENS7_ILi192EEEEEELi192ENS_12float_e4m3_tEfNS_4arch4Sm90ELb1ELb0ELb0ELb1ELb0ELb0ELb0ELb1ELb1ELb1ELb1ELb0EEENS1_21CollectiveEpilogueFwdINS6_IJSA_SC_SB_EEES9_NS_10bfloat16_tESG_Li256ELb1ELb1ELb1ELb1EEENS1_36VarlenDynamicPersistentTileSchedulerILi128ELi160ELi256ELi128ELb1ELb1ELb1ELb1ELb1ELb1EEEEEEEEEvNT_6ParamsE,@function
        .size           _ZN7cutlass13device_kernelIN5flash11enable_sm90INS1_16FlashAttnFwdSm90INS1_25CollectiveMainloopFwdSm90ILi2EN4cute5tupleIJNS5_1CILi1EEES8_S8_EEENS6_IJNS7_ILi128EEENS7_ILi160EEENS7_ILi192EEEEEELi192ENS_12float_e4m3_tEfNS_4arch4Sm90ELb1ELb0ELb0ELb1ELb0ELb0ELb0ELb1ELb1ELb1ELb1ELb0EEENS1_21CollectiveEpilogueFwdINS6_IJSA_SC_SB_EEES9_NS_10bfloat16_tESG_Li256ELb1ELb1ELb1ELb1EEENS1_36VarlenDynamicPersistentTileSchedulerILi128ELi160ELi256ELi128ELb1ELb1ELb1ELb1ELb1ELb1EEEEEEEEEvNT_6ParamsE,(.L_x_13274 - _ZN7cutlass13device_kernelIN5flash11enable_sm90INS1_16FlashAttnFwdSm90INS1_25CollectiveMainloopFwdSm90ILi2EN4cute5tupleIJNS5_1CILi1EEES8_S8_EEENS6_IJNS7_ILi128EEENS7_ILi160EEENS7_ILi192EEEEEELi192ENS_12float_e4m3_tEfNS_4arch4Sm90ELb1ELb0ELb0ELb1ELb0ELb0ELb0ELb1ELb1ELb1ELb1ELb0EEENS1_21CollectiveEpilogueFwdINS6_IJSA_SC_SB_EEES9_NS_10bfloat16_tESG_Li256ELb1ELb1ELb1ELb1EEENS1_36VarlenDynamicPersistentTileSchedulerILi128ELi160ELi256ELi128ELb1ELb1ELb1ELb1ELb1ELb1EEEEEEEEEvNT_6ParamsE)
        .other          _ZN7cutlass13device_kernelIN5flash11enable_sm90INS1_16FlashAttnFwdSm90INS1_25CollectiveMainloopFwdSm90ILi2EN4cute5tupleIJNS5_1CILi1EEES8_S8_EEENS6_IJNS7_ILi128EEENS7_ILi160EEENS7_ILi192EEEEEELi192ENS_12float_e4m3_tEfNS_4arch4Sm90ELb1ELb0ELb0ELb1ELb0ELb0ELb0ELb1ELb1ELb1ELb1ELb0EEENS1_21CollectiveEpilogueFwdINS6_IJSA_SC_SB_EEES9_NS_10bfloat16_tESG_Li256ELb1ELb1ELb1ELb1EEENS1_36VarlenDynamicPersistentTileSchedulerILi128ELi160ELi256ELi128ELb1ELb1ELb1ELb1ELb1ELb1EEEEEEEEEvNT_6ParamsE,@"STO_CUDA_ENTRY STV_DEFAULT"
_ZN7cutlass13device_kernelIN5flash11enable_sm90INS1_16FlashAttnFwdSm90INS1_25CollectiveMainloopFwdSm90ILi2EN4cute5tupleIJNS5_1CILi1EEES8_S8_EEENS6_IJNS7_ILi128EEENS7_ILi160EEENS7_ILi192EEEEEELi192ENS_12float_e4m3_tEfNS_4arch4Sm90ELb1ELb0ELb0ELb1ELb0ELb0ELb0ELb1ELb1ELb1ELb1ELb0EEENS1_21CollectiveEpilogueFwdINS6_IJSA_SC_SB_EEES9_NS_10bfloat16_tESG_Li256ELb1ELb1ELb1ELb1EEENS1_36VarlenDynamicPersistentTileSchedulerILi128ELi160ELi256ELi128ELb1ELb1ELb1ELb1ELb1ELb1EEEEEEEEEvNT_6ParamsE:
        /* <DEDUP_REMOVED lines=18> */
.L_x_5157:
[----:B------:R-:W-:Y:S05]  /*0120*/  BSYNC B0 ;  /* 0x0000000000007941 */ /* 0x000fea0003800000 */
.L_x_5156:
        /* <DEDUP_REMOVED lines=41> */
.L_x_5158:
        /* <DEDUP_REMOVED lines=22> */
.L_x_5159:
        /* <DEDUP_REMOVED lines=18> */
.L_x_5160:
        /* <DEDUP_REMOVED lines=22> */
.L_x_5161:
        /* <DEDUP_REMOVED lines=22> */
.L_x_5162:
[----:B------:R-:W-:Y:S01]  /*0900*/  PLOP3.LUT P0, PT, PT, PT, UP0, 0x80, 0x0 ;  /* 0x000000000000781c */ /* 0x000fe20003f0f008 */
[----:B------:R-:W-:Y:S01]  /*0910*/  UMOV UR38, 0x1 ;  /* 0x0000000100267882 */ /* 0x000fe20000000000 */
[----:B------:R-:W-:Y:S01]  /*0920*/  NOP ;  /* 0x0000000000007918 */ /* 0x000fe20000000000 */
[----:B------:R-:W-:Y:S01]  /*0930*/  USEL UR38, UR38, 0x2, !UP0 ;  /* 0x0000000226267887 */ /* 0x000fe2000c000000 */
[----:B------:R-:W-:Y:S01]  /*0940*/  ULDC.64 UR56, c[0x0][0x208] ;  /* 0x0000820000387ab9 */ /* 0x000fe20000000a00 */
[----:B012-4-:R-:W-:Y:S08]  /*0950*/  BAR.SYNC.DEFER_BLOCKING 0x0 ;  /* 0x0000000000007b1d */ /* 0x017ff00000010000 */
[----:B------:R-:W-:Y:S05]  /*0960*/  @!P0 BRA `(.L_x_5163) ;  /* 0x0000011000d88947 */ /* 0x000fea0003800000 */
.L_x_5164:
        /* <DEDUP_REMOVED lines=30> */
[----:B------:R-:W-:Y:S02]  /*0b50*/  LEA.HI R4, R0, R12, RZ, 0x5 ;  /* 0x0000000c00047211 */ /* 0x000fe400078f28ff */
[----:B------:R-:W-:Y:S01]  /*0b60*/  SHF.R.S32.HI R6, RZ, 0x4, R3 ;  /* 0x00000004ff067819 */ /* 0x000fe20000011403 */
[----:B------:R-:W-:Y:S01]  /*0b70*/  IMAD.IADD R237, R12, 0x1, -R237 ;  /* 0x000000010ced7824 */ /* 0x000fe200078e0aed */
[----:B------:R-:W-:Y:S01]  /*0b80*/  SHF.R.S32.HI R13, RZ, 0x7, R2 ;  /* 0x00000007ff0d7819 */ /* 0x000fe20000011402 */
[----:B------:R-:W-:Y:S01]  /*0b90*/  IMAD.SHL.U32 R5, R4, 0x20, RZ ;  /* 0x0000002004057824 */ /* 0x000fe200078e00ff */
[----:B------:R-:W-:Y:S02]  /*0ba0*/  LOP3.LUT R4, R3, 0x3fffff0, RZ, 0xc0, !PT ;  /* 0x03fffff003047812 */ /* 0x000fe400078ec0ff */
[----:B------:R-:W-:-:S02]  /*0bb0*/  SHF.R.S32.HI R8, RZ, 0x1f, R237 ;  /* 0x0000001fff087819 */ /* 0x000fc400000114ed */
[----:B------:R-:W-:Y:S01]  /*0bc0*/  LEA.HI R3, R3, R6, RZ, 0x1 ;  /* 0x0000000603037211 */ /* 0x000fe200078f08ff */
[----:B------:R-:W-:Y:S01]  /*0bd0*/  IMAD.IADD R4, R12, 0x1, -R4 ;  /* 0x000000010c047824 */ /* 0x000fe200078e0a04 */
[----:B------:R-:W-:Y:S02]  /*0be0*/  LEA.HI R7, R8, R237, RZ, 0x2 ;  /* 0x000000ed08077211 */ /* 0x000fe400078f10ff */
[----:B------:R-:W-:Y:S02]  /*0bf0*/  LOP3.LUT R5, R5, 0xfffffc00, RZ, 0xc0, !PT ;  /* 0xfffffc0005057812 */ /* 0x000fe400078ec0ff */
[--C-:B------:R-:W-:Y:S02]  /*0c00*/  SHF.R.S32.HI R9, RZ, 0x2, R7.reuse ;  /* 0x00000002ff097819 */ /* 0x100fe40000011407 */
[----:B------:R-:W-:Y:S01]  /*0c10*/  SHF.R.S32.HI R10, RZ, 0x1f, R7 ;  /* 0x0000001fff0a7819 */ /* 0x000fe20000011407 */
[----:B------:R-:W-:Y:S01]  /*0c20*/  IMAD R4, R4, 0x40, R5 ;  /* 0x0000004004047824 */ /* 0x000fe200078e0205 */
[----:B------:R-:W-:-:S02]  /*0c30*/  LOP3.LUT R3, R3, 0x1ffffffe, RZ, 0xc0, !PT ;  /* 0x1ffffffe03037812 */ /* 0x000fc400078ec0ff */
[----:B------:R-:W-:Y:S02]  /*0c40*/  LEA.HI R10, R10, R9, RZ, 0x3 ;  /* 0x000000090a0a7211 */ /* 0x000fe400078f18ff */
[----:B------:R-:W-:Y:S01]  /*0c50*/  LEA.HI R8, R8, R237, RZ, 0x5 ;  /* 0x000000ed08087211 */ /* 0x000fe200078f28ff */
[----:B------:R-:W-:Y:S01]  /*0c60*/  IMAD.IADD R3, R6, 0x1, -R3 ;  /* 0x0000000106037824 */ /* 0x000fe200078e0a03 */
[----:B------:R-:W-:Y:S02]  /*0c70*/  LOP3.LUT R10, R10, 0xfffffff8, RZ, 0xc0, !PT ;  /* 0xfffffff80a0a7812 */ /* 0x000fe400078ec0ff */
[----:B------:R-:W-:Y:S01]  /*0c80*/  LEA.HI R2, R2, R13, RZ, 0x1 ;  /* 0x0000000d02027211 */ /* 0x000fe200078f08ff */
[----:B------:R-:W-:Y:S01]  /*0c90*/  IMAD R3, R3, 0x8, R4 ;  /* 0x0000000803037824 */ /* 0x000fe200078e0204 */
[----:B------:R-:W-:Y:S01]  /*0ca0*/  SHF.R.S32.HI R8, RZ, 0x5, R8 ;  /* 0x00000005ff087819 */ /* 0x000fe20000011408 */
[----:B------:R-:W-:Y:S01]  /*0cb0*/  IMAD.IADD R9, R9, 0x1, -R10 ;  /* 0x0000000109097824 */ /* 0x000fe200078e0a0a */
[----:B------:R-:W-:-:S02]  /*0cc0*/  LOP3.LUT R2, R2, 0x3fffffe, RZ, 0xc0, !PT ;  /* 0x03fffffe02027812 */ /* 0x000fc400078ec0ff */
[-C--:B------:R-:W-:Y:S01]  /*0cd0*/  LEA.HI R11, R0, R12.reuse, RZ, 0x2 ;  /* 0x0000000c000b7211 */ /* 0x080fe200078f10ff */
[----:B------:R-:W-:Y:S01]  /*0ce0*/  IMAD R9, R8, 0x10, R9 ;  /* 0x0000001008097824 */ /* 0x000fe200078e0209 */
[----:B------:R0:W-:Y:S01]  /*0cf0*/  STL [R1+0x40], R3 ;  /* 0x0000400301007387 */ /* 0x0001e20000100800 */
[----:B------:R-:W-:Y:S01]  /*0d00*/  IMAD.IADD R2, R13, 0x1, -R2 ;  /* 0x000000010d027824 */ /* 0x000fe200078e0a02 */
[----:B------:R-:W-:Y:S02]  /*0d10*/  LOP3.LUT R11, R11, 0xfffffffc, RZ, 0xc0, !PT ;  /* 0xfffffffc0b0b7812 */ /* 0x000fe400078ec0ff */
[----:B------:R-:W-:Y:S02]  /*0d20*/  LOP3.LUT R6, R7, 0x7ffffffc, RZ, 0xc0, !PT ;  /* 0x7ffffffc07067812 */ /* 0x000fe400078ec0ff */
[----:B------:R-:W-:Y:S01]  /*0d30*/  LEA.HI R0, R0, R12, RZ, 0x3 ;  /* 0x0000000c00007211 */ /* 0x000fe200078f18ff */
[----:B------:R-:W-:Y:S02]  /*0d40*/  IMAD.IADD R11, R12, 0x1, -R11 ;  /* 0x000000010c0b7824 */ /* 0x000fe400078e0a0b */
[----:B------:R-:W-:Y:S01]  /*0d50*/  IMAD.IADD R6, R237, 0x1, -R6 ;  /* 0x00000001ed067824 */ /* 0x000fe200078e0a06 */
[----:B------:R-:W-:Y:S01]  /*0d60*/  LOP3.LUT R18, R0, 0xfffffff8, RZ, 0xc0, !PT ;  /* 0xfffffff800127812 */ /* 0x000fe200078ec0ff */
[----:B0-----:R-:W-:Y:S01]  /*0d70*/  IMAD R3, R2, 0x40, R9 ;  /* 0x0000004002037824 */ /* 0x001fe200078e0209 */
[----:B------:R-:W-:Y:S01]  /*0d80*/  LEA.HI R5, R11, R11, RZ, 0x1 ;  /* 0x0000000b0b057211 */ /* 0x000fe200078f08ff */
[----:B------:R-:W-:Y:S01]  /*0d90*/  IMAD.SHL.U32 R16, R6, 0x2, RZ ;  /* 0x0000000206107824 */ /* 0x000fe200078e00ff */
[----:B------:R-:W-:Y:S01]  /*0da0*/  SHF.R.S32.HI R236, RZ, 0x3, R0 ;  /* 0x00000003ffec7819 */ /* 0x000fe20000011400 */
[----:B------:R-:W-:Y:S01]  /*0db0*/  IMAD.IADD R18, R12, 0x1, -R18 ;  /* 0x000000010c127824 */ /* 0x000fe200078e0a12 */
[----:B------:R0:W-:Y:S01]  /*0dc0*/  STL [R1+0x3c], R3 ;  /* 0x00003c0301007387 */ /* 0x0001e20000100800 */
[C---:B------:R-:W-:Y:S01]  /*0dd0*/  VIADD R235, R16.reuse, 0x8 ;  /* 0x0000000810eb7836 */ /* 0x040fe20000000000 */
[----:B------:R-:W-:Y:S01]  /*0de0*/  LOP3.LUT R4, R5, 0x1ffffffe, RZ, 0xc0, !PT ;  /* 0x1ffffffe05047812 */ /* 0x000fe200078ec0ff */
[----:B------:R-:W-:-:S02]  /*0df0*/  VIADD R234, R16, 0x10 ;  /* 0x0000001010ea7836 */ /* 0x000fc40000000000 */
        /* <DEDUP_REMOVED lines=34> */
[----:B------:R-:W-:-:S02]  /*1020*/  VIADD R19, R16, 0x40 ;  /* 0x0000004010137836 */ /* 0x000fc40000000000 */
[----:B0-----:R-:W-:-:S07]  /*1030*/  IMAD R17, R4, 0x8, R3 ;  /* 0x0000000804117824 */ /* 0x001fce00078e0203 */
.L_x_5225:
[----:B------:R-:W-:Y:S01]  /*1040*/  ULDC.64 UR8, c[0x0][0xc88] ;  /* 0x0003220000087ab9 */ /* 0x000fe20000000a00 */
[----:B------:R-:W-:Y:S01]  /*1050*/  ULDC.64 UR10, c[0x0][0xa18] ;  /* 0x00028600000a7ab9 */ /* 0x000fe20000000a00 */
[----:B------:R-:W-:Y:S02]  /*1060*/  UIMAD.WIDE UR8, UR7, 0x4, UR8 ;  /* 0x00000004070878a5 */ /* 0x000fe4000f8e0208 */
[----:B------:R-:W-:Y:S02]  /*1070*/  UISETP.NE.U32.AND UP1, UPT, UR10, URZ, UPT ;  /* 0x0000003f0a00728c */ /* 0x000fe4000bf25070 */
[----:B------:R-:W-:Y:S02]  /*1080*/  ULOP3.LUT UR4, UR6, 0xff000000, URZ, 0xc0, !UPT ;  /* 0xff00000006047892 */ /* 0x000fe4000f8ec03f */
[----:B012---:R-:W-:Y:S01]  /*1090*/  IMAD.U32 R2, RZ, RZ, UR8 ;  /* 0x00000008ff027e24 */ /* 0x007fe2000f8e00ff */
[----:B------:R-:W-:Y:S01]  /*10a0*/  ULDC UR7, c[0x0][0x424] ;  /* 0x0001090000077ab9 */ /* 0x000fe20000000800 */
[----:B------:R-:W-:Y:S01]  /*10b0*/  IMAD.U32 R3, RZ, RZ, UR9 ;  /* 0x00000009ff037e24 */ /* 0x000fe2000f8e00ff */
        /* <DEDUP_REMOVED lines=21> */
[----:B---3--:R-:W3:Y:S01]  /*1210*/  @P2 LDG.E R4, desc[UR56][R4.64] ;  /* 0x0000003804042981 */ /* 0x008ee2000c1e1900 */
        /* <DEDUP_REMOVED lines=28> */
.L_x_5165:
        /* <DEDUP_REMOVED lines=8> */
.L_x_5166:
        /* <DEDUP_REMOVED lines=13> */
.L_x_5167:
        /* <DEDUP_REMOVED lines=44> */
[----:B------:R-:W-:Y:S02]  /*17f0*/  UIMAD.WIDE UR4, UR4, 0x66666667, URZ ;  /* 0x66666667040478a5 */ /* 0x000fe4000f8e023f */
[----:B------:R-:W-:Y:S02]  /*1800*/  UIMAD.WIDE UR6, UR6, 0x66666667, URZ ;  /* 0x66666667060678a5 */ /* 0x000fe4000f8e023f */
[----:B------:R-:W-:-:S02]  /*1810*/  USHF.R.U32.HI UR4, URZ, 0x1f, UR5 ;  /* 0x0000001f3f047899 */ /* 0x000fc40008011605 */
[----:B------:R-:W-:Y:S02]  /*1820*/  USHF.R.U32.HI UR6, URZ, 0x1f, UR7 ;  /* 0x0000001f3f067899 */ /* 0x000fe40008011607 */
[----:B------:R-:W-:Y:S02]  /*1830*/  ULEA.HI.SX32 UR4, UR5, UR4, 0x1a ;  /* 0x0000000405047291 */ /* 0x000fe4000f8fd23f */
[----:B------:R-:W-:-:S04]  /*1840*/  ULEA.HI.SX32 UR6, UR7, UR6, 0x1a ;  /* 0x0000000607067291 */ /* 0x000fc8000f8fd23f */
        /* <DEDUP_REMOVED lines=44> */
.L_x_5168:
        /* <DEDUP_REMOVED lines=9> */
[----:B------:R-:W-:Y:S02]  /*1ba0*/  VIADDMNMX R2, R3, UR39, R2, PT ;  /* 0x0000002703027c46 */ /* 0x000fe4000b800102 */
[----:B------:R-:W-:Y:S02]  /*1bb0*/  CS2R R52, SRZ ;  /* 0x0000000000347805 */ /* 0x000fe4000001ff00 */
[----:B------:R-:W-:Y:S02]  /*1bc0*/  CS2R R28, SRZ ;  /* 0x00000000001c7805 */ /* 0x000fe4000001ff00 */
[----:B------:R-:W-:Y:S02]  /*1bd0*/  CS2R R56, SRZ ;  /* 0x0000000000387805 */ /* 0x000fe4000001ff00 */
[----:B------:R-:W-:-:S02]  /*1be0*/  R2UR UR55, R2 ;  /* 0x00000000023772ca */ /* 0x000fc400000e0000 */
[----:B------:R-:W-:Y:S01]  /*1bf0*/  CS2R R2, SRZ ;  /* 0x0000000000027805 */ /* 0x000fe2000001ff00 */
[----:B------:R-:W-:Y:S01]  /*1c00*/  IMAD.MOV.U32 R80, RZ, RZ, RZ ;  /* 0x000000ffff507224 */ /* 0x000fe200078e00ff */
[----:B------:R-:W-:Y:S01]  /*1c10*/  CS2R R122, SRZ ;  /* 0x00000000007a7805 */ /* 0x000fe2000001ff00 */
[----:B------:R-:W-:Y:S01]  /*1c20*/  IMAD.MOV.U32 R63, RZ, RZ, RZ ;  /* 0x000000ffff3f7224 */ /* 0x000fe200078e00ff */
[----:B------:R-:W-:Y:S02]  /*1c30*/  CS2R R32, SRZ ;  /* 0x0000000000207805 */ /* 0x000fe4000001ff00 */
[----:B------:R-:W-:Y:S01]  /*1c40*/  CS2R R126, SRZ ;  /* 0x00000000007e7805 */ /* 0x000fe2000001ff00 */
[----:B------:R-:W-:Y:S01]  /*1c50*/  IMAD.MOV.U32 R26, RZ, RZ, RZ ;  /* 0x000000ffff1a7224 */ /* 0x000fe200078e00ff */
[----:B------:R-:W-:Y:S02]  /*1c60*/  CS2R R92, SRZ ;  /* 0x00000000005c7805 */ /* 0x000fe4000001ff00 */
[----:B------:R-:W-:-:S02]  /*1c70*/  CS2R R132, SRZ ;  /* 0x0000000000847805 */ /* 0x000fc4000001ff00 */
[----:B------:R-:W-:Y:S02]  /*1c80*/  CS2R R120, SRZ ;  /* 0x0000000000787805 */ /* 0x000fe4000001ff00 */
[----:B------:R-:W-:Y:S02]  /*1c90*/  CS2R R108, SRZ ;  /* 0x00000000006c7805 */ /* 0x000fe4000001ff00 */
[----:B------:R-:W-:Y:S01]  /*1ca0*/  CS2R R60, SRZ ;  /* 0x00000000003c7805 */ /* 0x000fe2000001ff00 */
[----:B------:R-:W-:Y:S01]  /*1cb0*/  UISETP.GT.AND UP0, UPT, UR55, UR39, UPT ;  /* 0x000000273700728c */ /* 0x000fe2000bf04270 */
[----:B------:R-:W-:Y:S02]  /*1cc0*/  CS2R R128, SRZ ;  /* 0x0000000000807805 */ /* 0x000fe4000001ff00 */
[----:B------:R-:W-:Y:S01]  /*1cd0*/  CS2R R24, SRZ ;  /* 0x0000000000187805 */ /* 0x000fe2000001ff00 */
[----:B------:R-:W-:Y:S01]  /*1ce0*/  IMAD.MOV.U32 R143, RZ, RZ, RZ ;  /* 0x000000ffff8f7224 */ /* 0x000fe200078e00ff */
[----:B------:R-:W-:Y:S01]  /*1cf0*/  CS2R R20, SRZ ;  /* 0x0000000000147805 */ /* 0x000fe2000001ff00 */
[----:B------:R-:W-:Y:S01]  /*1d00*/  IMAD.MOV.U32 R145, RZ, RZ, RZ ;  /* 0x000000ffff917224 */ /* 0x000fe200078e00ff */
[----:B------:R-:W-:Y:S01]  /*1d10*/  PLOP3.LUT P1, PT, PT, PT, UP0, 0x80, 0x0 ;  /* 0x000000000000781c */ /* 0x000fe20003f2f008 */
        /* <DEDUP_REMOVED lines=78> */
.L_x_5170:
        /* <DEDUP_REMOVED lines=9> */
.L_x_5326:
[----:B------:R-:W-:Y:S05]  /*2290*/  @!P1 BRA `(.L_x_5172) ;  /* 0x0000000000049947 */ /* 0x000fea0003800000 */
[----:B------:R-:W-:Y:S01]  /*22a0*/  BPT.TRAP 0x1 ;  /* 0x000000040000795c */ /* 0x000fe20000300000 */
.L_x_5172:
[----:B------:R-:W-:Y:S02]  /*22b0*/  IMAD.U32 R2, RZ, RZ, UR54 ;  /* 0x00000036ff027e24 */ /* 0x000fe4000f8e00ff */
[----:B0-----:R-:W-:-:S03]  /*22c0*/  IMAD.U32 R3, RZ, RZ, UR48 ;  /* 0x00000030ff037e24 */ /* 0x001fc6000f8e00ff */
[----:B------:R-:W-:Y:S02]  /*22d0*/  LEA R2, R2, UR41, 0x3 ;  /* 0x0000002902027c11 */ /* 0x000fe4000f8e18ff */
[----:B------:R-:W-:-:S04]  /*22e0*/  SHF.L.U32 R3, R3, 0x1f, RZ ;  /* 0x0000001f03037819 */ /* 0x000fc800000006ff */
[----:B------:R0:W1:Y:S01]  /*22f0*/  SYNCS.PHASECHK.TRANS64.TRYWAIT P2, [R2+URZ+0x33430], R3 ;  /* 0x03343003020075a7 */ /* 0x000062000804017f */
[----:B------:R-:W-:Y:S05]  /*2300*/  @!P1 BRA `(.L_x_5173) ;  /* 0x0000000000049947 */ /* 0x000fea0003800000 */
[----:B------:R-:W-:Y:S01]  /*2310*/  BPT.TRAP 0x1 ;  /* 0x000000040000795c */ /* 0x000fe20000300000 */
.L_x_5173:
[----:B------:R-:W2:Y:S02]  /*2320*/  S2R R0, SR_TID.X ;  /* 0x0000000000007919 */ /* 0x000ea40000002100 */
[----:B--2---:R-:W-:Y:S01]  /*2330*/  LOP3.LUT P0, RZ, R0, 0x7f, RZ, 0xc0, !PT ;  /* 0x0000007f00ff7812 */ /* 0x004fe2000780c0ff */
[----:B-1----:R-:W-:-:S12]  /*2340*/  @P2 BRA `(.L_x_5174) ;  /* 0x0000000000082947 */ /* 0x002fd80003800000 */
[----:B------:R-:W1:Y:S02]  /*2350*/  SYNCS.PHASECHK.TRANS64.TRYWAIT P2, [R2+URZ+0x33430], R3 ;  /* 0x03343003020075a7 */ /* 0x000e64000804017f */
[----:B-1----:R-:W-:Y:S05]  /*2360*/  @!P2 BRA `(.L_x_5175) ;  /* 0x0000016c0014a947 */ /* 0x002fea0003800000 */
.L_x_5174:
[----:B------:R-:W-:Y:S05]  /*2370*/  WARPSYNC.ALL ;  /* 0x0000000000007948 */ /* 0x000fea0003800000 */
[----:B------:R-:W-:Y:S01]  /*2380*/  UIADD3 UR4, UR41, 0x24200, URZ ;  /* 0x0002420029047890 */ /* 0x000fe2000fffe03f */
[----:B------:R-:W-:Y:S01]  /*2390*/  WARPGROUP.ARRIVE ;  /* 0x00000000000079c5 */ /* 0x000fe20000000000 */
[----:B------:R-:W-:Y:S01]  /*23a0*/  ULOP3.LUT UR20, UR58, 0x10000, URZ, 0xfc, !UPT ;  /* 0x000100003a147892 */ /* 0x000fe2000f8efc3f */
[----:B------:R-:W-:Y:S01]  /*23b0*/  VIADD R0, R17, UR36 ;  /* 0x0000002411007c36 */ /* 0x000fe20008000000 */
[----:B------:R-:W-:Y:S01]  /*23c0*/  USHF.R.U32.HI UR4, URZ, 0x4, UR4 ;  /* 0x000000043f047899 */ /* 0x000fe20008011604 */
[----:B------:R-:W-:Y:S01]  /*23d0*/  IMAD.U32 R119, RZ, RZ, UR53 ;  /* 0x00000035ff777e24 */ /* 0x000fe2000f8e00ff */
[----:B------:R-:W-:Y:S01]  /*23e0*/  UMOV UR25, 0x80000020 ;  /* 0x8000002000197882 */ /* 0x000fe20000000000 */
[----:B------:R-:W-:Y:S01]  /*23f0*/  UMOV UR27, 0x80000020 ;  /* 0x80000020001b7882 */ /* 0x000fe20000000000 */
[----:B------:R-:W-:Y:S01]  /*2400*/  ULOP3.LUT UR4, UR4, 0x3fff, URZ, 0xc0, !UPT ;  /* 0x00003fff04047892 */ /* 0x000fe2000f8ec03f */
[----:B------:R-:W-:Y:S01]  /*2410*/  IMAD.MOV.U32 R9, RZ, RZ, R0 ;  /* 0x000000ffff097224 */ /* 0x000fe200078e0000 */
[----:B------:R-:W-:Y:S01]  /*2420*/  UMOV UR24, UR20 ;  /* 0x0000001400187c82 */ /* 0x000fe20008000000 */
[----:B------:R-:W-:Y:S01]  /*2430*/  UIADD3 UR6, UR20, 0x2, URZ ;  /* 0x0000000214067890 */ /* 0x000fe2000fffe03f */
[----:B01----:R-:W-:Y:S01]  /*2440*/  @!P0 VIADD R2, R2, 0x33440 ;  /* 0x0003344002028836 */ /* 0x003fe20000000000 */
        /* <DEDUP_REMOVED lines=11> */
[----:B------:R-:W-:Y:S01]  /*2500*/  UIADD3 UR26, UR28, 0x80, URZ ;  /* 0x000000801c1a7890 */ /* 0x000fe2000fffe03f */
[----:B------:R-:W-:Y:S01]  /*2510*/  UMOV UR27, 0x80000020 ;  /* 0x80000020001b7882 */ /* 0x000fe20000000000 */
[----:B------:R-:W-:-:S02]  /*2520*/  UIADD3 UR9, UR28, 0x202, URZ ;  /* 0x000002021c097890 */ /* 0x000fc4000fffe03f */
[----:B------:R-:W-:Y:S02]  /*2530*/  UIADD3 UR12, UR28, 0x280, URZ ;  /* 0x000002801c0c7890 */ /* 0x000fe4000fffe03f */
[----:B------:R-:W-:Y:S01]  /*2540*/  UIADD3 UR14, UR28, 0x282, URZ ;  /* 0x000002821c0e7890 */ /* 0x000fe2000fffe03f */
[----:B------:R-:W-:Y:S01]  /*2550*/  UMOV UR15, 0x80000020 ;  /* 0x80000020000f7882 */ /* 0x000fe20000000000 */
[----:B------:R-:W-:Y:S02]  /*2560*/  UIADD3 UR16, UR20, 0x400, URZ ;  /* 0x0000040014107890 */ /* 0x000fe4000fffe03f */
[----:B------:R-:W-:Y:S01]  /*2570*/  UIADD3 UR18, UR28, 0x500, URZ ;  /* 0x000005001c127890 */ /* 0x000fe2000fffe03f */
[----:B------:R-:W-:Y:S01]  /*2580*/  UMOV UR17, 0x80000020 ;  /* 0x8000002000117882 */ /* 0x000fe20000000000 */
[----:B------:R-:W-:Y:S01]  /*2590*/  UMOV UR19, 0x80000020 ;  /* 0x8000002000137882 */ /* 0x000fe20000000000 */
[----:B------:R-:W-:Y:S01]  /*25a0*/  UIADD3 UR22, UR28, 0x502, URZ ;  /* 0x000005021c167890 */ /* 0x000fe2000fffe03f */
[----:B------:R-:W-:Y:S01]  /*25b0*/  UMOV UR21, 0x80000020 ;  /* 0x8000002000157882 */ /* 0x000fe20000000000 */
[----:B------:R-:W-:Y:S01]  /*25c0*/  UMOV UR23, 0x80000020 ;  /* 0x8000002000177882 */ /* 0x000fe20000000000 */
[----:B------:R-:W-:Y:S01]  /*25d0*/  UIADD3 UR58, UR55, -0x2, URZ ;  /* 0xfffffffe373a7890 */ /* 0x000fe2000fffe03f */
        /* <DEDUP_REMOVED lines=10> */
[----:B------:R-:W-:Y:S01]  /*2680*/  UMOV UR4, UR6 ;  /* 0x0000000600047c82 */ /* 0x000fe20008000000 */
[----:B------:R-:W-:Y:S01]  /*2690*/  UMOV UR6, UR8 ;  /* 0x0000000800067c82 */ /* 0x000fe20008000000 */
        /* <DEDUP_REMOVED lines=26> */
[----:B------:R-:W-:Y:S01]  /*2840*/  UMOV UR10, UR12 ;  /* 0x0000000c000a7c82 */ /* 0x000fe20008000000 */
        /* <DEDUP_REMOVED lines=39> */
[----:B------:R-:W-:-:S03]  /*2ac0*/  UISETP.NE.AND UP0, UPT, UR10, 0x1, UPT ;  /* 0x000000010a00788c */ /* 0x000fc6000bf05270 */
[----:B------:R-:W-:-:S03]  /*2ad0*/  UMOV UR10, UR36 ;  /* 0x00000024000a7c82 */ /* 0x000fc60008000000 */
[----:B------:R-:W-:-:S05]  /*2ae0*/  PLOP3.LUT P2, PT, PT, PT, UP0, 0x80, 0x0 ;  /* 0x000000000000781c */ /* 0x000fca0003f4f008 */
[----:B------:R-:W-:Y:S01]  /*2af0*/  @UP0 ULDC UR11, c[0x0][0x450] ;  /* 0x00011400000b0ab9 */ /* 0x000fe20000000800 */
        /* <DEDUP_REMOVED lines=42> */
[----:B------:R-:W-:-:S04]  /*2da0*/  @UP0 ULDC UR6, c[0x0][0x450] ;  /* 0x0001140000060ab9 */ /* 0x000fc80000000800 */
[----:B------:R-:W-:Y:S01]  /*2db0*/  @P2 SHF.R.U32.HI R9, RZ, UR6, R3 ;  /* 0x00000006ff092c19 */ /* 0x000fe20008011603 */
[----:B------:R-:W-:-:S04]  /*2dc0*/  UIMAD UR6, UR55, -0xa0, URZ ;  /* 0xffffff60370678a4 */ /* 0x000fc8000f8e023f */
[----:B------:R-:W0:Y:S02]  /*2dd0*/  SHFL.IDX PT, R3, R9, RZ, 0x1c1f ;  /* 0x001c1fff09037589 */ /* 0x000e2400000e0000 */
[----:B------:R-:W-:Y:S01]  /*2de0*/  IMAD.U32 R5, RZ, RZ, UR6 ;  /* 0x00000006ff057e24 */ /* 0x000fe2000f8e00ff */
[----:B------:R-:W-:Y:S01]  /*2df0*/  @UP0 ULDC UR6, c[0x0][0x44c] ;  /* 0x0001130000060ab9 */ /* 0x000fe20000000800 */
[----:B------:R-:W1:Y:S03]  /*2e00*/  SHFL.IDX PT, R9, R9, 0x1, 0x1c1f ;  /* 0x003c1f0009097f89 */ /* 0x000e6600000e0000 */
[----:B------:R-:W-:-:S04]  /*2e10*/  IADD3 R0, -R16, 0xa1, R5 ;  /* 0x000000a110007810 */ /* 0x000fc80007ffe105 */
[----:B------:R-:W-:Y:S01]  /*2e20*/  IADD3 R119, -R119, UR52, R0 ;  /* 0x0000003477777c10 */ /* 0x000fe2000fffe100 */
[----:B------:R-:W-:Y:S02]  /*2e30*/  WARPGROUP.DEPBAR.LE gsb0, 0x0 ;  /* 0x00008000000079c5 */ /* 0x000fe40000010000 */
[----:B------:R-:W-:-:S06]  /*2e40*/  WARPGROUP.ARRIVE ;  /* 0x00000000000079c5 */ /* 0x000fcc0000000000 */
[----:B------:R-:W-:Y:S01]  /*2e50*/  QGMMA.64x32x32.F32.E4M3.E4M3 R40, gdesc[UR16], R40, gsb0 ;  /* 0x00600000102879f3 */ /* 0x000fe20008000828 */
[----:B------:R-:W-:Y:S01]  /*2e60*/  UMOV UR18, UR7 ;  /* 0x0000000700127c82 */ /* 0x000fe20008000000 */
[----:B------:R-:W-:Y:S01]  /*2e70*/  UMOV UR19, 0x80000020 ;  /* 0x8000002000137882 */ /* 0x000fe20000000000 */
[----:B------:R-:W-:-:S06]  /*2e80*/  UIMAD UR7, UR55, -0xa0, UR52 ;  /* 0xffffff60370778a4 */ /* 0x000fcc000f8e0234 */
[----:B------:R-:W-:Y:S01]  /*2e90*/  IMAD.U32 R5, RZ, RZ, UR7 ;  /* 0x00000007ff057e24 */ /* 0x000fe2000f8e00ff */
[----:B------:R-:W-:-:S04]  /*2ea0*/  UIMAD.WIDE.U32 UR6, UR36, UR6, URZ ;  /* 0x00000006240672a5 */ /* 0x000fc8000f8e003f */
[----:B------:R-:W-:Y:S01]  /*2eb0*/  IADD3 R4, -R16, 0xa0, R5 ;  /* 0x000000a010047810 */ /* 0x000fe20007ffe105 */
[----:B------:R-:W-:-:S03]  /*2ec0*/  @UP0 USHF.R.U32.HI UR10, URZ, UR11, UR7 ;  /* 0x0000000b3f0a0299 */ /* 0x000fc60008011607 */
[-CC-:B0-----:R-:W-:Y:S01]  /*2ed0*/  VIADDMNMX R3, R3, R119.reuse, R4.reuse, PT ;  /* 0x0000007703037246 */ /* 0x181fe20003800104 */
[----:B------:R-:W-:Y:S01]  /*2ee0*/  UIADD3 UR6, UR10, UR52, -UR53 ;  /* 0x000000340a067290 */ /* 0x000fe2000fffe835 */
[----:B-1----:R-:W-:Y:S02]  /*2ef0*/  VIADDMNMX R4, R9, R119, R4, PT ;  /* 0x0000007709047246 */ /* 0x002fe40003800104 */
[C---:B------:R-:W-:Y:S01]  /*2f00*/  ISETP.GT.AND P3, PT, R3.reuse, RZ, PT ;  /* 0x000000ff0300720c */ /* 0x040fe20003f64270 */
[----:B------:R-:W-:Y:S01]  /*2f10*/  UIMAD.WIDE UR6, UR6, 0x66666667, URZ ;  /* 0x66666667060678a5 */ /* 0x000fe2000f8e023f */
[C---:B------:R-:W-:Y:S02]  /*2f20*/  ISETP.GT.AND P4, PT, R3.reuse, 0x1, PT ;  /* 0x000000010300780c */ /* 0x040fe40003f84270 */
[----:B------:R-:W-:Y:S01]  /*2f30*/  ISETP.GT.AND P5, PT, R3, 0x8, PT ;  /* 0x000000080300780c */ /* 0x000fe20003fa4270 */
[----:B------:R-:W-:-:S04]  /*2f40*/  USHF.R.U32.HI UR6, URZ, 0x1f, UR7 ;  /* 0x0000001f3f067899 */ /* 0x000fc80008011607 */
[----:B------:R-:W-:-:S04]  /*2f50*/  ULEA.HI.SX32 UR6, UR7, UR6, 0x1a ;  /* 0x0000000607067291 */ /* 0x000fc8000f8fd23f */
[----:B------:R-:W-:-:S04]  /*2f60*/  UISETP.LT.AND UP1, UPT, UR39, UR6, UPT ;  /* 0x000000062700728c */ /* 0x000fc8000bf21270 */
[----:B------:R-:W-:-:S04]  /*2f70*/  USEL UR55, UR39, UR6, !UP1 ;  /* 0x0000000627377287 */ /* 0x000fc8000c800000 */
[----:B------:R-:W-:Y:S01]  /*2f80*/  UISETP.GE.AND UP1, UPT, UR58, UR55, UPT ;  /* 0x000000373a00728c */ /* 0x000fe2000bf26270 */
        /* <DEDUP_REMOVED lines=31> */
[----:B------:R-:W-:Y:S01]  /*3180*/  FSEL R131, R101, -INF , P3 ;  /* 0xff80000065837808 */ /* 0x000fe20001800000 */
[----:B------:R-:W-:Y:S01]  /*3190*/  IMAD.U32 R101, RZ, RZ, UR42 ;  /* 0x0000002aff657e24 */ /* 0x000fe2000f8e00ff */
[----:B------:R-:W-:Y:S02]  /*31a0*/  FMNMX.FTZ R0, R129, R0, !PT ;  /* 0x0000000081007209 */ /* 0x000fe40007810000 */
[----:B------:R-:W-:Y:S02]  /*31b0*/  ISETP.GT.AND P3, PT, R3, 0x21, PT ;  /* 0x000000210300780c */ /* 0x000fe40003f64270 */
[----:B------:R-:W-:Y:S02]  /*31c0*/  FMNMX.FTZ R0, R131, R0, !PT ;  /* 0x0000000083007209 */ /* 0x000fe40007810000 */
[----:B------:R-:W-:-:S04]  /*31d0*/  ISETP.GT.AND P5, PT, R4, 0x8, PT ;  /* 0x000000080400780c */ /* 0x000fc80003fa4270 */
[----:B------:R-:W-:Y:S01]  /*31e0*/  FSEL R94, R94, -INF , P5 ;  /* 0xff8000005e5e7808 */ /* 0x000fe20002800000 */
[----:B------:R-:W-:Y:S02]  /*31f0*/  WARPGROUP.DEPBAR.LE gsb0, 0x0 ;  /* 0x00008000000079c5 */ /* 0x000fe40000010000 */
[----:B------:R-:W-:Y:S01]  /*3200*/  WARPGROUP.ARRIVE ;  /* 0x00000000000079c5 */ /* 0x000fe20000000000 */
[----:B------:R-:W-:Y:S02]  /*3210*/  FSEL R133, R72, -INF , P4 ;  /* 0xff80000048857808 */ /* 0x000fe40002000000 */
[----:B------:R-:W-:Y:S02]  /*3220*/  ISETP.GT.AND P4, PT, R3, 0x28, PT ;  /* 0x000000280300780c */ /* 0x000fe40003f84270 */
[----:B------:R-:W-:Y:S01]  /*3230*/  FSEL R135, R73, -INF , P3 ;  /* 0xff80000049877808 */ /* 0x000fe20001800000 */
[----:B------:R-:W-:Y:S01]  /*3240*/  QGMMA.64x32x32.F32.E4M3.E4M3 R56, gdesc[UR20], R56, gsb0 ;  /* 0x00600000143879f3 */ /* 0x000fe20008000838 */
[----:B------:R-:W-:Y:S01]  /*3250*/  UIADD3 UR22, UR28, 0x682, URZ ;  /* 0x000006821c167890 */ /* 0x000fe2000fffe03f */
[----:B------:R-:W-:Y:S01]  /*3260*/  FMNMX.FTZ R0, R133, R0, !PT ;  /* 0x0000000085007209 */ /* 0x000fe20007810000 */
[----:B------:R-:W-:Y:S01]  /*3270*/  UMOV UR23, 0x80000020 ;  /* 0x8000002000177882 */ /* 0x000fe20000000000 */
[----:B------:R-:W-:-:S02]  /*3280*/  ISETP.GT.AND P3, PT, R3, 0x29, PT ;  /* 0x000000290300780c */ /* 0x000fc40003f64270 */
[----:B------:R-:W-:Y:S02]  /*3290*/  FSEL R117, R76, -INF , P4 ;  /* 0xff8000004c757808 */ /* 0x000fe40002000000 */
[----:B------:R-:W-:Y:S02]  /*32a0*/  FMNMX.FTZ R0, R135, R0, !PT ;  /* 0x0000000087007209 */ /* 0x000fe40007810000 */
[----:B------:R-:W-:Y:S02]  /*32b0*/  ISETP.GT.AND P4, PT, R3, 0x30, PT ;  /* 0x000000300300780c */ /* 0x000fe40003f84270 */
[----:B------:R-:W-:Y:S02]  /*32c0*/  FSEL R115, R77, -INF , P3 ;  /* 0xff8000004d737808 */ /* 0x000fe40001800000 */
[----:B------:R-:W-:Y:S02]  /*32d0*/  FMNMX.FTZ R0, R117, R0, !PT ;  /* 0x0000000075007209 */ /* 0x000fe40007810000 */
        /* <DEDUP_REMOVED lines=13> */
[----:B------:R-:W-:Y:S01]  /*33b0*/  FMNMX.FTZ R0, R107, R0, !PT ;  /* 0x000000006b007209 */ /* 0x000fe20007810000 */
        /* <DEDUP_REMOVED lines=55> */
[----:B------:R-:W-:Y:S01]  /*3730*/  FMNMX.FTZ R0, R53, R0, !PT ;  /* 0x0000000035007209 */ /* 0x000fe20007810000 */
[----:B------:R-:W-:Y:S02]  /*3740*/  WARPGROUP.DEPBAR.LE gsb0, 0x0 ;  /* 0x00008000000079c5 */ /* 0x000fe40000010000 */
        /* <DEDUP_REMOVED lines=20> */
[----:B------:R-:W-:Y:S02]  /*3890*/  FMNMX.FTZ R0, R15, R0, !PT ;  /* 0x000000000f007209 */ /* 0x000fe40007810000 */
[----:B------:R-:W-:-:S02]  /*38a0*/  ISETP.GT.AND P4, PT, R4, 0x1, PT ;  /* 0x000000010400780c */ /* 0x000fc40003f84270 */
[----:B------:R-:W-:-:S05]  /*38b0*/  FMNMX.FTZ R6, R37, R0, !PT ;  /* 0x0000000025067209 */ /* 0x000fca0007810000 */
[----:B------:R-:W0:Y:S02]  /*38c0*/  SHFL.BFLY PT, R3, R6, 0x2, 0x1f ;  /* 0x0c401f0006037f89 */ /* 0x000e2400000e0000 */
[----:B0-----:R-:W-:-:S05]  /*38d0*/  FMNMX.FTZ R8, R6, R3, !PT ;  /* 0x0000000306087209 */ /* 0x001fca0007810000 */
[----:B------:R-:W0:Y:S02]  /*38e0*/  SHFL.BFLY PT, R3, R8, 0x1, 0x1f ;  /* 0x0c201f0008037f89 */ /* 0x000e2400000e0000 */
[----:B0-----:R-:W-:-:S04]  /*38f0*/  FMNMX.FTZ R0, R8, R3, !PT ;  /* 0x0000000308007209 */ /* 0x001fc80007810000 */
[C---:B------:R-:W-:Y:S01]  /*3900*/  FSETP.NEU.FTZ.AND P3, PT, R0.reuse, -INF , PT ;  /* 0xff8000000000780b */ /* 0x040fe20003f7d000 */
[----:B------:R-:W-:-:S01]  /*3910*/  FFMA.FTZ R12, R0, R101, -8 ;  /* 0xc1000000000c7423 */ /* 0x000fc20000010065 */
[----:B------:R-:W-:Y:S02]  /*3920*/  FSEL R101, R91, -INF , P4 ;  /* 0xff8000005b657808 */ /* 0x000fe40002000000 */
[----:B------:R-:W-:Y:S02]  /*3930*/  ISETP.GT.AND P4, PT, R4, 0x10, PT ;  /* 0x000000100400780c */ /* 0x000fe40003f84270 */
[----:B------:R-:W-:Y:S02]  /*3940*/  FSEL R12, R12, RZ, P3 ;  /* 0x000000ff0c0c7208 */ /* 0x000fe40001800000 */
        /* <DEDUP_REMOVED lines=8> */
[----:B------:R-:W-:Y:S01]  /*39d0*/  IMAD.U32 R29, RZ, RZ, UR42 ;  /* 0x0000002aff1d7e24 */ /* 0x000fe2000f8e00ff */
[----:B------:R-:W-:Y:S01]  /*39e0*/  FSEL R95, R95, -INF , P3 ;  /* 0xff8000005f5f7808 */ /* 0x000fe20001800000 */
[----:B------:R-:W-:-:S01]  /*39f0*/  FFMA.FTZ R88, R25, UR42, -R12 ;  /* 0x0000002a19587c23 */ /* 0x000fc2000801080c */
[----:B------:R-:W-:Y:S01]  /*3a00*/  FMNMX.FTZ R20, R94, R91, !PT ;  /* 0x0000005b5e147209 */ /* 0x000fe20007810000 */
        /* <DEDUP_REMOVED lines=46> */
[----:B------:R-:W-:Y:S01]  /*3cf0*/  MUFU.EX2 R3, R3 ;  /* 0x0000000300037308 */ /* 0x000fe20000000800 */
[----:B------:R-:W-:-:S02]  /*3d00*/  ISETP.GT.AND P4, PT, R4, 0x31, PT ;  /* 0x000000310400780c */ /* 0x000fc40003f84270 */
[----:B------:R-:W-:Y:S02]  /*3d10*/  CS2R R116, SRZ ;  /* 0x0000000000747805 */ /* 0x000fe4000001ff00 */
[----:B------:R-:W-:Y:S02]  /*3d20*/  FSEL R82, R82, -INF , P3 ;  /* 0xff80000052527808 */ /* 0x000fe40001800000 */
[----:B------:R-:W-:Y:S02]  /*3d30*/  CS2R R118, SRZ ;  /* 0x0000000000767805 */ /* 0x000fe4000001ff00 */
[----:B------:R-:W-:Y:S01]  /*3d40*/  FMNMX.FTZ R115, R79, R28, !PT ;  /* 0x0000001c4f737209 */ /* 0x000fe20007810000 */
[--C-:B------:R-:W-:Y:S01]  /*3d50*/  FFMA.FTZ R28, R113, UR42, -R12.reuse ;  /* 0x0000002a711c7c23 */ /* 0x100fe2000801080c */
[----:B------:R-:W-:Y:S01]  /*3d60*/  ISETP.GT.AND P3, PT, R4, 0x38, PT ;  /* 0x000000380400780c */ /* 0x000fe20003f64270 */
[----:B------:R-:W-:Y:S01]  /*3d70*/  MUFU.EX2 R6, R6 ;  /* 0x0000000600067308 */ /* 0x000fe20000000800 */
[----:B------:R-:W-:Y:S01]  /*3d80*/  FSEL R36, R83, -INF , P4 ;  /* 0xff80000053247808 */ /* 0x000fe20002000000 */
[----:B------:R-:W-:Y:S01]  /*3d90*/  FFMA.FTZ R83, R111, UR42, -R12 ;  /* 0x0000002a6f537c23 */ /* 0x000fe2000801080c */
[----:B------:R-:W-:-:S02]  /*3da0*/  FMNMX.FTZ R115, R82, R115, !PT ;  /* 0x0000007352737209 */ /* 0x000fc40007810000 */
[----:B------:R-:W-:Y:S02]  /*3db0*/  CS2R R112, SRZ ;  /* 0x0000000000707805 */ /* 0x000fe4000001ff00 */
[----:B------:R-:W-:Y:S02]  /*3dc0*/  ISETP.GT.AND P4, PT, R4, 0x39, PT ;  /* 0x000000390400780c */ /* 0x000fe40003f84270 */
[----:B------:R-:W-:Y:S01]  /*3dd0*/  FSEL R86, R86, -INF , P3 ;  /* 0xff80000056567808 */ /* 0x000fe20001800000 */
[----:B------:R-:W-:Y:S01]  /*3de0*/  MUFU.EX2 R5, R5 ;  /* 0x0000000500057308 */ /* 0x000fe20000000800 */
[----:B------:R-:W-:Y:S02]  /*3df0*/  FMNMX.FTZ R115, R36, R115, !PT ;  /* 0x0000007324737209 */ /* 0x000fe40007810000 */
[----:B------:R-:W-:Y:S02]  /*3e00*/  FSEL R87, R87, -INF , P4 ;  /* 0xff80000057577808 */ /* 0x000fe40002000000 */
[----:B------:R-:W-:-:S02]  /*3e10*/  ISETP.GT.AND P3, PT, R4, 0x40, PT ;  /* 0x000000400400780c */ /* 0x000fc40003f64270 */
[----:B------:R-:W-:Y:S01]  /*3e20*/  FMNMX.FTZ R40, R86, R115, !PT ;  /* 0x0000007356287209 */ /* 0x000fe20007810000 */
[----:B------:R-:W0:Y:S01]  /*3e30*/  MUFU.EX2 R8, R8 ;  /* 0x0000000800087308 */ /* 0x000e220000000800 */
[----:B------:R-:W-:Y:S02]  /*3e40*/  ISETP.GT.AND P4, PT, R4, 0x41, PT ;  /* 0x000000410400780c */ /* 0x000fe40003f84270 */
[----:B------:R-:W-:Y:S02]  /*3e50*/  CS2R R114, SRZ ;  /* 0x0000000000727805 */ /* 0x000fe4000001ff00 */
[----:B------:R-:W-:Y:S02]  /*3e60*/  FSEL R58, R58, -INF , P3 ;  /* 0xff8000003a3a7808 */ /* 0x000fe40001800000 */
[----:B------:R-:W-:Y:S01]  /*3e70*/  FMNMX.FTZ R111, R87, R40, !PT ;  /* 0x00000028576f7209 */ /* 0x000fe20007810000 */
[----:B------:R-:W-:-:S01]  /*3e80*/  FFMA.FTZ R40, R109, UR42, -R12 ;  /* 0x0000002a6d287c23 */ /* 0x000fc2000801080c */
[----:B------:R-:W-:Y:S01]  /*3e90*/  ISETP.GT.AND P3, PT, R4, 0x48, PT ;  /* 0x000000480400780c */ /* 0x000fe20003f64270 */
[----:B------:R-:W-:Y:S01]  /*3ea0*/  MUFU.EX2 R7, R7 ;  /* 0x0000000700077308 */ /* 0x000fe20000000800 */
[----:B------:R-:W-:-:S02]  /*3eb0*/  FSEL R59, R59, -INF , P4 ;  /* 0xff8000003b3b7808 */ /* 0x000fc40002000000 */
[----:B------:R-:W-:Y:S02]  /*3ec0*/  FMNMX.FTZ R44, R58, R111, !PT ;  /* 0x0000006f3a2c7209 */ /* 0x000fe40007810000 */
[----:B------:R-:W-:Y:S02]  /*3ed0*/  CS2R R110, SRZ ;  /* 0x00000000006e7805 */ /* 0x000fe4000001ff00 */
[----:B------:R-:W-:Y:S02]  /*3ee0*/  ISETP.GT.AND P4, PT, R4, 0x49, PT ;  /* 0x000000490400780c */ /* 0x000fe40003f84270 */
[----:B------:R-:W-:Y:S01]  /*3ef0*/  FSEL R62, R62, -INF , P3 ;  /* 0xff8000003e3e7808 */ /* 0x000fe20001800000 */
[----:B------:R-:W-:Y:S01]  /*3f00*/  MUFU.EX2 R10, R10 ;  /* 0x0000000a000a7308 */ /* 0x000fe20000000800 */
[----:B------:R-:W-:Y:S01]  /*3f10*/  FMNMX.FTZ R109, R59, R44, !PT ;  /* 0x0000002c3b6d7209 */ /* 0x000fe20007810000 */
[----:B------:R-:W-:Y:S01]  /*3f20*/  FFMA.FTZ R44, R105, UR42, -R12 ;  /* 0x0000002a692c7c23 */ /* 0x000fe2000801080c */
[----:B------:R-:W-:-:S02]  /*3f30*/  ISETP.GT.AND P3, PT, R4, 0x50, PT ;  /* 0x000000500400780c */ /* 0x000fc40003f64270 */
[----:B------:R-:W-:Y:S02]  /*3f40*/  CS2R R104, SRZ ;  /* 0x0000000000687805 */ /* 0x000fe4000001ff00 */
[----:B------:R-:W-:Y:S01]  /*3f50*/  FSEL R48, R63, -INF , P4 ;  /* 0xff8000003f307808 */ /* 0x000fe20002000000 */
[----:B------:R-:W-:Y:S01]  /*3f60*/  FFMA.FTZ R63, R107, UR42, -R12 ;  /* 0x0000002a6b3f7c23 */ /* 0x000fe2000801080c */
[----:B------:R-:W-:Y:S01]  /*3f70*/  FMNMX.FTZ R109, R62, R109, !PT ;  /* 0x0000006d3e6d7209 */ /* 0x000fe20007810000 */
[----:B------:R-:W-:Y:S01]  /*3f80*/  MUFU.EX2 R9, R9 ;  /* 0x0000000900097308 */ /* 0x000fe20000000800 */
[----:B------:R-:W-:Y:S02]  /*3f90*/  ISETP.GT.AND P4, PT, R4, 0x51, PT ;  /* 0x000000510400780c */ /* 0x000fe40003f84270 */
[----:B------:R-:W-:Y:S02]  /*3fa0*/  CS2R R106, SRZ ;  /* 0x00000000006a7805 */ /* 0x000fe4000001ff00 */
[----:B------:R-:W-:-:S02]  /*3fb0*/  FSEL R66, R66, -INF , P3 ;  /* 0xff80000042427808 */ /* 0x000fc40001800000 */
[----:B------:R-:W-:Y:S02]  /*3fc0*/  FMNMX.FTZ R109, R48, R109, !PT ;  /* 0x0000006d306d7209 */ /* 0x000fe40007810000 */
[----:B------:R-:W-:Y:S01]  /*3fd0*/  ISETP.GT.AND P3, PT, R4, 0x58, PT ;  /* 0x000000580400780c */ /* 0x000fe20003f64270 */
[----:B------:R-:W1:Y:S01]  /*3fe0*/  MUFU.EX2 R14, R14 ;  /* 0x0000000e000e7308 */ /* 0x000e620000000800 */
[----:B------:R-:W-:Y:S01]  /*3ff0*/  FSEL R52, R67, -INF , P4 ;  /* 0xff80000043347808 */ /* 0x000fe20002000000 */
[----:B------:R-:W-:Y:S01]  /*4000*/  FFMA.FTZ R67, R97, UR42, -R12 ;  /* 0x0000002a61437c23 */ /* 0x000fe2000801080c */
[----:B------:R-:W-:Y:S02]  /*4010*/  FMNMX.FTZ R109, R66, R109, !PT ;  /* 0x0000006d426d7209 */ /* 0x000fe40007810000 */
[----:B------:R-:W-:Y:S02]  /*4020*/  ISETP.GT.AND P4, PT, R4, 0x59, PT ;  /* 0x000000590400780c */ /* 0x000fe40003f84270 */
[----:B------:R-:W-:Y:S01]  /*4030*/  FSEL R70, R70, -INF , P3 ;  /* 0xff80000046467808 */ /* 0x000fe20001800000 */
[----:B------:R-:W-:Y:S01]  /*4040*/  MUFU.EX2 R20, R20 ;  /* 0x0000001400147308 */ /* 0x000fe20000000800 */
[----:B------:R-:W-:-:S02]  /*4050*/  FMNMX.FTZ R109, R52, R109, !PT ;  /* 0x0000006d346d7209 */ /* 0x000fc40007810000 */
[----:B------:R-:W-:Y:S02]  /*4060*/  FSEL R71, R71, -INF , P4 ;  /* 0xff80000047477808 */ /* 0x000fe40002000000 */
[----:B------:R-:W-:Y:S02]  /*4070*/  ISETP.GT.AND P3, PT, R4, 0x60, PT ;  /* 0x000000600400780c */ /* 0x000fe40003f64270 */
[----:B------:R-:W-:Y:S01]  /*4080*/  FMNMX.FTZ R56, R70, R109, !PT ;  /* 0x0000006d46387209 */ /* 0x000fe20007810000 */
[----:B------:R-:W-:Y:S01]  /*4090*/  MUFU.EX2 R91, R135 ;  /* 0x00000087005b7308 */ /* 0x000fe20000000800 */
[----:B------:R-:W-:Y:S02]  /*40a0*/  ISETP.GT.AND P4, PT, R4, 0x61, PT ;  /* 0x000000610400780c */ /* 0x000fe40003f84270 */
[----:B------:R-:W-:Y:S02]  /*40b0*/  CS2R R108, SRZ ;  /* 0x00000000006c7805 */ /* 0x000fe4000001ff00 */
[----:B------:R-:W-:-:S02]  /*40c0*/  FSEL R42, R42, -INF , P3 ;  /* 0xff8000002a2a7808 */ /* 0x000fc40001800000 */
[----:B------:R-:W-:Y:S02]  /*40d0*/  FMNMX.FTZ R97, R71, R56, !PT ;  /* 0x0000003847617209 */ /* 0x000fe40007810000 */
[----:B------:R-:W-:Y:S01]  /*40e0*/  ISETP.GT.AND P3, PT, R4, 0x68, PT ;  /* 0x000000680400780c */ /* 0x000fe20003f64270 */
[----:B------:R-:W-:Y:S01]  /*40f0*/  MUFU.EX2 R24, R24 ;  /* 0x0000001800187308 */ /* 0x000fe20000000800 */
[----:B------:R-:W-:Y:S02]  /*4100*/  FSEL R43, R43, -INF , P4 ;  /* 0xff8000002b2b7808 */ /* 0x000fe40002000000 */
[----:B------:R-:W-:Y:S02]  /*4110*/  FMNMX.FTZ R60, R42, R97, !PT ;  /* 0x000000612a3c7209 */ /* 0x000fe40007810000 */
[----:B------:R-:W-:Y:S02]  /*4120*/  ISETP.GT.AND P4, PT, R4, 0x69, PT ;  /* 0x000000690400780c */ /* 0x000fe40003f84270 */
[----:B------:R-:W-:Y:S01]  /*4130*/  FSEL R56, R46, -INF , P3 ;  /* 0xff8000002e387808 */ /* 0x000fe20001800000 */
[----:B------:R-:W-:Y:S01]  /*4140*/  MUFU.EX2 R75, R75 ;  /* 0x0000004b004b7308 */ /* 0x000fe20000000800 */
[----:B------:R-:W-:-:S02]  /*4150*/  FMNMX.FTZ R93, R43, R60, !PT ;  /* 0x0000003c2b5d7209 */ /* 0x000fc40007810000 */
[----:B------:R-:W-:Y:S02]  /*4160*/  ISETP.GT.AND P3, PT, R4, 0x70, PT ;  /* 0x000000700400780c */ /* 0x000fe40003f64270 */
[----:B------:R-:W-:Y:S02]  /*4170*/  FSEL R47, R47, -INF , P4 ;  /* 0xff8000002f2f7808 */ /* 0x000fe40002000000 */
[----:B------:R-:W-:Y:S01]  /*4180*/  FMNMX.FTZ R64, R56, R93, !PT ;  /* 0x0000005d38407209 */ /* 0x000fe20007810000 */
[----:B------:R2:W-:Y:S01]  /*4190*/  MUFU.EX2 R46, R68 ;  /* 0x00000044002e7308 */ /* 0x0005e20000000800 */
[----:B------:R-:W-:Y:S02]  /*41a0*/  ISETP.GT.AND P4, PT, R4, 0x71, PT ;  /* 0x000000710400780c */ /* 0x000fe40003f84270 */
[----:B------:R-:W-:Y:S01]  /*41b0*/  FSEL R60, R50, -INF , P3 ;  /* 0xff800000323c7808 */ /* 0x000fe20001800000 */
[----:B------:R-:W-:-:S01]  /*41c0*/  FFMA.FTZ R50, R85, UR42, -R12 ;  /* 0x0000002a55327c23 */ /* 0x000fc2000801080c */
[----:B------:R-:W-:-:S02]  /*41d0*/  FMNMX.FTZ R93, R47, R64, !PT ;  /* 0x000000402f5d7209 */ /* 0x000fc40007810000 */
        /* <DEDUP_REMOVED lines=8> */
[----:B------:R-:W-:Y:S01]  /*4260*/  FSEL R64, R55, -INF , P4 ;  /* 0xff80000037407808 */ /* 0x000fe20002000000 */
[----:B------:R-:W-:-:S01]  /*4270*/  FFMA.FTZ R55, R81, UR42, -R12 ;  /* 0x0000002a51377c23 */ /* 0x000fc2000801080c */
[----:B------:R-:W-:Y:S02]  /*4280*/  ISETP.GT.AND P3, PT, R4, 0x80, PT ;  /* 0x000000800400780c */ /* 0x000fe40003f64270 */
[----:B------:R-:W-:Y:S01]  /*4290*/  FMNMX.FTZ R85, R54, R85, !PT ;  /* 0x0000005536557209 */ /* 0x000fe20007810000 */
[----:B------:R-:W-:Y:S01]  /*42a0*/  MUFU.EX2 R40, R40 ;  /* 0x0000002800287308 */ /* 0x000fe20000000800 */
[----:B------:R-:W-:Y:S02]  /*42b0*/  ISETP.GT.AND P4, PT, R4, 0x81, PT ;  /* 0x000000810400780c */ /* 0x000fe40003f84270 */
[----:B------:R-:W-:Y:S02]  /*42c0*/  FSEL R26, R26, -INF , P3 ;  /* 0xff8000001a1a7808 */ /* 0x000fe40001800000 */
[----:B------:R-:W-:-:S02]  /*42d0*/  FMNMX.FTZ R85, R64, R85, !PT ;  /* 0x0000005540557209 */ /* 0x000fc40007810000 */
[----:B------:R-:W-:Y:S01]  /*42e0*/  ISETP.GT.AND P3, PT, R4, 0x88, PT ;  /* 0x000000880400780c */ /* 0x000fe20003f64270 */
[----:B------:R-:W3:Y:S01]  /*42f0*/  MUFU.EX2 R63, R63 ;  /* 0x0000003f003f7308 */ /* 0x000ee20000000800 */
[----:B------:R-:W-:Y:S02]  /*4300*/  FSEL R27, R27, -INF , P4 ;  /* 0xff8000001b1b7808 */ /* 0x000fe40002000000 */
[----:B------:R-:W-:Y:S02]  /*4310*/  FMNMX.FTZ R72, R26, R85, !PT ;  /* 0x000000551a487209 */ /* 0x000fe40007810000 */
[----:B------:R-:W-:Y:S02]  /*4320*/  ISETP.GT.AND P4, PT, R4, 0x89, PT ;  /* 0x000000890400780c */ /* 0x000fe40003f84270 */
[----:B--2---:R-:W-:Y:S01]  /*4330*/  FSEL R68, R30, -INF , P3 ;  /* 0xff8000001e447808 */ /* 0x004fe20001800000 */
[----:B------:R-:W-:Y:S01]  /*4340*/  MUFU.EX2 R44, R44 ;  /* 0x0000002c002c7308 */ /* 0x000fe20000000800 */
[----:B------:R-:W-:-:S02]  /*4350*/  FMNMX.FTZ R77, R27, R72, !PT ;  /* 0x000000481b4d7209 */ /* 0x000fc40007810000 */
[----:B------:R-:W-:Y:S02]  /*4360*/  ISETP.GT.AND P3, PT, R4, 0x90, PT ;  /* 0x000000900400780c */ /* 0x000fe40003f64270 */
[----:B------:R-:W-:Y:S02]  /*4370*/  FSEL R31, R31, -INF , P4 ;  /* 0xff8000001f1f7808 */ /* 0x000fe40002000000 */
[----:B------:R-:W-:Y:S01]  /*4380*/  FMNMX.FTZ R72, R68, R77, !PT ;  /* 0x0000004d44487209 */ /* 0x000fe20007810000 */
[----:B------:R2:W-:Y:S01]  /*4390*/  MUFU.EX2 R30, R76 ;  /* 0x0000004c001e7308 */ /* 0x0005e20000000800 */
[----:B------:R-:W-:Y:S02]  /*43a0*/  ISETP.GT.AND P4, PT, R4, 0x91, PT ;  /* 0x000000910400780c */ /* 0x000fe40003f84270 */
[----:B------:R-:W-:Y:S02]  /*43b0*/  FSEL R34, R34, -INF , P3 ;  /* 0xff80000022227808 */ /* 0x000fe40001800000 */
[----:B------:R-:W-:-:S02]  /*43c0*/  FMNMX.FTZ R77, R31, R72, !PT ;  /* 0x000000481f4d7209 */ /* 0x000fc40007810000 */
[----:B------:R-:W-:Y:S01]  /*43d0*/  ISETP.GT.AND P3, PT, R4, 0x98, PT ;  /* 0x000000980400780c */ /* 0x000fe20003f64270 */
[----:B------:R-:W-:Y:S01]  /*43e0*/  MUFU.EX2 R67, R67 ;  /* 0x0000004300437308 */ /* 0x000fe20000000800 */
[----:B------:R-:W-:Y:S02]  /*43f0*/  FSEL R35, R35, -INF , P4 ;  /* 0xff80000023237808 */ /* 0x000fe40002000000 */
[----:B--2---:R-:W-:Y:S02]  /*4400*/  FMNMX.FTZ R76, R34, R77, !PT ;  /* 0x0000004d224c7209 */ /* 0x004fe40007810000 */
[----:B------:R-:W-:Y:S02]  /*4410*/  ISETP.GT.AND P4, PT, R4, 0x99, PT ;  /* 0x000000990400780c */ /* 0x000fe40003f84270 */
[----:B------:R-:W-:Y:S01]  /*4420*/  FSEL R72, R38, -INF , P3 ;  /* 0xff80000026487808 */ /* 0x000fe20001800000 */
[----:B------:R-:W-:-:S01]  /*4430*/  FFMA.FTZ R38, R41, UR42, -R12 ;  /* 0x0000002a29267c23 */ /* 0x000fc2000801080c */
[----:B------:R-:W-:Y:S01]  /*4440*/  FMNMX.FTZ R81, R35, R76, !PT ;  /* 0x0000004c23517209 */ /* 0x000fe20007810000 */
[----:B------:R-:W-:-:S01]  /*4450*/  FFMA.FTZ R76, R57, UR42, -R12 ;  /* 0x0000002a394c7c23 */ /* 0x000fc2000801080c */
[----:B------:R-:W-:Y:S01]  /*4460*/  FSEL R77, R39, -INF , P4 ;  /* 0xff800000274d7808 */ /* 0x000fe20002000000 */
[----:B------:R-:W-:-:S01]  /*4470*/  FFMA.FTZ R39, R69, UR42, -R12 ;  /* 0x0000002a45277c23 */ /* 0x000fc2000801080c */
[----:B------:R-:W-:Y:S01]  /*4480*/  FMNMX.FTZ R4, R72, R81, !PT ;  /* 0x0000005148047209 */ /* 0x000fe20007810000 */
[----:B------:R-:W-:-:S01]  /*4490*/  FFMA.FTZ R41, R49, UR42, -R12 ;  /* 0x0000002a31297c23 */ /* 0x000fc2000801080c */
[----:B------:R-:W-:Y:S01]  /*44a0*/  FFMA.FTZ R12, R37, UR42, -R12 ;  /* 0x0000002a250c7c23 */ /* 0x000fe2000801080c */
[----:B------:R-:W2:Y:S01]  /*44b0*/  MUFU.EX2 R89, R89 ;  /* 0x0000005900597308 */ /* 0x000ea20000000800 */
[----:B------:R-:W-:-:S02]  /*44c0*/  FMNMX.FTZ R4, R77, R4, !PT ;  /* 0x000000044d047209 */ /* 0x000fc40007810000 */
[----:B0-----:R-:W-:Y:S02]  /*44d0*/  F2FP.SATFINITE.E4M3.F32.PACK_AB_MERGE_C R216, R8, R5, RZ ;  /* 0x0000000508d8723e */ /* 0x001fe400048070ff */
[----:B-1----:R-:W-:Y:S01]  /*44e0*/  F2FP.SATFINITE.E4M3.F32.PACK_AB_MERGE_C R218, R14, R9, RZ ;  /* 0x000000090eda723e */ /* 0x002fe200048070ff */
[----:B------:R-:W0:Y:S01]  /*44f0*/  SHFL.BFLY PT, R81, R4, 0x2, 0x1f ;  /* 0x0c401f0004517f89 */ /* 0x000e2200000e0000 */
[----:B---3--:R-:W-:Y:S01]  /*4500*/  F2FP.SATFINITE.E4M3.F32.PACK_AB_MERGE_C R214, R63, R40, RZ ;  /* 0x000000283fd6723e */ /* 0x008fe200048070ff */
[----:B------:R-:W-:Y:S01]  /*4510*/  MUFU.EX2 R50, R50 ;  /* 0x0000003200327308 */ /* 0x000fe20000000800 */
[----:B------:R-:W-:Y:S02]  /*4520*/  F2FP.SATFINITE.E4M3.F32.PACK_AB_MERGE_C R216, R6, R3, R216 ;  /* 0x0000000306d8723e */ /* 0x000fe400048070d8 */
[----:B------:R-:W-:Y:S02]  /*4530*/  F2FP.SATFINITE.E4M3.F32.PACK_AB_MERGE_C R218, R10, R7, R218 ;  /* 0x000000070ada723e */ /* 0x000fe400048070da */
[----:B------:R-:W-:-:S02]  /*4540*/  F2FP.SATFINITE.E4M3.F32.PACK_AB_MERGE_C R212, R75, R24, RZ ;  /* 0x000000184bd4723e */ /* 0x000fc400048070ff */
[----:B------:R-:W-:Y:S01]  /*4550*/  F2FP.SATFINITE.E4M3.F32.PACK_AB_MERGE_C R214, R83, R28, R214 ;  /* 0x0000001c53d6723e */ /* 0x000fe200048070d6 */
[----:B------:R-:W-:Y:S01]  /*4560*/  MUFU.EX2 R55, R55 ;  /* 0x0000003700377308 */ /* 0x000fe20000000800 */
[----:B--2---:R-:W-:Y:S02]  /*4570*/  F2FP.SATFINITE.E4M3.F32.PACK_AB_MERGE_C R208, R89, R46, RZ ;  /* 0x0000002e59d0723e */ /* 0x004fe400048070ff */
[----:B------:R-:W-:Y:S02]  /*4580*/  F2FP.SATFINITE.E4M3.F32.PACK_AB_MERGE_C R212, R91, R20, R212 ;  /* 0x000000145bd4723e */ /* 0x000fe400048070d4 */
[----:B------:R-:W-:-:S03]  /*4590*/  F2FP.SATFINITE.E4M3.F32.PACK_AB_MERGE_C R208, R67, R44, R208 ;  /* 0x0000002c43d0723e */ /* 0x000fc600048070d0 */
        /* <DEDUP_REMOVED lines=33> */
[----:B------:R-:W-:Y:S01]  /*47b0*/  @!P0 PRMT R42, RZ, 0x654, R2 ;  /* 0x00000654ff2a8816 */ /* 0x000fe20000000002 */
[----:B------:R-:W-:-:S01]  /*47c0*/  FFMA.FTZ R78, R78, UR42, -R61 ;  /* 0x0000002a4e4e7c23 */ /* 0x000fc2000801083d */
[--C-:B------:R-:W-:Y:S01]  /*47d0*/  FFMA.FTZ R79, R79, UR42, -R61.reuse ;  /* 0x0000002a4f4f7c23 */ /* 0x100fe2000801083d */
[----:B------:R-:W-:-:S01]  /*47e0*/  FFMA.FTZ R49, R82, UR42, -R61 ;  /* 0x0000002a52317c23 */ /* 0x000fc2000801083d */
[----:B------:R1:W2:Y:S01]  /*47f0*/  MUFU.EX2 R65, R37 ;  /* 0x0000002500417308 */ /* 0x0002a20000000800 */
[----:B------:R3:W-:Y:S01]  /*4800*/  @!P0 SYNCS.ARRIVE.TRANS64.RED.A1T0 RZ, [R42+URZ], RZ ;  /* 0x000000ff2aff89a7 */ /* 0x0007e2000810043f */
[----:B------:R-:W-:-:S01]  /*4810*/  FFMA.FTZ R36, R36, UR42, -R61 ;  /* 0x0000002a24247c23 */ /* 0x000fc2000801083d */
[--C-:B------:R-:W-:Y:S01]  /*4820*/  FFMA.FTZ R86, R86, UR42, -R61.reuse ;  /* 0x0000002a56567c23 */ /* 0x100fe2000801083d */
[----:B------:R-:W-:-:S01]  /*4830*/  FFMA.FTZ R87, R87, UR42, -R61 ;  /* 0x0000002a57577c23 */ /* 0x000fc2000801083d */
[--C-:B------:R-:W-:Y:S01]  /*4840*/  FFMA.FTZ R62, R62, UR42, -R61.reuse ;  /* 0x0000002a3e3e7c23 */ /* 0x100fe2000801083d */
[----:B------:R-:W-:-:S01]  /*4850*/  FFMA.FTZ R70, R70, UR42, -R61 ;  /* 0x0000002a46467c23 */ /* 0x000fc2000801083d */
[----:B------:R-:W-:Y:S01]  /*4860*/  FFMA.FTZ R71, R71, UR42, -R61 ;  /* 0x0000002a47477c23 */ /* 0x000fe2000801083d */
[----:B------:R-:W4:Y:S01]  /*4870*/  MUFU.EX2 R100, R95 ;  /* 0x0000005f00647308 */ /* 0x000f220000000800 */
[----:B0-----:R-:W-:-:S01]  /*4880*/  FADD.FTZ R66, R29, R90 ;  /* 0x0000005a1d427221 */ /* 0x001fc20000010000 */
[--C-:B-1----:R-:W-:Y:S01]  /*4890*/  FFMA.FTZ R37, R74, UR42, -R61.reuse ;  /* 0x0000002a4a257c23 */ /* 0x102fe2000801083d */
[----:B------:R-:W-:-:S01]  /*48a0*/  FFMA.FTZ R43, R43, UR42, -R61 ;  /* 0x0000002a2b2b7c23 */ /* 0x000fc2000801083d */
[--C-:B------:R-:W-:Y:S01]  /*48b0*/  FFMA.FTZ R56, R56, UR42, -R61.reuse ;  /* 0x0000002a38387c23 */ /* 0x100fe2000801083d */
[----:B------:R-:W-:-:S01]  /*48c0*/  FFMA.FTZ R47, R47, UR42, -R61 ;  /* 0x0000002a2f2f7c23 */ /* 0x000fc2000801083d */
[--C-:B------:R-:W-:Y:S01]  /*48d0*/  FFMA.FTZ R60, R60, UR42, -R61.reuse ;  /* 0x0000002a3c3c7c23 */ /* 0x100fe2000801083d */
[----:B------:R-:W-:-:S01]  /*48e0*/  FFMA.FTZ R51, R51, UR42, -R61 ;  /* 0x0000002a33337c23 */ /* 0x000fc2000801083d */
[----:B------:R-:W0:Y:S01]  /*48f0*/  MUFU.EX2 R33, R33 ;  /* 0x0000002100217308 */ /* 0x000e220000000800 */
[----:B--2---:R-:W-:-:S01]  /*4900*/  FADD.FTZ R81, R65, R66 ;  /* 0x0000004241517221 */ /* 0x004fc20000010000 */
[----:B------:R-:W-:Y:S01]  /*4910*/  FADD.FTZ R66, R8, R69 ;  /* 0x0000004508427221 */ /* 0x000fe20000010000 */
[----:B------:R-:W-:-:S01]  /*4920*/  FFMA.FTZ R54, R54, UR42, -R61 ;  /* 0x0000002a36367c23 */ /* 0x000fc2000801083d */
[--C-:B------:R-:W-:Y:S01]  /*4930*/  FFMA.FTZ R64, R64, UR42, -R61.reuse ;  /* 0x0000002a40407c23 */ /* 0x100fe2000801083d */
[----:B------:R-:W-:-:S01]  /*4940*/  FFMA.FTZ R26, R26, UR42, -R61 ;  /* 0x0000002a1a1a7c23 */ /* 0x000fc2000801083d */
[----:B------:R-:W-:Y:S01]  /*4950*/  FADD.FTZ R69, R7, R66 ;  /* 0x0000004207457221 */ /* 0x000fe20000010000 */
[----:B------:R-:W-:-:S01]  /*4960*/  FFMA.FTZ R27, R27, UR42, -R61 ;  /* 0x0000002a1b1b7c23 */ /* 0x000fc2000801083d */
[----:B------:R-:W1:Y:S01]  /*4970*/  MUFU.EX2 R94, R94 ;  /* 0x0000005e005e7308 */ /* 0x000e620000000800 */
[----:B----4-:R-:W-:-:S01]  /*4980*/  FADD.FTZ R74, R100, R81 ;  /* 0x00000051644a7221 */ /* 0x010fc20000010000 */
[----:B---3--:R-:W-:Y:S01]  /*4990*/  FADD.FTZ R42, R10, R69 ;  /* 0x000000450a2a7221 */ /* 0x008fe20000010000 */
[----:B------:R-:W-:Y:S01]  /*49a0*/  F2FP.SATFINITE.E4M3.F32.PACK_AB_MERGE_C R217, R100, R65, RZ ;  /* 0x0000004164d9723e */ /* 0x000fe200048070ff */
        /* <DEDUP_REMOVED lines=10> */
[----:B------:R-:W-:-:S02]  /*4a50*/  F2FP.SATFINITE.E4M3.F32.PACK_AB_MERGE_C R217, R90, R29, R217 ;  /* 0x0000001d5ad9723e */ /* 0x000fc400048070d9 */
[----:B------:R-:W-:Y:S01]  /*4a60*/  CS2R R98, SRZ ;  /* 0x0000000000627805 */ /* 0x000fe2000001ff00 */
[----:B------:R-:W0:Y:S01]  /*4a70*/  MUFU.EX2 R103, R103 ;  /* 0x0000006700677308 */ /* 0x000e220000000800 */
[----:B-1----:R-:W-:-:S01]  /*4a80*/  FADD.FTZ R81, R94, R81 ;  /* 0x000000515e517221 */ /* 0x002fc20000010000 */
[----:B------:R-:W-:-:S06]  /*4a90*/  CS2R R100, SRZ ;  /* 0x0000000000647805 */ /* 0x000fcc000001ff00 */
[----:B------:R-:W1:Y:S01]  /*4aa0*/  MUFU.EX2 R37, R37 ;  /* 0x0000002500257308 */ /* 0x000e620000000800 */
[----:B--2---:R-:W-:-:S07]  /*4ab0*/  FADD.FTZ R42, R102, R81 ;  /* 0x00000051662a7221 */ /* 0x004fce0000010000 */
[----:B------:R-:W-:Y:S01]  /*4ac0*/  MUFU.EX2 R32, R32 ;  /* 0x0000002000207308 */ /* 0x000fe20000000800 */
[----:B0-----:R-:W-:-:S01]  /*4ad0*/  FADD.FTZ R42, R103, R42 ;  /* 0x0000002a672a7221 */ /* 0x001fc20000010000 */
[----:B------:R-:W-:Y:S02]  /*4ae0*/  F2FP.SATFINITE.E4M3.F32.PACK_AB_MERGE_C R219, R103, R102, RZ ;  /* 0x0000006667db723e */ /* 0x000fe400048070ff */
[----:B------:R-:W-:Y:S02]  /*4af0*/  CS2R R102, SRZ ;  /* 0x0000000000667805 */ /* 0x000fe4000001ff00 */
[----:B------:R-:W-:Y:S02]  /*4b00*/  F2FP.SATFINITE.E4M3.F32.PACK_AB_MERGE_C R219, R94, R33, R219 ;  /* 0x000000215edb723e */ /* 0x000fe400048070db */
[----:B------:R-:W-:Y:S01]  /*4b10*/  CS2R R94, SRZ ;  /* 0x00000000005e7805 */ /* 0x000fe2000001ff00 */
[----:B------:R-:W-:Y:S08]  /*4b20*/  MUFU.EX2 R78, R78 ;  /* 0x0000004e004e7308 */ /* 0x000ff00000000800 */
[----:B------:R-:W0:Y:S08]  /*4b30*/  MUFU.EX2 R79, R79 ;  /* 0x0000004f004f7308 */ /* 0x000e300000000800 */
[----:B------:R2:W-:Y:S08]  /*4b40*/  MUFU.EX2 R2, R52 ;  /* 0x0000003400027308 */ /* 0x0005f00000000800 */
[----:B------:R-:W3:Y:S01]  /*4b50*/  MUFU.EX2 R49, R49 ;  /* 0x0000003100317308 */ /* 0x000ee20000000800 */
[----:B--2---:R-:W-:-:S01]  /*4b60*/  FADD.FTZ R52, R20, R69 ;  /* 0x0000004514347221 */ /* 0x004fc20000010000 */
[----:B-1----:R-:W-:Y:S01]  /*4b70*/  FADD.FTZ R69, R37, R42 ;  /* 0x0000002a25457221 */ /* 0x002fe20000010000 */
[----:B0-----:R-:W-:-:S02]  /*4b80*/  F2FP.SATFINITE.E4M3.F32.PACK_AB_MERGE_C R213, R79, R78, RZ ;  /* 0x0000004e4fd5723e */ /* 0x001fc400048070ff */
[----:B------:R-:W-:Y:S01]  /*4b90*/  FADD.FTZ R81, R91, R52 ;  /* 0x000000345b517221 */ /* 0x000fe20000010000 */
[----:B------:R-:W-:-:S01]  /*4ba0*/  FADD.FTZ R69, R32, R69 ;  /* 0x0000004520457221 */ /* 0x000fc20000010000 */
[----:B------:R-:W-:Y:S01]  /*4bb0*/  F2FP.SATFINITE.E4M3.F32.PACK_AB_MERGE_C R213, R32, R37, R213 ;  /* 0x0000002520d5723e */ /* 0x000fe200048070d5 */
[----:B------:R-:W0:Y:S01]  /*4bc0*/  MUFU.EX2 R36, R36 ;  /* 0x0000002400247308 */ /* 0x000e220000000800 */
[----:B------:R-:W-:-:S01]  /*4bd0*/  FADD.FTZ R42, R24, R81 ;  /* 0x00000051182a7221 */ /* 0x000fc20000010000 */
[----:B------:R-:W-:Y:S01]  /*4be0*/  FADD.FTZ R52, R78, R69 ;  /* 0x000000454e347221 */ /* 0x000fe20000010000 */
[----:B------:R-:W-:Y:S02]  /*4bf0*/  CS2R R32, SRZ ;  /* 0x0000000000207805 */ /* 0x000fe4000001ff00 */
[----:B------:R-:W-:Y:S01]  /*4c00*/  CS2R R90, SRZ ;  /* 0x00000000005a7805 */ /* 0x000fe2000001ff00 */
[----:B------:R-:W-:-:S01]  /*4c10*/  FADD.FTZ R69, R75, R42 ;  /* 0x0000002a4b457221 */ /* 0x000fc20000010000 */
[----:B------:R-:W-:Y:S01]  /*4c20*/  FADD.FTZ R52, R79, R52 ;  /* 0x000000344f347221 */ /* 0x000fe20000010000 */
[----:B------:R-:W-:Y:S01]  /*4c30*/  CS2R R74, SRZ ;  /* 0x00000000004a7805 */ /* 0x000fe2000001ff00 */
[----:B------:R-:W1:Y:S01]  /*4c40*/  MUFU.EX2 R86, R86 ;  /* 0x0000005600567308 */ /* 0x000e620000000800 */
[----:B------:R-:W-:-:S01]  /*4c50*/  FADD.FTZ R42, R28, R69 ;  /* 0x000000451c2a7221 */ /* 0x000fc20000010000 */
[----:B---3--:R-:W-:Y:S01]  /*4c60*/  FADD.FTZ R69, R49, R52 ;  /* 0x0000003431457221 */ /* 0x008fe20000010000 */
[----:B------:R-:W-:-:S02]  /*4c70*/  CS2R R28, SRZ ;  /* 0x00000000001c7805 */ /* 0x000fc4000001ff00 */
[----:B------:R-:W-:Y:S01]  /*4c80*/  CS2R R78, SRZ ;  /* 0x00000000004e7805 */ /* 0x000fe2000001ff00 */
[----:B------:R-:W-:-:S01]  /*4c90*/  FADD.FTZ R81, R83, R42 ;  /* 0x0000002a53517221 */ /* 0x000fc20000010000 */
[----:B------:R-:W-:Y:S01]  /*4ca0*/  CS2R R82, SRZ ;  /* 0x0000000000527805 */ /* 0x000fe2000001ff00 */
[----:B------:R-:W2:Y:S01]  /*4cb0*/  MUFU.EX2 R87, R87 ;  /* 0x0000005700577308 */ /* 0x000ea20000000800 */
[----:B0-----:R-:W-:-:S01]  /*4cc0*/  FADD.FTZ R69, R36, R69 ;  /* 0x0000004524457221 */ /* 0x001fc20000010000 */
[----:B------:R-:W-:-:S04]  /*4cd0*/  FADD.FTZ R42, R40, R81 ;  /* 0x00000051282a7221 */ /* 0x000fc80000010000 */
[----:B------:R-:W-:Y:S02]  /*4ce0*/  FADD.FTZ R5, R63, R42 ;  /* 0x0000002a3f057221 */ /* 0x000fe40000010000 */
[----:B------:R-:W0:Y:S01]  /*4cf0*/  MUFU.EX2 R53, R53 ;  /* 0x0000003500357308 */ /* 0x000e220000000800 */
[----:B-1----:R-:W-:-:S01]  /*4d00*/  FADD.FTZ R52, R86, R69 ;  /* 0x0000004556347221 */ /* 0x002fc20000010000 */
[----:B------:R-:W-:-:S04]  /*4d10*/  FADD.FTZ R8, R44, R5 ;  /* 0x000000052c087221 */ /* 0x000fc80000010000 */
[----:B------:R-:W-:Y:S01]  /*4d20*/  FADD.FTZ R9, R67, R8 ;  /* 0x0000000843097221 */ /* 0x000fe20000010000 */
[----:B------:R-:W-:Y:S01]  /*4d30*/  CS2R R66, SRZ ;  /* 0x0000000000427805 */ /* 0x000fe2000001ff00 */
[----:B------:R-:W1:Y:S01]  /*4d40*/  MUFU.EX2 R58, R58 ;  /* 0x0000003a003a7308 */ /* 0x000e620000000800 */
[----:B--2---:R-:W-:-:S01]  /*4d50*/  FADD.FTZ R52, R87, R52 ;  /* 0x0000003457347221 */ /* 0x004fc20000010000 */
[----:B------:R-:W-:Y:S01]  /*4d60*/  FADD.FTZ R8, R46, R9 ;  /* 0x000000092e087221 */ /* 0x000fe20000010000 */
[----:B------:R-:W-:Y:S02]  /*4d70*/  F2FP.SATFINITE.E4M3.F32.PACK_AB_MERGE_C R215, R87, R86, RZ ;  /* 0x0000005657d7723e */ /* 0x000fe400048070ff */
[----:B------:R-:W-:Y:S01]  /*4d80*/  CS2R R86, SRZ ;  /* 0x0000000000567805 */ /* 0x000fe2000001ff00 */
[----:B------:R-:W-:-:S01]  /*4d90*/  FADD.FTZ R9, R89, R8 ;  /* 0x0000000859097221 */ /* 0x000fc20000010000 */
[----:B------:R-:W-:Y:S01]  /*4da0*/  F2FP.SATFINITE.E4M3.F32.PACK_AB_MERGE_C R215, R36, R49, R215 ;  /* 0x0000003124d7723e */ /* 0x000fe200048070d7 */
[----:B------:R-:W2:Y:S01]  /*4db0*/  MUFU.EX2 R62, R62 ;  /* 0x0000003e003e7308 */ /* 0x000ea20000000800 */
[----:B0-----:R-:W-:-:S01]  /*4dc0*/  FADD.FTZ R5, R53, R52 ;  /* 0x0000003435057221 */ /* 0x001fc20000010000 */
[----:B------:R-:W-:Y:S01]  /*4dd0*/  FADD.FTZ R8, R50, R9 ;  /* 0x0000000932087221 */ /* 0x000fe20000010000 */
[----:B------:R-:W-:-:S03]  /*4de0*/  CS2R R36, SRZ ;  /* 0x0000000000247805 */ /* 0x000fc6000001ff00 */
        /* <DEDUP_REMOVED lines=9> */
[----:B------:R-:W2:Y:S01]  /*4e80*/  MUFU.EX2 R57, R57 ;  /* 0x0000003900397308 */ /* 0x000ea20000000800 */
[----:B0-----:R-:W-:-:S01]  /*4e90*/  FADD.FTZ R63, R59, R14 ;  /* 0x0000000e3b3f7221 */ /* 0x001fc20000010000 */
[----:B------:R-:W-:-:S04]  /*4ea0*/  F2FP.SATFINITE.E4M3.F32.PACK_AB_MERGE_C R209, R59, R62, RZ ;  /* 0x0000003e3bd1723e */ /* 0x000fc800048070ff */
[----:B------:R-:W-:Y:S02]  /*4eb0*/  F2FP.SATFINITE.E4M3.F32.PACK_AB_MERGE_C R209, R58, R53, R209 ;  /* 0x000000353ad1723e */ /* 0x000fe400048070d1 */
[----:B------:R-:W-:Y:S01]  /*4ec0*/  CS2R R52, SRZ ;  /* 0x0000000000347805 */ /* 0x000fe2000001ff00 */
[----:B------:R-:W0:Y:S01]  /*4ed0*/  MUFU.EX2 R70, R70 ;  /* 0x0000004600467308 */ /* 0x000e220000000800 */
[----:B-1----:R-:W-:-:S01]  /*4ee0*/  FADD.FTZ R14, R48, R63 ;  /* 0x0000003f300e7221 */ /* 0x002fc20000010000 */
[----:B------:R-:W-:Y:S02]  /*4ef0*/  CS2R R58, SRZ ;  /* 0x00000000003a7805 */ /* 0x000fe4000001ff00 */
[----:B------:R-:W-:-:S04]  /*4f00*/  CS2R R62, SRZ ;  /* 0x00000000003e7805 */ /* 0x000fc8000001ff00 */
[----:B------:R-:W1:Y:S01]  /*4f10*/  MUFU.EX2 R71, R71 ;  /* 0x0000004700477308 */ /* 0x000e620000000800 */
[----:B--2---:R-:W-:-:S07]  /*4f20*/  FADD.FTZ R3, R57, R14 ;  /* 0x0000000e39037221 */ /* 0x004fce0000010000 */
[----:B------:R-:W2:Y:S01]  /*4f30*/  MUFU.EX2 R43, R43 ;  /* 0x0000002b002b7308 */ /* 0x000ea20000000800 */
[----:B0-----:R-:W-:-:S01]  /*4f40*/  FADD.FTZ R8, R70, R3 ;  /* 0x0000000346087221 */ /* 0x001fc20000010000 */
[----:B------:R-:W-:-:S06]  /*4f50*/  FADD.FTZ R3, R11, R6 ;  /* 0x000000060b037221 */ /* 0x000fcc0000010000 */
[----:B------:R-:W0:Y:S01]  /*4f60*/  MUFU.EX2 R56, R56 ;  /* 0x0000003800387308 */ /* 0x000e220000000800 */
[C---:B-1----:R-:W-:Y:S01]  /*4f70*/  F2FP.SATFINITE.E4M3.F32.PACK_AB_MERGE_C R70, R71.reuse, R70, RZ ;  /* 0x000000464746723e */ /* 0x042fe200048070ff */
[----:B------:R-:W-:Y:S01]  /*4f80*/  FADD.FTZ R71, R71, R8 ;  /* 0x0000000847477221 */ /* 0x000fe20000010000 */
[----:B------:R-:W-:-:S02]  /*4f90*/  FADD.FTZ R8, R38, R3 ;  /* 0x0000000326087221 */ /* 0x000fc40000010000 */
[----:B------:R-:W-:Y:S01]  /*4fa0*/  F2FP.SATFINITE.E4M3.F32.PACK_AB_MERGE_C R211, R57, R48, R70 ;  /* 0x0000003039d3723e */ /* 0x000fe20004807046 */
[----:B------:R-:W-:-:S01]  /*4fb0*/  FADD.FTZ R6, R2, R71 ;  /* 0x0000004702067221 */ /* 0x000fc20000010000 */
[----:B------:R-:W-:Y:S01]  /*4fc0*/  FADD.FTZ R7, R13, R8 ;  /* 0x000000080d077221 */ /* 0x000fe20000010000 */
[----:B------:R-:W1:Y:S01]  /*4fd0*/  MUFU.EX2 R47, R47 ;  /* 0x0000002f002f7308 */ /* 0x000e620000000800 */
[C---:B------:R-:W-:Y:S01]  /*4fe0*/  F2FP.SATFINITE.E4M3.F32.PACK_AB_MERGE_C R13, R80.reuse, R13, RZ ;  /* 0x0000000d500d723e */ /* 0x040fe200048070ff */
[----:B--2---:R-:W-:Y:S01]  /*4ff0*/  FADD.FTZ R3, R43, R6 ;  /* 0x000000062b037221 */ /* 0x004fe20000010000 */
[----:B------:R-:W-:-:S01]  /*5000*/  FADD.FTZ R80, R80, R7 ;  /* 0x0000000750507221 */ /* 0x000fc20000010000 */
[----:B------:R-:W-:-:S02]  /*5010*/  CS2R R48, SRZ ;  /* 0x0000000000307805 */ /* 0x000fc4000001ff00 */
[----:B------:R-:W-:Y:S02]  /*5020*/  F2FP.SATFINITE.E4M3.F32.PACK_AB_MERGE_C R204, R38, R11, R13 ;  /* 0x0000000b26cc723e */ /* 0x000fe4000480700d */
[----:B------:R-:W-:Y:S01]  /*5030*/  CS2R R70, SRZ ;  /* 0x0000000000467805 */ /* 0x000fe2000001ff00 */
[----:B------:R-:W2:Y:S01]  /*5040*/  MUFU.EX2 R60, R60 ;  /* 0x0000003c003c7308 */ /* 0x000ea20000000800 */
[----:B0-----:R-:W-:-:S01]  /*5050*/  FADD.FTZ R6, R56, R3 ;  /* 0x0000000338067221 */ /* 0x001fc20000010000 */
[----:B------:R-:W-:Y:S01]  /*5060*/  FADD.FTZ R3, R39, R80 ;  /* 0x0000005027037221 */ /* 0x000fe20000010000 */
[----:B------:R-:W-:-:S03]  /*5070*/  CS2R R80, SRZ ;  /* 0x0000000000507805 */ /* 0x000fc6000001ff00 */
[----:B------:R-:W-:Y:S02]  /*5080*/  FADD.FTZ R8, R76, R3 ;  /* 0x000000034c087221 */ /* 0x000fe40000010000 */
[----:B------:R-:W0:Y:S01]  /*5090*/  MUFU.EX2 R51, R51 ;  /* 0x0000003300337308 */ /* 0x000e220000000800 */
[C---:B-1----:R-:W-:Y:S01]  /*50a0*/  F2FP.SATFINITE.E4M3.F32.PACK_AB_MERGE_C R56, R47.reuse, R56, RZ ;  /* 0x000000382f38723e */ /* 0x042fe200048070ff */
[----:B------:R-:W-:-:S03]  /*50b0*/  FADD.FTZ R47, R47, R6 ;  /* 0x000000062f2f7221 */ /* 0x000fc60000010000 */
[----:B------:R-:W-:Y:S02]  /*50c0*/  F2FP.SATFINITE.E4M3.F32.PACK_AB_MERGE_C R205, R43, R2, R56 ;  /* 0x000000022bcd723e */ /* 0x000fe40004807038 */
[----:B------:R-:W-:Y:S02]  /*50d0*/  CS2R R42, SRZ ;  /* 0x00000000002a7805 */ /* 0x000fe4000001ff00 */
[----:B------:R-:W-:Y:S01]  /*50e0*/  CS2R R56, SRZ ;  /* 0x0000000000387805 */ /* 0x000fe2000001ff00 */
[----:B------:R-:W1:Y:S01]  /*50f0*/  MUFU.EX2 R41, R41 ;  /* 0x0000002900297308 */ /* 0x000e620000000800 */
[----:B--2---:R-:W-:-:S01]  /*5100*/  FADD.FTZ R6, R60, R47 ;  /* 0x0000002f3c067221 */ /* 0x004fc20000010000 */
[----:B------:R-:W-:-:S06]  /*5110*/  CS2R R46, SRZ ;  /* 0x00000000002e7805 */ /* 0x000fcc000001ff00 */
[----:B------:R-:W2:Y:S01]  /*5120*/  MUFU.EX2 R54, R54 ;  /* 0x0000003600367308 */ /* 0x000ea20000000800 */
[----:B0-----:R-:W-:-:S07]  /*5130*/  FADD.FTZ R3, R51, R6 ;  /* 0x0000000633037221 */ /* 0x001fce0000010000 */
[----:B------:R-:W0:Y:S01]  /*5140*/  MUFU.EX2 R84, R84 ;  /* 0x0000005400547308 */ /* 0x000e220000000800 */
[----:B-1----:R-:W-:-:S07]  /*5150*/  FADD.FTZ R7, R41, R8 ;  /* 0x0000000829077221 */ /* 0x002fce0000010000 */
[----:B------:R1:W3:Y:S01]  /*5160*/  MUFU.EX2 R5, R64 ;  /* 0x0000004000057308 */ /* 0x0002e20000000800 */
[----:B--2---:R-:W-:-:S07]  /*5170*/  FADD.FTZ R6, R54, R3 ;  /* 0x0000000336067221 */ /* 0x004fce0000010000 */
[----:B------:R-:W2:Y:S01]  /*5180*/  MUFU.EX2 R45, R45 ;  /* 0x0000002d002d7308 */ /* 0x000ea20000000800 */
[C---:B0-----:R-:W-:Y:S01]  /*5190*/  F2FP.SATFINITE.E4M3.F32.PACK_AB_MERGE_C R41, R84.reuse, R41, RZ ;  /* 0x000000295429723e */ /* 0x041fe200048070ff */
[----:B------:R-:W-:Y:S01]  /*51a0*/  FADD.FTZ R84, R84, R7 ;  /* 0x0000000754547221 */ /* 0x000fe20000010000 */
[----:B-1----:R-:W-:Y:S02]  /*51b0*/  CS2R R64, SRZ ;  /* 0x0000000000407805 */ /* 0x002fe4000001ff00 */
[----:B------:R-:W-:Y:S02]  /*51c0*/  F2FP.SATFINITE.E4M3.F32.PACK_AB_MERGE_C R206, R76, R39, R41 ;  /* 0x000000274cce723e */ /* 0x000fe40004807029 */
[----:B------:R-:W-:Y:S02]  /*51d0*/  CS2R R38, SRZ ;  /* 0x0000000000267805 */ /* 0x000fe4000001ff00 */
[----:B------:R-:W-:Y:S01]  /*51e0*/  CS2R R40, SRZ ;  /* 0x0000000000287805 */ /* 0x000fe2000001ff00 */
[----:B------:R-:W0:Y:S01]  /*51f0*/  MUFU.EX2 R26, R26 ;  /* 0x0000001a001a7308 */ /* 0x000e220000000800 */
[C---:B---3--:R-:W-:Y:S01]  /*5200*/  F2FP.SATFINITE.E4M3.F32.PACK_AB_MERGE_C R54, R5.reuse, R54, RZ ;  /* 0x000000360536723e */ /* 0x048fe200048070ff */
[----:B------:R-:W-:Y:S01]  /*5210*/  FADD.FTZ R5, R5, R6 ;  /* 0x0000000605057221 */ /* 0x000fe20000010000 */
[----:B------:R-:W-:-:S02]  /*5220*/  CS2R R76, SRZ ;  /* 0x00000000004c7805 */ /* 0x000fc4000001ff00 */
        /* <DEDUP_REMOVED lines=19> */
[----:B------:R-:W-:Y:S02]  /*5360*/  F2FP.SATFINITE.E4M3.F32.PACK_AB_MERGE_C R200, R88, R45, R21 ;  /* 0x0000002d58c8723e */ /* 0x000fe40004807015 */
[----:B------:R-:W-:Y:S02]  /*5370*/  CS2R R44, SRZ ;  /* 0x00000000002c7805 */ /* 0x000fe4000001ff00 */
[----:B------:R-:W-:Y:S01]  /*5380*/  CS2R R88, SRZ ;  /* 0x0000000000587805 */ /* 0x000fe2000001ff00 */
[----:B------:R-:W2:Y:S01]  /*5390*/  MUFU.EX2 R34, R34 ;  /* 0x0000002200227308 */ /* 0x000ea20000000800 */
[C---:B0-----:R-:W-:Y:S01]  /*53a0*/  F2FP.SATFINITE.E4M3.F32.PACK_AB_MERGE_C R68, R31.reuse, R68, RZ ;  /* 0x000000441f44723e */ /* 0x041fe200048070ff */
[----:B------:R-:W-:-:S03]  /*53b0*/  FADD.FTZ R31, R31, R2 ;  /* 0x000000021f1f7221 */ /* 0x000fc60000010000 */
[----:B------:R-:W-:Y:S02]  /*53c0*/  F2FP.SATFINITE.E4M3.F32.PACK_AB_MERGE_C R201, R27, R26, R68 ;  /* 0x0000001a1bc9723e */ /* 0x000fe40004807044 */
[----:B------:R-:W-:Y:S02]  /*53d0*/  CS2R R26, SRZ ;  /* 0x00000000001a7805 */ /* 0x000fe4000001ff00 */
[----:B------:R-:W-:Y:S01]  /*53e0*/  CS2R R68, SRZ ;  /* 0x0000000000447805 */ /* 0x000fe2000001ff00 */
[----:B------:R-:W0:Y:S01]  /*53f0*/  MUFU.EX2 R96, R96 ;  /* 0x0000006000607308 */ /* 0x000e220000000800 */
[----:B-1----:R-:W-:-:S01]  /*5400*/  FADD.FTZ R3, R25, R92 ;  /* 0x0000005c19037221 */ /* 0x002fc20000010000 */
[----:B------:R-:W-:-:S06]  /*5410*/  CS2R R92, SRZ ;  /* 0x00000000005c7805 */ /* 0x000fcc000001ff00 */
[----:B------:R-:W1:Y:S01]  /*5420*/  MUFU.EX2 R35, R35 ;  /* 0x0000002300237308 */ /* 0x000e620000000800 */
[----:B--2---:R-:W-:-:S01]  /*5430*/  FADD.FTZ R2, R34, R31 ;  /* 0x0000001f22027221 */ /* 0x004fc20000010000 */
[----:B------:R-:W-:-:S06]  /*5440*/  CS2R R30, SRZ ;  /* 0x00000000001e7805 */ /* 0x000fcc000001ff00 */
[----:B------:R-:W-:Y:S01]  /*5450*/  MUFU.EX2 R15, R15 ;  /* 0x0000000f000f7308 */ /* 0x000fe20000000800 */
[----:B0-----:R-:W-:-:S07]  /*5460*/  FADD.FTZ R6, R96, R3 ;  /* 0x0000000360067221 */ /* 0x001fce0000010000 */
[----:B------:R-:W0:Y:S01]  /*5470*/  MUFU.EX2 R12, R12 ;  /* 0x0000000c000c7308 */ /* 0x000e220000000800 */
[----:B-1----:R-:W-:-:S07]  /*5480*/  FADD.FTZ R3, R35, R2 ;  /* 0x0000000223037221 */ /* 0x002fce0000010000 */
[----:B------:R-:W1:Y:S08]  /*5490*/  MUFU.EX2 R72, R72 ;  /* 0x0000004800487308 */ /* 0x000e700000000800 */
[----:B------:R-:W2:Y:S01]  /*54a0*/  MUFU.EX2 R61, R61 ;  /* 0x0000003d003d7308 */ /* 0x000ea20000000800 */
[----:B0-----:R-:W-:Y:S01]  /*54b0*/  F2FP.SATFINITE.E4M3.F32.PACK_AB_MERGE_C R5, R12, R15, RZ ;  /* 0x0000000f0c05723e */ /* 0x001fe200048070ff */
[----:B------:R-:W-:-:S03]  /*54c0*/  FADD.FTZ R15, R15, R6 ;  /* 0x000000060f0f7221 */ /* 0x000fc60000010000 */
[----:B------:R-:W-:Y:S02]  /*54d0*/  F2FP.SATFINITE.E4M3.F32.PACK_AB_MERGE_C R202, R96, R25, R5 ;  /* 0x0000001960ca723e */ /* 0x000fe40004807005 */
[----:B------:R-:W-:Y:S02]  /*54e0*/  CS2R R24, SRZ ;  /* 0x0000000000187805 */ /* 0x000fe4000001ff00 */
[----:B------:R-:W-:Y:S01]  /*54f0*/  CS2R R96, SRZ ;  /* 0x0000000000607805 */ /* 0x000fe2000001ff00 */
[----:B-1----:R-:W-:-:S01]  /*5500*/  FADD.FTZ R2, R72, R3 ;  /* 0x0000000348027221 */ /* 0x002fc20000010000 */
[----:B------:R-:W-:Y:S01]  /*5510*/  FADD.FTZ R3, R12, R15 ;  /* 0x0000000f0c037221 */ /* 0x000fe20000010000 */
[C---:B--2---:R-:W-:Y:S02]  /*5520*/  F2FP.SATFINITE.E4M3.F32.PACK_AB_MERGE_C R7, R61.reuse, R72, RZ ;  /* 0x000000483d07723e */ /* 0x044fe400048070ff */
[----:B------:R-:W-:Y:S01]  /*5530*/  FADD.FTZ R2, R61, R2 ;  /* 0x000000023d027221 */ /* 0x000fe20000010000 */
[----:B------:R-:W-:-:S02]  /*5540*/  CS2R R60, SRZ ;  /* 0x00000000003c7805 */ /* 0x000fc4000001ff00 */
[----:B------:R-:W-:Y:S02]  /*5550*/  CS2R R72, SRZ ;  /* 0x0000000000487805 */ /* 0x000fe4000001ff00 */
        /* <DEDUP_REMOVED lines=55> */
.L_x_5186:
[----:B------:R-:W-:Y:S01]  /*58d0*/  ISETP.NE.AND P4, PT, RZ, UR46, PT ;  /* 0x0000002eff007c0c */ /* 0x000fe2000bf85270 */
[----:B------:R-:W-:-:S04]  /*58e0*/  UISETP.NE.AND UP1, UPT, UR59, 0x1, UPT ;  /* 0x000000013b00788c */ /* 0x000fc8000bf25270 */
[----:B------:R-:W-:-:S04]  /*58f0*/  USEL UR48, URZ, 0x1, UP1 ;  /* 0x000000013f307887 */ /* 0x000fc80008800000 */
[----:B------:R-:W-:-:S04]  /*5900*/  ULOP3.LUT UR48, UR60, UR48, URZ, 0x3c, !UPT ;  /* 0x000000303c307292 */ /* 0x000fc8000f8e3c3f */
[----:B------:R-:W-:Y:S08]  /*5910*/  @P4 BRA `(.L_x_5177) ;  /* 0x0000000000384947 */ /* 0x000ff00003800000 */
[----:B------:R-:W-:Y:S05]  /*5920*/  @!P1 BRA `(.L_x_5178) ;  /* 0x0000000000049947 */ /* 0x000fea0003800000 */
[----:B------:R-:W-:Y:S01]  /*5930*/  BPT.TRAP 0x1 ;  /* 0x000000040000795c */ /* 0x000fe20000300000 */
.L_x_5178:
        /* <DEDUP_REMOVED lines=9> */
.L_x_5179:
[----:B-1----:R-:W-:Y:S05]  /*59d0*/  @P3 BRA `(.L_x_5177) ;  /* 0x0000000000083947 */ /* 0x002fea0003800000 */
[----:B------:R-:W1:Y:S02]  /*59e0*/  SYNCS.PHASECHK.TRANS64.TRYWAIT P3, [UR6+0x33430], R0 ;  /* 0x03343000ff0075a7 */ /* 0x000e640008060146 */
[----:B-1----:R-:W-:Y:S05]  /*59f0*/  @!P3 BRA `(.L_x_5180) ;  /* 0x000001340084b947 */ /* 0x002fea0003800000 */
.L_x_5177:
        /* <DEDUP_REMOVED lines=192> */
.L_x_5182:
[----:B------:R-:W-:Y:S01]  /*6600*/  ULEA UR6, UR59, UR41, 0x3 ;  /* 0x000000293b067291 */ /* 0x000fe2000f8e183f */
[----:B------:R-:W-:-:S05]  /*6610*/  IMAD.U32 R0, RZ, RZ, UR60 ;  /* 0x0000003cff007e24 */ /* 0x000fca000f8e00ff */
[----:B------:R-:W-:-:S04]  /*6620*/  SHF.L.U32 R0, R0, 0x1f, RZ ;  /* 0x0000001f00007819 */ /* 0x000fc800000006ff */
[----:B------:R0:W1:Y:S01]  /*6630*/  SYNCS.PHASECHK.TRANS64.TRYWAIT P3, [UR6+0x33450], R0 ;  /* 0x03345000ff0075a7 */ /* 0x0000620008060146 */
[----:B------:R-:W-:Y:S05]  /*6640*/  @!P1 BRA `(.L_x_5183) ;  /* 0x0000000000049947 */ /* 0x000fea0003800000 */
[----:B------:R-:W-:Y:S01]  /*6650*/  BPT.TRAP 0x1 ;  /* 0x000000040000795c */ /* 0x000fe20000300000 */
.L_x_5183:
[----:B-1----:R-:W-:Y:S05]  /*6660*/  @P3 BRA `(.L_x_5181) ;  /* 0x0000000000083947 */ /* 0x002fea0003800000 */
[----:B------:R-:W1:Y:S02]  /*6670*/  SYNCS.PHASECHK.TRANS64.TRYWAIT P3, [UR6+0x33450], R0 ;  /* 0x03345000ff0075a7 */ /* 0x000e640008060146 */
[----:B-1----:R-:W-:Y:S05]  /*6680*/  @!P3 BRA `(.L_x_5184) ;  /* 0x000001280078b947 */ /* 0x002fea0003800000 */
.L_x_5181:
[----:B------:R-:W-:Y:S01]  /*6690*/  UIADD3 UR6, UR41, 0x200, URZ ;  /* 0x0000020029067890 */ /* 0x000fe2000fffe03f */
[----:B------:R-:W-:Y:S01]  /*66a0*/  WARPGROUP.ARRIVE ;  /* 0x00000000000079c5 */ /* 0x000fe20000000000 */
[----:B------:R-:W-:Y:S01]  /*66b0*/  UMOV UR7, 0xc0000010 ;  /* 0xc000001000077882 */ /* 0x000fe20000000000 */
[----:B-1----:R-:W-:Y:S01]  /*66c0*/  VIADD R4, R17, UR36 ;  /* 0x0000002411047c36 */ /* 0x002fe20008000000 */
[----:B------:R-:W-:-:S04]  /*66d0*/  USHF.R.U32.HI UR6, URZ, 0x4, UR6 ;  /* 0x000000043f067899 */ /* 0x000fc80008011606 */
[----:B------:R-:W-:-:S04]  /*66e0*/  ULOP3.LUT UR6, UR6, 0x3fff, URZ, 0xc0, !UPT ;  /* 0x00003fff06067892 */ /* 0x000fc8000f8ec03f */
[----:B------:R-:W-:-:S04]  /*66f0*/  ULOP3.LUT UR6, UR6, 0x10000, URZ, 0xfc, !UPT ;  /* 0x0001000006067892 */ /* 0x000fc8000f8efc3f */
[----:B------:R-:W-:-:S07]  /*6700*/  UIMAD UR10, UR59, 0x780, UR6 ;  /* 0x000007803b0a78a4 */ /* 0x000fce000f8e0206 */
[----:B------:R-:W-:Y:S02]  /*6710*/  UMOV UR6, UR10 ;  /* 0x0000000a00067c82 */ /* 0x000fe40008000000 */
[----:B------:R-:W-:Y:S01]  /*6720*/  QGMMA.64x192x32.F32.E4M3.E4M3 R24, R216, gdesc[UR4], R24, gsb0 ;  /* 0x02e00004d8187df3 */ /* 0x000fe20008000818 */
[----:B------:R-:W-:Y:S01]  /*6730*/  UIADD3 UR6, UR10, 0x180, URZ ;  /* 0x000001800a067890 */ /* 0x000fe2000fffe03f */
[----:B------:R-:W-:Y:S01]  /*6740*/  UMOV UR7, 0xc0000010 ;  /* 0xc000001000077882 */ /* 0x000fe20000000000 */
[----:B------:R-:W-:Y:S02]  /*6750*/  WARPGROUP.DEPBAR.LE gsb0, 0x0 ;  /* 0x00008000000079c5 */ /* 0x000fe40000010000 */
[----:B------:R-:W-:-:S06]  /*6760*/  WARPGROUP.ARRIVE ;  /* 0x00000000000079c5 */ /* 0x000fcc0000000000 */
[----:B------:R-:W1:Y:S09]  /*6770*/  S2R R219, SR_TID.X ;  /* 0x0000000000db7919 */ /* 0x000e720000002100 */
[----:B------:R-:W-:Y:S01]  /*6780*/  QGMMA.64x192x32.F32.E4M3.E4M3 R24, R212, gdesc[UR4], R24, gsb0 ;  /* 0x02e00004d4187df3 */ /* 0x000fe20008000818 */
[----:B------:R-:W-:Y:S01]  /*6790*/  UIADD3 UR6, UR10, 0x300, URZ ;  /* 0x000003000a067890 */ /* 0x000fe2000fffe03f */
[----:B------:R-:W-:Y:S01]  /*67a0*/  UMOV UR7, 0xc0000010 ;  /* 0xc000001000077882 */ /* 0x000fe20000000000 */
[----:B-1----:R-:W-:Y:S01]  /*67b0*/  SHF.R.U32.HI R219, RZ, 0x7, R219 ;  /* 0x00000007ffdb7819 */ /* 0x002fe200000116db */
[----:B------:R-:W-:-:S02]  /*67c0*/  WARPGROUP.DEPBAR.LE gsb0, 0x0 ;  /* 0x00008000000079c5 */ /* 0x000fc40000010000 */
[----:B------:R-:W-:-:S14]  /*67d0*/  WARPGROUP.ARRIVE ;  /* 0x00000000000079c5 */ /* 0x000fdc0000000000 */
[----:B------:R-:W-:Y:S01]  /*67e0*/  QGMMA.64x192x32.F32.E4M3.E4M3 R24, R208, gdesc[UR4], R24, gsb0 ;  /* 0x02e00004d0187df3 */ /* 0x000fe20008000818 */
[----:B------:R-:W-:Y:S01]  /*67f0*/  UIADD3 UR6, UR10, 0x480, URZ ;  /* 0x000004800a067890 */ /* 0x000fe2000fffe03f */
[----:B------:R-:W-:Y:S01]  /*6800*/  UMOV UR7, 0xc0000010 ;  /* 0xc000001000077882 */ /* 0x000fe20000000000 */
[----:B------:R-:W-:Y:S02]  /*6810*/  WARPGROUP.DEPBAR.LE gsb0, 0x0 ;  /* 0x00008000000079c5 */ /* 0x000fe40000010000 */
[----:B------:R-:W-:-:S15]  /*6820*/  WARPGROUP.ARRIVE ;  /* 0x00000000000079c5 */ /* 0x000fde0000000000 */
[----:B------:R-:W-:Y:S01]  /*6830*/  QGMMA.64x192x32.F32.E4M3.E4M3 R24, R204, gdesc[UR4], R24, gsb0 ;  /* 0x02e00004cc187df3 */ /* 0x000fe20008000818 */
[----:B------:R-:W-:Y:S01]  /*6840*/  @UP0 ULDC UR6, c[0x0][0x44c] ;  /* 0x0001130000060ab9 */ /* 0x000fe20000000800 */
[----:B------:R-:W-:Y:S01]  /*6850*/  UMOV UR7, 0xc0000010 ;  /* 0xc000001000077882 */ /* 0x000fe20000000000 */
[----:B0-----:R-:W-:Y:S01]  /*6860*/  @P2 IMAD.HI.U32 R0, R4, UR6, RZ ;  /* 0x0000000604002c27 */ /* 0x001fe2000f8e00ff */
[----:B------:R-:W-:-:S04]  /*6870*/  @UP0 ULDC UR6, c[0x0][0x450] ;  /* 0x0001140000060ab9 */ /* 0x000fc80000000800 */
[----:B------:R-:W-:Y:S01]  /*6880*/  @P2 SHF.R.U32.HI R4, RZ, UR6, R0 ;  /* 0x00000006ff042c19 */ /* 0x000fe20008011600 */
[----:B------:R-:W-:-:S04]  /*6890*/  UIMAD UR6, UR58, -0xa0, URZ ;  /* 0xffffff603a0678a4 */ /* 0x000fc8000f8e023f */
[----:B------:R-:W0:Y:S02]  /*68a0*/  SHFL.IDX PT, R7, R4, RZ, 0x1c1f ;  /* 0x001c1fff04077589 */ /* 0x000e2400000e0000 */
[----:B------:R-:W-:Y:S01]  /*68b0*/  IMAD.U32 R9, RZ, RZ, UR6 ;  /* 0x00000006ff097e24 */ /* 0x000fe2000f8e00ff */
[----:B------:R-:W-:-:S04]  /*68c0*/  UIADD3 UR6, UR10, 0x600, URZ ;  /* 0x000006000a067890 */ /* 0x000fc8000fffe03f */
[----:B------:R-:W-:Y:S01]  /*68d0*/  IADD3 R0, -R16, 0x1, R9 ;  /* 0x0000000110007810 */ /* 0x000fe20007ffe109 */
[----:B------:R-:W-:-:S05]  /*68e0*/  IMAD.U32 R9, RZ, RZ, UR53 ;  /* 0x00000035ff097e24 */ /* 0x000fca000f8e00ff */
[----:B------:R-:W-:-:S05]  /*68f0*/  IADD3 R0, -R9, UR52, R0 ;  /* 0x0000003409007c10 */ /* 0x000fca000fffe100 */
[----:B0-----:R-:W-:-:S05]  /*6900*/  IMAD.IADD R8, R0, 0x1, R7 ;  /* 0x0000000100087824 */ /* 0x001fca00078e0207 */
        /* <DEDUP_REMOVED lines=82> */
[----:B------:R-:W-:Y:S01]  /*6e30*/  FSEL R141, R141, -INF , P4 ;  /* 0xff8000008d8d7808 */ /* 0x000fe20002000000 */
[----:B------:R-:W-:Y:S02]  /*6e40*/  WARPGROUP.DEPBAR.LE gsb0, 0x0 ;  /* 0x00008000000079c5 */ /* 0x000fe40000010000 */
[----:B------:R-:W-:Y:S01]  /*6e50*/  FMNMX.FTZ R10, R140, R9, !PT ;  /* 0x000000098c0a7209 */ /* 0x000fe20007810000 */
[----:B------:R-:W-:Y:S01]  /*6e60*/  WARPGROUP.ARRIVE ;  /* 0x00000000000079c5 */ /* 0x000fe20000000000 */
[----:B------:R-:W-:-:S02]  /*6e70*/  ISETP.GT.AND P4, PT, R8, 0x71, PT ;  /* 0x000000710800780c */ /* 0x000fc40003f84270 */
[----:B------:R-:W-:Y:S02]  /*6e80*/  FSEL R144, R144, -INF , P3 ;  /* 0xff80000090907808 */ /* 0x000fe40001800000 */
[----:B------:R-:W-:Y:S01]  /*6e90*/  FMNMX.FTZ R9, R141, R10, !PT ;  /* 0x0000000a8d097209 */ /* 0x000fe20007810000 */
[----:B------:R-:W-:Y:S01]  /*6ea0*/  QGMMA.64x192x32.F32.E4M3.E4M3 R24, R200, gdesc[UR4], R24, gsb0 ;  /* 0x02e00004c8187df3 */ /* 0x000fe20008000818 */
        /* <DEDUP_REMOVED lines=18> */
[----:B------:R-:W-:Y:S02]  /*6fd0*/  FSEL R125, R125, -INF , P5 ;  /* 0xff8000007d7d7808 */ /* 0x000fe40002800000 */
[C---:B------:R-:W-:Y:S02]  /*6fe0*/  ISETP.GT.AND P3, PT, R8.reuse, 0x90, PT ;  /* 0x000000900800780c */ /* 0x040fe40003f64270 */
[C---:B------:R-:W-:Y:S02]  /*6ff0*/  ISETP.GT.AND P4, PT, R8.reuse, 0x91, PT ;  /* 0x000000910800780c */ /* 0x040fe40003f84270 */
[----:B------:R-:W-:-:S02]  /*7000*/  ISETP.GT.AND P6, PT, R8, 0x98, PT ;  /* 0x000000980800780c */ /* 0x000fc40003fc4270 */
[----:B------:R-:W-:Y:S02]  /*7010*/  ISETP.GT.AND P5, PT, R8, 0x99, PT ;  /* 0x000000990800780c */ /* 0x000fe40003fa4270 */
        /* <DEDUP_REMOVED lines=8> */
[----:B------:R-:W-:-:S04]  /*70a0*/  FMNMX.FTZ R8, R132, R9, !PT ;  /* 0x0000000984087209 */ /* 0x000fc80007810000 */
[----:B------:R-:W-:-:S05]  /*70b0*/  FMNMX.FTZ R10, R133, R8, !PT ;  /* 0x00000008850a7209 */ /* 0x000fca0007810000 */
[----:B------:R-:W0:Y:S02]  /*70c0*/  SHFL.BFLY PT, R9, R10, 0x2, 0x1f ;  /* 0x0c401f000a097f89 */ /* 0x000e2400000e0000 */
[----:B0-----:R-:W-:Y:S02]  /*70d0*/  FMNMX.FTZ R11, R10, R9, !PT ;  /* 0x000000090a0b7209 */ /* 0x001fe40007810000 */
[----:B------:R-:W0:Y:S04]  /*70e0*/  SHFL.IDX PT, R9, R4, 0x1, 0x1c1f ;  /* 0x003c1f0004097f89 */ /* 0x000e2800000e0000 */
[----:B------:R-:W1:Y:S01]  /*70f0*/  SHFL.BFLY PT, R12, R11, 0x1, 0x1f ;  /* 0x0c201f000b0c7f89 */ /* 0x000e6200000e0000 */
[----:B0-----:R-:W-:Y:S02]  /*7100*/  IMAD.IADD R8, R0, 0x1, R9 ;  /* 0x0000000100087824 */ /* 0x001fe400078e0209 */
[----:B------:R-:W-:Y:S01]  /*7110*/  IMAD.U32 R9, RZ, RZ, UR42 ;  /* 0x0000002aff097e24 */ /* 0x000fe2000f8e00ff */
[----:B-1----:R-:W-:-:S02]  /*7120*/  FMNMX.FTZ R0, R11, R12, !PT ;  /* 0x0000000c0b007209 */ /* 0x002fc40007810000 */
[C---:B------:R-:W-:Y:S02]  /*7130*/  ISETP.GT.AND P5, PT, R8.reuse, RZ, PT ;  /* 0x000000ff0800720c */ /* 0x040fe40003fa4270 */
[----:B------:R-:W-:Y:S01]  /*7140*/  ISETP.GT.AND P6, PT, R8, 0x1, PT ;  /* 0x000000010800780c */ /* 0x000fe20003fc4270 */
[----:B------:R-:W-:-:S01]  /*7150*/  FFMA.FTZ R10, R0, R9, -8 ;  /* 0xc1000000000a7423 */ /* 0x000fc20000010009 */
        /* <DEDUP_REMOVED lines=10> */
[----:B------:R-:W-:Y:S02]  /*7200*/  FSEL R194, R194, -INF , P5 ;  /* 0xff800000c2c27808 */ /* 0x000fe40002800000 */
[C---:B------:R-:W-:Y:S02]  /*7210*/  ISETP.GT.AND P6, PT, R8.reuse, 0x11, PT ;  /* 0x000000110800780c */ /* 0x040fe40003fc4270 */
[C---:B------:R-:W-:Y:S02]  /*7220*/  ISETP.GT.AND P5, PT, R8.reuse, 0x29, PT ;  /* 0x000000290800780c */ /* 0x040fe40003fa4270 */
[----:B------:R-:W-:Y:S02]  /*7230*/  FMNMX.FTZ R21, R191, R4, !PT ;  /* 0x00000004bf157209 */ /* 0x000fe40007810000 */
[----:B------:R-:W-:Y:S02]  /*7240*/  ISETP.GT.AND P3, PT, R8, 0x18, PT ;  /* 0x000000180800780c */ /* 0x000fe40003f64270 */
[----:B------:R-:W-:-:S02]  /*7250*/  FSEL R195, R195, -INF , P6 ;  /* 0xff800000c3c37808 */ /* 0x000fc40003000000 */
[----:B------:R-:W-:Y:S02]  /*7260*/  FSEL R175, R175, -INF , P5 ;  /* 0xff800000afaf7808 */ /* 0x000fe40002800000 */
[----:B------:R-:W-:Y:S02]  /*7270*/  FMNMX.FTZ R4, R194, R21, !PT ;  /* 0x00000015c2047209 */ /* 0x000fe40007810000 */
[----:B------:R-:W-:Y:S02]  /*7280*/  FSETP.NEU.FTZ.AND P5, PT, R0, -INF , PT ;  /* 0xff8000000000780b */ /* 0x000fe40003fbd000 */
[----:B------:R-:W-:Y:S02]  /*7290*/  ISETP.GT.AND P4, PT, R8, 0x19, PT ;  /* 0x000000190800780c */ /* 0x000fe40003f84270 */
[----:B------:R-:W-:Y:S02]  /*72a0*/  FSEL R198, R198, -INF , P3 ;  /* 0xff800000c6c67808 */ /* 0x000fe40001800000 */
[----:B------:R-:W-:-:S02]  /*72b0*/  FMNMX.FTZ R21, R195, R4, !PT ;  /* 0x00000004c3157209 */ /* 0x000fc40007810000 */
[----:B------:R-:W-:Y:S02]  /*72c0*/  FSEL R10, R10, RZ, P5 ;  /* 0x000000ff0a0a7208 */ /* 0x000fe40002800000 */
[----:B------:R-:W-:Y:S02]  /*72d0*/  FSEL R199, R199, -INF , P4 ;  /* 0xff800000c7c77808 */ /* 0x000fe40002000000 */
        /* <DEDUP_REMOVED lines=13> */
[----:B------:R0:W-:Y:S01]  /*73b0*/  MUFU.EX2 R15, R184 ;  /* 0x000000b8000f7308 */ /* 0x0001e20000000800 */
[----:B------:R-:W-:Y:S01]  /*73c0*/  FMNMX.FTZ R4, R170, R169, !PT ;  /* 0x000000a9aa047209 */ /* 0x000fe20007810000 */
[--C-:B------:R-:W-:Y:S01]  /*73d0*/  FFMA.FTZ R9, R188, UR42, -R10.reuse ;  /* 0x0000002abc097c23 */ /* 0x100fe2000801080a */
[----:B------:R-:W-:Y:S01]  /*73e0*/  FSEL R174, R174, -INF , P4 ;  /* 0xff800000aeae7808 */ /* 0x000fe20002000000 */
[--C-:B------:R-:W-:Y:S01]  /*73f0*/  FFMA.FTZ R14, R189, UR42, -R10.reuse ;  /* 0x0000002abd0e7c23 */ /* 0x100fe2000801080a */
[----:B------:R-:W-:Y:S01]  /*7400*/  FMNMX.FTZ R169, R171, R4, !PT ;  /* 0x00000004aba97209 */ /* 0x000fe20007810000 */
[--C-:B------:R-:W-:Y:S01]  /*7410*/  FFMA.FTZ R11, R192, UR42, -R10.reuse ;  /* 0x0000002ac00b7c23 */ /* 0x100fe2000801080a */
[----:B------:R-:W-:Y:S01]  /*7420*/  ISETP.GT.AND P6, PT, R8, 0x30, PT ;  /* 0x000000300800780c */ /* 0x000fe20003fc4270 */
[----:B------:R1:W-:Y:S01]  /*7430*/  MUFU.EX2 R21, R185 ;  /* 0x000000b900157308 */ /* 0x0003e20000000800 */
[----:B------:R-:W-:Y:S01]  /*7440*/  FMNMX.FTZ R4, R174, R169, !PT ;  /* 0x000000a9ae047209 */ /* 0x000fe20007810000 */
[--C-:B0-----:R-:W-:Y:S01]  /*7450*/  FFMA.FTZ R184, R176, UR42, -R10.reuse ;  /* 0x0000002ab0b87c23 */ /* 0x101fe2000801080a */
[----:B------:R-:W-:Y:S01]  /*7460*/  ISETP.GT.AND P3, PT, R8, 0x31, PT ;  /* 0x000000310800780c */ /* 0x000fe20003f64270 */
[--C-:B------:R-:W-:Y:S01]  /*7470*/  FFMA.FTZ R176, R177, UR42, -R10.reuse ;  /* 0x0000002ab1b07c23 */ /* 0x100fe2000801080a */
[----:B------:R-:W-:Y:S01]  /*7480*/  FSEL R178, R178, -INF , P6 ;  /* 0xff800000b2b27808 */ /* 0x000fe20003000000 */
[--C-:B------:R-:W-:Y:S01]  /*7490*/  FFMA.FTZ R20, R193, UR42, -R10.reuse ;  /* 0x0000002ac1147c23 */ /* 0x100fe2000801080a */
[----:B------:R-:W-:Y:S01]  /*74a0*/  FMNMX.FTZ R173, R175, R4, !PT ;  /* 0x00000004afad7209 */ /* 0x000fe20007810000 */
[--C-:B------:R-:W-:Y:S01]  /*74b0*/  FFMA.FTZ R13, R196, UR42, -R10.reuse ;  /* 0x0000002ac40d7c23 */ /* 0x100fe2000801080a */
[----:B------:R-:W-:Y:S01]  /*74c0*/  ISETP.GT.AND P4, PT, R8, 0x38, PT ;  /* 0x000000380800780c */ /* 0x000fe20003f84270 */
[--C-:B-1----:R-:W-:Y:S01]  /*74d0*/  FFMA.FTZ R185, R180, UR42, -R10.reuse ;  /* 0x0000002ab4b97c23 */ /* 0x102fe2000801080a */
        /* <DEDUP_REMOVED lines=9> */
[--C-:B------:R-:W-:Y:S01]  /*7570*/  FFMA.FTZ R157, R157, UR42, -R10.reuse ;  /* 0x0000002a9d9d7c23 */ /* 0x100fe2000801080a */
[----:B------:R-:W-:Y:S01]  /*7580*/  FSEL R183, R183, -INF , P6 ;  /* 0xff800000b7b77808 */ /* 0x000fe20003000000 */
[--C-:B------:R-:W-:Y:S01]  /*7590*/  FFMA.FTZ R160, R160, UR42, -R10.reuse ;  /* 0x0000002aa0a07c23 */ /* 0x100fe2000801080a */
[----:B------:R-:W-:Y:S01]  /*75a0*/  ISETP.GT.AND P4, PT, R8, 0x40, PT ;  /* 0x000000400800780c */ /* 0x000fe20003f84270 */
        /* <DEDUP_REMOVED lines=36> */
[----:B------:R-:W-:Y:S01]  /*77f0*/  FFMA.FTZ R133, R133, UR42, -R10 ;  /* 0x0000002a85857c23 */ /* 0x000fe2000801080a */
[----:B------:R-:W-:Y:S01]  /*7800*/  FMNMX.FTZ R4, R162, R177, !PT ;  /* 0x000000b1a2047209 */ /* 0x000fe20007810000 */
[----:B------:R-:W-:-:S02]  /*7810*/  WARPGROUP.DEPBAR.LE gsb0, 0x0 ;  /* 0x00008000000079c5 */ /* 0x000fc40000010000 */
[----:B------:R-:W-:Y:S01]  /*7820*/  ISETP.GT.AND P3, PT, R8, 0x59, PT ;  /* 0x000000590800780c */ /* 0x000fe20003f64270 */
[----:B------:R0:W-:Y:S01]  /*7830*/  MUFU.EX2 R169, R184 ;  /* 0x000000b800a97308 */ /* 0x0001e20000000800 */
[----:B------:R-:W-:Y:S02]  /*7840*/  FSEL R166, R166, -INF , P4 ;  /* 0xff800000a6a67808 */ /* 0x000fe40002000000 */
[----:B------:R-:W-:Y:S02]  /*7850*/  FMNMX.FTZ R177, R163, R4, !PT ;  /* 0x00000004a3b17209 */ /* 0x000fe40007810000 */
[----:B------:R-:W-:Y:S02]  /*7860*/  FSEL R167, R167, -INF , P3 ;  /* 0xff800000a7a77808 */ /* 0x000fe40001800000 */
[----:B------:R-:W-:Y:S01]  /*7870*/  ISETP.GT.AND P4, PT, R8, 0x60, PT ;  /* 0x000000600800780c */ /* 0x000fe20003f84270 */
[----:B------:R-:W-:Y:S01]  /*7880*/  MUFU.EX2 R12, R12 ;  /* 0x0000000c000c7308 */ /* 0x000fe20000000800 */
[----:B------:R-:W-:-:S02]  /*7890*/  FMNMX.FTZ R4, R166, R177, !PT ;  /* 0x000000b1a6047209 */ /* 0x000fc40007810000 */
[----:B------:R-:W-:Y:S02]  /*78a0*/  ISETP.GT.AND P3, PT, R8, 0x61, PT ;  /* 0x000000610800780c */ /* 0x000fe40003f64270 */
[----:B------:R-:W-:Y:S02]  /*78b0*/  FSEL R138, R138, -INF , P4 ;  /* 0xff8000008a8a7808 */ /* 0x000fe40002000000 */
[----:B------:R-:W-:Y:S01]  /*78c0*/  FMNMX.FTZ R177, R167, R4, !PT ;  /* 0x00000004a7b17209 */ /* 0x000fe20007810000 */
[----:B------:R-:W-:Y:S01]  /*78d0*/  MUFU.EX2 R7, R7 ;  /* 0x0000000700077308 */ /* 0x000fe20000000800 */
[----:B------:R-:W-:Y:S02]  /*78e0*/  ISETP.GT.AND P6, PT, R8, 0x68, PT ;  /* 0x000000680800780c */ /* 0x000fe40003fc4270 */
[----:B------:R-:W-:Y:S02]  /*78f0*/  FSEL R139, R139, -INF , P3 ;  /* 0xff8000008b8b7808 */ /* 0x000fe40001800000 */
[----:B------:R-:W-:-:S02]  /*7900*/  FMNMX.FTZ R4, R138, R177, !PT ;  /* 0x000000b18a047209 */ /* 0x000fc40007810000 */
[----:B------:R-:W-:Y:S01]  /*7910*/  ISETP.GT.AND P4, PT, R8, 0x69, PT ;  /* 0x000000690800780c */ /* 0x000fe20003f84270 */
[----:B------:R-:W-:Y:S01]  /*7920*/  MUFU.EX2 R9, R9 ;  /* 0x0000000900097308 */ /* 0x000fe20000000800 */
[----:B------:R-:W-:Y:S02]  /*7930*/  FSEL R142, R142, -INF , P6 ;  /* 0xff8000008e8e7808 */ /* 0x000fe40003000000 */
[----:B------:R-:W-:Y:S02]  /*7940*/  FMNMX.FTZ R177, R139, R4, !PT ;  /* 0x000000048bb17209 */ /* 0x000fe40007810000 */
[----:B------:R-:W-:Y:S02]  /*7950*/  ISETP.GT.AND P3, PT, R8, 0x70, PT ;  /* 0x000000700800780c */ /* 0x000fe40003f64270 */
[----:B------:R-:W-:Y:S01]  /*7960*/  FSEL R143, R143, -INF , P4 ;  /* 0xff8000008f8f7808 */ /* 0x000fe20002000000 */
[----:B------:R1:W-:Y:S01]  /*7970*/  MUFU.EX2 R173, R185 ;  /* 0x000000b900ad7308 */ /* 0x0003e20000000800 */
        /* <DEDUP_REMOVED lines=39> */
[----:B------:R-:W-:-:S01]  /*7bf0*/  FFMA.FTZ R8, R197, UR42, -R10 ;  /* 0x0000002ac5087c23 */ /* 0x000fc2000801080a */
[----:B------:R-:W-:Y:S01]  /*7c00*/  FSEL R134, R134, -INF , P4 ;  /* 0xff80000086867808 */ /* 0x000fe20002000000 */
[----:B------:R-:W-:Y:S01]  /*7c10*/  MUFU.EX2 R180, R180 ;  /* 0x000000b400b47308 */ /* 0x000fe20000000800 */
[----:B------:R-:W-:Y:S02]  /*7c20*/  FMNMX.FTZ R177, R131, R4, !PT ;  /* 0x0000000483b17209 */ /* 0x000fe40007810000 */
[----:B------:R-:W-:Y:S02]  /*7c30*/  FSEL R135, R135, -INF , P3 ;  /* 0xff80000087877808 */ /* 0x000fe40001800000 */
[----:B------:R-:W-:Y:S02]  /*7c40*/  FMNMX.FTZ R4, R134, R177, !PT ;  /* 0x000000b186047209 */ /* 0x000fe40007810000 */
[----:B------:R-:W-:Y:S01]  /*7c50*/  FSEL R189, R0, RZ, P5 ;  /* 0x000000ff00bd7208 */ /* 0x000fe20002800000 */
[----:B------:R-:W-:Y:S01]  /*7c60*/  MUFU.EX2 R8, R8 ;  /* 0x0000000800087308 */ /* 0x000fe20000000800 */
[----:B------:R-:W-:-:S03]  /*7c70*/  FMNMX.FTZ R4, R135, R4, !PT ;  /* 0x0000000487047209 */ /* 0x000fc60007810000 */
[----:B------:R-:W-:Y:S02]  /*7c80*/  FADD.FTZ R189, -R189, R6 ;  /* 0x00000006bdbd7221 */ /* 0x000fe40000010100 */
[----:B------:R-:W2:Y:S02]  /*7c90*/  SHFL.BFLY PT, R177, R4, 0x2, 0x1f ;  /* 0x0c401f0004b17f89 */ /* 0x000ea400000e0000 */
[----:B------:R-:W-:Y:S08]  /*7ca0*/  MUFU.EX2 R152, R152 ;  /* 0x0000009800987308 */ /* 0x000ff00000000800 */
[----:B------:R-:W-:Y:S08]  /*7cb0*/  MUFU.EX2 R153, R153 ;  /* 0x0000009900997308 */ /* 0x000ff00000000800 */
[----:B------:R-:W-:Y:S01]  /*7cc0*/  MUFU.EX2 R156, R156 ;  /* 0x0000009c009c7308 */ /* 0x000fe20000000800 */
[----:B--2---:R-:W-:-:S07]  /*7cd0*/  FMNMX.FTZ R177, R4, R177, !PT ;  /* 0x000000b104b17209 */ /* 0x004fce0007810000 */
[----:B------:R-:W-:Y:S01]  /*7ce0*/  MUFU.EX2 R157, R157 ;  /* 0x0000009d009d7308 */ /* 0x000fe20000000800 */
[----:B------:R-:W2:Y:S07]  /*7cf0*/  SHFL.BFLY PT, R4, R177, 0x1, 0x1f ;  /* 0x0c201f00b1047f89 */ /* 0x000eae00000e0000 */
[----:B------:R-:W-:Y:S08]  /*7d00*/  MUFU.EX2 R160, R160 ;  /* 0x000000a000a07308 */ /* 0x000ff00000000800 */
[----:B------:R-:W-:Y:S08]  /*7d10*/  MUFU.EX2 R161, R161 ;  /* 0x000000a100a17308 */ /* 0x000ff00000000800 */
[----:B------:R-:W-:Y:S01]  /*7d20*/  MUFU.EX2 R164, R164 ;  /* 0x000000a400a47308 */ /* 0x000fe20000000800 */
[----:B--2---:R-:W-:Y:S01]  /*7d30*/  FMNMX.FTZ R4, R177, R4, !PT ;  /* 0x00000004b1047209 */ /* 0x004fe20007810000 */
        /* <DEDUP_REMOVED lines=9> */
[----:B------:R-:W-:Y:S02]  /*7dd0*/  IMAD.U32 R158, RZ, RZ, UR54 ;  /* 0x00000036ff9e7e24 */ /* 0x000fe4000f8e00ff */
[----:B------:R-:W-:-:S01]  /*7de0*/  FFMA.FTZ R177, R186, UR42, -R10 ;  /* 0x0000002abab17c23 */ /* 0x000fc2000801080a */
[--C-:B------:R-:W-:Y:S01]  /*7df0*/  FFMA.FTZ R186, R191, UR42, -R10.reuse ;  /* 0x0000002abfba7c23 */ /* 0x100fe2000801080a */
[----:B------:R-:W-:Y:S01]  /*7e00*/  FMUL.FTZ R191, R189, UR42 ;  /* 0x0000002abdbf7c20 */ /* 0x000fe20008410000 */
[----:B------:R-:W-:Y:S01]  /*7e10*/  IADD3 R189, -R219, 0xb, RZ ;  /* 0x0000000bdbbd7810 */ /* 0x000fe20007ffe1ff */
[----:B0-----:R-:W-:-:S01]  /*7e20*/  FFMA.FTZ R184, R187, UR42, -R10 ;  /* 0x0000002abbb87c23 */ /* 0x001fc2000801080a */
[----:B------:R-:W-:Y:S01]  /*7e30*/  @!P0 LEA R158, R158, UR41, 0x3 ;  /* 0x000000299e9e8c11 */ /* 0x000fe2000f8e18ff */
[----:B------:R-:W0:Y:S01]  /*7e40*/  MUFU.EX2 R5, R191 ;  /* 0x000000bf00057308 */ /* 0x000e220000000800 */
[----:B------:R-:W-:-:S01]  /*7e50*/  FFMA.FTZ R181, R190, UR42, -R10 ;  /* 0x0000002abeb57c23 */ /* 0x000fc2000801080a */
[--C-:B-1----:R-:W-:Y:S01]  /*7e60*/  FFMA.FTZ R185, R194, UR42, -R10.reuse ;  /* 0x0000002ac2b97c23 */ /* 0x102fe2000801080a */
[----:B------:R-:W-:-:S01]  /*7e70*/  FFMA.FTZ R188, R195, UR42, -R10 ;  /* 0x0000002ac3bc7c23 */ /* 0x000fc2000801080a */
[----:B------:R-:W-:-:S02]  /*7e80*/  @!P0 VIADD R158, R158, 0x33440 ;  /* 0x000334409e9e8836 */ /* 0x000fc40000000000 */
[----:B------:R-:W-:-:S01]  /*7e90*/  FFMA.FTZ R187, R198, UR42, -R10 ;  /* 0x0000002ac6bb7c23 */ /* 0x000fc2000801080a */
[--C-:B------:R-:W-:Y:S01]  /*7ea0*/  FFMA.FTZ R190, R199, UR42, -R10.reuse ;  /* 0x0000002ac7be7c23 */ /* 0x100fe2000801080a */
[----:B------:R-:W-:-:S01]  /*7eb0*/  FFMA.FTZ R170, R170, UR42, -R10 ;  /* 0x0000002aaaaa7c23 */ /* 0x000fc2000801080a */
[----:B------:R-:W-:Y:S01]  /*7ec0*/  MUFU.EX2 R177, R177 ;  /* 0x000000b100b17308 */ /* 0x000fe20000000800 */
[----:B------:R-:W-:Y:S01]  /*7ed0*/  @!P0 PRMT R158, RZ, 0x654, R158 ;  /* 0x00000654ff9e8816 */ /* 0x000fe2000000009e */
[----:B------:R1:W-:Y:S06]  /*7ee0*/  BAR.ARV R189, 0x100 ;  /* 0x000400bd0000751d */ /* 0x0003ec0000002000 */
[----:B------:R2:W-:Y:S01]  /*7ef0*/  @!P0 SYNCS.ARRIVE.TRANS64.RED.A1T0 RZ, [R158+URZ], RZ ;  /* 0x000000ff9eff89a7 */ /* 0x0005e2000810043f */
[----:B------:R-:W-:Y:S01]  /*7f00*/  MUFU.EX2 R184, R184 ;  /* 0x000000b800b87308 */ /* 0x000fe20000000800 */
[----:B------:R-:W-:-:S01]  /*7f10*/  FFMA.FTZ R171, R171, UR42, -R10 ;  /* 0x0000002aabab7c23 */ /* 0x000fc2000801080a */
[--C-:B------:R-:W-:Y:S01]  /*7f20*/  FFMA.FTZ R174, R174, UR42, -R10.reuse ;  /* 0x0000002aaeae7c23 */ /* 0x100fe2000801080a */
[----:B------:R-:W-:-:S01]  /*7f30*/  FFMA.FTZ R175, R175, UR42, -R10 ;  /* 0x0000002aafaf7c23 */ /* 0x000fc2000801080a */
[--C-:B------:R-:W-:Y:S01]  /*7f40*/  FFMA.FTZ R178, R178, UR42, -R10.reuse ;  /* 0x0000002ab2b27c23 */ /* 0x100fe2000801080a */
[----:B------:R-:W-:-:S01]  /*7f50*/  FFMA.FTZ R179, R179, UR42, -R10 ;  /* 0x0000002ab3b37c23 */ /* 0x000fc2000801080a */
[----:B------:R-:W-:Y:S01]  /*7f60*/  FFMA.FTZ R182, R182, UR42, -R10 ;  /* 0x0000002ab6b67c23 */ /* 0x000fe2000801080a */
[----:B--2---:R-:W-:Y:S01]  /*7f70*/  FMUL.FTZ R158, R192, UR42 ;  /* 0x0000002ac09e7c20 */ /* 0x004fe20008410000 */
[----:B------:R-:W-:Y:S01]  /*7f80*/  MUFU.EX2 R181, R181 ;  /* 0x000000b500b57308 */ /* 0x000fe20000000800 */
        /* <DEDUP_REMOVED lines=33> */
[----:B------:R-:W-:-:S03]  /*81a0*/  FADD.FTZ R135, R181, R2 ;  /* 0x00000002b5877221 */ /* 0x000fc60000010000 */
[----:B------:R-:W-:Y:S01]  /*81b0*/  FADD.FTZ R2, R14, R3 ;  /* 0x000000030e027221 */ /* 0x000fe20000010000 */
[----:B--2---:R-:W-:-:S02]  /*81c0*/  FADD.FTZ R192, R186, R135 ;  /* 0x00000087bac07221 */ /* 0x004fc40000010000 */
[----:B------:R-:W2:Y:S01]  /*81d0*/  MUFU.EX2 R187, R187 ;  /* 0x000000bb00bb7308 */ /* 0x000ea20000000800 */
[----:B------:R-:W-:-:S01]  /*81e0*/  FADD.FTZ R3, R11, R2 ;  /* 0x000000020b037221 */ /* 0x000fc20000010000 */
[----:B---3--:R-:W-:-:S03]  /*81f0*/  FADD.FTZ R135, R185, R192 ;  /* 0x000000c0b9877221 */ /* 0x008fc60000010000 */
[----:B------:R-:W-:-:S03]  /*8200*/  FADD.FTZ R2, R20, R3 ;  /* 0x0000000314027221 */ /* 0x000fc60000010000 */
[----:B------:R-:W3:Y:S01]  /*8210*/  MUFU.EX2 R190, R190 ;  /* 0x000000be00be7308 */ /* 0x000ee20000000800 */
        /* <DEDUP_REMOVED lines=8> */
[----:B---3--:R-:W-:-:S07]  /*82a0*/  FADD.FTZ R135, R190, R135 ;  /* 0x00000087be877221 */ /* 0x008fce0000010000 */
        /* <DEDUP_REMOVED lines=9> */
[----:B---3--:R-:W-:-:S01]  /*8340*/  FADD.FTZ R2, R174, R3 ;  /* 0x00000003ae027221 */ /* 0x008fc20000010000 */
[----:B------:R-:W-:-:S04]  /*8350*/  FADD.FTZ R135, R173, R192 ;  /* 0x000000c0ad877221 */ /* 0x000fc80000010000 */
[----:B------:R-:W-:Y:S02]  /*8360*/  FADD.FTZ R135, R180, R135 ;  /* 0x00000087b4877221 */ /* 0x000fe40000010000 */
[----:B------:R-:W3:Y:S01]  /*8370*/  MUFU.EX2 R179, R179 ;  /* 0x000000b300b37308 */ /* 0x000ee20000000800 */
[----:B0-----:R-:W-:-:S07]  /*8380*/  FADD.FTZ R3, R175, R2 ;  /* 0x00000002af037221 */ /* 0x001fce0000010000 */
[----:B------:R-:W0:Y:S01]  /*8390*/  MUFU.EX2 R182, R182 ;  /* 0x000000b600b67308 */ /* 0x000e220000000800 */
[----:B--2---:R-:W-:-:S07]  /*83a0*/  FADD.FTZ R2, R178, R3 ;  /* 0x00000003b2027221 */ /* 0x004fce0000010000 */
[----:B------:R-:W2:Y:S01]  /*83b0*/  MUFU.EX2 R183, R183 ;  /* 0x000000b700b77308 */ /* 0x000ea20000000800 */
[----:B---3--:R-:W-:-:S07]  /*83c0*/  FADD.FTZ R3, R179, R2 ;  /* 0x00000002b3037221 */ /* 0x008fce0000010000 */
[----:B------:R-:W3:Y:S01]  /*83d0*/  MUFU.EX2 R154, R154 ;  /* 0x0000009a009a7308 */ /* 0x000ee20000000800 */
[----:B0-----:R-:W-:-:S07]  /*83e0*/  FADD.FTZ R2, R182, R3 ;  /* 0x00000003b6027221 */ /* 0x001fce0000010000 */
[----:B------:R-:W0:Y:S01]  /*83f0*/  MUFU.EX2 R155, R155 ;  /* 0x0000009b009b7308 */ /* 0x000e220000000800 */
[----:B--2---:R-:W-:-:S01]  /*8400*/  FADD.FTZ R3, R183, R2 ;  /* 0x00000002b7037221 */ /* 0x004fc20000010000 */
[----:B------:R-:W-:-:S06]  /*8410*/  FADD.FTZ R2, R152, R135 ;  /* 0x0000008798027221 */ /* 0x000fcc0000010000 */
[----:B------:R-:W2:Y:S01]  /*8420*/  MUFU.EX2 R6, R193 ;  /* 0x000000c100067308 */ /* 0x000ea20000000800 */
[----:B---3--:R-:W-:-:S01]  /*8430*/  FADD.FTZ R192, R154, R3 ;  /* 0x000000039ac07221 */ /* 0x008fc20000010000 */
[----:B------:R-:W-:-:S04]  /*8440*/  FADD.FTZ R3, R153, R2 ;  /* 0x0000000299037221 */ /* 0x000fc80000010000 */
[----:B------:R-:W-:Y:S02]  /*8450*/  FADD.FTZ R2, R156, R3 ;  /* 0x000000039c027221 */ /* 0x000fe40000010000 */
        /* <DEDUP_REMOVED lines=78> */
[----:B0-----:R-:W-:-:S03]  /*8940*/  FADD.FTZ R3, R133, R2 ;  /* 0x0000000285037221 */ /* 0x001fc60000010000 */
[----:B--2---:R-:W-:Y:S01]  /*8950*/  FADD.FTZ R2, R135, R192 ;  /* 0x000000c087027221 */ /* 0x004fe20000010000 */
[----:B------:R-:W-:Y:S06]  /*8960*/  @!P1 BRA `(.L_x_5185) ;  /* 0x0000000000049947 */ /* 0x000fec0003800000 */
[----:B------:R-:W-:Y:S01]  /*8970*/  BPT.TRAP 0x1 ;  /* 0x000000040000795c */ /* 0x000fe20000300000 */
.L_x_5185:
        /* <DEDUP_REMOVED lines=148> */
.L_x_5176:
[----:B------:R-:W-:-:S06]  /*92c0*/  UISETP.GE.AND UP0, UPT, UR58, UR39, UPT ;  /* 0x000000273a00728c */ /* 0x000fcc000bf06270 */
[----:B------:R-:W-:-:S13]  /*92d0*/  PLOP3.LUT P2, PT, PT, PT, UP0, 0x80, 0x0 ;  /* 0x000000000000781c */ /* 0x000fda0003f4f008 */
[----:B------:R-:W-:Y:S05]  /*92e0*/  @!P2 BRA `(.L_x_5187) ;  /* 0x0000002c00aca947 */ /* 0x000fea0003800000 */
[----:B------:R-:W-:Y:S01]  /*92f0*/  IMAD.MOV.U32 R5, RZ, RZ, R4 ;  /* 0x000000ffff057224 */ /* 0x000fe200078e0004 */
[----:B------:R-:W-:Y:S01]  /*9300*/  UMOV UR53, UR48 ;  /* 0x0000003000357c82 */ /* 0x000fe20008000000 */
[----:B------:R-:W-:Y:S01]  /*9310*/  IMAD.MOV.U32 R6, RZ, RZ, R0 ;  /* 0x000000ffff067224 */ /* 0x000fe200078e0000 */
[----:B------:R-:W-:-:S06]  /*9320*/  UMOV UR52, UR54 ;  /* 0x0000003600347c82 */ /* 0x000fcc0008000000 */
.L_x_5197:
        /* <DEDUP_REMOVED lines=9> */
.L_x_5189:
[----:B------:R-:W-:Y:S01]  /*93c0*/  ULEA UR6, UR54, UR41, 0x3 ;  /* 0x0000002936067291 */ /* 0x000fe2000f8e183f */
[----:B------:R-:W-:-:S05]  /*93d0*/  IMAD.U32 R0, RZ, RZ, UR48 ;  /* 0x00000030ff007e24 */ /* 0x000fca000f8e00ff */
[----:B------:R-:W-:-:S04]  /*93e0*/  SHF.L.U32 R0, R0, 0x1f, RZ ;  /* 0x0000001f00007819 */ /* 0x000fc800000006ff */
[----:B------:R0:W1:Y:S01]  /*93f0*/  SYNCS.PHASECHK.TRANS64.TRYWAIT P2, [UR6+0x33430], R0 ;  /* 0x03343000ff0075a7 */ /* 0x0000620008040146 */
[----:B------:R-:W-:Y:S05]  /*9400*/  @!P1 BRA `(.L_x_5190) ;  /* 0x0000000000049947 */ /* 0x000fea0003800000 */
[----:B------:R-:W-:Y:S01]  /*9410*/  BPT.TRAP 0x1 ;  /* 0x000000040000795c */ /* 0x000fe20000300000 */
.L_x_5190:
[----:B-1----:R-:W-:Y:S05]  /*9420*/  @P2 BRA `(.L_x_5188) ;  /* 0x0000000000082947 */ /* 0x002fea0003800000 */
[----:B------:R-:W1:Y:S02]  /*9430*/  SYNCS.PHASECHK.TRANS64.TRYWAIT P2, [UR6+0x33430], R0 ;  /* 0x03343000ff0075a7 */ /* 0x000e640008040146 */
[----:B-1----:R-:W-:Y:S05]  /*9440*/  @!P2 BRA `(.L_x_5191) ;  /* 0x000000fc0020a947 */ /* 0x002fea0003800000 */
.L_x_5188:
[----:B------:R-:W2:Y:S01]  /*9450*/  S2R R4, SR_TID.X ;  /* 0x0000000000047919 */ /* 0x000ea20000002100 */
        /* <DEDUP_REMOVED lines=188> */
.L_x_5193:
[----:B------:R-:W-:Y:S01]  /*a020*/  ULEA UR6, UR52, UR41, 0x3 ;  /* 0x0000002934067291 */ /* 0x000fe2000f8e183f */
[----:B------:R-:W-:-:S05]  /*a030*/  IMAD.U32 R0, RZ, RZ, UR53 ;  /* 0x00000035ff007e24 */ /* 0x000fca000f8e00ff */
[----:B------:R-:W-:-:S04]  /*a040*/  SHF.L.U32 R0, R0, 0x1f, RZ ;  /* 0x0000001f00007819 */ /* 0x000fc800000006ff */
[----:B------:R0:W1:Y:S01]  /*a050*/  SYNCS.PHASECHK.TRANS64.TRYWAIT P2, [UR6+0x33450], R0 ;  /* 0x03345000ff0075a7 */ /* 0x0000620008040146 */
[----:B------:R-:W-:Y:S05]  /*a060*/  @!P1 BRA `(.L_x_5194) ;  /* 0x0000000000049947 */ /* 0x000fea0003800000 */
[----:B------:R-:W-:Y:S01]  /*a070*/  BPT.TRAP 0x1 ;  /* 0x000000040000795c */ /* 0x000fe20000300000 */
.L_x_5194:
[----:B-1----:R-:W-:Y:S05]  /*a080*/  @P2 BRA `(.L_x_5192) ;  /* 0x0000000000082947 */ /* 0x002fea0003800000 */
[----:B------:R-:W1:Y:S02]  /*a090*/  SYNCS.PHASECHK.TRANS64.TRYWAIT P2, [UR6+0x33450], R0 ;  /* 0x03345000ff0075a7 */ /* 0x000e640008040146 */
[----:B-1----:R-:W-:Y:S05]  /*a0a0*/  @!P2 BRA `(.L_x_5195) ;  /* 0x000000f00020a947 */ /* 0x002fea0003800000 */
.L_x_5192:
[----:B------:R-:W-:Y:S01]  /*a0b0*/  UIADD3 UR6, UR41, 0x200, URZ ;  /* 0x0000020029067890 */ /* 0x000fe2000fffe03f */
[----:B------:R-:W-:Y:S01]  /*a0c0*/  WARPGROUP.ARRIVE ;  /* 0x00000000000079c5 */ /* 0x000fe20000000000 */
[----:B------:R-:W-:Y:S01]  /*a0d0*/  UMOV UR7, 0xc0000010 ;  /* 0xc000001000077882 */ /* 0x000fe20000000000 */
[----:B01----:R-:W-:Y:S01]  /*a0e0*/  FMNMX.FTZ R0, R184, R6, !PT ;  /* 0x00000006b8007209 */ /* 0x003fe20007810000 */
[----:B------:R-:W-:-:S03]  /*a0f0*/  USHF.R.U32.HI UR6, URZ, 0x4, UR6 ;  /* 0x000000043f067899 */ /* 0x000fc60008011606 */
[----:B------:R-:W-:Y:S01]  /*a100*/  FMNMX.FTZ R7, R185, R0, !PT ;  /* 0x00000000b9077209 */ /* 0x000fe20007810000 */
[----:B------:R-:W-:Y:S01]  /*a110*/  ULOP3.LUT UR6, UR6, 0x3fff, URZ, 0xc0, !UPT ;  /* 0x00003fff06067892 */ /* 0x000fe2000f8ec03f */
[----:B------:R-:W-:-:S03]  /*a120*/  FMNMX.FTZ R0, R186, R5, !PT ;  /* 0x00000005ba007209 */ /* 0x000fc60007810000 */
[----:B------:R-:W-:Y:S01]  /*a130*/  ULOP3.LUT UR6, UR6, 0x10000, URZ, 0xfc, !UPT ;  /* 0x0001000006067892 */ /* 0x000fe2000f8efc3f */
[----:B------:R-:W-:Y:S02]  /*a140*/  FMNMX.FTZ R9, R187, R0, !PT ;  /* 0x00000000bb097209 */ /* 0x000fe40007810000 */
        /* <DEDUP_REMOVED lines=91> */
[----:B------:R-:W-:-:S01]  /*a700*/  FADD.FTZ R6, -R0, R6 ;  /* 0x0000000600067221 */ /* 0x000fc20000010100 */
[----:B------:R-:W-:Y:S02]  /*a710*/  WARPGROUP.DEPBAR.LE gsb0, 0x0 ;  /* 0x00008000000079c5 */ /* 0x000fe40000010000 */
[----:B------:R-:W-:Y:S01]  /*a720*/  WARPGROUP.ARRIVE ;  /* 0x00000000000079c5 */ /* 0x000fe20000000000 */
[--C-:B------:R-:W-:Y:S01]  /*a730*/  FFMA.FTZ R20, R168, UR42, -R7.reuse ;  /* 0x0000002aa8147c23 */ /* 0x100fe20008010807 */
[----:B------:R-:W-:-:S01]  /*a740*/  FFMA.FTZ R21, R169, UR42, -R7 ;  /* 0x0000002aa9157c23 */ /* 0x000fc20008010807 */
[--C-:B------:R-:W-:Y:S01]  /*a750*/  FFMA.FTZ R168, R172, UR42, -R7.reuse ;  /* 0x0000002aaca87c23 */ /* 0x100fe20008010807 */
[----:B------:R-:W-:-:S02]  /*a760*/  FFMA.FTZ R169, R173, UR42, -R7 ;  /* 0x0000002aada97c23 */ /* 0x000fc40008010807 */
[----:B------:R-:W0:Y:S01]  /*a770*/  S2R R219, SR_TID.X ;  /* 0x0000000000db7919 */ /* 0x000e220000002100 */
        /* <DEDUP_REMOVED lines=39> */
[----:B------:R-:W-:-:S02]  /*a9f0*/  IMAD.U32 R133, RZ, RZ, UR42 ;  /* 0x0000002aff857e24 */ /* 0x000fc4000f8e00ff */
[----:B------:R-:W-:Y:S01]  /*aa00*/  FADD.FTZ R5, -R4, R5 ;  /* 0x0000000504057221 */ /* 0x000fe20000010100 */
[----:B------:R-:W-:Y:S01]  /*aa10*/  FMUL.FTZ R6, R6, UR42 ;  /* 0x0000002a06067c20 */ /* 0x000fe20008410000 */
[----:B------:R-:W-:Y:S01]  /*aa20*/  MUFU.EX2 R9, R9 ;  /* 0x0000000900097308 */ /* 0x000fe20000000800 */
[----:B------:R-:W-:-:S01]  /*aa30*/  FFMA.FTZ R133, R4, R133, -8 ;  /* 0xc100000004857423 */ /* 0x000fc20000010085 */
[----:B------:R-:W-:Y:S01]  /*aa40*/  FMUL.FTZ R5, R5, UR42 ;  /* 0x0000002a05057c20 */ /* 0x000fe20008410000 */
[----:B0-----:R-:W-:Y:S02]  /*aa50*/  SHF.R.U32.HI R219, RZ, 0x7, R219 ;  /* 0x00000007ffdb7819 */ /* 0x001fe400000116db */
[--C-:B------:R-:W-:Y:S01]  /*aa60*/  FFMA.FTZ R180, R186, UR42, -R133.reuse ;  /* 0x0000002abab47c23 */ /* 0x100fe20008010885 */
[----:B------:R-:W-:-:S01]  /*aa70*/  FFMA.FTZ R181, R187, UR42, -R133 ;  /* 0x0000002abbb57c23 */ /* 0x000fc20008010885 */
[----:B------:R-:W-:Y:S01]  /*aa80*/  FFMA.FTZ R184, R190, UR42, -R133 ;  /* 0x0000002abeb87c23 */ /* 0x000fe20008010885 */
[----:B------:R-:W0:Y:S01]  /*aa90*/  MUFU.EX2 R6, R6 ;  /* 0x0000000600067308 */ /* 0x000e220000000800 */
[----:B------:R-:W-:-:S02]  /*aaa0*/  IMAD.U32 R190, RZ, RZ, UR54 ;  /* 0x00000036ffbe7e24 */ /* 0x000fc4000f8e00ff */
[--C-:B------:R-:W-:Y:S01]  /*aab0*/  FFMA.FTZ R185, R191, UR42, -R133.reuse ;  /* 0x0000002abfb97c23 */ /* 0x100fe20008010885 */
[----:B------:R-:W-:-:S01]  /*aac0*/  FFMA.FTZ R186, R194, UR42, -R133 ;  /* 0x0000002ac2ba7c23 */ /* 0x000fc20008010885 */
[--C-:B------:R-:W-:Y:S01]  /*aad0*/  FFMA.FTZ R187, R195, UR42, -R133.reuse ;  /* 0x0000002ac3bb7c23 */ /* 0x100fe20008010885 */
[----:B------:R-:W-:-:S01]  /*aae0*/  FFMA.FTZ R188, R198, UR42, -R133 ;  /* 0x0000002ac6bc7c23 */ /* 0x000fc20008010885 */
[----:B------:R-:W-:Y:S01]  /*aaf0*/  @!P0 LEA R190, R190, UR41, 0x3 ;  /* 0x00000029bebe8c11 */ /* 0x000fe2000f8e18ff */
[----:B------:R-:W-:-:S01]  /*ab00*/  FFMA.FTZ R189, R199, UR42, -R133 ;  /* 0x0000002ac7bd7c23 */ /* 0x000fc20008010885 */
[----:B------:R-:W-:Y:S01]  /*ab10*/  MUFU.EX2 R5, R5 ;  /* 0x0000000500057308 */ /* 0x000fe20000000800 */
[----:B------:R-:W-:Y:S01]  /*ab20*/  IADD3 R191, -R219, 0xb, RZ ;  /* 0x0000000bdbbf7810 */ /* 0x000fe20007ffe1ff */
[--C-:B------:R-:W-:Y:S01]  /*ab30*/  FFMA.FTZ R170, R170, UR42, -R133.reuse ;  /* 0x0000002aaaaa7c23 */ /* 0x100fe20008010885 */
[----:B------:R-:W-:Y:S02]  /*ab40*/  @!P0 VIADD R190, R190, 0x33440 ;  /* 0x00033440bebe8836 */ /* 0x000fe40000000000 */
        /* <DEDUP_REMOVED lines=37> */
[----:B------:R-:W-:Y:S01]  /*ada0*/  @!P0 PRMT R190, RZ, 0x654, R190 ;  /* 0x00000654ffbe8816 */ /* 0x000fe200000000be */
[----:B------:R-:W-:Y:S01]  /*adb0*/  FFMA.FTZ R133, R135, UR42, -R133 ;  /* 0x0000002a87857c23 */ /* 0x000fe20008010885 */
[----:B0-----:R-:W-:-:S01]  /*adc0*/  FADD.FTZ R3, R8, R3 ;  /* 0x0000000308037221 */ /* 0x001fc20000010000 */
[----:B--2---:R-:W-:-:S04]  /*add0*/  FADD.FTZ R135, R181, R2 ;  /* 0x00000002b5877221 */ /* 0x004fc80000010000 */
        /* <DEDUP_REMOVED lines=19> */
[----:B-1----:R-:W-:-:S01]  /*af10*/  FADD.FTZ R2, R20, R3 ;  /* 0x0000000314027221 */ /* 0x002fc20000010000 */
[----:B------:R-:W-:-:S02]  /*af20*/  WARPGROUP.DEPBAR.LE gsb0, 0x0 ;  /* 0x00008000000079c5 */ /* 0x000fc40000010000 */
[----:B------:R-:W-:-:S04]  /*af30*/  WARPGROUP.ARRIVE ;  /* 0x00000000000079c5 */ /* 0x000fc80000000000 */
[----:B------:R-:W-:Y:S02]  /*af40*/  MUFU.EX2 R171, R171 ;  /* 0x000000ab00ab7308 */ /* 0x000fe40000000800 */
[----:B------:R-:W-:Y:S01]  /*af50*/  QGMMA.64x192x32.F32.E4M3.E4M3 R24, R208, gdesc[UR4], R24, gsb0 ;  /* 0x02e00004d0187df3 */ /* 0x000fe20008000818 */
[----:B------:R-:W-:Y:S01]  /*af60*/  UIADD3 UR6, UR10, 0x480, URZ ;  /* 0x000004800a067890 */ /* 0x000fe2000fffe03f */
[----:B------:R-:W-:-:S04]  /*af70*/  UMOV UR7, 0xc0000010 ;  /* 0xc000001000077882 */ /* 0x000fc80000000000 */
        /* <DEDUP_REMOVED lines=38> */
[----:B------:R-:W-:Y:S01]  /*b1e0*/  MUFU.EX2 R166, R166 ;  /* 0x000000a600a67308 */ /* 0x000fe20000000800 */
[----:B------:R-:W-:Y:S02]  /*b1f0*/  WARPGROUP.DEPBAR.LE gsb0, 0x0 ;  /* 0x00008000000079c5 */ /* 0x000fe40000010000 */
[----:B------:R-:W-:-:S05]  /*b200*/  WARPGROUP.ARRIVE ;  /* 0x00000000000079c5 */ /* 0x000fca0000000000 */
[----:B------:R-:W0:Y:S01]  /*b210*/  MUFU.EX2 R165, R165 ;  /* 0x000000a500a57308 */ /* 0x000e220000000800 */
[----:B-1----:R-:W-:-:S01]  /*b220*/  FADD.FTZ R2, R164, R3 ;  /* 0x00000003a4027221 */ /* 0x002fc20000010000 */
[----:B------:R-:W-:Y:S01]  /*b230*/  QGMMA.64x192x32.F32.E4M3.E4M3 R24, R204, gdesc[UR4], R24, gsb0 ;  /* 0x02e00004cc187df3 */ /* 0x000fe20008000818 */
[----:B------:R-:W-:Y:S01]  /*b240*/  UIADD3 UR6, UR10, 0x600, URZ ;  /* 0x000006000a067890 */ /* 0x000fe2000fffe03f */
[----:B------:R-:W-:-:S04]  /*b250*/  UMOV UR7, 0xc0000010 ;  /* 0xc000001000077882 */ /* 0x000fc80000000000 */
        /* <DEDUP_REMOVED lines=36> */
[----:B------:R-:W-:Y:S01]  /*b4a0*/  MUFU.EX2 R127, R127 ;  /* 0x0000007f007f7308 */ /* 0x000fe20000000800 */
[----:B------:R-:W-:Y:S02]  /*b4b0*/  WARPGROUP.DEPBAR.LE gsb0, 0x0 ;  /* 0x00008000000079c5 */ /* 0x000fe40000010000 */
[----:B------:R-:W-:-:S05]  /*b4c0*/  WARPGROUP.ARRIVE ;  /* 0x00000000000079c5 */ /* 0x000fca0000000000 */
[----:B------:R-:W1:Y:S01]  /*b4d0*/  MUFU.EX2 R128, R128 ;  /* 0x0000008000807308 */ /* 0x000e620000000800 */
[----:B0-----:R-:W-:-:S01]  /*b4e0*/  FADD.FTZ R3, R125, R2 ;  /* 0x000000027d037221 */ /* 0x001fc20000010000 */
[----:B------:R-:W-:Y:S06]  /*b4f0*/  QGMMA.64x192x32.F32.E4M3.E4M3 R24, R200, gdesc[UR4], R24, gsb0 ;  /* 0x02e00004c8187df3 */ /* 0x000fec0008000818 */
        /* <DEDUP_REMOVED lines=9> */
[----:B------:R-:W1:Y:S01]  /*b590*/  MUFU.EX2 R133, R133 ;  /* 0x0000008500857308 */ /* 0x000e620000000800 */
[----:B0-----:R-:W-:-:S01]  /*b5a0*/  FADD.FTZ R3, R7, R2 ;  /* 0x0000000207037221 */ /* 0x001fc20000010000 */
[----:B------:R-:W-:Y:S02]  /*b5b0*/  WARPGROUP.DEPBAR.LE gsb0, 0x0 ;  /* 0x00008000000079c5 */ /* 0x000fe40000010000 */
[----:B------:R0:W-:Y:S06]  /*b5c0*/  BAR.ARV R191, 0x100 ;  /* 0x000400bf0000751d */ /* 0x0001ec0000002000 */
[----:B------:R2:W-:Y:S02]  /*b5d0*/  @!P0 SYNCS.ARRIVE.TRANS64.RED.A1T0 RZ, [R190+URZ], RZ ;  /* 0x000000ffbeff89a7 */ /* 0x0005e4000810043f */
[----:B--2---:R-:W-:-:S04]  /*b5e0*/  FADD.FTZ R190, R184, R135 ;  /* 0x00000087b8be7221 */ /* 0x004fc80000010000 */
[----:B------:R-:W-:-:S04]  /*b5f0*/  FADD.FTZ R135, R185, R190 ;  /* 0x000000beb9877221 */ /* 0x000fc80000010000 */
        /* <DEDUP_REMOVED lines=35> */
[----:B-1----:R-:W-:Y:S01]  /*b830*/  FADD.FTZ R2, R133, R190 ;  /* 0x000000be85027221 */ /* 0x002fe20000010000 */
[----:B0-----:R-:W-:Y:S06]  /*b840*/  @!P1 BRA `(.L_x_5196) ;  /* 0x0000000000049947 */ /* 0x001fec0003800000 */
[----:B------:R-:W-:Y:S01]  /*b850*/  BPT.TRAP 0x1 ;  /* 0x000000040000795c */ /* 0x000fe20000300000 */
.L_x_5196:
        /* <DEDUP_REMOVED lines=146> */
[----:B------:R-:W-:Y:S01]  /*c180*/  F2FP.SATFINITE.E4M3.F32.PACK_AB_MERGE_C R203, R131, R130, R133 ;  /* 0x0000008283cb723e */ /* 0x000fe20004807085 */
[----:B------:R-:W-:Y:S06]  /*c190*/  @P2 BRA `(.L_x_5197) ;  /* 0xffffffd000642947 */ /* 0x000fec000383ffff */
.L_x_5187:
[----:B------:R-:W-:Y:S06]  /*c1a0*/  BAR.ARV 0x8, 0x180 ;  /* 0x0206000000007b1d */ /* 0x000fec0000002000 */
[----:B------:R-:W-:Y:S05]  /*c1b0*/  @!P1 BRA `(.L_x_5198) ;  /* 0x0000000000049947 */ /* 0x000fea0003800000 */
[----:B------:R-:W-:Y:S01]  /*c1c0*/  BPT.TRAP 0x1 ;  /* 0x000000040000795c */ /* 0x000fe20000300000 */
.L_x_5198:
[----:B------:R-:W-:Y:S01]  /*c1d0*/  ULEA UR5, UR54, UR41, 0x3 ;  /* 0x0000002936057291 */ /* 0x000fe2000f8e183f */
[----:B------:R-:W-:-:S05]  /*c1e0*/  IMAD.U32 R5, RZ, RZ, UR48 ;  /* 0x00000030ff057e24 */ /* 0x000fca000f8e00ff */
[----:B------:R-:W-:-:S04]  /*c1f0*/  SHF.L.U32 R5, R5, 0x1f, RZ ;  /* 0x0000001f05057819 */ /* 0x000fc800000006ff */
[----:B------:R0:W1:Y:S01]  /*c200*/  SYNCS.PHASECHK.TRANS64.TRYWAIT P0, [UR5+0x33450], R5 ;  /* 0x03345005ff0075a7 */ /* 0x0000620008000145 */
[----:B------:R-:W-:Y:S05]  /*c210*/  @!P1 BRA `(.L_x_5199) ;  /* 0x0000000000049947 */ /* 0x000fea0003800000 */
[----:B------:R-:W-:Y:S01]  /*c220*/  BPT.TRAP 0x1 ;  /* 0x000000040000795c */ /* 0x000fe20000300000 */
.L_x_5199:
[----:B-1----:R-:W-:Y:S05]  /*c230*/  @P0 BRA `(.L_x_5200) ;  /* 0x0000000000080947 */ /* 0x002fea0003800000 */
[----:B------:R-:W1:Y:S02]  /*c240*/  SYNCS.PHASECHK.TRANS64.TRYWAIT P0, [UR5+0x33450], R5 ;  /* 0x03345005ff0075a7 */ /* 0x000e640008000145 */
[----:B-1----:R-:W-:Y:S05]  /*c250*/  @!P0 BRA `(.L_x_5201) ;  /* 0x000000cc00cc8947 */ /* 0x002fea0003800000 */
.L_x_5200:
[----:B------:R-:W-:Y:S01]  /*c260*/  UIADD3 UR41, UR41, 0x200, URZ ;  /* 0x0000020029297890 */ /* 0x000fe2000fffe03f */
[----:B------:R-:W-:Y:S01]  /*c270*/  WARPGROUP.ARRIVE ;  /* 0x00000000000079c5 */ /* 0x000fe20000000000 */
[----:B------:R-:W-:Y:S01]  /*c280*/  UMOV UR7, 0xc0000010 ;  /* 0xc000001000077882 */ /* 0x000fe20000000000 */
[----:B------:R-:W-:Y:S01]  /*c290*/  IMAD.MOV.U32 R135, RZ, RZ, 0x3f800000 ;  /* 0x3f800000ff877424 */ /* 0x000fe200078e00ff */
        /* <DEDUP_REMOVED lines=16> */
[----:B------:R-:W-:Y:S02]  /*c3a0*/  ULDC.64 UR6, c[0x0][0x9a0] ;  /* 0x0002680000067ab9 */ /* 0x000fe40000000a00 */
[----:B------:R-:W-:-:S04]  /*c3b0*/  ISETP.NE.U32.AND P0, PT, RZ, UR6, PT ;  /* 0x00000006ff007c0c */ /* 0x000fc8000bf05070 */
[----:B------:R-:W-:-:S13]  /*c3c0*/  ISETP.NE.AND.EX P0, PT, RZ, UR7, PT, P0 ;  /* 0x00000007ff007c0c */ /* 0x000fda000bf05300 */
[----:B------:R-:W1:Y:S08]  /*c3d0*/  @P0 LDC.64 R8, c[0x0][0x9c8] ;  /* 0x00027200ff080b82 */ /* 0x000e700000000a00 */
[----:B------:R-:W2:Y:S01]  /*c3e0*/  @P0 LDC.64 R10, c[0x0][0x9d0] ;  /* 0x00027400ff0a0b82 */ /* 0x000ea20000000a00 */
[----:B-1----:R-:W-:-:S04]  /*c3f0*/  @P0 IMAD R6, R8, UR43, RZ ;  /* 0x0000002b08060c24 */ /* 0x002fc8000f8e02ff */
[----:B0-----:R-:W-:Y:S02]  /*c400*/  @P0 IMAD R5, R9, UR44, R6 ;  /* 0x0000002c09050c24 */ /* 0x001fe4000f8e0206 */
[----:B------:R-:W-:-:S04]  /*c410*/  @P0 IMAD.WIDE.U32 R6, R8, UR44, RZ ;  /* 0x0000002c08060c25 */ /* 0x000fc8000f8e00ff */
[----:B------:R-:W-:Y:S02]  /*c420*/  @P0 IMAD.IADD R7, R7, 0x1, R5 ;  /* 0x0000000107070824 */ /* 0x000fe400078e0205 */
[----:B--2---:R-:W-:-:S04]  /*c430*/  @P0 IMAD.WIDE.U32 R6, R10, UR45, R6 ;  /* 0x0000002d0a060c25 */ /* 0x004fc8000f8e0006 */
[----:B------:R-:W-:Y:S01]  /*c440*/  @P0 IMAD R5, R11, UR45, R7 ;  /* 0x0000002d0b050c24 */ /* 0x000fe2000f8e0207 */
[----:B------:R-:W-:-:S04]  /*c450*/  @P0 LEA R8, P2, R6, UR6, 0x2 ;  /* 0x0000000606080c11 */ /* 0x000fc8000f8410ff */
[----:B------:R-:W-:-:S05]  /*c460*/  @P0 LEA.HI.X R9, R6, UR7, R5, 0x2, P2 ;  /* 0x0000000706090c11 */ /* 0x000fca00090f1405 */
[----:B------:R0:W2:Y:S01]  /*c470*/  @P0 LDG.E R135, desc[UR56][R8.64] ;  /* 0x0000003808870981 */ /* 0x0000a2000c1e1900 */
[----:B------:R-:W-:Y:S01]  /*c480*/  UIADD3 UR6, UR4, 0x480, URZ ;  /* 0x0000048004067890 */ /* 0x000fe2000fffe03f */
[----:B------:R-:W-:Y:S01]  /*c490*/  UMOV UR7, 0xc0000010 ;  /* 0xc000001000077882 */ /* 0x000fe20000000000 */
[----:B------:R-:W-:Y:S02]  /*c4a0*/  WARPGROUP.DEPBAR.LE gsb0, 0x0 ;  /* 0x00008000000079c5 */ /* 0x000fe40000010000 */
[----:B------:R-:W-:-:S06]  /*c4b0*/  WARPGROUP.ARRIVE ;  /* 0x00000000000079c5 */ /* 0x000fcc0000000000 */
[----:B------:R-:W-:Y:S01]  /*c4c0*/  QGMMA.64x192x32.F32.E4M3.E4M3 R24, R204, gdesc[UR4], R24, gsb0 ;  /* 0x02e00004cc187df3 */ /* 0x000fe20008000818 */
[----:B------:R-:W-:Y:S01]  /*c4d0*/  UIADD3 UR6, UR4, 0x600, URZ ;  /* 0x0000060004067890 */ /* 0x000fe2000fffe03f */
        /* <DEDUP_REMOVED lines=31> */
[----:B--2---:R-:W-:Y:S01]  /*c6d0*/  FMUL.FTZ R8, R8, R135 ;  /* 0x0000008708087220 */ /* 0x004fe20000410000 */
[----:B------:R-:W-:Y:S02]  /*c6e0*/  IMAD.MOV.U32 R3, RZ, RZ, -0x800000 ;  /* 0xff800000ff037424 */ /* 0x000fe400078e00ff */
[----:B------:R-:W-:Y:S01]  /*c6f0*/  @P2 FFMA.FTZ R2, R5, R0, R6 ;  /* 0x0000000005022223 */ /* 0x000fe20000010006 */
[----:B------:R-:W-:-:S01]  /*c700*/  @P3 FFMA.FTZ R3, R14, R4, R7 ;  /* 0x000000040e033223 */ /* 0x000fc20000010007 */
[----:B---3--:R-:W-:Y:S01]  /*c710*/  FMUL.FTZ R135, R10, R135 ;  /* 0x000000870a877220 */ /* 0x008fe20000410000 */
[----:B------:R-:W-:-:S02]  /*c720*/  WARPGROUP.DEPBAR.LE gsb0, 0x0 ;  /* 0x00008000000079c5 */ /* 0x000fc40000010000 */
[----:B------:R-:W-:Y:S05]  /*c730*/  @!P1 BRA `(.L_x_5202) ;  /* 0x0000000000049947 */ /* 0x000fea0003800000 */
[----:B------:R-:W-:Y:S01]  /*c740*/  BPT.TRAP 0x1 ;  /* 0x000000040000795c */ /* 0x000fe20000300000 */
.L_x_5202:
        /* <DEDUP_REMOVED lines=101> */
[----:B------:R-:W-:Y:S01]  /*cda0*/  PLOP3.LUT P0, PT, PT, PT, PT, 0x8, 0x0 ;  /* 0x000000000000781c */ /* 0x000fe20003f0e170 */
[----:B------:R-:W-:Y:S01]  /*cdb0*/  FMUL.FTZ R135, R115, R135 ;  /* 0x0000008773877220 */ /* 0x000fe20000410000 */
[----:B------:R-:W-:-:S02]  /*cdc0*/  UIADD3 UR49, UR49, 0x1, URZ ;  /* 0x0000000131317890 */ /* 0x000fc4000fffe03f */
[----:B------:R-:W-:Y:S02]  /*cdd0*/  USEL UR54, UR54, URZ, UP0 ;  /* 0x0000003f36367287 */ /* 0x000fe40008000000 */
[----:B------:R-:W-:-:S12]  /*cde0*/  ULOP3.LUT UR48, UR48, UR4, URZ, 0x3c, !UPT ;  /* 0x0000000430307292 */ /* 0x000fd8000f8e3c3f */
.L_x_5169:
        /* <DEDUP_REMOVED lines=19> */
[----:B0-----:R-:W-:-:S05]  /*cf20*/  IMAD.SHL.U32 R4, R27, 0x4, RZ ;  /* 0x000000041b047824 */ /* 0x001fca00078e00ff */
[----:B------:R-:W-:Y:S01]  /*cf30*/  LOP3.LUT R4, R4, 0xc, RZ, 0xc0, !PT ;  /* 0x0000000c04047812 */ /* 0x000fe200078ec0ff */
[----:B------:R-:W-:Y:S03]  /*cf40*/  BAR.SYNC.DEFER_BLOCKING 0x1, 0x100 ;  /* 0x0044000000007b1d */ /* 0x000fe60000010000 */
[----:B------:R-:W-:-:S05]  /*cf50*/  IADD3 R38, P0, R4, UR10, RZ ;  /* 0x0000000a04267c10 */ /* 0x000fca000ff1e0ff */
[----:B------:R-:W-:-:S05]  /*cf60*/  IMAD.X R39, RZ, RZ, UR11, P0 ;  /* 0x0000000bff277e24 */ /* 0x000fca00080e06ff */
[----:B------:R0:W3:Y:S01]  /*cf70*/  LDG.E.CONSTANT R38, desc[UR56][R38.64] ;  /* 0x0000003826267981 */ /* 0x0000e2000c1e9900 */
[----:B------:R-:W-:-:S04]  /*cf80*/  LOP3.LUT P0, R4, R27, 0x3, RZ, 0xc0, !PT ;  /* 0x000000031b047812 */ /* 0x000fc8000780c0ff */
        /* <DEDUP_REMOVED lines=11> */
[----:B------:R-:W-:Y:S01]  /*d040*/  IMAD.MOV.U32 R20, RZ, RZ, 0x2 ;  /* 0x00000002ff147424 */ /* 0x000fe200078e00ff */
[----:B------:R-:W-:Y:S01]  /*d050*/  UMOV UR10, UR8 ;  /* 0x00000008000a7c82 */ /* 0x000fe20008000000 */
[----:B-1----:R-:W-:Y:S01]  /*d060*/  UMOV UR11, UR4 ;  /* 0x00000004000b7c82 */ /* 0x002fe20008000000 */
        /* <DEDUP_REMOVED lines=86> */
[----:B--2---:R-:W-:-:S03]  /*d5d0*/  IMAD.WIDE R20, R5, R20, UR10 ;  /* 0x0000000a05147e25 */ /* 0x004fc6000f8e0214 */
[C---:B------:R-:W-:Y:S02]  /*d5e0*/  IADD3 R183, P6, R20.reuse, 0x8020, RZ ;  /* 0x0000802014b77810 */ /* 0x040fe40007fde0ff */
[C---:B------:R-:W-:Y:S02]  /*d5f0*/  IADD3 R187, P4, R20.reuse, 0x8060, RZ ;  /* 0x0000806014bb7810 */ /* 0x040fe40007f9e0ff */
[----:B------:R-:W-:Y:S02]  /*d600*/  LOP3.LUT R0, R183, 0x380, RZ, 0xc0, !PT ;  /* 0x00000380b7007812 */ /* 0x000fe400078ec0ff */
[C---:B------:R-:W-:Y:S01]  /*d610*/  IADD3 R185, P3, R20.reuse, 0x8040, RZ ;  /* 0x0000804014b97810 */ /* 0x040fe20007f7e0ff */
[----:B------:R-:W-:Y:S01]  /*d620*/  IMAD.X R25, RZ, RZ, R21, P4 ;  /* 0x000000ffff197224 */ /* 0x000fe200020e0615 */
[----:B------:R-:W-:Y:S02]  /*d630*/  IADD3 R181, P5, R20, 0x8000, RZ ;  /* 0x0000800014b57810 */ /* 0x000fe40007fbe0ff */
[----:B------:R-:W-:-:S02]  /*d640*/  SHF.R.U64 R0, R0, 0x3, RZ ;  /* 0x0000000300007819 */ /* 0x000fc400000012ff */
[----:B------:R-:W-:Y:S02]  /*d650*/  IADD3 R175, P4, R20, 0x4020, RZ ;  /* 0x0000402014af7810 */ /* 0x000fe40007f9e0ff */
[----:B------:R-:W-:Y:S02]  /*d660*/  LOP3.LUT R4, R185, 0x380, RZ, 0xc0, !PT ;  /* 0x00000380b9047812 */ /* 0x000fe400078ec0ff */
[----:B------:R-:W-:Y:S02]  /*d670*/  LOP3.LUT R14, R0, R183, RZ, 0x3c, !PT ;  /* 0x000000b7000e7212 */ /* 0x000fe400078e3cff */
[----:B------:R-:W-:Y:S02]  /*d680*/  LOP3.LUT R8, R181, 0x380, RZ, 0xc0, !PT ;  /* 0x00000380b5087812 */ /* 0x000fe400078ec0ff */
[----:B------:R-:W-:Y:S02]  /*d690*/  LOP3.LUT R6, R187, 0x380, RZ, 0xc0, !PT ;  /* 0x00000380bb067812 */ /* 0x000fe400078ec0ff */
[----:B------:R-:W-:-:S02]  /*d6a0*/  SHF.R.U64 R4, R4, 0x3, RZ ;  /* 0x0000000304047819 */ /* 0x000fc400000012ff */
[----:B------:R-:W-:Y:S02]  /*d6b0*/  LOP3.LUT R0, R175, 0x380, RZ, 0xc0, !PT ;  /* 0x00000380af007812 */ /* 0x000fe400078ec0ff */
[----:B------:R-:W-:Y:S01]  /*d6c0*/  IADD3 R177, P1, R20, 0x4040, RZ ;  /* 0x0000404014b17810 */ /* 0x000fe20007f3e0ff */
[--C-:B------:R-:W-:Y:S01]  /*d6d0*/  IMAD.X R135, RZ, RZ, R21.reuse, P3 ;  /* 0x000000ffff877224 */ /* 0x100fe200018e0615 */
[----:B------:R-:W-:Y:S01]  /*d6e0*/  SHF.R.U64 R8, R8, 0x3, RZ ;  /* 0x0000000308087819 */ /* 0x000fe200000012ff */
[----:B------:R-:W-:Y:S01]  /*d6f0*/  IMAD.X R15, RZ, RZ, R21, P6 ;  /* 0x000000ffff0f7224 */ /* 0x000fe200030e0615 */
[C---:B------:R-:W-:Y:S02]  /*d700*/  IADD3 R179, P2, R20.reuse, 0x4060, RZ ;  /* 0x0000406014b37810 */ /* 0x040fe40007f5e0ff */
[----:B------:R-:W-:Y:S02]  /*d710*/  IADD3 R173, P3, R20, 0x4000, RZ ;  /* 0x0000400014ad7810 */ /* 0x000fe40007f7e0ff */
[----:B------:R-:W-:-:S02]  /*d720*/  SHF.R.U64 R6, R6, 0x3, RZ ;  /* 0x0000000306067819 */ /* 0x000fc400000012ff */
[----:B------:R-:W-:Y:S02]  /*d730*/  LOP3.LUT R134, R4, R185, RZ, 0x3c, !PT ;  /* 0x000000b904867212 */ /* 0x000fe400078e3cff */
[----:B------:R-:W-:Y:S02]  /*d740*/  SHF.R.U64 R0, R0, 0x3, RZ ;  /* 0x0000000300007819 */ /* 0x000fe400000012ff */
[C---:B------:R-:W-:Y:S02]  /*d750*/  IADD3 R33, P6, R20.reuse, 0x20, RZ ;  /* 0x0000002014217810 */ /* 0x040fe40007fde0ff */
[----:B------:R-:W-:Y:S02]  /*d760*/  LOP3.LUT R4, R177, 0x380, RZ, 0xc0, !PT ;  /* 0x00000380b1047812 */ /* 0x000fe400078ec0ff */
[----:B------:R-:W-:Y:S02]  /*d770*/  LOP3.LUT R5, R20, 0x380, RZ, 0xc0, !PT ;  /* 0x0000038014057812 */ /* 0x000fe400078ec0ff */
[----:B------:R-:W-:Y:S01]  /*d780*/  LOP3.LUT R136, R8, R181, RZ, 0x3c, !PT ;  /* 0x000000b508887212 */ /* 0x000fe200078e3cff */
[----:B------:R-:W-:Y:S01]  /*d790*/  IMAD.X R13, RZ, RZ, R21, P2 ;  /* 0x000000ffff0d7224 */ /* 0x000fe200010e0615 */
[----:B------:R-:W-:-:S02]  /*d7a0*/  LOP3.LUT R24, R6, R187, RZ, 0x3c, !PT ;  /* 0x000000bb06187212 */ /* 0x000fc400078e3cff */
[----:B------:R-:W-:Y:S02]  /*d7b0*/  LOP3.LUT R10, R0, R175, RZ, 0x3c, !PT ;  /* 0x000000af000a7212 */ /* 0x000fe400078e3cff */
[----:B------:R-:W-:Y:S02]  /*d7c0*/  LOP3.LUT R8, R173, 0x380, RZ, 0xc0, !PT ;  /* 0x00000380ad087812 */ /* 0x000fe400078ec0ff */
[----:B------:R-:W-:Y:S02]  /*d7d0*/  LOP3.LUT R6, R179, 0x380, RZ, 0xc0, !PT ;  /* 0x00000380b3067812 */ /* 0x000fe400078ec0ff */
[----:B------:R-:W-:Y:S02]  /*d7e0*/  SHF.R.U64 R4, R4, 0x3, RZ ;  /* 0x0000000304047819 */ /* 0x000fe400000012ff */
[----:B------:R-:W-:Y:S02]  /*d7f0*/  LOP3.LUT R0, R33, 0x380, RZ, 0xc0, !PT ;  /* 0x0000038021007812 */ /* 0x000fe400078ec0ff */
[----:B------:R-:W-:-:S02]  /*d800*/  IADD3 R57, P2, R20, 0x40, RZ ;  /* 0x0000004014397810 */ /* 0x000fc40007f5e0ff */
[----:B------:R-:W-:Y:S01]  /*d810*/  SHF.R.U64 R5, R5, 0x3, RZ ;  /* 0x0000000305057819 */ /* 0x000fe200000012ff */
[----:B------:R-:W-:Y:S01]  /*d820*/  IMAD.X R137, RZ, RZ, R21, P5 ;  /* 0x000000ffff897224 */ /* 0x000fe200028e0615 */
[----:B------:R-:W-:Y:S02]  /*d830*/  SHF.R.U64 R8, R8, 0x3, RZ ;  /* 0x0000000308087819 */ /* 0x000fe400000012ff */
[----:B------:R-:W-:Y:S02]  /*d840*/  IADD3 R171, P5, R20, 0x60, RZ ;  /* 0x0000006014ab7810 */ /* 0x000fe40007fbe0ff */
[----:B------:R-:W-:Y:S02]  /*d850*/  SHF.R.U64 R6, R6, 0x3, RZ ;  /* 0x0000000306067819 */ /* 0x000fe400000012ff */
[----:B------:R-:W-:Y:S02]  /*d860*/  LOP3.LUT R138, R4, R177, RZ, 0x3c, !PT ;  /* 0x000000b1048a7212 */ /* 0x000fe400078e3cff */
[----:B------:R-:W-:-:S02]  /*d870*/  SHF.R.U64 R0, R0, 0x3, RZ ;  /* 0x0000000300007819 */ /* 0x000fc400000012ff */
[----:B------:R-:W-:Y:S02]  /*d880*/  LOP3.LUT R20, R5, R20, RZ, 0x3c, !PT ;  /* 0x0000001405147212 */ /* 0x000fe400078e3cff */
[----:B------:R-:W-:Y:S02]  /*d890*/  LOP3.LUT R4, R57, 0x380, RZ, 0xc0, !PT ;  /* 0x0000038039047812 */ /* 0x000fe400078ec0ff */
[----:B------:R-:W-:Y:S01]  /*d8a0*/  LOP3.LUT R140, R8, R173, RZ, 0x3c, !PT ;  /* 0x000000ad088c7212 */ /* 0x000fe200078e3cff */
[--C-:B------:R-:W-:Y:S01]  /*d8b0*/  IMAD.X R139, RZ, RZ, R21.reuse, P1 ;  /* 0x000000ffff8b7224 */ /* 0x100fe200008e0615 */
[----:B------:R-:W-:Y:S01]  /*d8c0*/  LOP3.LUT R12, R6, R179, RZ, 0x3c, !PT ;  /* 0x000000b3060c7212 */ /* 0x000fe200078e3cff */
[--C-:B------:R-:W-:Y:S01]  /*d8d0*/  IMAD.X R11, RZ, RZ, R21.reuse, P4 ;  /* 0x000000ffff0b7224 */ /* 0x100fe200020e0615 */
[----:B------:R-:W-:Y:S01]  /*d8e0*/  LOP3.LUT R8, R0, R33, RZ, 0x3c, !PT ;  /* 0x0000002100087212 */ /* 0x000fe200078e3cff */
[--C-:B------:R-:W-:Y:S01]  /*d8f0*/  IMAD.X R141, RZ, RZ, R21.reuse, P3 ;  /* 0x000000ffff8d7224 */ /* 0x100fe200018e0615 */
[----:B------:R-:W-:Y:S01]  /*d900*/  LOP3.LUT R6, R171, 0x380, RZ, 0xc0, !PT ;  /* 0x00000380ab067812 */ /* 0x000fe200078ec0ff */
[--C-:B------:R-:W-:Y:S01]  /*d910*/  IMAD.X R9, RZ, RZ, R21.reuse, P6 ;  /* 0x000000ffff097224 */ /* 0x100fe200030e0615 */
[----:B------:R-:W-:Y:S01]  /*d920*/  SHF.R.U64 R4, R4, 0x3, RZ ;  /* 0x0000000304047819 */ /* 0x000fe200000012ff */
[--C-:B------:R-:W-:Y:S01]  /*d930*/  IMAD.X R7, RZ, RZ, R21.reuse, P5 ;  /* 0x000000ffff077224 */ /* 0x100fe200028e0615 */
[----:B------:R-:W-:Y:S01]  /*d940*/  MOV R33, R20 ;  /* 0x0000001400217202 */ /* 0x000fe20000000f00 */
[----:B------:R-:W-:Y:S01]  /*d950*/  IMAD.X R5, RZ, RZ, R21, P2 ;  /* 0x000000ffff057224 */ /* 0x000fe200010e0615 */
[----:B---3--:R-:W-:-:S02]  /*d960*/  LOP3.LUT R21, R38, 0x2, RZ, 0x3c, !PT ;  /* 0x0000000226157812 */ /* 0x008fc400078e3cff */
[----:B------:R-:W-:Y:S02]  /*d970*/  SHF.R.U64 R6, R6, 0x3, RZ ;  /* 0x0000000306067819 */ /* 0x000fe400000012ff */
[----:B------:R-:W-:Y:S01]  /*d980*/  LOP3.LUT R4, R4, R57, RZ, 0x3c, !PT ;  /* 0x0000003904047212 */ /* 0x000fe200078e3cff */
[----:B------:R-:W-:Y:S01]  /*d990*/  SHFL.IDX PT, R169, R169, R38, 0x1c1f ;  /* 0x001c1f26a9a97589 */ /* 0x000fe200000e0000 */
[----:B------:R-:W-:Y:S02]  /*d9a0*/  MOV R138, R138 ;  /* 0x0000008a008a7202 */ /* 0x000fe40000000f00 */
[----:B------:R-:W-:Y:S02]  /*d9b0*/  MOV R57, R8 ;  /* 0x0000000800397202 */ /* 0x000fe40000000f00 */
[----:B------:R-:W-:Y:S01]  /*d9c0*/  MOV R139, R10 ;  /* 0x0000000a008b7202 */ /* 0x000fe20000000f00 */
[----:B------:R-:W0:Y:S01]  /*d9d0*/  SHFL.IDX PT, R8, R119, R21, 0x1c1f ;  /* 0x001c1f1577087589 */ /* 0x000e2200000e0000 */
[----:B------:R-:W-:-:S02]  /*d9e0*/  MOV R136, R136 ;  /* 0x0000008800887202 */ /* 0x000fc40000000f00 */
[----:B------:R-:W-:Y:S01]  /*d9f0*/  LOP3.LUT R6, R6, R171, RZ, 0x3c, !PT ;  /* 0x000000ab06067212 */ /* 0x000fe200078e3cff */
[----:B------:R-:W-:Y:S01]  /*da00*/  SHFL.IDX PT, R10, R37, R38, 0x1c1f ;  /* 0x001c1f26250a7589 */ /* 0x000fe200000e0000 */
[----:B------:R-:W-:-:S03]  /*da10*/  MOV R137, R12 ;  /* 0x0000000c00897202 */ /* 0x000fc60000000f00 */
[----:B------:R-:W1:Y:S01]  /*da20*/  SHFL.IDX PT, R9, R36, R21, 0x1c1f ;  /* 0x001c1f1524097589 */ /* 0x000e6200000e0000 */
[----:B------:R-:W-:Y:S02]  /*da30*/  MOV R134, R134 ;  /* 0x0000008600867202 */ /* 0x000fe40000000f00 */
[----:B------:R-:W-:Y:S01]  /*da40*/  MOV R135, R14 ;  /* 0x0000000e00877202 */ /* 0x000fe20000000f00 */
[----:B------:R-:W-:Y:S01]  /*da50*/  SHFL.IDX PT, R11, R43, R38, 0x1c1f ;  /* 0x001c1f262b0b7589 */ /* 0x000fe200000e0000 */
[----:B------:R-:W-:-:S03]  /*da60*/  MOV R140, R140 ;  /* 0x0000008c008c7202 */ /* 0x000fc60000000f00 */
[----:B------:R-:W2:Y:S01]  /*da70*/  SHFL.IDX PT, R12, R28, R21, 0x1c1f ;  /* 0x001c1f151c0c7589 */ /* 0x000ea200000e0000 */
[----:B------:R-:W-:-:S03]  /*da80*/  MOV R141, R6 ;  /* 0x00000006008d7202 */ /* 0x000fc60000000f00 */
[----:B------:R-:W-:Y:S01]  /*da90*/  SHFL.IDX PT, R14, R113, R38, 0x1c1f ;  /* 0x001c1f26710e7589 */ /* 0x000fe200000e0000 */
[----:B------:R-:W-:-:S03]  /*daa0*/  MOV R0, R24 ;  /* 0x0000001800007202 */ /* 0x000fc60000000f00 */
[----:B------:R-:W3:Y:S01]  /*dab0*/  SHFL.IDX PT, R15, R53, R21, 0x1c1f ;  /* 0x001c1f15350f7589 */ /* 0x000ee200000e0000 */
[----:B------:R-:W-:-:S03]  /*dac0*/  MOV R142, R4 ;  /* 0x00000004008e7202 */ /* 0x000fc60000000f00 */
        /* <DEDUP_REMOVED lines=17> */
[----:B------:R-:W4:Y:S04]  /*dbe0*/  SHFL.IDX PT, R118, R31, R21, 0x1c1f ;  /* 0x001c1f151f767589 */ /* 0x000f2800000e0000 */
[----:B------:R-:W4:Y:S04]  /*dbf0*/  SHFL.IDX PT, R126, R30, R21, 0x1c1f ;  /* 0x001c1f151e7e7589 */ /* 0x000f2800000e0000 */
        /* <DEDUP_REMOVED lines=39> */
[----:B------:R-:W4:Y:S04]  /*de70*/  SHFL.IDX PT, R36, R78, R21, 0x1c1f ;  /* 0x001c1f154e247589 */ /* 0x000f2800000e0000 */
[----:B------:R-:W4:Y:S04]  /*de80*/  SHFL.IDX PT, R39, R106, R21, 0x1c1f ;  /* 0x001c1f156a277589 */ /* 0x000f2800000e0000 */
        /* <DEDUP_REMOVED lines=8> */
[----:B------:R-:W4:Y:S04]  /*df10*/  SHFL.IDX PT, R42, R60, R21, 0x1c1f ;  /* 0x001c1f153c2a7589 */ /* 0x000f2800000e0000 */
[----:B------:R-:W-:Y:S04]  /*df20*/  SHFL.IDX PT, R41, R41, R21, 0x1c1f ;  /* 0x001c1f1529297589 */ /* 0x000fe800000e0000 */
[----:B------:R-:W-:Y:S04]  /*df30*/  SHFL.IDX PT, R109, R47, R21, 0x1c1f ;  /* 0x001c1f152f6d7589 */ /* 0x000fe800000e0000 */
[----:B------:R-:W-:Y:S04]  /*df40*/  SHFL.IDX PT, R117, R49, R21, 0x1c1f ;  /* 0x001c1f1531757589 */ /* 0x000fe800000e0000 */
[----:B------:R-:W4:Y:S04]  /*df50*/  SHFL.IDX PT, R40, R61, R21, 0x1c1f ;  /* 0x001c1f153d287589 */ /* 0x000f2800000e0000 */
        /* <DEDUP_REMOVED lines=9> */
[----:B------:R-:W-:Y:S04]  /*dff0*/  SHFL.IDX PT, R34, R46, R21, 0x1c1f ;  /* 0x001c1f152e227589 */ /* 0x000fe800000e0000 */
[----:B------:R-:W4:Y:S04]  /*e000*/  SHFL.IDX PT, R150, R72, R21, 0x1c1f ;  /* 0x001c1f1548967589 */ /* 0x000f2800000e0000 */
[----:B------:R-:W-:Y:S04]  /*e010*/  SHFL.IDX PT, R152, R76, R21, 0x1c1f ;  /* 0x001c1f154c987589 */ /* 0x000fe800000e0000 */
[----:B------:R-:W4:Y:S04]  /*e020*/  SHFL.IDX PT, R55, R82, R21, 0x1c1f ;  /* 0x001c1f1552377589 */ /* 0x000f2800000e0000 */
[----:B------:R-:W4:Y:S04]  /*e030*/  SHFL.IDX PT, R59, R90, R21, 0x1c1f ;  /* 0x001c1f155a3b7589 */ /* 0x000f2800000e0000 */
[----:B------:R4:W4:Y:S01]  /*e040*/  SHFL.IDX PT, R53, R98, R21, 0x1c1f ;  /* 0x001c1f1562357589 */ /* 0x00092200000e0000 */
[----:B0-----:R-:W-:-:S02]  /*e050*/  SEL R5, R169, R8, P0 ;  /* 0x00000008a9057207 */ /* 0x001fc40000000000 */
[----:B------:R-:W-:Y:S02]  /*e060*/  SEL R7, R8, R169, P0 ;  /* 0x000000a908077207 */ /* 0x000fe40000000000 */
[----:B-1----:R-:W-:Y:S02]  /*e070*/  SEL R8, R10, R9, P0 ;  /* 0x000000090a087207 */ /* 0x002fe40000000000 */
[----:B------:R-:W-:Y:S02]  /*e080*/  SEL R10, R9, R10, P0 ;  /* 0x0000000a090a7207 */ /* 0x000fe40000000000 */
[----:B--2---:R-:W-:Y:S02]  /*e090*/  SEL R9, R11, R12, P0 ;  /* 0x0000000c0b097207 */ /* 0x004fe40000000000 */
[----:B------:R-:W-:Y:S02]  /*e0a0*/  SEL R11, R12, R11, P0 ;  /* 0x0000000b0c0b7207 */ /* 0x000fe40000000000 */
[----:B---3--:R-:W-:-:S02]  /*e0b0*/  SEL R12, R14, R15, P0 ;  /* 0x0000000f0e0c7207 */ /* 0x008fc40000000000 */
        /* <DEDUP_REMOVED lines=73> */
[----:B------:R0:W-:Y:S01]  /*e550*/  STSM.16.M88.4 [R33], R36 ;  /* 0x0000002421007844 */ /* 0x0001e20000000200 */
        /* <DEDUP_REMOVED lines=25> */
[----:B------:R-:W-:Y:S02]  /*e6f0*/  F2FP.BF16.F32.PACK_AB R32, R67, R66 ;  /* 0x000000424320723e */ /* 0x000fe400000010ff */
[----:B------:R-:W-:Y:S02]  /*e700*/  F2FP.BF16.F32.PACK_AB R34, R69, R68 ;  /* 0x000000444522723e */ /* 0x000fe400000010ff */
[----:B------:R-:W-:Y:S02]  /*e710*/  F2FP.BF16.F32.PACK_AB R35, R73, R72 ;  /* 0x000000484923723e */ /* 0x000fe400000010ff */
[----:B0-----:R-:W-:-:S02]  /*e720*/  F2FP.BF16.F32.PACK_AB R33, R71, R70 ;  /* 0x000000464721723e */ /* 0x001fc400000010ff */
[----:B------:R-:W-:Y:S02]  /*e730*/  SEL R112, R59, R112, P0 ;  /* 0x000000703b707207 */ /* 0x000fe40000000000 */
[----:B------:R-:W-:Y:S02]  /*e740*/  SEL R118, R120, R53, P0 ;  /* 0x0000003578767207 */ /* 0x000fe40000000000 */
[----:B------:R-:W-:Y:S02]  /*e750*/  F2FP.BF16.F32.PACK_AB R36, R75, R74 ;  /* 0x0000004a4b24723e */ /* 0x000fe400000010ff */
[----:B------:R-:W-:Y:S02]  /*e760*/  F2FP.BF16.F32.PACK_AB R38, R77, R76 ;  /* 0x0000004c4d26723e */ /* 0x000fe400000010ff */
[----:B------:R-:W-:Y:S02]  /*e770*/  F2FP.BF16.F32.PACK_AB R39, R81, R80 ;  /* 0x000000505127723e */ /* 0x000fe400000010ff */
[----:B------:R-:W-:Y:S01]  /*e780*/  F2FP.BF16.F32.PACK_AB R37, R79, R78 ;  /* 0x0000004e4f25723e */ /* 0x000fe200000010ff */
[----:B------:R0:W-:Y:S01]  /*e790*/  STSM.16.M88.4 [R57], R24 ;  /* 0x0000001839007844 */ /* 0x0001e20000000200 */
        /* <DEDUP_REMOVED lines=60> */
[----:B------:R-:W-:-:S03]  /*eb60*/  ULDC UR4, c[0x0][0xa88] ;  /* 0x0002a20000047ab9 */ /* 0x000fc60000000800 */
[----:B------:R-:W-:Y:S01]  /*eb70*/  UISETP.NE.AND.EX UP0, UPT, UR15, URZ, UPT, UP0 ;  /* 0x0000003f0f00728c */ /* 0x000fe2000bf05300 */
[----:B------:R-:W-:Y:S01]  /*eb80*/  IMAD.U32 R31, RZ, RZ, UR4 ;  /* 0x00000004ff1f7e24 */ /* 0x000fe2000f8e00ff */
[----:B------:R-:W-:Y:S01]  /*eb90*/  UMOV UR4, URZ ;  /* 0x0000003f00047c82 */ /* 0x000fe20008000000 */
[----:B------:R-:W-:Y:S01]  /*eba0*/  USEL UR9, UR37, URZ, UP1 ;  /* 0x0000003f25097287 */ /* 0x000fe20008800000 */
[----:B------:R-:W-:Y:S01]  /*ebb0*/  VIADD R35, R17, UR36 ;  /* 0x0000002411237c36 */ /* 0x000fe20008000000 */
        /* <DEDUP_REMOVED lines=49> */
.L_x_5205:
[----:B------:R-:W2:Y:S01]  /*eed0*/  LDL R0, [R1+0x3c] ;  /* 0x00003c0001007983 */ /* 0x000ea20000100800 */
[----:B------:R-:W-:-:S03]  /*eee0*/  LOP3.LUT P0, RZ, R237, 0x3, RZ, 0xc0, !PT ;  /* 0x00000003edff7812 */ /* 0x000fc6000780c0ff */
[----:B------:R-:W-:Y:S04]  /*eef0*/  SHFL.IDX PT, R26, R30, RZ, 0x1c1f ;  /* 0x001c1fff1e1a7589 */ /* 0x000fe800000e0000 */
[----:B------:R-:W0:Y:S04]  /*ef00*/  SHFL.IDX PT, R27, R24, RZ, 0x1c1f ;  /* 0x001c1fff181b7589 */ /* 0x000e2800000e0000 */
[----:B------:R-:W-:Y:S04]  /*ef10*/  SHFL.IDX PT, R28, R30, 0x1, 0x1c1f ;  /* 0x003c1f001e1c7f89 */ /* 0x000fe800000e0000 */
[----:B------:R-:W1:Y:S01]  /*ef20*/  SHFL.IDX PT, R29, R24, 0x1, 0x1c1f ;  /* 0x003c1f00181d7f89 */ /* 0x000e6200000e0000 */
[----:B--2---:R-:W-:-:S02]  /*ef30*/  VIADD R33, R0, UR36 ;  /* 0x0000002400217c36 */ /* 0x004fc40008000000 */
        /* <DEDUP_REMOVED lines=9> */
[----:B------:R-:W-:Y:S01]  /*efd0*/  ULDC.64 UR12, c[0x0][0xaa0] ;  /* 0x0002a800000c7ab9 */ /* 0x000fe20000000a00 */
[----:B------:R-:W-:Y:S01]  /*efe0*/  IMAD.MOV.U32 R3, RZ, RZ, 0x2 ;  /* 0x00000002ff037424 */ /* 0x000fe200078e00ff */
[----:B------:R-:W0:Y:S01]  /*eff0*/  @P1 LDC R61, c[0x0][0xbf0] ;  /* 0x0002fc00ff3d1b82 */ /* 0x000e220000000800 */
[----:B------:R-:W-:-:S04]  /*f000*/  IMAD R2, R236, 0x40, R67 ;  /* 0x00000040ec027824 */ /* 0x000fc800078e0243 */
[----:B------:R-:W-:-:S03]  /*f010*/  IMAD.WIDE R2, R2, R3, UR10 ;  /* 0x0000000a02027e25 */ /* 0x000fc6000f8e0203 */
        /* <DEDUP_REMOVED lines=26> */
[----:B------:R-:W-:Y:S01]  /*f1c0*/  UIMAD UR9, UR14, UR12, URZ ;  /* 0x0000000c0e0972a4 */ /* 0x000fe2000f8e023f */
[C---:B------:R-:W-:Y:S01]  /*f1d0*/  IADD3 R37, P0, R2.reuse, 0x6000, RZ ;  /* 0x0000600002257810 */ /* 0x040fe20007f1e0ff */
[----:B------:R-:W-:Y:S01]  /*f1e0*/  UIMAD.WIDE.U32 UR10, UR4, UR12, URZ ;  /* 0x0000000c040a72a5 */ /* 0x000fe2000f8e003f */
[C---:B------:R-:W-:Y:S01]  /*f1f0*/  IADD3 R41, P4, R2.reuse, 0x7000, RZ ;  /* 0x0000700002297810 */ /* 0x040fe20007f9e0ff */
[----:B------:R-:W-:Y:S01]  /*f200*/  IMAD.X R57, RZ, RZ, R3, P2 ;  /* 0x000000ffff397224 */ /* 0x000fe200010e0603 */
[C---:B------:R-:W-:Y:S01]  /*f210*/  IADD3 R45, P3, R2.reuse, 0x8000, RZ ;  /* 0x00008000022d7810 */ /* 0x040fe20007f7e0ff */
[----:B------:R-:W5:Y:S01]  /*f220*/  LD.E.128 R8, desc[UR56][R8.64] ;  /* 0x0000003808087980 */ /* 0x000f62000c101d00 */
[----:B------:R-:W-:-:S02]  /*f230*/  IADD3 R49, P6, R2, 0x9000, RZ ;  /* 0x0000900002317810 */ /* 0x000fc40007fde0ff */
[C---:B------:R-:W-:Y:S01]  /*f240*/  IADD3 R53, P5, R2.reuse, 0xa000, RZ ;  /* 0x0000a00002357810 */ /* 0x040fe20007fbe0ff */
        /* <DEDUP_REMOVED lines=10> */
[----:B------:R-:W-:Y:S02]  /*f2f0*/  LOP3.LUT R52, R53, 0x380, RZ, 0xc0, !PT ;  /* 0x0000038035347812 */ /* 0x000fe400078ec0ff */
[----:B------:R-:W-:Y:S02]  /*f300*/  SHF.R.U64 R7, R7, 0x3, RZ ;  /* 0x0000000307077819 */ /* 0x000fe400000012ff */
[----:B------:R-:W-:Y:S02]  /*f310*/  SHF.R.U64 R4, R4, 0x3, RZ ;  /* 0x0000000304047819 */ /* 0x000fe400000012ff */
[----:B------:R-:W-:Y:S02]  /*f320*/  SHF.R.U64 R36, R36, 0x3, RZ ;  /* 0x0000000324247819 */ /* 0x000fe400000012ff */
[----:B------:R-:W-:-:S02]  /*f330*/  SHF.R.U64 R40, R40, 0x3, RZ ;  /* 0x0000000328287819 */ /* 0x000fc400000012ff */
[----:B------:R-:W-:Y:S02]  /*f340*/  SHF.R.U64 R44, R44, 0x3, RZ ;  /* 0x000000032c2c7819 */ /* 0x000fe400000012ff */
[----:B------:R-:W-:Y:S02]  /*f350*/  SHF.R.U64 R48, R48, 0x3, RZ ;  /* 0x0000000330307819 */ /* 0x000fe400000012ff */
[----:B------:R-:W-:Y:S02]  /*f360*/  SHF.R.U64 R52, R52, 0x3, RZ ;  /* 0x0000000334347819 */ /* 0x000fe400000012ff */
        /* <DEDUP_REMOVED lines=15> */
[----:B------:R-:W5:Y:S04]  /*f460*/  LD.E.128 R36, desc[UR56][R36.64] ;  /* 0x0000003824247980 */ /* 0x000f68000c101d00 */
[----:B------:R-:W5:Y:S01]  /*f470*/  LD.E.128 R40, desc[UR56][R40.64] ;  /* 0x0000003828287980 */ /* 0x000f62000c101d00 */
[----:B-1----:R-:W1:Y:S01]  /*f480*/  @P1 LDC R3, c[0x0][0xbec] ;  /* 0x0002fb00ff031b82 */ /* 0x002e620000000800 */
[----:B------:R-:W-:Y:S01]  /*f490*/  UIADD3 UR11, UR11, UR9, URZ ;  /* 0x000000090b0b7290 */ /* 0x000fe2000fffe03f */
[----:B------:R-:W-:Y:S01]  /*f4a0*/  IMAD R2, R18, 0x20, R236 ;  /* 0x0000002012027824 */ /* 0x000fe200078e02ec */
[----:B------:R-:W5:Y:S02]  /*f4b0*/  LD.E.128 R44, desc[UR56][R44.64] ;  /* 0x000000382c2c7980 */ /* 0x000f64000c101d00 */
[----:B------:R-:W-:Y:S01]  /*f4c0*/  UIMAD.WIDE.U32 UR10, UR45, UR12, UR10 ;  /* 0x0000000c2d0a72a5 */ /* 0x000fe2000f8e000a */
[----:B------:R-:W-:Y:S01]  /*f4d0*/  VIADD R60, R2, UR36 ;  /* 0x00000024023c7c36 */ /* 0x000fe20008000000 */
[----:B------:R-:W-:Y:S01]  /*f4e0*/  USHF.R.S32.HI UR4, URZ, 0x1f, UR44 ;  /* 0x0000001f3f047899 */ /* 0x000fe2000801142c */
[----:B------:R-:W5:Y:S01]  /*f4f0*/  LD.E.128 R48, desc[UR56][R48.64] ;  /* 0x0000003830307980 */ /* 0x000f62000c101d00 */
[----:B------:R-:W-:-:S03]  /*f500*/  UIMAD UR11, UR45, UR13, UR11 ;  /* 0x0000000d2d0b72a4 */ /* 0x000fc6000f8e020b */
[----:B------:R-:W-:Y:S01]  /*f510*/  ULDC.64 UR12, c[0x0][0xaf0] ;  /* 0x0002bc00000c7ab9 */ /* 0x000fe20000000a00 */
[----:B------:R-:W5:Y:S01]  /*f520*/  LD.E.128 R52, desc[UR56][R52.64] ;  /* 0x0000003834347980 */ /* 0x000f62000c101d00 */
[----:B------:R-:W-:Y:S01]  /*f530*/  UIMAD UR4, UR4, UR12, URZ ;  /* 0x0000000c040472a4 */ /* 0x000fe2000f8e023f */
[----:B------:R-:W-:Y:S02]  /*f540*/  IMAD.MOV.U32 R21, RZ, RZ, R60 ;  /* 0x000000ffff157224 */ /* 0x000fe400078e003c */
[----:B------:R-:W5:Y:S01]  /*f550*/  LD.E.128 R56, desc[UR56][R56.64] ;  /* 0x0000003838387980 */ /* 0x000f62000c101d00 */
[----:B------:R-:W-:Y:S01]  /*f560*/  UIMAD UR4, UR44, UR13, UR4 ;  /* 0x0000000d2c0472a4 */ /* 0x000fe2000f8e0204 */
[----:B-1----:R-:W-:Y:S01]  /*f570*/  @P1 IMAD.HI.U32 R2, R60, R3, RZ ;  /* 0x000000033c021227 */ /* 0x002fe200078e00ff */
[----:B------:R-:W-:Y:S01]  /*f580*/  UIMAD.WIDE.U32 UR44, UR44, UR12, UR10 ;  /* 0x0000000c2c2c72a5 */ /* 0x000fe2000f8e000a */
[----:B------:R-:W-:Y:S01]  /*f590*/  @!PT LDS RZ, [RZ] ;  /* 0x00000000fffff984 */ /* 0x000fe20000000800 */
[----:B------:R-:W-:Y:S01]  /*f5a0*/  @!PT LDS RZ, [RZ] ;  /* 0x00000000fffff984 */ /* 0x000fe20000000800 */
[----:B------:R-:W-:Y:S01]  /*f5b0*/  @!PT LDS RZ, [RZ] ;  /* 0x00000000fffff984 */ /* 0x000fe20000000800 */
[----:B------:R-:W-:Y:S01]  /*f5c0*/  @!PT LDS RZ, [RZ] ;  /* 0x00000000fffff984 */ /* 0x000fe20000000800 */
[----:B------:R1:W-:Y:S06]  /*f5d0*/  MEMBAR.ALL.CTA ;  /* 0x0000000000007992 */ /* 0x0003ec0000008000 */
[----:B-1----:R-:W1:Y:S01]  /*f5e0*/  FENCE.VIEW.ASYNC.S ;  /* 0x00000000000073c6 */ /* 0x002e620000000000 */
[----:B------:R-:W-:Y:S01]  /*f5f0*/  ULDC.64 UR10, c[0x0][0xae0] ;  /* 0x0002b800000a7ab9 */ /* 0x000fe20000000a00 */
[----:B0-----:R-:W-:Y:S01]  /*f600*/  @P1 SHF.R.U32.HI R21, RZ, R61, R2 ;  /* 0x0000003dff151219 */ /* 0x001fe20000011602 */
[----:B------:R-:W-:-:S03]  /*f610*/  UIADD3 UR4, UR45, UR4, URZ ;  /* 0x000000042d047290 */ /* 0x000fc6000fffe03f */
[--C-:B------:R-:W-:Y:S01]  /*f620*/  SHF.R.S32.HI R20, RZ, 0x1f, R21.reuse ;  /* 0x0000001fff147819 */ /* 0x100fe20000011415 */
[----:B------:R-:W-:Y:S02]  /*f630*/  IMAD.MOV R61, RZ, RZ, -R21 ;  /* 0x000000ffff3d7224 */ /* 0x000fe400078e0a15 */
[----:B------:R-:W-:Y:S02]  /*f640*/  IMAD.U32 R3, RZ, RZ, UR45 ;  /* 0x0000002dff037e24 */ /* 0x000fe4000f8e00ff */
[----:B------:R-:W-:Y:S02]  /*f650*/  IMAD R20, R20, UR10, RZ ;  /* 0x0000000a14147c24 */ /* 0x000fe4000f8e02ff */
[----:B------:R-:W-:Y:S02]  /*f660*/  IMAD R61, R134, R61, R60 ;  /* 0x0000003d863d7224 */ /* 0x000fe400078e023c */
[----:B------:R-:W-:Y:S02]  /*f670*/  IMAD.U32 R2, RZ, RZ, UR44 ;  /* 0x0000002cff027e24 */ /* 0x000fe4000f8e00ff */
[----:B------:R-:W-:-:S02]  /*f680*/  IMAD.U32 R3, RZ, RZ, UR4 ;  /* 0x00000004ff037e24 */ /* 0x000fc4000f8e00ff */
[C---:B------:R-:W-:Y:S01]  /*f690*/  IMAD R63, R21.reuse, UR11, R20 ;  /* 0x0000000b153f7c24 */ /* 0x040fe2000f8e0214 */
[----:B------:R-:W-:Y:S01]  /*f6a0*/  SHF.R.S32.HI R20, RZ, 0x1f, R61 ;  /* 0x0000001fff147819 */ /* 0x000fe2000001143d */
[----:B------:R-:W-:Y:S01]  /*f6b0*/  IMAD.WIDE.U32 R2, R21, UR10, R2 ;  /* 0x0000000a15027c25 */ /* 0x000fe2000f8e0002 */
[----:B------:R-:W-:-:S03]  /*f6c0*/  ULDC.64 UR10, c[0x0][0xad8] ;  /* 0x0002b600000a7ab9 */ /* 0x000fc60000000a00 */
[----:B------:R-:W-:Y:S02]  /*f6d0*/  IMAD.IADD R3, R3, 0x1, R63 ;  /* 0x0000000103037824 */ /* 0x000fe400078e023f */
[----:B------:R-:W-:Y:S02]  /*f6e0*/  IMAD R20, R20, UR10, RZ ;  /* 0x0000000a14147c24 */ /* 0x000fe4000f8e02ff */
[----:B------:R-:W-:Y:S01]  /*f6f0*/  VIADD R65, R236, UR36 ;  /* 0x00000024ec417c36 */ /* 0x000fe20008000000 */
[----:B------:R-:W-:Y:S01]  /*f700*/  UIADD3 UR8, UR8, 0x33420, URZ ;  /* 0x0003342008087890 */ /* 0x000fe2000fffe03f */
[C---:B------:R-:W-:Y:S02]  /*f710*/  IMAD R63, R61.reuse, UR11, R20 ;  /* 0x0000000b3d3f7c24 */ /* 0x040fe4000f8e0214 */
[----:B------:R-:W-:Y:S01]  /*f720*/  IMAD.WIDE.U32 R2, R61, UR10, R2 ;  /* 0x0000000a3d027c25 */ /* 0x000fe2000f8e0002 */
[----:B------:R-:W-:Y:S01]  /*f730*/  ISETP.GE.AND P2, PT, R65, R0, PT ;  /* 0x000000004100720c */ /* 0x000fe20003f46270 */
[----:B------:R-:W-:Y:S01]  /*f740*/  ULDC.64 UR10, c[0x0][0xa80] ;  /* 0x0002a000000a7ab9 */ /* 0x000fe20000000a00 */
[----:B------:R-:W-:Y:S01]  /*f750*/  UPRMT UR8, URZ, 0x654, UR8 ;  /* 0x000006543f087896 */ /* 0x000fe20008000008 */
[----:B------:R-:W-:Y:S01]  /*f760*/  IMAD.IADD R3, R3, 0x1, R63 ;  /* 0x0000000103037824 */ /* 0x000fe200078e023f */
[----:B------:R-:W-:Y:S01]  /*f770*/  LEA R62, P3, R2, UR10, 0x1 ;  /* 0x0000000a023e7c11 */ /* 0x000fe2000f8608ff */
[----:B------:R-:W-:-:S03]  /*f780*/  VIADD R61, R65, 0x40 ;  /* 0x00000040413d7836 */ /* 0x000fc60000000000 */
[----:B------:R-:W-:Y:S01]  /*f790*/  LEA.HI.X R63, R2, UR11, R3, 0x1, P3 ;  /* 0x0000000b023f7c11 */ /* 0x000fe200098f0c03 */
[----:B------:R-:W-:Y:S01]  /*f7a0*/  VIADD R21, R65, 0x20 ;  /* 0x0000002041157836 */ /* 0x000fe20000000000 */
[-C--:B------:R-:W-:Y:S01]  /*f7b0*/  ISETP.GE.AND P1, PT, R61, R0.reuse, PT ;  /* 0x000000003d00720c */ /* 0x080fe20003f26270 */
[C---:B------:R-:W-:Y:S01]  /*f7c0*/  VIADD R64, R67.reuse, 0x80 ;  /* 0x0000008043407836 */ /* 0x040fe20000000000 */
[----:B-1----:R-:W-:Y:S01]  /*f7d0*/  SYNCS.ARRIVE.TRANS64.RED.A1T0 RZ, [UR8], RZ ;  /* 0x000000ffffff79a7 */ /* 0x002fe20008100408 */
[----:B------:R-:W-:Y:S01]  /*f7e0*/  VIADD R69, R67, 0x40 ;  /* 0x0000004043457836 */ /* 0x000fe20000000000 */
        /* <DEDUP_REMOVED lines=15> */
[C---:B------:R-:W-:Y:S02]  /*f8e0*/  @!P2 LEA R60, P6, R64.reuse, R60, 0x1 ;  /* 0x0000003c403ca211 */ /* 0x040fe400078c08ff */
[-C--:B------:R-:W-:Y:S01]  /*f8f0*/  @!P3 LEA.HI.X R21, R69, R61.reuse, R70, 0x1, P5 ;  /* 0x0000003d4515b211 */ /* 0x080fe200028f0c46 */
[----:B-----5:R0:W-:Y:S01]  /*f900*/  @!P4 ST.E.128 desc[UR56][R2.64], R4 ;  /* 0x000000040200c985 */ /* 0x0201e2000c101d38 */
[----:B------:R-:W-:-:S03]  /*f910*/  @!P2 LEA.HI.X R61, R64, R61, R66, 0x1, P6 ;  /* 0x0000003d403da211 */ /* 0x000fc600030f0c42 */
[----:B------:R0:W-:Y:S04]  /*f920*/  @!P3 ST.E.128 desc[UR56][R20.64], R28 ;  /* 0x0000001c1400b985 */ /* 0x0001e8000c101d38 */
[----:B------:R0:W-:Y:S02]  /*f930*/  @!P2 ST.E.128 desc[UR56][R60.64], R44 ;  /* 0x0000002c3c00a985 */ /* 0x0001e4000c101d38 */
.L_x_5208:
[----:B------:R-:W-:Y:S05]  /*f940*/  BSYNC B1 ;  /* 0x0000000000017941 */ /* 0x000fea0003800000 */
.L_x_5207:
[----:B0----5:R0:W3:Y:S01]  /*f950*/  SHFL.IDX PT, R7, R63, 0x1, 0x181f ;  /* 0x00381f003f077f89 */ /* 0x0210e200000e0000 */
[----:B------:R-:W-:Y:S03]  /*f960*/  BSSY B1, `(.L_x_5209) ;  /* 0x0000010000017945 */ /* 0x000fe60003800000 */
[----:B------:R0:W4:Y:S01]  /*f970*/  SHFL.IDX PT, R6, R62, 0x1, 0x181f ;  /* 0x00381f003e067f89 */ /* 0x00012200000e0000 */
[----:B------:R-:W-:Y:S05]  /*f980*/  @P0 BRA `(.L_x_5210) ;  /* 0x0000000000340947 */ /* 0x000fea0003800000 */
[----:B------:R-:W-:Y:S02]  /*f990*/  ULDC UR4, c[0x0][0xac8] ;  /* 0x0002b20000047ab9 */ /* 0x000fe40000000800 */
[----:B------:R-:W-:Y:S02]  /*f9a0*/  ISETP.GE.AND P4, PT, R67, UR4, PT ;  /* 0x0000000443007c0c */ /* 0x000fe4000bf86270 */
[----:B------:R-:W-:Y:S02]  /*f9b0*/  ISETP.GE.AND P5, PT, R69, UR4, PT ;  /* 0x0000000445007c0c */ /* 0x000fe4000bfa6270 */
[----:B------:R-:W-:-:S09]  /*f9c0*/  ISETP.GE.AND P6, PT, R64, UR4, PT ;  /* 0x0000000440007c0c */ /* 0x000fd2000bfc6270 */
[-C--:B----4-:R-:W-:Y:S02]  /*f9d0*/  @!P4 LEA R2, P0, R67, R6.reuse, 0x1 ;  /* 0x000000064302c211 */ /* 0x090fe400078008ff */
[-C--:B------:R-:W-:Y:S02]  /*f9e0*/  @!P5 LEA R4, P2, R69, R6.reuse, 0x1 ;  /* 0x000000064504d211 */ /* 0x080fe400078408ff */
[C---:B------:R-:W-:Y:S02]  /*f9f0*/  @!P6 LEA R6, P3, R64.reuse, R6, 0x1 ;  /* 0x000000064006e211 */ /* 0x040fe400078608ff */
[-C--:B---3--:R-:W-:Y:S02]  /*fa00*/  @!P4 LEA.HI.X R3, R67, R7.reuse, R68, 0x1, P0 ;  /* 0x000000074303c211 */ /* 0x088fe400000f0c44 */
[-C--:B------:R-:W-:Y:S02]  /*fa10*/  @!P5 LEA.HI.X R5, R69, R7.reuse, R70, 0x1, P2 ;  /* 0x000000074505d211 */ /* 0x080fe400010f0c46 */
[----:B------:R-:W-:Y:S01]  /*fa20*/  @!P6 LEA.HI.X R7, R64, R7, R66, 0x1, P3 ;  /* 0x000000074007e211 */ /* 0x000fe200018f0c42 */
[----:B------:R3:W-:Y:S04]  /*fa30*/  @!P4 ST.E.128 desc[UR56][R2.64], R8 ;  /* 0x000000080200c985 */ /* 0x0007e8000c101d38 */
[----:B------:R3:W-:Y:S04]  /*fa40*/  @!P5 ST.E.128 desc[UR56][R4.64], R32 ;  /* 0x000000200400d985 */ /* 0x0007e8000c101d38 */
[----:B------:R3:W-:Y:S02]  /*fa50*/  @!P6 ST.E.128 desc[UR56][R6.64], R48 ;  /* 0x000000300600e985 */ /* 0x0007e4000c101d38 */
.L_x_5210:
[----:B------:R-:W-:Y:S05]  /*fa60*/  BSYNC B1 ;  /* 0x0000000000017941 */ /* 0x000fea0003800000 */
.L_x_5209:
        /* <DEDUP_REMOVED lines=11> */
[-C--:B0-----:R-:W-:Y:S02]  /*fb20*/  @!P3 LEA.HI.X R3, R67, R7.reuse, R68, 0x1, P0 ;  /* 0x000000074303b211 */ /* 0x081fe400000f0c44 */
[-C--:B------:R-:W-:Y:S02]  /*fb30*/  @!P4 LEA.HI.X R5, R69, R7.reuse, R70, 0x1, P1 ;  /* 0x000000074505c211 */ /* 0x080fe400008f0c46 */
[----:B------:R-:W-:Y:S01]  /*fb40*/  @!P5 LEA.HI.X R7, R64, R7, R66, 0x1, P2 ;  /* 0x000000074007d211 */ /* 0x000fe200010f0c42 */
[----:B------:R0:W-:Y:S04]  /*fb50*/  @!P3 ST.E.128 desc[UR56][R2.64], R12 ;  /* 0x0000000c0200b985 */ /* 0x0001e8000c101d38 */
[----:B------:R0:W-:Y:S04]  /*fb60*/  @!P4 ST.E.128 desc[UR56][R4.64], R36 ;  /* 0x000000240400c985 */ /* 0x0001e8000c101d38 */
[----:B------:R0:W-:Y:S02]  /*fb70*/  @!P5 ST.E.128 desc[UR56][R6.64], R52 ;  /* 0x000000340600d985 */ /* 0x0001e4000c101d38 */
.L_x_5212:
[----:B------:R-:W-:Y:S05]  /*fb80*/  BSYNC B1 ;  /* 0x0000000000017941 */ /* 0x000fea0003800000 */
.L_x_5211:
[----:B0-----:R-:W-:Y:S01]  /*fb90*/  VIADD R3, R65, 0x60 ;  /* 0x0000006041037836 */ /* 0x001fe20000000000 */
[----:B---3--:R-:W0:Y:S04]  /*fba0*/  SHFL.IDX PT, R63, R63, 0x3, 0x181f ;  /* 0x00781f003f3f7f89 */ /* 0x008e2800000e0000 */
[----:B------:R-:W-:Y:S01]  /*fbb0*/  ISETP.GE.AND P0, PT, R3, R0, PT ;  /* 0x000000000300720c */ /* 0x000fe20003f06270 */
[----:B------:R-:W3:-:S12]  /*fbc0*/  SHFL.IDX PT, R62, R62, 0x3, 0x181f ;  /* 0x00781f003e3e7f89 */ /* 0x000ed800000e0000 */
[----:B------:R-:W-:Y:S05]  /*fbd0*/  @P0 BRA `(.L_x_5213) ;  /* 0x0000002000240947 */ /* 0x000fea0003800000 */
[----:B------:R-:W-:Y:S02]  /*fbe0*/  ULDC UR4, c[0x0][0xac8] ;  /* 0x0002b20000047ab9 */ /* 0x000fe40000000800 */
[----:B------:R-:W-:Y:S02]  /*fbf0*/  ISETP.GE.AND P2, PT, R67, UR4, PT ;  /* 0x0000000443007c0c */ /* 0x000fe4000bf46270 */
[----:B------:R-:W-:-:S11]  /*fc00*/  ISETP.GE.AND P3, PT, R69, UR4, PT ;  /* 0x0000000445007c0c */ /* 0x000fd6000bf66270 */
[-C--:B---3--:R-:W-:Y:S02]  /*fc10*/  @!P2 LEA R2, P0, R67, R62.reuse, 0x1 ;  /* 0x0000003e4302a211 */ /* 0x088fe400078008ff */
[----:B------:R-:W-:Y:S02]  /*fc20*/  @!P3 LEA R4, P1, R69, R62, 0x1 ;  /* 0x0000003e4504b211 */ /* 0x000fe400078208ff */
        /* <DEDUP_REMOVED lines=10> */
.L_x_5206:
        /* <DEDUP_REMOVED lines=70> */
[----:B------:R-:W-:Y:S01]  /*10130*/  ISETP.GE.AND P3, PT, R235, UR4, PT ;  /* 0x00000004eb007c0c */ /* 0x000fe2000bf66270 */
[C---:B------:R-:W-:Y:S01]  /*10140*/  VIADD R35, R16.reuse, 0x28 ;  /* 0x0000002810237836 */ /* 0x040fe20000000000 */
[C---:B------:R-:W-:Y:S01]  /*10150*/  ISETP.GE.AND P0, PT, R16.reuse, UR4, PT ;  /* 0x0000000410007c0c */ /* 0x040fe2000bf06270 */
[----:B------:R-:W-:Y:S01]  /*10160*/  VIADD R37, R16, 0x30 ;  /* 0x0000003010257836 */ /* 0x000fe20000000000 */
[----:B------:R-:W-:Y:S01]  /*10170*/  ISETP.GE.AND P2, PT, R22, UR4, PT ;  /* 0x0000000416007c0c */ /* 0x000fe2000bf46270 */
[----:B------:R-:W-:Y:S01]  /*10180*/  VIADD R39, R16, 0x38 ;  /* 0x0000003810277836 */ /* 0x000fe20000000000 */
[----:B------:R-:W-:Y:S02]  /*10190*/  ISETP.GE.AND P5, PT, R33, UR4, PT ;  /* 0x0000000421007c0c */ /* 0x000fe4000bfa6270 */
[----:B------:R-:W-:-:S02]  /*101a0*/  ISETP.GE.AND P4, PT, R35, UR4, PT ;  /* 0x0000000423007c0c */ /* 0x000fc4000bf86270 */
[----:B------:R-:W-:Y:S02]  /*101b0*/  SHF.R.S32.HI R31, RZ, 0x1f, R22 ;  /* 0x0000001fff1f7819 */ /* 0x000fe40000011416 */
[----:B------:R-:W-:Y:S02]  /*101c0*/  SHF.R.S32.HI R34, RZ, 0x1f, R33 ;  /* 0x0000001fff227819 */ /* 0x000fe40000011421 */
[CC--:B-1----:R-:W-:Y:S01]  /*101d0*/  @!P3 LEA R28, P1, R235.reuse, R2.reuse, 0x2 ;  /* 0x00000002eb1cb211 */ /* 0x0c2fe200078210ff */
[----:B--2---:R-:W-:Y:S02]  /*101e0*/  @!P0 IMAD.WIDE R26, R16, 0x4, R2 ;  /* 0x00000004101a8825 */ /* 0x004fe400078e0202 */
[----:B------:R-:W-:Y:S02]  /*101f0*/  @!P2 LEA R30, P6, R22, R2, 0x2 ;  /* 0x00000002161ea211 */ /* 0x000fe400078c10ff */
[----:B------:R-:W-:Y:S01]  /*10200*/  @!P3 LEA.HI.X R29, R235, R3, R138, 0x2, P1 ;  /* 0x00000003eb1db211 */ /* 0x000fe200008f148a */
[----:B------:R1:W-:Y:S01]  /*10210*/  @!P0 ST.E.64 desc[UR56][R26.64], R8 ;  /* 0x000000081a008985 */ /* 0x0003e2000c101b38 */
[----:B------:R-:W-:-:S02]  /*10220*/  ISETP.GE.AND P1, PT, R234, UR4, PT ;  /* 0x00000004ea007c0c */ /* 0x000fc4000bf26270 */
[----:B------:R-:W-:Y:S01]  /*10230*/  @!P2 LEA.HI.X R31, R22, R3, R31, 0x2, P6 ;  /* 0x00000003161fa211 */ /* 0x000fe200030f141f */
[----:B------:R2:W-:Y:S01]  /*10240*/  @!P3 ST.E.64 desc[UR56][R28.64], R10 ;  /* 0x0000000a1c00b985 */ /* 0x0005e2000c101b38 */
[----:B------:R-:W-:Y:S02]  /*10250*/  ISETP.GE.AND P3, PT, R37, UR4, PT ;  /* 0x0000000425007c0c */ /* 0x000fe4000bf66270 */
[----:B------:R-:W-:-:S04]  /*10260*/  @!P5 LEA R32, P0, R33, R2, 0x2 ;  /* 0x000000022120d211 */ /* 0x000fc800078010ff */
[-C--:B------:R-:W-:Y:S02]  /*10270*/  @!P5 LEA.HI.X R33, R33, R3.reuse, R34, 0x2, P0 ;  /* 0x000000032121d211 */ /* 0x080fe400000f1422 */
[----:B------:R-:W-:Y:S02]  /*10280*/  ISETP.GE.AND P0, PT, R39, UR4, PT ;  /* 0x0000000427007c0c */ /* 0x000fe4000bf06270 */
[C---:B-1----:R-:W-:Y:S02]  /*10290*/  @!P1 LEA R8, P6, R234.reuse, R2, 0x2 ;  /* 0x00000002ea089211 */ /* 0x042fe400078c10ff */
[----:B------:R-:W-:Y:S02]  /*102a0*/  SHF.R.S32.HI R27, RZ, 0x1f, R37 ;  /* 0x0000001fff1b7819 */ /* 0x000fe40000011425 */
[----:B------:R-:W-:Y:S02]  /*102b0*/  @!P1 LEA.HI.X R9, R234, R3, R137, 0x2, P6 ;  /* 0x00000003ea099211 */ /* 0x000fe400030f1489 */
[----:B--2---:R-:W-:-:S02]  /*102c0*/  SHF.R.S32.HI R11, RZ, 0x1f, R35 ;  /* 0x0000001fff0b7819 */ /* 0x004fc40000011423 */
[-C--:B------:R-:W-:Y:S01]  /*102d0*/  @!P4 LEA R10, P6, R35, R2.reuse, 0x2 ;  /* 0x00000002230ac211 */ /* 0x080fe200078c10ff */
[----:B------:R1:W-:Y:S01]  /*102e0*/  @!P1 ST.E.64 desc[UR56][R8.64], R20 ;  /* 0x0000001408009985 */ /* 0x0003e2000c101b38 */
[----:B------:R-:W-:Y:S02]  /*102f0*/  ISETP.GE.AND P1, PT, R19, UR4, PT ;  /* 0x0000000413007c0c */ /* 0x000fe4000bf26270 */
[-C--:B------:R-:W-:Y:S01]  /*10300*/  @!P4 LEA.HI.X R11, R35, R3.reuse, R11, 0x2, P6 ;  /* 0x00000003230bc211 */ /* 0x080fe200030f140b */
[----:B------:R-:W-:Y:S01]  /*10310*/  @!P2 ST.E.64 desc[UR56][R30.64], R44 ;  /* 0x0000002c1e00a985 */ /* 0x000fe2000c101b38 */
[C---:B------:R-:W-:Y:S02]  /*10320*/  @!P3 LEA R26, P6, R37.reuse, R2, 0x2 ;  /* 0x00000002251ab211 */ /* 0x040fe400078c10ff */
[----:B------:R-:W-:Y:S01]  /*10330*/  SHF.R.S32.HI R29, RZ, 0x1f, R39 ;  /* 0x0000001fff1d7819 */ /* 0x000fe20000011427 */
[----:B------:R-:W-:Y:S01]  /*10340*/  @!P5 ST.E.64 desc[UR56][R32.64], R50 ;  /* 0x000000322000d985 */ /* 0x000fe2000c101b38 */
[----:B------:R-:W-:-:S02]  /*10350*/  @!P3 LEA.HI.X R27, R37, R3, R27, 0x2, P6 ;  /* 0x00000003251bb211 */ /* 0x000fc400030f141b */
[-C--:B------:R-:W-:Y:S01]  /*10360*/  @!P0 LEA R28, P6, R39, R2.reuse, 0x2 ;  /* 0x00000002271c8211 */ /* 0x080fe200078c10ff */
[----:B------:R2:W-:Y:S01]  /*10370*/  @!P4 ST.E.64 desc[UR56][R10.64], R60 ;  /* 0x0000003c0a00c985 */ /* 0x0005e2000c101b38 */
[----:B------:R-:W-:Y:S02]  /*10380*/  ISETP.GE.AND P4, PT, R233, UR4, PT ;  /* 0x00000004e9007c0c */ /* 0x000fe4000bf86270 */
[----:B------:R-:W-:Y:S01]  /*10390*/  @!P0 LEA.HI.X R29, R39, R3, R29, 0x2, P6 ;  /* 0x00000003271d8211 */ /* 0x000fe200030f141d */
[----:B------:R3:W-:Y:S01]  /*103a0*/  @!P3 ST.E.64 desc[UR56][R26.64], R66 ;  /* 0x000000421a00b985 */ /* 0x0007e2000c101b38 */
[----:B------:R-:W-:Y:S02]  /*103b0*/  SHF.R.S32.HI R35, RZ, 0x1f, R19 ;  /* 0x0000001fff237819 */ /* 0x000fe40000011413 */
[----:B------:R-:W-:Y:S01]  /*103c0*/  @!P1 LEA R34, P5, R19, R2, 0x2 ;  /* 0x0000000213229211 */ /* 0x000fe200078a10ff */
[----:B------:R4:W-:Y:S01]  /*103d0*/  @!P0 ST.E.64 desc[UR56][R28.64], R68 ;  /* 0x000000441c008985 */ /* 0x0009e2000c101b38 */
[----:B------:R-:W-:-:S02]  /*103e0*/  ISETP.GE.AND P2, PT, R232, UR4, PT ;  /* 0x00000004e8007c0c */ /* 0x000fc4000bf46270 */
[-C--:B------:R-:W-:Y:S02]  /*103f0*/  @!P1 LEA.HI.X R35, R19, R3.reuse, R35, 0x2, P5 ;  /* 0x0000000313239211 */ /* 0x080fe400028f1423 */
[----:B------:R-:W-:Y:S02]  /*10400*/  ISETP.GE.AND P3, PT, R231, UR4, PT ;  /* 0x00000004e7007c0c */ /* 0x000fe4000bf66270 */
[C---:B-1----:R-:W-:Y:S01]  /*10410*/  @!P4 LEA R8, P0, R233.reuse, R2, 0x2 ;  /* 0x00000002e908c211 */ /* 0x042fe200078010ff */
[----:B------:R-:W-:Y:S01]  /*10420*/  @!P1 ST.E.64 desc[UR56][R34.64], R74 ;  /* 0x0000004a22009985 */ /* 0x000fe2000c101b38 */
[----:B------:R-:W-:Y:S02]  /*10430*/  ISETP.GE.AND P1, PT, R230, UR4, PT ;  /* 0x00000004e6007c0c */ /* 0x000fe4000bf26270 */
[----:B------:R-:W-:Y:S02]  /*10440*/  @!P4 LEA.HI.X R9, R233, R3, R136, 0x2, P0 ;  /* 0x00000003e909c211 */ /* 0x000fe400000f1488 */
[----:B------:R-:W-:-:S02]  /*10450*/  ISETP.GE.AND P0, PT, R229, UR4, PT ;  /* 0x00000004e5007c0c */ /* 0x000fc4000bf06270 */
[-C--:B--2---:R-:W-:Y:S01]  /*10460*/  @!P2 LEA R10, P6, R232, R2.reuse, 0x2 ;  /* 0x00000002e80aa211 */ /* 0x084fe200078c10ff */
[----:B------:R1:W-:Y:S01]  /*10470*/  @!P4 ST.E.64 desc[UR56][R8.64], R76 ;  /* 0x0000004c0800c985 */ /* 0x0003e2000c101b38 */
[----:B------:R-:W-:Y:S02]  /*10480*/  ISETP.GE.AND P4, PT, R228, UR4, PT ;  /* 0x00000004e4007c0c */ /* 0x000fe4000bf86270 */
[CC--:B------:R-:W-:Y:S02]  /*10490*/  @!P3 LEA R20, P5, R231.reuse, R2.reuse, 0x2 ;  /* 0x00000002e714b211 */ /* 0x0c0fe400078a10ff */
[-C--:B------:R-:W-:Y:S02]  /*104a0*/  @!P2 LEA.HI.X R11, R232, R3.reuse, R135, 0x2, P6 ;  /* 0x00000003e80ba211 */ /* 0x080fe400030f1487 */
[----:B------:R-:W-:Y:S02]  /*104b0*/  @!P3 LEA.HI.X R21, R231, R3, R59, 0x2, P5 ;  /* 0x00000003e715b211 */ /* 0x000fe400028f143b */
[----:B---3--:R-:W-:Y:S01]  /*104c0*/  @!P1 LEA R26, P5, R230, R2, 0x2 ;  /* 0x00000002e61a9211 */ /* 0x008fe200078a10ff */
[----:B------:R2:W-:Y:S01]  /*104d0*/  @!P2 ST.E.64 desc[UR56][R10.64], R82 ;  /* 0x000000520a00a985 */ /* 0x0005e2000c101b38 */
[----:B------:R-:W-:-:S02]  /*104e0*/  ISETP.GE.AND P2, PT, R227, UR4, PT ;  /* 0x00000004e3007c0c */ /* 0x000fc4000bf46270 */
[CC--:B----4-:R-:W-:Y:S01]  /*104f0*/  @!P0 LEA R28, P6, R229.reuse, R2.reuse, 0x2 ;  /* 0x00000002e51c8211 */ /* 0x0d0fe200078c10ff */
[----:B------:R3:W-:Y:S01]  /*10500*/  @!P3 ST.E.64 desc[UR56][R20.64], R84 ;  /* 0x000000541400b985 */ /* 0x0007e2000c101b38 */
[-C--:B------:R-:W-:Y:S02]  /*10510*/  @!P1 LEA.HI.X R27, R230, R3.reuse, R58, 0x2, P5 ;  /* 0x00000003e61b9211 */ /* 0x080fe400028f143a */
[----:B------:R-:W-:Y:S02]  /*10520*/  ISETP.GE.AND P3, PT, R226, UR4, PT ;  /* 0x00000004e2007c0c */ /* 0x000fe4000bf66270 */
[C---:B------:R-:W-:Y:S01]  /*10530*/  @!P4 LEA R30, P5, R228.reuse, R2, 0x2 ;  /* 0x00000002e41ec211 */ /* 0x040fe200078a10ff */
[----:B------:R4:W-:Y:S01]  /*10540*/  @!P1 ST.E.64 desc[UR56][R26.64], R90 ;  /* 0x0000005a1a009985 */ /* 0x0009e2000c101b38 */
[-C--:B------:R-:W-:Y:S02]  /*10550*/  @!P0 LEA.HI.X R29, R229, R3.reuse, R57, 0x2, P6 ;  /* 0x00000003e51d8211 */ /* 0x080fe400030f1439 */
[----:B------:R-:W-:-:S02]  /*10560*/  @!P4 LEA.HI.X R31, R228, R3, R56, 0x2, P5 ;  /* 0x00000003e41fc211 */ /* 0x000fc400028f1438 */
[----:B------:R-:W-:Y:S01]  /*10570*/  ISETP.GE.AND P1, PT, R225, UR4, PT ;  /* 0x00000004e1007c0c */ /* 0x000fe2000bf26270 */
[----:B------:R5:W-:Y:S01]  /*10580*/  @!P0 ST.E.64 desc[UR56][R28.64], R92 ;  /* 0x0000005c1c008985 */ /* 0x000be2000c101b38 */
[----:B-1----:R-:W-:-:S03]  /*10590*/  @!P2 LEA R8, P0, R227, R2, 0x2 ;  /* 0x00000002e308a211 */ /* 0x002fc600078010ff */
[----:B------:R-:W-:Y:S01]  /*105a0*/  @!P4 ST.E.64 desc[UR56][R30.64], R98 ;  /* 0x000000621e00c985 */ /* 0x000fe2000c101b38 */
[----:B------:R-:W-:Y:S02]  /*105b0*/  ISETP.GE.AND P4, PT, R224, UR4, PT ;  /* 0x00000004e0007c0c */ /* 0x000fe4000bf86270 */
[CC--:B--2---:R-:W-:Y:S02]  /*105c0*/  @!P3 LEA R10, P5, R226.reuse, R2.reuse, 0x2 ;  /* 0x00000002e20ab211 */ /* 0x0c4fe400078a10ff */
[-C--:B------:R-:W-:Y:S02]  /*105d0*/  @!P2 LEA.HI.X R9, R227, R3.reuse, R55, 0x2, P0 ;  /* 0x00000003e309a211 */ /* 0x080fe400000f1437 */
[----:B------:R-:W-:Y:S02]  /*105e0*/  ISETP.GE.AND P0, PT, R223, UR4, PT ;  /* 0x00000004df007c0c */ /* 0x000fe4000bf06270 */
[----:B------:R-:W-:Y:S01]  /*105f0*/  @!P3 LEA.HI.X R11, R226, R3, R54, 0x2, P5 ;  /* 0x00000003e20bb211 */ /* 0x000fe200028f1436 */
[----:B------:R1:W-:Y:S01]  /*10600*/  @!P2 ST.E.64 desc[UR56][R8.64], R100 ;  /* 0x000000640800a985 */ /* 0x0003e2000c101b38 */
[----:B---3--:R-:W-:-:S02]  /*10610*/  @!P1 LEA R20, P6, R225, R2, 0x2 ;  /* 0x00000002e1149211 */ /* 0x008fc400078c10ff */
[----:B------:R-:W-:Y:S01]  /*10620*/  ISETP.GE.AND P2, PT, R222, UR4, PT ;  /* 0x00000004de007c0c */ /* 0x000fe2000bf46270 */
[----:B------:R2:W-:Y:S01]  /*10630*/  @!P3 ST.E.64 desc[UR56][R10.64], R106 ;  /* 0x0000006a0a00b985 */ /* 0x0005e2000c101b38 */
[-C--:B------:R-:W-:Y:S02]  /*10640*/  @!P1 LEA.HI.X R21, R225, R3.reuse, R53, 0x2, P6 ;  /* 0x00000003e1159211 */ /* 0x080fe400030f1435 */
[C---:B----4-:R-:W-:Y:S02]  /*10650*/  @!P4 LEA R26, P3, R224.reuse, R2, 0x2 ;  /* 0x00000002e01ac211 */ /* 0x050fe400078610ff */
        /* <DEDUP_REMOVED lines=11> */
[-C--:B--2---:R-:W-:Y:S02]  /*10710*/  @!P5 LEA R10, P0, R221, R2.reuse, 0x2 ;  /* 0x00000002dd0ad211 */ /* 0x084fe400078010ff */
[CC--:B---3--:R-:W-:Y:S01]  /*10720*/  @!P3 LEA R20, P4, R220.reuse, R2.reuse, 0x2 ;  /* 0x00000002dc14b211 */ /* 0x0c8fe200078810ff */
        /* <DEDUP_REMOVED lines=8> */
.L_x_5215:
[----:B------:R-:W-:Y:S05]  /*107b0*/  BSYNC B1 ;  /* 0x0000000000017941 */ /* 0x000fea0003800000 */
.L_x_5214:
        /* <DEDUP_REMOVED lines=16> */
[CC--:B0-----:R-:W-:Y:S01]  /*108c0*/  @!P4 LEA R10, P0, R235.reuse, R8.reuse, 0x2 ;  /* 0x00000008eb0ac211 */ /* 0x0c1fe200078010ff */
[----:B-12-4-:R-:W-:Y:S02]  /*108d0*/  @!P1 IMAD.WIDE R2, R16, 0x4, R8 ;  /* 0x0000000410029825 */ /* 0x016fe400078e0208 */
[C---:B------:R-:W-:Y:S02]  /*108e0*/  @!P2 LEA R20, P6, R22.reuse, R8, 0x2 ;  /* 0x000000081614a211 */ /* 0x040fe400078c10ff */
[-C--:B------:R-:W-:Y:S01]  /*108f0*/  @!P4 LEA.HI.X R11, R235, R9.reuse, R138, 0x2, P0 ;  /* 0x00000009eb0bc211 */ /* 0x080fe200000f148a */
[----:B------:R0:W-:Y:S01]  /*10900*/  @!P1 ST.E.64 desc[UR56][R2.64], R12 ;  /* 0x0000000c02009985 */ /* 0x0001e2000c101b38 */
[----:B------:R-:W-:-:S02]  /*10910*/  @!P2 LEA.HI.X R21, R22, R9, R21, 0x2, P6 ;  /* 0x000000091615a211 */ /* 0x000fc400030f1415 */
[----:B------:R-:W-:Y:S01]  /*10920*/  ISETP.GE.AND P0, PT, R27, UR4, PT ;  /* 0x000000041b007c0c */ /* 0x000fe2000bf06270 */
[----:B------:R1:W-:Y:S01]  /*10930*/  @!P4 ST.E.64 desc[UR56][R10.64], R14 ;  /* 0x0000000e0a00c985 */ /* 0x0003e2000c101b38 */
[----:B------:R-:W-:Y:S02]  /*10940*/  ISETP.GE.AND P4, PT, R29, UR4, PT ;  /* 0x000000041d007c0c */ /* 0x000fe4000bf86270 */
[----:B------:R-:W-:-:S04]  /*10950*/  @!P3 LEA R24, P1, R25, R8, 0x2 ;  /* 0x000000081918b211 */ /* 0x000fc800078210ff */
[-C--:B------:R-:W-:Y:S02]  /*10960*/  @!P3 LEA.HI.X R25, R25, R9.reuse, R0, 0x2, P1 ;  /* 0x000000091919b211 */ /* 0x080fe400008f1400 */
[----:B------:R-:W-:Y:S02]  /*10970*/  ISETP.GE.AND P1, PT, R31, UR4, PT ;  /* 0x000000041f007c0c */ /* 0x000fe4000bf26270 */
[CC--:B0-----:R-:W-:Y:S02]  /*10980*/  @!P5 LEA R2, P6, R234.reuse, R8.reuse, 0x2 ;  /* 0x00000008ea02d211 */ /* 0x0c1fe400078c10ff */
[----:B------:R-:W-:Y:S02]  /*10990*/  SHF.R.S32.HI R0, RZ, 0x1f, R29 ;  /* 0x0000001fff007819 */ /* 0x000fe4000001141d */
[----:B------:R-:W-:Y:S02]  /*109a0*/  @!P5 LEA.HI.X R3, R234, R9, R137, 0x2, P6 ;  /* 0x00000009ea03d211 */ /* 0x000fe400030f1489 */
[----:B-1----:R-:W-:-:S03]  /*109b0*/  @!P4 LEA R10, P6, R29, R8, 0x2 ;  /* 0x000000081d0ac211 */ /* 0x002fc600078c10ff */
[----:B------:R0:W-:Y:S01]  /*109c0*/  @!P5 ST.E.64 desc[UR56][R2.64], R46 ;  /* 0x0000002e0200d985 */ /* 0x0001e2000c101b38 */
[-C--:B------:R-:W-:Y:S02]  /*109d0*/  @!P4 LEA.HI.X R11, R29, R9.reuse, R0, 0x2, P6 ;  /* 0x000000091d0bc211 */ /* 0x080fe400030f1400 */
[----:B------:R-:W-:Y:S01]  /*109e0*/  SHF.R.S32.HI R0, RZ, 0x1f, R27 ;  /* 0x0000001fff007819 */ /* 0x000fe2000001141b */
[----:B------:R1:W-:Y:S01]  /*109f0*/  @!P2 ST.E.64 desc[UR56][R20.64], R48 ;  /* 0x000000301400a985 */ /* 0x0003e2000c101b38 */
[----:B------:R-:W-:Y:S02]  /*10a00*/  ISETP.GE.AND P2, PT, R19, UR4, PT ;  /* 0x0000000413007c0c */ /* 0x000fe4000bf46270 */
[----:B------:R-:W-:Y:S01]  /*10a10*/  @!P0 LEA R12, P6, R27, R8, 0x2 ;  /* 0x000000081b0c8211 */ /* 0x000fe200078c10ff */
[----:B------:R-:W-:Y:S01]  /*10a20*/  @!P3 ST.E.64 desc[UR56][R24.64], R62 ;  /* 0x0000003e1800b985 */ /* 0x000fe2000c101b38 */
[----:B------:R-:W-:Y:S02]  /*10a30*/  ISETP.GE.AND P3, PT, R233, UR4, PT ;  /* 0x00000004e9007c0c */ /* 0x000fe4000bf66270 */
[----:B------:R-:W-:Y:S01]  /*10a40*/  @!P0 LEA.HI.X R13, R27, R9, R0, 0x2, P6 ;  /* 0x000000091b0d8211 */ /* 0x000fe200030f1400 */
[----:B------:R2:W-:Y:S01]  /*10a50*/  @!P4 ST.E.64 desc[UR56][R10.64], R64 ;  /* 0x000000400a00c985 */ /* 0x0005e2000c101b38 */
[----:B------:R-:W-:-:S02]  /*10a60*/  SHF.R.S32.HI R0, RZ, 0x1f, R31 ;  /* 0x0000001fff007819 */ /* 0x000fc4000001141f */
[CC--:B------:R-:W-:Y:S01]  /*10a70*/  @!P1 LEA R14, P6, R31.reuse, R8.reuse, 0x2 ;  /* 0x000000081f0e9211 */ /* 0x0c0fe200078c10ff */
[----:B------:R3:W-:Y:S01]  /*10a80*/  @!P0 ST.E.64 desc[UR56][R12.64], R70 ;  /* 0x000000460c008985 */ /* 0x0007e2000c101b38 */
[----:B------:R-:W-:Y:S02]  /*10a90*/  ISETP.GE.AND P4, PT, R232, UR4, PT ;  /* 0x00000004e8007c0c */ /* 0x000fe4000bf86270 */
[----:B------:R-:W-:Y:S02]  /*10aa0*/  @!P1 LEA.HI.X R15, R31, R9, R0, 0x2, P6 ;  /* 0x000000091f0f9211 */ /* 0x000fe400030f1400 */
[----:B------:R-:W-:Y:S02]  /*10ab0*/  SHF.R.S32.HI R0, RZ, 0x1f, R19 ;  /* 0x0000001fff007819 */ /* 0x000fe40000011413 */
[----:B------:R-:W-:Y:S01]  /*10ac0*/  @!P2 LEA R26, P5, R19, R8, 0x2 ;  /* 0x00000008131aa211 */ /* 0x000fe200078a10ff */
[----:B------:R4:W-:Y:S01]  /*10ad0*/  @!P1 ST.E.64 desc[UR56][R14.64], R72 ;  /* 0x000000480e009985 */ /* 0x0009e2000c101b38 */
[----:B------:R-:W-:-:S02]  /*10ae0*/  ISETP.GE.AND P0, PT, R231, UR4, PT ;  /* 0x00000004e7007c0c */ /* 0x000fc4000bf06270 */
[-C--:B------:R-:W-:Y:S02]  /*10af0*/  @!P2 LEA.HI.X R27, R19, R9.reuse, R0, 0x2, P5 ;  /* 0x00000009131ba211 */ /* 0x080fe400028f1400 */
[----:B------:R-:W-:Y:S02]  /*10b00*/  ISETP.GE.AND P1, PT, R230, UR4, PT ;  /* 0x00000004e6007c0c */ /* 0x000fe4000bf26270 */
[-C--:B0-----:R-:W-:Y:S01]  /*10b10*/  @!P3 LEA R2, P6, R233, R8.reuse, 0x2 ;  /* 0x00000008e902b211 */ /* 0x081fe200078c10ff */
[----:B------:R-:W-:Y:S01]  /*10b20*/  @!P2 ST.E.64 desc[UR56][R26.64], R78 ;  /* 0x0000004e1a00a985 */ /* 0x000fe2000c101b38 */
[----:B------:R-:W-:Y:S02]  /*10b30*/  ISETP.GE.AND P2, PT, R229, UR4, PT ;  /* 0x00000004e5007c0c */ /* 0x000fe4000bf46270 */
[----:B-1----:R-:W-:Y:S02]  /*10b40*/  @!P4 LEA R20, P5, R232, R8, 0x2 ;  /* 0x00000008e814c211 */ /* 0x002fe400078a10ff */
[----:B------:R-:W-:-:S02]  /*10b50*/  @!P3 LEA.HI.X R3, R233, R9, R136, 0x2, P6 ;  /* 0x00000009e903b211 */ /* 0x000fc400030f1488 */
[-C--:B------:R-:W-:Y:S02]  /*10b60*/  @!P4 LEA.HI.X R21, R232, R9.reuse, R135, 0x2, P5 ;  /* 0x00000009e815c211 */ /* 0x080fe400028f1487 */
[CC--:B--2---:R-:W-:Y:S01]  /*10b70*/  @!P0 LEA R10, P5, R231.reuse, R8.reuse, 0x2 ;  /* 0x00000008e70a8211 */ /* 0x0c4fe200078a10ff */
[----:B------:R0:W-:Y:S01]  /*10b80*/  @!P3 ST.E.64 desc[UR56][R2.64], R80 ;  /* 0x000000500200b985 */ /* 0x0001e2000c101b38 */
[----:B------:R-:W-:Y:S02]  /*10b90*/  ISETP.GE.AND P3, PT, R228, UR4, PT ;  /* 0x00000004e4007c0c */ /* 0x000fe4000bf66270 */
[----:B---3--:R-:W-:Y:S01]  /*10ba0*/  @!P1 LEA R12, P6, R230, R8, 0x2 ;  /* 0x00000008e60c9211 */ /* 0x008fe200078c10ff */
[----:B------:R1:W-:Y:S01]  /*10bb0*/  @!P4 ST.E.64 desc[UR56][R20.64], R86 ;  /* 0x000000561400c985 */ /* 0x0003e2000c101b38 */
[----:B------:R-:W-:Y:S02]  /*10bc0*/  @!P0 LEA.HI.X R11, R231, R9, R59, 0x2, P5 ;  /* 0x00000009e70b8211 */ /* 0x000fe400028f143b */
[----:B------:R-:W-:-:S02]  /*10bd0*/  ISETP.GE.AND P4, PT, R227, UR4, PT ;  /* 0x00000004e3007c0c */ /* 0x000fc4000bf86270 */
[CC--:B----4-:R-:W-:Y:S01]  /*10be0*/  @!P2 LEA R14, P5, R229.reuse, R8.reuse, 0x2 ;  /* 0x00000008e50ea211 */ /* 0x0d0fe200078a10ff */
        /* <DEDUP_REMOVED lines=29> */
[-C--:B------:R-:W-:Y:S02]  /*10dc0*/  @!P5 LEA R14, P1, R222, R8.reuse, 0x2 ;  /* 0x00000008de0ed211 */ /* 0x080fe400078210ff */
[CC--:B-1----:R-:W-:Y:S01]  /*10dd0*/  @!P4 LEA R20, P2, R221.reuse, R8.reuse, 0x2 ;  /* 0x00000008dd14c211 */ /* 0x0c2fe200078410ff */
[----:B------:R4:W-:Y:S01]  /*10de0*/  @!P3 ST.E.64 desc[UR56][R2.64], R120 ;  /* 0x000000780200b985 */ /* 0x0009e2000c101b38 */
[----:B--2---:R-:W-:Y:S02]  /*10df0*/  @!P0 LEA R24, P6, R220, R8, 0x2 ;  /* 0x00000008dc188211 */ /* 0x004fe400078c10ff */
[-C--:B------:R-:W-:Y:S02]  /*10e00*/  @!P5 LEA.HI.X R15, R222, R9.reuse, R42, 0x2, P1 ;  /* 0x00000009de0fd211 */ /* 0x080fe400008f142a */
[-C--:B------:R-:W-:Y:S02]  /*10e10*/  @!P4 LEA.HI.X R21, R221, R9.reuse, R41, 0x2, P2 ;  /* 0x00000009dd15c211 */ /* 0x080fe400010f1429 */
[----:B------:R-:W-:Y:S01]  /*10e20*/  @!P0 LEA.HI.X R25, R220, R9, R40, 0x2, P6 ;  /* 0x00000009dc198211 */ /* 0x000fe200030f1428 */
[----:B------:R4:W-:Y:S04]  /*10e30*/  @!P5 ST.E.64 desc[UR56][R14.64], R126 ;  /* 0x0000007e0e00d985 */ /* 0x0009e8000c101b38 */
[----:B------:R4:W-:Y:S04]  /*10e40*/  @!P4 ST.E.64 desc[UR56][R20.64], R128 ;  /* 0x000000801400c985 */ /* 0x0009e8000c101b38 */
[----:B------:R4:W-:Y:S01]  /*10e50*/  @!P0 ST.E.64 desc[UR56][R24.64], R4 ;  /* 0x0000000418008985 */ /* 0x0009e2000c101b38 */
[----:B------:R-:W-:-:S13]  /*10e60*/  ISETP.GE.AND P0, PT, R23, UR4, PT ;  /* 0x0000000417007c0c */ /* 0x000fda000bf06270 */
[----:B----4-:R-:W-:Y:S05]  /*10e70*/  @P0 BRA `(.L_x_5213) ;  /* 0x0000000c007c0947 */ /* 0x010fea0003800000 */
[----:B------:R-:W-:-:S04]  /*10e80*/  LEA R2, P0, R23, R8, 0x2 ;  /* 0x0000000817027211 */ /* 0x000fc800078010ff */
[----:B------:R-:W-:-:S05]  /*10e90*/  LEA.HI.X R3, R23, R9, R38, 0x2, P0 ;  /* 0x0000000917037211 */ /* 0x000fca00000f1426 */
[----:B------:R0:W-:Y:S01]  /*10ea0*/  ST.E.64 desc[UR56][R2.64], R6 ;  /* 0x0000000602007985 */ /* 0x0001e2000c101b38 */
[----:B------:R-:W-:Y:S05]  /*10eb0*/  BRA `(.L_x_5213) ;  /* 0x0000000c006c7947 */ /* 0x000fea0003800000 */
.L_x_5204:
        /* <DEDUP_REMOVED lines=31> */
.L_x_5216:
[----:B------:R-:W-:Y:S01]  /*110b0*/  USEL UR44, UR44, URZ, !UP0 ;  /* 0x0000003f2c2c7287 */ /* 0x000fe2000c000000 */
[----:B------:R-:W-:Y:S01]  /*110c0*/  BSSY B1, `(.L_x_5217) ;  /* 0x0000038000017945 */ /* 0x000fe20003800000 */
[----:B------:R-:W-:-:S03]  /*110d0*/  USEL UR43, UR43, URZ, !UP0 ;  /* 0x0000003f2b2b7287 */ /* 0x000fc6000c000000 */
[----:B------:R-:W-:Y:S09]  /*110e0*/  @P0 BRA `(.L_x_5218) ;  /* 0x0000000000d40947 */ /* 0x000ff20003800000 */
[----:B------:R-:W0:Y:S01]  /*110f0*/  S2R R3, SR_TID.X ;  /* 0x0000000000037919 */ /* 0x000e220000002100 */
[----:B------:R-:W1:Y:S01]  /*11100*/  LDC R9, c[0x0][0xbe8] ;  /* 0x0002fa00ff097b82 */ /* 0x000e620000000800 */
[----:B------:R-:W-:Y:S02]  /*11110*/  IMAD.U32 R4, RZ, RZ, UR36 ;  /* 0x00000024ff047e24 */ /* 0x000fe4000f8e00ff */
[----:B-1---5:R-:W-:-:S03]  /*11120*/  IMAD R2, R0, R9, RZ ;  /* 0x0000000900027224 */ /* 0x022fc600078e02ff */
        /* <DEDUP_REMOVED lines=49> */
.L_x_5218:
[----:B------:R-:W-:Y:S05]  /*11440*/  BSYNC B1 ;  /* 0x0000000000017941 */ /* 0x000fea0003800000 */
.L_x_5217:
[----:B------:R-:W-:-:S06]  /*11450*/  UISETP.GT.AND UP0, UPT, UR47, 0x1, UPT ;  /* 0x000000012f00788c */ /* 0x000fcc000bf04270 */
[----:B------:R-:W-:-:S13]  /*11460*/  PLOP3.LUT P0, PT, PT, PT, UP0, 0x80, 0x0 ;  /* 0x000000000000781c */ /* 0x000fda0003f0f008 */
[----:B------:R-:W-:Y:S05]  /*11470*/  @P0 BRA `(.L_x_5213) ;  /* 0x0000000400fc0947 */ /* 0x000fea0003800000 */
[----:B------:R-:W1:Y:S01]  /*11480*/  LDC R11, c[0x0][0xbe8] ;  /* 0x0002fa00ff0b7b82 */ /* 0x000e620000000800 */
[----:B------:R-:W-:Y:S01]  /*11490*/  ULDC.64 UR12, c[0x0][0xaa0] ;  /* 0x0002a800000c7ab9 */ /* 0x000fe20000000a00 */
[----:B------:R-:W-:Y:S01]  /*114a0*/  IMAD R2, R18, 0x20, R236 ;  /* 0x0000002012027824 */ /* 0x000fe200078e02ec */
[----:B------:R-:W-:Y:S01]  /*114b0*/  UIMAD UR10, UR16, UR12, URZ ;  /* 0x0000000c100a72a4 */ /* 0x000fe2000f8e023f */
[----:B------:R-:W-:Y:S01]  /*114c0*/  VIADD R8, R236, UR36 ;  /* 0x00000024ec087c36 */ /* 0x000fe20008000000 */
[----:B------:R-:W-:Y:S01]  /*114d0*/  UIMAD.WIDE.U32 UR8, UR4, UR12, URZ ;  /* 0x0000000c040872a5 */ /* 0x000fe2000f8e003f */
[----:B------:R-:W-:Y:S01]  /*114e0*/  VIADD R6, R2, UR36 ;  /* 0x0000002402067c36 */ /* 0x000fe20008000000 */
[----:B------:R-:W-:Y:S01]  /*114f0*/  UIMAD UR10, UR4, UR13, UR10 ;  /* 0x0000000d040a72a4 */ /* 0x000fe2000f8e020a */
[----:B------:R-:W-:Y:S02]  /*11500*/  BSSY B1, `(.L_x_5219) ;  /* 0x0000040000017945 */ /* 0x000fe40003800000 */
[----:B0-----:R-:W-:Y:S01]  /*11510*/  IMAD.MOV.U32 R5, RZ, RZ, R6 ;  /* 0x000000ffff057224 */ /* 0x001fe200078e0006 */
[----:B------:R-:W-:-:S03]  /*11520*/  UIADD3 UR9, UR9, UR10, URZ ;  /* 0x0000000a09097290 */ /* 0x000fc6000fffe03f */
        /* <DEDUP_REMOVED lines=61> */
.L_x_5220:
[----:B------:R-:W-:Y:S05]  /*11900*/  BSYNC B1 ;  /* 0x0000000000017941 */ /* 0x000fea0003800000 */
.L_x_5219:
        /* <DEDUP_REMOVED lines=17> */
.L_x_5222:
[----:B------:R-:W-:Y:S05]  /*11a20*/  BSYNC B1 ;  /* 0x0000000000017941 */ /* 0x000fea0003800000 */
.L_x_5221:
        /* <DEDUP_REMOVED lines=17> */
.L_x_5224:
[----:B------:R-:W-:Y:S05]  /*11b40*/  BSYNC B1 ;  /* 0x0000000000017941 */ /* 0x000fea0003800000 */
.L_x_5223:
        /* <DEDUP_REMOVED lines=18> */
.L_x_5213:
[----:B------:R-:W-:Y:S05]  /*11c70*/  BSYNC B0 ;  /* 0x0000000000007941 */ /* 0x000fea0003800000 */
.L_x_5203:
[----:B------:R-:W-:Y:S02]  /*11c80*/  ULDC UR4, c[0x0][0xc3c] ;  /* 0x00030f0000047ab9 */ /* 0x000fe40000000800 */
[----:B------:R-:W-:-:S06]  /*11c90*/  UISETP.GE.AND UP0, UPT, UR7, UR4, UPT ;  /* 0x000000040700728c */ /* 0x000fcc000bf06270 */
[----:B------:R-:W-:-:S13]  /*11ca0*/  PLOP3.LUT P0, PT, PT, PT, UP0, 0x80, 0x0 ;  /* 0x000000000000781c */ /* 0x000fda0003f0f008 */
[----:B------:R-:W-:Y:S05]  /*11cb0*/  @!P0 BRA `(.L_x_5225) ;  /* 0xfffffef000e08947 */ /* 0x000fea000383ffff */
[----:B------:R-:W-:Y:S05]  /*11cc0*/  EXIT ;  /* 0x000000000000794d */ /* 0x000fea0003800000 */
.L_x_5163:
        /* <DEDUP_REMOVED lines=20> */
.L_x_5226:
        /* <DEDUP_REMOVED lines=44> */
.L_x_5230:
        /* <DEDUP_REMOVED lines=39> */
.L_x_5228:
        /* <DEDUP_REMOVED lines=15> */
.L_x_5231:
        /* <DEDUP_REMOVED lines=62> */
.L_x_5232:
        /* <DEDUP_REMOVED lines=63> */
.L_x_5233:
[----:B01----:R-:W-:-:S05]  /*12c00*/  LOP3.LUT R3, RZ, R2, RZ, 0x33, !PT ;  /* 0x00000002ff037212 */ /* 0x003fca00078e33ff */
[----:B------:R-:W-:-:S05]  /*12c10*/  IMAD.IADD R2, R6, 0x1, R3 ;  /* 0x0000000106027824 */ /* 0x000fca00078e0203 */
[----:B------:R1:W-:Y:S01]  /*12c20*/  STL [R1+0x14], R2 ;  /* 0x0000140201007387 */ /* 0x0003e20000100800 */
[----:B------:R-:W-:Y:S05]  /*12c30*/  BRA `(.L_x_5234) ;  /* 0x00000000000c7947 */ /* 0x000fea0003800000 */
.L_x_5229:
[----:B------:R0:W-:Y:S04]  /*12c40*/  STL [R1+0x10], R7 ;  /* 0x0000100701007387 */ /* 0x0001e80000100800 */
[----:B------:R0:W-:Y:S04]  /*12c50*/  STL [R1+0x14], RZ ;  /* 0x000014ff01007387 */ /* 0x0001e80000100800 */
[----:B------:R0:W-:Y:S02]  /*12c60*/  STL [R1+0x18], RZ ;  /* 0x000018ff01007387 */ /* 0x0001e40000100800 */
.L_x_5234:
        /* <DEDUP_REMOVED lines=11> */
.L_x_5227:
        /* <DEDUP_REMOVED lines=8> */
[----:B------:R-:W0:Y:S01]  /*12da0*/  S2R R10, SR_TID.X ;  /* 0x00000000000a7919 */ /* 0x000e220000002100 */
        /* <DEDUP_REMOVED lines=8> */
[----:B0-----:R-:W-:Y:S01]  /*12e30*/  SHF.R.U32.HI R0, RZ, 0x1, R10 ;  /* 0x00000001ff007819 */ /* 0x001fe2000001160a */
[C---:B-1----:R-:W-:Y:S01]  /*12e40*/  IMAD.SHL.U32 R4, R10.reuse, 0x40, RZ ;  /* 0x000000400a047824 */ /* 0x042fe200078e00ff */
        /* <DEDUP_REMOVED lines=34> */
.L_x_5309:
[----:B------:R-:W-:Y:S01]  /*13070*/  ULDC.64 UR4, c[0x0][0xc88] ;  /* 0x0003220000047ab9 */ /* 0x000fe20000000a00 */
[----:B------:R-:W-:Y:S01]  /*13080*/  IMAD.MOV.U32 R0, RZ, RZ, RZ ;  /* 0x000000ffff007224 */ /* 0x000fe200078e00ff */
[----:B------:R-:W-:Y:S01]  /*13090*/  UIMAD.WIDE UR4, UR42, 0x4, UR4 ;  /* 0x000000042a0478a5 */ /* 0x000fe2000f8e0204 */
[----:B------:R-:W2:Y:S01]  /*130a0*/  LDL.LU R13, [R1+0x18] ;  /* 0x00001800010d7983 */ /* 0x000ea20000300800 */
[----:B------:R-:W-:Y:S01]  /*130b0*/  ULDC.64 UR6, c[0x0][0xa08] ;  /* 0x0002820000067ab9 */ /* 0x000fe20000000a00 */
[----:B------:R-:W-:Y:S01]  /*130c0*/  ULDC.64 UR8, c[0x0][0xa18] ;  /* 0x0002860000087ab9 */ /* 0x000fe20000000a00 */
[----:B0-----:R-:W0:Y:S02]  /*130d0*/  LDC R10, c[0x0][0x288] ;  /* 0x0000a200ff0a7b82 */ /* 0x001e240000000800 */
[----:B------:R-:W-:Y:S02]  /*130e0*/  IMAD.U32 R2, RZ, RZ, UR4 ;  /* 0x00000004ff027e24 */ /* 0x000fe4000f8e00ff */
[----:B------:R-:W-:Y:S01]  /*130f0*/  IMAD.U32 R3, RZ, RZ, UR5 ;  /* 0x00000005ff037e24 */ /* 0x000fe2000f8e00ff */
[----:B------:R-:W-:Y:S01]  /*13100*/  ULDC.64 UR4, c[0x0][0xa28] ;  /* 0x00028a0000047ab9 */ /* 0x000fe20000000a00 */
[----:B------:R-:W-:-:S02]  /*13110*/  IMAD.MOV.U32 R8, RZ, RZ, RZ ;  /* 0x000000ffff087224 */ /* 0x000fc400078e00ff */
[----:B-1----:R-:W1:Y:S01]  /*13120*/  LDC R11, c[0x0][0x2f0] ;  /* 0x0000bc00ff0b7b82 */ /* 0x002e620000000800 */
[----:B------:R-:W3:Y:S01]  /*13130*/  LDG.E R2, desc[UR56][R2.64] ;  /* 0x0000003802027981 */ /* 0x000ee2000c1e1900 */
[----:B------:R-:W-:-:S04]  /*13140*/  UISETP.NE.U32.AND UP0, UPT, UR4, URZ, UPT ;  /* 0x0000003f0400728c */ /* 0x000fc8000bf05070 */
[----:B------:R-:W-:-:S06]  /*13150*/  UISETP.NE.AND.EX UP0, UPT, UR5, URZ, UPT, UP0 ;  /* 0x0000003f0500728c */ /* 0x000fcc000bf05300 */
[----:B------:R-:W-:Y:S02]  /*13160*/  PLOP3.LUT P0, PT, PT, PT, UP0, 0x80, 0x0 ;  /* 0x000000000000781c */ /* 0x000fe40003f0f008 */
[----:B---3--:R-:W-:-:S13]  /*13170*/  R2UR UR46, R2 ;  /* 0x00000000022e72ca */ /* 0x008fda00000e0000 */
[----:B------:R-:W-:Y:S02]  /*13180*/  USHF.R.S32.HI UR45, URZ, 0x1f, UR46 ;  /* 0x0000001f3f2d7899 */ /* 0x000fe4000801142e */
[----:B------:R-:W-:-:S04]  /*13190*/  @UP0 ULEA UR4, UP1, UR46, UR4, 0x2 ;  /* 0x000000042e040291 */ /* 0x000fc8000f82103f */
[----:B------:R-:W-:Y:S02]  /*131a0*/  @UP0 ULEA.HI.X UR5, UR46, UR5, UR45, 0x2, UP1 ;  /* 0x000000052e050291 */ /* 0x000fe400088f142d */
[----:B------:R-:W-:Y:S01]  /*131b0*/  IMAD.U32 R2, RZ, RZ, UR4 ;  /* 0x00000004ff027e24 */ /* 0x000fe2000f8e00ff */
[----:B------:R-:W-:-:S03]  /*131c0*/  USHF.L.U32 UR43, UR46, 0x2, URZ ;  /* 0x000000022e2b7899 */ /* 0x000fc6000800063f */
[----:B------:R-:W-:Y:S01]  /*131d0*/  IMAD.U32 R3, RZ, RZ, UR5 ;  /* 0x00000005ff037e24 */ /* 0x000fe2000f8e00ff */
[----:B------:R-:W-:Y:S01]  /*131e0*/  ULDC.64 UR4, c[0x0][0xa00] ;  /* 0x0002800000047ab9 */ /* 0x000fe20000000a00 */
[----:B------:R-:W-:-:S03]  /*131f0*/  USHF.L.U64.HI UR44, UR46, 0x2, UR45 ;  /* 0x000000022e2c7899 */ /* 0x000fc6000801022d */
[----:B------:R3:W5:Y:S01]  /*13200*/  @P0 LDG.E R0, desc[UR56][R2.64] ;  /* 0x0000003802000981 */ /* 0x000762000c1e1900 */
[----:B------:R-:W-:Y:S01]  /*13210*/  ISETP.NE.U32.AND P0, PT, RZ, UR4, PT ;  /* 0x00000004ff007c0c */ /* 0x000fe2000bf05070 */
[----:B------:R-:W-:-:S03]  /*13220*/  UIADD3 UR4, UP0, UR43, UR4, URZ ;  /* 0x000000042b047290 */ /* 0x000fc6000ff1e03f */
[----:B------:R-:W-:Y:S01]  /*13230*/  ISETP.NE.AND.EX P2, PT, RZ, UR5, PT, P0 ;  /* 0x00000005ff007c0c */ /* 0x000fe2000bf45300 */
[----:B------:R-:W-:Y:S01]  /*13240*/  UIADD3.X UR5, UR44, UR5, URZ, UP0, !UPT ;  /* 0x000000052c057290 */ /* 0x000fe200087fe43f */
[----:B------:R-:W-:Y:S01]  /*13250*/  ISETP.NE.U32.AND P0, PT, RZ, UR6, PT ;  /* 0x00000006ff007c0c */ /* 0x000fe2000bf05070 */
[----:B---3--:R-:W-:Y:S01]  /*13260*/  IMAD.U32 R2, RZ, RZ, UR4 ;  /* 0x00000004ff027e24 */ /* 0x008fe2000f8e00ff */
[----:B------:R-:W-:-:S03]  /*13270*/  UIADD3 UR4, UP0, UR43, UR6, URZ ;  /* 0x000000062b047290 */ /* 0x000fc6000ff1e03f */
[----:B------:R-:W-:Y:S01]  /*13280*/  IMAD.U32 R3, RZ, RZ, UR5 ;  /* 0x00000005ff037e24 */ /* 0x000fe2000f8e00ff */
[----:B------:R-:W-:Y:S02]  /*13290*/  UIADD3.X UR5, UR44, UR7, URZ, UP0, !UPT ;  /* 0x000000072c057290 */ /* 0x000fe400087fe43f */
[----:B------:R-:W-:Y:S01]  /*132a0*/  UISETP.NE.U32.AND UP0, UPT, UR8, URZ, UPT ;  /* 0x0000003f0800728c */ /* 0x000fe2000bf05070 */
[----:B------:R-:W-:Y:S01]  /*132b0*/  IMAD.U32 R4, RZ, RZ, UR4 ;  /* 0x00000004ff047e24 */ /* 0x000fe2000f8e00ff */
[----:B------:R-:W-:Y:S01]  /*132c0*/  ISETP.NE.AND.EX P0, PT, RZ, UR7, PT, P0 ;  /* 0x00000007ff007c0c */ /* 0x000fe2000bf05300 */
[----:B------:R-:W3:Y:S01]  /*132d0*/  @P2 LDG.E R9, desc[UR56][R2.64] ;  /* 0x0000003802092981 */ /* 0x000ee2000c1e1900 */
[----:B------:R-:W-:Y:S01]  /*132e0*/  UISETP.NE.AND.EX UP0, UPT, UR9, URZ, UPT, UP0 ;  /* 0x0000003f0900728c */ /* 0x000fe2000bf05300 */
[----:B------:R-:W-:-:S05]  /*132f0*/  IMAD.U32 R5, RZ, RZ, UR5 ;  /* 0x00000005ff057e24 */ /* 0x000fca000f8e00ff */
[----:B------:R-:W-:-:S05]  /*13300*/  PLOP3.LUT P3, PT, PT, PT, UP0, 0x80, 0x0 ;  /* 0x000000000000781c */ /* 0x000fca0003f6f008 */
[----:B------:R-:W-:Y:S01]  /*13310*/  @UP0 UIADD3 UR4, UP1, UR43, UR8, URZ ;  /* 0x000000082b040290 */ /* 0x000fe2000ff3e03f */
[----:B------:R-:W5:Y:S03]  /*13320*/  @P0 LDG.E R8, desc[UR56][R4.64] ;  /* 0x0000003804080981 */ /* 0x000f66000c1e1900 */
[----:B------:R-:W-:Y:S02]  /*13330*/  @UP0 UIADD3.X UR5, UR44, UR9, URZ, UP1, !UPT ;  /* 0x000000092c050290 */ /* 0x000fe40008ffe43f */
[----:B------:R-:W-:-:S04]  /*13340*/  IMAD.U32 R6, RZ, RZ, UR4 ;  /* 0x00000004ff067e24 */ /* 0x000fc8000f8e00ff */
[----:B------:R-:W-:-:S05]  /*13350*/  IMAD.U32 R7, RZ, RZ, UR5 ;  /* 0x00000005ff077e24 */ /* 0x000fca000f8e00ff */
[----:B0-----:R0:W4:Y:S01]  /*13360*/  @P3 LDG.E R10, desc[UR56][R6.64] ;  /* 0x00000038060a3981 */ /* 0x001122000c1e1900 */
[----:B------:R-:W-:Y:S01]  /*13370*/  UMOV UR47, URZ ;  /* 0x0000003f002f7c82 */ /* 0x000fe20008000000 */
[C---:B--2---:R-:W-:Y:S01]  /*13380*/  R2UR UR36, R13.reuse ;  /* 0x000000000d2472ca */ /* 0x044fe200000e0000 */
[----:B0-----:R-:W0:Y:S02]  /*13390*/  LDC.64 R6, c[0x0][0x418] ;  /* 0x00010600ff067b82 */ /* 0x001e240000000a00 */
[----:B0-----:R-:W-:Y:S02]  /*133a0*/  ISETP.NE.U32.AND P1, PT, R6, RZ, PT ;  /* 0x000000ff0600720c */ /* 0x001fe40003f25070 */
[----:B------:R-:W-:Y:S02]  /*133b0*/  LOP3.LUT R6, R13, 0xff000000, RZ, 0xc0, !PT ;  /* 0xff0000000d067812 */ /* 0x000fe400078ec0ff */
[----:B------:R-:W-:Y:S02]  /*133c0*/  ISETP.NE.AND.EX P1, PT, R7, RZ, PT, P1 ;  /* 0x000000ff0700720c */ /* 0x000fe40003f25310 */
[----:B------:R-:W-:-:S02]  /*133d0*/  LOP3.LUT R7, R13, 0xff0000, RZ, 0xc0, !PT ;  /* 0x00ff00000d077812 */ /* 0x000fc400078ec0ff */
[----:B------:R-:W-:-:S04]  /*133e0*/  SHF.R.U32.HI R6, RZ, 0x8, R6 ;  /* 0x00000008ff067819 */ /* 0x000fc80000011606 */
[----:B------:R-:W-:Y:S02]  /*133f0*/  LEA.HI R6, R7, R6, RZ, 0x10 ;  /* 0x0000000607067211 */ /* 0x000fe400078f80ff */
[----:B---3--:R-:W-:Y:S01]  /*13400*/  @P2 R2UR UR47, R9 ;  /* 0x00000000092f22ca */ /* 0x008fe200000e0000 */
[----:B----4-:R0:W-:Y:S01]  /*13410*/  STL [R1+0x8], R10 ;  /* 0x0000080a01007387 */ /* 0x0101e20000100800 */
[----:B------:R-:W-:Y:S02]  /*13420*/  IMAD.MOV.U32 R12, RZ, RZ, R10 ;  /* 0x000000ffff0c7224 */ /* 0x000fe400078e000a */
[----:B0-----:R-:W0:Y:S01]  /*13430*/  LDC R10, c[0x0][0x424] ;  /* 0x00010900ff0a7b82 */ /* 0x001e220000000800 */
[----:B-1----:R-:W-:Y:S10]  /*13440*/  @P3 BRA `(.L_x_5236) ;  /* 0x0000000000143947 */ /* 0x002ff40003800000 */
[----:B------:R-:W-:Y:S05]  /*13450*/  @!P2 BRA `(.L_x_5236) ;  /* 0x000000000010a947 */ /* 0x000fea0003800000 */
[----:B------:R-:W2:Y:S04]  /*13460*/  LDG.E R7, desc[UR56][R2.64] ;  /* 0x0000003802077981 */ /* 0x000ea8000c1e1900 */
[----:B------:R-:W2:Y:S02]  /*13470*/  LDG.E R2, desc[UR56][R2.64+0x4] ;  /* 0x0000043802027981 */ /* 0x000ea4000c1e1900 */
[----:B--2---:R-:W-:-:S05]  /*13480*/  IMAD.IADD R12, R2, 0x1, -R7 ;  /* 0x00000001020c7824 */ /* 0x004fca00078e0a07 */
[----:B------:R1:W-:Y:S02]  /*13490*/  STL [R1+0x8], R12 ;  /* 0x0000080c01007387 */ /* 0x0003e40000100800 */
.L_x_5236:
[----:B------:R-:W-:Y:S01]  /*134a0*/  IMAD.U32 R3, RZ, RZ, UR46 ;  /* 0x0000002eff037e24 */ /* 0x000fe2000f8e00ff */
[----:B------:R-:W-:Y:S01]  /*134b0*/  ULDC.64 UR4, c[0x0][0xa20] ;  /* 0x0002880000047ab9 */ /* 0x000fe20000000a00 */
[----:B-----5:R-:W-:Y:S01]  /*134c0*/  IMAD.IADD R7, R8, 0x1, R0 ;  /* 0x0000000108077824 */ /* 0x020fe200078e0200 */
[----:B------:R-:W-:Y:S01]  /*134d0*/  ISETP.NE.U32.AND P2, PT, RZ, UR4, PT ;  /* 0x00000004ff007c0c */ /* 0x000fe2000bf45070 */
[----:B------:R-:W-:Y:S01]  /*134e0*/  ULOP3.LUT UR36, UR36, 0xffff, URZ, 0xc0, !UPT ;  /* 0x0000ffff24247892 */ /* 0x000fe2000f8ec03f */
[----:B------:R2:W-:Y:S01]  /*134f0*/  STL [R1+0x18], R3 ;  /* 0x0000180301007387 */ /* 0x0005e20000100800 */
[----:B0-----:R-:W-:Y:S02]  /*13500*/  SEL R2, R10, 0x1, P1 ;  /* 0x000000010a027807 */ /* 0x001fe40000800000 */
[----:B------:R-:W-:Y:S01]  /*13510*/  ISETP.NE.AND.EX P2, PT, RZ, UR5, PT, P2 ;  /* 0x00000005ff007c0c */ /* 0x000fe2000bf45320 */
[----:B------:R2:W-:Y:S02]  /*13520*/  STL [R1+0x28], R7 ;  /* 0x0000280701007387 */ /* 0x0005e40000100800 */
[----:B------:R-:W-:-:S10]  /*13530*/  IMAD R2, R2, R11, RZ ;  /* 0x0000000b02027224 */ /* 0x000fd400078e02ff */
[----:B--2---:R-:W-:Y:S05]  /*13540*/  @!P2 BRA `(.L_x_5237) ;  /* 0x000000000018a947 */ /* 0x004fea0003800000 */
[----:B------:R-:W-:-:S04]  /*13550*/  UIADD3 UR4, UP0, UR43, UR4, URZ ;  /* 0x000000042b047290 */ /* 0x000fc8000ff1e03f */
[----:B------:R-:W-:Y:S02]  /*13560*/  UIADD3.X UR5, UR44, UR5, URZ, UP0, !UPT ;  /* 0x000000052c057290 */ /* 0x000fe400087fe43f */
[----:B------:R-:W-:-:S04]  /*13570*/  IMAD.U32 R2, RZ, RZ, UR4 ;  /* 0x00000004ff027e24 */ /* 0x000fc8000f8e00ff */
[----:B------:R-:W-:-:S05]  /*13580*/  IMAD.U32 R3, RZ, RZ, UR5 ;  /* 0x00000005ff037e24 */ /* 0x000fca000f8e00ff */
[----:B------:R0:W5:Y:S01]  /*13590*/  LDG.E R2, desc[UR56][R2.64] ;  /* 0x0000003802027981 */ /* 0x000162000c1e1900 */
[----:B------:R-:W-:Y:S05]  /*135a0*/  BRA `(.L_x_5238) ;  /* 0x0000000000107947 */ /* 0x000fea0003800000 */
.L_x_5237:
[----:B------:R-:W-:Y:S05]  /*135b0*/  @!P0 BRA `(.L_x_5238) ;  /* 0x00000000000c8947 */ /* 0x000fea0003800000 */
[----:B------:R-:W2:Y:S04]  /*135c0*/  LDG.E R2, desc[UR56][R4.64] ;  /* 0x0000003804027981 */ /* 0x000ea8000c1e1900 */
[----:B------:R-:W2:Y:S02]  /*135d0*/  LDG.E R4, desc[UR56][R4.64+0x4] ;  /* 0x0000043804047981 */ /* 0x000ea4000c1e1900 */
[----:B--2---:R-:W-:-:S07]  /*135e0*/  IMAD.IADD R2, R4, 0x1, -R2 ;  /* 0x0000000104027824 */ /* 0x004fce00078e0a02 */
.L_x_5238:
[----:B0-----:R-:W2:Y:S01]  /*135f0*/  LDL R3, [R1+0x14] ;  /* 0x0000140001037983 */ /* 0x001ea20000100800 */
[----:B-----5:R-:W-:Y:S02]  /*13600*/  IMAD.IADD R2, R2, 0x1, -R0 ;  /* 0x0000000102027824 */ /* 0x020fe400078e0a00 */
[----:B------:R-:W0:Y:S02]  /*13610*/  LDC R0, c[0x0][0x448] ;  /* 0x00011200ff007b82 */ /* 0x000e240000000800 */
[----:B0-----:R-:W-:-:S13]  /*13620*/  ISETP.NE.AND P0, PT, R0, 0x1, PT ;  /* 0x000000010000780c */ /* 0x001fda0003f05270 */
[----:B------:R-:W0:Y:S08]  /*13630*/  @P0 LDC R4, c[0x0][0x44c] ;  /* 0x00011300ff040b82 */ /* 0x000e300000000800 */
[----:B------:R-:W3:Y:S01]  /*13640*/  @P0 LDC R0, c[0x0][0x450] ;  /* 0x00011400ff000b82 */ /* 0x000ee20000000800 */
[----:B--2---:R-:W-:-:S04]  /*13650*/  IMAD.SHL.U32 R3, R3, 0x80, RZ ;  /* 0x0000008003037824 */ /* 0x004fc800078e00ff */
[----:B------:R-:W-:-:S04]  /*13660*/  VIADD R3, R3, 0x7f ;  /* 0x0000007f03037836 */ /* 0x000fc80000000000 */
[----:B0-----:R-:W-:-:S05]  /*13670*/  @P0 IMAD.HI.U32 R4, R3, R4, RZ ;  /* 0x0000000403040227 */ /* 0x001fca00078e00ff */
[----:B---3--:R-:W-:Y:S01]  /*13680*/  @P0 SHF.R.U32.HI R3, RZ, R0, R4 ;  /* 0x00000000ff030219 */ /* 0x008fe20000011604 */
[C---:B------:R-:W-:Y:S01]  /*13690*/  VIADD R0, R2.reuse, 0x9f ;  /* 0x0000009f02007836 */ /* 0x040fe20000000000 */
[----:B------:R-:W-:Y:S02]  /*136a0*/  IADD3 R2, R2, 0xa0, -R12 ;  /* 0x000000a002027810 */ /* 0x000fe40007ffe80c */
[----:B------:R-:W-:Y:S01]  /*136b0*/  SHF.R.U32.HI R4, RZ, 0x10, R6 ;  /* 0x00000010ff047819 */ /* 0x000fe20000011606 */
[----:B------:R-:W-:-:S03]  /*136c0*/  IMAD.HI R0, R0, 0x66666667, RZ ;  /* 0x6666666700007827 */ /* 0x000fc600078e02ff */
[----:B------:R-:W-:Y:S01]  /*136d0*/  ISETP.NE.AND P0, PT, R4, RZ, PT ;  /* 0x000000ff0400720c */ /* 0x000fe20003f05270 */
[----:B------:R-:W-:Y:S01]  /*136e0*/  IMAD.IADD R2, R2, 0x1, R3 ;  /* 0x0000000102027824 */ /* 0x000fe200078e0203 */
[----:B------:R-:W-:-:S03]  /*136f0*/  SHF.R.U32.HI R3, RZ, 0x1f, R0 ;  /* 0x0000001fff037819 */ /* 0x000fc60000011600 */
[----:B------:R-:W-:Y:S01]  /*13700*/  IMAD.HI R2, R2, 0x66666667, RZ ;  /* 0x6666666702027827 */ /* 0x000fe200078e02ff */
[----:B------:R-:W-:-:S04]  /*13710*/  LEA.HI.SX32 R0, R0, R3, 0x1a ;  /* 0x0000000300007211 */ /* 0x000fc800078fd2ff */
[----:B------:R-:W-:-:S03]  /*13720*/  SHF.R.U32.HI R3, RZ, 0x1f, R2 ;  /* 0x0000001fff037819 */ /* 0x000fc60000011602 */
[----:B------:R-:W0:Y:S01]  /*13730*/  @!P0 LDC R4, c[0x0][0x9f0] ;  /* 0x00027c00ff048b82 */ /* 0x000e220000000800 */
[----:B------:R-:W-:Y:S01]  /*13740*/  LEA.HI.SX32 R3, R2, R3, 0x1a ;  /* 0x0000000302037211 */ /* 0x000fe200078fd2ff */
[----:B------:R-:W-:-:S03]  /*13750*/  IMAD.MOV.U32 R2, RZ, RZ, RZ ;  /* 0x000000ffff027224 */ /* 0x000fc600078e00ff */
[----:B------:R-:W-:-:S04]  /*13760*/  VIMNMX R0, R0, R3, PT ;  /* 0x0000000300007248 */ /* 0x000fc80003fe0100 */
[----:B------:R-:W-:-:S13]  /*13770*/  ISETP.GE.AND P1, PT, R0, 0x1, PT ;  /* 0x000000010000780c */ /* 0x000fda0003f26270 */
        /* <DEDUP_REMOVED lines=12> */
[----:B------:R-:W-:-:S04]  /*13840*/  IADD3 R3, R4, -0x1, R0 ;  /* 0xffffffff04037810 */ /* 0x000fc80007ffe000 */
        /* <DEDUP_REMOVED lines=14> */
.L_x_5239:
[----:B------:R-:W-:Y:S01]  /*13930*/  LOP3.LUT R6, R6, 0xff, RZ, 0xc0, !PT ;  /* 0x000000ff06067812 */ /* 0x000fe200078ec0ff */
[----:B------:R-:W-:Y:S04]  /*13940*/  BSSY B7, `(.L_x_5240) ;  /* 0x0000411000077945 */ /* 0x000fe80003800000 */
[----:B------:R-:W-:-:S05]  /*13950*/  IMAD R3, R6, R2, RZ ;  /* 0x0000000206037224 */ /* 0x000fca00078e02ff */
        /* <DEDUP_REMOVED lines=12> */
[----:B------:R-:W3:Y:S01]  /*13a20*/  POPC R5, UR4 ;  /* 0x0000000400057d09 */ /* 0x000ee20008000000 */
[----:B--2---:R-:W-:-:S02]  /*13a30*/  ISETP.EQ.U32.AND P0, PT, R0, R3, PT ;  /* 0x000000030000720c */ /* 0x004fc40003f02070 */
[----:B------:R-:W3:Y:S11]  /*13a40*/  LDC.64 R2, c[0x0][0xc60] ;  /* 0x00031800ff027b82 */ /* 0x000ef60000000a00 */
[----:B---3--:R-:W2:Y:S01]  /*13a50*/  @P0 ATOMG.E.ADD.STRONG.GPU PT, R3, desc[UR56][R2.64], R5 ;  /* 0x00000005020309a8 */ /* 0x008ea200081ee1f8 */
[----:B0-----:R-:W0:Y:S02]  /*13a60*/  S2R R4, SR_LTMASK ;  /* 0x0000000000047919 */ /* 0x001e240000003900 */
[----:B0-----:R-:W-:-:S04]  /*13a70*/  LOP3.LUT R4, R4, UR4, RZ, 0xc0, !PT ;  /* 0x0000000404047c12 */ /* 0x001fc8000f8ec0ff */
[----:B------:R-:W0:Y:S01]  /*13a80*/  POPC R7, R4 ;  /* 0x0000000400077309 */ /* 0x000e220000000000 */
[----:B--2---:R-:W0:Y:S02]  /*13a90*/  SHFL.IDX PT, R0, R3, R0, 0x1f ;  /* 0x00001f0003007589 */ /* 0x004e2400000e0000 */
[----:B0-----:R-:W-:-:S05]  /*13aa0*/  IADD3 R0, R0, UR40, R7 ;  /* 0x0000002800007c10 */ /* 0x001fca000fffe007 */
[----:B------:R2:W-:Y:S01]  /*13ab0*/  STL [R1+0x10], R0 ;  /* 0x0000100001007387 */ /* 0x0005e20000100800 */
[----:B------:R-:W-:Y:S05]  /*13ac0*/  BRA `(.L_x_5242) ;  /* 0x0000003c00e07947 */ /* 0x000fea0003800000 */
.L_x_5241:
        /* <DEDUP_REMOVED lines=16> */
[----:B-1----:R-:W-:Y:S02]  /*13bd0*/  IMAD.MOV.U32 R12, RZ, RZ, 0x1 ;  /* 0x00000001ff0c7424 */ /* 0x002fe400078e00ff */
[----:B------:R-:W-:-:S07]  /*13be0*/  IMAD.MOV.U32 R13, RZ, RZ, RZ ;  /* 0x000000ffff0d7224 */ /* 0x000fce00078e00ff */
[----:B------:R-:W-:-:S07]  /*13bf0*/  LEPC R20, `(.L_x_5244) ;  /* 0x000000001014794e */ /* 0x000fce0000000000 */
[----:B0-----:R-:W-:Y:S05]  /*13c00*/  CALL.ABS.NOINC R2 ;  /* 0x0000000002007343 */ /* 0x001fea0003c00000 */
.L_x_5244:
[----:B------:R-:W-:Y:S05]  /*13c10*/  BSYNC B6 ;  /* 0x0000000000067941 */ /* 0x000fea0003800000 */
.L_x_5243:
        /* <DEDUP_REMOVED lines=21> */
.L_x_5246:
[----:B------:R-:W-:Y:S05]  /*13d70*/  BSYNC B6 ;  /* 0x0000000000067941 */ /* 0x000fea0003800000 */
.L_x_5245:
        /* <DEDUP_REMOVED lines=20> */
.L_x_5248:
[----:B------:R-:W-:Y:S05]  /*13ec0*/  BSYNC B6 ;  /* 0x0000000000067941 */ /* 0x000fea0003800000 */
.L_x_5247:
        /* <DEDUP_REMOVED lines=19> */
.L_x_5250:
[----:B------:R-:W-:Y:S05]  /*14000*/  BSYNC B6 ;  /* 0x0000000000067941 */ /* 0x000fea0003800000 */
.L_x_5249:
        /* <DEDUP_REMOVED lines=9> */
[----:B------:R-:W3:Y:S01]  /*140a0*/  S2R R0, SR_TID.X ;  /* 0x0000000000007919 */ /* 0x000ee20000002100 */
[----:B------:R-:W-:-:S03]  /*140b0*/  ULDC.64 UR4, c[0x0][0xa08] ;  /* 0x0002820000047ab9 */ /* 0x000fc60000000a00 */
[----:B--2---:R2:W4:Y:S01]  /*140c0*/  @P0 LDG.E R8, desc[UR56][R2.64] ;  /* 0x0000003802080981 */ /* 0x004522000c1e1900 */
[----:B---3--:R-:W-:-:S04]  /*140d0*/  SHF.R.U32.HI R0, RZ, 0x5, R0 ;  /* 0x00000005ff007819 */ /* 0x008fc80000011600 */
[----:B------:R-:W-:Y:S01]  /*140e0*/  LOP3.LUT R0, R0, 0x3, RZ, 0xc0, !PT ;  /* 0x0000000300007812 */ /* 0x000fe200078ec0ff */
[----:B--2---:R-:W2:Y:S01]  /*140f0*/  LDC.64 R2, c[0x0][0x418] ;  /* 0x00010600ff027b82 */ /* 0x004ea20000000a00 */
[----:B----4-:R-:W-:Y:S01]  /*14100*/  SHF.R.S32.HI R9, RZ, 0x1f, R8 ;  /* 0x0000001fff097819 */ /* 0x010fe20000011408 */
[----:B------:R3:W-:Y:S01]  /*14110*/  @P0 STL [R1+0x18], R8 ;  /* 0x0000180801000387 */ /* 0x0007e20000100800 */
[----:B--2---:R-:W-:Y:S01]  /*14120*/  LOP3.LUT P0, RZ, R2, UR4, RZ, 0xfc, !PT ;  /* 0x0000000402ff7c12 */ /* 0x004fe2000f80fcff */
[----:B------:R-:W-:Y:S02]  /*14130*/  UMOV UR4, 0xffffffff ;  /* 0xffffffff00047882 */ /* 0x000fe40000000000 */
[----:B------:R3:W-:Y:S01]  /*14140*/  STL [R1+0x20], R9 ;  /* 0x0000200901007387 */ /* 0x0007e20000100800 */
[----:B------:R-:W-:-:S04]  /*14150*/  LOP3.LUT P0, RZ, R3, UR5, RZ, 0xfc, P0 ;  /* 0x0000000503ff7c12 */ /* 0x000fc8000800fcff */
[----:B------:R-:W-:Y:S01]  /*14160*/  SEL R16, R8, RZ, !P0 ;  /* 0x000000ff08107207 */ /* 0x000fe20004000000 */
[----:B------:R-:W-:Y:S08]  /*14170*/  BRA.DIV UR4, `(.L_x_5251) ;  /* 0x00000052041c7947 */ /* 0x000ff0000b800000 */
[----:B------:R2:W4:Y:S02]  /*14180*/  SHFL.IDX PT, R14, R0, RZ, 0x1f ;  /* 0x00001fff000e7589 */ /* 0x00052400000e0000 */
.L_x_5328:
[----:B------:R-:W-:Y:S02]  /*14190*/  PLOP3.LUT P1, PT, PT, PT, PT, 0x8, 0x0 ;  /* 0x000000000000781c */ /* 0x000fe40003f2e170 */
[----:B----4-:R-:W-:Y:S02]  /*141a0*/  ISETP.NE.AND P0, PT, R14, RZ, PT ;  /* 0x000000ff0e00720c */ /* 0x010fe40003f05270 */
[----:B--2---:R-:W-:-:S05]  /*141b0*/  P2R R0, PR, RZ, 0x2 ;  /* 0x00000002ff007803 */ /* 0x004fca0000000000 */
[----:B------:R2:W-:Y:S06]  /*141c0*/  STL [R1+0x24], R0 ;  /* 0x0000240001007387 */ /* 0x0005ec0000100800 */
[----:B------:R-:W-:Y:S05]  /*141d0*/  @P0 BRA `(.L_x_5252) ;  /* 0x0000000400c80947 */ /* 0x000fea0003800000 */
[----:B--2---:R-:W2:Y:S01]  /*141e0*/  LDL R0, [R1+0x30] ;  /* 0x0000300001007983 */ /* 0x004ea20000100800 */
[----:B------:R-:W-:Y:S01]  /*141f0*/  UMOV UR4, 0xffffffff ;  /* 0xffffffff00047882 */ /* 0x000fe20000000000 */
[----:B--2---:R-:W-:Y:S02]  /*14200*/  VIADD R0, R0, 0xffffffff ;  /* 0xffffffff00007836 */ /* 0x004fe40000000000 */
[----:B------:R-:W-:Y:S05]  /*14210*/  BRA.DIV UR4, `(.L_x_5253) ;  /* 0x0000005204147947 */ /* 0x000fea000b800000 */
[----:B------:R-:W-:-:S13]  /*14220*/  ELECT P6, URZ, PT ;  /* 0x00000000003f782f */ /* 0x000fda00038c0000 */
.L_x_5331:
[----:B------:R-:W-:Y:S05]  /*14230*/  @!P6 BRA `(.L_x_5252) ;  /* 0x0000000400b0e947 */ /* 0x000fea0003800000 */
[----:B------:R-:W-:-:S04]  /*14240*/  ISETP.NE.U32.AND P0, PT, R2, RZ, PT ;  /* 0x000000ff0200720c */ /* 0x000fc80003f05070 */
[----:B------:R-:W-:-:S13]  /*14250*/  ISETP.NE.AND.EX P0, PT, R3, RZ, PT, P0 ;  /* 0x000000ff0300720c */ /* 0x000fda0003f05300 */
[----:B------:R-:W-:Y:S05]  /*14260*/  @!P0 BRA `(.L_x_5254) ;  /* 0x0000000000448947 */ /* 0x000fea0003800000 */
[----:B------:R-:W2:Y:S01]  /*14270*/  LDC R7, c[0x0][0x43c] ;  /* 0x00010f00ff077b82 */ /* 0x000ea20000000800 */
[----:B------:R-:W-:Y:S01]  /*14280*/  ULDC.64 UR4, c[0x0][0x428] ;  /* 0x00010a0000047ab9 */ /* 0x000fe20000000a00 */
[----:B--2---:R-:W-:-:S13]  /*14290*/  ISETP.NE.AND P0, PT, R7, 0x1, PT ;  /* 0x000000010700780c */ /* 0x004fda0003f05270 */
        /* <DEDUP_REMOVED lines=14> */
.L_x_5254:
[----:B--2---:R-:W0:Y:S04]  /*14380*/  LDL R3, [R1+0x4] ;  /* 0x0000040001037983 */ /* 0x004e280000100800 */
[----:B------:R-:W2:Y:S01]  /*14390*/  LDL R2, [R1+0xc] ;  /* 0x00000c0001027983 */ /* 0x000ea20000100800 */
[----:B---3--:R-:W3:Y:S02]  /*143a0*/  S2R R8, SR_TID.X ;  /* 0x0000000000087919 */ /* 0x008ee40000002100 */
[----:B---3--:R-:W-:-:S04]  /*143b0*/  LOP3.LUT R8, R8, 0x7f, RZ, 0xc0, !PT ;  /* 0x0000007f08087812 */ /* 0x008fc800078ec0ff */
[----:B------:R-:W-:Y:S01]  /*143c0*/  ISETP.NE.AND P1, PT, R8, RZ, PT ;  /* 0x000000ff0800720c */ /* 0x000fe20003f25270 */
[----:B0-----:R-:W-:Y:S01]  /*143d0*/  IMAD R4, R3, 0x8, R17 ;  /* 0x0000000803047824 */ /* 0x001fe200078e0211 */
[----:B--2---:R-:W-:-:S04]  /*143e0*/  SHF.L.U32 R3, R2, 0x1f, RZ ;  /* 0x0000001f02037819 */ /* 0x004fc800000006ff */
[----:B------:R-:W0:Y:S02]  /*143f0*/  SYNCS.PHASECHK.TRANS64.TRYWAIT P0, [R4+URZ+0x33480], R3 ;  /* 0x03348003040075a7 */ /* 0x000e24000800017f */
[----:B0-----:R-:W-:Y:S05]  /*14400*/  @!P0 BRA `(.L_x_5255) ;  /* 0x0000004c00b88947 */ /* 0x001fea0003800000 */
.L_x_5332:
        /* <DEDUP_REMOVED lines=8> */
.L_x_5256:
        /* <DEDUP_REMOVED lines=30> */
[----:B------:R-:W3:Y:S02]  /*14670*/  SYNCS.PHASECHK.TRANS64.TRYWAIT P0, [R4+URZ+0x33440], R3 ;  /* 0x03344003040075a7 */ /* 0x000ee4000800017f */
[----:B--23--:R-:W-:Y:S05]  /*14680*/  @!P0 BRA `(.L_x_5257) ;  /* 0x0000004c002c8947 */ /* 0x00cfea0003800000 */
.L_x_5333:
[----:B------:R-:W-:Y:S05]  /*14690*/  @P1 BRA `(.L_x_5258) ;  /* 0x00000000001c1947 */ /* 0x000fea0003800000 */
[----:B------:R-:W3:Y:S01]  /*146a0*/  S2R R5, SR_TID.X ;  /* 0x0000000000057919 */ /* 0x000ee20000002100 */
[----:B0-2---:R-:W-:-:S04]  /*146b0*/  IMAD.MOV.U32 R3, RZ, RZ, 0x7800 ;  /* 0x00007800ff037424 */ /* 0x005fc800078e00ff */
[----:B------:R4:W-:Y:S01]  /*146c0*/  SYNCS.ARRIVE.TRANS64 RZ, [R4+URZ+0x33430], R3 ;  /* 0x0334300304ff79a7 */ /* 0x0009e2000800003f */
[----:B---3--:R-:W-:-:S04]  /*146d0*/  LOP3.LUT R5, R5, 0x1f, RZ, 0xc0, !PT ;  /* 0x0000001f05057812 */ /* 0x008fc800078ec0ff */
[----:B------:R-:W-:-:S13]  /*146e0*/  ISETP.NE.AND P0, PT, R5, RZ, PT ;  /* 0x000000ff0500720c */ /* 0x000fda0003f05270 */
[----:B----4-:R-:W-:Y:S05]  /*146f0*/  @!P0 BRA `(.L_x_5258) ;  /* 0x0000000000048947 */ /* 0x010fea0003800000 */
[----:B------:R-:W-:Y:S01]  /*14700*/  BPT.TRAP 0x1 ;  /* 0x000000040000795c */ /* 0x000fe20000300000 */
.L_x_5258:
        /* <DEDUP_REMOVED lines=17> */
[----:B------:R-:W-:Y:S01]  /*14820*/  UIADD3 UR8, UR8, 0x29200, URZ ;  /* 0x0002920008087890 */ /* 0x000fe2000fffe03f */
        /* <DEDUP_REMOVED lines=11> */
[----:B------:R4:W-:Y:S02]  /*148e0*/  UTMALDG.4D [UR8], [UR4], desc[UR6] ;  /* 0x00000608040075b4 */ /* 0x0009e40008019000 */
[----:B----4-:R-:W-:Y:S01]  /*148f0*/  NOP ;  /* 0x0000000000007918 */ /* 0x010fe20000000000 */
.L_x_5252:
[----:B------:R-:W-:Y:S05]  /*14900*/  WARPSYNC.ALL ;  /* 0x0000000000007948 */ /* 0x000fea0003800000 */
[----:B--2---:R-:W-:Y:S01]  /*14910*/  VIADD R0, R17, 0x1e200 ;  /* 0x0001e20011007836 */ /* 0x004fe20000000000 */
        /* <DEDUP_REMOVED lines=26> */
[----:B---3--:R-:W-:Y:S02]  /*14ac0*/  IMAD.MOV.U32 R8, RZ, RZ, 0x70 ;  /* 0x00000070ff087424 */ /* 0x008fe400078e00ff */
[----:B-1----:R-:W-:Y:S02]  /*14ad0*/  IMAD.MOV.U32 R12, RZ, RZ, 0x1 ;  /* 0x00000001ff0c7424 */ /* 0x002fe400078e00ff */
[----:B------:R-:W-:-:S07]  /*14ae0*/  IMAD.MOV.U32 R13, RZ, RZ, RZ ;  /* 0x000000ffff0d7224 */ /* 0x000fce00078e00ff */
[----:B------:R-:W-:-:S07]  /*14af0*/  LEPC R20, `(.L_x_5260) ;  /* 0x000000001014794e */ /* 0x000fce0000000000 */
[----:B0-----:R-:W-:Y:S05]  /*14b00*/  CALL.ABS.NOINC R2 ;  /* 0x0000000002007343 */ /* 0x001fea0003c00000 */
.L_x_5260:
[----:B------:R-:W-:Y:S05]  /*14b10*/  BSYNC B6 ;  /* 0x0000000000067941 */ /* 0x000fea0003800000 */
.L_x_5259:
[----:B------:R-:W2:Y:S01]  /*14b20*/  LDL R10, [R1+0x14] ;  /* 0x00001400010a7983 */ /* 0x000ea20000100800 */
[----:B------:R-:W4:Y:S01]  /*14b30*/  LDC R5, c[0x0][0x448] ;  /* 0x00011200ff057b82 */ /* 0x000f220000000800 */
[----:B------:R-:W-:Y:S01]  /*14b40*/  ULDC.64 UR6, c[0x0][0x2d8] ;  /* 0x0000b60000067ab9 */ /* 0x000fe20000000a00 */
[----:B------:R-:W0:Y:S01]  /*14b50*/  S2R R2, SR_TID.X ;  /* 0x0000000000027919 */ /* 0x000e220000002100 */
[----:B------:R-:W-:Y:S01]  /*14b60*/  UMOV UR4, UR50 ;  /* 0x0000003200047c82 */ /* 0x000fe20008000000 */
[----:B------:R-:W-:Y:S01]  /*14b70*/  UMOV UR5, UR37 ;  /* 0x0000002500057c82 */ /* 0x000fe20008000000 */
[----:B------:R-:W-:Y:S01]  /*14b80*/  ULDC.64 UR8, c[0x0][0x2e0] ;  /* 0x0000b80000087ab9 */ /* 0x000fe20000000a00 */
[----:B----4-:R-:W-:Y:S01]  /*14b90*/  ISETP.NE.AND P0, PT, R5, 0x1, PT ;  /* 0x000000010500780c */ /* 0x010fe20003f05270 */
[----:B------:R-:W4:Y:S01]  /*14ba0*/  S2R R6, SR_TID.X ;  /* 0x0000000000067919 */ /* 0x000f220000002100 */
[----:B0-----:R-:W-:-:S11]  /*14bb0*/  LOP3.LUT R0, R2, 0x7f, RZ, 0xc0, !PT ;  /* 0x0000007f02007812 */ /* 0x001fd600078ec0ff */
[----:B------:R-:W0:Y:S01]  /*14bc0*/  @P0 LDC R3, c[0x0][0x44c] ;  /* 0x00011300ff030b82 */ /* 0x000e220000000800 */
[----:B------:R-:W-:Y:S01]  /*14bd0*/  IMAD.SHL.U32 R2, R2, 0x20, RZ ;  /* 0x0000002002027824 */ /* 0x000fe200078e00ff */
[----:B------:R-:W-:-:S06]  /*14be0*/  SHF.R.U32.HI R0, RZ, 0x2, R0 ;  /* 0x00000002ff007819 */ /* 0x000fcc0000011600 */
[----:B------:R-:W1:Y:S01]  /*14bf0*/  @P0 LDC R4, c[0x0][0x450] ;  /* 0x00011400ff040b82 */ /* 0x000e620000000800 */
[----:B------:R-:W-:Y:S01]  /*14c00*/  LOP3.LUT R2, R0, 0x60, R2, 0xf8, !PT ;  /* 0x0000006000027812 */ /* 0x000fe200078ef802 */
[----:B------:R-:W-:Y:S02]  /*14c10*/  UIMAD.WIDE.U32 UR4, UR36, UR6, UR4 ;  /* 0x00000006240472a5 */ /* 0x000fe4000f8e0004 */
[----:B------:R-:W-:Y:S02]  /*14c20*/  UIMAD UR6, UR45, UR8, URZ ;  /* 0x000000082d0672a4 */ /* 0x000fe4000f8e023f */
[----:B------:R-:W-:Y:S02]  /*14c30*/  UIMAD UR5, UR36, UR7, UR5 ;  /* 0x00000007240572a4 */ /* 0x000fe4000f8e0205 */
[----:B------:R-:W-:Y:S02]  /*14c40*/  UIMAD UR6, UR46, UR9, UR6 ;  /* 0x000000092e0672a4 */ /* 0x000fe4000f8e0206 */
[----:B------:R-:W-:-:S03]  /*14c50*/  UIMAD.WIDE.U32 UR4, UR46, UR8, UR4 ;  /* 0x000000082e0472a5 */ /* 0x000fc6000f8e0004 */
[----:B------:R-:W-:Y:S01]  /*14c60*/  ULDC.64 UR8, c[0x0][0x2d0] ;  /* 0x0000b40000087ab9 */ /* 0x000fe20000000a00 */
[----:B------:R-:W-:Y:S01]  /*14c70*/  UIADD3 UR5, UR5, UR6, URZ ;  /* 0x0000000605057290 */ /* 0x000fe2000fffe03f */
[----:B----4-:R-:W-:-:S05]  /*14c80*/  IMAD.SHL.U32 R6, R6, 0x10, RZ ;  /* 0x0000001006067824 */ /* 0x010fca00078e00ff */
[----:B------:R-:W-:-:S04]  /*14c90*/  LOP3.LUT R6, R6, 0x30, RZ, 0xc0, !PT ;  /* 0x0000003006067812 */ /* 0x000fc800078ec0ff */
[----:B---3--:R-:W-:Y:S01]  /*14ca0*/  LOP3.LUT R8, R6, 0x40, RZ, 0xfc, !PT ;  /* 0x0000004006087812 */ /* 0x008fe200078efcff */
[----:B--2---:R-:W-:-:S04]  /*14cb0*/  IMAD R0, R10, 0x80, R2 ;  /* 0x000000800a007824 */ /* 0x004fc800078e0202 */
[----:B0-----:R-:W-:-:S04]  /*14cc0*/  @P0 IMAD.HI.U32 R3, R0, R3, RZ ;  /* 0x0000000300030227 */ /* 0x001fc800078e00ff */
[----:B------:R-:W-:Y:S01]  /*14cd0*/  IMAD.MOV.U32 R2, RZ, RZ, R0 ;  /* 0x000000ffff027224 */ /* 0x000fe200078e0000 */
[----:B-1----:R-:W-:-:S04]  /*14ce0*/  @P0 SHF.R.U32.HI R2, RZ, R4, R3 ;  /* 0x00000004ff020219 */ /* 0x002fc80000011603 */
        /* <DEDUP_REMOVED lines=19> */
[----:B------:R-:W-:-:S02]  /*14e20*/  LOP3.LUT R6, R6, 0x80, RZ, 0xfc, !PT ;  /* 0x0000008006067812 */ /* 0x000fc400078efcff */
[----:B------:R-:W-:Y:S02]  /*14e30*/  IADD3.X R0, R3, UR5, R0, P0, !PT ;  /* 0x0000000503007c10 */ /* 0x000fe400087fe400 */
[----:B------:R-:W-:Y:S01]  /*14e40*/  ISETP.GE.AND P2, PT, R6, UR4, PT ;  /* 0x0000000406007c0c */ /* 0x000fe2000bf46270 */
        /* <DEDUP_REMOVED lines=8> */
[----:B------:R-:W-:-:S05]  /*14ed0*/  SHF.R.U32.HI R7, RZ, 0x2, R7 ;  /* 0x00000002ff077819 */ /* 0x000fca0000011607 */
[----:B------:R-:W-:Y:S02]  /*14ee0*/  IMAD R3, R10, 0x80, R7 ;  /* 0x000000800a037824 */ /* 0x000fe400078e0207 */
[----:B--2---:R-:W-:Y:S02]  /*14ef0*/  IMAD R2, R6, R5, RZ ;  /* 0x0000000506027224 */ /* 0x004fe400078e02ff */
[----:B------:R-:W0:Y:S03]  /*14f00*/  SHFL.IDX PT, R5, R4, RZ, 0x1c1f ;  /* 0x001c1fff04057589 */ /* 0x000e2600000e0000 */
[----:B------:R-:W-:Y:S01]  /*14f10*/  ISETP.GE.AND P4, PT, R3, R2, PT ;  /* 0x000000020300720c */ /* 0x000fe20003f86270 */
[----:B------:R-:W1:-:S12]  /*14f20*/  SHFL.IDX PT, R6, R0, RZ, 0x1c1f ;  /* 0x001c1fff00067589 */ /* 0x000e5800000e0000 */
[----:B0-----:R-:W-:-:S05]  /*14f30*/  @!P4 IADD3 R5, P3, R9, R5, RZ ;  /* 0x000000050905c210 */ /* 0x001fca0007f7e0ff */
[----:B-1----:R-:W-:-:S04]  /*14f40*/  @!P4 IMAD.X R6, RZ, RZ, R6, P3 ;  /* 0x000000ffff06c224 */ /* 0x002fc800018e0606 */
        /* <DEDUP_REMOVED lines=28> */
.L_x_5342:
        /* <DEDUP_REMOVED lines=12> */
.L_x_5263:
[----:B------:R-:W-:Y:S05]  /*151d0*/  BSYNC B0 ;  /* 0x0000000000007941 */ /* 0x000fea0003800000 */
.L_x_5262:
[----:B------:R-:W-:Y:S01]  /*151e0*/  NOP ;  /* 0x0000000000007918 */ /* 0x000fe20000000000 */
[----:B------:R-:W-:-:S13]  /*151f0*/  PLOP3.LUT P0, PT, PT, PT, PT, 0x80, 0x0 ;  /* 0x000000000000781c */ /* 0x000fda0003f0f070 */
.L_x_5264:
        /* <DEDUP_REMOVED lines=18> */
.L_x_5343:
[----:B------:R-:W-:Y:S05]  /*15320*/  BSYNC B0 ;  /* 0x0000000000007941 */ /* 0x000fea0003800000 */
.L_x_5265:
[----:B------:R-:W2:Y:S04]  /*15330*/  LDL.LU R2, [R1+0x30] ;  /* 0x0000300001027983 */ /* 0x000ea80000300800 */
[----:B------:R-:W3:Y:S01]  /*15340*/  LDL R3, [R1+0x1c] ;  /* 0x00001c0001037983 */ /* 0x000ee20000100800 */
[----:B--2---:R-:W-:-:S05]  /*15350*/  VIADD R2, R2, 0xfffffffe ;  /* 0xfffffffe02027836 */ /* 0x004fca0000000000 */
[----:B---3--:R-:W-:-:S13]  /*15360*/  ISETP.GE.AND P0, PT, R2, R3, PT ;  /* 0x000000030200720c */ /* 0x008fda0003f06270 */
[----:B------:R-:W-:Y:S05]  /*15370*/  @!P0 BRA `(.L_x_5267) ;  /* 0x00000018000c8947 */ /* 0x000fea0003800000 */
[----:B-1----:R1:W5:Y:S04]  /*15380*/  LDL.LU R0, [R1+0xc] ;  /* 0x00000c0001007983 */ /* 0x0023680000300800 */
[----:B0-----:R1:W5:Y:S02]  /*15390*/  LDL.LU R8, [R1+0x4] ;  /* 0x0000040001087983 */ /* 0x0013640000300800 */
.L_x_5291:
        /* <DEDUP_REMOVED lines=36> */
.L_x_5270:
        /* <DEDUP_REMOVED lines=8> */
.L_x_5344:
[----:B------:R-:W-:Y:S05]  /*15660*/  BSYNC B1 ;  /* 0x0000000000017941 */ /* 0x000fea0003800000 */
.L_x_5271:
        /* <DEDUP_REMOVED lines=9> */
.L_x_5274:
[----:B------:R-:W-:Y:S05]  /*15700*/  BSYNC B1 ;  /* 0x0000000000017941 */ /* 0x000fea0003800000 */
.L_x_5273:
        /* <DEDUP_REMOVED lines=13> */
.L_x_5275:
        /* <DEDUP_REMOVED lines=16> */
.L_x_5276:
        /* <DEDUP_REMOVED lines=16> */
.L_x_5277:
        /* <DEDUP_REMOVED lines=13> */
.L_x_5345:
[----:B------:R-:W-:Y:S05]  /*15ab0*/  BSYNC B1 ;  /* 0x0000000000017941 */ /* 0x000fea0003800000 */
.L_x_5278:
        /* <DEDUP_REMOVED lines=11> */
.L_x_5281:
[----:B------:R-:W-:Y:S05]  /*15b70*/  BSYNC B1 ;  /* 0x0000000000017941 */ /* 0x000fea0003800000 */
.L_x_5280:
        /* <DEDUP_REMOVED lines=8> */
.L_x_5282:
        /* <DEDUP_REMOVED lines=15> */
.L_x_5283:
        /* <DEDUP_REMOVED lines=15> */
.L_x_5284:
        /* <DEDUP_REMOVED lines=10> */
.L_x_5269:
[----:B------:R-:W-:Y:S05]  /*15e80*/  BSYNC B0 ;  /* 0x0000000000007941 */ /* 0x000fea0003800000 */
.L_x_5268:
[----:B------:R-:W-:-:S06]  /*15e90*/  UISETP.NE.AND UP0, UPT, UR39, 0x3, UPT ;  /* 0x000000032700788c */ /* 0x000fcc000bf05270 */
[----:B------:R-:W-:-:S13]  /*15ea0*/  PLOP3.LUT P0, PT, PT, PT, UP0, 0x80, 0x0 ;  /* 0x000000000000781c */ /* 0x000fda0003f0f008 */
[----:B------:R-:W-:Y:S05]  /*15eb0*/  @!P0 BRA `(.L_x_5285) ;  /* 0x0000000000048947 */ /* 0x000fea0003800000 */
[----:B------:R-:W-:Y:S01]  /*15ec0*/  BPT.TRAP 0x1 ;  /* 0x000000040000795c */ /* 0x000fe20000300000 */
.L_x_5285:
        /* <DEDUP_REMOVED lines=8> */
.L_x_5346:
[----:B------:R-:W-:Y:S05]  /*15f50*/  BSYNC B0 ;  /* 0x0000000000007941 */ /* 0x000fea0003800000 */
.L_x_5286:
[----:B------:R-:W-:Y:S05]  /*15f60*/  @!P1 BRA `(.L_x_5288) ;  /* 0x0000000000049947 */ /* 0x000fea0003800000 */
[----:B------:R-:W-:Y:S01]  /*15f70*/  BPT.TRAP 0x1 ;  /* 0x000000040000795c */ /* 0x000fe20000300000 */
.L_x_5288:
[----:B--2---:R-:W-:Y:S01]  /*15f80*/  SHF.L.U32 R4, R0, 0x1f, RZ ;  /* 0x0000001f00047819 */ /* 0x004fe200000006ff */
[----:B------:R-:W-:-:S03]  /*15f90*/  IMAD R0, R8, 0x7800, RZ ;  /* 0x0000780008007824 */ /* 0x000fc600078e02ff */
[----:B------:R-:W2:Y:S02]  /*15fa0*/  SYNCS.PHASECHK.TRANS64.TRYWAIT P0, [R3+URZ+0x33460], R4 ;  /* 0x03346004030075a7 */ /* 0x000ea4000800017f */
[----:B--2---:R-:W-:Y:S05]  /*15fb0*/  @!P0 BRA `(.L_x_5289) ;  /* 0x0000003800a48947 */ /* 0x004fea0003800000 */
.L_x_5347:
[----:B------:R3:W-:Y:S04]  /*15fc0*/  STL [R1+0x44], R2 ;  /* 0x0000440201007387 */ /* 0x0007e80000100800 */
[----:B---3--:R-:W2:Y:S01]  /*15fd0*/  LDL R2, [R1] ;  /* 0x0000000001027983 */ /* 0x008ea20000100800 */
        /* <DEDUP_REMOVED lines=175> */
.L_x_5290:
[----:B0-----:R-:W0:Y:S01]  /*16ad0*/  S2R R0, SR_TID.X ;  /* 0x0000000000007919 */ /* 0x001e220000002100 */
[----:B--2---:R2:W-:Y:S01]  /*16ae0*/  SYNCS.ARRIVE.TRANS64.A1T0 RZ, [R3+URZ+0x33450], RZ ;  /* 0x033450ff03ff79a7 */ /* 0x0045e2000810003f */
        /* <DEDUP_REMOVED lines=12> */
.L_x_5267:
        /* <DEDUP_REMOVED lines=18> */
.L_x_5293:
[----:B------:R-:W-:Y:S05]  /*16cd0*/  BSYNC B0 ;  /* 0x0000000000007941 */ /* 0x000fea0003800000 */
.L_x_5292:
[----:B------:R-:W-:-:S06]  /*16ce0*/  UISETP.NE.AND UP0, UPT, UR39, 0x3, UPT ;  /* 0x000000032700788c */ /* 0x000fcc000bf05270 */
[----:B------:R-:W-:-:S13]  /*16cf0*/  PLOP3.LUT P1, PT, PT, PT, UP0, 0x80, 0x0 ;  /* 0x000000000000781c */ /* 0x000fda0003f2f008 */
[----:B------:R-:W-:Y:S05]  /*16d00*/  @!P1 BRA `(.L_x_5294) ;  /* 0x0000000000049947 */ /* 0x000fea0003800000 */
[----:B------:R-:W-:Y:S01]  /*16d10*/  BPT.TRAP 0x1 ;  /* 0x000000040000795c */ /* 0x000fe20000300000 */
.L_x_5294:
        /* <DEDUP_REMOVED lines=10> */
.L_x_5348:
[----:B------:R-:W-:Y:S05]  /*16dc0*/  BSYNC B0 ;  /* 0x0000000000007941 */ /* 0x000fea0003800000 */
.L_x_5295:
[----:B------:R-:W-:Y:S05]  /*16dd0*/  @!P2 BRA `(.L_x_5297) ;  /* 0x000000000004a947 */ /* 0x000fea0003800000 */
[----:B------:R-:W-:Y:S01]  /*16de0*/  BPT.TRAP 0x1 ;  /* 0x000000040000795c */ /* 0x000fe20000300000 */
.L_x_5297:
[----:B------:R-:W1:Y:S02]  /*16df0*/  LDL R2, [R1+0xc] ;  /* 0x00000c0001027983 */ /* 0x000e640000100800 */
[----:B-1----:R-:W-:-:S04]  /*16e00*/  SHF.L.U32 R3, R2, 0x1f, RZ ;  /* 0x0000001f02037819 */ /* 0x002fc800000006ff */
[----:B------:R-:W1:Y:S02]  /*16e10*/  SYNCS.PHASECHK.TRANS64.TRYWAIT P1, [R0+URZ+0x33460], R3 ;  /* 0x03346003000075a7 */ /* 0x000e64000802017f */
[----:B-1----:R-:W-:Y:S05]  /*16e20*/  @!P1 BRA `(.L_x_5298) ;  /* 0x0000002c00309947 */ /* 0x002fea0003800000 */
.L_x_5349:
[----:B------:R-:W2:Y:S04]  /*16e30*/  LDL R2, [R1+0x4] ;  /* 0x0000040001027983 */ /* 0x000ea80000100800 */
[----:B------:R-:W3:Y:S01]  /*16e40*/  LDL R15, [R1] ;  /* 0x00000000010f7983 */ /* 0x000ee20000100800 */
[----:B------:R-:W-:Y:S05]  /*16e50*/  WARPSYNC.ALL ;  /* 0x0000000000007948 */ /* 0x000fea0003800000 */
[----:B--2---:R-:W-:-:S04]  /*16e60*/  IMAD R2, R2, 0x7800, RZ ;  /* 0x0000780002027824 */ /* 0x004fc800078e02ff */
[C---:B------:R-:W-:Y:S01]  /*16e70*/  VIADD R13, R2.reuse, 0x2800 ;  /* 0x00002800020d7836 */ /* 0x040fe20000000000 */
[C---:B---3--:R-:W-:Y:S01]  /*16e80*/  LOP3.LUT R4, R2.reuse, R15, RZ, 0xfc, !PT ;  /* 0x0000000f02047212 */ /* 0x048fe200078efcff */
[C---:B------:R-:W-:Y:S01]  /*16e90*/  VIADD R20, R2.reuse, 0x5000 ;  /* 0x0000500002147836 */ /* 0x040fe20000000000 */
[C---:B-1----:R-:W-:Y:S01]  /*16ea0*/  LOP3.LUT R3, R2.reuse, R19, RZ, 0xfc, !PT ;  /* 0x0000001302037212 */ /* 0x042fe200078efcff */
[----:B------:R-:W-:Y:S02]  /*16eb0*/  VIADD R12, R2, 0x1000 ;  /* 0x00001000020c7836 */ /* 0x000fe40000000000 */
[----:B------:R-:W-:Y:S02]  /*16ec0*/  IMAD.IADD R4, R17, 0x1, R4 ;  /* 0x0000000111047824 */ /* 0x000fe400078e0204 */
[----:B------:R-:W-:Y:S02]  /*16ed0*/  IMAD.IADD R3, R18, 0x1, R3 ;  /* 0x0000000112037824 */ /* 0x000fe400078e0203 */
[----:B------:R-:W-:-:S02]  /*16ee0*/  VIADD R14, R2, 0x1800 ;  /* 0x00001800020e7836 */ /* 0x000fc40000000000 */
[----:B0-----:R-:W0:Y:S01]  /*16ef0*/  LDSM.16.MT88.4 R4, [R4+0xf200] ;  /* 0x00f200000404783b */ /* 0x001e220000004200 */
[----:B------:R-:W-:Y:S01]  /*16f00*/  VIADD R16, R2, 0x2000 ;  /* 0x0000200002107836 */ /* 0x000fe20000000000 */
[C-C-:B0-----:R-:W-:Y:S02]  /*16f10*/  PRMT R8, R4.reuse, 0x6420, R5.reuse ;  /* 0x0000642004087816 */ /* 0x141fe40000000005 */
[----:B------:R-:W-:Y:S02]  /*16f20*/  PRMT R9, R4, 0x7531, R5 ;  /* 0x0000753104097816 */ /* 0x000fe40000000005 */
[C-C-:B------:R-:W-:Y:S02]  /*16f30*/  PRMT R10, R6.reuse, 0x6420, R7.reuse ;  /* 0x00006420060a7816 */ /* 0x140fe40000000007 */
[----:B------:R-:W-:-:S05]  /*16f40*/  PRMT R11, R6, 0x7531, R7 ;  /* 0x00007531060b7816 */ /* 0x000fca0000000007 */
[----:B------:R0:W-:Y:S02]  /*16f50*/  STSM.16.M88.4 [R3], R8 ;  /* 0x0000000803007844 */ /* 0x0001e40000000200 */
[C---:B0-----:R-:W-:Y:S02]  /*16f60*/  LOP3.LUT R3, R13.reuse, R15, RZ, 0xfc, !PT ;  /* 0x0000000f0d037212 */ /* 0x041fe400078efcff */
[----:B------:R-:W-:-:S03]  /*16f70*/  LOP3.LUT R13, R13, R19, RZ, 0xfc, !PT ;  /* 0x000000130d0d7212 */ /* 0x000fc600078efcff */
[----:B------:R-:W-:Y:S02]  /*16f80*/  IMAD.IADD R3, R17, 0x1, R3 ;  /* 0x0000000111037824 */ /* 0x000fe400078e0203 */
[----:B------:R-:W-:-:S03]  /*16f90*/  IMAD.IADD R13, R18, 0x1, R13 ;  /* 0x00000001120d7824 */ /* 0x000fc600078e020d */
        /* <DEDUP_REMOVED lines=56> */
[----:B------:R-:W1:Y:S01]  /*17320*/  LDSM.16.MT88.4 R4, [R4+0xf200] ;  /* 0x00f200000404783b */ /* 0x000e620000004200 */
[----:B------:R-:W-:Y:S01]  /*17330*/  LOP3.LUT R14, R14, R12, RZ, 0xfc, !PT ;  /* 0x0000000c0e0e7212 */ /* 0x000fe200078efcff */
[----:B0-----:R-:W-:Y:S01]  /*17340*/  VIADD R13, R2, 0x6000 ;  /* 0x00006000020d7836 */ /* 0x001fe20000000000 */
        /* <DEDUP_REMOVED lines=98> */
.L_x_5299:
        /* <DEDUP_REMOVED lines=14> */
.L_x_5242:
[----:B------:R-:W-:Y:S05]  /*17a50*/  BSYNC B7 ;  /* 0x0000000000077941 */ /* 0x000fea0003800000 */
.L_x_5240:
[----:B-12---:R-:W2:Y:S02]  /*17a60*/  LDL R0, [R1+0x38] ;  /* 0x0000380001007983 */ /* 0x006ea40000100800 */
[----:B--2---:R-:W-:-:S13]  /*17a70*/  ISETP.NE.AND P0, PT, R0, RZ, PT ;  /* 0x000000ff0000720c */ /* 0x004fda0003f05270 */
        /* <DEDUP_REMOVED lines=13> */
.L_x_5300:
        /* <DEDUP_REMOVED lines=32> */
[----:B------:R-:W0:Y:S01]  /*17d50*/  LDC R7, c[0x0][0xc38] ;  /* 0x00030e00ff077b82 */ /* 0x000e220000000800 */
        /* <DEDUP_REMOVED lines=14> */
.L_x_5304:
        /* <DEDUP_REMOVED lines=11> */
[----:B------:R0:W2:Y:S01]  /*17ef0*/  @!P6 LDG.E R0, desc[UR56][R2.64] ;  /* 0x000000380200e981 */ /* 0x0000a2000c1e1900 */
[----:B------:R-:W-:Y:S01]  /*17f00*/  IMAD.MOV.U32 R8, RZ, RZ, RZ ;  /* 0x000000ffff087224 */ /* 0x000fe200078e00ff */
[----:B0-----:R-:W0:Y:S02]  /*17f10*/  @!P6 LDC.64 R2, c[0x0][0xc78] ;  /* 0x00031e00ff02eb82 */ /* 0x001e240000000a00 */
[----:B0-----:R-:W-:-:S06]  /*17f20*/  @!P6 IMAD.WIDE R2, R7, 0x4, R2 ;  /* 0x000000040702e825 */ /* 0x001fcc00078e0202 */
[----:B------:R-:W0:Y:S01]  /*17f30*/  LDC R7, c[0x0][0xc38] ;  /* 0x00030e00ff077b82 */ /* 0x000e220000000800 */
[----:B------:R-:W2:Y:S02]  /*17f40*/  @!P6 LDG.E R8, desc[UR56][R2.64] ;  /* 0x000000380208e981 */ /* 0x000ea4000c1e1900 */
        /* <DEDUP_REMOVED lines=21> */
.L_x_5302:
        /* <DEDUP_REMOVED lines=13> */
.L_x_5305:
        /* <DEDUP_REMOVED lines=63> */
.L_x_5306:
        /* <DEDUP_REMOVED lines=55> */
[----:B------:R-:W-:Y:S02]  /*188d0*/  ISETP.GE.AND P2, PT, R3, RZ, PT ;  /* 0x000000ff0300720c */ /* 0x000fe40003f46270 */
[----:B------:R-:W-:-:S05]  /*188e0*/  IADD3 R3, R8, 0x1000000, R4 ;  /* 0x0100000008037810 */ /* 0x000fca0007ffe004 */
[----:B------:R-:W-:-:S06]  /*188f0*/  @P0 VIADD R2, R2, 0x1 ;  /* 0x0000000102020836 */ /* 0x000fcc0000000000 */
[----:B------:R-:W-:Y:S01]  /*18900*/  @!P2 IMAD.MOV R2, RZ, RZ, -R2 ;  /* 0x000000ffff02a224 */ /* 0x000fe200078e0a02 */
[----:B------:R-:W-:Y:S01]  /*18910*/  @!P1 LOP3.LUT R2, RZ, R6, RZ, 0x33, !PT ;  /* 0x00000006ff029212 */ /* 0x000fe200078e33ff */
[----:B------:R-:W-:-:S04]  /*18920*/  IMAD.MOV R6, RZ, RZ, -R6 ;  /* 0x000000ffff067224 */ /* 0x000fc800078e0a06 */
[----:B------:R-:W-:Y:S02]  /*18930*/  IMAD R3, R2, R6, R3 ;  /* 0x0000000602037224 */ /* 0x000fe400078e0203 */
[----:B------:R-:W-:-:S03]  /*18940*/  IMAD.MOV.U32 R4, RZ, RZ, R2 ;  /* 0x000000ffff047224 */ /* 0x000fc600078e0002 */
[----:B------:R0:W-:Y:S04]  /*18950*/  STL [R1+0x18], R3 ;  /* 0x0000180301007387 */ /* 0x0001e80000100800 */
.L_x_5307:
[----:B0-----:R-:W-:-:S05]  /*18960*/  LOP3.LUT R3, RZ, R4, RZ, 0x33, !PT ;  /* 0x00000004ff037212 */ /* 0x001fca00078e33ff */
[----:B------:R-:W-:-:S05]  /*18970*/  IMAD.IADD R0, R0, 0x1, R3 ;  /* 0x0000000100007824 */ /* 0x000fca00078e0203 */
[----:B------:R0:W-:Y:S01]  /*18980*/  STL [R1+0x14], R0 ;  /* 0x0000140001007387 */ /* 0x0001e20000100800 */
[----:B------:R-:W-:Y:S05]  /*18990*/  BRA `(.L_x_5308) ;  /* 0x0000000000107947 */ /* 0x000fea0003800000 */
.L_x_5303:
[----:B------:R2:W-:Y:S01]  /*189a0*/  STL [R1+0x10], R4 ;  /* 0x0000100401007387 */ /* 0x0005e20000100800 */
[----:B------:R-:W-:-:S03]  /*189b0*/  ULDC UR42, c[0x0][0xc3c] ;  /* 0x00030f00002a7ab9 */ /* 0x000fc60000000800 */
[----:B------:R2:W-:Y:S04]  /*189c0*/  STL [R1+0x14], RZ ;  /* 0x000014ff01007387 */ /* 0x0005e80000100800 */
[----:B------:R2:W-:Y:S02]  /*189d0*/  STL [R1+0x18], RZ ;  /* 0x000018ff01007387 */ /* 0x0005e40000100800 */
.L_x_5308:
[----:B------:R-:W3:Y:S04]  /*189e0*/  LDL R3, [R1+0x14] ;  /* 0x0000140001037983 */ /* 0x000ee80000100800 */
[----:B-1----:R-:W4:Y:S04]  /*189f0*/  LDL R2, [R1+0x18] ;  /* 0x0000180001027983 */ /* 0x002f280000100800 */
[----:B--2---:R-:W2:Y:S01]  /*18a00*/  LDL R4, [R1+0x10] ;  /* 0x0000100001047983 */ /* 0x004ea20000100800 */
[----:B0-----:R-:W0:Y:S02]  /*18a10*/  S2R R0, SR_TID.X ;  /* 0x0000000000007919 */ /* 0x001e240000002100 */
[----:B0-----:R-:W-:Y:S01]  /*18a20*/  LOP3.LUT R0, R0, 0x1f, RZ, 0xc0, !PT ;  /* 0x0000001f00007812 */ /* 0x001fe200078ec0ff */
[----:B------:R-:W-:Y:S03]  /*18a30*/  BAR.SYNC.DEFER_BLOCKING 0x4, 0x180 ;  /* 0x0106000000007b1d */ /* 0x000fe60000010000 */
[----:B------:R-:W-:-:S13]  /*18a40*/  ISETP.NE.AND P0, PT, R0, RZ, PT ;  /* 0x000000ff0000720c */ /* 0x000fda0003f05270 */
[----:B------:R-:W-:Y:S01]  /*18a50*/  @!P0 MOV R0, 0x400 ;  /* 0x0000040000008802 */ /* 0x000fe20000000f00 */
[----:B---3--:R-:W-:Y:S02]  /*18a60*/  IMAD.MOV.U32 R5, RZ, RZ, R3 ;  /* 0x000000ffff057224 */ /* 0x008fe400078e0003 */
[----:B------:R-:W0:Y:S01]  /*18a70*/  @!P0 S2R R3, SR_CgaCtaId ;  /* 0x0000000000038919 */ /* 0x000e220000008800 */
[----:B----4-:R-:W-:Y:S01]  /*18a80*/  IMAD.MOV.U32 R6, RZ, RZ, R2 ;  /* 0x000000ffff067224 */ /* 0x010fe200078e0002 */
[----:B0-----:R-:W-:Y:S01]  /*18a90*/  @!P0 LEA R17, R3, R0, 0x18 ;  /* 0x0000000003118211 */ /* 0x001fe200078ec0ff */
[----:B------:R-:W-:-:S04]  /*18aa0*/  IMAD.U32 R0, RZ, RZ, UR42 ;  /* 0x0000002aff007e24 */ /* 0x000fc8000f8e00ff */
[----:B------:R-:W-:-:S05]  /*18ab0*/  @!P0 IMAD.MOV.U32 R7, RZ, RZ, R0 ;  /* 0x000000ffff078224 */ /* 0x000fca00078e0000 */
[----:B--2---:R1:W-:Y:S01]  /*18ac0*/  @!P0 STS.128 [R17+0x334d0], R4 ;  /* 0x0334d00411008388 */ /* 0x0043e20000000c00 */
[----:B------:R-:W-:Y:S06]  /*18ad0*/  BAR.ARV 0x5, 0x180 ;  /* 0x0146000000007b1d */ /* 0x000fec0000002000 */
.L_x_5301:
[----:B------:R-:W-:Y:S02]  /*18ae0*/  ULDC UR4, c[0x0][0xc3c] ;  /* 0x00030f0000047ab9 */ /* 0x000fe40000000800 */
[----:B------:R-:W-:-:S06]  /*18af0*/  UISETP.GE.AND UP0, UPT, UR42, UR4, UPT ;  /* 0x000000042a00728c */ /* 0x000fcc000bf06270 */
[----:B------:R-:W-:-:S13]  /*18b00*/  PLOP3.LUT P0, PT, PT, PT, UP0, 0x80, 0x0 ;  /* 0x000000000000781c */ /* 0x000fda0003f0f008 */
[----:B------:R-:W-:Y:S05]  /*18b10*/  @!P0 BRA `(.L_x_5309) ;  /* 0xffffffa400548947 */ /* 0x000fea000383ffff */
.L_x_5235:
        /* <DEDUP_REMOVED lines=12> */
.L_x_5350:
[----:B------:R-:W-:Y:S05]  /*18be0*/  BSYNC B0 ;  /* 0x0000000000007941 */ /* 0x000fea0003800000 */
.L_x_5310:
[----:B------:R-:W-:-:S03]  /*18bf0*/  UMOV UR4, 0xffffffff ;  /* 0xffffffff00047882 */ /* 0x000fc60000000000 */
[----:B------:R-:W-:Y:S05]  /*18c00*/  BRA.DIV UR4, `(.L_x_5312) ;  /* 0x0000000e04e07947 */ /* 0x000fea000b800000 */
[----:B------:R-:W1:Y:S02]  /*18c10*/  S2R R2, SR_TID.X ;  /* 0x0000000000027919 */ /* 0x000e640000002100 */
[----:B-1----:R-:W-:-:S04]  /*18c20*/  SHF.R.U32.HI R2, RZ, 0x5, R2 ;  /* 0x00000005ff027819 */ /* 0x002fc80000011602 */
[----:B------:R-:W-:-:S05]  /*18c30*/  LOP3.LUT R2, R2, 0x3, RZ, 0xc0, !PT ;  /* 0x0000000302027812 */ /* 0x000fca00078ec0ff */
[----:B------:R1:W2:Y:S02]  /*18c40*/  SHFL.IDX PT, R14, R2, RZ, 0x1f ;  /* 0x00001fff020e7589 */ /* 0x0002a400000e0000 */
.L_x_5353:
[----:B--2---:R-:W-:Y:S01]  /*18c50*/  ISETP.NE.AND P0, PT, R14, RZ, PT ;  /* 0x000000ff0e00720c */ /* 0x004fe20003f05270 */
[----:B------:R-:W-:-:S12]  /*18c60*/  BSSY B0, `(.L_x_5313) ;  /* 0x000002e000007945 */ /* 0x000fd80003800000 */
[----:B------:R-:W-:Y:S05]  /*18c70*/  @P0 BRA `(.L_x_5314) ;  /* 0x0000000000b00947 */ /* 0x000fea0003800000 */
[----:B------:R-:W-:-:S03]  /*18c80*/  UMOV UR4, 0xffffffff ;  /* 0xffffffff00047882 */ /* 0x000fc60000000000 */
[----:B------:R-:W-:Y:S05]  /*18c90*/  BRA.DIV UR4, `(.L_x_5315) ;  /* 0x0000000e04f07947 */ /* 0x000fea000b800000 */
[----:B------:R-:W-:-:S13]  /*18ca0*/  ELECT P6, URZ, PT ;  /* 0x00000000003f782f */ /* 0x000fda00038c0000 */
.L_x_5356:
[----:B------:R-:W-:Y:S05]  /*18cb0*/  @!P6 BRA `(.L_x_5314) ;  /* 0x0000000000a0e947 */ /* 0x000fea0003800000 */
[----:B------:R-:W-:-:S06]  /*18cc0*/  ULOP3.LUT UR4, UR38, 0x2, URZ, 0xfc, !UPT ;  /* 0x0000000226047892 */ /* 0x000fcc000f8efc3f */
[----:B-1----:R-:W-:-:S05]  /*18cd0*/  IMAD.U32 R2, RZ, RZ, UR4 ;  /* 0x00000004ff027e24 */ /* 0x002fca000f8e00ff */
[----:B------:R-:W-:-:S13]  /*18ce0*/  ISETP.NE.AND P0, PT, R2, 0x3, PT ;  /* 0x000000030200780c */ /* 0x000fda0003f05270 */
[----:B------:R-:W-:Y:S05]  /*18cf0*/  @!P0 BRA `(.L_x_5316) ;  /* 0x0000000000048947 */ /* 0x000fea0003800000 */
[----:B------:R-:W-:Y:S01]  /*18d00*/  BPT.TRAP 0x1 ;  /* 0x000000040000795c */ /* 0x000fe20000300000 */
.L_x_5316:
        /* <DEDUP_REMOVED lines=14> */
.L_x_5357:
[----:B------:R-:W1:Y:S02]  /*18df0*/  SYNCS.PHASECHK.TRANS64.TRYWAIT P1, [R7+URZ], R2 ;  /* 0x00000002070075a7 */ /* 0x000e64000802017f */
[----:B-1----:R-:W-:Y:S05]  /*18e00*/  @!P1 BRA `(.L_x_5318) ;  /* 0x0000000c00c89947 */ /* 0x002fea0003800000 */
.L_x_5358:
[----:B------:R-:W-:Y:S05]  /*18e10*/  @!P0 BRA `(.L_x_5319) ;  /* 0x0000000000048947 */ /* 0x000fea0003800000 */
[----:B------:R-:W-:Y:S01]  /*18e20*/  BPT.TRAP 0x1 ;  /* 0x000000040000795c */ /* 0x000fe20000300000 */
.L_x_5319:
[----:B------:R-:W2:Y:S02]  /*18e30*/  LDL.LU R4, [R1+0x4] ;  /* 0x0000040001047983 */ /* 0x000ea40000300800 */
[----:B--2---:R-:W-:-:S04]  /*18e40*/  IMAD R4, R4, 0x8, R0 ;  /* 0x0000000804047824 */ /* 0x004fc800078e0200 */
[----:B------:R-:W2:Y:S02]  /*18e50*/  SYNCS.PHASECHK.TRANS64.TRYWAIT P1, [R4+URZ+0x33460], R5 ;  /* 0x03346005040075a7 */ /* 0x000ea4000802017f */
[----:B--2---:R-:W-:Y:S05]  /*18e60*/  @!P1 BRA `(.L_x_5320) ;  /* 0x0000000c00c49947 */ /* 0x004fea0003800000 */
.L_x_5359:
[----:B------:R-:W-:Y:S05]  /*18e70*/  @!P0 BRA `(.L_x_5321) ;  /* 0x0000000000048947 */ /* 0x000fea0003800000 */
[----:B------:R-:W-:Y:S01]  /*18e80*/  BPT.TRAP 0x1 ;  /* 0x000000040000795c */ /* 0x000fe20000300000 */
.L_x_5321:
[----:B------:R-:W-:-:S04]  /*18e90*/  IMAD R3, R3, 0x8, R0 ;  /* 0x0000000803037824 */ /* 0x000fc800078e0200 */
[----:B------:R-:W3:Y:S02]  /*18ea0*/  SYNCS.PHASECHK.TRANS64.TRYWAIT P1, [R3+URZ+0x33460], R2 ;  /* 0x03346002030075a7 */ /* 0x000ee4000802017f */
[----:B---3--:R-:W-:Y:S05]  /*18eb0*/  @!P1 BRA `(.L_x_5322) ;  /* 0x0000000c00c49947 */ /* 0x008fea0003800000 */
.L_x_5360:
[----:B------:R-:W-:Y:S05]  /*18ec0*/  @!P0 BRA `(.L_x_5323) ;  /* 0x0000000000048947 */ /* 0x000fea0003800000 */
[----:B------:R-:W-:Y:S01]  /*18ed0*/  BPT.TRAP 0x1 ;  /* 0x000000040000795c */ /* 0x000fe20000300000 */
.L_x_5323:
[----:B------:R-:W4:Y:S02]  /*18ee0*/  SYNCS.PHASECHK.TRANS64.TRYWAIT P0, [R4+URZ+0x33480], R5 ;  /* 0x03348005040075a7 */ /* 0x000f24000800017f */
[----:B----4-:R-:W-:Y:S05]  /*18ef0*/  @!P0 BRA `(.L_x_5324) ;  /* 0x0000000c00c88947 */ /* 0x010fea0003800000 */
.L_x_5325:
[----:B------:R0:W0:Y:S02]  /*18f00*/  SYNCS.PHASECHK.TRANS64.TRYWAIT P0, [R3+URZ+0x33480], R2 ;  /* 0x03348002030075a7 */ /* 0x000024000800017f */
[----:B0-----:R-:W-:Y:S05]  /*18f10*/  @!P0 NANOSLEEP.SYNCS 0x989680 ;  /* 0x009896800000895d */ /* 0x001fea0003900000 */
[----:B------:R-:W0:Y:S02]  /*18f20*/  @!P0 SYNCS.PHASECHK.TRANS64 P0, [R3+URZ+0x33480], R2 ;  /* 0x03348002030085a7 */ /* 0x000e24000800007f */
[----:B0-----:R-:W-:Y:S05]  /*18f30*/  @!P0 BRA `(.L_x_5325) ;  /* 0xfffffffc00f08947 */ /* 0x001fea000383ffff */
.L_x_5314:
[----:B------:R-:W-:Y:S05]  /*18f40*/  BSYNC B0 ;  /* 0x0000000000007941 */ /* 0x000fea0003800000 */
.L_x_5313:
[----:B------:R-:W-:Y:S05]  /*18f50*/  EXIT ;  /* 0x000000000000794d */ /* 0x000fea0003800000 */
.L_x_5171:
[----:B0-----:R-:W-:-:S04]  /*18f60*/  IMAD.U32 R3, RZ, RZ, UR41 ;  /* 0x00000029ff037e24 */ /* 0x001fc8000f8e00ff */
[----:B------:R0:W1:Y:S03]  /*18f70*/  SYNCS.PHASECHK.TRANS64.TRYWAIT P0, [R3+URZ+0x33400], R0 ;  /* 0x03340000030075a7 */ /* 0x000066000800017f */
[----:B-1----:R-:W-:Y:S05]  /*18f80*/  @!P0 NANOSLEEP.SYNCS 0x989680 ;  /* 0x009896800000895d */ /* 0x002fea0003900000 */
[----:B------:R-:W1:Y:S02]  /*18f90*/  @!P0 SYNCS.PHASECHK.TRANS64 P0, [R3+URZ+0x33400], R0 ;  /* 0x03340000030085a7 */ /* 0x000e64000800007f */
[----:B-1----:R-:W-:Y:S05]  /*18fa0*/  @!P0 BRA `(.L_x_5171) ;  /* 0xfffffffc00ec8947 */ /* 0x002fea000383ffff */
[----:B------:R-:W-:Y:S05]  /*18fb0*/  BRA `(.L_x_5326) ;  /* 0xfffffe9000b47947 */ /* 0x000fea000383ffff */
.L_x_5175:
[----:B-1----:R1:W2:Y:S02]  /*18fc0*/  SYNCS.PHASECHK.TRANS64.TRYWAIT P2, [R2+URZ+0x33430], R3 ;  /* 0x03343003020075a7 */ /* 0x0022a4000804017f */
[----:B--2---:R-:W-:Y:S05]  /*18fd0*/  @!P2 NANOSLEEP.SYNCS 0x989680 ;  /* 0x009896800000a95d */ /* 0x004fea0003900000 */
[----:B------:R-:W2:Y:S02]  /*18fe0*/  @!P2 SYNCS.PHASECHK.TRANS64 P2, [R2+URZ+0x33430], R3 ;  /* 0x033430030200a5a7 */ /* 0x000ea4000804007f */
[----:B--2---:R-:W-:Y:S05]  /*18ff0*/  @!P2 BRA `(.L_x_5175) ;  /* 0xfffffffc00f0a947 */ /* 0x004fea000383ffff */
[----:B------:R-:W-:Y:S05]  /*19000*/  BRA `(.L_x_5174) ;  /* 0xfffffe9000d87947 */ /* 0x000fea000383ffff */
.L_x_5180:
[----:B-1----:R-:W-:-:S04]  /*19010*/  IMAD.U32 R7, RZ, RZ, UR6 ;  /* 0x00000006ff077e24 */ /* 0x002fc8000f8e00ff */
[----:B------:R1:W2:Y:S03]  /*19020*/  SYNCS.PHASECHK.TRANS64.TRYWAIT P3, [R7+URZ+0x33430], R0 ;  /* 0x03343000070075a7 */ /* 0x0002a6000806017f */
[----:B--2---:R-:W-:Y:S05]  /*19030*/  @!P3 NANOSLEEP.SYNCS 0x989680 ;  /* 0x009896800000b95d */ /* 0x004fea0003900000 */
[----:B------:R-:W2:Y:S02]  /*19040*/  @!P3 SYNCS.PHASECHK.TRANS64 P3, [R7+URZ+0x33430], R0 ;  /* 0x033430000700b5a7 */ /* 0x000ea4000806007f */
[----:B--2---:R-:W-:Y:S05]  /*19050*/  @!P3 BRA `(.L_x_5180) ;  /* 0xfffffffc00ecb947 */ /* 0x004fea000383ffff */
[----:B------:R-:W-:Y:S05]  /*19060*/  BRA `(.L_x_5177) ;  /* 0xfffffec800647947 */ /* 0x000fea000383ffff */
.L_x_5184:
[----:B-1----:R-:W-:-:S04]  /*19070*/  IMAD.U32 R4, RZ, RZ, UR6 ;  /* 0x00000006ff047e24 */ /* 0x002fc8000f8e00ff */
[----:B------:R1:W2:Y:S03]  /*19080*/  SYNCS.PHASECHK.TRANS64.TRYWAIT P3, [R4+URZ+0x33450], R0 ;  /* 0x03345000040075a7 */ /* 0x0002a6000806017f */
[----:B--2---:R-:W-:Y:S05]  /*19090*/  @!P3 NANOSLEEP.SYNCS 0x989680 ;  /* 0x009896800000b95d */ /* 0x004fea0003900000 */
[----:B------:R-:W2:Y:S02]  /*190a0*/  @!P3 SYNCS.PHASECHK.TRANS64 P3, [R4+URZ+0x33450], R0 ;  /* 0x033450000400b5a7 */ /* 0x000ea4000806007f */
[----:B--2---:R-:W-:Y:S05]  /*190b0*/  @!P3 BRA `(.L_x_5184) ;  /* 0xfffffffc00ecb947 */ /* 0x004fea000383ffff */
[----:B------:R-:W-:Y:S05]  /*190c0*/  BRA `(.L_x_5181) ;  /* 0xfffffed400707947 */ /* 0x000fea000383ffff */
.L_x_5191:
[----:B-1----:R-:W-:-:S04]  /*190d0*/  IMAD.U32 R7, RZ, RZ, UR6 ;  /* 0x00000006ff077e24 */ /* 0x002fc8000f8e00ff */
[----:B------:R1:W2:Y:S03]  /*190e0*/  SYNCS.PHASECHK.TRANS64.TRYWAIT P2, [R7+URZ+0x33430], R0 ;  /* 0x03343000070075a7 */ /* 0x0002a6000804017f */
[----:B--2---:R-:W-:Y:S05]  /*190f0*/  @!P2 NANOSLEEP.SYNCS 0x989680 ;  /* 0x009896800000a95d */ /* 0x004fea0003900000 */
[----:B------:R-:W2:Y:S02]  /*19100*/  @!P2 SYNCS.PHASECHK.TRANS64 P2, [R7+URZ+0x33430], R0 ;  /* 0x033430000700a5a7 */ /* 0x000ea4000804007f */
[----:B--2---:R-:W-:Y:S05]  /*19110*/  @!P2 BRA `(.L_x_5191) ;  /* 0xfffffffc00eca947 */ /* 0x004fea000383ffff */
[----:B------:R-:W-:Y:S05]  /*19120*/  BRA `(.L_x_5188) ;  /* 0xffffff0000c87947 */ /* 0x000fea000383ffff */
.L_x_5195:
[----:B-1----:R-:W-:-:S04]  /*19130*/  IMAD.U32 R4, RZ, RZ, UR6 ;  /* 0x00000006ff047e24 */ /* 0x002fc8000f8e00ff */
[----:B------:R1:W2:Y:S03]  /*19140*/  SYNCS.PHASECHK.TRANS64.TRYWAIT P2, [R4+URZ+0x33450], R0 ;  /* 0x03345000040075a7 */ /* 0x0002a6000804017f */
[----:B--2---:R-:W-:Y:S05]  /*19150*/  @!P2 NANOSLEEP.SYNCS 0x989680 ;  /* 0x009896800000a95d */ /* 0x004fea0003900000 */
[----:B------:R-:W2:Y:S02]  /*19160*/  @!P2 SYNCS.PHASECHK.TRANS64 P2, [R4+URZ+0x33450], R0 ;  /* 0x033450000400a5a7 */ /* 0x000ea4000804007f */
[----:B--2---:R-:W-:Y:S05]  /*19170*/  @!P2 BRA `(.L_x_5195) ;  /* 0xfffffffc00eca947 */ /* 0x004fea000383ffff */
[----:B------:R-:W-:Y:S05]  /*19180*/  BRA `(.L_x_5192) ;  /* 0xffffff0c00c87947 */ /* 0x000fea000383ffff */
.L_x_5201:
[----:B-1----:R-:W-:-:S04]  /*19190*/  IMAD.U32 R6, RZ, RZ, UR5 ;  /* 0x00000005ff067e24 */ /* 0x002fc8000f8e00ff */
[----:B------:R1:W2:Y:S03]  /*191a0*/  SYNCS.PHASECHK.TRANS64.TRYWAIT P0, [R6+URZ+0x33450], R5 ;  /* 0x03345005060075a7 */ /* 0x0002a6000800017f */
[----:B--2---:R-:W-:Y:S05]  /*191b0*/  @!P0 NANOSLEEP.SYNCS 0x989680 ;  /* 0x009896800000895d */ /* 0x004fea0003900000 */
[----:B------:R-:W2:Y:S02]  /*191c0*/  @!P0 SYNCS.PHASECHK.TRANS64 P0, [R6+URZ+0x33450], R5 ;  /* 0x03345005060085a7 */ /* 0x000ea4000800007f */
[----:B--2---:R-:W-:Y:S05]  /*191d0*/  @!P0 BRA `(.L_x_5201) ;  /* 0xfffffffc00ec8947 */ /* 0x004fea000383ffff */
[----:B------:R-:W-:Y:S05]  /*191e0*/  BRA `(.L_x_5200) ;  /* 0xffffff30001c7947 */ /* 0x000fea000383ffff */
.L_x_5251:
[----:B------:R-:W-:Y:S02]  /*191f0*/  IMAD.MOV.U32 R13, RZ, RZ, R0 ;  /* 0x000000ffff0d7224 */ /* 0x000fe400078e0000 */
[----:B-1----:R-:W-:Y:S02]  /*19200*/  IMAD.MOV.U32 R12, RZ, RZ, RZ ;  /* 0x000000ffff0c7224 */ /* 0x002fe400078e00ff */
[----:B------:R-:W-:Y:S02]  /*19210*/  IMAD.MOV.U32 R11, RZ, RZ, 0x1f ;  /* 0x0000001fff0b7424 */ /* 0x000fe400078e00ff */
[----:B------:R-:W-:-:S07]  /*19220*/  IMAD.MOV.U32 R15, RZ, RZ, -0x1 ;  /* 0xffffffffff0f7424 */ /* 0x000fce00078e00ff */
[----:B0--3--:R-:W-:Y:S05]  /*19230*/  WARPSYNC.COLLECTIVE R15, `(.L_x_5327) ;  /* 0x000000000f087348 */ /* 0x009fea0003c00000 */
[----:B------:R1:W2:Y:S02]  /*19240*/  SHFL.IDX P6, R14, R13, R12, R11 ;  /* 0x0000000c0d0e7389 */ /* 0x0002a400000c000b */
[----:B0123--:R-:W-:Y:S01]  /*19250*/  ENDCOLLECTIVE ;  /* 0x000000000000791b */ /* 0x00ffe20003800000 */
.L_x_5327:
[----:B------:R-:W-:Y:S05]  /*19260*/  BRA `(.L_x_5328) ;  /* 0xffffffac00c87947 */ /* 0x000fea000383ffff */
.L_x_5253:
[----:B------:R-:W-:Y:S01]  /*19270*/  BSSY B0, `(.L_x_5329) ;  /* 0x0000006000007945 */ /* 0x000fe20003800000 */
[----:B------:R-:W-:-:S07]  /*19280*/  IMAD.MOV.U32 R15, RZ, RZ, -0x1 ;  /* 0xffffffffff0f7424 */ /* 0x000fce00078e00ff */
[----:B01-3--:R-:W-:Y:S05]  /*19290*/  WARPSYNC.COLLECTIVE R15, `(.L_x_5330) ;  /* 0x000000000f0c7348 */ /* 0x00bfea0003c00000 */
[----:B------:R-:W-:Y:S02]  /*192a0*/  ELECT P6, UR62, PT ;  /* 0x00000000003e782f */ /* 0x000fe400038c0000 */
[----:B------:R-:W-:Y:S01]  /*192b0*/  MOV R14, UR62 ;  /* 0x0000003e000e7c02 */ /* 0x000fe20008000f00 */
[----:B01-3--:R-:W-:Y:S10]  /*192c0*/  ENDCOLLECTIVE ;  /* 0x000000000000791b */ /* 0x00bff40003800000 */
.L_x_5330:
[----:B------:R-:W-:Y:S05]  /*192d0*/  BSYNC B0 ;  /* 0x0000000000007941 */ /* 0x000fea0003800000 */
.L_x_5329:
[----:B------:R-:W-:Y:S05]  /*192e0*/  BRA `(.L_x_5331) ;  /* 0xffffffac00d07947 */ /* 0x000fea000383ffff */
.L_x_5255:
[----:B0-----:R0:W2:Y:S02]  /*192f0*/  SYNCS.PHASECHK.TRANS64.TRYWAIT P0, [R4+URZ+0x33480], R3 ;  /* 0x03348003040075a7 */ /* 0x0010a4000800017f */
[----:B--2---:R-:W-:Y:S05]  /*19300*/  @!P0 NANOSLEEP.SYNCS 0x989680 ;  /* 0x009896800000895d */ /* 0x004fea0003900000 */
[----:B------:R-:W2:Y:S02]  /*19310*/  @!P0 SYNCS.PHASECHK.TRANS64 P0, [R4+URZ+0x33480], R3 ;  /* 0x03348003040085a7 */ /* 0x000ea4000800007f */
[----:B--2---:R-:W-:Y:S05]  /*19320*/  @!P0 BRA `(.L_x_5255) ;  /* 0xfffffffc00f08947 */ /* 0x004fea000383ffff */
[----:B------:R-:W-:Y:S05]  /*19330*/  BRA `(.L_x_5332) ;  /* 0xffffffb000347947 */ /* 0x000fea000383ffff */
.L_x_5257:
[----:B--2---:R2:W3:Y:S02]  /*19340*/  SYNCS.PHASECHK.TRANS64.TRYWAIT P0, [R4+URZ+0x33440], R3 ;  /* 0x03344003040075a7 */ /* 0x0044e4000800017f */
[----:B---3--:R-:W-:Y:S05]  /*19350*/  @!P0 NANOSLEEP.SYNCS 0x989680 ;  /* 0x009896800000895d */ /* 0x008fea0003900000 */
[----:B------:R-:W3:Y:S02]  /*19360*/  @!P0 SYNCS.PHASECHK.TRANS64 P0, [R4+URZ+0x33440], R3 ;  /* 0x03344003040085a7 */ /* 0x000ee4000800007f */
[----:B---3--:R-:W-:Y:S05]  /*19370*/  @!P0 BRA `(.L_x_5257) ;  /* 0xfffffffc00f08947 */ /* 0x008fea000383ffff */
[----:B------:R-:W-:Y:S05]  /*19380*/  BRA `(.L_x_5333) ;  /* 0xffffffb000c07947 */ /* 0x000fea000383ffff */
.L_x_5261:
[----:B------:R0:W5:Y:S01]  /*19390*/  LDL.LU R6, [R1+0x8] ;  /* 0x0000080001067983 */ /* 0x0001620000300800 */
[----:B------:R-:W-:Y:S01]  /*193a0*/  IMAD.MOV.U32 R13, RZ, RZ, R0 ;  /* 0x000000ffff0d7224 */ /* 0x000fe200078e0000 */
[----:B------:R-:W-:Y:S01]  /*193b0*/  LOP3.LUT R7, R7, 0x7f, RZ, 0xc0, !PT ;  /* 0x0000007f07077812 */ /* 0x000fe200078ec0ff */
[----:B------:R-:W-:Y:S02]  /*193c0*/  IMAD.MOV.U32 R12, RZ, RZ, RZ ;  /* 0x000000ffff0c7224 */ /* 0x000fe400078e00ff */
[----:B------:R-:W-:Y:S01]  /*193d0*/  IMAD.MOV.U32 R11, RZ, RZ, 0x1c1f ;  /* 0x00001c1fff0b7424 */ /* 0x000fe200078e00ff */
[----:B------:R-:W-:Y:S01]  /*193e0*/  SHF.R.U32.HI R3, RZ, 0x2, R7 ;  /* 0x00000002ff037819 */ /* 0x000fe20000011607 */
[----:B------:R-:W-:-:S04]  /*193f0*/  IMAD.MOV.U32 R15, RZ, RZ, -0x1 ;  /* 0xffffffffff0f7424 */ /* 0x000fc800078e00ff */
[----:B0-----:R-:W-:-:S07]  /*19400*/  IMAD R3, R10, 0x80, R3 ;  /* 0x000000800a037824 */ /* 0x001fce00078e0203 */
[----:B-----5:R-:W-:Y:S05]  /*19410*/  WARPSYNC.COLLECTIVE R15, `(.L_x_5334) ;  /* 0x000000000f087348 */ /* 0x020fea0003c00000 */
[----:B------:R0:W1:Y:S02]  /*19420*/  SHFL.IDX P6, R14, R13, R12, R11 ;  /* 0x0000000c0d0e7389 */ /* 0x00006400000c000b */
[----:B01---5:R-:W-:Y:S01]  /*19430*/  ENDCOLLECTIVE ;  /* 0x000000000000791b */ /* 0x023fe20003800000 */
.L_x_5334:
[----:B------:R-:W-:Y:S02]  /*19440*/  IMAD.MOV.U32 R13, RZ, RZ, R4 ;  /* 0x000000ffff0d7224 */ /* 0x000fe400078e0004 */
[----:B------:R-:W-:Y:S02]  /*19450*/  IMAD R2, R6, R5, RZ ;  /* 0x0000000506027224 */ /* 0x000fe400078e02ff */
[----:B------:R-:W-:-:S07]  /*19460*/  IMAD.MOV.U32 R6, RZ, RZ, R14 ;  /* 0x000000ffff067224 */ /* 0x000fce00078e000e */
[----:B------:R-:W-:Y:S05]  /*19470*/  WARPSYNC.COLLECTIVE R15, `(.L_x_5335) ;  /* 0x000000000f087348 */ /* 0x000fea0003c00000 */
[----:B------:R0:W1:Y:S02]  /*19480*/  SHFL.IDX P6, R14, R13, R12, R11 ;  /* 0x0000000c0d0e7389 */ /* 0x00006400000c000b */
[----:B01----:R-:W-:Y:S01]  /*19490*/  ENDCOLLECTIVE ;  /* 0x000000000000791b */ /* 0x003fe20003800000 */
.L_x_5335:
[----:B------:R-:W-:Y:S01]  /*194a0*/  ISETP.GE.AND P4, PT, R3, R2, PT ;  /* 0x000000020300720c */ /* 0x000fe20003f86270 */
[----:B------:R-:W-:Y:S02]  /*194b0*/  IMAD.MOV.U32 R13, RZ, RZ, R0 ;  /* 0x000000ffff0d7224 */ /* 0x000fe400078e0000 */
[----:B------:R-:W-:Y:S02]  /*194c0*/  IMAD.MOV.U32 R12, RZ, RZ, 0x1 ;  /* 0x00000001ff0c7424 */ /* 0x000fe400078e00ff */
[----:B------:R-:W-:-:S08]  /*194d0*/  IMAD.MOV.U32 R5, RZ, RZ, R14 ;  /* 0x000000ffff057224 */ /* 0x000fd000078e000e */
[----:B------:R-:W-:Y:S05]  /*194e0*/  WARPSYNC.COLLECTIVE R15, `(.L_x_5336) ;  /* 0x000000000f087348 */ /* 0x000fea0003c00000 */
[----:B------:R0:W1:Y:S02]  /*194f0*/  SHFL.IDX P6, R14, R13, R12, R11 ;  /* 0x0000000c0d0e7389 */ /* 0x00006400000c000b */
[----:B01----:R-:W-:Y:S01]  /*19500*/  ENDCOLLECTIVE ;  /* 0x000000000000791b */ /* 0x003fe20003800000 */
.L_x_5336:
        /* <DEDUP_REMOVED lines=16> */
.L_x_5337:
        /* <DEDUP_REMOVED lines=10> */
.L_x_5338:
        /* <DEDUP_REMOVED lines=16> */
.L_x_5339:
[----:B------:R-:W-:Y:S02]  /*197b0*/  IMAD.MOV.U32 R13, RZ, RZ, R0 ;  /* 0x000000ffff0d7224 */ /* 0x000fe400078e0000 */
[----:B------:R-:W-:Y:S02]  /*197c0*/  IMAD.MOV.U32 R12, RZ, RZ, 0x3 ;  /* 0x00000003ff0c7424 */ /* 0x000fe400078e00ff */
[----:B------:R-:W-:-:S07]  /*197d0*/  IMAD.MOV.U32 R6, RZ, RZ, R14 ;  /* 0x000000ffff067224 */ /* 0x000fce00078e000e */
[----:B------:R-:W-:Y:S05]  /*197e0*/  WARPSYNC.COLLECTIVE R15, `(.L_x_5340) ;  /* 0x000000000f087348 */ /* 0x000fea0003c00000 */
[----:B------:R0:W1:Y:S02]  /*197f0*/  SHFL.IDX P6, R14, R13, R12, R11 ;  /* 0x0000000c0d0e7389 */ /* 0x00006400000c000b */
[----:B01----:R-:W-:Y:S01]  /*19800*/  ENDCOLLECTIVE ;  /* 0x000000000000791b */ /* 0x003fe20003800000 */
.L_x_5340:
        /* <DEDUP_REMOVED lines=14> */
.L_x_5341:
[----:B------:R-:W-:Y:S01]  /*198f0*/  IMAD.MOV.U32 R4, RZ, RZ, R14 ;  /* 0x000000ffff047224 */ /* 0x000fe200078e000e */
[----:B------:R-:W-:Y:S06]  /*19900*/  BRA `(.L_x_5342) ;  /* 0xffffffb800007947 */ /* 0x000fec000383ffff */
.L_x_5266:
[----:B-1----:R1:W2:Y:S02]  /*19910*/  SYNCS.PHASECHK.TRANS64.TRYWAIT P0, [R17+URZ+0x33420], R0 ;  /* 0x03342000110075a7 */ /* 0x0022a4000800017f */
[----:B--2---:R-:W-:Y:S05]  /*19920*/  @!P0 NANOSLEEP.SYNCS 0x989680 ;  /* 0x009896800000895d */ /* 0x004fea0003900000 */
[----:B------:R-:W2:Y:S02]  /*19930*/  @!P0 SYNCS.PHASECHK.TRANS64 P0, [R17+URZ+0x33420], R0 ;  /* 0x03342000110085a7 */ /* 0x000ea4000800007f */
[----:B--2---:R-:W-:Y:S05]  /*19940*/  @!P0 BRA `(.L_x_5266) ;  /* 0xfffffffc00f08947 */ /* 0x004fea000383ffff */
[----:B------:R-:W-:Y:S05]  /*19950*/  BRA `(.L_x_5343) ;  /* 0xffffffb800707947 */ /* 0x000fea000383ffff */
.L_x_5272:
[----:B--2---:R2:W3:Y:S02]  /*19960*/  SYNCS.PHASECHK.TRANS64.TRYWAIT P0, [R6+URZ+0x33480], R5 ;  /* 0x03348005060075a7 */ /* 0x0044e4000800017f */
[----:B---3--:R-:W-:Y:S05]  /*19970*/  @!P0 NANOSLEEP.SYNCS 0x989680 ;  /* 0x009896800000895d */ /* 0x008fea0003900000 */
[----:B------:R-:W3:Y:S02]  /*19980*/  @!P0 SYNCS.PHASECHK.TRANS64 P0, [R6+URZ+0x33480], R5 ;  /* 0x03348005060085a7 */ /* 0x000ee4000800007f */
[----:B---3--:R-:W-:Y:S05]  /*19990*/  @!P0 BRA `(.L_x_5272) ;  /* 0xfffffffc00f08947 */ /* 0x008fea000383ffff */
[----:B------:R-:W-:Y:S05]  /*199a0*/  BRA `(.L_x_5344) ;  /* 0xffffffbc002c7947 */ /* 0x000fea000383ffff */
.L_x_5279:
[----:B0-----:R0:W3:Y:S02]  /*199b0*/  SYNCS.PHASECHK.TRANS64.TRYWAIT P0, [R6+URZ+0x33440], R5 ;  /* 0x03344005060075a7 */ /* 0x0010e4000800017f */
[----:B---3--:R-:W-:Y:S05]  /*199c0*/  @!P0 NANOSLEEP.SYNCS 0x989680 ;  /* 0x009896800000895d */ /* 0x008fea0003900000 */
[----:B------:R-:W3:Y:S02]  /*199d0*/  @!P0 SYNCS.PHASECHK.TRANS64 P0, [R6+URZ+0x33440], R5 ;  /* 0x03344005060085a7 */ /* 0x000ee4000800007f */
[----:B---3--:R-:W-:Y:S05]  /*199e0*/  @!P0 BRA `(.L_x_5279) ;  /* 0xfffffffc00f08947 */ /* 0x008fea000383ffff */
[----:B------:R-:W-:Y:S05]  /*199f0*/  BRA `(.L_x_5345) ;  /* 0xffffffc0002c7947 */ /* 0x000fea000383ffff */
.L_x_5287:
[----:B--2---:R2:W3:Y:S02]  /*19a00*/  SYNCS.PHASECHK.TRANS64.TRYWAIT P0, [R3+URZ+0x33470], R4 ;  /* 0x03347004030075a7 */ /* 0x0044e4000800017f */
[----:B---3--:R-:W-:Y:S05]  /*19a10*/  @!P0 NANOSLEEP.SYNCS 0x989680 ;  /* 0x009896800000895d */ /* 0x008fea0003900000 */
[----:B------:R-:W3:Y:S02]  /*19a20*/  @!P0 SYNCS.PHASECHK.TRANS64 P0, [R3+URZ+0x33470], R4 ;  /* 0x03347004030085a7 */ /* 0x000ee4000800007f */
[----:B---3--:R-:W-:Y:S05]  /*19a30*/  @!P0 BRA `(.L_x_5287) ;  /* 0xfffffffc00f08947 */ /* 0x008fea000383ffff */
[----:B------:R-:W-:Y:S05]  /*19a40*/  BRA `(.L_x_5346) ;  /* 0xffffffc400407947 */ /* 0x000fea000383ffff */
.L_x_5289:
[----:B--2---:R2:W3:Y:S02]  /*19a50*/  SYNCS.PHASECHK.TRANS64.TRYWAIT P0, [R3+URZ+0x33460], R4 ;  /* 0x03346004030075a7 */ /* 0x0044e4000800017f */
[----:B---3--:R-:W-:Y:S05]  /*19a60*/  @!P0 NANOSLEEP.SYNCS 0x989680 ;  /* 0x009896800000895d */ /* 0x008fea0003900000 */
[----:B------:R-:W3:Y:S02]  /*19a70*/  @!P0 SYNCS.PHASECHK.TRANS64 P0, [R3+URZ+0x33460], R4 ;  /* 0x03346004030085a7 */ /* 0x000ee4000800007f */
[----:B---3--:R-:W-:Y:S05]  /*19a80*/  @!P0 BRA `(.L_x_5289) ;  /* 0xfffffffc00f08947 */ /* 0x008fea000383ffff */
[----:B------:R-:W-:Y:S05]  /*19a90*/  BRA `(.L_x_5347) ;  /* 0xffffffc400487947 */ /* 0x000fea000383ffff */
.L_x_5296:
[----:B-1----:R1:W2:Y:S02]  /*19aa0*/  SYNCS.PHASECHK.TRANS64.TRYWAIT P1, [R0+URZ+0x33470], R3 ;  /* 0x03347003000075a7 */ /* 0x0022a4000802017f */
[----:B--2---:R-:W-:Y:S05]  /*19ab0*/  @!P1 NANOSLEEP.SYNCS 0x989680 ;  /* 0x009896800000995d */ /* 0x004fea0003900000 */
[----:B------:R-:W2:Y:S02]  /*19ac0*/  @!P1 SYNCS.PHASECHK.TRANS64 P1, [R0+URZ+0x33470], R3 ;  /* 0x03347003000095a7 */ /* 0x000ea4000802007f */
[----:B--2---:R-:W-:Y:S05]  /*19ad0*/  @!P1 BRA `(.L_x_5296) ;  /* 0xfffffffc00f09947 */ /* 0x004fea000383ffff */
[----:B------:R-:W-:Y:S05]  /*19ae0*/  BRA `(.L_x_5348) ;  /* 0xffffffd000b47947 */ /* 0x000fea000383ffff */
.L_x_5298:
[----:B-1----:R1:W2:Y:S02]  /*19af0*/  SYNCS.PHASECHK.TRANS64.TRYWAIT P1, [R0+URZ+0x33460], R3 ;  /* 0x03346003000075a7 */ /* 0x0022a4000802017f */
[----:B--2---:R-:W-:Y:S05]  /*19b00*/  @!P1 NANOSLEEP.SYNCS 0x989680 ;  /* 0x009896800000995d */ /* 0x004fea0003900000 */
[----:B------:R-:W2:Y:S02]  /*19b10*/  @!P1 SYNCS.PHASECHK.TRANS64 P1, [R0+URZ+0x33460], R3 ;  /* 0x03346003000095a7 */ /* 0x000ea4000802007f */
[----:B--2---:R-:W-:Y:S05]  /*19b20*/  @!P1 BRA `(.L_x_5298) ;  /* 0xfffffffc00f09947 */ /* 0x004fea000383ffff */
[----:B------:R-:W-:Y:S05]  /*19b30*/  BRA `(.L_x_5349) ;  /* 0xffffffd000bc7947 */ /* 0x000fea000383ffff */
.L_x_5311:
[----:B0-----:R0:W1:Y:S02]  /*19b40*/  SYNCS.PHASECHK.TRANS64.TRYWAIT P0, [R0+URZ+0x33420], R3 ;  /* 0x03342003000075a7 */ /* 0x001064000800017f */
[----:B-1----:R-:W-:Y:S05]  /*19b50*/  @!P0 NANOSLEEP.SYNCS 0x989680 ;  /* 0x009896800000895d */ /* 0x002fea0003900000 */
[----:B------:R-:W1:Y:S02]  /*19b60*/  @!P0 SYNCS.PHASECHK.TRANS64 P0, [R0+URZ+0x33420], R3 ;  /* 0x03342003000085a7 */ /* 0x000e64000800007f */
[----:B-1----:R-:W-:Y:S05]  /*19b70*/  @!P0 BRA `(.L_x_5311) ;  /* 0xfffffffc00f08947 */ /* 0x002fea000383ffff */
[----:B------:R-:W-:Y:S05]  /*19b80*/  BRA `(.L_x_5350) ;  /* 0xfffffff000147947 */ /* 0x000fea000383ffff */
.L_x_5312:
        /* <DEDUP_REMOVED lines=11> */
.L_x_5352:
[----:B------:R-:W-:Y:S05]  /*19c40*/  BSYNC B0 ;  /* 0x0000000000007941 */ /* 0x000fea0003800000 */
.L_x_5351:
[----:B------:R-:W-:Y:S05]  /*19c50*/  BRA `(.L_x_5353) ;  /* 0xffffffec00fc7947 */ /* 0x000fea000383ffff */
.L_x_5315:
[----:B------:R-:W-:Y:S01]  /*19c60*/  BSSY B1, `(.L_x_5354) ;  /* 0x0000006000017945 */ /* 0x000fe20003800000 */
[----:B------:R-:W-:-:S07]  /*19c70*/  IMAD.MOV.U32 R15, RZ, RZ, -0x1 ;  /* 0xffffffffff0f7424 */ /* 0x000fce00078e00ff */
[----:B01----:R-:W-:Y:S05]  /*19c80*/  WARPSYNC.COLLECTIVE R15, `(.L_x_5355) ;  /* 0x000000000f0c7348 */ /* 0x003fea0003c00000 */
[----:B------:R-:W-:Y:S02]  /*19c90*/  ELECT P6, UR62, PT ;  /* 0x00000000003e782f */ /* 0x000fe400038c0000 */
[----:B------:R-:W-:Y:S01]  /*19ca0*/  MOV R14, UR62 ;  /* 0x0000003e000e7c02 */ /* 0x000fe20008000f00 */
[----:B01----:R-:W-:Y:S10]  /*19cb0*/  ENDCOLLECTIVE ;  /* 0x000000000000791b */ /* 0x003ff40003800000 */
.L_x_5355:
[----:B------:R-:W-:Y:S05]  /*19cc0*/  BSYNC B1 ;  /* 0x0000000000017941 */ /* 0x000fea0003800000 */
.L_x_5354:
[----:B------:R-:W-:Y:S05]  /*19cd0*/  BRA `(.L_x_5356) ;  /* 0xffffffec00f47947 */ /* 0x000fea000383ffff */
.L_x_5317:
[----:B0-----:R0:W1:Y:S02]  /*19ce0*/  SYNCS.PHASECHK.TRANS64.TRYWAIT P1, [R6+URZ], R5 ;  /* 0x00000005060075a7 */ /* 0x001064000802017f */
[----:B-1----:R-:W-:Y:S05]  /*19cf0*/  @!P1 NANOSLEEP.SYNCS 0x989680 ;  /* 0x009896800000995d */ /* 0x002fea0003900000 */
[----:B------:R-:W1:Y:S02]  /*19d00*/  @!P1 SYNCS.PHASECHK.TRANS64 P1, [R6+URZ], R5 ;  /* 0x00000005060095a7 */ /* 0x000e64000802007f */
[----:B-1----:R-:W-:Y:S05]  /*19d10*/  @!P1 BRA `(.L_x_5317) ;  /* 0xfffffffc00f09947 */ /* 0x002fea000383ffff */
[----:B------:R-:W-:Y:S05]  /*19d20*/  BRA `(.L_x_5357) ;  /* 0xfffffff000307947 */ /* 0x000fea000383ffff */
.L_x_5318:
[----:B-1----:R1:W2:Y:S02]  /*19d30*/  SYNCS.PHASECHK.TRANS64.TRYWAIT P1, [R7+URZ], R2 ;  /* 0x00000002070075a7 */ /* 0x0022a4000802017f */
[----:B--2---:R-:W-:Y:S05]  /*19d40*/  @!P1 NANOSLEEP.SYNCS 0x989680 ;  /* 0x009896800000995d */ /* 0x004fea0003900000 */
[----:B------:R-:W2:Y:S02]  /*19d50*/  @!P1 SYNCS.PHASECHK.TRANS64 P1, [R7+URZ], R2 ;  /* 0x00000002070095a7 */ /* 0x000ea4000802007f */
[----:B--2---:R-:W-:Y:S05]  /*19d60*/  @!P1 BRA `(.L_x_5318) ;  /* 0xfffffffc00f09947 */ /* 0x004fea000383ffff */
[----:B------:R-:W-:Y:S05]  /*19d70*/  BRA `(.L_x_5358) ;  /* 0xfffffff000247947 */ /* 0x000fea000383ffff */
.L_x_5320:
[----:B--2---:R2:W3:Y:S02]  /*19d80*/  SYNCS.PHASECHK.TRANS64.TRYWAIT P1, [R4+URZ+0x33460], R5 ;  /* 0x03346005040075a7 */ /* 0x0044e4000802017f */
[----:B---3--:R-:W-:Y:S05]  /*19d90*/  @!P1 NANOSLEEP.SYNCS 0x989680 ;  /* 0x009896800000995d */ /* 0x008fea0003900000 */
[----:B------:R-:W3:Y:S02]  /*19da0*/  @!P1 SYNCS.PHASECHK.TRANS64 P1, [R4+URZ+0x33460], R5 ;  /* 0x03346005040095a7 */ /* 0x000ee4000802007f */
[----:B---3--:R-:W-:Y:S05]  /*19db0*/  @!P1 BRA `(.L_x_5320) ;  /* 0xfffffffc00f09947 */ /* 0x008fea000383ffff */
[----:B------:R-:W-:Y:S05]  /*19dc0*/  BRA `(.L_x_5359) ;  /* 0xfffffff000287947 */ /* 0x000fea000383ffff */
.L_x_5322:
[----:B---3--:R3:W4:Y:S02]  /*19dd0*/  SYNCS.PHASECHK.TRANS64.TRYWAIT P1, [R3+URZ+0x33460], R2 ;  /* 0x03346002030075a7 */ /* 0x008724000802017f */
[----:B----4-:R-:W-:Y:S05]  /*19de0*/  @!P1 NANOSLEEP.SYNCS 0x989680 ;  /* 0x009896800000995d */ /* 0x010fea0003900000 */
[----:B------:R-:W4:Y:S02]  /*19df0*/  @!P1 SYNCS.PHASECHK.TRANS64 P1, [R3+URZ+0x33460], R2 ;  /* 0x03346002030095a7 */ /* 0x000f24000802007f */
[----:B----4-:R-:W-:Y:S05]  /*19e00*/  @!P1 BRA `(.L_x_5322) ;  /* 0xfffffffc00f09947 */ /* 0x010fea000383ffff */
[----:B------:R-:W-:Y:S05]  /*19e10*/  BRA `(.L_x_5360) ;  /* 0xfffffff000287947 */ /* 0x000fea000383ffff */
.L_x_5324:
[----:B----4-:R4:W0:Y:S02]  /*19e20*/  SYNCS.PHASECHK.TRANS64.TRYWAIT P0, [R4+URZ+0x33480], R5 ;  /* 0x03348005040075a7 */ /* 0x010824000800017f */
[----:B0-----:R-:W-:Y:S05]  /*19e30*/  @!P0 NANOSLEEP.SYNCS 0x989680 ;  /* 0x009896800000895d */ /* 0x001fea0003900000 */
[----:B------:R-:W0:Y:S02]  /*19e40*/  @!P0 SYNCS.PHASECHK.TRANS64 P0, [R4+URZ+0x33480], R5 ;  /* 0x03348005040085a7 */ /* 0x000e24000800007f */
[----:B0-----:R-:W-:Y:S05]  /*19e50*/  @!P0 BRA `(.L_x_5324) ;  /* 0xfffffffc00f08947 */ /* 0x001fea000383ffff */
[----:B------:R-:W-:Y:S05]  /*19e60*/  BRA `(.L_x_5325) ;  /* 0xfffffff000247947 */ /* 0x000fea000383ffff */
.L_x_5361:
        /* <DEDUP_REMOVED lines=9> */
.L_x_13274:


//--------------------- .text._ZN7cutlass13device_kernelIN5flash11enable_sm90INS1_16FlashAttnFwdSm90INS1_25CollectiveMainloopFwdSm90ILi2EN4cute5tupleIJNS5_1CILi1EEES8_S8_EEENS6_IJNS7_ILi128EEENS7_ILi160EEENS7_ILi192EEEEEELi192ENS_12float_e4m3_tEfNS_4arch4Sm90ELb1ELb0ELb0ELb1ELb0ELb1ELb0ELb1ELb1ELb1ELb1ELb0EEENS1_21CollectiveEpilogueFwdINS6_IJSA_SC_SB_EEES9_NS_10bfloat16_tESG_Li256ELb1ELb1ELb1ELb1EEENS1_36VarlenDynamicPersistentTileSchedulerILi128ELi160ELi256ELi128ELb1ELb1ELb1ELb1ELb1ELb1EEEEEEEEEvNT_6ParamsE --------------------------
	.section	.text._ZN7cutlass13device_kernelIN5flash11enable_sm90INS1_16FlashAttnFwdSm90INS1_25CollectiveMainloopFwdSm90ILi2EN4cute5tupleIJNS5_1CILi1EEES8_S8_EEENS6_IJNS7_ILi128EEENS7_ILi160EEENS7_ILi192EEEEEELi192ENS_12float_e4m3_tEfNS_4arch4Sm90ELb1ELb0ELb0ELb1ELb0ELb1ELb0ELb1ELb1ELb1ELb1ELb0EEENS1_21CollectiveEpilogueFwdINS6_IJSA_SC_SB_EEES9_NS_10bfloat16_tESG_Li256ELb1ELb1ELb1ELb1EEENS1_36VarlenDynamicPersistentTileSchedulerILi128ELi160ELi256ELi128ELb1ELb1ELb1ELb1ELb1ELb1EEEEEEEEEvNT_6ParamsE,"ax",@progbits
	.align	128
.text._ZN7cutlass13device_kernelIN5flash11enable_sm90INS1_16FlashAttnFwdSm90INS1_25CollectiveMainloopFwdSm90ILi2EN4cute5tupleIJNS5_1CILi1EEES8_S8_EEENS6_IJNS7_ILi128EEENS7_ILi160EEENS7_ILi192EEEEEELi192ENS_12float_e4m3_tEfNS_4arch4Sm90ELb1ELb0ELb0ELb1ELb0ELb1ELb0ELb1ELb1ELb1ELb1ELb0EEENS1_21CollectiveEpilogueFwdINS6_IJSA_SC_SB_EEES9_NS_10bfloat16_tESG_Li256ELb1ELb1ELb1ELb1EEENS1_36VarlenDynamicPersistentTileSchedulerILi128ELi160ELi256ELi128ELb1ELb1ELb1ELb1ELb1ELb1EEEEEEEEEvNT_6ParamsE:
        .type           _ZN7cutlass13device_kernelIN5flash11enable_sm90INS1_16FlashAttnFwdSm90INS1_25CollectiveMainloopFwdSm90ILi2EN4cute5tupleIJNS5_1CILi1EEES8_S8_EEENS6_IJNS7_ILi128EEENS7_ILi160EEENS7_ILi192EEEEEELi192ENS_12float_e4m3_tEfNS_4arch4Sm90ELb1ELb0ELb0ELb1ELb0ELb1ELb0ELb1ELb1ELb1ELb1ELb0EEENS1_21CollectiveEpilogueFwdINS6_IJSA_SC_SB_EEES9_NS_10bfloat16_tESG_Li256ELb1ELb1ELb1ELb1EEENS1_36VarlenDynamicPersistentTileSchedulerILi128ELi160ELi256ELi128ELb1ELb1ELb1ELb1ELb1ELb1EEEEEEEEEvNT_6ParamsE,@function
        .size           _ZN7cutlass13device_kernelIN5flash11enable_sm90INS1_16FlashAttnFwdSm90INS1_25CollectiveMainloopFwdSm90ILi2EN4cute5tupleIJNS5_1CILi1EEES8_S8_EEENS6_IJNS7_ILi128EEENS7_ILi160EEENS7_ILi192EEEEEELi192ENS_12float_e4m3_tEfNS_4arch4Sm90ELb1ELb0ELb0ELb1ELb0ELb1ELb0ELb1ELb1ELb1ELb1ELb0EEENS1_21CollectiveEpilogueFwdINS6_IJSA_SC_SB_EEES9_NS_10bfloat16_tESG_Li256ELb1ELb1ELb1ELb1EEENS1_36VarlenDynamicPersistentTileSchedulerILi128ELi160ELi256ELi128ELb1ELb1ELb1ELb1ELb1ELb1EEEEEEEEEvNT_6ParamsE,(.L_x_13275 - _ZN7cutlass13device_kernelIN5flash11enable_sm90INS1_16FlashAttnFwdSm90INS1_25CollectiveMainloopFwdSm90ILi2EN4cute5tupleIJNS5_1CILi1EEES8_S8_EEENS6_IJNS7_ILi128EEENS7_ILi160EEENS7_ILi192EEEEEELi192ENS_12float_e4m3_tEfNS_4arch4Sm90ELb1ELb0ELb0ELb1ELb0ELb1ELb0ELb1ELb1ELb1ELb1ELb0EEENS1_21CollectiveEpilogueFwdINS6_IJSA_SC_SB_EEES9_NS_10bfloat16_tESG_Li256ELb1ELb1ELb1ELb1EEENS1_36VarlenDynamicPersistentTileSchedulerILi128ELi160ELi256ELi128ELb1ELb1ELb1ELb1ELb1ELb1EEEEEEEEEvNT_6ParamsE)
        .other          _ZN7cutlass13device_kernelIN5flash11enable_sm90INS1_16FlashAttnFwdSm90INS1_25CollectiveMainloopFwdSm90ILi2EN4cute5tupleIJNS5_1CILi1EEES8_S8_EEENS6_IJNS7_ILi128EEENS7_ILi160EEENS7_ILi192EEEEEELi192ENS_12float_e4m3_tEfNS_4arch4Sm90ELb1ELb0ELb0ELb1ELb0ELb1ELb0ELb1ELb1ELb1ELb1ELb0EEENS1_21CollectiveEpilogueFwdINS6_IJSA_SC_SB_EEES9_NS_10bfloat16_tESG_Li256ELb1ELb1ELb1ELb1EEENS1_36VarlenDynamicPersistentTileSchedulerILi128ELi160ELi256ELi128ELb1ELb1ELb1ELb1ELb1ELb1EEEEEEEEEvNT_6ParamsE,@"STO_CUDA_ENTRY STV_DEFAULT"
_ZN7cutlass13device_kernelIN5flash11enable_sm90INS1_16FlashAttnFwdSm90INS1_25CollectiveMainloopFwdSm90ILi2EN4cute5tupleIJNS5_1CILi1EEES8_S8_EEENS6_IJNS7_ILi128EEENS7_ILi160EEENS7_ILi192EEEEEELi192ENS_12float_e4m3_tEfNS_4arch4Sm90ELb1ELb0ELb0ELb1ELb0ELb1ELb0ELb1ELb1ELb1ELb1ELb0EEENS1_21CollectiveEpilogueFwdINS6_IJSA_SC_SB_EEES9_NS_10bfloat16_tESG_Li256ELb1ELb1ELb1ELb1EEENS1_36VarlenDynamicPersistentTileSchedulerILi128ELi160ELi256ELi128ELb1ELb1ELb1ELb1ELb1ELb1EEEEEEEEEvNT_6ParamsE:
        /* <DEDUP_REMOVED lines=24> */
.L_x_5363:
[----:B------:R-:W-:Y:S05]  /*0180*/  BSYNC B0 ;  /* 0x0000000000007941 */ /* 0x000fea0003800000 */
.L_x_5362:
        /* <DEDUP_REMOVED lines=41> */
.L_x_5364:
        /* <DEDUP_REMOVED lines=22> */
.L_x_5365:
        /* <DEDUP_REMOVED lines=18> */
.L_x_5366:
        /* <DEDUP_REMOVED lines=22> */
.L_x_5367:
        /* <DEDUP_REMOVED lines=22> */
.L_x_5368:
        /* <DEDUP_REMOVED lines=8> */
.L_x_5371:
        /* <DEDUP_REMOVED lines=26> */
[----:B------:R-:W-:Y:S01]  /*0b80*/  CS2R R222, SRZ ;  /* 0x0000000000de7805 */ /* 0x000fe2000001ff00 */
[----:B------:R-:W-:Y:S01]  /*0b90*/  IMAD.MOV.U32 R221, RZ, RZ, RZ ;  /* 0x000000ffffdd7224 */ /* 0x000fe200078e00ff */
[----:B------:R-:W-:Y:S01]  /*0ba0*/  ULOP3.LUT UR53, UR36, 0x1, URZ, 0xfc, !UPT ;  /* 0x0000000124357892 */ /* 0x000fe2000f8efc3f */
[----:B------:R-:W-:-:S08]  /*0bb0*/  UMOV UR43, URZ ;  /* 0x0000003f002b7c82 */ /* 0x000fd00008000000 */
        /* <DEDUP_REMOVED lines=22> */
[----:B------:R-:W-:Y:S01]  /*0d20*/  IMAD.SHL.U32 R22, R18, 0x8, RZ ;  /* 0x0000000812167824 */ /* 0x000fe200078e00ff */
[----:B------:R-:W-:Y:S01]  /*0d30*/  LEA.HI R8, R8, R9, RZ, 0x1 ;  /* 0x0000000908087211 */ /* 0x000fe200078f08ff */
[----:B------:R-:W-:Y:S01]  /*0d40*/  STL [R1+0x60], R12 ;  /* 0x0000600c01007387 */ /* 0x000fe20000100800 */
[----:B------:R-:W-:Y:S01]  /*0d50*/  LEA.HI R6, R5, R220, RZ, 0x1 ;  /* 0x000000dc05067211 */ /* 0x000fe200078f08ff */
[C---:B------:R-:W-:Y:S01]  /*0d60*/  VIADD R225, R22.reuse, 0x20 ;  /* 0x0000002016e17836 */ /* 0x040fe20000000000 */
[--C-:B------:R-:W-:Y:S01]  /*0d70*/  SHF.R.S32.HI R0, RZ, 0x2, R4.reuse ;  /* 0x00000002ff007819 */ /* 0x100fe20000011404 */
[----:B------:R-:W-:Y:S01]  /*0d80*/  VIADD R224, R22, 0x40 ;  /* 0x0000004016e07836 */ /* 0x000fe20000000000 */
        /* <DEDUP_REMOVED lines=10> */
[----:B------:R-:W-:Y:S01]  /*0e30*/  LOP3.LUT R5, R5, 0xfffffffc, RZ, 0xc0, !PT ;  /* 0xfffffffc05057812 */ /* 0x000fe200078ec0ff */
[----:B------:R-:W-:Y:S01]  /*0e40*/  VIADD R228, R22, 0x50 ;  /* 0x0000005016e47836 */ /* 0x000fe20000000000 */
[----:B------:R-:W-:Y:S01]  /*0e50*/  LOP3.LUT R7, R6, 0x3fffffe, RZ, 0xc0, !PT ;  /* 0x03fffffe06077812 */ /* 0x000fe200078ec0ff */
[----:B------:R-:W-:Y:S01]  /*0e60*/  IMAD.IADD R2, R3, 0x1, -R2 ;  /* 0x0000000103027824 */ /* 0x000fe200078e0a02 */
[----:B------:R-:W-:Y:S01]  /*0e70*/  LEA R3, R8, R11, 0x3 ;  /* 0x0000000b08037211 */ /* 0x000fe200078e18ff */
[----:B------:R-:W-:Y:S01]  /*0e80*/  IMAD.IADD R5, R0, 0x1, -R5 ;  /* 0x0000000100057824 */ /* 0x000fe200078e0a05 */
[----:B------:R-:W-:Y:S01]  /*0e90*/  SHF.R.S32.HI R0, RZ, 0x1f, R12 ;  /* 0x0000001fff007819 */ /* 0x000fe2000001140c */
[----:B------:R-:W-:Y:S01]  /*0ea0*/  IMAD.IADD R7, R220, 0x1, -R7 ;  /* 0x00000001dc077824 */ /* 0x000fe200078e0a07 */
[----:B------:R-:W-:Y:S01]  /*0eb0*/  LEA.HI R4, R10, R10, RZ, 0x1 ;  /* 0x0000000a0a047211 */ /* 0x000fe200078f08ff */
[----:B------:R0:W-:Y:S01]  /*0ec0*/  STL [R1+0x74], R3 ;  /* 0x0000740301007387 */ /* 0x0001e20000100800 */
[----:B------:R-:W-:-:S02]  /*0ed0*/  IMAD.IADD R6, R22, 0x1, R225 ;  /* 0x0000000116067824 */ /* 0x000fc400078e02e1 */
[----:B------:R-:W-:Y:S01]  /*0ee0*/  IMAD R232, R9, 0x8, R7 ;  /* 0x0000000809e87824 */ /* 0x000fe200078e0207 */
[----:B------:R-:W-:Y:S01]  /*0ef0*/  LOP3.LUT R9, R4, 0x1ffffffe, RZ, 0xc0, !PT ;  /* 0x1ffffffe04097812 */ /* 0x000fe200078ec0ff */
[----:B------:R-:W-:Y:S01]  /*0f00*/  IMAD.IADD R8, R22, 0x1, R224 ;  /* 0x0000000116087824 */ /* 0x000fe200078e02e0 */
[----:B------:R-:W-:Y:S01]  /*0f10*/  SHF.R.S32.HI R11, RZ, 0x1f, R6 ;  /* 0x0000001fff0b7819 */ /* 0x000fe20000011406 */
[----:B------:R-:W-:Y:S02]  /*0f20*/  IMAD.SHL.U32 R5, R5, 0x80, RZ ;  /* 0x0000008005057824 */ /* 0x000fe400078e00ff */
[----:B------:R-:W-:Y:S01]  /*0f30*/  IMAD.IADD R9, R10, 0x1, -R9 ;  /* 0x000000010a097824 */ /* 0x000fe200078e0a09 */
[----:B0-----:R-:W-:Y:S01]  /*0f40*/  LEA.HI R3, R0, R12, RZ, 0x2 ;  /* 0x0000000c00037211 */ /* 0x001fe200078f10ff */
[----:B------:R-:W-:Y:S01]  /*0f50*/  IMAD.SHL.U32 R232, R232, 0x40, RZ ;  /* 0x00000040e8e87824 */ /* 0x000fe200078e00ff */
[----:B------:R-:W-:Y:S02]  /*0f60*/  SHF.R.S32.HI R15, RZ, 0x1f, R8 ;  /* 0x0000001fff0f7819 */ /* 0x000fe40000011408 */
[----:B------:R-:W-:-:S02]  /*0f70*/  SHF.R.S32.HI R4, RZ, 0x2, R3 ;  /* 0x00000002ff047819 */ /* 0x000fc40000011403 */
[----:B------:R-:W-:Y:S02]  /*0f80*/  SHF.R.S32.HI R7, RZ, 0x1f, R3 ;  /* 0x0000001fff077819 */ /* 0x000fe40000011403 */
[----:B------:R-:W-:Y:S02]  /*0f90*/  LEA.HI R13, R11, R6, RZ, 0x4 ;  /* 0x000000060b0d7211 */ /* 0x000fe400078f20ff */
[----:B------:R-:W-:Y:S02]  /*0fa0*/  LEA.HI R7, R7, R4, RZ, 0x3 ;  /* 0x0000000407077211 */ /* 0x000fe400078f18ff */
[----:B------:R-:W-:Y:S02]  /*0fb0*/  LEA.HI R10, R11, R6, RZ, 0x6 ;  /* 0x000000060b0a7211 */ /* 0x000fe400078f30ff */
[----:B------:R-:W-:Y:S02]  /*0fc0*/  SHF.R.S32.HI R6, RZ, 0x1f, R14 ;  /* 0x0000001fff067819 */ /* 0x000fe4000001140e */
[----:B------:R-:W-:Y:S01]  /*0fd0*/  LEA.HI R11, R15, R8, RZ, 0x4 ;  /* 0x000000080f0b7211 */ /* 0x000fe200078f20ff */
[----:B------:R-:W-:Y:S01]  /*0fe0*/  IMAD.SHL.U32 R10, R10, 0x80, RZ ;  /* 0x000000800a0a7824 */ /* 0x000fe200078e00ff */
[----:B------:R-:W-:-:S02]  /*0ff0*/  LOP3.LUT R7, R7, 0xfffffff8, RZ, 0xc0, !PT ;  /* 0xfffffff807077812 */ /* 0x000fc400078ec0ff */
[----:B------:R-:W-:Y:S02]  /*1000*/  LEA.HI R0, R0, R12, RZ, 0x5 ;  /* 0x0000000c00007211 */ /* 0x000fe400078f28ff */
[----:B------:R-:W-:Y:S01]  /*1010*/  LEA.HI R15, R15, R8, RZ, 0x6 ;  /* 0x000000080f0f7211 */ /* 0x000fe200078f30ff */
[----:B------:R-:W-:Y:S01]  /*1020*/  IMAD.IADD R7, R4, 0x1, -R7 ;  /* 0x0000000104077824 */ /* 0x000fe200078e0a07 */
[-C--:B------:R-:W-:Y:S02]  /*1030*/  LEA.HI R8, R6, R14.reuse, RZ, 0x3 ;  /* 0x0000000e06087211 */ /* 0x080fe400078f18ff */
[----:B------:R-:W-:Y:S01]  /*1040*/  SHF.R.S32.HI R0, RZ, 0x5, R0 ;  /* 0x00000005ff007819 */ /* 0x000fe20000011400 */
[----:B------:R-:W-:Y:S01]  /*1050*/  IMAD.SHL.U32 R15, R15, 0x80, RZ ;  /* 0x000000800f0f7824 */ /* 0x000fe200078e00ff */
[----:B------:R-:W-:Y:S01]  /*1060*/  LOP3.LUT R230, R5, 0x180, RZ, 0xc0, !PT ;  /* 0x0000018005e67812 */ /* 0x000fe200078ec0ff */
[----:B------:R-:W-:Y:S01]  /*1070*/  IMAD.SHL.U32 R8, R8, 0x40, RZ ;  /* 0x0000004008087824 */ /* 0x000fe200078e00ff */
[----:B------:R-:W-:Y:S01]  /*1080*/  LEA.HI R4, R14, R14, RZ, 0x1 ;  /* 0x0000000e0e047211 */ /* 0x000fe200078f08ff */
[----:B------:R-:W-:Y:S01]  /*1090*/  IMAD R7, R0, 0x10, R7 ;  /* 0x0000001000077824 */ /* 0x000fe200078e0207 */
[----:B------:R-:W-:-:S02]  /*10a0*/  LOP3.LUT R0, R230, 0x30, R13, 0xf8, !PT ;  /* 0x00000030e6007812 */ /* 0x000fc400078ef80d */
[----:B------:R-:W-:Y:S02]  /*10b0*/  SHF.R.U32.HI R231, RZ, 0x3, R230 ;  /* 0x00000003ffe77819 */ /* 0x000fe400000116e6 */
[----:B------:R-:W-:Y:S02]  /*10c0*/  LOP3.LUT R5, R8, 0xfffffe00, RZ, 0xc0, !PT ;  /* 0xfffffe0008057812 */ /* 0x000fe400078ec0ff */
[----:B------:R-:W-:Y:S02]  /*10d0*/  LOP3.LUT R8, R230, 0x30, R11, 0xf8, !PT ;  /* 0x00000030e6087812 */ /* 0x000fe400078ef80b */
[----:B------:R-:W-:Y:S02]  /*10e0*/  LOP3.LUT R11, R10, 0xffffe000, RZ, 0xc0, !PT ;  /* 0xffffe0000a0b7812 */ /* 0x000fe400078ec0ff */
[----:B------:R-:W-:Y:S02]  /*10f0*/  LOP3.LUT R0, R0, R231, RZ, 0x3c, !PT ;  /* 0x000000e700007212 */ /* 0x000fe400078e3cff */
[----:B------:R-:W-:-:S02]  /*1100*/  LOP3.LUT R3, R3, 0x7ffffffc, RZ, 0xc0, !PT ;  /* 0x7ffffffc03037812 */ /* 0x000fc400078ec0ff */
[----:B------:R-:W-:Y:S02]  /*1110*/  LOP3.LUT R6, R4, 0x3fffffe, RZ, 0xc0, !PT ;  /* 0x03fffffe04067812 */ /* 0x000fe400078ec0ff */
[-C--:B------:R-:W-:Y:S01]  /*1120*/  IADD3 R11, R0, R232.reuse, R11 ;  /* 0x000000e8000b7210 */ /* 0x080fe20007ffe00b */
[----:B------:R-:W-:Y:S01]  /*1130*/  IMAD.IADD R3, R12, 0x1, -R3 ;  /* 0x000000010c037824 */ /* 0x000fe200078e0a03 */
[----:B------:R-:W-:Y:S01]  /*1140*/  SHF.R.S32.HI R0, RZ, 0x1f, R220 ;  /* 0x0000001fff007819 */ /* 0x000fe200000114dc */
[----:B------:R-:W-:Y:S01]  /*1150*/  IMAD.IADD R6, R14, 0x1, -R6 ;  /* 0x000000010e067824 */ /* 0x000fe200078e0a06 */
[--C-:B------:R-:W-:Y:S01]  /*1160*/  LOP3.LUT R0, R230, 0x10, R18.reuse, 0xf8, !PT ;  /* 0x00000010e6007812 */ /* 0x100fe200078ef812 */
[----:B------:R-:W-:Y:S01]  /*1170*/  IMAD.SHL.U32 R237, R3, 0x2, RZ ;  /* 0x0000000203ed7824 */ /* 0x000fe200078e00ff */
[----:B------:R-:W-:Y:S01]  /*1180*/  LEA R7, R2, R7, 0x6 ;  /* 0x0000000702077211 */ /* 0x000fe200078e30ff */
[----:B------:R-:W-:Y:S01]  /*1190*/  IMAD R234, R6, 0x40, R5 ;  /* 0x0000004006ea7824 */ /* 0x000fe200078e0205 */
[----:B------:R-:W-:Y:S01]  /*11a0*/  LOP3.LUT R2, R230, 0x30, R18, 0xf8, !PT ;  /* 0x00000030e6027812 */ /* 0x000fe200078ef812 */
[C---:B------:R-:W-:Y:S01]  /*11b0*/  VIADD R33, R237.reuse, 0x10 ;  /* 0x00000010ed217836 */ /* 0x040fe20000000000 */
[-C--:B------:R-:W-:Y:S01]  /*11c0*/  LOP3.LUT R3, R0, R231.reuse, RZ, 0x3c, !PT ;  /* 0x000000e700037212 */ /* 0x080fe200078e3cff */
[C---:B------:R-:W-:Y:S01]  /*11d0*/  VIADD R34, R237.reuse, 0x8 ;  /* 0x00000008ed227836 */ /* 0x040fe20000000000 */
[-C--:B------:R-:W-:Y:S01]  /*11e0*/  LOP3.LUT R5, R2, R231.reuse, RZ, 0x3c, !PT ;  /* 0x000000e702057212 */ /* 0x080fe200078e3cff */
[----:B------:R-:W-:Y:S01]  /*11f0*/  VIADD R2, R237, 0xa0 ;  /* 0x000000a0ed027836 */ /* 0x000fe20000000000 */
[----:B------:R-:W-:Y:S01]  /*1200*/  LOP3.LUT R15, R15, 0xffffe000, RZ, 0xc0, !PT ;  /* 0xffffe0000f0f7812 */ /* 0x000fe200078ec0ff */
[----:B------:R-:W-:Y:S01]  /*1210*/  IMAD.IADD R0, R232, 0x1, R3 ;  /* 0x00000001e8007824 */ /* 0x000fe200078e0203 */
[-C--:B------:R-:W-:Y:S01]  /*1220*/  IADD3 R2, R16, R232.reuse, R5 ;  /* 0x000000e810027210 */ /* 0x080fe20007ffe005 */
[C---:B------:R-:W-:Y:S01]  /*1230*/  VIADD R32, R237.reuse, 0x18 ;  /* 0x00000018ed207836 */ /* 0x040fe20000000000 */
[----:B------:R-:W-:Y:S01]  /*1240*/  LOP3.LUT R8, R8, R231, RZ, 0x3c, !PT ;  /* 0x000000e708087212 */ /* 0x000fe200078e3cff */
[C---:B------:R-:W-:Y:S01]  /*1250*/  VIADD R30, R237.reuse, 0x28 ;  /* 0x00000028ed1e7836 */ /* 0x040fe20000000000 */
[----:B------:R-:W-:Y:S01]  /*1260*/  STL [R1+0x70], R7 ;  /* 0x0000700701007387 */ /* 0x000fe20000100800 */
[C---:B------:R-:W-:Y:S01]  /*1270*/  VIADD R31, R237.reuse, 0x20 ;  /* 0x00000020ed1f7836 */ /* 0x040fe20000000000 */
[C---:B------:R-:W-:Y:S01]  /*1280*/  IADD3 R28, R237.reuse, 0x38, RZ ;  /* 0x00000038ed1c7810 */ /* 0x040fe20007ffe0ff */
[C---:B------:R-:W-:Y:S01]  /*1290*/  VIADD R29, R237.reuse, 0x30 ;  /* 0x00000030ed1d7836 */ /* 0x040fe20000000000 */
[----:B------:R0:W-:Y:S01]  /*12a0*/  STL [R1+0x10], R0 ;  /* 0x0000100001007387 */ /* 0x0001e20000100800 */
[C---:B------:R-:W-:Y:S01]  /*12b0*/  VIADD R27, R237.reuse, 0x40 ;  /* 0x00000040ed1b7836 */ /* 0x040fe20000000000 */
[----:B------:R-:W-:Y:S01]  /*12c0*/  IADD3 R15, R8, R232, R15 ;  /* 0x000000e8080f7210 */ /* 0x000fe20007ffe00f */
[C---:B------:R-:W-:Y:S01]  /*12d0*/  VIADD R26, R237.reuse, 0x48 ;  /* 0x00000048ed1a7836 */ /* 0x040fe20000000000 */
[----:B------:R1:W-:Y:S01]  /*12e0*/  STL [R1+0x6c], R2 ;  /* 0x00006c0201007387 */ /* 0x0003e20000100800 */
[C---:B------:R-:W-:Y:S01]  /*12f0*/  VIADD R24, R237.reuse, 0x58 ;  /* 0x00000058ed187836 */ /* 0x040fe20000000000 */
[----:B------:R-:W-:Y:S01]  /*1300*/  SHF.R.S32.HI R3, RZ, 0x1f, R33 ;  /* 0x0000001fff037819 */ /* 0x000fe20000011421 */
[C---:B------:R-:W-:Y:S01]  /*1310*/  VIADD R25, R237.reuse, 0x50 ;  /* 0x00000050ed197836 */ /* 0x040fe20000000000 */
[----:B------:R-:W-:Y:S01]  /*1320*/  SHF.R.S32.HI R3, RZ, 0x1f, R30 ;  /* 0x0000001fff037819 */ /* 0x000fe2000001141e */
[C---:B------:R-:W-:Y:S01]  /*1330*/  VIADD R21, R237.reuse, 0x60 ;  /* 0x00000060ed157836 */ /* 0x040fe20000000000 */
[----:B0-----:R-:W-:Y:S01]  /*1340*/  SHF.R.S32.HI R0, RZ, 0x1f, R34 ;  /* 0x0000001fff007819 */ /* 0x001fe20000011422 */
[C---:B------:R-:W-:Y:S01]  /*1350*/  VIADD R14, R237.reuse, 0x70 ;  /* 0x00000070ed0e7836 */ /* 0x040fe20000000000 */
[----:B------:R-:W-:Y:S01]  /*1360*/  SHF.R.S32.HI R0, RZ, 0x1f, R31 ;  /* 0x0000001fff007819 */ /* 0x000fe2000001141f */
[C---:B------:R-:W-:Y:S01]  /*1370*/  VIADD R20, R237.reuse, 0x68 ;  /* 0x00000068ed147836 */ /* 0x040fe20000000000 */
[----:B-1----:R-:W-:Y:S01]  /*1380*/  SHF.R.S32.HI R2, RZ, 0x1f, R32 ;  /* 0x0000001fff027819 */ /* 0x002fe20000011420 */
        /* <DEDUP_REMOVED lines=10> */
[----:B------:R-:W-:Y:S02]  /*1430*/  SHF.R.S32.HI R0, RZ, 0x1f, R25 ;  /* 0x0000001fff007819 */ /* 0x000fe40000011419 */
[----:B------:R-:W-:Y:S02]  /*1440*/  SHF.R.S32.HI R2, RZ, 0x1f, R21 ;  /* 0x0000001fff027819 */ /* 0x000fe40000011415 */
[----:B------:R-:W-:Y:S02]  /*1450*/  SHF.R.S32.HI R3, RZ, 0x1f, R14 ;  /* 0x0000001fff037819 */ /* 0x000fe4000001140e */
[----:B------:R-:W-:Y:S02]  /*1460*/  SHF.R.S32.HI R0, RZ, 0x1f, R20 ;  /* 0x0000001fff007819 */ /* 0x000fe40000011414 */
[----:B------:R-:W-:Y:S02]  /*1470*/  SHF.R.S32.HI R2, RZ, 0x1f, R13 ;  /* 0x0000001fff027819 */ /* 0x000fe4000001140d */
[----:B------:R-:W-:Y:S01]  /*1480*/  SHF.R.S32.HI R3, RZ, 0x1f, R10 ;  /* 0x0000001fff037819 */ /* 0x000fe2000001140a */
[----:B------:R-:W-:Y:S01]  /*1490*/  IMAD.IADD R3, R16, 0x1, R11 ;  /* 0x0000000110037824 */ /* 0x000fe200078e020b */
[----:B------:R-:W-:-:S02]  /*14a0*/  SHF.R.S32.HI R0, RZ, 0x1f, R12 ;  /* 0x0000001fff007819 */ /* 0x000fc4000001140c */
[----:B------:R-:W-:Y:S02]  /*14b0*/  SHF.R.S32.HI R2, RZ, 0x1f, R8 ;  /* 0x0000001fff027819 */ /* 0x000fe40000011408 */
[----:B------:R-:W-:Y:S01]  /*14c0*/  SHF.R.S32.HI R0, RZ, 0x1f, R6 ;  /* 0x0000001fff007819 */ /* 0x000fe20000011406 */
[----:B------:R-:W-:Y:S01]  /*14d0*/  IMAD R0, R9, 0x8, R7 ;  /* 0x0000000809007824 */ /* 0x000fe200078e0207 */
[----:B------:R-:W-:Y:S01]  /*14e0*/  IADD3 R2, R16, R15, RZ ;  /* 0x0000000f10027210 */ /* 0x000fe20007ffe0ff */
[----:B------:R0:W-:Y:S01]  /*14f0*/  STL [R1+0x68], R3 ;  /* 0x0000680301007387 */ /* 0x0001e20000100800 */
[----:B------:R-:W-:-:S03]  /*1500*/  SHF.R.S32.HI R4, RZ, 0x1, R4 ;  /* 0x00000001ff047819 */ /* 0x000fc60000011404 */
[----:B------:R0:W-:Y:S02]  /*1510*/  STL [R1+0x64], R2 ;  /* 0x0000640201007387 */ /* 0x0001e40000100800 */
[----:B------:R-:W-:Y:S02]  /*1520*/  IMAD.SHL.U32 R4, R4, 0x80, RZ ;  /* 0x0000008004047824 */ /* 0x000fe400078e00ff */
[----:B------:R0:W-:Y:S03]  /*1530*/  STL [R1+0x14], R0 ;  /* 0x0000140001007387 */ /* 0x0001e60000100800 */
[----:B------:R-:W-:-:S07]  /*1540*/  LOP3.LUT R233, R4, 0x180, RZ, 0xc0, !PT ;  /* 0x0000018004e97812 */ /* 0x000fce00078ec0ff */
.L_x_5588:
[----:B0123--:R-:W0:Y:S02]  /*1550*/  LDC.64 R2, c[0x0][0xc88] ;  /* 0x00032200ff027b82 */ /* 0x00fe240000000a00 */
[----:B0-----:R-:W-:-:S05]  /*1560*/  IMAD.WIDE R2, R43, 0x4, R2 ;  /* 0x000000042b027825 */ /* 0x001fca00078e0202 */
[----:B------:R-:W2:Y:S01]  /*1570*/  LDG.E R28, desc[UR54][R2.64] ;  /* 0x00000036021c7981 */ /* 0x000ea2000c1e1900 */
[----:B------:R-:W-:Y:S05]  /*1580*/  YIELD ;  /* 0x0000000000007946 */ /* 0x000fea0003800000 */
[----:B------:R-:W-:Y:S01]  /*1590*/  ULDC.64 UR4, c[0x0][0xa28] ;  /* 0x00028a0000047ab9 */ /* 0x000fe20000000a00 */
[----:B------:R-:W-:Y:S01]  /*15a0*/  ULDC.64 UR8, c[0x0][0xa18] ;  /* 0x0002860000087ab9 */ /* 0x000fe20000000a00 */
[----:B------:R-:W-:Y:S01]  /*15b0*/  ISETP.NE.U32.AND P1, PT, RZ, UR4, PT ;  /* 0x00000004ff007c0c */ /* 0x000fe2000bf25070 */
[----:B------:R-:W-:Y:S01]  /*15c0*/  IMAD.MOV.U32 R10, RZ, RZ, RZ ;  /* 0x000000ffff0a7224 */ /* 0x000fe200078e00ff */
[----:B------:R-:W-:Y:S01]  /*15d0*/  ULDC.64 UR6, c[0x0][0xa08] ;  /* 0x0002820000067ab9 */ /* 0x000fe20000000a00 */
[----:B------:R-:W-:Y:S01]  /*15e0*/  IMAD.MOV.U32 R26, RZ, RZ, RZ ;  /* 0x000000ffff1a7224 */ /* 0x000fe200078e00ff */
[----:B------:R-:W-:-:S02]  /*15f0*/  ISETP.NE.AND.EX P1, PT, RZ, UR5, PT, P1 ;  /* 0x00000005ff007c0c */ /* 0x000fc4000bf25310 */
        /* <DEDUP_REMOVED lines=32> */
[----:B--2---:R1:W-:Y:S01]  /*1800*/  STL [R1], R0 ;  /* 0x0000000001007387 */ /* 0x0043e20000100800 */
        /* <DEDUP_REMOVED lines=11> */
[----:B------:R0:W-:Y:S02]  /*18c0*/  STL [R1], R14 ;  /* 0x0000000e01007387 */ /* 0x0001e40000100800 */
.L_x_5373:
        /* <DEDUP_REMOVED lines=14> */
.L_x_5374:
[----:B------:R-:W-:Y:S05]  /*19b0*/  @!P0 BRA `(.L_x_5375) ;  /* 0x00000000000c8947 */ /* 0x000fea0003800000 */
[----:B------:R-:W2:Y:S04]  /*19c0*/  LDG.E R0, desc[UR54][R8.64] ;  /* 0x0000003608007981 */ /* 0x000ea8000c1e1900 */
[----:B------:R-:W2:Y:S02]  /*19d0*/  LDG.E R25, desc[UR54][R8.64+0x4] ;  /* 0x0000043608197981 */ /* 0x000ea4000c1e1900 */
[----:B--2---:R-:W-:-:S07]  /*19e0*/  IMAD.IADD R25, R25, 0x1, -R0 ;  /* 0x0000000119197824 */ /* 0x004fce00078e0a00 */
.L_x_5375:
[----:B------:R-:W-:Y:S01]  /*19f0*/  ULDC.64 UR4, c[0x0][0xa10] ;  /* 0x0002840000047ab9 */ /* 0x000fe20000000a00 */
[----:B------:R-:W2:Y:S01]  /*1a00*/  LDC R8, c[0x0][0x448] ;  /* 0x00011200ff087b82 */ /* 0x000ea20000000800 */
[----:B------:R-:W-:-:S04]  /*1a10*/  ISETP.NE.U32.AND P0, PT, RZ, UR4, PT ;  /* 0x00000004ff007c0c */ /* 0x000fc8000bf05070 */
[----:B------:R-:W-:Y:S01]  /*1a20*/  ISETP.NE.AND.EX P0, PT, RZ, UR5, PT, P0 ;  /* 0x00000005ff007c0c */ /* 0x000fe2000bf05300 */
[----:B------:R-:W-:-:S12]  /*1a30*/  ULDC.64 UR4, c[0x0][0xa30] ;  /* 0x00028c0000047ab9 */ /* 0x000fd80000000a00 */
[----:B-1----:R-:W1:Y:S02]  /*1a40*/  @P0 LDC.64 R4, c[0x0][0xa10] ;  /* 0x00028400ff040b82 */ /* 0x002e640000000a00 */
[----:B-1----:R-:W-:-:S05]  /*1a50*/  @P0 IMAD.WIDE R4, R28, 0x4, R4 ;  /* 0x000000041c040825 */ /* 0x002fca00078e0204 */
[----:B------:R-:W3:Y:S04]  /*1a60*/  @P0 LDG.E R0, desc[UR54][R4.64] ;  /* 0x0000003604000981 */ /* 0x000ee8000c1e1900 */
[----:B------:R1:W3:Y:S01]  /*1a70*/  @P0 LDG.E R3, desc[UR54][R4.64+0x4] ;  /* 0x0000043604030981 */ /* 0x0002e2000c1e1900 */
[----:B------:R-:W-:Y:S01]  /*1a80*/  ISETP.NE.U32.AND P1, PT, RZ, UR4, PT ;  /* 0x00000004ff007c0c */ /* 0x000fe2000bf25070 */
[----:B-----5:R-:W-:-:S03]  /*1a90*/  IMAD.MOV.U32 R146, RZ, RZ, R25 ;  /* 0x000000ffff927224 */ /* 0x020fc600078e0019 */
[----:B------:R-:W-:-:S13]  /*1aa0*/  ISETP.NE.AND.EX P1, PT, RZ, UR5, PT, P1 ;  /* 0x00000005ff007c0c */ /* 0x000fda000bf25310 */
[----:B------:R-:W-:-:S04]  /*1ab0*/  @P1 IADD3 R6, P2, R30, UR4, RZ ;  /* 0x000000041e061c10 */ /* 0x000fc8000ff5e0ff */
[----:B------:R-:W-:-:S05]  /*1ac0*/  @P1 IADD3.X R7, R29, UR5, RZ, P2, !PT ;  /* 0x000000051d071c10 */ /* 0x000fca00097fe4ff */
[----:B------:R4:W5:Y:S01]  /*1ad0*/  @P1 LDG.E R146, desc[UR54][R6.64] ;  /* 0x0000003606921981 */ /* 0x000962000c1e1900 */
[----:B--2---:R-:W-:Y:S01]  /*1ae0*/  ISETP.NE.AND P1, PT, R8, 0x1, PT ;  /* 0x000000010800780c */ /* 0x004fe20003f25270 */
[----:B------:R-:W-:Y:S01]  /*1af0*/  IMAD.SHL.U32 R236, R41, 0x80, RZ ;  /* 0x0000008029ec7824 */ /* 0x000fe200078e00ff */
[----:B------:R-:W-:Y:S01]  /*1b00*/  BSSY B0, `(.L_x_5376) ;  /* 0x0000038000007945 */ /* 0x000fe20003800000 */
[----:B------:R-:W-:Y:S02]  /*1b10*/  IMAD.IADD R13, R25, 0x1, -R10 ;  /* 0x00000001190d7824 */ /* 0x000fe400078e0a0a */
[----:B-1----:R-:W-:Y:S01]  /*1b20*/  VIADD R4, R236, 0x7f ;  /* 0x0000007fec047836 */ /* 0x002fe20000000000 */
[----:B----4-:R-:W-:-:S07]  /*1b30*/  SHF.R.U32.HI R6, RZ, 0x10, R11 ;  /* 0x00000010ff067819 */ /* 0x010fce000001160b */
[----:B------:R-:W1:Y:S08]  /*1b40*/  @P1 LDC R9, c[0x0][0x44c] ;  /* 0x00011300ff091b82 */ /* 0x000e700000000800 */
[----:B------:R-:W2:Y:S01]  /*1b50*/  @P1 LDC R5, c[0x0][0x450] ;  /* 0x00011400ff051b82 */ /* 0x000ea20000000800 */
[----:B---3--:R-:W-:Y:S02]  /*1b60*/  @P0 IMAD.IADD R2, R3, 0x1, -R0 ;  /* 0x0000000103020824 */ /* 0x008fe400078e0a00 */
[----:B-1----:R-:W-:-:S03]  /*1b70*/  @P1 IMAD.HI.U32 R0, R4, R9, RZ ;  /* 0x0000000904001227 */ /* 0x002fc600078e00ff */
[----:B------:R-:W-:Y:S02]  /*1b80*/  IADD3 R12, R13, R2, RZ ;  /* 0x000000020d0c7210 */ /* 0x000fe40007ffe0ff */
[----:B--2---:R-:W-:Y:S02]  /*1b90*/  @P1 SHF.R.U32.HI R4, RZ, R5, R0 ;  /* 0x00000005ff041219 */ /* 0x004fe40000011600 */
[C---:B------:R-:W-:Y:S01]  /*1ba0*/  IADD3 R159, R12.reuse, 0xa0, -R14 ;  /* 0x000000a00c9f7810 */ /* 0x040fe20007ffe80e */
[----:B------:R-:W-:Y:S01]  /*1bb0*/  VIADD R0, R12, 0x9f ;  /* 0x0000009f0c007836 */ /* 0x000fe20000000000 */
[----:B------:R1:W-:Y:S03]  /*1bc0*/  STL [R1+0x4], R12 ;  /* 0x0000040c01007387 */ /* 0x0003e60000100800 */
[----:B------:R-:W-:Y:S02]  /*1bd0*/  IMAD.IADD R4, R159, 0x1, R4 ;  /* 0x000000019f047824 */ /* 0x000fe400078e0204 */
[----:B------:R-:W-:-:S04]  /*1be0*/  IMAD.HI R0, R0, 0x66666667, RZ ;  /* 0x6666666700007827 */ /* 0x000fc800078e02ff */
[----:B------:R-:W-:Y:S01]  /*1bf0*/  IMAD.HI R4, R4, 0x66666667, RZ ;  /* 0x6666666704047827 */ /* 0x000fe200078e02ff */
[----:B------:R-:W-:Y:S02]  /*1c00*/  SHF.R.U32.HI R3, RZ, 0x1f, R0 ;  /* 0x0000001fff037819 */ /* 0x000fe40000011600 */
[----:B-1----:R-:W-:Y:S02]  /*1c10*/  LOP3.LUT R12, R11, 0xff, RZ, 0xc0, !PT ;  /* 0x000000ff0b0c7812 */ /* 0x002fe400078ec0ff */
[----:B------:R-:W-:Y:S02]  /*1c20*/  SHF.R.U32.HI R5, RZ, 0x1f, R4 ;  /* 0x0000001fff057819 */ /* 0x000fe40000011604 */
[----:B------:R-:W-:Y:S01]  /*1c30*/  LEA.HI.SX32 R160, R0, R3, 0x1a ;  /* 0x0000000300a07211 */ /* 0x000fe200078fd2ff */
[----:B------:R1:W-:Y:S01]  /*1c40*/  STL [R1+0x34], R12 ;  /* 0x0000340c01007387 */ /* 0x0003e20000100800 */
[----:B------:R-:W-:Y:S01]  /*1c50*/  LEA.HI.SX32 R5, R4, R5, 0x1a ;  /* 0x0000000504057211 */ /* 0x000fe200078fd2ff */
[----:B------:R-:W-:-:S02]  /*1c60*/  IMAD.MOV.U32 R0, RZ, RZ, RZ ;  /* 0x000000ffff007224 */ /* 0x000fc400078e00ff */
[----:B------:R1:W-:Y:S01]  /*1c70*/  STL [R1+0x1c], R6 ;  /* 0x00001c0601007387 */ /* 0x0003e20000100800 */
[----:B------:R-:W-:-:S04]  /*1c80*/  VIMNMX R9, R160, R5, PT ;  /* 0x00000005a0097248 */ /* 0x000fc80003fe0100 */
[----:B------:R-:W-:-:S13]  /*1c90*/  ISETP.GE.AND P0, PT, R9, 0x1, PT ;  /* 0x000000010900780c */ /* 0x000fda0003f06270 */
[----:B-1----:R-:W-:Y:S05]  /*1ca0*/  @!P0 BRA `(.L_x_5377) ;  /* 0x0000000000748947 */ /* 0x002fea0003800000 */
[----:B------:R-:W-:Y:S01]  /*1cb0*/  ISETP.NE.AND P0, PT, R6, RZ, PT ;  /* 0x000000ff0600720c */ /* 0x000fe20003f05270 */
[----:B------:R-:W-:-:S03]  /*1cc0*/  ULDC UR4, c[0x0][0x9f0] ;  /* 0x00027c0000047ab9 */ /* 0x000fc60000000800 */
[----:B------:R-:W-:-:S04]  /*1cd0*/  SEL R10, R6, UR4, P0 ;  /* 0x00000004060a7c07 */ /* 0x000fc80008000000 */
[-C--:B------:R-:W-:Y:S02]  /*1ce0*/  IABS R6, R10.reuse ;  /* 0x0000000a00067213 */ /* 0x080fe40000000000 */
[----:B------:R-:W-:Y:S02]  /*1cf0*/  IADD3 R0, R10, -0x1, R9 ;  /* 0xffffffff0a007810 */ /* 0x000fe40007ffe009 */
[----:B------:R-:W1:Y:S01]  /*1d00*/  I2F.RP R3, R6 ;  /* 0x0000000600037306 */ /* 0x000e620000209400 */
[----:B------:R-:W-:Y:S02]  /*1d10*/  IABS R11, R10 ;  /* 0x0000000a000b7213 */ /* 0x000fe40000000000 */
[----:B------:R-:W-:Y:S02]  /*1d20*/  IABS R8, R0 ;  /* 0x0000000000087213 */ /* 0x000fe40000000000 */
[----:B------:R-:W-:-:S04]  /*1d30*/  LOP3.LUT R0, R0, R10, RZ, 0x3c, !PT ;  /* 0x0000000a00007212 */ /* 0x000fc800078e3cff */
[----:B------:R-:W-:Y:S01]  /*1d40*/  ISETP.GE.AND P2, PT, R0, RZ, PT ;  /* 0x000000ff0000720c */ /* 0x000fe20003f46270 */
[----:B-1----:R-:W1:Y:S02]  /*1d50*/  MUFU.RCP R3, R3 ;  /* 0x0000000300037308 */ /* 0x002e640000001000 */
[----:B-1----:R-:W-:Y:S02]  /*1d60*/  VIADD R4, R3, 0xffffffe ;  /* 0x0ffffffe03047836 */ /* 0x002fe40000000000 */
[----:B------:R-:W-:-:S04]  /*1d70*/  IMAD.MOV R3, RZ, RZ, -R11 ;  /* 0x000000ffff037224 */ /* 0x000fc800078e0a0b */
[----:B------:R1:W2:Y:S02]  /*1d80*/  F2I.FTZ.U32.TRUNC.NTZ R5, R4 ;  /* 0x0000000400057305 */ /* 0x0002a4000021f000 */
[----:B-1----:R-:W-:Y:S02]  /*1d90*/  IMAD.MOV.U32 R4, RZ, RZ, RZ ;  /* 0x000000ffff047224 */ /* 0x002fe400078e00ff */
[----:B--2---:R-:W-:-:S04]  /*1da0*/  IMAD.MOV R7, RZ, RZ, -R5 ;  /* 0x000000ffff077224 */ /* 0x004fc800078e0a05 */
        /* <DEDUP_REMOVED lines=13> */
.L_x_5377:
[----:B------:R-:W-:Y:S05]  /*1e80*/  BSYNC B0 ;  /* 0x0000000000007941 */ /* 0x000fea0003800000 */
.L_x_5376:
        /* <DEDUP_REMOVED lines=25> */
[----:B0-----:R0:W1:Y:S01]  /*2020*/  LDC.64 R14, c[0x4][R0] ;  /* 0x01000000000e7b82 */ /* 0x0010620000000a00 */
        /* <DEDUP_REMOVED lines=11> */
.L_x_5380:
[----:B------:R-:W-:Y:S05]  /*20e0*/  BSYNC B6 ;  /* 0x0000000000067941 */ /* 0x000fea0003800000 */
.L_x_5379:
        /* <DEDUP_REMOVED lines=8> */
[----:B0-----:R0:W1:Y:S01]  /*2170*/  LDC.64 R14, c[0x4][R0] ;  /* 0x01000000000e7b82 */ /* 0x0010620000000a00 */
        /* <DEDUP_REMOVED lines=8> */
[----:B0-----:R-:W-:-:S07]  /*2200*/  IMAD.MOV.U32 R13, RZ, RZ, RZ ;  /* 0x000000ffff0d7224 */ /* 0x001fce00078e00ff */
[----:B------:R-:W-:-:S07]  /*2210*/  LEPC R20, `(.L_x_5382) ;  /* 0x000000001014794e */ /* 0x000fce0000000000 */
[----:B-1---5:R-:W-:Y:S05]  /*2220*/  CALL.ABS.NOINC R14 ;  /* 0x000000000e007343 */ /* 0x022fea0003c00000 */
.L_x_5382:
[----:B------:R-:W-:Y:S05]  /*2230*/  BSYNC B6 ;  /* 0x0000000000067941 */ /* 0x000fea0003800000 */
.L_x_5381:
[----:B------:R-:W-:Y:S01]  /*2240*/  ULDC.64 UR4, c[0x0][0x9f8] ;  /* 0x00027e0000047ab9 */ /* 0x000fe20000000a00 */
[----:B------:R-:W-:Y:S01]  /*2250*/  IMAD.MOV.U32 R0, RZ, RZ, R28 ;  /* 0x000000ffff007224 */ /* 0x000fe200078e001c */
[----:B------:R-:W-:Y:S01]  /*2260*/  ISETP.NE.U32.AND P0, PT, RZ, UR4, PT ;  /* 0x00000004ff007c0c */ /* 0x000fe2000bf05070 */
[----:B0-----:R-:W2:Y:S01]  /*2270*/  LDL.LU R14, [R1+0x8] ;  /* 0x00000800010e7983 */ /* 0x001ea20000300800 */
[----:B------:R-:W0:Y:S02]  /*2280*/  LDC.64 R114, c[0x0][0x300] ;  /* 0x0000c000ff727b82 */ /* 0x000e240000000a00 */
[----:B------:R-:W-:Y:S01]  /*2290*/  ISETP.NE.AND.EX P0, PT, RZ, UR5, PT, P0 ;  /* 0x00000005ff007c0c */ /* 0x000fe2000bf05300 */
[----:B------:R-:W1:Y:S01]  /*22a0*/  S2R R20, SR_TID.X ;  /* 0x0000000000147919 */ /* 0x000e620000002100 */
[----:B------:R-:W-:Y:S01]  /*22b0*/  IMAD.IADD R123, R26, 0x1, R25 ;  /* 0x000000011a7b7824 */ /* 0x000fe200078e0219 */
[----:B------:R-:W-:-:S03]  /*22c0*/  SHF.R.S32.HI R19, RZ, 0x1f, R18 ;  /* 0x0000001fff137819 */ /* 0x000fc60000011412 */
[----:B------:R-:W3:Y:S07]  /*22d0*/  LDC.64 R108, c[0x0][0x3f8] ;  /* 0x0000fe00ff6c7b82 */ /* 0x000eee0000000a00 */
[----:B------:R-:W-:Y:S01]  /*22e0*/  @P0 IADD3 R4, P1, R30, UR4, RZ ;  /* 0x000000041e040c10 */ /* 0x000fe2000ff3e0ff */
[----:B------:R-:W4:Y:S03]  /*22f0*/  LDC.64 R102, c[0x0][0x408] ;  /* 0x00010200ff667b82 */ /* 0x000f260000000a00 */
[----:B------:R-:W-:Y:S01]  /*2300*/  @P0 IADD3.X R5, R29, UR5, RZ, P1, !PT ;  /* 0x000000051d050c10 */ /* 0x000fe20008ffe4ff */
[----:B------:R-:W-:-:S04]  /*2310*/  ULDC.64 UR4, c[0x0][0xa08] ;  /* 0x0002820000047ab9 */ /* 0x000fc80000000a00 */
[----:B------:R1:W2:Y:S01]  /*2320*/  @P0 LDG.E R0, desc[UR54][R4.64] ;  /* 0x0000003604000981 */ /* 0x0002a2000c1e1900 */
[----:B------:R-:W-:Y:S01]  /*2330*/  SHF.R.S32.HI R15, RZ, 0x1f, R123 ;  /* 0x0000001fff0f7819 */ /* 0x000fe2000001147b */
[-C--:B0-----:R-:W-:Y:S01]  /*2340*/  IMAD.WIDE.U32 R6, R123, R114.reuse, RZ ;  /* 0x000000727b067225 */ /* 0x081fe200078e00ff */
[----:B------:R-:W-:Y:S01]  /*2350*/  SHF.R.S32.HI R31, RZ, 0x1f, R220 ;  /* 0x0000001fff1f7819 */ /* 0x000fe200000114dc */
[----:B------:R-:W0:Y:S02]  /*2360*/  LDC R121, c[0x0][0x3f4] ;  /* 0x0000fd00ff797b82 */ /* 0x000e240000000800 */
[----:B------:R-:W-:Y:S01]  /*2370*/  IMAD R8, R15, R114, RZ ;  /* 0x000000720f087224 */ /* 0x000fe200078e02ff */
[----:B------:R-:W-:-:S03]  /*2380*/  ISETP.NE.U32.AND P0, PT, RZ, UR4, PT ;  /* 0x00000004ff007c0c */ /* 0x000fc6000bf05070 */
[----:B------:R-:W-:Y:S02]  /*2390*/  IMAD R3, R123, R115, R8 ;  /* 0x000000737b037224 */ /* 0x000fe400078e0208 */
[----:B-1----:R-:W-:Y:S01]  /*23a0*/  VIADD R9, R20, 0xffffff80 ;  /* 0xffffff8014097836 */ /* 0x002fe20000000000 */
[----:B------:R-:W-:Y:S01]  /*23b0*/  SHF.R.U32.HI R32, RZ, 0x7, R20 ;  /* 0x00000007ff207819 */ /* 0x000fe20000011614 */
[----:B------:R-:W-:Y:S01]  /*23c0*/  IMAD.IADD R7, R7, 0x1, R3 ;  /* 0x0000000107077824 */ /* 0x000fe200078e0203 */
[----:B------:R-:W-:Y:S01]  /*23d0*/  ISETP.NE.AND.EX P0, PT, RZ, UR5, PT, P0 ;  /* 0x00000005ff007c0c */ /* 0x000fe2000bf05300 */
[----:B------:R-:W-:Y:S01]  /*23e0*/  ULDC.64 UR4, c[0x0][0x308] ;  /* 0x0000c20000047ab9 */ /* 0x000fe20000000a00 */
[----:B------:R-:W-:Y:S01]  /*23f0*/  SHF.R.S32.HI R8, RZ, 0x1f, R9 ;  /* 0x0000001fff087819 */ /* 0x000fe20000011409 */
[C---:B------:R-:W-:Y:S01]  /*2400*/  IMAD.WIDE.U32 R4, R27.reuse, UR4, R6 ;  /* 0x000000041b047c25 */ /* 0x040fe2000f8e0006 */
[----:B------:R-:W-:Y:S02]  /*2410*/  ISETP.NE.AND P6, PT, R32, 0x1, PT ;  /* 0x000000012000780c */ /* 0x000fe40003fc5270 */
[----:B------:R-:W-:Y:S01]  /*2420*/  LEA.HI R8, R8, R9, RZ, 0x2 ;  /* 0x0000000908087211 */ /* 0x000fe200078f10ff */
[----:B------:R-:W-:Y:S01]  /*2430*/  IMAD R5, R27, UR5, R5 ;  /* 0x000000051b057c24 */ /* 0x000fe2000f8e0205 */
[----:B------:R-:W-:-:S02]  /*2440*/  ULDC.64 UR4, c[0x0][0x310] ;  /* 0x0000c40000047ab9 */ /* 0x000fc40000000a00 */
[--C-:B------:R-:W-:Y:S02]  /*2450*/  SHF.R.S32.HI R127, RZ, 0x2, R8.reuse ;  /* 0x00000002ff7f7819 */ /* 0x100fe40000011408 */
[----:B------:R-:W-:-:S04]  /*2460*/  SHF.R.S32.HI R8, RZ, 0x1f, R8 ;  /* 0x0000001fff087819 */ /* 0x000fc80000011408 */
[----:B------:R-:W-:-:S04]  /*2470*/  LEA.HI R8, R8, R127, RZ, 0x2 ;  /* 0x0000007f08087211 */ /* 0x000fc800078f10ff */
[----:B------:R-:W-:-:S05]  /*2480*/  LOP3.LUT R8, R8, 0xfffffffc, RZ, 0xc0, !PT ;  /* 0xfffffffc08087812 */ /* 0x000fca00078ec0ff */
[----:B------:R-:W-:Y:S02]  /*2490*/  IMAD.IADD R127, R127, 0x1, -R8 ;  /* 0x000000017f7f7824 */ /* 0x000fe400078e0a08 */
[-C--:B---3--:R-:W-:Y:S02]  /*24a0*/  IMAD R10, R31, R108.reuse, RZ ;  /* 0x0000006c1f0a7224 */ /* 0x088fe400078e02ff */
[----:B------:R-:W-:Y:S02]  /*24b0*/  VIADD R8, R18, 0x80 ;  /* 0x0000008012087836 */ /* 0x000fe40000000000 */
[C---:B------:R-:W-:Y:S01]  /*24c0*/  IMAD R13, R220.reuse, R109, R10 ;  /* 0x0000006ddc0d7224 */ /* 0x040fe200078e020a */
[----:B------:R-:W-:Y:S01]  /*24d0*/  SHF.R.S32.HI R23, RZ, 0x1f, R22 ;  /* 0x0000001fff177819 */ /* 0x000fe20000011416 */
[----:B------:R-:W-:-:S04]  /*24e0*/  IMAD.WIDE.U32 R110, R220, R108, R18 ;  /* 0x0000006cdc6e7225 */ /* 0x000fc800078e0012 */
[----:B------:R-:W-:-:S04]  /*24f0*/  IMAD.WIDE.U32 R112, R220, R108, R22 ;  /* 0x0000006cdc707225 */ /* 0x000fc800078e0016 */
[----:B------:R-:W-:Y:S02]  /*2500*/  IMAD.IADD R113, R113, 0x1, R13 ;  /* 0x0000000171717824 */ /* 0x000fe400078e020d */
[----:B------:R-:W-:Y:S02]  /*2510*/  IMAD.IADD R111, R13, 0x1, R111 ;  /* 0x000000010d6f7824 */ /* 0x000fe400078e026f */
[----:B----4-:R-:W-:-:S04]  /*2520*/  IMAD.WIDE.U32 R106, R220, R102, R22 ;  /* 0x00000066dc6a7225 */ /* 0x010fc800078e0016 */
[----:B------:R-:W-:Y:S01]  /*2530*/  IMAD.WIDE.U32 R104, R220, R102, R18 ;  /* 0x00000066dc687225 */ /* 0x000fe200078e0012 */
[----:B------:R-:W-:-:S03]  /*2540*/  SHF.L.U64.HI R131, R114, 0x7, R115 ;  /* 0x0000000772837819 */ /* 0x000fc60000010273 */
[----:B------:R-:W-:Y:S02]  /*2550*/  VIADD R33, R220, 0x80 ;  /* 0x00000080dc217836 */ /* 0x000fe40000000000 */
[----:B------:R-:W-:Y:S02]  /*2560*/  IMAD R25, R115, 0xa0, RZ ;  /* 0x000000a073197824 */ /* 0x000fe400078e02ff */
[----:B------:R-:W-:Y:S01]  /*2570*/  IMAD.SHL.U32 R133, R114, 0x80, RZ ;  /* 0x0000008072857824 */ /* 0x000fe200078e00ff */
[----:B------:R-:W-:Y:S01]  /*2580*/  SHF.R.S32.HI R147, RZ, 0x1f, R33 ;  /* 0x0000001fff937819 */ /* 0x000fe20000011421 */
[----:B-----5:R-:W-:-:S04]  /*2590*/  IMAD.WIDE.U32 R112, R146, R108, R112 ;  /* 0x0000006c92707225 */ /* 0x020fc800078e0070 */
[----:B------:R-:W-:-:S04]  /*25a0*/  IMAD.WIDE.U32 R110, R146, R108, R110 ;  /* 0x0000006c926e7225 */ /* 0x000fc800078e006e */
[----:B------:R-:W-:Y:S01]  /*25b0*/  IMAD R129, R109, 0xa0, RZ ;  /* 0x000000a06d817824 */ /* 0x000fe200078e02ff */
[----:B------:R-:W-:Y:S02]  /*25c0*/  IADD3 R153, R32, 0x8, RZ ;  /* 0x0000000820997810 */ /* 0x000fe40007ffe0ff */
[----:B--2---:R-:W-:-:S04]  /*25d0*/  SHF.R.S32.HI R3, RZ, 0x1f, R0 ;  /* 0x0000001fff037819 */ /* 0x004fc80000011400 */
[----:B------:R-:W-:Y:S02]  /*25e0*/  SEL R12, R3, RZ, !P0 ;  /* 0x000000ff030c7207 */ /* 0x000fe40004000000 */
[----:B------:R-:W-:-:S03]  /*25f0*/  SEL R21, R0, RZ, !P0 ;  /* 0x000000ff00157207 */ /* 0x000fc60004000000 */
[----:B------:R-:W-:Y:S02]  /*2600*/  IMAD R0, R12, UR4, RZ ;  /* 0x000000040c007c24 */ /* 0x000fe4000f8e02ff */
[----:B------:R-:W-:-:S04]  /*2610*/  IMAD.WIDE.U32 R118, R21, UR4, R4 ;  /* 0x0000000415767c25 */ /* 0x000fc8000f8e0004 */
[----:B------:R-:W-:Y:S01]  /*2620*/  IMAD R9, R21, UR5, R0 ;  /* 0x0000000515097c24 */ /* 0x000fe2000f8e0200 */
[----:B------:R-:W-:Y:S05]  /*2630*/  @!P6 WARPSYNC.ALL ;  /* 0x000000000000e948 */ /* 0x000fea0003800000 */
[----:B------:R-:W-:Y:S01]  /*2640*/  VIADD R0, R18, 0x20 ;  /* 0x0000002012007836 */ /* 0x000fe20000000000 */
[----:B------:R-:W-:Y:S01]  /*2650*/  ULDC.64 UR4, c[0x0][0x330] ;  /* 0x0000cc0000047ab9 */ /* 0x000fe20000000a00 */
[----:B------:R-:W-:Y:S01]  /*2660*/  IMAD R3, R31, R114, RZ ;  /* 0x000000721f037224 */ /* 0x000fe200078e02ff */
[----:B------:R-:W-:Y:S01]  /*2670*/  LOP3.LUT R14, R14, 0xfffffffb, RZ, 0xc0, !PT ;  /* 0xfffffffb0e0e7812 */ /* 0x000fe200078ec0ff */
[----:B------:R-:W-:Y:S01]  /*2680*/  IMAD.WIDE.U32 R116, R27, UR4, R18 ;  /* 0x000000041b747c25 */ /* 0x000fe2000f8e0012 */
[----:B------:R-:W-:Y:S01]  /*2690*/  ULDC UR4, c[0x0][0x2f4] ;  /* 0x0000bd0000047ab9 */ /* 0x000fe20000000800 */
[----:B------:R-:W-:Y:S01]  /*26a0*/  ULDC.64 UR6, c[0x0][0x338] ;  /* 0x0000ce0000067ab9 */ /* 0x000fe20000000a00 */
[----:B------:R-:W-:Y:S01]  /*26b0*/  @!P6 BAR.SYNC.DEFER_BLOCKING 0x9, 0x100 ;  /* 0x024400000000eb1d */ /* 0x000fe20000010000 */
[----:B------:R-:W-:-:S02]  /*26c0*/  ISETP.GE.AND P1, PT, R0, UR4, PT ;  /* 0x0000000400007c0c */ /* 0x000fc4000bf26270 */
[----:B------:R-:W-:Y:S02]  /*26d0*/  ISETP.GE.AND P0, PT, R18, UR4, PT ;  /* 0x0000000412007c0c */ /* 0x000fe4000bf06270 */
[----:B------:R-:W-:Y:S02]  /*26e0*/  SEL R7, RZ, 0xffffffff, P1 ;  /* 0xffffffffff077807 */ /* 0x000fe40000800000 */
[----:B------:R-:W-:Y:S01]  /*26f0*/  SEL R6, RZ, 0x1, P0 ;  /* 0x00000001ff067807 */ /* 0x000fe20000000000 */
[----:B------:R-:W-:Y:S01]  /*2700*/  IMAD.WIDE.U32 R4, R220, R114, R18 ;  /* 0x00000072dc047225 */ /* 0x000fe200078e0012 */
[----:B------:R-:W-:-:S03]  /*2710*/  LOP3.LUT P0, RZ, R127, 0x2, RZ, 0xc0, !PT ;  /* 0x000000027fff7812 */ /* 0x000fc6000780c0ff */
[----:B------:R-:W-:Y:S02]  /*2720*/  IMAD.SHL.U32 R7, R7, 0x2, RZ ;  /* 0x0000000207077824 */ /* 0x000fe400078e00ff */
[----:B------:R-:W-:Y:S01]  /*2730*/  IMAD R11, R220, R115, R3 ;  /* 0x00000073dc0b7224 */ /* 0x000fe200078e0203 */
[----:B------:R-:W-:Y:S01]  /*2740*/  IADD3 R3, P1, R118, R4, RZ ;  /* 0x0000000476037210 */ /* 0x000fe20007f3e0ff */
[----:B------:R-:W-:Y:S01]  /*2750*/  IMAD.IADD R4, R119, 0x1, R9 ;  /* 0x0000000177047824 */ /* 0x000fe200078e0209 */
[----:B------:R-:W-:Y:S01]  /*2760*/  LOP3.LUT R9, R7, 0x2, R6, 0xe2, !PT ;  /* 0x0000000207097812 */ /* 0x000fe200078ee206 */
[C---:B------:R-:W-:Y:S02]  /*2770*/  VIADD R6, R18.reuse, 0x40 ;  /* 0x0000004012067836 */ /* 0x040fe40000000000 */
[----:B------:R-:W-:Y:S01]  /*2780*/  VIADD R7, R18, 0x60 ;  /* 0x0000006012077836 */ /* 0x000fe20000000000 */
[----:B------:R-:W-:Y:S02]  /*2790*/  IADD3.X R5, R4, R5, R11, P1, !PT ;  /* 0x0000000504057210 */ /* 0x000fe40000ffe40b */
[----:B------:R-:W-:-:S02]  /*27a0*/  @P0 LOP3.LUT R14, R14, 0x4, RZ, 0xfc, !PT ;  /* 0x000000040e0e0812 */ /* 0x000fc400078efcff */
[----:B------:R-:W-:Y:S02]  /*27b0*/  ISETP.GE.AND P0, PT, R6, UR4, PT ;  /* 0x0000000406007c0c */ /* 0x000fe4000bf06270 */
[----:B------:R-:W-:Y:S02]  /*27c0*/  ISETP.GE.AND P1, PT, R7, UR4, PT ;  /* 0x0000000407007c0c */ /* 0x000fe4000bf26270 */
[----:B------:R-:W-:Y:S02]  /*27d0*/  SEL R10, RZ, 0x4, P0 ;  /* 0x00000004ff0a7807 */ /* 0x000fe40000000000 */
[----:B------:R-:W-:Y:S02]  /*27e0*/  SEL R11, RZ, 0x8, P1 ;  /* 0x00000008ff0b7807 */ /* 0x000fe40000800000 */
[----:B------:R-:W-:Y:S02]  /*27f0*/  ISETP.GE.AND P0, PT, R8, UR4, PT ;  /* 0x0000000408007c0c */ /* 0x000fe4000bf06270 */
[----:B------:R-:W-:-:S02]  /*2800*/  LOP3.LUT R9, R11, R9, R10, 0xfe, !PT ;  /* 0x000000090b097212 */ /* 0x000fc400078efe0a */
[----:B------:R-:W-:Y:S01]  /*2810*/  SEL R10, RZ, 0x10, P0 ;  /* 0x00000010ff0a7807 */ /* 0x000fe20000000000 */
[----:B------:R-:W-:Y:S01]  /*2820*/  IMAD R11, R12, UR6, RZ ;  /* 0x000000060c0b7c24 */ /* 0x000fe2000f8e02ff */
[-C--:B0-----:R-:W-:Y:S02]  /*2830*/  ISETP.GE.AND P0, PT, R18, R121.reuse, PT ;  /* 0x000000791200720c */ /* 0x081fe40003f06270 */
[----:B------:R-:W-:Y:S01]  /*2840*/  LOP3.LUT R36, R9, R10, RZ, 0xfc, !PT ;  /* 0x0000000a09247212 */ /* 0x000fe200078efcff */
[----:B------:R-:W-:Y:S01]  /*2850*/  IMAD R9, R31, R102, RZ ;  /* 0x000000661f097224 */ /* 0x000fe200078e02ff */
[----:B------:R-:W-:Y:S01]  /*2860*/  ISETP.GE.AND P1, PT, R0, R121, PT ;  /* 0x000000790000720c */ /* 0x000fe20003f26270 */
[----:B------:R-:W-:Y:S02]  /*2870*/  IMAD R35, R21, UR7, R11 ;  /* 0x0000000715237c24 */ /* 0x000fe4000f8e020b */
[----:B------:R-:W-:Y:S01]  /*2880*/  IMAD R13, R220, R103, R9 ;  /* 0x00000067dc0d7224 */ /* 0x000fe200078e0209 */
[----:B------:R-:W-:-:S02]  /*2890*/  SEL R9, R121, RZ, P0 ;  /* 0x000000ff79097207 */ /* 0x000fc40000000000 */
[----:B------:R-:W-:Y:S02]  /*28a0*/  ISETP.GE.AND P2, PT, R6, R121, PT ;  /* 0x000000790600720c */ /* 0x000fe40003f46270 */
[----:B------:R-:W-:Y:S01]  /*28b0*/  SEL R11, R121, RZ, P1 ;  /* 0x000000ff790b7207 */ /* 0x000fe20000800000 */
[----:B------:R-:W-:-:S04]  /*28c0*/  IMAD.IADD R9, R18, 0x1, R9 ;  /* 0x0000000112097824 */ /* 0x000fc800078e0209 */
[----:B------:R-:W-:Y:S01]  /*28d0*/  IMAD.IADD R11, R0, 0x1, R11 ;  /* 0x00000001000b7824 */ /* 0x000fe200078e020b */
[----:B------:R-:W-:Y:S01]  /*28e0*/  LOP3.LUT R14, R14, 0xfffffffe, RZ, 0xc0, !PT ;  /* 0xfffffffe0e0e7812 */ /* 0x000fe200078ec0ff */
[----:B------:R-:W-:Y:S01]  /*28f0*/  IMAD.IADD R105, R13, 0x1, R105 ;  /* 0x000000010d697824 */ /* 0x000fe200078e0269 */
[----:B------:R-:W-:Y:S02]  /*2900*/  SHF.R.S32.HI R10, RZ, 0x1f, R9 ;  /* 0x0000001fff0a7819 */ /* 0x000fe40000011409 */
[----:B------:R-:W-:Y:S02]  /*2910*/  IADD3 R107, R107, R13, RZ ;  /* 0x0000000d6b6b7210 */ /* 0x000fe40007ffe0ff */
[----:B------:R-:W-:Y:S02]  /*2920*/  SHF.R.S32.HI R12, RZ, 0x1f, R11 ;  /* 0x0000001fff0c7819 */ /* 0x000fe4000001140b */
[----:B------:R-:W-:Y:S02]  /*2930*/  SEL R13, R121, RZ, P2 ;  /* 0x000000ff790d7207 */ /* 0x000fe40001000000 */
[----:B------:R-:W-:-:S02]  /*2940*/  @P2 LOP3.LUT R14, R14, 0x1, RZ, 0xfc, !PT ;  /* 0x000000010e0e2812 */ /* 0x000fc400078efcff */
[CC--:B------:R-:W-:Y:S02]  /*2950*/  LEA.HI R26, R10.reuse, R9.reuse, RZ, 0x4 ;  /* 0x000000090a1a7211 */ /* 0x0c0fe400078f20ff */
[----:B------:R-:W-:Y:S02]  /*2960*/  LEA.HI R10, R10, R9, RZ, 0x6 ;  /* 0x000000090a0a7211 */ /* 0x000fe400078f30ff */
[CC--:B------:R-:W-:Y:S01]  /*2970*/  LEA.HI R28, R12.reuse, R11.reuse, RZ, 0x4 ;  /* 0x0000000b0c1c7211 */ /* 0x0c0fe200078f20ff */
[----:B------:R-:W-:Y:S01]  /*2980*/  IMAD R117, R27, UR5, R117 ;  /* 0x000000051b757c24 */ /* 0x000fe2000f8e0275 */
[----:B------:R-:W-:Y:S01]  /*2990*/  LEA.HI R12, R12, R11, RZ, 0x6 ;  /* 0x0000000b0c0c7211 */ /* 0x000fe200078f30ff */
[----:B------:R-:W-:Y:S01]  /*29a0*/  IMAD.IADD R20, R6, 0x1, R13 ;  /* 0x0000000106147824 */ /* 0x000fe200078e020d */
[----:B------:R0:W-:Y:S01]  /*29b0*/  STL [R1+0x8], R14 ;  /* 0x0000080e01007387 */ /* 0x0001e20000100800 */
[----:B------:R-:W-:Y:S01]  /*29c0*/  SHF.R.S32.HI R11, RZ, 0x6, R10 ;  /* 0x00000006ff0b7819 */ /* 0x000fe2000001140a */
[----:B------:R-:W-:Y:S01]  /*29d0*/  IMAD.WIDE.U32 R116, R21, UR6, R116 ;  /* 0x0000000615747c25 */ /* 0x000fe2000f8e0074 */
[----:B------:R-:W-:-:S02]  /*29e0*/  SHF.R.U32.HI R9, RZ, 0x3, R233 ;  /* 0x00000003ff097819 */ /* 0x000fc400000116e9 */
[----:B------:R-:W-:Y:S02]  /*29f0*/  SHF.R.S32.HI R13, RZ, 0x6, R12 ;  /* 0x00000006ff0d7819 */ /* 0x000fe4000001140c */
[C---:B------:R-:W-:Y:S02]  /*2a00*/  LOP3.LUT R12, R230.reuse, 0x30, R28, 0xf8, !PT ;  /* 0x00000030e60c7812 */ /* 0x040fe400078ef81c */
[----:B0-----:R-:W-:Y:S02]  /*2a10*/  LOP3.LUT R14, R233, 0x30, R26, 0xf8, !PT ;  /* 0x00000030e90e7812 */ /* 0x001fe400078ef81a */
[----:B------:R-:W-:Y:S01]  /*2a20*/  SHF.R.S32.HI R21, RZ, 0x1f, R20 ;  /* 0x0000001fff157819 */ /* 0x000fe20000011414 */
[C---:B------:R-:W-:Y:S01]  /*2a30*/  IMAD R145, R11.reuse, 0x2800, R232 ;  /* 0x000028000b917824 */ /* 0x040fe200078e02e8 */
[----:B------:R-:W-:Y:S01]  /*2a40*/  LOP3.LUT R10, R230, 0x30, R26, 0xf8, !PT ;  /* 0x00000030e60a7812 */ /* 0x000fe200078ef81a */
[----:B------:R-:W-:Y:S01]  /*2a50*/  IMAD R143, R11, 0x2800, R234 ;  /* 0x000028000b8f7824 */ /* 0x000fe200078e02ea */
[----:B------:R-:W-:Y:S01]  /*2a60*/  LOP3.LUT R14, R14, R9, RZ, 0x3c, !PT ;  /* 0x000000090e0e7212 */ /* 0x000fe200078e3cff */
[----:B------:R-:W-:Y:S01]  /*2a70*/  IMAD R144, R13, 0x2800, R232 ;  /* 0x000028000d907824 */ /* 0x000fe200078e02e8 */
[----:B------:R-:W-:-:S02]  /*2a80*/  LOP3.LUT R11, R12, R231, RZ, 0x3c, !PT ;  /* 0x000000e70c0b7212 */ /* 0x000fc400078e3cff */
[-C--:B------:R-:W-:Y:S02]  /*2a90*/  LEA.HI R30, R21, R20.reuse, RZ, 0x4 ;  /* 0x00000014151e7211 */ /* 0x080fe400078f20ff */
[----:B------:R-:W-:Y:S02]  /*2aa0*/  LOP3.LUT R12, R233, 0x30, R28, 0xf8, !PT ;  /* 0x00000030e90c7812 */ /* 0x000fe400078ef81c */
[----:B------:R-:W-:Y:S01]  /*2ab0*/  LEA.HI R20, R21, R20, RZ, 0x6 ;  /* 0x0000001415147211 */ /* 0x000fe200078f30ff */
[----:B------:R-:W-:Y:S01]  /*2ac0*/  IMAD.IADD R143, R143, 0x1, R14 ;  /* 0x000000018f8f7824 */ /* 0x000fe200078e020e */
[----:B------:R-:W-:Y:S01]  /*2ad0*/  LOP3.LUT R10, R10, R231, RZ, 0x3c, !PT ;  /* 0x000000e70a0a7212 */ /* 0x000fe200078e3cff */
[----:B------:R-:W-:Y:S01]  /*2ae0*/  IMAD.IADD R144, R144, 0x1, R11 ;  /* 0x0000000190907824 */ /* 0x000fe200078e020b */
[----:B------:R-:W-:Y:S01]  /*2af0*/  LOP3.LUT R14, R233, 0x30, R30, 0xf8, !PT ;  /* 0x00000030e90e7812 */ /* 0x000fe200078ef81e */
[----:B------:R-:W-:Y:S01]  /*2b00*/  IMAD R141, R13, 0x2800, R234 ;  /* 0x000028000d8d7824 */ /* 0x000fe200078e02ea */
[----:B------:R-:W-:-:S02]  /*2b10*/  LOP3.LUT R12, R12, R9, RZ, 0x3c, !PT ;  /* 0x000000090c0c7212 */ /* 0x000fc400078e3cff */
[----:B------:R-:W-:Y:S02]  /*2b20*/  SHF.R.S32.HI R11, RZ, 0x6, R20 ;  /* 0x00000006ff0b7819 */ /* 0x000fe40000011414 */
[----:B------:R-:W-:Y:S01]  /*2b30*/  SHF.R.S32.HI R21, RZ, 0x1f, R146 ;  /* 0x0000001fff157819 */ /* 0x000fe20000011492 */
[----:B------:R-:W-:Y:S01]  /*2b40*/  IMAD.IADD R145, R145, 0x1, R10 ;  /* 0x0000000191917824 */ /* 0x000fe200078e020a */
[----:B------:R-:W-:Y:S01]  /*2b50*/  LOP3.LUT R10, R230, 0x30, R30, 0xf8, !PT ;  /* 0x00000030e60a7812 */ /* 0x000fe200078ef81e */
[----:B------:R-:W-:Y:S01]  /*2b60*/  IMAD.IADD R141, R141, 0x1, R12 ;  /* 0x000000018d8d7824 */ /* 0x000fe200078e020c */
[----:B------:R-:W-:Y:S01]  /*2b70*/  LOP3.LUT R13, R14, R9, RZ, 0x3c, !PT ;  /* 0x000000090e0d7212 */ /* 0x000fe200078e3cff */
[----:B------:R-:W-:Y:S01]  /*2b80*/  VIADD R14, R18, 0xa0 ;  /* 0x000000a0120e7836 */ /* 0x000fe20000000000 */
[----:B------:R-:W-:Y:S01]  /*2b90*/  IADD3 R122, P2, R220, R123, RZ ;  /* 0x0000007bdc7a7210 */ /* 0x000fe20007f5e0ff */
[----:B------:R-:W-:Y:S02]  /*2ba0*/  IMAD R140, R11, 0x2800, R234 ;  /* 0x000028000b8c7824 */ /* 0x000fe400078e02ea */
[----:B------:R-:W-:-:S02]  /*2bb0*/  IMAD R12, R21, R102, RZ ;  /* 0x00000066150c7224 */ /* 0x000fc400078e02ff */
[----:B------:R-:W-:Y:S01]  /*2bc0*/  IMAD R142, R11, 0x2800, R232 ;  /* 0x000028000b8e7824 */ /* 0x000fe200078e02e8 */
[----:B------:R-:W-:Y:S01]  /*2bd0*/  LOP3.LUT R11, R10, R231, RZ, 0x3c, !PT ;  /* 0x000000e70a0b7212 */ /* 0x000fe200078e3cff */
[----:B------:R-:W-:Y:S02]  /*2be0*/  IMAD R10, R21, R108, RZ ;  /* 0x0000006c150a7224 */ /* 0x000fe400078e02ff */
[----:B------:R-:W-:Y:S01]  /*2bf0*/  IMAD.X R123, R31, 0x1, R15, P2 ;  /* 0x000000011f7b7824 */ /* 0x000fe200010e060f */
[----:B------:R-:W-:Y:S01]  /*2c00*/  ISETP.GE.AND P2, PT, R14, UR4, PT ;  /* 0x000000040e007c0c */ /* 0x000fe2000bf46270 */
[----:B------:R-:W-:Y:S02]  /*2c10*/  IMAD.IADD R140, R140, 0x1, R13 ;  /* 0x000000018c8c7824 */ /* 0x000fe400078e020d */
[----:B------:R-:W-:Y:S01]  /*2c20*/  IMAD R29, R146, R103, R12 ;  /* 0x00000067921d7224 */ /* 0x000fe200078e020c */
[----:B------:R-:W-:Y:S01]  /*2c30*/  SHF.L.U64.HI R12, R102, 0x7, R103 ;  /* 0x00000007660c7819 */ /* 0x000fe20000010267 */
[----:B------:R-:W-:-:S02]  /*2c40*/  IMAD R21, R103, 0xa0, RZ ;  /* 0x000000a067157824 */ /* 0x000fc400078e02ff */
[----:B------:R-:W-:Y:S02]  /*2c50*/  IMAD.SHL.U32 R13, R102, 0x80, RZ ;  /* 0x00000080660d7824 */ /* 0x000fe400078e00ff */
[----:B------:R-:W-:Y:S01]  /*2c60*/  IMAD.WIDE.U32 R106, R146, R102, R106 ;  /* 0x00000066926a7225 */ /* 0x000fe200078e006a */
[----:B------:R-:W-:-:S03]  /*2c70*/  SEL R33, RZ, 0x20, P2 ;  /* 0x00000020ff217807 */ /* 0x000fc60001000000 */
[----:B------:R-:W-:-:S04]  /*2c80*/  IMAD.WIDE.U32 R104, R146, R102, R104 ;  /* 0x0000006692687225 */ /* 0x000fc800078e0068 */
[----:B------:R-:W-:-:S04]  /*2c90*/  IMAD.WIDE.U32 R114, R114, 0xa0, RZ ;  /* 0x000000a072727825 */ /* 0x000fc800078e00ff */
[----:B------:R-:W-:-:S04]  /*2ca0*/  IMAD.WIDE.U32 R102, R102, 0xa0, RZ ;  /* 0x000000a066667825 */ /* 0x000fc800078e00ff */
[----:B------:R-:W-:Y:S02]  /*2cb0*/  IMAD R27, R146, R109, R10 ;  /* 0x0000006d921b7224 */ /* 0x000fe400078e020a */
[----:B------:R-:W-:Y:S02]  /*2cc0*/  IMAD.IADD R128, R115, 0x1, R25 ;  /* 0x0000000173807824 */ /* 0x000fe400078e0219 */
[----:B------:R-:W-:Y:S01]  /*2cd0*/  IMAD.IADD R130, R103, 0x1, R21 ;  /* 0x0000000167827824 */ /* 0x000fe200078e0215 */
[----:B------:R-:W-:Y:S01]  /*2ce0*/  SHF.L.U64.HI R10, R108, 0x7, R109 ;  /* 0x000000076c0a7819 */ /* 0x000fe2000001026d */
[----:B------:R-:W-:Y:S01]  /*2cf0*/  IMAD.IADD R142, R142, 0x1, R11 ;  /* 0x000000018e8e7824 */ /* 0x000fe200078e020b */
[----:B------:R-:W-:Y:S01]  /*2d00*/  SHF.R.S32.HI R120, RZ, 0x4, R26 ;  /* 0x00000004ff787819 */ /* 0x000fe2000001141a */
[----:B------:R-:W-:Y:S01]  /*2d10*/  IMAD.IADD R15, R113, 0x1, R27 ;  /* 0x00000001710f7824 */ /* 0x000fe200078e021b */
[----:B------:R-:W-:Y:S01]  /*2d20*/  LOP3.LUT R40, R36, R33, RZ, 0xfc, !PT ;  /* 0x0000002124287212 */ /* 0x000fe200078efcff */
[----:B------:R-:W-:Y:S01]  /*2d30*/  IMAD.IADD R20, R27, 0x1, R111 ;  /* 0x000000011b147824 */ /* 0x000fe200078e026f */
[----:B------:R-:W-:Y:S01]  /*2d40*/  SHF.R.S32.HI R27, RZ, 0x4, R28 ;  /* 0x00000004ff1b7819 */ /* 0x000fe2000001141c */
[----:B------:R-:W-:-:S02]  /*2d50*/  IMAD.IADD R21, R107, 0x1, R29 ;  /* 0x000000016b157824 */ /* 0x000fc400078e021d */
[----:B------:R-:W-:Y:S01]  /*2d60*/  IMAD.IADD R25, R29, 0x1, R105 ;  /* 0x000000011d197824 */ /* 0x000fe200078e0269 */
[----:B------:R-:W-:Y:S01]  /*2d70*/  SHF.R.S32.HI R29, RZ, 0x4, R30 ;  /* 0x00000004ff1d7819 */ /* 0x000fe2000001141e */
[----:B------:R-:W-:Y:S01]  /*2d80*/  IMAD.SHL.U32 R11, R108, 0x80, RZ ;  /* 0x000000806c0b7824 */ /* 0x000fe200078e00ff */
[----:B------:R-:W-:Y:S01]  /*2d90*/  LOP3.LUT R26, R26, 0xfffffff0, RZ, 0xc0, !PT ;  /* 0xfffffff01a1a7812 */ /* 0x000fe200078ec0ff */
[----:B------:R-:W-:Y:S01]  /*2da0*/  IMAD.WIDE.U32 R108, R108, 0xa0, RZ ;  /* 0x000000a06c6c7825 */ /* 0x000fe200078e00ff */
[----:B------:R-:W-:Y:S02]  /*2db0*/  LOP3.LUT R28, R28, 0xfffffff0, RZ, 0xc0, !PT ;  /* 0xfffffff01c1c7812 */ /* 0x000fe400078ec0ff */
[----:B------:R-:W-:Y:S01]  /*2dc0*/  LOP3.LUT R30, R30, 0xfffffff0, RZ, 0xc0, !PT ;  /* 0xfffffff01e1e7812 */ /* 0x000fe200078ec0ff */
[----:B------:R-:W-:Y:S01]  /*2dd0*/  IMAD.IADD R34, R117, 0x1, R35 ;  /* 0x0000000175227824 */ /* 0x000fe200078e0223 */
[----:B------:R-:W-:Y:S01]  /*2de0*/  LOP3.LUT R35, R36, 0x1, RZ, 0xc0, !PT ;  /* 0x0000000124237812 */ /* 0x000fe200078ec0ff */
[----:B------:R-:W-:Y:S01]  /*2df0*/  IMAD.SHL.U32 R121, R121, 0x2, RZ ;  /* 0x0000000279797824 */ /* 0x000fe200078e00ff */
[C---:B------:R-:W-:Y:S01]  /*2e00*/  LOP3.LUT R36, R40.reuse, 0x2, RZ, 0xc0, !PT ;  /* 0x0000000228247812 */ /* 0x040fe200078ec0ff */
[----:B------:R-:W-:Y:S01]  /*2e10*/  IMAD.IADD R129, R109, 0x1, R129 ;  /* 0x000000016d817824 */ /* 0x000fe200078e0281 */
[----:B------:R-:W-:-:S02]  /*2e20*/  LOP3.LUT R37, R40, 0x4, RZ, 0xc0, !PT ;  /* 0x0000000428257812 */ /* 0x000fc400078ec0ff */
[C---:B------:R-:W-:Y:S02]  /*2e30*/  LOP3.LUT R38, R40.reuse, 0x8, RZ, 0xc0, !PT ;  /* 0x0000000828267812 */ /* 0x040fe400078ec0ff */
[C---:B------:R-:W-:Y:S02]  /*2e40*/  LOP3.LUT R39, R40.reuse, 0x10, RZ, 0xc0, !PT ;  /* 0x0000001028277812 */ /* 0x040fe400078ec0ff */
[----:B------:R-:W-:Y:S02]  /*2e50*/  SHF.R.S32.HI R31, RZ, 0x1f, R26 ;  /* 0x0000001fff1f7819 */ /* 0x000fe4000001141a */
[----:B------:R-:W-:Y:S02]  /*2e60*/  SHF.R.S32.HI R32, RZ, 0x1f, R28 ;  /* 0x0000001fff207819 */ /* 0x000fe4000001141c */
[----:B------:R-:W-:Y:S02]  /*2e70*/  SHF.R.S32.HI R33, RZ, 0x1f, R30 ;  /* 0x0000001fff217819 */ /* 0x000fe4000001141e */
[----:B------:R-:W-:-:S07]  /*2e80*/  LOP3.LUT R40, R40, 0x20, RZ, 0xc0, !PT ;  /* 0x0000002028287812 */ /* 0x000fce00078ec0ff */
.L_x_5482:
[----:B------:R-:W2:Y:S01]  /*2e90*/  LDL R43, [R1+0x10] ;  /* 0x00001000012b7983 */ /* 0x000ea20000100800 */
[----:B0-----:R-:W0:Y:S03]  /*2ea0*/  LDC.64 R124, c[0x0][0x2e8] ;  /* 0x0000ba00ff7c7b82 */ /* 0x001e260000000a00 */
[----:B------:R-:W3:Y:S01]  /*2eb0*/  LDL.LU R42, [R1+0x8] ;  /* 0x00000800012a7983 */ /* 0x000ee20000300800 */
        /* <DEDUP_REMOVED lines=10> */
[----:B------:R-:W-:-:S05]  /*2f60*/  IMAD.IADD R96, R135, 0x1, R41 ;  /* 0x0000000187607824 */ /* 0x000fca00078e0229 */
[----:B------:R-:W-:Y:S02]  /*2f70*/  IADD3.X R24, R5, R96, R131, P2, P3 ;  /* 0x0000006005187210 */ /* 0x000fe400017e6483 */
[----:B0-----:R-:W-:-:S04]  /*2f80*/  IADD3 R50, P2, P3, R134, R124, R3 ;  /* 0x0000007c86327210 */ /* 0x001fc80007b5e003 */
[----:B------:R-:W-:Y:S02]  /*2f90*/  IADD3.X R51, R96, R125, R5, P2, P3 ;  /* 0x0000007d60337210 */ /* 0x000fe400017e6405 */
[----:B------:R-:W-:Y:S02]  /*2fa0*/  IADD3 R48, P2, R49, R124, RZ ;  /* 0x0000007c31307210 */ /* 0x000fe40007f5e0ff */
[----:B------:R-:W-:-:S03]  /*2fb0*/  ISETP.GT.AND P3, PT, R47, R126, PT ;  /* 0x0000007e2f00720c */ /* 0x000fc60003f64270 */
[----:B------:R-:W-:Y:S01]  /*2fc0*/  IMAD.X R49, R24, 0x1, R125, P2 ;  /* 0x0000000118317824 */ /* 0x000fe200010e067d */
[----:B-1----:R-:W-:Y:S01]  /*2fd0*/  ISETP.GE.AND P2, PT, R132, 0x1, PT ;  /* 0x000000018400780c */ /* 0x002fe20003f46270 */
[----:B------:R-:W-:Y:S02]  /*2fe0*/  IMAD.MOV.U32 R24, RZ, RZ, R47 ;  /* 0x000000ffff187224 */ /* 0x000fe400078e002f */
[----:B--2---:R-:W-:Y:S01]  /*2ff0*/  IMAD R41, R17, 0x7800, R43 ;  /* 0x0000780011297824 */ /* 0x004fe200078e022b */
[----:B---3--:R-:W-:-:S03]  /*3000*/  LOP3.LUT R42, R42, 0xfffffffd, RZ, 0xc0, !PT ;  /* 0xfffffffd2a2a7812 */ /* 0x008fc600078ec0ff */
[C---:B------:R-:W-:Y:S02]  /*3010*/  VIADD R43, R41.reuse, 0x20 ;  /* 0x00000020292b7836 */ /* 0x040fe40000000000 */
[----:B------:R-:W-:Y:S01]  /*3020*/  @P4 VIADD R43, R41, 0xffffffe0 ;  /* 0xffffffe0292b4836 */ /* 0x000fe20000000000 */
[----:B------:R-:W-:Y:S02]  /*3030*/  @P3 LOP3.LUT R42, R42, 0x2, RZ, 0xfc, !PT ;  /* 0x000000022a2a3812 */ /* 0x000fe400078efcff */
[----:B------:R-:W-:-:S03]  /*3040*/  IADD3 R41, R16, R41, RZ ;  /* 0x0000002910297210 */ /* 0x000fc60007ffe0ff */
[----:B------:R0:W-:Y:S02]  /*3050*/  STL [R1+0x8], R42 ;  /* 0x0000082a01007387 */ /* 0x0001e40000100800 */
[----:B0-----:R-:W-:Y:S01]  /*3060*/  IMAD.IADD R42, R16, 0x1, R43 ;  /* 0x00000001102a7824 */ /* 0x001fe200078e022b */
[----:B------:R-:W-:Y:S06]  /*3070*/  @!P2 BRA `(.L_x_5384) ;  /* 0x000000c800fca947 */ /* 0x000fec0003800000 */
[----:B------:R-:W-:Y:S01]  /*3080*/  ULDC.U8 UR4, c[0x0][0x410] ;  /* 0x0001040000047ab9 */ /* 0x000fe20000000000 */
[-C--:B------:R-:W-:Y:S01]  /*3090*/  IMAD R43, R129, R47.reuse, RZ ;  /* 0x0000002f812b7224 */ /* 0x080fe200078e02ff */
[----:B------:R-:W-:Y:S01]  /*30a0*/  ISETP.NE.AND P2, PT, RZ, UR4, PT ;  /* 0x00000004ff007c0c */ /* 0x000fe2000bf45270 */
[-C--:B------:R-:W-:Y:S02]  /*30b0*/  IMAD R45, R130, R47.reuse, RZ ;  /* 0x0000002f822d7224 */ /* 0x080fe400078e02ff */
[----:B------:R-:W-:Y:S02]  /*30c0*/  IMAD R101, R44, R108, R43 ;  /* 0x0000006c2c657224 */ /* 0x000fe400078e022b */
[----:B------:R-:W-:Y:S02]  /*30d0*/  IMAD R43, R24, -0xa0, R2 ;  /* 0xffffff60182b7824 */ /* 0x000fe400078e0202 */
[----:B------:R-:W-:Y:S02]  /*30e0*/  IMAD R45, R44, R102, R45 ;  /* 0x000000662c2d7224 */ /* 0x000fe400078e022d */
[----:B------:R-:W-:Y:S01]  /*30f0*/  IMAD.WIDE.U32 R94, R108, R47, RZ ;  /* 0x0000002f6c5e7225 */ /* 0x000fe200078e00ff */
[----:B------:R-:W-:-:S03]  /*3100*/  VIMNMX R43, R43, 0xa0, PT ;  /* 0x000000a02b2b7848 */ /* 0x000fc60003fe0100 */
        /* <DEDUP_REMOVED lines=67> */
.L_x_5387:
[----:B------:R-:W-:Y:S05]  /*3540*/  BSYNC B1 ;  /* 0x0000000000017941 */ /* 0x000fea0003800000 */
.L_x_5386:
        /* <DEDUP_REMOVED lines=46> */
.L_x_5389:
[----:B------:R-:W-:Y:S05]  /*3830*/  BSYNC B1 ;  /* 0x0000000000017941 */ /* 0x000fea0003800000 */
.L_x_5388:
[----:B------:R-:W-:Y:S01]  /*3840*/  UISETP.NE.AND UP0, UPT, UR53, 0x3, UPT ;  /* 0x000000033500788c */ /* 0x000fe2000bf05270 */
[----:B------:R-:W-:Y:S01]  /*3850*/  IMAD.MOV.U32 R157, RZ, RZ, R84 ;  /* 0x000000ffff9d7224 */ /* 0x000fe200078e0054 */
        /* <DEDUP_REMOVED lines=10> */
[----:B-----5:R-:W-:Y:S02]  /*3900*/  IMAD.MOV.U32 R92, RZ, RZ, R52 ;  /* 0x000000ffff5c7224 */ /* 0x020fe400078e0034 */
        /* <DEDUP_REMOVED lines=13> */
.L_x_5390:
[----:B------:R-:W-:Y:S01]  /*39e0*/  IMAD R100, R17, 0x8, R16 ;  /* 0x0000000811647824 */ /* 0x000fe200078e0210 */
[----:B------:R-:W-:Y:S01]  /*39f0*/  SHF.L.U32 R101, R223, 0x1f, RZ ;  /* 0x0000001fdf657819 */ /* 0x000fe200000006ff */
[----:B------:R-:W-:Y:S03]  /*3a00*/  BSSY B1, `(.L_x_5391) ;  /* 0x0000003000017945 */ /* 0x000fe60003800000 */
[----:B------:R-:W1:Y:S02]  /*3a10*/  SYNCS.PHASECHK.TRANS64.TRYWAIT P5, [R100+URZ+0x33490], R101 ;  /* 0x03349065640075a7 */ /* 0x000e6400080a017f */
[----:B-1----:R-:W-:Y:S05]  /*3a20*/  @!P5 BRA `(.L_x_5392) ;  /* 0x000002f00020d947 */ /* 0x002fea0003800000 */
.L_x_5733:
[----:B------:R-:W-:Y:S05]  /*3a30*/  BSYNC B1 ;  /* 0x0000000000017941 */ /* 0x000fea0003800000 */
.L_x_5391:
        /* <DEDUP_REMOVED lines=17> */
[----:B------:R-:W-:Y:S02]  /*3b50*/  SHF.R.U32.HI R169, RZ, 0x8, R135 ;  /* 0x00000008ffa97819 */ /* 0x000fe40000011687 */
[----:B------:R-:W-:Y:S02]  /*3b60*/  LOP3.LUT R170, R135, 0xff, RZ, 0xc0, !PT ;  /* 0x000000ff87aa7812 */ /* 0x000fe400078ec0ff */
[----:B------:R-:W-:Y:S02]  /*3b70*/  LOP3.LUT R125, R125, 0xff00, R167, 0xf8, !PT ;  /* 0x0000ff007d7d7812 */ /* 0x000fe400078ef8a7 */
[----:B------:R-:W-:Y:S02]  /*3b80*/  SHF.R.U32.HI R135, RZ, 0x18, R135 ;  /* 0x00000018ff877819 */ /* 0x000fe40000011687 */
[----:B------:R-:W-:Y:S02]  /*3b90*/  LOP3.LUT R125, R125, 0xff0000, R134, 0xf8, !PT ;  /* 0x00ff00007d7d7812 */ /* 0x000fe400078ef886 */
[----:B------:R-:W-:-:S02]  /*3ba0*/  PRMT R135, R135, 0x654, R170 ;  /* 0x0000065487877816 */ /* 0x000fc400000000aa */
[----:B------:R-:W-:Y:S02]  /*3bb0*/  SHF.L.U32 R169, R169, 0x8, RZ ;  /* 0x00000008a9a97819 */ /* 0x000fe400000006ff */
[-C--:B------:R-:W-:Y:S02]  /*3bc0*/  F2FP.F16.E4M3.UNPACK_B R134, R166.reuse.H1 ;  /* 0x000000a6ff86723e */ /* 0x080fe400030006ff */
        /* <DEDUP_REMOVED lines=39> */
[-C--:B------:R-:W-:Y:S02]  /*3e40*/  F2FP.F16.E4M3.UNPACK_B R134, R46.reuse ;  /* 0x0000002eff86723e */ /* 0x080fe400020006ff */
        /* <DEDUP_REMOVED lines=10> */
[C---:B------:R-:W-:Y:S01]  /*3ef0*/  FFMA.FTZ R171, R124.reuse, R47, -R171 ;  /* 0x0000002f7cab7223 */ /* 0x040fe200000108ab */
        /* <DEDUP_REMOVED lines=26> */
[----:B------:R-:W-:Y:S01]  /*40a0*/  FMUL.FTZ R167, R47, R170 ;  /* 0x000000aa2fa77220 */ /* 0x000fe20000410000 */
        /* <DEDUP_REMOVED lines=17> */
.L_x_5398:
[----:B------:R-:W-:Y:S05]  /*41c0*/  BSYNC B3 ;  /* 0x0000000000037941 */ /* 0x000fea0003800000 */
.L_x_5397:
[----:B--2---:R2:W-:Y:S02]  /*41d0*/  STG.E.128 desc[UR54][R50.64], R44 ;  /* 0x0000002c32007986 */ /* 0x0045e4000c101d36 */
.L_x_5396:
[----:B------:R-:W-:Y:S05]  /*41e0*/  BSYNC B2 ;  /* 0x0000000000027941 */ /* 0x000fea0003800000 */
.L_x_5395:
        /* <DEDUP_REMOVED lines=54> */
[----:B------:R-:W-:Y:S01]  /*4550*/  HADD2.F32 R135, -RZ, R166.H1_H1 ;  /* 0x300000a6ff877230 */ /* 0x000fe20000004100 */
[----:B------:R-:W-:Y:S01]  /*4560*/  F2FP.SATFINITE.E4M3.F32.PACK_AB_MERGE_C R98, R125, R98, RZ ;  /* 0x000000627d62723e */ /* 0x000fe200048070ff */
[----:B------:R-:W-:Y:S01]  /*4570*/  HADD2.F32 R167, -RZ, R134.H0_H0 ;  /* 0x20000086ffa77230 */ /* 0x000fe20000004100 */
[----:B------:R-:W-:Y:S01]  /*4580*/  F2FP.F16.E4M3.UNPACK_B R45, R45 ;  /* 0x0000002dff2d723e */ /* 0x000fe200020006ff */
[----:B------:R-:W-:Y:S01]  /*4590*/  HADD2.F32 R166, -RZ, R166.H0_H0 ;  /* 0x200000a6ffa67230 */ /* 0x000fe20000004100 */
[----:B------:R-:W-:Y:S01]  /*45a0*/  F2FP.SATFINITE.E4M3.F32.PACK_AB_MERGE_C R99, R99, R124, R98 ;  /* 0x0000007c6363723e */ /* 0x000fe20004807062 */
[----:B------:R-:W-:-:S02]  /*45b0*/  HADD2.F32 R134, -RZ, R134.H1_H1 ;  /* 0x30000086ff867230 */ /* 0x000fc40000004100 */
[C---:B------:R-:W-:Y:S01]  /*45c0*/  FMUL.FTZ R168, R135.reuse, R167 ;  /* 0x000000a787a87220 */ /* 0x040fe20000410000 */
        /* <DEDUP_REMOVED lines=47> */
[-C--:B------:R-:W-:Y:S02]  /*48c0*/  FMUL.FTZ R97, R44, R164.reuse ;  /* 0x000000a42c617220 */ /* 0x080fe40000410000 */
[C---:B------:R-:W-:Y:S02]  /*48d0*/  FMUL.FTZ R164, R47.reuse, R164 ;  /* 0x000000a42fa47220 */ /* 0x040fe40000410000 */
[-C--:B------:R-:W-:Y:S01]  /*48e0*/  FFMA.FTZ R97, R47, R163.reuse, -R97 ;  /* 0x000000a32f617223 */ /* 0x080fe20000010861 */
[----:B------:R-:W-:Y:S01]  /*48f0*/  F2FP.SATFINITE.E4M3.F32.PACK_AB_MERGE_C R47, R166, R168, R96 ;  /* 0x000000a8a62f723e */ /* 0x000fe20004807060 */
[----:B------:R-:W-:-:S05]  /*4900*/  FFMA.FTZ R164, R44, R163, R164 ;  /* 0x000000a32ca47223 */ /* 0x000fca00000100a4 */
[----:B------:R-:W-:-:S07]  /*4910*/  F2FP.SATFINITE.E4M3.F32.PACK_AB_MERGE_C R44, R164, R97, R124 ;  /* 0x00000061a42c723e */ /* 0x000fce000480707c */
.L_x_5402:
[----:B------:R-:W-:Y:S05]  /*4920*/  BSYNC B3 ;  /* 0x0000000000037941 */ /* 0x000fea0003800000 */
.L_x_5401:
[----:B--2---:R3:W-:Y:S02]  /*4930*/  STG.E.128 desc[UR54][R50.64+0x20], R44 ;  /* 0x0000202c32007986 */ /* 0x0047e4000c101d36 */
.L_x_5400:
[----:B------:R-:W-:Y:S05]  /*4940*/  BSYNC B2 ;  /* 0x0000000000027941 */ /* 0x000fea0003800000 */
.L_x_5399:
        /* <DEDUP_REMOVED lines=19> */
[----:B------:R-:W-:Y:S02]  /*4a80*/  LOP3.LUT R96, R97, 0xff00, R96, 0xf8, !PT ;  /* 0x0000ff0061607812 */ /* 0x000fe400078ef860 */
[----:B------:R-:W-:-:S02]  /*4a90*/  SHF.L.U32 R89, R90, 0x10, RZ ;  /* 0x000000105a597819 */ /* 0x000fc400000006ff */
[-C--:B------:R-:W-:Y:S02]  /*4aa0*/  F2FP.F16.E4M3.UNPACK_B R90, R162.reuse.H1 ;  /* 0x000000a2ff5a723e */ /* 0x080fe400030006ff */
[----:B------:R-:W-:Y:S02]  /*4ab0*/  LOP3.LUT R89, R96, 0xff0000, R89, 0xf8, !PT ;  /* 0x00ff000060597812 */ /* 0x000fe400078ef859 */
[----:B--2---:R-:W-:Y:S01]  /*4ac0*/  F2FP.F16.E4M3.UNPACK_B R96, R45 ;  /* 0x0000002dff60723e */ /* 0x004fe200020006ff */
[----:B------:R-:W-:Y:S01]  /*4ad0*/  HADD2.F32 R124, -RZ, R90.H0_H0 ;  /* 0x2000005aff7c7230 */ /* 0x000fe20000004100 */
[----:B------:R-:W-:Y:S02]  /*4ae0*/  LOP3.LUT R98, R91, 0xff00, R98, 0xf8, !PT ;  /* 0x0000ff005b627812 */ /* 0x000fe400078ef862 */
        /* <DEDUP_REMOVED lines=85> */
[----:B------:R-:W-:Y:S01]  /*5040*/  FFMA.FTZ R89, R47, R161, -R89 ;  /* 0x000000a12f597223 */ /* 0x000fe20000010859 */
[----:B------:R-:W-:Y:S01]  /*5050*/  F2FP.SATFINITE.E4M3.F32.PACK_AB_MERGE_C R47, R125, R135, R88 ;  /* 0x000000877d2f723e */ /* 0x000fe20004807058 */
[----:B------:R-:W-:-:S05]  /*5060*/  FFMA.FTZ R162, R44, R161, R162 ;  /* 0x000000a12ca27223 */ /* 0x000fca00000100a2 */
[----:B------:R-:W-:-:S07]  /*5070*/  F2FP.SATFINITE.E4M3.F32.PACK_AB_MERGE_C R44, R162, R89, R96 ;  /* 0x00000059a22c723e */ /* 0x000fce0004807060 */
.L_x_5406:
[----:B------:R-:W-:Y:S05]  /*5080*/  BSYNC B3 ;  /* 0x0000000000037941 */ /* 0x000fea0003800000 */
.L_x_5405:
[----:B--2---:R4:W-:Y:S02]  /*5090*/  STG.E.128 desc[UR54][R50.64+0x40], R44 ;  /* 0x0000402c32007986 */ /* 0x0049e4000c101d36 */
.L_x_5404:
[----:B------:R-:W-:Y:S05]  /*50a0*/  BSYNC B2 ;  /* 0x0000000000027941 */ /* 0x000fea0003800000 */
.L_x_5403:
        /* <DEDUP_REMOVED lines=118> */
.L_x_5410:
[----:B------:R-:W-:Y:S05]  /*5810*/  BSYNC B3 ;  /* 0x0000000000037941 */ /* 0x000fea0003800000 */
.L_x_5409:
[----:B--2---:R0:W-:Y:S02]  /*5820*/  STG.E.128 desc[UR54][R50.64+0x60], R44 ;  /* 0x0000602c32007986 */ /* 0x0041e4000c101d36 */
.L_x_5408:
[----:B------:R-:W-:Y:S05]  /*5830*/  BSYNC B2 ;  /* 0x0000000000027941 */ /* 0x000fea0003800000 */
.L_x_5407:
        /* <DEDUP_REMOVED lines=10> */
[-C--:B------:R-:W-:Y:S01]  /*58e0*/  F2FP.F16.E4M3.UNPACK_B R45, R82.reuse ;  /* 0x00000052ff2d723e */ /* 0x080fe200020006ff */
[----:B------:R-:W-:Y:S01]  /*58f0*/  HADD2.F32 R80, -RZ, R87.H0_H0 ;  /* 0x20000057ff507230 */ /* 0x000fe20000004100 */
[----:B------:R-:W-:Y:S01]  /*5900*/  F2FP.F16.E4M3.UNPACK_B R82, R82.H1 ;  /* 0x00000052ff52723e */ /* 0x000fe200030006ff */
[----:B------:R-:W-:Y:S01]  /*5910*/  HADD2.F32 R85, -RZ, R86.H0_H0 ;  /* 0x20000056ff557230 */ /* 0x000fe20000004100 */
[--C-:B------:R-:W-:Y:S01]  /*5920*/  SHF.R.U32.HI R98, RZ, 0x8, R81.reuse ;  /* 0x00000008ff627819 */ /* 0x100fe20000011651 */
[--C-:B------:R-:W-:Y:S01]  /*5930*/  HADD2.F32 R84, -RZ, R45.reuse.H1_H1 ;  /* 0x3000002dff547230 */ /* 0x100fe20000004100 */
[----:B------:R-:W-:Y:S01]  /*5940*/  SHF.R.U32.HI R97, RZ, 0x18, R81 ;  /* 0x00000018ff617819 */ /* 0x000fe20000011651 */
[----:B------:R-:W-:-:S02]  /*5950*/  HADD2.F32 R45, -RZ, R45.H0_H0 ;  /* 0x2000002dff2d7230 */ /* 0x000fc40000004100 */
[----:B------:R-:W-:Y:S02]  /*5960*/  HADD2.F32 R87, -RZ, R87.H1_H1 ;  /* 0x30000057ff577230 */ /* 0x000fe40000004100 */
[-C--:B------:R-:W-:Y:S01]  /*5970*/  FMUL.FTZ R88, R84, R80.reuse ;  /* 0x0000005054587220 */ /* 0x080fe20000410000 */
[----:B------:R-:W-:Y:S02]  /*5980*/  HADD2.F32 R86, -RZ, R86.H1_H1 ;  /* 0x30000056ff567230 */ /* 0x000fe40000004100 */
[C---:B------:R-:W-:Y:S01]  /*5990*/  FMUL.FTZ R89, R45.reuse, R80 ;  /* 0x000000502d597220 */ /* 0x040fe20000410000 */
[----:B------:R-:W-:-:S03]  /*59a0*/  FFMA.FTZ R80, R45, R85, -R88 ;  /* 0x000000552d507223 */ /* 0x000fc60000010858 */
[----:B------:R-:W-:Y:S01]  /*59b0*/  FFMA.FTZ R45, R84, R85, R89 ;  /* 0x00000055542d7223 */ /* 0x000fe20000010059 */
[--C-:B------:R-:W-:Y:S02]  /*59c0*/  HADD2.F32 R85, -RZ, R82.reuse.H1_H1 ;  /* 0x30000052ff557230 */ /* 0x100fe40000004100 */
[----:B------:R-:W-:Y:S02]  /*59d0*/  HADD2.F32 R82, -RZ, R82.H0_H0 ;  /* 0x20000052ff527230 */ /* 0x000fe40000004100 */
        /* <DEDUP_REMOVED lines=39> */
[----:B------:R-:W-:Y:S02]  /*5c50*/  LOP3.LUT R96, R90, 0xff00, R81, 0xf8, !PT ;  /* 0x0000ff005a607812 */ /* 0x000fe400078ef851 */
[----:B------:R-:W-:-:S04]  /*5c60*/  SHF.L.U32 R81, R98, 0x8, RZ ;  /* 0x0000000862517819 */ /* 0x000fc800000006ff */
        /* <DEDUP_REMOVED lines=50> */
.L_x_5414:
[----:B------:R-:W-:Y:S05]  /*5f90*/  BSYNC B3 ;  /* 0x0000000000037941 */ /* 0x000fea0003800000 */
.L_x_5413:
[----:B--2---:R0:W-:Y:S02]  /*5fa0*/  STG.E.128 desc[UR54][R50.64+0x80], R44 ;  /* 0x0000802c32007986 */ /* 0x0041e4000c101d36 */
.L_x_5412:
[----:B------:R-:W-:Y:S05]  /*5fb0*/  BSYNC B2 ;  /* 0x0000000000027941 */ /* 0x000fea0003800000 */
.L_x_5411:
        /* <DEDUP_REMOVED lines=113> */
.L_x_5416:
[----:B------:R-:W-:Y:S05]  /*66d0*/  BSYNC B2 ;  /* 0x0000000000027941 */ /* 0x000fea0003800000 */
.L_x_5415:
[----:B--2---:R0:W-:Y:S02]  /*66e0*/  STG.E.128 desc[UR54][R50.64+0xa0], R44 ;  /* 0x0000a02c32007986 */ /* 0x0041e4000c101d36 */
.L_x_5394:
[----:B------:R-:W-:Y:S05]  /*66f0*/  BSYNC B1 ;  /* 0x0000000000017941 */ /* 0x000fea0003800000 */
.L_x_5393:
        /* <DEDUP_REMOVED lines=115> */
.L_x_5421:
[----:B------:R-:W-:Y:S05]  /*6e30*/  BSYNC B2 ;  /* 0x0000000000027941 */ /* 0x000fea0003800000 */
.L_x_5420:
[----:B--2---:R0:W-:Y:S02]  /*6e40*/  STG.E.128 desc[UR54][R48.64], R44 ;  /* 0x0000002c30007986 */ /* 0x0041e4000c101d36 */
.L_x_5419:
[----:B------:R-:W-:Y:S05]  /*6e50*/  BSYNC B1 ;  /* 0x0000000000017941 */ /* 0x000fea0003800000 */
.L_x_5418:
        /* <DEDUP_REMOVED lines=11> */
[----:B------:R-:W-:Y:S02]  /*6f10*/  LOP3.LUT R51, R71, 0xff, RZ, 0xc0, !PT ;  /* 0x000000ff47337812 */ /* 0x000fe400078ec0ff */
[----:B------:R-:W-:-:S02]  /*6f20*/  SHF.R.U32.HI R68, RZ, 0x18, R71 ;  /* 0x00000018ff447819 */ /* 0x000fc40000011647 */
[--C-:B------:R-:W-:Y:S02]  /*6f30*/  SHF.R.U32.HI R70, RZ, 0x8, R71.reuse ;  /* 0x00000008ff467819 */ /* 0x100fe40000011647 */
[----:B------:R-:W-:Y:S01]  /*6f40*/  PRMT R69, R69, 0x654, R50 ;  /* 0x0000065445457816 */ /* 0x000fe20000000032 */
[----:B------:R-:W-:Y:S01]  /*6f50*/  IMAD.SHL.U32 R50, R72, 0x100, RZ ;  /* 0x0000010048327824 */ /* 0x000fe200078e00ff */
[----:B------:R-:W-:Y:S02]  /*6f60*/  SHF.R.U32.HI R73, RZ, 0x10, R71 ;  /* 0x00000010ff497819 */ /* 0x000fe40000011647 */
[----:B------:R-:W-:Y:S01]  /*6f70*/  PRMT R71, R68, 0x654, R51 ;  /* 0x0000065444477816 */ /* 0x000fe20000000033 */
[----:B--2---:R-:W-:Y:S01]  /*6f80*/  IMAD.MOV.U32 R51, RZ, RZ, R45 ;  /* 0x000000ffff337224 */ /* 0x004fe200078e002d */
[----:B------:R-:W-:Y:S01]  /*6f90*/  SHF.L.U32 R70, R70, 0x8, RZ ;  /* 0x0000000846467819 */ /* 0x000fe200000006ff */
[----:B------:R-:W-:Y:S01]  /*6fa0*/  IMAD.U32 R45, R74, 0x10000, RZ ;  /* 0x000100004a2d7824 */ /* 0x000fe200078e00ff */
[----:B------:R-:W-:Y:S01]  /*6fb0*/  LOP3.LUT R50, R69, 0xff00, R50, 0xf8, !PT ;  /* 0x0000ff0045327812 */ /* 0x000fe200078ef832 */
[----:B------:R-:W-:Y:S01]  /*6fc0*/  IMAD.MOV.U32 R68, RZ, RZ, R44 ;  /* 0x000000ffff447224 */ /* 0x000fe200078e002c */
[----:B------:R-:W-:Y:S01]  /*6fd0*/  LOP3.LUT R72, R71, 0xff00, R70, 0xf8, !PT ;  /* 0x0000ff0047487812 */ /* 0x000fe200078ef846 */
[----:B------:R-:W-:Y:S01]  /*6fe0*/  IMAD.U32 R69, R73, 0x10000, RZ ;  /* 0x0001000049457824 */ /* 0x000fe200078e00ff */
[----:B------:R-:W-:-:S02]  /*6ff0*/  F2FP.F16.E4M3.UNPACK_B R70, R150.H1 ;  /* 0x00000096ff46723e */ /* 0x000fc400030006ff */
        /* <DEDUP_REMOVED lines=89> */
.L_x_5425:
[----:B------:R-:W-:Y:S05]  /*7590*/  BSYNC B2 ;  /* 0x0000000000027941 */ /* 0x000fea0003800000 */
.L_x_5424:
[----:B--2---:R0:W-:Y:S02]  /*75a0*/  STG.E.128 desc[UR54][R48.64+0x20], R44 ;  /* 0x0000202c30007986 */ /* 0x0041e4000c101d36 */
.L_x_5423:
[----:B------:R-:W-:Y:S05]  /*75b0*/  BSYNC B1 ;  /* 0x0000000000017941 */ /* 0x000fea0003800000 */
.L_x_5422:
        /* <DEDUP_REMOVED lines=114> */
.L_x_5429:
[----:B------:R-:W-:Y:S05]  /*7ce0*/  BSYNC B2 ;  /* 0x0000000000027941 */ /* 0x000fea0003800000 */
.L_x_5428:
[----:B--2---:R0:W-:Y:S02]  /*7cf0*/  STG.E.128 desc[UR54][R48.64+0x40], R44 ;  /* 0x0000402c30007986 */ /* 0x0041e4000c101d36 */
.L_x_5427:
[----:B------:R-:W-:Y:S05]  /*7d00*/  BSYNC B1 ;  /* 0x0000000000017941 */ /* 0x000fea0003800000 */
.L_x_5426:
        /* <DEDUP_REMOVED lines=9> */
[----:B------:R-:W-:Y:S02]  /*7da0*/  SHF.R.U32.HI R60, RZ, 0x18, R63 ;  /* 0x00000018ff3c7819 */ /* 0x000fe4000001163f */
[--C-:B------:R-:W-:Y:S02]  /*7db0*/  SHF.R.U32.HI R66, RZ, 0x10, R61.reuse ;  /* 0x00000010ff427819 */ /* 0x100fe4000001163d */
[----:B------:R-:W-:Y:S02]  /*7dc0*/  SHF.R.U32.HI R65, RZ, 0x8, R61 ;  /* 0x00000008ff417819 */ /* 0x000fe4000001163d */
[----:B------:R-:W-:-:S02]  /*7dd0*/  LOP3.LUT R50, R61, 0xff, RZ, 0xc0, !PT ;  /* 0x000000ff3d327812 */ /* 0x000fc400078ec0ff */
[----:B------:R-:W-:Y:S02]  /*7de0*/  SHF.R.U32.HI R64, RZ, 0x10, R63 ;  /* 0x00000010ff407819 */ /* 0x000fe4000001163f */
        /* <DEDUP_REMOVED lines=9> */
[-C--:B------:R-:W-:Y:S01]  /*7e80*/  F2FP.F16.E4M3.UNPACK_B R44, R45.reuse ;  /* 0x0000002dff2c723e */ /* 0x080fe200020006ff */
[----:B------:R-:W-:Y:S01]  /*7e90*/  HADD2.F32 R67, -RZ, R62.H0_H0 ;  /* 0x2000003eff437230 */ /* 0x000fe20000004100 */
[----:B------:R-:W-:Y:S01]  /*7ea0*/  LOP3.LUT R61, R61, 0xff00, R50, 0xf8, !PT ;  /* 0x0000ff003d3d7812 */ /* 0x000fe200078ef832 */
[----:B------:R-:W-:Y:S01]  /*7eb0*/  IMAD.U32 R50, R66, 0x10000, RZ ;  /* 0x0001000042327824 */ /* 0x000fe200078e00ff */
[----:B------:R-:W-:Y:S01]  /*7ec0*/  LOP3.LUT R66, R63, 0xff0000, R60, 0xf8, !PT ;  /* 0x00ff00003f427812 */ /* 0x000fe200078ef83c */
[--C-:B------:R-:W-:Y:S01]  /*7ed0*/  HADD2.F32 R60, -RZ, R44.reuse.H1_H1 ;  /* 0x3000002cff3c7230 */ /* 0x100fe20000004100 */
[----:B------:R-:W-:Y:S01]  /*7ee0*/  F2FP.F16.E4M3.UNPACK_B R63, R136.H1 ;  /* 0x00000088ff3f723e */ /* 0x000fe200030006ff */
[----:B------:R-:W-:Y:S01]  /*7ef0*/  HADD2.F32 R44, -RZ, R44.H0_H0 ;  /* 0x2000002cff2c7230 */ /* 0x000fe20000004100 */
[----:B------:R-:W-:Y:S01]  /*7f00*/  F2FP.F16.E4M3.UNPACK_B R45, R45.H1 ;  /* 0x0000002dff2d723e */ /* 0x000fe200030006ff */
[----:B------:R-:W-:Y:S01]  /*7f10*/  HADD2.F32 R64, -RZ, R62.H1_H1 ;  /* 0x3000003eff407230 */ /* 0x000fe20000004100 */
[----:B------:R-:W-:Y:S01]  /*7f20*/  LOP3.LUT R50, R61, 0xff0000, R50, 0xf8, !PT ;  /* 0x00ff00003d327812 */ /* 0x000fe200078ef832 */
[----:B------:R-:W-:-:S02]  /*7f30*/  HADD2.F32 R65, -RZ, R63.H0_H0 ;  /* 0x2000003fff417230 */ /* 0x000fc40000004100 */
[----:B------:R-:W-:Y:S01]  /*7f40*/  FMUL.FTZ R69, R60, R67 ;  /* 0x000000433c457220 */ /* 0x000fe20000410000 */
        /* <DEDUP_REMOVED lines=78> */
.L_x_5433:
[----:B------:R-:W-:Y:S05]  /*8430*/  BSYNC B2 ;  /* 0x0000000000027941 */ /* 0x000fea0003800000 */
.L_x_5432:
[----:B--2---:R0:W-:Y:S02]  /*8440*/  STG.E.128 desc[UR54][R48.64+0x60], R44 ;  /* 0x0000602c30007986 */ /* 0x0041e4000c101d36 */
.L_x_5431:
[----:B------:R-:W-:Y:S05]  /*8450*/  BSYNC B1 ;  /* 0x0000000000017941 */ /* 0x000fea0003800000 */
.L_x_5430:
        /* <DEDUP_REMOVED lines=22> */
[----:B------:R-:W-:Y:S01]  /*85c0*/  IMAD.U32 R56, R60, 0x10000, RZ ;  /* 0x000100003c387824 */ /* 0x000fe200078e00ff */
[----:B------:R-:W-:-:S02]  /*85d0*/  LOP3.LUT R58, R57, 0xff00, R58, 0xf8, !PT ;  /* 0x0000ff00393a7812 */ /* 0x000fc400078ef83a */
        /* <DEDUP_REMOVED lines=90> */
.L_x_5437:
[----:B------:R-:W-:Y:S05]  /*8b80*/  BSYNC B2 ;  /* 0x0000000000027941 */ /* 0x000fea0003800000 */
.L_x_5436:
[----:B--2---:R0:W-:Y:S02]  /*8b90*/  STG.E.128 desc[UR54][R48.64+0x80], R44 ;  /* 0x0000802c30007986 */ /* 0x0041e4000c101d36 */
.L_x_5435:
[----:B------:R-:W-:Y:S05]  /*8ba0*/  BSYNC B1 ;  /* 0x0000000000017941 */ /* 0x000fea0003800000 */
.L_x_5434:
[----:B------:R-:W-:-:S13]  /*8bb0*/  ISETP.NE.AND P3, PT, R40, RZ, PT ;  /* 0x000000ff2800720c */ /* 0x000fda0003f65270 */
        /* <DEDUP_REMOVED lines=12> */
[----:B------:R-:W-:Y:S01]  /*8c80*/  SHF.R.U32.HI R56, RZ, 0x10, R55 ;  /* 0x00000010ff387819 */ /* 0x000fe20000011637 */
[----:B------:R-:W-:Y:S01]  /*8c90*/  IMAD.SHL.U32 R53, R53, 0x100, RZ ;  /* 0x0000010035357824 */ /* 0x000fe200078e00ff */
[----:B------:R-:W-:Y:S01]  /*8ca0*/  LOP3.LUT R54, R55, 0xff0000ff, RZ, 0xc0, !PT ;  /* 0xff0000ff37367812 */ /* 0x000fe200078ec0ff */
        /* <DEDUP_REMOVED lines=95> */
.L_x_5439:
[----:B------:R-:W-:Y:S05]  /*92a0*/  BSYNC B1 ;  /* 0x0000000000017941 */ /* 0x000fea0003800000 */
.L_x_5438:
[----:B--2---:R0:W-:Y:S01]  /*92b0*/  STG.E.128 desc[UR54][R48.64+0xa0], R44 ;  /* 0x0000a02c30007986 */ /* 0x0041e2000c101d36 */
[----:B------:R-:W-:Y:S05]  /*92c0*/  BRA `(.L_x_5417) ;  /* 0x0000006c00447947 */ /* 0x000fea0003800000 */
.L_x_5385:
        /* <DEDUP_REMOVED lines=49> */
.L_x_5441:
[----:B------:R-:W-:Y:S05]  /*95e0*/  BSYNC B1 ;  /* 0x0000000000017941 */ /* 0x000fea0003800000 */
.L_x_5440:
        /* <DEDUP_REMOVED lines=42> */
.L_x_5443:
[----:B------:R-:W-:Y:S05]  /*9890*/  BSYNC B1 ;  /* 0x0000000000017941 */ /* 0x000fea0003800000 */
.L_x_5442:
        /* <DEDUP_REMOVED lines=26> */
.L_x_5444:
[----:B------:R-:W-:Y:S01]  /*9a40*/  IMAD R100, R17, 0x8, R16 ;  /* 0x0000000811647824 */ /* 0x000fe200078e0210 */
[----:B------:R-:W-:Y:S01]  /*9a50*/  SHF.L.U32 R101, R223, 0x1f, RZ ;  /* 0x0000001fdf657819 */ /* 0x000fe200000006ff */
[----:B------:R-:W1:Y:S01]  /*9a60*/  LDC R152, c[0x0][0x2f4] ;  /* 0x0000bd00ff987b82 */ /* 0x000e620000000800 */
[----:B------:R-:W-:Y:S01]  /*9a70*/  BSSY B1, `(.L_x_5445) ;  /* 0x0000004000017945 */ /* 0x000fe20003800000 */
[----:B------:R-:W-:Y:S01]  /*9a80*/  IMAD.MOV.U32 R135, RZ, RZ, R96 ;  /* 0x000000ffff877224 */ /* 0x000fe200078e0060 */
[----:B------:R-:W2:Y:S02]  /*9a90*/  SYNCS.PHASECHK.TRANS64.TRYWAIT P5, [R100+URZ+0x33490], R101 ;  /* 0x03349065640075a7 */ /* 0x000ea400080a017f */
[----:B--2---:R-:W-:Y:S05]  /*9aa0*/  @!P5 BRA `(.L_x_5446) ;  /* 0x000002900014d947 */ /* 0x004fea0003800000 */
.L_x_5734:
[----:B------:R-:W-:Y:S05]  /*9ab0*/  BSYNC B1 ;  /* 0x0000000000017941 */ /* 0x000fea0003800000 */
.L_x_5445:
        /* <DEDUP_REMOVED lines=45> */
[--C-:B------:R-:W-:Y:S01]  /*9d90*/  SHF.R.U32.HI R179, RZ, 0x8, R55.reuse ;  /* 0x00000008ffb37819 */ /* 0x100fe20000011637 */
[----:B------:R-:W-:Y:S01]  /*9da0*/  IMAD.U32 R52, R52, 0x10000, RZ ;  /* 0x0001000034347824 */ /* 0x000fe200078e00ff */
[----:B------:R-:W-:Y:S02]  /*9db0*/  LOP3.LUT R78, R55, 0xff, RZ, 0xc0, !PT ;  /* 0x000000ff374e7812 */ /* 0x000fe400078ec0ff */
[----:B------:R-:W-:-:S02]  /*9dc0*/  SHF.R.U32.HI R183, RZ, 0x18, R55 ;  /* 0x00000018ffb77819 */ /* 0x000fc40000011637 */
[----:B------:R-:W-:Y:S02]  /*9dd0*/  PRMT R182, R182, 0x654, R54 ;  /* 0x00000654b6b67816 */ /* 0x000fe40000000036 */
[--C-:B------:R-:W-:Y:S02]  /*9de0*/  SHF.R.U32.HI R54, RZ, 0x10, R79.reuse ;  /* 0x00000010ff367819 */ /* 0x100fe4000001164f */
[--C-:B------:R-:W-:Y:S02]  /*9df0*/  SHF.R.U32.HI R55, RZ, 0x8, R79.reuse ;  /* 0x00000008ff377819 */ /* 0x100fe4000001164f */
[----:B------:R-:W-:Y:S01]  /*9e00*/  LOP3.LUT R185, R79, 0xff, RZ, 0xc0, !PT ;  /* 0x000000ff4fb97812 */ /* 0x000fe200078ec0ff */
[----:B------:R-:W-:Y:S01]  /*9e10*/  IMAD.U32 R54, R54, 0x10000, RZ ;  /* 0x0001000036367824 */ /* 0x000fe200078e00ff */
[----:B------:R-:W-:Y:S01]  /*9e20*/  PRMT R77, R77, 0x654, R184 ;  /* 0x000006544d4d7816 */ /* 0x000fe200000000b8 */
[----:B------:R-:W-:Y:S01]  /*9e30*/  IMAD.SHL.U32 R55, R55, 0x100, RZ ;  /* 0x0000010037377824 */ /* 0x000fe200078e00ff */
[----:B------:R-:W-:-:S02]  /*9e40*/  SHF.R.U32.HI R79, RZ, 0x18, R79 ;  /* 0x00000018ff4f7819 */ /* 0x000fc4000001164f */
[----:B------:R-:W-:Y:S02]  /*9e50*/  LOP3.LUT R76, R182, 0xff00, R76, 0xf8, !PT ;  /* 0x0000ff00b64c7812 */ /* 0x000fe400078ef84c */
[----:B------:R-:W-:Y:S02]  /*9e60*/  PRMT R183, R183, 0x654, R78 ;  /* 0x00000654b7b77816 */ /* 0x000fe4000000004e */
[----:B------:R-:W-:Y:S02]  /*9e70*/  LOP3.LUT R77, R77, 0xff00, R181, 0xf8, !PT ;  /* 0x0000ff004d4d7812 */ /* 0x000fe400078ef8b5 */
[----:B------:R-:W-:Y:S01]  /*9e80*/  PRMT R78, R79, 0x654, R185 ;  /* 0x000006544f4e7816 */ /* 0x000fe200000000b9 */
[----:B------:R-:W-:Y:S01]  /*9e90*/  IMAD.SHL.U32 R79, R179, 0x100, RZ ;  /* 0x00000100b34f7824 */ /* 0x000fe200078e00ff */
[----:B------:R-:W-:Y:S02]  /*9ea0*/  LOP3.LUT R179, R76, 0xff0000, R52, 0xf8, !PT ;  /* 0x00ff00004cb37812 */ /* 0x000fe400078ef834 */
[----:B------:R-:W-:-:S02]  /*9eb0*/  LOP3.LUT R52, R77, 0xff0000, R180, 0xf8, !PT ;  /* 0x00ff00004d347812 */ /* 0x000fc400078ef8b4 */
[----:B0-----:R-:W-:Y:S02]  /*9ec0*/  F2FP.F16.E4M3.UNPACK_B R180, R97 ;  /* 0x00000061ffb4723e */ /* 0x001fe400020006ff */
[----:B------:R-:W-:Y:S02]  /*9ed0*/  F2FP.F16.E4M3.UNPACK_B R182, R52 ;  /* 0x00000034ffb6723e */ /* 0x000fe400020006ff */
[----:B-1----:R-:W-:Y:S01]  /*9ee0*/  F2FP.F16.E4M3.UNPACK_B R76, R93 ;  /* 0x0000005dff4c723e */ /* 0x002fe200020006ff */
[----:B------:R-:W-:Y:S01]  /*9ef0*/  HADD2.F32 R77, -RZ, R180.H0_H0 ;  /* 0x200000b4ff4d7230 */ /* 0x000fe20000004100 */
[----:B------:R-:W-:Y:S01]  /*9f00*/  LOP3.LUT R79, R183, 0xff00, R79, 0xf8, !PT ;  /* 0x0000ff00b74f7812 */ /* 0x000fe200078ef84f */
        /* <DEDUP_REMOVED lines=15> */
[----:B------:R-:W-:Y:S02]  /*a000*/  LOP3.LUT R78, R78, 0xff00, R55, 0xf8, !PT ;  /* 0x0000ff004e4e7812 */ /* 0x000fe400078ef837 */
        /* <DEDUP_REMOVED lines=32> */
[----:B------:R-:W-:Y:S01]  /*a210*/  HADD2.F32 R184, -RZ, R55.H0_H0 ;  /* 0x20000037ffb87230 */ /* 0x000fe20000004100 */
        /* <DEDUP_REMOVED lines=9> */
[----:B------:R-:W-:Y:S01]  /*a2b0*/  FFMA.FTZ R184, R184, R185, R79 ;  /* 0x000000b9b8b87223 */ /* 0x000fe2000001004f */
[----:B------:R-:W-:Y:S02]  /*a2c0*/  HADD2.F32 R79, -RZ, R78.H1_H1 ;  /* 0x3000004eff4f7230 */ /* 0x000fe40000004100 */
[----:B------:R-:W-:Y:S01]  /*a2d0*/  FMUL.FTZ R78, R55, R99 ;  /* 0x00000063374e7220 */ /* 0x000fe20000410000 */
        /* <DEDUP_REMOVED lines=124> */
.L_x_5452:
[----:B------:R-:W-:Y:S05]  /*aaa0*/  BSYNC B3 ;  /* 0x0000000000037941 */ /* 0x000fea0003800000 */
.L_x_5451:
        /* <DEDUP_REMOVED lines=12> */
.L_x_5450:
[----:B------:R-:W-:Y:S05]  /*ab70*/  BSYNC B2 ;  /* 0x0000000000027941 */ /* 0x000fea0003800000 */
.L_x_5449:
        /* <DEDUP_REMOVED lines=18> */
[----:B------:R-:W-:-:S03]  /*aca0*/  IMAD R52, R17, 0x7800, R144 ;  /* 0x0000780011347824 */ /* 0x000fc600078e0290 */
[C---:B------:R-:W-:Y:S01]  /*acb0*/  IADD3 R76, R16.reuse, R76, RZ ;  /* 0x0000004c104c7210 */ /* 0x040fe20007ffe0ff */
[----:B------:R-:W-:-:S05]  /*acc0*/  IMAD.IADD R52, R16, 0x1, R52 ;  /* 0x0000000110347824 */ /* 0x000fca00078e0234 */
[----:B------:R-:W0:Y:S04]  /*acd0*/  LDS.128 R76, [R76+0x24200] ;  /* 0x024200004c4c7984 */ /* 0x000e280000000c00 */
[----:B------:R-:W1:Y:S01]  /*ace0*/  LDS.128 R52, [R52+0x24200] ;  /* 0x0242000034347984 */ /* 0x000e620000000c00 */
        /* <DEDUP_REMOVED lines=20> */
[--C-:B------:R-:W-:Y:S01]  /*ae30*/  SHF.R.U32.HI R61, RZ, 0x18, R63.reuse ;  /* 0x00000018ff3d7819 */ /* 0x100fe2000001163f */
[----:B------:R-:W-:Y:S01]  /*ae40*/  IMAD.U32 R49, R49, 0x10000, RZ ;  /* 0x0001000031317824 */ /* 0x000fe200078e00ff */
        /* <DEDUP_REMOVED lines=32> */
[----:B------:R-:W-:Y:S01]  /*b050*/  LOP3.LUT R61, R61, 0xff00, R50, 0xf8, !PT ;  /* 0x0000ff003d3d7812 */ /* 0x000fe200078ef832 */
[----:B------:R-:W-:Y:S02]  /*b060*/  IMAD.MOV.U32 R50, RZ, RZ, R79 ;  /* 0x000000ffff327224 */ /* 0x000fe400078e004f */
[CC--:B------:R-:W-:Y:S01]  /*b070*/  FMUL.FTZ R93, R98.reuse, R96.reuse ;  /* 0x00000060625d7220 */ /* 0x0c0fe20000410000 */
[----:B------:R-:W-:Y:S01]  /*b080*/  FMUL.FTZ R96, R53, R96 ;  /* 0x0000006035607220 */ /* 0x000fe20000410000 */
[----:B------:R-:W-:Y:S01]  /*b090*/  LOP3.LUT R63, R63, 0xff0000, R49, 0xf8, !PT ;  /* 0x00ff00003f3f7812 */ /* 0x000fe200078ef831 */
[----:B------:R-:W-:Y:S02]  /*b0a0*/  IMAD.MOV.U32 R79, RZ, RZ, R55 ;  /* 0x000000ffff4f7224 */ /* 0x000fe400078e0037 */
[-C--:B------:R-:W-:Y:S01]  /*b0b0*/  FFMA.FTZ R93, R53, R97.reuse, -R93 ;  /* 0x00000061355d7223 */ /* 0x080fe2000001085d */
[----:B------:R-:W-:Y:S01]  /*b0c0*/  FFMA.FTZ R53, R98, R97, R96 ;  /* 0x0000006162357223 */ /* 0x000fe20000010060 */
[----:B------:R-:W-:Y:S01]  /*b0d0*/  F2FP.F16.E4M3.UNPACK_B R96, R62.H1 ;  /* 0x0000003eff60723e */ /* 0x000fe200030006ff */
[----:B------:R-:W-:Y:S01]  /*b0e0*/  HADD2.F32 R62, -RZ, R77.H0_H0 ;  /* 0x2000004dff3e7230 */ /* 0x000fe20000004100 */
[----:B------:R-:W-:Y:S01]  /*b0f0*/  F2FP.F16.E4M3.UNPACK_B R97, R48.H1 ;  /* 0x00000030ff61723e */ /* 0x000fe200030006ff */
[----:B------:R-:W-:Y:S01]  /*b100*/  HADD2.F32 R98, -RZ, R95.H0_H0 ;  /* 0x2000005fff627230 */ /* 0x000fe20000004100 */
[----:B------:R-:W-:Y:S01]  /*b110*/  LOP3.LUT R49, R61, 0xff0000, R51, 0xf8, !PT ;  /* 0x00ff00003d317812 */ /* 0x000fe200078ef833 */
[--C-:B------:R-:W-:Y:S01]  /*b120*/  HADD2.F32 R48, -RZ, R96.reuse.H0_H0 ;  /* 0x20000060ff307230 */ /* 0x100fe20000004100 */
[-C--:B------:R-:W-:Y:S01]  /*b130*/  F2FP.F16.E4M3.UNPACK_B R51, R50.reuse ;  /* 0x00000032ff33723e */ /* 0x080fe200020006ff */
[--C-:B------:R-:W-:Y:S01]  /*b140*/  HADD2.F32 R99, -RZ, R97.reuse.H0_H0 ;  /* 0x20000061ff637230 */ /* 0x100fe20000004100 */
[----:B------:R-:W-:Y:S01]  /*b150*/  F2FP.F16.E4M3.UNPACK_B R55, R79 ;  /* 0x0000004fff37723e */ /* 0x000fe200020006ff */
[----:B------:R-:W-:Y:S01]  /*b160*/  HADD2.F32 R96, -RZ, R96.H1_H1 ;  /* 0x30000060ff607230 */ /* 0x000fe20000004100 */
[----:B------:R-:W-:Y:S01]  /*b170*/  F2FP.F16.E4M3.UNPACK_B R50, R50.H1 ;  /* 0x00000032ff32723e */ /* 0x000fe200030006ff */
[----:B------:R-:W-:-:S02]  /*b180*/  HADD2.F32 R97, -RZ, R97.H1_H1 ;  /* 0x30000061ff617230 */ /* 0x000fc40000004100 */
[-C--:B------:R-:W-:Y:S01]  /*b190*/  FMUL.FTZ R174, R48, R99.reuse ;  /* 0x0000006330ae7220 */ /* 0x080fe20000410000 */
[----:B------:R-:W-:-:S03]  /*b1a0*/  FMUL.FTZ R99, R62, R99 ;  /* 0x000000633e637220 */ /* 0x000fc60000410000 */
[-C--:B------:R-:W-:Y:S01]  /*b1b0*/  FFMA.FTZ R62, R62, R98.reuse, -R174 ;  /* 0x000000623e3e7223 */ /* 0x080fe200000108ae */
[----:B------:R-:W-:Y:S01]  /*b1c0*/  FFMA.FTZ R48, R48, R98, R99 ;  /* 0x0000006230307223 */ /* 0x000fe20000010063 */
[----:B------:R-:W-:Y:S02]  /*b1d0*/  HADD2.F32 R98, -RZ, R77.H1_H1 ;  /* 0x3000004dff627230 */ /* 0x000fe40000004100 */
[----:B------:R-:W-:Y:S02]  /*b1e0*/  HADD2.F32 R77, -RZ, R95.H1_H1 ;  /* 0x3000005fff4d7230 */ /* 0x000fe40000004100 */
[-C--:B------:R-:W-:Y:S01]  /*b1f0*/  FMUL.FTZ R95, R96, R97.reuse ;  /* 0x00000061605f7220 */ /* 0x080fe20000410000 */
[----:B------:R-:W-:Y:S02]  /*b200*/  HADD2.F32 R174, -RZ, R55.H0_H0 ;  /* 0x20000037ffae7230 */ /* 0x000fe40000004100 */
[C---:B------:R-:W-:Y:S01]  /*b210*/  FMUL.FTZ R97, R98.reuse, R97 ;  /* 0x0000006162617220 */ /* 0x040fe20000410000 */
[----:B------:R-:W-:Y:S01]  /*b220*/  FFMA.FTZ R95, R98, R77, -R95 ;  /* 0x0000004d625f7223 */ /* 0x000fe2000001085f */
[----:B------:R-:W-:-:S02]  /*b230*/  HADD2.F32 R98, -RZ, R51.H0_H0 ;  /* 0x20000033ff627230 */ /* 0x000fc40000004100 */
        /* <DEDUP_REMOVED lines=10> */
[-C--:B------:R-:W-:Y:S01]  /*b2e0*/  FMUL.FTZ R175, R98, R61.reuse ;  /* 0x0000003d62af7220 */ /* 0x080fe20000410000 */
[C---:B------:R-:W-:Y:S01]  /*b2f0*/  FMUL.FTZ R61, R174.reuse, R61 ;  /* 0x0000003dae3d7220 */ /* 0x040fe20000410000 */
        /* <DEDUP_REMOVED lines=21> */
[-C--:B------:R-:W-:Y:S01]  /*b450*/  FMUL.FTZ R174, R79, R99.reuse ;  /* 0x000000634fae7220 */ /* 0x080fe20000410000 */
        /* <DEDUP_REMOVED lines=36> */
[--C-:B------:R-:W-:Y:S01]  /*b6a0*/  HADD2.F32 R77, -RZ, R49.reuse.H0_H0 ;  /* 0x20000031ff4d7230 */ /* 0x100fe20000004100 */
        /* <DEDUP_REMOVED lines=10> */
[C---:B------:R-:W-:Y:S01]  /*b750*/  FMUL.FTZ R62, R76.reuse, R170 ;  /* 0x000000aa4c3e7220 */ /* 0x040fe20000410000 */
[----:B------:R-:W-:Y:S01]  /*b760*/  F2FP.F16.E4M3.UNPACK_B R63, R78.H1 ;  /* 0x0000004eff3f723e */ /* 0x000fe200030006ff */
[C---:B------:R-:W-:Y:S01]  /*b770*/  FMUL.FTZ R170, R49.reuse, R170 ;  /* 0x000000aa31aa7220 */ /* 0x040fe20000410000 */
[-C--:B------:R-:W-:Y:S01]  /*b780*/  F2FP.F16.E4M3.UNPACK_B R77, R173.reuse.H1 ;  /* 0x000000adff4d723e */ /* 0x080fe200030006ff */
[----:B------:R-:W-:Y:S01]  /*b790*/  FFMA.FTZ R62, R49, R172, -R62 ;  /* 0x000000ac313e7223 */ /* 0x000fe2000001083e */
        /* <DEDUP_REMOVED lines=17> */
[-C--:B------:R-:W-:Y:S01]  /*b8b0*/  FMUL.FTZ R172, R76, R174.reuse ;  /* 0x000000ae4cac7220 */ /* 0x080fe20000410000 */
        /* <DEDUP_REMOVED lines=27> */
[----:B------:R-:W-:Y:S01]  /*ba70*/  FFMA.FTZ R63, R61, R173, -R63 ;  /* 0x000000ad3d3f7223 */ /* 0x000fe2000001083f */
[----:B------:R-:W-:Y:S01]  /*ba80*/  MOV R53, R93 ;  /* 0x0000005d00357202 */ /* 0x000fe20000000f00 */
[----:B------:R-:W-:Y:S01]  /*ba90*/  FFMA.FTZ R171, R78, R173, R171 ;  /* 0x000000ad4eab7223 */ /* 0x000fe200000100ab */
[----:B------:R-:W-:Y:S02]  /*baa0*/  IMAD.MOV.U32 R76, RZ, RZ, R49 ;  /* 0x000000ffff4c7224 */ /* 0x000fe400078e0031 */
[----:B------:R-:W-:Y:S02]  /*bab0*/  F2FP.SATFINITE.E4M3.F32.PACK_AB_MERGE_C R62, R63, R96, R62 ;  /* 0x000000603f3e723e */ /* 0x000fe4000480703e */
[----:B------:R-:W-:-:S03]  /*bac0*/  F2FP.SATFINITE.E4M3.F32.PACK_AB_MERGE_C R170, R171, R170, R54 ;  /* 0x000000aaabaa723e */ /* 0x000fc60004807036 */
[----:B------:R-:W-:Y:S02]  /*bad0*/  IMAD.MOV.U32 R54, RZ, RZ, R62 ;  /* 0x000000ffff367224 */ /* 0x000fe400078e003e */
[----:B------:R-:W-:-:S07]  /*bae0*/  IMAD.MOV.U32 R78, RZ, RZ, R170 ;  /* 0x000000ffff4e7224 */ /* 0x000fce00078e00aa */
.L_x_5456:
[----:B------:R-:W-:Y:S05]  /*baf0*/  BSYNC B3 ;  /* 0x0000000000037941 */ /* 0x000fea0003800000 */
.L_x_5455:
        /* <DEDUP_REMOVED lines=12> */
.L_x_5454:
[----:B------:R-:W-:Y:S05]  /*bbc0*/  BSYNC B2 ;  /* 0x0000000000027941 */ /* 0x000fea0003800000 */
.L_x_5453:
        /* <DEDUP_REMOVED lines=49> */
[----:B------:R-:W-:Y:S02]  /*bee0*/  LOP3.LUT R59, R61, 0xff00, R58, 0xf8, !PT ;  /* 0x0000ff003d3b7812 */ /* 0x000fe400078ef83a */
[----:B------:R-:W-:Y:S01]  /*bef0*/  LOP3.LUT R61, R78, 0xff00, R63, 0xf8, !PT ;  /* 0x0000ff004e3d7812 */ /* 0x000fe200078ef83f */
[----:B------:R-:W-:Y:S01]  /*bf00*/  IMAD.U32 R63, R44, 0x10000, RZ ;  /* 0x000100002c3f7824 */ /* 0x000fe200078e00ff */
[----:B------:R-:W-:Y:S01]  /*bf10*/  LOP3.LUT R56, R76, 0xff00, R56, 0xf8, !PT ;  /* 0x0000ff004c387812 */ /* 0x000fe200078ef838 */
[----:B------:R-:W-:Y:S01]  /*bf20*/  IMAD.U32 R44, R62, 0x10000, RZ ;  /* 0x000100003e2c7824 */ /* 0x000fe200078e00ff */
[----:B0-----:R-:W-:Y:S02]  /*bf30*/  MOV R58, R49 ;  /* 0x00000031003a7202 */ /* 0x001fe40000000f00 */
[----:B------:R-:W-:Y:S01]  /*bf40*/  LOP3.LUT R63, R56, 0xff0000, R63, 0xf8, !PT ;  /* 0x00ff0000383f7812 */ /* 0x000fe200078ef83f */
[----:B-1----:R-:W-:Y:S01]  /*bf50*/  IMAD.MOV.U32 R56, RZ, RZ, R53 ;  /* 0x000000ffff387224 */ /* 0x002fe200078e0035 */
[----:B------:R-:W-:-:S02]  /*bf60*/  LOP3.LUT R44, R61, 0xff0000, R44, 0xf8, !PT ;  /* 0x00ff00003d2c7812 */ /* 0x000fc400078ef82c */
[----:B------:R-:W-:Y:S02]  /*bf70*/  F2FP.F16.E4M3.UNPACK_B R49, R58 ;  /* 0x0000003aff31723e */ /* 0x000fe400020006ff */
[----:B------:R-:W-:Y:S02]  /*bf80*/  F2FP.F16.E4M3.UNPACK_B R61, R56 ;  /* 0x00000038ff3d723e */ /* 0x000fe400020006ff */
[----:B------:R-:W-:Y:S01]  /*bf90*/  F2FP.F16.E4M3.UNPACK_B R76, R44 ;  /* 0x0000002cff4c723e */ /* 0x000fe200020006ff */
[----:B------:R-:W-:Y:S01]  /*bfa0*/  HADD2.F32 R62, -RZ, R49.H0_H0 ;  /* 0x20000031ff3e7230 */ /* 0x000fe20000004100 */
        /* <DEDUP_REMOVED lines=12> */
[----:B------:R-:W-:Y:S02]  /*c070*/  HADD2.F32 R78, -RZ, R61.H1_H1 ;  /* 0x3000003dff4e7230 */ /* 0x000fe40000004100 */
[----:B------:R-:W-:-:S03]  /*c080*/  HADD2.F32 R77, -RZ, R77.H1_H1 ;  /* 0x3000004dff4d7230 */ /* 0x000fc60000004100 */
        /* <DEDUP_REMOVED lines=72> */
[--C-:B------:R-:W-:Y:S02]  /*c510*/  HADD2.F32 R63, -RZ, R58.reuse.H0_H0 ;  /* 0x2000003aff3f7230 */ /* 0x100fe40000004100 */
[----:B------:R-:W-:Y:S02]  /*c520*/  HADD2.F32 R58, -RZ, R58.H1_H1 ;  /* 0x3000003aff3a7230 */ /* 0x000fe40000004100 */
[----:B------:R-:W-:Y:S01]  /*c530*/  FFMA.FTZ R77, R59, R76, R77 ;  /* 0x0000004c3b4d7223 */ /* 0x000fe2000001004d */
[CC--:B------:R-:W-:Y:S01]  /*c540*/  FMUL.FTZ R59, R46.reuse, R45.reuse ;  /* 0x0000002d2e3b7220 */ /* 0x0c0fe20000410000 */
[C---:B------:R-:W-:Y:S01]  /*c550*/  FMUL.FTZ R45, R55.reuse, R45 ;  /* 0x0000002d372d7220 */ /* 0x040fe20000410000 */
[----:B------:R-:W-:Y:S02]  /*c560*/  IMAD.MOV.U32 R49, RZ, RZ, R61 ;  /* 0x000000ffff317224 */ /* 0x000fe400078e003d */
        /* <DEDUP_REMOVED lines=41> */
[-C--:B------:R-:W-:Y:S01]  /*c800*/  FFMA.FTZ R56, R45, R166.reuse, -R56 ;  /* 0x000000a62d387223 */ /* 0x080fe20000010838 */
[----:B------:R-:W-:Y:S01]  /*c810*/  F2FP.SATFINITE.E4M3.F32.PACK_AB_MERGE_C R48, R48, R79, RZ ;  /* 0x0000004f3030723e */ /* 0x000fe200048070ff */
[----:B------:R-:W-:Y:S01]  /*c820*/  FFMA.FTZ R45, R52, R166, R168 ;  /* 0x000000a6342d7223 */ /* 0x000fe200000100a8 */
[----:B------:R-:W-:Y:S01]  /*c830*/  IMAD.MOV.U32 R52, RZ, RZ, R50 ;  /* 0x000000ffff347224 */ /* 0x000fe200078e0032 */
[-C--:B------:R-:W-:Y:S01]  /*c840*/  F2FP.F16.E4M3.UNPACK_B R50, R167.reuse.H1 ;  /* 0x000000a7ff32723e */ /* 0x080fe200030006ff */
        /* <DEDUP_REMOVED lines=36> */
[----:B------:R-:W-:Y:S01]  /*ca90*/  F2FP.SATFINITE.E4M3.F32.PACK_AB_MERGE_C R95, R50, R95, RZ ;  /* 0x0000005f325f723e */ /* 0x000fe200048070ff */
[C---:B------:R-:W-:Y:S02]  /*caa0*/  FMUL.FTZ R167, R52.reuse, R167 ;  /* 0x000000a734a77220 */ /* 0x040fe40000410000 */
[----:B------:R-:W-:Y:S01]  /*cab0*/  FFMA.FTZ R56, R52, R165, -R56 ;  /* 0x000000a534387223 */ /* 0x000fe20000010838 */
[----:B------:R-:W-:Y:S01]  /*cac0*/  F2FP.SATFINITE.E4M3.F32.PACK_AB_MERGE_C R52, R45, R63, R48 ;  /* 0x0000003f2d34723e */ /* 0x000fe20004807030 */
[----:B------:R-:W-:Y:S01]  /*cad0*/  FFMA.FTZ R167, R54, R165, R167 ;  /* 0x000000a536a77223 */ /* 0x000fe200000100a7 */
[----:B------:R-:W-:Y:S02]  /*cae0*/  IMAD.MOV.U32 R48, RZ, RZ, R62 ;  /* 0x000000ffff307224 */ /* 0x000fe400078e003e */
[----:B------:R-:W-:Y:S02]  /*caf0*/  F2FP.SATFINITE.E4M3.F32.PACK_AB_MERGE_C R50, R56, R76, R55 ;  /* 0x0000004c3832723e */ /* 0x000fe40004807037 */
[----:B------:R-:W-:-:S02]  /*cb00*/  F2FP.SATFINITE.E4M3.F32.PACK_AB_MERGE_C R54, R167, R92, R95 ;  /* 0x0000005ca736723e */ /* 0x000fc4000480705f */
[----:B------:R-:W-:-:S07]  /*cb10*/  F2FP.SATFINITE.E4M3.F32.PACK_AB_MERGE_C R55, R47, R78, R46 ;  /* 0x0000004e2f37723e */ /* 0x000fce000480702e */
.L_x_5458:
[----:B------:R-:W-:Y:S05]  /*cb20*/  BSYNC B2 ;  /* 0x0000000000027941 */ /* 0x000fea0003800000 */
.L_x_5457:
        /* <DEDUP_REMOVED lines=12> */
.L_x_5448:
[----:B------:R-:W-:Y:S05]  /*cbf0*/  BSYNC B1 ;  /* 0x0000000000017941 */ /* 0x000fea0003800000 */
.L_x_5447:
        /* <DEDUP_REMOVED lines=26> */
[----:B------:R-:W-:-:S03]  /*cda0*/  IMAD R47, R17, 0x7800, R44 ;  /* 0x00007800112f7824 */ /* 0x000fc600078e022c */
[C---:B------:R-:W-:Y:S01]  /*cdb0*/  IADD3 R45, R16.reuse, R45, RZ ;  /* 0x0000002d102d7210 */ /* 0x040fe20007ffe0ff */
[----:B------:R-:W-:-:S05]  /*cdc0*/  IMAD.IADD R48, R16, 0x1, R47 ;  /* 0x0000000110307824 */ /* 0x000fca00078e022f */
[----:B------:R-:W1:Y:S04]  /*cdd0*/  LDS.128 R44, [R45+0x24200] ;  /* 0x024200002d2c7984 */ /* 0x000e680000000c00 */
[----:B------:R-:W3:Y:S01]  /*cde0*/  LDS.128 R48, [R48+0x24200] ;  /* 0x0242000030307984 */ /* 0x000ee20000000c00 */
[----:B------:R-:W-:Y:S05]  /*cdf0*/  @P3 BRA `(.L_x_5462) ;  /* 0x0000000c00603947 */ /* 0x000fea0003800000 */
[----:B---3--:R-:W-:Y:S01]  /*ce00*/  IMAD.MOV.U32 R59, RZ, RZ, R48 ;  /* 0x000000ffff3b7224 */ /* 0x008fe200078e0030 */
[----:B------:R-:W-:Y:S01]  /*ce10*/  F2FP.F16.E4M3.UNPACK_B R60, R164.H1 ;  /* 0x000000a4ff3c723e */ /* 0x000fe200030006ff */
[----:B-1----:R-:W-:Y:S01]  /*ce20*/  IMAD.MOV.U32 R58, RZ, RZ, R44 ;  /* 0x000000ffff3a7224 */ /* 0x002fe200078e002c */
[----:B------:R-:W-:Y:S01]  /*ce30*/  F2FP.F16.E4M3.UNPACK_B R61, R162.H1 ;  /* 0x000000a2ff3d723e */ /* 0x000fe200030006ff */
[----:B0-----:R-:W-:Y:S01]  /*ce40*/  IMAD.MOV.U32 R94, RZ, RZ, R46 ;  /* 0x000000ffff5e7224 */ /* 0x001fe200078e002e */
[----:B------:R-:W-:Y:S01]  /*ce50*/  F2FP.F16.E4M3.UNPACK_B R57, R59.H1 ;  /* 0x0000003bff39723e */ /* 0x000fe200030006ff */
[--C-:B------:R-:W-:Y:S01]  /*ce60*/  HADD2.F32 R77, -RZ, R60.reuse.H0_H0 ;  /* 0x2000003cff4d7230 */ /* 0x100fe20000004100 */
[----:B------:R-:W-:Y:S01]  /*ce70*/  F2FP.F16.E4M3.UNPACK_B R55, R58.H1 ;  /* 0x0000003aff37723e */ /* 0x000fe200030006ff */
[----:B------:R-:W-:Y:S01]  /*ce80*/  HADD2.F32 R62, -RZ, R60.H1_H1 ;  /* 0x3000003cff3e7230 */ /* 0x000fe20000004100 */
[----:B------:R-:W-:Y:S01]  /*ce90*/  F2FP.F16.E4M3.UNPACK_B R46, R163.H1 ;  /* 0x000000a3ff2e723e */ /* 0x000fe200030006ff */
        /* <DEDUP_REMOVED lines=68> */
[----:B------:R-:W-:Y:S01]  /*d2e0*/  FFMA.FTZ R136, R96, R97, R136 ;  /* 0x0000006160887223 */ /* 0x000fe20000010088 */
[----:B------:R-:W-:Y:S01]  /*d2f0*/  HADD2.F32 R94, -RZ, R94.H1_H1 ;  /* 0x3000005eff5e7230 */ /* 0x000fe20000004100 */
[----:B------:R-:W-:Y:S01]  /*d300*/  PRMT R60, R63, 0x654, R60 ;  /* 0x000006543f3c7816 */ /* 0x000fe2000000003c */
[----:B------:R-:W-:Y:S02]  /*d310*/  HADD2.F32 R161, -RZ, R161.H1_H1 ;  /* 0x300000a1ffa17230 */ /* 0x000fe40000004100 */
[-C--:B------:R-:W-:Y:S01]  /*d320*/  FMUL.FTZ R96, R50, R163.reuse ;  /* 0x000000a332607220 */ /* 0x080fe20000410000 */
[----:B------:R-:W-:Y:S01]  /*d330*/  IMAD.SHL.U32 R63, R72, 0x100, RZ ;  /* 0x00000100483f7824 */ /* 0x000fe200078e00ff */
[----:B------:R-:W-:Y:S01]  /*d340*/  SHF.R.U32.HI R76, RZ, 0x10, R73 ;  /* 0x00000010ff4c7819 */ /* 0x000fe20000011649 */
[C---:B------:R-:W-:Y:S01]  /*d350*/  FMUL.FTZ R163, R94.reuse, R163 ;  /* 0x000000a35ea37220 */ /* 0x040fe20000410000 */
[----:B------:R-:W-:Y:S01]  /*d360*/  SHF.R.U32.HI R77, RZ, 0x8, R75 ;  /* 0x00000008ff4d7819 */ /* 0x000fe2000001164b */
[-C--:B------:R-:W-:Y:S01]  /*d370*/  FFMA.FTZ R96, R94, R161.reuse, -R96 ;  /* 0x000000a15e607223 */ /* 0x080fe20000010860 */
[----:B------:R-:W-:Y:S01]  /*d380*/  SHF.R.U32.HI R79, RZ, 0x8, R89 ;  /* 0x00000008ff4f7819 */ /* 0x000fe20000011659 */
[----:B------:R-:W-:Y:S01]  /*d390*/  FFMA.FTZ R163, R50, R161, R163 ;  /* 0x000000a132a37223 */ /* 0x000fe200000100a3 */
[--C-:B------:R-:W-:Y:S01]  /*d3a0*/  SHF.R.U32.HI R74, RZ, 0x18, R75.reuse ;  /* 0x00000018ff4a7819 */ /* 0x100fe2000001164b */
[----:B------:R-:W-:Y:S01]  /*d3b0*/  IMAD.SHL.U32 R50, R77, 0x100, RZ ;  /* 0x000001004d327824 */ /* 0x000fe200078e00ff */
[----:B------:R-:W-:Y:S01]  /*d3c0*/  LOP3.LUT R73, R75, 0xff, RZ, 0xc0, !PT ;  /* 0x000000ff4b497812 */ /* 0x000fe200078ec0ff */
[----:B------:R-:W-:Y:S01]  /*d3d0*/  IMAD.U32 R76, R76, 0x10000, RZ ;  /* 0x000100004c4c7824 */ /* 0x000fe200078e00ff */
[----:B------:R-:W-:Y:S01]  /*d3e0*/  SHF.R.U32.HI R78, RZ, 0x10, R75 ;  /* 0x00000010ff4e7819 */ /* 0x000fe2000001164b */
[----:B------:R-:W-:Y:S01]  /*d3f0*/  FFMA.FTZ R99, R98, R97, -R99 ;  /* 0x0000006162637223 */ /* 0x000fe20000010863 */
[----:B------:R-:W-:-:S02]  /*d400*/  SHF.R.U32.HI R75, RZ, 0x18, R89 ;  /* 0x00000018ff4b7819 */ /* 0x000fc40000011659 */
[----:B------:R-:W-:Y:S02]  /*d410*/  LOP3.LUT R88, R89, 0xff, RZ, 0xc0, !PT ;  /* 0x000000ff59587812 */ /* 0x000fe400078ec0ff */
[----:B------:R-:W-:Y:S02]  /*d420*/  SHF.R.U32.HI R89, RZ, 0x10, R89 ;  /* 0x00000010ff597819 */ /* 0x000fe40000011659 */
[----:B------:R-:W-:Y:S01]  /*d430*/  LOP3.LUT R63, R60, 0xff00, R63, 0xf8, !PT ;  /* 0x0000ff003c3f7812 */ /* 0x000fe200078ef83f */
[----:B------:R-:W-:Y:S01]  /*d440*/  IMAD.SHL.U32 R60, R79, 0x100, RZ ;  /* 0x000001004f3c7824 */ /* 0x000fe200078e00ff */
[----:B------:R-:W-:Y:S01]  /*d450*/  SHF.R.U32.HI R90, RZ, 0x8, R91 ;  /* 0x00000008ff5a7819 */ /* 0x000fe2000001165b */
[----:B------:R-:W-:Y:S01]  /*d460*/  IMAD.U32 R89, R89, 0x10000, RZ ;  /* 0x0001000059597824 */ /* 0x000fe200078e00ff */
[----:B------:R-:W-:Y:S02]  /*d470*/  PRMT R73, R74, 0x654, R73 ;  /* 0x000006544a497816 */ /* 0x000fe40000000049 */
[----:B------:R-:W-:-:S02]  /*d480*/  PRMT R75, R75, 0x654, R88 ;  /* 0x000006544b4b7816 */ /* 0x000fc40000000058 */
[----:B------:R-:W-:Y:S02]  /*d490*/  SHF.R.U32.HI R93, RZ, 0x18, R91 ;  /* 0x00000018ff5d7819 */ /* 0x000fe4000001165b */
[----:B------:R-:W-:Y:S02]  /*d4a0*/  LOP3.LUT R92, R91, 0xff, RZ, 0xc0, !PT ;  /* 0x000000ff5b5c7812 */ /* 0x000fe400078ec0ff */
[----:B------:R-:W-:Y:S01]  /*d4b0*/  LOP3.LUT R50, R73, 0xff00, R50, 0xf8, !PT ;  /* 0x0000ff0049327812 */ /* 0x000fe200078ef832 */
[----:B------:R-:W-:Y:S01]  /*d4c0*/  IMAD.SHL.U32 R73, R90, 0x100, RZ ;  /* 0x000001005a497824 */ /* 0x000fe200078e00ff */
[----:B------:R-:W-:Y:S02]  /*d4d0*/  LOP3.LUT R60, R75, 0xff00, R60, 0xf8, !PT ;  /* 0x0000ff004b3c7812 */ /* 0x000fe400078ef83c */
[----:B------:R-:W-:Y:S02]  /*d4e0*/  PRMT R92, R93, 0x654, R92 ;  /* 0x000006545d5c7816 */ /* 0x000fe4000000005c */
[----:B------:R-:W-:-:S02]  /*d4f0*/  F2FP.SATFINITE.E4M3.F32.PACK_AB_MERGE_C R48, R57, R48, RZ ;  /* 0x000000303930723e */ /* 0x000fc400048070ff */
[----:B------:R-:W-:Y:S02]  /*d500*/  F2FP.SATFINITE.E4M3.F32.PACK_AB_MERGE_C R55, R55, R44, RZ ;  /* 0x0000002c3737723e */ /* 0x000fe400048070ff */
[----:B------:R-:W-:Y:S02]  /*d510*/  LOP3.LUT R72, R60, 0xff0000, R89, 0xf8, !PT ;  /* 0x00ff00003c487812 */ /* 0x000fe400078ef859 */
[----:B------:R-:W-:Y:S01]  /*d520*/  LOP3.LUT R92, R92, 0xff00, R73, 0xf8, !PT ;  /* 0x0000ff005c5c7812 */ /* 0x000fe200078ef849 */
[----:B------:R-:W-:Y:S01]  /*d530*/  IMAD.U32 R73, R78, 0x10000, RZ ;  /* 0x000100004e497824 */ /* 0x000fe200078e00ff */
[----:B------:R-:W-:Y:S02]  /*d540*/  F2FP.SATFINITE.E4M3.F32.PACK_AB_MERGE_C R44, R61, R62, R48 ;  /* 0x0000003e3d2c723e */ /* 0x000fe40004807030 */
[----:B------:R-:W-:Y:S02]  /*d550*/  F2FP.SATFINITE.E4M3.F32.PACK_AB_MERGE_C R48, R59, R58, R55 ;  /* 0x0000003a3b30723e */ /* 0x000fe40004807037 */
[----:B------:R-:W-:-:S02]  /*d560*/  LOP3.LUT R63, R63, 0xff0000, R76, 0xf8, !PT ;  /* 0x00ff00003f3f7812 */ /* 0x000fc400078ef84c */
[----:B------:R-:W-:Y:S02]  /*d570*/  F2FP.F16.E4M3.UNPACK_B R57, R49 ;  /* 0x00000031ff39723e */ /* 0x000fe400020006ff */
[----:B------:R-:W-:Y:S02]  /*d580*/  F2FP.F16.E4M3.UNPACK_B R58, R72 ;  /* 0x00000048ff3a723e */ /* 0x000fe400020006ff */
[----:B------:R-:W-:Y:S01]  /*d590*/  F2FP.F16.E4M3.UNPACK_B R55, R45 ;  /* 0x0000002dff37723e */ /* 0x000fe200020006ff */
[--C-:B------:R-:W-:Y:S01]  /*d5a0*/  HADD2.F32 R59, -RZ, R57.reuse.H0_H0 ;  /* 0x20000039ff3b7230 */ /* 0x100fe20000004100 */
[----:B------:R-:W-:Y:S01]  /*d5b0*/  LOP3.LUT R50, R50, 0xff0000, R73, 0xf8, !PT ;  /* 0x00ff000032327812 */ /* 0x000fe200078ef849 */
[--C-:B------:R-:W-:Y:S01]  /*d5c0*/  HADD2.F32 R76, -RZ, R58.reuse.H0_H0 ;  /* 0x2000003aff4c7230 */ /* 0x100fe20000004100 */
[----:B------:R-:W-:Y:S01]  /*d5d0*/  F2FP.F16.E4M3.UNPACK_B R61, R63 ;  /* 0x0000003fff3d723e */ /* 0x000fe200020006ff */
[----:B------:R-:W-:Y:S01]  /*d5e0*/  HADD2.F32 R62, -RZ, R57.H1_H1 ;  /* 0x30000039ff3e7230 */ /* 0x000fe20000004100 */
[----:B------:R-:W-:Y:S01]  /*d5f0*/  F2FP.F16.E4M3.UNPACK_B R45, R45.H1 ;  /* 0x0000002dff2d723e */ /* 0x000fe200030006ff */
[----:B------:R-:W-:-:S02]  /*d600*/  HADD2.F32 R73, -RZ, R58.H1_H1 ;  /* 0x3000003aff497230 */ /* 0x000fc40000004100 */
[-C--:B------:R-:W-:Y:S01]  /*d610*/  FMUL.FTZ R78, R59, R76.reuse ;  /* 0x0000004c3b4e7220 */ /* 0x080fe20000410000 */
[--C-:B------:R-:W-:Y:S01]  /*d620*/  HADD2.F32 R57, -RZ, R55.reuse.H0_H0 ;  /* 0x20000037ff397230 */ /* 0x100fe20000004100 */
[----:B------:R-:W-:Y:S01]  /*d630*/  SHF.R.U32.HI R91, RZ, 0x10, R91 ;  /* 0x00000010ff5b7819 */ /* 0x000fe2000001165b */
[----:B------:R-:W-:Y:S02]  /*d640*/  HADD2.F32 R58, -RZ, R55.H1_H1 ;  /* 0x30000037ff3a7230 */ /* 0x000fe40000004100 */
        /* <DEDUP_REMOVED lines=78> */
[----:B------:R-:W-:Y:S01]  /*db30*/  F2FP.SATFINITE.E4M3.F32.PACK_AB_MERGE_C R47, R59, R50, R75 ;  /* 0x000000323b2f723e */ /* 0x000fe2000480704b */
[----:B------:R-:W-:Y:S01]  /*db40*/  IMAD.MOV.U32 R50, RZ, RZ, R136 ;  /* 0x000000ffff327224 */ /* 0x000fe200078e0088 */
[----:B------:R-:W-:Y:S02]  /*db50*/  F2FP.SATFINITE.E4M3.F32.PACK_AB_MERGE_C R45, R58, R55, R45 ;  /* 0x000000373a2d723e */ /* 0x000fe4000480702d */
[----:B------:R-:W-:Y:S02]  /*db60*/  F2FP.SATFINITE.E4M3.F32.PACK_AB_MERGE_C R49, R62, R57, R49 ;  /* 0x000000393e31723e */ /* 0x000fe40004807031 */
[----:B------:R-:W-:-:S07]  /*db70*/  F2FP.SATFINITE.E4M3.F32.PACK_AB_MERGE_C R51, R88, R51, R76 ;  /* 0x000000335833723e */ /* 0x000fce000480704c */
.L_x_5462:
[----:B------:R-:W-:Y:S05]  /*db80*/  BSYNC B2 ;  /* 0x0000000000027941 */ /* 0x000fea0003800000 */
.L_x_5461:
        /* <DEDUP_REMOVED lines=10> */
.L_x_5460:
[----:B------:R-:W-:Y:S05]  /*dc30*/  BSYNC B1 ;  /* 0x0000000000017941 */ /* 0x000fea0003800000 */
.L_x_5459:
        /* <DEDUP_REMOVED lines=11> */
[----:B------:R-:W-:Y:S02]  /*dcf0*/  SHF.R.S32.HI R45, RZ, 0x1f, R44 ;  /* 0x0000001fff2d7819 */ /* 0x000fe4000001142c */
[----:B------:R-:W-:Y:S02]  /*dd00*/  SHF.L.U32 R55, R44, 0x4, RZ ;  /* 0x000000042c377819 */ /* 0x000fe400000006ff */
        /* <DEDUP_REMOVED lines=18> */
[----:B------:R-:W-:Y:S01]  /*de30*/  IMAD.SHL.U32 R44, R79, 0x100, RZ ;  /* 0x000001004f2c7824 */ /* 0x000fe200078e00ff */
[----:B------:R-:W-:Y:S01]  /*de40*/  SHF.R.U32.HI R69, RZ, 0x18, R69 ;  /* 0x00000018ff457819 */ /* 0x000fe20000011645 */
[----:B---3--:R-:W-:Y:S01]  /*de50*/  IMAD.MOV.U32 R61, RZ, RZ, R48 ;  /* 0x000000ffff3d7224 */ /* 0x008fe200078e0030 */
[--C-:B------:R-:W-:Y:S01]  /*de60*/  SHF.R.U32.HI R78, RZ, 0x8, R71.reuse ;  /* 0x00000008ff4e7819 */ /* 0x100fe20000011647 */
[----:B------:R-:W-:Y:S01]  /*de70*/  IMAD.MOV.U32 R58, RZ, RZ, R50 ;  /* 0x000000ffff3a7224 */ /* 0x000fe200078e0032 */
[----:B------:R-:W-:Y:S01]  /*de80*/  PRMT R69, R69, 0x654, R68 ;  /* 0x0000065445457816 */ /* 0x000fe20000000044 */
[----:B------:R-:W-:Y:S01]  /*de90*/  IMAD.U32 R48, R63, 0x10000, RZ ;  /* 0x000100003f307824 */ /* 0x000fe200078e00ff */
[----:B------:R-:W-:-:S02]  /*dea0*/  SHF.R.U32.HI R62, RZ, 0x10, R71 ;  /* 0x00000010ff3e7819 */ /* 0x000fc40000011647 */
[----:B------:R-:W-:Y:S02]  /*deb0*/  LOP3.LUT R70, R71, 0xff, RZ, 0xc0, !PT ;  /* 0x000000ff47467812 */ /* 0x000fe400078ec0ff */
[----:B------:R-:W-:Y:S02]  /*dec0*/  SHF.R.U32.HI R76, RZ, 0x8, R85 ;  /* 0x00000008ff4c7819 */ /* 0x000fe40000011655 */
[----:B------:R-:W-:Y:S02]  /*ded0*/  SHF.R.U32.HI R71, RZ, 0x18, R71 ;  /* 0x00000018ff477819 */ /* 0x000fe40000011647 */
[----:B------:R-:W-:Y:S01]  /*dee0*/  LOP3.LUT R72, R85, 0xff, RZ, 0xc0, !PT ;  /* 0x000000ff55487812 */ /* 0x000fe200078ec0ff */
[----:B------:R-:W-:Y:S01]  /*def0*/  IMAD.SHL.U32 R46, R76, 0x100, RZ ;  /* 0x000001004c2e7824 */ /* 0x000fe200078e00ff */
[----:B------:R-:W-:Y:S02]  /*df00*/  SHF.R.U32.HI R73, RZ, 0x18, R85 ;  /* 0x00000018ff497819 */ /* 0x000fe40000011655 */
[----:B------:R-:W-:Y:S01]  /*df10*/  LOP3.LUT R69, R69, 0xff00, R44, 0xf8, !PT ;  /* 0x0000ff0045457812 */ /* 0x000fe200078ef82c */
[----:B------:R-:W-:Y:S01]  /*df20*/  IMAD.SHL.U32 R44, R78, 0x100, RZ ;  /* 0x000001004e2c7824 */ /* 0x000fe200078e00ff */
[----:B------:R-:W-:-:S02]  /*df30*/  SHF.R.U32.HI R75, RZ, 0x8, R87 ;  /* 0x00000008ff4b7819 */ /* 0x000fc40000011657 */
[----:B------:R-:W-:Y:S02]  /*df40*/  PRMT R71, R71, 0x654, R70 ;  /* 0x0000065447477816 */ /* 0x000fe40000000046 */
[----:B------:R-:W-:Y:S01]  /*df50*/  PRMT R73, R73, 0x654, R72 ;  /* 0x0000065449497816 */ /* 0x000fe20000000048 */
[----:B------:R-:W-:Y:S01]  /*df60*/  IMAD.SHL.U32 R50, R75, 0x100, RZ ;  /* 0x000001004b327824 */ /* 0x000fe200078e00ff */
[----:B------:R-:W-:Y:S01]  /*df70*/  LOP3.LUT R71, R71, 0xff00, R44, 0xf8, !PT ;  /* 0x0000ff0047477812 */ /* 0x000fe200078ef82c */
[----:B------:R-:W-:Y:S01]  /*df80*/  IMAD.U32 R44, R62, 0x10000, RZ ;  /* 0x000100003e2c7824 */ /* 0x000fe200078e00ff */
[----:B------:R-:W-:Y:S02]  /*df90*/  LOP3.LUT R75, R73, 0xff00, R46, 0xf8, !PT ;  /* 0x0000ff00494b7812 */ /* 0x000fe400078ef82e */
[----:B------:R-:W-:Y:S02]  /*dfa0*/  LOP3.LUT R74, R87, 0xff, RZ, 0xc0, !PT ;  /* 0x000000ff574a7812 */ /* 0x000fe400078ec0ff */
[----:B------:R-:W-:-:S02]  /*dfb0*/  SHF.R.U32.HI R77, RZ, 0x18, R87 ;  /* 0x00000018ff4d7819 */ /* 0x000fc40000011657 */
        /* <DEDUP_REMOVED lines=177> */
[----:B------:R-:W-:Y:S01]  /*ead0*/  FMUL.FTZ R77, R68, R77 ;  /* 0x0000004d444d7220 */ /* 0x000fe20000410000 */
[----:B------:R-:W-:-:S02]  /*eae0*/  IMAD.MOV.U32 R48, RZ, RZ, R58 ;  /* 0x000000ffff307224 */ /* 0x000fc400078e003a */
[-C--:B------:R-:W-:Y:S01]  /*eaf0*/  FFMA.FTZ R47, R47, R72.reuse, -R74 ;  /* 0x000000482f2f7223 */ /* 0x080fe2000001084a */
[----:B------:R-:W-:Y:S01]  /*eb00*/  FFMA.FTZ R71, R71, R72, R78 ;  /* 0x0000004847477223 */ /* 0x000fe2000001004e */
[-C--:B------:R-:W-:Y:S01]  /*eb10*/  FFMA.FTZ R69, R68, R51.reuse, -R69 ;  /* 0x0000003344457223 */ /* 0x080fe20000010845 */
[----:B------:R-:W-:Y:S01]  /*eb20*/  FFMA.FTZ R77, R70, R51, R77 ;  /* 0x00000033464d7223 */ /* 0x000fe2000001004d */
[----:B------:R-:W-:Y:S01]  /*eb30*/  IMAD.MOV.U32 R50, RZ, RZ, R52 ;  /* 0x000000ffff327224 */ /* 0x000fe200078e0034 */
[----:B------:R-:W-:Y:S02]  /*eb40*/  F2FP.SATFINITE.E4M3.F32.PACK_AB_MERGE_C R47, R47, R88, RZ ;  /* 0x000000582f2f723e */ /* 0x000fe400048070ff */
[----:B------:R-:W-:Y:S02]  /*eb50*/  F2FP.SATFINITE.E4M3.F32.PACK_AB_MERGE_C R71, R71, R84, RZ ;  /* 0x000000544747723e */ /* 0x000fe400048070ff */
[----:B------:R-:W-:Y:S02]  /*eb60*/  F2FP.SATFINITE.E4M3.F32.PACK_AB_MERGE_C R47, R69, R44, R47 ;  /* 0x0000002c452f723e */ /* 0x000fe4000480702f */
[----:B------:R-:W-:Y:S01]  /*eb70*/  F2FP.SATFINITE.E4M3.F32.PACK_AB_MERGE_C R51, R77, R46, R71 ;  /* 0x0000002e4d33723e */ /* 0x000fe20004807047 */
[----:B------:R-:W-:Y:S01]  /*eb80*/  IMAD.MOV.U32 R46, RZ, RZ, R57 ;  /* 0x000000ffff2e7224 */ /* 0x000fe200078e0039 */
[----:B------:R-:W-:-:S07]  /*eb90*/  MOV R44, R59 ;  /* 0x0000003b002c7202 */ /* 0x000fce0000000f00 */
.L_x_5466:
[----:B------:R-:W-:Y:S05]  /*eba0*/  BSYNC B2 ;  /* 0x0000000000027941 */ /* 0x000fea0003800000 */
.L_x_5465:
        /* <DEDUP_REMOVED lines=10> */
.L_x_5464:
[----:B------:R-:W-:Y:S05]  /*ec50*/  BSYNC B1 ;  /* 0x0000000000017941 */ /* 0x000fea0003800000 */
.L_x_5463:
        /* <DEDUP_REMOVED lines=29> */
[----:B------:R-:W-:Y:S01]  /*ee30*/  SHF.R.U32.HI R73, RZ, 0x8, R65 ;  /* 0x00000008ff497819 */ /* 0x000fe20000011641 */
[----:B-1----:R-:W-:Y:S01]  /*ee40*/  IMAD.MOV.U32 R54, RZ, RZ, R45 ;  /* 0x000000ffff367224 */ /* 0x002fe200078e002d */
[--C-:B------:R-:W-:Y:S01]  /*ee50*/  SHF.R.U32.HI R75, RZ, 0x18, R65.reuse ;  /* 0x00000018ff4b7819 */ /* 0x100fe20000011641 */
[----:B------:R-:W-:Y:S01]  /*ee60*/  IMAD.MOV.U32 R57, RZ, RZ, R46 ;  /* 0x000000ffff397224 */ /* 0x000fe200078e002e */
[----:B------:R-:W-:Y:S01]  /*ee70*/  LOP3.LUT R58, R65, 0xff, RZ, 0xc0, !PT ;  /* 0x000000ff413a7812 */ /* 0x000fe200078ec0ff */
[----:B------:R-:W-:Y:S01]  /*ee80*/  IMAD.SHL.U32 R45, R73, 0x100, RZ ;  /* 0x00000100492d7824 */ /* 0x000fe200078e00ff */
[----:B------:R-:W-:Y:S01]  /*ee90*/  SHF.R.U32.HI R72, RZ, 0x10, R65 ;  /* 0x00000010ff487819 */ /* 0x000fe20000011641 */
[----:B------:R-:W-:Y:S01]  /*eea0*/  IMAD.MOV.U32 R60, RZ, RZ, R44 ;  /* 0x000000ffff3c7224 */ /* 0x000fe200078e002c */
[----:B------:R-:W-:Y:S01]  /*eeb0*/  SHF.R.U32.HI R63, RZ, 0x8, R81 ;  /* 0x00000008ff3f7819 */ /* 0x000fe20000011651 */
[----:B---3--:R-:W-:Y:S01]  /*eec0*/  IMAD.MOV.U32 R61, RZ, RZ, R48 ;  /* 0x000000ffff3d7224 */ /* 0x008fe200078e0030 */
[----:B------:R-:W-:Y:S01]  /*eed0*/  SHF.R.U32.HI R65, RZ, 0x8, R83 ;  /* 0x00000008ff417819 */ /* 0x000fe20000011653 */
[----:B------:R-:W-:Y:S01]  /*eee0*/  IMAD.U32 R46, R72, 0x10000, RZ ;  /* 0x00010000482e7824 */ /* 0x000fe200078e00ff */
[----:B------:R-:W-:Y:S01]  /*eef0*/  PRMT R58, R75, 0x654, R58 ;  /* 0x000006544b3a7816 */ /* 0x000fe2000000003a */
[----:B------:R-:W-:Y:S01]  /*ef00*/  IMAD.SHL.U32 R63, R63, 0x100, RZ ;  /* 0x000001003f3f7824 */ /* 0x000fe200078e00ff */
[----:B------:R-:W-:Y:S01]  /*ef10*/  SHF.R.U32.HI R71, RZ, 0x18, R81 ;  /* 0x00000018ff477819 */ /* 0x000fe20000011651 */
[----:B------:R-:W-:Y:S01]  /*ef20*/  IMAD.SHL.U32 R65, R65, 0x100, RZ ;  /* 0x0000010041417824 */ /* 0x000fe200078e00ff */
[----:B------:R-:W-:-:S02]  /*ef30*/  LOP3.LUT R62, R81, 0xff, RZ, 0xc0, !PT ;  /* 0x000000ff513e7812 */ /* 0x000fc400078ec0ff */
[--C-:B------:R-:W-:Y:S02]  /*ef40*/  SHF.R.U32.HI R70, RZ, 0x18, R67.reuse ;  /* 0x00000018ff467819 */ /* 0x100fe40000011643 */
[----:B------:R-:W-:Y:S02]  /*ef50*/  LOP3.LUT R59, R67, 0xff, RZ, 0xc0, !PT ;  /* 0x000000ff433b7812 */ /* 0x000fe400078ec0ff */
[--C-:B------:R-:W-:Y:S02]  /*ef60*/  SHF.R.U32.HI R68, RZ, 0x8, R67.reuse ;  /* 0x00000008ff447819 */ /* 0x100fe40000011643 */
[----:B------:R-:W-:Y:S02]  /*ef70*/  SHF.R.U32.HI R66, RZ, 0x10, R67 ;  /* 0x00000010ff427819 */ /* 0x000fe40000011643 */
[----:B------:R-:W-:Y:S02]  /*ef80*/  LOP3.LUT R45, R58, 0xff00, R45, 0xf8, !PT ;  /* 0x0000ff003a2d7812 */ /* 0x000fe400078ef82d */
[----:B------:R-:W-:-:S02]  /*ef90*/  LOP3.LUT R64, R83, 0xff0000ff, RZ, 0xc0, !PT ;  /* 0xff0000ff53407812 */ /* 0x000fc400078ec0ff */
[----:B------:R-:W-:Y:S02]  /*efa0*/  PRMT R62, R71, 0x654, R62 ;  /* 0x00000654473e7816 */ /* 0x000fe4000000003e */
[----:B------:R-:W-:Y:S02]  /*efb0*/  PRMT R59, R70, 0x654, R59 ;  /* 0x00000654463b7816 */ /* 0x000fe4000000003b */
[----:B------:R-:W-:Y:S02]  /*efc0*/  SHF.L.U32 R44, R68, 0x8, RZ ;  /* 0x00000008442c7819 */ /* 0x000fe400000006ff */
[----:B------:R-:W-:Y:S01]  /*efd0*/  LOP3.LUT R46, R45, 0xff0000, R46, 0xf8, !PT ;  /* 0x00ff00002d2e7812 */ /* 0x000fe200078ef82e */
[----:B------:R-:W-:Y:S01]  /*efe0*/  IMAD.U32 R45, R66, 0x10000, RZ ;  /* 0x00010000422d7824 */ /* 0x000fe200078e00ff */
[----:B------:R-:W-:Y:S02]  /*eff0*/  LOP3.LUT R48, R62, 0xff00, R63, 0xf8, !PT ;  /* 0x0000ff003e307812 */ /* 0x000fe400078ef83f */
[----:B------:R-:W-:-:S02]  /*f000*/  LOP3.LUT R68, R64, 0xff00, R65, 0xf8, !PT ;  /* 0x0000ff0040447812 */ /* 0x000fc400078ef841 */
[----:B------:R-:W-:Y:S02]  /*f010*/  LOP3.LUT R44, R59, 0xff00, R44, 0xf8, !PT ;  /* 0x0000ff003b2c7812 */ /* 0x000fe400078ef82c */
[----:B------:R-:W-:Y:S02]  /*f020*/  F2FP.F16.E4M3.UNPACK_B R66, R151.H1 ;  /* 0x00000097ff42723e */ /* 0x000fe400030006ff */
[----:B------:R-:W-:Y:S02]  /*f030*/  F2FP.F16.E4M3.UNPACK_B R64, R61.H1 ;  /* 0x0000003dff40723e */ /* 0x000fe400030006ff */
[----:B------:R-:W-:Y:S02]  /*f040*/  F2FP.F16.E4M3.UNPACK_B R62, R60.H1 ;  /* 0x0000003cff3e723e */ /* 0x000fe400030006ff */
[----:B------:R-:W-:Y:S01]  /*f050*/  SHF.R.U32.HI R69, RZ, 0x10, R83 ;  /* 0x00000010ff457819 */ /* 0x000fe20000011653 */
[----:B------:R-:W-:Y:S01]  /*f060*/  HADD2.F32 R59, -RZ, R64.H0_H0 ;  /* 0x20000040ff3b7230 */ /* 0x000fe20000004100 */
[----:B------:R-:W-:Y:S01]  /*f070*/  SHF.R.U32.HI R67, RZ, 0x10, R81 ;  /* 0x00000010ff437819 */ /* 0x000fe20000011651 */
[----:B------:R-:W-:Y:S01]  /*f080*/  HADD2.F32 R58, -RZ, R62.H0_H0 ;  /* 0x2000003eff3a7230 */ /* 0x000fe20000004100 */
[----:B------:R-:W-:Y:S01]  /*f090*/  LOP3.LUT R44, R44, 0xff0000, R45, 0xf8, !PT ;  /* 0x00ff00002c2c7812 */ /* 0x000fe200078ef82d */
[----:B------:R-:W-:Y:S01]  /*f0a0*/  HADD2.F32 R45, -RZ, R66.H0_H0 ;  /* 0x20000042ff2d7230 */ /* 0x000fe20000004100 */
[----:B------:R-:W-:Y:S01]  /*f0b0*/  F2FP.F16.E4M3.UNPACK_B R63, R149.H1 ;  /* 0x00000095ff3f723e */ /* 0x000fe200030006ff */
[----:B------:R-:W-:Y:S01]  /*f0c0*/  IMAD.U32 R69, R69, 0x10000, RZ ;  /* 0x0001000045457824 */ /* 0x000fe200078e00ff */
[----:B------:R-:W-:Y:S01]  /*f0d0*/  F2FP.F16.E4M3.UNPACK_B R151, R151 ;  /* 0x00000097ff97723e */ /* 0x000fe200020006ff */
[----:B------:R-:W-:-:S02]  /*f0e0*/  IMAD.U32 R67, R67, 0x10000, RZ ;  /* 0x0001000043437824 */ /* 0x000fc400078e00ff */
[CC--:B------:R-:W-:Y:S01]  /*f0f0*/  FMUL.FTZ R71, R59.reuse, R45.reuse ;  /* 0x0000002d3b477220 */ /* 0x0c0fe20000410000 */
[--C-:B------:R-:W-:Y:S02]  /*f100*/  HADD2.F32 R65, -RZ, R63.reuse.H0_H0 ;  /* 0x2000003fff417230 */ /* 0x100fe40000004100 */
        /* <DEDUP_REMOVED lines=13> */
[-C--:B------:R-:W-:Y:S01]  /*f1e0*/  FMUL.FTZ R70, R63, R66.reuse ;  /* 0x000000423f467220 */ /* 0x080fe20000410000 */
[----:B------:R-:W-:Y:S02]  /*f1f0*/  HADD2.F32 R151, -RZ, R151.H1_H1 ;  /* 0x30000097ff977230 */ /* 0x000fe40000004100 */
[----:B------:R-:W-:Y:S01]  /*f200*/  FMUL.FTZ R60, R67, R66 ;  /* 0x00000042433c7220 */ /* 0x000fe20000410000 */
[----:B------:R-:W-:Y:S02]  /*f210*/  HADD2.F32 R66, -RZ, R65.H0_H0 ;  /* 0x20000041ff427230 */ /* 0x000fe40000004100 */
        /* <DEDUP_REMOVED lines=8> */
[----:B------:R-:W-:Y:S01]  /*f2a0*/  HADD2.F32 R64, -RZ, R64.H1_H1 ;  /* 0x30000040ff407230 */ /* 0x000fe20000004100 */
[----:B------:R-:W-:Y:S01]  /*f2b0*/  F2FP.F16.E4M3.UNPACK_B R71, R150.H1 ;  /* 0x00000096ff47723e */ /* 0x000fe200030006ff */
[----:B------:R-:W-:Y:S01]  /*f2c0*/  HADD2.F32 R149, -RZ, R149.H1_H1 ;  /* 0x30000095ff957230 */ /* 0x000fe20000004100 */
[----:B------:R-:W-:Y:S01]  /*f2d0*/  F2FP.F16.E4M3.UNPACK_B R68, R50.H1 ;  /* 0x00000032ff44723e */ /* 0x000fe200030006ff */
[----:B------:R-:W-:Y:S01]  /*f2e0*/  FFMA.FTZ R63, R66, R63, R69 ;  /* 0x0000003f423f7223 */ /* 0x000fe20000010045 */
[-C--:B------:R-:W-:Y:S01]  /*f2f0*/  FMUL.FTZ R65, R67, R151.reuse ;  /* 0x0000009743417220 */ /* 0x080fe20000410000 */
[----:B------:R-:W-:Y:S01]  /*f300*/  FMUL.FTZ R72, R64, R151 ;  /* 0x0000009740487220 */ /* 0x000fe20000410000 */
[----:B------:R-:W-:Y:S01]  /*f310*/  F2FP.F16.E4M3.UNPACK_B R70, R148.H1 ;  /* 0x00000094ff46723e */ /* 0x000fe200030006ff */
[----:B------:R-:W-:Y:S01]  /*f320*/  HADD2.F32 R74, -RZ, R71.H0_H0 ;  /* 0x20000047ff4a7230 */ /* 0x000fe20000004100 */
[----:B------:R-:W-:Y:S01]  /*f330*/  F2FP.F16.E4M3.UNPACK_B R66, R57.H1 ;  /* 0x00000039ff42723e */ /* 0x000fe200030006ff */
[----:B------:R-:W-:-:S02]  /*f340*/  HADD2.F32 R69, -RZ, R68.H0_H0 ;  /* 0x20000044ff457230 */ /* 0x000fc40000004100 */
[-C--:B------:R-:W-:Y:S01]  /*f350*/  FFMA.FTZ R65, R64, R149.reuse, -R65 ;  /* 0x0000009540417223 */ /* 0x080fe20000010841 */
[----:B------:R-:W-:Y:S01]  /*f360*/  FFMA.FTZ R64, R67, R149, R72 ;  /* 0x0000009543407223 */ /* 0x000fe20000010048 */
[----:B------:R-:W-:Y:S01]  /*f370*/  HADD2.F32 R72, -RZ, R70.H0_H0 ;  /* 0x20000046ff487230 */ /* 0x000fe20000004100 */
[----:B------:R-:W-:Y:S01]  /*f380*/  F2FP.F16.E4M3.UNPACK_B R150, R150 ;  /* 0x00000096ff96723e */ /* 0x000fe200020006ff */
[----:B------:R-:W-:Y:S02]  /*f390*/  HADD2.F32 R67, -RZ, R66.H0_H0 ;  /* 0x20000042ff437230 */ /* 0x000fe40000004100 */
        /* <DEDUP_REMOVED lines=8> */
[----:B------:R-:W-:-:S02]  /*f420*/  HADD2.F32 R67, -RZ, R70.H1_H1 ;  /* 0x30000046ff437230 */ /* 0x000fc40000004100 */
[-C--:B------:R-:W-:Y:S01]  /*f430*/  FMUL.FTZ R73, R68, R71.reuse ;  /* 0x0000004744497220 */ /* 0x080fe20000410000 */
[----:B------:R-:W-:Y:S01]  /*f440*/  FFMA.FTZ R74, R69, R72, R74 ;  /* 0x00000048454a7223 */ /* 0x000fe2000001004a */
[C---:B------:R-:W-:Y:S01]  /*f450*/  FMUL.FTZ R71, R66.reuse, R71 ;  /* 0x0000004742477220 */ /* 0x040fe20000410000 */
[--C-:B------:R-:W-:Y:S02]  /*f460*/  HADD2.F32 R69, -RZ, R150.reuse.H0_H0 ;  /* 0x20000096ff457230 */ /* 0x100fe40000004100 */
[-C--:B------:R-:W-:Y:S01]  /*f470*/  FFMA.FTZ R73, R66, R67.reuse, -R73 ;  /* 0x0000004342497223 */ /* 0x080fe20000010849 */
[----:B------:R-:W-:Y:S01]  /*f480*/  F2FP.F16.E4M3.UNPACK_B R66, R50 ;  /* 0x00000032ff42723e */ /* 0x000fe200020006ff */
[----:B------:R-:W-:Y:S01]  /*f490*/  FFMA.FTZ R75, R68, R67, R71 ;  /* 0x00000043444b7223 */ /* 0x000fe20000010047 */
[----:B------:R-:W-:Y:S01]  /*f4a0*/  HADD2.F32 R50, -RZ, R57.H0_H0 ;  /* 0x20000039ff327230 */ /* 0x000fe20000004100 */
[----:B------:R-:W-:Y:S01]  /*f4b0*/  F2FP.SATFINITE.E4M3.F32.PACK_AB_MERGE_C R58, R61, R58, RZ ;  /* 0x0000003a3d3a723e */ /* 0x000fe200048070ff */
[----:B------:R-:W-:Y:S01]  /*f4c0*/  HADD2.F32 R150, -RZ, R150.H1_H1 ;  /* 0x30000096ff967230 */ /* 0x000fe20000004100 */
[----:B------:R-:W-:Y:S01]  /*f4d0*/  F2FP.SATFINITE.E4M3.F32.PACK_AB_MERGE_C R60, R60, R59, RZ ;  /* 0x0000003b3c3c723e */ /* 0x000fe200048070ff */
[----:B------:R-:W-:-:S02]  /*f4e0*/  HADD2.F32 R67, -RZ, R66.H0_H0 ;  /* 0x20000042ff437230 */ /* 0x000fc40000004100 */
[CC--:B------:R-:W-:Y:S01]  /*f4f0*/  FMUL.FTZ R70, R50.reuse, R69.reuse ;  /* 0x0000004532467220 */ /* 0x0c0fe20000410000 */
[----:B------:R-:W-:Y:S01]  /*f500*/  HADD2.F32 R57, -RZ, R57.H1_H1 ;  /* 0x30000039ff397230 */ /* 0x000fe20000004100 */
[----:B------:R-:W-:Y:S01]  /*f510*/  F2FP.SATFINITE.E4M3.F32.PACK_AB_MERGE_C R59, R65, R62, R58 ;  /* 0x0000003e413b723e */ /* 0x000fe2000480703a */
[----:B------:R-:W-:Y:S02]  /*f520*/  HADD2.F32 R68, -RZ, R148.H0_H0 ;  /* 0x20000094ff447230 */ /* 0x000fe40000004100 */
        /* <DEDUP_REMOVED lines=105> */
.L_x_5468:
[----:B------:R-:W-:Y:S05]  /*fbc0*/  BSYNC B1 ;  /* 0x0000000000017941 */ /* 0x000fea0003800000 */
.L_x_5467:
        /* <DEDUP_REMOVED lines=10> */
.L_x_5384:
[----:B------:R-:W-:-:S06]  /*fc70*/  UISETP.NE.AND UP0, UPT, UR53, 0x3, UPT ;  /* 0x000000033500788c */ /* 0x000fcc000bf05270 */
[----:B------:R-:W-:-:S13]  /*fc80*/  PLOP3.LUT P2, PT, PT, PT, UP0, 0x80, 0x0 ;  /* 0x000000000000781c */ /* 0x000fda0003f4f008 */
[----:B------:R-:W-:Y:S05]  /*fc90*/  @!P2 BRA `(.L_x_5469) ;  /* 0x000000000004a947 */ /* 0x000fea0003800000 */
[----:B------:R-:W-:Y:S01]  /*fca0*/  BPT.TRAP 0x1 ;  /* 0x000000040000795c */ /* 0x000fe20000300000 */
.L_x_5469:
[----:B------:R-:W-:Y:S01]  /*fcb0*/  IMAD R100, R17, 0x8, R16 ;  /* 0x0000000811647824 */ /* 0x000fe200078e0210 */
[----:B------:R-:W-:Y:S01]  /*fcc0*/  SHF.L.U32 R101, R223, 0x1f, RZ ;  /* 0x0000001fdf657819 */ /* 0x000fe200000006ff */
[----:B------:R-:W-:Y:S01]  /*fcd0*/  IMAD R43, R24, -0xa0, R2 ;  /* 0xffffff60182b7824 */ /* 0x000fe200078e0202 */
[----:B------:R-:W-:Y:S02]  /*fce0*/  BSSY B1, `(.L_x_5470) ;  /* 0x0000004000017945 */ /* 0x000fe40003800000 */
[----:B------:R-:W0:Y:S02]  /*fcf0*/  SYNCS.PHASECHK.TRANS64.TRYWAIT P3, [R100+URZ+0x33490], R101 ;  /* 0x03349065640075a7 */ /* 0x000e24000806017f */
[----:B------:R-:W-:Y:S01]  /*fd00*/  VIMNMX R43, R43, 0xa0, PT ;  /* 0x000000a02b2b7848 */ /* 0x000fe20003fe0100 */
[----:B0-----:R-:W-:Y:S06]  /*fd10*/  @!P3 BRA `(.L_x_5471) ;  /* 0x0000022c008cb947 */ /* 0x001fec0003800000 */
.L_x_5735:
[----:B------:R-:W-:Y:S05]  /*fd20*/  BSYNC B1 ;  /* 0x0000000000017941 */ /* 0x000fea0003800000 */
.L_x_5470:
        /* <DEDUP_REMOVED lines=21> */
.L_x_5473:
[----:B------:R-:W-:Y:S05]  /*fe80*/  BSYNC B1 ;  /* 0x0000000000017941 */ /* 0x000fea0003800000 */
.L_x_5472:
        /* <DEDUP_REMOVED lines=21> */
.L_x_5417:
[----:B------:R-:W-:Y:S05]  /*ffe0*/  BSYNC B0 ;  /* 0x0000000000007941 */ /* 0x000fea0003800000 */
.L_x_5383:
        /* <DEDUP_REMOVED lines=17> */
.L_x_5475:
[----:B------:R-:W-:Y:S05]  /*10100*/  BSYNC B0 ;  /* 0x0000000000007941 */ /* 0x000fea0003800000 */
.L_x_5474:
[----:B------:R-:W1:Y:S01]  /*10110*/  SYNCS.PHASECHK.TRANS64.TRYWAIT P2, [R100+URZ+0x334b0], R101 ;  /* 0x0334b065640075a7 */ /* 0x000e62000804017f */
[----:B------:R-:W-:Y:S01]  /*10120*/  ULDC UR37, c[0x0][0x2f4] ;  /* 0x0000bd0000257ab9 */ /* 0x000fe20000000800 */
[----:B------:R-:W-:Y:S01]  /*10130*/  ULDC.64 UR38, c[0x0][0x328] ;  /* 0x0000ca0000267ab9 */ /* 0x000fe20000000a00 */
[----:B------:R-:W-:Y:S01]  /*10140*/  ULDC.64 UR40, c[0x0][0x318] ;  /* 0x0000c60000287ab9 */ /* 0x000fe20000000a00 */
[----:B------:R-:W-:Y:S01]  /*10150*/  BSSY B0, `(.L_x_5476) ;  /* 0x0000003000007945 */ /* 0x000fe20003800000 */
[----:B------:R-:W-:-:S03]  /*10160*/  IMAD.WIDE R48, R24, 0xa0, R122 ;  /* 0x000000a018307825 */ /* 0x000fc600078e027a */
[----:B-1----:R-:W-:Y:S05]  /*10170*/  @!P2 BRA `(.L_x_5477) ;  /* 0x000002280088a947 */ /* 0x002fea0003800000 */
.L_x_5736:
[----:B------:R-:W-:Y:S05]  /*10180*/  BSYNC B0 ;  /* 0x0000000000007941 */ /* 0x000fea0003800000 */
.L_x_5476:
        /* <DEDUP_REMOVED lines=28> */
.L_x_5479:
[----:B------:R-:W-:Y:S05]  /*10350*/  BSYNC B0 ;  /* 0x0000000000007941 */ /* 0x000fea0003800000 */
.L_x_5478:
[----:B0-2---:R-:W-:Y:S01]  /*10360*/  IADD3 R44, R220, 0x80, RZ ;  /* 0x00000080dc2c7810 */ /* 0x005fe20007ffe0ff */
[----:B------:R-:W-:Y:S03]  /*10370*/  BSSY B0, `(.L_x_5480) ;  /* 0x000001e000007945 */ /* 0x000fe60003800000 */
        /* <DEDUP_REMOVED lines=29> */
.L_x_5481:
[----:B------:R-:W-:Y:S05]  /*10550*/  BSYNC B0 ;  /* 0x0000000000007941 */ /* 0x000fea0003800000 */
.L_x_5480:
        /* <DEDUP_REMOVED lines=12> */
[----:B------:R-:W-:Y:S02]  /*10620*/  SEL R42, RZ, 0x1, P2 ;  /* 0x00000001ff2a7807 */ /* 0x000fe40001000000 */
[----:B------:R-:W-:Y:S02]  /*10630*/  SEL R17, R17, RZ, P2 ;  /* 0x000000ff11117207 */ /* 0x000fe40001000000 */
[----:B------:R-:W-:Y:S01]  /*10640*/  LOP3.LUT R223, R223, R42, RZ, 0x3c, !PT ;  /* 0x0000002adfdf7212 */ /* 0x000fe200078e3cff */
[----:B------:R1:W-:Y:S01]  /*10650*/  @!P3 SYNCS.ARRIVE.TRANS64.RED.A1T0 RZ, [R100+URZ], RZ ;  /* 0x000000ff64ffb9a7 */ /* 0x0003e2000810043f */
[----:B--2---:R-:W-:-:S13]  /*10660*/  LOP3.LUT P4, RZ, R41, 0x2, RZ, 0xc0, !PT ;  /* 0x0000000229ff7812 */ /* 0x004fda000788c0ff */
[----:B-1----:R-:W-:Y:S05]  /*10670*/  @P4 BRA `(.L_x_5482) ;  /* 0xffffff2800044947 */ /* 0x002fea000383ffff */
[----:B------:R-:W1:Y:S01]  /*10680*/  S2R R41, SR_TID.X ;  /* 0x0000000000297919 */ /* 0x000e620000002100 */
[----:B------:R-:W-:Y:S02]  /*10690*/  PLOP3.LUT P0, PT, PT, PT, PT, 0x8, 0x0 ;  /* 0x000000000000781c */ /* 0x000fe40003f0e170 */
[----:B-1----:R-:W-:-:S04]  /*106a0*/  SHF.R.U32.HI R41, RZ, 0x7, R41 ;  /* 0x00000007ff297819 */ /* 0x002fc80000011629 */
[----:B------:R-:W-:-:S13]  /*106b0*/  ISETP.NE.AND P4, PT, R41, 0x1, PT ;  /* 0x000000012900780c */ /* 0x000fda0003f85270 */
[----:B------:R-:W-:Y:S06]  /*106c0*/  @!P4 BAR.ARV 0x9, 0x100 ;  /* 0x024400000000cb1d */ /* 0x000fec0000002000 */
.L_x_5378:
[----:B------:R-:W-:Y:S05]  /*106d0*/  @P0 BRA `(.L_x_5483) ;  /* 0x00000000000c0947 */ /* 0x000fea0003800000 */
[----:B------:R-:W1:Y:S01]  /*106e0*/  FENCE.VIEW.ASYNC.G ;  /* 0x00000000000073c6 */ /* 0x000e620000000100 */
[----:B------:R-:W-:Y:S05]  /*106f0*/  WARPSYNC.ALL ;  /* 0x0000000000007948 */ /* 0x000fea0003800000 */
[----:B-1----:R-:W-:Y:S06]  /*10700*/  BAR.ARV 0xc, 0x180 ;  /* 0x0306000000007b1d */ /* 0x002fec0000002000 */
.L_x_5483:
[----:B------:R-:W2:Y:S01]  /*10710*/  LDL R0, [R1+0x28] ;  /* 0x0000280001007983 */ /* 0x000ea20000100800 */
[----:B------:R-:W-:Y:S01]  /*10720*/  ULDC.64 UR6, c[0x0][0x998] ;  /* 0x0002660000067ab9 */ /* 0x000fe20000000a00 */
[----:B------:R-:W-:Y:S02]  /*10730*/  ULDC.64 UR4, c[0x0][0x990] ;  /* 0x0002640000047ab9 */ /* 0x000fe40000000a00 */
[----:B------:R-:W3:Y:S04]  /*10740*/  LDL R3, [R1+0x18] ;  /* 0x0000180001037983 */ /* 0x000ee80000100800 */
[----:B0-----:R-:W4:Y:S01]  /*10750*/  LDL R14, [R1+0xc] ;  /* 0x00000c00010e7983 */ /* 0x001f220000100800 */
[----:B------:R-:W-:Y:S02]  /*10760*/  ISETP.NE.U32.AND P1, PT, RZ, UR6, PT ;  /* 0x00000006ff007c0c */ /* 0x000fe4000bf25070 */
[----:B------:R-:W-:-:S02]  /*10770*/  ISETP.NE.U32.AND P0, PT, RZ, UR4, PT ;  /* 0x00000004ff007c0c */ /* 0x000fc4000bf05070 */
[----:B------:R-:W-:Y:S02]  /*10780*/  ISETP.NE.AND.EX P1, PT, RZ, UR7, PT, P1 ;  /* 0x00000007ff007c0c */ /* 0x000fe4000bf25310 */
        /* <DEDUP_REMOVED lines=25> */
[----:B------:R-:W2:Y:S04]  /*10920*/  @P1 LDG.E R0, desc[UR54][R8.64] ;  /* 0x0000003608001981 */ /* 0x000ea8000c1e1900 */
[----:B------:R1:W2:Y:S01]  /*10930*/  @P0 LDG.E R3, desc[UR54][R4.64] ;  /* 0x0000003604030981 */ /* 0x0002a2000c1e1900 */
[----:B------:R-:W-:Y:S01]  /*10940*/  BSSY B0, `(.L_x_5484) ;  /* 0x000002f000007945 */ /* 0x000fe20003800000 */
[----:B-1----:R-:W-:Y:S01]  /*10950*/  IMAD.MOV.U32 R4, RZ, RZ, RZ ;  /* 0x000000ffff047224 */ /* 0x002fe200078e00ff */
[----:B0-----:R-:W-:Y:S01]  /*10960*/  ISETP.NE.AND P0, PT, R2, 0x1, PT ;  /* 0x000000010200780c */ /* 0x001fe20003f05270 */
[----:B------:R-:W-:-:S12]  /*10970*/  VIADD R2, R236, 0x7f ;  /* 0x0000007fec027836 */ /* 0x000fd80000000000 */
[----:B------:R-:W0:Y:S08]  /*10980*/  @P0 LDC R7, c[0x0][0x44c] ;  /* 0x00011300ff070b82 */ /* 0x000e300000000800 */
[----:B------:R-:W1:Y:S01]  /*10990*/  @P0 LDC R6, c[0x0][0x450] ;  /* 0x00011400ff060b82 */ /* 0x000e620000000800 */
[----:B0-----:R-:W-:-:S05]  /*109a0*/  @P0 IMAD.HI.U32 R7, R2, R7, RZ ;  /* 0x0000000702070227 */ /* 0x001fca00078e00ff */
[----:B-1----:R-:W-:-:S05]  /*109b0*/  @P0 SHF.R.U32.HI R2, RZ, R6, R7 ;  /* 0x00000006ff020219 */ /* 0x002fca0000011607 */
[----:B------:R-:W-:-:S04]  /*109c0*/  IMAD.IADD R2, R159, 0x1, R2 ;  /* 0x000000019f027824 */ /* 0x000fc800078e0202 */
[----:B------:R-:W-:-:S05]  /*109d0*/  IMAD.HI R2, R2, 0x66666667, RZ ;  /* 0x6666666702027827 */ /* 0x000fca00078e02ff */
[----:B------:R-:W-:-:S04]  /*109e0*/  SHF.R.U32.HI R5, RZ, 0x1f, R2 ;  /* 0x0000001fff057819 */ /* 0x000fc80000011602 */
[----:B------:R-:W-:-:S04]  /*109f0*/  LEA.HI.SX32 R5, R2, R5, 0x1a ;  /* 0x0000000502057211 */ /* 0x000fc800078fd2ff */
        /* <DEDUP_REMOVED lines=35> */
.L_x_5485:
[----:B------:R-:W-:Y:S05]  /*10c30*/  BSYNC B0 ;  /* 0x0000000000007941 */ /* 0x000fea0003800000 */
.L_x_5484:
        /* <DEDUP_REMOVED lines=50> */
[----:B------:R-:W-:Y:S02]  /*10f60*/  MOV R103, RZ ;  /* 0x000000ff00677202 */ /* 0x000fe40000000f00 */
[----:B------:R-:W-:Y:S02]  /*10f70*/  CS2R R122, SRZ ;  /* 0x00000000007a7805 */ /* 0x000fe4000001ff00 */
[----:B------:R-:W-:Y:S02]  /*10f80*/  CS2R R104, SRZ ;  /* 0x0000000000687805 */ /* 0x000fe4000001ff00 */
[----:B------:R-:W-:Y:S01]  /*10f90*/  CS2R R94, SRZ ;  /* 0x00000000005e7805 */ /* 0x000fe2000001ff00 */
[----:B------:R-:W-:-:S02]  /*10fa0*/  IMAD.MOV.U32 R117, RZ, RZ, RZ ;  /* 0x000000ffff757224 */ /* 0x000fc400078e00ff */
[----:B--2---:R-:W-:Y:S02]  /*10fb0*/  IMAD R235, R0, R4, RZ ;  /* 0x0000000400eb7224 */ /* 0x004fe400078e02ff */
[----:B------:R-:W-:-:S03]  /*10fc0*/  IMAD.MOV.U32 R0, RZ, RZ, RZ ;  /* 0x000000ffff007224 */ /* 0x000fc600078e00ff */
[----:B------:R-:W-:Y:S02]  /*10fd0*/  VIADDMNMX R107, R235, R4, R107, PT ;  /* 0x00000004eb6b7246 */ /* 0x000fe4000380016b */
[----:B------:R-:W-:Y:S02]  /*10fe0*/  CS2R R4, SRZ ;  /* 0x0000000000047805 */ /* 0x000fe4000001ff00 */
        /* <DEDUP_REMOVED lines=10> */
.L_x_5739:
        /* <DEDUP_REMOVED lines=25> */
.L_x_5488:
        /* <DEDUP_REMOVED lines=13> */
.L_x_5492:
[----:B--2---:R2:W3:Y:S02]  /*112f0*/  SYNCS.PHASECHK.TRANS64.TRYWAIT P0, [R16+URZ+0x33400], R3 ;  /* 0x03340003100075a7 */ /* 0x0044e4000800017f */
[----:B---3--:R-:W-:Y:S05]  /*11300*/  @!P0 NANOSLEEP.SYNCS 0x989680 ;  /* 0x009896800000895d */ /* 0x008fea0003900000 */
[----:B------:R-:W3:Y:S02]  /*11310*/  @!P0 SYNCS.PHASECHK.TRANS64 P0, [R16+URZ+0x33400], R3 ;  /* 0x03340003100085a7 */ /* 0x000ee4000800007f */
[----:B---3--:R-:W-:Y:S05]  /*11320*/  @!P0 BRA `(.L_x_5492) ;  /* 0xfffffffc00f08947 */ /* 0x008fea000383ffff */
.L_x_5491:
[----:B------:R-:W-:Y:S05]  /*11330*/  BSYNC B0 ;  /* 0x0000000000007941 */ /* 0x000fea0003800000 */
.L_x_5490:
[----:B------:R-:W-:Y:S05]  /*11340*/  BRA `(.L_x_5493) ;  /* 0x0000007000387947 */ /* 0x000fea0003800000 */
.L_x_5489:
        /* <DEDUP_REMOVED lines=17> */
[----:B------:R-:W-:Y:S01]  /*11460*/  MOV R4, UR4 ;  /* 0x0000000400047c02 */ /* 0x000fe20008000f00 */
        /* <DEDUP_REMOVED lines=11> */
[----:B--2---:R-:W-:Y:S05]  /*11520*/  CALL.ABS.NOINC R14 ;  /* 0x000000000e007343 */ /* 0x004fea0003c00000 */
.L_x_5494:
[----:B------:R-:W-:Y:S01]  /*11530*/  ULDC.U8 UR4, c[0x0][0x410] ;  /* 0x0001040000047ab9 */ /* 0x000fe20000000000 */
[----:B------:R-:W-:Y:S01]  /*11540*/  BSSY B0, `(.L_x_5495) ;  /* 0x00006e6000007945 */ /* 0x000fe20003800000 */
[----:B------:R-:W-:Y:S01]  /*11550*/  ISETP.NE.AND P0, PT, RZ, UR4, PT ;  /* 0x00000004ff007c0c */ /* 0x000fe2000bf05270 */
[----:B------:R-:W-:-:S12]  /*11560*/  IMAD.IADD R10, R220, 0x1, R236 ;  /* 0x00000001dc0a7824 */ /* 0x000fd800078e02ec */
[----:B------:R-:W-:Y:S05]  /*11570*/  @!P0 BRA `(.L_x_5496) ;  /* 0x0000003400b88947 */ /* 0x000fea0003800000 */
[----:B------:R-:W1:Y:S01]  /*11580*/  LDC R37, c[0x0][0x448] ;  /* 0x00011200ff257b82 */ /* 0x000e620000000800 */
[----:B------:R-:W-:Y:S01]  /*11590*/  IMAD.MOV.U32 R5, RZ, RZ, R10 ;  /* 0x000000ffff057224 */ /* 0x000fe200078e000a */
[----:B------:R-:W-:Y:S01]  /*115a0*/  ULDC.64 UR4, c[0x0][0x3f8] ;  /* 0x0000fe0000047ab9 */ /* 0x000fe20000000a00 */
[----:B------:R-:W-:Y:S01]  /*115b0*/  IMAD.MOV.U32 R6, RZ, RZ, R24 ;  /* 0x000000ffff067224 */ /* 0x000fe200078e0018 */
[----:B------:R-:W-:Y:S01]  /*115c0*/  ULDC.64 UR6, c[0x0][0x408] ;  /* 0x0001020000067ab9 */ /* 0x000fe20000000a00 */
[----:B------:R-:W-:Y:S01]  /*115d0*/  IMAD.MOV.U32 R8, RZ, RZ, R146 ;  /* 0x000000ffff087224 */ /* 0x000fe200078e0092 */
[----:B------:R-:W-:Y:S01]  /*115e0*/  ULDC.64 UR8, c[0x0][0x400] ;  /* 0x0001000000087ab9 */ /* 0x000fe20000000a00 */
[----:B------:R-:W-:Y:S01]  /*115f0*/  IMAD.MOV.U32 R9, RZ, RZ, R29 ;  /* 0x000000ffff097224 */ /* 0x000fe200078e001d */
        /* <DEDUP_REMOVED lines=10> */
[----:B------:R-:W-:Y:S02]  /*116a0*/  IMAD R0, R0, UR6, RZ ;  /* 0x0000000600007c24 */ /* 0x000fe4000f8e02ff */
[C---:B0-----:R-:W-:Y:S01]  /*116b0*/  IMAD R13, R5.reuse, UR5, R4 ;  /* 0x00000005050d7c24 */ /* 0x041fe2000f8e0204 */
[----:B------:R-:W-:Y:S01]  /*116c0*/  ULDC.64 UR4, c[0x0][0x3e8] ;  /* 0x0000fa0000047ab9 */ /* 0x000fe20000000a00 */
[----:B------:R-:W-:Y:S01]  /*116d0*/  IMAD R11, R5, UR7, R0 ;  /* 0x00000007050b7c24 */ /* 0x000fe2000f8e0200 */
[----:B------:R-:W-:Y:S01]  /*116e0*/  IADD3 R3, P0, R6, UR4, RZ ;  /* 0x0000000406037c10 */ /* 0x000fe2000ff1e0ff */
[----:B------:R-:W-:Y:S01]  /*116f0*/  UMOV UR4, 0xffffffff ;  /* 0xffffffff00047882 */ /* 0x000fe20000000000 */
[----:B------:R-:W-:Y:S02]  /*11700*/  IADD3 R5, P1, R8, UR8, RZ ;  /* 0x0000000808057c10 */ /* 0x000fe4000ff3e0ff */
[----:B------:R-:W-:Y:S02]  /*11710*/  IADD3.X R13, R7, UR5, R13, P0, !PT ;  /* 0x00000005070d7c10 */ /* 0x000fe400087fe40d */
[----:B------:R-:W-:Y:S01]  /*11720*/  IADD3.X R4, R9, UR9, R11, P1, !PT ;  /* 0x0000000909047c10 */ /* 0x000fe20008ffe40b */
[----:B------:R-:W-:Y:S08]  /*11730*/  BRA.DIV UR4, `(.L_x_5497) ;  /* 0x0000021604547947 */ /* 0x000ff0000b800000 */
[----:B------:R0:W1:Y:S04]  /*11740*/  SHFL.IDX PT, R0, R13, RZ, 0x1e1f ;  /* 0x001e1fff0d007589 */ /* 0x00006800000e0000 */
[----:B------:R-:W2:Y:S04]  /*11750*/  SHFL.IDX PT, R3, R3, RZ, 0x1e1f ;  /* 0x001e1fff03037589 */ /* 0x000ea800000e0000 */
[----:B------:R-:W3:Y:S04]  /*11760*/  SHFL.IDX PT, R4, R4, RZ, 0x1e1f ;  /* 0x001e1fff04047589 */ /* 0x000ee800000e0000 */
[----:B------:R0:W4:Y:S02]  /*11770*/  SHFL.IDX PT, R14, R5, RZ, 0x1e1f ;  /* 0x001e1fff050e7589 */ /* 0x00012400000e0000 */
.L_x_5745:
[----:B0-----:R-:W5:Y:S01]  /*11780*/  LDL R5, [R1] ;  /* 0x0000000001057983 */ /* 0x001f620000100800 */
        /* <DEDUP_REMOVED lines=12> */
[----:B-----5:R-:W-:-:S05]  /*11850*/  IMAD R37, R5, R37, RZ ;  /* 0x0000002505257224 */ /* 0x020fca00078e02ff */
[----:B------:R-:W-:Y:S02]  /*11860*/  ISETP.GE.AND P0, PT, R10, R37, PT ;  /* 0x000000250a00720c */ /* 0x000fe40003f06270 */
[----:B------:R-:W-:-:S11]  /*11870*/  CS2R R10, SRZ ;  /* 0x00000000000a7805 */ /* 0x000fd6000001ff00 */
[----:B------:R-:W-:Y:S05]  /*11880*/  @P0 BRA `(.L_x_5499) ;  /* 0x0000000000f40947 */ /* 0x000fea0003800000 */
        /* <DEDUP_REMOVED lines=8> */
[----:B----4-:R-:W-:-:S03]  /*11910*/  @!P4 IADD3 R8, P1, R226, R14, RZ ;  /* 0x0000000ee208c210 */ /* 0x010fc60007f3e0ff */
[----:B-1----:R-:W-:Y:S01]  /*11920*/  @!P4 IMAD.X R7, R0, 0x1, R5, P0 ;  /* 0x000000010007c824 */ /* 0x002fe200000e0605 */
[----:B---3--:R-:W-:Y:S02]  /*11930*/  @!P4 IADD3.X R9, R4, R5, RZ, P1, !PT ;  /* 0x000000050409c210 */ /* 0x008fe40000ffe4ff */
        /* <DEDUP_REMOVED lines=17> */
[----:B------:R-:W-:Y:S01]  /*11a50*/  @!P1 IADD3 R52, P4, R224, R3, RZ ;  /* 0x00000003e0349210 */ /* 0x000fe20007f9e0ff */
[----:B------:R-:W-:Y:S01]  /*11a60*/  @!P2 IMAD.X R51, R4, 0x1, R5, P5 ;  /* 0x000000010433a824 */ /* 0x000fe200028e0605 */
[----:B------:R-:W-:Y:S02]  /*11a70*/  @!P1 IADD3 R54, P5, R224, R14, RZ ;  /* 0x0000000ee0369210 */ /* 0x000fe40007fbe0ff */
[----:B------:R-:W-:Y:S02]  /*11a80*/  CS2R R26, SRZ ;  /* 0x00000000001a7805 */ /* 0x000fe4000001ff00 */
[----:B0-----:R-:W-:Y:S01]  /*11a90*/  SHF.R.S32.HI R9, RZ, 0x1f, R228 ;  /* 0x0000001fff097819 */ /* 0x001fe200000114e4 */
[--C-:B------:R-:W-:Y:S01]  /*11aa0*/  @!P1 IMAD.X R53, R0, 0x1, R13.reuse, P4 ;  /* 0x0000000100359824 */ /* 0x100fe200020e060d */
[----:B------:R-:W-:Y:S01]  /*11ab0*/  ISETP.GE.AND P4, PT, R228, UR4, PT ;  /* 0x00000004e4007c0c */ /* 0x000fe2000bf86270 */
[----:B------:R-:W-:Y:S01]  /*11ac0*/  @!P1 IMAD.X R55, R4, 0x1, R13, P5 ;  /* 0x0000000104379824 */ /* 0x000fe200028e060d */
[----:B------:R-:W-:-:S02]  /*11ad0*/  @!P0 SHF.R.S32.HI R5, RZ, 0x1f, R22 ;  /* 0x0000001fff058819 */ /* 0x000fc40000011416 */
[----:B------:R-:W-:Y:S02]  /*11ae0*/  CS2R R24, SRZ ;  /* 0x0000000000187805 */ /* 0x000fe4000001ff00 */
[----:B------:R-:W-:Y:S02]  /*11af0*/  @!P0 IADD3 R6, P5, R22, R3, RZ ;  /* 0x0000000316068210 */ /* 0x000fe40007fbe0ff */
[----:B------:R-:W-:Y:S02]  /*11b00*/  CS2R R20, SRZ ;  /* 0x0000000000147805 */ /* 0x000fe4000001ff00 */
[----:B------:R-:W-:Y:S02]  /*11b10*/  CS2R R38, SRZ ;  /* 0x0000000000267805 */ /* 0x000fe4000001ff00 */
[----:B------:R-:W-:Y:S02]  /*11b20*/  CS2R R40, SRZ ;  /* 0x0000000000287805 */ /* 0x000fe4000001ff00 */
[----:B-1----:R-:W-:Y:S01]  /*11b30*/  CS2R R10, SRZ ;  /* 0x00000000000a7805 */ /* 0x002fe2000001ff00 */
[----:B------:R-:W-:Y:S01]  /*11b40*/  @!P0 IMAD.X R7, R0, 0x1, R5, P5 ;  /* 0x0000000100078824 */ /* 0x000fe200028e0605 */
[----:B------:R-:W-:-:S02]  /*11b50*/  @!P0 IADD3 R42, P5, R22, R14, RZ ;  /* 0x0000000e162a8210 */ /* 0x000fc40007fbe0ff */
[----:B------:R-:W-:Y:S01]  /*11b60*/  CS2R R12, SRZ ;  /* 0x00000000000c7805 */ /* 0x000fe2000001ff00 */
[----:B------:R0:W5:Y:S02]  /*11b70*/  @!P3 LD.E.64 R28, desc[UR54][R46.64] ;  /* 0x000000362e1cb980 */ /* 0x000164000c101b00 */
[----:B------:R-:W-:Y:S01]  /*11b80*/  @!P0 IMAD.X R43, R4, 0x1, R5, P5 ;  /* 0x00000001042b8824 */ /* 0x000fe200028e0605 */
[----:B------:R-:W-:Y:S01]  /*11b90*/  @!P4 IADD3 R56, P5, R228, R3, RZ ;  /* 0x00000003e438c210 */ /* 0x000fe20007fbe0ff */
[----:B------:R0:W5:Y:S04]  /*11ba0*/  @!P2 LD.E.64 R26, desc[UR54][R48.64] ;  /* 0x00000036301aa980 */ /* 0x000168000c101b00 */
[--C-:B------:R-:W-:Y:S01]  /*11bb0*/  @!P4 IMAD.X R57, R0, 0x1, R9.reuse, P5 ;  /* 0x000000010039c824 */ /* 0x100fe200028e0609 */
[----:B------:R-:W-:Y:S01]  /*11bc0*/  @!P4 IADD3 R14, P5, R228, R14, RZ ;  /* 0x0000000ee40ec210 */ /* 0x000fe20007fbe0ff */
[----:B------:R0:W5:Y:S04]  /*11bd0*/  @!P2 LD.E.64 R24, desc[UR54][R50.64] ;  /* 0x000000363218a980 */ /* 0x000168000c101b00 */
[----:B------:R-:W-:Y:S01]  /*11be0*/  @!P4 IMAD.X R15, R4, 0x1, R9, P5 ;  /* 0x00000001040fc824 */ /* 0x000fe200028e0609 */
[----:B------:R-:W-:Y:S01]  /*11bf0*/  CS2R R8, SRZ ;  /* 0x0000000000087805 */ /* 0x000fe2000001ff00 */
[----:B------:R0:W5:Y:S04]  /*11c00*/  @!P1 LD.E.64 R20, desc[UR54][R52.64] ;  /* 0x0000003634149980 */ /* 0x000168000c101b00 */
[----:B------:R0:W5:Y:S04]  /*11c10*/  @!P1 LD.E.64 R12, desc[UR54][R54.64] ;  /* 0x00000036360c9980 */ /* 0x000168000c101b00 */
[----:B------:R0:W5:Y:S04]  /*11c20*/  @!P0 LD.E.64 R38, desc[UR54][R6.64] ;  /* 0x0000003606268980 */ /* 0x000168000c101b00 */
[----:B------:R0:W5:Y:S04]  /*11c30*/  @!P0 LD.E.64 R40, desc[UR54][R42.64] ;  /* 0x000000362a288980 */ /* 0x000168000c101b00 */
[----:B------:R0:W5:Y:S04]  /*11c40*/  @!P4 LD.E.64 R8, desc[UR54][R56.64] ;  /* 0x000000363808c980 */ /* 0x000168000c101b00 */
[----:B------:R0:W5:Y:S02]  /*11c50*/  @!P4 LD.E.64 R10, desc[UR54][R14.64] ;  /* 0x000000360e0ac980 */ /* 0x000164000c101b00 */
.L_x_5499:
[----:B------:R-:W-:Y:S05]  /*11c60*/  BSYNC B1 ;  /* 0x0000000000017941 */ /* 0x000fea0003800000 */
.L_x_5498:
[----:B------:R-:W-:Y:S01]  /*11c70*/  ULEA.HI UR4, UR43, UR43, URZ, 0x1 ;  /* 0x0000002b2b047291 */ /* 0x000fe2000f8f083f */
[----:B--2---:R-:W-:Y:S01]  /*11c80*/  VIADDMNMX R3, R37, -R236, 0x80, PT ;  /* 0x0000008025037446 */ /* 0x004fe200038009ec */
[----:B------:R-:W-:Y:S02]  /*11c90*/  BSSY B1, `(.L_x_5500) ;  /* 0x0000008000017945 */ /* 0x000fe40003800000 */
[----:B------:R-:W-:Y:S01]  /*11ca0*/  ULOP3.LUT UR4, UR4, 0xfffffffe, URZ, 0xc0, !UPT ;  /* 0xfffffffe04047892 */ /* 0x000fe2000f8ec03f */
[----:B------:R-:W-:-:S03]  /*11cb0*/  ISETP.GE.AND P1, PT, R220, R3, PT ;  /* 0x00000003dc00720c */ /* 0x000fc60003f26270 */
[----:B------:R-:W-:-:S06]  /*11cc0*/  UIADD3 UR4, UR43, -UR4, URZ ;  /* 0x800000042b047290 */ /* 0x000fcc000fffe03f */
[----:B------:R-:W-:-:S05]  /*11cd0*/  IMAD.U32 R5, RZ, RZ, UR4 ;  /* 0x00000004ff057e24 */ /* 0x000fca000f8e00ff */
[----:B------:R-:W-:-:S04]  /*11ce0*/  SHF.L.U32 R5, R5, 0x1f, RZ ;  /* 0x0000001f05057819 */ /* 0x000fc800000006ff */
[----:B------:R-:W2:Y:S02]  /*11cf0*/  SYNCS.PHASECHK.TRANS64.TRYWAIT P0, [R16+URZ+0x33400], R5 ;  /* 0x03340005100075a7 */ /* 0x000ea4000800017f */
[----:B--2---:R-:W-:Y:S05]  /*11d00*/  @!P0 BRA `(.L_x_5501) ;  /* 0x00000210004c8947 */ /* 0x004fea0003800000 */
.L_x_5746:
[----:B------:R-:W-:Y:S05]  /*11d10*/  BSYNC B1 ;  /* 0x0000000000017941 */ /* 0x000fea0003800000 */
.L_x_5500:
[----:B------:R-:W-:Y:S05]  /*11d20*/  @P1 BRA `(.L_x_5502) ;  /* 0x00000064009c1947 */ /* 0x000fea0003800000 */
[----:B---3--:R-:W3:Y:S01]  /*11d30*/  LDL R4, [R1+0x10] ;  /* 0x0000100001047983 */ /* 0x008ee20000100800 */
[----:B--2---:R-:W2:Y:S01]  /*11d40*/  LDC R5, c[0x0][0x3f4] ;  /* 0x0000fd00ff057b82 */ /* 0x004ea20000000800 */
[----:B------:R-:W-:Y:S01]  /*11d50*/  LEA.HI R36, R45, R36, RZ, 0x2 ;  /* 0x000000242d247211 */ /* 0x000fe200078f10ff */
[----:B------:R-:W-:Y:S03]  /*11d60*/  BSSY B1, `(.L_x_5503) ;  /* 0x0000086000017945 */ /* 0x000fe60003800000 */
[--C-:B-1----:R-:W-:Y:S02]  /*11d70*/  SHF.R.S32.HI R0, RZ, 0x2, R36.reuse ;  /* 0x00000002ff007819 */ /* 0x102fe40000011424 */
[----:B------:R-:W-:-:S04]  /*11d80*/  SHF.R.S32.HI R3, RZ, 0x1f, R36 ;  /* 0x0000001fff037819 */ /* 0x000fc80000011424 */
[----:B------:R-:W-:-:S04]  /*11d90*/  LEA.HI R3, R3, R0, RZ, 0x2 ;  /* 0x0000000003037211 */ /* 0x000fc800078f10ff */
[----:B0-----:R-:W-:-:S05]  /*11da0*/  LOP3.LUT R7, R3, 0xfffffffc, RZ, 0xc0, !PT ;  /* 0xfffffffc03077812 */ /* 0x001fca00078ec0ff */
[----:B------:R-:W-:Y:S01]  /*11db0*/  IMAD.IADD R7, R0, 0x1, -R7 ;  /* 0x0000000100077824 */ /* 0x000fe200078e0a07 */
[----:B--2---:R-:W-:-:S04]  /*11dc0*/  ISETP.GE.AND P6, PT, R22, R5, PT ;  /* 0x000000051600720c */ /* 0x004fc80003fc6270 */
[----:B------:R-:W-:Y:S02]  /*11dd0*/  LOP3.LUT P0, RZ, R7, 0x2, RZ, 0xc0, !PT ;  /* 0x0000000207ff7812 */ /* 0x000fe4000780c0ff */
[-C--:B------:R-:W-:Y:S02]  /*11de0*/  ISETP.GE.AND P1, PT, R226, R5.reuse, PT ;  /* 0x00000005e200720c */ /* 0x080fe40003f26270 */
[-C--:B------:R-:W-:Y:S02]  /*11df0*/  ISETP.GE.AND P2, PT, R225, R5.reuse, PT ;  /* 0x00000005e100720c */ /* 0x080fe40003f46270 */
[-C--:B------:R-:W-:Y:S02]  /*11e00*/  ISETP.GE.AND P3, PT, R227, R5.reuse, PT ;  /* 0x00000005e300720c */ /* 0x080fe40003f66270 */
[-C--:B------:R-:W-:Y:S02]  /*11e10*/  ISETP.GE.AND P4, PT, R224, R5.reuse, PT ;  /* 0x00000005e000720c */ /* 0x080fe40003f86270 */
[----:B------:R-:W-:Y:S01]  /*11e20*/  ISETP.GE.AND P5, PT, R228, R5, PT ;  /* 0x00000005e400720c */ /* 0x000fe20003fa6270 */
[----:B---3--:R-:W-:-:S04]  /*11e30*/  IMAD.IADD R3, R16, 0x1, R4 ;  /* 0x0000000110037824 */ /* 0x008fc800078e0204 */
[----:B------:R-:W-:Y:S01]  /*11e40*/  VIADD R0, R3, 0x20 ;  /* 0x0000002003007836 */ /* 0x000fe20000000000 */
[----:B------:R-:W-:Y:S07]  /*11e50*/  @P6 BRA `(.L_x_5504) ;  /* 0x0000000400d86947 */ /* 0x000fee0003800000 */
[----:B------:R-:W0:Y:S01]  /*11e60*/  LDS.128 R4, [R3+0x1e200] ;  /* 0x01e2000003047984 */ /* 0x000e220000000c00 */
[----:B-----5:R-:W-:Y:S02]  /*11e70*/  SHF.R.U32.HI R37, RZ, 0x8, R39 ;  /* 0x00000008ff257819 */ /* 0x020fe40000011627 */
[----:B------:R-:W-:Y:S02]  /*11e80*/  LOP3.LUT R36, R39, 0xff, RZ, 0xc0, !PT ;  /* 0x000000ff27247812 */ /* 0x000fe400078ec0ff */
[----:B------:R-:W-:Y:S02]  /*11e90*/  LOP3.LUT R37, R37, 0xff, RZ, 0xc0, !PT ;  /* 0x000000ff25257812 */ /* 0x000fe400078ec0ff */
[----:B------:R-:W-:Y:S02]  /*11ea0*/  SHF.R.U32.HI R15, RZ, 0x8, R38 ;  /* 0x00000008ff0f7819 */ /* 0x000fe40000011626 */
[----:B------:R-:W-:Y:S02]  /*11eb0*/  SHF.R.U32.HI R45, RZ, 0x8, R41 ;  /* 0x00000008ff2d7819 */ /* 0x000fe40000011629 */
[----:B------:R-:W-:-:S02]  /*11ec0*/  PRMT R36, R37, 0x7604, R36 ;  /* 0x0000760425247816 */ /* 0x000fc40000000024 */
[----:B----4-:R-:W-:Y:S02]  /*11ed0*/  LOP3.LUT R14, R38, 0xff, RZ, 0xc0, !PT ;  /* 0x000000ff260e7812 */ /* 0x010fe400078ec0ff */
        /* <DEDUP_REMOVED lines=110> */
.L_x_5504:
[----:B------:R-:W-:Y:S05]  /*125c0*/  BSYNC B1 ;  /* 0x0000000000017941 */ /* 0x000fea0003800000 */
.L_x_5503:
        /* <DEDUP_REMOVED lines=125> */
.L_x_5506:
[----:B------:R-:W-:Y:S05]  /*12da0*/  BSYNC B1 ;  /* 0x0000000000017941 */ /* 0x000fea0003800000 */
.L_x_5505:
        /* <DEDUP_REMOVED lines=36> */
[--C-:B------:R-:W-:Y:S01]  /*12ff0*/  HADD2.F32 R34, -RZ, R31.reuse.H1_H1 ;  /* 0x3000001fff227230 */ /* 0x100fe20000004100 */
[----:B------:R-:W-:Y:S01]  /*13000*/  F2FP.F16.E4M3.UNPACK_B R28, R6 ;  /* 0x00000006ff1c723e */ /* 0x000fe200020006ff */
[----:B------:R-:W-:Y:S01]  /*13010*/  HADD2.F32 R36, -RZ, R36.H0_H0 ;  /* 0x20000024ff247230 */ /* 0x000fe20000004100 */
[----:B------:R-:W-:Y:S01]  /*13020*/  LOP3.LUT R32, R15, 0xff000000, R30, 0xf8, !PT ;  /* 0xff0000000f207812 */ /* 0x000fe200078ef81e */
        /* <DEDUP_REMOVED lines=9> */
[----:B------:R-:W-:Y:S01]  /*130c0*/  F2FP.F16.E4M3.UNPACK_B R30, R7 ;  /* 0x00000007ff1e723e */ /* 0x000fe200020006ff */
[C---:B------:R-:W-:Y:S01]  /*130d0*/  FMUL.FTZ R29, R5.reuse, R36 ;  /* 0x00000024051d7220 */ /* 0x040fe20000410000 */
[----:B------:R-:W-:Y:S01]  /*130e0*/  F2FP.F16.E4M3.UNPACK_B R37, R37.H1 ;  /* 0x00000025ff25723e */ /* 0x000fe200030006ff */
[----:B------:R-:W-:Y:S01]  /*130f0*/  FMUL.FTZ R39, R5, R31 ;  /* 0x0000001f05277220 */ /* 0x000fe20000410000 */
        /* <DEDUP_REMOVED lines=67> */
.L_x_5508:
[----:B------:R-:W-:Y:S05]  /*13530*/  BSYNC B1 ;  /* 0x0000000000017941 */ /* 0x000fea0003800000 */
.L_x_5507:
        /* <DEDUP_REMOVED lines=25> */
[----:B------:R-:W-:Y:S02]  /*136d0*/  PRMT R31, R30, 0x7604, R31 ;  /* 0x000076041e1f7816 */ /* 0x000fe4000000001f */
[----:B------:R-:W-:-:S02]  /*136e0*/  SHF.R.U32.HI R30, RZ, 0x10, R24 ;  /* 0x00000010ff1e7819 */ /* 0x000fc40000011618 */
[----:B------:R-:W-:Y:S02]  /*136f0*/  LOP3.LUT R14, R14, 0xff, RZ, 0xc0, !PT ;  /* 0x000000ff0e0e7812 */ /* 0x000fe400078ec0ff */
[----:B------:R-:W-:Y:S02]  /*13700*/  LOP3.LUT R33, R33, 0xff000000, R25, 0xf8, !PT ;  /* 0xff00000021217812 */ /* 0x000fe400078ef819 */
[----:B------:R-:W-:Y:S02]  /*13710*/  LOP3.LUT R29, R29, 0xff000000, R27, 0xf8, !PT ;  /* 0xff0000001d1d7812 */ /* 0x000fe400078ef81b */
[----:B------:R-:W-:Y:S02]  /*13720*/  LOP3.LUT R30, R30, 0xff, RZ, 0xc0, !PT ;  /* 0x000000ff1e1e7812 */ /* 0x000fe400078ec0ff */
[----:B------:R-:W-:Y:S02]  /*13730*/  PRMT R15, R14, 0x7054, R15 ;  /* 0x000070540e0f7816 */ /* 0x000fe4000000000f */
[----:B0-----:R-:W-:-:S02]  /*13740*/  F2FP.F16.E4M3.UNPACK_B R14, R6.H1 ;  /* 0x00000006ff0e723e */ /* 0x001fc400030006ff */
[----:B------:R-:W-:Y:S02]  /*13750*/  F2FP.F16.E4M3.UNPACK_B R32, R33 ;  /* 0x00000021ff20723e */ /* 0x000fe400020006ff */
[----:B------:R-:W-:Y:S01]  /*13760*/  F2FP.F16.E4M3.UNPACK_B R27, R29 ;  /* 0x0000001dff1b723e */ /* 0x000fe200020006ff */
[--C-:B------:R-:W-:Y:S01]  /*13770*/  HADD2.F32 R25, -RZ, R14.reuse.H0_H0 ;  /* 0x2000000eff197230 */ /* 0x100fe20000004100 */
[----:B------:R-:W-:Y:S01]  /*13780*/  PRMT R31, R30, 0x7054, R31 ;  /* 0x000070541e1f7816 */ /* 0x000fe2000000001f */
        /* <DEDUP_REMOVED lines=11> */
[--C-:B------:R-:W-:Y:S02]  /*13840*/  HADD2.F32 R5, -RZ, R24.reuse.H1_H1 ;  /* 0x30000018ff057230 */ /* 0x100fe40000004100 */
        /* <DEDUP_REMOVED lines=75> */
.L_x_5510:
[----:B------:R-:W-:Y:S05]  /*13d00*/  BSYNC B1 ;  /* 0x0000000000017941 */ /* 0x000fea0003800000 */
.L_x_5509:
        /* <DEDUP_REMOVED lines=120> */
.L_x_5512:
[----:B------:R-:W-:Y:S05]  /*14490*/  BSYNC B1 ;  /* 0x0000000000017941 */ /* 0x000fea0003800000 */
.L_x_5511:
        /* <DEDUP_REMOVED lines=124> */
.L_x_5496:
[----:B------:R-:W1:Y:S01]  /*14c60*/  LDC R25, c[0x0][0x448] ;  /* 0x00011200ff197b82 */ /* 0x000e620000000800 */
        /* <DEDUP_REMOVED lines=19> */
[C---:B0-----:R-:W-:Y:S01]  /*14da0*/  IMAD R13, R9.reuse, UR5, R8 ;  /* 0x00000005090d7c24 */ /* 0x041fe2000f8e0208 */
        /* <DEDUP_REMOVED lines=11> */
.L_x_5752:
[----:B------:R-:W5:Y:S01]  /*14e60*/  LDL R4, [R1] ;  /* 0x0000000001047983 */ /* 0x000f620000100800 */
        /* <DEDUP_REMOVED lines=10> */
[----:B-----5:R-:W-:Y:S01]  /*14f10*/  IMAD R37, R4, R25, RZ ;  /* 0x0000001904257224 */ /* 0x020fe200078e02ff */
[----:B------:R-:W-:Y:S02]  /*14f20*/  CS2R R4, SRZ ;  /* 0x0000000000047805 */ /* 0x000fe4000001ff00 */
[----:B------:R-:W-:-:S02]  /*14f30*/  CS2R R24, SRZ ;  /* 0x0000000000187805 */ /* 0x000fc4000001ff00 */
[----:B------:R-:W-:Y:S02]  /*14f40*/  ISETP.GE.AND P0, PT, R10, R37, PT ;  /* 0x000000250a00720c */ /* 0x000fe40003f06270 */
[----:B------:R-:W-:-:S11]  /*14f50*/  CS2R R10, SRZ ;  /* 0x00000000000a7805 */ /* 0x000fd6000001ff00 */
[----:B------:R-:W-:Y:S05]  /*14f60*/  @P0 BRA `(.L_x_5515) ;  /* 0x0000000000c40947 */ /* 0x000fea0003800000 */
        /* <DEDUP_REMOVED lines=18> */
[----:B----4-:R-:W-:Y:S01]  /*15090*/  @!P2 IADD3 R40, P4, R18, R21, RZ ;  /* 0x000000151228a210 */ /* 0x010fe20007f9e0ff */
[----:B------:R-:W-:Y:S01]  /*150a0*/  @!P1 IMAD.SHL.U32 R46, R4, 0x10, RZ ;  /* 0x00000010042e9824 */ /* 0x000fe200078e00ff */
[----:B------:R-:W-:Y:S02]  /*150b0*/  SHF.R.S32.HI R7, RZ, 0x4, R7 ;  /* 0x00000004ff077819 */ /* 0x000fe40000011407 */
[----:B--2---:R-:W-:Y:S01]  /*150c0*/  @!P2 IADD3 R38, P3, R18, R3, RZ ;  /* 0x000000031226a210 */ /* 0x004fe20007f7e0ff */
[----:B---3--:R-:W-:Y:S01]  /*150d0*/  @!P2 IMAD.X R41, R20, 0x1, R5, P4 ;  /* 0x000000011429a824 */ /* 0x008fe200020e0605 */
[----:B------:R-:W-:Y:S01]  /*150e0*/  @!P1 IADD3 R42, P5, R3, R46, RZ ;  /* 0x0000002e032a9210 */ /* 0x000fe20007fbe0ff */
[----:B------:R-:W-:Y:S01]  /*150f0*/  @!P0 IMAD.SHL.U32 R50, R7, 0x10, RZ ;  /* 0x0000001007328824 */ /* 0x000fe200078e00ff */
[----:B-1----:R-:W-:-:S02]  /*15100*/  @!P2 IADD3.X R39, R0, R5, RZ, P3, !PT ;  /* 0x000000050027a210 */ /* 0x002fc40001ffe4ff */
[----:B------:R-:W-:Y:S02]  /*15110*/  CS2R R6, SRZ ;  /* 0x0000000000067805 */ /* 0x000fe4000001ff00 */
[----:B------:R-:W-:Y:S02]  /*15120*/  @!P1 SHF.R.S32.HI R5, RZ, 0x1f, R46 ;  /* 0x0000001fff059819 */ /* 0x000fe4000001142e */
        /* <DEDUP_REMOVED lines=21> */
.L_x_5515:
[----:B------:R-:W-:Y:S05]  /*15280*/  BSYNC B1 ;  /* 0x0000000000017941 */ /* 0x000fea0003800000 */
.L_x_5514:
[----:B------:R-:W-:Y:S01]  /*15290*/  ULEA.HI UR4, UR43, UR43, URZ, 0x1 ;  /* 0x0000002b2b047291 */ /* 0x000fe2000f8f083f */
[----:B--2---:R-:W-:Y:S01]  /*152a0*/  VIADDMNMX R3, R37, -R236, 0x80, PT ;  /* 0x0000008025037446 */ /* 0x004fe200038009ec */
[----:B------:R-:W-:Y:S02]  /*152b0*/  BSSY B1, `(.L_x_5516) ;  /* 0x0000008000017945 */ /* 0x000fe40003800000 */
[----:B------:R-:W-:Y:S01]  /*152c0*/  ULOP3.LUT UR4, UR4, 0xfffffffe, URZ, 0xc0, !UPT ;  /* 0xfffffffe04047892 */ /* 0x000fe2000f8ec03f */
[----:B------:R-:W-:-:S03]  /*152d0*/  ISETP.GE.AND P1, PT, R220, R3, PT ;  /* 0x00000003dc00720c */ /* 0x000fc60003f26270 */
[----:B------:R-:W-:-:S06]  /*152e0*/  UIADD3 UR4, UR43, -UR4, URZ ;  /* 0x800000042b047290 */ /* 0x000fcc000fffe03f */
[----:B----4-:R-:W-:-:S05]  /*152f0*/  IMAD.U32 R21, RZ, RZ, UR4 ;  /* 0x00000004ff157e24 */ /* 0x010fca000f8e00ff */
[----:B------:R-:W-:-:S04]  /*15300*/  SHF.L.U32 R21, R21, 0x1f, RZ ;  /* 0x0000001f15157819 */ /* 0x000fc800000006ff */
[----:B------:R-:W2:Y:S02]  /*15310*/  SYNCS.PHASECHK.TRANS64.TRYWAIT P0, [R16+URZ+0x33400], R21 ;  /* 0x03340015100075a7 */ /* 0x000ea4000800017f */
[----:B--2---:R-:W-:Y:S05]  /*15320*/  @!P0 BRA `(.L_x_5517) ;  /* 0x000001dc00488947 */ /* 0x004fea0003800000 */
.L_x_5753:
[----:B------:R-:W-:Y:S05]  /*15330*/  BSYNC B1 ;  /* 0x0000000000017941 */ /* 0x000fea0003800000 */
.L_x_5516:
[----:B------:R-:W-:Y:S05]  /*15340*/  @P1 BRA `(.L_x_5502) ;  /* 0x0000003000141947 */ /* 0x000fea0003800000 */
[----:B------:R-:W4:Y:S01]  /*15350*/  LDC R3, c[0x0][0x3f4] ;  /* 0x0000fd00ff037b82 */ /* 0x000f220000000800 */
[C---:B-1----:R-:W-:Y:S01]  /*15360*/  VIADD R0, R18.reuse, 0x20 ;  /* 0x0000002012007836 */ /* 0x042fe20000000000 */
[----:B------:R-:W-:Y:S01]  /*15370*/  BSSY B1, `(.L_x_5518) ;  /* 0x0000100000017945 */ /* 0x000fe20003800000 */
[C---:B---3--:R-:W-:Y:S01]  /*15380*/  VIADD R20, R18.reuse, 0x40 ;  /* 0x0000004012147836 */ /* 0x048fe20000000000 */
[-C--:B----4-:R-:W-:Y:S02]  /*15390*/  ISETP.GE.AND P0, PT, R18, R3.reuse, PT ;  /* 0x000000031200720c */ /* 0x090fe40003f06270 */
[-C--:B------:R-:W-:Y:S02]  /*153a0*/  ISETP.GE.AND P1, PT, R0, R3.reuse, PT ;  /* 0x000000030000720c */ /* 0x080fe40003f26270 */
[----:B------:R-:W-:-:S09]  /*153b0*/  ISETP.GE.AND P2, PT, R20, R3, PT ;  /* 0x000000031400720c */ /* 0x000fd20003f46270 */
[----:B------:R-:W-:Y:S05]  /*153c0*/  @P0 BRA `(.L_x_5519) ;  /* 0x0000000c00e80947 */ /* 0x000fea0003800000 */
[----:B------:R-:W3:Y:S01]  /*153d0*/  LDL R68, [R1+0x6c] ;  /* 0x00006c0001447983 */ /* 0x000ee20000100800 */
[----:B------:R-:W-:Y:S02]  /*153e0*/  LEA.HI R0, R36, R36, RZ, 0x1 ;  /* 0x0000002424007211 */ /* 0x000fe400078f08ff */
[----:B-----5:R-:W-:Y:S02]  /*153f0*/  LOP3.LUT R20, R24, 0xff, RZ, 0xc0, !PT ;  /* 0x000000ff18147812 */ /* 0x020fe400078ec0ff */
[----:B--2---:R-:W-:Y:S02]  /*15400*/  LOP3.LUT R21, R0, 0xfffffffe, RZ, 0xc0, !PT ;  /* 0xfffffffe00157812 */ /* 0x004fe400078ec0ff */
[----:B------:R-:W-:Y:S02]  /*15410*/  SHF.R.U32.HI R0, RZ, 0x8, R24 ;  /* 0x00000008ff007819 */ /* 0x000fe40000011618 */
[----:B------:R-:W-:Y:S01]  /*15420*/  SHF.R.U32.HI R37, RZ, 0x8, R25 ;  /* 0x00000008ff257819 */ /* 0x000fe20000011619 */
[----:B0-----:R-:W-:Y:S01]  /*15430*/  IMAD.IADD R40, R36, 0x1, -R21 ;  /* 0x0000000124287824 */ /* 0x001fe200078e0a15 */
        /* <DEDUP_REMOVED lines=31> */
[----:B------:R-:W-:Y:S02]  /*15630*/  LOP3.LUT R48, R5, 0xff, RZ, 0xc0, !PT ;  /* 0x000000ff05307812 */ /* 0x000fe400078ec0ff */
[----:B------:R-:W-:Y:S02]  /*15640*/  SHF.R.U32.HI R50, RZ, 0x8, R6 ;  /* 0x00000008ff327819 */ /* 0x000fe40000011606 */
        /* <DEDUP_REMOVED lines=10> */
[----:B------:R-:W-:-:S02]  /*156f0*/  SHF.R.U32.HI R49, RZ, 0x10, R27 ;  /* 0x00000010ff317819 */ /* 0x000fc4000001161b */
[----:B------:R-:W-:Y:S02]  /*15700*/  SHF.L.U32 R53, R53, 0x10, RZ ;  /* 0x0000001035357819 */ /* 0x000fe400000006ff */
[----:B------:R-:W-:Y:S01]  /*15710*/  LOP3.LUT R45, R45, 0xff0000, R24, 0xf8, !PT ;  /* 0x00ff00002d2d7812 */ /* 0x000fe200078ef818 */
[----:B------:R-:W-:Y:S01]  /*15720*/  IMAD.U32 R49, R49, 0x10000, RZ ;  /* 0x0001000031317824 */ /* 0x000fe200078e00ff */
[----:B------:R-:W-:Y:S02]  /*15730*/  LOP3.LUT R55, R48, 0xff0000, R53, 0xf8, !PT ;  /* 0x00ff000030377812 */ /* 0x000fe400078ef835 */
[----:B------:R-:W-:Y:S02]  /*15740*/  LOP3.LUT R21, R46, 0xff0000, R21, 0xf8, !PT ;  /* 0x00ff00002e157812 */ /* 0x000fe400078ef815 */
[----:B------:R-:W-:Y:S02]  /*15750*/  LOP3.LUT R47, R47, 0xff0000, R26, 0xf8, !PT ;  /* 0x00ff00002f2f7812 */ /* 0x000fe400078ef81a */
[----:B------:R-:W-:-:S02]  /*15760*/  LOP3.LUT R55, R55, 0xff000000, R5, 0xf8, !PT ;  /* 0xff00000037377812 */ /* 0x000fc400078ef805 */
[----:B------:R-:W-:Y:S02]  /*15770*/  SHF.R.U32.HI R59, RZ, 0x10, R7 ;  /* 0x00000010ff3b7819 */ /* 0x000fe40000011607 */
[----:B------:R-:W-:Y:S02]  /*15780*/  LOP3.LUT R45, R45, 0xff000000, R24, 0xf8, !PT ;  /* 0xff0000002d2d7812 */ /* 0x000fe400078ef818 */
[----:B------:R-:W-:Y:S01]  /*15790*/  LOP3.LUT R49, R20, 0xff0000, R49, 0xf8, !PT ;  /* 0x00ff000014317812 */ /* 0x000fe200078ef831 */
[----:B------:R-:W-:Y:S01]  /*157a0*/  IMAD.U32 R59, R59, 0x10000, RZ ;  /* 0x000100003b3b7824 */ /* 0x000fe200078e00ff */
[----:B------:R-:W-:Y:S02]  /*157b0*/  LOP3.LUT R24, R21, 0xff000000, R25, 0xf8, !PT ;  /* 0xff00000015187812 */ /* 0x000fe400078ef819 */
[----:B------:R-:W-:Y:S02]  /*157c0*/  LOP3.LUT R21, R57, 0xff0000, R6, 0xf8, !PT ;  /* 0x00ff000039157812 */ /* 0x000fe400078ef806 */
[----:B------:R-:W-:-:S02]  /*157d0*/  LOP3.LUT R20, R47, 0xff000000, R26, 0xf8, !PT ;  /* 0xff0000002f147812 */ /* 0x000fc400078ef81a */
[----:B------:R-:W-:Y:S02]  /*157e0*/  F2FP.F16.E4M3.UNPACK_B R54, R55 ;  /* 0x00000037ff36723e */ /* 0x000fe400020006ff */
[----:B0-----:R-:W-:Y:S02]  /*157f0*/  F2FP.F16.E4M3.UNPACK_B R26, R41 ;  /* 0x00000029ff1a723e */ /* 0x001fe400020006ff */
[----:B------:R-:W-:Y:S02]  /*15800*/  LOP3.LUT R53, R49, 0xff000000, R27, 0xf8, !PT ;  /* 0xff00000031357812 */ /* 0x000fe400078ef81b */
[----:B------:R-:W-:Y:S02]  /*15810*/  LOP3.LUT R51, R51, 0xff0000, R4, 0xf8, !PT ;  /* 0x00ff000033337812 */ /* 0x000fe400078ef804 */
[----:B------:R-:W-:Y:S01]  /*15820*/  LOP3.LUT R5, R21, 0xff000000, R6, 0xf8, !PT ;  /* 0xff00000015057812 */ /* 0x000fe200078ef806 */
[--C-:B------:R-:W-:Y:S01]  /*15830*/  HADD2.F32 R6, -RZ, R26.reuse.H0_H0 ;  /* 0x2000001aff067230 */ /* 0x100fe20000004100 */
[----:B------:R-:W-:Y:S01]  /*15840*/  F2FP.F16.E4M3.UNPACK_B R27, R24 ;  /* 0x00000018ff1b723e */ /* 0x000fe200020006ff */
[----:B------:R-:W-:Y:S01]  /*15850*/  HADD2.F32 R26, -RZ, R26.H1_H1 ;  /* 0x3000001aff1a7230 */ /* 0x000fe20000004100 */
[----:B------:R-:W-:-:S02]  /*15860*/  LOP3.LUT R59, R52, 0xff0000, R59, 0xf8, !PT ;  /* 0x00ff0000343b7812 */ /* 0x000fc400078ef83b */
[----:B------:R-:W-:Y:S02]  /*15870*/  LOP3.LUT R57, R51, 0xff000000, R4, 0xf8, !PT ;  /* 0xff00000033397812 */ /* 0x000fe400078ef804 */
[-C--:B------:R-:W-:Y:S02]  /*15880*/  F2FP.F16.E4M3.UNPACK_B R51, R43.reuse ;  /* 0x0000002bff33723e */ /* 0x080fe400020006ff */
[----:B------:R-:W-:Y:S02]  /*15890*/  F2FP.F16.E4M3.UNPACK_B R52, R43.H1 ;  /* 0x0000002bff34723e */ /* 0x000fe400030006ff */
[-C--:B------:R-:W-:Y:S02]  /*158a0*/  F2FP.F16.E4M3.UNPACK_B R43, R40.reuse ;  /* 0x00000028ff2b723e */ /* 0x080fe400020006ff */
[----:B------:R-:W-:Y:S02]  /*158b0*/  F2FP.F16.E4M3.UNPACK_B R50, R40.H1 ;  /* 0x00000028ff32723e */ /* 0x000fe400030006ff */
[----:B------:R-:W-:-:S02]  /*158c0*/  F2FP.F16.E4M3.UNPACK_B R41, R41.H1 ;  /* 0x00000029ff29723e */ /* 0x000fc400030006ff */
[----:B------:R-:W-:Y:S02]  /*158d0*/  F2FP.F16.E4M3.UNPACK_B R55, R55.H1 ;  /* 0x00000037ff37723e */ /* 0x000fe400030006ff */
[----:B------:R-:W-:Y:S01]  /*158e0*/  LOP3.LUT R58, R59, 0xff000000, R7, 0xf8, !PT ;  /* 0xff0000003b3a7812 */ /* 0x000fe200078ef807 */
[----:B------:R-:W-:Y:S01]  /*158f0*/  HADD2.F32 R59, -RZ, R54.H1_H1 ;  /* 0x30000036ff3b7230 */ /* 0x000fe20000004100 */
[-C--:B------:R-:W-:Y:S02]  /*15900*/  F2FP.F16.E4M3.UNPACK_B R7, R42.reuse ;  /* 0x0000002aff07723e */ /* 0x080fe400020006ff */
[----:B------:R-:W-:Y:S02]  /*15910*/  F2FP.F16.E4M3.UNPACK_B R42, R42.H1 ;  /* 0x0000002aff2a723e */ /* 0x000fe400030006ff */
[----:B------:R-:W-:Y:S01]  /*15920*/  FMUL.FTZ R61, R26, R59 ;  /* 0x0000003b1a3d7220 */ /* 0x000fe20000410000 */
[----:B---3--:R-:W0:Y:S02]  /*15930*/  LDS.128 R36, [R68+0x1e200] ;  /* 0x01e2000044247984 */ /* 0x008e240000000c00 */
[----:B0-----:R-:W-:-:S02]  /*15940*/  F2FP.F16.E4M3.UNPACK_B R21, R37 ;  /* 0x00000025ff15723e */ /* 0x001fc400020006ff */
[-C--:B------:R-:W-:Y:S02]  /*15950*/  F2FP.F16.E4M3.UNPACK_B R48, R39.reuse ;  /* 0x00000027ff30723e */ /* 0x080fe400020006ff */
[----:B------:R-:W-:Y:S01]  /*15960*/  F2FP.F16.E4M3.UNPACK_B R49, R39.H1 ;  /* 0x00000027ff31723e */ /* 0x000fe200030006ff */
[----:B------:R-:W-:Y:S01]  /*15970*/  HADD2.F32 R39, -RZ, R54.H0_H0 ;  /* 0x20000036ff277230 */ /* 0x000fe20000004100 */
[-C--:B------:R-:W-:Y:S01]  /*15980*/  F2FP.F16.E4M3.UNPACK_B R46, R36.reuse ;  /* 0x00000024ff2e723e */ /* 0x080fe200020006ff */
[----:B------:R-:W-:Y:S01]  /*15990*/  HADD2.F32 R25, -RZ, R21.H0_H0 ;  /* 0x20000015ff197230 */ /* 0x000fe20000004100 */
[----:B------:R-:W-:Y:S01]  /*159a0*/  F2FP.F16.E4M3.UNPACK_B R47, R36.H1 ;  /* 0x00000024ff2f723e */ /* 0x000fe200030006ff */
[----:B------:R-:W-:Y:S02]  /*159b0*/  HADD2.F32 R36, -RZ, R27.H0_H0 ;  /* 0x2000001bff247230 */ /* 0x000fe40000004100 */
[C---:B------:R-:W-:Y:S01]  /*159c0*/  FMUL.FTZ R40, R6.reuse, R39 ;  /* 0x0000002706287220 */ /* 0x040fe20000410000 */
[----:B------:R-:W-:Y:S01]  /*159d0*/  F2FP.F16.E4M3.UNPACK_B R37, R37.H1 ;  /* 0x00000025ff25723e */ /* 0x000fe200030006ff */
[----:B------:R-:W-:Y:S01]  /*159e0*/  HADD2.F32 R54, -RZ, R55.H0_H0 ;  /* 0x20000037ff367230 */ /* 0x000fe20000004100 */
[----:B------:R-:W-:Y:S01]  /*159f0*/  F2FP.F16.E4M3.UNPACK_B R4, R38 ;  /* 0x00000026ff04723e */ /* 0x000fe200020006ff */
[-C--:B------:R-:W-:Y:S01]  /*15a00*/  FMUL.FTZ R56, R6, R36.reuse ;  /* 0x0000002406387220 */ /* 0x080fe20000410000 */
[----:B------:R-:W-:Y:S01]  /*15a10*/  FFMA.FTZ R6, R25, R36, -R40 ;  /* 0x0000002419067223 */ /* 0x000fe20000010828 */
[----:B------:R-:W-:Y:S01]  /*15a20*/  F2FP.F16.E4M3.UNPACK_B R36, R24.H1 ;  /* 0x00000018ff24723e */ /* 0x000fe200030006ff */
[----:B------:R-:W-:-:S02]  /*15a30*/  HADD2.F32 R24, -RZ, R21.H1_H1 ;  /* 0x30000015ff187230 */ /* 0x000fc40000004100 */
[----:B------:R-:W-:Y:S01]  /*15a40*/  FFMA.FTZ R25, R25, R39, R56 ;  /* 0x0000002719197223 */ /* 0x000fe20000010038 */
[----:B------:R-:W-:Y:S01]  /*15a50*/  HADD2.F32 R39, -RZ, R27.H1_H1 ;  /* 0x3000001bff277230 */ /* 0x000fe20000004100 */
[----:B------:R-:W-:Y:S01]  /*15a60*/  F2FP.F16.E4M3.UNPACK_B R38, R38.H1 ;  /* 0x00000026ff26723e */ /* 0x000fe200030006ff */
[----:B------:R-:W-:Y:S02]  /*15a70*/  HADD2.F32 R21, -RZ, R41.H0_H0 ;  /* 0x20000029ff157230 */ /* 0x000fe40000004100 */
[----:B------:R-:W-:Y:S02]  /*15a80*/  HADD2.F32 R40, -RZ, R36.H0_H0 ;  /* 0x20000024ff287230 */ /* 0x000fe40000004100 */
[----:B------:R-:W-:Y:S01]  /*15a90*/  FMUL.FTZ R26, R26, R39 ;  /* 0x000000271a1a7220 */ /* 0x000fe20000410000 */
[----:B------:R-:W-:Y:S02]  /*15aa0*/  HADD2.F32 R27, -RZ, R37.H0_H0 ;  /* 0x20000025ff1b7230 */ /* 0x000fe40000004100 */
[----:B------:R-:W-:Y:S01]  /*15ab0*/  FMUL.FTZ R56, R21, R54 ;  /* 0x0000003615387220 */ /* 0x000fe20000410000 */
[----:B------:R-:W-:-:S02]  /*15ac0*/  HADD2.F32 R41, -RZ, R41.H1_H1 ;  /* 0x30000029ff297230 */ /* 0x000fc40000004100 */
        /* <DEDUP_REMOVED lines=8> */
[----:B------:R-:W-:Y:S01]  /*15b50*/  F2FP.F16.E4M3.UNPACK_B R58, R58.H1 ;  /* 0x0000003aff3a723e */ /* 0x000fe200030006ff */
[----:B------:R-:W-:Y:S02]  /*15b60*/  HADD2.F32 R56, -RZ, R55.H1_H1 ;  /* 0x30000037ff387230 */ /* 0x000fe40000004100 */
[----:B------:R-:W-:-:S02]  /*15b70*/  HADD2.F32 R36, -RZ, R37.H1_H1 ;  /* 0x30000025ff247230 */ /* 0x000fc40000004100 */
[----:B------:R-:W-:Y:S02]  /*15b80*/  HADD2.F32 R60, -RZ, R59.H0_H0 ;  /* 0x2000003bff3c7230 */ /* 0x000fe40000004100 */
[C---:B------:R-:W-:Y:S01]  /*15b90*/  FMUL.FTZ R61, R41.reuse, R56 ;  /* 0x00000038293d7220 */ /* 0x040fe20000410000 */
[----:B------:R-:W-:Y:S02]  /*15ba0*/  HADD2.F32 R37, -RZ, R51.H0_H0 ;  /* 0x20000033ff257230 */ /* 0x000fe40000004100 */
[----:B------:R-:W-:Y:S01]  /*15bb0*/  FMUL.FTZ R41, R41, R39 ;  /* 0x0000002729297220 */ /* 0x000fe20000410000 */
[----:B------:R-:W-:Y:S02]  /*15bc0*/  HADD2.F32 R55, -RZ, R54.H0_H0 ;  /* 0x20000036ff377230 */ /* 0x000fe40000004100 */
[----:B------:R-:W-:Y:S02]  /*15bd0*/  HADD2.F32 R40, -RZ, R48.H0_H0 ;  /* 0x20000030ff287230 */ /* 0x000fe40000004100 */
[----:B------:R-:W-:Y:S01]  /*15be0*/  FMUL.FTZ R63, R37, R60 ;  /* 0x0000003c253f7220 */ /* 0x000fe20000410000 */
[----:B------:R-:W-:-:S02]  /*15bf0*/  HADD2.F32 R59, -RZ, R59.H1_H1 ;  /* 0x3000003bff3b7230 */ /* 0x000fc40000004100 */
[----:B------:R-:W-:Y:S01]  /*15c00*/  FMUL.FTZ R65, R37, R55 ;  /* 0x0000003725417220 */ /* 0x000fe20000410000 */
[----:B------:R-:W-:Y:S01]  /*15c10*/  FFMA.FTZ R37, R36, R39, -R61 ;  /* 0x0000002724257223 */ /* 0x000fe2000001083d */
[C---:B------:R-:W-:Y:S01]  /*15c20*/  FFMA.FTZ R39, R40.reuse, R55, -R63 ;  /* 0x0000003728277223 */ /* 0x040fe2000001083f */
[----:B------:R-:W-:Y:S01]  /*15c30*/  HADD2.F32 R55, -RZ, R54.H1_H1 ;  /* 0x30000036ff377230 */ /* 0x000fe20000004100 */
[----:B------:R-:W-:Y:S01]  /*15c40*/  F2FP.F16.E4M3.UNPACK_B R54, R53.H1 ;  /* 0x00000035ff36723e */ /* 0x000fe200030006ff */
[----:B------:R-:W-:Y:S02]  /*15c50*/  HADD2.F32 R51, -RZ, R51.H1_H1 ;  /* 0x30000033ff337230 */ /* 0x000fe40000004100 */
[----:B------:R-:W-:Y:S01]  /*15c60*/  FFMA.FTZ R40, R40, R60, R65 ;  /* 0x0000003c28287223 */ /* 0x000fe20000010041 */
[----:B------:R-:W-:Y:S02]  /*15c70*/  HADD2.F32 R48, -RZ, R48.H1_H1 ;  /* 0x30000030ff307230 */ /* 0x000fe40000004100 */
[----:B------:R-:W-:Y:S01]  /*15c80*/  FFMA.FTZ R36, R36, R56, R41 ;  /* 0x0000003824247223 */ /* 0x000fe20000010029 */
[----:B------:R-:W-:-:S02]  /*15c90*/  HADD2.F32 R60, -RZ, R58.H0_H0 ;  /* 0x2000003aff3c7230 */ /* 0x000fc40000004100 */
[C---:B------:R-:W-:Y:S01]  /*15ca0*/  FMUL.FTZ R61, R51.reuse, R59 ;  /* 0x0000003b333d7220 */ /* 0x040fe20000410000 */
[----:B------:R-:W-:Y:S02]  /*15cb0*/  HADD2.F32 R53, -RZ, R52.H0_H0 ;  /* 0x20000034ff357230 */ /* 0x000fe40000004100 */
[-C--:B------:R-:W-:Y:S01]  /*15cc0*/  FMUL.FTZ R64, R51, R55.reuse ;  /* 0x0000003733407220 */ /* 0x080fe20000410000 */
[----:B------:R-:W-:Y:S02]  /*15cd0*/  HADD2.F32 R56, -RZ, R54.H0_H0 ;  /* 0x20000036ff387230 */ /* 0x000fe40000004100 */
[----:B------:R-:W-:Y:S01]  /*15ce0*/  FFMA.FTZ R62, R48, R55, -R61 ;  /* 0x00000037303e7223 */ /* 0x000fe2000001083d */
[----:B------:R-:W-:Y:S02]  /*15cf0*/  HADD2.F32 R41, -RZ, R49.H0_H0 ;  /* 0x20000031ff297230 */ /* 0x000fe40000004100 */
[C---:B------:R-:W-:Y:S01]  /*15d00*/  FMUL.FTZ R66, R53.reuse, R60 ;  /* 0x0000003c35427220 */ /* 0x040fe20000410000 */
[----:B------:R-:W-:Y:S01]  /*15d10*/  F2FP.F16.E4M3.UNPACK_B R55, R57.H1 ;  /* 0x00000039ff37723e */ /* 0x000fe200030006ff */
[----:B------:R-:W-:Y:S01]  /*15d20*/  FMUL.FTZ R53, R53, R56 ;  /* 0x0000003835357220 */ /* 0x000fe20000410000 */
[----:B------:R-:W-:Y:S01]  /*15d30*/  HADD2.F32 R58, -RZ, R58.H1_H1 ;  /* 0x3000003aff3a7230 */ /* 0x000fe20000004100 */
[----:B------:R-:W-:Y:S01]  /*15d40*/  F2FP.F16.E4M3.UNPACK_B R51, R45.H1 ;  /* 0x0000002dff33723e */ /* 0x000fe200030006ff */
[----:B------:R-:W-:-:S02]  /*15d50*/  HADD2.F32 R52, -RZ, R52.H1_H1 ;  /* 0x30000034ff347230 */ /* 0x000fc40000004100 */
[----:B------:R-:W-:Y:S01]  /*15d60*/  FFMA.FTZ R61, R48, R59, R64 ;  /* 0x0000003b303d7223 */ /* 0x000fe20000010040 */
[C---:B------:R-:W-:Y:S01]  /*15d70*/  FFMA.FTZ R66, R41.reuse, R56, -R66 ;  /* 0x0000003829427223 */ /* 0x040fe20000010842 */
[----:B------:R-:W-:Y:S01]  /*15d80*/  FFMA.FTZ R63, R41, R60, R53 ;  /* 0x0000003c293f7223 */ /* 0x000fe20000010035 */
        /* <DEDUP_REMOVED lines=8> */
[----:B------:R-:W-:Y:S02]  /*15e10*/  HADD2.F32 R53, -RZ, R51.H0_H0 ;  /* 0x20000033ff357230 */ /* 0x000fe40000004100 */
[----:B------:R-:W-:Y:S01]  /*15e20*/  FFMA.FTZ R64, R49, R58, R67 ;  /* 0x0000003a31407223 */ /* 0x000fe20000010043 */
        /* <DEDUP_REMOVED lines=9> */
[----:B------:R-:W-:Y:S01]  /*15ec0*/  FMUL.FTZ R50, R50, R51 ;  /* 0x0000003332327220 */ /* 0x000fe20000410000 */
[----:B------:R-:W-:Y:S02]  /*15ed0*/  HADD2.F32 R45, -RZ, R43.H0_H0 ;  /* 0x2000002bff2d7230 */ /* 0x000fe40000004100 */
[----:B------:R-:W-:Y:S01]  /*15ee0*/  FFMA.FTZ R53, R41, R53, -R52 ;  /* 0x0000003529357223 */ /* 0x000fe20000010834 */
[----:B------:R-:W-:Y:S02]  /*15ef0*/  HADD2.F32 R52, -RZ, R57.H0_H0 ;  /* 0x20000039ff347230 */ /* 0x000fe40000004100 */
[----:B------:R-:W-:Y:S01]  /*15f00*/  FFMA.FTZ R60, R47, R55, R50 ;  /* 0x000000372f3c7223 */ /* 0x000fe20000010032 */
[----:B------:R-:W-:-:S02]  /*15f10*/  HADD2.F32 R50, -RZ, R48.H0_H0 ;  /* 0x20000030ff327230 */ /* 0x000fc40000004100 */
[----:B------:R-:W-:Y:S01]  /*15f20*/  FFMA.FTZ R59, R41, R56, R59 ;  /* 0x00000038293b7223 */ /* 0x000fe2000001003b */
[----:B------:R-:W-:Y:S01]  /*15f30*/  FFMA.FTZ R58, R47, R51, -R54 ;  /* 0x000000332f3a7223 */ /* 0x000fe20000010836 */
        /* <DEDUP_REMOVED lines=10> */
[CC--:B------:R-:W-:Y:S01]  /*15fe0*/  FMUL.FTZ R45, R43.reuse, R57.reuse ;  /* 0x000000392b2d7220 */ /* 0x0c0fe20000410000 */
[----:B------:R-:W-:Y:S01]  /*15ff0*/  F2FP.F16.E4M3.UNPACK_B R41, R20.H1 ;  /* 0x00000014ff29723e */ /* 0x000fe200030006ff */
[-C--:B------:R-:W-:Y:S01]  /*16000*/  FMUL.FTZ R50, R43, R48.reuse ;  /* 0x000000302b327220 */ /* 0x080fe20000410000 */
[----:B------:R-:W-:Y:S02]  /*16010*/  HADD2.F32 R43, -RZ, R42.H0_H0 ;  /* 0x2000002aff2b7230 */ /* 0x000fe40000004100 */
[C---:B------:R-:W-:Y:S01]  /*16020*/  FFMA.FTZ R49, R46.reuse, R48, -R45 ;  /* 0x000000302e317223 */ /* 0x040fe2000001082d */
[----:B------:R-:W-:Y:S02]  /*16030*/  HADD2.F32 R48, -RZ, R47.H0_H0 ;  /* 0x2000002fff307230 */ /* 0x000fe40000004100 */
[----:B------:R-:W-:Y:S01]  /*16040*/  FFMA.FTZ R57, R46, R57, R50 ;  /* 0x000000392e397223 */ /* 0x000fe20000010032 */
[----:B------:R-:W-:Y:S01]  /*16050*/  HADD2.F32 R46, -RZ, R41.H0_H0 ;  /* 0x20000029ff2e7230 */ /* 0x000fe20000004100 */
[----:B------:R-:W-:Y:S01]  /*16060*/  F2FP.F16.E4M3.UNPACK_B R20, R20 ;  /* 0x00000014ff14723e */ /* 0x000fe200020006ff */
[----:B------:R-:W-:-:S02]  /*16070*/  HADD2.F32 R47, -RZ, R47.H1_H1 ;  /* 0x3000002fff2f7230 */ /* 0x000fc40000004100 */
[C---:B------:R-:W-:Y:S01]  /*16080*/  FMUL.FTZ R50, R43.reuse, R48 ;  /* 0x000000302b327220 */ /* 0x040fe20000410000 */
[----:B------:R-:W-:Y:S02]  /*16090*/  HADD2.F32 R42, -RZ, R42.H1_H1 ;  /* 0x3000002aff2a7230 */ /* 0x000fe40000004100 */
[-C--:B------:R-:W-:Y:S01]  /*160a0*/  FMUL.FTZ R52, R43, R46.reuse ;  /* 0x0000002e2b347220 */ /* 0x080fe20000410000 */
[----:B------:R-:W-:Y:S01]  /*160b0*/  HADD2.F32 R45, -RZ, R41.H1_H1 ;  /* 0x30000029ff2d7230 */ /* 0x000fe20000004100 */
[----:B------:R-:W-:Y:S01]  /*160c0*/  F2FP.F16.E4M3.UNPACK_B R5, R5 ;  /* 0x00000005ff05723e */ /* 0x000fe200020006ff */
        /* <DEDUP_REMOVED lines=10> */
[----:B------:R-:W-:Y:S01]  /*16170*/  F2FP.SATFINITE.E4M3.F32.PACK_AB_MERGE_C R63, R64, R63, RZ ;  /* 0x0000003f403f723e */ /* 0x000fe200048070ff */
[----:B------:R-:W-:Y:S01]  /*16180*/  HADD2.F32 R41, -RZ, R20.H1_H1 ;  /* 0x30000014ff297230 */ /* 0x000fe20000004100 */
        /* <DEDUP_REMOVED lines=30> */
.L_x_5519:
[----:B------:R-:W-:Y:S05]  /*16370*/  BSYNC B1 ;  /* 0x0000000000017941 */ /* 0x000fea0003800000 */
.L_x_5518:
[----:B------:R-:W-:Y:S04]  /*16380*/  BSSY B1, `(.L_x_5520) ;  /* 0x0000105000017945 */ /* 0x000fe80003800000 */
[----:B------:R-:W-:Y:S05]  /*16390*/  @P1 BRA `(.L_x_5521) ;  /* 0x00000010000c1947 */ /* 0x000fea0003800000 */
[----:B------:R-:W3:Y:S01]  /*163a0*/  LDL R59, [R1+0x68] ;  /* 0x00006800013b7983 */ /* 0x000ee20000100800 */
[----:B-1---5:R-:W-:Y:S01]  /*163b0*/  IMAD.IADD R4, R22, 0x1, R225 ;  /* 0x0000000116047824 */ /* 0x022fe200078e02e1 */
[----:B------:R-:W-:Y:S02]  /*163c0*/  SHF.R.U32.HI R0, RZ, 0x8, R28 ;  /* 0x00000008ff007819 */ /* 0x000fe4000001161c */
[----:B--2---:R-:W-:Y:S02]  /*163d0*/  LOP3.LUT R21, R31, 0xff, RZ, 0xc0, !PT ;  /* 0x000000ff1f157812 */ /* 0x004fe400078ec0ff */
[----:B------:R-:W-:Y:S02]  /*163e0*/  SHF.R.S32.HI R5, RZ, 0x1f, R4 ;  /* 0x0000001fff057819 */ /* 0x000fe40000011404 */
[----:B------:R-:W-:Y:S02]  /*163f0*/  SHF.R.U32.HI R24, RZ, 0x8, R8 ;  /* 0x00000008ff187819 */ /* 0x000fe40000011608 */
[----:B------:R-:W-:-:S02]  /*16400*/  LEA.HI R4, R5, R4, RZ, 0x4 ;  /* 0x0000000405047211 */ /* 0x000fc400078f20ff */
[----:B------:R-:W-:Y:S02]  /*16410*/  LOP3.LUT R5, R28, 0xff, RZ, 0xc0, !PT ;  /* 0x000000ff1c057812 */ /* 0x000fe400078ec0ff */
[----:B------:R-:W-:Y:S02]  /*16420*/  SHF.R.S32.HI R20, RZ, 0x4, R4 ;  /* 0x00000004ff147819 */ /* 0x000fe40000011404 */
[----:B------:R-:W-:Y:S02]  /*16430*/  LOP3.LUT R4, R0, 0xff, RZ, 0xc0, !PT ;  /* 0x000000ff00047812 */ /* 0x000fe400078ec0ff */
[----:B------:R-:W-:Y:S02]  /*16440*/  LEA.HI R0, R3, R20, RZ, 0x1c ;  /* 0x0000001403007211 */ /* 0x000fe400078fe0ff */
[----:B------:R-:W-:Y:S02]  /*16450*/  PRMT R37, R4, 0x7604, R5 ;  /* 0x0000760404257816 */ /* 0x000fe40000000005 */
[----:B------:R-:W-:-:S02]  /*16460*/  SHF.R.S32.HI R5, RZ, 0x1f, R0 ;  /* 0x0000001fff057819 */ /* 0x000fc40000011400 */
[----:B------:R-:W-:Y:S02]  /*16470*/  SHF.R.U32.HI R20, RZ, 0x8, R31 ;  /* 0x00000008ff147819 */ /* 0x000fe4000001161f */
[----:B------:R-:W-:Y:S01]  /*16480*/  LEA.HI R4, R5, R0, RZ, 0x2 ;  /* 0x0000000005047211 */ /* 0x000fe200078f10ff */
[----:B------:R-:W-:Y:S01]  /*16490*/  IMAD.SHL.U32 R5, R0, 0x10, RZ ;  /* 0x0000001000057824 */ /* 0x000fe200078e00ff */
[----:B------:R-:W-:Y:S02]  /*164a0*/  LOP3.LUT R20, R20, 0xff, RZ, 0xc0, !PT ;  /* 0x000000ff14147812 */ /* 0x000fe400078ec0ff */
[----:B------:R-:W-:Y:S01]  /*164b0*/  SHF.R.U32.HI R6, RZ, 0x8, R29 ;  /* 0x00000008ff067819 */ /* 0x000fe2000001161d */
[----:B------:R-:W-:Y:S01]  /*164c0*/  IMAD.SHL.U32 R4, R4, 0x800, RZ ;  /* 0x0000080004047824 */ /* 0x000fe200078e00ff */
[----:B------:R-:W-:Y:S02]  /*164d0*/  LOP3.LUT R0, R230, 0x30, R5, 0xf8, !PT ;  /* 0x00000030e6007812 */ /* 0x000fe400078ef805 */
[----:B0-----:R-:W-:-:S02]  /*164e0*/  PRMT R41, R20, 0x7604, R21 ;  /* 0x0000760414297816 */ /* 0x001fc40000000015 */
[----:B------:R-:W-:Y:S02]  /*164f0*/  LOP3.LUT R0, R0, R231, RZ, 0x3c, !PT ;  /* 0x000000e700007212 */ /* 0x000fe400078e3cff */
[----:B------:R-:W-:Y:S02]  /*16500*/  LOP3.LUT R5, R4, 0xffffe000, RZ, 0xc0, !PT ;  /* 0xffffe00004057812 */ /* 0x000fe400078ec0ff */
[----:B------:R-:W-:Y:S02]  /*16510*/  LOP3.LUT R25, R8, 0xff, RZ, 0xc0, !PT ;  /* 0x000000ff08197812 */ /* 0x000fe400078ec0ff */
[----:B------:R-:W-:Y:S02]  /*16520*/  LOP3.LUT R24, R24, 0xff, RZ, 0xc0, !PT ;  /* 0x000000ff18187812 */ /* 0x000fe400078ec0ff */
[----:B------:R-:W-:Y:S02]  /*16530*/  IADD3 R21, R0, R232, R5 ;  /* 0x000000e800157210 */ /* 0x000fe40007ffe005 */
[----:B------:R-:W-:-:S02]  /*16540*/  SHF.R.U32.HI R0, RZ, 0x8, R9 ;  /* 0x00000008ff007819 */ /* 0x000fc40000011609 */
[----:B------:R-:W-:Y:S02]  /*16550*/  LOP3.LUT R7, R29, 0xff, RZ, 0xc0, !PT ;  /* 0x000000ff1d077812 */ /* 0x000fe400078ec0ff */
[----:B------:R-:W-:Y:S02]  /*16560*/  LOP3.LUT R6, R6, 0xff, RZ, 0xc0, !PT ;  /* 0x000000ff06067812 */ /* 0x000fe400078ec0ff */
[----:B------:R-:W-:Y:S02]  /*16570*/  PRMT R43, R24, 0x7604, R25 ;  /* 0x00007604182b7816 */ /* 0x000fe40000000019 */
[----:B------:R-:W-:Y:S02]  /*16580*/  LOP3.LUT R25, R9, 0xff, RZ, 0xc0, !PT ;  /* 0x000000ff09197812 */ /* 0x000fe400078ec0ff */
[----:B------:R-:W-:Y:S02]  /*16590*/  SHF.R.U32.HI R24, RZ, 0x8, R11 ;  /* 0x00000008ff187819 */ /* 0x000fe4000001160b */
[----:B------:R-:W-:-:S02]  /*165a0*/  LOP3.LUT R0, R0, 0xff, RZ, 0xc0, !PT ;  /* 0x000000ff00007812 */ /* 0x000fc400078ec0ff */
[----:B------:R-:W-:Y:S02]  /*165b0*/  SHF.R.U32.HI R20, RZ, 0x8, R10 ;  /* 0x00000008ff147819 */ /* 0x000fe4000001160a */
[----:B------:R-:W-:Y:S02]  /*165c0*/  PRMT R36, R6, 0x7604, R7 ;  /* 0x0000760406247816 */ /* 0x000fe40000000007 */
[----:B------:R-:W-:Y:S02]  /*165d0*/  SHF.R.U32.HI R6, RZ, 0x8, R30 ;  /* 0x00000008ff067819 */ /* 0x000fe4000001161e */
[----:B------:R-:W-:Y:S02]  /*165e0*/  LOP3.LUT R27, R10, 0xff, RZ, 0xc0, !PT ;  /* 0x000000ff0a1b7812 */ /* 0x000fe400078ec0ff */
[----:B------:R-:W-:Y:S02]  /*165f0*/  LOP3.LUT R24, R24, 0xff, RZ, 0xc0, !PT ;  /* 0x000000ff18187812 */ /* 0x000fe400078ec0ff */
        /* <DEDUP_REMOVED lines=9> */
[----:B------:R-:W-:-:S02]  /*16690*/  PRMT R39, R6, 0x7604, R7 ;  /* 0x0000760406277816 */ /* 0x000fc40000000007 */
[----:B------:R-:W-:Y:S02]  /*166a0*/  SHF.R.U32.HI R21, RZ, 0x10, R29 ;  /* 0x00000010ff157819 */ /* 0x000fe4000001161d */
[----:B------:R-:W-:Y:S02]  /*166b0*/  SHF.R.U32.HI R20, RZ, 0x10, R28 ;  /* 0x00000010ff147819 */ /* 0x000fe4000001161c */
[----:B------:R-:W-:Y:S02]  /*166c0*/  SHF.R.U32.HI R40, RZ, 0x10, R31 ;  /* 0x00000010ff287819 */ /* 0x000fe4000001161f */
[----:B------:R-:W-:Y:S02]  /*166d0*/  LOP3.LUT R21, R21, 0xff, RZ, 0xc0, !PT ;  /* 0x000000ff15157812 */ /* 0x000fe400078ec0ff */
[----:B------:R-:W-:Y:S02]  /*166e0*/  SHF.R.U32.HI R38, RZ, 0x10, R30 ;  /* 0x00000010ff267819 */ /* 0x000fe4000001161e */
[----:B------:R-:W-:-:S02]  /*166f0*/  LOP3.LUT R20, R20, 0xff, RZ, 0xc0, !PT ;  /* 0x000000ff14147812 */ /* 0x000fc400078ec0ff */
[----:B------:R-:W-:Y:S02]  /*16700*/  LOP3.LUT R40, R40, 0xff, RZ, 0xc0, !PT ;  /* 0x000000ff28287812 */ /* 0x000fe400078ec0ff */
[----:B------:R-:W-:Y:S02]  /*16710*/  PRMT R21, R21, 0x7054, R36 ;  /* 0x0000705415157816 */ /* 0x000fe40000000024 */
[----:B------:R-:W-:Y:S02]  /*16720*/  SHF.R.U32.HI R36, RZ, 0x10, R9 ;  /* 0x00000010ff247819 */ /* 0x000fe40000011609 */
[----:B------:R-:W-:Y:S02]  /*16730*/  LOP3.LUT R38, R38, 0xff, RZ, 0xc0, !PT ;  /* 0x000000ff26267812 */ /* 0x000fe400078ec0ff */
[----:B------:R-:W-:Y:S02]  /*16740*/  PRMT R37, R20, 0x7054, R37 ;  /* 0x0000705414257816 */ /* 0x000fe40000000025 */
[----:B------:R-:W-:-:S02]  /*16750*/  PRMT R41, R40, 0x7054, R41 ;  /* 0x0000705428297816 */ /* 0x000fc40000000029 */
[----:B------:R-:W-:Y:S02]  /*16760*/  SHF.R.U32.HI R20, RZ, 0x10, R8 ;  /* 0x00000010ff147819 */ /* 0x000fe40000011608 */
[----:B------:R-:W-:Y:S02]  /*16770*/  SHF.R.U32.HI R40, RZ, 0x10, R11 ;  /* 0x00000010ff287819 */ /* 0x000fe4000001160b */
[----:B------:R-:W-:Y:S02]  /*16780*/  LOP3.LUT R36, R36, 0xff, RZ, 0xc0, !PT ;  /* 0x000000ff24247812 */ /* 0x000fe400078ec0ff */
[----:B------:R-:W-:Y:S02]  /*16790*/  PRMT R39, R38, 0x7054, R39 ;  /* 0x0000705426277816 */ /* 0x000fe40000000027 */
[----:B------:R-:W-:Y:S02]  /*167a0*/  SHF.R.U32.HI R38, RZ, 0x10, R10 ;  /* 0x00000010ff267819 */ /* 0x000fe4000001160a */
[----:B------:R-:W-:-:S02]  /*167b0*/  LOP3.LUT R20, R20, 0xff, RZ, 0xc0, !PT ;  /* 0x000000ff14147812 */ /* 0x000fc400078ec0ff */
[----:B------:R-:W-:Y:S02]  /*167c0*/  LOP3.LUT R40, R40, 0xff, RZ, 0xc0, !PT ;  /* 0x000000ff28287812 */ /* 0x000fe400078ec0ff */
[----:B------:R-:W-:Y:S02]  /*167d0*/  PRMT R49, R36, 0x7054, R45 ;  /* 0x0000705424317816 */ /* 0x000fe4000000002d */
[----:B------:R-:W-:Y:S02]  /*167e0*/  LOP3.LUT R38, R38, 0xff, RZ, 0xc0, !PT ;  /* 0x000000ff26267812 */ /* 0x000fe400078ec0ff */
[----:B------:R-:W-:Y:S02]  /*167f0*/  PRMT R43, R20, 0x7054, R43 ;  /* 0x00007054142b7816 */ /* 0x000fe4000000002b */
[----:B------:R-:W-:Y:S02]  /*16800*/  PRMT R53, R40, 0x7054, R53 ;  /* 0x0000705428357816 */ /* 0x000fe40000000035 */
[----:B------:R-:W-:-:S02]  /*16810*/  LOP3.LUT R49, R49, 0xff000000, R9, 0xf8, !PT ;  /* 0xff00000031317812 */ /* 0x000fc400078ef809 */
[----:B------:R-:W-:Y:S02]  /*16820*/  LOP3.LUT R21, R21, 0xff000000, R29, 0xf8, !PT ;  /* 0xff00000015157812 */ /* 0x000fe400078ef81d */
[----:B------:R-:W-:Y:S02]  /*16830*/  PRMT R51, R38, 0x7054, R47 ;  /* 0x0000705426337816 */ /* 0x000fe4000000002f */
[----:B------:R-:W-:Y:S02]  /*16840*/  LOP3.LUT R47, R43, 0xff000000, R8, 0xf8, !PT ;  /* 0xff0000002b2f7812 */ /* 0x000fe400078ef808 */
[----:B------:R-:W-:Y:S02]  /*16850*/  LOP3.LUT R53, R53, 0xff000000, R11, 0xf8, !PT ;  /* 0xff00000035357812 */ /* 0x000fe400078ef80b */
[----:B------:R-:W-:Y:S02]  /*16860*/  LOP3.LUT R45, R41, 0xff000000, R31, 0xf8, !PT ;  /* 0xff000000292d7812 */ /* 0x000fe400078ef81f */
[----:B------:R-:W-:-:S02]  /*16870*/  F2FP.F16.E4M3.UNPACK_B R43, R49 ;  /* 0x00000031ff2b723e */ /* 0x000fc400020006ff */
[----:B0-----:R-:W-:Y:S02]  /*16880*/  F2FP.F16.E4M3.UNPACK_B R11, R25 ;  /* 0x00000019ff0b723e */ /* 0x001fe400020006ff */
[----:B------:R-:W-:Y:S01]  /*16890*/  F2FP.F16.E4M3.UNPACK_B R41, R21 ;  /* 0x00000015ff29723e */ /* 0x000fe200020006ff */
[----:B------:R-:W-:Y:S01]  /*168a0*/  HADD2.F32 R48, -RZ, R43.H0_H0 ;  /* 0x2000002bff307230 */ /* 0x000fe20000004100 */
[----:B------:R-:W-:Y:S02]  /*168b0*/  LOP3.LUT R20, R39, 0xff000000, R30, 0xf8, !PT ;  /* 0xff00000027147812 */ /* 0x000fe400078ef81e */
[----:B------:R-:W-:Y:S01]  /*168c0*/  LOP3.LUT R8, R51, 0xff000000, R10, 0xf8, !PT ;  /* 0xff00000033087812 */ /* 0x000fe200078ef80a */
[--C-:B------:R-:W-:Y:S01]  /*168d0*/  HADD2.F32 R46, -RZ, R41.reuse.H0_H0 ;  /* 0x20000029ff2e7230 */ /* 0x100fe20000004100 */
[----:B------:R-:W-:Y:S01]  /*168e0*/  LOP3.LUT R42, R37, 0xff000000, R28, 0xf8, !PT ;  /* 0xff000000252a7812 */ /* 0x000fe200078ef81c */
[----:B------:R-:W-:Y:S01]  /*168f0*/  HADD2.F32 R41, -RZ, R41.H1_H1 ;  /* 0x30000029ff297230 */ /* 0x000fe20000004100 */
[----:B------:R-:W-:-:S02]  /*16900*/  F2FP.F16.E4M3.UNPACK_B R37, R24 ;  /* 0x00000018ff25723e */ /* 0x000fc400020006ff */
[----:B------:R-:W-:Y:S02]  /*16910*/  F2FP.F16.E4M3.UNPACK_B R38, R24.H1 ;  /* 0x00000018ff26723e */ /* 0x000fe400030006ff */
[-C--:B------:R-:W-:Y:S02]  /*16920*/  F2FP.F16.E4M3.UNPACK_B R39, R27.reuse ;  /* 0x0000001bff27723e */ /* 0x080fe400020006ff */
[----:B------:R-:W-:Y:S02]  /*16930*/  F2FP.F16.E4M3.UNPACK_B R40, R27.H1 ;  /* 0x0000001bff28723e */ /* 0x000fe400030006ff */
[----:B------:R-:W-:Y:S02]  /*16940*/  F2FP.F16.E4M3.UNPACK_B R25, R25.H1 ;  /* 0x00000019ff19723e */ /* 0x000fe400030006ff */
        /* <DEDUP_REMOVED lines=11> */
[----:B------:R-:W-:Y:S02]  /*16a00*/  F2FP.F16.E4M3.UNPACK_B R29, R4.H1 ;  /* 0x00000004ff1d723e */ /* 0x000fe400030006ff */
[C---:B------:R-:W-:Y:S01]  /*16a10*/  FFMA.FTZ R5, R9.reuse, R46, -R24 ;  /* 0x0000002e09057223 */ /* 0x040fe20000010818 */
[----:B------:R-:W-:Y:S01]  /*16a20*/  FFMA.FTZ R9, R9, R48, R27 ;  /* 0x0000003009097223 */ /* 0x000fe2000001001b */
[----:B------:R-:W-:Y:S01]  /*16a30*/  F2FP.F16.E4M3.UNPACK_B R27, R21.H1 ;  /* 0x00000015ff1b723e */ /* 0x000fe200030006ff */
        /* <DEDUP_REMOVED lines=9> */
[----:B------:R-:W-:Y:S01]  /*16ad0*/  F2FP.F16.E4M3.UNPACK_B R7, R6.H1 ;  /* 0x00000006ff07723e */ /* 0x000fe200030006ff */
[----:B------:R-:W-:Y:S02]  /*16ae0*/  HADD2.F32 R21, -RZ, R30.H0_H0 ;  /* 0x2000001eff157230 */ /* 0x000fe40000004100 */
[C---:B------:R-:W-:Y:S01]  /*16af0*/  FMUL.FTZ R50, R10.reuse, R48 ;  /* 0x000000300a327220 */ /* 0x040fe20000410000 */
[----:B------:R-:W-:Y:S02]  /*16b00*/  HADD2.F32 R49, -RZ, R49.H1_H1 ;  /* 0x30000031ff317230 */ /* 0x000fe40000004100 */
[----:B------:R-:W-:Y:S01]  /*16b10*/  FMUL.FTZ R55, R10, R43 ;  /* 0x0000002b0a377220 */ /* 0x000fe20000410000 */
[C---:B------:R-:W-:Y:S01]  /*16b20*/  FFMA.FTZ R10, R24.reuse, R41, -R51 ;  /* 0x00000029180a7223 */ /* 0x040fe20000010833 */
[----:B------:R-:W-:Y:S01]  /*16b30*/  FFMA.FTZ R24, R24, R46, R11 ;  /* 0x0000002e18187223 */ /* 0x000fe2000001000b */
[C---:B------:R-:W-:Y:S01]  /*16b40*/  FFMA.FTZ R11, R21.reuse, R43, -R50 ;  /* 0x0000002b150b7223 */ /* 0x040fe20000010832 */
        /* <DEDUP_REMOVED lines=8> */
[----:B------:R-:W-:Y:S01]  /*16bd0*/  F2FP.F16.E4M3.UNPACK_B R6, R26 ;  /* 0x0000001aff06723e */ /* 0x000fe200020006ff */
[----:B------:R-:W-:-:S02]  /*16be0*/  HADD2.F32 R43, -RZ, R27.H1_H1 ;  /* 0x3000001bff2b7230 */ /* 0x000fc40000004100 */
[C---:B------:R-:W-:Y:S01]  /*16bf0*/  FMUL.FTZ R58, R41.reuse, R52 ;  /* 0x00000034293a7220 */ /* 0x040fe20000410000 */
[----:B------:R-:W-:Y:S02]  /*16c00*/  HADD2.F32 R25, -RZ, R25.H1_H1 ;  /* 0x30000019ff197230 */ /* 0x000fe40000004100 */
[----:B------:R-:W-:Y:S01]  /*16c10*/  FMUL.FTZ R41, R41, R48 ;  /* 0x0000003029297220 */ /* 0x000fe20000410000 */
[----:B------:R-:W-:Y:S01]  /*16c20*/  HADD2.F32 R27, -RZ, R31.H0_H0 ;  /* 0x2000001fff1b7230 */ /* 0x000fe20000004100 */
[----:B------:R-:W-:Y:S01]  /*16c30*/  F2FP.F16.E4M3.UNPACK_B R26, R26.H1 ;  /* 0x0000001aff1a723e */ /* 0x000fe200030006ff */
[----:B------:R-:W-:Y:S02]  /*16c40*/  HADD2.F32 R30, -RZ, R30.H1_H1 ;  /* 0x3000001eff1e7230 */ /* 0x000fe40000004100 */
[C---:B------:R-:W-:Y:S01]  /*16c50*/  FMUL.FTZ R51, R25.reuse, R49 ;  /* 0x0000003119337220 */ /* 0x040fe20000410000 */
[----:B------:R-:W-:Y:S01]  /*16c60*/  FMUL.FTZ R56, R25, R43 ;  /* 0x0000002b19387220 */ /* 0x000fe20000410000 */
[C---:B------:R-:W-:Y:S01]  /*16c70*/  FFMA.FTZ R25, R27.reuse, R48, -R58 ;  /* 0x000000301b197223 */ /* 0x040fe2000001083a */
[----:B------:R-:W-:Y:S01]  /*16c80*/  FFMA.FTZ R27, R27, R52, R41 ;  /* 0x000000341b1b7223 */ /* 0x000fe20000010029 */
[----:B------:R-:W-:-:S02]  /*16c90*/  HADD2.F32 R50, -RZ, R50.H1_H1 ;  /* 0x30000032ff327230 */ /* 0x000fc40000004100 */
[C---:B------:R-:W-:Y:S01]  /*16ca0*/  FFMA.FTZ R54, R30.reuse, R43, -R51 ;  /* 0x0000002b1e367223 */ /* 0x040fe20000010833 */
[----:B------:R-:W-:Y:S02]  /*16cb0*/  HADD2.F32 R39, -RZ, R39.H1_H1 ;  /* 0x30000027ff277230 */ /* 0x000fe40000004100 */
[----:B------:R-:W-:Y:S01]  /*16cc0*/  FFMA.FTZ R56, R30, R49, R56 ;  /* 0x000000311e387223 */ /* 0x000fe20000010038 */
[----:B------:R-:W-:Y:S02]  /*16cd0*/  HADD2.F32 R48, -RZ, R53.H0_H0 ;  /* 0x20000035ff307230 */ /* 0x000fe40000004100 */
[----:B------:R-:W-:Y:S02]  /*16ce0*/  HADD2.F32 R41, -RZ, R40.H0_H0 ;  /* 0x20000028ff297230 */ /* 0x000fe40000004100 */
[----:B------:R-:W-:Y:S01]  /*16cf0*/  FMUL.FTZ R52, R39, R50 ;  /* 0x0000003227347220 */ /* 0x000fe20000410000 */
[----:B------:R-:W-:Y:S01]  /*16d00*/  HADD2.F32 R46, -RZ, R46.H1_H1 ;  /* 0x3000002eff2e7230 */ /* 0x000fe20000004100 */
[----:B------:R-:W-:Y:S01]  /*16d10*/  F2FP.SATFINITE.E4M3.F32.PACK_AB_MERGE_C R11, R54, R11, RZ ;  /* 0x0000000b360b723e */ /* 0x000fe200048070ff */
[----:B------:R-:W-:-:S02]  /*16d20*/  HADD2.F32 R43, -RZ, R45.H0_H0 ;  /* 0x2000002dff2b7230 */ /* 0x000fc40000004100 */
[----:B------:R-:W-:Y:S01]  /*16d30*/  FMUL.FTZ R49, R41, R48 ;  /* 0x0000003029317220 */ /* 0x000fe20000410000 */
[----:B------:R-:W-:Y:S02]  /*16d40*/  HADD2.F32 R30, -RZ, R36.H0_H0 ;  /* 0x20000024ff1e7230 */ /* 0x000fe40000004100 */
[----:B------:R-:W-:Y:S01]  /*16d50*/  FMUL.FTZ R39, R39, R46 ;  /* 0x0000002e27277220 */ /* 0x000fe20000410000 */
[----:B------:R-:W-:Y:S02]  /*16d60*/  HADD2.F32 R31, -RZ, R31.H1_H1 ;  /* 0x3000001fff1f7230 */ /* 0x000fe40000004100 */
[-C--:B------:R-:W-:Y:S01]  /*16d70*/  FMUL.FTZ R41, R41, R43.reuse ;  /* 0x0000002b29297220 */ /* 0x080fe20000410000 */
[----:B------:R-:W-:Y:S02]  /*16d80*/  HADD2.F32 R53, -RZ, R53.H1_H1 ;  /* 0x30000035ff357230 */ /* 0x000fe40000004100 */
[----:B------:R-:W-:Y:S01]  /*16d90*/  FFMA.FTZ R55, R30, R43, -R49 ;  /* 0x0000002b1e377223 */ /* 0x000fe20000010831 */
[----:B------:R-:W-:Y:S01]  /*16da0*/  F2FP.F16.E4M3.UNPACK_B R43, R47.H1 ;  /* 0x0000002fff2b723e */ /* 0x000fe200030006ff */
[----:B------:R-:W-:Y:S01]  /*16db0*/  FFMA.FTZ R58, R31, R50, R39 ;  /* 0x000000321f3a7223 */ /* 0x000fe20000010027 */
[----:B------:R-:W-:Y:S01]  /*16dc0*/  F2FP.F16.E4M3.UNPACK_B R39, R42.H1 ;  /* 0x0000002aff27723e */ /* 0x000fe200030006ff */
[----:B------:R-:W-:-:S02]  /*16dd0*/  HADD2.F32 R40, -RZ, R40.H1_H1 ;  /* 0x30000028ff287230 */ /* 0x000fc40000004100 */
[----:B------:R-:W-:Y:S01]  /*16de0*/  FFMA.FTZ R52, R31, R46, -R52 ;  /* 0x0000002e1f347223 */ /* 0x000fe20000010834 */
[----:B------:R-:W-:Y:S02]  /*16df0*/  HADD2.F32 R45, -RZ, R45.H1_H1 ;  /* 0x3000002dff2d7230 */ /* 0x000fe40000004100 */
[----:B------:R-:W-:Y:S01]  /*16e00*/  FFMA.FTZ R57, R30, R48, R41 ;  /* 0x000000301e397223 */ /* 0x000fe20000010029 */
[----:B------:R-:W-:Y:S02]  /*16e10*/  HADD2.F32 R46, -RZ, R43.H0_H0 ;  /* 0x2000002bff2e7230 */ /* 0x000fe40000004100 */
[C---:B------:R-:W-:Y:S01]  /*16e20*/  FMUL.FTZ R51, R40.reuse, R53 ;  /* 0x0000003528337220 */ /* 0x040fe20000410000 */
[----:B------:R-:W-:Y:S02]  /*16e30*/  HADD2.F32 R31, -RZ, R38.H0_H0 ;  /* 0x20000026ff1f7230 */ /* 0x000fe40000004100 */
[----:B------:R-:W-:Y:S01]  /*16e40*/  FMUL.FTZ R40, R40, R45 ;  /* 0x0000002d28287220 */ /* 0x000fe20000410000 */
[----:B------:R-:W-:Y:S01]  /*16e50*/  HADD2.F32 R41, -RZ, R39.H0_H0 ;  /* 0x20000027ff297230 */ /* 0x000fe20000004100 */
[----:B------:R-:W-:Y:S01]  /*16e60*/  F2FP.F16.E4M3.UNPACK_B R47, R47 ;  /* 0x0000002fff2f723e */ /* 0x000fe200020006ff */
[----:B------:R-:W-:-:S02]  /*16e70*/  HADD2.F32 R36, -RZ, R36.H1_H1 ;  /* 0x30000024ff247230 */ /* 0x000fc40000004100 */
[C---:B------:R-:W-:Y:S01]  /*16e80*/  FMUL.FTZ R49, R31.reuse, R46 ;  /* 0x0000002e1f317220 */ /* 0x040fe20000410000 */
[----:B------:R-:W-:Y:S02]  /*16e90*/  HADD2.F32 R30, -RZ, R29.H0_H0 ;  /* 0x2000001dff1e7230 */ /* 0x000fe40000004100 */
[----:B------:R-:W-:Y:S01]  /*16ea0*/  FMUL.FTZ R31, R31, R41 ;  /* 0x000000291f1f7220 */ /* 0x000fe20000410000 */
[----:B------:R-:W-:Y:S02]  /*16eb0*/  HADD2.F32 R43, -RZ, R43.H1_H1 ;  /* 0x3000002bff2b7230 */ /* 0x000fe40000004100 */
[----:B------:R-:W-:Y:S01]  /*16ec0*/  FFMA.FTZ R62, R36, R53, R40 ;  /* 0x00000035243e7223 */ /* 0x000fe20000010028 */
[----:B------:R-:W-:Y:S02]  /*16ed0*/  HADD2.F32 R38, -RZ, R38.H1_H1 ;  /* 0x30000026ff267230 */ /* 0x000fe40000004100 */
[----:B------:R-:W-:Y:S01]  /*16ee0*/  FFMA.FTZ R49, R30, R41, -R49 ;  /* 0x000000291e317223 */ /* 0x000fe20000010831 */
[----:B------:R-:W-:-:S02]  /*16ef0*/  HADD2.F32 R39, -RZ, R39.H1_H1 ;  /* 0x30000027ff277230 */ /* 0x000fc40000004100 */
[----:B------:R-:W-:Y:S01]  /*16f00*/  FFMA.FTZ R60, R36, R45, -R51 ;  /* 0x0000002d243c7223 */ /* 0x000fe20000010833 */
[----:B------:R-:W-:Y:S02]  /*16f10*/  HADD2.F32 R29, -RZ, R29.H1_H1 ;  /* 0x3000001dff1d7230 */ /* 0x000fe40000004100 */
[----:B------:R-:W-:Y:S01]  /*16f20*/  FMUL.FTZ R40, R38, R43 ;  /* 0x0000002b26287220 */ /* 0x000fe20000410000 */
[----:B------:R-:W-:Y:S01]  /*16f30*/  FFMA.FTZ R41, R30, R46, R31 ;  /* 0x0000002e1e297223 */ /* 0x000fe2000001001f */
[----:B------:R-:W-:Y:S01]  /*16f40*/  F2FP.F16.E4M3.UNPACK_B R42, R42 ;  /* 0x0000002aff2a723e */ /* 0x000fe200020006ff */
[-C--:B------:R-:W-:Y:S01]  /*16f50*/  FMUL.FTZ R38, R38, R39.reuse ;  /* 0x0000002726267220 */ /* 0x080fe20000410000 */
[----:B------:R-:W-:Y:S02]  /*16f60*/  HADD2.F32 R36, -RZ, R47.H0_H0 ;  /* 0x2000002fff247230 */ /* 0x000fe40000004100 */
[----:B------:R-:W-:Y:S01]  /*16f70*/  FFMA.FTZ R48, R29, R39, -R40 ;  /* 0x000000271d307223 */ /* 0x000fe20000010828 */
[----:B------:R-:W-:-:S02]  /*16f80*/  HADD2.F32 R30, -RZ, R37.H0_H0 ;  /* 0x20000025ff1e7230 */ /* 0x000fc40000004100 */
[----:B------:R-:W-:Y:S01]  /*16f90*/  FFMA.FTZ R50, R29, R43, R38 ;  /* 0x0000002b1d327223 */ /* 0x000fe20000010026 */
[----:B------:R-:W-:Y:S01]  /*16fa0*/  HADD2.F32 R31, -RZ, R42.H0_H0 ;  /* 0x2000002aff1f7230 */ /* 0x000fe20000004100 */
[----:B------:R-:W-:Y:S01]  /*16fb0*/  F2FP.SATFINITE.E4M3.F32.PACK_AB_MERGE_C R21, R56, R21, RZ ;  /* 0x000000153815723e */ /* 0x000fe200048070ff */
[----:B------:R-:W-:Y:S02]  /*16fc0*/  HADD2.F32 R29, -RZ, R28.H0_H0 ;  /* 0x2000001cff1d7230 */ /* 0x000fe40000004100 */
[C---:B------:R-:W-:Y:S01]  /*16fd0*/  FMUL.FTZ R38, R30.reuse, R36 ;  /* 0x000000241e267220 */ /* 0x040fe20000410000 */
[----:B------:R-:W-:Y:S02]  /*16fe0*/  HADD2.F32 R47, -RZ, R47.H1_H1 ;  /* 0x3000002fff2f7230 */ /* 0x000fe40000004100 */
[-C--:B------:R-:W-:Y:S01]  /*16ff0*/  FMUL.FTZ R30, R30, R31.reuse ;  /* 0x0000001f1e1e7220 */ /* 0x080fe20000410000 */
[----:B------:R-:W-:Y:S02]  /*17000*/  HADD2.F32 R37, -RZ, R37.H1_H1 ;  /* 0x30000025ff257230 */ /* 0x000fe40000004100 */
[----:B------:R-:W-:Y:S01]  /*17010*/  FFMA.FTZ R39, R29, R31, -R38 ;  /* 0x0000001f1d277223 */ /* 0x000fe20000010826 */
[----:B------:R-:W-:Y:S01]  /*17020*/  HADD2.F32 R42, -RZ, R42.H1_H1 ;  /* 0x3000002aff2a7230 */ /* 0x000fe20000004100 */
[----:B------:R-:W-:Y:S01]  /*17030*/  F2FP.F16.E4M3.UNPACK_B R38, R8.H1 ;  /* 0x00000008ff26723e */ /* 0x000fe200030006ff */
[----:B------:R-:W-:-:S02]  /*17040*/  HADD2.F32 R28, -RZ, R28.H1_H1 ;  /* 0x3000001cff1c7230 */ /* 0x000fc40000004100 */
[----:B------:R-:W-:Y:S01]  /*17050*/  FFMA.FTZ R40, R29, R36, R30 ;  /* 0x000000241d287223 */ /* 0x000fe2000001001e */
        /* <DEDUP_REMOVED lines=9> */
[----:B------:R-:W-:-:S02]  /*170f0*/  HADD2.F32 R28, -RZ, R7.H0_H0 ;  /* 0x20000007ff1c7230 */ /* 0x000fc40000004100 */
[C---:B------:R-:W-:Y:S01]  /*17100*/  FMUL.FTZ R37, R29.reuse, R36 ;  /* 0x000000241d257220 */ /* 0x040fe20000410000 */
[----:B------:R-:W-:Y:S02]  /*17110*/  HADD2.F32 R30, -RZ, R30.H1_H1 ;  /* 0x3000001eff1e7230 */ /* 0x000fe40000004100 */
[-C--:B------:R-:W-:Y:S01]  /*17120*/  FMUL.FTZ R29, R29, R31.reuse ;  /* 0x0000001f1d1d7220 */ /* 0x080fe20000410000 */
[----:B------:R-:W-:Y:S02]  /*17130*/  HADD2.F32 R38, -RZ, R38.H1_H1 ;  /* 0x30000026ff267230 */ /* 0x000fe40000004100 */
[C---:B------:R-:W-:Y:S01]  /*17140*/  FFMA.FTZ R45, R28.reuse, R31, -R37 ;  /* 0x0000001f1c2d7223 */ /* 0x040fe20000010825 */
[----:B------:R-:W-:Y:S01]  /*17150*/  HADD2.F32 R26, -RZ, R26.H1_H1 ;  /* 0x3000001aff1a7230 */ /* 0x000fe20000004100 */
[----:B------:R-:W-:Y:S01]  /*17160*/  F2FP.F16.E4M3.UNPACK_B R8, R8 ;  /* 0x00000008ff08723e */ /* 0x000fe200020006ff */
[----:B------:R-:W-:Y:S02]  /*17170*/  HADD2.F32 R7, -RZ, R7.H1_H1 ;  /* 0x30000007ff077230 */ /* 0x000fe40000004100 */
[----:B------:R-:W-:Y:S01]  /*17180*/  FFMA.FTZ R28, R28, R36, R29 ;  /* 0x000000241c1c7223 */ /* 0x000fe2000001001d */
[----:B------:R-:W-:-:S02]  /*17190*/  HADD2.F32 R29, -RZ, R20.H1_H1 ;  /* 0x30000014ff1d7230 */ /* 0x000fc40000004100 */
[C---:B------:R-:W-:Y:S01]  /*171a0*/  FMUL.FTZ R46, R26.reuse, R38 ;  /* 0x000000261a2e7220 */ /* 0x040fe20000410000 */
[-C--:B------:R-:W-:Y:S01]  /*171b0*/  FMUL.FTZ R31, R26, R30.reuse ;  /* 0x0000001e1a1f7220 */ /* 0x080fe20000410000 */
[----:B------:R-:W-:Y:S01]  /*171c0*/  HADD2.F32 R26, -RZ, R20.H0_H0 ;  /* 0x20000014ff1a7230 */ /* 0x000fe20000004100 */
[----:B------:R-:W-:Y:S01]  /*171d0*/  F2FP.SATFINITE.E4M3.F32.PACK_AB_MERGE_C R57, R62, R57, RZ ;  /* 0x000000393e39723e */ /* 0x000fe200048070ff */
[C---:B------:R-:W-:Y:S01]  /*171e0*/  FFMA.FTZ R46, R7.reuse, R30, -R46 ;  /* 0x0000001e072e7223 */ /* 0x040fe2000001082e */
[----:B------:R-:W-:Y:S01]  /*171f0*/  FFMA.FTZ R51, R7, R38, R31 ;  /* 0x0000002607337223 */ /* 0x000fe2000001001f */
[----:B------:R-:W-:Y:S01]  /*17200*/  HADD2.F32 R20, -RZ, R8.H0_H0 ;  /* 0x20000008ff147230 */ /* 0x000fe20000004100 */
[----:B------:R-:W-:Y:S01]  /*17210*/  F2FP.SATFINITE.E4M3.F32.PACK_AB_MERGE_C R5, R10, R5, R11 ;  /* 0x000000050a05723e */ /* 0x000fe2000480700b */
[----:B------:R-:W-:Y:S01]  /*17220*/  HADD2.F32 R7, -RZ, R6.H0_H0 ;  /* 0x20000006ff077230 */ /* 0x000fe20000004100 */
        /* <DEDUP_REMOVED lines=21> */
[----:B------:R-:W-:Y:S01]  /*17380*/  F2FP.SATFINITE.E4M3.F32.PACK_AB_MERGE_C R11, R58, R27, R57 ;  /* 0x0000001b3a0b723e */ /* 0x000fe20004807039 */
[----:B------:R3:W-:Y:S01]  /*17390*/  STS.128 [R59+0x1e200], R4 ;  /* 0x01e200043b007388 */ /* 0x0007e20000000c00 */
[----:B------:R-:W-:Y:S02]  /*173a0*/  F2FP.SATFINITE.E4M3.F32.PACK_AB_MERGE_C R8, R47, R40, R8 ;  /* 0x000000282f08723e */ /* 0x000fe40004807008 */
[----:B------:R-:W-:-:S05]  /*173b0*/  F2FP.SATFINITE.E4M3.F32.PACK_AB_MERGE_C R10, R31, R20, R28 ;  /* 0x000000141f0a723e */ /* 0x000fca000480701c */
[----:B------:R3:W-:Y:S02]  /*173c0*/  STS.128 [R0+0x1e200], R8 ;  /* 0x01e2000800007388 */ /* 0x0007e40000000c00 */
.L_x_5521:
[----:B------:R-:W-:Y:S05]  /*173d0*/  BSYNC B1 ;  /* 0x0000000000017941 */ /* 0x000fea0003800000 */
.L_x_5520:
[----:B------:R-:W-:Y:S05]  /*173e0*/  @P2 BRA `(.L_x_5502) ;  /* 0x0000000c00ec2947 */ /* 0x000fea0003800000 */
[----:B0-----:R-:W4:Y:S01]  /*173f0*/  LDL R51, [R1+0x64] ;  /* 0x0000640001337983 */ /* 0x001f220000100800 */
[----:B-1-3--:R-:W-:Y:S01]  /*17400*/  IMAD.IADD R0, R22, 0x1, R224 ;  /* 0x0000000116007824 */ /* 0x00afe200078e02e0 */
        /* <DEDUP_REMOVED lines=10> */
[----:B--2---:R-:W-:-:S02]  /*174b0*/  PRMT R21, R5, 0x7604, R0 ;  /* 0x0000760405157816 */ /* 0x004fc40000000000 */
        /* <DEDUP_REMOVED lines=13> */
[----:B------:R-:W-:-:S02]  /*17590*/  LOP3.LUT R7, R12, 0xff, RZ, 0xc0, !PT ;  /* 0x000000ff0c077812 */ /* 0x000fc400078ec0ff */
[----:B------:R-:W-:Y:S02]  /*175a0*/  LOP3.LUT R8, R8, 0xff, RZ, 0xc0, !PT ;  /* 0x000000ff08087812 */ /* 0x000fe400078ec0ff */
        /* <DEDUP_REMOVED lines=22> */
[----:B------:R-:W-:-:S02]  /*17710*/  LOP3.LUT R27, R14, 0xff, RZ, 0xc0, !PT ;  /* 0x000000ff0e1b7812 */ /* 0x000fc400078ec0ff */
[----:B------:R-:W-:Y:S01]  /*17720*/  LOP3.LUT R28, R28, 0xff, RZ, 0xc0, !PT ;  /* 0x000000ff1c1c7812 */ /* 0x000fe200078ec0ff */
[----:B------:R-:W-:Y:S01]  /*17730*/  IMAD.U32 R39, R39, 0x10000, RZ ;  /* 0x0001000027277824 */ /* 0x000fe200078e00ff */
[----:B------:R-:W-:Y:S02]  /*17740*/  LOP3.LUT R31, R26, 0xff0000, R31, 0xf8, !PT ;  /* 0x00ff00001a1f7812 */ /* 0x000fe400078ef81f */
[----:B------:R-:W-:Y:S02]  /*17750*/  PRMT R37, R28, 0x7604, R27 ;  /* 0x000076041c257816 */ /* 0x000fe4000000001b */
[----:B------:R-:W-:Y:S02]  /*17760*/  LOP3.LUT R3, R20, 0xff0000, R3, 0xf8, !PT ;  /* 0x00ff000014037812 */ /* 0x000fe400078ef803 */
[----:B------:R-:W-:Y:S02]  /*17770*/  SHF.R.U32.HI R27, RZ, 0x10, R35 ;  /* 0x00000010ff1b7819 */ /* 0x000fe40000011623 */
[----:B------:R-:W-:-:S02]  /*17780*/  LOP3.LUT R41, R30, 0xff0000, R39, 0xf8, !PT ;  /* 0x00ff00001e297812 */ /* 0x000fc400078ef827 */
[----:B------:R-:W-:Y:S01]  /*17790*/  LOP3.LUT R25, R25, 0xff0000, R34, 0xf8, !PT ;  /* 0x00ff000019197812 */ /* 0x000fe200078ef822 */
[----:B------:R-:W-:Y:S01]  /*177a0*/  IMAD.U32 R27, R27, 0x10000, RZ ;  /* 0x000100001b1b7824 */ /* 0x000fe200078e00ff */
[----:B------:R-:W-:Y:S02]  /*177b0*/  LOP3.LUT R39, R31, 0xff000000, R13, 0xf8, !PT ;  /* 0xff0000001f277812 */ /* 0x000fe400078ef80d */
[----:B------:R-:W-:Y:S02]  /*177c0*/  LOP3.LUT R33, R3, 0xff000000, R33, 0xf8, !PT ;  /* 0xff00000003217812 */ /* 0x000fe400078ef821 */
[----:B------:R-:W-:Y:S02]  /*177d0*/  LOP3.LUT R21, R21, 0xff0000, R32, 0xf8, !PT ;  /* 0x00ff000015157812 */ /* 0x000fe400078ef820 */
[----:B------:R-:W-:Y:S02]  /*177e0*/  LOP3.LUT R3, R25, 0xff000000, R34, 0xf8, !PT ;  /* 0xff00000019037812 */ /* 0x000fe400078ef822 */
[----:B------:R-:W-:-:S02]  /*177f0*/  F2FP.F16.E4M3.UNPACK_B R40, R39 ;  /* 0x00000027ff28723e */ /* 0x000fc400020006ff */
[----:B0-----:R-:W-:Y:S02]  /*17800*/  F2FP.F16.E4M3.UNPACK_B R28, R9 ;  /* 0x00000009ff1c723e */ /* 0x001fe400020006ff */
[----:B------:R-:W-:Y:S01]  /*17810*/  F2FP.F16.E4M3.UNPACK_B R34, R33 ;  /* 0x00000021ff22723e */ /* 0x000fe200020006ff */
[--C-:B------:R-:W-:Y:S01]  /*17820*/  HADD2.F32 R42, -RZ, R40.reuse.H0_H0 ;  /* 0x20000028ff2a7230 */ /* 0x100fe20000004100 */
[----:B------:R-:W-:Y:S01]  /*17830*/  LOP3.LUT R36, R21, 0xff000000, R32, 0xf8, !PT ;  /* 0xff00000015247812 */ /* 0x000fe200078ef820 */
[----:B------:R-:W-:Y:S01]  /*17840*/  HADD2.F32 R40, -RZ, R40.H1_H1 ;  /* 0x30000028ff287230 */ /* 0x000fe20000004100 */
[----:B------:R-:W-:Y:S01]  /*17850*/  LOP3.LUT R29, R29, 0xff0000, R12, 0xf8, !PT ;  /* 0x00ff00001d1d7812 */ /* 0x000fe200078ef80c */
[--C-:B------:R-:W-:Y:S01]  /*17860*/  HADD2.F32 R38, -RZ, R34.reuse.H0_H0 ;  /* 0x20000022ff267230 */ /* 0x100fe20000004100 */
[----:B------:R-:W-:Y:S01]  /*17870*/  LOP3.LUT R41, R41, 0xff000000, R15, 0xf8, !PT ;  /* 0xff00000029297812 */ /* 0x000fe200078ef80f */
[----:B------:R-:W-:Y:S01]  /*17880*/  HADD2.F32 R34, -RZ, R34.H1_H1 ;  /* 0x30000022ff227230 */ /* 0x000fe20000004100 */
[----:B------:R-:W-:-:S02]  /*17890*/  LOP3.LUT R27, R24, 0xff0000, R27, 0xf8, !PT ;  /* 0x00ff0000181b7812 */ /* 0x000fc400078ef81b */
[----:B------:R-:W-:Y:S02]  /*178a0*/  LOP3.LUT R21, R37, 0xff0000, R14, 0xf8, !PT ;  /* 0x00ff000025157812 */ /* 0x000fe400078ef80e */
[----:B------:R-:W-:Y:S02]  /*178b0*/  LOP3.LUT R37, R29, 0xff000000, R12, 0xf8, !PT ;  /* 0xff0000001d257812 */ /* 0x000fe400078ef80c */
[----:B------:R-:W-:Y:S02]  /*178c0*/  LOP3.LUT R35, R27, 0xff000000, R35, 0xf8, !PT ;  /* 0xff0000001b237812 */ /* 0x000fe400078ef823 */
[----:B------:R-:W-:Y:S02]  /*178d0*/  LOP3.LUT R12, R21, 0xff000000, R14, 0xf8, !PT ;  /* 0xff000000150c7812 */ /* 0x000fe400078ef80e */
[-C--:B------:R-:W-:Y:S02]  /*178e0*/  F2FP.F16.E4M3.UNPACK_B R26, R8.reuse ;  /* 0x00000008ff1a723e */ /* 0x080fe400020006ff */
[----:B------:R-:W-:-:S02]  /*178f0*/  F2FP.F16.E4M3.UNPACK_B R27, R8.H1 ;  /* 0x00000008ff1b723e */ /* 0x000fc400030006ff */
[----:B------:R-:W-:Y:S02]  /*17900*/  F2FP.F16.E4M3.UNPACK_B R29, R9.H1 ;  /* 0x00000009ff1d723e */ /* 0x000fe400030006ff */
[----:B------:R-:W-:Y:S02]  /*17910*/  F2FP.F16.E4M3.UNPACK_B R39, R39.H1 ;  /* 0x00000027ff27723e */ /* 0x000fe400030006ff */
[----:B------:R-:W-:Y:S02]  /*17920*/  F2FP.F16.E4M3.UNPACK_B R33, R33.H1 ;  /* 0x00000021ff21723e */ /* 0x000fe400030006ff */
[----:B------:R-:W-:Y:S02]  /*17930*/  F2FP.F16.E4M3.UNPACK_B R30, R10.H1 ;  /* 0x0000000aff1e723e */ /* 0x000fe400030006ff */
[-C--:B------:R-:W-:Y:S02]  /*17940*/  F2FP.F16.E4M3.UNPACK_B R31, R11.reuse ;  /* 0x0000000bff1f723e */ /* 0x080fe400020006ff */
[----:B------:R-:W-:Y:S01]  /*17950*/  F2FP.F16.E4M3.UNPACK_B R32, R11.H1 ;  /* 0x0000000bff20723e */ /* 0x000fe200030006ff */
[----:B----4-:R-:W0:Y:S02]  /*17960*/  LDS.128 R4, [R51+0x1e200] ;  /* 0x01e2000033047984 */ /* 0x010e240000000c00 */
        /* <DEDUP_REMOVED lines=9> */
[----:B------:R-:W-:Y:S01]  /*17a00*/  F2FP.F16.E4M3.UNPACK_B R13, R4 ;  /* 0x00000004ff0d723e */ /* 0x000fe200020006ff */
[----:B------:R-:W-:-:S02]  /*17a10*/  HADD2.F32 R15, -RZ, R15.H1_H1 ;  /* 0x3000000fff0f7230 */ /* 0x000fc40000004100 */
[C---:B------:R-:W-:Y:S01]  /*17a20*/  FFMA.FTZ R5, R21.reuse, R38, -R8 ;  /* 0x0000002615057223 */ /* 0x040fe20000010808 */
[----:B------:R-:W-:Y:S01]  /*17a30*/  F2FP.F16.E4M3.UNPACK_B R14, R4.H1 ;  /* 0x00000004ff0e723e */ /* 0x000fe200030006ff */
[----:B------:R-:W-:Y:S01]  /*17a40*/  FFMA.FTZ R9, R21, R42, R9 ;  /* 0x0000002a15097223 */ /* 0x000fe20000010009 */
[----:B------:R-:W-:Y:S01]  /*17a50*/  HADD2.F32 R38, -RZ, R39.H0_H0 ;  /* 0x20000027ff267230 */ /* 0x000fe20000004100 */
[-C--:B------:R-:W-:Y:S01]  /*17a60*/  F2FP.F16.E4M3.UNPACK_B R4, R6.reuse ;  /* 0x00000006ff04723e */ /* 0x080fe200020006ff */
[----:B------:R-:W-:Y:S01]  /*17a70*/  HADD2.F32 R8, -RZ, R29.H0_H0 ;  /* 0x2000001dff087230 */ /* 0x000fe20000004100 */
[----:B------:R-:W-:Y:S01]  /*17a80*/  F2FP.F16.E4M3.UNPACK_B R7, R6.H1 ;  /* 0x00000006ff07723e */ /* 0x000fe200030006ff */
[----:B------:R-:W-:Y:S01]  /*17a90*/  HADD2.F32 R21, -RZ, R33.H0_H0 ;  /* 0x20000021ff157230 */ /* 0x000fe20000004100 */
[----:B------:R-:W-:Y:S01]  /*17aa0*/  F2FP.F16.E4M3.UNPACK_B R6, R10 ;  /* 0x0000000aff06723e */ /* 0x000fe200020006ff */
[----:B------:R-:W-:Y:S01]  /*17ab0*/  FMUL.FTZ R10, R28, R40 ;  /* 0x000000281c0a7220 */ /* 0x000fe20000410000 */
[----:B------:R-:W-:-:S02]  /*17ac0*/  HADD2.F32 R11, -RZ, R20.H0_H0 ;  /* 0x20000014ff0b7230 */ /* 0x000fc40000004100 */
[----:B------:R-:W-:Y:S01]  /*17ad0*/  FMUL.FTZ R43, R28, R34 ;  /* 0x000000221c2b7220 */ /* 0x000fe20000410000 */
        /* <DEDUP_REMOVED lines=12> */
[----:B------:R-:W-:-:S02]  /*17ba0*/  HADD2.F32 R28, -RZ, R21.H0_H0 ;  /* 0x20000015ff1c7230 */ /* 0x000fc40000004100 */
[----:B------:R-:W-:Y:S02]  /*17bb0*/  HADD2.F32 R33, -RZ, R33.H1_H1 ;  /* 0x30000021ff217230 */ /* 0x000fe40000004100 */
[C---:B------:R-:W-:Y:S01]  /*17bc0*/  FMUL.FTZ R46, R15.reuse, R38 ;  /* 0x000000260f2e7220 */ /* 0x040fe20000410000 */
[----:B------:R-:W-:Y:S02]  /*17bd0*/  HADD2.F32 R39, -RZ, R39.H1_H1 ;  /* 0x30000027ff277230 */ /* 0x000fe40000004100 */
[----:B------:R-:W-:Y:S01]  /*17be0*/  FMUL.FTZ R15, R15, R28 ;  /* 0x0000001c0f0f7220 */ /* 0x000fe20000410000 */
[----:B------:R-:W-:Y:S02]  /*17bf0*/  HADD2.F32 R29, -RZ, R29.H1_H1 ;  /* 0x3000001dff1d7230 */ /* 0x000fe40000004100 */
[----:B------:R-:W-:Y:S02]  /*17c00*/  HADD2.F32 R11, -RZ, R24.H0_H0 ;  /* 0x20000018ff0b7230 */ /* 0x000fe40000004100 */
[----:B------:R-:W-:-:S02]  /*17c10*/  HADD2.F32 R20, -RZ, R20.H1_H1 ;  /* 0x30000014ff147230 */ /* 0x000fc40000004100 */
[C---:B------:R-:W-:Y:S01]  /*17c20*/  FMUL.FTZ R43, R29.reuse, R39 ;  /* 0x000000271d2b7220 */ /* 0x040fe20000410000 */
[-C--:B------:R-:W-:Y:S01]  /*17c30*/  FMUL.FTZ R42, R29, R33.reuse ;  /* 0x000000211d2a7220 */ /* 0x080fe20000410000 */
[C---:B------:R-:W-:Y:S01]  /*17c40*/  FFMA.FTZ R46, R11.reuse, R28, -R46 ;  /* 0x0000001c0b2e7223 */ /* 0x040fe2000001082e */
[----:B------:R-:W-:Y:S01]  /*17c50*/  FFMA.FTZ R38, R11, R38, R15 ;  /* 0x000000260b267223 */ /* 0x000fe2000001000f */
[----:B------:R-:W-:Y:S02]  /*17c60*/  HADD2.F32 R34, -RZ, R34.H1_H1 ;  /* 0x30000022ff227230 */ /* 0x000fe40000004100 */
[C---:B------:R-:W-:Y:S01]  /*17c70*/  FFMA.FTZ R43, R20.reuse, R33, -R43 ;  /* 0x00000021142b7223 */ /* 0x040fe2000001082b */
[----:B------:R-:W-:Y:S02]  /*17c80*/  HADD2.F32 R31, -RZ, R31.H1_H1 ;  /* 0x3000001fff1f7230 */ /* 0x000fe40000004100 */
[----:B------:R-:W-:Y:S01]  /*17c90*/  FFMA.FTZ R42, R20, R39, R42 ;  /* 0x00000027142a7223 */ /* 0x000fe2000001002a */
[----:B------:R-:W-:-:S02]  /*17ca0*/  HADD2.F32 R28, -RZ, R41.H0_H0 ;  /* 0x20000029ff1c7230 */ /* 0x000fc40000004100 */
[----:B------:R-:W-:Y:S02]  /*17cb0*/  HADD2.F32 R15, -RZ, R32.H0_H0 ;  /* 0x20000020ff0f7230 */ /* 0x000fe40000004100 */
[----:B------:R-:W-:Y:S01]  /*17cc0*/  FMUL.FTZ R29, R31, R34 ;  /* 0x000000221f1d7220 */ /* 0x000fe20000410000 */
[----:B------:R-:W-:Y:S01]  /*17cd0*/  HADD2.F32 R21, -RZ, R21.H1_H1 ;  /* 0x30000015ff157230 */ /* 0x000fe20000004100 */
[----:B------:R-:W-:Y:S01]  /*17ce0*/  F2FP.SATFINITE.E4M3.F32.PACK_AB_MERGE_C R40, R43, R40, RZ ;  /* 0x000000282b28723e */ /* 0x000fe200048070ff */
[----:B------:R-:W-:Y:S02]  /*17cf0*/  HADD2.F32 R24, -RZ, R24.H1_H1 ;  /* 0x30000018ff187230 */ /* 0x000fe40000004100 */
[----:B------:R-:W-:Y:S01]  /*17d00*/  FMUL.FTZ R48, R15, R28 ;  /* 0x0000001c0f307220 */ /* 0x000fe20000410000 */
[----:B------:R-:W-:Y:S02]  /*17d10*/  HADD2.F32 R20, -RZ, R35.H0_H0 ;  /* 0x20000023ff147230 */ /* 0x000fe40000004100 */
[----:B------:R-:W-:Y:S01]  /*17d20*/  FMUL.FTZ R31, R31, R21 ;  /* 0x000000151f1f7220 */ /* 0x000fe20000410000 */
[----:B------:R-:W-:-:S02]  /*17d30*/  HADD2.F32 R11, -RZ, R25.H0_H0 ;  /* 0x20000019ff0b7230 */ /* 0x000fc40000004100 */
[C---:B------:R-:W-:Y:S01]  /*17d40*/  FFMA.FTZ R39, R24.reuse, R21, -R29 ;  /* 0x0000001518277223 */ /* 0x040fe2000001081d */
[-C--:B------:R-:W-:Y:S01]  /*17d50*/  F2FP.F16.E4M3.UNPACK_B R21, R37.reuse.H1 ;  /* 0x00000025ff15723e */ /* 0x080fe200030006ff */
[-C--:B------:R-:W-:Y:S01]  /*17d60*/  FMUL.FTZ R15, R15, R20.reuse ;  /* 0x000000140f0f7220 */ /* 0x080fe20000410000 */
[----:B------:R-:W-:Y:S02]  /*17d70*/  HADD2.F32 R35, -RZ, R35.H1_H1 ;  /* 0x30000023ff237230 */ /* 0x000fe40000004100 */
[C---:B------:R-:W-:Y:S01]  /*17d80*/  FFMA.FTZ R48, R11.reuse, R20, -R48 ;  /* 0x000000140b307223 */ /* 0x040fe20000010830 */
[----:B------:R-:W-:Y:S01]  /*17d90*/  F2FP.F16.E4M3.UNPACK_B R20, R36.H1 ;  /* 0x00000024ff14723e */ /* 0x000fe200030006ff */
[----:B------:R-:W-:Y:S01]  /*17da0*/  FFMA.FTZ R49, R11, R28, R15 ;  /* 0x0000001c0b317223 */ /* 0x000fe2000001000f */
[----:B------:R-:W-:Y:S02]  /*17db0*/  HADD2.F32 R41, -RZ, R41.H1_H1 ;  /* 0x30000029ff297230 */ /* 0x000fe40000004100 */
[----:B------:R-:W-:Y:S01]  /*17dc0*/  FFMA.FTZ R47, R24, R34, R31 ;  /* 0x00000022182f7223 */ /* 0x000fe2000001001f */
        /* <DEDUP_REMOVED lines=18> */
[----:B------:R-:W-:Y:S02]  /*17ef0*/  HADD2.F32 R14, -RZ, R14.H1_H1 ;  /* 0x3000000eff0e7230 */ /* 0x000fe40000004100 */
[----:B------:R-:W-:Y:S01]  /*17f00*/  FMUL.FTZ R28, R27, R20 ;  /* 0x000000141b1c7220 */ /* 0x000fe20000410000 */
[----:B------:R-:W-:-:S02]  /*17f10*/  HADD2.F32 R24, -RZ, R37.H0_H0 ;  /* 0x20000025ff187230 */ /* 0x000fc40000004100 */
[C---:B------:R-:W-:Y:S01]  /*17f20*/  FFMA.FTZ R35, R25.reuse, R35, -R34 ;  /* 0x0000002319237223 */ /* 0x040fe20000010822 */
[----:B------:R-:W-:Y:S02]  /*17f30*/  HADD2.F32 R15, -RZ, R26.H0_H0 ;  /* 0x2000001aff0f7230 */ /* 0x000fe40000004100 */
[C---:B------:R-:W-:Y:S01]  /*17f40*/  FFMA.FTZ R27, R14.reuse, R20, -R11 ;  /* 0x000000140e1b7223 */ /* 0x040fe2000001080b */
[----:B------:R-:W-:Y:S01]  /*17f50*/  FFMA.FTZ R34, R14, R21, R28 ;  /* 0x000000150e227223 */ /* 0x000fe2000001001c */
        /* <DEDUP_REMOVED lines=21> */
[----:B------:R-:W-:Y:S01]  /*180b0*/  F2FP.SATFINITE.E4M3.F32.PACK_AB_MERGE_C R42, R42, R45, RZ ;  /* 0x0000002d2a2a723e */ /* 0x000fe200048070ff */
        /* <DEDUP_REMOVED lines=8> */
[----:B------:R-:W-:Y:S01]  /*18140*/  HADD2.F32 R7, -RZ, R7.H1_H1 ;  /* 0x30000007ff077230 */ /* 0x000fe20000004100 */
[----:B------:R-:W-:Y:S01]  /*18150*/  F2FP.F16.E4M3.UNPACK_B R13, R12 ;  /* 0x0000000cff0d723e */ /* 0x000fe200020006ff */
[----:B------:R-:W-:Y:S01]  /*18160*/  FFMA.FTZ R21, R11, R21, R14 ;  /* 0x000000150b157223 */ /* 0x000fe2000001000e */
[CC--:B------:R-:W-:Y:S01]  /*18170*/  FMUL.FTZ R24, R30.reuse, R20.reuse ;  /* 0x000000141e187220 */ /* 0x0c0fe20000410000 */
[----:B------:R-:W-:Y:S01]  /*18180*/  FMUL.FTZ R33, R30, R15 ;  /* 0x0000000f1e217220 */ /* 0x000fe20000410000 */
[----:B------:R-:W-:Y:S01]  /*18190*/  HADD2.F32 R12, -RZ, R3.H0_H0 ;  /* 0x20000003ff0c7230 */ /* 0x000fe20000004100 */
[----:B------:R-:W-:Y:S01]  /*181a0*/  F2FP.SATFINITE.E4M3.F32.PACK_AB_MERGE_C R5, R8, R5, R40 ;  /* 0x000000050805723e */ /* 0x000fe20004807028 */
        /* <DEDUP_REMOVED lines=10> */
[----:B------:R-:W-:Y:S02]  /*18250*/  HADD2.F32 R6, -RZ, R6.H1_H1 ;  /* 0x30000006ff067230 */ /* 0x000fe40000004100 */
[----:B------:R-:W-:Y:S01]  /*18260*/  FMUL.FTZ R7, R7, R12 ;  /* 0x0000000c07077220 */ /* 0x000fe20000410000 */
[--C-:B------:R-:W-:Y:S01]  /*18270*/  HADD2.F32 R3, -RZ, R4.reuse.H0_H0 ;  /* 0x20000004ff037230 */ /* 0x100fe20000004100 */
[----:B------:R-:W-:Y:S01]  /*18280*/  F2FP.SATFINITE.E4M3.F32.PACK_AB_MERGE_C R8, R37, R28, R29 ;  /* 0x0000001c2508723e */ /* 0x000fe2000480701d */
        /* <DEDUP_REMOVED lines=15> */
[----:B------:R0:W-:Y:S04]  /*18380*/  STS.128 [R51+0x1e200], R4 ;  /* 0x01e2000433007388 */ /* 0x0001e80000000c00 */
[----:B------:R0:W-:Y:S02]  /*18390*/  STS.128 [R0+0x1e200], R8 ;  /* 0x01e2000800007388 */ /* 0x0001e40000000c00 */
.L_x_5502:
[----:B------:R-:W-:Y:S05]  /*183a0*/  BSYNC B0 ;  /* 0x0000000000007941 */ /* 0x000fea0003800000 */
.L_x_5495:
        /* <DEDUP_REMOVED lines=8> */
.L_x_5493:
[----:B0--3--:R-:W-:-:S05]  /*18430*/  IMAD.U32 R0, RZ, RZ, UR53 ;  /* 0x00000035ff007e24 */ /* 0x009fca000f8e00ff */
[----:B------:R-:W-:-:S13]  /*18440*/  ISETP.NE.AND P1, PT, R0, 0x3, PT ;  /* 0x000000030000780c */ /* 0x000fda0003f25270 */
[----:B------:R-:W-:Y:S05]  /*18450*/  @!P1 BRA `(.L_x_5522) ;  /* 0x0000000000049947 */ /* 0x000fea0003800000 */
[----:B------:R-:W-:Y:S01]  /*18460*/  BPT.TRAP 0x1 ;  /* 0x000000040000795c */ /* 0x000fe20000300000 */
.L_x_5522:
[----:B-12---:R-:W-:Y:S01]  /*18470*/  IMAD R3, R221, 0x8, R16 ;  /* 0x00000008dd037824 */ /* 0x006fe200078e0210 */
[----:B------:R-:W-:-:S04]  /*18480*/  SHF.L.U32 R0, R222, 0x1f, RZ ;  /* 0x0000001fde007819 */ /* 0x000fc800000006ff */
[----:B------:R0:W1:Y:S01]  /*18490*/  SYNCS.PHASECHK.TRANS64.TRYWAIT P0, [R3+URZ+0x33430], R0 ;  /* 0x03343000030075a7 */ /* 0x000062000800017f */
[----:B------:R-:W-:Y:S05]  /*184a0*/  @!P1 BRA `(.L_x_5523) ;  /* 0x0000000000049947 */ /* 0x000fea0003800000 */
[----:B------:R-:W-:Y:S01]  /*184b0*/  BPT.TRAP 0x1 ;  /* 0x000000040000795c */ /* 0x000fe20000300000 */
.L_x_5523:
[----:B-----5:R-:W2:Y:S02]  /*184c0*/  S2R R4, SR_TID.X ;  /* 0x0000000000047919 */ /* 0x020ea40000002100 */
[----:B--2---:R-:W-:-:S04]  /*184d0*/  LOP3.LUT R4, R4, 0x7f, RZ, 0xc0, !PT ;  /* 0x0000007f04047812 */ /* 0x004fc800078ec0ff */
[----:B------:R-:W-:Y:S01]  /*184e0*/  ISETP.NE.AND P2, PT, R4, RZ, PT ;  /* 0x000000ff0400720c */ /* 0x000fe20003f45270 */
[----:B-1----:R-:W-:-:S12]  /*184f0*/  @P0 BRA `(.L_x_5524) ;  /* 0x0000000000080947 */ /* 0x002fd80003800000 */
[----:B------:R-:W1:Y:S02]  /*18500*/  SYNCS.PHASECHK.TRANS64.TRYWAIT P0, [R3+URZ+0x33430], R0 ;  /* 0x03343000030075a7 */ /* 0x000e64000800017f */
[----:B-1----:R-:W-:Y:S05]  /*18510*/  @!P0 BRA `(.L_x_5525) ;  /* 0x000001a800e08947 */ /* 0x002fea0003800000 */
.L_x_5524:
[----:B------:R-:W-:Y:S05]  /*18520*/  WARPSYNC.ALL ;  /* 0x0000000000007948 */ /* 0x000fea0003800000 */
[----:B01----:R-:W-:Y:S01]  /*18530*/  IADD3 R0, R16, 0x24200, RZ ;  /* 0x0002420010007810 */ /* 0x003fe20007ffe0ff */
[----:B------:R-:W2:Y:S03]  /*18540*/  LDL R10, [R1+0x14] ;  /* 0x00001400010a7983 */ /* 0x000ea60000100800 */
[----:B------:R-:W-:Y:S01]  /*18550*/  SHF.R.U32.HI R0, RZ, 0x4, R0 ;  /* 0x00000004ff007819 */ /* 0x000fe20000011600 */
[----:B------:R-:W3:Y:S03]  /*18560*/  LDL R114, [R1+0x4] ;  /* 0x0000040001727983 */ /* 0x000ee60000100800 */
[----:B------:R-:W-:Y:S01]  /*18570*/  LOP3.LUT R0, R0, 0x3fff, RZ, 0xc0, !PT ;  /* 0x00003fff00007812 */ /* 0x000fe200078ec0ff */
[----:B------:R-:W5:Y:S01]  /*18580*/  LDL R116, [R1] ;  /* 0x0000000001747983 */ /* 0x000f620000100800 */
[----:B------:R-:W-:-:S02]  /*18590*/  R2UR UR24, R44 ;  /* 0x000000002c1872ca */ /* 0x000fc400000e0000 */
[----:B----4-:R-:W-:Y:S01]  /*185a0*/  LOP3.LUT R14, R0, 0x10000, RZ, 0xfc, !PT ;  /* 0x00010000000e7812 */ /* 0x010fe200078efcff */
[----:B------:R-:W-:Y:S01]  /*185b0*/  IMAD.MOV.U32 R5, RZ, RZ, -0x7fffffe0 ;  /* 0x80000020ff057424 */ /* 0x000fe200078e00ff */
[----:B------:R-:W-:Y:S01]  /*185c0*/  WARPGROUP.ARRIVE ;  /* 0x00000000000079c5 */ /* 0x000fe20000000000 */
[----:B------:R-:W-:Y:S01]  /*185d0*/  UMOV UR25, 0x80000020 ;  /* 0x8000002000197882 */ /* 0x000fe20000000000 */
[----:B------:R-:W-:Y:S01]  /*185e0*/  IMAD.MOV.U32 R7, RZ, RZ, -0x7fffffe0 ;  /* 0x80000020ff077424 */ /* 0x000fe200078e00ff */
[----:B------:R-:W0:Y:S01]  /*185f0*/  LDC R0, c[0x0][0x448] ;  /* 0x00011200ff007b82 */ /* 0x000e220000000800 */
[----:B------:R-:W-:Y:S01]  /*18600*/  IMAD R4, R221, 0x780, R14 ;  /* 0x00000780dd047824 */ /* 0x000fe200078e020e */
[----:B------:R-:W-:-:S04]  /*18610*/  R2UR UR27, R5 ;  /* 0x00000000051b72ca */ /* 0x000fc800000e0000 */
[----:B------:R-:W-:Y:S01]  /*18620*/  R2UR UR26, R4 ;  /* 0x00000000041a72ca */ /* 0x000fe200000e0000 */
[----:B------:R-:W-:-:S12]  /*18630*/  ULOP3.LUT UR24, UR24, 0x10000, URZ, 0xfc, !UPT ;  /* 0x0001000018187892 */ /* 0x000fd8000f8efc3f */
[----:B------:R-:W-:Y:S01]  /*18640*/  QGMMA.64x32x32.F32.E4M3.E4M3 R88, gdesc[UR24], RZ, !UPT, gsb0 ;  /* 0x00600000185879f3 */ /* 0x000fe2000c0008ff */
[----:B------:R-:W-:Y:S01]  /*18650*/  VIADD R6, R4, 0x80 ;  /* 0x0000008004067836 */ /* 0x000fe20000000000 */
[----:B------:R-:W-:-:S04]  /*18660*/  R2UR UR7, R7 ;  /* 0x00000000070772ca */ /* 0x000fc800000e0000 */
[----:B------:R-:W-:Y:S01]  /*18670*/  R2UR UR6, R6 ;  /* 0x00000000060672ca */ /* 0x000fe200000e0000 */
[----:B------:R-:W-:Y:S01]  /*18680*/  UMOV UR4, UR24 ;  /* 0x0000001800047c82 */ /* 0x000fe20008000000 */
[----:B------:R-:W-:Y:S01]  /*18690*/  UMOV UR5, UR25 ;  /* 0x0000001900057c82 */ /* 0x000fe20008000000 */
[----:B------:R-:W-:Y:S02]  /*186a0*/  WARPGROUP.DEPBAR.LE gsb0, 0x0 ;  /* 0x00008000000079c5 */ /* 0x000fe40000010000 */
[----:B------:R-:W-:-:S08]  /*186b0*/  WARPGROUP.ARRIVE ;  /* 0x00000000000079c5 */ /* 0x000fd00000000000 */
[----:B------:R-:W-:Y:S01]  /*186c0*/  QGMMA.64x32x32.F32.E4M3.E4M3 R72, gdesc[UR4], RZ, !UPT, gsb0 ;  /* 0x00600000044879f3 */ /* 0x000fe2000c0008ff */
[----:B------:R-:W-:Y:S02]  /*186d0*/  VIADD R6, R4, 0x100 ;  /* 0x0000010004067836 */ /* 0x000fe40000000000 */
[----:B------:R-:W-:-:S03]  /*186e0*/  IMAD.MOV.U32 R7, RZ, RZ, -0x7fffffe0 ;  /* 0x80000020ff077424 */ /* 0x000fc600078e00ff */
[----:B------:R-:W-:Y:S02]  /*186f0*/  R2UR UR18, R6 ;  /* 0x00000000061272ca */ /* 0x000fe400000e0000 */
        /* <DEDUP_REMOVED lines=28> */
[----:B------:R-:W-:Y:S01]  /*188c0*/  UIADD3 UR4, UR24, 0x2, URZ ;  /* 0x0000000218047890 */ /* 0x000fe2000fffe03f */
[----:B------:R-:W-:Y:S01]  /*188d0*/  UMOV UR5, 0x80000020 ;  /* 0x8000002000057882 */ /* 0x000fe20000000000 */
[----:B------:R-:W-:Y:S02]  /*188e0*/  WARPGROUP.DEPBAR.LE gsb0, 0x0 ;  /* 0x00008000000079c5 */ /* 0x000fe40000010000 */
[----:B------:R-:W-:-:S08]  /*188f0*/  WARPGROUP.ARRIVE ;  /* 0x00000000000079c5 */ /* 0x000fd00000000000 */
[----:B------:R-:W-:Y:S01]  /*18900*/  QGMMA.64x32x32.F32.E4M3.E4M3 R88, gdesc[UR4], R88, gsb0 ;  /* 0x00600000045879f3 */ /* 0x000fe20008000858 */
[----:B------:R-:W-:Y:S02]  /*18910*/  VIADD R6, R4, 0x82 ;  /* 0x0000008204067836 */ /* 0x000fe40000000000 */
[----:B------:R-:W-:-:S03]  /*18920*/  IMAD.MOV.U32 R7, RZ, RZ, -0x7fffffe0 ;  /* 0x80000020ff077424 */ /* 0x000fc600078e00ff */
[----:B------:R-:W-:Y:S02]  /*18930*/  R2UR UR6, R6 ;  /* 0x00000000060672ca */ /* 0x000fe400000e0000 */
[----:B------:R-:W-:Y:S01]  /*18940*/  R2UR UR7, R7 ;  /* 0x00000000070772ca */ /* 0x000fe200000e0000 */
[----:B------:R-:W-:Y:S02]  /*18950*/  WARPGROUP.DEPBAR.LE gsb0, 0x0 ;  /* 0x00008000000079c5 */ /* 0x000fe40000010000 */
[----:B------:R-:W-:-:S10]  /*18960*/  WARPGROUP.ARRIVE ;  /* 0x00000000000079c5 */ /* 0x000fd40000000000 */
[----:B------:R-:W-:Y:S01]  /*18970*/  QGMMA.64x32x32.F32.E4M3.E4M3 R72, gdesc[UR4], R72, gsb0 ;  /* 0x00600000044879f3 */ /* 0x000fe20008000848 */
[----:B------:R-:W-:Y:S01]  /*18980*/  VIADD R8, R4, 0x102 ;  /* 0x0000010204087836 */ /* 0x000fe20000000000 */
[----:B------:R-:W-:-:S04]  /*18990*/  MOV R9, 0x80000020 ;  /* 0x8000002000097802 */ /* 0x000fc80000000f00 */
[----:B------:R-:W-:Y:S02]  /*189a0*/  R2UR UR6, R8 ;  /* 0x00000000080672ca */ /* 0x000fe400000e0000 */
[----:B------:R-:W-:Y:S01]  /*189b0*/  R2UR UR7, R9 ;  /* 0x00000000090772ca */ /* 0x000fe200000e0000 */
[----:B------:R-:W-:Y:S02]  /*189c0*/  WARPGROUP.DEPBAR.LE gsb0, 0x0 ;  /* 0x00008000000079c5 */ /* 0x000fe40000010000 */
[----:B------:R-:W-:-:S10]  /*189d0*/  WARPGROUP.ARRIVE ;  /* 0x00000000000079c5 */ /* 0x000fd40000000000 */
[----:B------:R-:W-:Y:S01]  /*189e0*/  QGMMA.64x32x32.F32.E4M3.E4M3 R56, gdesc[UR4], R56, gsb0 ;  /* 0x00600000043879f3 */ /* 0x000fe20008000838 */
        /* <DEDUP_REMOVED lines=68> */
[----:B------:R-:W-:Y:S01]  /*18e30*/  IMAD.MOV.U32 R7, RZ, RZ, -0x7fffffe0 ;  /* 0x80000020ff077424 */ /* 0x000fe200078e00ff */
[----:B------:R-:W-:-:S04]  /*18e40*/  IADD3 R6, R4, 0x302, RZ ;  /* 0x0000030204067810 */ /* 0x000fc80007ffe0ff */
        /* <DEDUP_REMOVED lines=90> */
[----:B------:R-:W-:Y:S02]  /*193f0*/  R2UR UR23, R7 ;  /* 0x00000000071772ca */ /* 0x000fe400000e0000 */
[----:B0-----:R-:W-:-:S13]  /*19400*/  ISETP.NE.AND P0, PT, R0, 0x1, PT ;  /* 0x000000010000780c */ /* 0x001fda0003f05270 */
[----:B------:R-:W0:Y:S08]  /*19410*/  @P0 LDC R5, c[0x0][0x44c] ;  /* 0x00011300ff050b82 */ /* 0x000e300000000800 */
[----:B------:R-:W1:Y:S01]  /*19420*/  @P0 LDC R9, c[0x0][0x450] ;  /* 0x00011400ff090b82 */ /* 0x000e620000000800 */
[----:B------:R-:W-:Y:S02]  /*19430*/  WARPGROUP.DEPBAR.LE gsb0, 0x0 ;  /* 0x00008000000079c5 */ /* 0x000fe40000010000 */
[----:B------:R-:W-:-:S06]  /*19440*/  WARPGROUP.ARRIVE ;  /* 0x00000000000079c5 */ /* 0x000fcc0000000000 */
[----:B------:R-:W-:Y:S01]  /*19450*/  QGMMA.64x32x32.F32.E4M3.E4M3 R56, gdesc[UR20], R56, gsb0 ;  /* 0x00600000143879f3 */ /* 0x000fe20008000838 */
[----:B--2---:R-:W-:-:S04]  /*19460*/  IMAD.IADD R20, R10, 0x1, R236 ;  /* 0x000000010a147824 */ /* 0x004fc800078e02ec */
[----:B0-----:R-:W-:-:S05]  /*19470*/  @P0 IMAD.HI.U32 R0, R20, R5, RZ ;  /* 0x0000000514000227 */ /* 0x001fca00078e00ff */
[----:B-1----:R-:W-:-:S05]  /*19480*/  @P0 SHF.R.U32.HI R20, RZ, R9, R0 ;  /* 0x00000009ff140219 */ /* 0x002fca0000011600 */
[----:B------:R-:W0:Y:S01]  /*19490*/  SHFL.IDX PT, R5, R20, RZ, 0x1c1f ;  /* 0x001c1fff14057589 */ /* 0x000e2200000e0000 */
[----:B------:R-:W-:Y:S02]  /*194a0*/  IMAD R0, R107, -0xa0, RZ ;  /* 0xffffff606b007824 */ /* 0x000fe400078e02ff */
[----:B------:R-:W-:Y:S02]  /*194b0*/  VIADD R6, R4, 0x682 ;  /* 0x0000068204067836 */ /* 0x000fe40000000000 */
[----:B------:R-:W-:Y:S01]  /*194c0*/  IMAD.MOV.U32 R7, RZ, RZ, -0x7fffffe0 ;  /* 0x80000020ff077424 */ /* 0x000fe200078e00ff */
[----:B------:R-:W-:Y:S01]  /*194d0*/  IADD3 R0, -R237, 0xa1, R0 ;  /* 0x000000a1ed007810 */ /* 0x000fe20007ffe100 */
[----:B---3--:R-:W-:Y:S01]  /*194e0*/  IMAD R104, R107, -0xa0, R114 ;  /* 0xffffff606b687824 */ /* 0x008fe200078e0272 */
[----:B------:R-:W-:Y:S02]  /*194f0*/  R2UR UR22, R6 ;  /* 0x00000000061672ca */ /* 0x000fe400000e0000 */
[----:B------:R-:W-:-:S02]  /*19500*/  R2UR UR23, R7 ;  /* 0x00000000071772ca */ /* 0x000fc400000e0000 */
[----:B------:R-:W-:Y:S02]  /*19510*/  IADD3 R104, -R237, 0xa0, R104 ;  /* 0x000000a0ed687810 */ /* 0x000fe40007ffe168 */
[----:B-----5:R-:W-:-:S04]  /*19520*/  IADD3 R105, -R116, R0, R114 ;  /* 0x0000000074697210 */ /* 0x020fc80007ffe172 */
[----:B0-----:R-:W-:-:S04]  /*19530*/  VIADDMNMX R0, R5, R105, R104, PT ;  /* 0x0000006905007246 */ /* 0x001fc80003800168 */
[C---:B------:R-:W-:Y:S02]  /*19540*/  ISETP.GT.AND P4, PT, R0.reuse, RZ, PT ;  /* 0x000000ff0000720c */ /* 0x040fe40003f84270 */
[C---:B------:R-:W-:Y:S02]  /*19550*/  ISETP.GT.AND P5, PT, R0.reuse, 0x1, PT ;  /* 0x000000010000780c */ /* 0x040fe40003fa4270 */
[----:B------:R-:W-:Y:S02]  /*19560*/  ISETP.GT.AND P3, PT, R0, 0x8, PT ;  /* 0x000000080000780c */ /* 0x000fe40003f64270 */
[----:B------:R-:W-:Y:S01]  /*19570*/  FSEL R110, R88, -INF , P4 ;  /* 0xff800000586e7808 */ /* 0x000fe20002000000 */
[----:B------:R-:W-:Y:S02]  /*19580*/  WARPGROUP.DEPBAR.LE gsb0, 0x0 ;  /* 0x00008000000079c5 */ /* 0x000fe40000010000 */
[----:B------:R-:W-:Y:S01]  /*19590*/  WARPGROUP.ARRIVE ;  /* 0x00000000000079c5 */ /* 0x000fe20000000000 */
[----:B------:R-:W-:-:S05]  /*195a0*/  FSEL R106, R89, -INF , P5 ;  /* 0xff800000596a7808 */ /* 0x000fca0002800000 */
[----:B------:R-:W-:Y:S01]  /*195b0*/  QGMMA.64x32x32.F32.E4M3.E4M3 R40, gdesc[UR20], R40, gsb0 ;  /* 0x00600000142879f3 */ /* 0x000fe20008000828 */
        /* <DEDUP_REMOVED lines=32> */
[----:B------:R-:W-:Y:S01]  /*197c0*/  FMNMX.FTZ R7, R76, R5, !PT ;  /* 0x000000054c077209 */ /* 0x000fe20007810000 */
[----:B------:R-:W-:Y:S02]  /*197d0*/  VIADD R4, R4, 0x702 ;  /* 0x0000070204047836 */ /* 0x000fe40000000000 */
[----:B------:R-:W-:Y:S01]  /*197e0*/  IMAD.MOV.U32 R5, RZ, RZ, -0x7fffffe0 ;  /* 0x80000020ff057424 */ /* 0x000fe200078e00ff */
[----:B------:R-:W-:Y:S02]  /*197f0*/  ISETP.GT.AND P3, PT, R0, 0x38, PT ;  /* 0x000000380000780c */ /* 0x000fe40003f64270 */
[----:B------:R-:W-:-:S02]  /*19800*/  FSEL R72, R81, -INF , P4 ;  /* 0xff80000051487808 */ /* 0x000fc40002000000 */
[----:B------:R-:W-:Y:S02]  /*19810*/  FMNMX.FTZ R7, R80, R7, !PT ;  /* 0x0000000750077209 */ /* 0x000fe40007810000 */
[----:B------:R-:W-:Y:S02]  /*19820*/  R2UR UR22, R4 ;  /* 0x00000000041672ca */ /* 0x000fe400000e0000 */
[----:B------:R-:W-:Y:S02]  /*19830*/  R2UR UR23, R5 ;  /* 0x00000000051772ca */ /* 0x000fe400000e0000 */
[----:B------:R-:W-:Y:S02]  /*19840*/  ISETP.GT.AND P4, PT, R0, 0x39, PT ;  /* 0x000000390000780c */ /* 0x000fe40003f84270 */
[----:B------:R-:W-:Y:S02]  /*19850*/  FSEL R84, R84, -INF , P3 ;  /* 0xff80000054547808 */ /* 0x000fe40001800000 */
[----:B------:R-:W-:Y:S01]  /*19860*/  FMNMX.FTZ R7, R72, R7, !PT ;  /* 0x0000000748077209 */ /* 0x000fe20007810000 */
[----:B------:R-:W-:-:S02]  /*19870*/  WARPGROUP.DEPBAR.LE gsb0, 0x0 ;  /* 0x00008000000079c5 */ /* 0x000fc40000010000 */
[----:B------:R-:W-:Y:S02]  /*19880*/  ISETP.GT.AND P3, PT, R0, 0x40, PT ;  /* 0x000000400000780c */ /* 0x000fe40003f64270 */
[----:B------:R-:W-:Y:S02]  /*19890*/  FSEL R10, R85, -INF , P4 ;  /* 0xff800000550a7808 */ /* 0x000fe40002000000 */
[----:B------:R-:W-:Y:S01]  /*198a0*/  FMNMX.FTZ R7, R84, R7, !PT ;  /* 0x0000000754077209 */ /* 0x000fe20007810000 */
[----:B------:R-:W-:Y:S01]  /*198b0*/  WARPGROUP.ARRIVE ;  /* 0x00000000000079c5 */ /* 0x000fe20000000000 */
[----:B------:R-:W-:Y:S02]  /*198c0*/  ISETP.GT.AND P4, PT, R0, 0x41, PT ;  /* 0x000000410000780c */ /* 0x000fe40003f84270 */
[----:B------:R-:W-:Y:S02]  /*198d0*/  FSEL R56, R56, -INF , P3 ;  /* 0xff80000038387808 */ /* 0x000fe40001800000 */
[----:B------:R-:W-:Y:S01]  /*198e0*/  FMNMX.FTZ R7, R10, R7, !PT ;  /* 0x000000070a077209 */ /* 0x000fe20007810000 */
[----:B------:R-:W-:Y:S01]  /*198f0*/  QGMMA.64x32x32.F32.E4M3.E4M3 R24, gdesc[UR20], R24, gsb0 ;  /* 0x00600000141879f3 */ /* 0x000fe20008000818 */
        /* <DEDUP_REMOVED lines=44> */
[----:B------:R-:W-:Y:S01]  /*19bc0*/  FMNMX.FTZ R4, R21, R4, !PT ;  /* 0x0000000415047209 */ /* 0x000fe20007810000 */
[----:B------:R-:W-:Y:S02]  /*19bd0*/  WARPGROUP.DEPBAR.LE gsb0, 0x0 ;  /* 0x00008000000079c5 */ /* 0x000fe40000010000 */
        /* <DEDUP_REMOVED lines=21> */
[----:B------:R-:W-:-:S02]  /*19d30*/  FSEL R4, R37, -INF , P4 ;  /* 0xff80000025047808 */ /* 0x000fc40002000000 */
[----:B------:R-:W-:-:S04]  /*19d40*/  FMNMX.FTZ R37, R85, R0, !PT ;  /* 0x0000000055257209 */ /* 0x000fc80007810000 */
[----:B------:R-:W-:-:S05]  /*19d50*/  FMNMX.FTZ R24, R4, R37, !PT ;  /* 0x0000002504187209 */ /* 0x000fca0007810000 */
[----:B------:R-:W0:Y:S04]  /*19d60*/  SHFL.BFLY PT, R37, R24, 0x2, 0x1f ;  /* 0x0c401f0018257f89 */ /* 0x000e2800000e0000 */
[----:B------:R-:W1:Y:S01]  /*19d70*/  SHFL.IDX PT, R20, R20, 0x1, 0x1c1f ;  /* 0x003c1f0014147f89 */ /* 0x000e6200000e0000 */
[----:B0-----:R-:W-:-:S05]  /*19d80*/  FMNMX.FTZ R28, R24, R37, !PT ;  /* 0x00000025181c7209 */ /* 0x001fca0007810000 */
[----:B------:R-:W0:Y:S01]  /*19d90*/  SHFL.BFLY PT, R37, R28, 0x1, 0x1f ;  /* 0x0c201f001c257f89 */ /* 0x000e2200000e0000 */
[----:B-1----:R-:W-:-:S04]  /*19da0*/  VIADDMNMX R104, R20, R105, R104, PT ;  /* 0x0000006914687246 */ /* 0x002fc80003800168 */
[C---:B------:R-:W-:Y:S02]  /*19db0*/  ISETP.GT.AND P4, PT, R104.reuse, RZ, PT ;  /* 0x000000ff6800720c */ /* 0x040fe40003f84270 */
[----:B------:R-:W-:Y:S02]  /*19dc0*/  ISETP.GT.AND P5, PT, R104, 0x1, PT ;  /* 0x000000016800780c */ /* 0x000fe40003fa4270 */
[----:B------:R-:W-:Y:S02]  /*19dd0*/  FSEL R101, R90, -INF , P4 ;  /* 0xff8000005a657808 */ /* 0x000fe40002000000 */
[----:B------:R-:W-:Y:S02]  /*19de0*/  FSEL R91, R91, -INF , P5 ;  /* 0xff8000005b5b7808 */ /* 0x000fe40002800000 */
[----:B0-----:R-:W-:-:S04]  /*19df0*/  FMNMX.FTZ R0, R28, R37, !PT ;  /* 0x000000251c007209 */ /* 0x001fc80007810000 */
[----:B------:R-:W-:Y:S01]  /*19e00*/  FSETP.NEU.FTZ.AND P3, PT, R0, -INF , PT ;  /* 0xff8000000000780b */ /* 0x000fe20003f7d000 */
[----:B------:R-:W-:-:S05]  /*19e10*/  FFMA.FTZ R37, R2, R0, -8 ;  /* 0xc100000002257423 */ /* 0x000fca0000010000 */
[----:B------:R-:W-:Y:S02]  /*19e20*/  FSEL R37, R37, RZ, P3 ;  /* 0x000000ff25257208 */ /* 0x000fe40001800000 */
[C---:B------:R-:W-:Y:S02]  /*19e30*/  ISETP.GT.AND P3, PT, R104.reuse, 0x8, PT ;  /* 0x000000086800780c */ /* 0x040fe40003f64270 */
        /* <DEDUP_REMOVED lines=16> */
[C---:B------:R-:W-:Y:S02]  /*19f40*/  ISETP.GT.AND P3, PT, R104.reuse, 0x20, PT ;  /* 0x000000206800780c */ /* 0x040fe40003f64270 */
        /* <DEDUP_REMOVED lines=37> */
[----:B------:R-:W-:Y:S01]  /*1a1a0*/  FFMA.FTZ R59, R2, R10, -R37 ;  /* 0x0000000a023b7223 */ /* 0x000fe20000010825 */
        /* <DEDUP_REMOVED lines=24> */
[----:B------:R-:W-:-:S01]  /*1a330*/  FFMA.FTZ R42, R2, R61, -R37 ;  /* 0x0000003d022a7223 */ /* 0x000fc20000010825 */
        /* <DEDUP_REMOVED lines=10> */
[----:B------:R-:W-:Y:S02]  /*1a3e0*/  ISETP.GT.AND P3, PT, R104, 0x80, PT ;  /* 0x000000806800780c */ /* 0x000fe40003f64270 */
        /* <DEDUP_REMOVED lines=25> */
[----:B------:R-:W-:Y:S01]  /*1a580*/  FMNMX.FTZ R10, R147, R10, !PT ;  /* 0x0000000a930a7209 */ /* 0x000fe20007810000 */
[----:B------:R-:W-:-:S03]  /*1a590*/  FFMA.FTZ R204, R2, R11, -R37 ;  /* 0x0000000b02cc7223 */ /* 0x000fc60000010825 */
[----:B------:R-:W-:Y:S01]  /*1a5a0*/  FMNMX.FTZ R10, R39, R10, !PT ;  /* 0x0000000a270a7209 */ /* 0x000fe20007810000 */
[----:B------:R-:W-:-:S04]  /*1a5b0*/  FFMA.FTZ R11, R2, R41, -R37 ;  /* 0x00000029020b7223 */ /* 0x000fc80000010825 */
[----:B------:R-:W0:Y:S01]  /*1a5c0*/  SHFL.BFLY PT, R41, R10, 0x2, 0x1f ;  /* 0x0c401f000a297f89 */ /* 0x000e2200000e0000 */
[----:B------:R-:W-:-:S01]  /*1a5d0*/  FFMA.FTZ R30, R2, R45, -R37 ;  /* 0x0000002d021e7223 */ /* 0x000fc20000010825 */
[----:B0-----:R-:W-:-:S05]  /*1a5e0*/  FMNMX.FTZ R45, R10, R41, !PT ;  /* 0x000000290a2d7209 */ /* 0x001fca0007810000 */
[----:B------:R-:W0:Y:S01]  /*1a5f0*/  SHFL.BFLY PT, R10, R45, 0x1, 0x1f ;  /* 0x0c201f002d0a7f89 */ /* 0x000e2200000e0000 */
[----:B------:R-:W-:-:S01]  /*1a600*/  FFMA.FTZ R6, R2, R110, -R37 ;  /* 0x0000006e02067223 */ /* 0x000fc20000010825 */
[C-C-:B------:R-:W-:Y:S01]  /*1a610*/  FFMA.FTZ R89, R2.reuse, R106, -R37.reuse ;  /* 0x0000006a02597223 */ /* 0x140fe20000010825 */
[----:B------:R-:W-:-:S01]  /*1a620*/  FFMA.FTZ R8, R2, R8, -R37 ;  /* 0x0000000802087223 */ /* 0x000fc20000010825 */
[C-C-:B------:R-:W-:Y:S01]  /*1a630*/  FFMA.FTZ R93, R2.reuse, R12, -R37.reuse ;  /* 0x0000000c025d7223 */ /* 0x140fe20000010825 */
[----:B------:R-:W-:-:S01]  /*1a640*/  FFMA.FTZ R20, R2, R109, -R37 ;  /* 0x0000006d02147223 */ /* 0x000fc20000010825 */
[C-C-:B------:R-:W-:Y:S01]  /*1a650*/  FFMA.FTZ R38, R2.reuse, R21, -R37.reuse ;  /* 0x0000001502267223 */ /* 0x140fe20000010825 */
[----:B------:R-:W-:-:S01]  /*1a660*/  FFMA.FTZ R44, R2, R25, -R37 ;  /* 0x00000019022c7223 */ /* 0x000fc20000010825 */
[----:B0-----:R-:W-:-:S04]  /*1a670*/  FMNMX.FTZ R10, R45, R10, !PT ;  /* 0x0000000a2d0a7209 */ /* 0x001fc80007810000 */
[----:B------:R-:W-:Y:S01]  /*1a680*/  FSETP.NEU.FTZ.AND P3, PT, R10, -INF , PT ;  /* 0xff8000000a00780b */ /* 0x000fe20003f7d000 */
[----:B------:R-:W-:-:S05]  /*1a690*/  FFMA.FTZ R50, R2, R10, -8 ;  /* 0xc100000002327423 */ /* 0x000fca000001000a */
[----:B------:R-:W-:Y:S01]  /*1a6a0*/  FSEL R50, R50, RZ, P3 ;  /* 0x000000ff32327208 */ /* 0x000fe20001800000 */
[----:B------:R-:W-:-:S01]  /*1a6b0*/  FFMA.FTZ R46, R2, R29, -R37 ;  /* 0x0000001d022e7223 */ /* 0x000fc20000010825 */
[----:B------:R-:W-:-:S03]  /*1a6c0*/  FFMA.FTZ R48, R2, R33, -R37 ;  /* 0x0000002102307223 */ /* 0x000fc60000010825 */
        /* <DEDUP_REMOVED lines=27> */
[----:B------:R-:W-:-:S07]  /*1a880*/  FFMA.FTZ R37, R2, R105, -R50 ;  /* 0x0000006902257223 */ /* 0x000fce0000010832 */
[----:B------:R-:W0:Y:S01]  /*1a890*/  MUFU.EX2 R89, R89 ;  /* 0x0000005900597308 */ /* 0x000e220000000800 */
[----:B------:R-:W-:-:S07]  /*1a8a0*/  FFMA.FTZ R219, R2, R111, -R50 ;  /* 0x0000006f02db7223 */ /* 0x000fce0000010832 */
[----:B------:R-:W-:Y:S08]  /*1a8b0*/  MUFU.EX2 R217, R217 ;  /* 0x000000d900d97308 */ /* 0x000ff00000000800 */
[----:B------:R-:W-:Y:S08]  /*1a8c0*/  MUFU.EX2 R52, R52 ;  /* 0x0000003400347308 */ /* 0x000ff00000000800 */
[----:B------:R1:W-:Y:S08]  /*1a8d0*/  MUFU.EX2 R36, R56 ;  /* 0x0000003800247308 */ /* 0x0003f00000000800 */
[----:B------:R-:W2:Y:S01]  /*1a8e0*/  MUFU.EX2 R8, R8 ;  /* 0x0000000800087308 */ /* 0x000ea20000000800 */
[----:B-1----:R-:W-:-:S01]  /*1a8f0*/  FFMA.FTZ R56, R2, R95, -R50 ;  /* 0x0000005f02387223 */ /* 0x002fc20000010832 */
[----:B------:R-:W-:-:S06]  /*1a900*/  FFMA.FTZ R54, R2, R113, -R50 ;  /* 0x0000007102367223 */ /* 0x000fcc0000010832 */
[----:B------:R-:W-:Y:S08]  /*1a910*/  MUFU.EX2 R37, R37 ;  /* 0x0000002500257308 */ /* 0x000ff00000000800 */
[----:B------:R-:W1:Y:S01]  /*1a920*/  MUFU.EX2 R93, R93 ;  /* 0x0000005d005d7308 */ /* 0x000e620000000800 */
[----:B------:R-:W-:-:S01]  /*1a930*/  FFMA.FTZ R45, R2, R115, -R50 ;  /* 0x00000073022d7223 */ /* 0x000fc20000010832 */
[----:B------:R-:W-:-:S06]  /*1a940*/  FFMA.FTZ R76, R2, R43, -R50 ;  /* 0x0000002b024c7223 */ /* 0x000fcc0000010832 */
[----:B------:R-:W3:Y:S01]  /*1a950*/  MUFU.EX2 R56, R56 ;  /* 0x0000003800387308 */ /* 0x000ee20000000800 */
[----:B0-----:R-:W-:-:S07]  /*1a960*/  FADD.FTZ R43, R6, R89 ;  /* 0x00000059062b7221 */ /* 0x001fce0000010000 */
[----:B------:R-:W0:Y:S01]  /*1a970*/  MUFU.EX2 R12, R12 ;  /* 0x0000000c000c7308 */ /* 0x000e220000000800 */
[----:B------:R-:W-:-:S07]  /*1a980*/  FFMA.FTZ R60, R2, R103, -R50 ;  /* 0x00000067023c7223 */ /* 0x000fce0000010832 */
[----:B------:R-:W4:Y:S01]  /*1a990*/  MUFU.EX2 R219, R219 ;  /* 0x000000db00db7308 */ /* 0x000f220000000800 */
[----:B--2---:R-:W-:-:S07]  /*1a9a0*/  FADD.FTZ R82, R8, R43 ;  /* 0x0000002b08527221 */ /* 0x004fce0000010000 */
[----:B------:R-:W2:Y:S01]  /*1a9b0*/  MUFU.EX2 R97, R97 ;  /* 0x0000006100617308 */ /* 0x000ea20000000800 */
[----:B------:R-:W-:-:S01]  /*1a9c0*/  FFMA.FTZ R213, R2, R117, -R50 ;  /* 0x0000007502d57223 */ /* 0x000fc20000010832 */
[----:B------:R-:W-:-:S06]  /*1a9d0*/  FFMA.FTZ R78, R2, R47, -R50 ;  /* 0x0000002f024e7223 */ /* 0x000fcc0000010832 */
[----:B------:R5:W-:Y:S01]  /*1a9e0*/  MUFU.EX2 R32, R80 ;  /* 0x0000005000207308 */ /* 0x000be20000000800 */
[----:B-1----:R-:W-:-:S07]  /*1a9f0*/  FADD.FTZ R47, R93, R82 ;  /* 0x000000525d2f7221 */ /* 0x002fce0000010000 */
[----:B------:R-:W1:Y:S01]  /*1aa00*/  MUFU.EX2 R54, R54 ;  /* 0x0000003600367308 */ /* 0x000e620000000800 */
[----:B-----5:R-:W-:-:S04]  /*1aa10*/  FADD.FTZ R80, R217, R52 ;  /* 0x00000034d9507221 */ /* 0x020fc80000010000 */
[----:B------:R-:W-:-:S03]  /*1aa20*/  FADD.FTZ R43, R37, R80 ;  /* 0x00000050252b7221 */ /* 0x000fc60000010000 */
[----:B------:R-:W5:Y:S01]  /*1aa30*/  MUFU.EX2 R20, R20 ;  /* 0x0000001400147308 */ /* 0x000f620000000800 */
[----:B---3--:R-:W-:-:S01]  /*1aa40*/  FADD.FTZ R80, R56, R43 ;  /* 0x0000002b38507221 */ /* 0x008fc20000010000 */
[----:B------:R-:W-:-:S06]  /*1aa50*/  FFMA.FTZ R58, R2, R75, -R50 ;  /* 0x0000004b023a7223 */ /* 0x000fcc0000010832 */
[----:B------:R-:W3:Y:S01]  /*1aa60*/  MUFU.EX2 R45, R45 ;  /* 0x0000002d002d7308 */ /* 0x000ee20000000800 */
[----:B0-----:R-:W-:-:S07]  /*1aa70*/  FADD.FTZ R82, R12, R47 ;  /* 0x0000002f0c527221 */ /* 0x001fce0000010000 */
[----:B------:R-:W0:Y:S01]  /*1aa80*/  MUFU.EX2 R109, R109 ;  /* 0x0000006d006d7308 */ /* 0x000e220000000800 */
[----:B----4-:R-:W-:-:S01]  /*1aa90*/  FADD.FTZ R43, R219, R80 ;  /* 0x00000050db2b7221 */ /* 0x010fc20000010000 */
[----:B------:R-:W-:-:S06]  /*1aaa0*/  FFMA.FTZ R49, R2, R119, -R50 ;  /* 0x0000007702317223 */ /* 0x000fcc0000010832 */
[----:B------:R-:W4:Y:S01]  /*1aab0*/  MUFU.EX2 R60, R60 ;  /* 0x0000003c003c7308 */ /* 0x000f220000000800 */
[----:B--2---:R-:W-:-:S07]  /*1aac0*/  FADD.FTZ R47, R97, R82 ;  /* 0x00000052612f7221 */ /* 0x004fce0000010000 */
[----:B------:R-:W2:Y:S01]  /*1aad0*/  MUFU.EX2 R24, R96 ;  /* 0x0000006000187308 */ /* 0x000ea20000000800 */
[----:B-1----:R-:W-:-:S01]  /*1aae0*/  FADD.FTZ R80, R54, R43 ;  /* 0x0000002b36507221 */ /* 0x002fc20000010000 */
[----:B------:R-:W-:-:S06]  /*1aaf0*/  FFMA.FTZ R66, R2, R79, -R50 ;  /* 0x0000004f02427223 */ /* 0x000fcc0000010832 */
[----:B------:R-:W1:Y:S01]  /*1ab00*/  MUFU.EX2 R213, R213 ;  /* 0x000000d500d57308 */ /* 0x000e620000000800 */
[----:B-----5:R-:W-:-:S07]  /*1ab10*/  FADD.FTZ R82, R20, R47 ;  /* 0x0000002f14527221 */ /* 0x020fce0000010000 */
[----:B------:R-:W5:Y:S01]  /*1ab20*/  MUFU.EX2 R99, R99 ;  /* 0x0000006300637308 */ /* 0x000f620000000800 */
[----:B---3--:R-:W-:-:S01]  /*1ab30*/  FADD.FTZ R43, R45, R80 ;  /* 0x000000502d2b7221 */ /* 0x008fc20000010000 */
[----:B------:R-:W-:-:S06]  /*1ab40*/  FFMA.FTZ R215, R2, R123, -R50 ;  /* 0x0000007b02d77223 */ /* 0x000fcc0000010832 */
[----:B------:R-:W3:Y:S01]  /*1ab50*/  MUFU.EX2 R58, R58 ;  /* 0x0000003a003a7308 */ /* 0x000ee20000000800 */
[----:B------:R-:W-:Y:S02]  /*1ab60*/  @!P2 VIADD R3, R3, 0x33440 ;  /* 0x000334400303a836 */ /* 0x000fe40000000000 */
[----:B0-----:R-:W-:-:S05]  /*1ab70*/  FADD.FTZ R47, R109, R82 ;  /* 0x000000526d2f7221 */ /* 0x001fca0000010000 */
[----:B------:R-:W0:Y:S01]  /*1ab80*/  MUFU.EX2 R28, R88 ;  /* 0x00000058001c7308 */ /* 0x000e220000000800 */
[----:B----4-:R-:W-:-:S01]  /*1ab90*/  FADD.FTZ R80, R60, R43 ;  /* 0x0000002b3c507221 */ /* 0x010fc20000010000 */
[----:B------:R-:W-:-:S06]  /*1aba0*/  FFMA.FTZ R62, R2, R125, -R50 ;  /* 0x0000007d023e7223 */ /* 0x000fcc0000010832 */
[----:B------:R-:W4:Y:S01]  /*1abb0*/  MUFU.EX2 R49, R49 ;  /* 0x0000003100317308 */ /* 0x000f220000000800 */
[----:B------:R-:W-:Y:S01]  /*1abc0*/  @!P2 PRMT R3, RZ, 0x654, R3 ;  /* 0x00000654ff03a816 */ /* 0x000fe20000000003 */
[----:B--2---:R-:W-:-:S06]  /*1abd0*/  FADD.FTZ R82, R24, R47 ;  /* 0x0000002f18527221 */ /* 0x004fcc0000010000 */
[----:B------:R-:W2:Y:S01]  /*1abe0*/  MUFU.EX2 R121, R121 ;  /* 0x0000007900797308 */ /* 0x000ea20000000800 */
[----:B-1----:R-:W-:-:S01]  /*1abf0*/  FADD.FTZ R43, R213, R80 ;  /* 0x00000050d52b7221 */ /* 0x002fc20000010000 */
[C-C-:B------:R-:W-:Y:S01]  /*1ac00*/  FFMA.FTZ R53, R2.reuse, R127, -R50.reuse ;  /* 0x0000007f02357223 */ /* 0x140fe20000010832 */
[----:B------:R-:W-:-:S01]  /*1ac10*/  FFMA.FTZ R73, R2, R63, -R50 ;  /* 0x0000003f02497223 */ /* 0x000fc20000010832 */
[----:B------:R1:W-:Y:S04]  /*1ac20*/  @!P2 SYNCS.ARRIVE.TRANS64.RED.A1T0 RZ, [R3+URZ], RZ ;  /* 0x000000ff03ffa9a7 */ /* 0x0003e8000810043f */
[----:B------:R-:W2:Y:S01]  /*1ac30*/  MUFU.EX2 R66, R66 ;  /* 0x0000004200427308 */ /* 0x000ea20000000800 */
[----:B-----5:R-:W-:-:S01]  /*1ac40*/  FADD.FTZ R47, R99, R82 ;  /* 0x00000052632f7221 */ /* 0x020fc20000010000 */
[C-C-:B------:R-:W-:Y:S01]  /*1ac50*/  FFMA.FTZ R72, R2.reuse, R87, -R50.reuse ;  /* 0x0000005702487223 */ /* 0x140fe20000010832 */
[----:B------:R-:W-:-:S01]  /*1ac60*/  FFMA.FTZ R209, R2, R129, -R50 ;  /* 0x0000008102d17223 */ /* 0x000fc20000010832 */
[----:B------:R-:W-:-:S04]  /*1ac70*/  FFMA.FTZ R64, R2, R133, -R50 ;  /* 0x0000008502407223 */ /* 0x000fc80000010832 */
[----:B------:R-:W5:Y:S01]  /*1ac80*/  MUFU.EX2 R215, R215 ;  /* 0x000000d700d77308 */ /* 0x000f620000000800 */
[----:B------:R-:W-:-:S01]  /*1ac90*/  FFMA.FTZ R70, R2, R131, -R50 ;  /* 0x0000008302467223 */ /* 0x000fc20000010832 */
[C-C-:B------:R-:W-:Y:S01]  /*1aca0*/  FFMA.FTZ R211, R2.reuse, R135, -R50.reuse ;  /* 0x0000008702d37223 */ /* 0x140fe20000010832 */
[----:B------:R-:W-:-:S01]  /*1acb0*/  FFMA.FTZ R68, R2, R137, -R50 ;  /* 0x0000008902447223 */ /* 0x000fc20000010832 */
[C-C-:B------:R-:W-:Y:S01]  /*1acc0*/  FFMA.FTZ R63, R2.reuse, R139, -R50.reuse ;  /* 0x0000008b023f7223 */ /* 0x140fe20000010832 */
[----:B------:R-:W-:-:S01]  /*1acd0*/  FFMA.FTZ R74, R2, R71, -R50 ;  /* 0x00000047024a7223 */ /* 0x000fc20000010832 */
[C-C-:B------:R-:W-:Y:S02]  /*1ace0*/  FFMA.FTZ R205, R2.reuse, R67, -R50.reuse ;  /* 0x0000004302cd7223 */ /* 0x140fe40000010832 */
[----:B------:R-:W5:Y:S01]  /*1acf0*/  MUFU.EX2 R83, R83 ;  /* 0x0000005300537308 */ /* 0x000f620000000800 */
[----:B-1----:R-:W-:-:S01]  /*1ad00*/  FFMA.FTZ R3, R2, R141, -R50 ;  /* 0x0000008d02037223 */ /* 0x002fc20000010832 */
        /* <DEDUP_REMOVED lines=12> */
[----:B------:R-:W-:Y:S01]  /*1add0*/  FFMA.FTZ R39, R2, R39, -R50 ;  /* 0x0000002702277223 */ /* 0x000fe20000010832 */
[----:B---3--:R-:W-:-:S01]  /*1ade0*/  FADD.FTZ R50, R58, R43 ;  /* 0x0000002b3a327221 */ /* 0x008fc20000010000 */
[----:B------:R-:W3:Y:S01]  /*1adf0*/  MUFU.EX2 R40, R40 ;  /* 0x0000002800287308 */ /* 0x000ee20000000800 */
[----:B0-----:R-:W-:-:S01]  /*1ae00*/  FADD.FTZ R80, R28, R47 ;  /* 0x0000002f1c507221 */ /* 0x001fc20000010000 */
[----:B------:R-:W-:Y:S01]  /*1ae10*/  F2FP.SATFINITE.E4M3.F32.PACK_AB_MERGE_C R56, R56, R37, RZ ;  /* 0x000000253838723e */ /* 0x000fe200048070ff */
[----:B----4-:R-:W-:-:S01]  /*1ae20*/  FADD.FTZ R43, R49, R50 ;  /* 0x00000032312b7221 */ /* 0x010fc20000010000 */
[----:B------:R-:W-:Y:S01]  /*1ae30*/  F2FP.SATFINITE.E4M3.F32.PACK_AB_MERGE_C R218, R109, R20, RZ ;  /* 0x000000146dda723e */ /* 0x000fe200048070ff */
[----:B--2---:R-:W-:-:S03]  /*1ae40*/  FADD.FTZ R37, R121, R80 ;  /* 0x0000005079257221 */ /* 0x004fc60000010000 */
[----:B------:R-:W0:Y:S01]  /*1ae50*/  MUFU.EX2 R53, R53 ;  /* 0x0000003500357308 */ /* 0x000e220000000800 */
[----:B------:R-:W-:-:S01]  /*1ae60*/  FADD.FTZ R20, R66, R43 ;  /* 0x0000002b42147221 */ /* 0x000fc20000010000 */
[----:B------:R-:W-:-:S06]  /*1ae70*/  FADD.FTZ R50, R32, R37 ;  /* 0x0000002520327221 */ /* 0x000fcc0000010000 */
[----:B------:R-:W2:Y:S01]  /*1ae80*/  MUFU.EX2 R59, R59 ;  /* 0x0000003b003b7308 */ /* 0x000ea20000000800 */
[----:B-----5:R-:W-:-:S07]  /*1ae90*/  FADD.FTZ R37, R215, R20 ;  /* 0x00000014d7257221 */ /* 0x020fce0000010000 */
[----:B------:R-:W4:Y:S01]  /*1aea0*/  MUFU.EX2 R72, R72 ;  /* 0x0000004800487308 */ /* 0x000f220000000800 */
[----:B------:R-:W-:-:S01]  /*1aeb0*/  FADD.FTZ R43, R83, R50 ;  /* 0x00000032532b7221 */ /* 0x000fc20000010000 */
[----:B-1----:R-:W-:-:S06]  /*1aec0*/  FADD.FTZ R20, R62, R37 ;  /* 0x000000253e147221 */ /* 0x002fcc0000010000 */
[----:B------:R-:W1:Y:S01]  /*1aed0*/  MUFU.EX2 R209, R209 ;  /* 0x000000d100d17308 */ /* 0x000e620000000800 */
[----:B------:R-:W-:Y:S01]  /*1aee0*/  F2FP.SATFINITE.E4M3.F32.PACK_AB_MERGE_C R212, R121, R28, RZ ;  /* 0x0000001c79d4723e */ /* 0x000fe200048070ff */
[----:B---3--:R-:W-:-:S06]  /*1aef0*/  FADD.FTZ R28, R40, R43 ;  /* 0x0000002b281c7221 */ /* 0x008fcc0000010000 */
[----:B------:R-:W3:Y:S01]  /*1af00*/  MUFU.EX2 R57, R57 ;  /* 0x0000003900397308 */ /* 0x000ee20000000800 */
[----:B0-----:R-:W-:-:S01]  /*1af10*/  FADD.FTZ R37, R53, R20 ;  /* 0x0000001435257221 */ /* 0x001fc20000010000 */
[----:B--2---:R-:W-:-:S06]  /*1af20*/  F2FP.SATFINITE.E4M3.F32.PACK_AB_MERGE_C R214, R59, R40, RZ ;  /* 0x000000283bd6723e */ /* 0x004fcc00048070ff */
[----:B------:R-:W0:Y:S01]  /*1af30*/  MUFU.EX2 R64, R64 ;  /* 0x0000004000407308 */ /* 0x000e220000000800 */
[----:B------:R-:W-:-:S01]  /*1af40*/  FADD.FTZ R59, R59, R28 ;  /* 0x0000001c3b3b7221 */ /* 0x000fc20000010000 */
[----:B----4-:R-:W-:-:S06]  /*1af50*/  F2FP.SATFINITE.E4M3.F32.PACK_AB_MERGE_C R53, R72, R53, RZ ;  /* 0x000000354835723e */ /* 0x010fcc00048070ff */
[----:B------:R-:W2:Y:S01]  /*1af60*/  MUFU.EX2 R5, R5 ;  /* 0x0000000500057308 */ /* 0x000ea20000000800 */
[----:B------:R-:W-:-:S07]  /*1af70*/  FADD.FTZ R72, R72, R37 ;  /* 0x0000002548487221 */ /* 0x000fce0000010000 */
[----:B------:R-:W4:Y:S01]  /*1af80*/  MUFU.EX2 R70, R70 ;  /* 0x0000004600467308 */ /* 0x000f220000000800 */
[----:B------:R-:W-:-:S07]  /*1af90*/  FADD.FTZ R20, R36, R59 ;  /* 0x0000003b24147221 */ /* 0x000fce0000010000 */
[----:B------:R-:W5:Y:S01]  /*1afa0*/  MUFU.EX2 R42, R42 ;  /* 0x0000002a002a7308 */ /* 0x000f620000000800 */
[----:B-1----:R-:W-:-:S07]  /*1afb0*/  FADD.FTZ R37, R209, R72 ;  /* 0x00000048d1257221 */ /* 0x002fce0000010000 */
[----:B------:R-:W1:Y:S01]  /*1afc0*/  MUFU.EX2 R73, R73 ;  /* 0x0000004900497308 */ /* 0x000e620000000800 */
[----:B---3--:R-:W-:-:S07]  /*1afd0*/  FADD.FTZ R20, R57, R20 ;  /* 0x0000001439147221 */ /* 0x008fce0000010000 */
[----:B------:R-:W3:Y:S01]  /*1afe0*/  MUFU.EX2 R7, R7 ;  /* 0x0000000700077308 */ /* 0x000ee20000000800 */
[----:B0-----:R-:W-:-:S07]  /*1aff0*/  FADD.FTZ R37, R64, R37 ;  /* 0x0000002540257221 */ /* 0x001fce0000010000 */
[----:B------:R-:W0:Y:S01]  /*1b000*/  MUFU.EX2 R211, R211 ;  /* 0x000000d300d37308 */ /* 0x000e220000000800 */
[----:B--2---:R-:W-:-:S01]  /*1b010*/  FADD.FTZ R43, R5, R20 ;  /* 0x00000014052b7221 */ /* 0x004fc20000010000 */
[----:B------:R-:W-:-:S06]  /*1b020*/  F2FP.SATFINITE.E4M3.F32.PACK_AB_MERGE_C R218, R97, R12, R218 ;  /* 0x0000000c61da723e */ /* 0x000fcc00048070da */
[----:B------:R-:W2:Y:S01]  /*1b030*/  MUFU.EX2 R210, R210 ;  /* 0x000000d200d27308 */ /* 0x000ea20000000800 */
[----:B----4-:R-:W-:-:S01]  /*1b040*/  FADD.FTZ R12, R70, R37 ;  /* 0x00000025460c7221 */ /* 0x010fc20000010000 */
[----:B-----5:R-:W-:-:S06]  /*1b050*/  F2FP.SATFINITE.E4M3.F32.PACK_AB_MERGE_C R208, R42, R5, RZ ;  /* 0x000000052ad0723e */ /* 0x020fcc00048070ff */
[----:B------:R-:W4:Y:S01]  /*1b060*/  MUFU.EX2 R68, R68 ;  /* 0x0000004400447308 */ /* 0x000f220000000800 */
[----:B------:R-:W-:-:S07]  /*1b070*/  FADD.FTZ R42, R42, R43 ;  /* 0x0000002b2a2a7221 */ /* 0x000fce0000010000 */
[----:B------:R-:W5:Y:S01]  /*1b080*/  MUFU.EX2 R9, R9 ;  /* 0x0000000900097308 */ /* 0x000f620000000800 */
[----:B-1----:R-:W-:-:S07]  /*1b090*/  FADD.FTZ R20, R73, R12 ;  /* 0x0000000c49147221 */ /* 0x002fce0000010000 */
[----:B------:R-:W-:Y:S01]  /*1b0a0*/  MUFU.EX2 R63, R63 ;  /* 0x0000003f003f7308 */ /* 0x000fe20000000800 */
[----:B---3--:R-:W-:-:S07]  /*1b0b0*/  FADD.FTZ R5, R7, R42 ;  /* 0x0000002a07057221 */ /* 0x008fce0000010000 */
[----:B------:R-:W1:Y:S01]  /*1b0c0*/  MUFU.EX2 R26, R26 ;  /* 0x0000001a001a7308 */ /* 0x000e620000000800 */
[----:B0-----:R-:W-:-:S07]  /*1b0d0*/  FADD.FTZ R37, R211, R20 ;  /* 0x00000014d3257221 */ /* 0x001fce0000010000 */
[----:B------:R-:W0:Y:S01]  /*1b0e0*/  MUFU.EX2 R74, R74 ;  /* 0x0000004a004a7308 */ /* 0x000e220000000800 */
[----:B--2---:R-:W-:-:S01]  /*1b0f0*/  FADD.FTZ R20, R210, R5 ;  /* 0x00000005d2147221 */ /* 0x004fc20000010000 */
[----:B------:R-:W-:-:S06]  /*1b100*/  F2FP.SATFINITE.E4M3.F32.PACK_AB_MERGE_C R212, R99, R24, R212 ;  /* 0x0000001863d4723e */ /* 0x000fcc00048070d4 */
[----:B------:R-:W2:Y:S01]  /*1b110*/  MUFU.EX2 R204, R204 ;  /* 0x000000cc00cc7308 */ /* 0x000ea20000000800 */
[----:B----4-:R-:W-:-:S07]  /*1b120*/  FADD.FTZ R24, R68, R37 ;  /* 0x0000002544187221 */ /* 0x010fce0000010000 */
[----:B------:R-:W3:Y:S01]  /*1b130*/  MUFU.EX2 R205, R205 ;  /* 0x000000cd00cd7308 */ /* 0x000ee20000000800 */
[----:B-----5:R-:W-:-:S07]  /*1b140*/  FADD.FTZ R5, R9, R20 ;  /* 0x0000001409057221 */ /* 0x020fce0000010000 */
[----:B------:R-:W4:Y:S01]  /*1b150*/  MUFU.EX2 R11, R11 ;  /* 0x0000000b000b7308 */ /* 0x000f220000000800 */
[----:B-1----:R-:W-:-:S07]  /*1b160*/  FADD.FTZ R5, R26, R5 ;  /* 0x000000051a057221 */ /* 0x002fce0000010000 */
[----:B------:R-:W-:Y:S08]  /*1b170*/  MUFU.EX2 R13, R13 ;  /* 0x0000000d000d7308 */ /* 0x000ff00000000800 */
[----:B------:R-:W-:Y:S01]  /*1b180*/  MUFU.EX2 R30, R30 ;  /* 0x0000001e001e7308 */ /* 0x000fe20000000800 */
[----:B------:R-:W-:Y:S01]  /*1b190*/  F2FP.SATFINITE.E4M3.F32.PACK_AB_MERGE_C R216, R93, R8, RZ ;  /* 0x000000085dd8723e */ /* 0x000fe200048070ff */
[----:B------:R-:W1:Y:S06]  /*1b1a0*/  @P0 LDC R28, c[0x0][0x450] ;  /* 0x00011400ff1c0b82 */ /* 0x000e6c0000000800 */
[----:B------:R-:W5:Y:S08]  /*1b1b0*/  MUFU.EX2 R76, R76 ;  /* 0x0000004c004c7308 */ /* 0x000f700000000800 */
[----:B------:R-:W5:Y:S08]  /*1b1c0*/  MUFU.EX2 R3, R3 ;  /* 0x0000000300037308 */ /* 0x000f700000000800 */
[----:B------:R0:W-:Y:S08]  /*1b1d0*/  MUFU.EX2 R12, R27 ;  /* 0x0000001b000c7308 */ /* 0x0001f00000000800 */
[----:B------:R-:W1:Y:S01]  /*1b1e0*/  MUFU.EX2 R78, R78 ;  /* 0x0000004e004e7308 */ /* 0x000e620000000800 */
[----:B0-----:R-:W-:-:S01]  /*1b1f0*/  FADD.FTZ R27, R63, R24 ;  /* 0x000000183f1b7221 */ /* 0x001fc20000010000 */
[----:B------:R-:W-:Y:S01]  /*1b200*/  F2FP.SATFINITE.E4M3.F32.PACK_AB_MERGE_C R63, R74, R63, RZ ;  /* 0x0000003f4a3f723e */ /* 0x000fe200048070ff */
[----:B--2---:R-:W-:-:S02]  /*1b210*/  FADD.FTZ R24, R204, R5 ;  /* 0x00000005cc187221 */ /* 0x004fc40000010000 */
[----:B------:R-:W-:-:S03]  /*1b220*/  FADD.FTZ R74, R74, R27 ;  /* 0x0000001b4a4a7221 */ /* 0x000fc60000010000 */
[----:B------:R-:W0:Y:S01]  /*1b230*/  MUFU.EX2 R15, R15 ;  /* 0x0000000f000f7308 */ /* 0x000e220000000800 */
[----:B---3--:R-:W-:-:S01]  /*1b240*/  FADD.FTZ R5, R205, R74 ;  /* 0x0000004acd057221 */ /* 0x008fc20000010000 */
[----:B----4-:R-:W-:Y:S01]  /*1b250*/  FADD.FTZ R24, R11, R24 ;  /* 0x000000180b187221 */ /* 0x010fe20000010000 */
[----:B------:R-:W-:-:S05]  /*1b260*/  F2FP.SATFINITE.E4M3.F32.PACK_AB_MERGE_C R9, R26, R9, RZ ;  /* 0x000000091a09723e */ /* 0x000fca00048070ff */
[----:B------:R-:W2:Y:S01]  /*1b270*/  MUFU.EX2 R207, R207 ;  /* 0x000000cf00cf7308 */ /* 0x000ea20000000800 */
[----:B-----5:R-:W-:-:S01]  /*1b280*/  FADD.FTZ R26, R76, R5 ;  /* 0x000000054c1a7221 */ /* 0x020fc20000010000 */
[----:B------:R-:W-:Y:S01]  /*1b290*/  F2FP.SATFINITE.E4M3.F32.PACK_AB_MERGE_C R216, R89, R6, R216 ;  /* 0x0000000659d8723e */ /* 0x000fe200048070d8 */
[----:B------:R-:W-:-:S05]  /*1b2a0*/  FADD.FTZ R5, R13, R24 ;  /* 0x000000180d057221 */ /* 0x000fca0000010000 */
[----:B------:R-:W3:Y:S01]  /*1b2b0*/  MUFU.EX2 R34, R34 ;  /* 0x0000002200227308 */ /* 0x000ee20000000800 */
[----:B------:R-:W-:Y:S01]  /*1b2c0*/  F2FP.SATFINITE.E4M3.F32.PACK_AB_MERGE_C R210, R210, R7, R9 ;  /* 0x00000007d2d2723e */ /* 0x000fe20004807009 */
[----:B------:R-:W-:Y:S01]  /*1b2d0*/  FADD.FTZ R7, R3, R26 ;  /* 0x0000001a03077221 */ /* 0x000fe20000010000 */
[----:B------:R-:W-:-:S05]  /*1b2e0*/  F2FP.SATFINITE.E4M3.F32.PACK_AB_MERGE_C R13, R30, R13, RZ ;  /* 0x0000000d1e0d723e */ /* 0x000fca00048070ff */
[----:B------:R-:W-:Y:S01]  /*1b2f0*/  MUFU.EX2 R38, R38 ;  /* 0x0000002600267308 */ /* 0x000fe20000000800 */
[----:B-1----:R-:W-:Y:S01]  /*1b300*/  F2FP.SATFINITE.E4M3.F32.PACK_AB_MERGE_C R3, R78, R3, RZ ;  /* 0x000000034e03723e */ /* 0x002fe200048070ff */
[----:B------:R-:W-:Y:S01]  /*1b310*/  FADD.FTZ R30, R30, R5 ;  /* 0x000000051e1e7221 */ /* 0x000fe20000010000 */
[----:B------:R-:W1:Y:S05]  /*1b320*/  @P0 LDC R9, c[0x0][0x44c] ;  /* 0x00011300ff090b82 */ /* 0x000e6a0000000800 */
[----:B------:R-:W-:Y:S08]  /*1b330*/  MUFU.EX2 R21, R21 ;  /* 0x0000001500157308 */ /* 0x000ff00000000800 */
[----:B------:R-:W4:Y:S01]  /*1b340*/  MUFU.EX2 R8, R51 ;  /* 0x0000003300087308 */ /* 0x000f220000000800 */
[----:B------:R-:W-:-:S01]  /*1b350*/  FADD.FTZ R78, R78, R7 ;  /* 0x000000074e4e7221 */ /* 0x000fc20000010000 */
[----:B------:R-:W-:-:S06]  /*1b360*/  F2FP.SATFINITE.E4M3.F32.PACK_AB_MERGE_C R205, R76, R205, R3 ;  /* 0x000000cd4ccd723e */ /* 0x000fcc0004807003 */
[----:B------:R-:W-:Y:S01]  /*1b370*/  MUFU.EX2 R143, R143 ;  /* 0x0000008f008f7308 */ /* 0x000fe20000000800 */
[----:B0-----:R-:W-:-:S07]  /*1b380*/  FADD.FTZ R3, R15, R30 ;  /* 0x0000001e0f037221 */ /* 0x001fce0000010000 */
[----:B------:R-:W0:Y:S01]  /*1b390*/  MUFU.EX2 R6, R55 ;  /* 0x0000003700067308 */ /* 0x000e220000000800 */
[----:B--2---:R-:W-:-:S01]  /*1b3a0*/  FADD.FTZ R5, R207, R78 ;  /* 0x0000004ecf057221 */ /* 0x004fc20000010000 */
[----:B---3--:R-:W-:-:S06]  /*1b3b0*/  FADD.FTZ R3, R34, R3 ;  /* 0x0000000322037221 */ /* 0x008fcc0000010000 */
[----:B------:R-:W2:Y:S01]  /*1b3c0*/  MUFU.EX2 R41, R41 ;  /* 0x0000002900297308 */ /* 0x000ea20000000800 */
[----:B----4-:R-:W-:-:S01]  /*1b3d0*/  FADD.FTZ R26, R8, R5 ;  /* 0x00000005081a7221 */ /* 0x010fc20000010000 */
[----:B------:R-:W-:-:S06]  /*1b3e0*/  F2FP.SATFINITE.E4M3.F32.PACK_AB_MERGE_C R206, R21, R38, RZ ;  /* 0x0000002615ce723e */ /* 0x000fcc00048070ff */
[----:B------:R-:W3:Y:S01]  /*1b3f0*/  MUFU.EX2 R65, R65 ;  /* 0x0000004100417308 */ /* 0x000ee20000000800 */
[----:B------:R-:W-:-:S07]  /*1b400*/  FADD.FTZ R38, R38, R3 ;  /* 0x0000000326267221 */ /* 0x000fce0000010000 */
[----:B------:R-:W4:Y:S01]  /*1b410*/  MUFU.EX2 R44, R44 ;  /* 0x0000002c002c7308 */ /* 0x000f220000000800 */
[----:B0-----:R-:W-:Y:S01]  /*1b420*/  F2FP.SATFINITE.E4M3.F32.PACK_AB_MERGE_C R5, R6, R143, RZ ;  /* 0x0000008f0605723e */ /* 0x001fe200048070ff */
[----:B------:R-:W-:-:S06]  /*1b430*/  FADD.FTZ R143, R143, R26 ;  /* 0x0000001a8f8f7221 */ /* 0x000fcc0000010000 */
[----:B------:R-:W-:Y:S01]  /*1b440*/  MUFU.EX2 R25, R25 ;  /* 0x0000001900197308 */ /* 0x000fe20000000800 */
[----:B------:R-:W-:-:S07]  /*1b450*/  FADD.FTZ R38, R21, R38 ;  /* 0x0000002615267221 */ /* 0x000fce0000010000 */
[----:B------:R-:W0:Y:S01]  /*1b460*/  MUFU.EX2 R46, R46 ;  /* 0x0000002e002e7308 */ /* 0x000e220000000800 */
[----:B------:R-:W-:-:S01]  /*1b470*/  FADD.FTZ R6, R6, R143 ;  /* 0x0000008f06067221 */ /* 0x000fc20000010000 */
[----:B--2---:R-:W-:-:S06]  /*1b480*/  FADD.FTZ R3, R41, R38 ;  /* 0x0000002629037221 */ /* 0x004fcc0000010000 */
[----:B------:R-:W2:Y:S01]  /*1b490*/  MUFU.EX2 R145, R145 ;  /* 0x0000009100917308 */ /* 0x000ea20000000800 */
[----:B------:R-:W-:Y:S01]  /*1b4a0*/  F2FP.SATFINITE.E4M3.F32.PACK_AB_MERGE_C R207, R8, R207, R5 ;  /* 0x000000cf08cf723e */ /* 0x000fe20004807005 */
[----:B---3--:R-:W-:-:S06]  /*1b4b0*/  FADD.FTZ R5, R65, R6 ;  /* 0x0000000641057221 */ /* 0x008fcc0000010000 */
[----:B------:R-:W3:Y:S01]  /*1b4c0*/  MUFU.EX2 R20, R31 ;  /* 0x0000001f00147308 */ /* 0x000ee20000000800 */
[----:B----4-:R-:W-:-:S07]  /*1b4d0*/  FADD.FTZ R8, R44, R3 ;  /* 0x000000032c087221 */ /* 0x010fce0000010000 */
[----:B------:R-:W4:Y:S01]  /*1b4e0*/  MUFU.EX2 R29, R29 ;  /* 0x0000001d001d7308 */ /* 0x000f220000000800 */
[----:B-1----:R-:W-:Y:S01]  /*1b4f0*/  @P0 IMAD.HI.U32 R9, R236, R9, RZ ;  /* 0x00000009ec090227 */ /* 0x002fe200078e00ff */
[----:B0-----:R-:W-:-:S03]  /*1b500*/  F2FP.SATFINITE.E4M3.F32.PACK_AB_MERGE_C R200, R46, R25, RZ ;  /* 0x000000192ec8723e */ /* 0x001fc600048070ff */
[----:B------:R-:W-:-:S03]  /*1b510*/  FADD.FTZ R26, R12, R5 ;  /* 0x000000050c1a7221 */ /* 0x000fc60000010000 */
[----:B------:R-:W0:Y:S01]  /*1b520*/  MUFU.EX2 R48, R48 ;  /* 0x0000003000307308 */ /* 0x000e220000000800 */
[----:B------:R-:W-:-:S01]  /*1b530*/  FADD.FTZ R25, R25, R8 ;  /* 0x0000000819197221 */ /* 0x000fc20000010000 */
[----:B------:R-:W-:Y:S02]  /*1b540*/  IMAD.MOV.U32 R7, RZ, RZ, R236 ;  /* 0x000000ffff077224 */ /* 0x000fe400078e00ec */
[----:B--2---:R-:W-:-:S04]  /*1b550*/  FADD.FTZ R3, R145, R26 ;  /* 0x0000001a91037221 */ /* 0x004fc80000010000 */
[----:B------:R-:W-:Y:S01]  /*1b560*/  MUFU.EX2 R33, R33 ;  /* 0x0000002100217308 */ /* 0x000fe20000000800 */
[----:B------:R-:W-:Y:S01]  /*1b570*/  @P0 SHF.R.U32.HI R7, RZ, R28, R9 ;  /* 0x0000001cff070219 */ /* 0x000fe20000011609 */
[----:B------:R-:W-:-:S06]  /*1b580*/  FADD.FTZ R46, R46, R25 ;  /* 0x000000192e2e7221 */ /* 0x000fcc0000010000 */
[----:B------:R-:W1:Y:S01]  /*1b590*/  MUFU.EX2 R4, R4 ;  /* 0x0000000400047308 */ /* 0x000e620000000800 */
[C---:B---3--:R-:W-:Y:S01]  /*1b5a0*/  F2FP.SATFINITE.E4M3.F32.PACK_AB_MERGE_C R201, R20.reuse, R145, RZ ;  /* 0x0000009114c9723e */ /* 0x048fe200048070ff */
[----:B------:R-:W-:Y:S01]  /*1b5b0*/  FADD.FTZ R20, R20, R3 ;  /* 0x0000000314147221 */ /* 0x000fe20000010000 */
[----:B------:R-:W-:Y:S01]  /*1b5c0*/  IADD3 R7, R7, R114, -R116 ;  /* 0x0000007207077210 */ /* 0x000fe20007ffe874 */
[----:B----4-:R-:W-:-:S04]  /*1b5d0*/  FADD.FTZ R3, R29, R46 ;  /* 0x0000002e1d037221 */ /* 0x010fc80000010000 */
[----:B------:R-:W-:-:S04]  /*1b5e0*/  IMAD.HI R7, R7, 0x66666667, RZ ;  /* 0x6666666707077827 */ /* 0x000fc800078e02ff */
[----:B0-----:R-:W-:-:S01]  /*1b5f0*/  FADD.FTZ R8, R48, R3 ;  /* 0x0000000330087221 */ /* 0x001fc20000010000 */
[----:B------:R-:W0:Y:S01]  /*1b600*/  MUFU.EX2 R69, R69 ;  /* 0x0000004500457308 */ /* 0x000e220000000800 */
[----:B-1----:R-:W-:Y:S02]  /*1b610*/  F2FP.SATFINITE.E4M3.F32.PACK_AB_MERGE_C R202, R4, R33, RZ ;  /* 0x0000002104ca723e */ /* 0x002fe400048070ff */
[----:B------:R-:W-:Y:S01]  /*1b620*/  FADD.FTZ R33, R33, R8 ;  /* 0x0000000821217221 */ /* 0x000fe20000010000 */
[----:B------:R-:W-:-:S04]  /*1b630*/  SHF.R.U32.HI R8, RZ, 0x1f, R7 ;  /* 0x0000001fff087819 */ /* 0x000fc80000011607 */
[----:B------:R-:W1:Y:S01]  /*1b640*/  MUFU.EX2 R24, R35 ;  /* 0x0000002300187308 */ /* 0x000e620000000800 */
[----:B------:R-:W-:Y:S01]  /*1b650*/  LEA.HI.SX32 R8, R7, R8, 0x1a ;  /* 0x0000000807087211 */ /* 0x000fe200078fd2ff */
[----:B------:R-:W-:Y:S01]  /*1b660*/  VIADD R7, R107, 0xfffffffe ;  /* 0xfffffffe6b077836 */ /* 0x000fe20000000000 */
[----:B------:R-:W-:-:S05]  /*1b670*/  F2FP.SATFINITE.E4M3.F32.PACK_AB_MERGE_C R206, R34, R15, R206 ;  /* 0x0000000f22ce723e */ /* 0x000fca00048070ce */
[----:B------:R-:W2:Y:S01]  /*1b680*/  MUFU.EX2 R147, R147 ;  /* 0x0000009300937308 */ /* 0x000ea20000000800 */
[----:B------:R-:W-:-:S07]  /*1b690*/  VIMNMX R15, R235, R8, !PT ;  /* 0x00000008eb0f7248 */ /* 0x000fce0007fe0100 */
[----:B------:R-:W3:Y:S01]  /*1b6a0*/  MUFU.EX2 R6, R39 ;  /* 0x0000002700067308 */ /* 0x000ee20000000800 */
[----:B------:R-:W-:Y:S01]  /*1b6b0*/  ISETP.GE.AND P2, PT, R7, R15, PT ;  /* 0x0000000f0700720c */ /* 0x000fe20003f46270 */
[----:B0-----:R-:W-:Y:S01]  /*1b6c0*/  FADD.FTZ R5, R69, R20 ;  /* 0x0000001445057221 */ /* 0x001fe20000010000 */
[----:B------:R-:W-:-:S03]  /*1b6d0*/  F2FP.SATFINITE.E4M3.F32.PACK_AB_MERGE_C R201, R12, R65, R201 ;  /* 0x000000410cc9723e */ /* 0x000fc600048070c9 */
[----:B-1----:R-:W-:Y:S01]  /*1b6e0*/  FADD.FTZ R12, R24, R5 ;  /* 0x00000005180c7221 */ /* 0x002fe20000010000 */
[----:B------:R-:W-:Y:S02]  /*1b6f0*/  F2FP.SATFINITE.E4M3.F32.PACK_AB_MERGE_C R45, R60, R45, RZ ;  /* 0x0000002d3c2d723e */ /* 0x000fe400048070ff */
[----:B------:R-:W-:Y:S01]  /*1b700*/  F2FP.SATFINITE.E4M3.F32.PACK_AB_MERGE_C R49, R66, R49, RZ ;  /* 0x000000314231723e */ /* 0x000fe200048070ff */
[----:B--2---:R-:W-:-:S01]  /*1b710*/  FADD.FTZ R3, R147, R12 ;  /* 0x0000000c93037221 */ /* 0x004fc20000010000 */
[----:B------:R-:W-:Y:S01]  /*1b720*/  F2FP.SATFINITE.E4M3.F32.PACK_AB_MERGE_C R70, R73, R70, RZ ;  /* 0x000000464946723e */ /* 0x000fe200048070ff */
[----:B------:R-:W-:-:S01]  /*1b730*/  FADD.FTZ R4, R4, R33 ;  /* 0x0000002104047221 */ /* 0x000fc20000010000 */
[----:B------:R-:W-:Y:S02]  /*1b740*/  F2FP.SATFINITE.E4M3.F32.PACK_AB_MERGE_C R217, R52, R217, R56 ;  /* 0x000000d934d9723e */ /* 0x000fe40004807038 */
[C---:B---3--:R-:W-:Y:S01]  /*1b750*/  F2FP.SATFINITE.E4M3.F32.PACK_AB_MERGE_C R5, R6.reuse, R147, RZ ;  /* 0x000000930605723e */ /* 0x048fe200048070ff */
[----:B------:R-:W-:Y:S01]  /*1b760*/  FADD.FTZ R3, R6, R3 ;  /* 0x0000000306037221 */ /* 0x000fe20000010000 */
        /* <DEDUP_REMOVED lines=60> */
[----:B------:R-:W-:Y:S01]  /*1bb30*/  MOV R5, R10 ;  /* 0x0000000a00057202 */ /* 0x000fe20000000f00 */
[----:B------:R-:W-:Y:S01]  /*1bb40*/  IMAD.MOV.U32 R6, RZ, RZ, R0 ;  /* 0x000000ffff067224 */ /* 0x000fe200078e0000 */
[----:B------:R-:W-:Y:S01]  /*1bb50*/  CS2R R118, SRZ ;  /* 0x0000000000767805 */ /* 0x000fe2000001ff00 */
[----:B------:R-:W-:Y:S01]  /*1bb60*/  IMAD.MOV.U32 R8, RZ, RZ, R222 ;  /* 0x000000ffff087224 */ /* 0x000fe200078e00de */
        /* <DEDUP_REMOVED lines=46> */
[----:B------:R-:W-:-:S07]  /*1be50*/  CS2R R24, SRZ ;  /* 0x0000000000187805 */ /* 0x000fce000001ff00 */
.L_x_5537:
        /* <DEDUP_REMOVED lines=8> */
.L_x_5528:
        /* <DEDUP_REMOVED lines=8> */
.L_x_5529:
[----:B------:R-:W-:Y:S04]  /*1bf60*/  BSSY B0, `(.L_x_5527) ;  /* 0x0000004000007945 */ /* 0x000fe80003800000 */
[----:B-1----:R-:W-:Y:S05]  /*1bf70*/  @P3 BRA `(.L_x_5530) ;  /* 0x0000000000083947 */ /* 0x002fea0003800000 */
[----:B------:R-:W1:Y:S02]  /*1bf80*/  SYNCS.PHASECHK.TRANS64.TRYWAIT P3, [R9+URZ+0x33430], R0 ;  /* 0x03343000090075a7 */ /* 0x000e64000806017f */
[----:B-1----:R-:W-:Y:S05]  /*1bf90*/  @!P3 BRA `(.L_x_5531) ;  /* 0x000001700054b947 */ /* 0x002fea0003800000 */
.L_x_5530:
[----:B------:R-:W-:Y:S05]  /*1bfa0*/  BSYNC B0 ;  /* 0x0000000000007941 */ /* 0x000fea0003800000 */
.L_x_5527:
[----:B01----:R-:W0:Y:S01]  /*1bfb0*/  S2R R0, SR_TID.X ;  /* 0x0000000000007919 */ /* 0x003e220000002100 */
[----:B------:R-:W-:Y:S01]  /*1bfc0*/  VIADD R9, R221, 0x1 ;  /* 0x00000001dd097836 */ /* 0x000fe20000000000 */
[----:B------:R-:W-:Y:S05]  /*1bfd0*/  WARPSYNC.ALL ;  /* 0x0000000000007948 */ /* 0x000fea0003800000 */
[C---:B------:R-:W-:Y:S01]  /*1bfe0*/  ISETP.NE.AND P3, PT, R9.reuse, 0x2, PT ;  /* 0x000000020900780c */ /* 0x040fe20003f65270 */
[----:B------:R-:W-:Y:S01]  /*1bff0*/  IMAD.MOV.U32 R11, RZ, RZ, -0x7fffffe0 ;  /* 0x80000020ff0b7424 */ /* 0x000fe200078e00ff */
[----:B------:R-:W-:Y:S01]  /*1c000*/  UMOV UR48, UR24 ;  /* 0x0000001800307c82 */ /* 0x000fe20008000000 */
[----:B------:R-:W-:Y:S01]  /*1c010*/  UMOV UR49, UR25 ;  /* 0x0000001900317c82 */ /* 0x000fe20008000000 */
[----:B------:R-:W-:Y:S01]  /*1c020*/  SEL R9, R9, RZ, P3 ;  /* 0x000000ff09097207 */ /* 0x000fe20001800000 */
[----:B------:R-:W-:Y:S01]  /*1c030*/  IMAD.MOV.U32 R121, RZ, RZ, -0x7fffffe0 ;  /* 0x80000020ff797424 */ /* 0x000fe200078e00ff */
[----:B------:R-:W-:Y:S01]  /*1c040*/  R2UR UR51, R11 ;  /* 0x000000000b3372ca */ /* 0x000fe200000e0000 */
[----:B------:R-:W-:Y:S01]  /*1c050*/  UMOV UR44, UR24 ;  /* 0x00000018002c7c82 */ /* 0x000fe20008000000 */
[----:B------:R-:W-:Y:S01]  /*1c060*/  UMOV UR45, UR25 ;  /* 0x00000019002d7c82 */ /* 0x000fe20008000000 */
[----:B------:R-:W-:Y:S01]  /*1c070*/  IMAD R10, R9, 0x780, R14 ;  /* 0x00000780090a7824 */ /* 0x000fe200078e020e */
[----:B------:R-:W-:Y:S01]  /*1c080*/  R2UR UR47, R121 ;  /* 0x00000000792f72ca */ /* 0x000fe200000e0000 */
[----:B------:R-:W-:Y:S01]  /*1c090*/  IMAD.MOV.U32 R13, RZ, RZ, -0x7fffffe0 ;  /* 0x80000020ff0d7424 */ /* 0x000fe200078e00ff */
[----:B------:R-:W-:Y:S01]  /*1c0a0*/  UMOV UR32, UR24 ;  /* 0x0000001800207c82 */ /* 0x000fe20008000000 */
[C---:B------:R-:W-:Y:S01]  /*1c0b0*/  VIADD R120, R10.reuse, 0x80 ;  /* 0x000000800a787836 */ /* 0x040fe20000000000 */
[C---:B------:R-:W-:Y:S01]  /*1c0c0*/  R2UR UR50, R10.reuse ;  /* 0x000000000a3272ca */ /* 0x040fe200000e0000 */
[C---:B------:R-:W-:Y:S01]  /*1c0d0*/  VIADD R12, R10.reuse, 0x100 ;  /* 0x000001000a0c7836 */ /* 0x040fe20000000000 */
[----:B------:R-:W-:Y:S01]  /*1c0e0*/  R2UR UR27, R13 ;  /* 0x000000000d1b72ca */ /* 0x000fe200000e0000 */
[----:B------:R-:W-:Y:S01]  /*1c0f0*/  VIADD R20, R10, 0x180 ;  /* 0x000001800a147836 */ /* 0x000fe20000000000 */
[----:B------:R-:W-:Y:S01]  /*1c100*/  R2UR UR46, R120 ;  /* 0x00000000782e72ca */ /* 0x000fe200000e0000 */
[----:B------:R-:W-:Y:S01]  /*1c110*/  IMAD.MOV.U32 R21, RZ, RZ, -0x7fffffe0 ;  /* 0x80000020ff157424 */ /* 0x000fe200078e00ff */
[----:B------:R-:W-:Y:S01]  /*1c120*/  R2UR UR26, R12 ;  /* 0x000000000c1a72ca */ /* 0x000fe200000e0000 */
[----:B------:R-:W-:Y:S01]  /*1c130*/  UMOV UR33, UR25 ;  /* 0x0000001900217c82 */ /* 0x000fe20008000000 */
[----:B------:R-:W-:Y:S01]  /*1c140*/  R2UR UR34, R20 ;  /* 0x00000000142272ca */ /* 0x000fe200000e0000 */
[----:B------:R-:W-:Y:S01]  /*1c150*/  VIADD R120, R10, 0x200 ;  /* 0x000002000a787836 */ /* 0x000fe20000000000 */
[----:B------:R-:W-:Y:S01]  /*1c160*/  R2UR UR35, R21 ;  /* 0x00000000152372ca */ /* 0x000fe200000e0000 */
[----:B------:R-:W-:Y:S01]  /*1c170*/  UMOV UR28, UR24 ;  /* 0x00000018001c7c82 */ /* 0x000fe20008000000 */
[----:B0-----:R-:W-:Y:S01]  /*1c180*/  SHF.R.U32.HI R0, RZ, 0x7, R0 ;  /* 0x00000007ff007819 */ /* 0x001fe20000011600 */
[----:B------:R-:W-:Y:S01]  /*1c190*/  UMOV UR29, UR25 ;  /* 0x00000019001d7c82 */ /* 0x000fe20008000000 */
[----:B------:R-:W-:Y:S01]  /*1c1a0*/  R2UR UR30, R120 ;  /* 0x00000000781e72ca */ /* 0x000fe200000e0000 */
[----:B------:R-:W-:Y:S01]  /*1c1b0*/  VIADD R12, R10, 0x2 ;  /* 0x000000020a0c7836 */ /* 0x000fe20000000000 */
[----:B------:R-:W-:Y:S01]  /*1c1c0*/  R2UR UR31, R121 ;  /* 0x00000000791f72ca */ /* 0x000fe200000e0000 */
[----:B------:R-:W-:Y:S01]  /*1c1d0*/  VIADD R0, R0, 0x8 ;  /* 0x0000000800007836 */ /* 0x000fe20000000000 */
[----:B------:R-:W-:Y:S01]  /*1c1e0*/  R2UR UR7, R13 ;  /* 0x000000000d0772ca */ /* 0x000fe200000e0000 */
[----:B------:R-:W-:Y:S01]  /*1c1f0*/  IMAD.MOV.U32 R21, RZ, RZ, -0x7fffffe0 ;  /* 0x80000020ff157424 */ /* 0x000fe200078e00ff */
[----:B------:R-:W-:Y:S01]  /*1c200*/  R2UR UR6, R12 ;  /* 0x000000000c0672ca */ /* 0x000fe200000e0000 */
[C---:B------:R-:W-:Y:S01]  /*1c210*/  VIADD R12, R10.reuse, 0x102 ;  /* 0x000001020a0c7836 */ /* 0x040fe20000000000 */
[----:B------:R0:W-:Y:S01]  /*1c220*/  BAR.SYNC.DEFER_BLOCKING R0, 0x100 ;  /* 0x000400000000751d */ /* 0x0001e20000010000 */
[----:B------:R-:W-:Y:S01]  /*1c230*/  IADD3 R20, R10, 0x82, RZ ;  /* 0x000000820a147810 */ /* 0x000fe20007ffe0ff */
[----:B------:R-:W-:-:S02]  /*1c240*/  IMAD.MOV.U32 R13, RZ, RZ, -0x7fffffe0 ;  /* 0x80000020ff0d7424 */ /* 0x000fc400078e00ff */
[----:B------:R-:W-:Y:S02]  /*1c250*/  IMAD.MOV.U32 R11, RZ, RZ, -0x7fffffe0 ;  /* 0x80000020ff0b7424 */ /* 0x000fe400078e00ff */
        /* <DEDUP_REMOVED lines=15> */
[----:B------:R-:W-:Y:S02]  /*1c350*/  WARPGROUP.DEPBAR.LE gsb0, 0x0 ;  /* 0x00008000000079c5 */ /* 0x000fe40000010000 */
[----:B------:R-:W-:-:S06]  /*1c360*/  WARPGROUP.ARRIVE ;  /* 0x00000000000079c5 */ /* 0x000fcc0000000000 */
[----:B------:R-:W-:Y:S03]  /*1c370*/  QGMMA.64x32x32.F32.E4M3.E4M3 R152, gdesc[UR24], RZ, !UPT, gsb0 ;  /* 0x00600000189879f3 */ /* 0x000fe6000c0008ff */
[----:B------:R-:W-:Y:S02]  /*1c380*/  WARPGROUP.DEPBAR.LE gsb0, 0x0 ;  /* 0x00008000000079c5 */ /* 0x000fe40000010000 */
[----:B------:R-:W-:-:S06]  /*1c390*/  WARPGROUP.ARRIVE ;  /* 0x00000000000079c5 */ /* 0x000fcc0000000000 */
[----:B------:R-:W-:Y:S01]  /*1c3a0*/  QGMMA.64x32x32.F32.E4M3.E4M3 R136, gdesc[UR32], RZ, !UPT, gsb0 ;  /* 0x00600000208879f3 */ /* 0x000fe2000c0008ff */
[----:B------:R-:W-:Y:S01]  /*1c3b0*/  UMOV UR32, UR4 ;  /* 0x0000000400207c82 */ /* 0x000fe20008000000 */
        /* <DEDUP_REMOVED lines=49> */
[----:B------:R-:W-:Y:S02]  /*1c6d0*/  R2UR UR46, R12 ;  /* 0x000000000c2e72ca */ /* 0x000fe400000e0000 */
[----:B------:R-:W-:Y:S01]  /*1c6e0*/  R2UR UR47, R13 ;  /* 0x000000000d2f72ca */ /* 0x000fe200000e0000 */
[----:B------:R-:W-:Y:S01]  /*1c6f0*/  IMAD.MOV.U32 R13, RZ, RZ, -0x7fffffe0 ;  /* 0x80000020ff0d7424 */ /* 0x000fe200078e00ff */
[----:B------:R-:W-:-:S04]  /*1c700*/  IADD3 R12, R10, 0x480, RZ ;  /* 0x000004800a0c7810 */ /* 0x000fc80007ffe0ff */
        /* <DEDUP_REMOVED lines=149> */
.L_x_5533:
[----:B------:R-:W-:Y:S02]  /*1d060*/  SHF.L.U32 R0, R8, 0x1f, RZ ;  /* 0x0000001f08007819 */ /* 0x000fe400000006ff */
[----:B------:R-:W-:-:S04]  /*1d070*/  LEA R8, R221, R16, 0x3 ;  /* 0x00000010dd087211 */ /* 0x000fc800078e18ff */
[----:B------:R0:W1:Y:S01]  /*1d080*/  SYNCS.PHASECHK.TRANS64.TRYWAIT P2, [R8+URZ+0x33450], R0 ;  /* 0x03345000080075a7 */ /* 0x000062000804017f */
[----:B------:R-:W-:Y:S05]  /*1d090*/  @!P1 BRA `(.L_x_5534) ;  /* 0x0000000000049947 */ /* 0x000fea0003800000 */
[----:B------:R-:W-:Y:S01]  /*1d0a0*/  BPT.TRAP 0x1 ;  /* 0x000000040000795c */ /* 0x000fe20000300000 */
.L_x_5534:
[----:B-1----:R-:W-:Y:S05]  /*1d0b0*/  @P2 BRA `(.L_x_5532) ;  /* 0x0000000000082947 */ /* 0x002fea0003800000 */
[----:B------:R-:W1:Y:S02]  /*1d0c0*/  SYNCS.PHASECHK.TRANS64.TRYWAIT P2, [R8+URZ+0x33450], R0 ;  /* 0x03345000080075a7 */ /* 0x000e64000804017f */
[----:B-1----:R-:W-:Y:S05]  /*1d0d0*/  @!P2 BRA `(.L_x_5535) ;  /* 0x000001600018a947 */ /* 0x002fea0003800000 */
.L_x_5532:
[----:B01----:R-:W-:Y:S01]  /*1d0e0*/  VIADD R0, R16, 0x200 ;  /* 0x0000020010007836 */ /* 0x003fe20000000000 */
[----:B------:R-:W-:Y:S05]  /*1d0f0*/  WARPSYNC.ALL ;  /* 0x0000000000007948 */ /* 0x000fea0003800000 */
[----:B------:R-:W-:Y:S01]  /*1d100*/  SHF.R.U32.HI R0, RZ, 0x4, R0 ;  /* 0x00000004ff007819 */ /* 0x000fe20000011600 */
[----:B------:R-:W-:Y:S01]  /*1d110*/  IMAD.MOV.U32 R11, RZ, RZ, -0x3ffffff0 ;  /* 0xc0000010ff0b7424 */ /* 0x000fe200078e00ff */
[----:B------:R-:W2:Y:S04]  /*1d120*/  LDL R21, [R1+0x4] ;  /* 0x0000040001157983 */ /* 0x000ea80000100800 */
[----:B------:R-:W2:Y:S01]  /*1d130*/  LDL R20, [R1] ;  /* 0x0000000001147983 */ /* 0x000ea20000100800 */
[----:B------:R-:W-:Y:S01]  /*1d140*/  LOP3.LUT R0, R0, 0x3fff, RZ, 0xc0, !PT ;  /* 0x00003fff00007812 */ /* 0x000fe200078ec0ff */
[----:B------:R-:W-:Y:S01]  /*1d150*/  WARPGROUP.ARRIVE ;  /* 0x00000000000079c5 */ /* 0x000fe20000000000 */
[----:B------:R-:W-:Y:S01]  /*1d160*/  R2UR UR7, R11 ;  /* 0x000000000b0772ca */ /* 0x000fe200000e0000 */
[----:B------:R-:W-:Y:S01]  /*1d170*/  IMAD.MOV.U32 R13, RZ, RZ, -0x3ffffff0 ;  /* 0xc0000010ff0d7424 */ /* 0x000fe200078e00ff */
[----:B------:R-:W-:Y:S01]  /*1d180*/  LOP3.LUT R0, R0, 0x10000, RZ, 0xfc, !PT ;  /* 0x0001000000007812 */ /* 0x000fe200078efcff */
[----:B------:R-:W0:Y:S04]  /*1d190*/  @P0 LDC R8, c[0x0][0x450] ;  /* 0x00011400ff080b82 */ /* 0x000e280000000800 */
[----:B------:R-:W-:-:S04]  /*1d1a0*/  IMAD R10, R221, 0x780, R0 ;  /* 0x00000780dd0a7824 */ /* 0x000fc800078e0200 */
[----:B------:R-:W1:Y:S01]  /*1d1b0*/  @P0 LDC R0, c[0x0][0x44c] ;  /* 0x00011300ff000b82 */ /* 0x000e620000000800 */
[----:B------:R-:W-:-:S13]  /*1d1c0*/  R2UR UR6, R10 ;  /* 0x000000000a0672ca */ /* 0x000fda00000e0000 */
[----:B------:R-:W-:Y:S01]  /*1d1d0*/  QGMMA.64x192x32.F32.E4M3.E4M3 R24, R216, gdesc[UR4], R24, gsb0 ;  /* 0x02e00004d8187df3 */ /* 0x000fe20008000818 */
[----:B------:R-:W-:Y:S01]  /*1d1e0*/  VIADD R12, R10, 0x180 ;  /* 0x000001800a0c7836 */ /* 0x000fe20000000000 */
[----:B------:R-:W-:-:S04]  /*1d1f0*/  R2UR UR7, R13 ;  /* 0x000000000d0772ca */ /* 0x000fc800000e0000 */
[----:B------:R-:W-:Y:S01]  /*1d200*/  R2UR UR6, R12 ;  /* 0x000000000c0672ca */ /* 0x000fe200000e0000 */
[----:B------:R-:W-:Y:S02]  /*1d210*/  WARPGROUP.DEPBAR.LE gsb0, 0x0 ;  /* 0x00008000000079c5 */ /* 0x000fe40000010000 */
[----:B------:R-:W3:Y:S01]  /*1d220*/  LDL R219, [R1+0x14] ;  /* 0x0000140001db7983 */ /* 0x000ee20000100800 */
[----:B------:R-:W-:Y:S01]  /*1d230*/  WARPGROUP.ARRIVE ;  /* 0x00000000000079c5 */ /* 0x000fe20000000000 */
[----:B------:R-:W-:Y:S02]  /*1d240*/  VIADD R12, R10, 0x300 ;  /* 0x000003000a0c7836 */ /* 0x000fe40000000000 */
[----:B------:R-:W-:-:S07]  /*1d250*/  IMAD.MOV.U32 R13, RZ, RZ, -0x3ffffff0 ;  /* 0xc0000010ff0d7424 */ /* 0x000fce00078e00ff */
[----:B------:R-:W-:Y:S01]  /*1d260*/  QGMMA.64x192x32.F32.E4M3.E4M3 R24, R212, gdesc[UR4], R24, gsb0 ;  /* 0x02e00004d4187df3 */ /* 0x000fe20008000818 */
[----:B------:R-:W-:Y:S01]  /*1d270*/  R2UR UR6, R12 ;  /* 0x000000000c0672ca */ /* 0x000fe200000e0000 */
[C---:B------:R-:W-:Y:S01]  /*1d280*/  VIADD R12, R10.reuse, 0x480 ;  /* 0x000004800a0c7836 */ /* 0x040fe20000000000 */
[----:B------:R-:W-:Y:S01]  /*1d290*/  R2UR UR7, R13 ;  /* 0x000000000d0772ca */ /* 0x000fe200000e0000 */
[----:B------:R-:W-:Y:S02]  /*1d2a0*/  IMAD.MOV.U32 R13, RZ, RZ, -0x3ffffff0 ;  /* 0xc0000010ff0d7424 */ /* 0x000fe400078e00ff */
[----:B------:R-:W-:Y:S01]  /*1d2b0*/  VIADD R10, R10, 0x600 ;  /* 0x000006000a0a7836 */ /* 0x000fe20000000000 */
[----:B------:R-:W-:Y:S02]  /*1d2c0*/  WARPGROUP.DEPBAR.LE gsb0, 0x0 ;  /* 0x00008000000079c5 */ /* 0x000fe40000010000 */
[----:B------:R-:W-:-:S11]  /*1d2d0*/  WARPGROUP.ARRIVE ;  /* 0x00000000000079c5 */ /* 0x000fd60000000000 */
[----:B------:R-:W-:Y:S01]  /*1d2e0*/  QGMMA.64x192x32.F32.E4M3.E4M3 R24, R208, gdesc[UR4], R24, gsb0 ;  /* 0x02e00004d0187df3 */ /* 0x000fe20008000818 */
[----:B------:R-:W-:Y:S02]  /*1d2f0*/  R2UR UR6, R12 ;  /* 0x000000000c0672ca */ /* 0x000fe400000e0000 */
[----:B------:R-:W-:Y:S01]  /*1d300*/  R2UR UR7, R13 ;  /* 0x000000000d0772ca */ /* 0x000fe200000e0000 */
[----:B---3--:R-:W-:Y:S02]  /*1d310*/  IMAD.IADD R11, R219, 0x1, R236 ;  /* 0x00000001db0b7824 */ /* 0x008fe400078e02ec */
[----:B------:R-:W3:Y:S02]  /*1d320*/  S2R R219, SR_TID.X ;  /* 0x0000000000db7919 */ /* 0x000ee40000002100 */
[----:B-1----:R-:W-:-:S05]  /*1d330*/  @P0 IMAD.HI.U32 R0, R11, R0, RZ ;  /* 0x000000000b000227 */ /* 0x002fca00078e00ff */
[----:B0-----:R-:W-:Y:S01]  /*1d340*/  @P0 SHF.R.U32.HI R11, RZ, R8, R0 ;  /* 0x00000008ff0b0219 */ /* 0x001fe20000011600 */
[----:B------:R-:W-:-:S04]  /*1d350*/  IMAD R0, R7, -0xa0, RZ ;  /* 0xffffff6007007824 */ /* 0x000fc800078e02ff */
[----:B------:R-:W0:Y:S01]  /*1d360*/  SHFL.IDX PT, R8, R11, RZ, 0x1c1f ;  /* 0x001c1fff0b087589 */ /* 0x000e2200000e0000 */
[----:B------:R-:W-:-:S04]  /*1d370*/  IADD3 R0, -R237, 0x1, R0 ;  /* 0x00000001ed007810 */ /* 0x000fc80007ffe100 */
[----:B--2---:R-:W-:-:S05]  /*1d380*/  IADD3 R0, -R20, R0, R21 ;  /* 0x0000000014007210 */ /* 0x004fca0007ffe115 */
        /* <DEDUP_REMOVED lines=43> */
[----:B------:R-:W-:Y:S01]  /*1d640*/  ISETP.GT.AND P3, PT, R8, 0x39, PT ;  /* 0x000000390800780c */ /* 0x000fe20003f64270 */
[----:B------:R-:W-:Y:S02]  /*1d650*/  WARPGROUP.DEPBAR.LE gsb0, 0x0 ;  /* 0x00008000000079c5 */ /* 0x000fe40000010000 */
[----:B------:R-:W-:Y:S01]  /*1d660*/  FSEL R180, R180, -INF , P2 ;  /* 0xff800000b4b47808 */ /* 0x000fe20001000000 */
[----:B------:R-:W-:Y:S01]  /*1d670*/  WARPGROUP.ARRIVE ;  /* 0x00000000000079c5 */ /* 0x000fe20000000000 */
[----:B------:R-:W-:Y:S02]  /*1d680*/  FMNMX.FTZ R12, R177, R12, !PT ;  /* 0x0000000cb10c7209 */ /* 0x000fe40007810000 */
[----:B------:R-:W-:Y:S02]  /*1d690*/  ISETP.GT.AND P2, PT, R8, 0x40, PT ;  /* 0x000000400800780c */ /* 0x000fe40003f44270 */
[----:B------:R-:W-:Y:S01]  /*1d6a0*/  FSEL R181, R181, -INF , P3 ;  /* 0xff800000b5b57808 */ /* 0x000fe20001800000 */
[----:B------:R-:W-:Y:S01]  /*1d6b0*/  QGMMA.64x192x32.F32.E4M3.E4M3 R24, R204, gdesc[UR4], R24, gsb0 ;  /* 0x02e00004cc187df3 */ /* 0x000fe20008000818 */
        /* <DEDUP_REMOVED lines=72> */
[----:B------:R-:W-:-:S02]  /*1db40*/  R2UR UR6, R10 ;  /* 0x000000000a0672ca */ /* 0x000fc400000e0000 */
[----:B------:R-:W-:-:S05]  /*1db50*/  FMNMX.FTZ R8, R133, R8, !PT ;  /* 0x0000000885087209 */ /* 0x000fca0007810000 */
[----:B------:R-:W0:Y:S02]  /*1db60*/  SHFL.BFLY PT, R12, R8, 0x2, 0x1f ;  /* 0x0c401f00080c7f89 */ /* 0x000e2400000e0000 */
[----:B0-----:R-:W-:Y:S02]  /*1db70*/  FMNMX.FTZ R8, R8, R12, !PT ;  /* 0x0000000c08087209 */ /* 0x001fe40007810000 */
[----:B------:R0:W1:Y:S04]  /*1db80*/  SHFL.IDX PT, R12, R11, 0x1, 0x1c1f ;  /* 0x003c1f000b0c7f89 */ /* 0x00006800000e0000 */
[----:B------:R-:W2:Y:S01]  /*1db90*/  SHFL.BFLY PT, R13, R8, 0x1, 0x1f ;  /* 0x0c201f00080d7f89 */ /* 0x000ea200000e0000 */
[----:B0-----:R-:W-:-:S05]  /*1dba0*/  IMAD.MOV.U32 R11, RZ, RZ, -0x3ffffff0 ;  /* 0xc0000010ff0b7424 */ /* 0x001fca00078e00ff */
[----:B------:R-:W-:Y:S01]  /*1dbb0*/  R2UR UR7, R11 ;  /* 0x000000000b0772ca */ /* 0x000fe200000e0000 */
[----:B-1----:R-:W-:Y:S01]  /*1dbc0*/  IMAD.IADD R12, R0, 0x1, R12 ;  /* 0x00000001000c7824 */ /* 0x002fe200078e020c */
[----:B--2---:R-:W-:Y:S01]  /*1dbd0*/  FMNMX.FTZ R0, R8, R13, !PT ;  /* 0x0000000d08007209 */ /* 0x004fe20007810000 */
[----:B------:R-:W-:-:S03]  /*1dbe0*/  WARPGROUP.DEPBAR.LE gsb0, 0x0 ;  /* 0x00008000000079c5 */ /* 0x000fc60000010000 */
[C---:B------:R-:W-:Y:S01]  /*1dbf0*/  ISETP.GT.AND P4, PT, R12.reuse, RZ, PT ;  /* 0x000000ff0c00720c */ /* 0x040fe20003f84270 */
[----:B------:R-:W-:Y:S01]  /*1dc00*/  WARPGROUP.ARRIVE ;  /* 0x00000000000079c5 */ /* 0x000fe20000000000 */
[----:B------:R-:W-:Y:S01]  /*1dc10*/  ISETP.GT.AND P5, PT, R12, 0x1, PT ;  /* 0x000000010c00780c */ /* 0x000fe20003fa4270 */
[----:B------:R-:W-:-:S01]  /*1dc20*/  FFMA.FTZ R11, R2, R0, -8 ;  /* 0xc1000000020b7423 */ /* 0x000fc20000010000 */
[----:B------:R-:W-:Y:S02]  /*1dc30*/  FSEL R186, R186, -INF , P4 ;  /* 0xff800000baba7808 */ /* 0x000fe40002000000 */
[----:B------:R-:W-:Y:S01]  /*1dc40*/  ISETP.GT.AND P2, PT, R12, 0x8, PT ;  /* 0x000000080c00780c */ /* 0x000fe20003f44270 */
[----:B------:R-:W-:Y:S01]  /*1dc50*/  QGMMA.64x192x32.F32.E4M3.E4M3 R24, R200, gdesc[UR4], R24, gsb0 ;  /* 0x02e00004c8187df3 */ /* 0x000fe20008000818 */
        /* <DEDUP_REMOVED lines=18> */
[----:B------:R-:W-:Y:S02]  /*1dd80*/  ISETP.GT.AND P2, PT, R12, 0x20, PT ;  /* 0x000000200c00780c */ /* 0x000fe40003f44270 */
        /* <DEDUP_REMOVED lines=58> */
[----:B------:R-:W-:Y:S02]  /*1e130*/  FSETP.NEU.FTZ.AND P2, PT, R0, -INF , PT ;  /* 0xff8000000000780b */ /* 0x000fe40003f5d000 */
[----:B------:R-:W-:Y:S02]  /*1e140*/  ISETP.GT.AND P3, PT, R12, 0x70, PT ;  /* 0x000000700c00780c */ /* 0x000fe40003f64270 */
[----:B------:R-:W-:-:S02]  /*1e150*/  FSEL R143, R143, -INF , P4 ;  /* 0xff8000008f8f7808 */ /* 0x000fc40002000000 */
[----:B------:R-:W-:Y:S02]  /*1e160*/  FMNMX.FTZ R10, R142, R10, !PT ;  /* 0x0000000a8e0a7209 */ /* 0x000fe40007810000 */
[----:B------:R-:W-:Y:S02]  /*1e170*/  FSEL R11, R11, RZ, P2 ;  /* 0x000000ff0b0b7208 */ /* 0x000fe40001000000 */
[----:B------:R-:W-:Y:S02]  /*1e180*/  ISETP.GT.AND P5, PT, R12, 0x71, PT ;  /* 0x000000710c00780c */ /* 0x000fe40003fa4270 */
[----:B------:R-:W-:Y:S01]  /*1e190*/  FSEL R146, R146, -INF , P3 ;  /* 0xff80000092927808 */ /* 0x000fe20001800000 */
[----:B------:R-:W-:-:S01]  /*1e1a0*/  FFMA.FTZ R8, R2, R185, -R11 ;  /* 0x000000b902087223 */ /* 0x000fc2000001080b */
[----:B------:R-:W-:Y:S01]  /*1e1b0*/  FMNMX.FTZ R10, R143, R10, !PT ;  /* 0x0000000a8f0a7209 */ /* 0x000fe20007810000 */
[----:B------:R-:W-:-:S01]  /*1e1c0*/  FFMA.FTZ R13, R2, R188, -R11 ;  /* 0x000000bc020d7223 */ /* 0x000fc2000001080b */
[----:B------:R-:W-:Y:S01]  /*1e1d0*/  ISETP.GT.AND P4, PT, R12, 0x78, PT ;  /* 0x000000780c00780c */ /* 0x000fe20003f84270 */
[----:B------:R-:W-:-:S01]  /*1e1e0*/  FFMA.FTZ R20, R2, R189, -R11 ;  /* 0x000000bd02147223 */ /* 0x000fc2000001080b */
        /* <DEDUP_REMOVED lines=10> */
[----:B------:R-:W-:Y:S01]  /*1e290*/  FSEL R151, R151, -INF , P3 ;  /* 0xff80000097977808 */ /* 0x000fe20001800000 */
[----:B------:R-:W-:-:S01]  /*1e2a0*/  FFMA.FTZ R152, R2, R152, -R11 ;  /* 0x0000009802987223 */ /* 0x000fc2000001080b */
[----:B------:R-:W-:Y:S01]  /*1e2b0*/  ISETP.GT.AND P4, PT, R12, 0x80, PT ;  /* 0x000000800c00780c */ /* 0x000fe20003f84270 */
        /* <DEDUP_REMOVED lines=31> */
[----:B------:R-:W-:Y:S01]  /*1e4b0*/  ISETP.GT.AND P4, PT, R12, 0x98, PT ;  /* 0x000000980c00780c */ /* 0x000fe20003f84270 */
[----:B------:R-:W-:-:S01]  /*1e4c0*/  FFMA.FTZ R124, R2, R124, -R11 ;  /* 0x0000007c027c7223 */ /* 0x000fc2000001080b */
[----:B------:R-:W-:Y:S01]  /*1e4d0*/  ISETP.GT.AND P3, PT, R12, 0x99, PT ;  /* 0x000000990c00780c */ /* 0x000fe20003f64270 */
[----:B------:R-:W-:-:S01]  /*1e4e0*/  FFMA.FTZ R12, R2, R168, -R11 ;  /* 0x000000a8020c7223 */ /* 0x000fc2000001080b */
[C-C-:B------:R-:W-:Y:S01]  /*1e4f0*/  FFMA.FTZ R168, R2.reuse, R169, -R11.reuse ;  /* 0x000000a902a87223 */ /* 0x140fe2000001080b */
[----:B------:R-:W-:Y:S01]  /*1e500*/  FMNMX.FTZ R10, R189, R10, !PT ;  /* 0x0000000abd0a7209 */ /* 0x000fe20007810000 */
[C-C-:B------:R-:W-:Y:S01]  /*1e510*/  FFMA.FTZ R169, R2.reuse, R172, -R11.reuse ;  /* 0x000000ac02a97223 */ /* 0x140fe2000001080b */
[----:B------:R-:W-:-:S01]  /*1e520*/  FFMA.FTZ R172, R2, R173, -R11 ;  /* 0x000000ad02ac7223 */ /* 0x000fc2000001080b */
[C-C-:B------:R-:W-:Y:S01]  /*1e530*/  FFMA.FTZ R173, R2.reuse, R176, -R11.reuse ;  /* 0x000000b002ad7223 */ /* 0x140fe2000001080b */
[----:B------:R-:W-:-:S01]  /*1e540*/  FFMA.FTZ R176, R2, R177, -R11 ;  /* 0x000000b102b07223 */ /* 0x000fc2000001080b */
[----:B------:R-:W-:Y:S01]  /*1e550*/  FSEL R131, R131, -INF , P5 ;  /* 0xff80000083837808 */ /* 0x000fe20002800000 */
[----:B------:R-:W-:-:S01]  /*1e560*/  FFMA.FTZ R177, R2, R180, -R11 ;  /* 0x000000b402b17223 */ /* 0x000fc2000001080b */
[----:B------:R-:W-:Y:S01]  /*1e570*/  FMNMX.FTZ R10, R130, R10, !PT ;  /* 0x0000000a820a7209 */ /* 0x000fe20007810000 */
[----:B------:R-:W-:-:S01]  /*1e580*/  FFMA.FTZ R180, R2, R181, -R11 ;  /* 0x000000b502b47223 */ /* 0x000fc2000001080b */
[--C-:B------:R-:W-:Y:S01]  /*1e590*/  FFMA.FTZ R181, R2, R140, -R11.reuse ;  /* 0x0000008c02b57223 */ /* 0x100fe2000001080b */
[----:B------:R-:W-:Y:S01]  /*1e5a0*/  FSEL R140, R134, -INF , P4 ;  /* 0xff800000868c7808 */ /* 0x000fe20002000000 */
[C-C-:B------:R-:W-:Y:S01]  /*1e5b0*/  FFMA.FTZ R125, R2.reuse, R125, -R11.reuse ;  /* 0x0000007d027d7223 */ /* 0x140fe2000001080b */
[----:B------:R-:W-:Y:S01]  /*1e5c0*/  FMNMX.FTZ R10, R131, R10, !PT ;  /* 0x0000000a830a7209 */ /* 0x000fe20007810000 */
[----:B------:R0:W-:Y:S01]  /*1e5d0*/  MUFU.EX2 R134, R181 ;  /* 0x000000b500867308 */ /* 0x0001e20000000800 */
[----:B------:R-:W-:Y:S01]  /*1e5e0*/  FSEL R135, R135, -INF , P3 ;  /* 0xff80000087877808 */ /* 0x000fe20001800000 */
[--C-:B------:R-:W-:Y:S01]  /*1e5f0*/  FFMA.FTZ R128, R2, R128, -R11.reuse ;  /* 0x0000008002807223 */ /* 0x100fe2000001080b */
[----:B------:R-:W-:Y:S01]  /*1e600*/  FMNMX.FTZ R10, R140, R10, !PT ;  /* 0x0000000a8c0a7209 */ /* 0x000fe20007810000 */
[C-C-:B------:R-:W-:Y:S01]  /*1e610*/  FFMA.FTZ R129, R2.reuse, R129, -R11.reuse ;  /* 0x0000008102817223 */ /* 0x140fe2000001080b */
[----:B------:R-:W-:-:S01]  /*1e620*/  FFMA.FTZ R132, R2, R132, -R11 ;  /* 0x0000008402847223 */ /* 0x000fc2000001080b */
[----:B------:R-:W-:Y:S01]  /*1e630*/  FFMA.FTZ R11, R2, R133, -R11 ;  /* 0x00000085020b7223 */ /* 0x000fe2000001080b */
[----:B------:R-:W-:Y:S01]  /*1e640*/  FMNMX.FTZ R10, R135, R10, !PT ;  /* 0x0000000a870a7209 */ /* 0x000fe20007810000 */
[----:B------:R1:W-:Y:S01]  /*1e650*/  MUFU.EX2 R122, R196 ;  /* 0x000000c4007a7308 */ /* 0x0003e20000000800 */
[----:B---3--:R-:W-:Y:S01]  /*1e660*/  LOP3.LUT R204, R219, 0x7f, RZ, 0xc0, !PT ;  /* 0x0000007fdbcc7812 */ /* 0x008fe200078ec0ff */
[----:B------:R-:W-:-:S02]  /*1e670*/  WARPGROUP.DEPBAR.LE gsb0, 0x0 ;  /* 0x00008000000079c5 */ /* 0x000fc40000010000 */
[----:B0-----:R-:W0:Y:S01]  /*1e680*/  SHFL.BFLY PT, R181, R10, 0x2, 0x1f ;  /* 0x0c401f000ab57f89 */ /* 0x001e2200000e0000 */
[----:B------:R-:W-:Y:S01]  /*1e690*/  ISETP.NE.AND P4, PT, R204, RZ, PT ;  /* 0x000000ffcc00720c */ /* 0x000fe20003f85270 */
[----:B------:R-:W2:Y:S01]  /*1e6a0*/  S2R R219, SR_TID.X ;  /* 0x0000000000db7919 */ /* 0x000ea20000002100 */
[----:B-1----:R-:W-:Y:S01]  /*1e6b0*/  FSEL R196, R0, RZ, P2 ;  /* 0x000000ff00c47208 */ /* 0x002fe20001000000 */
[----:B------:R-:W-:Y:S04]  /*1e6c0*/  MUFU.EX2 R184, R184 ;  /* 0x000000b800b87308 */ /* 0x000fe80000000800 */
[----:B------:R-:W-:-:S04]  /*1e6d0*/  FADD.FTZ R196, -R196, R6 ;  /* 0x00000006c4c47221 */ /* 0x000fc80000010100 */
[----:B------:R-:W-:Y:S01]  /*1e6e0*/  FMUL.FTZ R196, R2, R196 ;  /* 0x000000c402c47220 */ /* 0x000fe20000410000 */
[----:B------:R-:W-:Y:S08]  /*1e6f0*/  MUFU.EX2 R8, R8 ;  /* 0x0000000800087308 */ /* 0x000ff00000000800 */
[----:B------:R-:W1:Y:S01]  /*1e700*/  MUFU.EX2 R196, R196 ;  /* 0x000000c400c47308 */ /* 0x000e620000000800 */
[----:B0-----:R-:W-:-:S05]  /*1e710*/  FMNMX.FTZ R10, R10, R181, !PT ;  /* 0x000000b50a0a7209 */ /* 0x001fca0007810000 */
[----:B------:R-:W0:Y:S02]  /*1e720*/  SHFL.BFLY PT, R181, R10, 0x1, 0x1f ;  /* 0x0c201f000ab57f89 */ /* 0x000e2400000e0000 */
[----:B------:R-:W-:Y:S01]  /*1e730*/  MUFU.EX2 R13, R13 ;  /* 0x0000000d000d7308 */ /* 0x000fe20000000800 */
[----:B--2---:R-:W-:-:S07]  /*1e740*/  SHF.R.U32.HI R204, RZ, 0x7, R219 ;  /* 0x00000007ffcc7819 */ /* 0x004fce00000116db */
[----:B------:R-:W-:Y:S01]  /*1e750*/  MUFU.EX2 R20, R20 ;  /* 0x0000001400147308 */ /* 0x000fe20000000800 */
[----:B-1----:R-:W-:-:S04]  /*1e760*/  FFMA.FTZ R4, R196, R4, R184 ;  /* 0x00000004c4047223 */ /* 0x002fc800000100b8 */
[----:B------:R-:W-:-:S03]  /*1e770*/  FADD.FTZ R4, R8, R4 ;  /* 0x0000000408047221 */ /* 0x000fc60000010000 */
[----:B------:R-:W-:Y:S01]  /*1e780*/  MUFU.EX2 R21, R21 ;  /* 0x0000001500157308 */ /* 0x000fe20000000800 */
[----:B0-----:R-:W-:-:S07]  /*1e790*/  FMNMX.FTZ R10, R10, R181, !PT ;  /* 0x000000b50a0a7209 */ /* 0x001fce0007810000 */
[----:B------:R0:W-:Y:S01]  /*1e7a0*/  MUFU.EX2 R147, R193 ;  /* 0x000000c100937308 */ /* 0x0001e20000000800 */
[----:B------:R-:W-:Y:S01]  /*1e7b0*/  FSETP.NEU.FTZ.AND P3, PT, R10, -INF , PT ;  /* 0xff8000000a00780b */ /* 0x000fe20003f7d000 */
[----:B------:R-:W-:-:S05]  /*1e7c0*/  FFMA.FTZ R133, R2, R10, -8 ;  /* 0xc100000002857423 */ /* 0x000fca000001000a */
        /* <DEDUP_REMOVED lines=9> */
[--C-:B------:R-:W-:Y:S01]  /*1e860*/  FFMA.FTZ R191, R2, R194, -R133.reuse ;  /* 0x000000c202bf7223 */ /* 0x100fe20000010885 */
[----:B------:R-:W-:Y:S01]  /*1e870*/  MUFU.EX2 R181, R181 ;  /* 0x000000b500b57308 */ /* 0x000fe20000000800 */
[----:B------:R-:W-:Y:S01]  /*1e880*/  IADD3 R5, -R204, 0xb, RZ ;  /* 0x0000000bcc057810 */ /* 0x000fe20007ffe1ff */
[C---:B------:R-:W-:Y:S01]  /*1e890*/  FMUL.FTZ R195, R2.reuse, R195 ;  /* 0x000000c302c37220 */ /* 0x040fe20000410000 */
[----:B0-----:R-:W-:-:S01]  /*1e8a0*/  FFMA.FTZ R193, R2, R198, -R133 ;  /* 0x000000c602c17223 */ /* 0x001fc20000010885 */
        /* <DEDUP_REMOVED lines=22> */
[----:B------:R1:W-:Y:S06]  /*1ea10*/  BAR.ARV R5, 0x100 ;  /* 0x000400050000751d */ /* 0x0003ec0000002000 */
[----:B------:R-:W0:Y:S01]  /*1ea20*/  MUFU.EX2 R190, R190 ;  /* 0x000000be00be7308 */ /* 0x000e220000000800 */
[----:B------:R-:W-:-:S01]  /*1ea30*/  FFMA.FTZ R139, R2, R139, -R133 ;  /* 0x0000008b028b7223 */ /* 0x000fc20000010885 */
[----:B-1----:R-:W-:Y:S01]  /*1ea40*/  FADD.FTZ R5, R186, R3 ;  /* 0x00000003ba057221 */ /* 0x002fe20000010000 */
[----:B------:R-:W-:-:S01]  /*1ea50*/  FADD.FTZ R3, R13, R4 ;  /* 0x000000040d037221 */ /* 0x000fc20000010000 */
[C-C-:B------:R-:W-:Y:S01]  /*1ea60*/  FFMA.FTZ R142, R2.reuse, R142, -R133.reuse ;  /* 0x0000008e028e7223 */ /* 0x140fe20000010885 */
[----:B------:R-:W-:-:S01]  /*1ea70*/  FFMA.FTZ R143, R2, R143, -R133 ;  /* 0x0000008f028f7223 */ /* 0x000fc20000010885 */
[----:B------:R-:W-:Y:S01]  /*1ea80*/  FFMA.FTZ R146, R2, R146, -R133 ;  /* 0x0000009202927223 */ /* 0x000fe20000010885 */
[----:B------:R-:W-:-:S01]  /*1ea90*/  FADD.FTZ R3, R20, R3 ;  /* 0x0000000314037221 */ /* 0x000fc20000010000 */
[----:B------:R-:W1:Y:S01]  /*1eaa0*/  MUFU.EX2 R191, R191 ;  /* 0x000000bf00bf7308 */ /* 0x000e620000000800 */
[----:B--2---:R-:W-:-:S01]  /*1eab0*/  FADD.FTZ R4, R187, R5 ;  /* 0x00000005bb047221 */ /* 0x004fc20000010000 */
[----:B------:R-:W-:Y:S01]  /*1eac0*/  FFMA.FTZ R185, R2, R185, -R133 ;  /* 0x000000b902b97223 */ /* 0x000fe20000010885 */
[----:B------:R-:W-:-:S01]  /*1ead0*/  FADD.FTZ R3, R21, R3 ;  /* 0x0000000315037221 */ /* 0x000fc20000010000 */
[C-C-:B------:R-:W-:Y:S01]  /*1eae0*/  FFMA.FTZ R150, R2.reuse, R150, -R133.reuse ;  /* 0x0000009602967223 */ /* 0x140fe20000010885 */
[----:B------:R-:W-:-:S01]  /*1eaf0*/  FFMA.FTZ R151, R2, R151, -R133 ;  /* 0x0000009702977223 */ /* 0x000fc20000010885 */
[----:B------:R-:W-:Y:S01]  /*1eb00*/  FFMA.FTZ R188, R2, R188, -R133 ;  /* 0x000000bc02bc7223 */ /* 0x000fe20000010885 */
[----:B------:R-:W-:-:S01]  /*1eb10*/  FADD.FTZ R3, R147, R3 ;  /* 0x0000000393037221 */ /* 0x000fc20000010000 */
[----:B------:R-:W2:Y:S01]  /*1eb20*/  MUFU.EX2 R192, R192 ;  /* 0x000000c000c07308 */ /* 0x000ea20000000800 */
[----:B0-----:R-:W-:-:S01]  /*1eb30*/  FADD.FTZ R4, R190, R4 ;  /* 0x00000004be047221 */ /* 0x001fc20000010000 */
[----:B------:R-:W-:Y:S01]  /*1eb40*/  FFMA.FTZ R123, R2, R123, -R133 ;  /* 0x0000007b027b7223 */ /* 0x000fe20000010885 */
[----:B------:R-:W-:-:S01]  /*1eb50*/  FADD.FTZ R3, R122, R3 ;  /* 0x000000037a037221 */ /* 0x000fc20000010000 */
[C-C-:B------:R-:W-:Y:S01]  /*1eb60*/  FFMA.FTZ R126, R2.reuse, R126, -R133.reuse ;  /* 0x0000007e027e7223 */ /* 0x140fe20000010885 */
[----:B------:R-:W-:-:S01]  /*1eb70*/  FFMA.FTZ R189, R2, R189, -R133 ;  /* 0x000000bd02bd7223 */ /* 0x000fc20000010885 */
[----:B------:R-:W-:Y:S01]  /*1eb80*/  FFMA.FTZ R130, R2, R130, -R133 ;  /* 0x0000008202827223 */ /* 0x000fe20000010885 */
[----:B------:R-:W-:-:S01]  /*1eb90*/  FADD.FTZ R3, R127, R3 ;  /* 0x000000037f037221 */ /* 0x000fc20000010000 */
[----:B------:R-:W0:Y:S01]  /*1eba0*/  MUFU.EX2 R193, R193 ;  /* 0x000000c100c17308 */ /* 0x000e220000000800 */
[----:B-1----:R-:W-:-:S01]  /*1ebb0*/  FADD.FTZ R4, R191, R4 ;  /* 0x00000004bf047221 */ /* 0x002fc20000010000 */
[C-C-:B------:R-:W-:Y:S01]  /*1ebc0*/  FFMA.FTZ R131, R2.reuse, R131, -R133.reuse ;  /* 0x0000008302837223 */ /* 0x140fe20000010885 */
[----:B------:R-:W-:-:S01]  /*1ebd0*/  FFMA.FTZ R140, R2, R140, -R133 ;  /* 0x0000008c028c7223 */ /* 0x000fc20000010885 */
[----:B------:R-:W-:-:S04]  /*1ebe0*/  FFMA.FTZ R133, R2, R135, -R133 ;  /* 0x0000008702857223 */ /* 0x000fc80000010885 */
        /* <DEDUP_REMOVED lines=48> */
[----:B------:R1:W3:Y:S01]  /*1eef0*/  MUFU.EX2 R6, R159 ;  /* 0x0000009f00067308 */ /* 0x0002e20000000800 */
[----:B--2---:R-:W-:-:S07]  /*1ef00*/  FADD.FTZ R4, R158, R4 ;  /* 0x000000049e047221 */ /* 0x004fce0000010000 */
[----:B------:R-:W2:Y:S01]  /*1ef10*/  MUFU.EX2 R160, R160 ;  /* 0x000000a000a07308 */ /* 0x000ea20000000800 */
[----:B0-----:R-:W-:-:S01]  /*1ef20*/  FADD.FTZ R3, R157, R3 ;  /* 0x000000039d037221 */ /* 0x001fc20000010000 */
[----:B-1----:R-:W-:-:S04]  /*1ef30*/  @!P4 IMAD R159, R9, 0x8, R16 ;  /* 0x00000008099fc824 */ /* 0x002fc800078e0210 */
[----:B------:R-:W-:Y:S02]  /*1ef40*/  @!P4 VIADD R159, R159, 0x33440 ;  /* 0x000334409f9fc836 */ /* 0x000fe40000000000 */
[----:B------:R-:W0:Y:S01]  /*1ef50*/  MUFU.EX2 R162, R162 ;  /* 0x000000a200a27308 */ /* 0x000e220000000800 */
[----:B---3--:R-:W-:-:S02]  /*1ef60*/  FADD.FTZ R4, R6, R4 ;  /* 0x0000000406047221 */ /* 0x008fc40000010000 */
[----:B------:R-:W-:-:S04]  /*1ef70*/  @!P4 PRMT R159, RZ, 0x654, R159 ;  /* 0x00000654ff9fc816 */ /* 0x000fc8000000009f */
[----:B------:R1:W-:Y:S01]  /*1ef80*/  @!P4 SYNCS.ARRIVE.TRANS64.RED.A1T0 RZ, [R159+URZ], RZ ;  /* 0x000000ff9fffc9a7 */ /* 0x0003e2000810043f */
[----:B------:R-:W3:Y:S01]  /*1ef90*/  MUFU.EX2 R161, R161 ;  /* 0x000000a100a17308 */ /* 0x000ee20000000800 */
[----:B--2---:R-:W-:-:S07]  /*1efa0*/  FADD.FTZ R3, R160, R3 ;  /* 0x00000003a0037221 */ /* 0x004fce0000010000 */
[----:B------:R-:W2:Y:S01]  /*1efb0*/  MUFU.EX2 R163, R163 ;  /* 0x000000a300a37308 */ /* 0x000ea20000000800 */
[----:B0-----:R-:W-:-:S07]  /*1efc0*/  FADD.FTZ R4, R162, R4 ;  /* 0x00000004a2047221 */ /* 0x001fce0000010000 */
[----:B------:R-:W0:Y:S01]  /*1efd0*/  MUFU.EX2 R164, R164 ;  /* 0x000000a400a47308 */ /* 0x000e220000000800 */
[----:B---3--:R-:W-:-:S07]  /*1efe0*/  FADD.FTZ R3, R161, R3 ;  /* 0x00000003a1037221 */ /* 0x008fce0000010000 */
        /* <DEDUP_REMOVED lines=15> */
[----:B0-----:R-:W-:-:S04]  /*1f0e0*/  FADD.FTZ R3, R137, R3 ;  /* 0x0000000389037221 */ /* 0x001fc80000010000 */
[----:B------:R-:W-:-:S03]  /*1f0f0*/  FADD.FTZ R3, R134, R3 ;  /* 0x0000000386037221 */ /* 0x000fc60000010000 */
        /* <DEDUP_REMOVED lines=51> */
[----:B--2---:R-:W-:-:S01]  /*1f430*/  FADD.FTZ R5, R140, R4 ;  /* 0x000000048c057221 */ /* 0x004fc20000010000 */
[----:B0-----:R-:W-:-:S03]  /*1f440*/  FADD.FTZ R4, R11, R3 ;  /* 0x000000030b047221 */ /* 0x001fc60000010000 */
[----:B---3--:R-:W-:Y:S01]  /*1f450*/  FADD.FTZ R3, R133, R5 ;  /* 0x0000000585037221 */ /* 0x008fe20000010000 */
[----:B-1----:R-:W-:Y:S06]  /*1f460*/  @!P1 BRA `(.L_x_5536) ;  /* 0x0000000000049947 */ /* 0x002fec0003800000 */
[----:B------:R-:W-:Y:S01]  /*1f470*/  BPT.TRAP 0x1 ;  /* 0x000000040000795c */ /* 0x000fe20000300000 */
.L_x_5536:
[----:B------:R-:W-:Y:S01]  /*1f480*/  LEA R5, R221, R16, 0x3 ;  /* 0x00000010dd057211 */ /* 0x000fe200078e18ff */
[----:B------:R-:W-:Y:S01]  /*1f490*/  IMAD.U32 R135, RZ, RZ, UR42 ;  /* 0x0000002aff877e24 */ /* 0x000fe2000f8e00ff */
[----:B------:R-:W-:Y:S01]  /*1f4a0*/  ISETP.GT.AND P2, PT, R7, R15, PT ;  /* 0x0000000f0700720c */ /* 0x000fe20003f44270 */
[-C--:B------:R-:W-:Y:S01]  /*1f4b0*/  FMUL.FTZ R24, R24, R196.reuse ;  /* 0x000000c418187220 */ /* 0x080fe20000410000 */
[----:B------:R-:W-:Y:S01]  /*1f4c0*/  F2FP.SATFINITE.E4M3.F32.PACK_AB_MERGE_C R13, R20, R13, RZ ;  /* 0x0000000d140d723e */ /* 0x000fe200048070ff */
[----:B------:R-:W-:Y:S01]  /*1f4d0*/  VIADD R5, R5, 0x33460 ;  /* 0x0003346005057836 */ /* 0x000fe20000000000 */
        /* <DEDUP_REMOVED lines=158> */
[----:B------:R-:W-:Y:S06]  /*1fec0*/  @P2 BRA `(.L_x_5537) ;  /* 0xffffffbc00e42947 */ /* 0x000fec000383ffff */
[----:B------:R-:W-:-:S07]  /*1fed0*/  IMAD.MOV.U32 R221, RZ, RZ, R9 ;  /* 0x000000ffffdd7224 */ /* 0x000fce00078e0009 */
.L_x_5526:
[----:B------:R-:W-:-:S13]  /*1fee0*/  ISETP.GE.AND P0, PT, R7, R235, PT ;  /* 0x000000eb0700720c */ /* 0x000fda0003f06270 */
[----:B------:R-:W-:Y:S05]  /*1fef0*/  @!P0 BRA `(.L_x_5538) ;  /* 0x00000034003c8947 */ /* 0x000fea0003800000 */
[----:B------:R-:W-:Y:S02]  /*1ff00*/  IMAD.MOV.U32 R5, RZ, RZ, R10 ;  /* 0x000000ffff057224 */ /* 0x000fe400078e000a */
[----:B------:R-:W-:Y:S02]  /*1ff10*/  IMAD.MOV.U32 R6, RZ, RZ, R0 ;  /* 0x000000ffff067224 */ /* 0x000fe400078e0000 */
[----:B------:R-:W-:Y:S02]  /*1ff20*/  IMAD.MOV.U32 R8, RZ, RZ, R222 ;  /* 0x000000ffff087224 */ /* 0x000fe400078e00de */
[----:B------:R-:W-:-:S07]  /*1ff30*/  IMAD.MOV.U32 R9, RZ, RZ, R221 ;  /* 0x000000ffff097224 */ /* 0x000fce00078e00dd */
.L_x_5549:
        /* <DEDUP_REMOVED lines=10> */
.L_x_5540:
[----:B------:R-:W-:Y:S01]  /*1ffe0*/  IMAD R0, R221, 0x8, R16 ;  /* 0x00000008dd007824 */ /* 0x000fe200078e0210 */
[----:B------:R-:W-:-:S04]  /*1fff0*/  SHF.L.U32 R11, R222, 0x1f, RZ ;  /* 0x0000001fde0b7819 */ /* 0x000fc800000006ff */
[----:B------:R0:W1:Y:S01]  /*20000*/  SYNCS.PHASECHK.TRANS64.TRYWAIT P0, [R0+URZ+0x33430], R11 ;  /* 0x0334300b000075a7 */ /* 0x000062000800017f */
[----:B------:R-:W-:Y:S05]  /*20010*/  @!P1 BRA `(.L_x_5541) ;  /* 0x0000000000049947 */ /* 0x000fea0003800000 */
[----:B------:R-:W-:Y:S01]  /*20020*/  BPT.TRAP 0x1 ;  /* 0x000000040000795c */ /* 0x000fe20000300000 */
.L_x_5541:
[----:B------:R-:W-:Y:S04]  /*20030*/  BSSY B0, `(.L_x_5539) ;  /* 0x0000004000007945 */ /* 0x000fe80003800000 */
[----:B-1----:R-:W-:Y:S05]  /*20040*/  @P0 BRA `(.L_x_5542) ;  /* 0x0000000000080947 */ /* 0x002fea0003800000 */
[----:B------:R-:W1:Y:S02]  /*20050*/  SYNCS.PHASECHK.TRANS64.TRYWAIT P0, [R0+URZ+0x33430], R11 ;  /* 0x0334300b000075a7 */ /* 0x000e64000800017f */
[----:B-1----:R-:W-:Y:S05]  /*20060*/  @!P0 BRA `(.L_x_5543) ;  /* 0x0000013000488947 */ /* 0x002fea0003800000 */
.L_x_5542:
[----:B------:R-:W-:Y:S05]  /*20070*/  BSYNC B0 ;  /* 0x0000000000007941 */ /* 0x000fea0003800000 */
.L_x_5539:
[----:B01----:R-:W0:Y:S01]  /*20080*/  S2R R0, SR_TID.X ;  /* 0x0000000000007919 */ /* 0x003e220000002100 */
[----:B------:R-:W-:Y:S05]  /*20090*/  WARPSYNC.ALL ;  /* 0x0000000000007948 */ /* 0x000fea0003800000 */
[----:B------:R-:W-:Y:S01]  /*200a0*/  IMAD R10, R221, 0x780, R14 ;  /* 0x00000780dd0a7824 */ /* 0x000fe200078e020e */
[----:B------:R-:W-:Y:S01]  /*200b0*/  UMOV UR48, UR24 ;  /* 0x0000001800307c82 */ /* 0x000fe20008000000 */
[----:B------:R-:W-:Y:S01]  /*200c0*/  IMAD.MOV.U32 R11, RZ, RZ, -0x7fffffe0 ;  /* 0x80000020ff0b7424 */ /* 0x000fe200078e00ff */
[----:B------:R-:W-:Y:S01]  /*200d0*/  UMOV UR49, UR25 ;  /* 0x0000001900317c82 */ /* 0x000fe20008000000 */
[C---:B------:R-:W-:Y:S01]  /*200e0*/  VIADD R120, R10.reuse, 0x80 ;  /* 0x000000800a787836 */ /* 0x040fe20000000000 */
[----:B------:R-:W-:Y:S01]  /*200f0*/  R2UR UR50, R10 ;  /* 0x000000000a3272ca */ /* 0x000fe200000e0000 */
[----:B------:R-:W-:Y:S01]  /*20100*/  IMAD.MOV.U32 R121, RZ, RZ, -0x7fffffe0 ;  /* 0x80000020ff797424 */ /* 0x000fe200078e00ff */
[----:B------:R-:W-:Y:S01]  /*20110*/  R2UR UR51, R11 ;  /* 0x000000000b3372ca */ /* 0x000fe200000e0000 */
[----:B------:R-:W-:Y:S01]  /*20120*/  UMOV UR44, UR24 ;  /* 0x00000018002c7c82 */ /* 0x000fe20008000000 */
[----:B------:R-:W-:Y:S01]  /*20130*/  R2UR UR46, R120 ;  /* 0x00000000782e72ca */ /* 0x000fe200000e0000 */
[----:B------:R-:W-:Y:S01]  /*20140*/  UMOV UR45, UR25 ;  /* 0x00000019002d7c82 */ /* 0x000fe20008000000 */
[----:B------:R-:W-:Y:S01]  /*20150*/  R2UR UR47, R121 ;  /* 0x00000000792f72ca */ /* 0x000fe200000e0000 */
[C---:B------:R-:W-:Y:S01]  /*20160*/  VIADD R12, R10.reuse, 0x100 ;  /* 0x000001000a0c7836 */ /* 0x040fe20000000000 */
[----:B------:R-:W-:Y:S01]  /*20170*/  UMOV UR32, UR24 ;  /* 0x0000001800207c82 */ /* 0x000fe20008000000 */
[----:B------:R-:W-:Y:S01]  /*20180*/  IMAD.MOV.U32 R13, RZ, RZ, -0x7fffffe0 ;  /* 0x80000020ff0d7424 */ /* 0x000fe200078e00ff */
[----:B------:R-:W-:Y:S01]  /*20190*/  UMOV UR33, UR25 ;  /* 0x0000001900217c82 */ /* 0x000fe20008000000 */
[----:B------:R-:W-:Y:S01]  /*201a0*/  VIADD R20, R10, 0x180 ;  /* 0x000001800a147836 */ /* 0x000fe20000000000 */
[----:B------:R-:W-:Y:S01]  /*201b0*/  R2UR UR26, R12 ;  /* 0x000000000c1a72ca */ /* 0x000fe200000e0000 */
[----:B------:R-:W-:Y:S01]  /*201c0*/  IMAD.MOV.U32 R21, RZ, RZ, -0x7fffffe0 ;  /* 0x80000020ff157424 */ /* 0x000fe200078e00ff */
[----:B------:R-:W-:Y:S01]  /*201d0*/  R2UR UR27, R13 ;  /* 0x000000000d1b72ca */ /* 0x000fe200000e0000 */
[----:B------:R-:W-:Y:S01]  /*201e0*/  VIADD R120, R10, 0x200 ;  /* 0x000002000a787836 */ /* 0x000fe20000000000 */
[----:B------:R-:W-:Y:S01]  /*201f0*/  R2UR UR34, R20 ;  /* 0x00000000142272ca */ /* 0x000fe200000e0000 */
[----:B------:R-:W-:Y:S01]  /*20200*/  UMOV UR28, UR24 ;  /* 0x00000018001c7c82 */ /* 0x000fe20008000000 */
[----:B------:R-:W-:Y:S01]  /*20210*/  R2UR UR35, R21 ;  /* 0x00000000152372ca */ /* 0x000fe200000e0000 */
[----:B------:R-:W-:Y:S01]  /*20220*/  UMOV UR29, UR25 ;  /* 0x00000019001d7c82 */ /* 0x000fe20008000000 */
[----:B------:R-:W-:Y:S01]  /*20230*/  R2UR UR30, R120 ;  /* 0x00000000781e72ca */ /* 0x000fe200000e0000 */
[C---:B------:R-:W-:Y:S01]  /*20240*/  VIADD R12, R10.reuse, 0x2 ;  /* 0x000000020a0c7836 */ /* 0x040fe20000000000 */
[----:B0-----:R-:W-:Y:S01]  /*20250*/  SHF.R.U32.HI R0, RZ, 0x7, R0 ;  /* 0x00000007ff007819 */ /* 0x001fe20000011600 */
[----:B------:R-:W-:Y:S01]  /*20260*/  VIADD R20, R10, 0x82 ;  /* 0x000000820a147836 */ /* 0x000fe20000000000 */
[----:B------:R-:W-:Y:S01]  /*20270*/  R2UR UR31, R121 ;  /* 0x00000000791f72ca */ /* 0x000fe200000e0000 */
[----:B------:R-:W-:Y:S01]  /*20280*/  IMAD.MOV.U32 R21, RZ, RZ, -0x7fffffe0 ;  /* 0x80000020ff157424 */ /* 0x000fe200078e00ff */
[----:B------:R-:W-:Y:S01]  /*20290*/  IADD3 R0, R0, 0x8, RZ ;  /* 0x0000000800007810 */ /* 0x000fe20007ffe0ff */
[----:B------:R-:W-:Y:S01]  /*202a0*/  IMAD.MOV.U32 R11, RZ, RZ, -0x7fffffe0 ;  /* 0x80000020ff0b7424 */ /* 0x000fe200078e00ff */
[----:B------:R-:W-:Y:S01]  /*202b0*/  R2UR UR6, R12 ;  /* 0x000000000c0672ca */ /* 0x000fe200000e0000 */
[----:B------:R-:W-:Y:S01]  /*202c0*/  VIADD R12, R10, 0x102 ;  /* 0x000001020a0c7836 */ /* 0x000fe20000000000 */
[----:B------:R-:W-:Y:S01]  /*202d0*/  R2UR UR7, R13 ;  /* 0x000000000d0772ca */ /* 0x000fe200000e0000 */
[----:B------:R0:W-:Y:S01]  /*202e0*/  BAR.SYNC.DEFER_BLOCKING R0, 0x100 ;  /* 0x000400000000751d */ /* 0x0001e20000010000 */
[----:B------:R-:W-:-:S05]  /*202f0*/  IMAD.MOV.U32 R13, RZ, RZ, -0x7fffffe0 ;  /* 0x80000020ff0d7424 */ /* 0x000fca00078e00ff */
        /* <DEDUP_REMOVED lines=224> */
.L_x_5545:
[----:B------:R-:W-:Y:S01]  /*21100*/  SHF.L.U32 R0, R8, 0x1f, RZ ;  /* 0x0000001f08007819 */ /* 0x000fe200000006ff */
[----:B------:R-:W-:-:S04]  /*21110*/  IMAD R8, R9, 0x8, R16 ;  /* 0x0000000809087824 */ /* 0x000fc800078e0210 */
[----:B------:R0:W1:Y:S01]  /*21120*/  SYNCS.PHASECHK.TRANS64.TRYWAIT P0, [R8+URZ+0x33450], R0 ;  /* 0x03345000080075a7 */ /* 0x000062000800017f */
[----:B------:R-:W-:Y:S05]  /*21130*/  @!P1 BRA `(.L_x_5546) ;  /* 0x0000000000049947 */ /* 0x000fea0003800000 */
[----:B------:R-:W-:Y:S01]  /*21140*/  BPT.TRAP 0x1 ;  /* 0x000000040000795c */ /* 0x000fe20000300000 */
.L_x_5546:
[----:B-1----:R-:W-:Y:S05]  /*21150*/  @P0 BRA `(.L_x_5544) ;  /* 0x0000000000080947 */ /* 0x002fea0003800000 */
[----:B------:R-:W1:Y:S02]  /*21160*/  SYNCS.PHASECHK.TRANS64.TRYWAIT P0, [R8+URZ+0x33450], R0 ;  /* 0x03345000080075a7 */ /* 0x000e64000800017f */
[----:B-1----:R-:W-:Y:S05]  /*21170*/  @!P0 BRA `(.L_x_5547) ;  /* 0x0000012000188947 */ /* 0x002fea0003800000 */
.L_x_5544:
[----:B01----:R-:W-:Y:S01]  /*21180*/  VIADD R0, R16, 0x200 ;  /* 0x0000020010007836 */ /* 0x003fe20000000000 */
[----:B------:R-:W-:Y:S05]  /*21190*/  WARPSYNC.ALL ;  /* 0x0000000000007948 */ /* 0x000fea0003800000 */
[----:B------:R-:W-:Y:S01]  /*211a0*/  SHF.R.U32.HI R0, RZ, 0x4, R0 ;  /* 0x00000004ff007819 */ /* 0x000fe20000011600 */
[----:B------:R-:W-:Y:S01]  /*211b0*/  IMAD.MOV.U32 R11, RZ, RZ, -0x3ffffff0 ;  /* 0xc0000010ff0b7424 */ /* 0x000fe200078e00ff */
[----:B------:R-:W-:Y:S01]  /*211c0*/  WARPGROUP.ARRIVE ;  /* 0x00000000000079c5 */ /* 0x000fe20000000000 */
[----:B------:R-:W-:Y:S01]  /*211d0*/  IMAD.MOV.U32 R13, RZ, RZ, -0x3ffffff0 ;  /* 0xc0000010ff0d7424 */ /* 0x000fe200078e00ff */
[----:B------:R-:W-:-:S02]  /*211e0*/  LOP3.LUT R0, R0, 0x3fff, RZ, 0xc0, !PT ;  /* 0x00003fff00007812 */ /* 0x000fc400078ec0ff */
[----:B------:R-:W-:Y:S02]  /*211f0*/  R2UR UR7, R11 ;  /* 0x000000000b0772ca */ /* 0x000fe400000e0000 */
[----:B------:R-:W-:Y:S02]  /*21200*/  LOP3.LUT R0, R0, 0x10000, RZ, 0xfc, !PT ;  /* 0x0001000000007812 */ /* 0x000fe400078efcff */
[----:B------:R-:W-:-:S03]  /*21210*/  FMNMX.FTZ R8, R186, R5, !PT ;  /* 0x00000005ba087209 */ /* 0x000fc60007810000 */
[----:B------:R-:W-:Y:S01]  /*21220*/  IMAD R10, R9, 0x780, R0 ;  /* 0x00000780090a7824 */ /* 0x000fe200078e0200 */
[----:B------:R-:W-:Y:S02]  /*21230*/  FMNMX.FTZ R0, R184, R6, !PT ;  /* 0x00000006b8007209 */ /* 0x000fe40007810000 */
[----:B------:R-:W-:Y:S01]  /*21240*/  FMNMX.FTZ R8, R187, R8, !PT ;  /* 0x00000008bb087209 */ /* 0x000fe20007810000 */
[C---:B------:R-:W-:Y:S01]  /*21250*/  VIADD R12, R10.reuse, 0x180 ;  /* 0x000001800a0c7836 */ /* 0x040fe20000000000 */
[----:B------:R-:W-:Y:S02]  /*21260*/  R2UR UR6, R10 ;  /* 0x000000000a0672ca */ /* 0x000fe400000e0000 */
[----:B------:R-:W-:Y:S02]  /*21270*/  FMNMX.FTZ R0, R185, R0, !PT ;  /* 0x00000000b9007209 */ /* 0x000fe40007810000 */
[----:B------:R-:W-:Y:S02]  /*21280*/  FMNMX.FTZ R8, R190, R8, !PT ;  /* 0x00000008be087209 */ /* 0x000fe40007810000 */
[----:B------:R-:W-:-:S02]  /*21290*/  FMNMX.FTZ R0, R188, R0, !PT ;  /* 0x00000000bc007209 */ /* 0x000fc40007810000 */
[----:B------:R-:W-:Y:S02]  /*212a0*/  FMNMX.FTZ R8, R191, R8, !PT ;  /* 0x00000008bf087209 */ /* 0x000fe40007810000 */
[----:B------:R-:W-:Y:S02]  /*212b0*/  FMNMX.FTZ R0, R189, R0, !PT ;  /* 0x00000000bd007209 */ /* 0x000fe40007810000 */
[----:B------:R-:W-:Y:S01]  /*212c0*/  FMNMX.FTZ R8, R194, R8, !PT ;  /* 0x00000008c2087209 */ /* 0x000fe20007810000 */
[----:B------:R-:W-:Y:S01]  /*212d0*/  QGMMA.64x192x32.F32.E4M3.E4M3 R24, R216, gdesc[UR4], R24, gsb0 ;  /* 0x02e00004d8187df3 */ /* 0x000fe20008000818 */
[----:B------:R-:W-:Y:S01]  /*212e0*/  R2UR UR6, R12 ;  /* 0x000000000c0672ca */ /* 0x000fe200000e0000 */
[----:B------:R-:W-:Y:S01]  /*212f0*/  VIADD R12, R10, 0x300 ;  /* 0x000003000a0c7836 */ /* 0x000fe20000000000 */
[----:B------:R-:W-:Y:S02]  /*21300*/  R2UR UR7, R13 ;  /* 0x000000000d0772ca */ /* 0x000fe400000e0000 */
[----:B------:R-:W-:-:S02]  /*21310*/  MOV R13, 0xc0000010 ;  /* 0xc0000010000d7802 */ /* 0x000fc40000000f00 */
        /* <DEDUP_REMOVED lines=91> */
[----:B------:R-:W-:Y:S01]  /*218d0*/  R2UR UR7, R13 ;  /* 0x000000000d0772ca */ /* 0x000fe200000e0000 */
[----:B------:R-:W0:Y:S02]  /*218e0*/  SHFL.BFLY PT, R12, R8, 0x2, 0x1f ;  /* 0x0c401f00080c7f89 */ /* 0x000e2400000e0000 */
[----:B0-----:R-:W-:Y:S02]  /*218f0*/  FMNMX.FTZ R12, R8, R12, !PT ;  /* 0x0000000c080c7209 */ /* 0x001fe40007810000 */
[----:B------:R-:W0:Y:S02]  /*21900*/  SHFL.BFLY PT, R8, R0, 0x1, 0x1f ;  /* 0x0c201f0000087f89 */ /* 0x000e2400000e0000 */
[----:B0-----:R-:W-:-:S05]  /*21910*/  FMNMX.FTZ R0, R0, R8, !PT ;  /* 0x0000000800007209 */ /* 0x001fca0007810000 */
[----:B------:R-:W-:-:S04]  /*21920*/  FADD.FTZ R6, -R0, R6 ;  /* 0x0000000600067221 */ /* 0x000fc80000010100 */
[----:B------:R-:W-:-:S06]  /*21930*/  FMUL.FTZ R6, R2, R6 ;  /* 0x0000000602067220 */ /* 0x000fcc0000410000 */
[----:B------:R-:W-:Y:S01]  /*21940*/  MUFU.EX2 R6, R6 ;  /* 0x0000000600067308 */ /* 0x000fe20000000800 */
[----:B------:R-:W-:Y:S02]  /*21950*/  WARPGROUP.DEPBAR.LE gsb0, 0x0 ;  /* 0x00008000000079c5 */ /* 0x000fe40000010000 */
[----:B------:R-:W-:-:S06]  /*21960*/  WARPGROUP.ARRIVE ;  /* 0x00000000000079c5 */ /* 0x000fcc0000000000 */
[----:B------:R-:W-:Y:S01]  /*21970*/  QGMMA.64x192x32.F32.E4M3.E4M3 R24, R204, gdesc[UR4], R24, gsb0 ;  /* 0x02e00004cc187df3 */ /* 0x000fe20008000818 */
[----:B------:R-:W-:Y:S02]  /*21980*/  R2UR UR6, R10 ;  /* 0x000000000a0672ca */ /* 0x000fe400000e0000 */
[----:B------:R-:W0:Y:S01]  /*21990*/  SHFL.BFLY PT, R10, R12, 0x1, 0x1f ;  /* 0x0c201f000c0a7f89 */ /* 0x000e2200000e0000 */
[----:B------:R-:W-:Y:S01]  /*219a0*/  R2UR UR7, R11 ;  /* 0x000000000b0772ca */ /* 0x000fe200000e0000 */
[----:B------:R-:W-:-:S04]  /*219b0*/  FFMA.FTZ R11, R2, R0, -8 ;  /* 0xc1000000020b7423 */ /* 0x000fc80000010000 */
        /* <DEDUP_REMOVED lines=18> */
[----:B0-----:R-:W-:Y:S01]  /*21ae0*/  FMNMX.FTZ R10, R12, R10, !PT ;  /* 0x0000000a0c0a7209 */ /* 0x001fe20007810000 */
        /* <DEDUP_REMOVED lines=22> */
[----:B------:R-:W-:-:S01]  /*21c50*/  FADD.FTZ R5, -R10, R5 ;  /* 0x000000050a057221 */ /* 0x000fc20000010100 */
[C---:B------:R-:W-:Y:S01]  /*21c60*/  FFMA.FTZ R133, R2.reuse, R10, -8 ;  /* 0xc100000002857423 */ /* 0x040fe2000001000a */
[----:B------:R-:W0:Y:S02]  /*21c70*/  MUFU.EX2 R8, R8 ;  /* 0x0000000800087308 */ /* 0x000e240000000800 */
[C---:B------:R-:W-:Y:S01]  /*21c80*/  FMUL.FTZ R5, R2.reuse, R5 ;  /* 0x0000000502057220 */ /* 0x040fe20000410000 */
[C-C-:B------:R-:W-:Y:S01]  /*21c90*/  FFMA.FTZ R186, R2.reuse, R186, -R133.reuse ;  /* 0x000000ba02ba7223 */ /* 0x140fe20000010885 */
[----:B------:R-:W-:-:S01]  /*21ca0*/  FFMA.FTZ R187, R2, R187, -R133 ;  /* 0x000000bb02bb7223 */ /* 0x000fc20000010885 */
[C-C-:B------:R-:W-:Y:S01]  /*21cb0*/  FFMA.FTZ R188, R2.reuse, R190, -R133.reuse ;  /* 0x000000be02bc7223 */ /* 0x140fe20000010885 */
[----:B------:R-:W-:-:S01]  /*21cc0*/  FFMA.FTZ R189, R2, R191, -R133 ;  /* 0x000000bf02bd7223 */ /* 0x000fc20000010885 */
[C-C-:B------:R-:W-:Y:S01]  /*21cd0*/  FFMA.FTZ R190, R2.reuse, R194, -R133.reuse ;  /* 0x000000c202be7223 */ /* 0x140fe20000010885 */
        /* <DEDUP_REMOVED lines=40> */
[----:B------:R-:W3:Y:S01]  /*21f60*/  MUFU.EX2 R188, R188 ;  /* 0x000000bc00bc7308 */ /* 0x000ee20000000800 */
[----:B------:R-:W-:-:S01]  /*21f70*/  FFMA.FTZ R134, R2, R134, -R133 ;  /* 0x0000008602867223 */ /* 0x000fc20000010885 */
[----:B------:R-:W-:Y:S01]  /*21f80*/  FFMA.FTZ R133, R2, R135, -R133 ;  /* 0x0000008702857223 */ /* 0x000fe20000010885 */
[----:B0-----:R-:W-:-:S01]  /*21f90*/  FADD.FTZ R4, R12, R4 ;  /* 0x000000040c047221 */ /* 0x001fc20000010000 */
[----:B--2---:R-:W-:Y:S01]  /*21fa0*/  FADD.FTZ R135, R187, R3 ;  /* 0x00000003bb877221 */ /* 0x004fe20000010000 */
[----:B------:R-:W-:Y:S01]  /*21fb0*/  @!P0 IMAD R194, R221, 0x8, R16 ;  /* 0x00000008ddc28824 */ /* 0x000fe200078e0210 */
[----:B------:R-:W-:-:S02]  /*21fc0*/  IADD3 R195, -R219, 0xb, RZ ;  /* 0x0000000bdbc37810 */ /* 0x000fc40007ffe1ff */
[----:B------:R-:W0:Y:S01]  /*21fd0*/  MUFU.EX2 R15, R15 ;  /* 0x0000000f000f7308 */ /* 0x000e220000000800 */
[----:B-1----:R-:W-:-:S01]  /*21fe0*/  FADD.FTZ R3, R13, R4 ;  /* 0x000000040d037221 */ /* 0x002fc20000010000 */
[----:B------:R-:W-:-:S05]  /*21ff0*/  @!P0 VIADD R194, R194, 0x33440 ;  /* 0x00033440c2c28836 */ /* 0x000fca0000000000 */
[----:B------:R-:W-:Y:S01]  /*22000*/  @!P0 PRMT R194, RZ, 0x654, R194 ;  /* 0x00000654ffc28816 */ /* 0x000fe200000000c2 */
        /* <DEDUP_REMOVED lines=28> */
[----:B------:R-:W-:Y:S06]  /*221d0*/  QGMMA.64x192x32.F32.E4M3.E4M3 R24, R200, gdesc[UR4], R24, gsb0 ;  /* 0x02e00004c8187df3 */ /* 0x000fec0008000818 */
        /* <DEDUP_REMOVED lines=53> */
[----:B------:R1:W-:Y:S06]  /*22530*/  BAR.ARV R195, 0x100 ;  /* 0x000400c30000751d */ /* 0x0003ec0000002000 */
[----:B------:R-:W3:Y:S01]  /*22540*/  MUFU.EX2 R165, R165 ;  /* 0x000000a500a57308 */ /* 0x000ee20000000800 */
[----:B--2---:R-:W-:-:S01]  /*22550*/  FADD.FTZ R3, R164, R3 ;  /* 0x00000003a4037221 */ /* 0x004fc20000010000 */
[----:B------:R1:W-:Y:S01]  /*22560*/  @!P0 SYNCS.ARRIVE.TRANS64.RED.A1T0 RZ, [R194+URZ], RZ ;  /* 0x000000ffc2ff89a7 */ /* 0x0003e2000810043f */
[----:B0-----:R-:W-:-:S05]  /*22570*/  FADD.FTZ R4, R166, R4 ;  /* 0x00000004a6047221 */ /* 0x001fca0000010000 */
[----:B------:R-:W0:Y:S08]  /*22580*/  MUFU.EX2 R167, R167 ;  /* 0x000000a700a77308 */ /* 0x000e300000000800 */
        /* <DEDUP_REMOVED lines=63> */
[----:B0-----:R-:W-:-:S01]  /*22980*/  FADD.FTZ R135, R134, R4 ;  /* 0x0000000486877221 */ /* 0x001fc20000010000 */
[----:B--2---:R-:W-:-:S03]  /*22990*/  FADD.FTZ R4, R11, R3 ;  /* 0x000000030b047221 */ /* 0x004fc60000010000 */
[----:B---3--:R-:W-:Y:S01]  /*229a0*/  FADD.FTZ R3, R133, R135 ;  /* 0x0000008785037221 */ /* 0x008fe20000010000 */
[----:B-1----:R-:W-:Y:S06]  /*229b0*/  @!P1 BRA `(.L_x_5548) ;  /* 0x0000000000049947 */ /* 0x002fec0003800000 */
[----:B------:R-:W-:Y:S01]  /*229c0*/  BPT.TRAP 0x1 ;  /* 0x000000040000795c */ /* 0x000fe20000300000 */
.L_x_5548:
        /* <DEDUP_REMOVED lines=161> */
[----:B------:R-:W-:Y:S06]  /*233e0*/  @P0 BRA `(.L_x_5549) ;  /* 0xffffffc800d40947 */ /* 0x000fec000383ffff */
.L_x_5538:
[----:B------:R-:W-:Y:S05]  /*233f0*/  WARPSYNC.ALL ;  /* 0x0000000000007948 */ /* 0x000fea0003800000 */
[----:B------:R-:W-:Y:S06]  /*23400*/  BAR.ARV 0x8, 0x180 ;  /* 0x0206000000007b1d */ /* 0x000fec0000002000 */
[----:B------:R-:W-:Y:S05]  /*23410*/  @!P1 BRA `(.L_x_5550) ;  /* 0x0000000000049947 */ /* 0x000fea0003800000 */
[----:B------:R-:W-:Y:S01]  /*23420*/  BPT.TRAP 0x1 ;  /* 0x000000040000795c */ /* 0x000fe20000300000 */
.L_x_5550:
[----:B------:R-:W-:Y:S01]  /*23430*/  IMAD R5, R221, 0x8, R16 ;  /* 0x00000008dd057824 */ /* 0x000fe200078e0210 */
[----:B------:R-:W-:-:S04]  /*23440*/  SHF.L.U32 R6, R222, 0x1f, RZ ;  /* 0x0000001fde067819 */ /* 0x000fc800000006ff */
[----:B------:R0:W1:Y:S01]  /*23450*/  SYNCS.PHASECHK.TRANS64.TRYWAIT P0, [R5+URZ+0x33450], R6 ;  /* 0x03345006050075a7 */ /* 0x000062000800017f */
[----:B------:R-:W-:Y:S05]  /*23460*/  @!P1 BRA `(.L_x_5551) ;  /* 0x0000000000049947 */ /* 0x000fea0003800000 */
[----:B------:R-:W-:Y:S01]  /*23470*/  BPT.TRAP 0x1 ;  /* 0x000000040000795c */ /* 0x000fe20000300000 */
.L_x_5551:
[----:B------:R-:W-:-:S05]  /*23480*/  VIADD R16, R16, 0x200 ;  /* 0x0000020010107836 */ /* 0x000fca0000000000 */
[----:B------:R-:W-:-:S04]  /*23490*/  SHF.R.U32.HI R16, RZ, 0x4, R16 ;  /* 0x00000004ff107819 */ /* 0x000fc80000011610 */
[----:B------:R-:W-:-:S04]  /*234a0*/  LOP3.LUT R16, R16, 0x3fff, RZ, 0xc0, !PT ;  /* 0x00003fff10107812 */ /* 0x000fc800078ec0ff */
[----:B------:R-:W-:Y:S01]  /*234b0*/  LOP3.LUT R16, R16, 0x10000, RZ, 0xfc, !PT ;  /* 0x0001000010107812 */ /* 0x000fe200078efcff */
[----:B-1----:R-:W-:Y:S06]  /*234c0*/  @P0 BRA `(.L_x_5552) ;  /* 0x0000000000080947 */ /* 0x002fec0003800000 */
[----:B------:R-:W1:Y:S02]  /*234d0*/  SYNCS.PHASECHK.TRANS64.TRYWAIT P0, [R5+URZ+0x33450], R6 ;  /* 0x03345006050075a7 */ /* 0x000e64000800017f */
[----:B-1----:R-:W-:Y:S05]  /*234e0*/  @!P0 BRA `(.L_x_5553) ;  /* 0x000000fc00508947 */ /* 0x002fea0003800000 */
.L_x_5552:
[----:B01----:R-:W-:Y:S01]  /*234f0*/  IMAD R6, R221, 0x780, R16 ;  /* 0x00000780dd067824 */ /* 0x003fe200078e0210 */
[----:B------:R-:W2:Y:S01]  /*23500*/  LDL R14, [R1+0x28] ;  /* 0x00002800010e7983 */ /* 0x000ea20000100800 */
[----:B------:R-:W-:Y:S01]  /*23510*/  IMAD.MOV.U32 R7, RZ, RZ, -0x3ffffff0 ;  /* 0xc0000010ff077424 */ /* 0x000fe200078e00ff */
[----:B------:R-:W-:Y:S05]  /*23520*/  WARPSYNC.ALL ;  /* 0x0000000000007948 */ /* 0x000fea0003800000 */
[----:B------:R-:W-:Y:S01]  /*23530*/  R2UR UR6, R6 ;  /* 0x00000000060672ca */ /* 0x000fe200000e0000 */
[----:B------:R-:W3:Y:S01]  /*23540*/  LDL R15, [R1+0x18] ;  /* 0x00001800010f7983 */ /* 0x000ee20000100800 */
[----:B------:R-:W-:Y:S01]  /*23550*/  R2UR UR7, R7 ;  /* 0x00000000070772ca */ /* 0x000fe200000e0000 */
[----:B------:R-:W-:-:S02]  /*23560*/  WARPGROUP.ARRIVE ;  /* 0x00000000000079c5 */ /* 0x000fc40000000000 */
[----:B------:R-:W4:Y:S01]  /*23570*/  LDL R11, [R1+0xc] ;  /* 0x00000c00010b7983 */ /* 0x000f220000100800 */
[----:B------:R-:W-:Y:S01]  /*23580*/  IMAD.MOV.U32 R9, RZ, RZ, -0x3ffffff0 ;  /* 0xc0000010ff097424 */ /* 0x000fe200078e00ff */
[----:B------:R-:W-:Y:S01]  /*23590*/  IADD3 R8, R6, 0x180, RZ ;  /* 0x0000018006087810 */ /* 0x000fe20007ffe0ff */
[----:B------:R-:W-:Y:S02]  /*235a0*/  ULDC.64 UR4, c[0x0][0x9a0] ;  /* 0x0002680000047ab9 */ /* 0x000fe40000000a00 */
[----:B------:R-:W-:-:S04]  /*235b0*/  ISETP.NE.U32.AND P0, PT, RZ, UR4, PT ;  /* 0x00000004ff007c0c */ /* 0x000fc8000bf05070 */
[----:B------:R-:W-:Y:S01]  /*235c0*/  ISETP.NE.AND.EX P0, PT, RZ, UR5, PT, P0 ;  /* 0x00000005ff007c0c */ /* 0x000fe2000bf05300 */
[----:B------:R-:W-:Y:S01]  /*235d0*/  QGMMA.64x192x32.F32.E4M3.E4M3 R24, R216, gdesc[UR4], R24, gsb0 ;  /* 0x02e00004d8187df3 */ /* 0x000fe20008000818 */
[----:B------:R-:W-:Y:S01]  /*235e0*/  R2UR UR6, R8 ;  /* 0x00000000080672ca */ /* 0x000fe200000e0000 */
[----:B------:R-:W-:Y:S01]  /*235f0*/  VIADD R8, R6, 0x300 ;  /* 0x0000030006087836 */ /* 0x000fe20000000000 */
[----:B------:R-:W-:Y:S01]  /*23600*/  R2UR UR7, R9 ;  /* 0x00000000090772ca */ /* 0x000fe200000e0000 */
[----:B------:R-:W-:-:S08]  /*23610*/  IMAD.MOV.U32 R9, RZ, RZ, -0x3ffffff0 ;  /* 0xc0000010ff097424 */ /* 0x000fd000078e00ff */
[----:B------:R-:W2:Y:S01]  /*23620*/  @P0 LDC.64 R12, c[0x0][0x9c8] ;  /* 0x00027200ff0c0b82 */ /* 0x000ea20000000a00 */
[----:B------:R-:W-:Y:S02]  /*23630*/  WARPGROUP.DEPBAR.LE gsb0, 0x0 ;  /* 0x00008000000079c5 */ /* 0x000fe40000010000 */
[----:B------:R-:W-:-:S06]  /*23640*/  WARPGROUP.ARRIVE ;  /* 0x00000000000079c5 */ /* 0x000fcc0000000000 */
[----:B------:R-:W-:Y:S01]  /*23650*/  QGMMA.64x192x32.F32.E4M3.E4M3 R24, R212, gdesc[UR4], R24, gsb0 ;  /* 0x02e00004d4187df3 */ /* 0x000fe20008000818 */
[----:B------:R-:W-:Y:S02]  /*23660*/  R2UR UR6, R8 ;  /* 0x00000000080672ca */ /* 0x000fe400000e0000 */
[----:B------:R-:W-:Y:S02]  /*23670*/  R2UR UR7, R9 ;  /* 0x00000000090772ca */ /* 0x000fe400000e0000 */
[----:B------:R-:W4:Y:S01]  /*23680*/  @P0 LDC.64 R8, c[0x0][0x9d0] ;  /* 0x00027400ff080b82 */ /* 0x000f220000000a00 */
[----:B--2---:R-:W-:-:S04]  /*23690*/  @P0 IMAD R14, R14, R12, RZ ;  /* 0x0000000c0e0e0224 */ /* 0x004fc800078e02ff */
[C---:B---3--:R-:W-:Y:S02]  /*236a0*/  @P0 IMAD R7, R15.reuse, R13, R14 ;  /* 0x0000000d0f070224 */ /* 0x048fe400078e020e */
[----:B------:R-:W-:-:S04]  /*236b0*/  @P0 IMAD.WIDE.U32 R12, R15, R12, RZ ;  /* 0x0000000c0f0c0225 */ /* 0x000fc800078e00ff */
[----:B------:R-:W-:Y:S02]  /*236c0*/  @P0 IMAD.IADD R13, R13, 0x1, R7 ;  /* 0x000000010d0d0824 */ /* 0x000fe400078e0207 */
[----:B----4-:R-:W-:-:S04]  /*236d0*/  @P0 IMAD.WIDE.U32 R12, R11, R8, R12 ;  /* 0x000000080b0c0225 */ /* 0x010fc800078e000c */
[----:B------:R-:W-:Y:S01]  /*236e0*/  @P0 IMAD R9, R11, R9, R13 ;  /* 0x000000090b090224 */ /* 0x000fe200078e020d */
[----:B------:R-:W-:Y:S01]  /*236f0*/  @P0 LEA R8, P2, R12, UR4, 0x2 ;  /* 0x000000040c080c11 */ /* 0x000fe2000f8410ff */
[----:B------:R-:W-:-:S03]  /*23700*/  IMAD.MOV.U32 R11, RZ, RZ, 0x3f800000 ;  /* 0x3f800000ff0b7424 */ /* 0x000fc600078e00ff */
        /* <DEDUP_REMOVED lines=16> */
[----:B------:R-:W-:Y:S02]  /*23810*/  R2UR UR7, R7 ;  /* 0x00000000070772ca */ /* 0x000fe400000e0000 */
[----:B------:R-:W1:Y:S01]  /*23820*/  SHFL.BFLY PT, R7, R4, 0x2, 0x1f ;  /* 0x0c401f0004077f89 */ /* 0x000e6200000e0000 */
[----:B0-----:R-:W-:-:S05]  /*23830*/  FADD.FTZ R12, R12, R3 ;  /* 0x000000030c0c7221 */ /* 0x001fca0000010000 */
[----:B------:R-:W0:Y:S01]  /*23840*/  SHFL.BFLY PT, R9, R12, 0x1, 0x1f ;  /* 0x0c201f000c097f89 */ /* 0x000e2200000e0000 */
[----:B-1----:R-:W-:-:S05]  /*23850*/  FADD.FTZ R7, R7, R4 ;  /* 0x0000000407077221 */ /* 0x002fca0000010000 */
[----:B------:R-:W1:Y:S01]  /*23860*/  SHFL.BFLY PT, R6, R7, 0x1, 0x1f ;  /* 0x0c201f0007067f89 */ /* 0x000e6200000e0000 */
[----:B0-----:R-:W-:-:S01]  /*23870*/  FADD.FTZ R9, R12, R9 ;  /* 0x000000090c097221 */ /* 0x001fc20000010000 */
[----:B------:R-:W-:-:S03]  /*23880*/  IMAD.MOV.U32 R4, RZ, RZ, RZ ;  /* 0x000000ffff047224 */ /* 0x000fc600078e00ff */
[----:B------:R-:W-:-:S05]  /*23890*/  FMUL.FTZ R15, R9, 0.00390625 ;  /* 0x3b800000090f7820 */ /* 0x000fca0000410000 */
[----:B------:R-:W-:Y:S01]  /*238a0*/  FSETP.NE.FTZ.AND P3, PT, R15, RZ, PT ;  /* 0x000000ff0f00720b */ /* 0x000fe20003f75000 */
[----:B-1----:R-:W-:-:S05]  /*238b0*/  FADD.FTZ R13, R7, R6 ;  /* 0x00000006070d7221 */ /* 0x002fca0000010000 */
[C---:B------:R-:W-:Y:S01]  /*238c0*/  FSETP.NE.FTZ.AND P0, PT, R13.reuse, RZ, PT ;  /* 0x000000ff0d00720b */ /* 0x040fe20003f15000 */
[----:B------:R-:W-:-:S05]  /*238d0*/  FMUL.FTZ R14, R13, 0.00390625 ;  /* 0x3b8000000d0e7820 */ /* 0x000fca0000410000 */
        /* <DEDUP_REMOVED lines=23> */
.L_x_5554:
[----:B------:R-:W-:Y:S01]  /*23a50*/  VIADD R5, R5, 0x33460 ;  /* 0x0003346005057836 */ /* 0x000fe20000000000 */
[----:B------:R-:W-:Y:S01]  /*23a60*/  IADD3 R221, R221, 0x1, RZ ;  /* 0x00000001dddd7810 */ /* 0x000fe20007ffe0ff */
[----:B------:R-:W-:Y:S02]  /*23a70*/  IMAD.U32 R4, RZ, RZ, UR42 ;  /* 0x0000002aff047e24 */ /* 0x000fe4000f8e00ff */
[-C--:B------:R-:W-:Y:S01]  /*23a80*/  FMUL.FTZ R20, R69, R12.reuse ;  /* 0x0000000c45147220 */ /* 0x080fe20000410000 */
[-C--:B------:R-:W-:Y:S01]  /*23a90*/  FMUL.FTZ R135, R57, R12.reuse ;  /* 0x0000000c39877220 */ /* 0x080fe20000410000 */
[----:B------:R-:W-:Y:S01]  /*23aa0*/  ISETP.NE.AND P1, PT, R221, 0x2, PT ;  /* 0x00000002dd00780c */ /* 0x000fe20003f25270 */
[-C--:B------:R-:W-:Y:S01]  /*23ab0*/  FMUL.FTZ R0, R24, R12.reuse ;  /* 0x0000000c18007220 */ /* 0x080fe20000410000 */
[----:B------:R-:W-:Y:S01]  /*23ac0*/  PRMT R3, R4, 0x654, R5 ;  /* 0x0000065404037816 */ /* 0x000fe20000000005 */
[-C--:B------:R-:W-:Y:S01]  /*23ad0*/  FMUL.FTZ R142, R29, R12.reuse ;  /* 0x0000000c1d8e7220 */ /* 0x080fe20000410000 */
[-C--:B------:R-:W-:Y:S01]  /*23ae0*/  FMUL.FTZ R69, R109, R12.reuse ;  /* 0x0000000c6d457220 */ /* 0x080fe20000410000 */
[-C--:B------:R-:W-:Y:S01]  /*23af0*/  FMUL.FTZ R130, R68, R12.reuse ;  /* 0x0000000c44827220 */ /* 0x080fe20000410000 */
[----:B------:R0:W-:Y:S01]  /*23b00*/  SYNCS.ARRIVE.TRANS64.RED.A1T0 RZ, [R3+URZ], RZ ;  /* 0x000000ff03ff79a7 */ /* 0x0001e2000810043f */
[----:B------:R-:W-:Y:S01]  /*23b10*/  FMUL.FTZ R139, R65, R12 ;  /* 0x0000000c418b7220 */ /* 0x000fe20000410000 */
[----:B------:R-:W-:Y:S01]  /*23b20*/  FMUL.FTZ R57, R58, R2 ;  /* 0x000000023a397220 */ /* 0x000fe20000410000 */
        /* <DEDUP_REMOVED lines=93> */
.L_x_5486:
        /* <DEDUP_REMOVED lines=16> */
[----:B------:R-:W1:Y:S01]  /*24200*/  S2R R165, SR_TID.X ;  /* 0x0000000000a57919 */ /* 0x000e620000002100 */
[----:B------:R-:W3:Y:S01]  /*24210*/  S2R R3, SR_SWINHI ;  /* 0x0000000000037919 */ /* 0x000ee20000002f00 */
[----:B-1----:R-:W-:Y:S01]  /*24220*/  IMAD.SHL.U32 R2, R165, 0x4, RZ ;  /* 0x00000004a5027824 */ /* 0x002fe200078e00ff */
[----:B------:R-:W-:Y:S02]  /*24230*/  MOV R86, R16 ;  /* 0x0000001000567202 */ /* 0x000fe40000000f00 */
[----:B---3--:R-:W-:Y:S02]  /*24240*/  MOV R87, R3 ;  /* 0x0000000300577202 */ /* 0x008fe40000000f00 */
        /* <DEDUP_REMOVED lines=43> */
[C---:B------:R-:W-:Y:S02]  /*24500*/  IADD3 R71, P5, R82.reuse, 0x4000, RZ ;  /* 0x0000400052477810 */ /* 0x040fe40007fbe0ff */
[C---:B------:R-:W-:Y:S02]  /*24510*/  IADD3 R75, P1, R82.reuse, 0x60, RZ ;  /* 0x00000060524b7810 */ /* 0x040fe40007f3e0ff */
[C---:B------:R-:W-:Y:S02]  /*24520*/  IADD3 R79, P2, R82.reuse, 0x40, RZ ;  /* 0x00000040524f7810 */ /* 0x040fe40007f5e0ff */
[----:B------:R-:W-:Y:S02]  /*24530*/  IADD3 R81, P3, R82, 0x20, RZ ;  /* 0x0000002052517810 */ /* 0x000fe40007f7e0ff */
[----:B------:R-:W-:Y:S02]  /*24540*/  LOP3.LUT R66, R67, 0x380, RZ, 0xc0, !PT ;  /* 0x0000038043427812 */ /* 0x000fe400078ec0ff */
[----:B------:R-:W-:-:S02]  /*24550*/  LOP3.LUT R70, R71, 0x380, RZ, 0xc0, !PT ;  /* 0x0000038047467812 */ /* 0x000fc400078ec0ff */
[----:B------:R-:W-:Y:S02]  /*24560*/  LOP3.LUT R74, R75, 0x380, RZ, 0xc0, !PT ;  /* 0x000003804b4a7812 */ /* 0x000fe400078ec0ff */
[----:B------:R-:W-:Y:S02]  /*24570*/  LOP3.LUT R78, R79, 0x380, RZ, 0xc0, !PT ;  /* 0x000003804f4e7812 */ /* 0x000fe400078ec0ff */
[----:B------:R-:W-:Y:S02]  /*24580*/  LOP3.LUT R80, R81, 0x380, RZ, 0xc0, !PT ;  /* 0x0000038051507812 */ /* 0x000fe400078ec0ff */
[----:B-1----:R-:W-:Y:S02]  /*24590*/  LOP3.LUT R45, R82, 0x380, RZ, 0xc0, !PT ;  /* 0x00000380522d7812 */ /* 0x002fe400078ec0ff */
[----:B------:R-:W-:Y:S02]  /*245a0*/  SHF.R.U64 R66, R66, 0x3, RZ ;  /* 0x0000000342427819 */ /* 0x000fe400000012ff */
[----:B------:R-:W-:-:S02]  /*245b0*/  SHF.R.U64 R70, R70, 0x3, RZ ;  /* 0x0000000346467819 */ /* 0x000fc400000012ff */
        /* <DEDUP_REMOVED lines=44> */
[----:B------:R-:W-:Y:S01]  /*24880*/  SHFL.IDX PT, R91, R91, R44, 0x1c1f ;  /* 0x001c1f2c5b5b7589 */ /* 0x000fe200000e0000 */
        /* <DEDUP_REMOVED lines=114> */
[----:B-1----:R-:W-:Y:S02]  /*24fb0*/  SEL R85, R99, R101, P0 ;  /* 0x0000006563557207 */ /* 0x002fe40000000000 */
        /* <DEDUP_REMOVED lines=9> */
[----:B-1----:R-:W-:Y:S01]  /*25050*/  SEL R110, R111, R40, P0 ;  /* 0x000000286f6e7207 */ /* 0x002fe20000000000 */
[----:B------:R-:W-:Y:S01]  /*25060*/  SHFL.IDX PT, R129, R83, R44, 0x1c1f ;  /* 0x001c1f2c53817589 */ /* 0x000fe200000e0000 */
[----:B------:R-:W-:-:S02]  /*25070*/  SEL R111, R40, R111, P0 ;  /* 0x0000006f286f7207 */ /* 0x000fc40000000000 */
[----:B------:R-:W-:Y:S01]  /*25080*/  SEL R102, R66, R102, P0 ;  /* 0x0000006642667207 */ /* 0x000fe20000000000 */
[----:B------:R2:W1:Y:S04]  /*25090*/  SHFL.IDX PT, R105, R4, R77, 0x1c1f ;  /* 0x001c1f4d04697589 */ /* 0x00046800000e0000 */
[----:B------:R-:W3:Y:S04]  /*250a0*/  SHFL.IDX PT, R92, R7, R77, 0x1c1f ;  /* 0x001c1f4d075c7589 */ /* 0x000ee800000e0000 */
[----:B------:R4:W-:Y:S01]  /*250b0*/  SHFL.IDX PT, R75, R8, R77, 0x1c1f ;  /* 0x001c1f4d084b7589 */ /* 0x0009e200000e0000 */
[----:B--2---:R-:W-:-:S03]  /*250c0*/  SEL R4, R103, R97, P0 ;  /* 0x0000006167047207 */ /* 0x004fc60000000000 */
[----:B------:R-:W2:Y:S04]  /*250d0*/  SHFL.IDX PT, R71, R32, R77, 0x1c1f ;  /* 0x001c1f4d20477589 */ /* 0x000ea800000e0000 */
[----:B------:R-:W-:Y:S01]  /*250e0*/  SHFL.IDX PT, R136, R109, R44, 0x1c1f ;  /* 0x001c1f2c6d887589 */ /* 0x000fe200000e0000 */
[----:B----4-:R-:W-:-:S03]  /*250f0*/  SEL R8, R25, R9, P0 ;  /* 0x0000000919087207 */ /* 0x010fc60000000000 */
[----:B------:R-:W-:Y:S01]  /*25100*/  SHFL.IDX PT, R119, R116, R44, 0x1c1f ;  /* 0x001c1f2c74777589 */ /* 0x000fe200000e0000 */
[----:B------:R-:W-:-:S03]  /*25110*/  SEL R9, R9, R25, P0 ;  /* 0x0000001909097207 */ /* 0x000fc60000000000 */
[----:B------:R-:W-:Y:S01]  /*25120*/  SHFL.IDX PT, R84, R124, R44, 0x1c1f ;  /* 0x001c1f2c7c547589 */ /* 0x000fe200000e0000 */
[----:B-1----:R-:W-:-:S03]  /*25130*/  SEL R5, R93, R105, P0 ;  /* 0x000000695d057207 */ /* 0x002fc60000000000 */
[----:B------:R-:W-:Y:S01]  /*25140*/  SHFL.IDX PT, R83, R57, R44, 0x1c1f ;  /* 0x001c1f2c39537589 */ /* 0x000fe200000e0000 */
[----:B---3--:R-:W-:Y:S02]  /*25150*/  SEL R7, R95, R92, P0 ;  /* 0x0000005c5f077207 */ /* 0x008fe40000000000 */
[----:B------:R-:W-:Y:S01]  /*25160*/  SEL R92, R92, R95, P0 ;  /* 0x0000005f5c5c7207 */ /* 0x000fe20000000000 */
[----:B------:R1:W3:Y:S04]  /*25170*/  SHFL.IDX PT, R141, R10, R77, 0x1c1f ;  /* 0x001c1f4d0a8d7589 */ /* 0x0002e800000e0000 */
[----:B------:R-:W4:Y:S01]  /*25180*/  SHFL.IDX PT, R139, R21, R77, 0x1c1f ;  /* 0x001c1f4d158b7589 */ /* 0x000f2200000e0000 */
[----:B--2---:R-:W-:Y:S02]  /*25190*/  SEL R32, R132, R71, P0 ;  /* 0x0000004784207207 */ /* 0x004fe40000000000 */
[----:B------:R-:W-:Y:S01]  /*251a0*/  SEL R33, R71, R132, P0 ;  /* 0x0000008447217207 */ /* 0x000fe20000000000 */
[----:B------:R-:W-:Y:S01]  /*251b0*/  SHFL.IDX PT, R69, R69, R77, 0x1c1f ;  /* 0x001c1f4d45457589 */ /* 0x000fe200000e0000 */
[----:B-1----:R-:W-:-:S03]  /*251c0*/  SEL R10, R20, R75, P0 ;  /* 0x0000004b140a7207 */ /* 0x002fc60000000000 */
[----:B------:R-:W-:Y:S01]  /*251d0*/  SHFL.IDX PT, R81, R81, R77, 0x1c1f ;  /* 0x001c1f4d51517589 */ /* 0x000fe200000e0000 */
[----:B------:R-:W-:-:S03]  /*251e0*/  SEL R20, R75, R20, P0 ;  /* 0x000000144b147207 */ /* 0x000fc60000000000 */
[----:B------:R1:W2:Y:S04]  /*251f0*/  SHFL.IDX PT, R144, R30, R77, 0x1c1f ;  /* 0x001c1f4d1e907589 */ /* 0x0002a800000e0000 */
[----:B------:R-:W0:Y:S04]  /*25200*/  SHFL.IDX PT, R145, R35, R77, 0x1c1f ;  /* 0x001c1f4d23917589 */ /* 0x000e2800000e0000 */
[----:B------:R4:W0:Y:S01]  /*25210*/  SHFL.IDX PT, R149, R38, R77, 0x1c1f ;  /* 0x001c1f4d26957589 */ /* 0x00082200000e0000 */
[----:B---3--:R-:W-:Y:S02]  /*25220*/  SEL R25, R122, R141, P0 ;  /* 0x0000008d7a197207 */ /* 0x008fe40000000000 */
[----:B-1----:R-:W-:Y:S01]  /*25230*/  SEL R30, R31, R36, P0 ;  /* 0x000000241f1e7207 */ /* 0x002fe20000000000 */
[----:B------:R-:W-:Y:S01]  /*25240*/  SHFL.IDX PT, R79, R79, R77, 0x1c1f ;  /* 0x001c1f4d4f4f7589 */ /* 0x000fe200000e0000 */
[----:B------:R-:W-:-:S02]  /*25250*/  SEL R31, R36, R31, P0 ;  /* 0x0000001f241f7207 */ /* 0x000fc40000000000 */
[----:B----4-:R-:W-:Y:S01]  /*25260*/  SEL R21, R136, R139, P0 ;  /* 0x0000008b88157207 */ /* 0x010fe20000000000 */
[----:B------:R1:W3:Y:S01]  /*25270*/  SHFL.IDX PT, R96, R138, R44, 0x1c1f ;  /* 0x001c1f2c8a607589 */ /* 0x0002e200000e0000 */
[----:B------:R-:W-:-:S03]  /*25280*/  SEL R38, R129, R146, P0 ;  /* 0x0000009281267207 */ /* 0x000fc60000000000 */
[----:B------:R-:W-:Y:S04]  /*25290*/  SHFL.IDX PT, R109, R108, R44, 0x1c1f ;  /* 0x001c1f2c6c6d7589 */ /* 0x000fe800000e0000 */
[----:B------:R4:W-:Y:S01]  /*252a0*/  SHFL.IDX PT, R117, R112, R44, 0x1c1f ;  /* 0x001c1f2c70757589 */ /* 0x0009e200000e0000 */
[----:B--2---:R-:W-:Y:S02]  /*252b0*/  SEL R34, R134, R144, P0 ;  /* 0x0000009086227207 */ /* 0x004fe40000000000 */
[----:B-1----:R-:W-:Y:S01]  /*252c0*/  SEL R138, R3, R2, P0 ;  /* 0x00000002038a7207 */ /* 0x002fe20000000000 */
[----:B------:R1:W2:Y:S01]  /*252d0*/  SHFL.IDX PT, R123, R114, R44, 0x1c1f ;  /* 0x001c1f2c727b7589 */ /* 0x0002a200000e0000 */
[----:B------:R-:W-:Y:S02]  /*252e0*/  SEL R2, R2, R3, P0 ;  /* 0x0000000302027207 */ /* 0x000fe40000000000 */
[----:B------:R-:W-:Y:S01]  /*252f0*/  SEL R3, R97, R103, P0 ;  /* 0x0000006761037207 */ /* 0x000fe20000000000 */
[----:B------:R-:W-:Y:S01]  /*25300*/  SHFL.IDX PT, R89, R88, R44, 0x1c1f ;  /* 0x001c1f2c58597589 */ /* 0x000fe200000e0000 */
[----:B------:R-:W-:-:S02]  /*25310*/  SEL R97, R98, R27, P0 ;  /* 0x0000001b62617207 */ /* 0x000fc40000000000 */
[----:B----4-:R-:W-:Y:S01]  /*25320*/  SEL R112, R118, R113, P0 ;  /* 0x0000007176707207 */ /* 0x010fe20000000000 */
[----:B------:R-:W-:Y:S01]  /*25330*/  SHFL.IDX PT, R128, R90, R44, 0x1c1f ;  /* 0x001c1f2c5a807589 */ /* 0x000fe200000e0000 */
[----:B------:R-:W-:Y:S02]  /*25340*/  SEL R103, R104, R82, P0 ;  /* 0x0000005268677207 */ /* 0x000fe40000000000 */
[----:B------:R-:W-:Y:S01]  /*25350*/  SEL R113, R113, R118, P0 ;  /* 0x0000007671717207 */ /* 0x000fe20000000000 */
[----:B------:R-:W-:Y:S01]  /*25360*/  SHFL.IDX PT, R80, R52, R44, 0x1c1f ;  /* 0x001c1f2c34507589 */ /* 0x000fe200000e0000 */
[----:B------:R-:W-:Y:S02]  /*25370*/  SEL R98, R27, R98, P0 ;  /* 0x000000621b627207 */ /* 0x000fe40000000000 */
[----:B------:R-:W-:Y:S01]  /*25380*/  SEL R104, R82, R104, P0 ;  /* 0x0000006852687207 */ /* 0x000fe20000000000 */
[----:B------:R-:W-:Y:S01]  /*25390*/  SHFL.IDX PT, R133, R61, R44, 0x1c1f ;  /* 0x001c1f2c3d857589 */ /* 0x000fe200000e0000 */
[----:B-1----:R-:W-:-:S02]  /*253a0*/  SEL R114, R115, R69, P0 ;  /* 0x0000004573727207 */ /* 0x002fc40000000000 */
[----:B------:R-:W-:Y:S01]  /*253b0*/  SEL R118, R119, R81, P0 ;  /* 0x0000005177767207 */ /* 0x000fe20000000000 */
[----:B------:R-:W-:Y:S01]  /*253c0*/  SHFL.IDX PT, R131, R72, R44, 0x1c1f ;  /* 0x001c1f2c48837589 */ /* 0x000fe200000e0000 */
[----:B------:R-:W-:Y:S02]  /*253d0*/  SEL R35, R144, R134, P0 ;  /* 0x0000008690237207 */ /* 0x000fe40000000000 */
[----:B0-----:R-:W-:Y:S01]  /*253e0*/  SEL R36, R127, R145, P0 ;  /* 0x000000917f247207 */ /* 0x001fe20000000000 */
[----:B------:R-:W-:Y:S01]  /*253f0*/  SHFL.IDX PT, R137, R67, R44, 0x1c1f ;  /* 0x001c1f2c43897589 */ /* 0x000fe200000e0000 */
[----:B------:R-:W-:Y:S02]  /*25400*/  SEL R70, R84, R149, P0 ;  /* 0x0000009554467207 */ /* 0x000fe40000000000 */
[----:B------:R-:W-:Y:S01]  /*25410*/  SEL R71, R149, R84, P0 ;  /* 0x0000005495477207 */ /* 0x000fe20000000000 */
[----:B------:R-:W-:Y:S01]  /*25420*/  SHFL.IDX PT, R135, R74, R44, 0x1c1f ;  /* 0x001c1f2c4a877589 */ /* 0x000fe200000e0000 */
[----:B---3--:R-:W-:-:S02]  /*25430*/  SEL R95, R96, R60, P0 ;  /* 0x0000003c605f7207 */ /* 0x008fc40000000000 */
[----:B------:R-:W-:Y:S01]  /*25440*/  SEL R115, R69, R115, P0 ;  /* 0x0000007345737207 */ /* 0x000fe20000000000 */
[----:B------:R0:W1:Y:S01]  /*25450*/  SHFL.IDX PT, R140, R6, R77, 0x1c1f ;  /* 0x001c1f4d068c7589 */ /* 0x00006200000e0000 */
[----:B------:R-:W-:Y:S02]  /*25460*/  SEL R119, R81, R119, P0 ;  /* 0x0000007751777207 */ /* 0x000fe40000000000 */
[----:B------:R-:W-:Y:S01]  /*25470*/  SEL R96, R60, R96, P0 ;  /* 0x000000603c607207 */ /* 0x000fe20000000000 */
[----:B------:R3:W4:Y:S04]  /*25480*/  SHFL.IDX PT, R143, R24, R77, 0x1c1f ;  /* 0x001c1f4d188f7589 */ /* 0x00072800000e0000 */
[----:B------:R2:W4:Y:S01]  /*25490*/  SHFL.IDX PT, R142, R26, R77, 0x1c1f ;  /* 0x001c1f4d1a8e7589 */ /* 0x00052200000e0000 */
[----:B0-----:R-:W-:-:S03]  /*254a0*/  SEL R6, R105, R93, P0 ;  /* 0x0000005d69067207 */ /* 0x001fc60000000000 */
[----:B------:R-:W0:Y:S01]  /*254b0*/  SHFL.IDX PT, R65, R65, R77, 0x1c1f ;  /* 0x001c1f4d41417589 */ /* 0x000e2200000e0000 */
[----:B------:R-:W-:Y:S02]  /*254c0*/  SEL R105, R106, R11, P0 ;  /* 0x0000000b6a697207 */ /* 0x000fe40000000000 */
[----:B---3--:R-:W-:Y:S01]  /*254d0*/  SEL R24, R139, R136, P0 ;  /* 0x000000888b187207 */ /* 0x008fe20000000000 */
[----:B------:R-:W-:Y:S01]  /*254e0*/  SHFL.IDX PT, R64, R64, R77, 0x1c1f ;  /* 0x001c1f4d40407589 */ /* 0x000fe200000e0000 */
[----:B------:R-:W-:Y:S01]  /*254f0*/  SEL R106, R11, R106, P0 ;  /* 0x0000006a0b6a7207 */ /* 0x000fe20000000000 */
[----:B------:R-:W-:Y:S01]  /*25500*/  IMAD.MOV.U32 R11, RZ, RZ, RZ ;  /* 0x000000ffff0b7224 */ /* 0x000fe200078e00ff */
[----:B--2---:R-:W-:Y:S01]  /*25510*/  SEL R26, R141, R122, P0 ;  /* 0x0000007a8d1a7207 */ /* 0x004fe20000000000 */
[----:B------:R-:W2:Y:S01]  /*25520*/  SHFL.IDX PT, R47, R47, R77, 0x1c1f ;  /* 0x001c1f4d2f2f7589 */ /* 0x000ea200000e0000 */
[----:B------:R-:W-:Y:S02]  /*25530*/  SEL R122, R123, R12, P0 ;  /* 0x0000000c7b7a7207 */ /* 0x000fe40000000000 */
[----:B------:R-:W-:Y:S01]  /*25540*/  SEL R123, R12, R123, P0 ;  /* 0x0000007b0c7b7207 */ /* 0x000fe20000000000 */
[----:B------:R-:W3:Y:S01]  /*25550*/  SHFL.IDX PT, R51, R51, R77, 0x1c1f ;  /* 0x001c1f4d33337589 */ /* 0x000ee200000e0000 */
[----:B-1----:R-:W-:-:S02]  /*25560*/  SEL R93, R94, R140, P0 ;  /* 0x0000008c5e5d7207 */ /* 0x002fc40000000000 */
[----:B------:R-:W-:Y:S01]  /*25570*/  SEL R94, R140, R94, P0 ;  /* 0x0000005e8c5e7207 */ /* 0x000fe20000000000 */
[----:B------:R-:W1:Y:S01]  /*25580*/  SHFL.IDX PT, R58, R58, R77, 0x1c1f ;  /* 0x001c1f4d3a3a7589 */ /* 0x000e6200000e0000 */
[----:B----4-:R-:W-:Y:S02]  /*25590*/  SEL R108, R109, R143, P0 ;  /* 0x0000008f6d6c7207 */ /* 0x010fe40000000000 */
[----:B------:R-:W-:Y:S01]  /*255a0*/  SEL R109, R143, R109, P0 ;  /* 0x0000006d8f6d7207 */ /* 0x000fe20000000000 */
[----:B------:R-:W4:Y:S01]  /*255b0*/  SHFL.IDX PT, R59, R59, R77, 0x1c1f ;  /* 0x001c1f4d3b3b7589 */ /* 0x000f2200000e0000 */
[----:B------:R-:W-:Y:S02]  /*255c0*/  SEL R27, R107, R142, P0 ;  /* 0x0000008e6b1b7207 */ /* 0x000fe40000000000 */
[----:B------:R-:W-:Y:S01]  /*255d0*/  SEL R107, R142, R107, P0 ;  /* 0x0000006b8e6b7207 */ /* 0x000fe20000000000 */
[----:B------:R-:W4:Y:S01]  /*255e0*/  SHFL.IDX PT, R63, R63, R77, 0x1c1f ;  /* 0x001c1f4d3f3f7589 */ /* 0x000f2200000e0000 */
[----:B0-----:R-:W-:-:S02]  /*255f0*/  SEL R116, R117, R65, P0 ;  /* 0x0000004175747207 */ /* 0x001fc40000000000 */
[----:B------:R-:W-:Y:S01]  /*25600*/  SEL R117, R65, R117, P0 ;  /* 0x0000007541757207 */ /* 0x000fe20000000000 */
[----:B------:R-:W0:Y:S04]  /*25610*/  SHFL.IDX PT, R57, R73, R77, 0x1c1f ;  /* 0x001c1f4d49397589 */ /* 0x000e2800000e0000 */
[----:B------:R-:W-:Y:S01]  /*25620*/  SHFL.IDX PT, R88, R125, R44, 0x1c1f ;  /* 0x001c1f2c7d587589 */ /* 0x000fe200000e0000 */
[----:B--2---:R-:W-:Y:S02]  /*25630*/  SEL R74, R80, R47, P0 ;  /* 0x0000002f504a7207 */ /* 0x004fe40000000000 */
[----:B------:R-:W-:Y:S01]  /*25640*/  SEL R75, R47, R80, P0 ;  /* 0x000000502f4b7207 */ /* 0x000fe20000000000 */
[----:B------:R-:W-:Y:S01]  /*25650*/  SHFL.IDX PT, R55, R55, R44, 0x1c1f ;  /* 0x001c1f2c37377589 */ /* 0x000fe200000e0000 */
[----:B---3--:R-:W-:-:S02]  /*25660*/  SEL R82, R83, R51, P0 ;  /* 0x0000003353527207 */ /* 0x008fc40000000000 */
[----:B------:R-:W-:Y:S01]  /*25670*/  SEL R83, R51, R83, P0 ;  /* 0x0000005333537207 */ /* 0x000fe20000000000 */
[----:B------:R-:W-:Y:S01]  /*25680*/  SHFL.IDX PT, R54, R54, R44, 0x1c1f ;  /* 0x001c1f2c36367589 */ /* 0x000fe200000e0000 */
[----:B-1----:R-:W-:Y:S02]  /*25690*/  SEL R132, R133, R58, P0 ;  /* 0x0000003a85847207 */ /* 0x002fe40000000000 */
[----:B------:R-:W-:Y:S01]  /*256a0*/  SEL R133, R58, R133, P0 ;  /* 0x000000853a857207 */ /* 0x000fe20000000000 */
[----:B------:R-:W-:Y:S01]  /*256b0*/  SHFL.IDX PT, R56, R56, R44, 0x1c1f ;  /* 0x001c1f2c38387589 */ /* 0x000fe200000e0000 */
[----:B----4-:R-:W-:Y:S02]  /*256c0*/  SEL R84, R131, R59, P0 ;  /* 0x0000003b83547207 */ /* 0x010fe40000000000 */
[----:B------:R-:W-:Y:S01]  /*256d0*/  SEL R131, R59, R131, P0 ;  /* 0x000000833b837207 */ /* 0x000fe20000000000 */
[----:B------:R-:W-:Y:S01]  /*256e0*/  SHFL.IDX PT, R62, R62, R44, 0x1c1f ;  /* 0x001c1f2c3e3e7589 */ /* 0x000fe200000e0000 */
[----:B------:R-:W-:-:S02]  /*256f0*/  SEL R136, R137, R63, P0 ;  /* 0x0000003f89887207 */ /* 0x000fc40000000000 */
[----:B------:R-:W-:Y:S01]  /*25700*/  SEL R137, R63, R137, P0 ;  /* 0x000000893f897207 */ /* 0x000fe20000000000 */
[----:B------:R1:W2:Y:S01]  /*25710*/  SHFL.IDX PT, R148, R37, R77, 0x1c1f ;  /* 0x001c1f4d25947589 */ /* 0x0002a200000e0000 */
[----:B0-----:R-:W-:Y:S02]  /*25720*/  SEL R134, R135, R57, P0 ;  /* 0x0000003987867207 */ /* 0x001fe40000000000 */
[----:B------:R-:W-:Y:S01]  /*25730*/  SEL R135, R57, R135, P0 ;  /* 0x0000008739877207 */ /* 0x000fe20000000000 */
[----:B------:R0:W3:Y:S04]  /*25740*/  SHFL.IDX PT, R147, R39, R77, 0x1c1f ;  /* 0x001c1f4d27937589 */ /* 0x0000e800000e0000 */
[----:B------:R4:W4:Y:S01]  /*25750*/  SHFL.IDX PT, R90, R68, R77, 0x1c1f ;  /* 0x001c1f4d445a7589 */ /* 0x00092200000e0000 */
[----:B-1----:R-:W-:-:S03]  /*25760*/  SEL R37, R145, R127, P0 ;  /* 0x0000007f91257207 */ /* 0x002fc60000000000 */
[----:B------:R-:W1:Y:S01]  /*25770*/  SHFL.IDX PT, R48, R48, R77, 0x1c1f ;  /* 0x001c1f4d30307589 */ /* 0x000e6200000e0000 */
[----:B------:R-:W-:Y:S02]  /*25780*/  SEL R127, R128, R64, P0 ;  /* 0x00000040807f7207 */ /* 0x000fe40000000000 */
[----:B0-----:R-:W-:Y:S01]  /*25790*/  SEL R39, R146, R129, P0 ;  /* 0x0000008192277207 */ /* 0x001fe20000000000 */
[----:B------:R-:W0:Y:S01]  /*257a0*/  SHFL.IDX PT, R49, R49, R77, 0x1c1f ;  /* 0x001c1f4d31317589 */ /* 0x000e2200000e0000 */
[----:B------:R-:W-:Y:S02]  /*257b0*/  SEL R129, R130, R79, P0 ;  /* 0x0000004f82817207 */ /* 0x000fe40000000000 */
[----:B------:R-:W-:Y:S01]  /*257c0*/  SEL R130, R79, R130, P0 ;  /* 0x000000824f827207 */ /* 0x000fe20000000000 */
[----:B------:R-:W-:Y:S01]  /*257d0*/  SHFL.IDX PT, R50, R50, R77, 0x1c1f ;  /* 0x001c1f4d32327589 */ /* 0x000fe200000e0000 */
[----:B------:R-:W-:-:S03]  /*257e0*/  SEL R128, R64, R128, P0 ;  /* 0x0000008040807207 */ /* 0x000fc60000000000 */
[----:B------:R-:W0:Y:S01]  /*257f0*/  SHFL.IDX PT, R53, R53, R77, 0x1c1f ;  /* 0x001c1f4d35357589 */ /* 0x000e2200000e0000 */
[----:B--2---:R-:W-:Y:S02]  /*25800*/  SEL R69, R89, R148, P0 ;  /* 0x0000009459457207 */ /* 0x004fe40000000000 */
[----:B------:R-:W-:Y:S01]  /*25810*/  SEL R124, R148, R89, P0 ;  /* 0x00000059947c7207 */ /* 0x000fe20000000000 */
[----:B------:R-:W2:Y:S01]  /*25820*/  SHFL.IDX PT, R45, R45, R44, 0x1c1f ;  /* 0x001c1f2c2d2d7589 */ /* 0x000ea200000e0000 */
[----:B---3--:R-:W-:Y:S02]  /*25830*/  SEL R40, R91, R147, P0 ;  /* 0x000000935b287207 */ /* 0x008fe40000000000 */
[----:B----4-:R-:W-:Y:S01]  /*25840*/  SEL R68, R147, R91, P0 ;  /* 0x0000005b93447207 */ /* 0x010fe20000000000 */
[----:B------:R3:W4:Y:S01]  /*25850*/  SHFL.IDX PT, R52, R78, R44, 0x1c1f ;  /* 0x001c1f2c4e347589 */ /* 0x00072200000e0000 */
[----:B------:R-:W-:Y:S02]  /*25860*/  SEL R125, R88, R90, P0 ;  /* 0x0000005a587d7207 */ /* 0x000fe40000000000 */
[----:B------:R-:W-:Y:S01]  /*25870*/  SEL R126, R90, R88, P0 ;  /* 0x000000585a7e7207 */ /* 0x000fe20000000000 */
[----:B------:R-:W2:Y:S01]  /*25880*/  SHFL.IDX PT, R14, R46, R77, 0x1c1f ;  /* 0x001c1f4d2e0e7589 */ /* 0x000ea200000e0000 */
[----:B-1----:R-:W-:-:S02]  /*25890*/  SEL R72, R55, R48, P0 ;  /* 0x0000003037487207 */ /* 0x002fc40000000000 */
[----:B------:R-:W-:Y:S01]  /*258a0*/  SEL R73, R48, R55, P0 ;  /* 0x0000003730497207 */ /* 0x000fe20000000000 */
[----:B------:R1:W2:Y:S01]  /*258b0*/  SHFL.IDX PT, R44, R76, R77, 0x1c1f ;  /* 0x001c1f4d4c2c7589 */ /* 0x0002a200000e0000 */
[----:B0-----:R-:W-:Y:S02]  /*258c0*/  SEL R79, R49, R54, P0 ;  /* 0x00000036314f7207 */ /* 0x001fe40000000000 */
[----:B---3--:R-:W-:Y:S02]  /*258d0*/  SEL R78, R54, R49, P0 ;  /* 0x00000031364e7207 */ /* 0x008fe40000000000 */
[----:B------:R-:W-:Y:S02]  /*258e0*/  SEL R80, R62, R53, P0 ;  /* 0x000000353e507207 */ /* 0x000fe40000000000 */
[----:B-1----:R-:W-:Y:S02]  /*258f0*/  SEL R76, R56, R50, P0 ;  /* 0x00000032384c7207 */ /* 0x002fe40000000000 */
[----:B------:R-:W-:-:S02]  /*25900*/  SEL R77, R50, R56, P0 ;  /* 0x00000038324d7207 */ /* 0x000fc40000000000 */
[----:B------:R-:W-:-:S07]  /*25910*/  SEL R81, R53, R62, P0 ;  /* 0x0000003e35517207 */ /* 0x000fce0000000000 */
.L_x_5850:
[----:B------:R-:W3:Y:S01]  /*25920*/  LDL.LU R140, [R1+0x20] ;  /* 0x00002000018c7983 */ /* 0x000ee20000300800 */
[----:B------:R-:W-:Y:S05]  /*25930*/  WARPSYNC.ALL ;  /* 0x0000000000007948 */ /* 0x000fea0003800000 */
[----:B------:R-:W3:Y:S01]  /*25940*/  LDL.LU R139, [R1+0x24] ;  /* 0x00002400018b7983 */ /* 0x000ee20000300800 */
[----:B--2-4-:R-:W-:Y:S01]  /*25950*/  SEL R89, R52, R44, P0 ;  /* 0x0000002c34597207 */ /* 0x014fe20000000000 */
[----:B------:R-:W-:Y:S01]  /*25960*/  ULDC.64 UR6, c[0x0][0xc08] ;  /* 0x0003020000067ab9 */ /* 0x000fe20000000a00 */
[----:B------:R-:W-:Y:S01]  /*25970*/  SEL R91, R44, R52, P0 ;  /* 0x000000342c5b7207 */ /* 0x000fe20000000000 */
[----:B------:R-:W-:Y:S01]  /*25980*/  ULDC.64 UR4, c[0x0][0xc00] ;  /* 0x0003000000047ab9 */ /* 0x000fe20000000a00 */
[----:B------:R-:W-:Y:S01]  /*25990*/  F2FP.BF16.F32.PACK_AB R48, R85, R138 ;  /* 0x0000008a5530723e */ /* 0x000fe200000010ff */
[----:B------:R-:W0:Y:S01]  /*259a0*/  LDC R141, c[0x0][0xbe8] ;  /* 0x0002fa00ff8d7b82 */ /* 0x000e220000000800 */
[----:B------:R-:W-:-:S02]  /*259b0*/  F2FP.BF16.F32.PACK_AB R49, R28, R30 ;  /* 0x0000001e1c31723e */ /* 0x000fc400000010ff */
[----:B------:R-:W-:Y:S02]  /*259c0*/  F2FP.BF16.F32.PACK_AB R50, R0, R2 ;  /* 0x000000020032723e */ /* 0x000fe400000010ff */
[----:B------:R-:W-:-:S03]  /*259d0*/  F2FP.BF16.F32.PACK_AB R51, R29, R31 ;  /* 0x0000001f1d33723e */ /* 0x000fc600000010ff */
        /* <DEDUP_REMOVED lines=8> */
[----:B------:R-:W-:Y:S02]  /*25a60*/  F2FP.BF16.F32.PACK_AB R59, R37, R39 ;  /* 0x00000027253b723e */ /* 0x000fe400000010ff */
[----:B------:R-:W-:Y:S02]  /*25a70*/  SEL R88, R45, R14, P0 ;  /* 0x0000000e2d587207 */ /* 0x000fe40000000000 */
[----:B------:R-:W-:Y:S02]  /*25a80*/  SEL R90, R14, R45, P0 ;  /* 0x0000002d0e5a7207 */ /* 0x000fe40000000000 */
        /* <DEDUP_REMOVED lines=15> */
[----:B-1----:R-:W-:Y:S02]  /*25b80*/  F2FP.BF16.F32.PACK_AB R48, R103, R105 ;  /* 0x000000696730723e */ /* 0x002fe400000010ff */
[----:B------:R-:W-:Y:S02]  /*25b90*/  F2FP.BF16.F32.PACK_AB R49, R129, R70 ;  /* 0x000000468131723e */ /* 0x000fe400000010ff */
[----:B------:R-:W-:Y:S02]  /*25ba0*/  F2FP.BF16.F32.PACK_AB R50, R104, R106 ;  /* 0x0000006a6832723e */ /* 0x000fe400000010ff */
[----:B------:R-:W-:Y:S02]  /*25bb0*/  F2FP.BF16.F32.PACK_AB R51, R130, R71 ;  /* 0x000000478233723e */ /* 0x000fe400000010ff */
[----:B--2---:R-:W-:-:S02]  /*25bc0*/  F2FP.BF16.F32.PACK_AB R52, R8, R10 ;  /* 0x0000000a0834723e */ /* 0x004fc400000010ff */
[----:B------:R-:W-:Y:S01]  /*25bd0*/  F2FP.BF16.F32.PACK_AB R53, R72, R74 ;  /* 0x0000004a4835723e */ /* 0x000fe200000010ff */
[----:B------:R3:W-:Y:S01]  /*25be0*/  STSM.16.M88.4 [R157], R48 ;  /* 0x000000309d007844 */ /* 0x0007e20000000200 */
[----:B------:R-:W-:Y:S02]  /*25bf0*/  F2FP.BF16.F32.PACK_AB R54, R9, R20 ;  /* 0x000000140936723e */ /* 0x000fe400000010ff */
[----:B------:R-:W-:Y:S02]  /*25c00*/  F2FP.BF16.F32.PACK_AB R55, R73, R75 ;  /* 0x0000004b4937723e */ /* 0x000fe400000010ff */
[----:B----4-:R-:W-:Y:S02]  /*25c10*/  F2FP.BF16.F32.PACK_AB R56, R21, R25 ;  /* 0x000000191538723e */ /* 0x010fe400000010ff */
[----:B------:R-:W-:Y:S01]  /*25c20*/  F2FP.BF16.F32.PACK_AB R57, R76, R78 ;  /* 0x0000004e4c39723e */ /* 0x000fe200000010ff */
[----:B------:R-:W-:Y:S01]  /*25c30*/  STSM.16.M88.4 [R158], R52 ;  /* 0x000000349e007844 */ /* 0x000fe20000000200 */
[----:B------:R-:W-:-:S02]  /*25c40*/  F2FP.BF16.F32.PACK_AB R58, R24, R26 ;  /* 0x0000001a183a723e */ /* 0x000fc400000010ff */
[----:B------:R-:W-:Y:S02]  /*25c50*/  F2FP.BF16.F32.PACK_AB R59, R77, R79 ;  /* 0x0000004f4d3b723e */ /* 0x000fe400000010ff */
[----:B------:R-:W-:Y:S02]  /*25c60*/  F2FP.BF16.F32.PACK_AB R62, R107, R109 ;  /* 0x0000006d6b3e723e */ /* 0x000fe400000010ff */
[----:B------:R-:W-:Y:S01]  /*25c70*/  F2FP.BF16.F32.PACK_AB R63, R81, R83 ;  /* 0x00000053513f723e */ /* 0x000fe200000010ff */
[----:B------:R-:W-:Y:S01]  /*25c80*/  STSM.16.M88.4 [R159], R56 ;  /* 0x000000389f007844 */ /* 0x000fe20000000200 */
        /* <DEDUP_REMOVED lines=10> */
[----:B------:R-:W-:-:S02]  /*25d30*/  F2FP.BF16.F32.PACK_AB R44, R118, R122 ;  /* 0x0000007a762c723e */ /* 0x000fc400000010ff */
[----:B------:R-:W-:Y:S01]  /*25d40*/  F2FP.BF16.F32.PACK_AB R46, R119, R123 ;  /* 0x0000007b772e723e */ /* 0x000fe200000010ff */
[----:B------:R0:W-:Y:S01]  /*25d50*/  STSM.16.M88.4 [R162], R12 ;  /* 0x0000000ca2007844 */ /* 0x0001e20000000200 */
[----:B------:R-:W-:Y:S02]  /*25d60*/  F2FP.BF16.F32.PACK_AB R45, R89, R88 ;  /* 0x00000058592d723e */ /* 0x000fe400000010ff */
[----:B------:R-:W-:Y:S02]  /*25d70*/  F2FP.BF16.F32.PACK_AB R47, R91, R90 ;  /* 0x0000005a5b2f723e */ /* 0x000fe400000010ff */
[----:B------:R-:W-:Y:S02]  /*25d80*/  ISETP.NE.U32.AND P3, PT, RZ, UR6, PT ;  /* 0x00000006ff007c0c */ /* 0x000fe4000bf65070 */
[----:B------:R-:W-:Y:S01]  /*25d90*/  ISETP.NE.U32.AND P0, PT, RZ, UR4, PT ;  /* 0x00000004ff007c0c */ /* 0x000fe2000bf05070 */
[----:B------:R1:W-:Y:S01]  /*25da0*/  STSM.16.M88.4 [R163], R44 ;  /* 0x0000002ca3007844 */ /* 0x0003e20000000200 */
[----:B------:R-:W-:Y:S01]  /*25db0*/  BAR.SYNC.DEFER_BLOCKING 0x1, 0x100 ;  /* 0x0044000000007b1d */ /* 0x000fe20000010000 */
[----:B------:R-:W-:-:S02]  /*25dc0*/  ISETP.NE.AND.EX P3, PT, RZ, UR7, PT, P3 ;  /* 0x00000007ff007c0c */ /* 0x000fc4000bf65330 */
[----:B------:R-:W-:Y:S02]  /*25dd0*/  ISETP.NE.AND.EX P0, PT, RZ, UR5, PT, P0 ;  /* 0x00000005ff007c0c */ /* 0x000fe4000bf05300 */
[----:B---3--:R-:W-:-:S04]  /*25de0*/  IADD3 R48, P1, R140, UR4, RZ ;  /* 0x000000048c307c10 */ /* 0x008fc8000ff3e0ff */
[----:B------:R-:W-:-:S05]  /*25df0*/  IADD3.X R49, R139, UR5, RZ, P1, !PT ;  /* 0x000000058b317c10 */ /* 0x000fca0008ffe4ff */
[----:B0-----:R-:W-:Y:S01]  /*25e00*/  @P3 IADD3 R12, P1, R140, UR6, RZ ;  /* 0x000000068c0c3c10 */ /* 0x001fe2000ff3e0ff */
[----:B------:R-:W-:Y:S02]  /*25e10*/  ULDC UR6, c[0x0][0xa88] ;  /* 0x0002a20000067ab9 */ /* 0x000fe40000000800 */
[----:B------:R-:W-:Y:S01]  /*25e20*/  MOV R52, UR6 ;  /* 0x0000000600347c02 */ /* 0x000fe20008000f00 */
[----:B------:R0:W5:Y:S01]  /*25e30*/  @P0 LDG.E R11, desc[UR54][R48.64] ;  /* 0x00000036300b0981 */ /* 0x000162000c1e1900 */
[----:B------:R-:W-:-:S05]  /*25e40*/  @P3 IADD3.X R13, R139, UR7, RZ, P1, !PT ;  /* 0x000000078b0d3c10 */ /* 0x000fca0008ffe4ff */
[----:B------:R0:W5:Y:S01]  /*25e50*/  @P3 LDG.E R52, desc[UR54][R12.64] ;  /* 0x000000360c343981 */ /* 0x000162000c1e1900 */
[----:B------:R-:W-:Y:S01]  /*25e60*/  IMAD.MOV.U32 R53, RZ, RZ, 0x9b8 ;  /* 0x000009b8ff357424 */ /* 0x000fe200078e00ff */
[----:B------:R-:W-:Y:S02]  /*25e70*/  ISETP.GT.AND P2, PT, R164, 0x1, PT ;  /* 0x00000001a400780c */ /* 0x000fe40003f44270 */
[----:B------:R-:W-:Y:S02]  /*25e80*/  ISETP.NE.AND P1, PT, R141, 0x1, PT ;  /* 0x000000018d00780c */ /* 0x000fe40003f25270 */
[----:B------:R-:W-:-:S04]  /*25e90*/  SEL R53, R53, 0x978, P2 ;  /* 0x0000097835357807 */ /* 0x000fc80001000000 */
[----:B-1----:R0:W1:Y:S08]  /*25ea0*/  LDC.64 R46, c[0x0][R53+0x220] ;  /* 0x00008800352e7b82 */ /* 0x0020700000000a00 */
[----:B------:R0:W2:Y:S08]  /*25eb0*/  LDC.64 R50, c[0x0][R53+0x218] ;  /* 0x0000860035327b82 */ /* 0x0000b00000000a00 */
[----:B------:R0:W3:Y:S01]  /*25ec0*/  LDC.64 R44, c[0x0][R53+0x228] ;  /* 0x00008a00352c7b82 */ /* 0x0000e20000000a00 */
[----:B------:R-:W-:Y:S05]  /*25ed0*/  @P3 BRA `(.L_x_5558) ;  /* 0x0000000000103947 */ /* 0x000fea0003800000 */
[----:B------:R-:W-:Y:S05]  /*25ee0*/  @!P0 BRA `(.L_x_5558) ;  /* 0x00000000000c8947 */ /* 0x000fea0003800000 */
[----:B0-----:R-:W4:Y:S04]  /*25ef0*/  LDG.E R13, desc[UR54][R48.64] ;  /* 0x00000036300d7981 */ /* 0x001f28000c1e1900 */
[----:B-----5:R-:W4:Y:S02]  /*25f00*/  LDG.E R52, desc[UR54][R48.64+0x4] ;  /* 0x0000043630347981 */ /* 0x020f24000c1e1900 */
[----:B----4-:R-:W-:-:S07]  /*25f10*/  IMAD.IADD R52, R52, 0x1, -R13 ;  /* 0x0000000134347824 */ /* 0x010fce00078e0a0d */
.L_x_5558:
[----:B------:R-:W4:Y:S01]  /*25f20*/  LDL.LU R14, [R1+0x18] ;  /* 0x00001800010e7983 */ /* 0x000f220000300800 */
[----:B0-----:R0:W3:Y:S03]  /*25f30*/  LDC.64 R12, c[0x0][R53+0x210] ;  /* 0x00008400350c7b82 */ /* 0x0010e60000000a00 */
[----:B------:R-:W2:Y:S04]  /*25f40*/  LDL.LU R49, [R1+0x28] ;  /* 0x0000280001317983 */ /* 0x000ea80000300800 */
[----:B------:R-:W3:Y:S01]  /*25f50*/  LDL R143, [R1+0xc] ;  /* 0x00000c00018f7983 */ /* 0x000ee20000100800 */
[----:B------:R-:W-:Y:S01]  /*25f60*/  ISETP.NE.U32.AND P0, PT, RZ, UR4, PT ;  /* 0x00000004ff007c0c */ /* 0x000fe2000bf05070 */
[----:B------:R-:W3:Y:S02]  /*25f70*/  @P1 LDC R59, c[0x0][0xbec] ;  /* 0x0002fb00ff3b1b82 */ /* 0x000ee40000000800 */
[----:B------:R-:W3:Y:S04]  /*25f80*/  LDL R48, [R1+0x14] ;  /* 0x0000140001307983 */ /* 0x000ee80000100800 */
[----:B------:R-:W3:Y:S02]  /*25f90*/  LDL R142, [R1+0x34] ;  /* 0x00003400018e7983 */ /* 0x000ee40000100800 */
[----:B------:R-:W3:Y:S02]  /*25fa0*/  @P1 LDC R61, c[0x0][0xbf0] ;  /* 0x0002fc00ff3d1b82 */ /* 0x000ee40000000800 */
[----:B------:R-:W3:Y:S04]  /*25fb0*/  LDL R54, [R1+0x70] ;  /* 0x0000700001367983 */ /* 0x000ee80000100800 */
[----:B0-----:R-:W3:Y:S01]  /*25fc0*/  LDL R53, [R1+0x60] ;  /* 0x0000600001357983 */ /* 0x001ee20000100800 */
[----:B------:R-:W-:-:S02]  /*25fd0*/  ISETP.NE.AND.EX P0, PT, RZ, UR5, PT, P0 ;  /* 0x00000005ff007c0c */ /* 0x000fc4000bf05300 */
[----:B-----5:R-:W-:Y:S02]  /*25fe0*/  SHF.R.S32.HI R140, RZ, 0x1f, R11 ;  /* 0x0000001fff8c7819 */ /* 0x020fe4000001140b */
[----:B----4-:R-:W-:Y:S02]  /*25ff0*/  SEL R139, R14, RZ, !P0 ;  /* 0x000000ff0e8b7207 */ /* 0x010fe40004000000 */
[----:B------:R-:W0:Y:S01]  /*26000*/  LDC.64 R14, c[0x0][0xba8] ;  /* 0x0002ea00ff0e7b82 */ /* 0x000e220000000a00 */
[----:B--2---:R-:W-:Y:S02]  /*26010*/  SEL R49, R49, RZ, !P0 ;  /* 0x000000ff31317207 */ /* 0x004fe40004000000 */
[----:B-1----:R-:W-:Y:S02]  /*26020*/  IMAD R47, R47, R139, RZ ;  /* 0x0000008b2f2f7224 */ /* 0x002fe400078e02ff */
[----:B---3--:R-:W-:Y:S02]  /*26030*/  IMAD R55, R51, R143, RZ ;  /* 0x0000008f33377224 */ /* 0x008fe400078e02ff */
[----:B------:R-:W-:-:S02]  /*26040*/  IMAD R57, R46, R49, R47 ;  /* 0x000000312e397224 */ /* 0x000fc400078e022f */
[----:B------:R-:W-:-:S04]  /*26050*/  IMAD.WIDE.U32 R50, R50, R143, RZ ;  /* 0x0000008f32327225 */ /* 0x000fc800078e00ff */
[----:B------:R-:W-:-:S04]  /*26060*/  IMAD.WIDE.U32 R46, R46, R139, RZ ;  /* 0x0000008b2e2e7225 */ /* 0x000fc800078e00ff */
[----:B------:R-:W-:Y:S01]  /*26070*/  IMAD.IADD R48, R48, 0x1, R236 ;  /* 0x0000000130307824 */ /* 0x000fe200078e02ec */
[----:B------:R-:W-:-:S03]  /*26080*/  IADD3 R50, P0, P3, R46, R50, R11 ;  /* 0x000000322e327210 */ /* 0x000fc60007b1e00b */
[----:B------:R-:W-:Y:S01]  /*26090*/  @P1 IMAD.HI.U32 R46, R48, R59, RZ ;  /* 0x0000003b302e1227 */ /* 0x000fe200078e00ff */
[----:B------:R-:W-:Y:S01]  /*260a0*/  SEL R49, R142, RZ, P2 ;  /* 0x000000ff8e317207 */ /* 0x000fe20001000000 */
[----:B0-----:R-:W0:Y:S02]  /*260b0*/  @!P2 LDC R14, c[0x0][0xb50] ;  /* 0x0002d400ff0eab82 */ /* 0x001e240000000800 */
[----:B------:R-:W-:Y:S02]  /*260c0*/  IMAD.IADD R57, R47, 0x1, R57 ;  /* 0x000000012f397824 */ /* 0x000fe400078e0239 */
[----:B------:R-:W-:Y:S01]  /*260d0*/  IMAD.MOV.U32 R47, RZ, RZ, R48 ;  /* 0x000000ffff2f7224 */ /* 0x000fe200078e0030 */
[----:B------:R-:W-:Y:S01]  /*260e0*/  @P1 SHF.R.U32.HI R47, RZ, R61, R46 ;  /* 0x0000003dff2f1219 */ /* 0x000fe2000001162e */
[----:B------:R-:W-:Y:S02]  /*260f0*/  IMAD.IADD R55, R51, 0x1, R55 ;  /* 0x0000000133377824 */ /* 0x000fe400078e0237 */
[-C--:B------:R-:W-:Y:S01]  /*26100*/  IMAD R51, R45, R49.reuse, RZ ;  /* 0x000000312d337224 */ /* 0x080fe200078e02ff */
[----:B------:R-:W1:Y:S01]  /*26110*/  @!P2 LDC R15, c[0x0][0xb54] ;  /* 0x0002d500ff0fab82 */ /* 0x000e620000000800 */
        /* <DEDUP_REMOVED lines=12> */
[----:B0-----:R-:W-:-:S03]  /*261e0*/  LEA R49, P0, R44, R14, 0x2 ;  /* 0x0000000e2c317211 */ /* 0x001fc600078010ff */
[----:B------:R-:W-:-:S05]  /*261f0*/  IMAD.IADD R12, R45, 0x1, R13 ;  /* 0x000000012d0c7824 */ /* 0x000fca00078e020d */
[----:B-1----:R-:W-:Y:S01]  /*26200*/  LEA.HI.X R44, R44, R15, R12, 0x2, P0 ;  /* 0x0000000f2c2c7211 */ /* 0x002fe200000f140c */
[----:B------:R-:W-:Y:S01]  /*26210*/  SHFL.IDX PT, R14, R49, 0x1, 0x1c1f ;  /* 0x003c1f00310e7f89 */ /* 0x000fe200000e0000 */
[----:B------:R-:W-:-:S03]  /*26220*/  IMAD.IADD R45, R54, 0x1, R236 ;  /* 0x00000001362d7824 */ /* 0x000fc600078e02ec */
        /* <DEDUP_REMOVED lines=18> */
[----:B------:R-:W-:-:S03]  /*26350*/  SHF.R.S32.HI R8, RZ, 0x3, R3 ;  /* 0x00000003ff087819 */ /* 0x000fc60000011403 */
[----:B------:R-:W-:-:S04]  /*26360*/  IMAD.IADD R45, R0, 0x1, -R5 ;  /* 0x00000001002d7824 */ /* 0x000fc800078e0a05 */
        /* <DEDUP_REMOVED lines=9> */
[----:B------:R-:W-:Y:S02]  /*26400*/  LOP3.LUT R24, R24, R25, RZ, 0x3c, !PT ;  /* 0x0000001918187212 */ /* 0x000fe400078e3cff */
[----:B------:R-:W-:Y:S02]  /*26410*/  IADD3.X R25, RZ, R87, RZ, P3, !PT ;  /* 0x00000057ff197210 */ /* 0x000fe40001ffe4ff */
        /* <DEDUP_REMOVED lines=39> */
[----:B------:R-:W-:Y:S01]  /*26690*/  IMAD.IADD R12, R236, 0x1, R11 ;  /* 0x00000001ec0c7824 */ /* 0x000fe200078e020b */
        /* <DEDUP_REMOVED lines=33> */
[----:B------:R-:W-:Y:S01]  /*268b0*/  IMAD.WIDE.U32 R2, R139, UR4, R2 ;  /* 0x000000048b027c25 */ /* 0x000fe2000f8e0002 */
[--C-:B------:R-:W-:Y:S01]  /*268c0*/  SHF.R.S32.HI R0, RZ, 0x1f, R11.reuse ;  /* 0x0000001fff007819 */ /* 0x100fe2000001140b */
[----:B------:R-:W-:Y:S01]  /*268d0*/  ULDC.64 UR4, c[0x0][0xae0] ;  /* 0x0002b80000047ab9 */ /* 0x000fe20000000a00 */
[----:B------:R0:W5:Y:S01]  /*268e0*/  LD.E.128 R4, desc[UR54][R86.64] ;  /* 0x0000003656047980 */ /* 0x000162000c101d00 */
[----:B------:R-:W-:Y:S01]  /*268f0*/  IMAD.MOV R10, RZ, RZ, -R11 ;  /* 0x000000ffff0a7224 */ /* 0x000fe200078e0a0b */
[----:B------:R-:W-:-:S02]  /*26900*/  IADD3 R3, R3, R13, RZ ;  /* 0x0000000d03037210 */ /* 0x000fc40007ffe0ff */
[----:B------:R-:W5:Y:S01]  /*26910*/  LD.E.128 R56, desc[UR54][R56.64] ;  /* 0x0000003638387980 */ /* 0x000f62000c101d00 */
[----:B------:R-:W-:-:S03]  /*26920*/  IMAD R141, R141, R10, R12 ;  /* 0x0000000a8d8d7224 */ /* 0x000fc600078e020c */
        /* <DEDUP_REMOVED lines=16> */
[C---:B------:R-:W-:Y:S02]  /*26a30*/  IMAD R13, R141.reuse, UR5, R10 ;  /* 0x000000058d0d7c24 */ /* 0x040fe4000f8e020a */
[----:B------:R-:W-:Y:S02]  /*26a40*/  VIADD R0, R16, 0x33420 ;  /* 0x0003342010007836 */ /* 0x000fe40000000000 */
        /* <DEDUP_REMOVED lines=16> */
.L_x_5853:
[----:B------:R-:W-:Y:S01]  /*26b50*/  IMAD.IADD R21, R8, 0x1, R236 ;  /* 0x0000000108157824 */ /* 0x000fe200078e02ec */
        /* <DEDUP_REMOVED lines=16> */
.L_x_5562:
[----:B------:R-:W-:Y:S05]  /*26c60*/  BSYNC B1 ;  /* 0x0000000000017941 */ /* 0x000fea0003800000 */
.L_x_5561:
[----:B------:R-:W-:-:S03]  /*26c70*/  UMOV UR4, 0xffffffff ;  /* 0xffffffff00047882 */ /* 0x000fc60000000000 */
[----:B------:R-:W-:Y:S05]  /*26c80*/  BRA.DIV UR4, `(.L_x_5563) ;  /* 0x000000f204e07947 */ /* 0x000fea000b800000 */
[----:B-1----:R1:W4:Y:S04]  /*26c90*/  SHFL.IDX PT, R0, R3, 0x1, 0x181f ;  /* 0x00381f0003007f89 */ /* 0x00232800000e0000 */
[----:B--23--:R1:W2:Y:S02]  /*26ca0*/  SHFL.IDX PT, R14, R2, 0x1, 0x181f ;  /* 0x00381f00020e7f89 */ /* 0x00c2a400000e0000 */
.L_x_5857:
        /* <DEDUP_REMOVED lines=17> */
.L_x_5565:
[----:B------:R-:W-:Y:S05]  /*26dc0*/  BSYNC B1 ;  /* 0x0000000000017941 */ /* 0x000fea0003800000 */
.L_x_5564:
[----:B------:R-:W-:-:S03]  /*26dd0*/  UMOV UR4, 0xffffffff ;  /* 0xffffffff00047882 */ /* 0x000fc60000000000 */
[----:B------:R-:W-:Y:S05]  /*26de0*/  BRA.DIV UR4, `(.L_x_5566) ;  /* 0x000000f204d07947 */ /* 0x000fea000b800000 */
[----:B----4-:R4:W0:Y:S04]  /*26df0*/  SHFL.IDX PT, R0, R3, 0x2, 0x181f ;  /* 0x00581f0003007f89 */ /* 0x01082800000e0000 */
[----:B--23--:R4:W2:Y:S02]  /*26e00*/  SHFL.IDX PT, R14, R2, 0x2, 0x181f ;  /* 0x00581f00020e7f89 */ /* 0x00c8a400000e0000 */
.L_x_5861:
        /* <DEDUP_REMOVED lines=17> */
.L_x_5568:
[----:B------:R-:W-:Y:S05]  /*26f20*/  BSYNC B1 ;  /* 0x0000000000017941 */ /* 0x000fea0003800000 */
.L_x_5567:
[----:B------:R-:W-:-:S03]  /*26f30*/  UMOV UR4, 0xffffffff ;  /* 0xffffffff00047882 */ /* 0x000fc60000000000 */
[----:B------:R-:W-:Y:S05]  /*26f40*/  BRA.DIV UR4, `(.L_x_5569) ;  /* 0x000000f204c07947 */ /* 0x000fea000b800000 */
[----:B0-----:R0:W0:Y:S04]  /*26f50*/  SHFL.IDX PT, R0, R3, 0x3, 0x181f ;  /* 0x00781f0003007f89 */ /* 0x00102800000e0000 */
[----:B--23--:R2:W3:Y:S02]  /*26f60*/  SHFL.IDX PT, R14, R2, 0x3, 0x181f ;  /* 0x00781f00020e7f89 */ /* 0x00c4e400000e0000 */
.L_x_5865:
        /* <DEDUP_REMOVED lines=18> */
.L_x_5559:
        /* <DEDUP_REMOVED lines=8> */
[----:B------:R-:W-:Y:S02]  /*27110*/  IMAD.IADD R13, R13, 0x1, R11 ;  /* 0x000000010d0d7824 */ /* 0x000fe400078e020b */
[----:B------:R-:W-:Y:S02]  /*27120*/  IMAD.MOV.U32 R11, RZ, RZ, R48 ;  /* 0x000000ffff0b7224 */ /* 0x000fe400078e0030 */
        /* <DEDUP_REMOVED lines=30> */
[----:B------:R-:W-:Y:S01]  /*27310*/  UMOV UR4, 0xffffffff ;  /* 0xffffffff00047882 */ /* 0x000fe20000000000 */
[----:B------:R-:W-:-:S04]  /*27320*/  IADD3 R11, R13, R11, RZ ;  /* 0x0000000b0d0b7210 */ /* 0x000fc80007ffe0ff */
[----:B------:R-:W-:Y:S01]  /*27330*/  LEA.HI.X R50, R12, UR5, R11, 0x2, P0 ;  /* 0x000000050c327c11 */ /* 0x000fe200080f140b */
[----:B0-----:R-:W-:Y:S06]  /*27340*/  BRA.DIV UR4, `(.L_x_5571) ;  /* 0x000000f204087947 */ /* 0x001fec000b800000 */
[----:B------:R0:W1:Y:S04]  /*27350*/  SHFL.IDX PT, R49, R50, RZ, 0x1c1f ;  /* 0x001c1fff32317589 */ /* 0x00006800000e0000 */
[----:B------:R0:W2:Y:S02]  /*27360*/  SHFL.IDX PT, R51, R48, RZ, 0x1c1f ;  /* 0x001c1fff30337589 */ /* 0x0000a400000e0000 */
.L_x_5868:
[----:B------:R-:W-:Y:S01]  /*27370*/  ISETP.GE.AND P0, PT, R45, R46, PT ;  /* 0x0000002e2d00720c */ /* 0x000fe20003f06270 */
[----:B------:R-:W-:-:S12]  /*27380*/  BSSY B1, `(.L_x_5572) ;  /* 0x00000d3000017945 */ /* 0x000fd80003800000 */
[----:B------:R-:W-:Y:S05]  /*27390*/  @P0 BRA `(.L_x_5573) ;  /* 0x0000000c00440947 */ /* 0x000fea0003800000 */
[----:B------:R-:W-:Y:S01]  /*273a0*/  ULDC UR4, c[0x0][0xac8] ;  /* 0x0002b20000047ab9 */ /* 0x000fe20000000800 */
[C---:B------:R-:W-:Y:S01]  /*273b0*/  VIADD R54, R237.reuse, 0x8 ;  /* 0x00000008ed367836 */ /* 0x040fe20000000000 */
        /* <DEDUP_REMOVED lines=8> */
[----:B------:R-:W-:Y:S01]  /*27440*/  VIADD R55, R237, 0x10 ;  /* 0x00000010ed377836 */ /* 0x000fe20000000000 */
[----:B------:R-:W-:-:S03]  /*27450*/  SHF.R.S32.HI R56, RZ, 0x1f, R56 ;  /* 0x0000001fff387819 */ /* 0x000fc60000011438 */
[----:B--2---:R-:W-:Y:S01]  /*27460*/  @!P1 IMAD.MOV.U32 R12, RZ, RZ, R51 ;  /* 0x000000ffff0c9224 */ /* 0x004fe200078e0033 */
[----:B------:R-:W-:Y:S01]  /*27470*/  SHF.R.S32.HI R55, RZ, 0x1f, R55 ;  /* 0x0000001fff377819 */ /* 0x000fe20000011437 */
[----:B-1----:R-:W-:Y:S02]  /*27480*/  @!P1 IMAD.MOV.U32 R13, RZ, RZ, R49 ;  /* 0x000000ffff0d9224 */ /* 0x002fe400078e0031 */
[----:B------:R-:W-:Y:S01]  /*27490*/  @!P1 IMAD.MOV.U32 R14, RZ, RZ, R138 ;  /* 0x000000ffff0e9224 */ /* 0x000fe200078e008a */
[----:B------:R-:W-:Y:S01]  /*274a0*/  @!P0 LEA R44, P4, R54, R51, 0x2 ;  /* 0x00000033362c8211 */ /* 0x000fe200078810ff */
[----:B------:R-:W-:-:S03]  /*274b0*/  @!P1 IMAD.WIDE R12, R237, 0x4, R12 ;  /* 0x00000004ed0c9825 */ /* 0x000fc600078e020c */
[----:B------:R-:W-:Y:S01]  /*274c0*/  @!P0 LEA.HI.X R45, R54, R49, R56, 0x2, P4 ;  /* 0x00000031362d8211 */ /* 0x000fe200020f1438 */
[----:B------:R-:W-:Y:S01]  /*274d0*/  @!P1 IMAD.MOV.U32 R15, RZ, RZ, R85 ;  /* 0x000000ffff0f9224 */ /* 0x000fe200078e0055 */
[C---:B------:R-:W-:Y:S01]  /*274e0*/  IADD3 R56, R237.reuse, 0x18, RZ ;  /* 0x00000018ed387810 */ /* 0x040fe20007ffe0ff */
[----:B------:R-:W-:-:S03]  /*274f0*/  VIADD R54, R237, 0x28 ;  /* 0x00000028ed367836 */ /* 0x000fc60000000000 */
[----:B------:R1:W-:Y:S01]  /*27500*/  @!P1 ST.E.64 desc[UR54][R12.64], R14 ;  /* 0x0000000e0c009985 */ /* 0x0003e2000c101b36 */
[----:B------:R-:W-:Y:S02]  /*27510*/  ISETP.GE.AND P1, PT, R11, UR4, PT ;  /* 0x000000040b007c0c */ /* 0x000fe4000bf26270 */
[----:B------:R-:W-:Y:S02]  /*27520*/  SHF.R.S32.HI R56, RZ, 0x1f, R56 ;  /* 0x0000001fff387819 */ /* 0x000fe40000011438 */
[C---:B-1----:R-:W-:Y:S01]  /*27530*/  @!P2 LEA R12, P5, R53.reuse, R51, 0x2 ;  /* 0x00000033350ca211 */ /* 0x042fe200078a10ff */
[----:B------:R-:W-:Y:S02]  /*27540*/  @!P0 IMAD.MOV.U32 R14, RZ, RZ, R2 ;  /* 0x000000ffff0e8224 */ /* 0x000fe400078e0002 */
[----:B------:R-:W-:Y:S01]  /*27550*/  @!P0 IMAD.MOV.U32 R15, RZ, RZ, R0 ;  /* 0x000000ffff0f8224 */ /* 0x000fe200078e0000 */
[----:B------:R-:W-:Y:S01]  /*27560*/  @!P2 LEA.HI.X R13, R53, R49, R55, 0x2, P5 ;  /* 0x00000031350da211 */ /* 0x000fe200028f1437 */
[----:B------:R-:W-:-:S02]  /*27570*/  @!P2 IMAD.MOV.U32 R2, RZ, RZ, R5 ;  /* 0x000000ffff02a224 */ /* 0x000fc400078e0005 */
[C---:B------:R-:W-:Y:S01]  /*27580*/  VIADD R53, R237.reuse, 0x30 ;  /* 0x00000030ed357836 */ /* 0x040fe20000000000 */
[----:B------:R1:W-:Y:S01]  /*27590*/  @!P0 ST.E.64 desc[UR54][R44.64], R14 ;  /* 0x0000000e2c008985 */ /* 0x0003e2000c101b36 */
[----:B------:R-:W-:Y:S01]  /*275a0*/  ISETP.GE.AND P0, PT, R54, UR4, PT ;  /* 0x0000000436007c0c */ /* 0x000fe2000bf06270 */
[----:B------:R-:W-:Y:S02]  /*275b0*/  VIADD R55, R237, 0x20 ;  /* 0x00000020ed377836 */ /* 0x000fe40000000000 */
[----:B------:R2:W-:Y:S01]  /*275c0*/  @!P2 ST.E.64 desc[UR54][R12.64], R2 ;  /* 0x000000020c00a985 */ /* 0x0005e2000c101b36 */
[----:B------:R-:W-:Y:S01]  /*275d0*/  @!P3 IMAD.MOV.U32 R5, RZ, RZ, R4 ;  /* 0x000000ffff05b224 */ /* 0x000fe200078e0004 */
[----:B------:R-:W-:Y:S01]  /*275e0*/  ISETP.GE.AND P2, PT, R53, UR4, PT ;  /* 0x0000000435007c0c */ /* 0x000fe2000bf46270 */
[----:B------:R-:W-:Y:S01]  /*275f0*/  @!P3 IMAD.MOV.U32 R4, RZ, RZ, R6 ;  /* 0x000000ffff04b224 */ /* 0x000fe200078e0006 */
[----:B------:R-:W-:Y:S01]  /*27600*/  SHF.R.S32.HI R55, RZ, 0x1f, R55 ;  /* 0x0000001fff377819 */ /* 0x000fe20000011437 */
[C---:B------:R-:W-:Y:S01]  /*27610*/  VIADD R0, R237.reuse, 0x40 ;  /* 0x00000040ed007836 */ /* 0x040fe20000000000 */
[----:B-1----:R-:W-:Y:S01]  /*27620*/  @!P3 LEA R14, P4, R52, R51, 0x2 ;  /* 0x00000033340eb211 */ /* 0x002fe200078810ff */
[----:B------:R-:W-:-:S03]  /*27630*/  VIADD R44, R237, 0x68 ;  /* 0x00000068ed2c7836 */ /* 0x000fc60000000000 */
[----:B------:R-:W-:Y:S02]  /*27640*/  SHF.R.S32.HI R0, RZ, 0x1f, R0 ;  /* 0x0000001fff007819 */ /* 0x000fe40000011400 */
[----:B------:R-:W-:Y:S01]  /*27650*/  @!P3 LEA.HI.X R15, R52, R49, R56, 0x2, P4 ;  /* 0x00000031340fb211 */ /* 0x000fe200020f1438 */
[----:B------:R-:W-:Y:S01]  /*27660*/  VIADD R52, R237, 0x38 ;  /* 0x00000038ed347836 */ /* 0x000fe20000000000 */
[-C--:B--2---:R-:W-:Y:S01]  /*27670*/  @!P1 LEA R2, P5, R11, R51.reuse, 0x2 ;  /* 0x000000330b029211 */ /* 0x084fe200078a10ff */
[----:B------:R-:W-:Y:S01]  /*27680*/  VIADD R56, R237, 0x28 ;  /* 0x00000028ed387836 */ /* 0x000fe20000000000 */
[----:B------:R-:W-:Y:S01]  /*27690*/  @!P0 LEA R6, P4, R54, R51, 0x2 ;  /* 0x0000003336068211 */ /* 0x000fe200078810ff */
[----:B------:R1:W-:Y:S01]  /*276a0*/  @!P3 ST.E.64 desc[UR54][R14.64], R4 ;  /* 0x000000040e00b985 */ /* 0x0003e2000c101b36 */
[----:B------:R-:W-:Y:S01]  /*276b0*/  @!P1 LEA.HI.X R3, R11, R49, R55, 0x2, P5 ;  /* 0x000000310b039211 */ /* 0x000fe200028f1437 */
[C---:B------:R-:W-:Y:S01]  /*276c0*/  VIADD R11, R237.reuse, 0x40 ;  /* 0x00000040ed0b7836 */ /* 0x040fe20000000000 */
[----:B------:R-:W-:Y:S01]  /*276d0*/  ISETP.GE.AND P3, PT, R52, UR4, PT ;  /* 0x0000000434007c0c */ /* 0x000fe2000bf66270 */
[C---:B------:R-:W-:Y:S01]  /*276e0*/  VIADD R55, R237.reuse, 0x30 ;  /* 0x00000030ed377836 */ /* 0x040fe20000000000 */
[----:B------:R-:W-:Y:S01]  /*276f0*/  SHF.R.S32.HI R56, RZ, 0x1f, R56 ;  /* 0x0000001fff387819 */ /* 0x000fe20000011438 */
[C---:B------:R-:W-:Y:S01]  /*27700*/  VIADD R12, R237.reuse, 0x48 ;  /* 0x00000048ed0c7836 */ /* 0x040fe20000000000 */
[----:B------:R-:W-:Y:S01]  /*27710*/  SHF.R.S32.HI R44, RZ, 0x1f, R44 ;  /* 0x0000001fff2c7819 */ /* 0x000fe2000001142c */
[----:B------:R-:W-:Y:S01]  /*27720*/  VIADD R13, R237, 0x60 ;  /* 0x00000060ed0d7836 */ /* 0x000fe20000000000 */
[----:B------:R-:W-:-:S02]  /*27730*/  SHF.R.S32.HI R55, RZ, 0x1f, R55 ;  /* 0x0000001fff377819 */ /* 0x000fc40000011437 */
[----:B------:R-:W-:Y:S02]  /*27740*/  SHF.R.S32.HI R12, RZ, 0x1f, R12 ;  /* 0x0000001fff0c7819 */ /* 0x000fe4000001140c */
[----:B------:R-:W-:Y:S01]  /*27750*/  SHF.R.S32.HI R13, RZ, 0x1f, R13 ;  /* 0x0000001fff0d7819 */ /* 0x000fe2000001140d */
[----:B-1----:R-:W-:Y:S01]  /*27760*/  @!P1 IMAD.MOV.U32 R4, RZ, RZ, R93 ;  /* 0x000000ffff049224 */ /* 0x002fe200078e005d */
[----:B------:R-:W-:Y:S01]  /*27770*/  IADD3 R14, R237, 0x58, RZ ;  /* 0x00000058ed0e7810 */ /* 0x000fe20007ffe0ff */
[----:B------:R-:W-:Y:S01]  /*27780*/  @!P1 IMAD.MOV.U32 R5, RZ, RZ, R7 ;  /* 0x000000ffff059224 */ /* 0x000fe200078e0007 */
[----:B------:R-:W-:Y:S01]  /*27790*/  @!P0 LEA.HI.X R7, R54, R49, R56, 0x2, P4 ;  /* 0x0000003136078211 */ /* 0x000fe200020f1438 */
[----:B------:R-:W-:Y:S01]  /*277a0*/  @!P0 IMAD.MOV.U32 R93, RZ, RZ, R92 ;  /* 0x000000ffff5d8224 */ /* 0x000fe200078e005c */
[----:B------:R-:W-:Y:S01]  /*277b0*/  SHF.R.S32.HI R14, RZ, 0x1f, R14 ;  /* 0x0000001fff0e7819 */ /* 0x000fe2000001140e */
[----:B------:R-:W-:Y:S01]  /*277c0*/  @!P0 IMAD.MOV.U32 R92, RZ, RZ, R94 ;  /* 0x000000ffff5c8224 */ /* 0x000fe200078e005e */
[----:B------:R1:W-:Y:S01]  /*277d0*/  @!P1 ST.E.64 desc[UR54][R2.64], R4 ;  /* 0x0000000402009985 */ /* 0x0003e2000c101b36 */
[----:B------:R-:W-:Y:S01]  /*277e0*/  ISETP.GE.AND P1, PT, R11, UR4, PT ;  /* 0x000000040b007c0c */ /* 0x000fe2000bf26270 */
[----:B------:R-:W-:-:S02]  /*277f0*/  VIADD R54, R237, 0x48 ;  /* 0x00000048ed367836 */ /* 0x000fc40000000000 */
[----:B------:R2:W-:Y:S01]  /*27800*/  @!P0 ST.E.64 desc[UR54][R6.64], R92 ;  /* 0x0000005c06008985 */ /* 0x0005e2000c101b36 */
[----:B------:R-:W-:Y:S02]  /*27810*/  VIADD R15, R237, 0x78 ;  /* 0x00000078ed0f7836 */ /* 0x000fe40000000000 */
[----:B------:R-:W-:Y:S02]  /*27820*/  ISETP.GE.AND P0, PT, R54, UR4, PT ;  /* 0x0000000436007c0c */ /* 0x000fe4000bf06270 */
[C---:B-1----:R-:W-:Y:S01]  /*27830*/  @!P2 LEA R2, P5, R53.reuse, R51, 0x2 ;  /* 0x000000333502a211 */ /* 0x042fe200078a10ff */
[----:B------:R-:W-:Y:S02]  /*27840*/  @!P2 IMAD.MOV.U32 R4, RZ, RZ, R97 ;  /* 0x000000ffff04a224 */ /* 0x000fe400078e0061 */
[----:B------:R-:W-:Y:S01]  /*27850*/  @!P2 IMAD.MOV.U32 R5, RZ, RZ, R95 ;  /* 0x000000ffff05a224 */ /* 0x000fe200078e005f */
[----:B------:R-:W-:Y:S01]  /*27860*/  @!P2 LEA.HI.X R3, R53, R49, R55, 0x2, P5 ;  /* 0x000000313503a211 */ /* 0x000fe200028f1437 */
[C---:B------:R-:W-:Y:S01]  /*27870*/  VIADD R53, R237.reuse, 0x50 ;  /* 0x00000050ed357836 */ /* 0x040fe20000000000 */
[----:B------:R-:W-:Y:S01]  /*27880*/  IADD3 R55, R237, 0x38, RZ ;  /* 0x00000038ed377810 */ /* 0x000fe20007ffe0ff */
[----:B------:R-:W-:Y:S01]  /*27890*/  @!P3 IMAD.MOV.U32 R97, RZ, RZ, R96 ;  /* 0x000000ffff61b224 */ /* 0x000fe200078e0060 */
[----:B--2---:R-:W-:Y:S01]  /*278a0*/  @!P3 LEA R6, P4, R52, R51, 0x2 ;  /* 0x000000333406b211 */ /* 0x004fe200078810ff */
[----:B------:R1:W-:Y:S01]  /*278b0*/  @!P2 ST.E.64 desc[UR54][R2.64], R4 ;  /* 0x000000040200a985 */ /* 0x0003e2000c101b36 */
[----:B------:R-:W-:Y:S01]  /*278c0*/  SHF.R.S32.HI R55, RZ, 0x1f, R55 ;  /* 0x0000001fff377819 */ /* 0x000fe20000011437 */
[----:B------:R-:W-:Y:S01]  /*278d0*/  @!P3 IMAD.MOV.U32 R96, RZ, RZ, R98 ;  /* 0x000000ffff60b224 */ /* 0x000fe200078e0062 */
[----:B------:R-:W-:-:S02]  /*278e0*/  ISETP.GE.AND P2, PT, R53, UR4, PT ;  /* 0x0000000435007c0c */ /* 0x000fc4000bf46270 */
[----:B------:R-:W-:Y:S01]  /*278f0*/  @!P3 LEA.HI.X R7, R52, R49, R55, 0x2, P4 ;  /* 0x000000313407b211 */ /* 0x000fe200020f1437 */
[----:B------:R-:W-:-:S04]  /*27900*/  VIADD R52, R237, 0x58 ;  /* 0x00000058ed347836 */ /* 0x000fc80000000000 */
[----:B------:R2:W-:Y:S01]  /*27910*/  @!P3 ST.E.64 desc[UR54][R6.64], R96 ;  /* 0x000000600600b985 */ /* 0x0005e2000c101b36 */
[----:B------:R-:W-:Y:S02]  /*27920*/  ISETP.GE.AND P3, PT, R52, UR4, PT ;  /* 0x0000000434007c0c */ /* 0x000fe4000bf66270 */
[C---:B-1----:R-:W-:Y:S01]  /*27930*/  @!P1 LEA R2, P5, R11.reuse, R51, 0x2 ;  /* 0x000000330b029211 */ /* 0x042fe200078a10ff */
[----:B------:R-:W-:Y:S02]  /*27940*/  @!P1 IMAD.MOV.U32 R4, RZ, RZ, R101 ;  /* 0x000000ffff049224 */ /* 0x000fe400078e0065 */
[----:B------:R-:W-:Y:S01]  /*27950*/  @!P1 IMAD.MOV.U32 R5, RZ, RZ, R99 ;  /* 0x000000ffff059224 */ /* 0x000fe200078e0063 */
[----:B------:R-:W-:Y:S01]  /*27960*/  @!P1 LEA.HI.X R3, R11, R49, R0, 0x2, P5 ;  /* 0x000000310b039211 */ /* 0x000fe200028f1400 */
[C---:B------:R-:W-:Y:S02]  /*27970*/  VIADD R11, R237.reuse, 0x60 ;  /* 0x00000060ed0b7836 */ /* 0x040fe40000000000 */
[----:B------:R-:W-:-:S02]  /*27980*/  VIADD R0, R237, 0x50 ;  /* 0x00000050ed007836 */ /* 0x000fc40000000000 */
[----:B------:R1:W-:Y:S01]  /*27990*/  @!P1 ST.E.64 desc[UR54][R2.64], R4 ;  /* 0x0000000402009985 */ /* 0x0003e2000c101b36 */
[C---:B--2---:R-:W-:Y:S01]  /*279a0*/  @!P0 LEA R6, P4, R54.reuse, R51, 0x2 ;  /* 0x0000003336068211 */ /* 0x044fe200078810ff */
[----:B------:R-:W-:Y:S01]  /*279b0*/  @!P0 IMAD.MOV.U32 R101, RZ, RZ, R100 ;  /* 0x000000ffff658224 */ /* 0x000fe200078e0064 */
[----:B------:R-:W-:Y:S01]  /*279c0*/  ISETP.GE.AND P1, PT, R11, UR4, PT ;  /* 0x000000040b007c0c */ /* 0x000fe2000bf26270 */
[----:B------:R-:W-:Y:S01]  /*279d0*/  @!P0 IMAD.MOV.U32 R100, RZ, RZ, R102 ;  /* 0x000000ffff648224 */ /* 0x000fe200078e0066 */
[----:B------:R-:W-:Y:S01]  /*279e0*/  @!P0 LEA.HI.X R7, R54, R49, R12, 0x2, P4 ;  /* 0x0000003136078211 */ /* 0x000fe200020f140c */
[----:B------:R-:W-:Y:S01]  /*279f0*/  VIADD R12, R237, 0x68 ;  /* 0x00000068ed0c7836 */ /* 0x000fe20000000000 */
[----:B------:R-:W-:-:S03]  /*27a00*/  SHF.R.S32.HI R0, RZ, 0x1f, R0 ;  /* 0x0000001fff007819 */ /* 0x000fc60000011400 */
[----:B------:R2:W-:Y:S01]  /*27a10*/  @!P0 ST.E.64 desc[UR54][R6.64], R100 ;  /* 0x0000006406008985 */ /* 0x0005e2000c101b36 */
[----:B------:R-:W-:Y:S02]  /*27a20*/  ISETP.GE.AND P4, PT, R12, UR4, PT ;  /* 0x000000040c007c0c */ /* 0x000fe4000bf86270 */
[C---:B-1----:R-:W-:Y:S01]  /*27a30*/  @!P2 LEA R2, P5, R53.reuse, R51, 0x2 ;  /* 0x000000333502a211 */ /* 0x042fe200078a10ff */
[----:B------:R-:W-:Y:S02]  /*27a40*/  @!P2 IMAD.MOV.U32 R4, RZ, RZ, R105 ;  /* 0x000000ffff04a224 */ /* 0x000fe400078e0069 */
[----:B------:R-:W-:Y:S01]  /*27a50*/  @!P2 IMAD.MOV.U32 R5, RZ, RZ, R103 ;  /* 0x000000ffff05a224 */ /* 0x000fe200078e0067 */
[----:B------:R-:W-:Y:S01]  /*27a60*/  @!P2 LEA.HI.X R3, R53, R49, R0, 0x2, P5 ;  /* 0x000000313503a211 */ /* 0x000fe200028f1400 */
[----:B------:R-:W-:Y:S02]  /*27a70*/  VIADD R0, R237, 0x70 ;  /* 0x00000070ed007836 */ /* 0x000fe40000000000 */
[----:B------:R-:W-:-:S02]  /*27a80*/  @!P3 IMAD.MOV.U32 R105, RZ, RZ, R104 ;  /* 0x000000ffff69b224 */ /* 0x000fc400078e0068 */
[----:B------:R1:W-:Y:S01]  /*27a90*/  @!P2 ST.E.64 desc[UR54][R2.64], R4 ;  /* 0x000000040200a985 */ /* 0x0003e2000c101b36 */
[----:B--2---:R-:W-:Y:S01]  /*27aa0*/  @!P3 LEA R6, P0, R52, R51, 0x2 ;  /* 0x000000333406b211 */ /* 0x004fe200078010ff */
[----:B------:R-:W-:Y:S01]  /*27ab0*/  @!P3 IMAD.MOV.U32 R104, RZ, RZ, R106 ;  /* 0x000000ffff68b224 */ /* 0x000fe200078e006a */
[----:B------:R-:W-:Y:S02]  /*27ac0*/  ISETP.GE.AND P2, PT, R0, UR4, PT ;  /* 0x0000000400007c0c */ /* 0x000fe4000bf46270 */
[----:B------:R-:W-:Y:S01]  /*27ad0*/  @!P3 LEA.HI.X R7, R52, R49, R14, 0x2, P0 ;  /* 0x000000313407b211 */ /* 0x000fe200000f140e */
[----:B------:R-:W-:Y:S01]  /*27ae0*/  VIADD R14, R237, 0x70 ;  /* 0x00000070ed0e7836 */ /* 0x000fe20000000000 */
[----:B------:R-:W-:-:S03]  /*27af0*/  ISETP.GE.AND P0, PT, R15, UR4, PT ;  /* 0x000000040f007c0c */ /* 0x000fc6000bf06270 */
[----:B------:R2:W-:Y:S01]  /*27b00*/  @!P3 ST.E.64 desc[UR54][R6.64], R104 ;  /* 0x000000680600b985 */ /* 0x0005e2000c101b36 */
[----:B------:R-:W-:Y:S02]  /*27b10*/  SHF.R.S32.HI R14, RZ, 0x1f, R14 ;  /* 0x0000001fff0e7819 */ /* 0x000fe4000001140e */
[----:B-1----:R-:W-:-:S04]  /*27b20*/  @!P1 LEA R2, P5, R11, R51, 0x2 ;  /* 0x000000330b029211 */ /* 0x002fc800078a10ff */
[----:B------:R-:W-:Y:S01]  /*27b30*/  @!P1 LEA.HI.X R3, R11, R49, R13, 0x2, P5 ;  /* 0x000000310b039211 */ /* 0x000fe200028f140d */
[----:B------:R-:W-:Y:S01]  /*27b40*/  VIADD R13, R237, 0x80 ;  /* 0x00000080ed0d7836 */ /* 0x000fe20000000000 */
[----:B------:R-:W-:Y:S01]  /*27b50*/  @!P4 LEA R4, P5, R12, R51, 0x2 ;  /* 0x000000330c04c211 */ /* 0x000fe200078a10ff */
[----:B------:R-:W-:-:S03]  /*27b60*/  @!P1 IMAD.MOV.U32 R11, RZ, RZ, R8 ;  /* 0x000000ffff0b9224 */ /* 0x000fc600078e0008 */
[----:B------:R-:W-:Y:S01]  /*27b70*/  ISETP.GE.AND P3, PT, R13, UR4, PT ;  /* 0x000000040d007c0c */ /* 0x000fe2000bf66270 */
[----:B--2---:R-:W-:Y:S01]  /*27b80*/  @!P4 IMAD.MOV.U32 R6, RZ, RZ, R20 ;  /* 0x000000ffff06c224 */ /* 0x004fe200078e0014 */
[----:B------:R-:W-:Y:S01]  /*27b90*/  @!P4 LEA.HI.X R5, R12, R49, R44, 0x2, P5 ;  /* 0x000000310c05c211 */ /* 0x000fe200028f142c */
[----:B------:R-:W-:Y:S01]  /*27ba0*/  @!P4 IMAD.MOV.U32 R7, RZ, RZ, R9 ;  /* 0x000000ffff07c224 */ /* 0x000fe200078e0009 */
[----:B------:R1:W-:Y:S01]  /*27bb0*/  @!P1 ST.E.64 desc[UR54][R2.64], R10 ;  /* 0x0000000a02009985 */ /* 0x0003e2000c101b36 */
[C---:B------:R-:W-:Y:S02]  /*27bc0*/  VIADD R12, R237.reuse, 0x88 ;  /* 0x00000088ed0c7836 */ /* 0x040fe40000000000 */
[----:B------:R-:W-:Y:S01]  /*27bd0*/  VIADD R44, R237, 0x78 ;  /* 0x00000078ed2c7836 */ /* 0x000fe20000000000 */
[----:B------:R2:W-:Y:S04]  /*27be0*/  @!P4 ST.E.64 desc[UR54][R4.64], R6 ;  /* 0x000000060400c985 */ /* 0x0005e8000c101b36 */
[----:B------:R-:W-:-:S02]  /*27bf0*/  SHF.R.S32.HI R44, RZ, 0x1f, R44 ;  /* 0x0000001fff2c7819 */ /* 0x000fc4000001142c */
[C---:B-1----:R-:W-:Y:S01]  /*27c00*/  @!P2 LEA R2, P1, R0.reuse, R51, 0x2 ;  /* 0x000000330002a211 */ /* 0x042fe200078210ff */
[C---:B------:R-:W-:Y:S01]  /*27c10*/  VIADD R10, R237.reuse, 0xa8 ;  /* 0x000000a8ed0a7836 */ /* 0x040fe20000000000 */
[C---:B------:R-:W-:Y:S02]  /*27c20*/  IADD3 R11, R237.reuse, 0x98, RZ ;  /* 0x00000098ed0b7810 */ /* 0x040fe40007ffe0ff */
[----:B------:R-:W-:Y:S01]  /*27c30*/  @!P2 LEA.HI.X R3, R0, R49, R14, 0x2, P1 ;  /* 0x000000310003a211 */ /* 0x000fe200008f140e */
[----:B--2---:R-:W-:Y:S01]  /*27c40*/  @!P2 IMAD.MOV.U32 R4, RZ, RZ, R25 ;  /* 0x000000ffff04a224 */ /* 0x004fe200078e0019 */
[C---:B------:R-:W-:Y:S01]  /*27c50*/  IADD3 R14, R237.reuse, 0x80, RZ ;  /* 0x00000080ed0e7810 */ /* 0x040fe20007ffe0ff */
[----:B------:R-:W-:Y:S01]  /*27c60*/  @!P2 IMAD.MOV.U32 R5, RZ, RZ, R21 ;  /* 0x000000ffff05a224 */ /* 0x000fe200078e0015 */
[----:B------:R-:W-:Y:S01]  /*27c70*/  ISETP.GE.AND P1, PT, R12, UR4, PT ;  /* 0x000000040c007c0c */ /* 0x000fe2000bf26270 */
[----:B------:R-:W-:Y:S01]  /*27c80*/  VIADD R0, R237, 0x90 ;  /* 0x00000090ed007836 */ /* 0x000fe20000000000 */
[C---:B------:R-:W-:Y:S01]  /*27c90*/  @!P0 LEA R6, P4, R15.reuse, R51, 0x2 ;  /* 0x000000330f068211 */ /* 0x040fe200078810ff */
[----:B------:R-:W-:Y:S01]  /*27ca0*/  @!P0 IMAD.MOV.U32 R25, RZ, RZ, R24 ;  /* 0x000000ffff198224 */ /* 0x000fe200078e0018 */
[----:B------:R1:W-:Y:S01]  /*27cb0*/  @!P2 ST.E.64 desc[UR54][R2.64], R4 ;  /* 0x000000040200a985 */ /* 0x0003e2000c101b36 */
[----:B------:R-:W-:Y:S01]  /*27cc0*/  SHF.R.S32.HI R14, RZ, 0x1f, R14 ;  /* 0x0000001fff0e7819 */ /* 0x000fe2000001140e */
[----:B------:R-:W-:Y:S01]  /*27cd0*/  @!P0 IMAD.MOV.U32 R24, RZ, RZ, R26 ;  /* 0x000000ffff188224 */ /* 0x000fe200078e001a */
[----:B------:R-:W-:Y:S01]  /*27ce0*/  @!P0 LEA.HI.X R7, R15, R49, R44, 0x2, P4 ;  /* 0x000000310f078211 */ /* 0x000fe200020f142c */
[----:B------:R-:W-:Y:S01]  /*27cf0*/  VIADD R15, R237, 0x98 ;  /* 0x00000098ed0f7836 */ /* 0x000fe20000000000 */
[----:B------:R-:W-:-:S02]  /*27d00*/  ISETP.GE.AND P2, PT, R0, UR4, PT ;  /* 0x0000000400007c0c */ /* 0x000fc4000bf46270 */
[----:B------:R-:W-:Y:S01]  /*27d10*/  SHF.R.S32.HI R11, RZ, 0x1f, R11 ;  /* 0x0000001fff0b7819 */ /* 0x000fe2000001140b */
[----:B------:R2:W-:Y:S01]  /*27d20*/  @!P0 ST.E.64 desc[UR54][R6.64], R24 ;  /* 0x0000001806008985 */ /* 0x0005e2000c101b36 */
[C---:B-1----:R-:W-:Y:S01]  /*27d30*/  @!P3 LEA R2, P5, R13.reuse, R51, 0x2 ;  /* 0x000000330d02b211 */ /* 0x042fe200078a10ff */
[----:B------:R-:W-:Y:S02]  /*27d40*/  @!P3 IMAD.MOV.U32 R4, RZ, RZ, R108 ;  /* 0x000000ffff04b224 */ /* 0x000fe400078e006c */
[----:B------:R-:W-:Y:S01]  /*27d50*/  @!P3 IMAD.MOV.U32 R5, RZ, RZ, R27 ;  /* 0x000000ffff05b224 */ /* 0x000fe200078e001b */
[----:B------:R-:W-:Y:S01]  /*27d60*/  @!P3 LEA.HI.X R3, R13, R49, R14, 0x2, P5 ;  /* 0x000000310d03b211 */ /* 0x000fe200028f140e */
[C---:B------:R-:W-:Y:S02]  /*27d70*/  VIADD R14, R237.reuse, 0x88 ;  /* 0x00000088ed0e7836 */ /* 0x040fe40000000000 */
[----:B------:R-:W-:Y:S01]  /*27d80*/  VIADD R13, R237, 0xa0 ;  /* 0x000000a0ed0d7836 */ /* 0x000fe20000000000 */
[----:B--2---:R-:W-:Y:S01]  /*27d90*/  @!P1 LEA R6, P0, R12, R51, 0x2 ;  /* 0x000000330c069211 */ /* 0x004fe200078010ff */
[----:B------:R1:W-:Y:S01]  /*27da0*/  @!P3 ST.E.64 desc[UR54][R2.64], R4 ;  /* 0x000000040200b985 */ /* 0x0003e2000c101b36 */
[----:B------:R-:W-:-:S02]  /*27db0*/  SHF.R.S32.HI R14, RZ, 0x1f, R14 ;  /* 0x0000001fff0e7819 */ /* 0x000fc4000001140e */
[----:B------:R-:W-:Y:S02]  /*27dc0*/  ISETP.GE.AND P3, PT, R15, UR4, PT ;  /* 0x000000040f007c0c */ /* 0x000fe4000bf66270 */
[----:B------:R-:W-:Y:S01]  /*27dd0*/  @!P1 LEA.HI.X R7, R12, R49, R14, 0x2, P0 ;  /* 0x000000310c079211 */ /* 0x000fe200000f140e */
[----:B------:R-:W-:Y:S01]  /*27de0*/  VIADD R12, R237, 0x90 ;  /* 0x00000090ed0c7836 */ /* 0x000fe20000000000 */
[----:B------:R-:W-:Y:S01]  /*27df0*/  ISETP.GE.AND P0, PT, R13, UR4, PT ;  /* 0x000000040d007c0c */ /* 0x000fe2000bf06270 */
[----:B------:R-:W-:-:S03]  /*27e00*/  VIADD R14, R237, 0xb8 ;  /* 0x000000b8ed0e7836 */ /* 0x000fc60000000000 */
[----:B------:R-:W-:Y:S01]  /*27e10*/  SHF.R.S32.HI R12, RZ, 0x1f, R12 ;  /* 0x0000001fff0c7819 */ /* 0x000fe2000001140c */
[----:B-1----:R-:W-:Y:S01]  /*27e20*/  @!P1 IMAD.MOV.U32 R4, RZ, RZ, R109 ;  /* 0x000000ffff049224 */ /* 0x002fe200078e006d */
[CC--:B------:R-:W-:Y:S01]  /*27e30*/  @!P2 LEA R2, P4, R0.reuse, R51.reuse, 0x2 ;  /* 0x000000330002a211 */ /* 0x0c0fe200078810ff */
[----:B------:R-:W-:Y:S02]  /*27e40*/  @!P1 IMAD.MOV.U32 R5, RZ, RZ, R107 ;  /* 0x000000ffff059224 */ /* 0x000fe400078e006b */
[----:B------:R-:W-:Y:S02]  /*27e50*/  @!P3 LEA R8, P5, R15, R51, 0x2 ;  /* 0x000000330f08b211 */ /* 0x000fe400078a10ff */
[----:B------:R-:W-:Y:S01]  /*27e60*/  @!P2 LEA.HI.X R3, R0, R49, R12, 0x2, P4 ;  /* 0x000000310003a211 */ /* 0x000fe200020f140c */
[----:B------:R-:W-:Y:S01]  /*27e70*/  VIADD R12, R237, 0xb0 ;  /* 0x000000b0ed0c7836 */ /* 0x000fe20000000000 */
[----:B------:R1:W-:Y:S01]  /*27e80*/  @!P1 ST.E.64 desc[UR54][R6.64], R4 ;  /* 0x0000000406009985 */ /* 0x0003e2000c101b36 */
[----:B------:R-:W-:-:S02]  /*27e90*/  ISETP.GE.AND P1, PT, R10, UR4, PT ;  /* 0x000000040a007c0c */ /* 0x000fc4000bf26270 */
[----:B------:R-:W-:Y:S02]  /*27ea0*/  SHF.R.S32.HI R0, RZ, 0x1f, R13 ;  /* 0x0000001fff007819 */ /* 0x000fe4000001140d */
[----:B------:R-:W-:Y:S02]  /*27eb0*/  @!P3 LEA.HI.X R9, R15, R49, R11, 0x2, P5 ;  /* 0x000000310f09b211 */ /* 0x000fe400028f140b */
[----:B------:R-:W-:Y:S02]  /*27ec0*/  SHF.R.S32.HI R11, RZ, 0x1f, R10 ;  /* 0x0000001fff0b7819 */ /* 0x000fe4000001140a */
[----:B------:R-:W-:Y:S01]  /*27ed0*/  ISETP.GE.AND P5, PT, R14, UR4, PT ;  /* 0x000000040e007c0c */ /* 0x000fe2000bfa6270 */
[----:B-1----:R-:W-:Y:S01]  /*27ee0*/  @!P2 IMAD.MOV.U32 R4, RZ, RZ, R112 ;  /* 0x000000ffff04a224 */ /* 0x002fe200078e0070 */
[----:B------:R-:W-:Y:S01]  /*27ef0*/  @!P0 LEA R6, P4, R13, R51, 0x2 ;  /* 0x000000330d068211 */ /* 0x000fe200078810ff */
[----:B------:R-:W-:-:S03]  /*27f00*/  @!P2 IMAD.MOV.U32 R5, RZ, RZ, R110 ;  /* 0x000000ffff05a224 */ /* 0x000fc600078e006e */
[----:B------:R-:W-:Y:S01]  /*27f10*/  @!P0 LEA.HI.X R7, R13, R49, R0, 0x2, P4 ;  /* 0x000000310d078211 */ /* 0x000fe200020f1400 */
[----:B------:R-:W-:Y:S01]  /*27f20*/  @!P3 IMAD.MOV.U32 R13, RZ, RZ, R111 ;  /* 0x000000ffff0db224 */ /* 0x000fe200078e006f */
[----:B------:R1:W-:Y:S01]  /*27f30*/  @!P2 ST.E.64 desc[UR54][R2.64], R4 ;  /* 0x000000040200a985 */ /* 0x0003e2000c101b36 */
[----:B------:R-:W-:Y:S02]  /*27f40*/  ISETP.GE.AND P2, PT, R12, UR4, PT ;  /* 0x000000040c007c0c */ /* 0x000fe4000bf46270 */
[----:B------:R-:W-:Y:S02]  /*27f50*/  SHF.R.S32.HI R0, RZ, 0x1f, R12 ;  /* 0x0000001fff007819 */ /* 0x000fe4000001140c */
[----:B-1----:R-:W-:-:S04]  /*27f60*/  @!P1 LEA R4, P4, R10, R51, 0x2 ;  /* 0x000000330a049211 */ /* 0x002fc800078810ff */
[----:B------:R-:W-:-:S05]  /*27f70*/  @!P1 LEA.HI.X R5, R10, R49, R11, 0x2, P4 ;  /* 0x000000310a059211 */ /* 0x000fca00020f140b */
[----:B------:R-:W-:-:S04]  /*27f80*/  @!P2 LEA R2, P4, R12, R51, 0x2 ;  /* 0x000000330c02a211 */ /* 0x000fc800078810ff */
[----:B------:R-:W-:Y:S01]  /*27f90*/  @!P2 LEA.HI.X R3, R12, R49, R0, 0x2, P4 ;  /* 0x000000310c03a211 */ /* 0x000fe200020f1400 */
[----:B------:R-:W-:Y:S01]  /*27fa0*/  @!P3 IMAD.MOV.U32 R12, RZ, RZ, R113 ;  /* 0x000000ffff0cb224 */ /* 0x000fe200078e0071 */
[----:B------:R-:W-:Y:S02]  /*27fb0*/  SHF.R.S32.HI R0, RZ, 0x1f, R14 ;  /* 0x0000001fff007819 */ /* 0x000fe4000001140e */
[C---:B------:R-:W-:Y:S02]  /*27fc0*/  @!P5 LEA R10, P4, R14.reuse, R51, 0x2 ;  /* 0x000000330e0ad211 */ /* 0x040fe400078810ff */
[----:B------:R1:W-:Y:S02]  /*27fd0*/  @!P3 ST.E.64 desc[UR54][R8.64], R12 ;  /* 0x0000000c0800b985 */ /* 0x0003e4000c101b36 */
[----:B------:R-:W-:Y:S01]  /*27fe0*/  @!P5 LEA.HI.X R11, R14, R49, R0, 0x2, P4 ;  /* 0x000000310e0bd211 */ /* 0x000fe200020f1400 */
[----:B-1----:R-:W-:Y:S02]  /*27ff0*/  @!P0 IMAD.MOV.U32 R8, RZ, RZ, R116 ;  /* 0x000000ffff088224 */ /* 0x002fe400078e0074 */
[----:B------:R-:W-:-:S05]  /*28000*/  @!P0 IMAD.MOV.U32 R9, RZ, RZ, R114 ;  /* 0x000000ffff098224 */ /* 0x000fca00078e0072 */
[----:B------:R1:W-:Y:S02]  /*28010*/  @!P0 ST.E.64 desc[UR54][R6.64], R8 ;  /* 0x0000000806008985 */ /* 0x0003e4000c101b36 */
[----:B-1----:R-:W-:Y:S02]  /*28020*/  @!P1 IMAD.MOV.U32 R6, RZ, RZ, R117 ;  /* 0x000000ffff069224 */ /* 0x002fe400078e0075 */
[----:B------:R-:W-:-:S05]  /*28030*/  @!P1 IMAD.MOV.U32 R7, RZ, RZ, R115 ;  /* 0x000000ffff079224 */ /* 0x000fca00078e0073 */
[----:B------:R1:W-:Y:S02]  /*28040*/  @!P1 ST.E.64 desc[UR54][R4.64], R6 ;  /* 0x0000000604009985 */ /* 0x0003e4000c101b36 */
[----:B-1----:R-:W-:Y:S02]  /*28050*/  @!P2 IMAD.MOV.U32 R4, RZ, RZ, R122 ;  /* 0x000000ffff04a224 */ /* 0x002fe400078e007a */
[----:B------:R-:W-:Y:S02]  /*28060*/  @!P2 IMAD.MOV.U32 R5, RZ, RZ, R118 ;  /* 0x000000ffff05a224 */ /* 0x000fe400078e0076 */
[----:B------:R-:W-:Y:S02]  /*28070*/  @!P5 IMAD.MOV.U32 R6, RZ, RZ, R123 ;  /* 0x000000ffff06d224 */ /* 0x000fe400078e007b */
[----:B------:R-:W-:Y:S01]  /*28080*/  @!P5 IMAD.MOV.U32 R7, RZ, RZ, R119 ;  /* 0x000000ffff07d224 */ /* 0x000fe200078e0077 */
[----:B------:R3:W-:Y:S04]  /*28090*/  @!P2 ST.E.64 desc[UR54][R2.64], R4 ;  /* 0x000000040200a985 */ /* 0x0007e8000c101b36 */
[----:B------:R3:W-:Y:S02]  /*280a0*/  @!P5 ST.E.64 desc[UR54][R10.64], R6 ;  /* 0x000000060a00d985 */ /* 0x0007e4000c101b36 */
.L_x_5573:
[----:B------:R-:W-:Y:S05]  /*280b0*/  BSYNC B1 ;  /* 0x0000000000017941 */ /* 0x000fea0003800000 */
.L_x_5572:
[----:B------:R-:W-:-:S03]  /*280c0*/  UMOV UR4, 0xffffffff ;  /* 0xffffffff00047882 */ /* 0x000fc60000000000 */
[----:B------:R-:W-:Y:S05]  /*280d0*/  BRA.DIV UR4, `(.L_x_5574) ;  /* 0x000000e204dc7947 */ /* 0x000fea000b800000 */
[----:B0-----:R-:W0:Y:S04]  /*280e0*/  SHFL.IDX PT, R50, R50, 0x1, 0x1c1f ;  /* 0x003c1f0032327f89 */ /* 0x001e2800000e0000 */
[----:B------:R4:W0:Y:S02]  /*280f0*/  SHFL.IDX PT, R14, R48, 0x1, 0x1c1f ;  /* 0x003c1f00300e7f89 */ /* 0x00082400000e0000 */
.L_x_5872:
[----:B------:R-:W-:-:S13]  /*28100*/  ISETP.GE.AND P0, PT, R47, R46, PT ;  /* 0x0000002e2f00720c */ /* 0x000fda0003f06270 */
[----:B------:R-:W-:Y:S05]  /*28110*/  @P0 BRA `(.L_x_5570) ;  /* 0x0000001800a00947 */ /* 0x000fea0003800000 */
[----:B------:R-:W-:Y:S01]  /*28120*/  ULDC UR4, c[0x0][0xac8] ;  /* 0x0002b20000047ab9 */ /* 0x000fe20000000800 */
[C---:B------:R-:W-:Y:S01]  /*28130*/  VIADD R8, R237.reuse, 0x8 ;  /* 0x00000008ed087836 */ /* 0x040fe20000000000 */
[C---:B------:R-:W-:Y:S01]  /*28140*/  ISETP.GE.AND P4, PT, R237.reuse, UR4, PT ;  /* 0x00000004ed007c0c */ /* 0x040fe2000bf86270 */
[C---:B------:R-:W-:Y:S01]  /*28150*/  VIADD R0, R237.reuse, 0x10 ;  /* 0x00000010ed007836 */ /* 0x040fe20000000000 */
[C---:B------:R-:W-:Y:S01]  /*28160*/  IADD3 R9, R237.reuse, 0x8, RZ ;  /* 0x00000008ed097810 */ /* 0x040fe20007ffe0ff */
[C---:B---3--:R-:W-:Y:S01]  /*28170*/  VIADD R10, R237.reuse, 0x18 ;  /* 0x00000018ed0a7836 */ /* 0x048fe20000000000 */
[----:B------:R-:W-:Y:S01]  /*28180*/  ISETP.GE.AND P1, PT, R8, UR4, PT ;  /* 0x0000000408007c0c */ /* 0x000fe2000bf26270 */
[C---:B------:R-:W-:Y:S01]  /*28190*/  VIADD R20, R237.reuse, 0x20 ;  /* 0x00000020ed147836 */ /* 0x040fe20000000000 */
[----:B------:R-:W-:Y:S01]  /*281a0*/  ISETP.GE.AND P2, PT, R0, UR4, PT ;  /* 0x0000000400007c0c */ /* 0x000fe2000bf46270 */
[C---:B------:R-:W-:Y:S01]  /*281b0*/  VIADD R13, R237.reuse, 0x10 ;  /* 0x00000010ed0d7836 */ /* 0x040fe20000000000 */
[----:B------:R-:W-:Y:S01]  /*281c0*/  ISETP.GE.AND P3, PT, R10, UR4, PT ;  /* 0x000000040a007c0c */ /* 0x000fe2000bf66270 */
[C---:B------:R-:W-:Y:S01]  /*281d0*/  VIADD R12, R237.reuse, 0x28 ;  /* 0x00000028ed0c7836 */ /* 0x040fe20000000000 */
[----:B------:R-:W-:Y:S01]  /*281e0*/  SHF.R.S32.HI R9, RZ, 0x1f, R9 ;  /* 0x0000001fff097819 */ /* 0x000fe20000011409 */
[----:B------:R-:W-:Y:S01]  /*281f0*/  VIADD R11, R237, 0x18 ;  /* 0x00000018ed0b7836 */ /* 0x000fe20000000000 */
[----:B------:R-:W-:Y:S01]  /*28200*/  SHF.R.S32.HI R13, RZ, 0x1f, R13 ;  /* 0x0000001fff0d7819 */ /* 0x000fe2000001140d */
[----:B0-----:R-:W-:-:S02]  /*28210*/  @!P4 IMAD.MOV.U32 R4, RZ, RZ, R14 ;  /* 0x000000ffff04c224 */ /* 0x001fc400078e000e */
[----:B------:R-:W-:Y:S01]  /*28220*/  @!P4 IMAD.MOV.U32 R5, RZ, RZ, R50 ;  /* 0x000000ffff05c224 */ /* 0x000fe200078e0032 */
[----:B------:R-:W-:Y:S01]  /*28230*/  SHF.R.S32.HI R11, RZ, 0x1f, R11 ;  /* 0x0000001fff0b7819 */ /* 0x000fe2000001140b */
[----:B------:R-:W-:Y:S01]  /*28240*/  @!P4 IMAD.MOV.U32 R6, RZ, RZ, R30 ;  /* 0x000000ffff06c224 */ /* 0x000fe200078e001e */
[----:B------:R-:W-:Y:S01]  /*28250*/  @!P1 LEA R2, P0, R8, R14, 0x2 ;  /* 0x0000000e08029211 */ /* 0x000fe200078010ff */
[----:B------:R-:W-:-:S03]  /*28260*/  @!P4 IMAD.WIDE R4, R237, 0x4, R4 ;  /* 0x00000004ed04c825 */ /* 0x000fc600078e0204 */
[----:B------:R-:W-:Y:S01]  /*28270*/  @!P1 LEA.HI.X R3, R8, R50, R9, 0x2, P0 ;  /* 0x0000003208039211 */ /* 0x000fe200000f1409 */
[----:B------:R-:W-:Y:S01]  /*28280*/  @!P4 IMAD.MOV.U32 R7, RZ, RZ, R28 ;  /* 0x000000ffff07c224 */ /* 0x000fe200078e001c */
[----:B------:R-:W-:Y:S01]  /*28290*/  ISETP.GE.AND P0, PT, R20, UR4, PT ;  /* 0x0000000414007c0c */ /* 0x000fe2000bf06270 */
[C---:B------:R-:W-:Y:S01]  /*282a0*/  VIADD R21, R237.reuse, 0x20 ;  /* 0x00000020ed157836 */ /* 0x040fe20000000000 */
[C---:B------:R-:W-:Y:S01]  /*282b0*/  @!P3 LEA R8, P5, R10.reuse, R14, 0x2 ;  /* 0x0000000e0a08b211 */ /* 0x040fe200078a10ff */
[C---:B------:R-:W-:Y:S01]  /*282c0*/  VIADD R15, R237.reuse, 0x28 ;  /* 0x00000028ed0f7836 */ /* 0x040fe20000000000 */
[----:B------:R0:W-:Y:S01]  /*282d0*/  @!P4 ST.E.64 desc[UR54][R4.64], R6 ;  /* 0x000000060400c985 */ /* 0x0001e2000c101b36 */
[----:B------:R-:W-:Y:S01]  /*282e0*/  VIADD R24, R237, 0x60 ;  /* 0x00000060ed187836 */ /* 0x000fe20000000000 */
[----:B------:R-:W-:Y:S02]  /*282f0*/  @!P3 LEA.HI.X R9, R10, R50, R11, 0x2, P5 ;  /* 0x000000320a09b211 */ /* 0x000fe400028f140b */
[----:B------:R-:W-:-:S02]  /*28300*/  SHF.R.S32.HI R21, RZ, 0x1f, R21 ;  /* 0x0000001fff157819 */ /* 0x000fc40000011415 */
[----:B------:R-:W-:Y:S02]  /*28310*/  SHF.R.S32.HI R15, RZ, 0x1f, R15 ;  /* 0x0000001fff0f7819 */ /* 0x000fe4000001140f */
[----:B------:R-:W-:Y:S01]  /*28320*/  SHF.R.S32.HI R24, RZ, 0x1f, R24 ;  /* 0x0000001fff187819 */ /* 0x000fe20000011418 */
[----:B0-----:R-:W-:Y:S01]  /*28330*/  @!P1 IMAD.MOV.U32 R4, RZ, RZ, R31 ;  /* 0x000000ffff049224 */ /* 0x001fe200078e001f */
[----:B------:R-:W-:Y:S01]  /*28340*/  @!P2 LEA R6, P4, R0, R14, 0x2 ;  /* 0x0000000e0006a211 */ /* 0x000fe200078810ff */
[----:B------:R-:W-:-:S03]  /*28350*/  @!P1 IMAD.MOV.U32 R5, RZ, RZ, R29 ;  /* 0x000000ffff059224 */ /* 0x000fc600078e001d */
[----:B------:R-:W-:Y:S01]  /*28360*/  @!P2 LEA.HI.X R7, R0, R50, R13, 0x2, P4 ;  /* 0x000000320007a211 */ /* 0x000fe200020f140d */
[C---:B------:R-:W-:Y:S01]  /*28370*/  VIADD R0, R237.reuse, 0x30 ;  /* 0x00000030ed007836 */ /* 0x040fe20000000000 */
[----:B------:R0:W-:Y:S01]  /*28380*/  @!P1 ST.E.64 desc[UR54][R2.64], R4 ;  /* 0x0000000402009985 */ /* 0x0001e2000c101b36 */
[----:B------:R-:W-:Y:S01]  /*28390*/  ISETP.GE.AND P1, PT, R12, UR4, PT ;  /* 0x000000040c007c0c */ /* 0x000fe2000bf26270 */
[----:B------:R-:W-:Y:S01]  /*283a0*/  VIADD R13, R237, 0x38 ;  /* 0x00000038ed0d7836 */ /* 0x000fe20000000000 */
[----:B------:R-:W-:-:S04]  /*283b0*/  @!P0 LEA R10, P4, R20, R14, 0x2 ;  /* 0x0000000e140a8211 */ /* 0x000fc800078810ff */
[----:B------:R-:W-:Y:S01]  /*283c0*/  @!P0 LEA.HI.X R11, R20, R50, R21, 0x2, P4 ;  /* 0x00000032140b8211 */ /* 0x000fe200020f1415 */
[C---:B------:R-:W-:Y:S01]  /*283d0*/  VIADD R21, R237.reuse, 0x30 ;  /* 0x00000030ed157836 */ /* 0x040fe20000000000 */
[----:B------:R-:W-:-:S04]  /*283e0*/  IADD3 R20, R237, 0x40, RZ ;  /* 0x00000040ed147810 */ /* 0x000fc80007ffe0ff */
[----:B------:R-:W-:Y:S01]  /*283f0*/  SHF.R.S32.HI R21, RZ, 0x1f, R21 ;  /* 0x0000001fff157819 */ /* 0x000fe20000011415 */
[----:B0-----:R-:W-:Y:S01]  /*28400*/  @!P2 IMAD.MOV.U32 R2, RZ, RZ, R34 ;  /* 0x000000ffff02a224 */ /* 0x001fe200078e0022 */
[C---:B------:R-:W-:Y:S01]  /*28410*/  @!P1 LEA R4, P5, R12.reuse, R14, 0x2 ;  /* 0x0000000e0c049211 */ /* 0x040fe200078a10ff */
[----:B------:R-:W-:Y:S02]  /*28420*/  @!P2 IMAD.MOV.U32 R3, RZ, RZ, R32 ;  /* 0x000000ffff03a224 */ /* 0x000fe400078e0020 */
[----:B------:R-:W-:Y:S01]  /*28430*/  @!P3 IMAD.MOV.U32 R32, RZ, RZ, R35 ;  /* 0x000000ffff20b224 */ /* 0x000fe200078e0023 */
[----:B------:R-:W-:Y:S01]  /*28440*/  @!P1 LEA.HI.X R5, R12, R50, R15, 0x2, P5 ;  /* 0x000000320c059211 */ /* 0x000fe200028f140f */
[C---:B------:R-:W-:Y:S01]  /*28450*/  VIADD R12, R237.reuse, 0x48 ;  /* 0x00000048ed0c7836 */ /* 0x040fe20000000000 */
[----:B------:R0:W-:Y:S01]  /*28460*/  @!P2 ST.E.64 desc[UR54][R6.64], R2 ;  /* 0x000000020600a985 */ /* 0x0001e2000c101b36 */
[----:B------:R-:W-:Y:S01]  /*28470*/  ISETP.GE.AND P2, PT, R0, UR4, PT ;  /* 0x0000000400007c0c */ /* 0x000fe2000bf46270 */
[----:B------:R-:W-:-:S02]  /*28480*/  VIADD R15, R237, 0x38 ;  /* 0x00000038ed0f7836 */ /* 0x000fc40000000000 */
[----:B------:R3:W-:Y:S01]  /*28490*/  @!P3 ST.E.64 desc[UR54][R8.64], R32 ;  /* 0x000000200800b985 */ /* 0x0007e2000c101b36 */
[----:B------:R-:W-:Y:S02]  /*284a0*/  ISETP.GE.AND P3, PT, R13, UR4, PT ;  /* 0x000000040d007c0c */ /* 0x000fe4000bf66270 */
[----:B------:R-:W-:Y:S01]  /*284b0*/  SHF.R.S32.HI R15, RZ, 0x1f, R15 ;  /* 0x0000001fff0f7819 */ /* 0x000fe2000001140f */
[----:B0-----:R-:W-:-:S06]  /*284c0*/  @!P0 IMAD.MOV.U32 R2, RZ, RZ, R38 ;  /* 0x000000ffff028224 */ /* 0x001fcc00078e0026 */
[-C--:B------:R-:W-:Y:S01]  /*284d0*/  @!P2 LEA R6, P4, R0, R14.reuse, 0x2 ;  /* 0x0000000e0006a211 */ /* 0x080fe200078810ff */
[----:B------:R-:W-:Y:S02]  /*284e0*/  @!P0 IMAD.MOV.U32 R3, RZ, RZ, R36 ;  /* 0x000000ffff038224 */ /* 0x000fe400078e0024 */
[----:B------:R-:W-:Y:S01]  /*284f0*/  @!P1 IMAD.MOV.U32 R36, RZ, RZ, R39 ;  /* 0x000000ffff249224 */ /* 0x000fe200078e0027 */
[----:B---3--:R-:W-:Y:S02]  /*28500*/  @!P3 LEA R8, P5, R13, R14, 0x2 ;  /* 0x0000000e0d08b211 */ /* 0x008fe400078a10ff */
[----:B------:R0:W-:Y:S01]  /*28510*/  @!P0 ST.E.64 desc[UR54][R10.64], R2 ;  /* 0x000000020a008985 */ /* 0x0001e2000c101b36 */
[----:B------:R-:W-:Y:S02]  /*28520*/  ISETP.GE.AND P0, PT, R20, UR4, PT ;  /* 0x0000000414007c0c */ /* 0x000fe4000bf06270 */
[-C--:B------:R-:W-:Y:S01]  /*28530*/  @!P2 LEA.HI.X R7, R0, R50.reuse, R21, 0x2, P4 ;  /* 0x000000320007a211 */ /* 0x080fe200020f1415 */
[----:B------:R3:W-:Y:S01]  /*28540*/  @!P1 ST.E.64 desc[UR54][R4.64], R36 ;  /* 0x0000002404009985 */ /* 0x0007e2000c101b36 */
[----:B------:R-:W-:Y:S01]  /*28550*/  ISETP.GE.AND P1, PT, R12, UR4, PT ;  /* 0x000000040c007c0c */ /* 0x000fe2000bf26270 */
[----:B------:R-:W-:Y:S01]  /*28560*/  VIADD R0, R237, 0x50 ;  /* 0x00000050ed007836 */ /* 0x000fe20000000000 */
[----:B------:R-:W-:Y:S01]  /*28570*/  @!P3 LEA.HI.X R9, R13, R50, R15, 0x2, P5 ;  /* 0x000000320d09b211 */ /* 0x000fe200028f140f */
[----:B------:R-:W-:-:S02]  /*28580*/  VIADD R21, R237, 0x40 ;  /* 0x00000040ed157836 */ /* 0x000fc40000000000 */
[C---:B------:R-:W-:Y:S02]  /*28590*/  VIADD R13, R237.reuse, 0x58 ;  /* 0x00000058ed0d7836 */ /* 0x040fe40000000000 */
[----:B------:R-:W-:Y:S01]  /*285a0*/  VIADD R15, R237, 0x48 ;  /* 0x00000048ed0f7836 */ /* 0x000fe20000000000 */
[----:B------:R-:W-:Y:S01]  /*285b0*/  SHF.R.S32.HI R21, RZ, 0x1f, R21 ;  /* 0x0000001fff157819 */ /* 0x000fe20000011415 */
[----:B0-----:R-:W-:Y:S01]  /*285c0*/  @!P2 IMAD.MOV.U32 R2, RZ, RZ, R69 ;  /* 0x000000ffff02a224 */ /* 0x001fe200078e0045 */
[----:B------:R-:W-:Y:S01]  /*285d0*/  @!P0 LEA R10, P5, R20, R14, 0x2 ;  /* 0x0000000e140a8211 */ /* 0x000fe200078a10ff */
[----:B------:R-:W-:Y:S01]  /*285e0*/  @!P2 IMAD.MOV.U32 R3, RZ, RZ, R40 ;  /* 0x000000ffff03a224 */ /* 0x000fe200078e0028 */
[----:B------:R-:W-:Y:S01]  /*285f0*/  ISETP.GE.AND P4, PT, R13, UR4, PT ;  /* 0x000000040d007c0c */ /* 0x000fe2000bf86270 */
[----:B------:R-:W-:Y:S01]  /*28600*/  @!P3 IMAD.MOV.U32 R69, RZ, RZ, R68 ;  /* 0x000000ffff45b224 */ /* 0x000fe200078e0044 */
[----:B------:R-:W-:Y:S01]  /*28610*/  SHF.R.S32.HI R15, RZ, 0x1f, R15 ;  /* 0x0000001fff0f7819 */ /* 0x000fe2000001140f */
[----:B------:R-:W-:Y:S01]  /*28620*/  @!P3 IMAD.MOV.U32 R68, RZ, RZ, R124 ;  /* 0x000000ffff44b224 */ /* 0x000fe200078e007c */
[----:B------:R0:W-:Y:S01]  /*28630*/  @!P2 ST.E.64 desc[UR54][R6.64], R2 ;  /* 0x000000020600a985 */ /* 0x0001e2000c101b36 */
[----:B------:R-:W-:-:S02]  /*28640*/  ISETP.GE.AND P2, PT, R0, UR4, PT ;  /* 0x0000000400007c0c */ /* 0x000fc4000bf46270 */
[----:B------:R-:W-:Y:S01]  /*28650*/  @!P0 MOV R124, R127 ;  /* 0x0000007f007c8202 */ /* 0x000fe20000000f00 */
[----:B------:R5:W-:Y:S01]  /*28660*/  @!P3 ST.E.64 desc[UR54][R8.64], R68 ;  /* 0x000000440800b985 */ /* 0x000be2000c101b36 */
[----:B---3--:R-:W-:Y:S01]  /*28670*/  @!P1 LEA R4, P3, R12, R14, 0x2 ;  /* 0x0000000e0c049211 */ /* 0x008fe200078610ff */
[----:B------:R-:W-:Y:S01]  /*28680*/  @!P1 IMAD.MOV.U32 R127, RZ, RZ, R126 ;  /* 0x000000ffff7f9224 */ /* 0x000fe200078e007e */
[-C--:B------:R-:W-:Y:S01]  /*28690*/  @!P0 LEA.HI.X R11, R20, R50.reuse, R21, 0x2, P5 ;  /* 0x00000032140b8211 */ /* 0x080fe200028f1415 */
[----:B------:R-:W-:Y:S01]  /*286a0*/  @!P1 IMAD.MOV.U32 R126, RZ, RZ, R128 ;  /* 0x000000ffff7e9224 */ /* 0x000fe200078e0080 */
[----:B------:R-:W-:Y:S01]  /*286b0*/  @!P1 LEA.HI.X R5, R12, R50, R15, 0x2, P3 ;  /* 0x000000320c059211 */ /* 0x000fe200018f140f */
[C---:B------:R-:W-:Y:S02]  /*286c0*/  VIADD R21, R237.reuse, 0x50 ;  /* 0x00000050ed157836 */ /* 0x040fe40000000000 */
[C---:B------:R-:W-:Y:S01]  /*286d0*/  VIADD R20, R237.reuse, 0x60 ;  /* 0x00000060ed147836 */ /* 0x040fe20000000000 */
[----:B------:R-:W-:Y:S01]  /*286e0*/  @!P0 ST.E.64 desc[UR54][R10.64], R124 ;  /* 0x0000007c0a008985 */ /* 0x000fe2000c101b36 */
[C---:B------:R-:W-:Y:S01]  /*286f0*/  VIADD R12, R237.reuse, 0x68 ;  /* 0x00000068ed0c7836 */ /* 0x040fe20000000000 */
[----:B0-----:R-:W-:Y:S01]  /*28700*/  @!P2 LEA R2, P3, R0, R14, 0x2 ;  /* 0x0000000e0002a211 */ /* 0x001fe200078610ff */
[----:B------:R-:W-:Y:S01]  /*28710*/  VIADD R15, R237, 0x58 ;  /* 0x00000058ed0f7836 */ /* 0x000fe20000000000 */
[----:B------:R0:W-:Y:S01]  /*28720*/  @!P1 ST.E.64 desc[UR54][R4.64], R126 ;  /* 0x0000007e04009985 */ /* 0x0001e2000c101b36 */
[----:B------:R-:W-:Y:S01]  /*28730*/  SHF.R.S32.HI R21, RZ, 0x1f, R21 ;  /* 0x0000001fff157819 */ /* 0x000fe20000011415 */
[----:B------:R-:W-:Y:S01]  /*28740*/  @!P2 IMAD.MOV.U32 R128, RZ, RZ, R70 ;  /* 0x000000ffff80a224 */ /* 0x000fe200078e0046 */
[----:B------:R-:W-:-:S02]  /*28750*/  ISETP.GE.AND P0, PT, R20, UR4, PT ;  /* 0x0000000414007c0c */ /* 0x000fc4000bf06270 */
[----:B------:R-:W-:Y:S02]  /*28760*/  ISETP.GE.AND P1, PT, R12, UR4, PT ;  /* 0x000000040c007c0c */ /* 0x000fe4000bf26270 */
[----:B------:R-:W-:Y:S02]  /*28770*/  @!P4 LEA R6, P5, R13, R14, 0x2 ;  /* 0x0000000e0d06c211 */ /* 0x000fe400078a10ff */
[----:B------:R-:W-:Y:S02]  /*28780*/  SHF.R.S32.HI R15, RZ, 0x1f, R15 ;  /* 0x0000001fff0f7819 */ /* 0x000fe4000001140f */
[-C--:B------:R-:W-:Y:S01]  /*28790*/  @!P2 LEA.HI.X R3, R0, R50.reuse, R21, 0x2, P3 ;  /* 0x000000320003a211 */ /* 0x080fe200018f1415 */
[----:B------:R-:W-:Y:S01]  /*287a0*/  VIADD R0, R237, 0x70 ;  /* 0x00000070ed007836 */ /* 0x000fe20000000000 */
[----:B------:R-:W-:Y:S01]  /*287b0*/  @!P4 LEA.HI.X R7, R13, R50, R15, 0x2, P5 ;  /* 0x000000320d07c211 */ /* 0x000fe200028f140f */
[C---:B------:R-:W-:Y:S02]  /*287c0*/  VIADD R13, R237.reuse, 0x68 ;  /* 0x00000068ed0d7836 */ /* 0x040fe40000000000 */
[----:B------:R3:W-:Y:S01]  /*287d0*/  @!P2 ST.E.64 desc[UR54][R2.64], R128 ;  /* 0x000000800200a985 */ /* 0x0007e2000c101b36 */
[----:B------:R-:W-:Y:S01]  /*287e0*/  ISETP.GE.AND P2, PT, R0, UR4, PT ;  /* 0x0000000400007c0c */ /* 0x000fe2000bf46270 */
[C---:B------:R-:W-:Y:S01]  /*287f0*/  VIADD R21, R237.reuse, 0x78 ;  /* 0x00000078ed157836 */ /* 0x040fe20000000000 */
[-C--:B-----5:R-:W-:Y:S01]  /*28800*/  @!P0 LEA R8, P3, R20, R14.reuse, 0x2 ;  /* 0x0000000e14088211 */ /* 0x0a0fe200078610ff */
[----:B------:R-:W-:Y:S01]  /*28810*/  VIADD R15, R237, 0x80 ;  /* 0x00000080ed0f7836 */ /* 0x000fe20000000000 */
[----:B0-----:R-:W-:-:S02]  /*28820*/  @!P1 LEA R4, P5, R12, R14, 0x2 ;  /* 0x0000000e0c049211 */ /* 0x001fc400078a10ff */
[----:B------:R-:W-:Y:S02]  /*28830*/  SHF.R.S32.HI R13, RZ, 0x1f, R13 ;  /* 0x0000001fff0d7819 */ /* 0x000fe4000001140d */
[-C--:B------:R-:W-:Y:S01]  /*28840*/  @!P0 LEA.HI.X R9, R20, R50.reuse, R24, 0x2, P3 ;  /* 0x0000003214098211 */ /* 0x080fe200018f1418 */
[C---:B------:R-:W-:Y:S01]  /*28850*/  VIADD R20, R237.reuse, 0x88 ;  /* 0x00000088ed147836 */ /* 0x040fe20000000000 */
[----:B------:R-:W-:Y:S01]  /*28860*/  @!P1 LEA.HI.X R5, R12, R50, R13, 0x2, P5 ;  /* 0x000000320c059211 */ /* 0x000fe200028f140d */
[----:B------:R-:W-:Y:S01]  /*28870*/  VIADD R12, R237, 0x70 ;  /* 0x00000070ed0c7836 */ /* 0x000fe20000000000 */
[----:B------:R-:W-:Y:S01]  /*28880*/  ISETP.GE.AND P3, PT, R15, UR4, PT ;  /* 0x000000040f007c0c */ /* 0x000fe2000bf66270 */
[----:B---3--:R-:W-:Y:S02]  /*28890*/  @!P4 IMAD.MOV.U32 R2, RZ, RZ, R71 ;  /* 0x000000ffff02c224 */ /* 0x008fe400078e0047 */
[----:B------:R-:W-:Y:S01]  /*288a0*/  @!P4 IMAD.MOV.U32 R3, RZ, RZ, R130 ;  /* 0x000000ffff03c224 */ /* 0x000fe200078e0082 */
[----:B------:R-:W-:Y:S01]  /*288b0*/  SHF.R.S32.HI R12, RZ, 0x1f, R12 ;  /* 0x0000001fff0c7819 */ /* 0x000fe2000001140c */
[----:B------:R-:W-:-:S03]  /*288c0*/  VIADD R24, R237, 0x78 ;  /* 0x00000078ed187836 */ /* 0x000fc60000000000 */
[----:B------:R0:W-:Y:S01]  /*288d0*/  @!P4 ST.E.64 desc[UR54][R6.64], R2 ;  /* 0x000000020600c985 */ /* 0x0001e2000c101b36 */
[----:B------:R-:W-:Y:S02]  /*288e0*/  ISETP.GE.AND P4, PT, R21, UR4, PT ;  /* 0x0000000415007c0c */ /* 0x000fe4000bf86270 */
[----:B------:R-:W-:Y:S01]  /*288f0*/  SHF.R.S32.HI R24, RZ, 0x1f, R24 ;  /* 0x0000001fff187819 */ /* 0x000fe20000011418 */
[----:B0-----:R-:W-:Y:S02]  /*28900*/  @!P0 IMAD.MOV.U32 R2, RZ, RZ, R74 ;  /* 0x000000ffff028224 */ /* 0x001fe400078e004a */
[----:B------:R-:W-:Y:S01]  /*28910*/  @!P0 IMAD.MOV.U32 R3, RZ, RZ, R72 ;  /* 0x000000ffff038224 */ /* 0x000fe200078e0048 */
[----:B------:R-:W-:-:S04]  /*28920*/  @!P1 MOV R72, R75 ;  /* 0x0000004b00489202 */ /* 0x000fc80000000f00 */
[----:B------:R0:W-:Y:S01]  /*28930*/  @!P0 ST.E.64 desc[UR54][R8.64], R2 ;  /* 0x0000000208008985 */ /* 0x0001e2000c101b36 */
[----:B------:R-:W-:-:S03]  /*28940*/  @!P2 LEA R10, P0, R0, R14, 0x2 ;  /* 0x0000000e000aa211 */ /* 0x000fc600078010ff */
[----:B------:R3:W-:Y:S01]  /*28950*/  @!P1 ST.E.64 desc[UR54][R4.64], R72 ;  /* 0x0000004804009985 */ /* 0x0007e2000c101b36 */
[----:B------:R-:W-:Y:S01]  /*28960*/  @!P2 LEA.HI.X R11, R0, R50, R12, 0x2, P0 ;  /* 0x00000032000ba211 */ /* 0x000fe200000f140c */
[----:B------:R-:W-:Y:S01]  /*28970*/  VIADD R0, R237, 0x90 ;  /* 0x00000090ed007836 */ /* 0x000fe20000000000 */
[C---:B------:R-:W-:Y:S02]  /*28980*/  @!P4 LEA R6, P1, R21.reuse, R14, 0x2 ;  /* 0x0000000e1506c211 */ /* 0x040fe400078210ff */
[----:B------:R-:W-:Y:S02]  /*28990*/  ISETP.GE.AND P0, PT, R20, UR4, PT ;  /* 0x0000000414007c0c */ /* 0x000fe4000bf06270 */
[----:B------:R-:W-:Y:S01]  /*289a0*/  @!P4 LEA.HI.X R7, R21, R50, R24, 0x2, P1 ;  /* 0x000000321507c211 */ /* 0x000fe200008f1418 */
[----:B------:R-:W-:Y:S01]  /*289b0*/  VIADD R21, R237, 0x80 ;  /* 0x00000080ed157836 */ /* 0x000fe20000000000 */
[----:B------:R-:W-:Y:S01]  /*289c0*/  @!P3 LEA R12, P5, R15, R14, 0x2 ;  /* 0x0000000e0f0cb211 */ /* 0x000fe200078a10ff */
[----:B0-----:R-:W-:Y:S01]  /*289d0*/  @!P2 IMAD.MOV.U32 R2, RZ, RZ, R78 ;  /* 0x000000ffff02a224 */ /* 0x001fe200078e004e */
[----:B------:R-:W-:Y:S01]  /*289e0*/  ISETP.GE.AND P1, PT, R0, UR4, PT ;  /* 0x0000000400007c0c */ /* 0x000fe2000bf26270 */
[----:B------:R-:W-:Y:S01]  /*289f0*/  @!P2 IMAD.MOV.U32 R3, RZ, RZ, R76 ;  /* 0x000000ffff03a224 */ /* 0x000fe200078e004c */
[----:B------:R-:W-:Y:S01]  /*28a00*/  SHF.R.S32.HI R21, RZ, 0x1f, R21 ;  /* 0x0000001fff157819 */ /* 0x000fe20000011415 */
[----:B------:R-:W-:-:S02]  /*28a10*/  VIADD R24, R237, 0x88 ;  /* 0x00000088ed187836 */ /* 0x000fc40000000000 */
[----:B------:R-:W-:Y:S01]  /*28a20*/  @!P4 IMAD.MOV.U32 R76, RZ, RZ, R79 ;  /* 0x000000ffff4cc224 */ /* 0x000fe200078e004f */
[----:B------:R0:W-:Y:S01]  /*28a30*/  @!P2 ST.E.64 desc[UR54][R10.64], R2 ;  /* 0x000000020a00a985 */ /* 0x0001e2000c101b36 */
[C---:B---3--:R-:W-:Y:S02]  /*28a40*/  @!P0 LEA R4, P2, R20.reuse, R14, 0x2 ;  /* 0x0000000e14048211 */ /* 0x048fe400078410ff */
[----:B------:R-:W-:Y:S01]  /*28a50*/  SHF.R.S32.HI R24, RZ, 0x1f, R24 ;  /* 0x0000001fff187819 */ /* 0x000fe20000011418 */
[----:B------:R-:W-:Y:S01]  /*28a60*/  @!P4 ST.E.64 desc[UR54][R6.64], R76 ;  /* 0x0000004c0600c985 */ /* 0x000fe2000c101b36 */
[-C--:B------:R-:W-:Y:S01]  /*28a70*/  @!P3 LEA.HI.X R13, R15, R50.reuse, R21, 0x2, P5 ;  /* 0x000000320f0db211 */ /* 0x080fe200028f1415 */
[C---:B------:R-:W-:Y:S01]  /*28a80*/  VIADD R21, R237.reuse, 0x98 ;  /* 0x00000098ed157836 */ /* 0x040fe20000000000 */
[----:B------:R-:W-:Y:S01]  /*28a90*/  @!P0 LEA.HI.X R5, R20, R50, R24, 0x2, P2 ;  /* 0x0000003214058211 */ /* 0x000fe200010f1418 */
[C---:B------:R-:W-:Y:S01]  /*28aa0*/  VIADD R15, R237.reuse, 0xa8 ;  /* 0x000000a8ed0f7836 */ /* 0x040fe20000000000 */
[----:B------:R-:W-:Y:S01]  /*28ab0*/  @!P1 LEA R8, P2, R0, R14, 0x2 ;  /* 0x0000000e00089211 */ /* 0x000fe200078410ff */
[----:B------:R-:W-:Y:S01]  /*28ac0*/  VIADD R24, R237, 0x90 ;  /* 0x00000090ed187836 */ /* 0x000fe20000000000 */
[----:B------:R-:W-:Y:S01]  /*28ad0*/  ISETP.GE.AND P4, PT, R21, UR4, PT ;  /* 0x0000000415007c0c */ /* 0x000fe2000bf86270 */
[----:B------:R-:W-:-:S02]  /*28ae0*/  VIADD R20, R237, 0xa0 ;  /* 0x000000a0ed147836 */ /* 0x000fc40000000000 */
[----:B0-----:R-:W-:Y:S01]  /*28af0*/  @!P3 IMAD.MOV.U32 R2, RZ, RZ, R82 ;  /* 0x000000ffff02b224 */ /* 0x001fe200078e0052 */
[----:B------:R-:W-:Y:S01]  /*28b00*/  SHF.R.S32.HI R24, RZ, 0x1f, R24 ;  /* 0x0000001fff187819 */ /* 0x000fe20000011418 */
[----:B------:R-:W-:Y:S01]  /*28b10*/  @!P3 IMAD.MOV.U32 R3, RZ, RZ, R80 ;  /* 0x000000ffff03b224 */ /* 0x000fe200078e0050 */
[----:B------:R-:W-:Y:S01]  /*28b20*/  @!P0 MOV R80, R83 ;  /* 0x0000005300508202 */ /* 0x000fe20000000f00 */
[----:B------:R-:W-:Y:S01]  /*28b30*/  VIADD R11, R237, 0xb0 ;  /* 0x000000b0ed0b7836 */ /* 0x000fe20000000000 */
[----:B------:R-:W-:Y:S01]  /*28b40*/  ISETP.GE.AND P5, PT, R20, UR4, PT ;  /* 0x0000000414007c0c */ /* 0x000fe2000bfa6270 */
[----:B------:R-:W-:Y:S01]  /*28b50*/  @!P1 IMAD.MOV.U32 R85, RZ, RZ, R84 ;  /* 0x000000ffff559224 */ /* 0x000fe200078e0054 */
[----:B------:R0:W-:Y:S01]  /*28b60*/  @!P3 ST.E.64 desc[UR54][R12.64], R2 ;  /* 0x000000020c00b985 */ /* 0x0001e2000c101b36 */
[----:B------:R-:W-:Y:S01]  /*28b70*/  ISETP.GE.AND P3, PT, R15, UR4, PT ;  /* 0x000000040f007c0c */ /* 0x000fe2000bf66270 */
[----:B------:R-:W-:Y:S01]  /*28b80*/  @!P1 IMAD.MOV.U32 R84, RZ, RZ, R132 ;  /* 0x000000ffff549224 */ /* 0x000fe200078e0084 */
[----:B------:R-:W-:Y:S01]  /*28b90*/  @!P1 LEA.HI.X R9, R0, R50, R24, 0x2, P2 ;  /* 0x0000003200099211 */ /* 0x000fe200010f1418 */
[----:B------:R3:W-:Y:S01]  /*28ba0*/  @!P0 ST.E.64 desc[UR54][R4.64], R80 ;  /* 0x0000005004008985 */ /* 0x0007e2000c101b36 */
[----:B------:R-:W-:Y:S01]  /*28bb0*/  ISETP.GE.AND P0, PT, R11, UR4, PT ;  /* 0x000000040b007c0c */ /* 0x000fe2000bf06270 */
[----:B------:R-:W-:Y:S01]  /*28bc0*/  VIADD R24, R237, 0x98 ;  /* 0x00000098ed187836 */ /* 0x000fe20000000000 */
[----:B------:R-:W-:Y:S01]  /*28bd0*/  SHF.R.S32.HI R0, RZ, 0x1f, R15 ;  /* 0x0000001fff007819 */ /* 0x000fe2000001140f */
[----:B------:R5:W-:Y:S01]  /*28be0*/  @!P1 ST.E.64 desc[UR54][R8.64], R84 ;  /* 0x0000005408009985 */ /* 0x000be2000c101b36 */
[----:B------:R-:W-:-:S02]  /*28bf0*/  @!P4 IMAD.MOV.U32 R130, RZ, RZ, R133 ;  /* 0x000000ffff82c224 */ /* 0x000fc400078e0085 */
[----:B------:R-:W-:Y:S02]  /*28c00*/  SHF.R.S32.HI R24, RZ, 0x1f, R24 ;  /* 0x0000001fff187819 */ /* 0x000fe40000011418 */
[-C--:B0-----:R-:W-:Y:S02]  /*28c10*/  @!P4 LEA R2, P1, R21, R14.reuse, 0x2 ;  /* 0x0000000e1502c211 */ /* 0x081fe400078210ff */
[----:B------:R-:W-:Y:S02]  /*28c20*/  @!P3 LEA R6, P2, R15, R14, 0x2 ;  /* 0x0000000e0f06b211 */ /* 0x000fe400078410ff */
[----:B------:R-:W-:Y:S02]  /*28c30*/  @!P4 LEA.HI.X R3, R21, R50, R24, 0x2, P1 ;  /* 0x000000321503c211 */ /* 0x000fe400008f1418 */
[----:B------:R-:W-:Y:S02]  /*28c40*/  SHF.R.S32.HI R13, RZ, 0x1f, R20 ;  /* 0x0000001fff0d7819 */ /* 0x000fe40000011414 */
[----:B---3--:R-:W-:Y:S01]  /*28c50*/  @!P5 LEA R4, P1, R20, R14, 0x2 ;  /* 0x0000000e1404d211 */ /* 0x008fe200078210ff */
[----:B------:R0:W-:Y:S01]  /*28c60*/  @!P4 ST.E.64 desc[UR54][R2.64], R130 ;  /* 0x000000820200c985 */ /* 0x0001e2000c101b36 */
[----:B------:R-:W-:Y:S01]  /*28c70*/  @!P3 LEA.HI.X R7, R15, R50, R0, 0x2, P2 ;  /* 0x000000320f07b211 */ /* 0x000fe200010f1400 */
[----:B-----5:R-:W-:Y:S01]  /*28c80*/  VIADD R9, R237, 0xb8 ;  /* 0x000000b8ed097836 */ /* 0x020fe20000000000 */
[----:B------:R-:W-:-:S02]  /*28c90*/  SHF.R.S32.HI R0, RZ, 0x1f, R11 ;  /* 0x0000001fff007819 */ /* 0x000fc4000001140b */
[C---:B------:R-:W-:Y:S02]  /*28ca0*/  @!P0 LEA R10, P2, R11.reuse, R14, 0x2 ;  /* 0x0000000e0b0a8211 */ /* 0x040fe400078410ff */
[-C--:B------:R-:W-:Y:S02]  /*28cb0*/  @!P5 LEA.HI.X R5, R20, R50.reuse, R13, 0x2, P1 ;  /* 0x000000321405d211 */ /* 0x080fe400008f140d */
[----:B------:R-:W-:Y:S01]  /*28cc0*/  @!P0 LEA.HI.X R11, R11, R50, R0, 0x2, P2 ;  /* 0x000000320b0b8211 */ /* 0x000fe200010f1400 */
[----:B0-----:R-:W-:Y:S02]  /*28cd0*/  @!P5 IMAD.MOV.U32 R2, RZ, RZ, R136 ;  /* 0x000000ffff02d224 */ /* 0x001fe400078e0088 */
[----:B------:R-:W-:Y:S02]  /*28ce0*/  @!P5 IMAD.MOV.U32 R3, RZ, RZ, R134 ;  /* 0x000000ffff03d224 */ /* 0x000fe400078e0086 */
[----:B------:R-:W-:-:S03]  /*28cf0*/  @!P3 IMAD.MOV.U32 R134, RZ, RZ, R137 ;  /* 0x000000ffff86b224 */ /* 0x000fc600078e0089 */
        /* <DEDUP_REMOVED lines=10> */
.L_x_5556:
        /* <DEDUP_REMOVED lines=26> */
.L_x_5575:
[----:B--2---:R-:W2:Y:S04]  /*28f40*/  LDL.LU R2, [R1+0x18] ;  /* 0x0000180001027983 */ /* 0x004ea80000300800 */
[----:B------:R-:W3:Y:S01]  /*28f50*/  LDL.LU R0, [R1+0x28] ;  /* 0x0000280001007983 */ /* 0x000ee20000300800 */
[----:B------:R-:W-:Y:S01]  /*28f60*/  BSSY B1, `(.L_x_5576) ;  /* 0x0000037000017945 */ /* 0x000fe20003800000 */
[----:B-----5:R-:W-:Y:S02]  /*28f70*/  SHF.R.S32.HI R12, RZ, 0x1f, R13 ;  /* 0x0000001fff0c7819 */ /* 0x020fe4000001140d */
[----:B--2---:R-:W-:Y:S02]  /*28f80*/  SEL R21, R2, RZ, !P0 ;  /* 0x000000ff02157207 */ /* 0x004fe40004000000 */
[----:B---3--:R-:W-:Y:S01]  /*28f90*/  SEL R14, R0, RZ, !P0 ;  /* 0x000000ff000e7207 */ /* 0x008fe20004000000 */
[----:B------:R-:W-:Y:S06]  /*28fa0*/  @P3 BRA `(.L_x_5577) ;  /* 0x0000000000c83947 */ /* 0x000fec0003800000 */
[----:B------:R-:W1:Y:S01]  /*28fb0*/  LDC R27, c[0x0][0xbe8] ;  /* 0x0002fa00ff1b7b82 */ /* 0x000e620000000800 */
[----:B------:R-:W-:Y:S01]  /*28fc0*/  IADD3 R25, R236, -0x80, R26 ;  /* 0xffffff80ec197810 */ /* 0x000fe20007ffe01a */
[----:B-1----:R-:W-:-:S05]  /*28fd0*/  IMAD R0, R20, R27, RZ ;  /* 0x0000001b14007224 */ /* 0x002fca00078e02ff */
        /* <DEDUP_REMOVED lines=10> */
[----:B------:R-:W4:Y:S08]  /*29080*/  LDC.64 R6, c[0x0][R24+0x220] ;  /* 0x0000880018067b82 */ /* 0x000f300000000a00 */
[----:B------:R-:W2:Y:S08]  /*29090*/  LDC.64 R2, c[0x0][R24+0x218] ;  /* 0x0000860018027b82 */ /* 0x000eb00000000a00 */
[----:B------:R-:W5:Y:S08]  /*290a0*/  LDC.64 R8, c[0x0][R24+0x228] ;  /* 0x00008a0018087b82 */ /* 0x000f700000000a00 */
[----:B------:R-:W0:Y:S08]  /*290b0*/  LDC.64 R4, c[0x0][R24+0x210] ;  /* 0x0000840018047b82 */ /* 0x000e300000000a00 */
[----:B------:R-:W5:Y:S08]  /*290c0*/  @P0 LDC R0, c[0x0][0xbec] ;  /* 0x0002fb00ff000b82 */ /* 0x000f700000000800 */
[----:B------:R-:W0:Y:S01]  /*290d0*/  @P0 LDC R33, c[0x0][0xbf0] ;  /* 0x0002fc00ff210b82 */ /* 0x000e220000000800 */
[----:B----4-:R-:W-:-:S07]  /*290e0*/  IMAD R7, R7, R21, RZ ;  /* 0x0000001507077224 */ /* 0x010fce00078e02ff */
[----:B-1----:R-:W1:Y:S01]  /*290f0*/  @!P3 LDC R28, c[0x0][0xb50] ;  /* 0x0002d400ff1cbb82 */ /* 0x002e620000000800 */
[----:B------:R-:W-:Y:S02]  /*29100*/  IMAD R7, R6, R14, R7 ;  /* 0x0000000e06077224 */ /* 0x000fe400078e0207 */
[----:B-----5:R-:W-:-:S05]  /*29110*/  @P0 IMAD.HI.U32 R0, R25, R0, RZ ;  /* 0x0000000019000227 */ /* 0x020fca00078e00ff */
[----:B------:R-:W4:Y:S01]  /*29120*/  @!P3 LDC R29, c[0x0][0xb54] ;  /* 0x0002d500ff1dbb82 */ /* 0x000f220000000800 */
[----:B0-----:R-:W-:-:S05]  /*29130*/  @P0 SHF.R.U32.HI R15, RZ, R33, R0 ;  /* 0x00000021ff0f0219 */ /* 0x001fca0000011600 */
[----:B------:R-:W-:Y:S02]  /*29140*/  IMAD.MOV R0, RZ, RZ, -R15 ;  /* 0x000000ffff007224 */ /* 0x000fe400078e0a0f */
[-C--:B--2---:R-:W-:Y:S02]  /*29150*/  IMAD R31, R3, R10.reuse, RZ ;  /* 0x0000000a031f7224 */ /* 0x084fe400078e02ff */
[----:B------:R-:W-:Y:S01]  /*29160*/  IMAD.WIDE.U32 R10, R2, R10, RZ ;  /* 0x0000000a020a7225 */ /* 0x000fe200078e00ff */
[----:B---3--:R-:W-:-:S03]  /*29170*/  SEL R33, R30, RZ, P3 ;  /* 0x000000ff1e217207 */ /* 0x008fc60001800000 */
[----:B------:R-:W-:Y:S01]  /*29180*/  IMAD.WIDE.U32 R2, R6, R21, RZ ;  /* 0x0000001506027225 */ /* 0x000fe200078e00ff */
[----:B------:R-:W-:-:S03]  /*29190*/  IADD3 R11, R31, R11, RZ ;  /* 0x0000000b1f0b7210 */ /* 0x000fc60007ffe0ff */
[----:B------:R-:W-:Y:S01]  /*291a0*/  IMAD.IADD R6, R3, 0x1, R7 ;  /* 0x0000000103067824 */ /* 0x000fe200078e0207 */
[----:B------:R-:W-:Y:S01]  /*291b0*/  IADD3 R10, P0, P1, R2, R10, R13 ;  /* 0x0000000a020a7210 */ /* 0x000fe2000791e00d */
        /* <DEDUP_REMOVED lines=9> */
[----:B------:R-:W-:-:S04]  /*29250*/  IMAD R0, R5, R7, RZ ;  /* 0x0000000705007224 */ /* 0x000fc800078e02ff */
[C---:B------:R-:W-:Y:S02]  /*29260*/  IMAD R9, R4.reuse, R9, R0 ;  /* 0x0000000904097224 */ /* 0x040fe400078e0200 */
[----:B------:R-:W-:-:S04]  /*29270*/  IMAD.WIDE.U32 R2, R4, R7, R2 ;  /* 0x0000000704027225 */ /* 0x000fc800078e0002 */
[----:B------:R-:W-:Y:S01]  /*29280*/  IMAD.IADD R0, R3, 0x1, R9 ;  /* 0x0000000103007824 */ /* 0x000fe200078e0209 */
[----:B-1----:R-:W-:Y:S01]  /*29290*/  LEA R4, P0, R2, R28, 0x2 ;  /* 0x0000001c02047211 */ /* 0x002fe200078010ff */
[----:B------:R-:W-:-:S03]  /*292a0*/  IMAD.MOV.U32 R3, RZ, RZ, -0x800000 ;  /* 0xff800000ff037424 */ /* 0x000fc600078e00ff */
[----:B----4-:R-:W-:-:S05]  /*292b0*/  LEA.HI.X R5, R2, R29, R0, 0x2, P0 ;  /* 0x0000001d02057211 */ /* 0x010fca00000f1400 */
[----:B------:R1:W-:Y:S04]  /*292c0*/  STG.E desc[UR54][R4.64], R3 ;  /* 0x0000000304007986 */ /* 0x0003e8000c101936 */
.L_x_5577:
[----:B------:R-:W-:Y:S05]  /*292d0*/  BSYNC B1 ;  /* 0x0000000000017941 */ /* 0x000fea0003800000 */
.L_x_5576:
[----:B------:R-:W-:Y:S05]  /*292e0*/  @P2 BRA `(.L_x_5570) ;  /* 0x00000008002c2947 */ /* 0x000fea0003800000 */
[----:B------:R-:W2:Y:S01]  /*292f0*/  LDL.LU R10, [R1+0xc] ;  /* 0x00000c00010a7983 */ /* 0x000ea20000300800 */
[----:B------:R-:W3:Y:S01]  /*29300*/  LDC R25, c[0x0][0xbe8] ;  /* 0x0002fa00ff197b82 */ /* 0x000ee20000000800 */
[----:B-1----:R-:W-:Y:S01]  /*29310*/  VIADD R4, R26, 0xffffff80 ;  /* 0xffffff801a047836 */ /* 0x002fe20000000000 */
        /* <DEDUP_REMOVED lines=10> */
[----:B------:R-:W-:-:S03]  /*293c0*/  SHF.R.S32.HI R27, RZ, 0x3, R7 ;  /* 0x00000003ff1b7819 */ /* 0x000fc60000011407 */
[----:B------:R-:W-:Y:S02]  /*293d0*/  IMAD.IADD R8, R4, 0x1, -R9 ;  /* 0x0000000104087824 */ /* 0x000fe400078e0a09 */
[----:B------:R-:W-:Y:S02]  /*293e0*/  IMAD R4, R14, UR6, RZ ;  /* 0x000000060e047c24 */ /* 0x000fe4000f8e02ff */
[----:B------:R-:W-:Y:S01]  /*293f0*/  IMAD R5, R8, 0x20, R27 ;  /* 0x0000002008057824 */ /* 0x000fe200078e021b */
[----:B---3--:R-:W-:Y:S01]  /*29400*/  ISETP.NE.AND P0, PT, R25, 0x1, PT ;  /* 0x000000011900780c */ /* 0x008fe20003f05270 */
[----:B------:R-:W-:Y:S02]  /*29410*/  IMAD R7, R21, UR7, R4 ;  /* 0x0000000715077c24 */ /* 0x000fe4000f8e0204 */
[----:B------:R-:W-:-:S04]  /*29420*/  IMAD.IADD R9, R236, 0x1, R5 ;  /* 0x00000001ec097824 */ /* 0x000fc800078e0205 */
[----:B------:R-:W-:-:S06]  /*29430*/  IMAD.MOV.U32 R5, RZ, RZ, R9 ;  /* 0x000000ffff057224 */ /* 0x000fcc00078e0009 */
[----:B------:R-:W1:Y:S08]  /*29440*/  @P0 LDC R6, c[0x0][0xbec] ;  /* 0x0002fb00ff060b82 */ /* 0x000e700000000800 */
[----:B------:R-:W3:Y:S01]  /*29450*/  @P0 LDC R11, c[0x0][0xbf0] ;  /* 0x0002fc00ff0b0b82 */ /* 0x000ee20000000800 */
[----:B-1----:R-:W-:-:S05]  /*29460*/  @P0 IMAD.HI.U32 R0, R9, R6, RZ ;  /* 0x0000000609000227 */ /* 0x002fca00078e00ff */
[----:B---3--:R-:W-:-:S04]  /*29470*/  @P0 SHF.R.U32.HI R5, RZ, R11, R0 ;  /* 0x0000000bff050219 */ /* 0x008fc80000011600 */
[--C-:B------:R-:W-:Y:S01]  /*29480*/  SHF.R.S32.HI R0, RZ, 0x1f, R5.reuse ;  /* 0x0000001fff007819 */ /* 0x100fe20000011405 */
[----:B------:R-:W-:Y:S02]  /*29490*/  IMAD.MOV R4, RZ, RZ, -R5 ;  /* 0x000000ffff047224 */ /* 0x000fe400078e0a05 */
[----:B--2---:R-:W-:-:S04]  /*294a0*/  IMAD.WIDE.U32 R2, R10, UR4, R2 ;  /* 0x000000040a027c25 */ /* 0x004fc8000f8e0002 */
[----:B------:R-:W-:Y:S01]  /*294b0*/  IMAD R3, R10, UR5, R3 ;  /* 0x000000050a037c24 */ /* 0x000fe2000f8e0203 */
[----:B------:R-:W-:Y:S02]  /*294c0*/  ULDC.64 UR4, c[0x0][0xae0] ;  /* 0x0002b80000047ab9 */ /* 0x000fe40000000a00 */
[----:B------:R-:W-:Y:S02]  /*294d0*/  IMAD R0, R0, UR4, RZ ;  /* 0x0000000400007c24 */ /* 0x000fe4000f8e02ff */
[----:B------:R-:W-:-:S04]  /*294e0*/  IMAD.WIDE.U32 R2, R21, UR6, R2 ;  /* 0x0000000615027c25 */ /* 0x000fc8000f8e0002 */
[----:B------:R-:W-:Y:S02]  /*294f0*/  IMAD.IADD R3, R3, 0x1, R7 ;  /* 0x0000000103037824 */ /* 0x000fe400078e0207 */
[----:B------:R-:W-:Y:S02]  /*29500*/  IMAD R7, R25, R4, R9 ;  /* 0x0000000419077224 */ /* 0x000fe400078e0209 */
        /* <DEDUP_REMOVED lines=22> */
.L_x_5875:
[----:B------:R-:W-:Y:S01]  /*29670*/  IMAD R25, R20, R25, RZ ;  /* 0x0000001914197224 */ /* 0x000fe200078e02ff */
[----:B------:R-:W-:Y:S01]  /*29680*/  BSSY B1, `(.L_x_5579) ;  /* 0x0000011000017945 */ /* 0x000fe20003800000 */
[----:B------:R-:W-:-:S05]  /*29690*/  IMAD.IADD R236, R27, 0x1, R236 ;  /* 0x000000011bec7824 */ /* 0x000fca00078e02ec */
        /* <DEDUP_REMOVED lines=15> */
.L_x_5580:
[----:B------:R-:W-:Y:S05]  /*29790*/  BSYNC B1 ;  /* 0x0000000000017941 */ /* 0x000fea0003800000 */
.L_x_5579:
[----:B------:R-:W-:-:S03]  /*297a0*/  UMOV UR4, 0xffffffff ;  /* 0xffffffff00047882 */ /* 0x000fc60000000000 */
[----:B------:R-:W-:Y:S05]  /*297b0*/  BRA.DIV UR4, `(.L_x_5581) ;  /* 0x000000ce04a07947 */ /* 0x000fea000b800000 */
[----:B--2---:R2:W0:Y:S04]  /*297c0*/  SHFL.IDX PT, R0, R3, 0x1, 0x181f ;  /* 0x00381f0003007f89 */ /* 0x00442800000e0000 */
[----:B---34-:R2:W3:Y:S02]  /*297d0*/  SHFL.IDX PT, R14, R2, 0x1, 0x181f ;  /* 0x00381f00020e7f89 */ /* 0x0184e400000e0000 */
.L_x_5879:
        /* <DEDUP_REMOVED lines=17> */
.L_x_5583:
[----:B------:R-:W-:Y:S05]  /*298f0*/  BSYNC B1 ;  /* 0x0000000000017941 */ /* 0x000fea0003800000 */
.L_x_5582:
[----:B------:R-:W-:-:S03]  /*29900*/  UMOV UR4, 0xffffffff ;  /* 0xffffffff00047882 */ /* 0x000fc60000000000 */
[----:B------:R-:W-:Y:S05]  /*29910*/  BRA.DIV UR4, `(.L_x_5584) ;  /* 0x000000ce04907947 */ /* 0x000fea000b800000 */
[----:B0-----:R0:W0:Y:S04]  /*29920*/  SHFL.IDX PT, R0, R3, 0x2, 0x181f ;  /* 0x00581f0003007f89 */ /* 0x00102800000e0000 */
[----:B---34-:R3:W4:Y:S02]  /*29930*/  SHFL.IDX PT, R14, R2, 0x2, 0x181f ;  /* 0x00581f00020e7f89 */ /* 0x01872400000e0000 */
.L_x_5883:
        /* <DEDUP_REMOVED lines=17> */
.L_x_5586:
[----:B------:R-:W-:Y:S05]  /*29a50*/  BSYNC B1 ;  /* 0x0000000000017941 */ /* 0x000fea0003800000 */
.L_x_5585:
[----:B------:R-:W-:-:S03]  /*29a60*/  UMOV UR4, 0xffffffff ;  /* 0xffffffff00047882 */ /* 0x000fc60000000000 */
[----:B------:R-:W-:Y:S05]  /*29a70*/  BRA.DIV UR4, `(.L_x_5587) ;  /* 0x000000ce04807947 */ /* 0x000fea000b800000 */
[----:B0-----:R0:W0:Y:S04]  /*29a80*/  SHFL.IDX PT, R0, R3, 0x3, 0x181f ;  /* 0x00781f0003007f89 */ /* 0x00102800000e0000 */
[----:B----4-:R4:W0:Y:S02]  /*29a90*/  SHFL.IDX PT, R14, R2, 0x3, 0x181f ;  /* 0x00781f00020e7f89 */ /* 0x01082400000e0000 */
.L_x_5887:
        /* <DEDUP_REMOVED lines=16> */
.L_x_5570:
[----:B------:R-:W-:Y:S05]  /*29ba0*/  BSYNC B0 ;  /* 0x0000000000007941 */ /* 0x000fea0003800000 */
.L_x_5555:
[----:B------:R-:W-:Y:S02]  /*29bb0*/  ULDC UR4, c[0x0][0xc3c] ;  /* 0x00030f0000047ab9 */ /* 0x000fe40000000800 */
[----:B------:R-:W-:-:S13]  /*29bc0*/  ISETP.GE.AND P0, PT, R43, UR4, PT ;  /* 0x000000042b007c0c */ /* 0x000fda000bf06270 */
[----:B------:R-:W-:Y:S05]  /*29bd0*/  @!P0 BRA `(.L_x_5588) ;  /* 0xfffffd78005c8947 */ /* 0x000fea000383ffff */
[----:B------:R-:W-:Y:S05]  /*29be0*/  BRA `(.L_x_5372) ;  /* 0x0000008c00a87947 */ /* 0x000fea0003800000 */
.L_x_5370:
        /* <DEDUP_REMOVED lines=20> */
.L_x_5589:
        /* <DEDUP_REMOVED lines=44> */
.L_x_5593:
[----:B------:R-:W0:Y:S01]  /*29ff0*/  LDC R2, c[0x0][0xc3c] ;  /* 0x00030f00ff027b82 */ /* 0x000e220000000800 */
[----:B------:R-:W-:Y:S01]  /*2a000*/  ULDC UR7, c[0x0][0xc3c] ;  /* 0x00030f0000077ab9 */ /* 0x000fe20000000800 */
[----:B------:R-:W-:Y:S01]  /*2a010*/  UIADD3 UR4, UR4, 0x1f, URZ ;  /* 0x0000001f04047890 */ /* 0x000fe2000fffe03f */
[----:B------:R-:W-:-:S05]  /*2a020*/  MOV R3, UR7 ;  /* 0x0000000700037c02 */ /* 0x000fca0008000f00 */
        /* <DEDUP_REMOVED lines=35> */
.L_x_5591:
        /* <DEDUP_REMOVED lines=12> */
.L_x_5594:
        /* <DEDUP_REMOVED lines=16> */
[----:B0-----:R-:W-:Y:S01]  /*2a420*/  IMAD.MOV.U32 R2, RZ, RZ, RZ ;  /* 0x000000ffff027224 */ /* 0x001fe200078e00ff */
[----:B-1----:R-:W-:-:S05]  /*2a430*/  IADD3 R11, RZ, -R3, RZ ;  /* 0x80000003ff0b7210 */ /* 0x002fca0007ffe0ff */
        /* <DEDUP_REMOVED lines=36> */
[----:B------:R-:W-:-:S04]  /*2a680*/  @!P1 LOP3.LUT R6, RZ, R7, RZ, 0x33, !PT ;  /* 0x00000007ff069212 */ /* 0x000fc800078e33ff */
[----:B------:R-:W-:Y:S01]  /*2a690*/  IADD3 R2, -R6, RZ, RZ ;  /* 0x000000ff06027210 */ /* 0x000fe20007ffe1ff */
[----:B------:R-:W-:-:S04]  /*2a6a0*/  IMAD R6, R7, 0x1000000, R6 ;  /* 0x0100000007067824 */ /* 0x000fc800078e0206 */
[--C-:B------:R-:W-:Y:S02]  /*2a6b0*/  IMAD R7, R7, R2, R9.reuse ;  /* 0x0000000207077224 */ /* 0x100fe400078e0209 */
[----:B------:R-:W-:Y:S02]  /*2a6c0*/  IMAD.MOV R2, RZ, RZ, -R9 ;  /* 0x000000ffff027224 */ /* 0x000fe400078e0a09 */
[----:B------:R-:W-:Y:S02]  /*2a6d0*/  IMAD R3, R7, 0x10000, R6 ;  /* 0x0001000007037824 */ /* 0x000fe400078e0206 */
[----:B------:R-:W-:-:S03]  /*2a6e0*/  IMAD R2, R4, R2, R5 ;  /* 0x0000000204027224 */ /* 0x000fc600078e0205 */
[----:B------:R1:W-:Y:S01]  /*2a6f0*/  STL [R1+0x18], R3 ;  /* 0x0000180301007387 */ /* 0x0003e20000100800 */
[----:B------:R-:W-:Y:S05]  /*2a700*/  BRA `(.L_x_5596) ;  /* 0x0000000000f47947 */ /* 0x000fea0003800000 */
.L_x_5595:
        /* <DEDUP_REMOVED lines=40> */
[----:B0-----:R-:W-:-:S05]  /*2a990*/  IADD3 R2, RZ, -R3, RZ ;  /* 0x80000003ff027210 */ /* 0x001fca0007ffe0ff */
        /* <DEDUP_REMOVED lines=20> */
.L_x_5596:
[----:B01----:R-:W-:-:S05]  /*2aae0*/  LOP3.LUT R3, RZ, R2, RZ, 0x33, !PT ;  /* 0x00000002ff037212 */ /* 0x003fca00078e33ff */
[----:B------:R-:W-:-:S05]  /*2aaf0*/  IMAD.IADD R2, R4, 0x1, R3 ;  /* 0x0000000104027824 */ /* 0x000fca00078e0203 */
[----:B------:R1:W-:Y:S01]  /*2ab00*/  STL [R1+0x14], R2 ;  /* 0x0000140201007387 */ /* 0x0003e20000100800 */
[----:B------:R-:W-:Y:S05]  /*2ab10*/  BRA `(.L_x_5597) ;  /* 0x0000000000107947 */ /* 0x000fea0003800000 */
.L_x_5592:
[----:B------:R-:W-:Y:S01]  /*2ab20*/  IMAD.U32 R2, RZ, RZ, UR6 ;  /* 0x00000006ff027e24 */ /* 0x000fe2000f8e00ff */
[----:B------:R0:W-:Y:S04]  /*2ab30*/  STL [R1+0x14], RZ ;  /* 0x000014ff01007387 */ /* 0x0001e80000100800 */
[----:B------:R0:W-:Y:S04]  /*2ab40*/  STL [R1+0x18], RZ ;  /* 0x000018ff01007387 */ /* 0x0001e80000100800 */
[----:B------:R0:W-:Y:S02]  /*2ab50*/  STL [R1+0x10], R2 ;  /* 0x0000100201007387 */ /* 0x0001e40000100800 */
.L_x_5597:
        /* <DEDUP_REMOVED lines=10> */
.L_x_5590:
        /* <DEDUP_REMOVED lines=8> */
[----:B------:R-:W3:Y:S01]  /*2ac80*/  S2R R9, SR_TID.X ;  /* 0x0000000000097919 */ /* 0x000ee20000002100 */
[----:B------:R-:W2:Y:S01]  /*2ac90*/  S2UR UR5, SR_CgaCtaId ;  /* 0x00000000000579c3 */ /* 0x000ea20000008800 */
[----:B------:R-:W-:Y:S01]  /*2aca0*/  UMOV UR4, 0x400 ;  /* 0x0000040000047882 */ /* 0x000fe20000000000 */
[----:B------:R-:W-:Y:S01]  /*2acb0*/  BSSY B7, `(.L_x_5598) ;  /* 0x000079c000077945 */ /* 0x000fe20003800000 */
[----:B------:R-:W-:Y:S01]  /*2acc0*/  ULDC.64 UR40, c[0x0][0x198] ;  /* 0x0000660000287ab9 */ /* 0x000fe20000000a00 */
[----:B------:R-:W-:Y:S02]  /*2acd0*/  ULOP3.LUT UR37, UR36, 0x1, URZ, 0xfc, !UPT ;  /* 0x0000000124257892 */ /* 0x000fe4000f8efc3f */
[----:B------:R-:W-:Y:S01]  /*2ace0*/  ULOP3.LUT UR39, UR36, 0x2, URZ, 0xfc, !UPT ;  /* 0x0000000224277892 */ /* 0x000fe2000f8efc3f */
[----:B------:R-:W-:Y:S01]  /*2acf0*/  ULDC UR38, c[0x0][0xc] ;  /* 0x0000030000267ab9 */ /* 0x000fe20000000800 */
[----:B--2---:R-:W-:-:S06]  /*2ad00*/  ULEA UR4, UR5, UR4, 0x18 ;  /* 0x0000000405047291 */ /* 0x004fcc000f8ec03f */
[----:B------:R-:W-:Y:S01]  /*2ad10*/  IMAD.U32 R18, RZ, RZ, UR4 ;  /* 0x00000004ff127e24 */ /* 0x000fe2000f8e00ff */
[----:B---3--:R-:W-:Y:S01]  /*2ad20*/  SHF.R.U32.HI R0, RZ, 0x1, R9 ;  /* 0x00000001ff007819 */ /* 0x008fe20000011609 */
        /* <DEDUP_REMOVED lines=9> */
[----:B------:R-:W-:Y:S02]  /*2adc0*/  LOP3.LUT R7, R2, 0x600, RZ, 0xc0, !PT ;  /* 0x0000060002077812 */ /* 0x000fe400078ec0ff */
[----:B------:R-:W-:-:S04]  /*2add0*/  SHF.L.U32 R2, R9, 0x3, RZ ;  /* 0x0000000309027819 */ /* 0x000fc800000006ff */
        /* <DEDUP_REMOVED lines=28> */
.L_x_5718:
        /* <DEDUP_REMOVED lines=13> */
[----:B--23--:R-:W-:Y:S01]  /*2b070*/  SHF.R.S32.HI R4, RZ, 0x1f, R19 ;  /* 0x0000001fff047819 */ /* 0x00cfe20000011413 */
[----:B------:R-:W-:-:S10]  /*2b080*/  IMAD.SHL.U32 R15, R19, 0x4, RZ ;  /* 0x00000004130f7824 */ /* 0x000fd400078e00ff */
        /* <DEDUP_REMOVED lines=51> */
.L_x_5599:
[----:B------:R-:W2:Y:S01]  /*2b3c0*/  LDL.LU R3, [R1+0x18] ;  /* 0x0000180001037983 */ /* 0x000ea20000300800 */
[----:B------:R-:W-:Y:S01]  /*2b3d0*/  MOV R12, R19 ;  /* 0x00000013000c7202 */ /* 0x000fe20000000f00 */
        /* <DEDUP_REMOVED lines=16> */
.L_x_5600:
[----:B------:R-:W-:Y:S05]  /*2b4e0*/  @!P0 BRA `(.L_x_5601) ;  /* 0x00000000000c8947 */ /* 0x000fea0003800000 */
[----:B------:R-:W2:Y:S04]  /*2b4f0*/  LDG.E R8, desc[UR54][R6.64] ;  /* 0x0000003606087981 */ /* 0x000ea8000c1e1900 */
[----:B------:R-:W2:Y:S02]  /*2b500*/  LDG.E R6, desc[UR54][R6.64+0x4] ;  /* 0x0000043606067981 */ /* 0x000ea4000c1e1900 */
[----:B--2---:R-:W-:-:S07]  /*2b510*/  IMAD.IADD R8, R6, 0x1, -R8 ;  /* 0x0000000106087824 */ /* 0x004fce00078e0a08 */
.L_x_5601:
[----:B-12---:R-:W2:Y:S01]  /*2b520*/  @P1 LDG.E R2, desc[UR54][R4.64] ;  /* 0x0000003604021981 */ /* 0x006ea2000c1e1900 */
[----:B------:R-:W1:Y:S03]  /*2b530*/  LDC R3, c[0x0][0x448] ;  /* 0x00011200ff037b82 */ /* 0x000e660000000800 */
[----:B------:R-:W3:Y:S04]  /*2b540*/  LDL R6, [R1+0x14] ;  /* 0x0000140001067983 */ /* 0x000ee80000100800 */
[----:B------:R4:W2:Y:S01]  /*2b550*/  @P1 LDG.E R4, desc[UR54][R4.64+0x4] ;  /* 0x0000043604041981 */ /* 0x0008a2000c1e1900 */
[----:B-1----:R-:W-:-:S13]  /*2b560*/  ISETP.NE.AND P0, PT, R3, 0x1, PT ;  /* 0x000000010300780c */ /* 0x002fda0003f05270 */
[----:B------:R-:W1:Y:S08]  /*2b570*/  @P0 LDC R3, c[0x0][0x44c] ;  /* 0x00011300ff030b82 */ /* 0x000e700000000800 */
[----:B----4-:R-:W4:Y:S01]  /*2b580*/  @P0 LDC R5, c[0x0][0x450] ;  /* 0x00011400ff050b82 */ /* 0x010f220000000800 */
[----:B-----5:R-:W-:Y:S01]  /*2b590*/  IMAD.IADD R7, R8, 0x1, -R0 ;  /* 0x0000000108077824 */ /* 0x020fe200078e0a00 */
        /* <DEDUP_REMOVED lines=11> */
[----:B------:R-:W-:Y:S02]  /*2b650*/  IMAD.IADD R2, R20, 0x1, R2 ;  /* 0x0000000114027824 */ /* 0x000fe400078e0202 */
[----:B------:R-:W-:-:S04]  /*2b660*/  IMAD.HI R0, R3, 0x66666667, RZ ;  /* 0x6666666703007827 */ /* 0x000fc800078e02ff */
[----:B------:R-:W-:Y:S01]  /*2b670*/  IMAD.HI R2, R2, 0x66666667, RZ ;  /* 0x6666666702027827 */ /* 0x000fe200078e02ff */
[----:B------:R-:W-:-:S04]  /*2b680*/  SHF.R.U32.HI R19, RZ, 0x1f, R0 ;  /* 0x0000001fff137819 */ /* 0x000fc80000011600 */
[----:B------:R-:W-:Y:S02]  /*2b690*/  SHF.R.U32.HI R6, RZ, 0x1f, R2 ;  /* 0x0000001fff067819 */ /* 0x000fe40000011602 */
[----:B------:R-:W-:Y:S02]  /*2b6a0*/  LEA.HI.SX32 R19, R0, R19, 0x1a ;  /* 0x0000001300137211 */ /* 0x000fe400078fd2ff */
[----:B------:R-:W-:-:S04]  /*2b6b0*/  LEA.HI.SX32 R6, R2, R6, 0x1a ;  /* 0x0000000602067211 */ /* 0x000fc800078fd2ff */
        /* <DEDUP_REMOVED lines=33> */
.L_x_5603:
[----:B------:R-:W-:Y:S05]  /*2b8d0*/  BSYNC B0 ;  /* 0x0000000000007941 */ /* 0x000fea0003800000 */
.L_x_5602:
[-C--:B------:R-:W-:Y:S01]  /*2b8e0*/  IMAD R2, R21, R0.reuse, RZ ;  /* 0x0000000015027224 */ /* 0x080fe200078e02ff */
[----:B------:R-:W-:Y:S04]  /*2b8f0*/  BSSY B0, `(.L_x_5604) ;  /* 0x000015f000007945 */ /* 0x000fe80003800000 */
[----:B------:R-:W-:-:S05]  /*2b900*/  VIADDMNMX R0, R2, R0, R6, PT ;  /* 0x0000000002007246 */ /* 0x000fca0003800106 */
[--C-:B------:R-:W-:Y:S02]  /*2b910*/  IMAD R3, R0, 0xa0, -R7.reuse ;  /* 0x000000a000037824 */ /* 0x100fe400078e0a07 */
[----:B------:R-:W-:-:S03]  /*2b920*/  IMAD R0, R2, 0xa0, -R7 ;  /* 0x000000a002007824 */ /* 0x000fc600078e0a07 */
[----:B------:R-:W-:Y:S02]  /*2b930*/  VIMNMX R9, R3, R9, PT ;  /* 0x0000000903097248 */ /* 0x000fe40003fe0100 */
[----:B------:R-:W-:-:S04]  /*2b940*/  VIMNMX R0, RZ, R0, !PT ;  /* 0x00000000ff007248 */ /* 0x000fc80007fe0100 */
[----:B------:R-:W-:Y:S01]  /*2b950*/  ISETP.GT.AND P0, PT, R9, R0, PT ;  /* 0x000000000900720c */ /* 0x000fe20003f04270 */
[----:B------:R-:W-:-:S05]  /*2b960*/  IMAD.WIDE.U32 R2, R0, -0x33333333, RZ ;  /* 0xcccccccd00027825 */ /* 0x000fca00078e00ff */
[----:B------:R-:W-:-:S05]  /*2b970*/  SHF.R.U32.HI R2, RZ, 0x7, R3 ;  /* 0x00000007ff027819 */ /* 0x000fca0000011603 */
[----:B------:R-:W-:Y:S02]  /*2b980*/  IMAD.MOV.U32 R8, RZ, RZ, R2 ;  /* 0x000000ffff087224 */ /* 0x000fe400078e0002 */
        /* <DEDUP_REMOVED lines=14> */
.L_x_5890:
[----:B--2---:R-:W-:Y:S02]  /*2ba70*/  ISETP.NE.AND P0, PT, R14, RZ, PT ;  /* 0x000000ff0e00720c */ /* 0x004fe40003f05270 */
[----:B------:R-:W-:-:S11]  /*2ba80*/  PLOP3.LUT P6, PT, PT, PT, PT, 0x8, 0x0 ;  /* 0x000000000000781c */ /* 0x000fd60003fce170 */
[----:B------:R-:W-:Y:S05]  /*2ba90*/  @P0 BRA `(.L_x_5607) ;  /* 0x00000000000c0947 */ /* 0x000fea0003800000 */
[----:B------:R-:W-:-:S03]  /*2baa0*/  UMOV UR4, 0xffffffff ;  /* 0xffffffff00047882 */ /* 0x000fc60000000000 */
[----:B------:R-:W-:Y:S05]  /*2bab0*/  BRA.DIV UR4, `(.L_x_5608) ;  /* 0x000000ae04ec7947 */ /* 0x000fea000b800000 */
[----:B------:R-:W-:-:S13]  /*2bac0*/  ELECT P6, URZ, PT ;  /* 0x00000000003f782f */ /* 0x000fda00038c0000 */
.L_x_5607:
        /* <DEDUP_REMOVED lines=9> */
.L_x_5893:
[----:B------:R-:W-:Y:S05]  /*2bb60*/  BSYNC B1 ;  /* 0x0000000000017941 */ /* 0x000fea0003800000 */
.L_x_5609:
        /* <DEDUP_REMOVED lines=12> */
.L_x_5894:
[----:B------:R-:W-:Y:S05]  /*2bc30*/  BSYNC B2 ;  /* 0x0000000000027941 */ /* 0x000fea0003800000 */
.L_x_5613:
        /* <DEDUP_REMOVED lines=9> */
.L_x_5616:
[----:B------:R-:W-:Y:S05]  /*2bcd0*/  BSYNC B2 ;  /* 0x0000000000027941 */ /* 0x000fea0003800000 */
.L_x_5615:
        /* <DEDUP_REMOVED lines=13> */
.L_x_5617:
        /* <DEDUP_REMOVED lines=12> */
[----:B------:R-:W-:Y:S01]  /*2be70*/  UMOV UR6, 0x0 ;  /* 0x0000000000067882 */ /* 0x000fe20000000000 */
[----:B------:R-:W-:Y:S01]  /*2be80*/  IADD3 R5, R7, 0x26a00, RZ ;  /* 0x00026a0007057810 */ /* 0x000fe20007ffe0ff */
[----:B------:R-:W-:Y:S01]  /*2be90*/  UMOV UR7, 0x12f00000 ;  /* 0x12f0000000077882 */ /* 0x000fe20000000000 */
[----:B------:R-:W-:-:S15]  /*2bea0*/  R2UR UR10, R14 ;  /* 0x000000000e0a72ca */ /* 0x000fde00000e0000 */
.L_x_5618:
        /* <DEDUP_REMOVED lines=16> */
.L_x_5619:
        /* <DEDUP_REMOVED lines=13> */
.L_x_5895:
[----:B------:R-:W-:Y:S05]  /*2c080*/  BSYNC B2 ;  /* 0x0000000000027941 */ /* 0x000fea0003800000 */
.L_x_5620:
        /* <DEDUP_REMOVED lines=11> */
.L_x_5623:
[----:B------:R-:W-:Y:S05]  /*2c140*/  BSYNC B2 ;  /* 0x0000000000027941 */ /* 0x000fea0003800000 */
.L_x_5622:
        /* <DEDUP_REMOVED lines=8> */
.L_x_5624:
        /* <DEDUP_REMOVED lines=15> */
.L_x_5625:
        /* <DEDUP_REMOVED lines=15> */
.L_x_5626:
        /* <DEDUP_REMOVED lines=10> */
.L_x_5612:
[----:B------:R-:W-:Y:S05]  /*2c450*/  BSYNC B1 ;  /* 0x0000000000017941 */ /* 0x000fea0003800000 */
.L_x_5611:
        /* <DEDUP_REMOVED lines=13> */
.L_x_5643:
[----:B------:R-:W-:Y:S05]  /*2c530*/  YIELD ;  /* 0x0000000000007946 */ /* 0x000fea0003800000 */
[----:B------:R-:W-:Y:S04]  /*2c540*/  BSSY B1, `(.L_x_5627) ;  /* 0x000008d000017945 */ /* 0x000fe80003800000 */
[----:B--2---:R-:W-:Y:S05]  /*2c550*/  @!P6 BRA `(.L_x_5628) ;  /* 0x00000008002ce947 */ /* 0x004fea0003800000 */
[----:B-1----:R-:W2:Y:S04]  /*2c560*/  LDL R5, [R1+0x20] ;  /* 0x0000200001057983 */ /* 0x002ea80000100800 */
        /* <DEDUP_REMOVED lines=9> */
.L_x_5896:
[----:B------:R-:W-:Y:S05]  /*2c600*/  BSYNC B2 ;  /* 0x0000000000027941 */ /* 0x000fea0003800000 */
.L_x_5629:
        /* <DEDUP_REMOVED lines=9> */
.L_x_5632:
[----:B------:R-:W-:Y:S05]  /*2c6a0*/  BSYNC B2 ;  /* 0x0000000000027941 */ /* 0x000fea0003800000 */
.L_x_5631:
        /* <DEDUP_REMOVED lines=9> */
[----:B--2---:R-:W-:Y:S01]  /*2c740*/  IMAD R5, R3, 0x7800, R18 ;  /* 0x0000780003057824 */ /* 0x004fe200078e0212 */
[----:B------:R-:W-:-:S03]  /*2c750*/  IADD3 R3, R7, 0x33490, RZ ;  /* 0x0003349007037810 */ /* 0x000fc60007ffe0ff */
[----:B------:R-:W-:-:S08]  /*2c760*/  VIADD R9, R5, 0x24200 ;  /* 0x0002420005097836 */ /* 0x000fd00000000000 */
.L_x_5633:
        /* <DEDUP_REMOVED lines=16> */
.L_x_5634:
        /* <DEDUP_REMOVED lines=16> */
.L_x_5635:
        /* <DEDUP_REMOVED lines=13> */
.L_x_5897:
[----:B------:R-:W-:Y:S05]  /*2ca40*/  BSYNC B2 ;  /* 0x0000000000027941 */ /* 0x000fea0003800000 */
.L_x_5636:
        /* <DEDUP_REMOVED lines=11> */
.L_x_5639:
[----:B------:R-:W-:Y:S05]  /*2cb00*/  BSYNC B2 ;  /* 0x0000000000027941 */ /* 0x000fea0003800000 */
.L_x_5638:
        /* <DEDUP_REMOVED lines=8> */
.L_x_5640:
        /* <DEDUP_REMOVED lines=15> */
.L_x_5641:
        /* <DEDUP_REMOVED lines=15> */
.L_x_5642:
        /* <DEDUP_REMOVED lines=10> */
.L_x_5628:
[----:B------:R-:W-:Y:S05]  /*2ce10*/  BSYNC B1 ;  /* 0x0000000000017941 */ /* 0x000fea0003800000 */
.L_x_5627:
        /* <DEDUP_REMOVED lines=12> */
.L_x_5605:
[----:B------:R-:W-:Y:S05]  /*2cee0*/  BSYNC B0 ;  /* 0x0000000000007941 */ /* 0x000fea0003800000 */
.L_x_5604:
        /* <DEDUP_REMOVED lines=8> */
[----:B------:R-:W4:Y:S08]  /*2cf70*/  @P1 LDC R2, c[0x0][0x44c] ;  /* 0x00011300ff021b82 */ /* 0x000f300000000800 */
[----:B-12---:R-:W1:Y:S01]  /*2cf80*/  @P1 LDC R3, c[0x0][0x450] ;  /* 0x00011400ff031b82 */ /* 0x006e620000000800 */
[----:B---3--:R-:W-:-:S05]  /*2cf90*/  LEA R0, R4, 0x7f, 0x7 ;  /* 0x0000007f04007811 */ /* 0x008fca00078e38ff */
[----:B----4-:R-:W-:-:S05]  /*2cfa0*/  @P1 IMAD.HI.U32 R2, R0, R2, RZ ;  /* 0x0000000200021227 */ /* 0x010fca00078e00ff */
[----:B-1----:R-:W-:-:S04]  /*2cfb0*/  @P1 SHF.R.U32.HI R0, RZ, R3, R2 ;  /* 0x00000003ff001219 */ /* 0x002fc80000011602 */
[----:B------:R-:W-:-:S05]  /*2cfc0*/  IADD3 R0, R20, R0, RZ ;  /* 0x0000000014007210 */ /* 0x000fca0007ffe0ff */
[----:B------:R-:W-:-:S05]  /*2cfd0*/  IMAD.HI R0, R0, 0x66666667, RZ ;  /* 0x6666666700007827 */ /* 0x000fca00078e02ff */
[----:B------:R-:W-:-:S04]  /*2cfe0*/  SHF.R.U32.HI R4, RZ, 0x1f, R0 ;  /* 0x0000001fff047819 */ /* 0x000fc80000011600 */
[----:B------:R-:W-:Y:S01]  /*2cff0*/  LEA.HI.SX32 R4, R0, R4, 0x1a ;  /* 0x0000000400047211 */ /* 0x000fe200078fd2ff */
[----:B------:R-:W-:-:S03]  /*2d000*/  IMAD.MOV.U32 R0, RZ, RZ, RZ ;  /* 0x000000ffff007224 */ /* 0x000fc600078e00ff */
[----:B------:R-:W-:-:S04]  /*2d010*/  VIMNMX R4, R19, R4, PT ;  /* 0x0000000413047248 */ /* 0x000fc80003fe0100 */
[----:B------:R-:W-:-:S13]  /*2d020*/  ISETP.GE.AND P1, PT, R4, 0x1, PT ;  /* 0x000000010400780c */ /* 0x000fda0003f26270 */
[----:B0-----:R-:W-:Y:S05]  /*2d030*/  @!P1 BRA `(.L_x_5645) ;  /* 0x00000000006c9947 */ /* 0x001fea0003800000 */
        /* <DEDUP_REMOVED lines=27> */
.L_x_5645:
[----:B------:R-:W-:Y:S05]  /*2d1f0*/  BSYNC B0 ;  /* 0x0000000000007941 */ /* 0x000fea0003800000 */
.L_x_5644:
        /* <DEDUP_REMOVED lines=24> */
.L_x_5646:
        /* <DEDUP_REMOVED lines=20> */
.L_x_5649:
[----:B------:R-:W-:Y:S05]  /*2d4c0*/  BSYNC B6 ;  /* 0x0000000000067941 */ /* 0x000fea0003800000 */
.L_x_5648:
        /* <DEDUP_REMOVED lines=24> */
.L_x_5651:
[----:B------:R-:W-:Y:S05]  /*2d650*/  BSYNC B6 ;  /* 0x0000000000067941 */ /* 0x000fea0003800000 */
.L_x_5650:
        /* <DEDUP_REMOVED lines=20> */
.L_x_5653:
[----:B------:R-:W-:Y:S05]  /*2d7a0*/  BSYNC B6 ;  /* 0x0000000000067941 */ /* 0x000fea0003800000 */
.L_x_5652:
        /* <DEDUP_REMOVED lines=19> */
.L_x_5655:
[----:B------:R-:W-:Y:S05]  /*2d8e0*/  BSYNC B6 ;  /* 0x0000000000067941 */ /* 0x000fea0003800000 */
.L_x_5654:
        /* <DEDUP_REMOVED lines=23> */
.L_x_5900:
        /* <DEDUP_REMOVED lines=10> */
.L_x_5903:
        /* <DEDUP_REMOVED lines=23> */
.L_x_5659:
        /* <DEDUP_REMOVED lines=9> */
.L_x_5904:
        /* <DEDUP_REMOVED lines=8> */
.L_x_5661:
        /* <DEDUP_REMOVED lines=29> */
.L_x_5905:
        /* <DEDUP_REMOVED lines=8> */
.L_x_5663:
        /* <DEDUP_REMOVED lines=29> */
.L_x_5657:
        /* <DEDUP_REMOVED lines=28> */
[----:B------:R-:W-:Y:S01]  /*2e360*/  MOV R4, UR4 ;  /* 0x0000000400047c02 */ /* 0x000fe20008000f00 */
[----:B------:R-:W-:Y:S01]  /*2e370*/  IMAD.U32 R5, RZ, RZ, UR5 ;  /* 0x00000005ff057e24 */ /* 0x000fe2000f8e00ff */
        /* <DEDUP_REMOVED lines=10> */
.L_x_5665:
[----:B------:R-:W-:Y:S05]  /*2e420*/  BSYNC B6 ;  /* 0x0000000000067941 */ /* 0x000fea0003800000 */
.L_x_5664:
        /* <DEDUP_REMOVED lines=13> */
[C---:B------:R-:W-:Y:S02]  /*2e500*/  LOP3.LUT R11, R8.reuse, 0x40, RZ, 0xfc, !PT ;  /* 0x00000040080b7812 */ /* 0x040fe400078efcff */
[----:B------:R-:W-:Y:S01]  /*2e510*/  LOP3.LUT R8, R8, 0x80, RZ, 0xfc, !PT ;  /* 0x0000008008087812 */ /* 0x000fe200078efcff */
[----:B---3--:R-:W-:Y:S02]  /*2e520*/  IMAD.MOV.U32 R3, RZ, RZ, R5 ;  /* 0x000000ffff037224 */ /* 0x008fe400078e0005 */
        /* <DEDUP_REMOVED lines=26> */
[----:B------:R-:W0:Y:S03]  /*2e6d0*/  S2R R5, SR_TID.X ;  /* 0x0000000000057919 */ /* 0x000e260000002100 */
[----:B------:R-:W-:Y:S02]  /*2e6e0*/  IADD3 R3, R3, R0, RZ ;  /* 0x0000000003037210 */ /* 0x000fe40007ffe0ff */
        /* <DEDUP_REMOVED lines=9> */
[----:B0-----:R-:W-:-:S05]  /*2e780*/  IMAD.SHL.U32 R9, R5, 0x10, RZ ;  /* 0x0000001005097824 */ /* 0x001fca00078e00ff */
[----:B------:R-:W-:-:S04]  /*2e790*/  LOP3.LUT R9, R9, 0x30, RZ, 0xc0, !PT ;  /* 0x0000003009097812 */ /* 0x000fc800078ec0ff */
[----:B------:R-:W-:Y:S01]  /*2e7a0*/  ISETP.GE.AND P0, PT, R9, UR4, PT ;  /* 0x0000000409007c0c */ /* 0x000fe2000bf06270 */
[----:B------:R-:W-:Y:S01]  /*2e7b0*/  UMOV UR4, 0xffffffff ;  /* 0xffffffff00047882 */ /* 0x000fe20000000000 */
[----:B------:R-:W-:Y:S02]  /*2e7c0*/  IADD3.X R3, R3, UR7, R0, P3, !PT ;  /* 0x0000000703037c10 */ /* 0x000fe40009ffe400 */
[----:B-1----:R-:W-:Y:S09]  /*2e7d0*/  BRA.DIV UR4, `(.L_x_5666) ;  /* 0x0000008604a47947 */ /* 0x002ff2000b800000 */
[----:B------:R-:W0:Y:S02]  /*2e7e0*/  S2R R6, SR_TID.X ;  /* 0x0000000000067919 */ /* 0x000e240000002100 */
[----:B0-----:R-:W-:Y:S02]  /*2e7f0*/  LOP3.LUT R11, R6, 0x7f, RZ, 0xc0, !PT ;  /* 0x0000007f060b7812 */ /* 0x001fe400078ec0ff */
[----:B------:R-:W2:Y:S02]  /*2e800*/  LDL.LU R6, [R1+0x48] ;  /* 0x0000480001067983 */ /* 0x000ea40000300800 */
[----:B------:R-:W-:-:S05]  /*2e810*/  SHF.R.U32.HI R11, RZ, 0x2, R11 ;  /* 0x00000002ff0b7819 */ /* 0x000fca000001160b */
[----:B------:R-:W-:-:S04]  /*2e820*/  IMAD R0, R10, 0x80, R11 ;  /* 0x000000800a007824 */ /* 0x000fc800078e020b */
        /* <DEDUP_REMOVED lines=36> */
.L_x_5914:
        /* <DEDUP_REMOVED lines=12> */
.L_x_5668:
[----:B------:R-:W-:Y:S05]  /*2eb30*/  BSYNC B0 ;  /* 0x0000000000007941 */ /* 0x000fea0003800000 */
.L_x_5667:
[----:B------:R-:W-:Y:S01]  /*2eb40*/  NOP ;  /* 0x0000000000007918 */ /* 0x000fe20000000000 */
[----:B------:R-:W-:-:S13]  /*2eb50*/  PLOP3.LUT P0, PT, PT, PT, PT, 0x80, 0x0 ;  /* 0x000000000000781c */ /* 0x000fda0003f0f070 */
.L_x_5669:
[----:B------:R-:W-:Y:S02]  /*2eb60*/  PLOP3.LUT P1, PT, P1, P0, PT, 0xa2, 0x0 ;  /* 0x000000000000781c */ /* 0x000fe40000f21472 */
[----:B------:R-:W-:-:S08]  /*2eb70*/  @P0 R2UR P1, UR4, R18 ;  /* 0x00000000120402ca */ /* 0x000fd00000020000 */
[----:B------:R-:W-:-:S05]  /*2eb80*/  @P0 PLOP3.LUT P0, PT, P1, PT, PT, 0x80, 0x0 ;  /* 0x000000000000081c */ /* 0x000fca0000f0f070 */
[----:B------:R-:W-:Y:S01]  /*2eb90*/  @!P1 SYNCS.ARRIVE.TRANS64.RED.A0T1 RZ, [UR4+0x33400], RZ ;  /* 0x033400ffffff99a7 */ /* 0x000fe20008200404 */
[----:B------:R-:W-:Y:S07]  /*2eba0*/  @!P1 ARRIVES.LDGSTSBAR.64.TRANSCNT [UR4+0x33400] ;  /* 0x03340000ff0099b0 */ /* 0x000fee0008000a84 */
[----:B------:R-:W-:Y:S05]  /*2ebb0*/  @P0 BRA.U.ANY `(.L_x_5669) ;  /* 0xfffffffd00e80947 */ /* 0x000fea000393ffff */
[----:B----4-:R-:W4:Y:S02]  /*2ebc0*/  LDL.LU R2, [R1+0x5c] ;  /* 0x00005c0001027983 */ /* 0x010f240000300800 */
[----:B----4-:R-:W-:-:S04]  /*2ebd0*/  IADD3 R2, R2, 0x1, RZ ;  /* 0x0000000102027810 */ /* 0x010fc80007ffe0ff */
        /* <DEDUP_REMOVED lines=10> */
.L_x_5915:
[----:B------:R-:W-:Y:S05]  /*2ec80*/  BSYNC B0 ;  /* 0x0000000000007941 */ /* 0x000fea0003800000 */
.L_x_5670:
[----:B------:R-:W5:Y:S04]  /*2ec90*/  LDL.LU R2, [R1+0x4c] ;  /* 0x00004c0001027983 */ /* 0x000f680000300800 */
[----:B0-2---:R-:W2:Y:S01]  /*2eca0*/  LDL R3, [R1+0x2c] ;  /* 0x00002c0001037983 */ /* 0x005ea20000100800 */
[----:B-----5:R-:W-:-:S05]  /*2ecb0*/  VIADD R2, R2, 0xfffffffe ;  /* 0xfffffffe02027836 */ /* 0x020fca0000000000 */
[----:B--2---:R-:W-:-:S13]  /*2ecc0*/  ISETP.GE.AND P0, PT, R2, R3, PT ;  /* 0x000000030200720c */ /* 0x004fda0003f06270 */
[----:B------:R-:W-:Y:S05]  /*2ecd0*/  @!P0 BRA `(.L_x_5672) ;  /* 0x0000001800188947 */ /* 0x000fea0003800000 */
[----:B----4-:R0:W5:Y:S04]  /*2ece0*/  LDL.LU R0, [R1+0xc] ;  /* 0x00000c0001007983 */ /* 0x0101680000300800 */
[----:B---3--:R0:W5:Y:S02]  /*2ecf0*/  LDL.LU R8, [R1+0x24] ;  /* 0x0000240001087983 */ /* 0x0081640000300800 */
.L_x_5696:
        /* <DEDUP_REMOVED lines=36> */
.L_x_5675:
        /* <DEDUP_REMOVED lines=8> */
.L_x_5916:
[----:B------:R-:W-:Y:S05]  /*2efc0*/  BSYNC B1 ;  /* 0x0000000000017941 */ /* 0x000fea0003800000 */
.L_x_5676:
        /* <DEDUP_REMOVED lines=9> */
.L_x_5679:
[----:B------:R-:W-:Y:S05]  /*2f060*/  BSYNC B1 ;  /* 0x0000000000017941 */ /* 0x000fea0003800000 */
.L_x_5678:
        /* <DEDUP_REMOVED lines=13> */
.L_x_5680:
        /* <DEDUP_REMOVED lines=16> */
.L_x_5681:
        /* <DEDUP_REMOVED lines=16> */
.L_x_5682:
        /* <DEDUP_REMOVED lines=13> */
.L_x_5917:
[----:B------:R-:W-:Y:S05]  /*2f410*/  BSYNC B1 ;  /* 0x0000000000017941 */ /* 0x000fea0003800000 */
.L_x_5683:
        /* <DEDUP_REMOVED lines=11> */
.L_x_5686:
[----:B------:R-:W-:Y:S05]  /*2f4d0*/  BSYNC B1 ;  /* 0x0000000000017941 */ /* 0x000fea0003800000 */
.L_x_5685:
        /* <DEDUP_REMOVED lines=8> */
.L_x_5687:
        /* <DEDUP_REMOVED lines=15> */
.L_x_5688:
        /* <DEDUP_REMOVED lines=15> */
.L_x_5689:
        /* <DEDUP_REMOVED lines=10> */
.L_x_5674:
[----:B------:R-:W-:Y:S05]  /*2f7e0*/  BSYNC B0 ;  /* 0x0000000000007941 */ /* 0x000fea0003800000 */
.L_x_5673:
[----:B------:R-:W-:-:S06]  /*2f7f0*/  UISETP.NE.AND UP0, UPT, UR37, 0x3, UPT ;  /* 0x000000032500788c */ /* 0x000fcc000bf05270 */
[----:B------:R-:W-:-:S13]  /*2f800*/  PLOP3.LUT P0, PT, PT, PT, UP0, 0x80, 0x0 ;  /* 0x000000000000781c */ /* 0x000fda0003f0f008 */
[----:B------:R-:W-:Y:S05]  /*2f810*/  @!P0 BRA `(.L_x_5690) ;  /* 0x0000000000048947 */ /* 0x000fea0003800000 */
[----:B------:R-:W-:Y:S01]  /*2f820*/  BPT.TRAP 0x1 ;  /* 0x000000040000795c */ /* 0x000fe20000300000 */
.L_x_5690:
        /* <DEDUP_REMOVED lines=8> */
.L_x_5918:
[----:B------:R-:W-:Y:S05]  /*2f8b0*/  BSYNC B0 ;  /* 0x0000000000007941 */ /* 0x000fea0003800000 */
.L_x_5691:
[----:B------:R-:W-:Y:S05]  /*2f8c0*/  @!P1 BRA `(.L_x_5693) ;  /* 0x0000000000049947 */ /* 0x000fea0003800000 */
[----:B------:R-:W-:Y:S01]  /*2f8d0*/  BPT.TRAP 0x1 ;  /* 0x000000040000795c */ /* 0x000fe20000300000 */
.L_x_5693:
[----:B---3--:R-:W-:Y:S01]  /*2f8e0*/  SHF.L.U32 R4, R8, 0x1f, RZ ;  /* 0x0000001f08047819 */ /* 0x008fe200000006ff */
[----:B------:R-:W-:-:S03]  /*2f8f0*/  IMAD R0, R0, 0x7800, RZ ;  /* 0x0000780000007824 */ /* 0x000fc600078e02ff */
[----:B------:R-:W3:Y:S02]  /*2f900*/  SYNCS.PHASECHK.TRANS64.TRYWAIT P0, [R3+URZ+0x33460], R4 ;  /* 0x03346004030075a7 */ /* 0x000ee4000800017f */
[----:B---3--:R-:W-:Y:S05]  /*2f910*/  @!P0 BRA `(.L_x_5694) ;  /* 0x0000007c00108947 */ /* 0x008fea0003800000 */
.L_x_5919:
[----:B------:R3:W-:Y:S04]  /*2f920*/  STL [R1+0x7c], R3 ;  /* 0x00007c0301007387 */ /* 0x0007e80000100800 */
[----:B---3--:R-:W3:Y:S04]  /*2f930*/  LDL R3, [R1+0x4] ;  /* 0x0000040001037983 */ /* 0x008ee80000100800 */
[----:B------:R4:W-:Y:S04]  /*2f940*/  STL [R1+0x78], R2 ;  /* 0x0000780201007387 */ /* 0x0009e80000100800 */
[----:B----4-:R-:W4:Y:S01]  /*2f950*/  LDL R2, [R1] ;  /* 0x0000000001027983 */ /* 0x010f220000100800 */
[----:B------:R-:W-:Y:S05]  /*2f960*/  WARPSYNC.ALL ;  /* 0x0000000000007948 */ /* 0x000fea0003800000 */
[C---:B------:R-:W-:Y:S01]  /*2f970*/  VIADD R14, R0.reuse, 0x2800 ;  /* 0x00002800000e7836 */ /* 0x040fe20000000000 */
[C---:B------:R-:W-:Y:S01]  /*2f980*/  IADD3 R12, R0.reuse, 0x800, RZ ;  /* 0x00000800000c7810 */ /* 0x040fe20007ffe0ff */
[----:B------:R-:W-:-:S02]  /*2f990*/  VIADD R13, R0, 0x5000 ;  /* 0x00005000000d7836 */ /* 0x000fc40000000000 */
[C---:B------:R-:W-:Y:S02]  /*2f9a0*/  VIADD R15, R0.reuse, 0x1800 ;  /* 0x00001800000f7836 */ /* 0x040fe40000000000 */
[C---:B------:R-:W-:Y:S02]  /*2f9b0*/  VIADD R21, R0.reuse, 0x2000 ;  /* 0x0000200000157836 */ /* 0x040fe40000000000 */
[C---:B------:R-:W-:Y:S01]  /*2f9c0*/  VIADD R20, R0.reuse, 0x5800 ;  /* 0x0000580000147836 */ /* 0x040fe20000000000 */
[----:B---3--:R-:W-:-:S05]  /*2f9d0*/  LOP3.LUT R4, R0, R3, RZ, 0xfc, !PT ;  /* 0x0000000300047212 */ /* 0x008fca00078efcff */
[----:B------:R-:W-:-:S06]  /*2f9e0*/  IMAD.IADD R4, R18, 0x1, R4 ;  /* 0x0000000112047824 */ /* 0x000fcc00078e0204 */
        /* <DEDUP_REMOVED lines=61> */
[----:B------:R-:W-:-:S02]  /*2fdc0*/  PRMT R11, R6, 0x7531, R7 ;  /* 0x00007531060b7816 */ /* 0x000fc40000000007 */
[----:B------:R-:W-:-:S05]  /*2fdd0*/  IADD3 R4, R19, R4, RZ ;  /* 0x0000000413047210 */ /* 0x000fca0007ffe0ff */
        /* <DEDUP_REMOVED lines=55> */
[----:B------:R-:W-:Y:S02]  /*30150*/  PRMT R11, R6, 0x7531, R7 ;  /* 0x00007531060b7816 */ /* 0x000fe40000000007 */
[----:B------:R-:W-:-:S05]  /*30160*/  IADD3 R4, R19, R4, RZ ;  /* 0x0000000413047210 */ /* 0x000fca0007ffe0ff */
        /* <DEDUP_REMOVED lines=47> */
.L_x_5695:
[----:B-1----:R-:W1:Y:S01]  /*30460*/  S2R R0, SR_TID.X ;  /* 0x0000000000007919 */ /* 0x002e620000002100 */
[----:B--2--5:R2:W-:Y:S01]  /*30470*/  SYNCS.ARRIVE.TRANS64.A1T0 RZ, [R3+URZ+0x33450], RZ ;  /* 0x033450ff03ff79a7 */ /* 0x0245e2000810003f */
        /* <DEDUP_REMOVED lines=12> */
.L_x_5672:
        /* <DEDUP_REMOVED lines=18> */
.L_x_5698:
[----:B------:R-:W-:Y:S05]  /*30660*/  BSYNC B0 ;  /* 0x0000000000007941 */ /* 0x000fea0003800000 */
.L_x_5697:
[----:B------:R-:W-:-:S06]  /*30670*/  UISETP.NE.AND UP0, UPT, UR37, 0x3, UPT ;  /* 0x000000032500788c */ /* 0x000fcc000bf05270 */
[----:B------:R-:W-:-:S13]  /*30680*/  PLOP3.LUT P1, PT, PT, PT, UP0, 0x80, 0x0 ;  /* 0x000000000000781c */ /* 0x000fda0003f2f008 */
[----:B------:R-:W-:Y:S05]  /*30690*/  @!P1 BRA `(.L_x_5699) ;  /* 0x0000000000049947 */ /* 0x000fea0003800000 */
[----:B------:R-:W-:Y:S01]  /*306a0*/  BPT.TRAP 0x1 ;  /* 0x000000040000795c */ /* 0x000fe20000300000 */
.L_x_5699:
        /* <DEDUP_REMOVED lines=10> */
.L_x_5920:
[----:B------:R-:W-:Y:S05]  /*30750*/  BSYNC B0 ;  /* 0x0000000000007941 */ /* 0x000fea0003800000 */
.L_x_5700:
[----:B------:R-:W-:Y:S05]  /*30760*/  @!P2 BRA `(.L_x_5702) ;  /* 0x000000000004a947 */ /* 0x000fea0003800000 */
[----:B------:R-:W-:Y:S01]  /*30770*/  BPT.TRAP 0x1 ;  /* 0x000000040000795c */ /* 0x000fe20000300000 */
.L_x_5702:
[----:B--2---:R-:W2:Y:S02]  /*30780*/  LDL R2, [R1+0x24] ;  /* 0x0000240001027983 */ /* 0x004ea40000100800 */
[----:B--2---:R-:W-:-:S04]  /*30790*/  SHF.L.U32 R2, R2, 0x1f, RZ ;  /* 0x0000001f02027819 */ /* 0x004fc800000006ff */
[----:B------:R-:W2:Y:S02]  /*307a0*/  SYNCS.PHASECHK.TRANS64.TRYWAIT P1, [R0+URZ+0x33460], R2 ;  /* 0x03346002000075a7 */ /* 0x000ea4000802017f */
[----:B--2---:R-:W-:Y:S05]  /*307b0*/  @!P1 BRA `(.L_x_5703) ;  /* 0x0000006c00909947 */ /* 0x004fea0003800000 */
.L_x_5921:
        /* <DEDUP_REMOVED lines=8> */
[----:B------:R-:W-:Y:S01]  /*30840*/  VIADD R20, R2, 0x5000 ;  /* 0x0000500002147836 */ /* 0x000fe20000000000 */
[----:B------:R-:W-:Y:S01]  /*30850*/  IADD3 R3, R18, R3, RZ ;  /* 0x0000000312037210 */ /* 0x000fe20007ffe0ff */
[C---:B------:R-:W-:Y:S02]  /*30860*/  VIADD R13, R2.reuse, 0x1000 ;  /* 0x00001000020d7836 */ /* 0x040fe40000000000 */
[C---:B------:R-:W-:Y:S02]  /*30870*/  VIADD R15, R2.reuse, 0x1800 ;  /* 0x00001800020f7836 */ /* 0x040fe40000000000 */
        /* <DEDUP_REMOVED lines=12> */
[----:B------:R-:W-:-:S03]  /*30940*/  LOP3.LUT R12, R12, R17, RZ, 0xfc, !PT ;  /* 0x000000110c0c7212 */ /* 0x000fc600078efcff */
[----:B------:R-:W-:Y:S01]  /*30950*/  IMAD.IADD R3, R19, 0x1, R3 ;  /* 0x0000000113037824 */ /* 0x000fe200078e0203 */
[C-C-:B--2---:R-:W-:Y:S02]  /*30960*/  PRMT R8, R4.reuse, 0x6420, R5.reuse ;  /* 0x0000642004087816 */ /* 0x144fe40000000005 */
[----:B------:R-:W-:Y:S02]  /*30970*/  PRMT R9, R4, 0x7531, R5 ;  /* 0x0000753104097816 */ /* 0x000fe40000000005 */
        /* <DEDUP_REMOVED lines=27> */
[----:B------:R-:W-:Y:S02]  /*30b30*/  PRMT R9, R4, 0x7531, R5 ;  /* 0x0000753104097816 */ /* 0x000fe40000000005 */
[----:B------:R-:W-:Y:S01]  /*30b40*/  MOV R5, R17 ;  /* 0x0000001100057202 */ /* 0x000fe20000000f00 */
[----:B------:R-:W-:Y:S01]  /*30b50*/  VIADD R17, R2, 0x2000 ;  /* 0x0000200002117836 */ /* 0x000fe20000000000 */
[C-C-:B------:R-:W-:Y:S02]  /*30b60*/  PRMT R10, R6.reuse, 0x6420, R7.reuse ;  /* 0x00006420060a7816 */ /* 0x140fe40000000007 */
[----:B------:R-:W-:-:S02]  /*30b70*/  PRMT R11, R6, 0x7531, R7 ;  /* 0x00007531060b7816 */ /* 0x000fc40000000007 */
        /* <DEDUP_REMOVED lines=9> */
[----:B-1----:R-:W-:Y:S01]  /*30c10*/  LOP3.LUT R3, R14, R11, RZ, 0xfc, !PT ;  /* 0x0000000b0e037212 */ /* 0x002fe200078efcff */
[----:B------:R-:W-:-:S04]  /*30c20*/  IMAD.MOV.U32 R14, RZ, RZ, R11 ;  /* 0x000000ffff0e7224 */ /* 0x000fc800078e000b */
        /* <DEDUP_REMOVED lines=13> */
[----:B------:R-:W-:Y:S02]  /*30d00*/  IMAD.MOV.U32 R12, RZ, RZ, R14 ;  /* 0x000000ffff0c7224 */ /* 0x000fe400078e000e */
[----:B------:R-:W-:Y:S02]  /*30d10*/  VIADD R14, R2, 0x6000 ;  /* 0x00006000020e7836 */ /* 0x000fe40000000000 */
[----:B------:R-:W-:Y:S01]  /*30d20*/  IMAD.IADD R3, R19, 0x1, R3 ;  /* 0x0000000113037824 */ /* 0x000fe200078e0203 */
[C-C-:B--2---:R-:W-:Y:S02]  /*30d30*/  PRMT R8, R4.reuse, 0x6420, R5.reuse ;  /* 0x0000642004087816 */ /* 0x144fe40000000005 */
[----:B------:R-:W-:-:S02]  /*30d40*/  PRMT R9, R4, 0x7531, R5 ;  /* 0x0000753104097816 */ /* 0x000fc40000000005 */
[C-C-:B------:R-:W-:Y:S02]  /*30d50*/  PRMT R10, R6.reuse, 0x6420, R7.reuse ;  /* 0x00006420060a7816 */ /* 0x140fe40000000007 */
[----:B------:R-:W-:-:S05]  /*30d60*/  PRMT R11, R6, 0x7531, R7 ;  /* 0x00007531060b7816 */ /* 0x000fca0000000007 */
[----:B------:R1:W-:Y:S02]  /*30d70*/  STSM.16.M88.4 [R3], R8 ;  /* 0x0000000803007844 */ /* 0x0003e40000000200 */
[----:B-1----:R-:W-:-:S05]  /*30d80*/  VIADD R3, R2, 0x3800 ;  /* 0x0000380002037836 */ /* 0x002fca0000000000 */
[C---:B------:R-:W-:Y:S02]  /*30d90*/  LOP3.LUT R4, R3.reuse, R13, RZ, 0xfc, !PT ;  /* 0x0000000d03047212 */ /* 0x040fe400078efcff */
[----:B------:R-:W-:Y:S02]  /*30da0*/  LOP3.LUT R3, R3, R12, RZ, 0xfc, !PT ;  /* 0x0000000c03037212 */ /* 0x000fe400078efcff */
[----:B------:R-:W-:-:S03]  /*30db0*/  IADD3 R4, R18, R4, RZ ;  /* 0x0000000412047210 */ /* 0x000fc60007ffe0ff */
[----:B------:R-:W-:-:S03]  /*30dc0*/  IMAD.IADD R3, R19, 0x1, R3 ;  /* 0x0000000113037824 */ /* 0x000fc600078e0203 */
        /* <DEDUP_REMOVED lines=29> */
[----:B------:R-:W-:Y:S02]  /*30fa0*/  IMAD.IADD R4, R18, 0x1, R12 ;  /* 0x0000000112047824 */ /* 0x000fe400078e020c */
[----:B------:R-:W-:Y:S02]  /*30fb0*/  IMAD.IADD R3, R19, 0x1, R3 ;  /* 0x0000000113037824 */ /* 0x000fe400078e0203 */
[----:B------:R-:W-:-:S03]  /*30fc0*/  IMAD.MOV.U32 R12, RZ, RZ, R5 ;  /* 0x000000ffff0c7224 */ /* 0x000fc600078e0005 */
        /* <DEDUP_REMOVED lines=9> */
[----:B-1----:R-:W-:Y:S01]  /*31060*/  MOV R11, R12 ;  /* 0x0000000c000b7202 */ /* 0x002fe20000000f00 */
        /* <DEDUP_REMOVED lines=51> */
.L_x_5704:
        /* <DEDUP_REMOVED lines=14> */
.L_x_5647:
        /* <DEDUP_REMOVED lines=8> */
[----:B------:R-:W-:-:S05]  /*31500*/  IMAD.U32 R18, RZ, RZ, UR4 ;  /* 0x00000004ff127e24 */ /* 0x000fca000f8e00ff */
[----:B------:R-:W2:Y:S04]  /*31510*/  LDS.128 R4, [R18+0x334d0] ;  /* 0x0334d00012047984 */ /* 0x000ea80000000c00 */
[----:B--2---:R2:W-:Y:S04]  /*31520*/  STL.64 [R1+0x10], R4 ;  /* 0x0000100401007387 */ /* 0x0045e80000100a00 */
[----:B------:R2:W-:Y:S01]  /*31530*/  STL.64 [R1+0x18], R6 ;  /* 0x0000180601007387 */ /* 0x0005e20000100a00 */
[----:B------:R-:W-:Y:S06]  /*31540*/  BAR.ARV 0x4, 0x180 ;  /* 0x0106000000007b1d */ /* 0x000fec0000002000 */
[----:B------:R-:W-:Y:S05]  /*31550*/  BRA `(.L_x_5706) ;  /* 0x0000001000347947 */ /* 0x000fea0003800000 */
.L_x_5705:
        /* <DEDUP_REMOVED lines=8> */
[----:B-1----:R-:W-:Y:S01]  /*315e0*/  IMAD.MOV.U32 R10, RZ, RZ, R2 ;  /* 0x000000ffff0a7224 */ /* 0x002fe200078e0002 */
[----:B--2---:R-:W-:-:S04]  /*315f0*/  IADD3 R0, R3, R16, RZ ;  /* 0x0000001003007210 */ /* 0x004fc80007ffe0ff */
        /* <DEDUP_REMOVED lines=36> */
.L_x_5931:
[----:B------:R-:W-:Y:S02]  /*31840*/  ULDC UR4, c[0x0][0xc38] ;  /* 0x00030e0000047ab9 */ /* 0x000fe40000000800 */
[----:B------:R-:W-:-:S04]  /*31850*/  IMAD.U32 R2, RZ, RZ, UR4 ;  /* 0x00000004ff027e24 */ /* 0x000fc8000f8e00ff */
[----:B--2---:R-:W-:-:S04]  /*31860*/  IMAD R9, R9, R2, RZ ;  /* 0x0000000209097224 */ /* 0x004fc800078e02ff */
[----:B------:R-:W-:-:S05]  /*31870*/  IMAD.IADD R0, R0, 0x1, R9 ;  /* 0x0000000100007824 */ /* 0x000fca00078e0209 */
[----:B------:R-:W-:-:S13]  /*31880*/  ISETP.GT.AND P6, PT, R0, R5, PT ;  /* 0x000000050000720c */ /* 0x000fda0003fc4270 */
[----:B------:R-:W-:Y:S05]  /*31890*/  @P6 BRA `(.L_x_5708) ;  /* 0x0000000000ac6947 */ /* 0x000fea0003800000 */
.L_x_5711:
[----:B------:R-:W2:Y:S01]  /*318a0*/  LDL.LU R3, [R1+0x1c] ;  /* 0x00001c0001037983 */ /* 0x000ea20000300800 */
[----:B------:R-:W3:Y:S01]  /*318b0*/  LDC R2, c[0x0][0xc3c] ;  /* 0x00030f00ff027b82 */ /* 0x000ee20000000800 */
[----:B--2---:R-:W-:-:S05]  /*318c0*/  VIADD R3, R3, 0x1f ;  /* 0x0000001f03037836 */ /* 0x004fca0000000000 */
[----:B---3--:R-:W-:-:S13]  /*318d0*/  ISETP.GE.AND P6, PT, R3, R2, PT ;  /* 0x000000020300720c */ /* 0x008fda0003fc6270 */
[----:B------:R-:W-:Y:S05]  /*318e0*/  @P6 BRA `(.L_x_5709) ;  /* 0x0000000800e86947 */ /* 0x000fea0003800000 */
[----:B------:R-:W2:Y:S01]  /*318f0*/  S2R R4, SR_TID.X ;  /* 0x0000000000047919 */ /* 0x000ea20000002100 */
[----:B------:R3:W-:Y:S01]  /*31900*/  STL [R1+0x1c], R3 ;  /* 0x00001c0301007387 */ /* 0x0007e20000100800 */
[----:B--2---:R-:W-:-:S04]  /*31910*/  LOP3.LUT R4, R4, 0x1f, RZ, 0xc0, !PT ;  /* 0x0000001f04047812 */ /* 0x004fc800078ec0ff */
[----:B------:R-:W-:Y:S01]  /*31920*/  IADD3 R6, R3, R4, RZ ;  /* 0x0000000403067210 */ /* 0x000fe20007ffe0ff */
        /* <DEDUP_REMOVED lines=28> */
.L_x_5939:
[----:B------:R-:W-:Y:S02]  /*31af0*/  ULDC UR4, c[0x0][0xc38] ;  /* 0x00030e0000047ab9 */ /* 0x000fe40000000800 */
[----:B------:R-:W-:-:S04]  /*31b00*/  IMAD.U32 R2, RZ, RZ, UR4 ;  /* 0x00000004ff027e24 */ /* 0x000fc8000f8e00ff */
[----:B--2---:R-:W-:-:S04]  /*31b10*/  IMAD R9, R9, R2, RZ ;  /* 0x0000000209097224 */ /* 0x004fc800078e02ff */
[----:B------:R-:W-:-:S05]  /*31b20*/  IMAD.IADD R0, R9, 0x1, R0 ;  /* 0x0000000109007824 */ /* 0x000fca00078e0200 */
[----:B------:R-:W-:-:S13]  /*31b30*/  ISETP.GT.AND P6, PT, R0, R5, PT ;  /* 0x000000050000720c */ /* 0x000fda0003fc4270 */
[----:B------:R-:W-:Y:S05]  /*31b40*/  @!P6 BRA `(.L_x_5711) ;  /* 0xfffffffc0054e947 */ /* 0x000fea000383ffff */
.L_x_5708:
        /* <DEDUP_REMOVED lines=12> */
.L_x_5944:
[----:B------:R-:W-:-:S13]  /*31c10*/  ISETP.NE.AND P0, PT, R0, RZ, PT ;  /* 0x000000ff0000720c */ /* 0x000fda0003f05270 */
[----:B------:R-:W-:Y:S05]  /*31c20*/  @!P0 BRA `(.L_x_5713) ;  /* 0x0000000000148947 */ /* 0x000fea0003800000 */
[----:B------:R-:W-:Y:S01]  /*31c30*/  UMOV UR4, 0xffffffff ;  /* 0xffffffff00047882 */ /* 0x000fe20000000000 */
[----:B---3--:R-:W-:Y:S02]  /*31c40*/  VIADD R3, R3, 0xffffffff ;  /* 0xffffffff03037836 */ /* 0x008fe40000000000 */
[----:B------:R-:W-:Y:S05]  /*31c50*/  BRA.DIV UR4, `(.L_x_5714) ;  /* 0x00000066041c7947 */ /* 0x000fea000b800000 */
[----:B------:R2:W3:Y:S02]  /*31c60*/  SHFL.IDX PT, R3, R7, R3, 0x1f ;  /* 0x00001f0307037589 */ /* 0x0004e400000e0000 */
.L_x_5947:
[----:B---3--:R-:W-:-:S07]  /*31c70*/  IMAD.MOV.U32 R8, RZ, RZ, R3 ;  /* 0x000000ffff087224 */ /* 0x008fce00078e0003 */
.L_x_5713:
        /* <DEDUP_REMOVED lines=8> */
[----:B----4-:R-:W-:-:S06]  /*31d00*/  IADD3 R2, R2, 0xffffffe, RZ ;  /* 0x0ffffffe02027810 */ /* 0x010fcc0007ffe0ff */
        /* <DEDUP_REMOVED lines=22> */
[----:B-12---:R-:W-:Y:S02]  /*31e70*/  IMAD R7, R2, R5, RZ ;  /* 0x0000000502077224 */ /* 0x006fe400078e02ff */
        /* <DEDUP_REMOVED lines=13> */
[----:B------:R-:W-:Y:S01]  /*31f50*/  @!P1 IMAD.IADD R2, R2, 0x1, -R5 ;  /* 0x0000000102029824 */ /* 0x000fe200078e0a05 */
[----:B------:R-:W-:Y:S02]  /*31f60*/  @!P1 IADD3 R7, R7, 0x1, RZ ;  /* 0x0000000107079810 */ /* 0x000fe40007ffe0ff */
        /* <DEDUP_REMOVED lines=15> */
.L_x_5715:
[----:B---3--:R-:W3:Y:S01]  /*32060*/  LDL R3, [R1+0x1c] ;  /* 0x00001c0001037983 */ /* 0x008ee20000100800 */
[----:B-12---:R-:W3:Y:S02]  /*32070*/  LDC.64 R6, c[0x0][0xc90] ;  /* 0x00032400ff067b82 */ /* 0x006ee40000000a00 */
[----:B---3--:R-:W-:-:S05]  /*32080*/  IMAD.WIDE R6, R3, 0x4, R6 ;  /* 0x0000000403067825 */ /* 0x008fca00078e0206 */
        /* <DEDUP_REMOVED lines=32> */
[----:B------:R-:W1:Y:S08]  /*32290*/  I2F.RP R2, R9 ;  /* 0x0000000900027306 */ /* 0x000e700000209400 */
[----:B-1----:R-:W1:Y:S02]  /*322a0*/  MUFU.RCP R2, R2 ;  /* 0x0000000200027308 */ /* 0x002e640000001000 */
[----:B-1----:R-:W-:-:S06]  /*322b0*/  IADD3 R2, R2, 0xffffffe, RZ ;  /* 0x0ffffffe02027810 */ /* 0x002fcc0007ffe0ff */
[----:B------:R1:W2:Y:S02]  /*322c0*/  F2I.FTZ.U32.TRUNC.NTZ R3, R2 ;  /* 0x0000000200037305 */ /* 0x0002a4000021f000 */
[----:B-1----:R-:W-:Y:S02]  /*322d0*/  IMAD.MOV.U32 R2, RZ, RZ, RZ ;  /* 0x000000ffff027224 */ /* 0x002fe400078e00ff */
[----:B--2---:R-:W-:-:S04]  /*322e0*/  IMAD.MOV R0, RZ, RZ, -R3 ;  /* 0x000000ffff007224 */ /* 0x004fc800078e0a03 */
        /* <DEDUP_REMOVED lines=22> */
.L_x_5716:
[----:B------:R-:W-:-:S05]  /*32450*/  LOP3.LUT R0, RZ, R0, RZ, 0x33, !PT ;  /* 0x00000000ff007212 */ /* 0x000fca00078e33ff */
[----:B------:R-:W-:-:S05]  /*32460*/  IMAD.IADD R0, R4, 0x1, R0 ;  /* 0x0000000104007824 */ /* 0x000fca00078e0200 */
[----:B------:R3:W-:Y:S01]  /*32470*/  STL [R1+0x14], R0 ;  /* 0x0000140001007387 */ /* 0x0007e20000100800 */
[----:B------:R-:W-:Y:S05]  /*32480*/  BRA `(.L_x_5717) ;  /* 0x0000000000287947 */ /* 0x000fea0003800000 */
.L_x_5709:
        /* <DEDUP_REMOVED lines=10> */
.L_x_5717:
[----:B-12-4-:R-:W2:Y:S04]  /*32530*/  LDL R2, [R1+0x1c] ;  /* 0x00001c0001027983 */ /* 0x016ea80000100800 */
[----:B------:R-:W4:Y:S04]  /*32540*/  LDL R3, [R1+0x18] ;  /* 0x0000180001037983 */ /* 0x000f280000100800 */
[----:B------:R-:W5:Y:S04]  /*32550*/  LDL R4, [R1+0x10] ;  /* 0x0000100001047983 */ /* 0x000f680000100800 */
[----:B------:R-:W5:Y:S01]  /*32560*/  LDL R5, [R1+0x14] ;  /* 0x0000140001057983 */ /* 0x000f620000100800 */
[----:B---3--:R-:W1:Y:S01]  /*32570*/  S2R R0, SR_TID.X ;  /* 0x0000000000007919 */ /* 0x008e620000002100 */
[----:B------:R-:W-:Y:S05]  /*32580*/  WARPSYNC.ALL ;  /* 0x0000000000007948 */ /* 0x000fea0003800000 */
[----:B-1----:R-:W-:Y:S01]  /*32590*/  LOP3.LUT R0, R0, 0x1f, RZ, 0xc0, !PT ;  /* 0x0000001f00007812 */ /* 0x002fe200078ec0ff */
[----:B------:R-:W-:Y:S03]  /*325a0*/  BAR.SYNC.DEFER_BLOCKING 0x4, 0x180 ;  /* 0x0106000000007b1d */ /* 0x000fe60000010000 */
[----:B------:R-:W-:-:S13]  /*325b0*/  ISETP.NE.AND P0, PT, R0, RZ, PT ;  /* 0x000000ff0000720c */ /* 0x000fda0003f05270 */
[----:B------:R-:W1:Y:S01]  /*325c0*/  @!P0 S2R R0, SR_CgaCtaId ;  /* 0x0000000000008919 */ /* 0x000e620000008800 */
[----:B--2---:R-:W-:Y:S01]  /*325d0*/  IMAD.MOV.U32 R7, RZ, RZ, R2 ;  /* 0x000000ffff077224 */ /* 0x004fe200078e0002 */
[----:B------:R-:W-:Y:S02]  /*325e0*/  @!P0 MOV R2, 0x400 ;  /* 0x0000040000028802 */ /* 0x000fe40000000f00 */
[----:B----4-:R-:W-:Y:S02]  /*325f0*/  MOV R6, R3 ;  /* 0x0000000300067202 */ /* 0x010fe40000000f00 */
[----:B-1----:R-:W-:-:S05]  /*32600*/  @!P0 LEA R18, R0, R2, 0x18 ;  /* 0x0000000200128211 */ /* 0x002fca00078ec0ff */
[----:B-----5:R3:W-:Y:S01]  /*32610*/  @!P0 STS.128 [R18+0x334d0], R4 ;  /* 0x0334d00412008388 */ /* 0x0207e20000000c00 */
[----:B------:R-:W-:Y:S06]  /*32620*/  BAR.ARV 0x5, 0x180 ;  /* 0x0146000000007b1d */ /* 0x000fec0000002000 */
.L_x_5706:
[----:B------:R-:W4:Y:S01]  /*32630*/  LDL R0, [R1+0x1c] ;  /* 0x00001c0001007983 */ /* 0x000f220000100800 */
[----:B------:R-:W-:Y:S02]  /*32640*/  ULDC UR4, c[0x0][0xc3c] ;  /* 0x00030f0000047ab9 */ /* 0x000fe40000000800 */
[----:B----4-:R-:W-:-:S13]  /*32650*/  ISETP.GE.AND P0, PT, R0, UR4, PT ;  /* 0x0000000400007c0c */ /* 0x010fda000bf06270 */
[----:B------:R-:W-:Y:S05]  /*32660*/  @!P0 BRA `(.L_x_5718) ;  /* 0xffffff88004c8947 */ /* 0x000fea000383ffff */
[----:B------:R-:W-:Y:S05]  /*32670*/  BSYNC B7 ;  /* 0x0000000000077941 */ /* 0x000fea0003800000 */
.L_x_5598:
        /* <DEDUP_REMOVED lines=12> */
.L_x_5948:
[----:B------:R-:W-:Y:S05]  /*32740*/  BSYNC B0 ;  /* 0x0000000000007941 */ /* 0x000fea0003800000 */
.L_x_5719:
[----:B------:R-:W-:-:S03]  /*32750*/  UMOV UR4, 0xffffffff ;  /* 0xffffffff00047882 */ /* 0x000fc60000000000 */
[----:B------:R-:W-:Y:S05]  /*32760*/  BRA.DIV UR4, `(.L_x_5721) ;  /* 0x0000005a04987947 */ /* 0x000fea000b800000 */
[----:B------:R-:W1:Y:S02]  /*32770*/  S2R R2, SR_TID.X ;  /* 0x0000000000027919 */ /* 0x000e640000002100 */
[----:B-1----:R-:W-:-:S04]  /*32780*/  SHF.R.U32.HI R2, RZ, 0x5, R2 ;  /* 0x00000005ff027819 */ /* 0x002fc80000011602 */
[----:B------:R-:W-:-:S05]  /*32790*/  LOP3.LUT R2, R2, 0x3, RZ, 0xc0, !PT ;  /* 0x0000000302027812 */ /* 0x000fca00078ec0ff */
[----:B------:R1:W2:Y:S02]  /*327a0*/  SHFL.IDX PT, R14, R2, RZ, 0x1f ;  /* 0x00001fff020e7589 */ /* 0x0002a400000e0000 */
.L_x_5951:
[----:B--2---:R-:W-:-:S13]  /*327b0*/  ISETP.NE.AND P0, PT, R14, RZ, PT ;  /* 0x000000ff0e00720c */ /* 0x004fda0003f05270 */
[----:B------:R-:W-:Y:S05]  /*327c0*/  @P0 BRA `(.L_x_5372) ;  /* 0x0000000000b00947 */ /* 0x000fea0003800000 */
[----:B------:R-:W-:-:S03]  /*327d0*/  UMOV UR4, 0xffffffff ;  /* 0xffffffff00047882 */ /* 0x000fc60000000000 */
[----:B------:R-:W-:Y:S05]  /*327e0*/  BRA.DIV UR4, `(.L_x_5722) ;  /* 0x0000005a04ac7947 */ /* 0x000fea000b800000 */
[----:B------:R-:W-:-:S13]  /*327f0*/  ELECT P6, URZ, PT ;  /* 0x00000000003f782f */ /* 0x000fda00038c0000 */
.L_x_5954:
[----:B------:R-:W-:Y:S05]  /*32800*/  @!P6 BRA `(.L_x_5372) ;  /* 0x0000000000a0e947 */ /* 0x000fea0003800000 */
[----:B------:R-:W-:-:S06]  /*32810*/  ULOP3.LUT UR4, UR36, 0x2, URZ, 0xfc, !UPT ;  /* 0x0000000224047892 */ /* 0x000fcc000f8efc3f */
[----:B-1----:R-:W-:-:S05]  /*32820*/  IMAD.U32 R2, RZ, RZ, UR4 ;  /* 0x00000004ff027e24 */ /* 0x002fca000f8e00ff */
[----:B------:R-:W-:-:S13]  /*32830*/  ISETP.NE.AND P0, PT, R2, 0x3, PT ;  /* 0x000000030200780c */ /* 0x000fda0003f05270 */
[----:B------:R-:W-:Y:S05]  /*32840*/  @!P0 BRA `(.L_x_5723) ;  /* 0x0000000000048947 */ /* 0x000fea0003800000 */
[----:B------:R-:W-:Y:S01]  /*32850*/  BPT.TRAP 0x1 ;  /* 0x000000040000795c */ /* 0x000fe20000300000 */
.L_x_5723:
        /* <DEDUP_REMOVED lines=14> */
.L_x_5955:
[----:B------:R-:W1:Y:S02]  /*32940*/  SYNCS.PHASECHK.TRANS64.TRYWAIT P1, [R7+URZ], R2 ;  /* 0x00000002070075a7 */ /* 0x000e64000802017f */
[----:B-1----:R-:W-:Y:S05]  /*32950*/  @!P1 BRA `(.L_x_5725) ;  /* 0x0000005800849947 */ /* 0x002fea0003800000 */
.L_x_5956:
[----:B------:R-:W-:Y:S05]  /*32960*/  @!P0 BRA `(.L_x_5726) ;  /* 0x0000000000048947 */ /* 0x000fea0003800000 */
[----:B------:R-:W-:Y:S01]  /*32970*/  BPT.TRAP 0x1 ;  /* 0x000000040000795c */ /* 0x000fe20000300000 */
.L_x_5726:
[----:B------:R-:W2:Y:S02]  /*32980*/  LDL.LU R4, [R1+0xc] ;  /* 0x00000c0001047983 */ /* 0x000ea40000300800 */
[----:B--2---:R-:W-:-:S04]  /*32990*/  IMAD R4, R4, 0x8, R0 ;  /* 0x0000000804047824 */ /* 0x004fc800078e0200 */
[----:B------:R-:W2:Y:S02]  /*329a0*/  SYNCS.PHASECHK.TRANS64.TRYWAIT P1, [R4+URZ+0x33460], R5 ;  /* 0x03346005040075a7 */ /* 0x000ea4000802017f */
[----:B--2---:R-:W-:Y:S05]  /*329b0*/  @!P1 BRA `(.L_x_5727) ;  /* 0x0000005800809947 */ /* 0x004fea0003800000 */
.L_x_5957:
[----:B------:R-:W-:Y:S05]  /*329c0*/  @!P0 BRA `(.L_x_5728) ;  /* 0x0000000000048947 */ /* 0x000fea0003800000 */
[----:B------:R-:W-:Y:S01]  /*329d0*/  BPT.TRAP 0x1 ;  /* 0x000000040000795c */ /* 0x000fe20000300000 */
.L_x_5728:
[----:B------:R-:W-:-:S04]  /*329e0*/  IMAD R3, R3, 0x8, R0 ;  /* 0x0000000803037824 */ /* 0x000fc800078e0200 */
[----:B------:R-:W3:Y:S02]  /*329f0*/  SYNCS.PHASECHK.TRANS64.TRYWAIT P1, [R3+URZ+0x33460], R2 ;  /* 0x03346002030075a7 */ /* 0x000ee4000802017f */
[----:B---3--:R-:W-:Y:S05]  /*32a00*/  @!P1 BRA `(.L_x_5729) ;  /* 0x0000005800809947 */ /* 0x008fea0003800000 */
.L_x_5958:
[----:B------:R-:W-:Y:S05]  /*32a10*/  @!P0 BRA `(.L_x_5730) ;  /* 0x0000000000048947 */ /* 0x000fea0003800000 */
[----:B------:R-:W-:Y:S01]  /*32a20*/  BPT.TRAP 0x1 ;  /* 0x000000040000795c */ /* 0x000fe20000300000 */
.L_x_5730:
[----:B------:R-:W4:Y:S02]  /*32a30*/  SYNCS.PHASECHK.TRANS64.TRYWAIT P0, [R4+URZ+0x33480], R5 ;  /* 0x03348005040075a7 */ /* 0x000f24000800017f */
[----:B----4-:R-:W-:Y:S05]  /*32a40*/  @!P0 BRA `(.L_x_5731) ;  /* 0x0000005800848947 */ /* 0x010fea0003800000 */
.L_x_5732:
[----:B------:R0:W0:Y:S02]  /*32a50*/  SYNCS.PHASECHK.TRANS64.TRYWAIT P0, [R3+URZ+0x33480], R2 ;  /* 0x03348002030075a7 */ /* 0x000024000800017f */
[----:B0-----:R-:W-:Y:S05]  /*32a60*/  @!P0 NANOSLEEP.SYNCS 0x989680 ;  /* 0x009896800000895d */ /* 0x001fea0003900000 */
[----:B------:R-:W0:Y:S02]  /*32a70*/  @!P0 SYNCS.PHASECHK.TRANS64 P0, [R3+URZ+0x33480], R2 ;  /* 0x03348002030085a7 */ /* 0x000e24000800007f */
[----:B0-----:R-:W-:Y:S05]  /*32a80*/  @!P0 BRA `(.L_x_5732) ;  /* 0xfffffffc00f08947 */ /* 0x001fea000383ffff */
.L_x_5372:
[----:B------:R-:W-:Y:S05]  /*32a90*/  BSYNC B8 ;  /* 0x0000000000087941 */ /* 0x000fea0003800000 */
.L_x_5369:
[----:B------:R-:W-:Y:S05]  /*32aa0*/  EXIT ;  /* 0x000000000000794d */ /* 0x000fea0003800000 */
.L_x_5392:
[----:B-1----:R1:W2:Y:S02]  /*32ab0*/  SYNCS.PHASECHK.TRANS64.TRYWAIT P5, [R100+URZ+0x33490], R101 ;  /* 0x03349065640075a7 */ /* 0x0022a400080a017f */
[----:B--2---:R-:W-:Y:S05]  /*32ac0*/  @!P5 NANOSLEEP.SYNCS 0x989680 ;  /* 0x009896800000d95d */ /* 0x004fea0003900000 */
[----:B------:R-:W2:Y:S02]  /*32ad0*/  @!P5 SYNCS.PHASECHK.TRANS64 P5, [R100+URZ+0x33490], R101 ;  /* 0x033490656400d5a7 */ /* 0x000ea400080a007f */
[----:B--2---:R-:W-:Y:S05]  /*32ae0*/  @!P5 BRA `(.L_x_5392) ;  /* 0xfffffffc00f0d947 */ /* 0x004fea000383ffff */
[----:B------:R-:W-:Y:S05]  /*32af0*/  BRA `(.L_x_5733) ;  /* 0xfffffd0c00cc7947 */ /* 0x000fea000383ffff */
.L_x_5446:
[----:B--2---:R2:W3:Y:S02]  /*32b00*/  SYNCS.PHASECHK.TRANS64.TRYWAIT P5, [R100+URZ+0x33490], R101 ;  /* 0x03349065640075a7 */ /* 0x0044e400080a017f */
[----:B---3--:R-:W-:Y:S05]  /*32b10*/  @!P5 NANOSLEEP.SYNCS 0x989680 ;  /* 0x009896800000d95d */ /* 0x008fea0003900000 */
[----:B------:R-:W3:Y:S02]  /*32b20*/  @!P5 SYNCS.PHASECHK.TRANS64 P5, [R100+URZ+0x33490], R101 ;  /* 0x033490656400d5a7 */ /* 0x000ee400080a007f */
[----:B---3--:R-:W-:Y:S05]  /*32b30*/  @!P5 BRA `(.L_x_5446) ;  /* 0xfffffffc00f0d947 */ /* 0x008fea000383ffff */
[----:B------:R-:W-:Y:S05]  /*32b40*/  BRA `(.L_x_5734) ;  /* 0xfffffd6c00d87947 */ /* 0x000fea000383ffff */
.L_x_5471:
[----:B0-----:R0:W1:Y:S02]  /*32b50*/  SYNCS.PHASECHK.TRANS64.TRYWAIT P3, [R100+URZ+0x33490], R101 ;  /* 0x03349065640075a7 */ /* 0x001064000806017f */
[----:B-1----:R-:W-:Y:S05]  /*32b60*/  @!P3 NANOSLEEP.SYNCS 0x989680 ;  /* 0x009896800000b95d */ /* 0x002fea0003900000 */
[----:B------:R-:W1:Y:S02]  /*32b70*/  @!P3 SYNCS.PHASECHK.TRANS64 P3, [R100+URZ+0x33490], R101 ;  /* 0x033490656400b5a7 */ /* 0x000e64000806007f */
[----:B-1----:R-:W-:Y:S05]  /*32b80*/  @!P3 BRA `(.L_x_5471) ;  /* 0xfffffffc00f0b947 */ /* 0x002fea000383ffff */
[----:B------:R-:W-:Y:S05]  /*32b90*/  BRA `(.L_x_5735) ;  /* 0xfffffdd000607947 */ /* 0x000fea000383ffff */
.L_x_5477:
[----:B-1----:R1:W2:Y:S02]  /*32ba0*/  SYNCS.PHASECHK.TRANS64.TRYWAIT P2, [R100+URZ+0x334b0], R101 ;  /* 0x0334b065640075a7 */ /* 0x0022a4000804017f */
[----:B--2---:R-:W-:Y:S05]  /*32bb0*/  @!P2 NANOSLEEP.SYNCS 0x989680 ;  /* 0x009896800000a95d */ /* 0x004fea0003900000 */
[----:B------:R-:W2:Y:S02]  /*32bc0*/  @!P2 SYNCS.PHASECHK.TRANS64 P2, [R100+URZ+0x334b0], R101 ;  /* 0x0334b0656400a5a7 */ /* 0x000ea4000804007f */
[----:B--2---:R-:W-:Y:S05]  /*32bd0*/  @!P2 BRA `(.L_x_5477) ;  /* 0xfffffffc00f0a947 */ /* 0x004fea000383ffff */
[----:B------:R-:W-:Y:S05]  /*32be0*/  BRA `(.L_x_5736) ;  /* 0xfffffdd400647947 */ /* 0x000fea000383ffff */
.L_x_5487:
[----:B------:R-:W-:Y:S01]  /*32bf0*/  BSSY B0, `(.L_x_5737) ;  /* 0x0000007000007945 */ /* 0x000fe20003800000 */
[----:B------:R-:W-:Y:S02]  /*32c00*/  IMAD.MOV.U32 R12, RZ, RZ, RZ ;  /* 0x000000ffff0c7224 */ /* 0x000fe400078e00ff */
[----:B------:R-:W-:Y:S02]  /*32c10*/  IMAD.MOV.U32 R11, RZ, RZ, 0x1f ;  /* 0x0000001fff0b7424 */ /* 0x000fe400078e00ff */
[----:B------:R-:W-:-:S07]  /*32c20*/  IMAD.MOV.U32 R15, RZ, RZ, -0x1 ;  /* 0xffffffffff0f7424 */ /* 0x000fce00078e00ff */
[----:B-----5:R-:W-:Y:S05]  /*32c30*/  WARPSYNC.COLLECTIVE R15, `(.L_x_5738) ;  /* 0x000000000f087348 */ /* 0x020fea0003c00000 */
[----:B------:R0:W1:Y:S02]  /*32c40*/  SHFL.IDX P6, R14, R13, R12, R11 ;  /* 0x0000000c0d0e7389 */ /* 0x00006400000c000b */
[----:B01---5:R-:W-:Y:S01]  /*32c50*/  ENDCOLLECTIVE ;  /* 0x000000000000791b */ /* 0x023fe20003800000 */
.L_x_5738:
[----:B------:R-:W-:Y:S05]  /*32c60*/  BSYNC B0 ;  /* 0x0000000000007941 */ /* 0x000fea0003800000 */
.L_x_5737:
[----:B------:R-:W-:Y:S01]  /*32c70*/  IMAD.MOV.U32 R229, RZ, RZ, R14 ;  /* 0x000000ffffe57224 */ /* 0x000fe200078e000e */
[----:B------:R-:W-:Y:S06]  /*32c80*/  BRA `(.L_x_5739) ;  /* 0xfffffde400007947 */ /* 0x000fec000383ffff */
.L_x_5497:
[----:B------:R-:W-:Y:S01]  /*32c90*/  BSSY B1, `(.L_x_5740) ;  /* 0x0000007000017945 */ /* 0x000fe20003800000 */
[----:B------:R-:W-:Y:S01]  /*32ca0*/  MOV R12, RZ ;  /* 0x000000ff000c7202 */ /* 0x000fe20000000f00 */
[----:B------:R-:W-:Y:S02]  /*32cb0*/  IMAD.MOV.U32 R11, RZ, RZ, 0x1e1f ;  /* 0x00001e1fff0b7424 */ /* 0x000fe400078e00ff */
[----:B------:R-:W-:-:S07]  /*32cc0*/  IMAD.MOV.U32 R15, RZ, RZ, -0x1 ;  /* 0xffffffffff0f7424 */ /* 0x000fce00078e00ff */
[----:B------:R-:W-:Y:S05]  /*32cd0*/  WARPSYNC.COLLECTIVE R15, `(.L_x_5741) ;  /* 0x000000000f087348 */ /* 0x000fea0003c00000 */
[----:B------:R0:W1:Y:S02]  /*32ce0*/  SHFL.IDX P6, R14, R13, R12, R11 ;  /* 0x0000000c0d0e7389 */ /* 0x00006400000c000b */
[----:B01----:R-:W-:Y:S01]  /*32cf0*/  ENDCOLLECTIVE ;  /* 0x000000000000791b */ /* 0x003fe20003800000 */
.L_x_5741:
[----:B------:R-:W-:Y:S05]  /*32d00*/  BSYNC B1 ;  /* 0x0000000000017941 */ /* 0x000fea0003800000 */
.L_x_5740:
        /* <DEDUP_REMOVED lines=8> */
.L_x_5742:
[----:B------:R-:W-:Y:S02]  /*32d90*/  IMAD.MOV.U32 R13, RZ, RZ, R4 ;  /* 0x000000ffff0d7224 */ /* 0x000fe400078e0004 */
[----:B------:R-:W-:-:S07]  /*32da0*/  IMAD.MOV.U32 R3, RZ, RZ, R14 ;  /* 0x000000ffff037224 */ /* 0x000fce00078e000e */
[----:B------:R-:W-:Y:S05]  /*32db0*/  WARPSYNC.COLLECTIVE R15, `(.L_x_5743) ;  /* 0x000000000f087348 */ /* 0x000fea0003c00000 */
[----:B------:R0:W1:Y:S02]  /*32dc0*/  SHFL.IDX P6, R14, R13, R12, R11 ;  /* 0x0000000c0d0e7389 */ /* 0x00006400000c000b */
[----:B01----:R-:W-:Y:S01]  /*32dd0*/  ENDCOLLECTIVE ;  /* 0x000000000000791b */ /* 0x003fe20003800000 */
.L_x_5743:
[----:B------:R-:W-:Y:S02]  /*32de0*/  IMAD.MOV.U32 R13, RZ, RZ, R5 ;  /* 0x000000ffff0d7224 */ /* 0x000fe400078e0005 */
[----:B------:R-:W-:-:S07]  /*32df0*/  IMAD.MOV.U32 R4, RZ, RZ, R14 ;  /* 0x000000ffff047224 */ /* 0x000fce00078e000e */
[----:B------:R-:W-:Y:S05]  /*32e00*/  WARPSYNC.COLLECTIVE R15, `(.L_x_5744) ;  /* 0x000000000f087348 */ /* 0x000fea0003c00000 */
[----:B------:R0:W1:Y:S02]  /*32e10*/  SHFL.IDX P6, R14, R13, R12, R11 ;  /* 0x0000000c0d0e7389 */ /* 0x00006400000c000b */
[----:B01----:R-:W-:Y:S01]  /*32e20*/  ENDCOLLECTIVE ;  /* 0x000000000000791b */ /* 0x003fe20003800000 */
.L_x_5744:
[----:B------:R-:W-:Y:S05]  /*32e30*/  BRA `(.L_x_5745) ;  /* 0xfffffde800507947 */ /* 0x000fea000383ffff */
.L_x_5501:
[----:B--2---:R2:W0:Y:S02]  /*32e40*/  SYNCS.PHASECHK.TRANS64.TRYWAIT P0, [R16+URZ+0x33400], R5 ;  /* 0x03340005100075a7 */ /* 0x004424000800017f */
[----:B0-----:R-:W-:Y:S05]  /*32e50*/  @!P0 NANOSLEEP.SYNCS 0x989680 ;  /* 0x009896800000895d */ /* 0x001fea0003900000 */
[----:B------:R-:W0:Y:S02]  /*32e60*/  @!P0 SYNCS.PHASECHK.TRANS64 P0, [R16+URZ+0x33400], R5 ;  /* 0x03340005100085a7 */ /* 0x000e24000800007f */
[----:B0-----:R-:W-:Y:S05]  /*32e70*/  @!P0 BRA `(.L_x_5501) ;  /* 0xfffffffc00f08947 */ /* 0x001fea000383ffff */
[----:B------:R-:W-:Y:S05]  /*32e80*/  BRA `(.L_x_5746) ;  /* 0xfffffdec00a07947 */ /* 0x000fea000383ffff */
.L_x_5513:
[----:B------:R-:W-:Y:S01]  /*32e90*/  BSSY B1, `(.L_x_5747) ;  /* 0x0000007000017945 */ /* 0x000fe20003800000 */
[----:B------:R-:W-:Y:S02]  /*32ea0*/  IMAD.MOV.U32 R12, RZ, RZ, RZ ;  /* 0x000000ffff0c7224 */ /* 0x000fe400078e00ff */
[----:B------:R-:W-:Y:S02]  /*32eb0*/  IMAD.MOV.U32 R11, RZ, RZ, 0x1e1f ;  /* 0x00001e1fff0b7424 */ /* 0x000fe400078e00ff */
[----:B------:R-:W-:-:S07]  /*32ec0*/  IMAD.MOV.U32 R15, RZ, RZ, -0x1 ;  /* 0xffffffffff0f7424 */ /* 0x000fce00078e00ff */
[----:B------:R-:W-:Y:S05]  /*32ed0*/  WARPSYNC.COLLECTIVE R15, `(.L_x_5748) ;  /* 0x000000000f087348 */ /* 0x000fea0003c00000 */
[----:B------:R0:W1:Y:S02]  /*32ee0*/  SHFL.IDX P6, R14, R13, R12, R11 ;  /* 0x0000000c0d0e7389 */ /* 0x00006400000c000b */
[----:B01----:R-:W-:Y:S01]  /*32ef0*/  ENDCOLLECTIVE ;  /* 0x000000000000791b */ /* 0x003fe20003800000 */
.L_x_5748:
[----:B------:R-:W-:Y:S05]  /*32f00*/  BSYNC B1 ;  /* 0x0000000000017941 */ /* 0x000fea0003800000 */
.L_x_5747:
        /* <DEDUP_REMOVED lines=8> */
.L_x_5749:
[----:B------:R-:W-:Y:S02]  /*32f90*/  IMAD.MOV.U32 R13, RZ, RZ, R20 ;  /* 0x000000ffff0d7224 */ /* 0x000fe400078e0014 */
[----:B------:R-:W-:-:S07]  /*32fa0*/  IMAD.MOV.U32 R3, RZ, RZ, R14 ;  /* 0x000000ffff037224 */ /* 0x000fce00078e000e */
[----:B------:R-:W-:Y:S05]  /*32fb0*/  WARPSYNC.COLLECTIVE R15, `(.L_x_5750) ;  /* 0x000000000f087348 */ /* 0x000fea0003c00000 */
[----:B------:R0:W1:Y:S02]  /*32fc0*/  SHFL.IDX P6, R14, R13, R12, R11 ;  /* 0x0000000c0d0e7389 */ /* 0x00006400000c000b */
[----:B01----:R-:W-:Y:S01]  /*32fd0*/  ENDCOLLECTIVE ;  /* 0x000000000000791b */ /* 0x003fe20003800000 */
.L_x_5750:
[----:B------:R-:W-:Y:S02]  /*32fe0*/  IMAD.MOV.U32 R13, RZ, RZ, R21 ;  /* 0x000000ffff0d7224 */ /* 0x000fe400078e0015 */
[----:B------:R-:W-:-:S07]  /*32ff0*/  IMAD.MOV.U32 R20, RZ, RZ, R14 ;  /* 0x000000ffff147224 */ /* 0x000fce00078e000e */
[----:B------:R-:W-:Y:S05]  /*33000*/  WARPSYNC.COLLECTIVE R15, `(.L_x_5751) ;  /* 0x000000000f087348 */ /* 0x000fea0003c00000 */
[----:B------:R0:W1:Y:S02]  /*33010*/  SHFL.IDX P6, R14, R13, R12, R11 ;  /* 0x0000000c0d0e7389 */ /* 0x00006400000c000b */
[----:B01----:R-:W-:Y:S01]  /*33020*/  ENDCOLLECTIVE ;  /* 0x000000000000791b */ /* 0x003fe20003800000 */
.L_x_5751:
[----:B------:R-:W-:Y:S01]  /*33030*/  IMAD.MOV.U32 R21, RZ, RZ, R14 ;  /* 0x000000ffff157224 */ /* 0x000fe200078e000e */
[----:B------:R-:W-:Y:S06]  /*33040*/  BRA `(.L_x_5752) ;  /* 0xfffffe1c00847947 */ /* 0x000fec000383ffff */
.L_x_5517:
[----:B--2---:R2:W4:Y:S02]  /*33050*/  SYNCS.PHASECHK.TRANS64.TRYWAIT P0, [R16+URZ+0x33400], R21 ;  /* 0x03340015100075a7 */ /* 0x004524000800017f */
[----:B----4-:R-:W-:Y:S05]  /*33060*/  @!P0 NANOSLEEP.SYNCS 0x989680 ;  /* 0x009896800000895d */ /* 0x010fea0003900000 */
[----:B------:R-:W4:Y:S02]  /*33070*/  @!P0 SYNCS.PHASECHK.TRANS64 P0, [R16+URZ+0x33400], R21 ;  /* 0x03340015100085a7 */ /* 0x000f24000800007f */
[----:B----4-:R-:W-:Y:S05]  /*33080*/  @!P0 BRA `(.L_x_5517) ;  /* 0xfffffffc00f08947 */ /* 0x010fea000383ffff */
[----:B------:R-:W-:Y:S05]  /*33090*/  BRA `(.L_x_5753) ;  /* 0xfffffe2000a47947 */ /* 0x000fea000383ffff */
.L_x_5525:
[----:B-1----:R1:W2:Y:S02]  /*330a0*/  SYNCS.PHASECHK.TRANS64.TRYWAIT P0, [R3+URZ+0x33430], R0 ;  /* 0x03343000030075a7 */ /* 0x0022a4000800017f */
[----:B--2---:R-:W-:Y:S05]  /*330b0*/  @!P0 NANOSLEEP.SYNCS 0x989680 ;  /* 0x009896800000895d */ /* 0x004fea0003900000 */
[----:B------:R-:W2:Y:S02]  /*330c0*/  @!P0 SYNCS.PHASECHK.TRANS64 P0, [R3+URZ+0x33430], R0 ;  /* 0x03343000030085a7 */ /* 0x000ea4000800007f */
[----:B--2---:R-:W-:Y:S05]  /*330d0*/  @!P0 BRA `(.L_x_5525) ;  /* 0xfffffffc00f08947 */ /* 0x004fea000383ffff */
[----:B------:R-:W-:Y:S05]  /*330e0*/  BRA `(.L_x_5524) ;  /* 0xfffffe54000c7947 */ /* 0x000fea000383ffff */
.L_x_5531:
[----:B-1----:R1:W2:Y:S02]  /*330f0*/  SYNCS.PHASECHK.TRANS64.TRYWAIT P3, [R9+URZ+0x33430], R0 ;  /* 0x03343000090075a7 */ /* 0x0022a4000806017f */
[----:B--2---:R-:W-:Y:S05]  /*33100*/  @!P3 NANOSLEEP.SYNCS 0x989680 ;  /* 0x009896800000b95d */ /* 0x004fea0003900000 */
[----:B------:R-:W2:Y:S02]  /*33110*/  @!P3 SYNCS.PHASECHK.TRANS64 P3, [R9+URZ+0x33430], R0 ;  /* 0x033430000900b5a7 */ /* 0x000ea4000806007f */
[----:B--2---:R-:W-:Y:S05]  /*33120*/  @!P3 BRA `(.L_x_5531) ;  /* 0xfffffffc00f0b947 */ /* 0x004fea000383ffff */
[----:B------:R-:W-:Y:S05]  /*33130*/  BRA `(.L_x_5530) ;  /* 0xfffffe8c00987947 */ /* 0x000fea000383ffff */
.L_x_5535:
[----:B-1----:R1:W2:Y:S02]  /*33140*/  SYNCS.PHASECHK.TRANS64.TRYWAIT P2, [R8+URZ+0x33450], R0 ;  /* 0x03345000080075a7 */ /* 0x0022a4000804017f */
[----:B--2---:R-:W-:Y:S05]  /*33150*/  @!P2 NANOSLEEP.SYNCS 0x989680 ;  /* 0x009896800000a95d */ /* 0x004fea0003900000 */
[----:B------:R-:W2:Y:S02]  /*33160*/  @!P2 SYNCS.PHASECHK.TRANS64 P2, [R8+URZ+0x33450], R0 ;  /* 0x033450000800a5a7 */ /* 0x000ea4000804007f */
[----:B--2---:R-:W-:Y:S05]  /*33170*/  @!P2 BRA `(.L_x_5535) ;  /* 0xfffffffc00f0a947 */ /* 0x004fea000383ffff */
[----:B------:R-:W-:Y:S05]  /*33180*/  BRA `(.L_x_5532) ;  /* 0xfffffe9c00d47947 */ /* 0x000fea000383ffff */
.L_x_5543:
[----:B-1----:R1:W2:Y:S02]  /*33190*/  SYNCS.PHASECHK.TRANS64.TRYWAIT P0, [R0+URZ+0x33430], R11 ;  /* 0x0334300b000075a7 */ /* 0x0022a4000800017f */
[----:B--2---:R-:W-:Y:S05]  /*331a0*/  @!P0 NANOSLEEP.SYNCS 0x989680 ;  /* 0x009896800000895d */ /* 0x004fea0003900000 */
[----:B------:R-:W2:Y:S02]  /*331b0*/  @!P0 SYNCS.PHASECHK.TRANS64 P0, [R0+URZ+0x33430], R11 ;  /* 0x0334300b000085a7 */ /* 0x000ea4000800007f */
[----:B--2---:R-:W-:Y:S05]  /*331c0*/  @!P0 BRA `(.L_x_5543) ;  /* 0xfffffffc00f08947 */ /* 0x004fea000383ffff */
[----:B------:R-:W-:Y:S05]  /*331d0*/  BRA `(.L_x_5542) ;  /* 0xfffffecc00a47947 */ /* 0x000fea000383ffff */
.L_x_5547:
[----:B-1----:R1:W2:Y:S02]  /*331e0*/  SYNCS.PHASECHK.TRANS64.TRYWAIT P0, [R8+URZ+0x33450], R0 ;  /* 0x03345000080075a7 */ /* 0x0022a4000800017f */
[----:B--2---:R-:W-:Y:S05]  /*331f0*/  @!P0 NANOSLEEP.SYNCS 0x989680 ;  /* 0x009896800000895d */ /* 0x004fea0003900000 */
[----:B------:R-:W2:Y:S02]  /*33200*/  @!P0 SYNCS.PHASECHK.TRANS64 P0, [R8+URZ+0x33450], R0 ;  /* 0x03345000080085a7 */ /* 0x000ea4000800007f */
[----:B--2---:R-:W-:Y:S05]  /*33210*/  @!P0 BRA `(.L_x_5547) ;  /* 0xfffffffc00f08947 */ /* 0x004fea000383ffff */
[----:B------:R-:W-:Y:S05]  /*33220*/  BRA `(.L_x_5544) ;  /* 0xfffffedc00d47947 */ /* 0x000fea000383ffff */
.L_x_5553:
[----:B-1----:R1:W2:Y:S02]  /*33230*/  SYNCS.PHASECHK.TRANS64.TRYWAIT P0, [R5+URZ+0x33450], R6 ;  /* 0x03345006050075a7 */ /* 0x0022a4000800017f */
[----:B--2---:R-:W-:Y:S05]  /*33240*/  @!P0 NANOSLEEP.SYNCS 0x989680 ;  /* 0x009896800000895d */ /* 0x004fea0003900000 */
[----:B------:R-:W2:Y:S02]  /*33250*/  @!P0 SYNCS.PHASECHK.TRANS64 P0, [R5+URZ+0x33450], R6 ;  /* 0x03345006050085a7 */ /* 0x000ea4000800007f */
[----:B--2---:R-:W-:Y:S05]  /*33260*/  @!P0 BRA `(.L_x_5553) ;  /* 0xfffffffc00f08947 */ /* 0x004fea000383ffff */
[----:B------:R-:W-:Y:S05]  /*33270*/  BRA `(.L_x_5552) ;  /* 0xffffff00009c7947 */ /* 0x000fea000383ffff */
.L_x_5557:
        /* <DEDUP_REMOVED lines=11> */
[----:B------:R-:W-:Y:S01]  /*33330*/  IMAD.MOV.U32 R11, RZ, RZ, 0x1c1f ;  /* 0x00001c1fff0b7424 */ /* 0x000fe200078e00ff */
[----:B------:R-:W-:-:S02]  /*33340*/  SEL R126, R131, R15, P0 ;  /* 0x0000000f837e7207 */ /* 0x000fc40000000000 */
[----:B------:R-:W-:Y:S01]  /*33350*/  SEL R79, R15, R131, P0 ;  /* 0x000000830f4f7207 */ /* 0x000fe20000000000 */
[----:B------:R-:W-:Y:S01]  /*33360*/  IMAD.MOV.U32 R15, RZ, RZ, -0x1 ;  /* 0xffffffffff0f7424 */ /* 0x000fe200078e00ff */
[----:B------:R-:W-:Y:S01]  /*33370*/  SEL R46, R46, R12, P0 ;  /* 0x0000000c2e2e7207 */ /* 0x000fe20000000000 */
[----:B-----5:R-:W-:Y:S01]  /*33380*/  IMAD.MOV.U32 R12, RZ, RZ, R44 ;  /* 0x000000ffff0c7224 */ /* 0x020fe200078e002c */
        /* <DEDUP_REMOVED lines=13> */
[----:B------:R-:W-:-:S07]  /*33460*/  SEL R51, R62, R14, P0 ;  /* 0x0000000e3e337207 */ /* 0x000fce0000000000 */
[----:B0-----:R-:W-:Y:S05]  /*33470*/  WARPSYNC.COLLECTIVE R15, `(.L_x_5754) ;  /* 0x000000000f087348 */ /* 0x001fea0003c00000 */
[----:B------:R1:W2:Y:S02]  /*33480*/  SHFL.IDX P6, R14, R13, R12, R11 ;  /* 0x0000000c0d0e7389 */ /* 0x0002a400000c000b */
[----:B012---:R-:W-:Y:S01]  /*33490*/  ENDCOLLECTIVE ;  /* 0x000000000000791b */ /* 0x007fe20003800000 */
.L_x_5754:
[----:B------:R-:W-:Y:S02]  /*334a0*/  SEL R61, R58, R99, P0 ;  /* 0x000000633a3d7207 */ /* 0x000fe40000000000 */
[----:B------:R-:W-:Y:S02]  /*334b0*/  SEL R58, R99, R58, P0 ;  /* 0x0000003a633a7207 */ /* 0x000fe40000000000 */
[----:B------:R-:W-:Y:S02]  /*334c0*/  LOP3.LUT R77, R44, 0x2, RZ, 0x3c, !PT ;  /* 0x000000022c4d7812 */ /* 0x000fe400078e3cff */
        /* <DEDUP_REMOVED lines=15> */
.L_x_5755:
        /* <DEDUP_REMOVED lines=18> */
.L_x_5756:
        /* <DEDUP_REMOVED lines=18> */
.L_x_5757:
        /* <DEDUP_REMOVED lines=19> */
.L_x_5758:
        /* <DEDUP_REMOVED lines=18> */
.L_x_5759:
[----:B------:R-:W-:Y:S02]  /*33a50*/  SEL R33, R148, R33, P0 ;  /* 0x0000002194217207 */ /* 0x000fe40000000000 */
        /* <DEDUP_REMOVED lines=8> */
.L_x_5760:
[----:B------:R-:W-:Y:S02]  /*33ae0*/  IMAD.MOV.U32 R13, RZ, RZ, R4 ;  /* 0x000000ffff0d7224 */ /* 0x000fe400078e0004 */
[----:B------:R-:W-:-:S07]  /*33af0*/  IMAD.MOV.U32 R103, RZ, RZ, R14 ;  /* 0x000000ffff677224 */ /* 0x000fce00078e000e */
[----:B------:R-:W-:Y:S05]  /*33b00*/  WARPSYNC.COLLECTIVE R15, `(.L_x_5761) ;  /* 0x000000000f087348 */ /* 0x000fea0003c00000 */
[----:B------:R0:W1:Y:S02]  /*33b10*/  SHFL.IDX P6, R14, R13, R12, R11 ;  /* 0x0000000c0d0e7389 */ /* 0x00006400000c000b */
[----:B01----:R-:W-:Y:S01]  /*33b20*/  ENDCOLLECTIVE ;  /* 0x000000000000791b */ /* 0x003fe20003800000 */
.L_x_5761:
[----:B------:R-:W-:Y:S01]  /*33b30*/  SEL R4, R103, R97, P0 ;  /* 0x0000006167047207 */ /* 0x000fe20000000000 */
[----:B------:R-:W-:Y:S02]  /*33b40*/  IMAD.MOV.U32 R13, RZ, RZ, R132 ;  /* 0x000000ffff0d7224 */ /* 0x000fe400078e0084 */
[----:B------:R-:W-:Y:S01]  /*33b50*/  IMAD.MOV.U32 R12, RZ, RZ, R44 ;  /* 0x000000ffff0c7224 */ /* 0x000fe200078e002c */
[----:B------:R-:W-:-:S07]  /*33b60*/  MOV R105, R14 ;  /* 0x0000000e00697202 */ /* 0x000fce0000000f00 */
[----:B------:R-:W-:Y:S05]  /*33b70*/  WARPSYNC.COLLECTIVE R15, `(.L_x_5762) ;  /* 0x000000000f087348 */ /* 0x000fea0003c00000 */
[----:B------:R0:W1:Y:S02]  /*33b80*/  SHFL.IDX P6, R14, R13, R12, R11 ;  /* 0x0000000c0d0e7389 */ /* 0x00006400000c000b */
[----:B01----:R-:W-:Y:S01]  /*33b90*/  ENDCOLLECTIVE ;  /* 0x000000000000791b */ /* 0x003fe20003800000 */
.L_x_5762:
[----:B------:R-:W-:Y:S01]  /*33ba0*/  SEL R5, R93, R105, P0 ;  /* 0x000000695d057207 */ /* 0x000fe20000000000 */
[----:B------:R-:W-:Y:S02]  /*33bb0*/  IMAD.MOV.U32 R13, RZ, RZ, R92 ;  /* 0x000000ffff0d7224 */ /* 0x000fe400078e005c */
[----:B------:R-:W-:-:S07]  /*33bc0*/  IMAD.MOV.U32 R95, RZ, RZ, R14 ;  /* 0x000000ffff5f7224 */ /* 0x000fce00078e000e */
[----:B------:R-:W-:Y:S05]  /*33bd0*/  WARPSYNC.COLLECTIVE R15, `(.L_x_5763) ;  /* 0x000000000f087348 */ /* 0x000fea0003c00000 */
[----:B------:R0:W1:Y:S02]  /*33be0*/  SHFL.IDX P6, R14, R13, R12, R11 ;  /* 0x0000000c0d0e7389 */ /* 0x00006400000c000b */
[----:B01----:R-:W-:Y:S01]  /*33bf0*/  ENDCOLLECTIVE ;  /* 0x000000000000791b */ /* 0x003fe20003800000 */
.L_x_5763:
[----:B------:R-:W-:Y:S02]  /*33c00*/  IMAD.MOV.U32 R13, RZ, RZ, R7 ;  /* 0x000000ffff0d7224 */ /* 0x000fe400078e0007 */
[----:B------:R-:W-:Y:S02]  /*33c10*/  IMAD.MOV.U32 R12, RZ, RZ, R77 ;  /* 0x000000ffff0c7224 */ /* 0x000fe400078e004d */
[----:B------:R-:W-:-:S07]  /*33c20*/  IMAD.MOV.U32 R94, RZ, RZ, R14 ;  /* 0x000000ffff5e7224 */ /* 0x000fce00078e000e */
[----:B------:R-:W-:Y:S05]  /*33c30*/  WARPSYNC.COLLECTIVE R15, `(.L_x_5764) ;  /* 0x000000000f087348 */ /* 0x000fea0003c00000 */
[----:B------:R0:W1:Y:S02]  /*33c40*/  SHFL.IDX P6, R14, R13, R12, R11 ;  /* 0x0000000c0d0e7389 */ /* 0x00006400000c000b */
[----:B01----:R-:W-:Y:S01]  /*33c50*/  ENDCOLLECTIVE ;  /* 0x000000000000791b */ /* 0x003fe20003800000 */
.L_x_5764:
[----:B------:R-:W-:Y:S01]  /*33c60*/  IMAD.MOV.U32 R13, RZ, RZ, R6 ;  /* 0x000000ffff0d7224 */ /* 0x000fe200078e0006 */
[----:B------:R-:W-:Y:S01]  /*33c70*/  SEL R6, R105, R93, P0 ;  /* 0x0000005d69067207 */ /* 0x000fe20000000000 */
[----:B------:R-:W-:-:S07]  /*33c80*/  IMAD.MOV.U32 R92, RZ, RZ, R14 ;  /* 0x000000ffff5c7224 */ /* 0x000fce00078e000e */
[----:B------:R-:W-:Y:S05]  /*33c90*/  WARPSYNC.COLLECTIVE R15, `(.L_x_5765) ;  /* 0x000000000f087348 */ /* 0x000fea0003c00000 */
[----:B------:R0:W1:Y:S02]  /*33ca0*/  SHFL.IDX P6, R14, R13, R12, R11 ;  /* 0x0000000c0d0e7389 */ /* 0x00006400000c000b */
[----:B01----:R-:W-:Y:S01]  /*33cb0*/  ENDCOLLECTIVE ;  /* 0x000000000000791b */ /* 0x003fe20003800000 */
.L_x_5765:
[----:B------:R-:W-:Y:S02]  /*33cc0*/  SEL R7, R95, R92, P0 ;  /* 0x0000005c5f077207 */ /* 0x000fe40000000000 */
[----:B------:R-:W-:Y:S01]  /*33cd0*/  SEL R92, R92, R95, P0 ;  /* 0x0000005f5c5c7207 */ /* 0x000fe20000000000 */
[----:B------:R-:W-:Y:S01]  /*33ce0*/  IMAD.MOV.U32 R13, RZ, RZ, R138 ;  /* 0x000000ffff0d7224 */ /* 0x000fe200078e008a */
        /* <DEDUP_REMOVED lines=8> */
.L_x_5766:
[----:B------:R-:W-:Y:S02]  /*33d70*/  SEL R93, R94, R140, P0 ;  /* 0x0000008c5e5d7207 */ /* 0x000fe40000000000 */
[----:B------:R-:W-:Y:S01]  /*33d80*/  SEL R94, R140, R94, P0 ;  /* 0x0000005e8c5e7207 */ /* 0x000fe20000000000 */
[----:B------:R-:W-:Y:S02]  /*33d90*/  IMAD.MOV.U32 R13, RZ, RZ, R128 ;  /* 0x000000ffff0d7224 */ /* 0x000fe400078e0080 */
[----:B------:R-:W-:-:S07]  /*33da0*/  IMAD.MOV.U32 R96, RZ, RZ, R14 ;  /* 0x000000ffff607224 */ /* 0x000fce00078e000e */
[----:B------:R-:W-:Y:S05]  /*33db0*/  WARPSYNC.COLLECTIVE R15, `(.L_x_5767) ;  /* 0x000000000f087348 */ /* 0x000fea0003c00000 */
[----:B------:R0:W1:Y:S02]  /*33dc0*/  SHFL.IDX P6, R14, R13, R12, R11 ;  /* 0x0000000c0d0e7389 */ /* 0x00006400000c000b */
[----:B01----:R-:W-:Y:S01]  /*33dd0*/  ENDCOLLECTIVE ;  /* 0x000000000000791b */ /* 0x003fe20003800000 */
.L_x_5767:
[----:B------:R-:W-:Y:S02]  /*33de0*/  IMAD.MOV.U32 R13, RZ, RZ, R60 ;  /* 0x000000ffff0d7224 */ /* 0x000fe400078e003c */
[----:B------:R-:W-:Y:S01]  /*33df0*/  IMAD.MOV.U32 R12, RZ, RZ, R77 ;  /* 0x000000ffff0c7224 */ /* 0x000fe200078e004d */
[----:B------:R-:W-:-:S07]  /*33e00*/  MOV R98, R14 ;  /* 0x0000000e00627202 */ /* 0x000fce0000000f00 */
[----:B------:R-:W-:Y:S05]  /*33e10*/  WARPSYNC.COLLECTIVE R15, `(.L_x_5768) ;  /* 0x000000000f087348 */ /* 0x000fea0003c00000 */
[----:B------:R0:W1:Y:S02]  /*33e20*/  SHFL.IDX P6, R14, R13, R12, R11 ;  /* 0x0000000c0d0e7389 */ /* 0x00006400000c000b */
[----:B01----:R-:W-:Y:S01]  /*33e30*/  ENDCOLLECTIVE ;  /* 0x000000000000791b */ /* 0x003fe20003800000 */
.L_x_5768:
[----:B------:R-:W-:Y:S02]  /*33e40*/  IMAD.MOV.U32 R13, RZ, RZ, R27 ;  /* 0x000000ffff0d7224 */ /* 0x000fe400078e001b */
[----:B------:R-:W-:-:S07]  /*33e50*/  IMAD.MOV.U32 R60, RZ, RZ, R14 ;  /* 0x000000ffff3c7224 */ /* 0x000fce00078e000e */
[----:B------:R-:W-:Y:S05]  /*33e60*/  WARPSYNC.COLLECTIVE R15, `(.L_x_5769) ;  /* 0x000000000f087348 */ /* 0x000fea0003c00000 */
[----:B------:R0:W1:Y:S02]  /*33e70*/  SHFL.IDX P6, R14, R13, R12, R11 ;  /* 0x0000000c0d0e7389 */ /* 0x00006400000c000b */
[----:B01----:R-:W-:Y:S01]  /*33e80*/  ENDCOLLECTIVE ;  /* 0x000000000000791b */ /* 0x003fe20003800000 */
.L_x_5769:
        /* <DEDUP_REMOVED lines=8> */
.L_x_5770:
[----:B------:R-:W-:Y:S02]  /*33f10*/  SEL R97, R98, R27, P0 ;  /* 0x0000001b62617207 */ /* 0x000fe40000000000 */
[----:B------:R-:W-:Y:S01]  /*33f20*/  SEL R98, R27, R98, P0 ;  /* 0x000000621b627207 */ /* 0x000fe20000000000 */
[----:B------:R-:W-:Y:S02]  /*33f30*/  IMAD.MOV.U32 R13, RZ, RZ, R137 ;  /* 0x000000ffff0d7224 */ /* 0x000fe400078e0089 */
[----:B------:R-:W-:-:S07]  /*33f40*/  IMAD.MOV.U32 R100, RZ, RZ, R14 ;  /* 0x000000ffff647224 */ /* 0x000fce00078e000e */
[----:B------:R-:W-:Y:S05]  /*33f50*/  WARPSYNC.COLLECTIVE R15, `(.L_x_5771) ;  /* 0x000000000f087348 */ /* 0x000fea0003c00000 */
[----:B------:R0:W1:Y:S02]  /*33f60*/  SHFL.IDX P6, R14, R13, R12, R11 ;  /* 0x0000000c0d0e7389 */ /* 0x00006400000c000b */
[----:B01----:R-:W-:Y:S01]  /*33f70*/  ENDCOLLECTIVE ;  /* 0x000000000000791b */ /* 0x003fe20003800000 */
.L_x_5771:
[----:B------:R-:W-:Y:S02]  /*33f80*/  IMAD.MOV.U32 R13, RZ, RZ, R70 ;  /* 0x000000ffff0d7224 */ /* 0x000fe400078e0046 */
[----:B------:R-:W-:Y:S02]  /*33f90*/  IMAD.MOV.U32 R12, RZ, RZ, R77 ;  /* 0x000000ffff0c7224 */ /* 0x000fe400078e004d */
[----:B------:R-:W-:-:S07]  /*33fa0*/  IMAD.MOV.U32 R102, RZ, RZ, R14 ;  /* 0x000000ffff667224 */ /* 0x000fce00078e000e */
[----:B------:R-:W-:Y:S05]  /*33fb0*/  WARPSYNC.COLLECTIVE R15, `(.L_x_5772) ;  /* 0x000000000f087348 */ /* 0x000fea0003c00000 */
[----:B------:R0:W1:Y:S02]  /*33fc0*/  SHFL.IDX P6, R14, R13, R12, R11 ;  /* 0x0000000c0d0e7389 */ /* 0x00006400000c000b */
[----:B01----:R-:W-:Y:S01]  /*33fd0*/  ENDCOLLECTIVE ;  /* 0x000000000000791b */ /* 0x003fe20003800000 */
.L_x_5772:
[----:B------:R-:W-:Y:S02]  /*33fe0*/  IMAD.MOV.U32 R13, RZ, RZ, R66 ;  /* 0x000000ffff0d7224 */ /* 0x000fe400078e0042 */
[----:B------:R-:W-:-:S07]  /*33ff0*/  IMAD.MOV.U32 R70, RZ, RZ, R14 ;  /* 0x000000ffff467224 */ /* 0x000fce00078e000e */
[----:B------:R-:W-:Y:S05]  /*34000*/  WARPSYNC.COLLECTIVE R15, `(.L_x_5773) ;  /* 0x000000000f087348 */ /* 0x000fea0003c00000 */
[----:B------:R0:W1:Y:S02]  /*34010*/  SHFL.IDX P6, R14, R13, R12, R11 ;  /* 0x0000000c0d0e7389 */ /* 0x00006400000c000b */
[----:B01----:R-:W-:Y:S01]  /*34020*/  ENDCOLLECTIVE ;  /* 0x000000000000791b */ /* 0x003fe20003800000 */
.L_x_5773:
        /* <DEDUP_REMOVED lines=8> */
.L_x_5774:
[----:B------:R-:W-:Y:S02]  /*340b0*/  SEL R101, R102, R66, P0 ;  /* 0x0000004266657207 */ /* 0x000fe40000000000 */
[----:B------:R-:W-:Y:S01]  /*340c0*/  SEL R102, R66, R102, P0 ;  /* 0x0000006642667207 */ /* 0x000fe20000000000 */
[----:B------:R-:W-:Y:S02]  /*340d0*/  IMAD.MOV.U32 R13, RZ, RZ, R129 ;  /* 0x000000ffff0d7224 */ /* 0x000fe400078e0081 */
[----:B------:R-:W-:-:S07]  /*340e0*/  IMAD.MOV.U32 R104, RZ, RZ, R14 ;  /* 0x000000ffff687224 */ /* 0x000fce00078e000e */
[----:B------:R-:W-:Y:S05]  /*340f0*/  WARPSYNC.COLLECTIVE R15, `(.L_x_5775) ;  /* 0x000000000f087348 */ /* 0x000fea0003c00000 */
[----:B------:R0:W1:Y:S02]  /*34100*/  SHFL.IDX P6, R14, R13, R12, R11 ;  /* 0x0000000c0d0e7389 */ /* 0x00006400000c000b */
[----:B01----:R-:W-:Y:S01]  /*34110*/  ENDCOLLECTIVE ;  /* 0x000000000000791b */ /* 0x003fe20003800000 */
.L_x_5775:
[----:B------:R-:W-:Y:S02]  /*34120*/  IMAD.MOV.U32 R13, RZ, RZ, R82 ;  /* 0x000000ffff0d7224 */ /* 0x000fe400078e0052 */
[----:B------:R-:W-:Y:S02]  /*34130*/  IMAD.MOV.U32 R12, RZ, RZ, R77 ;  /* 0x000000ffff0c7224 */ /* 0x000fe400078e004d */
[----:B------:R-:W-:-:S07]  /*34140*/  IMAD.MOV.U32 R106, RZ, RZ, R14 ;  /* 0x000000ffff6a7224 */ /* 0x000fce00078e000e */
[----:B------:R-:W-:Y:S05]  /*34150*/  WARPSYNC.COLLECTIVE R15, `(.L_x_5776) ;  /* 0x000000000f087348 */ /* 0x000fea0003c00000 */
[----:B------:R0:W1:Y:S02]  /*34160*/  SHFL.IDX P6, R14, R13, R12, R11 ;  /* 0x0000000c0d0e7389 */ /* 0x00006400000c000b */
[----:B01----:R-:W-:Y:S01]  /*34170*/  ENDCOLLECTIVE ;  /* 0x000000000000791b */ /* 0x003fe20003800000 */
.L_x_5776:
[----:B------:R-:W-:Y:S02]  /*34180*/  IMAD.MOV.U32 R13, RZ, RZ, R75 ;  /* 0x000000ffff0d7224 */ /* 0x000fe400078e004b */
[----:B------:R-:W-:-:S07]  /*34190*/  IMAD.MOV.U32 R82, RZ, RZ, R14 ;  /* 0x000000ffff527224 */ /* 0x000fce00078e000e */
[----:B------:R-:W-:Y:S05]  /*341a0*/  WARPSYNC.COLLECTIVE R15, `(.L_x_5777) ;  /* 0x000000000f087348 */ /* 0x000fea0003c00000 */
[----:B------:R0:W1:Y:S02]  /*341b0*/  SHFL.IDX P6, R14, R13, R12, R11 ;  /* 0x0000000c0d0e7389 */ /* 0x00006400000c000b */
[----:B01----:R-:W-:Y:S01]  /*341c0*/  ENDCOLLECTIVE ;  /* 0x000000000000791b */ /* 0x003fe20003800000 */
.L_x_5777:
        /* <DEDUP_REMOVED lines=11> */
.L_x_5778:
[----:B------:R-:W-:Y:S01]  /*34280*/  MOV R13, R20 ;  /* 0x00000014000d7202 */ /* 0x000fe20000000f00 */
[----:B------:R-:W-:-:S07]  /*34290*/  IMAD.MOV.U32 R25, RZ, RZ, R14 ;  /* 0x000000ffff197224 */ /* 0x000fce00078e000e */
[----:B------:R-:W-:Y:S05]  /*342a0*/  WARPSYNC.COLLECTIVE R15, `(.L_x_5779) ;  /* 0x000000000f087348 */ /* 0x000fea0003c00000 */
[----:B------:R0:W1:Y:S02]  /*342b0*/  SHFL.IDX P6, R14, R13, R12, R11 ;  /* 0x0000000c0d0e7389 */ /* 0x00006400000c000b */
[----:B01----:R-:W-:Y:S01]  /*342c0*/  ENDCOLLECTIVE ;  /* 0x000000000000791b */ /* 0x003fe20003800000 */
.L_x_5779:
[----:B------:R-:W-:Y:S02]  /*342d0*/  IMAD.MOV.U32 R13, RZ, RZ, R9 ;  /* 0x000000ffff0d7224 */ /* 0x000fe400078e0009 */
[----:B------:R-:W-:Y:S02]  /*342e0*/  IMAD.MOV.U32 R12, RZ, RZ, R77 ;  /* 0x000000ffff0c7224 */ /* 0x000fe400078e004d */
[----:B------:R-:W-:-:S07]  /*342f0*/  IMAD.MOV.U32 R20, RZ, RZ, R14 ;  /* 0x000000ffff147224 */ /* 0x000fce00078e000e */
[----:B------:R-:W-:Y:S05]  /*34300*/  WARPSYNC.COLLECTIVE R15, `(.L_x_5780) ;  /* 0x000000000f087348 */ /* 0x000fea0003c00000 */
[----:B------:R0:W1:Y:S02]  /*34310*/  SHFL.IDX P6, R14, R13, R12, R11 ;  /* 0x0000000c0d0e7389 */ /* 0x00006400000c000b */
[----:B01----:R-:W-:Y:S01]  /*34320*/  ENDCOLLECTIVE ;  /* 0x000000000000791b */ /* 0x003fe20003800000 */
.L_x_5780:
[----:B------:R-:W-:Y:S02]  /*34330*/  IMAD.MOV.U32 R13, RZ, RZ, R8 ;  /* 0x000000ffff0d7224 */ /* 0x000fe400078e0008 */
[----:B------:R-:W-:-:S07]  /*34340*/  IMAD.MOV.U32 R9, RZ, RZ, R14 ;  /* 0x000000ffff097224 */ /* 0x000fce00078e000e */
[----:B------:R-:W-:Y:S05]  /*34350*/  WARPSYNC.COLLECTIVE R15, `(.L_x_5781) ;  /* 0x000000000f087348 */ /* 0x000fea0003c00000 */
[----:B------:R0:W1:Y:S02]  /*34360*/  SHFL.IDX P6, R14, R13, R12, R11 ;  /* 0x0000000c0d0e7389 */ /* 0x00006400000c000b */
[----:B01----:R-:W-:Y:S01]  /*34370*/  ENDCOLLECTIVE ;  /* 0x000000000000791b */ /* 0x003fe20003800000 */
.L_x_5781:
        /* <DEDUP_REMOVED lines=8> */
.L_x_5782:
[----:B------:R-:W-:Y:S02]  /*34400*/  IMAD.MOV.U32 R13, RZ, RZ, R107 ;  /* 0x000000ffff0d7224 */ /* 0x000fe400078e006b */
[----:B------:R-:W-:-:S07]  /*34410*/  IMAD.MOV.U32 R136, RZ, RZ, R14 ;  /* 0x000000ffff887224 */ /* 0x000fce00078e000e */
[----:B------:R-:W-:Y:S05]  /*34420*/  WARPSYNC.COLLECTIVE R15, `(.L_x_5783) ;  /* 0x000000000f087348 */ /* 0x000fea0003c00000 */
[----:B------:R0:W1:Y:S02]  /*34430*/  SHFL.IDX P6, R14, R13, R12, R11 ;  /* 0x0000000c0d0e7389 */ /* 0x00006400000c000b */
[----:B01----:R-:W-:Y:S01]  /*34440*/  ENDCOLLECTIVE ;  /* 0x000000000000791b */ /* 0x003fe20003800000 */
.L_x_5783:
[----:B------:R-:W-:Y:S02]  /*34450*/  IMAD.MOV.U32 R13, RZ, RZ, R21 ;  /* 0x000000ffff0d7224 */ /* 0x000fe400078e0015 */
[----:B------:R-:W-:Y:S02]  /*34460*/  IMAD.MOV.U32 R12, RZ, RZ, R77 ;  /* 0x000000ffff0c7224 */ /* 0x000fe400078e004d */
[----:B------:R-:W-:-:S07]  /*34470*/  IMAD.MOV.U32 R122, RZ, RZ, R14 ;  /* 0x000000ffff7a7224 */ /* 0x000fce00078e000e */
[----:B------:R-:W-:Y:S05]  /*34480*/  WARPSYNC.COLLECTIVE R15, `(.L_x_5784) ;  /* 0x000000000f087348 */ /* 0x000fea0003c00000 */
[----:B------:R0:W1:Y:S02]  /*34490*/  SHFL.IDX P6, R14, R13, R12, R11 ;  /* 0x0000000c0d0e7389 */ /* 0x00006400000c000b */
[----:B01----:R-:W-:Y:S01]  /*344a0*/  ENDCOLLECTIVE ;  /* 0x000000000000791b */ /* 0x003fe20003800000 */
.L_x_5784:
[----:B------:R-:W-:Y:S02]  /*344b0*/  MOV R13, R10 ;  /* 0x0000000a000d7202 */ /* 0x000fe40000000f00 */
[----:B------:R-:W-:Y:S02]  /*344c0*/  SEL R10, R20, R75, P0 ;  /* 0x0000004b140a7207 */ /* 0x000fe40000000000 */
[----:B------:R-:W-:Y:S01]  /*344d0*/  SEL R20, R75, R20, P0 ;  /* 0x000000144b147207 */ /* 0x000fe20000000000 */
[----:B------:R-:W-:-:S07]  /*344e0*/  IMAD.MOV.U32 R139, RZ, RZ, R14 ;  /* 0x000000ffff8b7224 */ /* 0x000fce00078e000e */
[----:B------:R-:W-:Y:S05]  /*344f0*/  WARPSYNC.COLLECTIVE R15, `(.L_x_5785) ;  /* 0x000000000f087348 */ /* 0x000fea0003c00000 */
[----:B------:R0:W1:Y:S02]  /*34500*/  SHFL.IDX P6, R14, R13, R12, R11 ;  /* 0x0000000c0d0e7389 */ /* 0x00006400000c000b */
[----:B01----:R-:W-:Y:S01]  /*34510*/  ENDCOLLECTIVE ;  /* 0x000000000000791b */ /* 0x003fe20003800000 */
.L_x_5785:
[----:B------:R-:W-:Y:S01]  /*34520*/  SEL R21, R136, R139, P0 ;  /* 0x0000008b88157207 */ /* 0x000fe20000000000 */
[----:B------:R-:W-:Y:S02]  /*34530*/  IMAD.MOV.U32 R13, RZ, RZ, R111 ;  /* 0x000000ffff0d7224 */ /* 0x000fe400078e006f */
[----:B------:R-:W-:Y:S02]  /*34540*/  IMAD.MOV.U32 R12, RZ, RZ, R44 ;  /* 0x000000ffff0c7224 */ /* 0x000fe400078e002c */
[----:B------:R-:W-:-:S07]  /*34550*/  IMAD.MOV.U32 R141, RZ, RZ, R14 ;  /* 0x000000ffff8d7224 */ /* 0x000fce00078e000e */
[----:B------:R-:W-:Y:S05]  /*34560*/  WARPSYNC.COLLECTIVE R15, `(.L_x_5786) ;  /* 0x000000000f087348 */ /* 0x000fea0003c00000 */
[----:B------:R0:W1:Y:S02]  /*34570*/  SHFL.IDX P6, R14, R13, R12, R11 ;  /* 0x0000000c0d0e7389 */ /* 0x00006400000c000b */
[----:B01----:R-:W-:Y:S01]  /*34580*/  ENDCOLLECTIVE ;  /* 0x000000000000791b */ /* 0x003fe20003800000 */
.L_x_5786:
[----:B------:R-:W-:Y:S01]  /*34590*/  SEL R25, R122, R141, P0 ;  /* 0x0000008d7a197207 */ /* 0x000fe20000000000 */
[----:B------:R-:W-:Y:S02]  /*345a0*/  IMAD.MOV.U32 R13, RZ, RZ, R108 ;  /* 0x000000ffff0d7224 */ /* 0x000fe400078e006c */
[----:B------:R-:W-:-:S07]  /*345b0*/  IMAD.MOV.U32 R107, RZ, RZ, R14 ;  /* 0x000000ffff6b7224 */ /* 0x000fce00078e000e */
[----:B------:R-:W-:Y:S05]  /*345c0*/  WARPSYNC.COLLECTIVE R15, `(.L_x_5787) ;  /* 0x000000000f087348 */ /* 0x000fea0003c00000 */
[----:B------:R0:W1:Y:S02]  /*345d0*/  SHFL.IDX P6, R14, R13, R12, R11 ;  /* 0x0000000c0d0e7389 */ /* 0x00006400000c000b */
[----:B01----:R-:W-:Y:S01]  /*345e0*/  ENDCOLLECTIVE ;  /* 0x000000000000791b */ /* 0x003fe20003800000 */
.L_x_5787:
[----:B------:R-:W-:Y:S01]  /*345f0*/  IMAD.MOV.U32 R13, RZ, RZ, R26 ;  /* 0x000000ffff0d7224 */ /* 0x000fe200078e001a */
[----:B------:R-:W-:Y:S01]  /*34600*/  SEL R26, R141, R122, P0 ;  /* 0x0000007a8d1a7207 */ /* 0x000fe20000000000 */
[----:B------:R-:W-:Y:S02]  /*34610*/  IMAD.MOV.U32 R12, RZ, RZ, R77 ;  /* 0x000000ffff0c7224 */ /* 0x000fe400078e004d */
[----:B------:R-:W-:-:S07]  /*34620*/  IMAD.MOV.U32 R109, RZ, RZ, R14 ;  /* 0x000000ffff6d7224 */ /* 0x000fce00078e000e */
[----:B------:R-:W-:Y:S05]  /*34630*/  WARPSYNC.COLLECTIVE R15, `(.L_x_5788) ;  /* 0x000000000f087348 */ /* 0x000fea0003c00000 */
[----:B------:R0:W1:Y:S02]  /*34640*/  SHFL.IDX P6, R14, R13, R12, R11 ;  /* 0x0000000c0d0e7389 */ /* 0x00006400000c000b */
[----:B01----:R-:W-:Y:S01]  /*34650*/  ENDCOLLECTIVE ;  /* 0x000000000000791b */ /* 0x003fe20003800000 */
.L_x_5788:
[----:B------:R-:W-:Y:S01]  /*34660*/  IMAD.MOV.U32 R13, RZ, RZ, R24 ;  /* 0x000000ffff0d7224 */ /* 0x000fe200078e0018 */
[----:B------:R-:W-:Y:S01]  /*34670*/  SEL R24, R139, R136, P0 ;  /* 0x000000888b187207 */ /* 0x000fe20000000000 */
[----:B------:R-:W-:-:S07]  /*34680*/  IMAD.MOV.U32 R142, RZ, RZ, R14 ;  /* 0x000000ffff8e7224 */ /* 0x000fce00078e000e */
[----:B------:R-:W-:Y:S05]  /*34690*/  WARPSYNC.COLLECTIVE R15, `(.L_x_5789) ;  /* 0x000000000f087348 */ /* 0x000fea0003c00000 */
[----:B------:R0:W1:Y:S02]  /*346a0*/  SHFL.IDX P6, R14, R13, R12, R11 ;  /* 0x0000000c0d0e7389 */ /* 0x00006400000c000b */
[----:B01----:R-:W-:Y:S01]  /*346b0*/  ENDCOLLECTIVE ;  /* 0x000000000000791b */ /* 0x003fe20003800000 */
.L_x_5789:
        /* <DEDUP_REMOVED lines=8> */
.L_x_5790:
[----:B------:R-:W-:Y:S02]  /*34740*/  SEL R108, R109, R143, P0 ;  /* 0x0000008f6d6c7207 */ /* 0x000fe40000000000 */
[----:B------:R-:W-:Y:S02]  /*34750*/  SEL R109, R143, R109, P0 ;  /* 0x0000006d8f6d7207 */ /* 0x000fe40000000000 */
[----:B------:R-:W-:Y:S01]  /*34760*/  MOV R13, R110 ;  /* 0x0000006e000d7202 */ /* 0x000fe20000000f00 */
[----:B------:R-:W-:-:S07]  /*34770*/  IMAD.MOV.U32 R111, RZ, RZ, R14 ;  /* 0x000000ffff6f7224 */ /* 0x000fce00078e000e */
[----:B------:R-:W-:Y:S05]  /*34780*/  WARPSYNC.COLLECTIVE R15, `(.L_x_5791) ;  /* 0x000000000f087348 */ /* 0x000fea0003c00000 */
[----:B------:R0:W1:Y:S02]  /*34790*/  SHFL.IDX P6, R14, R13, R12, R11 ;  /* 0x0000000c0d0e7389 */ /* 0x00006400000c000b */
[----:B01----:R-:W-:Y:S01]  /*347a0*/  ENDCOLLECTIVE ;  /* 0x000000000000791b */ /* 0x003fe20003800000 */
.L_x_5791:
[----:B------:R-:W-:Y:S02]  /*347b0*/  IMAD.MOV.U32 R13, RZ, RZ, R40 ;  /* 0x000000ffff0d7224 */ /* 0x000fe400078e0028 */
[----:B------:R-:W-:Y:S02]  /*347c0*/  IMAD.MOV.U32 R12, RZ, RZ, R77 ;  /* 0x000000ffff0c7224 */ /* 0x000fe400078e004d */
[----:B------:R-:W-:-:S07]  /*347d0*/  IMAD.MOV.U32 R118, RZ, RZ, R14 ;  /* 0x000000ffff767224 */ /* 0x000fce00078e000e */
[----:B------:R-:W-:Y:S05]  /*347e0*/  WARPSYNC.COLLECTIVE R15, `(.L_x_5792) ;  /* 0x000000000f087348 */ /* 0x000fea0003c00000 */
[----:B------:R0:W1:Y:S02]  /*347f0*/  SHFL.IDX P6, R14, R13, R12, R11 ;  /* 0x0000000c0d0e7389 */ /* 0x00006400000c000b */
[----:B01----:R-:W-:Y:S01]  /*34800*/  ENDCOLLECTIVE ;  /* 0x000000000000791b */ /* 0x003fe20003800000 */
.L_x_5792:
[----:B------:R-:W-:Y:S02]  /*34810*/  IMAD.MOV.U32 R13, RZ, RZ, R36 ;  /* 0x000000ffff0d7224 */ /* 0x000fe400078e0024 */
[----:B------:R-:W-:-:S07]  /*34820*/  IMAD.MOV.U32 R40, RZ, RZ, R14 ;  /* 0x000000ffff287224 */ /* 0x000fce00078e000e */
[----:B------:R-:W-:Y:S05]  /*34830*/  WARPSYNC.COLLECTIVE R15, `(.L_x_5793) ;  /* 0x000000000f087348 */ /* 0x000fea0003c00000 */
[----:B------:R0:W1:Y:S02]  /*34840*/  SHFL.IDX P6, R14, R13, R12, R11 ;  /* 0x0000000c0d0e7389 */ /* 0x00006400000c000b */
[----:B01----:R-:W-:Y:S01]  /*34850*/  ENDCOLLECTIVE ;  /* 0x000000000000791b */ /* 0x003fe20003800000 */
.L_x_5793:
        /* <DEDUP_REMOVED lines=8> */
.L_x_5794:
[----:B------:R-:W-:Y:S01]  /*348e0*/  IMAD.MOV.U32 R13, RZ, RZ, R112 ;  /* 0x000000ffff0d7224 */ /* 0x000fe200078e0070 */
[----:B------:R-:W-:Y:S02]  /*348f0*/  SEL R112, R118, R113, P0 ;  /* 0x0000007176707207 */ /* 0x000fe40000000000 */
[----:B------:R-:W-:Y:S01]  /*34900*/  SEL R113, R113, R118, P0 ;  /* 0x0000007671717207 */ /* 0x000fe20000000000 */
[----:B------:R-:W-:-:S07]  /*34910*/  IMAD.MOV.U32 R115, RZ, RZ, R14 ;  /* 0x000000ffff737224 */ /* 0x000fce00078e000e */
[----:B------:R-:W-:Y:S05]  /*34920*/  WARPSYNC.COLLECTIVE R15, `(.L_x_5795) ;  /* 0x000000000f087348 */ /* 0x000fea0003c00000 */
[----:B------:R0:W1:Y:S02]  /*34930*/  SHFL.IDX P6, R14, R13, R12, R11 ;  /* 0x0000000c0d0e7389 */ /* 0x00006400000c000b */
[----:B01----:R-:W-:Y:S01]  /*34940*/  ENDCOLLECTIVE ;  /* 0x000000000000791b */ /* 0x003fe20003800000 */
.L_x_5795:
[----:B------:R-:W-:Y:S02]  /*34950*/  IMAD.MOV.U32 R13, RZ, RZ, R69 ;  /* 0x000000ffff0d7224 */ /* 0x000fe400078e0045 */
[----:B------:R-:W-:Y:S02]  /*34960*/  IMAD.MOV.U32 R12, RZ, RZ, R77 ;  /* 0x000000ffff0c7224 */ /* 0x000fe400078e004d */
[----:B------:R-:W-:-:S07]  /*34970*/  IMAD.MOV.U32 R117, RZ, RZ, R14 ;  /* 0x000000ffff757224 */ /* 0x000fce00078e000e */
[----:B------:R-:W-:Y:S05]  /*34980*/  WARPSYNC.COLLECTIVE R15, `(.L_x_5796) ;  /* 0x000000000f087348 */ /* 0x000fea0003c00000 */
[----:B------:R0:W1:Y:S02]  /*34990*/  SHFL.IDX P6, R14, R13, R12, R11 ;  /* 0x0000000c0d0e7389 */ /* 0x00006400000c000b */
[----:B01----:R-:W-:Y:S01]  /*349a0*/  ENDCOLLECTIVE ;  /* 0x000000000000791b */ /* 0x003fe20003800000 */
.L_x_5796:
[----:B------:R-:W-:Y:S01]  /*349b0*/  MOV R13, R65 ;  /* 0x00000041000d7202 */ /* 0x000fe20000000f00 */
[----:B------:R-:W-:-:S07]  /*349c0*/  IMAD.MOV.U32 R69, RZ, RZ, R14 ;  /* 0x000000ffff457224 */ /* 0x000fce00078e000e */
[----:B------:R-:W-:Y:S05]  /*349d0*/  WARPSYNC.COLLECTIVE R15, `(.L_x_5797) ;  /* 0x000000000f087348 */ /* 0x000fea0003c00000 */
[----:B------:R0:W1:Y:S02]  /*349e0*/  SHFL.IDX P6, R14, R13, R12, R11 ;  /* 0x0000000c0d0e7389 */ /* 0x00006400000c000b */
[----:B01----:R-:W-:Y:S01]  /*349f0*/  ENDCOLLECTIVE ;  /* 0x000000000000791b */ /* 0x003fe20003800000 */
.L_x_5797:
[----:B------:R-:W-:Y:S02]  /*34a00*/  IMAD.MOV.U32 R13, RZ, RZ, R116 ;  /* 0x000000ffff0d7224 */ /* 0x000fe400078e0074 */
[----:B------:R-:W-:Y:S02]  /*34a10*/  IMAD.MOV.U32 R12, RZ, RZ, R44 ;  /* 0x000000ffff0c7224 */ /* 0x000fe400078e002c */
[----:B------:R-:W-:-:S07]  /*34a20*/  IMAD.MOV.U32 R65, RZ, RZ, R14 ;  /* 0x000000ffff417224 */ /* 0x000fce00078e000e */
[----:B------:R-:W-:Y:S05]  /*34a30*/  WARPSYNC.COLLECTIVE R15, `(.L_x_5798) ;  /* 0x000000000f087348 */ /* 0x000fea0003c00000 */
[----:B------:R0:W1:Y:S02]  /*34a40*/  SHFL.IDX P6, R14, R13, R12, R11 ;  /* 0x0000000c0d0e7389 */ /* 0x00006400000c000b */
[----:B01----:R-:W-:Y:S01]  /*34a50*/  ENDCOLLECTIVE ;  /* 0x000000000000791b */ /* 0x003fe20003800000 */
.L_x_5798:
        /* <DEDUP_REMOVED lines=9> */
.L_x_5799:
[----:B------:R-:W-:Y:S02]  /*34af0*/  IMAD.MOV.U32 R13, RZ, RZ, R81 ;  /* 0x000000ffff0d7224 */ /* 0x000fe400078e0051 */
[----:B------:R-:W-:Y:S02]  /*34b00*/  IMAD.MOV.U32 R12, RZ, RZ, R77 ;  /* 0x000000ffff0c7224 */ /* 0x000fe400078e004d */
[----:B------:R-:W-:-:S07]  /*34b10*/  IMAD.MOV.U32 R123, RZ, RZ, R14 ;  /* 0x000000ffff7b7224 */ /* 0x000fce00078e000e */
[----:B------:R-:W-:Y:S05]  /*34b20*/  WARPSYNC.COLLECTIVE R15, `(.L_x_5800) ;  /* 0x000000000f087348 */ /* 0x000fea0003c00000 */
[----:B------:R0:W1:Y:S02]  /*34b30*/  SHFL.IDX P6, R14, R13, R12, R11 ;  /* 0x0000000c0d0e7389 */ /* 0x00006400000c000b */
[----:B01----:R-:W-:Y:S01]  /*34b40*/  ENDCOLLECTIVE ;  /* 0x000000000000791b */ /* 0x003fe20003800000 */
.L_x_5800:
[----:B------:R-:W-:Y:S02]  /*34b50*/  IMAD.MOV.U32 R13, RZ, RZ, R71 ;  /* 0x000000ffff0d7224 */ /* 0x000fe400078e0047 */
[----:B------:R-:W-:-:S07]  /*34b60*/  IMAD.MOV.U32 R81, RZ, RZ, R14 ;  /* 0x000000ffff517224 */ /* 0x000fce00078e000e */
[----:B------:R-:W-:Y:S05]  /*34b70*/  WARPSYNC.COLLECTIVE R15, `(.L_x_5801) ;  /* 0x000000000f087348 */ /* 0x000fea0003c00000 */
[----:B------:R0:W1:Y:S02]  /*34b80*/  SHFL.IDX P6, R14, R13, R12, R11 ;  /* 0x0000000c0d0e7389 */ /* 0x00006400000c000b */
[----:B01----:R-:W-:Y:S01]  /*34b90*/  ENDCOLLECTIVE ;  /* 0x000000000000791b */ /* 0x003fe20003800000 */
.L_x_5801:
        /* <DEDUP_REMOVED lines=10> */
.L_x_5802:
[----:B------:R-:W-:Y:S01]  /*34c40*/  MOV R13, R31 ;  /* 0x0000001f000d7202 */ /* 0x000fe20000000f00 */
[----:B------:R-:W-:-:S07]  /*34c50*/  IMAD.MOV.U32 R34, RZ, RZ, R14 ;  /* 0x000000ffff227224 */ /* 0x000fce00078e000e */
[----:B------:R-:W-:Y:S05]  /*34c60*/  WARPSYNC.COLLECTIVE R15, `(.L_x_5803) ;  /* 0x000000000f087348 */ /* 0x000fea0003c00000 */
[----:B------:R0:W1:Y:S02]  /*34c70*/  SHFL.IDX P6, R14, R13, R12, R11 ;  /* 0x0000000c0d0e7389 */ /* 0x00006400000c000b */
[----:B01----:R-:W-:Y:S01]  /*34c80*/  ENDCOLLECTIVE ;  /* 0x000000000000791b */ /* 0x003fe20003800000 */
.L_x_5803:
[----:B------:R-:W-:Y:S02]  /*34c90*/  IMAD.MOV.U32 R13, RZ, RZ, R29 ;  /* 0x000000ffff0d7224 */ /* 0x000fe400078e001d */
[----:B------:R-:W-:Y:S02]  /*34ca0*/  IMAD.MOV.U32 R12, RZ, RZ, R77 ;  /* 0x000000ffff0c7224 */ /* 0x000fe400078e004d */
[----:B------:R-:W-:-:S07]  /*34cb0*/  IMAD.MOV.U32 R31, RZ, RZ, R14 ;  /* 0x000000ffff1f7224 */ /* 0x000fce00078e000e */
[----:B------:R-:W-:Y:S05]  /*34cc0*/  WARPSYNC.COLLECTIVE R15, `(.L_x_5804) ;  /* 0x000000000f087348 */ /* 0x000fea0003c00000 */
[----:B------:R0:W1:Y:S02]  /*34cd0*/  SHFL.IDX P6, R14, R13, R12, R11 ;  /* 0x0000000c0d0e7389 */ /* 0x00006400000c000b */
[----:B01----:R-:W-:Y:S01]  /*34ce0*/  ENDCOLLECTIVE ;  /* 0x000000000000791b */ /* 0x003fe20003800000 */
.L_x_5804:
[----:B------:R-:W-:Y:S02]  /*34cf0*/  IMAD.MOV.U32 R13, RZ, RZ, R28 ;  /* 0x000000ffff0d7224 */ /* 0x000fe400078e001c */
[----:B------:R-:W-:-:S07]  /*34d00*/  IMAD.MOV.U32 R29, RZ, RZ, R14 ;  /* 0x000000ffff1d7224 */ /* 0x000fce00078e000e */
[----:B------:R-:W-:Y:S05]  /*34d10*/  WARPSYNC.COLLECTIVE R15, `(.L_x_5805) ;  /* 0x000000000f087348 */ /* 0x000fea0003c00000 */
[----:B------:R0:W1:Y:S02]  /*34d20*/  SHFL.IDX P6, R14, R13, R12, R11 ;  /* 0x0000000c0d0e7389 */ /* 0x00006400000c000b */
[----:B01----:R-:W-:Y:S01]  /*34d30*/  ENDCOLLECTIVE ;  /* 0x000000000000791b */ /* 0x003fe20003800000 */
.L_x_5805:
        /* <DEDUP_REMOVED lines=8> */
.L_x_5806:
[----:B------:R-:W-:Y:S02]  /*34dc0*/  IMAD.MOV.U32 R13, RZ, RZ, R80 ;  /* 0x000000ffff0d7224 */ /* 0x000fe400078e0050 */
[----:B------:R-:W-:-:S07]  /*34dd0*/  IMAD.MOV.U32 R132, RZ, RZ, R14 ;  /* 0x000000ffff847224 */ /* 0x000fce00078e000e */
[----:B------:R-:W-:Y:S05]  /*34de0*/  WARPSYNC.COLLECTIVE R15, `(.L_x_5807) ;  /* 0x000000000f087348 */ /* 0x000fea0003c00000 */
[----:B------:R0:W1:Y:S02]  /*34df0*/  SHFL.IDX P6, R14, R13, R12, R11 ;  /* 0x0000000c0d0e7389 */ /* 0x00006400000c000b */
[----:B01----:R-:W-:Y:S01]  /*34e00*/  ENDCOLLECTIVE ;  /* 0x000000000000791b */ /* 0x003fe20003800000 */
.L_x_5807:
[----:B------:R-:W-:Y:S02]  /*34e10*/  IMAD.MOV.U32 R13, RZ, RZ, R32 ;  /* 0x000000ffff0d7224 */ /* 0x000fe400078e0020 */
[----:B------:R-:W-:Y:S02]  /*34e20*/  IMAD.MOV.U32 R12, RZ, RZ, R77 ;  /* 0x000000ffff0c7224 */ /* 0x000fe400078e004d */
[----:B------:R-:W-:-:S07]  /*34e30*/  IMAD.MOV.U32 R134, RZ, RZ, R14 ;  /* 0x000000ffff867224 */ /* 0x000fce00078e000e */
[----:B------:R-:W-:Y:S05]  /*34e40*/  WARPSYNC.COLLECTIVE R15, `(.L_x_5808) ;  /* 0x000000000f087348 */ /* 0x000fea0003c00000 */
[----:B------:R0:W1:Y:S02]  /*34e50*/  SHFL.IDX P6, R14, R13, R12, R11 ;  /* 0x0000000c0d0e7389 */ /* 0x00006400000c000b */
[----:B01----:R-:W-:Y:S01]  /*34e60*/  ENDCOLLECTIVE ;  /* 0x000000000000791b */ /* 0x003fe20003800000 */
.L_x_5808:
[----:B------:R-:W-:Y:S02]  /*34e70*/  MOV R13, R30 ;  /* 0x0000001e000d7202 */ /* 0x000fe40000000f00 */
[----:B------:R-:W-:Y:S02]  /*34e80*/  SEL R30, R31, R36, P0 ;  /* 0x000000241f1e7207 */ /* 0x000fe40000000000 */
[----:B------:R-:W-:Y:S01]  /*34e90*/  SEL R31, R36, R31, P0 ;  /* 0x0000001f241f7207 */ /* 0x000fe20000000000 */
[----:B------:R-:W-:-:S07]  /*34ea0*/  IMAD.MOV.U32 R71, RZ, RZ, R14 ;  /* 0x000000ffff477224 */ /* 0x000fce00078e000e */
[----:B------:R-:W-:Y:S05]  /*34eb0*/  WARPSYNC.COLLECTIVE R15, `(.L_x_5809) ;  /* 0x000000000f087348 */ /* 0x000fea0003c00000 */
[----:B------:R0:W1:Y:S02]  /*34ec0*/  SHFL.IDX P6, R14, R13, R12, R11 ;  /* 0x0000000c0d0e7389 */ /* 0x00006400000c000b */
[----:B01----:R-:W-:Y:S01]  /*34ed0*/  ENDCOLLECTIVE ;  /* 0x000000000000791b */ /* 0x003fe20003800000 */
.L_x_5809:
[----:B------:R-:W-:Y:S01]  /*34ee0*/  SEL R32, R132, R71, P0 ;  /* 0x0000004784207207 */ /* 0x000fe20000000000 */
[----:B------:R-:W-:Y:S02]  /*34ef0*/  IMAD.MOV.U32 R13, RZ, RZ, R89 ;  /* 0x000000ffff0d7224 */ /* 0x000fe400078e0059 */
[----:B------:R-:W-:Y:S02]  /*34f00*/  IMAD.MOV.U32 R12, RZ, RZ, R44 ;  /* 0x000000ffff0c7224 */ /* 0x000fe400078e002c */
[----:B------:R-:W-:-:S07]  /*34f10*/  IMAD.MOV.U32 R144, RZ, RZ, R14 ;  /* 0x000000ffff907224 */ /* 0x000fce00078e000e */
[----:B------:R-:W-:Y:S05]  /*34f20*/  WARPSYNC.COLLECTIVE R15, `(.L_x_5810) ;  /* 0x000000000f087348 */ /* 0x000fea0003c00000 */
[----:B------:R0:W1:Y:S02]  /*34f30*/  SHFL.IDX P6, R14, R13, R12, R11 ;  /* 0x0000000c0d0e7389 */ /* 0x00006400000c000b */
[----:B01----:R-:W-:Y:S01]  /*34f40*/  ENDCOLLECTIVE ;  /* 0x000000000000791b */ /* 0x003fe20003800000 */
.L_x_5810:
[----:B------:R-:W-:Y:S01]  /*34f50*/  SEL R34, R134, R144, P0 ;  /* 0x0000009086227207 */ /* 0x000fe20000000000 */
[----:B------:R-:W-:Y:S02]  /*34f60*/  IMAD.MOV.U32 R13, RZ, RZ, R83 ;  /* 0x000000ffff0d7224 */ /* 0x000fe400078e0053 */
[----:B------:R-:W-:-:S07]  /*34f70*/  IMAD.MOV.U32 R127, RZ, RZ, R14 ;  /* 0x000000ffff7f7224 */ /* 0x000fce00078e000e */
[----:B------:R-:W-:Y:S05]  /*34f80*/  WARPSYNC.COLLECTIVE R15, `(.L_x_5811) ;  /* 0x000000000f087348 */ /* 0x000fea0003c00000 */
[----:B------:R0:W1:Y:S02]  /*34f90*/  SHFL.IDX P6, R14, R13, R12, R11 ;  /* 0x0000000c0d0e7389 */ /* 0x00006400000c000b */
[----:B01----:R-:W-:Y:S01]  /*34fa0*/  ENDCOLLECTIVE ;  /* 0x000000000000791b */ /* 0x003fe20003800000 */
.L_x_5811:
[----:B------:R-:W-:Y:S01]  /*34fb0*/  IMAD.MOV.U32 R13, RZ, RZ, R35 ;  /* 0x000000ffff0d7224 */ /* 0x000fe200078e0023 */
[----:B------:R-:W-:Y:S01]  /*34fc0*/  SEL R35, R144, R134, P0 ;  /* 0x0000008690237207 */ /* 0x000fe20000000000 */
[----:B------:R-:W-:Y:S02]  /*34fd0*/  IMAD.MOV.U32 R12, RZ, RZ, R77 ;  /* 0x000000ffff0c7224 */ /* 0x000fe400078e004d */
[----:B------:R-:W-:-:S07]  /*34fe0*/  IMAD.MOV.U32 R129, RZ, RZ, R14 ;  /* 0x000000ffff817224 */ /* 0x000fce00078e000e */
[----:B------:R-:W-:Y:S05]  /*34ff0*/  WARPSYNC.COLLECTIVE R15, `(.L_x_5812) ;  /* 0x000000000f087348 */ /* 0x000fea0003c00000 */
[----:B------:R0:W1:Y:S02]  /*35000*/  SHFL.IDX P6, R14, R13, R12, R11 ;  /* 0x0000000c0d0e7389 */ /* 0x00006400000c000b */
[----:B01----:R-:W-:Y:S01]  /*35010*/  ENDCOLLECTIVE ;  /* 0x000000000000791b */ /* 0x003fe20003800000 */
.L_x_5812:
[----:B------:R-:W-:Y:S01]  /*35020*/  IMAD.MOV.U32 R13, RZ, RZ, R33 ;  /* 0x000000ffff0d7224 */ /* 0x000fe200078e0021 */
[----:B------:R-:W-:Y:S01]  /*35030*/  SEL R33, R71, R132, P0 ;  /* 0x0000008447217207 */ /* 0x000fe20000000000 */
[----:B------:R-:W-:-:S07]  /*35040*/  IMAD.MOV.U32 R145, RZ, RZ, R14 ;  /* 0x000000ffff917224 */ /* 0x000fce00078e000e */
[----:B------:R-:W-:Y:S05]  /*35050*/  WARPSYNC.COLLECTIVE R15, `(.L_x_5813) ;  /* 0x000000000f087348 */ /* 0x000fea0003c00000 */
[----:B------:R0:W1:Y:S02]  /*35060*/  SHFL.IDX P6, R14, R13, R12, R11 ;  /* 0x0000000c0d0e7389 */ /* 0x00006400000c000b */
[----:B01----:R-:W-:Y:S01]  /*35070*/  ENDCOLLECTIVE ;  /* 0x000000000000791b */ /* 0x003fe20003800000 */
.L_x_5813:
[----:B------:R-:W-:Y:S01]  /*35080*/  SEL R36, R127, R145, P0 ;  /* 0x000000917f247207 */ /* 0x000fe20000000000 */
[----:B------:R-:W-:Y:S02]  /*35090*/  IMAD.MOV.U32 R13, RZ, RZ, R91 ;  /* 0x000000ffff0d7224 */ /* 0x000fe400078e005b */
[----:B------:R-:W-:Y:S02]  /*350a0*/  IMAD.MOV.U32 R12, RZ, RZ, R44 ;  /* 0x000000ffff0c7224 */ /* 0x000fe400078e002c */
[----:B------:R-:W-:-:S07]  /*350b0*/  IMAD.MOV.U32 R146, RZ, RZ, R14 ;  /* 0x000000ffff927224 */ /* 0x000fce00078e000e */
[----:B------:R-:W-:Y:S05]  /*350c0*/  WARPSYNC.COLLECTIVE R15, `(.L_x_5814) ;  /* 0x000000000f087348 */ /* 0x000fea0003c00000 */
[----:B------:R0:W1:Y:S02]  /*350d0*/  SHFL.IDX P6, R14, R13, R12, R11 ;  /* 0x0000000c0d0e7389 */ /* 0x00006400000c000b */
[----:B01----:R-:W-:Y:S01]  /*350e0*/  ENDCOLLECTIVE ;  /* 0x000000000000791b */ /* 0x003fe20003800000 */
.L_x_5814:
[----:B------:R-:W-:Y:S01]  /*350f0*/  MOV R13, R88 ;  /* 0x00000058000d7202 */ /* 0x000fe20000000f00 */
[----:B------:R-:W-:-:S07]  /*35100*/  IMAD.MOV.U32 R91, RZ, RZ, R14 ;  /* 0x000000ffff5b7224 */ /* 0x000fce00078e000e */
[----:B------:R-:W-:Y:S05]  /*35110*/  WARPSYNC.COLLECTIVE R15, `(.L_x_5815) ;  /* 0x000000000f087348 */ /* 0x000fea0003c00000 */
[----:B------:R0:W1:Y:S02]  /*35120*/  SHFL.IDX P6, R14, R13, R12, R11 ;  /* 0x0000000c0d0e7389 */ /* 0x00006400000c000b */
[----:B01----:R-:W-:Y:S01]  /*35130*/  ENDCOLLECTIVE ;  /* 0x000000000000791b */ /* 0x003fe20003800000 */
.L_x_5815:
[----:B------:R-:W-:Y:S01]  /*35140*/  IMAD.MOV.U32 R13, RZ, RZ, R39 ;  /* 0x000000ffff0d7224 */ /* 0x000fe200078e0027 */
[----:B------:R-:W-:Y:S01]  /*35150*/  SEL R39, R146, R129, P0 ;  /* 0x0000008192277207 */ /* 0x000fe20000000000 */
[----:B------:R-:W-:Y:S02]  /*35160*/  IMAD.MOV.U32 R12, RZ, RZ, R77 ;  /* 0x000000ffff0c7224 */ /* 0x000fe400078e004d */
[----:B------:R-:W-:-:S07]  /*35170*/  IMAD.MOV.U32 R89, RZ, RZ, R14 ;  /* 0x000000ffff597224 */ /* 0x000fce00078e000e */
[----:B------:R-:W-:Y:S05]  /*35180*/  WARPSYNC.COLLECTIVE R15, `(.L_x_5816) ;  /* 0x000000000f087348 */ /* 0x000fea0003c00000 */
[----:B------:R0:W1:Y:S02]  /*35190*/  SHFL.IDX P6, R14, R13, R12, R11 ;  /* 0x0000000c0d0e7389 */ /* 0x00006400000c000b */
[----:B01----:R-:W-:Y:S01]  /*351a0*/  ENDCOLLECTIVE ;  /* 0x000000000000791b */ /* 0x003fe20003800000 */
.L_x_5816:
[----:B------:R-:W-:Y:S01]  /*351b0*/  IMAD.MOV.U32 R13, RZ, RZ, R37 ;  /* 0x000000ffff0d7224 */ /* 0x000fe200078e0025 */
[----:B------:R-:W-:Y:S01]  /*351c0*/  SEL R37, R145, R127, P0 ;  /* 0x0000007f91257207 */ /* 0x000fe20000000000 */
[----:B------:R-:W-:-:S07]  /*351d0*/  IMAD.MOV.U32 R147, RZ, RZ, R14 ;  /* 0x000000ffff937224 */ /* 0x000fce00078e000e */
[----:B------:R-:W-:Y:S05]  /*351e0*/  WARPSYNC.COLLECTIVE R15, `(.L_x_5817) ;  /* 0x000000000f087348 */ /* 0x000fea0003c00000 */
[----:B------:R0:W1:Y:S02]  /*351f0*/  SHFL.IDX P6, R14, R13, R12, R11 ;  /* 0x0000000c0d0e7389 */ /* 0x00006400000c000b */
[----:B01----:R-:W-:Y:S01]  /*35200*/  ENDCOLLECTIVE ;  /* 0x000000000000791b */ /* 0x003fe20003800000 */
.L_x_5817:
[----:B------:R-:W-:Y:S01]  /*35210*/  SEL R40, R91, R147, P0 ;  /* 0x000000935b287207 */ /* 0x000fe20000000000 */
[----:B------:R-:W-:Y:S02]  /*35220*/  IMAD.MOV.U32 R13, RZ, RZ, R125 ;  /* 0x000000ffff0d7224 */ /* 0x000fe400078e007d */
[----:B------:R-:W-:Y:S02]  /*35230*/  IMAD.MOV.U32 R12, RZ, RZ, R44 ;  /* 0x000000ffff0c7224 */ /* 0x000fe400078e002c */
[----:B------:R-:W-:-:S07]  /*35240*/  IMAD.MOV.U32 R148, RZ, RZ, R14 ;  /* 0x000000ffff947224 */ /* 0x000fce00078e000e */
[----:B------:R-:W-:Y:S05]  /*35250*/  WARPSYNC.COLLECTIVE R15, `(.L_x_5818) ;  /* 0x000000000f087348 */ /* 0x000fea0003c00000 */
[----:B------:R0:W1:Y:S02]  /*35260*/  SHFL.IDX P6, R14, R13, R12, R11 ;  /* 0x0000000c0d0e7389 */ /* 0x00006400000c000b */
[----:B01----:R-:W-:Y:S01]  /*35270*/  ENDCOLLECTIVE ;  /* 0x000000000000791b */ /* 0x003fe20003800000 */
.L_x_5818:
[----:B------:R-:W-:Y:S01]  /*35280*/  SEL R69, R89, R148, P0 ;  /* 0x0000009459457207 */ /* 0x000fe20000000000 */
[----:B------:R-:W-:Y:S02]  /*35290*/  IMAD.MOV.U32 R13, RZ, RZ, R90 ;  /* 0x000000ffff0d7224 */ /* 0x000fe400078e005a */
[----:B------:R-:W-:-:S07]  /*352a0*/  IMAD.MOV.U32 R88, RZ, RZ, R14 ;  /* 0x000000ffff587224 */ /* 0x000fce00078e000e */
[----:B------:R-:W-:Y:S05]  /*352b0*/  WARPSYNC.COLLECTIVE R15, `(.L_x_5819) ;  /* 0x000000000f087348 */ /* 0x000fea0003c00000 */
[----:B------:R0:W1:Y:S02]  /*352c0*/  SHFL.IDX P6, R14, R13, R12, R11 ;  /* 0x0000000c0d0e7389 */ /* 0x00006400000c000b */
[----:B01----:R-:W-:Y:S01]  /*352d0*/  ENDCOLLECTIVE ;  /* 0x000000000000791b */ /* 0x003fe20003800000 */
.L_x_5819:
[----:B------:R-:W-:Y:S01]  /*352e0*/  IMAD.MOV.U32 R13, RZ, RZ, R68 ;  /* 0x000000ffff0d7224 */ /* 0x000fe200078e0044 */
[----:B------:R-:W-:Y:S01]  /*352f0*/  SEL R68, R147, R91, P0 ;  /* 0x0000005b93447207 */ /* 0x000fe20000000000 */
[----:B------:R-:W-:Y:S02]  /*35300*/  IMAD.MOV.U32 R12, RZ, RZ, R77 ;  /* 0x000000ffff0c7224 */ /* 0x000fe400078e004d */
[----:B------:R-:W-:-:S07]  /*35310*/  IMAD.MOV.U32 R128, RZ, RZ, R14 ;  /* 0x000000ffff807224 */ /* 0x000fce00078e000e */
[----:B------:R-:W-:Y:S05]  /*35320*/  WARPSYNC.COLLECTIVE R15, `(.L_x_5820) ;  /* 0x000000000f087348 */ /* 0x000fea0003c00000 */
[----:B------:R0:W1:Y:S02]  /*35330*/  SHFL.IDX P6, R14, R13, R12, R11 ;  /* 0x0000000c0d0e7389 */ /* 0x00006400000c000b */
[----:B01----:R-:W-:Y:S01]  /*35340*/  ENDCOLLECTIVE ;  /* 0x000000000000791b */ /* 0x003fe20003800000 */
.L_x_5820:
[----:B------:R-:W-:Y:S01]  /*35350*/  MOV R13, R64 ;  /* 0x00000040000d7202 */ /* 0x000fe20000000f00 */
[----:B------:R-:W-:-:S07]  /*35360*/  IMAD.MOV.U32 R90, RZ, RZ, R14 ;  /* 0x000000ffff5a7224 */ /* 0x000fce00078e000e */
[----:B------:R-:W-:Y:S05]  /*35370*/  WARPSYNC.COLLECTIVE R15, `(.L_x_5821) ;  /* 0x000000000f087348 */ /* 0x000fea0003c00000 */
[----:B------:R0:W1:Y:S02]  /*35380*/  SHFL.IDX P6, R14, R13, R12, R11 ;  /* 0x0000000c0d0e7389 */ /* 0x00006400000c000b */
[----:B01----:R-:W-:Y:S01]  /*35390*/  ENDCOLLECTIVE ;  /* 0x000000000000791b */ /* 0x003fe20003800000 */
.L_x_5821:
        /* <DEDUP_REMOVED lines=8> */
.L_x_5822:
        /* <DEDUP_REMOVED lines=8> */
.L_x_5823:
[----:B------:R-:W-:Y:S02]  /*354a0*/  IMAD.MOV.U32 R13, RZ, RZ, R79 ;  /* 0x000000ffff0d7224 */ /* 0x000fe400078e004f */
[----:B------:R-:W-:Y:S02]  /*354b0*/  IMAD.MOV.U32 R12, RZ, RZ, R77 ;  /* 0x000000ffff0c7224 */ /* 0x000fe400078e004d */
[----:B------:R-:W-:-:S07]  /*354c0*/  IMAD.MOV.U32 R84, RZ, RZ, R14 ;  /* 0x000000ffff547224 */ /* 0x000fce00078e000e */
[----:B------:R-:W-:Y:S05]  /*354d0*/  WARPSYNC.COLLECTIVE R15, `(.L_x_5824) ;  /* 0x000000000f087348 */ /* 0x000fea0003c00000 */
[----:B------:R0:W1:Y:S02]  /*354e0*/  SHFL.IDX P6, R14, R13, R12, R11 ;  /* 0x0000000c0d0e7389 */ /* 0x00006400000c000b */
[----:B01----:R-:W-:Y:S01]  /*354f0*/  ENDCOLLECTIVE ;  /* 0x000000000000791b */ /* 0x003fe20003800000 */
.L_x_5824:
[----:B------:R-:W-:Y:S01]  /*35500*/  IMAD.MOV.U32 R13, RZ, RZ, R38 ;  /* 0x000000ffff0d7224 */ /* 0x000fe200078e0026 */
[----:B------:R-:W-:Y:S01]  /*35510*/  SEL R38, R129, R146, P0 ;  /* 0x0000009281267207 */ /* 0x000fe20000000000 */
[----:B------:R-:W-:-:S07]  /*35520*/  IMAD.MOV.U32 R79, RZ, RZ, R14 ;  /* 0x000000ffff4f7224 */ /* 0x000fce00078e000e */
[----:B------:R-:W-:Y:S05]  /*35530*/  WARPSYNC.COLLECTIVE R15, `(.L_x_5825) ;  /* 0x000000000f087348 */ /* 0x000fea0003c00000 */
[----:B------:R0:W1:Y:S02]  /*35540*/  SHFL.IDX P6, R14, R13, R12, R11 ;  /* 0x0000000c0d0e7389 */ /* 0x00006400000c000b */
[----:B01----:R-:W-:Y:S01]  /*35550*/  ENDCOLLECTIVE ;  /* 0x000000000000791b */ /* 0x003fe20003800000 */
.L_x_5825:
        /* <DEDUP_REMOVED lines=8> */
.L_x_5826:
[----:B------:R-:W-:Y:S02]  /*355e0*/  SEL R70, R84, R149, P0 ;  /* 0x0000009554467207 */ /* 0x000fe40000000000 */
[----:B------:R-:W-:Y:S02]  /*355f0*/  SEL R71, R149, R84, P0 ;  /* 0x0000005495477207 */ /* 0x000fe40000000000 */
[----:B------:R-:W-:Y:S01]  /*35600*/  MOV R13, R52 ;  /* 0x00000034000d7202 */ /* 0x000fe20000000f00 */
[----:B------:R-:W-:-:S07]  /*35610*/  IMAD.MOV.U32 R55, RZ, RZ, R14 ;  /* 0x000000ffff377224 */ /* 0x000fce00078e000e */
[----:B------:R-:W-:Y:S05]  /*35620*/  WARPSYNC.COLLECTIVE R15, `(.L_x_5827) ;  /* 0x000000000f087348 */ /* 0x000fea0003c00000 */
[----:B------:R0:W1:Y:S02]  /*35630*/  SHFL.IDX P6, R14, R13, R12, R11 ;  /* 0x0000000c0d0e7389 */ /* 0x00006400000c000b */
[----:B01----:R-:W-:Y:S01]  /*35640*/  ENDCOLLECTIVE ;  /* 0x000000000000791b */ /* 0x003fe20003800000 */
.L_x_5827:
[----:B------:R-:W-:Y:S02]  /*35650*/  IMAD.MOV.U32 R13, RZ, RZ, R48 ;  /* 0x000000ffff0d7224 */ /* 0x000fe400078e0030 */
[----:B------:R-:W-:Y:S02]  /*35660*/  IMAD.MOV.U32 R12, RZ, RZ, R77 ;  /* 0x000000ffff0c7224 */ /* 0x000fe400078e004d */
[----:B------:R-:W-:-:S07]  /*35670*/  IMAD.MOV.U32 R80, RZ, RZ, R14 ;  /* 0x000000ffff507224 */ /* 0x000fce00078e000e */
[----:B------:R-:W-:Y:S05]  /*35680*/  WARPSYNC.COLLECTIVE R15, `(.L_x_5828) ;  /* 0x000000000f087348 */ /* 0x000fea0003c00000 */
[----:B------:R0:W1:Y:S02]  /*35690*/  SHFL.IDX P6, R14, R13, R12, R11 ;  /* 0x0000000c0d0e7389 */ /* 0x00006400000c000b */
[----:B01----:R-:W-:Y:S01]  /*356a0*/  ENDCOLLECTIVE ;  /* 0x000000000000791b */ /* 0x003fe20003800000 */
.L_x_5828:
[----:B------:R-:W-:Y:S02]  /*356b0*/  IMAD.MOV.U32 R13, RZ, RZ, R47 ;  /* 0x000000ffff0d7224 */ /* 0x000fe400078e002f */
[----:B------:R-:W-:-:S07]  /*356c0*/  IMAD.MOV.U32 R48, RZ, RZ, R14 ;  /* 0x000000ffff307224 */ /* 0x000fce00078e000e */
[----:B------:R-:W-:Y:S05]  /*356d0*/  WARPSYNC.COLLECTIVE R15, `(.L_x_5829) ;  /* 0x000000000f087348 */ /* 0x000fea0003c00000 */
[----:B------:R0:W1:Y:S02]  /*356e0*/  SHFL.IDX P6, R14, R13, R12, R11 ;  /* 0x0000000c0d0e7389 */ /* 0x00006400000c000b */
[----:B01----:R-:W-:Y:S01]  /*356f0*/  ENDCOLLECTIVE ;  /* 0x000000000000791b */ /* 0x003fe20003800000 */
.L_x_5829:
[----:B------:R-:W-:Y:S02]  /*35700*/  IMAD.MOV.U32 R13, RZ, RZ, R56 ;  /* 0x000000ffff0d7224 */ /* 0x000fe400078e0038 */
[----:B------:R-:W-:Y:S02]  /*35710*/  IMAD.MOV.U32 R12, RZ, RZ, R44 ;  /* 0x000000ffff0c7224 */ /* 0x000fe400078e002c */
[----:B------:R-:W-:-:S07]  /*35720*/  IMAD.MOV.U32 R47, RZ, RZ, R14 ;  /* 0x000000ffff2f7224 */ /* 0x000fce00078e000e */
[----:B------:R-:W-:Y:S05]  /*35730*/  WARPSYNC.COLLECTIVE R15, `(.L_x_5830) ;  /* 0x000000000f087348 */ /* 0x000fea0003c00000 */
[----:B------:R0:W1:Y:S02]  /*35740*/  SHFL.IDX P6, R14, R13, R12, R11 ;  /* 0x0000000c0d0e7389 */ /* 0x00006400000c000b */
[----:B01----:R-:W-:Y:S01]  /*35750*/  ENDCOLLECTIVE ;  /* 0x000000000000791b */ /* 0x003fe20003800000 */
.L_x_5830:
[----:B------:R-:W-:Y:S01]  /*35760*/  SEL R75, R47, R80, P0 ;  /* 0x000000502f4b7207 */ /* 0x000fe20000000000 */
[----:B------:R-:W-:Y:S02]  /*35770*/  IMAD.MOV.U32 R13, RZ, RZ, R54 ;  /* 0x000000ffff0d7224 */ /* 0x000fe400078e0036 */
[----:B------:R-:W-:-:S07]  /*35780*/  IMAD.MOV.U32 R56, RZ, RZ, R14 ;  /* 0x000000ffff387224 */ /* 0x000fce00078e000e */
[----:B------:R-:W-:Y:S05]  /*35790*/  WARPSYNC.COLLECTIVE R15, `(.L_x_5831) ;  /* 0x000000000f087348 */ /* 0x000fea0003c00000 */
[----:B------:R0:W1:Y:S02]  /*357a0*/  SHFL.IDX P6, R14, R13, R12, R11 ;  /* 0x0000000c0d0e7389 */ /* 0x00006400000c000b */
[----:B01----:R-:W-:Y:S01]  /*357b0*/  ENDCOLLECTIVE ;  /* 0x000000000000791b */ /* 0x003fe20003800000 */
.L_x_5831:
[----:B------:R-:W-:Y:S02]  /*357c0*/  IMAD.MOV.U32 R13, RZ, RZ, R50 ;  /* 0x000000ffff0d7224 */ /* 0x000fe400078e0032 */
[----:B------:R-:W-:Y:S02]  /*357d0*/  IMAD.MOV.U32 R12, RZ, RZ, R77 ;  /* 0x000000ffff0c7224 */ /* 0x000fe400078e004d */
[----:B------:R-:W-:-:S07]  /*357e0*/  IMAD.MOV.U32 R54, RZ, RZ, R14 ;  /* 0x000000ffff367224 */ /* 0x000fce00078e000e */
[----:B------:R-:W-:Y:S05]  /*357f0*/  WARPSYNC.COLLECTIVE R15, `(.L_x_5832) ;  /* 0x000000000f087348 */ /* 0x000fea0003c00000 */
[----:B------:R0:W1:Y:S02]  /*35800*/  SHFL.IDX P6, R14, R13, R12, R11 ;  /* 0x0000000c0d0e7389 */ /* 0x00006400000c000b */
[----:B01----:R-:W-:Y:S01]  /*35810*/  ENDCOLLECTIVE ;  /* 0x000000000000791b */ /* 0x003fe20003800000 */
.L_x_5832:
[----:B------:R-:W-:Y:S01]  /*35820*/  MOV R13, R49 ;  /* 0x00000031000d7202 */ /* 0x000fe20000000f00 */
[----:B------:R-:W-:-:S07]  /*35830*/  IMAD.MOV.U32 R50, RZ, RZ, R14 ;  /* 0x000000ffff327224 */ /* 0x000fce00078e000e */
[----:B------:R-:W-:Y:S05]  /*35840*/  WARPSYNC.COLLECTIVE R15, `(.L_x_5833) ;  /* 0x000000000f087348 */ /* 0x000fea0003c00000 */
[----:B------:R0:W1:Y:S02]  /*35850*/  SHFL.IDX P6, R14, R13, R12, R11 ;  /* 0x0000000c0d0e7389 */ /* 0x00006400000c000b */
[----:B01----:R-:W-:Y:S01]  /*35860*/  ENDCOLLECTIVE ;  /* 0x000000000000791b */ /* 0x003fe20003800000 */
.L_x_5833:
[----:B------:R-:W-:Y:S02]  /*35870*/  IMAD.MOV.U32 R13, RZ, RZ, R62 ;  /* 0x000000ffff0d7224 */ /* 0x000fe400078e003e */
[----:B------:R-:W-:Y:S02]  /*35880*/  IMAD.MOV.U32 R12, RZ, RZ, R44 ;  /* 0x000000ffff0c7224 */ /* 0x000fe400078e002c */
[----:B------:R-:W-:-:S07]  /*35890*/  IMAD.MOV.U32 R49, RZ, RZ, R14 ;  /* 0x000000ffff317224 */ /* 0x000fce00078e000e */
[----:B------:R-:W-:Y:S05]  /*358a0*/  WARPSYNC.COLLECTIVE R15, `(.L_x_5834) ;  /* 0x000000000f087348 */ /* 0x000fea0003c00000 */
[----:B------:R0:W1:Y:S02]  /*358b0*/  SHFL.IDX P6, R14, R13, R12, R11 ;  /* 0x0000000c0d0e7389 */ /* 0x00006400000c000b */
[----:B01----:R-:W-:Y:S01]  /*358c0*/  ENDCOLLECTIVE ;  /* 0x000000000000791b */ /* 0x003fe20003800000 */
.L_x_5834:
[----:B------:R-:W-:Y:S01]  /*358d0*/  SEL R79, R49, R54, P0 ;  /* 0x00000036314f7207 */ /* 0x000fe20000000000 */
[----:B------:R-:W-:Y:S02]  /*358e0*/  IMAD.MOV.U32 R13, RZ, RZ, R57 ;  /* 0x000000ffff0d7224 */ /* 0x000fe400078e0039 */
[----:B------:R-:W-:-:S07]  /*358f0*/  IMAD.MOV.U32 R62, RZ, RZ, R14 ;  /* 0x000000ffff3e7224 */ /* 0x000fce00078e000e */
[----:B------:R-:W-:Y:S05]  /*35900*/  WARPSYNC.COLLECTIVE R15, `(.L_x_5835) ;  /* 0x000000000f087348 */ /* 0x000fea0003c00000 */
[----:B------:R0:W1:Y:S02]  /*35910*/  SHFL.IDX P6, R14, R13, R12, R11 ;  /* 0x0000000c0d0e7389 */ /* 0x00006400000c000b */
[----:B01----:R-:W-:Y:S01]  /*35920*/  ENDCOLLECTIVE ;  /* 0x000000000000791b */ /* 0x003fe20003800000 */
.L_x_5835:
[----:B------:R-:W-:Y:S02]  /*35930*/  IMAD.MOV.U32 R13, RZ, RZ, R53 ;  /* 0x000000ffff0d7224 */ /* 0x000fe400078e0035 */
[----:B------:R-:W-:Y:S02]  /*35940*/  IMAD.MOV.U32 R12, RZ, RZ, R77 ;  /* 0x000000ffff0c7224 */ /* 0x000fe400078e004d */
[----:B------:R-:W-:-:S07]  /*35950*/  IMAD.MOV.U32 R83, RZ, RZ, R14 ;  /* 0x000000ffff537224 */ /* 0x000fce00078e000e */
[----:B------:R-:W-:Y:S05]  /*35960*/  WARPSYNC.COLLECTIVE R15, `(.L_x_5836) ;  /* 0x000000000f087348 */ /* 0x000fea0003c00000 */
[----:B------:R0:W1:Y:S02]  /*35970*/  SHFL.IDX P6, R14, R13, R12, R11 ;  /* 0x0000000c0d0e7389 */ /* 0x00006400000c000b */
[----:B01----:R-:W-:Y:S01]  /*35980*/  ENDCOLLECTIVE ;  /* 0x000000000000791b */ /* 0x003fe20003800000 */
.L_x_5836:
[----:B------:R-:W-:Y:S02]  /*35990*/  IMAD.MOV.U32 R13, RZ, RZ, R51 ;  /* 0x000000ffff0d7224 */ /* 0x000fe400078e0033 */
[----:B------:R-:W-:-:S07]  /*359a0*/  IMAD.MOV.U32 R53, RZ, RZ, R14 ;  /* 0x000000ffff357224 */ /* 0x000fce00078e000e */
[----:B------:R-:W-:Y:S05]  /*359b0*/  WARPSYNC.COLLECTIVE R15, `(.L_x_5837) ;  /* 0x000000000f087348 */ /* 0x000fea0003c00000 */
[----:B------:R0:W1:Y:S02]  /*359c0*/  SHFL.IDX P6, R14, R13, R12, R11 ;  /* 0x0000000c0d0e7389 */ /* 0x00006400000c000b */
[----:B01----:R-:W-:Y:S01]  /*359d0*/  ENDCOLLECTIVE ;  /* 0x000000000000791b */ /* 0x003fe20003800000 */
.L_x_5837:
        /* <DEDUP_REMOVED lines=8> */
.L_x_5838:
[----:B------:R-:W-:Y:S02]  /*35a60*/  SEL R82, R83, R51, P0 ;  /* 0x0000003353527207 */ /* 0x000fe40000000000 */
[----:B------:R-:W-:Y:S02]  /*35a70*/  SEL R83, R51, R83, P0 ;  /* 0x0000005333537207 */ /* 0x000fe40000000000 */
[----:B------:R-:W-:Y:S01]  /*35a80*/  MOV R13, R61 ;  /* 0x0000003d000d7202 */ /* 0x000fe20000000f00 */
[----:B------:R-:W-:-:S07]  /*35a90*/  IMAD.MOV.U32 R131, RZ, RZ, R14 ;  /* 0x000000ffff837224 */ /* 0x000fce00078e000e */
[----:B------:R-:W-:Y:S05]  /*35aa0*/  WARPSYNC.COLLECTIVE R15, `(.L_x_5839) ;  /* 0x000000000f087348 */ /* 0x000fea0003c00000 */
[----:B------:R0:W1:Y:S02]  /*35ab0*/  SHFL.IDX P6, R14, R13, R12, R11 ;  /* 0x0000000c0d0e7389 */ /* 0x00006400000c000b */
[----:B01----:R-:W-:Y:S01]  /*35ac0*/  ENDCOLLECTIVE ;  /* 0x000000000000791b */ /* 0x003fe20003800000 */
.L_x_5839:
[----:B------:R-:W-:Y:S02]  /*35ad0*/  IMAD.MOV.U32 R13, RZ, RZ, R59 ;  /* 0x000000ffff0d7224 */ /* 0x000fe400078e003b */
[----:B------:R-:W-:Y:S02]  /*35ae0*/  IMAD.MOV.U32 R12, RZ, RZ, R77 ;  /* 0x000000ffff0c7224 */ /* 0x000fe400078e004d */
[----:B------:R-:W-:-:S07]  /*35af0*/  IMAD.MOV.U32 R133, RZ, RZ, R14 ;  /* 0x000000ffff857224 */ /* 0x000fce00078e000e */
[----:B------:R-:W-:Y:S05]  /*35b00*/  WARPSYNC.COLLECTIVE R15, `(.L_x_5840) ;  /* 0x000000000f087348 */ /* 0x000fea0003c00000 */
[----:B------:R0:W1:Y:S02]  /*35b10*/  SHFL.IDX P6, R14, R13, R12, R11 ;  /* 0x0000000c0d0e7389 */ /* 0x00006400000c000b */
[----:B01----:R-:W-:Y:S01]  /*35b20*/  ENDCOLLECTIVE ;  /* 0x000000000000791b */ /* 0x003fe20003800000 */
.L_x_5840:
[----:B------:R-:W-:Y:S02]  /*35b30*/  IMAD.MOV.U32 R13, RZ, RZ, R58 ;  /* 0x000000ffff0d7224 */ /* 0x000fe400078e003a */
[----:B------:R-:W-:-:S07]  /*35b40*/  IMAD.MOV.U32 R59, RZ, RZ, R14 ;  /* 0x000000ffff3b7224 */ /* 0x000fce00078e000e */
[----:B------:R-:W-:Y:S05]  /*35b50*/  WARPSYNC.COLLECTIVE R15, `(.L_x_5841) ;  /* 0x000000000f087348 */ /* 0x000fea0003c00000 */
[----:B------:R0:W1:Y:S02]  /*35b60*/  SHFL.IDX P6, R14, R13, R12, R11 ;  /* 0x0000000c0d0e7389 */ /* 0x00006400000c000b */
[----:B01----:R-:W-:Y:S01]  /*35b70*/  ENDCOLLECTIVE ;  /* 0x000000000000791b */ /* 0x003fe20003800000 */
.L_x_5841:
[----:B------:R-:W-:Y:S02]  /*35b80*/  SEL R84, R131, R59, P0 ;  /* 0x0000003b83547207 */ /* 0x000fe40000000000 */
[----:B------:R-:W-:Y:S01]  /*35b90*/  SEL R131, R59, R131, P0 ;  /* 0x000000833b837207 */ /* 0x000fe20000000000 */
        /* <DEDUP_REMOVED lines=8> */
.L_x_5842:
[----:B------:R-:W-:Y:S02]  /*35c20*/  SEL R132, R133, R58, P0 ;  /* 0x0000003a85847207 */ /* 0x000fe40000000000 */
[----:B------:R-:W-:Y:S01]  /*35c30*/  SEL R133, R58, R133, P0 ;  /* 0x000000853a857207 */ /* 0x000fe20000000000 */
[----:B------:R-:W-:Y:S02]  /*35c40*/  IMAD.MOV.U32 R13, RZ, RZ, R67 ;  /* 0x000000ffff0d7224 */ /* 0x000fe400078e0043 */
[----:B------:R-:W-:-:S07]  /*35c50*/  IMAD.MOV.U32 R135, RZ, RZ, R14 ;  /* 0x000000ffff877224 */ /* 0x000fce00078e000e */
[----:B------:R-:W-:Y:S05]  /*35c60*/  WARPSYNC.COLLECTIVE R15, `(.L_x_5843) ;  /* 0x000000000f087348 */ /* 0x000fea0003c00000 */
[----:B------:R0:W1:Y:S02]  /*35c70*/  SHFL.IDX P6, R14, R13, R12, R11 ;  /* 0x0000000c0d0e7389 */ /* 0x00006400000c000b */
[----:B01----:R-:W-:Y:S01]  /*35c80*/  ENDCOLLECTIVE ;  /* 0x000000000000791b */ /* 0x003fe20003800000 */
.L_x_5843:
[----:B------:R-:W-:Y:S01]  /*35c90*/  IMAD.MOV.U32 R13, RZ, RZ, R73 ;  /* 0x000000ffff0d7224 */ /* 0x000fe200078e0049 */
[----:B------:R-:W-:Y:S01]  /*35ca0*/  SEL R73, R48, R55, P0 ;  /* 0x0000003730497207 */ /* 0x000fe20000000000 */
[----:B------:R-:W-:Y:S02]  /*35cb0*/  IMAD.MOV.U32 R12, RZ, RZ, R77 ;  /* 0x000000ffff0c7224 */ /* 0x000fe400078e004d */
[----:B------:R-:W-:-:S07]  /*35cc0*/  IMAD.MOV.U32 R137, RZ, RZ, R14 ;  /* 0x000000ffff897224 */ /* 0x000fce00078e000e */
[----:B------:R-:W-:Y:S05]  /*35cd0*/  WARPSYNC.COLLECTIVE R15, `(.L_x_5844) ;  /* 0x000000000f087348 */ /* 0x000fea0003c00000 */
[----:B------:R0:W1:Y:S02]  /*35ce0*/  SHFL.IDX P6, R14, R13, R12, R11 ;  /* 0x0000000c0d0e7389 */ /* 0x00006400000c000b */
[----:B01----:R-:W-:Y:S01]  /*35cf0*/  ENDCOLLECTIVE ;  /* 0x000000000000791b */ /* 0x003fe20003800000 */
.L_x_5844:
[----:B------:R-:W-:Y:S01]  /*35d00*/  MOV R13, R63 ;  /* 0x0000003f000d7202 */ /* 0x000fe20000000f00 */
[----:B------:R-:W-:-:S07]  /*35d10*/  IMAD.MOV.U32 R57, RZ, RZ, R14 ;  /* 0x000000ffff397224 */ /* 0x000fce00078e000e */
[----:B------:R-:W-:Y:S05]  /*35d20*/  WARPSYNC.COLLECTIVE R15, `(.L_x_5845) ;  /* 0x000000000f087348 */ /* 0x000fea0003c00000 */
[----:B------:R0:W1:Y:S02]  /*35d30*/  SHFL.IDX P6, R14, R13, R12, R11 ;  /* 0x0000000c0d0e7389 */ /* 0x00006400000c000b */
[----:B01----:R-:W-:Y:S01]  /*35d40*/  ENDCOLLECTIVE ;  /* 0x000000000000791b */ /* 0x003fe20003800000 */
.L_x_5845:
        /* <DEDUP_REMOVED lines=9> */
.L_x_5846:
[----:B------:R-:W-:Y:S02]  /*35de0*/  SEL R136, R137, R63, P0 ;  /* 0x0000003f89887207 */ /* 0x000fe40000000000 */
[----:B------:R-:W-:Y:S01]  /*35df0*/  SEL R137, R63, R137, P0 ;  /* 0x000000893f897207 */ /* 0x000fe20000000000 */
[----:B------:R-:W-:Y:S02]  /*35e00*/  IMAD.MOV.U32 R13, RZ, RZ, R45 ;  /* 0x000000ffff0d7224 */ /* 0x000fe400078e002d */
[----:B------:R-:W-:-:S07]  /*35e10*/  IMAD.MOV.U32 R52, RZ, RZ, R14 ;  /* 0x000000ffff347224 */ /* 0x000fce00078e000e */
[----:B------:R-:W-:Y:S05]  /*35e20*/  WARPSYNC.COLLECTIVE R15, `(.L_x_5847) ;  /* 0x000000000f087348 */ /* 0x000fea0003c00000 */
[----:B------:R0:W1:Y:S02]  /*35e30*/  SHFL.IDX P6, R14, R13, R12, R11 ;  /* 0x0000000c0d0e7389 */ /* 0x00006400000c000b */
[----:B01----:R-:W-:Y:S01]  /*35e40*/  ENDCOLLECTIVE ;  /* 0x000000000000791b */ /* 0x003fe20003800000 */
.L_x_5847:
        /* <DEDUP_REMOVED lines=8> */
.L_x_5848:
[----:B------:R-:W-:Y:S02]  /*35ed0*/  IMAD.MOV.U32 R13, RZ, RZ, R46 ;  /* 0x000000ffff0d7224 */ /* 0x000fe400078e002e */
[----:B------:R-:W-:-:S07]  /*35ee0*/  IMAD.MOV.U32 R44, RZ, RZ, R14 ;  /* 0x000000ffff2c7224 */ /* 0x000fce00078e000e */
[----:B------:R-:W-:Y:S05]  /*35ef0*/  WARPSYNC.COLLECTIVE R15, `(.L_x_5849) ;  /* 0x000000000f087348 */ /* 0x000fea0003c00000 */
[----:B------:R0:W1:Y:S02]  /*35f00*/  SHFL.IDX P6, R14, R13, R12, R11 ;  /* 0x0000000c0d0e7389 */ /* 0x00006400000c000b */
[----:B01----:R-:W-:Y:S01]  /*35f10*/  ENDCOLLECTIVE ;  /* 0x000000000000791b */ /* 0x003fe20003800000 */
.L_x_5849:
[----:B------:R-:W-:Y:S01]  /*35f20*/  IMAD.MOV.U32 R11, RZ, RZ, RZ ;  /* 0x000000ffff0b7224 */ /* 0x000fe200078e00ff */
[----:B------:R-:W-:Y:S06]  /*35f30*/  BRA `(.L_x_5850) ;  /* 0xfffffef800787947 */ /* 0x000fec000383ffff */
.L_x_5560:
[----:B------:R-:W-:Y:S01]  /*35f40*/  IMAD.MOV.U32 R13, RZ, RZ, R3 ;  /* 0x000000ffff0d7224 */ /* 0x000fe200078e0003 */
[----:B------:R-:W-:Y:S01]  /*35f50*/  MOV R15, 0xffffffff ;  /* 0xffffffff000f7802 */ /* 0x000fe20000000f00 */
[----:B------:R-:W-:Y:S02]  /*35f60*/  IMAD.MOV.U32 R12, RZ, RZ, RZ ;  /* 0x000000ffff0c7224 */ /* 0x000fe400078e00ff */
[----:B------:R-:W-:-:S07]  /*35f70*/  IMAD.MOV.U32 R11, RZ, RZ, 0x181f ;  /* 0x0000181fff0b7424 */ /* 0x000fce00078e00ff */
[----:B-----5:R-:W-:Y:S05]  /*35f80*/  WARPSYNC.COLLECTIVE R15, `(.L_x_5851) ;  /* 0x000000000f087348 */ /* 0x020fea0003c00000 */
[----:B------:R0:W1:Y:S02]  /*35f90*/  SHFL.IDX P6, R14, R13, R12, R11 ;  /* 0x0000000c0d0e7389 */ /* 0x00006400000c000b */
[----:B01---5:R-:W-:Y:S01]  /*35fa0*/  ENDCOLLECTIVE ;  /* 0x000000000000791b */ /* 0x023fe20003800000 */
.L_x_5851:
[----:B------:R-:W-:Y:S02]  /*35fb0*/  IMAD.MOV.U32 R13, RZ, RZ, R2 ;  /* 0x000000ffff0d7224 */ /* 0x000fe400078e0002 */
[----:B------:R-:W-:-:S07]  /*35fc0*/  IMAD.MOV.U32 R0, RZ, RZ, R14 ;  /* 0x000000ffff007224 */ /* 0x000fce00078e000e */
[----:B------:R-:W-:Y:S05]  /*35fd0*/  WARPSYNC.COLLECTIVE R15, `(.L_x_5852) ;  /* 0x000000000f087348 */ /* 0x000fea0003c00000 */
[----:B------:R0:W1:Y:S02]  /*35fe0*/  SHFL.IDX P6, R14, R13, R12, R11 ;  /* 0x0000000c0d0e7389 */ /* 0x00006400000c000b */
[----:B01----:R-:W-:Y:S01]  /*35ff0*/  ENDCOLLECTIVE ;  /* 0x000000000000791b */ /* 0x003fe20003800000 */
.L_x_5852:
[----:B------:R-:W-:Y:S05]  /*36000*/  BRA `(.L_x_5853) ;  /* 0xffffff0800d07947 */ /* 0x000fea000383ffff */
.L_x_5563:
        /* <DEDUP_REMOVED lines=8> */
.L_x_5855:
[----:B------:R-:W-:Y:S05]  /*36090*/  BSYNC B1 ;  /* 0x0000000000017941 */ /* 0x000fea0003800000 */
.L_x_5854:
        /* <DEDUP_REMOVED lines=8> */
.L_x_5856:
[----:B------:R-:W-:Y:S05]  /*36120*/  BRA `(.L_x_5857) ;  /* 0xffffff0800e07947 */ /* 0x000fea000383ffff */
.L_x_5566:
[----:B------:R-:W-:Y:S01]  /*36130*/  BSSY B1, `(.L_x_5858) ;  /* 0x0000008000017945 */ /* 0x000fe20003800000 */
[----:B------:R-:W-:Y:S01]  /*36140*/  IMAD.MOV.U32 R13, RZ, RZ, R3 ;  /* 0x000000ffff0d7224 */ /* 0x000fe200078e0003 */
[----:B---3--:R-:W-:Y:S01]  /*36150*/  MOV R15, 0xffffffff ;  /* 0xffffffff000f7802 */ /* 0x008fe20000000f00 */
[----:B------:R-:W-:Y:S02]  /*36160*/  IMAD.MOV.U32 R12, RZ, RZ, 0x2 ;  /* 0x00000002ff0c7424 */ /* 0x000fe400078e00ff */
[----:B------:R-:W-:-:S07]  /*36170*/  IMAD.MOV.U32 R11, RZ, RZ, 0x181f ;  /* 0x0000181fff0b7424 */ /* 0x000fce00078e00ff */
[----:B012-4-:R-:W-:Y:S05]  /*36180*/  WARPSYNC.COLLECTIVE R15, `(.L_x_5859) ;  /* 0x000000000f087348 */ /* 0x017fea0003c00000 */
[----:B--2---:R2:W3:Y:S02]  /*36190*/  SHFL.IDX P6, R14, R13, R12, R11 ;  /* 0x0000000c0d0e7389 */ /* 0x0044e400000c000b */
[----:B01234-:R-:W-:Y:S01]  /*361a0*/  ENDCOLLECTIVE ;  /* 0x000000000000791b */ /* 0x01ffe20003800000 */
.L_x_5859:
[----:B------:R-:W-:Y:S05]  /*361b0*/  BSYNC B1 ;  /* 0x0000000000017941 */ /* 0x000fea0003800000 */
.L_x_5858:
        /* <DEDUP_REMOVED lines=8> */
.L_x_5860:
[----:B------:R-:W-:Y:S05]  /*36240*/  BRA `(.L_x_5861) ;  /* 0xffffff0800f07947 */ /* 0x000fea000383ffff */
.L_x_5569:
        /* <DEDUP_REMOVED lines=8> */
.L_x_5863:
[----:B------:R-:W-:Y:S05]  /*362d0*/  BSYNC B1 ;  /* 0x0000000000017941 */ /* 0x000fea0003800000 */
.L_x_5862:
        /* <DEDUP_REMOVED lines=8> */
.L_x_5864:
[----:B------:R-:W-:Y:S05]  /*36360*/  BRA `(.L_x_5865) ;  /* 0xffffff0c00007947 */ /* 0x000fea000383ffff */
.L_x_5571:
[----:B------:R-:W-:Y:S01]  /*36370*/  MOV R13, R50 ;  /* 0x00000032000d7202 */ /* 0x000fe20000000f00 */
[----:B------:R-:W-:Y:S02]  /*36380*/  IMAD.MOV.U32 R12, RZ, RZ, RZ ;  /* 0x000000ffff0c7224 */ /* 0x000fe400078e00ff */
[----:B------:R-:W-:Y:S02]  /*36390*/  IMAD.MOV.U32 R11, RZ, RZ, 0x1c1f ;  /* 0x00001c1fff0b7424 */ /* 0x000fe400078e00ff */
[----:B------:R-:W-:-:S07]  /*363a0*/  IMAD.MOV.U32 R15, RZ, RZ, -0x1 ;  /* 0xffffffffff0f7424 */ /* 0x000fce00078e00ff */
[----:B------:R-:W-:Y:S05]  /*363b0*/  WARPSYNC.COLLECTIVE R15, `(.L_x_5866) ;  /* 0x000000000f087348 */ /* 0x000fea0003c00000 */
[----:B------:R0:W1:Y:S02]  /*363c0*/  SHFL.IDX P6, R14, R13, R12, R11 ;  /* 0x0000000c0d0e7389 */ /* 0x00006400000c000b */
[----:B01----:R-:W-:Y:S01]  /*363d0*/  ENDCOLLECTIVE ;  /* 0x000000000000791b */ /* 0x003fe20003800000 */
.L_x_5866:
[----:B------:R-:W-:Y:S02]  /*363e0*/  IMAD.MOV.U32 R13, RZ, RZ, R48 ;  /* 0x000000ffff0d7224 */ /* 0x000fe400078e0030 */
[----:B------:R-:W-:-:S07]  /*363f0*/  IMAD.MOV.U32 R49, RZ, RZ, R14 ;  /* 0x000000ffff317224 */ /* 0x000fce00078e000e */
[----:B------:R-:W-:Y:S05]  /*36400*/  WARPSYNC.COLLECTIVE R15, `(.L_x_5867) ;  /* 0x000000000f087348 */ /* 0x000fea0003c00000 */
[----:B------:R0:W1:Y:S02]  /*36410*/  SHFL.IDX P6, R14, R13, R12, R11 ;  /* 0x0000000c0d0e7389 */ /* 0x00006400000c000b */
[----:B01----:R-:W-:Y:S01]  /*36420*/  ENDCOLLECTIVE ;  /* 0x000000000000791b */ /* 0x003fe20003800000 */
.L_x_5867:
[----:B------:R-:W-:Y:S01]  /*36430*/  IMAD.MOV.U32 R51, RZ, RZ, R14 ;  /* 0x000000ffff337224 */ /* 0x000fe200078e000e */
[----:B------:R-:W-:Y:S06]  /*36440*/  BRA `(.L_x_5868) ;  /* 0xffffff0c00c87947 */ /* 0x000fec000383ffff */
.L_x_5574:
[----:B------:R-:W-:Y:S01]  /*36450*/  BSSY B1, `(.L_x_5869) ;  /* 0x0000008000017945 */ /* 0x000fe20003800000 */
[----:B------:R-:W-:Y:S02]  /*36460*/  IMAD.MOV.U32 R13, RZ, RZ, R50 ;  /* 0x000000ffff0d7224 */ /* 0x000fe400078e0032 */
[----:B------:R-:W-:Y:S02]  /*36470*/  IMAD.MOV.U32 R12, RZ, RZ, 0x1 ;  /* 0x00000001ff0c7424 */ /* 0x000fe400078e00ff */
[----:B---3--:R-:W-:Y:S02]  /*36480*/  IMAD.MOV.U32 R11, RZ, RZ, 0x1c1f ;  /* 0x00001c1fff0b7424 */ /* 0x008fe400078e00ff */
[----:B------:R-:W-:-:S07]  /*36490*/  IMAD.MOV.U32 R15, RZ, RZ, -0x1 ;  /* 0xffffffffff0f7424 */ /* 0x000fce00078e00ff */
[----:B012---:R-:W-:Y:S05]  /*364a0*/  WARPSYNC.COLLECTIVE R15, `(.L_x_5870) ;  /* 0x000000000f087348 */ /* 0x007fea0003c00000 */
[----:B------:R3:W4:Y:S02]  /*364b0*/  SHFL.IDX P6, R14, R13, R12, R11 ;  /* 0x0000000c0d0e7389 */ /* 0x00072400000c000b */
[----:B01234-:R-:W-:Y:S01]  /*364c0*/  ENDCOLLECTIVE ;  /* 0x000000000000791b */ /* 0x01ffe20003800000 */
.L_x_5870:
[----:B------:R-:W-:Y:S05]  /*364d0*/  BSYNC B1 ;  /* 0x0000000000017941 */ /* 0x000fea0003800000 */
.L_x_5869:
        /* <DEDUP_REMOVED lines=8> */
.L_x_5871:
[----:B------:R-:W-:Y:S05]  /*36560*/  BRA `(.L_x_5872) ;  /* 0xffffff1800e47947 */ /* 0x000fea000383ffff */
.L_x_5578:
[----:B------:R-:W-:Y:S02]  /*36570*/  IMAD.MOV.U32 R13, RZ, RZ, R3 ;  /* 0x000000ffff0d7224 */ /* 0x000fe400078e0003 */
[----:B------:R-:W-:Y:S02]  /*36580*/  IMAD.MOV.U32 R12, RZ, RZ, RZ ;  /* 0x000000ffff0c7224 */ /* 0x000fe400078e00ff */
[----:B------:R-:W-:Y:S02]  /*36590*/  IMAD.MOV.U32 R11, RZ, RZ, 0x181f ;  /* 0x0000181fff0b7424 */ /* 0x000fe400078e00ff */
[----:B------:R-:W-:-:S07]  /*365a0*/  IMAD.MOV.U32 R15, RZ, RZ, -0x1 ;  /* 0xffffffffff0f7424 */ /* 0x000fce00078e00ff */
[----:B0-----:R-:W-:Y:S05]  /*365b0*/  WARPSYNC.COLLECTIVE R15, `(.L_x_5873) ;  /* 0x000000000f087348 */ /* 0x001fea0003c00000 */
[----:B------:R1:W2:Y:S02]  /*365c0*/  SHFL.IDX P6, R14, R13, R12, R11 ;  /* 0x0000000c0d0e7389 */ /* 0x0002a400000c000b */
[----:B012---:R-:W-:Y:S01]  /*365d0*/  ENDCOLLECTIVE ;  /* 0x000000000000791b */ /* 0x007fe20003800000 */
.L_x_5873:
[----:B------:R-:W-:Y:S02]  /*365e0*/  IMAD.MOV.U32 R13, RZ, RZ, R2 ;  /* 0x000000ffff0d7224 */ /* 0x000fe400078e0002 */
[----:B------:R-:W-:-:S07]  /*365f0*/  IMAD.MOV.U32 R0, RZ, RZ, R14 ;  /* 0x000000ffff007224 */ /* 0x000fce00078e000e */
[----:B------:R-:W-:Y:S05]  /*36600*/  WARPSYNC.COLLECTIVE R15, `(.L_x_5874) ;  /* 0x000000000f087348 */ /* 0x000fea0003c00000 */
[----:B------:R0:W1:Y:S02]  /*36610*/  SHFL.IDX P6, R14, R13, R12, R11 ;  /* 0x0000000c0d0e7389 */ /* 0x00006400000c000b */
[----:B01----:R-:W-:Y:S01]  /*36620*/  ENDCOLLECTIVE ;  /* 0x000000000000791b */ /* 0x003fe20003800000 */
.L_x_5874:
[----:B------:R-:W-:Y:S05]  /*36630*/  BRA `(.L_x_5875) ;  /* 0xffffff30000c7947 */ /* 0x000fea000383ffff */
.L_x_5581:
[----:B------:R-:W-:Y:S01]  /*36640*/  BSSY B1, `(.L_x_5876) ;  /* 0x0000008000017945 */ /* 0x000fe20003800000 */
[----:B----4-:R-:W-:Y:S02]  /*36650*/  IMAD.MOV.U32 R13, RZ, RZ, R3 ;  /* 0x000000ffff0d7224 */ /* 0x010fe400078e0003 */
[----:B------:R-:W-:Y:S02]  /*36660*/  IMAD.MOV.U32 R12, RZ, RZ, 0x1 ;  /* 0x00000001ff0c7424 */ /* 0x000fe400078e00ff */
[----:B------:R-:W-:Y:S02]  /*36670*/  IMAD.MOV.U32 R11, RZ, RZ, 0x181f ;  /* 0x0000181fff0b7424 */ /* 0x000fe400078e00ff */
[----:B------:R-:W-:-:S07]  /*36680*/  IMAD.MOV.U32 R15, RZ, RZ, -0x1 ;  /* 0xffffffffff0f7424 */ /* 0x000fce00078e00ff */
[----:B0123--:R-:W-:Y:S05]  /*36690*/  WARPSYNC.COLLECTIVE R15, `(.L_x_5877) ;  /* 0x000000000f087348 */ /* 0x00ffea0003c00000 */
[----:B---3--:R3:W4:Y:S02]  /*366a0*/  SHFL.IDX P6, R14, R13, R12, R11 ;  /* 0x0000000c0d0e7389 */ /* 0x00872400000c000b */
[----:B01234-:R-:W-:Y:S01]  /*366b0*/  ENDCOLLECTIVE ;  /* 0x000000000000791b */ /* 0x01ffe20003800000 */
.L_x_5877:
[----:B------:R-:W-:Y:S05]  /*366c0*/  BSYNC B1 ;  /* 0x0000000000017941 */ /* 0x000fea0003800000 */
.L_x_5876:
        /* <DEDUP_REMOVED lines=8> */
.L_x_5878:
[----:B------:R-:W-:Y:S05]  /*36750*/  BRA `(.L_x_5879) ;  /* 0xffffff3000207947 */ /* 0x000fea000383ffff */
.L_x_5584:
        /* <DEDUP_REMOVED lines=8> */
.L_x_5881:
[----:B------:R-:W-:Y:S05]  /*367e0*/  BSYNC B1 ;  /* 0x0000000000017941 */ /* 0x000fea0003800000 */
.L_x_5880:
        /* <DEDUP_REMOVED lines=8> */
.L_x_5882:
[----:B------:R-:W-:Y:S05]  /*36870*/  BRA `(.L_x_5883) ;  /* 0xffffff3000307947 */ /* 0x000fea000383ffff */
.L_x_5587:
[----:B------:R-:W-:Y:S01]  /*36880*/  BSSY B1, `(.L_x_5884) ;  /* 0x0000008000017945 */ /* 0x000fe20003800000 */
[----:B0-----:R-:W-:Y:S02]  /*36890*/  IMAD.MOV.U32 R13, RZ, RZ, R3 ;  /* 0x000000ffff0d7224 */ /* 0x001fe400078e0003 */
[----:B------:R-:W-:Y:S02]  /*368a0*/  IMAD.MOV.U32 R12, RZ, RZ, 0x3 ;  /* 0x00000003ff0c7424 */ /* 0x000fe400078e00ff */
[----:B------:R-:W-:Y:S02]  /*368b0*/  IMAD.MOV.U32 R11, RZ, RZ, 0x181f ;  /* 0x0000181fff0b7424 */ /* 0x000fe400078e00ff */
[----:B------:R-:W-:-:S07]  /*368c0*/  IMAD.MOV.U32 R15, RZ, RZ, -0x1 ;  /* 0xffffffffff0f7424 */ /* 0x000fce00078e00ff */
[----:B-1234-:R-:W-:Y:S05]  /*368d0*/  WARPSYNC.COLLECTIVE R15, `(.L_x_5885) ;  /* 0x000000000f087348 */ /* 0x01efea0003c00000 */
[----:B----4-:R0:W4:Y:S02]  /*368e0*/  SHFL.IDX P6, R14, R13, R12, R11 ;  /* 0x0000000c0d0e7389 */ /* 0x01012400000c000b */
[----:B01234-:R-:W-:Y:S01]  /*368f0*/  ENDCOLLECTIVE ;  /* 0x000000000000791b */ /* 0x01ffe20003800000 */
.L_x_5885:
[----:B------:R-:W-:Y:S05]  /*36900*/  BSYNC B1 ;  /* 0x0000000000017941 */ /* 0x000fea0003800000 */
.L_x_5884:
        /* <DEDUP_REMOVED lines=8> */
.L_x_5886:
[----:B------:R-:W-:Y:S05]  /*36990*/  BRA `(.L_x_5887) ;  /* 0xffffff3000407947 */ /* 0x000fea000383ffff */
.L_x_5606:
        /* <DEDUP_REMOVED lines=11> */
.L_x_5889:
[----:B------:R-:W-:Y:S05]  /*36a50*/  BSYNC B1 ;  /* 0x0000000000017941 */ /* 0x000fea0003800000 */
.L_x_5888:
[----:B------:R-:W-:Y:S05]  /*36a60*/  BRA `(.L_x_5890) ;  /* 0xffffff5000007947 */ /* 0x000fea000383ffff */
.L_x_5608:
[----:B------:R-:W-:Y:S01]  /*36a70*/  BSSY B1, `(.L_x_5891) ;  /* 0x0000006000017945 */ /* 0x000fe20003800000 */
[----:B------:R-:W-:-:S07]  /*36a80*/  IMAD.MOV.U32 R15, RZ, RZ, -0x1 ;  /* 0xffffffffff0f7424 */ /* 0x000fce00078e00ff */
[----:B01----:R-:W-:Y:S05]  /*36a90*/  WARPSYNC.COLLECTIVE R15, `(.L_x_5892) ;  /* 0x000000000f0c7348 */ /* 0x003fea0003c00000 */
[----:B------:R-:W-:Y:S02]  /*36aa0*/  ELECT P6, UR62, PT ;  /* 0x00000000003e782f */ /* 0x000fe400038c0000 */
[----:B------:R-:W-:Y:S01]  /*36ab0*/  MOV R14, UR62 ;  /* 0x0000003e000e7c02 */ /* 0x000fe20008000f00 */
[----:B01----:R-:W-:Y:S10]  /*36ac0*/  ENDCOLLECTIVE ;  /* 0x000000000000791b */ /* 0x003ff40003800000 */
.L_x_5892:
[----:B------:R-:W-:Y:S05]  /*36ad0*/  BSYNC B1 ;  /* 0x0000000000017941 */ /* 0x000fea0003800000 */
.L_x_5891:
[----:B------:R-:W-:Y:S05]  /*36ae0*/  BRA `(.L_x_5607) ;  /* 0xffffff4c00f87947 */ /* 0x000fea000383ffff */
.L_x_5610:
[----:B-1----:R1:W2:Y:S02]  /*36af0*/  SYNCS.PHASECHK.TRANS64.TRYWAIT P0, [R18+URZ+0x33420], R3 ;  /* 0x03342003120075a7 */ /* 0x0022a4000800017f */
[----:B--2---:R-:W-:Y:S05]  /*36b00*/  @!P0 NANOSLEEP.SYNCS 0x989680 ;  /* 0x009896800000895d */ /* 0x004fea0003900000 */
[----:B------:R-:W2:Y:S02]  /*36b10*/  @!P0 SYNCS.PHASECHK.TRANS64 P0, [R18+URZ+0x33420], R3 ;  /* 0x03342003120085a7 */ /* 0x000ea4000800007f */
[----:B--2---:R-:W-:Y:S05]  /*36b20*/  @!P0 BRA `(.L_x_5610) ;  /* 0xfffffffc00f08947 */ /* 0x004fea000383ffff */
[----:B------:R-:W-:Y:S05]  /*36b30*/  BRA `(.L_x_5893) ;  /* 0xffffff5000087947 */ /* 0x000fea000383ffff */
.L_x_5614:
[----:B--2---:R2:W3:Y:S02]  /*36b40*/  SYNCS.PHASECHK.TRANS64.TRYWAIT P0, [R6+URZ+0x334a0], R9 ;  /* 0x0334a009060075a7 */ /* 0x0044e4000800017f */
[----:B---3--:R-:W-:Y:S05]  /*36b50*/  @!P0 NANOSLEEP.SYNCS 0x989680 ;  /* 0x009896800000895d */ /* 0x008fea0003900000 */
[----:B------:R-:W3:Y:S02]  /*36b60*/  @!P0 SYNCS.PHASECHK.TRANS64 P0, [R6+URZ+0x334a0], R9 ;  /* 0x0334a009060085a7 */ /* 0x000ee4000800007f */
[----:B---3--:R-:W-:Y:S05]  /*36b70*/  @!P0 BRA `(.L_x_5614) ;  /* 0xfffffffc00f08947 */ /* 0x008fea000383ffff */
[----:B------:R-:W-:Y:S05]  /*36b80*/  BRA `(.L_x_5894) ;  /* 0xffffff5000287947 */ /* 0x000fea000383ffff */
.L_x_5621:
[----:B-1----:R1:W3:Y:S02]  /*36b90*/  SYNCS.PHASECHK.TRANS64.TRYWAIT P0, [R6+URZ+0x334c0], R9 ;  /* 0x0334c009060075a7 */ /* 0x0022e4000800017f */
[----:B---3--:R-:W-:Y:S05]  /*36ba0*/  @!P0 NANOSLEEP.SYNCS 0x989680 ;  /* 0x009896800000895d */ /* 0x008fea0003900000 */
[----:B------:R-:W3:Y:S02]  /*36bb0*/  @!P0 SYNCS.PHASECHK.TRANS64 P0, [R6+URZ+0x334c0], R9 ;  /* 0x0334c009060085a7 */ /* 0x000ee4000800007f */
[----:B---3--:R-:W-:Y:S05]  /*36bc0*/  @!P0 BRA `(.L_x_5621) ;  /* 0xfffffffc00f08947 */ /* 0x008fea000383ffff */
[----:B------:R-:W-:Y:S05]  /*36bd0*/  BRA `(.L_x_5895) ;  /* 0xffffff5400287947 */ /* 0x000fea000383ffff */
.L_x_5630:
[----:B-1----:R1:W2:Y:S02]  /*36be0*/  SYNCS.PHASECHK.TRANS64.TRYWAIT P1, [R7+URZ+0x334a0], R6 ;  /* 0x0334a006070075a7 */ /* 0x0022a4000802017f */
[----:B--2---:R-:W-:Y:S05]  /*36bf0*/  @!P1 NANOSLEEP.SYNCS 0x989680 ;  /* 0x009896800000995d */ /* 0x004fea0003900000 */
[----:B------:R-:W2:Y:S02]  /*36c00*/  @!P1 SYNCS.PHASECHK.TRANS64 P1, [R7+URZ+0x334a0], R6 ;  /* 0x0334a006070095a7 */ /* 0x000ea4000802007f */
[----:B--2---:R-:W-:Y:S05]  /*36c10*/  @!P1 BRA `(.L_x_5630) ;  /* 0xfffffffc00f09947 */ /* 0x004fea000383ffff */
[----:B------:R-:W-:Y:S05]  /*36c20*/  BRA `(.L_x_5896) ;  /* 0xffffff5800747947 */ /* 0x000fea000383ffff */
.L_x_5637:
[----:B--2---:R2:W3:Y:S02]  /*36c30*/  SYNCS.PHASECHK.TRANS64.TRYWAIT P1, [R7+URZ+0x334c0], R6 ;  /* 0x0334c006070075a7 */ /* 0x0044e4000802017f */
[----:B---3--:R-:W-:Y:S05]  /*36c40*/  @!P1 NANOSLEEP.SYNCS 0x989680 ;  /* 0x009896800000995d */ /* 0x008fea0003900000 */
[----:B------:R-:W3:Y:S02]  /*36c50*/  @!P1 SYNCS.PHASECHK.TRANS64 P1, [R7+URZ+0x334c0], R6 ;  /* 0x0334c006070095a7 */ /* 0x000ee4000802007f */
[----:B---3--:R-:W-:Y:S05]  /*36c60*/  @!P1 BRA `(.L_x_5637) ;  /* 0xfffffffc00f09947 */ /* 0x008fea000383ffff */
[----:B------:R-:W-:Y:S05]  /*36c70*/  BRA `(.L_x_5897) ;  /* 0xffffff5c00707947 */ /* 0x000fea000383ffff */
.L_x_5656:
        /* <DEDUP_REMOVED lines=11> */
.L_x_5899:
[----:B------:R-:W-:Y:S05]  /*36d30*/  BSYNC B0 ;  /* 0x0000000000007941 */ /* 0x000fea0003800000 */
.L_x_5898:
[----:B------:R-:W-:Y:S05]  /*36d40*/  BRA `(.L_x_5900) ;  /* 0xffffff6c00447947 */ /* 0x000fea000383ffff */
.L_x_5658:
[----:B------:R-:W-:Y:S01]  /*36d50*/  BSSY B0, `(.L_x_5901) ;  /* 0x0000006000007945 */ /* 0x000fe20003800000 */
[----:B------:R-:W-:-:S07]  /*36d60*/  IMAD.MOV.U32 R15, RZ, RZ, -0x1 ;  /* 0xffffffffff0f7424 */ /* 0x000fce00078e00ff */
[----:B01----:R-:W-:Y:S05]  /*36d70*/  WARPSYNC.COLLECTIVE R15, `(.L_x_5902) ;  /* 0x000000000f0c7348 */ /* 0x003fea0003c00000 */
[----:B------:R-:W-:Y:S02]  /*36d80*/  ELECT P6, UR62, PT ;  /* 0x00000000003e782f */ /* 0x000fe400038c0000 */
[----:B------:R-:W-:Y:S01]  /*36d90*/  MOV R14, UR62 ;  /* 0x0000003e000e7c02 */ /* 0x000fe20008000f00 */
[----:B01----:R-:W-:Y:S10]  /*36da0*/  ENDCOLLECTIVE ;  /* 0x000000000000791b */ /* 0x003ff40003800000 */
.L_x_5902:
[----:B------:R-:W-:Y:S05]  /*36db0*/  BSYNC B0 ;  /* 0x0000000000007941 */ /* 0x000fea0003800000 */
.L_x_5901:
[----:B------:R-:W-:Y:S05]  /*36dc0*/  BRA `(.L_x_5903) ;  /* 0xffffff6c004c7947 */ /* 0x000fea000383ffff */
.L_x_5660:
[----:B0-----:R0:W1:Y:S02]  /*36dd0*/  SYNCS.PHASECHK.TRANS64.TRYWAIT P0, [R2+URZ+0x33480], R4 ;  /* 0x03348004020075a7 */ /* 0x001064000800017f */
[----:B-1----:R-:W-:Y:S05]  /*36de0*/  @!P0 NANOSLEEP.SYNCS 0x989680 ;  /* 0x009896800000895d */ /* 0x002fea0003900000 */
[----:B------:R-:W1:Y:S02]  /*36df0*/  @!P0 SYNCS.PHASECHK.TRANS64 P0, [R2+URZ+0x33480], R4 ;  /* 0x03348004020085a7 */ /* 0x000e64000800007f */
[----:B-1----:R-:W-:Y:S05]  /*36e00*/  @!P0 BRA `(.L_x_5660) ;  /* 0xfffffffc00f08947 */ /* 0x002fea000383ffff */
[----:B------:R-:W-:Y:S05]  /*36e10*/  BRA `(.L_x_5904) ;  /* 0xffffff6c00b87947 */ /* 0x000fea000383ffff */
.L_x_5662:
[----:B-1----:R1:W2:Y:S02]  /*36e20*/  SYNCS.PHASECHK.TRANS64.TRYWAIT P0, [R2+URZ+0x33440], R4 ;  /* 0x03344004020075a7 */ /* 0x0022a4000800017f */
[----:B--2---:R-:W-:Y:S05]  /*36e30*/  @!P0 NANOSLEEP.SYNCS 0x989680 ;  /* 0x009896800000895d */ /* 0x004fea0003900000 */
[----:B------:R-:W2:Y:S02]  /*36e40*/  @!P0 SYNCS.PHASECHK.TRANS64 P0, [R2+URZ+0x33440], R4 ;  /* 0x03344004020085a7 */ /* 0x000ea4000800007f */
[----:B--2---:R-:W-:Y:S05]  /*36e50*/  @!P0 BRA `(.L_x_5662) ;  /* 0xfffffffc00f08947 */ /* 0x004fea000383ffff */
[----:B------:R-:W-:Y:S05]  /*36e60*/  BRA `(.L_x_5905) ;  /* 0xffffff7000387947 */ /* 0x000fea000383ffff */
.L_x_5666:
[----:B------:R-:W2:Y:S01]  /*36e70*/  LDL.LU R11, [R1+0x48] ;  /* 0x00004800010b7983 */ /* 0x000ea20000300800 */
[----:B------:R-:W-:Y:S01]  /*36e80*/  IMAD.MOV.U32 R13, RZ, RZ, R3 ;  /* 0x000000ffff0d7224 */ /* 0x000fe200078e0003 */
[----:B------:R-:W-:Y:S01]  /*36e90*/  MOV R12, RZ ;  /* 0x000000ff000c7202 */ /* 0x000fe20000000f00 */
[----:B------:R-:W-:Y:S01]  /*36ea0*/  IMAD.MOV.U32 R15, RZ, RZ, -0x1 ;  /* 0xffffffffff0f7424 */ /* 0x000fe200078e00ff */
[----:B------:R-:W-:-:S04]  /*36eb0*/  LOP3.LUT R5, R5, 0x7f, RZ, 0xc0, !PT ;  /* 0x0000007f05057812 */ /* 0x000fc800078ec0ff */
        /* <DEDUP_REMOVED lines=9> */
.L_x_5906:
[----:B------:R-:W-:Y:S02]  /*36f50*/  IMAD.MOV.U32 R13, RZ, RZ, R4 ;  /* 0x000000ffff0d7224 */ /* 0x000fe400078e0004 */
[----:B------:R-:W-:-:S07]  /*36f60*/  IMAD.MOV.U32 R6, RZ, RZ, R14 ;  /* 0x000000ffff067224 */ /* 0x000fce00078e000e */
[----:B------:R-:W-:Y:S05]  /*36f70*/  WARPSYNC.COLLECTIVE R15, `(.L_x_5907) ;  /* 0x000000000f087348 */ /* 0x000fea0003c00000 */
[----:B------:R0:W1:Y:S02]  /*36f80*/  SHFL.IDX P6, R14, R13, R12, R11 ;  /* 0x0000000c0d0e7389 */ /* 0x00006400000c000b */
[----:B01----:R-:W-:Y:S01]  /*36f90*/  ENDCOLLECTIVE ;  /* 0x000000000000791b */ /* 0x003fe20003800000 */
.L_x_5907:
[----:B------:R-:W-:Y:S02]  /*36fa0*/  IMAD.MOV.U32 R13, RZ, RZ, R3 ;  /* 0x000000ffff0d7224 */ /* 0x000fe400078e0003 */
[----:B------:R-:W-:Y:S02]  /*36fb0*/  IMAD.MOV.U32 R12, RZ, RZ, 0x1 ;  /* 0x00000001ff0c7424 */ /* 0x000fe400078e00ff */
[----:B------:R-:W-:-:S07]  /*36fc0*/  IMAD.MOV.U32 R7, RZ, RZ, R14 ;  /* 0x000000ffff077224 */ /* 0x000fce00078e000e */
[----:B------:R-:W-:Y:S05]  /*36fd0*/  WARPSYNC.COLLECTIVE R15, `(.L_x_5908) ;  /* 0x000000000f087348 */ /* 0x000fea0003c00000 */
[----:B------:R0:W1:Y:S02]  /*36fe0*/  SHFL.IDX P6, R14, R13, R12, R11 ;  /* 0x0000000c0d0e7389 */ /* 0x00006400000c000b */
[----:B01----:R-:W-:Y:S01]  /*36ff0*/  ENDCOLLECTIVE ;  /* 0x000000000000791b */ /* 0x003fe20003800000 */
.L_x_5908:
        /* <DEDUP_REMOVED lines=17> */
.L_x_5909:
[----:B------:R-:W-:Y:S02]  /*37110*/  IMAD.MOV.U32 R13, RZ, RZ, R3 ;  /* 0x000000ffff0d7224 */ /* 0x000fe400078e0003 */
[----:B------:R-:W-:Y:S02]  /*37120*/  IMAD.MOV.U32 R12, RZ, RZ, 0x2 ;  /* 0x00000002ff0c7424 */ /* 0x000fe400078e00ff */
[----:B------:R-:W-:-:S07]  /*37130*/  IMAD.MOV.U32 R5, RZ, RZ, R14 ;  /* 0x000000ffff057224 */ /* 0x000fce00078e000e */
[----:B------:R-:W-:Y:S05]  /*37140*/  WARPSYNC.COLLECTIVE R15, `(.L_x_5910) ;  /* 0x000000000f087348 */ /* 0x000fea0003c00000 */
[----:B------:R0:W1:Y:S02]  /*37150*/  SHFL.IDX P6, R14, R13, R12, R11 ;  /* 0x0000000c0d0e7389 */ /* 0x00006400000c000b */
[----:B01----:R-:W-:Y:S01]  /*37160*/  ENDCOLLECTIVE ;  /* 0x000000000000791b */ /* 0x003fe20003800000 */
.L_x_5910:
        /* <DEDUP_REMOVED lines=17> */
.L_x_5911:
[----:B------:R-:W-:Y:S02]  /*37280*/  IMAD.MOV.U32 R13, RZ, RZ, R3 ;  /* 0x000000ffff0d7224 */ /* 0x000fe400078e0003 */
[----:B------:R-:W-:Y:S02]  /*37290*/  IMAD.MOV.U32 R12, RZ, RZ, 0x3 ;  /* 0x00000003ff0c7424 */ /* 0x000fe400078e00ff */
[----:B------:R-:W-:-:S07]  /*372a0*/  IMAD.MOV.U32 R5, RZ, RZ, R14 ;  /* 0x000000ffff057224 */ /* 0x000fce00078e000e */
[----:B------:R-:W-:Y:S05]  /*372b0*/  WARPSYNC.COLLECTIVE R15, `(.L_x_5912) ;  /* 0x000000000f087348 */ /* 0x000fea0003c00000 */
[----:B------:R0:W1:Y:S02]  /*372c0*/  SHFL.IDX P6, R14, R13, R12, R11 ;  /* 0x0000000c0d0e7389 */ /* 0x00006400000c000b */
[----:B01----:R-:W-:Y:S01]  /*372d0*/  ENDCOLLECTIVE ;  /* 0x000000000000791b */ /* 0x003fe20003800000 */
.L_x_5912:
        /* <DEDUP_REMOVED lines=14> */
.L_x_5913:
[----:B------:R-:W-:Y:S01]  /*373c0*/  @!PT LDS RZ, [RZ] ;  /* 0x00000000fffff984 */ /* 0x000fe20000000800 */
[----:B------:R-:W-:Y:S01]  /*373d0*/  @!PT LDS RZ, [RZ] ;  /* 0x00000000fffff984 */ /* 0x000fe20000000800 */
[----:B------:R-:W-:Y:S01]  /*373e0*/  @!PT LDS RZ, [RZ] ;  /* 0x00000000fffff984 */ /* 0x000fe20000000800 */
[----:B------:R3:W-:Y:S01]  /*373f0*/  @!P3 LDGSTS.E.BYPASS.LTC128B.128 [R8+0x23200], desc[UR54][R6.64+0x80], !P2 ;  /* 0x232000800608bfae */ /* 0x0007e2000d101d76 */
[----:B------:R-:W-:Y:S01]  /*37400*/  MOV R3, R14 ;  /* 0x0000000e00037202 */ /* 0x000fe20000000f00 */
[----:B------:R-:W-:Y:S06]  /*37410*/  BRA `(.L_x_5914) ;  /* 0xffffff7400947947 */ /* 0x000fec000383ffff */
.L_x_5671:
[----:B----4-:R4:W0:Y:S02]  /*37420*/  SYNCS.PHASECHK.TRANS64.TRYWAIT P0, [R18+URZ+0x33420], R0 ;  /* 0x03342000120075a7 */ /* 0x010824000800017f */
[----:B0-----:R-:W-:Y:S05]  /*37430*/  @!P0 NANOSLEEP.SYNCS 0x989680 ;  /* 0x009896800000895d */ /* 0x001fea0003900000 */
[----:B------:R-:W0:Y:S02]  /*37440*/  @!P0 SYNCS.PHASECHK.TRANS64 P0, [R18+URZ+0x33420], R0 ;  /* 0x03342000120085a7 */ /* 0x000e24000800007f */
[----:B0-----:R-:W-:Y:S05]  /*37450*/  @!P0 BRA `(.L_x_5671) ;  /* 0xfffffffc00f08947 */ /* 0x001fea000383ffff */
[----:B------:R-:W-:Y:S05]  /*37460*/  BRA `(.L_x_5915) ;  /* 0xffffff7800047947 */ /* 0x000fea000383ffff */
.L_x_5677:
[----:B-1----:R1:W3:Y:S02]  /*37470*/  SYNCS.PHASECHK.TRANS64.TRYWAIT P0, [R6+URZ+0x33480], R5 ;  /* 0x03348005060075a7 */ /* 0x0022e4000800017f */
[----:B---3--:R-:W-:Y:S05]  /*37480*/  @!P0 NANOSLEEP.SYNCS 0x989680 ;  /* 0x009896800000895d */ /* 0x008fea0003900000 */
[----:B------:R-:W3:Y:S02]  /*37490*/  @!P0 SYNCS.PHASECHK.TRANS64 P0, [R6+URZ+0x33480], R5 ;  /* 0x03348005060085a7 */ /* 0x000ee4000800007f */
[----:B---3--:R-:W-:Y:S05]  /*374a0*/  @!P0 BRA `(.L_x_5677) ;  /* 0xfffffffc00f08947 */ /* 0x008fea000383ffff */
[----:B------:R-:W-:Y:S05]  /*374b0*/  BRA `(.L_x_5916) ;  /* 0xffffff7800c07947 */ /* 0x000fea000383ffff */
.L_x_5684:
[----:B--2---:R2:W3:Y:S02]  /*374c0*/  SYNCS.PHASECHK.TRANS64.TRYWAIT P0, [R6+URZ+0x33440], R5 ;  /* 0x03344005060075a7 */ /* 0x0044e4000800017f */
[----:B---3--:R-:W-:Y:S05]  /*374d0*/  @!P0 NANOSLEEP.SYNCS 0x989680 ;  /* 0x009896800000895d */ /* 0x008fea0003900000 */
[----:B------:R-:W3:Y:S02]  /*374e0*/  @!P0 SYNCS.PHASECHK.TRANS64 P0, [R6+URZ+0x33440], R5 ;  /* 0x03344005060085a7 */ /* 0x000ee4000800007f */
[----:B---3--:R-:W-:Y:S05]  /*374f0*/  @!P0 BRA `(.L_x_5684) ;  /* 0xfffffffc00f08947 */ /* 0x008fea000383ffff */
[----:B------:R-:W-:Y:S05]  /*37500*/  BRA `(.L_x_5917) ;  /* 0xffffff7c00c07947 */ /* 0x000fea000383ffff */
.L_x_5692:
[----:B---3--:R3:W4:Y:S02]  /*37510*/  SYNCS.PHASECHK.TRANS64.TRYWAIT P0, [R3+URZ+0x33470], R4 ;  /* 0x03347004030075a7 */ /* 0x008724000800017f */
[----:B----4-:R-:W-:Y:S05]  /*37520*/  @!P0 NANOSLEEP.SYNCS 0x989680 ;  /* 0x009896800000895d */ /* 0x010fea0003900000 */
[----:B------:R-:W4:Y:S02]  /*37530*/  @!P0 SYNCS.PHASECHK.TRANS64 P0, [R3+URZ+0x33470], R4 ;  /* 0x03347004030085a7 */ /* 0x000f24000800007f */
[----:B----4-:R-:W-:Y:S05]  /*37540*/  @!P0 BRA `(.L_x_5692) ;  /* 0xfffffffc00f08947 */ /* 0x010fea000383ffff */
[----:B------:R-:W-:Y:S05]  /*37550*/  BRA `(.L_x_5918) ;  /* 0xffffff8000d47947 */ /* 0x000fea000383ffff */
.L_x_5694:
[----:B---3--:R3:W4:Y:S02]  /*37560*/  SYNCS.PHASECHK.TRANS64.TRYWAIT P0, [R3+URZ+0x33460], R4 ;  /* 0x03346004030075a7 */ /* 0x008724000800017f */
[----:B----4-:R-:W-:Y:S05]  /*37570*/  @!P0 NANOSLEEP.SYNCS 0x989680 ;  /* 0x009896800000895d */ /* 0x010fea0003900000 */
[----:B------:R-:W4:Y:S02]  /*37580*/  @!P0 SYNCS.PHASECHK.TRANS64 P0, [R3+URZ+0x33460], R4 ;  /* 0x03346004030085a7 */ /* 0x000f24000800007f */
[----:B----4-:R-:W-:Y:S05]  /*37590*/  @!P0 BRA `(.L_x_5694) ;  /* 0xfffffffc00f08947 */ /* 0x010fea000383ffff */
[----:B------:R-:W-:Y:S05]  /*375a0*/  BRA `(.L_x_5919) ;  /* 0xffffff8000dc7947 */ /* 0x000fea000383ffff */
.L_x_5701:
[----:B--2---:R2:W3:Y:S02]  /*375b0*/  SYNCS.PHASECHK.TRANS64.TRYWAIT P1, [R0+URZ+0x33470], R2 ;  /* 0x03347002000075a7 */ /* 0x0044e4000802017f */
[----:B---3--:R-:W-:Y:S05]  /*375c0*/  @!P1 NANOSLEEP.SYNCS 0x989680 ;  /* 0x009896800000995d */ /* 0x008fea0003900000 */
[----:B------:R-:W3:Y:S02]  /*375d0*/  @!P1 SYNCS.PHASECHK.TRANS64 P1, [R0+URZ+0x33470], R2 ;  /* 0x03347002000095a7 */ /* 0x000ee4000802007f */
[----:B---3--:R-:W-:Y:S05]  /*375e0*/  @!P1 BRA `(.L_x_5701) ;  /* 0xfffffffc00f09947 */ /* 0x008fea000383ffff */
[----:B------:R-:W-:Y:S05]  /*375f0*/  BRA `(.L_x_5920) ;  /* 0xffffff9000547947 */ /* 0x000fea000383ffff */
.L_x_5703:
[----:B--2---:R2:W3:Y:S02]  /*37600*/  SYNCS.PHASECHK.TRANS64.TRYWAIT P1, [R0+URZ+0x33460], R2 ;  /* 0x03346002000075a7 */ /* 0x0044e4000802017f */
[----:B---3--:R-:W-:Y:S05]  /*37610*/  @!P1 NANOSLEEP.SYNCS 0x989680 ;  /* 0x009896800000995d */ /* 0x008fea0003900000 */
[----:B------:R-:W3:Y:S02]  /*37620*/  @!P1 SYNCS.PHASECHK.TRANS64 P1, [R0+URZ+0x33460], R2 ;  /* 0x03346002000095a7 */ /* 0x000ee4000802007f */
[----:B---3--:R-:W-:Y:S05]  /*37630*/  @!P1 BRA `(.L_x_5703) ;  /* 0xfffffffc00f09947 */ /* 0x008fea000383ffff */
[----:B------:R-:W-:Y:S05]  /*37640*/  BRA `(.L_x_5921) ;  /* 0xffffff90005c7947 */ /* 0x000fea000383ffff */
.L_x_5707:
        /* <DEDUP_REMOVED lines=9> */
.L_x_5923:
[----:B------:R-:W-:Y:S05]  /*376e0*/  BSYNC B0 ;  /* 0x0000000000007941 */ /* 0x000fea0003800000 */
.L_x_5922:
        /* <DEDUP_REMOVED lines=9> */
.L_x_5924:
        /* <DEDUP_REMOVED lines=18> */
[----:B------:R-:W-:Y:S01]  /*378a0*/  IMAD.MOV.U32 R8, RZ, RZ, RZ ;  /* 0x000000ffff087224 */ /* 0x000fe200078e00ff */
[----:B---3--:R-:W-:-:S02]  /*378b0*/  @!P1 MOV R6, R2 ;  /* 0x0000000200069202 */ /* 0x008fc40000000f00 */
[----:B------:R-:W-:-:S03]  /*378c0*/  ISETP.NE.AND P1, PT, R16, RZ, PT ;  /* 0x000000ff1000720c */ /* 0x000fc60003f25270 */
[----:B------:R-:W-:-:S04]  /*378d0*/  IMAD R2, R6, R4, RZ ;  /* 0x0000000406027224 */ /* 0x000fc800078e02ff */
[----:B------:R-:W-:-:S07]  /*378e0*/  IMAD.MOV.U32 R13, RZ, RZ, R2 ;  /* 0x000000ffff0d7224 */ /* 0x000fce00078e0002 */
[----:B------:R-:W-:Y:S05]  /*378f0*/  WARPSYNC.COLLECTIVE R15, `(.L_x_5925) ;  /* 0x000000000f087348 */ /* 0x000fea0003c00000 */
[----:B------:R0:W1:Y:S02]  /*37900*/  SHFL.UP P6, R14, R13, R12, R11 ;  /* 0x0400000c0d0e7389 */ /* 0x00006400000c000b */
[----:B01----:R-:W-:Y:S01]  /*37910*/  ENDCOLLECTIVE ;  /* 0x000000000000791b */ /* 0x003fe20003800000 */
.L_x_5925:
        /* <DEDUP_REMOVED lines=8> */
.L_x_5926:
        /* <DEDUP_REMOVED lines=8> */
.L_x_5927:
        /* <DEDUP_REMOVED lines=8> */
.L_x_5928:
        /* <DEDUP_REMOVED lines=8> */
.L_x_5929:
        /* <DEDUP_REMOVED lines=9> */
.L_x_5930:
[----:B------:R-:W-:Y:S01]  /*37bb0*/  IMAD.MOV.U32 R9, RZ, RZ, R14 ;  /* 0x000000ffff097224 */ /* 0x000fe200078e000e */
[----:B------:R-:W-:Y:S06]  /*37bc0*/  BRA `(.L_x_5931) ;  /* 0xffffff9c001c7947 */ /* 0x000fec000383ffff */
.L_x_5710:
        /* <DEDUP_REMOVED lines=8> */
.L_x_5933:
[----:B------:R-:W-:Y:S05]  /*37c50*/  BSYNC B0 ;  /* 0x0000000000007941 */ /* 0x000fea0003800000 */
.L_x_5932:
[----:B------:R-:W-:Y:S01]  /*37c60*/  MOV R3, R14 ;  /* 0x0000000e00037202 */ /* 0x000fe20000000f00 */
        /* <DEDUP_REMOVED lines=9> */
.L_x_5934:
        /* <DEDUP_REMOVED lines=8> */
.L_x_5935:
        /* <DEDUP_REMOVED lines=8> */
.L_x_5936:
        /* <DEDUP_REMOVED lines=8> */
.L_x_5937:
        /* <DEDUP_REMOVED lines=9> */
.L_x_5938:
[----:B------:R-:W-:Y:S01]  /*37f10*/  IMAD.MOV.U32 R9, RZ, RZ, R14 ;  /* 0x000000ffff097224 */ /* 0x000fe200078e000e */
[----:B------:R-:W-:Y:S06]  /*37f20*/  BRA `(.L_x_5939) ;  /* 0xffffff9800f07947 */ /* 0x000fec000383ffff */
.L_x_5712:
[----:B------:R-:W-:Y:S01]  /*37f30*/  BSSY B0, `(.L_x_5940) ;  /* 0x0000006000007945 */ /* 0x000fe20003800000 */
[----:B------:R-:W-:Y:S01]  /*37f40*/  PLOP3.LUT P6, PT, P6, PT, PT, 0x8, 0x0 ;  /* 0x000000000000781c */ /* 0x000fe200037ce170 */
[----:B------:R-:W-:-:S12]  /*37f50*/  IMAD.MOV.U32 R15, RZ, RZ, -0x1 ;  /* 0xffffffffff0f7424 */ /* 0x000fd800078e00ff */
[----:B01----:R-:W-:Y:S05]  /*37f60*/  WARPSYNC.COLLECTIVE R15, `(.L_x_5941) ;  /* 0x000000000f087348 */ /* 0x003fea0003c00000 */
[----:B------:R-:W-:Y:S01]  /*37f70*/  VOTE.ANY R14, PT, P6 ;  /* 0x00000000000e7806 */ /* 0x000fe200030e0100 */
[----:B01----:R-:W-:Y:S06]  /*37f80*/  ENDCOLLECTIVE ;  /* 0x000000000000791b */ /* 0x003fec0003800000 */
.L_x_5941:
[----:B------:R-:W-:Y:S05]  /*37f90*/  BSYNC B0 ;  /* 0x0000000000007941 */ /* 0x000fea0003800000 */
.L_x_5940:
        /* <DEDUP_REMOVED lines=10> */
.L_x_5942:
[----:B------:R-:W-:Y:S01]  /*38040*/  IMAD.MOV.U32 R13, RZ, RZ, R6 ;  /* 0x000000ffff0d7224 */ /* 0x000fe200078e0006 */
[----:B------:R-:W-:-:S07]  /*38050*/  MOV R4, R14 ;  /* 0x0000000e00047202 */ /* 0x000fce0000000f00 */
[----:B------:R-:W-:Y:S05]  /*38060*/  WARPSYNC.COLLECTIVE R15, `(.L_x_5943) ;  /* 0x000000000f087348 */ /* 0x000fea0003c00000 */
[----:B------:R0:W1:Y:S02]  /*38070*/  SHFL.IDX P6, R14, R13, R12, R11 ;  /* 0x0000000c0d0e7389 */ /* 0x00006400000c000b */
[----:B01----:R-:W-:Y:S01]  /*38080*/  ENDCOLLECTIVE ;  /* 0x000000000000791b */ /* 0x003fe20003800000 */
.L_x_5943:
[----:B------:R-:W-:Y:S02]  /*38090*/  IMAD.MOV.U32 R6, RZ, RZ, R14 ;  /* 0x000000ffff067224 */ /* 0x000fe400078e000e */
[----:B------:R-:W-:-:S05]  /*380a0*/  IMAD.IADD R10, R3, 0x1, R10 ;  /* 0x00000001030a7824 */ /* 0x000fca00078e020a */
[----:B------:R0:W-:Y:S01]  /*380b0*/  STL [R1+0x1c], R10 ;  /* 0x00001c0a01007387 */ /* 0x0001e20000100800 */
[----:B------:R-:W-:Y:S05]  /*380c0*/  BRA `(.L_x_5944) ;  /* 0xffffff9800d07947 */ /* 0x000fea000383ffff */
.L_x_5714:
        /* <DEDUP_REMOVED lines=8> */
.L_x_5946:
[----:B------:R-:W-:Y:S05]  /*38150*/  BSYNC B0 ;  /* 0x0000000000007941 */ /* 0x000fea0003800000 */
.L_x_5945:
[----:B------:R-:W-:Y:S01]  /*38160*/  IMAD.MOV.U32 R3, RZ, RZ, R14 ;  /* 0x000000ffff037224 */ /* 0x000fe200078e000e */
[----:B------:R-:W-:Y:S06]  /*38170*/  BRA `(.L_x_5947) ;  /* 0xffffff9800bc7947 */ /* 0x000fec000383ffff */
.L_x_5720:
[----:B0-----:R0:W1:Y:S02]  /*38180*/  SYNCS.PHASECHK.TRANS64.TRYWAIT P0, [R0+URZ+0x33420], R3 ;  /* 0x03342003000075a7 */ /* 0x001064000800017f */
[----:B-1----:R-:W-:Y:S05]  /*38190*/  @!P0 NANOSLEEP.SYNCS 0x989680 ;  /* 0x009896800000895d */ /* 0x002fea0003900000 */
[----:B------:R-:W1:Y:S02]  /*381a0*/  @!P0 SYNCS.PHASECHK.TRANS64 P0, [R0+URZ+0x33420], R3 ;  /* 0x03342003000085a7 */ /* 0x000e64000800007f */
[----:B-1----:R-:W-:Y:S05]  /*381b0*/  @!P0 BRA `(.L_x_5720) ;  /* 0xfffffffc00f08947 */ /* 0x002fea000383ffff */
[----:B------:R-:W-:Y:S05]  /*381c0*/  BRA `(.L_x_5948) ;  /* 0xffffffa4005c7947 */ /* 0x000fea000383ffff */
.L_x_5721:
        /* <DEDUP_REMOVED lines=11> */
.L_x_5950:
[----:B------:R-:W-:Y:S05]  /*38280*/  BSYNC B0 ;  /* 0x0000000000007941 */ /* 0x000fea0003800000 */
.L_x_5949:
[----:B------:R-:W-:Y:S05]  /*38290*/  BRA `(.L_x_5951) ;  /* 0xffffffa400447947 */ /* 0x000fea000383ffff */
.L_x_5722:
[----:B------:R-:W-:Y:S01]  /*382a0*/  BSSY B0, `(.L_x_5952) ;  /* 0x0000006000007945 */ /* 0x000fe20003800000 */
[----:B------:R-:W-:-:S07]  /*382b0*/  IMAD.MOV.U32 R15, RZ, RZ, -0x1 ;  /* 0xffffffffff0f7424 */ /* 0x000fce00078e00ff */
[----:B01----:R-:W-:Y:S05]  /*382c0*/  WARPSYNC.COLLECTIVE R15, `(.L_x_5953) ;  /* 0x000000000f0c7348 */ /* 0x003fea0003c00000 */
[----:B------:R-:W-:Y:S02]  /*382d0*/  ELECT P6, UR62, PT ;  /* 0x00000000003e782f */ /* 0x000fe400038c0000 */
[----:B------:R-:W-:Y:S01]  /*382e0*/  MOV R14, UR62 ;  /* 0x0000003e000e7c02 */ /* 0x000fe20008000f00 */
[----:B01----:R-:W-:Y:S10]  /*382f0*/  ENDCOLLECTIVE ;  /* 0x000000000000791b */ /* 0x003ff40003800000 */
.L_x_5953:
[----:B------:R-:W-:Y:S05]  /*38300*/  BSYNC B0 ;  /* 0x0000000000007941 */ /* 0x000fea0003800000 */
.L_x_5952:
[----:B------:R-:W-:Y:S05]  /*38310*/  BRA `(.L_x_5954) ;  /* 0xffffffa400387947 */ /* 0x000fea000383ffff */
.L_x_5724:
[----:B0-----:R0:W1:Y:S02]  /*38320*/  SYNCS.PHASECHK.TRANS64.TRYWAIT P1, [R6+URZ], R5 ;  /* 0x00000005060075a7 */ /* 0x001064000802017f */
[----:B-1----:R-:W-:Y:S05]  /*38330*/  @!P1 NANOSLEEP.SYNCS 0x989680 ;  /* 0x009896800000995d */ /* 0x002fea0003900000 */
[----:B------:R-:W1:Y:S02]  /*38340*/  @!P1 SYNCS.PHASECHK.TRANS64 P1, [R6+URZ], R5 ;  /* 0x00000005060095a7 */ /* 0x000e64000802007f */
[----:B-1----:R-:W-:Y:S05]  /*38350*/  @!P1 BRA `(.L_x_5724) ;  /* 0xfffffffc00f09947 */ /* 0x002fea000383ffff */
[----:B------:R-:W-:Y:S05]  /*38360*/  BRA `(.L_x_5955) ;  /* 0xffffffa400747947 */ /* 0x000fea000383ffff */
.L_x_5725:
[----:B-1----:R1:W2:Y:S02]  /*38370*/  SYNCS.PHASECHK.TRANS64.TRYWAIT P1, [R7+URZ], R2 ;  /* 0x00000002070075a7 */ /* 0x0022a4000802017f */
[----:B--2---:R-:W-:Y:S05]  /*38380*/  @!P1 NANOSLEEP.SYNCS 0x989680 ;  /* 0x009896800000995d */ /* 0x004fea0003900000 */
[----:B------:R-:W2:Y:S02]  /*38390*/  @!P1 SYNCS.PHASECHK.TRANS64 P1, [R7+URZ], R2 ;  /* 0x00000002070095a7 */ /* 0x000ea4000802007f */
[----:B--2---:R-:W-:Y:S05]  /*383a0*/  @!P1 BRA `(.L_x_5725) ;  /* 0xfffffffc00f09947 */ /* 0x004fea000383ffff */
[----:B------:R-:W-:Y:S05]  /*383b0*/  BRA `(.L_x_5956) ;  /* 0xffffffa400687947 */ /* 0x000fea000383ffff */
.L_x_5727:
[----:B--2---:R2:W3:Y:S02]  /*383c0*/  SYNCS.PHASECHK.TRANS64.TRYWAIT P1, [R4+URZ+0x33460], R5 ;  /* 0x03346005040075a7 */ /* 0x0044e4000802017f */
[----:B---3--:R-:W-:Y:S05]  /*383d0*/  @!P1 NANOSLEEP.SYNCS 0x989680 ;  /* 0x009896800000995d */ /* 0x008fea0003900000 */
[----:B------:R-:W3:Y:S02]  /*383e0*/  @!P1 SYNCS.PHASECHK.TRANS64 P1, [R4+URZ+0x33460], R5 ;  /* 0x03346005040095a7 */ /* 0x000ee4000802007f */
[----:B---3--:R-:W-:Y:S05]  /*383f0*/  @!P1 BRA `(.L_x_5727) ;  /* 0xfffffffc00f09947 */ /* 0x008fea000383ffff */
[----:B------:R-:W-:Y:S05]  /*38400*/  BRA `(.L_x_5957) ;  /* 0xffffffa4006c7947 */ /* 0x000fea000383ffff */
.L_x_5729:
[----:B---3--:R3:W4:Y:S02]  /*38410*/  SYNCS.PHASECHK.TRANS64.TRYWAIT P1, [R3+URZ+0x33460], R2 ;  /* 0x03346002030075a7 */ /* 0x008724000802017f */
[----:B----4-:R-:W-:Y:S05]  /*38420*/  @!P1 NANOSLEEP.SYNCS 0x989680 ;  /* 0x009896800000995d */ /* 0x010fea0003900000 */
[----:B------:R-:W4:Y:S02]  /*38430*/  @!P1 SYNCS.PHASECHK.TRANS64 P1, [R3+URZ+0x33460], R2 ;  /* 0x03346002030095a7 */ /* 0x000f24000802007f */
[----:B----4-:R-:W-:Y:S05]  /*38440*/  @!P1 BRA `(.L_x_5729) ;  /* 0xfffffffc00f09947 */ /* 0x010fea000383ffff */
[----:B------:R-:W-:Y:S05]  /*38450*/  BRA `(.L_x_5958) ;  /* 0xffffffa4006c7947 */ /* 0x000fea000383ffff */
.L_x_5731:
[----:B----4-:R4:W0:Y:S02]  /*38460*/  SYNCS.PHASECHK.TRANS64.TRYWAIT P0, [R4+URZ+0x33480], R5 ;  /* 0x03348005040075a7 */ /* 0x010824000800017f */
[----:B0-----:R-:W-:Y:S05]  /*38470*/  @!P0 NANOSLEEP.SYNCS 0x989680 ;  /* 0x009896800000895d */ /* 0x001fea0003900000 */
[----:B------:R-:W0:Y:S02]  /*38480*/  @!P0 SYNCS.PHASECHK.TRANS64 P0, [R4+URZ+0x33480], R5 ;  /* 0x03348005040085a7 */ /* 0x000e24000800007f */
[----:B0-----:R-:W-:Y:S05]  /*38490*/  @!P0 BRA `(.L_x_5731) ;  /* 0xfffffffc00f08947 */ /* 0x001fea000383ffff */
[----:B------:R-:W-:Y:S05]  /*384a0*/  BRA `(.L_x_5732) ;  /* 0xffffffa400687947 */ /* 0x000fea000383ffff */
.L_x_5959:
        /* <DEDUP_REMOVED lines=13> */
.L_x_13275:


//--------------------- .text._ZN7cutlass13device_kernelIN5flash11enable_sm90INS1_16FlashAttnFwdSm90INS1_25CollectiveMainloopFwdSm90ILi2EN4cute5tupleIJNS5_1CILi1EEES8_S8_EEENS6_IJNS7_ILi128EEENS7_ILi224EEESA_EEELi128ENS_12float_e4m3_tEfNS_4arch4Sm90ELb0ELb0ELb0ELb0ELb0ELb0ELb0ELb1ELb1ELb1ELb1ELb0EEENS1_21CollectiveEpilogueFwdINS6_IJSA_SA_SB_EEES9_NS_10bfloat16_tESF_Li256ELb0ELb1ELb1ELb1EEENS1_19SingleTileSchedulerILb0ELb1ELb1ELi128EEEEEEEEEvNT_6ParamsE --------------------------
	.section	.text._ZN7cutlass13device_kernelIN5flash11enable_sm90INS1_16FlashAttnFwdSm90INS1_25CollectiveMainloopFwdSm90ILi2EN4cute5tupleIJNS5_1CILi1EEES8_S8_EEENS6_IJNS7_ILi128EEENS7_ILi224EEESA_EEELi128ENS_12float_e4m3_tEfNS_4arch4Sm90ELb0ELb0ELb0ELb0ELb0ELb0ELb0ELb1ELb1ELb1ELb1ELb0EEENS1_21CollectiveEpilogueFwdINS6_IJSA_SA_SB_EEES9_NS_10bfloat16_tESF_Li256ELb0ELb1ELb1ELb1EEENS1_19SingleTileSchedulerILb0ELb1ELb1ELi128EEEEEEEEEvNT_6ParamsE,"ax",@progbits
	.align	128
.text._ZN7cutlass13device_kernelIN5flash11enable_sm90INS1_16FlashAttnFwdSm90INS1_25CollectiveMainloopFwdSm90ILi2EN4cute5tupleIJNS5_1CILi1EEES8_S8_EEENS6_IJNS7_ILi128EEENS7_ILi224EEESA_EEELi128ENS_12float_e4m3_tEfNS_4arch4Sm90ELb0ELb0ELb0ELb0ELb0ELb0ELb0ELb1ELb1ELb1ELb1ELb0EEENS1_21CollectiveEpilogueFwdINS6_IJSA_SA_SB_EEES9_NS_10bfloat16_tESF_Li256ELb0ELb1ELb1ELb1EEENS1_19SingleTileSchedulerILb0ELb1ELb1ELi128EEEEEEEEEvNT_6ParamsE:
        .type           _ZN7cutlass13device_kernelIN5flash11enable_sm90INS1_16FlashAttnFwdSm90INS1_25CollectiveMainloopFwdSm90ILi2EN4cute5tupleIJNS5_1CILi1EEES8_S8_EEENS6_IJNS7_ILi128EEENS7_ILi224EEESA_EEELi128ENS_12float_e4m3_tEfNS_4arch4Sm90ELb0ELb0ELb0ELb0ELb0ELb0ELb0ELb1ELb1ELb1ELb1ELb0EEENS1_21CollectiveEpilogueFwdINS6_IJSA_SA_SB_EEES9_NS_10bfloat16_tESF_Li256ELb0ELb1ELb1ELb1EEENS1_19SingleTileSchedulerILb0ELb1ELb1ELi128EEEEEEEEEvNT_6ParamsE,@function
        .size           _ZN7cutlass13device_kernelIN5flash11enable_sm90INS1_16FlashAttnFwdSm90INS1_25CollectiveMainloopFwdSm90ILi2EN4cute5tupleIJNS5_1CILi1EEES8_S8_EEENS6_IJNS7_ILi128EEENS7_ILi224EEESA_EEELi128ENS_12float_e4m3_tEfNS_4arch4Sm90ELb0ELb0ELb0ELb0ELb0ELb0ELb0ELb1ELb1ELb1ELb1ELb0EEENS1_21CollectiveEpilogueFwdINS6_IJSA_SA_SB_EEES9_NS_10bfloat16_tESF_Li256ELb0ELb1ELb1ELb1EEENS1_19SingleTileSchedulerILb0ELb1ELb1ELi128EEEEEEEEEvNT_6ParamsE,(.L_x_13276 - _ZN7cutlass13device_kernelIN5flash11enable_sm90INS1_16FlashAttnFwdSm90INS1_25CollectiveMainloopFwdSm90ILi2EN4cute5tupleIJNS5_1CILi1EEES8_S8_EEENS6_IJNS7_ILi128EEENS7_ILi224EEESA_EEELi128ENS_12float_e4m3_tEfNS_4arch4Sm90ELb0ELb0ELb0ELb0ELb0ELb0ELb0ELb1ELb1ELb1ELb1ELb0EEENS1_21CollectiveEpilogueFwdINS6_IJSA_SA_SB_EEES9_NS_10bfloat16_tESF_Li256ELb0ELb1ELb1ELb1EEENS1_19SingleTileSchedulerILb0ELb1ELb1ELi128EEEEEEEEEvNT_6ParamsE)
        .other          _ZN7cutlass13device_kernelIN5flash11enable_sm90INS1_16FlashAttnFwdSm90INS1_25CollectiveMainloopFwdSm90ILi2EN4cute5tupleIJNS5_1CILi1EEES8_S8_EEENS6_IJNS7_ILi128EEENS7_ILi224EEESA_EEELi128ENS_12float_e4m3_tEfNS_4arch4Sm90ELb0ELb0ELb0ELb0ELb0ELb0ELb0ELb1ELb1ELb1ELb1ELb0EEENS1_21CollectiveEpilogueFwdINS6_IJSA_SA_SB_EEES9_NS_10bfloat16_tESF_Li256ELb0ELb1ELb1ELb1EEENS1_19SingleTileSchedulerILb0ELb1ELb1ELi128EEEEEEEEEvNT_6ParamsE,@"STO_CUDA_ENTRY STV_DEFAULT"
_ZN7cutlass13device_kernelIN5flash11enable_sm90INS1_16FlashAttnFwdSm90INS1_25CollectiveMainloopFwdSm90ILi2EN4cute5tupleIJNS5_1CILi1EEES8_S8_EEENS6_IJNS7_ILi128EEENS7_ILi224EEESA_EEELi128ENS_12float_e4m3_tEfNS_4arch4Sm90ELb0ELb0ELb0ELb0ELb0ELb0ELb0ELb1ELb1ELb1ELb1ELb0EEENS1_21CollectiveEpilogueFwdINS6_IJSA_SA_SB_EEES9_NS_10bfloat16_tESF_Li256ELb0ELb1ELb1ELb1EEENS1_19SingleTileSchedulerILb0ELb1ELb1ELi128EEEEEEEEEvNT_6ParamsE:
        /* <DEDUP_REMOVED lines=17> */
.L_x_5961:
[----:B------:R-:W-:Y:S05]  /*0110*/  BSYNC B0 ;  /* 0x0000000000007941 */ /* 0x000fea0003800000 */
.L_x_5960:
        /* <DEDUP_REMOVED lines=40> */
.L_x_5962:
        /* <DEDUP_REMOVED lines=22> */
.L_x_5963:
        /* <DEDUP_REMOVED lines=18> */
.L_x_5964:
        /* <DEDUP_REMOVED lines=22> */
.L_x_5965:
        /* <DEDUP_REMOVED lines=22> */
.L_x_5966:
        /* <DEDUP_REMOVED lines=9> */
.L_x_5969:
        /* <DEDUP_REMOVED lines=48> */
[----:B------:R-:W-:Y:S01]  /*0c70*/  @P1 IMAD.WIDE.U32 R6, R16, R22, R4 ;  /* 0x0000001610061225 */ /* 0x000fe200078e0004 */
[----:B------:R-:W-:-:S03]  /*0c80*/  @P0 LEA R4, P2, R2, R12, 0x2 ;  /* 0x0000000c02040211 */ /* 0x000fc600078410ff */
[----:B------:R-:W-:Y:S01]  /*0c90*/  @P0 IMAD.IADD R3, R3, 0x1, R9 ;  /* 0x0000000103030824 */ /* 0x000fe200078e0209 */
[----:B------:R-:W-:Y:S01]  /*0ca0*/  @P1 LEA R8, P3, R6, R20, 0x2 ;  /* 0x0000001406081211 */ /* 0x000fe200078610ff */
[----:B------:R-:W-:-:S03]  /*0cb0*/  @P1 IMAD R11, R16, R23, R0 ;  /* 0x00000017100b1224 */ /* 0x000fc600078e0200 */
[----:B------:R-:W-:Y:S01]  /*0cc0*/  @P0 LEA.HI.X R5, R2, R13, R3, 0x2, P2 ;  /* 0x0000000d02050211 */ /* 0x000fe200010f1403 */
[----:B------:R-:W-:Y:S01]  /*0cd0*/  @P1 IMAD.IADD R0, R7, 0x1, R11 ;  /* 0x0000000107001824 */ /* 0x000fe200078e020b */
[----:B------:R-:W0:Y:S01]  /*0ce0*/  LDC.64 R2, c[0x0][0x418] ;  /* 0x00010600ff027b82 */ /* 0x000e220000000a00 */
[----:B------:R-:W-:-:S03]  /*0cf0*/  IMAD.MOV.U32 R7, RZ, RZ, 0x3f800000 ;  /* 0x3f800000ff077424 */ /* 0x000fc600078e00ff */
[----:B------:R-:W-:Y:S01]  /*0d00*/  @P1 LEA.HI.X R9, R6, R21, R0, 0x2, P3 ;  /* 0x0000001506091211 */ /* 0x000fe200018f1400 */
[----:B------:R-:W-:Y:S02]  /*0d10*/  IMAD.MOV.U32 R0, RZ, RZ, 0x3f800000 ;  /* 0x3f800000ff007424 */ /* 0x000fe400078e00ff */
[----:B------:R-:W5:Y:S01]  /*0d20*/  @P0 LDG.E R7, desc[UR44][R4.64] ;  /* 0x0000002c04070981 */ /* 0x000f62000c1e1900 */
[----:B------:R-:W1:Y:S03]  /*0d30*/  LDC R6, c[0x0][0x2f0] ;  /* 0x0000bc00ff067b82 */ /* 0x000e660000000800 */
[----:B------:R3:W5:Y:S02]  /*0d40*/  @P1 LDG.E R0, desc[UR44][R8.64] ;  /* 0x0000002c08001981 */ /* 0x000764000c1e1900 */
[----:B---3--:R-:W-:Y:S02]  /*0d50*/  LOP3.LUT R8, R17, 0xffff, RZ, 0xc0, !PT ;  /* 0x0000ffff11087812 */ /* 0x008fe400078ec0ff */
[----:B0-----:R-:W-:Y:S01]  /*0d60*/  ISETP.NE.U32.AND P0, PT, R2, RZ, PT ;  /* 0x000000ff0200720c */ /* 0x001fe20003f05070 */
[----:B------:R-:W-:-:S03]  /*0d70*/  IMAD.MOV.U32 R2, RZ, RZ, RZ ;  /* 0x000000ffff027224 */ /* 0x000fc600078e00ff */
[----:B------:R-:W-:-:S04]  /*0d80*/  ISETP.NE.AND.EX P0, PT, R3, RZ, PT, P0 ;  /* 0x000000ff0300720c */ /* 0x000fc80003f05300 */
[----:B--2---:R-:W-:-:S05]  /*0d90*/  SEL R19, R19, 0x1, P0 ;  /* 0x0000000113137807 */ /* 0x004fca0000000000 */
[----:B-1----:R-:W-:-:S04]  /*0da0*/  IMAD R19, R19, R6, RZ ;  /* 0x0000000613137224 */ /* 0x002fc800078e02ff */
[C---:B------:R-:W-:Y:S01]  /*0db0*/  VIADD R3, R19.reuse, 0xdf ;  /* 0x000000df13037836 */ /* 0x040fe20000000000 */
[----:B------:R-:W-:-:S03]  /*0dc0*/  ISETP.GE.AND P0, PT, R19, 0x1, PT ;  /* 0x000000011300780c */ /* 0x000fc60003f06270 */
[----:B------:R-:W-:-:S05]  /*0dd0*/  IMAD.HI R2, R3, -0x6db6db6d, R2 ;  /* 0x9249249303027827 */ /* 0x000fca00078e0202 */
[----:B------:R-:W-:-:S04]  /*0de0*/  SHF.R.U32.HI R3, RZ, 0x1f, R2 ;  /* 0x0000001fff037819 */ /* 0x000fc80000011602 */
[----:B------:R-:W-:Y:S01]  /*0df0*/  LEA.HI.SX32 R22, R2, R3, 0x19 ;  /* 0x0000000302167211 */ /* 0x000fe200078fcaff */
[----:B------:R-:W-:Y:S01]  /*0e00*/  IMAD.MOV.U32 R3, RZ, RZ, RZ ;  /* 0x000000ffff037224 */ /* 0x000fe200078e00ff */
[----:B------:R-:W-:Y:S06]  /*0e10*/  @!P0 BRA `(.L_x_5971) ;  /* 0x0000000000748947 */ /* 0x000fec0003800000 */
        /* <DEDUP_REMOVED lines=29> */
.L_x_5971:
        /* <DEDUP_REMOVED lines=10> */
[----:B------:R-:W-:Y:S02]  /*1090*/  ISETP.GT.AND P1, PT, R22, R17, PT ;  /* 0x000000111600720c */ /* 0x000fe40003f24270 */
        /* <DEDUP_REMOVED lines=72> */
.L_x_5973:
[----:B------:R-:W2:Y:S01]  /*1520*/  LDL.LU R20, [R1+0x18] ;  /* 0x0000180001147983 */ /* 0x000ea20000300800 */
[----:B------:R-:W-:-:S04]  /*1530*/  SHF.L.U32 R3, RZ, 0x1f, RZ ;  /* 0x0000001fff037819 */ /* 0x000fc800000006ff */
[----:B------:R-:W0:Y:S01]  /*1540*/  SYNCS.PHASECHK.TRANS64.TRYWAIT P1, [UR39+0x2e800], R3 ;  /* 0x02e80003ff0075a7 */ /* 0x000e220008020167 */
[----:B--2---:R-:W-:-:S04]  /*1550*/  LOP3.LUT R0, R20, 0x1, RZ, 0xfc, !PT ;  /* 0x0000000114007812 */ /* 0x004fc800078efcff */
[----:B------:R-:W-:Y:S01]  /*1560*/  ISETP.NE.AND P0, PT, R0, 0x3, PT ;  /* 0x000000030000780c */ /* 0x000fe20003f05270 */
[----:B0-----:R-:W-:-:S12]  /*1570*/  @!P1 BRA `(.L_x_5974) ;  /* 0x000000dc00b89947 */ /* 0x001fd80003800000 */
.L_x_6053:
[----:B------:R-:W-:Y:S05]  /*1580*/  @!P0 BRA `(.L_x_5975) ;  /* 0x0000000000048947 */ /* 0x000fea0003800000 */
[----:B------:R-:W-:Y:S01]  /*1590*/  BPT.TRAP 0x1 ;  /* 0x000000040000795c */ /* 0x000fe20000300000 */
.L_x_5975:
[----:B------:R1:W2:Y:S01]  /*15a0*/  SYNCS.PHASECHK.TRANS64.TRYWAIT P2, [UR39+0x2e830], R3 ;  /* 0x02e83003ff0075a7 */ /* 0x0002a20008040167 */
[----:B------:R-:W-:Y:S05]  /*15b0*/  @!P0 BRA `(.L_x_5976) ;  /* 0x0000000000048947 */ /* 0x000fea0003800000 */
[----:B------:R-:W-:Y:S01]  /*15c0*/  BPT.TRAP 0x1 ;  /* 0x000000040000795c */ /* 0x000fe20000300000 */
.L_x_5976:
[----:B0-----:R-:W0:Y:S01]  /*15d0*/  S2R R0, SR_TID.X ;  /* 0x0000000000007919 */ /* 0x001e220000002100 */
[----:B------:R-:W-:Y:S01]  /*15e0*/  IMAD.U32 R4, RZ, RZ, UR40 ;  /* 0x00000028ff047e24 */ /* 0x000fe2000f8e00ff */
[----:B0-----:R-:W-:-:S04]  /*15f0*/  LOP3.LUT R0, R0, 0x7f, RZ, 0xc0, !PT ;  /* 0x0000007f00007812 */ /* 0x001fc800078ec0ff */
[----:B------:R-:W-:Y:S01]  /*1600*/  ISETP.NE.AND P1, PT, R0, RZ, PT ;  /* 0x000000ff0000720c */ /* 0x000fe20003f25270 */
[----:B--2---:R-:W-:-:S12]  /*1610*/  @P2 BRA `(.L_x_5977) ;  /* 0x0000000000082947 */ /* 0x004fd80003800000 */
[----:B------:R-:W0:Y:S02]  /*1620*/  SYNCS.PHASECHK.TRANS64.TRYWAIT P2, [UR39+0x2e830], R3 ;  /* 0x02e83003ff0075a7 */ /* 0x000e240008040167 */
[----:B0-----:R-:W-:Y:S05]  /*1630*/  @!P2 BRA `(.L_x_5978) ;  /* 0x000000dc00a0a947 */ /* 0x001fea0003800000 */
.L_x_5977:
[----:B------:R-:W-:Y:S05]  /*1640*/  WARPSYNC.ALL ;  /* 0x0000000000007948 */ /* 0x000fea0003800000 */
[----:B0-----:R-:W-:Y:S01]  /*1650*/  IMAD.MOV.U32 R0, RZ, RZ, RZ ;  /* 0x000000ffff007224 */ /* 0x001fe200078e00ff */
[----:B------:R-:W-:Y:S01]  /*1660*/  LOP3.LUT R4, R4, 0x10000, RZ, 0xfc, !PT ;  /* 0x0001000004047812 */ /* 0x000fe200078efcff */
[----:B------:R-:W-:Y:S02]  /*1670*/  IMAD.MOV.U32 R25, RZ, RZ, RZ ;  /* 0x000000ffff197224 */ /* 0x000fe400078e00ff */
[----:B------:R-:W-:Y:S01]  /*1680*/  IMAD.MOV.U32 R5, RZ, RZ, 0x40000040 ;  /* 0x40000040ff057424 */ /* 0x000fe200078e00ff */
        /* <DEDUP_REMOVED lines=18> */
[----:B------:R-:W-:Y:S01]  /*17b0*/  UIADD3 UR12, UR6, 0x400, URZ ;  /* 0x00000400060c7890 */ /* 0x000fe2000fffe03f */
[C---:B------:R-:W-:Y:S01]  /*17c0*/  R2UR UR25, R5.reuse ;  /* 0x00000000051972ca */ /* 0x040fe200000e0000 */
        /* <DEDUP_REMOVED lines=8> */
[----:B------:R-:W-:Y:S01]  /*1850*/  UIADD3 UR26, UR6, 0x500, URZ ;  /* 0x00000500061a7890 */ /* 0x000fe2000fffe03f */
[----:B------:R-:W-:Y:S01]  /*1860*/  R2UR UR4, R4 ;  /* 0x00000000040472ca */ /* 0x000fe200000e0000 */
[----:B------:R-:W-:Y:S01]  /*1870*/  UMOV UR27, 0x40000040 ;  /* 0x40000040001b7882 */ /* 0x000fe20000000000 */
[----:B------:R-:W-:Y:S01]  /*1880*/  UIADD3 UR7, UR6, 0x2, URZ ;  /* 0x0000000206077890 */ /* 0x000fe2000fffe03f */
[----:B------:R-:W-:Y:S01]  /*1890*/  LOP3.LUT R24, R24, 0xffffff80, RZ, 0xc0, !PT ;  /* 0xffffff8018187812 */ /* 0x000fe200078ec0ff */
[----:B------:R-:W-:Y:S01]  /*18a0*/  UIADD3 UR14, UR6, 0x4, URZ ;  /* 0x00000004060e7890 */ /* 0x000fe2000fffe03f */
[----:B------:R-:W-:Y:S01]  /*18b0*/  IMAD.MOV.U32 R6, RZ, RZ, -0x2 ;  /* 0xfffffffeff067424 */ /* 0x000fe200078e00ff */
[----:B------:R-:W-:Y:S01]  /*18c0*/  UMOV UR13, 0x40000040 ;  /* 0x40000040000d7882 */ /* 0x000fe20000000000 */
[----:B------:R-:W-:Y:S01]  /*18d0*/  UMOV UR15, 0x40000040 ;  /* 0x40000040000f7882 */ /* 0x000fe20000000000 */
[----:B------:R-:W-:Y:S01]  /*18e0*/  UIADD3 UR34, UR6, 0x206, URZ ;  /* 0x0000020606227890 */ /* 0x000fe2000fffe03f */
[----:B------:R-:W-:Y:S01]  /*18f0*/  IMAD.IADD R24, R23, 0x1, -R24 ;  /* 0x0000000117187824 */ /* 0x000fe200078e0a18 */
[----:B------:R-:W-:Y:S01]  /*1900*/  UMOV UR35, 0x40000040 ;  /* 0x4000004000237882 */ /* 0x000fe20000000000 */
[----:B------:R-:W-:-:S02]  /*1910*/  P2R R10, PR, RZ, 0x2 ;  /* 0x00000002ff0a7803 */ /* 0x000fc40000000000 */
[----:B------:R-:W-:Y:S01]  /*1920*/  UIADD3 UR5, UR4, 0x2, URZ ;  /* 0x0000000204057890 */ /* 0x000fe2000fffe03f */
[----:B-1----:R-:W-:Y:S01]  /*1930*/  SHF.R.S32.HI R3, RZ, 0x1f, R24 ;  /* 0x0000001fff037819 */ /* 0x002fe20000011418 */
[----:B------:R-:W-:Y:S01]  /*1940*/  UIADD3 UR12, UR4, 0x4, URZ ;  /* 0x00000004040c7890 */ /* 0x000fe2000fffe03f */
[----:B------:R-:W-:Y:S02]  /*1950*/  P2R R8, PR, RZ, 0x1 ;  /* 0x00000001ff087803 */ /* 0x000fe40000000000 */
[----:B------:R-:W-:-:S04]  /*1960*/  LEA.HI R3, R3, R24, RZ, 0x2 ;  /* 0x0000001803037211 */ /* 0x000fc800078f10ff */
[----:B------:R-:W-:-:S05]  /*1970*/  LOP3.LUT R3, R3, 0x7ffffffc, RZ, 0xc0, !PT ;  /* 0x7ffffffc03037812 */ /* 0x000fca00078ec0ff */
[----:B------:R-:W-:-:S04]  /*1980*/  IMAD.IADD R3, R24, 0x1, -R3 ;  /* 0x0000000118037824 */ /* 0x000fc800078e0a03 */
[----:B------:R-:W-:-:S04]  /*1990*/  IMAD R6, R3, R6, 0xe0 ;  /* 0x000000e003067424 */ /* 0x000fc800078e0206 */
[----:B------:R-:W-:-:S04]  /*19a0*/  IMAD.IADD R19, R6, 0x1, R19 ;  /* 0x0000000106137824 */ /* 0x000fc800078e0213 */
[C---:B------:R-:W-:Y:S02]  /*19b0*/  IMAD R6, R22.reuse, -0xe0, R19 ;  /* 0xffffff2016067824 */ /* 0x040fe400078e0213 */
[----:B------:R-:W-:-:S03]  /*19c0*/  VIADD R22, R22, 0xfffffffe ;  /* 0xfffffffe16167836 */ /* 0x000fc60000000000 */
[C---:B------:R-:W-:Y:S02]  /*19d0*/  ISETP.GT.AND P3, PT, R6.reuse, RZ, PT ;  /* 0x000000ff0600720c */ /* 0x040fe40003f64270 */
[C---:B------:R-:W-:Y:S02]  /*19e0*/  ISETP.GT.AND P6, PT, R6.reuse, 0x1, PT ;  /* 0x000000010600780c */ /* 0x040fe40003fc4270 */
[C---:B------:R-:W-:Y:S02]  /*19f0*/  ISETP.GT.AND P5, PT, R6.reuse, 0x8, PT ;  /* 0x000000080600780c */ /* 0x040fe40003fa4270 */
[C---:B------:R-:W-:Y:S02]  /*1a00*/  ISETP.GT.AND P2, PT, R6.reuse, 0x9, PT ;  /* 0x000000090600780c */ /* 0x040fe40003f44270 */
[C---:B------:R-:W-:Y:S01]  /*1a10*/  ISETP.GT.AND P4, PT, R6.reuse, 0x10, PT ;  /* 0x000000100600780c */ /* 0x040fe20003f84270 */
[----:B------:R-:W-:Y:S02]  /*1a20*/  WARPGROUP.DEPBAR.LE gsb0, 0x0 ;  /* 0x00008000000079c5 */ /* 0x000fe40000010000 */
[----:B------:R-:W-:Y:S01]  /*1a30*/  WARPGROUP.ARRIVE ;  /* 0x00000000000079c5 */ /* 0x000fe20000000000 */
[----:B------:R-:W-:-:S02]  /*1a40*/  ISETP.GT.AND P1, PT, R6, 0xb9, PT ;  /* 0x000000b90600780c */ /* 0x000fc40003f24270 */
[----:B------:R-:W-:-:S03]  /*1a50*/  ISETP.GT.AND P0, PT, R6, 0xc0, PT ;  /* 0x000000c00600780c */ /* 0x000fc60003f04270 */
[----:B------:R-:W-:Y:S01]  /*1a60*/  QGMMA.64x32x32.F32.E4M3.E4M3 R108, gdesc[UR8], RZ, !UPT, gsb0 ;  /* 0x00600000086c79f3 */ /* 0x000fe2000c0008ff */
[----:B------:R-:W-:Y:S01]  /*1a70*/  UIADD3 UR8, UR6, 0x200, URZ ;  /* 0x0000020006087890 */ /* 0x000fe2000fffe03f */
[----:B------:R-:W-:Y:S01]  /*1a80*/  R2UR UR9, R5 ;  /* 0x00000000050972ca */ /* 0x000fe200000e0000 */
[----:B------:R-:W-:Y:S01]  /*1a90*/  UIADD3 UR10, UR6, 0x300, URZ ;  /* 0x00000300060a7890 */ /* 0x000fe2000fffe03f */
[----:B------:R-:W-:-:S04]  /*1aa0*/  UMOV UR11, 0x40000040 ;  /* 0x40000040000b7882 */ /* 0x000fc80000000000 */
[----:B------:R-:W-:Y:S01]  /*1ab0*/  UMOV UR22, UR8 ;  /* 0x0000000800167c82 */ /* 0x000fe20008000000 */
[----:B------:R-:W-:Y:S01]  /*1ac0*/  R2UR UR8, R4 ;  /* 0x00000000040872ca */ /* 0x000fe200000e0000 */
[----:B------:R-:W-:Y:S01]  /*1ad0*/  UMOV UR18, UR10 ;  /* 0x0000000a00127c82 */ /* 0x000fe20008000000 */
[----:B------:R-:W-:Y:S01]  /*1ae0*/  UIADD3 UR10, UR6, 0x600, URZ ;  /* 0x00000600060a7890 */ /* 0x000fe2000fffe03f */
[----:B------:R-:W-:Y:S02]  /*1af0*/  WARPGROUP.DEPBAR.LE gsb0, 0x0 ;  /* 0x00008000000079c5 */ /* 0x000fe40000010000 */
[----:B------:R-:W-:-:S06]  /*1b00*/  WARPGROUP.ARRIVE ;  /* 0x00000000000079c5 */ /* 0x000fcc0000000000 */
[----:B------:R-:W-:Y:S01]  /*1b10*/  QGMMA.64x32x32.F32.E4M3.E4M3 R92, gdesc[UR20], RZ, !UPT, gsb0 ;  /* 0x00600000145c79f3 */ /* 0x000fe2000c0008ff */
[----:B------:R-:W-:Y:S01]  /*1b20*/  UIADD3 UR22, UR6, 0x506, URZ ;  /* 0x0000050606167890 */ /* 0x000fe2000fffe03f */
        /* <DEDUP_REMOVED lines=8> */
[----:B------:R-:W-:Y:S01]  /*1bb0*/  UMOV UR19, 0x40000040 ;  /* 0x4000004000137882 */ /* 0x000fe20000000000 */
[----:B------:R-:W-:Y:S01]  /*1bc0*/  UMOV UR32, UR16 ;  /* 0x0000001000207c82 */ /* 0x000fe20008000000 */
[----:B------:R-:W-:Y:S01]  /*1bd0*/  UMOV UR33, UR17 ;  /* 0x0000001100217c82 */ /* 0x000fe20008000000 */
[----:B------:R-:W-:Y:S01]  /*1be0*/  UMOV UR20, UR16 ;  /* 0x0000001000147c82 */ /* 0x000fe20008000000 */
[----:B------:R-:W-:Y:S01]  /*1bf0*/  UMOV UR21, UR17 ;  /* 0x0000001100157c82 */ /* 0x000fe20008000000 */
        /* <DEDUP_REMOVED lines=91> */
[----:B------:R-:W0:Y:S01]  /*21b0*/  S2UR UR5, SR_CgaCtaId ;  /* 0x00000000000579c3 */ /* 0x000e220000008800 */
        /* <DEDUP_REMOVED lines=14> */
[----:B------:R-:W-:Y:S01]  /*22a0*/  FMNMX.FTZ R12, R9, R125, !PT ;  /* 0x0000007d090c7209 */ /* 0x000fe20007810000 */
[----:B------:R-:W-:Y:S01]  /*22b0*/  UIADD3 UR18, UR6, 0x606, URZ ;  /* 0x0000060606127890 */ /* 0x000fe2000fffe03f */
[----:B------:R-:W-:Y:S01]  /*22c0*/  FSEL R129, R129, -INF , P2 ;  /* 0xff80000081817808 */ /* 0x000fe20001000000 */
[----:B------:R-:W-:Y:S01]  /*22d0*/  UMOV UR19, 0x40000040 ;  /* 0x4000004000137882 */ /* 0x000fe20000000000 */
        /* <DEDUP_REMOVED lines=14> */
[----:B------:R-:W-:Y:S02]  /*23c0*/  FSEL R137, R137, -INF , P5 ;  /* 0xff80000089897808 */ /* 0x000fe40002800000 */
[----:B------:R-:W-:Y:S02]  /*23d0*/  ISETP.GT.AND P3, PT, R6, 0x20, PT ;  /* 0x000000200600780c */ /* 0x000fe40003f64270 */
[----:B------:R-:W-:Y:S02]  /*23e0*/  FMNMX.FTZ R12, R145, R12, !PT ;  /* 0x0000000c910c7209 */ /* 0x000fe40007810000 */
[----:B------:R-:W-:Y:S02]  /*23f0*/  FSEL R15, R138, -INF , P6 ;  /* 0xff8000008a0f7808 */ /* 0x000fe40003000000 */
[----:B------:R-:W-:-:S02]  /*2400*/  ISETP.GT.AND P6, PT, R6, 0x21, PT ;  /* 0x000000210600780c */ /* 0x000fc40003fc4270 */
[----:B------:R-:W-:Y:S02]  /*2410*/  FMNMX.FTZ R12, R137, R12, !PT ;  /* 0x0000000c890c7209 */ /* 0x000fe40007810000 */
[----:B------:R-:W-:Y:S02]  /*2420*/  FSEL R139, R139, -INF , P5 ;  /* 0xff8000008b8b7808 */ /* 0x000fe40002800000 */
[C---:B------:R-:W-:Y:S02]  /*2430*/  ISETP.GT.AND P5, PT, R6.reuse, 0x28, PT ;  /* 0x000000280600780c */ /* 0x040fe40003fa4270 */
[----:B------:R-:W-:Y:S02]  /*2440*/  FSEL R131, R131, -INF , P2 ;  /* 0xff80000083837808 */ /* 0x000fe40001000000 */
        /* <DEDUP_REMOVED lines=19> */
[----:B------:R-:W-:Y:S02]  /*2580*/  FSEL R157, R117, -INF , P3 ;  /* 0xff800000759d7808 */ /* 0x000fe40001800000 */
[----:B------:R-:W-:Y:S02]  /*2590*/  ISETP.GT.AND P6, PT, R6, 0x38, PT ;  /* 0x000000380600780c */ /* 0x000fe40003fc4270 */
[----:B------:R-:W-:-:S02]  /*25a0*/  FSEL R23, R118, -INF , P4 ;  /* 0xff80000076177808 */ /* 0x000fc40002000000 */
[----:B------:R-:W-:Y:S02]  /*25b0*/  FMNMX.FTZ R12, R155, R12, !PT ;  /* 0x0000000c9b0c7209 */ /* 0x000fe40007810000 */
[----:B------:R-:W-:Y:S02]  /*25c0*/  ISETP.GT.AND P3, PT, R6, 0x49, PT ;  /* 0x000000490600780c */ /* 0x000fe40003f64270 */
[----:B------:R-:W-:Y:S02]  /*25d0*/  FSEL R21, R114, -INF , P5 ;  /* 0xff80000072157808 */ /* 0x000fe40002800000 */
[C---:B------:R-:W-:Y:S02]  /*25e0*/  ISETP.GT.AND P4, PT, R6.reuse, 0x40, PT ;  /* 0x000000400600780c */ /* 0x040fe40003f84270 */
        /* <DEDUP_REMOVED lines=8> */
[----:B------:R-:W-:Y:S02]  /*2670*/  FMNMX.FTZ R12, R177, R12, !PT ;  /* 0x0000000cb10c7209 */ /* 0x000fe40007810000 */
[----:B------:R-:W-:Y:S02]  /*2680*/  ISETP.GT.AND P2, PT, R6, 0x48, PT ;  /* 0x000000480600780c */ /* 0x000fe40003f44270 */
[----:B------:R-:W-:Y:S02]  /*2690*/  FSEL R27, R122, -INF , P6 ;  /* 0xff8000007a1b7808 */ /* 0x000fe40003000000 */
[----:B------:R-:W-:Y:S01]  /*26a0*/  ISETP.GT.AND P6, PT, R6, 0x69, PT ;  /* 0x000000690600780c */ /* 0x000fe20003fc4270 */
[----:B------:R-:W-:Y:S02]  /*26b0*/  WARPGROUP.DEPBAR.LE gsb0, 0x0 ;  /* 0x00008000000079c5 */ /* 0x000fe40000010000 */
[----:B------:R-:W-:Y:S01]  /*26c0*/  WARPGROUP.ARRIVE ;  /* 0x00000000000079c5 */ /* 0x000fe20000000000 */
[----:B------:R-:W-:-:S02]  /*26d0*/  FSEL R187, R97, -INF , P3 ;  /* 0xff80000061bb7808 */ /* 0x000fc40001800000 */
[----:B------:R-:W-:Y:S02]  /*26e0*/  FSEL R99, R99, -INF , P3 ;  /* 0xff80000063637808 */ /* 0x000fe40001800000 */
[----:B------:R-:W-:Y:S01]  /*26f0*/  FSEL R109, R94, -INF , P4 ;  /* 0xff8000005e6d7808 */ /* 0x000fe20002000000 */
[----:B------:R-:W-:Y:S01]  /*2700*/  QGMMA.64x32x32.F32.E4M3.E4M3 R76, gdesc[UR28], R76, gsb0 ;  /* 0x006000001c4c79f3 */ /* 0x000fe2000800084c */
[----:B------:R-:W-:Y:S02]  /*2710*/  FSEL R195, R92, -INF , P4 ;  /* 0xff8000005cc37808 */ /* 0x000fe40002000000 */
[C---:B------:R-:W-:Y:S02]  /*2720*/  ISETP.GT.AND P3, PT, R6.reuse, 0x59, PT ;  /* 0x000000590600780c */ /* 0x040fe40003f64270 */
[----:B------:R-:W-:Y:S02]  /*2730*/  ISETP.GT.AND P4, PT, R6, 0x50, PT ;  /* 0x000000500600780c */ /* 0x000fe40003f84270 */
[----:B------:R-:W-:-:S02]  /*2740*/  FSEL R107, R107, -INF , P3 ;  /* 0xff8000006b6b7808 */ /* 0x000fc40001800000 */
[----:B------:R-:W-:Y:S02]  /*2750*/  FSEL R197, R105, -INF , P3 ;  /* 0xff80000069c57808 */ /* 0x000fe40001800000 */
[----:B------:R-:W-:Y:S02]  /*2760*/  FSEL R183, R100, -INF , P4 ;  /* 0xff80000064b77808 */ /* 0x000fe40002000000 */
[----:B------:R-:W-:Y:S02]  /*2770*/  FSEL R97, R102, -INF , P4 ;  /* 0xff80000066617808 */ /* 0x000fe40002000000 */
[----:B------:R-:W-:Y:S02]  /*2780*/  ISETP.GT.AND P3, PT, R6, 0x61, PT ;  /* 0x000000610600780c */ /* 0x000fe40003f64270 */
[----:B------:R-:W-:Y:S02]  /*2790*/  FSEL R185, R93, -INF , P5 ;  /* 0xff8000005db97808 */ /* 0x000fe40002800000 */
[----:B------:R-:W-:-:S02]  /*27a0*/  FSEL R95, R95, -INF , P5 ;  /* 0xff8000005f5f7808 */ /* 0x000fc40002800000 */
[C---:B------:R-:W-:Y:S02]  /*27b0*/  ISETP.GT.AND P4, PT, R6.reuse, 0x60, PT ;  /* 0x000000600600780c */ /* 0x040fe40003f84270 */
[C---:B------:R-:W-:Y:S02]  /*27c0*/  ISETP.GT.AND P5, PT, R6.reuse, 0x51, PT ;  /* 0x000000510600780c */ /* 0x040fe40003fa4270 */
[----:B------:R-:W-:Y:S02]  /*27d0*/  FMNMX.FTZ R12, R195, R12, !PT ;  /* 0x0000000cc30c7209 */ /* 0x000fe40007810000 */
[----:B------:R-:W-:Y:S02]  /*27e0*/  FSEL R103, R103, -INF , P5 ;  /* 0xff80000067677808 */ /* 0x000fe40002800000 */
[----:B------:R-:W-:Y:S02]  /*27f0*/  FSEL R193, R101, -INF , P5 ;  /* 0xff80000065c17808 */ /* 0x000fe40002800000 */
        /* <DEDUP_REMOVED lines=8> */
[----:B------:R-:W-:Y:S02]  /*2880*/  FSEL R191, R104, -INF , P2 ;  /* 0xff80000068bf7808 */ /* 0x000fe40001000000 */
[----:B------:R-:W-:Y:S02]  /*2890*/  ISETP.GT.AND P2, PT, R6, 0x68, PT ;  /* 0x000000680600780c */ /* 0x000fe40003f44270 */
[----:B------:R-:W-:-:S04]  /*28a0*/  FMNMX.FTZ R12, R183, R12, !PT ;  /* 0x0000000cb70c7209 */ /* 0x000fc80007810000 */
[----:B------:R-:W-:-:S04]  /*28b0*/  FMNMX.FTZ R12, R193, R12, !PT ;  /* 0x0000000cc10c7209 */ /* 0x000fc80007810000 */
[----:B------:R-:W-:Y:S01]  /*28c0*/  FMNMX.FTZ R12, R191, R12, !PT ;  /* 0x0000000cbf0c7209 */ /* 0x000fe20007810000 */
[----:B------:R-:W-:Y:S02]  /*28d0*/  WARPGROUP.DEPBAR.LE gsb0, 0x0 ;  /* 0x00008000000079c5 */ /* 0x000fe40000010000 */
[----:B------:R-:W-:Y:S01]  /*28e0*/  WARPGROUP.ARRIVE ;  /* 0x00000000000079c5 */ /* 0x000fe20000000000 */
[----:B------:R-:W-:Y:S02]  /*28f0*/  FSEL R171, R77, -INF , P3 ;  /* 0xff8000004dab7808 */ /* 0x000fe40001800000 */
[----:B------:R-:W-:Y:S02]  /*2900*/  FSEL R181, R76, -INF , P4 ;  /* 0xff8000004cb57808 */ /* 0x000fe40002000000 */
[----:B------:R-:W-:Y:S01]  /*2910*/  FSEL R77, R78, -INF , P4 ;  /* 0xff8000004e4d7808 */ /* 0x000fe20002000000 */
[----:B------:R-:W-:Y:S01]  /*2920*/  QGMMA.64x32x32.F32.E4M3.E4M3 R60, gdesc[UR24], R60, gsb0 ;  /* 0x00600000183c79f3 */ /* 0x000fe2000800083c */
[----:B------:R-:W-:-:S02]  /*2930*/  ISETP.GT.AND P4, PT, R6, 0x71, PT ;  /* 0x000000710600780c */ /* 0x000fc40003f84270 */
[----:B------:R-:W-:Y:S02]  /*2940*/  FSEL R167, R84, -INF , P5 ;  /* 0xff80000054a77808 */ /* 0x000fe40002800000 */
[----:B------:R-:W-:Y:S02]  /*2950*/  FSEL R165, R85, -INF , P4 ;  /* 0xff80000055a57808 */ /* 0x000fe40002000000 */
[----:B------:R-:W-:Y:S02]  /*2960*/  FSEL R85, R86, -INF , P5 ;  /* 0xff80000056557808 */ /* 0x000fe40002800000 */
[----:B------:R-:W-:Y:S02]  /*2970*/  FSEL R79, R79, -INF , P3 ;  /* 0xff8000004f4f7808 */ /* 0x000fe40001800000 */
[C---:B------:R-:W-:Y:S02]  /*2980*/  ISETP.GT.AND P5, PT, R6.reuse, 0x81, PT ;  /* 0x000000810600780c */ /* 0x040fe40003fa4270 */
[----:B------:R-:W-:-:S02]  /*2990*/  ISETP.GT.AND P3, PT, R6, 0x78, PT ;  /* 0x000000780600780c */ /* 0x000fc40003f64270 */
[----:B------:R-:W-:Y:S02]  /*29a0*/  FSEL R163, R81, -INF , P6 ;  /* 0xff80000051a37808 */ /* 0x000fe40003000000 */
[----:B------:R-:W-:Y:S02]  /*29b0*/  FSEL R159, R88, -INF , P3 ;  /* 0xff800000589f7808 */ /* 0x000fe40001800000 */
[----:B------:R-:W-:Y:S02]  /*29c0*/  FSEL R83, R83, -INF , P6 ;  /* 0xff80000053537808 */ /* 0x000fe40003000000 */
[----:B------:R-:W-:Y:S02]  /*29d0*/  ISETP.GT.AND P6, PT, R6, 0x80, PT ;  /* 0x000000800600780c */ /* 0x000fe40003fc4270 */
[----:B------:R-:W-:Y:S02]  /*29e0*/  FSEL R87, R87, -INF , P4 ;  /* 0xff80000057577808 */ /* 0x000fe40002000000 */
[----:B------:R-:W-:-:S02]  /*29f0*/  FSEL R161, R80, -INF , P2 ;  /* 0xff80000050a17808 */ /* 0x000fc40001000000 */
[----:B------:R-:W-:Y:S02]  /*2a00*/  FSEL R81, R82, -INF , P2 ;  /* 0xff80000052517808 */ /* 0x000fe40001000000 */
[C---:B------:R-:W-:Y:S02]  /*2a10*/  ISETP.GT.AND P4, PT, R6.reuse, 0x88, PT ;  /* 0x000000880600780c */ /* 0x040fe40003f84270 */
[----:B------:R-:W-:Y:S02]  /*2a20*/  ISETP.GT.AND P2, PT, R6, 0x79, PT ;  /* 0x000000790600780c */ /* 0x000fe40003f44270 */
[----:B------:R-:W-:Y:S02]  /*2a30*/  FMNMX.FTZ R12, R197, R12, !PT ;  /* 0x0000000cc50c7209 */ /* 0x000fe40007810000 */
[----:B------:R-:W-:Y:S02]  /*2a40*/  FSEL R173, R89, -INF , P2 ;  /* 0xff80000059ad7808 */ /* 0x000fe40001000000 */
[----:B------:R-:W-:-:S02]  /*2a50*/  FSEL R91, R91, -INF , P2 ;  /* 0xff8000005b5b7808 */ /* 0x000fc40001000000 */
[----:B------:R-:W-:Y:S02]  /*2a60*/  ISETP.GT.AND P2, PT, R6, 0x90, PT ;  /* 0x000000900600780c */ /* 0x000fe40003f44270 */
[----:B------:R-:W-:-:S04]  /*2a70*/  FMNMX.FTZ R12, R181, R12, !PT ;  /* 0x0000000cb50c7209 */ /* 0x000fc80007810000 */
[----:B------:R-:W-:-:S04]  /*2a80*/  FMNMX.FTZ R12, R171, R12, !PT ;  /* 0x0000000cab0c7209 */ /* 0x000fc80007810000 */
[----:B------:R-:W-:-:S04]  /*2a90*/  FMNMX.FTZ R12, R161, R12, !PT ;  /* 0x0000000ca10c7209 */ /* 0x000fc80007810000 */
[----:B------:R-:W-:-:S04]  /*2aa0*/  FMNMX.FTZ R12, R163, R12, !PT ;  /* 0x0000000ca30c7209 */ /* 0x000fc80007810000 */
[----:B------:R-:W-:Y:S01]  /*2ab0*/  FMNMX.FTZ R12, R167, R12, !PT ;  /* 0x0000000ca70c7209 */ /* 0x000fe20007810000 */
[----:B------:R-:W-:Y:S02]  /*2ac0*/  WARPGROUP.DEPBAR.LE gsb0, 0x0 ;  /* 0x00008000000079c5 */ /* 0x000fe40000010000 */
[----:B------:R-:W-:Y:S01]  /*2ad0*/  WARPGROUP.ARRIVE ;  /* 0x00000000000079c5 */ /* 0x000fe20000000000 */
[----:B------:R-:W-:Y:S02]  /*2ae0*/  FSEL R189, R61, -INF , P5 ;  /* 0xff8000003dbd7808 */ /* 0x000fe40002800000 */
[----:B------:R-:W-:Y:S02]  /*2af0*/  FSEL R61, R90, -INF , P3 ;  /* 0xff8000005a3d7808 */ /* 0x000fe40001800000 */
[----:B------:R-:W-:Y:S01]  /*2b00*/  ISETP.GT.AND P3, PT, R6, 0x89, PT ;  /* 0x000000890600780c */ /* 0x000fe20003f64270 */
[----:B------:R-:W-:Y:S01]  /*2b10*/  QGMMA.64x32x32.F32.E4M3.E4M3 R44, gdesc[UR20], R44, gsb0 ;  /* 0x00600000142c79f3 */ /* 0x000fe2000800082c */
[----:B------:R-:W-:-:S02]  /*2b20*/  FSEL R179, R60, -INF , P6 ;  /* 0xff8000003cb37808 */ /* 0x000fc40003000000 */
[----:B------:R-:W-:Y:S02]  /*2b30*/  FSEL R201, R65, -INF , P3 ;  /* 0xff80000041c97808 */ /* 0x000fe40001800000 */
[----:B------:R-:W-:Y:S02]  /*2b40*/  FSEL R65, R62, -INF , P6 ;  /* 0xff8000003e417808 */ /* 0x000fe40003000000 */
[----:B------:R-:W-:Y:S02]  /*2b50*/  ISETP.GT.AND P6, PT, R6, 0x91, PT ;  /* 0x000000910600780c */ /* 0x000fe40003fc4270 */
[----:B------:R-:W-:Y:S02]  /*2b60*/  FSEL R199, R64, -INF , P4 ;  /* 0xff80000040c77808 */ /* 0x000fe40002000000 */
[----:B------:R-:W-:Y:S02]  /*2b70*/  FSEL R205, R69, -INF , P6 ;  /* 0xff80000045cd7808 */ /* 0x000fe40003000000 */
[----:B------:R-:W-:-:S02]  /*2b80*/  FSEL R69, R66, -INF , P4 ;  /* 0xff80000042457808 */ /* 0x000fc40002000000 */
[----:B------:R-:W-:Y:S02]  /*2b90*/  ISETP.GT.AND P4, PT, R6, 0x99, PT ;  /* 0x000000990600780c */ /* 0x000fe40003f84270 */
[----:B------:R-:W-:Y:S02]  /*2ba0*/  FSEL R203, R68, -INF , P2 ;  /* 0xff80000044cb7808 */ /* 0x000fe40001000000 */
[----:B------:R-:W-:Y:S02]  /*2bb0*/  FSEL R211, R73, -INF , P4 ;  /* 0xff80000049d37808 */ /* 0x000fe40002000000 */
[----:B------:R-:W-:Y:S02]  /*2bc0*/  FSEL R73, R70, -INF , P2 ;  /* 0xff80000046497808 */ /* 0x000fe40001000000 */
[----:B------:R-:W-:Y:S02]  /*2bd0*/  ISETP.GT.AND P2, PT, R6, 0xa1, PT ;  /* 0x000000a10600780c */ /* 0x000fe40003f44270 */
[----:B------:R-:W-:-:S02]  /*2be0*/  FSEL R63, R63, -INF , P5 ;  /* 0xff8000003f3f7808 */ /* 0x000fc40002800000 */
[----:B------:R-:W-:Y:S02]  /*2bf0*/  ISETP.GT.AND P5, PT, R6, 0x98, PT ;  /* 0x000000980600780c */ /* 0x000fe40003fa4270 */
[----:B------:R-:W-:Y:S02]  /*2c00*/  FSEL R67, R67, -INF , P3 ;  /* 0xff80000043437808 */ /* 0x000fe40001800000 */
[----:B------:R-:W-:Y:S02]  /*2c10*/  FSEL R207, R72, -INF , P5 ;  /* 0xff80000048cf7808 */ /* 0x000fe40002800000 */
[----:B------:R-:W-:Y:S02]  /*2c20*/  ISETP.GT.AND P3, PT, R6, 0xa0, PT ;  /* 0x000000a00600780c */ /* 0x000fe40003f64270 */
[----:B------:R-:W-:Y:S02]  /*2c30*/  FMNMX.FTZ R12, R165, R12, !PT ;  /* 0x0000000ca50c7209 */ /* 0x000fe40007810000 */
[----:B------:R-:W-:-:S02]  /*2c40*/  FSEL R75, R75, -INF , P4 ;  /* 0xff8000004b4b7808 */ /* 0x000fc40002000000 */
[----:B------:R-:W-:Y:S02]  /*2c50*/  FMNMX.FTZ R12, R159, R12, !PT ;  /* 0x0000000c9f0c7209 */ /* 0x000fe40007810000 */
[C---:B------:R-:W-:Y:S02]  /*2c60*/  ISETP.GT.AND P4, PT, R6.reuse, 0xb0, PT ;  /* 0x000000b00600780c */ /* 0x040fe40003f84270 */
[----:B------:R-:W-:Y:S02]  /*2c70*/  FMNMX.FTZ R12, R173, R12, !PT ;  /* 0x0000000cad0c7209 */ /* 0x000fe40007810000 */
[----:B------:R-:W-:Y:S02]  /*2c80*/  FSEL R71, R71, -INF , P6 ;  /* 0xff80000047477808 */ /* 0x000fe40003000000 */
[----:B------:R-:W-:Y:S02]  /*2c90*/  FMNMX.FTZ R12, R179, R12, !PT ;  /* 0x0000000cb30c7209 */ /* 0x000fe40007810000 */
[----:B------:R-:W-:-:S02]  /*2ca0*/  ISETP.GT.AND P6, PT, R6, 0xa8, PT ;  /* 0x000000a80600780c */ /* 0x000fc40003fc4270 */
        /* <DEDUP_REMOVED lines=10> */
[----:B------:R-:W-:Y:S02]  /*2d50*/  ISETP.GT.AND P2, PT, R6, 0xb8, PT ;  /* 0x000000b80600780c */ /* 0x000fe40003f44270 */
[----:B------:R-:W-:Y:S02]  /*2d60*/  FSEL R45, R74, -INF , P5 ;  /* 0xff8000004a2d7808 */ /* 0x000fe40002800000 */
[----:B------:R-:W-:Y:S02]  /*2d70*/  ISETP.GT.AND P5, PT, R6, 0xa9, PT ;  /* 0x000000a90600780c */ /* 0x000fe40003fa4270 */
[----:B------:R-:W-:Y:S02]  /*2d80*/  FSEL R223, R56, -INF , P2 ;  /* 0xff80000038df7808 */ /* 0x000fe40001000000 */
[----:B------:R-:W-:Y:S02]  /*2d90*/  P2R R26, PR, RZ, 0x2 ;  /* 0x00000002ff1a7803 */ /* 0x000fe40000000000 */
[----:B------:R-:W-:-:S02]  /*2da0*/  FSEL R217, R49, -INF , P5 ;  /* 0xff80000031d97808 */ /* 0x000fc40002800000 */
[----:B------:R-:W-:Y:S02]  /*2db0*/  FSEL R49, R46, -INF , P3 ;  /* 0xff8000002e317808 */ /* 0x000fe40001800000 */
[----:B------:R-:W-:Y:S02]  /*2dc0*/  FSEL R213, R44, -INF , P3 ;  /* 0xff8000002cd57808 */ /* 0x000fe40001800000 */
[----:B------:R-:W-:Y:S02]  /*2dd0*/  ISETP.GT.AND P3, PT, R6, 0xb1, PT ;  /* 0x000000b10600780c */ /* 0x000fe40003f64270 */
[----:B------:R-:W-:Y:S02]  /*2de0*/  FSEL R219, R52, -INF , P4 ;  /* 0xff80000034db7808 */ /* 0x000fe40002000000 */
[----:B------:R-:W-:Y:S02]  /*2df0*/  FSEL R221, R53, -INF , P3 ;  /* 0xff80000035dd7808 */ /* 0x000fe40001800000 */
[----:B------:R-:W-:-:S02]  /*2e00*/  FSEL R55, R55, -INF , P3 ;  /* 0xff80000037377808 */ /* 0x000fc40001800000 */
[----:B------:R-:W-:Y:S02]  /*2e10*/  FSEL R57, R54, -INF , P4 ;  /* 0xff80000036397808 */ /* 0x000fe40002000000 */
[C---:B------:R-:W-:Y:S02]  /*2e20*/  ISETP.GT.AND P3, PT, R6.reuse, 0xd0, PT ;  /* 0x000000d00600780c */ /* 0x040fe40003f64270 */
        /* <DEDUP_REMOVED lines=8> */
[----:B------:R-:W-:Y:S02]  /*2eb0*/  FSEL R53, R50, -INF , P6 ;  /* 0xff80000032357808 */ /* 0x000fe40003000000 */
[----:B------:R-:W-:-:S02]  /*2ec0*/  FMNMX.FTZ R12, R213, R12, !PT ;  /* 0x0000000cd50c7209 */ /* 0x000fc40007810000 */
[----:B------:R-:W-:Y:S02]  /*2ed0*/  ISETP.GT.AND P6, PT, R6, 0xd9, PT ;  /* 0x000000d90600780c */ /* 0x000fe40003fc4270 */
[----:B------:R-:W-:-:S04]  /*2ee0*/  FMNMX.FTZ R12, R209, R12, !PT ;  /* 0x0000000cd10c7209 */ /* 0x000fc80007810000 */
[----:B------:R-:W-:Y:S01]  /*2ef0*/  FMNMX.FTZ R12, R215, R12, !PT ;  /* 0x0000000cd70c7209 */ /* 0x000fe20007810000 */
[----:B------:R-:W-:Y:S02]  /*2f00*/  WARPGROUP.DEPBAR.LE gsb0, 0x0 ;  /* 0x00008000000079c5 */ /* 0x000fe40000010000 */
[----:B------:R-:W-:Y:S02]  /*2f10*/  FSEL R227, R28, -INF , P0 ;  /* 0xff8000001ce37808 */ /* 0x000fe40000000000 */
[----:B------:R-:W-:Y:S02]  /*2f20*/  FSEL R229, R29, -INF , P1 ;  /* 0xff8000001de57808 */ /* 0x000fe40000800000 */
[----:B------:R-:W-:Y:S02]  /*2f30*/  FMNMX.FTZ R28, R7, R127, !PT ;  /* 0x0000007f071c7209 */ /* 0x000fe40007810000 */
[----:B------:R-:W-:Y:S02]  /*2f40*/  FSEL R29, R58, -INF , P2 ;  /* 0xff8000003a1d7808 */ /* 0x000fe40001000000 */
[----:B------:R-:W-:-:S02]  /*2f50*/  ISETP.GT.AND P2, PT, R6, 0xc9, PT ;  /* 0x000000c90600780c */ /* 0x000fc40003f44270 */
[----:B------:R-:W-:Y:S02]  /*2f60*/  ISETP.GT.AND P1, PT, R6, 0xc0, PT ;  /* 0x000000c00600780c */ /* 0x000fe40003f24270 */
[----:B------:R-:W-:Y:S02]  /*2f70*/  FMNMX.FTZ R28, R11, R28, !PT ;  /* 0x0000001c0b1c7209 */ /* 0x000fe40007810000 */
[----:B------:R-:W-:Y:S02]  /*2f80*/  FSEL R46, R33, -INF , P2 ;  /* 0xff800000212e7808 */ /* 0x000fe40001000000 */
[----:B------:R-:W-:Y:S02]  /*2f90*/  FSEL R33, R30, -INF , P1 ;  /* 0xff8000001e217808 */ /* 0x000fe40000800000 */
[----:B------:R-:W-:Y:S02]  /*2fa0*/  FMNMX.FTZ R30, R131, R28, !PT ;  /* 0x0000001c831e7209 */ /* 0x000fe40007810000 */
[----:B------:R-:W-:-:S02]  /*2fb0*/  ISETP.GT.AND P0, PT, R6, 0xc8, PT ;  /* 0x000000c80600780c */ /* 0x000fc40003f04270 */
[----:B------:R-:W-:Y:S02]  /*2fc0*/  FMNMX.FTZ R30, R13, R30, !PT ;  /* 0x0000001e0d1e7209 */ /* 0x000fe40007810000 */
[----:B------:R-:W-:Y:S02]  /*2fd0*/  FSEL R235, R32, -INF , P0 ;  /* 0xff80000020eb7808 */ /* 0x000fe40000000000 */
[----:B------:R-:W-:Y:S02]  /*2fe0*/  FMNMX.FTZ R30, R135, R30, !PT ;  /* 0x0000001e871e7209 */ /* 0x000fe40007810000 */
[----:B------:R-:W-:Y:S02]  /*2ff0*/  P2R R24, PR, RZ, 0x1 ;  /* 0x00000001ff187803 */ /* 0x000fe40000000000 */
[----:B------:R-:W-:Y:S02]  /*3000*/  FMNMX.FTZ R30, R15, R30, !PT ;  /* 0x0000001e0f1e7209 */ /* 0x000fe40007810000 */
[----:B------:R-:W-:-:S02]  /*3010*/  ISETP.GT.AND P0, PT, R6, 0xb9, PT ;  /* 0x000000b90600780c */ /* 0x000fc40003f04270 */
[----:B------:R-:W-:Y:S02]  /*3020*/  FMNMX.FTZ R32, R139, R30, !PT ;  /* 0x0000001e8b207209 */ /* 0x000fe40007810000 */
[----:B------:R-:W-:Y:S02]  /*3030*/  FSEL R59, R59, -INF , P0 ;  /* 0xff8000003b3b7808 */ /* 0x000fe40000000000 */
[----:B------:R-:W-:Y:S02]  /*3040*/  FMNMX.FTZ R32, R19, R32, !PT ;  /* 0x0000002013207209 */ /* 0x000fe40007810000 */
[----:B------:R-:W-:Y:S02]  /*3050*/  ISETP.NE.AND P0, PT, R24, RZ, PT ;  /* 0x000000ff1800720c */ /* 0x000fe40003f05270 */
[----:B------:R-:W-:Y:S02]  /*3060*/  FMNMX.FTZ R32, R111, R32, !PT ;  /* 0x000000206f207209 */ /* 0x000fe40007810000 */
[----:B------:R-:W-:-:S02]  /*3070*/  FSEL R44, R36, -INF , P3 ;  /* 0xff800000242c7808 */ /* 0x000fc40001800000 */
[----:B------:R-:W-:Y:S02]  /*3080*/  FMNMX.FTZ R32, R21, R32, !PT ;  /* 0x0000002015207209 */ /* 0x000fe40007810000 */
[----:B------:R-:W-:Y:S02]  /*3090*/  FSEL R36, R37, -INF , P4 ;  /* 0xff80000025247808 */ /* 0x000fe40002000000 */
[----:B------:R-:W-:Y:S02]  /*30a0*/  FSEL R37, R34, -INF , P0 ;  /* 0xff80000022257808 */ /* 0x000fe40000000000 */
[----:B------:R-:W-:Y:S02]  /*30b0*/  FMNMX.FTZ R34, R115, R32, !PT ;  /* 0x0000002073227209 */ /* 0x000fe40007810000 */
[----:B------:R-:W-:Y:S02]  /*30c0*/  FSEL R233, R40, -INF , P5 ;  /* 0xff80000028e97808 */ /* 0x000fe40002800000 */
        /* <DEDUP_REMOVED lines=23> */
[----:B------:R-:W-:Y:S02]  /*3240*/  FSEL R231, R41, -INF , P6 ;  /* 0xff80000029e77808 */ /* 0x000fe40003000000 */
[----:B------:R-:W-:-:S02]  /*3250*/  FMNMX.FTZ R50, R77, R50, !PT ;  /* 0x000000324d327209 */ /* 0x000fc40007810000 */
[----:B------:R-:W-:Y:S02]  /*3260*/  FMNMX.FTZ R12, R233, R12, !PT ;  /* 0x0000000ce90c7209 */ /* 0x000fe40007810000 */
[----:B------:R-:W-:Y:S02]  /*3270*/  FMNMX.FTZ R50, R79, R50, !PT ;  /* 0x000000324f327209 */ /* 0x000fe40007810000 */
[----:B------:R-:W-:Y:S02]  /*3280*/  FMNMX.FTZ R12, R231, R12, !PT ;  /* 0x0000000ce70c7209 */ /* 0x000fe40007810000 */
[----:B------:R-:W-:Y:S02]  /*3290*/  FMNMX.FTZ R50, R81, R50, !PT ;  /* 0x0000003251327209 */ /* 0x000fe40007810000 */
[----:B------:R-:W-:Y:S01]  /*32a0*/  P2R R20, PR, RZ, 0x4 ;  /* 0x00000004ff147803 */ /* 0x000fe20000000000 */
[----:B------:R-:W1:Y:S01]  /*32b0*/  SHFL.BFLY PT, R3, R12, 0x2, 0x1f ;  /* 0x0c401f000c037f89 */ /* 0x000e6200000e0000 */
[----:B------:R-:W-:-:S02]  /*32c0*/  FMNMX.FTZ R52, R83, R50, !PT ;  /* 0x0000003253347209 */ /* 0x000fc40007810000 */
[----:B------:R-:W-:Y:S02]  /*32d0*/  ISETP.NE.AND P1, PT, R26, RZ, PT ;  /* 0x000000ff1a00720c */ /* 0x000fe40003f25270 */
[----:B------:R-:W-:Y:S02]  /*32e0*/  FMNMX.FTZ R52, R85, R52, !PT ;  /* 0x0000003455347209 */ /* 0x000fe40007810000 */
[----:B------:R-:W-:Y:S02]  /*32f0*/  FSEL R31, R31, -INF , P1 ;  /* 0xff8000001f1f7808 */ /* 0x000fe40000800000 */
[----:B------:R-:W-:Y:S02]  /*3300*/  FMNMX.FTZ R52, R87, R52, !PT ;  /* 0x0000003457347209 */ /* 0x000fe40007810000 */
[----:B------:R-:W-:Y:S02]  /*3310*/  ISETP.NE.AND P0, PT, R8, RZ, PT ;  /* 0x000000ff0800720c */ /* 0x000fe40003f05270 */
[----:B------:R-:W-:-:S02]  /*3320*/  FMNMX.FTZ R52, R61, R52, !PT ;  /* 0x000000343d347209 */ /* 0x000fc40007810000 */
[----:B------:R-:W-:Y:S02]  /*3330*/  ISETP.NE.AND P1, PT, R10, RZ, PT ;  /* 0x000000ff0a00720c */ /* 0x000fe40003f25270 */
[----:B------:R-:W-:-:S04]  /*3340*/  FMNMX.FTZ R54, R91, R52, !PT ;  /* 0x000000345b367209 */ /* 0x000fc80007810000 */
[----:B------:R-:W-:Y:S02]  /*3350*/  FMNMX.FTZ R54, R65, R54, !PT ;  /* 0x0000003641367209 */ /* 0x000fe40007810000 */
[----:B-1----:R-:W-:Y:S02]  /*3360*/  FMNMX.FTZ R14, R12, R3, !PT ;  /* 0x000000030c0e7209 */ /* 0x002fe40007810000 */
[----:B------:R-:W-:-:S03]  /*3370*/  FMNMX.FTZ R54, R63, R54, !PT ;  /* 0x000000363f367209 */ /* 0x000fc60007810000 */
[----:B------:R-:W1:Y:S01]  /*3380*/  SHFL.BFLY PT, R3, R14, 0x1, 0x1f ;  /* 0x0c201f000e037f89 */ /* 0x000e6200000e0000 */
[----:B------:R-:W-:-:S04]  /*3390*/  FMNMX.FTZ R54, R69, R54, !PT ;  /* 0x0000003645367209 */ /* 0x000fc80007810000 */
[----:B------:R-:W-:-:S04]  /*33a0*/  FMNMX.FTZ R56, R67, R54, !PT ;  /* 0x0000003643387209 */ /* 0x000fc80007810000 */
[----:B------:R-:W-:-:S04]  /*33b0*/  FMNMX.FTZ R56, R73, R56, !PT ;  /* 0x0000003849387209 */ /* 0x000fc80007810000 */
[----:B------:R-:W-:-:S04]  /*33c0*/  FMNMX.FTZ R56, R71, R56, !PT ;  /* 0x0000003847387209 */ /* 0x000fc80007810000 */
[----:B------:R-:W-:-:S04]  /*33d0*/  FMNMX.FTZ R56, R45, R56, !PT ;  /* 0x000000382d387209 */ /* 0x000fc80007810000 */
[----:B------:R-:W-:Y:S02]  /*33e0*/  FMNMX.FTZ R58, R75, R56, !PT ;  /* 0x000000384b3a7209 */ /* 0x000fe40007810000 */
[----:B-1----:R-:W-:Y:S02]  /*33f0*/  FMNMX.FTZ R3, R14, R3, !PT ;  /* 0x000000030e037209 */ /* 0x002fe40007810000 */
[----:B------:R-:W-:Y:S02]  /*3400*/  FMNMX.FTZ R58, R49, R58, !PT ;  /* 0x0000003a313a7209 */ /* 0x000fe40007810000 */
        /* <DEDUP_REMOVED lines=10> */
[C-C-:B------:R-:W-:Y:S01]  /*34b0*/  FFMA.FTZ R14, R2.reuse, R147, -R237.reuse ;  /* 0x00000093020e7223 */ /* 0x140fe200000108ed */
[----:B------:R1:W-:Y:S01]  /*34c0*/  MUFU.EX2 R52, R159 ;  /* 0x0000009f00347308 */ /* 0x0003e20000000800 */
[----:B------:R-:W-:Y:S01]  /*34d0*/  FMNMX.FTZ R60, R55, R60, !PT ;  /* 0x0000003c373c7209 */ /* 0x000fe20007810000 */
[C-C-:B------:R-:W-:Y:S01]  /*34e0*/  FFMA.FTZ R147, R2.reuse, R163, -R237.reuse ;  /* 0x000000a302937223 */ /* 0x140fe200000108ed */
[----:B------:R-:W-:Y:S01]  /*34f0*/  FSEL R163, R39, -INF , P4 ;  /* 0xff80000027a37808 */ /* 0x000fe20002000000 */
[C-C-:B------:R-:W-:Y:S01]  /*3500*/  FFMA.FTZ R113, R2.reuse, R149, -R237.reuse ;  /* 0x0000009502717223 */ /* 0x140fe200000108ed */
[----:B------:R-:W-:Y:S01]  /*3510*/  FMNMX.FTZ R60, R29, R60, !PT ;  /* 0x0000003c1d3c7209 */ /* 0x000fe20007810000 */
[C-C-:B------:R-:W-:Y:S01]  /*3520*/  FFMA.FTZ R167, R2.reuse, R167, -R237.reuse ;  /* 0x000000a702a77223 */ /* 0x140fe200000108ed */
[C-C-:B------:R-:W-:Y:S01]  /*3530*/  FFMA.FTZ R149, R2.reuse, R165, -R237.reuse ;  /* 0x000000a502957223 */ /* 0x140fe200000108ed */
[----:B------:R2:W-:Y:S01]  /*3540*/  MUFU.EX2 R48, R161 ;  /* 0x000000a100307308 */ /* 0x0005e20000000800 */
[----:B------:R-:W-:Y:S01]  /*3550*/  FMNMX.FTZ R62, R59, R60, !PT ;  /* 0x0000003c3b3e7209 */ /* 0x000fe20007810000 */
[C-C-:B------:R-:W-:Y:S01]  /*3560*/  FFMA.FTZ R6, R2.reuse, R9, -R237.reuse ;  /* 0x0000000902067223 */ /* 0x140fe200000108ed */
[----:B-1----:R-:W-:Y:S01]  /*3570*/  FSEL R159, R35, -INF , P2 ;  /* 0xff800000239f7808 */ /* 0x002fe20001000000 */
[C-C-:B------:R-:W-:Y:S01]  /*3580*/  FFMA.FTZ R175, R2.reuse, R175, -R237.reuse ;  /* 0x000000af02af7223 */ /* 0x140fe200000108ed */
[----:B------:R-:W-:Y:S01]  /*3590*/  FMNMX.FTZ R62, R33, R62, !PT ;  /* 0x0000003e213e7209 */ /* 0x000fe20007810000 */
[--C-:B------:R-:W-:Y:S01]  /*35a0*/  FFMA.FTZ R41, R2, R125, -R237.reuse ;  /* 0x0000007d02297223 */ /* 0x100fe200000108ed */
[----:B------:R-:W-:Y:S01]  /*35b0*/  FSEL R165, R42, -INF , P5 ;  /* 0xff8000002aa57808 */ /* 0x000fe20002800000 */
[----:B------:R1:W-:Y:S01]  /*35c0*/  MUFU.EX2 R50, R167 ;  /* 0x000000a700327308 */ /* 0x0003e20000000800 */
[----:B------:R-:W-:Y:S01]  /*35d0*/  FMNMX.FTZ R62, R31, R62, !PT ;  /* 0x0000003e1f3e7209 */ /* 0x000fe20007810000 */
[--C-:B------:R-:W-:Y:S01]  /*35e0*/  FFMA.FTZ R8, R2, R141, -R237.reuse ;  /* 0x0000008d02087223 */ /* 0x100fe200000108ed */
[----:B--2---:R-:W-:Y:S01]  /*35f0*/  FSEL R161, R38, -INF , P3 ;  /* 0xff80000026a17808 */ /* 0x004fe20001800000 */
        /* <DEDUP_REMOVED lines=10> */
[C-C-:B------:R-:W-:Y:S01]  /*36a0*/  FFMA.FTZ R24, R2.reuse, R151, -R237.reuse ;  /* 0x0000009702187223 */ /* 0x140fe200000108ed */
[C-C-:B------:R-:W-:Y:S01]  /*36b0*/  FFMA.FTZ R125, R2.reuse, R153, -R237.reuse ;  /* 0x00000099027d7223 */ /* 0x140fe200000108ed */
[----:B------:R-:W-:Y:S01]  /*36c0*/  MUFU.EX2 R6, R6 ;  /* 0x0000000600067308 */ /* 0x000fe20000000800 */
[----:B------:R-:W-:Y:S01]  /*36d0*/  FMNMX.FTZ R62, R163, R62, !PT ;  /* 0x0000003ea33e7209 */ /* 0x000fe20007810000 */
[C-C-:B--2---:R-:W-:Y:S01]  /*36e0*/  FFMA.FTZ R175, R2.reuse, R46, -R237.reuse ;  /* 0x0000002e02af7223 */ /* 0x144fe200000108ed */
[C-C-:B------:R-:W-:Y:S01]  /*36f0*/  FFMA.FTZ R20, R2.reuse, R155, -R237.reuse ;  /* 0x0000009b02147223 */ /* 0x140fe200000108ed */
[C-C-:B------:R-:W-:Y:S01]  /*3700*/  FFMA.FTZ R121, R2.reuse, R157, -R237.reuse ;  /* 0x0000009d02797223 */ /* 0x140fe200000108ed */
[----:B------:R-:W-:Y:S01]  /*3710*/  FMNMX.FTZ R62, R165, R62, !PT ;  /* 0x0000003ea53e7209 */ /* 0x000fe20007810000 */
[C-C-:B------:R-:W-:Y:S01]  /*3720*/  FFMA.FTZ R26, R2.reuse, R169, -R237.reuse ;  /* 0x000000a9021a7223 */ /* 0x140fe200000108ed */
[C-C-:B------:R-:W-:Y:S01]  /*3730*/  FFMA.FTZ R129, R2.reuse, R177, -R237.reuse ;  /* 0x000000b102817223 */ /* 0x140fe200000108ed */
[----:B------:R-:W-:Y:S01]  /*3740*/  MUFU.EX2 R41, R41 ;  /* 0x0000002900297308 */ /* 0x000fe20000000800 */
[----:B------:R-:W-:Y:S01]  /*3750*/  FMNMX.FTZ R9, R167, R62, !PT ;  /* 0x0000003ea7097209 */ /* 0x000fe20007810000 */
[C-C-:B------:R-:W-:Y:S01]  /*3760*/  FFMA.FTZ R195, R2.reuse, R195, -R237.reuse ;  /* 0x000000c302c37223 */ /* 0x140fe200000108ed */
[C-C-:B------:R-:W-:Y:S01]  /*3770*/  FFMA.FTZ R133, R2.reuse, R185, -R237.reuse ;  /* 0x000000b902857223 */ /* 0x140fe200000108ed */
[C-C-:B------:R-:W-:Y:S01]  /*3780*/  FFMA.FTZ R137, R2.reuse, R187, -R237.reuse ;  /* 0x000000bb02897223 */ /* 0x140fe200000108ed */
[C-C-:B------:R-:W-:Y:S01]  /*3790*/  FFMA.FTZ R183, R2.reuse, R183, -R237.reuse ;  /* 0x000000b702b77223 */ /* 0x140fe200000108ed */
[----:B------:R-:W1:Y:S01]  /*37a0*/  SHFL.BFLY PT, R66, R9, 0x2, 0x1f ;  /* 0x0c401f0009427f89 */ /* 0x000e6200000e0000 */
        /* <DEDUP_REMOVED lines=23> */
[----:B-1----:R-:W-:Y:S01]  /*3920*/  FMNMX.FTZ R70, R9, R66, !PT ;  /* 0x0000004209467209 */ /* 0x002fe20007810000 */
[C-C-:B------:R-:W-:Y:S01]  /*3930*/  FFMA.FTZ R62, R2.reuse, R219, -R237.reuse ;  /* 0x000000db023e7223 */ /* 0x140fe200000108ed */
[----:B------:R-:W-:Y:S01]  /*3940*/  MUFU.EX2 R105, R105 ;  /* 0x0000006900697308 */ /* 0x000fe20000000800 */
[----:B--2---:R-:W-:Y:S01]  /*3950*/  F2FP.SATFINITE.E4M3.F32.PACK_AB_MERGE_C R200, R89, R8, RZ ;  /* 0x0000000859c8723e */ /* 0x004fe200048070ff */
[C-C-:B------:R-:W-:Y:S01]  /*3960*/  FFMA.FTZ R169, R2.reuse, R221, -R237.reuse ;  /* 0x000000dd02a97223 */ /* 0x140fe200000108ed */
[----:B------:R-:W1:Y:S01]  /*3970*/  SHFL.BFLY PT, R9, R70, 0x1, 0x1f ;  /* 0x0c201f0046097f89 */ /* 0x000e6200000e0000 */
[C-C-:B------:R-:W-:Y:S01]  /*3980*/  FFMA.FTZ R68, R2.reuse, R235, -R237.reuse ;  /* 0x000000eb02447223 */ /* 0x140fe200000108ed */
[C-C-:B------:R-:W-:Y:S01]  /*3990*/  FFMA.FTZ R66, R2.reuse, R227, -R237.reuse ;  /* 0x000000e302427223 */ /* 0x140fe200000108ed */
[----:B------:R-:W-:Y:S01]  /*39a0*/  F2FP.SATFINITE.E4M3.F32.PACK_AB_MERGE_C R200, R41, R6, R200 ;  /* 0x0000000629c8723e */ /* 0x000fe200048070c8 */
[C-C-:B------:R-:W-:Y:S01]  /*39b0*/  FFMA.FTZ R173, R2.reuse, R229, -R237.reuse ;  /* 0x000000e502ad7223 */ /* 0x140fe200000108ed */
[----:B------:R-:W-:Y:S01]  /*39c0*/  MUFU.EX2 R12, R12 ;  /* 0x0000000c000c7308 */ /* 0x000fe20000000800 */
[C-C-:B------:R-:W-:Y:S01]  /*39d0*/  FFMA.FTZ R177, R2.reuse, R36, -R237.reuse ;  /* 0x0000002402b17223 */ /* 0x140fe200000108ed */
[C-C-:B------:R-:W-:Y:S01]  /*39e0*/  FFMA.FTZ R36, R2.reuse, R233, -R237.reuse ;  /* 0x000000e902247223 */ /* 0x140fe200000108ed */
[----:B------:R-:W-:-:S05]  /*39f0*/  FFMA.FTZ R44, R2, R44, -R237 ;  /* 0x0000002c022c7223 */ /* 0x000fca00000108ed */
[----:B------:R-:W2:Y:S08]  /*3a00*/  MUFU.EX2 R117, R117 ;  /* 0x0000007500757308 */ /* 0x000eb00000000800 */
[----:B------:R-:W-:Y:S01]  /*3a10*/  MUFU.EX2 R14, R14 ;  /* 0x0000000e000e7308 */ /* 0x000fe20000000800 */
[----:B-1----:R-:W-:-:S04]  /*3a20*/  FMNMX.FTZ R9, R70, R9, !PT ;  /* 0x0000000946097209 */ /* 0x002fc80007810000 */
[----:B------:R-:W-:Y:S01]  /*3a30*/  FSETP.NEU.FTZ.AND P2, PT, R9, -INF , PT ;  /* 0xff8000000900780b */ /* 0x000fe20003f5d000 */
[----:B------:R-:W-:Y:S02]  /*3a40*/  FFMA.FTZ R72, R2, R9, -8 ;  /* 0xc100000002487423 */ /* 0x000fe40000010009 */
[----:B------:R-:W-:Y:S01]  /*3a50*/  MUFU.EX2 R113, R113 ;  /* 0x0000007100717308 */ /* 0x000fe20000000800 */
[----:B--2---:R-:W-:Y:S02]  /*3a60*/  F2FP.SATFINITE.E4M3.F32.PACK_AB_MERGE_C R202, R117, R12, RZ ;  /* 0x0000000c75ca723e */ /* 0x004fe400048070ff */
[----:B------:R-:W-:Y:S02]  /*3a70*/  FSEL R72, R72, RZ, P2 ;  /* 0x000000ff48487208 */ /* 0x000fe40001000000 */
[----:B------:R-:W-:-:S03]  /*3a80*/  F2FP.SATFINITE.E4M3.F32.PACK_AB_MERGE_C R202, R105, R10, R202 ;  /* 0x0000000a69ca723e */ /* 0x000fc600048070ca */
        /* <DEDUP_REMOVED lines=11> */
[--C-:B------:R-:W-:Y:S01]  /*3b40*/  FFMA.FTZ R90, R2, R79, -R72.reuse ;  /* 0x0000004f025a7223 */ /* 0x100fe20000010848 */
[----:B------:R-:W-:Y:S01]  /*3b50*/  FADD.FTZ R61, R6, R41 ;  /* 0x00000029063d7221 */ /* 0x000fe20000010000 */
[C-C-:B------:R-:W-:Y:S01]  /*3b60*/  FFMA.FTZ R79, R2.reuse, R85, -R72.reuse ;  /* 0x00000055024f7223 */ /* 0x140fe20000010848 */
[C-C-:B------:R-:W-:Y:S01]  /*3b70*/  FFMA.FTZ R131, R2.reuse, R139, -R72.reuse ;  /* 0x0000008b02837223 */ /* 0x140fe20000010848 */
[--C-:B------:R-:W-:Y:S01]  /*3b80*/  FFMA.FTZ R13, R2, R19, -R72.reuse ;  /* 0x00000013020d7223 */ /* 0x100fe20000010848 */
[----:B------:R-:W1:Y:S01]  /*3b90*/  MUFU.EX2 R46, R46 ;  /* 0x0000002e002e7308 */ /* 0x000e620000000800 */
[----:B------:R-:W-:Y:S01]  /*3ba0*/  FADD.FTZ R96, R8, R61 ;  /* 0x0000003d08607221 */ /* 0x000fe20000010000 */
[C-C-:B------:R-:W-:Y:S01]  /*3bb0*/  FFMA.FTZ R61, R2.reuse, R65, -R72.reuse ;  /* 0x00000041023d7223 */ /* 0x140fe20000010848 */
[C-C-:B------:R-:W-:Y:S01]  /*3bc0*/  FFMA.FTZ R74, R2.reuse, R111, -R72.reuse ;  /* 0x0000006f024a7223 */ /* 0x140fe20000010848 */
[C---:B------:R-:W-:Y:S01]  /*3bd0*/  FFMA.FTZ R21, R2.reuse, R21, -R72 ;  /* 0x0000001502157223 */ /* 0x040fe20000010848 */
[----:B------:R-:W-:Y:S01]  /*3be0*/  FADD.FTZ R65, R89, R96 ;  /* 0x0000006059417221 */ /* 0x000fe20000010000 */
[C-C-:B------:R-:W-:Y:S01]  /*3bf0*/  FFMA.FTZ R96, R2.reuse, R63, -R72.reuse ;  /* 0x0000003f02607223 */ /* 0x140fe20000010848 */
[--C-:B------:R-:W-:Y:S01]  /*3c00*/  FFMA.FTZ R84, R2, R115, -R72.reuse ;  /* 0x0000007302547223 */ /* 0x100fe20000010848 */
[----:B------:R-:W2:Y:S01]  /*3c10*/  MUFU.EX2 R76, R76 ;  /* 0x0000004c004c7308 */ /* 0x000ea20000000800 */
[----:B------:R-:W-:Y:S01]  /*3c20*/  FADD.FTZ R106, R10, R65 ;  /* 0x000000410a6a7221 */ /* 0x000fe20000010000 */
[C-C-:B------:R-:W-:Y:S01]  /*3c30*/  FFMA.FTZ R15, R2.reuse, R23, -R72.reuse ;  /* 0x00000017020f7223 */ /* 0x140fe20000010848 */
[C-C-:B------:R-:W-:Y:S01]  /*3c40*/  FFMA.FTZ R78, R2.reuse, R119, -R72.reuse ;  /* 0x00000077024e7223 */ /* 0x140fe20000010848 */
[C---:B------:R-:W-:Y:S01]  /*3c50*/  FFMA.FTZ R27, R2.reuse, R27, -R72 ;  /* 0x0000001b021b7223 */ /* 0x040fe20000010848 */
[----:B------:R-:W-:Y:S01]  /*3c60*/  FADD.FTZ R63, R105, R106 ;  /* 0x0000006a693f7221 */ /* 0x000fe20000010000 */
[C-C-:B------:R-:W-:Y:S01]  /*3c70*/  FFMA.FTZ R88, R2.reuse, R123, -R72.reuse ;  /* 0x0000007b02587223 */ /* 0x140fe20000010848 */
[C---:B------:R-:W-:Y:S01]  /*3c80*/  FFMA.FTZ R19, R2.reuse, R109, -R72 ;  /* 0x0000006d02137223 */ /* 0x040fe20000010848 */
[----:B------:R-:W3:Y:S01]  /*3c90*/  MUFU.EX2 R127, R127 ;  /* 0x0000007f007f7308 */ /* 0x000ee20000000800 */
[----:B-1----:R-:W-:Y:S01]  /*3ca0*/  FADD.FTZ R85, R7, R46 ;  /* 0x0000002e07557221 */ /* 0x002fe20000010000 */
[C-C-:B------:R-:W-:Y:S01]  /*3cb0*/  FFMA.FTZ R82, R2.reuse, R95, -R72.reuse ;  /* 0x0000005f02527223 */ /* 0x140fe20000010848 */
[C-C-:B------:R-:W-:Y:S01]  /*3cc0*/  FFMA.FTZ R67, R2.reuse, R67, -R72.reuse ;  /* 0x0000004302437223 */ /* 0x140fe20000010848 */
[C-C-:B------:R-:W-:Y:S01]  /*3cd0*/  FFMA.FTZ R92, R2.reuse, R93, -R72.reuse ;  /* 0x0000005d025c7223 */ /* 0x140fe20000010848 */
[C-C-:B------:R-:W-:Y:S01]  /*3ce0*/  FFMA.FTZ R93, R2.reuse, R99, -R72.reuse ;  /* 0x00000063025d7223 */ /* 0x140fe20000010848 */
[C-C-:B------:R-:W-:Y:S01]  /*3cf0*/  FFMA.FTZ R23, R2.reuse, R97, -R72.reuse ;  /* 0x0000006102177223 */ /* 0x140fe20000010848 */
[----:B------:R-:W-:Y:S01]  /*3d00*/  FFMA.FTZ R86, R2, R103, -R72 ;  /* 0x0000006702567223 */ /* 0x000fe20000010848 */
[----:B------:R-:W1:Y:S01]  /*3d10*/  MUFU.EX2 R11, R11 ;  /* 0x0000000b000b7308 */ /* 0x000e620000000800 */
[----:B--2---:R-:W-:Y:S01]  /*3d20*/  FADD.FTZ R98, R76, R85 ;  /* 0x000000554c627221 */ /* 0x004fe20000010000 */
[----:B------:R-:W-:-:S02]  /*3d30*/  IMAD.U32 R85, RZ, RZ, UR39 ;  /* 0x00000027ff557e24 */ /* 0x000fc4000f8e00ff */
[C-C-:B------:R-:W-:Y:S01]  /*3d40*/  FFMA.FTZ R95, R2.reuse, R101, -R72.reuse ;  /* 0x00000065025f7223 */ /* 0x140fe20000010848 */
[C-C-:B------:R-:W-:Y:S01]  /*3d50*/  FFMA.FTZ R100, R2.reuse, R107, -R72.reuse ;  /* 0x0000006b02647223 */ /* 0x140fe20000010848 */
[C-C-:B------:R-:W-:Y:S01]  /*3d60*/  FFMA.FTZ R77, R2.reuse, R77, -R72.reuse ;  /* 0x0000004d024d7223 */ /* 0x140fe20000010848 */
[----:B------:R-:W-:Y:S02]  /*3d70*/  @!P1 VIADD R65, R85, 0x2e840 ;  /* 0x0002e84055419836 */ /* 0x000fe40000000000 */
[C---:B------:R-:W-:Y:S01]  /*3d80*/  FFMA.FTZ R81, R2.reuse, R81, -R72 ;  /* 0x0000005102517223 */ /* 0x040fe20000010848 */
[----:B------:R-:W2:Y:S01]  /*3d90*/  MUFU.EX2 R70, R70 ;  /* 0x0000004600467308 */ /* 0x000ea20000000800 */
[----:B---3--:R-:W-:Y:S01]  /*3da0*/  FADD.FTZ R98, R127, R98 ;  /* 0x000000627f627221 */ /* 0x008fe20000010000 */
[C-C-:B------:R-:W-:Y:S01]  /*3db0*/  FFMA.FTZ R49, R2.reuse, R49, -R72.reuse ;  /* 0x0000003102317223 */ /* 0x140fe20000010848 */
[----:B------:R-:W-:Y:S01]  /*3dc0*/  @!P1 PRMT R65, RZ, 0x654, R65 ;  /* 0x00000654ff419816 */ /* 0x000fe20000000041 */
[C-C-:B------:R-:W-:Y:S01]  /*3dd0*/  FFMA.FTZ R47, R2.reuse, R47, -R72.reuse ;  /* 0x0000002f022f7223 */ /* 0x140fe20000010848 */
[C-C-:B------:R-:W-:Y:S01]  /*3de0*/  FFMA.FTZ R94, R2.reuse, R87, -R72.reuse ;  /* 0x00000057025e7223 */ /* 0x140fe20000010848 */
[----:B------:R-:W-:Y:S01]  /*3df0*/  FFMA.FTZ R104, R2, R91, -R72 ;  /* 0x0000005b02687223 */ /* 0x000fe20000010848 */
[----:B------:R3:W-:Y:S01]  /*3e00*/  @!P1 SYNCS.ARRIVE.TRANS64.RED.A1T0 RZ, [R65+URZ], RZ ;  /* 0x000000ff41ff99a7 */ /* 0x0007e2000810043f */
[----:B------:R-:W4:Y:S01]  /*3e10*/  MUFU.EX2 R80, R80 ;  /* 0x0000005000507308 */ /* 0x000f220000000800 */
[----:B-1----:R-:W-:Y:S01]  /*3e20*/  FADD.FTZ R85, R11, R98 ;  /* 0x000000620b557221 */ /* 0x002fe20000010000 */
[----:B------:R-:W-:Y:S01]  /*3e30*/  FADD.FTZ R98, R12, R63 ;  /* 0x0000003f0c627221 */ /* 0x000fe20000010000 */
[C-C-:B------:R-:W-:Y:S01]  /*3e40*/  FFMA.FTZ R69, R2.reuse, R69, -R72.reuse ;  /* 0x0000004502457223 */ /* 0x140fe20000010848 */
[C-C-:B------:R-:W-:Y:S01]  /*3e50*/  FFMA.FTZ R73, R2.reuse, R73, -R72.reuse ;  /* 0x0000004902497223 */ /* 0x140fe20000010848 */
[C---:B------:R-:W-:Y:S01]  /*3e60*/  FFMA.FTZ R75, R2.reuse, R75, -R72 ;  /* 0x0000004b024b7223 */ /* 0x040fe20000010848 */
[----:B------:R-:W-:Y:S01]  /*3e70*/  FADD.FTZ R63, R117, R98 ;  /* 0x00000062753f7221 */ /* 0x000fe20000010000 */
[--C-:B------:R-:W-:Y:S01]  /*3e80*/  FFMA.FTZ R98, R2, R71, -R72.reuse ;  /* 0x0000004702627223 */ /* 0x100fe20000010848 */
[----:B------:R-:W1:Y:S01]  /*3e90*/  MUFU.EX2 R131, R131 ;  /* 0x0000008300837308 */ /* 0x000e620000000800 */
[----:B--2---:R-:W-:Y:S01]  /*3ea0*/  FADD.FTZ R85, R70, R85 ;  /* 0x0000005546557221 */ /* 0x004fe20000010000 */
[----:B------:R-:W-:Y:S01]  /*3eb0*/  FADD.FTZ R108, R14, R63 ;  /* 0x0000003f0e6c7221 */ /* 0x000fe20000010000 */
[C-C-:B------:R-:W-:Y:S01]  /*3ec0*/  FFMA.FTZ R63, R2.reuse, R45, -R72.reuse ;  /* 0x0000002d023f7223 */ /* 0x140fe20000010848 */
[C-C-:B------:R-:W-:Y:S01]  /*3ed0*/  FFMA.FTZ R53, R2.reuse, R53, -R72.reuse ;  /* 0x0000003502357223 */ /* 0x140fe20000010848 */
[C---:B------:R-:W-:Y:S01]  /*3ee0*/  FFMA.FTZ R51, R2.reuse, R51, -R72 ;  /* 0x0000003302337223 */ /* 0x040fe20000010848 */
[----:B------:R-:W-:Y:S01]  /*3ef0*/  FADD.FTZ R71, R113, R108 ;  /* 0x0000006c71477221 */ /* 0x000fe20000010000 */
[--C-:B------:R-:W-:Y:S01]  /*3f00*/  FFMA.FTZ R57, R2, R57, -R72.reuse ;  /* 0x0000003902397223 */ /* 0x100fe20000010848 */
[----:B------:R-:W3:Y:S01]  /*3f10*/  MUFU.EX2 R13, R13 ;  /* 0x0000000d000d7308 */ /* 0x000ee20000000800 */
[----:B----4-:R-:W-:Y:S01]  /*3f20*/  FADD.FTZ R106, R80, R85 ;  /* 0x00000055506a7221 */ /* 0x010fe20000010000 */
[----:B------:R-:W-:Y:S01]  /*3f30*/  FADD.FTZ R110, R24, R71 ;  /* 0x00000047186e7221 */ /* 0x000fe20000010000 */
[C-C-:B------:R-:W-:Y:S01]  /*3f40*/  FFMA.FTZ R55, R2.reuse, R55, -R72.reuse ;  /* 0x0000003702377223 */ /* 0x140fe20000010848 */
[C-C-:B------:R-:W-:Y:S01]  /*3f50*/  FFMA.FTZ R59, R2.reuse, R59, -R72.reuse ;  /* 0x0000003b023b7223 */ /* 0x140fe20000010848 */
[C-C-:B------:R-:W-:Y:S01]  /*3f60*/  FFMA.FTZ R33, R2.reuse, R33, -R72.reuse ;  /* 0x0000002102217223 */ /* 0x140fe20000010848 */
[----:B------:R-:W-:Y:S01]  /*3f70*/  F2FP.SATFINITE.E4M3.F32.PACK_AB_MERGE_C R76, R127, R76, RZ ;  /* 0x0000004c7f4c723e */ /* 0x000fe200048070ff */
[----:B------:R-:W-:Y:S01]  /*3f80*/  FFMA.FTZ R31, R2, R31, -R72 ;  /* 0x0000001f021f7223 */ /* 0x000fe20000010848 */
[----:B------:R-:W2:Y:S01]  /*3f90*/  MUFU.EX2 R74, R74 ;  /* 0x0000004a004a7308 */ /* 0x000ea20000000800 */
[C---:B-1----:R-:W-:Y:S01]  /*3fa0*/  FADD.FTZ R106, R131.reuse, R106 ;  /* 0x0000006a836a7221 */ /* 0x042fe20000010000 */
[----:B------:R-:W-:Y:S01]  /*3fb0*/  F2FP.SATFINITE.E4M3.F32.PACK_AB_MERGE_C R201, R46, R7, R76 ;  /* 0x000000072ec9723e */ /* 0x000fe2000480704c */
[C-C-:B------:R-:W-:Y:S01]  /*3fc0*/  FFMA.FTZ R37, R2.reuse, R37, -R72.reuse ;  /* 0x0000002502257223 */ /* 0x140fe20000010848 */
[C-C-:B------:R-:W-:Y:S01]  /*3fd0*/  FFMA.FTZ R159, R2.reuse, R159, -R72.reuse ;  /* 0x0000009f029f7223 */ /* 0x140fe20000010848 */
[C-C-:B------:R-:W-:Y:S01]  /*3fe0*/  FFMA.FTZ R161, R2.reuse, R161, -R72.reuse ;  /* 0x000000a102a17223 */ /* 0x140fe20000010848 */
[----:B------:R-:W-:Y:S01]  /*3ff0*/  F2FP.SATFINITE.E4M3.F32.PACK_AB_MERGE_C R80, R131, R80, RZ ;  /* 0x000000508350723e */ /* 0x000fe200048070ff */
[C---:B------:R-:W-:Y:S01]  /*4000*/  FFMA.FTZ R163, R2.reuse, R163, -R72 ;  /* 0x000000a302a37223 */ /* 0x040fe20000010848 */
[----:B------:R-:W1:Y:S01]  /*4010*/  MUFU.EX2 R21, R21 ;  /* 0x0000001500157308 */ /* 0x000e620000000800 */
[----:B---3--:R-:W-:Y:S01]  /*4020*/  FADD.FTZ R65, R13, R106 ;  /* 0x0000006a0d417221 */ /* 0x008fe20000010000 */
[----:B------:R-:W-:Y:S01]  /*4030*/  FFMA.FTZ R165, R2, R165, -R72 ;  /* 0x000000a502a57223 */ /* 0x000fe20000010848 */
[----:B------:R-:W-:Y:S01]  /*4040*/  ISETP.GE.AND P2, PT, R22, R17, PT ;  /* 0x000000111600720c */ /* 0x000fe20003f46270 */
[----:B------:R-:W-:-:S02]  /*4050*/  IMAD.MOV.U32 R41, RZ, RZ, R25 ;  /* 0x000000ffff297224 */ /* 0x000fc400078e0019 */
[----:B------:R-:W-:Y:S02]  /*4060*/  IMAD.MOV.U32 R46, RZ, RZ, R25 ;  /* 0x000000ffff2e7224 */ /* 0x000fe400078e0019 */
[----:B------:R-:W3:Y:S01]  /*4070*/  MUFU.EX2 R125, R125 ;  /* 0x0000007d007d7308 */ /* 0x000ee20000000800 */
[----:B--2---:R-:W-:Y:S01]  /*4080*/  FADD.FTZ R108, R74, R65 ;  /* 0x000000414a6c7221 */ /* 0x004fe20000010000 */
[--C-:B------:R-:W-:Y:S02]  /*4090*/  IMAD.MOV.U32 R76, RZ, RZ, R25.reuse ;  /* 0x000000ffff4c7224 */ /* 0x100fe400078e0019 */
[--C-:B------:R-:W-:Y:S02]  /*40a0*/  IMAD.MOV.U32 R85, RZ, RZ, R25.reuse ;  /* 0x000000ffff557224 */ /* 0x100fe400078e0019 */
[----:B------:R-:W-:Y:S02]  /*40b0*/  IMAD.MOV.U32 R87, RZ, RZ, R25 ;  /* 0x000000ffff577224 */ /* 0x000fe400078e0019 */
[----:B------:R-:W2:Y:S01]  /*40c0*/  MUFU.EX2 R84, R84 ;  /* 0x0000005400547308 */ /* 0x000ea20000000800 */
[----:B-1----:R-:W-:-:S07]  /*40d0*/  FADD.FTZ R45, R21, R108 ;  /* 0x0000006c152d7221 */ /* 0x002fce0000010000 */
[----:B------:R-:W1:Y:S01]  /*40e0*/  MUFU.EX2 R20, R20 ;  /* 0x0000001400147308 */ /* 0x000e620000000800 */
[C---:B---3--:R-:W-:Y:S01]  /*40f0*/  FADD.FTZ R65, R125.reuse, R110 ;  /* 0x0000006e7d417221 */ /* 0x048fe20000010000 */
[----:B------:R-:W-:-:S04]  /*4100*/  F2FP.SATFINITE.E4M3.F32.PACK_AB_MERGE_C R204, R125, R24, RZ ;  /* 0x000000187dcc723e */ /* 0x000fc800048070ff */
[----:B------:R-:W-:Y:S02]  /*4110*/  F2FP.SATFINITE.E4M3.F32.PACK_AB_MERGE_C R204, R113, R14, R204 ;  /* 0x0000000e71cc723e */ /* 0x000fe400048070cc */
[----:B------:R-:W3:Y:S01]  /*4120*/  MUFU.EX2 R15, R15 ;  /* 0x0000000f000f7308 */ /* 0x000ee20000000800 */
[C---:B--2---:R-:W-:Y:S01]  /*4130*/  FADD.FTZ R108, R84.reuse, R45 ;  /* 0x0000002d546c7221 */ /* 0x044fe20000010000 */
[----:B------:R-:W-:-:S04]  /*4140*/  F2FP.SATFINITE.E4M3.F32.PACK_AB_MERGE_C R84, R84, R21, RZ ;  /* 0x000000155454723e */ /* 0x000fc800048070ff */
[----:B------:R-:W-:Y:S01]  /*4150*/  F2FP.SATFINITE.E4M3.F32.PACK_AB_MERGE_C R205, R74, R13, R84 ;  /* 0x0000000d4acd723e */ /* 0x000fe20004807054 */
[----:B------:R-:W-:Y:S01]  /*4160*/  IMAD.MOV.U32 R74, RZ, RZ, R25 ;  /* 0x000000ffff4a7224 */ /* 0x000fe200078e0019 */
[----:B------:R-:W-:Y:S01]  /*4170*/  MUFU.EX2 R121, R121 ;  /* 0x0000007900797308 */ /* 0x000fe20000000800 */
[----:B-1----:R-:W-:Y:S01]  /*4180*/  FADD.FTZ R110, R20, R65 ;  /* 0x00000041146e7221 */ /* 0x002fe20000010000 */
[----:B------:R-:W-:-:S06]  /*4190*/  IMAD.MOV.U32 R84, RZ, RZ, R25 ;  /* 0x000000ffff547224 */ /* 0x000fcc00078e0019 */
[----:B------:R-:W1:Y:S01]  /*41a0*/  MUFU.EX2 R78, R78 ;  /* 0x0000004e004e7308 */ /* 0x000e620000000800 */
[----:B---3--:R-:W-:-:S07]  /*41b0*/  FADD.FTZ R65, R15, R108 ;  /* 0x0000006c0f417221 */ /* 0x008fce0000010000 */
[----:B------:R-:W-:Y:S08]  /*41c0*/  MUFU.EX2 R26, R26 ;  /* 0x0000001a001a7308 */ /* 0x000ff00000000800 */
[----:B------:R-:W-:Y:S01]  /*41d0*/  MUFU.EX2 R27, R27 ;  /* 0x0000001b001b7308 */ /* 0x000fe20000000800 */
[----:B-1----:R-:W-:Y:S01]  /*41e0*/  FADD.FTZ R108, R78, R65 ;  /* 0x000000414e6c7221 */ /* 0x002fe20000010000 */
[C-C-:B------:R-:W-:Y:S01]  /*41f0*/  FFMA.FTZ R65, R2.reuse, R29, -R72.reuse ;  /* 0x0000001d02417223 */ /* 0x140fe20000010848 */
[----:B------:R-:W-:-:S05]  /*4200*/  FFMA.FTZ R72, R2, R167, -R72 ;  /* 0x000000a702487223 */ /* 0x000fca0000010848 */
[----:B------:R-:W1:Y:S08]  /*4210*/  MUFU.EX2 R129, R129 ;  /* 0x0000008100817308 */ /* 0x000e700000000800 */
[----:B------:R-:W2:Y:S08]  /*4220*/  MUFU.EX2 R88, R88 ;  /* 0x0000005800587308 */ /* 0x000eb00000000800 */
[----:B------:R-:W3:Y:S01]  /*4230*/  MUFU.EX2 R28, R195 ;  /* 0x000000c3001c7308 */ /* 0x000ee20000000800 */
[----:B-1----:R-:W-:-:S04]  /*4240*/  F2FP.SATFINITE.E4M3.F32.PACK_AB_MERGE_C R206, R129, R26, RZ ;  /* 0x0000001a81ce723e */ /* 0x002fc800048070ff */
[----:B------:R-:W-:-:S03]  /*4250*/  F2FP.SATFINITE.E4M3.F32.PACK_AB_MERGE_C R206, R121, R20, R206 ;  /* 0x0000001479ce723e */ /* 0x000fc600048070ce */
[----:B------:R-:W1:Y:S08]  /*4260*/  MUFU.EX2 R19, R19 ;  /* 0x0000001300137308 */ /* 0x000e700000000800 */
[----:B------:R-:W4:Y:S08]  /*4270*/  MUFU.EX2 R133, R133 ;  /* 0x0000008500857308 */ /* 0x000f300000000800 */
[----:B------:R5:W-:Y:S08]  /*4280*/  MUFU.EX2 R106, R67 ;  /* 0x00000043006a7308 */ /* 0x000bf00000000800 */
[----:B------:R-:W0:Y:S01]  /*4290*/  MUFU.EX2 R82, R82 ;  /* 0x0000005200527308 */ /* 0x000e220000000800 */
[----:B-----5:R-:W-:-:S04]  /*42a0*/  FADD.FTZ R67, R121, R110 ;  /* 0x0000006e79437221 */ /* 0x020fc80000010000 */
[----:B------:R-:W-:Y:S01]  /*42b0*/  FADD.FTZ R110, R26, R67 ;  /* 0x000000431a6e7221 */ /* 0x000fe20000010000 */
[----:B------:R-:W-:Y:S02]  /*42c0*/  FADD.FTZ R67, R27, R108 ;  /* 0x0000006c1b437221 */ /* 0x000fe40000010000 */
[----:B------:R-:W5:Y:S01]  /*42d0*/  MUFU.EX2 R92, R92 ;  /* 0x0000005c005c7308 */ /* 0x000f620000000800 */
[----:B------:R-:W-:Y:S01]  /*42e0*/  FADD.FTZ R29, R129, R110 ;  /* 0x0000006e811d7221 */ /* 0x000fe20000010000 */
[C---:B--2---:R-:W-:Y:S01]  /*42f0*/  FADD.FTZ R108, R88.reuse, R67 ;  /* 0x00000043586c7221 */ /* 0x044fe20000010000 */
[----:B------:R-:W-:Y:S02]  /*4300*/  F2FP.SATFINITE.E4M3.F32.PACK_AB_MERGE_C R88, R88, R27, RZ ;  /* 0x0000001b5858723e */ /* 0x000fe400048070ff */
[----:B---3--:R-:W-:Y:S01]  /*4310*/  FADD.FTZ R110, R28, R29 ;  /* 0x0000001d1c6e7221 */ /* 0x008fe20000010000 */
[----:B-1----:R-:W-:Y:S02]  /*4320*/  FADD.FTZ R29, R19, R108 ;  /* 0x0000006c131d7221 */ /* 0x002fe40000010000 */
[----:B------:R-:W1:Y:S01]  /*4330*/  MUFU.EX2 R137, R137 ;  /* 0x0000008900897308 */ /* 0x000e620000000800 */
[----:B----4-:R-:W-:Y:S01]  /*4340*/  FADD.FTZ R67, R133, R110 ;  /* 0x0000006e85437221 */ /* 0x010fe20000010000 */
[----:B0-----:R-:W-:-:S03]  /*4350*/  FADD.FTZ R29, R82, R29 ;  /* 0x0000001d521d7221 */ /* 0x001fc60000010000 */
[----:B------:R-:W-:-:S03]  /*4360*/  FADD.FTZ R110, R30, R67 ;  /* 0x000000431e6e7221 */ /* 0x000fc60000010000 */
[----:B------:R-:W0:Y:S01]  /*4370*/  MUFU.EX2 R93, R93 ;  /* 0x0000005d005d7308 */ /* 0x000e220000000800 */
[----:B-----5:R-:W-:-:S07]  /*4380*/  FADD.FTZ R112, R92, R29 ;  /* 0x0000001d5c707221 */ /* 0x020fce0000010000 */
[----:B------:R-:W2:Y:S01]  /*4390*/  MUFU.EX2 R32, R183 ;  /* 0x000000b700207308 */ /* 0x000ea20000000800 */
[C---:B-1----:R-:W-:Y:S01]  /*43a0*/  FADD.FTZ R67, R137.reuse, R110 ;  /* 0x0000006e89437221 */ /* 0x042fe20000010000 */
[----:B------:R-:W-:-:S04]  /*43b0*/  F2FP.SATFINITE.E4M3.F32.PACK_AB_MERGE_C R208, R137, R30, RZ ;  /* 0x0000001e89d0723e */ /* 0x000fc800048070ff */
[----:B------:R-:W-:Y:S01]  /*43c0*/  F2FP.SATFINITE.E4M3.F32.PACK_AB_MERGE_C R208, R133, R28, R208 ;  /* 0x0000001c85d0723e */ /* 0x000fe200048070d0 */
[----:B------:R-:W-:Y:S01]  /*43d0*/  IMAD.MOV.U32 R28, RZ, RZ, R25 ;  /* 0x000000ffff1c7224 */ /* 0x000fe200078e0019 */
[----:B------:R-:W1:Y:S01]  /*43e0*/  MUFU.EX2 R23, R23 ;  /* 0x0000001700177308 */ /* 0x000e620000000800 */
[C---:B0-----:R-:W-:Y:S01]  /*43f0*/  FADD.FTZ R112, R93.reuse, R112 ;  /* 0x000000705d707221 */ /* 0x041fe20000010000 */
[----:B------:R-:W-:-:S04]  /*4400*/  F2FP.SATFINITE.E4M3.F32.PACK_AB_MERGE_C R92, R93, R92, RZ ;  /* 0x0000005c5d5c723e */ /* 0x000fc800048070ff */
[----:B------:R-:W-:Y:S01]  /*4410*/  F2FP.SATFINITE.E4M3.F32.PACK_AB_MERGE_C R209, R82, R19, R92 ;  /* 0x0000001352d1723e */ /* 0x000fe2000480705c */
[----:B------:R-:W-:Y:S01]  /*4420*/  IMAD.MOV.U32 R82, RZ, RZ, R25 ;  /* 0x000000ffff527224 */ /* 0x000fe200078e0019 */
        /* <DEDUP_REMOVED lines=9> */
[----:B-1----:R-:W-:Y:S01]  /*44c0*/  FADD.FTZ R112, R34, R71 ;  /* 0x0000004722707221 */ /* 0x002fe20000010000 */
[----:B------:R-:W-:-:S06]  /*44d0*/  IMAD.MOV.U32 R71, RZ, RZ, R25 ;  /* 0x000000ffff477224 */ /* 0x000fcc00078e0019 */
[----:B------:R-:W-:Y:S08]  /*44e0*/  MUFU.EX2 R100, R100 ;  /* 0x0000006400647308 */ /* 0x000ff00000000800 */
[----:B------:R-:W1:Y:S01]  /*44f0*/  MUFU.EX2 R40, R181 ;  /* 0x000000b500287308 */ /* 0x000e620000000800 */
[C---:B0-----:R-:W-:Y:S01]  /*4500*/  FADD.FTZ R67, R145.reuse, R112 ;  /* 0x0000007091437221 */ /* 0x041fe20000010000 */
[----:B------:R-:W-:Y:S01]  /*4510*/  F2FP.SATFINITE.E4M3.F32.PACK_AB_MERGE_C R210, R145, R34, RZ ;  /* 0x0000002291d2723e */ /* 0x000fe200048070ff */
[----:B------:R-:W-:-:S03]  /*4520*/  IMAD.MOV.U32 R34, RZ, RZ, R25 ;  /* 0x000000ffff227224 */ /* 0x000fc600078e0019 */
[----:B------:R-:W-:Y:S01]  /*4530*/  F2FP.SATFINITE.E4M3.F32.PACK_AB_MERGE_C R210, R141, R32, R210 ;  /* 0x000000208dd2723e */ /* 0x000fe200048070d2 */
[----:B------:R-:W-:Y:S01]  /*4540*/  IMAD.MOV.U32 R32, RZ, RZ, R25 ;  /* 0x000000ffff207224 */ /* 0x000fe200078e0019 */
[----:B------:R-:W-:Y:S08]  /*4550*/  MUFU.EX2 R77, R77 ;  /* 0x0000004d004d7308 */ /* 0x000ff00000000800 */
[----:B------:R-:W0:Y:S01]  /*4560*/  MUFU.EX2 R143, R143 ;  /* 0x0000008f008f7308 */ /* 0x000e220000000800 */
[----:B-1----:R-:W-:Y:S01]  /*4570*/  FADD.FTZ R24, R40, R67 ;  /* 0x0000004328187221 */ /* 0x002fe20000010000 */
[----:B------:R-:W-:-:S06]  /*4580*/  IMAD.MOV.U32 R67, RZ, RZ, R25 ;  /* 0x000000ffff437224 */ /* 0x000fcc00078e0019 */
[----:B------:R-:W-:Y:S08]  /*4590*/  MUFU.EX2 R90, R90 ;  /* 0x0000005a005a7308 */ /* 0x000ff00000000800 */
[----:B------:R-:W-:Y:S08]  /*45a0*/  MUFU.EX2 R81, R81 ;  /* 0x0000005100517308 */ /* 0x000ff00000000800 */
[----:B------:R1:W-:Y:S08]  /*45b0*/  MUFU.EX2 R29, R49 ;  /* 0x00000031001d7308 */ /* 0x0003f00000000800 */
[----:B------:R-:W2:Y:S01]  /*45c0*/  MUFU.EX2 R147, R147 ;  /* 0x0000009300937308 */ /* 0x000ea20000000800 */
[----:B-1----:R-:W-:Y:S01]  /*45d0*/  FADD.FTZ R49, R95, R110 ;  /* 0x0000006e5f317221 */ /* 0x002fe20000010000 */
[----:B------:R-:W-:-:S03]  /*45e0*/  F2FP.SATFINITE.E4M3.F32.PACK_AB_MERGE_C R95, R100, R95, RZ ;  /* 0x0000005f645f723e */ /* 0x000fc600048070ff */
[----:B------:R-:W-:Y:S01]  /*45f0*/  FADD.FTZ R12, R100, R49 ;  /* 0x00000031640c7221 */ /* 0x000fe20000010000 */
[----:B0-----:R-:W-:Y:S02]  /*4600*/  FADD.FTZ R49, R143, R24 ;  /* 0x000000188f317221 */ /* 0x001fe40000010000 */
[----:B------:R-:W0:Y:S02]  /*4610*/  MUFU.EX2 R102, R102 ;  /* 0x0000006600667308 */ /* 0x000e240000000800 */
[----:B------:R-:W-:Y:S01]  /*4620*/  FADD.FTZ R26, R48, R49 ;  /* 0x00000031301a7221 */ /* 0x000fe20000010000 */
[----:B------:R-:W-:-:S05]  /*4630*/  IMAD.MOV.U32 R49, RZ, RZ, R25 ;  /* 0x000000ffff317224 */ /* 0x000fca00078e0019 */
[----:B------:R-:W1:Y:S01]  /*4640*/  MUFU.EX2 R79, R79 ;  /* 0x0000004f004f7308 */ /* 0x000e620000000800 */
[C---:B--2---:R-:W-:Y:S01]  /*4650*/  F2FP.SATFINITE.E4M3.F32.PACK_AB_MERGE_C R212, R147.reuse, R48, RZ ;  /* 0x0000003093d4723e */ /* 0x044fe200048070ff */
[----:B------:R-:W-:Y:S01]  /*4660*/  FADD.FTZ R147, R147, R26 ;  /* 0x0000001a93937221 */ /* 0x000fe20000010000 */
[----:B------:R-:W-:Y:S02]  /*4670*/  IMAD.MOV.U32 R48, RZ, RZ, R25 ;  /* 0x000000ffff307224 */ /* 0x000fe400078e0019 */
[----:B------:R-:W-:Y:S01]  /*4680*/  F2FP.SATFINITE.E4M3.F32.PACK_AB_MERGE_C R212, R143, R40, R212 ;  /* 0x000000288fd4723e */ /* 0x000fe200048070d4 */
[----:B------:R-:W-:Y:S01]  /*4690*/  FADD.FTZ R26, R50, R147 ;  /* 0x00000093321a7221 */ /* 0x000fe20000010000 */
[----:B------:R-:W-:Y:S01]  /*46a0*/  IMAD.MOV.U32 R40, RZ, RZ, R25 ;  /* 0x000000ffff287224 */ /* 0x000fe200078e0019 */
[----:B------:R2:W-:Y:S08]  /*46b0*/  MUFU.EX2 R8, R47 ;  /* 0x0000002f00087308 */ /* 0x0005f00000000800 */
[----:B------:R-:W3:Y:S01]  /*46c0*/  MUFU.EX2 R149, R149 ;  /* 0x0000009500957308 */ /* 0x000ee20000000800 */
[----:B--2---:R-:W-:-:S04]  /*46d0*/  FADD.FTZ R47, R77, R12 ;  /* 0x0000000c4d2f7221 */ /* 0x004fc80000010000 */
[----:B------:R-:W-:-:S03]  /*46e0*/  FADD.FTZ R24, R90, R47 ;  /* 0x0000002f5a187221 */ /* 0x000fc60000010000 */
[----:B------:R-:W2:Y:S01]  /*46f0*/  MUFU.EX2 R94, R94 ;  /* 0x0000005e005e7308 */ /* 0x000ea20000000800 */
[----:B------:R-:W-:Y:S01]  /*4700*/  FADD.FTZ R47, R81, R24 ;  /* 0x00000018512f7221 */ /* 0x000fe20000010000 */
[----:B0-----:R-:W-:-:S03]  /*4710*/  F2FP.SATFINITE.E4M3.F32.PACK_AB_MERGE_C R81, R102, R81, RZ ;  /* 0x000000516651723e */ /* 0x001fc600048070ff */
[----:B------:R-:W-:Y:S01]  /*4720*/  FADD.FTZ R24, R102, R47 ;  /* 0x0000002f66187221 */ /* 0x000fe20000010000 */
[----:B------:R-:W-:Y:S01]  /*4730*/  F2FP.SATFINITE.E4M3.F32.PACK_AB_MERGE_C R213, R90, R77, R81 ;  /* 0x0000004d5ad5723e */ /* 0x000fe20004807051 */
[--C-:B------:R-:W-:Y:S01]  /*4740*/  IMAD.MOV.U32 R47, RZ, RZ, R25.reuse ;  /* 0x000000ffff2f7224 */ /* 0x100fe200078e0019 */
[----:B------:R-:W0:Y:S01]  /*4750*/  MUFU.EX2 R83, R83 ;  /* 0x0000005300537308 */ /* 0x000e220000000800 */
[----:B-1----:R-:W-:Y:S01]  /*4760*/  FADD.FTZ R21, R79, R24 ;  /* 0x000000184f157221 */ /* 0x002fe20000010000 */
[----:B---3--:R-:W-:Y:S01]  /*4770*/  FADD.FTZ R27, R149, R26 ;  /* 0x0000001a951b7221 */ /* 0x008fe20000010000 */
[--C-:B------:R-:W-:Y:S02]  /*4780*/  IMAD.MOV.U32 R77, RZ, RZ, R25.reuse ;  /* 0x000000ffff4d7224 */ /* 0x100fe400078e0019 */
[----:B------:R-:W-:Y:S02]  /*4790*/  IMAD.MOV.U32 R81, RZ, RZ, R25 ;  /* 0x000000ffff517224 */ /* 0x000fe400078e0019 */
[----:B------:R-:W-:Y:S01]  /*47a0*/  FADD.FTZ R30, R52, R27 ;  /* 0x0000001b341e7221 */ /* 0x000fe20000010000 */
[----:B------:R-:W1:Y:S01]  /*47b0*/  MUFU.EX2 R151, R151 ;  /* 0x0000009700977308 */ /* 0x000e620000000800 */
[----:B--2---:R-:W-:-:S07]  /*47c0*/  FADD.FTZ R26, R94, R21 ;  /* 0x000000155e1a7221 */ /* 0x004fce0000010000 */
[----:B------:R-:W2:Y:S01]  /*47d0*/  MUFU.EX2 R104, R104 ;  /* 0x0000006800687308 */ /* 0x000ea20000000800 */
[----:B0-----:R-:W-:-:S07]  /*47e0*/  FADD.FTZ R21, R83, R26 ;  /* 0x0000001a53157221 */ /* 0x001fce0000010000 */
[----:B------:R0:W3:Y:S01]  /*47f0*/  MUFU.EX2 R54, R179 ;  /* 0x000000b300367308 */ /* 0x0000e20000000800 */
[C---:B-1----:R-:W-:Y:S01]  /*4800*/  F2FP.SATFINITE.E4M3.F32.PACK_AB_MERGE_C R52, R151.reuse, R52, RZ ;  /* 0x000000349734723e */ /* 0x042fe200048070ff */
[----:B------:R-:W-:Y:S01]  /*4810*/  FADD.FTZ R151, R151, R30 ;  /* 0x0000001e97977221 */ /* 0x000fe20000010000 */
[--C-:B------:R-:W-:Y:S02]  /*4820*/  IMAD.MOV.U32 R30, RZ, RZ, R25.reuse ;  /* 0x000000ffff1e7224 */ /* 0x100fe400078e0019 */
[----:B------:R-:W-:Y:S01]  /*4830*/  F2FP.SATFINITE.E4M3.F32.PACK_AB_MERGE_C R214, R149, R50, R52 ;  /* 0x0000003295d6723e */ /* 0x000fe20004807034 */
[----:B------:R-:W-:Y:S02]  /*4840*/  IMAD.MOV.U32 R50, RZ, RZ, R25 ;  /* 0x000000ffff327224 */ /* 0x000fe400078e0019 */
[----:B------:R-:W1:Y:S01]  /*4850*/  MUFU.EX2 R61, R61 ;  /* 0x0000003d003d7308 */ /* 0x000e620000000800 */
[C---:B--2---:R-:W-:Y:S01]  /*4860*/  F2FP.SATFINITE.E4M3.F32.PACK_AB_MERGE_C R83, R104.reuse, R83, RZ ;  /* 0x000000536853723e */ /* 0x044fe200048070ff */
[----:B------:R-:W-:Y:S01]  /*4870*/  FADD.FTZ R104, R104, R21 ;  /* 0x0000001568687221 */ /* 0x000fe20000010000 */
[----:B0-----:R-:W-:Y:S01]  /*4880*/  FFMA.FTZ R179, R2, R231, -R237 ;  /* 0x000000e702b37223 */ /* 0x001fe200000108ed */
[----:B------:R-:W-:Y:S01]  /*4890*/  IMAD.MOV.U32 R52, RZ, RZ, R25 ;  /* 0x000000ffff347224 */ /* 0x000fe200078e0019 */
[----:B------:R-:W-:Y:S01]  /*48a0*/  F2FP.SATFINITE.E4M3.F32.PACK_AB_MERGE_C R215, R94, R79, R83 ;  /* 0x0000004f5ed7723e */ /* 0x000fe20004807053 */
[----:B------:R-:W-:-:S02]  /*48b0*/  IMAD.MOV.U32 R79, RZ, RZ, R25 ;  /* 0x000000ffff4f7224 */ /* 0x000fc400078e0019 */
[----:B------:R-:W0:Y:S01]  /*48c0*/  MUFU.EX2 R153, R153 ;  /* 0x0000009900997308 */ /* 0x000e220000000800 */
[----:B---3--:R-:W-:Y:S01]  /*48d0*/  FADD.FTZ R26, R54, R151 ;  /* 0x00000097361a7221 */ /* 0x008fe20000010000 */
[----:B------:R-:W-:-:S06]  /*48e0*/  IMAD.MOV.U32 R83, RZ, RZ, R25 ;  /* 0x000000ffff537224 */ /* 0x000fcc00078e0019 */
        /* <DEDUP_REMOVED lines=8> */
[----:B------:R1:W3:Y:S01]  /*4970*/  MUFU.EX2 R58, R203 ;  /* 0x000000cb003a7308 */ /* 0x0002e20000000800 */
[----:B0-----:R-:W-:Y:S01]  /*4980*/  FADD.FTZ R21, R69, R10 ;  /* 0x0000000a45157221 */ /* 0x001fe20000010000 */
[----:B------:R-:W-:-:S03]  /*4990*/  F2FP.SATFINITE.E4M3.F32.PACK_AB_MERGE_C R69, R106, R69, RZ ;  /* 0x000000456a45723e */ /* 0x000fc600048070ff */
[----:B------:R-:W-:Y:S01]  /*49a0*/  FADD.FTZ R106, R106, R21 ;  /* 0x000000156a6a7221 */ /* 0x000fe20000010000 */
[----:B------:R-:W-:Y:S01]  /*49b0*/  F2FP.SATFINITE.E4M3.F32.PACK_AB_MERGE_C R217, R96, R61, R69 ;  /* 0x0000003d60d9723e */ /* 0x000fe20004807045 */
[--C-:B------:R-:W-:Y:S01]  /*49c0*/  IMAD.MOV.U32 R61, RZ, RZ, R25.reuse ;  /* 0x000000ffff3d7224 */ /* 0x100fe200078e0019 */
[----:B------:R0:W4:Y:S01]  /*49d0*/  MUFU.EX2 R45, R73 ;  /* 0x00000049002d7308 */ /* 0x0001220000000800 */
[C---:B--2---:R-:W-:Y:S01]  /*49e0*/  F2FP.SATFINITE.E4M3.F32.PACK_AB_MERGE_C R56, R155.reuse, R56, RZ ;  /* 0x000000389b38723e */ /* 0x044fe200048070ff */
[----:B------:R-:W-:Y:S01]  /*49f0*/  FADD.FTZ R155, R155, R14 ;  /* 0x0000000e9b9b7221 */ /* 0x000fe20000010000 */
[----:B-1----:R-:W-:Y:S01]  /*4a00*/  F2FP.SATFINITE.E4M3.F32.PACK_AB_MERGE_C R203, R70, R11, R80 ;  /* 0x0000000b46cb723e */ /* 0x002fe20004807050 */
[--C-:B------:R-:W-:Y:S01]  /*4a10*/  IMAD.MOV.U32 R69, RZ, RZ, R25.reuse ;  /* 0x000000ffff457224 */ /* 0x100fe200078e0019 */
[----:B------:R-:W-:Y:S01]  /*4a20*/  F2FP.SATFINITE.E4M3.F32.PACK_AB_MERGE_C R216, R153, R54, R56 ;  /* 0x0000003699d8723e */ /* 0x000fe20004807038 */
[----:B------:R-:W-:Y:S02]  /*4a30*/  IMAD.MOV.U32 R54, RZ, RZ, R25 ;  /* 0x000000ffff367224 */ /* 0x000fe400078e0019 */
[----:B------:R-:W1:Y:S01]  /*4a40*/  MUFU.EX2 R157, R157 ;  /* 0x0000009d009d7308 */ /* 0x000e620000000800 */
[----:B---3--:R-:W-:Y:S01]  /*4a50*/  FADD.FTZ R10, R58, R155 ;  /* 0x0000009b3a0a7221 */ /* 0x008fe20000010000 */
[----:B------:R-:W-:-:S02]  /*4a60*/  IMAD.MOV.U32 R56, RZ, RZ, R25 ;  /* 0x000000ffff387224 */ /* 0x000fc400078e0019 */
[--C-:B------:R-:W-:Y:S02]  /*4a70*/  IMAD.MOV.U32 R70, RZ, RZ, R25.reuse ;  /* 0x000000ffff467224 */ /* 0x100fe400078e0019 */
[--C-:B0-----:R-:W-:Y:S02]  /*4a80*/  IMAD.MOV.U32 R73, RZ, RZ, R25.reuse ;  /* 0x000000ffff497224 */ /* 0x101fe400078e0019 */
[----:B------:R-:W0:Y:S01]  /*4a90*/  MUFU.EX2 R98, R98 ;  /* 0x0000006200627308 */ /* 0x000e220000000800 */
[----:B----4-:R-:W-:Y:S01]  /*4aa0*/  FADD.FTZ R21, R45, R106 ;  /* 0x0000006a2d157221 */ /* 0x010fe20000010000 */
[----:B------:R-:W-:-:S06]  /*4ab0*/  IMAD.MOV.U32 R80, RZ, RZ, R25 ;  /* 0x000000ffff507224 */ /* 0x000fcc00078e0019 */
[----:B------:R2:W3:Y:S01]  /*4ac0*/  MUFU.EX2 R60, R207 ;  /* 0x000000cf003c7308 */ /* 0x0004e20000000800 */
[----:B-1----:R-:W-:-:S07]  /*4ad0*/  FADD.FTZ R27, R157, R10 ;  /* 0x0000000a9d1b7221 */ /* 0x002fce0000010000 */
[----:B------:R-:W1:Y:S01]  /*4ae0*/  MUFU.EX2 R63, R63 ;  /* 0x0000003f003f7308 */ /* 0x000e620000000800 */
[----:B0-----:R-:W-:Y:S01]  /*4af0*/  FADD.FTZ R14, R98, R21 ;  /* 0x00000015620e7221 */ /* 0x001fe20000010000 */
[----:B--2---:R-:W-:Y:S01]  /*4b00*/  F2FP.SATFINITE.E4M3.F32.PACK_AB_MERGE_C R207, R78, R15, R88 ;  /* 0x0000000f4ecf723e */ /* 0x004fe20004807058 */
[----:B------:R-:W-:-:S05]  /*4b10*/  IMAD.MOV.U32 R78, RZ, RZ, R25 ;  /* 0x000000ffff4e7224 */ /* 0x000fca00078e0019 */
[----:B------:R0:W2:Y:S01]  /*4b20*/  MUFU.EX2 R35, R211 ;  /* 0x000000d300237308 */ /* 0x0000a20000000800 */
[----:B---3--:R-:W-:-:S07]  /*4b30*/  FADD.FTZ R20, R60, R27 ;  /* 0x0000001b3c147221 */ /* 0x008fce0000010000 */
[----:B------:R3:W4:Y:S01]  /*4b40*/  MUFU.EX2 R108, R75 ;  /* 0x0000004b006c7308 */ /* 0x0007220000000800 */
[----:B-1----:R-:W-:Y:S01]  /*4b50*/  FADD.FTZ R21, R63, R14 ;  /* 0x0000000e3f157221 */ /* 0x002fe20000010000 */
[----:B0-----:R-:W-:Y:S01]  /*4b60*/  F2FP.SATFINITE.E4M3.F32.PACK_AB_MERGE_C R211, R86, R23, R95 ;  /* 0x0000001756d3723e */ /* 0x001fe2000480705f */
[----:B------:R-:W-:-:S05]  /*4b70*/  IMAD.MOV.U32 R86, RZ, RZ, R25 ;  /* 0x000000ffff567224 */ /* 0x000fca00078e0019 */
[----:B------:R-:W0:Y:S01]  /*4b80*/  MUFU.EX2 R38, R38 ;  /* 0x0000002600267308 */ /* 0x000e220000000800 */
[C---:B--2---:R-:W-:Y:S01]  /*4b90*/  F2FP.SATFINITE.E4M3.F32.PACK_AB_MERGE_C R60, R35.reuse, R60, RZ ;  /* 0x0000003c233c723e */ /* 0x044fe200048070ff */
[----:B------:R-:W-:Y:S01]  /*4ba0*/  FADD.FTZ R35, R35, R20 ;  /* 0x0000001423237221 */ /* 0x000fe20000010000 */
[--C-:B---3--:R-:W-:Y:S02]  /*4bb0*/  IMAD.MOV.U32 R75, RZ, RZ, R25.reuse ;  /* 0x000000ffff4b7224 */ /* 0x108fe400078e0019 */
[----:B------:R-:W-:Y:S01]  /*4bc0*/  F2FP.SATFINITE.E4M3.F32.PACK_AB_MERGE_C R218, R157, R58, R60 ;  /* 0x0000003a9dda723e */ /* 0x000fe2000480703c */
[----:B------:R-:W-:Y:S02]  /*4bd0*/  IMAD.MOV.U32 R58, RZ, RZ, R25 ;  /* 0x000000ffff3a7224 */ /* 0x000fe400078e0019 */
[----:B------:R-:W1:Y:S01]  /*4be0*/  MUFU.EX2 R39, R39 ;  /* 0x0000002700277308 */ /* 0x000e620000000800 */
[C---:B----4-:R-:W-:Y:S01]  /*4bf0*/  F2FP.SATFINITE.E4M3.F32.PACK_AB_MERGE_C R63, R108.reuse, R63, RZ ;  /* 0x0000003f6c3f723e */ /* 0x050fe200048070ff */
[----:B------:R-:W-:Y:S01]  /*4c00*/  FADD.FTZ R108, R108, R21 ;  /* 0x000000156c6c7221 */ /* 0x000fe20000010000 */
[----:B------:R-:W-:-:S02]  /*4c10*/  IMAD.MOV.U32 R60, RZ, RZ, R25 ;  /* 0x000000ffff3c7224 */ /* 0x000fc400078e0019 */
[----:B------:R-:W-:Y:S01]  /*4c20*/  F2FP.SATFINITE.E4M3.F32.PACK_AB_MERGE_C R219, R98, R45, R63 ;  /* 0x0000002d62db723e */ /* 0x000fe2000480703f */
[----:B------:R-:W-:Y:S01]  /*4c30*/  FADD.FTZ R21, R29, R108 ;  /* 0x0000006c1d157221 */ /* 0x000fe20000010000 */
[----:B------:R-:W-:Y:S01]  /*4c40*/  IMAD.MOV.U32 R45, RZ, RZ, R25 ;  /* 0x000000ffff2d7224 */ /* 0x000fe200078e0019 */
[----:B------:R-:W-:Y:S01]  /*4c50*/  MUFU.EX2 R42, R42 ;  /* 0x0000002a002a7308 */ /* 0x000fe20000000800 */
[----:B0-----:R-:W-:Y:S01]  /*4c60*/  FADD.FTZ R14, R38, R35 ;  /* 0x00000023260e7221 */ /* 0x001fe20000010000 */
[----:B------:R-:W-:Y:S01]  /*4c70*/  FADD.FTZ R20, R8, R21 ;  /* 0x0000001508147221 */ /* 0x000fe20000010000 */
[--C-:B------:R-:W-:Y:S02]  /*4c80*/  IMAD.MOV.U32 R35, RZ, RZ, R25.reuse ;  /* 0x000000ffff237224 */ /* 0x100fe400078e0019 */
[----:B------:R-:W-:-:S03]  /*4c90*/  IMAD.MOV.U32 R63, RZ, RZ, R25 ;  /* 0x000000ffff3f7224 */ /* 0x000fc600078e0019 */
[----:B------:R-:W0:Y:S01]  /*4ca0*/  MUFU.EX2 R43, R43 ;  /* 0x0000002b002b7308 */ /* 0x000e220000000800 */
[----:B-1----:R-:W-:-:S07]  /*4cb0*/  FADD.FTZ R27, R39, R14 ;  /* 0x0000000e271b7221 */ /* 0x002fce0000010000 */
[----:B------:R-:W1:Y:S08]  /*4cc0*/  MUFU.EX2 R53, R53 ;  /* 0x0000003500357308 */ /* 0x000e700000000800 */
[----:B------:R-:W2:Y:S01]  /*4cd0*/  MUFU.EX2 R12, R51 ;  /* 0x00000033000c7308 */ /* 0x000ea20000000800 */
[----:B0-----:R-:W-:Y:S01]  /*4ce0*/  F2FP.SATFINITE.E4M3.F32.PACK_AB_MERGE_C R26, R43, R42, RZ ;  /* 0x0000002a2b1a723e */ /* 0x001fe200048070ff */
[----:B------:R-:W-:Y:S01]  /*4cf0*/  FADD.FTZ R42, R42, R27 ;  /* 0x0000001b2a2a7221 */ /* 0x000fe20000010000 */
[----:B------:R-:W-:-:S02]  /*4d00*/  IMAD.MOV.U32 R27, RZ, RZ, R25 ;  /* 0x000000ffff1b7224 */ /* 0x000fc400078e0019 */
[----:B------:R-:W-:Y:S01]  /*4d10*/  F2FP.SATFINITE.E4M3.F32.PACK_AB_MERGE_C R220, R39, R38, R26 ;  /* 0x0000002627dc723e */ /* 0x000fe2000480701a */
[----:B------:R-:W-:Y:S01]  /*4d20*/  FADD.FTZ R43, R43, R42 ;  /* 0x0000002a2b2b7221 */ /* 0x000fe20000010000 */
[--C-:B------:R-:W-:Y:S01]  /*4d30*/  IMAD.MOV.U32 R26, RZ, RZ, R25.reuse ;  /* 0x000000ffff1a7224 */ /* 0x100fe200078e0019 */
[----:B------:R-:W-:Y:S01]  /*4d40*/  MUFU.EX2 R64, R64 ;  /* 0x0000004000407308 */ /* 0x000fe20000000800 */
[----:B-1----:R-:W-:Y:S01]  /*4d50*/  FADD.FTZ R21, R53, R20 ;  /* 0x0000001435157221 */ /* 0x002fe20000010000 */
[--C-:B------:R-:W-:Y:S02]  /*4d60*/  IMAD.MOV.U32 R39, RZ, RZ, R25.reuse ;  /* 0x000000ffff277224 */ /* 0x100fe400078e0019 */
[--C-:B------:R-:W-:Y:S02]  /*4d70*/  IMAD.MOV.U32 R38, RZ, RZ, R25.reuse ;  /* 0x000000ffff267224 */ /* 0x100fe400078e0019 */
[----:B------:R-:W-:Y:S02]  /*4d80*/  IMAD.MOV.U32 R42, RZ, RZ, R25 ;  /* 0x000000ffff2a7224 */ /* 0x000fe400078e0019 */
[----:B------:R-:W0:Y:S01]  /*4d90*/  MUFU.EX2 R171, R171 ;  /* 0x000000ab00ab7308 */ /* 0x000e220000000800 */
[C---:B--2---:R-:W-:Y:S01]  /*4da0*/  F2FP.SATFINITE.E4M3.F32.PACK_AB_MERGE_C R53, R12.reuse, R53, RZ ;  /* 0x000000350c35723e */ /* 0x044fe200048070ff */
[----:B------:R-:W-:Y:S01]  /*4db0*/  FADD.FTZ R12, R12, R21 ;  /* 0x000000150c0c7221 */ /* 0x000fe20000010000 */
[----:B------:R-:W-:-:S02]  /*4dc0*/  IMAD.MOV.U32 R51, RZ, RZ, R25 ;  /* 0x000000ffff337224 */ /* 0x000fc400078e0019 */
[----:B------:R-:W-:Y:S01]  /*4dd0*/  F2FP.SATFINITE.E4M3.F32.PACK_AB_MERGE_C R221, R8, R29, R53 ;  /* 0x0000001d08dd723e */ /* 0x000fe20004807035 */
[--C-:B------:R-:W-:Y:S02]  /*4de0*/  IMAD.MOV.U32 R29, RZ, RZ, R25.reuse ;  /* 0x000000ffff1d7224 */ /* 0x100fe400078e0019 */
[----:B------:R-:W1:Y:S01]  /*4df0*/  MUFU.EX2 R62, R62 ;  /* 0x0000003e003e7308 */ /* 0x000e620000000800 */
[----:B------:R-:W-:-:S07]  /*4e00*/  IMAD.MOV.U32 R53, RZ, RZ, R25 ;  /* 0x000000ffff357224 */ /* 0x000fce00078e0019 */
[----:B------:R-:W2:Y:S01]  /*4e10*/  MUFU.EX2 R57, R57 ;  /* 0x0000003900397308 */ /* 0x000ea20000000800 */
[----:B0-----:R-:W-:-:S07]  /*4e20*/  F2FP.SATFINITE.E4M3.F32.PACK_AB_MERGE_C R21, R171, R64, RZ ;  /* 0x00000040ab15723e */ /* 0x001fce00048070ff */
[----:B------:R-:W0:Y:S01]  /*4e30*/  MUFU.EX2 R169, R169 ;  /* 0x000000a900a97308 */ /* 0x000e220000000800 */
[----:B-1----:R-:W-:Y:S01]  /*4e40*/  FADD.FTZ R20, R62, R43 ;  /* 0x0000002b3e147221 */ /* 0x002fe20000010000 */
[----:B------:R-:W-:-:S06]  /*4e50*/  IMAD.MOV.U32 R43, RZ, RZ, R25 ;  /* 0x000000ffff2b7224 */ /* 0x000fcc00078e0019 */
[----:B------:R1:W3:Y:S01]  /*4e60*/  MUFU.EX2 R24, R55 ;  /* 0x0000003700187308 */ /* 0x0002e20000000800 */
[----:B--2---:R-:W-:-:S07]  /*4e70*/  FADD.FTZ R7, R57, R12 ;  /* 0x0000000c39077221 */ /* 0x004fce0000010000 */
[----:B------:R-:W2:Y:S01]  /*4e80*/  MUFU.EX2 R65, R65 ;  /* 0x0000004100417308 */ /* 0x000ea20000000800 */
[C---:B0-----:R-:W-:Y:S01]  /*4e90*/  F2FP.SATFINITE.E4M3.F32.PACK_AB_MERGE_C R222, R169.reuse, R62, R21 ;  /* 0x0000003ea9de723e */ /* 0x041fe20004807015 */
[----:B------:R-:W-:Y:S01]  /*4ea0*/  FADD.FTZ R169, R169, R20 ;  /* 0x00000014a9a97221 */ /* 0x000fe20000010000 */
[--C-:B-1----:R-:W-:Y:S02]  /*4eb0*/  IMAD.MOV.U32 R55, RZ, RZ, R25.reuse ;  /* 0x000000ffff377224 */ /* 0x102fe400078e0019 */
[----:B------:R-:W-:Y:S02]  /*4ec0*/  IMAD.MOV.U32 R62, RZ, RZ, R25 ;  /* 0x000000ffff3e7224 */ /* 0x000fe400078e0019 */
[----:B------:R-:W-:Y:S01]  /*4ed0*/  FADD.FTZ R64, R64, R169 ;  /* 0x000000a940407221 */ /* 0x000fe20000010000 */
[----:B------:R0:W1:Y:S01]  /*4ee0*/  MUFU.EX2 R6, R59 ;  /* 0x0000003b00067308 */ /* 0x0000620000000800 */
[----:B---3--:R-:W-:Y:S02]  /*4ef0*/  FADD.FTZ R20, R24, R7 ;  /* 0x0000000718147221 */ /* 0x008fe40000010000 */
[----:B------:R-:W-:Y:S01]  /*4f00*/  FADD.FTZ R171, R171, R64 ;  /* 0x00000040abab7221 */ /* 0x000fe20000010000 */
[----:B------:R-:W-:-:S04]  /*4f10*/  IMAD.MOV.U32 R64, RZ, RZ, R25 ;  /* 0x000000ffff407224 */ /* 0x000fc800078e0019 */
[----:B------:R-:W-:Y:S01]  /*4f20*/  MUFU.EX2 R68, R68 ;  /* 0x0000004400447308 */ /* 0x000fe20000000800 */
[----:B--2---:R-:W-:Y:S01]  /*4f30*/  FADD.FTZ R7, R65, R20 ;  /* 0x0000001441077221 */ /* 0x004fe20000010000 */
[----:B0-----:R-:W-:-:S06]  /*4f40*/  IMAD.MOV.U32 R59, RZ, RZ, R25 ;  /* 0x000000ffff3b7224 */ /* 0x001fcc00078e0019 */
[----:B------:R-:W0:Y:S01]  /*4f50*/  MUFU.EX2 R175, R175 ;  /* 0x000000af00af7308 */ /* 0x000e220000000800 */
[C---:B-1----:R-:W-:Y:S01]  /*4f60*/  F2FP.SATFINITE.E4M3.F32.PACK_AB_MERGE_C R65, R6.reuse, R65, RZ ;  /* 0x000000410641723e */ /* 0x042fe200048070ff */
        /* <DEDUP_REMOVED lines=18> */
[----:B------:R-:W0:Y:S01]  /*5090*/  MUFU.EX2 R14, R159 ;  /* 0x0000009f000e7308 */ /* 0x000e220000000800 */
[----:B---3--:R-:W-:Y:S02]  /*50a0*/  FADD.FTZ R6, R10, R7 ;  /* 0x000000070a067221 */ /* 0x008fe40000010000 */
[----:B------:R-:W-:Y:S01]  /*50b0*/  FADD.FTZ R175, R175, R68 ;  /* 0x00000044afaf7221 */ /* 0x000fe20000010000 */
[----:B------:R-:W-:-:S04]  /*50c0*/  IMAD.MOV.U32 R68, RZ, RZ, R25 ;  /* 0x000000ffff447224 */ /* 0x000fc800078e0019 */
        /* <DEDUP_REMOVED lines=14> */
[----:B--2---:R-:W-:-:S07]  /*51b0*/  FADD.FTZ R7, R161, R14 ;  /* 0x0000000ea1077221 */ /* 0x004fce0000010000 */
        /* <DEDUP_REMOVED lines=8> */
[----:B------:R-:W-:-:S03]  /*5240*/  FADD.FTZ R8, R179, R8 ;  /* 0x00000008b3087221 */ /* 0x000fc60000010000 */
        /* <DEDUP_REMOVED lines=43> */
[----:B------:R-:W-:-:S06]  /*5500*/  UMOV UR4, URZ ;  /* 0x0000003f00047c82 */ /* 0x000fcc0008000000 */
.L_x_5989:
[----:B------:R-:W-:Y:S01]  /*5510*/  ISETP.NE.AND P3, PT, RZ, UR38, PT ;  /* 0x00000026ff007c0c */ /* 0x000fe2000bf65270 */
[----:B------:R-:W-:-:S04]  /*5520*/  UISETP.NE.AND UP0, UPT, UR4, 0x1, UPT ;  /* 0x000000010400788c */ /* 0x000fc8000bf05270 */
[----:B------:R-:W-:-:S06]  /*5530*/  USEL UR7, URZ, 0x1, UP0 ;  /* 0x000000013f077887 */ /* 0x000fcc0008000000 */
[----:B------:R-:W-:Y:S02]  /*5540*/  LOP3.LUT R6, R12, UR7, RZ, 0x3c, !PT ;  /* 0x000000070c067c12 */ /* 0x000fe4000f8e3cff */
[----:B------:R-:W-:Y:S05]  /*5550*/  @P3 BRA `(.L_x_5980) ;  /* 0x0000000000343947 */ /* 0x000fea0003800000 */
[----:B------:R-:W-:Y:S05]  /*5560*/  @!P0 BRA `(.L_x_5981) ;  /* 0x0000000000048947 */ /* 0x000fea0003800000 */
[----:B------:R-:W-:Y:S01]  /*5570*/  BPT.TRAP 0x1 ;  /* 0x000000040000795c */ /* 0x000fe20000300000 */
.L_x_5981:
        /* <DEDUP_REMOVED lines=8> */
.L_x_5982:
[----:B-1----:R-:W-:Y:S05]  /*5600*/  @P2 BRA `(.L_x_5980) ;  /* 0x0000000000082947 */ /* 0x002fea0003800000 */
[----:B------:R-:W1:Y:S02]  /*5610*/  SYNCS.PHASECHK.TRANS64.TRYWAIT P2, [UR7+0x2e830], R3 ;  /* 0x02e83003ff0075a7 */ /* 0x000e640008040147 */
[----:B-1----:R-:W-:Y:S05]  /*5620*/  @!P2 BRA `(.L_x_5983) ;  /* 0x0000009c00bca947 */ /* 0x002fea0003800000 */
.L_x_5980:
        /* <DEDUP_REMOVED lines=31> */
[----:B------:R-:W-:Y:S01]  /*5820*/  R2UR UR40, R4 ;  /* 0x00000000042872ca */ /* 0x000fe200000e0000 */
[----:B------:R-:W-:Y:S01]  /*5830*/  UIADD3 UR42, UR46, 0x500, URZ ;  /* 0x000005002e2a7890 */ /* 0x000fe2000fffe03f */
[----:B------:R-:W-:Y:S01]  /*5840*/  R2UR UR41, R5 ;  /* 0x00000000052972ca */ /* 0x000fe200000e0000 */
[----:B------:R-:W-:Y:S01]  /*5850*/  UMOV UR43, 0x40000040 ;  /* 0x40000040002b7882 */ /* 0x000fe20000000000 */
[----:B------:R-:W-:Y:S01]  /*5860*/  UMOV UR15, 0x40000040 ;  /* 0x40000040000f7882 */ /* 0x000fe20000000000 */
[----:B------:R-:W-:Y:S01]  /*5870*/  UIADD3 UR18, UR46, 0x6, URZ ;  /* 0x000000062e127890 */ /* 0x000fe2000fffe03f */
[----:B------:R-:W-:Y:S01]  /*5880*/  UMOV UR19, 0x40000040 ;  /* 0x4000004000137882 */ /* 0x000fe20000000000 */
[----:B------:R-:W-:Y:S02]  /*5890*/  WARPGROUP.DEPBAR.LE gsb0, 0x0 ;  /* 0x00008000000079c5 */ /* 0x000fe40000010000 */
[----:B------:R-:W-:-:S06]  /*58a0*/  WARPGROUP.ARRIVE ;  /* 0x00000000000079c5 */ /* 0x000fcc0000000000 */
[----:B------:R-:W-:Y:S01]  /*58b0*/  QGMMA.64x32x32.F32.E4M3.E4M3 R168, gdesc[UR20], RZ, !UPT, gsb0 ;  /* 0x0060000014a879f3 */ /* 0x000fe2000c0008ff */
[----:B------:R-:W-:Y:S01]  /*58c0*/  R2UR UR20, R4 ;  /* 0x00000000041472ca */ /* 0x000fe200000e0000 */
[----:B------:R-:W-:Y:S01]  /*58d0*/  UIADD3 UR22, UR46, 0x600, URZ ;  /* 0x000006002e167890 */ /* 0x000fe2000fffe03f */
[----:B------:R-:W-:Y:S01]  /*58e0*/  R2UR UR21, R5 ;  /* 0x00000000051572ca */ /* 0x000fe200000e0000 */
        /* <DEDUP_REMOVED lines=143> */
.L_x_5985:
[----:B------:R-:W-:Y:S01]  /*61e0*/  ULEA UR10, UR4, UR39, 0x3 ;  /* 0x00000027040a7291 */ /* 0x000fe2000f8e183f */
[----:B------:R-:W-:-:S08]  /*61f0*/  SHF.L.U32 R3, R12, 0x1f, RZ ;  /* 0x0000001f0c037819 */ /* 0x000fd000000006ff */
[----:B------:R0:W1:Y:S01]  /*6200*/  SYNCS.PHASECHK.TRANS64.TRYWAIT P2, [UR10+0x2e850], R3 ;  /* 0x02e85003ff0075a7 */ /* 0x000062000804014a */
[----:B------:R-:W-:Y:S05]  /*6210*/  @!P0 BRA `(.L_x_5986) ;  /* 0x0000000000048947 */ /* 0x000fea0003800000 */
[----:B------:R-:W-:Y:S01]  /*6220*/  BPT.TRAP 0x1 ;  /* 0x000000040000795c */ /* 0x000fe20000300000 */
.L_x_5986:
[----:B-1----:R-:W-:Y:S05]  /*6230*/  @P2 BRA `(.L_x_5984) ;  /* 0x0000000000082947 */ /* 0x002fea0003800000 */
[----:B------:R-:W1:Y:S02]  /*6240*/  SYNCS.PHASECHK.TRANS64.TRYWAIT P2, [UR10+0x2e850], R3 ;  /* 0x02e85003ff0075a7 */ /* 0x000e64000804014a */
[----:B-1----:R-:W-:Y:S05]  /*6250*/  @!P2 BRA `(.L_x_5987) ;  /* 0x0000009000c8a947 */ /* 0x002fea0003800000 */
.L_x_5984:
[----:B------:R-:W-:Y:S01]  /*6260*/  UIADD3 UR10, UR39, 0x400, URZ ;  /* 0x00000400270a7890 */ /* 0x000fe2000fffe03f */
[----:B------:R-:W-:Y:S01]  /*6270*/  WARPGROUP.ARRIVE ;  /* 0x00000000000079c5 */ /* 0x000fe20000000000 */
[----:B------:R-:W-:Y:S01]  /*6280*/  UMOV UR11, 0xc0000010 ;  /* 0xc0000010000b7882 */ /* 0x000fe20000000000 */
[----:B------:R-:W-:Y:S01]  /*6290*/  UMOV UR15, 0xc0000010 ;  /* 0xc0000010000f7882 */ /* 0x000fe20000000000 */
[----:B------:R-:W-:Y:S01]  /*62a0*/  USHF.R.U32.HI UR10, URZ, 0x4, UR10 ;  /* 0x000000043f0a7899 */ /* 0x000fe2000801160a */
[----:B------:R-:W-:Y:S02]  /*62b0*/  FMNMX.FTZ R14, R186, R11, !PT ;  /* 0x0000000bba0e7209 */ /* 0x000fe40007810000 */
[----:B-1----:R-:W-:Y:S01]  /*62c0*/  FMNMX.FTZ R12, R184, R10, !PT ;  /* 0x0000000ab80c7209 */ /* 0x002fe20007810000 */
[----:B------:R-:W-:Y:S01]  /*62d0*/  ULOP3.LUT UR10, UR10, 0x3fff, URZ, 0xc0, !UPT ;  /* 0x00003fff0a0a7892 */ /* 0x000fe2000f8ec03f */
[----:B------:R-:W-:Y:S02]  /*62e0*/  FMNMX.FTZ R9, R187, R14, !PT ;  /* 0x0000000ebb097209 */ /* 0x000fe40007810000 */
[----:B0-----:R-:W-:Y:S01]  /*62f0*/  FMNMX.FTZ R3, R185, R12, !PT ;  /* 0x0000000cb9037209 */ /* 0x001fe20007810000 */
        /* <DEDUP_REMOVED lines=9> */
[----:B------:R-:W-:Y:S01]  /*6390*/  QGMMA.64x128x32.F32.E4M3.E4M3 R24, R200, gdesc[UR8], R24, gsb0 ;  /* 0x01e00008c8187df3 */ /* 0x000fe20008000818 */
        /* <DEDUP_REMOVED lines=71> */
[----:B------:R-:W-:Y:S01]  /*6810*/  FMNMX.FTZ R14, R106, R9, !PT ;  /* 0x000000096a0e7209 */ /* 0x000fe20007810000 */
[----:B------:R-:W-:Y:S02]  /*6820*/  WARPGROUP.DEPBAR.LE gsb0, 0x0 ;  /* 0x00008000000079c5 */ /* 0x000fe40000010000 */
[----:B------:R-:W-:Y:S01]  /*6830*/  WARPGROUP.ARRIVE ;  /* 0x00000000000079c5 */ /* 0x000fe20000000000 */
[----:B------:R-:W-:Y:S02]  /*6840*/  FMNMX.FTZ R12, R104, R3, !PT ;  /* 0x00000003680c7209 */ /* 0x000fe40007810000 */
[----:B------:R-:W-:-:S02]  /*6850*/  FMNMX.FTZ R9, R107, R14, !PT ;  /* 0x0000000e6b097209 */ /* 0x000fc40007810000 */
[----:B------:R-:W-:Y:S01]  /*6860*/  FMNMX.FTZ R3, R105, R12, !PT ;  /* 0x0000000c69037209 */ /* 0x000fe20007810000 */
[----:B------:R-:W-:Y:S01]  /*6870*/  QGMMA.64x128x32.F32.E4M3.E4M3 R24, R204, gdesc[UR12], R24, gsb0 ;  /* 0x01e0000ccc187df3 */ /* 0x000fe20008000818 */
        /* <DEDUP_REMOVED lines=40> */
[C---:B------:R-:W-:Y:S01]  /*6b00*/  FMUL.FTZ R10, R2.reuse, R13 ;  /* 0x0000000d020a7220 */ /* 0x040fe20000410000 */
[----:B------:R-:W-:-:S01]  /*6b10*/  FFMA.FTZ R13, R2, R3, -8 ;  /* 0xc1000000020d7423 */ /* 0x000fc20000010003 */
[----:B------:R-:W-:-:S03]  /*6b20*/  FMUL.FTZ R19, R2, R19 ;  /* 0x0000001302137220 */ /* 0x000fc60000410000 */
        /* <DEDUP_REMOVED lines=15> */
[----:B------:R-:W-:-:S02]  /*6c20*/  WARPGROUP.DEPBAR.LE gsb0, 0x0 ;  /* 0x00008000000079c5 */ /* 0x000fc40000010000 */
[----:B------:R-:W-:Y:S01]  /*6c30*/  WARPGROUP.ARRIVE ;  /* 0x00000000000079c5 */ /* 0x000fe20000000000 */
[----:B------:R-:W-:-:S01]  /*6c40*/  FFMA.FTZ R181, R2, R181, -R13 ;  /* 0x000000b502b57223 */ /* 0x000fc2000001080d */
[C-C-:B------:R-:W-:Y:S01]  /*6c50*/  FFMA.FTZ R152, R2.reuse, R152, -R13.reuse ;  /* 0x0000009802987223 */ /* 0x140fe2000001080d */
[----:B------:R-:W-:-:S01]  /*6c60*/  FFMA.FTZ R153, R2, R153, -R13 ;  /* 0x0000009902997223 */ /* 0x000fc2000001080d */
[C-C-:B------:R-:W-:Y:S01]  /*6c70*/  FFMA.FTZ R156, R2.reuse, R156, -R13.reuse ;  /* 0x0000009c029c7223 */ /* 0x140fe2000001080d */
[----:B------:R-:W-:-:S01]  /*6c80*/  FFMA.FTZ R157, R2, R157, -R13 ;  /* 0x0000009d029d7223 */ /* 0x000fc2000001080d */
[----:B------:R-:W-:Y:S01]  /*6c90*/  QGMMA.64x128x32.F32.E4M3.E4M3 R24, R208, gdesc[UR12], R24, gsb0 ;  /* 0x01e0000cd0187df3 */ /* 0x000fe20008000818 */
        /* <DEDUP_REMOVED lines=39> */
[----:B------:R-:W-:Y:S03]  /*6f10*/  MUFU.EX2 R11, R19 ;  /* 0x00000013000b7308 */ /* 0x000fe60000000800 */
        /* <DEDUP_REMOVED lines=54> */
[----:B--2---:R-:W-:-:S01]  /*7280*/  FADD.FTZ R7, R184, R7 ;  /* 0x00000007b8077221 */ /* 0x004fc20000010000 */
[C-C-:B------:R-:W-:Y:S01]  /*7290*/  FFMA.FTZ R115, R2.reuse, R115, -R101.reuse ;  /* 0x0000007302737223 */ /* 0x140fe20000010865 */
[----:B------:R-:W-:-:S01]  /*72a0*/  FFMA.FTZ R118, R2, R118, -R101 ;  /* 0x0000007602767223 */ /* 0x000fc20000010865 */
[C-C-:B------:R-:W-:Y:S01]  /*72b0*/  FFMA.FTZ R119, R2.reuse, R119, -R101.reuse ;  /* 0x0000007702777223 */ /* 0x140fe20000010865 */
[----:B------:R-:W-:-:S01]  /*72c0*/  FFMA.FTZ R90, R2, R90, -R101 ;  /* 0x0000005a025a7223 */ /* 0x000fc20000010865 */
[C-C-:B------:R-:W-:Y:S01]  /*72d0*/  FFMA.FTZ R91, R2.reuse, R91, -R101.reuse ;  /* 0x0000005b025b7223 */ /* 0x140fe20000010865 */
[----:B------:R-:W-:-:S01]  /*72e0*/  FFMA.FTZ R94, R2, R94, -R101 ;  /* 0x0000005e025e7223 */ /* 0x000fc20000010865 */
[----:B------:R2:W3:Y:S01]  /*72f0*/  MUFU.EX2 R19, R189 ;  /* 0x000000bd00137308 */ /* 0x0004e20000000800 */
[----:B-1----:R-:W-:-:S01]  /*7300*/  FADD.FTZ R8, R14, R193 ;  /* 0x000000c10e087221 */ /* 0x002fc20000010000 */
[----:B------:R-:W-:-:S02]  /*7310*/  IMAD.U32 R194, RZ, RZ, UR7 ;  /* 0x00000007ffc27e24 */ /* 0x000fc4000f8e00ff */
[----:B------:R-:W-:-:S03]  /*7320*/  FFMA.FTZ R102, R2, R102, -R101 ;  /* 0x0000006602667223 */ /* 0x000fc60000010865 */
[----:B------:R-:W-:Y:S01]  /*7330*/  @!P1 LEA R194, R194, UR39, 0x3 ;  /* 0x00000027c2c29c11 */ /* 0x000fe2000f8e18ff */
[----:B------:R-:W1:Y:S01]  /*7340*/  MUFU.EX2 R187, R187 ;  /* 0x000000bb00bb7308 */ /* 0x000e620000000800 */
[----:B--2---:R-:W-:-:S01]  /*7350*/  FFMA.FTZ R189, R2, R195, -R101 ;  /* 0x000000c302bd7223 */ /* 0x004fc20000010865 */
[----:B0-----:R-:W-:-:S06]  /*7360*/  FADD.FTZ R192, R186, R7 ;  /* 0x00000007bac07221 */ /* 0x001fcc0000010000 */
[----:B------:R-:W0:Y:S01]  /*7370*/  MUFU.EX2 R20, R20 ;  /* 0x0000001400147308 */ /* 0x000e220000000800 */
[----:B---3--:R-:W-:-:S07]  /*7380*/  FADD.FTZ R7, R19, R8 ;  /* 0x0000000813077221 */ /* 0x008fce0000010000 */
        /* <DEDUP_REMOVED lines=8> */
[----:B------:R-:W-:Y:S01]  /*7410*/  QGMMA.64x128x32.F32.E4M3.E4M3 R24, R212, gdesc[UR12], R24, gsb0 ;  /* 0x01e0000cd4187df3 */ /* 0x000fe20008000818 */
        /* <DEDUP_REMOVED lines=42> */
[----:B------:R-:W-:Y:S01]  /*76c0*/  QGMMA.64x128x32.F32.E4M3.E4M3 R24, R216, gdesc[UR12], R24, gsb0 ;  /* 0x01e0000cd8187df3 */ /* 0x000fe20008000818 */
[----:B------:R-:W-:Y:S01]  /*76d0*/  UIADD3 UR14, UR10, 0x500, URZ ;  /* 0x000005000a0e7890 */ /* 0x000fe2000fffe03f */
[----:B------:R-:W-:Y:S01]  /*76e0*/  UMOV UR15, 0xc0000010 ;  /* 0xc0000010000f7882 */ /* 0x000fe20000000000 */
[----:B------:R-:W-:-:S03]  /*76f0*/  UIADD3 UR10, UR10, 0x600, URZ ;  /* 0x000006000a0a7890 */ /* 0x000fc6000fffe03f */
        /* <DEDUP_REMOVED lines=79> */
[----:B------:R-:W-:Y:S06]  /*7bf0*/  QGMMA.64x128x32.F32.E4M3.E4M3 R24, R224, gdesc[UR8], R24, gsb0 ;  /* 0x01e00008e0187df3 */ /* 0x000fec0008000818 */
        /* <DEDUP_REMOVED lines=37> */
[----:B-1----:R-:W-:-:S01]  /*7e50*/  FADD.FTZ R195, R107, R192 ;  /* 0x000000c06bc37221 */ /* 0x002fc20000010000 */
[----:B------:R-:W-:-:S06]  /*7e60*/  WARPGROUP.DEPBAR.LE gsb0, 0x0 ;  /* 0x00008000000079c5 */ /* 0x000fcc0000010000 */
        /* <DEDUP_REMOVED lines=10> */
[----:B------:R-:W-:-:S05]  /*7f10*/  IADD3 R7, -R18, 0xb, RZ ;  /* 0x0000000b12077810 */ /* 0x000fca0007ffe1ff */
[----:B------:R0:W-:Y:S06]  /*7f20*/  BAR.ARV R7, 0x100 ;  /* 0x000400070000751d */ /* 0x0001ec0000002000 */
[----:B------:R-:W3:Y:S01]  /*7f30*/  MUFU.EX2 R115, R115 ;  /* 0x0000007300737308 */ /* 0x000ee20000000800 */
[----:B-1----:R-:W-:-:S01]  /*7f40*/  FADD.FTZ R98, R114, R195 ;  /* 0x000000c372627221 */ /* 0x002fc20000010000 */
[----:B0-----:R-:W-:Y:S02]  /*7f50*/  @!P1 VIADD R7, R194, 0x2e840 ;  /* 0x0002e840c2079836 */ /* 0x001fe40000000000 */
[----:B--2---:R-:W-:-:S03]  /*7f60*/  FADD.FTZ R195, R113, R8 ;  /* 0x0000000871c37221 */ /* 0x004fc60000010000 */
[----:B------:R-:W-:Y:S01]  /*7f70*/  @!P1 PRMT R7, RZ, 0x654, R7 ;  /* 0x00000654ff079816 */ /* 0x000fe20000000007 */
[----:B------:R-:W0:Y:S03]  /*7f80*/  MUFU.EX2 R116, R116 ;  /* 0x0000007400747308 */ /* 0x000e260000000800 */
[----:B------:R1:W-:Y:S05]  /*7f90*/  @!P1 SYNCS.ARRIVE.TRANS64.RED.A1T0 RZ, [R7+URZ], RZ ;  /* 0x000000ff07ff99a7 */ /* 0x0003ea000810043f */
[----:B------:R-:W2:Y:S01]  /*7fa0*/  MUFU.EX2 R118, R118 ;  /* 0x0000007600767308 */ /* 0x000ea20000000800 */
[----:B---3--:R-:W-:-:S01]  /*7fb0*/  FADD.FTZ R197, R115, R98 ;  /* 0x0000006273c57221 */ /* 0x008fc20000010000 */
[C-C-:B------:R-:W-:Y:S01]  /*7fc0*/  FFMA.FTZ R98, R2.reuse, R99, -R101.reuse ;  /* 0x0000006302627223 */ /* 0x140fe20000010865 */
[----:B------:R-:W-:-:S05]  /*7fd0*/  FFMA.FTZ R101, R2, R103, -R101 ;  /* 0x0000006702657223 */ /* 0x000fca0000010865 */
        /* <DEDUP_REMOVED lines=40> */
.L_x_5988:
        /* <DEDUP_REMOVED lines=131> */
[----:B------:R-:W-:-:S07]  /*8a90*/  IMAD.U32 R0, RZ, RZ, UR7 ;  /* 0x00000007ff007e24 */ /* 0x000fce000f8e00ff */
.L_x_5979:
[----:B------:R-:W-:Y:S06]  /*8aa0*/  BAR.ARV 0x8, 0x180 ;  /* 0x0206000000007b1d */ /* 0x000fec0000002000 */
[----:B------:R-:W-:Y:S05]  /*8ab0*/  @!P0 BRA `(.L_x_5990) ;  /* 0x0000000000048947 */ /* 0x000fea0003800000 */
[----:B------:R-:W-:Y:S01]  /*8ac0*/  BPT.TRAP 0x1 ;  /* 0x000000040000795c */ /* 0x000fe20000300000 */
.L_x_5990:
[----:B------:R-:W-:Y:S02]  /*8ad0*/  R2UR UR7, R0 ;  /* 0x00000000000772ca */ /* 0x000fe400000e0000 */
[----:B------:R-:W-:-:S11]  /*8ae0*/  SHF.L.U32 R6, R6, 0x1f, RZ ;  /* 0x0000001f06067819 */ /* 0x000fd600000006ff */
[----:B------:R-:W-:-:S09]  /*8af0*/  ULEA UR7, UR7, UR39, 0x3 ;  /* 0x0000002707077291 */ /* 0x000fd2000f8e183f */
[----:B------:R0:W1:Y:S01]  /*8b00*/  SYNCS.PHASECHK.TRANS64.TRYWAIT P1, [UR7+0x2e850], R6 ;  /* 0x02e85006ff0075a7 */ /* 0x0000620008020147 */
[----:B------:R-:W-:Y:S05]  /*8b10*/  @!P0 BRA `(.L_x_5991) ;  /* 0x0000000000048947 */ /* 0x000fea0003800000 */
[----:B------:R-:W-:Y:S01]  /*8b20*/  BPT.TRAP 0x1 ;  /* 0x000000040000795c */ /* 0x000fe20000300000 */
.L_x_5991:
[----:B-1----:R-:W-:Y:S05]  /*8b30*/  @P1 BRA `(.L_x_5992) ;  /* 0x0000000000081947 */ /* 0x002fea0003800000 */
[----:B------:R-:W1:Y:S02]  /*8b40*/  SYNCS.PHASECHK.TRANS64.TRYWAIT P1, [UR7+0x2e850], R6 ;  /* 0x02e85006ff0075a7 */ /* 0x000e640008020147 */
[----:B-1----:R-:W-:Y:S05]  /*8b50*/  @!P1 BRA `(.L_x_5993) ;  /* 0x0000006800a09947 */ /* 0x002fea0003800000 */
.L_x_5992:
        /* <DEDUP_REMOVED lines=8> */
[----:B------:R-:W-:-:S04]  /*8be0*/  UIMAD UR4, UR6, 0x700, UR4 ;  /* 0x00000700060478a4 */ /* 0x000fc8000f8e0204 */
[----:B------:R-:W-:-:S03]  /*8bf0*/  UIADD3 UR6, UR4, 0x100, URZ ;  /* 0x0000010004067890 */ /* 0x000fc6000fffe03f */
[----:B------:R-:W-:Y:S02]  /*8c00*/  UMOV UR10, UR4 ;  /* 0x00000004000a7c82 */ /* 0x000fe40008000000 */
[----:B------:R-:W-:Y:S01]  /*8c10*/  QGMMA.64x128x32.F32.E4M3.E4M3 R24, R200, gdesc[UR8], R24, gsb0 ;  /* 0x01e00008c8187df3 */ /* 0x000fe20008000818 */
[----:B------:R-:W-:Y:S01]  /*8c20*/  UMOV UR11, 0xc0000010 ;  /* 0xc0000010000b7882 */ /* 0x000fe20000000000 */
[----:B------:R-:W-:Y:S01]  /*8c30*/  UMOV UR10, UR6 ;  /* 0x00000006000a7c82 */ /* 0x000fe20008000000 */
[----:B------:R-:W-:Y:S01]  /*8c40*/  UIADD3 UR6, UR4, 0x200, URZ ;  /* 0x0000020004067890 */ /* 0x000fe2000fffe03f */
        /* <DEDUP_REMOVED lines=19> */
[----:B------:R-:W-:Y:S01]  /*8d80*/  QGMMA.64x128x32.F32.E4M3.E4M3 R24, R204, gdesc[UR8], R24, gsb0 ;  /* 0x01e00008cc187df3 */ /* 0x000fe20008000818 */
[----:B------:R-:W-:Y:S01]  /*8d90*/  UMOV UR10, UR6 ;  /* 0x00000006000a7c82 */ /* 0x000fe20008000000 */
[----:B------:R-:W-:Y:S01]  /*8da0*/  UMOV UR11, 0xc0000010 ;  /* 0xc0000010000b7882 */ /* 0x000fe20000000000 */
[----:B------:R-:W-:Y:S01]  /*8db0*/  UIADD3 UR6, UR4, 0x300, URZ ;  /* 0x0000030004067890 */ /* 0x000fe2000fffe03f */
        /* <DEDUP_REMOVED lines=18> */
[----:B------:R-:W3:Y:S04]  /*8ee0*/  SHFL.BFLY PT, R13, R8, 0x2, 0x1f ;  /* 0x0c401f00080d7f89 */ /* 0x000ee800000e0000 */
[----:B------:R-:W4:Y:S01]  /*8ef0*/  SHFL.BFLY PT, R4, R7, 0x2, 0x1f ;  /* 0x0c401f0007047f89 */ /* 0x000f2200000e0000 */
[----:B------:R-:W-:Y:S02]  /*8f00*/  WARPGROUP.DEPBAR.LE gsb0, 0x0 ;  /* 0x00008000000079c5 */ /* 0x000fe40000010000 */
[----:B------:R-:W-:-:S06]  /*8f10*/  WARPGROUP.ARRIVE ;  /* 0x00000000000079c5 */ /* 0x000fcc0000000000 */
[----:B------:R-:W-:Y:S01]  /*8f20*/  QGMMA.64x128x32.F32.E4M3.E4M3 R24, R220, gdesc[UR8], R24, gsb0 ;  /* 0x01e00008dc187df3 */ /* 0x000fe20008000818 */
[----:B------:R-:W-:Y:S01]  /*8f30*/  UMOV UR10, UR4 ;  /* 0x00000004000a7c82 */ /* 0x000fe20008000000 */
[----:B------:R-:W-:Y:S01]  /*8f40*/  UMOV UR11, 0xc0000010 ;  /* 0xc0000010000b7882 */ /* 0x000fe20000000000 */
[----:B---3--:R-:W-:Y:S01]  /*8f50*/  FADD.FTZ R13, R13, R8 ;  /* 0x000000080d0d7221 */ /* 0x008fe20000010000 */
[----:B----4-:R-:W-:-:S04]  /*8f60*/  FADD.FTZ R4, R4, R7 ;  /* 0x0000000704047221 */ /* 0x010fc80000010000 */
[----:B------:R-:W3:Y:S04]  /*8f70*/  SHFL.BFLY PT, R0, R13, 0x1, 0x1f ;  /* 0x0c201f000d007f89 */ /* 0x000ee800000e0000 */
[----:B-1----:R-:W1:Y:S01]  /*8f80*/  SHFL.BFLY PT, R11, R4, 0x1, 0x1f ;  /* 0x0c201f00040b7f89 */ /* 0x002e6200000e0000 */
[----:B0-----:R-:W-:Y:S02]  /*8f90*/  IMAD.MOV.U32 R6, RZ, RZ, RZ ;  /* 0x000000ffff067224 */ /* 0x001fe400078e00ff */
        /* <DEDUP_REMOVED lines=9> */
[----:B------:R-:W-:Y:S01]  /*9030*/  IMAD.MOV.U32 R10, RZ, RZ, RZ ;  /* 0x000000ffff0a7224 */ /* 0x000fe200078e00ff */
[----:B------:R-:W-:Y:S02]  /*9040*/  WARPGROUP.DEPBAR.LE gsb0, 0x0 ;  /* 0x00008000000079c5 */ /* 0x000fe40000010000 */
[----:B------:R-:W-:-:S06]  /*9050*/  WARPGROUP.ARRIVE ;  /* 0x00000000000079c5 */ /* 0x000fcc0000000000 */
[----:B------:R-:W-:Y:S01]  /*9060*/  QGMMA.64x128x32.F32.E4M3.E4M3 R24, R224, gdesc[UR8], R24, gsb0 ;  /* 0x01e00008e0187df3 */ /* 0x000fe20008000818 */
[----:B------:R-:W0:Y:S08]  /*9070*/  @P2 MUFU.LG2 R7, R15 ;  /* 0x0000000f00072308 */ /* 0x000e300000000c00 */
[----:B------:R-:W1:Y:S08]  /*9080*/  @P3 MUFU.LG2 R11, R11 ;  /* 0x0000000b000b3308 */ /* 0x000e700000000c00 */
[----:B------:R-:W3:Y:S01]  /*9090*/  @P1 MUFU.RCP R10, R14 ;  /* 0x0000000e000a1308 */ /* 0x000ee20000001000 */
[C---:B------:R-:W-:Y:S01]  /*90a0*/  @P2 FMUL.FTZ R8, R2.reuse, 0.69314718246459960938 ;  /* 0x3f31721802082820 */ /* 0x040fe20000410000 */
[----:B------:R-:W-:Y:S01]  /*90b0*/  @P3 FMUL.FTZ R13, R2, 0.69314718246459960938 ;  /* 0x3f317218020d3820 */ /* 0x000fe20000410000 */
[----:B0-----:R-:W-:Y:S01]  /*90c0*/  @P2 FMUL.FTZ R7, R7, 0.69314718246459960938 ;  /* 0x3f31721807072820 */ /* 0x001fe20000410000 */
[----:B------:R-:W-:-:S02]  /*90d0*/  IMAD.MOV.U32 R0, RZ, RZ, -0x800000 ;  /* 0xff800000ff007424 */ /* 0x000fc400078e00ff */
[----:B------:R-:W-:Y:S02]  /*90e0*/  IMAD.MOV.U32 R4, RZ, RZ, -0x800000 ;  /* 0xff800000ff047424 */ /* 0x000fe400078e00ff */
[----:B-1----:R-:W-:Y:S01]  /*90f0*/  @P3 FMUL.FTZ R2, R11, 0.69314718246459960938 ;  /* 0x3f3172180b023820 */ /* 0x002fe20000410000 */
[----:B------:R-:W-:-:S03]  /*9100*/  @P2 FFMA.FTZ R0, R8, R3, R7 ;  /* 0x0000000308002223 */ /* 0x000fc60000010007 */
[----:B------:R-:W-:Y:S01]  /*9110*/  @P3 FFMA.FTZ R4, R13, R9, R2 ;  /* 0x000000090d043223 */ /* 0x000fe20000010002 */
[-C--:B--2---:R-:W-:Y:S01]  /*9120*/  FMUL.FTZ R2, R6, R5.reuse ;  /* 0x0000000506027220 */ /* 0x084fe20000410000 */
[----:B---3--:R-:W-:Y:S01]  /*9130*/  FMUL.FTZ R3, R10, R5 ;  /* 0x000000050a037220 */ /* 0x008fe20000410000 */
[----:B------:R-:W-:Y:S02]  /*9140*/  WARPGROUP.DEPBAR.LE gsb0, 0x0 ;  /* 0x00008000000079c5 */ /* 0x000fe40000010000 */
[----:B------:R-:W-:Y:S05]  /*9150*/  @!P0 BRA `(.L_x_5994) ;  /* 0x0000000000048947 */ /* 0x000fea0003800000 */
[----:B------:R-:W-:Y:S01]  /*9160*/  BPT.TRAP 0x1 ;  /* 0x000000040000795c */ /* 0x000fe20000300000 */
.L_x_5994:
        /* <DEDUP_REMOVED lines=68> */
.L_x_5972:
        /* <DEDUP_REMOVED lines=10> */
[----:B------:R-:W-:-:S05]  /*9650*/  ULDC.64 UR4, c[0x0][0xbd0] ;  /* 0x0002f40000047ab9 */ /* 0x000fca0000000a00 */
[----:B------:R0:W2:Y:S01]  /*9660*/  LDG.E.CONSTANT R3, desc[UR44][R2.64] ;  /* 0x0000002c02037981 */ /* 0x0000a2000c1e9900 */
[----:B------:R-:W-:Y:S01]  /*9670*/  LOP3.LUT P0, R17, R18, 0x3, RZ, 0xc0, !PT ;  /* 0x0000000312117812 */ /* 0x000fe2000780c0ff */
[----:B------:R-:W-:Y:S03]  /*9680*/  BSSY B0, `(.L_x_5996) ;  /* 0x000018e000007945 */ /* 0x000fe60003800000 */
        /* <DEDUP_REMOVED lines=12> */
[----:B------:R-:W-:Y:S01]  /*9750*/  SEL R113, R13, R44, P0 ;  /* 0x0000002c0d717207 */ /* 0x000fe20000000000 */
[----:B------:R-:W-:Y:S01]  /*9760*/  IMAD.IADD R14, R8, 0x1, -R5 ;  /* 0x00000001080e7824 */ /* 0x000fe200078e0a05 */
[----:B------:R-:W-:-:S02]  /*9770*/  SEL R98, R52, R15, P0 ;  /* 0x0000000f34627207 */ /* 0x000fc40000000000 */
[----:B------:R-:W-:Y:S02]  /*9780*/  SEL R111, R15, R52, P0 ;  /* 0x000000340f6f7207 */ /* 0x000fe40000000000 */
[----:B------:R-:W-:Y:S02]  /*9790*/  SHF.R.S32.HI R13, RZ, 0x1f, R14 ;  /* 0x0000001fff0d7819 */ /* 0x000fe4000001140e */
[----:B------:R-:W-:Y:S02]  /*97a0*/  LEA.HI R7, R7, R8, RZ, 0x2 ;  /* 0x0000000807077211 */ /* 0x000fe400078f10ff */
[----:B------:R-:W-:Y:S02]  /*97b0*/  LEA.HI R15, R13, R14, RZ, 0x2 ;  /* 0x0000000e0d0f7211 */ /* 0x000fe400078f10ff */
[----:B------:R-:W-:Y:S02]  /*97c0*/  SEL R72, R32, R73, P0 ;  /* 0x0000004920487207 */ /* 0x000fe40000000000 */
[----:B------:R-:W-:-:S02]  /*97d0*/  SHF.R.S32.HI R5, RZ, 0x2, R15 ;  /* 0x00000002ff057819 */ /* 0x000fc4000001140f */
[----:B------:R-:W-:Y:S02]  /*97e0*/  SHF.R.S32.HI R6, RZ, 0x1f, R15 ;  /* 0x0000001fff067819 */ /* 0x000fe4000001140f */
[----:B------:R-:W-:Y:S01]  /*97f0*/  SEL R97, R73, R32, P0 ;  /* 0x0000002049617207 */ /* 0x000fe20000000000 */
[----:B------:R-:W-:Y:S01]  /*9800*/  IMAD.WIDE.U32 R32, R16, UR4, RZ ;  /* 0x0000000410207c25 */ /* 0x000fe2000f8e00ff */
[----:B------:R-:W-:Y:S01]  /*9810*/  LOP3.LUT R7, R7, 0xfffffffc, RZ, 0xc0, !PT ;  /* 0xfffffffc07077812 */ /* 0x000fe200078ec0ff */
[----:B------:R-:W0:Y:S01]  /*9820*/  S2R R73, SR_CTAID.X ;  /* 0x0000000000497919 */ /* 0x000e220000002500 */
[----:B------:R-:W-:Y:S02]  /*9830*/  LEA.HI R6, R6, R5, RZ, 0x3 ;  /* 0x0000000506067211 */ /* 0x000fe400078f18ff */
[----:B------:R-:W-:Y:S01]  /*9840*/  SEL R102, R9, R10, P0 ;  /* 0x0000000a09667207 */ /* 0x000fe20000000000 */
[----:B------:R-:W-:Y:S01]  /*9850*/  IMAD.IADD R7, R8, 0x1, -R7 ;  /* 0x0000000108077824 */ /* 0x000fe200078e0a07 */
[----:B------:R-:W-:-:S02]  /*9860*/  SEL R115, R10, R9, P0 ;  /* 0x000000090a737207 */ /* 0x000fc40000000000 */
[----:B------:R-:W-:Y:S02]  /*9870*/  LOP3.LUT R8, R6, 0xfffffff8, RZ, 0xc0, !PT ;  /* 0xfffffff806087812 */ /* 0x000fe400078ec0ff */
[----:B------:R-:W-:Y:S02]  /*9880*/  SHF.R.S32.HI R9, RZ, 0x7, R2 ;  /* 0x00000007ff097819 */ /* 0x000fe40000011402 */
[----:B------:R-:W-:Y:S01]  /*9890*/  LEA.HI R6, R13, R14, RZ, 0x5 ;  /* 0x0000000e0d067211 */ /* 0x000fe200078f28ff */
[----:B------:R-:W-:Y:S01]  /*98a0*/  IMAD.IADD R5, R5, 0x1, -R8 ;  /* 0x0000000105057824 */ /* 0x000fe200078e0a08 */
[----:B------:R-:W-:Y:S02]  /*98b0*/  LEA.HI R2, R2, R9, RZ, 0x1 ;  /* 0x0000000902027211 */ /* 0x000fe400078f08ff */
[----:B------:R-:W-:Y:S02]  /*98c0*/  SHF.R.S32.HI R6, RZ, 0x5, R6 ;  /* 0x00000005ff067819 */ /* 0x000fe40000011406 */
[----:B------:R-:W-:-:S02]  /*98d0*/  SEL R104, R36, R11, P0 ;  /* 0x0000000b24687207 */ /* 0x000fc40000000000 */
[----:B------:R-:W-:Y:S01]  /*98e0*/  SEL R117, R11, R36, P0 ;  /* 0x000000240b757207 */ /* 0x000fe20000000000 */
[----:B------:R-:W-:Y:S01]  /*98f0*/  IMAD R5, R6, 0x10, R5 ;  /* 0x0000001006057824 */ /* 0x000fe200078e0205 */
[----:B------:R-:W-:Y:S02]  /*9900*/  LOP3.LUT R2, R2, 0x3fffffe, RZ, 0xc0, !PT ;  /* 0x03fffffe02027812 */ /* 0x000fe400078ec0ff */
[----:B------:R-:W-:Y:S02]  /*9910*/  SHF.R.S32.HI R11, RZ, 0x1f, R16 ;  /* 0x0000001fff0b7819 */ /* 0x000fe40000011410 */
[----:B------:R-:W-:Y:S01]  /*9920*/  LEA.HI R6, R7, R7, RZ, 0x1 ;  /* 0x0000000707067211 */ /* 0x000fe200078f08ff */
[----:B------:R-:W-:Y:S01]  /*9930*/  IMAD.IADD R2, R9, 0x1, -R2 ;  /* 0x0000000109027824 */ /* 0x000fe200078e0a02 */
[----:B------:R-:W-:Y:S01]  /*9940*/  SEL R28, R82, R83, P0 ;  /* 0x00000053521c7207 */ /* 0x000fe20000000000 */
[----:B------:R-:W-:Y:S01]  /*9950*/  IMAD R9, R11, UR4, RZ ;  /* 0x000000040b097c24 */ /* 0x000fe2000f8e02ff */
[----:B------:R-:W-:Y:S01]  /*9960*/  SEL R83, R83, R82, P0 ;  /* 0x0000005253537207 */ /* 0x000fe20000000000 */
[----:B------:R-:W-:Y:S01]  /*9970*/  IMAD R11, R11, UR6, RZ ;  /* 0x000000060b0b7c24 */ /* 0x000fe2000f8e02ff */
[----:B------:R-:W-:Y:S01]  /*9980*/  SEL R22, R12, R41, P0 ;  /* 0x000000290c167207 */ /* 0x000fe20000000000 */
[----:B------:R-:W1:Y:S01]  /*9990*/  LDC R82, c[0x0][0xbe8] ;  /* 0x0002fa00ff527b82 */ /* 0x000e620000000800 */
[----:B------:R-:W-:Y:S01]  /*99a0*/  SEL R23, R41, R12, P0 ;  /* 0x0000000c29177207 */ /* 0x000fe20000000000 */
[----:B------:R-:W-:Y:S01]  /*99b0*/  IMAD R13, R16, UR7, R11 ;  /* 0x00000007100d7c24 */ /* 0x000fe2000f8e020b */
[----:B------:R-:W-:Y:S01]  /*99c0*/  SEL R12, R30, R31, P0 ;  /* 0x0000001f1e0c7207 */ /* 0x000fe20000000000 */
[----:B------:R-:W-:Y:S01]  /*99d0*/  IMAD R2, R2, 0x40, R5 ;  /* 0x0000004002027824 */ /* 0x000fe200078e0205 */
[----:B------:R-:W-:Y:S01]  /*99e0*/  LOP3.LUT R6, R6, 0x1ffffffe, RZ, 0xc0, !PT ;  /* 0x1ffffffe06067812 */ /* 0x000fe200078ec0ff */
[----:B------:R-:W-:Y:S01]  /*99f0*/  IMAD R9, R16, UR5, R9 ;  /* 0x0000000510097c24 */ /* 0x000fe2000f8e0209 */
[----:B------:R-:W-:Y:S01]  /*9a00*/  SEL R80, R76, R37, P0 ;  /* 0x000000254c507207 */ /* 0x000fe20000000000 */
[----:B------:R-:W3:Y:S01]  /*9a10*/  S2UR UR4, SR_CTAID.Y ;  /* 0x00000000000479c3 */ /* 0x000ee20000002600 */
[----:B------:R-:W-:Y:S01]  /*9a20*/  SEL R99, R37, R76, P0 ;  /* 0x0000004c25637207 */ /* 0x000fe20000000000 */
[----:B------:R-:W-:Y:S01]  /*9a30*/  IMAD.IADD R7, R7, 0x1, -R6 ;  /* 0x0000000107077824 */ /* 0x000fe200078e0a06 */
[----:B------:R-:W-:Y:S01]  /*9a40*/  SEL R76, R84, R45, P0 ;  /* 0x0000002d544c7207 */ /* 0x000fe20000000000 */
[----:B------:R-:W-:Y:S01]  /*9a50*/  IMAD.IADD R33, R33, 0x1, R9 ;  /* 0x0000000121217824 */ /* 0x000fe200078e0209 */
[----:B------:R-:W-:Y:S01]  /*9a60*/  SEL R77, R45, R84, P0 ;  /* 0x000000542d4d7207 */ /* 0x000fe20000000000 */
[----:B------:R-:W-:Y:S01]  /*9a70*/  IMAD R7, R7, 0x8, R2 ;  /* 0x0000000807077824 */ /* 0x000fe200078e0202 */
[----:B------:R-:W-:-:S02]  /*9a80*/  SEL R64, R40, R81, P0 ;  /* 0x0000005128407207 */ /* 0x000fc40000000000 */
[----:B------:R-:W-:Y:S01]  /*9a90*/  SEL R95, R81, R40, P0 ;  /* 0x00000028515f7207 */ /* 0x000fe20000000000 */
[----:B------:R-:W-:Y:S01]  /*9aa0*/  IMAD.WIDE.U32 R40, R16, UR6, RZ ;  /* 0x0000000610287c25 */ /* 0x000fe2000f8e00ff */
[----:B------:R-:W-:Y:S01]  /*9ab0*/  SEL R92, R20, R57, P0 ;  /* 0x00000039145c7207 */ /* 0x000fe20000000000 */
[----:B------:R-:W-:Y:S01]  /*9ac0*/  ULDC.64 UR6, c[0x0][0xb48] ;  /* 0x0002d20000067ab9 */ /* 0x000fe20000000a00 */
[----:B------:R-:W-:Y:S01]  /*9ad0*/  SEL R105, R57, R20, P0 ;  /* 0x0000001439697207 */ /* 0x000fe20000000000 */
[----:B------:R-:W-:Y:S01]  /*9ae0*/  IMAD.IADD R41, R41, 0x1, R13 ;  /* 0x0000000129297824 */ /* 0x000fe200078e020d */
[----:B------:R-:W-:Y:S02]  /*9af0*/  SEL R48, R34, R35, P0 ;  /* 0x0000002322307207 */ /* 0x000fe40000000000 */
[----:B------:R-:W-:Y:S02]  /*9b00*/  SEL R81, R35, R34, P0 ;  /* 0x0000002223517207 */ /* 0x000fe40000000000 */
[----:B------:R-:W-:-:S02]  /*9b10*/  SEL R8, R86, R87, P0 ;  /* 0x0000005756087207 */ /* 0x000fc40000000000 */
[----:B------:R-:W-:Y:S02]  /*9b20*/  SEL R11, R87, R86, P0 ;  /* 0x00000056570b7207 */ /* 0x000fe40000000000 */
[----:B------:R-:W-:Y:S01]  /*9b30*/  SEL R34, R78, R79, P0 ;  /* 0x0000004f4e227207 */ /* 0x000fe20000000000 */
[----:B------:R-:W4:Y:S01]  /*9b40*/  LDC.64 R86, c[0x0][0xb40] ;  /* 0x0002d000ff567b82 */ /* 0x000f220000000a00 */
        /* <DEDUP_REMOVED lines=11> */
[----:B0-----:R-:W-:Y:S01]  /*9c00*/  IMAD R71, R73, 0x80, R2 ;  /* 0x0000008049477824 */ /* 0x001fe200078e0202 */
[----:B------:R-:W-:Y:S01]  /*9c10*/  SEL R29, R51, R50, P0 ;  /* 0x00000032331d7207 */ /* 0x000fe20000000000 */
[----:B------:R-:W-:Y:S01]  /*9c20*/  IMAD R73, R73, 0x80, R7 ;  /* 0x0000008049497824 */ /* 0x000fe200078e0207 */
[----:B------:R-:W-:Y:S01]  /*9c30*/  LOP3.LUT R15, R15, 0x7ffffffc, RZ, 0xc0, !PT ;  /* 0x7ffffffc0f0f7812 */ /* 0x000fe200078ec0ff */
[----:B----4-:R-:W-:Y:S01]  /*9c40*/  IMAD.WIDE.U32 R40, R86, UR36, R40 ;  /* 0x0000002456287c25 */ /* 0x010fe2000f8e0028 */
        /* <DEDUP_REMOVED lines=9> */
[----:B------:R-:W-:-:S02]  /*9ce0*/  LOP3.LUT P1, RZ, R14, 0x3, RZ, 0xc0, !PT ;  /* 0x000000030eff7812 */ /* 0x000fc4000782c0ff */
[----:B------:R-:W-:Y:S02]  /*9cf0*/  SEL R88, R24, R65, P0 ;  /* 0x0000004118587207 */ /* 0x000fe40000000000 */
[----:B------:R-:W-:Y:S02]  /*9d00*/  SEL R101, R65, R24, P0 ;  /* 0x0000001841657207 */ /* 0x000fe40000000000 */
[----:B-1----:R-:W-:Y:S02]  /*9d10*/  ISETP.NE.AND P2, PT, R82, 0x1, PT ;  /* 0x000000015200780c */ /* 0x002fe40003f45270 */
        /* <DEDUP_REMOVED lines=8> */
[----:B------:R-:W0:Y:S01]  /*9da0*/  @P2 LDC R74, c[0x0][0xbec] ;  /* 0x0002fb00ff4a2b82 */ /* 0x000e220000000800 */
[----:B--2---:R1:W-:Y:S04]  /*9db0*/  SHFL.IDX PT, R45, R12, R3, 0x1c1f ;  /* 0x001c1f030c2d7589 */ /* 0x0043e800000e0000 */
[----:B------:R-:W-:Y:S04]  /*9dc0*/  SHFL.IDX PT, R30, R92, R3, 0x1c1f ;  /* 0x001c1f035c1e7589 */ /* 0x000fe800000e0000 */
[----:B------:R-:W-:Y:S01]  /*9dd0*/  SHFL.IDX PT, R2, R34, R3, 0x1c1f ;  /* 0x001c1f0322027589 */ /* 0x000fe200000e0000 */
[----:B-1----:R-:W-:-:S03]  /*9de0*/  LOP3.LUT R12, R3, 0x2, RZ, 0x3c, !PT ;  /* 0x00000002030c7812 */ /* 0x002fc600078e3cff */
[----:B------:R-:W-:Y:S04]  /*9df0*/  SHFL.IDX PT, R8, R8, R3, 0x1c1f ;  /* 0x001c1f0308087589 */ /* 0x000fe800000e0000 */
[----:B------:R-:W-:Y:S04]  /*9e00*/  SHFL.IDX PT, R31, R105, R12, 0x1c1f ;  /* 0x001c1f0c691f7589 */ /* 0x000fe800000e0000 */
[----:B------:R-:W1:Y:S04]  /*9e10*/  SHFL.IDX PT, R11, R11, R12, 0x1c1f ;  /* 0x001c1f0c0b0b7589 */ /* 0x000e6800000e0000 */
[----:B------:R-:W-:Y:S04]  /*9e20*/  SHFL.IDX PT, R6, R106, R3, 0x1c1f ;  /* 0x001c1f036a067589 */ /* 0x000fe800000e0000 */
[----:B------:R-:W-:Y:S04]  /*9e30*/  SHFL.IDX PT, R27, R94, R3, 0x1c1f ;  /* 0x001c1f035e1b7589 */ /* 0x000fe800000e0000 */
[----:B------:R-:W-:Y:S04]  /*9e40*/  SHFL.IDX PT, R9, R119, R12, 0x1c1f ;  /* 0x001c1f0c77097589 */ /* 0x000fe800000e0000 */
[----:B------:R-:W2:Y:S04]  /*9e50*/  SHFL.IDX PT, R34, R107, R12, 0x1c1f ;  /* 0x001c1f0c6b227589 */ /* 0x000ea800000e0000 */
[----:B------:R4:W-:Y:S04]  /*9e60*/  SHFL.IDX PT, R67, R85, R12, 0x1c1f ;  /* 0x001c1f0c55437589 */ /* 0x0009e800000e0000 */
[----:B------:R-:W-:Y:S01]  /*9e70*/  SHFL.IDX PT, R62, R10, R3, 0x1c1f ;  /* 0x001c1f030a3e7589 */ /* 0x000fe200000e0000 */
[----:B-1----:R-:W-:-:S03]  /*9e80*/  SEL R5, R8, R11, P0 ;  /* 0x0000000b08057207 */ /* 0x002fc60000000000 */
[----:B------:R-:W-:Y:S01]  /*9e90*/  SHFL.IDX PT, R7, R108, R3, 0x1c1f ;  /* 0x001c1f036c077589 */ /* 0x000fe200000e0000 */
[----:B----4-:R-:W1:Y:S03]  /*9ea0*/  LDC.64 R84, c[0x0][0xbd8] ;  /* 0x0002f600ff547b82 */ /* 0x010e660000000a00 */
[----:B------:R-:W4:Y:S04]  /*9eb0*/  SHFL.IDX PT, R10, R121, R12, 0x1c1f ;  /* 0x001c1f0c790a7589 */ /* 0x000f2800000e0000 */
[----:B------:R-:W-:Y:S04]  /*9ec0*/  SHFL.IDX PT, R14, R102, R3, 0x1c1f ;  /* 0x001c1f03660e7589 */ /* 0x000fe800000e0000 */
[----:B------:R-:W5:Y:S04]  /*9ed0*/  SHFL.IDX PT, R15, R115, R12, 0x1c1f ;  /* 0x001c1f0c730f7589 */ /* 0x000f6800000e0000 */
[----:B------:R-:W-:Y:S04]  /*9ee0*/  SHFL.IDX PT, R22, R22, R3, 0x1c1f ;  /* 0x001c1f0316167589 */ /* 0x000fe800000e0000 */
[----:B------:R-:W-:Y:S04]  /*9ef0*/  SHFL.IDX PT, R66, R18, R3, 0x1c1f ;  /* 0x001c1f0312427589 */ /* 0x000fe800000e0000 */
[----:B------:R-:W-:Y:S04]  /*9f00*/  SHFL.IDX PT, R23, R23, R12, 0x1c1f ;  /* 0x001c1f0c17177589 */ /* 0x000fe800000e0000 */
[----:B------:R-:W-:Y:S04]  /*9f10*/  SHFL.IDX PT, R13, R104, R3, 0x1c1f ;  /* 0x001c1f03680d7589 */ /* 0x000fe800000e0000 */
[----:B------:R-:W-:Y:S04]  /*9f20*/  SHFL.IDX PT, R49, R20, R3, 0x1c1f ;  /* 0x001c1f0314317589 */ /* 0x000fe800000e0000 */
[----:B------:R-:W3:Y:S04]  /*9f30*/  SHFL.IDX PT, R18, R117, R12, 0x1c1f ;  /* 0x001c1f0c75127589 */ /* 0x000ee800000e0000 */
[----:B------:R-:W-:Y:S04]  /*9f40*/  SHFL.IDX PT, R19, R100, R3, 0x1c1f ;  /* 0x001c1f0364137589 */ /* 0x000fe800000e0000 */
[----:B------:R-:W0:Y:S04]  /*9f50*/  SHFL.IDX PT, R20, R113, R12, 0x1c1f ;  /* 0x001c1f0c71147589 */ /* 0x000e2800000e0000 */
[----:B------:R-:W-:Y:S04]  /*9f60*/  SHFL.IDX PT, R24, R96, R3, 0x1c1f ;  /* 0x001c1f0360187589 */ /* 0x000fe800000e0000 */
[----:B------:R-:W-:Y:S04]  /*9f70*/  SHFL.IDX PT, R21, R109, R12, 0x1c1f ;  /* 0x001c1f0c6d157589 */ /* 0x000fe800000e0000 */
[----:B------:R-:W-:Y:S04]  /*9f80*/  SHFL.IDX PT, R25, R98, R3, 0x1c1f ;  /* 0x001c1f0362197589 */ /* 0x000fe800000e0000 */
[----:B------:R-:W-:Y:S04]  /*9f90*/  SHFL.IDX PT, R26, R111, R12, 0x1c1f ;  /* 0x001c1f0c6f1a7589 */ /* 0x000fe800000e0000 */
[----:B------:R2:W-:Y:S04]  /*9fa0*/  SHFL.IDX PT, R46, R88, R3, 0x1c1f ;  /* 0x001c1f03582e7589 */ /* 0x0005e800000e0000 */
[----:B------:R-:W0:Y:S04]  /*9fb0*/  SHFL.IDX PT, R47, R101, R12, 0x1c1f ;  /* 0x001c1f0c652f7589 */ /* 0x000e2800000e0000 */
[----:B------:R-:W-:Y:S01]  /*9fc0*/  SHFL.IDX PT, R58, R72, R3, 0x1c1f ;  /* 0x001c1f03483a7589 */ /* 0x000fe200000e0000 */
[----:B--2---:R-:W2:Y:S03]  /*9fd0*/  @P2 LDC R88, c[0x0][0xbec] ;  /* 0x0002fb00ff582b82 */ /* 0x004ea60000000800 */
[----:B------:R-:W0:Y:S04]  /*9fe0*/  SHFL.IDX PT, R59, R97, R12, 0x1c1f ;  /* 0x001c1f0c613b7589 */ /* 0x000e2800000e0000 */
[----:B------:R-:W-:Y:S04]  /*9ff0*/  SHFL.IDX PT, R55, R80, R3, 0x1c1f ;  /* 0x001c1f0350377589 */ /* 0x000fe800000e0000 */
[----:B------:R4:W-:Y:S04]  /*a000*/  SHFL.IDX PT, R80, R89, R12, 0x1c1f ;  /* 0x001c1f0c59507589 */ /* 0x0009e800000e0000 */
[----:B------:R-:W-:Y:S04]  /*a010*/  SHFL.IDX PT, R35, R90, R3, 0x1c1f ;  /* 0x001c1f035a237589 */ /* 0x000fe800000e0000 */
[----:B------:R-:W0:Y:S01]  /*a020*/  SHFL.IDX PT, R54, R103, R12, 0x1c1f ;  /* 0x001c1f0c67367589 */ /* 0x000e2200000e0000 */
[----:B----4-:R-:W4:Y:S03]  /*a030*/  LDC R89, c[0x0][0xc50] ;  /* 0x00031400ff597b82 */ /* 0x010f260000000800 */
[----:B------:R5:W-:Y:S01]  /*a040*/  SHFL.IDX PT, R17, R28, R3, 0x1c1f ;  /* 0x001c1f031c117589 */ /* 0x000be200000e0000 */
[----:B--2---:R-:W-:-:S03]  /*a050*/  @P2 IMAD.HI.U32 R88, R73, R88, RZ ;  /* 0x0000005849582227 */ /* 0x004fc600078e00ff */
[----:B------:R-:W-:Y:S04]  /*a060*/  SHFL.IDX PT, R65, R64, R3, 0x1c1f ;  /* 0x001c1f0340417589 */ /* 0x000fe800000e0000 */
[----:B------:R-:W-:Y:S01]  /*a070*/  SHFL.IDX PT, R76, R76, R3, 0x1c1f ;  /* 0x001c1f034c4c7589 */ /* 0x000fe200000e0000 */
[----:B-----5:R-:W-:-:S03]  /*a080*/  SEL R28, R30, R31, P0 ;  /* 0x0000001f1e1c7207 */ /* 0x020fc60000000000 */
[----:B------:R-:W-:Y:S01]  /*a090*/  SHFL.IDX PT, R44, R44, R3, 0x1c1f ;  /* 0x001c1f032c2c7589 */ /* 0x000fe200000e0000 */
[----:B------:R-:W-:Y:S02]  /*a0a0*/  SEL R30, R31, R30, P0 ;  /* 0x0000001e1f1e7207 */ /* 0x000fe40000000000 */
        /* <DEDUP_REMOVED lines=9> */
[----:B------:R-:W5:Y:S04]  /*a140*/  SHFL.IDX PT, R64, R99, R12, 0x1c1f ;  /* 0x001c1f0c63407589 */ /* 0x000f6800000e0000 */
[----:B------:R1:W-:Y:S01]  /*a150*/  SHFL.IDX PT, R63, R29, R12, 0x1c1f ;  /* 0x001c1f0c1d3f7589 */ /* 0x0003e200000e0000 */
[----:B--2---:R-:W-:-:S02]  /*a160*/  SEL R3, R11, R8, P0 ;  /* 0x000000080b037207 */ /* 0x004fc40000000000 */
[----:B------:R-:W-:Y:S01]  /*a170*/  SEL R8, R6, R9, P0 ;  /* 0x0000000906087207 */ /* 0x000fe20000000000 */
[----:B------:R2:W-:Y:S01]  /*a180*/  SHFL.IDX PT, R38, R83, R12, 0x1c1f ;  /* 0x001c1f0c53267589 */ /* 0x0005e200000e0000 */
[----:B------:R-:W-:Y:S02]  /*a190*/  SEL R6, R9, R6, P0 ;  /* 0x0000000609067207 */ /* 0x000fe40000000000 */
[----:B------:R-:W-:Y:S01]  /*a1a0*/  SEL R9, R7, R10, P0 ;  /* 0x0000000a07097207 */ /* 0x000fe20000000000 */
[----:B------:R-:W-:Y:S01]  /*a1b0*/  SHFL.IDX PT, R77, R77, R12, 0x1c1f ;  /* 0x001c1f0c4d4d7589 */ /* 0x000fe200000e0000 */
[----:B-1----:R-:W-:Y:S01]  /*a1c0*/  SEL R29, R27, R34, P0 ;  /* 0x000000221b1d7207 */ /* 0x002fe20000000000 */
[----:B------:R-:W-:Y:S01]  /*a1d0*/  IMAD R34, R84, UR37, RZ ;  /* 0x0000002554227c24 */ /* 0x000fe2000f8e02ff */
[----:B------:R-:W-:Y:S01]  /*a1e0*/  SEL R7, R10, R7, P0 ;  /* 0x000000070a077207 */ /* 0x000fe20000000000 */
[----:B------:R-:W1:Y:S01]  /*a1f0*/  SHFL.IDX PT, R72, R95, R12, 0x1c1f ;  /* 0x001c1f0c5f487589 */ /* 0x000e6200000e0000 */
[----:B------:R-:W-:Y:S01]  /*a200*/  SEL R10, R14, R15, P0 ;  /* 0x0000000f0e0a7207 */ /* 0x000fe20000000000 */
[----:B--2---:R-:W2:Y:S01]  /*a210*/  @P2 LDC R83, c[0x0][0xbf0] ;  /* 0x0002fc00ff532b82 */ /* 0x004ea20000000800 */
[----:B------:R-:W-:Y:S01]  /*a220*/  SEL R14, R15, R14, P0 ;  /* 0x0000000e0f0e7207 */ /* 0x000fe20000000000 */
[----:B------:R-:W-:Y:S01]  /*a230*/  SHFL.IDX PT, R78, R93, R12, 0x1c1f ;  /* 0x001c1f0c5d4e7589 */ /* 0x000fe200000e0000 */
[----:B------:R-:W-:Y:S01]  /*a240*/  IMAD R75, R85, UR36, R34 ;  /* 0x00000024554b7c24 */ /* 0x000fe2000f8e0222 */
[----:B---3--:R-:W-:-:S02]  /*a250*/  SEL R11, R13, R18, P0 ;  /* 0x000000120d0b7207 */ /* 0x008fc40000000000 */
[----:B------:R-:W3:Y:S01]  /*a260*/  SHFL.IDX PT, R79, R91, R12, 0x1c1f ;  /* 0x001c1f0c5b4f7589 */ /* 0x000ee200000e0000 */
[----:B------:R-:W-:Y:S01]  /*a270*/  SEL R15, R18, R13, P0 ;  /* 0x0000000d120f7207 */ /* 0x000fe20000000000 */
[----:B------:R-:W1:Y:S01]  /*a280*/  @P2 LDC R85, c[0x0][0xbf0] ;  /* 0x0002fc00ff552b82 */ /* 0x000e620000000800 */
[----:B0-----:R-:W-:Y:S01]  /*a290*/  SEL R13, R19, R20, P0 ;  /* 0x00000014130d7207 */ /* 0x001fe20000000000 */
[----:B------:R-:W0:Y:S01]  /*a2a0*/  SHFL.IDX PT, R81, R81, R12, 0x1c1f ;  /* 0x001c1f0c51517589 */ /* 0x000e2200000e0000 */
        /* <DEDUP_REMOVED lines=18> */
[----:B------:R-:W-:Y:S01]  /*a3d0*/  SEL R26, R47, R46, P0 ;  /* 0x0000002e2f1a7207 */ /* 0x000fe20000000000 */
[----:B------:R-:W-:Y:S01]  /*a3e0*/  IMAD.WIDE.U32 R46, R84, UR36, R32 ;  /* 0x00000024542e7c25 */ /* 0x000fe2000f8e0020 */
[----:B------:R-:W-:Y:S02]  /*a3f0*/  SEL R32, R58, R59, P0 ;  /* 0x0000003b3a207207 */ /* 0x000fe40000000000 */
[----:B------:R-:W-:Y:S01]  /*a400*/  SEL R19, R35, R54, P0 ;  /* 0x0000003623137207 */ /* 0x000fe20000000000 */
[----:B------:R-:W-:Y:S01]  /*a410*/  IMAD.MOV R58, RZ, RZ, -R16 ;  /* 0x000000ffff3a7224 */ /* 0x000fe200078e0a10 */
[----:B-----5:R-:W-:Y:S01]  /*a420*/  SEL R33, R55, R64, P0 ;  /* 0x0000004037217207 */ /* 0x020fe20000000000 */
[----:B------:R-:W-:Y:S01]  /*a430*/  IMAD R54, R86, UR37, RZ ;  /* 0x0000002556367c24 */ /* 0x000fe2000f8e02ff */
[----:B------:R-:W-:Y:S01]  /*a440*/  SEL R35, R64, R55, P0 ;  /* 0x0000003740237207 */ /* 0x000fe20000000000 */
[----:B------:R-:W-:Y:S01]  /*a450*/  IMAD R89, R89, R58, UR4 ;  /* 0x0000000459597e24 */ /* 0x000fe2000f8e023a */
[----:B------:R-:W-:Y:S01]  /*a460*/  ULDC.64 UR4, c[0x0][0xbe0] ;  /* 0x0002f80000047ab9 */ /* 0x000fe20000000a00 */
[----:B------:R-:W-:-:S03]  /*a470*/  @P2 IMAD.HI.U32 R16, R73, R74, RZ ;  /* 0x0000004a49102227 */ /* 0x000fc600078e00ff */
[----:B------:R-:W-:Y:S01]  /*a480*/  SHF.R.S32.HI R64, RZ, 0x1f, R89 ;  /* 0x0000001fff407819 */ /* 0x000fe20000011459 */
[----:B------:R-:W-:Y:S02]  /*a490*/  IMAD R55, R87, UR36, R54 ;  /* 0x0000002457377c24 */ /* 0x000fe4000f8e0236 */
[----:B------:R-:W-:Y:S02]  /*a4a0*/  IMAD.IADD R47, R47, 0x1, R75 ;  /* 0x000000012f2f7824 */ /* 0x000fe400078e024b */
[----:B------:R-:W-:Y:S01]  /*a4b0*/  IMAD.MOV.U32 R59, RZ, RZ, R73 ;  /* 0x000000ffff3b7224 */ /* 0x000fe200078e0049 */
[----:B--2---:R-:W-:Y:S01]  /*a4c0*/  @P2 SHF.R.U32.HI R59, RZ, R83, R16 ;  /* 0x00000053ff3b2219 */ /* 0x004fe20000011610 */
[----:B------:R-:W-:Y:S02]  /*a4d0*/  IMAD.IADD R55, R41, 0x1, R55 ;  /* 0x0000000129377824 */ /* 0x000fe400078e0237 */
[----:B------:R-:W-:Y:S02]  /*a4e0*/  IMAD.MOV.U32 R54, RZ, RZ, R40 ;  /* 0x000000ffff367224 */ /* 0x000fe400078e0028 */
[----:B------:R-:W-:Y:S01]  /*a4f0*/  IMAD.MOV.U32 R75, RZ, RZ, R73 ;  /* 0x000000ffff4b7224 */ /* 0x000fe200078e0049 */
[----:B-1----:R-:W-:Y:S01]  /*a500*/  @P2 SHF.R.U32.HI R75, RZ, R85, R88 ;  /* 0x00000055ff4b2219 */ /* 0x002fe20000011658 */
[----:B------:R-:W-:-:S02]  /*a510*/  IMAD R16, R64, UR4, RZ ;  /* 0x0000000440107c24 */ /* 0x000fc4000f8e02ff */
[----:B------:R-:W-:-:S04]  /*a520*/  IMAD.WIDE.U32 R40, R89, UR4, R46 ;  /* 0x0000000459287c25 */ /* 0x000fc8000f8e002e */
        /* <DEDUP_REMOVED lines=8> */
[----:B------:R-:W-:Y:S01]  /*a5b0*/  IMAD R64, R64, UR6, RZ ;  /* 0x0000000640407c24 */ /* 0x000fe2000f8e02ff */
[----:B------:R-:W-:Y:S01]  /*a5c0*/  SEL R58, R72, R65, P0 ;  /* 0x00000041483a7207 */ /* 0x000fe20000000000 */
[----:B------:R-:W-:-:S02]  /*a5d0*/  IMAD.MOV R59, RZ, RZ, -R75 ;  /* 0x000000ffff3b7224 */ /* 0x000fc400078e0a4b */
[----:B------:R-:W-:Y:S02]  /*a5e0*/  IMAD R16, R16, UR4, RZ ;  /* 0x0000000410107c24 */ /* 0x000fe4000f8e02ff */
[C-C-:B------:R-:W-:Y:S02]  /*a5f0*/  IMAD R55, R82.reuse, R54, R73.reuse ;  /* 0x0000003652377224 */ /* 0x140fe400078e0249 */
[----:B------:R-:W-:Y:S01]  /*a600*/  IMAD R83, R89, UR7, R64 ;  /* 0x0000000759537c24 */ /* 0x000fe2000f8e0240 */
[----:B------:R-:W-:Y:S01]  /*a610*/  ULDC.64 UR6, c[0x0][0xbc8] ;  /* 0x0002f20000067ab9 */ /* 0x000fe20000000a00 */
[----:B------:R-:W-:Y:S02]  /*a620*/  IMAD R59, R82, R59, R73 ;  /* 0x0000003b523b7224 */ /* 0x000fe400078e0249 */
[----:B------:R-:W-:Y:S01]  /*a630*/  IMAD R73, R75, UR5, R16 ;  /* 0x000000054b497c24 */ /* 0x000fe2000f8e0210 */
[----:B------:R-:W-:Y:S01]  /*a640*/  SHF.R.S32.HI R16, RZ, 0x1f, R55 ;  /* 0x0000001fff107819 */ /* 0x000fe20000011437 */
[----:B------:R-:W-:Y:S01]  /*a650*/  IMAD.IADD R47, R47, 0x1, R83 ;  /* 0x000000012f2f7824 */ /* 0x000fe200078e0253 */
[----:B------:R-:W-:Y:S01]  /*a660*/  SHF.R.S32.HI R54, RZ, 0x1f, R59 ;  /* 0x0000001fff367819 */ /* 0x000fe2000001143b */
[----:B------:R-:W1:Y:S01]  /*a670*/  S2UR UR5, SR_CgaCtaId ;  /* 0x00000000000579c3 */ /* 0x000e620000008800 */
[----:B------:R-:W-:-:S04]  /*a680*/  IMAD.WIDE.U32 R40, R55, UR6, R40 ;  /* 0x0000000637287c25 */ /* 0x000fc8000f8e0028 */
[----:B------:R-:W-:Y:S01]  /*a690*/  IMAD.WIDE.U32 R46, R75, UR4, R46 ;  /* 0x000000044b2e7c25 */ /* 0x000fe2000f8e002e */
[----:B------:R-:W-:-:S03]  /*a6a0*/  UMOV UR4, 0x400 ;  /* 0x0000040000047882 */ /* 0x000fc60000000000 */
[----:B------:R-:W-:Y:S02]  /*a6b0*/  IMAD R16, R16, UR6, RZ ;  /* 0x0000000610107c24 */ /* 0x000fe4000f8e02ff */
[----:B------:R-:W-:Y:S02]  /*a6c0*/  IMAD.IADD R47, R47, 0x1, R73 ;  /* 0x000000012f2f7824 */ /* 0x000fe400078e0249 */
[----:B------:R-:W-:Y:S02]  /*a6d0*/  IMAD R54, R54, UR8, RZ ;  /* 0x0000000836367c24 */ /* 0x000fe4000f8e02ff */
[----:B------:R-:W-:Y:S01]  /*a6e0*/  IMAD R73, R55, UR7, R16 ;  /* 0x0000000737497c24 */ /* 0x000fe2000f8e0210 */
[----:B------:R-:W-:Y:S01]  /*a6f0*/  ULDC.64 UR6, c[0x0][0xba8] ;  /* 0x0002ea0000067ab9 */ /* 0x000fe20000000a00 */
[C---:B------:R-:W-:Y:S01]  /*a700*/  IMAD R75, R59.reuse, UR9, R54 ;  /* 0x000000093b4b7c24 */ /* 0x040fe2000f8e0236 */
[----:B------:R-:W-:Y:S01]  /*a710*/  LEA R84, P2, R40, UR6, 0x2 ;  /* 0x0000000628547c11 */ /* 0x000fe2000f8410ff */
[----:B------:R-:W-:Y:S01]  /*a720*/  IMAD.WIDE.U32 R46, R59, UR8, R46 ;  /* 0x000000083b2e7c25 */ /* 0x000fe2000f8e002e */
[----:B------:R-:W-:Y:S01]  /*a730*/  SEL R54, R65, R72, P0 ;  /* 0x0000004841367207 */ /* 0x000fe20000000000 */
[----:B------:R-:W-:Y:S01]  /*a740*/  ULDC UR6, c[0x0][0xa88] ;  /* 0x0002a20000067ab9 */ /* 0x000fe20000000800 */
[----:B------:R-:W-:Y:S01]  /*a750*/  ULDC.64 UR8, c[0x0][0xb00] ;  /* 0x0002c00000087ab9 */ /* 0x000fe20000000a00 */
[----:B------:R-:W-:Y:S01]  /*a760*/  IMAD.IADD R55, R41, 0x1, R73 ;  /* 0x0000000129377824 */ /* 0x000fe200078e0249 */
[----:B------:R-:W-:Y:S01]  /*a770*/  SHFL.IDX PT, R72, R84, RZ, 0x1c1f ;  /* 0x001c1fff54487589 */ /* 0x000fe200000e0000 */
[----:B------:R-:W-:Y:S01]  /*a780*/  IMAD.IADD R41, R47, 0x1, R75 ;  /* 0x000000012f297824 */ /* 0x000fe200078e024b */
[----:B-1----:R-:W-:Y:S01]  /*a790*/  ULEA UR4, UR5, UR4, 0x18 ;  /* 0x0000000405047291 */ /* 0x002fe2000f8ec03f */
[----:B------:R-:W-:Y:S01]  /*a7a0*/  IMAD R16, R82, UR6, RZ ;  /* 0x0000000652107c24 */ /* 0x000fe2000f8e02ff */
[----:B------:R-:W-:Y:S01]  /*a7b0*/  LEA.HI.X R47, R40, UR7, R55, 0x2, P2 ;  /* 0x00000007282f7c11 */ /* 0x000fe200090f1437 */
[----:B------:R-:W-:Y:S01]  /*a7c0*/  SHFL.IDX PT, R74, R84, 0x1, 0x1c1f ;  /* 0x003c1f00544a7f89 */ /* 0x000fe200000e0000 */
[C---:B------:R-:W-:Y:S01]  /*a7d0*/  VIADD R83, R71.reuse, 0x8 ;  /* 0x0000000847537836 */ /* 0x040fe20000000000 */
[----:B------:R-:W-:Y:S01]  /*a7e0*/  UIADD3 UR4, UR4, 0x2e820, URZ ;  /* 0x0002e82004047890 */ /* 0x000fe2000fffe03f */
[-C--:B------:R-:W-:Y:S01]  /*a7f0*/  ISETP.GE.OR P2, PT, R71, R16.reuse, P1 ;  /* 0x000000104700720c */ /* 0x080fe20000f46670 */
[----:B------:R-:W1:Y:S01]  /*a800*/  SHFL.IDX PT, R73, R47, RZ, 0x1c1f ;  /* 0x001c1fff2f497589 */ /* 0x000e6200000e0000 */
[C---:B------:R-:W-:Y:S01]  /*a810*/  LEA R85, P3, R46.reuse, UR8, 0x2 ;  /* 0x000000082e557c11 */ /* 0x040fe2000f8610ff */
[----:B------:R-:W-:Y:S01]  /*a820*/  UPRMT UR4, URZ, 0x654, UR4 ;  /* 0x000006543f047896 */ /* 0x000fe20008000004 */
[----:B------:R-:W-:Y:S01]  /*a830*/  ISETP.GE.OR P1, PT, R83, R16, P1 ;  /* 0x000000105300720c */ /* 0x000fe20000f26670 */
[----:B------:R2:W4:Y:S01]  /*a840*/  SHFL.IDX PT, R75, R47, 0x1, 0x1c1f ;  /* 0x003c1f002f4b7f89 */ /* 0x00052200000e0000 */
[----:B------:R-:W-:-:S02]  /*a850*/  LEA.HI.X R86, R46, UR9, R41, 0x2, P3 ;  /* 0x000000092e567c11 */ /* 0x000fc400098f1429 */
[----:B------:R-:W-:Y:S01]  /*a860*/  ISETP.GE.AND P3, PT, R71, R16, PT ;  /* 0x000000104700720c */ /* 0x000fe20003f66270 */
[----:B------:R1:W4:Y:S01]  /*a870*/  SHFL.IDX PT, R64, R85, RZ, 0x1c1f ;  /* 0x001c1fff55407589 */ /* 0x00032200000e0000 */
[----:B---3--:R-:W-:Y:S01]  /*a880*/  SEL R40, R44, R79, P0 ;  /* 0x0000004f2c287207 */ /* 0x008fe20000000000 */
[----:B------:R-:W-:Y:S01]  /*a890*/  IMAD.SHL.U32 R71, R70, 0x2, RZ ;  /* 0x0000000246477824 */ /* 0x000fe200078e00ff */
[----:B------:R-:W-:Y:S01]  /*a8a0*/  SYNCS.ARRIVE.TRANS64.RED.A1T0 RZ, [UR4], RZ ;  /* 0x000000ffffff79a7 */ /* 0x000fe20008100404 */
[----:B------:R3:W3:Y:S01]  /*a8b0*/  SHFL.IDX PT, R65, R86, RZ, 0x1c1f ;  /* 0x001c1fff56417589 */ /* 0x0006e200000e0000 */
[----:B------:R-:W-:Y:S02]  /*a8c0*/  SEL R41, R45, R78, P0 ;  /* 0x0000004e2d297207 */ /* 0x000fe40000000000 */
[----:B0-----:R-:W-:Y:S02]  /*a8d0*/  SEL R46, R48, R81, P0 ;  /* 0x00000051302e7207 */ /* 0x001fe40000000000 */
[----:B--2---:R-:W-:-:S02]  /*a8e0*/  SEL R47, R49, R80, P0 ;  /* 0x00000050312f7207 */ /* 0x004fc40000000000 */
[----:B------:R-:W-:Y:S02]  /*a8f0*/  SEL R55, R76, R77, P0 ;  /* 0x0000004d4c377207 */ /* 0x000fe40000000000 */
[----:B------:R-:W-:Y:S02]  /*a900*/  SEL R59, R77, R76, P0 ;  /* 0x0000004c4d3b7207 */ /* 0x000fe40000000000 */
[----:B------:R-:W-:Y:S01]  /*a910*/  SEL R44, R79, R44, P0 ;  /* 0x0000002c4f2c7207 */ /* 0x000fe20000000000 */
[----:B-1----:R0:W-:Y:S01]  /*a920*/  @!P2 ST.E desc[UR44][R72.64], R0 ;  /* 0x000000004800a985 */ /* 0x0021e2000c10192c */
[----:B------:R-:W-:Y:S02]  /*a930*/  SEL R45, R78, R45, P0 ;  /* 0x0000002d4e2d7207 */ /* 0x000fe40000000000 */
[----:B------:R-:W-:Y:S01]  /*a940*/  SEL R48, R81, R48, P0 ;  /* 0x0000003051307207 */ /* 0x000fe20000000000 */
[----:B----4-:R0:W-:Y:S01]  /*a950*/  @!P1 ST.E desc[UR44][R74.64], R4 ;  /* 0x000000044a009985 */ /* 0x0101e2000c10192c */
[----:B------:R-:W-:Y:S01]  /*a960*/  SEL R49, R80, R49, P0 ;  /* 0x0000003150317207 */ /* 0x000fe20000000000 */
[----:B------:R-:W-:Y:S06]  /*a970*/  @P3 BRA `(.L_x_5997) ;  /* 0x0000000400783947 */ /* 0x000fec0003800000 */
        /* <DEDUP_REMOVED lines=9> */
[----:B------:R-:W-:-:S04]  /*aa10*/  ISETP.GE.AND P1, PT, R78, UR4, PT ;  /* 0x000000044e007c0c */ /* 0x000fc8000bf26270 */
[----:B------:R-:W-:-:S03]  /*aa20*/  ISETP.GE.AND P5, PT, R80, UR4, PT ;  /* 0x0000000450007c0c */ /* 0x000fc6000bfa6270 */
[C-C-:B---3--:R-:W-:Y:S02]  /*aa30*/  @!P2 IMAD.WIDE R72, R71.reuse, 0x4, R64.reuse ;  /* 0x000000044748a825 */ /* 0x148fe400078e0240 */
[----:B------:R-:W-:Y:S02]  /*aa40*/  @!P3 LEA.HI R0, R0, R0, RZ, 0x1 ;  /* 0x000000000000b211 */ /* 0x000fe400078f08ff */
[----:B------:R-:W-:Y:S01]  /*aa50*/  @!P4 LEA.HI R70, R70, R70, RZ, 0x1 ;  /* 0x000000464646c211 */ /* 0x000fe200078f08ff */
[----:B------:R0:W-:Y:S01]  /*aa60*/  @!P2 ST.E.64 desc[UR44][R72.64], R8 ;  /* 0x000000084800a985 */ /* 0x0001e2000c101b2c */
[----:B------:R-:W-:Y:S01]  /*aa70*/  @!P3 LOP3.LUT R75, R0, 0xfffffffe, RZ, 0xc0, !PT ;  /* 0xfffffffe004bb812 */ /* 0x000fe200078ec0ff */
[----:B------:R-:W-:Y:S01]  /*aa80*/  VIADD R0, R71, 0x28 ;  /* 0x0000002847007836 */ /* 0x000fe20000000000 */
[----:B------:R-:W-:Y:S02]  /*aa90*/  @!P1 LEA.HI R78, R78, R78, RZ, 0x1 ;  /* 0x0000004e4e4e9211 */ /* 0x000fe400078f08ff */
[----:B------:R-:W-:Y:S01]  /*aaa0*/  @!P4 LOP3.LUT R77, R70, 0xfffffffe, RZ, 0xc0, !PT ;  /* 0xfffffffe464dc812 */ /* 0x000fe200078ec0ff */
[----:B------:R-:W-:Y:S01]  /*aab0*/  @!P3 IMAD.WIDE R74, R75, 0x4, R64 ;  /* 0x000000044b4ab825 */ /* 0x000fe200078e0240 */
[----:B------:R-:W-:-:S02]  /*aac0*/  ISETP.GE.AND P2, PT, R79, UR4, PT ;  /* 0x000000044f007c0c */ /* 0x000fc4000bf46270 */
[----:B------:R-:W-:Y:S01]  /*aad0*/  @!P5 LEA.HI R80, R80, R80, RZ, 0x1 ;  /* 0x000000505050d211 */ /* 0x000fe200078f08ff */
[----:B------:R-:W-:Y:S01]  /*aae0*/  VIADD R70, R71, 0x30 ;  /* 0x0000003047467836 */ /* 0x000fe20000000000 */
[----:B------:R1:W-:Y:S01]  /*aaf0*/  @!P3 ST.E.64 desc[UR44][R74.64], R6 ;  /* 0x000000064a00b985 */ /* 0x0003e2000c101b2c */
[----:B------:R-:W-:Y:S01]  /*ab00*/  @!P4 IMAD.WIDE R76, R77, 0x4, R64 ;  /* 0x000000044d4cc825 */ /* 0x000fe200078e0240 */
[----:B------:R-:W-:Y:S02]  /*ab10*/  ISETP.GE.AND P3, PT, R0, UR4, PT ;  /* 0x0000000400007c0c */ /* 0x000fe4000bf66270 */
[----:B0-----:R-:W-:Y:S01]  /*ab20*/  @!P1 LOP3.LUT R9, R78, 0xfffffffe, RZ, 0xc0, !PT ;  /* 0xfffffffe4e099812 */ /* 0x001fe200078ec0ff */
[C---:B------:R-:W-:Y:S01]  /*ab30*/  VIADD R72, R71.reuse, 0x40 ;  /* 0x0000004047487836 */ /* 0x040fe20000000000 */
[----:B------:R-:W-:Y:S01]  /*ab40*/  ISETP.GE.AND P6, PT, R70, UR4, PT ;  /* 0x0000000446007c0c */ /* 0x000fe2000bfc6270 */
[----:B------:R-:W-:Y:S01]  /*ab50*/  VIADD R78, R71, 0x48 ;  /* 0x00000048474e7836 */ /* 0x000fe20000000000 */
[----:B------:R0:W-:Y:S01]  /*ab60*/  @!P4 ST.E.64 desc[UR44][R76.64], R10 ;  /* 0x0000000a4c00c985 */ /* 0x0001e2000c101b2c */
[----:B------:R-:W-:-:S02]  /*ab70*/  @!P2 LEA.HI R79, R79, R79, RZ, 0x1 ;  /* 0x0000004f4f4fa211 */ /* 0x000fc400078f08ff */
[----:B------:R-:W-:Y:S01]  /*ab80*/  ISETP.GE.AND P4, PT, R72, UR4, PT ;  /* 0x0000000448007c0c */ /* 0x000fe2000bf86270 */
[--C-:B-1----:R-:W-:Y:S01]  /*ab90*/  @!P1 IMAD.WIDE R6, R9, 0x4, R64.reuse ;  /* 0x0000000409069825 */ /* 0x102fe200078e0240 */
[----:B------:R-:W-:Y:S02]  /*aba0*/  @!P2 LOP3.LUT R9, R79, 0xfffffffe, RZ, 0xc0, !PT ;  /* 0xfffffffe4f09a812 */ /* 0x000fe400078ec0ff */
[----:B------:R-:W-:Y:S02]  /*abb0*/  @!P3 LEA.HI R0, R0, R0, RZ, 0x1 ;  /* 0x000000000000b211 */ /* 0x000fe400078f08ff */
[----:B------:R1:W-:Y:S01]  /*abc0*/  @!P1 ST.E.64 desc[UR44][R6.64], R14 ;  /* 0x0000000e06009985 */ /* 0x0003e2000c101b2c */
[----:B------:R-:W-:Y:S01]  /*abd0*/  ISETP.GE.AND P1, PT, R78, UR4, PT ;  /* 0x000000044e007c0c */ /* 0x000fe2000bf26270 */
[--C-:B------:R-:W-:Y:S01]  /*abe0*/  @!P2 IMAD.WIDE R8, R9, 0x4, R64.reuse ;  /* 0x000000040908a825 */ /* 0x100fe200078e0240 */
[----:B------:R-:W-:Y:S02]  /*abf0*/  @!P6 LEA.HI R70, R70, R70, RZ, 0x1 ;  /* 0x000000464646e211 */ /* 0x000fe400078f08ff */
[----:B0-----:R-:W-:Y:S01]  /*ac00*/  @!P3 LOP3.LUT R11, R0, 0xfffffffe, RZ, 0xc0, !PT ;  /* 0xfffffffe000bb812 */ /* 0x001fe200078ec0ff */
[----:B------:R-:W-:Y:S01]  /*ac10*/  VIADD R0, R71, 0x50 ;  /* 0x0000005047007836 */ /* 0x000fe20000000000 */
[----:B------:R-:W-:Y:S01]  /*ac20*/  @!P6 LOP3.LUT R73, R70, 0xfffffffe, RZ, 0xc0, !PT ;  /* 0xfffffffe4649e812 */ /* 0x000fe200078ec0ff */
[----:B------:R0:W-:Y:S01]  /*ac30*/  @!P2 ST.E.64 desc[UR44][R8.64], R12 ;  /* 0x0000000c0800a985 */ /* 0x0001e2000c101b2c */
[----:B------:R-:W-:Y:S01]  /*ac40*/  @!P4 LEA.HI R72, R72, R72, RZ, 0x1 ;  /* 0x000000484848c211 */ /* 0x000fe200078f08ff */
[----:B------:R-:W-:-:S04]  /*ac50*/  @!P3 IMAD.WIDE R10, R11, 0x4, R64 ;  /* 0x000000040b0ab825 */ /* 0x000fc800078e0240 */
[----:B------:R-:W-:Y:S01]  /*ac60*/  @!P1 LEA.HI R78, R78, R78, RZ, 0x1 ;  /* 0x0000004e4e4e9211 */ /* 0x000fe200078f08ff */
[----:B-1----:R-:W-:Y:S01]  /*ac70*/  @!P6 IMAD.WIDE R6, R73, 0x4, R64 ;  /* 0x000000044906e825 */ /* 0x002fe200078e0240 */
[----:B------:R-:W-:Y:S01]  /*ac80*/  @!P5 LOP3.LUT R15, R80, 0xfffffffe, RZ, 0xc0, !PT ;  /* 0xfffffffe500fd812 */ /* 0x000fe200078ec0ff */
[----:B------:R1:W-:Y:S01]  /*ac90*/  @!P3 ST.E.64 desc[UR44][R10.64], R22 ;  /* 0x000000160a00b985 */ /* 0x0003e2000c101b2c */
[----:B------:R-:W-:-:S03]  /*aca0*/  @!P4 LOP3.LUT R73, R72, 0xfffffffe, RZ, 0xc0, !PT ;  /* 0xfffffffe4849c812 */ /* 0x000fc600078ec0ff */
[--C-:B------:R-:W-:Y:S01]  /*acb0*/  @!P5 IMAD.WIDE R14, R15, 0x4, R64.reuse ;  /* 0x000000040f0ed825 */ /* 0x100fe200078e0240 */
[----:B0-----:R-:W-:Y:S01]  /*acc0*/  @!P1 LOP3.LUT R13, R78, 0xfffffffe, RZ, 0xc0, !PT ;  /* 0xfffffffe4e0d9812 */ /* 0x001fe200078ec0ff */
[----:B------:R0:W-:Y:S02]  /*acd0*/  @!P6 ST.E.64 desc[UR44][R6.64], R20 ;  /* 0x000000140600e985 */ /* 0x0001e4000c101b2c */
[--C-:B------:R-:W-:Y:S02]  /*ace0*/  @!P4 IMAD.WIDE R8, R73, 0x4, R64.reuse ;  /* 0x000000044908c825 */ /* 0x100fe400078e0240 */
[----:B------:R-:W-:Y:S02]  /*acf0*/  @!P5 ST.E.64 desc[UR44][R14.64], R24 ;  /* 0x000000180e00d985 */ /* 0x000fe4000c101b2c */
[----:B------:R-:W-:Y:S02]  /*ad00*/  VIADD R12, R71, 0x58 ;  /* 0x00000058470c7836 */ /* 0x000fe40000000000 */
[----:B-1----:R-:W-:Y:S01]  /*ad10*/  @!P1 IMAD.WIDE R10, R13, 0x4, R64 ;  /* 0x000000040d0a9825 */ /* 0x002fe200078e0240 */
[----:B------:R1:W-:Y:S02]  /*ad20*/  @!P4 ST.E.64 desc[UR44][R8.64], R28 ;  /* 0x0000001c0800c985 */ /* 0x0003e4000c101b2c */
[----:B------:R-:W-:Y:S01]  /*ad30*/  ISETP.GE.AND P2, PT, R12, UR4, PT ;  /* 0x000000040c007c0c */ /* 0x000fe2000bf46270 */
[C---:B------:R-:W-:Y:S01]  /*ad40*/  VIADD R13, R71.reuse, 0x60 ;  /* 0x00000060470d7836 */ /* 0x040fe20000000000 */
[----:B------:R2:W-:Y:S01]  /*ad50*/  @!P1 ST.E.64 desc[UR44][R10.64], R30 ;  /* 0x0000001e0a009985 */ /* 0x0005e2000c101b2c */
[C---:B------:R-:W-:Y:S01]  /*ad60*/  VIADD R22, R71.reuse, 0x68 ;  /* 0x0000006847167836 */ /* 0x040fe20000000000 */
[----:B------:R-:W-:Y:S01]  /*ad70*/  ISETP.GE.AND P1, PT, R0, UR4, PT ;  /* 0x0000000400007c0c */ /* 0x000fe2000bf26270 */
[----:B0-----:R-:W-:Y:S01]  /*ad80*/  VIADD R7, R71, 0x78 ;  /* 0x0000007847077836 */ /* 0x001fe20000000000 */
        /* <DEDUP_REMOVED lines=9> */
[----:B-1----:R-:W-:Y:S02]  /*ae20*/  @!P6 LEA.HI R8, R7, R7, RZ, 0x1 ;  /* 0x000000070708e211 */ /* 0x002fe400078f08ff */
[----:B------:R-:W-:Y:S02]  /*ae30*/  @!P5 LEA.HI R6, R6, R6, RZ, 0x1 ;  /* 0x000000060606d211 */ /* 0x000fe400078f08ff */
[----:B------:R-:W-:-:S02]  /*ae40*/  @!P1 LOP3.LUT R7, R0, 0xfffffffe, RZ, 0xc0, !PT ;  /* 0xfffffffe00079812 */ /* 0x000fc400078ec0ff */
[----:B------:R-:W-:Y:S02]  /*ae50*/  @!P2 LOP3.LUT R9, R12, 0xfffffffe, RZ, 0xc0, !PT ;  /* 0xfffffffe0c09a812 */ /* 0x000fe400078ec0ff */
[----:B--2---:R-:W-:Y:S02]  /*ae60*/  @!P3 LOP3.LUT R11, R13, 0xfffffffe, RZ, 0xc0, !PT ;  /* 0xfffffffe0d0bb812 */ /* 0x004fe400078ec0ff */
        /* <DEDUP_REMOVED lines=15> */
.L_x_5997:
[----:B------:R-:W-:Y:S05]  /*af60*/  BSYNC B0 ;  /* 0x0000000000007941 */ /* 0x000fea0003800000 */
.L_x_5996:
[----:B------:R-:W-:Y:S01]  /*af70*/  ISETP.GE.AND P1, PT, R83, R16, PT ;  /* 0x000000105300720c */ /* 0x000fe20003f26270 */
[----:B-1----:R1:W2:Y:S01]  /*af80*/  SHFL.IDX PT, R27, R86, 0x1, 0x1c1f ;  /* 0x003c1f00561b7f89 */ /* 0x0022a200000e0000 */
[----:B------:R-:W-:Y:S02]  /*af90*/  SEL R14, R68, R69, P0 ;  /* 0x00000045440e7207 */ /* 0x000fe40000000000 */
[----:B------:R-:W-:Y:S01]  /*afa0*/  SEL R18, R62, R63, P0 ;  /* 0x0000003f3e127207 */ /* 0x000fe20000000000 */
[----:B------:R1:W4:Y:S01]  /*afb0*/  SHFL.IDX PT, R26, R85, 0x1, 0x1c1f ;  /* 0x003c1f00551a7f89 */ /* 0x00032200000e0000 */
        /* <DEDUP_REMOVED lines=20> */
[----:B-12-4-:R-:W-:Y:S06]  /*b100*/  @P1 BRA `(.L_x_5970) ;  /* 0x0000004000cc1947 */ /* 0x016fec0003800000 */
        /* <DEDUP_REMOVED lines=10> */
[C---:B------:R-:W-:Y:S01]  /*b1b0*/  VIADD R17, R71.reuse, 0x30 ;  /* 0x0000003047117836 */ /* 0x040fe20000000000 */
[----:B------:R-:W-:Y:S01]  /*b1c0*/  ISETP.GE.AND P3, PT, R12, UR4, PT ;  /* 0x000000040c007c0c */ /* 0x000fe2000bf66270 */
[----:B------:R-:W-:Y:S01]  /*b1d0*/  VIADD R28, R71, 0x38 ;  /* 0x00000038471c7836 */ /* 0x000fe20000000000 */
[----:B------:R-:W-:-:S03]  /*b1e0*/  ISETP.GE.AND P5, PT, R16, UR4, PT ;  /* 0x0000000410007c0c */ /* 0x000fc6000bfa6270 */
[--C-:B------:R-:W-:Y:S02]  /*b1f0*/  @!P0 IMAD.WIDE R6, R71, 0x4, R26.reuse ;  /* 0x0000000447068825 */ /* 0x100fe400078e021a */
[----:B------:R-:W-:Y:S02]  /*b200*/  @!P4 LEA.HI R0, R0, R0, RZ, 0x1 ;  /* 0x000000000000c211 */ /* 0x000fe400078f08ff */
[----:B------:R-:W-:Y:S01]  /*b210*/  @!P1 LEA.HI R10, R10, R10, RZ, 0x1 ;  /* 0x0000000a0a0a9211 */ /* 0x000fe200078f08ff */
[----:B------:R0:W-:Y:S01]  /*b220*/  @!P0 ST.E.64 desc[UR44][R6.64], R40 ;  /* 0x0000002806008985 */ /* 0x0001e2000c101b2c */
[----:B------:R-:W-:Y:S02]  /*b230*/  @!P4 LOP3.LUT R9, R0, 0xfffffffe, RZ, 0xc0, !PT ;  /* 0xfffffffe0009c812 */ /* 0x000fe400078ec0ff */
[----:B------:R-:W-:Y:S02]  /*b240*/  ISETP.GE.AND P0, PT, R28, UR4, PT ;  /* 0x000000041c007c0c */ /* 0x000fe4000bf06270 */
[----:B------:R-:W-:Y:S01]  /*b250*/  @!P2 LEA.HI R0, R11, R11, RZ, 0x1 ;  /* 0x0000000b0b00a211 */ /* 0x000fe200078f08ff */
[----:B------:R-:W-:Y:S01]  /*b260*/  @!P4 IMAD.WIDE R8, R9, 0x4, R26 ;  /* 0x000000040908c825 */ /* 0x000fe200078e021a */
[----:B------:R-:W-:-:S02]  /*b270*/  @!P1 LOP3.LUT R11, R10, 0xfffffffe, RZ, 0xc0, !PT ;  /* 0xfffffffe0a0b9812 */ /* 0x000fc400078ec0ff */
[----:B------:R-:W-:Y:S01]  /*b280*/  @!P2 LOP3.LUT R13, R0, 0xfffffffe, RZ, 0xc0, !PT ;  /* 0xfffffffe000da812 */ /* 0x000fe200078ec0ff */
[----:B------:R-:W-:Y:S01]  /*b290*/  VIADD R0, R71, 0x40 ;  /* 0x0000004047007836 */ /* 0x000fe20000000000 */
[----:B------:R1:W-:Y:S01]  /*b2a0*/  @!P4 ST.E.64 desc[UR44][R8.64], R44 ;  /* 0x0000002c0800c985 */ /* 0x0003e2000c101b2c */
[----:B------:R-:W-:Y:S02]  /*b2b0*/  ISETP.GE.AND P4, PT, R17, UR4, PT ;  /* 0x0000000411007c0c */ /* 0x000fe4000bf86270 */
[----:B------:R-:W-:Y:S01]  /*b2c0*/  @!P3 LEA.HI R12, R12, R12, RZ, 0x1 ;  /* 0x0000000c0c0cb211 */ /* 0x000fe200078f08ff */
[--C-:B0-----:R-:W-:Y:S01]  /*b2d0*/  @!P1 IMAD.WIDE R6, R11, 0x4, R26.reuse ;  /* 0x000000040b069825 */ /* 0x101fe200078e021a */
[----:B------:R-:W-:Y:S02]  /*b2e0*/  @!P5 LEA.HI R16, R16, R16, RZ, 0x1 ;  /* 0x000000101010d211 */ /* 0x000fe400078f08ff */
[----:B------:R-:W-:Y:S02]  /*b2f0*/  @!P3 LOP3.LUT R11, R12, 0xfffffffe, RZ, 0xc0, !PT ;  /* 0xfffffffe0c0bb812 */ /* 0x000fe400078ec0ff */
[----:B------:R-:W-:Y:S01]  /*b300*/  @!P0 LEA.HI R28, R28, R28, RZ, 0x1 ;  /* 0x0000001c1c1c8211 */ /* 0x000fe200078f08ff */
[----:B------:R0:W-:Y:S01]  /*b310*/  @!P1 ST.E.64 desc[UR44][R6.64], R46 ;  /* 0x0000002e06009985 */ /* 0x0001e2000c101b2c */
[----:B------:R-:W-:Y:S01]  /*b320*/  ISETP.GE.AND P1, PT, R0, UR4, PT ;  /* 0x0000000400007c0c */ /* 0x000fe2000bf26270 */
[----:B------:R-:W-:Y:S01]  /*b330*/  @!P3 IMAD.WIDE R10, R11, 0x4, R26 ;  /* 0x000000040b0ab825 */ /* 0x000fe200078e021a */
[----:B------:R-:W-:-:S02]  /*b340*/  @!P0 LOP3.LUT R29, R28, 0xfffffffe, RZ, 0xc0, !PT ;  /* 0xfffffffe1c1d8812 */ /* 0x000fc400078ec0ff */
[----:B------:R-:W-:Y:S01]  /*b350*/  @!P4 LEA.HI R17, R17, R17, RZ, 0x1 ;  /* 0x000000111111c211 */ /* 0x000fe200078f08ff */
[--C-:B-1----:R-:W-:Y:S01]  /*b360*/  @!P2 IMAD.WIDE R8, R13, 0x4, R26.reuse ;  /* 0x000000040d08a825 */ /* 0x102fe200078e021a */
[----:B------:R-:W-:Y:S02]  /*b370*/  @!P5 LOP3.LUT R13, R16, 0xfffffffe, RZ, 0xc0, !PT ;  /* 0xfffffffe100dd812 */ /* 0x000fe400078ec0ff */
[----:B------:R-:W-:Y:S01]  /*b380*/  @!P4 LOP3.LUT R17, R17, 0xfffffffe, RZ, 0xc0, !PT ;  /* 0xfffffffe1111c812 */ /* 0x000fe200078ec0ff */
[----:B------:R-:W-:Y:S01]  /*b390*/  VIADD R16, R71, 0x48 ;  /* 0x0000004847107836 */ /* 0x000fe20000000000 */
[----:B------:R1:W-:Y:S01]  /*b3a0*/  @!P2 ST.E.64 desc[UR44][R8.64], R48 ;  /* 0x000000300800a985 */ /* 0x0003e2000c101b2c */
[--C-:B------:R-:W-:Y:S02]  /*b3b0*/  @!P5 IMAD.WIDE R12, R13, 0x4, R26.reuse ;  /* 0x000000040d0cd825 */ /* 0x100fe400078e021a */
[----:B------:R-:W-:Y:S01]  /*b3c0*/  @!P1 LEA.HI R0, R0, R0, RZ, 0x1 ;  /* 0x0000000000009211 */ /* 0x000fe200078f08ff */
[----:B------:R2:W-:Y:S01]  /*b3d0*/  @!P3 ST.E.64 desc[UR44][R10.64], R14 ;  /* 0x0000000e0a00b985 */ /* 0x0005e2000c101b2c */
[----:B0-----:R-:W-:Y:S01]  /*b3e0*/  @!P4 IMAD.WIDE R6, R17, 0x4, R26 ;  /* 0x000000041106c825 */ /* 0x001fe200078e021a */
[----:B------:R-:W-:-:S02]  /*b3f0*/  ISETP.GE.AND P2, PT, R16, UR4, PT ;  /* 0x0000000410007c0c */ /* 0x000fc4000bf46270 */
[----:B------:R0:W-:Y:S04]  /*b400*/  @!P5 ST.E.64 desc[UR44][R12.64], R68 ;  /* 0x000000440c00d985 */ /* 0x0001e8000c101b2c */
        /* <DEDUP_REMOVED lines=32> */
[----:B------:R-:W-:Y:S01]  /*b610*/  @!P6 LOP3.LUT R19, R16, 0xfffffffe, RZ, 0xc0, !PT ;  /* 0xfffffffe1013e812 */ /* 0x000fe200078ec0ff */
[----:B------:R2:W-:Y:S02]  /*b620*/  @!P3 ST.E.64 desc[UR44][R10.64], R22 ;  /* 0x000000160a00b985 */ /* 0x0005e4000c101b2c */
[----:B0-----:R-:W-:-:S02]  /*b630*/  @!P4 IMAD.WIDE R6, R15, 0x4, R26 ;  /* 0x000000040f06c825 */ /* 0x001fc400078e021a */
[----:B------:R2:W-:Y:S01]  /*b640*/  @!P0 ST.E.64 desc[UR44][R12.64], R50 ;  /* 0x000000320c008985 */ /* 0x0005e2000c101b2c */
[----:B------:R-:W-:Y:S01]  /*b650*/  ISETP.GE.AND P0, PT, R71, UR4, PT ;  /* 0x0000000447007c0c */ /* 0x000fe2000bf06270 */
[--C-:B-1----:R-:W-:Y:S02]  /*b660*/  @!P5 IMAD.WIDE R8, R17, 0x4, R26.reuse ;  /* 0x000000041108d825 */ /* 0x102fe400078e021a */
[----:B------:R2:W-:Y:S02]  /*b670*/  @!P4 ST.E.64 desc[UR44][R6.64], R24 ;  /* 0x000000180600c985 */ /* 0x0005e4000c101b2c */
[----:B------:R-:W-:Y:S02]  /*b680*/  @!P6 IMAD.WIDE R14, R19, 0x4, R26 ;  /* 0x00000004130ee825 */ /* 0x000fe400078e021a */
[----:B------:R2:W-:Y:S04]  /*b690*/  @!P5 ST.E.64 desc[UR44][R8.64], R36 ;  /* 0x000000240800d985 */ /* 0x0005e8000c101b2c */
[----:B------:R2:W-:Y:S02]  /*b6a0*/  @!P6 ST.E.64 desc[UR44][R14.64], R4 ;  /* 0x000000040e00e985 */ /* 0x0005e4000c101b2c */
[----:B------:R-:W-:Y:S05]  /*b6b0*/  @P0 BRA `(.L_x_5970) ;  /* 0x0000003c00600947 */ /* 0x000fea0003800000 */
[----:B------:R-:W-:-:S04]  /*b6c0*/  LEA.HI R71, R71, R71, RZ, 0x1 ;  /* 0x0000004747477211 */ /* 0x000fc800078f08ff */
[----:B--2---:R-:W-:-:S05]  /*b6d0*/  LOP3.LUT R5, R71, 0xfffffffe, RZ, 0xc0, !PT ;  /* 0xfffffffe47057812 */ /* 0x004fca00078ec0ff */
[----:B------:R-:W-:-:S05]  /*b6e0*/  IMAD.WIDE R4, R5, 0x4, R26 ;  /* 0x0000000405047825 */ /* 0x000fca00078e021a */
[----:B------:R1:W-:Y:S01]  /*b6f0*/  ST.E.64 desc[UR44][R4.64], R2 ;  /* 0x0000000204007985 */ /* 0x0003e2000c101b2c */
[----:B------:R-:W-:Y:S05]  /*b700*/  BRA `(.L_x_5970) ;  /* 0x0000003c004c7947 */ /* 0x000fea0003800000 */
.L_x_5995:
        /* <DEDUP_REMOVED lines=55> */
.L_x_5968:
        /* <DEDUP_REMOVED lines=18> */
.L_x_5998:
[----:B------:R-:W-:Y:S01]  /*bba0*/  ULDC UR7, c[0x0][0xc50] ;  /* 0x0003140000077ab9 */ /* 0x000fe20000000800 */
[----:B------:R-:W-:Y:S01]  /*bbb0*/  UMOV UR36, UR6 ;  /* 0x0000000600247c82 */ /* 0x000fe20008000000 */
[----:B------:R-:W-:-:S11]  /*bbc0*/  UISETP.NE.AND UP0, UPT, UR7, 0x1, UPT ;  /* 0x000000010700788c */ /* 0x000fd6000bf05270 */
[----:B------:R-:W-:Y:S01]  /*bbd0*/  @UP0 ULDC UR4, c[0x0][0xc54] ;  /* 0x0003150000040ab9 */ /* 0x000fe20000000800 */
[----:B------:R-:W-:Y:S01]  /*bbe0*/  @UP0 ULDC UR8, c[0x0][0xc58] ;  /* 0x0003160000080ab9 */ /* 0x000fe20000000800 */
[----:B------:R-:W-:-:S04]  /*bbf0*/  UIMAD.WIDE.U32 UR4, UR6, UR4, URZ ;  /* 0x00000004060472a5 */ /* 0x000fc8000f8e003f */
[----:B------:R-:W-:-:S12]  /*bc00*/  @UP0 USHF.R.U32.HI UR36, URZ, UR8, UR5 ;  /* 0x000000083f240299 */ /* 0x000fd80008011605 */
.L_x_5999:
        /* <DEDUP_REMOVED lines=17> */
[----:B------:R-:W-:-:S03]  /*bd20*/  UIADD3 UR5, UR4, 0xdf, URZ ;  /* 0x000000df04057890 */ /* 0x000fc6000fffe03f */
[----:B------:R-:W-:Y:S01]  /*bd30*/  UMOV UR4, URZ ;  /* 0x0000003f00047c82 */ /* 0x000fe20008000000 */
[----:B------:R-:W-:Y:S01]  /*bd40*/  PLOP3.LUT P0, PT, PT, PT, UP0, 0x80, 0x0 ;  /* 0x000000000000781c */ /* 0x000fe20003f0f008 */
[----:B------:R-:W-:-:S04]  /*bd50*/  UIMAD.WIDE UR4, UR5, -0x6db6db6d, UR4 ;  /* 0x92492493050478a5 */ /* 0x000fc8000f8e0204 */
        /* <DEDUP_REMOVED lines=34> */
.L_x_6001:
        /* <DEDUP_REMOVED lines=30> */
.L_x_6002:
        /* <DEDUP_REMOVED lines=20> */
.L_x_6003:
        /* <DEDUP_REMOVED lines=20> */
.L_x_6004:
        /* <DEDUP_REMOVED lines=18> */
.L_x_6005:
[----:B------:R-:W0:Y:S01]  /*c500*/  LDC.64 R2, c[0x0][0x9f8] ;  /* 0x00027e00ff027b82 */ /* 0x000e220000000a00 */
[----:B------:R-:W-:Y:S01]  /*c510*/  IMAD.MOV.U32 R9, RZ, RZ, R18 ;  /* 0x000000ffff097224 */ /* 0x000fe200078e0012 */
[----:B------:R-:W2:Y:S01]  /*c520*/  LDL.LU R6, [R1] ;  /* 0x0000000001067983 */ /* 0x000ea20000300800 */
[----:B------:R-:W1:Y:S01]  /*c530*/  S2R R11, SR_TID.X ;  /* 0x00000000000b7919 */ /* 0x000e620000002100 */
[----:B0-----:R-:W-:-:S04]  /*c540*/  ISETP.NE.U32.AND P0, PT, R2, RZ, PT ;  /* 0x000000ff0200720c */ /* 0x001fc80003f05070 */
[----:B------:R-:W-:-:S13]  /*c550*/  ISETP.NE.AND.EX P0, PT, R3, RZ, PT, P0 ;  /* 0x000000ff0300720c */ /* 0x000fda0003f05300 */
[----:B------:R-:W0:Y:S02]  /*c560*/  @P0 LDC.64 R2, c[0x0][0x9f8] ;  /* 0x00027e00ff020b82 */ /* 0x000e240000000a00 */
[----:B0-----:R-:W-:-:S05]  /*c570*/  @P0 IMAD.WIDE R2, R18, 0x4, R2 ;  /* 0x0000000412020825 */ /* 0x001fca00078e0202 */
[----:B------:R0:W3:Y:S01]  /*c580*/  @P0 LDG.E R9, desc[UR44][R2.64] ;  /* 0x0000002c02090981 */ /* 0x0000e2000c1e1900 */
[C---:B-1----:R-:W-:Y:S02]  /*c590*/  IMAD.SHL.U32 R4, R11.reuse, 0x20, RZ ;  /* 0x000000200b047824 */ /* 0x042fe400078e00ff */
[----:B------:R-:W-:-:S03]  /*c5a0*/  IMAD.SHL.U32 R7, R11, 0x4, RZ ;  /* 0x000000040b077824 */ /* 0x000fc600078e00ff */
[----:B------:R-:W-:Y:S01]  /*c5b0*/  LOP3.LUT R0, R4, 0x80, RZ, 0xc0, !PT ;  /* 0x0000008004007812 */ /* 0x000fe200078ec0ff */
[----:B0-----:R-:W0:Y:S03]  /*c5c0*/  LDC.64 R2, c[0x0][0x418] ;  /* 0x00010600ff027b82 */ /* 0x001e260000000a00 */
[----:B------:R-:W-:Y:S02]  /*c5d0*/  LOP3.LUT R0, R0, 0x10, R11, 0xf8, !PT ;  /* 0x0000001000007812 */ /* 0x000fe400078ef80b */
[----:B------:R-:W-:Y:S02]  /*c5e0*/  LOP3.LUT R8, R11, 0x7f, RZ, 0xc0, !PT ;  /* 0x0000007f0b087812 */ /* 0x000fe400078ec0ff */
[----:B------:R-:W-:Y:S02]  /*c5f0*/  LOP3.LUT R7, R0, 0x10, R7, 0x78, !PT ;  /* 0x0000001000077812 */ /* 0x000fe400078e7807 */
[----:B------:R-:W-:-:S02]  /*c600*/  SHF.R.U32.HI R0, RZ, 0x5, R8 ;  /* 0x00000005ff007819 */ /* 0x000fc40000011608 */
[C---:B------:R-:W-:Y:S01]  /*c610*/  LOP3.LUT R5, R4.reuse, 0x60, RZ, 0xc0, !PT ;  /* 0x0000006004057812 */ /* 0x040fe200078ec0ff */
[----:B------:R-:W-:Y:S01]  /*c620*/  IMAD.SHL.U32 R18, R11, 0x80, RZ ;  /* 0x000000800b127824 */ /* 0x000fe200078e00ff */
[----:B------:R-:W-:-:S03]  /*c630*/  LOP3.LUT R4, R4, 0x100, RZ, 0xc0, !PT ;  /* 0x0000010004047812 */ /* 0x000fc600078ec0ff */
[----:B------:R-:W-:Y:S02]  /*c640*/  IMAD R5, R0, 0x200, R5 ;  /* 0x0000020000057824 */ /* 0x000fe400078e0205 */
[----:B------:R-:W-:-:S03]  /*c650*/  IMAD.SHL.U32 R19, R11, 0x10, RZ ;  /* 0x000000100b137824 */ /* 0x000fc600078e00ff */
[----:B------:R-:W-:Y:S02]  /*c660*/  IADD3 R4, R7, R5, R4 ;  /* 0x0000000507047210 */ /* 0x000fe40007ffe004 */
[----:B------:R-:W-:Y:S02]  /*c670*/  LOP3.LUT R5, R18, 0x380, RZ, 0xc0, !PT ;  /* 0x0000038012057812 */ /* 0x000fe400078ec0ff */
[----:B0-----:R-:W-:-:S03]  /*c680*/  ISETP.NE.U32.AND P0, PT, R2, RZ, PT ;  /* 0x000000ff0200720c */ /* 0x001fc60003f05070 */
[----:B------:R-:W-:Y:S01]  /*c690*/  IMAD R0, R0, 0x10, R5 ;  /* 0x0000001000007824 */ /* 0x000fe200078e0205 */
[----:B------:R-:W-:Y:S02]  /*c6a0*/  LOP3.LUT R19, R19, 0x70, RZ, 0xc0, !PT ;  /* 0x0000007013137812 */ /* 0x000fe400078ec0ff */
[----:B------:R-:W-:Y:S02]  /*c6b0*/  ISETP.NE.AND.EX P2, PT, R3, RZ, PT, P0 ;  /* 0x000000ff0300720c */ /* 0x000fe40003f45300 */
[----:B------:R-:W-:Y:S01]  /*c6c0*/  LOP3.LUT R5, R0, R19, RZ, 0x3c, !PT ;  /* 0x0000001300057212 */ /* 0x000fe200078e3cff */
[----:B------:R-:W-:Y:S01]  /*c6d0*/  IMAD.MOV.U32 R0, RZ, RZ, 0x40 ;  /* 0x00000040ff007424 */ /* 0x000fe200078e00ff */
[----:B------:R-:W-:-:S04]  /*c6e0*/  LOP3.LUT P1, RZ, R11, 0x4, RZ, 0xc0, !PT ;  /* 0x000000040bff7812 */ /* 0x000fc8000782c0ff */
[----:B------:R-:W-:Y:S01]  /*c6f0*/  SEL R0, R0, 0xffffffc0, !P1 ;  /* 0xffffffc000007807 */ /* 0x000fe20004800000 */
[----:B------:R0:W-:Y:S04]  /*c700*/  STL [R1+0x14], R4 ;  /* 0x0000140401007387 */ /* 0x0001e80000100800 */
[----:B------:R1:W-:Y:S01]  /*c710*/  STL [R1+0x24], R0 ;  /* 0x0000240001007387 */ /* 0x0003e20000100800 */
[----:B------:R-:W-:Y:S01]  /*c720*/  UMOV UR4, 0xffffffff ;  /* 0xffffffff00047882 */ /* 0x000fe20000000000 */
[----:B------:R-:W-:Y:S02]  /*c730*/  LOP3.LUT R18, R5, 0xc00, R18, 0xf8, !PT ;  /* 0x00000c0005127812 */ /* 0x000fe400078ef812 */
[----:B0-----:R-:W-:-:S04]  /*c740*/  SHF.R.U32.HI R4, RZ, 0x5, R11 ;  /* 0x00000005ff047819 */ /* 0x001fc8000001160b */
[----:B------:R-:W-:Y:S02]  /*c750*/  LOP3.LUT R4, R4, 0x3, RZ, 0xc0, !PT ;  /* 0x0000000304047812 */ /* 0x000fe400078ec0ff */
[----:B--2---:R-:W-:-:S04]  /*c760*/  LOP3.LUT R6, R6, 0xfffffffe, RZ, 0xc0, !PT ;  /* 0xfffffffe06067812 */ /* 0x004fc800078ec0ff */
[----:B------:R-:W-:Y:S02]  /*c770*/  @P2 LOP3.LUT R6, R6, 0x1, RZ, 0xfc, !PT ;  /* 0x0000000106062812 */ /* 0x000fe400078efcff */
[----:B---3--:R-:W-:Y:S01]  /*c780*/  SHF.R.S32.HI R10, RZ, 0x1f, R9 ;  /* 0x0000001fff0a7819 */ /* 0x008fe20000011409 */
[----:B------:R1:W-:Y:S04]  /*c790*/  STL [R1+0x4], R9 ;  /* 0x0000040901007387 */ /* 0x0003e80000100800 */
[----:B------:R1:W-:Y:S04]  /*c7a0*/  STL [R1], R6 ;  /* 0x0000000601007387 */ /* 0x0003e80000100800 */
[----:B------:R1:W-:Y:S01]  /*c7b0*/  STL [R1+0xc], R10 ;  /* 0x00000c0a01007387 */ /* 0x0003e20000100800 */
[----:B------:R-:W-:Y:S01]  /*c7c0*/  SEL R16, R9, RZ, !P2 ;  /* 0x000000ff09107207 */ /* 0x000fe20005000000 */
[----:B------:R-:W-:Y:S06]  /*c7d0*/  BRA.DIV UR4, `(.L_x_6006) ;  /* 0x0000002e04987947 */ /* 0x000fec000b800000 */
[----:B------:R0:W2:Y:S02]  /*c7e0*/  SHFL.IDX PT, R14, R4, RZ, 0x1f ;  /* 0x00001fff040e7589 */ /* 0x0000a400000e0000 */
.L_x_6055:
[----:B------:R-:W-:Y:S01]  /*c7f0*/  PLOP3.LUT P1, PT, PT, PT, PT, 0x8, 0x0 ;  /* 0x000000000000781c */ /* 0x000fe20003f2e170 */
[----:B-1----:R-:W-:Y:S01]  /*c800*/  IMAD.MOV.U32 R0, RZ, RZ, R6 ;  /* 0x000000ffff007224 */ /* 0x002fe200078e0006 */
[----:B--2---:R-:W-:-:S04]  /*c810*/  ISETP.NE.AND P0, PT, R14, RZ, PT ;  /* 0x000000ff0e00720c */ /* 0x004fc80003f05270 */
[----:B------:R-:W-:-:S07]  /*c820*/  LOP3.LUT R0, R0, 0xfffffffd, RZ, 0xc0, !PT ;  /* 0xfffffffd00007812 */ /* 0x000fce00078ec0ff */
[----:B------:R-:W-:-:S05]  /*c830*/  @P1 LOP3.LUT R0, R0, 0x2, RZ, 0xfc, !PT ;  /* 0x0000000200001812 */ /* 0x000fca00078efcff */
[----:B------:R1:W-:Y:S01]  /*c840*/  STL [R1], R0 ;  /* 0x0000000001007387 */ /* 0x0003e20000100800 */
[----:B------:R-:W-:Y:S05]  /*c850*/  @P0 BRA `(.L_x_6007) ;  /* 0x0000000400300947 */ /* 0x000fea0003800000 */
[----:B------:R-:W-:Y:S01]  /*c860*/  UMOV UR4, 0xffffffff ;  /* 0xffffffff00047882 */ /* 0x000fe20000000000 */
[----:B-1----:R-:W-:Y:S02]  /*c870*/  VIADD R0, R17, 0xffffffff ;  /* 0xffffffff11007836 */ /* 0x002fe40000000000 */
[----:B------:R-:W-:Y:S05]  /*c880*/  BRA.DIV UR4, `(.L_x_6008) ;  /* 0x0000002e048c7947 */ /* 0x000fea000b800000 */
[----:B------:R-:W-:-:S13]  /*c890*/  ELECT P6, URZ, PT ;  /* 0x00000000003f782f */ /* 0x000fda00038c0000 */
.L_x_6058:
[----:B------:R-:W-:Y:S05]  /*c8a0*/  @!P6 BRA `(.L_x_6007) ;  /* 0x00000004001ce947 */ /* 0x000fea0003800000 */
[----:B------:R-:W-:Y:S01]  /*c8b0*/  IMAD.MOV.U32 R16, RZ, RZ, R9 ;  /* 0x000000ffff107224 */ /* 0x000fe200078e0009 */
[----:B------:R-:W-:Y:S06]  /*c8c0*/  @!P2 BRA `(.L_x_6009) ;  /* 0x000000000044a947 */ /* 0x000fec0003800000 */
        /* <DEDUP_REMOVED lines=17> */
.L_x_6009:
[----:B-1----:R-:W-:Y:S01]  /*c9e0*/  IMAD.MOV.U32 R2, RZ, RZ, 0x1 ;  /* 0x00000001ff027424 */ /* 0x002fe200078e00ff */
[----:B------:R-:W-:-:S04]  /*c9f0*/  ISETP.NE.AND P1, PT, R8, RZ, PT ;  /* 0x000000ff0800720c */ /* 0x000fc80003f25270 */
[----:B------:R-:W-:-:S04]  /*ca00*/  SHF.L.U32 R2, R2, 0x1f, RZ ;  /* 0x0000001f02027819 */ /* 0x000fc800000006ff */
[----:B------:R-:W1:Y:S02]  /*ca10*/  SYNCS.PHASECHK.TRANS64.TRYWAIT P0, [UR38+0x2e880], R2 ;  /* 0x02e88002ff0075a7 */ /* 0x000e640008000166 */
[----:B-1----:R-:W-:Y:S05]  /*ca20*/  @!P0 BRA `(.L_x_6010) ;  /* 0x0000002c00448947 */ /* 0x002fea0003800000 */
.L_x_6059:
[----:B------:R-:W-:Y:S05]  /*ca30*/  @P1 BRA `(.L_x_6011) ;  /* 0x0000000000181947 */ /* 0x000fea0003800000 */
[----:B0-----:R-:W0:Y:S01]  /*ca40*/  S2R R4, SR_TID.X ;  /* 0x0000000000047919 */ /* 0x001e220000002100 */
[----:B-1----:R-:W-:-:S04]  /*ca50*/  IMAD.MOV.U32 R3, RZ, RZ, 0x7000 ;  /* 0x00007000ff037424 */ /* 0x002fc800078e00ff */
[----:B------:R2:W-:Y:S01]  /*ca60*/  SYNCS.ARRIVE.TRANS64 RZ, [UR38+0x2e870], R3 ;  /* 0x02e87003ffff79a7 */ /* 0x0005e20008000026 */
[----:B0-----:R-:W-:-:S13]  /*ca70*/  LOP3.LUT P0, RZ, R4, 0x1f, RZ, 0xc0, !PT ;  /* 0x0000001f04ff7812 */ /* 0x001fda000780c0ff */
[----:B--2---:R-:W-:Y:S05]  /*ca80*/  @!P0 BRA `(.L_x_6011) ;  /* 0x0000000000048947 */ /* 0x004fea0003800000 */
[----:B------:R-:W-:Y:S01]  /*ca90*/  BPT.TRAP 0x1 ;  /* 0x000000040000795c */ /* 0x000fe20000300000 */
.L_x_6011:
[----:B------:R-:W-:Y:S01]  /*caa0*/  IMAD R0, R0, 0xe0, RZ ;  /* 0x000000e000007824 */ /* 0x000fe200078e02ff */
[----:B------:R-:W-:Y:S01]  /*cab0*/  ULDC.64 UR4, c[0x0][0x198] ;  /* 0x0000660000047ab9 */ /* 0x000fe20000000a00 */
[----:B-----5:R-:W-:Y:S01]  /*cac0*/  R2UR UR13, R16 ;  /* 0x00000000100d72ca */ /* 0x020fe200000e0000 */
[----:B------:R-:W-:Y:S02]  /*cad0*/  UIADD3 UR4, UP0, UR4, 0x470, URZ ;  /* 0x0000047004047890 */ /* 0x000fe4000ff1e03f */
[----:B------:R-:W-:Y:S01]  /*cae0*/  R2UR UR11, R0 ;  /* 0x00000000000b72ca */ /* 0x000fe200000e0000 */
[----:B------:R-:W-:Y:S02]  /*caf0*/  UIADD3 UR8, UR38, 0xe400, URZ ;  /* 0x0000e40026087890 */ /* 0x000fe4000fffe03f */
[----:B------:R-:W-:Y:S02]  /*cb00*/  UIADD3 UR9, UR38, 0x2e870, URZ ;  /* 0x0002e87026097890 */ /* 0x000fe4000fffe03f */
[----:B------:R-:W-:Y:S01]  /*cb10*/  UIADD3.X UR5, URZ, UR5, URZ, UP0, !UPT ;  /* 0x000000053f057290 */ /* 0x000fe200087fe43f */
[----:B------:R-:W-:Y:S01]  /*cb20*/  UMOV UR6, 0x0 ;  /* 0x0000000000067882 */ /* 0x000fe20000000000 */
[----:B------:R-:W-:Y:S01]  /*cb30*/  UMOV UR7, 0x14f00000 ;  /* 0x14f0000000077882 */ /* 0x000fe20000000000 */
[----:B------:R-:W-:Y:S01]  /*cb40*/  UMOV UR10, URZ ;  /* 0x0000003f000a7c82 */ /* 0x000fe20008000000 */
[----:B------:R-:W-:-:S05]  /*cb50*/  UMOV UR12, UR36 ;  /* 0x00000024000c7c82 */ /* 0x000fca0008000000 */
[----:B------:R2:W-:Y:S01]  /*cb60*/  UTMALDG.4D [UR8], [UR4], desc[UR6] ;  /* 0x00000608040075b4 */ /* 0x0005e20008019000 */
[----:B------:R-:W3:Y:S02]  /*cb70*/  SYNCS.PHASECHK.TRANS64.TRYWAIT P0, [UR38+0x2e840], R2 ;  /* 0x02e84002ff0075a7 */ /* 0x000ee40008000166 */
[----:B--23--:R-:W-:Y:S05]  /*cb80*/  @!P0 BRA `(.L_x_6012) ;  /* 0x0000002c00048947 */ /* 0x00cfea0003800000 */
.L_x_6060:
[----:B------:R-:W-:Y:S05]  /*cb90*/  @P1 BRA `(.L_x_6013) ;  /* 0x0000000000181947 */ /* 0x000fea0003800000 */
[----:B-1----:R-:W1:Y:S01]  /*cba0*/  S2R R3, SR_TID.X ;  /* 0x0000000000037919 */ /* 0x002e620000002100 */
[----:B------:R-:W-:-:S04]  /*cbb0*/  IMAD.MOV.U32 R2, RZ, RZ, 0x7000 ;  /* 0x00007000ff027424 */ /* 0x000fc800078e00ff */
[----:B------:R2:W-:Y:S01]  /*cbc0*/  SYNCS.ARRIVE.TRANS64 RZ, [UR38+0x2e830], R2 ;  /* 0x02e83002ffff79a7 */ /* 0x0005e20008000026 */
[----:B-1----:R-:W-:-:S13]  /*cbd0*/  LOP3.LUT P0, RZ, R3, 0x1f, RZ, 0xc0, !PT ;  /* 0x0000001f03ff7812 */ /* 0x002fda000780c0ff */
[----:B--2---:R-:W-:Y:S05]  /*cbe0*/  @!P0 BRA `(.L_x_6013) ;  /* 0x0000000000048947 */ /* 0x004fea0003800000 */
[----:B------:R-:W-:Y:S01]  /*cbf0*/  BPT.TRAP 0x1 ;  /* 0x000000040000795c */ /* 0x000fe20000300000 */
.L_x_6013:
[----:B-1----:R-:W2:Y:S01]  /*cc00*/  LDL.LU R2, [R1] ;  /* 0x0000000001027983 */ /* 0x002ea20000300800 */
[----:B------:R-:W-:Y:S01]  /*cc10*/  PLOP3.LUT P0, PT, PT, PT, PT, 0x80, 0x0 ;  /* 0x000000000000781c */ /* 0x000fe20003f0f070 */
[----:B------:R-:W-:Y:S01]  /*cc20*/  ULDC.64 UR4, c[0x0][0x198] ;  /* 0x0000660000047ab9 */ /* 0x000fe20000000a00 */
[----:B------:R-:W-:Y:S01]  /*cc30*/  R2UR UR11, R0 ;  /* 0x00000000000b72ca */ /* 0x000fe200000e0000 */
[----:B------:R-:W-:Y:S01]  /*cc40*/  UIADD3 UR4, UP0, UR4, 0x370, URZ ;  /* 0x0000037004047890 */ /* 0x000fe2000ff1e03f */
        /* <DEDUP_REMOVED lines=9> */
[----:B--2---:R-:W-:-:S04]  /*cce0*/  LOP3.LUT R2, R2, 0xfffffffd, RZ, 0xc0, !PT ;  /* 0xfffffffd02027812 */ /* 0x004fc800078ec0ff */
[----:B------:R-:W-:-:S05]  /*ccf0*/  @P0 LOP3.LUT R2, R2, 0x2, RZ, 0xfc, !PT ;  /* 0x0000000202020812 */ /* 0x000fca00078efcff */
[----:B------:R3:W-:Y:S01]  /*cd00*/  STL [R1], R2 ;  /* 0x0000000201007387 */ /* 0x0007e20000100800 */
[----:B------:R-:W-:Y:S01]  /*cd10*/  NOP ;  /* 0x0000000000007918 */ /* 0x000fe20000000000 */
.L_x_6007:
        /* <DEDUP_REMOVED lines=22> */
.L_x_6014:
[----:B0-----:R-:W1:Y:S01]  /*ce80*/  S2R R4, SR_CTAID.Z ;  /* 0x0000000000047919 */ /* 0x001e620000002700 */
[----:B------:R-:W0:Y:S01]  /*ce90*/  LDC R8, c[0x0][0x448] ;  /* 0x00011200ff087b82 */ /* 0x000e220000000800 */
[----:B------:R-:W-:Y:S01]  /*cea0*/  USHF.R.S32.HI UR4, URZ, 0x1f, UR36 ;  /* 0x0000001f3f047899 */ /* 0x000fe20008011424 */
[----:B------:R-:W2:Y:S01]  /*ceb0*/  S2R R9, SR_TID.X ;  /* 0x0000000000097919 */ /* 0x000ea20000002100 */
[----:B------:R-:W-:Y:S02]  /*cec0*/  ULDC.64 UR8, c[0x0][0x2d8] ;  /* 0x0000b60000087ab9 */ /* 0x000fe40000000a00 */
[----:B------:R-:W-:Y:S01]  /*ced0*/  UIMAD UR6, UR4, UR8, URZ ;  /* 0x00000008040672a4 */ /* 0x000fe2000f8e023f */
[----:B------:R-:W3:Y:S02]  /*cee0*/  S2R R10, SR_CTAID.X ;  /* 0x00000000000a7919 */ /* 0x000ee40000002500 */
[----:B------:R-:W4:Y:S01]  /*cef0*/  LDC.64 R2, c[0x0][0x2e0] ;  /* 0x0000b800ff027b82 */ /* 0x000f220000000a00 */
[----:B------:R-:W-:-:S02]  /*cf00*/  UIMAD.WIDE.U32 UR4, UR36, UR8, URZ ;  /* 0x00000008240472a5 */ /* 0x000fc4000f8e003f */
[----:B------:R-:W-:-:S04]  /*cf10*/  UIMAD UR6, UR36, UR9, UR6 ;  /* 0x00000009240672a4 */ /* 0x000fc8000f8e0206 */
[----:B------:R-:W-:Y:S01]  /*cf20*/  UIADD3 UR5, UR5, UR6, URZ ;  /* 0x0000000605057290 */ /* 0x000fe2000fffe03f */
[----:B0-----:R-:W-:Y:S02]  /*cf30*/  ISETP.NE.AND P0, PT, R8, 0x1, PT ;  /* 0x000000010800780c */ /* 0x001fe40003f05270 */
[----:B-1----:R-:W-:Y:S02]  /*cf40*/  SHF.R.S32.HI R0, RZ, 0x1f, R4 ;  /* 0x0000001fff007819 */ /* 0x002fe40000011404 */
[----:B--2---:R-:W-:-:S03]  /*cf50*/  LOP3.LUT R7, R9, 0x7f, RZ, 0xc0, !PT ;  /* 0x0000007f09077812 */ /* 0x004fc600078ec0ff */
[----:B----4-:R-:W-:-:S06]  /*cf60*/  IMAD R0, R0, R2, RZ ;  /* 0x0000000200007224 */ /* 0x010fcc00078e02ff */
[----:B------:R-:W0:Y:S01]  /*cf70*/  @P0 LDC R6, c[0x0][0x44c] ;  /* 0x00011300ff060b82 */ /* 0x000e220000000800 */
[----:B------:R-:W-:Y:S01]  /*cf80*/  SHF.R.U32.HI R9, RZ, 0x3, R9 ;  /* 0x00000003ff097819 */ /* 0x000fe20000011609 */
[C---:B------:R-:W-:Y:S01]  /*cf90*/  IMAD R0, R4.reuse, R3, R0 ;  /* 0x0000000304007224 */ /* 0x040fe200078e0200 */
[----:B------:R-:W-:Y:S01]  /*cfa0*/  LEA.HI R5, R7, R19, RZ, 0x1d ;  /* 0x0000001307057211 */ /* 0x000fe200078fe8ff */
[----:B------:R-:W-:Y:S01]  /*cfb0*/  IMAD.WIDE.U32 R2, R4, R2, UR4 ;  /* 0x0000000404027e25 */ /* 0x000fe2000f8e0002 */
[----:B------:R-:W-:-:S03]  /*cfc0*/  ULDC.64 UR4, c[0x0][0x2d0] ;  /* 0x0000b40000047ab9 */ /* 0x000fc60000000a00 */
[----:B------:R-:W-:Y:S02]  /*cfd0*/  IMAD.IADD R3, R3, 0x1, R0 ;  /* 0x0000000103037824 */ /* 0x000fe400078e0200 */
[----:B------:R-:W1:Y:S01]  /*cfe0*/  @P0 LDC R0, c[0x0][0x450] ;  /* 0x00011400ff000b82 */ /* 0x000e620000000800 */
[----:B---3--:R-:W-:-:S04]  /*cff0*/  IMAD R5, R10, 0x80, R5 ;  /* 0x000000800a057824 */ /* 0x008fc800078e0205 */
        /* <DEDUP_REMOVED lines=18> */
[----:B------:R-:W-:Y:S01]  /*d120*/  IMAD.SHL.U32 R2, R9, 0x80, RZ ;  /* 0x0000008009027824 */ /* 0x000fe200078e00ff */
[----:B------:R-:W-:Y:S02]  /*d130*/  ULDC UR4, c[0x0][0x2b8] ;  /* 0x0000ae0000047ab9 */ /* 0x000fe40000000800 */
[----:B------:R-:W-:Y:S01]  /*d140*/  IADD3.X R3, R3, UR5, R4, P0, !PT ;  /* 0x0000000503037c10 */ /* 0x000fe200087fe404 */
[----:B------:R-:W-:Y:S01]  /*d150*/  IMAD.SHL.U32 R4, R9, 0x10, RZ ;  /* 0x0000001009047824 */ /* 0x000fe200078e00ff */
[C---:B------:R-:W-:Y:S02]  /*d160*/  LOP3.LUT R2, R19.reuse, 0x380, R2, 0xf8, !PT ;  /* 0x0000038013027812 */ /* 0x040fe400078ef802 */
[----:B------:R-:W-:Y:S01]  /*d170*/  ISETP.GE.AND P0, PT, R19, UR4, PT ;  /* 0x0000000413007c0c */ /* 0x000fe2000bf06270 */
[----:B------:R-:W-:Y:S01]  /*d180*/  UMOV UR4, 0xffffffff ;  /* 0xffffffff00047882 */ /* 0x000fe20000000000 */
        /* <DEDUP_REMOVED lines=8> */
[----:B------:R-:W-:-:S03]  /*d210*/  IMAD R2, R8, UR4, RZ ;  /* 0x0000000408027c24 */ /* 0x000fc6000f8e02ff */
[----:B------:R-:W-:Y:S02]  /*d220*/  SHFL.IDX PT, R14, R0, 0x7, 0x181f ;  /* 0x00f81f00000e7f89 */ /* 0x000fe400000e0000 */
[----:B------:R-:W-:-:S13]  /*d230*/  ISETP.GE.AND P1, PT, R5, R2, PT ;  /* 0x000000020500720c */ /* 0x000fda0003f26270 */
[----:B------:R-:W-:Y:S01]  /*d240*/  @!P1 VIADD R8, R4, UR38 ;  /* 0x0000002604089c36 */ /* 0x000fe20008000000 */
[----:B0-----:R-:W-:-:S05]  /*d250*/  @!P1 IADD3 R7, P2, R19, R7, RZ ;  /* 0x0000000713079210 */ /* 0x001fca0007f5e0ff */
[----:B-1----:R-:W-:-:S05]  /*d260*/  @!P1 IMAD.X R6, RZ, RZ, R6, P2 ;  /* 0x000000ffff069224 */ /* 0x002fca00010e0606 */
[----:B------:R-:W-:-:S04]  /*d270*/  @!P1 LOP3.LUT R7, R7, R6, RZ, 0x3c, !PT ;  /* 0x0000000607079212 */ /* 0x000fc800078e3cff */
[----:B------:R-:W-:-:S04]  /*d280*/  @!P1 LOP3.LUT R6, R7, R6, RZ, 0x3c, !PT ;  /* 0x0000000607069212 */ /* 0x000fc800078e3cff */
[----:B------:R-:W-:-:S05]  /*d290*/  @!P1 LOP3.LUT R7, R7, R6, RZ, 0x3c, !PT ;  /* 0x0000000607079212 */ /* 0x000fca00078e3cff */
[----:B------:R0:W-:Y:S02]  /*d2a0*/  @!P1 LDGSTS.E.BYPASS.LTC128B.128 [R8+0x1c400], desc[UR44][R6.64], !P0 ;  /* 0x1c40000006089fae */ /* 0x0001e4000c101d6c */
[----:B0-----:R-:W-:Y:S02]  /*d2b0*/  VIADD R6, R5, 0x10 ;  /* 0x0000001005067836 */ /* 0x001fe40000000000 */
        /* <DEDUP_REMOVED lines=65> */
[----:B--2---:R0:W-:Y:S02]  /*d6d0*/  @!P1 LDGSTS.E.BYPASS.LTC128B.128 [R8+0x1f400], desc[UR44][R6.64], !P0 ;  /* 0x1f40000006089fae */ /* 0x0041e4000c101d6c */
.L_x_6077:
[----:B------:R-:W-:Y:S02]  /*d6e0*/  VIADD R5, R5, 0x70 ;  /* 0x0000007005057836 */ /* 0x000fe40000000000 */
[----:B------:R-:W-:-:S03]  /*d6f0*/  IMAD.MOV.U32 R0, RZ, RZ, 0x1 ;  /* 0x00000001ff007424 */ /* 0x000fc600078e00ff */
[----:B------:R-:W-:Y:S02]  /*d700*/  ISETP.GE.AND P1, PT, R5, R2, PT ;  /* 0x000000020500720c */ /* 0x000fe40003f26270 */
[----:B------:R-:W-:-:S11]  /*d710*/  SHF.L.U32 R0, R0, 0x1f, RZ ;  /* 0x0000001f00007819 */ /* 0x000fd600000006ff */
[----:B------:R-:W-:Y:S01]  /*d720*/  @!P1 IADD3 R2, P2, R19, R14, RZ ;  /* 0x0000000e13029210 */ /* 0x000fe20007f5e0ff */
[----:B------:R-:W-:-:S04]  /*d730*/  @!P1 VIADD R5, R4, UR38 ;  /* 0x0000002604059c36 */ /* 0x000fc80008000000 */
[----:B------:R-:W-:-:S05]  /*d740*/  @!P1 IMAD.X R3, RZ, RZ, R3, P2 ;  /* 0x000000ffff039224 */ /* 0x000fca00010e0603 */
[----:B------:R-:W-:Y:S01]  /*d750*/  @!PT LDS RZ, [RZ] ;  /* 0x00000000fffff984 */ /* 0x000fe20000000800 */
[----:B------:R-:W-:Y:S01]  /*d760*/  @!PT LDS RZ, [RZ] ;  /* 0x00000000fffff984 */ /* 0x000fe20000000800 */
[----:B------:R-:W-:Y:S01]  /*d770*/  @!PT LDS RZ, [RZ] ;  /* 0x00000000fffff984 */ /* 0x000fe20000000800 */
[----:B------:R1:W-:Y:S01]  /*d780*/  @!P1 LDGSTS.E.BYPASS.LTC128B.128 [R5+0x1fc00], desc[UR44][R2.64], !P0 ;  /* 0x1fc0000002059fae */ /* 0x0003e2000c101d6c */
[----:B------:R-:W-:Y:S01]  /*d790*/  NOP ;  /* 0x0000000000007918 */ /* 0x000fe20000000000 */
[----:B------:R-:W-:Y:S02]  /*d7a0*/  SYNCS.ARRIVE.TRANS64.RED.A0T1 RZ, [UR38+0x2e800], RZ ;  /* 0x02e800ffffff79a7 */ /* 0x000fe40008200426 */
[----:B------:R-:W-:Y:S01]  /*d7b0*/  ARRIVES.LDGSTSBAR.64.TRANSCNT [UR38+0x2e800] ;  /* 0x02e80000ff0079b0 */ /* 0x000fe20008000aa6 */
[----:B------:R-:W-:-:S03]  /*d7c0*/  NOP ;  /* 0x0000000000007918 */ /* 0x000fc60000000000 */
[----:B0-----:R-:W2:Y:S01]  /*d7d0*/  LDL R6, [R1+0x8] ;  /* 0x0000080001067983 */ /* 0x001ea20000100800 */
[----:B------:R-:W-:Y:S01]  /*d7e0*/  SYNCS.ARRIVE.TRANS64.A1T0 RZ, [UR38+0x2e800], RZ ;  /* 0x02e800ffffff79a7 */ /* 0x000fe20008100026 */
[----:B------:R-:W-:Y:S01]  /*d7f0*/  VIADD R17, R17, 0xfffffffe ;  /* 0xfffffffe11117836 */ /* 0x000fe20000000000 */
[----:B------:R-:W0:Y:S04]  /*d800*/  SYNCS.PHASECHK.TRANS64.TRYWAIT P0, [UR38+0x2e820], R0 ;  /* 0x02e82000ff0075a7 */ /* 0x000e280008000166 */
[----:B--2---:R-:W-:Y:S01]  /*d810*/  ISETP.GE.AND P1, PT, R17, R6, PT ;  /* 0x000000061100720c */ /* 0x004fe20003f26270 */
[----:B01----:R-:W-:-:S12]  /*d820*/  @!P0 BRA `(.L_x_6016) ;  /* 0x0000002800b48947 */ /* 0x003fd80003800000 */
.L_x_6078:
[----:B------:R-:W-:Y:S01]  /*d830*/  IMAD.MOV.U32 R21, RZ, RZ, 0x1 ;  /* 0x00000001ff157424 */ /* 0x000fe200078e00ff */
[----:B------:R-:W-:Y:S06]  /*d840*/  @!P1 BRA `(.L_x_6017) ;  /* 0x00000010000c9947 */ /* 0x000fec0003800000 */
[----:B------:R-:W2:Y:S04]  /*d850*/  LDL R3, [R1+0x18] ;  /* 0x0000180001037983 */ /* 0x000ea80000100800 */
[----:B0-----:R-:W3:Y:S01]  /*d860*/  LDL R2, [R1+0x24] ;  /* 0x0000240001027983 */ /* 0x001ee20000100800 */
[----:B------:R-:W-:Y:S01]  /*d870*/  IMAD.MOV.U32 R6, RZ, RZ, RZ ;  /* 0x000000ffff067224 */ /* 0x000fe200078e00ff */
[C---:B--2---:R-:W-:Y:S02]  /*d880*/  LOP3.LUT R0, R3.reuse, 0x1, RZ, 0xfc, !PT ;  /* 0x0000000103007812 */ /* 0x044fe400078efcff */
[----:B------:R-:W-:Y:S01]  /*d890*/  LOP3.LUT R3, R3, 0x2, RZ, 0xfc, !PT ;  /* 0x0000000203037812 */ /* 0x000fe200078efcff */
[----:B---3--:R-:W-:Y:S02]  /*d8a0*/  IMAD.IADD R2, R2, 0x1, R18 ;  /* 0x0000000102027824 */ /* 0x008fe400078e0212 */
[----:B------:R0:W-:Y:S04]  /*d8b0*/  STL [R1+0x20], R0 ;  /* 0x0000200001007387 */ /* 0x0001e80000100800 */
[----:B------:R1:W-:Y:S04]  /*d8c0*/  STL [R1+0x1c], R3 ;  /* 0x00001c0301007387 */ /* 0x0003e80000100800 */
[----:B------:R1:W-:Y:S01]  /*d8d0*/  STL [R1+0x10], R2 ;  /* 0x0000100201007387 */ /* 0x0003e20000100800 */
[----:B0-----:R-:W-:-:S07]  /*d8e0*/  IMAD.MOV.U32 R0, RZ, RZ, 0x1 ;  /* 0x00000001ff007424 */ /* 0x001fce00078e00ff */
.L_x_6034:
[----:B-1----:R-:W2:Y:S01]  /*d8f0*/  LDL R2, [R1] ;  /* 0x0000000001027983 */ /* 0x002ea20000100800 */
[----:B------:R-:W-:Y:S01]  /*d900*/  VIADD R20, R6, 0x1 ;  /* 0x0000000106147836 */ /* 0x000fe20000000000 */
[----:B------:R-:W-:Y:S04]  /*d910*/  BSSY B0, `(.L_x_6018) ;  /* 0x0000066000007945 */ /* 0x000fe80003800000 */
[----:B------:R-:W-:-:S04]  /*d920*/  ISETP.NE.AND P0, PT, R20, 0x2, PT ;  /* 0x000000021400780c */ /* 0x000fc80003f05270 */
[----:B------:R-:W-:Y:S02]  /*d930*/  SEL R21, RZ, 0x1, P0 ;  /* 0x00000001ff157807 */ /* 0x000fe40000000000 */
[----:B------:R-:W-:Y:S02]  /*d940*/  SEL R20, R20, RZ, P0 ;  /* 0x000000ff14147207 */ /* 0x000fe40000000000 */
[----:B------:R-:W-:Y:S02]  /*d950*/  LOP3.LUT R21, R0, R21, RZ, 0x3c, !PT ;  /* 0x0000001500157212 */ /* 0x000fe400078e3cff */
[----:B--2---:R-:W-:-:S13]  /*d960*/  LOP3.LUT P1, RZ, R2, 0x2, RZ, 0xc0, !PT ;  /* 0x0000000202ff7812 */ /* 0x004fda000782c0ff */
[----:B------:R-:W-:Y:S05]  /*d970*/  @!P1 BRA `(.L_x_6019) ;  /* 0x00000004007c9947 */ /* 0x000fea0003800000 */
        /* <DEDUP_REMOVED lines=23> */
.L_x_6020:
[----:B0-----:R-:W-:Y:S01]  /*daf0*/  LEA R4, R20, UR38, 0x3 ;  /* 0x0000002614047c11 */ /* 0x001fe2000f8e18ff */
[----:B------:R-:W0:Y:S01]  /*db00*/  S2R R2, SR_TID.X ;  /* 0x0000000000027919 */ /* 0x000e220000002100 */
[----:B------:R-:W-:-:S04]  /*db10*/  SHF.L.U32 R3, R21, 0x1f, RZ ;  /* 0x0000001f15037819 */ /* 0x000fc800000006ff */
[----:B------:R-:W1:Y:S01]  /*db20*/  SYNCS.PHASECHK.TRANS64.TRYWAIT P0, [R4+URZ+0x2e880], R3 ;  /* 0x02e88003040075a7 */ /* 0x000e62000800017f */
[----:B0-----:R-:W-:-:S04]  /*db30*/  LOP3.LUT R2, R2, 0x7f, RZ, 0xc0, !PT ;  /* 0x0000007f02027812 */ /* 0x001fc800078ec0ff */
[----:B------:R-:W-:Y:S01]  /*db40*/  ISETP.NE.AND P1, PT, R2, RZ, PT ;  /* 0x000000ff0200720c */ /* 0x000fe20003f25270 */
[----:B-1----:R-:W-:-:S12]  /*db50*/  @!P0 BRA `(.L_x_6021) ;  /* 0x0000002800008947 */ /* 0x002fd80003800000 */
.L_x_6079:
        /* <DEDUP_REMOVED lines=9> */
.L_x_6023:
[----:B------:R-:W-:Y:S05]  /*dbf0*/  BSYNC B1 ;  /* 0x0000000000017941 */ /* 0x000fea0003800000 */
.L_x_6022:
        /* <DEDUP_REMOVED lines=16> */
.L_x_6024:
[----:B------:R-:W-:-:S13]  /*dd00*/  @P0 ELECT P2, URZ, PT ;  /* 0x00000000003f082f */ /* 0x000fda0003840000 */
[----:B-----5:R-:W-:Y:S02]  /*dd10*/  @P2 R2UR UR37, R16 ;  /* 0x00000000102522ca */ /* 0x020fe400000e0000 */
[----:B------:R-:W-:-:S11]  /*dd20*/  @P2 PLOP3.LUT P0, PT, P2, PT, PT, 0x8, 0x0 ;  /* 0x000000000000281c */ /* 0x000fd6000170e170 */
[----:B------:R1:W-:Y:S01]  /*dd30*/  UTMALDG.4D [UR32], [UR4], desc[UR6] ;  /* 0x00000620040075b4 */ /* 0x0003e20008019000 */
[----:B------:R-:W-:Y:S01]  /*dd40*/  PLOP3.LUT P2, PT, PT, PT, PT, 0x8, 0x0 ;  /* 0x000000000000781c */ /* 0x000fe20003f4e170 */
[----:B-1----:R-:W-:-:S12]  /*dd50*/  @P0 BRA.U.ANY `(.L_x_6024) ;  /* 0xfffffffd00e80947 */ /* 0x002fd8000393ffff */
[----:B------:R-:W1:Y:S02]  /*dd60*/  SYNCS.PHASECHK.TRANS64.TRYWAIT P0, [R4+URZ+0x2e840], R3 ;  /* 0x02e84003040075a7 */ /* 0x000e64000800017f */
[----:B-1----:R-:W-:Y:S05]  /*dd70*/  @!P0 BRA `(.L_x_6025) ;  /* 0x00000024008c8947 */ /* 0x002fea0003800000 */
.L_x_6080:
        /* <DEDUP_REMOVED lines=11> */
.L_x_6027:
[----:B------:R-:W-:Y:S05]  /*de30*/  BSYNC B1 ;  /* 0x0000000000017941 */ /* 0x000fea0003800000 */
.L_x_6026:
        /* <DEDUP_REMOVED lines=12> */
.L_x_6028:
[----:B------:R-:W-:-:S13]  /*df00*/  @P0 ELECT P1, URZ, PT ;  /* 0x00000000003f082f */ /* 0x000fda0003820000 */
[----:B------:R-:W-:Y:S01]  /*df10*/  @P1 R2UR UR13, R16 ;  /* 0x00000000100d12ca */ /* 0x000fe200000e0000 */
[----:B------:R-:W-:Y:S01]  /*df20*/  UMOV UR12, UR36 ;  /* 0x00000024000c7c82 */ /* 0x000fe20008000000 */
[----:B------:R-:W-:-:S11]  /*df30*/  @P1 PLOP3.LUT P0, PT, P1, PT, PT, 0x8, 0x0 ;  /* 0x000000000000181c */ /* 0x000fd60000f0e170 */
[----:B------:R2:W-:Y:S01]  /*df40*/  UTMALDG.4D [UR8], [UR4], desc[UR6] ;  /* 0x00000608040075b4 */ /* 0x0005e20008019000 */
[----:B------:R-:W-:Y:S01]  /*df50*/  PLOP3.LUT P1, PT, PT, PT, PT, 0x8, 0x0 ;  /* 0x000000000000781c */ /* 0x000fe20003f2e170 */
[----:B--2---:R-:W-:-:S12]  /*df60*/  @P0 BRA.U.ANY `(.L_x_6028) ;  /* 0xfffffffd00e40947 */ /* 0x004fd8000393ffff */
.L_x_6019:
[----:B------:R-:W-:Y:S05]  /*df70*/  BSYNC B0 ;  /* 0x0000000000007941 */ /* 0x000fea0003800000 */
.L_x_6018:
[----:B------:R-:W2:Y:S02]  /*df80*/  LDL R2, [R1+0x20] ;  /* 0x0000200001027983 */ /* 0x000ea40000100800 */
[----:B--2---:R-:W-:-:S13]  /*df90*/  ISETP.NE.AND P0, PT, R2, 0x3, PT ;  /* 0x000000030200780c */ /* 0x004fda0003f05270 */
[----:B------:R-:W-:Y:S05]  /*dfa0*/  @!P0 BRA `(.L_x_6029) ;  /* 0x0000000000048947 */ /* 0x000fea0003800000 */
[----:B------:R-:W-:Y:S01]  /*dfb0*/  BPT.TRAP 0x1 ;  /* 0x000000040000795c */ /* 0x000fe20000300000 */
.L_x_6029:
[----:B01----:R-:W2:Y:S01]  /*dfc0*/  LDL R3, [R1+0x1c] ;  /* 0x00001c0001037983 */ /* 0x003ea20000100800 */
[----:B------:R-:W-:Y:S02]  /*dfd0*/  LOP3.LUT R2, R0, 0x1, RZ, 0x3c, !PT ;  /* 0x0000000100027812 */ /* 0x000fe400078e3cff */
[----:B------:R-:W-:Y:S02]  /*dfe0*/  LEA R19, R6, UR38, 0x3 ;  /* 0x0000002606137c11 */ /* 0x000fe4000f8e18ff */
[----:B------:R-:W-:-:S04]  /*dff0*/  SHF.L.U32 R2, R2, 0x1f, RZ ;  /* 0x0000001f02027819 */ /* 0x000fc800000006ff */
[----:B------:R-:W0:Y:S01]  /*e000*/  SYNCS.PHASECHK.TRANS64.TRYWAIT P0, [R19+URZ+0x2e870], R2 ;  /* 0x02e87002130075a7 */ /* 0x000e22000800017f */
[----:B--2---:R-:W-:Y:S01]  /*e010*/  ISETP.NE.AND P1, PT, R3, 0x3, PT ;  /* 0x000000030300780c */ /* 0x004fe20003f25270 */
[----:B0-----:R-:W-:-:S12]  /*e020*/  @!P0 BRA `(.L_x_6030) ;  /* 0x0000002000f48947 */ /* 0x001fd80003800000 */
.L_x_6081:
[----:B------:R-:W-:Y:S05]  /*e030*/  @!P1 BRA `(.L_x_6031) ;  /* 0x0000000000049947 */ /* 0x000fea0003800000 */
[----:B------:R-:W-:Y:S01]  /*e040*/  BPT.TRAP 0x1 ;  /* 0x000000040000795c */ /* 0x000fe20000300000 */
.L_x_6031:
[----:B------:R-:W-:Y:S01]  /*e050*/  SHF.L.U32 R0, R0, 0x1f, RZ ;  /* 0x0000001f00007819 */ /* 0x000fe200000006ff */
[----:B0-----:R-:W-:-:S03]  /*e060*/  IMAD R2, R6, 0x7000, RZ ;  /* 0x0000700006027824 */ /* 0x001fc600078e02ff */
[----:B------:R-:W0:Y:S02]  /*e070*/  SYNCS.PHASECHK.TRANS64.TRYWAIT P0, [R19+URZ+0x2e860], R0 ;  /* 0x02e86000130075a7 */ /* 0x000e24000800017f */
[----:B0-----:R-:W-:Y:S05]  /*e080*/  @!P0 BRA `(.L_x_6032) ;  /* 0x0000002000f08947 */ /* 0x001fea0003800000 */
.L_x_6082:
[----:B------:R-:W2:Y:S04]  /*e090*/  LDL R3, [R1+0x10] ;  /* 0x0000100001037983 */ /* 0x000ea80000100800 */
[----:B------:R-:W0:Y:S01]  /*e0a0*/  LDL R13, [R1+0x14] ;  /* 0x00001400010d7983 */ /* 0x000e220000100800 */
[----:B------:R-:W-:Y:S01]  /*e0b0*/  LOP3.LUT R4, R2, R18, RZ, 0xfc, !PT ;  /* 0x0000001202047212 */ /* 0x000fe200078efcff */
[----:B------:R-:W-:Y:S05]  /*e0c0*/  WARPSYNC.ALL ;  /* 0x0000000000007948 */ /* 0x000fea0003800000 */
[----:B------:R-:W1:Y:S01]  /*e0d0*/  LDSM.16.MT88.4 R4, [R4+UR38+0xe400] ;  /* 0x00e400260404783b */ /* 0x000e620008004200 */
[----:B------:R-:W-:-:S04]  /*e0e0*/  IMAD.U32 R12, RZ, RZ, UR38 ;  /* 0x00000026ff0c7e24 */ /* 0x000fc8000f8e00ff */
[----:B------:R-:W-:Y:S01]  /*e0f0*/  VIADD R12, R12, 0x400 ;  /* 0x000004000c0c7836 */ /* 0x000fe20000000000 */
[C-C-:B-1----:R-:W-:Y:S02]  /*e100*/  PRMT R8, R4.reuse, 0x6420, R5.reuse ;  /* 0x0000642004087816 */ /* 0x142fe40000000005 */
[----:B------:R-:W-:Y:S02]  /*e110*/  PRMT R9, R4, 0x7531, R5 ;  /* 0x0000753104097816 */ /* 0x000fe40000000005 */
[C-C-:B------:R-:W-:Y:S02]  /*e120*/  PRMT R10, R6.reuse, 0x6420, R7.reuse ;  /* 0x00006420060a7816 */ /* 0x140fe40000000007 */
[----:B------:R-:W-:Y:S02]  /*e130*/  PRMT R11, R6, 0x7531, R7 ;  /* 0x00007531060b7816 */ /* 0x000fe40000000007 */
[----:B--2---:R-:W-:Y:S02]  /*e140*/  IADD3 R3, R3, UR38, R2 ;  /* 0x0000002603037c10 */ /* 0x004fe4000fffe002 */
[----:B0-----:R-:W-:-:S03]  /*e150*/  IADD3 R0, R12, R2, R13 ;  /* 0x000000020c007210 */ /* 0x001fc60007ffe00d */
        /* <DEDUP_REMOVED lines=14> */
[----:B------:R-:W0:Y:S04]  /*e240*/  LDSM.16.MT88.4 R4, [R3+0xf400] ;  /* 0x00f400000304783b */ /* 0x000e280000004200 */
[----:B------:R-:W-:Y:S01]  /*e250*/  STSM.16.M88.4 [R0+0x1000], R12 ;  /* 0x0010000c00007844 */ /* 0x000fe20000000200 */
        /* <DEDUP_REMOVED lines=51> */
[----:B------:R-:W0:Y:S02]  /*e590*/  LDSM.16.MT88.4 R4, [R4+UR38+0xe400] ;  /* 0x00e400260404783b */ /* 0x000e240008004200 */
[C-C-:B0-----:R-:W-:Y:S02]  /*e5a0*/  PRMT R12, R4.reuse, 0x6420, R5.reuse ;  /* 0x00006420040c7816 */ /* 0x141fe40000000005 */
[----:B------:R-:W-:-:S02]  /*e5b0*/  PRMT R13, R4, 0x7531, R5 ;  /* 0x00007531040d7816 */ /* 0x000fc40000000005 */
[C-C-:B------:R-:W-:Y:S02]  /*e5c0*/  PRMT R14, R6.reuse, 0x6420, R7.reuse ;  /* 0x00006420060e7816 */ /* 0x140fe40000000007 */
[----:B------:R-:W-:Y:S02]  /*e5d0*/  PRMT R15, R6, 0x7531, R7 ;  /* 0x00007531060f7816 */ /* 0x000fe40000000007 */
[----:B------:R-:W0:Y:S04]  /*e5e0*/  LDSM.16.MT88.4 R4, [R3+0x13400] ;  /* 0x013400000304783b */ /* 0x000e280000004200 */
[----:B------:R-:W-:Y:S01]  /*e5f0*/  STSM.16.M88.4 [R0+0x5000], R12 ;  /* 0x0050000c00007844 */ /* 0x000fe20000000200 */
[C-C-:B0-----:R-:W-:Y:S02]  /*e600*/  PRMT R8, R4.reuse, 0x6420, R5.reuse ;  /* 0x0000642004087816 */ /* 0x141fe40000000005 */
[----:B------:R-:W-:-:S02]  /*e610*/  PRMT R9, R4, 0x7531, R5 ;  /* 0x0000753104097816 */ /* 0x000fc40000000005 */
[C-C-:B------:R-:W-:Y:S02]  /*e620*/  PRMT R10, R6.reuse, 0x6420, R7.reuse ;  /* 0x00006420060a7816 */ /* 0x140fe40000000007 */
[----:B------:R-:W-:-:S05]  /*e630*/  PRMT R11, R6, 0x7531, R7 ;  /* 0x00007531060b7816 */ /* 0x000fca0000000007 */
[----:B------:R-:W-:Y:S04]  /*e640*/  STSM.16.M88.4 [R0+0x5800], R8 ;  /* 0x0058000800007844 */ /* 0x000fe80000000200 */
[----:B------:R-:W0:Y:S02]  /*e650*/  LDSM.16.MT88.4 R4, [R2+UR38+0xe400] ;  /* 0x00e400260204783b */ /* 0x000e240008004200 */
        /* <DEDUP_REMOVED lines=19> */
.L_x_6033:
[----:B-1----:R-:W1:Y:S01]  /*e790*/  S2R R0, SR_TID.X ;  /* 0x0000000000007919 */ /* 0x002e620000002100 */
[----:B0-----:R0:W-:Y:S01]  /*e7a0*/  SYNCS.ARRIVE.TRANS64.A1T0 RZ, [R19+URZ+0x2e850], RZ ;  /* 0x02e850ff13ff79a7 */ /* 0x0011e2000810003f */
[----:B-1----:R-:W-:Y:S02]  /*e7b0*/  LOP3.LUT R2, R0, 0x7f, RZ, 0xc0, !PT ;  /* 0x0000007f00027812 */ /* 0x002fe400078ec0ff */
[----:B------:R-:W2:Y:S01]  /*e7c0*/  LDL R0, [R1+0x8] ;  /* 0x0000080001007983 */ /* 0x000ea20000100800 */
[----:B------:R-:W-:Y:S01]  /*e7d0*/  IMAD.MOV.U32 R6, RZ, RZ, R20 ;  /* 0x000000ffff067224 */ /* 0x000fe200078e0014 */
[----:B------:R-:W-:Y:S01]  /*e7e0*/  BAR.SYNC.DEFER_BLOCKING 0x2, 0x80 ;  /* 0x0082000000007b1d */ /* 0x000fe20000010000 */
[----:B------:R-:W-:-:S13]  /*e7f0*/  ISETP.NE.AND P0, PT, R2, RZ, PT ;  /* 0x000000ff0200720c */ /* 0x000fda0003f05270 */
[----:B0-----:R-:W-:-:S05]  /*e800*/  @!P0 VIADD R19, R19, 0x2e880 ;  /* 0x0002e88013138836 */ /* 0x001fca0000000000 */
[----:B------:R-:W-:-:S04]  /*e810*/  @!P0 PRMT R19, RZ, 0x654, R19 ;  /* 0x00000654ff138816 */ /* 0x000fc80000000013 */
[----:B------:R0:W-:Y:S01]  /*e820*/  @!P0 SYNCS.ARRIVE.TRANS64.RED.A1T0 RZ, [R19+URZ], RZ ;  /* 0x000000ff13ff89a7 */ /* 0x0001e2000810043f */
[C---:B--2---:R-:W-:Y:S01]  /*e830*/  ISETP.GT.AND P0, PT, R17.reuse, R0, PT ;  /* 0x000000001100720c */ /* 0x044fe20003f04270 */
[----:B------:R-:W-:Y:S02]  /*e840*/  VIADD R17, R17, 0xffffffff ;  /* 0xffffffff11117836 */ /* 0x000fe40000000000 */
[----:B------:R-:W-:-:S10]  /*e850*/  IMAD.MOV.U32 R0, RZ, RZ, R21 ;  /* 0x000000ffff007224 */ /* 0x000fd400078e0015 */
[----:B0-----:R-:W-:Y:S05]  /*e860*/  @P0 BRA `(.L_x_6034) ;  /* 0xfffffff000200947 */ /* 0x001fea000383ffff */
[----:B------:R-:W-:Y:S05]  /*e870*/  BRA `(.L_x_6035) ;  /* 0x0000000000047947 */ /* 0x000fea0003800000 */
.L_x_6017:
[----:B------:R-:W-:-:S07]  /*e880*/  IMAD.MOV.U32 R20, RZ, RZ, RZ ;  /* 0x000000ffff147224 */ /* 0x000fce00078e00ff */
.L_x_6035:
[----:B0-----:R-:W2:Y:S02]  /*e890*/  LDL R2, [R1+0x18] ;  /* 0x0000180001027983 */ /* 0x001ea40000100800 */
[----:B--2---:R-:W-:-:S04]  /*e8a0*/  LOP3.LUT R0, R2, 0x1, RZ, 0xfc, !PT ;  /* 0x0000000102007812 */ /* 0x004fc800078efcff */
[----:B------:R-:W-:-:S13]  /*e8b0*/  ISETP.NE.AND P0, PT, R0, 0x3, PT ;  /* 0x000000030000780c */ /* 0x000fda0003f05270 */
[----:B------:R-:W-:Y:S05]  /*e8c0*/  @!P0 BRA `(.L_x_6036) ;  /* 0x0000000000048947 */ /* 0x000fea0003800000 */
[----:B------:R-:W-:Y:S01]  /*e8d0*/  BPT.TRAP 0x1 ;  /* 0x000000040000795c */ /* 0x000fe20000300000 */
.L_x_6036:
[----:B------:R-:W-:Y:S01]  /*e8e0*/  LOP3.LUT R0, R21, 0x1, RZ, 0x3c, !PT ;  /* 0x0000000115007812 */ /* 0x000fe200078e3cff */
[----:B------:R-:W-:Y:S01]  /*e8f0*/  BSSY B0, `(.L_x_6037) ;  /* 0x0000008000007945 */ /* 0x000fe20003800000 */
[----:B------:R-:W-:Y:S02]  /*e900*/  LEA R3, R20, UR38, 0x3 ;  /* 0x0000002614037c11 */ /* 0x000fe4000f8e18ff */
[----:B------:R-:W-:Y:S02]  /*e910*/  SHF.L.U32 R0, R0, 0x1f, RZ ;  /* 0x0000001f00007819 */ /* 0x000fe400000006ff */
[----:B------:R-:W-:Y:S01]  /*e920*/  LOP3.LUT R2, R2, 0x2, RZ, 0xfc, !PT ;  /* 0x0000000202027812 */ /* 0x000fe200078efcff */
[----:B------:R0:W-:Y:S01]  /*e930*/  STL [R1], R3 ;  /* 0x0000000301007387 */ /* 0x0001e20000100800 */
[----:B------:R-:W1:Y:S02]  /*e940*/  SYNCS.PHASECHK.TRANS64.TRYWAIT P0, [R3+URZ+0x2e870], R0 ;  /* 0x02e87000030075a7 */ /* 0x000e64000800017f */
[----:B------:R-:W-:Y:S01]  /*e950*/  ISETP.NE.AND P1, PT, R2, 0x3, PT ;  /* 0x000000030200780c */ /* 0x000fe20003f25270 */
[----:B01----:R-:W-:-:S12]  /*e960*/  @!P0 BRA `(.L_x_6038) ;  /* 0x0000001800cc8947 */ /* 0x003fd80003800000 */
.L_x_6083:
[----:B------:R-:W-:Y:S05]  /*e970*/  BSYNC B0 ;  /* 0x0000000000007941 */ /* 0x000fea0003800000 */
.L_x_6037:
[----:B------:R-:W-:Y:S05]  /*e980*/  @!P1 BRA `(.L_x_6039) ;  /* 0x0000000000049947 */ /* 0x000fea0003800000 */
[----:B------:R-:W-:Y:S01]  /*e990*/  BPT.TRAP 0x1 ;  /* 0x000000040000795c */ /* 0x000fe20000300000 */
.L_x_6039:
[----:B0-----:R-:W2:Y:S01]  /*e9a0*/  LDL R2, [R1] ;  /* 0x0000000001027983 */ /* 0x001ea20000100800 */
[----:B------:R-:W-:Y:S01]  /*e9b0*/  SHF.L.U32 R0, R21, 0x1f, RZ ;  /* 0x0000001f15007819 */ /* 0x000fe200000006ff */
[----:B------:R-:W-:-:S03]  /*e9c0*/  IMAD R13, R20, 0x7000, RZ ;  /* 0x00007000140d7824 */ /* 0x000fc600078e02ff */
[----:B--2---:R0:W1:Y:S02]  /*e9d0*/  SYNCS.PHASECHK.TRANS64.TRYWAIT P0, [R2+URZ+0x2e860], R0 ;  /* 0x02e86000020075a7 */ /* 0x004064000800017f */
[----:B0-----:R-:W-:Y:S01]  /*e9e0*/  LOP3.LUT R2, R13, R18, RZ, 0xfc, !PT ;  /* 0x000000120d027212 */ /* 0x001fe200078efcff */
[----:B-1----:R-:W-:Y:S06]  /*e9f0*/  @!P0 BRA `(.L_x_6040) ;  /* 0x0000001800c08947 */ /* 0x002fec0003800000 */
.L_x_6084:
[----:B------:R-:W2:Y:S04]  /*ea00*/  LDL.LU R4, [R1+0x24] ;  /* 0x0000240001047983 */ /* 0x000ea80000300800 */
[----:B------:R-:W3:Y:S01]  /*ea10*/  LDL.LU R12, [R1+0x14] ;  /* 0x00001400010c7983 */ /* 0x000ee20000300800 */
[----:B0-----:R-:W-:Y:S01]  /*ea20*/  VIADD R3, R2, UR38 ;  /* 0x0000002602037c36 */ /* 0x001fe20008000000 */
[----:B------:R-:W-:Y:S05]  /*ea30*/  WARPSYNC.ALL ;  /* 0x0000000000007948 */ /* 0x000fea0003800000 */
[----:B------:R-:W0:Y:S02]  /*ea40*/  LDSM.16.MT88.4 R8, [R2+UR38+0xe400] ;  /* 0x00e400260208783b */ /* 0x000e240008004200 */
[----:B0-----:R-:W-:-:S02]  /*ea50*/  PRMT R14, R10, 0x6420, R11 ;  /* 0x000064200a0e7816 */ /* 0x001fc4000000000b */
[----:B------:R-:W-:Y:S01]  /*ea60*/  PRMT R15, R10, 0x7531, R11 ;  /* 0x000075310a0f7816 */ /* 0x000fe2000000000b */
[----:B--2---:R-:W-:Y:S01]  /*ea70*/  IMAD.IADD R3, R4, 0x1, R3 ;  /* 0x0000000104037824 */ /* 0x004fe200078e0203 */
[----:B---3--:R-:W-:-:S04]  /*ea80*/  IADD3 R0, R13, UR38, R12 ;  /* 0x000000260d007c10 */ /* 0x008fc8000fffe00c */
[----:B------:R-:W0:Y:S01]  /*ea90*/  LDSM.16.MT88.4 R4, [R3+0xe400] ;  /* 0x00e400000304783b */ /* 0x000e220000004200 */
[C-C-:B------:R-:W-:Y:S02]  /*eaa0*/  PRMT R12, R8.reuse, 0x6420, R9.reuse ;  /* 0x00006420080c7816 */ /* 0x140fe40000000009 */
[----:B------:R-:W-:-:S05]  /*eab0*/  PRMT R13, R8, 0x7531, R9 ;  /* 0x00007531080d7816 */ /* 0x000fca0000000009 */
[----:B------:R-:W-:Y:S01]  /*eac0*/  STSM.16.M88.4 [R0+0x400], R12 ;  /* 0x0004000c00007844 */ /* 0x000fe20000000200 */
[C-C-:B0-----:R-:W-:Y:S02]  /*ead0*/  PRMT R8, R4.reuse, 0x6420, R5.reuse ;  /* 0x0000642004087816 */ /* 0x141fe40000000005 */
[----:B------:R-:W-:Y:S02]  /*eae0*/  PRMT R9, R4, 0x7531, R5 ;  /* 0x0000753104097816 */ /* 0x000fe40000000005 */
[C-C-:B------:R-:W-:Y:S02]  /*eaf0*/  PRMT R10, R6.reuse, 0x6420, R7.reuse ;  /* 0x00006420060a7816 */ /* 0x140fe40000000007 */
[----:B------:R-:W-:-:S05]  /*eb00*/  PRMT R11, R6, 0x7531, R7 ;  /* 0x00007531060b7816 */ /* 0x000fca0000000007 */
[----:B------:R-:W-:Y:S04]  /*eb10*/  STSM.16.M88.4 [R0+0xc00], R8 ;  /* 0x000c000800007844 */ /* 0x000fe80000000200 */
[----:B------:R-:W0:Y:S04]  /*eb20*/  LDSM.16.MT88.4 R8, [R2+UR38+0xf400] ;  /* 0x00f400260208783b */ /* 0x000e280008004200 */
[----:B------:R-:W1:Y:S01]  /*eb30*/  LDSM.16.MT88.4 R4, [R3+0xf400] ;  /* 0x00f400000304783b */ /* 0x000e620000004200 */
[C-C-:B0-----:R-:W-:Y:S02]  /*eb40*/  PRMT R16, R8.reuse, 0x6420, R9.reuse ;  /* 0x0000642008107816 */ /* 0x141fe40000000009 */
[----:B------:R-:W-:-:S02]  /*eb50*/  PRMT R17, R8, 0x7531, R9 ;  /* 0x0000753108117816 */ /* 0x000fc40000000009 */
[C-C-:B------:R-:W-:Y:S02]  /*eb60*/  PRMT R18, R10.reuse, 0x6420, R11.reuse ;  /* 0x000064200a127816 */ /* 0x140fe4000000000b */
[----:B------:R-:W-:Y:S02]  /*eb70*/  PRMT R19, R10, 0x7531, R11 ;  /* 0x000075310a137816 */ /* 0x000fe4000000000b */
[C-C-:B-1----:R-:W-:Y:S02]  /*eb80*/  PRMT R12, R4.reuse, 0x6420, R5.reuse ;  /* 0x00006420040c7816 */ /* 0x142fe40000000005 */
[----:B------:R-:W-:Y:S01]  /*eb90*/  PRMT R13, R4, 0x7531, R5 ;  /* 0x00007531040d7816 */ /* 0x000fe20000000005 */
[----:B------:R-:W-:Y:S01]  /*eba0*/  STSM.16.M88.4 [R0+0x1400], R16 ;  /* 0x0014001000007844 */ /* 0x000fe20000000200 */
        /* <DEDUP_REMOVED lines=71> */
.L_x_6041:
[----:B------:R-:W1:Y:S01]  /*f020*/  LDL.LU R2, [R1] ;  /* 0x0000000001027983 */ /* 0x000e620000300800 */
[----:B0-----:R-:W0:Y:S02]  /*f030*/  S2R R0, SR_TID.X ;  /* 0x0000000000007919 */ /* 0x001e240000002100 */
[----:B0-----:R-:W-:-:S04]  /*f040*/  LOP3.LUT R0, R0, 0x7f, RZ, 0xc0, !PT ;  /* 0x0000007f00007812 */ /* 0x001fc800078ec0ff */
[----:B------:R-:W-:Y:S01]  /*f050*/  ISETP.NE.AND P0, PT, R0, RZ, PT ;  /* 0x000000ff0000720c */ /* 0x000fe20003f05270 */
[----:B-1----:R-:W-:-:S12]  /*f060*/  SYNCS.ARRIVE.TRANS64.A1T0 RZ, [R2+URZ+0x2e850], RZ ;  /* 0x02e850ff02ff79a7 */ /* 0x002fd8000810003f */
[----:B------:R-:W-:-:S05]  /*f070*/  @!P0 VIADD R0, R2, 0x2e880 ;  /* 0x0002e88002008836 */ /* 0x000fca0000000000 */
[----:B------:R-:W-:Y:S01]  /*f080*/  @!P0 PRMT R0, RZ, 0x654, R0 ;  /* 0x00000654ff008816 */ /* 0x000fe20000000000 */
[----:B------:R-:W-:Y:S06]  /*f090*/  BAR.SYNC.DEFER_BLOCKING 0x2, 0x80 ;  /* 0x0082000000007b1d */ /* 0x000fec0000010000 */
[----:B------:R0:W-:Y:S02]  /*f0a0*/  @!P0 SYNCS.ARRIVE.TRANS64.RED.A1T0 RZ, [R0+URZ], RZ ;  /* 0x000000ff00ff89a7 */ /* 0x0001e4000810043f */
[----:B0-----:R-:W-:-:S05]  /*f0b0*/  VIADD R0, R20, 0x1 ;  /* 0x0000000114007836 */ /* 0x001fca0000000000 */
[----:B------:R-:W-:-:S04]  /*f0c0*/  ISETP.NE.AND P0, PT, R0, 0x2, PT ;  /* 0x000000020000780c */ /* 0x000fc80003f05270 */
[----:B------:R-:W-:Y:S02]  /*f0d0*/  SEL R2, RZ, 0x1, P0 ;  /* 0x00000001ff027807 */ /* 0x000fe40000000000 */
[----:B------:R-:W-:Y:S02]  /*f0e0*/  SEL R0, R0, RZ, P0 ;  /* 0x000000ff00007207 */ /* 0x000fe40000000000 */
[----:B------:R-:W-:Y:S01]  /*f0f0*/  LOP3.LUT R21, R21, R2, RZ, 0x3c, !PT ;  /* 0x0000000215157212 */ /* 0x000fe200078e3cff */
[----:B------:R-:W-:-:S07]  /*f100*/  IMAD.MOV.U32 R2, RZ, RZ, RZ ;  /* 0x000000ffff027224 */ /* 0x000fce00078e00ff */
.L_x_6000:
[----:B------:R-:W0:Y:S01]  /*f110*/  S2R R4, SR_CgaCtaId ;  /* 0x0000000000047919 */ /* 0x000e220000008800 */
[----:B------:R-:W-:Y:S02]  /*f120*/  MOV R3, 0x400 ;  /* 0x0000040000037802 */ /* 0x000fe40000000f00 */
[----:B------:R-:W-:Y:S02]  /*f130*/  SHF.L.U32 R2, R2, 0x1f, RZ ;  /* 0x0000001f02027819 */ /* 0x000fe400000006ff */
[----:B0-----:R-:W-:-:S04]  /*f140*/  LEA R7, R4, R3, 0x18 ;  /* 0x0000000304077211 */ /* 0x001fc800078ec0ff */
[----:B------:R-:W0:Y:S02]  /*f150*/  SYNCS.PHASECHK.TRANS64.TRYWAIT P0, [R7+URZ+0x2e820], R2 ;  /* 0x02e82002070075a7 */ /* 0x000e24000800017f */
[----:B0-----:R-:W-:Y:S05]  /*f160*/  @!P0 BRA `(.L_x_6042) ;  /* 0x0000001000fc8947 */ /* 0x001fea0003800000 */
.L_x_6085:
        /* <DEDUP_REMOVED lines=13> */
.L_x_6043:
        /* <DEDUP_REMOVED lines=12> */
.L_x_6086:
[----:B------:R-:W1:Y:S02]  /*f300*/  SYNCS.PHASECHK.TRANS64.TRYWAIT P1, [R5+URZ], R2 ;  /* 0x00000002050075a7 */ /* 0x000e64000802017f */
[----:B-1----:R-:W-:Y:S05]  /*f310*/  @!P1 BRA `(.L_x_6045) ;  /* 0x0000001000b89947 */ /* 0x002fea0003800000 */
.L_x_6087:
[----:B------:R-:W-:Y:S05]  /*f320*/  @!P0 BRA `(.L_x_6046) ;  /* 0x0000000000048947 */ /* 0x000fea0003800000 */
[----:B------:R-:W-:Y:S01]  /*f330*/  BPT.TRAP 0x1 ;  /* 0x000000040000795c */ /* 0x000fe20000300000 */
.L_x_6046:
[----:B------:R-:W-:-:S04]  /*f340*/  IMAD R0, R0, 0x8, R7 ;  /* 0x0000000800007824 */ /* 0x000fc800078e0207 */
[----:B------:R-:W2:Y:S02]  /*f350*/  SYNCS.PHASECHK.TRANS64.TRYWAIT P1, [R0+URZ+0x2e860], R3 ;  /* 0x02e86003000075a7 */ /* 0x000ea4000802017f */
[----:B--2---:R-:W-:Y:S05]  /*f360*/  @!P1 BRA `(.L_x_6047) ;  /* 0x0000001000b89947 */ /* 0x004fea0003800000 */
.L_x_6088:
[----:B------:R-:W-:Y:S05]  /*f370*/  @!P0 BRA `(.L_x_6048) ;  /* 0x0000000000048947 */ /* 0x000fea0003800000 */
[----:B------:R-:W-:Y:S01]  /*f380*/  BPT.TRAP 0x1 ;  /* 0x000000040000795c */ /* 0x000fe20000300000 */
.L_x_6048:
[----:B-1----:R-:W-:-:S04]  /*f390*/  IMAD R5, R4, 0x8, R7 ;  /* 0x0000000804057824 */ /* 0x002fc800078e0207 */
[----:B------:R-:W1:Y:S02]  /*f3a0*/  SYNCS.PHASECHK.TRANS64.TRYWAIT P1, [R5+URZ+0x2e860], R2 ;  /* 0x02e86002050075a7 */ /* 0x000e64000802017f */
[----:B-1----:R-:W-:Y:S05]  /*f3b0*/  @!P1 BRA `(.L_x_6049) ;  /* 0x0000001000b89947 */ /* 0x002fea0003800000 */
.L_x_6089:
[----:B------:R-:W-:Y:S05]  /*f3c0*/  @!P0 BRA `(.L_x_6050) ;  /* 0x0000000000048947 */ /* 0x000fea0003800000 */
[----:B------:R-:W-:Y:S01]  /*f3d0*/  BPT.TRAP 0x1 ;  /* 0x000000040000795c */ /* 0x000fe20000300000 */
.L_x_6050:
[----:B------:R-:W3:Y:S02]  /*f3e0*/  SYNCS.PHASECHK.TRANS64.TRYWAIT P0, [R0+URZ+0x2e880], R3 ;  /* 0x02e88003000075a7 */ /* 0x000ee4000800017f */
[----:B---3--:R-:W-:Y:S05]  /*f3f0*/  @!P0 BRA `(.L_x_6051) ;  /* 0x0000001000bc8947 */ /* 0x008fea0003800000 */
.L_x_6052:
[----:B----4-:R4:W0:Y:S02]  /*f400*/  SYNCS.PHASECHK.TRANS64.TRYWAIT P0, [R5+URZ+0x2e880], R2 ;  /* 0x02e88002050075a7 */ /* 0x010824000800017f */
[----:B0-----:R-:W-:Y:S05]  /*f410*/  @!P0 NANOSLEEP.SYNCS 0x989680 ;  /* 0x009896800000895d */ /* 0x001fea0003900000 */
[----:B------:R-:W0:Y:S02]  /*f420*/  @!P0 SYNCS.PHASECHK.TRANS64 P0, [R5+URZ+0x2e880], R2 ;  /* 0x02e88002050085a7 */ /* 0x000e24000800007f */
[----:B0-----:R-:W-:Y:S05]  /*f430*/  @!P0 BRA `(.L_x_6052) ;  /* 0xfffffffc00f08947 */ /* 0x001fea000383ffff */
.L_x_5970:
[----:B------:R-:W-:Y:S05]  /*f440*/  BSYNC B6 ;  /* 0x0000000000067941 */ /* 0x000fea0003800000 */
.L_x_5967:
[----:B------:R-:W-:Y:S05]  /*f450*/  EXIT ;  /* 0x000000000000794d */ /* 0x000fea0003800000 */
.L_x_5974:
[----:B0-----:R-:W-:-:S04]  /*f460*/  IMAD.U32 R0, RZ, RZ, UR39 ;  /* 0x00000027ff007e24 */ /* 0x001fc8000f8e00ff */
[----:B------:R0:W1:Y:S03]  /*f470*/  SYNCS.PHASECHK.TRANS64.TRYWAIT P1, [R0+URZ+0x2e800], R3 ;  /* 0x02e80003000075a7 */ /* 0x000066000802017f */
[----:B-1----:R-:W-:Y:S05]  /*f480*/  @!P1 NANOSLEEP.SYNCS 0x989680 ;  /* 0x009896800000995d */ /* 0x002fea0003900000 */
[----:B------:R-:W1:Y:S02]  /*f490*/  @!P1 SYNCS.PHASECHK.TRANS64 P1, [R0+URZ+0x2e800], R3 ;  /* 0x02e80003000095a7 */ /* 0x000e64000802007f */
[----:B-1----:R-:W-:Y:S05]  /*f4a0*/  @!P1 BRA `(.L_x_5974) ;  /* 0xfffffffc00ec9947 */ /* 0x002fea000383ffff */
[----:B------:R-:W-:Y:S05]  /*f4b0*/  BRA `(.L_x_6053) ;  /* 0xffffff2000307947 */ /* 0x000fea000383ffff */
.L_x_5978:
[----:B0-----:R-:W-:-:S04]  /*f4c0*/  IMAD.U32 R0, RZ, RZ, UR39 ;  /* 0x00000027ff007e24 */ /* 0x001fc8000f8e00ff */
[----:B------:R0:W2:Y:S03]  /*f4d0*/  SYNCS.PHASECHK.TRANS64.TRYWAIT P2, [R0+URZ+0x2e830], R3 ;  /* 0x02e83003000075a7 */ /* 0x0000a6000804017f */
[----:B--2---:R-:W-:Y:S05]  /*f4e0*/  @!P2 NANOSLEEP.SYNCS 0x989680 ;  /* 0x009896800000a95d */ /* 0x004fea0003900000 */
[----:B------:R-:W2:Y:S02]  /*f4f0*/  @!P2 SYNCS.PHASECHK.TRANS64 P2, [R0+URZ+0x2e830], R3 ;  /* 0x02e830030000a5a7 */ /* 0x000ea4000804007f */
[----:B--2---:R-:W-:Y:S05]  /*f500*/  @!P2 BRA `(.L_x_5978) ;  /* 0xfffffffc00eca947 */ /* 0x004fea000383ffff */
[----:B------:R-:W-:Y:S05]  /*f510*/  BRA `(.L_x_5977) ;  /* 0xffffff2000487947 */ /* 0x000fea000383ffff */
.L_x_5983:
[----:B-1----:R-:W-:-:S04]  /*f520*/  IMAD.U32 R14, RZ, RZ, UR7 ;  /* 0x00000007ff0e7e24 */ /* 0x002fc8000f8e00ff */
[----:B------:R1:W2:Y:S03]  /*f530*/  SYNCS.PHASECHK.TRANS64.TRYWAIT P2, [R14+URZ+0x2e830], R3 ;  /* 0x02e830030e0075a7 */ /* 0x0002a6000804017f */
[----:B--2---:R-:W-:Y:S05]  /*f540*/  @!P2 NANOSLEEP.SYNCS 0x989680 ;  /* 0x009896800000a95d */ /* 0x004fea0003900000 */
[----:B------:R-:W2:Y:S02]  /*f550*/  @!P2 SYNCS.PHASECHK.TRANS64 P2, [R14+URZ+0x2e830], R3 ;  /* 0x02e830030e00a5a7 */ /* 0x000ea4000804007f */
[----:B--2---:R-:W-:Y:S05]  /*f560*/  @!P2 BRA `(.L_x_5983) ;  /* 0xfffffffc00eca947 */ /* 0x004fea000383ffff */
[----:B------:R-:W-:Y:S05]  /*f570*/  BRA `(.L_x_5980) ;  /* 0xffffff60002c7947 */ /* 0x000fea000383ffff */
.L_x_5987:
[----:B-1----:R-:W-:-:S04]  /*f580*/  IMAD.U32 R12, RZ, RZ, UR10 ;  /* 0x0000000aff0c7e24 */ /* 0x002fc8000f8e00ff */
[----:B------:R1:W2:Y:S03]  /*f590*/  SYNCS.PHASECHK.TRANS64.TRYWAIT P2, [R12+URZ+0x2e850], R3 ;  /* 0x02e850030c0075a7 */ /* 0x0002a6000804017f */
[----:B--2---:R-:W-:Y:S05]  /*f5a0*/  @!P2 NANOSLEEP.SYNCS 0x989680 ;  /* 0x009896800000a95d */ /* 0x004fea0003900000 */
[----:B------:R-:W2:Y:S02]  /*f5b0*/  @!P2 SYNCS.PHASECHK.TRANS64 P2, [R12+URZ+0x2e850], R3 ;  /* 0x02e850030c00a5a7 */ /* 0x000ea4000804007f */
[----:B--2---:R-:W-:Y:S05]  /*f5c0*/  @!P2 BRA `(.L_x_5987) ;  /* 0xfffffffc00eca947 */ /* 0x004fea000383ffff */
[----:B------:R-:W-:Y:S05]  /*f5d0*/  BRA `(.L_x_5984) ;  /* 0xffffff6c00207947 */ /* 0x000fea000383ffff */
.L_x_5993:
[----:B-1----:R-:W-:-:S04]  /*f5e0*/  IMAD.U32 R5, RZ, RZ, UR7 ;  /* 0x00000007ff057e24 */ /* 0x002fc8000f8e00ff */
[----:B------:R1:W2:Y:S03]  /*f5f0*/  SYNCS.PHASECHK.TRANS64.TRYWAIT P1, [R5+URZ+0x2e850], R6 ;  /* 0x02e85006050075a7 */ /* 0x0002a6000802017f */
[----:B--2---:R-:W-:Y:S05]  /*f600*/  @!P1 NANOSLEEP.SYNCS 0x989680 ;  /* 0x009896800000995d */ /* 0x004fea0003900000 */
[----:B------:R-:W2:Y:S02]  /*f610*/  @!P1 SYNCS.PHASECHK.TRANS64 P1, [R5+URZ+0x2e850], R6 ;  /* 0x02e85006050095a7 */ /* 0x000ea4000802007f */
[----:B--2---:R-:W-:Y:S05]  /*f620*/  @!P1 BRA `(.L_x_5993) ;  /* 0xfffffffc00ec9947 */ /* 0x004fea000383ffff */
[----:B------:R-:W-:Y:S05]  /*f630*/  BRA `(.L_x_5992) ;  /* 0xffffff9400487947 */ /* 0x000fea000383ffff */
.L_x_6006:
[----:B------:R-:W-:Y:S02]  /*f640*/  IMAD.MOV.U32 R13, RZ, RZ, R4 ;  /* 0x000000ffff0d7224 */ /* 0x000fe400078e0004 */
[----:B------:R-:W-:Y:S02]  /*f650*/  IMAD.MOV.U32 R12, RZ, RZ, RZ ;  /* 0x000000ffff0c7224 */ /* 0x000fe400078e00ff */
[----:B------:R-:W-:Y:S02]  /*f660*/  IMAD.MOV.U32 R11, RZ, RZ, 0x1f ;  /* 0x0000001fff0b7424 */ /* 0x000fe400078e00ff */
[----:B------:R-:W-:-:S07]  /*f670*/  IMAD.MOV.U32 R15, RZ, RZ, -0x1 ;  /* 0xffffffffff0f7424 */ /* 0x000fce00078e00ff */
[----:B-1----:R-:W-:Y:S05]  /*f680*/  WARPSYNC.COLLECTIVE R15, `(.L_x_6054) ;  /* 0x000000000f087348 */ /* 0x002fea0003c00000 */
[----:B------:R0:W2:Y:S02]  /*f690*/  SHFL.IDX P6, R14, R13, R12, R11 ;  /* 0x0000000c0d0e7389 */ /* 0x0000a400000c000b */
[----:B012---:R-:W-:Y:S01]  /*f6a0*/  ENDCOLLECTIVE ;  /* 0x000000000000791b */ /* 0x007fe20003800000 */
.L_x_6054:
[----:B------:R-:W-:Y:S05]  /*f6b0*/  BRA `(.L_x_6055) ;  /* 0xffffffd0004c7947 */ /* 0x000fea000383ffff */
.L_x_6008:
[----:B------:R-:W-:Y:S01]  /*f6c0*/  BSSY B0, `(.L_x_6056) ;  /* 0x0000006000007945 */ /* 0x000fe20003800000 */
[----:B------:R-:W-:-:S07]  /*f6d0*/  IMAD.MOV.U32 R15, RZ, RZ, -0x1 ;  /* 0xffffffffff0f7424 */ /* 0x000fce00078e00ff */
[----:B0-----:R-:W-:Y:S05]  /*f6e0*/  WARPSYNC.COLLECTIVE R15, `(.L_x_6057) ;  /* 0x000000000f0c7348 */ /* 0x001fea0003c00000 */
[----:B------:R-:W-:Y:S02]  /*f6f0*/  ELECT P6, UR62, PT ;  /* 0x00000000003e782f */ /* 0x000fe400038c0000 */
[----:B------:R-:W-:Y:S01]  /*f700*/  MOV R14, UR62 ;  /* 0x0000003e000e7c02 */ /* 0x000fe20008000f00 */
[----:B0-----:R-:W-:Y:S10]  /*f710*/  ENDCOLLECTIVE ;  /* 0x000000000000791b */ /* 0x001ff40003800000 */
.L_x_6057:
[----:B------:R-:W-:Y:S05]  /*f720*/  BSYNC B0 ;  /* 0x0000000000007941 */ /* 0x000fea0003800000 */
.L_x_6056:
[----:B------:R-:W-:Y:S05]  /*f730*/  BRA `(.L_x_6058) ;  /* 0xffffffd000587947 */ /* 0x000fea000383ffff */
.L_x_6010:
[----:B-1----:R-:W-:-:S04]  /*f740*/  IMAD.U32 R3, RZ, RZ, UR38 ;  /* 0x00000026ff037e24 */ /* 0x002fc8000f8e00ff */
[----:B------:R1:W2:Y:S03]  /*f750*/  SYNCS.PHASECHK.TRANS64.TRYWAIT P0, [R3+URZ+0x2e880], R2 ;  /* 0x02e88002030075a7 */ /* 0x0002a6000800017f */
[----:B--2---:R-:W-:Y:S05]  /*f760*/  @!P0 NANOSLEEP.SYNCS 0x989680 ;  /* 0x009896800000895d */ /* 0x004fea0003900000 */
[----:B------:R-:W2:Y:S02]  /*f770*/  @!P0 SYNCS.PHASECHK.TRANS64 P0, [R3+URZ+0x2e880], R2 ;  /* 0x02e88002030085a7 */ /* 0x000ea4000800007f */
[----:B--2---:R-:W-:Y:S05]  /*f780*/  @!P0 BRA `(.L_x_6010) ;  /* 0xfffffffc00ec8947 */ /* 0x004fea000383ffff */
[----:B------:R-:W-:Y:S05]  /*f790*/  BRA `(.L_x_6059) ;  /* 0xffffffd000a47947 */ /* 0x000fea000383ffff */
.L_x_6012:
[----:B-1----:R-:W-:-:S04]  /*f7a0*/  IMAD.U32 R3, RZ, RZ, UR38 ;  /* 0x00000026ff037e24 */ /* 0x002fc8000f8e00ff */
[----:B------:R1:W2:Y:S03]  /*f7b0*/  SYNCS.PHASECHK.TRANS64.TRYWAIT P0, [R3+URZ+0x2e840], R2 ;  /* 0x02e84002030075a7 */ /* 0x0002a6000800017f */
[----:B--2---:R-:W-:Y:S05]  /*f7c0*/  @!P0 NANOSLEEP.SYNCS 0x989680 ;  /* 0x009896800000895d */ /* 0x004fea0003900000 */
[----:B------:R-:W2:Y:S02]  /*f7d0*/  @!P0 SYNCS.PHASECHK.TRANS64 P0, [R3+URZ+0x2e840], R2 ;  /* 0x02e84002030085a7 */ /* 0x000ea4000800007f */
[----:B--2---:R-:W-:Y:S05]  /*f7e0*/  @!P0 BRA `(.L_x_6012) ;  /* 0xfffffffc00ec8947 */ /* 0x004fea000383ffff */
[----:B------:R-:W-:Y:S05]  /*f7f0*/  BRA `(.L_x_6060) ;  /* 0xffffffd000e47947 */ /* 0x000fea000383ffff */
.L_x_6015:
        /* <DEDUP_REMOVED lines=8> */
.L_x_6061:
[----:B------:R-:W-:Y:S02]  /*f880*/  VIADD R9, R5, 0x60 ;  /* 0x0000006005097836 */ /* 0x000fe40000000000 */
[----:B------:R-:W-:Y:S02]  /*f890*/  IMAD.MOV.U32 R13, RZ, RZ, R0 ;  /* 0x000000ffff0d7224 */ /* 0x000fe400078e0000 */
[----:B------:R-:W-:-:S07]  /*f8a0*/  IMAD.MOV.U32 R6, RZ, RZ, R14 ;  /* 0x000000ffff067224 */ /* 0x000fce00078e000e */
[----:B------:R-:W-:Y:S05]  /*f8b0*/  WARPSYNC.COLLECTIVE R15, `(.L_x_6062) ;  /* 0x000000000f087348 */ /* 0x000fea0003c00000 */
[----:B------:R0:W1:Y:S02]  /*f8c0*/  SHFL.IDX P6, R14, R13, R12, R11 ;  /* 0x0000000c0d0e7389 */ /* 0x00006400000c000b */
[----:B01----:R-:W-:Y:S01]  /*f8d0*/  ENDCOLLECTIVE ;  /* 0x000000000000791b */ /* 0x003fe20003800000 */
.L_x_6062:
        /* <DEDUP_REMOVED lines=10> */
.L_x_6063:
        /* <DEDUP_REMOVED lines=9> */
[----:B------:R0:W-:Y:S02]  /*fa10*/  @!P1 LDGSTS.E.BYPASS.LTC128B.128 [R8+0x1c400], desc[UR44][R6.64], !P0 ;  /* 0x1c40000006089fae */ /* 0x0001e4000c101d6c */
[----:B0-----:R-:W-:-:S05]  /*fa20*/  VIADD R6, R5, 0x10 ;  /* 0x0000001005067836 */ /* 0x001fca0000000000 */
[----:B------:R-:W-:Y:S01]  /*fa30*/  ISETP.GE.AND P1, PT, R6, R2, PT ;  /* 0x000000020600720c */ /* 0x000fe20003f26270 */
[----:B------:R-:W-:-:S12]  /*fa40*/  IMAD.MOV.U32 R6, RZ, RZ, R14 ;  /* 0x000000ffff067224 */ /* 0x000fd800078e000e */
[----:B------:R-:W-:Y:S05]  /*fa50*/  WARPSYNC.COLLECTIVE R15, `(.L_x_6064) ;  /* 0x000000000f087348 */ /* 0x000fea0003c00000 */
[----:B------:R0:W1:Y:S02]  /*fa60*/  SHFL.IDX P6, R14, R13, R12, R11 ;  /* 0x0000000c0d0e7389 */ /* 0x00006400000c000b */
[----:B01----:R-:W-:Y:S01]  /*fa70*/  ENDCOLLECTIVE ;  /* 0x000000000000791b */ /* 0x003fe20003800000 */
.L_x_6064:
[----:B------:R-:W-:Y:S02]  /*fa80*/  @!P1 VIADD R8, R4, UR38 ;  /* 0x0000002604089c36 */ /* 0x000fe40008000000 */
[----:B------:R-:W-:Y:S02]  /*fa90*/  IMAD.MOV.U32 R13, RZ, RZ, R3 ;  /* 0x000000ffff0d7224 */ /* 0x000fe400078e0003 */
[----:B------:R-:W-:Y:S02]  /*faa0*/  IMAD.MOV.U32 R12, RZ, RZ, 0x2 ;  /* 0x00000002ff0c7424 */ /* 0x000fe400078e00ff */
[----:B------:R-:W-:-:S07]  /*fab0*/  IMAD.MOV.U32 R7, RZ, RZ, R14 ;  /* 0x000000ffff077224 */ /* 0x000fce00078e000e */
[----:B------:R-:W-:Y:S05]  /*fac0*/  WARPSYNC.COLLECTIVE R15, `(.L_x_6065) ;  /* 0x000000000f087348 */ /* 0x000fea0003c00000 */
[----:B------:R0:W1:Y:S02]  /*fad0*/  SHFL.IDX P6, R14, R13, R12, R11 ;  /* 0x0000000c0d0e7389 */ /* 0x00006400000c000b */
[----:B01----:R-:W-:Y:S01]  /*fae0*/  ENDCOLLECTIVE ;  /* 0x000000000000791b */ /* 0x003fe20003800000 */
.L_x_6065:
        /* <DEDUP_REMOVED lines=16> */
.L_x_6066:
[----:B------:R-:W-:Y:S02]  /*fbf0*/  @!P1 VIADD R8, R4, UR38 ;  /* 0x0000002604089c36 */ /* 0x000fe40008000000 */
[----:B------:R-:W-:Y:S02]  /*fc00*/  IMAD.MOV.U32 R13, RZ, RZ, R3 ;  /* 0x000000ffff0d7224 */ /* 0x000fe400078e0003 */
[----:B------:R-:W-:Y:S02]  /*fc10*/  IMAD.MOV.U32 R12, RZ, RZ, 0x3 ;  /* 0x00000003ff0c7424 */ /* 0x000fe400078e00ff */
[----:B------:R-:W-:-:S07]  /*fc20*/  IMAD.MOV.U32 R7, RZ, RZ, R14 ;  /* 0x000000ffff077224 */ /* 0x000fce00078e000e */
[----:B------:R-:W-:Y:S05]  /*fc30*/  WARPSYNC.COLLECTIVE R15, `(.L_x_6067) ;  /* 0x000000000f087348 */ /* 0x000fea0003c00000 */
[----:B------:R0:W1:Y:S02]  /*fc40*/  SHFL.IDX P6, R14, R13, R12, R11 ;  /* 0x0000000c0d0e7389 */ /* 0x00006400000c000b */
[----:B01----:R-:W-:Y:S01]  /*fc50*/  ENDCOLLECTIVE ;  /* 0x000000000000791b */ /* 0x003fe20003800000 */
.L_x_6067:
        /* <DEDUP_REMOVED lines=16> */
.L_x_6068:
[----:B------:R-:W-:Y:S02]  /*fd60*/  @!P1 VIADD R8, R4, UR38 ;  /* 0x0000002604089c36 */ /* 0x000fe40008000000 */
[----:B------:R-:W-:Y:S02]  /*fd70*/  IMAD.MOV.U32 R13, RZ, RZ, R3 ;  /* 0x000000ffff0d7224 */ /* 0x000fe400078e0003 */
[----:B------:R-:W-:Y:S02]  /*fd80*/  IMAD.MOV.U32 R12, RZ, RZ, 0x4 ;  /* 0x00000004ff0c7424 */ /* 0x000fe400078e00ff */
[----:B------:R-:W-:-:S07]  /*fd90*/  IMAD.MOV.U32 R7, RZ, RZ, R14 ;  /* 0x000000ffff077224 */ /* 0x000fce00078e000e */
[----:B------:R-:W-:Y:S05]  /*fda0*/  WARPSYNC.COLLECTIVE R15, `(.L_x_6069) ;  /* 0x000000000f087348 */ /* 0x000fea0003c00000 */
[----:B------:R0:W1:Y:S02]  /*fdb0*/  SHFL.IDX P6, R14, R13, R12, R11 ;  /* 0x0000000c0d0e7389 */ /* 0x00006400000c000b */
[----:B01----:R-:W-:Y:S01]  /*fdc0*/  ENDCOLLECTIVE ;  /* 0x000000000000791b */ /* 0x003fe20003800000 */
.L_x_6069:
        /* <DEDUP_REMOVED lines=16> */
.L_x_6070:
[----:B------:R-:W-:Y:S02]  /*fed0*/  @!P1 VIADD R8, R4, UR38 ;  /* 0x0000002604089c36 */ /* 0x000fe40008000000 */
[----:B------:R-:W-:Y:S02]  /*fee0*/  IMAD.MOV.U32 R13, RZ, RZ, R3 ;  /* 0x000000ffff0d7224 */ /* 0x000fe400078e0003 */
[----:B------:R-:W-:Y:S02]  /*fef0*/  IMAD.MOV.U32 R12, RZ, RZ, 0x5 ;  /* 0x00000005ff0c7424 */ /* 0x000fe400078e00ff */
[----:B------:R-:W-:-:S07]  /*ff00*/  IMAD.MOV.U32 R7, RZ, RZ, R14 ;  /* 0x000000ffff077224 */ /* 0x000fce00078e000e */
[----:B------:R-:W-:Y:S05]  /*ff10*/  WARPSYNC.COLLECTIVE R15, `(.L_x_6071) ;  /* 0x000000000f087348 */ /* 0x000fea0003c00000 */
[----:B------:R0:W1:Y:S02]  /*ff20*/  SHFL.IDX P6, R14, R13, R12, R11 ;  /* 0x0000000c0d0e7389 */ /* 0x00006400000c000b */
[----:B01----:R-:W-:Y:S01]  /*ff30*/  ENDCOLLECTIVE ;  /* 0x000000000000791b */ /* 0x003fe20003800000 */
.L_x_6071:
        /* <DEDUP_REMOVED lines=16> */
.L_x_6072:
[----:B------:R-:W-:Y:S02]  /*10040*/  @!P1 VIADD R8, R4, UR38 ;  /* 0x0000002604089c36 */ /* 0x000fe40008000000 */
[----:B------:R-:W-:Y:S02]  /*10050*/  IMAD.MOV.U32 R13, RZ, RZ, R3 ;  /* 0x000000ffff0d7224 */ /* 0x000fe400078e0003 */
[----:B------:R-:W-:Y:S02]  /*10060*/  IMAD.MOV.U32 R12, RZ, RZ, 0x6 ;  /* 0x00000006ff0c7424 */ /* 0x000fe400078e00ff */
[----:B------:R-:W-:-:S07]  /*10070*/  IMAD.MOV.U32 R7, RZ, RZ, R14 ;  /* 0x000000ffff077224 */ /* 0x000fce00078e000e */
[----:B------:R-:W-:Y:S05]  /*10080*/  WARPSYNC.COLLECTIVE R15, `(.L_x_6073) ;  /* 0x000000000f087348 */ /* 0x000fea0003c00000 */
[----:B------:R0:W1:Y:S02]  /*10090*/  SHFL.IDX P6, R14, R13, R12, R11 ;  /* 0x0000000c0d0e7389 */ /* 0x00006400000c000b */
[----:B01----:R-:W-:Y:S01]  /*100a0*/  ENDCOLLECTIVE ;  /* 0x000000000000791b */ /* 0x003fe20003800000 */
.L_x_6073:
        /* <DEDUP_REMOVED lines=9> */
[----:B------:R0:W-:Y:S01]  /*10140*/  @!P1 LDGSTS.E.BYPASS.LTC128B.128 [R8+0x1ec00], desc[UR44][R6.64], !P0 ;  /* 0x1ec0000006089fae */ /* 0x0001e2000c101d6c */
[----:B------:R-:W-:Y:S01]  /*10150*/  ISETP.GE.AND P1, PT, R9, R2, PT ;  /* 0x000000020900720c */ /* 0x000fe20003f26270 */
[----:B0-----:R-:W-:-:S12]  /*10160*/  IMAD.MOV.U32 R6, RZ, RZ, R14 ;  /* 0x000000ffff067224 */ /* 0x001fd800078e000e */
[----:B------:R-:W-:Y:S05]  /*10170*/  WARPSYNC.COLLECTIVE R15, `(.L_x_6074) ;  /* 0x000000000f087348 */ /* 0x000fea0003c00000 */
[----:B------:R0:W1:Y:S02]  /*10180*/  SHFL.IDX P6, R14, R13, R12, R11 ;  /* 0x0000000c0d0e7389 */ /* 0x00006400000c000b */
[----:B01----:R-:W-:Y:S01]  /*10190*/  ENDCOLLECTIVE ;  /* 0x000000000000791b */ /* 0x003fe20003800000 */
.L_x_6074:
[----:B------:R-:W-:Y:S02]  /*101a0*/  @!P1 VIADD R8, R4, UR38 ;  /* 0x0000002604089c36 */ /* 0x000fe40008000000 */
[----:B------:R-:W-:Y:S02]  /*101b0*/  IMAD.MOV.U32 R13, RZ, RZ, R3 ;  /* 0x000000ffff0d7224 */ /* 0x000fe400078e0003 */
[----:B------:R-:W-:Y:S02]  /*101c0*/  IMAD.MOV.U32 R12, RZ, RZ, 0x7 ;  /* 0x00000007ff0c7424 */ /* 0x000fe400078e00ff */
[----:B------:R-:W-:-:S07]  /*101d0*/  IMAD.MOV.U32 R7, RZ, RZ, R14 ;  /* 0x000000ffff077224 */ /* 0x000fce00078e000e */
[----:B------:R-:W-:Y:S05]  /*101e0*/  WARPSYNC.COLLECTIVE R15, `(.L_x_6075) ;  /* 0x000000000f087348 */ /* 0x000fea0003c00000 */
[----:B------:R0:W1:Y:S02]  /*101f0*/  SHFL.IDX P6, R14, R13, R12, R11 ;  /* 0x0000000c0d0e7389 */ /* 0x00006400000c000b */
[----:B01----:R-:W-:Y:S01]  /*10200*/  ENDCOLLECTIVE ;  /* 0x000000000000791b */ /* 0x003fe20003800000 */
.L_x_6075:
        /* <DEDUP_REMOVED lines=14> */
.L_x_6076:
[----:B------:R-:W-:Y:S05]  /*102f0*/  BRA `(.L_x_6077) ;  /* 0xffffffd000f87947 */ /* 0x000fea000383ffff */
.L_x_6016:
[----:B0-----:R-:W-:-:S04]  /*10300*/  IMAD.U32 R2, RZ, RZ, UR38 ;  /* 0x00000026ff027e24 */ /* 0x001fc8000f8e00ff */
[----:B------:R0:W1:Y:S03]  /*10310*/  SYNCS.PHASECHK.TRANS64.TRYWAIT P0, [R2+URZ+0x2e820], R0 ;  /* 0x02e82000020075a7 */ /* 0x000066000800017f */
[----:B-1----:R-:W-:Y:S05]  /*10320*/  @!P0 NANOSLEEP.SYNCS 0x989680 ;  /* 0x009896800000895d */ /* 0x002fea0003900000 */
[----:B------:R-:W1:Y:S02]  /*10330*/  @!P0 SYNCS.PHASECHK.TRANS64 P0, [R2+URZ+0x2e820], R0 ;  /* 0x02e82000020085a7 */ /* 0x000e64000800007f */
[----:B-1----:R-:W-:Y:S05]  /*10340*/  @!P0 BRA `(.L_x_6016) ;  /* 0xfffffffc00ec8947 */ /* 0x002fea000383ffff */
[----:B------:R-:W-:Y:S05]  /*10350*/  BRA `(.L_x_6078) ;  /* 0xffffffd400347947 */ /* 0x000fea000383ffff */
.L_x_6021:
[----:B0-----:R0:W1:Y:S02]  /*10360*/  SYNCS.PHASECHK.TRANS64.TRYWAIT P0, [R4+URZ+0x2e880], R3 ;  /* 0x02e88003040075a7 */ /* 0x001064000800017f */
[----:B-1----:R-:W-:Y:S05]  /*10370*/  @!P0 NANOSLEEP.SYNCS 0x989680 ;  /* 0x009896800000895d */ /* 0x002fea0003900000 */
[----:B------:R-:W1:Y:S02]  /*10380*/  @!P0 SYNCS.PHASECHK.TRANS64 P0, [R4+URZ+0x2e880], R3 ;  /* 0x02e88003040085a7 */ /* 0x000e64000800007f */
[----:B-1----:R-:W-:Y:S05]  /*10390*/  @!P0 BRA `(.L_x_6021) ;  /* 0xfffffffc00f08947 */ /* 0x002fea000383ffff */
[----:B------:R-:W-:Y:S05]  /*103a0*/  BRA `(.L_x_6079) ;  /* 0xffffffd400ec7947 */ /* 0x000fea000383ffff */
.L_x_6025:
[----:B-1----:R1:W2:Y:S02]  /*103b0*/  SYNCS.PHASECHK.TRANS64.TRYWAIT P0, [R4+URZ+0x2e840], R3 ;  /* 0x02e84003040075a7 */ /* 0x0022a4000800017f */
[----:B--2---:R-:W-:Y:S05]  /*103c0*/  @!P0 NANOSLEEP.SYNCS 0x989680 ;  /* 0x009896800000895d */ /* 0x004fea0003900000 */
[----:B------:R-:W2:Y:S02]  /*103d0*/  @!P0 SYNCS.PHASECHK.TRANS64 P0, [R4+URZ+0x2e840], R3 ;  /* 0x02e84003040085a7 */ /* 0x000ea4000800007f */
[----:B--2---:R-:W-:Y:S05]  /*103e0*/  @!P0 BRA `(.L_x_6025) ;  /* 0xfffffffc00f08947 */ /* 0x004fea000383ffff */
[----:B------:R-:W-:Y:S05]  /*103f0*/  BRA `(.L_x_6080) ;  /* 0xffffffd800607947 */ /* 0x000fea000383ffff */
.L_x_6030:
[----:B0-----:R0:W1:Y:S02]  /*10400*/  SYNCS.PHASECHK.TRANS64.TRYWAIT P0, [R19+URZ+0x2e870], R2 ;  /* 0x02e87002130075a7 */ /* 0x001064000800017f */
[----:B-1----:R-:W-:Y:S05]  /*10410*/  @!P0 NANOSLEEP.SYNCS 0x989680 ;  /* 0x009896800000895d */ /* 0x002fea0003900000 */
[----:B------:R-:W1:Y:S02]  /*10420*/  @!P0 SYNCS.PHASECHK.TRANS64 P0, [R19+URZ+0x2e870], R2 ;  /* 0x02e87002130085a7 */ /* 0x000e64000800007f */
[----:B-1----:R-:W-:Y:S05]  /*10430*/  @!P0 BRA `(.L_x_6030) ;  /* 0xfffffffc00f08947 */ /* 0x002fea000383ffff */
[----:B------:R-:W-:Y:S05]  /*10440*/  BRA `(.L_x_6081) ;  /* 0xffffffd800f87947 */ /* 0x000fea000383ffff */
.L_x_6032:
[----:B0-----:R0:W1:Y:S02]  /*10450*/  SYNCS.PHASECHK.TRANS64.TRYWAIT P0, [R19+URZ+0x2e860], R0 ;  /* 0x02e86000130075a7 */ /* 0x001064000800017f */
[----:B-1----:R-:W-:Y:S05]  /*10460*/  @!P0 NANOSLEEP.SYNCS 0x989680 ;  /* 0x009896800000895d */ /* 0x002fea0003900000 */
[----:B------:R-:W1:Y:S02]  /*10470*/  @!P0 SYNCS.PHASECHK.TRANS64 P0, [R19+URZ+0x2e860], R0 ;  /* 0x02e86000130085a7 */ /* 0x000e64000800007f */
[----:B-1----:R-:W-:Y:S05]  /*10480*/  @!P0 BRA `(.L_x_6032) ;  /* 0xfffffffc00f08947 */ /* 0x002fea000383ffff */
[----:B------:R-:W-:Y:S05]  /*10490*/  BRA `(.L_x_6082) ;  /* 0xffffffd800fc7947 */ /* 0x000fea000383ffff */
.L_x_6038:
[----:B0-----:R-:W2:Y:S02]  /*104a0*/  LDL R2, [R1] ;  /* 0x0000000001027983 */ /* 0x001ea40000100800 */
[----:B--2---:R0:W1:Y:S02]  /*104b0*/  SYNCS.PHASECHK.TRANS64.TRYWAIT P0, [R2+URZ+0x2e870], R0 ;  /* 0x02e87000020075a7 */ /* 0x004064000800017f */
[----:B-1----:R-:W-:Y:S05]  /*104c0*/  @!P0 NANOSLEEP.SYNCS 0x989680 ;  /* 0x009896800000895d */ /* 0x002fea0003900000 */
[----:B------:R-:W1:Y:S02]  /*104d0*/  @!P0 SYNCS.PHASECHK.TRANS64 P0, [R2+URZ+0x2e870], R0 ;  /* 0x02e87000020085a7 */ /* 0x000e64000800007f */
[----:B-1----:R-:W-:Y:S05]  /*104e0*/  @!P0 BRA `(.L_x_6038) ;  /* 0xfffffffc00ec8947 */ /* 0x002fea000383ffff */
[----:B------:R-:W-:Y:S05]  /*104f0*/  BRA `(.L_x_6083) ;  /* 0xffffffe4001c7947 */ /* 0x000fea000383ffff */
.L_x_6040:
[----:B0-----:R-:W2:Y:S02]  /*10500*/  LDL R3, [R1] ;  /* 0x0000000001037983 */ /* 0x001ea40000100800 */
[----:B--2---:R0:W1:Y:S02]  /*10510*/  SYNCS.PHASECHK.TRANS64.TRYWAIT P0, [R3+URZ+0x2e860], R0 ;  /* 0x02e86000030075a7 */ /* 0x004064000800017f */
[----:B-1----:R-:W-:Y:S05]  /*10520*/  @!P0 NANOSLEEP.SYNCS 0x989680 ;  /* 0x009896800000895d */ /* 0x002fea0003900000 */
[----:B------:R-:W1:Y:S02]  /*10530*/  @!P0 SYNCS.PHASECHK.TRANS64 P0, [R3+URZ+0x2e860], R0 ;  /* 0x02e86000030085a7 */ /* 0x000e64000800007f */
[----:B-1----:R-:W-:Y:S05]  /*10540*/  @!P0 BRA `(.L_x_6040) ;  /* 0xfffffffc00ec8947 */ /* 0x002fea000383ffff */
[----:B------:R-:W-:Y:S05]  /*10550*/  BRA `(.L_x_6084) ;  /* 0xffffffe400287947 */ /* 0x000fea000383ffff */
.L_x_6042:
[----:B0-----:R0:W1:Y:S02]  /*10560*/  SYNCS.PHASECHK.TRANS64.TRYWAIT P0, [R7+URZ+0x2e820], R2 ;  /* 0x02e82002070075a7 */ /* 0x001064000800017f */
[----:B-1----:R-:W-:Y:S05]  /*10570*/  @!P0 NANOSLEEP.SYNCS 0x989680 ;  /* 0x009896800000895d */ /* 0x002fea0003900000 */
[----:B------:R-:W1:Y:S02]  /*10580*/  @!P0 SYNCS.PHASECHK.TRANS64 P0, [R7+URZ+0x2e820], R2 ;  /* 0x02e82002070085a7 */ /* 0x000e64000800007f */
[----:B-1----:R-:W-:Y:S05]  /*10590*/  @!P0 BRA `(.L_x_6042) ;  /* 0xfffffffc00f08947 */ /* 0x002fea000383ffff */
[----:B------:R-:W-:Y:S05]  /*105a0*/  BRA `(.L_x_6085) ;  /* 0xffffffe800f07947 */ /* 0x000fea000383ffff */
.L_x_6044:
[----:B0-----:R0:W1:Y:S02]  /*105b0*/  SYNCS.PHASECHK.TRANS64.TRYWAIT P1, [R6+URZ], R3 ;  /* 0x00000003060075a7 */ /* 0x001064000802017f */
[----:B-1----:R-:W-:Y:S05]  /*105c0*/  @!P1 NANOSLEEP.SYNCS 0x989680 ;  /* 0x009896800000995d */ /* 0x002fea0003900000 */
[----:B------:R-:W1:Y:S02]  /*105d0*/  @!P1 SYNCS.PHASECHK.TRANS64 P1, [R6+URZ], R3 ;  /* 0x00000003060095a7 */ /* 0x000e64000802007f */
[----:B-1----:R-:W-:Y:S05]  /*105e0*/  @!P1 BRA `(.L_x_6044) ;  /* 0xfffffffc00f09947 */ /* 0x002fea000383ffff */
[----:B------:R-:W-:Y:S05]  /*105f0*/  BRA `(.L_x_6086) ;  /* 0xffffffec00407947 */ /* 0x000fea000383ffff */
.L_x_6045:
[----:B-1----:R1:W2:Y:S02]  /*10600*/  SYNCS.PHASECHK.TRANS64.TRYWAIT P1, [R5+URZ], R2 ;  /* 0x00000002050075a7 */ /* 0x0022a4000802017f */
[----:B--2---:R-:W-:Y:S05]  /*10610*/  @!P1 NANOSLEEP.SYNCS 0x989680 ;  /* 0x009896800000995d */ /* 0x004fea0003900000 */
[----:B------:R-:W2:Y:S02]  /*10620*/  @!P1 SYNCS.PHASECHK.TRANS64 P1, [R5+URZ], R2 ;  /* 0x00000002050095a7 */ /* 0x000ea4000802007f */
[----:B--2---:R-:W-:Y:S05]  /*10630*/  @!P1 BRA `(.L_x_6045) ;  /* 0xfffffffc00f09947 */ /* 0x004fea000383ffff */
[----:B------:R-:W-:Y:S05]  /*10640*/  BRA `(.L_x_6087) ;  /* 0xffffffec00347947 */ /* 0x000fea000383ffff */
.L_x_6047:
[----:B--2---:R2:W3:Y:S02]  /*10650*/  SYNCS.PHASECHK.TRANS64.TRYWAIT P1, [R0+URZ+0x2e860], R3 ;  /* 0x02e86003000075a7 */ /* 0x0044e4000802017f */
[----:B---3--:R-:W-:Y:S05]  /*10660*/  @!P1 NANOSLEEP.SYNCS 0x989680 ;  /* 0x009896800000995d */ /* 0x008fea0003900000 */
[----:B------:R-:W3:Y:S02]  /*10670*/  @!P1 SYNCS.PHASECHK.TRANS64 P1, [R0+URZ+0x2e860], R3 ;  /* 0x02e86003000095a7 */ /* 0x000ee4000802007f */
[----:B---3--:R-:W-:Y:S05]  /*10680*/  @!P1 BRA `(.L_x_6047) ;  /* 0xfffffffc00f09947 */ /* 0x008fea000383ffff */
[----:B------:R-:W-:Y:S05]  /*10690*/  BRA `(.L_x_6088) ;  /* 0xffffffec00347947 */ /* 0x000fea000383ffff */
.L_x_6049:
[----:B-1----:R1:W3:Y:S02]  /*106a0*/  SYNCS.PHASECHK.TRANS64.TRYWAIT P1, [R5+URZ+0x2e860], R2 ;  /* 0x02e86002050075a7 */ /* 0x0022e4000802017f */
[----:B---3--:R-:W-:Y:S05]  /*106b0*/  @!P1 NANOSLEEP.SYNCS 0x989680 ;  /* 0x009896800000995d */ /* 0x008fea0003900000 */
[----:B------:R-:W3:Y:S02]  /*106c0*/  @!P1 SYNCS.PHASECHK.TRANS64 P1, [R5+URZ+0x2e860], R2 ;  /* 0x02e86002050095a7 */ /* 0x000ee4000802007f */
[----:B---3--:R-:W-:Y:S05]  /*106d0*/  @!P1 BRA `(.L_x_6049) ;  /* 0xfffffffc00f09947 */ /* 0x008fea000383ffff */
[----:B------:R-:W-:Y:S05]  /*106e0*/  BRA `(.L_x_6089) ;  /* 0xffffffec00347947 */ /* 0x000fea000383ffff */
.L_x_6051:
[----:B---3--:R3:W4:Y:S02]  /*106f0*/  SYNCS.PHASECHK.TRANS64.TRYWAIT P0, [R0+URZ+0x2e880], R3 ;  /* 0x02e88003000075a7 */ /* 0x008724000800017f */
[----:B----4-:R-:W-:Y:S05]  /*10700*/  @!P0 NANOSLEEP.SYNCS 0x989680 ;  /* 0x009896800000895d */ /* 0x010fea0003900000 */
[----:B------:R-:W4:Y:S02]  /*10710*/  @!P0 SYNCS.PHASECHK.TRANS64 P0, [R0+URZ+0x2e880], R3 ;  /* 0x02e88003000085a7 */ /* 0x000f24000800007f */
[----:B----4-:R-:W-:Y:S05]  /*10720*/  @!P0 BRA `(.L_x_6051) ;  /* 0xfffffffc00f08947 */ /* 0x010fea000383ffff */
[----:B------:R-:W-:Y:S05]  /*10730*/  BRA `(.L_x_6052) ;  /* 0xffffffec00307947 */ /* 0x000fea000383ffff */
.L_x_6090:
        /* <DEDUP_REMOVED lines=12> */
.L_x_13276:


//--------------------- .text._ZN7cutlass13device_kernelIN5flash11enable_sm90INS1_16FlashAttnFwdSm90INS1_25CollectiveMainloopFwdSm90ILi2EN4cute5tupleIJNS5_1CILi1EEES8_S8_EEENS6_IJNS7_ILi128EEENS7_ILi224EEESA_EEELi128ENS_12float_e4m3_tEfNS_4arch4Sm90ELb0ELb0ELb0ELb1ELb0ELb0ELb0ELb1ELb1ELb1ELb1ELb0EEENS1_21CollectiveEpilogueFwdINS6_IJSA_SA_SB_EEES9_NS_10bfloat16_tESF_Li256ELb1ELb1ELb1ELb1EEENS1_36VarlenDynamicPersistentTileSchedulerILi128ELi224ELi256ELi128ELb1ELb1ELb1ELb0ELb1ELb1EEEEEEEEEvNT_6ParamsE --------------------------
	.section	.text._ZN7cutlass13device_kernelIN5flash11enable_sm90INS1_16FlashAttnFwdSm90INS1_25CollectiveMainloopFwdSm90ILi2EN4cute5tupleIJNS5_1CILi1EEES8_S8_EEENS6_IJNS7_ILi128EEENS7_ILi224EEESA_EEELi128ENS_12float_e4m3_tEfNS_4arch4Sm90ELb0ELb0ELb0ELb1ELb0ELb0ELb0ELb1ELb1ELb1ELb1ELb0EEENS1_21CollectiveEpilogueFwdINS6_IJSA_SA_SB_EEES9_NS_10bfloat16_tESF_Li256ELb1ELb1ELb1ELb1EEENS1_36VarlenDynamicPersistentTileSchedulerILi128ELi224ELi256ELi128ELb1ELb1ELb1ELb0ELb1ELb1EEEEEEEEEvNT_6ParamsE,"ax",@progbits
	.align	128
.text._ZN7cutlass13device_kernelIN5flash11enable_sm90INS1_16FlashAttnFwdSm90INS1_25CollectiveMainloopFwdSm90ILi2EN4cute5tupleIJNS5_1CILi1EEES8_S8_EEENS6_IJNS7_ILi128EEENS7_ILi224EEESA_EEELi128ENS_12float_e4m3_tEfNS_4arch4Sm90ELb0ELb0ELb0ELb1ELb0ELb0ELb0ELb1ELb1ELb1ELb1ELb0EEENS1_21CollectiveEpilogueFwdINS6_IJSA_SA_SB_EEES9_NS_10bfloat16_tESF_Li256ELb1ELb1ELb1ELb1EEENS1_36VarlenDynamicPersistentTileSchedulerILi128ELi224ELi256ELi128ELb1ELb1ELb1ELb0ELb1ELb1EEEEEEEEEvNT_6ParamsE:
        .type           _ZN7cutlass13device_kernelIN5flash11enable_sm90INS1_16FlashAttnFwdSm90INS1_25CollectiveMainloopFwdSm90ILi2EN4cute5tupleIJNS5_1CILi1EEES8_S8_EEENS6_IJNS7_ILi128EEENS7_ILi224EEESA_EEELi128ENS_12float_e4m3_tEfNS_4arch4Sm90ELb0ELb0ELb0ELb1ELb0ELb0ELb0ELb1ELb1ELb1ELb1ELb0EEENS1_21CollectiveEpilogueFwdINS6_IJSA_SA_SB_EEES9_NS_10bfloat16_tESF_Li256ELb1ELb1ELb1ELb1EEENS1_36VarlenDynamicPersistentTileSchedulerILi128ELi224ELi256ELi128ELb1ELb1ELb1ELb0ELb1ELb1EEEEEEEEEvNT_6ParamsE,@function
        .size           _ZN7cutlass13device_kernelIN5flash11enable_sm90INS1_16FlashAttnFwdSm90INS1_25CollectiveMainloopFwdSm90ILi2EN4cute5tupleIJNS5_1CILi1EEES8_S8_EEENS6_IJNS7_ILi128EEENS7_ILi224EEESA_EEELi128ENS_12float_e4m3_tEfNS_4arch4Sm90ELb0ELb0ELb0ELb1ELb0ELb0ELb0ELb1ELb1ELb1ELb1ELb0EEENS1_21CollectiveEpilogueFwdINS6_IJSA_SA_SB_EEES9_NS_10bfloat16_tESF_Li256ELb1ELb1ELb1ELb1EEENS1_36VarlenDynamicPersistentTileSchedulerILi128ELi224ELi256ELi128ELb1ELb1ELb1ELb0ELb1ELb1EEEEEEEEEvNT_6ParamsE,(.L_x_13277 - _ZN7cutlass13device_kernelIN5flash11enable_sm90INS1_16FlashAttnFwdSm90INS1_25CollectiveMainloopFwdSm90ILi2EN4cute5tupleIJNS5_1CILi1EEES8_S8_EEENS6_IJNS7_ILi128EEENS7_ILi224EEESA_EEELi128ENS_12float_e4m3_tEfNS_4arch4Sm90ELb0ELb0ELb0ELb1ELb0ELb0ELb0ELb1ELb1ELb1ELb1ELb0EEENS1_21CollectiveEpilogueFwdINS6_IJSA_SA_SB_EEES9_NS_10bfloat16_tESF_Li256ELb1ELb1ELb1ELb1EEENS1_36VarlenDynamicPersistentTileSchedulerILi128ELi224ELi256ELi128ELb1ELb1ELb1ELb0ELb1ELb1EEEEEEEEEvNT_6ParamsE)
        .other          _ZN7cutlass13device_kernelIN5flash11enable_sm90INS1_16FlashAttnFwdSm90INS1_25CollectiveMainloopFwdSm90ILi2EN4cute5tupleIJNS5_1CILi1EEES8_S8_EEENS6_IJNS7_ILi128EEENS7_ILi224EEESA_EEELi128ENS_12float_e4m3_tEfNS_4arch4Sm90ELb0ELb0ELb0ELb1ELb0ELb0ELb0ELb1ELb1ELb1ELb1ELb0EEENS1_21CollectiveEpilogueFwdINS6_IJSA_SA_SB_EEES9_NS_10bfloat16_tESF_Li256ELb1ELb1ELb1ELb1EEENS1_36VarlenDynamicPersistentTileSchedulerILi128ELi224ELi256ELi128ELb1ELb1ELb1ELb0ELb1ELb1EEEEEEEEEvNT_6ParamsE,@"STO_CUDA_ENTRY STV_DEFAULT"
_ZN7cutlass13device_kernelIN5flash11enable_sm90INS1_16FlashAttnFwdSm90INS1_25CollectiveMainloopFwdSm90ILi2EN4cute5tupleIJNS5_1CILi1EEES8_S8_EEENS6_IJNS7_ILi128EEENS7_ILi224EEESA_EEELi128ENS_12float_e4m3_tEfNS_4arch4Sm90ELb0ELb0ELb0ELb1ELb0ELb0ELb0ELb1ELb1ELb1ELb1ELb0EEENS1_21CollectiveEpilogueFwdINS6_IJSA_SA_SB_EEES9_NS_10bfloat16_tESF_Li256ELb1ELb1ELb1ELb1EEENS1_36VarlenDynamicPersistentTileSchedulerILi128ELi224ELi256ELi128ELb1ELb1ELb1ELb0ELb1ELb1EEEEEEEEEvNT_6ParamsE:
        /* <DEDUP_REMOVED lines=18> */
.L_x_6092:
[----:B------:R-:W-:Y:S05]  /*0120*/  BSYNC B0 ;  /* 0x0000000000007941 */ /* 0x000fea0003800000 */
.L_x_6091:
        /* <DEDUP_REMOVED lines=41> */
.L_x_6093:
        /* <DEDUP_REMOVED lines=22> */
.L_x_6094:
        /* <DEDUP_REMOVED lines=18> */
.L_x_6095:
        /* <DEDUP_REMOVED lines=22> */
.L_x_6096:
        /* <DEDUP_REMOVED lines=22> */
.L_x_6097:
[----:B------:R-:W-:Y:S01]  /*0900*/  PLOP3.LUT P0, PT, PT, PT, UP0, 0x80, 0x0 ;  /* 0x000000000000781c */ /* 0x000fe20003f0f008 */
[----:B------:R-:W-:Y:S01]  /*0910*/  UMOV UR38, 0x1 ;  /* 0x0000000100267882 */ /* 0x000fe20000000000 */
[----:B------:R-:W-:Y:S01]  /*0920*/  NOP ;  /* 0x0000000000007918 */ /* 0x000fe20000000000 */
[----:B------:R-:W-:Y:S01]  /*0930*/  USEL UR38, UR38, 0x2, !UP0 ;  /* 0x0000000226267887 */ /* 0x000fe2000c000000 */
[----:B------:R-:W-:Y:S01]  /*0940*/  ULDC.64 UR50, c[0x0][0x208] ;  /* 0x0000820000327ab9 */ /* 0x000fe20000000a00 */
[----:B012-4-:R-:W-:Y:S08]  /*0950*/  BAR.SYNC.DEFER_BLOCKING 0x0 ;  /* 0x0000000000007b1d */ /* 0x017ff00000010000 */
[----:B------:R-:W-:Y:S05]  /*0960*/  @!P0 BRA `(.L_x_6098) ;  /* 0x000000d4001c8947 */ /* 0x000fea0003800000 */
.L_x_6099:
        /* <DEDUP_REMOVED lines=25> */
[----:B------:R-:W-:Y:S02]  /*0b00*/  UMOV UR52, URZ ;  /* 0x0000003f00347c82 */ /* 0x000fe40008000000 */
[CC--:B------:R-:W-:Y:S02]  /*0b10*/  LEA.HI R2, R0.reuse, R12.reuse, RZ, 0x7 ;  /* 0x0000000c00027211 */ /* 0x0c0fe400078f38ff */
[----:B------:R-:W-:-:S02]  /*0b20*/  LEA.HI R4, R0, R12, RZ, 0x5 ;  /* 0x0000000c00047211 */ /* 0x000fc400078f28ff */
[----:B------:R-:W-:-:S03]  /*0b30*/  LOP3.LUT R3, R2, 0xffffff80, RZ, 0xc0, !PT ;  /* 0xffffff8002037812 */ /* 0x000fc600078ec0ff */
[----:B------:R-:W-:Y:S02]  /*0b40*/  IMAD.SHL.U32 R5, R4, 0x20, RZ ;  /* 0x0000002004057824 */ /* 0x000fe400078e00ff */
[----:B------:R-:W-:Y:S01]  /*0b50*/  IMAD.IADD R11, R12, 0x1, -R3 ;  /* 0x000000010c0b7824 */ /* 0x000fe200078e0a03 */
[----:B------:R-:W-:Y:S02]  /*0b60*/  LEA.HI R3, R0, R12, RZ, 0x4 ;  /* 0x0000000c00037211 */ /* 0x000fe400078f20ff */
[----:B------:R-:W-:Y:S02]  /*0b70*/  LOP3.LUT R5, R5, 0xfffffc00, RZ, 0xc0, !PT ;  /* 0xfffffc0005057812 */ /* 0x000fe400078ec0ff */
[C---:B------:R-:W-:Y:S02]  /*0b80*/  LOP3.LUT R4, R3.reuse, 0x3fffff0, RZ, 0xc0, !PT ;  /* 0x03fffff003047812 */ /* 0x040fe400078ec0ff */
[----:B------:R-:W-:Y:S02]  /*0b90*/  SHF.R.S32.HI R6, RZ, 0x4, R3 ;  /* 0x00000004ff067819 */ /* 0x000fe40000011403 */
[----:B------:R-:W-:Y:S01]  /*0ba0*/  SHF.R.S32.HI R7, RZ, 0x1f, R11 ;  /* 0x0000001fff077819 */ /* 0x000fe2000001140b */
[----:B------:R-:W-:Y:S01]  /*0bb0*/  IMAD.IADD R4, R12, 0x1, -R4 ;  /* 0x000000010c047824 */ /* 0x000fe200078e0a04 */
[----:B------:R-:W-:-:S02]  /*0bc0*/  LEA.HI R3, R3, R6, RZ, 0x1 ;  /* 0x0000000603037211 */ /* 0x000fc400078f08ff */
[----:B------:R-:W-:Y:S01]  /*0bd0*/  LEA.HI R8, R7, R11, RZ, 0x2 ;  /* 0x0000000b07087211 */ /* 0x000fe200078f10ff */
[----:B------:R-:W-:Y:S01]  /*0be0*/  IMAD R4, R4, 0x40, R5 ;  /* 0x0000004004047824 */ /* 0x000fe200078e0205 */
[----:B------:R-:W-:Y:S02]  /*0bf0*/  LOP3.LUT R3, R3, 0x1ffffffe, RZ, 0xc0, !PT ;  /* 0x1ffffffe03037812 */ /* 0x000fe400078ec0ff */
[-C--:B------:R-:W-:Y:S02]  /*0c00*/  LEA.HI R5, R0, R12.reuse, RZ, 0x2 ;  /* 0x0000000c00057211 */ /* 0x080fe400078f10ff */
[--C-:B------:R-:W-:Y:S01]  /*0c10*/  SHF.R.S32.HI R9, RZ, 0x2, R8.reuse ;  /* 0x00000002ff097819 */ /* 0x100fe20000011408 */
[----:B------:R-:W-:Y:S01]  /*0c20*/  IMAD.IADD R3, R6, 0x1, -R3 ;  /* 0x0000000106037824 */ /* 0x000fe200078e0a03 */
[----:B------:R-:W-:Y:S02]  /*0c30*/  LOP3.LUT R5, R5, 0xfffffffc, RZ, 0xc0, !PT ;  /* 0xfffffffc05057812 */ /* 0x000fe400078ec0ff */
[----:B------:R-:W-:Y:S01]  /*0c40*/  SHF.R.S32.HI R10, RZ, 0x1f, R8 ;  /* 0x0000001fff0a7819 */ /* 0x000fe20000011408 */
[----:B------:R-:W-:Y:S01]  /*0c50*/  IMAD R3, R3, 0x8, R4 ;  /* 0x0000000803037824 */ /* 0x000fe200078e0204 */
[----:B------:R-:W-:Y:S01]  /*0c60*/  LEA.HI R0, R0, R12, RZ, 0x3 ;  /* 0x0000000c00007211 */ /* 0x000fe200078f18ff */
[----:B------:R-:W-:Y:S01]  /*0c70*/  IMAD.IADD R5, R12, 0x1, -R5 ;  /* 0x000000010c057824 */ /* 0x000fe200078e0a05 */
[----:B------:R-:W-:-:S02]  /*0c80*/  LEA.HI R10, R10, R9, RZ, 0x3 ;  /* 0x000000090a0a7211 */ /* 0x000fc400078f18ff */
[----:B------:R-:W-:Y:S01]  /*0c90*/  SHF.R.S32.HI R6, RZ, 0x7, R2 ;  /* 0x00000007ff067819 */ /* 0x000fe20000011402 */
[----:B------:R0:W-:Y:S01]  /*0ca0*/  STL [R1+0x4c], R3 ;  /* 0x00004c0301007387 */ /* 0x0001e20000100800 */
[----:B------:R-:W-:Y:S02]  /*0cb0*/  LOP3.LUT R18, R0, 0xfffffff8, RZ, 0xc0, !PT ;  /* 0xfffffff800127812 */ /* 0x000fe400078ec0ff */
[----:B------:R-:W-:Y:S02]  /*0cc0*/  LOP3.LUT R10, R10, 0xfffffff8, RZ, 0xc0, !PT ;  /* 0xfffffff80a0a7812 */ /* 0x000fe400078ec0ff */
[----:B------:R-:W-:Y:S01]  /*0cd0*/  LEA.HI R7, R7, R11, RZ, 0x5 ;  /* 0x0000000b07077211 */ /* 0x000fe200078f28ff */
[----:B------:R-:W-:Y:S01]  /*0ce0*/  IMAD.IADD R18, R12, 0x1, -R18 ;  /* 0x000000010c127824 */ /* 0x000fe200078e0a12 */
[----:B------:R-:W-:Y:S01]  /*0cf0*/  LEA.HI R2, R2, R6, RZ, 0x1 ;  /* 0x0000000602027211 */ /* 0x000fe200078f08ff */
[----:B------:R-:W-:Y:S01]  /*0d00*/  IMAD.IADD R10, R9, 0x1, -R10 ;  /* 0x00000001090a7824 */ /* 0x000fe200078e0a0a */
[----:B------:R-:W-:Y:S01]  /*0d10*/  LOP3.LUT R8, R8, 0x7ffffffc, RZ, 0xc0, !PT ;  /* 0x7ffffffc08087812 */ /* 0x000fe200078ec0ff */
[----:B------:R-:W-:Y:S01]  /*0d20*/  IMAD.SHL.U32 R16, R18, 0x8, RZ ;  /* 0x0000000812107824 */ /* 0x000fe200078e00ff */
[----:B0-----:R-:W-:-:S02]  /*0d30*/  LEA.HI R3, R5, R5, RZ, 0x1 ;  /* 0x0000000505037211 */ /* 0x001fc400078f08ff */
[----:B------:R-:W-:Y:S01]  /*0d40*/  SHF.R.S32.HI R7, RZ, 0x5, R7 ;  /* 0x00000005ff077819 */ /* 0x000fe20000011407 */
[----:B------:R-:W-:Y:S01]  /*0d50*/  IMAD.IADD R8, R11, 0x1, -R8 ;  /* 0x000000010b087824 */ /* 0x000fe200078e0a08 */
[----:B------:R-:W-:Y:S01]  /*0d60*/  LOP3.LUT R2, R2, 0x3fffffe, RZ, 0xc0, !PT ;  /* 0x03fffffe02027812 */ /* 0x000fe200078ec0ff */
[----:B------:R-:W-:Y:S01]  /*0d70*/  VIADD R17, R16, 0x40 ;  /* 0x0000004010117836 */ /* 0x000fe20000000000 */
[----:B------:R-:W-:Y:S01]  /*0d80*/  LOP3.LUT R4, R3, 0x1ffffffe, RZ, 0xc0, !PT ;  /* 0x1ffffffe03047812 */ /* 0x000fe200078ec0ff */
[----:B------:R-:W-:Y:S01]  /*0d90*/  IMAD R7, R7, 0x10, R10 ;  /* 0x0000001007077824 */ /* 0x000fe200078e020a */
[----:B------:R-:W-:Y:S01]  /*0da0*/  SHF.R.S32.HI R3, RZ, 0x1f, R16 ;  /* 0x0000001fff037819 */ /* 0x000fe20000011410 */
[----:B------:R-:W-:Y:S01]  /*0db0*/  IMAD.IADD R2, R6, 0x1, -R2 ;  /* 0x0000000106027824 */ /* 0x000fe200078e0a02 */
[----:B------:R-:W-:Y:S01]  /*0dc0*/  SHF.R.S32.HI R6, RZ, 0x3, R0 ;  /* 0x00000003ff067819 */ /* 0x000fe20000011400 */
[----:B------:R-:W-:Y:S01]  /*0dd0*/  IMAD.IADD R4, R5, 0x1, -R4 ;  /* 0x0000000105047824 */ /* 0x000fe200078e0a04 */
[----:B------:R-:W-:Y:S01]  /*0de0*/  SHF.R.S32.HI R0, RZ, 0x1f, R17 ;  /* 0x0000001fff007819 */ /* 0x000fe20000011411 */
[----:B------:R-:W-:-:S02]  /*0df0*/  IMAD.SHL.U32 R5, R8, 0x2, RZ ;  /* 0x0000000208057824 */ /* 0x000fc400078e00ff */
[----:B------:R-:W-:Y:S02]  /*0e00*/  IMAD R2, R2, 0x40, R7 ;  /* 0x0000004002027824 */ /* 0x000fe400078e0207 */
[C---:B------:R-:W-:Y:S02]  /*0e10*/  VIADD R3, R5.reuse, 0x8 ;  /* 0x0000000805037836 */ /* 0x040fe40000000000 */
[C---:B------:R-:W-:Y:S01]  /*0e20*/  VIADD R0, R5.reuse, 0x10 ;  /* 0x0000001005007836 */ /* 0x040fe20000000000 */
[----:B------:R-:W-:Y:S01]  /*0e30*/  STL [R1+0x44], R2 ;  /* 0x0000440201007387 */ /* 0x000fe20000100800 */
[C---:B------:R-:W-:Y:S01]  /*0e40*/  VIADD R236, R5.reuse, 0x20 ;  /* 0x0000002005ec7836 */ /* 0x040fe20000000000 */
[----:B------:R-:W-:Y:S01]  /*0e50*/  SHF.R.S32.HI R6, RZ, 0x1f, R3 ;  /* 0x0000001fff067819 */ /* 0x000fe20000011403 */
[C---:B------:R-:W-:Y:S01]  /*0e60*/  VIADD R233, R5.reuse, 0x38 ;  /* 0x0000003805e97836 */ /* 0x040fe20000000000 */
[----:B------:R-:W-:Y:S01]  /*0e70*/  STL [R1+0x8], R5 ;  /* 0x0000080501007387 */ /* 0x000fe20000100800 */
[----:B------:R-:W-:-:S02]  /*0e80*/  VIADD R230, R5, 0x50 ;  /* 0x0000005005e67836 */ /* 0x000fc40000000000 */
[C---:B------:R-:W-:Y:S01]  /*0e90*/  VIADD R237, R5.reuse, 0x18 ;  /* 0x0000001805ed7836 */ /* 0x040fe20000000000 */
[----:B------:R0:W-:Y:S01]  /*0ea0*/  STL [R1+0x4], R3 ;  /* 0x0000040301007387 */ /* 0x0001e20000100800 */
[C---:B------:R-:W-:Y:S02]  /*0eb0*/  VIADD R235, R5.reuse, 0x28 ;  /* 0x0000002805eb7836 */ /* 0x040fe40000000000 */
[C---:B------:R-:W-:Y:S01]  /*0ec0*/  VIADD R234, R5.reuse, 0x30 ;  /* 0x0000003005ea7836 */ /* 0x040fe20000000000 */
[----:B------:R1:W-:Y:S01]  /*0ed0*/  STL [R1], R0 ;  /* 0x0000000001007387 */ /* 0x0003e20000100800 */
[C---:B------:R-:W-:Y:S02]  /*0ee0*/  VIADD R232, R5.reuse, 0x40 ;  /* 0x0000004005e87836 */ /* 0x040fe40000000000 */
[C---:B------:R-:W-:Y:S01]  /*0ef0*/  VIADD R231, R5.reuse, 0x48 ;  /* 0x0000004805e77836 */ /* 0x040fe20000000000 */
[----:B------:R-:W-:Y:S01]  /*0f00*/  STL [R1+0x40], R6 ;  /* 0x0000400601007387 */ /* 0x000fe20000100800 */
        /* <DEDUP_REMOVED lines=10> */
[----:B-1----:R-:W-:Y:S02]  /*0fb0*/  SHF.R.S32.HI R0, RZ, 0x1f, R236 ;  /* 0x0000001fff007819 */ /* 0x002fe400000114ec */
[----:B------:R-:W-:Y:S01]  /*0fc0*/  SHF.R.S32.HI R0, RZ, 0x1f, R233 ;  /* 0x0000001fff007819 */ /* 0x000fe200000114e9 */
[----:B------:R0:W-:Y:S01]  /*0fd0*/  STL [R1+0x3c], R5 ;  /* 0x00003c0501007387 */ /* 0x0001e20000100800 */
[----:B------:R-:W-:Y:S02]  /*0fe0*/  SHF.R.S32.HI R0, RZ, 0x1f, R230 ;  /* 0x0000001fff007819 */ /* 0x000fe400000114e6 */
[----:B------:R-:W-:Y:S01]  /*0ff0*/  SHF.R.S32.HI R0, RZ, 0x1f, R23 ;  /* 0x0000001fff007819 */ /* 0x000fe20000011417 */
[----:B------:R-:W-:Y:S01]  /*1000*/  IMAD R0, R4, 0x8, R2 ;  /* 0x0000000804007824 */ /* 0x000fe200078e0202 */
[----:B------:R-:W-:-:S04]  /*1010*/  SHF.R.S32.HI R3, RZ, 0x1f, R19 ;  /* 0x0000001fff037819 */ /* 0x000fc80000011413 */
[----:B------:R1:W-:Y:S01]  /*1020*/  STL [R1+0x48], R0 ;  /* 0x0000480001007387 */ /* 0x0003e20000100800 */
[----:B0-----:R-:W-:Y:S02]  /*1030*/  SHF.R.S32.HI R5, RZ, 0x1f, R235 ;  /* 0x0000001fff057819 */ /* 0x001fe400000114eb */
[----:B------:R-:W-:Y:S02]  /*1040*/  SHF.R.S32.HI R5, RZ, 0x1f, R232 ;  /* 0x0000001fff057819 */ /* 0x000fe400000114e8 */
[----:B------:R-:W-:Y:S02]  /*1050*/  SHF.R.S32.HI R5, RZ, 0x1f, R229 ;  /* 0x0000001fff057819 */ /* 0x000fe400000114e5 */
[----:B------:R-:W-:-:S07]  /*1060*/  SHF.R.S32.HI R5, RZ, 0x1f, R22 ;  /* 0x0000001fff057819 */ /* 0x000fce0000011416 */
.L_x_6147:
[----:B0-23--:R-:W0:Y:S01]  /*1070*/  LDC.64 R2, c[0x0][0xc88] ;  /* 0x00032200ff027b82 */ /* 0x00de220000000a00 */
[----:B------:R-:W-:Y:S01]  /*1080*/  ULDC.64 UR14, c[0x0][0x998] ;  /* 0x00026600000e7ab9 */ /* 0x000fe20000000a00 */
[----:B------:R-:W-:Y:S01]  /*1090*/  ULDC.64 UR12, c[0x0][0x990] ;  /* 0x00026400000c7ab9 */ /* 0x000fe20000000a00 */
[----:B------:R-:W-:Y:S01]  /*10a0*/  ULDC.64 UR8, c[0x0][0xa28] ;  /* 0x00028a0000087ab9 */ /* 0x000fe20000000a00 */
[----:B------:R-:W-:Y:S01]  /*10b0*/  ULDC.64 UR10, c[0x0][0xa20] ;  /* 0x00028800000a7ab9 */ /* 0x000fe20000000a00 */
[----:B------:R-:W-:Y:S01]  /*10c0*/  ULOP3.LUT UR42, UR6, 0xffff, URZ, 0xc0, !UPT ;  /* 0x0000ffff062a7892 */ /* 0x000fe2000f8ec03f */
[----:B------:R-:W-:Y:S01]  /*10d0*/  ULDC UR4, c[0x0][0x424] ;  /* 0x0001090000047ab9 */ /* 0x000fe20000000800 */
[----:B0-----:R-:W-:-:S06]  /*10e0*/  IMAD.WIDE R2, R31, 0x4, R2 ;  /* 0x000000041f027825 */ /* 0x001fcc00078e0202 */
[----:B------:R-:W2:Y:S01]  /*10f0*/  LDG.E R2, desc[UR50][R2.64] ;  /* 0x0000003202027981 */ /* 0x000ea2000c1e1900 */
[----:B------:R-:W-:Y:S01]  /*1100*/  ISETP.NE.U32.AND P1, PT, RZ, UR14, PT ;  /* 0x0000000eff007c0c */ /* 0x000fe2000bf25070 */
[----:B------:R-:W-:Y:S01]  /*1110*/  UISETP.NE.U32.AND UP0, UPT, UR8, URZ, UPT ;  /* 0x0000003f0800728c */ /* 0x000fe2000bf05070 */
[----:B------:R-:W-:Y:S01]  /*1120*/  ISETP.NE.U32.AND P0, PT, RZ, UR12, PT ;  /* 0x0000000cff007c0c */ /* 0x000fe2000bf05070 */
[----:B------:R-:W-:Y:S01]  /*1130*/  UISETP.NE.U32.AND UP1, UPT, UR10, URZ, UPT ;  /* 0x0000003f0a00728c */ /* 0x000fe2000bf25070 */
[----:B------:R-:W-:Y:S01]  /*1140*/  ISETP.NE.AND.EX P1, PT, RZ, UR15, PT, P1 ;  /* 0x0000000fff007c0c */ /* 0x000fe2000bf25310 */
[----:B------:R-:W-:Y:S01]  /*1150*/  UISETP.NE.AND.EX UP0, UPT, UR9, URZ, UPT, UP0 ;  /* 0x0000003f0900728c */ /* 0x000fe2000bf05300 */
[----:B------:R-:W-:Y:S01]  /*1160*/  ISETP.NE.AND.EX P0, PT, RZ, UR13, PT, P0 ;  /* 0x0000000dff007c0c */ /* 0x000fe2000bf05300 */
[----:B------:R-:W-:-:S04]  /*1170*/  UISETP.NE.AND.EX UP1, UPT, UR11, URZ, UPT, UP1 ;  /* 0x0000003f0b00728c */ /* 0x000fc8000bf25310 */
[----:B------:R-:W-:Y:S02]  /*1180*/  PLOP3.LUT P4, PT, PT, PT, UP0, 0x80, 0x0 ;  /* 0x000000000000781c */ /* 0x000fe40003f8f008 */
[----:B------:R-:W-:-:S04]  /*1190*/  PLOP3.LUT P5, PT, PT, PT, UP1, 0x80, 0x0 ;  /* 0x000000000000781c */ /* 0x000fc80003faf018 */
[----:B------:R-:W0:Y:S08]  /*11a0*/  @P1 LDC.64 R8, c[0x0][0x9b8] ;  /* 0x00026e00ff081b82 */ /* 0x000e300000000a00 */
[----:B-1----:R-:W1:Y:S08]  /*11b0*/  @P0 LDC.64 R6, c[0x0][0x9a8] ;  /* 0x00026a00ff060b82 */ /* 0x002e700000000a00 */
[----:B------:R-:W3:Y:S08]  /*11c0*/  @P0 LDC.64 R14, c[0x0][0x9b0] ;  /* 0x00026c00ff0e0b82 */ /* 0x000ef00000000a00 */
[----:B----4-:R-:W4:Y:S01]  /*11d0*/  @P1 LDC.64 R20, c[0x0][0x9c0] ;  /* 0x00027000ff141b82 */ /* 0x010f220000000a00 */
        /* <DEDUP_REMOVED lines=58> */
.L_x_6100:
[----:B------:R-:W-:Y:S01]  /*1580*/  UIADD3 UR53, -UR53, UR4, URZ ;  /* 0x0000000435357290 */ /* 0x000fe2000fffe13f */
[----:B-----5:R-:W-:Y:S01]  /*1590*/  FMUL.FTZ R0, R7, R0 ;  /* 0x0000000007007220 */ /* 0x020fe20000410000 */
[----:B------:R-:W-:Y:S02]  /*15a0*/  USHF.R.U32.HI UR9, URZ, 0x8, UR6 ;  /* 0x000000083f097899 */ /* 0x000fe40008011606 */
[----:B------:R-:W-:Y:S02]  /*15b0*/  UISETP.GE.AND UP0, UPT, UR53, 0x1, UPT ;  /* 0x000000013500788c */ /* 0x000fe4000bf06270 */
[----:B------:R-:W-:Y:S01]  /*15c0*/  UIADD3 UR5, UR53, 0xdf, URZ ;  /* 0x000000df35057890 */ /* 0x000fe2000fffe03f */
[----:B------:R-:W-:Y:S01]  /*15d0*/  UMOV UR4, URZ ;  /* 0x0000003f00047c82 */ /* 0x000fe20008000000 */
[----:B------:R-:W-:Y:S02]  /*15e0*/  ULEA.HI UR8, UR8, UR9, URZ, 0x10 ;  /* 0x0000000908087291 */ /* 0x000fe4000f8f803f */
[----:B------:R-:W-:Y:S01]  /*15f0*/  PLOP3.LUT P0, PT, PT, PT, UP0, 0x80, 0x0 ;  /* 0x000000000000781c */ /* 0x000fe20003f0f008 */
[----:B------:R-:W-:Y:S01]  /*1600*/  UIMAD.WIDE UR6, UR5, -0x6db6db6d, UR4 ;  /* 0x92492493050678a5 */ /* 0x000fe2000f8e0204 */
[----:B------:R-:W-:Y:S01]  /*1610*/  ULDC UR11, c[0x0][0x988] ;  /* 0x00026200000b7ab9 */ /* 0x000fe20000000800 */
[----:B------:R-:W-:-:S02]  /*1620*/  ULOP3.LUT UR39, UR8, 0xff, URZ, 0xc0, !UPT ;  /* 0x000000ff08277892 */ /* 0x000fc4000f8ec03f */
[----:B------:R-:W-:Y:S02]  /*1630*/  USHF.R.U32.HI UR5, URZ, 0x1f, UR7 ;  /* 0x0000001f3f057899 */ /* 0x000fe40008011607 */
[----:B------:R-:W-:Y:S02]  /*1640*/  USHF.R.U32.HI UR45, URZ, 0x10, UR8 ;  /* 0x000000103f2d7899 */ /* 0x000fe40008011608 */
[----:B------:R-:W-:-:S04]  /*1650*/  ULEA.HI.SX32 UR9, UR7, UR5, 0x19 ;  /* 0x0000000507097291 */ /* 0x000fc8000f8fca3f */
[----:B------:R-:W-:Y:S08]  /*1660*/  @!P0 BRA `(.L_x_6101) ;  /* 0x0000000000908947 */ /* 0x000ff00003800000 */
        /* <DEDUP_REMOVED lines=36> */
.L_x_6101:
        /* <DEDUP_REMOVED lines=26> */
[----:B------:R-:W-:Y:S01]  /*1a50*/  UISETP.GT.AND UP0, UPT, UR49, UR40, UPT ;  /* 0x000000283100728c */ /* 0x000fe2000bf04270 */
[----:B------:R-:W-:Y:S01]  /*1a60*/  IMAD.MOV.U32 R90, RZ, RZ, RZ ;  /* 0x000000ffff5a7224 */ /* 0x000fe200078e00ff */
[----:B------:R-:W-:Y:S02]  /*1a70*/  CS2R R60, SRZ ;  /* 0x00000000003c7805 */ /* 0x000fe4000001ff00 */
[----:B------:R-:W-:Y:S02]  /*1a80*/  CS2R R56, SRZ ;  /* 0x0000000000387805 */ /* 0x000fe4000001ff00 */
[----:B------:R-:W-:Y:S02]  /*1a90*/  CS2R R62, SRZ ;  /* 0x00000000003e7805 */ /* 0x000fe4000001ff00 */
[----:B------:R-:W-:Y:S02]  /*1aa0*/  CS2R R58, SRZ ;  /* 0x00000000003a7805 */ /* 0x000fe4000001ff00 */
[----:B------:R-:W-:-:S02]  /*1ab0*/  PLOP3.LUT P1, PT, PT, PT, UP0, 0x80, 0x0 ;  /* 0x000000000000781c */ /* 0x000fc40003f2f008 */
        /* <DEDUP_REMOVED lines=49> */
.L_x_6103:
        /* <DEDUP_REMOVED lines=13> */
.L_x_6238:
[----:B------:R-:W-:Y:S05]  /*1ea0*/  @!P0 BRA `(.L_x_6105) ;  /* 0x0000000000048947 */ /* 0x000fea0003800000 */
[----:B------:R-:W-:Y:S01]  /*1eb0*/  BPT.TRAP 0x1 ;  /* 0x000000040000795c */ /* 0x000fe20000300000 */
.L_x_6105:
[----:B------:R-:W-:Y:S02]  /*1ec0*/  IMAD.U32 R6, RZ, RZ, UR46 ;  /* 0x0000002eff067e24 */ /* 0x000fe4000f8e00ff */
[----:B------:R-:W-:-:S03]  /*1ed0*/  IMAD.U32 R7, RZ, RZ, UR52 ;  /* 0x00000034ff077e24 */ /* 0x000fc6000f8e00ff */
[----:B------:R-:W-:Y:S01]  /*1ee0*/  SHF.L.U32 R6, R6, 0x1f, RZ ;  /* 0x0000001f06067819 */ /* 0x000fe200000006ff */
[----:B------:R-:W-:-:S04]  /*1ef0*/  IMAD R7, R7, 0x8, R0 ;  /* 0x0000000807077824 */ /* 0x000fc800078e0200 */
[----:B------:R1:W2:Y:S01]  /*1f00*/  SYNCS.PHASECHK.TRANS64.TRYWAIT P2, [R7+URZ+0x2e830], R6 ;  /* 0x02e83006070075a7 */ /* 0x0002a2000804017f */
[----:B------:R-:W-:Y:S05]  /*1f10*/  @!P0 BRA `(.L_x_6106) ;  /* 0x0000000000048947 */ /* 0x000fea0003800000 */
[----:B------:R-:W-:Y:S01]  /*1f20*/  BPT.TRAP 0x1 ;  /* 0x000000040000795c */ /* 0x000fe20000300000 */
.L_x_6106:
[----:B0-----:R-:W0:Y:S01]  /*1f30*/  S2R R3, SR_TID.X ;  /* 0x0000000000037919 */ /* 0x001e220000002100 */
[----:B------:R-:W-:-:S05]  /*1f40*/  VIADD R4, R0, 0x20400 ;  /* 0x0002040000047836 */ /* 0x000fca0000000000 */
[----:B------:R-:W-:-:S04]  /*1f50*/  SHF.R.U32.HI R4, RZ, 0x4, R4 ;  /* 0x00000004ff047819 */ /* 0x000fc80000011604 */
[----:B------:R-:W-:Y:S02]  /*1f60*/  LOP3.LUT R4, R4, 0x3fff, RZ, 0xc0, !PT ;  /* 0x00003fff04047812 */ /* 0x000fe400078ec0ff */
[----:B0-----:R-:W-:Y:S01]  /*1f70*/  LOP3.LUT P1, R3, R3, 0x7f, RZ, 0xc0, !PT ;  /* 0x0000007f03037812 */ /* 0x001fe2000782c0ff */
[----:B--2---:R-:W-:-:S12]  /*1f80*/  @P2 BRA `(.L_x_6107) ;  /* 0x0000000000082947 */ /* 0x004fd80003800000 */
[----:B------:R-:W0:Y:S02]  /*1f90*/  SYNCS.PHASECHK.TRANS64.TRYWAIT P2, [R7+URZ+0x2e830], R6 ;  /* 0x02e83006070075a7 */ /* 0x000e24000804017f */
[----:B0-----:R-:W-:Y:S05]  /*1fa0*/  @!P2 BRA `(.L_x_6108) ;  /* 0x0000011800a0a947 */ /* 0x001fea0003800000 */
.L_x_6107:
[----:B------:R-:W-:Y:S05]  /*1fb0*/  WARPSYNC.ALL ;  /* 0x0000000000007948 */ /* 0x000fea0003800000 */
[----:B------:R-:W-:Y:S01]  /*1fc0*/  IMAD.MOV.U32 R25, RZ, RZ, RZ ;  /* 0x000000ffff197224 */ /* 0x000fe200078e00ff */
[----:B------:R-:W-:-:S04]  /*1fd0*/  LOP3.LUT R4, R4, 0x10000, RZ, 0xfc, !PT ;  /* 0x0001000004047812 */ /* 0x000fc800078efcff */
[----:B------:R-:W-:Y:S01]  /*1fe0*/  R2UR UR20, R4 ;  /* 0x00000000041472ca */ /* 0x000fe200000e0000 */
[----:B------:R-:W-:Y:S01]  /*1ff0*/  ULOP3.LUT UR12, UR54, 0x10000, URZ, 0xfc, !UPT ;  /* 0x00010000360c7892 */ /* 0x000fe2000f8efc3f */
[----:B------:R-:W-:Y:S01]  /*2000*/  WARPGROUP.ARRIVE ;  /* 0x00000000000079c5 */ /* 0x000fe20000000000 */
[----:B------:R-:W-:Y:S01]  /*2010*/  UMOV UR17, 0x40000040 ;  /* 0x4000004000117882 */ /* 0x000fe20000000000 */
[----:B------:R-:W-:Y:S01]  /*2020*/  UMOV UR19, 0x40000040 ;  /* 0x4000004000137882 */ /* 0x000fe20000000000 */
[----:B------:R-:W2:Y:S01]  /*2030*/  LDL R10, [R1+0x8] ;  /* 0x00000800010a7983 */ /* 0x000ea20000100800 */
[----:B------:R-:W-:Y:S01]  /*2040*/  UIADD3 UR7, UR12, 0x2, URZ ;  /* 0x000000020c077890 */ /* 0x000fe2000fffe03f */
[----:B01----:R-:W-:Y:S01]  /*2050*/  IMAD.U32 R6, RZ, RZ, UR53 ;  /* 0x00000035ff067e24 */ /* 0x003fe2000f8e00ff */
[----:B------:R-:W-:Y:S01]  /*2060*/  UMOV UR16, UR12 ;  /* 0x0000000c00107c82 */ /* 0x000fe20008000000 */
[----:B------:R-:W-:Y:S01]  /*2070*/  UIADD3 UR11, UR12, 0x4, URZ ;  /* 0x000000040c0b7890 */ /* 0x000fe2000fffe03f */
[----:B------:R-:W-:Y:S01]  /*2080*/  IMAD.U32 R5, RZ, RZ, UR49 ;  /* 0x00000031ff057e24 */ /* 0x000fe2000f8e00ff */
[----:B------:R-:W-:Y:S01]  /*2090*/  UIADD3 UR14, UR12, 0x6, URZ ;  /* 0x000000060c0e7890 */ /* 0x000fe2000fffe03f */
[----:B------:R-:W-:Y:S01]  /*20a0*/  P2R R8, PR, RZ, 0x2 ;  /* 0x00000002ff087803 */ /* 0x000fe20000000000 */
[----:B------:R-:W-:Y:S01]  /*20b0*/  UIMAD UR20, UR52, 0x700, UR20 ;  /* 0x00000700341478a4 */ /* 0x000fe2000f8e0214 */
[----:B------:R-:W-:Y:S01]  /*20c0*/  P2R R9, PR, RZ, 0x1 ;  /* 0x00000001ff097803 */ /* 0x000fe20000000000 */
[----:B------:R-:W-:Y:S01]  /*20d0*/  UMOV UR15, 0x40000040 ;  /* 0x40000040000f7882 */ /* 0x000fe20000000000 */
[----:B------:R-:W-:-:S02]  /*20e0*/  UIADD3 UR49, UR49, -0x2, URZ ;  /* 0xfffffffe31317890 */ /* 0x000fc4000fffe03f */
[----:B------:R-:W-:Y:S02]  /*20f0*/  UIADD3 UR4, UR20, 0x300, URZ ;  /* 0x0000030014047890 */ /* 0x000fe4000fffe03f */
[----:B------:R-:W-:Y:S01]  /*2100*/  UMOV UR18, UR20 ;  /* 0x0000001400127c82 */ /* 0x000fe20008000000 */
[----:B------:R-:W-:Y:S01]  /*2110*/  UIADD3 UR5, UR20, 0x400, URZ ;  /* 0x0000040014057890 */ /* 0x000fe2000fffe03f */
[----:B------:R-:W-:Y:S01]  /*2120*/  QGMMA.64x32x32.F32.E4M3.E4M3 R124, gdesc[UR16], RZ, !UPT, gsb0 ;  /* 0x00600000107c79f3 */ /* 0x000fe2000c0008ff */
[----:B------:R-:W-:Y:S01]  /*2130*/  UIADD3 UR18, UR20, 0x100, URZ ;  /* 0x0000010014127890 */ /* 0x000fe2000fffe03f */
[----:B------:R-:W-:Y:S01]  /*2140*/  UMOV UR19, 0x40000040 ;  /* 0x4000004000137882 */ /* 0x000fe20000000000 */
[----:B------:R-:W-:Y:S02]  /*2150*/  UIADD3 UR6, UR20, 0x500, URZ ;  /* 0x0000050014067890 */ /* 0x000fe4000fffe03f */
[----:B------:R-:W-:Y:S02]  /*2160*/  UIADD3 UR8, UR20, 0x2, URZ ;  /* 0x0000000214087890 */ /* 0x000fe4000fffe03f */
[----:B------:R-:W-:-:S02]  /*2170*/  UIADD3 UR9, UR20, 0x402, URZ ;  /* 0x0000040214097890 */ /* 0x000fc4000fffe03f */
[----:B------:R-:W-:Y:S02]  /*2180*/  UIADD3 UR10, UR20, 0x502, URZ ;  /* 0x00000502140a7890 */ /* 0x000fe4000fffe03f */
[----:B------:R-:W-:Y:S02]  /*2190*/  UIADD3 UR13, UR20, 0x4, URZ ;  /* 0x00000004140d7890 */ /* 0x000fe4000fffe03f */
[----:B------:R-:W-:Y:S02]  /*21a0*/  UIADD3 UR12, UR20, 0x504, URZ ;  /* 0x00000504140c7890 */ /* 0x000fe4000fffe03f */
[----:B------:R-:W-:Y:S01]  /*21b0*/  UISETP.GE.AND UP0, UPT, UR49, UR40, UPT ;  /* 0x000000283100728c */ /* 0x000fe2000bf06270 */
        /* <DEDUP_REMOVED lines=19> */
[----:B------:R-:W-:Y:S01]  /*22f0*/  QGMMA.64x32x32.F32.E4M3.E4M3 R60, gdesc[UR16], RZ, !UPT, gsb0 ;  /* 0x00600000103c79f3 */ /* 0x000fe2000c0008ff */
[----:B------:R-:W-:Y:S01]  /*2300*/  UMOV UR18, UR6 ;  /* 0x0000000600127c82 */ /* 0x000fe20008000000 */
[----:B------:R-:W-:Y:S01]  /*2310*/  UMOV UR19, 0x40000040 ;  /* 0x4000004000137882 */ /* 0x000fe20000000000 */
[----:B------:R-:W-:Y:S01]  /*2320*/  UMOV UR6, UR8 ;  /* 0x0000000800067c82 */ /* 0x000fe20008000000 */
[----:B------:R-:W-:Y:S01]  /*2330*/  UIADD3 UR8, UR20, 0x302, URZ ;  /* 0x0000030214087890 */ /* 0x000fe2000fffe03f */
[----:B--2---:R-:W-:-:S05]  /*2340*/  IADD3 R6, R6, 0xe0, -R10 ;  /* 0x000000e006067810 */ /* 0x004fca0007ffe80a */
[----:B------:R-:W-:-:S05]  /*2350*/  IMAD R6, R5, -0xe0, R6 ;  /* 0xffffff2005067824 */ /* 0x000fca00078e0206 */
        /* <DEDUP_REMOVED lines=9> */
[----:B------:R-:W-:Y:S01]  /*23f0*/  QGMMA.64x32x32.F32.E4M3.E4M3 R44, gdesc[UR16], RZ, !UPT, gsb0 ;  /* 0x00600000102c79f3 */ /* 0x000fe2000c0008ff */
[----:B------:R-:W-:Y:S01]  /*2400*/  UMOV UR18, UR4 ;  /* 0x0000000400127c82 */ /* 0x000fe20008000000 */
[----:B------:R-:W-:Y:S01]  /*2410*/  UMOV UR19, 0x40000040 ;  /* 0x4000004000137882 */ /* 0x000fe20000000000 */
[----:B------:R-:W-:Y:S01]  /*2420*/  UMOV UR4, UR7 ;  /* 0x0000000700047c82 */ /* 0x000fe20008000000 */
        /* <DEDUP_REMOVED lines=117> */
[C---:B------:R-:W-:Y:S02]  /*2b80*/  ISETP.GT.AND P6, PT, R6.reuse, 0x21, PT ;  /* 0x000000210600780c */ /* 0x040fe40003fc4270 */
        /* <DEDUP_REMOVED lines=16> */
[----:B------:R-:W-:Y:S01]  /*2c90*/  FMNMX.FTZ R5, R109, R10, !PT ;  /* 0x0000000a6d057209 */ /* 0x000fe20007810000 */
[----:B------:R-:W-:Y:S01]  /*2ca0*/  UIADD3 UR20, UR20, 0x606, URZ ;  /* 0x0000060614147890 */ /* 0x000fe2000fffe03f */
        /* <DEDUP_REMOVED lines=33> */
[----:B------:R-:W-:Y:S01]  /*2ec0*/  UMOV UR14, UR6 ;  /* 0x00000006000e7c82 */ /* 0x000fe20008000000 */
[----:B------:R-:W-:Y:S01]  /*2ed0*/  UMOV UR15, 0x40000040 ;  /* 0x40000040000f7882 */ /* 0x000fe20000000000 */
        /* <DEDUP_REMOVED lines=17> */
[----:B------:R-:W-:Y:S02]  /*2ff0*/  FSEL R105, R105, -INF , P5 ;  /* 0xff80000069697808 */ /* 0x000fe40002800000 */
[----:B------:R-:W-:-:S02]  /*3000*/  ISETP.GT.AND P4, PT, R6, 0x60, PT ;  /* 0x000000600600780c */ /* 0x000fc40003f84270 */
[----:B------:R-:W-:Y:S02]  /*3010*/  FMNMX.FTZ R10, R104, R5, !PT ;  /* 0x00000005680a7209 */ /* 0x000fe40007810000 */
[----:B------:R-:W-:Y:S02]  /*3020*/  FSEL R103, R103, -INF , P3 ;  /* 0xff80000067677808 */ /* 0x000fe40001800000 */
[C---:B------:R-:W-:Y:S02]  /*3030*/  ISETP.GT.AND P3, PT, R6.reuse, 0x61, PT ;  /* 0x000000610600780c */ /* 0x040fe40003f64270 */
[----:B------:R-:W-:Y:S02]  /*3040*/  FMNMX.FTZ R5, R105, R10, !PT ;  /* 0x0000000a69057209 */ /* 0x000fe40007810000 */
[----:B------:R-:W-:Y:S02]  /*3050*/  FSEL R99, R99, -INF , P2 ;  /* 0xff80000063637808 */ /* 0x000fe40001000000 */
[----:B------:R-:W-:-:S02]  /*3060*/  ISETP.GT.AND P2, PT, R6, 0x68, PT ;  /* 0x000000680600780c */ /* 0x000fc40003f44270 */
[----:B------:R-:W-:Y:S02]  /*3070*/  FSEL R106, R106, -INF , P6 ;  /* 0xff8000006a6a7808 */ /* 0x000fe40003000000 */
        /* <DEDUP_REMOVED lines=9> */
[----:B------:R-:W-:Y:S01]  /*3110*/  UMOV UR14, UR7 ;  /* 0x00000007000e7c82 */ /* 0x000fe20008000000 */
[----:B------:R-:W-:Y:S01]  /*3120*/  UMOV UR15, 0x40000040 ;  /* 0x40000040000f7882 */ /* 0x000fe20000000000 */
        /* <DEDUP_REMOVED lines=21> */
[C---:B------:R-:W-:Y:S02]  /*3280*/  ISETP.GT.AND P5, PT, R6.reuse, 0x81, PT ;  /* 0x000000810600780c */ /* 0x040fe40003fa4270 */
[----:B------:R-:W-:Y:S02]  /*3290*/  FMNMX.FTZ R5, R89, R10, !PT ;  /* 0x0000000a59057209 */ /* 0x000fe40007810000 */
[----:B------:R-:W-:Y:S02]  /*32a0*/  FSEL R87, R87, -INF , P4 ;  /* 0xff80000057577808 */ /* 0x000fe40002000000 */
[----:B------:R-:W-:Y:S02]  /*32b0*/  ISETP.GT.AND P4, PT, R6, 0x88, PT ;  /* 0x000000880600780c */ /* 0x000fe40003f84270 */
        /* <DEDUP_REMOVED lines=64> */
[----:B------:R-:W-:Y:S02]  /*36c0*/  FMNMX.FTZ R10, R142, R5, !PT ;  /* 0x000000058e0a7209 */ /* 0x000fe40007810000 */
[----:B------:R-:W-:Y:S02]  /*36d0*/  FSEL R58, R58, -INF , P2 ;  /* 0xff8000003a3a7808 */ /* 0x000fe40001000000 */
[C---:B------:R-:W-:Y:S02]  /*36e0*/  ISETP.GT.AND P2, PT, R6.reuse, 0xc9, PT ;  /* 0x000000c90600780c */ /* 0x040fe40003f44270 */
[----:B------:R-:W-:Y:S02]  /*36f0*/  FSEL R55, R55, -INF , P3 ;  /* 0xff80000037377808 */ /* 0x000fe40001800000 */
[----:B------:R-:W-:-:S02]  /*3700*/  ISETP.GT.AND P3, PT, R6, 0xd0, PT ;  /* 0x000000d00600780c */ /* 0x000fc40003f64270 */
[----:B------:R-:W-:Y:S02]  /*3710*/  FSEL R54, R54, -INF , P4 ;  /* 0xff80000036367808 */ /* 0x000fe40002000000 */
[C---:B------:R-:W-:Y:S02]  /*3720*/  ISETP.GT.AND P4, PT, R6.reuse, 0xd1, PT ;  /* 0x000000d10600780c */ /* 0x040fe40003f84270 */
[----:B------:R-:W-:Y:S02]  /*3730*/  FSEL R51, R51, -INF , P5 ;  /* 0xff80000033337808 */ /* 0x000fe40002800000 */
[----:B------:R-:W-:Y:S02]  /*3740*/  ISETP.GT.AND P5, PT, R6, 0xd8, PT ;  /* 0x000000d80600780c */ /* 0x000fe40003fa4270 */
[----:B------:R-:W-:Y:S02]  /*3750*/  FSEL R50, R50, -INF , P6 ;  /* 0xff80000032327808 */ /* 0x000fe40003000000 */
[----:B------:R-:W-:-:S02]  /*3760*/  ISETP.GT.AND P6, PT, R6, 0xd9, PT ;  /* 0x000000d90600780c */ /* 0x000fc40003fc4270 */
[----:B------:R-:W-:Y:S02]  /*3770*/  P2R R15, PR, RZ, 0x2 ;  /* 0x00000002ff0f7803 */ /* 0x000fe40000000000 */
[----:B------:R-:W-:Y:S01]  /*3780*/  P2R R13, PR, RZ, 0x4 ;  /* 0x00000004ff0d7803 */ /* 0x000fe20000000000 */
[----:B------:R-:W-:Y:S02]  /*3790*/  WARPGROUP.DEPBAR.LE gsb0, 0x0 ;  /* 0x00008000000079c5 */ /* 0x000fe40000010000 */
        /* <DEDUP_REMOVED lines=16> */
[----:B------:R-:W-:Y:S02]  /*38a0*/  FMNMX.FTZ R33, R126, R127, !PT ;  /* 0x0000007f7e217209 */ /* 0x000fe40007810000 */
[----:B------:R-:W-:Y:S02]  /*38b0*/  FMNMX.FTZ R10, R145, R10, !PT ;  /* 0x0000000a910a7209 */ /* 0x000fe40007810000 */
[----:B------:R-:W-:Y:S02]  /*38c0*/  P2R R14, PR, RZ, 0x1 ;  /* 0x00000001ff0e7803 */ /* 0x000fe40000000000 */
[C---:B------:R-:W-:Y:S01]  /*38d0*/  ISETP.GT.AND P0, PT, R6.reuse, 0xb9, PT ;  /* 0x000000b90600780c */ /* 0x040fe20003f04270 */
[----:B------:R-:W0:Y:S01]  /*38e0*/  SHFL.BFLY PT, R5, R10, 0x2, 0x1f ;  /* 0x0c401f000a057f89 */ /* 0x000e2200000e0000 */
[----:B------:R-:W-:Y:S02]  /*38f0*/  ISETP.GT.AND P1, PT, R6, 0xc0, PT ;  /* 0x000000c00600780c */ /* 0x000fe40003f24270 */
        /* <DEDUP_REMOVED lines=11> */
[----:B0-----:R-:W-:Y:S02]  /*39b0*/  FMNMX.FTZ R11, R10, R5, !PT ;  /* 0x000000050a0b7209 */ /* 0x001fe40007810000 */
[----:B------:R-:W-:-:S02]  /*39c0*/  FMNMX.FTZ R6, R110, R41, !PT ;  /* 0x000000296e067209 */ /* 0x000fc40007810000 */
[----:B------:R-:W-:Y:S01]  /*39d0*/  FSEL R34, R34, -INF , P0 ;  /* 0xff80000022227808 */ /* 0x000fe20000000000 */
[----:B------:R-:W0:Y:S01]  /*39e0*/  SHFL.BFLY PT, R12, R11, 0x1, 0x1f ;  /* 0x0c201f000b0c7f89 */ /* 0x000e2200000e0000 */
[----:B------:R-:W-:Y:S02]  /*39f0*/  FMNMX.FTZ R41, R111, R6, !PT ;  /* 0x000000066f297209 */ /* 0x000fe40007810000 */
[----:B------:R-:W-:Y:S02]  /*3a00*/  ISETP.NE.AND P1, PT, R8, RZ, PT ;  /* 0x000000ff0800720c */ /* 0x000fe40003f25270 */
[----:B------:R-:W-:Y:S02]  /*3a10*/  FMNMX.FTZ R6, R114, R41, !PT ;  /* 0x0000002972067209 */ /* 0x000fe40007810000 */
[----:B------:R-:W-:Y:S02]  /*3a20*/  ISETP.NE.AND P0, PT, R9, RZ, PT ;  /* 0x000000ff0900720c */ /* 0x000fe40003f05270 */
[----:B------:R-:W-:-:S04]  /*3a30*/  FMNMX.FTZ R53, R115, R6, !PT ;  /* 0x0000000673357209 */ /* 0x000fc80007810000 */
[----:B------:R-:W-:-:S03]  /*3a40*/  FMNMX.FTZ R6, R118, R53, !PT ;  /* 0x0000003576067209 */ /* 0x000fc60007810000 */
[----:B------:R-:W-:Y:S01]  /*3a50*/  @!P1 VIADD R7, R7, 0x2e840 ;  /* 0x0002e84007079836 */ /* 0x000fe20000000000 */
        /* <DEDUP_REMOVED lines=8> */
[----:B------:R-:W-:Y:S02]  /*3ae0*/  FSEL R149, R149, RZ, P2 ;  /* 0x000000ff95957208 */ /* 0x000fe40001000000 */
[----:B------:R-:W-:Y:S02]  /*3af0*/  FMNMX.FTZ R57, R95, R6, !PT ;  /* 0x000000065f397209 */ /* 0x000fe40007810000 */
[----:B------:R-:W-:Y:S01]  /*3b00*/  ISETP.NE.AND P2, PT, R13, RZ, PT ;  /* 0x000000ff0d00720c */ /* 0x000fe20003f45270 */
[----:B------:R-:W-:-:S01]  /*3b10*/  FFMA.FTZ R93, R93, UR41, -R149 ;  /* 0x000000295d5d7c23 */ /* 0x000fc20008010895 */
[----:B------:R-:W-:Y:S01]  /*3b20*/  FMNMX.FTZ R6, R98, R57, !PT ;  /* 0x0000003962067209 */ /* 0x000fe20007810000 */
[----:B------:R-:W-:-:S01]  /*3b30*/  FFMA.FTZ R40, R100, UR41, -R149 ;  /* 0x0000002964287c23 */ /* 0x000fc20008010895 */
[--C-:B------:R-:W-:Y:S01]  /*3b40*/  FFMA.FTZ R101, R101, UR41, -R149.reuse ;  /* 0x0000002965657c23 */ /* 0x100fe20008010895 */
[----:B------:R0:W-:Y:S01]  /*3b50*/  MUFU.EX2 R37, R93 ;  /* 0x0000005d00257308 */ /* 0x0001e20000000800 */
[----:B------:R-:W-:Y:S01]  /*3b60*/  FSEL R100, R35, -INF , P2 ;  /* 0xff80000023647808 */ /* 0x000fe20001000000 */
[--C-:B------:R-:W-:Y:S01]  /*3b70*/  FFMA.FTZ R56, R104, UR41, -R149.reuse ;  /* 0x0000002968387c23 */ /* 0x100fe20008010895 */
[----:B------:R-:W-:-:S01]  /*3b80*/  FFMA.FTZ R105, R105, UR41, -R149 ;  /* 0x0000002969697c23 */ /* 0x000fc20008010895 */
[----:B------:R-:W-:Y:S01]  /*3b90*/  FSEL R104, R39, -INF , P4 ;  /* 0xff80000027687808 */ /* 0x000fe20002000000 */
[----:B------:R-:W-:-:S01]  /*3ba0*/  FFMA.FTZ R20, R108, UR41, -R149 ;  /* 0x000000296c147c23 */ /* 0x000fc20008010895 */
[----:B------:R-:W-:Y:S01]  /*3bb0*/  FSEL R108, R43, -INF , P6 ;  /* 0xff8000002b6c7808 */ /* 0x000fe20003000000 */
        /* <DEDUP_REMOVED lines=9> */
[----:B------:R0:W-:Y:S01]  /*3c50*/  MUFU.EX2 R57, R105 ;  /* 0x0000006900397308 */ /* 0x0001e20000000800 */
[----:B------:R-:W-:Y:S01]  /*3c60*/  FMNMX.FTZ R93, R103, R6, !PT ;  /* 0x00000006675d7209 */ /* 0x000fe20007810000 */
[--C-:B------:R-:W-:Y:S01]  /*3c70*/  FFMA.FTZ R26, R116, UR41, -R149.reuse ;  /* 0x00000029741a7c23 */ /* 0x100fe20008010895 */
[----:B-1----:R-:W-:Y:S01]  /*3c80*/  FSEL R101, R38, -INF , P3 ;  /* 0xff80000026657808 */ /* 0x002fe20001800000 */
[--C-:B------:R-:W-:Y:S01]  /*3c90*/  FFMA.FTZ R10, R128, UR41, -R149.reuse ;  /* 0x00000029800a7c23 */ /* 0x100fe20008010895 */
[----:B------:R-:W-:Y:S01]  /*3ca0*/  FMNMX.FTZ R6, R106, R93, !PT ;  /* 0x0000005d6a067209 */ /* 0x000fe20007810000 */
[--C-:B------:R-:W-:Y:S01]  /*3cb0*/  FFMA.FTZ R11, R129, UR41, -R149.reuse ;  /* 0x00000029810b7c23 */ /* 0x100fe20008010895 */
[----:B------:R-:W-:-:S01]  /*3cc0*/  FFMA.FTZ R12, R132, UR41, -R149 ;  /* 0x00000029840c7c23 */ /* 0x000fc20008010895 */
[----:B------:R-:W-:Y:S01]  /*3cd0*/  MUFU.EX2 R41, R97 ;  /* 0x0000006100297308 */ /* 0x000fe20000000800 */
[----:B------:R-:W-:Y:S01]  /*3ce0*/  FMNMX.FTZ R93, R107, R6, !PT ;  /* 0x000000066b5d7209 */ /* 0x000fe20007810000 */
[--C-:B------:R-:W-:Y:S01]  /*3cf0*/  FFMA.FTZ R29, R117, UR41, -R149.reuse ;  /* 0x00000029751d7c23 */ /* 0x100fe20008010895 */
[----:B0-----:R-:W-:Y:S01]  /*3d00*/  FSEL R105, R42, -INF , P5 ;  /* 0xff8000002a697808 */ /* 0x001fe20002800000 */
[--C-:B------:R-:W-:Y:S01]  /*3d10*/  FFMA.FTZ R13, R133, UR41, -R149.reuse ;  /* 0x00000029850d7c23 */ /* 0x100fe20008010895 */
[----:B------:R-:W-:Y:S01]  /*3d20*/  FMNMX.FTZ R6, R78, R93, !PT ;  /* 0x0000005d4e067209 */ /* 0x000fe20007810000 */
[--C-:B------:R-:W-:Y:S01]  /*3d30*/  FFMA.FTZ R28, R120, UR41, -R149.reuse ;  /* 0x00000029781c7c23 */ /* 0x100fe20008010895 */
[----:B------:R-:W-:-:S01]  /*3d40*/  FFMA.FTZ R14, R136, UR41, -R149 ;  /* 0x00000029880e7c23 */ /* 0x000fc20008010895 */
[----:B------:R0:W-:Y:S01]  /*3d50*/  MUFU.EX2 R33, R121 ;  /* 0x0000007900217308 */ /* 0x0001e20000000800 */
        /* <DEDUP_REMOVED lines=8> */
[----:B------:R-:W-:Y:S01]  /*3de0*/  FMNMX.FTZ R93, R83, R6, !PT ;  /* 0x00000006535d7209 */ /* 0x000fe20007810000 */
[----:B0-----:R-:W-:-:S02]  /*3df0*/  IMAD.U32 R121, RZ, RZ, UR41 ;  /* 0x00000029ff797e24 */ /* 0x001fc4000f8e00ff */
[----:B------:R-:W-:-:S01]  /*3e00*/  FFMA.FTZ R76, R76, UR41, -R149 ;  /* 0x000000294c4c7c23 */ /* 0x000fc20008010895 */
[--C-:B------:R-:W-:Y:S01]  /*3e10*/  FFMA.FTZ R77, R77, UR41, -R149.reuse ;  /* 0x000000294d4d7c23 */ /* 0x100fe20008010895 */
[----:B------:R-:W-:Y:S01]  /*3e20*/  FMNMX.FTZ R6, R86, R93, !PT ;  /* 0x0000005d56067209 */ /* 0x000fe20007810000 */
[--C-:B------:R-:W-:Y:S01]  /*3e30*/  FFMA.FTZ R80, R80, UR41, -R149.reuse ;  /* 0x0000002950507c23 */ /* 0x100fe20008010895 */
[----:B------:R-:W-:-:S01]  /*3e40*/  FFMA.FTZ R81, R81, UR41, -R149 ;  /* 0x0000002951517c23 */ /* 0x000fc20008010895 */
        /* <DEDUP_REMOVED lines=33> */
[----:B------:R-:W-:-:S02]  /*4060*/  FMNMX.FTZ R93, R71, R6, !PT ;  /* 0x00000006475d7209 */ /* 0x000fc40007810000 */
[----:B0-----:R-:W-:Y:S02]  /*4070*/  F2FP.SATFINITE.E4M3.F32.PACK_AB_MERGE_C R200, R11, R10, RZ ;  /* 0x0000000a0bc8723e */ /* 0x001fe400048070ff */
[----:B------:R-:W-:Y:S02]  /*4080*/  FMNMX.FTZ R6, R74, R93, !PT ;  /* 0x0000005d4a067209 */ /* 0x000fe40007810000 */
[----:B------:R-:W-:Y:S01]  /*4090*/  F2FP.SATFINITE.E4M3.F32.PACK_AB_MERGE_C R200, R9, R8, R200 ;  /* 0x0000000809c8723e */ /* 0x000fe200048070c8 */
[----:B------:R-:W-:Y:S01]  /*40a0*/  MUFU.EX2 R14, R14 ;  /* 0x0000000e000e7308 */ /* 0x000fe20000000800 */
[----:B------:R-:W-:-:S04]  /*40b0*/  FMNMX.FTZ R93, R75, R6, !PT ;  /* 0x000000064b5d7209 */ /* 0x000fc80007810000 */
[----:B------:R-:W-:-:S03]  /*40c0*/  FMNMX.FTZ R6, R46, R93, !PT ;  /* 0x0000005d2e067209 */ /* 0x000fc60007810000 */
[----:B------:R-:W0:Y:S01]  /*40d0*/  MUFU.EX2 R15, R15 ;  /* 0x0000000f000f7308 */ /* 0x000e220000000800 */
[----:B------:R-:W-:-:S04]  /*40e0*/  FMNMX.FTZ R93, R47, R6, !PT ;  /* 0x000000062f5d7209 */ /* 0x000fc80007810000 */
[----:B------:R-:W-:-:S03]  /*40f0*/  FMNMX.FTZ R6, R50, R93, !PT ;  /* 0x0000005d32067209 */ /* 0x000fc60007810000 */
[----:B------:R-:W-:Y:S01]  /*4100*/  MUFU.EX2 R20, R20 ;  /* 0x0000001400147308 */ /* 0x000fe20000000800 */
[----:B------:R-:W-:-:S04]  /*4110*/  FMNMX.FTZ R93, R51, R6, !PT ;  /* 0x00000006335d7209 */ /* 0x000fc80007810000 */
[----:B------:R-:W-:-:S03]  /*4120*/  FMNMX.FTZ R6, R54, R93, !PT ;  /* 0x0000005d36067209 */ /* 0x000fc60007810000 */
[----:B------:R-:W-:Y:S01]  /*4130*/  MUFU.EX2 R21, R21 ;  /* 0x0000001500157308 */ /* 0x000fe20000000800 */
[----:B------:R-:W-:Y:S02]  /*4140*/  FMNMX.FTZ R93, R55, R6, !PT ;  /* 0x00000006375d7209 */ /* 0x000fe40007810000 */
        /* <DEDUP_REMOVED lines=10> */
[----:B------:R-:W-:Y:S01]  /*41f0*/  FMNMX.FTZ R6, R100, R93, !PT ;  /* 0x0000005d64067209 */ /* 0x000fe20007810000 */
[----:B------:R-:W-:-:S03]  /*4200*/  FFMA.FTZ R93, R150, UR41, -R149 ;  /* 0x00000029965d7c23 */ /* 0x000fc60008010895 */
[----:B------:R-:W-:-:S03]  /*4210*/  FMNMX.FTZ R39, R101, R6, !PT ;  /* 0x0000000665277209 */ /* 0x000fc60007810000 */
[----:B------:R-:W-:Y:S01]  /*4220*/  MUFU.EX2 R29, R29 ;  /* 0x0000001d001d7308 */ /* 0x000fe20000000800 */
[----:B------:R-:W-:Y:S01]  /*4230*/  FMNMX.FTZ R6, R104, R39, !PT ;  /* 0x0000002768067209 */ /* 0x000fe20007810000 */
[--C-:B------:R-:W-:Y:S01]  /*4240*/  FFMA.FTZ R39, R45, UR41, -R149.reuse ;  /* 0x000000292d277c23 */ /* 0x100fe20008010895 */
[----:B0-----:R-:W-:Y:S01]  /*4250*/  F2FP.SATFINITE.E4M3.F32.PACK_AB_MERGE_C R204, R27, R24, RZ ;  /* 0x000000181bcc723e */ /* 0x001fe200048070ff */
[--C-:B------:R-:W-:Y:S01]  /*4260*/  FFMA.FTZ R45, R140, UR41, -R149.reuse ;  /* 0x000000298c2d7c23 */ /* 0x100fe20008010895 */
[----:B------:R-:W-:Y:S02]  /*4270*/  FMNMX.FTZ R43, R105, R6, !PT ;  /* 0x00000006692b7209 */ /* 0x000fe40007810000 */
[----:B------:R-:W-:Y:S01]  /*4280*/  F2FP.SATFINITE.E4M3.F32.PACK_AB_MERGE_C R204, R21, R20, R204 ;  /* 0x0000001415cc723e */ /* 0x000fe200048070cc */
[----:B------:R-:W0:Y:S01]  /*4290*/  MUFU.EX2 R28, R28 ;  /* 0x0000001c001c7308 */ /* 0x000e220000000800 */
[----:B------:R-:W-:Y:S01]  /*42a0*/  FMNMX.FTZ R6, R108, R43, !PT ;  /* 0x0000002b6c067209 */ /* 0x000fe20007810000 */
[--C-:B------:R-:W-:Y:S01]  /*42b0*/  FFMA.FTZ R43, R49, UR41, -R149.reuse ;  /* 0x00000029312b7c23 */ /* 0x100fe20008010895 */
[----:B------:R-:W-:-:S03]  /*42c0*/  FFMA.FTZ R49, R142, UR41, -R149 ;  /* 0x000000298e317c23 */ /* 0x000fc60008010895 */
[----:B------:R-:W1:Y:S02]  /*42d0*/  SHFL.BFLY PT, R73, R6, 0x2, 0x1f ;  /* 0x0c401f0006497f89 */ /* 0x000e6400000e0000 */
[----:B------:R-:W-:Y:S08]  /*42e0*/  MUFU.EX2 R32, R32 ;  /* 0x0000002000207308 */ /* 0x000ff00000000800 */
[----:B------:R-:W2:Y:S01]  /*42f0*/  MUFU.EX2 R36, R36 ;  /* 0x0000002400247308 */ /* 0x000ea20000000800 */
[----:B0-----:R-:W-:-:S04]  /*4300*/  F2FP.SATFINITE.E4M3.F32.PACK_AB_MERGE_C R206, R33, R28, RZ ;  /* 0x0000001c21ce723e */ /* 0x001fc800048070ff */
[----:B------:R-:W-:-:S03]  /*4310*/  F2FP.SATFINITE.E4M3.F32.PACK_AB_MERGE_C R206, R29, R26, R206 ;  /* 0x0000001a1dce723e */ /* 0x000fc600048070ce */
[----:B------:R-:W-:Y:S01]  /*4320*/  MUFU.EX2 R40, R40 ;  /* 0x0000002800287308 */ /* 0x000fe20000000800 */
[----:B-1----:R-:W-:Y:S01]  /*4330*/  FMNMX.FTZ R97, R6, R73, !PT ;  /* 0x0000004906617209 */ /* 0x002fe20007810000 */
[----:B------:R-:W-:-:S06]  /*4340*/  FFMA.FTZ R73, R147, UR41, -R149 ;  /* 0x0000002993497c23 */ /* 0x000fcc0008010895 */
[----:B------:R-:W0:Y:S01]  /*4350*/  MUFU.EX2 R56, R56 ;  /* 0x0000003800387308 */ /* 0x000e220000000800 */
[----:B--2---:R-:W-:Y:S01]  /*4360*/  F2FP.SATFINITE.E4M3.F32.PACK_AB_MERGE_C R208, R41, R36, RZ ;  /* 0x0000002429d0723e */ /* 0x004fe200048070ff */
[----:B------:R-:W1:Y:S03]  /*4370*/  SHFL.BFLY PT, R6, R97, 0x1, 0x1f ;  /* 0x0c201f0061067f89 */ /* 0x000e6600000e0000 */
[----:B------:R-:W-:-:S03]  /*4380*/  F2FP.SATFINITE.E4M3.F32.PACK_AB_MERGE_C R208, R37, R32, R208 ;  /* 0x0000002025d0723e */ /* 0x000fc600048070d0 */
[----:B------:R-:W-:Y:S08]  /*4390*/  MUFU.EX2 R76, R76 ;  /* 0x0000004c004c7308 */ /* 0x000ff00000000800 */
[----:B------:R-:W-:Y:S01]  /*43a0*/  MUFU.EX2 R77, R77 ;  /* 0x0000004d004d7308 */ /* 0x000fe20000000800 */
[----:B0-----:R-:W-:-:S04]  /*43b0*/  F2FP.SATFINITE.E4M3.F32.PACK_AB_MERGE_C R210, R57, R56, RZ ;  /* 0x0000003839d2723e */ /* 0x001fc800048070ff */
[----:B------:R-:W-:-:S03]  /*43c0*/  F2FP.SATFINITE.E4M3.F32.PACK_AB_MERGE_C R210, R53, R40, R210 ;  /* 0x0000002835d2723e */ /* 0x000fc600048070d2 */
[----:B------:R-:W-:Y:S01]  /*43d0*/  MUFU.EX2 R80, R80 ;  /* 0x0000005000507308 */ /* 0x000fe20000000800 */
[----:B-1----:R-:W-:Y:S01]  /*43e0*/  FMNMX.FTZ R6, R97, R6, !PT ;  /* 0x0000000661067209 */ /* 0x002fe20007810000 */
[----:B------:R-:W-:-:S03]  /*43f0*/  FFMA.FTZ R97, R144, UR41, -R149 ;  /* 0x0000002990617c23 */ /* 0x000fc60008010895 */
[C---:B------:R-:W-:Y:S01]  /*4400*/  FSETP.NEU.FTZ.AND P2, PT, R6.reuse, -INF , PT ;  /* 0xff8000000600780b */ /* 0x040fe20003f5d000 */
[----:B------:R-:W-:-:S02]  /*4410*/  FFMA.FTZ R121, R6, R121, -8 ;  /* 0xc100000006797423 */ /* 0x000fc40000010079 */
[----:B------:R-:W-:Y:S03]  /*4420*/  MUFU.EX2 R81, R81 ;  /* 0x0000005100517308 */ /* 0x000fe60000000800 */
[----:B------:R-:W-:-:S05]  /*4430*/  FSEL R121, R121, RZ, P2 ;  /* 0x000000ff79797208 */ /* 0x000fca0001000000 */
        /* <DEDUP_REMOVED lines=26> */
[----:B------:R-:W-:Y:S01]  /*45e0*/  FADD.FTZ R91, R8, R9 ;  /* 0x00000009085b7221 */ /* 0x000fe20000010000 */
[----:B------:R-:W-:-:S01]  /*45f0*/  FFMA.FTZ R106, R82, UR41, -R121 ;  /* 0x00000029526a7c23 */ /* 0x000fc20008010879 */
[--C-:B------:R-:W-:Y:S01]  /*4600*/  FFMA.FTZ R82, R86, UR41, -R121.reuse ;  /* 0x0000002956527c23 */ /* 0x100fe20008010879 */
[----:B------:R-:W-:-:S01]  /*4610*/  FFMA.FTZ R127, R139, UR41, -R121 ;  /* 0x000000298b7f7c23 */ /* 0x000fc20008010879 */
[----:B------:R-:W-:Y:S01]  /*4620*/  FFMA.FTZ R86, R90, UR41, -R121 ;  /* 0x000000295a567c23 */ /* 0x000fe20008010879 */
[----:B------:R-:W-:-:S01]  /*4630*/  FADD.FTZ R90, R10, R91 ;  /* 0x0000005b0a5a7221 */ /* 0x000fc20000010000 */
[----:B------:R-:W2:Y:S01]  /*4640*/  MUFU.EX2 R125, R125 ;  /* 0x0000007d007d7308 */ /* 0x000ea20000000800 */
[----:B0-----:R-:W-:-:S01]  /*4650*/  FADD.FTZ R131, R113, R116 ;  /* 0x0000007471837221 */ /* 0x001fc20000010000 */
[----:B------:R-:W-:Y:S01]  /*4660*/  FFMA.FTZ R110, R110, UR41, -R121 ;  /* 0x000000296e6e7c23 */ /* 0x000fe20008010879 */
[----:B------:R-:W-:-:S01]  /*4670*/  FADD.FTZ R91, R11, R90 ;  /* 0x0000005a0b5b7221 */ /* 0x000fc20000010000 */
[--C-:B------:R-:W-:Y:S01]  /*4680*/  FFMA.FTZ R111, R111, UR41, -R121.reuse ;  /* 0x000000296f6f7c23 */ /* 0x100fe20008010879 */
[----:B------:R-:W-:-:S01]  /*4690*/  FFMA.FTZ R90, R63, UR41, -R121 ;  /* 0x000000293f5a7c23 */ /* 0x000fc20008010879 */
[----:B------:R-:W-:Y:S01]  /*46a0*/  @!P1 PRMT R63, RZ, 0x654, R7 ;  /* 0x00000654ff3f9816 */ /* 0x000fe20000000007 */
[----:B------:R-:W-:-:S01]  /*46b0*/  FADD.FTZ R132, R12, R91 ;  /* 0x0000005b0c847221 */ /* 0x000fc20000010000 */
[----:B------:R-:W0:Y:S01]  /*46c0*/  MUFU.EX2 R117, R117 ;  /* 0x0000007500757308 */ /* 0x000e220000000800 */
[----:B-1----:R-:W-:-:S01]  /*46d0*/  FADD.FTZ R130, R124, R131 ;  /* 0x000000837c827221 */ /* 0x002fc20000010000 */
[----:B------:R1:W-:Y:S01]  /*46e0*/  @!P1 SYNCS.ARRIVE.TRANS64.RED.A1T0 RZ, [R63+URZ], RZ ;  /* 0x000000ff3fff99a7 */ /* 0x0003e2000810043f */
[----:B------:R-:W-:-:S01]  /*46f0*/  FADD.FTZ R131, R13, R132 ;  /* 0x000000840d837221 */ /* 0x000fc20000010000 */
[--C-:B------:R-:W-:Y:S01]  /*4700*/  FFMA.FTZ R94, R94, UR41, -R121.reuse ;  /* 0x000000295e5e7c23 */ /* 0x100fe20008010879 */
[----:B------:R-:W-:-:S01]  /*4710*/  FFMA.FTZ R95, R95, UR41, -R121 ;  /* 0x000000295f5f7c23 */ /* 0x000fc20008010879 */
[--C-:B------:R-:W-:Y:S01]  /*4720*/  FFMA.FTZ R70, R70, UR41, -R121.reuse ;  /* 0x0000002946467c23 */ /* 0x100fe20008010879 */
[----:B------:R-:W-:-:S01]  /*4730*/  FFMA.FTZ R71, R71, UR41, -R121 ;  /* 0x0000002947477c23 */ /* 0x000fc20008010879 */
[----:B------:R-:W3:Y:S01]  /*4740*/  MUFU.EX2 R120, R120 ;  /* 0x0000007800787308 */ /* 0x000ee20000000800 */
[----:B--2---:R-:W-:-:S01]  /*4750*/  FADD.FTZ R130, R125, R130 ;  /* 0x000000827d827221 */ /* 0x004fc20000010000 */
[--C-:B-1----:R-:W-:Y:S01]  /*4760*/  FFMA.FTZ R63, R66, UR41, -R121.reuse ;  /* 0x00000029423f7c23 */ /* 0x102fe20008010879 */
[----:B------:R-:W-:-:S01]  /*4770*/  FFMA.FTZ R66, R67, UR41, -R121 ;  /* 0x0000002943427c23 */ /* 0x000fc20008010879 */
[--C-:B------:R-:W-:Y:S01]  /*4780*/  FFMA.FTZ R78, R78, UR41, -R121.reuse ;  /* 0x000000294e4e7c23 */ /* 0x100fe20008010879 */
[----:B------:R-:W-:-:S01]  /*4790*/  FFMA.FTZ R74, R74, UR41, -R121 ;  /* 0x000000294a4a7c23 */ /* 0x000fc20008010879 */
[--C-:B------:R-:W-:Y:S01]  /*47a0*/  FFMA.FTZ R79, R79, UR41, -R121.reuse ;  /* 0x000000294f4f7c23 */ /* 0x100fe20008010879 */
[----:B------:R-:W-:-:S01]  /*47b0*/  FFMA.FTZ R75, R75, UR41, -R121 ;  /* 0x000000294b4b7c23 */ /* 0x000fc20008010879 */
[----:B------:R-:W1:Y:S01]  /*47c0*/  MUFU.EX2 R126, R126 ;  /* 0x0000007e007e7308 */ /* 0x000e620000000800 */
[----:B0-----:R-:W-:-:S01]  /*47d0*/  FADD.FTZ R91, R117, R130 ;  /* 0x00000082755b7221 */ /* 0x001fc20000010000 */
[----:B------:R-:W-:Y:S01]  /*47e0*/  FADD.FTZ R130, R14, R131 ;  /* 0x000000830e827221 */ /* 0x000fe20000010000 */
[----:B------:R-:W-:-:S01]  /*47f0*/  FFMA.FTZ R131, R54, UR41, -R121 ;  /* 0x0000002936837c23 */ /* 0x000fc20008010879 */
[--C-:B------:R-:W-:Y:S01]  /*4800*/  FFMA.FTZ R62, R62, UR41, -R121.reuse ;  /* 0x000000293e3e7c23 */ /* 0x100fe20008010879 */
[----:B------:R-:W-:Y:S01]  /*4810*/  F2FP.SATFINITE.E4M3.F32.PACK_AB_MERGE_C R212, R81, R80, RZ ;  /* 0x0000005051d4723e */ /* 0x000fe200048070ff */
[--C-:B------:R-:W-:Y:S01]  /*4820*/  FFMA.FTZ R55, R55, UR41, -R121.reuse ;  /* 0x0000002937377c23 */ /* 0x100fe20008010879 */
[----:B------:R-:W-:-:S01]  /*4830*/  FFMA.FTZ R58, R58, UR41, -R121 ;  /* 0x000000293a3a7c23 */ /* 0x000fc20008010879 */
[----:B------:R-:W0:Y:S01]  /*4840*/  MUFU.EX2 R127, R127 ;  /* 0x0000007f007f7308 */ /* 0x000e220000000800 */
[----:B---3--:R-:W-:-:S01]  /*4850*/  FADD.FTZ R91, R120, R91 ;  /* 0x0000005b785b7221 */ /* 0x008fc20000010000 */
[--C-:B------:R-:W-:Y:S01]  /*4860*/  FFMA.FTZ R59, R59, UR41, -R121.reuse ;  /* 0x000000293b3b7c23 */ /* 0x100fe20008010879 */
[----:B------:R-:W-:-:S01]  /*4870*/  FFMA.FTZ R34, R34, UR41, -R121 ;  /* 0x0000002922227c23 */ /* 0x000fc20008010879 */
[--C-:B------:R-:W-:Y:S01]  /*4880*/  FFMA.FTZ R100, R100, UR41, -R121.reuse ;  /* 0x0000002964647c23 */ /* 0x100fe20008010879 */
[----:B------:R-:W-:-:S01]  /*4890*/  FFMA.FTZ R101, R101, UR41, -R121 ;  /* 0x0000002965657c23 */ /* 0x000fc20008010879 */
[--C-:B------:R-:W-:Y:S01]  /*48a0*/  FFMA.FTZ R104, R104, UR41, -R121.reuse ;  /* 0x0000002968687c23 */ /* 0x100fe20008010879 */
[----:B------:R-:W-:-:S01]  /*48b0*/  FFMA.FTZ R105, R105, UR41, -R121 ;  /* 0x0000002969697c23 */ /* 0x000fc20008010879 */
[----:B------:R-:W2:Y:S01]  /*48c0*/  MUFU.EX2 R110, R110 ;  /* 0x0000006e006e7308 */ /* 0x000ea20000000800 */
[----:B-1----:R-:W-:-:S01]  /*48d0*/  FADD.FTZ R132, R126, R91 ;  /* 0x0000005b7e847221 */ /* 0x002fc20000010000 */
[----:B------:R-:W-:Y:S01]  /*48e0*/  FADD.FTZ R91, R15, R130 ;  /* 0x000000820f5b7221 */ /* 0x000fe20000010000 */
[----:B------:R-:W-:-:S01]  /*48f0*/  FFMA.FTZ R108, R108, UR41, -R121 ;  /* 0x000000296c6c7c23 */ /* 0x000fc20008010879 */
[----:B------:R-:W-:-:S02]  /*4900*/  PLOP3.LUT P1, PT, PT, PT, UP0, 0x80, 0x0 ;  /* 0x000000000000781c */ /* 0x000fc40003f2f008 */
[----:B------:R-:W-:-:S01]  /*4910*/  FADD.FTZ R130, R20, R91 ;  /* 0x0000005b14827221 */ /* 0x000fc20000010000 */
[----:B------:R-:W-:Y:S01]  /*4920*/  F2FP.SATFINITE.E4M3.F32.PACK_AB_MERGE_C R201, R125, R124, RZ ;  /* 0x0000007c7dc9723e */ /* 0x000fe200048070ff */
[----:B------:R-:W1:Y:S01]  /*4930*/  MUFU.EX2 R111, R111 ;  /* 0x0000006f006f7308 */ /* 0x000e620000000800 */
[----:B0-----:R-:W-:-:S01]  /*4940*/  FADD.FTZ R67, R127, R132 ;  /* 0x000000847f437221 */ /* 0x001fc20000010000 */
[----:B------:R-:W-:Y:S02]  /*4950*/  F2FP.SATFINITE.E4M3.F32.PACK_AB_MERGE_C R203, R127, R126, RZ ;  /* 0x0000007e7fcb723e */ /* 0x000fe400048070ff */
[----:B------:R-:W-:Y:S02]  /*4960*/  F2FP.SATFINITE.E4M3.F32.PACK_AB_MERGE_C R212, R77, R76, R212 ;  /* 0x0000004c4dd4723e */ /* 0x000fe400048070d4 */
[----:B------:R-:W-:Y:S02]  /*4970*/  F2FP.SATFINITE.E4M3.F32.PACK_AB_MERGE_C R201, R116, R113, R201 ;  /* 0x0000007174c9723e */ /* 0x000fe400048070c9 */
[----:B------:R-:W0:Y:S01]  /*4980*/  MUFU.EX2 R128, R128 ;  /* 0x0000008000807308 */ /* 0x000e220000000800 */
[----:B------:R-:W-:-:S07]  /*4990*/  F2FP.SATFINITE.E4M3.F32.PACK_AB_MERGE_C R203, R120, R117, R203 ;  /* 0x0000007578cb723e */ /* 0x000fce00048070cb */
[----:B------:R-:W3:Y:S08]  /*49a0*/  MUFU.EX2 R129, R129 ;  /* 0x0000008100817308 */ /* 0x000ef00000000800 */
[----:B------:R-:W4:Y:S08]  /*49b0*/  MUFU.EX2 R114, R114 ;  /* 0x0000007200727308 */ /* 0x000f300000000800 */
[----:B------:R2:W-:Y:S08]  /*49c0*/  MUFU.EX2 R7, R90 ;  /* 0x0000005a00077308 */ /* 0x0005f00000000800 */
[----:B------:R-:W5:Y:S01]  /*49d0*/  MUFU.EX2 R115, R115 ;  /* 0x0000007300737308 */ /* 0x000f620000000800 */
[----:B--2---:R-:W-:-:S01]  /*49e0*/  FADD.FTZ R90, R110, R67 ;  /* 0x000000436e5a7221 */ /* 0x004fc20000010000 */
[----:B------:R-:W-:-:S03]  /*49f0*/  FADD.FTZ R67, R21, R130 ;  /* 0x0000008215437221 */ /* 0x000fc60000010000 */
[----:B-1----:R-:W-:Y:S01]  /*4a00*/  FADD.FTZ R91, R111, R90 ;  /* 0x0000005a6f5b7221 */ /* 0x002fe20000010000 */
[----:B------:R-:W-:-:S01]  /*4a10*/  FADD.FTZ R90, R24, R67 ;  /* 0x00000043185a7221 */ /* 0x000fc20000010000 */
[----:B------:R-:W-:Y:S01]  /*4a20*/  FFMA.FTZ R67, R46, UR41, -R121 ;  /* 0x000000292e437c23 */ /* 0x000fe20008010879 */
[----:B------:R-:W1:Y:S01]  /*4a30*/  MUFU.EX2 R118, R118 ;  /* 0x0000007600767308 */ /* 0x000e620000000800 */
[----:B0-----:R-:W-:-:S01]  /*4a40*/  FADD.FTZ R130, R128, R91 ;  /* 0x0000005b80827221 */ /* 0x001fc20000010000 */
[----:B------:R-:W-:Y:S01]  /*4a50*/  FADD.FTZ R91, R27, R90 ;  /* 0x0000005a1b5b7221 */ /* 0x000fe20000010000 */
[----:B------:R-:W-:-:S01]  /*4a60*/  FFMA.FTZ R90, R47, UR41, -R121 ;  /* 0x000000292f5a7c23 */ /* 0x000fc20008010879 */
[C---:B---3--:R-:W-:Y:S01]  /*4a70*/  F2FP.SATFINITE.E4M3.F32.PACK_AB_MERGE_C R128, R129.reuse, R128, RZ ;  /* 0x000000808180723e */ /* 0x048fe200048070ff */
[----:B------:R-:W-:-:S01]  /*4a80*/  FADD.FTZ R47, R129, R130 ;  /* 0x00000082812f7221 */ /* 0x000fc20000010000 */
[----:B------:R-:W-:Y:S01]  /*4a90*/  FADD.FTZ R132, R26, R91 ;  /* 0x0000005b1a847221 */ /* 0x000fe20000010000 */
[----:B------:R-:W-:-:S01]  /*4aa0*/  FFMA.FTZ R91, R50, UR41, -R121 ;  /* 0x00000029325b7c23 */ /* 0x000fc20008010879 */
[----:B------:R-:W0:Y:S01]  /*4ab0*/  MUFU.EX2 R119, R119 ;  /* 0x0000007700777308 */ /* 0x000e220000000800 */
[----:B----4-:R-:W-:-:S01]  /*4ac0*/  FADD.FTZ R50, R114, R47 ;  /* 0x0000002f72327221 */ /* 0x010fc20000010000 */
[----:B------:R-:W-:Y:S01]  /*4ad0*/  FFMA.FTZ R130, R51, UR41, -R121 ;  /* 0x0000002933827c23 */ /* 0x000fe20008010879 */
[----:B------:R-:W-:-:S01]  /*4ae0*/  FADD.FTZ R51, R29, R132 ;  /* 0x000000841d337221 */ /* 0x000fc20000010000 */
[----:B------:R-:W-:Y:S01]  /*4af0*/  F2FP.SATFINITE.E4M3.F32.PACK_AB_MERGE_C R205, R111, R110, R128 ;  /* 0x0000006e6fcd723e */ /* 0x000fe20004807080 */
[----:B-----5:R-:W-:-:S01]  /*4b00*/  FADD.FTZ R133, R115, R50 ;  /* 0x0000003273857221 */ /* 0x020fc20000010000 */
[----:B------:R-:W-:-:S02]  /*4b10*/  IMAD.MOV.U32 R26, RZ, RZ, R25 ;  /* 0x000000ffff1a7224 */ /* 0x000fc400078e0019 */
[----:B------:R-:W-:-:S01]  /*4b20*/  FADD.FTZ R50, R28, R51 ;  /* 0x000000331c327221 */ /* 0x000fc20000010000 */
[----:B------:R-:W2:Y:S01]  /*4b30*/  MUFU.EX2 R94, R94 ;  /* 0x0000005e005e7308 */ /* 0x000ea20000000800 */
[----:B-1----:R-:W-:-:S01]  /*4b40*/  FADD.FTZ R54, R118, R133 ;  /* 0x0000008576367221 */ /* 0x002fc20000010000 */
[----:B------:R-:W-:Y:S02]  /*4b50*/  IMAD.MOV.U32 R29, RZ, RZ, R25 ;  /* 0x000000ffff1d7224 */ /* 0x000fe400078e0019 */
[----:B------:R-:W-:-:S04]  /*4b60*/  FADD.FTZ R51, R33, R50 ;  /* 0x0000003221337221 */ /* 0x000fc80000010000 */
[----:B------:R-:W1:Y:S01]  /*4b70*/  MUFU.EX2 R95, R95 ;  /* 0x0000005f005f7308 */ /* 0x000e620000000800 */
[----:B0-----:R-:W-:-:S01]  /*4b80*/  FADD.FTZ R133, R119, R54 ;  /* 0x0000003677857221 */ /* 0x001fc20000010000 */
[----:B------:R-:W-:Y:S01]  /*4b90*/  FFMA.FTZ R54, R30, UR41, -R121 ;  /* 0x000000291e367c23 */ /* 0x000fe20008010879 */
[----:B------:R-:W-:-:S04]  /*4ba0*/  F2FP.SATFINITE.E4M3.F32.PACK_AB_MERGE_C R118, R119, R118, RZ ;  /* 0x000000767776723e */ /* 0x000fc800048070ff */
[----:B------:R-:W-:Y:S01]  /*4bb0*/  F2FP.SATFINITE.E4M3.F32.PACK_AB_MERGE_C R207, R115, R114, R118 ;  /* 0x0000007273cf723e */ /* 0x000fe20004807076 */
[----:B------:R-:W0:Y:S01]  /*4bc0*/  MUFU.EX2 R122, R122 ;  /* 0x0000007a007a7308 */ /* 0x000e220000000800 */
[----:B--2---:R-:W-:-:S07]  /*4bd0*/  FADD.FTZ R30, R94, R133 ;  /* 0x000000855e1e7221 */ /* 0x004fce0000010000 */
[----:B------:R-:W2:Y:S01]  /*4be0*/  MUFU.EX2 R123, R123 ;  /* 0x0000007b007b7308 */ /* 0x000ea20000000800 */
[----:B-1----:R-:W-:-:S07]  /*4bf0*/  FADD.FTZ R133, R95, R30 ;  /* 0x0000001e5f857221 */ /* 0x002fce0000010000 */
[----:B------:R1:W-:Y:S08]  /*4c00*/  MUFU.EX2 R46, R70 ;  /* 0x00000046002e7308 */ /* 0x0003f00000000800 */
[----:B------:R-:W3:Y:S01]  /*4c10*/  MUFU.EX2 R98, R98 ;  /* 0x0000006200627308 */ /* 0x000ee20000000800 */
[----:B-1----:R-:W-:-:S01]  /*4c20*/  FADD.FTZ R70, R32, R51 ;  /* 0x0000003320467221 */ /* 0x002fc20000010000 */
[----:B------:R-:W-:Y:S01]  /*4c30*/  FFMA.FTZ R51, R31, UR41, -R121 ;  /* 0x000000291f337c23 */ /* 0x000fe20008010879 */
[----:B------:R-:W-:-:S05]  /*4c40*/  IMAD.MOV.U32 R32, RZ, RZ, R25 ;  /* 0x000000ffff207224 */ /* 0x000fca00078e0019 */
[----:B------:R1:W-:Y:S08]  /*4c50*/  MUFU.EX2 R47, R71 ;  /* 0x00000047002f7308 */ /* 0x0003f00000000800 */
[----:B------:R-:W4:Y:S01]  /*4c60*/  MUFU.EX2 R99, R99 ;  /* 0x0000006300637308 */ /* 0x000f220000000800 */
[----:B-1----:R-:W-:-:S01]  /*4c70*/  FADD.FTZ R71, R37, R70 ;  /* 0x0000004625477221 */ /* 0x002fc20000010000 */
[----:B0-----:R-:W-:Y:S01]  /*4c80*/  FADD.FTZ R70, R122, R133 ;  /* 0x000000857a467221 */ /* 0x001fe20000010000 */
[----:B--2---:R-:W-:Y:S01]  /*4c90*/  F2FP.SATFINITE.E4M3.F32.PACK_AB_MERGE_C R122, R123, R122, RZ ;  /* 0x0000007a7b7a723e */ /* 0x004fe200048070ff */
[----:B------:R-:W-:-:S02]  /*4ca0*/  IMAD.MOV.U32 R37, RZ, RZ, R25 ;  /* 0x000000ffff257224 */ /* 0x000fc400078e0019 */
[----:B------:R-:W-:-:S01]  /*4cb0*/  FADD.FTZ R30, R36, R71 ;  /* 0x00000047241e7221 */ /* 0x000fc20000010000 */
[----:B------:R-:W-:Y:S01]  /*4cc0*/  FADD.FTZ R133, R123, R70 ;  /* 0x000000467b857221 */ /* 0x000fe20000010000 */
[----:B------:R-:W-:Y:S01]  /*4cd0*/  F2FP.SATFINITE.E4M3.F32.PACK_AB_MERGE_C R209, R95, R94, R122 ;  /* 0x0000005e5fd1723e */ /* 0x000fe2000480707a */
[----:B------:R-:W0:Y:S01]  /*4ce0*/  MUFU.EX2 R102, R102 ;  /* 0x0000006600667308 */ /* 0x000e220000000800 */
[----:B------:R-:W-:-:S01]  /*4cf0*/  FADD.FTZ R71, R41, R30 ;  /* 0x0000001e29477221 */ /* 0x000fc20000010000 */
[----:B------:R-:W-:-:S03]  /*4d00*/  IMAD.MOV.U32 R36, RZ, RZ, R25 ;  /* 0x000000ffff247224 */ /* 0x000fc600078e0019 */
[----:B------:R-:W-:Y:S01]  /*4d10*/  FADD.FTZ R70, R40, R71 ;  /* 0x0000004728467221 */ /* 0x000fe20000010000 */
[----:B------:R-:W-:Y:S02]  /*4d20*/  IMAD.MOV.U32 R40, RZ, RZ, R25 ;  /* 0x000000ffff287224 */ /* 0x000fe400078e0019 */
[----:B------:R-:W1:Y:S01]  /*4d30*/  MUFU.EX2 R103, R103 ;  /* 0x0000006700677308 */ /* 0x000e620000000800 */
[----:B------:R-:W-:-:S01]  /*4d40*/  FADD.FTZ R71, R53, R70 ;  /* 0x0000004635477221 */ /* 0x000fc20000010000 */
[--C-:B------:R-:W-:Y:S02]  /*4d50*/  IMAD.MOV.U32 R53, RZ, RZ, R25.reuse ;  /* 0x000000ffff357224 */ /* 0x100fe400078e0019 */
[----:B------:R-:W-:Y:S02]  /*4d60*/  IMAD.MOV.U32 R70, RZ, RZ, R25 ;  /* 0x000000ffff467224 */ /* 0x000fe400078e0019 */
[----:B------:R-:W-:Y:S01]  /*4d70*/  FADD.FTZ R10, R56, R71 ;  /* 0x00000047380a7221 */ /* 0x000fe20000010000 */
[----:B------:R-:W-:Y:S01]  /*4d80*/  IMAD.MOV.U32 R56, RZ, RZ, R25 ;  /* 0x000000ffff387224 */ /* 0x000fe200078e0019 */
[----:B------:R-:W2:Y:S02]  /*4d90*/  MUFU.EX2 R78, R78 ;  /* 0x0000004e004e7308 */ /* 0x000ea40000000800 */
[----:B------:R-:W-:-:S01]  /*4da0*/  FADD.FTZ R15, R57, R10 ;  /* 0x0000000a390f7221 */ /* 0x000fc20000010000 */
[----:B------:R-:W-:-:S02]  /*4db0*/  IMAD.MOV.U32 R57, RZ, RZ, R25 ;  /* 0x000000ffff397224 */ /* 0x000fc400078e0019 */
[----:B------:R-:W-:Y:S02]  /*4dc0*/  IMAD.MOV.U32 R71, RZ, RZ, R25 ;  /* 0x000000ffff477224 */ /* 0x000fe400078e0019 */
[----:B------:R-:W-:Y:S01]  /*4dd0*/  FADD.FTZ R10, R76, R15 ;  /* 0x0000000f4c0a7221 */ /* 0x000fe20000010000 */
[----:B------:R-:W-:Y:S01]  /*4de0*/  IMAD.MOV.U32 R76, RZ, RZ, R25 ;  /* 0x000000ffff4c7224 */ /* 0x000fe200078e0019 */
[----:B------:R3:W-:Y:S02]  /*4df0*/  MUFU.EX2 R50, R74 ;  /* 0x0000004a00327308 */ /* 0x0007e40000000800 */
[----:B------:R-:W-:-:S01]  /*4e00*/  FADD.FTZ R15, R77, R10 ;  /* 0x0000000a4d0f7221 */ /* 0x000fc20000010000 */
[----:B------:R-:W-:-:S03]  /*4e10*/  IMAD.MOV.U32 R77, RZ, RZ, R25 ;  /* 0x000000ffff4d7224 */ /* 0x000fc600078e0019 */
[----:B------:R-:W-:Y:S01]  /*4e20*/  FADD.FTZ R10, R80, R15 ;  /* 0x0000000f500a7221 */ /* 0x000fe20000010000 */
[----:B------:R-:W-:Y:S01]  /*4e30*/  IMAD.MOV.U32 R80, RZ, RZ, R25 ;  /* 0x000000ffff507224 */ /* 0x000fe200078e0019 */
[----:B------:R-:W5:Y:S01]  /*4e40*/  MUFU.EX2 R79, R79 ;  /* 0x0000004f004f7308 */ /* 0x000f620000000800 */
[----:B---3--:R-:W-:-:S01]  /*4e50*/  FADD.FTZ R74, R98, R133 ;  /* 0x00000085624a7221 */ /* 0x008fc20000010000 */
[----:B------:R-:W-:-:S06]  /*4e60*/  FADD.FTZ R81, R81, R10 ;  /* 0x0000000a51517221 */ /* 0x000fcc0000010000 */
[----:B------:R4:W-:Y:S08]  /*4e70*/  MUFU.EX2 R31, R75 ;  /* 0x0000004b001f7308 */ /* 0x0009f00000000800 */
[----:B------:R-:W3:Y:S01]  /*4e80*/  MUFU.EX2 R106, R106 ;  /* 0x0000006a006a7308 */ /* 0x000ee20000000800 */
[----:B----4-:R-:W-:-:S01]  /*4e90*/  FADD.FTZ R75, R99, R74 ;  /* 0x0000004a634b7221 */ /* 0x010fc20000010000 */
[----:B------:R-:W-:-:S03]  /*4ea0*/  IMAD.MOV.U32 R74, RZ, RZ, R25 ;  /* 0x000000ffff4a7224 */ /* 0x000fc600078e0019 */
[----:B0-----:R-:W-:Y:S01]  /*4eb0*/  FADD.FTZ R14, R102, R75 ;  /* 0x0000004b660e7221 */ /* 0x001fe20000010000 */
[C---:B-1----:R-:W-:Y:S01]  /*4ec0*/  F2FP.SATFINITE.E4M3.F32.PACK_AB_MERGE_C R102, R103.reuse, R102, RZ ;  /* 0x000000666766723e */ /* 0x042fe200048070ff */
[----:B------:R-:W-:Y:S01]  /*4ed0*/  IMAD.MOV.U32 R75, RZ, RZ, R25 ;  /* 0x000000ffff4b7224 */ /* 0x000fe200078e0019 */
[----:B------:R-:W0:Y:S01]  /*4ee0*/  MUFU.EX2 R107, R107 ;  /* 0x0000006b006b7308 */ /* 0x000e220000000800 */
[----:B------:R-:W-:-:S01]  /*4ef0*/  FADD.FTZ R27, R103, R14 ;  /* 0x0000000e671b7221 */ /* 0x000fc20000010000 */
[----:B------:R-:W-:-:S03]  /*4f00*/  F2FP.SATFINITE.E4M3.F32.PACK_AB_MERGE_C R211, R99, R98, R102 ;  /* 0x0000006263d3723e */ /* 0x000fc60004807066 */
[----:B--2---:R-:W-:-:S03]  /*4f10*/  FADD.FTZ R24, R78, R27 ;  /* 0x0000001b4e187221 */ /* 0x004fc60000010000 */
[----:B------:R-:W1:Y:S01]  /*4f20*/  MUFU.EX2 R82, R82 ;  /* 0x0000005200527308 */ /* 0x000e620000000800 */
[----:B-----5:R-:W-:-:S04]  /*4f30*/  FADD.FTZ R33, R79, R24 ;  /* 0x000000184f217221 */ /* 0x020fc80000010000 */
[----:B---3--:R-:W-:-:S03]  /*4f40*/  FADD.FTZ R24, R106, R33 ;  /* 0x000000216a187221 */ /* 0x008fc60000010000 */
[----:B------:R-:W2:Y:S01]  /*4f50*/  MUFU.EX2 R85, R85 ;  /* 0x0000005500557308 */ /* 0x000ea20000000800 */
[----:B0-----:R-:W-:-:S01]  /*4f60*/  FADD.FTZ R15, R107, R24 ;  /* 0x000000186b0f7221 */ /* 0x001fc20000010000 */
[----:B------:R-:W-:Y:S01]  /*4f70*/  FADD.FTZ R24, R84, R81 ;  /* 0x0000005154187221 */ /* 0x000fe20000010000 */
[----:B------:R-:W-:Y:S01]  /*4f80*/  F2FP.SATFINITE.E4M3.F32.PACK_AB_MERGE_C R106, R107, R106, RZ ;  /* 0x0000006a6b6a723e */ /* 0x000fe200048070ff */
[----:B------:R-:W-:-:S03]  /*4f90*/  IMAD.MOV.U32 R81, RZ, RZ, R25 ;  /* 0x000000ffff517224 */ /* 0x000fc600078e0019 */
[----:B------:R-:W-:Y:S01]  /*4fa0*/  F2FP.SATFINITE.E4M3.F32.PACK_AB_MERGE_C R213, R79, R78, R106 ;  /* 0x0000004e4fd5723e */ /* 0x000fe2000480706a */
[----:B------:R-:W0:Y:S01]  /*4fb0*/  MUFU.EX2 R83, R83 ;  /* 0x0000005300537308 */ /* 0x000e220000000800 */
[----:B-1----:R-:W-:-:S01]  /*4fc0*/  FADD.FTZ R28, R82, R15 ;  /* 0x0000000f521c7221 */ /* 0x002fc20000010000 */
[--C-:B------:R-:W-:Y:S02]  /*4fd0*/  IMAD.MOV.U32 R79, RZ, RZ, R25.reuse ;  /* 0x000000ffff4f7224 */ /* 0x100fe400078e0019 */
[----:B------:R-:W-:-:S04]  /*4fe0*/  IMAD.MOV.U32 R78, RZ, RZ, R25 ;  /* 0x000000ffff4e7224 */ /* 0x000fc800078e0019 */
[----:B------:R-:W1:Y:S01]  /*4ff0*/  MUFU.EX2 R88, R88 ;  /* 0x0000005800587308 */ /* 0x000e620000000800 */
[----:B--2---:R-:W-:-:S07]  /*5000*/  FADD.FTZ R33, R85, R24 ;  /* 0x0000001855217221 */ /* 0x004fce0000010000 */
[----:B------:R-:W2:Y:S01]  /*5010*/  MUFU.EX2 R86, R86 ;  /* 0x0000005600567308 */ /* 0x000ea20000000800 */
[----:B0-----:R-:W-:-:S07]  /*5020*/  FADD.FTZ R41, R83, R28 ;  /* 0x0000001c53297221 */ /* 0x001fce0000010000 */
[----:B------:R-:W0:Y:S01]  /*5030*/  MUFU.EX2 R89, R89 ;  /* 0x0000005900597308 */ /* 0x000e220000000800 */
[----:B-1----:R-:W-:-:S01]  /*5040*/  FADD.FTZ R24, R88, R33 ;  /* 0x0000002158187221 */ /* 0x002fc20000010000 */
[----:B------:R-:W-:-:S06]  /*5050*/  IMAD.MOV.U32 R33, RZ, RZ, R25 ;  /* 0x000000ffff217224 */ /* 0x000fcc00078e0019 */
[----:B------:R-:W1:Y:S01]  /*5060*/  MUFU.EX2 R87, R87 ;  /* 0x0000005700577308 */ /* 0x000e620000000800 */
[----:B--2---:R-:W-:-:S01]  /*5070*/  FADD.FTZ R28, R86, R41 ;  /* 0x00000029561c7221 */ /* 0x004fc20000010000 */
[----:B------:R-:W-:-:S06]  /*5080*/  IMAD.MOV.U32 R41, RZ, RZ, R25 ;  /* 0x000000ffff297224 */ /* 0x000fcc00078e0019 */
[----:B------:R-:W2:Y:S01]  /*5090*/  MUFU.EX2 R60, R60 ;  /* 0x0000003c003c7308 */ /* 0x000ea20000000800 */
[C---:B0-----:R-:W-:Y:S01]  /*50a0*/  F2FP.SATFINITE.E4M3.F32.PACK_AB_MERGE_C R214, R89.reuse, R88, RZ ;  /* 0x0000005859d6723e */ /* 0x041fe200048070ff */
[----:B------:R-:W-:-:S03]  /*50b0*/  FADD.FTZ R89, R89, R24 ;  /* 0x0000001859597221 */ /* 0x000fc60000010000 */
[----:B------:R-:W-:Y:S01]  /*50c0*/  F2FP.SATFINITE.E4M3.F32.PACK_AB_MERGE_C R214, R85, R84, R214 ;  /* 0x0000005455d6723e */ /* 0x000fe200048070d6 */
[--C-:B------:R-:W-:Y:S02]  /*50d0*/  IMAD.MOV.U32 R85, RZ, RZ, R25.reuse ;  /* 0x000000ffff557224 */ /* 0x100fe400078e0019 */
[----:B------:R-:W0:Y:S01]  /*50e0*/  MUFU.EX2 R62, R62 ;  /* 0x0000003e003e7308 */ /* 0x000e220000000800 */
[C---:B-1----:R-:W-:Y:S01]  /*50f0*/  F2FP.SATFINITE.E4M3.F32.PACK_AB_MERGE_C R86, R87.reuse, R86, RZ ;  /* 0x000000565756723e */ /* 0x042fe200048070ff */
[----:B------:R-:W-:Y:S01]  /*5100*/  FADD.FTZ R87, R87, R28 ;  /* 0x0000001c57577221 */ /* 0x000fe20000010000 */
[--C-:B------:R-:W-:Y:S02]  /*5110*/  IMAD.MOV.U32 R28, RZ, RZ, R25.reuse ;  /* 0x000000ffff1c7224 */ /* 0x100fe400078e0019 */
[----:B------:R-:W-:Y:S01]  /*5120*/  F2FP.SATFINITE.E4M3.F32.PACK_AB_MERGE_C R215, R83, R82, R86 ;  /* 0x0000005253d7723e */ /* 0x000fe20004807056 */
[----:B------:R-:W-:Y:S02]  /*5130*/  IMAD.MOV.U32 R83, RZ, RZ, R25 ;  /* 0x000000ffff537224 */ /* 0x000fe400078e0019 */
[----:B------:R-:W1:Y:S01]  /*5140*/  MUFU.EX2 R61, R61 ;  /* 0x0000003d003d7308 */ /* 0x000e620000000800 */
[----:B--2---:R-:W-:-:S01]  /*5150*/  FADD.FTZ R24, R60, R89 ;  /* 0x000000593c187221 */ /* 0x004fc20000010000 */
[----:B------:R-:W-:-:S02]  /*5160*/  IMAD.MOV.U32 R82, RZ, RZ, R25 ;  /* 0x000000ffff527224 */ /* 0x000fc400078e0019 */
[--C-:B------:R-:W-:Y:S02]  /*5170*/  IMAD.MOV.U32 R84, RZ, RZ, R25.reuse ;  /* 0x000000ffff547224 */ /* 0x100fe400078e0019 */
[----:B------:R-:W-:Y:S02]  /*5180*/  IMAD.MOV.U32 R86, RZ, RZ, R25 ;  /* 0x000000ffff567224 */ /* 0x000fe400078e0019 */
[----:B------:R-:W2:Y:S01]  /*5190*/  MUFU.EX2 R64, R64 ;  /* 0x0000004000407308 */ /* 0x000ea20000000800 */
[----:B0-----:R-:W-:-:S01]  /*51a0*/  FADD.FTZ R8, R62, R87 ;  /* 0x000000573e087221 */ /* 0x001fc20000010000 */
[----:B------:R-:W-:-:S03]  /*51b0*/  IMAD.MOV.U32 R87, RZ, RZ, R25 ;  /* 0x000000ffff577224 */ /* 0x000fc600078e0019 */
[----:B------:R-:W-:-:S03]  /*51c0*/  FADD.FTZ R8, R7, R8 ;  /* 0x0000000807087221 */ /* 0x000fc60000010000 */
        /* <DEDUP_REMOVED lines=15> */
[----:B------:R-:W-:Y:S01]  /*52c0*/  F2FP.SATFINITE.E4M3.F32.PACK_AB_MERGE_C R63, R66, R63, RZ ;  /* 0x0000003f423f723e */ /* 0x000fe200048070ff */
[----:B------:R-:W-:-:S02]  /*52d0*/  IMAD.MOV.U32 R60, RZ, RZ, R25 ;  /* 0x000000ffff3c7224 */ /* 0x000fc400078e0019 */
[----:B------:R-:W-:Y:S01]  /*52e0*/  FADD.FTZ R12, R46, R9 ;  /* 0x000000092e0c7221 */ /* 0x000fe20000010000 */
[----:B------:R-:W-:Y:S01]  /*52f0*/  F2FP.SATFINITE.E4M3.F32.PACK_AB_MERGE_C R217, R7, R62, R63 ;  /* 0x0000003e07d9723e */ /* 0x000fe2000480703f */
[----:B------:R-:W-:Y:S01]  /*5300*/  IMAD.MOV.U32 R63, RZ, RZ, R25 ;  /* 0x000000ffff3f7224 */ /* 0x000fe200078e0019 */
[----:B------:R-:W2:Y:S01]  /*5310*/  MUFU.EX2 R72, R72 ;  /* 0x0000004800487308 */ /* 0x000ea20000000800 */
[----:B0-----:R-:W-:-:S01]  /*5320*/  FADD.FTZ R8, R68, R65 ;  /* 0x0000004144087221 */ /* 0x001fc20000010000 */
[----:B------:R-:W-:Y:S01]  /*5330*/  FADD.FTZ R13, R47, R12 ;  /* 0x0000000c2f0d7221 */ /* 0x000fe20000010000 */
[--C-:B------:R-:W-:Y:S02]  /*5340*/  IMAD.MOV.U32 R62, RZ, RZ, R25.reuse ;  /* 0x000000ffff3e7224 */ /* 0x100fe400078e0019 */
[----:B------:R-:W-:Y:S02]  /*5350*/  IMAD.MOV.U32 R65, RZ, RZ, R25 ;  /* 0x000000ffff417224 */ /* 0x000fe400078e0019 */
[----:B------:R-:W-:-:S01]  /*5360*/  FADD.FTZ R12, R50, R13 ;  /* 0x0000000d320c7221 */ /* 0x000fc20000010000 */
[----:B------:R-:W-:Y:S01]  /*5370*/  F2FP.SATFINITE.E4M3.F32.PACK_AB_MERGE_C R50, R31, R50, RZ ;  /* 0x000000321f32723e */ /* 0x000fe200048070ff */
[----:B------:R-:W0:Y:S01]  /*5380*/  MUFU.EX2 R35, R35 ;  /* 0x0000002300237308 */ /* 0x000e220000000800 */
[----:B-1----:R-:W-:-:S01]  /*5390*/  FADD.FTZ R9, R69, R8 ;  /* 0x0000000845097221 */ /* 0x002fc20000010000 */
[----:B------:R-:W-:Y:S01]  /*53a0*/  FADD.FTZ R31, R31, R12 ;  /* 0x0000000c1f1f7221 */ /* 0x000fe20000010000 */
[----:B------:R-:W-:Y:S01]  /*53b0*/  F2FP.SATFINITE.E4M3.F32.PACK_AB_MERGE_C R219, R47, R46, R50 ;  /* 0x0000002e2fdb723e */ /* 0x000fe20004807032 */
[----:B------:R-:W-:-:S02]  /*53c0*/  IMAD.MOV.U32 R47, RZ, RZ, R25 ;  /* 0x000000ffff2f7224 */ /* 0x000fc400078e0019 */
[----:B------:R-:W-:Y:S02]  /*53d0*/  IMAD.MOV.U32 R46, RZ, RZ, R25 ;  /* 0x000000ffff2e7224 */ /* 0x000fe400078e0019 */
[----:B------:R-:W1:Y:S01]  /*53e0*/  MUFU.EX2 R38, R38 ;  /* 0x0000002600267308 */ /* 0x000e620000000800 */
[----:B--2---:R-:W-:-:S01]  /*53f0*/  FADD.FTZ R8, R72, R9 ;  /* 0x0000000948087221 */ /* 0x004fc20000010000 */
[--C-:B------:R-:W-:Y:S02]  /*5400*/  IMAD.MOV.U32 R50, RZ, RZ, R25.reuse ;  /* 0x000000ffff327224 */ /* 0x100fe400078e0019 */
[----:B------:R-:W-:-:S04]  /*5410*/  IMAD.MOV.U32 R66, RZ, RZ, R25 ;  /* 0x000000ffff427224 */ /* 0x000fc800078e0019 */
[----:B------:R2:W3:Y:S01]  /*5420*/  MUFU.EX2 R30, R67 ;  /* 0x00000043001e7308 */ /* 0x0004e20000000800 */
[C---:B0-----:R-:W-:Y:S01]  /*5430*/  F2FP.SATFINITE.E4M3.F32.PACK_AB_MERGE_C R218, R35.reuse, R72, RZ ;  /* 0x0000004823da723e */ /* 0x041fe200048070ff */
[----:B------:R-:W-:Y:S01]  /*5440*/  FADD.FTZ R35, R35, R8 ;  /* 0x0000000823237221 */ /* 0x000fe20000010000 */
[--C-:B------:R-:W-:Y:S02]  /*5450*/  IMAD.MOV.U32 R72, RZ, RZ, R25.reuse ;  /* 0x000000ffff487224 */ /* 0x100fe400078e0019 */
[----:B------:R-:W-:Y:S01]  /*5460*/  F2FP.SATFINITE.E4M3.F32.PACK_AB_MERGE_C R218, R69, R68, R218 ;  /* 0x0000004445da723e */ /* 0x000fe200048070da */
[----:B------:R-:W-:Y:S02]  /*5470*/  IMAD.MOV.U32 R69, RZ, RZ, R25 ;  /* 0x000000ffff457224 */ /* 0x000fe400078e0019 */
[----:B------:R-:W0:Y:S01]  /*5480*/  MUFU.EX2 R39, R39 ;  /* 0x0000002700277308 */ /* 0x000e220000000800 */
[----:B-1----:R-:W-:-:S01]  /*5490*/  FADD.FTZ R8, R38, R35 ;  /* 0x0000002326087221 */ /* 0x002fc20000010000 */
[----:B------:R-:W-:-:S02]  /*54a0*/  IMAD.MOV.U32 R35, RZ, RZ, R25 ;  /* 0x000000ffff237224 */ /* 0x000fc400078e0019 */
[--C-:B--2---:R-:W-:Y:S02]  /*54b0*/  IMAD.MOV.U32 R67, RZ, RZ, R25.reuse ;  /* 0x000000ffff437224 */ /* 0x104fe400078e0019 */
[----:B------:R-:W-:Y:S02]  /*54c0*/  IMAD.MOV.U32 R68, RZ, RZ, R25 ;  /* 0x000000ffff447224 */ /* 0x000fe400078e0019 */
[----:B------:R-:W1:Y:S01]  /*54d0*/  MUFU.EX2 R11, R90 ;  /* 0x0000005a000b7308 */ /* 0x000e620000000800 */
[----:B---3--:R-:W-:-:S01]  /*54e0*/  FADD.FTZ R12, R30, R31 ;  /* 0x0000001f1e0c7221 */ /* 0x008fc20000010000 */
[----:B------:R-:W-:-:S06]  /*54f0*/  IMAD.MOV.U32 R31, RZ, RZ, R25 ;  /* 0x000000ffff1f7224 */ /* 0x000fcc00078e0019 */
        /* <DEDUP_REMOVED lines=8> */
[----:B------:R-:W-:Y:S01]  /*5580*/  F2FP.SATFINITE.E4M3.F32.PACK_AB_MERGE_C R220, R39, R38, R220 ;  /* 0x0000002627dc723e */ /* 0x000fe200048070dc */
[----:B------:R-:W-:-:S01]  /*5590*/  FADD.FTZ R43, R43, R42 ;  /* 0x0000002a2b2b7221 */ /* 0x000fc20000010000 */
[----:B------:R-:W-:Y:S01]  /*55a0*/  IMAD.MOV.U32 R39, RZ, RZ, R25 ;  /* 0x000000ffff277224 */ /* 0x000fe200078e0019 */
[----:B------:R-:W-:Y:S01]  /*55b0*/  MUFU.EX2 R48, R48 ;  /* 0x0000003000307308 */ /* 0x000fe20000000800 */
[----:B-1----:R-:W-:-:S01]  /*55c0*/  FADD.FTZ R8, R14, R21 ;  /* 0x000000150e087221 */ /* 0x002fc20000010000 */
[--C-:B------:R-:W-:Y:S02]  /*55d0*/  IMAD.MOV.U32 R38, RZ, RZ, R25.reuse ;  /* 0x000000ffff267224 */ /* 0x100fe400078e0019 */
[----:B------:R-:W-:-:S04]  /*55e0*/  IMAD.MOV.U32 R42, RZ, RZ, R25 ;  /* 0x000000ffff2a7224 */ /* 0x000fc800078e0019 */
[----:B------:R-:W0:Y:S01]  /*55f0*/  MUFU.EX2 R49, R49 ;  /* 0x0000003100317308 */ /* 0x000e220000000800 */
[C---:B--2---:R-:W-:Y:S01]  /*5600*/  F2FP.SATFINITE.E4M3.F32.PACK_AB_MERGE_C R14, R27.reuse, R14, RZ ;  /* 0x0000000e1b0e723e */ /* 0x044fe200048070ff */
[----:B------:R-:W-:-:S03]  /*5610*/  FADD.FTZ R27, R27, R8 ;  /* 0x000000081b1b7221 */ /* 0x000fc60000010000 */
[----:B------:R-:W-:Y:S01]  /*5620*/  F2FP.SATFINITE.E4M3.F32.PACK_AB_MERGE_C R221, R11, R30, R14 ;  /* 0x0000001e0bdd723e */ /* 0x000fe2000480700e */
[----:B------:R-:W-:Y:S02]  /*5630*/  IMAD.MOV.U32 R30, RZ, RZ, R25 ;  /* 0x000000ffff1e7224 */ /* 0x000fe400078e0019 */
[----:B------:R-:W1:Y:S08]  /*5640*/  MUFU.EX2 R44, R44 ;  /* 0x0000002c002c7308 */ /* 0x000e700000000800 */
[----:B------:R-:W2:Y:S01]  /*5650*/  MUFU.EX2 R10, R131 ;  /* 0x00000083000a7308 */ /* 0x000ea20000000800 */
[----:B0-----:R-:W-:-:S07]  /*5660*/  F2FP.SATFINITE.E4M3.F32.PACK_AB_MERGE_C R13, R49, R48, RZ ;  /* 0x00000030310d723e */ /* 0x001fce00048070ff */
[----:B------:R-:W0:Y:S01]  /*5670*/  MUFU.EX2 R45, R45 ;  /* 0x0000002d002d7308 */ /* 0x000e220000000800 */
[----:B-1----:R-:W-:-:S01]  /*5680*/  FADD.FTZ R8, R44, R43 ;  /* 0x0000002b2c087221 */ /* 0x002fc20000010000 */
[----:B------:R-:W-:-:S06]  /*5690*/  IMAD.MOV.U32 R43, RZ, RZ, R25 ;  /* 0x000000ffff2b7224 */ /* 0x000fcc00078e0019 */
[----:B------:R1:W3:Y:S01]  /*56a0*/  MUFU.EX2 R15, R55 ;  /* 0x00000037000f7308 */ /* 0x0002e20000000800 */
[----:B--2---:R-:W-:-:S01]  /*56b0*/  FADD.FTZ R12, R10, R27 ;  /* 0x0000001b0a0c7221 */ /* 0x004fc20000010000 */
[----:B------:R-:W-:-:S06]  /*56c0*/  IMAD.MOV.U32 R27, RZ, RZ, R25 ;  /* 0x000000ffff1b7224 */ /* 0x000fcc00078e0019 */
[----:B------:R-:W2:Y:S01]  /*56d0*/  MUFU.EX2 R58, R58 ;  /* 0x0000003a003a7308 */ /* 0x000ea20000000800 */
[C---:B0-----:R-:W-:Y:S01]  /*56e0*/  F2FP.SATFINITE.E4M3.F32.PACK_AB_MERGE_C R222, R45.reuse, R44, R13 ;  /* 0x0000002c2dde723e */ /* 0x041fe2000480700d */
[----:B------:R-:W-:Y:S01]  /*56f0*/  FADD.FTZ R45, R45, R8 ;  /* 0x000000082d2d7221 */ /* 0x000fe20000010000 */
[--C-:B------:R-:W-:Y:S02]  /*5700*/  IMAD.MOV.U32 R44, RZ, RZ, R25.reuse ;  /* 0x000000ffff2c7224 */ /* 0x100fe400078e0019 */
[----:B-1----:R-:W-:Y:S02]  /*5710*/  IMAD.MOV.U32 R55, RZ, RZ, R25 ;  /* 0x000000ffff377224 */ /* 0x002fe400078e0019 */
[----:B------:R-:W-:-:S01]  /*5720*/  FADD.FTZ R48, R48, R45 ;  /* 0x0000002d30307221 */ /* 0x000fc20000010000 */
[----:B------:R-:W-:Y:S01]  /*5730*/  IMAD.MOV.U32 R45, RZ, RZ, R25 ;  /* 0x000000ffff2d7224 */ /* 0x000fe200078e0019 */
[----:B------:R-:W0:Y:S01]  /*5740*/  MUFU.EX2 R59, R59 ;  /* 0x0000003b003b7308 */ /* 0x000e220000000800 */
[----:B---3--:R-:W-:-:S01]  /*5750*/  FADD.FTZ R13, R15, R12 ;  /* 0x0000000c0f0d7221 */ /* 0x008fc20000010000 */
        /* <DEDUP_REMOVED lines=8> */
[----:B------:R-:W-:Y:S02]  /*57e0*/  IMAD.MOV.U32 R58, RZ, RZ, R25 ;  /* 0x000000ffff3a7224 */ /* 0x000fe400078e0019 */
        /* <DEDUP_REMOVED lines=16> */
[----:B0-----:R-:W-:-:S01]  /*58f0*/  FADD.FTZ R13, R51, R12 ;  /* 0x0000000c330d7221 */ /* 0x001fc20000010000 */
[----:B------:R-:W-:-:S06]  /*5900*/  FADD.FTZ R93, R93, R92 ;  /* 0x0000005c5d5d7221 */ /* 0x000fcc0000010000 */
[----:B------:R-:W0:Y:S01]  /*5910*/  MUFU.EX2 R96, R96 ;  /* 0x0000006000607308 */ /* 0x000e220000000800 */
[----:B--2---:R-:W-:-:S07]  /*5920*/  FADD.FTZ R8, R34, R13 ;  /* 0x0000000d22087221 */ /* 0x004fce0000010000 */
[----:B------:R-:W2:Y:S01]  /*5930*/  MUFU.EX2 R101, R101 ;  /* 0x0000006500657308 */ /* 0x000ea20000000800 */
[----:B-1----:R-:W-:-:S01]  /*5940*/  FADD.FTZ R8, R9, R8 ;  /* 0x0000000809087221 */ /* 0x002fc20000010000 */
[----:B------:R-:W-:-:S04]  /*5950*/  F2FP.SATFINITE.E4M3.F32.PACK_AB_MERGE_C R34, R9, R34, RZ ;  /* 0x000000220922723e */ /* 0x000fc800048070ff */
[----:B------:R-:W-:Y:S01]  /*5960*/  F2FP.SATFINITE.E4M3.F32.PACK_AB_MERGE_C R225, R51, R54, R34 ;  /* 0x0000003633e1723e */ /* 0x000fe20004807022 */
[----:B------:R-:W-:Y:S01]  /*5970*/  IMAD.MOV.U32 R34, RZ, RZ, R25 ;  /* 0x000000ffff227224 */ /* 0x000fe200078e0019 */
[----:B------:R-:W-:Y:S01]  /*5980*/  MUFU.EX2 R109, R109 ;  /* 0x0000006d006d7308 */ /* 0x000fe20000000800 */
[----:B0-----:R-:W-:-:S01]  /*5990*/  FADD.FTZ R12, R96, R93 ;  /* 0x0000005d600c7221 */ /* 0x001fc20000010000 */
[--C-:B------:R-:W-:Y:S02]  /*59a0*/  IMAD.MOV.U32 R51, RZ, RZ, R25.reuse ;  /* 0x000000ffff337224 */ /* 0x100fe400078e0019 */
[----:B------:R-:W-:-:S04]  /*59b0*/  IMAD.MOV.U32 R54, RZ, RZ, R25 ;  /* 0x000000ffff367224 */ /* 0x000fc800078e0019 */
[----:B------:R-:W0:Y:S01]  /*59c0*/  MUFU.EX2 R112, R112 ;  /* 0x0000007000707308 */ /* 0x000e220000000800 */
[----:B--2---:R-:W-:-:S07]  /*59d0*/  FADD.FTZ R7, R101, R8 ;  /* 0x0000000865077221 */ /* 0x004fce0000010000 */
[----:B------:R-:W1:Y:S08]  /*59e0*/  MUFU.EX2 R97, R97 ;  /* 0x0000006100617308 */ /* 0x000e700000000800 */
[----:B------:R-:W2:Y:S01]  /*59f0*/  MUFU.EX2 R104, R104 ;  /* 0x0000006800687308 */ /* 0x000ea20000000800 */
[----:B0-----:R-:W-:-:S07]  /*5a00*/  F2FP.SATFINITE.E4M3.F32.PACK_AB_MERGE_C R9, R112, R109, RZ ;  /* 0x0000006d7009723e */ /* 0x001fce00048070ff */
[----:B------:R-:W-:Y:S01]  /*5a10*/  MUFU.EX2 R105, R105 ;  /* 0x0000006900697308 */ /* 0x000fe20000000800 */
[----:B-1----:R-:W-:-:S01]  /*5a20*/  FADD.FTZ R12, R97, R12 ;  /* 0x0000000c610c7221 */ /* 0x002fc20000010000 */
[----:B------:R-:W-:-:S06]  /*5a30*/  F2FP.SATFINITE.E4M3.F32.PACK_AB_MERGE_C R226, R97, R96, R9 ;  /* 0x0000006061e2723e */ /* 0x000fcc0004807009 */
[----:B------:R-:W0:Y:S01]  /*5a40*/  MUFU.EX2 R108, R108 ;  /* 0x0000006c006c7308 */ /* 0x000e220000000800 */
[----:B--2---:R-:W-:-:S01]  /*5a50*/  FADD.FTZ R8, R104, R7 ;  /* 0x0000000768087221 */ /* 0x004fc20000010000 */
[----:B------:R-:W-:-:S04]  /*5a60*/  FADD.FTZ R7, R109, R12 ;  /* 0x0000000c6d077221 */ /* 0x000fc80000010000 */
[----:B------:R-:W-:Y:S01]  /*5a70*/  FADD.FTZ R7, R112, R7 ;  /* 0x0000000770077221 */ /* 0x000fe20000010000 */
[----:B0-----:R-:W-:Y:S01]  /*5a80*/  F2FP.SATFINITE.E4M3.F32.PACK_AB_MERGE_C R9, R108, R105, RZ ;  /* 0x000000696c09723e */ /* 0x001fe200048070ff */
[----:B------:R-:W-:-:S03]  /*5a90*/  FADD.FTZ R105, R105, R8 ;  /* 0x0000000869697221 */ /* 0x000fc60000010000 */
[----:B------:R-:W-:Y:S01]  /*5aa0*/  F2FP.SATFINITE.E4M3.F32.PACK_AB_MERGE_C R227, R104, R101, R9 ;  /* 0x0000006568e3723e */ /* 0x000fe20004807009 */
[----:B------:R-:W-:-:S01]  /*5ab0*/  FADD.FTZ R8, R108, R105 ;  /* 0x000000696c087221 */ /* 0x000fc20000010000 */
        /* <DEDUP_REMOVED lines=35> */
[----:B------:R-:W-:Y:S01]  /*5cf0*/  UMOV UR54, UR46 ;  /* 0x0000002e00367c82 */ /* 0x000fe20008000000 */
[----:B------:R-:W-:-:S05]  /*5d00*/  UMOV UR53, UR52 ;  /* 0x0000003400357c82 */ /* 0x000fca0008000000 */
.L_x_6119:
[----:B------:R-:W-:Y:S01]  /*5d10*/  ISETP.NE.AND P2, PT, RZ, UR44, PT ;  /* 0x0000002cff007c0c */ /* 0x000fe2000bf45270 */
[----:B------:R-:W-:-:S04]  /*5d20*/  UISETP.NE.AND UP0, UPT, UR53, 0x1, UPT ;  /* 0x000000013500788c */ /* 0x000fc8000bf05270 */
[----:B------:R-:W-:-:S04]  /*5d30*/  USEL UR46, URZ, 0x1, UP0 ;  /* 0x000000013f2e7887 */ /* 0x000fc80008000000 */
[----:B------:R-:W-:-:S04]  /*5d40*/  ULOP3.LUT UR46, UR54, UR46, URZ, 0x3c, !UPT ;  /* 0x0000002e362e7292 */ /* 0x000fc8000f8e3c3f */
[----:B------:R-:W-:Y:S08]  /*5d50*/  @P2 BRA `(.L_x_6110) ;  /* 0x0000000000442947 */ /* 0x000ff00003800000 */
[----:B------:R-:W-:Y:S05]  /*5d60*/  @!P0 BRA `(.L_x_6111) ;  /* 0x0000000000048947 */ /* 0x000fea0003800000 */
[----:B------:R-:W-:Y:S01]  /*5d70*/  BPT.TRAP 0x1 ;  /* 0x000000040000795c */ /* 0x000fe20000300000 */
.L_x_6111:
        /* <DEDUP_REMOVED lines=12> */
.L_x_6112:
[----:B-1----:R-:W-:Y:S05]  /*5e40*/  @P1 BRA `(.L_x_6110) ;  /* 0x0000000000081947 */ /* 0x002fea0003800000 */
[----:B------:R-:W1:Y:S02]  /*5e50*/  SYNCS.PHASECHK.TRANS64.TRYWAIT P1, [UR6+0x2e830], R0 ;  /* 0x02e83000ff0075a7 */ /* 0x000e640008020146 */
[----:B-1----:R-:W-:Y:S05]  /*5e60*/  @!P1 BRA `(.L_x_6113) ;  /* 0x000000dc00049947 */ /* 0x002fea0003800000 */
.L_x_6110:
[----:B------:R-:W2:Y:S01]  /*5e70*/  S2R R2, SR_TID.X ;  /* 0x0000000000027919 */ /* 0x000ea20000002100 */
[----:B------:R-:W-:Y:S01]  /*5e80*/  R2UR UR55, R4 ;  /* 0x00000000043772ca */ /* 0x000fe200000e0000 */
        /* <DEDUP_REMOVED lines=11> */
[----:B------:R-:W-:Y:S02]  /*5f40*/  UMOV UR28, UR16 ;  /* 0x00000010001c7c82 */ /* 0x000fe40008000000 */
[----:B------:R-:W-:Y:S02]  /*5f50*/  UIADD3 UR22, UR55, 0x100, URZ ;  /* 0x0000010037167890 */ /* 0x000fe4000fffe03f */
[----:B------:R-:W-:Y:S02]  /*5f60*/  UIADD3 UR26, UR55, 0x200, URZ ;  /* 0x00000200371a7890 */ /* 0x000fe4000fffe03f */
[----:B------:R-:W-:Y:S01]  /*5f70*/  UMOV UR18, UR55 ;  /* 0x0000003700127c82 */ /* 0x000fe20008000000 */
[----:B------:R-:W-:Y:S01]  /*5f80*/  UIADD3 UR30, UR55, 0x300, URZ ;  /* 0x00000300371e7890 */ /* 0x000fe2000fffe03f */
[----:B------:R-:W-:Y:S01]  /*5f90*/  UMOV UR29, UR17 ;  /* 0x00000011001d7c82 */ /* 0x000fe20008000000 */
[----:B------:R-:W-:Y:S01]  /*5fa0*/  UMOV UR31, 0x40000040 ;  /* 0x40000040001f7882 */ /* 0x000fe20000000000 */
[----:B------:R-:W-:Y:S01]  /*5fb0*/  UIADD3 UR34, UR55, 0x400, URZ ;  /* 0x0000040037227890 */ /* 0x000fe2000fffe03f */
[----:B------:R-:W-:Y:S01]  /*5fc0*/  UMOV UR32, UR16 ;  /* 0x0000001000207c82 */ /* 0x000fe20008000000 */
[----:B------:R-:W-:Y:S01]  /*5fd0*/  UMOV UR33, UR17 ;  /* 0x0000001100217c82 */ /* 0x000fe20008000000 */
[----:B------:R-:W-:Y:S01]  /*5fe0*/  UMOV UR35, 0x40000040 ;  /* 0x4000004000237882 */ /* 0x000fe20000000000 */
[----:B--2---:R-:W-:Y:S01]  /*5ff0*/  SHF.R.U32.HI R2, RZ, 0x7, R2 ;  /* 0x00000007ff027819 */ /* 0x004fe20000011602 */
[----:B------:R-:W-:Y:S01]  /*6000*/  UIADD3 UR6, UR55, 0x2, URZ ;  /* 0x0000000237067890 */ /* 0x000fe2000fffe03f */
[----:B------:R-:W-:Y:S01]  /*6010*/  UMOV UR7, 0x40000040 ;  /* 0x4000004000077882 */ /* 0x000fe20000000000 */
[----:B------:R-:W-:-:S02]  /*6020*/  UIADD3 UR10, UR55, 0x602, URZ ;  /* 0x00000602370a7890 */ /* 0x000fc4000fffe03f */
[----:B01----:R-:W-:Y:S01]  /*6030*/  VIADD R0, R2, 0x8 ;  /* 0x0000000802007836 */ /* 0x003fe20000000000 */
[----:B------:R-:W-:Y:S01]  /*6040*/  UMOV UR11, 0x40000040 ;  /* 0x40000040000b7882 */ /* 0x000fe20000000000 */
[----:B------:R-:W-:Y:S01]  /*6050*/  UIADD3 UR14, UR55, 0x6, URZ ;  /* 0x00000006370e7890 */ /* 0x000fe2000fffe03f */
[----:B------:R-:W-:Y:S02]  /*6060*/  UMOV UR15, 0x40000040 ;  /* 0x40000040000f7882 */ /* 0x000fe40000000000 */
        /* <DEDUP_REMOVED lines=157> */
.L_x_6115:
        /* <DEDUP_REMOVED lines=9> */
.L_x_6116:
[----:B-1----:R-:W-:Y:S05]  /*6ad0*/  @P1 BRA `(.L_x_6114) ;  /* 0x0000000000081947 */ /* 0x002fea0003800000 */
[----:B------:R-:W1:Y:S02]  /*6ae0*/  SYNCS.PHASECHK.TRANS64.TRYWAIT P1, [UR6+0x2e850], R0 ;  /* 0x02e85000ff0075a7 */ /* 0x000e640008020146 */
[----:B-1----:R-:W-:Y:S05]  /*6af0*/  @!P1 BRA `(.L_x_6117) ;  /* 0x000000cc00f89947 */ /* 0x002fea0003800000 */
.L_x_6114:
        /* <DEDUP_REMOVED lines=44> */
[----:B------:R-:W-:Y:S01]  /*6dc0*/  QGMMA.64x128x32.F32.E4M3.E4M3 R24, R200, gdesc[UR4], R24, gsb0 ;  /* 0x01e00004c8187df3 */ /* 0x000fe20008000818 */
        /* <DEDUP_REMOVED lines=71> */
[----:B------:R-:W-:Y:S01]  /*7240*/  FMNMX.FTZ R5, R92, R5, !PT ;  /* 0x000000055c057209 */ /* 0x000fe20007810000 */
[----:B------:R-:W-:Y:S02]  /*7250*/  WARPGROUP.DEPBAR.LE gsb0, 0x0 ;  /* 0x00008000000079c5 */ /* 0x000fe40000010000 */
[----:B------:R-:W-:Y:S01]  /*7260*/  WARPGROUP.ARRIVE ;  /* 0x00000000000079c5 */ /* 0x000fe20000000000 */
[----:B------:R-:W-:-:S05]  /*7270*/  FMNMX.FTZ R6, R94, R6, !PT ;  /* 0x000000065e067209 */ /* 0x000fca0007810000 */
[----:B------:R-:W0:Y:S01]  /*7280*/  S2R R203, SR_TID.X ;  /* 0x0000000000cb7919 */ /* 0x000e220000002100 */
[----:B------:R-:W-:Y:S02]  /*7290*/  FMNMX.FTZ R5, R93, R5, !PT ;  /* 0x000000055d057209 */ /* 0x000fe40007810000 */
[----:B------:R-:W-:Y:S01]  /*72a0*/  FMNMX.FTZ R6, R95, R6, !PT ;  /* 0x000000065f067209 */ /* 0x000fe20007810000 */
[----:B------:R-:W-:Y:S01]  /*72b0*/  QGMMA.64x128x32.F32.E4M3.E4M3 R24, R204, gdesc[UR4], R24, gsb0 ;  /* 0x01e00004cc187df3 */ /* 0x000fe20008000818 */
[----:B------:R-:W-:Y:S01]  /*72c0*/  UIADD3 UR6, UR10, 0x200, URZ ;  /* 0x000002000a067890 */ /* 0x000fe2000fffe03f */
[----:B------:R-:W-:Y:S01]  /*72d0*/  FMNMX.FTZ R5, R96, R5, !PT ;  /* 0x0000000560057209 */ /* 0x000fe20007810000 */
[----:B------:R-:W-:Y:S01]  /*72e0*/  UMOV UR7, 0xc0000010 ;  /* 0xc000001000077882 */ /* 0x000fe20000000000 */
        /* <DEDUP_REMOVED lines=8> */
[----:B------:R-:W1:Y:S04]  /*7370*/  SHFL.BFLY PT, R12, R5, 0x2, 0x1f ;  /* 0x0c401f00050c7f89 */ /* 0x000e6800000e0000 */
[----:B------:R-:W2:Y:S01]  /*7380*/  SHFL.BFLY PT, R11, R6, 0x2, 0x1f ;  /* 0x0c401f00060b7f89 */ /* 0x000ea200000e0000 */
[----:B0-----:R-:W-:-:S02]  /*7390*/  SHF.R.U32.HI R203, RZ, 0x7, R203 ;  /* 0x00000007ffcb7819 */ /* 0x001fc400000116cb */
[----:B-1----:R-:W-:Y:S02]  /*73a0*/  FMNMX.FTZ R5, R5, R12, !PT ;  /* 0x0000000c05057209 */ /* 0x002fe40007810000 */
[----:B--2---:R-:W-:-:S03]  /*73b0*/  FMNMX.FTZ R6, R6, R11, !PT ;  /* 0x0000000b06067209 */ /* 0x004fc60007810000 */
        /* <DEDUP_REMOVED lines=66> */
[----:B------:R-:W-:Y:S01]  /*77e0*/  FMUL.FTZ R10, R10, UR41 ;  /* 0x000000290a0a7c20 */ /* 0x000fe20008410000 */
[----:B------:R-:W-:Y:S01]  /*77f0*/  MUFU.EX2 R13, R13 ;  /* 0x0000000d000d7308 */ /* 0x000fe20000000800 */
[----:B------:R-:W-:-:S02]  /*7800*/  WARPGROUP.DEPBAR.LE gsb0, 0x0 ;  /* 0x00008000000079c5 */ /* 0x000fc40000010000 */
[----:B------:R-:W-:Y:S01]  /*7810*/  WARPGROUP.ARRIVE ;  /* 0x00000000000079c5 */ /* 0x000fe20000000000 */
[----:B------:R-:W-:Y:S01]  /*7820*/  FMUL.FTZ R9, R9, UR41 ;  /* 0x0000002909097c20 */ /* 0x000fe20008410000 */
[--C-:B------:R-:W-:Y:S01]  /*7830*/  FFMA.FTZ R186, R186, UR41, -R101.reuse ;  /* 0x00000029baba7c23 */ /* 0x100fe20008010865 */
[----:B------:R-:W-:-:S01]  /*7840*/  FFMA.FTZ R187, R187, UR41, -R101 ;  /* 0x00000029bbbb7c23 */ /* 0x000fc20008010865 */
[--C-:B------:R-:W-:Y:S01]  /*7850*/  FFMA.FTZ R188, R190, UR41, -R101.reuse ;  /* 0x00000029bebc7c23 */ /* 0x100fe20008010865 */
[----:B------:R-:W0:Y:S01]  /*7860*/  MUFU.EX2 R10, R10 ;  /* 0x0000000a000a7308 */ /* 0x000e220000000800 */
[----:B------:R-:W-:Y:S01]  /*7870*/  QGMMA.64x128x32.F32.E4M3.E4M3 R24, R208, gdesc[UR4], R24, gsb0 ;  /* 0x01e00004d0187df3 */ /* 0x000fe20008000818 */
[----:B------:R-:W-:Y:S01]  /*7880*/  UIADD3 UR6, UR10, 0x300, URZ ;  /* 0x000003000a067890 */ /* 0x000fe2000fffe03f */
[--C-:B------:R-:W-:Y:S01]  /*7890*/  FFMA.FTZ R189, R191, UR41, -R101.reuse ;  /* 0x00000029bfbd7c23 */ /* 0x100fe20008010865 */
[----:B------:R-:W-:Y:S01]  /*78a0*/  UMOV UR7, 0xc0000010 ;  /* 0xc000001000077882 */ /* 0x000fe20000000000 */
        /* <DEDUP_REMOVED lines=36> */
[----:B0-----:R-:W-:-:S01]  /*7af0*/  FADD.FTZ R195, R12, R7 ;  /* 0x000000070cc37221 */ /* 0x001fc20000010000 */
[--C-:B------:R-:W-:Y:S01]  /*7b00*/  FFMA.FTZ R123, R123, UR41, -R101.reuse ;  /* 0x000000297b7b7c23 */ /* 0x100fe20008010865 */
[----:B------:R-:W-:-:S01]  /*7b10*/  FFMA.FTZ R126, R126, UR41, -R101 ;  /* 0x000000297e7e7c23 */ /* 0x000fc20008010865 */
[--C-:B------:R-:W-:Y:S01]  /*7b20*/  FFMA.FTZ R127, R127, UR41, -R101.reuse ;  /* 0x000000297f7f7c23 */ /* 0x100fe20008010865 */
[----:B------:R-:W-:-:S01]  /*7b30*/  FFMA.FTZ R130, R130, UR41, -R101 ;  /* 0x0000002982827c23 */ /* 0x000fc20008010865 */
[--C-:B------:R-:W-:Y:S01]  /*7b40*/  FFMA.FTZ R131, R131, UR41, -R101.reuse ;  /* 0x0000002983837c23 */ /* 0x100fe20008010865 */
[----:B------:R-:W-:-:S01]  /*7b50*/  FFMA.FTZ R134, R134, UR41, -R101 ;  /* 0x0000002986867c23 */ /* 0x000fc20008010865 */
[----:B------:R-:W0:Y:S01]  /*7b60*/  MUFU.EX2 R188, R188 ;  /* 0x000000bc00bc7308 */ /* 0x000e220000000800 */
        /* <DEDUP_REMOVED lines=19> */
[----:B------:R-:W-:-:S02]  /*7ca0*/  IMAD.U32 R199, RZ, RZ, UR52 ;  /* 0x00000034ffc77e24 */ /* 0x000fc4000f8e00ff */
[----:B------:R-:W-:-:S01]  /*7cb0*/  FFMA.FTZ R99, R99, UR41, -R101 ;  /* 0x0000002963637c23 */ /* 0x000fc20008010865 */
[--C-:B------:R-:W-:Y:S01]  /*7cc0*/  FFMA.FTZ R102, R102, UR41, -R101.reuse ;  /* 0x0000002966667c23 */ /* 0x100fe20008010865 */
[----:B------:R-:W-:-:S01]  /*7cd0*/  FFMA.FTZ R101, R103, UR41, -R101 ;  /* 0x0000002967657c23 */ /* 0x000fc20008010865 */
[----:B------:R-:W0:Y:S01]  /*7ce0*/  MUFU.EX2 R20, R20 ;  /* 0x0000001400147308 */ /* 0x000e220000000800 */
[----:B--2---:R-:W-:-:S01]  /*7cf0*/  FADD.FTZ R195, R15, R8 ;  /* 0x000000080fc37221 */ /* 0x004fc20000010000 */
[----:B------:R-:W-:-:S06]  /*7d00*/  @!P1 IMAD R196, R199, 0x8, R0 ;  /* 0x00000008c7c49824 */ /* 0x000fcc00078e0200 */
        /* <DEDUP_REMOVED lines=22> */
[----:B-1----:R-:W-:Y:S01]  /*7e70*/  FADD.FTZ R8, R168, R195 ;  /* 0x000000c3a8087221 */ /* 0x002fe20000010000 */
[----:B------:R-:W-:-:S03]  /*7e80*/  UMOV UR7, 0xc0000010 ;  /* 0xc000001000077882 */ /* 0x000fc60000000000 */
        /* <DEDUP_REMOVED lines=39> */
[----:B------:R-:W-:Y:S01]  /*8100*/  QGMMA.64x128x32.F32.E4M3.E4M3 R24, R216, gdesc[UR4], R24, gsb0 ;  /* 0x01e00004d8187df3 */ /* 0x000fe20008000818 */
[----:B------:R-:W-:Y:S01]  /*8110*/  UIADD3 UR6, UR10, 0x500, URZ ;  /* 0x000005000a067890 */ /* 0x000fe2000fffe03f */
[----:B------:R-:W-:-:S04]  /*8120*/  UMOV UR7, 0xc0000010 ;  /* 0xc000001000077882 */ /* 0x000fc80000000000 */
        /* <DEDUP_REMOVED lines=40> */
[----:B0-----:R-:W-:-:S04]  /*83b0*/  FADD.FTZ R194, R142, R7 ;  /* 0x000000078ec27221 */ /* 0x001fc80000010000 */
[----:B------:R-:W0:Y:S01]  /*83c0*/  MUFU.EX2 R143, R143 ;  /* 0x0000008f008f7308 */ /* 0x000e220000000800 */
[----:B------:R-:W-:-:S07]  /*83d0*/  UMOV UR7, 0xc0000010 ;  /* 0xc000001000077882 */ /* 0x000fce0000000000 */
        /* <DEDUP_REMOVED lines=38> */
[----:B------:R-:W-:Y:S06]  /*8640*/  QGMMA.64x128x32.F32.E4M3.E4M3 R24, R224, gdesc[UR4], R24, gsb0 ;  /* 0x01e00004e0187df3 */ /* 0x000fec0008000818 */
        /* <DEDUP_REMOVED lines=36> */
[----:B--2---:R-:W-:-:S01]  /*8890*/  FADD.FTZ R194, R114, R195 ;  /* 0x000000c372c27221 */ /* 0x004fc20000010000 */
[----:B------:R-:W-:Y:S02]  /*88a0*/  WARPGROUP.DEPBAR.LE gsb0, 0x0 ;  /* 0x00008000000079c5 */ /* 0x000fe40000010000 */
[----:B------:R2:W-:Y:S06]  /*88b0*/  BAR.ARV R7, 0x100 ;  /* 0x000400070000751d */ /* 0x0005ec0000002000 */
[----:B------:R-:W3:Y:S01]  /*88c0*/  MUFU.EX2 R116, R116 ;  /* 0x0000007400747308 */ /* 0x000ee20000000800 */
[----:B-1----:R-:W-:-:S01]  /*88d0*/  FADD.FTZ R195, R113, R8 ;  /* 0x0000000871c37221 */ /* 0x002fc20000010000 */
[----:B--2---:R-:W-:-:S02]  /*88e0*/  @!P1 VIADD R7, R196, 0x2e840 ;  /* 0x0002e840c4079836 */ /* 0x004fc40000000000 */
[----:B0-----:R-:W-:-:S04]  /*88f0*/  FADD.FTZ R197, R115, R194 ;  /* 0x000000c273c57221 */ /* 0x001fc80000010000 */
[----:B------:R-:W0:Y:S01]  /*8900*/  MUFU.EX2 R118, R118 ;  /* 0x0000007600767308 */ /* 0x000e220000000800 */
[----:B------:R-:W-:-:S04]  /*8910*/  @!P1 PRMT R7, RZ, 0x654, R7 ;  /* 0x00000654ff079816 */ /* 0x000fc80000000007 */
[----:B------:R1:W-:Y:S03]  /*8920*/  @!P1 SYNCS.ARRIVE.TRANS64.RED.A1T0 RZ, [R7+URZ], RZ ;  /* 0x000000ff07ff99a7 */ /* 0x0003e6000810043f */
        /* <DEDUP_REMOVED lines=16> */
[----:B------:R-:W1:Y:S01]  /*8a30*/  MUFU.EX2 R93, R93 ;  /* 0x0000005d005d7308 */ /* 0x000e620000000800 */
[----:B--2---:R-:W-:-:S07]  /*8a40*/  FADD.FTZ R8, R92, R195 ;  /* 0x000000c35c087221 */ /* 0x004fce0000010000 */
[----:B------:R-:W0:Y:S01]  /*8a50*/  MUFU.EX2 R95, R95 ;  /* 0x0000005f005f7308 */ /* 0x000e220000000800 */
[----:B---3--:R-:W-:-:S07]  /*8a60*/  FADD.FTZ R194, R94, R197 ;  /* 0x000000c55ec27221 */ /* 0x008fce0000010000 */
        /* <DEDUP_REMOVED lines=20> */
.L_x_6118:
[----:B------:R-:W-:Y:S01]  /*8bb0*/  F2FP.SATFINITE.E4M3.F32.PACK_AB_MERGE_C R100, R11, R100, RZ ;  /* 0x000000640b64723e */ /* 0x000fe200048070ff */
[----:B------:R-:W-:Y:S01]  /*8bc0*/  UISETP.GT.AND UP0, UPT, UR49, UR40, UPT ;  /* 0x000000283100728c */ /* 0x000fe2000bf04270 */
[----:B------:R-:W-:Y:S01]  /*8bd0*/  IMAD.U32 R11, RZ, RZ, UR53 ;  /* 0x00000035ff0b7e24 */ /* 0x000fe2000f8e00ff */
[----:B------:R-:W-:Y:S01]  /*8be0*/  F2FP.SATFINITE.E4M3.F32.PACK_AB_MERGE_C R14, R15, R14, RZ ;  /* 0x0000000e0f0e723e */ /* 0x000fe200048070ff */
[----:B------:R-:W-:Y:S01]  /*8bf0*/  UIADD3 UR49, UR49, -0x1, URZ ;  /* 0xffffffff31317890 */ /* 0x000fe2000fffe03f */
[----:B------:R-:W-:Y:S01]  /*8c00*/  F2FP.SATFINITE.E4M3.F32.PACK_AB_MERGE_C R188, R189, R188, RZ ;  /* 0x000000bcbdbc723e */ /* 0x000fe200048070ff */
[----:B------:R-:W-:Y:S01]  /*8c10*/  IMAD R11, R11, 0x8, R0 ;  /* 0x000000080b0b7824 */ /* 0x000fe200078e0200 */
[----:B------:R-:W-:Y:S01]  /*8c20*/  PLOP3.LUT P1, PT, PT, PT, UP0, 0x80, 0x0 ;  /* 0x000000000000781c */ /* 0x000fe20003f2f008 */
[----:B------:R-:W-:Y:S01]  /*8c30*/  UMOV UR54, UR46 ;  /* 0x0000002e00367c82 */ /* 0x000fe20008000000 */
[----:B------:R-:W-:Y:S01]  /*8c40*/  F2FP.SATFINITE.E4M3.F32.PACK_AB_MERGE_C R184, R185, R184, RZ ;  /* 0x000000b8b9b8723e */ /* 0x000fe200048070ff */
[----:B------:R-:W-:Y:S01]  /*8c50*/  VIADD R11, R11, 0x2e860 ;  /* 0x0002e8600b0b7836 */ /* 0x000fe20000000000 */
[----:B------:R-:W-:Y:S01]  /*8c60*/  F2FP.SATFINITE.E4M3.F32.PACK_AB_MERGE_C R192, R193, R192, RZ ;  /* 0x000000c0c1c0723e */ /* 0x000fe200048070ff */
[----:B------:R-:W-:Y:S01]  /*8c70*/  UMOV UR53, UR52 ;  /* 0x0000003400357c82 */ /* 0x000fe20008000000 */
[----:B------:R-:W-:Y:S01]  /*8c80*/  F2FP.SATFINITE.E4M3.F32.PACK_AB_MERGE_C R172, R173, R172, RZ ;  /* 0x000000acadac723e */ /* 0x000fe200048070ff */
[-C--:B------:R-:W-:Y:S01]  /*8c90*/  FMUL.FTZ R24, R24, R10.reuse ;  /* 0x0000000a18187220 */ /* 0x080fe20000410000 */
[----:B------:R-:W-:Y:S01]  /*8ca0*/  PRMT R11, R2, 0x654, R11 ;  /* 0x00000654020b7816 */ /* 0x000fe2000000000b */
[----:B------:R-:W-:Y:S01]  /*8cb0*/  FMUL.FTZ R25, R25, R10 ;  /* 0x0000000a19197220 */ /* 0x000fe20000410000 */
[----:B------:R-:W-:Y:S01]  /*8cc0*/  F2FP.SATFINITE.E4M3.F32.PACK_AB_MERGE_C R174, R175, R174, RZ ;  /* 0x000000aeafae723e */ /* 0x000fe200048070ff */
[----:B------:R-:W-:Y:S01]  /*8cd0*/  FMUL.FTZ R28, R28, R10 ;  /* 0x0000000a1c1c7220 */ /* 0x000fe20000410000 */
[----:B------:R-:W-:Y:S01]  /*8ce0*/  F2FP.SATFINITE.E4M3.F32.PACK_AB_MERGE_C R180, R181, R180, RZ ;  /* 0x000000b4b5b4723e */ /* 0x000fe200048070ff */
[----:B------:R0:W-:Y:S01]  /*8cf0*/  SYNCS.ARRIVE.TRANS64.RED.A1T0 RZ, [R11+URZ], RZ ;  /* 0x000000ff0bff79a7 */ /* 0x0001e2000810043f */
        /* <DEDUP_REMOVED lines=110> */
[----:B------:R-:W-:Y:S01]  /*93e0*/  F2FP.SATFINITE.E4M3.F32.PACK_AB_MERGE_C R227, R99, R98, R101 ;  /* 0x0000006263e3723e */ /* 0x000fe20004807065 */
[----:B0-----:R-:W-:Y:S06]  /*93f0*/  @P1 BRA `(.L_x_6119) ;  /* 0xffffffc800441947 */ /* 0x001fec000383ffff */
.L_x_6109:
[----:B------:R-:W-:Y:S06]  /*9400*/  BAR.ARV 0x8, 0x180 ;  /* 0x0206000000007b1d */ /* 0x000fec0000002000 */
[----:B------:R-:W-:Y:S05]  /*9410*/  @!P0 BRA `(.L_x_6120) ;  /* 0x0000000000048947 */ /* 0x000fea0003800000 */
[----:B------:R-:W-:Y:S01]  /*9420*/  BPT.TRAP 0x1 ;  /* 0x000000040000795c */ /* 0x000fe20000300000 */
.L_x_6120:
[----:B------:R-:W-:Y:S02]  /*9430*/  IMAD.U32 R3, RZ, RZ, UR52 ;  /* 0x00000034ff037e24 */ /* 0x000fe4000f8e00ff */
[----:B------:R-:W-:Y:S02]  /*9440*/  IMAD.U32 R4, RZ, RZ, UR46 ;  /* 0x0000002eff047e24 */ /* 0x000fe4000f8e00ff */
[----:B------:R-:W-:-:S03]  /*9450*/  IMAD R20, R3, 0x8, R0 ;  /* 0x0000000803147824 */ /* 0x000fc600078e0200 */
[----:B------:R-:W-:-:S04]  /*9460*/  SHF.L.U32 R3, R4, 0x1f, RZ ;  /* 0x0000001f04037819 */ /* 0x000fc800000006ff */
[----:B------:R0:W1:Y:S01]  /*9470*/  SYNCS.PHASECHK.TRANS64.TRYWAIT P1, [R20+URZ+0x2e850], R3 ;  /* 0x02e85003140075a7 */ /* 0x000062000802017f */
[----:B------:R-:W-:Y:S05]  /*9480*/  @!P0 BRA `(.L_x_6121) ;  /* 0x0000000000048947 */ /* 0x000fea0003800000 */
[----:B------:R-:W-:Y:S01]  /*9490*/  BPT.TRAP 0x1 ;  /* 0x000000040000795c */ /* 0x000fe20000300000 */
.L_x_6121:
        /* <DEDUP_REMOVED lines=8> */
.L_x_6122:
[----:B------:R-:W-:Y:S01]  /*9520*/  IMAD R10, R11, 0x700, R0 ;  /* 0x000007000b0a7824 */ /* 0x000fe200078e0200 */
[----:B------:R-:W-:Y:S05]  /*9530*/  WARPSYNC.ALL ;  /* 0x0000000000007948 */ /* 0x000fea0003800000 */
[----:B------:R-:W-:Y:S01]  /*9540*/  IMAD.MOV.U32 R11, RZ, RZ, -0x3ffffff0 ;  /* 0xc0000010ff0b7424 */ /* 0x000fe200078e00ff */
[C---:B------:R-:W-:Y:S01]  /*9550*/  R2UR UR6, R10.reuse ;  /* 0x000000000a0672ca */ /* 0x040fe200000e0000 */
[----:B------:R-:W-:Y:S01]  /*9560*/  WARPGROUP.ARRIVE ;  /* 0x00000000000079c5 */ /* 0x000fe20000000000 */
[C---:B------:R-:W-:Y:S01]  /*9570*/  VIADD R12, R10.reuse, 0x100 ;  /* 0x000001000a0c7836 */ /* 0x040fe20000000000 */
[----:B------:R-:W-:Y:S01]  /*9580*/  ULDC.64 UR4, c[0x0][0x9a0] ;  /* 0x0002680000047ab9 */ /* 0x000fe20000000a00 */
[----:B------:R-:W-:Y:S01]  /*9590*/  R2UR UR7, R11 ;  /* 0x000000000b0772ca */ /* 0x000fe200000e0000 */
[----:B------:R-:W-:Y:S01]  /*95a0*/  IMAD.MOV.U32 R13, RZ, RZ, -0x3ffffff0 ;  /* 0xc0000010ff0d7424 */ /* 0x000fe200078e00ff */
[----:B------:R-:W-:Y:S01]  /*95b0*/  ISETP.NE.U32.AND P1, PT, RZ, UR4, PT ;  /* 0x00000004ff007c0c */ /* 0x000fe2000bf25070 */
[----:B------:R-:W-:-:S02]  /*95c0*/  VIADD R88, R10, 0x400 ;  /* 0x000004000a587836 */ /* 0x000fc40000000000 */
[----:B------:R-:W-:Y:S01]  /*95d0*/  IMAD.MOV.U32 R89, RZ, RZ, -0x3ffffff0 ;  /* 0xc0000010ff597424 */ /* 0x000fe200078e00ff */
[----:B------:R-:W-:Y:S01]  /*95e0*/  ISETP.NE.AND.EX P1, PT, RZ, UR5, PT, P1 ;  /* 0x00000005ff007c0c */ /* 0x000fe2000bf25310 */
[----:B------:R-:W-:-:S06]  /*95f0*/  IMAD.MOV.U32 R4, RZ, RZ, 0x3f800000 ;  /* 0x3f800000ff047424 */ /* 0x000fcc00078e00ff */
[----:B------:R-:W-:Y:S01]  /*9600*/  QGMMA.64x128x32.F32.E4M3.E4M3 R24, R200, gdesc[UR4], R24, gsb0 ;  /* 0x01e00004c8187df3 */ /* 0x000fe20008000818 */
[----:B------:R-:W-:Y:S01]  /*9610*/  R2UR UR6, R12 ;  /* 0x000000000c0672ca */ /* 0x000fe200000e0000 */
[----:B------:R-:W-:Y:S01]  /*9620*/  VIADD R12, R10, 0x200 ;  /* 0x000002000a0c7836 */ /* 0x000fe20000000000 */
[----:B------:R-:W-:Y:S01]  /*9630*/  R2UR UR7, R13 ;  /* 0x000000000d0772ca */ /* 0x000fe200000e0000 */
[----:B------:R-:W-:Y:S02]  /*9640*/  IMAD.MOV.U32 R13, RZ, RZ, -0x3ffffff0 ;  /* 0xc0000010ff0d7424 */ /* 0x000fe400078e00ff */
[----:B------:R-:W2:Y:S01]  /*9650*/  @P1 LDC.64 R14, c[0x0][0x9d0] ;  /* 0x00027400ff0e1b82 */ /* 0x000ea20000000a00 */
[----:B------:R-:W-:Y:S02]  /*9660*/  WARPGROUP.DEPBAR.LE gsb0, 0x0 ;  /* 0x00008000000079c5 */ /* 0x000fe40000010000 */
[----:B------:R-:W-:-:S07]  /*9670*/  WARPGROUP.ARRIVE ;  /* 0x00000000000079c5 */ /* 0x000fce0000000000 */
[----:B------:R-:W-:Y:S01]  /*9680*/  QGMMA.64x128x32.F32.E4M3.E4M3 R24, R204, gdesc[UR4], R24, gsb0 ;  /* 0x01e00004cc187df3 */ /* 0x000fe20008000818 */
[----:B------:R-:W-:Y:S01]  /*9690*/  R2UR UR6, R12 ;  /* 0x000000000c0672ca */ /* 0x000fe200000e0000 */
[----:B------:R-:W-:Y:S01]  /*96a0*/  VIADD R12, R10, 0x300 ;  /* 0x000003000a0c7836 */ /* 0x000fe20000000000 */
[----:B------:R-:W-:Y:S01]  /*96b0*/  R2UR UR7, R13 ;  /* 0x000000000d0772ca */ /* 0x000fe200000e0000 */
[----:B------:R-:W-:Y:S01]  /*96c0*/  IMAD.MOV.U32 R13, RZ, RZ, -0x3ffffff0 ;  /* 0xc0000010ff0d7424 */ /* 0x000fe200078e00ff */
[----:B------:R-:W-:Y:S02]  /*96d0*/  WARPGROUP.DEPBAR.LE gsb0, 0x0 ;  /* 0x00008000000079c5 */ /* 0x000fe40000010000 */
[----:B------:R-:W-:-:S09]  /*96e0*/  WARPGROUP.ARRIVE ;  /* 0x00000000000079c5 */ /* 0x000fd20000000000 */
[----:B------:R-:W-:Y:S01]  /*96f0*/  QGMMA.64x128x32.F32.E4M3.E4M3 R24, R208, gdesc[UR4], R24, gsb0 ;  /* 0x01e00004d0187df3 */ /* 0x000fe20008000818 */
        /* <DEDUP_REMOVED lines=12> */
[----:B------:R-:W-:Y:S02]  /*97c0*/  WARPGROUP.DEPBAR.LE gsb0, 0x0 ;  /* 0x00008000000079c5 */ /* 0x000fe40000010000 */
[----:B------:R-:W-:-:S06]  /*97d0*/  WARPGROUP.ARRIVE ;  /* 0x00000000000079c5 */ /* 0x000fcc0000000000 */
[----:B------:R-:W-:Y:S01]  /*97e0*/  QGMMA.64x128x32.F32.E4M3.E4M3 R24, R212, gdesc[UR4], R24, gsb0 ;  /* 0x01e00004d4187df3 */ /* 0x000fe20008000818 */
[----:B------:R-:W-:Y:S02]  /*97f0*/  R2UR UR6, R88 ;  /* 0x00000000580672ca */ /* 0x000fe400000e0000 */
[----:B------:R-:W-:Y:S01]  /*9800*/  R2UR UR7, R89 ;  /* 0x00000000590772ca */ /* 0x000fe200000e0000 */
[----:B------:R-:W-:Y:S02]  /*9810*/  VIADD R12, R10, 0x500 ;  /* 0x000005000a0c7836 */ /* 0x000fe40000000000 */
[----:B------:R-:W-:Y:S01]  /*9820*/  IMAD.MOV.U32 R13, RZ, RZ, -0x3ffffff0 ;  /* 0xc0000010ff0d7424 */ /* 0x000fe200078e00ff */
[----:B------:R-:W-:Y:S02]  /*9830*/  WARPGROUP.DEPBAR.LE gsb0, 0x0 ;  /* 0x00008000000079c5 */ /* 0x000fe40000010000 */
[----:B------:R-:W-:-:S07]  /*9840*/  WARPGROUP.ARRIVE ;  /* 0x00000000000079c5 */ /* 0x000fce0000000000 */
[----:B------:R-:W-:Y:S01]  /*9850*/  QGMMA.64x128x32.F32.E4M3.E4M3 R24, R216, gdesc[UR4], R24, gsb0 ;  /* 0x01e00004d8187df3 */ /* 0x000fe20008000818 */
[----:B------:R-:W-:Y:S02]  /*9860*/  R2UR UR6, R12 ;  /* 0x000000000c0672ca */ /* 0x000fe400000e0000 */
[----:B------:R-:W-:Y:S01]  /*9870*/  R2UR UR7, R13 ;  /* 0x000000000d0772ca */ /* 0x000fe200000e0000 */
[----:B------:R-:W-:Y:S02]  /*9880*/  VIADD R10, R10, 0x600 ;  /* 0x000006000a0a7836 */ /* 0x000fe40000000000 */
[----:B------:R-:W-:Y:S01]  /*9890*/  IMAD.MOV.U32 R11, RZ, RZ, -0x3ffffff0 ;  /* 0xc0000010ff0b7424 */ /* 0x000fe200078e00ff */
[----:B------:R-:W1:Y:S04]  /*98a0*/  SHFL.BFLY PT, R0, R7, 0x2, 0x1f ;  /* 0x0c401f0007007f89 */ /* 0x000e6800000e0000 */
[----:B------:R-:W3:Y:S01]  /*98b0*/  SHFL.BFLY PT, R9, R8, 0x2, 0x1f ;  /* 0x0c401f0008097f89 */ /* 0x000ee200000e0000 */
[----:B------:R-:W-:-:S02]  /*98c0*/  WARPGROUP.DEPBAR.LE gsb0, 0x0 ;  /* 0x00008000000079c5 */ /* 0x000fc40000010000 */
[----:B------:R-:W-:-:S06]  /*98d0*/  WARPGROUP.ARRIVE ;  /* 0x00000000000079c5 */ /* 0x000fcc0000000000 */
[----:B------:R-:W-:Y:S01]  /*98e0*/  QGMMA.64x128x32.F32.E4M3.E4M3 R24, R220, gdesc[UR4], R24, gsb0 ;  /* 0x01e00004dc187df3 */ /* 0x000fe20008000818 */
[----:B------:R-:W-:Y:S02]  /*98f0*/  R2UR UR6, R10 ;  /* 0x000000000a0672ca */ /* 0x000fe400000e0000 */
[----:B------:R-:W-:Y:S01]  /*9900*/  R2UR UR7, R11 ;  /* 0x000000000b0772ca */ /* 0x000fe200000e0000 */
[----:B-1----:R-:W-:-:S01]  /*9910*/  FADD.FTZ R0, R0, R7 ;  /* 0x0000000700007221 */ /* 0x002fc20000010000 */
[----:B---3--:R-:W-:-:S04]  /*9920*/  FADD.FTZ R9, R9, R8 ;  /* 0x0000000809097221 */ /* 0x008fc80000010000 */
[----:B------:R-:W1:Y:S04]  /*9930*/  SHFL.BFLY PT, R3, R0, 0x1, 0x1f ;  /* 0x0c201f0000037f89 */ /* 0x000e6800000e0000 */
[----:B------:R-:W0:Y:S01]  /*9940*/  SHFL.BFLY PT, R10, R9, 0x1, 0x1f ;  /* 0x0c201f00090a7f89 */ /* 0x000e2200000e0000 */
[----:B------:R-:W-:Y:S02]  /*9950*/  IMAD.MOV.U32 R7, RZ, RZ, RZ ;  /* 0x000000ffff077224 */ /* 0x000fe400078e00ff */
[----:B-1----:R-:W-:Y:S01]  /*9960*/  FADD.FTZ R13, R0, R3 ;  /* 0x00000003000d7221 */ /* 0x002fe20000010000 */
[----:B0-----:R-:W-:-:S04]  /*9970*/  FADD.FTZ R14, R9, R10 ;  /* 0x0000000a090e7221 */ /* 0x001fc80000010000 */
        /* <DEDUP_REMOVED lines=29> */
.L_x_6124:
        /* <DEDUP_REMOVED lines=74> */
.L_x_6102:
[----:B------:R-:W0:Y:S01]  /*9ff0*/  S2R R5, SR_CgaCtaId ;  /* 0x0000000000057919 */ /* 0x000e220000008800 */
[----:B------:R-:W-:Y:S01]  /*a000*/  MOV R2, 0x400 ;  /* 0x0000040000027802 */ /* 0x000fe20000000f00 */
[----:B------:R-:W-:Y:S01]  /*a010*/  UISETP.NE.AND UP0, UPT, UR45, URZ, UPT ;  /* 0x0000003f2d00728c */ /* 0x000fe2000bf05270 */
[----:B------:R-:W-:Y:S01]  /*a020*/  BSSY B0, `(.L_x_6125) ;  /* 0x00003d7000007945 */ /* 0x000fe20003800000 */
[----:B------:R-:W-:Y:S09]  /*a030*/  BAR.SYNC.DEFER_BLOCKING 0x5, 0x180 ;  /* 0x0146000000007b1d */ /* 0x000ff20000010000 */
[----:B------:R-:W-:Y:S01]  /*a040*/  @!UP0 ULDC UR45, c[0x0][0xad4] ;  /* 0x0002b500002d8ab9 */ /* 0x000fe20000000800 */
[----:B0-----:R-:W-:-:S05]  /*a050*/  LEA R2, R5, R2, 0x18 ;  /* 0x0000000205027211 */ /* 0x001fca00078ec0ff */
[----:B------:R-:W0:Y:S02]  /*a060*/  LDS.128 R28, [R2+0x2e8d0] ;  /* 0x02e8d000021c7984 */ /* 0x000e240000000c00 */
[----:B0-----:R-:W-:Y:S02]  /*a070*/  R2UR UR5, R29 ;  /* 0x000000001d0572ca */ /* 0x001fe400000e0000 */
[----:B------:R-:W-:Y:S01]  /*a080*/  R2UR UR6, R30 ;  /* 0x000000001e0672ca */ /* 0x000fe200000e0000 */
[----:B------:R-:W-:Y:S06]  /*a090*/  BAR.ARV 0x4, 0x180 ;  /* 0x0106000000007b1d */ /* 0x000fec0000002000 */
[----:B------:R-:W-:Y:S08]  /*a0a0*/  @P0 BRA `(.L_x_6126) ;  /* 0x0000003000080947 */ /* 0x000ff00003800000 */
[----:B------:R-:W0:Y:S01]  /*a0b0*/  S2R R112, SR_TID.X ;  /* 0x0000000000707919 */ /* 0x000e220000002100 */
[----:B------:R-:W-:Y:S01]  /*a0c0*/  ULDC.64 UR8, c[0x4][0xa8] ;  /* 0x01002a0000087ab9 */ /* 0x000fe20000000a00 */
[----:B------:R-:W-:Y:S01]  /*a0d0*/  ULDC.64 UR10, c[0x0][0xc00] ;  /* 0x00030000000a7ab9 */ /* 0x000fe20000000a00 */
[----:B------:R-:W2:Y:S04]  /*a0e0*/  LDL R92, [R1+0x4c] ;  /* 0x00004c00015c7983 */ /* 0x000ea80000100800 */
[----:B------:R-:W3:Y:S01]  /*a0f0*/  LDL R114, [R1+0x48] ;  /* 0x0000480001727983 */ /* 0x000ee20000100800 */
[----:B0-----:R-:W-:-:S05]  /*a100*/  IMAD.SHL.U32 R4, R112, 0x4, RZ ;  /* 0x0000000470047824 */ /* 0x001fca00078e00ff */
[----:B------:R-:W-:Y:S01]  /*a110*/  LOP3.LUT R4, R4, 0xc, RZ, 0xc0, !PT ;  /* 0x0000000c04047812 */ /* 0x000fe200078ec0ff */
[----:B------:R-:W-:Y:S03]  /*a120*/  BAR.SYNC.DEFER_BLOCKING 0x1, 0x100 ;  /* 0x0044000000007b1d */ /* 0x000fe60000010000 */
[----:B------:R-:W-:-:S05]  /*a130*/  IADD3 R4, P0, R4, UR8, RZ ;  /* 0x0000000804047c10 */ /* 0x000fca000ff1e0ff */
[----:B------:R-:W-:Y:S01]  /*a140*/  IMAD.X R5, RZ, RZ, UR9, P0 ;  /* 0x00000009ff057e24 */ /* 0x000fe200080e06ff */
[----:B------:R-:W-:-:S04]  /*a150*/  ULDC.64 UR8, c[0x0][0xc00] ;  /* 0x0003000000087ab9 */ /* 0x000fc80000000a00 */
[----:B------:R0:W4:Y:S01]  /*a160*/  LDG.E.CONSTANT R24, desc[UR50][R4.64] ;  /* 0x0000003204187981 */ /* 0x000122000c1e9900 */
[----:B------:R-:W-:-:S04]  /*a170*/  LOP3.LUT P0, R25, R112, 0x3, RZ, 0xc0, !PT ;  /* 0x0000000370197812 */ /* 0x000fc8000780c0ff */
[----:B------:R-:W-:-:S04]  /*a180*/  ISETP.EQ.OR P0, PT, R25, 0x3, !P0 ;  /* 0x000000031900780c */ /* 0x000fc80004702670 */
[----:B------:R-:W-:Y:S01]  /*a190*/  SEL R147, R21, R40, P0 ;  /* 0x0000002815937207 */ /* 0x000fe20000000000 */
[----:B0-----:R-:W0:Y:S01]  /*a1a0*/  S2R R5, SR_SWINHI ;  /* 0x0000000000057919 */ /* 0x001e220000002f00 */
        /* <DEDUP_REMOVED lines=16> */
[----:B------:R-:W-:-:S02]  /*a2b0*/  MOV R20, R2 ;  /* 0x0000000200147202 */ /* 0x000fc40000000f00 */
[----:B0-----:R-:W-:Y:S02]  /*a2c0*/  MOV R21, R5 ;  /* 0x0000000500157202 */ /* 0x001fe40000000f00 */
        /* <DEDUP_REMOVED lines=47> */
[----:B------:R-:W-:Y:S01]  /*a5c0*/  UIMAD.WIDE UR8, UR36, 0x4, UR8 ;  /* 0x00000004240878a5 */ /* 0x000fe2000f8e0208 */
[----:B--2---:R-:W-:-:S03]  /*a5d0*/  IMAD.WIDE R10, R92, 0x2, R20 ;  /* 0x000000025c0a7825 */ /* 0x004fc600078e0214 */
[C---:B------:R-:W-:Y:S02]  /*a5e0*/  IADD3 R53, P6, R10.reuse, 0x20, RZ ;  /* 0x000000200a357810 */ /* 0x040fe40007fde0ff */
[C---:B------:R-:W-:Y:S02]  /*a5f0*/  IADD3 R55, P1, R10.reuse, 0x40, RZ ;  /* 0x000000400a377810 */ /* 0x040fe40007f3e0ff */
[----:B------:R-:W-:Y:S02]  /*a600*/  LOP3.LUT R4, R53, 0x380, RZ, 0xc0, !PT ;  /* 0x0000038035047812 */ /* 0x000fe400078ec0ff */
[----:B------:R-:W-:Y:S02]  /*a610*/  LOP3.LUT R6, R55, 0x380, RZ, 0xc0, !PT ;  /* 0x0000038037067812 */ /* 0x000fe400078ec0ff */
[----:B------:R-:W-:Y:S02]  /*a620*/  IADD3 R59, P2, R10, 0x60, RZ ;  /* 0x000000600a3b7810 */ /* 0x000fe40007f5e0ff */
[----:B------:R-:W-:-:S02]  /*a630*/  SHF.R.U64 R4, R4, 0x3, RZ ;  /* 0x0000000304047819 */ /* 0x000fc400000012ff */
[----:B------:R-:W-:Y:S02]  /*a640*/  SHF.R.U64 R6, R6, 0x3, RZ ;  /* 0x0000000306067819 */ /* 0x000fe400000012ff */
[C---:B------:R-:W-:Y:S02]  /*a650*/  IADD3 R63, P3, R10.reuse, 0x4000, RZ ;  /* 0x000040000a3f7810 */ /* 0x040fe40007f7e0ff */
[C---:B------:R-:W-:Y:S02]  /*a660*/  IADD3 R71, P4, R10.reuse, 0x4020, RZ ;  /* 0x000040200a477810 */ /* 0x040fe40007f9e0ff */
[----:B------:R-:W-:Y:S02]  /*a670*/  IADD3 R75, P5, R10, 0x4040, RZ ;  /* 0x000040400a4b7810 */ /* 0x000fe40007fbe0ff */
[----:B------:R-:W-:Y:S02]  /*a680*/  LOP3.LUT R8, R59, 0x380, RZ, 0xc0, !PT ;  /* 0x000003803b087812 */ /* 0x000fe400078ec0ff */
[----:B------:R-:W-:-:S02]  /*a690*/  LOP3.LUT R100, R4, R53, RZ, 0x3c, !PT ;  /* 0x0000003504647212 */ /* 0x000fc400078e3cff */
[----:B------:R-:W-:Y:S01]  /*a6a0*/  LOP3.LUT R14, R6, R55, RZ, 0x3c, !PT ;  /* 0x00000037060e7212 */ /* 0x000fe200078e3cff */
[----:B------:R-:W-:Y:S01]  /*a6b0*/  IMAD.X R101, RZ, RZ, R11, P6 ;  /* 0x000000ffff657224 */ /* 0x000fe200030e060b */
[----:B------:R-:W-:Y:S02]  /*a6c0*/  LOP3.LUT R4, R63, 0x380, RZ, 0xc0, !PT ;  /* 0x000003803f047812 */ /* 0x000fe400078ec0ff */
[----:B------:R-:W-:Y:S02]  /*a6d0*/  LOP3.LUT R6, R71, 0x380, RZ, 0xc0, !PT ;  /* 0x0000038047067812 */ /* 0x000fe400078ec0ff */
[----:B------:R-:W-:Y:S02]  /*a6e0*/  LOP3.LUT R30, R75, 0x380, RZ, 0xc0, !PT ;  /* 0x000003804b1e7812 */ /* 0x000fe400078ec0ff */
[----:B------:R-:W-:Y:S02]  /*a6f0*/  IADD3 R79, P6, R10, 0x4060, RZ ;  /* 0x000040600a4f7810 */ /* 0x000fe40007fde0ff */
[----:B------:R-:W-:-:S02]  /*a700*/  SHF.R.U64 R8, R8, 0x3, RZ ;  /* 0x0000000308087819 */ /* 0x000fc400000012ff */
[----:B------:R-:W-:Y:S02]  /*a710*/  SHF.R.U64 R4, R4, 0x3, RZ ;  /* 0x0000000304047819 */ /* 0x000fe400000012ff */
[----:B------:R-:W-:Y:S02]  /*a720*/  SHF.R.U64 R6, R6, 0x3, RZ ;  /* 0x0000000306067819 */ /* 0x000fe400000012ff */
[----:B------:R-:W-:Y:S02]  /*a730*/  LOP3.LUT R5, R10, 0x380, RZ, 0xc0, !PT ;  /* 0x000003800a057812 */ /* 0x000fe400078ec0ff */
[----:B------:R-:W-:Y:S01]  /*a740*/  SHF.R.U64 R30, R30, 0x3, RZ ;  /* 0x000000031e1e7819 */ /* 0x000fe200000012ff */
[--C-:B------:R-:W-:Y:S01]  /*a750*/  IMAD.X R95, RZ, RZ, R11.reuse, P3 ;  /* 0x000000ffff5f7224 */ /* 0x100fe200018e060b */
[----:B------:R-:W-:Y:S01]  /*a760*/  LOP3.LUT R52, R79, 0x380, RZ, 0xc0, !PT ;  /* 0x000003804f347812 */ /* 0x000fe200078ec0ff */
[----:B------:R-:W-:Y:S01]  /*a770*/  IMAD.X R7, RZ, RZ, R11, P5 ;  /* 0x000000ffff077224 */ /* 0x000fe200028e060b */
[----:B------:R-:W-:-:S02]  /*a780*/  LOP3.LUT R12, R8, R59, RZ, 0x3c, !PT ;  /* 0x0000003b080c7212 */ /* 0x000fc400078e3cff */
[----:B------:R-:W-:Y:S02]  /*a790*/  LOP3.LUT R94, R4, R63, RZ, 0x3c, !PT ;  /* 0x0000003f045e7212 */ /* 0x000fe400078e3cff */
[----:B------:R-:W-:Y:S02]  /*a7a0*/  LOP3.LUT R8, R6, R71, RZ, 0x3c, !PT ;  /* 0x0000004706087212 */ /* 0x000fe400078e3cff */
[----:B------:R-:W-:Y:S02]  /*a7b0*/  SHF.R.U64 R5, R5, 0x3, RZ ;  /* 0x0000000305057819 */ /* 0x000fe400000012ff */
[----:B------:R-:W-:Y:S02]  /*a7c0*/  LOP3.LUT R6, R30, R75, RZ, 0x3c, !PT ;  /* 0x0000004b1e067212 */ /* 0x000fe400078e3cff */
[----:B------:R-:W-:Y:S02]  /*a7d0*/  SHF.R.U64 R52, R52, 0x3, RZ ;  /* 0x0000000334347819 */ /* 0x000fe400000012ff */
[----:B------:R-:W-:-:S02]  /*a7e0*/  MOV R94, R94 ;  /* 0x0000005e005e7202 */ /* 0x000fc40000000f00 */
[----:B------:R-:W-:Y:S01]  /*a7f0*/  LOP3.LUT R10, R5, R10, RZ, 0x3c, !PT ;  /* 0x0000000a050a7212 */ /* 0x000fe200078e3cff */
[--C-:B------:R-:W-:Y:S01]  /*a800*/  IMAD.X R5, RZ, RZ, R11.reuse, P6 ;  /* 0x000000ffff057224 */ /* 0x100fe200030e060b */
[----:B------:R-:W-:Y:S01]  /*a810*/  MOV R95, R6 ;  /* 0x00000006005f7202 */ /* 0x000fe20000000f00 */
[--C-:B------:R-:W-:Y:S01]  /*a820*/  IMAD.X R9, RZ, RZ, R11.reuse, P4 ;  /* 0x000000ffff097224 */ /* 0x100fe200020e060b */
[----:B------:R-:W-:Y:S02]  /*a830*/  LOP3.LUT R4, R52, R79, RZ, 0x3c, !PT ;  /* 0x0000004f34047212 */ /* 0x000fe400078e3cff */
[----:B----4-:R-:W-:Y:S01]  /*a840*/  LOP3.LUT R6, R24, 0x2, RZ, 0x3c, !PT ;  /* 0x0000000218067812 */ /* 0x010fe200078e3cff */
[--C-:B------:R-:W-:Y:S01]  /*a850*/  IMAD.X R13, RZ, RZ, R11.reuse, P2 ;  /* 0x000000ffff0d7224 */ /* 0x100fe200010e060b */
[----:B------:R-:W-:Y:S01]  /*a860*/  MOV R96, R4 ;  /* 0x0000000400607202 */ /* 0x000fe20000000f00 */
[----:B------:R-:W-:Y:S01]  /*a870*/  IMAD.X R15, RZ, RZ, R11, P1 ;  /* 0x000000ffff0f7224 */ /* 0x000fe200008e060b */
[----:B------:R-:W-:Y:S01]  /*a880*/  SHFL.IDX PT, R90, R153, R24, 0x1c1f ;  /* 0x001c1f18995a7589 */ /* 0x000fe200000e0000 */
[----:B------:R-:W-:-:S02]  /*a890*/  MOV R100, R100 ;  /* 0x0000006400647202 */ /* 0x000fc40000000f00 */
[----:B------:R-:W-:Y:S01]  /*a8a0*/  MOV R30, R8 ;  /* 0x00000008001e7202 */ /* 0x000fe20000000f00 */
[----:B------:R-:W-:Y:S01]  /*a8b0*/  SHFL.IDX PT, R86, R149, R24, 0x1c1f ;  /* 0x001c1f1895567589 */ /* 0x000fe200000e0000 */
[----:B------:R-:W-:-:S03]  /*a8c0*/  MOV R99, R10 ;  /* 0x0000000a00637202 */ /* 0x000fc60000000f00 */
[----:B------:R-:W0:Y:S01]  /*a8d0*/  SHFL.IDX PT, R25, R25, R6, 0x1c1f ;  /* 0x001c1f0619197589 */ /* 0x000e2200000e0000 */
[----:B------:R-:W-:-:S03]  /*a8e0*/  MOV R98, R12 ;  /* 0x0000000c00627202 */ /* 0x000fc60000000f00 */
[----:B------:R-:W1:Y:S01]  /*a8f0*/  SHFL.IDX PT, R87, R26, R6, 0x1c1f ;  /* 0x001c1f061a577589 */ /* 0x000e6200000e0000 */
[----:B------:R-:W-:-:S03]  /*a900*/  MOV R97, R14 ;  /* 0x0000000e00617202 */ /* 0x000fc60000000f00 */
[----:B------:R-:W-:Y:S04]  /*a910*/  SHFL.IDX PT, R4, R155, R24, 0x1c1f ;  /* 0x001c1f189b047589 */ /* 0x000fe800000e0000 */
[----:B------:R-:W-:Y:S04]  /*a920*/  SHFL.IDX PT, R82, R145, R24, 0x1c1f ;  /* 0x001c1f1891527589 */ /* 0x000fe800000e0000 */
[----:B------:R-:W-:Y:S04]  /*a930*/  SHFL.IDX PT, R53, R121, R24, 0x1c1f ;  /* 0x001c1f1879357589 */ /* 0x000fe800000e0000 */
[----:B------:R-:W-:Y:S04]  /*a940*/  SHFL.IDX PT, R52, R123, R24, 0x1c1f ;  /* 0x001c1f187b347589 */ /* 0x000fe800000e0000 */
[----:B------:R-:W2:Y:S04]  /*a950*/  SHFL.IDX PT, R27, R27, R6, 0x1c1f ;  /* 0x001c1f061b1b7589 */ /* 0x000ea800000e0000 */
[----:B------:R-:W-:Y:S04]  /*a960*/  SHFL.IDX PT, R83, R28, R6, 0x1c1f ;  /* 0x001c1f061c537589 */ /* 0x000fe800000e0000 */
[----:B------:R-:W4:Y:S04]  /*a970*/  SHFL.IDX PT, R44, R44, R6, 0x1c1f ;  /* 0x001c1f062c2c7589 */ /* 0x000f2800000e0000 */
[----:B------:R-:W3:Y:S04]  /*a980*/  SHFL.IDX PT, R45, R45, R6, 0x1c1f ;  /* 0x001c1f062d2d7589 */ /* 0x000ee800000e0000 */
        /* <DEDUP_REMOVED lines=24> */
[----:B------:R-:W3:Y:S04]  /*ab10*/  SHFL.IDX PT, R73, R50, R6, 0x1c1f ;  /* 0x001c1f0632497589 */ /* 0x000ee800000e0000 */
[----:B------:R-:W-:Y:S04]  /*ab20*/  SHFL.IDX PT, R9, R143, R24, 0x1c1f ;  /* 0x001c1f188f097589 */ /* 0x000fe800000e0000 */
[----:B------:R-:W-:Y:S04]  /*ab30*/  SHFL.IDX PT, R70, R133, R24, 0x1c1f ;  /* 0x001c1f1885467589 */ /* 0x000fe800000e0000 */
[----:B------:R-:W-:Y:S04]  /*ab40*/  SHFL.IDX PT, R68, R129, R24, 0x1c1f ;  /* 0x001c1f1881447589 */ /* 0x000fe800000e0000 */
[----:B------:R-:W-:Y:S04]  /*ab50*/  SHFL.IDX PT, R62, R125, R24, 0x1c1f ;  /* 0x001c1f187d3e7589 */ /* 0x000fe800000e0000 */
[----:B------:R2:W-:Y:S04]  /*ab60*/  SHFL.IDX PT, R60, R93, R24, 0x1c1f ;  /* 0x001c1f185d3c7589 */ /* 0x0005e800000e0000 */
[----:B------:R-:W-:Y:S04]  /*ab70*/  SHFL.IDX PT, R59, R113, R24, 0x1c1f ;  /* 0x001c1f18713b7589 */ /* 0x000fe800000e0000 */
[----:B------:R3:W3:Y:S04]  /*ab80*/  SHFL.IDX PT, R12, R36, R6, 0x1c1f ;  /* 0x001c1f06240c7589 */ /* 0x0006e800000e0000 */
[----:B------:R3:W-:Y:S04]  /*ab90*/  SHFL.IDX PT, R71, R35, R6, 0x1c1f ;  /* 0x001c1f0623477589 */ /* 0x0007e800000e0000 */
[----:B------:R-:W-:Y:S04]  /*aba0*/  SHFL.IDX PT, R69, R38, R6, 0x1c1f ;  /* 0x001c1f0626457589 */ /* 0x000fe800000e0000 */
        /* <DEDUP_REMOVED lines=9> */
[----:B------:R3:W3:Y:S04]  /*ac40*/  SHFL.IDX PT, R14, R37, R6, 0x1c1f ;  /* 0x001c1f06250e7589 */ /* 0x0006e800000e0000 */
[----:B------:R-:W3:Y:S04]  /*ac50*/  SHFL.IDX PT, R24, R40, R6, 0x1c1f ;  /* 0x001c1f0628187589 */ /* 0x000ee800000e0000 */
[----:B------:R-:W3:Y:S04]  /*ac60*/  SHFL.IDX PT, R58, R41, R6, 0x1c1f ;  /* 0x001c1f06293a7589 */ /* 0x000ee800000e0000 */
[----:B------:R-:W3:Y:S04]  /*ac70*/  SHFL.IDX PT, R26, R42, R6, 0x1c1f ;  /* 0x001c1f062a1a7589 */ /* 0x000ee800000e0000 */
[----:B------:R3:W-:Y:S04]  /*ac80*/  SHFL.IDX PT, R104, R89, R6, 0x1c1f ;  /* 0x001c1f0659687589 */ /* 0x0007e800000e0000 */
[----:B------:R-:W3:Y:S04]  /*ac90*/  SHFL.IDX PT, R103, R103, R6, 0x1c1f ;  /* 0x001c1f0667677589 */ /* 0x000ee800000e0000 */
[----:B------:R3:W-:Y:S04]  /*aca0*/  SHFL.IDX PT, R108, R85, R6, 0x1c1f ;  /* 0x001c1f06556c7589 */ /* 0x0007e800000e0000 */
[----:B------:R-:W3:Y:S04]  /*acb0*/  SHFL.IDX PT, R107, R107, R6, 0x1c1f ;  /* 0x001c1f066b6b7589 */ /* 0x000ee800000e0000 */
[----:B------:R3:W3:Y:S01]  /*acc0*/  SHFL.IDX PT, R110, R81, R6, 0x1c1f ;  /* 0x001c1f06516e7589 */ /* 0x0006e200000e0000 */
[----:B0-----:R-:W-:-:S02]  /*acd0*/  SEL R92, R90, R25, P0 ;  /* 0x000000195a5c7207 */ /* 0x001fc40000000000 */
[----:B-1----:R-:W-:Y:S02]  /*ace0*/  SEL R88, R86, R87, P0 ;  /* 0x0000005756587207 */ /* 0x002fe40000000000 */
[----:B------:R-:W-:Y:S02]  /*acf0*/  SEL R90, R25, R90, P0 ;  /* 0x0000005a195a7207 */ /* 0x000fe40000000000 */
[----:B--2---:R-:W-:Y:S02]  /*ad00*/  SEL R93, R4, R27, P0 ;  /* 0x0000001b045d7207 */ /* 0x004fe40000000000 */
[----:B------:R-:W-:Y:S02]  /*ad10*/  SEL R91, R27, R4, P0 ;  /* 0x000000041b5b7207 */ /* 0x000fe40000000000 */
[----:B----4-:R-:W-:Y:S02]  /*ad20*/  SEL R34, R53, R44, P0 ;  /* 0x0000002c35227207 */ /* 0x010fe40000000000 */
[----:B---3--:R-:W-:-:S02]  /*ad30*/  SEL R36, R44, R53, P0 ;  /* 0x000000352c247207 */ /* 0x008fc40000000000 */
        /* <DEDUP_REMOVED lines=63> */
[----:B------:R-:W-:Y:S02]  /*b130*/  F2FP.BF16.F32.PACK_AB R24, R81, R80 ;  /* 0x000000505118723e */ /* 0x000fe400000010ff */
[----:B------:R-:W-:Y:S02]  /*b140*/  F2FP.BF16.F32.PACK_AB R25, R47, R46 ;  /* 0x0000002e2f19723e */ /* 0x000fe400000010ff */
[----:B------:R-:W-:-:S02]  /*b150*/  F2FP.BF16.F32.PACK_AB R26, R79, R78 ;  /* 0x0000004e4f1a723e */ /* 0x000fc400000010ff */
[----:B------:R-:W-:Y:S01]  /*b160*/  F2FP.BF16.F32.PACK_AB R27, R49, R48 ;  /* 0x00000030311b723e */ /* 0x000fe200000010ff */
[----:B------:R0:W-:Y:S01]  /*b170*/  STSM.16.M88.4 [R99], R4 ;  /* 0x0000000463007844 */ /* 0x0001e20000000200 */
[----:B------:R-:W-:Y:S02]  /*b180*/  SEL R58, R106, R107, P0 ;  /* 0x0000006b6a3a7207 */ /* 0x000fe40000000000 */
[----:B------:R-:W-:Y:S02]  /*b190*/  SEL R60, R107, R106, P0 ;  /* 0x0000006a6b3c7207 */ /* 0x000fe40000000000 */
[----:B------:R-:W-:Y:S02]  /*b1a0*/  SEL R59, R105, R108, P0 ;  /* 0x0000006c693b7207 */ /* 0x000fe40000000000 */
[----:B------:R-:W-:Y:S01]  /*b1b0*/  SEL R61, R108, R105, P0 ;  /* 0x000000696c3d7207 */ /* 0x000fe20000000000 */
[----:B------:R1:W-:Y:S01]  /*b1c0*/  STSM.16.M88.4 [R100], R8 ;  /* 0x0000000864007844 */ /* 0x0003e20000000200 */
[----:B------:R-:W-:-:S02]  /*b1d0*/  SEL R28, R109, R110, P0 ;  /* 0x0000006e6d1c7207 */ /* 0x000fc40000000000 */
[----:B------:R-:W-:Y:S01]  /*b1e0*/  SEL R32, R110, R109, P0 ;  /* 0x0000006d6e207207 */ /* 0x000fe20000000000 */
[----:B------:R2:W-:Y:S01]  /*b1f0*/  STSM.16.M88.4 [R97], R12 ;  /* 0x0000000c61007844 */ /* 0x0005e20000000200 */
[----:B0-----:R-:W-:Y:S02]  /*b200*/  F2FP.BF16.F32.PACK_AB R4, R77, R76 ;  /* 0x0000004c4d04723e */ /* 0x001fe400000010ff */
[----:B------:R-:W-:Y:S02]  /*b210*/  F2FP.BF16.F32.PACK_AB R5, R51, R50 ;  /* 0x000000323305723e */ /* 0x000fe400000010ff */
[----:B------:R-:W-:Y:S02]  /*b220*/  F2FP.BF16.F32.PACK_AB R6, R75, R74 ;  /* 0x0000004a4b06723e */ /* 0x000fe400000010ff */
[----:B------:R-:W-:Y:S01]  /*b230*/  F2FP.BF16.F32.PACK_AB R7, R53, R52 ;  /* 0x000000343507723e */ /* 0x000fe200000010ff */
[----:B------:R0:W-:Y:S01]  /*b240*/  STSM.16.M88.4 [R98], R24 ;  /* 0x0000001862007844 */ /* 0x0001e20000000200 */
[----:B-1----:R-:W-:-:S02]  /*b250*/  F2FP.BF16.F32.PACK_AB R8, R73, R72 ;  /* 0x000000484908723e */ /* 0x002fc400000010ff */
[----:B------:R-:W-:Y:S02]  /*b260*/  F2FP.BF16.F32.PACK_AB R9, R55, R54 ;  /* 0x000000363709723e */ /* 0x000fe400000010ff */
[----:B------:R-:W-:Y:S02]  /*b270*/  F2FP.BF16.F32.PACK_AB R10, R71, R70 ;  /* 0x00000046470a723e */ /* 0x000fe400000010ff */
[----:B------:R-:W-:Y:S02]  /*b280*/  F2FP.BF16.F32.PACK_AB R11, R57, R56 ;  /* 0x00000038390b723e */ /* 0x000fe400000010ff */
[----:B--2---:R-:W-:Y:S02]  /*b290*/  F2FP.BF16.F32.PACK_AB R12, R67, R66 ;  /* 0x00000042430c723e */ /* 0x004fe400000010ff */
[----:B------:R-:W-:Y:S02]  /*b2a0*/  F2FP.BF16.F32.PACK_AB R13, R59, R58 ;  /* 0x0000003a3b0d723e */ /* 0x000fe400000010ff */
[----:B------:R-:W-:-:S02]  /*b2b0*/  F2FP.BF16.F32.PACK_AB R14, R69, R68 ;  /* 0x00000044450e723e */ /* 0x000fc400000010ff */
[----:B------:R-:W-:Y:S02]  /*b2c0*/  F2FP.BF16.F32.PACK_AB R15, R61, R60 ;  /* 0x0000003c3d0f723e */ /* 0x000fe400000010ff */
[----:B0-----:R-:W-:Y:S02]  /*b2d0*/  F2FP.BF16.F32.PACK_AB R24, R65, R64 ;  /* 0x000000404118723e */ /* 0x001fe400000010ff */
[----:B------:R-:W-:Y:S02]  /*b2e0*/  F2FP.BF16.F32.PACK_AB R25, R29, R28 ;  /* 0x0000001c1d19723e */ /* 0x000fe400000010ff */
[----:B------:R-:W-:Y:S02]  /*b2f0*/  F2FP.BF16.F32.PACK_AB R26, R63, R62 ;  /* 0x0000003e3f1a723e */ /* 0x000fe400000010ff */
[----:B------:R-:W-:Y:S01]  /*b300*/  F2FP.BF16.F32.PACK_AB R27, R33, R32 ;  /* 0x00000020211b723e */ /* 0x000fe200000010ff */
[----:B------:R0:W-:Y:S04]  /*b310*/  STSM.16.M88.4 [R94], R4 ;  /* 0x000000045e007844 */ /* 0x0001e80000000200 */
[----:B------:R1:W-:Y:S04]  /*b320*/  STSM.16.M88.4 [R30], R8 ;  /* 0x000000081e007844 */ /* 0x0003e80000000200 */
[----:B------:R2:W-:Y:S04]  /*b330*/  STSM.16.M88.4 [R95], R12 ;  /* 0x0000000c5f007844 */ /* 0x0005e80000000200 */
[----:B------:R3:W-:Y:S01]  /*b340*/  STSM.16.M88.4 [R96], R24 ;  /* 0x0000001860007844 */ /* 0x0007e20000000200 */
[----:B------:R-:W-:Y:S01]  /*b350*/  BAR.SYNC.DEFER_BLOCKING 0x1, 0x100 ;  /* 0x0044000000007b1d */ /* 0x000fe20000010000 */
[----:B------:R-:W-:-:S04]  /*b360*/  ISETP.NE.U32.AND P0, PT, RZ, UR10, PT ;  /* 0x0000000aff007c0c */ /* 0x000fc8000bf05070 */
[----:B------:R-:W-:Y:S01]  /*b370*/  ISETP.NE.AND.EX P0, PT, RZ, UR11, PT, P0 ;  /* 0x0000000bff007c0c */ /* 0x000fe2000bf05300 */
[----:B------:R-:W-:Y:S02]  /*b380*/  IMAD.U32 R98, RZ, RZ, UR8 ;  /* 0x00000008ff627e24 */ /* 0x000fe4000f8e00ff */
[----:B0-----:R-:W0:Y:S01]  /*b390*/  LDC R94, c[0x0][0xbe8] ;  /* 0x0002fa00ff5e7b82 */ /* 0x001e220000000800 */
[----:B------:R-:W-:Y:S01]  /*b3a0*/  IMAD.U32 R99, RZ, RZ, UR9 ;  /* 0x00000009ff637e24 */ /* 0x000fe2000f8e00ff */
[----:B------:R-:W-:-:S08]  /*b3b0*/  ULDC.64 UR8, c[0x0][0xc08] ;  /* 0x0003020000087ab9 */ /* 0x000fd00000000a00 */
[----:B------:R-:W4:Y:S01]  /*b3c0*/  @P0 LDG.E R97, desc[UR50][R98.64] ;  /* 0x0000003262610981 */ /* 0x000f22000c1e1900 */
[----:B------:R-:W-:-:S04]  /*b3d0*/  UISETP.NE.U32.AND UP0, UPT, UR8, URZ, UPT ;  /* 0x0000003f0800728c */ /* 0x000fc8000bf05070 */
[----:B------:R-:W-:Y:S01]  /*b3e0*/  UISETP.NE.AND.EX UP0, UPT, UR9, URZ, UPT, UP0 ;  /* 0x0000003f0900728c */ /* 0x000fe2000bf05300 */
[----:B0-----:R-:W-:Y:S01]  /*b3f0*/  ISETP.NE.AND P1, PT, R94, 0x1, PT ;  /* 0x000000015e00780c */ /* 0x001fe20003f25270 */
[----:B------:R-:W-:-:S09]  /*b400*/  UMOV UR16, 0x9b8 ;  /* 0x000009b800107882 */ /* 0x000fd20000000000 */
[----:B------:R-:W-:-:S03]  /*b410*/  @UP0 ULEA UR8, UP1, UR36, UR8, 0x2 ;  /* 0x0000000824080291 */ /* 0x000fc6000f82103f */
[----:B------:R-:W0:Y:S01]  /*b420*/  @P1 LDC R6, c[0x0][0xbec] ;  /* 0x0002fb00ff061b82 */ /* 0x000e220000000800 */
[----:B------:R-:W-:Y:S02]  /*b430*/  @UP0 ULEA.HI.X UR9, UR36, UR9, UR37, 0x2, UP1 ;  /* 0x0000000924090291 */ /* 0x000fe400088f1425 */
[----:B------:R-:W-:-:S05]  /*b440*/  UISETP.GT.AND UP1, UPT, UR45, 0x1, UPT ;  /* 0x000000012d00788c */ /* 0x000fca000bf24270 */
[----:B-1----:R-:W1:Y:S01]  /*b450*/  @P1 LDC R11, c[0x0][0xbf0] ;  /* 0x0002fc00ff0b1b82 */ /* 0x002e620000000800 */
[----:B------:R-:W-:Y:S01]  /*b460*/  USEL UR16, UR16, 0x978, UP1 ;  /* 0x0000097810107887 */ /* 0x000fe20008800000 */
[----:B------:R-:W-:Y:S01]  /*b470*/  PLOP3.LUT P4, PT, PT, PT, UP0, 0x80, 0x0 ;  /* 0x000000000000781c */ /* 0x000fe20003f8f008 */
[----:B------:R-:W-:Y:S01]  /*b480*/  UISETP.NE.U32.AND UP0, UPT, UR10, URZ, UPT ;  /* 0x0000003f0a00728c */ /* 0x000fe2000bf05070 */
[----:B--2---:R-:W-:Y:S01]  /*b490*/  IMAD.U32 R13, RZ, RZ, UR43 ;  /* 0x0000002bff0d7e24 */ /* 0x004fe2000f8e00ff */
[----:B------:R-:W-:Y:S01]  /*b4a0*/  ULDC UR4, c[0x0][0xa88] ;  /* 0x0002a20000047ab9 */ /* 0x000fe20000000800 */
[----:B------:R-:W-:Y:S01]  /*b4b0*/  IMAD.U32 R4, RZ, RZ, UR8 ;  /* 0x00000008ff047e24 */ /* 0x000fe2000f8e00ff */
[----:B------:R-:W-:Y:S01]  /*b4c0*/  UISETP.NE.AND.EX UP0, UPT, UR11, URZ, UPT, UP0 ;  /* 0x0000003f0b00728c */ /* 0x000fe2000bf05300 */
[----:B------:R-:W-:Y:S01]  /*b4d0*/  IMAD.U32 R9, RZ, RZ, UR4 ;  /* 0x00000004ff097e24 */ /* 0x000fe2000f8e00ff */
[----:B------:R-:W-:Y:S01]  /*b4e0*/  UMOV UR4, URZ ;  /* 0x0000003f00047c82 */ /* 0x000fe20008000000 */
[----:B------:R-:W-:Y:S01]  /*b4f0*/  IMAD.U32 R5, RZ, RZ, UR9 ;  /* 0x00000009ff057e24 */ /* 0x000fe2000f8e00ff */
[----:B------:R-:W-:Y:S01]  /*b500*/  USEL UR7, UR39, URZ, UP1 ;  /* 0x0000003f27077287 */ /* 0x000fe20008800000 */
[----:B------:R-:W-:Y:S01]  /*b510*/  IMAD R13, R13, 0x80, R114 ;  /* 0x000000800d0d7824 */ /* 0x000fe200078e0272 */
[----:B------:R-:W-:Y:S01]  /*b520*/  ULDC.64 UR10, c[0x0][UR16+0x218] ;  /* 0x00008600100a7abb */ /* 0x000fe20008000a00 */
[----:B------:R-:W-:Y:S01]  /*b530*/  ULDC.64 UR14, c[0x0][UR16+0x228] ;  /* 0x00008a00100e7abb */ /* 0x000fe20008000a00 */
[----:B------:R-:W-:Y:S01]  /*b540*/  USEL UR36, UR36, URZ, !UP0 ;  /* 0x0000003f24247287 */ /* 0x000fe2000c000000 */
[----:B------:R0:W5:Y:S01]  /*b550*/  @P4 LDG.E R9, desc[UR50][R4.64] ;  /* 0x0000003204094981 */ /* 0x000162000c1e1900 */
[----:B------:R-:W-:Y:S01]  /*b560*/  ULDC.64 UR12, c[0x0][UR16+0x220] ;  /* 0x00008800100c7abb */ /* 0x000fe20008000a00 */
[----:B------:R-:W-:-:S02]  /*b570*/  UIMAD.WIDE.U32 UR8, UR10, UR42, URZ ;  /* 0x0000002a0a0872a5 */ /* 0x000fc4000f8e003f */
[----:B------:R-:W-:Y:S02]  /*b580*/  UIMAD.WIDE.U32 UR18, UR14, UR7, URZ ;  /* 0x000000070e1272a5 */ /* 0x000fe4000f8e003f */
[----:B------:R-:W-:Y:S02]  /*b590*/  UIMAD UR10, UR11, UR42, URZ ;  /* 0x0000002a0b0a72a4 */ /* 0x000fe4000f8e023f */
[----:B------:R-:W-:Y:S01]  /*b5a0*/  UIMAD UR14, UR15, UR7, URZ ;  /* 0x000000070f0e72a4 */ /* 0x000fe2000f8e023f */
[----:B0-----:R-:W-:Y:S01]  /*b5b0*/  @P1 IMAD.HI.U32 R4, R13, R6, RZ ;  /* 0x000000060d041227 */ /* 0x001fe200078e00ff */
[----:B------:R-:W-:Y:S02]  /*b5c0*/  USEL UR37, UR37, URZ, !UP0 ;  /* 0x0000003f25257287 */ /* 0x000fe4000c000000 */
[----:B------:R-:W-:Y:S01]  /*b5d0*/  UIMAD UR7, UR13, UR36, URZ ;  /* 0x000000240d0772a4 */ /* 0x000fe2000f8e023f */
[----:B------:R-:W-:Y:S01]  /*b5e0*/  IMAD.MOV.U32 R7, RZ, RZ, R13 ;  /* 0x000000ffff077224 */ /* 0x000fe200078e000d */
[----:B------:R-:W-:Y:S01]  /*b5f0*/  UIADD3 UR9, UR9, UR10, URZ ;  /* 0x0000000a09097290 */ /* 0x000fe2000fffe03f */
[----:B-1----:R-:W-:Y:S01]  /*b600*/  @P1 SHF.R.U32.HI R7, RZ, R11, R4 ;  /* 0x0000000bff071219 */ /* 0x002fe20000011604 */
[----:B------:R-:W-:-:S02]  /*b610*/  UIMAD.WIDE.U32 UR10, UR12, UR36, URZ ;  /* 0x000000240c0a72a5 */ /* 0x000fc4000f8e003f */
[----:B------:R-:W-:Y:S02]  /*b620*/  UIMAD UR7, UR12, UR37, UR7 ;  /* 0x000000250c0772a4 */ /* 0x000fe4000f8e0207 */
[----:B------:R-:W-:Y:S01]  /*b630*/  UIADD3 UR14, UR19, UR14, URZ ;  /* 0x0000000e130e7290 */ /* 0x000fe2000fffe03f */
[----:B------:R-:W-:Y:S01]  /*b640*/  IMAD.U32 R4, RZ, RZ, UR18 ;  /* 0x00000012ff047e24 */ /* 0x000fe2000f8e00ff */
[----:B------:R-:W-:Y:S01]  /*b650*/  UIADD3 UR7, UR11, UR7, URZ ;  /* 0x000000070b077290 */ /* 0x000fe2000fffe03f */
[--C-:B------:R-:W-:Y:S02]  /*b660*/  IMAD.MOV R11, RZ, RZ, -R7.reuse ;  /* 0x000000ffff0b7224 */ /* 0x100fe400078e0a07 */
[----:B------:R-:W-:Y:S01]  /*b670*/  IMAD.U32 R5, RZ, RZ, UR19 ;  /* 0x00000013ff057e24 */ /* 0x000fe2000f8e00ff */
[----:B------:R-:W-:Y:S01]  /*b680*/  SHF.R.S32.HI R5, RZ, 0x1f, R7 ;  /* 0x0000001fff057819 */ /* 0x000fe20000011407 */
[----:B------:R-:W-:Y:S02]  /*b690*/  IMAD R11, R94, R11, R13 ;  /* 0x0000000b5e0b7224 */ /* 0x000fe400078e020d */
[----:B------:R-:W-:-:S03]  /*b6a0*/  IMAD.U32 R8, RZ, RZ, UR14 ;  /* 0x0000000eff087e24 */ /* 0x000fc6000f8e00ff */
[----:B------:R-:W-:Y:S02]  /*b6b0*/  SHF.R.S32.HI R6, RZ, 0x1f, R11 ;  /* 0x0000001fff067819 */ /* 0x000fe4000001140b */
[----:B----4-:R-:W-:-:S13]  /*b6c0*/  @P0 R2UR UR4, R97 ;  /* 0x00000000610402ca */ /* 0x010fda00000e0000 */
        /* <DEDUP_REMOVED lines=15> */
[----:B---3--:R-:W-:Y:S08]  /*b7c0*/  @P4 BRA `(.L_x_6127) ;  /* 0x0000000000104947 */ /* 0x008ff00003800000 */
[----:B------:R-:W-:Y:S05]  /*b7d0*/  @!P0 BRA `(.L_x_6127) ;  /* 0x00000000000c8947 */ /* 0x000fea0003800000 */
[----:B------:R-:W2:Y:S04]  /*b7e0*/  LDG.E R4, desc[UR50][R98.64] ;  /* 0x0000003262047981 */ /* 0x000ea8000c1e1900 */
[----:B-----5:R-:W2:Y:S02]  /*b7f0*/  LDG.E R9, desc[UR50][R98.64+0x4] ;  /* 0x0000043262097981 */ /* 0x020ea4000c1e1900 */
[----:B--2---:R-:W-:-:S07]  /*b800*/  IMAD.IADD R9, R9, 0x1, -R4 ;  /* 0x0000000109097824 */ /* 0x004fce00078e0a04 */
.L_x_6127:
[----:B------:R-:W2:Y:S01]  /*b810*/  LDL R14, [R1+0x44] ;  /* 0x00004400010e7983 */ /* 0x000ea20000100800 */
[----:B------:R-:W0:Y:S03]  /*b820*/  S2R R6, SR_TID.X ;  /* 0x0000000000067919 */ /* 0x000e260000002100 */
[----:B------:R-:W-:Y:S04]  /*b830*/  SHFL.IDX PT, R4, R8, RZ, 0x1c1f ;  /* 0x001c1fff08047589 */ /* 0x000fe800000e0000 */
[----:B------:R-:W1:Y:S01]  /*b840*/  SHFL.IDX PT, R5, R10, RZ, 0x1c1f ;  /* 0x001c1fff0a057589 */ /* 0x000e6200000e0000 */
[----:B0-----:R-:W-:-:S05]  /*b850*/  VIADD R11, R6, 0xffffff80 ;  /* 0xffffff80060b7836 */ /* 0x001fca0000000000 */
[----:B------:R-:W-:-:S04]  /*b860*/  SHF.R.S32.HI R12, RZ, 0x1f, R11 ;  /* 0x0000001fff0c7819 */ /* 0x000fc8000001140b */
[----:B------:R-:W-:-:S04]  /*b870*/  LEA.HI R12, R12, R11, RZ, 0x7 ;  /* 0x0000000b0c0c7211 */ /* 0x000fc800078f38ff */
[----:B------:R-:W-:Y:S01]  /*b880*/  LOP3.LUT R12, R12, 0xffffff80, RZ, 0xc0, !PT ;  /* 0xffffff800c0c7812 */ /* 0x000fe200078ec0ff */
[----:B------:R-:W-:Y:S04]  /*b890*/  SHFL.IDX PT, R6, R8, 0x1, 0x1c1f ;  /* 0x003c1f0008067f89 */ /* 0x000fe800000e0000 */
[----:B------:R-:W-:Y:S02]  /*b8a0*/  IMAD.IADD R12, R11, 0x1, -R12 ;  /* 0x000000010b0c7824 */ /* 0x000fe400078e0a0c */
[----:B------:R-:W-:Y:S01]  /*b8b0*/  IMAD.U32 R11, RZ, RZ, UR43 ;  /* 0x0000002bff0b7e24 */ /* 0x000fe2000f8e00ff */
[----:B------:R-:W0:Y:S01]  /*b8c0*/  SHFL.IDX PT, R7, R10, 0x1, 0x1c1f ;  /* 0x003c1f000a077f89 */ /* 0x000e2200000e0000 */
[----:B-----5:R-:W-:Y:S01]  /*b8d0*/  IMAD R30, R9, R94, RZ ;  /* 0x0000005e091e7224 */ /* 0x020fe200078e02ff */
[----:B------:R-:W-:Y:S01]  /*b8e0*/  LOP3.LUT P0, RZ, R12, 0x3, RZ, 0xc0, !PT ;  /* 0x000000030cff7812 */ /* 0x000fe2000780c0ff */
[----:B--2---:R-:W-:-:S04]  /*b8f0*/  IMAD R11, R11, 0x80, R14 ;  /* 0x000000800b0b7824 */ /* 0x004fc800078e020e */
[C---:B------:R-:W-:Y:S01]  /*b900*/  VIADD R25, R11.reuse, 0x8 ;  /* 0x000000080b197836 */ /* 0x040fe20000000000 */
[----:B------:R-:W-:-:S04]  /*b910*/  ISETP.GE.OR P2, PT, R11, R30, P0 ;  /* 0x0000001e0b00720c */ /* 0x000fc80000746670 */
[----:B------:R-:W-:-:S09]  /*b920*/  ISETP.GE.OR P0, PT, R25, R30, P0 ;  /* 0x0000001e1900720c */ /* 0x000fd20000706670 */
[----:B-1----:R1:W-:Y:S04]  /*b930*/  @!P2 ST.E desc[UR50][R4.64], R3 ;  /* 0x000000030400a985 */ /* 0x0023e8000c101932 */
[----:B0-----:R1:W-:Y:S01]  /*b940*/  @!P0 ST.E desc[UR50][R6.64], R0 ;  /* 0x0000000006008985 */ /* 0x0013e2000c101932 */
[----:B------:R-:W-:-:S13]  /*b950*/  PLOP3.LUT P0, PT, PT, PT, UP1, 0x80, 0x0 ;  /* 0x000000000000781c */ /* 0x000fda0003f0f018 */
[----:B-1----:R-:W-:Y:S05]  /*b960*/  @P0 BRA `(.L_x_6128) ;  /* 0x0000000800a80947 */ /* 0x002fea0003800000 */
[----:B------:R-:W-:Y:S01]  /*b970*/  VIADD R12, R112, 0xffffff80 ;  /* 0xffffff80700c7836 */ /* 0x000fe20000000000 */
[----:B------:R-:W0:Y:S01]  /*b980*/  @P1 LDC R29, c[0x0][0xbec] ;  /* 0x0002fb00ff1d1b82 */ /* 0x000e220000000800 */
[----:B------:R-:W-:-:S03]  /*b990*/  ULDC.64 UR10, c[0x0][0xaa0] ;  /* 0x0002a800000a7ab9 */ /* 0x000fc60000000a00 */
[----:B------:R-:W-:-:S04]  /*b9a0*/  SHF.R.S32.HI R95, RZ, 0x1f, R12 ;  /* 0x0000001fff5f7819 */ /* 0x000fc8000001140c */
[----:B------:R-:W-:-:S04]  /*b9b0*/  LEA.HI R95, R95, R12, RZ, 0x3 ;  /* 0x0000000c5f5f7211 */ /* 0x000fc800078f18ff */
[----:B------:R-:W-:-:S05]  /*b9c0*/  SHF.R.S32.HI R95, RZ, 0x3, R95 ;  /* 0x00000003ff5f7819 */ /* 0x000fca000001145f */
[----:B------:R-:W-:-:S04]  /*b9d0*/  IMAD R3, R95, 0x40, R16 ;  /* 0x000000405f037824 */ /* 0x000fc800078e0210 */
[----:B------:R-:W-:-:S03]  /*b9e0*/  IMAD.WIDE R20, R3, 0x2, R20 ;  /* 0x0000000203147825 */ /* 0x000fc600078e0214 */
[C---:B------:R-:W-:Y:S02]  /*b9f0*/  IADD3 R9, P6, R20.reuse, 0x1000, RZ ;  /* 0x0000100014097810 */ /* 0x040fe40007fde0ff */
[C---:B------:R-:W-:Y:S02]  /*ba00*/  IADD3 R13, P5, R20.reuse, 0x2000, RZ ;  /* 0x00002000140d7810 */ /* 0x040fe40007fbe0ff */
[----:B------:R-:W-:Y:S02]  /*ba10*/  LOP3.LUT R8, R9, 0x380, RZ, 0xc0, !PT ;  /* 0x0000038009087812 */ /* 0x000fe400078ec0ff */
[C---:B------:R-:W-:Y:S02]  /*ba20*/  IADD3 R25, P4, R20.reuse, 0x3000, RZ ;  /* 0x0000300014197810 */ /* 0x040fe40007f9e0ff */
[C---:B------:R-:W-:Y:S02]  /*ba30*/  IADD3 R33, P3, R20.reuse, 0x4000, RZ ;  /* 0x0000400014217810 */ /* 0x040fe40007f7e0ff */
[----:B------:R-:W-:-:S02]  /*ba40*/  IADD3 R37, P2, R20, 0x5000, RZ ;  /* 0x0000500014257810 */ /* 0x000fc40007f5e0ff */
[C---:B------:R-:W-:Y:S02]  /*ba50*/  IADD3 R41, P0, R20.reuse, 0x6000, RZ ;  /* 0x0000600014297810 */ /* 0x040fe40007f1e0ff */
[----:B------:R-:W-:Y:S02]  /*ba60*/  LOP3.LUT R5, R20, 0x380, RZ, 0xc0, !PT ;  /* 0x0000038014057812 */ /* 0x000fe400078ec0ff */
[----:B------:R-:W-:Y:S02]  /*ba70*/  SHF.R.U64 R8, R8, 0x3, RZ ;  /* 0x0000000308087819 */ /* 0x000fe400000012ff */
[----:B------:R-:W-:Y:S02]  /*ba80*/  LOP3.LUT R12, R13, 0x380, RZ, 0xc0, !PT ;  /* 0x000003800d0c7812 */ /* 0x000fe400078ec0ff */
[----:B------:R-:W-:Y:S02]  /*ba90*/  LOP3.LUT R24, R25, 0x380, RZ, 0xc0, !PT ;  /* 0x0000038019187812 */ /* 0x000fe400078ec0ff */
[----:B------:R-:W-:-:S02]  /*baa0*/  LOP3.LUT R32, R33, 0x380, RZ, 0xc0, !PT ;  /* 0x0000038021207812 */ /* 0x000fc400078ec0ff */
[----:B------:R-:W-:Y:S02]  /*bab0*/  LOP3.LUT R36, R37, 0x380, RZ, 0xc0, !PT ;  /* 0x0000038025247812 */ /* 0x000fe400078ec0ff */
[----:B------:R-:W-:Y:S02]  /*bac0*/  LOP3.LUT R40, R41, 0x380, RZ, 0xc0, !PT ;  /* 0x0000038029287812 */ /* 0x000fe400078ec0ff */
[----:B------:R-:W-:Y:S02]  /*bad0*/  SHF.R.U64 R5, R5, 0x3, RZ ;  /* 0x0000000305057819 */ /* 0x000fe400000012ff */
[----:B------:R-:W-:Y:S01]  /*bae0*/  LOP3.LUT R8, R8, R9, RZ, 0x3c, !PT ;  /* 0x0000000908087212 */ /* 0x000fe200078e3cff */
[----:B------:R-:W-:Y:S01]  /*baf0*/  IMAD.X R9, RZ, RZ, R21, P6 ;  /* 0x000000ffff097224 */ /* 0x000fe200030e0615 */
[----:B------:R-:W-:Y:S02]  /*bb00*/  IADD3 R3, P6, R20, 0x7000, RZ ;  /* 0x0000700014037810 */ /* 0x000fe40007fde0ff */
[----:B------:R-:W-:-:S02]  /*bb10*/  SHF.R.U64 R12, R12, 0x3, RZ ;  /* 0x000000030c0c7819 */ /* 0x000fc400000012ff */
[----:B------:R-:W-:Y:S01]  /*bb20*/  SHF.R.U64 R24, R24, 0x3, RZ ;  /* 0x0000000318187819 */ /* 0x000fe200000012ff */
[--C-:B------:R-:W-:Y:S01]  /*bb30*/  IMAD.X R45, RZ, RZ, R21.reuse, P6 ;  /* 0x000000ffff2d7224 */ /* 0x100fe200030e0615 */
[----:B------:R-:W-:Y:S01]  /*bb40*/  SHF.R.U64 R32, R32, 0x3, RZ ;  /* 0x0000000320207819 */ /* 0x000fe200000012ff */
[----:B------:R-:W-:Y:S01]  /*bb50*/  UIMAD UR7, UR12, UR10, URZ ;  /* 0x0000000a0c0772a4 */ /* 0x000fe2000f8e023f */
[----:B------:R-:W-:Y:S01]  /*bb60*/  SHF.R.U64 R36, R36, 0x3, RZ ;  /* 0x0000000324247819 */ /* 0x000fe200000012ff */
[----:B------:R-:W-:Y:S01]  /*bb70*/  UIMAD.WIDE.U32 UR8, UR4, UR10, URZ ;  /* 0x0000000a040872a5 */ /* 0x000fe2000f8e003f */
[----:B------:R-:W-:Y:S01]  /*bb80*/  SHF.R.U64 R40, R40, 0x3, RZ ;  /* 0x0000000328287819 */ /* 0x000fe200000012ff */
[----:B------:R-:W-:Y:S01]  /*bb90*/  ULDC.64 UR12, c[0x0][0xaf0] ;  /* 0x0002bc00000c7ab9 */ /* 0x000fe20000000a00 */
[----:B------:R-:W-:Y:S01]  /*bba0*/  LOP3.LUT R20, R5, R20, RZ, 0x3c, !PT ;  /* 0x0000001405147212 */ /* 0x000fe200078e3cff */
        /* <DEDUP_REMOVED lines=11> */
[----:B------:R1:W5:Y:S01]  /*bc60*/  LD.E.128 R4, desc[UR50][R20.64] ;  /* 0x0000003214047980 */ /* 0x000362000c101d00 */
[----:B------:R-:W-:Y:S01]  /*bc70*/  LOP3.LUT R0, R3, 0x380, RZ, 0xc0, !PT ;  /* 0x0000038003007812 */ /* 0x000fe200078ec0ff */
[----:B------:R-:W-:-:S02]  /*bc80*/  UIMAD UR7, UR4, UR11, UR7 ;  /* 0x0000000b040772a4 */ /* 0x000fc4000f8e0207 */
[----:B------:R-:W5:Y:S01]  /*bc90*/  LD.E.128 R12, desc[UR50][R12.64] ;  /* 0x000000320c0c7980 */ /* 0x000f62000c101d00 */
[----:B------:R-:W-:-:S03]  /*bca0*/  SHF.R.U64 R0, R0, 0x3, RZ ;  /* 0x0000000300007819 */ /* 0x000fc600000012ff */
[----:B------:R-:W5:Y:S01]  /*bcb0*/  LD.E.128 R24, desc[UR50][R24.64] ;  /* 0x0000003218187980 */ /* 0x000f62000c101d00 */
[----:B------:R-:W-:Y:S01]  /*bcc0*/  LOP3.LUT R44, R0, R3, RZ, 0x3c, !PT ;  /* 0x00000003002c7212 */ /* 0x000fe200078e3cff */
[----:B-1----:R-:W1:Y:S01]  /*bcd0*/  @P1 LDC R21, c[0x0][0xbf0] ;  /* 0x0002fc00ff151b82 */ /* 0x002e620000000800 */
[----:B------:R-:W-:Y:S01]  /*bce0*/  IMAD R0, R18, 0x20, R95 ;  /* 0x0000002012007824 */ /* 0x000fe200078e025f */
[----:B------:R-:W-:Y:S01]  /*bcf0*/  ULDC.64 UR10, c[0x0][0xae8] ;  /* 0x0002ba00000a7ab9 */ /* 0x000fe20000000a00 */
[----:B------:R-:W-:Y:S01]  /*bd00*/  IMAD.U32 R3, RZ, RZ, UR43 ;  /* 0x0000002bff037e24 */ /* 0x000fe2000f8e00ff */
[----:B------:R-:W-:Y:S01]  /*bd10*/  UIADD3 UR9, UR9, UR7, URZ ;  /* 0x0000000709097290 */ /* 0x000fe2000fffe03f */
[----:B------:R-:W5:Y:S01]  /*bd20*/  LD.E.128 R32, desc[UR50][R32.64] ;  /* 0x0000003220207980 */ /* 0x000f62000c101d00 */
[----:B------:R-:W-:Y:S01]  /*bd30*/  USHF.R.S32.HI UR4, URZ, 0x1f, UR36 ;  /* 0x0000001f3f047899 */ /* 0x000fe20008011424 */
[----:B------:R-:W-:Y:S01]  /*bd40*/  IMAD R28, R3, 0x80, R0 ;  /* 0x00000080031c7824 */ /* 0x000fe200078e0200 */
[----:B------:R-:W-:Y:S01]  /*bd50*/  UIMAD.WIDE.U32 UR8, UR42, UR10, UR8 ;  /* 0x0000000a2a0872a5 */ /* 0x000fe2000f8e0008 */
[----:B------:R-:W5:Y:S01]  /*bd60*/  LD.E.128 R36, desc[UR50][R36.64] ;  /* 0x0000003224247980 */ /* 0x000f62000c101d00 */
[----:B------:R-:W-:Y:S01]  /*bd70*/  UIMAD UR4, UR4, UR12, URZ ;  /* 0x0000000c040472a4 */ /* 0x000fe2000f8e023f */
[----:B0-----:R-:W-:Y:S01]  /*bd80*/  @P1 IMAD.HI.U32 R0, R28, R29, RZ ;  /* 0x0000001d1c001227 */ /* 0x001fe200078e00ff */
[----:B------:R-:W-:Y:S01]  /*bd90*/  UIMAD UR9, UR42, UR11, UR9 ;  /* 0x0000000b2a0972a4 */ /* 0x000fe2000f8e0209 */
[----:B------:R-:W5:Y:S01]  /*bda0*/  LD.E.128 R40, desc[UR50][R40.64] ;  /* 0x0000003228287980 */ /* 0x000f62000c101d00 */
[----:B------:R-:W-:Y:S01]  /*bdb0*/  UIMAD UR4, UR36, UR13, UR4 ;  /* 0x0000000d240472a4 */ /* 0x000fe2000f8e0204 */
[----:B------:R-:W-:Y:S01]  /*bdc0*/  IMAD.MOV.U32 R3, RZ, RZ, R28 ;  /* 0x000000ffff037224 */ /* 0x000fe200078e001c */
[----:B------:R-:W-:Y:S01]  /*bdd0*/  UIMAD.WIDE.U32 UR36, UR36, UR12, UR8 ;  /* 0x0000000c242472a5 */ /* 0x000fe2000f8e0008 */
[----:B------:R-:W5:Y:S02]  /*bde0*/  LD.E.128 R44, desc[UR50][R44.64] ;  /* 0x000000322c2c7980 */ /* 0x000f64000c101d00 */
[----:B------:R-:W-:Y:S01]  /*bdf0*/  ULDC.64 UR8, c[0x0][0xae0] ;  /* 0x0002b80000087ab9 */ /* 0x000fe20000000a00 */
[----:B-1----:R-:W-:Y:S01]  /*be00*/  @P1 SHF.R.U32.HI R3, RZ, R21, R0 ;  /* 0x00000015ff031219 */ /* 0x002fe20000011600 */
[----:B------:R-:W-:Y:S01]  /*be10*/  UIADD3 UR4, UR37, UR4, URZ ;  /* 0x0000000425047290 */ /* 0x000fe2000fffe03f */
[----:B------:R-:W-:Y:S01]  /*be20*/  IMAD.U32 R20, RZ, RZ, UR36 ;  /* 0x00000024ff147e24 */ /* 0x000fe2000f8e00ff */
[----:B------:R-:W-:Y:S01]  /*be30*/  @!PT LDS RZ, [RZ] ;  /* 0x00000000fffff984 */ /* 0x000fe20000000800 */
[----:B------:R-:W-:Y:S01]  /*be40*/  @!PT LDS RZ, [RZ] ;  /* 0x00000000fffff984 */ /* 0x000fe20000000800 */
[----:B------:R-:W-:Y:S01]  /*be50*/  @!PT LDS RZ, [RZ] ;  /* 0x00000000fffff984 */ /* 0x000fe20000000800 */
[----:B------:R-:W-:Y:S01]  /*be60*/  @!PT LDS RZ, [RZ] ;  /* 0x00000000fffff984 */ /* 0x000fe20000000800 */
[----:B------:R0:W-:Y:S06]  /*be70*/  MEMBAR.ALL.CTA ;  /* 0x0000000000007992 */ /* 0x0001ec0000008000 */
[----:B0-----:R-:W0:Y:S01]  /*be80*/  FENCE.VIEW.ASYNC.S ;  /* 0x00000000000073c6 */ /* 0x001e220000000000 */
[--C-:B------:R-:W-:Y:S01]  /*be90*/  SHF.R.S32.HI R0, RZ, 0x1f, R3.reuse ;  /* 0x0000001fff007819 */ /* 0x100fe20000011403 */
[----:B------:R-:W-:-:S02]  /*bea0*/  IMAD.MOV R29, RZ, RZ, -R3 ;  /* 0x000000ffff1d7224 */ /* 0x000fc400078e0a03 */
[----:B------:R-:W-:Y:S02]  /*beb0*/  IMAD.U32 R21, RZ, RZ, UR37 ;  /* 0x00000025ff157e24 */ /* 0x000fe4000f8e00ff */
[----:B------:R-:W-:Y:S02]  /*bec0*/  IMAD R0, R0, UR8, RZ ;  /* 0x0000000800007c24 */ /* 0x000fe4000f8e02ff */
[----:B------:R-:W-:Y:S02]  /*bed0*/  IMAD R29, R94, R29, R28 ;  /* 0x0000001d5e1d7224 */ /* 0x000fe400078e021c */
[----:B------:R-:W-:Y:S02]  /*bee0*/  IMAD.U32 R21, RZ, RZ, UR4 ;  /* 0x00000004ff157e24 */ /* 0x000fe4000f8e00ff */
[C---:B------:R-:W-:Y:S01]  /*bef0*/  IMAD R49, R3.reuse, UR9, R0 ;  /* 0x0000000903317c24 */ /* 0x040fe2000f8e0200 */
[----:B------:R-:W-:Y:S01]  /*bf00*/  SHF.R.S32.HI R0, RZ, 0x1f, R29 ;  /* 0x0000001fff007819 */ /* 0x000fe2000001141d */
[----:B------:R-:W-:Y:S01]  /*bf10*/  IMAD.WIDE.U32 R20, R3, UR8, R20 ;  /* 0x0000000803147c25 */ /* 0x000fe2000f8e0014 */
[----:B------:R-:W-:-:S03]  /*bf20*/  ULDC.64 UR8, c[0x0][0xad8] ;  /* 0x0002b60000087ab9 */ /* 0x000fc60000000a00 */
[----:B------:R-:W-:Y:S02]  /*bf30*/  IMAD.U32 R51, RZ, RZ, UR43 ;  /* 0x0000002bff337e24 */ /* 0x000fe4000f8e00ff */
[----:B------:R-:W-:Y:S02]  /*bf40*/  IMAD.IADD R21, R21, 0x1, R49 ;  /* 0x0000000115157824 */ /* 0x000fe400078e0231 */
[----:B------:R-:W-:Y:S02]  /*bf50*/  IMAD R0, R0, UR8, RZ ;  /* 0x0000000800007c24 */ /* 0x000fe4000f8e02ff */
[----:B------:R-:W-:Y:S02]  /*bf60*/  IMAD R51, R51, 0x80, R95 ;  /* 0x0000008033337824 */ /* 0x000fe400078e025f */
[C---:B------:R-:W-:Y:S02]  /*bf70*/  IMAD R49, R29.reuse, UR9, R0 ;  /* 0x000000091d317c24 */ /* 0x040fe4000f8e0200 */
[----:B------:R-:W-:Y:S01]  /*bf80*/  IMAD.WIDE.U32 R20, R29, UR8, R20 ;  /* 0x000000081d147c25 */ /* 0x000fe2000f8e0014 */
[----:B------:R-:W-:Y:S01]  /*bf90*/  ISETP.GE.AND P2, PT, R51, R30, PT ;  /* 0x0000001e3300720c */ /* 0x000fe20003f46270 */
[----:B------:R-:W-:-:S02]  /*bfa0*/  ULDC.64 UR8, c[0x0][0xa80] ;  /* 0x0002a00000087ab9 */ /* 0x000fc40000000a00 */
[----:B------:R-:W-:Y:S01]  /*bfb0*/  IMAD.IADD R21, R21, 0x1, R49 ;  /* 0x0000000115157824 */ /* 0x000fe200078e0231 */
[----:B------:R-:W-:Y:S01]  /*bfc0*/  LEA R0, P3, R20, UR8, 0x1 ;  /* 0x0000000814007c11 */ /* 0x000fe2000f8608ff */
[----:B------:R-:W-:Y:S02]  /*bfd0*/  VIADD R2, R2, 0x2e820 ;  /* 0x0002e82002027836 */ /* 0x000fe40000000000 */
[----:B------:R-:W-:Y:S01]  /*bfe0*/  VIADD R3, R51, 0x20 ;  /* 0x0000002033037836 */ /* 0x000fe20000000000 */
[----:B------:R-:W-:Y:S02]  /*bff0*/  LEA.HI.X R28, R20, UR9, R21, 0x1, P3 ;  /* 0x00000009141c7c11 */ /* 0x000fe400098f0c15 */
[----:B------:R-:W-:Y:S02]  /*c000*/  PRMT R2, RZ, 0x654, R2 ;  /* 0x00000654ff027816 */ /* 0x000fe40000000002 */
[-C--:B------:R-:W-:Y:S01]  /*c010*/  ISETP.GE.AND P0, PT, R3, R30.reuse, PT ;  /* 0x0000001e0300720c */ /* 0x080fe20003f06270 */
[----:B------:R-:W-:Y:S01]  /*c020*/  VIADD R3, R51, 0x40 ;  /* 0x0000004033037836 */ /* 0x000fe20000000000 */
[----:B0-----:R0:W-:Y:S01]  /*c030*/  SYNCS.ARRIVE.TRANS64.RED.A1T0 RZ, [R2+URZ], RZ ;  /* 0x000000ff02ff79a7 */ /* 0x0011e2000810043f */
[----:B------:R0:W1:Y:S01]  /*c040*/  SHFL.IDX PT, R20, R0, RZ, 0x181f ;  /* 0x00181fff00147589 */ /* 0x00006200000e0000 */
[----:B------:R-:W-:Y:S03]  /*c050*/  BSSY B1, `(.L_x_6129) ;  /* 0x000000f000017945 */ /* 0x000fe60003800000 */
[----:B------:R0:W2:Y:S01]  /*c060*/  SHFL.IDX PT, R21, R28, RZ, 0x181f ;  /* 0x00181fff1c157589 */ /* 0x0000a200000e0000 */
[----:B------:R-:W-:-:S02]  /*c070*/  ISETP.GE.AND P1, PT, R3, R30, PT ;  /* 0x0000001e0300720c */ /* 0x000fc40003f26270 */
[----:B------:R-:W-:Y:S02]  /*c080*/  SHF.R.S32.HI R95, RZ, 0x1f, R17 ;  /* 0x0000001fff5f7819 */ /* 0x000fe40000011411 */
[----:B------:R-:W-:Y:S01]  /*c090*/  SHF.R.S32.HI R96, RZ, 0x1f, R16 ;  /* 0x0000001fff607819 */ /* 0x000fe20000011410 */
[----:B------:R-:W-:Y:S08]  /*c0a0*/  @P2 BRA `(.L_x_6130) ;  /* 0x0000000000242947 */ /* 0x000ff00003800000 */
[----:B------:R-:W-:Y:S02]  /*c0b0*/  ULDC UR4, c[0x0][0xac8] ;  /* 0x0002b20000047ab9 */ /* 0x000fe40000000800 */
[----:B------:R-:W-:Y:S02]  /*c0c0*/  ISETP.GE.AND P2, PT, R16, UR4, PT ;  /* 0x0000000410007c0c */ /* 0x000fe4000bf46270 */
[----:B------:R-:W-:-:S11]  /*c0d0*/  ISETP.GE.AND P3, PT, R17, UR4, PT ;  /* 0x0000000411007c0c */ /* 0x000fd6000bf66270 */
[CC--:B01----:R-:W-:Y:S02]  /*c0e0*/  @!P2 LEA R2, P4, R16.reuse, R20.reuse, 0x1 ;  /* 0x000000141002a211 */ /* 0x0c3fe400078808ff */
[C---:B------:R-:W-:Y:S02]  /*c0f0*/  @!P3 LEA R20, P5, R17.reuse, R20, 0x1 ;  /* 0x000000141114b211 */ /* 0x040fe400078a08ff */
[-C--:B--2---:R-:W-:Y:S02]  /*c100*/  @!P2 LEA.HI.X R3, R16, R21.reuse, R96, 0x1, P4 ;  /* 0x000000151003a211 */ /* 0x084fe400020f0c60 */
[----:B------:R-:W-:-:S03]  /*c110*/  @!P3 LEA.HI.X R21, R17, R21, R95, 0x1, P5 ;  /* 0x000000151115b211 */ /* 0x000fc600028f0c5f */
[----:B-----5:R3:W-:Y:S04]  /*c120*/  @!P2 ST.E.128 desc[UR50][R2.64], R4 ;  /* 0x000000040200a985 */ /* 0x0207e8000c101d32 */
[----:B------:R3:W-:Y:S02]  /*c130*/  @!P3 ST.E.128 desc[UR50][R20.64], R32 ;  /* 0x000000201400b985 */ /* 0x0007e4000c101d32 */
.L_x_6130:
[----:B------:R-:W-:Y:S05]  /*c140*/  BSYNC B1 ;  /* 0x0000000000017941 */ /* 0x000fea0003800000 */
.L_x_6129:
[----:B---3-5:R3:W4:Y:S01]  /*c150*/  SHFL.IDX PT, R5, R28, 0x1, 0x181f ;  /* 0x00381f001c057f89 */ /* 0x02872200000e0000 */
[----:B------:R-:W-:Y:S03]  /*c160*/  BSSY B1, `(.L_x_6131) ;  /* 0x000000c000017945 */ /* 0x000fe60003800000 */
[----:B------:R3:W0:Y:S01]  /*c170*/  SHFL.IDX PT, R4, R0, 0x1, 0x181f ;  /* 0x00381f0000047f89 */ /* 0x00062200000e0000 */
[----:B------:R-:W-:Y:S05]  /*c180*/  @P0 BRA `(.L_x_6132) ;  /* 0x0000000000240947 */ /* 0x000fea0003800000 */
[----:B------:R-:W-:Y:S02]  /*c190*/  ULDC UR4, c[0x0][0xac8] ;  /* 0x0002b20000047ab9 */ /* 0x000fe40000000800 */
[----:B------:R-:W-:Y:S02]  /*c1a0*/  ISETP.GE.AND P3, PT, R16, UR4, PT ;  /* 0x0000000410007c0c */ /* 0x000fe4000bf66270 */
[----:B------:R-:W-:-:S11]  /*c1b0*/  ISETP.GE.AND P4, PT, R17, UR4, PT ;  /* 0x0000000411007c0c */ /* 0x000fd6000bf86270 */
[CC--:B0-----:R-:W-:Y:S02]  /*c1c0*/  @!P3 LEA R2, P0, R16.reuse, R4.reuse, 0x1 ;  /* 0x000000041002b211 */ /* 0x0c1fe400078008ff */
[C---:B------:R-:W-:Y:S02]  /*c1d0*/  @!P4 LEA R4, P2, R17.reuse, R4, 0x1 ;  /* 0x000000041104c211 */ /* 0x040fe400078408ff */
[-C--:B----4-:R-:W-:Y:S02]  /*c1e0*/  @!P3 LEA.HI.X R3, R16, R5.reuse, R96, 0x1, P0 ;  /* 0x000000051003b211 */ /* 0x090fe400000f0c60 */
[----:B------:R-:W-:-:S03]  /*c1f0*/  @!P4 LEA.HI.X R5, R17, R5, R95, 0x1, P2 ;  /* 0x000000051105c211 */ /* 0x000fc600010f0c5f */
[----:B------:R0:W-:Y:S04]  /*c200*/  @!P3 ST.E.128 desc[UR50][R2.64], R8 ;  /* 0x000000080200b985 */ /* 0x0001e8000c101d32 */
[----:B------:R0:W-:Y:S02]  /*c210*/  @!P4 ST.E.128 desc[UR50][R4.64], R36 ;  /* 0x000000240400c985 */ /* 0x0001e4000c101d32 */
.L_x_6132:
[----:B------:R-:W-:Y:S05]  /*c220*/  BSYNC B1 ;  /* 0x0000000000017941 */ /* 0x000fea0003800000 */
.L_x_6131:
[----:B0---4-:R0:W4:Y:S01]  /*c230*/  SHFL.IDX PT, R5, R28, 0x2, 0x181f ;  /* 0x00581f001c057f89 */ /* 0x01112200000e0000 */
        /* <DEDUP_REMOVED lines=12> */
.L_x_6134:
[----:B------:R-:W-:Y:S05]  /*c300*/  BSYNC B1 ;  /* 0x0000000000017941 */ /* 0x000fea0003800000 */
.L_x_6133:
[----:B0-----:R-:W-:Y:S01]  /*c310*/  VIADD R3, R51, 0x60 ;  /* 0x0000006033037836 */ /* 0x001fe20000000000 */
[----:B---3--:R-:W0:Y:S04]  /*c320*/  SHFL.IDX PT, R28, R28, 0x3, 0x181f ;  /* 0x00781f001c1c7f89 */ /* 0x008e2800000e0000 */
[----:B------:R-:W-:Y:S01]  /*c330*/  ISETP.GE.AND P0, PT, R3, R30, PT ;  /* 0x0000001e0300720c */ /* 0x000fe20003f06270 */
[----:B------:R-:W3:-:S12]  /*c340*/  SHFL.IDX PT, R0, R0, 0x3, 0x181f ;  /* 0x00781f0000007f89 */ /* 0x000ed800000e0000 */
[----:B------:R-:W-:Y:S05]  /*c350*/  @P0 BRA `(.L_x_6135) ;  /* 0x00000018008c0947 */ /* 0x000fea0003800000 */
[----:B------:R-:W-:Y:S02]  /*c360*/  ULDC UR4, c[0x0][0xac8] ;  /* 0x0002b20000047ab9 */ /* 0x000fe40000000800 */
[----:B------:R-:W-:-:S13]  /*c370*/  ISETP.GE.AND P1, PT, R16, UR4, PT ;  /* 0x0000000410007c0c */ /* 0x000fda000bf26270 */
[----:B---3--:R-:W-:-:S04]  /*c380*/  @!P1 LEA R2, P0, R16, R0, 0x1 ;  /* 0x0000000010029211 */ /* 0x008fc800078008ff */
[----:B0-----:R-:W-:Y:S02]  /*c390*/  @!P1 LEA.HI.X R3, R16, R28, R96, 0x1, P0 ;  /* 0x0000001c10039211 */ /* 0x001fe400000f0c60 */
[----:B------:R-:W-:-:S03]  /*c3a0*/  ISETP.GE.AND P0, PT, R17, UR4, PT ;  /* 0x0000000411007c0c */ /* 0x000fc6000bf06270 */
[----:B------:R0:W-:Y:S10]  /*c3b0*/  @!P1 ST.E.128 desc[UR50][R2.64], R24 ;  /* 0x0000001802009985 */ /* 0x0001f4000c101d32 */
[----:B------:R-:W-:Y:S05]  /*c3c0*/  @P0 BRA `(.L_x_6135) ;  /* 0x0000001800700947 */ /* 0x000fea0003800000 */
[----:B0-----:R-:W-:-:S04]  /*c3d0*/  LEA R2, P0, R17, R0, 0x1 ;  /* 0x0000000011027211 */ /* 0x001fc800078008ff */
[----:B------:R-:W-:-:S05]  /*c3e0*/  LEA.HI.X R3, R17, R28, R95, 0x1, P0 ;  /* 0x0000001c11037211 */ /* 0x000fca00000f0c5f */
[----:B------:R0:W-:Y:S01]  /*c3f0*/  ST.E.128 desc[UR50][R2.64], R44 ;  /* 0x0000002c02007985 */ /* 0x0001e2000c101d32 */
[----:B------:R-:W-:Y:S05]  /*c400*/  BRA `(.L_x_6135) ;  /* 0x0000001800607947 */ /* 0x000fea0003800000 */
.L_x_6128:
[----:B------:R0:W5:Y:S01]  /*c410*/  LDL R108, [R1+0x8] ;  /* 0x00000800016c7983 */ /* 0x0001620000100800 */
[----:B------:R-:W-:Y:S01]  /*c420*/  ULDC.64 UR10, c[0x0][0xb08] ;  /* 0x0002c200000a7ab9 */ /* 0x000fe20000000a00 */
[----:B------:R-:W1:Y:S02]  /*c430*/  @P1 LDC R0, c[0x0][0xbec] ;  /* 0x0002fb00ff001b82 */ /* 0x000e640000000800 */
[----:B------:R0:W5:Y:S04]  /*c440*/  LDL R107, [R1+0x40] ;  /* 0x00004000016b7983 */ /* 0x0001680000100800 */
[----:B------:R0:W5:Y:S04]  /*c450*/  LDL R106, [R1+0x4] ;  /* 0x00000400016a7983 */ /* 0x0001680000100800 */
[----:B------:R0:W5:Y:S04]  /*c460*/  LDL R105, [R1+0x3c] ;  /* 0x00003c0001697983 */ /* 0x0001680000100800 */
[----:B------:R0:W5:Y:S01]  /*c470*/  LDL R104, [R1] ;  /* 0x0000000001687983 */ /* 0x0001620000100800 */
[----:B------:R-:W-:Y:S01]  /*c480*/  UIMAD UR7, UR12, UR10, URZ ;  /* 0x0000000a0c0772a4 */ /* 0x000fe2000f8e023f */
[----:B------:R-:W2:Y:S01]  /*c490*/  @P1 LDC R5, c[0x0][0xbf0] ;  /* 0x0002fc00ff051b82 */ /* 0x000ea20000000800 */
[----:B------:R-:W-:Y:S01]  /*c4a0*/  UIMAD.WIDE.U32 UR8, UR4, UR10, URZ ;  /* 0x0000000a040872a5 */ /* 0x000fe2000f8e003f */
[----:B------:R-:W-:Y:S01]  /*c4b0*/  IMAD.MOV.U32 R3, RZ, RZ, R13 ;  /* 0x000000ffff037224 */ /* 0x000fe200078e000d */
[----:B------:R-:W-:Y:S01]  /*c4c0*/  UIMAD UR7, UR4, UR11, UR7 ;  /* 0x0000000b040772a4 */ /* 0x000fe2000f8e0207 */
[----:B------:R-:W-:Y:S01]  /*c4d0*/  ISETP.GE.AND P0, PT, R11, R30, PT ;  /* 0x0000001e0b00720c */ /* 0x000fe20003f06270 */
[----:B------:R-:W-:Y:S01]  /*c4e0*/  USHF.R.S32.HI UR4, URZ, 0x1f, UR36 ;  /* 0x0000001f3f047899 */ /* 0x000fe20008011424 */
[----:B------:R-:W-:Y:S01]  /*c4f0*/  VIADD R2, R2, 0x2e820 ;  /* 0x0002e82002027836 */ /* 0x000fe20000000000 */
[----:B------:R-:W-:Y:S01]  /*c500*/  UIADD3 UR9, UR9, UR7, URZ ;  /* 0x0000000709097290 */ /* 0x000fe2000fffe03f */
[----:B-1----:R-:W-:Y:S01]  /*c510*/  @P1 IMAD.HI.U32 R0, R13, R0, RZ ;  /* 0x000000000d001227 */ /* 0x002fe200078e00ff */
[----:B------:R-:W-:Y:S01]  /*c520*/  ULDC.64 UR10, c[0x0][0xb38] ;  /* 0x0002ce00000a7ab9 */ /* 0x000fe20000000a00 */
[----:B------:R-:W-:Y:S01]  /*c530*/  BSSY B1, `(.L_x_6136) ;  /* 0x0000073000017945 */ /* 0x000fe20003800000 */
[----:B------:R-:W-:Y:S01]  /*c540*/  UIMAD.WIDE.U32 UR8, UR42, UR10, UR8 ;  /* 0x0000000a2a0872a5 */ /* 0x000fe2000f8e0008 */
[----:B------:R-:W-:-:S02]  /*c550*/  PRMT R2, RZ, 0x654, R2 ;  /* 0x00000654ff027816 */ /* 0x000fc40000000002 */
[----:B------:R-:W-:Y:S01]  /*c560*/  SHF.R.S32.HI R21, RZ, 0x1f, R19 ;  /* 0x0000001fff157819 */ /* 0x000fe20000011413 */
[----:B------:R-:W-:Y:S01]  /*c570*/  UIMAD UR9, UR42, UR11, UR9 ;  /* 0x0000000b2a0972a4 */ /* 0x000fe2000f8e0209 */
[----:B------:R0:W-:Y:S01]  /*c580*/  SYNCS.ARRIVE.TRANS64.RED.A1T0 RZ, [R2+URZ], RZ ;  /* 0x000000ff02ff79a7 */ /* 0x0001e2000810043f */
[----:B------:R-:W-:Y:S01]  /*c590*/  SHF.R.S32.HI R24, RZ, 0x1f, R22 ;  /* 0x0000001fff187819 */ /* 0x000fe20000011416 */
[----:B------:R-:W-:Y:S01]  /*c5a0*/  ULDC.64 UR10, c[0x0][0xb40] ;  /* 0x0002d000000a7ab9 */ /* 0x000fe20000000a00 */
[----:B------:R-:W-:Y:S01]  /*c5b0*/  SHF.R.S32.HI R26, RZ, 0x1f, R23 ;  /* 0x0000001fff1a7819 */ /* 0x000fe20000011417 */
[----:B------:R-:W-:Y:S01]  /*c5c0*/  UIMAD UR4, UR4, UR10, URZ ;  /* 0x0000000a040472a4 */ /* 0x000fe2000f8e023f */
[----:B------:R-:W-:Y:S02]  /*c5d0*/  SHF.R.S32.HI R27, RZ, 0x1f, R228 ;  /* 0x0000001fff1b7819 */ /* 0x000fe400000114e4 */
[----:B------:R-:W-:Y:S01]  /*c5e0*/  SHF.R.S32.HI R95, RZ, 0x1f, R229 ;  /* 0x0000001fff5f7819 */ /* 0x000fe200000114e5 */
[----:B------:R-:W-:Y:S01]  /*c5f0*/  UIMAD UR4, UR36, UR11, UR4 ;  /* 0x0000000b240472a4 */ /* 0x000fe2000f8e0204 */
[----:B--2---:R-:W-:Y:S01]  /*c600*/  @P1 SHF.R.U32.HI R3, RZ, R5, R0 ;  /* 0x00000005ff031219 */ /* 0x004fe20000011600 */
[----:B------:R-:W-:Y:S01]  /*c610*/  UIMAD.WIDE.U32 UR36, UR36, UR10, UR8 ;  /* 0x0000000a242472a5 */ /* 0x000fe2000f8e0008 */
[----:B------:R-:W-:-:S02]  /*c620*/  SHF.R.S32.HI R96, RZ, 0x1f, R230 ;  /* 0x0000001fff607819 */ /* 0x000fc400000114e6 */
[----:B------:R-:W-:Y:S01]  /*c630*/  ULDC.64 UR10, c[0x0][0xb48] ;  /* 0x0002d200000a7ab9 */ /* 0x000fe20000000a00 */
[----:B------:R-:W-:Y:S01]  /*c640*/  UIADD3 UR9, UR37, UR4, URZ ;  /* 0x0000000425097290 */ /* 0x000fe2000fffe03f */
[--C-:B------:R-:W-:Y:S01]  /*c650*/  SHF.R.S32.HI R0, RZ, 0x1f, R3.reuse ;  /* 0x0000001fff007819 */ /* 0x100fe20000011403 */
[----:B------:R-:W-:Y:S01]  /*c660*/  IMAD.MOV R7, RZ, RZ, -R3 ;  /* 0x000000ffff077224 */ /* 0x000fe200078e0a03 */
[----:B------:R-:W-:Y:S01]  /*c670*/  UMOV UR8, UR36 ;  /* 0x0000002400087c82 */ /* 0x000fe20008000000 */
[----:B------:R-:W-:Y:S01]  /*c680*/  SHF.R.S32.HI R97, RZ, 0x1f, R231 ;  /* 0x0000001fff617819 */ /* 0x000fe200000114e7 */
[----:B------:R-:W-:Y:S01]  /*c690*/  UIMAD.WIDE.U32 UR8, UR39, UR10, UR8 ;  /* 0x0000000a270872a5 */ /* 0x000fe2000f8e0008 */
[----:B------:R-:W-:Y:S01]  /*c6a0*/  IMAD R7, R94, R7, R13 ;  /* 0x000000075e077224 */ /* 0x000fe200078e020d */
[----:B------:R-:W-:Y:S02]  /*c6b0*/  SHF.R.S32.HI R98, RZ, 0x1f, R232 ;  /* 0x0000001fff627819 */ /* 0x000fe400000114e8 */
[----:B------:R-:W-:Y:S01]  /*c6c0*/  UIMAD UR39, UR39, UR11, UR9 ;  /* 0x0000000b272772a4 */ /* 0x000fe2000f8e0209 */
[----:B------:R-:W-:Y:S01]  /*c6d0*/  SHF.R.S32.HI R99, RZ, 0x1f, R233 ;  /* 0x0000001fff637819 */ /* 0x000fe200000114e9 */
[----:B------:R-:W-:Y:S01]  /*c6e0*/  IMAD.U32 R5, RZ, RZ, UR9 ;  /* 0x00000009ff057e24 */ /* 0x000fe2000f8e00ff */
[----:B------:R-:W-:Y:S01]  /*c6f0*/  ULDC.64 UR10, c[0x0][0xb30] ;  /* 0x0002cc00000a7ab9 */ /* 0x000fe20000000a00 */
[----:B------:R-:W-:Y:S01]  /*c700*/  IMAD.U32 R4, RZ, RZ, UR8 ;  /* 0x00000008ff047e24 */ /* 0x000fe2000f8e00ff */
[----:B------:R-:W-:Y:S01]  /*c710*/  ULDC.64 UR8, c[0x0][0xb28] ;  /* 0x0002ca0000087ab9 */ /* 0x000fe20000000a00 */
[----:B------:R-:W-:Y:S01]  /*c720*/  IMAD R0, R0, UR10, RZ ;  /* 0x0000000a00007c24 */ /* 0x000fe2000f8e02ff */
[----:B------:R-:W-:Y:S01]  /*c730*/  SHF.R.S32.HI R100, RZ, 0x1f, R234 ;  /* 0x0000001fff647819 */ /* 0x000fe200000114ea */
        /* <DEDUP_REMOVED lines=18> */
[----:B------:R-:W-:Y:S02]  /*c860*/  ULDC UR4, c[0x0][0xac8] ;  /* 0x0002b20000047ab9 */ /* 0x000fe40000000800 */
[----:B-----5:R-:W-:Y:S02]  /*c870*/  ISETP.GE.AND P3, PT, R106, UR4, PT ;  /* 0x000000046a007c0c */ /* 0x020fe4000bf66270 */
[----:B------:R-:W-:Y:S02]  /*c880*/  ISETP.GE.AND P2, PT, R108, UR4, PT ;  /* 0x000000046c007c0c */ /* 0x000fe4000bf46270 */
[----:B------:R-:W-:Y:S02]  /*c890*/  ISETP.GE.AND P1, PT, R104, UR4, PT ;  /* 0x0000000468007c0c */ /* 0x000fe4000bf26270 */
[----:B------:R-:W-:Y:S02]  /*c8a0*/  ISETP.GE.AND P0, PT, R237, UR4, PT ;  /* 0x00000004ed007c0c */ /* 0x000fe4000bf06270 */
[----:B------:R-:W-:-:S05]  /*c8b0*/  ISETP.GE.AND P4, PT, R236, UR4, PT ;  /* 0x00000004ec007c0c */ /* 0x000fca000bf86270 */
[-C--:B-1----:R-:W-:Y:S02]  /*c8c0*/  @!P3 LEA R6, P5, R106, R4.reuse, 0x2 ;  /* 0x000000046a06b211 */ /* 0x082fe400078a10ff */
[----:B0-2---:R-:W-:Y:S02]  /*c8d0*/  @!P2 IMAD.WIDE R2, R108, 0x4, R4 ;  /* 0x000000046c02a825 */ /* 0x005fe400078e0204 */
[----:B------:R-:W-:Y:S02]  /*c8e0*/  @!P3 LEA.HI.X R7, R106, R5, R107, 0x2, P5 ;  /* 0x000000056a07b211 */ /* 0x000fe400028f146b */
[-C--:B------:R-:W-:Y:S01]  /*c8f0*/  @!P1 LEA R8, P6, R104, R4.reuse, 0x2 ;  /* 0x0000000468089211 */ /* 0x080fe200078c10ff */
[----:B------:R0:W-:Y:S01]  /*c900*/  @!P2 ST.E.64 desc[UR50][R2.64], R92 ;  /* 0x0000005c0200a985 */ /* 0x0001e2000c101b32 */
[----:B------:R-:W-:Y:S02]  /*c910*/  ISETP.GE.AND P2, PT, R235, UR4, PT ;  /* 0x00000004eb007c0c */ /* 0x000fe4000bf46270 */
[----:B------:R-:W-:Y:S01]  /*c920*/  @!P0 LEA R10, P5, R237, R4, 0x2 ;  /* 0x00000004ed0a8211 */ /* 0x000fe200078a10ff */
[----:B------:R1:W-:Y:S01]  /*c930*/  @!P3 ST.E.64 desc[UR50][R6.64], R90 ;  /* 0x0000005a0600b985 */ /* 0x0003e2000c101b32 */
[----:B------:R-:W-:-:S02]  /*c940*/  ISETP.GE.AND P3, PT, R234, UR4, PT ;  /* 0x00000004ea007c0c */ /* 0x000fc4000bf66270 */
[-C--:B------:R-:W-:Y:S02]  /*c950*/  @!P1 LEA.HI.X R9, R104, R5.reuse, R105, 0x2, P6 ;  /* 0x0000000568099211 */ /* 0x080fe400030f1469 */
[----:B------:R-:W-:-:S03]  /*c960*/  @!P0 LEA.HI.X R11, R237, R5, R103, 0x2, P5 ;  /* 0x00000005ed0b8211 */ /* 0x000fc600028f1467 */
[----:B------:R2:W-:Y:S01]  /*c970*/  @!P1 ST.E.64 desc[UR50][R8.64], R88 ;  /* 0x0000005808009985 */ /* 0x0005e2000c101b32 */
[----:B0-----:R-:W-:-:S03]  /*c980*/  @!P4 LEA R2, P1, R236, R4, 0x2 ;  /* 0x00000004ec02c211 */ /* 0x001fc600078210ff */
[----:B------:R0:W-:Y:S01]  /*c990*/  @!P0 ST.E.64 desc[UR50][R10.64], R86 ;  /* 0x000000560a008985 */ /* 0x0001e2000c101b32 */
[----:B------:R-:W-:Y:S02]  /*c9a0*/  ISETP.GE.AND P0, PT, R233, UR4, PT ;  /* 0x00000004e9007c0c */ /* 0x000fe4000bf06270 */
[-C--:B------:R-:W-:Y:S02]  /*c9b0*/  @!P4 LEA.HI.X R3, R236, R5.reuse, R102, 0x2, P1 ;  /* 0x00000005ec03c211 */ /* 0x080fe400008f1466 */
[CC--:B------:R-:W-:Y:S02]  /*c9c0*/  @!P2 LEA R12, P6, R235.reuse, R4.reuse, 0x2 ;  /* 0x00000004eb0ca211 */ /* 0x0c0fe400078c10ff */
[----:B------:R-:W-:Y:S01]  /*c9d0*/  ISETP.GE.AND P1, PT, R232, UR4, PT ;  /* 0x00000004e8007c0c */ /* 0x000fe2000bf26270 */
[----:B------:R3:W-:Y:S01]  /*c9e0*/  @!P4 ST.E.64 desc[UR50][R2.64], R84 ;  /* 0x000000540200c985 */ /* 0x0007e2000c101b32 */
[----:B------:R-:W-:Y:S02]  /*c9f0*/  @!P3 LEA R14, P5, R234, R4, 0x2 ;  /* 0x00000004ea0eb211 */ /* 0x000fe400078a10ff */
[----:B------:R-:W-:-:S02]  /*ca00*/  @!P2 LEA.HI.X R13, R235, R5, R101, 0x2, P6 ;  /* 0x00000005eb0da211 */ /* 0x000fc400030f1465 */
[----:B------:R-:W-:Y:S02]  /*ca10*/  ISETP.GE.AND P4, PT, R231, UR4, PT ;  /* 0x00000004e7007c0c */ /* 0x000fe4000bf86270 */
[----:B------:R-:W-:Y:S01]  /*ca20*/  @!P3 LEA.HI.X R15, R234, R5, R100, 0x2, P5 ;  /* 0x00000005ea0fb211 */ /* 0x000fe200028f1464 */
[----:B------:R4:W-:Y:S01]  /*ca30*/  @!P2 ST.E.64 desc[UR50][R12.64], R82 ;  /* 0x000000520c00a985 */ /* 0x0009e2000c101b32 */
[----:B-1----:R-:W-:-:S03]  /*ca40*/  @!P0 LEA R6, P2, R233, R4, 0x2 ;  /* 0x00000004e9068211 */ /* 0x002fc600078410ff */
[----:B------:R-:W-:Y:S01]  /*ca50*/  @!P3 ST.E.64 desc[UR50][R14.64], R80 ;  /* 0x000000500e00b985 */ /* 0x000fe2000c101b32 */
[----:B------:R-:W-:Y:S02]  /*ca60*/  ISETP.GE.AND P3, PT, R230, UR4, PT ;  /* 0x00000004e6007c0c */ /* 0x000fe4000bf66270 */
[CC--:B--2---:R-:W-:Y:S02]  /*ca70*/  @!P1 LEA R8, P5, R232.reuse, R4.reuse, 0x2 ;  /* 0x00000004e8089211 */ /* 0x0c4fe400078a10ff */
[-C--:B------:R-:W-:Y:S02]  /*ca80*/  @!P0 LEA.HI.X R7, R233, R5.reuse, R99, 0x2, P2 ;  /* 0x00000005e9078211 */ /* 0x080fe400010f1463 */
[----:B------:R-:W-:Y:S02]  /*ca90*/  ISETP.GE.AND P2, PT, R229, UR4, PT ;  /* 0x00000004e5007c0c */ /* 0x000fe4000bf46270 */
[----:B0-----:R-:W-:Y:S01]  /*caa0*/  @!P4 LEA R10, P6, R231, R4, 0x2 ;  /* 0x00000004e70ac211 */ /* 0x001fe200078c10ff */
[----:B------:R0:W-:Y:S01]  /*cab0*/  @!P0 ST.E.64 desc[UR50][R6.64], R78 ;  /* 0x0000004e06008985 */ /* 0x0001e2000c101b32 */
[----:B------:R-:W-:-:S02]  /*cac0*/  @!P1 LEA.HI.X R9, R232, R5, R98, 0x2, P5 ;  /* 0x00000005e8099211 */ /* 0x000fc400028f1462 */
[-C--:B------:R-:W-:Y:S02]  /*cad0*/  @!P4 LEA.HI.X R11, R231, R5.reuse, R97, 0x2, P6 ;  /* 0x00000005e70bc211 */ /* 0x080fe400030f1461 */
[----:B------:R-:W-:Y:S01]  /*cae0*/  ISETP.GE.AND P0, PT, R228, UR4, PT ;  /* 0x00000004e4007c0c */ /* 0x000fe2000bf06270 */
[----:B------:R1:W-:Y:S01]  /*caf0*/  @!P1 ST.E.64 desc[UR50][R8.64], R76 ;  /* 0x0000004c08009985 */ /* 0x0003e2000c101b32 */
[C---:B---3--:R-:W-:Y:S02]  /*cb00*/  @!P3 LEA R2, P1, R230.reuse, R4, 0x2 ;  /* 0x00000004e602b211 */ /* 0x048fe400078210ff */
[----:B------:R-:W-:Y:S01]  /*cb10*/  ISETP.GE.AND P5, PT, R23, UR4, PT ;  /* 0x0000000417007c0c */ /* 0x000fe2000bfa6270 */
[----:B------:R2:W-:Y:S01]  /*cb20*/  @!P4 ST.E.64 desc[UR50][R10.64], R74 ;  /* 0x0000004a0a00c985 */ /* 0x0005e2000c101b32 */
[----:B------:R-:W-:Y:S02]  /*cb30*/  @!P3 LEA.HI.X R3, R230, R5, R96, 0x2, P1 ;  /* 0x00000005e603b211 */ /* 0x000fe400008f1460 */
[----:B------:R-:W-:-:S02]  /*cb40*/  ISETP.GE.AND P4, PT, R22, UR4, PT ;  /* 0x0000000416007c0c */ /* 0x000fc4000bf86270 */
[----:B------:R-:W-:Y:S01]  /*cb50*/  ISETP.GE.AND P1, PT, R19, UR4, PT ;  /* 0x0000000413007c0c */ /* 0x000fe2000bf26270 */
[----:B------:R3:W-:Y:S01]  /*cb60*/  @!P3 ST.E.64 desc[UR50][R2.64], R72 ;  /* 0x000000480200b985 */ /* 0x0007e2000c101b32 */
[CC--:B----4-:R-:W-:Y:S02]  /*cb70*/  @!P2 LEA R12, P6, R229.reuse, R4.reuse, 0x2 ;  /* 0x00000004e50ca211 */ /* 0x0d0fe400078c10ff */
        /* <DEDUP_REMOVED lines=14> */
.L_x_6137:
[----:B------:R-:W-:Y:S05]  /*cc60*/  BSYNC B1 ;  /* 0x0000000000017941 */ /* 0x000fea0003800000 */
.L_x_6136:
[----:B------:R-:W-:Y:S01]  /*cc70*/  ISETP.GE.AND P0, PT, R25, R30, PT ;  /* 0x0000001e1900720c */ /* 0x000fe20003f06270 */
[----:B--23--:R2:W3:Y:S04]  /*cc80*/  SHFL.IDX PT, R5, R20, 0x1, 0x1c1f ;  /* 0x003c1f0014057f89 */ /* 0x00c4e800000e0000 */
[----:B-1----:R2:W1:Y:S08]  /*cc90*/  SHFL.IDX PT, R4, R0, 0x1, 0x1c1f ;  /* 0x003c1f0000047f89 */ /* 0x00247000000e0000 */
[----:B--2---:R-:W-:Y:S05]  /*cca0*/  @P0 BRA `(.L_x_6135) ;  /* 0x0000001000380947 */ /* 0x004fea0003800000 */
[----:B------:R-:W-:Y:S02]  /*ccb0*/  ULDC UR4, c[0x0][0xac8] ;  /* 0x0002b20000047ab9 */ /* 0x000fe40000000800 */
[----:B-----5:R-:W-:Y:S02]  /*ccc0*/  ISETP.GE.AND P1, PT, R106, UR4, PT ;  /* 0x000000046a007c0c */ /* 0x020fe4000bf26270 */
[----:B------:R-:W-:Y:S02]  /*ccd0*/  ISETP.GE.AND P6, PT, R108, UR4, PT ;  /* 0x000000046c007c0c */ /* 0x000fe4000bfc6270 */
[----:B------:R-:W-:Y:S02]  /*cce0*/  ISETP.GE.AND P0, PT, R104, UR4, PT ;  /* 0x0000000468007c0c */ /* 0x000fe4000bf06270 */
[----:B------:R-:W-:Y:S02]  /*ccf0*/  ISETP.GE.AND P2, PT, R237, UR4, PT ;  /* 0x00000004ed007c0c */ /* 0x000fe4000bf46270 */
[----:B------:R-:W-:-:S05]  /*cd00*/  ISETP.GE.AND P3, PT, R236, UR4, PT ;  /* 0x00000004ec007c0c */ /* 0x000fca000bf66270 */
[-C--:B-1----:R-:W-:Y:S02]  /*cd10*/  @!P1 LEA R6, P4, R106, R4.reuse, 0x2 ;  /* 0x000000046a069211 */ /* 0x082fe400078810ff */
[----:B0--3--:R-:W-:Y:S02]  /*cd20*/  @!P6 IMAD.WIDE R2, R108, 0x4, R4 ;  /* 0x000000046c02e825 */ /* 0x009fe400078e0204 */
[-C--:B------:R-:W-:Y:S02]  /*cd30*/  @!P1 LEA.HI.X R7, R106, R5.reuse, R107, 0x2, P4 ;  /* 0x000000056a079211 */ /* 0x080fe400020f146b */
[----:B------:R-:W-:Y:S01]  /*cd40*/  ISETP.GE.AND P4, PT, R235, UR4, PT ;  /* 0x00000004eb007c0c */ /* 0x000fe2000bf86270 */
[----:B------:R0:W-:Y:S01]  /*cd50*/  @!P6 ST.E.64 desc[UR50][R2.64], R34 ;  /* 0x000000220200e985 */ /* 0x0001e2000c101b32 */
[-C--:B------:R-:W-:Y:S02]  /*cd60*/  @!P0 LEA R8, P5, R104, R4.reuse, 0x2 ;  /* 0x0000000468088211 */ /* 0x080fe400078a10ff */
[----:B------:R-:W-:Y:S01]  /*cd70*/  @!P3 LEA R12, P6, R236, R4, 0x2 ;  /* 0x00000004ec0cb211 */ /* 0x000fe200078c10ff */
[----:B------:R1:W-:Y:S01]  /*cd80*/  @!P1 ST.E.64 desc[UR50][R6.64], R36 ;  /* 0x0000002406009985 */ /* 0x0003e2000c101b32 */
[----:B------:R-:W-:-:S02]  /*cd90*/  @!P0 LEA.HI.X R9, R104, R5, R105, 0x2, P5 ;  /* 0x0000000568098211 */ /* 0x000fc400028f1469 */
[CC--:B------:R-:W-:Y:S02]  /*cda0*/  @!P2 LEA R10, P1, R237.reuse, R4.reuse, 0x2 ;  /* 0x00000004ed0aa211 */ /* 0x0c0fe400078210ff */
        /* <DEDUP_REMOVED lines=9> */
[----:B------:R4:W-:Y:S02]  /*ce40*/  @!P3 ST.E.64 desc[UR50][R12.64], R42 ;  /* 0x0000002a0c00b985 */ /* 0x0009e4000c101b32 */
[CC--:B0-----:R-:W-:Y:S02]  /*ce50*/  @!P0 LEA R2, P3, R234.reuse, R4.reuse, 0x2 ;  /* 0x00000004ea028211 */ /* 0x0c1fe400078610ff */
[----:B------:R-:W-:Y:S01]  /*ce60*/  @!P4 ST.E.64 desc[UR50][R14.64], R44 ;  /* 0x0000002c0e00c985 */ /* 0x000fe2000c101b32 */
[----:B------:R-:W-:Y:S02]  /*ce70*/  ISETP.GE.AND P4, PT, R231, UR4, PT ;  /* 0x00000004e7007c0c */ /* 0x000fe4000bf86270 */
[----:B-1----:R-:W-:Y:S02]  /*ce80*/  @!P1 LEA R6, P5, R233, R4, 0x2 ;  /* 0x00000004e9069211 */ /* 0x002fe400078a10ff */
[----:B------:R-:W-:-:S02]  /*ce90*/  @!P0 LEA.HI.X R3, R234, R5, R100, 0x2, P3 ;  /* 0x00000005ea038211 */ /* 0x000fc400018f1464 */
[----:B------:R-:W-:Y:S02]  /*cea0*/  ISETP.GE.AND P3, PT, R230, UR4, PT ;  /* 0x00000004e6007c0c */ /* 0x000fe4000bf66270 */
[CC--:B--2---:R-:W-:Y:S01]  /*ceb0*/  @!P2 LEA R8, P6, R232.reuse, R4.reuse, 0x2 ;  /* 0x00000004e808a211 */ /* 0x0c4fe200078c10ff */
[----:B------:R0:W-:Y:S01]  /*cec0*/  @!P0 ST.E.64 desc[UR50][R2.64], R46 ;  /* 0x0000002e02008985 */ /* 0x0001e2000c101b32 */
[-C--:B------:R-:W-:Y:S02]  /*ced0*/  @!P1 LEA.HI.X R7, R233, R5.reuse, R99, 0x2, P5 ;  /* 0x00000005e9079211 */ /* 0x080fe400028f1463 */
[----:B------:R-:W-:Y:S02]  /*cee0*/  @!P2 LEA.HI.X R9, R232, R5, R98, 0x2, P6 ;  /* 0x00000005e809a211 */ /* 0x000fe400030f1462 */
[----:B------:R-:W-:Y:S01]  /*cef0*/  ISETP.GE.AND P0, PT, R229, UR4, PT ;  /* 0x00000004e5007c0c */ /* 0x000fe2000bf06270 */
[----:B------:R1:W-:Y:S01]  /*cf00*/  @!P1 ST.E.64 desc[UR50][R6.64], R48 ;  /* 0x0000003006009985 */ /* 0x0003e2000c101b32 */
[----:B---3--:R-:W-:-:S02]  /*cf10*/  @!P4 LEA R10, P1, R231, R4, 0x2 ;  /* 0x00000004e70ac211 */ /* 0x008fc400078210ff */
[----:B------:R-:W-:Y:S01]  /*cf20*/  ISETP.GE.AND P5, PT, R228, UR4, PT ;  /* 0x00000004e4007c0c */ /* 0x000fe2000bfa6270 */
[----:B------:R2:W-:Y:S01]  /*cf30*/  @!P2 ST.E.64 desc[UR50][R8.64], R50 ;  /* 0x000000320800a985 */ /* 0x0005e2000c101b32 */
[----:B------:R-:W-:Y:S02]  /*cf40*/  @!P4 LEA.HI.X R11, R231, R5, R97, 0x2, P1 ;  /* 0x00000005e70bc211 */ /* 0x000fe400008f1461 */
[----:B------:R-:W-:Y:S02]  /*cf50*/  ISETP.GE.AND P2, PT, R23, UR4, PT ;  /* 0x0000000417007c0c */ /* 0x000fe4000bf46270 */
[----:B------:R-:W-:Y:S01]  /*cf60*/  ISETP.GE.AND P1, PT, R22, UR4, PT ;  /* 0x0000000416007c0c */ /* 0x000fe2000bf26270 */
[----:B------:R3:W-:Y:S01]  /*cf70*/  @!P4 ST.E.64 desc[UR50][R10.64], R52 ;  /* 0x000000340a00c985 */ /* 0x0007e2000c101b32 */
[-C--:B----4-:R-:W-:Y:S02]  /*cf80*/  @!P3 LEA R12, P6, R230, R4.reuse, 0x2 ;  /* 0x00000004e60cb211 */ /* 0x090fe400078c10ff */
[----:B0-----:R-:W-:-:S02]  /*cf90*/  @!P0 LEA R2, P4, R229, R4, 0x2 ;  /* 0x00000004e5028211 */ /* 0x001fc400078810ff */
        /* <DEDUP_REMOVED lines=15> */
[----:B---3--:R-:W-:-:S04]  /*d090*/  LEA R2, P0, R19, R4, 0x2 ;  /* 0x0000000413027211 */ /* 0x008fc800078010ff */
[----:B------:R-:W-:-:S05]  /*d0a0*/  LEA.HI.X R3, R19, R5, R21, 0x2, P0 ;  /* 0x0000000513037211 */ /* 0x000fca00000f1415 */
[----:B------:R0:W-:Y:S01]  /*d0b0*/  ST.E.64 desc[UR50][R2.64], R32 ;  /* 0x0000002002007985 */ /* 0x0001e2000c101b32 */
[----:B------:R-:W-:Y:S05]  /*d0c0*/  BRA `(.L_x_6135) ;  /* 0x0000000c00307947 */ /* 0x000fea0003800000 */
.L_x_6126:
        /* <DEDUP_REMOVED lines=31> */
.L_x_6138:
[----:B------:R-:W-:Y:S01]  /*d2c0*/  USEL UR36, UR36, URZ, !UP0 ;  /* 0x0000003f24247287 */ /* 0x000fe2000c000000 */
[----:B------:R-:W-:Y:S01]  /*d2d0*/  BSSY B1, `(.L_x_6139) ;  /* 0x0000038000017945 */ /* 0x000fe20003800000 */
[----:B------:R-:W-:-:S03]  /*d2e0*/  USEL UR37, UR37, URZ, !UP0 ;  /* 0x0000003f25257287 */ /* 0x000fc6000c000000 */
[----:B------:R-:W-:Y:S09]  /*d2f0*/  @P0 BRA `(.L_x_6140) ;  /* 0x0000000000d40947 */ /* 0x000ff20003800000 */
[----:B------:R-:W0:Y:S01]  /*d300*/  LDC R9, c[0x0][0xbe8] ;  /* 0x0002fa00ff097b82 */ /* 0x000e220000000800 */
[----:B------:R-:W-:-:S04]  /*d310*/  IMAD.U32 R2, RZ, RZ, UR43 ;  /* 0x0000002bff027e24 */ /* 0x000fc8000f8e00ff */
[----:B------:R-:W-:-:S04]  /*d320*/  IMAD R2, R2, 0x80, R7 ;  /* 0x0000008002027824 */ /* 0x000fc800078e0207 */
[----:B------:R-:W-:Y:S02]  /*d330*/  VIADD R4, R2, 0xffffff80 ;  /* 0xffffff8002047836 */ /* 0x000fe40000000000 */
        /* <DEDUP_REMOVED lines=13> */
[----:B------:R-:W-:Y:S01]  /*d410*/  UIMAD UR7, UR11, UR36, URZ ;  /* 0x000000240b0772a4 */ /* 0x000fe2000f8e023f */
[----:B------:R-:W1:Y:S01]  /*d420*/  @P0 LDC R7, c[0x0][0xbf0] ;  /* 0x0002fc00ff070b82 */ /* 0x000e620000000800 */
[----:B------:R-:W-:Y:S02]  /*d430*/  UIMAD.WIDE.U32 UR14, UR8, UR42, URZ ;  /* 0x0000002a080e72a5 */ /* 0x000fe4000f8e003f */
        /* <DEDUP_REMOVED lines=12> */
[----:B------:R-:W-:Y:S01]  /*d500*/  UIADD3.X UR7, UR7, UR11, UR16, UP0, UP1 ;  /* 0x0000000b07077290 */ /* 0x000fe200087e2410 */
[----:B-1----:R-:W-:Y:S01]  /*d510*/  @P0 SHF.R.U32.HI R5, RZ, R7, R2 ;  /* 0x00000007ff050219 */ /* 0x002fe20000011602 */
[----:B------:R-:W-:Y:S01]  /*d520*/  IMAD.U32 R2, RZ, RZ, UR20 ;  /* 0x00000014ff027e24 */ /* 0x000fe2000f8e00ff */
[----:B------:R-:W-:Y:S01]  /*d530*/  ULDC.64 UR8, c[0x0][UR17+0x210] ;  /* 0x0000840011087abb */ /* 0x000fe20008000a00 */
[----:B------:R-:W-:Y:S01]  /*d540*/  ULDC.64 UR10, c[0x0][0xba8] ;  /* 0x0002ea00000a7ab9 */ /* 0x000fe20000000a00 */
[----:B------:R-:W-:Y:S01]  /*d550*/  @!UP2 ULDC UR10, c[0x0][0xb50] ;  /* 0x0002d400000aaab9 */ /* 0x000fe20000000800 */
[--C-:B------:R-:W-:Y:S01]  /*d560*/  IMAD.MOV R7, RZ, RZ, -R5.reuse ;  /* 0x000000ffff077224 */ /* 0x100fe200078e0a05 */
[----:B------:R-:W-:Y:S01]  /*d570*/  IADD3 R2, P0, P1, R5, UR14, R2 ;  /* 0x0000000e05027c10 */ /* 0x000fe2000f91e002 */
[----:B------:R-:W-:Y:S01]  /*d580*/  @!UP2 ULDC UR11, c[0x0][0xb54] ;  /* 0x0002d500000baab9 */ /* 0x000fe20000000800 */
[----:B------:R-:W-:Y:S01]  /*d590*/  SHF.R.S32.HI R5, RZ, 0x1f, R5 ;  /* 0x0000001fff057819 */ /* 0x000fe20000011405 */
[----:B------:R-:W-:-:S03]  /*d5a0*/  IMAD R7, R9, R7, R4 ;  /* 0x0000000709077224 */ /* 0x000fc600078e0204 */
[----:B------:R-:W-:Y:S01]  /*d5b0*/  IADD3.X R3, R5, UR7, R6, P0, P1 ;  /* 0x0000000705037c10 */ /* 0x000fe200087e2406 */
[C---:B------:R-:W-:Y:S01]  /*d5c0*/  IMAD R9, R7.reuse, UR9, RZ ;  /* 0x0000000907097c24 */ /* 0x040fe2000f8e02ff */
[----:B------:R-:W-:Y:S01]  /*d5d0*/  SHF.R.S32.HI R4, RZ, 0x1f, R7 ;  /* 0x0000001fff047819 */ /* 0x000fe20000011407 */
[----:B------:R-:W-:-:S04]  /*d5e0*/  IMAD.WIDE.U32 R2, R7, UR8, R2 ;  /* 0x0000000807027c25 */ /* 0x000fc8000f8e0002 */
[----:B------:R-:W-:Y:S01]  /*d5f0*/  IMAD R9, R4, UR8, R9 ;  /* 0x0000000804097c24 */ /* 0x000fe2000f8e0209 */
[----:B------:R-:W-:-:S03]  /*d600*/  LEA R4, P0, R2, UR10, 0x2 ;  /* 0x0000000a02047c11 */ /* 0x000fc6000f8010ff */
[----:B------:R-:W-:-:S05]  /*d610*/  IMAD.IADD R3, R3, 0x1, R9 ;  /* 0x0000000103037824 */ /* 0x000fca00078e0209 */
[----:B------:R-:W-:Y:S01]  /*d620*/  LEA.HI.X R5, R2, UR11, R3, 0x2, P0 ;  /* 0x0000000b02057c11 */ /* 0x000fe200080f1403 */
[----:B------:R-:W-:-:S05]  /*d630*/  IMAD.MOV.U32 R3, RZ, RZ, -0x800000 ;  /* 0xff800000ff037424 */ /* 0x000fca00078e00ff */
[----:B------:R0:W-:Y:S02]  /*d640*/  STG.E desc[UR50][R4.64], R3 ;  /* 0x0000000304007986 */ /* 0x0001e4000c101932 */
.L_x_6140:
[----:B------:R-:W-:Y:S05]  /*d650*/  BSYNC B1 ;  /* 0x0000000000017941 */ /* 0x000fea0003800000 */
.L_x_6139:
[----:B------:R-:W-:-:S06]  /*d660*/  UISETP.GT.AND UP0, UPT, UR45, 0x1, UPT ;  /* 0x000000012d00788c */ /* 0x000fcc000bf04270 */
[----:B------:R-:W-:-:S13]  /*d670*/  PLOP3.LUT P0, PT, PT, PT, UP0, 0x80, 0x0 ;  /* 0x000000000000781c */ /* 0x000fda0003f0f008 */
[----:B------:R-:W-:Y:S05]  /*d680*/  @P0 BRA `(.L_x_6135) ;  /* 0x0000000400c00947 */ /* 0x000fea0003800000 */
[----:B------:R-:W1:Y:S01]  /*d690*/  LDC R11, c[0x0][0xbe8] ;  /* 0x0002fa00ff0b7b82 */ /* 0x000e620000000800 */
[----:B------:R-:W-:Y:S01]  /*d6a0*/  SHF.R.S32.HI R8, RZ, 0x1f, R10 ;  /* 0x0000001fff087819 */ /* 0x000fe2000001140a */
[----:B------:R-:W-:Y:S01]  /*d6b0*/  ULDC.64 UR10, c[0x0][0xaa0] ;  /* 0x0002a800000a7ab9 */ /* 0x000fe20000000a00 */
[----:B0-----:R-:W-:Y:S01]  /*d6c0*/  IMAD.U32 R5, RZ, RZ, UR43 ;  /* 0x0000002bff057e24 */ /* 0x001fe2000f8e00ff */
[----:B------:R-:W-:Y:S01]  /*d6d0*/  UIMAD UR7, UR16, UR10, URZ ;  /* 0x0000000a100772a4 */ /* 0x000fe2000f8e023f */
[----:B------:R-:W-:Y:S01]  /*d6e0*/  LEA.HI R8, R8, R10, RZ, 0x3 ;  /* 0x0000000a08087211 */ /* 0x000fe200078f18ff */
[----:B------:R-:W-:Y:S01]  /*d6f0*/  UIMAD.WIDE.U32 UR8, UR4, UR10, URZ ;  /* 0x0000000a040872a5 */ /* 0x000fe2000f8e003f */
[----:B------:R-:W-:Y:S01]  /*d700*/  BSSY B1, `(.L_x_6141) ;  /* 0x000003e000017945 */ /* 0x000fe20003800000 */
[----:B------:R-:W-:Y:S01]  /*d710*/  UIMAD UR7, UR4, UR11, UR7 ;  /* 0x0000000b040772a4 */ /* 0x000fe2000f8e0207 */
[----:B------:R-:W-:Y:S02]  /*d720*/  SHF.R.S32.HI R8, RZ, 0x3, R8 ;  /* 0x00000003ff087819 */ /* 0x000fe40000011408 */
[----:B------:R-:W-:Y:S01]  /*d730*/  ULDC.64 UR10, c[0x0][0xae8] ;  /* 0x0002ba00000a7ab9 */ /* 0x000fe20000000a00 */
[----:B------:R-:W-:Y:S01]  /*d740*/  UIADD3 UR9, UR9, UR7, URZ ;  /* 0x0000000709097290 */ /* 0x000fe2000fffe03f */
[----:B------:R-:W-:Y:S01]  /*d750*/  SHF.R.S32.HI R10, RZ, 0x1f, R17 ;  /* 0x0000001fff0a7819 */ /* 0x000fe20000011411 */
[----:B------:R-:W-:Y:S01]  /*d760*/  IMAD R2, R18, 0x20, R8 ;  /* 0x0000002012027824 */ /* 0x000fe200078e0208 */
[----:B------:R-:W-:Y:S01]  /*d770*/  SHF.R.S32.HI R12, RZ, 0x1f, R16 ;  /* 0x0000001fff0c7819 */ /* 0x000fe20000011410 */
[----:B------:R-:W-:-:S02]  /*d780*/  UIMAD.WIDE.U32 UR8, UR42, UR10, UR8 ;  /* 0x0000000a2a0872a5 */ /* 0x000fc4000f8e0008 */
[----:B------:R-:W-:Y:S02]  /*d790*/  IMAD R6, R5, 0x80, R2 ;  /* 0x0000008005067824 */ /* 0x000fe400078e0202 */
[----:B------:R-:W-:Y:S02]  /*d7a0*/  UIMAD UR9, UR42, UR11, UR9 ;  /* 0x0000000b2a0972a4 */ /* 0x000fe4000f8e0209 */
[----:B------:R-:W-:Y:S01]  /*d7b0*/  IMAD.MOV.U32 R5, RZ, RZ, R6 ;  /* 0x000000ffff057224 */ /* 0x000fe200078e0006 */
        /* <DEDUP_REMOVED lines=26> */
[----:B-----5:R-:W-:Y:S02]  /*d960*/  IMAD R11, R0, R11, RZ ;  /* 0x0000000b000b7224 */ /* 0x020fe400078e02ff */
[----:B------:R-:W-:-:S02]  /*d970*/  IMAD R5, R7, UR9, R4 ;  /* 0x0000000907057c24 */ /* 0x000fc4000f8e0204 */
[----:B------:R-:W-:Y:S01]  /*d980*/  IMAD.WIDE.U32 R2, R7, UR8, R2 ;  /* 0x0000000807027c25 */ /* 0x000fe2000f8e0002 */
[C---:B------:R-:W-:Y:S01]  /*d990*/  ISETP.GE.AND P2, PT, R6.reuse, R11, PT ;  /* 0x0000000b0600720c */ /* 0x040fe20003f46270 */
[----:B------:R-:W-:Y:S02]  /*d9a0*/  ULDC.64 UR8, c[0x0][0xa80] ;  /* 0x0002a00000087ab9 */ /* 0x000fe40000000a00 */
[----:B------:R-:W-:Y:S01]  /*d9b0*/  VIADD R0, R6, 0x20 ;  /* 0x0000002006007836 */ /* 0x000fe20000000000 */
[----:B------:R-:W-:Y:S01]  /*d9c0*/  LEA R4, P3, R2, UR8, 0x1 ;  /* 0x0000000802047c11 */ /* 0x000fe2000f8608ff */
[----:B------:R-:W-:-:S03]  /*d9d0*/  IMAD.IADD R3, R3, 0x1, R5 ;  /* 0x0000000103037824 */ /* 0x000fc600078e0205 */
[-C--:B------:R-:W-:Y:S01]  /*d9e0*/  ISETP.GE.AND P1, PT, R0, R11.reuse, PT ;  /* 0x0000000b0000720c */ /* 0x080fe20003f26270 */
[----:B------:R-:W-:Y:S01]  /*d9f0*/  VIADD R0, R6, 0x40 ;  /* 0x0000004006007836 */ /* 0x000fe20000000000 */
[----:B------:R-:W-:Y:S02]  /*da00*/  LEA.HI.X R5, R2, UR9, R3, 0x1, P3 ;  /* 0x0000000902057c11 */ /* 0x000fe400098f0c03 */
[----:B------:R0:W1:Y:S02]  /*da10*/  SHFL.IDX PT, R2, R4, RZ, 0x181f ;  /* 0x00181fff04027589 */ /* 0x00006400000e0000 */
[----:B------:R-:W-:Y:S02]  /*da20*/  ISETP.GE.AND P0, PT, R0, R11, PT ;  /* 0x0000000b0000720c */ /* 0x000fe40003f06270 */
[----:B------:R0:W2:Y:S01]  /*da30*/  SHFL.IDX PT, R0, R5, RZ, 0x181f ;  /* 0x00181fff05007589 */ /* 0x0000a200000e0000 */
[----:B------:R-:W-:Y:S10]  /*da40*/  @P2 BRA `(.L_x_6142) ;  /* 0x0000000000242947 */ /* 0x000ff40003800000 */
[----:B------:R-:W-:Y:S02]  /*da50*/  ULDC UR4, c[0x0][0xac8] ;  /* 0x0002b20000047ab9 */ /* 0x000fe40000000800 */
[----:B------:R-:W-:Y:S02]  /*da60*/  ISETP.GE.AND P4, PT, R16, UR4, PT ;  /* 0x0000000410007c0c */ /* 0x000fe4000bf86270 */
[----:B------:R-:W-:-:S11]  /*da70*/  ISETP.GE.AND P5, PT, R17, UR4, PT ;  /* 0x0000000411007c0c */ /* 0x000fd6000bfa6270 */
[CC--:B-1----:R-:W-:Y:S02]  /*da80*/  @!P4 LEA R8, P2, R16.reuse, R2.reuse, 0x1 ;  /* 0x000000021008c211 */ /* 0x0c2fe400078408ff */
[C---:B------:R-:W-:Y:S02]  /*da90*/  @!P5 LEA R2, P3, R17.reuse, R2, 0x1 ;  /* 0x000000021102d211 */ /* 0x040fe400078608ff */
[-C--:B--2---:R-:W-:Y:S02]  /*daa0*/  @!P4 LEA.HI.X R9, R16, R0.reuse, R12, 0x1, P2 ;  /* 0x000000001009c211 */ /* 0x084fe400010f0c0c */
[----:B------:R-:W-:-:S03]  /*dab0*/  @!P5 LEA.HI.X R3, R17, R0, R10, 0x1, P3 ;  /* 0x000000001103d211 */ /* 0x000fc600018f0c0a */
[----:B------:R3:W-:Y:S04]  /*dac0*/  @!P4 ST.E.128 desc[UR50][R8.64], RZ ;  /* 0x000000ff0800c985 */ /* 0x0007e8000c101d32 */
[----:B------:R3:W-:Y:S02]  /*dad0*/  @!P5 ST.E.128 desc[UR50][R2.64], RZ ;  /* 0x000000ff0200d985 */ /* 0x0007e4000c101d32 */
.L_x_6142:
[----:B------:R-:W-:Y:S05]  /*dae0*/  BSYNC B1 ;  /* 0x0000000000017941 */ /* 0x000fea0003800000 */
.L_x_6141:
[----:B--2---:R2:W4:Y:S01]  /*daf0*/  SHFL.IDX PT, R0, R5, 0x1, 0x181f ;  /* 0x00381f0005007f89 */ /* 0x00452200000e0000 */
[----:B------:R-:W-:Y:S03]  /*db00*/  BSSY B1, `(.L_x_6143) ;  /* 0x000000c000017945 */ /* 0x000fe60003800000 */
[----:B-1-3--:R2:W1:Y:S01]  /*db10*/  SHFL.IDX PT, R2, R4, 0x1, 0x181f ;  /* 0x00381f0004027f89 */ /* 0x00a46200000e0000 */
[----:B------:R-:W-:Y:S05]  /*db20*/  @P1 BRA `(.L_x_6144) ;  /* 0x0000000000241947 */ /* 0x000fea0003800000 */
[----:B------:R-:W-:Y:S02]  /*db30*/  ULDC UR4, c[0x0][0xac8] ;  /* 0x0002b20000047ab9 */ /* 0x000fe40000000800 */
[----:B------:R-:W-:Y:S02]  /*db40*/  ISETP.GE.AND P3, PT, R16, UR4, PT ;  /* 0x0000000410007c0c */ /* 0x000fe4000bf66270 */
[----:B------:R-:W-:-:S11]  /*db50*/  ISETP.GE.AND P4, PT, R17, UR4, PT ;  /* 0x0000000411007c0c */ /* 0x000fd6000bf86270 */
[CC--:B-1----:R-:W-:Y:S02]  /*db60*/  @!P3 LEA R8, P1, R16.reuse, R2.reuse, 0x1 ;  /* 0x000000021008b211 */ /* 0x0c2fe400078208ff */
[C---:B------:R-:W-:Y:S02]  /*db70*/  @!P4 LEA R2, P2, R17.reuse, R2, 0x1 ;  /* 0x000000021102c211 */ /* 0x040fe400078408ff */
[-C--:B----4-:R-:W-:Y:S02]  /*db80*/  @!P3 LEA.HI.X R9, R16, R0.reuse, R12, 0x1, P1 ;  /* 0x000000001009b211 */ /* 0x090fe400008f0c0c */
[----:B------:R-:W-:-:S03]  /*db90*/  @!P4 LEA.HI.X R3, R17, R0, R10, 0x1, P2 ;  /* 0x000000001103c211 */ /* 0x000fc600010f0c0a */
[----:B------:R3:W-:Y:S04]  /*dba0*/  @!P3 ST.E.128 desc[UR50][R8.64], RZ ;  /* 0x000000ff0800b985 */ /* 0x0007e8000c101d32 */
[----:B------:R3:W-:Y:S02]  /*dbb0*/  @!P4 ST.E.128 desc[UR50][R2.64], RZ ;  /* 0x000000ff0200c985 */ /* 0x0007e4000c101d32 */
.L_x_6144:
[----:B------:R-:W-:Y:S05]  /*dbc0*/  BSYNC B1 ;  /* 0x0000000000017941 */ /* 0x000fea0003800000 */
.L_x_6143:
[----:B----4-:R4:W0:Y:S01]  /*dbd0*/  SHFL.IDX PT, R0, R5, 0x2, 0x181f ;  /* 0x00581f0005007f89 */ /* 0x01082200000e0000 */
        /* <DEDUP_REMOVED lines=8> */
[-C--:B0-----:R-:W-:Y:S02]  /*dc60*/  @!P2 LEA.HI.X R9, R16, R0.reuse, R12, 0x1, P0 ;  /* 0x000000001009a211 */ /* 0x081fe400000f0c0c */
[----:B------:R-:W-:-:S03]  /*dc70*/  @!P3 LEA.HI.X R3, R17, R0, R10, 0x1, P1 ;  /* 0x000000001103b211 */ /* 0x000fc600008f0c0a */
[----:B------:R3:W-:Y:S04]  /*dc80*/  @!P2 ST.E.128 desc[UR50][R8.64], RZ ;  /* 0x000000ff0800a985 */ /* 0x0007e8000c101d32 */
[----:B------:R3:W-:Y:S02]  /*dc90*/  @!P3 ST.E.128 desc[UR50][R2.64], RZ ;  /* 0x000000ff0200b985 */ /* 0x0007e4000c101d32 */
.L_x_6146:
[----:B------:R-:W-:Y:S05]  /*dca0*/  BSYNC B1 ;  /* 0x0000000000017941 */ /* 0x000fea0003800000 */
.L_x_6145:
[----:B0-----:R-:W-:Y:S01]  /*dcb0*/  VIADD R0, R6, 0x60 ;  /* 0x0000006006007836 */ /* 0x001fe20000000000 */
[----:B--2-4-:R-:W0:Y:S04]  /*dcc0*/  SHFL.IDX PT, R5, R5, 0x3, 0x181f ;  /* 0x00781f0005057f89 */ /* 0x014e2800000e0000 */
[----:B------:R-:W-:Y:S01]  /*dcd0*/  ISETP.GE.AND P0, PT, R0, R11, PT ;  /* 0x0000000b0000720c */ /* 0x000fe20003f06270 */
[----:B-1-3--:R1:W2:-:S12]  /*dce0*/  SHFL.IDX PT, R2, R4, 0x3, 0x181f ;  /* 0x00781f0004027f89 */ /* 0x00a29800000e0000 */
[----:B-1----:R-:W-:Y:S05]  /*dcf0*/  @P0 BRA `(.L_x_6135) ;  /* 0x0000000000240947 */ /* 0x002fea0003800000 */
[----:B------:R-:W-:Y:S02]  /*dd00*/  ULDC UR4, c[0x0][0xac8] ;  /* 0x0002b20000047ab9 */ /* 0x000fe40000000800 */
[----:B------:R-:W-:Y:S02]  /*dd10*/  ISETP.GE.AND P2, PT, R16, UR4, PT ;  /* 0x0000000410007c0c */ /* 0x000fe4000bf46270 */
[----:B------:R-:W-:-:S11]  /*dd20*/  ISETP.GE.AND P3, PT, R17, UR4, PT ;  /* 0x0000000411007c0c */ /* 0x000fd6000bf66270 */
[CC--:B--2---:R-:W-:Y:S02]  /*dd30*/  @!P2 LEA R6, P0, R16.reuse, R2.reuse, 0x1 ;  /* 0x000000021006a211 */ /* 0x0c4fe400078008ff */
[C---:B------:R-:W-:Y:S02]  /*dd40*/  @!P3 LEA R2, P1, R17.reuse, R2, 0x1 ;  /* 0x000000021102b211 */ /* 0x040fe400078208ff */
[-C--:B0-----:R-:W-:Y:S02]  /*dd50*/  @!P2 LEA.HI.X R7, R16, R5.reuse, R12, 0x1, P0 ;  /* 0x000000051007a211 */ /* 0x081fe400000f0c0c */
[----:B------:R-:W-:-:S03]  /*dd60*/  @!P3 LEA.HI.X R3, R17, R5, R10, 0x1, P1 ;  /* 0x000000051103b211 */ /* 0x000fc600008f0c0a */
[----:B------:R0:W-:Y:S04]  /*dd70*/  @!P2 ST.E.128 desc[UR50][R6.64], RZ ;  /* 0x000000ff0600a985 */ /* 0x0001e8000c101d32 */
[----:B------:R0:W-:Y:S02]  /*dd80*/  @!P3 ST.E.128 desc[UR50][R2.64], RZ ;  /* 0x000000ff0200b985 */ /* 0x0001e4000c101d32 */
.L_x_6135:
[----:B------:R-:W-:Y:S05]  /*dd90*/  BSYNC B0 ;  /* 0x0000000000007941 */ /* 0x000fea0003800000 */
.L_x_6125:
[----:B------:R-:W-:Y:S02]  /*dda0*/  ULDC UR4, c[0x0][0xc3c] ;  /* 0x00030f0000047ab9 */ /* 0x000fe40000000800 */
[----:B------:R-:W-:-:S13]  /*ddb0*/  ISETP.GE.AND P0, PT, R31, UR4, PT ;  /* 0x000000041f007c0c */ /* 0x000fda000bf06270 */
[----:B------:R-:W-:Y:S05]  /*ddc0*/  @!P0 BRA `(.L_x_6147) ;  /* 0xffffff3000a88947 */ /* 0x000fea000383ffff */
[----:B------:R-:W-:Y:S05]  /*ddd0*/  EXIT ;  /* 0x000000000000794d */ /* 0x000fea0003800000 */
.L_x_6098:
        /* <DEDUP_REMOVED lines=22> */
.L_x_6148:
        /* <DEDUP_REMOVED lines=44> */
.L_x_6152:
        /* <DEDUP_REMOVED lines=38> */
.L_x_6150:
        /* <DEDUP_REMOVED lines=20> */
.L_x_6153:
        /* <DEDUP_REMOVED lines=56> */
.L_x_6151:
[----:B------:R1:W-:Y:S04]  /*e920*/  STL [R1+0x10], R7 ;  /* 0x0000100701007387 */ /* 0x0003e80000100800 */
[----:B------:R1:W-:Y:S04]  /*e930*/  STL [R1+0x14], RZ ;  /* 0x000014ff01007387 */ /* 0x0003e80000100800 */
[----:B------:R1:W-:Y:S02]  /*e940*/  STL [R1+0x18], RZ ;  /* 0x000018ff01007387 */ /* 0x0003e40000100800 */
.L_x_6154:
        /* <DEDUP_REMOVED lines=11> */
.L_x_6149:
[----:B--2---:R-:W-:Y:S01]  /*ea00*/  IMAD.MOV.U32 R0, RZ, RZ, 0x1 ;  /* 0x00000001ff007424 */ /* 0x004fe200078e00ff */
[----:B------:R-:W-:Y:S01]  /*ea10*/  ULDC UR4, c[0x0][0xc3c] ;  /* 0x00030f0000047ab9 */ /* 0x000fe20000000800 */
[----:B------:R2:W-:Y:S01]  /*ea20*/  STL [R1], RZ ;  /* 0x000000ff01007387 */ /* 0x0005e20000100800 */
        /* <DEDUP_REMOVED lines=16> */
[C---:B------:R-:W-:Y:S01]  /*eb30*/  LOP3.LUT P0, RZ, R6.reuse, 0x4, RZ, 0xc0, !PT ;  /* 0x0000000406ff7812 */ /* 0x040fe2000780c0ff */
[C---:B------:R-:W-:Y:S01]  /*eb40*/  IMAD.SHL.U32 R5, R6.reuse, 0x4, RZ ;  /* 0x0000000406057824 */ /* 0x040fe200078e00ff */
[----:B------:R-:W-:Y:S01]  /*eb50*/  SHF.R.U32.HI R3, RZ, 0x5, R4 ;  /* 0x00000005ff037819 */ /* 0x000fe20000011604 */
[----:B------:R-:W-:Y:S01]  /*eb60*/  IMAD.SHL.U32 R19, R6, 0x80, RZ ;  /* 0x0000008006137824 */ /* 0x000fe200078e00ff */
[----:B0-----:R-:W-:-:S04]  /*eb70*/  LOP3.LUT R2, R0, 0x80, RZ, 0xc0, !PT ;  /* 0x0000008000027812 */ /* 0x001fc800078ec0ff */
[----:B------:R-:W-:-:S04]  /*eb80*/  LOP3.LUT R2, R2, 0x10, R6, 0xf8, !PT ;  /* 0x0000001002027812 */ /* 0x000fc800078ef806 */
[----:B------:R-:W-:Y:S02]  /*eb90*/  LOP3.LUT R5, R2, 0x10, R5, 0x78, !PT ;  /* 0x0000001002057812 */ /* 0x000fe400078e7805 */
[C---:B------:R-:W-:Y:S02]  /*eba0*/  LOP3.LUT R2, R0.reuse, 0x60, RZ, 0xc0, !PT ;  /* 0x0000006000027812 */ /* 0x040fe400078ec0ff */
[----:B------:R-:W-:-:S03]  /*ebb0*/  LOP3.LUT R0, R0, 0x100, RZ, 0xc0, !PT ;  /* 0x0000010000007812 */ /* 0x000fc600078ec0ff */
[----:B------:R-:W-:-:S05]  /*ebc0*/  IMAD R2, R3, 0x200, R2 ;  /* 0x0000020003027824 */ /* 0x000fca00078e0202 */
[----:B------:R-:W-:Y:S02]  /*ebd0*/  IADD3 R2, R5, R2, R0 ;  /* 0x0000000205027210 */ /* 0x000fe40007ffe000 */
[----:B------:R-:W-:-:S03]  /*ebe0*/  LOP3.LUT R0, R19, 0x380, RZ, 0xc0, !PT ;  /* 0x0000038013007812 */ /* 0x000fc600078ec0ff */
[----:B------:R0:W-:Y:S02]  /*ebf0*/  STL [R1+0x24], R2 ;  /* 0x0000240201007387 */ /* 0x0001e40000100800 */
[----:B------:R-:W-:Y:S02]  /*ec00*/  IMAD R3, R3, 0x10, R0 ;  /* 0x0000001003037824 */ /* 0x000fe400078e0200 */
[----:B------:R-:W-:-:S05]  /*ec10*/  IMAD.SHL.U32 R0, R6, 0x10, RZ ;  /* 0x0000001006007824 */ /* 0x000fca00078e00ff */
[----:B0-----:R-:W-:Y:S01]  /*ec20*/  LOP3.LUT R2, R3, 0x70, R0, 0x78, !PT ;  /* 0x0000007003027812 */ /* 0x001fe200078e7800 */
[----:B------:R-:W-:-:S03]  /*ec30*/  IMAD.SHL.U32 R3, R6, 0x2, RZ ;  /* 0x0000000206037824 */ /* 0x000fc600078e00ff */
[----:B------:R-:W-:Y:S02]  /*ec40*/  LOP3.LUT R19, R2, 0xc00, R19, 0xf8, !PT ;  /* 0x00000c0002137812 */ /* 0x000fe400078ef813 */
[----:B------:R-:W-:-:S04]  /*ec50*/  LOP3.LUT R2, R0, 0x3f0, RZ, 0xc0, !PT ;  /* 0x000003f000027812 */ /* 0x000fc800078ec0ff */
[----:B------:R-:W-:Y:S01]  /*ec60*/  LOP3.LUT R3, R2, 0x70, R3, 0x78, !PT ;  /* 0x0000007002037812 */ /* 0x000fe200078e7803 */
[----:B------:R-:W-:Y:S01]  /*ec70*/  IMAD.SHL.U32 R2, R4, 0x10, RZ ;  /* 0x0000001004027824 */ /* 0x000fe200078e00ff */
[----:B------:R-:W-:-:S04]  /*ec80*/  SHF.R.U32.HI R4, RZ, 0x3, R4 ;  /* 0x00000003ff047819 */ /* 0x000fc80000011604 */
[----:B------:R-:W-:Y:S01]  /*ec90*/  LOP3.LUT R2, R3, 0x400, R2, 0xf8, !PT ;  /* 0x0000040003027812 */ /* 0x000fe200078ef802 */
[----:B------:R-:W-:Y:S01]  /*eca0*/  IMAD.MOV.U32 R3, RZ, RZ, 0x40 ;  /* 0x00000040ff037424 */ /* 0x000fe200078e00ff */
[----:B------:R-:W-:Y:S01]  /*ecb0*/  LOP3.LUT R4, R4, 0x70, R0, 0xf8, !PT ;  /* 0x0000007004047812 */ /* 0x000fe200078ef800 */
[----:B------:R-:W-:Y:S02]  /*ecc0*/  IMAD.MOV.U32 R0, RZ, RZ, 0x1 ;  /* 0x00000001ff007424 */ /* 0x000fe400078e00ff */
[----:B------:R-:W-:Y:S01]  /*ecd0*/  IMAD.IADD R2, R17, 0x1, R2 ;  /* 0x0000000111027824 */ /* 0x000fe200078e0202 */
[----:B------:R-:W-:-:S05]  /*ece0*/  SEL R3, R3, 0xffffffc0, !P0 ;  /* 0xffffffc003037807 */ /* 0x000fca0004000000 */
[----:B------:R-:W-:Y:S04]  /*ecf0*/  STL [R1+0x38], R3 ;  /* 0x0000380301007387 */ /* 0x000fe80000100800 */
[----:B------:R-:W-:Y:S04]  /*ed00*/  STL [R1+0x2c], R2 ;  /* 0x00002c0201007387 */ /* 0x000fe80000100800 */
[----:B------:R-:W-:Y:S04]  /*ed10*/  STL [R1+0x34], RZ ;  /* 0x000034ff01007387 */ /* 0x000fe80000100800 */
[----:B------:R0:W-:Y:S04]  /*ed20*/  STL [R1+0x4], R0 ;  /* 0x0000040001007387 */ /* 0x0001e80000100800 */
[----:B------:R1:W-:Y:S01]  /*ed30*/  STL [R1], RZ ;  /* 0x000000ff01007387 */ /* 0x0003e20000100800 */
[----:B0-----:R-:W-:-:S05]  /*ed40*/  IMAD.IADD R0, R3, 0x1, R19 ;  /* 0x0000000103007824 */ /* 0x001fca00078e0213 */
[----:B------:R1:W-:Y:S02]  /*ed50*/  STL [R1+0x28], R0 ;  /* 0x0000280001007387 */ /* 0x0003e40000100800 */
.L_x_6221:
[----:B------:R-:W-:Y:S01]  /*ed60*/  ULDC.64 UR4, c[0x0][0xc88] ;  /* 0x0003220000047ab9 */ /* 0x000fe20000000a00 */
[----:B------:R-:W-:Y:S01]  /*ed70*/  ULDC.64 UR6, c[0x0][0xa18] ;  /* 0x0002860000067ab9 */ /* 0x000fe20000000a00 */
[----:B------:R-:W-:Y:S01]  /*ed80*/  UIMAD.WIDE UR4, UR43, 0x4, UR4 ;  /* 0x000000042b0478a5 */ /* 0x000fe2000f8e0204 */
[----:B------:R-:W2:Y:S01]  /*ed90*/  LDL.LU R10, [R1+0x18] ;  /* 0x00001800010a7983 */ /* 0x000ea20000300800 */
        /* <DEDUP_REMOVED lines=37> */
[----:B------:R-:W-:Y:S02]  /*eff0*/  UIADD3.X UR7, UR48, UR9, URZ, UP1, !UPT ;  /* 0x0000000930077290 */ /* 0x000fe40008ffe43f */
[----:B------:R-:W-:-:S04]  /*f000*/  IMAD.U32 R6, RZ, RZ, UR6 ;  /* 0x00000006ff067e24 */ /* 0x000fc8000f8e00ff */
[----:B------:R-:W-:-:S05]  /*f010*/  IMAD.U32 R7, RZ, RZ, UR7 ;  /* 0x00000007ff077e24 */ /* 0x000fca000f8e00ff */
[----:B------:R-:W3:Y:S04]  /*f020*/  @P2 LDG.E R8, desc[UR50][R6.64] ;  /* 0x0000003206082981 */ /* 0x000ee8000c1e1900 */
[----:B----4-:R1:W-:Y:S04]  /*f030*/  STL [R1+0x30], R0 ;  /* 0x0000300001007387 */ /* 0x0103e80000100800 */
[----:B-1----:R1:W4:Y:S02]  /*f040*/  @P4 LDG.E R0, desc[UR50][R4.64] ;  /* 0x0000003204004981 */ /* 0x002324000c1e1900 */
[----:B-1----:R-:W-:-:S02]  /*f050*/  IMAD.U32 R4, RZ, RZ, UR4 ;  /* 0x00000004ff047e24 */ /* 0x002fc4000f8e00ff */
[----:B------:R-:W-:-:S05]  /*f060*/  IMAD.U32 R5, RZ, RZ, UR5 ;  /* 0x00000005ff057e24 */ /* 0x000fca000f8e00ff */
[----:B------:R-:W5:Y:S01]  /*f070*/  @P0 LDG.E R2, desc[UR50][R4.64] ;  /* 0x0000003204020981 */ /* 0x000f62000c1e1900 */
[----:B------:R-:W-:Y:S02]  /*f080*/  ISETP.NE.AND.EX P1, PT, R3, RZ, PT, P1 ;  /* 0x000000ff0300720c */ /* 0x000fe40003f25310 */
[----:B------:R-:W1:Y:S01]  /*f090*/  LDC R3, c[0x0][0x424] ;  /* 0x00010900ff037b82 */ /* 0x000e620000000800 */
        /* <DEDUP_REMOVED lines=17> */
.L_x_6156:
[----:B------:R-:W-:Y:S01]  /*f1b0*/  SEL R3, R3, 0x1, P1 ;  /* 0x0000000103037807 */ /* 0x000fe20000800000 */
[----:B------:R-:W-:Y:S01]  /*f1c0*/  ULDC.64 UR6, c[0x0][0xa20] ;  /* 0x0002880000067ab9 */ /* 0x000fe20000000a00 */
[----:B------:R-:W-:Y:S01]  /*f1d0*/  ULOP3.LUT UR36, UR36, 0xffff, URZ, 0xc0, !UPT ;  /* 0x0000ffff24247892 */ /* 0x000fe2000f8ec03f */
[----:B------:R-:W-:Y:S01]  /*f1e0*/  ISETP.NE.U32.AND P0, PT, RZ, UR6, PT ;  /* 0x00000006ff007c0c */ /* 0x000fe2000bf05070 */
[----:B------:R-:W-:Y:S01]  /*f1f0*/  UIADD3 UR40, UR40, UR4, URZ ;  /* 0x0000000428287290 */ /* 0x000fe2000fffe03f */
[----:B0-----:R-:W-:Y:S02]  /*f200*/  IMAD R2, R3, R9, RZ ;  /* 0x0000000903027224 */ /* 0x001fe400078e02ff */
[----:B------:R-:W-:Y:S01]  /*f210*/  IMAD.U32 R3, RZ, RZ, UR45 ;  /* 0x0000002dff037e24 */ /* 0x000fe2000f8e00ff */
[----:B------:R-:W-:-:S04]  /*f220*/  ISETP.NE.AND.EX P0, PT, RZ, UR7, PT, P0 ;  /* 0x00000007ff007c0c */ /* 0x000fc8000bf05300 */
[----:B------:R0:W-:Y:S09]  /*f230*/  STL [R1+0x8], R3 ;  /* 0x0000080301007387 */ /* 0x0001f20000100800 */
[----:B------:R-:W-:Y:S05]  /*f240*/  @!P0 BRA `(.L_x_6157) ;  /* 0x0000000000188947 */ /* 0x000fea0003800000 */
[----:B------:R-:W-:-:S04]  /*f250*/  UIADD3 UR5, UP0, UR47, UR6, URZ ;  /* 0x000000062f057290 */ /* 0x000fc8000ff1e03f */
[----:B------:R-:W-:Y:S02]  /*f260*/  UIADD3.X UR6, UR48, UR7, URZ, UP0, !UPT ;  /* 0x0000000730067290 */ /* 0x000fe400087fe43f */
[----:B------:R-:W-:-:S04]  /*f270*/  IMAD.U32 R2, RZ, RZ, UR5 ;  /* 0x00000005ff027e24 */ /* 0x000fc8000f8e00ff */
[----:B0-----:R-:W-:-:S05]  /*f280*/  IMAD.U32 R3, RZ, RZ, UR6 ;  /* 0x00000006ff037e24 */ /* 0x001fca000f8e00ff */
[----:B------:R0:W5:Y:S01]  /*f290*/  LDG.E R2, desc[UR50][R2.64] ;  /* 0x0000003202027981 */ /* 0x000162000c1e1900 */
[----:B------:R-:W-:Y:S05]  /*f2a0*/  BRA `(.L_x_6158) ;  /* 0x0000000000107947 */ /* 0x000fea0003800000 */
.L_x_6157:
[----:B------:R-:W-:Y:S05]  /*f2b0*/  @!P2 BRA `(.L_x_6158) ;  /* 0x00000000000ca947 */ /* 0x000fea0003800000 */
[----:B------:R-:W2:Y:S04]  /*f2c0*/  LDG.E R2, desc[UR50][R6.64] ;  /* 0x0000003206027981 */ /* 0x000ea8000c1e1900 */
[----:B------:R-:W2:Y:S02]  /*f2d0*/  LDG.E R6, desc[UR50][R6.64+0x4] ;  /* 0x0000043206067981 */ /* 0x000ea4000c1e1900 */
[----:B--2---:R-:W-:-:S07]  /*f2e0*/  IMAD.IADD R2, R6, 0x1, -R2 ;  /* 0x0000000106027824 */ /* 0x004fce00078e0a02 */
.L_x_6158:
[----:B-----5:R-:W-:-:S04]  /*f2f0*/  VIADD R2, R2, -UR4 ;  /* 0x8000000402027c36 */ /* 0x020fc80008000000 */
[C---:B0-----:R-:W-:Y:S01]  /*f300*/  VIADD R3, R2.reuse, 0xdf ;  /* 0x000000df02037836 */ /* 0x041fe20000000000 */
[----:B------:R-:W-:Y:S01]  /*f310*/  ISETP.GE.AND P0, PT, R2, 0x1, PT ;  /* 0x000000010200780c */ /* 0x000fe20003f06270 */
[----:B------:R-:W-:-:S04]  /*f320*/  IMAD.MOV.U32 R2, RZ, RZ, RZ ;  /* 0x000000ffff027224 */ /* 0x000fc800078e00ff */
        /* <DEDUP_REMOVED lines=34> */
.L_x_6159:
[----:B------:R-:W-:Y:S01]  /*f550*/  LOP3.LUT R0, R0, 0xff, RZ, 0xc0, !PT ;  /* 0x000000ff00007812 */ /* 0x000fe200078ec0ff */
[----:B------:R-:W-:Y:S04]  /*f560*/  BSSY B7, `(.L_x_6160) ;  /* 0x000033d000077945 */ /* 0x000fe80003800000 */
[----:B------:R-:W-:-:S05]  /*f570*/  IMAD R3, R0, R2, RZ ;  /* 0x0000000200037224 */ /* 0x000fca00078e02ff */
[----:B------:R0:W-:Y:S01]  /*f580*/  STL [R1+0x18], R3 ;  /* 0x0000180301007387 */ /* 0x0001e20000100800 */
[----:B------:R-:W-:-:S04]  /*f590*/  VIADDMNMX R18, R3, R2, R18, PT ;  /* 0x0000000203127246 */ /* 0x000fc80003800112 */
[----:B------:R-:W-:-:S13]  /*f5a0*/  ISETP.GT.AND P0, PT, R18, R3, PT ;  /* 0x000000031200720c */ /* 0x000fda0003f04270 */
        /* <DEDUP_REMOVED lines=19> */
.L_x_6161:
        /* <DEDUP_REMOVED lines=20> */
.L_x_6164:
[----:B------:R-:W-:Y:S05]  /*f820*/  BSYNC B6 ;  /* 0x0000000000067941 */ /* 0x000fea0003800000 */
.L_x_6163:
        /* <DEDUP_REMOVED lines=24> */
.L_x_6166:
[----:B------:R-:W-:Y:S05]  /*f9b0*/  BSYNC B6 ;  /* 0x0000000000067941 */ /* 0x000fea0003800000 */
.L_x_6165:
[----:B------:R-:W-:Y:S01]  /*f9c0*/  VIADD R0, R17, 0x400 ;  /* 0x0000040011007836 */ /* 0x000fe20000000000 */
[----:B------:R-:W-:Y:S04]  /*f9d0*/  BSSY B6, `(.L_x_6167) ;  /* 0x0000014000067945 */ /* 0x000fe80003800000 */
[----:B------:R1:W-:Y:S01]  /*f9e0*/  STL [R1+0x20], R0 ;  /* 0x0000200001007387 */ /* 0x0003e20000100800 */
[----:B------:R-:W-:-:S13]  /*f9f0*/  LOP3.LUT P0, RZ, R0, 0x9f, RZ, 0xc0, !PT ;  /* 0x0000009f00ff7812 */ /* 0x000fda000780c0ff */
[----:B-1----:R-:W-:Y:S05]  /*fa00*/  @!P0 BRA `(.L_x_6168) ;  /* 0x0000000000408947 */ /* 0x002fea0003800000 */
        /* <DEDUP_REMOVED lines=16> */
.L_x_6168:
[----:B------:R-:W-:Y:S05]  /*fb10*/  BSYNC B6 ;  /* 0x0000000000067941 */ /* 0x000fea0003800000 */
.L_x_6167:
        /* <DEDUP_REMOVED lines=19> */
.L_x_6170:
[----:B------:R-:W-:Y:S05]  /*fc50*/  BSYNC B6 ;  /* 0x0000000000067941 */ /* 0x000fea0003800000 */
.L_x_6169:
        /* <DEDUP_REMOVED lines=24> */
.L_x_6240:
        /* <DEDUP_REMOVED lines=11> */
.L_x_6243:
        /* <DEDUP_REMOVED lines=21> */
.L_x_6174:
[----:B0-----:R-:W3:Y:S04]  /*ffe0*/  LDL R3, [R1] ;  /* 0x0000000001037983 */ /* 0x001ee80000100800 */
        /* <DEDUP_REMOVED lines=8> */
.L_x_6244:
        /* <DEDUP_REMOVED lines=8> */
.L_x_6176:
[----:B------:R-:W2:Y:S01]  /*100f0*/  LDL R5, [R1] ;  /* 0x0000000001057983 */ /* 0x000ea20000100800 */
        /* <DEDUP_REMOVED lines=9> */
[----:B------:R-:W-:-:S04]  /*10190*/  UMOV UR34, URZ ;  /* 0x0000003f00227c82 */ /* 0x000fc80008000000 */
[----:B------:R-:W-:Y:S01]  /*101a0*/  UIADD3 UR33, UR33, 0x2e870, URZ ;  /* 0x0002e87021217890 */ /* 0x000fe2000fffe03f */
[----:B--2---:R-:W-:-:S05]  /*101b0*/  IMAD R4, R5, 0x7000, R17 ;  /* 0x0000700005047824 */ /* 0x004fca00078e0211 */
[----:B------:R-:W-:-:S13]  /*101c0*/  R2UR UR32, R4 ;  /* 0x00000000042072ca */ /* 0x000fda00000e0000 */
[----:B------:R-:W-:-:S09]  /*101d0*/  UIADD3 UR32, UR32, 0xe400, URZ ;  /* 0x0000e40020207890 */ /* 0x000fd2000fffe03f */
[----:B------:R1:W-:Y:S01]  /*101e0*/  UTMALDG.4D [UR32], [UR4], desc[UR6] ;  /* 0x00000620040075b4 */ /* 0x0003e20008019000 */
[----:B------:R-:W2:Y:S02]  /*101f0*/  SYNCS.PHASECHK.TRANS64.TRYWAIT P0, [R3+URZ+0x2e840], R2 ;  /* 0x02e84002030075a7 */ /* 0x000ea4000800017f */
[----:B-12---:R-:W-:Y:S05]  /*10200*/  @!P0 BRA `(.L_x_6177) ;  /* 0x0000003800b48947 */ /* 0x006fea0003800000 */
.L_x_6245:
        /* <DEDUP_REMOVED lines=8> */
.L_x_6178:
        /* <DEDUP_REMOVED lines=11> */
[----:B------:R-:W-:-:S03]  /*10340*/  UMOV UR12, UR36 ;  /* 0x00000024000c7c82 */ /* 0x000fc60008000000 */
[----:B------:R-:W-:Y:S02]  /*10350*/  UIADD3 UR8, UR8, 0x20400, URZ ;  /* 0x0002040008087890 */ /* 0x000fe4000fffe03f */
[----:B------:R-:W-:-:S09]  /*10360*/  UIADD3 UR9, UR9, 0x2e830, URZ ;  /* 0x0002e83009097890 */ /* 0x000fd2000fffe03f */
[----:B------:R1:W-:Y:S01]  /*10370*/  UTMALDG.4D [UR8], [UR4], desc[UR6] ;  /* 0x00000608040075b4 */ /* 0x0003e20008019000 */
[----:B--2---:R-:W-:-:S04]  /*10380*/  LOP3.LUT R2, R2, 0xfffffffe, RZ, 0xc0, !PT ;  /* 0xfffffffe02027812 */ /* 0x004fc800078ec0ff */
[----:B------:R-:W-:-:S05]  /*10390*/  @P0 LOP3.LUT R2, R2, 0x1, RZ, 0xfc, !PT ;  /* 0x0000000102020812 */ /* 0x000fca00078efcff */
[----:B------:R1:W-:Y:S01]  /*103a0*/  STL [R1+0xc], R2 ;  /* 0x00000c0201007387 */ /* 0x0003e20000100800 */
[----:B------:R-:W-:Y:S01]  /*103b0*/  NOP ;  /* 0x0000000000007918 */ /* 0x000fe20000000000 */
.L_x_6172:
        /* <DEDUP_REMOVED lines=33> */
.L_x_6180:
[----:B------:R-:W-:Y:S05]  /*105d0*/  BSYNC B6 ;  /* 0x0000000000067941 */ /* 0x000fea0003800000 */
.L_x_6179:
        /* <DEDUP_REMOVED lines=24> */
[----:B------:R-:W-:Y:S02]  /*10760*/  LOP3.LUT R9, R9, 0x70, RZ, 0xc0, !PT ;  /* 0x0000007009097812 */ /* 0x000fe400078ec0ff */
[----:B------:R-:W-:-:S04]  /*10770*/  LOP3.LUT R7, R7, 0x7f, RZ, 0xc0, !PT ;  /* 0x0000007f07077812 */ /* 0x000fc800078ec0ff */
[----:B------:R-:W-:Y:S01]  /*10780*/  SHF.R.U32.HI R10, RZ, 0x3, R7 ;  /* 0x00000003ff0a7819 */ /* 0x000fe20000011607 */
        /* <DEDUP_REMOVED lines=20> */
[----:B------:R-:W-:-:S03]  /*108d0*/  ULDC UR4, c[0x0][0x2b8] ;  /* 0x0000ae0000047ab9 */ /* 0x000fc60000000800 */
[----:B------:R-:W-:Y:S02]  /*108e0*/  IADD3.X R2, R3, UR5, R4, P0, !PT ;  /* 0x0000000503027c10 */ /* 0x000fe400087fe404 */
[----:B------:R-:W-:Y:S01]  /*108f0*/  ISETP.GE.AND P0, PT, R9, UR4, PT ;  /* 0x0000000409007c0c */ /* 0x000fe2000bf06270 */
[----:B------:R-:W-:-:S03]  /*10900*/  UMOV UR4, 0xffffffff ;  /* 0xffffffff00047882 */ /* 0x000fc60000000000 */
[----:B--2---:R-:W-:Y:S09]  /*10910*/  BRA.DIV UR4, `(.L_x_6181) ;  /* 0x0000003604047947 */ /* 0x004ff2000b800000 */
        /* <DEDUP_REMOVED lines=8> */
[----:B-1----:R-:W-:-:S05]  /*109a0*/  @!P1 IMAD.X R7, RZ, RZ, R7, P2 ;  /* 0x000000ffff079224 */ /* 0x002fca00010e0607 */
[----:B------:R-:W-:Y:S01]  /*109b0*/  @!PT LDS RZ, [RZ] ;  /* 0x00000000fffff984 */ /* 0x000fe20000000800 */
[----:B-----5:R0:W-:Y:S01]  /*109c0*/  @!P1 LDGSTS.E.BYPASS.LTC128B.128 [R8+0x1c400], desc[UR50][R6.64], !P0 ;  /* 0x1c40000006089fae */ /* 0x0201e2000c101d72 */
[----:B------:R-:W-:-:S03]  /*109d0*/  ISETP.GE.AND P1, PT, R5, R4, PT ;  /* 0x000000040500720c */ /* 0x000fc60003f26270 */
[----:B------:R-:W-:Y:S04]  /*109e0*/  SHFL.IDX PT, R5, R2, 0x1, 0x181f ;  /* 0x00381f0002057f89 */ /* 0x000fe800000e0000 */
[----:B0-----:R-:W0:Y:S06]  /*109f0*/  SHFL.IDX PT, R6, R0, 0x1, 0x181f ;  /* 0x00381f0000067f89 */ /* 0x001e2c00000e0000 */
[----:B0-----:R-:W-:-:S05]  /*10a00*/  @!P1 IADD3 R6, P2, R9, R6, RZ ;  /* 0x0000000609069210 */ /* 0x001fca0007f5e0ff */
[----:B------:R-:W-:-:S04]  /*10a10*/  @!P1 IMAD.X R5, RZ, RZ, R5, P2 ;  /* 0x000000ffff059224 */ /* 0x000fc800010e0605 */
[----:B------:R-:W-:Y:S02]  /*10a20*/  @!P1 IMAD.MOV.U32 R7, RZ, RZ, R5 ;  /* 0x000000ffff079224 */ /* 0x000fe400078e0005 */
[----:B------:R-:W-:-:S03]  /*10a30*/  VIADD R5, R3, 0x20 ;  /* 0x0000002003057836 */ /* 0x000fc60000000000 */
[----:B------:R0:W-:Y:S02]  /*10a40*/  @!P1 LDGSTS.E.BYPASS.LTC128B.128 [R8+0x1cc00], desc[UR50][R6.64], !P0 ;  /* 0x1cc0000006089fae */ /* 0x0001e4000c101d72 */
[----:B------:R-:W-:Y:S02]  /*10a50*/  ISETP.GE.AND P1, PT, R5, R4, PT ;  /* 0x000000040500720c */ /* 0x000fe40003f26270 */
[----:B------:R-:W-:Y:S04]  /*10a60*/  SHFL.IDX PT, R5, R2, 0x2, 0x181f ;  /* 0x00581f0002057f89 */ /* 0x000fe800000e0000 */
[----:B0-----:R-:W0:Y:S07]  /*10a70*/  SHFL.IDX PT, R6, R0, 0x2, 0x181f ;  /* 0x00581f0000067f89 */ /* 0x001e2e00000e0000 */
        /* <DEDUP_REMOVED lines=31> */
[----:B0-----:R-:W0:Y:S04]  /*10c70*/  SHFL.IDX PT, R6, R0, 0x6, 0x181f ;  /* 0x00d81f0000067f89 */ /* 0x001e2800000e0000 */
[----:B------:R-:W1:Y:S03]  /*10c80*/  SHFL.IDX PT, R0, R0, 0x7, 0x181f ;  /* 0x00f81f0000007f89 */ /* 0x000e6600000e0000 */
[----:B0-----:R-:W-:-:S05]  /*10c90*/  @!P1 IADD3 R6, P2, R9, R6, RZ ;  /* 0x0000000609069210 */ /* 0x001fca0007f5e0ff */
[----:B------:R-:W-:-:S04]  /*10ca0*/  @!P1 IMAD.X R5, RZ, RZ, R5, P2 ;  /* 0x000000ffff059224 */ /* 0x000fc800010e0605 */
[----:B------:R-:W-:Y:S02]  /*10cb0*/  @!P1 IMAD.MOV.U32 R7, RZ, RZ, R5 ;  /* 0x000000ffff079224 */ /* 0x000fe400078e0005 */
[----:B------:R0:W2:Y:S04]  /*10cc0*/  SHFL.IDX PT, R5, R2, 0x7, 0x181f ;  /* 0x00f81f0002057f89 */ /* 0x0000a800000e0000 */
[----:B-1----:R0:W-:Y:S02]  /*10cd0*/  @!P1 LDGSTS.E.BYPASS.LTC128B.128 [R8+0x1f400], desc[UR50][R6.64], !P0 ;  /* 0x1f40000006089fae */ /* 0x0021e4000c101d72 */
.L_x_6262:
[----:B------:R-:W-:-:S05]  /*10ce0*/  VIADD R3, R3, 0x70 ;  /* 0x0000007003037836 */ /* 0x000fca0000000000 */
[----:B------:R-:W-:-:S13]  /*10cf0*/  ISETP.GE.AND P1, PT, R3, R4, PT ;  /* 0x000000040300720c */ /* 0x000fda0003f26270 */
[----:B0-----:R-:W-:-:S05]  /*10d00*/  @!P1 IADD3 R2, P2, R9, R0, RZ ;  /* 0x0000000009029210 */ /* 0x001fca0007f5e0ff */
[----:B--2---:R-:W-:-:S05]  /*10d10*/  @!P1 IMAD.X R3, RZ, RZ, R5, P2 ;  /* 0x000000ffff039224 */ /* 0x004fca00010e0605 */
[----:B------:R-:W-:Y:S01]  /*10d20*/  @!PT LDS RZ, [RZ] ;  /* 0x00000000fffff984 */ /* 0x000fe20000000800 */
[----:B------:R-:W-:Y:S01]  /*10d30*/  @!PT LDS RZ, [RZ] ;  /* 0x00000000fffff984 */ /* 0x000fe20000000800 */
[----:B------:R-:W-:Y:S01]  /*10d40*/  @!PT LDS RZ, [RZ] ;  /* 0x00000000fffff984 */ /* 0x000fe20000000800 */
[----:B------:R0:W-:Y:S01]  /*10d50*/  @!P1 LDGSTS.E.BYPASS.LTC128B.128 [R8+0x1fc00], desc[UR50][R2.64], !P0 ;  /* 0x1fc0000002089fae */ /* 0x0001e2000c101d72 */
[----:B------:R-:W-:Y:S01]  /*10d60*/  PLOP3.LUT P0, PT, PT, PT, PT, 0x80, 0x0 ;  /* 0x000000000000781c */ /* 0x000fe20003f0f070 */
[----:B------:R-:W-:-:S12]  /*10d70*/  NOP ;  /* 0x0000000000007918 */ /* 0x000fd80000000000 */
.L_x_6182:
[----:B------:R-:W-:Y:S02]  /*10d80*/  PLOP3.LUT P1, PT, P1, P0, PT, 0xa2, 0x0 ;  /* 0x000000000000781c */ /* 0x000fe40000f21472 */
[----:B------:R-:W-:-:S08]  /*10d90*/  @P0 R2UR P1, UR4, R17 ;  /* 0x00000000110402ca */ /* 0x000fd00000020000 */
[----:B------:R-:W-:-:S05]  /*10da0*/  @P0 PLOP3.LUT P0, PT, P1, PT, PT, 0x80, 0x0 ;  /* 0x000000000000081c */ /* 0x000fca0000f0f070 */
[----:B------:R-:W-:Y:S01]  /*10db0*/  @!P1 SYNCS.ARRIVE.TRANS64.RED.A0T1 RZ, [UR4+0x2e800], RZ ;  /* 0x02e800ffffff99a7 */ /* 0x000fe20008200404 */
[----:B------:R-:W-:Y:S07]  /*10dc0*/  @!P1 ARRIVES.LDGSTSBAR.64.TRANSCNT [UR4+0x2e800] ;  /* 0x02e80000ff0099b0 */ /* 0x000fee0008000a84 */
[----:B------:R-:W-:Y:S05]  /*10dd0*/  @P0 BRA.U.ANY `(.L_x_6182) ;  /* 0xfffffffd00e80947 */ /* 0x000fea000393ffff */
[----:B0-----:R-:W2:Y:S02]  /*10de0*/  LDL.LU R2, [R1+0x34] ;  /* 0x0000340001027983 */ /* 0x001ea40000300800 */
        /* <DEDUP_REMOVED lines=11> */
.L_x_6263:
[----:B------:R-:W-:Y:S05]  /*10ea0*/  BSYNC B0 ;  /* 0x0000000000007941 */ /* 0x000fea0003800000 */
.L_x_6183:
[----:B------:R-:W2:Y:S01]  /*10eb0*/  LDL R2, [R1+0x18] ;  /* 0x0000180001027983 */ /* 0x000ea20000100800 */
[----:B------:R-:W-:-:S05]  /*10ec0*/  VIADD R18, R18, 0xfffffffe ;  /* 0xfffffffe12127836 */ /* 0x000fca0000000000 */
[----:B--2---:R-:W-:-:S13]  /*10ed0*/  ISETP.GE.AND P0, PT, R18, R2, PT ;  /* 0x000000021200720c */ /* 0x004fda0003f06270 */
[----:B------:R-:W-:Y:S05]  /*10ee0*/  @!P0 BRA `(.L_x_6185) ;  /* 0x0000001000288947 */ /* 0x000fea0003800000 */
[----:B0-----:R0:W5:Y:S04]  /*10ef0*/  LDL.LU R0, [R1+0x4] ;  /* 0x0000040001007983 */ /* 0x0011680000300800 */
[----:B------:R0:W5:Y:S02]  /*10f00*/  LDL.LU R6, [R1] ;  /* 0x0000000001067983 */ /* 0x0001640000300800 */
.L_x_6205:
        /* <DEDUP_REMOVED lines=25> */
[----:B------:R-:W-:-:S05]  /*110a0*/  @P0 SHF.R.U32.HI R2, RZ, R3, R4 ;  /* 0x00000003ff020219 */ /* 0x000fca0000011604 */
[----:B------:R-:W-:-:S04]  /*110b0*/  IMAD.MOV R3, RZ, RZ, -R2 ;  /* 0x000000ffff037224 */ /* 0x000fc800078e0a02 */
[----:B------:R-:W-:Y:S01]  /*110c0*/  IMAD R7, R7, R3, R18 ;  /* 0x0000000307077224 */ /* 0x000fe200078e0212 */
[----:B------:R-:W-:Y:S01]  /*110d0*/  SHF.R.S32.HI R3, RZ, 0x1f, R2 ;  /* 0x0000001fff037819 */ /* 0x000fe20000011402 */
[----:B--2---:R-:W-:-:S04]  /*110e0*/  IMAD R4, R10, UR6, RZ ;  /* 0x000000060a047c24 */ /* 0x004fc8000f8e02ff */
[C---:B----4-:R-:W-:Y:S02]  /*110f0*/  IMAD R4, R5.reuse, UR7, R4 ;  /* 0x0000000705047c24 */ /* 0x050fe4000f8e0204 */
[----:B------:R-:W-:-:S04]  /*11100*/  IMAD.WIDE.U32 R2, R5, UR6, R2 ;  /* 0x0000000605027c25 */ /* 0x000fc8000f8e0002 */
[----:B------:R-:W-:Y:S01]  /*11110*/  IMAD.IADD R3, R4, 0x1, R3 ;  /* 0x0000000104037824 */ /* 0x000fe200078e0203 */
[----:B------:R-:W-:-:S04]  /*11120*/  LEA R4, P0, R2, UR4, 0x2 ;  /* 0x0000000402047c11 */ /* 0x000fc8000f8010ff */
[----:B------:R-:W-:-:S05]  /*11130*/  LEA.HI.X R5, R2, UR5, R3, 0x2, P0 ;  /* 0x0000000502057c11 */ /* 0x000fca00080f1403 */
[----:B------:R2:W5:Y:S04]  /*11140*/  LDG.E R16, desc[UR50][R4.64] ;  /* 0x0000003204107981 */ /* 0x000568000c1e1900 */
.L_x_6188:
[----:B------:R-:W2:Y:S01]  /*11150*/  S2R R2, SR_TID.X ;  /* 0x0000000000027919 */ /* 0x000ea20000002100 */
[----:B------:R-:W-:Y:S01]  /*11160*/  IMAD R3, R9, 0x8, R17 ;  /* 0x0000000809037824 */ /* 0x000fe200078e0211 */
[----:B------:R-:W-:Y:S01]  /*11170*/  BSSY B1, `(.L_x_6189) ;  /* 0x0000006000017945 */ /* 0x000fe20003800000 */
[----:B--2---:R-:W-:Y:S02]  /*11180*/  LOP3.LUT R4, R2, 0x7f, RZ, 0xc0, !PT ;  /* 0x0000007f02047812 */ /* 0x004fe400078ec0ff */
[----:B------:R-:W-:Y:S02]  /*11190*/  SHF.L.U32 R2, R8, 0x1f, RZ ;  /* 0x0000001f08027819 */ /* 0x000fe400000006ff */
[----:B------:R-:W-:Y:S02]  /*111a0*/  ISETP.NE.AND P1, PT, R4, RZ, PT ;  /* 0x000000ff0400720c */ /* 0x000fe40003f25270 */
[----:B------:R-:W2:Y:S02]  /*111b0*/  SYNCS.PHASECHK.TRANS64.TRYWAIT P0, [R3+URZ+0x2e880], R2 ;  /* 0x02e88002030075a7 */ /* 0x000ea4000800017f */
[----:B--2---:R-:W-:Y:S09]  /*111c0*/  @!P0 BRA `(.L_x_6190) ;  /* 0x0000003400588947 */ /* 0x004ff20003800000 */
.L_x_6264:
[----:B------:R-:W-:Y:S05]  /*111d0*/  BSYNC B1 ;  /* 0x0000000000017941 */ /* 0x000fea0003800000 */
.L_x_6189:
        /* <DEDUP_REMOVED lines=9> */
.L_x_6192:
[----:B------:R-:W-:Y:S05]  /*11270*/  BSYNC B1 ;  /* 0x0000000000017941 */ /* 0x000fea0003800000 */
.L_x_6191:
[----:B------:R-:W3:Y:S01]  /*11280*/  LDL R5, [R1] ;  /* 0x0000000001057983 */ /* 0x000ee20000100800 */
[----:B-1----:R-:W-:Y:S01]  /*11290*/  IMAD.MOV.U32 R9, RZ, RZ, RZ ;  /* 0x000000ffff097224 */ /* 0x002fe200078e00ff */
        /* <DEDUP_REMOVED lines=10> */
[----:B------:R-:W-:-:S07]  /*11340*/  VIADD R8, R5, 0xe400 ;  /* 0x0000e40005087836 */ /* 0x000fce0000000000 */
.L_x_6193:
        /* <DEDUP_REMOVED lines=13> */
.L_x_6265:
[----:B------:R-:W-:Y:S05]  /*11420*/  BSYNC B1 ;  /* 0x0000000000017941 */ /* 0x000fea0003800000 */
.L_x_6194:
        /* <DEDUP_REMOVED lines=11> */
.L_x_6197:
[----:B------:R-:W-:Y:S05]  /*114e0*/  BSYNC B1 ;  /* 0x0000000000017941 */ /* 0x000fea0003800000 */
.L_x_6196:
[----:B------:R-:W-:Y:S01]  /*114f0*/  R2UR UR10, R9 ;  /* 0x00000000090a72ca */ /* 0x000fe200000e0000 */
[----:B------:R-:W-:Y:S01]  /*11500*/  UIADD3 UR4, UP0, UR52, 0x370, URZ ;  /* 0x0000037034047890 */ /* 0x000fe2000ff1e03f */
[----:B------:R-:W-:Y:S01]  /*11510*/  R2UR UR6, R10 ;  /* 0x000000000a0672ca */ /* 0x000fe200000e0000 */
[----:B------:R-:W-:Y:S01]  /*11520*/  VIADD R5, R5, 0x20400 ;  /* 0x0002040005057836 */ /* 0x000fe20000000000 */
[----:B------:R-:W-:Y:S01]  /*11530*/  R2UR UR7, R11 ;  /* 0x000000000b0772ca */ /* 0x000fe200000e0000 */
[----:B-12---:R-:W-:Y:S01]  /*11540*/  VIADD R3, R3, 0x2e830 ;  /* 0x0002e83003037836 */ /* 0x006fe20000000000 */
[----:B------:R-:W-:Y:S01]  /*11550*/  PLOP3.LUT P0, PT, PT, PT, PT, 0x80, 0x0 ;  /* 0x000000000000781c */ /* 0x000fe20003f0f070 */
[----:B------:R-:W-:-:S12]  /*11560*/  UIADD3.X UR5, URZ, UR53, URZ, UP0, !UPT ;  /* 0x000000353f057290 */ /* 0x000fd800087fe43f */
.L_x_6198:
        /* <DEDUP_REMOVED lines=10> */
.L_x_6187:
[----:B------:R-:W-:Y:S05]  /*11610*/  BSYNC B0 ;  /* 0x0000000000007941 */ /* 0x000fea0003800000 */
.L_x_6186:
[----:B------:R-:W-:-:S06]  /*11620*/  UISETP.NE.AND UP0, UPT, UR39, 0x3, UPT ;  /* 0x000000032700788c */ /* 0x000fcc000bf05270 */
[----:B------:R-:W-:-:S13]  /*11630*/  PLOP3.LUT P0, PT, PT, PT, UP0, 0x80, 0x0 ;  /* 0x000000000000781c */ /* 0x000fda0003f0f008 */
[----:B------:R-:W-:Y:S05]  /*11640*/  @!P0 BRA `(.L_x_6199) ;  /* 0x0000000000048947 */ /* 0x000fea0003800000 */
[----:B------:R-:W-:Y:S01]  /*11650*/  BPT.TRAP 0x1 ;  /* 0x000000040000795c */ /* 0x000fe20000300000 */
.L_x_6199:
        /* <DEDUP_REMOVED lines=8> */
.L_x_6266:
[----:B------:R-:W-:Y:S05]  /*116e0*/  BSYNC B0 ;  /* 0x0000000000007941 */ /* 0x000fea0003800000 */
.L_x_6200:
[----:B------:R-:W-:Y:S05]  /*116f0*/  @!P1 BRA `(.L_x_6202) ;  /* 0x0000000000049947 */ /* 0x000fea0003800000 */
[----:B------:R-:W-:Y:S01]  /*11700*/  BPT.TRAP 0x1 ;  /* 0x000000040000795c */ /* 0x000fe20000300000 */
.L_x_6202:
[----:B------:R-:W-:Y:S01]  /*11710*/  SHF.L.U32 R0, R0, 0x1f, RZ ;  /* 0x0000001f00007819 */ /* 0x000fe200000006ff */
[----:B--2---:R-:W-:-:S03]  /*11720*/  IMAD R2, R6, 0x7000, RZ ;  /* 0x0000700006027824 */ /* 0x004fc600078e02ff */
[----:B------:R-:W2:Y:S02]  /*11730*/  SYNCS.PHASECHK.TRANS64.TRYWAIT P0, [R20+URZ+0x2e860], R0 ;  /* 0x02e86000140075a7 */ /* 0x000ea4000800017f */
[----:B--2---:R-:W-:Y:S05]  /*11740*/  @!P0 BRA `(.L_x_6203) ;  /* 0x0000003000348947 */ /* 0x004fea0003800000 */
.L_x_6267:
[----:B------:R-:W3:Y:S04]  /*11750*/  LDL R3, [R1+0x28] ;  /* 0x0000280001037983 */ /* 0x000ee80000100800 */
[----:B------:R-:W4:Y:S04]  /*11760*/  LDL R13, [R1+0x24] ;  /* 0x00002400010d7983 */ /* 0x000f280000100800 */
[----:B------:R-:W4:Y:S01]  /*11770*/  LDL R12, [R1+0x20] ;  /* 0x00002000010c7983 */ /* 0x000f220000100800 */
[----:B--2---:R-:W-:Y:S01]  /*11780*/  LOP3.LUT R0, R2, R19, RZ, 0xfc, !PT ;  /* 0x0000001302007212 */ /* 0x004fe200078efcff */
[----:B------:R-:W-:Y:S05]  /*11790*/  WARPSYNC.ALL ;  /* 0x0000000000007948 */ /* 0x000fea0003800000 */
[----:B------:R-:W-:-:S05]  /*117a0*/  IMAD.IADD R0, R17, 0x1, R0 ;  /* 0x0000000111007824 */ /* 0x000fca00078e0200 */
[----:B------:R-:W1:Y:S02]  /*117b0*/  LDSM.16.MT88.4 R4, [R0+0xe400] ;  /* 0x00e400000004783b */ /* 0x000e640000004200 */
[C-C-:B-1----:R-:W-:Y:S02]  /*117c0*/  PRMT R8, R4.reuse, 0x6420, R5.reuse ;  /* 0x0000642004087816 */ /* 0x142fe40000000005 */
[----:B------:R-:W-:Y:S02]  /*117d0*/  PRMT R9, R4, 0x7531, R5 ;  /* 0x0000753104097816 */ /* 0x000fe40000000005 */
[C-C-:B------:R-:W-:Y:S02]  /*117e0*/  PRMT R10, R6.reuse, 0x6420, R7.reuse ;  /* 0x00006420060a7816 */ /* 0x140fe40000000007 */
[----:B------:R-:W-:Y:S02]  /*117f0*/  PRMT R11, R6, 0x7531, R7 ;  /* 0x00007531060b7816 */ /* 0x000fe40000000007 */
[----:B---3--:R-:W-:-:S05]  /*11800*/  IADD3 R3, R17, R3, R2 ;  /* 0x0000000311037210 */ /* 0x008fca0007ffe002 */
[----:B------:R-:W1:Y:S01]  /*11810*/  LDSM.16.MT88.4 R4, [R3+0xe400] ;  /* 0x00e400000304783b */ /* 0x000e620000004200 */
[----:B----4-:R-:W-:-:S05]  /*11820*/  IADD3 R0, R12, R2, R13 ;  /* 0x000000020c007210 */ /* 0x010fca0007ffe00d */
[----:B------:R-:W-:Y:S01]  /*11830*/  STSM.16.M88.4 [R0], R8 ;  /* 0x0000000800007844 */ /* 0x000fe20000000200 */
[C-C-:B-1----:R-:W-:Y:S02]  /*11840*/  PRMT R12, R4.reuse, 0x6420, R5.reuse ;  /* 0x00006420040c7816 */ /* 0x142fe40000000005 */
[----:B------:R-:W-:Y:S01]  /*11850*/  PRMT R13, R4, 0x7531, R5 ;  /* 0x00007531040d7816 */ /* 0x000fe20000000005 */
[----:B------:R-:W-:Y:S01]  /*11860*/  VIADD R4, R2, 0x1000 ;  /* 0x0000100002047836 */ /* 0x000fe20000000000 */
[C-C-:B------:R-:W-:Y:S02]  /*11870*/  PRMT R14, R6.reuse, 0x6420, R7.reuse ;  /* 0x00006420060e7816 */ /* 0x140fe40000000007 */
[----:B------:R-:W-:Y:S02]  /*11880*/  PRMT R15, R6, 0x7531, R7 ;  /* 0x00007531060f7816 */ /* 0x000fe40000000007 */
[----:B------:R-:W-:-:S03]  /*11890*/  LOP3.LUT R4, R4, R19, RZ, 0xfc, !PT ;  /* 0x0000001304047212 */ /* 0x000fc600078efcff */
[----:B------:R-:W-:Y:S02]  /*118a0*/  STSM.16.M88.4 [R0+0x800], R12 ;  /* 0x0008000c00007844 */ /* 0x000fe40000000200 */
[----:B------:R-:W-:-:S05]  /*118b0*/  IMAD.IADD R4, R17, 0x1, R4 ;  /* 0x0000000111047824 */ /* 0x000fca00078e0204 */
[----:B------:R-:W1:Y:S02]  /*118c0*/  LDSM.16.MT88.4 R8, [R4+0xe400] ;  /* 0x00e400000408783b */ /* 0x000e640000004200 */
[C-C-:B-1----:R-:W-:Y:S02]  /*118d0*/  PRMT R4, R8.reuse, 0x6420, R9.reuse ;  /* 0x0000642008047816 */ /* 0x142fe40000000009 */
[----:B------:R-:W-:Y:S02]  /*118e0*/  PRMT R5, R8, 0x7531, R9 ;  /* 0x0000753108057816 */ /* 0x000fe40000000009 */
[C-C-:B------:R-:W-:Y:S02]  /*118f0*/  PRMT R6, R10.reuse, 0x6420, R11.reuse ;  /* 0x000064200a067816 */ /* 0x140fe4000000000b */
[----:B------:R-:W-:Y:S02]  /*11900*/  PRMT R7, R10, 0x7531, R11 ;  /* 0x000075310a077816 */ /* 0x000fe4000000000b */
[----:B------:R-:W1:Y:S04]  /*11910*/  LDSM.16.MT88.4 R8, [R3+0xf400] ;  /* 0x00f400000308783b */ /* 0x000e680000004200 */
[----:B------:R2:W-:Y:S02]  /*11920*/  STSM.16.M88.4 [R0+0x1000], R4 ;  /* 0x0010000400007844 */ /* 0x0005e40000000200 */
[----:B--2---:R-:W-:-:S05]  /*11930*/  VIADD R4, R2, 0x2000 ;  /* 0x0000200002047836 */ /* 0x004fca0000000000 */
        /* <DEDUP_REMOVED lines=44> */
[C---:B--2---:R-:W-:Y:S02]  /*11c00*/  VIADD R4, R2.reuse, 0x5000 ;  /* 0x0000500002047836 */ /* 0x044fe40000000000 */
[----:B------:R-:W-:-:S03]  /*11c10*/  VIADD R2, R2, 0x6000 ;  /* 0x0000600002027836 */ /* 0x000fc60000000000 */
[-C--:B------:R-:W-:Y:S02]  /*11c20*/  LOP3.LUT R4, R4, R19.reuse, RZ, 0xfc, !PT ;  /* 0x0000001304047212 */ /* 0x080fe400078efcff */
[----:B------:R-:W-:-:S03]  /*11c30*/  LOP3.LUT R2, R2, R19, RZ, 0xfc, !PT ;  /* 0x0000001302027212 */ /* 0x000fc600078efcff */
[C---:B------:R-:W-:Y:S02]  /*11c40*/  IMAD.IADD R4, R17.reuse, 0x1, R4 ;  /* 0x0000000111047824 */ /* 0x040fe400078e0204 */
        /* <DEDUP_REMOVED lines=12> */
[----:B------:R-:W-:Y:S01]  /*11d10*/  STSM.16.M88.4 [R0+0x5000], R4 ;  /* 0x0050000400007844 */ /* 0x000fe20000000200 */
[C-C-:B-1----:R-:W-:Y:S02]  /*11d20*/  PRMT R12, R8.reuse, 0x6420, R9.reuse ;  /* 0x00006420080c7816 */ /* 0x142fe40000000009 */
[----:B------:R-:W-:Y:S02]  /*11d30*/  PRMT R13, R8, 0x7531, R9 ;  /* 0x00007531080d7816 */ /* 0x000fe40000000009 */
[----:B------:R-:W-:-:S02]  /*11d40*/  PRMT R14, R10, 0x6420, R11 ;  /* 0x000064200a0e7816 */ /* 0x000fc4000000000b */
        /* <DEDUP_REMOVED lines=22> */
.L_x_6204:
[----:B-1----:R-:W1:Y:S01]  /*11eb0*/  S2R R0, SR_TID.X ;  /* 0x0000000000007919 */ /* 0x002e620000002100 */
[----:B--2---:R2:W-:Y:S01]  /*11ec0*/  SYNCS.ARRIVE.TRANS64.A1T0 RZ, [R20+URZ+0x2e850], RZ ;  /* 0x02e850ff14ff79a7 */ /* 0x0045e2000810003f */
[----:B------:R3:W5:Y:S01]  /*11ed0*/  LDL R6, [R1] ;  /* 0x0000000001067983 */ /* 0x0007620000100800 */
        /* <DEDUP_REMOVED lines=11> */
.L_x_6185:
        /* <DEDUP_REMOVED lines=8> */
[----:B------:R-:W0:Y:S01]  /*12010*/  POPC R5, UR4 ;  /* 0x0000000400057d09 */ /* 0x000e220008000000 */
        /* <DEDUP_REMOVED lines=9> */
.L_x_6207:
[----:B------:R-:W-:Y:S05]  /*120b0*/  BSYNC B0 ;  /* 0x0000000000007941 */ /* 0x000fea0003800000 */
.L_x_6206:
[----:B------:R-:W-:-:S06]  /*120c0*/  UISETP.NE.AND UP0, UPT, UR39, 0x3, UPT ;  /* 0x000000032700788c */ /* 0x000fcc000bf05270 */
[----:B------:R-:W-:-:S13]  /*120d0*/  PLOP3.LUT P1, PT, PT, PT, UP0, 0x80, 0x0 ;  /* 0x000000000000781c */ /* 0x000fda0003f2f008 */
[----:B------:R-:W-:Y:S05]  /*120e0*/  @!P1 BRA `(.L_x_6208) ;  /* 0x0000000000049947 */ /* 0x000fea0003800000 */
[----:B------:R-:W-:Y:S01]  /*120f0*/  BPT.TRAP 0x1 ;  /* 0x000000040000795c */ /* 0x000fe20000300000 */
.L_x_6208:
[----:B------:R-:W2:Y:S04]  /*12100*/  LDL R3, [R1+0x4] ;  /* 0x0000040001037983 */ /* 0x000ea80000100800 */
[----:B------:R-:W3:Y:S01]  /*12110*/  LDL R2, [R1] ;  /* 0x0000000001027983 */ /* 0x000ee20000100800 */
        /* <DEDUP_REMOVED lines=8> */
.L_x_6268:
[----:B------:R-:W-:Y:S05]  /*121a0*/  BSYNC B0 ;  /* 0x0000000000007941 */ /* 0x000fea0003800000 */
.L_x_6209:
[----:B------:R-:W-:Y:S05]  /*121b0*/  @!P2 BRA `(.L_x_6211) ;  /* 0x000000000004a947 */ /* 0x000fea0003800000 */
[----:B------:R-:W-:Y:S01]  /*121c0*/  BPT.TRAP 0x1 ;  /* 0x000000040000795c */ /* 0x000fe20000300000 */
.L_x_6211:
[----:B------:R-:W0:Y:S02]  /*121d0*/  LDL R0, [R1+0x4] ;  /* 0x0000040001007983 */ /* 0x000e240000100800 */
[----:B0-----:R-:W-:-:S04]  /*121e0*/  SHF.L.U32 R3, R0, 0x1f, RZ ;  /* 0x0000001f00037819 */ /* 0x001fc800000006ff */
[----:B------:R-:W0:Y:S02]  /*121f0*/  SYNCS.PHASECHK.TRANS64.TRYWAIT P1, [R16+URZ+0x2e860], R3 ;  /* 0x02e86003100075a7 */ /* 0x000e24000802017f */
[----:B0-----:R-:W-:Y:S05]  /*12200*/  @!P1 BRA `(.L_x_6212) ;  /* 0x0000002400ac9947 */ /* 0x001fea0003800000 */
.L_x_6269:
[----:B------:R-:W2:Y:S04]  /*12210*/  LDL R18, [R1] ;  /* 0x0000000001127983 */ /* 0x000ea80000100800 */
[----:B------:R-:W0:Y:S04]  /*12220*/  LDL R13, [R1+0x38] ;  /* 0x00003800010d7983 */ /* 0x000e280000100800 */
[----:B------:R-:W3:Y:S01]  /*12230*/  LDL R12, [R1+0x24] ;  /* 0x00002400010c7983 */ /* 0x000ee20000100800 */
[----:B------:R-:W-:Y:S05]  /*12240*/  WARPSYNC.ALL ;  /* 0x0000000000007948 */ /* 0x000fea0003800000 */
[----:B--2---:R-:W-:-:S05]  /*12250*/  IMAD R0, R18, 0x7000, RZ ;  /* 0x0000700012007824 */ /* 0x004fca00078e02ff */
[----:B------:R-:W-:-:S05]  /*12260*/  LOP3.LUT R2, R0, R19, RZ, 0xfc, !PT ;  /* 0x0000001300027212 */ /* 0x000fca00078efcff */
[----:B------:R-:W-:-:S05]  /*12270*/  IMAD.IADD R2, R17, 0x1, R2 ;  /* 0x0000000111027824 */ /* 0x000fca00078e0202 */
[----:B------:R-:W1:Y:S01]  /*12280*/  LDSM.16.MT88.4 R4, [R2+0xe400] ;  /* 0x00e400000204783b */ /* 0x000e620000004200 */
[----:B0-----:R-:W-:Y:S01]  /*12290*/  IMAD.IADD R3, R13, 0x1, R2 ;  /* 0x000000010d037824 */ /* 0x001fe200078e0202 */
[----:B---3--:R-:W-:Y:S02]  /*122a0*/  IADD3 R0, R17, R0, R12 ;  /* 0x0000000011007210 */ /* 0x008fe40007ffe00c */
[C-C-:B-1----:R-:W-:Y:S02]  /*122b0*/  PRMT R8, R4.reuse, 0x6420, R5.reuse ;  /* 0x0000642004087816 */ /* 0x142fe40000000005 */
[----:B------:R-:W-:Y:S02]  /*122c0*/  PRMT R9, R4, 0x7531, R5 ;  /* 0x0000753104097816 */ /* 0x000fe40000000005 */
[C-C-:B------:R-:W-:Y:S02]  /*122d0*/  PRMT R10, R6.reuse, 0x6420, R7.reuse ;  /* 0x00006420060a7816 */ /* 0x140fe40000000007 */
[----:B------:R-:W-:-:S02]  /*122e0*/  PRMT R11, R6, 0x7531, R7 ;  /* 0x00007531060b7816 */ /* 0x000fc40000000007 */
[----:B------:R-:W0:Y:S04]  /*122f0*/  LDSM.16.MT88.4 R4, [R3+0xe400] ;  /* 0x00e400000304783b */ /* 0x000e280000004200 */
[----:B------:R0:W-:Y:S02]  /*12300*/  STSM.16.M88.4 [R0+0x400], R8 ;  /* 0x0004000800007844 */ /* 0x0001e40000000200 */
[C-C-:B0-----:R-:W-:Y:S02]  /*12310*/  PRMT R8, R4.reuse, 0x6420, R5.reuse ;  /* 0x0000642004087816 */ /* 0x141fe40000000005 */
[----:B------:R-:W-:Y:S02]  /*12320*/  PRMT R9, R4, 0x7531, R5 ;  /* 0x0000753104097816 */ /* 0x000fe40000000005 */
[----:B------:R-:W-:-:S02]  /*12330*/  PRMT R10, R6, 0x6420, R7 ;  /* 0x00006420060a7816 */ /* 0x000fc40000000007 */
        /* <DEDUP_REMOVED lines=8> */
[----:B------:R-:W-:Y:S01]  /*123c0*/  STSM.16.M88.4 [R0+0x1400], R12 ;  /* 0x0014000c00007844 */ /* 0x000fe20000000200 */
        /* <DEDUP_REMOVED lines=73> */
.L_x_6213:
[----:B------:R-:W2:Y:S01]  /*12860*/  LDL.LU R3, [R1+0x4] ;  /* 0x0000040001037983 */ /* 0x000ea20000300800 */
[----:B0-----:R-:W-:Y:S01]  /*12870*/  SYNCS.ARRIVE.TRANS64.A1T0 RZ, [R16+URZ+0x2e850], RZ ;  /* 0x02e850ff10ff79a7 */ /* 0x001fe2000810003f */
[----:B-1----:R-:W-:-:S05]  /*12880*/  @!P0 VIADD R0, R16, 0x2e880 ;  /* 0x0002e88010008836 */ /* 0x002fca0000000000 */
[----:B------:R-:W-:Y:S01]  /*12890*/  @!P0 PRMT R0, RZ, 0x654, R0 ;  /* 0x00000654ff008816 */ /* 0x000fe20000000000 */
[----:B------:R-:W-:Y:S06]  /*128a0*/  BAR.SYNC.DEFER_BLOCKING 0x2, 0x80 ;  /* 0x0082000000007b1d */ /* 0x000fec0000010000 */
[----:B------:R0:W-:Y:S02]  /*128b0*/  @!P0 SYNCS.ARRIVE.TRANS64.RED.A1T0 RZ, [R0+URZ], RZ ;  /* 0x000000ff00ff89a7 */ /* 0x0001e4000810043f */
[----:B0-----:R-:W-:-:S05]  /*128c0*/  VIADD R0, R18, 0x1 ;  /* 0x0000000112007836 */ /* 0x001fca0000000000 */
[----:B------:R-:W-:-:S04]  /*128d0*/  ISETP.NE.AND P0, PT, R0, 0x2, PT ;  /* 0x000000020000780c */ /* 0x000fc80003f05270 */
[----:B------:R-:W-:Y:S02]  /*128e0*/  SEL R2, RZ, 0x1, P0 ;  /* 0x00000001ff027807 */ /* 0x000fe40000000000 */
[----:B------:R-:W-:-:S05]  /*128f0*/  SEL R0, R0, RZ, P0 ;  /* 0x000000ff00007207 */ /* 0x000fca0000000000 */
[----:B------:R1:W-:Y:S01]  /*12900*/  STL [R1], R0 ;  /* 0x0000000001007387 */ /* 0x0003e20000100800 */
[----:B--2---:R-:W-:-:S05]  /*12910*/  LOP3.LUT R3, R3, R2, RZ, 0x3c, !PT ;  /* 0x0000000203037212 */ /* 0x004fca00078e3cff */
[----:B------:R1:W-:Y:S02]  /*12920*/  STL [R1+0x4], R3 ;  /* 0x0000040301007387 */ /* 0x0003e40000100800 */
.L_x_6162:
[----:B------:R-:W-:Y:S05]  /*12930*/  BSYNC B7 ;  /* 0x0000000000077941 */ /* 0x000fea0003800000 */
.L_x_6160:
        /* <DEDUP_REMOVED lines=15> */
.L_x_6214:
        /* <DEDUP_REMOVED lines=47> */
.L_x_6218:
        /* <DEDUP_REMOVED lines=38> */
.L_x_6216:
        /* <DEDUP_REMOVED lines=13> */
.L_x_6219:
        /* <DEDUP_REMOVED lines=61> */
.L_x_6217:
[----:B------:R0:W-:Y:S01]  /*13420*/  STL [R1+0x10], R4 ;  /* 0x0000100401007387 */ /* 0x0001e20000100800 */
[----:B------:R-:W-:-:S03]  /*13430*/  ULDC UR43, c[0x0][0xc3c] ;  /* 0x00030f00002b7ab9 */ /* 0x000fc60000000800 */
[----:B------:R0:W-:Y:S04]  /*13440*/  STL [R1+0x14], RZ ;  /* 0x000014ff01007387 */ /* 0x0001e80000100800 */
[----:B------:R0:W-:Y:S02]  /*13450*/  STL [R1+0x18], RZ ;  /* 0x000018ff01007387 */ /* 0x0001e40000100800 */
.L_x_6220:
        /* <DEDUP_REMOVED lines=16> */
.L_x_6215:
[----:B------:R-:W-:Y:S02]  /*13560*/  ULDC UR4, c[0x0][0xc3c] ;  /* 0x00030f0000047ab9 */ /* 0x000fe40000000800 */
[----:B------:R-:W-:-:S06]  /*13570*/  UISETP.GE.AND UP0, UPT, UR43, UR4, UPT ;  /* 0x000000042b00728c */ /* 0x000fcc000bf06270 */
[----:B------:R-:W-:-:S13]  /*13580*/  PLOP3.LUT P0, PT, PT, PT, UP0, 0x80, 0x0 ;  /* 0x000000000000781c */ /* 0x000fda0003f0f008 */
[----:B------:R-:W-:Y:S05]  /*13590*/  @!P0 BRA `(.L_x_6221) ;  /* 0xffffffb400f08947 */ /* 0x000fea000383ffff */
.L_x_6155:
        /* <DEDUP_REMOVED lines=12> */
.L_x_6270:
[----:B------:R-:W-:Y:S05]  /*13660*/  BSYNC B0 ;  /* 0x0000000000007941 */ /* 0x000fea0003800000 */
.L_x_6222:
[----:B------:R-:W-:-:S03]  /*13670*/  UMOV UR4, 0xffffffff ;  /* 0xffffffff00047882 */ /* 0x000fc60000000000 */
[----:B------:R-:W-:Y:S05]  /*13680*/  BRA.DIV UR4, `(.L_x_6224) ;  /* 0x0000001204b47947 */ /* 0x000fea000b800000 */
[----:B------:R-:W1:Y:S02]  /*13690*/  S2R R2, SR_TID.X ;  /* 0x0000000000027919 */ /* 0x000e640000002100 */
[----:B-1----:R-:W-:-:S04]  /*136a0*/  SHF.R.U32.HI R2, RZ, 0x5, R2 ;  /* 0x00000005ff027819 */ /* 0x002fc80000011602 */
[----:B------:R-:W-:-:S05]  /*136b0*/  LOP3.LUT R2, R2, 0x3, RZ, 0xc0, !PT ;  /* 0x0000000302027812 */ /* 0x000fca00078ec0ff */
[----:B------:R1:W2:Y:S02]  /*136c0*/  SHFL.IDX PT, R14, R2, RZ, 0x1f ;  /* 0x00001fff020e7589 */ /* 0x0002a400000e0000 */
.L_x_6273:
[----:B--2---:R-:W-:Y:S01]  /*136d0*/  ISETP.NE.AND P0, PT, R14, RZ, PT ;  /* 0x000000ff0e00720c */ /* 0x004fe20003f05270 */
[----:B------:R-:W-:-:S12]  /*136e0*/  BSSY B0, `(.L_x_6225) ;  /* 0x000002e000007945 */ /* 0x000fd80003800000 */
[----:B------:R-:W-:Y:S05]  /*136f0*/  @P0 BRA `(.L_x_6226) ;  /* 0x0000000000b00947 */ /* 0x000fea0003800000 */
[----:B------:R-:W-:-:S03]  /*13700*/  UMOV UR4, 0xffffffff ;  /* 0xffffffff00047882 */ /* 0x000fc60000000000 */
[----:B------:R-:W-:Y:S05]  /*13710*/  BRA.DIV UR4, `(.L_x_6227) ;  /* 0x0000001204c47947 */ /* 0x000fea000b800000 */
[----:B------:R-:W-:-:S13]  /*13720*/  ELECT P6, URZ, PT ;  /* 0x00000000003f782f */ /* 0x000fda00038c0000 */
.L_x_6276:
[----:B------:R-:W-:Y:S05]  /*13730*/  @!P6 BRA `(.L_x_6226) ;  /* 0x0000000000a0e947 */ /* 0x000fea0003800000 */
[----:B------:R-:W-:-:S06]  /*13740*/  ULOP3.LUT UR4, UR38, 0x2, URZ, 0xfc, !UPT ;  /* 0x0000000226047892 */ /* 0x000fcc000f8efc3f */
[----:B-1----:R-:W-:-:S05]  /*13750*/  IMAD.U32 R2, RZ, RZ, UR4 ;  /* 0x00000004ff027e24 */ /* 0x002fca000f8e00ff */
[----:B------:R-:W-:-:S13]  /*13760*/  ISETP.NE.AND P0, PT, R2, 0x3, PT ;  /* 0x000000030200780c */ /* 0x000fda0003f05270 */
[----:B------:R-:W-:Y:S05]  /*13770*/  @!P0 BRA `(.L_x_6228) ;  /* 0x0000000000048947 */ /* 0x000fea0003800000 */
[----:B------:R-:W-:Y:S01]  /*13780*/  BPT.TRAP 0x1 ;  /* 0x000000040000795c */ /* 0x000fe20000300000 */
.L_x_6228:
        /* <DEDUP_REMOVED lines=14> */
.L_x_6277:
[----:B------:R-:W1:Y:S02]  /*13870*/  SYNCS.PHASECHK.TRANS64.TRYWAIT P1, [R7+URZ], R2 ;  /* 0x00000002070075a7 */ /* 0x000e64000802017f */
[----:B-1----:R-:W-:Y:S05]  /*13880*/  @!P1 BRA `(.L_x_6230) ;  /* 0x00000010009c9947 */ /* 0x002fea0003800000 */
.L_x_6278:
[----:B------:R-:W-:Y:S05]  /*13890*/  @!P0 BRA `(.L_x_6231) ;  /* 0x0000000000048947 */ /* 0x000fea0003800000 */
[----:B------:R-:W-:Y:S01]  /*138a0*/  BPT.TRAP 0x1 ;  /* 0x000000040000795c */ /* 0x000fe20000300000 */
.L_x_6231:
[----:B------:R-:W2:Y:S02]  /*138b0*/  LDL.LU R4, [R1] ;  /* 0x0000000001047983 */ /* 0x000ea40000300800 */
[----:B--2---:R-:W-:-:S04]  /*138c0*/  IMAD R4, R4, 0x8, R0 ;  /* 0x0000000804047824 */ /* 0x004fc800078e0200 */
[----:B------:R-:W2:Y:S02]  /*138d0*/  SYNCS.PHASECHK.TRANS64.TRYWAIT P1, [R4+URZ+0x2e860], R5 ;  /* 0x02e86005040075a7 */ /* 0x000ea4000802017f */
[----:B--2---:R-:W-:Y:S05]  /*138e0*/  @!P1 BRA `(.L_x_6232) ;  /* 0x0000001000989947 */ /* 0x004fea0003800000 */
.L_x_6279:
[----:B------:R-:W-:Y:S05]  /*138f0*/  @!P0 BRA `(.L_x_6233) ;  /* 0x0000000000048947 */ /* 0x000fea0003800000 */
[----:B------:R-:W-:Y:S01]  /*13900*/  BPT.TRAP 0x1 ;  /* 0x000000040000795c */ /* 0x000fe20000300000 */
.L_x_6233:
[----:B------:R-:W-:-:S04]  /*13910*/  IMAD R3, R3, 0x8, R0 ;  /* 0x0000000803037824 */ /* 0x000fc800078e0200 */
[----:B------:R-:W3:Y:S02]  /*13920*/  SYNCS.PHASECHK.TRANS64.TRYWAIT P1, [R3+URZ+0x2e860], R2 ;  /* 0x02e86002030075a7 */ /* 0x000ee4000802017f */
[----:B---3--:R-:W-:Y:S05]  /*13930*/  @!P1 BRA `(.L_x_6234) ;  /* 0x0000001000989947 */ /* 0x008fea0003800000 */
.L_x_6280:
[----:B------:R-:W-:Y:S05]  /*13940*/  @!P0 BRA `(.L_x_6235) ;  /* 0x0000000000048947 */ /* 0x000fea0003800000 */
[----:B------:R-:W-:Y:S01]  /*13950*/  BPT.TRAP 0x1 ;  /* 0x000000040000795c */ /* 0x000fe20000300000 */
.L_x_6235:
[----:B------:R-:W4:Y:S02]  /*13960*/  SYNCS.PHASECHK.TRANS64.TRYWAIT P0, [R4+URZ+0x2e880], R5 ;  /* 0x02e88005040075a7 */ /* 0x000f24000800017f */
[----:B----4-:R-:W-:Y:S05]  /*13970*/  @!P0 BRA `(.L_x_6236) ;  /* 0x00000010009c8947 */ /* 0x010fea0003800000 */
.L_x_6237:
[----:B------:R0:W0:Y:S02]  /*13980*/  SYNCS.PHASECHK.TRANS64.TRYWAIT P0, [R3+URZ+0x2e880], R2 ;  /* 0x02e88002030075a7 */ /* 0x000024000800017f */
[----:B0-----:R-:W-:Y:S05]  /*13990*/  @!P0 NANOSLEEP.SYNCS 0x989680 ;  /* 0x009896800000895d */ /* 0x001fea0003900000 */
[----:B------:R-:W0:Y:S02]  /*139a0*/  @!P0 SYNCS.PHASECHK.TRANS64 P0, [R3+URZ+0x2e880], R2 ;  /* 0x02e88002030085a7 */ /* 0x000e24000800007f */
[----:B0-----:R-:W-:Y:S05]  /*139b0*/  @!P0 BRA `(.L_x_6237) ;  /* 0xfffffffc00f08947 */ /* 0x001fea000383ffff */
.L_x_6226:
[----:B------:R-:W-:Y:S05]  /*139c0*/  BSYNC B0 ;  /* 0x0000000000007941 */ /* 0x000fea0003800000 */
.L_x_6225:
[----:B------:R-:W-:Y:S05]  /*139d0*/  EXIT ;  /* 0x000000000000794d */ /* 0x000fea0003800000 */
.L_x_6104:
[----:B0-----:R0:W1:Y:S02]  /*139e0*/  SYNCS.PHASECHK.TRANS64.TRYWAIT P1, [R0+URZ+0x2e800], R3 ;  /* 0x02e80003000075a7 */ /* 0x001064000802017f */
[----:B-1----:R-:W-:Y:S05]  /*139f0*/  @!P1 NANOSLEEP.SYNCS 0x989680 ;  /* 0x009896800000995d */ /* 0x002fea0003900000 */
[----:B------:R-:W1:Y:S02]  /*13a00*/  @!P1 SYNCS.PHASECHK.TRANS64 P1, [R0+URZ+0x2e800], R3 ;  /* 0x02e80003000095a7 */ /* 0x000e64000802007f */
[----:B-1----:R-:W-:Y:S05]  /*13a10*/  @!P1 BRA `(.L_x_6104) ;  /* 0xfffffffc00f09947 */ /* 0x002fea000383ffff */
[----:B------:R-:W-:Y:S05]  /*13a20*/  BRA `(.L_x_6238) ;  /* 0xfffffee4001c7947 */ /* 0x000fea000383ffff */
.L_x_6108:
[----:B0-----:R0:W2:Y:S02]  /*13a30*/  SYNCS.PHASECHK.TRANS64.TRYWAIT P2, [R7+URZ+0x2e830], R6 ;  /* 0x02e83006070075a7 */ /* 0x0010a4000804017f */
[----:B--2---:R-:W-:Y:S05]  /*13a40*/  @!P2 NANOSLEEP.SYNCS 0x989680 ;  /* 0x009896800000a95d */ /* 0x004fea0003900000 */
[----:B------:R-:W2:Y:S02]  /*13a50*/  @!P2 SYNCS.PHASECHK.TRANS64 P2, [R7+URZ+0x2e830], R6 ;  /* 0x02e830060700a5a7 */ /* 0x000ea4000804007f */
[----:B--2---:R-:W-:Y:S05]  /*13a60*/  @!P2 BRA `(.L_x_6108) ;  /* 0xfffffffc00f0a947 */ /* 0x004fea000383ffff */
[----:B------:R-:W-:Y:S05]  /*13a70*/  BRA `(.L_x_6107) ;  /* 0xfffffee4004c7947 */ /* 0x000fea000383ffff */
.L_x_6113:
[----:B-1----:R-:W-:-:S04]  /*13a80*/  IMAD.U32 R5, RZ, RZ, UR6 ;  /* 0x00000006ff057e24 */ /* 0x002fc8000f8e00ff */
[----:B------:R1:W2:Y:S03]  /*13a90*/  SYNCS.PHASECHK.TRANS64.TRYWAIT P1, [R5+URZ+0x2e830], R0 ;  /* 0x02e83000050075a7 */ /* 0x0002a6000802017f */
[----:B--2---:R-:W-:Y:S05]  /*13aa0*/  @!P1 NANOSLEEP.SYNCS 0x989680 ;  /* 0x009896800000995d */ /* 0x004fea0003900000 */
[----:B------:R-:W2:Y:S02]  /*13ab0*/  @!P1 SYNCS.PHASECHK.TRANS64 P1, [R5+URZ+0x2e830], R0 ;  /* 0x02e83000050095a7 */ /* 0x000ea4000802007f */
[----:B--2---:R-:W-:Y:S05]  /*13ac0*/  @!P1 BRA `(.L_x_6113) ;  /* 0xfffffffc00ec9947 */ /* 0x004fea000383ffff */
[----:B------:R-:W-:Y:S05]  /*13ad0*/  BRA `(.L_x_6110) ;  /* 0xffffff2000e47947 */ /* 0x000fea000383ffff */
.L_x_6117:
[----:B-1----:R-:W-:-:S04]  /*13ae0*/  IMAD.U32 R2, RZ, RZ, UR6 ;  /* 0x00000006ff027e24 */ /* 0x002fc8000f8e00ff */
[----:B------:R1:W2:Y:S03]  /*13af0*/  SYNCS.PHASECHK.TRANS64.TRYWAIT P1, [R2+URZ+0x2e850], R0 ;  /* 0x02e85000020075a7 */ /* 0x0002a6000802017f */
[----:B--2---:R-:W-:Y:S05]  /*13b00*/  @!P1 NANOSLEEP.SYNCS 0x989680 ;  /* 0x009896800000995d */ /* 0x004fea0003900000 */
[----:B------:R-:W2:Y:S02]  /*13b10*/  @!P1 SYNCS.PHASECHK.TRANS64 P1, [R2+URZ+0x2e850], R0 ;  /* 0x02e85000020095a7 */ /* 0x000ea4000802007f */
[----:B--2---:R-:W-:Y:S05]  /*13b20*/  @!P1 BRA `(.L_x_6117) ;  /* 0xfffffffc00ec9947 */ /* 0x004fea000383ffff */
[----:B------:R-:W-:Y:S05]  /*13b30*/  BRA `(.L_x_6114) ;  /* 0xffffff2c00f07947 */ /* 0x000fea000383ffff */
.L_x_6123:
[----:B-1----:R1:W2:Y:S02]  /*13b40*/  SYNCS.PHASECHK.TRANS64.TRYWAIT P1, [R20+URZ+0x2e850], R3 ;  /* 0x02e85003140075a7 */ /* 0x0022a4000802017f */
[----:B--2---:R-:W-:Y:S05]  /*13b50*/  @!P1 NANOSLEEP.SYNCS 0x989680 ;  /* 0x009896800000995d */ /* 0x004fea0003900000 */
[----:B------:R-:W2:Y:S02]  /*13b60*/  @!P1 SYNCS.PHASECHK.TRANS64 P1, [R20+URZ+0x2e850], R3 ;  /* 0x02e85003140095a7 */ /* 0x000ea4000802007f */
[----:B--2---:R-:W-:Y:S05]  /*13b70*/  @!P1 BRA `(.L_x_6123) ;  /* 0xfffffffc00f09947 */ /* 0x004fea000383ffff */
[----:B------:R-:W-:Y:S05]  /*13b80*/  BRA `(.L_x_6122) ;  /* 0xffffff5800647947 */ /* 0x000fea000383ffff */
.L_x_6171:
[----:B------:R-:W-:Y:S02]  /*13b90*/  IMAD.MOV.U32 R13, RZ, RZ, R0 ;  /* 0x000000ffff0d7224 */ /* 0x000fe400078e0000 */
[----:B------:R-:W-:Y:S02]  /*13ba0*/  IMAD.MOV.U32 R12, RZ, RZ, RZ ;  /* 0x000000ffff0c7224 */ /* 0x000fe400078e00ff */
[----:B------:R-:W-:Y:S02]  /*13bb0*/  IMAD.MOV.U32 R11, RZ, RZ, 0x1f ;  /* 0x0000001fff0b7424 */ /* 0x000fe400078e00ff */
[----:B------:R-:W-:-:S07]  /*13bc0*/  IMAD.MOV.U32 R15, RZ, RZ, -0x1 ;  /* 0xffffffffff0f7424 */ /* 0x000fce00078e00ff */
[----:B--2---:R-:W-:Y:S05]  /*13bd0*/  WARPSYNC.COLLECTIVE R15, `(.L_x_6239) ;  /* 0x000000000f087348 */ /* 0x004fea0003c00000 */
[----:B------:R0:W1:Y:S02]  /*13be0*/  SHFL.IDX P6, R14, R13, R12, R11 ;  /* 0x0000000c0d0e7389 */ /* 0x00006400000c000b */
[----:B012---:R-:W-:Y:S01]  /*13bf0*/  ENDCOLLECTIVE ;  /* 0x000000000000791b */ /* 0x007fe20003800000 */
.L_x_6239:
[----:B------:R-:W-:Y:S05]  /*13c00*/  BRA `(.L_x_6240) ;  /* 0xffffffc000747947 */ /* 0x000fea000383ffff */
.L_x_6173:
[----:B------:R-:W-:Y:S01]  /*13c10*/  BSSY B0, `(.L_x_6241) ;  /* 0x0000006000007945 */ /* 0x000fe20003800000 */
[----:B------:R-:W-:-:S07]  /*13c20*/  IMAD.MOV.U32 R15, RZ, RZ, -0x1 ;  /* 0xffffffffff0f7424 */ /* 0x000fce00078e00ff */
[----:B--2---:R-:W-:Y:S05]  /*13c30*/  WARPSYNC.COLLECTIVE R15, `(.L_x_6242) ;  /* 0x000000000f0c7348 */ /* 0x004fea0003c00000 */
[----:B------:R-:W-:Y:S02]  /*13c40*/  ELECT P6, UR62, PT ;  /* 0x00000000003e782f */ /* 0x000fe400038c0000 */
[----:B------:R-:W-:Y:S01]  /*13c50*/  MOV R14, UR62 ;  /* 0x0000003e000e7c02 */ /* 0x000fe20008000f00 */
[----:B--2---:R-:W-:Y:S10]  /*13c60*/  ENDCOLLECTIVE ;  /* 0x000000000000791b */ /* 0x004ff40003800000 */
.L_x_6242:
[----:B------:R-:W-:Y:S05]  /*13c70*/  BSYNC B0 ;  /* 0x0000000000007941 */ /* 0x000fea0003800000 */
.L_x_6241:
[----:B------:R-:W-:Y:S05]  /*13c80*/  BRA `(.L_x_6243) ;  /* 0xffffffc000807947 */ /* 0x000fea000383ffff */
.L_x_6175:
[----:B0-----:R0:W1:Y:S02]  /*13c90*/  SYNCS.PHASECHK.TRANS64.TRYWAIT P0, [R3+URZ+0x2e880], R2 ;  /* 0x02e88002030075a7 */ /* 0x001064000800017f */
[----:B-1----:R-:W-:Y:S05]  /*13ca0*/  @!P0 NANOSLEEP.SYNCS 0x989680 ;  /* 0x009896800000895d */ /* 0x002fea0003900000 */
[----:B------:R-:W1:Y:S02]  /*13cb0*/  @!P0 SYNCS.PHASECHK.TRANS64 P0, [R3+URZ+0x2e880], R2 ;  /* 0x02e88002030085a7 */ /* 0x000e64000800007f */
[----:B-1----:R-:W-:Y:S05]  /*13cc0*/  @!P0 BRA `(.L_x_6175) ;  /* 0xfffffffc00f08947 */ /* 0x002fea000383ffff */
[----:B------:R-:W-:Y:S05]  /*13cd0*/  BRA `(.L_x_6244) ;  /* 0xffffffc000e47947 */ /* 0x000fea000383ffff */
.L_x_6177:
[----:B-1----:R1:W2:Y:S02]  /*13ce0*/  SYNCS.PHASECHK.TRANS64.TRYWAIT P0, [R3+URZ+0x2e840], R2 ;  /* 0x02e84002030075a7 */ /* 0x0022a4000800017f */
[----:B--2---:R-:W-:Y:S05]  /*13cf0*/  @!P0 NANOSLEEP.SYNCS 0x989680 ;  /* 0x009896800000895d */ /* 0x004fea0003900000 */
[----:B------:R-:W2:Y:S02]  /*13d00*/  @!P0 SYNCS.PHASECHK.TRANS64 P0, [R3+URZ+0x2e840], R2 ;  /* 0x02e84002030085a7 */ /* 0x000ea4000800007f */
[----:B--2---:R-:W-:Y:S05]  /*13d10*/  @!P0 BRA `(.L_x_6177) ;  /* 0xfffffffc00f08947 */ /* 0x004fea000383ffff */
[----:B------:R-:W-:Y:S05]  /*13d20*/  BRA `(.L_x_6245) ;  /* 0xffffffc400387947 */ /* 0x000fea000383ffff */
.L_x_6181:
        /* <DEDUP_REMOVED lines=9> */
.L_x_6246:
[----:B------:R-:W-:Y:S02]  /*13dc0*/  VIADD R5, R3, 0x10 ;  /* 0x0000001003057836 */ /* 0x000fe40000000000 */
[----:B------:R-:W-:Y:S02]  /*13dd0*/  IMAD.MOV.U32 R13, RZ, RZ, R0 ;  /* 0x000000ffff0d7224 */ /* 0x000fe400078e0000 */
[----:B------:R-:W-:Y:S02]  /*13de0*/  IMAD R4, R7, R6, RZ ;  /* 0x0000000607047224 */ /* 0x000fe400078e02ff */
[----:B------:R-:W-:-:S07]  /*13df0*/  IMAD.MOV.U32 R7, RZ, RZ, R14 ;  /* 0x000000ffff077224 */ /* 0x000fce00078e000e */
[----:B------:R-:W-:Y:S05]  /*13e00*/  WARPSYNC.COLLECTIVE R15, `(.L_x_6247) ;  /* 0x000000000f087348 */ /* 0x000fea0003c00000 */
[----:B------:R0:W1:Y:S02]  /*13e10*/  SHFL.IDX P6, R14, R13, R12, R11 ;  /* 0x0000000c0d0e7389 */ /* 0x00006400000c000b */
[----:B01----:R-:W-:Y:S01]  /*13e20*/  ENDCOLLECTIVE ;  /* 0x000000000000791b */ /* 0x003fe20003800000 */
.L_x_6247:
[----:B------:R-:W-:Y:S01]  /*13e30*/  ISETP.GE.AND P1, PT, R3, R4, PT ;  /* 0x000000040300720c */ /* 0x000fe20003f26270 */
[----:B------:R-:W-:Y:S02]  /*13e40*/  IMAD.MOV.U32 R13, RZ, RZ, R2 ;  /* 0x000000ffff0d7224 */ /* 0x000fe400078e0002 */
[----:B------:R-:W-:Y:S02]  /*13e50*/  IMAD.MOV.U32 R12, RZ, RZ, 0x1 ;  /* 0x00000001ff0c7424 */ /* 0x000fe400078e00ff */
[----:B------:R-:W-:-:S08]  /*13e60*/  IMAD.MOV.U32 R6, RZ, RZ, R14 ;  /* 0x000000ffff067224 */ /* 0x000fd000078e000e */
[----:B------:R-:W-:Y:S05]  /*13e70*/  WARPSYNC.COLLECTIVE R15, `(.L_x_6248) ;  /* 0x000000000f087348 */ /* 0x000fea0003c00000 */
[----:B------:R0:W1:Y:S02]  /*13e80*/  SHFL.IDX P6, R14, R13, R12, R11 ;  /* 0x0000000c0d0e7389 */ /* 0x00006400000c000b */
[----:B01----:R-:W-:Y:S01]  /*13e90*/  ENDCOLLECTIVE ;  /* 0x000000000000791b */ /* 0x003fe20003800000 */
.L_x_6248:
[----:B------:R-:W-:-:S05]  /*13ea0*/  @!P1 IADD3 R6, P2, R9, R6, RZ ;  /* 0x0000000609069210 */ /* 0x000fca0007f5e0ff */
[----:B------:R-:W-:-:S05]  /*13eb0*/  @!P1 IMAD.X R7, RZ, RZ, R7, P2 ;  /* 0x000000ffff079224 */ /* 0x000fca00010e0607 */
[----:B------:R-:W-:Y:S01]  /*13ec0*/  @!PT LDS RZ, [RZ] ;  /* 0x00000000fffff984 */ /* 0x000fe20000000800 */
[----:B------:R-:W-:Y:S01]  /*13ed0*/  @!PT LDS RZ, [RZ] ;  /* 0x00000000fffff984 */ /* 0x000fe20000000800 */
[----:B------:R-:W-:Y:S01]  /*13ee0*/  @!PT LDS RZ, [RZ] ;  /* 0x00000000fffff984 */ /* 0x000fe20000000800 */
[----:B------:R0:W-:Y:S01]  /*13ef0*/  @!P1 LDGSTS.E.BYPASS.LTC128B.128 [R8+0x1c400], desc[UR50][R6.64], !P0 ;  /* 0x1c40000006089fae */ /* 0x0001e2000c101d72 */
[----:B------:R-:W-:Y:S01]  /*13f00*/  IMAD.MOV.U32 R13, RZ, RZ, R0 ;  /* 0x000000ffff0d7224 */ /* 0x000fe200078e0000 */
[----:B------:R-:W-:Y:S01]  /*13f10*/  ISETP.GE.AND P1, PT, R5, R4, PT ;  /* 0x000000040500720c */ /* 0x000fe20003f26270 */
[----:B------:R-:W-:-:S12]  /*13f20*/  IMAD.MOV.U32 R5, RZ, RZ, R14 ;  /* 0x000000ffff057224 */ /* 0x000fd800078e000e */
[----:B0-----:R-:W-:Y:S05]  /*13f30*/  WARPSYNC.COLLECTIVE R15, `(.L_x_6249) ;  /* 0x000000000f087348 */ /* 0x001fea0003c00000 */
[----:B------:R1:W2:Y:S02]  /*13f40*/  SHFL.IDX P6, R14, R13, R12, R11 ;  /* 0x0000000c0d0e7389 */ /* 0x0002a400000c000b */
[----:B012---:R-:W-:Y:S01]  /*13f50*/  ENDCOLLECTIVE ;  /* 0x000000000000791b */ /* 0x007fe20003800000 */
.L_x_6249:
[----:B------:R-:W-:Y:S02]  /*13f60*/  IMAD.MOV.U32 R13, RZ, RZ, R2 ;  /* 0x000000ffff0d7224 */ /* 0x000fe400078e0002 */
[----:B------:R-:W-:Y:S02]  /*13f70*/  IMAD.MOV.U32 R12, RZ, RZ, 0x2 ;  /* 0x00000002ff0c7424 */ /* 0x000fe400078e00ff */
[----:B------:R-:W-:-:S07]  /*13f80*/  IMAD.MOV.U32 R6, RZ, RZ, R14 ;  /* 0x000000ffff067224 */ /* 0x000fce00078e000e */
[----:B------:R-:W-:Y:S05]  /*13f90*/  WARPSYNC.COLLECTIVE R15, `(.L_x_6250) ;  /* 0x000000000f087348 */ /* 0x000fea0003c00000 */
[----:B------:R0:W1:Y:S02]  /*13fa0*/  SHFL.IDX P6, R14, R13, R12, R11 ;  /* 0x0000000c0d0e7389 */ /* 0x00006400000c000b */
[----:B01----:R-:W-:Y:S01]  /*13fb0*/  ENDCOLLECTIVE ;  /* 0x000000000000791b */ /* 0x003fe20003800000 */
.L_x_6250:
        /* <DEDUP_REMOVED lines=8> */
[----:B------:R0:W-:Y:S02]  /*14040*/  @!P1 LDGSTS.E.BYPASS.LTC128B.128 [R8+0x1cc00], desc[UR50][R6.64], !P0 ;  /* 0x1cc0000006089fae */ /* 0x0001e4000c101d72 */
[----:B------:R-:W-:Y:S01]  /*14050*/  ISETP.GE.AND P1, PT, R5, R4, PT ;  /* 0x000000040500720c */ /* 0x000fe20003f26270 */
[----:B------:R-:W-:-:S12]  /*14060*/  IMAD.MOV.U32 R5, RZ, RZ, R14 ;  /* 0x000000ffff057224 */ /* 0x000fd800078e000e */
[----:B0-----:R-:W-:Y:S05]  /*14070*/  WARPSYNC.COLLECTIVE R15, `(.L_x_6251) ;  /* 0x000000000f087348 */ /* 0x001fea0003c00000 */
[----:B------:R1:W2:Y:S02]  /*14080*/  SHFL.IDX P6, R14, R13, R12, R11 ;  /* 0x0000000c0d0e7389 */ /* 0x0002a400000c000b */
[----:B012---:R-:W-:Y:S01]  /*14090*/  ENDCOLLECTIVE ;  /* 0x000000000000791b */ /* 0x007fe20003800000 */
.L_x_6251:
[----:B------:R-:W-:Y:S02]  /*140a0*/  IMAD.MOV.U32 R13, RZ, RZ, R2 ;  /* 0x000000ffff0d7224 */ /* 0x000fe400078e0002 */
[----:B------:R-:W-:Y:S02]  /*140b0*/  IMAD.MOV.U32 R12, RZ, RZ, 0x3 ;  /* 0x00000003ff0c7424 */ /* 0x000fe400078e00ff */
[----:B------:R-:W-:-:S07]  /*140c0*/  IMAD.MOV.U32 R6, RZ, RZ, R14 ;  /* 0x000000ffff067224 */ /* 0x000fce00078e000e */
[----:B------:R-:W-:Y:S05]  /*140d0*/  WARPSYNC.COLLECTIVE R15, `(.L_x_6252) ;  /* 0x000000000f087348 */ /* 0x000fea0003c00000 */
[----:B------:R0:W1:Y:S02]  /*140e0*/  SHFL.IDX P6, R14, R13, R12, R11 ;  /* 0x0000000c0d0e7389 */ /* 0x00006400000c000b */
[----:B01----:R-:W-:Y:S01]  /*140f0*/  ENDCOLLECTIVE ;  /* 0x000000000000791b */ /* 0x003fe20003800000 */
.L_x_6252:
        /* <DEDUP_REMOVED lines=14> */
.L_x_6253:
[----:B------:R-:W-:Y:S02]  /*141e0*/  IMAD.MOV.U32 R13, RZ, RZ, R2 ;  /* 0x000000ffff0d7224 */ /* 0x000fe400078e0002 */
[----:B------:R-:W-:Y:S02]  /*141f0*/  IMAD.MOV.U32 R12, RZ, RZ, 0x4 ;  /* 0x00000004ff0c7424 */ /* 0x000fe400078e00ff */
[----:B------:R-:W-:-:S07]  /*14200*/  IMAD.MOV.U32 R6, RZ, RZ, R14 ;  /* 0x000000ffff067224 */ /* 0x000fce00078e000e */
[----:B------:R-:W-:Y:S05]  /*14210*/  WARPSYNC.COLLECTIVE R15, `(.L_x_6254) ;  /* 0x000000000f087348 */ /* 0x000fea0003c00000 */
[----:B------:R0:W1:Y:S02]  /*14220*/  SHFL.IDX P6, R14, R13, R12, R11 ;  /* 0x0000000c0d0e7389 */ /* 0x00006400000c000b */
[----:B01----:R-:W-:Y:S01]  /*14230*/  ENDCOLLECTIVE ;  /* 0x000000000000791b */ /* 0x003fe20003800000 */
.L_x_6254:
        /* <DEDUP_REMOVED lines=14> */
.L_x_6255:
[----:B------:R-:W-:Y:S02]  /*14320*/  IMAD.MOV.U32 R13, RZ, RZ, R2 ;  /* 0x000000ffff0d7224 */ /* 0x000fe400078e0002 */
[----:B------:R-:W-:Y:S02]  /*14330*/  IMAD.MOV.U32 R12, RZ, RZ, 0x5 ;  /* 0x00000005ff0c7424 */ /* 0x000fe400078e00ff */
[----:B------:R-:W-:-:S07]  /*14340*/  IMAD.MOV.U32 R6, RZ, RZ, R14 ;  /* 0x000000ffff067224 */ /* 0x000fce00078e000e */
[----:B------:R-:W-:Y:S05]  /*14350*/  WARPSYNC.COLLECTIVE R15, `(.L_x_6256) ;  /* 0x000000000f087348 */ /* 0x000fea0003c00000 */
[----:B------:R0:W1:Y:S02]  /*14360*/  SHFL.IDX P6, R14, R13, R12, R11 ;  /* 0x0000000c0d0e7389 */ /* 0x00006400000c000b */
[----:B01----:R-:W-:Y:S01]  /*14370*/  ENDCOLLECTIVE ;  /* 0x000000000000791b */ /* 0x003fe20003800000 */
.L_x_6256:
        /* <DEDUP_REMOVED lines=14> */
.L_x_6257:
[----:B------:R-:W-:Y:S02]  /*14460*/  IMAD.MOV.U32 R13, RZ, RZ, R2 ;  /* 0x000000ffff0d7224 */ /* 0x000fe400078e0002 */
[----:B------:R-:W-:Y:S02]  /*14470*/  IMAD.MOV.U32 R12, RZ, RZ, 0x6 ;  /* 0x00000006ff0c7424 */ /* 0x000fe400078e00ff */
[----:B------:R-:W-:-:S07]  /*14480*/  IMAD.MOV.U32 R6, RZ, RZ, R14 ;  /* 0x000000ffff067224 */ /* 0x000fce00078e000e */
[----:B------:R-:W-:Y:S05]  /*14490*/  WARPSYNC.COLLECTIVE R15, `(.L_x_6258) ;  /* 0x000000000f087348 */ /* 0x000fea0003c00000 */
[----:B------:R0:W1:Y:S02]  /*144a0*/  SHFL.IDX P6, R14, R13, R12, R11 ;  /* 0x0000000c0d0e7389 */ /* 0x00006400000c000b */
[----:B01----:R-:W-:Y:S01]  /*144b0*/  ENDCOLLECTIVE ;  /* 0x000000000000791b */ /* 0x003fe20003800000 */
.L_x_6258:
[----:B------:R-:W-:-:S05]  /*144c0*/  @!P1 IADD3 R6, P2, R9, R6, RZ ;  /* 0x0000000609069210 */ /* 0x000fca0007f5e0ff */
[----:B------:R-:W-:-:S04]  /*144d0*/  @!P1 IMAD.X R5, RZ, RZ, R5, P2 ;  /* 0x000000ffff059224 */ /* 0x000fc800010e0605 */
[----:B------:R-:W-:Y:S02]  /*144e0*/  @!P1 IMAD.MOV.U32 R7, RZ, RZ, R5 ;  /* 0x000000ffff079224 */ /* 0x000fe400078e0005 */
[----:B------:R-:W-:-:S03]  /*144f0*/  IMAD.MOV.U32 R13, RZ, RZ, R0 ;  /* 0x000000ffff0d7224 */ /* 0x000fc600078e0000 */
[----:B------:R-:W-:Y:S01]  /*14500*/  @!PT LDS RZ, [RZ] ;  /* 0x00000000fffff984 */ /* 0x000fe20000000800 */
[----:B------:R-:W-:Y:S01]  /*14510*/  @!PT LDS RZ, [RZ] ;  /* 0x00000000fffff984 */ /* 0x000fe20000000800 */
[----:B------:R-:W-:Y:S01]  /*14520*/  @!PT LDS RZ, [RZ] ;  /* 0x00000000fffff984 */ /* 0x000fe20000000800 */
[----:B------:R0:W-:Y:S01]  /*14530*/  @!P1 LDGSTS.E.BYPASS.LTC128B.128 [R8+0x1ec00], desc[UR50][R6.64], !P0 ;  /* 0x1ec0000006089fae */ /* 0x0001e2000c101d72 */
[----:B------:R-:W-:-:S07]  /*14540*/  IMAD.MOV.U32 R5, RZ, RZ, R14 ;  /* 0x000000ffff057224 */ /* 0x000fce00078e000e */
[----:B0-----:R-:W-:Y:S05]  /*14550*/  WARPSYNC.COLLECTIVE R15, `(.L_x_6259) ;  /* 0x000000000f087348 */ /* 0x001fea0003c00000 */
[----:B------:R1:W2:Y:S02]  /*14560*/  SHFL.IDX P6, R14, R13, R12, R11 ;  /* 0x0000000c0d0e7389 */ /* 0x0002a400000c000b */
[----:B012---:R-:W-:Y:S01]  /*14570*/  ENDCOLLECTIVE ;  /* 0x000000000000791b */ /* 0x007fe20003800000 */
.L_x_6259:
        /* <DEDUP_REMOVED lines=8> */
.L_x_6260:
        /* <DEDUP_REMOVED lines=12> */
.L_x_6261:
[----:B------:R-:W-:Y:S01]  /*146c0*/  IMAD.MOV.U32 R0, RZ, RZ, R14 ;  /* 0x000000ffff007224 */ /* 0x000fe200078e000e */
[----:B------:R-:W-:Y:S06]  /*146d0*/  BRA `(.L_x_6262) ;  /* 0xffffffc400807947 */ /* 0x000fec000383ffff */
.L_x_6184:
[----:B0-----:R0:W1:Y:S02]  /*146e0*/  SYNCS.PHASECHK.TRANS64.TRYWAIT P0, [R17+URZ+0x2e820], R0 ;  /* 0x02e82000110075a7 */ /* 0x001064000800017f */
[----:B-1----:R-:W-:Y:S05]  /*146f0*/  @!P0 NANOSLEEP.SYNCS 0x989680 ;  /* 0x009896800000895d */ /* 0x002fea0003900000 */
[----:B------:R-:W1:Y:S02]  /*14700*/  @!P0 SYNCS.PHASECHK.TRANS64 P0, [R17+URZ+0x2e820], R0 ;  /* 0x02e82000110085a7 */ /* 0x000e64000800007f */
[----:B-1----:R-:W-:Y:S05]  /*14710*/  @!P0 BRA `(.L_x_6184) ;  /* 0xfffffffc00f08947 */ /* 0x002fea000383ffff */
[----:B------:R-:W-:Y:S05]  /*14720*/  BRA `(.L_x_6263) ;  /* 0xffffffc400dc7947 */ /* 0x000fea000383ffff */
.L_x_6190:
[----:B--2---:R2:W3:Y:S02]  /*14730*/  SYNCS.PHASECHK.TRANS64.TRYWAIT P0, [R3+URZ+0x2e880], R2 ;  /* 0x02e88002030075a7 */ /* 0x0044e4000800017f */
[----:B---3--:R-:W-:Y:S05]  /*14740*/  @!P0 NANOSLEEP.SYNCS 0x989680 ;  /* 0x009896800000895d */ /* 0x008fea0003900000 */
[----:B------:R-:W3:Y:S02]  /*14750*/  @!P0 SYNCS.PHASECHK.TRANS64 P0, [R3+URZ+0x2e880], R2 ;  /* 0x02e88002030085a7 */ /* 0x000ee4000800007f */
[----:B---3--:R-:W-:Y:S05]  /*14760*/  @!P0 BRA `(.L_x_6190) ;  /* 0xfffffffc00f08947 */ /* 0x008fea000383ffff */
[----:B------:R-:W-:Y:S05]  /*14770*/  BRA `(.L_x_6264) ;  /* 0xffffffc800947947 */ /* 0x000fea000383ffff */
.L_x_6195:
[----:B-1----:R1:W3:Y:S02]  /*14780*/  SYNCS.PHASECHK.TRANS64.TRYWAIT P0, [R3+URZ+0x2e840], R2 ;  /* 0x02e84002030075a7 */ /* 0x0022e4000800017f */
[----:B---3--:R-:W-:Y:S05]  /*14790*/  @!P0 NANOSLEEP.SYNCS 0x989680 ;  /* 0x009896800000895d */ /* 0x008fea0003900000 */
[----:B------:R-:W3:Y:S02]  /*147a0*/  @!P0 SYNCS.PHASECHK.TRANS64 P0, [R3+URZ+0x2e840], R2 ;  /* 0x02e84002030085a7 */ /* 0x000ee4000800007f */
[----:B---3--:R-:W-:Y:S05]  /*147b0*/  @!P0 BRA `(.L_x_6195) ;  /* 0xfffffffc00f08947 */ /* 0x008fea000383ffff */
[----:B------:R-:W-:Y:S05]  /*147c0*/  BRA `(.L_x_6265) ;  /* 0xffffffcc00147947 */ /* 0x000fea000383ffff */
.L_x_6201:
[----:B--2---:R2:W3:Y:S02]  /*147d0*/  SYNCS.PHASECHK.TRANS64.TRYWAIT P0, [R20+URZ+0x2e870], R2 ;  /* 0x02e87002140075a7 */ /* 0x0044e4000800017f */
[----:B---3--:R-:W-:Y:S05]  /*147e0*/  @!P0 NANOSLEEP.SYNCS 0x989680 ;  /* 0x009896800000895d */ /* 0x008fea0003900000 */
[----:B------:R-:W3:Y:S02]  /*147f0*/  @!P0 SYNCS.PHASECHK.TRANS64 P0, [R20+URZ+0x2e870], R2 ;  /* 0x02e87002140085a7 */ /* 0x000ee4000800007f */
[----:B---3--:R-:W-:Y:S05]  /*14800*/  @!P0 BRA `(.L_x_6201) ;  /* 0xfffffffc00f08947 */ /* 0x008fea000383ffff */
[----:B------:R-:W-:Y:S05]  /*14810*/  BRA `(.L_x_6266) ;  /* 0xffffffcc00b07947 */ /* 0x000fea000383ffff */
.L_x_6203:
[----:B--2---:R2:W3:Y:S02]  /*14820*/  SYNCS.PHASECHK.TRANS64.TRYWAIT P0, [R20+URZ+0x2e860], R0 ;  /* 0x02e86000140075a7 */ /* 0x0044e4000800017f */
[----:B---3--:R-:W-:Y:S05]  /*14830*/  @!P0 NANOSLEEP.SYNCS 0x989680 ;  /* 0x009896800000895d */ /* 0x008fea0003900000 */
[----:B------:R-:W3:Y:S02]  /*14840*/  @!P0 SYNCS.PHASECHK.TRANS64 P0, [R20+URZ+0x2e860], R0 ;  /* 0x02e86000140085a7 */ /* 0x000ee4000800007f */
[----:B---3--:R-:W-:Y:S05]  /*14850*/  @!P0 BRA `(.L_x_6203) ;  /* 0xfffffffc00f08947 */ /* 0x008fea000383ffff */
[----:B------:R-:W-:Y:S05]  /*14860*/  BRA `(.L_x_6267) ;  /* 0xffffffcc00b87947 */ /* 0x000fea000383ffff */
.L_x_6210:
[----:B0-----:R0:W1:Y:S02]  /*14870*/  SYNCS.PHASECHK.TRANS64.TRYWAIT P1, [R16+URZ+0x2e870], R3 ;  /* 0x02e87003100075a7 */ /* 0x001064000802017f */
[----:B-1----:R-:W-:Y:S05]  /*14880*/  @!P1 NANOSLEEP.SYNCS 0x989680 ;  /* 0x009896800000995d */ /* 0x002fea0003900000 */
[----:B------:R-:W1:Y:S02]  /*14890*/  @!P1 SYNCS.PHASECHK.TRANS64 P1, [R16+URZ+0x2e870], R3 ;  /* 0x02e87003100095a7 */ /* 0x000e64000802007f */
[----:B-1----:R-:W-:Y:S05]  /*148a0*/  @!P1 BRA `(.L_x_6210) ;  /* 0xfffffffc00f09947 */ /* 0x002fea000383ffff */
[----:B------:R-:W-:Y:S05]  /*148b0*/  BRA `(.L_x_6268) ;  /* 0xffffffd800387947 */ /* 0x000fea000383ffff */
.L_x_6212:
[----:B0-----:R0:W1:Y:S02]  /*148c0*/  SYNCS.PHASECHK.TRANS64.TRYWAIT P1, [R16+URZ+0x2e860], R3 ;  /* 0x02e86003100075a7 */ /* 0x001064000802017f */
[----:B-1----:R-:W-:Y:S05]  /*148d0*/  @!P1 NANOSLEEP.SYNCS 0x989680 ;  /* 0x009896800000995d */ /* 0x002fea0003900000 */
[----:B------:R-:W1:Y:S02]  /*148e0*/  @!P1 SYNCS.PHASECHK.TRANS64 P1, [R16+URZ+0x2e860], R3 ;  /* 0x02e86003100095a7 */ /* 0x000e64000802007f */
[----:B-1----:R-:W-:Y:S05]  /*148f0*/  @!P1 BRA `(.L_x_6212) ;  /* 0xfffffffc00f09947 */ /* 0x002fea000383ffff */
[----:B------:R-:W-:Y:S05]  /*14900*/  BRA `(.L_x_6269) ;  /* 0xffffffd800407947 */ /* 0x000fea000383ffff */
.L_x_6223:
[----:B0-----:R0:W1:Y:S02]  /*14910*/  SYNCS.PHASECHK.TRANS64.TRYWAIT P0, [R0+URZ+0x2e820], R3 ;  /* 0x02e82003000075a7 */ /* 0x001064000800017f */
[----:B-1----:R-:W-:Y:S05]  /*14920*/  @!P0 NANOSLEEP.SYNCS 0x989680 ;  /* 0x009896800000895d */ /* 0x002fea0003900000 */
[----:B------:R-:W1:Y:S02]  /*14930*/  @!P0 SYNCS.PHASECHK.TRANS64 P0, [R0+URZ+0x2e820], R3 ;  /* 0x02e82003000085a7 */ /* 0x000e64000800007f */
[----:B-1----:R-:W-:Y:S05]  /*14940*/  @!P0 BRA `(.L_x_6223) ;  /* 0xfffffffc00f08947 */ /* 0x002fea000383ffff */
[----:B------:R-:W-:Y:S05]  /*14950*/  BRA `(.L_x_6270) ;  /* 0xffffffec00407947 */ /* 0x000fea000383ffff */
.L_x_6224:
        /* <DEDUP_REMOVED lines=11> */
.L_x_6272:
[----:B------:R-:W-:Y:S05]  /*14a10*/  BSYNC B0 ;  /* 0x0000000000007941 */ /* 0x000fea0003800000 */
.L_x_6271:
[----:B------:R-:W-:Y:S05]  /*14a20*/  BRA `(.L_x_6273) ;  /* 0xffffffec00287947 */ /* 0x000fea000383ffff */
.L_x_6227:
[----:B------:R-:W-:Y:S01]  /*14a30*/  BSSY B1, `(.L_x_6274) ;  /* 0x0000006000017945 */ /* 0x000fe20003800000 */
[----:B------:R-:W-:-:S07]  /*14a40*/  IMAD.MOV.U32 R15, RZ, RZ, -0x1 ;  /* 0xffffffffff0f7424 */ /* 0x000fce00078e00ff */
[----:B01----:R-:W-:Y:S05]  /*14a50*/  WARPSYNC.COLLECTIVE R15, `(.L_x_6275) ;  /* 0x000000000f0c7348 */ /* 0x003fea0003c00000 */
[----:B------:R-:W-:Y:S02]  /*14a60*/  ELECT P6, UR62, PT ;  /* 0x00000000003e782f */ /* 0x000fe400038c0000 */
[----:B------:R-:W-:Y:S01]  /*14a70*/  MOV R14, UR62 ;  /* 0x0000003e000e7c02 */ /* 0x000fe20008000f00 */
[----:B01----:R-:W-:Y:S10]  /*14a80*/  ENDCOLLECTIVE ;  /* 0x000000000000791b */ /* 0x003ff40003800000 */
.L_x_6275:
[----:B------:R-:W-:Y:S05]  /*14a90*/  BSYNC B1 ;  /* 0x0000000000017941 */ /* 0x000fea0003800000 */
.L_x_6274:
[----:B------:R-:W-:Y:S05]  /*14aa0*/  BRA `(.L_x_6276) ;  /* 0xffffffec00207947 */ /* 0x000fea000383ffff */
.L_x_6229:
[----:B0-----:R0:W1:Y:S02]  /*14ab0*/  SYNCS.PHASECHK.TRANS64.TRYWAIT P1, [R6+URZ], R5 ;  /* 0x00000005060075a7 */ /* 0x001064000802017f */
[----:B-1----:R-:W-:Y:S05]  /*14ac0*/  @!P1 NANOSLEEP.SYNCS 0x989680 ;  /* 0x009896800000995d */ /* 0x002fea0003900000 */
[----:B------:R-:W1:Y:S02]  /*14ad0*/  @!P1 SYNCS.PHASECHK.TRANS64 P1, [R6+URZ], R5 ;  /* 0x00000005060095a7 */ /* 0x000e64000802007f */
[----:B-1----:R-:W-:Y:S05]  /*14ae0*/  @!P1 BRA `(.L_x_6229) ;  /* 0xfffffffc00f09947 */ /* 0x002fea000383ffff */
[----:B------:R-:W-:Y:S05]  /*14af0*/  BRA `(.L_x_6277) ;  /* 0xffffffec005c7947 */ /* 0x000fea000383ffff */
.L_x_6230:
[----:B-1----:R1:W2:Y:S02]  /*14b00*/  SYNCS.PHASECHK.TRANS64.TRYWAIT P1, [R7+URZ], R2 ;  /* 0x00000002070075a7 */ /* 0x0022a4000802017f */
[----:B--2---:R-:W-:Y:S05]  /*14b10*/  @!P1 NANOSLEEP.SYNCS 0x989680 ;  /* 0x009896800000995d */ /* 0x004fea0003900000 */
[----:B------:R-:W2:Y:S02]  /*14b20*/  @!P1 SYNCS.PHASECHK.TRANS64 P1, [R7+URZ], R2 ;  /* 0x00000002070095a7 */ /* 0x000ea4000802007f */
[----:B--2---:R-:W-:Y:S05]  /*14b30*/  @!P1 BRA `(.L_x_6230) ;  /* 0xfffffffc00f09947 */ /* 0x004fea000383ffff */
[----:B------:R-:W-:Y:S05]  /*14b40*/  BRA `(.L_x_6278) ;  /* 0xffffffec00507947 */ /* 0x000fea000383ffff */
.L_x_6232:
[----:B--2---:R2:W3:Y:S02]  /*14b50*/  SYNCS.PHASECHK.TRANS64.TRYWAIT P1, [R4+URZ+0x2e860], R5 ;  /* 0x02e86005040075a7 */ /* 0x0044e4000802017f */
[----:B---3--:R-:W-:Y:S05]  /*14b60*/  @!P1 NANOSLEEP.SYNCS 0x989680 ;  /* 0x009896800000995d */ /* 0x008fea0003900000 */
[----:B------:R-:W3:Y:S02]  /*14b70*/  @!P1 SYNCS.PHASECHK.TRANS64 P1, [R4+URZ+0x2e860], R5 ;  /* 0x02e86005040095a7 */ /* 0x000ee4000802007f */
[----:B---3--:R-:W-:Y:S05]  /*14b80*/  @!P1 BRA `(.L_x_6232) ;  /* 0xfffffffc00f09947 */ /* 0x008fea000383ffff */
[----:B------:R-:W-:Y:S05]  /*14b90*/  BRA `(.L_x_6279) ;  /* 0xffffffec00547947 */ /* 0x000fea000383ffff */
.L_x_6234:
[----:B---3--:R3:W4:Y:S02]  /*14ba0*/  SYNCS.PHASECHK.TRANS64.TRYWAIT P1, [R3+URZ+0x2e860], R2 ;  /* 0x02e86002030075a7 */ /* 0x008724000802017f */
[----:B----4-:R-:W-:Y:S05]  /*14bb0*/  @!P1 NANOSLEEP.SYNCS 0x989680 ;  /* 0x009896800000995d */ /* 0x010fea0003900000 */
[----:B------:R-:W4:Y:S02]  /*14bc0*/  @!P1 SYNCS.PHASECHK.TRANS64 P1, [R3+URZ+0x2e860], R2 ;  /* 0x02e86002030095a7 */ /* 0x000f24000802007f */
[----:B----4-:R-:W-:Y:S05]  /*14bd0*/  @!P1 BRA `(.L_x_6234) ;  /* 0xfffffffc00f09947 */ /* 0x010fea000383ffff */
[----:B------:R-:W-:Y:S05]  /*14be0*/  BRA `(.L_x_6280) ;  /* 0xffffffec00547947 */ /* 0x000fea000383ffff */
.L_x_6236:
[----:B----4-:R4:W0:Y:S02]  /*14bf0*/  SYNCS.PHASECHK.TRANS64.TRYWAIT P0, [R4+URZ+0x2e880], R5 ;  /* 0x02e88005040075a7 */ /* 0x010824000800017f */
[----:B0-----:R-:W-:Y:S05]  /*14c00*/  @!P0 NANOSLEEP.SYNCS 0x989680 ;  /* 0x009896800000895d */ /* 0x001fea0003900000 */
[----:B------:R-:W0:Y:S02]  /*14c10*/  @!P0 SYNCS.PHASECHK.TRANS64 P0, [R4+URZ+0x2e880], R5 ;  /* 0x02e88005040085a7 */ /* 0x000e24000800007f */
[----:B0-----:R-:W-:Y:S05]  /*14c20*/  @!P0 BRA `(.L_x_6236) ;  /* 0xfffffffc00f08947 */ /* 0x001fea000383ffff */
[----:B------:R-:W-:Y:S05]  /*14c30*/  BRA `(.L_x_6237) ;  /* 0xffffffec00507947 */ /* 0x000fea000383ffff */
.L_x_6281:
        /* <DEDUP_REMOVED lines=12> */
.L_x_13277:


//--------------------- .text._ZN7cutlass13device_kernelIN5flash11enable_sm90INS1_16FlashAttnFwdSm90INS1_25CollectiveMainloopFwdSm90ILi2EN4cute5tupleIJNS5_1CILi1EEES8_S8_EEENS6_IJNS7_ILi128EEENS7_ILi224EEESA_EEELi128ENS_12float_e4m3_tEfNS_4arch4Sm90ELb0ELb0ELb0ELb1ELb0ELb1ELb0ELb1ELb1ELb1ELb1ELb0EEENS1_21CollectiveEpilogueFwdINS6_IJSA_SA_SB_EEES9_NS_10bfloat16_tESF_Li256ELb1ELb1ELb1ELb1EEENS1_36VarlenDynamicPersistentTileSchedulerILi128ELi224ELi256ELi128ELb1ELb1ELb1ELb0ELb1ELb1EEEEEEEEEvNT_6ParamsE --------------------------
	.section	.text._ZN7cutlass13device_kernelIN5flash11enable_sm90INS1_16FlashAttnFwdSm90INS1_25CollectiveMainloopFwdSm90ILi2EN4cute5tupleIJNS5_1CILi1EEES8_S8_EEENS6_IJNS7_ILi128EEENS7_ILi224EEESA_EEELi128ENS_12float_e4m3_tEfNS_4arch4Sm90ELb0ELb0ELb0ELb1ELb0ELb1ELb0ELb1ELb1ELb1ELb1ELb0EEENS1_21CollectiveEpilogueFwdINS6_IJSA_SA_SB_EEES9_NS_10bfloat16_tESF_Li256ELb1ELb1ELb1ELb1EEENS1_36VarlenDynamicPersistentTileSchedulerILi128ELi224ELi256ELi128ELb1ELb1ELb1ELb0ELb1ELb1EEEEEEEEEvNT_6ParamsE,"ax",@progbits
	.align	128
.text._ZN7cutlass13device_kernelIN5flash11enable_sm90INS1_16FlashAttnFwdSm90INS1_25CollectiveMainloopFwdSm90ILi2EN4cute5tupleIJNS5_1CILi1EEES8_S8_EEENS6_IJNS7_ILi128EEENS7_ILi224EEESA_EEELi128ENS_12float_e4m3_tEfNS_4arch4Sm90ELb0ELb0ELb0ELb1ELb0ELb1ELb0ELb1ELb1ELb1ELb1ELb0EEENS1_21CollectiveEpilogueFwdINS6_IJSA_SA_SB_EEES9_NS_10bfloat16_tESF_Li256ELb1ELb1ELb1ELb1EEENS1_36VarlenDynamicPersistentTileSchedulerILi128ELi224ELi256ELi128ELb1ELb1ELb1ELb0ELb1ELb1EEEEEEEEEvNT_6ParamsE:
        .type           _ZN7cutlass13device_kernelIN5flash11enable_sm90INS1_16FlashAttnFwdSm90INS1_25CollectiveMainloopFwdSm90ILi2EN4cute5tupleIJNS5_1CILi1EEES8_S8_EEENS6_IJNS7_ILi128EEENS7_ILi224EEESA_EEELi128ENS_12float_e4m3_tEfNS_4arch4Sm90ELb0ELb0ELb0ELb1ELb0ELb1ELb0ELb1ELb1ELb1ELb1ELb0EEENS1_21CollectiveEpilogueFwdINS6_IJSA_SA_SB_EEES9_NS_10bfloat16_tESF_Li256ELb1ELb1ELb1ELb1EEENS1_36VarlenDynamicPersistentTileSchedulerILi128ELi224ELi256ELi128ELb1ELb1ELb1ELb0ELb1ELb1EEEEEEEEEvNT_6ParamsE,@function
        .size           _ZN7cutlass13device_kernelIN5flash11enable_sm90INS1_16FlashAttnFwdSm90INS1_25CollectiveMainloopFwdSm90ILi2EN4cute5tupleIJNS5_1CILi1EEES8_S8_EEENS6_IJNS7_ILi128EEENS7_ILi224EEESA_EEELi128ENS_12float_e4m3_tEfNS_4arch4Sm90ELb0ELb0ELb0ELb1ELb0ELb1ELb0ELb1ELb1ELb1ELb1ELb0EEENS1_21CollectiveEpilogueFwdINS6_IJSA_SA_SB_EEES9_NS_10bfloat16_tESF_Li256ELb1ELb1ELb1ELb1EEENS1_36VarlenDynamicPersistentTileSchedulerILi128ELi224ELi256ELi128ELb1ELb1ELb1ELb0ELb1ELb1EEEEEEEEEvNT_6ParamsE,(.L_x_13278 - _ZN7cutlass13device_kernelIN5flash11enable_sm90INS1_16FlashAttnFwdSm90INS1_25CollectiveMainloopFwdSm90ILi2EN4cute5tupleIJNS5_1CILi1EEES8_S8_EEENS6_IJNS7_ILi128EEENS7_ILi224EEESA_EEELi128ENS_12float_e4m3_tEfNS_4arch4Sm90ELb0ELb0ELb0ELb1ELb0ELb1ELb0ELb1ELb1ELb1ELb1ELb0EEENS1_21CollectiveEpilogueFwdINS6_IJSA_SA_SB_EEES9_NS_10bfloat16_tESF_Li256ELb1ELb1ELb1ELb1EEENS1_36VarlenDynamicPersistentTileSchedulerILi128ELi224ELi256ELi128ELb1ELb1ELb1ELb0ELb1ELb1EEEEEEEEEvNT_6ParamsE)
        .other          _ZN7cutlass13device_kernelIN5flash11enable_sm90INS1_16FlashAttnFwdSm90INS1_25CollectiveMainloopFwdSm90ILi2EN4cute5tupleIJNS5_1CILi1EEES8_S8_EEENS6_IJNS7_ILi128EEENS7_ILi224EEESA_EEELi128ENS_12float_e4m3_tEfNS_4arch4Sm90ELb0ELb0ELb0ELb1ELb0ELb1ELb0ELb1ELb1ELb1ELb1ELb0EEENS1_21CollectiveEpilogueFwdINS6_IJSA_SA_SB_EEES9_NS_10bfloat16_tESF_Li256ELb1ELb1ELb1ELb1EEENS1_36VarlenDynamicPersistentTileSchedulerILi128ELi224ELi256ELi128ELb1ELb1ELb1ELb0ELb1ELb1EEEEEEEEEvNT_6ParamsE,@"STO_CUDA_ENTRY STV_DEFAULT"
_ZN7cutlass13device_kernelIN5flash11enable_sm90INS1_16FlashAttnFwdSm90INS1_25CollectiveMainloopFwdSm90ILi2EN4cute5tupleIJNS5_1CILi1EEES8_S8_EEENS6_IJNS7_ILi128EEENS7_ILi224EEESA_EEELi128ENS_12float_e4m3_tEfNS_4arch4Sm90ELb0ELb0ELb0ELb1ELb0ELb1ELb0ELb1ELb1ELb1ELb1ELb0EEENS1_21CollectiveEpilogueFwdINS6_IJSA_SA_SB_EEES9_NS_10bfloat16_tESF_Li256ELb1ELb1ELb1ELb1EEENS1_36VarlenDynamicPersistentTileSchedulerILi128ELi224ELi256ELi128ELb1ELb1ELb1ELb0ELb1ELb1EEEEEEEEEvNT_6ParamsE:
        /* <DEDUP_REMOVED lines=24> */
.L_x_6283:
[----:B------:R-:W-:Y:S05]  /*0180*/  BSYNC B0 ;  /* 0x0000000000007941 */ /* 0x000fea0003800000 */
.L_x_6282:
        /* <DEDUP_REMOVED lines=41> */
.L_x_6284:
        /* <DEDUP_REMOVED lines=22> */
.L_x_6285:
        /* <DEDUP_REMOVED lines=18> */
.L_x_6286:
        /* <DEDUP_REMOVED lines=22> */
.L_x_6287:
        /* <DEDUP_REMOVED lines=22> */
.L_x_6288:
        /* <DEDUP_REMOVED lines=10> */
.L_x_6291:
[----:B------:R-:W-:-:S08]  /*0a00*/  NOP ;  /* 0x0000000000007918 */ /* 0x000fd00000000000 */
[----:B------:R-:W1:Y:S02]  /*0a10*/  USETMAXREG.TRY_ALLOC.CTAPOOL UP0, 0xf0 ;  /* 0x000000f0000079c8 */ /* 0x000e640008000600 */
[----:B-1----:R-:W-:-:S13]  /*0a20*/  PLOP3.LUT P0, PT, PT, PT, UP0, 0x80, 0x0 ;  /* 0x000000000000781c */ /* 0x002fda0003f0f008 */
[----:B------:R-:W-:Y:S05]  /*0a30*/  @!P0 BRA `(.L_x_6291) ;  /* 0xfffffffc00f08947 */ /* 0x000fea000383ffff */
[----:B------:R-:W2:Y:S01]  /*0a40*/  LDL.LU R0, [R1+0x18] ;  /* 0x0000180001007983 */ /* 0x000ea20000300800 */
[----:B0-----:R-:W0:Y:S01]  /*0a50*/  S2R R2, SR_TID.X ;  /* 0x0000000000027919 */ /* 0x001e220000002100 */
        /* <DEDUP_REMOVED lines=11> */
[----:B------:R-:W-:Y:S01]  /*0b10*/  IMAD.U32 R2, RZ, RZ, UR5 ;  /* 0x00000005ff027e24 */ /* 0x000fe2000f8e00ff */
[----:B------:R-:W-:Y:S06]  /*0b20*/  BAR.ARV 0x4, 0x180 ;  /* 0x0106000000007b1d */ /* 0x000fec0000002000 */
[----:B------:R1:W-:Y:S01]  /*0b30*/  STL [R1+0x84], R2 ;  /* 0x0000840201007387 */ /* 0x0003e20000100800 */
[----:B--2---:R-:W-:-:S04]  /*0b40*/  LOP3.LUT R0, R0, 0xffffffef, RZ, 0xc0, !PT ;  /* 0xffffffef00007812 */ /* 0x004fc800078ec0ff */
[----:B------:R-:W-:-:S05]  /*0b50*/  @P0 LOP3.LUT R0, R0, 0x10, RZ, 0xfc, !PT ;  /* 0x0000001000000812 */ /* 0x000fca00078efcff */
[----:B------:R1:W-:Y:S01]  /*0b60*/  STL [R1+0x18], R0 ;  /* 0x0000180001007387 */ /* 0x0003e20000100800 */
[----:B0-----:R-:W-:-:S13]  /*0b70*/  ISETP.GE.AND P0, PT, R123, UR4, PT ;  /* 0x000000047b007c0c */ /* 0x001fda000bf06270 */
[----:B-1----:R-:W-:Y:S05]  /*0b80*/  @P0 BRA `(.L_x_6292) ;  /* 0x0000025800180947 */ /* 0x002fea0003800000 */
[----:B------:R-:W2:Y:S01]  /*0b90*/  LDL R2, [R1+0xe0] ;  /* 0x0000e00001027983 */ /* 0x000ea20000100800 */
[----:B------:R-:W-:Y:S02]  /*0ba0*/  IMAD.MOV.U32 R17, RZ, RZ, RZ ;  /* 0x000000ffff117224 */ /* 0x000fe400078e00ff */
[----:B------:R-:W-:Y:S01]  /*0bb0*/  IMAD.MOV.U32 R231, RZ, RZ, RZ ;  /* 0x000000ffffe77224 */ /* 0x000fe200078e00ff */
[----:B------:R-:W0:Y:S01]  /*0bc0*/  S2R R0, SR_TID.X ;  /* 0x0000000000007919 */ /* 0x000e220000002100 */
[----:B------:R-:W-:Y:S02]  /*0bd0*/  IMAD.MOV.U32 R236, RZ, RZ, RZ ;  /* 0x000000ffffec7224 */ /* 0x000fe400078e00ff */
[----:B------:R-:W-:Y:S02]  /*0be0*/  IMAD.MOV.U32 R233, RZ, RZ, RZ ;  /* 0x000000ffffe97224 */ /* 0x000fe400078e00ff */
[----:B0-----:R-:W-:-:S05]  /*0bf0*/  VIADD R12, R0, 0xffffff80 ;  /* 0xffffff80000c7836 */ /* 0x001fca0000000000 */
[----:B------:R-:W-:Y:S02]  /*0c00*/  SHF.R.S32.HI R0, RZ, 0x1f, R12 ;  /* 0x0000001fff007819 */ /* 0x000fe4000001140c */
[----:B--2---:R-:W-:Y:S02]  /*0c10*/  R2UR UR4, R2 ;  /* 0x00000000020472ca */ /* 0x004fe400000e0000 */
[----:B------:R-:W-:-:S04]  /*0c20*/  LEA.HI R2, R0, R12, RZ, 0x7 ;  /* 0x0000000c00027211 */ /* 0x000fc800078f38ff */
[----:B------:R-:W-:Y:S02]  /*0c30*/  LOP3.LUT R3, R2, 0xffffff80, RZ, 0xc0, !PT ;  /* 0xffffff8002037812 */ /* 0x000fe400078ec0ff */
[----:B------:R-:W-:-:S03]  /*0c40*/  SHF.R.S32.HI R13, RZ, 0x7, R2 ;  /* 0x00000007ff0d7819 */ /* 0x000fc60000011402 */
[----:B------:R-:W-:Y:S01]  /*0c50*/  IMAD.IADD R11, R12, 0x1, -R3 ;  /* 0x000000010c0b7824 */ /* 0x000fe200078e0a03 */
[----:B------:R-:W-:Y:S01]  /*0c60*/  LEA.HI R2, R2, R13, RZ, 0x1 ;  /* 0x0000000d02027211 */ /* 0x000fe200078f08ff */
[----:B------:R-:W-:-:S03]  /*0c70*/  ULOP3.LUT UR4, UR4, 0x1, URZ, 0xfc, !UPT ;  /* 0x0000000104047892 */ /* 0x000fc6000f8efc3f */
[----:B------:R-:W-:Y:S02]  /*0c80*/  SHF.R.S32.HI R6, RZ, 0x1f, R11 ;  /* 0x0000001fff067819 */ /* 0x000fe4000001140b */
[----:B------:R-:W-:Y:S02]  /*0c90*/  LOP3.LUT R2, R2, 0x3fffffe, RZ, 0xc0, !PT ;  /* 0x03fffffe02027812 */ /* 0x000fe400078ec0ff */
[CC--:B------:R-:W-:Y:S02]  /*0ca0*/  LEA.HI R8, R6.reuse, R11.reuse, RZ, 0x2 ;  /* 0x0000000b06087211 */ /* 0x0c0fe400078f10ff */
[----:B------:R-:W-:Y:S01]  /*0cb0*/  LEA.HI R6, R6, R11, RZ, 0x5 ;  /* 0x0000000b06067211 */ /* 0x000fe200078f28ff */
[----:B------:R-:W-:Y:S01]  /*0cc0*/  IMAD.IADD R2, R13, 0x1, -R2 ;  /* 0x000000010d027824 */ /* 0x000fe200078e0a02 */
[--C-:B------:R-:W-:Y:S02]  /*0cd0*/  SHF.R.S32.HI R5, RZ, 0x2, R8.reuse ;  /* 0x00000002ff057819 */ /* 0x100fe40000011408 */
[----:B------:R-:W-:-:S02]  /*0ce0*/  SHF.R.S32.HI R4, RZ, 0x1f, R8 ;  /* 0x0000001fff047819 */ /* 0x000fc40000011408 */
[----:B------:R-:W-:Y:S02]  /*0cf0*/  SHF.R.S32.HI R6, RZ, 0x5, R6 ;  /* 0x00000005ff067819 */ /* 0x000fe40000011406 */
[----:B------:R-:W-:Y:S02]  /*0d00*/  LEA.HI R3, R4, R5, RZ, 0x3 ;  /* 0x0000000504037211 */ /* 0x000fe400078f18ff */
[CC--:B------:R-:W-:Y:S02]  /*0d10*/  LEA.HI R4, R0.reuse, R12.reuse, RZ, 0x4 ;  /* 0x0000000c00047211 */ /* 0x0c0fe400078f20ff */
[----:B------:R-:W-:Y:S02]  /*0d20*/  LOP3.LUT R10, R3, 0xfffffff8, RZ, 0xc0, !PT ;  /* 0xfffffff8030a7812 */ /* 0x000fe400078ec0ff */
[----:B------:R-:W-:Y:S02]  /*0d30*/  LEA.HI R3, R0, R12, RZ, 0x5 ;  /* 0x0000000c00037211 */ /* 0x000fe400078f28ff */
[----:B------:R-:W-:Y:S01]  /*0d40*/  SHF.R.S32.HI R7, RZ, 0x4, R4 ;  /* 0x00000004ff077819 */ /* 0x000fe20000011404 */
[----:B------:R-:W-:Y:S01]  /*0d50*/  IMAD.IADD R9, R5, 0x1, -R10 ;  /* 0x0000000105097824 */ /* 0x000fe200078e0a0a */
[C---:B------:R-:W-:Y:S01]  /*0d60*/  LOP3.LUT R5, R4.reuse, 0x3fffff0, RZ, 0xc0, !PT ;  /* 0x03fffff004057812 */ /* 0x040fe200078ec0ff */
[----:B------:R-:W-:Y:S01]  /*0d70*/  IMAD.SHL.U32 R3, R3, 0x20, RZ ;  /* 0x0000002003037824 */ /* 0x000fe200078e00ff */
[----:B------:R-:W-:Y:S01]  /*0d80*/  LEA.HI R4, R4, R7, RZ, 0x1 ;  /* 0x0000000704047211 */ /* 0x000fe200078f08ff */
[----:B------:R-:W-:Y:S01]  /*0d90*/  IMAD R9, R6, 0x10, R9 ;  /* 0x0000001006097824 */ /* 0x000fe200078e0209 */
[----:B------:R-:W-:-:S02]  /*0da0*/  IADD3 R5, R12, -R5, RZ ;  /* 0x800000050c057210 */ /* 0x000fc40007ffe0ff */
[----:B------:R-:W-:Y:S01]  /*0db0*/  LOP3.LUT R4, R4, 0x1ffffffe, RZ, 0xc0, !PT ;  /* 0x1ffffffe04047812 */ /* 0x000fe200078ec0ff */
[----:B------:R-:W-:Y:S01]  /*0dc0*/  IMAD R10, R2, 0x40, R9 ;  /* 0x00000040020a7824 */ /* 0x000fe200078e0209 */
[----:B------:R-:W-:Y:S02]  /*0dd0*/  LOP3.LUT R14, R3, 0xfffffc00, RZ, 0xc0, !PT ;  /* 0xfffffc00030e7812 */ /* 0x000fe400078ec0ff */
[----:B------:R-:W-:Y:S01]  /*0de0*/  LEA.HI R2, R0, R12, RZ, 0x2 ;  /* 0x0000000c00027211 */ /* 0x000fe200078f10ff */
[----:B------:R-:W-:Y:S01]  /*0df0*/  IMAD.IADD R4, R7, 0x1, -R4 ;  /* 0x0000000107047824 */ /* 0x000fe200078e0a04 */
[----:B------:R-:W-:Y:S01]  /*0e00*/  LOP3.LUT R8, R8, 0x7ffffffc, RZ, 0xc0, !PT ;  /* 0x7ffffffc08087812 */ /* 0x000fe200078ec0ff */
[----:B------:R-:W-:Y:S01]  /*0e10*/  IMAD R5, R5, 0x40, R14 ;  /* 0x0000004005057824 */ /* 0x000fe200078e020e */
[----:B------:R-:W-:-:S03]  /*0e20*/  SHF.R.S32.HI R228, RZ, 0x2, R2 ;  /* 0x00000002ffe47819 */ /* 0x000fc60000011402 */
[----:B------:R-:W-:Y:S01]  /*0e30*/  IMAD R3, R4, 0x8, R5 ;  /* 0x0000000804037824 */ /* 0x000fe200078e0205 */
[----:B------:R-:W-:Y:S01]  /*0e40*/  LEA.HI R4, R0, R12, RZ, 0x3 ;  /* 0x0000000c00047211 */ /* 0x000fe200078f18ff */
[----:B------:R-:W-:Y:S01]  /*0e50*/  VIADD R15, R228, 0x40 ;  /* 0x00000040e40f7836 */ /* 0x000fe20000000000 */
[----:B------:R-:W-:Y:S01]  /*0e60*/  LOP3.LUT R0, R2, 0xfffffffc, RZ, 0xc0, !PT ;  /* 0xfffffffc02007812 */ /* 0x000fe200078ec0ff */
[C---:B------:R-:W-:Y:S01]  /*0e70*/  VIADD R13, R228.reuse, 0xc0 ;  /* 0x000000c0e40d7836 */ /* 0x040fe20000000000 */
[----:B------:R0:W-:Y:S01]  /*0e80*/  STL [R1+0xd4], R3 ;  /* 0x0000d40301007387 */ /* 0x0001e20000100800 */
[----:B------:R-:W-:Y:S02]  /*0e90*/  VIADD R14, R228, 0x80 ;  /* 0x00000080e40e7836 */ /* 0x000fe40000000000 */
[----:B------:R-:W-:Y:S01]  /*0ea0*/  IMAD.IADD R0, R12, 0x1, -R0 ;  /* 0x000000010c007824 */ /* 0x000fe200078e0a00 */
[----:B------:R-:W-:Y:S01]  /*0eb0*/  STL [R1+0xcc], R10 ;  /* 0x0000cc0a01007387 */ /* 0x000fe20000100800 */
[----:B------:R-:W-:Y:S01]  /*0ec0*/  IMAD.SHL.U32 R7, R13, 0x80, RZ ;  /* 0x000000800d077824 */ /* 0x000fe200078e00ff */
[----:B------:R-:W-:Y:S01]  /*0ed0*/  SHF.R.S32.HI R6, RZ, 0x1f, R14 ;  /* 0x0000001fff067819 */ /* 0x000fe2000001140e */
[C---:B------:R-:W-:Y:S01]  /*0ee0*/  IMAD.SHL.U32 R18, R0.reuse, 0x10, RZ ;  /* 0x0000001000127824 */ /* 0x040fe200078e00ff */
[----:B------:R-:W-:Y:S01]  /*0ef0*/  SHF.R.S32.HI R9, RZ, 0x1f, R13 ;  /* 0x0000001fff097819 */ /* 0x000fe2000001140d */
[----:B------:R-:W-:Y:S01]  /*0f00*/  IMAD.SHL.U32 R22, R0, 0x8, RZ ;  /* 0x0000000800167824 */ /* 0x000fe200078e00ff */
[----:B0-----:R-:W-:Y:S01]  /*0f10*/  MOV R3, UR4 ;  /* 0x0000000400037c02 */ /* 0x001fe20008000f00 */
[----:B------:R-:W-:Y:S01]  /*0f20*/  IMAD.IADD R8, R11, 0x1, -R8 ;  /* 0x000000010b087824 */ /* 0x000fe200078e0a08 */
[----:B------:R-:W-:Y:S01]  /*0f30*/  LEA.HI R6, R6, R14, RZ, 0x3 ;  /* 0x0000000e06067211 */ /* 0x000fe200078f18ff */
[----:B------:R-:W-:Y:S01]  /*0f40*/  UMOV UR4, URZ ;  /* 0x0000003f00047c82 */ /* 0x000fe20008000000 */
[----:B------:R-:W-:Y:S01]  /*0f50*/  LEA.HI R9, R9, R13, RZ, 0x3 ;  /* 0x0000000d09097211 */ /* 0x000fe200078f18ff */
[----:B------:R0:W-:Y:S01]  /*0f60*/  STL [R1+0x48], R3 ;  /* 0x0000480301007387 */ /* 0x0001e20000100800 */
[----:B------:R-:W-:Y:S01]  /*0f70*/  SHF.R.S32.HI R19, RZ, 0x1f, R18 ;  /* 0x0000001fff137819 */ /* 0x000fe20000011412 */
[----:B------:R-:W-:Y:S01]  /*0f80*/  IMAD.SHL.U32 R6, R6, 0x80, RZ ;  /* 0x0000008006067824 */ /* 0x000fe200078e00ff */
[----:B------:R-:W-:Y:S01]  /*0f90*/  SHF.R.S32.HI R23, RZ, 0x1f, R22 ;  /* 0x0000001fff177819 */ /* 0x000fe20000011416 */
[----:B------:R-:W-:-:S02]  /*0fa0*/  IMAD.SHL.U32 R9, R9, 0x80, RZ ;  /* 0x0000008009097824 */ /* 0x000fc400078e00ff */
[----:B------:R-:W-:Y:S01]  /*0fb0*/  VIADD R230, R22, 0x20 ;  /* 0x0000002016e67836 */ /* 0x000fe20000000000 */
[----:B0-----:R-:W-:Y:S02]  /*0fc0*/  SHF.R.S32.HI R3, RZ, 0x1f, R2 ;  /* 0x0000001fff037819 */ /* 0x001fe40000011402 */
[----:B------:R-:W-:Y:S02]  /*0fd0*/  LOP3.LUT R2, R4, 0xfffffff8, RZ, 0xc0, !PT ;  /* 0xfffffff804027812 */ /* 0x000fe400078ec0ff */
[----:B------:R-:W-:Y:S02]  /*0fe0*/  LEA.HI R3, R3, R228, RZ, 0x3 ;  /* 0x000000e403037211 */ /* 0x000fe400078f18ff */
[----:B------:R-:W-:Y:S01]  /*0ff0*/  SHF.R.S32.HI R4, RZ, 0x3, R4 ;  /* 0x00000003ff047819 */ /* 0x000fe20000011404 */
[----:B------:R-:W-:Y:S01]  /*1000*/  IMAD.IADD R12, R12, 0x1, -R2 ;  /* 0x000000010c0c7824 */ /* 0x000fe200078e0a02 */
[----:B------:R-:W-:Y:S01]  /*1010*/  LEA.HI R2, R0, R0, RZ, 0x1 ;  /* 0x0000000000027211 */ /* 0x000fe200078f08ff */
[----:B------:R-:W-:Y:S01]  /*1020*/  IMAD.SHL.U32 R4, R14, 0x80, RZ ;  /* 0x000000800e047824 */ /* 0x000fe200078e00ff */
[----:B------:R-:W-:Y:S01]  /*1030*/  LOP3.LUT R3, R3, 0xfffffff8, RZ, 0xc0, !PT ;  /* 0xfffffff803037812 */ /* 0x000fe200078ec0ff */
[----:B------:R-:W-:Y:S01]  /*1040*/  IMAD.SHL.U32 R12, R12, 0x8, RZ ;  /* 0x000000080c0c7824 */ /* 0x000fe200078e00ff */
[----:B------:R-:W-:-:S02]  /*1050*/  LOP3.LUT R5, R2, 0x1ffffffe, RZ, 0xc0, !PT ;  /* 0x1ffffffe02057812 */ /* 0x000fc400078ec0ff */
[----:B------:R-:W-:Y:S01]  /*1060*/  SHF.R.S32.HI R2, RZ, 0x1f, R228 ;  /* 0x0000001fff027819 */ /* 0x000fe200000114e4 */
[----:B------:R-:W-:Y:S01]  /*1070*/  IMAD.IADD R229, R228, 0x1, -R3 ;  /* 0x00000001e4e57824 */ /* 0x000fe200078e0a03 */
[----:B------:R-:W-:Y:S01]  /*1080*/  SHF.R.S32.HI R2, RZ, 0x1f, R15 ;  /* 0x0000001fff027819 */ /* 0x000fe2000001140f */
[----:B------:R-:W-:Y:S01]  /*1090*/  STL [R1+0x64], R12 ;  /* 0x0000640c01007387 */ /* 0x000fe20000100800 */
[----:B------:R-:W-:Y:S01]  /*10a0*/  IADD3 R5, R0, -R5, RZ ;  /* 0x8000000500057210 */ /* 0x000fe20007ffe0ff */
[----:B------:R-:W-:Y:S01]  /*10b0*/  IMAD.SHL.U32 R0, R15, 0x80, RZ ;  /* 0x000000800f007824 */ /* 0x000fe200078e00ff */
[----:B------:R-:W-:Y:S02]  /*10c0*/  LEA.HI R2, R2, R15, RZ, 0x3 ;  /* 0x0000000f02027211 */ /* 0x000fe400078f18ff */
[----:B------:R-:W-:Y:S01]  /*10d0*/  LOP3.LUT R3, R7, 0x380, RZ, 0xc0, !PT ;  /* 0x0000038007037812 */ /* 0x000fe200078ec0ff */
[----:B------:R-:W-:Y:S01]  /*10e0*/  IMAD.SHL.U32 R7, R8, 0x2, RZ ;  /* 0x0000000208077824 */ /* 0x000fe200078e00ff */
[----:B------:R-:W-:Y:S01]  /*10f0*/  LOP3.LUT R4, R4, 0x380, RZ, 0xc0, !PT ;  /* 0x0000038004047812 */ /* 0x000fe200078ec0ff */
[----:B------:R-:W-:Y:S01]  /*1100*/  VIADD R4, R12, 0x40 ;  /* 0x000000400c047836 */ /* 0x000fe20000000000 */
[----:B------:R-:W-:-:S02]  /*1110*/  SHF.R.S32.HI R3, RZ, 0x1f, R12 ;  /* 0x0000001fff037819 */ /* 0x000fc4000001140c */
[----:B------:R-:W-:Y:S02]  /*1120*/  LOP3.LUT R0, R0, 0x380, RZ, 0xc0, !PT ;  /* 0x0000038000007812 */ /* 0x000fe400078ec0ff */
[----:B------:R-:W-:Y:S01]  /*1130*/  SHF.L.U32 R2, R2, 0x7, RZ ;  /* 0x0000000702027819 */ /* 0x000fe200000006ff */
[----:B------:R0:W-:Y:S03]  /*1140*/  STL [R1+0xdc], R3 ;  /* 0x0000dc0301007387 */ /* 0x0001e60000100800 */
[----:B------:R-:W-:Y:S01]  /*1150*/  LOP3.LUT R2, R2, 0xfffffc00, RZ, 0xc0, !PT ;  /* 0xfffffc0002027812 */ /* 0x000fe200078ec0ff */
[----:B------:R1:W-:Y:S04]  /*1160*/  STL [R1+0x88], R4 ;  /* 0x0000880401007387 */ /* 0x0003e80000100800 */
[----:B------:R2:W-:Y:S01]  /*1170*/  STL [R1+0x70], R2 ;  /* 0x0000700201007387 */ /* 0x0005e20000100800 */
[----:B0-----:R-:W-:-:S02]  /*1180*/  SHF.R.U32.HI R3, RZ, 0x3, R0 ;  /* 0x00000003ff037819 */ /* 0x001fc40000011600 */
[----:B------:R-:W-:Y:S02]  /*1190*/  LOP3.LUT R0, R0, 0x70, R18, 0xf8, !PT ;  /* 0x0000007000007812 */ /* 0x000fe400078ef812 */
[----:B-1----:R-:W-:Y:S02]  /*11a0*/  SHF.R.S32.HI R4, RZ, 0x1f, R4 ;  /* 0x0000001fff047819 */ /* 0x002fe40000011404 */
[----:B------:R-:W-:Y:S02]  /*11b0*/  LOP3.LUT R3, R2, R0, R3, 0xf6, !PT ;  /* 0x0000000002037212 */ /* 0x000fe400078ef603 */
[----:B--2---:R-:W-:Y:S01]  /*11c0*/  LOP3.LUT R2, R9, 0xfffffc00, RZ, 0xc0, !PT ;  /* 0xfffffc0009027812 */ /* 0x004fe200078ec0ff */
[----:B------:R0:W-:Y:S02]  /*11d0*/  STL [R1+0xd8], R4 ;  /* 0x0000d80401007387 */ /* 0x0001e40000100800 */
[----:B------:R-:W-:Y:S01]  /*11e0*/  IMAD.IADD R0, R16, 0x1, R3 ;  /* 0x0000000110007824 */ /* 0x000fe200078e0203 */
[----:B0-----:R-:W-:Y:S01]  /*11f0*/  LOP3.LUT R4, R6, 0xfffffc00, RZ, 0xc0, !PT ;  /* 0xfffffc0006047812 */ /* 0x001fe200078ec0ff */
[----:B------:R-:W-:-:S04]  /*1200*/  VIADD R6, R7, 0x60 ;  /* 0x0000006007067836 */ /* 0x000fc80000000000 */
[----:B------:R0:W-:Y:S04]  /*1210*/  STL [R1+0x78], R4 ;  /* 0x0000780401007387 */ /* 0x0001e80000100800 */
[----:B------:R-:W-:Y:S04]  /*1220*/  STL [R1+0x80], R7 ;  /* 0x0000800701007387 */ /* 0x000fe80000100800 */
[----:B------:R1:W-:Y:S01]  /*1230*/  STL [R1+0x74], R2 ;  /* 0x0000740201007387 */ /* 0x0003e20000100800 */
[----:B0-----:R-:W-:-:S03]  /*1240*/  VIADD R4, R7, 0x68 ;  /* 0x0000006807047836 */ /* 0x001fc60000000000 */
[----:B------:R0:W-:Y:S02]  /*1250*/  STL [R1+0xc8], R0 ;  /* 0x0000c80001007387 */ /* 0x0001e40000100800 */
[----:B------:R-:W-:Y:S02]  /*1260*/  SHF.R.S32.HI R3, RZ, 0x1f, R4 ;  /* 0x0000001fff037819 */ /* 0x000fe40000011404 */
[----:B------:R2:W-:Y:S01]  /*1270*/  STL [R1+0xb0], R6 ;  /* 0x0000b00601007387 */ /* 0x0005e20000100800 */
[----:B-1----:R-:W-:-:S03]  /*1280*/  VIADD R2, R7, 0x70 ;  /* 0x0000007007027836 */ /* 0x002fc60000000000 */
[----:B------:R-:W-:Y:S01]  /*1290*/  STL [R1+0xac], R4 ;  /* 0x0000ac0401007387 */ /* 0x000fe20000100800 */
[----:B0-----:R-:W-:Y:S02]  /*12a0*/  IADD3 R0, R7, 0x78, RZ ;  /* 0x0000007807007810 */ /* 0x001fe40007ffe0ff */
[----:B--2---:R-:W-:-:S05]  /*12b0*/  SHF.R.S32.HI R6, RZ, 0x1f, R6 ;  /* 0x0000001fff067819 */ /* 0x004fca0000011406 */
[----:B------:R-:W-:Y:S04]  /*12c0*/  STL [R1+0xc4], R6 ;  /* 0x0000c40601007387 */ /* 0x000fe80000100800 */
[----:B------:R0:W-:Y:S04]  /*12d0*/  STL [R1+0xa8], R2 ;  /* 0x0000a80201007387 */ /* 0x0001e80000100800 */
[----:B------:R-:W-:Y:S04]  /*12e0*/  STL [R1+0xc0], R3 ;  /* 0x0000c00301007387 */ /* 0x000fe80000100800 */
[----:B------:R1:W-:Y:S01]  /*12f0*/  STL [R1+0xa4], R0 ;  /* 0x0000a40001007387 */ /* 0x0003e20000100800 */
[----:B0-----:R-:W-:-:S05]  /*1300*/  SHF.R.S32.HI R2, RZ, 0x1f, R2 ;  /* 0x0000001fff027819 */ /* 0x001fca0000011402 */
[----:B------:R0:W-:Y:S01]  /*1310*/  STL [R1+0xbc], R2 ;  /* 0x0000bc0201007387 */ /* 0x0001e20000100800 */
[----:B-1----:R-:W-:-:S05]  /*1320*/  SHF.R.S32.HI R0, RZ, 0x1f, R0 ;  /* 0x0000001fff007819 */ /* 0x002fca0000011400 */
[----:B------:R1:W-:Y:S01]  /*1330*/  STL [R1+0xb8], R0 ;  /* 0x0000b80001007387 */ /* 0x0003e20000100800 */
[----:B0-----:R-:W-:-:S05]  /*1340*/  IMAD R2, R5, 0x8, R10 ;  /* 0x0000000805027824 */ /* 0x001fca00078e020a */
[----:B------:R0:W-:Y:S01]  /*1350*/  STL [R1+0xd0], R2 ;  /* 0x0000d00201007387 */ /* 0x0001e20000100800 */
[----:B-1----:R-:W-:-:S05]  /*1360*/  IMAD.U32 R0, RZ, RZ, UR4 ;  /* 0x00000004ff007e24 */ /* 0x002fca000f8e00ff */
[----:B------:R0:W-:Y:S02]  /*1370*/  STL [R1+0xb4], R0 ;  /* 0x0000b40001007387 */ /* 0x0001e40000100800 */
.L_x_6476:
[----:B0-23--:R-:W0:Y:S02]  /*1380*/  LDC.64 R2, c[0x0][0xc88] ;  /* 0x00032200ff027b82 */ /* 0x00de240000000a00 */
        /* <DEDUP_REMOVED lines=17> */
[----:B-1----:R-:W-:Y:S01]  /*14a0*/  @P1 LEA.HI.X R5, R30, UR5, R0, 0x2, P2 ;  /* 0x000000051e051c11 */ /* 0x002fe200090f1400 */
        /* <DEDUP_REMOVED lines=33> */
[----:B--2---:R-:W-:-:S07]  /*16c0*/  IADD3 R134, -R134, R3, RZ ;  /* 0x0000000386867210 */ /* 0x004fce0007ffe1ff */
.L_x_6293:
        /* <DEDUP_REMOVED lines=15> */
.L_x_6294:
[----:B------:R-:W-:Y:S05]  /*17c0*/  @!P0 BRA `(.L_x_6295) ;  /* 0x00000000000c8947 */ /* 0x000fea0003800000 */
[----:B------:R-:W2:Y:S04]  /*17d0*/  LDG.E R3, desc[UR60][R8.64] ;  /* 0x0000003c08037981 */ /* 0x000ea8000c1e1900 */
[----:B------:R-:W2:Y:S02]  /*17e0*/  LDG.E R26, desc[UR60][R8.64+0x4] ;  /* 0x0000043c081a7981 */ /* 0x000ea4000c1e1900 */
[----:B--2---:R-:W-:-:S07]  /*17f0*/  IMAD.IADD R26, R26, 0x1, -R3 ;  /* 0x000000011a1a7824 */ /* 0x004fce00078e0a03 */
.L_x_6295:
        /* <DEDUP_REMOVED lines=17> */
[----:B0-----:R-:W-:Y:S01]  /*1910*/  IMAD.MOV.U32 R4, RZ, RZ, RZ ;  /* 0x000000ffff047224 */ /* 0x001fe200078e00ff */
[----:B------:R-:W-:Y:S01]  /*1920*/  SHF.R.U32.HI R8, RZ, 0x10, R10 ;  /* 0x00000010ff087819 */ /* 0x000fe2000001160a */
[----:B------:R-:W-:Y:S02]  /*1930*/  BSSY B0, `(.L_x_6296) ;  /* 0x000002c000007945 */ /* 0x000fe40003800000 */
[----:B------:R1:W-:Y:S01]  /*1940*/  STL [R1+0xa0], R12 ;  /* 0x0000a00c01007387 */ /* 0x0003e20000100800 */
[----:B--2---:R-:W-:Y:S01]  /*1950*/  LOP3.LUT R28, R28, 0xfffffff7, RZ, 0xc0, !PT ;  /* 0xfffffff71c1c7812 */ /* 0x004fe200078ec0ff */
[----:B---3--:R-:W-:Y:S02]  /*1960*/  @P0 IMAD.IADD R2, R3, 0x1, -R0 ;  /* 0x0000000103020824 */ /* 0x008fe400078e0a00 */
[----:B------:R-:W-:-:S02]  /*1970*/  IMAD.MOV.U32 R0, RZ, RZ, RZ ;  /* 0x000000ffff007224 */ /* 0x000fc400078e00ff */
[----:B------:R-:W-:-:S04]  /*1980*/  IMAD.IADD R138, R11, 0x1, R2 ;  /* 0x000000010b8a7824 */ /* 0x000fc800078e0202 */
[C---:B------:R-:W-:Y:S01]  /*1990*/  VIADD R5, R138.reuse, 0xdf ;  /* 0x000000df8a057836 */ /* 0x040fe20000000000 */
[----:B------:R-:W-:-:S03]  /*19a0*/  ISETP.GE.AND P3, PT, R138, 0x1, PT ;  /* 0x000000018a00780c */ /* 0x000fc60003f66270 */
[----:B------:R-:W-:-:S05]  /*19b0*/  IMAD.HI R4, R5, -0x6db6db6d, R4 ;  /* 0x9249249305047827 */ /* 0x000fca00078e0204 */
[----:B------:R-:W-:-:S04]  /*19c0*/  SHF.R.U32.HI R131, RZ, 0x1f, R4 ;  /* 0x0000001fff837819 */ /* 0x000fc80000011604 */
[----:B------:R-:W-:Y:S02]  /*19d0*/  LEA.HI.SX32 R131, R4, R131, 0x19 ;  /* 0x0000008304837211 */ /* 0x000fe400078fcaff */
[----:B------:R-:W-:-:S05]  /*19e0*/  @P3 LOP3.LUT R28, R28, 0x8, RZ, 0xfc, !PT ;  /* 0x000000081c1c3812 */ /* 0x000fca00078efcff */
[----:B------:R1:W-:Y:S04]  /*19f0*/  STL [R1+0x18], R28 ;  /* 0x0000181c01007387 */ /* 0x0003e80000100800 */
[----:B------:R1:W-:Y:S01]  /*1a00*/  STL [R1+0x8c], R8 ;  /* 0x00008c0801007387 */ /* 0x0003e20000100800 */
[----:B------:R-:W-:Y:S05]  /*1a10*/  @!P3 BRA `(.L_x_6297) ;  /* 0x000000000074b947 */ /* 0x000fea0003800000 */
[----:B------:R-:W-:Y:S01]  /*1a20*/  ISETP.NE.AND P0, PT, R8, RZ, PT ;  /* 0x000000ff0800720c */ /* 0x000fe20003f05270 */
[----:B------:R-:W-:-:S03]  /*1a30*/  ULDC UR4, c[0x0][0x9f0] ;  /* 0x00027c0000047ab9 */ /* 0x000fc60000000800 */
[----:B------:R-:W-:-:S04]  /*1a40*/  SEL R9, R8, UR4, P0 ;  /* 0x0000000408097c07 */ /* 0x000fc80008000000 */
[-C--:B-1----:R-:W-:Y:S02]  /*1a50*/  IABS R6, R9.reuse ;  /* 0x0000000900067213 */ /* 0x082fe40000000000 */
        /* <DEDUP_REMOVED lines=25> */
.L_x_6297:
[----:B------:R-:W-:Y:S05]  /*1bf0*/  BSYNC B0 ;  /* 0x0000000000007941 */ /* 0x000fea0003800000 */
.L_x_6296:
        /* <DEDUP_REMOVED lines=8> */
[----:B------:R-:W-:-:S04]  /*1c80*/  IMAD.WIDE.U32 R24, R24, 0x24924925, RZ ;  /* 0x2492492518187825 */ /* 0x000fc800078e00ff */
[----:B------:R-:W-:-:S04]  /*1c90*/  IMAD.MOV.U32 R24, RZ, RZ, R25 ;  /* 0x000000ffff187224 */ /* 0x000fc800078e0019 */
[----:B------:R-:W-:Y:S02]  /*1ca0*/  IMAD.MOV.U32 R25, RZ, RZ, R24 ;  /* 0x000000ffff197224 */ /* 0x000fe400078e0018 */
[----:B------:R-:W-:Y:S01]  /*1cb0*/  @P0 IADD3 R5, R4, 0xdf, RZ ;  /* 0x000000df04050810 */ /* 0x000fe20007ffe0ff */
[----:B------:R-:W-:-:S04]  /*1cc0*/  @P0 IMAD.MOV.U32 R4, RZ, RZ, RZ ;  /* 0x000000ffff040224 */ /* 0x000fc800078e00ff */
[----:B------:R-:W-:-:S05]  /*1cd0*/  @P0 IMAD.HI R4, R5, -0x6db6db6d, R4 ;  /* 0x9249249305040827 */ /* 0x000fca00078e0204 */
        /* <DEDUP_REMOVED lines=16> */
[----:B------:R-:W-:Y:S01]  /*1de0*/  MOV R10, UR6 ;  /* 0x00000006000a7c02 */ /* 0x000fe20008000f00 */
[----:B-1----:R-:W-:Y:S02]  /*1df0*/  IMAD.U32 R6, RZ, RZ, UR4 ;  /* 0x00000004ff067e24 */ /* 0x002fe4000f8e00ff */
[----:B------:R-:W-:-:S02]  /*1e00*/  IMAD.U32 R7, RZ, RZ, UR5 ;  /* 0x00000005ff077e24 */ /* 0x000fc4000f8e00ff */
[----:B------:R-:W-:Y:S02]  /*1e10*/  IMAD.U32 R11, RZ, RZ, UR7 ;  /* 0x00000007ff0b7e24 */ /* 0x000fe4000f8e00ff */
[----:B------:R-:W-:Y:S02]  /*1e20*/  IMAD.MOV.U32 R8, RZ, RZ, 0x70 ;  /* 0x00000070ff087424 */ /* 0x000fe400078e00ff */
[----:B------:R-:W-:Y:S02]  /*1e30*/  IMAD.MOV.U32 R12, RZ, RZ, 0x1 ;  /* 0x00000001ff0c7424 */ /* 0x000fe400078e00ff */
[----:B0-----:R-:W-:-:S07]  /*1e40*/  IMAD.MOV.U32 R13, RZ, RZ, RZ ;  /* 0x000000ffff0d7224 */ /* 0x001fce00078e00ff */
[----:B------:R-:W-:-:S07]  /*1e50*/  LEPC R20, `(.L_x_6300) ;  /* 0x000000001014794e */ /* 0x000fce0000000000 */
[----:B--2--5:R-:W-:Y:S05]  /*1e60*/  CALL.ABS.NOINC R14 ;  /* 0x000000000e007343 */ /* 0x024fea0003c00000 */
.L_x_6300:
[----:B------:R-:W-:Y:S05]  /*1e70*/  BSYNC B6 ;  /* 0x0000000000067941 */ /* 0x000fea0003800000 */
.L_x_6299:
        /* <DEDUP_REMOVED lines=12> */
[----:B-1----:R-:W-:Y:S01]  /*1f40*/  MOV R7, UR5 ;  /* 0x0000000500077c02 */ /* 0x002fe20008000f00 */
[----:B------:R-:W-:Y:S02]  /*1f50*/  IMAD.U32 R6, RZ, RZ, UR4 ;  /* 0x00000004ff067e24 */ /* 0x000fe4000f8e00ff */
[----:B------:R-:W-:-:S02]  /*1f60*/  IMAD.U32 R11, RZ, RZ, UR7 ;  /* 0x00000007ff0b7e24 */ /* 0x000fc4000f8e00ff */
[----:B------:R-:W-:Y:S02]  /*1f70*/  IMAD.MOV.U32 R8, RZ, RZ, 0x70 ;  /* 0x00000070ff087424 */ /* 0x000fe400078e00ff */
[----:B------:R-:W-:Y:S02]  /*1f80*/  IMAD.MOV.U32 R12, RZ, RZ, 0x1 ;  /* 0x00000001ff0c7424 */ /* 0x000fe400078e00ff */
[----:B0-----:R-:W-:-:S07]  /*1f90*/  IMAD.MOV.U32 R13, RZ, RZ, RZ ;  /* 0x000000ffff0d7224 */ /* 0x001fce00078e00ff */
[----:B------:R-:W-:-:S07]  /*1fa0*/  LEPC R20, `(.L_x_6302) ;  /* 0x000000001014794e */ /* 0x000fce0000000000 */
[----:B--2--5:R-:W-:Y:S05]  /*1fb0*/  CALL.ABS.NOINC R14 ;  /* 0x000000000e007343 */ /* 0x024fea0003c00000 */
.L_x_6302:
[----:B------:R-:W-:Y:S05]  /*1fc0*/  BSYNC B6 ;  /* 0x0000000000067941 */ /* 0x000fea0003800000 */
.L_x_6301:
[----:B------:R-:W-:Y:S01]  /*1fd0*/  ULDC.64 UR4, c[0x0][0x9f8] ;  /* 0x00027e0000047ab9 */ /* 0x000fe20000000a00 */
[----:B------:R-:W-:Y:S01]  /*1fe0*/  IMAD.MOV.U32 R0, RZ, RZ, R30 ;  /* 0x000000ffff007224 */ /* 0x000fe200078e001e */
[----:B------:R-:W-:Y:S01]  /*1ff0*/  ISETP.NE.U32.AND P0, PT, RZ, UR4, PT ;  /* 0x00000004ff007c0c */ /* 0x000fe2000bf05070 */
[----:B------:R-:W0:Y:S01]  /*2000*/  LDC R115, c[0x0][0x3f4] ;  /* 0x0000fd00ff737b82 */ /* 0x000e220000000800 */
[----:B------:R-:W-:Y:S01]  /*2010*/  IMAD.MOV.U32 R20, RZ, RZ, R28 ;  /* 0x000000ffff147224 */ /* 0x000fe200078e001c */
[----:B------:R-:W-:Y:S01]  /*2020*/  ULDC.64 UR6, c[0x0][0x310] ;  /* 0x0000c40000067ab9 */ /* 0x000fe20000000a00 */
[----:B------:R-:W-:Y:S01]  /*2030*/  ISETP.NE.AND.EX P0, PT, RZ, UR5, PT, P0 ;  /* 0x00000005ff007c0c */ /* 0x000fe2000bf05300 */
[----:B------:R-:W2:Y:S04]  /*2040*/  S2R R21, SR_TID.X ;  /* 0x0000000000157919 */ /* 0x000ea80000002100 */
[----:B------:R-:W3:Y:S08]  /*2050*/  LDC.64 R42, c[0x0][0x300] ;  /* 0x0000c000ff2a7b82 */ /* 0x000ef00000000a00 */
[----:B------:R-:W-:Y:S01]  /*2060*/  @P0 IADD3 R4, P1, R32, UR4, RZ ;  /* 0x0000000420040c10 */ /* 0x000fe2000ff3e0ff */
[----:B------:R-:W-:Y:S01]  /*2070*/  IMAD.IADD R101, R27, 0x1, R26 ;  /* 0x000000011b657824 */ /* 0x000fe200078e021a */
[----:B------:R-:W4:Y:S02]  /*2080*/  LDC.64 R38, c[0x0][0x3f8] ;  /* 0x0000fe00ff267b82 */ /* 0x000f240000000a00 */
[----:B------:R-:W-:Y:S01]  /*2090*/  @P0 IADD3.X R5, R31, UR5, RZ, P1, !PT ;  /* 0x000000051f050c10 */ /* 0x000fe20008ffe4ff */
[----:B------:R-:W-:-:S04]  /*20a0*/  ULDC.64 UR4, c[0x0][0xa08] ;  /* 0x0002820000047ab9 */ /* 0x000fc80000000a00 */
[----:B------:R2:W4:Y:S01]  /*20b0*/  @P0 LDG.E R0, desc[UR60][R4.64] ;  /* 0x0000003c04000981 */ /* 0x000522000c1e1900 */
[----:B0-----:R-:W-:Y:S01]  /*20c0*/  ISETP.GE.AND P2, PT, R18, R115, PT ;  /* 0x000000731200720c */ /* 0x001fe20003f46270 */
[----:B------:R-:W-:Y:S01]  /*20d0*/  VIADD R26, R228, 0x80 ;  /* 0x00000080e41a7836 */ /* 0x000fe20000000000 */
[----:B------:R-:W-:Y:S01]  /*20e0*/  LOP3.LUT R20, R20, 0xfffffffd, RZ, 0xc0, !PT ;  /* 0xfffffffd14147812 */ /* 0x000fe200078ec0ff */
[----:B------:R-:W0:Y:S01]  /*20f0*/  LDC.64 R98, c[0x0][0x408] ;  /* 0x00010200ff627b82 */ /* 0x000e220000000a00 */
[----:B------:R-:W-:Y:S01]  /*2100*/  SHF.R.S32.HI R15, RZ, 0x1f, R101 ;  /* 0x0000001fff0f7819 */ /* 0x000fe20000011465 */
[----:B-1----:R-:W-:Y:S01]  /*2110*/  VIADD R12, R228, 0xc0 ;  /* 0x000000c0e40c7836 */ /* 0x002fe20000000000 */
[----:B------:R-:W-:Y:S01]  /*2120*/  ISETP.NE.U32.AND P0, PT, RZ, UR4, PT ;  /* 0x00000004ff007c0c */ /* 0x000fe2000bf05070 */
[-C--:B---3--:R-:W-:Y:S01]  /*2130*/  IMAD.WIDE.U32 R6, R101, R42.reuse, RZ ;  /* 0x0000002a65067225 */ /* 0x088fe200078e00ff */
[----:B------:R-:W-:Y:S02]  /*2140*/  SHF.R.S32.HI R122, RZ, 0x1f, R26 ;  /* 0x0000001fff7a7819 */ /* 0x000fe4000001141a */
[----:B--2---:R-:W-:Y:S01]  /*2150*/  SHF.R.U32.HI R21, RZ, 0x7, R21 ;  /* 0x00000007ff157819 */ /* 0x004fe20000011615 */
[-C--:B------:R-:W-:Y:S01]  /*2160*/  IMAD R8, R15, R42.reuse, RZ ;  /* 0x0000002a0f087224 */ /* 0x080fe200078e02ff */
[----:B------:R-:W-:Y:S01]  /*2170*/  ISETP.NE.AND.EX P0, PT, RZ, UR5, PT, P0 ;  /* 0x00000005ff007c0c */ /* 0x000fe2000bf05300 */
[----:B------:R-:W-:Y:S01]  /*2180*/  ULDC.64 UR4, c[0x0][0x308] ;  /* 0x0000c20000047ab9 */ /* 0x000fe20000000a00 */
[----:B------:R-:W-:Y:S01]  /*2190*/  @P2 LOP3.LUT R20, R20, 0x2, RZ, 0xfc, !PT ;  /* 0x0000000214142812 */ /* 0x000fe200078efcff */
[----:B------:R-:W-:Y:S01]  /*21a0*/  IMAD R3, R101, R43, R8 ;  /* 0x0000002b65037224 */ /* 0x000fe200078e0208 */
[C---:B------:R-:W-:Y:S01]  /*21b0*/  ISETP.NE.AND P6, PT, R21.reuse, 0x1, PT ;  /* 0x000000011500780c */ /* 0x040fe20003fc5270 */
[----:B------:R-:W1:Y:S01]  /*21c0*/  S2R R26, SR_TID.X ;  /* 0x00000000001a7919 */ /* 0x000e620000002100 */
[----:B------:R-:W-:Y:S01]  /*21d0*/  SHF.R.S32.HI R28, RZ, 0x1f, R228 ;  /* 0x0000001fff1c7819 */ /* 0x000fe200000114e4 */
[----:B------:R-:W-:Y:S01]  /*21e0*/  VIADD R135, R21, 0x8 ;  /* 0x0000000815877836 */ /* 0x000fe20000000000 */
[----:B------:R-:W-:Y:S01]  /*21f0*/  IADD3 R7, R7, R3, RZ ;  /* 0x0000000307077210 */ /* 0x000fe20007ffe0ff */
[----:B------:R2:W-:Y:S01]  /*2200*/  STL [R1+0x18], R20 ;  /* 0x0000181401007387 */ /* 0x0005e20000100800 */
[----:B------:R-:W-:Y:S01]  /*2210*/  SHF.R.S32.HI R120, RZ, 0x1f, R12 ;  /* 0x0000001fff787819 */ /* 0x000fe2000001140c */
[----:B------:R-:W-:Y:S01]  /*2220*/  IMAD R12, R28, R42, RZ ;  /* 0x0000002a1c0c7224 */ /* 0x000fe200078e02ff */
[C---:B------:R-:W-:Y:S01]  /*2230*/  SHF.L.U64.HI R105, R42.reuse, 0x6, R43 ;  /* 0x000000062a697819 */ /* 0x040fe2000001022b */
[----:B------:R-:W3:Y:S01]  /*2240*/  LDL R52, [R1+0x70] ;  /* 0x0000700001347983 */ /* 0x000ee20000100800 */
[----:B------:R-:W-:Y:S01]  /*2250*/  IMAD.WIDE.U32 R4, R29, UR4, R6 ;  /* 0x000000041d047c25 */ /* 0x000fe2000f8e0006 */
[----:B------:R-:W-:-:S02]  /*2260*/  SHF.L.U64.HI R107, R42, 0x7, R43 ;  /* 0x000000072a6b7819 */ /* 0x000fc4000001022b */
[----:B------:R-:W3:Y:S01]  /*2270*/  LDL R50, [R1+0x78] ;  /* 0x0000780001327983 */ /* 0x000ee20000100800 */
[----:B------:R-:W-:Y:S02]  /*2280*/  IMAD R5, R29, UR5, R5 ;  /* 0x000000051d057c24 */ /* 0x000fe4000f8e0205 */
[----:B--2---:R-:W-:Y:S01]  /*2290*/  VIADD R20, R228, 0x80 ;  /* 0x00000080e4147836 */ /* 0x004fe20000000000 */
[----:B------:R-:W2:Y:S01]  /*22a0*/  LDL R48, [R1+0x74] ;  /* 0x0000740001307983 */ /* 0x000ea20000100800 */
[----:B------:R-:W-:Y:S02]  /*22b0*/  IMAD R21, R43, 0xe0, RZ ;  /* 0x000000e02b157824 */ /* 0x000fe400078e02ff */
[----:B------:R-:W-:Y:S02]  /*22c0*/  IMAD.SHL.U32 R20, R20, 0x80, RZ ;  /* 0x0000008014147824 */ /* 0x000fe400078e00ff */
[----:B------:R-:W-:-:S03]  /*22d0*/  IMAD.WIDE.U32 R124, R42, 0xe0, RZ ;  /* 0x000000e02a7c7825 */ /* 0x000fc600078e00ff */
[----:B------:R-:W-:Y:S01]  /*22e0*/  LOP3.LUT R20, R20, 0x380, RZ, 0xc0, !PT ;  /* 0x0000038014147812 */ /* 0x000fe200078ec0ff */
[----:B------:R-:W-:Y:S02]  /*22f0*/  IMAD.SHL.U32 R104, R42, 0x40, RZ ;  /* 0x000000402a687824 */ /* 0x000fe400078e00ff */
[----:B------:R-:W-:Y:S01]  /*2300*/  IMAD.IADD R40, R125, 0x1, R21 ;  /* 0x000000017d287824 */ /* 0x000fe200078e0215 */
[----:B------:R-:W-:Y:S01]  /*2310*/  SHF.R.U32.HI R140, RZ, 0x3, R20 ;  /* 0x00000003ff8c7819 */ /* 0x000fe20000011614 */
[C---:B------:R-:W-:Y:S02]  /*2320*/  IMAD R35, R228.reuse, R43, R12 ;  /* 0x0000002be4237224 */ /* 0x040fe400078e020c */
[----:B------:R-:W-:-:S04]  /*2330*/  IMAD.WIDE.U32 R132, R228, R42, R104 ;  /* 0x0000002ae4847225 */ /* 0x000fc800078e0068 */
[----:B----4-:R-:W-:-:S04]  /*2340*/  IMAD.WIDE.U32 R8, R228, R38, R18 ;  /* 0x00000026e4087225 */ /* 0x010fc800078e0012 */
[C---:B------:R-:W-:Y:S02]  /*2350*/  VIADD R14, R228.reuse, 0xc0 ;  /* 0x000000c0e40e7836 */ /* 0x040fe40000000000 */
[----:B0-----:R-:W-:Y:S01]  /*2360*/  IMAD.WIDE.U32 R10, R228, R98, R18 ;  /* 0x00000062e40a7225 */ /* 0x001fe200078e0012 */
[----:B------:R-:W-:-:S03]  /*2370*/  IADD3 R43, R35, R133, RZ ;  /* 0x00000085232b7210 */ /* 0x000fc60007ffe0ff */
[----:B------:R-:W-:Y:S01]  /*2380*/  IMAD.MOV.U32 R90, RZ, RZ, R8 ;  /* 0x000000ffff5a7224 */ /* 0x000fe200078e0008 */
[----:B------:R-:W-:Y:S01]  /*2390*/  MOV R96, R10 ;  /* 0x0000000a00607202 */ /* 0x000fe20000000f00 */
[----:B------:R-:W-:Y:S01]  /*23a0*/  IMAD.SHL.U32 R14, R14, 0x80, RZ ;  /* 0x000000800e0e7824 */ /* 0x000fe200078e00ff */
[C---:B------:R-:W-:Y:S01]  /*23b0*/  SHF.L.U64.HI R10, R38.reuse, 0x7, R39 ;  /* 0x00000007260a7819 */ /* 0x040fe20000010227 */
[C---:B------:R-:W-:Y:S02]  /*23c0*/  IMAD.SHL.U32 R8, R38.reuse, 0x80, RZ ;  /* 0x0000008026087824 */ /* 0x040fe400078e00ff */
[----:B------:R-:W-:Y:S01]  /*23d0*/  IMAD.WIDE.U32 R92, R38, 0xe0, RZ ;  /* 0x000000e0265c7825 */ /* 0x000fe200078e00ff */
[----:B------:R-:W-:-:S03]  /*23e0*/  LOP3.LUT R14, R14, 0x380, RZ, 0xc0, !PT ;  /* 0x000003800e0e7812 */ /* 0x000fc600078ec0ff */
[----:B------:R-:W-:Y:S01]  /*23f0*/  IMAD.WIDE.U32 R102, R228, R42, R18 ;  /* 0x0000002ae4667225 */ /* 0x000fe200078e0012 */
[----:B------:R-:W-:-:S03]  /*2400*/  SHF.R.U32.HI R139, RZ, 0x3, R14 ;  /* 0x00000003ff8b7819 */ /* 0x000fc6000001160e */
[----:B------:R-:W-:Y:S02]  /*2410*/  IMAD R27, R99, 0xe0, RZ ;  /* 0x000000e0631b7824 */ /* 0x000fe400078e02ff */
[----:B------:R-:W-:Y:S02]  /*2420*/  IMAD.IADD R35, R103, 0x1, R35 ;  /* 0x0000000167237824 */ /* 0x000fe400078e0223 */
[----:B------:R-:W-:-:S05]  /*2430*/  VIADD R30, R228, 0x40 ;  /* 0x00000040e41e7836 */ /* 0x000fca0000000000 */
[----:B------:R-:W-:Y:S02]  /*2440*/  SHF.R.S32.HI R123, RZ, 0x1f, R30 ;  /* 0x0000001fff7b7819 */ /* 0x000fe4000001141e */
[----:B------:R-:W-:Y:S02]  /*2450*/  SHF.R.S32.HI R3, RZ, 0x1f, R0 ;  /* 0x0000001fff037819 */ /* 0x000fe40000011400 */
[----:B------:R-:W-:Y:S02]  /*2460*/  SEL R7, R0, RZ, !P0 ;  /* 0x000000ff00077207 */ /* 0x000fe40004000000 */
[----:B------:R-:W-:Y:S02]  /*2470*/  SEL R3, R3, RZ, !P0 ;  /* 0x000000ff03037207 */ /* 0x000fe40004000000 */
[----:B------:R-:W-:Y:S01]  /*2480*/  IADD3 R100, P0, R228, R101, RZ ;  /* 0x00000065e4647210 */ /* 0x000fe20007f1e0ff */
[----:B------:R-:W-:-:S04]  /*2490*/  IMAD.WIDE.U32 R44, R7, UR6, R4 ;  /* 0x00000006072c7c25 */ /* 0x000fc8000f8e0004 */
[----:B------:R-:W-:Y:S02]  /*24a0*/  IMAD R0, R3, UR6, RZ ;  /* 0x0000000603007c24 */ /* 0x000fe4000f8e02ff */
[C---:B------:R-:W-:Y:S02]  /*24b0*/  IMAD.X R101, R28.reuse, 0x1, R15, P0 ;  /* 0x000000011c657824 */ /* 0x040fe400000e060f */
[----:B------:R-:W-:Y:S01]  /*24c0*/  IMAD R49, R7, UR7, R0 ;  /* 0x0000000707317c24 */ /* 0x000fe2000f8e0200 */
[----:B------:R-:W-:Y:S05]  /*24d0*/  @!P6 WARPSYNC.ALL ;  /* 0x000000000000e948 */ /* 0x000fea0003800000 */
[----:B------:R-:W-:Y:S01]  /*24e0*/  ULDC.64 UR4, c[0x0][0x330] ;  /* 0x0000cc0000047ab9 */ /* 0x000fe20000000a00 */
[----:B------:R-:W-:-:S02]  /*24f0*/  IMAD R0, R28, R38, RZ ;  /* 0x000000261c007224 */ /* 0x000fc400078e02ff */
[----:B------:R-:W-:-:S04]  /*2500*/  IMAD.WIDE.U32 R4, R29, UR4, R18 ;  /* 0x000000041d047c25 */ /* 0x000fc8000f8e0012 */
[----:B------:R-:W-:Y:S01]  /*2510*/  IMAD R47, R29, UR5, R5 ;  /* 0x000000051d2f7c24 */ /* 0x000fe2000f8e0205 */
[----:B------:R-:W-:Y:S01]  /*2520*/  ULDC.64 UR4, c[0x0][0x338] ;  /* 0x0000ce0000047ab9 */ /* 0x000fe20000000a00 */
[----:B------:R-:W-:Y:S02]  /*2530*/  IMAD.MOV.U32 R46, RZ, RZ, R4 ;  /* 0x000000ffff2e7224 */ /* 0x000fe400078e0004 */
[----:B------:R-:W-:Y:S02]  /*2540*/  IMAD R3, R3, UR4, RZ ;  /* 0x0000000403037c24 */ /* 0x000fe4000f8e02ff */
[----:B------:R-:W-:Y:S02]  /*2550*/  IMAD R91, R228, R39, R0 ;  /* 0x00000027e45b7224 */ /* 0x000fe400078e0200 */
[----:B------:R-:W-:Y:S01]  /*2560*/  IMAD R51, R7, UR5, R3 ;  /* 0x0000000507337c24 */ /* 0x000fe2000f8e0203 */
[----:B------:R-:W-:Y:S01]  /*2570*/  SEL R3, R115, RZ, P2 ;  /* 0x000000ff73037207 */ /* 0x000fe20001000000 */
[----:B------:R-:W-:-:S02]  /*2580*/  IMAD R0, R28, R98, RZ ;  /* 0x000000621c007224 */ /* 0x000fc400078e02ff */
[----:B------:R-:W-:Y:S01]  /*2590*/  IMAD.WIDE.U32 R46, R7, UR4, R46 ;  /* 0x00000004072e7c25 */ /* 0x000fe2000f8e002e */
[----:B------:R-:W-:Y:S01]  /*25a0*/  IADD3 R41, P0, R104, R132, RZ ;  /* 0x0000008468297210 */ /* 0x000fe20007f1e0ff */
[----:B------:R-:W-:Y:S02]  /*25b0*/  ULDC UR4, c[0x0][0x2f4] ;  /* 0x0000bd0000047ab9 */ /* 0x000fe40000000800 */
[----:B------:R-:W-:-:S04]  /*25c0*/  IMAD.WIDE.U32 R6, R228, R98, R22 ;  /* 0x00000062e4067225 */ /* 0x000fc800078e0016 */
[----:B------:R-:W-:Y:S02]  /*25d0*/  IMAD R97, R228, R99, R0 ;  /* 0x00000063e4617224 */ /* 0x000fe400078e0200 */
[----:B------:R-:W-:Y:S02]  /*25e0*/  IMAD.IADD R3, R18, 0x1, R3 ;  /* 0x0000000112037824 */ /* 0x000fe400078e0203 */
[----:B------:R-:W-:Y:S01]  /*25f0*/  IMAD.IADD R95, R7, 0x1, R97 ;  /* 0x00000001075f7824 */ /* 0x000fe200078e0261 */
[----:B-----5:R-:W-:Y:S01]  /*2600*/  SHF.R.S32.HI R7, RZ, 0x1f, R119 ;  /* 0x0000001fff077819 */ /* 0x020fe20000011477 */
[----:B-1----:R-:W-:Y:S01]  /*2610*/  VIADD R28, R26, 0xffffff80 ;  /* 0xffffff801a1c7836 */ /* 0x002fe20000000000 */
[----:B------:R-:W-:Y:S01]  /*2620*/  SHF.R.S32.HI R0, RZ, 0x1f, R3 ;  /* 0x0000001fff007819 */ /* 0x000fe20000011403 */
[----:B------:R-:W-:-:S03]  /*2630*/  IMAD.WIDE.U32 R4, R228, R38, R22 ;  /* 0x00000026e4047225 */ /* 0x000fc600078e0016 */
[----:B------:R-:W-:Y:S01]  /*2640*/  LEA.HI R13, R0, R3, RZ, 0x4 ;  /* 0x00000003000d7211 */ /* 0x000fe200078f20ff */
[----:B------:R-:W-:Y:S01]  /*2650*/  IMAD R0, R7, R98, RZ ;  /* 0x0000006207007224 */ /* 0x000fe200078e02ff */
[----:B------:R-:W-:Y:S01]  /*2660*/  SHF.R.S32.HI R53, RZ, 0x1f, R28 ;  /* 0x0000001fff357819 */ /* 0x000fe2000001141c */
[----:B------:R-:W-:Y:S02]  /*2670*/  VIADD R26, R228, 0x40 ;  /* 0x00000040e41a7836 */ /* 0x000fe40000000000 */
[----:B------:R-:W-:Y:S01]  /*2680*/  IMAD R29, R119, R99, R0 ;  /* 0x00000063771d7224 */ /* 0x000fe200078e0200 */
[----:B------:R-:W-:Y:S01]  /*2690*/  SHF.L.U32 R0, R229, 0x7, RZ ;  /* 0x00000007e5007819 */ /* 0x000fe200000006ff */
[----:B------:R-:W-:Y:S01]  /*26a0*/  IMAD.IADD R5, R5, 0x1, R91 ;  /* 0x0000000105057824 */ /* 0x000fe200078e025b */
[----:B------:R-:W-:Y:S01]  /*26b0*/  LOP3.LUT R21, R20, 0x70, R13, 0xf8, !PT ;  /* 0x0000007014157812 */ /* 0x000fe200078ef80d */
[----:B------:R-:W-:Y:S01]  /*26c0*/  VIADD R20, R228, 0x40 ;  /* 0x00000040e4147836 */ /* 0x000fe20000000000 */
[----:B------:R-:W-:Y:S01]  /*26d0*/  LEA.HI R53, R53, R28, RZ, 0x5 ;  /* 0x0000001c35357211 */ /* 0x000fe200078f28ff */
[----:B------:R-:W-:Y:S01]  /*26e0*/  IMAD.SHL.U32 R26, R26, 0x80, RZ ;  /* 0x000000801a1a7824 */ /* 0x000fe200078e00ff */
[----:B------:R-:W-:Y:S01]  /*26f0*/  LOP3.LUT R0, R0, 0x380, RZ, 0xc0, !PT ;  /* 0x0000038000007812 */ /* 0x000fe200078ec0ff */
[----:B------:R-:W-:-:S02]  /*2700*/  IMAD.SHL.U32 R20, R20, 0x80, RZ ;  /* 0x0000008014147824 */ /* 0x000fc400078e00ff */
[----:B------:R-:W-:Y:S01]  /*2710*/  IMAD.SHL.U32 R53, R53, 0x20, RZ ;  /* 0x0000002035357824 */ /* 0x000fe200078e00ff */
[----:B------:R-:W-:Y:S01]  /*2720*/  SHF.R.U32.HI R106, RZ, 0x3, R0 ;  /* 0x00000003ff6a7819 */ /* 0x000fe20000011600 */
[----:B------:R-:W-:Y:S01]  /*2730*/  IMAD.IADD R91, R91, 0x1, R9 ;  /* 0x000000015b5b7824 */ /* 0x000fe200078e0209 */
[----:B------:R-:W-:Y:S01]  /*2740*/  LOP3.LUT R15, R0, 0x30, R18, 0xf8, !PT ;  /* 0x00000030000f7812 */ /* 0x000fe200078ef812 */
[----:B------:R-:W-:Y:S01]  /*2750*/  IMAD.IADD R97, R97, 0x1, R11 ;  /* 0x0000000161617824 */ /* 0x000fe200078e020b */
[----:B------:R-:W-:Y:S01]  /*2760*/  LOP3.LUT R26, R26, 0x380, RZ, 0xc0, !PT ;  /* 0x000003801a1a7812 */ /* 0x000fe200078ec0ff */
[----:B------:R-:W-:Y:S01]  /*2770*/  IMAD.MOV.U32 R94, RZ, RZ, R6 ;  /* 0x000000ffff5e7224 */ /* 0x000fe200078e0006 */
[----:B------:R-:W-:Y:S01]  /*2780*/  LOP3.LUT R20, R20, 0x380, RZ, 0xc0, !PT ;  /* 0x0000038014147812 */ /* 0x000fe200078ec0ff */
[----:B------:R-:W-:Y:S01]  /*2790*/  IMAD R6, R7, R38, RZ ;  /* 0x0000002607067224 */ /* 0x000fe200078e02ff */
[----:B------:R-:W-:Y:S01]  /*27a0*/  LOP3.LUT R15, R15, R106, RZ, 0x3c, !PT ;  /* 0x0000006a0f0f7212 */ /* 0x000fe200078e3cff */
[C---:B------:R-:W-:Y:S01]  /*27b0*/  IMAD.SHL.U32 R9, R38.reuse, 0x40, RZ ;  /* 0x0000004026097824 */ /* 0x040fe200078e00ff */
[----:B------:R-:W-:Y:S01]  /*27c0*/  LOP3.LUT R53, R53, 0xfffffc00, RZ, 0xc0, !PT ;  /* 0xfffffc0035357812 */ /* 0x000fe200078ec0ff */
[----:B------:R-:W-:Y:S01]  /*27d0*/  IMAD.WIDE.U32 R88, R119, R38, R4 ;  /* 0x0000002677587225 */ /* 0x000fe200078e0004 */
[----:B------:R-:W-:-:S03]  /*27e0*/  SHF.L.U64.HI R11, R38, 0x6, R39 ;  /* 0x00000006260b7819 */ /* 0x000fc60000010227 */
[----:B------:R-:W-:Y:S01]  /*27f0*/  IMAD.WIDE.U32 R90, R119, R38, R90 ;  /* 0x00000026775a7225 */ /* 0x000fe200078e005a */
[----:B------:R-:W-:Y:S02]  /*2800*/  LOP3.LUT R12, R26, 0x70, R13, 0xf8, !PT ;  /* 0x000000701a0c7812 */ /* 0x000fe400078ef80d */
[----:B------:R-:W-:Y:S01]  /*2810*/  SHF.R.U32.HI R20, RZ, 0x3, R20 ;  /* 0x00000003ff147819 */ /* 0x000fe20000011614 */
[----:B------:R-:W-:Y:S01]  /*2820*/  IMAD.X R38, R43, 0x1, R105, P0 ;  /* 0x000000012b267824 */ /* 0x000fe200000e0669 */
[----:B------:R-:W-:Y:S01]  /*2830*/  IADD3 R37, P0, R41, R104, RZ ;  /* 0x0000006829257210 */ /* 0x000fe20007f1e0ff */
[----:B------:R-:W-:Y:S01]  /*2840*/  IMAD R31, R119, R39, R6 ;  /* 0x00000027771f7224 */ /* 0x000fe200078e0206 */
[C---:B------:R-:W-:Y:S01]  /*2850*/  SHF.L.U64.HI R7, R98.reuse, 0x6, R99 ;  /* 0x0000000662077819 */ /* 0x040fe20000010263 */
[----:B------:R-:W-:Y:S01]  /*2860*/  IMAD.IADD R34, R53, 0x1, R15 ;  /* 0x0000000135227824 */ /* 0x000fe200078e020f */
[C---:B------:R-:W-:Y:S01]  /*2870*/  SHF.L.U64.HI R6, R98.reuse, 0x7, R99 ;  /* 0x0000000762067819 */ /* 0x040fe20000010263 */
[----:B------:R-:W-:Y:S01]  /*2880*/  IMAD.SHL.U32 R5, R98, 0x40, RZ ;  /* 0x0000004062057824 */ /* 0x000fe200078e00ff */
[----:B------:R-:W-:Y:S01]  /*2890*/  LOP3.LUT R15, R0, 0x70, R13, 0xf8, !PT ;  /* 0x00000070000f7812 */ /* 0x000fe200078ef80d */
[----:B------:R-:W-:Y:S01]  /*28a0*/  IMAD.SHL.U32 R4, R98, 0x80, RZ ;  /* 0x0000008062047824 */ /* 0x000fe200078e00ff */
[----:B------:R-:W-:Y:S01]  /*28b0*/  IADD3.X R33, R38, R105, RZ, P0, !PT ;  /* 0x0000006926217210 */ /* 0x000fe200007fe4ff */
[----:B------:R-:W-:Y:S01]  /*28c0*/  IMAD.WIDE.U32 R94, R119, R98, R94 ;  /* 0x00000062775e7225 */ /* 0x000fe200078e005e */
[----:B------:R-:W-:-:S02]  /*28d0*/  LOP3.LUT R14, R14, 0x70, R13, 0xf8, !PT ;  /* 0x000000700e0e7812 */ /* 0x000fc400078ef80d */
[----:B------:R-:W-:Y:S01]  /*28e0*/  LOP3.LUT R113, R12, R20, RZ, 0x3c, !PT ;  /* 0x000000140c717212 */ /* 0x000fe200078e3cff */
[----:B------:R-:W-:Y:S01]  /*28f0*/  IMAD.WIDE.U32 R96, R119, R98, R96 ;  /* 0x0000006277607225 */ /* 0x000fe200078e0060 */
[----:B------:R-:W-:Y:S02]  /*2900*/  IADD3 R26, P0, R44, R102, RZ ;  /* 0x000000662c1a7210 */ /* 0x000fe40007f1e0ff */
[----:B------:R-:W-:Y:S01]  /*2910*/  IADD3 R20, R45, R49, RZ ;  /* 0x000000312d147210 */ /* 0x000fe20007ffe0ff */
[----:B------:R-:W-:Y:S01]  /*2920*/  IMAD.WIDE.U32 R98, R98, 0xe0, RZ ;  /* 0x000000e062627825 */ /* 0x000fe200078e00ff */
[----:B------:R-:W-:Y:S02]  /*2930*/  LOP3.LUT R114, R15, R106, RZ, 0x3c, !PT ;  /* 0x0000006a0f727212 */ /* 0x000fe400078e3cff */
[----:B------:R-:W-:Y:S01]  /*2940*/  LOP3.LUT R108, R14, R139, RZ, 0x3c, !PT ;  /* 0x0000008b0e6c7212 */ /* 0x000fe200078e3cff */
[----:B------:R-:W-:Y:S01]  /*2950*/  IMAD.IADD R36, R99, 0x1, R27 ;  /* 0x0000000163247824 */ /* 0x000fe200078e021b */
[----:B------:R-:W-:Y:S01]  /*2960*/  IADD3 R15, P1, R44, 0x40, RZ ;  /* 0x000000402c0f7810 */ /* 0x000fe20007f3e0ff */
[----:B------:R-:W-:Y:S01]  /*2970*/  VIADD R3, R18, 0x40 ;  /* 0x0000004012037836 */ /* 0x000fe20000000000 */
[----:B------:R-:W-:Y:S01]  /*2980*/  SHF.R.S32.HI R28, RZ, 0x4, R13 ;  /* 0x00000004ff1c7819 */ /* 0x000fe2000001140d */
[----:B------:R-:W-:Y:S01]  /*2990*/  IMAD R39, R39, 0xe0, RZ ;  /* 0x000000e027277824 */ /* 0x000fe200078e02ff */
[----:B------:R-:W-:Y:S01]  /*29a0*/  LOP3.LUT R27, R13, 0xfffffff0, RZ, 0xc0, !PT ;  /* 0xfffffff00d1b7812 */ /* 0x000fe200078ec0ff */
[--C-:B------:R-:W-:Y:S01]  /*29b0*/  IMAD.X R13, R35, 0x1, R20.reuse, P0 ;  /* 0x00000001230d7824 */ /* 0x100fe200000e0614 */
[----:B------:R-:W-:Y:S01]  /*29c0*/  LOP3.LUT R112, R21, R140, RZ, 0x3c, !PT ;  /* 0x0000008c15707212 */ /* 0x000fe200078e3cff */
[----:B------:R-:W-:Y:S01]  /*29d0*/  IMAD.SHL.U32 R115, R115, 0x2, RZ ;  /* 0x0000000273737824 */ /* 0x000fe200078e00ff */
[----:B------:R-:W-:Y:S01]  /*29e0*/  IADD3 R14, P2, R26, 0x40, RZ ;  /* 0x000000401a0e7810 */ /* 0x000fe20007f5e0ff */
[----:B------:R-:W-:Y:S01]  /*29f0*/  IMAD.IADD R32, R89, 0x1, R31 ;  /* 0x0000000159207824 */ /* 0x000fe200078e021f */
[----:B------:R-:W-:Y:S01]  /*2a00*/  SHF.R.S32.HI R21, RZ, 0x1f, R27 ;  /* 0x0000001fff157819 */ /* 0x000fe2000001141b */
[----:B------:R-:W-:Y:S01]  /*2a10*/  IMAD.IADD R30, R95, 0x1, R29 ;  /* 0x000000015f1e7824 */ /* 0x000fe200078e021d */
[----:B------:R-:W-:Y:S01]  /*2a20*/  ISETP.GE.AND P0, PT, R18, UR4, PT ;  /* 0x0000000412007c0c */ /* 0x000fe2000bf06270 */
[----:B------:R-:W-:Y:S01]  /*2a30*/  IMAD.X R12, RZ, RZ, R20, P1 ;  /* 0x000000ffff0c7224 */ /* 0x000fe200008e0614 */
[----:B------:R-:W-:Y:S01]  /*2a40*/  ISETP.GE.AND P1, PT, R3, UR4, PT ;  /* 0x0000000403007c0c */ /* 0x000fe2000bf26270 */
[----:B------:R-:W-:-:S02]  /*2a50*/  IMAD.IADD R39, R93, 0x1, R39 ;  /* 0x000000015d277824 */ /* 0x000fc400078e0227 */
[----:B------:R-:W-:Y:S02]  /*2a60*/  IMAD.IADD R31, R31, 0x1, R91 ;  /* 0x000000011f1f7824 */ /* 0x000fe400078e025b */
[----:B------:R-:W-:Y:S02]  /*2a70*/  IMAD.IADD R29, R29, 0x1, R97 ;  /* 0x000000011d1d7824 */ /* 0x000fe400078e0261 */
[----:B------:R-:W-:Y:S02]  /*2a80*/  IMAD.IADD R114, R53, 0x1, R114 ;  /* 0x0000000135727824 */ /* 0x000fe400078e0272 */
[----:B---3--:R-:W-:Y:S02]  /*2a90*/  IMAD.IADD R113, R52, 0x1, R113 ;  /* 0x0000000134717824 */ /* 0x008fe400078e0271 */
[----:B------:R-:W-:Y:S02]  /*2aa0*/  IMAD.IADD R112, R50, 0x1, R112 ;  /* 0x0000000132707824 */ /* 0x000fe400078e0270 */
[----:B--2---:R-:W-:-:S02]  /*2ab0*/  IMAD.IADD R108, R48, 0x1, R108 ;  /* 0x00000001306c7824 */ /* 0x004fc400078e026c */
[----:B------:R-:W-:Y:S02]  /*2ac0*/  IMAD.X R109, RZ, RZ, R13, P2 ;  /* 0x000000ffff6d7224 */ /* 0x000fe400010e060d */
[----:B------:R-:W-:Y:S01]  /*2ad0*/  IMAD.IADD R110, R47, 0x1, R51 ;  /* 0x000000012f6e7824 */ /* 0x000fe200078e0233 */
[----:B------:R-:W-:Y:S06]  /*2ae0*/  @!P6 BAR.SYNC.DEFER_BLOCKING 0x9, 0x100 ;  /* 0x024400000000eb1d */ /* 0x000fec0000010000 */
.L_x_6386:
[----:B------:R-:W2:Y:S01]  /*2af0*/  LDL.LU R48, [R1+0x18] ;  /* 0x0000180001307983 */ /* 0x000ea20000300800 */
[----:B------:R-:W-:Y:S01]  /*2b00*/  IADD3 R25, R25, -0x1, RZ ;  /* 0xffffffff19197810 */ /* 0x000fe20007ffe0ff */
[----:B------:R-:W0:Y:S01]  /*2b10*/  LDC R128, c[0x0][0x3f4] ;  /* 0x0000fd00ff807b82 */ /* 0x000e220000000800 */
[----:B------:R-:W-:Y:S01]  /*2b20*/  IMAD R116, R17, 0x7000, R34 ;  /* 0x0000700011747824 */ /* 0x000fe200078e0222 */
[----:B------:R-:W-:Y:S05]  /*2b30*/  YIELD ;  /* 0x0000000000007946 */ /* 0x000fea0003800000 */
[----:B------:R-:W-:Y:S01]  /*2b40*/  ISETP.GT.AND P3, PT, R25, R24, PT ;  /* 0x000000181900720c */ /* 0x000fe20003f64270 */
[----:B------:R-:W-:Y:S01]  /*2b50*/  BSSY B0, `(.L_x_6303) ;  /* 0x000097e000007945 */ /* 0x000fe20003800000 */
[----:B------:R-:W-:Y:S01]  /*2b60*/  IMAD.IADD R117, R16, 0x1, R116 ;  /* 0x0000000110757824 */ /* 0x000fe200078e0274 */
[----:B0-----:R-:W-:-:S02]  /*2b70*/  ISETP.GE.AND P2, PT, R128, 0x1, PT ;  /* 0x000000018000780c */ /* 0x001fc40003f46270 */
[----:B--2---:R-:W-:-:S08]  /*2b80*/  LOP3.LUT R48, R48, 0xfffffffb, RZ, 0xc0, !PT ;  /* 0xfffffffb30307812 */ /* 0x004fd000078ec0ff */
[----:B------:R-:W-:-:S05]  /*2b90*/  @P3 LOP3.LUT R48, R48, 0x4, RZ, 0xfc, !PT ;  /* 0x0000000430303812 */ /* 0x000fca00078efcff */
[----:B------:R0:W-:Y:S01]  /*2ba0*/  STL [R1+0x18], R48 ;  /* 0x0000183001007387 */ /* 0x0001e20000100800 */
[----:B------:R-:W-:Y:S05]  /*2bb0*/  @!P2 BRA `(.L_x_6304) ;  /* 0x000000900024a947 */ /* 0x000fea0003800000 */
[----:B------:R-:W-:Y:S01]  /*2bc0*/  ULDC.U8 UR4, c[0x0][0x410] ;  /* 0x0001040000047ab9 */ /* 0x000fe20000000000 */
[----:B------:R-:W-:Y:S01]  /*2bd0*/  SHF.R.S32.HI R49, RZ, 0x1f, R25 ;  /* 0x0000001fff317819 */ /* 0x000fe20000011419 */
[-C--:B0-----:R-:W-:Y:S01]  /*2be0*/  IMAD R48, R40, R25.reuse, RZ ;  /* 0x0000001928307224 */ /* 0x081fe200078e02ff */
        /* <DEDUP_REMOVED lines=50> */
.L_x_6307:
[----:B------:R-:W-:Y:S05]  /*2f10*/  BSYNC B1 ;  /* 0x0000000000017941 */ /* 0x000fea0003800000 */
.L_x_6306:
        /* <DEDUP_REMOVED lines=26> */
.L_x_6309:
[----:B------:R-:W-:Y:S05]  /*30c0*/  BSYNC B1 ;  /* 0x0000000000017941 */ /* 0x000fea0003800000 */
.L_x_6308:
[----:B0-----:R-:W-:Y:S01]  /*30d0*/  VIADD R84, R228, 0x80 ;  /* 0x00000080e4547836 */ /* 0x001fe20000000000 */
[----:B------:R-:W-:Y:S04]  /*30e0*/  BSSY B1, `(.L_x_6310) ;  /* 0x0000018000017945 */ /* 0x000fe80003800000 */
[----:B------:R-:W-:-:S04]  /*30f0*/  ISETP.GE.AND P4, PT, R84, R118, PT ;  /* 0x000000765400720c */ /* 0x000fc80003f86270 */
[----:B------:R-:W-:-:S09]  /*3100*/  P2R R136, PR, RZ, 0x10 ;  /* 0x00000010ff887803 */ /* 0x000fd20000000000 */
        /* <DEDUP_REMOVED lines=21> */
.L_x_6311:
[----:B------:R-:W-:Y:S05]  /*3260*/  BSYNC B1 ;  /* 0x0000000000017941 */ /* 0x000fea0003800000 */
.L_x_6310:
[----:B0-----:R-:W-:Y:S01]  /*3270*/  IADD3 R84, R228, 0xc0, RZ ;  /* 0x000000c0e4547810 */ /* 0x001fe20007ffe0ff */
[----:B------:R-:W-:Y:S03]  /*3280*/  BSSY B1, `(.L_x_6312) ;  /* 0x000001d000017945 */ /* 0x000fe60003800000 */
        /* <DEDUP_REMOVED lines=28> */
.L_x_6313:
[----:B------:R-:W-:Y:S05]  /*3450*/  BSYNC B1 ;  /* 0x0000000000017941 */ /* 0x000fea0003800000 */
.L_x_6312:
[----:B0-----:R-:W2:Y:S01]  /*3460*/  LDL R48, [R1+0x48] ;  /* 0x0000480001307983 */ /* 0x001ea20000100800 */
[----:B------:R-:W-:Y:S01]  /*3470*/  IMAD.MOV.U32 R153, RZ, RZ, R78 ;  /* 0x000000ffff997224 */ /* 0x000fe200078e004e */
[----:B-----5:R-:W-:Y:S01]  /*3480*/  MOV R148, R70 ;  /* 0x0000004600947202 */ /* 0x020fe20000000f00 */
        /* <DEDUP_REMOVED lines=12> */
[----:B--2---:R-:W-:-:S13]  /*3550*/  R2UR UR4, R48 ;  /* 0x00000000300472ca */ /* 0x004fda00000e0000 */
[----:B------:R-:W-:-:S06]  /*3560*/  UISETP.NE.AND UP0, UPT, UR4, 0x3, UPT ;  /* 0x000000030400788c */ /* 0x000fcc000bf05270 */
[----:B------:R-:W-:-:S13]  /*3570*/  PLOP3.LUT P5, PT, PT, PT, UP0, 0x80, 0x0 ;  /* 0x000000000000781c */ /* 0x000fda0003faf008 */
[----:B------:R-:W-:Y:S05]  /*3580*/  @!P5 BRA `(.L_x_6314) ;  /* 0x000000000004d947 */ /* 0x000fea0003800000 */
[----:B------:R-:W-:Y:S01]  /*3590*/  BPT.TRAP 0x1 ;  /* 0x000000040000795c */ /* 0x000fe20000300000 */
.L_x_6314:
[----:B------:R-:W-:Y:S01]  /*35a0*/  IMAD R111, R17, 0x8, R16 ;  /* 0x00000008116f7824 */ /* 0x000fe200078e0210 */
[----:B------:R-:W-:Y:S01]  /*35b0*/  SHF.L.U32 R130, R231, 0x1f, RZ ;  /* 0x0000001fe7827819 */ /* 0x000fe200000006ff */
[----:B------:R-:W-:Y:S03]  /*35c0*/  BSSY B1, `(.L_x_6315) ;  /* 0x0000003000017945 */ /* 0x000fe60003800000 */
[----:B------:R-:W0:Y:S02]  /*35d0*/  SYNCS.PHASECHK.TRANS64.TRYWAIT P6, [R111+URZ+0x2e890], R130 ;  /* 0x02e890826f0075a7 */ /* 0x000e2400080c017f */
[----:B0-----:R-:W-:Y:S05]  /*35e0*/  @!P6 BRA `(.L_x_6316) ;  /* 0x0000022c0088e947 */ /* 0x001fea0003800000 */
.L_x_6603:
[----:B------:R-:W-:Y:S05]  /*35f0*/  BSYNC B1 ;  /* 0x0000000000017941 */ /* 0x000fea0003800000 */
.L_x_6315:
[----:B------:R-:W-:Y:S01]  /*3600*/  BSSY B1, `(.L_x_6317) ;  /* 0x00000f5000017945 */ /* 0x000fe20003800000 */
[----:B------:R-:W-:-:S03]  /*3610*/  IMAD R143, R17, 0x7000, R34 ;  /* 0x00007000118f7824 */ /* 0x000fc600078e0222 */
[----:B------:R-:W-:Y:S05]  /*3620*/  @P2 BRA `(.L_x_6318) ;  /* 0x0000000c00c82947 */ /* 0x000fea0003800000 */
[----:B------:R-:W-:Y:S01]  /*3630*/  IADD3 R152, P2, R102, R126, RZ ;  /* 0x0000007e66987210 */ /* 0x000fe20007f5e0ff */
[----:B------:R-:W-:Y:S04]  /*3640*/  BSSY B2, `(.L_x_6319) ;  /* 0x0000077000027945 */ /* 0x000fe80003800000 */
[----:B------:R-:W-:Y:S01]  /*3650*/  IMAD.X R151, R129, 0x1, R35, P2 ;  /* 0x0000000181977824 */ /* 0x000fe200010e0623 */
[----:B------:R-:W-:Y:S07]  /*3660*/  @P0 BRA `(.L_x_6320) ;  /* 0x0000000400d00947 */ /* 0x000fee0003800000 */
[----:B------:R1:W2:Y:S01]  /*3670*/  LDS.128 R48, [R117+0x20400] ;  /* 0x0204000075307984 */ /* 0x0002a20000000c00 */
[----:B------:R-:W-:Y:S01]  /*3680*/  ISETP.GE.AND P2, PT, R22, R128, PT ;  /* 0x000000801600720c */ /* 0x000fe20003f46270 */
[----:B------:R-:W-:-:S12]  /*3690*/  BSSY B3, `(.L_x_6321) ;  /* 0x000006d000037945 */ /* 0x000fd80003800000 */
[----:B-1----:R-:W-:Y:S05]  /*36a0*/  @P2 BRA `(.L_x_6322) ;  /* 0x0000000400ac2947 */ /* 0x002fea0003800000 */
[--C-:B------:R-:W-:Y:S02]  /*36b0*/  SHF.R.U32.HI R159, RZ, 0x10, R81.reuse ;  /* 0x00000010ff9f7819 */ /* 0x100fe40000011651 */
[--C-:B------:R-:W-:Y:S02]  /*36c0*/  SHF.R.U32.HI R158, RZ, 0x8, R81.reuse ;  /* 0x00000008ff9e7819 */ /* 0x100fe40000011651 */
[----:B------:R-:W-:Y:S02]  /*36d0*/  LOP3.LUT R80, R81, 0xff, RZ, 0xc0, !PT ;  /* 0x000000ff51507812 */ /* 0x000fe400078ec0ff */
[----:B------:R-:W-:Y:S02]  /*36e0*/  SHF.R.U32.HI R81, RZ, 0x18, R81 ;  /* 0x00000018ff517819 */ /* 0x000fe40000011651 */
[--C-:B------:R-:W-:Y:S02]  /*36f0*/  SHF.R.U32.HI R157, RZ, 0x10, R83.reuse ;  /* 0x00000010ff9d7819 */ /* 0x100fe40000011653 */
[----:B------:R-:W-:-:S02]  /*3700*/  SHF.R.U32.HI R155, RZ, 0x8, R83 ;  /* 0x00000008ff9b7819 */ /* 0x000fc40000011653 */
[----:B------:R-:W-:Y:S02]  /*3710*/  LOP3.LUT R82, R83, 0xff, RZ, 0xc0, !PT ;  /* 0x000000ff53527812 */ /* 0x000fe400078ec0ff */
        /* <DEDUP_REMOVED lines=11> */
[-C--:B------:R-:W-:Y:S01]  /*37d0*/  F2FP.F16.E4M3.UNPACK_B R48, R49.reuse ;  /* 0x00000031ff30723e */ /* 0x080fe200020006ff */
        /* <DEDUP_REMOVED lines=10> */
[----:B------:R-:W-:Y:S01]  /*3880*/  FMUL.FTZ R162, R48, R159 ;  /* 0x0000009f30a27220 */ /* 0x000fe20000410000 */
[--C-:B------:R-:W-:Y:S01]  /*3890*/  HADD2.F32 R155, -RZ, R49.reuse.H0_H0 ;  /* 0x20000031ff9b7230 */ /* 0x100fe20000004100 */
[----:B------:R-:W-:Y:S01]  /*38a0*/  F2FP.F16.E4M3.UNPACK_B R154, R154 ;  /* 0x0000009aff9a723e */ /* 0x000fe200020006ff */
[----:B------:R-:W-:Y:S02]  /*38b0*/  HADD2.F32 R156, -RZ, R49.H1_H1 ;  /* 0x30000031ff9c7230 */ /* 0x000fe40000004100 */
[----:B------:R-:W-:Y:S01]  /*38c0*/  FFMA.FTZ R49, R83, R158, R162 ;  /* 0x0000009e53317223 */ /* 0x000fe200000100a2 */
[----:B------:R-:W-:Y:S02]  /*38d0*/  HADD2.F32 R157, -RZ, R157.H1_H1 ;  /* 0x3000009dff9d7230 */ /* 0x000fe40000004100 */
[C---:B------:R-:W-:Y:S01]  /*38e0*/  FMUL.FTZ R159, R155.reuse, R160 ;  /* 0x000000a09b9f7220 */ /* 0x040fe20000410000 */
[----:B------:R-:W-:Y:S01]  /*38f0*/  F2FP.F16.E4M3.UNPACK_B R83, R82.H1 ;  /* 0x00000052ff53723e */ /* 0x000fe200030006ff */
[----:B------:R-:W-:Y:S01]  /*3900*/  FMUL.FTZ R164, R156, R160 ;  /* 0x000000a09ca47220 */ /* 0x000fe20000410000 */
[----:B------:R-:W-:Y:S01]  /*3910*/  FFMA.FTZ R48, R48, R158, -R161 ;  /* 0x0000009e30307223 */ /* 0x000fe200000108a1 */
[-C--:B------:R-:W-:Y:S01]  /*3920*/  FFMA.FTZ R161, R156, R157.reuse, R159 ;  /* 0x0000009d9ca17223 */ /* 0x080fe2000001009f */
[----:B------:R-:W-:Y:S01]  /*3930*/  F2FP.F16.E4M3.UNPACK_B R82, R82 ;  /* 0x00000052ff52723e */ /* 0x000fe200020006ff */
[----:B------:R-:W-:Y:S01]  /*3940*/  FFMA.FTZ R164, R155, R157, -R164 ;  /* 0x0000009d9ba47223 */ /* 0x000fe200000108a4 */
[----:B------:R-:W-:Y:S01]  /*3950*/  F2FP.F16.E4M3.UNPACK_B R156, R144 ;  /* 0x00000090ff9c723e */ /* 0x000fe200020006ff */
[--C-:B------:R-:W-:Y:S01]  /*3960*/  HADD2.F32 R158, -RZ, R154.reuse.H1_H1 ;  /* 0x3000009aff9e7230 */ /* 0x100fe20000004100 */
[-C--:B------:R-:W-:Y:S01]  /*3970*/  F2FP.F16.E4M3.UNPACK_B R163, R81.reuse.H1 ;  /* 0x00000051ffa3723e */ /* 0x080fe200030006ff */
[----:B------:R-:W-:Y:S01]  /*3980*/  HADD2.F32 R157, -RZ, R154.H0_H0 ;  /* 0x2000009aff9d7230 */ /* 0x000fe20000004100 */
[----:B------:R-:W-:Y:S01]  /*3990*/  F2FP.F16.E4M3.UNPACK_B R162, R81 ;  /* 0x00000051ffa2723e */ /* 0x000fe200020006ff */
[--C-:B------:R-:W-:Y:S01]  /*39a0*/  HADD2.F32 R155, -RZ, R83.reuse.H1_H1 ;  /* 0x30000053ff9b7230 */ /* 0x100fe20000004100 */
[----:B------:R-:W-:Y:S01]  /*39b0*/  F2FP.F16.E4M3.UNPACK_B R81, R80 ;  /* 0x00000050ff51723e */ /* 0x000fe200020006ff */
[----:B------:R-:W-:-:S02]  /*39c0*/  HADD2.F32 R154, -RZ, R83.H0_H0 ;  /* 0x20000053ff9a7230 */ /* 0x000fc40000004100 */
[--C-:B------:R-:W-:Y:S02]  /*39d0*/  HADD2.F32 R83, -RZ, R82.reuse.H0_H0 ;  /* 0x20000052ff537230 */ /* 0x100fe40000004100 */
[-C--:B------:R-:W-:Y:S01]  /*39e0*/  FMUL.FTZ R159, R155, R158.reuse ;  /* 0x0000009e9b9f7220 */ /* 0x080fe20000410000 */
[----:B------:R-:W-:Y:S02]  /*39f0*/  HADD2.F32 R144, -RZ, R82.H1_H1 ;  /* 0x30000052ff907230 */ /* 0x000fe40000004100 */
[----:B------:R-:W-:Y:S01]  /*3a00*/  FMUL.FTZ R160, R154, R158 ;  /* 0x0000009e9aa07220 */ /* 0x000fe20000410000 */
        /* <DEDUP_REMOVED lines=13> */
[----:B------:R-:W-:Y:S01]  /*3ae0*/  F2FP.SATFINITE.E4M3.F32.PACK_AB_MERGE_C R144, R161, R164, RZ ;  /* 0x000000a4a190723e */ /* 0x000fe200048070ff */
[----:B------:R-:W-:Y:S01]  /*3af0*/  HADD2.F32 R159, -RZ, R155.H1_H1 ;  /* 0x3000009bff9f7230 */ /* 0x000fe20000004100 */
[----:B------:R-:W-:Y:S01]  /*3b00*/  F2FP.F16.E4M3.UNPACK_B R155, R80.H1 ;  /* 0x00000050ff9b723e */ /* 0x000fe200030006ff */
[----:B------:R-:W-:-:S02]  /*3b10*/  HADD2.F32 R157, -RZ, R156.H1_H1 ;  /* 0x3000009cff9d7230 */ /* 0x000fc40000004100 */
[CC--:B------:R-:W-:Y:S01]  /*3b20*/  FMUL.FTZ R166, R158.reuse, R160.reuse ;  /* 0x000000a09ea67220 */ /* 0x0c0fe20000410000 */
[----:B------:R-:W-:Y:S02]  /*3b30*/  HADD2.F32 R164, -RZ, R162.H1_H1 ;  /* 0x300000a2ffa47230 */ /* 0x000fe40000004100 */
[----:B------:R-:W-:Y:S01]  /*3b40*/  FMUL.FTZ R165, R159, R160 ;  /* 0x000000a09fa57220 */ /* 0x000fe20000410000 */
[----:B------:R-:W-:Y:S01]  /*3b50*/  HADD2.F32 R161, -RZ, R155.H1_H1 ;  /* 0x3000009bffa17230 */ /* 0x000fe20000004100 */
[----:B------:R-:W-:Y:S01]  /*3b60*/  F2FP.F16.E4M3.UNPACK_B R50, R50 ;  /* 0x00000032ff32723e */ /* 0x000fe200020006ff */
[----:B------:R-:W-:Y:S01]  /*3b70*/  HADD2.F32 R156, -RZ, R156.H0_H0 ;  /* 0x2000009cff9c7230 */ /* 0x000fe20000004100 */
[----:B------:R-:W-:Y:S01]  /*3b80*/  F2FP.SATFINITE.E4M3.F32.PACK_AB_MERGE_C R49, R49, R48, R144 ;  /* 0x000000303131723e */ /* 0x000fe20004807090 */
[----:B------:R-:W-:Y:S02]  /*3b90*/  HADD2.F32 R160, -RZ, R81.H1_H1 ;  /* 0x30000051ffa07230 */ /* 0x000fe40000004100 */
[----:B------:R-:W-:Y:S01]  /*3ba0*/  FFMA.FTZ R80, R158, R161, -R165 ;  /* 0x000000a19e507223 */ /* 0x000fe200000108a5 */
[-C--:B------:R-:W-:Y:S01]  /*3bb0*/  FMUL.FTZ R165, R157, R164.reuse ;  /* 0x000000a49da57220 */ /* 0x080fe20000410000 */
[----:B------:R-:W-:Y:S01]  /*3bc0*/  F2FP.F16.E4M3.UNPACK_B R158, R51 ;  /* 0x00000033ff9e723e */ /* 0x000fe200020006ff */
[C---:B------:R-:W-:Y:S01]  /*3bd0*/  FMUL.FTZ R164, R156.reuse, R164 ;  /* 0x000000a49ca47220 */ /* 0x040fe20000410000 */
[----:B------:R-:W-:Y:S01]  /*3be0*/  FFMA.FTZ R51, R159, R161, R166 ;  /* 0x000000a19f337223 */ /* 0x000fe200000100a6 */
[----:B------:R-:W-:Y:S01]  /*3bf0*/  FFMA.FTZ R165, R156, R160, -R165 ;  /* 0x000000a09ca57223 */ /* 0x000fe200000108a5 */
[----:B------:R-:W-:-:S02]  /*3c00*/  HADD2.F32 R156, -RZ, R50.H0_H0 ;  /* 0x20000032ff9c7230 */ /* 0x000fc40000004100 */
[----:B------:R-:W-:Y:S01]  /*3c10*/  FFMA.FTZ R164, R157, R160, R164 ;  /* 0x000000a09da47223 */ /* 0x000fe200000100a4 */
[--C-:B------:R-:W-:Y:S01]  /*3c20*/  HADD2.F32 R157, -RZ, R158.reuse.H0_H0 ;  /* 0x2000009eff9d7230 */ /* 0x100fe20000004100 */
[----:B------:R-:W-:Y:S01]  /*3c30*/  F2FP.SATFINITE.E4M3.F32.PACK_AB_MERGE_C R51, R51, R80, RZ ;  /* 0x000000503333723e */ /* 0x000fe200048070ff */
[----:B------:R-:W-:Y:S01]  /*3c40*/  HADD2.F32 R158, -RZ, R158.H1_H1 ;  /* 0x3000009eff9e7230 */ /* 0x000fe20000004100 */
[----:B------:R-:W-:Y:S01]  /*3c50*/  F2FP.SATFINITE.E4M3.F32.PACK_AB_MERGE_C R48, R83, R82, R154 ;  /* 0x000000525330723e */ /* 0x000fe2000480709a */
[----:B------:R-:W-:Y:S01]  /*3c60*/  HADD2.F32 R163, -RZ, R163.H0_H0 ;  /* 0x200000a3ffa37230 */ /* 0x000fe20000004100 */
[----:B------:R-:W-:Y:S01]  /*3c70*/  F2FP.SATFINITE.E4M3.F32.PACK_AB_MERGE_C R164, R164, R165, RZ ;  /* 0x000000a5a4a4723e */ /* 0x000fe200048070ff */
[----:B------:R-:W-:Y:S02]  /*3c80*/  HADD2.F32 R50, -RZ, R50.H1_H1 ;  /* 0x30000032ff327230 */ /* 0x000fe40000004100 */
[----:B------:R-:W-:Y:S02]  /*3c90*/  HADD2.F32 R159, -RZ, R162.H0_H0 ;  /* 0x200000a2ff9f7230 */ /* 0x000fe40000004100 */
[----:B------:R-:W-:Y:S01]  /*3ca0*/  FMUL.FTZ R160, R158, R163 ;  /* 0x000000a39ea07220 */ /* 0x000fe20000410000 */
[----:B------:R-:W-:-:S02]  /*3cb0*/  HADD2.F32 R155, -RZ, R155.H0_H0 ;  /* 0x2000009bff9b7230 */ /* 0x000fc40000004100 */
[C---:B------:R-:W-:Y:S01]  /*3cc0*/  FMUL.FTZ R163, R157.reuse, R163 ;  /* 0x000000a39da37220 */ /* 0x040fe20000410000 */
[----:B------:R-:W-:Y:S02]  /*3cd0*/  HADD2.F32 R81, -RZ, R81.H0_H0 ;  /* 0x20000051ff517230 */ /* 0x000fe40000004100 */
[-C--:B------:R-:W-:Y:S01]  /*3ce0*/  FMUL.FTZ R161, R50, R159.reuse ;  /* 0x0000009f32a17220 */ /* 0x080fe20000410000 */
[----:B------:R-:W-:Y:S01]  /*3cf0*/  FMUL.FTZ R159, R156, R159 ;  /* 0x0000009f9c9f7220 */ /* 0x000fe20000410000 */
[-C--:B------:R-:W-:Y:S01]  /*3d00*/  FFMA.FTZ R160, R157, R155.reuse, -R160 ;  /* 0x0000009b9da07223 */ /* 0x080fe200000108a0 */
[----:B------:R-:W-:Y:S01]  /*3d10*/  FFMA.FTZ R163, R158, R155, R163 ;  /* 0x0000009b9ea37223 */ /* 0x000fe200000100a3 */
[-C--:B------:R-:W-:Y:S01]  /*3d20*/  FFMA.FTZ R161, R156, R81.reuse, -R161 ;  /* 0x000000519ca17223 */ /* 0x080fe200000108a1 */
[----:B------:R-:W-:-:S03]  /*3d30*/  FFMA.FTZ R50, R50, R81, R159 ;  /* 0x0000005132327223 */ /* 0x000fc6000001009f */
[----:B------:R-:W-:Y:S02]  /*3d40*/  F2FP.SATFINITE.E4M3.F32.PACK_AB_MERGE_C R51, R163, R160, R51 ;  /* 0x000000a0a333723e */ /* 0x000fe40004807033 */
[----:B------:R-:W-:-:S07]  /*3d50*/  F2FP.SATFINITE.E4M3.F32.PACK_AB_MERGE_C R50, R50, R161, R164 ;  /* 0x000000a13232723e */ /* 0x000fce00048070a4 */
.L_x_6322:
[----:B------:R-:W-:Y:S05]  /*3d60*/  BSYNC B3 ;  /* 0x0000000000037941 */ /* 0x000fea0003800000 */
.L_x_6321:
[----:B------:R-:W-:Y:S02]  /*3d70*/  ULDC.64 UR4, c[0x0][0x2e8] ;  /* 0x0000ba0000047ab9 */ /* 0x000fe40000000a00 */
[----:B------:R-:W-:-:S04]  /*3d80*/  IADD3 R80, P2, P6, R152, UR4, R44 ;  /* 0x0000000498507c10 */ /* 0x000fc8000fe5e02c */
[----:B------:R-:W-:-:S05]  /*3d90*/  IADD3.X R81, R151, UR5, R20, P2, P6 ;  /* 0x0000000597517c10 */ /* 0x000fca00097ec414 */
[----:B--2---:R1:W-:Y:S04]  /*3da0*/  STG.E.128 desc[UR60][R80.64], R48 ;  /* 0x0000003050007986 */ /* 0x0043e8000c101d3c */
.L_x_6320:
[----:B------:R-:W-:Y:S05]  /*3db0*/  BSYNC B2 ;  /* 0x0000000000027941 */ /* 0x000fea0003800000 */
.L_x_6319:
[----:B------:R-:W-:Y:S05]  /*3dc0*/  @P1 BRA `(.L_x_6318) ;  /* 0x0000000400e01947 */ /* 0x000fea0003800000 */
[----:B------:R-:W-:Y:S01]  /*3dd0*/  LOP3.LUT P2, RZ, R229, 0x4, RZ, 0xc0, !PT ;  /* 0x00000004e5ff7812 */ /* 0x000fe2000784c0ff */
[C---:B-1----:R-:W-:Y:S01]  /*3de0*/  VIADD R49, R143.reuse, 0x40 ;  /* 0x000000408f317836 */ /* 0x042fe20000000000 */
[----:B------:R-:W-:Y:S11]  /*3df0*/  BSSY B2, `(.L_x_6323) ;  /* 0x0000071000027945 */ /* 0x000ff60003800000 */
[----:B------:R-:W-:-:S02]  /*3e00*/  @P2 IADD3 R49, R143, -0x40, RZ ;  /* 0xffffffc08f312810 */ /* 0x000fc40007ffe0ff */
[----:B------:R-:W-:-:S03]  /*3e10*/  ISETP.GE.AND P2, PT, R230, R128, PT ;  /* 0x00000080e600720c */ /* 0x000fc60003f46270 */
[----:B------:R-:W-:-:S06]  /*3e20*/  IMAD.IADD R49, R16, 0x1, R49 ;  /* 0x0000000110317824 */ /* 0x000fcc00078e0231 */
[----:B------:R-:W1:Y:S04]  /*3e30*/  LDS.128 R48, [R49+0x20400] ;  /* 0x0204000031307984 */ /* 0x000e680000000c00 */
[----:B------:R-:W-:Y:S05]  /*3e40*/  @P2 BRA `(.L_x_6324) ;  /* 0x0000000400ac2947 */ /* 0x000fea0003800000 */
        /* <DEDUP_REMOVED lines=12> */
[----:B------:R-:W-:Y:S01]  /*3f10*/  IMAD.U32 R82, R82, 0x10000, RZ ;  /* 0x0001000052527824 */ /* 0x000fe200078e00ff */
[----:B------:R-:W-:Y:S01]  /*3f20*/  LOP3.LUT R76, R76, 0xff00, R77, 0xf8, !PT ;  /* 0x0000ff004c4c7812 */ /* 0x000fe200078ef84d */
[----:B------:R-:W-:Y:S01]  /*3f30*/  IMAD.U32 R77, R81, 0x10000, RZ ;  /* 0x00010000514d7824 */ /* 0x000fe200078e00ff */
[----:B------:R-:W-:Y:S01]  /*3f40*/  LOP3.LUT R79, R79, 0xff00, R80, 0xf8, !PT ;  /* 0x0000ff004f4f7812 */ /* 0x000fe200078ef850 */
[----:B-1----:R-:W-:Y:S01]  /*3f50*/  IMAD.MOV.U32 R78, RZ, RZ, R48 ;  /* 0x000000ffff4e7224 */ /* 0x002fe200078e0030 */
        /* <DEDUP_REMOVED lines=18> */
[-C--:B------:R-:W-:Y:S01]  /*4080*/  FMUL.FTZ R155, R81, R154.reuse ;  /* 0x0000009a519b7220 */ /* 0x080fe20000410000 */
[----:B------:R-:W-:Y:S01]  /*4090*/  FFMA.FTZ R49, R79, R83, R144 ;  /* 0x000000534f317223 */ /* 0x000fe20000010090 */
[C---:B------:R-:W-:Y:S01]  /*40a0*/  FMUL.FTZ R154, R80.reuse, R154 ;  /* 0x0000009a509a7220 */ /* 0x040fe20000410000 */
[----:B------:R-:W-:Y:S01]  /*40b0*/  F2FP.F16.E4M3.UNPACK_B R79, R78.H1 ;  /* 0x0000004eff4f723e */ /* 0x000fe200030006ff */
[----:B------:R-:W-:Y:S01]  /*40c0*/  FFMA.FTZ R155, R80, R82, -R155 ;  /* 0x00000052509b7223 */ /* 0x000fe2000001089b */
[----:B------:R-:W-:Y:S01]  /*40d0*/  F2FP.F16.E4M3.UNPACK_B R78, R78 ;  /* 0x0000004eff4e723e */ /* 0x000fe200020006ff */
[----:B------:R-:W-:Y:S01]  /*40e0*/  FFMA.FTZ R156, R81, R82, R154 ;  /* 0x00000052519c7223 */ /* 0x000fe2000001009a */
[----:B------:R-:W-:Y:S01]  /*40f0*/  HADD2.F32 R83, -RZ, R153.H1_H1 ;  /* 0x30000099ff537230 */ /* 0x000fe20000004100 */
[----:B------:R-:W-:Y:S01]  /*4100*/  F2FP.F16.E4M3.UNPACK_B R137, R137 ;  /* 0x00000089ff89723e */ /* 0x000fe200020006ff */
[----:B------:R-:W-:-:S02]  /*4110*/  HADD2.F32 R82, -RZ, R79.H1_H1 ;  /* 0x3000004fff527230 */ /* 0x000fc40000004100 */
[----:B------:R-:W-:Y:S02]  /*4120*/  HADD2.F32 R81, -RZ, R79.H0_H0 ;  /* 0x2000004fff517230 */ /* 0x000fe40000004100 */
[----:B------:R-:W-:Y:S02]  /*4130*/  HADD2.F32 R153, -RZ, R153.H0_H0 ;  /* 0x20000099ff997230 */ /* 0x000fe40000004100 */
[-C--:B------:R-:W-:Y:S01]  /*4140*/  FMUL.FTZ R154, R82, R83.reuse ;  /* 0x00000053529a7220 */ /* 0x080fe20000410000 */
[--C-:B------:R-:W-:Y:S02]  /*4150*/  HADD2.F32 R80, -RZ, R78.reuse.H1_H1 ;  /* 0x3000004eff507230 */ /* 0x100fe40000004100 */
[----:B------:R-:W-:Y:S01]  /*4160*/  FMUL.FTZ R83, R81, R83 ;  /* 0x0000005351537220 */ /* 0x000fe20000410000 */
[----:B------:R-:W-:Y:S02]  /*4170*/  HADD2.F32 R79, -RZ, R78.H0_H0 ;  /* 0x2000004eff4f7230 */ /* 0x000fe40000004100 */
[----:B------:R-:W-:-:S02]  /*4180*/  HADD2.F32 R78, -RZ, R137.H1_H1 ;  /* 0x30000089ff4e7230 */ /* 0x000fc40000004100 */
[-C--:B------:R-:W-:Y:S01]  /*4190*/  FMUL.FTZ R144, R80, R153.reuse ;  /* 0x0000009950907220 */ /* 0x080fe20000410000 */
[----:B------:R-:W-:Y:S02]  /*41a0*/  HADD2.F32 R137, -RZ, R137.H0_H0 ;  /* 0x20000089ff897230 */ /* 0x000fe40000004100 */
        /* <DEDUP_REMOVED lines=8> */
[--C-:B------:R-:W-:Y:S01]  /*4230*/  HADD2.F32 R137, -RZ, R83.reuse.H0_H0 ;  /* 0x20000053ff897230 */ /* 0x100fe20000004100 */
[----:B------:R-:W-:Y:S01]  /*4240*/  F2FP.SATFINITE.E4M3.F32.PACK_AB_MERGE_C R81, R82, R81, RZ ;  /* 0x000000515251723e */ /* 0x000fe200048070ff */
[----:B------:R-:W-:Y:S01]  /*4250*/  HADD2.F32 R83, -RZ, R83.H1_H1 ;  /* 0x30000053ff537230 */ /* 0x000fe20000004100 */
[----:B------:R-:W-:Y:S01]  /*4260*/  F2FP.F16.E4M3.UNPACK_B R153, R76.H1 ;  /* 0x0000004cff99723e */ /* 0x000fe200030006ff */
[--C-:B------:R-:W-:Y:S01]  /*4270*/  HADD2.F32 R158, -RZ, R156.reuse.H1_H1 ;  /* 0x3000009cff9e7230 */ /* 0x100fe20000004100 */
[----:B------:R-:W-:Y:S01]  /*4280*/  F2FP.F16.E4M3.UNPACK_B R82, R50.H1 ;  /* 0x00000032ff52723e */ /* 0x000fe200030006ff */
[----:B------:R-:W-:Y:S01]  /*4290*/  HADD2.F32 R156, -RZ, R156.H0_H0 ;  /* 0x2000009cff9c7230 */ /* 0x000fe20000004100 */
[----:B------:R-:W-:Y:S01]  /*42a0*/  F2FP.F16.E4M3.UNPACK_B R155, R77 ;  /* 0x0000004dff9b723e */ /* 0x000fe200020006ff */
[----:B------:R-:W-:Y:S01]  /*42b0*/  HADD2.F32 R154, -RZ, R153.H1_H1 ;  /* 0x30000099ff9a7230 */ /* 0x000fe20000004100 */
        /* <DEDUP_REMOVED lines=19> */
[--C-:B------:R-:W-:Y:S02]  /*43f0*/  HADD2.F32 R51, -RZ, R50.reuse.H0_H0 ;  /* 0x20000032ff337230 */ /* 0x100fe40000004100 */
[-C--:B------:R-:W-:Y:S01]  /*4400*/  FMUL.FTZ R83, R77, R156.reuse ;  /* 0x0000009c4d537220 */ /* 0x080fe20000410000 */
[----:B------:R-:W-:Y:S02]  /*4410*/  HADD2.F32 R50, -RZ, R50.H1_H1 ;  /* 0x30000032ff327230 */ /* 0x000fe40000004100 */
[----:B------:R-:W-:Y:S01]  /*4420*/  FMUL.FTZ R160, R82, R156 ;  /* 0x0000009c52a07220 */ /* 0x000fe20000410000 */
        /* <DEDUP_REMOVED lines=9> */
[----:B------:R-:W-:Y:S02]  /*44c0*/  F2FP.SATFINITE.E4M3.F32.PACK_AB_MERGE_C R76, R157, R76, RZ ;  /* 0x0000004c9d4c723e */ /* 0x000fe400048070ff */
[----:B------:R-:W-:Y:S02]  /*44d0*/  F2FP.SATFINITE.E4M3.F32.PACK_AB_MERGE_C R48, R79, R78, R81 ;  /* 0x0000004e4f30723e */ /* 0x000fe40004807051 */
[----:B------:R-:W-:-:S02]  /*44e0*/  F2FP.SATFINITE.E4M3.F32.PACK_AB_MERGE_C R50, R155, R154, R158 ;  /* 0x0000009a9b32723e */ /* 0x000fc4000480709e */
[----:B------:R-:W-:-:S07]  /*44f0*/  F2FP.SATFINITE.E4M3.F32.PACK_AB_MERGE_C R51, R83, R160, R76 ;  /* 0x000000a05333723e */ /* 0x000fce000480704c */
.L_x_6324:
[----:B------:R-:W-:Y:S05]  /*4500*/  BSYNC B2 ;  /* 0x0000000000027941 */ /* 0x000fea0003800000 */
.L_x_6323:
[----:B------:R-:W-:Y:S02]  /*4510*/  ULDC.64 UR4, c[0x0][0x2e8] ;  /* 0x0000ba0000047ab9 */ /* 0x000fe40000000a00 */
[----:B------:R-:W-:-:S04]  /*4520*/  IADD3 R76, P2, P6, R15, UR4, R152 ;  /* 0x000000040f4c7c10 */ /* 0x000fc8000fe5e098 */
[----:B------:R-:W-:-:S05]  /*4530*/  IADD3.X R77, R12, UR5, R151, P2, P6 ;  /* 0x000000050c4d7c10 */ /* 0x000fca00097ec497 */
[----:B-1----:R2:W-:Y:S04]  /*4540*/  STG.E.128 desc[UR60][R76.64], R48 ;  /* 0x000000304c007986 */ /* 0x0025e8000c101d3c */
.L_x_6318:
[----:B------:R-:W-:Y:S05]  /*4550*/  BSYNC B1 ;  /* 0x0000000000017941 */ /* 0x000fea0003800000 */
.L_x_6317:
[----:B------:R-:W-:Y:S04]  /*4560*/  BSSY B1, `(.L_x_6325) ;  /* 0x00000f5000017945 */ /* 0x000fe80003800000 */
[----:B------:R-:W-:Y:S05]  /*4570*/  @P3 BRA `(.L_x_6326) ;  /* 0x0000000c00cc3947 */ /* 0x000fea0003800000 */
[----:B--2---:R-:W-:Y:S01]  /*4580*/  IADD3 R76, P2, P3, R132, R126, R18 ;  /* 0x0000007e844c7210 */ /* 0x004fe20007b5e012 */
[----:B------:R-:W-:Y:S03]  /*4590*/  BSSY B2, `(.L_x_6327) ;  /* 0x0000077000027945 */ /* 0x000fe60003800000 */
[----:B------:R-:W-:Y:S01]  /*45a0*/  IADD3.X R77, R43, R129, R19, P2, P3 ;  /* 0x000000812b4d7210 */ /* 0x000fe200017e6413 */
[----:B------:R-:W-:Y:S08]  /*45b0*/  @P0 BRA `(.L_x_6328) ;  /* 0x0000000400d00947 */ /* 0x000ff00003800000 */
[----:B-1----:R1:W2:Y:S01]  /*45c0*/  LDS.128 R48, [R117+0x22400] ;  /* 0x0224000075307984 */ /* 0x0022a20000000c00 */
[----:B------:R-:W-:Y:S01]  /*45d0*/  ISETP.GE.AND P2, PT, R22, R128, PT ;  /* 0x000000801600720c */ /* 0x000fe20003f46270 */
[----:B------:R-:W-:-:S12]  /*45e0*/  BSSY B3, `(.L_x_6329) ;  /* 0x000006d000037945 */ /* 0x000fd80003800000 */
[----:B-1----:R-:W-:Y:S05]  /*45f0*/  @P2 BRA `(.L_x_6330) ;  /* 0x0000000400ac2947 */ /* 0x002fea0003800000 */
        /* <DEDUP_REMOVED lines=44> */
[----:B------:R-:W-:-:S02]  /*48c0*/  HADD2.F32 R79, -RZ, R75.H0_H0 ;  /* 0x2000004bff4f7230 */ /* 0x000fc40000004100 */
[----:B------:R-:W-:Y:S02]  /*48d0*/  HADD2.F32 R80, -RZ, R75.H1_H1 ;  /* 0x3000004bff507230 */ /* 0x000fe40000004100 */
        /* <DEDUP_REMOVED lines=14> */
[----:B------:R-:W-:Y:S02]  /*49c0*/  F2FP.F16.E4M3.UNPACK_B R81, R51.H1 ;  /* 0x00000033ff51723e */ /* 0x000fe400030006ff */
[----:B------:R-:W-:Y:S01]  /*49d0*/  F2FP.SATFINITE.E4M3.F32.PACK_AB_MERGE_C R78, R152, R137, RZ ;  /* 0x00000089984e723e */ /* 0x000fe200048070ff */
[--C-:B------:R-:W-:Y:S01]  /*49e0*/  HADD2.F32 R152, -RZ, R150.reuse.H1_H1 ;  /* 0x30000096ff987230 */ /* 0x100fe20000004100 */
[----:B------:R-:W-:Y:S01]  /*49f0*/  F2FP.SATFINITE.E4M3.F32.PACK_AB_MERGE_C R79, R80, R79, RZ ;  /* 0x0000004f504f723e */ /* 0x000fe200048070ff */
[--C-:B------:R-:W-:Y:S01]  /*4a00*/  HADD2.F32 R82, -RZ, R81.reuse.H0_H0 ;  /* 0x20000051ff527230 */ /* 0x100fe20000004100 */
[----:B------:R-:W-:Y:S01]  /*4a10*/  F2FP.F16.E4M3.UNPACK_B R80, R50.H1 ;  /* 0x00000032ff50723e */ /* 0x000fe200030006ff */
[----:B------:R-:W-:Y:S01]  /*4a20*/  HADD2.F32 R81, -RZ, R81.H1_H1 ;  /* 0x30000051ff517230 */ /* 0x000fe20000004100 */
[-C--:B------:R-:W-:Y:S01]  /*4a30*/  F2FP.F16.E4M3.UNPACK_B R137, R72.reuse.H1 ;  /* 0x00000048ff89723e */ /* 0x080fe200030006ff */
[----:B------:R-:W-:Y:S01]  /*4a40*/  HADD2.F32 R150, -RZ, R150.H0_H0 ;  /* 0x20000096ff967230 */ /* 0x000fe20000004100 */
        /* <DEDUP_REMOVED lines=23> */
[----:B------:R-:W-:Y:S02]  /*4bc0*/  HADD2.F32 R50, -RZ, R50.H1_H1 ;  /* 0x30000032ff327230 */ /* 0x000fe40000004100 */
[----:B------:R-:W-:Y:S01]  /*4bd0*/  FMUL.FTZ R81, R73, R150 ;  /* 0x0000009649517220 */ /* 0x000fe20000410000 */
[----:B------:R-:W-:-:S02]  /*4be0*/  HADD2.F32 R137, -RZ, R137.H0_H0 ;  /* 0x20000089ff897230 */ /* 0x000fc40000004100 */
        /* <DEDUP_REMOVED lines=8> */
[----:B------:R-:W-:Y:S02]  /*4c70*/  F2FP.SATFINITE.E4M3.F32.PACK_AB_MERGE_C R151, R151, R152, RZ ;  /* 0x000000989797723e */ /* 0x000fe400048070ff */
[----:B------:R-:W-:-:S02]  /*4c80*/  F2FP.SATFINITE.E4M3.F32.PACK_AB_MERGE_C R48, R75, R74, R79 ;  /* 0x0000004a4b30723e */ /* 0x000fc4000480704f */
[----:B------:R-:W-:Y:S02]  /*4c90*/  F2FP.SATFINITE.E4M3.F32.PACK_AB_MERGE_C R50, R149, R80, R82 ;  /* 0x000000509532723e */ /* 0x000fe40004807052 */
[----:B------:R-:W-:-:S07]  /*4ca0*/  F2FP.SATFINITE.E4M3.F32.PACK_AB_MERGE_C R51, R150, R81, R151 ;  /* 0x000000519633723e */ /* 0x000fce0004807097 */
.L_x_6330:
[----:B------:R-:W-:Y:S05]  /*4cb0*/  BSYNC B3 ;  /* 0x0000000000037941 */ /* 0x000fea0003800000 */
.L_x_6329:
[----:B------:R-:W-:Y:S02]  /*4cc0*/  ULDC.64 UR4, c[0x0][0x2e8] ;  /* 0x0000ba0000047ab9 */ /* 0x000fe40000000a00 */
[----:B------:R-:W-:-:S04]  /*4cd0*/  IADD3 R72, P2, P3, R76, UR4, R44 ;  /* 0x000000044c487c10 */ /* 0x000fc8000fb5e02c */
[----:B------:R-:W-:-:S05]  /*4ce0*/  IADD3.X R73, R77, UR5, R20, P2, P3 ;  /* 0x000000054d497c10 */ /* 0x000fca00097e6414 */
[----:B--2---:R2:W-:Y:S04]  /*4cf0*/  STG.E.128 desc[UR60][R72.64], R48 ;  /* 0x0000003048007986 */ /* 0x0045e8000c101d3c */
.L_x_6328:
[----:B------:R-:W-:Y:S05]  /*4d00*/  BSYNC B2 ;  /* 0x0000000000027941 */ /* 0x000fea0003800000 */
.L_x_6327:
[----:B------:R-:W-:Y:S05]  /*4d10*/  @P1 BRA `(.L_x_6326) ;  /* 0x0000000400e41947 */ /* 0x000fea0003800000 */
[----:B------:R-:W-:Y:S01]  /*4d20*/  LOP3.LUT P2, RZ, R229, 0x4, RZ, 0xc0, !PT ;  /* 0x00000004e5ff7812 */ /* 0x000fe2000784c0ff */
[C---:B-12---:R-:W-:Y:S01]  /*4d30*/  VIADD R49, R143.reuse, 0x40 ;  /* 0x000000408f317836 */ /* 0x046fe20000000000 */
[----:B------:R-:W-:Y:S11]  /*4d40*/  BSSY B2, `(.L_x_6331) ;  /* 0x0000072000027945 */ /* 0x000ff60003800000 */
[----:B------:R-:W-:Y:S01]  /*4d50*/  @P2 VIADD R49, R143, 0xffffffc0 ;  /* 0xffffffc08f312836 */ /* 0x000fe20000000000 */
        /* <DEDUP_REMOVED lines=10> */
[--C-:B------:R-:W-:Y:S01]  /*4e00*/  SHF.R.U32.HI R70, RZ, 0x18, R71.reuse ;  /* 0x00000018ff467819 */ /* 0x100fe20000011647 */
[----:B------:R-:W-:Y:S01]  /*4e10*/  IMAD.SHL.U32 R72, R72, 0x100, RZ ;  /* 0x0000010048487824 */ /* 0x000fe200078e00ff */
[----:B------:R-:W-:Y:S02]  /*4e20*/  SHF.R.U32.HI R75, RZ, 0x10, R71 ;  /* 0x00000010ff4b7819 */ /* 0x000fe40000011647 */
[----:B------:R-:W-:Y:S01]  /*4e30*/  PRMT R71, R73, 0x654, R68 ;  /* 0x0000065449477816 */ /* 0x000fe20000000044 */
[----:B------:R-:W-:Y:S01]  /*4e40*/  IMAD.SHL.U32 R68, R74, 0x100, RZ ;  /* 0x000001004a447824 */ /* 0x000fe200078e00ff */
[----:B------:R-:W-:Y:S01]  /*4e50*/  PRMT R73, R70, 0x654, R69 ;  /* 0x0000065446497816 */ /* 0x000fe20000000045 */
[----:B-1----:R-:W-:Y:S01]  /*4e60*/  IMAD.MOV.U32 R69, RZ, RZ, R49 ;  /* 0x000000ffff457224 */ /* 0x002fe200078e0031 */
        /* <DEDUP_REMOVED lines=32> */
[----:B------:R-:W-:-:S02]  /*5070*/  HADD2.F32 R74, -RZ, R71.H1_H1 ;  /* 0x30000047ff4a7230 */ /* 0x000fc40000004100 */
[----:B------:R-:W-:Y:S01]  /*5080*/  HADD2.F32 R73, -RZ, R71.H0_H0 ;  /* 0x20000047ff497230 */ /* 0x000fe20000004100 */
[----:B------:R-:W-:Y:S01]  /*5090*/  F2FP.SATFINITE.E4M3.F32.PACK_AB_MERGE_C R149, R82, R81, RZ ;  /* 0x000000515295723e */ /* 0x000fe200048070ff */
[--C-:B------:R-:W-:Y:S02]  /*50a0*/  HADD2.F32 R71, -RZ, R70.reuse.H0_H0 ;  /* 0x20000046ff477230 */ /* 0x100fe40000004100 */
[-C--:B------:R-:W-:Y:S01]  /*50b0*/  FMUL.FTZ R80, R74, R75.reuse ;  /* 0x0000004b4a507220 */ /* 0x080fe20000410000 */
[----:B------:R-:W-:Y:S02]  /*50c0*/  HADD2.F32 R72, -RZ, R70.H1_H1 ;  /* 0x30000046ff487230 */ /* 0x000fe40000004100 */
[----:B------:R-:W-:Y:S01]  /*50d0*/  FMUL.FTZ R79, R73, R75 ;  /* 0x0000004b494f7220 */ /* 0x000fe20000410000 */
[----:B------:R-:W-:Y:S01]  /*50e0*/  HADD2.F32 R70, -RZ, R147.H1_H1 ;  /* 0x30000093ff467230 */ /* 0x000fe20000004100 */
[----:B------:R-:W-:Y:S01]  /*50f0*/  F2FP.F16.E4M3.UNPACK_B R81, R68.H1 ;  /* 0x00000044ff51723e */ /* 0x000fe200030006ff */
[----:B------:R-:W-:-:S02]  /*5100*/  HADD2.F32 R148, -RZ, R148.H0_H0 ;  /* 0x20000094ff947230 */ /* 0x000fc40000004100 */
[----:B------:R-:W-:Y:S02]  /*5110*/  HADD2.F32 R147, -RZ, R147.H0_H0 ;  /* 0x20000093ff937230 */ /* 0x000fe40000004100 */
[-C--:B------:R-:W-:Y:S01]  /*5120*/  FFMA.FTZ R80, R73, R70.reuse, -R80 ;  /* 0x0000004649507223 */ /* 0x080fe20000010850 */
[----:B------:R-:W-:Y:S01]  /*5130*/  FFMA.FTZ R79, R74, R70, R79 ;  /* 0x000000464a4f7223 */ /* 0x000fe2000001004f */
[CC--:B------:R-:W-:Y:S01]  /*5140*/  FMUL.FTZ R78, R72.reuse, R148.reuse ;  /* 0x00000094484e7220 */ /* 0x0c0fe20000410000 */
[----:B------:R-:W-:Y:S01]  /*5150*/  F2FP.F16.E4M3.UNPACK_B R73, R51.H1 ;  /* 0x00000033ff49723e */ /* 0x000fe200030006ff */
[C---:B------:R-:W-:Y:S01]  /*5160*/  FMUL.FTZ R75, R71.reuse, R148 ;  /* 0x00000094474b7220 */ /* 0x040fe20000410000 */
[----:B------:R-:W-:Y:S02]  /*5170*/  HADD2.F32 R82, -RZ, R81.H1_H1 ;  /* 0x30000051ff527230 */ /* 0x000fe40000004100 */
[-C--:B------:R-:W-:Y:S01]  /*5180*/  FFMA.FTZ R70, R71, R147.reuse, -R78 ;  /* 0x0000009347467223 */ /* 0x080fe2000001084e */
[----:B------:R-:W-:Y:S01]  /*5190*/  F2FP.SATFINITE.E4M3.F32.PACK_AB_MERGE_C R148, R79, R80, RZ ;  /* 0x000000504f94723e */ /* 0x000fe200048070ff */
[----:B------:R-:W-:Y:S01]  /*51a0*/  FFMA.FTZ R71, R72, R147, R75 ;  /* 0x0000009348477223 */ /* 0x000fe2000001004b */
[--C-:B------:R-:W-:Y:S01]  /*51b0*/  HADD2.F32 R74, -RZ, R73.reuse.H0_H0 ;  /* 0x20000049ff4a7230 */ /* 0x100fe20000004100 */
[-C--:B------:R-:W-:Y:S01]  /*51c0*/  F2FP.F16.E4M3.UNPACK_B R78, R49.reuse.H1 ;  /* 0x00000031ff4e723e */ /* 0x080fe200030006ff */
[----:B------:R-:W-:Y:S01]  /*51d0*/  HADD2.F32 R73, -RZ, R73.H1_H1 ;  /* 0x30000049ff497230 */ /* 0x000fe20000004100 */
[----:B------:R-:W-:Y:S01]  /*51e0*/  F2FP.F16.E4M3.UNPACK_B R72, R50.H1 ;  /* 0x00000032ff48723e */ /* 0x000fe200030006ff */
[----:B------:R-:W-:Y:S01]  /*51f0*/  HADD2.F32 R81, -RZ, R81.H0_H0 ;  /* 0x20000051ff517230 */ /* 0x000fe20000004100 */
[----:B------:R-:W-:Y:S01]  /*5200*/  F2FP.F16.E4M3.UNPACK_B R80, R68 ;  /* 0x00000044ff50723e */ /* 0x000fe200020006ff */
[----:B------:R-:W-:Y:S01]  /*5210*/  HADD2.F32 R79, -RZ, R78.H1_H1 ;  /* 0x3000004eff4f7230 */ /* 0x000fe20000004100 */
[----:B------:R-:W-:Y:S01]  /*5220*/  F2FP.F16.E4M3.UNPACK_B R75, R49 ;  /* 0x00000031ff4b723e */ /* 0x000fe200020006ff */
[----:B------:R-:W-:-:S02]  /*5230*/  HADD2.F32 R68, -RZ, R72.H1_H1 ;  /* 0x30000048ff447230 */ /* 0x000fc40000004100 */
[----:B------:R-:W-:Y:S01]  /*5240*/  FMUL.FTZ R49, R73, R82 ;  /* 0x0000005249317220 */ /* 0x000fe20000410000 */
[----:B------:R-:W-:Y:S01]  /*5250*/  HADD2.F32 R83, -RZ, R80.H1_H1 ;  /* 0x30000050ff537230 */ /* 0x000fe20000004100 */
[----:B------:R-:W-:Y:S01]  /*5260*/  F2FP.F16.E4M3.UNPACK_B R51, R51 ;  /* 0x00000033ff33723e */ /* 0x000fe200020006ff */
[----:B------:R-:W-:Y:S02]  /*5270*/  HADD2.F32 R72, -RZ, R72.H0_H0 ;  /* 0x20000048ff487230 */ /* 0x000fe40000004100 */
[----:B------:R-:W-:Y:S01]  /*5280*/  FFMA.FTZ R144, R74, R79, -R49 ;  /* 0x0000004f4a907223 */ /* 0x000fe20000010831 */
[----:B------:R-:W-:Y:S02]  /*5290*/  HADD2.F32 R49, -RZ, R75.H1_H1 ;  /* 0x3000004bff317230 */ /* 0x000fe40000004100 */
[-C--:B------:R-:W-:Y:S01]  /*52a0*/  FMUL.FTZ R137, R68, R83.reuse ;  /* 0x0000005344897220 */ /* 0x080fe20000410000 */
[----:B------:R-:W-:Y:S01]  /*52b0*/  F2FP.F16.E4M3.UNPACK_B R50, R50 ;  /* 0x00000032ff32723e */ /* 0x000fe200020006ff */
[----:B------:R-:W-:Y:S01]  /*52c0*/  FMUL.FTZ R83, R72, R83 ;  /* 0x0000005348537220 */ /* 0x000fe20000410000 */
[----:B------:R-:W-:Y:S01]  /*52d0*/  FMUL.FTZ R82, R74, R82 ;  /* 0x000000524a527220 */ /* 0x000fe20000410000 */
[----:B------:R-:W-:Y:S01]  /*52e0*/  FFMA.FTZ R137, R72, R49, -R137 ;  /* 0x0000003148897223 */ /* 0x000fe20000010889 */
[----:B------:R-:W-:-:S02]  /*52f0*/  HADD2.F32 R80, -RZ, R80.H0_H0 ;  /* 0x20000050ff507230 */ /* 0x000fc40000004100 */
[----:B------:R-:W-:Y:S01]  /*5300*/  FFMA.FTZ R74, R68, R49, R83 ;  /* 0x00000031444a7223 */ /* 0x000fe20000010053 */
[--C-:B------:R-:W-:Y:S02]  /*5310*/  HADD2.F32 R68, -RZ, R51.reuse.H0_H0 ;  /* 0x20000033ff447230 */ /* 0x100fe40000004100 */
[----:B------:R-:W-:Y:S01]  /*5320*/  FFMA.FTZ R147, R73, R79, R82 ;  /* 0x0000004f49937223 */ /* 0x000fe20000010052 */
[--C-:B------:R-:W-:Y:S02]  /*5330*/  HADD2.F32 R49, -RZ, R50.reuse.H0_H0 ;  /* 0x20000032ff317230 */ /* 0x100fe40000004100 */
[----:B------:R-:W-:Y:S02]  /*5340*/  HADD2.F32 R51, -RZ, R51.H1_H1 ;  /* 0x30000033ff337230 */ /* 0x000fe40000004100 */
[----:B------:R-:W-:Y:S01]  /*5350*/  FMUL.FTZ R82, R68, R81 ;  /* 0x0000005144527220 */ /* 0x000fe20000410000 */
[----:B------:R-:W-:Y:S02]  /*5360*/  HADD2.F32 R50, -RZ, R50.H1_H1 ;  /* 0x30000032ff327230 */ /* 0x000fe40000004100 */
[----:B------:R-:W-:Y:S01]  /*5370*/  FMUL.FTZ R73, R49, R80 ;  /* 0x0000005031497220 */ /* 0x000fe20000410000 */
[----:B------:R-:W-:-:S02]  /*5380*/  HADD2.F32 R78, -RZ, R78.H0_H0 ;  /* 0x2000004eff4e7230 */ /* 0x000fc40000004100 */
        /* <DEDUP_REMOVED lines=8> */
[----:B------:R-:W-:Y:S02]  /*5410*/  F2FP.SATFINITE.E4M3.F32.PACK_AB_MERGE_C R144, R147, R144, RZ ;  /* 0x000000909390723e */ /* 0x000fe400048070ff */
[----:B------:R-:W-:-:S02]  /*5420*/  F2FP.SATFINITE.E4M3.F32.PACK_AB_MERGE_C R49, R69, R48, R149 ;  /* 0x000000304531723e */ /* 0x000fc40004807095 */
[----:B------:R-:W-:Y:S02]  /*5430*/  F2FP.SATFINITE.E4M3.F32.PACK_AB_MERGE_C R48, R71, R70, R148 ;  /* 0x000000464730723e */ /* 0x000fe40004807094 */
[----:B------:R-:W-:Y:S02]  /*5440*/  F2FP.SATFINITE.E4M3.F32.PACK_AB_MERGE_C R50, R73, R72, R74 ;  /* 0x000000484932723e */ /* 0x000fe4000480704a */
[----:B------:R-:W-:-:S07]  /*5450*/  F2FP.SATFINITE.E4M3.F32.PACK_AB_MERGE_C R51, R82, R79, R144 ;  /* 0x0000004f5233723e */ /* 0x000fce0004807090 */
.L_x_6332:
[----:B------:R-:W-:Y:S05]  /*5460*/  BSYNC B2 ;  /* 0x0000000000027941 */ /* 0x000fea0003800000 */
.L_x_6331:
[----:B------:R-:W-:Y:S02]  /*5470*/  ULDC.64 UR4, c[0x0][0x2e8] ;  /* 0x0000ba0000047ab9 */ /* 0x000fe40000000a00 */
[----:B------:R-:W-:-:S04]  /*5480*/  IADD3 R68, P2, P3, R15, UR4, R76 ;  /* 0x000000040f447c10 */ /* 0x000fc8000fb5e04c */
[----:B------:R-:W-:-:S05]  /*5490*/  IADD3.X R69, R12, UR5, R77, P2, P3 ;  /* 0x000000050c457c10 */ /* 0x000fca00097e644d */
[----:B-1----:R3:W-:Y:S04]  /*54a0*/  STG.E.128 desc[UR60][R68.64], R48 ;  /* 0x0000003044007986 */ /* 0x0027e8000c101d3c */
.L_x_6326:
[----:B------:R-:W-:Y:S05]  /*54b0*/  BSYNC B1 ;  /* 0x0000000000017941 */ /* 0x000fea0003800000 */
.L_x_6325:
[----:B------:R-:W-:Y:S01]  /*54c0*/  ISETP.NE.AND P2, PT, R136, RZ, PT ;  /* 0x000000ff8800720c */ /* 0x000fe20003f45270 */
[----:B------:R-:W-:-:S12]  /*54d0*/  BSSY B1, `(.L_x_6333) ;  /* 0x00000f4000017945 */ /* 0x000fd80003800000 */
[----:B------:R-:W-:Y:S05]  /*54e0*/  @P2 BRA `(.L_x_6334) ;  /* 0x0000000c00c82947 */ /* 0x000fea0003800000 */
[----:B---3--:R-:W-:Y:S01]  /*54f0*/  IADD3 R68, P2, P3, R41, R126, R18 ;  /* 0x0000007e29447210 */ /* 0x008fe20007b5e012 */
[----:B------:R-:W-:Y:S03]  /*5500*/  BSSY B2, `(.L_x_6335) ;  /* 0x0000077000027945 */ /* 0x000fe60003800000 */
[----:B------:R-:W-:Y:S01]  /*5510*/  IADD3.X R69, R38, R129, R19, P2, P3 ;  /* 0x0000008126457210 */ /* 0x000fe200017e6413 */
[----:B------:R-:W-:Y:S08]  /*5520*/  @P0 BRA `(.L_x_6336) ;  /* 0x0000000400d00947 */ /* 0x000ff00003800000 */
[----:B-12---:R1:W2:Y:S01]  /*5530*/  LDS.128 R48, [R117+0x24400] ;  /* 0x0244000075307984 */ /* 0x0062a20000000c00 */
[----:B------:R-:W-:Y:S01]  /*5540*/  ISETP.GE.AND P2, PT, R22, R128, PT ;  /* 0x000000801600720c */ /* 0x000fe20003f46270 */
[----:B------:R-:W-:-:S12]  /*5550*/  BSSY B3, `(.L_x_6337) ;  /* 0x000006d000037945 */ /* 0x000fd80003800000 */
[----:B-1----:R-:W-:Y:S05]  /*5560*/  @P2 BRA `(.L_x_6338) ;  /* 0x0000000400ac2947 */ /* 0x002fea0003800000 */
        /* <DEDUP_REMOVED lines=57> */
[CC--:B------:R-:W-:Y:S01]  /*5900*/  FMUL.FTZ R71, R65.reuse, R146.reuse ;  /* 0x0000009241477220 */ /* 0x0c0fe20000410000 */
[----:B------:R-:W-:Y:S01]  /*5910*/  FMUL.FTZ R74, R64, R146 ;  /* 0x00000092404a7220 */ /* 0x000fe20000410000 */
[----:B------:R-:W-:Y:S02]  /*5920*/  F2FP.F16.E4M3.UNPACK_B R70, R72.H1 ;  /* 0x00000048ff46723e */ /* 0x000fe400030006ff */
[----:B------:R-:W-:Y:S01]  /*5930*/  F2FP.SATFINITE.E4M3.F32.PACK_AB_MERGE_C R81, R76, R73, RZ ;  /* 0x000000494c51723e */ /* 0x000fe200048070ff */
[----:B------:R-:W-:Y:S01]  /*5940*/  FFMA.FTZ R77, R65, R145, -R74 ;  /* 0x00000091414d7223 */ /* 0x000fe2000001084a */
[----:B------:R-:W-:Y:S01]  /*5950*/  F2FP.F16.E4M3.UNPACK_B R65, R51.H1 ;  /* 0x00000033ff41723e */ /* 0x000fe200030006ff */
[----:B------:R-:W-:Y:S01]  /*5960*/  FFMA.FTZ R78, R64, R145, R71 ;  /* 0x00000091404e7223 */ /* 0x000fe20000010047 */
[-C--:B------:R-:W-:Y:S01]  /*5970*/  F2FP.F16.E4M3.UNPACK_B R73, R75.reuse.H1 ;  /* 0x0000004bff49723e */ /* 0x080fe200030006ff */
[----:B------:R-:W-:Y:S01]  /*5980*/  HADD2.F32 R71, -RZ, R70.H1_H1 ;  /* 0x30000046ff477230 */ /* 0x000fe20000004100 */
[----:B------:R-:W-:Y:S01]  /*5990*/  F2FP.F16.E4M3.UNPACK_B R64, R50.H1 ;  /* 0x00000032ff40723e */ /* 0x000fe200030006ff */
        /* <DEDUP_REMOVED lines=18> */
[--C-:B------:R-:W-:Y:S02]  /*5ac0*/  HADD2.F32 R64, -RZ, R51.reuse.H0_H0 ;  /* 0x20000033ff407230 */ /* 0x100fe40000004100 */
[----:B------:R-:W-:Y:S01]  /*5ad0*/  FFMA.FTZ R74, R65, R66, R74 ;  /* 0x00000042414a7223 */ /* 0x000fe2000001004a */
[----:B------:R-:W-:Y:S02]  /*5ae0*/  HADD2.F32 R65, -RZ, R51.H1_H1 ;  /* 0x30000033ff417230 */ /* 0x000fe40000004100 */
        /* <DEDUP_REMOVED lines=19> */
.L_x_6338:
[----:B------:R-:W-:Y:S05]  /*5c20*/  BSYNC B3 ;  /* 0x0000000000037941 */ /* 0x000fea0003800000 */
.L_x_6337:
[----:B------:R-:W-:Y:S02]  /*5c30*/  ULDC.64 UR4, c[0x0][0x2e8] ;  /* 0x0000ba0000047ab9 */ /* 0x000fe40000000a00 */
[----:B------:R-:W-:-:S04]  /*5c40*/  IADD3 R64, P2, P3, R68, UR4, R44 ;  /* 0x0000000444407c10 */ /* 0x000fc8000fb5e02c */
[----:B------:R-:W-:-:S05]  /*5c50*/  IADD3.X R65, R69, UR5, R20, P2, P3 ;  /* 0x0000000545417c10 */ /* 0x000fca00097e6414 */
[----:B--2---:R3:W-:Y:S04]  /*5c60*/  STG.E.128 desc[UR60][R64.64], R48 ;  /* 0x0000003040007986 */ /* 0x0047e8000c101d3c */
.L_x_6336:
[----:B------:R-:W-:Y:S05]  /*5c70*/  BSYNC B2 ;  /* 0x0000000000027941 */ /* 0x000fea0003800000 */
.L_x_6335:
[----:B------:R-:W-:Y:S05]  /*5c80*/  @P1 BRA `(.L_x_6334) ;  /* 0x0000000400e01947 */ /* 0x000fea0003800000 */
[----:B------:R-:W-:Y:S01]  /*5c90*/  LOP3.LUT P2, RZ, R229, 0x4, RZ, 0xc0, !PT ;  /* 0x00000004e5ff7812 */ /* 0x000fe2000784c0ff */
[C---:B-123--:R-:W-:Y:S01]  /*5ca0*/  VIADD R49, R143.reuse, 0x40 ;  /* 0x000000408f317836 */ /* 0x04efe20000000000 */
[----:B------:R-:W-:Y:S11]  /*5cb0*/  BSSY B2, `(.L_x_6339) ;  /* 0x0000071000027945 */ /* 0x000ff60003800000 */
[----:B------:R-:W-:-:S02]  /*5cc0*/  @P2 IADD3 R49, R143, -0x40, RZ ;  /* 0xffffffc08f312810 */ /* 0x000fc40007ffe0ff */
[----:B------:R-:W-:-:S03]  /*5cd0*/  ISETP.GE.AND P2, PT, R230, R128, PT ;  /* 0x00000080e600720c */ /* 0x000fc60003f46270 */
[----:B------:R-:W-:-:S06]  /*5ce0*/  IMAD.IADD R49, R16, 0x1, R49 ;  /* 0x0000000110317824 */ /* 0x000fcc00078e0231 */
[----:B------:R-:W1:Y:S04]  /*5cf0*/  LDS.128 R48, [R49+0x24400] ;  /* 0x0244000031307984 */ /* 0x000e680000000c00 */
[----:B------:R-:W-:Y:S05]  /*5d00*/  @P2 BRA `(.L_x_6340) ;  /* 0x0000000400ac2947 */ /* 0x000fea0003800000 */
        /* <DEDUP_REMOVED lines=9> */
[----:B------:R-:W-:Y:S01]  /*5da0*/  SHF.R.U32.HI R66, RZ, 0x10, R61 ;  /* 0x00000010ff427819 */ /* 0x000fe2000001163d */
[----:B------:R-:W-:Y:S01]  /*5db0*/  IMAD.SHL.U32 R64, R64, 0x100, RZ ;  /* 0x0000010040407824 */ /* 0x000fe200078e00ff */
[----:B------:R-:W-:Y:S01]  /*5dc0*/  PRMT R61, R71, 0x654, R60 ;  /* 0x00000654473d7816 */ /* 0x000fe2000000003c */
[----:B-1----:R-:W-:Y:S01]  /*5dd0*/  IMAD.MOV.U32 R60, RZ, RZ, R48 ;  /* 0x000000ffff3c7224 */ /* 0x002fe200078e0030 */
        /* <DEDUP_REMOVED lines=94> */
.L_x_6340:
[----:B------:R-:W-:Y:S05]  /*63c0*/  BSYNC B2 ;  /* 0x0000000000027941 */ /* 0x000fea0003800000 */
.L_x_6339:
[----:B------:R-:W-:Y:S02]  /*63d0*/  ULDC.64 UR4, c[0x0][0x2e8] ;  /* 0x0000ba0000047ab9 */ /* 0x000fe40000000a00 */
[----:B------:R-:W-:-:S04]  /*63e0*/  IADD3 R60, P2, P3, R15, UR4, R68 ;  /* 0x000000040f3c7c10 */ /* 0x000fc8000fb5e044 */
[----:B------:R-:W-:-:S05]  /*63f0*/  IADD3.X R61, R12, UR5, R69, P2, P3 ;  /* 0x000000050c3d7c10 */ /* 0x000fca00097e6445 */
[----:B-1----:R4:W-:Y:S04]  /*6400*/  STG.E.128 desc[UR60][R60.64], R48 ;  /* 0x000000303c007986 */ /* 0x0029e8000c101d3c */
.L_x_6334:
[----:B------:R-:W-:Y:S05]  /*6410*/  BSYNC B1 ;  /* 0x0000000000017941 */ /* 0x000fea0003800000 */
.L_x_6333:
[----:B------:R-:W-:Y:S05]  /*6420*/  @P4 BRA `(.L_x_6341) ;  /* 0x0000005c00c04947 */ /* 0x000fea0003800000 */
[----:B------:R-:W-:Y:S01]  /*6430*/  IADD3 R126, P2, P3, R37, R126, R18 ;  /* 0x0000007e257e7210 */ /* 0x000fe20007b5e012 */
[----:B------:R-:W-:Y:S03]  /*6440*/  BSSY B1, `(.L_x_6342) ;  /* 0x0000077000017945 */ /* 0x000fe60003800000 */
[----:B------:R-:W-:Y:S01]  /*6450*/  IADD3.X R129, R33, R129, R19, P2, P3 ;  /* 0x0000008121817210 */ /* 0x000fe200017e6413 */
[----:B------:R-:W-:Y:S08]  /*6460*/  @P0 BRA `(.L_x_6343) ;  /* 0x0000000400d00947 */ /* 0x000ff00003800000 */
[----:B-1234-:R1:W2:Y:S01]  /*6470*/  LDS.128 R48, [R117+0x26400] ;  /* 0x0264000075307984 */ /* 0x01e2a20000000c00 */
[----:B------:R-:W-:Y:S01]  /*6480*/  ISETP.GE.AND P2, PT, R22, R128, PT ;  /* 0x000000801600720c */ /* 0x000fe20003f46270 */
[----:B------:R-:W-:-:S12]  /*6490*/  BSSY B2, `(.L_x_6344) ;  /* 0x000006d000027945 */ /* 0x000fd80003800000 */
[----:B-1----:R-:W-:Y:S05]  /*64a0*/  @P2 BRA `(.L_x_6345) ;  /* 0x0000000400ac2947 */ /* 0x002fea0003800000 */
        /* <DEDUP_REMOVED lines=12> */
[----:B------:R-:W-:Y:S01]  /*6570*/  IMAD.U32 R61, R61, 0x10000, RZ ;  /* 0x000100003d3d7824 */ /* 0x000fe200078e00ff */
[----:B--2---:R-:W-:Y:S02]  /*6580*/  MOV R56, R48 ;  /* 0x0000003000387202 */ /* 0x004fe40000000f00 */
        /* <DEDUP_REMOVED lines=93> */
.L_x_6345:
[----:B------:R-:W-:Y:S05]  /*6b60*/  BSYNC B2 ;  /* 0x0000000000027941 */ /* 0x000fea0003800000 */
.L_x_6344:
[----:B------:R-:W-:Y:S02]  /*6b70*/  ULDC.64 UR4, c[0x0][0x2e8] ;  /* 0x0000ba0000047ab9 */ /* 0x000fe40000000a00 */
[----:B------:R-:W-:-:S04]  /*6b80*/  IADD3 R56, P2, P3, R126, UR4, R44 ;  /* 0x000000047e387c10 */ /* 0x000fc8000fb5e02c */
[----:B------:R-:W-:-:S05]  /*6b90*/  IADD3.X R57, R129, UR5, R20, P2, P3 ;  /* 0x0000000581397c10 */ /* 0x000fca00097e6414 */
[----:B--2---:R1:W-:Y:S04]  /*6ba0*/  STG.E.128 desc[UR60][R56.64], R48 ;  /* 0x0000003038007986 */ /* 0x0043e8000c101d3c */
.L_x_6343:
[----:B------:R-:W-:Y:S05]  /*6bb0*/  BSYNC B1 ;  /* 0x0000000000017941 */ /* 0x000fea0003800000 */
.L_x_6342:
[----:B------:R-:W-:Y:S05]  /*6bc0*/  @P1 BRA `(.L_x_6341) ;  /* 0x0000005400d81947 */ /* 0x000fea0003800000 */
[----:B------:R-:W-:Y:S01]  /*6bd0*/  LOP3.LUT P2, RZ, R229, 0x4, RZ, 0xc0, !PT ;  /* 0x00000004e5ff7812 */ /* 0x000fe2000784c0ff */
[C---:B-1234-:R-:W-:Y:S01]  /*6be0*/  VIADD R49, R143.reuse, 0x40 ;  /* 0x000000408f317836 */ /* 0x05efe20000000000 */
[----:B------:R-:W-:Y:S11]  /*6bf0*/  BSSY B1, `(.L_x_6346) ;  /* 0x000006e000017945 */ /* 0x000ff60003800000 */
[----:B------:R-:W-:Y:S01]  /*6c00*/  @P2 VIADD R49, R143, 0xffffffc0 ;  /* 0xffffffc08f312836 */ /* 0x000fe20000000000 */
[----:B------:R-:W-:-:S03]  /*6c10*/  ISETP.GE.AND P2, PT, R230, R128, PT ;  /* 0x00000080e600720c */ /* 0x000fc60003f46270 */
[----:B------:R-:W-:-:S06]  /*6c20*/  IMAD.IADD R49, R16, 0x1, R49 ;  /* 0x0000000110317824 */ /* 0x000fcc00078e0231 */
[----:B------:R-:W1:Y:S04]  /*6c30*/  LDS.128 R48, [R49+0x26400] ;  /* 0x0264000031307984 */ /* 0x000e680000000c00 */
[----:B------:R-:W-:Y:S05]  /*6c40*/  @P2 BRA `(.L_x_6347) ;  /* 0x0000000400a02947 */ /* 0x000fea0003800000 */
        /* <DEDUP_REMOVED lines=9> */
[----:B------:R-:W-:-:S03]  /*6ce0*/  IMAD.SHL.U32 R52, R58, 0x100, RZ ;  /* 0x000001003a347824 */ /* 0x000fc600078e00ff */
[----:B------:R-:W-:Y:S02]  /*6cf0*/  LOP3.LUT R58, R56, 0xff00, R55, 0xf8, !PT ;  /* 0x0000ff00383a7812 */ /* 0x000fe400078ef837 */
[----:B------:R-:W-:Y:S01]  /*6d00*/  LOP3.LUT R54, R53, 0xff00, R52, 0xf8, !PT ;  /* 0x0000ff0035367812 */ /* 0x000fe200078ef834 */
[----:B------:R-:W-:Y:S01]  /*6d10*/  IMAD.U32 R53, R59, 0x10000, RZ ;  /* 0x000100003b357824 */ /* 0x000fe200078e00ff */
[----:B------:R-:W-:Y:S02]  /*6d20*/  SHF.L.U32 R55, R57, 0x10, RZ ;  /* 0x0000001039377819 */ /* 0x000fe400000006ff */
[----:B------:R-:W-:Y:S02]  /*6d30*/  F2FP.F16.E4M3.UNPACK_B R56, R85.H1 ;  /* 0x00000055ff38723e */ /* 0x000fe400030006ff */
[-C--:B-1----:R-:W-:Y:S02]  /*6d40*/  F2FP.F16.E4M3.UNPACK_B R52, R49.reuse ;  /* 0x00000031ff34723e */ /* 0x082fe400020006ff */
[----:B------:R-:W-:Y:S01]  /*6d50*/  LOP3.LUT R60, R58, 0xff0000, R55, 0xf8, !PT ;  /* 0x00ff00003a3c7812 */ /* 0x000fe200078ef837 */
[----:B------:R-:W-:Y:S01]  /*6d60*/  HADD2.F32 R58, -RZ, R56.H0_H0 ;  /* 0x20000038ff3a7230 */ /* 0x000fe20000004100 */
[----:B------:R-:W-:Y:S01]  /*6d70*/  LOP3.LUT R57, R54, 0xff0000, R53, 0xf8, !PT ;  /* 0x00ff000036397812 */ /* 0x000fe200078ef835 */
[----:B------:R-:W-:Y:S01]  /*6d80*/  HADD2.F32 R53, -RZ, R52.H1_H1 ;  /* 0x30000034ff357230 */ /* 0x000fe20000004100 */
[----:B------:R-:W-:Y:S01]  /*6d90*/  F2FP.F16.E4M3.UNPACK_B R55, R84.H1 ;  /* 0x00000054ff37723e */ /* 0x000fe200030006ff */
[----:B------:R-:W-:Y:S01]  /*6da0*/  HADD2.F32 R59, -RZ, R56.H1_H1 ;  /* 0x30000038ff3b7230 */ /* 0x000fe20000004100 */
[----:B------:R-:W-:Y:S01]  /*6db0*/  F2FP.F16.E4M3.UNPACK_B R49, R49.H1 ;  /* 0x00000031ff31723e */ /* 0x000fe200030006ff */
[----:B------:R-:W-:-:S02]  /*6dc0*/  HADD2.F32 R52, -RZ, R52.H0_H0 ;  /* 0x20000034ff347230 */ /* 0x000fc40000004100 */
[CC--:B------:R-:W-:Y:S01]  /*6dd0*/  FMUL.FTZ R61, R53.reuse, R58.reuse ;  /* 0x0000003a353d7220 */ /* 0x0c0fe20000410000 */
[----:B------:R-:W-:Y:S01]  /*6de0*/  HADD2.F32 R56, -RZ, R55.H0_H0 ;  /* 0x20000037ff387230 */ /* 0x000fe20000004100 */
[----:B------:R-:W-:Y:S01]  /*6df0*/  F2FP.F16.E4M3.UNPACK_B R85, R85 ;  /* 0x00000055ff55723e */ /* 0x000fe200020006ff */
[--C-:B------:R-:W-:Y:S02]  /*6e00*/  HADD2.F32 R54, -RZ, R49.reuse.H1_H1 ;  /* 0x30000031ff367230 */ /* 0x100fe40000004100 */
[C---:B------:R-:W-:Y:S01]  /*6e10*/  FMUL.FTZ R58, R52.reuse, R58 ;  /* 0x0000003a343a7220 */ /* 0x040fe20000410000 */
[----:B------:R-:W-:Y:S02]  /*6e20*/  HADD2.F32 R49, -RZ, R49.H0_H0 ;  /* 0x20000031ff317230 */ /* 0x000fe40000004100 */
[-C--:B------:R-:W-:Y:S01]  /*6e30*/  FFMA.FTZ R62, R52, R56.reuse, -R61 ;  /* 0x00000038343e7223 */ /* 0x080fe2000001083d */
[----:B------:R-:W-:Y:S02]  /*6e40*/  HADD2.F32 R55, -RZ, R55.H1_H1 ;  /* 0x30000037ff377230 */ /* 0x000fe40000004100 */
[CC--:B------:R-:W-:Y:S01]  /*6e50*/  FMUL.FTZ R52, R54.reuse, R59.reuse ;  /* 0x0000003b36347220 */ /* 0x0c0fe20000410000 */
[----:B------:R-:W-:Y:S01]  /*6e60*/  FFMA.FTZ R63, R53, R56, R58 ;  /* 0x00000038353f7223 */ /* 0x000fe2000001003a */
[C---:B------:R-:W-:Y:S01]  /*6e70*/  FMUL.FTZ R59, R49.reuse, R59 ;  /* 0x0000003b313b7220 */ /* 0x040fe20000410000 */
[----:B------:R-:W-:Y:S01]  /*6e80*/  F2FP.F16.E4M3.UNPACK_B R84, R84 ;  /* 0x00000054ff54723e */ /* 0x000fe200020006ff */
[-C--:B------:R-:W-:Y:S01]  /*6e90*/  FFMA.FTZ R64, R49, R55.reuse, -R52 ;  /* 0x0000003731407223 */ /* 0x080fe20000010834 */
[-C--:B------:R-:W-:Y:S01]  /*6ea0*/  F2FP.F16.E4M3.UNPACK_B R49, R48.reuse.H1 ;  /* 0x00000030ff31723e */ /* 0x080fe200030006ff */
        /* <DEDUP_REMOVED lines=10> */
[----:B------:R-:W-:-:S02]  /*6f50*/  HADD2.F32 R48, -RZ, R48.H1_H1 ;  /* 0x30000030ff307230 */ /* 0x000fc40000004100 */
[--C-:B------:R-:W-:Y:S02]  /*6f60*/  HADD2.F32 R54, -RZ, R84.reuse.H1_H1 ;  /* 0x30000054ff367230 */ /* 0x100fe40000004100 */
[----:B------:R-:W-:Y:S02]  /*6f70*/  HADD2.F32 R84, -RZ, R84.H0_H0 ;  /* 0x20000054ff547230 */ /* 0x000fe40000004100 */
[-C--:B------:R-:W-:Y:S01]  /*6f80*/  FMUL.FTZ R56, R48, R85.reuse ;  /* 0x0000005530387220 */ /* 0x080fe20000410000 */
[----:B------:R-:W-:Y:S01]  /*6f90*/  FMUL.FTZ R85, R49, R85 ;  /* 0x0000005531557220 */ /* 0x000fe20000410000 */
[-C--:B------:R-:W-:Y:S01]  /*6fa0*/  FFMA.FTZ R59, R52, R54.reuse, -R59 ;  /* 0x00000036343b7223 */ /* 0x080fe2000001083b */
[----:B------:R-:W-:Y:S01]  /*6fb0*/  FFMA.FTZ R58, R53, R54, R58 ;  /* 0x00000036353a7223 */ /* 0x000fe2000001003a */
[-C--:B------:R-:W-:Y:S01]  /*6fc0*/  FFMA.FTZ R61, R49, R84.reuse, -R56 ;  /* 0x00000054313d7223 */ /* 0x080fe20000010838 */
[----:B------:R-:W-:Y:S01]  /*6fd0*/  F2FP.F16.E4M3.UNPACK_B R49, R51.H1 ;  /* 0x00000033ff31723e */ /* 0x000fe200030006ff */
[----:B------:R-:W-:Y:S01]  /*6fe0*/  FFMA.FTZ R84, R48, R84, R85 ;  /* 0x0000005430547223 */ /* 0x000fe20000010055 */
[----:B------:R-:W-:-:S02]  /*6ff0*/  F2FP.F16.E4M3.UNPACK_B R56, R60.H1 ;  /* 0x0000003cff38723e */ /* 0x000fc400030006ff */
[----:B------:R-:W-:Y:S01]  /*7000*/  F2FP.SATFINITE.E4M3.F32.PACK_AB_MERGE_C R66, R58, R59, RZ ;  /* 0x0000003b3a42723e */ /* 0x000fe200048070ff */
[--C-:B------:R-:W-:Y:S01]  /*7010*/  HADD2.F32 R53, -RZ, R49.reuse.H1_H1 ;  /* 0x30000031ff357230 */ /* 0x100fe20000004100 */
[-C--:B------:R-:W-:Y:S01]  /*7020*/  F2FP.F16.E4M3.UNPACK_B R54, R57.reuse.H1 ;  /* 0x00000039ff36723e */ /* 0x080fe200030006ff */
[----:B------:R-:W-:Y:S01]  /*7030*/  HADD2.F32 R59, -RZ, R56.H1_H1 ;  /* 0x30000038ff3b7230 */ /* 0x000fe20000004100 */
[----:B------:R-:W-:Y:S01]  /*7040*/  F2FP.F16.E4M3.UNPACK_B R48, R50.H1 ;  /* 0x00000032ff30723e */ /* 0x000fe200030006ff */
[----:B------:R-:W-:Y:S01]  /*7050*/  HADD2.F32 R52, -RZ, R49.H0_H0 ;  /* 0x20000031ff347230 */ /* 0x000fe20000004100 */
        /* <DEDUP_REMOVED lines=14> */
[-C--:B------:R-:W-:Y:S01]  /*7140*/  FFMA.FTZ R59, R48, R52.reuse, -R59 ;  /* 0x00000034303b7223 */ /* 0x080fe2000001083b */
[----:B------:R-:W-:Y:S01]  /*7150*/  FFMA.FTZ R64, R53, R55, R64 ;  /* 0x0000003735407223 */ /* 0x000fe20000010040 */
[----:B------:R-:W-:Y:S01]  /*7160*/  FFMA.FTZ R58, R49, R52, R58 ;  /* 0x00000034313a7223 */ /* 0x000fe2000001003a */
[----:B------:R-:W-:-:S02]  /*7170*/  HADD2.F32 R49, -RZ, R51.H0_H0 ;  /* 0x20000033ff317230 */ /* 0x000fc40000004100 */
[----:B------:R-:W-:Y:S01]  /*7180*/  HADD2.F32 R48, -RZ, R50.H0_H0 ;  /* 0x20000032ff307230 */ /* 0x000fe20000004100 */
[----:B------:R-:W-:Y:S01]  /*7190*/  F2FP.SATFINITE.E4M3.F32.PACK_AB_MERGE_C R64, R64, R65, RZ ;  /* 0x000000414040723e */ /* 0x000fe200048070ff */
[----:B------:R-:W-:Y:S01]  /*71a0*/  HADD2.F32 R51, -RZ, R51.H1_H1 ;  /* 0x30000033ff337230 */ /* 0x000fe20000004100 */
[----:B------:R-:W-:Y:S01]  /*71b0*/  F2FP.SATFINITE.E4M3.F32.PACK_AB_MERGE_C R58, R58, R59, RZ ;  /* 0x0000003b3a3a723e */ /* 0x000fe200048070ff */
[----:B------:R-:W-:Y:S02]  /*71c0*/  HADD2.F32 R56, -RZ, R56.H0_H0 ;  /* 0x20000038ff387230 */ /* 0x000fe40000004100 */
[----:B------:R-:W-:Y:S02]  /*71d0*/  HADD2.F32 R50, -RZ, R50.H1_H1 ;  /* 0x30000032ff327230 */ /* 0x000fe40000004100 */
[----:B------:R-:W-:Y:S02]  /*71e0*/  HADD2.F32 R53, -RZ, R60.H0_H0 ;  /* 0x2000003cff357230 */ /* 0x000fe40000004100 */
[----:B------:R-:W-:Y:S01]  /*71f0*/  FMUL.FTZ R52, R51, R56 ;  /* 0x0000003833347220 */ /* 0x000fe20000410000 */
[----:B------:R-:W-:-:S02]  /*7200*/  HADD2.F32 R54, -RZ, R54.H0_H0 ;  /* 0x20000036ff367230 */ /* 0x000fc40000004100 */
[C---:B------:R-:W-:Y:S01]  /*7210*/  FMUL.FTZ R56, R49.reuse, R56 ;  /* 0x0000003831387220 */ /* 0x040fe20000410000 */
[----:B------:R-:W-:Y:S02]  /*7220*/  HADD2.F32 R57, -RZ, R57.H0_H0 ;  /* 0x20000039ff397230 */ /* 0x000fe40000004100 */
[-C--:B------:R-:W-:Y:S01]  /*7230*/  FMUL.FTZ R55, R50, R53.reuse ;  /* 0x0000003532377220 */ /* 0x080fe20000410000 */
[C---:B------:R-:W-:Y:S01]  /*7240*/  FMUL.FTZ R53, R48.reuse, R53 ;  /* 0x0000003530357220 */ /* 0x040fe20000410000 */
[-C--:B------:R-:W-:Y:S01]  /*7250*/  FFMA.FTZ R52, R49, R54.reuse, -R52 ;  /* 0x0000003631347223 */ /* 0x080fe20000010834 */
[----:B------:R-:W-:Y:S01]  /*7260*/  FFMA.FTZ R51, R51, R54, R56 ;  /* 0x0000003633337223 */ /* 0x000fe20000010038 */
[-C--:B------:R-:W-:Y:S01]  /*7270*/  FFMA.FTZ R55, R48, R57.reuse, -R55 ;  /* 0x0000003930377223 */ /* 0x080fe20000010837 */
[----:B------:R-:W-:Y:S01]  /*7280*/  FFMA.FTZ R50, R50, R57, R53 ;  /* 0x0000003932327223 */ /* 0x000fe20000010035 */
[----:B------:R-:W-:Y:S02]  /*7290*/  F2FP.SATFINITE.E4M3.F32.PACK_AB_MERGE_C R49, R63, R62, R67 ;  /* 0x0000003e3f31723e */ /* 0x000fe40004807043 */
[----:B------:R-:W-:-:S02]  /*72a0*/  F2FP.SATFINITE.E4M3.F32.PACK_AB_MERGE_C R48, R84, R61, R66 ;  /* 0x0000003d5430723e */ /* 0x000fc40004807042 */
[----:B------:R-:W-:Y:S02]  /*72b0*/  F2FP.SATFINITE.E4M3.F32.PACK_AB_MERGE_C R50, R50, R55, R58 ;  /* 0x000000373232723e */ /* 0x000fe4000480703a */
[----:B------:R-:W-:-:S07]  /*72c0*/  F2FP.SATFINITE.E4M3.F32.PACK_AB_MERGE_C R51, R51, R52, R64 ;  /* 0x000000343333723e */ /* 0x000fce0004807040 */
.L_x_6347:
[----:B------:R-:W-:Y:S05]  /*72d0*/  BSYNC B1 ;  /* 0x0000000000017941 */ /* 0x000fea0003800000 */
.L_x_6346:
[----:B------:R-:W-:Y:S02]  /*72e0*/  ULDC.64 UR4, c[0x0][0x2e8] ;  /* 0x0000ba0000047ab9 */ /* 0x000fe40000000a00 */
[----:B------:R-:W-:-:S04]  /*72f0*/  IADD3 R52, P2, P3, R15, UR4, R126 ;  /* 0x000000040f347c10 */ /* 0x000fc8000fb5e07e */
[----:B------:R-:W-:-:S05]  /*7300*/  IADD3.X R53, R12, UR5, R129, P2, P3 ;  /* 0x000000050c357c10 */ /* 0x000fca00097e6481 */
[----:B-1----:R1:W-:Y:S01]  /*7310*/  STG.E.128 desc[UR60][R52.64], R48 ;  /* 0x0000003034007986 */ /* 0x0023e2000c101d3c */
[----:B------:R-:W-:Y:S05]  /*7320*/  BRA `(.L_x_6341) ;  /* 0x0000005000007947 */ /* 0x000fea0003800000 */
.L_x_6305:
[----:B------:R-:W2:Y:S01]  /*7330*/  LDL R52, [R1+0x48] ;  /* 0x0000480001347983 */ /* 0x000ea20000100800 */
[C---:B------:R-:W-:Y:S01]  /*7340*/  ISETP.GE.AND P5, PT, R228.reuse, R118, PT ;  /* 0x00000076e400720c */ /* 0x040fe20003fa6270 */
[C---:B------:R-:W-:Y:S01]  /*7350*/  VIADD R60, R228.reuse, 0x40 ;  /* 0x00000040e43c7836 */ /* 0x040fe20000000000 */
[----:B------:R-:W-:Y:S01]  /*7360*/  P2R R61, PR, RZ, 0x1 ;  /* 0x00000001ff3d7803 */ /* 0x000fe20000000000 */
[----:B------:R-:W-:Y:S01]  /*7370*/  VIADD R62, R228, 0x80 ;  /* 0x00000080e43e7836 */ /* 0x000fe20000000000 */
[----:B------:R-:W-:-:S13]  /*7380*/  ISETP.GE.OR P5, PT, R18, R128, P5 ;  /* 0x000000801200720c */ /* 0x000fda0002fa6670 */
[----:B------:R-:W0:Y:S08]  /*7390*/  @!P5 LDC.64 R56, c[0x0][0x3e8] ;  /* 0x0000fa00ff38db82 */ /* 0x000e300000000a00 */
[----:B------:R-:W1:Y:S01]  /*73a0*/  @!P5 LDC.64 R58, c[0x0][0x400] ;  /* 0x00010000ff3adb82 */ /* 0x000e620000000a00 */
[----:B0-----:R-:W-:-:S04]  /*73b0*/  @!P5 IADD3 R56, P2, P3, R90, R56, R48 ;  /* 0x000000385a38d210 */ /* 0x001fc80007b5e030 */
[----:B------:R-:W-:Y:S02]  /*73c0*/  @!P5 IADD3.X R57, R31, R57, R141, P2, P3 ;  /* 0x000000391f39d210 */ /* 0x000fe400017e648d */
[----:B------:R-:W-:Y:S02]  /*73d0*/  CS2R R70, SRZ ;  /* 0x0000000000467805 */ /* 0x000fe4000001ff00 */
[----:B------:R-:W-:Y:S02]  /*73e0*/  CS2R R68, SRZ ;  /* 0x0000000000447805 */ /* 0x000fe4000001ff00 */
[----:B------:R-:W-:Y:S02]  /*73f0*/  CS2R R78, SRZ ;  /* 0x00000000004e7805 */ /* 0x000fe4000001ff00 */
[----:B------:R-:W-:Y:S02]  /*7400*/  CS2R R76, SRZ ;  /* 0x00000000004c7805 */ /* 0x000fe4000001ff00 */
[----:B--2---:R-:W-:Y:S01]  /*7410*/  R2UR UR4, R52 ;  /* 0x00000000340472ca */ /* 0x004fe200000e0000 */
[----:B------:R-:W-:-:S05]  /*7420*/  VIADD R52, R228, 0xc0 ;  /* 0x000000c0e4347836 */ /* 0x000fca0000000000 */
[----:B------:R-:W-:-:S04]  /*7430*/  ISETP.GE.AND P2, PT, R52, R118, PT ;  /* 0x000000763400720c */ /* 0x000fc80003f46270 */
[----:B------:R-:W-:-:S13]  /*7440*/  ISETP.GE.OR P2, PT, R18, R128, P2 ;  /* 0x000000801200720c */ /* 0x000fda0001746670 */
[----:B------:R-:W0:Y:S01]  /*7450*/  @!P2 LDC.64 R52, c[0x0][0x3f8] ;  /* 0x0000fe00ff34ab82 */ /* 0x000e220000000a00 */
[----:B------:R-:W-:Y:S02]  /*7460*/  @!P2 IMAD.MOV.U32 R49, RZ, RZ, R141 ;  /* 0x000000ffff31a224 */ /* 0x000fe400078e008d */
[----:B------:R-:W-:-:S05]  /*7470*/  @!P2 IMAD.MOV.U32 R51, RZ, RZ, R111 ;  /* 0x000000ffff33a224 */ /* 0x000fca00078e006f */
[----:B------:R-:W2:Y:S08]  /*7480*/  @!P2 LDC.64 R80, c[0x0][0x3e8] ;  /* 0x0000fa00ff50ab82 */ /* 0x000eb00000000a00 */
[----:B------:R-:W3:Y:S01]  /*7490*/  @!P2 LDC.64 R82, c[0x0][0x400] ;  /* 0x00010000ff52ab82 */ /* 0x000ee20000000a00 */
[----:B0-----:R-:W-:-:S04]  /*74a0*/  @!P2 IMAD.WIDE.U32 R54, R52, 0xc0, R48 ;  /* 0x000000c03436a825 */ /* 0x001fc800078e0030 */
[----:B------:R-:W-:-:S04]  /*74b0*/  @!P2 IMAD R53, R53, 0xc0, RZ ;  /* 0x000000c03535a824 */ /* 0x000fc800078e02ff */
[----:B------:R-:W-:Y:S01]  /*74c0*/  @!P2 IMAD.IADD R52, R55, 0x1, R53 ;  /* 0x000000013734a824 */ /* 0x000fe200078e0235 */
[----:B--2---:R-:W-:-:S04]  /*74d0*/  @!P2 IADD3 R80, P3, P4, R90, R80, R54 ;  /* 0x000000505a50a210 */ /* 0x004fc80007c7e036 */
[----:B------:R-:W-:Y:S02]  /*74e0*/  @!P2 IADD3.X R81, R31, R81, R52, P3, P4 ;  /* 0x000000511f51a210 */ /* 0x000fe40001fe8434 */
[----:B------:R-:W0:Y:S02]  /*74f0*/  @!P2 LDC.64 R52, c[0x0][0x408] ;  /* 0x00010200ff34ab82 */ /* 0x000e240000000a00 */
[----:B0-----:R-:W-:-:S04]  /*7500*/  @!P2 IMAD.WIDE.U32 R54, R52, 0xc0, R50 ;  /* 0x000000c03436a825 */ /* 0x001fc800078e0032 */
[----:B------:R-:W-:Y:S01]  /*7510*/  @!P2 IMAD R53, R53, 0xc0, RZ ;  /* 0x000000c03535a824 */ /* 0x000fe200078e02ff */
[----:B---3--:R-:W-:-:S03]  /*7520*/  @!P2 IADD3 R82, P3, P4, R96, R82, R54 ;  /* 0x000000526052a210 */ /* 0x008fc60007c7e036 */
[----:B------:R-:W-:-:S05]  /*7530*/  @!P2 IMAD.IADD R52, R55, 0x1, R53 ;  /* 0x000000013734a824 */ /* 0x000fca00078e0235 */
[----:B------:R-:W-:Y:S02]  /*7540*/  @!P2 IADD3.X R83, R29, R83, R52, P3, P4 ;  /* 0x000000531d53a210 */ /* 0x000fe40001fe8434 */
[----:B-1----:R-:W-:-:S03]  /*7550*/  @!P5 IADD3 R58, P3, P4, R96, R58, R50 ;  /* 0x0000003a603ad210 */ /* 0x002fc60007c7e032 */
[----:B------:R-:W2:Y:S01]  /*7560*/  @!P2 LDG.E.128 R76, desc[UR60][R82.64] ;  /* 0x0000003c524ca981 */ /* 0x000ea2000c1e1d00 */
[----:B------:R-:W-:Y:S02]  /*7570*/  @!P5 IADD3.X R59, R29, R59, R111, P3, P4 ;  /* 0x0000003b1d3bd210 */ /* 0x000fe40001fe846f */
[----:B------:R-:W-:-:S04]  /*7580*/  ISETP.GE.AND P4, PT, R60, R118, PT ;  /* 0x000000763c00720c */ /* 0x000fc80003f86270 */
        /* <DEDUP_REMOVED lines=8> */
[----:B------:R-:W3:Y:S03]  /*7610*/  @!P3 LDC.64 R72, c[0x0][0x3e8] ;  /* 0x0000fa00ff48bb82 */ /* 0x000ee60000000a00 */
[----:B------:R-:W-:Y:S02]  /*7620*/  @!P3 IADD3.X R52, R31, R10, R141, P0, P6 ;  /* 0x0000000a1f34b210 */ /* 0x000fe400007ec48d */
[----:B------:R-:W-:-:S03]  /*7630*/  @!P4 IADD3 R53, P0, P6, R96, R50, R5 ;  /* 0x000000326035c210 */ /* 0x000fc60007e1e005 */
[----:B------:R-:W4:Y:S01]  /*7640*/  @!P3 LDC.64 R74, c[0x0][0x400] ;  /* 0x00010000ff4abb82 */ /* 0x000f220000000a00 */
[----:B------:R-:W-:Y:S02]  /*7650*/  @!P4 IADD3.X R54, R29, R111, R7, P0, P6 ;  /* 0x0000006f1d36c210 */ /* 0x000fe400007ec407 */
[----:B------:R-:W-:-:S04]  /*7660*/  @!P3 IADD3 R51, P0, P6, R96, R4, R50 ;  /* 0x000000046033b210 */ /* 0x000fc80007e1e032 */
[----:B------:R-:W-:Y:S02]  /*7670*/  @!P3 IADD3.X R48, R29, R6, R111, P0, P6 ;  /* 0x000000061d30b210 */ /* 0x000fe400007ec46f */
[----:B0-----:R-:W-:Y:S02]  /*7680*/  @!P4 IADD3 R64, P6, R55, R64, RZ ;  /* 0x000000403740c210 */ /* 0x001fe40007fde0ff */
[----:B------:R-:W-:Y:S02]  /*7690*/  CS2R R62, SRZ ;  /* 0x00000000003e7805 */ /* 0x000fe4000001ff00 */
[----:B------:R-:W-:Y:S01]  /*76a0*/  ISETP.NE.AND P0, PT, R61, RZ, PT ;  /* 0x000000ff3d00720c */ /* 0x000fe20003f05270 */
[----:B------:R-:W-:Y:S01]  /*76b0*/  @!P4 IMAD.X R65, R60, 0x1, R65, P6 ;  /* 0x000000013c41c824 */ /* 0x000fe200030e0641 */
[----:B-1----:R-:W-:-:S04]  /*76c0*/  @!P4 IADD3 R66, P6, R53, R66, RZ ;  /* 0x000000423542c210 */ /* 0x002fc80007fde0ff */
[----:B------:R-:W-:Y:S02]  /*76d0*/  @!P4 IADD3.X R67, R54, R67, RZ, P6, !PT ;  /* 0x000000433643c210 */ /* 0x000fe400037fe4ff */
[----:B------:R-:W-:Y:S02]  /*76e0*/  CS2R R54, SRZ ;  /* 0x0000000000367805 */ /* 0x000fe4000001ff00 */
[----:B---3--:R-:W-:-:S05]  /*76f0*/  @!P3 IADD3 R72, P6, R49, R72, RZ ;  /* 0x000000483148b210 */ /* 0x008fca0007fde0ff */
[----:B------:R-:W-:Y:S01]  /*7700*/  @!P3 IMAD.X R73, R52, 0x1, R73, P6 ;  /* 0x000000013449b824 */ /* 0x000fe200030e0649 */
[----:B----4-:R-:W-:Y:S02]  /*7710*/  @!P3 IADD3 R74, P6, R51, R74, RZ ;  /* 0x0000004a334ab210 */ /* 0x010fe40007fde0ff */
[----:B------:R-:W-:Y:S02]  /*7720*/  CS2R R50, SRZ ;  /* 0x0000000000327805 */ /* 0x000fe4000001ff00 */
[----:B------:R-:W-:Y:S01]  /*7730*/  CS2R R52, SRZ ;  /* 0x0000000000347805 */ /* 0x000fe2000001ff00 */
[----:B------:R-:W-:Y:S01]  /*7740*/  @!P3 IMAD.X R75, R48, 0x1, R75, P6 ;  /* 0x00000001304bb824 */ /* 0x000fe200030e064b */
[----:B------:R-:W-:Y:S02]  /*7750*/  CS2R R48, SRZ ;  /* 0x0000000000307805 */ /* 0x000fe4000001ff00 */
[----:B------:R-:W-:Y:S02]  /*7760*/  CS2R R60, SRZ ;  /* 0x00000000003c7805 */ /* 0x000fe4000001ff00 */
[----:B------:R0:W3:Y:S04]  /*7770*/  @!P5 LDG.E.128 R52, desc[UR60][R58.64] ;  /* 0x0000003c3a34d981 */ /* 0x0000e8000c1e1d00 */
[----:B------:R1:W4:Y:S04]  /*7780*/  @!P5 LDG.E.128 R48, desc[UR60][R56.64] ;  /* 0x0000003c3830d981 */ /* 0x000328000c1e1d00 */
[----:B------:R5:W4:Y:S01]  /*7790*/  @!P4 LDG.E.128 R60, desc[UR60][R66.64] ;  /* 0x0000003c423cc981 */ /* 0x000b22000c1e1d00 */
[----:B0-----:R-:W-:-:S03]  /*77a0*/  CS2R R58, SRZ ;  /* 0x00000000003a7805 */ /* 0x001fc6000001ff00 */
[----:B------:R0:W4:Y:S01]  /*77b0*/  @!P3 LDG.E.128 R68, desc[UR60][R74.64] ;  /* 0x0000003c4a44b981 */ /* 0x000122000c1e1d00 */
[----:B-1----:R-:W-:Y:S02]  /*77c0*/  CS2R R56, SRZ ;  /* 0x0000000000387805 */ /* 0x002fe4000001ff00 */
[----:B-----5:R-:W-:-:S04]  /*77d0*/  CS2R R66, SRZ ;  /* 0x0000000000427805 */ /* 0x020fc8000001ff00 */
[----:B------:R1:W5:Y:S01]  /*77e0*/  @!P4 LDG.E.128 R56, desc[UR60][R64.64] ;  /* 0x0000003c4038c981 */ /* 0x000362000c1e1d00 */
[----:B0-----:R-:W-:Y:S02]  /*77f0*/  CS2R R74, SRZ ;  /* 0x00000000004a7805 */ /* 0x001fe4000001ff00 */
[----:B-1----:R-:W-:-:S06]  /*7800*/  CS2R R64, SRZ ;  /* 0x0000000000407805 */ /* 0x002fcc000001ff00 */
[----:B------:R0:W5:Y:S02]  /*7810*/  @!P3 LDG.E.128 R64, desc[UR60][R72.64] ;  /* 0x0000003c4840b981 */ /* 0x000164000c1e1d00 */
[----:B0-----:R-:W-:-:S06]  /*7820*/  CS2R R72, SRZ ;  /* 0x0000000000487805 */ /* 0x001fcc000001ff00 */
[----:B------:R-:W5:Y:S01]  /*7830*/  @!P2 LDG.E.128 R72, desc[UR60][R80.64] ;  /* 0x0000003c5048a981 */ /* 0x000f62000c1e1d00 */
[----:B------:R-:W-:-:S06]  /*7840*/  UISETP.NE.AND UP0, UPT, UR4, 0x3, UPT ;  /* 0x000000030400788c */ /* 0x000fcc000bf05270 */
[----:B------:R-:W-:Y:S02]  /*7850*/  PLOP3.LUT P5, PT, PT, PT, UP0, 0x80, 0x0 ;  /* 0x000000000000781c */ /* 0x000fe40003faf008 */
[----:B------:R-:W-:Y:S01]  /*7860*/  ISETP.GE.AND P2, PT, R18, R128, PT ;  /* 0x000000801200720c */ /* 0x000fe20003f46270 */
[----:B--2---:R-:W-:Y:S01]  /*7870*/  IMAD.MOV.U32 R143, RZ, RZ, R78 ;  /* 0x000000ffff8f7224 */ /* 0x004fe200078e004e */
[----:B------:R-:W-:Y:S01]  /*7880*/  MOV R144, R76 ;  /* 0x0000004c00907202 */ /* 0x000fe20000000f00 */
[----:B---3--:R-:W-:Y:S02]  /*7890*/  IMAD.MOV.U32 R155, RZ, RZ, R54 ;  /* 0x000000ffff9b7224 */ /* 0x008fe400078e0036 */
[----:B------:R-:W-:Y:S02]  /*78a0*/  IMAD.MOV.U32 R170, RZ, RZ, R52 ;  /* 0x000000ffffaa7224 */ /* 0x000fe400078e0034 */
[----:B----4-:R-:W-:Y:S02]  /*78b0*/  IMAD.MOV.U32 R156, RZ, RZ, R50 ;  /* 0x000000ffff9c7224 */ /* 0x010fe400078e0032 */
[----:B------:R-:W-:Y:S01]  /*78c0*/  IMAD.MOV.U32 R169, RZ, RZ, R48 ;  /* 0x000000ffffa97224 */ /* 0x000fe200078e0030 */
[----:B------:R-:W-:Y:S01]  /*78d0*/  MOV R153, R62 ;  /* 0x0000003e00997202 */ /* 0x000fe20000000f00 */
[----:B------:R-:W-:-:S02]  /*78e0*/  IMAD.MOV.U32 R154, RZ, RZ, R60 ;  /* 0x000000ffff9a7224 */ /* 0x000fc400078e003c */
[----:B------:R-:W-:Y:S02]  /*78f0*/  IMAD.MOV.U32 R149, RZ, RZ, R70 ;  /* 0x000000ffff957224 */ /* 0x000fe400078e0046 */
[----:B------:R-:W-:Y:S02]  /*7900*/  IMAD.MOV.U32 R150, RZ, RZ, R68 ;  /* 0x000000ffff967224 */ /* 0x000fe400078e0044 */
[----:B-----5:R-:W-:Y:S02]  /*7910*/  IMAD.MOV.U32 R151, RZ, RZ, R58 ;  /* 0x000000ffff977224 */ /* 0x020fe400078e003a */
[----:B------:R-:W-:Y:S02]  /*7920*/  IMAD.MOV.U32 R152, RZ, RZ, R56 ;  /* 0x000000ffff987224 */ /* 0x000fe400078e0038 */
[----:B------:R-:W-:Y:S02]  /*7930*/  IMAD.MOV.U32 R147, RZ, RZ, R66 ;  /* 0x000000ffff937224 */ /* 0x000fe400078e0042 */
[----:B------:R-:W-:-:S02]  /*7940*/  IMAD.MOV.U32 R148, RZ, RZ, R64 ;  /* 0x000000ffff947224 */ /* 0x000fc400078e0040 */
[----:B------:R-:W-:Y:S02]  /*7950*/  IMAD.MOV.U32 R141, RZ, RZ, R74 ;  /* 0x000000ffff8d7224 */ /* 0x000fe400078e004a */
[----:B------:R-:W-:Y:S01]  /*7960*/  IMAD.MOV.U32 R142, RZ, RZ, R72 ;  /* 0x000000ffff8e7224 */ /* 0x000fe200078e0048 */
[----:B------:R-:W-:Y:S06]  /*7970*/  @!P5 BRA `(.L_x_6348) ;  /* 0x000000000004d947 */ /* 0x000fec0003800000 */
[----:B------:R-:W-:Y:S01]  /*7980*/  BPT.TRAP 0x1 ;  /* 0x000000040000795c */ /* 0x000fe20000300000 */
.L_x_6348:
[----:B------:R-:W-:Y:S01]  /*7990*/  IMAD R111, R17, 0x8, R16 ;  /* 0x00000008116f7824 */ /* 0x000fe200078e0210 */
[----:B------:R-:W-:Y:S01]  /*79a0*/  SHF.L.U32 R130, R231, 0x1f, RZ ;  /* 0x0000001fe7827819 */ /* 0x000fe200000006ff */
[----:B------:R-:W0:Y:S01]  /*79b0*/  LDC R145, c[0x0][0x2f4] ;  /* 0x0000bd00ff917b82 */ /* 0x000e220000000800 */
[----:B------:R-:W-:Y:S01]  /*79c0*/  IMAD.MOV.U32 R127, RZ, RZ, R129 ;  /* 0x000000ffff7f7224 */ /* 0x000fe200078e0081 */
[----:B------:R-:W-:Y:S01]  /*79d0*/  BSSY B1, `(.L_x_6349) ;  /* 0x0000005000017945 */ /* 0x000fe20003800000 */
[----:B------:R-:W1:Y:S05]  /*79e0*/  SYNCS.PHASECHK.TRANS64.TRYWAIT P3, [R111+URZ+0x2e890], R130 ;  /* 0x02e890826f0075a7 */ /* 0x000e6a000806017f */
[----:B------:R-:W2:Y:S01]  /*79f0*/  LDC.64 R128, c[0x0][0x300] ;  /* 0x0000c000ff807b82 */ /* 0x000ea20000000a00 */
[----:B0-----:R-:W-:Y:S01]  /*7a00*/  IMAD.IADD R146, R145, 0x1, -R115 ;  /* 0x0000000191927824 */ /* 0x001fe200078e0a73 */
[----:B-1----:R-:W-:Y:S06]  /*7a10*/  @!P3 BRA `(.L_x_6350) ;  /* 0x000001e80090b947 */ /* 0x002fec0003800000 */
.L_x_6604:
[----:B------:R-:W-:Y:S05]  /*7a20*/  BSYNC B1 ;  /* 0x0000000000017941 */ /* 0x000fea0003800000 */
.L_x_6349:
[----:B------:R-:W-:Y:S01]  /*7a30*/  ISETP.GE.OR P3, PT, R228, R118, P0 ;  /* 0x00000076e400720c */ /* 0x000fe20000766670 */
[----:B------:R-:W-:-:S12]  /*7a40*/  BSSY B1, `(.L_x_6351) ;  /* 0x0000105000017945 */ /* 0x000fd80003800000 */
[----:B------:R-:W-:Y:S05]  /*7a50*/  @P3 BRA `(.L_x_6352) ;  /* 0x00000010000c3947 */ /* 0x000fea0003800000 */
[----:B------:R-:W3:Y:S01]  /*7a60*/  LDL R81, [R1+0x18] ;  /* 0x0000180001517983 */ /* 0x000ee20000100800 */
[----:B------:R-:W-:Y:S01]  /*7a70*/  SHF.R.S32.HI R80, RZ, 0x1f, R228 ;  /* 0x0000001fff507819 */ /* 0x000fe200000114e4 */
[-C--:B--2---:R-:W-:Y:S01]  /*7a80*/  IMAD.WIDE.U32 R136, R228, R128.reuse, R126 ;  /* 0x00000080e4887225 */ /* 0x084fe200078e007e */
[----:B------:R-:W-:Y:S01]  /*7a90*/  BSSY B2, `(.L_x_6353) ;  /* 0x00000f4000027945 */ /* 0x000fe20003800000 */
[----:B------:R-:W1:Y:S02]  /*7aa0*/  S2R R82, SR_TID.X ;  /* 0x0000000000527919 */ /* 0x000e640000002100 */
[----:B------:R-:W-:Y:S01]  /*7ab0*/  IMAD R80, R80, R128, RZ ;  /* 0x0000008050507224 */ /* 0x000fe200078e02ff */
[----:B------:R-:W-:Y:S01]  /*7ac0*/  IADD3 R159, P3, P4, R44, R136, R27 ;  /* 0x000000882c9f7210 */ /* 0x000fe20007c7e01b */
[----:B-1----:R-:W-:-:S05]  /*7ad0*/  VIADD R83, R82, 0xffffff80 ;  /* 0xffffff8052537836 */ /* 0x002fca0000000000 */
[----:B------:R-:W-:-:S04]  /*7ae0*/  SHF.R.S32.HI R82, RZ, 0x1f, R83 ;  /* 0x0000001fff527819 */ /* 0x000fc80000011453 */
[----:B------:R-:W-:-:S05]  /*7af0*/  LEA.HI R82, R82, R83, RZ, 0x5 ;  /* 0x0000005352527211 */ /* 0x000fca00078f28ff */
[----:B------:R-:W-:-:S05]  /*7b00*/  IMAD.SHL.U32 R82, R82, 0x20, RZ ;  /* 0x0000002052527824 */ /* 0x000fca00078e00ff */
[----:B------:R-:W-:Y:S02]  /*7b10*/  LOP3.LUT R82, R82, 0xfffffc00, RZ, 0xc0, !PT ;  /* 0xfffffc0052527812 */ /* 0x000fe400078ec0ff */
[----:B---3--:R-:W-:Y:S01]  /*7b20*/  LOP3.LUT P6, RZ, R81, 0x2, RZ, 0xc0, !PT ;  /* 0x0000000251ff7812 */ /* 0x008fe200078cc0ff */
[----:B------:R-:W-:-:S03]  /*7b30*/  IMAD R81, R228, R129, R80 ;  /* 0x00000081e4517224 */ /* 0x000fc600078e0250 */
[----:B------:R-:W-:Y:S01]  /*7b40*/  SEL R80, R115, R146, !P6 ;  /* 0x0000009273507207 */ /* 0x000fe20007000000 */
[----:B------:R-:W-:-:S03]  /*7b50*/  IMAD.IADD R158, R81, 0x1, R137 ;  /* 0x00000001519e7824 */ /* 0x000fc600078e0289 */
[----:B------:R-:W-:Y:S02]  /*7b60*/  SHF.R.S32.HI R81, RZ, 0x1f, R80 ;  /* 0x0000001fff517819 */ /* 0x000fe40000011450 */
[----:B------:R-:W-:Y:S02]  /*7b70*/  IADD3.X R157, R20, R158, R21, P3, P4 ;  /* 0x0000009e149d7210 */ /* 0x000fe40001fe8415 */
[----:B------:R-:W-:-:S04]  /*7b80*/  LEA.HI R81, R81, R80, RZ, 0x5 ;  /* 0x0000005051517211 */ /* 0x000fc800078f28ff */
[----:B------:R-:W-:-:S05]  /*7b90*/  LEA.HI.SX32 R81, R81, R28, 0x1b ;  /* 0x0000001c51517211 */ /* 0x000fca00078fdaff */
[----:B------:R-:W-:-:S05]  /*7ba0*/  IMAD.SHL.U32 R160, R81, 0x10, RZ ;  /* 0x0000001051a07824 */ /* 0x000fca00078e00ff */
[----:B------:R-:W-:-:S04]  /*7bb0*/  LOP3.LUT R81, R0, 0x70, R160, 0xf8, !PT ;  /* 0x0000007000517812 */ /* 0x000fc800078ef8a0 */
[----:B------:R-:W-:-:S05]  /*7bc0*/  LOP3.LUT R81, R81, R106, RZ, 0x3c, !PT ;  /* 0x0000006a51517212 */ /* 0x000fca00078e3cff */
[----:B------:R-:W-:Y:S02]  /*7bd0*/  IMAD.IADD R80, R82, 0x1, R81 ;  /* 0x0000000152507824 */ /* 0x000fe400078e0251 */
[C---:B------:R-:W-:Y:S02]  /*7be0*/  IMAD R81, R17.reuse, 0x7000, R114 ;  /* 0x0000700011517824 */ /* 0x040fe400078e0272 */
[----:B------:R-:W-:-:S03]  /*7bf0*/  IMAD R83, R17, 0x7000, R80 ;  /* 0x0000700011537824 */ /* 0x000fc600078e0250 */
[C---:B------:R-:W-:Y:S01]  /*7c00*/  IADD3 R81, R16.reuse, R81, RZ ;  /* 0x0000005110517210 */ /* 0x040fe20007ffe0ff */
[----:B------:R-:W-:-:S05]  /*7c10*/  IMAD.IADD R84, R16, 0x1, R83 ;  /* 0x0000000110547824 */ /* 0x000fca00078e0253 */
[----:B------:R-:W1:Y:S04]  /*7c20*/  LDS.128 R80, [R81+0x20400] ;  /* 0x0204000051507984 */ /* 0x000e680000000c00 */
[----:B------:R-:W2:Y:S01]  /*7c30*/  LDS.128 R84, [R84+0x20400] ;  /* 0x0204000054547984 */ /* 0x000ea20000000c00 */
[----:B------:R-:W-:Y:S05]  /*7c40*/  @P2 BRA `(.L_x_6354) ;  /* 0x0000000c00602947 */ /* 0x000fea0003800000 */
[--C-:B------:R-:W-:Y:S01]  /*7c50*/  SHF.R.U32.HI R168, RZ, 0x18, R55.reuse ;  /* 0x00000018ffa87819 */ /* 0x100fe20000011637 */
[----:B--2---:R-:W-:Y:S01]  /*7c60*/  IMAD.MOV.U32 R175, RZ, RZ, R84 ;  /* 0x000000ffffaf7224 */ /* 0x004fe200078e0054 */
[----:B------:R-:W-:Y:S02]  /*7c70*/  LOP3.LUT R167, R55, 0xff, RZ, 0xc0, !PT ;  /* 0x000000ff37a77812 */ /* 0x000fe400078ec0ff */
[--C-:B------:R-:W-:Y:S02]  /*7c80*/  SHF.R.U32.HI R166, RZ, 0x8, R55.reuse ;  /* 0x00000008ffa67819 */ /* 0x100fe40000011637 */
[----:B------:R-:W-:Y:S01]  /*7c90*/  SHF.R.U32.HI R171, RZ, 0x10, R55 ;  /* 0x00000010ffab7819 */ /* 0x000fe20000011637 */
[----:B-1----:R-:W-:Y:S01]  /*7ca0*/  IMAD.MOV.U32 R55, RZ, RZ, R80 ;  /* 0x000000ffff377224 */ /* 0x002fe200078e0050 */
[----:B------:R-:W-:Y:S01]  /*7cb0*/  F2FP.F16.E4M3.UNPACK_B R172, R170.H1 ;  /* 0x000000aaffac723e */ /* 0x000fe200030006ff */
[----:B------:R-:W-:Y:S01]  /*7cc0*/  IMAD.SHL.U32 R166, R166, 0x100, RZ ;  /* 0x00000100a6a67824 */ /* 0x000fe200078e00ff */
[----:B------:R-:W-:-:S02]  /*7cd0*/  F2FP.F16.E4M3.UNPACK_B R173, R175.H1 ;  /* 0x000000afffad723e */ /* 0x000fc400030006ff */
[----:B------:R-:W-:Y:S01]  /*7ce0*/  F2FP.F16.E4M3.UNPACK_B R174, R55.H1 ;  /* 0x00000037ffae723e */ /* 0x000fe200030006ff */
[----:B------:R-:W-:Y:S01]  /*7cf0*/  HADD2.F32 R179, -RZ, R172.H0_H0 ;  /* 0x200000acffb37230 */ /* 0x000fe20000004100 */
[----:B------:R-:W-:Y:S01]  /*7d00*/  F2FP.F16.E4M3.UNPACK_B R176, R169.H1 ;  /* 0x000000a9ffb0723e */ /* 0x000fe200030006ff */
[----:B------:R-:W-:Y:S01]  /*7d10*/  HADD2.F32 R80, -RZ, R173.H0_H0 ;  /* 0x200000adff507230 */ /* 0x000fe20000004100 */
[----:B------:R-:W-:Y:S01]  /*7d20*/  F2FP.F16.E4M3.UNPACK_B R175, R175 ;  /* 0x000000afffaf723e */ /* 0x000fe200020006ff */
[----:B------:R-:W-:Y:S01]  /*7d30*/  HADD2.F32 R84, -RZ, R174.H0_H0 ;  /* 0x200000aeff547230 */ /* 0x000fe20000004100 */
[----:B------:R-:W-:Y:S01]  /*7d40*/  F2FP.F16.E4M3.UNPACK_B R169, R169 ;  /* 0x000000a9ffa9723e */ /* 0x000fe200020006ff */
        /* <DEDUP_REMOVED lines=10> */
[----:B------:R-:W-:Y:S01]  /*7df0*/  HADD2.F32 R178, -RZ, R169.H0_H0 ;  /* 0x200000a9ffb27230 */ /* 0x000fe20000004100 */
[----:B------:R-:W-:Y:S01]  /*7e00*/  F2FP.F16.E4M3.UNPACK_B R179, R156.H1 ;  /* 0x0000009cffb3723e */ /* 0x000fe200030006ff */
[C---:B------:R-:W-:Y:S01]  /*7e10*/  FMUL.FTZ R172, R177.reuse, R172 ;  /* 0x000000acb1ac7220 */ /* 0x040fe20000410000 */
[----:B------:R-:W-:Y:S01]  /*7e20*/  FFMA.FTZ R174, R177, R176, -R174 ;  /* 0x000000b0b1ae7223 */ /* 0x000fe200000108ae */
[----:B------:R-:W-:-:S02]  /*7e30*/  SHF.R.U32.HI R50, RZ, 0x8, R49 ;  /* 0x00000008ff327819 */ /* 0x000fc40000011631 */
[--C-:B------:R-:W-:Y:S02]  /*7e40*/  HADD2.F32 R181, -RZ, R179.reuse.H0_H0 ;  /* 0x200000b3ffb57230 */ /* 0x100fe40000004100 */
[----:B------:R-:W-:Y:S01]  /*7e50*/  FFMA.FTZ R173, R173, R176, R172 ;  /* 0x000000b0adad7223 */ /* 0x000fe200000100ac */
[----:B------:R-:W-:Y:S01]  /*7e60*/  F2FP.F16.E4M3.UNPACK_B R172, R170 ;  /* 0x000000aaffac723e */ /* 0x000fe200020006ff */
[----:B------:R-:W-:Y:S01]  /*7e70*/  HADD2.F32 R179, -RZ, R179.H1_H1 ;  /* 0x300000b3ffb37230 */ /* 0x000fe20000004100 */
[----:B------:R-:W-:Y:S01]  /*7e80*/  F2FP.F16.E4M3.UNPACK_B R176, R55 ;  /* 0x00000037ffb0723e */ /* 0x000fe200020006ff */
[----:B------:R-:W-:Y:S01]  /*7e90*/  HADD2.F32 R55, -RZ, R175.H0_H0 ;  /* 0x200000afff377230 */ /* 0x000fe20000004100 */
[----:B------:R-:W-:Y:S01]  /*7ea0*/  SHF.R.U32.HI R165, RZ, 0x18, R53 ;  /* 0x00000018ffa57819 */ /* 0x000fe20000011635 */
[----:B------:R-:W-:Y:S01]  /*7eb0*/  HADD2.F32 R180, -RZ, R172.H0_H0 ;  /* 0x200000acffb47230 */ /* 0x000fe20000004100 */
[----:B------:R-:W-:Y:S01]  /*7ec0*/  LOP3.LUT R164, R53, 0xff, RZ, 0xc0, !PT ;  /* 0x000000ff35a47812 */ /* 0x000fe200078ec0ff */
[----:B------:R-:W-:Y:S01]  /*7ed0*/  HADD2.F32 R177, -RZ, R176.H0_H0 ;  /* 0x200000b0ffb17230 */ /* 0x000fe20000004100 */
[----:B------:R-:W-:Y:S01]  /*7ee0*/  SHF.R.U32.HI R161, RZ, 0x8, R51 ;  /* 0x00000008ffa17819 */ /* 0x000fe20000011633 */
[----:B------:R-:W-:-:S02]  /*7ef0*/  HADD2.F32 R172, -RZ, R172.H1_H1 ;  /* 0x300000acffac7230 */ /* 0x000fc40000004100 */
[-C--:B------:R-:W-:Y:S01]  /*7f00*/  FMUL.FTZ R170, R55, R180.reuse ;  /* 0x000000b437aa7220 */ /* 0x080fe20000410000 */
[----:B------:R-:W-:Y:S02]  /*7f10*/  HADD2.F32 R175, -RZ, R175.H1_H1 ;  /* 0x300000afffaf7230 */ /* 0x000fe40000004100 */
[C---:B------:R-:W-:Y:S01]  /*7f20*/  FMUL.FTZ R180, R177.reuse, R180 ;  /* 0x000000b4b1b47220 */ /* 0x040fe20000410000 */
[--C-:B------:R-:W-:Y:S01]  /*7f30*/  SHF.R.U32.HI R52, RZ, 0x18, R49.reuse ;  /* 0x00000018ff347819 */ /* 0x100fe20000011631 */
[-C--:B------:R-:W-:Y:S01]  /*7f40*/  FFMA.FTZ R170, R177, R178.reuse, -R170 ;  /* 0x000000b2b1aa7223 */ /* 0x080fe200000108aa */
[----:B------:R-:W-:Y:S02]  /*7f50*/  HADD2.F32 R177, -RZ, R176.H1_H1 ;  /* 0x300000b0ffb17230 */ /* 0x000fe40000004100 */
[----:B------:R-:W-:Y:S01]  /*7f60*/  FFMA.FTZ R55, R55, R178, R180 ;  /* 0x000000b237377223 */ /* 0x000fe200000100b4 */
[----:B------:R-:W-:Y:S02]  /*7f70*/  HADD2.F32 R176, -RZ, R169.H1_H1 ;  /* 0x300000a9ffb07230 */ /* 0x000fe40000004100 */
[-C--:B------:R-:W-:Y:S01]  /*7f80*/  FMUL.FTZ R178, R175, R172.reuse ;  /* 0x000000acafb27220 */ /* 0x080fe20000410000 */
[----:B------:R-:W-:Y:S01]  /*7f90*/  LOP3.LUT R48, R49, 0xff, RZ, 0xc0, !PT ;  /* 0x000000ff31307812 */ /* 0x000fe200078ec0ff */
[C---:B------:R-:W-:Y:S01]  /*7fa0*/  FMUL.FTZ R180, R177.reuse, R172 ;  /* 0x000000acb1b47220 */ /* 0x040fe20000410000 */
[----:B------:R-:W-:Y:S01]  /*7fb0*/  SHF.R.U32.HI R54, RZ, 0x10, R49 ;  /* 0x00000010ff367819 */ /* 0x000fe20000011631 */
[-C--:B------:R-:W-:Y:S01]  /*7fc0*/  FFMA.FTZ R172, R177, R176.reuse, -R178 ;  /* 0x000000b0b1ac7223 */ /* 0x080fe200000108b2 */
[----:B------:R-:W-:Y:S01]  /*7fd0*/  SHF.R.U32.HI R49, RZ, 0x18, R51 ;  /* 0x00000018ff317819 */ /* 0x000fe20000011633 */
[----:B------:R-:W-:Y:S01]  /*7fe0*/  FFMA.FTZ R169, R175, R176, R180 ;  /* 0x000000b0afa97223 */ /* 0x000fe200000100b4 */
[----:B------:R-:W-:Y:S01]  /*7ff0*/  IMAD.MOV.U32 R175, RZ, RZ, R86 ;  /* 0x000000ffffaf7224 */ /* 0x000fe200078e0056 */
[----:B------:R-:W-:-:S02]  /*8000*/  F2FP.F16.E4M3.UNPACK_B R86, R155.H1 ;  /* 0x0000009bff56723e */ /* 0x000fc400030006ff */
[----:B------:R-:W-:Y:S02]  /*8010*/  F2FP.F16.E4M3.UNPACK_B R176, R82.H1 ;  /* 0x00000052ffb0723e */ /* 0x000fe400030006ff */
[----:B------:R-:W-:Y:S01]  /*8020*/  F2FP.F16.E4M3.UNPACK_B R177, R175.H1 ;  /* 0x000000afffb1723e */ /* 0x000fe200030006ff */
[----:B------:R-:W-:Y:S01]  /*8030*/  HADD2.F32 R183, -RZ, R86.H0_H0 ;  /* 0x20000056ffb77230 */ /* 0x000fe20000004100 */
[----:B------:R-:W-:Y:S01]  /*8040*/  LOP3.LUT R162, R51, 0xff, RZ, 0xc0, !PT ;  /* 0x000000ff33a27812 */ /* 0x000fe200078ec0ff */
[----:B------:R-:W-:Y:S01]  /*8050*/  HADD2.F32 R180, -RZ, R176.H0_H0 ;  /* 0x200000b0ffb47230 */ /* 0x000fe20000004100 */
[----:B------:R-:W-:Y:S01]  /*8060*/  SHF.R.U32.HI R163, RZ, 0x8, R53 ;  /* 0x00000008ffa37819 */ /* 0x000fe20000011635 */
[--C-:B------:R-:W-:Y:S01]  /*8070*/  HADD2.F32 R178, -RZ, R177.reuse.H0_H0 ;  /* 0x200000b1ffb27230 */ /* 0x100fe20000004100 */
[----:B------:R-:W-:Y:S01]  /*8080*/  PRMT R164, R165, 0x654, R164 ;  /* 0x00000654a5a47816 */ /* 0x000fe200000000a4 */
[----:B------:R-:W-:Y:S01]  /*8090*/  HADD2.F32 R86, -RZ, R86.H1_H1 ;  /* 0x30000056ff567230 */ /* 0x000fe20000004100 */
[----:B------:R-:W-:Y:S01]  /*80a0*/  SHF.R.U32.HI R51, RZ, 0x10, R51 ;  /* 0x00000010ff337819 */ /* 0x000fe20000011633 */
[----:B------:R-:W-:-:S02]  /*80b0*/  HADD2.F32 R177, -RZ, R177.H1_H1 ;  /* 0x300000b1ffb17230 */ /* 0x000fc40000004100 */
[-C--:B------:R-:W-:Y:S01]  /*80c0*/  FMUL.FTZ R182, R178, R183.reuse ;  /* 0x000000b7b2b67220 */ /* 0x080fe20000410000 */
[----:B------:R-:W-:Y:S01]  /*80d0*/  FMUL.FTZ R183, R180, R183 ;  /* 0x000000b7b4b77220 */ /* 0x000fe20000410000 */
[----:B------:R-:W-:Y:S01]  /*80e0*/  HADD2.F32 R176, -RZ, R176.H1_H1 ;  /* 0x300000b0ffb07230 */ /* 0x000fe20000004100 */
[----:B------:R-:W-:Y:S01]  /*80f0*/  F2FP.F16.E4M3.UNPACK_B R155, R155 ;  /* 0x0000009bff9b723e */ /* 0x000fe200020006ff */
[----:B------:R-:W-:Y:S02]  /*8100*/  IMAD.SHL.U32 R165, R50, 0x100, RZ ;  /* 0x0000010032a57824 */ /* 0x000fe400078e00ff */
[----:B------:R-:W-:Y:S01]  /*8110*/  FFMA.FTZ R183, R178, R181, R183 ;  /* 0x000000b5b2b77223 */ /* 0x000fe200000100b7 */
[-C--:B------:R-:W-:Y:S01]  /*8120*/  FMUL.FTZ R178, R177, R86.reuse ;  /* 0x00000056b1b27220 */ /* 0x080fe20000410000 */
[----:B------:R-:W-:Y:S02]  /*8130*/  IMAD.SHL.U32 R50, R161, 0x100, RZ ;  /* 0x00000100a1327824 */ /* 0x000fe400078e00ff */
[----:B------:R-:W-:Y:S01]  /*8140*/  FMUL.FTZ R86, R176, R86 ;  /* 0x00000056b0567220 */ /* 0x000fe20000410000 */
[----:B------:R-:W-:Y:S01]  /*8150*/  F2FP.F16.E4M3.UNPACK_B R175, R175 ;  /* 0x000000afffaf723e */ /* 0x000fe200020006ff */
[----:B------:R-:W-:Y:S01]  /*8160*/  IMAD.SHL.U32 R163, R163, 0x100, RZ ;  /* 0x00000100a3a37824 */ /* 0x000fe200078e00ff */
[----:B------:R-:W-:Y:S01]  /*8170*/  F2FP.F16.E4M3.UNPACK_B R82, R82 ;  /* 0x00000052ff52723e */ /* 0x000fe200020006ff */
[----:B------:R-:W-:Y:S01]  /*8180*/  FFMA.FTZ R182, R180, R181, -R182 ;  /* 0x000000b5b4b67223 */ /* 0x000fe200000108b6 */
[----:B------:R-:W-:Y:S01]  /*8190*/  PRMT R49, R49, 0x654, R162 ;  /* 0x0000065431317816 */ /* 0x000fe200000000a2 */
[-C--:B------:R-:W-:Y:S01]  /*81a0*/  FFMA.FTZ R176, R176, R179.reuse, -R178 ;  /* 0x000000b3b0b07223 */ /* 0x080fe200000108b2 */
[----:B------:R-:W-:Y:S01]  /*81b0*/  SHF.R.U32.HI R53, RZ, 0x10, R53 ;  /* 0x00000010ff357819 */ /* 0x000fe20000011635 */
[----:B------:R-:W-:Y:S01]  /*81c0*/  FFMA.FTZ R86, R177, R179, R86 ;  /* 0x000000b3b1567223 */ /* 0x000fe20000010056 */
[----:B------:R-:W-:Y:S01]  /*81d0*/  PRMT R48, R52, 0x654, R48 ;  /* 0x0000065434307816 */ /* 0x000fe20000000030 */
[----:B------:R-:W-:Y:S01]  /*81e0*/  HADD2.F32 R181, -RZ, R155.H0_H0 ;  /* 0x2000009bffb57230 */ /* 0x000fe20000004100 */
[----:B------:R-:W-:Y:S01]  /*81f0*/  F2FP.F16.E4M3.UNPACK_B R156, R156 ;  /* 0x0000009cff9c723e */ /* 0x000fe200020006ff */
[----:B------:R-:W-:Y:S01]  /*8200*/  HADD2.F32 R177, -RZ, R175.H0_H0 ;  /* 0x200000afffb17230 */ /* 0x000fe20000004100 */
[----:B------:R-:W-:Y:S01]  /*8210*/  LOP3.LUT R52, R49, 0xff00, R50, 0xf8, !PT ;  /* 0x0000ff0031347812 */ /* 0x000fe200078ef832 */
[--C-:B------:R-:W-:Y:S01]  /*8220*/  HADD2.F32 R179, -RZ, R82.reuse.H0_H0 ;  /* 0x20000052ffb37230 */ /* 0x100fe20000004100 */
[----:B------:R-:W-:Y:S01]  /*8230*/  LOP3.LUT R48, R48, 0xff00, R165, 0xf8, !PT ;  /* 0x0000ff0030307812 */ /* 0x000fe200078ef8a5 */
[----:B------:R-:W-:Y:S01]  /*8240*/  IMAD.U32 R51, R51, 0x10000, RZ ;  /* 0x0001000033337824 */ /* 0x000fe200078e00ff */
[----:B------:R-:W-:Y:S01]  /*8250*/  SHF.L.U32 R49, R54, 0x10, RZ ;  /* 0x0000001036317819 */ /* 0x000fe200000006ff */
[----:B------:R-:W-:Y:S01]  /*8260*/  IMAD.U32 R54, R53, 0x10000, RZ ;  /* 0x0001000035367824 */ /* 0x000fe200078e00ff */
[----:B------:R-:W-:Y:S01]  /*8270*/  LOP3.LUT R163, R164, 0xff00, R163, 0xf8, !PT ;  /* 0x0000ff00a4a37812 */ /* 0x000fe200078ef8a3 */
[----:B------:R-:W-:Y:S01]  /*8280*/  HADD2.F32 R155, -RZ, R155.H1_H1 ;  /* 0x3000009bff9b7230 */ /* 0x000fe20000004100 */
[----:B------:R-:W-:Y:S01]  /*8290*/  LOP3.LUT R50, R48, 0xff0000, R49, 0xf8, !PT ;  /* 0x00ff000030327812 */ /* 0x000fe200078ef831 */
[----:B------:R-:W-:Y:S01]  /*82a0*/  HADD2.F32 R175, -RZ, R175.H1_H1 ;  /* 0x300000afffaf7230 */ /* 0x000fe20000004100 */
[----:B------:R-:W-:Y:S01]  /*82b0*/  LOP3.LUT R48, R52, 0xff0000, R51, 0xf8, !PT ;  /* 0x00ff000034307812 */ /* 0x000fe200078ef833 */
[----:B------:R-:W-:-:S02]  /*82c0*/  HADD2.F32 R82, -RZ, R82.H1_H1 ;  /* 0x30000052ff527230 */ /* 0x000fc40000004100 */
[----:B------:R-:W-:Y:S01]  /*82d0*/  FMUL.FTZ R180, R177, R181 ;  /* 0x000000b5b1b47220 */ /* 0x000fe20000410000 */
[--C-:B------:R-:W-:Y:S01]  /*82e0*/  HADD2.F32 R178, -RZ, R156.reuse.H0_H0 ;  /* 0x2000009cffb27230 */ /* 0x100fe20000004100 */
[----:B------:R-:W-:Y:S01]  /*82f0*/  LOP3.LUT R53, R163, 0xff0000, R54, 0xf8, !PT ;  /* 0x00ff0000a3357812 */ /* 0x000fe200078ef836 */
[----:B------:R-:W-:Y:S02]  /*8300*/  HADD2.F32 R156, -RZ, R156.H1_H1 ;  /* 0x3000009cff9c7230 */ /* 0x000fe40000004100 */
[-C--:B------:R-:W-:Y:S01]  /*8310*/  FMUL.FTZ R51, R175, R155.reuse ;  /* 0x0000009baf337220 */ /* 0x080fe20000410000 */
[----:B------:R-:W-:Y:S01]  /*8320*/  FMUL.FTZ R52, R82, R155 ;  /* 0x0000009b52347220 */ /* 0x000fe20000410000 */
[----:B------:R-:W-:Y:S01]  /*8330*/  F2FP.SATFINITE.E4M3.F32.PACK_AB_MERGE_C R155, R174, R84, RZ ;  /* 0x00000054ae9b723e */ /* 0x000fe200048070ff */
[C---:B------:R-:W-:Y:S01]  /*8340*/  FMUL.FTZ R181, R179.reuse, R181 ;  /* 0x000000b5b3b57220 */ /* 0x040fe20000410000 */
[----:B------:R-:W-:Y:S01]  /*8350*/  FFMA.FTZ R180, R179, R178, -R180 ;  /* 0x000000b2b3b47223 */ /* 0x000fe200000108b4 */
[-C--:B------:R-:W-:Y:S01]  /*8360*/  FFMA.FTZ R51, R82, R156.reuse, -R51 ;  /* 0x0000009c52337223 */ /* 0x080fe20000010833 */
[----:B------:R-:W-:Y:S01]  /*8370*/  FFMA.FTZ R162, R175, R156, R52 ;  /* 0x0000009cafa27223 */ /* 0x000fe20000010034 */
[----:B------:R-:W-:Y:S01]  /*8380*/  F2FP.SATFINITE.E4M3.F32.PACK_AB_MERGE_C R84, R173, R80, RZ ;  /* 0x00000050ad54723e */ /* 0x000fe200048070ff */
[----:B------:R-:W-:Y:S01]  /*8390*/  FFMA.FTZ R181, R177, R178, R181 ;  /* 0x000000b2b1b57223 */ /* 0x000fe200000100b5 */
[----:B------:R-:W-:Y:S01]  /*83a0*/  F2FP.F16.E4M3.UNPACK_B R54, R85 ;  /* 0x00000055ff36723e */ /* 0x000fe200020006ff */
[----:B------:R-:W-:Y:S01]  /*83b0*/  IMAD.U32 R49, R171, 0x10000, RZ ;  /* 0x00010000ab317824 */ /* 0x000fe200078e00ff */
[----:B------:R-:W-:-:S02]  /*83c0*/  F2FP.F16.E4M3.UNPACK_B R161, R53 ;  /* 0x00000035ffa1723e */ /* 0x000fc400020006ff */
[----:B------:R-:W-:Y:S02]  /*83d0*/  PRMT R167, R168, 0x654, R167 ;  /* 0x00000654a8a77816 */ /* 0x000fe400000000a7 */
[----:B------:R-:W-:Y:S01]  /*83e0*/  F2FP.SATFINITE.E4M3.F32.PACK_AB_MERGE_C R82, R176, R182, RZ ;  /* 0x000000b6b052723e */ /* 0x000fe200048070ff */
[--C-:B------:R-:W-:Y:S01]  /*83f0*/  HADD2.F32 R164, -RZ, R161.reuse.H0_H0 ;  /* 0x200000a1ffa47230 */ /* 0x100fe20000004100 */
[----:B------:R-:W-:Y:S01]  /*8400*/  F2FP.F16.E4M3.UNPACK_B R52, R81 ;  /* 0x00000051ff34723e */ /* 0x000fe200020006ff */
[----:B------:R-:W-:Y:S01]  /*8410*/  HADD2.F32 R161, -RZ, R161.H1_H1 ;  /* 0x300000a1ffa17230 */ /* 0x000fe20000004100 */
[----:B------:R-:W-:Y:S01]  /*8420*/  F2FP.SATFINITE.E4M3.F32.PACK_AB_MERGE_C R84, R169, R55, R84 ;  /* 0x00000037a954723e */ /* 0x000fe20004807054 */
[----:B------:R-:W-:Y:S01]  /*8430*/  HADD2.F32 R55, -RZ, R54.H0_H0 ;  /* 0x20000036ff377230 */ /* 0x000fe20000004100 */
[----:B------:R-:W-:Y:S02]  /*8440*/  LOP3.LUT R166, R167, 0xff00, R166, 0xf8, !PT ;  /* 0x0000ff00a7a67812 */ /* 0x000fe400078ef8a6 */
[----:B------:R-:W-:-:S02]  /*8450*/  F2FP.SATFINITE.E4M3.F32.PACK_AB_MERGE_C R86, R86, R183, RZ ;  /* 0x000000b75656723e */ /* 0x000fc400048070ff */
[----:B------:R-:W-:Y:S02]  /*8460*/  F2FP.F16.E4M3.UNPACK_B R156, R50 ;  /* 0x00000032ff9c723e */ /* 0x000fe400020006ff */
[----:B------:R-:W-:Y:S01]  /*8470*/  F2FP.SATFINITE.E4M3.F32.PACK_AB_MERGE_C R82, R51, R180, R82 ;  /* 0x000000b43352723e */ /* 0x000fe20004807052 */
[----:B------:R-:W-:Y:S01]  /*8480*/  HADD2.F32 R51, -RZ, R52.H0_H0 ;  /* 0x20000034ff337230 */ /* 0x000fe20000004100 */
[----:B------:R-:W-:Y:S01]  /*8490*/  LOP3.LUT R49, R166, 0xff0000, R49, 0xf8, !PT ;  /* 0x00ff0000a6317812 */ /* 0x000fe200078ef831 */
[----:B------:R-:W-:Y:S01]  /*84a0*/  FMUL.FTZ R166, R55, R164 ;  /* 0x000000a437a67220 */ /* 0x000fe20000410000 */
[----:B------:R-:W-:Y:S01]  /*84b0*/  F2FP.SATFINITE.E4M3.F32.PACK_AB_MERGE_C R80, R172, R170, R155 ;  /* 0x000000aaac50723e */ /* 0x000fe2000480709b */
[----:B------:R-:W-:Y:S01]  /*84c0*/  HADD2.F32 R155, -RZ, R54.H1_H1 ;  /* 0x30000036ff9b7230 */ /* 0x000fe20000004100 */
[----:B------:R-:W-:Y:S01]  /*84d0*/  F2FP.SATFINITE.E4M3.F32.PACK_AB_MERGE_C R86, R162, R181, R86 ;  /* 0x000000b5a256723e */ /* 0x000fe20004807056 */
[----:B------:R-:W-:Y:S02]  /*84e0*/  HADD2.F32 R162, -RZ, R156.H0_H0 ;  /* 0x2000009cffa27230 */ /* 0x000fe40000004100 */
[----:B------:R-:W-:Y:S01]  /*84f0*/  FMUL.FTZ R164, R51, R164 ;  /* 0x000000a433a47220 */ /* 0x000fe20000410000 */
[----:B------:R-:W-:Y:S01]  /*8500*/  HADD2.F32 R54, -RZ, R52.H1_H1 ;  /* 0x30000034ff367230 */ /* 0x000fe20000004100 */
[----:B------:R-:W-:Y:S01]  /*8510*/  F2FP.F16.E4M3.UNPACK_B R85, R85.H1 ;  /* 0x00000055ff55723e */ /* 0x000fe200030006ff */
[----:B------:R-:W-:-:S02]  /*8520*/  HADD2.F32 R156, -RZ, R156.H1_H1 ;  /* 0x3000009cff9c7230 */ /* 0x000fc40000004100 */
[-C--:B------:R-:W-:Y:S01]  /*8530*/  FFMA.FTZ R51, R51, R162.reuse, -R166 ;  /* 0x000000a233337223 */ /* 0x080fe200000108a6 */
[----:B------:R-:W-:Y:S01]  /*8540*/  FFMA.FTZ R52, R55, R162, R164 ;  /* 0x000000a237347223 */ /* 0x000fe200000100a4 */
[CC--:B------:R-:W-:Y:S01]  /*8550*/  FMUL.FTZ R55, R155.reuse, R161.reuse ;  /* 0x000000a19b377220 */ /* 0x0c0fe20000410000 */
[C---:B------:R-:W-:Y:S01]  /*8560*/  FMUL.FTZ R162, R54.reuse, R161 ;  /* 0x000000a136a27220 */ /* 0x040fe20000410000 */
[----:B------:R-:W-:Y:S02]  /*8570*/  F2FP.F16.E4M3.UNPACK_B R161, R53.H1 ;  /* 0x00000035ffa1723e */ /* 0x000fe400030006ff */
[----:B------:R-:W-:Y:S01]  /*8580*/  F2FP.F16.E4M3.UNPACK_B R81, R81.H1 ;  /* 0x00000051ff51723e */ /* 0x000fe200030006ff */
[----:B------:R-:W-:Y:S01]  /*8590*/  FFMA.FTZ R53, R155, R156, R162 ;  /* 0x0000009c9b357223 */ /* 0x000fe200000100a2 */
[----:B------:R-:W-:Y:S01]  /*85a0*/  F2FP.F16.E4M3.UNPACK_B R50, R50.H1 ;  /* 0x00000032ff32723e */ /* 0x000fe200030006ff */
[----:B------:R-:W-:Y:S01]  /*85b0*/  FFMA.FTZ R54, R54, R156, -R55 ;  /* 0x0000009c36367223 */ /* 0x000fe20000010837 */
[----:B------:R-:W-:-:S02]  /*85c0*/  HADD2.F32 R155, -RZ, R85.H0_H0 ;  /* 0x20000055ff9b7230 */ /* 0x000fc40000004100 */
[----:B------:R-:W-:Y:S02]  /*85d0*/  HADD2.F32 R164, -RZ, R161.H0_H0 ;  /* 0x200000a1ffa47230 */ /* 0x000fe40000004100 */
[----:B------:R-:W-:Y:S02]  /*85e0*/  HADD2.F32 R55, -RZ, R81.H0_H0 ;  /* 0x20000051ff377230 */ /* 0x000fe40000004100 */
[----:B------:R-:W-:Y:S02]  /*85f0*/  HADD2.F32 R156, -RZ, R85.H1_H1 ;  /* 0x30000055ff9c7230 */ /* 0x000fe40000004100 */
[-C--:B------:R-:W-:Y:S01]  /*8600*/  FMUL.FTZ R166, R155, R164.reuse ;  /* 0x000000a49ba67220 */ /* 0x080fe20000410000 */
[----:B------:R-:W-:Y:S02]  /*8610*/  HADD2.F32 R81, -RZ, R81.H1_H1 ;  /* 0x30000051ff517230 */ /* 0x000fe40000004100 */
[----:B------:R-:W-:Y:S01]  /*8620*/  FMUL.FTZ R164, R55, R164 ;  /* 0x000000a437a47220 */ /* 0x000fe20000410000 */
[----:B------:R-:W-:-:S02]  /*8630*/  HADD2.F32 R85, -RZ, R161.H1_H1 ;  /* 0x300000a1ff557230 */ /* 0x000fc40000004100 */
[--C-:B------:R-:W-:Y:S02]  /*8640*/  HADD2.F32 R162, -RZ, R50.reuse.H0_H0 ;  /* 0x20000032ffa27230 */ /* 0x100fe40000004100 */
[----:B------:R-:W-:Y:S02]  /*8650*/  HADD2.F32 R161, -RZ, R50.H1_H1 ;  /* 0x30000032ffa17230 */ /* 0x000fe40000004100 */
[-C--:B------:R-:W-:Y:S01]  /*8660*/  FMUL.FTZ R163, R81, R85.reuse ;  /* 0x0000005551a37220 */ /* 0x080fe20000410000 */
[C---:B------:R-:W-:Y:S01]  /*8670*/  FMUL.FTZ R168, R156.reuse, R85 ;  /* 0x000000559ca87220 */ /* 0x040fe20000410000 */
[-C--:B------:R-:W-:Y:S01]  /*8680*/  FFMA.FTZ R50, R55, R162.reuse, -R166 ;  /* 0x000000a237327223 */ /* 0x080fe200000108a6 */
[----:B------:R-:W-:Y:S01]  /*8690*/  FFMA.FTZ R55, R155, R162, R164 ;  /* 0x000000a29b377223 */ /* 0x000fe200000100a4 */
[----:B------:R-:W-:Y:S01]  /*86a0*/  F2FP.F16.E4M3.UNPACK_B R155, R83 ;  /* 0x00000053ff9b723e */ /* 0x000fe200020006ff */
[----:B------:R-:W-:Y:S01]  /*86b0*/  FFMA.FTZ R156, R156, R161, R163 ;  /* 0x000000a19c9c7223 */ /* 0x000fe200000100a3 */
[----:B------:R-:W-:Y:S01]  /*86c0*/  F2FP.F16.E4M3.UNPACK_B R83, R83.H1 ;  /* 0x00000053ff53723e */ /* 0x000fe200030006ff */
[----:B------:R-:W-:Y:S01]  /*86d0*/  FFMA.FTZ R81, R81, R161, -R168 ;  /* 0x000000a151517223 */ /* 0x000fe200000108a8 */
[----:B------:R-:W-:Y:S01]  /*86e0*/  F2FP.F16.E4M3.UNPACK_B R163, R87.H1 ;  /* 0x00000057ffa3723e */ /* 0x000fe200030006ff */
[----:B------:R-:W-:Y:S01]  /*86f0*/  HADD2.F32 R161, -RZ, R155.H0_H0 ;  /* 0x2000009bffa17230 */ /* 0x000fe20000004100 */
[----:B------:R-:W-:Y:S01]  /*8700*/  F2FP.F16.E4M3.UNPACK_B R164, R49.H1 ;  /* 0x00000031ffa4723e */ /* 0x000fe200030006ff */
[----:B------:R-:W-:Y:S01]  /*8710*/  HADD2.F32 R165, -RZ, R83.H0_H0 ;  /* 0x20000053ffa57230 */ /* 0x000fe20000004100 */
[----:B------:R-:W-:Y:S01]  /*8720*/  F2FP.F16.E4M3.UNPACK_B R85, R87 ;  /* 0x00000057ff55723e */ /* 0x000fe200020006ff */
[----:B------:R-:W-:Y:S01]  /*8730*/  HADD2.F32 R166, -RZ, R163.H0_H0 ;  /* 0x200000a3ffa67230 */ /* 0x000fe20000004100 */
[----:B------:R-:W-:Y:S01]  /*8740*/  F2FP.F16.E4M3.UNPACK_B R87, R49 ;  /* 0x00000031ff57723e */ /* 0x000fe200020006ff */
[----:B------:R-:W-:Y:S01]  /*8750*/  HADD2.F32 R170, -RZ, R164.H0_H0 ;  /* 0x200000a4ffaa7230 */ /* 0x000fe20000004100 */
[-C--:B------:R-:W-:Y:S01]  /*8760*/  F2FP.F16.E4M3.UNPACK_B R49, R48.reuse ;  /* 0x00000030ff31723e */ /* 0x080fe200020006ff */
[----:B------:R-:W-:Y:S01]  /*8770*/  HADD2.F32 R162, -RZ, R85.H0_H0 ;  /* 0x20000055ffa27230 */ /* 0x000fe20000004100 */
[----:B------:R-:W-:Y:S01]  /*8780*/  F2FP.F16.E4M3.UNPACK_B R48, R48.H1 ;  /* 0x00000030ff30723e */ /* 0x000fe200030006ff */
[----:B------:R-:W-:-:S02]  /*8790*/  HADD2.F32 R169, -RZ, R87.H0_H0 ;  /* 0x20000057ffa97230 */ /* 0x000fc40000004100 */
[-C--:B------:R-:W-:Y:S01]  /*87a0*/  FMUL.FTZ R174, R166, R170.reuse ;  /* 0x000000aaa6ae7220 */ /* 0x080fe20000410000 */
[----:B------:R-:W-:Y:S01]  /*87b0*/  FMUL.FTZ R171, R165, R170 ;  /* 0x000000aaa5ab7220 */ /* 0x000fe20000410000 */
        /* <DEDUP_REMOVED lines=11> */
[----:B------:R-:W-:Y:S01]  /*8870*/  FFMA.FTZ R161, R161, R167, -R172 ;  /* 0x000000a7a1a17223 */ /* 0x000fe200000108ac */
[----:B------:R-:W-:Y:S02]  /*8880*/  HADD2.F32 R168, -RZ, R87.H1_H1 ;  /* 0x30000057ffa87230 */ /* 0x000fe40000004100 */
[----:B------:R-:W-:Y:S01]  /*8890*/  FMUL.FTZ R174, R83, R170 ;  /* 0x000000aa53ae7220 */ /* 0x000fe20000410000 */
[----:B------:R-:W-:-:S02]  /*88a0*/  HADD2.F32 R155, -RZ, R155.H1_H1 ;  /* 0x3000009bff9b7230 */ /* 0x000fc40000004100 */
[----:B------:R-:W-:Y:S01]  /*88b0*/  FMUL.FTZ R172, R163, R170 ;  /* 0x000000aaa3ac7220 */ /* 0x000fe20000410000 */
[----:B------:R-:W-:Y:S02]  /*88c0*/  HADD2.F32 R48, -RZ, R48.H1_H1 ;  /* 0x30000030ff307230 */ /* 0x000fe40000004100 */
[-C--:B------:R-:W-:Y:S01]  /*88d0*/  FMUL.FTZ R170, R85, R168.reuse ;  /* 0x000000a855aa7220 */ /* 0x080fe20000410000 */
[----:B------:R-:W-:Y:S02]  /*88e0*/  HADD2.F32 R164, -RZ, R49.H1_H1 ;  /* 0x30000031ffa47230 */ /* 0x000fe40000004100 */
[----:B------:R-:W-:Y:S01]  /*88f0*/  FMUL.FTZ R168, R155, R168 ;  /* 0x000000a89ba87220 */ /* 0x000fe20000410000 */
[----:B------:R-:W-:Y:S01]  /*8900*/  FFMA.FTZ R162, R162, R167, R169 ;  /* 0x000000a7a2a27223 */ /* 0x000fe200000100a9 */
[-C--:B------:R-:W-:Y:S01]  /*8910*/  FFMA.FTZ R163, R163, R48.reuse, R174 ;  /* 0x00000030a3a37223 */ /* 0x080fe200000100ae */
[----:B------:R-:W-:Y:S01]  /*8920*/  FFMA.FTZ R172, R83, R48, -R172 ;  /* 0x0000003053ac7223 */ /* 0x000fe200000108ac */
[-C--:B------:R-:W-:Y:S01]  /*8930*/  FFMA.FTZ R85, R85, R164.reuse, R168 ;  /* 0x000000a455557223 */ /* 0x080fe200000100a8 */
[----:B------:R-:W-:Y:S01]  /*8940*/  FFMA.FTZ R170, R155, R164, -R170 ;  /* 0x000000a49baa7223 */ /* 0x000fe200000108aa */
[----:B------:R-:W-:-:S02]  /*8950*/  F2FP.SATFINITE.E4M3.F32.PACK_AB_MERGE_C R53, R53, R52, R55 ;  /* 0x000000343535723e */ /* 0x000fc40004807037 */
[----:B------:R-:W-:Y:S02]  /*8960*/  F2FP.SATFINITE.E4M3.F32.PACK_AB_MERGE_C R163, R163, R166, RZ ;  /* 0x000000a6a3a3723e */ /* 0x000fe400048070ff */
[----:B------:R-:W-:Y:S02]  /*8970*/  F2FP.SATFINITE.E4M3.F32.PACK_AB_MERGE_C R50, R81, R50, RZ ;  /* 0x000000325132723e */ /* 0x000fe400048070ff */
[----:B------:R-:W-:Y:S02]  /*8980*/  F2FP.SATFINITE.E4M3.F32.PACK_AB_MERGE_C R165, R172, R165, RZ ;  /* 0x000000a5aca5723e */ /* 0x000fe400048070ff */
[----:B------:R-:W-:Y:S01]  /*8990*/  F2FP.SATFINITE.E4M3.F32.PACK_AB_MERGE_C R87, R85, R162, R163 ;  /* 0x000000a25557723e */ /* 0x000fe200048070a3 */
[----:B------:R-:W-:Y:S01]  /*89a0*/  IMAD.MOV.U32 R85, RZ, RZ, R53 ;  /* 0x000000ffff557224 */ /* 0x000fe200078e0035 */
[----:B------:R-:W-:Y:S02]  /*89b0*/  F2FP.SATFINITE.E4M3.F32.PACK_AB_MERGE_C R81, R54, R51, R50 ;  /* 0x000000333651723e */ /* 0x000fe40004807032 */
[----:B------:R-:W-:-:S07]  /*89c0*/  F2FP.SATFINITE.E4M3.F32.PACK_AB_MERGE_C R83, R170, R161, R165 ;  /* 0x000000a1aa53723e */ /* 0x000fce00048070a5 */
.L_x_6354:
[----:B------:R-:W-:Y:S05]  /*89d0*/  BSYNC B2 ;  /* 0x0000000000027941 */ /* 0x000fea0003800000 */
.L_x_6353:
[----:B------:R-:W-:Y:S01]  /*89e0*/  ISETP.GE.AND P3, PT, R160, R145, PT ;  /* 0x00000091a000720c */ /* 0x000fe20003f66270 */
[----:B------:R-:W-:-:S12]  /*89f0*/  ULDC.64 UR4, c[0x0][0x2e8] ;  /* 0x0000ba0000047ab9 */ /* 0x000fd80000000a00 */
[--C-:B------:R-:W-:Y:S02]  /*8a00*/  @!P3 SHF.R.S32.HI R49, RZ, 0x1f, R160.reuse ;  /* 0x0000001fff31b819 */ /* 0x100fe400000114a0 */
[----:B------:R-:W-:-:S04]  /*8a10*/  @!P3 IADD3 R50, P4, P6, R44, R136, R160 ;  /* 0x000000882c32b210 */ /* 0x000fc80007e9e0a0 */
[----:B------:R-:W-:Y:S02]  /*8a20*/  @!P3 IADD3.X R158, R20, R158, R49, P4, P6 ;  /* 0x0000009e149eb210 */ /* 0x000fe400027ec431 */
[----:B------:R-:W-:-:S04]  /*8a30*/  IADD3 R48, P4, R159, UR4, RZ ;  /* 0x000000049f307c10 */ /* 0x000fc8000ff9e0ff */
[----:B------:R-:W-:Y:S02]  /*8a40*/  IADD3.X R49, R157, UR5, RZ, P4, !PT ;  /* 0x000000059d317c10 */ /* 0x000fe4000a7fe4ff */
[----:B------:R-:W-:-:S03]  /*8a50*/  @!P3 IADD3 R50, P4, R50, UR4, RZ ;  /* 0x000000043232bc10 */ /* 0x000fc6000ff9e0ff */
[----:B-1----:R1:W-:Y:S01]  /*8a60*/  STG.E.128 desc[UR60][R48.64], R80 ;  /* 0x0000005030007986 */ /* 0x0023e2000c101d3c */
[----:B------:R-:W-:-:S05]  /*8a70*/  @!P3 IADD3.X R51, R158, UR5, RZ, P4, !PT ;  /* 0x000000059e33bc10 */ /* 0x000fca000a7fe4ff */
[----:B--2---:R1:W-:Y:S04]  /*8a80*/  @!P3 STG.E.128 desc[UR60][R50.64], R84 ;  /* 0x000000543200b986 */ /* 0x0043e8000c101d3c */
.L_x_6352:
[----:B------:R-:W-:Y:S05]  /*8a90*/  BSYNC B1 ;  /* 0x0000000000017941 */ /* 0x000fea0003800000 */
.L_x_6351:
[----:B-1----:R-:W-:Y:S01]  /*8aa0*/  VIADD R49, R228, 0x40 ;  /* 0x00000040e4317836 */ /* 0x002fe20000000000 */
[----:B------:R-:W-:Y:S04]  /*8ab0*/  BSSY B1, `(.L_x_6355) ;  /* 0x000010b000017945 */ /* 0x000fe80003800000 */
[----:B------:R-:W-:-:S13]  /*8ac0*/  ISETP.GE.OR P3, PT, R49, R118, P0 ;  /* 0x000000763100720c */ /* 0x000fda0000766670 */
[----:B------:R-:W-:Y:S05]  /*8ad0*/  @P3 BRA `(.L_x_6356) ;  /* 0x0000001000203947 */ /* 0x000fea0003800000 */
[----:B------:R-:W3:Y:S04]  /*8ae0*/  LDL R48, [R1+0x18] ;  /* 0x0000180001307983 */ /* 0x000ee80000100800 */
[----:B------:R-:W4:Y:S01]  /*8af0*/  LDL R50, [R1+0x70] ;  /* 0x0000700001327983 */ /* 0x000f220000100800 */
[----:B--2---:R-:W-:Y:S01]  /*8b00*/  IMAD.WIDE.U32 R80, R49, R128, R126 ;  /* 0x0000008031507225 */ /* 0x004fe200078e007e */
[C---:B------:R-:W-:Y:S01]  /*8b10*/  IADD3 R52, R228.reuse, 0x40, RZ ;  /* 0x00000040e4347810 */ /* 0x040fe20007ffe0ff */
[----:B------:R-:W-:Y:S02]  /*8b20*/  BSSY B2, `(.L_x_6357) ;  /* 0x00000f8000027945 */ /* 0x000fe40003800000 */
[----:B------:R-:W-:Y:S01]  /*8b30*/  VIADD R51, R228, 0x40 ;  /* 0x00000040e4337836 */ /* 0x000fe20000000000 */
[----:B------:R-:W-:Y:S01]  /*8b40*/  IADD3 R82, P3, P4, R44, R80, R27 ;  /* 0x000000502c527210 */ /* 0x000fe20007c7e01b */
[----:B------:R-:W-:-:S02]  /*8b50*/  IMAD.SHL.U32 R52, R52, 0x80, RZ ;  /* 0x0000008034347824 */ /* 0x000fc400078e00ff */
[----:B------:R-:W-:-:S03]  /*8b60*/  IMAD.SHL.U32 R51, R51, 0x80, RZ ;  /* 0x0000008033337824 */ /* 0x000fc600078e00ff */
[----:B------:R-:W-:Y:S02]  /*8b70*/  LOP3.LUT R52, R52, 0x380, RZ, 0xc0, !PT ;  /* 0x0000038034347812 */ /* 0x000fe400078ec0ff */
[----:B------:R-:W-:-:S04]  /*8b80*/  LOP3.LUT R51, R51, 0x380, RZ, 0xc0, !PT ;  /* 0x0000038033337812 */ /* 0x000fc800078ec0ff */
[----:B------:R-:W-:Y:S02]  /*8b90*/  SHF.R.U32.HI R51, RZ, 0x3, R51 ;  /* 0x00000003ff337819 */ /* 0x000fe40000011633 */
[----:B---3--:R-:W-:Y:S01]  /*8ba0*/  LOP3.LUT P6, RZ, R48, 0x2, RZ, 0xc0, !PT ;  /* 0x0000000230ff7812 */ /* 0x008fe200078cc0ff */
[----:B------:R-:W-:-:S04]  /*8bb0*/  IMAD R48, R123, R128, RZ ;  /* 0x000000807b307224 */ /* 0x000fc800078e02ff */
[----:B------:R-:W-:Y:S01]  /*8bc0*/  IMAD R83, R49, R129, R48 ;  /* 0x0000008131537224 */ /* 0x000fe200078e0230 */
[----:B------:R-:W-:-:S03]  /*8bd0*/  SEL R48, R115, R146, !P6 ;  /* 0x0000009273307207 */ /* 0x000fc60007000000 */
[----:B------:R-:W-:Y:S01]  /*8be0*/  IMAD.IADD R83, R81, 0x1, R83 ;  /* 0x0000000151537824 */ /* 0x000fe200078e0253 */
[----:B------:R-:W-:-:S04]  /*8bf0*/  SHF.R.S32.HI R49, RZ, 0x1f, R48 ;  /* 0x0000001fff317819 */ /* 0x000fc80000011430 */
[----:B------:R-:W-:Y:S02]  /*8c00*/  LEA.HI R49, R49, R48, RZ, 0x5 ;  /* 0x0000003031317211 */ /* 0x000fe400078f28ff */
[----:B------:R-:W-:Y:S02]  /*8c10*/  IADD3.X R86, R20, R83, R21, P3, P4 ;  /* 0x0000005314567210 */ /* 0x000fe40001fe8415 */
[----:B------:R-:W-:-:S05]  /*8c20*/  LEA.HI.SX32 R49, R49, R28, 0x1b ;  /* 0x0000001c31317211 */ /* 0x000fca00078fdaff */
[----:B------:R-:W-:Y:S02]  /*8c30*/  IMAD.SHL.U32 R85, R49, 0x10, RZ ;  /* 0x0000001031557824 */ /* 0x000fe400078e00ff */
[----:B------:R-:W-:-:S03]  /*8c40*/  IMAD R49, R17, 0x7000, R113 ;  /* 0x0000700011317824 */ /* 0x000fc600078e0271 */
[----:B------:R-:W-:Y:S01]  /*8c50*/  LOP3.LUT R48, R52, 0x70, R85, 0xf8, !PT ;  /* 0x0000007034307812 */ /* 0x000fe200078ef855 */
[----:B------:R-:W-:-:S03]  /*8c60*/  IMAD.IADD R49, R16, 0x1, R49 ;  /* 0x0000000110317824 */ /* 0x000fc600078e0231 */
[----:B------:R-:W-:-:S05]  /*8c70*/  LOP3.LUT R48, R48, R51, RZ, 0x3c, !PT ;  /* 0x0000003330307212 */ /* 0x000fca00078e3cff */
[----:B----4-:R-:W-:-:S04]  /*8c80*/  IMAD.IADD R48, R50, 0x1, R48 ;  /* 0x0000000132307824 */ /* 0x010fc800078e0230 */
[----:B------:R-:W-:-:S04]  /*8c90*/  IMAD R51, R17, 0x7000, R48 ;  /* 0x0000700011337824 */ /* 0x000fc800078e0230 */
[----:B------:R-:W-:Y:S02]  /*8ca0*/  IMAD.IADD R52, R16, 0x1, R51 ;  /* 0x0000000110347824 */ /* 0x000fe400078e0233 */
[----:B------:R-:W1:Y:S04]  /*8cb0*/  LDS.128 R48, [R49+0x20400] ;  /* 0x0204000031307984 */ /* 0x000e680000000c00 */
[----:B------:R-:W2:Y:S01]  /*8cc0*/  LDS.128 R52, [R52+0x20400] ;  /* 0x0204000034347984 */ /* 0x000ea20000000c00 */
[----:B------:R-:W-:Y:S05]  /*8cd0*/  @P2 BRA `(.L_x_6358) ;  /* 0x0000000c00702947 */ /* 0x000fea0003800000 */
[--C-:B------:R-:W-:Y:S01]  /*8ce0*/  SHF.R.U32.HI R163, RZ, 0x8, R57.reuse ;  /* 0x00000008ffa37819 */ /* 0x100fe20000011639 */
[----:B-1----:R-:W-:Y:S01]  /*8cf0*/  IMAD.MOV.U32 R60, RZ, RZ, R48 ;  /* 0x000000ffff3c7224 */ /* 0x002fe200078e0030 */
[----:B------:R-:W-:Y:S01]  /*8d00*/  LOP3.LUT R87, R57, 0xff, RZ, 0xc0, !PT ;  /* 0x000000ff39577812 */ /* 0x000fe200078ec0ff */
[----:B------:R-:W-:Y:S01]  /*8d10*/  IMAD.MOV.U32 R56, RZ, RZ, R50 ;  /* 0x000000ffff387224 */ /* 0x000fe200078e0032 */
[----:B------:R-:W-:Y:S01]  /*8d20*/  SHF.R.U32.HI R162, RZ, 0x18, R57 ;  /* 0x00000018ffa27819 */ /* 0x000fe20000011639 */
[----:B------:R-:W-:Y:S01]  /*8d30*/  IMAD.SHL.U32 R48, R163, 0x100, RZ ;  /* 0x00000100a3307824 */ /* 0x000fe200078e00ff */
[--C-:B------:R-:W-:Y:S02]  /*8d40*/  SHF.R.U32.HI R157, RZ, 0x8, R63.reuse ;  /* 0x00000008ff9d7819 */ /* 0x100fe4000001163f */
[----:B------:R-:W-:Y:S02]  /*8d50*/  LOP3.LUT R155, R63, 0xff, RZ, 0xc0, !PT ;  /* 0x000000ff3f9b7812 */ /* 0x000fe400078ec0ff */
[----:B------:R-:W-:-:S02]  /*8d60*/  SHF.R.U32.HI R156, RZ, 0x18, R63 ;  /* 0x00000018ff9c7819 */ /* 0x000fc4000001163f */
[----:B------:R-:W-:Y:S02]  /*8d70*/  SHF.R.U32.HI R160, RZ, 0x8, R59 ;  /* 0x00000008ffa07819 */ /* 0x000fe4000001163b */
[----:B------:R-:W-:Y:S02]  /*8d80*/  PRMT R87, R162, 0x654, R87 ;  /* 0x00000654a2577816 */ /* 0x000fe40000000057 */
[----:B------:R-:W-:Y:S02]  /*8d90*/  SHF.R.U32.HI R84, RZ, 0x10, R57 ;  /* 0x00000010ff547819 */ /* 0x000fe40000011639 */
[----:B--2---:R-:W-:Y:S01]  /*8da0*/  MOV R58, R54 ;  /* 0x00000036003a7202 */ /* 0x004fe20000000f00 */
[----:B------:R-:W-:Y:S01]  /*8db0*/  IMAD.SHL.U32 R54, R157, 0x100, RZ ;  /* 0x000001009d367824 */ /* 0x000fe200078e00ff */
[----:B------:R-:W-:Y:S02]  /*8dc0*/  LOP3.LUT R136, R59, 0xff, RZ, 0xc0, !PT ;  /* 0x000000ff3b887812 */ /* 0x000fe400078ec0ff */
[----:B------:R-:W-:-:S02]  /*8dd0*/  SHF.R.U32.HI R161, RZ, 0x18, R59 ;  /* 0x00000018ffa17819 */ /* 0x000fc4000001163b */
[--C-:B------:R-:W-:Y:S02]  /*8de0*/  SHF.R.U32.HI R57, RZ, 0x10, R61.reuse ;  /* 0x00000010ff397819 */ /* 0x100fe4000001163d */
[--C-:B------:R-:W-:Y:S02]  /*8df0*/  SHF.R.U32.HI R159, RZ, 0x8, R61.reuse ;  /* 0x00000008ff9f7819 */ /* 0x100fe4000001163d */
[----:B------:R-:W-:Y:S02]  /*8e00*/  LOP3.LUT R137, R61, 0xff, RZ, 0xc0, !PT ;  /* 0x000000ff3d897812 */ /* 0x000fe400078ec0ff */
[----:B------:R-:W-:Y:S01]  /*8e10*/  SHF.R.U32.HI R158, RZ, 0x18, R61 ;  /* 0x00000018ff9e7819 */ /* 0x000fe2000001163d */
[----:B------:R-:W-:Y:S01]  /*8e20*/  IMAD.MOV.U32 R61, RZ, RZ, R52 ;  /* 0x000000ffff3d7224 */ /* 0x000fe200078e0034 */
[----:B------:R-:W-:Y:S01]  /*8e30*/  PRMT R155, R156, 0x654, R155 ;  /* 0x000006549c9b7816 */ /* 0x000fe2000000009b */
[----:B------:R-:W-:Y:S01]  /*8e40*/  IMAD.SHL.U32 R50, R159, 0x100, RZ ;  /* 0x000001009f327824 */ /* 0x000fe200078e00ff */
[----:B------:R-:W-:Y:S01]  /*8e50*/  SHF.R.U32.HI R62, RZ, 0x10, R59 ;  /* 0x00000010ff3e7819 */ /* 0x000fe2000001163b */
[----:B------:R-:W-:Y:S01]  /*8e60*/  IMAD.U32 R52, R84, 0x10000, RZ ;  /* 0x0001000054347824 */ /* 0x000fe200078e00ff */
[----:B------:R-:W-:Y:S01]  /*8e70*/  LOP3.LUT R87, R87, 0xff00, R48, 0xf8, !PT ;  /* 0x0000ff0057577812 */ /* 0x000fe200078ef830 */
[----:B------:R-:W-:Y:S01]  /*8e80*/  IMAD.SHL.U32 R48, R160, 0x100, RZ ;  /* 0x00000100a0307824 */ /* 0x000fe200078e00ff */
[----:B------:R-:W-:-:S02]  /*8e90*/  SHF.R.U32.HI R59, RZ, 0x10, R63 ;  /* 0x00000010ff3b7819 */ /* 0x000fc4000001163f */
[----:B------:R-:W-:Y:S02]  /*8ea0*/  PRMT R63, R161, 0x654, R136 ;  /* 0x00000654a13f7816 */ /* 0x000fe40000000088 */
[----:B------:R-:W-:Y:S01]  /*8eb0*/  PRMT R137, R158, 0x654, R137 ;  /* 0x000006549e897816 */ /* 0x000fe20000000089 */
[----:B------:R-:W-:Y:S01]  /*8ec0*/  IMAD.U32 R59, R59, 0x10000, RZ ;  /* 0x000100003b3b7824 */ /* 0x000fe200078e00ff */
[----:B------:R-:W-:Y:S01]  /*8ed0*/  LOP3.LUT R158, R155, 0xff00, R54, 0xf8, !PT ;  /* 0x0000ff009b9e7812 */ /* 0x000fe200078ef836 */
[----:B------:R-:W-:Y:S01]  /*8ee0*/  IMAD.U32 R54, R57, 0x10000, RZ ;  /* 0x0001000039367824 */ /* 0x000fe200078e00ff */
        /* <DEDUP_REMOVED lines=8> */
[----:B------:R-:W-:-:S02]  /*8f70*/  F2FP.F16.E4M3.UNPACK_B R62, R60.H1 ;  /* 0x0000003cff3e723e */ /* 0x000fc400030006ff */
[----:B------:R-:W-:Y:S02]  /*8f80*/  F2FP.F16.E4M3.UNPACK_B R136, R152.H1 ;  /* 0x00000098ff88723e */ /* 0x000fe400030006ff */
[----:B------:R-:W-:Y:S01]  /*8f90*/  LOP3.LUT R48, R63, 0xff0000, R48, 0xf8, !PT ;  /* 0x00ff00003f307812 */ /* 0x000fe200078ef830 */
[----:B------:R-:W-:Y:S02]  /*8fa0*/  HADD2.F32 R63, -RZ, R62.H0_H0 ;  /* 0x2000003eff3f7230 */ /* 0x000fe40000004100 */
[-C--:B------:R-:W-:Y:S01]  /*8fb0*/  FMUL.FTZ R160, R87, R50.reuse ;  /* 0x0000003257a07220 */ /* 0x080fe20000410000 */
[--C-:B------:R-:W-:Y:S01]  /*8fc0*/  HADD2.F32 R156, -RZ, R136.reuse.H0_H0 ;  /* 0x20000088ff9c7230 */ /* 0x100fe20000004100 */
[----:B------:R-:W-:Y:S01]  /*8fd0*/  LOP3.LUT R54, R137, 0xff0000, R54, 0xf8, !PT ;  /* 0x00ff000089367812 */ /* 0x000fe200078ef836 */
[----:B------:R-:W-:Y:S02]  /*8fe0*/  HADD2.F32 R137, -RZ, R136.H1_H1 ;  /* 0x30000088ff897230 */ /* 0x000fe40000004100 */
[----:B------:R-:W-:Y:S01]  /*8ff0*/  FMUL.FTZ R162, R63, R50 ;  /* 0x000000323fa27220 */ /* 0x000fe20000410000 */
[----:B------:R-:W-:-:S02]  /*9000*/  HADD2.F32 R62, -RZ, R62.H1_H1 ;  /* 0x3000003eff3e7230 */ /* 0x000fc40000004100 */
[----:B------:R-:W-:Y:S01]  /*9010*/  FFMA.FTZ R57, R63, R156, -R160 ;  /* 0x0000009c3f397223 */ /* 0x000fe200000108a0 */
[----:B------:R-:W-:Y:S01]  /*9020*/  HADD2.F32 R63, -RZ, R155.H1_H1 ;  /* 0x3000009bff3f7230 */ /* 0x000fe20000004100 */
[----:B------:R-:W-:Y:S01]  /*9030*/  F2FP.F16.E4M3.UNPACK_B R155, R154 ;  /* 0x0000009aff9b723e */ /* 0x000fe200020006ff */
[----:B------:R-:W-:Y:S01]  /*9040*/  HADD2.F32 R136, -RZ, R84.H1_H1 ;  /* 0x30000054ff887230 */ /* 0x000fe20000004100 */
[----:B------:R-:W-:Y:S02]  /*9050*/  F2FP.F16.E4M3.UNPACK_B R61, R61 ;  /* 0x0000003dff3d723e */ /* 0x000fe400020006ff */
[----:B------:R-:W-:Y:S01]  /*9060*/  F2FP.F16.E4M3.UNPACK_B R84, R60 ;  /* 0x0000003cff54723e */ /* 0x000fe200020006ff */
[----:B------:R-:W-:Y:S01]  /*9070*/  FMUL.FTZ R159, R62, R63 ;  /* 0x0000003f3e9f7220 */ /* 0x000fe20000410000 */
[----:B------:R-:W-:Y:S01]  /*9080*/  LOP3.LUT R50, R158, 0xff0000, R59, 0xf8, !PT ;  /* 0x00ff00009e327812 */ /* 0x000fe200078ef83b */
[----:B------:R-:W-:Y:S01]  /*9090*/  FFMA.FTZ R59, R87, R156, R162 ;  /* 0x0000009c573b7223 */ /* 0x000fe200000100a2 */
[----:B------:R-:W-:Y:S01]  /*90a0*/  F2FP.F16.E4M3.UNPACK_B R152, R152 ;  /* 0x00000098ff98723e */ /* 0x000fe200020006ff */
[----:B------:R-:W-:-:S02]  /*90b0*/  HADD2.F32 R156, -RZ, R155.H0_H0 ;  /* 0x2000009bff9c7230 */ /* 0x000fc40000004100 */
[----:B------:R-:W-:Y:S01]  /*90c0*/  FMUL.FTZ R157, R136, R63 ;  /* 0x0000003f889d7220 */ /* 0x000fe20000410000 */
[----:B------:R-:W-:Y:S02]  /*90d0*/  HADD2.F32 R87, -RZ, R61.H0_H0 ;  /* 0x2000003dff577230 */ /* 0x000fe40000004100 */
[----:B------:R-:W-:Y:S02]  /*90e0*/  HADD2.F32 R63, -RZ, R84.H0_H0 ;  /* 0x20000054ff3f7230 */ /* 0x000fe40000004100 */
[-C--:B------:R-:W-:Y:S01]  /*90f0*/  FFMA.FTZ R60, R62, R137.reuse, -R157 ;  /* 0x000000893e3c7223 */ /* 0x080fe2000001089d */
[----:B------:R-:W-:Y:S01]  /*9100*/  FFMA.FTZ R62, R136, R137, R159 ;  /* 0x00000089883e7223 */ /* 0x000fe2000001009f */
[----:B------:R-:W-:Y:S02]  /*9110*/  HADD2.F32 R154, -RZ, R152.H0_H0 ;  /* 0x20000098ff9a7230 */ /* 0x000fe40000004100 */
        /* <DEDUP_REMOVED lines=9> */
[-C--:B------:R-:W-:Y:S01]  /*91b0*/  FMUL.FTZ R87, R136, R155.reuse ;  /* 0x0000009b88577220 */ /* 0x080fe20000410000 */
[----:B------:R-:W-:Y:S01]  /*91c0*/  F2FP.F16.E4M3.UNPACK_B R152, R58.H1 ;  /* 0x0000003aff98723e */ /* 0x000fe200030006ff */
[C---:B------:R-:W-:Y:S01]  /*91d0*/  FMUL.FTZ R155, R84.reuse, R155 ;  /* 0x0000009b549b7220 */ /* 0x040fe20000410000 */
[----:B------:R-:W-:Y:S01]  /*91e0*/  F2FP.F16.E4M3.UNPACK_B R156, R151.H1 ;  /* 0x00000097ff9c723e */ /* 0x000fe200030006ff */
[----:B------:R-:W-:Y:S01]  /*91f0*/  FFMA.FTZ R84, R84, R137, -R87 ;  /* 0x0000008954547223 */ /* 0x000fe20000010857 */
[----:B------:R-:W-:Y:S01]  /*9200*/  F2FP.F16.E4M3.UNPACK_B R87, R56.H1 ;  /* 0x00000038ff57723e */ /* 0x000fe200030006ff */
[----:B------:R-:W-:-:S02]  /*9210*/  HADD2.F32 R158, -RZ, R157.H0_H0 ;  /* 0x2000009dff9e7230 */ /* 0x000fc40000004100 */
[----:B------:R-:W-:Y:S01]  /*9220*/  FFMA.FTZ R136, R136, R137, R155 ;  /* 0x0000008988887223 */ /* 0x000fe2000001009b */
[--C-:B------:R-:W-:Y:S01]  /*9230*/  HADD2.F32 R154, -RZ, R152.reuse.H0_H0 ;  /* 0x20000098ff9a7230 */ /* 0x100fe20000004100 */
[----:B------:R-:W-:Y:S01]  /*9240*/  F2FP.F16.E4M3.UNPACK_B R153, R153 ;  /* 0x00000099ff99723e */ /* 0x000fe200020006ff */
[----:B------:R-:W-:Y:S01]  /*9250*/  HADD2.F32 R159, -RZ, R157.H1_H1 ;  /* 0x3000009dff9f7230 */ /* 0x000fe20000004100 */
[----:B------:R-:W-:Y:S01]  /*9260*/  F2FP.F16.E4M3.UNPACK_B R56, R56 ;  /* 0x00000038ff38723e */ /* 0x000fe200020006ff */
[----:B------:R-:W-:Y:S02]  /*9270*/  HADD2.F32 R155, -RZ, R152.H1_H1 ;  /* 0x30000098ff9b7230 */ /* 0x000fe40000004100 */
[----:B------:R-:W-:Y:S01]  /*9280*/  FMUL.FTZ R160, R154, R158 ;  /* 0x0000009e9aa07220 */ /* 0x000fe20000410000 */
[----:B------:R-:W-:Y:S01]  /*9290*/  HADD2.F32 R137, -RZ, R87.H0_H0 ;  /* 0x20000057ff897230 */ /* 0x000fe20000004100 */
[----:B------:R-:W-:Y:S01]  /*92a0*/  F2FP.SATFINITE.E4M3.F32.PACK_AB_MERGE_C R57, R60, R57, RZ ;  /* 0x000000393c39723e */ /* 0x000fe200048070ff */
[----:B------:R-:W-:-:S02]  /*92b0*/  HADD2.F32 R157, -RZ, R156.H0_H0 ;  /* 0x2000009cff9d7230 */ /* 0x000fc40000004100 */
[----:B------:R-:W-:Y:S01]  /*92c0*/  FMUL.FTZ R163, R155, R159 ;  /* 0x0000009f9ba37220 */ /* 0x000fe20000410000 */
[----:B------:R-:W-:Y:S02]  /*92d0*/  HADD2.F32 R152, -RZ, R87.H1_H1 ;  /* 0x30000057ff987230 */ /* 0x000fe40000004100 */
[C---:B------:R-:W-:Y:S01]  /*92e0*/  FMUL.FTZ R161, R137.reuse, R158 ;  /* 0x0000009e89a17220 */ /* 0x040fe20000410000 */
[----:B------:R-:W-:Y:S02]  /*92f0*/  HADD2.F32 R156, -RZ, R156.H1_H1 ;  /* 0x3000009cff9c7230 */ /* 0x000fe40000004100 */
[----:B------:R-:W-:Y:S01]  /*9300*/  FFMA.FTZ R87, R137, R157, -R160 ;  /* 0x0000009d89577223 */ /* 0x000fe200000108a0 */
[----:B------:R-:W-:Y:S01]  /*9310*/  FMUL.FTZ R160, R152, R159 ;  /* 0x0000009f98a07220 */ /* 0x000fe20000410000 */
[----:B------:R-:W-:Y:S01]  /*9320*/  FFMA.FTZ R137, R154, R157, R161 ;  /* 0x0000009d9a897223 */ /* 0x000fe200000100a1 */
[----:B------:R-:W-:Y:S01]  /*9330*/  FFMA.FTZ R158, R152, R156, -R163 ;  /* 0x0000009c989e7223 */ /* 0x000fe200000108a3 */
[----:B------:R-:W-:Y:S01]  /*9340*/  F2FP.F16.E4M3.UNPACK_B R152, R58 ;  /* 0x0000003aff98723e */ /* 0x000fe200020006ff */
[----:B------:R-:W-:Y:S01]  /*9350*/  FFMA.FTZ R160, R155, R156, R160 ;  /* 0x0000009c9ba07223 */ /* 0x000fe200000100a0 */
[----:B------:R-:W-:-:S02]  /*9360*/  HADD2.F32 R155, -RZ, R153.H0_H0 ;  /* 0x20000099ff9b7230 */ /* 0x000fc40000004100 */
[----:B------:R-:W-:Y:S01]  /*9370*/  HADD2.F32 R157, -RZ, R153.H1_H1 ;  /* 0x30000099ff9d7230 */ /* 0x000fe20000004100 */
[----:B------:R-:W-:Y:S01]  /*9380*/  F2FP.F16.E4M3.UNPACK_B R153, R151 ;  /* 0x00000097ff99723e */ /* 0x000fe200020006ff */
[----:B------:R-:W-:Y:S01]  /*9390*/  HADD2.F32 R151, -RZ, R152.H0_H0 ;  /* 0x20000098ff977230 */ /* 0x000fe20000004100 */
        /* <DEDUP_REMOVED lines=8> */
[----:B------:R-:W-:Y:S01]  /*9420*/  FFMA.FTZ R159, R58, R154, -R159 ;  /* 0x0000009a3a9f7223 */ /* 0x000fe2000001089f */
[----:B------:R-:W-:Y:S01]  /*9430*/  F2FP.SATFINITE.E4M3.F32.PACK_AB_MERGE_C R58, R62, R59, RZ ;  /* 0x0000003b3e3a723e */ /* 0x000fe200048070ff */
[----:B------:R-:W-:Y:S02]  /*9440*/  HADD2.F32 R153, -RZ, R153.H1_H1 ;  /* 0x30000099ff997230 */ /* 0x000fe40000004100 */
[----:B------:R-:W-:Y:S01]  /*9450*/  FMUL.FTZ R155, R152, R157 ;  /* 0x0000009d989b7220 */ /* 0x000fe20000410000 */
[----:B------:R-:W-:Y:S01]  /*9460*/  F2FP.SATFINITE.E4M3.F32.PACK_AB_MERGE_C R59, R84, R63, R57 ;  /* 0x0000003f543b723e */ /* 0x000fe20004807039 */
[C---:B------:R-:W-:Y:S01]  /*9470*/  FMUL.FTZ R157, R56.reuse, R157 ;  /* 0x0000009d389d7220 */ /* 0x040fe20000410000 */
[----:B------:R-:W-:Y:S01]  /*9480*/  F2FP.F16.E4M3.UNPACK_B R62, R53 ;  /* 0x00000035ff3e723e */ /* 0x000fe200020006ff */
[----:B------:R-:W-:Y:S01]  /*9490*/  FFMA.FTZ R56, R56, R153, -R155 ;  /* 0x0000009938387223 */ /* 0x000fe2000001089b */
[----:B------:R-:W-:Y:S01]  /*94a0*/  F2FP.F16.E4M3.UNPACK_B R63, R54 ;  /* 0x00000036ff3f723e */ /* 0x000fe200020006ff */
[----:B------:R-:W-:Y:S01]  /*94b0*/  FFMA.FTZ R156, R151, R154, R156 ;  /* 0x0000009a979c7223 */ /* 0x000fe2000001009c */
[----:B------:R-:W-:Y:S01]  /*94c0*/  F2FP.SATFINITE.E4M3.F32.PACK_AB_MERGE_C R58, R136, R61, R58 ;  /* 0x0000003d883a723e */ /* 0x000fe2000480703a */
[----:B------:R-:W-:Y:S01]  /*94d0*/  FFMA.FTZ R157, R152, R153, R157 ;  /* 0x00000099989d7223 */ /* 0x000fe2000001009d */
[----:B------:R-:W-:Y:S01]  /*94e0*/  F2FP.F16.E4M3.UNPACK_B R61, R49 ;  /* 0x00000031ff3d723e */ /* 0x000fe200020006ff */
[----:B------:R-:W-:Y:S01]  /*94f0*/  HADD2.F32 R84, -RZ, R62.H0_H0 ;  /* 0x2000003eff547230 */ /* 0x000fe20000004100 */
[----:B------:R-:W-:Y:S01]  /*9500*/  F2FP.F16.E4M3.UNPACK_B R136, R52 ;  /* 0x00000034ff88723e */ /* 0x000fe200020006ff */
[----:B------:R-:W-:Y:S01]  /*9510*/  HADD2.F32 R151, -RZ, R63.H0_H0 ;  /* 0x2000003fff977230 */ /* 0x000fe20000004100 */
        /* <DEDUP_REMOVED lines=13> */
[----:B------:R-:W-:Y:S01]  /*95f0*/  F2FP.F16.E4M3.UNPACK_B R84, R53.H1 ;  /* 0x00000035ff54723e */ /* 0x000fe200030006ff */
[C---:B------:R-:W-:Y:S01]  /*9600*/  FMUL.FTZ R152, R63.reuse, R152 ;  /* 0x000000983f987220 */ /* 0x040fe20000410000 */
[----:B------:R-:W-:Y:S02]  /*9610*/  F2FP.F16.E4M3.UNPACK_B R137, R54.H1 ;  /* 0x00000036ff89723e */ /* 0x000fe400030006ff */
[----:B------:R-:W-:Y:S01]  /*9620*/  F2FP.F16.E4M3.UNPACK_B R62, R49.H1 ;  /* 0x00000031ff3e723e */ /* 0x000fe200030006ff */
[-C--:B------:R-:W-:Y:S01]  /*9630*/  FFMA.FTZ R49, R63, R136.reuse, -R154 ;  /* 0x000000883f317223 */ /* 0x080fe2000001089a */
[----:B------:R-:W-:Y:S01]  /*9640*/  FFMA.FTZ R54, R87, R136, R152 ;  /* 0x0000008857367223 */ /* 0x000fe20000010098 */
[----:B------:R-:W-:Y:S01]  /*9650*/  F2FP.F16.E4M3.UNPACK_B R52, R52.H1 ;  /* 0x00000034ff34723e */ /* 0x000fe200030006ff */
[----:B------:R-:W-:Y:S01]  /*9660*/  HADD2.F32 R63, -RZ, R84.H0_H0 ;  /* 0x20000054ff3f7230 */ /* 0x000fe20000004100 */
[-C--:B------:R-:W-:Y:S01]  /*9670*/  F2FP.F16.E4M3.UNPACK_B R157, R50.reuse.H1 ;  /* 0x00000032ff9d723e */ /* 0x080fe200030006ff */
[----:B------:R-:W-:Y:S01]  /*9680*/  HADD2.F32 R136, -RZ, R137.H0_H0 ;  /* 0x20000089ff887230 */ /* 0x000fe20000004100 */
[----:B------:R-:W-:Y:S01]  /*9690*/  F2FP.F16.E4M3.UNPACK_B R156, R50 ;  /* 0x00000032ff9c723e */ /* 0x000fe200020006ff */
        /* <DEDUP_REMOVED lines=9> */
[-C--:B------:R-:W-:Y:S01]  /*9730*/  FFMA.FTZ R52, R53, R84.reuse, -R152 ;  /* 0x0000005435347223 */ /* 0x080fe20000010898 */
[-C--:B------:R-:W-:Y:S01]  /*9740*/  FMUL.FTZ R153, R87, R151.reuse ;  /* 0x0000009757997220 */ /* 0x080fe20000410000 */
[----:B------:R-:W-:Y:S01]  /*9750*/  FFMA.FTZ R53, R63, R84, R136 ;  /* 0x000000543f357223 */ /* 0x000fe20000010088 */
[C---:B------:R-:W-:Y:S01]  /*9760*/  FMUL.FTZ R152, R62.reuse, R151 ;  /* 0x000000973e987220 */ /* 0x040fe20000410000 */
[----:B------:R-:W-:Y:S01]  /*9770*/  F2FP.F16.E4M3.UNPACK_B R84, R51 ;  /* 0x00000033ff54723e */ /* 0x000fe200020006ff */
[----:B------:R-:W-:Y:S01]  /*9780*/  FFMA.FTZ R63, R62, R137, -R153 ;  /* 0x000000893e3f7223 */ /* 0x000fe20000010899 */
[----:B------:R-:W-:Y:S01]  /*9790*/  F2FP.F16.E4M3.UNPACK_B R51, R51.H1 ;  /* 0x00000033ff33723e */ /* 0x000fe200030006ff */
[----:B------:R-:W-:Y:S01]  /*97a0*/  FFMA.FTZ R62, R87, R137, R152 ;  /* 0x00000089573e7223 */ /* 0x000fe20000010098 */
[-C--:B------:R-:W-:Y:S01]  /*97b0*/  F2FP.F16.E4M3.UNPACK_B R136, R55.reuse ;  /* 0x00000037ff88723e */ /* 0x080fe200020006ff */
[----:B------:R-:W-:Y:S01]  /*97c0*/  HADD2.F32 R158, -RZ, R157.H0_H0 ;  /* 0x2000009dff9e7230 */ /* 0x000fe20000004100 */
[----:B------:R-:W-:Y:S01]  /*97d0*/  F2FP.F16.E4M3.UNPACK_B R137, R55.H1 ;  /* 0x00000037ff89723e */ /* 0x000fe200030006ff */
[----:B------:R-:W-:Y:S01]  /*97e0*/  HADD2.F32 R87, -RZ, R51.H0_H0 ;  /* 0x20000033ff577230 */ /* 0x000fe20000004100 */
[----:B------:R-:W-:Y:S01]  /*97f0*/  F2FP.F16.E4M3.UNPACK_B R153, R48 ;  /* 0x00000030ff99723e */ /* 0x000fe200020006ff */
[----:B------:R-:W-:Y:S01]  /*9800*/  HADD2.F32 R151, -RZ, R136.H0_H0 ;  /* 0x20000088ff977230 */ /* 0x000fe20000004100 */
[----:B------:R-:W-:Y:S01]  /*9810*/  F2FP.SATFINITE.E4M3.F32.PACK_AB_MERGE_C R52, R63, R52, RZ ;  /* 0x000000343f34723e */ /* 0x000fe200048070ff */
[----:B------:R-:W-:-:S02]  /*9820*/  HADD2.F32 R48, -RZ, R156.H0_H0 ;  /* 0x2000009cff307230 */ /* 0x000fc40000004100 */
[----:B------:R-:W-:Y:S01]  /*9830*/  FMUL.FTZ R159, R87, R158 ;  /* 0x0000009e579f7220 */ /* 0x000fe20000410000 */
[----:B------:R-:W-:Y:S01]  /*9840*/  HADD2.F32 R152, -RZ, R137.H0_H0 ;  /* 0x20000089ff987230 */ /* 0x000fe20000004100 */
[----:B------:R-:W-:Y:S01]  /*9850*/  F2FP.SATFINITE.E4M3.F32.PACK_AB_MERGE_C R53, R62, R53, RZ ;  /* 0x000000353e35723e */ /* 0x000fe200048070ff */
[----:B------:R-:W-:Y:S02]  /*9860*/  HADD2.F32 R155, -RZ, R154.H0_H0 ;  /* 0x2000009aff9b7230 */ /* 0x000fe40000004100 */
[----:B------:R-:W-:Y:S01]  /*9870*/  FMUL.FTZ R160, R151, R48 ;  /* 0x0000003097a07220 */ /* 0x000fe20000410000 */
[----:B------:R-:W-:Y:S02]  /*9880*/  HADD2.F32 R55, -RZ, R84.H0_H0 ;  /* 0x20000054ff377230 */ /* 0x000fe40000004100 */
[C---:B------:R-:W-:Y:S01]  /*9890*/  FMUL.FTZ R164, R152.reuse, R158 ;  /* 0x0000009e98a47220 */ /* 0x040fe20000410000 */
[----:B------:R-:W-:Y:S02]  /*98a0*/  HADD2.F32 R50, -RZ, R153.H0_H0 ;  /* 0x20000099ff327230 */ /* 0x000fe40000004100 */
[----:B------:R-:W-:Y:S01]  /*98b0*/  FFMA.FTZ R159, R152, R155, R159 ;  /* 0x0000009b989f7223 */ /* 0x000fe2000001009f */
[----:B------:R-:W-:-:S02]  /*98c0*/  HADD2.F32 R137, -RZ, R137.H1_H1 ;  /* 0x30000089ff897230 */ /* 0x000fc40000004100 */
[C---:B------:R-:W-:Y:S01]  /*98d0*/  FMUL.FTZ R162, R55.reuse, R48 ;  /* 0x0000003037a27220 */ /* 0x040fe20000410000 */
[----:B------:R-:W-:Y:S02]  /*98e0*/  HADD2.F32 R152, -RZ, R157.H1_H1 ;  /* 0x3000009dff987230 */ /* 0x000fe40000004100 */
[-C--:B------:R-:W-:Y:S01]  /*98f0*/  FFMA.FTZ R48, R55, R50.reuse, -R160 ;  /* 0x0000003237307223 */ /* 0x080fe200000108a0 */
[----:B------:R-:W-:Y:S02]  /*9900*/  HADD2.F32 R51, -RZ, R51.H1_H1 ;  /* 0x30000033ff337230 */ /* 0x000fe40000004100 */
[----:B------:R-:W-:Y:S01]  /*9910*/  FFMA.FTZ R164, R87, R155, -R164 ;  /* 0x0000009b57a47223 */ /* 0x000fe200000108a4 */
[----:B------:R-:W-:Y:S02]  /*9920*/  HADD2.F32 R136, -RZ, R136.H1_H1 ;  /* 0x30000088ff887230 */ /* 0x000fe40000004100 */
[----:B------:R-:W-:Y:S01]  /*9930*/  FFMA.FTZ R50, R151, R50, R162 ;  /* 0x0000003297327223 */ /* 0x000fe200000100a2 */
[----:B------:R-:W-:-:S02]  /*9940*/  HADD2.F32 R55, -RZ, R156.H1_H1 ;  /* 0x3000009cff377230 */ /* 0x000fc40000004100 */
[-C--:B------:R-:W-:Y:S01]  /*9950*/  FMUL.FTZ R156, R137, R152.reuse ;  /* 0x00000098899c7220 */ /* 0x080fe20000410000 */
[----:B------:R-:W-:Y:S02]  /*9960*/  HADD2.F32 R84, -RZ, R84.H1_H1 ;  /* 0x30000054ff547230 */ /* 0x000fe40000004100 */
[----:B------:R-:W-:Y:S01]  /*9970*/  FMUL.FTZ R152, R51, R152 ;  /* 0x0000009833987220 */ /* 0x000fe20000410000 */
[----:B------:R-:W-:Y:S02]  /*9980*/  HADD2.F32 R154, -RZ, R154.H1_H1 ;  /* 0x3000009aff9a7230 */ /* 0x000fe40000004100 */
[-C--:B------:R-:W-:Y:S01]  /*9990*/  FMUL.FTZ R87, R136, R55.reuse ;  /* 0x0000003788577220 */ /* 0x080fe20000410000 */
[----:B------:R-:W-:Y:S02]  /*99a0*/  HADD2.F32 R153, -RZ, R153.H1_H1 ;  /* 0x30000099ff997230 */ /* 0x000fe40000004100 */
[C---:B------:R-:W-:Y:S01]  /*99b0*/  FMUL.FTZ R55, R84.reuse, R55 ;  /* 0x0000003754377220 */ /* 0x040fe20000410000 */
[----:B------:R-:W-:Y:S01]  /*99c0*/  F2FP.SATFINITE.E4M3.F32.PACK_AB_MERGE_C R49, R49, R60, R52 ;  /* 0x0000003c3131723e */ /* 0x000fe20004807034 */
        /* <DEDUP_REMOVED lines=9> */
[----:B------:R-:W-:Y:S02]  /*9a60*/  F2FP.SATFINITE.E4M3.F32.PACK_AB_MERGE_C R51, R87, R48, R51 ;  /* 0x000000305733723e */ /* 0x000fe40004807033 */
[----:B------:R-:W-:Y:S01]  /*9a70*/  F2FP.SATFINITE.E4M3.F32.PACK_AB_MERGE_C R55, R55, R50, R152 ;  /* 0x000000323737723e */ /* 0x000fe20004807098 */
[----:B------:R-:W-:Y:S01]  /*9a80*/  IMAD.MOV.U32 R50, RZ, RZ, R57 ;  /* 0x000000ffff327224 */ /* 0x000fe200078e0039 */
[----:B------:R-:W-:-:S07]  /*9a90*/  MOV R48, R59 ;  /* 0x0000003b00307202 */ /* 0x000fce0000000f00 */
.L_x_6358:
[----:B------:R-:W-:Y:S05]  /*9aa0*/  BSYNC B2 ;  /* 0x0000000000027941 */ /* 0x000fea0003800000 */
.L_x_6357:
        /* <DEDUP_REMOVED lines=11> */
.L_x_6356:
[----:B------:R-:W-:Y:S05]  /*9b60*/  BSYNC B1 ;  /* 0x0000000000017941 */ /* 0x000fea0003800000 */
.L_x_6355:
[----:B-1----:R-:W-:Y:S01]  /*9b70*/  VIADD R49, R228, 0x80 ;  /* 0x00000080e4317836 */ /* 0x002fe20000000000 */
[----:B------:R-:W-:Y:S04]  /*9b80*/  BSSY B1, `(.L_x_6359) ;  /* 0x0000106000017945 */ /* 0x000fe80003800000 */
[----:B------:R-:W-:-:S13]  /*9b90*/  ISETP.GE.OR P3, PT, R49, R118, P0 ;  /* 0x000000763100720c */ /* 0x000fda0000766670 */
[----:B------:R-:W-:Y:S05]  /*9ba0*/  @P3 BRA `(.L_x_6360) ;  /* 0x00000010000c3947 */ /* 0x000fea0003800000 */
[----:B------:R-:W3:Y:S04]  /*9bb0*/  LDL R48, [R1+0x18] ;  /* 0x0000180001307983 */ /* 0x000ee80000100800 */
[----:B------:R-:W4:Y:S01]  /*9bc0*/  LDL R50, [R1+0x78] ;  /* 0x0000780001327983 */ /* 0x000f220000100800 */
[----:B--2---:R-:W-:Y:S01]  /*9bd0*/  IMAD.WIDE.U32 R56, R49, R128, R126 ;  /* 0x0000008031387225 */ /* 0x004fe200078e007e */
[----:B------:R-:W-:Y:S03]  /*9be0*/  BSSY B2, `(.L_x_6361) ;  /* 0x00000f4000027945 */ /* 0x000fe60003800000 */
[----:B------:R-:W-:Y:S01]  /*9bf0*/  VIADD R51, R228, 0x80 ;  /* 0x00000080e4337836 */ /* 0x000fe20000000000 */
[----:B------:R-:W-:-:S03]  /*9c00*/  IADD3 R58, P3, P4, R44, R56, R27 ;  /* 0x000000382c3a7210 */ /* 0x000fc60007c7e01b */
[----:B------:R-:W-:-:S05]  /*9c10*/  IMAD.SHL.U32 R51, R51, 0x80, RZ ;  /* 0x0000008033337824 */ /* 0x000fca00078e00ff */
[----:B------:R-:W-:Y:S02]  /*9c20*/  LOP3.LUT R51, R51, 0x380, RZ, 0xc0, !PT ;  /* 0x0000038033337812 */ /* 0x000fe400078ec0ff */
        /* <DEDUP_REMOVED lines=9> */
[----:B------:R-:W-:-:S05]  /*9cc0*/  IMAD.SHL.U32 R61, R49, 0x10, RZ ;  /* 0x00000010313d7824 */ /* 0x000fca00078e00ff */
[----:B------:R-:W-:-:S04]  /*9cd0*/  LOP3.LUT R49, R51, 0x70, R61, 0xf8, !PT ;  /* 0x0000007033317812 */ /* 0x000fc800078ef83d */
[----:B------:R-:W-:-:S04]  /*9ce0*/  LOP3.LUT R49, R49, R140, RZ, 0x3c, !PT ;  /* 0x0000008c31317212 */ /* 0x000fc800078e3cff */
[----:B----4-:R-:W-:Y:S01]  /*9cf0*/  IADD3 R48, R50, R49, RZ ;  /* 0x0000003132307210 */ /* 0x010fe20007ffe0ff */
        /* <DEDUP_REMOVED lines=9> */
[--C-:B------:R-:W-:Y:S01]  /*9d90*/  SHF.R.U32.HI R152, RZ, 0x18, R65.reuse ;  /* 0x00000018ff987819 */ /* 0x100fe20000011641 */
[----:B------:R-:W-:Y:S01]  /*9da0*/  IMAD.MOV.U32 R62, RZ, RZ, R50 ;  /* 0x000000ffff3e7224 */ /* 0x000fe200078e0032 */
[----:B------:R-:W-:Y:S01]  /*9db0*/  LOP3.LUT R63, R65, 0xff, RZ, 0xc0, !PT ;  /* 0x000000ff413f7812 */ /* 0x000fe200078ec0ff */
[----:B--2---:R-:W-:Y:S01]  /*9dc0*/  IMAD.MOV.U32 R66, RZ, RZ, R52 ;  /* 0x000000ffff427224 */ /* 0x004fe200078e0034 */
[----:B------:R-:W-:Y:S01]  /*9dd0*/  SHF.R.U32.HI R136, RZ, 0x10, R65 ;  /* 0x00000010ff887819 */ /* 0x000fe20000011641 */
[----:B------:R-:W-:Y:S01]  /*9de0*/  IMAD.MOV.U32 R65, RZ, RZ, R48 ;  /* 0x000000ffff417224 */ /* 0x000fe200078e0030 */
[--C-:B------:R-:W-:Y:S01]  /*9df0*/  SHF.R.U32.HI R87, RZ, 0x18, R67.reuse ;  /* 0x00000018ff577819 */ /* 0x100fe20000011643 */
[----:B------:R-:W-:Y:S01]  /*9e00*/  IMAD.SHL.U32 R48, R137, 0x100, RZ ;  /* 0x0000010089307824 */ /* 0x000fe200078e00ff */
[----:B------:R-:W-:Y:S01]  /*9e10*/  LOP3.LUT R64, R67, 0xff, RZ, 0xc0, !PT ;  /* 0x000000ff43407812 */ /* 0x000fe200078ec0ff */
[----:B------:R-:W-:Y:S01]  /*9e20*/  IMAD.U32 R49, R136, 0x10000, RZ ;  /* 0x0001000088317824 */ /* 0x000fe200078e00ff */
[----:B------:R-:W-:-:S02]  /*9e30*/  SHF.R.U32.HI R86, RZ, 0x8, R67 ;  /* 0x00000008ff567819 */ /* 0x000fc40000011643 */
[----:B------:R-:W-:Y:S02]  /*9e40*/  SHF.R.U32.HI R85, RZ, 0x10, R67 ;  /* 0x00000010ff557819 */ /* 0x000fe40000011643 */
[--C-:B------:R-:W-:Y:S02]  /*9e50*/  SHF.R.U32.HI R84, RZ, 0x18, R69.reuse ;  /* 0x00000018ff547819 */ /* 0x100fe40000011645 */
[----:B------:R-:W-:Y:S02]  /*9e60*/  LOP3.LUT R67, R69, 0xff, RZ, 0xc0, !PT ;  /* 0x000000ff45437812 */ /* 0x000fe400078ec0ff */
[--C-:B------:R-:W-:Y:S02]  /*9e70*/  SHF.R.U32.HI R82, RZ, 0x8, R69.reuse ;  /* 0x00000008ff527819 */ /* 0x100fe40000011645 */
[----:B------:R-:W-:Y:S02]  /*9e80*/  SHF.R.U32.HI R70, RZ, 0x10, R69 ;  /* 0x00000010ff467819 */ /* 0x000fe40000011645 */
[----:B------:R-:W-:-:S02]  /*9e90*/  SHF.R.U32.HI R69, RZ, 0x8, R71 ;  /* 0x00000008ff457819 */ /* 0x000fc40000011647 */
[----:B------:R-:W-:Y:S02]  /*9ea0*/  PRMT R63, R152, 0x654, R63 ;  /* 0x00000654983f7816 */ /* 0x000fe4000000003f */
[----:B------:R-:W-:Y:S01]  /*9eb0*/  SHF.R.U32.HI R81, RZ, 0x18, R71 ;  /* 0x00000018ff517819 */ /* 0x000fe20000011647 */
[----:B------:R-:W-:Y:S01]  /*9ec0*/  IMAD.SHL.U32 R69, R69, 0x100, RZ ;  /* 0x0000010045457824 */ /* 0x000fe200078e00ff */
[----:B------:R-:W-:Y:S02]  /*9ed0*/  LOP3.LUT R68, R71, 0xff, RZ, 0xc0, !PT ;  /* 0x000000ff47447812 */ /* 0x000fe400078ec0ff */
[----:B------:R-:W-:Y:S02]  /*9ee0*/  PRMT R67, R84, 0x654, R67 ;  /* 0x0000065454437816 */ /* 0x000fe40000000043 */
[----:B------:R-:W-:Y:S02]  /*9ef0*/  SHF.L.U32 R50, R82, 0x8, RZ ;  /* 0x0000000852327819 */ /* 0x000fe400000006ff */
[----:B------:R-:W-:Y:S01]  /*9f00*/  LOP3.LUT R48, R63, 0xff00, R48, 0xf8, !PT ;  /* 0x0000ff003f307812 */ /* 0x000fe200078ef830 */
[----:B------:R-:W-:Y:S01]  /*9f10*/  IMAD.SHL.U32 R63, R86, 0x100, RZ ;  /* 0x00000100563f7824 */ /* 0x000fe200078e00ff */
[----:B------:R-:W-:Y:S01]  /*9f20*/  PRMT R68, R81, 0x654, R68 ;  /* 0x0000065451447816 */ /* 0x000fe20000000044 */
[----:B------:R-:W-:Y:S01]  /*9f30*/  IMAD.U32 R81, R70, 0x10000, RZ ;  /* 0x0001000046517824 */ /* 0x000fe200078e00ff */
[----:B------:R-:W-:-:S02]  /*9f40*/  PRMT R64, R87, 0x654, R64 ;  /* 0x0000065457407816 */ /* 0x000fc40000000040 */
[----:B------:R-:W-:Y:S02]  /*9f50*/  LOP3.LUT R52, R67, 0xff00, R50, 0xf8, !PT ;  /* 0x0000ff0043347812 */ /* 0x000fe400078ef832 */
[----:B------:R-:W-:Y:S01]  /*9f60*/  LOP3.LUT R50, R48, 0xff0000, R49, 0xf8, !PT ;  /* 0x00ff000030327812 */ /* 0x000fe200078ef831 */
[----:B------:R-:W-:Y:S01]  /*9f70*/  IMAD.U32 R48, R85, 0x10000, RZ ;  /* 0x0001000055307824 */ /* 0x000fe200078e00ff */
[----:B------:R-:W-:Y:S02]  /*9f80*/  SHF.R.U32.HI R83, RZ, 0x10, R71 ;  /* 0x00000010ff537819 */ /* 0x000fe40000011647 */
[----:B------:R-:W-:Y:S02]  /*9f90*/  LOP3.LUT R82, R68, 0xff00, R69, 0xf8, !PT ;  /* 0x0000ff0044527812 */ /* 0x000fe400078ef845 */
[----:B------:R-:W-:Y:S01]  /*9fa0*/  LOP3.LUT R63, R64, 0xff00, R63, 0xf8, !PT ;  /* 0x0000ff00403f7812 */ /* 0x000fe200078ef83f */
[----:B------:R-:W-:Y:S01]  /*9fb0*/  IMAD.U32 R83, R83, 0x10000, RZ ;  /* 0x0001000053537824 */ /* 0x000fe200078e00ff */
[----:B------:R-:W-:-:S02]  /*9fc0*/  F2FP.F16.E4M3.UNPACK_B R71, R150.H1 ;  /* 0x00000096ff47723e */ /* 0x000fc400030006ff */
[----:B------:R-:W-:Y:S02]  /*9fd0*/  F2FP.F16.E4M3.UNPACK_B R69, R66.H1 ;  /* 0x00000042ff45723e */ /* 0x000fe400030006ff */
[----:B------:R-:W-:Y:S01]  /*9fe0*/  F2FP.F16.E4M3.UNPACK_B R67, R65.H1 ;  /* 0x00000041ff43723e */ /* 0x000fe200030006ff */
[----:B------:R-:W-:Y:S01]  /*9ff0*/  HADD2.F32 R49, -RZ, R71.H0_H0 ;  /* 0x20000047ff317230 */ /* 0x000fe20000004100 */
[----:B------:R-:W-:Y:S01]  /*a000*/  LOP3.LUT R48, R63, 0xff0000, R48, 0xf8, !PT ;  /* 0x00ff00003f307812 */ /* 0x000fe200078ef830 */
[----:B------:R-:W-:Y:S01]  /*a010*/  HADD2.F32 R64, -RZ, R69.H0_H0 ;  /* 0x20000045ff407230 */ /* 0x000fe20000004100 */
[----:B------:R-:W-:Y:S01]  /*a020*/  F2FP.F16.E4M3.UNPACK_B R68, R148.H1 ;  /* 0x00000094ff44723e */ /* 0x000fe200030006ff */
[----:B------:R-:W-:Y:S01]  /*a030*/  HADD2.F32 R63, -RZ, R67.H0_H0 ;  /* 0x20000043ff3f7230 */ /* 0x000fe20000004100 */
[----:B------:R-:W-:Y:S01]  /*a040*/  LOP3.LUT R52, R52, 0xff0000, R81, 0xf8, !PT ;  /* 0x00ff000034347812 */ /* 0x000fe200078ef851 */
[----:B------:R-:W-:Y:S02]  /*a050*/  HADD2.F32 R71, -RZ, R71.H1_H1 ;  /* 0x30000047ff477230 */ /* 0x000fe40000004100 */
[----:B------:R-:W-:Y:S01]  /*a060*/  FMUL.FTZ R84, R64, R49 ;  /* 0x0000003140547220 */ /* 0x000fe20000410000 */
[----:B------:R-:W-:-:S02]  /*a070*/  HADD2.F32 R70, -RZ, R68.H0_H0 ;  /* 0x20000044ff467230 */ /* 0x000fc40000004100 */
[C---:B------:R-:W-:Y:S01]  /*a080*/  FMUL.FTZ R85, R63.reuse, R49 ;  /* 0x000000313f557220 */ /* 0x040fe20000410000 */
[----:B------:R-:W-:Y:S01]  /*a090*/  LOP3.LUT R49, R82, 0xff0000, R83, 0xf8, !PT ;  /* 0x00ff000052317812 */ /* 0x000fe200078ef853 */
[----:B------:R-:W-:Y:S01]  /*a0a0*/  HADD2.F32 R82, -RZ, R68.H1_H1 ;  /* 0x30000044ff527230 */ /* 0x000fe20000004100 */
[----:B------:R-:W-:Y:S01]  /*a0b0*/  F2FP.F16.E4M3.UNPACK_B R150, R150 ;  /* 0x00000096ff96723e */ /* 0x000fe200020006ff */
[-C--:B------:R-:W-:Y:S01]  /*a0c0*/  FFMA.FTZ R63, R63, R70.reuse, -R84 ;  /* 0x000000463f3f7223 */ /* 0x080fe20000010854 */
[----:B------:R-:W-:Y:S01]  /*a0d0*/  FFMA.FTZ R64, R64, R70, R85 ;  /* 0x0000004640407223 */ /* 0x000fe20000010055 */
        /* <DEDUP_REMOVED lines=8> */
[----:B------:R-:W-:Y:S01]  /*a160*/  HADD2.F32 R71, -RZ, R70.H0_H0 ;  /* 0x20000046ff477230 */ /* 0x000fe20000004100 */
[----:B------:R-:W-:Y:S01]  /*a170*/  F2FP.F16.E4M3.UNPACK_B R85, R149.H1 ;  /* 0x00000095ff55723e */ /* 0x000fe200030006ff */
[----:B------:R-:W-:-:S02]  /*a180*/  HADD2.F32 R67, -RZ, R69.H0_H0 ;  /* 0x20000045ff437230 */ /* 0x000fc40000004100 */
[-C--:B------:R-:W-:Y:S01]  /*a190*/  FFMA.FTZ R66, R68, R82.reuse, -R65 ;  /* 0x0000005244427223 */ /* 0x080fe20000010841 */
[----:B------:R-:W-:Y:S01]  /*a1a0*/  FFMA.FTZ R65, R81, R82, R86 ;  /* 0x0000005251417223 */ /* 0x000fe20000010056 */
[----:B------:R-:W-:Y:S02]  /*a1b0*/  HADD2.F32 R68, -RZ, R148.H0_H0 ;  /* 0x20000094ff447230 */ /* 0x000fe40000004100 */
[-C--:B------:R-:W-:Y:S01]  /*a1c0*/  FMUL.FTZ R82, R71, R84.reuse ;  /* 0x0000005447527220 */ /* 0x080fe20000410000 */
[C---:B------:R-:W-:Y:S01]  /*a1d0*/  FMUL.FTZ R84, R67.reuse, R84 ;  /* 0x0000005443547220 */ /* 0x040fe20000410000 */
[----:B------:R-:W-:Y:S01]  /*a1e0*/  HADD2.F32 R150, -RZ, R150.H1_H1 ;  /* 0x30000096ff967230 */ /* 0x000fe20000004100 */
[----:B------:R-:W-:Y:S01]  /*a1f0*/  F2FP.F16.E4M3.UNPACK_B R149, R149 ;  /* 0x00000095ff95723e */ /* 0x000fe200020006ff */
[----:B------:R-:W-:Y:S02]  /*a200*/  HADD2.F32 R81, -RZ, R70.H1_H1 ;  /* 0x30000046ff517230 */ /* 0x000fe40000004100 */
[----:B------:R-:W-:Y:S01]  /*a210*/  FFMA.FTZ R67, R67, R68, -R82 ;  /* 0x0000004443437223 */ /* 0x000fe20000010852 */
[----:B------:R-:W-:Y:S01]  /*a220*/  HADD2.F32 R69, -RZ, R69.H1_H1 ;  /* 0x30000045ff457230 */ /* 0x000fe20000004100 */
[----:B------:R-:W-:Y:S01]  /*a230*/  F2FP.F16.E4M3.UNPACK_B R82, R54.H1 ;  /* 0x00000036ff52723e */ /* 0x000fe200030006ff */
[----:B------:R-:W-:-:S02]  /*a240*/  HADD2.F32 R148, -RZ, R148.H1_H1 ;  /* 0x30000094ff947230 */ /* 0x000fc40000004100 */
[----:B------:R-:W-:Y:S01]  /*a250*/  FFMA.FTZ R68, R71, R68, R84 ;  /* 0x0000004447447223 */ /* 0x000fe20000010054 */
[-C--:B------:R-:W-:Y:S01]  /*a260*/  FMUL.FTZ R70, R81, R150.reuse ;  /* 0x0000009651467220 */ /* 0x080fe20000410000 */
[C---:B------:R-:W-:Y:S01]  /*a270*/  FMUL.FTZ R150, R69.reuse, R150 ;  /* 0x0000009645967220 */ /* 0x040fe20000410000 */
[----:B------:R-:W-:Y:S01]  /*a280*/  F2FP.F16.E4M3.UNPACK_B R84, R147.H1 ;  /* 0x00000093ff54723e */ /* 0x000fe200030006ff */
[--C-:B------:R-:W-:Y:S01]  /*a290*/  HADD2.F32 R136, -RZ, R85.reuse.H0_H0 ;  /* 0x20000055ff887230 */ /* 0x100fe20000004100 */
[----:B------:R-:W-:Y:S01]  /*a2a0*/  F2FP.F16.E4M3.UNPACK_B R71, R62.H1 ;  /* 0x0000003eff47723e */ /* 0x000fe200030006ff */
[--C-:B------:R-:W-:Y:S02]  /*a2b0*/  HADD2.F32 R83, -RZ, R82.reuse.H0_H0 ;  /* 0x20000052ff537230 */ /* 0x100fe40000004100 */
[-C--:B------:R-:W-:Y:S01]  /*a2c0*/  FFMA.FTZ R70, R69, R148.reuse, -R70 ;  /* 0x0000009445467223 */ /* 0x080fe20000010846 */
[----:B------:R-:W-:Y:S02]  /*a2d0*/  HADD2.F32 R85, -RZ, R85.H1_H1 ;  /* 0x30000055ff557230 */ /* 0x000fe40000004100 */
[----:B------:R-:W-:Y:S01]  /*a2e0*/  FFMA.FTZ R69, R81, R148, R150 ;  /* 0x0000009451457223 */ /* 0x000fe20000010096 */
[----:B------:R-:W-:-:S02]  /*a2f0*/  HADD2.F32 R82, -RZ, R82.H1_H1 ;  /* 0x30000052ff527230 */ /* 0x000fc40000004100 */
[----:B------:R-:W-:Y:S01]  /*a300*/  FMUL.FTZ R148, R83, R136 ;  /* 0x0000008853947220 */ /* 0x000fe20000410000 */
[--C-:B------:R-:W-:Y:S01]  /*a310*/  HADD2.F32 R81, -RZ, R71.reuse.H0_H0 ;  /* 0x20000047ff517230 */ /* 0x100fe20000004100 */
[----:B------:R-:W-:Y:S01]  /*a320*/  F2FP.F16.E4M3.UNPACK_B R62, R62 ;  /* 0x0000003eff3e723e */ /* 0x000fe200020006ff */
[--C-:B------:R-:W-:Y:S02]  /*a330*/  HADD2.F32 R86, -RZ, R84.reuse.H0_H0 ;  /* 0x20000054ff567230 */ /* 0x100fe40000004100 */
[----:B------:R-:W-:Y:S01]  /*a340*/  FMUL.FTZ R150, R82, R85 ;  /* 0x0000005552967220 */ /* 0x000fe20000410000 */
[----:B------:R-:W-:Y:S02]  /*a350*/  HADD2.F32 R71, -RZ, R71.H1_H1 ;  /* 0x30000047ff477230 */ /* 0x000fe40000004100 */
[C---:B------:R-:W-:Y:S01]  /*a360*/  FMUL.FTZ R136, R81.reuse, R136 ;  /* 0x0000008851887220 */ /* 0x040fe20000410000 */
[----:B------:R-:W-:Y:S02]  /*a370*/  HADD2.F32 R84, -RZ, R84.H1_H1 ;  /* 0x30000054ff547230 */ /* 0x000fe40000004100 */
[-C--:B------:R-:W-:Y:S01]  /*a380*/  FFMA.FTZ R148, R81, R86.reuse, -R148 ;  /* 0x0000005651947223 */ /* 0x080fe20000010894 */
[----:B------:R-:W-:Y:S01]  /*a390*/  F2FP.F16.E4M3.UNPACK_B R147, R147 ;  /* 0x00000093ff93723e */ /* 0x000fe200020006ff */
[----:B------:R-:W-:Y:S01]  /*a3a0*/  FMUL.FTZ R85, R71, R85 ;  /* 0x0000005547557220 */ /* 0x000fe20000410000 */
[----:B------:R-:W-:Y:S01]  /*a3b0*/  FFMA.FTZ R136, R83, R86, R136 ;  /* 0x0000005653887223 */ /* 0x000fe20000010088 */
[----:B------:R-:W-:Y:S01]  /*a3c0*/  FFMA.FTZ R87, R71, R84, -R150 ;  /* 0x0000005447577223 */ /* 0x000fe20000010896 */
[----:B------:R-:W-:Y:S01]  /*a3d0*/  F2FP.F16.E4M3.UNPACK_B R71, R54 ;  /* 0x00000036ff47723e */ /* 0x000fe200020006ff */
[----:B------:R-:W-:-:S02]  /*a3e0*/  HADD2.F32 R83, -RZ, R149.H0_H0 ;  /* 0x20000095ff537230 */ /* 0x000fc40000004100 */
[----:B------:R-:W-:Y:S01]  /*a3f0*/  FFMA.FTZ R137, R82, R84, R85 ;  /* 0x0000005452897223 */ /* 0x000fe20000010055 */
[--C-:B------:R-:W-:Y:S01]  /*a400*/  HADD2.F32 R54, -RZ, R62.reuse.H0_H0 ;  /* 0x2000003eff367230 */ /* 0x100fe20000004100 */
[----:B------:R-:W-:Y:S01]  /*a410*/  F2FP.SATFINITE.E4M3.F32.PACK_AB_MERGE_C R63, R66, R63, RZ ;  /* 0x0000003f423f723e */ /* 0x000fe200048070ff */
        /* <DEDUP_REMOVED lines=12> */
[----:B------:R-:W-:Y:S01]  /*a4e0*/  F2FP.SATFINITE.E4M3.F32.PACK_AB_MERGE_C R64, R70, R67, R63 ;  /* 0x000000434640723e */ /* 0x000fe2000480703f */
[-C--:B------:R-:W-:Y:S01]  /*a4f0*/  FFMA.FTZ R85, R54, R82.reuse, -R85 ;  /* 0x0000005236557223 */ /* 0x080fe20000010855 */
[----:B------:R-:W-:Y:S01]  /*a500*/  FFMA.FTZ R54, R81, R82, R84 ;  /* 0x0000005251367223 */ /* 0x000fe20000010054 */
[-C--:B------:R-:W-:Y:S01]  /*a510*/  FFMA.FTZ R62, R62, R147.reuse, -R83 ;  /* 0x000000933e3e7223 */ /* 0x080fe20000010853 */
[----:B------:R-:W-:Y:S01]  /*a520*/  FFMA.FTZ R147, R71, R147, R86 ;  /* 0x0000009347937223 */ /* 0x000fe20000010056 */
[----:B------:R-:W-:Y:S02]  /*a530*/  F2FP.F16.E4M3.UNPACK_B R71, R53 ;  /* 0x00000035ff47723e */ /* 0x000fe400020006ff */
[----:B------:R-:W-:-:S02]  /*a540*/  F2FP.F16.E4M3.UNPACK_B R81, R52 ;  /* 0x00000034ff51723e */ /* 0x000fc400020006ff */
[----:B------:R-:W-:Y:S01]  /*a550*/  F2FP.SATFINITE.E4M3.F32.PACK_AB_MERGE_C R63, R69, R68, R65 ;  /* 0x00000044453f723e */ /* 0x000fe20004807041 */
[----:B------:R-:W-:Y:S01]  /*a560*/  HADD2.F32 R67, -RZ, R71.H0_H0 ;  /* 0x20000047ff437230 */ /* 0x000fe20000004100 */
[-C--:B------:R-:W-:Y:S01]  /*a570*/  F2FP.F16.E4M3.UNPACK_B R69, R50.reuse ;  /* 0x00000032ff45723e */ /* 0x080fe200020006ff */
[----:B------:R-:W-:Y:S01]  /*a580*/  HADD2.F32 R68, -RZ, R81.H0_H0 ;  /* 0x20000051ff447230 */ /* 0x000fe20000004100 */
[----:B------:R-:W-:Y:S01]  /*a590*/  F2FP.F16.E4M3.UNPACK_B R50, R50.H1 ;  /* 0x00000032ff32723e */ /* 0x000fe200030006ff */
        /* <DEDUP_REMOVED lines=13> */
[----:B------:R-:W-:Y:S01]  /*a670*/  FMUL.FTZ R82, R68, R81 ;  /* 0x0000005144527220 */ /* 0x000fe20000410000 */
[----:B------:R-:W-:-:S02]  /*a680*/  F2FP.F16.E4M3.UNPACK_B R81, R52.H1 ;  /* 0x00000034ff51723e */ /* 0x000fc400030006ff */
[----:B------:R-:W-:Y:S01]  /*a690*/  F2FP.F16.E4M3.UNPACK_B R67, R60.H1 ;  /* 0x0000003cff43723e */ /* 0x000fe200030006ff */
[-C--:B------:R-:W-:Y:S01]  /*a6a0*/  FFMA.FTZ R60, R68, R70.reuse, -R83 ;  /* 0x00000046443c7223 */ /* 0x080fe20000010853 */
        /* <DEDUP_REMOVED lines=8> */
[----:B------:R-:W-:-:S02]  /*a730*/  HADD2.F32 R71, -RZ, R50.H0_H0 ;  /* 0x20000032ff477230 */ /* 0x000fc40000004100 */
[----:B------:R-:W-:Y:S01]  /*a740*/  FMUL.FTZ R83, R52, R83 ;  /* 0x0000005334537220 */ /* 0x000fe20000410000 */
[----:B------:R-:W-:Y:S01]  /*a750*/  HADD2.F32 R67, -RZ, R67.H1_H1 ;  /* 0x30000043ff437230 */ /* 0x000fe20000004100 */
[----:B------:R-:W-:Y:S01]  /*a760*/  F2FP.SATFINITE.E4M3.F32.PACK_AB_MERGE_C R62, R62, R85, R87 ;  /* 0x000000553e3e723e */ /* 0x000fe20004807057 */
[----:B------:R-:W-:Y:S02]  /*a770*/  HADD2.F32 R82, -RZ, R50.H1_H1 ;  /* 0x30000032ff527230 */ /* 0x000fe40000004100 */
[-C--:B------:R-:W-:Y:S01]  /*a780*/  FFMA.FTZ R50, R52, R71.reuse, -R81 ;  /* 0x0000004734327223 */ /* 0x080fe20000010851 */
[----:B------:R-:W-:Y:S02]  /*a790*/  HADD2.F32 R69, -RZ, R69.H1_H1 ;  /* 0x30000045ff457230 */ /* 0x000fe40000004100 */
[----:B------:R-:W-:Y:S01]  /*a7a0*/  FFMA.FTZ R52, R68, R71, R83 ;  /* 0x0000004744347223 */ /* 0x000fe20000010053 */
[-C--:B------:R-:W-:Y:S01]  /*a7b0*/  FMUL.FTZ R68, R67, R70.reuse ;  /* 0x0000004643447220 */ /* 0x080fe20000410000 */
[----:B------:R-:W-:Y:S01]  /*a7c0*/  F2FP.F16.E4M3.UNPACK_B R85, R49.H1 ;  /* 0x00000031ff55723e */ /* 0x000fe200030006ff */
[----:B------:R-:W-:-:S02]  /*a7d0*/  FMUL.FTZ R84, R69, R70 ;  /* 0x0000004645547220 */ /* 0x000fc40000410000 */
[-C--:B------:R-:W-:Y:S01]  /*a7e0*/  FFMA.FTZ R147, R69, R82.reuse, R68 ;  /* 0x0000005245937223 */ /* 0x080fe20000010044 */
[----:B------:R-:W-:Y:S01]  /*a7f0*/  F2FP.F16.E4M3.UNPACK_B R69, R55.H1 ;  /* 0x00000037ff45723e */ /* 0x000fe200030006ff */
[----:B------:R-:W-:Y:S02]  /*a800*/  HADD2.F32 R87, -RZ, R85.H0_H0 ;  /* 0x20000055ff577230 */ /* 0x000fe40000004100 */
[----:B------:R-:W-:Y:S01]  /*a810*/  FFMA.FTZ R137, R67, R82, -R84 ;  /* 0x0000005243897223 */ /* 0x000fe20000010854 */
[----:B------:R-:W-:Y:S02]  /*a820*/  F2FP.F16.E4M3.UNPACK_B R67, R51 ;  /* 0x00000033ff43723e */ /* 0x000fe400020006ff */
[----:B------:R-:W-:Y:S02]  /*a830*/  F2FP.F16.E4M3.UNPACK_B R84, R49 ;  /* 0x00000031ff54723e */ /* 0x000fe400020006ff */
[----:B------:R-:W-:Y:S01]  /*a840*/  F2FP.F16.E4M3.UNPACK_B R70, R55 ;  /* 0x00000037ff46723e */ /* 0x000fe200020006ff */
[----:B------:R-:W-:Y:S01]  /*a850*/  HADD2.F32 R55, -RZ, R67.H0_H0 ;  /* 0x20000043ff377230 */ /* 0x000fe20000004100 */
        /* <DEDUP_REMOVED lines=8> */
[-C--:B------:R-:W-:Y:S01]  /*a8e0*/  FMUL.FTZ R136, R71, R86.reuse ;  /* 0x0000005647887220 */ /* 0x080fe20000410000 */
[----:B------:R-:W-:Y:S02]  /*a8f0*/  HADD2.F32 R83, -RZ, R81.H0_H0 ;  /* 0x20000051ff537230 */ /* 0x000fe40000004100 */
[-C--:B------:R-:W-:Y:S01]  /*a900*/  FMUL.FTZ R149, R48, R87.reuse ;  /* 0x0000005730957220 */ /* 0x080fe20000410000 */
[----:B------:R-:W-:Y:S02]  /*a910*/  HADD2.F32 R82, -RZ, R49.H0_H0 ;  /* 0x20000031ff527230 */ /* 0x000fe40000004100 */
[C---:B------:R-:W-:Y:S01]  /*a920*/  FMUL.FTZ R87, R68.reuse, R87 ;  /* 0x0000005744577220 */ /* 0x040fe20000410000 */
[----:B------:R-:W-:Y:S01]  /*a930*/  FMUL.FTZ R86, R55, R86 ;  /* 0x0000005637567220 */ /* 0x000fe20000410000 */
[-C--:B------:R-:W-:Y:S01]  /*a940*/  FFMA.FTZ R149, R68, R83.reuse, -R149 ;  /* 0x0000005344957223 */ /* 0x080fe20000010895 */
[----:B------:R-:W-:Y:S02]  /*a950*/  HADD2.F32 R69, -RZ, R69.H1_H1 ;  /* 0x30000045ff457230 */ /* 0x000fe40000004100 */
[----:B------:R-:W-:Y:S01]  /*a960*/  FFMA.FTZ R87, R48, R83, R87 ;  /* 0x0000005330577223 */ /* 0x000fe20000010057 */
[----:B------:R-:W-:-:S02]  /*a970*/  HADD2.F32 R68, -RZ, R85.H1_H1 ;  /* 0x30000055ff447230 */ /* 0x000fc40000004100 */
[-C--:B------:R-:W-:Y:S01]  /*a980*/  FFMA.FTZ R136, R55, R82.reuse, -R136 ;  /* 0x0000005237887223 */ /* 0x080fe20000010888 */
[----:B------:R-:W-:Y:S02]  /*a990*/  HADD2.F32 R51, -RZ, R51.H1_H1 ;  /* 0x30000033ff337230 */ /* 0x000fe40000004100 */
[----:B------:R-:W-:Y:S01]  /*a9a0*/  FFMA.FTZ R86, R71, R82, R86 ;  /* 0x0000005247567223 */ /* 0x000fe20000010056 */
[----:B------:R-:W-:Y:S02]  /*a9b0*/  HADD2.F32 R67, -RZ, R67.H1_H1 ;  /* 0x30000043ff437230 */ /* 0x000fe40000004100 */
[-C--:B------:R-:W-:Y:S01]  /*a9c0*/  FMUL.FTZ R82, R69, R68.reuse ;  /* 0x0000004445527220 */ /* 0x080fe20000410000 */
[----:B------:R-:W-:Y:S02]  /*a9d0*/  HADD2.F32 R70, -RZ, R70.H1_H1 ;  /* 0x30000046ff467230 */ /* 0x000fe40000004100 */
[----:B------:R-:W-:Y:S01]  /*a9e0*/  FMUL.FTZ R148, R51, R68 ;  /* 0x0000004433947220 */ /* 0x000fe20000410000 */
[----:B------:R-:W-:Y:S01]  /*a9f0*/  HADD2.F32 R84, -RZ, R84.H1_H1 ;  /* 0x30000054ff547230 */ /* 0x000fe20000004100 */
[----:B------:R-:W-:Y:S01]  /*aa00*/  F2FP.SATFINITE.E4M3.F32.PACK_AB_MERGE_C R52, R147, R52, RZ ;  /* 0x000000349334723e */ /* 0x000fe200048070ff */
[----:B------:R-:W-:-:S02]  /*aa10*/  HADD2.F32 R48, -RZ, R81.H1_H1 ;  /* 0x30000051ff307230 */ /* 0x000fc40000004100 */
[----:B------:R-:W-:Y:S02]  /*aa20*/  HADD2.F32 R49, -RZ, R49.H1_H1 ;  /* 0x30000031ff317230 */ /* 0x000fe40000004100 */
[CC--:B------:R-:W-:Y:S01]  /*aa30*/  FMUL.FTZ R68, R70.reuse, R84.reuse ;  /* 0x0000005446447220 */ /* 0x0c0fe20000410000 */
[----:B------:R-:W-:Y:S01]  /*aa40*/  FMUL.FTZ R55, R67, R84 ;  /* 0x0000005443377220 */ /* 0x000fe20000410000 */
        /* <DEDUP_REMOVED lines=13> */
.L_x_6362:
[----:B------:R-:W-:Y:S05]  /*ab20*/  BSYNC B2 ;  /* 0x0000000000027941 */ /* 0x000fea0003800000 */
.L_x_6361:
        /* <DEDUP_REMOVED lines=11> */
.L_x_6360:
[----:B------:R-:W-:Y:S05]  /*abe0*/  BSYNC B1 ;  /* 0x0000000000017941 */ /* 0x000fea0003800000 */
.L_x_6359:
[----:B-1----:R-:W-:Y:S01]  /*abf0*/  IADD3 R49, R228, 0xc0, RZ ;  /* 0x000000c0e4317810 */ /* 0x002fe20007ffe0ff */
[----:B--2---:R-:W-:-:S03]  /*ac00*/  IMAD R48, R120, R128, RZ ;  /* 0x0000008078307224 */ /* 0x004fc600078e02ff */
[C---:B------:R-:W-:Y:S01]  /*ac10*/  ISETP.GE.OR P3, PT, R49.reuse, R118, P0 ;  /* 0x000000763100720c */ /* 0x040fe20000766670 */
[----:B------:R-:W-:-:S04]  /*ac20*/  IMAD.WIDE.U32 R126, R49, R128, R126 ;  /* 0x00000080317e7225 */ /* 0x000fc800078e007e */
[----:B------:R-:W-:-:S08]  /*ac30*/  IMAD R61, R49, R129, R48 ;  /* 0x00000081313d7224 */ /* 0x000fd000078e0230 */
[----:B------:R-:W-:Y:S05]  /*ac40*/  @P3 BRA `(.L_x_6341) ;  /* 0x0000001400b83947 */ /* 0x000fea0003800000 */
[----:B------:R-:W2:Y:S01]  /*ac50*/  LDL R49, [R1+0x18] ;  /* 0x0000180001317983 */ /* 0x000ea20000100800 */
[----:B------:R-:W1:Y:S03]  /*ac60*/  LDC.64 R56, c[0x0][0x2e8] ;  /* 0x0000ba00ff387b82 */ /* 0x000e660000000a00 */
[----:B------:R-:W3:Y:S01]  /*ac70*/  LDL R50, [R1+0x74] ;  /* 0x0000740001327983 */ /* 0x000ee20000100800 */
[----:B------:R-:W-:Y:S01]  /*ac80*/  VIADD R51, R228, 0xc0 ;  /* 0x000000c0e4337836 */ /* 0x000fe20000000000 */
[----:B------:R-:W-:Y:S01]  /*ac90*/  IADD3 R59, P3, P4, R44, R126, R27 ;  /* 0x0000007e2c3b7210 */ /* 0x000fe20007c7e01b */
[----:B------:R-:W-:Y:S01]  /*aca0*/  IMAD.IADD R61, R127, 0x1, R61 ;  /* 0x000000017f3d7824 */ /* 0x000fe200078e023d */
[----:B------:R-:W-:Y:S01]  /*acb0*/  BSSY B1, `(.L_x_6363) ;  /* 0x00000ef000017945 */ /* 0x000fe20003800000 */
[----:B------:R-:W-:-:S03]  /*acc0*/  IMAD.SHL.U32 R51, R51, 0x80, RZ ;  /* 0x0000008033337824 */ /* 0x000fc600078e00ff */
[----:B------:R-:W-:Y:S02]  /*acd0*/  IADD3.X R48, R20, R61, R21, P3, P4 ;  /* 0x0000003d14307210 */ /* 0x000fe40001fe8415 */
[----:B------:R-:W-:Y:S02]  /*ace0*/  LOP3.LUT R51, R51, 0x380, RZ, 0xc0, !PT ;  /* 0x0000038033337812 */ /* 0x000fe400078ec0ff */
[----:B-1----:R-:W-:-:S05]  /*acf0*/  IADD3 R58, P3, R59, R56, RZ ;  /* 0x000000383b3a7210 */ /* 0x002fca0007f7e0ff */
[----:B------:R-:W-:Y:S01]  /*ad00*/  IMAD.X R59, R48, 0x1, R57, P3 ;  /* 0x00000001303b7824 */ /* 0x000fe200018e0639 */
[----:B--2---:R-:W-:-:S04]  /*ad10*/  LOP3.LUT P6, RZ, R49, 0x2, RZ, 0xc0, !PT ;  /* 0x0000000231ff7812 */ /* 0x004fc800078cc0ff */
[----:B------:R-:W-:-:S04]  /*ad20*/  SEL R146, R115, R146, !P6 ;  /* 0x0000009273927207 */ /* 0x000fc80007000000 */
[----:B------:R-:W-:-:S04]  /*ad30*/  SHF.R.S32.HI R49, RZ, 0x1f, R146 ;  /* 0x0000001fff317819 */ /* 0x000fc80000011492 */
[----:B------:R-:W-:-:S04]  /*ad40*/  LEA.HI R49, R49, R146, RZ, 0x5 ;  /* 0x0000009231317211 */ /* 0x000fc800078f28ff */
[----:B------:R-:W-:-:S05]  /*ad50*/  LEA.HI.SX32 R49, R49, R28, 0x1b ;  /* 0x0000001c31317211 */ /* 0x000fca00078fdaff */
[----:B------:R-:W-:Y:S02]  /*ad60*/  IMAD.SHL.U32 R63, R49, 0x10, RZ ;  /* 0x00000010313f7824 */ /* 0x000fe400078e00ff */
[----:B------:R-:W-:-:S03]  /*ad70*/  IMAD R49, R17, 0x7000, R108 ;  /* 0x0000700011317824 */ /* 0x000fc600078e026c */
[----:B------:R-:W-:Y:S01]  /*ad80*/  LOP3.LUT R48, R51, 0x70, R63, 0xf8, !PT ;  /* 0x0000007033307812 */ /* 0x000fe200078ef83f */
[----:B------:R-:W-:-:S03]  /*ad90*/  IMAD.IADD R49, R16, 0x1, R49 ;  /* 0x0000000110317824 */ /* 0x000fc600078e0231 */
[----:B------:R-:W-:-:S05]  /*ada0*/  LOP3.LUT R48, R48, R139, RZ, 0x3c, !PT ;  /* 0x0000008b30307212 */ /* 0x000fca00078e3cff */
[----:B---3--:R-:W-:-:S04]  /*adb0*/  IMAD.IADD R48, R50, 0x1, R48 ;  /* 0x0000000132307824 */ /* 0x008fc800078e0230 */
        /* <DEDUP_REMOVED lines=8> */
[----:B--2---:R-:W-:Y:S01]  /*ae40*/  IMAD.MOV.U32 R68, RZ, RZ, R52 ;  /* 0x000000ffff447224 */ /* 0x004fe200078e0034 */
[--C-:B------:R-:W-:Y:S01]  /*ae50*/  SHF.R.U32.HI R81, RZ, 0x18, R73.reuse ;  /* 0x00000018ff517819 */ /* 0x100fe20000011649 */
[----:B------:R-:W-:Y:S01]  /*ae60*/  IMAD.SHL.U32 R48, R82, 0x100, RZ ;  /* 0x0000010052307824 */ /* 0x000fe200078e00ff */
[----:B------:R-:W-:Y:S01]  /*ae70*/  SHF.R.U32.HI R83, RZ, 0x10, R73 ;  /* 0x00000010ff537819 */ /* 0x000fe20000011649 */
[----:B------:R-:W-:Y:S01]  /*ae80*/  IMAD.MOV.U32 R62, RZ, RZ, R50 ;  /* 0x000000ffff3e7224 */ /* 0x000fe200078e0032 */
[----:B------:R-:W-:Y:S02]  /*ae90*/  MOV R60, R49 ;  /* 0x00000031003c7202 */ /* 0x000fe40000000f00 */
[----:B------:R-:W-:Y:S01]  /*aea0*/  SHF.R.U32.HI R73, RZ, 0x8, R75 ;  /* 0x00000008ff497819 */ /* 0x000fe2000001164b */
[----:B------:R-:W-:Y:S01]  /*aeb0*/  IMAD.U32 R50, R83, 0x10000, RZ ;  /* 0x0001000053327824 */ /* 0x000fe200078e00ff */
[----:B------:R-:W-:-:S02]  /*aec0*/  SHF.R.U32.HI R71, RZ, 0x8, R77 ;  /* 0x00000008ff477819 */ /* 0x000fc4000001164d */
[----:B------:R-:W-:Y:S02]  /*aed0*/  SHF.R.U32.HI R70, RZ, 0x8, R79 ;  /* 0x00000008ff467819 */ /* 0x000fe4000001164f */
[----:B------:R-:W-:Y:S01]  /*aee0*/  PRMT R49, R81, 0x654, R64 ;  /* 0x0000065451317816 */ /* 0x000fe20000000040 */
[----:B------:R-:W-:Y:S01]  /*aef0*/  IMAD.SHL.U32 R52, R71, 0x100, RZ ;  /* 0x0000010047347824 */ /* 0x000fe200078e00ff */
[----:B------:R-:W-:Y:S01]  /*af00*/  LOP3.LUT R65, R75, 0xff, RZ, 0xc0, !PT ;  /* 0x000000ff4b417812 */ /* 0x000fe200078ec0ff */
[----:B------:R-:W-:Y:S01]  /*af10*/  IMAD.SHL.U32 R64, R70, 0x100, RZ ;  /* 0x0000010046407824 */ /* 0x000fe200078e00ff */
[----:B------:R-:W-:Y:S02]  /*af20*/  SHF.R.U32.HI R78, RZ, 0x18, R75 ;  /* 0x00000018ff4e7819 */ /* 0x000fe4000001164b */
[----:B------:R-:W-:Y:S02]  /*af30*/  LOP3.LUT R67, R77, 0xff, RZ, 0xc0, !PT ;  /* 0x000000ff4d437812 */ /* 0x000fe400078ec0ff */
[----:B------:R-:W-:-:S02]  /*af40*/  SHF.R.U32.HI R74, RZ, 0x18, R77 ;  /* 0x00000018ff4a7819 */ /* 0x000fc4000001164d */
[----:B------:R-:W-:Y:S01]  /*af50*/  LOP3.LUT R49, R49, 0xff00, R48, 0xf8, !PT ;  /* 0x0000ff0031317812 */ /* 0x000fe200078ef830 */
[----:B------:R-:W-:Y:S01]  /*af60*/  IMAD.SHL.U32 R48, R73, 0x100, RZ ;  /* 0x0000010049307824 */ /* 0x000fe200078e00ff */
[----:B------:R-:W-:Y:S02]  /*af70*/  LOP3.LUT R69, R79, 0xff0000ff, RZ, 0xc0, !PT ;  /* 0xff0000ff4f457812 */ /* 0x000fe400078ec0ff */
[----:B------:R-:W-:Y:S02]  /*af80*/  PRMT R65, R78, 0x654, R65 ;  /* 0x000006544e417816 */ /* 0x000fe40000000041 */
[----:B------:R-:W-:Y:S02]  /*af90*/  PRMT R67, R74, 0x654, R67 ;  /* 0x000006544a437816 */ /* 0x000fe40000000043 */
[----:B------:R-:W-:Y:S02]  /*afa0*/  SHF.R.U32.HI R80, RZ, 0x10, R75 ;  /* 0x00000010ff507819 */ /* 0x000fe4000001164b */
[----:B------:R-:W-:-:S02]  /*afb0*/  SHF.R.U32.HI R76, RZ, 0x10, R77 ;  /* 0x00000010ff4c7819 */ /* 0x000fc4000001164d */
[----:B------:R-:W-:Y:S02]  /*afc0*/  LOP3.LUT R65, R65, 0xff00, R48, 0xf8, !PT ;  /* 0x0000ff0041417812 */ /* 0x000fe400078ef830 */
[----:B------:R-:W-:Y:S01]  /*afd0*/  LOP3.LUT R75, R67, 0xff00, R52, 0xf8, !PT ;  /* 0x0000ff00434b7812 */ /* 0x000fe200078ef834 */
[----:B------:R-:W-:Y:S01]  /*afe0*/  IMAD.U32 R52, R76, 0x10000, RZ ;  /* 0x000100004c347824 */ /* 0x000fe200078e00ff */
[----:B------:R-:W-:Y:S02]  /*aff0*/  LOP3.LUT R77, R69, 0xff00, R64, 0xf8, !PT ;  /* 0x0000ff00454d7812 */ /* 0x000fe400078ef840 */
[----:B------:R-:W-:Y:S02]  /*b000*/  SHF.L.U32 R48, R80, 0x10, RZ ;  /* 0x0000001050307819 */ /* 0x000fe400000006ff */
[----:B------:R-:W-:Y:S02]  /*b010*/  F2FP.F16.E4M3.UNPACK_B R73, R144.H1 ;  /* 0x00000090ff49723e */ /* 0x000fe400030006ff */
[----:B------:R-:W-:-:S02]  /*b020*/  F2FP.F16.E4M3.UNPACK_B R69, R68.H1 ;  /* 0x00000044ff45723e */ /* 0x000fc400030006ff */
[----:B------:R-:W-:Y:S02]  /*b030*/  F2FP.F16.E4M3.UNPACK_B R67, R66.H1 ;  /* 0x00000042ff43723e */ /* 0x000fe400030006ff */
[----:B------:R-:W-:Y:S02]  /*b040*/  SHF.R.U32.HI R72, RZ, 0x10, R79 ;  /* 0x00000010ff487819 */ /* 0x000fe4000001164f */
[----:B------:R-:W-:Y:S01]  /*b050*/  LOP3.LUT R50, R49, 0xff0000, R50, 0xf8, !PT ;  /* 0x00ff000031327812 */ /* 0x000fe200078ef832 */
[----:B------:R-:W-:Y:S01]  /*b060*/  HADD2.F32 R49, -RZ, R73.H0_H0 ;  /* 0x20000049ff317230 */ /* 0x000fe20000004100 */
[----:B------:R-:W-:Y:S01]  /*b070*/  LOP3.LUT R48, R65, 0xff0000, R48, 0xf8, !PT ;  /* 0x00ff000041307812 */ /* 0x000fe200078ef830 */
[----:B------:R-:W-:Y:S01]  /*b080*/  HADD2.F32 R65, -RZ, R69.H0_H0 ;  /* 0x20000045ff417230 */ /* 0x000fe20000004100 */
[----:B------:R-:W-:Y:S01]  /*b090*/  F2FP.F16.E4M3.UNPACK_B R70, R142.H1 ;  /* 0x0000008eff46723e */ /* 0x000fe200030006ff */
[----:B------:R-:W-:Y:S01]  /*b0a0*/  HADD2.F32 R64, -RZ, R67.H0_H0 ;  /* 0x20000043ff407230 */ /* 0x000fe20000004100 */
[----:B------:R-:W-:Y:S01]  /*b0b0*/  F2FP.F16.E4M3.UNPACK_B R144, R144 ;  /* 0x00000090ff90723e */ /* 0x000fe200020006ff */
[----:B------:R-:W-:-:S02]  /*b0c0*/  IMAD.U32 R72, R72, 0x10000, RZ ;  /* 0x0001000048487824 */ /* 0x000fc400078e00ff */
[-C--:B------:R-:W-:Y:S01]  /*b0d0*/  FMUL.FTZ R79, R65, R49.reuse ;  /* 0x00000031414f7220 */ /* 0x080fe20000410000 */
[--C-:B------:R-:W-:Y:S02]  /*b0e0*/  HADD2.F32 R71, -RZ, R70.reuse.H0_H0 ;  /* 0x20000046ff477230 */ /* 0x100fe40000004100 */
[C---:B------:R-:W-:Y:S01]  /*b0f0*/  FMUL.FTZ R74, R64.reuse, R49 ;  /* 0x00000031404a7220 */ /* 0x040fe20000410000 */
[----:B------:R-:W-:Y:S01]  /*b100*/  HADD2.F32 R67, -RZ, R67.H1_H1 ;  /* 0x30000043ff437230 */ /* 0x000fe20000004100 */
[----:B------:R-:W-:Y:S01]  /*b110*/  LOP3.LUT R49, R77, 0xff0000, R72, 0xf8, !PT ;  /* 0x00ff00004d317812 */ /* 0x000fe200078ef848 */
[----:B------:R-:W-:Y:S02]  /*b120*/  HADD2.F32 R72, -RZ, R70.H1_H1 ;  /* 0x30000046ff487230 */ /* 0x000fe40000004100 */
[-C--:B------:R-:W-:Y:S01]  /*b130*/  FFMA.FTZ R64, R64, R71.reuse, -R79 ;  /* 0x0000004740407223 */ /* 0x080fe2000001084f */
[----:B------:R-:W-:Y:S01]  /*b140*/  FFMA.FTZ R65, R65, R71, R74 ;  /* 0x0000004741417223 */ /* 0x000fe2000001004a */
[----:B------:R-:W-:Y:S01]  /*b150*/  HADD2.F32 R70, -RZ, R73.H1_H1 ;  /* 0x30000049ff467230 */ /* 0x000fe20000004100 */
[----:B------:R-:W-:Y:S01]  /*b160*/  F2FP.F16.E4M3.UNPACK_B R66, R66 ;  /* 0x00000042ff42723e */ /* 0x000fe200020006ff */
[----:B------:R-:W-:Y:S01]  /*b170*/  HADD2.F32 R71, -RZ, R69.H1_H1 ;  /* 0x30000045ff477230 */ /* 0x000fe20000004100 */
[----:B------:R-:W-:Y:S01]  /*b180*/  F2FP.F16.E4M3.UNPACK_B R69, R68 ;  /* 0x00000044ff45723e */ /* 0x000fe200020006ff */
[----:B------:R-:W-:-:S02]  /*b190*/  HADD2.F32 R73, -RZ, R144.H0_H0 ;  /* 0x20000090ff497230 */ /* 0x000fc40000004100 */
[----:B------:R-:W-:Y:S01]  /*b1a0*/  FMUL.FTZ R76, R67, R70 ;  /* 0x00000046434c7220 */ /* 0x000fe20000410000 */
[----:B------:R-:W-:Y:S01]  /*b1b0*/  F2FP.F16.E4M3.UNPACK_B R142, R142 ;  /* 0x0000008eff8e723e */ /* 0x000fe200020006ff */
[----:B------:R-:W-:Y:S01]  /*b1c0*/  FMUL.FTZ R74, R71, R70 ;  /* 0x00000046474a7220 */ /* 0x000fe20000410000 */
[----:B------:R-:W-:Y:S01]  /*b1d0*/  HADD2.F32 R70, -RZ, R69.H0_H0 ;  /* 0x20000045ff467230 */ /* 0x000fe20000004100 */
[----:B------:R-:W-:Y:S01]  /*b1e0*/  LOP3.LUT R52, R75, 0xff0000, R52, 0xf8, !PT ;  /* 0x00ff00004b347812 */ /* 0x000fe200078ef834 */
[----:B------:R-:W-:Y:S02]  /*b1f0*/  HADD2.F32 R68, -RZ, R66.H0_H0 ;  /* 0x20000042ff447230 */ /* 0x000fe40000004100 */
[----:B------:R-:W-:Y:S01]  /*b200*/  FFMA.FTZ R78, R71, R72, R76 ;  /* 0x00000048474e7223 */ /* 0x000fe2000001004c */
[----:B------:R-:W-:Y:S02]  /*b210*/  HADD2.F32 R71, -RZ, R142.H0_H0 ;  /* 0x2000008eff477230 */ /* 0x000fe40000004100 */
[----:B------:R-:W-:Y:S01]  /*b220*/  FMUL.FTZ R75, R70, R73 ;  /* 0x00000049464b7220 */ /* 0x000fe20000410000 */
[----:B------:R-:W-:-:S02]  /*b230*/  HADD2.F32 R144, -RZ, R144.H1_H1 ;  /* 0x30000090ff907230 */ /* 0x000fc40000004100 */
[C---:B------:R-:W-:Y:S01]  /*b240*/  FMUL.FTZ R73, R68.reuse, R73 ;  /* 0x0000004944497220 */ /* 0x040fe20000410000 */
[----:B------:R-:W-:Y:S02]  /*b250*/  HADD2.F32 R69, -RZ, R69.H1_H1 ;  /* 0x30000045ff457230 */ /* 0x000fe40000004100 */
[----:B------:R-:W-:Y:S01]  /*b260*/  FFMA.FTZ R67, R67, R72, -R74 ;  /* 0x0000004843437223 */ /* 0x000fe2000001084a */
[-C--:B------:R-:W-:Y:S01]  /*b270*/  FFMA.FTZ R74, R68, R71.reuse, -R75 ;  /* 0x00000047444a7223 */ /* 0x080fe2000001084b */
[----:B------:R-:W-:Y:S01]  /*b280*/  FFMA.FTZ R76, R70, R71, R73 ;  /* 0x00000047464c7223 */ /* 0x000fe20000010049 */
[----:B------:R-:W-:Y:S02]  /*b290*/  HADD2.F32 R66, -RZ, R66.H1_H1 ;  /* 0x30000042ff427230 */ /* 0x000fe40000004100 */
[-C--:B------:R-:W-:Y:S01]  /*b2a0*/  FMUL.FTZ R71, R69, R144.reuse ;  /* 0x0000009045477220 */ /* 0x080fe20000410000 */
[----:B------:R-:W-:Y:S01]  /*b2b0*/  HADD2.F32 R142, -RZ, R142.H1_H1 ;  /* 0x3000008eff8e7230 */ /* 0x000fe20000004100 */
[----:B------:R-:W-:Y:S01]  /*b2c0*/  F2FP.F16.E4M3.UNPACK_B R68, R143.H1 ;  /* 0x0000008fff44723e */ /* 0x000fe200030006ff */
[----:B------:R-:W-:Y:S01]  /*b2d0*/  FMUL.FTZ R144, R66, R144 ;  /* 0x0000009042907220 */ /* 0x000fe20000410000 */
[----:B------:R-:W-:-:S02]  /*b2e0*/  F2FP.F16.E4M3.UNPACK_B R70, R54.H1 ;  /* 0x00000036ff46723e */ /* 0x000fc400030006ff */
[----:B------:R-:W-:Y:S01]  /*b2f0*/  FFMA.FTZ R77, R66, R142, -R71 ;  /* 0x0000008e424d7223 */ /* 0x000fe20000010847 */
[----:B------:R-:W-:Y:S01]  /*b300*/  F2FP.F16.E4M3.UNPACK_B R66, R62.H1 ;  /* 0x0000003eff42723e */ /* 0x000fe200030006ff */
[--C-:B------:R-:W-:Y:S01]  /*b310*/  HADD2.F32 R73, -RZ, R68.reuse.H0_H0 ;  /* 0x20000044ff497230 */ /* 0x100fe20000004100 */
[----:B------:R-:W-:Y:S01]  /*b320*/  F2FP.F16.E4M3.UNPACK_B R72, R141.H1 ;  /* 0x0000008dff48723e */ /* 0x000fe200030006ff */
[----:B------:R-:W-:Y:S02]  /*b330*/  HADD2.F32 R75, -RZ, R68.H1_H1 ;  /* 0x30000044ff4b7230 */ /* 0x000fe40000004100 */
[----:B------:R-:W-:Y:S01]  /*b340*/  FFMA.FTZ R79, R69, R142, R144 ;  /* 0x0000008e454f7223 */ /* 0x000fe20000010090 */
[----:B------:R-:W-:Y:S01]  /*b350*/  HADD2.F32 R71, -RZ, R70.H0_H0 ;  /* 0x20000046ff477230 */ /* 0x000fe20000004100 */
[----:B------:R-:W-:Y:S01]  /*b360*/  F2FP.F16.E4M3.UNPACK_B R143, R143 ;  /* 0x0000008fff8f723e */ /* 0x000fe200020006ff */
[----:B------:R-:W-:Y:S01]  /*b370*/  HADD2.F32 R68, -RZ, R66.H0_H0 ;  /* 0x20000042ff447230 */ /* 0x000fe20000004100 */
[----:B------:R-:W-:Y:S01]  /*b380*/  F2FP.F16.E4M3.UNPACK_B R62, R62 ;  /* 0x0000003eff3e723e */ /* 0x000fe200020006ff */
[----:B------:R-:W-:-:S02]  /*b390*/  HADD2.F32 R70, -RZ, R70.H1_H1 ;  /* 0x30000046ff467230 */ /* 0x000fc40000004100 */
[CC--:B------:R-:W-:Y:S01]  /*b3a0*/  FMUL.FTZ R81, R71.reuse, R73.reuse ;  /* 0x0000004947517220 */ /* 0x0c0fe20000410000 */
[----:B------:R-:W-:Y:S02]  /*b3b0*/  HADD2.F32 R66, -RZ, R66.H1_H1 ;  /* 0x30000042ff427230 */ /* 0x000fe40000004100 */
[----:B------:R-:W-:Y:S01]  /*b3c0*/  FMUL.FTZ R80, R68, R73 ;  /* 0x0000004944507220 */ /* 0x000fe20000410000 */
[--C-:B------:R-:W-:Y:S02]  /*b3d0*/  HADD2.F32 R73, -RZ, R72.reuse.H1_H1 ;  /* 0x30000048ff497230 */ /* 0x100fe40000004100 */
[-C--:B------:R-:W-:Y:S01]  /*b3e0*/  FMUL.FTZ R83, R70, R75.reuse ;  /* 0x0000004b46537220 */ /* 0x080fe20000410000 */
[----:B------:R-:W-:Y:S02]  /*b3f0*/  HADD2.F32 R69, -RZ, R72.H0_H0 ;  /* 0x20000048ff457230 */ /* 0x000fe40000004100 */
[C---:B------:R-:W-:Y:S01]  /*b400*/  FMUL.FTZ R75, R66.reuse, R75 ;  /* 0x0000004b424b7220 */ /* 0x040fe20000410000 */
[----:B------:R-:W-:Y:S01]  /*b410*/  F2FP.F16.E4M3.UNPACK_B R141, R141 ;  /* 0x0000008dff8d723e */ /* 0x000fe200020006ff */
[----:B------:R-:W-:Y:S01]  /*b420*/  FFMA.FTZ R72, R66, R73, -R83 ;  /* 0x0000004942487223 */ /* 0x000fe20000010853 */
[----:B------:R-:W-:Y:S01]  /*b430*/  F2FP.F16.E4M3.UNPACK_B R66, R54 ;  /* 0x00000036ff42723e */ /* 0x000fe200020006ff */
[-C--:B------:R-:W-:Y:S01]  /*b440*/  FFMA.FTZ R81, R68, R69.reuse, -R81 ;  /* 0x0000004544517223 */ /* 0x080fe20000010851 */
[----:B------:R-:W-:Y:S01]  /*b450*/  FFMA.FTZ R80, R71, R69, R80 ;  /* 0x0000004547507223 */ /* 0x000fe20000010050 */
[----:B------:R-:W-:-:S02]  /*b460*/  HADD2.F32 R71, -RZ, R143.H0_H0 ;  /* 0x2000008fff477230 */ /* 0x000fc40000004100 */
[----:B------:R-:W-:Y:S01]  /*b470*/  FFMA.FTZ R83, R70, R73, R75 ;  /* 0x0000004946537223 */ /* 0x000fe2000001004b */
[----:B------:R-:W-:Y:S01]  /*b480*/  HADD2.F32 R68, -RZ, R66.H0_H0 ;  /* 0x20000042ff447230 */ /* 0x000fe20000004100 */
[----:B------:R-:W-:Y:S01]  /*b490*/  F2FP.SATFINITE.E4M3.F32.PACK_AB_MERGE_C R64, R67, R64, RZ ;  /* 0x000000404340723e */ /* 0x000fe200048070ff */
[----:B------:R-:W-:Y:S01]  /*b4a0*/  HADD2.F32 R54, -RZ, R62.H0_H0 ;  /* 0x2000003eff367230 */ /* 0x000fe20000004100 */
[----:B------:R-:W-:Y:S01]  /*b4b0*/  F2FP.F16.E4M3.UNPACK_B R67, R60 ;  /* 0x0000003cff43723e */ /* 0x000fe200020006ff */
[----:B------:R-:W-:Y:S02]  /*b4c0*/  HADD2.F32 R143, -RZ, R143.H1_H1 ;  /* 0x3000008fff8f7230 */ /* 0x000fe40000004100 */
[-C--:B------:R-:W-:Y:S01]  /*b4d0*/  FMUL.FTZ R73, R68, R71.reuse ;  /* 0x0000004744497220 */ /* 0x080fe20000410000 */
[----:B------:R-:W-:Y:S02]  /*b4e0*/  HADD2.F32 R66, -RZ, R66.H1_H1 ;  /* 0x30000042ff427230 */ /* 0x000fe40000004100 */
[----:B------:R-:W-:Y:S01]  /*b4f0*/  FMUL.FTZ R71, R54, R71 ;  /* 0x0000004736477220 */ /* 0x000fe20000410000 */
[----:B------:R-:W-:Y:S01]  /*b500*/  HADD2.F32 R69, -RZ, R141.H0_H0 ;  /* 0x2000008dff457230 */ /* 0x000fe20000004100 */
[----:B------:R-:W-:Y:S01]  /*b510*/  F2FP.SATFINITE.E4M3.F32.PACK_AB_MERGE_C R64, R77, R74, R64 ;  /* 0x0000004a4d40723e */ /* 0x000fe20004807040 */
[----:B------:R-:W-:-:S02]  /*b520*/  HADD2.F32 R62, -RZ, R62.H1_H1 ;  /* 0x3000003eff3e7230 */ /* 0x000fc40000004100 */
[----:B------:R-:W-:Y:S01]  /*b530*/  FMUL.FTZ R75, R66, R143 ;  /* 0x0000008f424b7220 */ /* 0x000fe20000410000 */
[----:B------:R-:W-:Y:S02]  /*b540*/  HADD2.F32 R141, -RZ, R141.H1_H1 ;  /* 0x3000008dff8d7230 */ /* 0x000fe40000004100 */
[-C--:B------:R-:W-:Y:S01]  /*b550*/  FFMA.FTZ R54, R54, R69.reuse, -R73 ;  /* 0x0000004536367223 */ /* 0x080fe20000010849 */
[----:B------:R-:W-:Y:S01]  /*b560*/  FFMA.FTZ R70, R68, R69, R71 ;  /* 0x0000004544467223 */ /* 0x000fe20000010047 */
[C---:B------:R-:W-:Y:S01]  /*b570*/  FMUL.FTZ R143, R62.reuse, R143 ;  /* 0x0000008f3e8f7220 */ /* 0x040fe20000410000 */
[----:B------:R-:W-:Y:S01]  /*b580*/  F2FP.F16.E4M3.UNPACK_B R68, R53 ;  /* 0x00000035ff44723e */ /* 0x000fe200020006ff */
[-C--:B------:R-:W-:Y:S01]  /*b590*/  FFMA.FTZ R75, R62, R141.reuse, -R75 ;  /* 0x0000008d3e4b7223 */ /* 0x080fe2000001084b */
[----:B------:R-:W-:Y:S01]  /*b5a0*/  F2FP.F16.E4M3.UNPACK_B R73, R52 ;  /* 0x00000034ff49723e */ /* 0x000fe200020006ff */
[----:B------:R-:W-:Y:S01]  /*b5b0*/  FFMA.FTZ R143, R66, R141, R143 ;  /* 0x0000008d428f7223 */ /* 0x000fe2000001008f */
[----:B------:R-:W-:Y:S01]  /*b5c0*/  F2FP.SATFINITE.E4M3.F32.PACK_AB_MERGE_C R62, R72, R81, RZ ;  /* 0x00000051483e723e */ /* 0x000fe200048070ff */
[--C-:B------:R-:W-:Y:S01]  /*b5d0*/  HADD2.F32 R69, -RZ, R68.reuse.H0_H0 ;  /* 0x20000044ff457230 */ /* 0x100fe20000004100 */
[----:B------:R-:W-:Y:S01]  /*b5e0*/  F2FP.F16.E4M3.UNPACK_B R71, R50 ;  /* 0x00000032ff47723e */ /* 0x000fe200020006ff */
[----:B------:R-:W-:Y:S01]  /*b5f0*/  HADD2.F32 R74, -RZ, R73.H0_H0 ;  /* 0x20000049ff4a7230 */ /* 0x000fe20000004100 */
[----:B------:R-:W-:Y:S01]  /*b600*/  F2FP.SATFINITE.E4M3.F32.PACK_AB_MERGE_C R80, R83, R80, RZ ;  /* 0x000000505350723e */ /* 0x000fe200048070ff */
[----:B------:R-:W-:Y:S01]  /*b610*/  HADD2.F32 R66, -RZ, R67.H0_H0 ;  /* 0x20000043ff427230 */ /* 0x000fe20000004100 */
[----:B------:R-:W-:Y:S01]  /*b620*/  F2FP.SATFINITE.E4M3.F32.PACK_AB_MERGE_C R62, R75, R54, R62 ;  /* 0x000000364b3e723e */ /* 0x000fe2000480703e */
[----:B------:R-:W-:Y:S01]  /*b630*/  HADD2.F32 R72, -RZ, R71.H0_H0 ;  /* 0x20000047ff487230 */ /* 0x000fe20000004100 */
[----:B------:R-:W-:Y:S01]  /*b640*/  F2FP.SATFINITE.E4M3.F32.PACK_AB_MERGE_C R54, R143, R70, R80 ;  /* 0x000000468f36723e */ /* 0x000fe20004807050 */
        /* <DEDUP_REMOVED lines=10> */
[C---:B------:R-:W-:Y:S01]  /*b6f0*/  FMUL.FTZ R73, R68.reuse, R73 ;  /* 0x0000004944497220 */ /* 0x040fe20000410000 */
[----:B------:R-:W-:Y:S01]  /*b700*/  F2FP.F16.E4M3.UNPACK_B R60, R60.H1 ;  /* 0x0000003cff3c723e */ /* 0x000fe200030006ff */
[-C--:B------:R-:W-:Y:S01]  /*b710*/  FFMA.FTZ R53, R68, R71.reuse, -R75 ;  /* 0x0000004744357223 */ /* 0x080fe2000001084b */
[----:B------:R-:W-:Y:S01]  /*b720*/  F2FP.F16.E4M3.UNPACK_B R72, R52.H1 ;  /* 0x00000034ff48723e */ /* 0x000fe200030006ff */
[----:B------:R-:W-:Y:S01]  /*b730*/  FFMA.FTZ R52, R70, R71, R73 ;  /* 0x0000004746347223 */ /* 0x000fe20000010049 */
[--C-:B------:R-:W-:Y:S01]  /*b740*/  HADD2.F32 R70, -RZ, R69.reuse.H0_H0 ;  /* 0x20000045ff467230 */ /* 0x100fe20000004100 */
[----:B------:R-:W-:Y:S01]  /*b750*/  F2FP.F16.E4M3.UNPACK_B R50, R50.H1 ;  /* 0x00000032ff32723e */ /* 0x000fe200030006ff */
[----:B------:R-:W-:Y:S01]  /*b760*/  HADD2.F32 R68, -RZ, R60.H0_H0 ;  /* 0x2000003cff447230 */ /* 0x000fe20000004100 */
[----:B------:R-:W-:Y:S01]  /*b770*/  F2FP.SATFINITE.E4M3.F32.PACK_AB_MERGE_C R65, R78, R65, RZ ;  /* 0x000000414e41723e */ /* 0x000fe200048070ff */
[----:B------:R-:W-:-:S02]  /*b780*/  HADD2.F32 R69, -RZ, R69.H1_H1 ;  /* 0x30000045ff457230 */ /* 0x000fc40000004100 */
[--C-:B------:R-:W-:Y:S01]  /*b790*/  HADD2.F32 R74, -RZ, R72.reuse.H1_H1 ;  /* 0x30000048ff4a7230 */ /* 0x100fe20000004100 */
[----:B------:R-:W-:Y:S01]  /*b7a0*/  F2FP.SATFINITE.E4M3.F32.PACK_AB_MERGE_C R65, R79, R76, R65 ;  /* 0x0000004c4f41723e */ /* 0x000fe20004807041 */
[----:B------:R-:W-:Y:S02]  /*b7b0*/  HADD2.F32 R73, -RZ, R72.H0_H0 ;  /* 0x20000048ff497230 */ /* 0x000fe40000004100 */
[----:B------:R-:W-:Y:S02]  /*b7c0*/  HADD2.F32 R60, -RZ, R60.H1_H1 ;  /* 0x3000003cff3c7230 */ /* 0x000fe40000004100 */
[----:B------:R-:W-:Y:S01]  /*b7d0*/  FMUL.FTZ R77, R69, R74 ;  /* 0x0000004a454d7220 */ /* 0x000fe20000410000 */
[--C-:B------:R-:W-:Y:S02]  /*b7e0*/  HADD2.F32 R71, -RZ, R50.reuse.H0_H0 ;  /* 0x20000032ff477230 */ /* 0x100fe40000004100 */
[----:B------:R-:W-:Y:S01]  /*b7f0*/  FMUL.FTZ R75, R70, R73 ;  /* 0x00000049464b7220 */ /* 0x000fe20000410000 */
[----:B------:R-:W-:-:S02]  /*b800*/  HADD2.F32 R72, -RZ, R50.H1_H1 ;  /* 0x30000032ff487230 */ /* 0x000fc40000004100 */
[----:B------:R-:W-:Y:S01]  /*b810*/  FMUL.FTZ R74, R60, R74 ;  /* 0x0000004a3c4a7220 */ /* 0x000fe20000410000 */
[C---:B------:R-:W-:Y:S01]  /*b820*/  FMUL.FTZ R73, R68.reuse, R73 ;  /* 0x0000004944497220 */ /* 0x040fe20000410000 */
[----:B------:R-:W-:Y:S01]  /*b830*/  FFMA.FTZ R78, R68, R71, -R75 ;  /* 0x00000047444e7223 */ /* 0x000fe2000001084b */
[----:B------:R-:W-:Y:S01]  /*b840*/  F2FP.F16.E4M3.UNPACK_B R75, R49.H1 ;  /* 0x00000031ff4b723e */ /* 0x000fe200030006ff */
[-C--:B------:R-:W-:Y:S01]  /*b850*/  FFMA.FTZ R80, R69, R72.reuse, R74 ;  /* 0x0000004845507223 */ /* 0x080fe2000001004a */
[----:B------:R-:W-:Y:S01]  /*b860*/  F2FP.F16.E4M3.UNPACK_B R69, R55.H1 ;  /* 0x00000037ff45723e */ /* 0x000fe200030006ff */
[----:B------:R-:W-:Y:S01]  /*b870*/  FFMA.FTZ R79, R70, R71, R73 ;  /* 0x00000047464f7223 */ /* 0x000fe20000010049 */
[----:B------:R-:W-:Y:S01]  /*b880*/  F2FP.F16.E4M3.UNPACK_B R50, R51 ;  /* 0x00000033ff32723e */ /* 0x000fe200020006ff */
[----:B------:R-:W-:Y:S01]  /*b890*/  FFMA.FTZ R81, R60, R72, -R77 ;  /* 0x000000483c517223 */ /* 0x000fe2000001084d */
[----:B------:R-:W-:Y:S01]  /*b8a0*/  F2FP.F16.E4M3.UNPACK_B R74, R49 ;  /* 0x00000031ff4a723e */ /* 0x000fe200020006ff */
[----:B------:R-:W-:Y:S01]  /*b8b0*/  HADD2.F32 R77, -RZ, R75.H0_H0 ;  /* 0x2000004bff4d7230 */ /* 0x000fe20000004100 */
[----:B------:R-:W-:Y:S01]  /*b8c0*/  F2FP.F16.E4M3.UNPACK_B R68, R55 ;  /* 0x00000037ff44723e */ /* 0x000fe200020006ff */
[----:B------:R-:W-:Y:S01]  /*b8d0*/  HADD2.F32 R55, -RZ, R50.H0_H0 ;  /* 0x20000032ff377230 */ /* 0x000fe20000004100 */
[----:B------:R-:W-:Y:S01]  /*b8e0*/  F2FP.F16.E4M3.UNPACK_B R51, R51.H1 ;  /* 0x00000033ff33723e */ /* 0x000fe200030006ff */
[----:B------:R-:W-:Y:S01]  /*b8f0*/  HADD2.F32 R76, -RZ, R74.H0_H0 ;  /* 0x2000004aff4c7230 */ /* 0x000fe20000004100 */
[-C--:B------:R-:W-:Y:S01]  /*b900*/  F2FP.F16.E4M3.UNPACK_B R49, R48.reuse ;  /* 0x00000030ff31723e */ /* 0x080fe200020006ff */
[----:B------:R-:W-:Y:S01]  /*b910*/  HADD2.F32 R70, -RZ, R68.H0_H0 ;  /* 0x20000044ff467230 */ /* 0x000fe20000004100 */
[----:B------:R-:W-:Y:S01]  /*b920*/  F2FP.F16.E4M3.UNPACK_B R71, R48.H1 ;  /* 0x00000030ff47723e */ /* 0x000fe200030006ff */
[----:B------:R-:W-:-:S02]  /*b930*/  HADD2.F32 R48, -RZ, R69.H0_H0 ;  /* 0x20000045ff307230 */ /* 0x000fc40000004100 */
[-C--:B------:R-:W-:Y:S01]  /*b940*/  FMUL.FTZ R83, R55, R76.reuse ;  /* 0x0000004c37537220 */ /* 0x080fe20000410000 */
[----:B------:R-:W-:Y:S02]  /*b950*/  HADD2.F32 R60, -RZ, R51.H0_H0 ;  /* 0x20000033ff3c7230 */ /* 0x000fe40000004100 */
[----:B------:R-:W-:Y:S01]  /*b960*/  FMUL.FTZ R82, R70, R76 ;  /* 0x0000004c46527220 */ /* 0x000fe20000410000 */
[----:B------:R-:W-:Y:S02]  /*b970*/  HADD2.F32 R73, -RZ, R71.H0_H0 ;  /* 0x20000047ff497230 */ /* 0x000fe40000004100 */
[-C--:B------:R-:W-:Y:S01]  /*b980*/  FMUL.FTZ R85, R48, R77.reuse ;  /* 0x0000004d30557220 */ /* 0x080fe20000410000 */
[----:B------:R-:W-:Y:S02]  /*b990*/  HADD2.F32 R72, -RZ, R49.H0_H0 ;  /* 0x20000031ff487230 */ /* 0x000fe40000004100 */
[----:B------:R-:W-:Y:S01]  /*b9a0*/  FMUL.FTZ R77, R60, R77 ;  /* 0x0000004d3c4d7220 */ /* 0x000fe20000410000 */
[----:B------:R-:W-:-:S02]  /*b9b0*/  HADD2.F32 R69, -RZ, R69.H1_H1 ;  /* 0x30000045ff457230 */ /* 0x000fc40000004100 */
[-C--:B------:R-:W-:Y:S01]  /*b9c0*/  FFMA.FTZ R85, R60, R73.reuse, -R85 ;  /* 0x000000493c557223 */ /* 0x080fe20000010855 */
        /* <DEDUP_REMOVED lines=8> */
[----:B------:R-:W-:Y:S01]  /*ba50*/  FMUL.FTZ R60, R51, R60 ;  /* 0x0000003c333c7220 */ /* 0x000fe20000410000 */
[----:B------:R-:W-:Y:S01]  /*ba60*/  HADD2.F32 R50, -RZ, R50.H1_H1 ;  /* 0x30000032ff327230 */ /* 0x000fe20000004100 */
[----:B------:R-:W-:Y:S01]  /*ba70*/  F2FP.SATFINITE.E4M3.F32.PACK_AB_MERGE_C R78, R81, R78, RZ ;  /* 0x0000004e514e723e */ /* 0x000fe200048070ff */
[----:B------:R-:W-:Y:S02]  /*ba80*/  HADD2.F32 R48, -RZ, R71.H1_H1 ;  /* 0x30000047ff307230 */ /* 0x000fe40000004100 */
[-C--:B------:R-:W-:Y:S01]  /*ba90*/  FMUL.FTZ R71, R68, R55.reuse ;  /* 0x0000003744477220 */ /* 0x080fe20000410000 */
[----:B------:R-:W-:Y:S02]  /*baa0*/  HADD2.F32 R49, -RZ, R49.H1_H1 ;  /* 0x30000031ff317230 */ /* 0x000fe40000004100 */
[----:B------:R-:W-:Y:S01]  /*bab0*/  FMUL.FTZ R55, R50, R55 ;  /* 0x0000003732377220 */ /* 0x000fe20000410000 */
[----:B------:R-:W-:Y:S01]  /*bac0*/  F2FP.SATFINITE.E4M3.F32.PACK_AB_MERGE_C R79, R80, R79, RZ ;  /* 0x0000004f504f723e */ /* 0x000fe200048070ff */
        /* <DEDUP_REMOVED lines=13> */
.L_x_6364:
[----:B------:R-:W-:Y:S05]  /*bba0*/  BSYNC B1 ;  /* 0x0000000000017941 */ /* 0x000fea0003800000 */
.L_x_6363:
        /* <DEDUP_REMOVED lines=8> */
[----:B--2---:R1:W-:Y:S01]  /*bc30*/  STG.E.128 desc[UR60][R56.64], R52 ;  /* 0x0000003438007986 */ /* 0x0043e2000c101d3c */
[----:B------:R-:W-:Y:S05]  /*bc40*/  BRA `(.L_x_6341) ;  /* 0x0000000400b87947 */ /* 0x000fea0003800000 */
.L_x_6304:
[----:B0-----:R-:W2:Y:S02]  /*bc50*/  LDL R48, [R1+0x48] ;  /* 0x0000480001307983 */ /* 0x001ea40000100800 */
[----:B--2---:R-:W-:-:S13]  /*bc60*/  R2UR UR4, R48 ;  /* 0x00000000300472ca */ /* 0x004fda00000e0000 */
[----:B------:R-:W-:-:S06]  /*bc70*/  UISETP.NE.AND UP0, UPT, UR4, 0x3, UPT ;  /* 0x000000030400788c */ /* 0x000fcc000bf05270 */
[----:B------:R-:W-:-:S13]  /*bc80*/  PLOP3.LUT P5, PT, PT, PT, UP0, 0x80, 0x0 ;  /* 0x000000000000781c */ /* 0x000fda0003faf008 */
[----:B------:R-:W-:Y:S05]  /*bc90*/  @!P5 BRA `(.L_x_6365) ;  /* 0x000000000004d947 */ /* 0x000fea0003800000 */
[----:B------:R-:W-:Y:S01]  /*bca0*/  BPT.TRAP 0x1 ;  /* 0x000000040000795c */ /* 0x000fe20000300000 */
.L_x_6365:
[----:B------:R-:W-:Y:S01]  /*bcb0*/  IMAD R111, R17, 0x8, R16 ;  /* 0x00000008116f7824 */ /* 0x000fe200078e0210 */
[----:B------:R-:W-:Y:S01]  /*bcc0*/  SHF.L.U32 R130, R231, 0x1f, RZ ;  /* 0x0000001fe7827819 */ /* 0x000fe200000006ff */
[-C--:B------:R-:W-:Y:S01]  /*bcd0*/  IMAD R48, R40, R25.reuse, RZ ;  /* 0x0000001928307224 */ /* 0x080fe200078e02ff */
[----:B------:R-:W-:Y:S01]  /*bce0*/  SHF.R.S32.HI R49, RZ, 0x1f, R25 ;  /* 0x0000001fff317819 */ /* 0x000fe20000011419 */
[----:B------:R-:W-:Y:S01]  /*bcf0*/  IMAD R118, R25, -0xe0, R2 ;  /* 0xffffff2019767824 */ /* 0x000fe200078e0202 */
[----:B------:R-:W0:Y:S01]  /*bd00*/  SYNCS.PHASECHK.TRANS64.TRYWAIT P2, [R111+URZ+0x2e890], R130 ;  /* 0x02e890826f0075a7 */ /* 0x000e22000804017f */
[----:B------:R-:W-:Y:S01]  /*bd10*/  IMAD.WIDE.U32 R52, R124, R25, RZ ;  /* 0x000000197c347225 */ /* 0x000fe200078e00ff */
[----:B------:R-:W-:Y:S02]  /*bd20*/  BSSY B1, `(.L_x_6366) ;  /* 0x0000005000017945 */ /* 0x000fe40003800000 */
[----:B------:R-:W-:Y:S01]  /*bd30*/  VIMNMX R118, R118, 0xe0, PT ;  /* 0x000000e076767848 */ /* 0x000fe20003fe0100 */
[----:B------:R-:W-:-:S04]  /*bd40*/  IMAD R49, R49, R124, R48 ;  /* 0x0000007c31317224 */ /* 0x000fc800078e0230 */
[----:B------:R-:W-:Y:S01]  /*bd50*/  IMAD.IADD R56, R49, 0x1, R53 ;  /* 0x0000000131387824 */ /* 0x000fe200078e0235 */
[----:B0-----:R-:W-:Y:S06]  /*bd60*/  @!P2 BRA `(.L_x_6367) ;  /* 0x000001a400d0a947 */ /* 0x001fec0003800000 */
.L_x_6605:
[----:B------:R-:W-:Y:S05]  /*bd70*/  BSYNC B1 ;  /* 0x0000000000017941 */ /* 0x000fea0003800000 */
.L_x_6366:
[----:B------:R-:W-:Y:S01]  /*bd80*/  ISETP.GE.AND P2, PT, R228, R118, PT ;  /* 0x00000076e400720c */ /* 0x000fe20003f46270 */
[----:B------:R-:W-:-:S12]  /*bd90*/  BSSY B1, `(.L_x_6368) ;  /* 0x0000012000017945 */ /* 0x000fd80003800000 */
[----:B------:R-:W-:Y:S05]  /*bda0*/  @P2 BRA `(.L_x_6369) ;  /* 0x0000000000402947 */ /* 0x000fea0003800000 */
[----:B------:R-:W1:Y:S01]  /*bdb0*/  @!P0 LDS.128 R48, [R117+0x20400] ;  /* 0x0204000075308984 */ /* 0x000e620000000c00 */
[----:B------:R-:W2:Y:S02]  /*bdc0*/  @!P0 LDC.64 R54, c[0x0][0x2e8] ;  /* 0x0000ba00ff368b82 */ /* 0x000ea40000000a00 */
[----:B--2---:R-:W-:-:S04]  /*bdd0*/  @!P0 IADD3 R54, P2, P3, R52, R54, R26 ;  /* 0x0000003634368210 */ /* 0x004fc80007b5e01a */
[----:B------:R-:W-:-:S05]  /*bde0*/  @!P0 IADD3.X R55, R56, R55, R13, P2, P3 ;  /* 0x0000003738378210 */ /* 0x000fca00017e640d */
[----:B-1----:R1:W-:Y:S01]  /*bdf0*/  @!P0 STG.E.128 desc[UR60][R54.64], R48 ;  /* 0x0000003036008986 */ /* 0x0023e2000c101d3c */
[----:B------:R-:W-:Y:S05]  /*be00*/  @P1 BRA `(.L_x_6369) ;  /* 0x0000000000281947 */ /* 0x000fea0003800000 */
[----:B------:R-:W-:Y:S01]  /*be10*/  ULDC.64 UR4, c[0x0][0x2e8] ;  /* 0x0000ba0000047ab9 */ /* 0x000fe20000000a00 */
[----:B-1----:R-:W-:Y:S02]  /*be20*/  IADD3 R48, R34, 0x40, RZ ;  /* 0x0000004022307810 */ /* 0x002fe40007ffe0ff */
[----:B------:R-:W-:-:S04]  /*be30*/  IADD3 R54, P2, P3, R14, UR4, R52 ;  /* 0x000000040e367c10 */ /* 0x000fc8000fb5e034 */
[----:B------:R-:W-:Y:S02]  /*be40*/  IADD3.X R55, R109, UR5, R56, P2, P3 ;  /* 0x000000056d377c10 */ /* 0x000fe400097e6438 */
[----:B------:R-:W-:-:S13]  /*be50*/  LOP3.LUT P2, RZ, R229, 0x4, RZ, 0xc0, !PT ;  /* 0x00000004e5ff7812 */ /* 0x000fda000784c0ff */
[----:B------:R-:W-:-:S04]  /*be60*/  @P2 VIADD R48, R34, 0xffffffc0 ;  /* 0xffffffc022302836 */ /* 0x000fc80000000000 */
[----:B------:R-:W-:-:S04]  /*be70*/  IMAD R49, R17, 0x7000, R48 ;  /* 0x0000700011317824 */ /* 0x000fc800078e0230 */
[----:B------:R-:W-:-:S06]  /*be80*/  IMAD.IADD R49, R16, 0x1, R49 ;  /* 0x0000000110317824 */ /* 0x000fcc00078e0231 */
[----:B------:R-:W1:Y:S04]  /*be90*/  LDS.128 R48, [R49+0x20400] ;  /* 0x0204000031307984 */ /* 0x000e680000000c00 */
[----:B-1----:R2:W-:Y:S02]  /*bea0*/  STG.E.128 desc[UR60][R54.64], R48 ;  /* 0x0000003036007986 */ /* 0x0025e4000c101d3c */
.L_x_6369:
[----:B------:R-:W-:Y:S05]  /*beb0*/  BSYNC B1 ;  /* 0x0000000000017941 */ /* 0x000fea0003800000 */
.L_x_6368:
[----:B-12---:R-:W-:Y:S01]  /*bec0*/  VIADD R48, R228, 0x40 ;  /* 0x00000040e4307836 */ /* 0x006fe20000000000 */
[----:B------:R-:W-:Y:S04]  /*bed0*/  BSSY B1, `(.L_x_6370) ;  /* 0x0000015000017945 */ /* 0x000fe80003800000 */
[----:B------:R-:W-:-:S13]  /*bee0*/  ISETP.GE.AND P2, PT, R48, R118, PT ;  /* 0x000000763000720c */ /* 0x000fda0003f46270 */
[----:B------:R-:W-:Y:S05]  /*bef0*/  @P2 BRA `(.L_x_6371) ;  /* 0x0000000000482947 */ /* 0x000fea0003800000 */
[----:B------:R-:W1:Y:S01]  /*bf00*/  @!P0 LDS.128 R48, [R117+0x22400] ;  /* 0x0224000075308984 */ /* 0x000e620000000c00 */
[----:B------:R-:W2:Y:S01]  /*bf10*/  @!P0 LDC.64 R54, c[0x0][0x2e8] ;  /* 0x0000ba00ff368b82 */ /* 0x000ea20000000a00 */
[----:B------:R-:W-:-:S05]  /*bf20*/  IADD3 R57, P2, R104, R52, RZ ;  /* 0x0000003468397210 */ /* 0x000fca0007f5e0ff */
[----:B------:R-:W-:Y:S01]  /*bf30*/  IMAD.X R58, R56, 0x1, R105, P2 ;  /* 0x00000001383a7824 */ /* 0x000fe200010e0669 */
[----:B--2---:R-:W-:-:S04]  /*bf40*/  @!P0 IADD3 R54, P2, P3, R57, R54, R26 ;  /* 0x0000003639368210 */ /* 0x004fc80007b5e01a */
[----:B------:R-:W-:-:S05]  /*bf50*/  @!P0 IADD3.X R55, R58, R55, R13, P2, P3 ;  /* 0x000000373a378210 */ /* 0x000fca00017e640d */
[----:B-1----:R1:W-:Y:S01]  /*bf60*/  @!P0 STG.E.128 desc[UR60][R54.64], R48 ;  /* 0x0000003036008986 */ /* 0x0023e2000c101d3c */
[----:B------:R-:W-:Y:S05]  /*bf70*/  @P1 BRA `(.L_x_6371) ;  /* 0x0000000000281947 */ /* 0x000fea0003800000 */
[----:B------:R-:W-:Y:S01]  /*bf80*/  ULDC.64 UR4, c[0x0][0x2e8] ;  /* 0x0000ba0000047ab9 */ /* 0x000fe20000000a00 */
[----:B-1----:R-:W-:Y:S01]  /*bf90*/  VIADD R48, R34, 0x40 ;  /* 0x0000004022307836 */ /* 0x002fe20000000000 */
        /* <DEDUP_REMOVED lines=8> */
.L_x_6371:
[----:B------:R-:W-:Y:S05]  /*c020*/  BSYNC B1 ;  /* 0x0000000000017941 */ /* 0x000fea0003800000 */
.L_x_6370:
[----:B-12---:R-:W-:Y:S01]  /*c030*/  VIADD R48, R228, 0x80 ;  /* 0x00000080e4307836 */ /* 0x006fe20000000000 */
[----:B------:R-:W-:Y:S04]  /*c040*/  BSSY B1, `(.L_x_6372) ;  /* 0x0000015000017945 */ /* 0x000fe80003800000 */
[----:B------:R-:W-:-:S13]  /*c050*/  ISETP.GE.AND P2, PT, R48, R118, PT ;  /* 0x000000763000720c */ /* 0x000fda0003f46270 */
[----:B------:R-:W-:Y:S05]  /*c060*/  @P2 BRA `(.L_x_6373) ;  /* 0x0000000000482947 */ /* 0x000fea0003800000 */
[----:B------:R-:W1:Y:S01]  /*c070*/  @!P0 LDS.128 R48, [R117+0x24400] ;  /* 0x0244000075308984 */ /* 0x000e620000000c00 */
[----:B------:R-:W2:Y:S01]  /*c080*/  @!P0 LDC.64 R54, c[0x0][0x2e8] ;  /* 0x0000ba00ff368b82 */ /* 0x000ea20000000a00 */
[----:B------:R-:W-:-:S04]  /*c090*/  LEA R57, P2, R42, R52, 0x7 ;  /* 0x000000342a397211 */ /* 0x000fc800078438ff */
[----:B------:R-:W-:Y:S02]  /*c0a0*/  IADD3.X R58, R56, R107, RZ, P2, !PT ;  /* 0x0000006b383a7210 */ /* 0x000fe400017fe4ff */
        /* <DEDUP_REMOVED lines=14> */
.L_x_6373:
[----:B------:R-:W-:Y:S05]  /*c190*/  BSYNC B1 ;  /* 0x0000000000017941 */ /* 0x000fea0003800000 */
.L_x_6372:
[----:B-12---:R-:W-:-:S05]  /*c1a0*/  VIADD R48, R228, 0xc0 ;  /* 0x000000c0e4307836 */ /* 0x006fca0000000000 */
[----:B------:R-:W-:-:S13]  /*c1b0*/  ISETP.GE.AND P2, PT, R48, R118, PT ;  /* 0x000000763000720c */ /* 0x000fda0003f46270 */
[----:B------:R-:W-:Y:S05]  /*c1c0*/  @P2 BRA `(.L_x_6341) ;  /* 0x0000000000582947 */ /* 0x000fea0003800000 */
[----:B------:R-:W1:Y:S01]  /*c1d0*/  LDC.64 R50, c[0x0][0x300] ;  /* 0x0000c000ff327b82 */ /* 0x000e620000000a00 */
[----:B------:R-:W-:Y:S02]  /*c1e0*/  IMAD.MOV.U32 R54, RZ, RZ, R52 ;  /* 0x000000ffff367224 */ /* 0x000fe400078e0034 */
[----:B------:R-:W-:-:S05]  /*c1f0*/  IMAD.MOV.U32 R55, RZ, RZ, R56 ;  /* 0x000000ffff377224 */ /* 0x000fca00078e0038 */
[----:B------:R-:W2:Y:S01]  /*c200*/  @!P0 LDC.64 R48, c[0x0][0x2e8] ;  /* 0x0000ba00ff308b82 */ /* 0x000ea20000000a00 */
[----:B-1----:R-:W-:-:S04]  /*c210*/  IMAD.WIDE.U32 R54, R50, 0xc0, R54 ;  /* 0x000000c032367825 */ /* 0x002fc800078e0036 */
[----:B------:R-:W-:-:S04]  /*c220*/  IMAD R51, R51, 0xc0, RZ ;  /* 0x000000c033337824 */ /* 0x000fc800078e02ff */
[----:B------:R-:W-:Y:S01]  /*c230*/  IMAD.IADD R56, R55, 0x1, R51 ;  /* 0x0000000137387824 */ /* 0x000fe200078e0233 */
[----:B--2---:R-:W-:-:S04]  /*c240*/  @!P0 IADD3 R52, P2, P3, R54, R48, R26 ;  /* 0x0000003036348210 */ /* 0x004fc80007b5e01a */
[----:B------:R-:W-:Y:S02]  /*c250*/  @!P0 IADD3.X R53, R56, R49, R13, P2, P3 ;  /* 0x0000003138358210 */ /* 0x000fe400017e640d */
[----:B------:R-:W1:Y:S04]  /*c260*/  @!P0 LDS.128 R48, [R117+0x26400] ;  /* 0x0264000075308984 */ /* 0x000e680000000c00 */
[----:B-1----:R1:W-:Y:S01]  /*c270*/  @!P0 STG.E.128 desc[UR60][R52.64], R48 ;  /* 0x0000003034008986 */ /* 0x0023e2000c101d3c */
[----:B------:R-:W-:Y:S05]  /*c280*/  @P1 BRA `(.L_x_6341) ;  /* 0x0000000000281947 */ /* 0x000fea0003800000 */
[----:B------:R-:W-:Y:S01]  /*c290*/  ULDC.64 UR4, c[0x0][0x2e8] ;  /* 0x0000ba0000047ab9 */ /* 0x000fe20000000a00 */
[----:B-1----:R-:W-:Y:S01]  /*c2a0*/  VIADD R48, R34, 0x40 ;  /* 0x0000004022307836 */ /* 0x002fe20000000000 */
[----:B------:R-:W-:-:S04]  /*c2b0*/  IADD3 R54, P2, P3, R14, UR4, R54 ;  /* 0x000000040e367c10 */ /* 0x000fc8000fb5e036 */
[----:B------:R-:W-:Y:S02]  /*c2c0*/  IADD3.X R55, R109, UR5, R56, P2, P3 ;  /* 0x000000056d377c10 */ /* 0x000fe400097e6438 */
[----:B------:R-:W-:-:S13]  /*c2d0*/  LOP3.LUT P2, RZ, R229, 0x4, RZ, 0xc0, !PT ;  /* 0x00000004e5ff7812 */ /* 0x000fda000784c0ff */
[----:B------:R-:W-:-:S05]  /*c2e0*/  @P2 IADD3 R48, R34, -0x40, RZ ;  /* 0xffffffc022302810 */ /* 0x000fca0007ffe0ff */
[----:B------:R-:W-:-:S04]  /*c2f0*/  IMAD R49, R17, 0x7000, R48 ;  /* 0x0000700011317824 */ /* 0x000fc800078e0230 */
[----:B------:R-:W-:-:S06]  /*c300*/  IMAD.IADD R49, R16, 0x1, R49 ;  /* 0x0000000110317824 */ /* 0x000fcc00078e0231 */
[----:B------:R-:W1:Y:S04]  /*c310*/  LDS.128 R48, [R49+0x26400] ;  /* 0x0264000031307984 */ /* 0x000e680000000c00 */
[----:B-1----:R2:W-:Y:S02]  /*c320*/  STG.E.128 desc[UR60][R54.64], R48 ;  /* 0x0000003036007986 */ /* 0x0025e4000c101d3c */
.L_x_6341:
[----:B------:R-:W-:Y:S05]  /*c330*/  BSYNC B0 ;  /* 0x0000000000007941 */ /* 0x000fea0003800000 */
.L_x_6303:
[----:B-1234-:R-:W1:Y:S01]  /*c340*/  S2R R48, SR_TID.X ;  /* 0x0000000000307919 */ /* 0x01ee620000002100 */
        /* <DEDUP_REMOVED lines=8> */
[----:B-1----:R-:W-:Y:S01]  /*c3d0*/  LOP3.LUT R48, R48, 0x7f, RZ, 0xc0, !PT ;  /* 0x0000007f30307812 */ /* 0x002fe200078ec0ff */
[----:B--2---:R1:W-:Y:S03]  /*c3e0*/  BAR.SYNC.DEFER_BLOCKING R135, 0x80 ;  /* 0x000200870000751d */ /* 0x0043e60000010000 */
[----:B------:R-:W-:-:S13]  /*c3f0*/  ISETP.NE.AND P2, PT, R48, RZ, PT ;  /* 0x000000ff3000720c */ /* 0x000fda0003f45270 */
[----:B------:R-:W-:-:S05]  /*c400*/  @!P2 VIADD R48, R111, 0x2e8a0 ;  /* 0x0002e8a06f30a836 */ /* 0x000fca0000000000 */
[----:B------:R-:W-:-:S04]  /*c410*/  @!P2 PRMT R48, RZ, 0x654, R48 ;  /* 0x00000654ff30a816 */ /* 0x000fc80000000030 */
[----:B------:R1:W-:Y:S01]  /*c420*/  @!P2 SYNCS.ARRIVE.TRANS64.RED.A1T0 RZ, [R48+URZ], RZ ;  /* 0x000000ff30ffa9a7 */ /* 0x0003e2000810043f */
[----:B------:R-:W-:Y:S05]  /*c430*/  @!P5 BRA `(.L_x_6375) ;  /* 0x000000000004d947 */ /* 0x000fea0003800000 */
[----:B------:R-:W-:Y:S01]  /*c440*/  BPT.TRAP 0x1 ;  /* 0x000000040000795c */ /* 0x000fe20000300000 */
.L_x_6375:
[----:B------:R-:W-:Y:S05]  /*c450*/  BSYNC B0 ;  /* 0x0000000000007941 */ /* 0x000fea0003800000 */
.L_x_6374:
[----:B------:R-:W2:Y:S01]  /*c460*/  SYNCS.PHASECHK.TRANS64.TRYWAIT P3, [R111+URZ+0x2e8b0], R130 ;  /* 0x02e8b0826f0075a7 */ /* 0x000ea2000806017f */
[----:B------:R-:W-:Y:S01]  /*c470*/  ULDC.64 UR38, c[0x0][0x328] ;  /* 0x0000ca0000267ab9 */ /* 0x000fe20000000a00 */
[----:B------:R-:W-:Y:S01]  /*c480*/  ULDC.64 UR36, c[0x0][0x318] ;  /* 0x0000c60000247ab9 */ /* 0x000fe20000000a00 */
[----:B------:R-:W-:Y:S01]  /*c490*/  BSSY B0, `(.L_x_6376) ;  /* 0x0000003000007945 */ /* 0x000fe20003800000 */
[----:B------:R-:W-:-:S03]  /*c4a0*/  IMAD.WIDE R52, R25, 0xe0, R100 ;  /* 0x000000e019347825 */ /* 0x000fc600078e0264 */
[----:B--2---:R-:W-:Y:S05]  /*c4b0*/  @!P3 BRA `(.L_x_6377) ;  /* 0x000001a00010b947 */ /* 0x004fea0003800000 */
.L_x_6606:
[----:B------:R-:W-:Y:S05]  /*c4c0*/  BSYNC B0 ;  /* 0x0000000000007941 */ /* 0x000fea0003800000 */
.L_x_6376:
[----:B------:R-:W-:Y:S01]  /*c4d0*/  ISETP.GE.AND P3, PT, R228, R118, PT ;  /* 0x00000076e400720c */ /* 0x000fe20003f66270 */
[----:B------:R-:W-:-:S12]  /*c4e0*/  BSSY B0, `(.L_x_6378) ;  /* 0x0000016000007945 */ /* 0x000fd80003800000 */
[----:B------:R-:W-:Y:S05]  /*c4f0*/  @P3 BRA `(.L_x_6379) ;  /* 0x0000000000503947 */ /* 0x000fea0003800000 */
[----:B------:R-:W-:Y:S01]  /*c500*/  ULDC UR4, c[0x0][0x2f4] ;  /* 0x0000bd0000047ab9 */ /* 0x000fe20000000800 */
[----:B------:R-:W-:Y:S01]  /*c510*/  PLOP3.LUT P4, PT, PT, PT, PT, 0x8, 0x0 ;  /* 0x000000000000781c */ /* 0x000fe20003f8e170 */
[----:B-1----:R-:W-:Y:S01]  /*c520*/  IMAD.MOV.U32 R48, RZ, RZ, R46 ;  /* 0x000000ffff307224 */ /* 0x002fe200078e002e */
[----:B------:R-:W-:Y:S01]  /*c530*/  ISETP.GE.AND P3, PT, R3, UR4, PT ;  /* 0x0000000403007c0c */ /* 0x000fe2000bf66270 */
[----:B------:R-:W-:Y:S02]  /*c540*/  IMAD.MOV.U32 R49, RZ, RZ, R110 ;  /* 0x000000ffff317224 */ /* 0x000fe400078e006e */
[----:B------:R-:W-:Y:S02]  /*c550*/  IMAD R51, R53, UR38, RZ ;  /* 0x0000002635337c24 */ /* 0x000fe4000f8e02ff */
[----:B------:R-:W-:-:S04]  /*c560*/  IMAD.WIDE.U32 R48, R52, UR38, R48 ;  /* 0x0000002634307c25 */ /* 0x000fc8000f8e0030 */
[----:B------:R-:W-:-:S04]  /*c570*/  IMAD R51, R52, UR39, R51 ;  /* 0x0000002734337c24 */ /* 0x000fc8000f8e0233 */
[----:B------:R-:W-:Y:S01]  /*c580*/  @!P3 LOP3.LUT P5, RZ, R229, 0x4, RZ, 0xc0, !PT ;  /* 0x00000004e5ffb812 */ /* 0x000fe200078ac0ff */
[----:B------:R-:W-:-:S03]  /*c590*/  @!P3 VIADD R56, R116, 0x40 ;  /* 0x000000407438b836 */ /* 0x000fc60000000000 */
[----:B------:R-:W-:Y:S02]  /*c5a0*/  @!P3 PLOP3.LUT P4, PT, P5, PT, PT, 0x80, 0x0 ;  /* 0x000000000000b81c */ /* 0x000fe40002f8f070 */
[----:B------:R-:W-:-:S04]  /*c5b0*/  IADD3 R54, P5, R48, UR36, RZ ;  /* 0x0000002430367c10 */ /* 0x000fc8000ffbe0ff */
[----:B------:R-:W-:-:S07]  /*c5c0*/  IADD3.X R55, R49, UR37, R51, P5, !PT ;  /* 0x0000002531377c10 */ /* 0x000fce000affe433 */
[----:B------:R-:W-:Y:S01]  /*c5d0*/  @P4 VIADD R56, R116, 0xffffffc0 ;  /* 0xffffffc074384836 */ /* 0x000fe20000000000 */
[----:B------:R-:W-:-:S03]  /*c5e0*/  ISETP.GE.AND P4, PT, R18, UR4, PT ;  /* 0x0000000412007c0c */ /* 0x000fc6000bf86270 */
[----:B------:R-:W-:-:S10]  /*c5f0*/  @!P3 IMAD.IADD R56, R16, 0x1, R56 ;  /* 0x000000011038b824 */ /* 0x000fd400078e0238 */
[----:B------:R-:W1:Y:S04]  /*c600*/  @!P4 LDS.128 R48, [R117+0xe400] ;  /* 0x00e400007530c984 */ /* 0x000e680000000c00 */
[----:B-1----:R-:W-:Y:S04]  /*c610*/  @!P4 STG.E.128 desc[UR60][R54.64], R48 ;  /* 0x000000303600c986 */ /* 0x002fe8000c101d3c */
[----:B------:R-:W1:Y:S04]  /*c620*/  @!P3 LDS.128 R48, [R56+0xe400] ;  /* 0x00e400003830b984 */ /* 0x000e680000000c00 */
[----:B-1----:R3:W-:Y:S02]  /*c630*/  @!P3 STG.E.128 desc[UR60][R54.64+0x40], R48 ;  /* 0x000040303600b986 */ /* 0x0027e4000c101d3c */
.L_x_6379:
[----:B------:R-:W-:Y:S05]  /*c640*/  BSYNC B0 ;  /* 0x0000000000007941 */ /* 0x000fea0003800000 */
.L_x_6378:
[----:B-1-3--:R-:W-:Y:S01]  /*c650*/  VIADD R48, R228, 0x40 ;  /* 0x00000040e4307836 */ /* 0x00afe20000000000 */
[----:B------:R-:W-:Y:S04]  /*c660*/  BSSY B0, `(.L_x_6380) ;  /* 0x0000019000007945 */ /* 0x000fe80003800000 */
[----:B------:R-:W-:-:S13]  /*c670*/  ISETP.GE.AND P3, PT, R48, R118, PT ;  /* 0x000000763000720c */ /* 0x000fda0003f66270 */
[----:B------:R-:W-:Y:S05]  /*c680*/  @P3 BRA `(.L_x_6381) ;  /* 0x0000000000583947 */ /* 0x000fea0003800000 */
[----:B------:R-:W-:Y:S01]  /*c690*/  ULDC UR4, c[0x0][0x2f4] ;  /* 0x0000bd0000047ab9 */ /* 0x000fe20000000800 */
[----:B------:R-:W-:Y:S01]  /*c6a0*/  PLOP3.LUT P4, PT, PT, PT, PT, 0x8, 0x0 ;  /* 0x000000000000781c */ /* 0x000fe20003f8e170 */
[----:B------:R-:W-:Y:S01]  /*c6b0*/  IMAD.MOV.U32 R48, RZ, RZ, R46 ;  /* 0x000000ffff307224 */ /* 0x000fe200078e002e */
[----:B------:R-:W-:Y:S01]  /*c6c0*/  ISETP.GE.AND P3, PT, R3, UR4, PT ;  /* 0x0000000403007c0c */ /* 0x000fe2000bf66270 */
[----:B------:R-:W-:-:S12]  /*c6d0*/  IMAD.MOV.U32 R49, RZ, RZ, R110 ;  /* 0x000000ffff317224 */ /* 0x000fd800078e006e */
[----:B------:R-:W-:Y:S01]  /*c6e0*/  @!P3 LOP3.LUT P5, RZ, R229, 0x4, RZ, 0xc0, !PT ;  /* 0x00000004e5ffb812 */ /* 0x000fe200078ac0ff */
[----:B------:R-:W-:-:S03]  /*c6f0*/  @!P3 VIADD R56, R116, 0x40 ;  /* 0x000000407438b836 */ /* 0x000fc60000000000 */
[----:B------:R-:W-:Y:S02]  /*c700*/  @!P3 PLOP3.LUT P4, PT, P5, PT, PT, 0x80, 0x0 ;  /* 0x000000000000b81c */ /* 0x000fe40002f8f070 */
[----:B------:R-:W-:-:S04]  /*c710*/  IADD3 R51, P5, R52, 0x40, RZ ;  /* 0x0000004034337810 */ /* 0x000fc80007fbe0ff */
[----:B------:R-:W-:Y:S01]  /*c720*/  IADD3.X R50, RZ, R53, RZ, P5, !PT ;  /* 0x00000035ff327210 */ /* 0x000fe20002ffe4ff */
[----:B------:R-:W-:-:S04]  /*c730*/  IMAD.WIDE.U32 R48, R51, UR38, R48 ;  /* 0x0000002633307c25 */ /* 0x000fc8000f8e0030 */
[----:B------:R-:W-:Y:S02]  /*c740*/  IMAD R50, R50, UR38, RZ ;  /* 0x0000002632327c24 */ /* 0x000fe4000f8e02ff */
[----:B------:R-:W-:Y:S01]  /*c750*/  @P4 VIADD R56, R116, 0xffffffc0 ;  /* 0xffffffc074384836 */ /* 0x000fe20000000000 */
[----:B------:R-:W-:Y:S01]  /*c760*/  IADD3 R54, P4, R48, UR36, RZ ;  /* 0x0000002430367c10 */ /* 0x000fe2000ff9e0ff */
[----:B------:R-:W-:Y:S02]  /*c770*/  IMAD R51, R51, UR39, R50 ;  /* 0x0000002733337c24 */ /* 0x000fe4000f8e0232 */
[----:B------:R-:W-:-:S03]  /*c780*/  @!P3 IMAD.IADD R56, R16, 0x1, R56 ;  /* 0x000000011038b824 */ /* 0x000fc600078e0238 */
[----:B------:R-:W-:Y:S02]  /*c790*/  IADD3.X R55, R49, UR37, R51, P4, !PT ;  /* 0x0000002531377c10 */ /* 0x000fe4000a7fe433 */
[----:B------:R-:W-:-:S13]  /*c7a0*/  ISETP.GE.AND P4, PT, R18, UR4, PT ;  /* 0x0000000412007c0c */ /* 0x000fda000bf86270 */
[----:B------:R-:W1:Y:S04]  /*c7b0*/  @!P4 LDS.128 R48, [R117+0x10400] ;  /* 0x010400007530c984 */ /* 0x000e680000000c00 */
[----:B-1----:R-:W-:Y:S04]  /*c7c0*/  @!P4 STG.E.128 desc[UR60][R54.64], R48 ;  /* 0x000000303600c986 */ /* 0x002fe8000c101d3c */
[----:B------:R-:W1:Y:S04]  /*c7d0*/  @!P3 LDS.128 R48, [R56+0x10400] ;  /* 0x010400003830b984 */ /* 0x000e680000000c00 */
[----:B-1----:R1:W-:Y:S02]  /*c7e0*/  @!P3 STG.E.128 desc[UR60][R54.64+0x40], R48 ;  /* 0x000040303600b986 */ /* 0x0023e4000c101d3c */
.L_x_6381:
[----:B------:R-:W-:Y:S05]  /*c7f0*/  BSYNC B0 ;  /* 0x0000000000007941 */ /* 0x000fea0003800000 */
.L_x_6380:
[----:B-1----:R-:W-:Y:S01]  /*c800*/  VIADD R48, R228, 0x80 ;  /* 0x00000080e4307836 */ /* 0x002fe20000000000 */
        /* <DEDUP_REMOVED lines=11> */
[----:B------:R-:W-:-:S05]  /*c8c0*/  IADD3 R51, P5, R52, 0x80, RZ ;  /* 0x0000008034337810 */ /* 0x000fca0007fbe0ff */
[----:B------:R-:W-:Y:S02]  /*c8d0*/  IMAD.X R50, RZ, RZ, R53, P5 ;  /* 0x000000ffff327224 */ /* 0x000fe400028e0635 */
[----:B------:R-:W-:-:S04]  /*c8e0*/  IMAD.WIDE.U32 R48, R51, UR38, R48 ;  /* 0x0000002633307c25 */ /* 0x000fc8000f8e0030 */
[----:B------:R-:W-:Y:S01]  /*c8f0*/  IMAD R50, R50, UR38, RZ ;  /* 0x0000002632327c24 */ /* 0x000fe2000f8e02ff */
[----:B------:R-:W-:Y:S02]  /*c900*/  @P4 IADD3 R56, R116, -0x40, RZ ;  /* 0xffffffc074384810 */ /* 0x000fe40007ffe0ff */
        /* <DEDUP_REMOVED lines=9> */
.L_x_6383:
[----:B------:R-:W-:Y:S05]  /*c9a0*/  BSYNC B0 ;  /* 0x0000000000007941 */ /* 0x000fea0003800000 */
.L_x_6382:
[----:B-1----:R-:W-:Y:S01]  /*c9b0*/  VIADD R48, R228, 0xc0 ;  /* 0x000000c0e4307836 */ /* 0x002fe20000000000 */
[----:B------:R-:W-:Y:S04]  /*c9c0*/  BSSY B0, `(.L_x_6384) ;  /* 0x0000019000007945 */ /* 0x000fe80003800000 */
[----:B------:R-:W-:-:S13]  /*c9d0*/  ISETP.GE.AND P3, PT, R48, R118, PT ;  /* 0x000000763000720c */ /* 0x000fda0003f66270 */
[----:B------:R-:W-:Y:S05]  /*c9e0*/  @P3 BRA `(.L_x_6385) ;  /* 0x0000000000583947 */ /* 0x000fea0003800000 */
[----:B------:R-:W-:Y:S01]  /*c9f0*/  ULDC UR4, c[0x0][0x2f4] ;  /* 0x0000bd0000047ab9 */ /* 0x000fe20000000800 */
[----:B------:R-:W-:Y:S01]  /*ca00*/  PLOP3.LUT P4, PT, PT, PT, PT, 0x8, 0x0 ;  /* 0x000000000000781c */ /* 0x000fe20003f8e170 */
[----:B------:R-:W-:Y:S01]  /*ca10*/  IMAD.MOV.U32 R48, RZ, RZ, R46 ;  /* 0x000000ffff307224 */ /* 0x000fe200078e002e */
[----:B------:R-:W-:Y:S02]  /*ca20*/  ISETP.GE.AND P3, PT, R3, UR4, PT ;  /* 0x0000000403007c0c */ /* 0x000fe4000bf66270 */
[----:B------:R-:W-:-:S11]  /*ca30*/  MOV R49, R110 ;  /* 0x0000006e00317202 */ /* 0x000fd60000000f00 */
[----:B------:R-:W-:Y:S01]  /*ca40*/  @!P3 LOP3.LUT P5, RZ, R229, 0x4, RZ, 0xc0, !PT ;  /* 0x00000004e5ffb812 */ /* 0x000fe200078ac0ff */
[----:B------:R-:W-:-:S03]  /*ca50*/  @!P3 VIADD R54, R116, 0x40 ;  /* 0x000000407436b836 */ /* 0x000fc60000000000 */
[----:B------:R-:W-:Y:S02]  /*ca60*/  @!P3 PLOP3.LUT P4, PT, P5, PT, PT, 0x80, 0x0 ;  /* 0x000000000000b81c */ /* 0x000fe40002f8f070 */
[----:B------:R-:W-:-:S05]  /*ca70*/  IADD3 R51, P5, R52, 0xc0, RZ ;  /* 0x000000c034337810 */ /* 0x000fca0007fbe0ff */
[----:B------:R-:W-:Y:S02]  /*ca80*/  IMAD.X R52, RZ, RZ, R53, P5 ;  /* 0x000000ffff347224 */ /* 0x000fe400028e0635 */
[----:B------:R-:W-:-:S04]  /*ca90*/  IMAD.WIDE.U32 R48, R51, UR38, R48 ;  /* 0x0000002633307c25 */ /* 0x000fc8000f8e0030 */
[----:B------:R-:W-:Y:S02]  /*caa0*/  IMAD R52, R52, UR38, RZ ;  /* 0x0000002634347c24 */ /* 0x000fe4000f8e02ff */
[----:B------:R-:W-:Y:S02]  /*cab0*/  @P4 VIADD R54, R116, 0xffffffc0 ;  /* 0xffffffc074364836 */ /* 0x000fe40000000000 */
[----:B------:R-:W-:Y:S01]  /*cac0*/  IMAD R51, R51, UR39, R52 ;  /* 0x0000002733337c24 */ /* 0x000fe2000f8e0234 */
[----:B------:R-:W-:Y:S01]  /*cad0*/  IADD3 R52, P4, R48, UR36, RZ ;  /* 0x0000002430347c10 */ /* 0x000fe2000ff9e0ff */
[----:B------:R-:W-:-:S03]  /*cae0*/  @!P3 IMAD.IADD R54, R16, 0x1, R54 ;  /* 0x000000011036b824 */ /* 0x000fc600078e0236 */
[----:B------:R-:W-:Y:S02]  /*caf0*/  IADD3.X R53, R49, UR37, R51, P4, !PT ;  /* 0x0000002531357c10 */ /* 0x000fe4000a7fe433 */
[----:B------:R-:W-:-:S13]  /*cb00*/  ISETP.GE.AND P4, PT, R18, UR4, PT ;  /* 0x0000000412007c0c */ /* 0x000fda000bf86270 */
[----:B------:R-:W1:Y:S04]  /*cb10*/  @!P4 LDS.128 R48, [R117+0x14400] ;  /* 0x014400007530c984 */ /* 0x000e680000000c00 */
[----:B-1----:R-:W-:Y:S04]  /*cb20*/  @!P4 STG.E.128 desc[UR60][R52.64], R48 ;  /* 0x000000303400c986 */ /* 0x002fe8000c101d3c */
[----:B------:R-:W1:Y:S04]  /*cb30*/  @!P3 LDS.128 R48, [R54+0x14400] ;  /* 0x014400003630b984 */ /* 0x000e680000000c00 */
[----:B-1----:R1:W-:Y:S02]  /*cb40*/  @!P3 STG.E.128 desc[UR60][R52.64+0x40], R48 ;  /* 0x000040303400b986 */ /* 0x0023e4000c101d3c */
.L_x_6385:
[----:B------:R-:W-:Y:S05]  /*cb50*/  BSYNC B0 ;  /* 0x0000000000007941 */ /* 0x000fea0003800000 */
.L_x_6384:
[----:B-1----:R-:W3:Y:S01]  /*cb60*/  LDL R48, [R1+0x18] ;  /* 0x0000180001307983 */ /* 0x002ee20000100800 */
[----:B0-2---:R-:W-:Y:S02]  /*cb70*/  @!P2 VIADD R111, R111, 0x2e8c0 ;  /* 0x0002e8c06f6fa836 */ /* 0x005fe40000000000 */
[----:B------:R-:W-:Y:S01]  /*cb80*/  VIADD R17, R17, 0x1 ;  /* 0x0000000111117836 */ /* 0x000fe20000000000 */
        /* <DEDUP_REMOVED lines=10> */
[----:B------:R-:W-:Y:S02]  /*cc30*/  SEL R17, R17, RZ, P2 ;  /* 0x000000ff11117207 */ /* 0x000fe40001000000 */
[----:B---3--:R-:W-:Y:S02]  /*cc40*/  LOP3.LUT P3, RZ, R48, 0x4, RZ, 0xc0, !PT ;  /* 0x0000000430ff7812 */ /* 0x008fe4000786c0ff */
[----:B------:R-:W-:-:S04]  /*cc50*/  SEL R48, RZ, 0x1, P2 ;  /* 0x00000001ff307807 */ /* 0x000fc80001000000 */
[----:B------:R-:W-:-:S07]  /*cc60*/  LOP3.LUT R231, R231, R48, RZ, 0x3c, !PT ;  /* 0x00000030e7e77212 */ /* 0x000fce00078e3cff */
[----:B0-----:R-:W-:Y:S05]  /*cc70*/  @P3 BRA `(.L_x_6386) ;  /* 0xffffff5c009c3947 */ /* 0x001fea000383ffff */
[----:B------:R-:W0:Y:S01]  /*cc80*/  S2R R49, SR_TID.X ;  /* 0x0000000000317919 */ /* 0x000e220000002100 */
[----:B------:R-:W-:Y:S02]  /*cc90*/  PLOP3.LUT P0, PT, PT, PT, PT, 0x8, 0x0 ;  /* 0x000000000000781c */ /* 0x000fe40003f0e170 */
[----:B0-----:R-:W-:-:S04]  /*cca0*/  SHF.R.U32.HI R49, RZ, 0x7, R49 ;  /* 0x00000007ff317819 */ /* 0x001fc80000011631 */
[----:B------:R-:W-:-:S13]  /*ccb0*/  ISETP.NE.AND P3, PT, R49, 0x1, PT ;  /* 0x000000013100780c */ /* 0x000fda0003f65270 */
[----:B------:R-:W-:Y:S06]  /*ccc0*/  @!P3 BAR.ARV 0x9, 0x100 ;  /* 0x024400000000bb1d */ /* 0x000fec0000002000 */
.L_x_6298:
[----:B------:R-:W-:Y:S05]  /*ccd0*/  @P0 BRA `(.L_x_6387) ;  /* 0x00000000000c0947 */ /* 0x000fea0003800000 */
[----:B------:R-:W0:Y:S01]  /*cce0*/  FENCE.VIEW.ASYNC.G ;  /* 0x00000000000073c6 */ /* 0x000e220000000100 */
[----:B------:R-:W-:Y:S05]  /*ccf0*/  WARPSYNC.ALL ;  /* 0x0000000000007948 */ /* 0x000fea0003800000 */
[----:B0-----:R-:W-:Y:S06]  /*cd00*/  BAR.ARV 0xc, 0x180 ;  /* 0x0306000000007b1d */ /* 0x001fec0000002000 */
.L_x_6387:
[----:B------:R-:W2:Y:S01]  /*cd10*/  LDL R0, [R1+0x18] ;  /* 0x0000180001007983 */ /* 0x000ea20000100800 */
[----:B------:R-:W-:Y:S01]  /*cd20*/  ULDC.64 UR4, c[0x0][0x990] ;  /* 0x0002640000047ab9 */ /* 0x000fe20000000a00 */
[----:B------:R-:W-:Y:S02]  /*cd30*/  ULDC.64 UR6, c[0x0][0x998] ;  /* 0x0002660000067ab9 */ /* 0x000fe40000000a00 */
[----:B------:R-:W3:Y:S04]  /*cd40*/  LDL R2, [R1+0x98] ;  /* 0x0000980001027983 */ /* 0x000ee80000100800 */
[----:B------:R-:W4:Y:S04]  /*cd50*/  LDL R4, [R1+0x7c] ;  /* 0x00007c0001047983 */ /* 0x000f280000100800 */
[----:B------:R-:W4:Y:S01]  /*cd60*/  LDL R14, [R1+0x6c] ;  /* 0x00006c00010e7983 */ /* 0x000f220000100800 */
[----:B------:R-:W-:-:S02]  /*cd70*/  ISETP.NE.U32.AND P0, PT, RZ, UR4, PT ;  /* 0x00000004ff007c0c */ /* 0x000fc4000bf05070 */
[----:B------:R-:W-:Y:S02]  /*cd80*/  ISETP.NE.U32.AND P1, PT, RZ, UR6, PT ;  /* 0x00000006ff007c0c */ /* 0x000fe4000bf25070 */
[----:B------:R-:W-:Y:S02]  /*cd90*/  ISETP.NE.AND.EX P0, PT, RZ, UR5, PT, P0 ;  /* 0x00000005ff007c0c */ /* 0x000fe4000bf05300 */
[----:B------:R-:W-:-:S11]  /*cda0*/  ISETP.NE.AND.EX P1, PT, RZ, UR7, PT, P1 ;  /* 0x00000007ff007c0c */ /* 0x000fd6000bf25310 */
[----:B-1----:R-:W3:Y:S08]  /*cdb0*/  @P0 LDC.64 R6, c[0x0][0x9a8] ;  /* 0x00026a00ff060b82 */ /* 0x002ef00000000a00 */
[----:B------:R-:W0:Y:S08]  /*cdc0*/  @P1 LDC.64 R8, c[0x0][0x9b8] ;  /* 0x00026e00ff081b82 */ /* 0x000e300000000a00 */
[----:B------:R-:W1:Y:S08]  /*cdd0*/  @P0 LDC.64 R10, c[0x0][0x9b0] ;  /* 0x00026c00ff0a0b82 */ /* 0x000e700000000a00 */
[----:B------:R-:W1:Y:S01]  /*cde0*/  @P1 LDC.64 R12, c[0x0][0x9c0] ;  /* 0x00027000ff0c1b82 */ /* 0x000e620000000a00 */
[----:B--2---:R-:W-:Y:S01]  /*cdf0*/  LOP3.LUT P4, RZ, R0, 0x8, RZ, 0xc0, !PT ;  /* 0x0000000800ff7812 */ /* 0x004fe2000788c0ff */
[----:B---3--:R-:W-:-:S02]  /*ce00*/  @P0 IMAD R0, R2, R6, RZ ;  /* 0x0000000602000224 */ /* 0x008fc400078e02ff */
[----:B0-----:R-:W-:Y:S02]  /*ce10*/  @P1 IMAD R2, R2, R8, RZ ;  /* 0x0000000802021224 */ /* 0x001fe400078e02ff */
[C---:B----4-:R-:W-:Y:S02]  /*ce20*/  @P0 IMAD R7, R4.reuse, R7, R0 ;  /* 0x0000000704070224 */ /* 0x050fe400078e0200 */
[C---:B------:R-:W-:Y:S02]  /*ce30*/  @P1 IMAD R9, R4.reuse, R9, R2 ;  /* 0x0000000904091224 */ /* 0x040fe400078e0202 */
[----:B------:R-:W-:-:S04]  /*ce40*/  @P0 IMAD.WIDE.U32 R2, R4, R6, RZ ;  /* 0x0000000604020225 */ /* 0x000fc800078e00ff */
        /* <DEDUP_REMOVED lines=11> */
[----:B------:R-:W-:Y:S02]  /*cf00*/  @P0 LEA.HI.X R5, R2, UR5, R5, 0x2, P2 ;  /* 0x0000000502050c11 */ /* 0x000fe400090f1405 */
[----:B------:R-:W-:Y:S01]  /*cf10*/  @P1 LEA.HI.X R9, R6, UR7, R3, 0x2, P3 ;  /* 0x0000000706091c11 */ /* 0x000fe200098f1403 */
[----:B------:R-:W-:-:S04]  /*cf20*/  IMAD.MOV.U32 R3, RZ, RZ, 0x3f800000 ;  /* 0x3f800000ff037424 */ /* 0x000fc800078e00ff */
[----:B------:R-:W2:Y:S04]  /*cf30*/  @P1 LDG.E R0, desc[UR60][R8.64] ;  /* 0x0000003c08001981 */ /* 0x000ea8000c1e1900 */
[----:B------:R-:W2:Y:S01]  /*cf40*/  @P0 LDG.E R3, desc[UR60][R4.64] ;  /* 0x0000003c04030981 */ /* 0x000ea2000c1e1900 */
[----:B------:R-:W-:Y:S01]  /*cf50*/  BSSY B0, `(.L_x_6388) ;  /* 0x0000023000007945 */ /* 0x000fe20003800000 */
[----:B------:R-:W-:Y:S02]  /*cf60*/  IMAD.MOV.U32 R136, RZ, RZ, RZ ;  /* 0x000000ffff887224 */ /* 0x000fe400078e00ff */
[----:B--2---:R-:W-:-:S04]  /*cf70*/  FMUL.FTZ R0, R3, R0 ;  /* 0x0000000003007220 */ /* 0x004fc80000410000 */
        /* <DEDUP_REMOVED lines=32> */
.L_x_6389:
[----:B------:R-:W-:Y:S05]  /*d180*/  BSYNC B0 ;  /* 0x0000000000007941 */ /* 0x000fea0003800000 */
.L_x_6388:
[----:B------:R-:W2:Y:S01]  /*d190*/  LDL R0, [R1+0xa0] ;  /* 0x0000a00001007983 */ /* 0x000ea20000100800 */
[----:B------:R-:W-:Y:S02]  /*d1a0*/  PLOP3.LUT P0, PT, PT, PT, PT, 0x80, 0x0 ;  /* 0x000000000000781c */ /* 0x000fe40003f0f070 */
        /* <DEDUP_REMOVED lines=29> */
[----:B------:R-:W-:Y:S01]  /*d380*/  MOV R77, RZ ;  /* 0x000000ff004d7202 */ /* 0x000fe20000000f00 */
[----:B------:R-:W-:Y:S01]  /*d390*/  IMAD.MOV.U32 R142, RZ, RZ, RZ ;  /* 0x000000ffff8e7224 */ /* 0x000fe200078e00ff */
[----:B------:R-:W-:Y:S01]  /*d3a0*/  CS2R R64, SRZ ;  /* 0x0000000000407805 */ /* 0x000fe2000001ff00 */
[----:B------:R-:W-:Y:S01]  /*d3b0*/  IMAD.MOV.U32 R3, RZ, RZ, RZ ;  /* 0x000000ffff037224 */ /* 0x000fe200078e00ff */
[----:B------:R-:W-:Y:S01]  /*d3c0*/  CS2R R8, SRZ ;  /* 0x0000000000087805 */ /* 0x000fe2000001ff00 */
[----:B------:R-:W-:Y:S01]  /*d3d0*/  IMAD.MOV.U32 R71, RZ, RZ, RZ ;  /* 0x000000ffff477224 */ /* 0x000fe200078e00ff */
[----:B------:R-:W-:-:S02]  /*d3e0*/  CS2R R24, SRZ ;  /* 0x0000000000187805 */ /* 0x000fc4000001ff00 */
[----:B------:R-:W-:Y:S01]  /*d3f0*/  CS2R R26, SRZ ;  /* 0x00000000001a7805 */ /* 0x000fe2000001ff00 */
[----:B------:R-:W-:Y:S02]  /*d400*/  IMAD.MOV.U32 R80, RZ, RZ, RZ ;  /* 0x000000ffff507224 */ /* 0x000fe400078e00ff */
[----:B------:R-:W-:Y:S02]  /*d410*/  IMAD.MOV.U32 R6, RZ, RZ, RZ ;  /* 0x000000ffff067224 */ /* 0x000fe400078e00ff */
[----:B------:R-:W-:Y:S02]  /*d420*/  IMAD.MOV.U32 R92, RZ, RZ, RZ ;  /* 0x000000ffff5c7224 */ /* 0x000fe400078e00ff */
[----:B--2---:R-:W-:Y:S01]  /*d430*/  IMAD R4, R0, R136, RZ ;  /* 0x0000008800047224 */ /* 0x004fe200078e02ff */
[----:B------:R-:W-:-:S04]  /*d440*/  MOV R0, RZ ;  /* 0x000000ff00007202 */ /* 0x000fc80000000f00 */
[----:B------:R0:W-:Y:S01]  /*d450*/  STL [R1+0x4c], R4 ;  /* 0x00004c0401007387 */ /* 0x0001e20000100800 */
[----:B------:R-:W-:-:S04]  /*d460*/  VIADDMNMX R136, R4, R136, R131, PT ;  /* 0x0000008804887246 */ /* 0x000fc80003800183 */
[----:B------:R-:W-:-:S13]  /*d470*/  ISETP.GT.AND P1, PT, R136, R4, PT ;  /* 0x000000048800720c */ /* 0x000fda0003f24270 */
[----:B0-----:R-:W-:Y:S05]  /*d480*/  @!P1 BRA `(.L_x_6390) ;  /* 0x000000d400589947 */ /* 0x001fea0003800000 */
[----:B------:R-:W-:-:S03]  /*d490*/  UMOV UR4, 0xffffffff ;  /* 0xffffffff00047882 */ /* 0x000fc60000000000 */
[----:B------:R-:W-:Y:S05]  /*d4a0*/  BRA.DIV UR4, `(.L_x_6391) ;  /* 0x0000019204287947 */ /* 0x000fea000b800000 */
[----:B------:R-:W0:Y:S02]  /*d4b0*/  S2R R0, SR_TID.X ;  /* 0x0000000000007919 */ /* 0x000e240000002100 */
[----:B0-----:R-:W-:-:S05]  /*d4c0*/  VIADD R3, R0, 0xffffff80 ;  /* 0xffffff8000037836 */ /* 0x001fca0000000000 */
[----:B------:R-:W-:-:S04]  /*d4d0*/  SHF.R.S32.HI R0, RZ, 0x1f, R3 ;  /* 0x0000001fff007819 */ /* 0x000fc80000011403 */
[----:B------:R-:W-:-:S04]  /*d4e0*/  LEA.HI R0, R0, R3, RZ, 0x7 ;  /* 0x0000000300007211 */ /* 0x000fc800078f38ff */
[----:B------:R-:W-:-:S06]  /*d4f0*/  SHF.R.S32.HI R0, RZ, 0x7, R0 ;  /* 0x00000007ff007819 */ /* 0x000fcc0000011400 */
[----:B------:R-:W0:Y:S04]  /*d500*/  SHFL.IDX PT, R0, R0, RZ, 0x1f ;  /* 0x00001fff00007589 */ /* 0x000e2800000e0000 */
[----:B0-----:R0:W-:Y:S02]  /*d510*/  STL [R1+0x50], R0 ;  /* 0x0000500001007387 */ /* 0x0011e40000100800 */
.L_x_6609:
[----:B------:R-:W0:Y:S01]  /*d520*/  LDL R3, [R1+0x50] ;  /* 0x0000500001037983 */ /* 0x000e220000100800 */
[----:B------:R-:W-:Y:S01]  /*d530*/  VIADD R27, R16, 0x1c400 ;  /* 0x0001c400101b7836 */ /* 0x000fe20000000000 */
[----:B------:R-:W-:Y:S04]  /*d540*/  BSSY B6, `(.L_x_6392) ;  /* 0x0000019000067945 */ /* 0x000fe80003800000 */
[----:B------:R-:W-:Y:S02]  /*d550*/  LOP3.LUT P0, RZ, R27, 0x9f, RZ, 0xc0, !PT ;  /* 0x0000009f1bff7812 */ /* 0x000fe4000780c0ff */
[----:B0-----:R-:W-:-:S04]  /*d560*/  LEA.HI R0, R3, R3, RZ, 0x1 ;  /* 0x0000000303007211 */ /* 0x001fc800078f08ff */
[----:B------:R-:W-:-:S04]  /*d570*/  LOP3.LUT R0, R0, 0x1e, RZ, 0xc0, !PT ;  /* 0x0000001e00007812 */ /* 0x000fc800078ec0ff */
[----:B------:R-:W-:-:S05]  /*d580*/  IADD3 R0, R3, -R0, RZ ;  /* 0x8000000003007210 */ /* 0x000fca0007ffe0ff */
        /* <DEDUP_REMOVED lines=8> */
[----:B-1----:R0:W1:Y:S01]  /*d610*/  LDC.64 R14, c[0x4][R0] ;  /* 0x01000000000e7b82 */ /* 0x0020620000000a00 */
        /* <DEDUP_REMOVED lines=11> */
.L_x_6393:
[----:B------:R-:W-:Y:S05]  /*d6d0*/  BSYNC B6 ;  /* 0x0000000000067941 */ /* 0x000fea0003800000 */
.L_x_6392:
[----:B------:R-:W-:Y:S02]  /*d6e0*/  ULDC UR4, c[0x0][0x3f4] ;  /* 0x0000fd0000047ab9 */ /* 0x000fe40000000800 */
[----:B------:R-:W-:-:S13]  /*d6f0*/  ISETP.LT.AND P0, PT, RZ, UR4, PT ;  /* 0x00000004ff007c0c */ /* 0x000fda000bf01270 */
[----:B------:R-:W-:Y:S05]  /*d700*/  @P0 BRA `(.L_x_6394) ;  /* 0x0000000000480947 */ /* 0x000fea0003800000 */
[----:B------:R-:W2:Y:S02]  /*d710*/  LDL R20, [R1+0xb4] ;  /* 0x0000b40001147983 */ /* 0x000ea40000100800 */
[----:B--2---:R-:W-:-:S13]  /*d720*/  R2UR UR5, R20 ;  /* 0x00000000140572ca */ /* 0x004fda00000e0000 */
        /* <DEDUP_REMOVED lines=10> */
.L_x_6397:
[----:B--2---:R2:W3:Y:S02]  /*d7d0*/  SYNCS.PHASECHK.TRANS64.TRYWAIT P0, [R16+URZ+0x2e800], R3 ;  /* 0x02e80003100075a7 */ /* 0x0044e4000800017f */
[----:B---3--:R-:W-:Y:S05]  /*d7e0*/  @!P0 NANOSLEEP.SYNCS 0x989680 ;  /* 0x009896800000895d */ /* 0x008fea0003900000 */
[----:B------:R-:W3:Y:S02]  /*d7f0*/  @!P0 SYNCS.PHASECHK.TRANS64 P0, [R16+URZ+0x2e800], R3 ;  /* 0x02e80003100085a7 */ /* 0x000ee4000800007f */
[----:B---3--:R-:W-:Y:S05]  /*d800*/  @!P0 BRA `(.L_x_6397) ;  /* 0xfffffffc00f08947 */ /* 0x008fea000383ffff */
.L_x_6396:
[----:B------:R-:W-:Y:S05]  /*d810*/  BSYNC B0 ;  /* 0x0000000000007941 */ /* 0x000fea0003800000 */
.L_x_6395:
[----:B------:R-:W-:Y:S05]  /*d820*/  BRA `(.L_x_6398) ;  /* 0x0000004000447947 */ /* 0x000fea0003800000 */
.L_x_6394:
[----:B------:R-:W0:Y:S01]  /*d830*/  LDC.64 R24, c[0x0][0x3e8] ;  /* 0x0000fa00ff187b82 */ /* 0x000e220000000a00 */
[----:B------:R-:W-:Y:S01]  /*d840*/  LOP3.LUT P0, RZ, R27, 0x3ff, RZ, 0xc0, !PT ;  /* 0x000003ff1bff7812 */ /* 0x000fe2000780c0ff */
[----:B------:R-:W-:Y:S01]  /*d850*/  ULDC.64 UR4, c[0x0][0x3f8] ;  /* 0x0000fe0000047ab9 */ /* 0x000fe20000000a00 */
[----:B-----5:R-:W-:Y:S01]  /*d860*/  SHF.R.S32.HI R0, RZ, 0x1f, R119 ;  /* 0x0000001fff007819 */ /* 0x020fe20000011477 */
[----:B------:R-:W-:Y:S01]  /*d870*/  ULDC.64 UR6, c[0x0][0x408] ;  /* 0x0001020000067ab9 */ /* 0x000fe20000000a00 */
[----:B------:R-:W-:Y:S03]  /*d880*/  BSSY B6, `(.L_x_6399) ;  /* 0x000001b000067945 */ /* 0x000fe60003800000 */
[----:B------:R-:W2:Y:S01]  /*d890*/  LDC.64 R28, c[0x0][0x400] ;  /* 0x00010000ff1c7b82 */ /* 0x000ea20000000a00 */
[C---:B------:R-:W-:Y:S02]  /*d8a0*/  IMAD R4, R0.reuse, UR4, RZ ;  /* 0x0000000400047c24 */ /* 0x040fe4000f8e02ff */
        /* <DEDUP_REMOVED lines=16> */
[----:B------:R-:W-:Y:S01]  /*d9b0*/  MOV R10, UR4 ;  /* 0x00000004000a7c02 */ /* 0x000fe20008000f00 */
[----:B------:R-:W-:Y:S02]  /*d9c0*/  IMAD.U32 R7, RZ, RZ, UR7 ;  /* 0x00000007ff077e24 */ /* 0x000fe4000f8e00ff */
[----:B------:R-:W-:-:S02]  /*d9d0*/  IMAD.U32 R11, RZ, RZ, UR5 ;  /* 0x00000005ff0b7e24 */ /* 0x000fc4000f8e00ff */
[----:B------:R-:W-:Y:S02]  /*d9e0*/  IMAD.MOV.U32 R8, RZ, RZ, 0x70 ;  /* 0x00000070ff087424 */ /* 0x000fe400078e00ff */
[----:B------:R-:W-:Y:S02]  /*d9f0*/  IMAD.MOV.U32 R12, RZ, RZ, 0x1 ;  /* 0x00000001ff0c7424 */ /* 0x000fe400078e00ff */
[----:B0-----:R-:W-:-:S07]  /*da00*/  IMAD.MOV.U32 R13, RZ, RZ, RZ ;  /* 0x000000ffff0d7224 */ /* 0x001fce00078e00ff */
[----:B------:R-:W-:-:S07]  /*da10*/  LEPC R20, `(.L_x_6400) ;  /* 0x000000001014794e */ /* 0x000fce0000000000 */
[----:B-1----:R-:W-:Y:S05]  /*da20*/  CALL.ABS.NOINC R14 ;  /* 0x000000000e007343 */ /* 0x002fea0003c00000 */
.L_x_6400:
[----:B------:R-:W-:Y:S05]  /*da30*/  BSYNC B6 ;  /* 0x0000000000067941 */ /* 0x000fea0003800000 */
.L_x_6399:
        /* <DEDUP_REMOVED lines=8> */
[----:B-1----:R0:W1:Y:S04]  /*dac0*/  SHFL.IDX PT, R14, R28, RZ, 0x1c1f ;  /* 0x001c1fff1c0e7589 */ /* 0x00206800000e0000 */
[----:B------:R0:W3:Y:S04]  /*dad0*/  SHFL.IDX PT, R3, R26, RZ, 0x1c1f ;  /* 0x001c1fff1a037589 */ /* 0x0000e800000e0000 */
[----:B------:R0:W4:Y:S02]  /*dae0*/  SHFL.IDX PT, R7, R27, RZ, 0x1c1f ;  /* 0x001c1fff1b077589 */ /* 0x00012400000e0000 */
.L_x_6615:
[----:B------:R-:W5:Y:S01]  /*daf0*/  S2R R6, SR_TID.X ;  /* 0x0000000000067919 */ /* 0x000f620000002100 */
[----:B------:R-:W-:Y:S01]  /*db00*/  ULDC UR4, c[0x0][0x448] ;  /* 0x0001120000047ab9 */ /* 0x000fe20000000800 */
[C---:B------:R-:W-:Y:S01]  /*db10*/  IMAD.SHL.U32 R4, R229.reuse, 0x80, RZ ;  /* 0x00000080e5047824 */ /* 0x040fe200078e00ff */
[----:B------:R-:W-:Y:S01]  /*db20*/  BSSY B1, `(.L_x_6404) ;  /* 0x0000026000017945 */ /* 0x000fe20003800000 */
[----:B0-----:R-:W-:Y:S01]  /*db30*/  IMAD R28, R134, UR4, RZ ;  /* 0x00000004861c7c24 */ /* 0x001fe2000f8e02ff */
[----:B------:R-:W-:Y:S02]  /*db40*/  LOP3.LUT P0, RZ, R229, 0x4, RZ, 0xc0, !PT ;  /* 0x00000004e5ff7812 */ /* 0x000fe4000780c0ff */
[----:B------:R-:W-:Y:S02]  /*db50*/  CS2R R12, SRZ ;  /* 0x00000000000c7805 */ /* 0x000fe4000001ff00 */
[----:B------:R-:W-:Y:S02]  /*db60*/  LOP3.LUT R9, R4, 0x380, RZ, 0xc0, !PT ;  /* 0x0000038004097812 */ /* 0x000fe400078ec0ff */
[----:B------:R-:W-:-:S02]  /*db70*/  CS2R R20, SRZ ;  /* 0x0000000000147805 */ /* 0x000fc4000001ff00 */
[----:B------:R-:W-:Y:S01]  /*db80*/  ISETP.GE.AND P1, PT, R0, R28, PT ;  /* 0x0000001c0000720c */ /* 0x000fe20003f26270 */
[----:B------:R-:W-:Y:S01]  /*db90*/  IMAD R28, R121, -0x80, R28 ;  /* 0xffffff80791c7824 */ /* 0x000fe200078e021c */
[----:B------:R-:W-:Y:S02]  /*dba0*/  LOP3.LUT R4, R9, 0x30, R18, 0xf8, !PT ;  /* 0x0000003009047812 */ /* 0x000fe400078ef812 */
[----:B------:R-:W-:-:S04]  /*dbb0*/  SHF.R.U32.HI R9, RZ, 0x3, R9 ;  /* 0x00000003ff097819 */ /* 0x000fc80000011609 */
[----:B------:R-:W-:Y:S01]  /*dbc0*/  LOP3.LUT R11, R4, R9, RZ, 0x3c, !PT ;  /* 0x00000009040b7212 */ /* 0x000fe200078e3cff */
[----:B-----5:R-:W-:-:S05]  /*dbd0*/  VIADD R8, R6, 0xffffff80 ;  /* 0xffffff8006087836 */ /* 0x020fca0000000000 */
[----:B------:R-:W-:-:S04]  /*dbe0*/  SHF.R.S32.HI R6, RZ, 0x1f, R8 ;  /* 0x0000001fff067819 */ /* 0x000fc80000011408 */
[----:B------:R-:W-:Y:S02]  /*dbf0*/  LEA.HI R6, R6, R8, RZ, 0x5 ;  /* 0x0000000806067211 */ /* 0x000fe400078f28ff */
[----:B------:R-:W-:-:S03]  /*dc00*/  CS2R R8, SRZ ;  /* 0x0000000000087805 */ /* 0x000fc6000001ff00 */
[----:B------:R-:W-:-:S05]  /*dc10*/  IMAD.SHL.U32 R6, R6, 0x20, RZ ;  /* 0x0000002006067824 */ /* 0x000fca00078e00ff */
[----:B------:R-:W-:-:S04]  /*dc20*/  LOP3.LUT R6, R6, 0xfffffc00, RZ, 0xc0, !PT ;  /* 0xfffffc0006067812 */ /* 0x000fc800078ec0ff */
[----:B------:R-:W-:Y:S02]  /*dc30*/  IADD3 R0, R16, R11, R6 ;  /* 0x0000000b10007210 */ /* 0x000fe40007ffe006 */
[----:B------:R-:W-:Y:S01]  /*dc40*/  CS2R R10, SRZ ;  /* 0x00000000000a7805 */ /* 0x000fe2000001ff00 */
[----:B------:R-:W-:Y:S06]  /*dc50*/  @P1 BRA `(.L_x_6405) ;  /* 0x0000000000481947 */ /* 0x000fec0003800000 */
[----:B------:R-:W-:Y:S01]  /*dc60*/  ULDC UR4, c[0x0][0x3f4] ;  /* 0x0000fd0000047ab9 */ /* 0x000fe20000000800 */
[----:B------:R-:W-:Y:S02]  /*dc70*/  SHF.R.S32.HI R6, RZ, 0x1f, R230 ;  /* 0x0000001fff067819 */ /* 0x000fe400000114e6 */
[----:B------:R-:W-:Y:S02]  /*dc80*/  ISETP.GE.AND P2, PT, R22, UR4, PT ;  /* 0x0000000416007c0c */ /* 0x000fe4000bf46270 */
[----:B------:R-:W-:Y:S02]  /*dc90*/  ISETP.GE.AND P1, PT, R230, UR4, PT ;  /* 0x00000004e6007c0c */ /* 0x000fe4000bf26270 */
[----:B------:R-:W-:Y:S02]  /*dca0*/  CS2R R12, SRZ ;  /* 0x00000000000c7805 */ /* 0x000fe4000001ff00 */
[----:B------:R-:W-:-:S07]  /*dcb0*/  CS2R R8, SRZ ;  /* 0x0000000000087805 */ /* 0x000fce000001ff00 */
[-C--:B--2---:R-:W-:Y:S02]  /*dcc0*/  @!P2 IADD3 R4, P5, R22, R5.reuse, RZ ;  /* 0x000000051604a210 */ /* 0x084fe40007fbe0ff */
[C---:B------:R-:W-:Y:S02]  /*dcd0*/  @!P1 IADD3 R24, P4, R230.reuse, R5, RZ ;  /* 0x00000005e6189210 */ /* 0x040fe40007f9e0ff */
[-C--:B-1----:R-:W-:Y:S02]  /*dce0*/  @!P1 IADD3 R26, P3, R230, R14.reuse, RZ ;  /* 0x0000000ee61a9210 */ /* 0x082fe40007f7e0ff */
[C---:B---3--:R-:W-:Y:S01]  /*dcf0*/  @!P2 IADD3.X R5, R3.reuse, R23, RZ, P5, !PT ;  /* 0x000000170305a210 */ /* 0x048fe20002ffe4ff */
[--C-:B------:R-:W-:Y:S01]  /*dd00*/  @!P1 IMAD.X R25, R3, 0x1, R6.reuse, P4 ;  /* 0x0000000103199824 */ /* 0x100fe200020e0606 */
[----:B------:R-:W-:Y:S01]  /*dd10*/  @!P2 IADD3 R14, P5, R22, R14, RZ ;  /* 0x0000000e160ea210 */ /* 0x000fe20007fbe0ff */
[C---:B----4-:R-:W-:Y:S02]  /*dd20*/  @!P1 IMAD.X R27, R7.reuse, 0x1, R6, P3 ;  /* 0x00000001071b9824 */ /* 0x050fe400018e0606 */
[----:B------:R0:W5:Y:S02]  /*dd30*/  @!P2 LD.E.64 R20, desc[UR60][R4.64] ;  /* 0x0000003c0414a980 */ /* 0x000164000c101b00 */
[----:B------:R-:W-:-:S02]  /*dd40*/  @!P2 IMAD.X R15, R7, 0x1, R23, P5 ;  /* 0x00000001070fa824 */ /* 0x000fc400028e0617 */
[----:B------:R0:W5:Y:S04]  /*dd50*/  @!P1 LD.E.64 R12, desc[UR60][R24.64] ;  /* 0x0000003c180c9980 */ /* 0x000168000c101b00 */
[----:B------:R0:W5:Y:S04]  /*dd60*/  @!P2 LD.E.64 R10, desc[UR60][R14.64] ;  /* 0x0000003c0e0aa980 */ /* 0x000168000c101b00 */
[----:B------:R0:W5:Y:S02]  /*dd70*/  @!P1 LD.E.64 R8, desc[UR60][R26.64] ;  /* 0x0000003c1a089980 */ /* 0x000164000c101b00 */
.L_x_6405:
[----:B------:R-:W-:Y:S05]  /*dd80*/  BSYNC B1 ;  /* 0x0000000000017941 */ /* 0x000fea0003800000 */
.L_x_6404:
[----:B---3--:R-:W3:Y:S01]  /*dd90*/  LDL R3, [R1+0xb4] ;  /* 0x0000b40001037983 */ /* 0x008ee20000100800 */
[----:B----4-:R-:W-:Y:S01]  /*dda0*/  VIADD R7, R0, 0x1c400 ;  /* 0x0001c40000077836 */ /* 0x010fe20000000000 */
[----:B0----5:R-:W-:Y:S01]  /*ddb0*/  SHF.R.U32.HI R4, RZ, 0x8, R20 ;  /* 0x00000008ff047819 */ /* 0x021fe20000011614 */
[----:B------:R-:W-:Y:S01]  /*ddc0*/  BSSY B1, `(.L_x_6406) ;  /* 0x0000042000017945 */ /* 0x000fe20003800000 */
[----:B------:R-:W-:Y:S02]  /*ddd0*/  SHF.R.U32.HI R15, RZ, 0x8, R21 ;  /* 0x00000008ff0f7819 */ /* 0x000fe40000011615 */
[----:B--2---:R-:W-:Y:S02]  /*dde0*/  LOP3.LUT R5, R20, 0xff, RZ, 0xc0, !PT ;  /* 0x000000ff14057812 */ /* 0x004fe400078ec0ff */
[----:B------:R-:W-:Y:S02]  /*ddf0*/  LOP3.LUT R4, R4, 0xff, RZ, 0xc0, !PT ;  /* 0x000000ff04047812 */ /* 0x000fe400078ec0ff */
[----:B------:R-:W-:-:S02]  /*de00*/  LOP3.LUT R6, R21, 0xff, RZ, 0xc0, !PT ;  /* 0x000000ff15067812 */ /* 0x000fc400078ec0ff */
[----:B------:R-:W-:Y:S02]  /*de10*/  LOP3.LUT R15, R15, 0xff, RZ, 0xc0, !PT ;  /* 0x000000ff0f0f7812 */ /* 0x000fe400078ec0ff */
[----:B-1----:R-:W-:Y:S02]  /*de20*/  LOP3.LUT R14, R12, 0xff, RZ, 0xc0, !PT ;  /* 0x000000ff0c0e7812 */ /* 0x002fe400078ec0ff */
[----:B------:R-:W-:Y:S02]  /*de30*/  PRMT R6, R15, 0x7604, R6 ;  /* 0x000076040f067816 */ /* 0x000fe40000000006 */
[----:B------:R-:W-:Y:S02]  /*de40*/  LOP3.LUT R26, R10, 0xff, RZ, 0xc0, !PT ;  /* 0x000000ff0a1a7812 */ /* 0x000fe400078ec0ff */
[----:B------:R-:W-:Y:S02]  /*de50*/  SHF.R.U32.HI R27, RZ, 0x8, R13 ;  /* 0x00000008ff1b7819 */ /* 0x000fe4000001160d */
[----:B------:R-:W-:-:S02]  /*de60*/  LOP3.LUT R24, R13, 0xff, RZ, 0xc0, !PT ;  /* 0x000000ff0d187812 */ /* 0x000fc400078ec0ff */
[----:B------:R-:W-:Y:S02]  /*de70*/  LOP3.LUT R27, R27, 0xff, RZ, 0xc0, !PT ;  /* 0x000000ff1b1b7812 */ /* 0x000fe400078ec0ff */
[----:B------:R-:W-:Y:S02]  /*de80*/  SHF.R.U32.HI R31, RZ, 0x10, R11 ;  /* 0x00000010ff1f7819 */ /* 0x000fe4000001160b */
[----:B------:R-:W-:Y:S02]  /*de90*/  PRMT R24, R27, 0x7604, R24 ;  /* 0x000076041b187816 */ /* 0x000fe40000000018 */
[--C-:B------:R-:W-:Y:S01]  /*dea0*/  SHF.R.U32.HI R27, RZ, 0x8, R9.reuse ;  /* 0x00000008ff1b7819 */ /* 0x100fe20000011609 */
[----:B------:R-:W-:Y:S01]  /*deb0*/  IMAD.U32 R31, R31, 0x10000, RZ ;  /* 0x000100001f1f7824 */ /* 0x000fe200078e00ff */
[----:B------:R-:W-:Y:S02]  /*dec0*/  SHF.R.U32.HI R35, RZ, 0x10, R9 ;  /* 0x00000010ff237819 */ /* 0x000fe40000011609 */
[----:B------:R-:W-:-:S03]  /*ded0*/  LOP3.LUT R27, R27, 0xff, RZ, 0xc0, !PT ;  /* 0x000000ff1b1b7812 */ /* 0x000fc600078ec0ff */
[----:B------:R-:W-:Y:S01]  /*dee0*/  IMAD.U32 R35, R35, 0x10000, RZ ;  /* 0x0001000023237824 */ /* 0x000fe200078e00ff */
[----:B---3--:R-:W-:Y:S01]  /*def0*/  R2UR UR5, R3 ;  /* 0x00000000030572ca */ /* 0x008fe200000e0000 */
[----:B------:R-:W-:Y:S02]  /*df00*/  VIADD R3, R0, 0x1c440 ;  /* 0x0001c44000037836 */ /* 0x000fe40000000000 */
[----:B------:R-:W-:Y:S01]  /*df10*/  @P0 VIADD R3, R7, 0xffffffc0 ;  /* 0xffffffc007030836 */ /* 0x000fe20000000000 */
[----:B------:R-:W-:Y:S02]  /*df20*/  PRMT R7, R4, 0x7604, R5 ;  /* 0x0000760404077816 */ /* 0x000fe40000000005 */
[----:B------:R-:W-:Y:S02]  /*df30*/  SHF.R.U32.HI R4, RZ, 0x8, R12 ;  /* 0x00000008ff047819 */ /* 0x000fe4000001160c */
[----:B------:R-:W-:Y:S02]  /*df40*/  SHF.R.U32.HI R5, RZ, 0x8, R10 ;  /* 0x00000008ff057819 */ /* 0x000fe4000001160a */
[----:B------:R-:W-:-:S02]  /*df50*/  LOP3.LUT R15, R4, 0xff, RZ, 0xc0, !PT ;  /* 0x000000ff040f7812 */ /* 0x000fc400078ec0ff */
[----:B------:R-:W-:Y:S01]  /*df60*/  LOP3.LUT R5, R5, 0xff, RZ, 0xc0, !PT ;  /* 0x000000ff05057812 */ /* 0x000fe200078ec0ff */
[----:B------:R-:W-:Y:S01]  /*df70*/  ULEA.HI UR4, UR5, UR5, URZ, 0x1 ;  /* 0x0000000505047291 */ /* 0x000fe2000f8f083f */
[----:B------:R-:W-:Y:S02]  /*df80*/  PRMT R25, R15, 0x7604, R14 ;  /* 0x000076040f197816 */ /* 0x000fe4000000000e */
[----:B------:R-:W-:Y:S01]  /*df90*/  SHF.R.U32.HI R14, RZ, 0x8, R11 ;  /* 0x00000008ff0e7819 */ /* 0x000fe2000001160b */
[----:B------:R-:W-:Y:S01]  /*dfa0*/  ULOP3.LUT UR4, UR4, 0xfffffffe, URZ, 0xc0, !UPT ;  /* 0xfffffffe04047892 */ /* 0x000fe2000f8ec03f */
[----:B------:R-:W-:Y:S02]  /*dfb0*/  SHF.R.U32.HI R4, RZ, 0x8, R8 ;  /* 0x00000008ff047819 */ /* 0x000fe40000011608 */
[----:B------:R-:W-:Y:S01]  /*dfc0*/  PRMT R29, R5, 0x7604, R26 ;  /* 0x00007604051d7816 */ /* 0x000fe2000000001a */
[----:B------:R-:W-:Y:S01]  /*dfd0*/  UIADD3 UR4, UR5, -UR4, URZ ;  /* 0x8000000405047290 */ /* 0x000fe2000fffe03f */
[----:B------:R-:W-:-:S02]  /*dfe0*/  LOP3.LUT R5, R11, 0xff, RZ, 0xc0, !PT ;  /* 0x000000ff0b057812 */ /* 0x000fc400078ec0ff */
[----:B------:R-:W-:Y:S02]  /*dff0*/  LOP3.LUT R14, R14, 0xff, RZ, 0xc0, !PT ;  /* 0x000000ff0e0e7812 */ /* 0x000fe400078ec0ff */
[----:B------:R-:W-:Y:S01]  /*e000*/  LOP3.LUT R15, R8, 0xff, RZ, 0xc0, !PT ;  /* 0x000000ff080f7812 */ /* 0x000fe200078ec0ff */
[----:B------:R-:W-:Y:S01]  /*e010*/  IMAD.U32 R37, RZ, RZ, UR4 ;  /* 0x00000004ff257e24 */ /* 0x000fe2000f8e00ff */
[----:B------:R-:W-:Y:S02]  /*e020*/  LOP3.LUT R4, R4, 0xff, RZ, 0xc0, !PT ;  /* 0x000000ff04047812 */ /* 0x000fe400078ec0ff */
[----:B------:R-:W-:Y:S02]  /*e030*/  PRMT R14, R14, 0x7604, R5 ;  /* 0x000076040e0e7816 */ /* 0x000fe40000000005 */
[----:B------:R-:W-:Y:S02]  /*e040*/  SHF.L.U32 R37, R37, 0x1f, RZ ;  /* 0x0000001f25257819 */ /* 0x000fe400000006ff */
[----:B------:R-:W-:-:S02]  /*e050*/  SHF.R.U32.HI R5, RZ, 0x10, R21 ;  /* 0x00000010ff057819 */ /* 0x000fc40000011615 */
[----:B------:R-:W0:Y:S01]  /*e060*/  SYNCS.PHASECHK.TRANS64.TRYWAIT P0, [R16+URZ+0x2e800], R37 ;  /* 0x02e80025100075a7 */ /* 0x000e22000800017f */
[----:B------:R-:W-:Y:S02]  /*e070*/  PRMT R33, R4, 0x7604, R15 ;  /* 0x0000760404217816 */ /* 0x000fe4000000000f */
[----:B------:R-:W-:Y:S01]  /*e080*/  SHF.R.U32.HI R15, RZ, 0x10, R13 ;  /* 0x00000010ff0f7819 */ /* 0x000fe2000001160d */
[----:B------:R-:W-:Y:S01]  /*e090*/  IMAD.U32 R5, R5, 0x10000, RZ ;  /* 0x0001000005057824 */ /* 0x000fe200078e00ff */
[----:B------:R-:W-:Y:S02]  /*e0a0*/  LOP3.LUT R26, R9, 0xff, RZ, 0xc0, !PT ;  /* 0x000000ff091a7812 */ /* 0x000fe400078ec0ff */
[----:B------:R-:W-:Y:S02]  /*e0b0*/  SHF.L.U32 R15, R15, 0x10, RZ ;  /* 0x000000100f0f7819 */ /* 0x000fe400000006ff */
[----:B------:R-:W-:Y:S02]  /*e0c0*/  PRMT R26, R27, 0x7604, R26 ;  /* 0x000076041b1a7816 */ /* 0x000fe4000000001a */
[----:B------:R-:W-:-:S02]  /*e0d0*/  LOP3.LUT R27, R24, 0xff0000, R15, 0xf8, !PT ;  /* 0x00ff0000181b7812 */ /* 0x000fc400078ef80f */
[----:B------:R-:W-:Y:S02]  /*e0e0*/  LOP3.LUT R7, R7, 0xff0000, R20, 0xf8, !PT ;  /* 0x00ff000007077812 */ /* 0x000fe400078ef814 */
[----:B------:R-:W-:Y:S02]  /*e0f0*/  LOP3.LUT R5, R6, 0xff0000, R5, 0xf8, !PT ;  /* 0x00ff000006057812 */ /* 0x000fe400078ef805 */
[----:B------:R-:W-:Y:S02]  /*e100*/  VIMNMX R15, R28, 0x80, PT ;  /* 0x000000801c0f7848 */ /* 0x000fe40003fe0100 */
[----:B------:R-:W-:Y:S02]  /*e110*/  LOP3.LUT R31, R14, 0xff0000, R31, 0xf8, !PT ;  /* 0x00ff00000e1f7812 */ /* 0x000fe400078ef81f */
[----:B------:R-:W-:Y:S02]  /*e120*/  LOP3.LUT R25, R25, 0xff0000, R12, 0xf8, !PT ;  /* 0x00ff000019197812 */ /* 0x000fe400078ef80c */
[----:B------:R-:W-:-:S02]  /*e130*/  LOP3.LUT R29, R29, 0xff0000, R10, 0xf8, !PT ;  /* 0x00ff00001d1d7812 */ /* 0x000fc400078ef80a */
[----:B------:R-:W-:Y:S02]  /*e140*/  LOP3.LUT R14, R7, 0xff000000, R20, 0xf8, !PT ;  /* 0xff000000070e7812 */ /* 0x000fe400078ef814 */
[----:B------:R-:W-:Y:S02]  /*e150*/  LOP3.LUT R35, R26, 0xff0000, R35, 0xf8, !PT ;  /* 0x00ff00001a237812 */ /* 0x000fe400078ef823 */
[----:B------:R-:W-:Y:S02]  /*e160*/  ISETP.GE.AND P1, PT, R228, R15, PT ;  /* 0x0000000fe400720c */ /* 0x000fe40003f26270 */
[----:B------:R-:W-:Y:S02]  /*e170*/  LOP3.LUT R20, R5, 0xff000000, R21, 0xf8, !PT ;  /* 0xff00000005147812 */ /* 0x000fe400078ef815 */
[----:B------:R-:W-:Y:S02]  /*e180*/  LOP3.LUT R12, R25, 0xff000000, R12, 0xf8, !PT ;  /* 0xff000000190c7812 */ /* 0x000fe400078ef80c */
[----:B------:R-:W-:-:S02]  /*e190*/  LOP3.LUT R13, R27, 0xff000000, R13, 0xf8, !PT ;  /* 0xff0000001b0d7812 */ /* 0x000fc400078ef80d */
[----:B------:R-:W-:Y:S02]  /*e1a0*/  LOP3.LUT R10, R29, 0xff000000, R10, 0xf8, !PT ;  /* 0xff0000001d0a7812 */ /* 0x000fe400078ef80a */
[----:B------:R-:W-:Y:S02]  /*e1b0*/  LOP3.LUT R11, R31, 0xff000000, R11, 0xf8, !PT ;  /* 0xff0000001f0b7812 */ /* 0x000fe400078ef80b */
[----:B------:R-:W-:Y:S01]  /*e1c0*/  LOP3.LUT R33, R33, 0xff0000, R8, 0xf8, !PT ;  /* 0x00ff000021217812 */ /* 0x000fe200078ef808 */
[----:B0-----:R-:W-:Y:S06]  /*e1d0*/  @!P0 BRA `(.L_x_6407) ;  /* 0x00000184008c8947 */ /* 0x001fec0003800000 */
.L_x_6616:
[----:B------:R-:W-:Y:S05]  /*e1e0*/  BSYNC B1 ;  /* 0x0000000000017941 */ /* 0x000fea0003800000 */
.L_x_6406:
[----:B------:R-:W-:Y:S01]  /*e1f0*/  BSSY B1, `(.L_x_6408) ;  /* 0x00000bf000017945 */ /* 0x000fe20003800000 */
[----:B------:R-:W-:Y:S02]  /*e200*/  LOP3.LUT R8, R33, 0xff000000, R8, 0xf8, !PT ;  /* 0xff00000021087812 */ /* 0x000fe400078ef808 */
[----:B------:R-:W-:Y:S01]  /*e210*/  LOP3.LUT R9, R35, 0xff000000, R9, 0xf8, !PT ;  /* 0xff00000023097812 */ /* 0x000fe200078ef809 */
[----:B------:R-:W-:Y:S06]  /*e220*/  @P1 BRA `(.L_x_6409) ;  /* 0x0000000800ec1947 */ /* 0x000fec0003800000 */
[----:B------:R-:W1:Y:S01]  /*e230*/  LDC R5, c[0x0][0x3f4] ;  /* 0x0000fd00ff057b82 */ /* 0x000e620000000800 */
[----:B------:R-:W-:Y:S01]  /*e240*/  BSSY B2, `(.L_x_6410) ;  /* 0x000005e000027945 */ /* 0x000fe20003800000 */
[-C--:B-1----:R-:W-:Y:S02]  /*e250*/  ISETP.GE.AND P0, PT, R22, R5.reuse, PT ;  /* 0x000000051600720c */ /* 0x082fe40003f06270 */
[----:B------:R-:W-:-:S11]  /*e260*/  ISETP.GE.AND P1, PT, R230, R5, PT ;  /* 0x00000005e600720c */ /* 0x000fd60003f26270 */
[----:B------:R-:W-:Y:S05]  /*e270*/  @P0 BRA `(.L_x_6411) ;  /* 0x0000000400680947 */ /* 0x000fea0003800000 */
[----:B------:R-:W1:Y:S01]  /*e280*/  LDS.128 R4, [R0+0x1c400] ;  /* 0x01c4000000047984 */ /* 0x000e620000000c00 */
[----:B------:R-:W-:Y:S02]  /*e290*/  F2FP.F16.E4M3.UNPACK_B R31, R10 ;  /* 0x0000000aff1f723e */ /* 0x000fe400020006ff */
[----:B------:R-:W-:-:S03]  /*e2a0*/  F2FP.F16.E4M3.UNPACK_B R28, R14 ;  /* 0x0000000eff1c723e */ /* 0x000fc600020006ff */
[--C-:B------:R-:W-:Y:S02]  /*e2b0*/  HADD2.F32 R32, -RZ, R31.reuse.H1_H1 ;  /* 0x3000001fff207230 */ /* 0x100fe40000004100 */
[--C-:B------:R-:W-:Y:S02]  /*e2c0*/  HADD2.F32 R29, -RZ, R28.reuse.H1_H1 ;  /* 0x3000001cff1d7230 */ /* 0x100fe40000004100 */
        /* <DEDUP_REMOVED lines=11> */
[----:B------:R-:W-:Y:S01]  /*e380*/  FMUL.FTZ R33, R21, R29 ;  /* 0x0000001d15217220 */ /* 0x000fe20000410000 */
        /* <DEDUP_REMOVED lines=20> */
[C---:B0-----:R-:W-:Y:S01]  /*e4d0*/  FFMA.FTZ R37, R26.reuse, R28, -R31 ;  /* 0x0000001c1a257223 */ /* 0x041fe2000001081f */
[----:B------:R-:W-:Y:S01]  /*e4e0*/  HADD2.F32 R24, -RZ, R24.H0_H0 ;  /* 0x20000018ff187230 */ /* 0x000fe20000004100 */
[----:B------:R-:W-:Y:S01]  /*e4f0*/  F2FP.F16.E4M3.UNPACK_B R28, R11 ;  /* 0x0000000bff1c723e */ /* 0x000fe200020006ff */
[----:B------:R-:W-:Y:S02]  /*e500*/  HADD2.F32 R25, -RZ, R25.H0_H0 ;  /* 0x20000019ff197230 */ /* 0x000fe40000004100 */
[----:B------:R-:W-:Y:S01]  /*e510*/  FFMA.FTZ R32, R26, R32, R5 ;  /* 0x000000201a207223 */ /* 0x000fe20000010005 */
[C---:B------:R-:W-:Y:S01]  /*e520*/  FMUL.FTZ R38, R4.reuse, R29 ;  /* 0x0000001d04267220 */ /* 0x040fe20000410000 */
[----:B------:R-:W-:Y:S01]  /*e530*/  F2FP.F16.E4M3.UNPACK_B R26, R20 ;  /* 0x00000014ff1a723e */ /* 0x000fe200020006ff */
        /* <DEDUP_REMOVED lines=9> */
[----:B------:R-:W-:Y:S02]  /*e5d0*/  HADD2.F32 R26, -RZ, R26.H0_H0 ;  /* 0x2000001aff1a7230 */ /* 0x000fe40000004100 */
[-C--:B------:R-:W-:Y:S01]  /*e5e0*/  FMUL.FTZ R41, R5, R24.reuse ;  /* 0x0000001805297220 */ /* 0x080fe20000410000 */
[----:B------:R-:W-:Y:S02]  /*e5f0*/  HADD2.F32 R28, -RZ, R28.H0_H0 ;  /* 0x2000001cff1c7230 */ /* 0x000fe40000004100 */
[----:B------:R-:W-:Y:S01]  /*e600*/  FFMA.FTZ R39, R6, R24, -R25 ;  /* 0x0000001806277223 */ /* 0x000fe20000010819 */
[--C-:B------:R-:W-:Y:S01]  /*e610*/  HADD2.F32 R4, -RZ, R27.reuse.H1_H1 ;  /* 0x3000001bff047230 */ /* 0x100fe20000004100 */
[----:B------:R-:W-:Y:S01]  /*e620*/  F2FP.F16.E4M3.UNPACK_B R5, R20.H1 ;  /* 0x00000014ff05723e */ /* 0x000fe200030006ff */
[----:B------:R-:W-:-:S02]  /*e630*/  HADD2.F32 R27, -RZ, R27.H0_H0 ;  /* 0x2000001bff1b7230 */ /* 0x000fc40000004100 */
[----:B------:R-:W-:Y:S01]  /*e640*/  FFMA.FTZ R40, R6, R31, R41 ;  /* 0x0000001f06287223 */ /* 0x000fe20000010029 */
[C---:B------:R-:W-:Y:S01]  /*e650*/  FMUL.FTZ R24, R4.reuse, R28 ;  /* 0x0000001c04187220 */ /* 0x040fe20000410000 */
[-C--:B------:R-:W-:Y:S01]  /*e660*/  FMUL.FTZ R25, R4, R26.reuse ;  /* 0x0000001a04197220 */ /* 0x080fe20000410000 */
[----:B------:R-:W-:Y:S01]  /*e670*/  F2FP.F16.E4M3.UNPACK_B R4, R11.H1 ;  /* 0x0000000bff04723e */ /* 0x000fe200030006ff */
[--C-:B------:R-:W-:Y:S02]  /*e680*/  HADD2.F32 R6, -RZ, R5.reuse.H0_H0 ;  /* 0x20000005ff067230 */ /* 0x100fe40000004100 */
[C---:B------:R-:W-:Y:S01]  /*e690*/  FFMA.FTZ R31, R27.reuse, R26, -R24 ;  /* 0x0000001a1b1f7223 */ /* 0x040fe20000010818 */
[----:B------:R-:W-:Y:S02]  /*e6a0*/  HADD2.F32 R24, -RZ, R5.H1_H1 ;  /* 0x30000005ff187230 */ /* 0x000fe40000004100 */
[----:B------:R-:W-:Y:S01]  /*e6b0*/  FFMA.FTZ R28, R27, R28, R25 ;  /* 0x0000001c1b1c7223 */ /* 0x000fe20000010019 */
[----:B------:R-:W-:-:S02]  /*e6c0*/  HADD2.F32 R26, -RZ, R4.H1_H1 ;  /* 0x30000004ff1a7230 */ /* 0x000fc40000004100 */
[----:B------:R-:W-:Y:S02]  /*e6d0*/  HADD2.F32 R5, -RZ, R7.H1_H1 ;  /* 0x30000007ff057230 */ /* 0x000fe40000004100 */
[----:B------:R-:W-:Y:S02]  /*e6e0*/  HADD2.F32 R25, -RZ, R4.H0_H0 ;  /* 0x20000004ff197230 */ /* 0x000fe40000004100 */
[----:B------:R-:W-:Y:S02]  /*e6f0*/  HADD2.F32 R4, -RZ, R21.H1_H1 ;  /* 0x30000015ff047230 */ /* 0x000fe40000004100 */
[C---:B------:R-:W-:Y:S01]  /*e700*/  FMUL.FTZ R44, R5.reuse, R26 ;  /* 0x0000001a052c7220 */ /* 0x040fe20000410000 */
[----:B------:R-:W-:Y:S02]  /*e710*/  HADD2.F32 R7, -RZ, R7.H0_H0 ;  /* 0x20000007ff077230 */ /* 0x000fe40000004100 */
[----:B------:R-:W-:Y:S01]  /*e720*/  FMUL.FTZ R5, R5, R24 ;  /* 0x0000001805057220 */ /* 0x000fe20000410000 */
[----:B------:R-:W-:-:S02]  /*e730*/  HADD2.F32 R21, -RZ, R21.H0_H0 ;  /* 0x20000015ff157230 */ /* 0x000fc40000004100 */
[CC--:B------:R-:W-:Y:S01]  /*e740*/  FMUL.FTZ R42, R4.reuse, R25.reuse ;  /* 0x00000019042a7220 */ /* 0x0c0fe20000410000 */
        /* <DEDUP_REMOVED lines=11> */
[----:B------:R-:W-:-:S05]  /*e800*/  F2FP.SATFINITE.E4M3.F32.PACK_AB_MERGE_C R7, R24, R7, R44 ;  /* 0x000000071807723e */ /* 0x000fca000480702c */
[----:B------:R1:W-:Y:S02]  /*e810*/  STS.128 [R0+0x1c400], R4 ;  /* 0x01c4000400007388 */ /* 0x0003e40000000c00 */
.L_x_6411:
[----:B------:R-:W-:Y:S05]  /*e820*/  BSYNC B2 ;  /* 0x0000000000027941 */ /* 0x000fea0003800000 */
.L_x_6410:
[----:B------:R-:W-:Y:S05]  /*e830*/  @P1 BRA `(.L_x_6409) ;  /* 0x0000000400681947 */ /* 0x000fea0003800000 */
[----:B-1----:R-:W1:Y:S01]  /*e840*/  LDS.128 R4, [R3] ;  /* 0x0000000003047984 */ /* 0x002e620000000c00 */
        /* <DEDUP_REMOVED lines=88> */
[----:B------:R2:W-:Y:S02]  /*edd0*/  STS.128 [R3], R4 ;  /* 0x0000000403007388 */ /* 0x0005e40000000c00 */
.L_x_6409:
[----:B------:R-:W-:Y:S05]  /*ede0*/  BSYNC B1 ;  /* 0x0000000000017941 */ /* 0x000fea0003800000 */
.L_x_6408:
[----:B-12---:R-:W-:-:S05]  /*edf0*/  VIADD R4, R228, 0x40 ;  /* 0x00000040e4047836 */ /* 0x006fca0000000000 */
[----:B------:R-:W-:-:S13]  /*ee00*/  ISETP.GE.AND P0, PT, R4, R15, PT ;  /* 0x0000000f0400720c */ /* 0x000fda0003f06270 */
[----:B------:R-:W-:Y:S05]  /*ee10*/  @P0 BRA `(.L_x_6412) ;  /* 0x0000002800a40947 */ /* 0x000fea0003800000 */
        /* <DEDUP_REMOVED lines=8> */
[----:B------:R-:W-:Y:S02]  /*eea0*/  HADD2.F32 R33, -RZ, R31.H1_H1 ;  /* 0x3000001fff217230 */ /* 0x000fe40000004100 */
[----:B------:R-:W-:Y:S02]  /*eeb0*/  HADD2.F32 R29, -RZ, R27.H1_H1 ;  /* 0x3000001bff1d7230 */ /* 0x000fe40000004100 */
[----:B------:R-:W-:Y:S01]  /*eec0*/  HADD2.F32 R34, -RZ, R31.H0_H0 ;  /* 0x2000001fff227230 */ /* 0x000fe20000004100 */
[----:B------:R-:W-:Y:S02]  /*eed0*/  F2FP.F16.E4M3.UNPACK_B R31, R14.H1 ;  /* 0x0000000eff1f723e */ /* 0x000fe400030006ff */
[-C--:B-1----:R-:W-:Y:S02]  /*eee0*/  F2FP.F16.E4M3.UNPACK_B R15, R4.reuse.H1 ;  /* 0x00000004ff0f723e */ /* 0x082fe400030006ff */
[----:B------:R-:W-:Y:S02]  /*eef0*/  F2FP.F16.E4M3.UNPACK_B R4, R4 ;  /* 0x00000004ff04723e */ /* 0x000fe400020006ff */
[-C--:B------:R-:W-:Y:S01]  /*ef00*/  F2FP.F16.E4M3.UNPACK_B R24, R5.reuse ;  /* 0x00000005ff18723e */ /* 0x080fe200020006ff */
[--C-:B------:R-:W-:Y:S01]  /*ef10*/  HADD2.F32 R21, -RZ, R15.reuse.H0_H0 ;  /* 0x2000000fff157230 */ /* 0x100fe20000004100 */
[----:B------:R-:W-:Y:S01]  /*ef20*/  F2FP.F16.E4M3.UNPACK_B R25, R5.H1 ;  /* 0x00000005ff19723e */ /* 0x000fe200030006ff */
[----:B------:R-:W-:Y:S01]  /*ef30*/  HADD2.F32 R15, -RZ, R15.H1_H1 ;  /* 0x3000000fff0f7230 */ /* 0x000fe20000004100 */
[-C--:B------:R-:W-:Y:S01]  /*ef40*/  F2FP.F16.E4M3.UNPACK_B R26, R6.reuse ;  /* 0x00000006ff1a723e */ /* 0x080fe200020006ff */
[--C-:B------:R-:W-:Y:S01]  /*ef50*/  HADD2.F32 R5, -RZ, R4.reuse.H1_H1 ;  /* 0x30000004ff057230 */ /* 0x100fe20000004100 */
[----:B------:R-:W-:Y:S01]  /*ef60*/  F2FP.F16.E4M3.UNPACK_B R6, R6.H1 ;  /* 0x00000006ff06723e */ /* 0x000fe200030006ff */
[----:B------:R-:W-:-:S02]  /*ef70*/  HADD2.F32 R4, -RZ, R4.H0_H0 ;  /* 0x20000004ff047230 */ /* 0x000fc40000004100 */
[-C--:B------:R-:W-:Y:S01]  /*ef80*/  FMUL.FTZ R28, R33, R15.reuse ;  /* 0x0000000f211c7220 */ /* 0x080fe20000410000 */
[C---:B------:R-:W-:Y:S01]  /*ef90*/  FMUL.FTZ R32, R29.reuse, R15 ;  /* 0x0000000f1d207220 */ /* 0x040fe20000410000 */
[----:B------:R-:W-:Y:S02]  /*efa0*/  F2FP.F16.E4M3.UNPACK_B R15, R7 ;  /* 0x00000007ff0f723e */ /* 0x000fe400020006ff */
[-C--:B------:R-:W-:Y:S01]  /*efb0*/  FFMA.FTZ R28, R29, R21.reuse, -R28 ;  /* 0x000000151d1c7223 */ /* 0x080fe2000001081c */
[----:B------:R-:W-:Y:S01]  /*efc0*/  FFMA.FTZ R29, R33, R21, R32 ;  /* 0x00000015211d7223 */ /* 0x000fe20000010020 */
[----:B------:R-:W-:Y:S01]  /*efd0*/  HADD2.F32 R32, -RZ, R27.H0_H0 ;  /* 0x2000001bff207230 */ /* 0x000fe20000004100 */
[----:B------:R-:W-:Y:S01]  /*efe0*/  F2FP.F16.E4M3.UNPACK_B R33, R10.H1 ;  /* 0x0000000aff21723e */ /* 0x000fe200030006ff */
[----:B------:R-:W-:Y:S01]  /*eff0*/  FMUL.FTZ R21, R34, R5 ;  /* 0x0000000522157220 */ /* 0x000fe20000410000 */
[----:B------:R-:W-:Y:S02]  /*f000*/  F2FP.F16.E4M3.UNPACK_B R7, R7.H1 ;  /* 0x00000007ff07723e */ /* 0x000fe400030006ff */
[----:B------:R-:W-:Y:S01]  /*f010*/  FMUL.FTZ R27, R32, R5 ;  /* 0x00000005201b7220 */ /* 0x000fe20000410000 */
[----:B------:R-:W-:-:S02]  /*f020*/  HADD2.F32 R35, -RZ, R33.H1_H1 ;  /* 0x30000021ff237230 */ /* 0x000fc40000004100 */
[-C--:B------:R-:W-:Y:S01]  /*f030*/  FFMA.FTZ R21, R32, R4.reuse, -R21 ;  /* 0x0000000420157223 */ /* 0x080fe20000010815 */
[----:B------:R-:W-:Y:S02]  /*f040*/  HADD2.F32 R5, -RZ, R25.H1_H1 ;  /* 0x30000019ff057230 */ /* 0x000fe40000004100 */
[----:B------:R-:W-:Y:S01]  /*f050*/  FFMA.FTZ R10, R34, R4, R27 ;  /* 0x00000004220a7223 */ /* 0x000fe2000001001b */
[----:B------:R-:W-:Y:S02]  /*f060*/  HADD2.F32 R27, -RZ, R31.H1_H1 ;  /* 0x3000001fff1b7230 */ /* 0x000fe40000004100 */
[----:B------:R-:W-:Y:S02]  /*f070*/  HADD2.F32 R25, -RZ, R25.H0_H0 ;  /* 0x20000019ff197230 */ /* 0x000fe40000004100 */
[-C--:B------:R-:W-:Y:S01]  /*f080*/  FMUL.FTZ R14, R35, R5.reuse ;  /* 0x00000005230e7220 */ /* 0x080fe20000410000 */
[----:B------:R-:W-:Y:S02]  /*f090*/  HADD2.F32 R34, -RZ, R33.H0_H0 ;  /* 0x20000021ff227230 */ /* 0x000fe40000004100 */
[----:B------:R-:W-:Y:S01]  /*f0a0*/  FMUL.FTZ R32, R27, R5 ;  /* 0x000000051b207220 */ /* 0x000fe20000410000 */
[----:B------:R-:W-:-:S02]  /*f0b0*/  HADD2.F32 R4, -RZ, R24.H1_H1 ;  /* 0x30000018ff047230 */ /* 0x000fc40000004100 */
[----:B------:R-:W-:Y:S01]  /*f0c0*/  FFMA.FTZ R27, R27, R25, -R14 ;  /* 0x000000191b1b7223 */ /* 0x000fe2000001080e */
[----:B------:R-:W-:Y:S01]  /*f0d0*/  HADD2.F32 R14, -RZ, R31.H0_H0 ;  /* 0x2000001fff0e7230 */ /* 0x000fe20000004100 */
[----:B------:R-:W-:Y:S01]  /*f0e0*/  F2FP.F16.E4M3.UNPACK_B R33, R11 ;  /* 0x0000000bff21723e */ /* 0x000fe200020006ff */
[----:B------:R-:W-:Y:S02]  /*f0f0*/  HADD2.F32 R24, -RZ, R24.H0_H0 ;  /* 0x20000018ff187230 */ /* 0x000fe40000004100 */
[----:B------:R-:W-:Y:S01]  /*f100*/  FMUL.FTZ R5, R34, R4 ;  /* 0x0000000422057220 */ /* 0x000fe20000410000 */
[----:B------:R-:W-:Y:S01]  /*f110*/  FFMA.FTZ R32, R35, R25, R32 ;  /* 0x0000001923207223 */ /* 0x000fe20000010020 */
[----:B------:R-:W-:Y:S01]  /*f120*/  F2FP.F16.E4M3.UNPACK_B R31, R20 ;  /* 0x00000014ff1f723e */ /* 0x000fe200020006ff */
[C---:B------:R-:W-:Y:S01]  /*f130*/  FMUL.FTZ R25, R14.reuse, R4 ;  /* 0x000000040e197220 */ /* 0x040fe20000410000 */
[----:B------:R-:W-:Y:S01]  /*f140*/  FFMA.FTZ R14, R14, R24, -R5 ;  /* 0x000000180e0e7223 */ /* 0x000fe20000010805 */
[----:B------:R-:W-:Y:S01]  /*f150*/  HADD2.F32 R38, -RZ, R33.H1_H1 ;  /* 0x30000021ff267230 */ /* 0x000fe20000004100 */
[----:B------:R-:W-:Y:S01]  /*f160*/  F2FP.F16.E4M3.UNPACK_B R20, R20.H1 ;  /* 0x00000014ff14723e */ /* 0x000fe200030006ff */
[----:B------:R-:W-:-:S02]  /*f170*/  HADD2.F32 R5, -RZ, R6.H1_H1 ;  /* 0x30000006ff057230 */ /* 0x000fc40000004100 */
[----:B------:R-:W-:Y:S01]  /*f180*/  FFMA.FTZ R25, R34, R24, R25 ;  /* 0x0000001822197223 */ /* 0x000fe20000010019 */
[--C-:B------:R-:W-:Y:S01]  /*f190*/  HADD2.F32 R24, -RZ, R31.reuse.H1_H1 ;  /* 0x3000001fff187230 */ /* 0x100fe20000004100 */
[----:B------:R-:W-:Y:S01]  /*f1a0*/  F2FP.SATFINITE.E4M3.F32.PACK_AB_MERGE_C R27, R32, R27, RZ ;  /* 0x0000001b201b723e */ /* 0x000fe200048070ff */
[----:B------:R-:W-:Y:S02]  /*f1b0*/  HADD2.F32 R34, -RZ, R31.H0_H0 ;  /* 0x2000001fff227230 */ /* 0x000fe40000004100 */
[-C--:B------:R-:W-:Y:S01]  /*f1c0*/  FMUL.FTZ R31, R38, R5.reuse ;  /* 0x00000005261f7220 */ /* 0x080fe20000410000 */
[----:B------:R-:W-:Y:S02]  /*f1d0*/  HADD2.F32 R6, -RZ, R6.H0_H0 ;  /* 0x20000006ff067230 */ /* 0x000fe40000004100 */
[----:B------:R-:W-:Y:S02]  /*f1e0*/  HADD2.F32 R36, -RZ, R33.H0_H0 ;  /* 0x20000021ff247230 */ /* 0x000fe40000004100 */
[----:B------:R-:W-:Y:S01]  /*f1f0*/  FMUL.FTZ R33, R24, R5 ;  /* 0x0000000518217220 */ /* 0x000fe20000410000 */
[----:B------:R-:W-:-:S02]  /*f200*/  HADD2.F32 R4, -RZ, R26.H1_H1 ;  /* 0x3000001aff047230 */ /* 0x000fc40000004100 */
[-C--:B------:R-:W-:Y:S01]  /*f210*/  FFMA.FTZ R24, R24, R6.reuse, -R31 ;  /* 0x0000000618187223 */ /* 0x080fe2000001081f */
[----:B------:R-:W-:Y:S02]  /*f220*/  HADD2.F32 R26, -RZ, R26.H0_H0 ;  /* 0x2000001aff1a7230 */ /* 0x000fe40000004100 */
[----:B------:R-:W-:Y:S01]  /*f230*/  FFMA.FTZ R33, R38, R6, R33 ;  /* 0x0000000626217223 */ /* 0x000fe20000010021 */
[--C-:B------:R-:W-:Y:S02]  /*f240*/  HADD2.F32 R35, -RZ, R20.reuse.H1_H1 ;  /* 0x30000014ff237230 */ /* 0x100fe40000004100 */
[-C--:B------:R-:W-:Y:S01]  /*f250*/  FMUL.FTZ R5, R36, R4.reuse ;  /* 0x0000000424057220 */ /* 0x080fe20000410000 */
[C---:B------:R-:W-:Y:S01]  /*f260*/  FMUL.FTZ R31, R34.reuse, R4 ;  /* 0x00000004221f7220 */ /* 0x040fe20000410000 */
[----:B------:R-:W-:Y:S01]  /*f270*/  F2FP.F16.E4M3.UNPACK_B R4, R11.H1 ;  /* 0x0000000bff04723e */ /* 0x000fe200030006ff */
[----:B------:R-:W-:Y:S02]  /*f280*/  HADD2.F32 R11, -RZ, R20.H0_H0 ;  /* 0x20000014ff0b7230 */ /* 0x000fe40000004100 */
[----:B------:R-:W-:Y:S01]  /*f290*/  FFMA.FTZ R6, R34, R26, -R5 ;  /* 0x0000001a22067223 */ /* 0x000fe20000010805 */
[----:B------:R-:W-:-:S02]  /*f2a0*/  HADD2.F32 R5, -RZ, R7.H1_H1 ;  /* 0x30000007ff057230 */ /* 0x000fc40000004100 */
[----:B------:R-:W-:Y:S01]  /*f2b0*/  FFMA.FTZ R31, R36, R26, R31 ;  /* 0x0000001a241f7223 */ /* 0x000fe2000001001f */
[--C-:B------:R-:W-:Y:S01]  /*f2c0*/  HADD2.F32 R39, -RZ, R4.reuse.H1_H1 ;  /* 0x30000004ff277230 */ /* 0x100fe20000004100 */
[----:B------:R-:W-:Y:S01]  /*f2d0*/  F2FP.SATFINITE.E4M3.F32.PACK_AB_MERGE_C R24, R33, R24, RZ ;  /* 0x000000182118723e */ /* 0x000fe200048070ff */
[----:B0-----:R-:W-:Y:S02]  /*f2e0*/  HADD2.F32 R37, -RZ, R4.H0_H0 ;  /* 0x20000004ff257230 */ /* 0x001fe40000004100 */
[-C--:B------:R-:W-:Y:S01]  /*f2f0*/  FMUL.FTZ R34, R35, R5.reuse ;  /* 0x0000000523227220 */ /* 0x080fe20000410000 */
[----:B------:R-:W-:Y:S02]  /*f300*/  HADD2.F32 R4, -RZ, R15.H1_H1 ;  /* 0x3000000fff047230 */ /* 0x000fe40000004100 */
[----:B------:R-:W-:Y:S01]  /*f310*/  FMUL.FTZ R26, R39, R5 ;  /* 0x00000005271a7220 */ /* 0x000fe20000410000 */
[----:B------:R-:W-:Y:S01]  /*f320*/  HADD2.F32 R7, -RZ, R7.H0_H0 ;  /* 0x20000007ff077230 */ /* 0x000fe20000004100 */
[----:B------:R-:W-:Y:S01]  /*f330*/  F2FP.SATFINITE.E4M3.F32.PACK_AB_MERGE_C R6, R31, R6, R24 ;  /* 0x000000061f06723e */ /* 0x000fe20004807018 */
        /* <DEDUP_REMOVED lines=8> */
[----:B------:R-:W-:Y:S02]  /*f3c0*/  F2FP.SATFINITE.E4M3.F32.PACK_AB_MERGE_C R26, R5, R26, RZ ;  /* 0x0000001a051a723e */ /* 0x000fe400048070ff */
[----:B------:R-:W-:-:S02]  /*f3d0*/  F2FP.SATFINITE.E4M3.F32.PACK_AB_MERGE_C R4, R10, R21, R4 ;  /* 0x000000150a04723e */ /* 0x000fc40004807004 */
[----:B------:R-:W-:Y:S02]  /*f3e0*/  F2FP.SATFINITE.E4M3.F32.PACK_AB_MERGE_C R5, R25, R14, R27 ;  /* 0x0000000e1905723e */ /* 0x000fe4000480701b */
[----:B------:R-:W-:-:S05]  /*f3f0*/  F2FP.SATFINITE.E4M3.F32.PACK_AB_MERGE_C R7, R20, R7, R26 ;  /* 0x000000071407723e */ /* 0x000fca000480701a */
[----:B------:R1:W-:Y:S02]  /*f400*/  STS.128 [R0+0x1e400], R4 ;  /* 0x01e4000400007388 */ /* 0x0003e40000000c00 */
.L_x_6414:
[----:B------:R-:W-:Y:S05]  /*f410*/  BSYNC B1 ;  /* 0x0000000000017941 */ /* 0x000fea0003800000 */
.L_x_6413:
[----:B------:R-:W-:Y:S05]  /*f420*/  @P1 BRA `(.L_x_6412) ;  /* 0x0000002400201947 */ /* 0x000fea0003800000 */
[----:B-1----:R-:W1:Y:S01]  /*f430*/  LDS.128 R4, [R3+0x2000] ;  /* 0x0020000003047984 */ /* 0x002e620000000c00 */
[----:B------:R-:W-:Y:S02]  /*f440*/  F2FP.F16.E4M3.UNPACK_B R26, R12 ;  /* 0x0000000cff1a723e */ /* 0x000fe400020006ff */
[----:B------:R-:W-:Y:S02]  /*f450*/  F2FP.F16.E4M3.UNPACK_B R28, R8 ;  /* 0x00000008ff1c723e */ /* 0x000fe400020006ff */
[----:B------:R-:W-:Y:S01]  /*f460*/  F2FP.F16.E4M3.UNPACK_B R12, R12.H1 ;  /* 0x0000000cff0c723e */ /* 0x000fe200030006ff */
[----:B------:R-:W-:Y:S02]  /*f470*/  HADD2.F32 R24, -RZ, R26.H1_H1 ;  /* 0x3000001aff187230 */ /* 0x000fe40000004100 */
[----:B------:R-:W-:Y:S02]  /*f480*/  HADD2.F32 R32, -RZ, R28.H1_H1 ;  /* 0x3000001cff207230 */ /* 0x000fe40000004100 */
[----:B------:R-:W-:-:S02]  /*f490*/  HADD2.F32 R26, -RZ, R26.H0_H0 ;  /* 0x2000001aff1a7230 */ /* 0x000fc40000004100 */
[----:B------:R-:W-:Y:S02]  /*f4a0*/  HADD2.F32 R28, -RZ, R28.H0_H0 ;  /* 0x2000001cff1c7230 */ /* 0x000fe40000004100 */
        /* <DEDUP_REMOVED lines=8> */
[----:B------:R-:W-:Y:S01]  /*f530*/  F2FP.F16.E4M3.UNPACK_B R15, R6.H1 ;  /* 0x00000006ff0f723e */ /* 0x000fe200030006ff */
[----:B------:R-:W-:Y:S02]  /*f540*/  HADD2.F32 R6, -RZ, R5.H1_H1 ;  /* 0x30000005ff067230 */ /* 0x000fe40000004100 */
[-C--:B------:R-:W-:Y:S01]  /*f550*/  FMUL.FTZ R21, R32, R0.reuse ;  /* 0x0000000020157220 */ /* 0x080fe20000410000 */
[C---:B------:R-:W-:Y:S01]  /*f560*/  FMUL.FTZ R25, R24.reuse, R0 ;  /* 0x0000000018197220 */ /* 0x040fe20000410000 */
[--C-:B------:R-:W-:Y:S01]  /*f570*/  HADD2.F32 R0, -RZ, R4.reuse.H1_H1 ;  /* 0x30000004ff007230 */ /* 0x100fe20000004100 */
[----:B------:R-:W-:Y:S01]  /*f580*/  F2FP.F16.E4M3.UNPACK_B R20, R7 ;  /* 0x00000007ff14723e */ /* 0x000fe200020006ff */
[-C--:B------:R-:W-:Y:S01]  /*f590*/  FFMA.FTZ R24, R24, R10.reuse, -R21 ;  /* 0x0000000a18187223 */ /* 0x080fe20000010815 */
[----:B------:R-:W-:Y:S01]  /*f5a0*/  FFMA.FTZ R27, R32, R10, R25 ;  /* 0x0000000a201b7223 */ /* 0x000fe20000010019 */
[----:B------:R-:W-:Y:S01]  /*f5b0*/  F2FP.F16.E4M3.UNPACK_B R10, R8.H1 ;  /* 0x00000008ff0a723e */ /* 0x000fe200030006ff */
[----:B------:R-:W-:-:S02]  /*f5c0*/  HADD2.F32 R4, -RZ, R4.H0_H0 ;  /* 0x20000004ff047230 */ /* 0x000fc40000004100 */
[-C--:B------:R-:W-:Y:S01]  /*f5d0*/  FMUL.FTZ R25, R26, R0.reuse ;  /* 0x000000001a197220 */ /* 0x080fe20000410000 */
[C---:B------:R-:W-:Y:S01]  /*f5e0*/  FMUL.FTZ R21, R28.reuse, R0 ;  /* 0x000000001c157220 */ /* 0x040fe20000410000 */
[----:B------:R-:W-:Y:S01]  /*f5f0*/  HADD2.F32 R5, -RZ, R5.H0_H0 ;  /* 0x20000005ff057230 */ /* 0x000fe20000004100 */
[----:B------:R-:W-:Y:S01]  /*f600*/  F2FP.F16.E4M3.UNPACK_B R7, R7.H1 ;  /* 0x00000007ff07723e */ /* 0x000fe200030006ff */
[----:B------:R-:W-:Y:S02]  /*f610*/  HADD2.F32 R33, -RZ, R10.H1_H1 ;  /* 0x3000000aff217230 */ /* 0x000fe40000004100 */
[-C--:B------:R-:W-:Y:S01]  /*f620*/  FFMA.FTZ R8, R28, R4.reuse, R25 ;  /* 0x000000041c087223 */ /* 0x080fe20000010019 */
[----:B------:R-:W-:Y:S01]  /*f630*/  FFMA.FTZ R21, R26, R4, -R21 ;  /* 0x000000041a157223 */ /* 0x000fe20000010815 */
[----:B------:R-:W-:Y:S01]  /*f640*/  HADD2.F32 R25, -RZ, R12.H1_H1 ;  /* 0x3000000cff197230 */ /* 0x000fe20000004100 */
[----:B------:R-:W-:Y:S01]  /*f650*/  F2FP.F16.E4M3.UNPACK_B R26, R9 ;  /* 0x00000009ff1a723e */ /* 0x000fe200020006ff */
[----:B------:R-:W-:Y:S01]  /*f660*/  FMUL.FTZ R4, R33, R6 ;  /* 0x0000000621047220 */ /* 0x000fe20000410000 */
[----:B------:R-:W-:Y:S01]  /*f670*/  HADD2.F32 R31, -RZ, R10.H0_H0 ;  /* 0x2000000aff1f7230 */ /* 0x000fe20000004100 */
[----:B------:R-:W-:Y:S01]  /*f680*/  F2FP.F16.E4M3.UNPACK_B R12, R13 ;  /* 0x0000000dff0c723e */ /* 0x000fe200020006ff */
[----:B------:R-:W-:-:S02]  /*f690*/  HADD2.F32 R0, -RZ, R11.H1_H1 ;  /* 0x3000000bff007230 */ /* 0x000fc40000004100 */
[C---:B------:R-:W-:Y:S01]  /*f6a0*/  FMUL.FTZ R6, R25.reuse, R6 ;  /* 0x0000000619067220 */ /* 0x040fe20000410000 */
[----:B------:R-:W-:Y:S01]  /*f6b0*/  FFMA.FTZ R10, R25, R5, -R4 ;  /* 0x00000005190a7223 */ /* 0x000fe20000010804 */
[----:B------:R-:W-:Y:S01]  /*f6c0*/  HADD2.F32 R11, -RZ, R11.H0_H0 ;  /* 0x2000000bff0b7230 */ /* 0x000fe20000004100 */
[----:B------:R-:W-:Y:S01]  /*f6d0*/  F2FP.F16.E4M3.UNPACK_B R9, R9.H1 ;  /* 0x00000009ff09723e */ /* 0x000fe200030006ff */
[-C--:B------:R-:W-:Y:S01]  /*f6e0*/  FMUL.FTZ R4, R31, R0.reuse ;  /* 0x000000001f047220 */ /* 0x080fe20000410000 */
[----:B------:R-:W-:Y:S01]  /*f6f0*/  FMUL.FTZ R0, R29, R0 ;  /* 0x000000001d007220 */ /* 0x000fe20000410000 */
[----:B------:R-:W-:Y:S01]  /*f700*/  FFMA.FTZ R25, R33, R5, R6 ;  /* 0x0000000521197223 */ /* 0x000fe20000010006 */
[----:B------:R-:W-:Y:S02]  /*f710*/  HADD2.F32 R28, -RZ, R12.H0_H0 ;  /* 0x2000000cff1c7230 */ /* 0x000fe40000004100 */
[----:B------:R-:W-:Y:S01]  /*f720*/  FFMA.FTZ R5, R29, R11, -R4 ;  /* 0x0000000b1d057223 */ /* 0x000fe20000010804 */
[----:B------:R-:W-:-:S02]  /*f730*/  HADD2.F32 R29, -RZ, R26.H1_H1 ;  /* 0x3000001aff1d7230 */ /* 0x000fc40000004100 */
[----:B------:R-:W-:Y:S01]  /*f740*/  FFMA.FTZ R6, R31, R11, R0 ;  /* 0x0000000b1f067223 */ /* 0x000fe20000010000 */
[--C-:B------:R-:W-:Y:S01]  /*f750*/  HADD2.F32 R4, -RZ, R15.reuse.H1_H1 ;  /* 0x3000000fff047230 */ /* 0x100fe20000004100 */
[----:B------:R-:W-:Y:S01]  /*f760*/  F2FP.SATFINITE.E4M3.F32.PACK_AB_MERGE_C R10, R25, R10, RZ ;  /* 0x0000000a190a723e */ /* 0x000fe200048070ff */
[----:B------:R-:W-:Y:S02]  /*f770*/  HADD2.F32 R11, -RZ, R12.H1_H1 ;  /* 0x3000000cff0b7230 */ /* 0x000fe40000004100 */
[----:B------:R-:W-:Y:S02]  /*f780*/  HADD2.F32 R15, -RZ, R15.H0_H0 ;  /* 0x2000000fff0f7230 */ /* 0x000fe40000004100 */
[-C--:B------:R-:W-:Y:S01]  /*f790*/  FMUL.FTZ R12, R29, R4.reuse ;  /* 0x000000041d0c7220 */ /* 0x080fe20000410000 */
[----:B------:R-:W-:Y:S02]  /*f7a0*/  HADD2.F32 R32, -RZ, R26.H0_H0 ;  /* 0x2000001aff207230 */ /* 0x000fe40000004100 */
[C---:B------:R-:W-:Y:S01]  /*f7b0*/  FMUL.FTZ R4, R11.reuse, R4 ;  /* 0x000000040b047220 */ /* 0x040fe20000410000 */
[--C-:B------:R-:W-:Y:S01]  /*f7c0*/  HADD2.F32 R0, -RZ, R14.reuse.H1_H1 ;  /* 0x3000000eff007230 */ /* 0x100fe20000004100 */
[----:B------:R-:W-:Y:S01]  /*f7d0*/  F2FP.F16.E4M3.UNPACK_B R26, R13.H1 ;  /* 0x0000000dff1a723e */ /* 0x000fe200030006ff */
[----:B------:R-:W-:Y:S01]  /*f7e0*/  FFMA.FTZ R12, R11, R15, -R12 ;  /* 0x0000000f0b0c7223 */ /* 0x000fe2000001080c */
[----:B------:R-:W-:-:S02]  /*f7f0*/  HADD2.F32 R14, -RZ, R14.H0_H0 ;  /* 0x2000000eff0e7230 */ /* 0x000fc40000004100 */
[----:B------:R-:W-:Y:S01]  /*f800*/  FFMA.FTZ R15, R29, R15, R4 ;  /* 0x0000000f1d0f7223 */ /* 0x000fe20000010004 */
[-C--:B------:R-:W-:Y:S01]  /*f810*/  FMUL.FTZ R11, R32, R0.reuse ;  /* 0x00000000200b7220 */ /* 0x080fe20000410000 */
[----:B------:R-:W-:Y:S01]  /*f820*/  FMUL.FTZ R13, R28, R0 ;  /* 0x000000001c0d7220 */ /* 0x000fe20000410000 */
[----:B------:R-:W-:Y:S01]  /*f830*/  HADD2.F32 R31, -RZ, R9.H1_H1 ;  /* 0x30000009ff1f7230 */ /* 0x000fe20000004100 */
[----:B------:R-:W-:Y:S01]  /*f840*/  F2FP.SATFINITE.E4M3.F32.PACK_AB_MERGE_C R5, R6, R5, R10 ;  /* 0x000000050605723e */ /* 0x000fe2000480700a */
[----:B------:R-:W-:Y:S02]  /*f850*/  HADD2.F32 R4, -RZ, R7.H1_H1 ;  /* 0x30000007ff047230 */ /* 0x000fe40000004100 */
[-C--:B------:R-:W-:Y:S01]  /*f860*/  FFMA.FTZ R11, R28, R14.reuse, -R11 ;  /* 0x0000000e1c0b7223 */ /* 0x080fe2000001080b */
[--C-:B------:R-:W-:Y:S02]  /*f870*/  HADD2.F32 R29, -RZ, R26.reuse.H1_H1 ;  /* 0x3000001aff1d7230 */ /* 0x100fe40000004100 */
[----:B------:R-:W-:Y:S01]  /*f880*/  FFMA.FTZ R14, R32, R14, R13 ;  /* 0x0000000e200e7223 */ /* 0x000fe2000001000d */
[----:B------:R-:W-:-:S02]  /*f890*/  HADD2.F32 R28, -RZ, R26.H0_H0 ;  /* 0x2000001aff1c7230 */ /* 0x000fc40000004100 */
[-C--:B------:R-:W-:Y:S01]  /*f8a0*/  FMUL.FTZ R26, R31, R4.reuse ;  /* 0x000000041f1a7220 */ /* 0x080fe20000410000 */
[----:B------:R-:W-:Y:S02]  /*f8b0*/  HADD2.F32 R32, -RZ, R9.H0_H0 ;  /* 0x20000009ff207230 */ /* 0x000fe40000004100 */
[----:B------:R-:W-:Y:S01]  /*f8c0*/  FMUL.FTZ R4, R29, R4 ;  /* 0x000000041d047220 */ /* 0x000fe20000410000 */
[--C-:B------:R-:W-:Y:S01]  /*f8d0*/  HADD2.F32 R0, -RZ, R20.reuse.H1_H1 ;  /* 0x30000014ff007230 */ /* 0x100fe20000004100 */
[----:B------:R-:W-:Y:S01]  /*f8e0*/  F2FP.SATFINITE.E4M3.F32.PACK_AB_MERGE_C R12, R15, R12, RZ ;  /* 0x0000000c0f0c723e */ /* 0x000fe200048070ff */
        /* <DEDUP_REMOVED lines=11> */
[----:B------:R-:W-:Y:S02]  /*f9a0*/  F2FP.SATFINITE.E4M3.F32.PACK_AB_MERGE_C R6, R14, R11, R12 ;  /* 0x0000000b0e06723e */ /* 0x000fe4000480700c */
[----:B------:R-:W-:-:S05]  /*f9b0*/  F2FP.SATFINITE.E4M3.F32.PACK_AB_MERGE_C R7, R20, R7, R26 ;  /* 0x000000071407723e */ /* 0x000fca000480701a */
[----:B------:R2:W-:Y:S01]  /*f9c0*/  STS.128 [R3+0x2000], R4 ;  /* 0x0020000403007388 */ /* 0x0005e20000000c00 */
[----:B------:R-:W-:Y:S05]  /*f9d0*/  BRA `(.L_x_6412) ;  /* 0x0000001c00b47947 */ /* 0x000fea0003800000 */
.L_x_6402:
[----:B------:R-:W-:-:S03]  /*f9e0*/  UMOV UR4, 0xffffffff ;  /* 0xffffffff00047882 */ /* 0x000fc60000000000 */
[----:B------:R-:W-:Y:S05]  /*f9f0*/  BRA.DIV UR4, `(.L_x_6415) ;  /* 0x0000016e04987947 */ /* 0x000fea000b800000 */
[----:B------:R0:W2:Y:S04]  /*fa00*/  SHFL.IDX PT, R21, R24, RZ, 0x1c1f ;  /* 0x001c1fff18157589 */ /* 0x0000a800000e0000 */
[----:B-1----:R0:W1:Y:S04]  /*fa10*/  SHFL.IDX PT, R14, R28, RZ, 0x1c1f ;  /* 0x001c1fff1c0e7589 */ /* 0x00206800000e0000 */
[----:B------:R0:W3:Y:S04]  /*fa20*/  SHFL.IDX PT, R3, R26, RZ, 0x1c1f ;  /* 0x001c1fff1a037589 */ /* 0x0000e800000e0000 */
[----:B------:R0:W4:Y:S02]  /*fa30*/  SHFL.IDX PT, R25, R27, RZ, 0x1c1f ;  /* 0x001c1fff1b197589 */ /* 0x00012400000e0000 */
.L_x_6622:
        /* <DEDUP_REMOVED lines=19> */
.L_x_6417:
[----:B------:R-:W-:Y:S05]  /*fb70*/  BSYNC B1 ;  /* 0x0000000000017941 */ /* 0x000fea0003800000 */
.L_x_6416:
[----:B------:R-:W2:Y:S01]  /*fb80*/  LDL R0, [R1+0xb4] ;  /* 0x0000b40001007983 */ /* 0x000ea20000100800 */
[----:B---3-5:R-:W-:Y:S01]  /*fb90*/  LOP3.LUT R3, R4, 0xff, RZ, 0xc0, !PT ;  /* 0x000000ff04037812 */ /* 0x028fe200078ec0ff */
[----:B------:R-:W-:Y:S01]  /*fba0*/  IMAD R26, R121, -0x80, R26 ;  /* 0xffffff80791a7824 */ /* 0x000fe200078e021a */
[----:B0-----:R-:W-:Y:S01]  /*fbb0*/  SHF.R.U32.HI R15, RZ, 0x8, R5 ;  /* 0x00000008ff0f7819 */ /* 0x001fe20000011605 */
[----:B------:R-:W-:Y:S01]  /*fbc0*/  VIADD R32, R228, 0x40 ;  /* 0x00000040e4207836 */ /* 0x000fe20000000000 */
[----:B------:R-:W-:Y:S01]  /*fbd0*/  LOP3.LUT R24, R8, 0xff, RZ, 0xc0, !PT ;  /* 0x000000ff08187812 */ /* 0x000fe200078ec0ff */
[----:B------:R-:W-:Y:S01]  /*fbe0*/  BSSY B1, `(.L_x_6418) ;  /* 0x0000043000017945 */ /* 0x000fe20003800000 */
[----:B------:R-:W-:Y:S02]  /*fbf0*/  LOP3.LUT R12, R5, 0xff, RZ, 0xc0, !PT ;  /* 0x000000ff050c7812 */ /* 0x000fe400078ec0ff */
[----:B----4-:R-:W-:Y:S02]  /*fc00*/  SHF.R.U32.HI R25, RZ, 0x8, R7 ;  /* 0x00000008ff197819 */ /* 0x010fe40000011607 */
[----:B------:R-:W-:-:S02]  /*fc10*/  LOP3.LUT R15, R15, 0xff, RZ, 0xc0, !PT ;  /* 0x000000ff0f0f7812 */ /* 0x000fc400078ec0ff */
[----:B-1----:R-:W-:Y:S02]  /*fc20*/  LOP3.LUT R14, R6, 0xff, RZ, 0xc0, !PT ;  /* 0x000000ff060e7812 */ /* 0x002fe400078ec0ff */
[----:B------:R-:W-:Y:S02]  /*fc30*/  LOP3.LUT R20, R7, 0xff, RZ, 0xc0, !PT ;  /* 0x000000ff07147812 */ /* 0x000fe400078ec0ff */
[----:B------:R-:W-:Y:S02]  /*fc40*/  LOP3.LUT R25, R25, 0xff, RZ, 0xc0, !PT ;  /* 0x000000ff19197812 */ /* 0x000fe400078ec0ff */
[----:B------:R-:W-:Y:S02]  /*fc50*/  PRMT R12, R15, 0x7604, R12 ;  /* 0x000076040f0c7816 */ /* 0x000fe4000000000c */
[----:B------:R-:W-:Y:S02]  /*fc60*/  SHF.R.U32.HI R15, RZ, 0x8, R9 ;  /* 0x00000008ff0f7819 */ /* 0x000fe40000011609 */
[----:B------:R-:W-:-:S02]  /*fc70*/  PRMT R20, R25, 0x7604, R20 ;  /* 0x0000760419147816 */ /* 0x000fc40000000014 */
[----:B------:R-:W-:Y:S02]  /*fc80*/  LOP3.LUT R15, R15, 0xff, RZ, 0xc0, !PT ;  /* 0x000000ff0f0f7812 */ /* 0x000fe400078ec0ff */
[--C-:B------:R-:W-:Y:S02]  /*fc90*/  SHF.R.U32.HI R28, RZ, 0x8, R11.reuse ;  /* 0x00000008ff1c7819 */ /* 0x100fe4000001160b */
[----:B------:R-:W-:Y:S02]  /*fca0*/  SHF.R.U32.HI R33, RZ, 0x10, R11 ;  /* 0x00000010ff217819 */ /* 0x000fe4000001160b */
[----:B------:R-:W-:Y:S02]  /*fcb0*/  SHF.R.U32.HI R29, RZ, 0x10, R9 ;  /* 0x00000010ff1d7819 */ /* 0x000fe40000011609 */
[----:B------:R-:W-:Y:S01]  /*fcc0*/  VIMNMX R37, R26, 0x80, PT ;  /* 0x000000801a257848 */ /* 0x000fe20003fe0100 */
[----:B------:R-:W-:Y:S01]  /*fcd0*/  IMAD.U32 R33, R33, 0x10000, RZ ;  /* 0x0001000021217824 */ /* 0x000fe200078e00ff */
[----:B------:R-:W-:-:S02]  /*fce0*/  SHF.L.U32 R29, R29, 0x10, RZ ;  /* 0x000000101d1d7819 */ /* 0x000fc400000006ff */
[----:B--2---:R-:W-:Y:S02]  /*fcf0*/  R2UR UR5, R0 ;  /* 0x00000000000572ca */ /* 0x004fe400000e0000 */
[----:B------:R-:W-:-:S04]  /*fd00*/  SHF.R.U32.HI R0, RZ, 0x8, R4 ;  /* 0x00000008ff007819 */ /* 0x000fc80000011604 */
[----:B------:R-:W-:-:S04]  /*fd10*/  LOP3.LUT R0, R0, 0xff, RZ, 0xc0, !PT ;  /* 0x000000ff00007812 */ /* 0x000fc800078ec0ff */
[----:B------:R-:W-:Y:S02]  /*fd20*/  PRMT R13, R0, 0x7604, R3 ;  /* 0x00007604000d7816 */ /* 0x000fe40000000003 */
[----:B------:R-:W-:Y:S01]  /*fd30*/  SHF.R.U32.HI R3, RZ, 0x8, R8 ;  /* 0x00000008ff037819 */ /* 0x000fe20000011608 */
[----:B------:R-:W-:Y:S01]  /*fd40*/  ULEA.HI UR4, UR5, UR5, URZ, 0x1 ;  /* 0x0000000505047291 */ /* 0x000fe2000f8f083f */
[----:B------:R-:W-:Y:S02]  /*fd50*/  SHF.R.U32.HI R0, RZ, 0x8, R6 ;  /* 0x00000008ff007819 */ /* 0x000fe40000011606 */
[----:B------:R-:W-:Y:S01]  /*fd60*/  LOP3.LUT R3, R3, 0xff, RZ, 0xc0, !PT ;  /* 0x000000ff03037812 */ /* 0x000fe200078ec0ff */
[----:B------:R-:W-:Y:S01]  /*fd70*/  ULOP3.LUT UR4, UR4, 0xfffffffe, URZ, 0xc0, !UPT ;  /* 0xfffffffe04047892 */ /* 0x000fe2000f8ec03f */
[----:B------:R-:W-:Y:S02]  /*fd80*/  LOP3.LUT R21, R0, 0xff, RZ, 0xc0, !PT ;  /* 0x000000ff00157812 */ /* 0x000fe400078ec0ff */
[----:B------:R-:W-:Y:S01]  /*fd90*/  PRMT R27, R3, 0x7604, R24 ;  /* 0x00007604031b7816 */ /* 0x000fe20000000018 */
[----:B------:R-:W-:Y:S01]  /*fda0*/  UIADD3 UR4, UR5, -UR4, URZ ;  /* 0x8000000405047290 */ /* 0x000fe2000fffe03f */
[----:B------:R-:W0:Y:S01]  /*fdb0*/  LDC R3, c[0x0][0x3f4] ;  /* 0x0000fd00ff037b82 */ /* 0x000e220000000800 */
[----:B------:R-:W-:-:S02]  /*fdc0*/  SHF.R.U32.HI R0, RZ, 0x8, R10 ;  /* 0x00000008ff007819 */ /* 0x000fc4000001160a */
[----:B------:R-:W-:Y:S02]  /*fdd0*/  PRMT R21, R21, 0x7604, R14 ;  /* 0x0000760415157816 */ /* 0x000fe4000000000e */
[----:B------:R-:W-:Y:S01]  /*fde0*/  IMAD.U32 R35, RZ, RZ, UR4 ;  /* 0x00000004ff237e24 */ /* 0x000fe2000f8e00ff */
[----:B------:R-:W-:Y:S02]  /*fdf0*/  LOP3.LUT R14, R9, 0xff, RZ, 0xc0, !PT ;  /* 0x000000ff090e7812 */ /* 0x000fe400078ec0ff */
[----:B------:R-:W-:Y:S02]  /*fe00*/  LOP3.LUT R24, R10, 0xff, RZ, 0xc0, !PT ;  /* 0x000000ff0a187812 */ /* 0x000fe400078ec0ff */
[----:B------:R-:W-:Y:S02]  /*fe10*/  SHF.L.U32 R35, R35, 0x1f, RZ ;  /* 0x0000001f23237819 */ /* 0x000fe400000006ff */
[----:B------:R-:W-:Y:S02]  /*fe20*/  LOP3.LUT R25, R0, 0xff, RZ, 0xc0, !PT ;  /* 0x000000ff00197812 */ /* 0x000fe400078ec0ff */
[----:B------:R-:W1:Y:S01]  /*fe30*/  SYNCS.PHASECHK.TRANS64.TRYWAIT P1, [R16+URZ+0x2e800], R35 ;  /* 0x02e80023100075a7 */ /* 0x000e62000802017f */
        /* <DEDUP_REMOVED lines=8> */
[----:B------:R-:W-:-:S02]  /*fec0*/  LOP3.LUT R13, R13, 0xff0000, R4, 0xf8, !PT ;  /* 0x00ff00000d0d7812 */ /* 0x000fc400078ef804 */
[----:B------:R-:W-:Y:S01]  /*fed0*/  LOP3.LUT R33, R0, 0xff0000, R33, 0xf8, !PT ;  /* 0x00ff000000217812 */ /* 0x000fe200078ef821 */
[----:B------:R-:W-:Y:S01]  /*fee0*/  IMAD.U32 R25, R25, 0x10000, RZ ;  /* 0x0001000019197824 */ /* 0x000fe200078e00ff */
[----:B------:R-:W-:Y:S02]  /*fef0*/  LOP3.LUT R15, R12, 0xff0000, R15, 0xf8, !PT ;  /* 0x00ff00000c0f7812 */ /* 0x000fe400078ef80f */
[----:B------:R-:W-:Y:S02]  /*ff00*/  LOP3.LUT R0, R13, 0xff000000, R4, 0xf8, !PT ;  /* 0xff0000000d007812 */ /* 0x000fe400078ef804 */
[----:B0-----:R-:W-:Y:S02]  /*ff10*/  ISETP.GE.AND P0, PT, R18, R3, PT ;  /* 0x000000031200720c */ /* 0x001fe40003f06270 */
[----:B------:R-:W-:Y:S02]  /*ff20*/  LOP3.LUT R12, R15, 0xff000000, R5, 0xf8, !PT ;  /* 0xff0000000f0c7812 */ /* 0x000fe400078ef805 */
[----:B------:R-:W-:-:S02]  /*ff30*/  LOP3.LUT R13, R21, 0xff0000, R6, 0xf8, !PT ;  /* 0x00ff0000150d7812 */ /* 0x000fc400078ef806 */
[----:B------:R-:W-:Y:S02]  /*ff40*/  LOP3.LUT R25, R20, 0xff0000, R25, 0xf8, !PT ;  /* 0x00ff000014197812 */ /* 0x000fe400078ef819 */
[----:B------:R-:W-:Y:S02]  /*ff50*/  LOP3.LUT R29, R14, 0xff0000, R29, 0xf8, !PT ;  /* 0x00ff00000e1d7812 */ /* 0x000fe400078ef81d */
[----:B------:R-:W-:Y:S02]  /*ff60*/  LOP3.LUT R15, R27, 0xff0000, R8, 0xf8, !PT ;  /* 0x00ff00001b0f7812 */ /* 0x000fe400078ef808 */
[----:B------:R-:W-:Y:S02]  /*ff70*/  LOP3.LUT R21, R31, 0xff0000, R10, 0xf8, !PT ;  /* 0x00ff00001f157812 */ /* 0x000fe400078ef80a */
[-C--:B------:R-:W-:Y:S02]  /*ff80*/  ISETP.GE.OR P2, PT, R228, R37.reuse, P0 ;  /* 0x00000025e400720c */ /* 0x080fe40000746670 */
[----:B------:R-:W-:-:S02]  /*ff90*/  ISETP.GE.OR P0, PT, R32, R37, P0 ;  /* 0x000000252000720c */ /* 0x000fc40000706670 */
[----:B------:R-:W-:Y:S02]  /*ffa0*/  LOP3.LUT R13, R13, 0xff000000, R6, 0xf8, !PT ;  /* 0xff0000000d0d7812 */ /* 0x000fe400078ef806 */
[----:B------:R-:W-:Y:S02]  /*ffb0*/  LOP3.LUT R14, R25, 0xff000000, R7, 0xf8, !PT ;  /* 0xff000000190e7812 */ /* 0x000fe400078ef807 */
[----:B------:R-:W-:Y:S02]  /*ffc0*/  LOP3.LUT R15, R15, 0xff000000, R8, 0xf8, !PT ;  /* 0xff0000000f0f7812 */ /* 0x000fe400078ef808 */
[----:B------:R-:W-:Y:S02]  /*ffd0*/  LOP3.LUT R20, R29, 0xff000000, R9, 0xf8, !PT ;  /* 0xff0000001d147812 */ /* 0x000fe400078ef809 */
[----:B------:R-:W-:Y:S02]  /*ffe0*/  LOP3.LUT R21, R21, 0xff000000, R10, 0xf8, !PT ;  /* 0xff00000015157812 */ /* 0x000fe400078ef80a */
[----:B------:R-:W-:Y:S01]  /*fff0*/  LOP3.LUT R24, R33, 0xff000000, R11, 0xf8, !PT ;  /* 0xff00000021187812 */ /* 0x000fe200078ef80b */
[----:B-1----:R-:W-:Y:S06]  /*10000*/  @!P1 BRA `(.L_x_6419) ;  /* 0x0000016800849947 */ /* 0x002fec0003800000 */
.L_x_6623:
[----:B------:R-:W-:Y:S05]  /*10010*/  BSYNC B1 ;  /* 0x0000000000017941 */ /* 0x000fea0003800000 */
.L_x_6418:
[----:B------:R-:W-:Y:S04]  /*10020*/  BSSY B1, `(.L_x_6420) ;  /* 0x00000c6000017945 */ /* 0x000fe80003800000 */
[----:B------:R-:W-:Y:S05]  /*10030*/  @P2 BRA `(.L_x_6421) ;  /* 0x0000000c00102947 */ /* 0x000fea0003800000 */
[----:B------:R-:W1:Y:S01]  /*10040*/  S2R R5, SR_TID.X ;  /* 0x0000000000057919 */ /* 0x000e620000002100 */
[----:B------:R-:W-:Y:S01]  /*10050*/  IMAD.SHL.U32 R4, R229, 0x80, RZ ;  /* 0x00000080e5047824 */ /* 0x000fe200078e00ff */
[----:B------:R-:W-:Y:S02]  /*10060*/  F2FP.F16.E4M3.UNPACK_B R38, R0.H1 ;  /* 0x00000000ff26723e */ /* 0x000fe400030006ff */
[-C--:B------:R-:W-:Y:S02]  /*10070*/  F2FP.F16.E4M3.UNPACK_B R42, R15.reuse.H1 ;  /* 0x0000000fff2a723e */ /* 0x080fe400030006ff */
[----:B------:R-:W-:Y:S01]  /*10080*/  LOP3.LUT R6, R4, 0x380, RZ, 0xc0, !PT ;  /* 0x0000038004067812 */ /* 0x000fe200078ec0ff */
[----:B------:R-:W-:Y:S01]  /*10090*/  HADD2.F32 R39, -RZ, R38.H0_H0 ;  /* 0x20000026ff277230 */ /* 0x000fe20000004100 */
[----:B------:R-:W-:Y:S01]  /*100a0*/  F2FP.F16.E4M3.UNPACK_B R41, R15 ;  /* 0x0000000fff29723e */ /* 0x000fe200020006ff */
[----:B------:R-:W-:Y:S01]  /*100b0*/  HADD2.F32 R40, -RZ, R42.H0_H0 ;  /* 0x2000002aff287230 */ /* 0x000fe20000004100 */
[----:B------:R-:W-:-:S02]  /*100c0*/  LOP3.LUT R4, R6, 0x70, R18, 0xf8, !PT ;  /* 0x0000007006047812 */ /* 0x000fc400078ef812 */
[----:B------:R-:W-:-:S04]  /*100d0*/  SHF.R.U32.HI R9, RZ, 0x3, R6 ;  /* 0x00000003ff097819 */ /* 0x000fc80000011606 */
[----:B------:R-:W-:Y:S01]  /*100e0*/  LOP3.LUT R25, R4, R9, RZ, 0x3c, !PT ;  /* 0x0000000904197212 */ /* 0x000fe200078e3cff */
[----:B-1----:R-:W-:-:S05]  /*100f0*/  VIADD R5, R5, 0xffffff80 ;  /* 0xffffff8005057836 */ /* 0x002fca0000000000 */
[----:B------:R-:W-:-:S04]  /*10100*/  SHF.R.S32.HI R8, RZ, 0x1f, R5 ;  /* 0x0000001fff087819 */ /* 0x000fc80000011405 */
[----:B------:R-:W-:Y:S01]  /*10110*/  LEA.HI R8, R8, R5, RZ, 0x5 ;  /* 0x0000000508087211 */ /* 0x000fe200078f28ff */
[----:B------:R-:W-:-:S04]  /*10120*/  IMAD.IADD R5, R18, 0x1, R3 ;  /* 0x0000000112057824 */ /* 0x000fc800078e0203 */
[----:B------:R-:W-:Y:S01]  /*10130*/  IMAD.SHL.U32 R8, R8, 0x20, RZ ;  /* 0x0000002008087824 */ /* 0x000fe200078e00ff */
[----:B------:R-:W-:-:S04]  /*10140*/  LOP3.LUT R5, R6, 0x70, R5, 0xf8, !PT ;  /* 0x0000007006057812 */ /* 0x000fc800078ef805 */
[----:B------:R-:W-:Y:S02]  /*10150*/  LOP3.LUT R8, R8, 0xfffffc00, RZ, 0xc0, !PT ;  /* 0xfffffc0008087812 */ /* 0x000fe400078ec0ff */
[----:B------:R-:W-:Y:S02]  /*10160*/  LOP3.LUT R9, R5, R9, RZ, 0x3c, !PT ;  /* 0x0000000905097212 */ /* 0x000fe400078e3cff */
[C-C-:B------:R-:W-:Y:S02]  /*10170*/  IADD3 R25, R16.reuse, R25, R8.reuse ;  /* 0x0000001910197210 */ /* 0x140fe40007ffe008 */
[----:B------:R-:W-:-:S03]  /*10180*/  IADD3 R26, R16, R9, R8 ;  /* 0x00000009101a7210 */ /* 0x000fc60007ffe008 */
[----:B------:R-:W1:Y:S04]  /*10190*/  LDS.128 R4, [R25+0x1c400] ;  /* 0x01c4000019047984 */ /* 0x000e680000000c00 */
[----:B------:R-:W2:Y:S01]  /*101a0*/  LDS.128 R8, [R26+0x1c400] ;  /* 0x01c400001a087984 */ /* 0x000ea20000000c00 */
[-C--:B-1----:R-:W-:Y:S02]  /*101b0*/  F2FP.F16.E4M3.UNPACK_B R27, R4.reuse ;  /* 0x00000004ff1b723e */ /* 0x082fe400020006ff */
[----:B------:R-:W-:Y:S02]  /*101c0*/  F2FP.F16.E4M3.UNPACK_B R4, R4.H1 ;  /* 0x00000004ff04723e */ /* 0x000fe400030006ff */
[----:B--2---:R-:W-:Y:S02]  /*101d0*/  F2FP.F16.E4M3.UNPACK_B R33, R8.H1 ;  /* 0x00000008ff21723e */ /* 0x004fe400030006ff */
[----:B------:R-:W-:-:S02]  /*101e0*/  F2FP.F16.E4M3.UNPACK_B R28, R5 ;  /* 0x00000005ff1c723e */ /* 0x000fc400020006ff */
[----:B------:R-:W-:Y:S01]  /*101f0*/  F2FP.F16.E4M3.UNPACK_B R29, R5.H1 ;  /* 0x00000005ff1d723e */ /* 0x000fe200030006ff */
[--C-:B------:R-:W-:Y:S01]  /*10200*/  HADD2.F32 R34, -RZ, R33.reuse.H0_H0 ;  /* 0x20000021ff227230 */ /* 0x100fe20000004100 */
[-C--:B0-----:R-:W-:Y:S01]  /*10210*/  F2FP.F16.E4M3.UNPACK_B R35, R9.reuse ;  /* 0x00000009ff23723e */ /* 0x081fe200020006ff */
[----:B------:R-:W-:Y:S01]  /*10220*/  HADD2.F32 R5, -RZ, R4.H0_H0 ;  /* 0x20000004ff057230 */ /* 0x000fe20000004100 */
[----:B------:R-:W-:Y:S01]  /*10230*/  F2FP.F16.E4M3.UNPACK_B R36, R9.H1 ;  /* 0x00000009ff24723e */ /* 0x000fe200030006ff */
[----:B------:R-:W-:Y:S02]  /*10240*/  HADD2.F32 R33, -RZ, R33.H1_H1 ;  /* 0x30000021ff217230 */ /* 0x000fe40000004100 */
[CC--:B------:R-:W-:Y:S01]  /*10250*/  FMUL.FTZ R9, R34.reuse, R39.reuse ;  /* 0x0000002722097220 */ /* 0x0c0fe20000410000 */
[----:B------:R-:W-:Y:S01]  /*10260*/  FMUL.FTZ R44, R34, R40 ;  /* 0x00000028222c7220 */ /* 0x000fe20000410000 */
[----:B------:R-:W-:Y:S02]  /*10270*/  F2FP.F16.E4M3.UNPACK_B R8, R8 ;  /* 0x00000008ff08723e */ /* 0x000fe400020006ff */
[C---:B------:R-:W-:Y:S01]  /*10280*/  FFMA.FTZ R46, R5.reuse, R40, R9 ;  /* 0x00000028052e7223 */ /* 0x040fe20000010009 */
[----:B------:R-:W-:Y:S01]  /*10290*/  FFMA.FTZ R45, R5, R39, -R44 ;  /* 0x00000027052d7223 */ /* 0x000fe2000001082c */
        /* <DEDUP_REMOVED lines=11> */
[----:B------:R-:W-:Y:S01]  /*10350*/  FMUL.FTZ R33, R9, R42 ;  /* 0x0000002a09217220 */ /* 0x000fe20000410000 */
[----:B------:R-:W-:Y:S02]  /*10360*/  HADD2.F32 R4, -RZ, R27.H0_H0 ;  /* 0x2000001bff047230 */ /* 0x000fe40000004100 */
[C---:B------:R-:W-:Y:S01]  /*10370*/  FFMA.FTZ R47, R5.reuse, R44, R43 ;  /* 0x0000002c052f7223 */ /* 0x040fe2000001002b */
[----:B------:R-:W-:Y:S01]  /*10380*/  FFMA.FTZ R48, R5, R40, -R48 ;  /* 0x0000002805307223 */ /* 0x000fe20000010830 */
[----:B------:R-:W-:Y:S01]  /*10390*/  FMUL.FTZ R9, R9, R39 ;  /* 0x0000002709097220 */ /* 0x000fe20000410000 */
[----:B------:R-:W-:-:S02]  /*103a0*/  HADD2.F32 R5, -RZ, R36.H0_H0 ;  /* 0x20000024ff057230 */ /* 0x000fc40000004100 */
[C---:B------:R-:W-:Y:S01]  /*103b0*/  FFMA.FTZ R43, R4.reuse, R39, -R33 ;  /* 0x00000027042b7223 */ /* 0x040fe20000010821 */
[----:B------:R-:W-:Y:S01]  /*103c0*/  F2FP.F16.E4M3.UNPACK_B R39, R20.H1 ;  /* 0x00000014ff27723e */ /* 0x000fe200030006ff */
[----:B------:R-:W-:Y:S01]  /*103d0*/  FFMA.FTZ R42, R4, R42, R9 ;  /* 0x0000002a042a7223 */ /* 0x000fe20000010009 */
[----:B------:R-:W-:Y:S01]  /*103e0*/  F2FP.F16.E4M3.UNPACK_B R9, R12.H1 ;  /* 0x0000000cff09723e */ /* 0x000fe200030006ff */
[----:B------:R-:W-:Y:S01]  /*103f0*/  HADD2.F32 R41, -RZ, R41.H1_H1 ;  /* 0x30000029ff297230 */ /* 0x000fe20000004100 */
[-C--:B------:R-:W-:Y:S01]  /*10400*/  F2FP.F16.E4M3.UNPACK_B R31, R6.reuse ;  /* 0x00000006ff1f723e */ /* 0x080fe200020006ff */
[----:B------:R-:W-:Y:S01]  /*10410*/  HADD2.F32 R40, -RZ, R39.H0_H0 ;  /* 0x20000027ff287230 */ /* 0x000fe20000004100 */
[----:B------:R-:W-:Y:S01]  /*10420*/  F2FP.F16.E4M3.UNPACK_B R6, R6.H1 ;  /* 0x00000006ff06723e */ /* 0x000fe200030006ff */
[----:B------:R-:W-:Y:S01]  /*10430*/  HADD2.F32 R8, -RZ, R8.H1_H1 ;  /* 0x30000008ff087230 */ /* 0x000fe20000004100 */
[----:B------:R-:W-:Y:S01]  /*10440*/  F2FP.F16.E4M3.UNPACK_B R34, R11 ;  /* 0x0000000bff22723e */ /* 0x000fe200020006ff */
[----:B------:R-:W-:-:S02]  /*10450*/  HADD2.F32 R38, -RZ, R38.H1_H1 ;  /* 0x30000026ff267230 */ /* 0x000fc40000004100 */
[C---:B------:R-:W-:Y:S01]  /*10460*/  FMUL.FTZ R49, R5.reuse, R40 ;  /* 0x0000002805317220 */ /* 0x040fe20000410000 */
[----:B------:R-:W-:Y:S02]  /*10470*/  HADD2.F32 R33, -RZ, R9.H0_H0 ;  /* 0x20000009ff217230 */ /* 0x000fe40000004100 */
[C---:B------:R-:W-:Y:S01]  /*10480*/  FMUL.FTZ R44, R8.reuse, R41 ;  /* 0x00000029082c7220 */ /* 0x040fe20000410000 */
[----:B------:R-:W-:Y:S02]  /*10490*/  HADD2.F32 R4, -RZ, R29.H0_H0 ;  /* 0x2000001dff047230 */ /* 0x000fe40000004100 */
[----:B------:R-:W-:Y:S01]  /*104a0*/  FMUL.FTZ R8, R8, R38 ;  /* 0x0000002608087220 */ /* 0x000fe20000410000 */
[----:B------:R-:W-:Y:S02]  /*104b0*/  HADD2.F32 R27, -RZ, R27.H1_H1 ;  /* 0x3000001bff1b7230 */ /* 0x000fe40000004100 */
[----:B------:R-:W-:Y:S01]  /*104c0*/  FMUL.FTZ R5, R5, R33 ;  /* 0x0000002105057220 */ /* 0x000fe20000410000 */
[----:B------:R-:W-:-:S02]  /*104d0*/  HADD2.F32 R39, -RZ, R39.H1_H1 ;  /* 0x30000027ff277230 */ /* 0x000fc40000004100 */
[C---:B------:R-:W-:Y:S01]  /*104e0*/  FFMA.FTZ R51, R4.reuse, R33, -R49 ;  /* 0x0000002104337223 */ /* 0x040fe20000010831 */
[----:B------:R-:W-:Y:S01]  /*104f0*/  F2FP.F16.E4M3.UNPACK_B R33, R20 ;  /* 0x00000014ff21723e */ /* 0x000fe200020006ff */
[C---:B------:R-:W-:Y:S01]  /*10500*/  FFMA.FTZ R44, R27.reuse, R38, -R44 ;  /* 0x000000261b2c7223 */ /* 0x040fe2000001082c */
[----:B------:R-:W-:Y:S01]  /*10510*/  FFMA.FTZ R41, R27, R41, R8 ;  /* 0x000000291b297223 */ /* 0x000fe20000010008 */
[----:B------:R-:W-:Y:S01]  /*10520*/  HADD2.F32 R36, -RZ, R36.H1_H1 ;  /* 0x30000024ff247230 */ /* 0x000fe20000004100 */
[----:B------:R-:W-:Y:S01]  /*10530*/  F2FP.F16.E4M3.UNPACK_B R8, R12 ;  /* 0x0000000cff08723e */ /* 0x000fe200020006ff */
[----:B------:R-:W-:Y:S02]  /*10540*/  HADD2.F32 R27, -RZ, R9.H1_H1 ;  /* 0x30000009ff1b7230 */ /* 0x000fe40000004100 */
[----:B------:R-:W-:Y:S01]  /*10550*/  FFMA.FTZ R52, R4, R40, R5 ;  /* 0x0000002804347223 */ /* 0x000fe20000010005 */
[----:B------:R-:W-:Y:S02]  /*10560*/  HADD2.F32 R38, -RZ, R33.H0_H0 ;  /* 0x20000021ff267230 */ /* 0x000fe40000004100 */
[----:B------:R-:W-:Y:S01]  /*10570*/  FMUL.FTZ R40, R36, R39 ;  /* 0x0000002724287220 */ /* 0x000fe20000410000 */
[----:B------:R-:W-:-:S02]  /*10580*/  HADD2.F32 R5, -RZ, R35.H0_H0 ;  /* 0x20000023ff057230 */ /* 0x000fc40000004100 */
[----:B------:R-:W-:Y:S01]  /*10590*/  FMUL.FTZ R36, R36, R27 ;  /* 0x0000001b24247220 */ /* 0x000fe20000410000 */
[----:B------:R-:W-:Y:S01]  /*105a0*/  HADD2.F32 R29, -RZ, R29.H1_H1 ;  /* 0x3000001dff1d7230 */ /* 0x000fe20000004100 */
[----:B------:R-:W-:Y:S01]  /*105b0*/  F2FP.F16.E4M3.UNPACK_B R11, R11.H1 ;  /* 0x0000000bff0b723e */ /* 0x000fe200030006ff */
[----:B------:R-:W-:Y:S02]  /*105c0*/  HADD2.F32 R9, -RZ, R8.H0_H0 ;  /* 0x20000008ff097230 */ /* 0x000fe40000004100 */
[-C--:B------:R-:W-:Y:S01]  /*105d0*/  FMUL.FTZ R49, R5, R38.reuse ;  /* 0x0000002605317220 */ /* 0x080fe20000410000 */
[----:B------:R-:W-:Y:S02]  /*105e0*/  HADD2.F32 R4, -RZ, R28.H0_H0 ;  /* 0x2000001cff047230 */ /* 0x000fe40000004100 */
[C---:B------:R-:W-:Y:S01]  /*105f0*/  FFMA.FTZ R54, R29.reuse, R27, -R40 ;  /* 0x0000001b1d367223 */ /* 0x040fe20000010828 */
[----:B------:R-:W-:Y:S01]  /*10600*/  FFMA.FTZ R53, R29, R39, R36 ;  /* 0x000000271d357223 */ /* 0x000fe20000010024 */
[----:B------:R-:W-:Y:S01]  /*10610*/  FMUL.FTZ R5, R5, R9 ;  /* 0x0000000905057220 */ /* 0x000fe20000410000 */
[----:B------:R-:W-:Y:S01]  /*10620*/  F2FP.F16.E4M3.UNPACK_B R29, R21.H1 ;  /* 0x00000015ff1d723e */ /* 0x000fe200030006ff */
[C---:B------:R-:W-:Y:S01]  /*10630*/  FFMA.FTZ R49, R4.reuse, R9, -R49 ;  /* 0x0000000904317223 */ /* 0x040fe20000010831 */
[----:B------:R-:W-:Y:S01]  /*10640*/  F2FP.F16.E4M3.UNPACK_B R9, R13.H1 ;  /* 0x0000000dff09723e */ /* 0x000fe200030006ff */
[----:B------:R-:W-:Y:S01]  /*10650*/  FFMA.FTZ R38, R4, R38, R5 ;  /* 0x0000002604267223 */ /* 0x000fe20000010005 */
[----:B------:R-:W-:Y:S01]  /*10660*/  HADD2.F32 R8, -RZ, R8.H1_H1 ;  /* 0x30000008ff087230 */ /* 0x000fe20000004100 */
[-C--:B------:R-:W-:Y:S01]  /*10670*/  F2FP.F16.E4M3.UNPACK_B R32, R7.reuse ;  /* 0x00000007ff20723e */ /* 0x080fe200020006ff */
        /* <DEDUP_REMOVED lines=8> */
[----:B------:R-:W-:Y:S02]  /*10700*/  HADD2.F32 R4, -RZ, R6.H0_H0 ;  /* 0x20000006ff047230 */ /* 0x000fe40000004100 */
[----:B------:R-:W-:Y:S01]  /*10710*/  FMUL.FTZ R35, R5, R36 ;  /* 0x0000002405237220 */ /* 0x000fe20000410000 */
[----:B------:R-:W-:-:S02]  /*10720*/  HADD2.F32 R28, -RZ, R28.H1_H1 ;  /* 0x3000001cff1c7230 */ /* 0x000fc40000004100 */
[-C--:B------:R-:W-:Y:S01]  /*10730*/  FMUL.FTZ R5, R5, R27.reuse ;  /* 0x0000001b05057220 */ /* 0x080fe20000410000 */
[----:B------:R-:W-:Y:S02]  /*10740*/  HADD2.F32 R29, -RZ, R29.H1_H1 ;  /* 0x3000001dff1d7230 */ /* 0x000fe40000004100 */
[----:B------:R-:W-:Y:S01]  /*10750*/  FFMA.FTZ R35, R4, R27, -R35 ;  /* 0x0000001b04237223 */ /* 0x000fe20000010823 */
[----:B------:R-:W-:Y:S02]  /*10760*/  HADD2.F32 R10, -RZ, R10.H1_H1 ;  /* 0x3000000aff0a7230 */ /* 0x000fe40000004100 */
[----:B------:R-:W-:Y:S01]  /*10770*/  FFMA.FTZ R40, R28, R8, -R39 ;  /* 0x000000081c287223 */ /* 0x000fe20000010827 */
        /* <DEDUP_REMOVED lines=8> */
[----:B------:R-:W-:Y:S01]  /*10800*/  FFMA.FTZ R33, R28, R33, R50 ;  /* 0x000000211c217223 */ /* 0x000fe20000010032 */
[----:B------:R-:W-:Y:S02]  /*10810*/  HADD2.F32 R5, -RZ, R37.H0_H0 ;  /* 0x20000025ff057230 */ /* 0x000fe40000004100 */
[C---:B------:R-:W-:Y:S01]  /*10820*/  FFMA.FTZ R56, R6.reuse, R9, -R55 ;  /* 0x0000000906387223 */ /* 0x040fe20000010837 */
[----:B------:R-:W-:Y:S01]  /*10830*/  FFMA.FTZ R58, R6, R29, R4 ;  /* 0x0000001d063a7223 */ /* 0x000fe20000010004 */
[----:B------:R-:W-:Y:S02]  /*10840*/  HADD2.F32 R6, -RZ, R8.H0_H0 ;  /* 0x20000008ff067230 */ /* 0x000fe40000004100 */
        /* <DEDUP_REMOVED lines=17> */
[--C-:B------:R-:W-:Y:S02]  /*10960*/  HADD2.F32 R6, -RZ, R4.reuse.H0_H0 ;  /* 0x20000004ff067230 */ /* 0x100fe40000004100 */
[----:B------:R-:W-:Y:S02]  /*10970*/  HADD2.F32 R8, -RZ, R4.H1_H1 ;  /* 0x30000004ff087230 */ /* 0x000fe40000004100 */
[----:B------:R-:W-:Y:S01]  /*10980*/  FMUL.FTZ R31, R5, R10 ;  /* 0x0000000a051f7220 */ /* 0x000fe20000410000 */
[----:B------:R-:W-:Y:S02]  /*10990*/  HADD2.F32 R4, -RZ, R7.H0_H0 ;  /* 0x20000007ff047230 */ /* 0x000fe40000004100 */
[----:B------:R-:W-:-:S02]  /*109a0*/  HADD2.F32 R28, -RZ, R9.H1_H1 ;  /* 0x30000009ff1c7230 */ /* 0x000fc40000004100 */
[-C--:B------:R-:W-:Y:S01]  /*109b0*/  FMUL.FTZ R9, R5, R6.reuse ;  /* 0x0000000605097220 */ /* 0x080fe20000410000 */
[----:B------:R-:W-:Y:S02]  /*109c0*/  HADD2.F32 R11, -RZ, R11.H1_H1 ;  /* 0x3000000bff0b7230 */ /* 0x000fe40000004100 */
[C---:B------:R-:W-:Y:S01]  /*109d0*/  FFMA.FTZ R37, R4.reuse, R6, -R31 ;  /* 0x0000000604257223 */ /* 0x040fe2000001081f */
[----:B------:R-:W-:Y:S01]  /*109e0*/  HADD2.F32 R7, -RZ, R7.H1_H1 ;  /* 0x30000007ff077230 */ /* 0x000fe20000004100 */
[----:B------:R-:W-:Y:S01]  /*109f0*/  F2FP.F16.E4M3.UNPACK_B R5, R14 ;  /* 0x0000000eff05723e */ /* 0x000fe200020006ff */
[----:B------:R-:W-:Y:S01]  /*10a00*/  FFMA.FTZ R55, R4, R10, R9 ;  /* 0x0000000a04377223 */ /* 0x000fe20000010009 */
[C---:B------:R-:W-:Y:S01]  /*10a10*/  FMUL.FTZ R6, R11.reuse, R28 ;  /* 0x0000001c0b067220 */ /* 0x040fe20000410000 */
[----:B------:R-:W-:Y:S01]  /*10a20*/  FMUL.FTZ R11, R11, R8 ;  /* 0x000000080b0b7220 */ /* 0x000fe20000410000 */
[----:B------:R-:W-:Y:S02]  /*10a30*/  F2FP.F16.E4M3.UNPACK_B R4, R24 ;  /* 0x00000018ff04723e */ /* 0x000fe400020006ff */
[C---:B------:R-:W-:Y:S01]  /*10a40*/  FFMA.FTZ R60, R7.reuse, R8, -R6 ;  /* 0x00000008073c7223 */ /* 0x040fe20000010806 */
[----:B------:R-:W-:Y:S01]  /*10a50*/  FFMA.FTZ R62, R7, R28, R11 ;  /* 0x0000001c073e7223 */ /* 0x000fe2000001000b */
[----:B------:R-:W-:-:S02]  /*10a60*/  HADD2.F32 R6, -RZ, R5.H0_H0 ;  /* 0x20000005ff067230 */ /* 0x000fc40000004100 */
[----:B------:R-:W-:Y:S02]  /*10a70*/  HADD2.F32 R7, -RZ, R5.H1_H1 ;  /* 0x30000005ff077230 */ /* 0x000fe40000004100 */
[----:B------:R-:W-:Y:S01]  /*10a80*/  HADD2.F32 R8, -RZ, R4.H0_H0 ;  /* 0x20000004ff087230 */ /* 0x000fe20000004100 */
[----:B------:R-:W-:Y:S01]  /*10a90*/  F2FP.SATFINITE.E4M3.F32.PACK_AB_MERGE_C R55, R62, R55, RZ ;  /* 0x000000373e37723e */ /* 0x000fe200048070ff */
[----:B------:R-:W-:Y:S02]  /*10aa0*/  HADD2.F32 R5, -RZ, R34.H0_H0 ;  /* 0x20000022ff057230 */ /* 0x000fe40000004100 */
        /* <DEDUP_REMOVED lines=16> */
[----:B------:R-:W-:Y:S02]  /*10bb0*/  F2FP.SATFINITE.E4M3.F32.PACK_AB_MERGE_C R8, R47, R46, RZ ;  /* 0x0000002e2f08723e */ /* 0x000fe400048070ff */
[----:B------:R-:W-:Y:S02]  /*10bc0*/  F2FP.SATFINITE.E4M3.F32.PACK_AB_MERGE_C R9, R53, R52, RZ ;  /* 0x000000343509723e */ /* 0x000fe400048070ff */
[----:B------:R-:W-:Y:S02]  /*10bd0*/  F2FP.SATFINITE.E4M3.F32.PACK_AB_MERGE_C R10, R58, R39, RZ ;  /* 0x000000273a0a723e */ /* 0x000fe400048070ff */
[----:B------:R-:W-:-:S02]  /*10be0*/  F2FP.SATFINITE.E4M3.F32.PACK_AB_MERGE_C R4, R44, R43, R4 ;  /* 0x0000002b2c04723e */ /* 0x000fc40004807004 */
[----:B------:R-:W-:Y:S02]  /*10bf0*/  F2FP.SATFINITE.E4M3.F32.PACK_AB_MERGE_C R5, R40, R49, R5 ;  /* 0x000000312805723e */ /* 0x000fe40004807005 */
[----:B------:R-:W-:Y:S02]  /*10c00*/  F2FP.SATFINITE.E4M3.F32.PACK_AB_MERGE_C R6, R36, R27, R6 ;  /* 0x0000001b2406723e */ /* 0x000fe40004807006 */
[----:B------:R-:W-:Y:S02]  /*10c10*/  F2FP.SATFINITE.E4M3.F32.PACK_AB_MERGE_C R7, R34, R11, R7 ;  /* 0x0000000b2207723e */ /* 0x000fe40004807007 */
[----:B------:R-:W-:Y:S02]  /*10c20*/  F2FP.SATFINITE.E4M3.F32.PACK_AB_MERGE_C R8, R41, R42, R8 ;  /* 0x0000002a2908723e */ /* 0x000fe40004807008 */
[----:B------:R-:W-:Y:S01]  /*10c30*/  F2FP.SATFINITE.E4M3.F32.PACK_AB_MERGE_C R9, R33, R38, R9 ;  /* 0x000000262109723e */ /* 0x000fe20004807009 */
[----:B------:R1:W-:Y:S01]  /*10c40*/  STS.128 [R25+0x1c400], R4 ;  /* 0x01c4000419007388 */ /* 0x0003e20000000c00 */
[----:B------:R-:W-:-:S02]  /*10c50*/  F2FP.SATFINITE.E4M3.F32.PACK_AB_MERGE_C R10, R50, R29, R10 ;  /* 0x0000001d320a723e */ /* 0x000fc4000480700a */
[----:B------:R-:W-:-:S05]  /*10c60*/  F2FP.SATFINITE.E4M3.F32.PACK_AB_MERGE_C R11, R31, R28, R55 ;  /* 0x0000001c1f0b723e */ /* 0x000fca0004807037 */
[----:B------:R1:W-:Y:S02]  /*10c70*/  STS.128 [R26+0x1c400], R8 ;  /* 0x01c400081a007388 */ /* 0x0003e40000000c00 */
.L_x_6421:
[----:B------:R-:W-:Y:S05]  /*10c80*/  BSYNC B1 ;  /* 0x0000000000017941 */ /* 0x000fea0003800000 */
.L_x_6420:
[----:B------:R-:W-:Y:S05]  /*10c90*/  @P0 BRA `(.L_x_6412) ;  /* 0x0000000c00040947 */ /* 0x000fea0003800000 */
[----:B-1----:R-:W2:Y:S01]  /*10ca0*/  LDL R8, [R1+0x70] ;  /* 0x0000700001087983 */ /* 0x002ea20000100800 */
[C---:B------:R-:W-:Y:S01]  /*10cb0*/  IADD3 R5, R228.reuse, 0x40, RZ ;  /* 0x00000040e4057810 */ /* 0x040fe20007ffe0ff */
[----:B------:R-:W-:Y:S02]  /*10cc0*/  VIADD R4, R228, 0x40 ;  /* 0x00000040e4047836 */ /* 0x000fe40000000000 */
[----:B------:R-:W3:Y:S02]  /*10cd0*/  LDL R49, [R1+0xc8] ;  /* 0x0000c80001317983 */ /* 0x000ee40000100800 */
[----:B------:R-:W-:Y:S02]  /*10ce0*/  IMAD.SHL.U32 R4, R4, 0x80, RZ ;  /* 0x0000008004047824 */ /* 0x000fe400078e00ff */
[----:B------:R-:W-:Y:S02]  /*10cf0*/  IMAD.SHL.U32 R5, R5, 0x80, RZ ;  /* 0x0000008005057824 */ /* 0x000fe400078e00ff */
[----:B------:R-:W-:Y:S01]  /*10d00*/  IMAD.IADD R3, R18, 0x1, R3 ;  /* 0x0000000112037824 */ /* 0x000fe200078e0203 */
[----:B------:R-:W-:-:S02]  /*10d10*/  LOP3.LUT R4, R4, 0x380, RZ, 0xc0, !PT ;  /* 0x0000038004047812 */ /* 0x000fc400078ec0ff */
[----:B------:R-:W-:Y:S02]  /*10d20*/  LOP3.LUT R5, R5, 0x380, RZ, 0xc0, !PT ;  /* 0x0000038005057812 */ /* 0x000fe400078ec0ff */
[----:B------:R-:W-:Y:S02]  /*10d30*/  SHF.R.U32.HI R4, RZ, 0x3, R4 ;  /* 0x00000003ff047819 */ /* 0x000fe40000011604 */
[----:B------:R-:W-:-:S04]  /*10d40*/  LOP3.LUT R3, R5, 0x70, R3, 0xf8, !PT ;  /* 0x0000007005037812 */ /* 0x000fc800078ef803 */
[----:B------:R-:W-:Y:S02]  /*10d50*/  LOP3.LUT R3, R3, R4, RZ, 0x3c, !PT ;  /* 0x0000000403037212 */ /* 0x000fe400078e3cff */
[----:B------:R-:W-:Y:S02]  /*10d60*/  F2FP.F16.E4M3.UNPACK_B R37, R0.H1 ;  /* 0x00000000ff25723e */ /* 0x000fe400030006ff */
[----:B------:R-:W-:-:S03]  /*10d70*/  F2FP.F16.E4M3.UNPACK_B R41, R15.H1 ;  /* 0x0000000fff29723e */ /* 0x000fc600030006ff */
[----:B0-----:R-:W-:Y:S02]  /*10d80*/  HADD2.F32 R35, -RZ, R37.H0_H0 ;  /* 0x20000025ff237230 */ /* 0x001fe40000004100 */
[--C-:B------:R-:W-:Y:S02]  /*10d90*/  HADD2.F32 R39, -RZ, R41.reuse.H0_H0 ;  /* 0x20000029ff277230 */ /* 0x100fe40000004100 */
[----:B------:R-:W-:Y:S02]  /*10da0*/  HADD2.F32 R46, -RZ, R41.H1_H1 ;  /* 0x30000029ff2e7230 */ /* 0x000fe40000004100 */
[----:B------:R-:W-:Y:S01]  /*10db0*/  HADD2.F32 R40, -RZ, R37.H1_H1 ;  /* 0x30000025ff287230 */ /* 0x000fe20000004100 */
[----:B------:R-:W-:Y:S02]  /*10dc0*/  F2FP.F16.E4M3.UNPACK_B R45, R20 ;  /* 0x00000014ff2d723e */ /* 0x000fe400020006ff */
[----:B--2---:R-:W-:Y:S01]  /*10dd0*/  IADD3 R3, R16, R3, R8 ;  /* 0x0000000310037210 */ /* 0x004fe20007ffe008 */
[----:B---3--:R-:W0:Y:S04]  /*10de0*/  LDS.128 R4, [R49+0x1c400] ;  /* 0x01c4000031047984 */ /* 0x008e280000000c00 */
[----:B------:R-:W1:Y:S01]  /*10df0*/  LDS.128 R8, [R3+0x1c400] ;  /* 0x01c4000003087984 */ /* 0x000e620000000c00 */
[----:B0-----:R-:W-:-:S02]  /*10e00*/  F2FP.F16.E4M3.UNPACK_B R25, R4 ;  /* 0x00000004ff19723e */ /* 0x001fc400020006ff */
[----:B-1----:R-:W-:Y:S02]  /*10e10*/  F2FP.F16.E4M3.UNPACK_B R31, R8.H1 ;  /* 0x00000008ff1f723e */ /* 0x002fe400030006ff */
[----:B------:R-:W-:-:S03]  /*10e20*/  F2FP.F16.E4M3.UNPACK_B R4, R4.H1 ;  /* 0x00000004ff04723e */ /* 0x000fc600030006ff */
[--C-:B------:R-:W-:Y:S01]  /*10e30*/  HADD2.F32 R32, -RZ, R31.reuse.H0_H0 ;  /* 0x2000001fff207230 */ /* 0x100fe20000004100 */
[-C--:B------:R-:W-:Y:S02]  /*10e40*/  F2FP.F16.E4M3.UNPACK_B R26, R5.reuse ;  /* 0x00000005ff1a723e */ /* 0x080fe400020006ff */
[----:B------:R-:W-:Y:S01]  /*10e50*/  F2FP.F16.E4M3.UNPACK_B R27, R5.H1 ;  /* 0x00000005ff1b723e */ /* 0x000fe200030006ff */
[----:B------:R-:W-:Y:S02]  /*10e60*/  HADD2.F32 R5, -RZ, R4.H0_H0 ;  /* 0x20000004ff057230 */ /* 0x000fe40000004100 */
[-C--:B------:R-:W-:Y:S01]  /*10e70*/  FMUL.FTZ R38, R35, R32.reuse ;  /* 0x0000002023267220 */ /* 0x080fe20000410000 */
[C---:B------:R-:W-:Y:S01]  /*10e80*/  FMUL.FTZ R36, R39.reuse, R32 ;  /* 0x0000002027247220 */ /* 0x040fe20000410000 */
[----:B------:R-:W-:Y:S02]  /*10e90*/  F2FP.F16.E4M3.UNPACK_B R8, R8 ;  /* 0x00000008ff08723e */ /* 0x000fe400020006ff */
[----:B------:R-:W-:Y:S01]  /*10ea0*/  FFMA.FTZ R38, R39, R5, R38 ;  /* 0x0000000527267223 */ /* 0x000fe20000010026 */
[----:B------:R-:W-:Y:S01]  /*10eb0*/  F2FP.F16.E4M3.UNPACK_B R39, R15 ;  /* 0x0000000fff27723e */ /* 0x000fe200020006ff */
[----:B------:R-:W-:Y:S01]  /*10ec0*/  FFMA.FTZ R35, R35, R5, -R36 ;  /* 0x0000000523237223 */ /* 0x000fe20000010824 */
[----:B------:R-:W-:Y:S01]  /*10ed0*/  F2FP.F16.E4M3.UNPACK_B R36, R0 ;  /* 0x00000000ff24723e */ /* 0x000fe200020006ff */
[----:B------:R-:W-:-:S02]  /*10ee0*/  HADD2.F32 R31, -RZ, R31.H1_H1 ;  /* 0x3000001fff1f7230 */ /* 0x000fc40000004100 */
[----:B------:R-:W-:Y:S02]  /*10ef0*/  HADD2.F32 R44, -RZ, R39.H0_H0 ;  /* 0x20000027ff2c7230 */ /* 0x000fe40000004100 */
[----:B------:R-:W-:Y:S02]  /*10f00*/  HADD2.F32 R5, -RZ, R8.H0_H0 ;  /* 0x20000008ff057230 */ /* 0x000fe40000004100 */
[-C--:B------:R-:W-:Y:S01]  /*10f10*/  FMUL.FTZ R37, R46, R31.reuse ;  /* 0x0000001f2e257220 */ /* 0x080fe20000410000 */
[----:B------:R-:W-:Y:S02]  /*10f20*/  HADD2.F32 R4, -RZ, R4.H1_H1 ;  /* 0x30000004ff047230 */ /* 0x000fe40000004100 */
[----:B------:R-:W-:Y:S01]  /*10f30*/  FMUL.FTZ R31, R40, R31 ;  /* 0x0000001f281f7220 */ /* 0x000fe20000410000 */
[----:B------:R-:W-:Y:S02]  /*10f40*/  HADD2.F32 R42, -RZ, R36.H0_H0 ;  /* 0x20000024ff2a7230 */ /* 0x000fe40000004100 */
[----:B------:R-:W-:Y:S01]  /*10f50*/  FMUL.FTZ R15, R44, R5 ;  /* 0x000000052c0f7220 */ /* 0x000fe20000410000 */
[----:B------:R-:W-:-:S02]  /*10f60*/  HADD2.F32 R0, -RZ, R25.H0_H0 ;  /* 0x20000019ff007230 */ /* 0x000fc40000004100 */
[----:B------:R-:W-:Y:S02]  /*10f70*/  HADD2.F32 R43, -RZ, R39.H1_H1 ;  /* 0x30000027ff2b7230 */ /* 0x000fe40000004100 */
[----:B------:R-:W-:Y:S02]  /*10f80*/  HADD2.F32 R8, -RZ, R8.H1_H1 ;  /* 0x30000008ff087230 */ /* 0x000fe40000004100 */
[----:B------:R-:W-:Y:S01]  /*10f90*/  HADD2.F32 R41, -RZ, R36.H1_H1 ;  /* 0x30000024ff297230 */ /* 0x000fe20000004100 */
[----:B------:R-:W-:Y:S01]  /*10fa0*/  F2FP.F16.E4M3.UNPACK_B R33, R9 ;  /* 0x00000009ff21723e */ /* 0x000fe200020006ff */
[----:B------:R-:W-:Y:S01]  /*10fb0*/  FMUL.FTZ R5, R42, R5 ;  /* 0x000000052a057220 */ /* 0x000fe20000410000 */
[----:B------:R-:W-:Y:S01]  /*10fc0*/  FFMA.FTZ R31, R46, R4, R31 ;  /* 0x000000042e1f7223 */ /* 0x000fe2000001001f */
[----:B------:R-:W-:Y:S01]  /*10fd0*/  FFMA.FTZ R15, R42, R0, -R15 ;  /* 0x000000002a0f7223 */ /* 0x000fe2000001080f */
[----:B------:R-:W-:Y:S01]  /*10fe0*/  F2FP.F16.E4M3.UNPACK_B R9, R9.H1 ;  /* 0x00000009ff09723e */ /* 0x000fe200030006ff */
[----:B------:R-:W-:Y:S01]  /*10ff0*/  HADD2.F32 R25, -RZ, R25.H1_H1 ;  /* 0x30000019ff197230 */ /* 0x000fe20000004100 */
[----:B------:R-:W-:Y:S01]  /*11000*/  F2FP.F16.E4M3.UNPACK_B R46, R20.H1 ;  /* 0x00000014ff2e723e */ /* 0x000fe200030006ff */
[----:B------:R-:W-:Y:S01]  /*11010*/  FMUL.FTZ R36, R43, R8 ;  /* 0x000000082b247220 */ /* 0x000fe20000410000 */
[----:B------:R-:W-:Y:S01]  /*11020*/  F2FP.F16.E4M3.UNPACK_B R42, R12.H1 ;  /* 0x0000000cff2a723e */ /* 0x000fe200030006ff */
[----:B------:R-:W-:Y:S01]  /*11030*/  FMUL.FTZ R8, R41, R8 ;  /* 0x0000000829087220 */ /* 0x000fe20000410000 */
[----:B------:R-:W-:Y:S01]  /*11040*/  FFMA.FTZ R40, R40, R4, -R37 ;  /* 0x0000000428287223 */ /* 0x000fe20000010825 */
[----:B------:R-:W-:Y:S01]  /*11050*/  FFMA.FTZ R5, R44, R0, R5 ;  /* 0x000000002c057223 */ /* 0x000fe20000010005 */
[----:B------:R-:W-:-:S02]  /*11060*/  HADD2.F32 R48, -RZ, R46.H0_H0 ;  /* 0x2000002eff307230 */ /* 0x000fc40000004100 */
[-C--:B------:R-:W-:Y:S01]  /*11070*/  FFMA.FTZ R8, R43, R25.reuse, R8 ;  /* 0x000000192b087223 */ /* 0x080fe20000010008 */
[--C-:B------:R-:W-:Y:S02]  /*11080*/  HADD2.F32 R4, -RZ, R9.reuse.H0_H0 ;  /* 0x20000009ff047230 */ /* 0x100fe40000004100 */
[--C-:B------:R-:W-:Y:S02]  /*11090*/  HADD2.F32 R44, -RZ, R42.reuse.H0_H0 ;  /* 0x2000002aff2c7230 */ /* 0x100fe40000004100 */
[----:B------:R-:W-:Y:S02]  /*110a0*/  HADD2.F32 R43, -RZ, R42.H1_H1 ;  /* 0x3000002aff2b7230 */ /* 0x000fe40000004100 */
[----:B------:R-:W-:Y:S02]  /*110b0*/  HADD2.F32 R9, -RZ, R9.H1_H1 ;  /* 0x30000009ff097230 */ /* 0x000fe40000004100 */
[----:B------:R-:W-:Y:S01]  /*110c0*/  FFMA.FTZ R36, R41, R25, -R36 ;  /* 0x0000001929247223 */ /* 0x000fe20000010824 */
[----:B------:R-:W-:-:S02]  /*110d0*/  HADD2.F32 R0, -RZ, R27.H0_H0 ;  /* 0x2000001bff007230 */ /* 0x000fc40000004100 */
[-C--:B------:R-:W-:Y:S01]  /*110e0*/  FMUL.FTZ R37, R48, R4.reuse ;  /* 0x0000000430257220 */ /* 0x080fe20000410000 */
[C---:B------:R-:W-:Y:S01]  /*110f0*/  FMUL.FTZ R39, R44.reuse, R4 ;  /* 0x000000042c277220 */ /* 0x040fe20000410000 */
[----:B------:R-:W-:Y:S01]  /*11100*/  HADD2.F32 R47, -RZ, R46.H1_H1 ;  /* 0x3000002eff2f7230 */ /* 0x000fe20000004100 */
[----:B------:R-:W-:Y:S01]  /*11110*/  F2FP.F16.E4M3.UNPACK_B R41, R12 ;  /* 0x0000000cff29723e */ /* 0x000fe200020006ff */
[----:B------:R-:W-:Y:S02]  /*11120*/  HADD2.F32 R27, -RZ, R27.H1_H1 ;  /* 0x3000001bff1b7230 */ /* 0x000fe40000004100 */
[----:B------:R-:W-:Y:S01]  /*11130*/  FMUL.FTZ R42, R43, R9 ;  /* 0x000000092b2a7220 */ /* 0x000fe20000410000 */
[----:B------:R-:W-:Y:S02]  /*11140*/  HADD2.F32 R46, -RZ, R45.H0_H0 ;  /* 0x2000002dff2e7230 */ /* 0x000fe40000004100 */
[----:B------:R-:W-:Y:S02]  /*11150*/  HADD2.F32 R4, -RZ, R33.H0_H0 ;  /* 0x20000021ff047230 */ /* 0x000fe40000004100 */
[-C--:B------:R-:W-:Y:S01]  /*11160*/  FFMA.FTZ R37, R44, R0.reuse, -R37 ;  /* 0x000000002c257223 */ /* 0x080fe20000010825 */
[----:B------:R-:W-:Y:S01]  /*11170*/  FFMA.FTZ R39, R48, R0, R39 ;  /* 0x0000000030277223 */ /* 0x000fe20000010027 */
[----:B------:R-:W-:-:S02]  /*11180*/  HADD2.F32 R44, -RZ, R41.H0_H0 ;  /* 0x20000029ff2c7230 */ /* 0x000fc40000004100 */
[C---:B------:R-:W-:Y:S01]  /*11190*/  FMUL.FTZ R12, R47.reuse, R9 ;  /* 0x000000092f0c7220 */ /* 0x040fe20000410000 */
[----:B------:R-:W-:Y:S01]  /*111a0*/  HADD2.F32 R0, -RZ, R26.H0_H0 ;  /* 0x2000001aff007230 */ /* 0x000fe20000004100 */
[----:B------:R-:W-:Y:S01]  /*111b0*/  F2FP.F16.E4M3.UNPACK_B R34, R10 ;  /* 0x0000000aff22723e */ /* 0x000fe200020006ff */
[----:B------:R-:W-:Y:S01]  /*111c0*/  FMUL.FTZ R9, R46, R4 ;  /* 0x000000042e097220 */ /* 0x000fe20000410000 */
[----:B------:R-:W-:Y:S01]  /*111d0*/  FFMA.FTZ R42, R47, R27, R42 ;  /* 0x0000001b2f2a7223 */ /* 0x000fe2000001002a */
[----:B------:R-:W-:Y:S02]  /*111e0*/  F2FP.F16.E4M3.UNPACK_B R10, R10.H1 ;  /* 0x0000000aff0a723e */ /* 0x000fe400030006ff */
[----:B------:R-:W-:Y:S01]  /*111f0*/  F2FP.F16.E4M3.UNPACK_B R47, R21.H1 ;  /* 0x00000015ff2f723e */ /* 0x000fe200030006ff */
[C---:B------:R-:W-:Y:S01]  /*11200*/  FMUL.FTZ R25, R44.reuse, R4 ;  /* 0x000000042c197220 */ /* 0x040fe20000410000 */
[----:B------:R-:W-:Y:S01]  /*11210*/  F2FP.F16.E4M3.UNPACK_B R28, R6 ;  /* 0x00000006ff1c723e */ /* 0x000fe200020006ff */
[----:B------:R-:W-:Y:S01]  /*11220*/  FFMA.FTZ R9, R44, R0, -R9 ;  /* 0x000000002c097223 */ /* 0x000fe20000010809 */
[----:B------:R-:W-:Y:S01]  /*11230*/  F2FP.F16.E4M3.UNPACK_B R6, R6.H1 ;  /* 0x00000006ff06723e */ /* 0x000fe200030006ff */
[----:B------:R-:W-:Y:S01]  /*11240*/  HADD2.F32 R50, -RZ, R47.H0_H0 ;  /* 0x2000002fff327230 */ /* 0x000fe20000004100 */
[----:B------:R-:W-:Y:S01]  /*11250*/  F2FP.F16.E4M3.UNPACK_B R44, R13.H1 ;  /* 0x0000000dff2c723e */ /* 0x000fe200030006ff */
[----:B------:R-:W-:-:S02]  /*11260*/  HADD2.F32 R4, -RZ, R10.H0_H0 ;  /* 0x2000000aff047230 */ /* 0x000fc40000004100 */
[----:B------:R-:W-:Y:S01]  /*11270*/  FFMA.FTZ R20, R43, R27, -R12 ;  /* 0x0000001b2b147223 */ /* 0x000fe2000001080c */
[----:B------:R-:W-:Y:S01]  /*11280*/  FFMA.FTZ R25, R46, R0, R25 ;  /* 0x000000002e197223 */ /* 0x000fe20000010019 */
[----:B------:R-:W-:Y:S02]  /*11290*/  HADD2.F32 R48, -RZ, R45.H1_H1 ;  /* 0x3000002dff307230 */ /* 0x000fe40000004100 */
[----:B------:R-:W-:Y:S02]  /*112a0*/  HADD2.F32 R33, -RZ, R33.H1_H1 ;  /* 0x30000021ff217230 */ /* 0x000fe40000004100 */
[----:B------:R-:W-:Y:S02]  /*112b0*/  HADD2.F32 R12, -RZ, R41.H1_H1 ;  /* 0x30000029ff0c7230 */ /* 0x000fe40000004100 */
[----:B------:R-:W-:Y:S01]  /*112c0*/  FMUL.FTZ R41, R50, R4 ;  /* 0x0000000432297220 */ /* 0x000fe20000410000 */
[----:B------:R-:W-:Y:S02]  /*112d0*/  HADD2.F32 R46, -RZ, R44.H0_H0 ;  /* 0x2000002cff2e7230 */ /* 0x000fe40000004100 */
[----:B------:R-:W-:-:S02]  /*112e0*/  HADD2.F32 R0, -RZ, R6.H0_H0 ;  /* 0x20000006ff007230 */ /* 0x000fc40000004100 */
[-C--:B------:R-:W-:Y:S01]  /*112f0*/  FMUL.FTZ R27, R48, R33.reuse ;  /* 0x00000021301b7220 */ /* 0x080fe20000410000 */
[----:B------:R-:W-:Y:S02]  /*11300*/  HADD2.F32 R26, -RZ, R26.H1_H1 ;  /* 0x3000001aff1a7230 */ /* 0x000fe40000004100 */
[----:B------:R-:W-:Y:S01]  /*11310*/  FMUL.FTZ R33, R12, R33 ;  /* 0x000000210c217220 */ /* 0x000fe20000410000 */
[C---:B------:R-:W-:Y:S01]  /*11320*/  FMUL.FTZ R43, R46.reuse, R4 ;  /* 0x000000042e2b7220 */ /* 0x040fe20000410000 */
[----:B------:R-:W-:Y:S01]  /*11330*/  FFMA.FTZ R41, R46, R0, -R41 ;  /* 0x000000002e297223 */ /* 0x000fe20000010829 */
[----:B------:R-:W-:Y:S02]  /*11340*/  HADD2.F32 R46, -RZ, R47.H1_H1 ;  /* 0x3000002fff2e7230 */ /* 0x000fe40000004100 */
[----:B------:R-:W-:Y:S02]  /*11350*/  HADD2.F32 R10, -RZ, R10.H1_H1 ;  /* 0x3000000aff0a7230 */ /* 0x000fe40000004100 */
[----:B------:R-:W-:-:S02]  /*11360*/  HADD2.F32 R44, -RZ, R44.H1_H1 ;  /* 0x3000002cff2c7230 */ /* 0x000fc40000004100 */
[-C--:B------:R-:W-:Y:S01]  /*11370*/  FFMA.FTZ R12, R12, R26.reuse, -R27 ;  /* 0x0000001a0c0c7223 */ /* 0x080fe2000001081b */
[----:B------:R-:W-:Y:S01]  /*11380*/  FFMA.FTZ R26, R48, R26, R33 ;  /* 0x0000001a301a7223 */ /* 0x000fe20000010021 */
[----:B------:R-:W-:Y:S01]  /*11390*/  F2FP.F16.E4M3.UNPACK_B R33, R21 ;  /* 0x00000015ff21723e */ /* 0x000fe200020006ff */
[----:B------:R-:W-:Y:S01]  /*113a0*/  HADD2.F32 R6, -RZ, R6.H1_H1 ;  /* 0x30000006ff067230 */ /* 0x000fe20000004100 */
[----:B------:R-:W-:Y:S01]  /*113b0*/  F2FP.F16.E4M3.UNPACK_B R27, R13 ;  /* 0x0000000dff1b723e */ /* 0x000fe200020006ff */
[-C--:B------:R-:W-:Y:S01]  /*113c0*/  FMUL.FTZ R13, R46, R10.reuse ;  /* 0x0000000a2e0d7220 */ /* 0x080fe20000410000 */
[C---:B------:R-:W-:Y:S01]  /*113d0*/  FMUL.FTZ R21, R44.reuse, R10 ;  /* 0x0000000a2c157220 */ /* 0x040fe20000410000 */
[----:B------:R-:W-:Y:S02]  /*113e0*/  HADD2.F32 R10, -RZ, R33.H0_H0 ;  /* 0x20000021ff0a7230 */ /* 0x000fe40000004100 */
[-C--:B------:R-:W-:Y:S01]  /*113f0*/  FFMA.FTZ R44, R44, R6.reuse, -R13 ;  /* 0x000000062c2c7223 */ /* 0x080fe2000001080d */
[----:B------:R-:W-:Y:S01]  /*11400*/  FFMA.FTZ R46, R46, R6, R21 ;  /* 0x000000062e2e7223 */ /* 0x000fe20000010015 */
[----:B------:R-:W-:-:S02]  /*11410*/  HADD2.F32 R4, -RZ, R34.H0_H0 ;  /* 0x20000022ff047230 */ /* 0x000fc40000004100 */
[----:B------:R-:W-:Y:S02]  /*11420*/  HADD2.F32 R6, -RZ, R27.H0_H0 ;  /* 0x2000001bff067230 */ /* 0x000fe40000004100 */
[----:B------:R-:W-:Y:S01]  /*11430*/  FFMA.FTZ R43, R50, R0, R43 ;  /* 0x00000000322b7223 */ /* 0x000fe2000001002b */
[----:B------:R-:W-:Y:S02]  /*11440*/  HADD2.F32 R0, -RZ, R28.H0_H0 ;  /* 0x2000001cff007230 */ /* 0x000fe40000004100 */
[-C--:B------:R-:W-:Y:S01]  /*11450*/  FMUL.FTZ R13, R10, R4.reuse ;  /* 0x000000040a0d7220 */ /* 0x080fe20000410000 */
[----:B------:R-:W-:Y:S02]  /*11460*/  HADD2.F32 R48, -RZ, R33.H1_H1 ;  /* 0x30000021ff307230 */ /* 0x000fe40000004100 */
[C---:B------:R-:W-:Y:S01]  /*11470*/  FMUL.FTZ R21, R6.reuse, R4 ;  /* 0x0000000406157220 */ /* 0x040fe20000410000 */
[----:B------:R-:W-:Y:S02]  /*11480*/  HADD2.F32 R34, -RZ, R34.H1_H1 ;  /* 0x30000022ff227230 */ /* 0x000fe40000004100 */
[----:B------:R-:W-:Y:S01]  /*11490*/  HADD2.F32 R4, -RZ, R27.H1_H1 ;  /* 0x3000001bff047230 */ /* 0x000fe20000004100 */
[----:B------:R-:W-:Y:S01]  /*114a0*/  F2FP.F16.E4M3.UNPACK_B R32, R11 ;  /* 0x0000000bff20723e */ /* 0x000fe200020006ff */
[----:B------:R-:W-:Y:S01]  /*114b0*/  FFMA.FTZ R6, R6, R0, -R13 ;  /* 0x0000000006067223 */ /* 0x000fe2000001080d */
[----:B------:R-:W-:-:S02]  /*114c0*/  HADD2.F32 R28, -RZ, R28.H1_H1 ;  /* 0x3000001cff1c7230 */ /* 0x000fc40000004100 */
[----:B------:R-:W-:Y:S01]  /*114d0*/  FFMA.FTZ R10, R10, R0, R21 ;  /* 0x000000000a0a7223 */ /* 0x000fe20000010015 */
[----:B------:R-:W-:Y:S01]  /*114e0*/  F2FP.F16.E4M3.UNPACK_B R11, R11.H1 ;  /* 0x0000000bff0b723e */ /* 0x000fe200030006ff */
[----:B------:R-:W-:Y:S01]  /*114f0*/  FMUL.FTZ R13, R48, R34 ;  /* 0x00000022300d7220 */ /* 0x000fe20000410000 */
[----:B------:R-:W-:Y:S01]  /*11500*/  F2FP.F16.E4M3.UNPACK_B R33, R24.H1 ;  /* 0x00000018ff21723e */ /* 0x000fe200030006ff */
[C---:B------:R-:W-:Y:S01]  /*11510*/  FMUL.FTZ R21, R4.reuse, R34 ;  /* 0x0000002204157220 */ /* 0x040fe20000410000 */
[----:B------:R-:W-:Y:S01]  /*11520*/  F2FP.F16.E4M3.UNPACK_B R0, R14.H1 ;  /* 0x0000000eff00723e */ /* 0x000fe200030006ff */
[-C--:B------:R-:W-:Y:S01]  /*11530*/  FFMA.FTZ R13, R4, R28.reuse, -R13 ;  /* 0x0000001c040d7223 */ /* 0x080fe2000001080d */
[-C--:B------:R-:W-:Y:S01]  /*11540*/  F2FP.F16.E4M3.UNPACK_B R29, R7.reuse ;  /* 0x00000007ff1d723e */ /* 0x080fe200020006ff */
[----:B------:R-:W-:Y:S01]  /*11550*/  FFMA.FTZ R21, R48, R28, R21 ;  /* 0x0000001c30157223 */ /* 0x000fe20000010015 */
[----:B------:R-:W-:Y:S01]  /*11560*/  F2FP.F16.E4M3.UNPACK_B R7, R7.H1 ;  /* 0x00000007ff07723e */ /* 0x000fe200030006ff */
[----:B------:R-:W-:-:S02]  /*11570*/  HADD2.F32 R50, -RZ, R33.H0_H0 ;  /* 0x20000021ff327230 */ /* 0x000fc40000004100 */
[----:B------:R-:W-:Y:S02]  /*11580*/  HADD2.F32 R4, -RZ, R11.H0_H0 ;  /* 0x2000000bff047230 */ /* 0x000fe40000004100 */
[--C-:B------:R-:W-:Y:S02]  /*11590*/  HADD2.F32 R28, -RZ, R0.reuse.H0_H0 ;  /* 0x20000000ff1c7230 */ /* 0x100fe40000004100 */
[----:B------:R-:W-:Y:S02]  /*115a0*/  HADD2.F32 R45, -RZ, R0.H1_H1 ;  /* 0x30000000ff2d7230 */ /* 0x000fe40000004100 */
[-C--:B------:R-:W-:Y:S01]  /*115b0*/  FMUL.FTZ R27, R50, R4.reuse ;  /* 0x00000004321b7220 */ /* 0x080fe20000410000 */
[----:B------:R-:W-:Y:S02]  /*115c0*/  HADD2.F32 R0, -RZ, R7.H0_H0 ;  /* 0x20000007ff007230 */ /* 0x000fe40000004100 */
[----:B------:R-:W-:Y:S02]  /*115d0*/  HADD2.F32 R47, -RZ, R33.H1_H1 ;  /* 0x30000021ff2f7230 */ /* 0x000fe40000004100 */
[----:B------:R-:W-:Y:S01]  /*115e0*/  FMUL.FTZ R33, R28, R4 ;  /* 0x000000041c217220 */ /* 0x000fe20000410000 */
[----:B------:R-:W-:-:S02]  /*115f0*/  HADD2.F32 R11, -RZ, R11.H1_H1 ;  /* 0x3000000bff0b7230 */ /* 0x000fc40000004100 */
[----:B------:R-:W-:Y:S01]  /*11600*/  FFMA.FTZ R27, R28, R0, -R27 ;  /* 0x000000001c1b7223 */ /* 0x000fe2000001081b */
[----:B------:R-:W-:Y:S01]  /*11610*/  HADD2.F32 R7, -RZ, R7.H1_H1 ;  /* 0x30000007ff077230 */ /* 0x000fe20000004100 */
[----:B------:R-:W-:Y:S01]  /*11620*/  F2FP.F16.E4M3.UNPACK_B R34, R14 ;  /* 0x0000000eff22723e */ /* 0x000fe200020006ff */
[----:B------:R-:W-:Y:S01]  /*11630*/  FFMA.FTZ R33, R50, R0, R33 ;  /* 0x0000000032217223 */ /* 0x000fe20000010021 */
[-C--:B------:R-:W-:Y:S01]  /*11640*/  FMUL.FTZ R4, R47, R11.reuse ;  /* 0x0000000b2f047220 */ /* 0x080fe20000410000 */
[----:B------:R-:W-:Y:S01]  /*11650*/  F2FP.F16.E4M3.UNPACK_B R0, R24 ;  /* 0x00000018ff00723e */ /* 0x000fe200020006ff */
[C---:B------:R-:W-:Y:S01]  /*11660*/  FMUL.FTZ R28, R45.reuse, R11 ;  /* 0x0000000b2d1c7220 */ /* 0x040fe20000410000 */
[--C-:B------:R-:W-:Y:S02]  /*11670*/  HADD2.F32 R24, -RZ, R34.reuse.H0_H0 ;  /* 0x20000022ff187230 */ /* 0x100fe40000004100 */
[----:B------:R-:W-:Y:S01]  /*11680*/  FFMA.FTZ R14, R45, R7, -R4 ;  /* 0x000000072d0e7223 */ /* 0x000fe20000010804 */
[----:B------:R-:W-:-:S02]  /*11690*/  HADD2.F32 R45, -RZ, R34.H1_H1 ;  /* 0x30000022ff2d7230 */ /* 0x000fc40000004100 */
[----:B------:R-:W-:Y:S01]  /*116a0*/  FFMA.FTZ R28, R47, R7, R28 ;  /* 0x000000072f1c7223 */ /* 0x000fe2000001001c */
[----:B------:R-:W-:Y:S02]  /*116b0*/  HADD2.F32 R34, -RZ, R0.H0_H0 ;  /* 0x20000000ff227230 */ /* 0x000fe40000004100 */
[----:B------:R-:W-:Y:S02]  /*116c0*/  HADD2.F32 R4, -RZ, R32.H0_H0 ;  /* 0x20000020ff047230 */ /* 0x000fe40000004100 */
[----:B------:R-:W-:Y:S02]  /*116d0*/  HADD2.F32 R47, -RZ, R0.H1_H1 ;  /* 0x30000000ff2f7230 */ /* 0x000fe40000004100 */
[----:B------:R-:W-:Y:S02]  /*116e0*/  HADD2.F32 R32, -RZ, R32.H1_H1 ;  /* 0x30000020ff207230 */ /* 0x000fe40000004100 */
[----:B------:R-:W-:Y:S01]  /*116f0*/  FMUL.FTZ R7, R34, R4 ;  /* 0x0000000422077220 */ /* 0x000fe20000410000 */
[----:B------:R-:W-:-:S02]  /*11700*/  HADD2.F32 R0, -RZ, R29.H0_H0 ;  /* 0x2000001dff007230 */ /* 0x000fc40000004100 */
[C---:B------:R-:W-:Y:S01]  /*11710*/  FMUL.FTZ R11, R24.reuse, R4 ;  /* 0x00000004180b7220 */ /* 0x040fe20000410000 */
[----:B------:R-:W-:Y:S02]  /*11720*/  HADD2.F32 R29, -RZ, R29.H1_H1 ;  /* 0x3000001dff1d7230 */ /* 0x000fe40000004100 */
[-C--:B------:R-:W-:Y:S01]  /*11730*/  FMUL.FTZ R4, R47, R32.reuse ;  /* 0x000000202f047220 */ /* 0x080fe20000410000 */
[C---:B------:R-:W-:Y:S01]  /*11740*/  FMUL.FTZ R32, R45.reuse, R32 ;  /* 0x000000202d207220 */ /* 0x040fe20000410000 */
[-C--:B------:R-:W-:Y:S01]  /*11750*/  FFMA.FTZ R7, R24, R0.reuse, -R7 ;  /* 0x0000000018077223 */ /* 0x080fe20000010807 */
[----:B------:R-:W-:Y:S01]  /*11760*/  FFMA.FTZ R11, R34, R0, R11 ;  /* 0x00000000220b7223 */ /* 0x000fe2000001000b */
[-C--:B------:R-:W-:Y:S01]  /*11770*/  FFMA.FTZ R0, R45, R29.reuse, -R4 ;  /* 0x0000001d2d007223 */ /* 0x080fe20000010804 */
[----:B------:R-:W-:Y:S01]  /*11780*/  F2FP.SATFINITE.E4M3.F32.PACK_AB_MERGE_C R31, R31, R38, RZ ;  /* 0x000000261f1f723e */ /* 0x000fe200048070ff */
[----:B------:R-:W-:Y:S01]  /*11790*/  FFMA.FTZ R32, R47, R29, R32 ;  /* 0x0000001d2f207223 */ /* 0x000fe20000010020 */
[----:B------:R-:W-:-:S02]  /*117a0*/  F2FP.SATFINITE.E4M3.F32.PACK_AB_MERGE_C R4, R40, R35, RZ ;  /* 0x000000232804723e */ /* 0x000fc400048070ff */
[----:B------:R-:W-:Y:S02]  /*117b0*/  F2FP.SATFINITE.E4M3.F32.PACK_AB_MERGE_C R20, R20, R37, RZ ;  /* 0x000000251414723e */ /* 0x000fe400048070ff */
[----:B------:R-:W-:Y:S02]  /*117c0*/  F2FP.SATFINITE.E4M3.F32.PACK_AB_MERGE_C R41, R44, R41, RZ ;  /* 0x000000292c29723e */ /* 0x000fe400048070ff */
[----:B------:R-:W-:Y:S02]  /*117d0*/  F2FP.SATFINITE.E4M3.F32.PACK_AB_MERGE_C R14, R14, R27, RZ ;  /* 0x0000001b0e0e723e */ /* 0x000fe400048070ff */
[----:B------:R-:W-:Y:S02]  /*117e0*/  F2FP.SATFINITE.E4M3.F32.PACK_AB_MERGE_C R39, R42, R39, RZ ;  /* 0x000000272a27723e */ /* 0x000fe400048070ff */
[----:B------:R-:W-:Y:S02]  /*117f0*/  F2FP.SATFINITE.E4M3.F32.PACK_AB_MERGE_C R43, R46, R43, RZ ;  /* 0x0000002b2e2b723e */ /* 0x000fe400048070ff */
[----:B------:R-:W-:-:S02]  /*11800*/  F2FP.SATFINITE.E4M3.F32.PACK_AB_MERGE_C R28, R28, R33, RZ ;  /* 0x000000211c1c723e */ /* 0x000fc400048070ff */
        /* <DEDUP_REMOVED lines=10> */
.L_x_6412:
[----:B------:R-:W-:Y:S05]  /*118b0*/  BSYNC B0 ;  /* 0x0000000000007941 */ /* 0x000fea0003800000 */
.L_x_6401:
[----:B------:R-:W-:Y:S01]  /*118c0*/  @!PT LDS RZ, [RZ] ;  /* 0x00000000fffff984 */ /* 0x000fe20000000800 */
[----:B------:R-:W-:Y:S01]  /*118d0*/  @!PT LDS RZ, [RZ] ;  /* 0x00000000fffff984 */ /* 0x000fe20000000800 */
[----:B------:R-:W-:Y:S01]  /*118e0*/  @!PT LDS RZ, [RZ] ;  /* 0x00000000fffff984 */ /* 0x000fe20000000800 */
[----:B------:R-:W-:Y:S01]  /*118f0*/  @!PT LDS RZ, [RZ] ;  /* 0x00000000fffff984 */ /* 0x000fe20000000800 */
[----:B------:R4:W-:Y:S06]  /*11900*/  MEMBAR.ALL.CTA ;  /* 0x0000000000007992 */ /* 0x0009ec0000008000 */
[----:B----4-:R-:W4:Y:S01]  /*11910*/  FENCE.VIEW.ASYNC.S ;  /* 0x00000000000073c6 */ /* 0x010f220000000000 */
[----:B------:R-:W-:Y:S05]  /*11920*/  WARPSYNC.ALL ;  /* 0x0000000000007948 */ /* 0x000fea0003800000 */
[----:B----4-:R-:W-:Y:S06]  /*11930*/  BAR.SYNC.DEFER_BLOCKING 0xd, 0x100 ;  /* 0x0344000000007b1d */ /* 0x010fec0000010000 */
.L_x_6398:
[----:B-1----:R-:W4:Y:S02]  /*11940*/  LDL R0, [R1+0x48] ;  /* 0x0000480001007983 */ /* 0x002f240000100800 */
[----:B----4-:R-:W-:-:S13]  /*11950*/  R2UR UR4, R0 ;  /* 0x00000000000472ca */ /* 0x010fda00000e0000 */
[----:B------:R-:W-:-:S05]  /*11960*/  IMAD.U32 R0, RZ, RZ, UR4 ;  /* 0x00000004ff007e24 */ /* 0x000fca000f8e00ff */
[----:B------:R-:W-:-:S13]  /*11970*/  ISETP.NE.AND P0, PT, R0, 0x3, PT ;  /* 0x000000030000780c */ /* 0x000fda0003f05270 */
[----:B------:R-:W-:Y:S05]  /*11980*/  @!P0 BRA `(.L_x_6422) ;  /* 0x0000000000048947 */ /* 0x000fea0003800000 */
[----:B------:R-:W-:Y:S01]  /*11990*/  BPT.TRAP 0x1 ;  /* 0x000000040000795c */ /* 0x000fe20000300000 */
.L_x_6422:
[----:B0-23--:R-:W-:Y:S01]  /*119a0*/  IMAD R3, R233, 0x8, R16 ;  /* 0x00000008e9037824 */ /* 0x00dfe200078e0210 */
[----:B------:R-:W-:-:S04]  /*119b0*/  SHF.L.U32 R6, R236, 0x1f, RZ ;  /* 0x0000001fec067819 */ /* 0x000fc800000006ff */
[----:B------:R0:W1:Y:S01]  /*119c0*/  SYNCS.PHASECHK.TRANS64.TRYWAIT P1, [R3+URZ+0x2e830], R6 ;  /* 0x02e83006030075a7 */ /* 0x000062000802017f */
[----:B------:R-:W-:Y:S05]  /*119d0*/  @!P0 BRA `(.L_x_6423) ;  /* 0x0000000000048947 */ /* 0x000fea0003800000 */
[----:B------:R-:W-:Y:S01]  /*119e0*/  BPT.TRAP 0x1 ;  /* 0x000000040000795c */ /* 0x000fe20000300000 */
.L_x_6423:
        /* <DEDUP_REMOVED lines=10> */
.L_x_6424:
[----:B--2---:R-:W2:Y:S01]  /*11a90*/  LDL R0, [R1+0x54] ;  /* 0x0000540001007983 */ /* 0x004ea20000100800 */
[----:B------:R-:W-:Y:S01]  /*11aa0*/  IMAD.MOV.U32 R13, RZ, RZ, 0x40000040 ;  /* 0x40000040ff0d7424 */ /* 0x000fe200078e00ff */
[----:B------:R-:W-:Y:S05]  /*11ab0*/  WARPSYNC.ALL ;  /* 0x0000000000007948 */ /* 0x000fea0003800000 */
[----:B------:R-:W-:Y:S02]  /*11ac0*/  R2UR UR4, R4 ;  /* 0x00000000040472ca */ /* 0x000fe400000e0000 */
[----:B------:R-:W-:Y:S02]  /*11ad0*/  R2UR UR5, R5 ;  /* 0x00000000050572ca */ /* 0x000fe400000e0000 */
[----:B------:R-:W-:Y:S01]  /*11ae0*/  R2UR UR7, R13 ;  /* 0x000000000d0772ca */ /* 0x000fe200000e0000 */
[----:B------:R-:W-:Y:S01]  /*11af0*/  WARPGROUP.ARRIVE ;  /* 0x00000000000079c5 */ /* 0x000fe20000000000 */
[----:B------:R-:W-:-:S02]  /*11b00*/  MOV R7, 0x40000040 ;  /* 0x4000004000077802 */ /* 0x000fc40000000f00 */
[C---:B------:R-:W-:Y:S02]  /*11b10*/  R2UR UR16, R4.reuse ;  /* 0x00000000041072ca */ /* 0x040fe400000e0000 */
[----:B------:R-:W-:Y:S02]  /*11b20*/  R2UR UR17, R5 ;  /* 0x00000000051172ca */ /* 0x000fe400000e0000 */
[----:B------:R-:W-:Y:S01]  /*11b30*/  R2UR UR19, R7 ;  /* 0x00000000071372ca */ /* 0x000fe200000e0000 */
[----:B------:R-:W-:Y:S01]  /*11b40*/  IMAD.MOV.U32 R7, RZ, RZ, 0x40000040 ;  /* 0x40000040ff077424 */ /* 0x000fe200078e00ff */
[C---:B------:R-:W-:Y:S02]  /*11b50*/  R2UR UR12, R4.reuse ;  /* 0x00000000040c72ca */ /* 0x040fe400000e0000 */
[----:B------:R-:W-:Y:S02]  /*11b60*/  R2UR UR13, R5 ;  /* 0x00000000050d72ca */ /* 0x000fe400000e0000 */
[----:B------:R-:W-:Y:S01]  /*11b70*/  R2UR UR15, R7 ;  /* 0x00000000070f72ca */ /* 0x000fe200000e0000 */
[----:B------:R-:W-:Y:S01]  /*11b80*/  IMAD.MOV.U32 R9, RZ, RZ, 0x40000040 ;  /* 0x40000040ff097424 */ /* 0x000fe200078e00ff */
[----:B------:R-:W-:-:S02]  /*11b90*/  R2UR UR8, R4 ;  /* 0x00000000040872ca */ /* 0x000fc400000e0000 */
[----:B------:R-:W-:Y:S02]  /*11ba0*/  R2UR UR9, R5 ;  /* 0x00000000050972ca */ /* 0x000fe400000e0000 */
[----:B------:R-:W-:Y:S01]  /*11bb0*/  R2UR UR11, R9 ;  /* 0x00000000090b72ca */ /* 0x000fe200000e0000 */
[----:B------:R-:W-:Y:S01]  /*11bc0*/  IMAD.MOV.U32 R11, RZ, RZ, 0x40000040 ;  /* 0x40000040ff0b7424 */ /* 0x000fe200078e00ff */
[----:B------:R-:W-:Y:S01]  /*11bd0*/  P2R R140, PR, RZ, 0x1 ;  /* 0x00000001ff8c7803 */ /* 0x000fe20000000000 */
[----:B--2---:R-:W-:Y:S02]  /*11be0*/  IMAD R12, R233, 0x700, R0 ;  /* 0x00000700e90c7824 */ /* 0x004fe400078e0200 */
[----:B------:R-:W-:Y:S01]  /*11bf0*/  IMAD.MOV.U32 R7, RZ, RZ, 0x40000040 ;  /* 0x40000040ff077424 */ /* 0x000fe200078e00ff */
[----:B------:R-:W-:Y:S01]  /*11c00*/  R2UR UR20, R4 ;  /* 0x00000000041472ca */ /* 0x000fe200000e0000 */
[----:B------:R-:W-:Y:S01]  /*11c10*/  IMAD.MOV.U32 R9, RZ, RZ, 0x40000040 ;  /* 0x40000040ff097424 */ /* 0x000fe200078e00ff */
[C---:B------:R-:W-:Y:S01]  /*11c20*/  R2UR UR6, R12.reuse ;  /* 0x000000000c0672ca */ /* 0x040fe200000e0000 */
[----:B------:R-:W-:Y:S01]  /*11c30*/  IMAD.MOV.U32 R15, RZ, RZ, 0x40000040 ;  /* 0x40000040ff0f7424 */ /* 0x000fe200078e00ff */
[----:B------:R-:W-:Y:S01]  /*11c40*/  R2UR UR21, R5 ;  /* 0x00000000051572ca */ /* 0x000fe200000e0000 */
[----:B------:R-:W-:Y:S01]  /*11c50*/  IMAD.MOV.U32 R21, RZ, RZ, 0x40000040 ;  /* 0x40000040ff157424 */ /* 0x000fe200078e00ff */
[----:B------:R-:W2:Y:S01]  /*11c60*/  LDL R0, [R1+0x80] ;  /* 0x0000800001007983 */ /* 0x000ea20000100800 */
[C---:B01----:R-:W-:Y:S01]  /*11c70*/  VIADD R6, R12.reuse, 0x100 ;  /* 0x000001000c067836 */ /* 0x043fe20000000000 */
[----:B------:R-:W-:Y:S01]  /*11c80*/  R2UR UR23, R9 ;  /* 0x00000000091772ca */ /* 0x000fe200000e0000 */
[C---:B------:R-:W-:Y:S01]  /*11c90*/  VIADD R8, R12.reuse, 0x300 ;  /* 0x000003000c087836 */ /* 0x040fe20000000000 */
[C---:B------:R-:W-:Y:S01]  /*11ca0*/  IADD3 R14, R12.reuse, 0x2, RZ ;  /* 0x000000020c0e7810 */ /* 0x040fe20007ffe0ff */
[----:B------:R-:W-:Y:S01]  /*11cb0*/  VIADD R10, R12, 0x400 ;  /* 0x000004000c0a7836 */ /* 0x000fe20000000000 */
[----:B------:R-:W-:Y:S01]  /*11cc0*/  R2UR UR18, R6 ;  /* 0x00000000061272ca */ /* 0x000fe200000e0000 */
[----:B------:R-:W-:Y:S01]  /*11cd0*/  VIADD R6, R12, 0x200 ;  /* 0x000002000c067836 */ /* 0x000fe20000000000 */
[----:B------:R-:W-:Y:S01]  /*11ce0*/  R2UR UR10, R8 ;  /* 0x00000000080a72ca */ /* 0x000fe200000e0000 */
[----:B------:R-:W-:Y:S01]  /*11cf0*/  QGMMA.64x32x32.F32.E4M3.E4M3 R120, gdesc[UR4], RZ, !UPT, gsb0 ;  /* 0x00600000047879f3 */ /* 0x000fe2000c0008ff */
[----:B------:R-:W-:Y:S01]  /*11d00*/  R2UR UR6, R10 ;  /* 0x000000000a0672ca */ /* 0x000fe200000e0000 */
[----:B------:R-:W-:Y:S01]  /*11d10*/  VIADD R8, R12, 0x600 ;  /* 0x000006000c087836 */ /* 0x000fe20000000000 */
[----:B------:R-:W-:Y:S01]  /*11d20*/  R2UR UR14, R6 ;  /* 0x00000000060e72ca */ /* 0x000fe200000e0000 */
[----:B------:R-:W-:Y:S01]  /*11d30*/  VIADD R6, R12, 0x500 ;  /* 0x000005000c067836 */ /* 0x000fe20000000000 */
[----:B------:R-:W-:Y:S01]  /*11d40*/  R2UR UR7, R11 ;  /* 0x000000000b0772ca */ /* 0x000fe200000e0000 */
[C---:B------:R-:W-:Y:S01]  /*11d50*/  VIADD R10, R4.reuse, 0x2 ;  /* 0x00000002040a7836 */ /* 0x040fe20000000000 */
[----:B------:R-:W-:Y:S01]  /*11d60*/  R2UR UR4, R4 ;  /* 0x00000000040472ca */ /* 0x000fe200000e0000 */
[----:B------:R-:W-:Y:S01]  /*11d70*/  IMAD.MOV.U32 R11, RZ, RZ, 0x40000040 ;  /* 0x40000040ff0b7424 */ /* 0x000fe200078e00ff */
[----:B------:R-:W-:Y:S01]  /*11d80*/  R2UR UR5, R5 ;  /* 0x00000000050572ca */ /* 0x000fe200000e0000 */
[----:B------:R-:W-:Y:S01]  /*11d90*/  IMAD.MOV.U32 R9, RZ, RZ, 0x40000040 ;  /* 0x40000040ff097424 */ /* 0x000fe200078e00ff */
[----:B------:R-:W-:Y:S01]  /*11da0*/  R2UR UR22, R8 ;  /* 0x00000000081672ca */ /* 0x000fe200000e0000 */
[----:B------:R-:W-:Y:S01]  /*11db0*/  VIADD R8, R12, 0x202 ;  /* 0x000002020c087836 */ /* 0x000fe20000000000 */
[----:B------:R-:W-:Y:S01]  /*11dc0*/  R2UR UR26, R14 ;  /* 0x000000000e1a72ca */ /* 0x000fe200000e0000 */
[----:B------:R-:W-:Y:S01]  /*11dd0*/  VIADD R20, R12, 0x304 ;  /* 0x000003040c147836 */ /* 0x000fe20000000000 */
[----:B------:R-:W-:Y:S01]  /*11de0*/  R2UR UR27, R15 ;  /* 0x000000000f1b72ca */ /* 0x000fe200000e0000 */
[----:B------:R-:W-:Y:S01]  /*11df0*/  IMAD.MOV.U32 R15, RZ, RZ, 0x40000040 ;  /* 0x40000040ff0f7424 */ /* 0x000fe200078e00ff */
[----:B------:R-:W-:Y:S01]  /*11e00*/  R2UR UR24, R10 ;  /* 0x000000000a1872ca */ /* 0x000fe200000e0000 */
[----:B------:R-:W-:Y:S01]  /*11e10*/  IMAD.MOV.U32 R13, RZ, RZ, 0x40000040 ;  /* 0x40000040ff0d7424 */ /* 0x000fe200078e00ff */
[----:B------:R-:W-:Y:S01]  /*11e20*/  R2UR UR25, R11 ;  /* 0x000000000b1972ca */ /* 0x000fe200000e0000 */
[----:B------:R-:W0:Y:S01]  /*11e30*/  S2R R142, SR_TID.X ;  /* 0x00000000008e7919 */ /* 0x000e220000002100 */
[----:B------:R-:W-:-:S02]  /*11e40*/  IADD3 R14, R12, 0x302, RZ ;  /* 0x000003020c0e7810 */ /* 0x000fc40007ffe0ff */
[----:B0-----:R-:W-:Y:S01]  /*11e50*/  LOP3.LUT R142, R142, 0x7f, RZ, 0xc0, !PT ;  /* 0x0000007f8e8e7812 */ /* 0x001fe200078ec0ff */
[----:B------:R-:W-:Y:S02]  /*11e60*/  WARPGROUP.DEPBAR.LE gsb0, 0x0 ;  /* 0x00008000000079c5 */ /* 0x000fe40000010000 */
[----:B-----5:R-:W-:-:S06]  /*11e70*/  WARPGROUP.ARRIVE ;  /* 0x00000000000079c5 */ /* 0x020fcc0000000000 */
[----:B------:R-:W-:Y:S01]  /*11e80*/  QGMMA.64x32x32.F32.E4M3.E4M3 R104, gdesc[UR16], RZ, !UPT, gsb0 ;  /* 0x00600000106879f3 */ /* 0x000fe2000c0008ff */
[----:B------:R-:W-:Y:S01]  /*11e90*/  R2UR UR18, R6 ;  /* 0x00000000061272ca */ /* 0x000fe200000e0000 */
[----:B------:R-:W-:Y:S01]  /*11ea0*/  VIADD R6, R12, 0x102 ;  /* 0x000001020c067836 */ /* 0x000fe20000000000 */
[----:B------:R-:W-:Y:S01]  /*11eb0*/  R2UR UR19, R7 ;  /* 0x00000000071372ca */ /* 0x000fe200000e0000 */
[----:B------:R-:W-:Y:S01]  /*11ec0*/  IMAD.MOV.U32 R7, RZ, RZ, 0x40000040 ;  /* 0x40000040ff077424 */ /* 0x000fe200078e00ff */
[----:B------:R-:W-:Y:S02]  /*11ed0*/  R2UR UR16, R4 ;  /* 0x00000000041072ca */ /* 0x000fe400000e0000 */
[----:B------:R-:W-:Y:S01]  /*11ee0*/  R2UR UR17, R5 ;  /* 0x00000000051172ca */ /* 0x000fe200000e0000 */
[----:B------:R-:W-:Y:S02]  /*11ef0*/  WARPGROUP.DEPBAR.LE gsb0, 0x0 ;  /* 0x00008000000079c5 */ /* 0x000fe40000010000 */
[----:B------:R-:W-:-:S06]  /*11f00*/  WARPGROUP.ARRIVE ;  /* 0x00000000000079c5 */ /* 0x000fcc0000000000 */
        /* <DEDUP_REMOVED lines=19> */
[----:B------:R-:W-:Y:S02]  /*12040*/  R2UR UR4, R10 ;  /* 0x000000000a0472ca */ /* 0x000fe400000e0000 */
[----:B------:R-:W-:Y:S02]  /*12050*/  R2UR UR5, R11 ;  /* 0x000000000b0572ca */ /* 0x000fe400000e0000 */
        /* <DEDUP_REMOVED lines=12> */
[----:B------:R-:W-:Y:S02]  /*12120*/  R2UR UR16, R10 ;  /* 0x000000000a1072ca */ /* 0x000fe400000e0000 */
[----:B------:R-:W-:Y:S02]  /*12130*/  R2UR UR17, R11 ;  /* 0x000000000b1172ca */ /* 0x000fe400000e0000 */
[----:B------:R-:W-:Y:S01]  /*12140*/  R2UR UR18, R6 ;  /* 0x00000000061272ca */ /* 0x000fe200000e0000 */
[----:B------:R-:W-:Y:S01]  /*12150*/  VIADD R6, R12, 0x402 ;  /* 0x000004020c067836 */ /* 0x000fe20000000000 */
[----:B------:R-:W-:Y:S01]  /*12160*/  R2UR UR19, R7 ;  /* 0x00000000071372ca */ /* 0x000fe200000e0000 */
[----:B------:R-:W-:-:S03]  /*12170*/  IMAD.MOV.U32 R7, RZ, RZ, 0x40000040 ;  /* 0x40000040ff077424 */ /* 0x000fc600078e00ff */
[----:B------:R-:W-:Y:S01]  /*12180*/  R2UR UR6, R6 ;  /* 0x00000000060672ca */ /* 0x000fe200000e0000 */
[----:B------:R-:W-:Y:S01]  /*12190*/  VIADD R6, R12, 0x602 ;  /* 0x000006020c067836 */ /* 0x000fe20000000000 */
[----:B------:R-:W-:Y:S01]  /*121a0*/  R2UR UR7, R7 ;  /* 0x00000000070772ca */ /* 0x000fe200000e0000 */
[----:B------:R-:W-:Y:S01]  /*121b0*/  IMAD.MOV.U32 R7, RZ, RZ, 0x40000040 ;  /* 0x40000040ff077424 */ /* 0x000fe200078e00ff */
        /* <DEDUP_REMOVED lines=11> */
[----:B------:R-:W-:Y:S01]  /*12270*/  QGMMA.64x32x32.F32.E4M3.E4M3 R120, gdesc[UR24], R120, gsb0 ;  /* 0x00600000187879f3 */ /* 0x000fe20008000878 */
[----:B------:R-:W-:Y:S01]  /*12280*/  R2UR UR26, R14 ;  /* 0x000000000e1a72ca */ /* 0x000fe200000e0000 */
[----:B------:R-:W-:Y:S01]  /*12290*/  VIADD R14, R12, 0x404 ;  /* 0x000004040c0e7836 */ /* 0x000fe20000000000 */
[----:B------:R-:W-:Y:S01]  /*122a0*/  R2UR UR27, R15 ;  /* 0x000000000f1b72ca */ /* 0x000fe200000e0000 */
[----:B------:R-:W-:Y:S01]  /*122b0*/  IMAD.MOV.U32 R15, RZ, RZ, 0x40000040 ;  /* 0x40000040ff0f7424 */ /* 0x000fe200078e00ff */
[----:B------:R-:W-:Y:S02]  /*122c0*/  WARPGROUP.DEPBAR.LE gsb0, 0x0 ;  /* 0x00008000000079c5 */ /* 0x000fe40000010000 */
[----:B------:R-:W-:-:S06]  /*122d0*/  WARPGROUP.ARRIVE ;  /* 0x00000000000079c5 */ /* 0x000fcc0000000000 */
[----:B------:R-:W-:Y:S01]  /*122e0*/  QGMMA.64x32x32.F32.E4M3.E4M3 R104, gdesc[UR16], R104, gsb0 ;  /* 0x00600000106879f3 */ /* 0x000fe20008000868 */
[----:B------:R-:W-:Y:S02]  /*122f0*/  R2UR UR18, R8 ;  /* 0x00000000081272ca */ /* 0x000fe400000e0000 */
[----:B------:R-:W-:Y:S01]  /*12300*/  R2UR UR19, R9 ;  /* 0x00000000091372ca */ /* 0x000fe200000e0000 */
[----:B------:R-:W-:Y:S01]  /*12310*/  IMAD.MOV.U32 R9, RZ, RZ, 0x40000040 ;  /* 0x40000040ff097424 */ /* 0x000fe200078e00ff */
[----:B------:R-:W-:Y:S02]  /*12320*/  R2UR UR16, R10 ;  /* 0x000000000a1072ca */ /* 0x000fe400000e0000 */
[----:B------:R-:W-:Y:S02]  /*12330*/  R2UR UR17, R11 ;  /* 0x000000000b1172ca */ /* 0x000fe400000e0000 */
[----:B------:R-:W-:Y:S02]  /*12340*/  IADD3 R8, R4, 0x4, RZ ;  /* 0x0000000404087810 */ /* 0x000fe40007ffe0ff */
[----:B------:R-:W-:-:S02]  /*12350*/  R2UR UR25, R9 ;  /* 0x00000000091972ca */ /* 0x000fc400000e0000 */
[----:B------:R-:W-:Y:S01]  /*12360*/  R2UR UR24, R8 ;  /* 0x00000000081872ca */ /* 0x000fe200000e0000 */
[----:B------:R-:W-:Y:S02]  /*12370*/  WARPGROUP.DEPBAR.LE gsb0, 0x0 ;  /* 0x00008000000079c5 */ /* 0x000fe40000010000 */
[----:B------:R-:W-:-:S06]  /*12380*/  WARPGROUP.ARRIVE ;  /* 0x00000000000079c5 */ /* 0x000fcc0000000000 */
[----:B------:R-:W-:Y:S01]  /*12390*/  QGMMA.64x32x32.F32.E4M3.E4M3 R88, gdesc[UR12], R88, gsb0 ;  /* 0x006000000c5879f3 */ /* 0x000fe20008000858 */
[----:B------:R-:W-:Y:S02]  /*123a0*/  R2UR UR12, R8 ;  /* 0x00000000080c72ca */ /* 0x000fe400000e0000 */
[----:B------:R-:W-:Y:S01]  /*123b0*/  R2UR UR13, R9 ;  /* 0x00000000090d72ca */ /* 0x000fe200000e0000 */
[----:B------:R-:W-:Y:S02]  /*123c0*/  WARPGROUP.DEPBAR.LE gsb0, 0x0 ;  /* 0x00008000000079c5 */ /* 0x000fe40000010000 */
[----:B------:R-:W-:-:S06]  /*123d0*/  WARPGROUP.ARRIVE ;  /* 0x00000000000079c5 */ /* 0x000fcc0000000000 */
[----:B------:R-:W-:Y:S01]  /*123e0*/  QGMMA.64x32x32.F32.E4M3.E4M3 R72, gdesc[UR8], R72, gsb0 ;  /* 0x00600000084879f3 */ /* 0x000fe20008000848 */
[----:B------:R-:W-:Y:S01]  /*123f0*/  R2UR UR10, R20 ;  /* 0x00000000140a72ca */ /* 0x000fe200000e0000 */
[----:B------:R-:W-:Y:S01]  /*12400*/  VIADD R20, R12, 0x6 ;  /* 0x000000060c147836 */ /* 0x000fe20000000000 */
[----:B------:R-:W-:Y:S02]  /*12410*/  R2UR UR11, R21 ;  /* 0x00000000150b72ca */ /* 0x000fe400000e0000 */
[----:B------:R-:W-:Y:S02]  /*12420*/  R2UR UR8, R8 ;  /* 0x00000000080872ca */ /* 0x000fe400000e0000 */
[----:B------:R-:W-:Y:S02]  /*12430*/  R2UR UR9, R9 ;  /* 0x00000000090972ca */ /* 0x000fe400000e0000 */
[----:B------:R-:W-:Y:S01]  /*12440*/  MOV R21, 0x40000040 ;  /* 0x4000004000157802 */ /* 0x000fe20000000f00 */
[----:B------:R-:W-:-:S02]  /*12450*/  WARPGROUP.DEPBAR.LE gsb0, 0x0 ;  /* 0x00008000000079c5 */ /* 0x000fc40000010000 */
[----:B------:R-:W-:-:S06]  /*12460*/  WARPGROUP.ARRIVE ;  /* 0x00000000000079c5 */ /* 0x000fcc0000000000 */
[----:B------:R-:W-:Y:S01]  /*12470*/  QGMMA.64x32x32.F32.E4M3.E4M3 R56, gdesc[UR4], R56, gsb0 ;  /* 0x00600000043879f3 */ /* 0x000fe20008000838 */
        /* <DEDUP_REMOVED lines=9> */
[----:B------:R-:W-:Y:S02]  /*12510*/  R2UR UR16, R8 ;  /* 0x00000000081072ca */ /* 0x000fe400000e0000 */
[----:B------:R-:W-:Y:S02]  /*12520*/  R2UR UR17, R9 ;  /* 0x00000000091172ca */ /* 0x000fe400000e0000 */
[----:B------:R-:W-:Y:S01]  /*12530*/  R2UR UR18, R6 ;  /* 0x00000000061272ca */ /* 0x000fe200000e0000 */
[----:B------:R-:W-:Y:S01]  /*12540*/  VIADD R6, R12, 0x204 ;  /* 0x000002040c067836 */ /* 0x000fe20000000000 */
[----:B------:R-:W-:Y:S02]  /*12550*/  R2UR UR19, R7 ;  /* 0x00000000071372ca */ /* 0x000fe400000e0000 */
[----:B------:R-:W-:Y:S02]  /*12560*/  MOV R7, 0x40000040 ;  /* 0x4000004000077802 */ /* 0x000fe40000000f00 */
[----:B------:R-:W-:Y:S01]  /*12570*/  R2UR UR14, R6 ;  /* 0x00000000060e72ca */ /* 0x000fe200000e0000 */
[----:B------:R-:W-:Y:S01]  /*12580*/  VIADD R6, R12, 0x504 ;  /* 0x000005040c067836 */ /* 0x000fe20000000000 */
[----:B------:R-:W-:Y:S01]  /*12590*/  R2UR UR15, R7 ;  /* 0x00000000070f72ca */ /* 0x000fe200000e0000 */
[----:B------:R-:W-:Y:S01]  /*125a0*/  IMAD.MOV.U32 R7, RZ, RZ, 0x40000040 ;  /* 0x40000040ff077424 */ /* 0x000fe200078e00ff */
        /* <DEDUP_REMOVED lines=13> */
[----:B------:R-:W-:Y:S01]  /*12680*/  R2UR UR27, R21 ;  /* 0x00000000151b72ca */ /* 0x000fe200000e0000 */
[----:B------:R-:W-:Y:S01]  /*12690*/  IMAD.MOV.U32 R21, RZ, RZ, 0x40000040 ;  /* 0x40000040ff157424 */ /* 0x000fe200078e00ff */
[----:B------:R-:W-:Y:S01]  /*126a0*/  IADD3 R20, R12, 0x506, RZ ;  /* 0x000005060c147810 */ /* 0x000fe20007ffe0ff */
[----:B------:R-:W-:Y:S02]  /*126b0*/  WARPGROUP.DEPBAR.LE gsb0, 0x0 ;  /* 0x00008000000079c5 */ /* 0x000fe40000010000 */
[----:B------:R-:W-:-:S06]  /*126c0*/  WARPGROUP.ARRIVE ;  /* 0x00000000000079c5 */ /* 0x000fcc0000000000 */
[----:B------:R-:W-:Y:S01]  /*126d0*/  QGMMA.64x32x32.F32.E4M3.E4M3 R104, gdesc[UR16], R104, gsb0 ;  /* 0x00600000106879f3 */ /* 0x000fe20008000868 */
[----:B------:R-:W-:Y:S01]  /*126e0*/  R2UR UR18, R6 ;  /* 0x00000000061272ca */ /* 0x000fe200000e0000 */
[----:B------:R-:W-:Y:S01]  /*126f0*/  VIADD R6, R4, 0x6 ;  /* 0x0000000604067836 */ /* 0x000fe20000000000 */
[----:B------:R-:W-:Y:S01]  /*12700*/  R2UR UR19, R7 ;  /* 0x00000000071372ca */ /* 0x000fe200000e0000 */
[----:B------:R-:W-:Y:S01]  /*12710*/  IMAD.MOV.U32 R7, RZ, RZ, 0x40000040 ;  /* 0x40000040ff077424 */ /* 0x000fe200078e00ff */
[----:B------:R-:W-:Y:S02]  /*12720*/  R2UR UR16, R8 ;  /* 0x00000000081072ca */ /* 0x000fe400000e0000 */
[----:B------:R-:W-:Y:S02]  /*12730*/  R2UR UR17, R9 ;  /* 0x00000000091172ca */ /* 0x000fe400000e0000 */
[----:B------:R-:W-:Y:S02]  /*12740*/  R2UR UR24, R6 ;  /* 0x00000000061872ca */ /* 0x000fe400000e0000 */
[----:B------:R-:W-:Y:S01]  /*12750*/  R2UR UR25, R7 ;  /* 0x00000000071972ca */ /* 0x000fe200000e0000 */
[----:B------:R-:W-:-:S02]  /*12760*/  WARPGROUP.DEPBAR.LE gsb0, 0x0 ;  /* 0x00008000000079c5 */ /* 0x000fc40000010000 */
[----:B------:R-:W-:-:S06]  /*12770*/  WARPGROUP.ARRIVE ;  /* 0x00000000000079c5 */ /* 0x000fcc0000000000 */
[----:B------:R-:W-:Y:S03]  /*12780*/  QGMMA.64x32x32.F32.E4M3.E4M3 R88, gdesc[UR12], R88, gsb0 ;  /* 0x006000000c5879f3 */ /* 0x000fe60008000858 */
[----:B------:R-:W-:Y:S02]  /*12790*/  WARPGROUP.DEPBAR.LE gsb0, 0x0 ;  /* 0x00008000000079c5 */ /* 0x000fe40000010000 */
[----:B------:R-:W-:-:S06]  /*127a0*/  WARPGROUP.ARRIVE ;  /* 0x00000000000079c5 */ /* 0x000fcc0000000000 */
[----:B------:R-:W-:Y:S01]  /*127b0*/  QGMMA.64x32x32.F32.E4M3.E4M3 R72, gdesc[UR8], R72, gsb0 ;  /* 0x00600000084879f3 */ /* 0x000fe20008000848 */
[----:B------:R-:W-:Y:S02]  /*127c0*/  R2UR UR10, R20 ;  /* 0x00000000140a72ca */ /* 0x000fe400000e0000 */
[----:B------:R-:W-:Y:S02]  /*127d0*/  R2UR UR11, R21 ;  /* 0x00000000150b72ca */ /* 0x000fe400000e0000 */
        /* <DEDUP_REMOVED lines=9> */
[----:B------:R-:W-:Y:S01]  /*12870*/  R2UR UR7, R15 ;  /* 0x000000000f0772ca */ /* 0x000fe200000e0000 */
[----:B------:R-:W-:Y:S01]  /*12880*/  IMAD.MOV.U32 R15, RZ, RZ, 0x40000040 ;  /* 0x40000040ff0f7424 */ /* 0x000fe200078e00ff */
        /* <DEDUP_REMOVED lines=10> */
[----:B------:R-:W-:Y:S01]  /*12930*/  WARPGROUP.ARRIVE ;  /* 0x00000000000079c5 */ /* 0x000fe20000000000 */
[----:B------:R-:W-:Y:S02]  /*12940*/  FSEL R141, R120, -INF , P2 ;  /* 0xff800000788d7808 */ /* 0x000fe40001000000 */
[----:B------:R-:W-:Y:S02]  /*12950*/  FSEL R120, R121, -INF , P5 ;  /* 0xff80000079787808 */ /* 0x000fe40002800000 */
[----:B------:R-:W-:Y:S01]  /*12960*/  FSEL R143, R124, -INF , P4 ;  /* 0xff8000007c8f7808 */ /* 0x000fe20002000000 */
[----:B------:R-:W-:Y:S01]  /*12970*/  QGMMA.64x32x32.F32.E4M3.E4M3 R104, gdesc[UR4], R104, gsb0 ;  /* 0x00600000046879f3 */ /* 0x000fe20008000868 */
[----:B------:R-:W-:Y:S01]  /*12980*/  R2UR UR6, R14 ;  /* 0x000000000e0672ca */ /* 0x000fe200000e0000 */
[----:B------:R-:W-:Y:S01]  /*12990*/  VIADD R14, R12, 0x306 ;  /* 0x000003060c0e7836 */ /* 0x000fe20000000000 */
[----:B------:R-:W-:Y:S01]  /*129a0*/  R2UR UR7, R15 ;  /* 0x000000000f0772ca */ /* 0x000fe200000e0000 */
[----:B------:R-:W-:Y:S01]  /*129b0*/  IMAD.MOV.U32 R15, RZ, RZ, 0x40000040 ;  /* 0x40000040ff0f7424 */ /* 0x000fe200078e00ff */
[----:B------:R-:W-:-:S02]  /*129c0*/  R2UR UR4, R6 ;  /* 0x00000000060472ca */ /* 0x000fc400000e0000 */
[----:B------:R-:W-:Y:S02]  /*129d0*/  R2UR UR5, R7 ;  /* 0x00000000070572ca */ /* 0x000fe400000e0000 */
[----:B------:R-:W-:Y:S02]  /*129e0*/  FMNMX.FTZ R0, R141, R120, !PT ;  /* 0x000000788d007209 */ /* 0x000fe40007810000 */
        /* <DEDUP_REMOVED lines=16> */
[----:B------:R-:W-:Y:S02]  /*12af0*/  ISETP.GT.AND P2, PT, R137, 0x20, PT ;  /* 0x000000208900780c */ /* 0x000fe40003f44270 */
[----:B------:R-:W-:Y:S02]  /*12b00*/  FMNMX.FTZ R0, R151, R0, !PT ;  /* 0x0000000097007209 */ /* 0x000fe40007810000 */
[----:B------:R-:W-:Y:S02]  /*12b10*/  FSEL R129, R134, -INF , P5 ;  /* 0xff80000086817808 */ /* 0x000fe40002800000 */
[----:B------:R-:W-:Y:S02]  /*12b20*/  ISETP.GT.AND P5, PT, R137, 0x21, PT ;  /* 0x000000218900780c */ /* 0x000fe40003fa4270 */
[----:B------:R-:W-:Y:S02]  /*12b30*/  FMNMX.FTZ R0, R133, R0, !PT ;  /* 0x0000000085007209 */ /* 0x000fe40007810000 */
        /* <DEDUP_REMOVED lines=10> */
[----:B------:R-:W-:Y:S01]  /*12be0*/  R2UR UR6, R14 ;  /* 0x000000000e0672ca */ /* 0x000fe200000e0000 */
[----:B------:R-:W-:Y:S01]  /*12bf0*/  VIADD R14, R12, 0x406 ;  /* 0x000004060c0e7836 */ /* 0x000fe20000000000 */
[----:B------:R-:W-:Y:S01]  /*12c00*/  R2UR UR7, R15 ;  /* 0x000000000f0772ca */ /* 0x000fe200000e0000 */
[----:B------:R-:W-:Y:S01]  /*12c10*/  IMAD.MOV.U32 R15, RZ, RZ, 0x40000040 ;  /* 0x40000040ff0f7424 */ /* 0x000fe200078e00ff */
[----:B------:R-:W-:Y:S01]  /*12c20*/  R2UR UR4, R6 ;  /* 0x00000000060472ca */ /* 0x000fe200000e0000 */
[----:B------:R-:W-:Y:S01]  /*12c30*/  VIADD R12, R12, 0x606 ;  /* 0x000006060c0c7836 */ /* 0x000fe20000000000 */
[----:B------:R-:W-:Y:S02]  /*12c40*/  R2UR UR5, R7 ;  /* 0x00000000070572ca */ /* 0x000fe400000e0000 */
        /* <DEDUP_REMOVED lines=20> */
[----:B------:R-:W-:Y:S02]  /*12d90*/  ISETP.GT.AND P2, PT, R137, 0x40, PT ;  /* 0x000000408900780c */ /* 0x000fe40003f44270 */
[----:B------:R-:W-:Y:S02]  /*12da0*/  FMNMX.FTZ R0, R167, R0, !PT ;  /* 0x00000000a7007209 */ /* 0x000fe40007810000 */
[----:B------:R-:W-:Y:S02]  /*12db0*/  FSEL R113, R118, -INF , P5 ;  /* 0xff80000076717808 */ /* 0x000fe40002800000 */
[----:B------:R-:W-:Y:S02]  /*12dc0*/  ISETP.GT.AND P5, PT, R137, 0x41, PT ;  /* 0x000000418900780c */ /* 0x000fe40003fa4270 */
[----:B------:R-:W-:-:S02]  /*12dd0*/  FMNMX.FTZ R0, R117, R0, !PT ;  /* 0x0000000075007209 */ /* 0x000fc40007810000 */
[----:B------:R-:W-:Y:S01]  /*12de0*/  FSEL R119, R119, -INF , P4 ;  /* 0xff80000077777808 */ /* 0x000fe20002000000 */
[----:B------:R-:W-:Y:S02]  /*12df0*/  WARPGROUP.DEPBAR.LE gsb0, 0x0 ;  /* 0x00008000000079c5 */ /* 0x000fe40000010000 */
[----:B------:R-:W-:Y:S01]  /*12e00*/  WARPGROUP.ARRIVE ;  /* 0x00000000000079c5 */ /* 0x000fe20000000000 */
[----:B------:R-:W-:Y:S02]  /*12e10*/  FSEL R21, R88, -INF , P2 ;  /* 0xff80000058157808 */ /* 0x000fe40001000000 */
[----:B------:R-:W-:Y:S02]  /*12e20*/  ISETP.GT.AND P4, PT, R137, 0x48, PT ;  /* 0x000000488900780c */ /* 0x000fe40003f84270 */
[----:B------:R-:W-:Y:S01]  /*12e30*/  FSEL R169, R89, -INF , P5 ;  /* 0xff80000059a97808 */ /* 0x000fe20002800000 */
[----:B------:R-:W-:Y:S01]  /*12e40*/  QGMMA.64x32x32.F32.E4M3.E4M3 R72, gdesc[UR4], R72, gsb0 ;  /* 0x00600000044879f3 */ /* 0x000fe20008000848 */
[----:B------:R-:W-:-:S02]  /*12e50*/  R2UR UR6, R14 ;  /* 0x000000000e0672ca */ /* 0x000fc400000e0000 */
[----:B------:R-:W-:Y:S02]  /*12e60*/  R2UR UR7, R15 ;  /* 0x000000000f0772ca */ /* 0x000fe400000e0000 */
[----:B------:R-:W-:Y:S02]  /*12e70*/  R2UR UR4, R6 ;  /* 0x00000000060472ca */ /* 0x000fe400000e0000 */
[----:B------:R-:W-:Y:S02]  /*12e80*/  R2UR UR5, R7 ;  /* 0x00000000070572ca */ /* 0x000fe400000e0000 */
        /* <DEDUP_REMOVED lines=23> */
[----:B------:R-:W-:Y:S02]  /*13000*/  FSEL R95, R95, -INF , P1 ;  /* 0xff8000005f5f7808 */ /* 0x000fe40000800000 */
[----:B------:R-:W-:Y:S02]  /*13010*/  FSEL R175, R98, -INF , P3 ;  /* 0xff80000062af7808 */ /* 0x000fe40001800000 */
[C---:B------:R-:W-:Y:S01]  /*13020*/  ISETP.GT.AND P4, PT, R137.reuse, 0x70, PT ;  /* 0x000000708900780c */ /* 0x040fe20003f84270 */
[----:B------:R-:W-:Y:S02]  /*13030*/  WARPGROUP.DEPBAR.LE gsb0, 0x0 ;  /* 0x00008000000079c5 */ /* 0x000fe40000010000 */
[----:B------:R-:W-:Y:S01]  /*13040*/  WARPGROUP.ARRIVE ;  /* 0x00000000000079c5 */ /* 0x000fe20000000000 */
[----:B------:R-:W-:-:S02]  /*13050*/  ISETP.GT.AND P3, PT, R137, 0x60, PT ;  /* 0x000000608900780c */ /* 0x000fc40003f64270 */
[----:B------:R-:W-:Y:S02]  /*13060*/  FMNMX.FTZ R0, R179, R0, !PT ;  /* 0x00000000b3007209 */ /* 0x000fe40007810000 */
[----:B------:R-:W-:Y:S01]  /*13070*/  ISETP.GT.AND P1, PT, R137, 0x61, PT ;  /* 0x000000618900780c */ /* 0x000fe20003f24270 */
[----:B------:R-:W-:Y:S01]  /*13080*/  QGMMA.64x32x32.F32.E4M3.E4M3 R56, gdesc[UR4], R56, gsb0 ;  /* 0x00600000043879f3 */ /* 0x000fe20008000838 */
[----:B------:R-:W-:Y:S02]  /*13090*/  R2UR UR7, R13 ;  /* 0x000000000d0772ca */ /* 0x000fe400000e0000 */
[----:B------:R-:W-:Y:S02]  /*130a0*/  FSEL R187, R80, -INF , P4 ;  /* 0xff80000050bb7808 */ /* 0x000fe40002000000 */
[----:B------:R-:W-:Y:S02]  /*130b0*/  FSEL R191, R82, -INF , P4 ;  /* 0xff80000052bf7808 */ /* 0x000fe40002000000 */
[----:B------:R-:W-:-:S02]  /*130c0*/  FSEL R13, R72, -INF , P3 ;  /* 0xff800000480d7808 */ /* 0x000fc40001800000 */
[----:B------:R-:W-:Y:S02]  /*130d0*/  FMNMX.FTZ R0, R101, R0, !PT ;  /* 0x0000000065007209 */ /* 0x000fe40007810000 */
[----:B------:R-:W-:Y:S02]  /*130e0*/  FSEL R73, R73, -INF , P1 ;  /* 0xff80000049497808 */ /* 0x000fe40000800000 */
[----:B------:R-:W-:Y:S02]  /*130f0*/  FSEL R75, R75, -INF , P1 ;  /* 0xff8000004b4b7808 */ /* 0x000fe40000800000 */
[C---:B------:R-:W-:Y:S02]  /*13100*/  ISETP.GT.AND P4, PT, R137.reuse, 0x81, PT ;  /* 0x000000818900780c */ /* 0x040fe40003f84270 */
[----:B------:R-:W-:Y:S02]  /*13110*/  FSEL R97, R102, -INF , P5 ;  /* 0xff80000066617808 */ /* 0x000fe40002800000 */
[----:B------:R-:W-:-:S02]  /*13120*/  ISETP.GT.AND P1, PT, R137, 0x78, PT ;  /* 0x000000788900780c */ /* 0x000fc40003f24270 */
[----:B------:R-:W-:Y:S02]  /*13130*/  ISETP.GT.AND P5, PT, R137, 0x69, PT ;  /* 0x000000698900780c */ /* 0x000fe40003fa4270 */
[----:B------:R-:W-:Y:S02]  /*13140*/  FSEL R99, R99, -INF , P2 ;  /* 0xff80000063637808 */ /* 0x000fe40001000000 */
[----:B------:R-:W-:Y:S02]  /*13150*/  ISETP.GT.AND P2, PT, R137, 0x68, PT ;  /* 0x000000688900780c */ /* 0x000fe40003f44270 */
[----:B------:R-:W-:Y:S02]  /*13160*/  FMNMX.FTZ R0, R13, R0, !PT ;  /* 0x000000000d007209 */ /* 0x000fe40007810000 */
[----:B------:R-:W-:Y:S02]  /*13170*/  FSEL R189, R84, -INF , P1 ;  /* 0xff80000054bd7808 */ /* 0x000fe40000800000 */
[----:B------:R-:W-:-:S02]  /*13180*/  FSEL R77, R77, -INF , P5 ;  /* 0xff8000004d4d7808 */ /* 0x000fc40002800000 */
[----:B------:R-:W-:Y:S02]  /*13190*/  FSEL R79, R79, -INF , P5 ;  /* 0xff8000004f4f7808 */ /* 0x000fe40002800000 */
[----:B------:R-:W-:Y:S02]  /*131a0*/  ISETP.GT.AND P5, PT, R137, 0x80, PT ;  /* 0x000000808900780c */ /* 0x000fe40003fa4270 */
[----:B------:R-:W-:Y:S02]  /*131b0*/  FSEL R181, R76, -INF , P2 ;  /* 0xff8000004cb57808 */ /* 0x000fe40001000000 */
[----:B------:R-:W-:Y:S02]  /*131c0*/  FMNMX.FTZ R0, R73, R0, !PT ;  /* 0x0000000049007209 */ /* 0x000fe40007810000 */
[----:B------:R-:W-:Y:S02]  /*131d0*/  FSEL R183, R74, -INF , P3 ;  /* 0xff8000004ab77808 */ /* 0x000fe40001800000 */
[----:B------:R-:W-:-:S02]  /*131e0*/  FMNMX.FTZ R0, R181, R0, !PT ;  /* 0x00000000b5007209 */ /* 0x000fc40007810000 */
[----:B------:R-:W-:Y:S02]  /*131f0*/  ISETP.GT.AND P3, PT, R137, 0x71, PT ;  /* 0x000000718900780c */ /* 0x000fe40003f64270 */
[----:B------:R-:W-:Y:S02]  /*13200*/  FMNMX.FTZ R0, R77, R0, !PT ;  /* 0x000000004d007209 */ /* 0x000fe40007810000 */
[----:B------:R-:W-:Y:S02]  /*13210*/  FSEL R81, R81, -INF , P3 ;  /* 0xff80000051517808 */ /* 0x000fe40001800000 */
[----:B------:R-:W-:Y:S02]  /*13220*/  FMNMX.FTZ R0, R187, R0, !PT ;  /* 0x00000000bb007209 */ /* 0x000fe40007810000 */
[----:B------:R-:W-:Y:S02]  /*13230*/  R2UR UR6, R12 ;  /* 0x000000000c0672ca */ /* 0x000fe400000e0000 */
[----:B------:R-:W-:-:S02]  /*13240*/  FSEL R185, R78, -INF , P2 ;  /* 0xff8000004eb97808 */ /* 0x000fc40001000000 */
[----:B------:R-:W-:Y:S02]  /*13250*/  R2UR UR4, R6 ;  /* 0x00000000060472ca */ /* 0x000fe400000e0000 */
[----:B------:R-:W-:Y:S01]  /*13260*/  R2UR UR5, R7 ;  /* 0x00000000070572ca */ /* 0x000fe200000e0000 */
        /* <DEDUP_REMOVED lines=13> */
[C---:B------:R-:W-:Y:S02]  /*13340*/  ISETP.GT.AND P5, PT, R137.reuse, 0xa8, PT ;  /* 0x000000a88900780c */ /* 0x040fe40003fa4270 */
[C---:B------:R-:W-:Y:S02]  /*13350*/  ISETP.GT.AND P4, PT, R137.reuse, 0x98, PT ;  /* 0x000000988900780c */ /* 0x040fe40003f84270 */
[----:B------:R-:W-:Y:S02]  /*13360*/  ISETP.GT.AND P2, PT, R137, 0x79, PT ;  /* 0x000000798900780c */ /* 0x000fe40003f44270 */
[----:B------:R-:W-:Y:S02]  /*13370*/  FMNMX.FTZ R0, R81, R0, !PT ;  /* 0x0000000051007209 */ /* 0x000fe40007810000 */
[----:B------:R-:W-:Y:S02]  /*13380*/  FSEL R205, R68, -INF , P4 ;  /* 0xff80000044cd7808 */ /* 0x000fe40002000000 */
[----:B------:R-:W-:-:S02]  /*13390*/  FSEL R211, R70, -INF , P4 ;  /* 0xff80000046d37808 */ /* 0x000fc40002000000 */
[----:B------:R-:W-:Y:S02]  /*133a0*/  FSEL R63, R63, -INF , P1 ;  /* 0xff8000003f3f7808 */ /* 0x000fe40000800000 */
[C---:B------:R-:W-:Y:S02]  /*133b0*/  ISETP.GT.AND P4, PT, R137.reuse, 0xa9, PT ;  /* 0x000000a98900780c */ /* 0x040fe40003f84270 */
[----:B------:R-:W-:Y:S02]  /*133c0*/  ISETP.GT.AND P1, PT, R137, 0xa0, PT ;  /* 0x000000a08900780c */ /* 0x000fe40003f24270 */
[----:B------:R-:W-:Y:S02]  /*133d0*/  FSEL R85, R85, -INF , P2 ;  /* 0xff80000055557808 */ /* 0x000fe40001000000 */
[----:B------:R-:W-:Y:S02]  /*133e0*/  FMNMX.FTZ R0, R189, R0, !PT ;  /* 0x00000000bd007209 */ /* 0x000fe40007810000 */
[----:B------:R-:W-:-:S02]  /*133f0*/  FSEL R83, R83, -INF , P3 ;  /* 0xff80000053537808 */ /* 0x000fc40001800000 */
        /* <DEDUP_REMOVED lines=8> */
[----:B------:R-:W-:Y:S02]  /*13480*/  FSEL R71, R71, -INF , P3 ;  /* 0xff80000047477808 */ /* 0x000fe40001800000 */
[----:B------:R-:W-:Y:S02]  /*13490*/  ISETP.GT.AND P3, PT, R137, 0xb0, PT ;  /* 0x000000b08900780c */ /* 0x000fe40003f64270 */
[----:B------:R-:W-:Y:S01]  /*134a0*/  FSEL R87, R87, -INF , P2 ;  /* 0xff80000057577808 */ /* 0x000fe20001000000 */
[----:B------:R-:W-:Y:S02]  /*134b0*/  WARPGROUP.DEPBAR.LE gsb0, 0x0 ;  /* 0x00008000000079c5 */ /* 0x000fe40000010000 */
[----:B------:R-:W-:Y:S01]  /*134c0*/  FSEL R213, R44, -INF , P5 ;  /* 0xff8000002cd57808 */ /* 0x000fe20002800000 */
[----:B------:R-:W-:Y:S01]  /*134d0*/  WARPGROUP.ARRIVE ;  /* 0x00000000000079c5 */ /* 0x000fe20000000000 */
[----:B------:R-:W-:-:S02]  /*134e0*/  FMNMX.FTZ R44, R139, R123, !PT ;  /* 0x0000007b8b2c7209 */ /* 0x000fc40007810000 */
[----:B------:R-:W-:Y:S02]  /*134f0*/  FSEL R215, R45, -INF , P4 ;  /* 0xff8000002dd77808 */ /* 0x000fe40002000000 */
[----:B------:R-:W-:Y:S01]  /*13500*/  FMNMX.FTZ R44, R121, R44, !PT ;  /* 0x0000002c792c7209 */ /* 0x000fe20007810000 */
[----:B------:R-:W-:Y:S01]  /*13510*/  QGMMA.64x32x32.F32.E4M3.E4M3 R24, gdesc[UR4], R24, gsb0 ;  /* 0x00600000041879f3 */ /* 0x000fe20008000818 */
[----:B------:R-:W-:Y:S02]  /*13520*/  FSEL R209, R40, -INF , P1 ;  /* 0xff80000028d17808 */ /* 0x000fe40000800000 */
[----:B------:R-:W-:Y:S02]  /*13530*/  FMNMX.FTZ R44, R127, R44, !PT ;  /* 0x0000002c7f2c7209 */ /* 0x000fe40007810000 */
[----:B------:R-:W-:Y:S02]  /*13540*/  FSEL R45, R42, -INF , P1 ;  /* 0xff8000002a2d7808 */ /* 0x000fe40000800000 */
[----:B------:R-:W-:-:S02]  /*13550*/  ISETP.GT.AND P1, PT, R137, 0xb1, PT ;  /* 0x000000b18900780c */ /* 0x000fc40003f24270 */
[----:B------:R-:W-:Y:S02]  /*13560*/  FMNMX.FTZ R44, R145, R44, !PT ;  /* 0x0000002c912c7209 */ /* 0x000fe40007810000 */
[----:B------:R-:W-:Y:S02]  /*13570*/  FSEL R219, R49, -INF , P1 ;  /* 0xff80000031db7808 */ /* 0x000fe40000800000 */
[----:B------:R-:W-:Y:S02]  /*13580*/  FSEL R49, R46, -INF , P5 ;  /* 0xff8000002e317808 */ /* 0x000fe40002800000 */
[----:B------:R-:W-:Y:S02]  /*13590*/  FMNMX.FTZ R46, R131, R44, !PT ;  /* 0x0000002c832e7209 */ /* 0x000fe40007810000 */
[----:B------:R-:W-:Y:S02]  /*135a0*/  ISETP.GT.AND P2, PT, R137, 0x90, PT ;  /* 0x000000908900780c */ /* 0x000fe40003f44270 */
[----:B------:R-:W-:-:S02]  /*135b0*/  FMNMX.FTZ R46, R129, R46, !PT ;  /* 0x0000002e812e7209 */ /* 0x000fc40007810000 */
[----:B------:R-:W-:Y:S02]  /*135c0*/  FMNMX.FTZ R0, R197, R0, !PT ;  /* 0x00000000c5007209 */ /* 0x000fe40007810000 */
[----:B------:R-:W-:Y:S02]  /*135d0*/  FSEL R217, R48, -INF , P3 ;  /* 0xff80000030d97808 */ /* 0x000fe40001800000 */
[----:B------:R-:W-:Y:S02]  /*135e0*/  FMNMX.FTZ R48, R135, R46, !PT ;  /* 0x0000002e87307209 */ /* 0x000fe40007810000 */
[----:B------:R-:W-:Y:S02]  /*135f0*/  FSEL R201, R64, -INF , P2 ;  /* 0xff80000040c97808 */ /* 0x000fe40001000000 */
[----:B------:R-:W-:Y:S02]  /*13600*/  FMNMX.FTZ R0, R199, R0, !PT ;  /* 0x00000000c7007209 */ /* 0x000fe40007810000 */
[----:B------:R-:W-:-:S02]  /*13610*/  FMNMX.FTZ R48, R153, R48, !PT ;  /* 0x0000003099307209 */ /* 0x000fc40007810000 */
[----:B------:R-:W-:Y:S02]  /*13620*/  FMNMX.FTZ R0, R201, R0, !PT ;  /* 0x00000000c9007209 */ /* 0x000fe40007810000 */
[----:B------:R-:W-:Y:S02]  /*13630*/  FMNMX.FTZ R48, R107, R48, !PT ;  /* 0x000000306b307209 */ /* 0x000fe40007810000 */
[----:B------:R-:W-:Y:S02]  /*13640*/  FMNMX.FTZ R0, R203, R0, !PT ;  /* 0x00000000cb007209 */ /* 0x000fe40007810000 */
[----:B------:R-:W-:Y:S02]  /*13650*/  FMNMX.FTZ R48, R105, R48, !PT ;  /* 0x0000003069307209 */ /* 0x000fe40007810000 */
[----:B------:R-:W-:Y:S02]  /*13660*/  FMNMX.FTZ R0, R205, R0, !PT ;  /* 0x00000000cd007209 */ /* 0x000fe40007810000 */
[----:B------:R-:W-:-:S02]  /*13670*/  FSEL R223, R53, -INF , P0 ;  /* 0xff80000035df7808 */ /* 0x000fc40000000000 */
[----:B------:R-:W-:Y:S02]  /*13680*/  FSEL R53, R50, -INF , P3 ;  /* 0xff80000032357808 */ /* 0x000fe40001800000 */
[----:B------:R-:W-:Y:S02]  /*13690*/  FMNMX.FTZ R50, R111, R48, !PT ;  /* 0x000000306f327209 */ /* 0x000fe40007810000 */
[----:B------:R-:W-:Y:S02]  /*136a0*/  FSEL R207, R66, -INF , P2 ;  /* 0xff80000042cf7808 */ /* 0x000fe40001000000 */
[----:B------:R-:W-:Y:S02]  /*136b0*/  ISETP.GT.AND P2, PT, R137, 0xa1, PT ;  /* 0x000000a18900780c */ /* 0x000fe40003f44270 */
[----:B------:R-:W-:Y:S02]  /*136c0*/  FMNMX.FTZ R0, R69, R0, !PT ;  /* 0x0000000045007209 */ /* 0x000fe40007810000 */
[----:B------:R-:W-:-:S02]  /*136d0*/  FMNMX.FTZ R50, R161, R50, !PT ;  /* 0x00000032a1327209 */ /* 0x000fc40007810000 */
[----:B------:R-:W-:Y:S02]  /*136e0*/  FSEL R41, R41, -INF , P2 ;  /* 0xff80000029297808 */ /* 0x000fe40001000000 */
[----:B------:R-:W-:Y:S01]  /*136f0*/  FMNMX.FTZ R0, R209, R0, !PT ;  /* 0x00000000d1007209 */ /* 0x000fe20007810000 */
[----:B------:R-:W-:Y:S02]  /*13700*/  WARPGROUP.DEPBAR.LE gsb0, 0x0 ;  /* 0x00008000000079c5 */ /* 0x000fe40000010000 */
[----:B------:R-:W-:Y:S02]  /*13710*/  FMNMX.FTZ R50, R115, R50, !PT ;  /* 0x0000003273327209 */ /* 0x000fe40007810000 */
[----:B------:R-:W-:Y:S02]  /*13720*/  FMNMX.FTZ R0, R41, R0, !PT ;  /* 0x0000000029007209 */ /* 0x000fe40007810000 */
[----:B------:R-:W-:Y:S02]  /*13730*/  FSEL R43, R43, -INF , P2 ;  /* 0xff8000002b2b7808 */ /* 0x000fe40001000000 */
[----:B------:R-:W-:-:S02]  /*13740*/  ISETP.GT.AND P2, PT, R137, 0xb8, PT ;  /* 0x000000b88900780c */ /* 0x000fc40003f44270 */
[----:B------:R-:W-:Y:S02]  /*13750*/  FMNMX.FTZ R50, R113, R50, !PT ;  /* 0x0000003271327209 */ /* 0x000fe40007810000 */
[----:B------:R-:W-:Y:S02]  /*13760*/  FMNMX.FTZ R0, R213, R0, !PT ;  /* 0x00000000d5007209 */ /* 0x000fe40007810000 */
[----:B------:R-:W-:Y:S02]  /*13770*/  FSEL R221, R52, -INF , P2 ;  /* 0xff80000034dd7808 */ /* 0x000fe40001000000 */
        /* <DEDUP_REMOVED lines=9> */
[----:B------:R-:W-:Y:S02]  /*13810*/  FMNMX.FTZ R54, R95, R52, !PT ;  /* 0x000000345f367209 */ /* 0x000fe40007810000 */
[----:B------:R-:W-:Y:S02]  /*13820*/  ISETP.GT.AND P0, PT, R137, 0xc1, PT ;  /* 0x000000c18900780c */ /* 0x000fe40003f04270 */
[----:B------:R-:W-:Y:S02]  /*13830*/  FSEL R225, R24, -INF , P6 ;  /* 0xff80000018e17808 */ /* 0x000fe40003000000 */
[----:B------:R-:W-:Y:S02]  /*13840*/  FMNMX.FTZ R0, R223, R0, !PT ;  /* 0x00000000df007209 */ /* 0x000fe40007810000 */
[----:B------:R-:W-:Y:S02]  /*13850*/  FMNMX.FTZ R54, R175, R54, !PT ;  /* 0x00000036af367209 */ /* 0x000fe40007810000 */
[----:B------:R-:W-:-:S02]  /*13860*/  FSEL R51, R51, -INF , P1 ;  /* 0xff80000033337808 */ /* 0x000fc40000800000 */
[----:B------:R-:W-:Y:S02]  /*13870*/  ISETP.GT.AND P1, PT, R137, 0xc8, PT ;  /* 0x000000c88900780c */ /* 0x000fe40003f24270 */
[----:B------:R-:W-:Y:S02]  /*13880*/  FSEL R25, R25, -INF , P0 ;  /* 0xff80000019197808 */ /* 0x000fe40000000000 */
[----:B------:R-:W-:Y:S02]  /*13890*/  FMNMX.FTZ R0, R225, R0, !PT ;  /* 0x00000000e1007209 */ /* 0x000fe40007810000 */
[----:B------:R-:W-:Y:S02]  /*138a0*/  FMNMX.FTZ R54, R99, R54, !PT ;  /* 0x0000003663367209 */ /* 0x000fe40007810000 */
[----:B------:R-:W-:Y:S02]  /*138b0*/  ISETP.GT.AND P2, PT, R137, 0xc9, PT ;  /* 0x000000c98900780c */ /* 0x000fe40003f44270 */
[----:B------:R-:W-:-:S02]  /*138c0*/  FSEL R235, R28, -INF , P1 ;  /* 0xff8000001ceb7808 */ /* 0x000fc40000800000 */
[----:B------:R-:W-:Y:S02]  /*138d0*/  FMNMX.FTZ R0, R25, R0, !PT ;  /* 0x0000000019007209 */ /* 0x000fe40007810000 */
[----:B------:R-:W-:Y:S02]  /*138e0*/  FMNMX.FTZ R54, R97, R54, !PT ;  /* 0x0000003661367209 */ /* 0x000fe40007810000 */
[----:B------:R-:W-:Y:S02]  /*138f0*/  FSEL R29, R29, -INF , P2 ;  /* 0xff8000001d1d7808 */ /* 0x000fe40001000000 */
[----:B------:R-:W-:Y:S02]  /*13900*/  FMNMX.FTZ R0, R235, R0, !PT ;  /* 0x00000000eb007209 */ /* 0x000fe40007810000 */
[----:B------:R-:W-:Y:S02]  /*13910*/  ISETP.GT.AND P3, PT, R137, 0xd0, PT ;  /* 0x000000d08900780c */ /* 0x000fe40003f64270 */
[----:B------:R-:W-:-:S02]  /*13920*/  FMNMX.FTZ R56, R103, R54, !PT ;  /* 0x0000003667387209 */ /* 0x000fc40007810000 */
[----:B------:R-:W-:Y:S02]  /*13930*/  FSEL R47, R47, -INF , P4 ;  /* 0xff8000002f2f7808 */ /* 0x000fe40002000000 */
        /* <DEDUP_REMOVED lines=14> */
[----:B------:R-:W-:Y:S02]  /*13a20*/  FMNMX.FTZ R58, R79, R56, !PT ;  /* 0x000000384f3a7209 */ /* 0x000fe40007810000 */
[----:B------:R-:W-:Y:S02]  /*13a30*/  FMNMX.FTZ R14, R37, R0, !PT ;  /* 0x00000000250e7209 */ /* 0x000fe40007810000 */
[----:B------:R-:W-:-:S02]  /*13a40*/  FMNMX.FTZ R58, R191, R58, !PT ;  /* 0x0000003abf3a7209 */ /* 0x000fc40007810000 */
[----:B------:R-:W-:Y:S01]  /*13a50*/  P2R R28, PR, RZ, 0x4 ;  /* 0x00000004ff1c7803 */ /* 0x000fe20000000000 */
[----:B------:R-:W0:Y:S01]  /*13a60*/  SHFL.BFLY PT, R0, R14, 0x2, 0x1f ;  /* 0x0c401f000e007f89 */ /* 0x000e2200000e0000 */
[----:B------:R-:W-:Y:S02]  /*13a70*/  FMNMX.FTZ R58, R83, R58, !PT ;  /* 0x0000003a533a7209 */ /* 0x000fe40007810000 */
[----:B------:R-:W-:Y:S02]  /*13a80*/  P2R R42, PR, RZ, 0x1 ;  /* 0x00000001ff2a7803 */ /* 0x000fe40000000000 */
[----:B------:R-:W-:Y:S02]  /*13a90*/  FMNMX.FTZ R58, R57, R58, !PT ;  /* 0x0000003a393a7209 */ /* 0x000fe40007810000 */
[----:B------:R-:W-:Y:S02]  /*13aa0*/  P2R R40, PR, RZ, 0x2 ;  /* 0x00000002ff287803 */ /* 0x000fe40000000000 */
[----:B------:R-:W-:-:S02]  /*13ab0*/  FMNMX.FTZ R60, R87, R58, !PT ;  /* 0x0000003a573c7209 */ /* 0x000fc40007810000 */
[----:B------:R-:W-:Y:S02]  /*13ac0*/  ISETP.GT.AND P1, PT, R137, 0xb9, PT ;  /* 0x000000b98900780c */ /* 0x000fe40003f24270 */
[----:B------:R-:W-:Y:S02]  /*13ad0*/  FMNMX.FTZ R60, R61, R60, !PT ;  /* 0x0000003c3d3c7209 */ /* 0x000fe40007810000 */
[----:B------:R-:W-:Y:S02]  /*13ae0*/  ISETP.GT.AND P0, PT, R137, 0xc0, PT ;  /* 0x000000c08900780c */ /* 0x000fe40003f04270 */
[----:B------:R-:W-:Y:S02]  /*13af0*/  FMNMX.FTZ R60, R59, R60, !PT ;  /* 0x0000003c3b3c7209 */ /* 0x000fe40007810000 */
[----:B------:R-:W-:Y:S02]  /*13b00*/  FSEL R55, R55, -INF , P1 ;  /* 0xff80000037377808 */ /* 0x000fe40000800000 */
[----:B------:R-:W-:-:S02]  /*13b10*/  FMNMX.FTZ R60, R65, R60, !PT ;  /* 0x0000003c413c7209 */ /* 0x000fc40007810000 */
[----:B------:R-:W-:Y:S02]  /*13b20*/  FSEL R26, R26, -INF , P0 ;  /* 0xff8000001a1a7808 */ /* 0x000fe40000000000 */
[----:B0-----:R-:W-:Y:S02]  /*13b30*/  FMNMX.FTZ R20, R14, R0, !PT ;  /* 0x000000000e147209 */ /* 0x001fe40007810000 */
[----:B------:R-:W-:Y:S02]  /*13b40*/  FMNMX.FTZ R62, R63, R60, !PT ;  /* 0x0000003c3f3e7209 */ /* 0x000fe40007810000 */
[----:B------:R-:W-:Y:S01]  /*13b50*/  ISETP.NE.AND P0, PT, R42, RZ, PT ;  /* 0x000000ff2a00720c */ /* 0x000fe20003f05270 */
[----:B------:R-:W0:Y:S01]  /*13b60*/  SHFL.BFLY PT, R0, R20, 0x1, 0x1f ;  /* 0x0c201f0014007f89 */ /* 0x000e2200000e0000 */
[----:B------:R-:W-:Y:S02]  /*13b70*/  FMNMX.FTZ R62, R207, R62, !PT ;  /* 0x0000003ecf3e7209 */ /* 0x000fe40007810000 */
[----:B------:R-:W-:-:S02]  /*13b80*/  ISETP.NE.AND P1, PT, R40, RZ, PT ;  /* 0x000000ff2800720c */ /* 0x000fc40003f25270 */
[----:B------:R-:W-:Y:S02]  /*13b90*/  FMNMX.FTZ R62, R67, R62, !PT ;  /* 0x0000003e433e7209 */ /* 0x000fe40007810000 */
[----:B------:R-:W-:Y:S02]  /*13ba0*/  FSEL R27, R27, -INF , P0 ;  /* 0xff8000001b1b7808 */ /* 0x000fe40000000000 */
[----:B------:R-:W-:Y:S02]  /*13bb0*/  FMNMX.FTZ R62, R211, R62, !PT ;  /* 0x0000003ed33e7209 */ /* 0x000fe40007810000 */
[----:B------:R-:W-:Y:S02]  /*13bc0*/  FSEL R30, R30, -INF , P1 ;  /* 0xff8000001e1e7808 */ /* 0x000fe40000800000 */
[----:B------:R-:W-:Y:S01]  /*13bd0*/  FMNMX.FTZ R64, R71, R62, !PT ;  /* 0x0000003e47407209 */ /* 0x000fe20007810000 */
[----:B------:R-:W-:Y:S01]  /*13be0*/  VIADD R232, R136, 0xfffffffe ;  /* 0xfffffffe88e87836 */ /* 0x000fe20000000000 */
[----:B------:R-:W-:-:S02]  /*13bf0*/  ISETP.NE.AND P0, PT, R140, RZ, PT ;  /* 0x000000ff8c00720c */ /* 0x000fc40003f05270 */
[----:B------:R-:W-:-:S04]  /*13c00*/  FMNMX.FTZ R64, R45, R64, !PT ;  /* 0x000000402d407209 */ /* 0x000fc80007810000 */
        /* <DEDUP_REMOVED lines=14> */
[----:B------:R0:W-:Y:S01]  /*13cf0*/  MUFU.EX2 R52, R13 ;  /* 0x0000000d00347308 */ /* 0x0001e20000000800 */
[----:B------:R-:W-:-:S01]  /*13d00*/  FFMA.FTZ R40, R2, R163, -R137 ;  /* 0x000000a302287223 */ /* 0x000fc20000010889 */
[----:B------:R-:W-:Y:S01]  /*13d10*/  FSEL R163, R34, -INF , P3 ;  /* 0xff80000022a37808 */ /* 0x000fe20001800000 */
[----:B------:R-:W-:-:S01]  /*13d20*/  FFMA.FTZ R20, R2, R143, -R137 ;  /* 0x0000008f02147223 */ /* 0x000fc20000010889 */
[C-C-:B------:R-:W-:Y:S01]  /*13d30*/  FFMA.FTZ R143, R2.reuse, R149, -R137.reuse ;  /* 0x00000095028f7223 */ /* 0x140fe20000010889 */
[----:B------:R-:W-:-:S01]  /*13d40*/  FFMA.FTZ R149, R2, R165, -R137 ;  /* 0x000000a502957223 */ /* 0x000fc20000010889 */
[----:B------:R-:W-:Y:S01]  /*13d50*/  FSEL R165, R35, -INF , P4 ;  /* 0xff80000023a57808 */ /* 0x000fe20002000000 */
[----:B------:R-:W-:-:S01]  /*13d60*/  FFMA.FTZ R42, R2, R167, -R137 ;  /* 0x000000a7022a7223 */ /* 0x000fc20000010889 */
[C-C-:B------:R-:W-:Y:S01]  /*13d70*/  FFMA.FTZ R171, R2.reuse, R171, -R137.reuse ;  /* 0x000000ab02ab7223 */ /* 0x140fe20000010889 */
[----:B0-----:R-:W-:Y:S01]  /*13d80*/  FMNMX.FTZ R13, R55, R66, !PT ;  /* 0x00000042370d7209 */ /* 0x001fe20007810000 */
[--C-:B------:R-:W-:Y:S01]  /*13d90*/  FFMA.FTZ R14, R2, R141, -R137.reuse ;  /* 0x0000008d020e7223 */ /* 0x100fe20000010889 */
[----:B------:R-:W-:Y:S01]  /*13da0*/  FSEL R167, R38, -INF , P5 ;  /* 0xff80000026a77808 */ /* 0x000fe20002800000 */
        /* <DEDUP_REMOVED lines=9> */
[----:B------:R-:W-:Y:S01]  /*13e40*/  FMNMX.FTZ R68, R30, R13, !PT ;  /* 0x0000000d1e447209 */ /* 0x000fe20007810000 */
[C-C-:B------:R-:W-:Y:S01]  /*13e50*/  FFMA.FTZ R235, R2.reuse, R37, -R137.reuse ;  /* 0x0000002502eb7223 */ /* 0x140fe20000010889 */
[----:B0-----:R-:W-:Y:S01]  /*13e60*/  FSEL R171, R39, -INF , P6 ;  /* 0xff80000027ab7808 */ /* 0x001fe20003000000 */
[C-C-:B------:R-:W-:Y:S01]  /*13e70*/  FFMA.FTZ R28, R2.reuse, R151, -R137.reuse ;  /* 0x00000097021c7223 */ /* 0x140fe20000010889 */
[----:B------:R-:W-:Y:S01]  /*13e80*/  FMNMX.FTZ R68, R69, R68, !PT ;  /* 0x0000004445447209 */ /* 0x000fe20007810000 */
[C-C-:B------:R-:W-:Y:S01]  /*13e90*/  FFMA.FTZ R133, R2.reuse, R133, -R137.reuse ;  /* 0x0000008502857223 */ /* 0x140fe20000010889 */
[----:B------:R-:W-:-:S01]  /*13ea0*/  FFMA.FTZ R32, R2, R155, -R137 ;  /* 0x0000009b02207223 */ /* 0x000fc20000010889 */
[----:B------:R-:W-:Y:S01]  /*13eb0*/  MUFU.EX2 R14, R14 ;  /* 0x0000000e000e7308 */ /* 0x000fe20000000800 */
[----:B------:R-:W-:Y:S01]  /*13ec0*/  FMNMX.FTZ R68, R163, R68, !PT ;  /* 0x00000044a3447209 */ /* 0x000fe20007810000 */
[C-C-:B-1----:R-:W-:Y:S01]  /*13ed0*/  FFMA.FTZ R173, R2.reuse, R12, -R137.reuse ;  /* 0x0000000c02ad7223 */ /* 0x142fe20000010889 */
[----:B------:R-:W-:-:S01]  /*13ee0*/  FFMA.FTZ R12, R2, R33, -R137 ;  /* 0x00000021020c7223 */ /* 0x000fc20000010889 */
        /* <DEDUP_REMOVED lines=10> */
[C-C-:B------:R-:W-:Y:S01]  /*13f90*/  FFMA.FTZ R93, R2.reuse, R93, -R137.reuse ;  /* 0x0000005d025d7223 */ /* 0x140fe20000010889 */
[----:B------:R-:W-:-:S01]  /*13fa0*/  FFMA.FTZ R151, R2, R177, -R137 ;  /* 0x000000b102977223 */ /* 0x000fc20000010889 */
[----:B------:R-:W1:Y:S01]  /*13fb0*/  MUFU.EX2 R20, R20 ;  /* 0x0000001400147308 */ /* 0x000e620000000800 */
[----:B------:R-:W-:-:S01]  /*13fc0*/  FFMA.FTZ R179, R2, R179, -R137 ;  /* 0x000000b302b37223 */ /* 0x000fc20000010889 */
[----:B------:R-:W2:Y:S01]  /*13fd0*/  SHFL.BFLY PT, R72, R13, 0x2, 0x1f ;  /* 0x0c401f000d487f89 */ /* 0x000ea200000e0000 */
        /* <DEDUP_REMOVED lines=23> */
[----:B--2---:R-:W-:Y:S01]  /*14150*/  FMNMX.FTZ R78, R13, R72, !PT ;  /* 0x000000480d4e7209 */ /* 0x004fe20007810000 */
[----:B------:R-:W-:-:S01]  /*14160*/  FFMA.FTZ R41, R2, R217, -R137 ;  /* 0x000000d902297223 */ /* 0x000fc20000010889 */
[C-C-:B------:R-:W-:Y:S01]  /*14170*/  FFMA.FTZ R29, R2.reuse, R29, -R137.reuse ;  /* 0x0000001d021d7223 */ /* 0x140fe20000010889 */
[----:B------:R-:W-:-:S01]  /*14180*/  FFMA.FTZ R25, R2, R25, -R137 ;  /* 0x0000001902197223 */ /* 0x000fc20000010889 */
[--C-:B------:R-:W-:Y:S01]  /*14190*/  FFMA.FTZ R76, R2, R237, -R137.reuse ;  /* 0x000000ed024c7223 */ /* 0x100fe20000010889 */
[----:B------:R-:W2:Y:S01]  /*141a0*/  SHFL.BFLY PT, R13, R78, 0x1, 0x1f ;  /* 0x0c201f004e0d7f89 */ /* 0x000ea200000e0000 */
[----:B------:R-:W-:Y:S08]  /*141b0*/  MUFU.EX2 R28, R28 ;  /* 0x0000001c001c7308 */ /* 0x000ff00000000800 */
[----:B------:R-:W-:Y:S08]  /*141c0*/  MUFU.EX2 R133, R133 ;  /* 0x0000008500857308 */ /* 0x000ff00000000800 */
[----:B------:R-:W-:Y:S08]  /*141d0*/  MUFU.EX2 R32, R32 ;  /* 0x0000002000207308 */ /* 0x000ff00000000800 */
[----:B------:R-:W-:Y:S01]  /*141e0*/  MUFU.EX2 R147, R147 ;  /* 0x0000009300937308 */ /* 0x000fe20000000800 */
[----:B--2---:R-:W-:Y:S01]  /*141f0*/  FMNMX.FTZ R13, R78, R13, !PT ;  /* 0x0000000d4e0d7209 */ /* 0x004fe20007810000 */
[----:B------:R-:W-:-:S03]  /*14200*/  FFMA.FTZ R72, R2, R225, -R137 ;  /* 0x000000e102487223 */ /* 0x000fc60000010889 */
[----:B------:R-:W-:Y:S01]  /*14210*/  FSETP.NEU.FTZ.AND P1, PT, R13, -INF , PT ;  /* 0xff8000000d00780b */ /* 0x000fe20003f3d000 */
[----:B------:R-:W-:-:S02]  /*14220*/  FFMA.FTZ R82, R2, R13, -8 ;  /* 0xc100000002527423 */ /* 0x000fc4000001000d */
[----:B------:R-:W-:Y:S03]  /*14230*/  MUFU.EX2 R36, R36 ;  /* 0x0000002400247308 */ /* 0x000fe60000000800 */
[----:B------:R-:W-:-:S05]  /*14240*/  FSEL R82, R82, RZ, P1 ;  /* 0x000000ff52527208 */ /* 0x000fca0000800000 */
[----:B------:R-:W-:Y:S01]  /*14250*/  MUFU.EX2 R109, R109 ;  /* 0x0000006d006d7308 */ /* 0x000fe20000000800 */
[----:B------:R-:W-:-:S01]  /*14260*/  FFMA.FTZ R108, R2, R103, -R82 ;  /* 0x00000067026c7223 */ /* 0x000fc20000010852 */
[C-C-:B------:R-:W-:Y:S01]  /*14270*/  FFMA.FTZ R33, R2.reuse, R139, -R82.reuse ;  /* 0x0000008b02217223 */ /* 0x140fe20000010852 */
[----:B------:R-:W2:Y:S01]  /*14280*/  LDL R103, [R1+0x4c] ;  /* 0x00004c0001677983 */ /* 0x000ea20000100800 */
        /* <DEDUP_REMOVED lines=30> */
[----:B---3--:R-:W-:-:S06]  /*14470*/  FADD.FTZ R61, R33, R78 ;  /* 0x0000004e213d7221 */ /* 0x008fcc0000010000 */
        /* <DEDUP_REMOVED lines=10> */
[----:B------:R-:W-:-:S02]  /*14520*/  F2FP.SATFINITE.E4M3.F32.PACK_AB_MERGE_C R224, R125, R20, RZ ;  /* 0x000000147de0723e */ /* 0x000fc400048070ff */
[----:B------:R-:W-:Y:S02]  /*14530*/  F2FP.SATFINITE.E4M3.F32.PACK_AB_MERGE_C R226, R133, R28, RZ ;  /* 0x0000001c85e2723e */ /* 0x000fe400048070ff */
[----:B------:R-:W-:-:S03]  /*14540*/  ISETP.NE.AND P1, PT, R142, RZ, PT ;  /* 0x000000ff8e00720c */ /* 0x000fc60003f25270 */
[----:B------:R-:W3:Y:S01]  /*14550*/  MUFU.EX2 R37, R37 ;  /* 0x0000002500257308 */ /* 0x000ee20000000800 */
[----:B------:R-:W-:-:S01]  /*14560*/  FADD.FTZ R83, R125, R102 ;  /* 0x000000667d537221 */ /* 0x000fc20000010000 */
[----:B0-----:R-:W-:Y:S01]  /*14570*/  FADD.FTZ R114, R86, R61 ;  /* 0x0000003d56727221 */ /* 0x001fe20000010000 */
[----:B------:R-:W-:-:S01]  /*14580*/  FFMA.FTZ R105, R2, R115, -R82 ;  /* 0x0000007302697223 */ /* 0x000fc20000010852 */
[----:B------:R-:W-:-:S04]  /*14590*/  FFMA.FTZ R113, R2, R119, -R82 ;  /* 0x0000007702717223 */ /* 0x000fc80000010852 */
[----:B------:R-:W0:Y:S01]  /*145a0*/  MUFU.EX2 R80, R80 ;  /* 0x0000005000507308 */ /* 0x000e220000000800 */
[----:B------:R-:W-:-:S01]  /*145b0*/  FADD.FTZ R116, R24, R83 ;  /* 0x0000005318747221 */ /* 0x000fc20000010000 */
[----:B-1----:R-:W-:-:S06]  /*145c0*/  FADD.FTZ R114, R121, R114 ;  /* 0x0000007279727221 */ /* 0x002fcc0000010000 */
[----:B------:R-:W1:Y:S01]  /*145d0*/  MUFU.EX2 R90, R90 ;  /* 0x0000005a005a7308 */ /* 0x000e620000000800 */
[----:B------:R-:W-:-:S01]  /*145e0*/  FFMA.FTZ R102, R2, R59, -R82 ;  /* 0x0000003b02667223 */ /* 0x000fc20000010852 */
[----:B------:R-:W-:Y:S01]  /*145f0*/  FADD.FTZ R59, R143, R116 ;  /* 0x000000748f3b7221 */ /* 0x000fe20000010000 */
[----:B---3--:R-:W-:-:S01]  /*14600*/  FADD.FTZ R61, R37, R114 ;  /* 0x00000072253d7221 */ /* 0x008fc20000010000 */
[C-C-:B------:R-:W-:Y:S01]  /*14610*/  FFMA.FTZ R89, R2.reuse, R175, -R82.reuse ;  /* 0x000000af02597223 */ /* 0x140fe20000010852 */
[----:B------:R-:W-:-:S03]  /*14620*/  FFMA.FTZ R91, R2, R183, -R82 ;  /* 0x000000b7025b7223 */ /* 0x000fc60000010852 */
[----:B------:R-:W3:Y:S01]  /*14630*/  MUFU.EX2 R123, R123 ;  /* 0x0000007b007b7308 */ /* 0x000ee20000000800 */
[----:B------:R-:W-:-:S01]  /*14640*/  FADD.FTZ R114, R28, R59 ;  /* 0x0000003b1c727221 */ /* 0x000fc20000010000 */
[----:B0-----:R-:W-:-:S06]  /*14650*/  FADD.FTZ R61, R80, R61 ;  /* 0x0000003d503d7221 */ /* 0x001fcc0000010000 */
[----:B------:R-:W0:Y:S01]  /*14660*/  MUFU.EX2 R84, R84 ;  /* 0x0000005400547308 */ /* 0x000e220000000800 */
[----:B------:R-:W-:-:S01]  /*14670*/  FFMA.FTZ R116, R2, R63, -R82 ;  /* 0x0000003f02747223 */ /* 0x000fc20000010852 */
[----:B------:R-:W-:Y:S01]  /*14680*/  FADD.FTZ R63, R133, R114 ;  /* 0x00000072853f7221 */ /* 0x000fe20000010000 */
[----:B-1----:R-:W-:-:S01]  /*14690*/  FADD.FTZ R118, R90, R61 ;  /* 0x0000003d5a767221 */ /* 0x002fc20000010000 */
[C-C-:B------:R-:W-:Y:S01]  /*146a0*/  FFMA.FTZ R99, R2.reuse, R185, -R82.reuse ;  /* 0x000000b902637223 */ /* 0x140fe20000010852 */
[----:B------:R-:W-:-:S03]  /*146b0*/  FFMA.FTZ R75, R2, R191, -R82 ;  /* 0x000000bf024b7223 */ /* 0x000fc60000010852 */
[----:B------:R-:W1:Y:S01]  /*146c0*/  MUFU.EX2 R107, R107 ;  /* 0x0000006b006b7308 */ /* 0x000e620000000800 */
[----:B------:R-:W-:-:S01]  /*146d0*/  FADD.FTZ R120, R32, R63 ;  /* 0x0000003f20787221 */ /* 0x000fc20000010000 */
[----:B---3--:R-:W-:-:S06]  /*146e0*/  FADD.FTZ R61, R123, R118 ;  /* 0x000000767b3d7221 */ /* 0x008fcc0000010000 */
[----:B------:R-:W3:Y:S01]  /*146f0*/  MUFU.EX2 R98, R98 ;  /* 0x0000006200627308 */ /* 0x000ee20000000800 */
[----:B------:R-:W-:-:S01]  /*14700*/  FADD.FTZ R63, R147, R120 ;  /* 0x00000078933f7221 */ /* 0x000fc20000010000 */
[----:B0-----:R-:W-:-:S06]  /*14710*/  FADD.FTZ R120, R84, R61 ;  /* 0x0000003d54787221 */ /* 0x001fcc0000010000 */
[----:B------:R-:W0:Y:S01]  /*14720*/  MUFU.EX2 R111, R111 ;  /* 0x0000006f006f7308 */ /* 0x000e220000000800 */
[----:B------:R-:W-:-:S01]  /*14730*/  FADD.FTZ R122, R36, R63 ;  /* 0x0000003f247a7221 */ /* 0x000fc20000010000 */
[----:B------:R-:W-:Y:S01]  /*14740*/  FFMA.FTZ R61, R2, R45, -R82 ;  /* 0x0000002d023d7223 */ /* 0x000fe20000010852 */
[----:B-1----:R-:W-:-:S05]  /*14750*/  FADD.FTZ R45, R107, R120 ;  /* 0x000000786b2d7221 */ /* 0x002fca0000010000 */
[----:B------:R-:W1:Y:S01]  /*14760*/  MUFU.EX2 R88, R88 ;  /* 0x0000005800587308 */ /* 0x000e620000000800 */
[----:B------:R-:W-:-:S01]  /*14770*/  FFMA.FTZ R63, R2, R43, -R82 ;  /* 0x0000002b023f7223 */ /* 0x000fc20000010852 */
[----:B------:R-:W-:Y:S01]  /*14780*/  FADD.FTZ R43, R109, R122 ;  /* 0x0000007a6d2b7221 */ /* 0x000fe20000010000 */
[----:B---3--:R-:W-:-:S05]  /*14790*/  FADD.FTZ R120, R98, R45 ;  /* 0x0000002d62787221 */ /* 0x008fca0000010000 */
        /* <DEDUP_REMOVED lines=10> */
[----:B------:R-:W-:-:S07]  /*14840*/  F2FP.SATFINITE.E4M3.F32.PACK_AB_MERGE_C R220, R109, R36, RZ ;  /* 0x000000246ddc723e */ /* 0x000fce00048070ff */
[----:B------:R-:W-:Y:S08]  /*14850*/  MUFU.EX2 R77, R77 ;  /* 0x0000004d004d7308 */ /* 0x000ff00000000800 */
[----:B------:R-:W-:Y:S08]  /*14860*/  MUFU.EX2 R96, R96 ;  /* 0x0000006000607308 */ /* 0x000ff00000000800 */
[----:B------:R-:W-:Y:S08]  /*14870*/  MUFU.EX2 R56, R187 ;  /* 0x000000bb00387308 */ /* 0x000ff00000000800 */
[----:B------:R-:W-:Y:S01]  /*14880*/  MUFU.EX2 R110, R110 ;  /* 0x0000006e006e7308 */ /* 0x000fe20000000800 */
[----:B------:R-:W-:-:S07]  /*14890*/  FFMA.FTZ R112, R2, R87, -R82 ;  /* 0x0000005702707223 */ /* 0x000fce0000010852 */
        /* <DEDUP_REMOVED lines=8> */
[----:B------:R-:W-:Y:S01]  /*14920*/  MUFU.EX2 R62, R197 ;  /* 0x000000c5003e7308 */ /* 0x000fe20000000800 */
[----:B------:R-:W-:-:S07]  /*14930*/  FFMA.FTZ R51, R2, R51, -R82 ;  /* 0x0000003302337223 */ /* 0x000fce0000010852 */
        /* <DEDUP_REMOVED lines=8> */
[----:B------:R-:W-:Y:S08]  /*149c0*/  MUFU.EX2 R34, R34 ;  /* 0x0000002200227308 */ /* 0x000ff00000000800 */
[----:B------:R-:W-:Y:S01]  /*149d0*/  MUFU.EX2 R35, R35 ;  /* 0x0000002300237308 */ /* 0x000fe20000000800 */
[----:B------:R-:W-:-:S01]  /*149e0*/  FFMA.FTZ R53, R2, R53, -R82 ;  /* 0x0000003502357223 */ /* 0x000fc20000010852 */
[----:B------:R-:W-:-:S06]  /*149f0*/  FFMA.FTZ R169, R2, R223, -R137 ;  /* 0x000000df02a97223 */ /* 0x000fcc0000010889 */
[----:B------:R-:W3:Y:S01]  /*14a00*/  MUFU.EX2 R105, R105 ;  /* 0x0000006900697308 */ /* 0x000ee20000000800 */
[----:B------:R-:W-:-:S01]  /*14a10*/  FADD.FTZ R122, R40, R43 ;  /* 0x0000002b287a7221 */ /* 0x000fc20000010000 */
[----:B0-----:R-:W-:-:S06]  /*14a20*/  FADD.FTZ R43, R111, R120 ;  /* 0x000000786f2b7221 */ /* 0x001fcc0000010000 */
[----:B------:R-:W0:Y:S01]  /*14a30*/  MUFU.EX2 R113, R113 ;  /* 0x0000007100717308 */ /* 0x000e220000000800 */
[----:B------:R-:W-:-:S01]  /*14a40*/  FADD.FTZ R45, R149, R122 ;  /* 0x0000007a952d7221 */ /* 0x000fc20000010000 */
[----:B-1----:R-:W-:Y:S01]  /*14a50*/  FADD.FTZ R120, R88, R43 ;  /* 0x0000002b58787221 */ /* 0x002fe20000010000 */
[----:B------:R-:W-:-:S01]  /*14a60*/  FFMA.FTZ R59, R2, R65, -R82 ;  /* 0x00000041023b7223 */ /* 0x000fc20000010852 */
[----:B------:R-:W-:Y:S01]  /*14a70*/  FFMA.FTZ R114, R2, R67, -R82 ;  /* 0x0000004302727223 */ /* 0x000fe20000010852 */
[----:B------:R-:W-:-:S03]  /*14a80*/  FADD.FTZ R122, R42, R45 ;  /* 0x0000002d2a7a7221 */ /* 0x000fc60000010000 */
[----:B------:R-:W1:Y:S01]  /*14a90*/  MUFU.EX2 R89, R89 ;  /* 0x0000005900597308 */ /* 0x000e620000000800 */
[----:B---3--:R-:W-:-:S01]  /*14aa0*/  FADD.FTZ R45, R105, R120 ;  /* 0x00000078692d7221 */ /* 0x008fc20000010000 */
[----:B------:R-:W-:Y:S01]  /*14ab0*/  FADD.FTZ R122, R117, R122 ;  /* 0x0000007a757a7221 */ /* 0x000fe20000010000 */
[----:B------:R-:W-:-:S01]  /*14ac0*/  FFMA.FTZ R65, R2, R49, -R82 ;  /* 0x0000003102417223 */ /* 0x000fc20000010852 */
[----:B------:R-:W-:Y:S01]  /*14ad0*/  FFMA.FTZ R118, R2, R71, -R82 ;  /* 0x0000004702767223 */ /* 0x000fe20000010852 */
[----:B------:R-:W-:-:S01]  /*14ae0*/  FADD.FTZ R120, R104, R45 ;  /* 0x0000002d68787221 */ /* 0x000fc20000010000 */
[----:B------:R-:W-:Y:S01]  /*14af0*/  FFMA.FTZ R49, R2, R47, -R82 ;  /* 0x0000002f02317223 */ /* 0x000fe20000010852 */
[----:B------:R-:W-:-:S01]  /*14b00*/  FADD.FTZ R47, R21, R122 ;  /* 0x0000007a152f7221 */ /* 0x000fc20000010000 */
[----:B------:R-:W3:Y:S01]  /*14b10*/  MUFU.EX2 R91, R91 ;  /* 0x0000005b005b7308 */ /* 0x000ee20000000800 */
[----:B0-----:R-:W-:-:S07]  /*14b20*/  FADD.FTZ R120, R113, R120 ;  /* 0x0000007871787221 */ /* 0x001fce0000010000 */
[----:B------:R-:W0:Y:S01]  /*14b30*/  MUFU.EX2 R99, R99 ;  /* 0x0000006300637308 */ /* 0x000e220000000800 */
[----:B------:R-:W-:-:S01]  /*14b40*/  FADD.FTZ R67, R44, R47 ;  /* 0x0000002f2c437221 */ /* 0x000fc20000010000 */
[----:B------:R-:W-:Y:S01]  /*14b50*/  FADD.FTZ R47, R15, R120 ;  /* 0x000000780f2f7221 */ /* 0x000fe20000010000 */
[----:B------:R-:W-:-:S05]  /*14b60*/  FFMA.FTZ R45, R2, R26, -R82 ;  /* 0x0000001a022d7223 */ /* 0x000fca0000010852 */
[----:B------:R-:W4:Y:S01]  /*14b70*/  MUFU.EX2 R75, R75 ;  /* 0x0000004b004b7308 */ /* 0x000f220000000800 */
[----:B------:R-:W-:-:S01]  /*14b80*/  FADD.FTZ R26, R46, R67 ;  /* 0x000000432e1a7221 */ /* 0x000fc20000010000 */
[----:B------:R-:W-:Y:S01]  /*14b90*/  FADD.FTZ R47, R92, R47 ;  /* 0x0000002f5c2f7221 */ /* 0x000fe20000010000 */
[----:B------:R-:W-:Y:S01]  /*14ba0*/  F2FP.SATFINITE.E4M3.F32.PACK_AB_MERGE_C R204, R77, R54, RZ ;  /* 0x000000364dcc723e */ /* 0x000fe200048070ff */
[----:B------:R-:W-:Y:S02]  /*14bb0*/  @!P1 VIADD R3, R3, 0x2e840 ;  /* 0x0002e84003039836 */ /* 0x000fe40000000000 */
[----:B------:R-:W-:-:S01]  /*14bc0*/  FADD.FTZ R67, R93, R26 ;  /* 0x0000001a5d437221 */ /* 0x000fc20000010000 */
[----:B------:R-:W-:Y:S01]  /*14bd0*/  FADD.FTZ R120, R106, R47 ;  /* 0x0000002f6a787221 */ /* 0x000fe20000010000 */
[----:B------:R-:W2:Y:S02]  /*14be0*/  MUFU.EX2 R112, R112 ;  /* 0x0000007000707308 */ /* 0x000ea40000000800 */
[----:B------:R-:W-:-:S01]  /*14bf0*/  FADD.FTZ R122, R48, R67 ;  /* 0x00000043307a7221 */ /* 0x000fc20000010000 */
[----:B------:R-:W-:-:S05]  /*14c00*/  FADD.FTZ R120, R95, R120 ;  /* 0x000000785f787221 */ /* 0x000fca0000010000 */
[----:B------:R-:W2:Y:S01]  /*14c10*/  MUFU.EX2 R57, R57 ;  /* 0x0000003900397308 */ /* 0x000ea20000000800 */
[----:B------:R-:W-:-:S01]  /*14c20*/  FADD.FTZ R71, R151, R122 ;  /* 0x0000007a97477221 */ /* 0x000fc20000010000 */
[----:B-1----:R-:W-:Y:S01]  /*14c30*/  FADD.FTZ R67, R89, R120 ;  /* 0x0000007859437221 */ /* 0x002fe20000010000 */
[----:B------:R-:W-:Y:S01]  /*14c40*/  F2FP.SATFINITE.E4M3.F32.PACK_AB_MERGE_C R206, R85, R58, RZ ;  /* 0x0000003a55ce723e */ /* 0x000fe200048070ff */
[----:B------:R-:W-:Y:S01]  /*14c50*/  FFMA.FTZ R70, R2, R221, -R137 ;  /* 0x000000dd02467223 */ /* 0x000fe20000010889 */
[----:B------:R-:W-:-:S01]  /*14c60*/  FADD.FTZ R20, R50, R71 ;  /* 0x0000004732147221 */ /* 0x000fc20000010000 */
[----:B------:R-:W-:Y:S02]  /*14c70*/  FADD.FTZ R28, R94, R67 ;  /* 0x000000435e1c7221 */ /* 0x000fe40000010000 */
[----:B------:R1:W-:Y:S01]  /*14c80*/  MUFU.EX2 R26, R61 ;  /* 0x0000003d001a7308 */ /* 0x0003e20000000800 */
[----:B------:R-:W-:-:S04]  /*14c90*/  FADD.FTZ R67, R101, R20 ;  /* 0x0000001465437221 */ /* 0x000fc80000010000 */
[----:B------:R-:W-:-:S03]  /*14ca0*/  FADD.FTZ R36, R52, R67 ;  /* 0x0000004334247221 */ /* 0x000fc60000010000 */
[----:B------:R3:W-:Y:S01]  /*14cb0*/  MUFU.EX2 R47, R63 ;  /* 0x0000003f002f7308 */ /* 0x0007e20000000800 */
[----:B-1----:R-:W-:-:S04]  /*14cc0*/  FADD.FTZ R61, R97, R28 ;  /* 0x0000001c613d7221 */ /* 0x002fc80000010000 */
[----:B------:R-:W-:Y:S01]  /*14cd0*/  FADD.FTZ R28, R108, R61 ;  /* 0x0000003d6c1c7221 */ /* 0x000fe20000010000 */
[----:B------:R-:W-:Y:S02]  /*14ce0*/  @!P1 PRMT R3, RZ, 0x654, R3 ;  /* 0x00000654ff039816 */ /* 0x000fe40000000003 */
[----:B------:R-:W1:Y:S01]  /*14cf0*/  MUFU.EX2 R102, R102 ;  /* 0x0000006600667308 */ /* 0x000e620000000800 */
[----:B---3--:R-:W-:-:S01]  /*14d00*/  FADD.FTZ R63, R73, R36 ;  /* 0x00000024493f7221 */ /* 0x008fc20000010000 */
[----:B------:R-:W-:Y:S01]  /*14d10*/  FADD.FTZ R61, R91, R28 ;  /* 0x0000001c5b3d7221 */ /* 0x000fe20000010000 */
[----:B------:R3:W-:Y:S02]  /*14d20*/  @!P1 SYNCS.ARRIVE.TRANS64.RED.A1T0 RZ, [R3+URZ], RZ ;  /* 0x000000ff03ff99a7 */ /* 0x0007e4000810043f */
[----:B------:R-:W-:-:S01]  /*14d30*/  FADD.FTZ R36, R54, R63 ;  /* 0x0000003f36247221 */ /* 0x000fc20000010000 */
[----:B------:R-:W-:Y:S02]  /*14d40*/  FADD.FTZ R28, R96, R61 ;  /* 0x0000003d601c7221 */ /* 0x000fe40000010000 */
[----:B------:R-:W1:Y:S01]  /*14d50*/  MUFU.EX2 R59, R59 ;  /* 0x0000003b003b7308 */ /* 0x000e620000000800 */
[----:B------:R-:W-:-:S01]  /*14d60*/  FADD.FTZ R77, R77, R36 ;  /* 0x000000244d4d7221 */ /* 0x000fc20000010000 */
[----:B0-----:R-:W-:-:S03]  /*14d70*/  FADD.FTZ R61, R99, R28 ;  /* 0x0000001c633d7221 */ /* 0x001fc60000010000 */
[----:B------:R-:W-:Y:S01]  /*14d80*/  FADD.FTZ R28, R56, R77 ;  /* 0x0000004d381c7221 */ /* 0x000fe20000010000 */
[----:B------:R-:W-:-:S01]  /*14d90*/  FADD.FTZ R36, R110, R61 ;  /* 0x0000003d6e247221 */ /* 0x000fc20000010000 */
[----:B------:R-:W-:Y:S01]  /*14da0*/  F2FP.SATFINITE.E4M3.F32.PACK_AB_MERGE_C R226, R143, R24, R226 ;  /* 0x000000188fe2723e */ /* 0x000fe200048070e2 */
[----:B------:R-:W0:Y:S01]  /*14db0*/  MUFU.EX2 R116, R116 ;  /* 0x0000007400747308 */ /* 0x000e220000000800 */
[----:B------:R-:W-:-:S01]  /*14dc0*/  FADD.FTZ R63, R81, R28 ;  /* 0x0000001c513f7221 */ /* 0x000fc20000010000 */
[----:B----4-:R-:W-:-:S03]  /*14dd0*/  FADD.FTZ R61, R75, R36 ;  /* 0x000000244b3d7221 */ /* 0x010fc60000010000 */
[----:B------:R-:W-:Y:S01]  /*14de0*/  FADD.FTZ R42, R58, R63 ;  /* 0x0000003f3a2a7221 */ /* 0x000fe20000010000 */
[----:B------:R-:W-:-:S01]  /*14df0*/  FADD.FTZ R36, R100, R61 ;  /* 0x0000003d64247221 */ /* 0x000fc20000010000 */
[----:B---3--:R-:W-:Y:S01]  /*14e00*/  FFMA.FTZ R3, R2, R207, -R82 ;  /* 0x000000cf02037223 */ /* 0x008fe20000010852 */
[----:B------:R-:W-:Y:S01]  /*14e10*/  F2FP.SATFINITE.E4M3.F32.PACK_AB_MERGE_C R220, R147, R32, R220 ;  /* 0x0000002093dc723e */ /* 0x000fe200048070dc */
[----:B------:R-:W-:Y:S01]  /*14e20*/  FADD.FTZ R85, R85, R42 ;  /* 0x0000002a55557221 */ /* 0x000fe20000010000 */
[----:B------:R-:W-:-:S01]  /*14e30*/  FADD.FTZ R61, R79, R36 ;  /* 0x000000244f3d7221 */ /* 0x000fc20000010000 */
[----:B--2---:R-:W-:Y:S01]  /*14e40*/  F2FP.SATFINITE.E4M3.F32.PACK_AB_MERGE_C R79, R112, R79, RZ ;  /* 0x0000004f704f723e */ /* 0x004fe200048070ff */
[----:B------:R-:W-:Y:S01]  /*14e50*/  MUFU.EX2 R114, R114 ;  /* 0x0000007200727308 */ /* 0x000fe20000000800 */
[----:B------:R-:W-:-:S01]  /*14e60*/  FADD.FTZ R24, R60, R85 ;  /* 0x000000553c187221 */ /* 0x000fc20000010000 */
[----:B------:R-:W-:-:S03]  /*14e70*/  FADD.FTZ R112, R112, R61 ;  /* 0x0000003d70707221 */ /* 0x000fc60000010000 */
[----:B------:R-:W-:-:S03]  /*14e80*/  FADD.FTZ R61, R155, R24 ;  /* 0x000000189b3d7221 */ /* 0x000fc60000010000 */
[----:B------:R-:W2:Y:S01]  /*14e90*/  MUFU.EX2 R3, R3 ;  /* 0x0000000300037308 */ /* 0x000ea20000000800 */
[----:B------:R-:W-:Y:S01]  /*14ea0*/  F2FP.SATFINITE.E4M3.F32.PACK_AB_MERGE_C R200, R93, R46, RZ ;  /* 0x0000002e5dc8723e */ /* 0x000fe200048070ff */
[----:B------:R-:W-:-:S06]  /*14eb0*/  FADD.FTZ R32, R62, R61 ;  /* 0x0000003d3e207221 */ /* 0x000fcc0000010000 */
[----:B------:R3:W-:Y:S01]  /*14ec0*/  MUFU.EX2 R28, R51 ;  /* 0x00000033001c7308 */ /* 0x0007e20000000800 */
[C---:B------:R-:W-:Y:S01]  /*14ed0*/  F2FP.SATFINITE.E4M3.F32.PACK_AB_MERGE_C R208, R157.reuse, R62, RZ ;  /* 0x0000003e9dd0723e */ /* 0x040fe200048070ff */
[----:B------:R-:W-:-:S06]  /*14ee0*/  FADD.FTZ R157, R157, R32 ;  /* 0x000000209d9d7221 */ /* 0x000fcc0000010000 */
[----:B------:R-:W4:Y:S01]  /*14ef0*/  MUFU.EX2 R43, R211 ;  /* 0x000000d3002b7308 */ /* 0x000f220000000800 */
[----:B---3--:R-:W-:-:S01]  /*14f00*/  FADD.FTZ R51, R57, R112 ;  /* 0x0000007039337221 */ /* 0x008fc20000010000 */
[----:B------:R-:W-:-:S03]  /*14f10*/  F2FP.SATFINITE.E4M3.F32.PACK_AB_MERGE_C R200, R44, R21, R200 ;  /* 0x000000152cc8723e */ /* 0x000fc600048070c8 */
[----:B-1----:R-:W-:-:S03]  /*14f20*/  FADD.FTZ R24, R102, R51 ;  /* 0x0000003366187221 */ /* 0x002fc60000010000 */
[----:B------:R-:W1:Y:S01]  /*14f30*/  MUFU.EX2 R118, R118 ;  /* 0x0000007600767308 */ /* 0x000e620000000800 */
[----:B------:R-:W-:-:S01]  /*14f40*/  FADD.FTZ R21, R59, R24 ;  /* 0x000000183b157221 */ /* 0x000fc20000010000 */
[----:B------:R-:W-:Y:S01]  /*14f50*/  FADD.FTZ R24, R64, R157 ;  /* 0x0000009d40187221 */ /* 0x000fe20000010000 */
[C---:B0-----:R-:W-:Y:S02]  /*14f60*/  F2FP.SATFINITE.E4M3.F32.PACK_AB_MERGE_C R59, R116.reuse, R59, RZ ;  /* 0x0000003b743b723e */ /* 0x041fe400048070ff */
[----:B------:R-:W-:Y:S01]  /*14f70*/  FADD.FTZ R116, R116, R21 ;  /* 0x0000001574747221 */ /* 0x000fe20000010000 */
[----:B------:R-:W-:-:S01]  /*14f80*/  FADD.FTZ R51, R159, R24 ;  /* 0x000000189f337221 */ /* 0x000fc20000010000 */
[----:B------:R-:W-:Y:S01]  /*14f90*/  F2FP.SATFINITE.E4M3.F32.PACK_AB_MERGE_C R210, R31, R66, RZ ;  /* 0x000000421fd2723e */ /* 0x000fe200048070ff */
[----:B------:R-:W-:Y:S01]  /*14fa0*/  MUFU.EX2 R49, R49 ;  /* 0x0000003100317308 */ /* 0x000fe20000000800 */
[----:B--2---:R-:W-:-:S01]  /*14fb0*/  FADD.FTZ R21, R3, R116 ;  /* 0x0000007403157221 */ /* 0x004fc20000010000 */
[----:B------:R-:W-:-:S03]  /*14fc0*/  FADD.FTZ R36, R66, R51 ;  /* 0x0000003342247221 */ /* 0x000fc60000010000 */
[----:B------:R-:W-:Y:S01]  /*14fd0*/  FADD.FTZ R32, R114, R21 ;  /* 0x0000001572207221 */ /* 0x000fe20000010000 */
[----:B------:R-:W-:-:S02]  /*14fe0*/  FADD.FTZ R31, R31, R36 ;  /* 0x000000241f1f7221 */ /* 0x000fc40000010000 */
[----:B------:R-:W0:Y:S01]  /*14ff0*/  MUFU.EX2 R20, R65 ;  /* 0x0000004100147308 */ /* 0x000e220000000800 */
[----:B----4-:R-:W-:-:S01]  /*15000*/  FADD.FTZ R21, R43, R32 ;  /* 0x000000202b157221 */ /* 0x010fc20000010000 */
[----:B------:R-:W-:Y:S01]  /*15010*/  F2FP.SATFINITE.E4M3.F32.PACK_AB_MERGE_C R212, R39, R38, RZ ;  /* 0x0000002627d4723e */ /* 0x000fe200048070ff */
[----:B------:R-:W-:-:S02]  /*15020*/  FADD.FTZ R32, R34, R31 ;  /* 0x0000001f22207221 */ /* 0x000fc40000010000 */
[----:B-1----:R-:W-:Y:S01]  /*15030*/  FADD.FTZ R21, R118, R21 ;  /* 0x0000001576157221 */ /* 0x002fe20000010000 */
[C---:B------:R-:W-:Y:S02]  /*15040*/  F2FP.SATFINITE.E4M3.F32.PACK_AB_MERGE_C R212, R35.reuse, R34, R212 ;  /* 0x0000002223d4723e */ /* 0x040fe400048070d4 */
[----:B------:R-:W1:Y:S01]  /*15050*/  MUFU.EX2 R41, R41 ;  /* 0x0000002900297308 */ /* 0x000e620000000800 */
[----:B------:R-:W-:-:S01]  /*15060*/  FADD.FTZ R35, R35, R32 ;  /* 0x0000002023237221 */ /* 0x000fc20000010000 */
[----:B------:R-:W-:Y:S01]  /*15070*/  FADD.FTZ R32, R26, R21 ;  /* 0x000000151a207221 */ /* 0x000fe20000010000 */
[----:B------:R-:W-:-:S05]  /*15080*/  FFMA.FTZ R227, R2, R227, -R82 ;  /* 0x000000e302e37223 */ /* 0x000fca0000010852 */
[----:B------:R-:W-:Y:S01]  /*15090*/  MUFU.EX2 R53, R53 ;  /* 0x0000003500357308 */ /* 0x000fe20000000800 */
[----:B------:R-:W-:-:S01]  /*150a0*/  FADD.FTZ R21, R47, R32 ;  /* 0x000000202f157221 */ /* 0x000fc20000010000 */
[----:B------:R-:W-:Y:S01]  /*150b0*/  FFMA.FTZ R55, R2, R55, -R82 ;  /* 0x0000003702377223 */ /* 0x000fe20000010852 */
[----:B------:R-:W-:-:S05]  /*150c0*/  FADD.FTZ R38, R38, R35 ;  /* 0x0000002326267221 */ /* 0x000fca0000010000 */
[----:B------:R-:W2:Y:S01]  /*150d0*/  MUFU.EX2 R68, R68 ;  /* 0x0000004400447308 */ /* 0x000ea20000000800 */
[----:B------:R-:W-:Y:S01]  /*150e0*/  F2FP.SATFINITE.E4M3.F32.PACK_AB_MERGE_C R224, R141, R14, R224 ;  /* 0x0000000e8de0723e */ /* 0x000fe200048070e0 */
[----:B0-----:R-:W-:-:S06]  /*150f0*/  FADD.FTZ R32, R20, R21 ;  /* 0x0000001514207221 */ /* 0x001fcc0000010000 */
[----:B------:R-:W-:Y:S01]  /*15100*/  MUFU.EX2 R70, R70 ;  /* 0x0000004600467308 */ /* 0x000fe20000000800 */
[----:B------:R-:W-:-:S07]  /*15110*/  FADD.FTZ R38, R39, R38 ;  /* 0x0000002627267221 */ /* 0x000fce0000010000 */
[----:B------:R-:W0:Y:S01]  /*15120*/  MUFU.EX2 R169, R169 ;  /* 0x000000a900a97308 */ /* 0x000e220000000800 */
[----:B------:R-:W-:-:S01]  /*15130*/  FFMA.FTZ R27, R2, R27, -R82 ;  /* 0x0000001b021b7223 */ /* 0x000fc20000010852 */
[----:B------:R-:W-:-:S06]  /*15140*/  FADD.FTZ R32, R49, R32 ;  /* 0x0000002031207221 */ /* 0x000fcc0000010000 */
[----:B------:R-:W3:Y:S01]  /*15150*/  MUFU.EX2 R14, R227 ;  /* 0x000000e3000e7308 */ /* 0x000ee20000000800 */
[----:B-1----:R-:W-:-:S01]  /*15160*/  FADD.FTZ R21, R41, R38 ;  /* 0x0000002629157221 */ /* 0x002fc20000010000 */
[----:B------:R-:W-:-:S06]  /*15170*/  FFMA.FTZ R30, R2, R30, -R82 ;  /* 0x0000001e021e7223 */ /* 0x000fcc0000010852 */
[----:B------:R-:W1:Y:S01]  /*15180*/  MUFU.EX2 R55, R55 ;  /* 0x0000003700377308 */ /* 0x000e620000000800 */
[----:B--2---:R-:W-:-:S07]  /*15190*/  FADD.FTZ R21, R68, R21 ;  /* 0x0000001544157221 */ /* 0x004fce0000010000 */
[----:B------:R-:W-:Y:S08]  /*151a0*/  MUFU.EX2 R72, R72 ;  /* 0x0000004800487308 */ /* 0x000ff00000000800 */
[----:B------:R-:W-:Y:S08]  /*151b0*/  MUFU.EX2 R74, R74 ;  /* 0x0000004a004a7308 */ /* 0x000ff00000000800 */
[----:B------:R-:W2:Y:S01]  /*151c0*/  MUFU.EX2 R29, R29 ;  /* 0x0000001d001d7308 */ /* 0x000ea20000000800 */
[----:B0-----:R-:W-:Y:S01]  /*151d0*/  F2FP.SATFINITE.E4M3.F32.PACK_AB_MERGE_C R214, R169, R70, RZ ;  /* 0x00000046a9d6723e */ /* 0x001fe200048070ff */
[----:B------:R-:W-:-:S06]  /*151e0*/  FFMA.FTZ R69, R2, R69, -R82 ;  /* 0x0000004502457223 */ /* 0x000fcc0000010852 */
[----:B------:R-:W0:Y:S01]  /*151f0*/  MUFU.EX2 R45, R45 ;  /* 0x0000002d002d7308 */ /* 0x000e220000000800 */
[----:B------:R-:W-:-:S07]  /*15200*/  FADD.FTZ R70, R70, R21 ;  /* 0x0000001546467221 */ /* 0x000fce0000010000 */
[----:B------:R4:W-:Y:S01]  /*15210*/  MUFU.EX2 R24, R27 ;  /* 0x0000001b00187308 */ /* 0x0009e20000000800 */
[----:B------:R-:W-:-:S07]  /*15220*/  F2FP.SATFINITE.E4M3.F32.PACK_AB_MERGE_C R31, R49, R20, RZ ;  /* 0x00000014311f723e */ /* 0x000fce00048070ff */
[----:B------:R-:W0:Y:S01]  /*15230*/  MUFU.EX2 R25, R25 ;  /* 0x0000001900197308 */ /* 0x000e220000000800 */
[----:B----4-:R-:W-:-:S04]  /*15240*/  FADD.FTZ R27, R53, R32 ;  /* 0x00000020351b7221 */ /* 0x010fc80000010000 */
[----:B------:R-:W-:Y:S01]  /*15250*/  FADD.FTZ R27, R28, R27 ;  /* 0x0000001b1c1b7221 */ /* 0x000fe20000010000 */
[----:B------:R-:W-:-:S02]  /*15260*/  FFMA.FTZ R163, R2, R163, -R82 ;  /* 0x000000a302a37223 */ /* 0x000fc40000010852 */
[----:B------:R-:W4:Y:S01]  /*15270*/  MUFU.EX2 R30, R30 ;  /* 0x0000001e001e7308 */ /* 0x000f220000000800 */
[----:B---3--:R-:W-:-:S01]  /*15280*/  FADD.FTZ R20, R14, R27 ;  /* 0x0000001b0e147221 */ /* 0x008fc20000010000 */
[----:B------:R-:W-:Y:S01]  /*15290*/  FADD.FTZ R169, R169, R70 ;  /* 0x00000046a9a97221 */ /* 0x000fe20000010000 */
[----:B------:R-:W-:-:S01]  /*152a0*/  FFMA.FTZ R165, R2, R165, -R82 ;  /* 0x000000a502a57223 */ /* 0x000fc20000010852 */
[C-C-:B------:R-:W-:Y:S01]  /*152b0*/  FFMA.FTZ R167, R2.reuse, R167, -R82.reuse ;  /* 0x000000a702a77223 */ /* 0x140fe20000010852 */
[----:B------:R-:W-:Y:S01]  /*152c0*/  F2FP.SATFINITE.E4M3.F32.PACK_AB_MERGE_C R201, R95, R106, RZ ;  /* 0x0000006a5fc9723e */ /* 0x000fe200048070ff */
[----:B------:R-:W-:Y:S01]  /*152d0*/  FFMA.FTZ R82, R2, R171, -R82 ;  /* 0x000000ab02527223 */ /* 0x000fe20000010852 */
[C---:B-1----:R-:W-:Y:S01]  /*152e0*/  F2FP.SATFINITE.E4M3.F32.PACK_AB_MERGE_C R21, R55.reuse, R14, RZ ;  /* 0x0000000e3715723e */ /* 0x042fe200048070ff */
[----:B------:R-:W1:Y:S01]  /*152f0*/  MUFU.EX2 R69, R69 ;  /* 0x0000004500457308 */ /* 0x000e620000000800 */
[----:B------:R-:W-:-:S01]  /*15300*/  FADD.FTZ R20, R55, R20 ;  /* 0x0000001437147221 */ /* 0x000fc20000010000 */
[----:B--2---:R-:W-:Y:S01]  /*15310*/  F2FP.SATFINITE.E4M3.F32.PACK_AB_MERGE_C R27, R29, R74, RZ ;  /* 0x0000004a1d1b723e */ /* 0x004fe200048070ff */
[----:B------:R-:W-:-:S01]  /*15320*/  FADD.FTZ R14, R72, R169 ;  /* 0x000000a9480e7221 */ /* 0x000fc20000010000 */
[----:B------:R-:W-:Y:S01]  /*15330*/  F2FP.SATFINITE.E4M3.F32.PACK_AB_MERGE_C R201, R92, R15, R201 ;  /* 0x0000000f5cc9723e */ /* 0x000fe200048070c9 */
[----:B0-----:R-:W-:-:S03]  /*15340*/  FADD.FTZ R15, R45, R20 ;  /* 0x000000142d0f7221 */ /* 0x001fc60000010000 */
[----:B------:R-:W-:Y:S01]  /*15350*/  MUFU.EX2 R12, R12 ;  /* 0x0000000c000c7308 */ /* 0x000fe20000000800 */
[C---:B------:R-:W-:Y:S01]  /*15360*/  F2FP.SATFINITE.E4M3.F32.PACK_AB_MERGE_C R216, R25.reuse, R72, R27 ;  /* 0x0000004819d8723e */ /* 0x040fe2000480701b */
[----:B------:R-:W-:-:S06]  /*15370*/  FADD.FTZ R25, R25, R14 ;  /* 0x0000000e19197221 */ /* 0x000fcc0000010000 */
[----:B------:R-:W0:Y:S01]  /*15380*/  MUFU.EX2 R235, R235 ;  /* 0x000000eb00eb7308 */ /* 0x000e220000000800 */
[----:B------:R-:W-:-:S07]  /*15390*/  FADD.FTZ R15, R24, R15 ;  /* 0x0000000f180f7221 */ /* 0x000fce0000010000 */
[----:B------:R-:W2:Y:S08]  /*153a0*/  MUFU.EX2 R163, R163 ;  /* 0x000000a300a37308 */ /* 0x000eb00000000800 */
[----:B------:R-:W3:Y:S01]  /*153b0*/  MUFU.EX2 R76, R76 ;  /* 0x0000004c004c7308 */ /* 0x000ee20000000800 */
[----:B----4-:R-:W-:-:S07]  /*153c0*/  FADD.FTZ R20, R30, R15 ;  /* 0x0000000f1e147221 */ /* 0x010fce0000010000 */
[----:B------:R-:W4:Y:S01]  /*153d0*/  MUFU.EX2 R173, R173 ;  /* 0x000000ad00ad7308 */ /* 0x000f220000000800 */
[----:B------:R-:W-:-:S07]  /*153e0*/  FADD.FTZ R74, R74, R25 ;  /* 0x000000194a4a7221 */ /* 0x000fce0000010000 */
[----:B------:R-:W-:Y:S08]  /*153f0*/  MUFU.EX2 R167, R167 ;  /* 0x000000a700a77308 */ /* 0x000ff00000000800 */
[----:B------:R-:W4:Y:S08]  /*15400*/  MUFU.EX2 R82, R82 ;  /* 0x0000005200527308 */ /* 0x000f300000000800 */
[----:B------:R-:W4:Y:S01]  /*15410*/  MUFU.EX2 R14, R165 ;  /* 0x000000a5000e7308 */ /* 0x000f220000000800 */
[----:B------:R-:W-:Y:S01]  /*15420*/  F2FP.SATFINITE.E4M3.F32.PACK_AB_MERGE_C R43, R118, R43, RZ ;  /* 0x0000002b762b723e */ /* 0x000fe200048070ff */
[----:B-1----:R-:W-:Y:S01]  /*15430*/  FADD.FTZ R20, R69, R20 ;  /* 0x0000001445147221 */ /* 0x002fe20000010000 */
[----:B------:R-:W-:-:S01]  /*15440*/  FADD.FTZ R29, R29, R74 ;  /* 0x0000004a1d1d7221 */ /* 0x000fc20000010000 */
[----:B0-----:R-:W-:-:S02]  /*15450*/  F2FP.SATFINITE.E4M3.F32.PACK_AB_MERGE_C R15, R235, R12, RZ ;  /* 0x0000000ceb0f723e */ /* 0x001fc400048070ff */
[----:B------:R-:W-:Y:S02]  /*15460*/  ISETP.GE.AND P1, PT, R232, R103, PT ;  /* 0x00000067e800720c */ /* 0x000fe40003f26270 */
[----:B------:R-:W-:Y:S01]  /*15470*/  F2FP.SATFINITE.E4M3.F32.PACK_AB_MERGE_C R211, R114, R3, R43 ;  /* 0x0000000372d3723e */ /* 0x000fe2000480702b */
[----:B--2---:R-:W-:-:S01]  /*15480*/  FADD.FTZ R3, R163, R20 ;  /* 0x00000014a3037221 */ /* 0x004fc20000010000 */
[----:B------:R-:W-:Y:S01]  /*15490*/  F2FP.SATFINITE.E4M3.F32.PACK_AB_MERGE_C R213, R47, R26, R31 ;  /* 0x0000001a2fd5723e */ /* 0x000fe2000480701f */
[----:B---3--:R-:W-:-:S01]  /*154a0*/  FADD.FTZ R26, R76, R29 ;  /* 0x0000001d4c1a7221 */ /* 0x008fc20000010000 */
[C---:B----4-:R-:W-:Y:S02]  /*154b0*/  F2FP.SATFINITE.E4M3.F32.PACK_AB_MERGE_C R218, R173.reuse, R76, R15 ;  /* 0x0000004cadda723e */ /* 0x050fe4000480700f */
[----:B------:R-:W-:Y:S01]  /*154c0*/  F2FP.SATFINITE.E4M3.F32.PACK_AB_MERGE_C R15, R82, R167, RZ ;  /* 0x000000a7520f723e */ /* 0x000fe200048070ff */
[----:B------:R-:W-:Y:S01]  /*154d0*/  FADD.FTZ R173, R173, R26 ;  /* 0x0000001aadad7221 */ /* 0x000fe20000010000 */
[----:B------:R-:W-:-:S02]  /*154e0*/  FADD.FTZ R20, R14, R3 ;  /* 0x000000030e147221 */ /* 0x000fc40000010000 */
[----:B------:R-:W-:Y:S01]  /*154f0*/  F2FP.SATFINITE.E4M3.F32.PACK_AB_MERGE_C R219, R14, R163, R15 ;  /* 0x000000a30edb723e */ /* 0x000fe2000480700f */
[----:B------:R-:W-:Y:S01]  /*15500*/  IMAD.MOV.U32 R25, RZ, RZ, RZ ;  /* 0x000000ffff197224 */ /* 0x000fe200078e00ff */
[----:B------:R-:W-:Y:S01]  /*15510*/  F2FP.SATFINITE.E4M3.F32.PACK_AB_MERGE_C R202, R101, R50, RZ ;  /* 0x0000003265ca723e */ /* 0x000fe200048070ff */
[----:B------:R-:W-:-:S01]  /*15520*/  FADD.FTZ R15, R167, R20 ;  /* 0x00000014a70f7221 */ /* 0x000fc20000010000 */
[----:B------:R-:W-:Y:S01]  /*15530*/  F2FP.SATFINITE.E4M3.F32.PACK_AB_MERGE_C R86, R121, R86, RZ ;  /* 0x000000567956723e */ /* 0x000fe200048070ff */
[----:B------:R-:W-:-:S01]  /*15540*/  FADD.FTZ R12, R12, R173 ;  /* 0x000000ad0c0c7221 */ /* 0x000fc20000010000 */
[----:B------:R-:W-:Y:S02]  /*15550*/  F2FP.SATFINITE.E4M3.F32.PACK_AB_MERGE_C R90, R123, R90, RZ ;  /* 0x0000005a7b5a723e */ /* 0x000fe400048070ff */
[----:B------:R-:W-:Y:S02]  /*15560*/  F2FP.SATFINITE.E4M3.F32.PACK_AB_MERGE_C R221, R111, R98, RZ ;  /* 0x000000626fdd723e */ /* 0x000fe400048070ff */
[----:B------:R-:W-:-:S02]  /*15570*/  F2FP.SATFINITE.E4M3.F32.PACK_AB_MERGE_C R30, R69, R30, RZ ;  /* 0x0000001e451e723e */ /* 0x000fc400048070ff */
[----:B------:R-:W-:Y:S02]  /*15580*/  F2FP.SATFINITE.E4M3.F32.PACK_AB_MERGE_C R223, R113, R104, RZ ;  /* 0x0000006871df723e */ /* 0x000fe400048070ff */
[----:B------:R-:W-:Y:S02]  /*15590*/  F2FP.SATFINITE.E4M3.F32.PACK_AB_MERGE_C R97, R108, R97, RZ ;  /* 0x000000616c61723e */ /* 0x000fe400048070ff */
[----:B------:R-:W-:Y:S01]  /*155a0*/  F2FP.SATFINITE.E4M3.F32.PACK_AB_MERGE_C R99, R110, R99, RZ ;  /* 0x000000636e63723e */ /* 0x000fe200048070ff */
        /* <DEDUP_REMOVED lines=81> */
[----:B------:R-:W-:Y:S01]  /*15ac0*/  IMAD.MOV.U32 R86, RZ, RZ, R25 ;  /* 0x000000ffff567224 */ /* 0x000fe200078e0019 */
[----:B------:R-:W-:Y:S06]  /*15ad0*/  @!P1 BRA `(.L_x_6426) ;  /* 0x0000004000b09947 */ /* 0x000fec0003800000 */
[----:B------:R-:W-:Y:S01]  /*15ae0*/  IMAD.MOV.U32 R14, RZ, RZ, R13 ;  /* 0x000000ffff0e7224 */ /* 0x000fe200078e000d */
[----:B------:R-:W-:Y:S01]  /*15af0*/  MOV R3, R0 ;  /* 0x0000000000037202 */ /* 0x000fe20000000f00 */
        /* <DEDUP_REMOVED lines=32> */
[----:B------:R-:W-:-:S07]  /*15d00*/  CS2R R24, SRZ ;  /* 0x0000000000187805 */ /* 0x000fce000001ff00 */
.L_x_6437:
[----:B------:R-:W2:Y:S01]  /*15d10*/  LDL R0, [R1+0x50] ;  /* 0x0000500001007983 */ /* 0x000ea20000100800 */
[----:B------:R-:W-:Y:S01]  /*15d20*/  ISETP.NE.AND P1, PT, R233, 0x1, PT ;  /* 0x00000001e900780c */ /* 0x000fe20003f25270 */
[----:B------:R-:W-:Y:S05]  /*15d30*/  YIELD ;  /* 0x0000000000007946 */ /* 0x000fea0003800000 */
[----:B------:R-:W-:-:S04]  /*15d40*/  SEL R13, RZ, 0x1, P1 ;  /* 0x00000001ff0d7807 */ /* 0x000fc80000800000 */
[----:B------:R-:W-:Y:S02]  /*15d50*/  LOP3.LUT R236, R12, R13, RZ, 0x3c, !PT ;  /* 0x0000000d0cec7212 */ /* 0x000fe400078e3cff */
[----:B--2---:R-:W-:-:S13]  /*15d60*/  ISETP.NE.AND P1, PT, R0, RZ, PT ;  /* 0x000000ff0000720c */ /* 0x004fda0003f25270 */
[----:B0-----:R-:W-:Y:S05]  /*15d70*/  @P1 BRA `(.L_x_6427) ;  /* 0x00000000003c1947 */ /* 0x001fea0003800000 */
[----:B------:R-:W-:Y:S05]  /*15d80*/  @!P0 BRA `(.L_x_6428) ;  /* 0x0000000000048947 */ /* 0x000fea0003800000 */
[----:B------:R-:W-:Y:S01]  /*15d90*/  BPT.TRAP 0x1 ;  /* 0x000000040000795c */ /* 0x000fe20000300000 */
.L_x_6428:
        /* <DEDUP_REMOVED lines=8> */
.L_x_6429:
[----:B------:R-:W-:Y:S04]  /*15e20*/  BSSY B0, `(.L_x_6427) ;  /* 0x0000004000007945 */ /* 0x000fe80003800000 */
[----:B-1----:R-:W-:Y:S05]  /*15e30*/  @P2 BRA `(.L_x_6430) ;  /* 0x0000000000082947 */ /* 0x002fea0003800000 */
[----:B------:R-:W1:Y:S02]  /*15e40*/  SYNCS.PHASECHK.TRANS64.TRYWAIT P2, [R13+URZ+0x2e830], R0 ;  /* 0x02e830000d0075a7 */ /* 0x000e64000804017f */
[----:B-1----:R-:W-:Y:S05]  /*15e50*/  @!P2 BRA `(.L_x_6431) ;  /* 0x0000010c0018a947 */ /* 0x002fea0003800000 */
.L_x_6430:
[----:B------:R-:W-:Y:S05]  /*15e60*/  BSYNC B0 ;  /* 0x0000000000007941 */ /* 0x000fea0003800000 */
.L_x_6427:
[----:B01----:R-:W2:Y:S01]  /*15e70*/  LDL R0, [R1+0x54] ;  /* 0x0000540001007983 */ /* 0x003ea20000100800 */
[----:B------:R-:W-:Y:S01]  /*15e80*/  VIADD R234, R233, 0x1 ;  /* 0x00000001e9ea7836 */ /* 0x000fe20000000000 */
[----:B------:R-:W-:Y:S05]  /*15e90*/  WARPSYNC.ALL ;  /* 0x0000000000007948 */ /* 0x000fea0003800000 */
[C---:B------:R-:W-:Y:S01]  /*15ea0*/  ISETP.NE.AND P2, PT, R234.reuse, 0x2, PT ;  /* 0x00000002ea00780c */ /* 0x040fe20003f45270 */
[----:B------:R-:W0:Y:S01]  /*15eb0*/  S2R R13, SR_TID.X ;  /* 0x00000000000d7919 */ /* 0x000e220000002100 */
[----:B------:R-:W-:Y:S01]  /*15ec0*/  IMAD.MOV.U32 R89, RZ, RZ, 0x40000040 ;  /* 0x40000040ff597424 */ /* 0x000fe200078e00ff */
[----:B------:R-:W-:Y:S01]  /*15ed0*/  MOV R237, UR38 ;  /* 0x0000002600ed7c02 */ /* 0x000fe20008000f00 */
[----:B------:R-:W-:Y:S01]  /*15ee0*/  IMAD.MOV.U32 R93, RZ, RZ, 0x40000040 ;  /* 0x40000040ff5d7424 */ /* 0x000fe200078e00ff */
[----:B------:R-:W-:Y:S01]  /*15ef0*/  SEL R234, R234, RZ, P2 ;  /* 0x000000ffeaea7207 */ /* 0x000fe20001000000 */
[----:B------:R-:W-:Y:S01]  /*15f00*/  STL [R1+0x11c], R27 ;  /* 0x00011c1b01007387 */ /* 0x000fe20000100800 */
[----:B------:R-:W-:Y:S01]  /*15f10*/  R2UR UR35, R89 ;  /* 0x00000000592372ca */ /* 0x000fe200000e0000 */
[----:B------:R-:W-:Y:S01]  /*15f20*/  IMAD.MOV.U32 R21, RZ, RZ, 0x40000040 ;  /* 0x40000040ff157424 */ /* 0x000fe200078e00ff */
[----:B------:R-:W-:Y:S01]  /*15f30*/  R2UR UR17, R93 ;  /* 0x000000005d1172ca */ /* 0x000fe200000e0000 */
[----:B------:R-:W-:Y:S01]  /*15f40*/  STL [R1+0x118], R26 ;  /* 0x0001181a01007387 */ /* 0x000fe20000100800 */
[----:B------:R-:W-:Y:S01]  /*15f50*/  IMAD.MOV.U32 R91, RZ, RZ, 0x40000040 ;  /* 0x40000040ff5b7424 */ /* 0x000fe200078e00ff */
[----:B------:R-:W-:-:S02]  /*15f60*/  R2UR UR25, R89 ;  /* 0x00000000591972ca */ /* 0x000fc400000e0000 */
[----:B------:R-:W-:Y:S01]  /*15f70*/  STL [R1+0x114], R25 ;  /* 0x0001141901007387 */ /* 0x000fe20000100800 */
[----:B------:R-:W-:Y:S01]  /*15f80*/  R2UR UR19, R21 ;  /* 0x00000000151372ca */ /* 0x000fe200000e0000 */
[----:B------:R-:W-:Y:S01]  /*15f90*/  IMAD.MOV.U32 R21, RZ, RZ, 0x40000040 ;  /* 0x40000040ff157424 */ /* 0x000fe200078e00ff */
[C---:B------:R-:W-:Y:S01]  /*15fa0*/  R2UR UR43, R91.reuse ;  /* 0x000000005b2b72ca */ /* 0x040fe200000e0000 */
[----:B------:R-:W-:Y:S01]  /*15fb0*/  STL [R1+0x110], R24 ;  /* 0x0001101801007387 */ /* 0x000fe20000100800 */
[C---:B------:R-:W-:Y:S02]  /*15fc0*/  R2UR UR5, R91.reuse ;  /* 0x000000005b0572ca */ /* 0x040fe400000e0000 */
[----:B------:R-:W-:Y:S01]  /*15fd0*/  R2UR UR7, R91 ;  /* 0x000000005b0772ca */ /* 0x000fe200000e0000 */
[----:B------:R-:W-:Y:S01]  /*15fe0*/  STL [R1+0x10c], R23 ;  /* 0x00010c1701007387 */ /* 0x000fe20000100800 */
[----:B------:R-:W-:Y:S02]  /*15ff0*/  R2UR UR9, R93 ;  /* 0x000000005d0972ca */ /* 0x000fe400000e0000 */
[----:B------:R-:W-:Y:S01]  /*16000*/  R2UR UR11, R89 ;  /* 0x00000000590b72ca */ /* 0x000fe200000e0000 */
[----:B------:R-:W-:Y:S01]  /*16010*/  STL [R1+0x108], R22 ;  /* 0x0001081601007387 */ /* 0x000fe20000100800 */
[----:B------:R-:W-:-:S02]  /*16020*/  R2UR UR59, R91 ;  /* 0x000000005b3b72ca */ /* 0x000fc400000e0000 */
[----:B------:R-:W-:Y:S01]  /*16030*/  R2UR UR29, R91 ;  /* 0x000000005b1d72ca */ /* 0x000fe200000e0000 */
[----:B------:R1:W-:Y:S01]  /*16040*/  STL [R1+0x104], R19 ;  /* 0x0001041301007387 */ /* 0x0003e20000100800 */
[----:B------:R-:W-:Y:S02]  /*16050*/  R2UR UR13, R89 ;  /* 0x00000000590d72ca */ /* 0x000fe400000e0000 */
[----:B0-----:R-:W-:Y:S01]  /*16060*/  SHF.R.U32.HI R13, RZ, 0x7, R13 ;  /* 0x00000007ff0d7819 */ /* 0x001fe2000001160d */
[----:B------:R-:W-:Y:S01]  /*16070*/  STL [R1+0x100], R18 ;  /* 0x0001001201007387 */ /* 0x000fe20000100800 */
[----:B------:R-:W-:Y:S02]  /*16080*/  R2UR UR15, R93 ;  /* 0x000000005d0f72ca */ /* 0x000fe400000e0000 */
[----:B------:R-:W-:Y:S01]  /*16090*/  R2UR UR31, R89 ;  /* 0x00000000591f72ca */ /* 0x000fe200000e0000 */
[----:B------:R-:W-:Y:S01]  /*160a0*/  VIADD R94, R13, 0x8 ;  /* 0x000000080d5e7836 */ /* 0x000fe20000000000 */
[----:B------:R0:W-:Y:S01]  /*160b0*/  STL [R1+0xfc], R17 ;  /* 0x0000fc1101007387 */ /* 0x0001e20000100800 */
[----:B-1----:R-:W-:Y:S01]  /*160c0*/  MOV R19, UR43 ;  /* 0x0000002b00137c02 */ /* 0x002fe20008000f00 */
[----:B------:R-:W-:Y:S01]  /*160d0*/  UMOV UR43, UR25 ;  /* 0x00000019002b7c82 */ /* 0x000fe20008000000 */
[----:B------:R-:W-:Y:S01]  /*160e0*/  R2UR UR21, R91 ;  /* 0x000000005b1572ca */ /* 0x000fe200000e0000 */
[----:B------:R1:W-:Y:S01]  /*160f0*/  BAR.SYNC.DEFER_BLOCKING R94, 0x100 ;  /* 0x0004005e0000751d */ /* 0x0003e20000010000 */
[----:B------:R-:W-:-:S02]  /*16100*/  MOV R96, UR43 ;  /* 0x0000002b00607c02 */ /* 0x000fc40008000f00 */
[----:B------:R-:W-:Y:S02]  /*16110*/  R2UR UR23, R91 ;  /* 0x000000005b1772ca */ /* 0x000fe400000e0000 */
[----:B------:R-:W-:Y:S01]  /*16120*/  R2UR UR27, R89 ;  /* 0x00000000591b72ca */ /* 0x000fe200000e0000 */
[----:B------:R-:W-:Y:S01]  /*16130*/  UMOV UR43, UR5 ;  /* 0x00000005002b7c82 */ /* 0x000fe20008000000 */
[----:B0-----:R-:W-:Y:S01]  /*16140*/  MOV R17, UR35 ;  /* 0x0000002300117c02 */ /* 0x001fe20008000f00 */
[----:B------:R-:W-:Y:S01]  /*16150*/  STL [R1+0xf8], R16 ;  /* 0x0000f81001007387 */ /* 0x000fe20000100800 */
[----:B------:R-:W-:Y:S01]  /*16160*/  UMOV UR35, UR17 ;  /* 0x0000001100237c82 */ /* 0x000fe20008000000 */
[C---:B------:R-:W-:Y:S02]  /*16170*/  R2UR UR17, R5.reuse ;  /* 0x00000000051172ca */ /* 0x040fe400000e0000 */
[C---:B------:R-:W-:Y:S01]  /*16180*/  R2UR UR5, R5.reuse ;  /* 0x00000000050572ca */ /* 0x040fe200000e0000 */
[----:B------:R0:W-:Y:S01]  /*16190*/  STL [R1+0xf4], R15 ;  /* 0x0000f40f01007387 */ /* 0x0001e20000100800 */
[----:B------:R-:W-:Y:S01]  /*161a0*/  MOV R27, UR35 ;  /* 0x00000023001b7c02 */ /* 0x000fe20008000f00 */
[----:B------:R-:W-:Y:S01]  /*161b0*/  UMOV UR35, UR9 ;  /* 0x0000000900237c82 */ /* 0x000fe20008000000 */
[C---:B------:R-:W-:Y:S01]  /*161c0*/  R2UR UR9, R5.reuse ;  /* 0x00000000050972ca */ /* 0x040fe200000e0000 */
[----:B------:R-:W-:Y:S01]  /*161d0*/  STL [R1+0xf0], R14 ;  /* 0x0000f00e01007387 */ /* 0x000fe20000100800 */
[----:B------:R-:W-:-:S02]  /*161e0*/  R2UR UR25, R5 ;  /* 0x00000000051972ca */ /* 0x000fc400000e0000 */
[C---:B------:R-:W-:Y:S01]  /*161f0*/  R2UR UR47, R89.reuse ;  /* 0x00000000592f72ca */ /* 0x040fe200000e0000 */
[----:B------:R-:W-:Y:S01]  /*16200*/  STL [R1+0xec], R12 ;  /* 0x0000ec0c01007387 */ /* 0x000fe20000100800 */
[----:B------:R-:W-:Y:S01]  /*16210*/  R2UR UR55, R89 ;  /* 0x00000000593772ca */ /* 0x000fe200000e0000 */
[----:B------:R-:W-:Y:S01]  /*16220*/  IMAD.MOV.U32 R89, RZ, RZ, 0x40000040 ;  /* 0x40000040ff597424 */ /* 0x000fe200078e00ff */
[----:B------:R-:W-:Y:S01]  /*16230*/  WARPGROUP.ARRIVE ;  /* 0x00000000000079c5 */ /* 0x000fe20000000000 */
[----:B0-----:R-:W-:Y:S01]  /*16240*/  MOV R15, UR59 ;  /* 0x0000003b000f7c02 */ /* 0x001fe20008000f00 */
[----:B------:R-:W-:Y:S01]  /*16250*/  UMOV UR59, UR29 ;  /* 0x0000001d003b7c82 */ /* 0x000fe20008000000 */
[----:B------:R-:W-:Y:S01]  /*16260*/  STL [R1+0xe8], R3 ;  /* 0x0000e80301007387 */ /* 0x000fe20000100800 */
[----:B------:R-:W-:Y:S01]  /*16270*/  MOV R25, UR59 ;  /* 0x0000003b00197c02 */ /* 0x000fe20008000f00 */
[----:B------:R-:W-:Y:S01]  /*16280*/  UMOV UR59, UR13 ;  /* 0x0000000d003b7c82 */ /* 0x000fe20008000000 */
[----:B------:R-:W-:Y:S01]  /*16290*/  R2UR UR13, R5 ;  /* 0x00000000050d72ca */ /* 0x000fe200000e0000 */
[----:B------:R0:W-:Y:S01]  /*162a0*/  STL [R1+0xe4], R2 ;  /* 0x0000e40201007387 */ /* 0x0001e20000100800 */
[----:B------:R-:W-:Y:S01]  /*162b0*/  R2UR UR51, R91 ;  /* 0x000000005b3372ca */ /* 0x000fe200000e0000 */
[----:B------:R-:W-:Y:S01]  /*162c0*/  IMAD.MOV.U32 R91, RZ, RZ, 0x40000040 ;  /* 0x40000040ff5b7424 */ /* 0x000fe200078e00ff */
[----:B------:R-:W-:-:S02]  /*162d0*/  R2UR UR40, R4 ;  /* 0x00000000042872ca */ /* 0x000fc400000e0000 */
[----:B------:R-:W-:Y:S02]  /*162e0*/  R2UR UR41, R5 ;  /* 0x00000000052972ca */ /* 0x000fe400000e0000 */
[C---:B------:R-:W-:Y:S02]  /*162f0*/  R2UR UR32, R10.reuse ;  /* 0x000000000a2072ca */ /* 0x040fe400000e0000 */
[----:B------:R-:W-:Y:S02]  /*16300*/  R2UR UR33, R11 ;  /* 0x000000000b2172ca */ /* 0x000fe400000e0000 */
[----:B0-----:R-:W-:Y:S02]  /*16310*/  MOV R2, UR39 ;  /* 0x0000002700027c02 */ /* 0x001fe40008000f00 */
[----:B------:R-:W-:Y:S02]  /*16320*/  R2UR UR39, R93 ;  /* 0x000000005d2772ca */ /* 0x000fe400000e0000 */
[----:B------:R-:W-:-:S02]  /*16330*/  R2UR UR56, R10 ;  /* 0x000000000a3872ca */ /* 0x000fc400000e0000 */
[----:B------:R-:W-:Y:S02]  /*16340*/  R2UR UR57, R11 ;  /* 0x000000000b3972ca */ /* 0x000fe400000e0000 */
[----:B------:R-:W-:-:S07]  /*16350*/  MOV R13, UR37 ;  /* 0x00000025000d7c02 */ /* 0x000fce0008000f00 */
[----:B------:R-:W-:Y:S01]  /*16360*/  MOV R12, UR39 ;  /* 0x00000027000c7c02 */ /* 0x000fe20008000f00 */
[----:B------:R-:W-:Y:S01]  /*16370*/  UMOV UR39, UR31 ;  /* 0x0000001f00277c82 */ /* 0x000fe20008000000 */
[----:B------:R-:W-:Y:S02]  /*16380*/  R2UR UR31, R21 ;  /* 0x00000000151f72ca */ /* 0x000fe400000e0000 */
[----:B------:R-:W-:Y:S01]  /*16390*/  MOV R23, UR39 ;  /* 0x0000002700177c02 */ /* 0x000fe20008000f00 */
[----:B------:R-:W-:Y:S01]  /*163a0*/  UMOV UR39, UR21 ;  /* 0x0000001500277c82 */ /* 0x000fe20008000000 */
[----:B------:R-:W-:Y:S01]  /*163b0*/  R2UR UR21, R5 ;  /* 0x00000000051572ca */ /* 0x000fe200000e0000 */
[----:B--2---:R-:W-:Y:S01]  /*163c0*/  IMAD R20, R234, 0x700, R0 ;  /* 0x00000700ea147824 */ /* 0x004fe200078e0200 */
[----:B------:R-:W-:-:S03]  /*163d0*/  MOV R0, UR36 ;  /* 0x0000002400007c02 */ /* 0x000fc60008000f00 */
[C---:B------:R-:W-:Y:S01]  /*163e0*/  VIADD R88, R20.reuse, 0x200 ;  /* 0x0000020014587836 */ /* 0x040fe20000000000 */
[C---:B------:R-:W-:Y:S01]  /*163f0*/  IADD3 R92, R20.reuse, 0x300, RZ ;  /* 0x00000300145c7810 */ /* 0x040fe20007ffe0ff */
[C---:B------:R-:W-:Y:S01]  /*16400*/  VIADD R90, R20.reuse, 0x100 ;  /* 0x00000100145a7836 */ /* 0x040fe20000000000 */
[----:B------:R-:W-:Y:S02]  /*16410*/  R2UR UR18, R20 ;  /* 0x00000000141272ca */ /* 0x000fe400000e0000 */
        /* <DEDUP_REMOVED lines=16> */
[----:B------:R-:W-:-:S02]  /*16520*/  R2UR UR4, R90 ;  /* 0x000000005a0472ca */ /* 0x000fc400000e0000 */
[----:B------:R-:W-:Y:S01]  /*16530*/  R2UR UR24, R88 ;  /* 0x00000000581872ca */ /* 0x000fe200000e0000 */
[C---:B------:R-:W-:Y:S01]  /*16540*/  VIADD R88, R20.reuse, 0x602 ;  /* 0x0000060214587836 */ /* 0x040fe20000000000 */
[----:B------:R-:W-:Y:S02]  /*16550*/  IADD3 R90, R20, 0x202, RZ ;  /* 0x00000202145a7810 */ /* 0x000fe40007ffe0ff */
[----:B------:R-:W-:Y:S02]  /*16560*/  R2UR UR38, R92 ;  /* 0x000000005c2672ca */ /* 0x000fe400000e0000 */
[----:B------:R-:W-:Y:S01]  /*16570*/  R2UR UR30, R88 ;  /* 0x00000000581e72ca */ /* 0x000fe200000e0000 */
[----:B------:R-:W-:Y:S01]  /*16580*/  VIADD R88, R20, 0x204 ;  /* 0x0000020414587836 */ /* 0x000fe20000000000 */
[----:B------:R-:W-:Y:S01]  /*16590*/  R2UR UR20, R90 ;  /* 0x000000005a1472ca */ /* 0x000fe200000e0000 */
[----:B------:R-:W-:-:S03]  /*165a0*/  VIADD R90, R20, 0x502 ;  /* 0x00000502145a7836 */ /* 0x000fc60000000000 */
[----:B------:R-:W-:Y:S02]  /*165b0*/  R2UR UR34, R88 ;  /* 0x00000000582272ca */ /* 0x000fe400000e0000 */
[----:B------:R-:W-:Y:S01]  /*165c0*/  R2UR UR28, R90 ;  /* 0x000000005a1c72ca */ /* 0x000fe200000e0000 */
[C---:B------:R-:W-:Y:S01]  /*165d0*/  VIADD R90, R20.reuse, 0x104 ;  /* 0x00000104145a7836 */ /* 0x040fe20000000000 */
[----:B------:R-:W-:Y:S02]  /*165e0*/  IADD3 R88, R20, 0x404, RZ ;  /* 0x0000040414587810 */ /* 0x000fe40007ffe0ff */
[----:B------:R-:W-:Y:S01]  /*165f0*/  MOV R3, UR38 ;  /* 0x0000002600037c02 */ /* 0x000fe20008000f00 */
[----:B------:R-:W-:Y:S01]  /*16600*/  UMOV UR38, UR30 ;  /* 0x0000001e00267c82 */ /* 0x000fe20008000000 */
[----:B------:R-:W-:Y:S01]  /*16610*/  R2UR UR58, R90 ;  /* 0x000000005a3a72ca */ /* 0x000fe200000e0000 */
[----:B------:R-:W-:Y:S01]  /*16620*/  VIADD R90, R20, 0x304 ;  /* 0x00000304145a7836 */ /* 0x000fe20000000000 */
[----:B------:R-:W-:Y:S01]  /*16630*/  MOV R22, UR38 ;  /* 0x0000002600167c02 */ /* 0x000fe20008000f00 */
[----:B------:R-:W-:Y:S01]  /*16640*/  UMOV UR38, UR20 ;  /* 0x0000001400267c82 */ /* 0x000fe20008000000 */
[----:B------:R-:W-:-:S02]  /*16650*/  R2UR UR20, R4 ;  /* 0x00000000041472ca */ /* 0x000fc400000e0000 */
[----:B------:R-:W-:Y:S01]  /*16660*/  MOV R16, UR34 ;  /* 0x0000002200107c02 */ /* 0x000fe20008000f00 */
[----:B------:R-:W-:Y:S01]  /*16670*/  UMOV UR34, UR16 ;  /* 0x0000001000227c82 */ /* 0x000fe20008000000 */
[----:B------:R-:W-:Y:S02]  /*16680*/  R2UR UR16, R4 ;  /* 0x00000000041072ca */ /* 0x000fe400000e0000 */
[----:B------:R-:W-:Y:S01]  /*16690*/  R2UR UR42, R90 ;  /* 0x000000005a2a72ca */ /* 0x000fe200000e0000 */
[----:B------:R-:W-:Y:S01]  /*166a0*/  VIADD R90, R20, 0x504 ;  /* 0x00000504145a7836 */ /* 0x000fe20000000000 */
[----:B------:R-:W-:Y:S01]  /*166b0*/  MOV R26, UR34 ;  /* 0x00000022001a7c02 */ /* 0x000fe20008000f00 */
[----:B------:R-:W-:Y:S01]  /*166c0*/  UMOV UR34, UR8 ;  /* 0x0000000800227c82 */ /* 0x000fe20008000000 */
[----:B------:R-:W-:Y:S02]  /*166d0*/  R2UR UR8, R4 ;  /* 0x00000000040872ca */ /* 0x000fe400000e0000 */
[----:B------:R-:W-:Y:S01]  /*166e0*/  MOV R14, UR58 ;  /* 0x0000003a000e7c02 */ /* 0x000fe20008000f00 */
[----:B------:R-:W-:Y:S01]  /*166f0*/  UMOV UR58, UR28 ;  /* 0x0000001c003a7c82 */ /* 0x000fe20008000000 */
[----:B------:R-:W-:Y:S01]  /*16700*/  R2UR UR46, R88 ;  /* 0x00000000582e72ca */ /* 0x000fe200000e0000 */
[----:B------:R-:W-:Y:S01]  /*16710*/  VIADD R88, R20, 0x604 ;  /* 0x0000060414587836 */ /* 0x000fe20000000000 */
[----:B------:R-:W-:Y:S01]  /*16720*/  MOV R24, UR58 ;  /* 0x0000003a00187c02 */ /* 0x000fe20008000f00 */
[----:B------:R-:W-:Y:S01]  /*16730*/  QGMMA.64x32x32.F32.E4M3.E4M3 R184, gdesc[UR16], RZ, !UPT, gsb0 ;  /* 0x0060000010b879f3 */ /* 0x000fe2000c0008ff */
[----:B------:R-:W-:Y:S01]  /*16740*/  UMOV UR58, UR12 ;  /* 0x0000000c003a7c82 */ /* 0x000fe20008000000 */
[----:B------:R-:W-:Y:S01]  /*16750*/  MOV R18, UR42 ;  /* 0x0000002a00127c02 */ /* 0x000fe20008000f00 */
[----:B------:R-:W-:Y:S01]  /*16760*/  UMOV UR42, UR24 ;  /* 0x00000018002a7c82 */ /* 0x000fe20008000000 */
[----:B------:R-:W-:-:S02]  /*16770*/  R2UR UR12, R4 ;  /* 0x00000000040c72ca */ /* 0x000fc400000e0000 */
[----:B------:R-:W-:Y:S01]  /*16780*/  MOV R95, UR42 ;  /* 0x0000002a005f7c02 */ /* 0x000fe20008000f00 */
[----:B------:R-:W-:Y:S01]  /*16790*/  UMOV UR42, UR4 ;  /* 0x00000004002a7c82 */ /* 0x000fe20008000000 */
[C---:B------:R-:W-:Y:S02]  /*167a0*/  R2UR UR4, R4.reuse ;  /* 0x00000000040472ca */ /* 0x040fe400000e0000 */
[----:B------:R-:W-:Y:S02]  /*167b0*/  R2UR UR24, R4 ;  /* 0x00000000041872ca */ /* 0x000fe400000e0000 */
[----:B------:R-:W-:Y:S01]  /*167c0*/  R2UR UR50, R90 ;  /* 0x000000005a3272ca */ /* 0x000fe200000e0000 */
[----:B------:R-:W-:Y:S01]  /*167d0*/  VIADD R90, R20, 0x6 ;  /* 0x00000006145a7836 */ /* 0x000fe20000000000 */
[----:B------:R-:W-:Y:S01]  /*167e0*/  R2UR UR54, R88 ;  /* 0x00000000583672ca */ /* 0x000fe200000e0000 */
[----:B------:R-:W-:Y:S01]  /*167f0*/  VIADD R88, R20, 0x106 ;  /* 0x0000010614587836 */ /* 0x000fe20000000000 */
[----:B------:R-:W-:Y:S01]  /*16800*/  MOV R21, R95 ;  /* 0x0000005f00157202 */ /* 0x000fe20000000f00 */
[----:B------:R-:W-:-:S02]  /*16810*/  WARPGROUP.DEPBAR.LE gsb0, 0x0 ;  /* 0x00008000000079c5 */ /* 0x000fc40000010000 */
[----:B------:R-:W-:-:S06]  /*16820*/  WARPGROUP.ARRIVE ;  /* 0x00000000000079c5 */ /* 0x000fcc0000000000 */
[----:B------:R-:W-:Y:S01]  /*16830*/  QGMMA.64x32x32.F32.E4M3.E4M3 R168, gdesc[UR4], RZ, !UPT, gsb0 ;  /* 0x0060000004a879f3 */ /* 0x000fe2000c0008ff */
[----:B------:R-:W-:Y:S01]  /*16840*/  R2UR UR6, R90 ;  /* 0x000000005a0672ca */ /* 0x000fe200000e0000 */
[----:B------:R-:W-:Y:S01]  /*16850*/  VIADD R90, R20, 0x206 ;  /* 0x00000206145a7836 */ /* 0x000fe20000000000 */
[----:B------:R-:W-:Y:S02]  /*16860*/  R2UR UR7, R91 ;  /* 0x000000005b0772ca */ /* 0x000fe400000e0000 */
[----:B------:R-:W-:Y:S01]  /*16870*/  MOV R91, 0x40000040 ;  /* 0x40000040005b7802 */ /* 0x000fe20000000f00 */
[----:B------:R-:W-:Y:S02]  /*16880*/  WARPGROUP.DEPBAR.LE gsb0, 0x0 ;  /* 0x00008000000079c5 */ /* 0x000fe40000010000 */
[----:B------:R-:W-:-:S06]  /*16890*/  WARPGROUP.ARRIVE ;  /* 0x00000000000079c5 */ /* 0x000fcc0000000000 */
[----:B------:R-:W-:Y:S01]  /*168a0*/  QGMMA.64x32x32.F32.E4M3.E4M3 R152, gdesc[UR8], RZ, !UPT, gsb0 ;  /* 0x00600000089879f3 */ /* 0x000fe2000c0008ff */
        /* <DEDUP_REMOVED lines=12> */
[C---:B------:R-:W-:Y:S01]  /*16970*/  VIADD R90, R20.reuse, 0x406 ;  /* 0x00000406145a7836 */ /* 0x040fe20000000000 */
[----:B------:R-:W-:Y:S01]  /*16980*/  R2UR UR15, R91 ;  /* 0x000000005b0f72ca */ /* 0x000fe200000e0000 */
[----:B------:R-:W-:Y:S02]  /*16990*/  VIADD R20, R20, 0x606 ;  /* 0x0000060614147836 */ /* 0x000fe40000000000 */
[----:B------:R-:W-:-:S03]  /*169a0*/  IMAD.MOV.U32 R91, RZ, RZ, 0x40000040 ;  /* 0x40000040ff5b7424 */ /* 0x000fc600078e00ff */
[----:B------:R-:W-:Y:S01]  /*169b0*/  R2UR UR30, R20 ;  /* 0x00000000141e72ca */ /* 0x000fe200000e0000 */
[----:B------:R-:W-:Y:S01]  /*169c0*/  IMAD.MOV.U32 R20, RZ, RZ, R96 ;  /* 0x000000ffff147224 */ /* 0x000fe200078e0060 */
[----:B------:R-:W-:Y:S02]  /*169d0*/  WARPGROUP.DEPBAR.LE gsb0, 0x0 ;  /* 0x00008000000079c5 */ /* 0x000fe40000010000 */
[----:B------:R-:W-:-:S06]  /*169e0*/  WARPGROUP.ARRIVE ;  /* 0x00000000000079c5 */ /* 0x000fcc0000000000 */
[----:B------:R-:W-:Y:S01]  /*169f0*/  QGMMA.64x32x32.F32.E4M3.E4M3 R120, gdesc[UR20], RZ, !UPT, gsb0 ;  /* 0x00600000147879f3 */ /* 0x000fe2000c0008ff */
[----:B------:R-:W-:Y:S02]  /*16a00*/  R2UR UR22, R90 ;  /* 0x000000005a1672ca */ /* 0x000fe400000e0000 */
[----:B------:R-:W-:Y:S01]  /*16a10*/  R2UR UR23, R91 ;  /* 0x000000005b1772ca */ /* 0x000fe200000e0000 */
[----:B------:R-:W-:Y:S02]  /*16a20*/  WARPGROUP.DEPBAR.LE gsb0, 0x0 ;  /* 0x00008000000079c5 */ /* 0x000fe40000010000 */
[----:B------:R-:W-:-:S06]  /*16a30*/  WARPGROUP.ARRIVE ;  /* 0x00000000000079c5 */ /* 0x000fcc0000000000 */
[----:B------:R-:W-:Y:S01]  /*16a40*/  QGMMA.64x32x32.F32.E4M3.E4M3 R104, gdesc[UR24], RZ, !UPT, gsb0 ;  /* 0x00600000186879f3 */ /* 0x000fe2000c0008ff */
[----:B------:R-:W-:Y:S02]  /*16a50*/  R2UR UR26, R88 ;  /* 0x00000000581a72ca */ /* 0x000fe400000e0000 */
[----:B------:R-:W-:Y:S01]  /*16a60*/  R2UR UR27, R89 ;  /* 0x00000000591b72ca */ /* 0x000fe200000e0000 */
[----:B------:R-:W-:Y:S02]  /*16a70*/  WARPGROUP.DEPBAR.LE gsb0, 0x0 ;  /* 0x00008000000079c5 */ /* 0x000fe40000010000 */
[----:B-1----:R-:W-:-:S06]  /*16a80*/  WARPGROUP.ARRIVE ;  /* 0x00000000000079c5 */ /* 0x002fcc0000000000 */
[----:B------:R-:W-:Y:S01]  /*16a90*/  QGMMA.64x32x32.F32.E4M3.E4M3 R88, gdesc[UR40], RZ, !UPT, gsb0 ;  /* 0x00600000285879f3 */ /* 0x000fe2000c0008ff */
        /* <DEDUP_REMOVED lines=9> */
[----:B------:R-:W-:Y:S02]  /*16b30*/  R2UR UR35, R27 ;  /* 0x000000001b2372ca */ /* 0x000fe400000e0000 */
[----:B------:R-:W-:Y:S01]  /*16b40*/  R2UR UR34, R26 ;  /* 0x000000001a2272ca */ /* 0x000fe200000e0000 */
[----:B------:R0:W5:Y:S01]  /*16b50*/  LDL.LU R27, [R1+0x11c] ;  /* 0x00011c00011b7983 */ /* 0x0001620000300800 */
[----:B------:R-:W-:Y:S02]  /*16b60*/  R2UR UR32, R10 ;  /* 0x000000000a2072ca */ /* 0x000fe400000e0000 */
[----:B------:R-:W-:Y:S01]  /*16b70*/  R2UR UR33, R11 ;  /* 0x000000000b2172ca */ /* 0x000fe200000e0000 */
[----:B------:R0:W5:Y:S01]  /*16b80*/  LDL.LU R26, [R1+0x118] ;  /* 0x00011800011a7983 */ /* 0x0001620000300800 */
[----:B------:R-:W-:-:S02]  /*16b90*/  WARPGROUP.DEPBAR.LE gsb0, 0x0 ;  /* 0x00008000000079c5 */ /* 0x000fc40000010000 */
        /* <DEDUP_REMOVED lines=11> */
[----:B------:R-:W-:Y:S02]  /*16c50*/  R2UR UR59, R25 ;  /* 0x00000000193b72ca */ /* 0x000fe400000e0000 */
[----:B------:R-:W-:Y:S01]  /*16c60*/  R2UR UR58, R24 ;  /* 0x00000000183a72ca */ /* 0x000fe200000e0000 */
[----:B------:R0:W5:Y:S01]  /*16c70*/  LDL.LU R25, [R1+0x114] ;  /* 0x0001140001197983 */ /* 0x0001620000300800 */
[----:B------:R-:W-:Y:S02]  /*16c80*/  R2UR UR56, R10 ;  /* 0x000000000a3872ca */ /* 0x000fe400000e0000 */
[----:B------:R-:W-:Y:S01]  /*16c90*/  R2UR UR57, R11 ;  /* 0x000000000b3972ca */ /* 0x000fe200000e0000 */
[----:B------:R0:W5:Y:S01]  /*16ca0*/  LDL.LU R24, [R1+0x110] ;  /* 0x0001100001187983 */ /* 0x0001620000300800 */
[----:B------:R-:W-:Y:S02]  /*16cb0*/  WARPGROUP.DEPBAR.LE gsb0, 0x0 ;  /* 0x00008000000079c5 */ /* 0x000fe40000010000 */
[----:B------:R-:W-:-:S09]  /*16cc0*/  WARPGROUP.ARRIVE ;  /* 0x00000000000079c5 */ /* 0x000fd20000000000 */
        /* <DEDUP_REMOVED lines=11> */
[----:B------:R-:W-:Y:S02]  /*16d80*/  R2UR UR38, R3 ;  /* 0x00000000032672ca */ /* 0x000fe400000e0000 */
[----:B------:R-:W-:Y:S02]  /*16d90*/  R2UR UR36, R8 ;  /* 0x00000000082472ca */ /* 0x000fe400000e0000 */
[----:B------:R-:W-:Y:S01]  /*16da0*/  R2UR UR37, R9 ;  /* 0x00000000092572ca */ /* 0x000fe200000e0000 */
[----:B------:R-:W-:Y:S02]  /*16db0*/  WARPGROUP.DEPBAR.LE gsb0, 0x0 ;  /* 0x00008000000079c5 */ /* 0x000fe40000010000 */
[----:B------:R-:W-:-:S10]  /*16dc0*/  WARPGROUP.ARRIVE ;  /* 0x00000000000079c5 */ /* 0x000fd40000000000 */
        /* <DEDUP_REMOVED lines=16> */
[----:B------:R-:W-:Y:S01]  /*16ed0*/  R2UR UR42, R18 ;  /* 0x00000000122a72ca */ /* 0x000fe200000e0000 */
[----:B------:R0:W5:Y:S01]  /*16ee0*/  LDL.LU R19, [R1+0x104] ;  /* 0x0001040001137983 */ /* 0x0001620000300800 */
[C---:B------:R-:W-:Y:S02]  /*16ef0*/  R2UR UR40, R8.reuse ;  /* 0x00000000082872ca */ /* 0x040fe400000e0000 */
[C---:B------:R-:W-:Y:S01]  /*16f00*/  R2UR UR41, R9.reuse ;  /* 0x00000000092972ca */ /* 0x040fe200000e0000 */
[----:B------:R0:W5:Y:S01]  /*16f10*/  LDL.LU R18, [R1+0x100] ;  /* 0x0001000001127983 */ /* 0x0001620000300800 */
[C---:B------:R-:W-:Y:S02]  /*16f20*/  R2UR UR44, R8.reuse ;  /* 0x00000000082c72ca */ /* 0x040fe400000e0000 */
[----:B------:R-:W-:Y:S01]  /*16f30*/  R2UR UR45, R9 ;  /* 0x00000000092d72ca */ /* 0x000fe200000e0000 */
[----:B------:R0:W5:Y:S01]  /*16f40*/  LDL.LU R17, [R1+0xfc] ;  /* 0x0000fc0001117983 */ /* 0x0001620000300800 */
[----:B------:R-:W-:-:S02]  /*16f50*/  R2UR UR48, R8 ;  /* 0x00000000083072ca */ /* 0x000fc400000e0000 */
[C---:B------:R-:W-:Y:S01]  /*16f60*/  R2UR UR49, R9.reuse ;  /* 0x00000000093172ca */ /* 0x040fe200000e0000 */
[----:B------:R0:W5:Y:S01]  /*16f70*/  LDL.LU R16, [R1+0xf8] ;  /* 0x0000f80001107983 */ /* 0x0001620000300800 */
[----:B------:R-:W-:Y:S02]  /*16f80*/  R2UR UR52, R8 ;  /* 0x00000000083472ca */ /* 0x000fe400000e0000 */
[----:B------:R-:W-:Y:S01]  /*16f90*/  R2UR UR53, R9 ;  /* 0x00000000093572ca */ /* 0x000fe200000e0000 */
        /* <DEDUP_REMOVED lines=29> */
[----:B------:R0:W5:Y:S01]  /*17170*/  LDL.LU R2, [R1+0xe4] ;  /* 0x0000e40001027983 */ /* 0x0001620000300800 */
[----:B------:R-:W-:Y:S02]  /*17180*/  WARPGROUP.DEPBAR.LE gsb0, 0x0 ;  /* 0x00008000000079c5 */ /* 0x000fe40000010000 */
[----:B------:R-:W-:-:S06]  /*17190*/  WARPGROUP.ARRIVE ;  /* 0x00000000000079c5 */ /* 0x000fcc0000000000 */
[----:B------:R-:W-:Y:S01]  /*171a0*/  QGMMA.64x32x32.F32.E4M3.E4M3 R152, gdesc[UR12], R152, gsb0 ;  /* 0x006000000c9879f3 */ /* 0x000fe20008000898 */
[----:B------:R-:W-:Y:S02]  /*171b0*/  R2UR UR16, R6 ;  /* 0x00000000061072ca */ /* 0x000fe400000e0000 */
[----:B------:R-:W-:Y:S01]  /*171c0*/  R2UR UR17, R7 ;  /* 0x00000000071172ca */ /* 0x000fe200000e0000 */
[----:B------:R-:W-:Y:S02]  /*171d0*/  WARPGROUP.DEPBAR.LE gsb0, 0x0 ;  /* 0x00008000000079c5 */ /* 0x000fe40000010000 */
[----:B------:R-:W-:-:S10]  /*171e0*/  WARPGROUP.ARRIVE ;  /* 0x00000000000079c5 */ /* 0x000fd40000000000 */
        /* <DEDUP_REMOVED lines=17> */
[----:B------:R-:W-:Y:S02]  /*17300*/  R2UR UR37, R13 ;  /* 0x000000000d2572ca */ /* 0x000fe400000e0000 */
[----:B------:R-:W-:Y:S01]  /*17310*/  R2UR UR36, R0 ;  /* 0x00000000002472ca */ /* 0x000fe200000e0000 */
[----:B------:R-:W-:Y:S02]  /*17320*/  WARPGROUP.DEPBAR.LE gsb0, 0x0 ;  /* 0x00008000000079c5 */ /* 0x000fe40000010000 */
[----:B0-----:R-:W-:-:S12]  /*17330*/  @P1 BRA `(.L_x_6432) ;  /* 0x0000000000281947 */ /* 0x001fd80003800000 */
[----:B------:R-:W-:Y:S05]  /*17340*/  @!P0 BRA `(.L_x_6433) ;  /* 0x0000000000048947 */ /* 0x000fea0003800000 */
[----:B------:R-:W-:Y:S01]  /*17350*/  BPT.TRAP 0x1 ;  /* 0x000000040000795c */ /* 0x000fe20000300000 */
.L_x_6433:
[----:B-----5:R-:W-:Y:S01]  /*17360*/  SHF.L.U32 R0, R12, 0x1f, RZ ;  /* 0x0000001f0c007819 */ /* 0x020fe200000006ff */
[----:B------:R-:W-:-:S04]  /*17370*/  IMAD R12, R233, 0x8, R16 ;  /* 0x00000008e90c7824 */ /* 0x000fc800078e0210 */
[----:B------:R0:W1:Y:S01]  /*17380*/  SYNCS.PHASECHK.TRANS64.TRYWAIT P1, [R12+URZ+0x2e850], R0 ;  /* 0x02e850000c0075a7 */ /* 0x000062000802017f */
[----:B------:R-:W-:Y:S05]  /*17390*/  @!P0 BRA `(.L_x_6434) ;  /* 0x0000000000048947 */ /* 0x000fea0003800000 */
[----:B------:R-:W-:Y:S01]  /*173a0*/  BPT.TRAP 0x1 ;  /* 0x000000040000795c */ /* 0x000fe20000300000 */
.L_x_6434:
[----:B-1----:R-:W-:Y:S05]  /*173b0*/  @P1 BRA `(.L_x_6432) ;  /* 0x0000000000081947 */ /* 0x002fea0003800000 */
[----:B------:R-:W1:Y:S02]  /*173c0*/  SYNCS.PHASECHK.TRANS64.TRYWAIT P1, [R12+URZ+0x2e850], R0 ;  /* 0x02e850000c0075a7 */ /* 0x000e64000802017f */
[----:B-1----:R-:W-:Y:S05]  /*173d0*/  @!P1 BRA `(.L_x_6435) ;  /* 0x000000f400cc9947 */ /* 0x002fea0003800000 */
.L_x_6432:
[----:B01---5:R-:W-:Y:S01]  /*173e0*/  VIADD R0, R16, 0x400 ;  /* 0x0000040010007836 */ /* 0x023fe20000000000 */
        /* <DEDUP_REMOVED lines=20> */
[----:B------:R-:W-:Y:S01]  /*17530*/  QGMMA.64x128x32.F32.E4M3.E4M3 R24, R224, gdesc[UR4], R24, gsb0 ;  /* 0x01e00004e0187df3 */ /* 0x000fe20008000818 */
[----:B------:R-:W-:Y:S01]  /*17540*/  R2UR UR6, R20 ;  /* 0x00000000140672ca */ /* 0x000fe200000e0000 */
[----:B------:R-:W-:Y:S01]  /*17550*/  VIADD R20, R12, 0x200 ;  /* 0x000002000c147836 */ /* 0x000fe20000000000 */
[----:B------:R-:W-:Y:S01]  /*17560*/  R2UR UR7, R21 ;  /* 0x00000000150772ca */ /* 0x000fe200000e0000 */
[----:B------:R-:W-:Y:S01]  /*17570*/  IMAD.MOV.U32 R21, RZ, RZ, -0x3ffffff0 ;  /* 0xc0000010ff157424 */ /* 0x000fe200078e00ff */
        /* <DEDUP_REMOVED lines=76> */
[----:B------:R-:W-:Y:S01]  /*17a40*/  R2UR UR6, R20 ;  /* 0x00000000140672ca */ /* 0x000fe200000e0000 */
[----:B------:R-:W-:Y:S01]  /*17a50*/  VIADD R20, R12, 0x300 ;  /* 0x000003000c147836 */ /* 0x000fe20000000000 */
[----:B------:R-:W-:Y:S02]  /*17a60*/  R2UR UR7, R21 ;  /* 0x00000000150772ca */ /* 0x000fe400000e0000 */
[----:B------:R-:W-:Y:S02]  /*17a70*/  MOV R21, 0xc0000010 ;  /* 0xc000001000157802 */ /* 0x000fe40000000f00 */
        /* <DEDUP_REMOVED lines=30> */
[----:B0-----:R-:W-:-:S02]  /*17c60*/  LOP3.LUT R227, R227, 0x7f, RZ, 0xc0, !PT ;  /* 0x0000007fe3e37812 */ /* 0x001fc400078ec0ff */
[----:B------:R-:W-:Y:S02]  /*17c70*/  FMNMX.FTZ R13, R103, R13, !PT ;  /* 0x0000000d670d7209 */ /* 0x000fe40007810000 */
[----:B------:R-:W-:Y:S02]  /*17c80*/  ISETP.NE.AND P1, PT, R227, RZ, PT ;  /* 0x000000ffe300720c */ /* 0x000fe40003f25270 */
[----:B------:R-:W0:Y:S02]  /*17c90*/  S2R R227, SR_TID.X ;  /* 0x0000000000e37919 */ /* 0x000e240000002100 */
[----:B0-----:R-:W-:Y:S01]  /*17ca0*/  SHF.R.U32.HI R227, RZ, 0x7, R227 ;  /* 0x00000007ffe37819 */ /* 0x001fe200000116e3 */
[----:B------:R-:W-:Y:S02]  /*17cb0*/  WARPGROUP.DEPBAR.LE gsb0, 0x0 ;  /* 0x00008000000079c5 */ /* 0x000fe40000010000 */
[----:B------:R-:W-:-:S06]  /*17cc0*/  WARPGROUP.ARRIVE ;  /* 0x00000000000079c5 */ /* 0x000fcc0000000000 */
        /* <DEDUP_REMOVED lines=9> */
[----:B------:R-:W0:Y:S01]  /*17d60*/  SHFL.BFLY PT, R21, R0, 0x2, 0x1f ;  /* 0x0c401f0000157f89 */ /* 0x000e2200000e0000 */
[----:B------:R-:W-:-:S03]  /*17d70*/  R2UR UR6, R20 ;  /* 0x00000000140672ca */ /* 0x000fc600000e0000 */
[----:B------:R-:W1:Y:S01]  /*17d80*/  SHFL.BFLY PT, R20, R13, 0x2, 0x1f ;  /* 0x0c401f000d147f89 */ /* 0x000e6200000e0000 */
[----:B0-----:R-:W-:Y:S01]  /*17d90*/  FMNMX.FTZ R0, R0, R21, !PT ;  /* 0x0000001500007209 */ /* 0x001fe20007810000 */
[----:B------:R-:W-:Y:S01]  /*17da0*/  IMAD.MOV.U32 R21, RZ, RZ, -0x3ffffff0 ;  /* 0xc0000010ff157424 */ /* 0x000fe200078e00ff */
[----:B-1----:R-:W-:-:S03]  /*17db0*/  FMNMX.FTZ R13, R13, R20, !PT ;  /* 0x000000140d0d7209 */ /* 0x002fc60007810000 */
[----:B------:R-:W0:Y:S01]  /*17dc0*/  SHFL.BFLY PT, R201, R0, 0x1, 0x1f ;  /* 0x0c201f0000c97f89 */ /* 0x000e2200000e0000 */
[----:B------:R-:W-:-:S03]  /*17dd0*/  VIADD R20, R12, 0x500 ;  /* 0x000005000c147836 */ /* 0x000fc60000000000 */
        /* <DEDUP_REMOVED lines=10> */
[----:B------:R-:W-:-:S06]  /*17e80*/  WARPGROUP.ARRIVE ;  /* 0x00000000000079c5 */ /* 0x000fcc0000000000 */
[----:B------:R-:W-:Y:S01]  /*17e90*/  QGMMA.64x128x32.F32.E4M3.E4M3 R24, R208, gdesc[UR4], R24, gsb0 ;  /* 0x01e00004d0187df3 */ /* 0x000fe20008000818 */
[----:B------:R-:W-:Y:S01]  /*17ea0*/  R2UR UR7, R21 ;  /* 0x00000000150772ca */ /* 0x000fe200000e0000 */
[----:B------:R-:W-:Y:S01]  /*17eb0*/  FFMA.FTZ R21, R2, R0, -8 ;  /* 0xc100000002157423 */ /* 0x000fe20000010000 */
[----:B------:R-:W-:-:S03]  /*17ec0*/  R2UR UR6, R20 ;  /* 0x00000000140672ca */ /* 0x000fc600000e0000 */
        /* <DEDUP_REMOVED lines=57> */
[----:B------:R-:W0:Y:S03]  /*18260*/  MUFU.EX2 R20, R20 ;  /* 0x0000001400147308 */ /* 0x000e260000000800 */
[----:B------:R-:W-:-:S01]  /*18270*/  FFMA.FTZ R186, R2, R186, -R101 ;  /* 0x000000ba02ba7223 */ /* 0x000fc20000010865 */
[C-C-:B------:R-:W-:Y:S01]  /*18280*/  FFMA.FTZ R187, R2.reuse, R187, -R101.reuse ;  /* 0x000000bb02bb7223 */ /* 0x140fe20000010865 */
[----:B------:R-:W-:-:S01]  /*18290*/  FFMA.FTZ R190, R2, R190, -R101 ;  /* 0x000000be02be7223 */ /* 0x000fc20000010865 */
[C-C-:B------:R-:W-:Y:S01]  /*182a0*/  FFMA.FTZ R191, R2.reuse, R191, -R101.reuse ;  /* 0x000000bf02bf7223 */ /* 0x140fe20000010865 */
[----:B------:R-:W-:-:S01]  /*182b0*/  FFMA.FTZ R194, R2, R194, -R101 ;  /* 0x000000c202c27223 */ /* 0x000fc20000010865 */
[C-C-:B------:R-:W-:Y:S01]  /*182c0*/  FFMA.FTZ R195, R2.reuse, R195, -R101.reuse ;  /* 0x000000c302c37223 */ /* 0x140fe20000010865 */
        /* <DEDUP_REMOVED lines=25> */
[----:B--2---:R-:W-:-:S01]  /*18460*/  FADD.FTZ R15, R187, R15 ;  /* 0x0000000fbb0f7221 */ /* 0x004fc20000010000 */
        /* <DEDUP_REMOVED lines=26> */
[----:B------:R-:W-:-:S04]  /*18610*/  FFMA.FTZ R119, R2, R119, -R101 ;  /* 0x0000007702777223 */ /* 0x000fc80000010865 */
[----:B------:R-:W2:Y:S01]  /*18620*/  MUFU.EX2 R184, R184 ;  /* 0x000000b800b87308 */ /* 0x000ea20000000800 */
[----:B0-----:R-:W-:-:S07]  /*18630*/  FADD.FTZ R15, R195, R15 ;  /* 0x0000000fc30f7221 */ /* 0x001fce0000010000 */
[----:B------:R-:W0:Y:S01]  /*18640*/  MUFU.EX2 R199, R199 ;  /* 0x000000c700c77308 */ /* 0x000e220000000800 */
[----:B-1----:R-:W-:-:S01]  /*18650*/  FADD.FTZ R15, R198, R15 ;  /* 0x0000000fc60f7221 */ /* 0x002fc20000010000 */
[----:B------:R-:W-:-:S06]  /*18660*/  WARPGROUP.DEPBAR.LE gsb0, 0x0 ;  /* 0x00008000000079c5 */ /* 0x000fcc0000010000 */
[----:B------:R-:W1:Y:S01]  /*18670*/  MUFU.EX2 R185, R185 ;  /* 0x000000b900b97308 */ /* 0x000e620000000800 */
[----:B--2---:R-:W-:-:S01]  /*18680*/  FADD.FTZ R235, R184, R235 ;  /* 0x000000ebb8eb7221 */ /* 0x004fc20000010000 */
[----:B------:R-:W-:-:S06]  /*18690*/  WARPGROUP.ARRIVE ;  /* 0x00000000000079c5 */ /* 0x000fcc0000000000 */
[----:B------:R-:W2:Y:S01]  /*186a0*/  MUFU.EX2 R170, R170 ;  /* 0x000000aa00aa7308 */ /* 0x000ea20000000800 */
[----:B0-----:R-:W-:-:S01]  /*186b0*/  FADD.FTZ R15, R199, R15 ;  /* 0x0000000fc70f7221 */ /* 0x001fc20000010000 */
[----:B------:R-:W-:Y:S06]  /*186c0*/  QGMMA.64x128x32.F32.E4M3.E4M3 R24, R212, gdesc[UR4], R24, gsb0 ;  /* 0x01e00004d4187df3 */ /* 0x000fec0008000818 */
        /* <DEDUP_REMOVED lines=86> */
[----:B------:R-:W-:Y:S02]  /*18c30*/  VIADD R88, R12, 0x600 ;  /* 0x000006000c587836 */ /* 0x000fe40000000000 */
[----:B------:R-:W-:-:S03]  /*18c40*/  FFMA.FTZ R12, R2, R114, -R101 ;  /* 0x00000072020c7223 */ /* 0x000fc60000010865 */
[----:B------:R-:W-:Y:S01]  /*18c50*/  R2UR UR6, R88 ;  /* 0x00000000580672ca */ /* 0x000fe200000e0000 */
        /* <DEDUP_REMOVED lines=8> */
[----:B-1----:R-:W-:-:S01]  /*18ce0*/  FADD.FTZ R114, R150, R89 ;  /* 0x0000005996727221 */ /* 0x002fc20000010000 */
[----:B------:R-:W-:-:S05]  /*18cf0*/  IMAD.MOV.U32 R89, RZ, RZ, -0x3ffffff0 ;  /* 0xc0000010ff597424 */ /* 0x000fca00078e00ff */
[----:B------:R-:W-:Y:S01]  /*18d00*/  R2UR UR7, R89 ;  /* 0x00000000590772ca */ /* 0x000fe200000e0000 */
        /* <DEDUP_REMOVED lines=12> */
[----:B------:R-:W-:Y:S04]  /*18dd0*/  QGMMA.64x128x32.F32.E4M3.E4M3 R24, R216, gdesc[UR4], R24, gsb0 ;  /* 0x01e00004d8187df3 */ /* 0x000fe80008000818 */
        /* <DEDUP_REMOVED lines=36> */
[----:B------:R-:W-:-:S06]  /*19020*/  WARPGROUP.DEPBAR.LE gsb0, 0x0 ;  /* 0x00008000000079c5 */ /* 0x000fcc0000010000 */
        /* <DEDUP_REMOVED lines=48> */
[----:B------:R-:W-:-:S04]  /*19330*/  @!P1 IMAD R114, R234, 0x8, R16 ;  /* 0x00000008ea729824 */ /* 0x000fc800078e0210 */
[----:B------:R-:W-:Y:S02]  /*19340*/  @!P1 VIADD R114, R114, 0x2e840 ;  /* 0x0002e84072729836 */ /* 0x000fe40000000000 */
[----:B------:R-:W0:Y:S01]  /*19350*/  MUFU.EX2 R93, R93 ;  /* 0x0000005d005d7308 */ /* 0x000e220000000800 */
[----:B-1----:R-:W-:-:S01]  /*19360*/  FADD.FTZ R102, R92, R15 ;  /* 0x0000000f5c667221 */ /* 0x002fc20000010000 */
[----:B------:R-:W-:Y:S02]  /*19370*/  IADD3 R15, -R227, 0xb, RZ ;  /* 0x0000000be30f7810 */ /* 0x000fe40007ffe1ff */
[----:B------:R-:W-:-:S03]  /*19380*/  @!P1 PRMT R114, RZ, 0x654, R114 ;  /* 0x00000654ff729816 */ /* 0x000fc60000000072 */
[----:B------:R1:W-:Y:S06]  /*19390*/  BAR.ARV R15, 0x100 ;  /* 0x0004000f0000751d */ /* 0x0003ec0000002000 */
[----:B------:R-:W3:Y:S01]  /*193a0*/  MUFU.EX2 R94, R94 ;  /* 0x0000005e005e7308 */ /* 0x000ee20000000800 */
[----:B--2---:R-:W-:-:S01]  /*193b0*/  FADD.FTZ R103, R91, R103 ;  /* 0x000000675b677221 */ /* 0x004fc20000010000 */
[----:B------:R2:W-:Y:S01]  /*193c0*/  @!P1 SYNCS.ARRIVE.TRANS64.RED.A1T0 RZ, [R114+URZ], RZ ;  /* 0x000000ff72ff99a7 */ /* 0x0005e2000810043f */
[----:B0-----:R-:W-:-:S05]  /*193d0*/  FADD.FTZ R102, R93, R102 ;  /* 0x000000665d667221 */ /* 0x001fca0000010000 */
[----:B------:R-:W0:Y:S08]  /*193e0*/  MUFU.EX2 R96, R96 ;  /* 0x0000006000607308 */ /* 0x000e300000000800 */
[----:B------:R-:W4:Y:S01]  /*193f0*/  MUFU.EX2 R95, R95 ;  /* 0x0000005f005f7308 */ /* 0x000f220000000800 */
[----:B---3--:R-:W-:-:S07]  /*19400*/  FADD.FTZ R103, R94, R103 ;  /* 0x000000675e677221 */ /* 0x008fce0000010000 */
[----:B------:R-:W3:Y:S01]  /*19410*/  MUFU.EX2 R97, R97 ;  /* 0x0000006100617308 */ /* 0x000ee20000000800 */
[----:B0-----:R-:W-:-:S07]  /*19420*/  FADD.FTZ R102, R96, R102 ;  /* 0x0000006660667221 */ /* 0x001fce0000010000 */
[----:B------:R-:W0:Y:S01]  /*19430*/  MUFU.EX2 R98, R98 ;  /* 0x0000006200627308 */ /* 0x000e220000000800 */
[----:B----4-:R-:W-:-:S07]  /*19440*/  FADD.FTZ R103, R95, R103 ;  /* 0x000000675f677221 */ /* 0x010fce0000010000 */
[----:B------:R-:W4:Y:S01]  /*19450*/  MUFU.EX2 R100, R100 ;  /* 0x0000006400647308 */ /* 0x000f220000000800 */
[----:B---3--:R-:W-:-:S07]  /*19460*/  FADD.FTZ R102, R97, R102 ;  /* 0x0000006661667221 */ /* 0x008fce0000010000 */
[----:B------:R-:W3:Y:S01]  /*19470*/  MUFU.EX2 R99, R99 ;  /* 0x0000006300637308 */ /* 0x000ee20000000800 */
[----:B0-----:R-:W-:-:S07]  /*19480*/  FADD.FTZ R103, R98, R103 ;  /* 0x0000006762677221 */ /* 0x001fce0000010000 */
[----:B------:R-:W0:Y:S01]  /*19490*/  MUFU.EX2 R21, R21 ;  /* 0x0000001500157308 */ /* 0x000e220000000800 */
[----:B----4-:R-:W-:-:S07]  /*194a0*/  FADD.FTZ R102, R100, R102 ;  /* 0x0000006664667221 */ /* 0x010fce0000010000 */
[----:B------:R-:W1:Y:S01]  /*194b0*/  MUFU.EX2 R101, R101 ;  /* 0x0000006500657308 */ /* 0x000e620000000800 */
[----:B---3--:R-:W-:-:S01]  /*194c0*/  FADD.FTZ R103, R99, R103 ;  /* 0x0000006763677221 */ /* 0x008fc20000010000 */
[----:B0-----:R-:W-:-:S03]  /*194d0*/  FADD.FTZ R235, R21, R102 ;  /* 0x0000006615eb7221 */ /* 0x001fc60000010000 */
[----:B-1----:R-:W-:Y:S01]  /*194e0*/  FADD.FTZ R15, R101, R103 ;  /* 0x00000067650f7221 */ /* 0x002fe20000010000 */
[----:B--2---:R-:W-:Y:S06]  /*194f0*/  @!P0 BRA `(.L_x_6436) ;  /* 0x0000000000048947 */ /* 0x004fec0003800000 */
[----:B------:R-:W-:Y:S01]  /*19500*/  BPT.TRAP 0x1 ;  /* 0x000000040000795c */ /* 0x000fe20000300000 */
.L_x_6436:
[----:B------:R-:W2:Y:S04]  /*19510*/  LDL R102, [R1+0x84] ;  /* 0x0000840001667983 */ /* 0x000ea80000100800 */
[----:B------:R-:W3:Y:S01]  /*19520*/  LDL R114, [R1+0x4c] ;  /* 0x00004c0001727983 */ /* 0x000ee20000100800 */
[----:B------:R-:W-:Y:S02]  /*19530*/  F2FP.SATFINITE.E4M3.F32.PACK_AB_MERGE_C R156, R157, R156, RZ ;  /* 0x0000009c9d9c723e */ /* 0x000fe400048070ff */
[----:B------:R-:W-:Y:S02]  /*19540*/  F2FP.SATFINITE.E4M3.F32.PACK_AB_MERGE_C R88, R119, R88, RZ ;  /* 0x000000587758723e */ /* 0x000fe400048070ff */
[----:B------:R-:W-:Y:S02]  /*19550*/  F2FP.SATFINITE.E4M3.F32.PACK_AB_MERGE_C R92, R93, R92, RZ ;  /* 0x0000005c5d5c723e */ /* 0x000fe400048070ff */
[----:B------:R-:W-:-:S02]  /*19560*/  F2FP.SATFINITE.E4M3.F32.PACK_AB_MERGE_C R156, R153, R152, R156 ;  /* 0x00000098999c723e */ /* 0x000fc4000480709c */
[----:B------:R-:W-:Y:S02]  /*19570*/  F2FP.SATFINITE.E4M3.F32.PACK_AB_MERGE_C R185, R188, R185, RZ ;  /* 0x000000b9bcb9723e */ /* 0x000fe400048070ff */
[----:B------:R-:W-:Y:S02]  /*19580*/  F2FP.SATFINITE.E4M3.F32.PACK_AB_MERGE_C R190, R191, R190, RZ ;  /* 0x000000bebfbe723e */ /* 0x000fe400048070ff */
[----:B------:R-:W-:Y:S02]  /*19590*/  F2FP.SATFINITE.E4M3.F32.PACK_AB_MERGE_C R193, R196, R193, RZ ;  /* 0x000000c1c4c1723e */ /* 0x000fe400048070ff */
[----:B------:R-:W-:Y:S02]  /*195a0*/  F2FP.SATFINITE.E4M3.F32.PACK_AB_MERGE_C R198, R199, R198, RZ ;  /* 0x000000c6c7c6723e */ /* 0x000fe400048070ff */
[----:B------:R-:W-:Y:S02]  /*195b0*/  F2FP.SATFINITE.E4M3.F32.PACK_AB_MERGE_C R172, R173, R172, RZ ;  /* 0x000000acadac723e */ /* 0x000fe400048070ff */
[----:B------:R-:W-:-:S02]  /*195c0*/  F2FP.SATFINITE.E4M3.F32.PACK_AB_MERGE_C R174, R175, R174, RZ ;  /* 0x000000aeafae723e */ /* 0x000fc400048070ff */
        /* <DEDUP_REMOVED lines=114> */
[----:B--2---:R-:W-:Y:S02]  /*19cf0*/  R2UR UR4, R102 ;  /* 0x00000000660472ca */ /* 0x004fe400000e0000 */
[----:B------:R-:W-:Y:S02]  /*19d00*/  LEA R102, R233, R16, 0x3 ;  /* 0x00000010e9667211 */ /* 0x000fe400078e18ff */
[----:B---3--:R-:W-:-:S03]  /*19d10*/  ISETP.GT.AND P1, PT, R232, R114, PT ;  /* 0x00000072e800720c */ /* 0x008fc60003f24270 */
[----:B------:R-:W-:-:S06]  /*19d20*/  VIADD R102, R102, 0x2e860 ;  /* 0x0002e86066667836 */ /* 0x000fcc0000000000 */
[----:B------:R-:W-:-:S05]  /*19d30*/  IMAD.U32 R103, RZ, RZ, UR4 ;  /* 0x00000004ff677e24 */ /* 0x000fca000f8e00ff */
[----:B------:R-:W-:Y:S01]  /*19d40*/  PRMT R102, R103, 0x654, R102 ;  /* 0x0000065467667816 */ /* 0x000fe20000000066 */
[----:B------:R-:W-:-:S03]  /*19d50*/  VIADD R232, R232, 0xffffffff ;  /* 0xffffffffe8e87836 */ /* 0x000fc60000000000 */
[----:B------:R0:W-:Y:S01]  /*19d60*/  SYNCS.ARRIVE.TRANS64.RED.A1T0 RZ, [R102+URZ], RZ ;  /* 0x000000ff66ff79a7 */ /* 0x0001e2000810043f */
[----:B------:R-:W-:Y:S01]  /*19d70*/  IMAD.MOV.U32 R233, RZ, RZ, R234 ;  /* 0x000000ffffe97224 */ /* 0x000fe200078e00ea */
[----:B------:R-:W-:Y:S06]  /*19d80*/  @P1 BRA `(.L_x_6437) ;  /* 0xffffffbc00e01947 */ /* 0x000fec000383ffff */
[----:B------:R-:W-:-:S07]  /*19d90*/  MOV R233, R234 ;  /* 0x000000ea00e97202 */ /* 0x000fce0000000f00 */
.L_x_6426:
[----:B------:R-:W-:Y:S05]  /*19da0*/  WARPSYNC.ALL ;  /* 0x0000000000007948 */ /* 0x000fea0003800000 */
[----:B------:R-:W-:Y:S06]  /*19db0*/  BAR.ARV 0x8, 0x180 ;  /* 0x0206000000007b1d */ /* 0x000fec0000002000 */
[----:B------:R-:W-:Y:S05]  /*19dc0*/  @!P0 BRA `(.L_x_6438) ;  /* 0x0000000000048947 */ /* 0x000fea0003800000 */
[----:B------:R-:W-:Y:S01]  /*19dd0*/  BPT.TRAP 0x1 ;  /* 0x000000040000795c */ /* 0x000fe20000300000 */
.L_x_6438:
[----:B------:R-:W-:Y:S01]  /*19de0*/  IMAD R12, R233, 0x8, R16 ;  /* 0x00000008e90c7824 */ /* 0x000fe200078e0210 */
[----:B------:R-:W-:-:S04]  /*19df0*/  SHF.L.U32 R3, R236, 0x1f, RZ ;  /* 0x0000001fec037819 */ /* 0x000fc800000006ff */
[----:B------:R1:W2:Y:S01]  /*19e00*/  SYNCS.PHASECHK.TRANS64.TRYWAIT P1, [R12+URZ+0x2e850], R3 ;  /* 0x02e850030c0075a7 */ /* 0x0002a2000802017f */
[----:B------:R-:W-:Y:S05]  /*19e10*/  @!P0 BRA `(.L_x_6439) ;  /* 0x0000000000048947 */ /* 0x000fea0003800000 */
[----:B------:R-:W-:Y:S01]  /*19e20*/  BPT.TRAP 0x1 ;  /* 0x000000040000795c */ /* 0x000fe20000300000 */
.L_x_6439:
[----:B------:R-:W-:-:S05]  /*19e30*/  VIADD R16, R16, 0x400 ;  /* 0x0000040010107836 */ /* 0x000fca0000000000 */
[----:B------:R-:W-:-:S04]  /*19e40*/  SHF.R.U32.HI R16, RZ, 0x4, R16 ;  /* 0x00000004ff107819 */ /* 0x000fc80000011610 */
[----:B------:R-:W-:-:S04]  /*19e50*/  LOP3.LUT R16, R16, 0x3fff, RZ, 0xc0, !PT ;  /* 0x00003fff10107812 */ /* 0x000fc800078ec0ff */
[----:B------:R-:W-:Y:S01]  /*19e60*/  LOP3.LUT R16, R16, 0x10000, RZ, 0xfc, !PT ;  /* 0x0001000010107812 */ /* 0x000fe200078efcff */
[----:B--2---:R-:W-:Y:S06]  /*19e70*/  @P1 BRA `(.L_x_6440) ;  /* 0x0000000000081947 */ /* 0x004fec0003800000 */
[----:B------:R-:W2:Y:S02]  /*19e80*/  SYNCS.PHASECHK.TRANS64.TRYWAIT P1, [R12+URZ+0x2e850], R3 ;  /* 0x02e850030c0075a7 */ /* 0x000ea4000802017f */
[----:B--2---:R-:W-:Y:S05]  /*19e90*/  @!P1 BRA `(.L_x_6441) ;  /* 0x000000cc00309947 */ /* 0x004fea0003800000 */
.L_x_6440:
[----:B------:R-:W-:Y:S01]  /*19ea0*/  IMAD R4, R233, 0x700, R16 ;  /* 0x00000700e9047824 */ /* 0x000fe200078e0210 */
[----:B------:R-:W3:Y:S01]  /*19eb0*/  LDL R21, [R1+0x98] ;  /* 0x0000980001157983 */ /* 0x000ee20000100800 */
[----:B------:R-:W-:Y:S01]  /*19ec0*/  IMAD.MOV.U32 R5, RZ, RZ, -0x3ffffff0 ;  /* 0xc0000010ff057424 */ /* 0x000fe200078e00ff */
[----:B------:R-:W-:Y:S05]  /*19ed0*/  WARPSYNC.ALL ;  /* 0x0000000000007948 */ /* 0x000fea0003800000 */
[C---:B------:R-:W-:Y:S01]  /*19ee0*/  R2UR UR6, R4.reuse ;  /* 0x00000000040672ca */ /* 0x040fe200000e0000 */
[----:B------:R-:W-:Y:S01]  /*19ef0*/  VIADD R6, R4, 0x100 ;  /* 0x0000010004067836 */ /* 0x000fe20000000000 */
[----:B------:R-:W-:Y:S01]  /*19f00*/  R2UR UR7, R5 ;  /* 0x00000000050772ca */ /* 0x000fe200000e0000 */
[----:B------:R-:W-:Y:S01]  /*19f10*/  WARPGROUP.ARRIVE ;  /* 0x00000000000079c5 */ /* 0x000fe20000000000 */
[----:B------:R-:W-:Y:S01]  /*19f20*/  IMAD.MOV.U32 R7, RZ, RZ, -0x3ffffff0 ;  /* 0xc0000010ff077424 */ /* 0x000fe200078e00ff */
[----:B------:R-:W1:Y:S01]  /*19f30*/  LDL R20, [R1+0x7c] ;  /* 0x00007c0001147983 */ /* 0x000e620000100800 */
[----:B------:R-:W-:-:S03]  /*19f40*/  ULDC.64 UR4, c[0x0][0x9a0] ;  /* 0x0002680000047ab9 */ /* 0x000fc60000000a00 */
[----:B------:R-:W4:Y:S01]  /*19f50*/  LDL R14, [R1+0x6c] ;  /* 0x00006c00010e7983 */ /* 0x000f220000100800 */
[----:B------:R-:W-:-:S04]  /*19f60*/  ISETP.NE.U32.AND P1, PT, RZ, UR4, PT ;  /* 0x00000004ff007c0c */ /* 0x000fc8000bf25070 */
[----:B------:R-:W-:Y:S01]  /*19f70*/  ISETP.NE.AND.EX P1, PT, RZ, UR5, PT, P1 ;  /* 0x00000005ff007c0c */ /* 0x000fe2000bf25310 */
[----:B------:R-:W-:Y:S01]  /*19f80*/  QGMMA.64x128x32.F32.E4M3.E4M3 R24, R224, gdesc[UR4], R24, gsb0 ;  /* 0x01e00004e0187df3 */ /* 0x000fe20008000818 */
[----:B------:R-:W-:Y:S01]  /*19f90*/  R2UR UR6, R6 ;  /* 0x00000000060672ca */ /* 0x000fe200000e0000 */
[----:B------:R-:W-:Y:S01]  /*19fa0*/  VIADD R6, R4, 0x200 ;  /* 0x0000020004067836 */ /* 0x000fe20000000000 */
[----:B------:R-:W-:Y:S01]  /*19fb0*/  R2UR UR7, R7 ;  /* 0x00000000070772ca */ /* 0x000fe200000e0000 */
[----:B------:R-:W-:-:S08]  /*19fc0*/  IMAD.MOV.U32 R7, RZ, RZ, -0x3ffffff0 ;  /* 0xc0000010ff077424 */ /* 0x000fd000078e00ff */
[----:B------:R-:W3:Y:S08]  /*19fd0*/  @P1 LDC.64 R8, c[0x0][0x9c8] ;  /* 0x00027200ff081b82 */ /* 0x000ef00000000a00 */
[----:B------:R-:W4:Y:S01]  /*19fe0*/  @P1 LDC.64 R10, c[0x0][0x9d0] ;  /* 0x00027400ff0a1b82 */ /* 0x000f220000000a00 */
[----:B------:R-:W-:Y:S02]  /*19ff0*/  WARPGROUP.DEPBAR.LE gsb0, 0x0 ;  /* 0x00008000000079c5 */ /* 0x000fe40000010000 */
[----:B------:R-:W-:-:S06]  /*1a000*/  WARPGROUP.ARRIVE ;  /* 0x00000000000079c5 */ /* 0x000fcc0000000000 */
[----:B------:R-:W-:Y:S01]  /*1a010*/  QGMMA.64x128x32.F32.E4M3.E4M3 R24, R220, gdesc[UR4], R24, gsb0 ;  /* 0x01e00004dc187df3 */ /* 0x000fe20008000818 */
[----:B------:R-:W-:Y:S01]  /*1a020*/  R2UR UR6, R6 ;  /* 0x00000000060672ca */ /* 0x000fe200000e0000 */
[----:B------:R-:W-:Y:S01]  /*1a030*/  VIADD R6, R4, 0x300 ;  /* 0x0000030004067836 */ /* 0x000fe20000000000 */
[----:B------:R-:W-:Y:S02]  /*1a040*/  R2UR UR7, R7 ;  /* 0x00000000070772ca */ /* 0x000fe400000e0000 */
[----:B------:R-:W-:Y:S01]  /*1a050*/  MOV R7, 0xc0000010 ;  /* 0xc000001000077802 */ /* 0x000fe20000000f00 */
[----:B------:R-:W-:Y:S02]  /*1a060*/  WARPGROUP.DEPBAR.LE gsb0, 0x0 ;  /* 0x00008000000079c5 */ /* 0x000fe40000010000 */
[----:B------:R-:W-:-:S08]  /*1a070*/  WARPGROUP.ARRIVE ;  /* 0x00000000000079c5 */ /* 0x000fd00000000000 */
[----:B------:R-:W-:Y:S01]  /*1a080*/  QGMMA.64x128x32.F32.E4M3.E4M3 R24, R200, gdesc[UR4], R24, gsb0 ;  /* 0x01e00004c8187df3 */ /* 0x000fe20008000818 */
[----:B------:R-:W-:Y:S01]  /*1a090*/  R2UR UR6, R6 ;  /* 0x00000000060672ca */ /* 0x000fe200000e0000 */
[----:B---3--:R-:W-:Y:S01]  /*1a0a0*/  @P1 IMAD R6, R21, R8, RZ ;  /* 0x0000000815061224 */ /* 0x008fe200078e02ff */
[----:B------:R-:W-:-:S03]  /*1a0b0*/  R2UR UR7, R7 ;  /* 0x00000000070772ca */ /* 0x000fc600000e0000 */
[C---:B-12---:R-:W-:Y:S02]  /*1a0c0*/  @P1 IMAD R3, R20.reuse, R9, R6 ;  /* 0x0000000914031224 */ /* 0x046fe400078e0206 */
[----:B------:R-:W-:-:S04]  /*1a0d0*/  @P1 IMAD.WIDE.U32 R6, R20, R8, RZ ;  /* 0x0000000814061225 */ /* 0x000fc800078e00ff */
[----:B------:R-:W-:Y:S02]  /*1a0e0*/  @P1 IMAD.IADD R7, R7, 0x1, R3 ;  /* 0x0000000107071824 */ /* 0x000fe400078e0203 */
[----:B----4-:R-:W-:-:S04]  /*1a0f0*/  @P1 IMAD.WIDE.U32 R6, R14, R10, R6 ;  /* 0x0000000a0e061225 */ /* 0x010fc800078e0006 */
[----:B------:R-:W-:Y:S01]  /*1a100*/  @P1 IMAD R3, R14, R11, R7 ;  /* 0x0000000b0e031224 */ /* 0x000fe200078e0207 */
[----:B------:R-:W-:Y:S01]  /*1a110*/  @P1 LEA R8, P2, R6, UR4, 0x2 ;  /* 0x0000000406081c11 */ /* 0x000fe2000f8410ff */
[----:B------:R-:W-:Y:S02]  /*1a120*/  VIADD R10, R4, 0x400 ;  /* 0x00000400040a7836 */ /* 0x000fe40000000000 */
[----:B------:R-:W-:Y:S01]  /*1a130*/  IMAD.MOV.U32 R11, RZ, RZ, -0x3ffffff0 ;  /* 0xc0000010ff0b7424 */ /* 0x000fe200078e00ff */
[----:B------:R-:W-:Y:S01]  /*1a140*/  @P1 LEA.HI.X R9, R6, UR5, R3, 0x2, P2 ;  /* 0x0000000506091c11 */ /* 0x000fe200090f1403 */
[----:B------:R-:W-:-:S06]  /*1a150*/  IMAD.MOV.U32 R3, RZ, RZ, 0x3f800000 ;  /* 0x3f800000ff037424 */ /* 0x000fcc00078e00ff */
        /* <DEDUP_REMOVED lines=15> */
[----:B------:R-:W3:Y:S01]  /*1a250*/  SHFL.BFLY PT, R6, R235, 0x2, 0x1f ;  /* 0x0c401f00eb067f89 */ /* 0x000ee200000e0000 */
[----:B------:R-:W-:Y:S02]  /*1a260*/  WARPGROUP.DEPBAR.LE gsb0, 0x0 ;  /* 0x00008000000079c5 */ /* 0x000fe40000010000 */
[----:B------:R-:W-:-:S06]  /*1a270*/  WARPGROUP.ARRIVE ;  /* 0x00000000000079c5 */ /* 0x000fcc0000000000 */
[----:B------:R-:W-:Y:S01]  /*1a280*/  QGMMA.64x128x32.F32.E4M3.E4M3 R24, R212, gdesc[UR4], R24, gsb0 ;  /* 0x01e00004d4187df3 */ /* 0x000fe20008000818 */
[----:B------:R-:W-:Y:S02]  /*1a290*/  R2UR UR6, R4 ;  /* 0x00000000040672ca */ /* 0x000fe400000e0000 */
[----:B------:R-:W-:Y:S01]  /*1a2a0*/  R2UR UR7, R5 ;  /* 0x00000000050772ca */ /* 0x000fe200000e0000 */
[----:B------:R-:W4:Y:S01]  /*1a2b0*/  SHFL.BFLY PT, R4, R15, 0x2, 0x1f ;  /* 0x0c401f000f047f89 */ /* 0x000f2200000e0000 */
[----:B---3--:R-:W-:-:S05]  /*1a2c0*/  FADD.FTZ R6, R6, R235 ;  /* 0x000000eb06067221 */ /* 0x008fca0000010000 */
[----:B------:R-:W1:Y:S01]  /*1a2d0*/  SHFL.BFLY PT, R5, R6, 0x1, 0x1f ;  /* 0x0c201f0006057f89 */ /* 0x000e6200000e0000 */
[----:B----4-:R-:W-:-:S05]  /*1a2e0*/  FADD.FTZ R4, R4, R15 ;  /* 0x0000000f04047221 */ /* 0x010fca0000010000 */
[----:B------:R-:W3:Y:S01]  /*1a2f0*/  SHFL.BFLY PT, R7, R4, 0x1, 0x1f ;  /* 0x0c201f0004077f89 */ /* 0x000ee200000e0000 */
[----:B-1----:R-:W-:-:S05]  /*1a300*/  FADD.FTZ R9, R6, R5 ;  /* 0x0000000506097221 */ /* 0x002fca0000010000 */
[C---:B------:R-:W-:Y:S01]  /*1a310*/  FSETP.NE.FTZ.AND P1, PT, R9.reuse, RZ, PT ;  /* 0x000000ff0900720b */ /* 0x040fe20003f35000 */
[----:B------:R-:W-:Y:S01]  /*1a320*/  FMUL.FTZ R11, R9, 0.00390625 ;  /* 0x3b800000090b7820 */ /* 0x000fe20000410000 */
[----:B------:R-:W-:-:S04]  /*1a330*/  MOV R8, RZ ;  /* 0x000000ff00087202 */ /* 0x000fc80000000f00 */
[----:B------:R-:W-:Y:S01]  /*1a340*/  FSETP.NE.FTZ.AND P2, PT, R11, RZ, PT ;  /* 0x000000ff0b00720b */ /* 0x000fe20003f55000 */
[----:B---3--:R-:W-:-:S04]  /*1a350*/  FADD.FTZ R10, R4, R7 ;  /* 0x00000007040a7221 */ /* 0x008fc80000010000 */
[----:B------:R-:W-:Y:S02]  /*1a360*/  FMUL.FTZ R7, R10, 0.00390625 ;  /* 0x3b8000000a077820 */ /* 0x000fe40000410000 */
[----:B------:R-:W-:Y:S03]  /*1a370*/  @P1 MUFU.RCP R8, R9 ;  /* 0x0000000900081308 */ /* 0x000fe60000001000 */
[----:B------:R-:W-:Y:S01]  /*1a380*/  FSETP.NE.FTZ.AND P3, PT, R7, RZ, PT ;  /* 0x000000ff0700720b */ /* 0x000fe20003f75000 */
[----:B------:R-:W-:Y:S02]  /*1a390*/  WARPGROUP.DEPBAR.LE gsb0, 0x0 ;  /* 0x00008000000079c5 */ /* 0x000fe40000010000 */
[----:B------:R-:W-:-:S06]  /*1a3a0*/  WARPGROUP.ARRIVE ;  /* 0x00000000000079c5 */ /* 0x000fcc0000000000 */
[----:B------:R-:W-:Y:S01]  /*1a3b0*/  QGMMA.64x128x32.F32.E4M3.E4M3 R24, R216, gdesc[UR4], R24, gsb0 ;  /* 0x01e00004d8187df3 */ /* 0x000fe20008000818 */
[----:B------:R-:W-:Y:S01]  /*1a3c0*/  FSETP.NE.FTZ.AND P1, PT, R10, RZ, PT ;  /* 0x000000ff0a00720b */ /* 0x000fe20003f35000 */
[----:B------:R-:W-:Y:S01]  /*1a3d0*/  IMAD.MOV.U32 R4, RZ, RZ, RZ ;  /* 0x000000ffff047224 */ /* 0x000fe200078e00ff */
[----:B------:R-:W1:Y:S08]  /*1a3e0*/  @P2 MUFU.LG2 R6, R11 ;  /* 0x0000000b00062308 */ /* 0x000e700000000c00 */
[----:B------:R-:W3:Y:S08]  /*1a3f0*/  @P3 MUFU.LG2 R7, R7 ;  /* 0x0000000700073308 */ /* 0x000ef00000000c00 */
[----:B------:R-:W4:Y:S01]  /*1a400*/  @P1 MUFU.RCP R4, R10 ;  /* 0x0000000a00041308 */ /* 0x000f220000001000 */
[C---:B------:R-:W-:Y:S01]  /*1a410*/  @P2 FMUL.FTZ R5, R2.reuse, 0.69314718246459960938 ;  /* 0x3f31721802052820 */ /* 0x040fe20000410000 */
[----:B------:R-:W-:Y:S01]  /*1a420*/  @P3 FMUL.FTZ R15, R2, 0.69314718246459960938 ;  /* 0x3f317218020f3820 */ /* 0x000fe20000410000 */
[----:B-1----:R-:W-:Y:S01]  /*1a430*/  @P2 FMUL.FTZ R6, R6, 0.69314718246459960938 ;  /* 0x3f31721806062820 */ /* 0x002fe20000410000 */
[----:B------:R-:W-:-:S02]  /*1a440*/  IMAD.MOV.U32 R88, RZ, RZ, -0x800000 ;  /* 0xff800000ff587424 */ /* 0x000fc400078e00ff */
[----:B--2---:R-:W-:Y:S01]  /*1a450*/  FMUL.FTZ R8, R8, R3 ;  /* 0x0000000308087220 */ /* 0x004fe20000410000 */
[----:B------:R-:W-:Y:S02]  /*1a460*/  IMAD.MOV.U32 R89, RZ, RZ, -0x800000 ;  /* 0xff800000ff597424 */ /* 0x000fe400078e00ff */
[----:B---3--:R-:W-:Y:S01]  /*1a470*/  @P3 FMUL.FTZ R2, R7, 0.69314718246459960938 ;  /* 0x3f31721807023820 */ /* 0x008fe20000410000 */
[----:B------:R-:W-:-:S03]  /*1a480*/  @P2 FFMA.FTZ R88, R5, R0, R6 ;  /* 0x0000000005582223 */ /* 0x000fc60000010006 */
[----:B------:R-:W-:Y:S01]  /*1a490*/  @P3 FFMA.FTZ R89, R15, R13, R2 ;  /* 0x0000000d0f593223 */ /* 0x000fe20000010002 */
[----:B----4-:R-:W-:Y:S01]  /*1a4a0*/  FMUL.FTZ R4, R4, R3 ;  /* 0x0000000304047220 */ /* 0x010fe20000410000 */
[----:B------:R-:W-:Y:S02]  /*1a4b0*/  WARPGROUP.DEPBAR.LE gsb0, 0x0 ;  /* 0x00008000000079c5 */ /* 0x000fe40000010000 */
[----:B------:R-:W-:Y:S05]  /*1a4c0*/  @!P0 BRA `(.L_x_6442) ;  /* 0x0000000000048947 */ /* 0x000fea0003800000 */
[----:B------:R-:W-:Y:S01]  /*1a4d0*/  BPT.TRAP 0x1 ;  /* 0x000000040000795c */ /* 0x000fe20000300000 */
.L_x_6442:
[----:B------:R-:W2:Y:S04]  /*1a4e0*/  LDL R2, [R1+0x84] ;  /* 0x0000840001027983 */ /* 0x000ea80000100800 */
[----:B------:R-:W3:Y:S01]  /*1a4f0*/  LDL.LU R0, [R1+0xb4] ;  /* 0x0000b40001007983 */ /* 0x000ee20000300800 */
[----:B------:R-:W-:Y:S02]  /*1a500*/  VIADD R233, R233, 0x1 ;  /* 0x00000001e9e97836 */ /* 0x000fe40000000000 */
        /* <DEDUP_REMOVED lines=8> */
[----:B------:R-:W-:Y:S01]  /*1a590*/  SEL R5, RZ, 0x1, P1 ;  /* 0x00000001ff057807 */ /* 0x000fe20000800000 */
[----:B------:R-:W-:Y:S01]  /*1a5a0*/  FMUL.FTZ R36, R60, R8 ;  /* 0x000000083c247220 */ /* 0x000fe20000410000 */
        /* <DEDUP_REMOVED lines=46> */
[----:B------:R-:W-:-:S02]  /*1a890*/  LOP3.LUT R236, R236, R5, RZ, 0x3c, !PT ;  /* 0x00000005ecec7212 */ /* 0x000fc400078e3cff */
[----:B------:R-:W-:Y:S02]  /*1a8a0*/  SEL R233, R233, RZ, P1 ;  /* 0x000000ffe9e97207 */ /* 0x000fe40000800000 */
[----:B--2---:R-:W-:Y:S01]  /*1a8b0*/  R2UR UR4, R2 ;  /* 0x00000000020472ca */ /* 0x004fe200000e0000 */
[----:B------:R-:W-:Y:S02]  /*1a8c0*/  VIADD R2, R12, 0x2e860 ;  /* 0x0002e8600c027836 */ /* 0x000fe40000000000 */
[-C--:B------:R-:W-:Y:S01]  /*1a8d0*/  FMUL.FTZ R12, R77, R8.reuse ;  /* 0x000000084d0c7220 */ /* 0x080fe20000410000 */
[----:B------:R-:W-:Y:S01]  /*1a8e0*/  FMUL.FTZ R77, R68, R8 ;  /* 0x00000008444d7220 */ /* 0x000fe20000410000 */
[-C--:B------:R-:W-:Y:S01]  /*1a8f0*/  FMUL.FTZ R68, R43, R4.reuse ;  /* 0x000000042b447220 */ /* 0x080fe20000410000 */
[-C--:B------:R-:W-:Y:S01]  /*1a900*/  FMUL.FTZ R43, R54, R4.reuse ;  /* 0x00000004362b7220 */ /* 0x080fe20000410000 */
[----:B------:R-:W-:-:S06]  /*1a910*/  FMUL.FTZ R54, R62, R4 ;  /* 0x000000043e367220 */ /* 0x000fcc0000410000 */
[----:B------:R-:W-:Y:S01]  /*1a920*/  IMAD.U32 R3, RZ, RZ, UR4 ;  /* 0x00000004ff037e24 */ /* 0x000fe2000f8e00ff */
[----:B---3--:R-:W-:Y:S01]  /*1a930*/  R2UR UR4, R0 ;  /* 0x00000000000472ca */ /* 0x008fe200000e0000 */
[----:B------:R-:W-:Y:S01]  /*1a940*/  FMUL.FTZ R0, R24, R8 ;  /* 0x0000000818007220 */ /* 0x000fe20000410000 */
[-C--:B------:R-:W-:Y:S01]  /*1a950*/  FMUL.FTZ R24, R74, R4.reuse ;  /* 0x000000044a187220 */ /* 0x080fe20000410000 */
[-C--:B------:R-:W-:Y:S01]  /*1a960*/  FMUL.FTZ R8, R87, R4.reuse ;  /* 0x0000000457087220 */ /* 0x080fe20000410000 */
[----:B------:R-:W-:Y:S01]  /*1a970*/  PRMT R2, R3, 0x654, R2 ;  /* 0x0000065403027816 */ /* 0x000fe20000000002 */
[-C--:B------:R-:W-:Y:S01]  /*1a980*/  FMUL.FTZ R3, R66, R4.reuse ;  /* 0x0000000442037220 */ /* 0x080fe20000410000 */
[-C--:B------:R-:W-:Y:S01]  /*1a990*/  FMUL.FTZ R74, R35, R4.reuse ;  /* 0x00000004234a7220 */ /* 0x080fe20000410000 */
[----:B------:R-:W-:Y:S01]  /*1a9a0*/  FMUL.FTZ R66, R46, R4 ;  /* 0x000000042e427220 */ /* 0x000fe20000410000 */
[----:B------:R0:W-:Y:S05]  /*1a9b0*/  SYNCS.ARRIVE.TRANS64.RED.A1T0 RZ, [R2+URZ], RZ ;  /* 0x000000ff02ff79a7 */ /* 0x0001ea000810043f */
[----:B------:R-:W-:-:S06]  /*1a9c0*/  UIADD3 UR4, UR4, 0x1, URZ ;  /* 0x0000000104047890 */ /* 0x000fcc000fffe03f */
[----:B0-----:R-:W-:-:S05]  /*1a9d0*/  IMAD.U32 R2, RZ, RZ, UR4 ;  /* 0x00000004ff027e24 */ /* 0x001fca000f8e00ff */
[----:B------:R0:W-:Y:S02]  /*1a9e0*/  STL [R1+0xb4], R2 ;  /* 0x0000b40201007387 */ /* 0x0001e40000100800 */
.L_x_6390:
[----:B------:R-:W-:Y:S05]  /*1a9f0*/  WARPSYNC.ALL ;  /* 0x0000000000007948 */ /* 0x000fea0003800000 */
[----:B------:R-:W2:Y:S01]  /*1aa00*/  LDL R127, [R1+0x8c] ;  /* 0x00008c00017f7983 */ /* 0x000ea20000100800 */
[----:B------:R-:W0:Y:S01]  /*1aa10*/  S2UR UR5, SR_CgaCtaId ;  /* 0x00000000000579c3 */ /* 0x000e220000008800 */
[----:B------:R-:W-:Y:S01]  /*1aa20*/  UMOV UR4, 0x400 ;  /* 0x0000040000047882 */ /* 0x000fe20000000000 */
[----:B------:R-:W-:Y:S01]  /*1aa30*/  BSSY B0, `(.L_x_6443) ;  /* 0x0000428000007945 */ /* 0x000fe20003800000 */
[----:B0-----:R-:W-:Y:S01]  /*1aa40*/  IMAD.U32 R2, RZ, RZ, UR5 ;  /* 0x00000005ff027e24 */ /* 0x001fe2000f8e00ff */
[----:B------:R-:W-:-:S04]  /*1aa50*/  ULEA UR4, UR5, UR4, 0x18 ;  /* 0x0000000405047291 */ /* 0x000fc8000f8ec03f */
[----:B------:R0:W-:Y:S02]  /*1aa60*/  STL [R1+0x84], R2 ;  /* 0x0000840201007387 */ /* 0x0001e40000100800 */
[----:B------:R-:W-:Y:S01]  /*1aa70*/  MOV R16, UR4 ;  /* 0x0000000400107c02 */ /* 0x000fe20008000f00 */
        /* <DEDUP_REMOVED lines=9> */
[----:B------:R-:W0:Y:S01]  /*1ab10*/  S2R R20, SR_TID.X ;  /* 0x0000000000147919 */ /* 0x000e220000002100 */
[----:B------:R-:W1:Y:S01]  /*1ab20*/  S2R R15, SR_SWINHI ;  /* 0x00000000000f7919 */ /* 0x000e620000002f00 */
[----:B0-----:R-:W-:Y:S01]  /*1ab30*/  IMAD.SHL.U32 R2, R20, 0x4, RZ ;  /* 0x0000000414027824 */ /* 0x001fe200078e00ff */
[----:B------:R-:W-:Y:S02]  /*1ab40*/  MOV R58, R16 ;  /* 0x00000010003a7202 */ /* 0x000fe40000000f00 */
[----:B-1----:R-:W-:Y:S02]  /*1ab50*/  MOV R59, R15 ;  /* 0x0000000f003b7202 */ /* 0x002fe40000000f00 */
[----:B------:R-:W-:-:S04]  /*1ab60*/  LOP3.LUT R2, R2, 0xc, RZ, 0xc0, !PT ;  /* 0x0000000c02027812 */ /* 0x000fc800078ec0ff */
[----:B------:R-:W-:-:S05]  /*1ab70*/  IADD3 R4, P0, R2, UR4, RZ ;  /* 0x0000000402047c10 */ /* 0x000fca000ff1e0ff */
[----:B------:R-:W-:Y:S01]  /*1ab80*/  IMAD.X R5, RZ, RZ, UR5, P0 ;  /* 0x00000005ff057e24 */ /* 0x000fe200080e06ff */
[----:B------:R-:W-:-:S04]  /*1ab90*/  LOP3.LUT P0, R2, R20, 0x3, RZ, 0xc0, !PT ;  /* 0x0000000314027812 */ /* 0x000fc8000780c0ff */
[----:B------:R0:W5:Y:S01]  /*1aba0*/  LDG.E.CONSTANT R7, desc[UR60][R4.64] ;  /* 0x0000003c04077981 */ /* 0x000162000c1e9900 */
[----:B------:R-:W-:-:S04]  /*1abb0*/  ISETP.EQ.OR P0, PT, R2, 0x3, !P0 ;  /* 0x000000030200780c */ /* 0x000fc80004702670 */
[----:B------:R-:W-:Y:S02]  /*1abc0*/  SEL R96, R0, R13, P0 ;  /* 0x0000000d00607207 */ /* 0x000fe40000000000 */
[----:B------:R-:W-:Y:S02]  /*1abd0*/  SEL R0, R13, R0, P0 ;  /* 0x000000000d007207 */ /* 0x000fe40000000000 */
[----:B------:R-:W-:Y:S02]  /*1abe0*/  SEL R13, R10, R11, P0 ;  /* 0x0000000b0a0d7207 */ /* 0x000fe40000000000 */
[----:B------:R-:W-:Y:S01]  /*1abf0*/  SEL R2, R11, R10, P0 ;  /* 0x0000000a0b027207 */ /* 0x000fe20000000000 */
[----:B------:R-:W-:Y:S01]  /*1ac00*/  UMOV UR4, 0xffffffff ;  /* 0xffffffff00047882 */ /* 0x000fe20000000000 */
[----:B--2---:R-:W-:-:S03]  /*1ac10*/  IMAD.WIDE R34, R14, 0x2, R58 ;  /* 0x000000020e227825 */ /* 0x004fc600078e023a */
[C---:B------:R-:W-:Y:S02]  /*1ac20*/  IADD3 R33, P5, R34.reuse, 0x4060, RZ ;  /* 0x0000406022217810 */ /* 0x040fe40007fbe0ff */
[C---:B------:R-:W-:Y:S02]  /*1ac30*/  IADD3 R31, P1, R34.reuse, 0x4040, RZ ;  /* 0x00004040221f7810 */ /* 0x040fe40007f3e0ff */
[----:B------:R-:W-:Y:S02]  /*1ac40*/  LOP3.LUT R32, R33, 0x380, RZ, 0xc0, !PT ;  /* 0x0000038021207812 */ /* 0x000fe400078ec0ff */
[----:B------:R-:W-:Y:S02]  /*1ac50*/  LOP3.LUT R30, R31, 0x380, RZ, 0xc0, !PT ;  /* 0x000003801f1e7812 */ /* 0x000fe400078ec0ff */
[----:B0-----:R-:W-:Y:S02]  /*1ac60*/  IADD3 R5, P3, R34, 0x4000, RZ ;  /* 0x0000400022057810 */ /* 0x001fe40007f7e0ff */
[----:B------:R-:W-:-:S02]  /*1ac70*/  SHF.R.U64 R32, R32, 0x3, RZ ;  /* 0x0000000320207819 */ /* 0x000fc400000012ff */
[----:B------:R-:W-:Y:S02]  /*1ac80*/  SHF.R.U64 R30, R30, 0x3, RZ ;  /* 0x000000031e1e7819 */ /* 0x000fe400000012ff */
[----:B------:R-:W-:Y:S02]  /*1ac90*/  LOP3.LUT R20, R5, 0x380, RZ, 0xc0, !PT ;  /* 0x0000038005147812 */ /* 0x000fe400078ec0ff */
[----:B------:R-:W-:Y:S01]  /*1aca0*/  LOP3.LUT R32, R32, R33, RZ, 0x3c, !PT ;  /* 0x0000002120207212 */ /* 0x000fe200078e3cff */
[--C-:B------:R-:W-:Y:S01]  /*1acb0*/  IMAD.X R33, RZ, RZ, R35.reuse, P5 ;  /* 0x000000ffff217224 */ /* 0x100fe200028e0623 */
[----:B------:R-:W-:Y:S01]  /*1acc0*/  LOP3.LUT R30, R30, R31, RZ, 0x3c, !PT ;  /* 0x0000001f1e1e7212 */ /* 0x000fe200078e3cff */
[----:B------:R-:W-:Y:S01]  /*1acd0*/  IMAD.X R31, RZ, RZ, R35, P1 ;  /* 0x000000ffff1f7224 */ /* 0x000fe200008e0623 */
[C---:B------:R-:W-:Y:S02]  /*1ace0*/  IADD3 R29, P2, R34.reuse, 0x4020, RZ ;  /* 0x00004020221d7810 */ /* 0x040fe40007f5e0ff */
[----:B------:R-:W-:-:S02]  /*1acf0*/  IADD3 R21, P4, R34, 0x60, RZ ;  /* 0x0000006022157810 */ /* 0x000fc40007f9e0ff */
[----:B------:R-:W-:Y:S02]  /*1ad00*/  IADD3 R15, P5, R34, 0x40, RZ ;  /* 0x00000040220f7810 */ /* 0x000fe40007fbe0ff */
[----:B------:R-:W-:Y:S02]  /*1ad10*/  SHF.R.U64 R20, R20, 0x3, RZ ;  /* 0x0000000314147819 */ /* 0x000fe400000012ff */
[----:B------:R-:W-:Y:S02]  /*1ad20*/  IADD3 R11, P1, R34, 0x20, RZ ;  /* 0x00000020220b7810 */ /* 0x000fe40007f3e0ff */
[----:B------:R-:W-:Y:S02]  /*1ad30*/  LOP3.LUT R28, R29, 0x380, RZ, 0xc0, !PT ;  /* 0x000003801d1c7812 */ /* 0x000fe400078ec0ff */
[----:B------:R-:W-:Y:S02]  /*1ad40*/  LOP3.LUT R14, R21, 0x380, RZ, 0xc0, !PT ;  /* 0x00000380150e7812 */ /* 0x000fe400078ec0ff */
[----:B------:R-:W-:-:S02]  /*1ad50*/  LOP3.LUT R20, R20, R5, RZ, 0x3c, !PT ;  /* 0x0000000514147212 */ /* 0x000fc400078e3cff */
[----:B------:R-:W-:Y:S02]  /*1ad60*/  LOP3.LUT R10, R15, 0x380, RZ, 0xc0, !PT ;  /* 0x000003800f0a7812 */ /* 0x000fe400078ec0ff */
[----:B------:R-:W-:Y:S02]  /*1ad70*/  LOP3.LUT R4, R11, 0x380, RZ, 0xc0, !PT ;  /* 0x000003800b047812 */ /* 0x000fe400078ec0ff */
[----:B------:R-:W-:Y:S02]  /*1ad80*/  LOP3.LUT R5, R34, 0x380, RZ, 0xc0, !PT ;  /* 0x0000038022057812 */ /* 0x000fe400078ec0ff */
        /* <DEDUP_REMOVED lines=14> */
[-C--:B------:R-:W-:Y:S02]  /*1ae70*/  IADD3.X R5, RZ, R35.reuse, RZ, P1, !PT ;  /* 0x00000023ff057210 */ /* 0x080fe40000ffe4ff */
[----:B------:R-:W-:Y:S02]  /*1ae80*/  MOV R99, R34 ;  /* 0x0000002200637202 */ /* 0x000fe40000000f00 */
[----:B------:R-:W-:Y:S02]  /*1ae90*/  MOV R85, R32 ;  /* 0x0000002000557202 */ /* 0x000fe40000000f00 */
[----:B------:R-:W-:Y:S02]  /*1aea0*/  MOV R83, R30 ;  /* 0x0000001e00537202 */ /* 0x000fe40000000f00 */
[----:B------:R-:W-:Y:S02]  /*1aeb0*/  MOV R81, R28 ;  /* 0x0000001c00517202 */ /* 0x000fe40000000f00 */
[----:B------:R-:W-:-:S02]  /*1aec0*/  MOV R79, R20 ;  /* 0x00000014004f7202 */ /* 0x000fc40000000f00 */
[----:B------:R-:W-:Y:S02]  /*1aed0*/  MOV R97, R14 ;  /* 0x0000000e00617202 */ /* 0x000fe40000000f00 */
[----:B------:R-:W-:Y:S02]  /*1aee0*/  MOV R95, R10 ;  /* 0x0000000a005f7202 */ /* 0x000fe40000000f00 */
[----:B------:R-:W-:Y:S01]  /*1aef0*/  MOV R93, R4 ;  /* 0x00000004005d7202 */ /* 0x000fe20000000f00 */
[----:B------:R-:W-:Y:S06]  /*1af00*/  BRA.DIV UR4, `(.L_x_6445) ;  /* 0x000000be04287947 */ /* 0x000fec000b800000 */
[----:B------:R-:W-:Y:S01]  /*1af10*/  SEL R116, R90, R111, P0 ;  /* 0x0000006f5a747207 */ /* 0x000fe20000000000 */
[----:B-----5:R-:W-:Y:S01]  /*1af20*/  SHFL.IDX PT, R21, R13, R7, 0x1c1f ;  /* 0x001c1f070d157589 */ /* 0x020fe200000e0000 */
[----:B------:R-:W-:Y:S02]  /*1af30*/  LOP3.LUT R5, R7, 0x2, RZ, 0x3c, !PT ;  /* 0x0000000207057812 */ /* 0x000fe400078e3cff */
        /* <DEDUP_REMOVED lines=89> */
[----:B0-----:R-:W-:Y:S02]  /*1b4d0*/  SEL R3, R21, R2, P0 ;  /* 0x0000000215037207 */ /* 0x001fe40000000000 */
[----:B------:R-:W-:Y:S01]  /*1b4e0*/  SEL R21, R2, R21, P0 ;  /* 0x0000001502157207 */ /* 0x000fe20000000000 */
[----:B------:R-:W-:Y:S01]  /*1b4f0*/  SHFL.IDX PT, R49, R132, R7, 0x1c1f ;  /* 0x001c1f0784317589 */ /* 0x000fe200000e0000 */
[----:B-1----:R-:W-:Y:S02]  /*1b500*/  SEL R0, R39, R90, P0 ;  /* 0x0000005a27007207 */ /* 0x002fe40000000000 */
[----:B------:R-:W-:Y:S01]  /*1b510*/  SEL R2, R90, R39, P0 ;  /* 0x000000275a027207 */ /* 0x000fe20000000000 */
        /* <DEDUP_REMOVED lines=8> */
[----:B------:R-:W-:Y:S01]  /*1b5a0*/  SEL R102, R80, R61, P0 ;  /* 0x0000003d50667207 */ /* 0x000fe20000000000 */
[----:B------:R-:W-:Y:S01]  /*1b5b0*/  SHFL.IDX PT, R72, R72, R7, 0x1c1f ;  /* 0x001c1f0748487589 */ /* 0x000fe200000e0000 */
[----:B---3--:R-:W-:-:S02]  /*1b5c0*/  SEL R105, R63, R110, P0 ;  /* 0x0000006e3f697207 */ /* 0x008fc40000000000 */
[----:B------:R-:W-:Y:S01]  /*1b5d0*/  SEL R107, R110, R63, P0 ;  /* 0x0000003f6e6b7207 */ /* 0x000fe20000000000 */
[----:B------:R-:W-:Y:S01]  /*1b5e0*/  SHFL.IDX PT, R74, R74, R7, 0x1c1f ;  /* 0x001c1f074a4a7589 */ /* 0x000fe200000e0000 */
[----:B------:R-:W-:Y:S02]  /*1b5f0*/  SEL R44, R104, R47, P0 ;  /* 0x0000002f682c7207 */ /* 0x000fe40000000000 */
[----:B------:R-:W-:Y:S01]  /*1b600*/  SEL R101, R57, R92, P0 ;  /* 0x0000005c39657207 */ /* 0x000fe20000000000 */
[----:B------:R-:W-:Y:S01]  /*1b610*/  SHFL.IDX PT, R25, R66, R7, 0x1c1f ;  /* 0x001c1f0742197589 */ /* 0x000fe200000e0000 */
[----:B------:R-:W-:Y:S02]  /*1b620*/  SEL R103, R92, R57, P0 ;  /* 0x000000395c677207 */ /* 0x000fe40000000000 */
[----:B----4-:R-:W-:Y:S01]  /*1b630*/  SEL R61, R78, R71, P0 ;  /* 0x000000474e3d7207 */ /* 0x010fe20000000000 */
[----:B------:R-:W-:Y:S01]  /*1b640*/  SHFL.IDX PT, R9, R68, R7, 0x1c1f ;  /* 0x001c1f0744097589 */ /* 0x000fe200000e0000 */
[----:B------:R-:W-:-:S02]  /*1b650*/  SEL R63, R71, R78, P0 ;  /* 0x0000004e473f7207 */ /* 0x000fc40000000000 */
[----:B------:R-:W-:Y:S01]  /*1b660*/  SEL R112, R96, R31, P0 ;  /* 0x0000001f60707207 */ /* 0x000fe20000000000 */
[----:B------:R-:W-:Y:S01]  /*1b670*/  SHFL.IDX PT, R34, R34, R7, 0x1c1f ;  /* 0x001c1f0722227589 */ /* 0x000fe200000e0000 */
[----:B------:R-:W-:Y:S02]  /*1b680*/  SEL R116, R35, R82, P0 ;  /* 0x0000005223747207 */ /* 0x000fe40000000000 */
[----:B------:R-:W-:Y:S01]  /*1b690*/  SEL R96, R31, R96, P0 ;  /* 0x000000601f607207 */ /* 0x000fe20000000000 */
[----:B------:R-:W0:Y:S01]  /*1b6a0*/  SHFL.IDX PT, R98, R98, R5, 0x1c1f ;  /* 0x001c1f0562627589 */ /* 0x000e2200000e0000 */
[----:B------:R-:W-:-:S03]  /*1b6b0*/  SEL R82, R82, R35, P0 ;  /* 0x0000002352527207 */ /* 0x000fc60000000000 */
[----:B------:R-:W1:Y:S04]  /*1b6c0*/  SHFL.IDX PT, R84, R84, R5, 0x1c1f ;  /* 0x001c1f0554547589 */ /* 0x000e6800000e0000 */
[----:B------:R2:W3:Y:S04]  /*1b6d0*/  SHFL.IDX PT, R106, R48, R5, 0x1c1f ;  /* 0x001c1f05306a7589 */ /* 0x0004e800000e0000 */
[----:B------:R-:W4:Y:S04]  /*1b6e0*/  SHFL.IDX PT, R86, R86, R5, 0x1c1f ;  /* 0x001c1f0556567589 */ /* 0x000f2800000e0000 */
[----:B------:R0:W4:Y:S01]  /*1b6f0*/  SHFL.IDX PT, R114, R42, R5, 0x1c1f ;  /* 0x001c1f052a727589 */ /* 0x00012200000e0000 */
[----:B--2---:R-:W-:-:S03]  /*1b700*/  SEL R48, R36, R51, P0 ;  /* 0x0000003324307207 */ /* 0x004fc60000000000 */
[----:B------:R2:W4:Y:S04]  /*1b710*/  SHFL.IDX PT, R118, R46, R5, 0x1c1f ;  /* 0x001c1f052e767589 */ /* 0x00052800000e0000 */
[----:B------:R-:W4:Y:S01]  /*1b720*/  SHFL.IDX PT, R73, R50, R5, 0x1c1f ;  /* 0x001c1f0532497589 */ /* 0x000f2200000e0000 */
[----:B0-----:R-:W-:Y:S02]  /*1b730*/  SEL R91, R37, R98, P0 ;  /* 0x00000062255b7207 */ /* 0x001fe40000000000 */
[----:B------:R-:W-:Y:S01]  /*1b740*/  SEL R42, R47, R104, P0 ;  /* 0x000000682f2a7207 */ /* 0x000fe20000000000 */
[----:B------:R-:W0:Y:S01]  /*1b750*/  SHFL.IDX PT, R75, R60, R5, 0x1c1f ;  /* 0x001c1f053c4b7589 */ /* 0x000e2200000e0000 */
[----:B-1----:R-:W-:Y:S02]  /*1b760*/  SEL R43, R45, R84, P0 ;  /* 0x000000542d2b7207 */ /* 0x002fe40000000000 */
[----:B--2---:R-:W-:Y:S01]  /*1b770*/  SEL R46, R51, R36, P0 ;  /* 0x00000024332e7207 */ /* 0x004fe20000000000 */
[----:B------:R1:W-:Y:S01]  /*1b780*/  SHFL.IDX PT, R77, R56, R5, 0x1c1f ;  /* 0x001c1f05384d7589 */ /* 0x0003e200000e0000 */
[----:B------:R-:W-:-:S02]  /*1b790*/  SEL R36, R55, R108, P0 ;  /* 0x0000006c37247207 */ /* 0x000fc40000000000 */
[----:B------:R-:W-:Y:S01]  /*1b7a0*/  SEL R108, R108, R55, P0 ;  /* 0x000000376c6c7207 */ /* 0x000fe20000000000 */
[----:B------:R-:W2:Y:S01]  /*1b7b0*/  SHFL.IDX PT, R109, R26, R5, 0x1c1f ;  /* 0x001c1f051a6d7589 */ /* 0x000ea200000e0000 */
[----:B---3--:R-:W-:Y:S02]  /*1b7c0*/  SEL R47, R49, R106, P0 ;  /* 0x0000006a312f7207 */ /* 0x008fe40000000000 */
[----:B----4-:R-:W-:Y:S01]  /*1b7d0*/  SEL R51, R53, R86, P0 ;  /* 0x0000005635337207 */ /* 0x010fe20000000000 */
[----:B------:R-:W-:Y:S01]  /*1b7e0*/  SHFL.IDX PT, R33, R140, R7, 0x1c1f ;  /* 0x001c1f078c217589 */ /* 0x000fe200000e0000 */
[----:B------:R-:W-:Y:S02]  /*1b7f0*/  SEL R40, R65, R114, P0 ;  /* 0x0000007241287207 */ /* 0x000fe40000000000 */
[----:B-1----:R-:W-:Y:S01]  /*1b800*/  SEL R56, R70, R69, P0 ;  /* 0x0000004546387207 */ /* 0x002fe20000000000 */
[----:B------:R1:W-:Y:S01]  /*1b810*/  SHFL.IDX PT, R29, R62, R7, 0x1c1f ;  /* 0x001c1f073e1d7589 */ /* 0x0003e200000e0000 */
[----:B------:R-:W-:-:S02]  /*1b820*/  SEL R50, R114, R65, P0 ;  /* 0x0000004172327207 */ /* 0x000fc40000000000 */
[----:B------:R-:W-:Y:S01]  /*1b830*/  SEL R55, R67, R118, P0 ;  /* 0x0000007643377207 */ /* 0x000fe20000000000 */
[----:B------:R-:W-:Y:S01]  /*1b840*/  SHFL.IDX PT, R27, R64, R7, 0x1c1f ;  /* 0x001c1f07401b7589 */ /* 0x000fe200000e0000 */
[----:B------:R-:W-:Y:S02]  /*1b850*/  SEL R57, R118, R67, P0 ;  /* 0x0000004376397207 */ /* 0x000fe40000000000 */
[----:B------:R-:W-:Y:S01]  /*1b860*/  SEL R60, R76, R73, P0 ;  /* 0x000000494c3c7207 */ /* 0x000fe20000000000 */
[----:B------:R-:W-:Y:S01]  /*1b870*/  SHFL.IDX PT, R32, R32, R7, 0x1c1f ;  /* 0x001c1f0720207589 */ /* 0x000fe200000e0000 */
[----:B0-----:R-:W-:Y:S02]  /*1b880*/  SEL R71, R75, R74, P0 ;  /* 0x0000004a4b477207 */ /* 0x001fe40000000000 */
[----:B-1----:R-:W-:Y:S01]  /*1b890*/  SEL R62, R73, R76, P0 ;  /* 0x0000004c493e7207 */ /* 0x002fe20000000000 */
[----:B------:R-:W0:Y:S01]  /*1b8a0*/  SHFL.IDX PT, R94, R94, R5, 0x1c1f ;  /* 0x001c1f055e5e7589 */ /* 0x000e2200000e0000 */
[----:B------:R-:W-:-:S02]  /*1b8b0*/  SEL R37, R98, R37, P0 ;  /* 0x0000002562257207 */ /* 0x000fc40000000000 */
[----:B------:R-:W-:Y:S01]  /*1b8c0*/  SEL R45, R84, R45, P0 ;  /* 0x0000002d542d7207 */ /* 0x000fe20000000000 */
[----:B------:R1:W3:Y:S01]  /*1b8d0*/  SHFL.IDX PT, R66, R54, R5, 0x1c1f ;  /* 0x001c1f0536427589 */ /* 0x0002e200000e0000 */
[----:B--2---:R-:W-:Y:S02]  /*1b8e0*/  SEL R119, R34, R109, P0 ;  /* 0x0000006d22777207 */ /* 0x004fe40000000000 */
[----:B------:R-:W-:Y:S01]  /*1b8f0*/  SEL R125, R109, R34, P0 ;  /* 0x000000226d7d7207 */ /* 0x000fe20000000000 */
[----:B------:R2:W4:Y:S01]  /*1b900*/  SHFL.IDX PT, R68, R52, R5, 0x1c1f ;  /* 0x001c1f0534447589 */ /* 0x00052200000e0000 */
[----:B------:R-:W-:Y:S01]  /*1b910*/  SEL R49, R106, R49, P0 ;  /* 0x000000316a317207 */ /* 0x000fe20000000000 */
[----:B------:R-:W-:Y:S01]  /*1b920*/  IMAD.MOV.U32 R109, RZ, RZ, RZ ;  /* 0x000000ffff6d7224 */ /* 0x000fe200078e00ff */
[----:B------:R-:W-:Y:S01]  /*1b930*/  SEL R53, R86, R53, P0 ;  /* 0x0000003556357207 */ /* 0x000fe20000000000 */
[----:B------:R-:W4:Y:S01]  /*1b940*/  SHFL.IDX PT, R30, R30, R5, 0x1c1f ;  /* 0x001c1f051e1e7589 */ /* 0x000f2200000e0000 */
[----:B-1----:R-:W-:-:S03]  /*1b950*/  SEL R54, R69, R70, P0 ;  /* 0x0000004645367207 */ /* 0x002fc60000000000 */
[----:B------:R-:W1:Y:S01]  /*1b960*/  SHFL.IDX PT, R28, R28, R5, 0x1c1f ;  /* 0x001c1f051c1c7589 */ /* 0x000e6200000e0000 */
[----:B------:R-:W-:Y:S02]  /*1b970*/  SEL R70, R77, R72, P0 ;  /* 0x000000484d467207 */ /* 0x000fe40000000000 */
[----:B--2---:R-:W-:Y:S01]  /*1b980*/  SEL R52, R72, R77, P0 ;  /* 0x0000004d48347207 */ /* 0x004fe20000000000 */
[----:B------:R-:W2:Y:S01]  /*1b990*/  SHFL.IDX PT, R111, R24, R5, 0x1c1f ;  /* 0x001c1f05186f7589 */ /* 0x000ea200000e0000 */
[----:B------:R-:W-:-:S03]  /*1b9a0*/  SEL R69, R74, R75, P0 ;  /* 0x0000004b4a457207 */ /* 0x000fc60000000000 */
[----:B------:R1:W2:Y:S01]  /*1b9b0*/  SHFL.IDX PT, R4, R4, R7, 0x1c1f ;  /* 0x001c1f0704047589 */ /* 0x0002a200000e0000 */
[----:B0-----:R-:W-:Y:S02]  /*1b9c0*/  SEL R117, R33, R94, P0 ;  /* 0x0000005e21757207 */ /* 0x001fe40000000000 */
[----:B------:R-:W-:Y:S01]  /*1b9d0*/  SEL R87, R94, R33, P0 ;  /* 0x000000215e577207 */ /* 0x000fe20000000000 */
[----:B------:R0:W0:Y:S01]  /*1b9e0*/  SHFL.IDX PT, R10, R10, R7, 0x1c1f ;  /* 0x001c1f070a0a7589 */ /* 0x00002200000e0000 */
[----:B---3--:R-:W-:Y:S02]  /*1b9f0*/  SEL R73, R9, R66, P0 ;  /* 0x0000004209497207 */ /* 0x008fe40000000000 */
[----:B------:R-:W-:Y:S01]  /*1ba00*/  SEL R75, R66, R9, P0 ;  /* 0x00000009424b7207 */ /* 0x000fe20000000000 */
[----:B------:R3:W0:Y:S01]  /*1ba10*/  SHFL.IDX PT, R7, R8, R5, 0x1c1f ;  /* 0x001c1f0508077589 */ /* 0x00062200000e0000 */
[----:B----4-:R-:W-:Y:S02]  /*1ba20*/  SEL R72, R25, R68, P0 ;  /* 0x0000004419487207 */ /* 0x010fe40000000000 */
[----:B------:R-:W-:Y:S01]  /*1ba30*/  SEL R74, R68, R25, P0 ;  /* 0x00000019444a7207 */ /* 0x000fe20000000000 */
[----:B------:R3:W4:Y:S01]  /*1ba40*/  SHFL.IDX PT, R14, R6, R5, 0x1c1f ;  /* 0x001c1f05060e7589 */ /* 0x00072200000e0000 */
[----:B------:R-:W-:-:S02]  /*1ba50*/  SEL R77, R27, R30, P0 ;  /* 0x0000001e1b4d7207 */ /* 0x000fc40000000000 */
[----:B------:R-:W-:Y:S02]  /*1ba60*/  SEL R115, R30, R27, P0 ;  /* 0x0000001b1e737207 */ /* 0x000fe40000000000 */
[----:B-1----:R-:W-:Y:S02]  /*1ba70*/  SEL R76, R29, R28, P0 ;  /* 0x0000001c1d4c7207 */ /* 0x002fe40000000000 */
[----:B------:R-:W-:Y:S02]  /*1ba80*/  SEL R114, R28, R29, P0 ;  /* 0x0000001d1c727207 */ /* 0x000fe40000000000 */
[----:B--2---:R-:W-:Y:S02]  /*1ba90*/  SEL R118, R32, R111, P0 ;  /* 0x0000006f20767207 */ /* 0x004fe40000000000 */
[----:B---3--:R-:W-:-:S07]  /*1baa0*/  SEL R124, R111, R32, P0 ;  /* 0x000000206f7c7207 */ /* 0x008fce0000000000 */
.L_x_6688:
[----:B------:R-:W2:Y:S04]  /*1bab0*/  LDL.LU R78, [R1+0x90] ;  /* 0x00009000014e7983 */ /* 0x000ea80000300800 */
[----:B------:R-:W3:Y:S01]  /*1bac0*/  LDL.LU R68, [R1+0x94] ;  /* 0x0000940001447983 */ /* 0x000ee20000300800 */
[----:B------:R-:W-:Y:S05]  /*1bad0*/  WARPSYNC.ALL ;  /* 0x0000000000007948 */ /* 0x000fea0003800000 */
[----:B----4-:R-:W-:Y:S01]  /*1bae0*/  SEL R64, R4, R14, P0 ;  /* 0x0000000e04407207 */ /* 0x010fe20000000000 */
[----:B------:R-:W-:Y:S01]  /*1baf0*/  ULDC.64 UR6, c[0x0][0xc08] ;  /* 0x0003020000067ab9 */ /* 0x000fe20000000a00 */
[----:B------:R-:W-:Y:S01]  /*1bb00*/  SEL R66, R14, R4, P0 ;  /* 0x000000040e427207 */ /* 0x000fe20000000000 */
[----:B------:R-:W-:Y:S01]  /*1bb10*/  ULDC.64 UR4, c[0x0][0xc00] ;  /* 0x0003000000047ab9 */ /* 0x000fe20000000a00 */
[----:B0-----:R-:W-:-:S02]  /*1bb20*/  SEL R65, R10, R7, P0 ;  /* 0x000000070a417207 */ /* 0x001fc40000000000 */
[----:B------:R-:W-:Y:S02]  /*1bb30*/  SEL R67, R7, R10, P0 ;  /* 0x0000000a07437207 */ /* 0x000fe40000000000 */
[----:B------:R-:W-:Y:S02]  /*1bb40*/  F2FP.BF16.F32.PACK_AB R4, R3, R112 ;  /* 0x000000700304723e */ /* 0x000fe400000010ff */
[----:B------:R-:W-:Y:S02]  /*1bb50*/  F2FP.BF16.F32.PACK_AB R5, R105, R40 ;  /* 0x000000286905723e */ /* 0x000fe400000010ff */
[----:B------:R-:W-:Y:S02]  /*1bb60*/  F2FP.BF16.F32.PACK_AB R6, R21, R96 ;  /* 0x000000601506723e */ /* 0x000fe400000010ff */
[----:B------:R-:W-:Y:S01]  /*1bb70*/  F2FP.BF16.F32.PACK_AB R7, R107, R50 ;  /* 0x000000326b07723e */ /* 0x000fe200000010ff */
[----:B------:R-:W-:Y:S01]  /*1bb80*/  BAR.SYNC.DEFER_BLOCKING 0x1, 0x100 ;  /* 0x0044000000007b1d */ /* 0x000fe20000010000 */
[----:B------:R-:W-:-:S02]  /*1bb90*/  F2FP.BF16.F32.PACK_AB R8, R117, R116 ;  /* 0x000000747508723e */ /* 0x000fc400000010ff */
        /* <DEDUP_REMOVED lines=20> */
[----:B------:R-:W-:Y:S01]  /*1bce0*/  STSM.16.M88.4 [R97], R24 ;  /* 0x0000001861007844 */ /* 0x000fe20000000200 */
[----:B------:R-:W-:-:S02]  /*1bcf0*/  F2FP.BF16.F32.PACK_AB R34, R49, R48 ;  /* 0x000000303122723e */ /* 0x000fc400000010ff */
[----:B------:R-:W-:Y:S01]  /*1bd00*/  F2FP.BF16.F32.PACK_AB R35, R115, R114 ;  /* 0x000000727323723e */ /* 0x000fe200000010ff */
[----:B------:R-:W-:Y:S01]  /*1bd10*/  STSM.16.M88.4 [R79], R28 ;  /* 0x0000001c4f007844 */ /* 0x000fe20000000200 */
[----:B0-----:R-:W-:Y:S02]  /*1bd20*/  F2FP.BF16.F32.PACK_AB R4, R51, R36 ;  /* 0x000000243304723e */ /* 0x001fe400000010ff */
[----:B------:R-:W-:Y:S01]  /*1bd30*/  F2FP.BF16.F32.PACK_AB R5, R119, R118 ;  /* 0x000000767705723e */ /* 0x000fe200000010ff */
[----:B------:R-:W-:Y:S01]  /*1bd40*/  STSM.16.M88.4 [R81], R32 ;  /* 0x0000002051007844 */ /* 0x000fe20000000200 */
[----:B------:R-:W-:Y:S02]  /*1bd50*/  F2FP.BF16.F32.PACK_AB R6, R53, R108 ;  /* 0x0000006c3506723e */ /* 0x000fe400000010ff */
[----:B------:R-:W-:Y:S02]  /*1bd60*/  F2FP.BF16.F32.PACK_AB R7, R125, R124 ;  /* 0x0000007c7d07723e */ /* 0x000fe400000010ff */
[----:B-1----:R-:W-:-:S02]  /*1bd70*/  F2FP.BF16.F32.PACK_AB R8, R101, R100 ;  /* 0x000000646508723e */ /* 0x002fc400000010ff */
[----:B------:R-:W-:Y:S01]  /*1bd80*/  F2FP.BF16.F32.PACK_AB R10, R103, R102 ;  /* 0x00000066670a723e */ /* 0x000fe200000010ff */
[----:B------:R-:W-:Y:S01]  /*1bd90*/  STSM.16.M88.4 [R83], R4 ;  /* 0x0000000453007844 */ /* 0x000fe20000000200 */
        /* <DEDUP_REMOVED lines=8> */
[----:B--2---:R-:W-:-:S04]  /*1be20*/  IADD3 R12, P1, R78, UR4, RZ ;  /* 0x000000044e0c7c10 */ /* 0x004fc8000ff3e0ff */
[----:B---3--:R-:W-:-:S05]  /*1be30*/  IADD3.X R13, R68, UR5, RZ, P1, !PT ;  /* 0x00000005440d7c10 */ /* 0x008fca0008ffe4ff */
[----:B------:R-:W-:Y:S01]  /*1be40*/  @P3 IADD3 R14, P1, R78, UR6, RZ ;  /* 0x000000064e0e3c10 */ /* 0x000fe2000ff3e0ff */
[----:B------:R-:W-:Y:S01]  /*1be50*/  ULDC UR6, c[0x0][0xa88] ;  /* 0x0002a20000067ab9 */ /* 0x000fe20000000800 */
[----:B0-----:R-:W-:Y:S01]  /*1be60*/  IMAD.MOV.U32 R10, RZ, RZ, 0x9b8 ;  /* 0x000009b8ff0a7424 */ /* 0x001fe200078e00ff */
[----:B------:R0:W5:Y:S01]  /*1be70*/  @P0 LDG.E R109, desc[UR60][R12.64] ;  /* 0x0000003c0c6d0981 */ /* 0x000162000c1e1900 */
[----:B------:R-:W-:Y:S01]  /*1be80*/  IMAD.U32 R25, RZ, RZ, UR6 ;  /* 0x00000006ff197e24 */ /* 0x000fe2000f8e00ff */
[----:B------:R-:W-:Y:S01]  /*1be90*/  @P3 IADD3.X R15, R68, UR7, RZ, P1, !PT ;  /* 0x00000007440f3c10 */ /* 0x000fe20008ffe4ff */
[----:B------:R-:W1:Y:S04]  /*1bea0*/  LDC R78, c[0x0][0xbe8] ;  /* 0x0002fa00ff4e7b82 */ /* 0x000e680000000800 */
[----:B------:R0:W5:Y:S01]  /*1beb0*/  @P3 LDG.E R25, desc[UR60][R14.64] ;  /* 0x0000003c0e193981 */ /* 0x000162000c1e1900 */
[----:B------:R-:W-:-:S04]  /*1bec0*/  ISETP.GT.AND P2, PT, R127, 0x1, PT ;  /* 0x000000017f00780c */ /* 0x000fc80003f44270 */
[----:B------:R-:W-:-:S04]  /*1bed0*/  SEL R10, R10, 0x978, P2 ;  /* 0x000009780a0a7807 */ /* 0x000fc80001000000 */
[----:B------:R0:W2:Y:S08]  /*1bee0*/  LDC.64 R4, c[0x0][R10+0x220] ;  /* 0x000088000a047b82 */ /* 0x0000b00000000a00 */
[----:B------:R0:W3:Y:S01]  /*1bef0*/  LDC.64 R6, c[0x0][R10+0x218] ;  /* 0x000086000a067b82 */ /* 0x0000e20000000a00 */
[----:B-1----:R-:W-:-:S07]  /*1bf00*/  ISETP.NE.AND P1, PT, R78, 0x1, PT ;  /* 0x000000014e00780c */ /* 0x002fce0003f25270 */
[----:B------:R0:W1:Y:S01]  /*1bf10*/  LDC.64 R8, c[0x0][R10+0x228] ;  /* 0x00008a000a087b82 */ /* 0x0000620000000a00 */
[----:B------:R-:W-:Y:S05]  /*1bf20*/  @P3 BRA `(.L_x_6446) ;  /* 0x0000000000103947 */ /* 0x000fea0003800000 */
[----:B------:R-:W-:Y:S05]  /*1bf30*/  @!P0 BRA `(.L_x_6446) ;  /* 0x00000000000c8947 */ /* 0x000fea0003800000 */
[----:B0-----:R-:W4:Y:S04]  /*1bf40*/  LDG.E R14, desc[UR60][R12.64] ;  /* 0x0000003c0c0e7981 */ /* 0x001f28000c1e1900 */
[----:B-----5:R-:W4:Y:S02]  /*1bf50*/  LDG.E R25, desc[UR60][R12.64+0x4] ;  /* 0x0000043c0c197981 */ /* 0x020f24000c1e1900 */
[----:B----4-:R-:W-:-:S07]  /*1bf60*/  IMAD.IADD R25, R25, 0x1, -R14 ;  /* 0x0000000119197824 */ /* 0x010fce00078e0a0e */
.L_x_6446:
[----:B------:R-:W4:Y:S01]  /*1bf70*/  LDL R11, [R1+0x6c] ;  /* 0x00006c00010b7983 */ /* 0x000f220000100800 */
[----:B------:R-:W-:Y:S01]  /*1bf80*/  ISETP.NE.U32.AND P0, PT, RZ, UR4, PT ;  /* 0x00000004ff007c0c */ /* 0x000fe2000bf05070 */
[----:B0-----:R-:W0:Y:S02]  /*1bf90*/  @P1 LDC R14, c[0x0][0xbec] ;  /* 0x0002fb00ff0e1b82 */ /* 0x001e240000000800 */
[----:B------:R-:W2:Y:S04]  /*1bfa0*/  LDL.LU R12, [R1+0x7c] ;  /* 0x00007c00010c7983 */ /* 0x000ea80000300800 */
[----:B------:R-:W3:Y:S02]  /*1bfb0*/  LDL.LU R26, [R1+0x98] ;  /* 0x00009800011a7983 */ /* 0x000ee40000300800 */
[----:B------:R-:W1:Y:S02]  /*1bfc0*/  @P1 LDC R33, c[0x0][0xbf0] ;  /* 0x0002fc00ff211b82 */ /* 0x000e640000000800 */
[----:B------:R-:W2:Y:S04]  /*1bfd0*/  LDL R24, [R1+0xd0] ;  /* 0x0000d00001187983 */ /* 0x000ea80000100800 */
[----:B------:R-:W2:Y:S04]  /*1bfe0*/  LDL R84, [R1+0x9c] ;  /* 0x00009c0001547983 */ /* 0x000ea80000100800 */
[----:B------:R-:W2:Y:S01]  /*1bff0*/  LDL R79, [R1+0xa0] ;  /* 0x0000a000014f7983 */ /* 0x000ea20000100800 */
[----:B------:R-:W-:Y:S01]  /*1c000*/  ISETP.NE.AND.EX P0, PT, RZ, UR5, PT, P0 ;  /* 0x00000005ff007c0c */ /* 0x000fe2000bf05300 */
[----:B-----5:R-:W-:-:S02]  /*1c010*/  IMAD R68, R25, R78, RZ ;  /* 0x0000004e19447224 */ /* 0x020fc400078e02ff */
[----:B----4-:R-:W-:Y:S01]  /*1c020*/  IMAD.MOV.U32 R80, RZ, RZ, R11 ;  /* 0x000000ffff507224 */ /* 0x010fe200078e000b */
[----:B---3--:R-:W-:Y:S02]  /*1c030*/  SEL R27, R26, RZ, !P0 ;  /* 0x000000ff1a1b7207 */ /* 0x008fe40004000000 */
[----:B------:R-:W3:Y:S01]  /*1c040*/  LDL R26, [R1+0xcc] ;  /* 0x0000cc00011a7983 */ /* 0x000ee20000100800 */
[----:B------:R-:W4:Y:S01]  /*1c050*/  LDC.64 R10, c[0x0][R10+0x210] ;  /* 0x000084000a0a7b82 */ /* 0x000f220000000a00 */
[----:B--2---:R-:W-:-:S07]  /*1c060*/  SEL R15, R12, RZ, !P0 ;  /* 0x000000ff0c0f7207 */ /* 0x004fce0004000000 */
[----:B------:R-:W2:Y:S01]  /*1c070*/  LDC.64 R12, c[0x0][0xba8] ;  /* 0x0002ea00ff0c7b82 */ /* 0x000ea20000000a00 */
[----:B------:R-:W-:Y:S02]  /*1c080*/  IMAD R5, R5, R15, RZ ;  /* 0x0000000f05057224 */ /* 0x000fe400078e02ff */
[----:B------:R-:W-:Y:S02]  /*1c090*/  IMAD R35, R84, 0x80, R24 ;  /* 0x0000008054237824 */ /* 0x000fe400078e0218 */
[----:B------:R-:W4:Y:S01]  /*1c0a0*/  S2R R24, SR_TID.X ;  /* 0x0000000000187919 */ /* 0x000f220000002100 */
[----:B------:R-:W-:Y:S02]  /*1c0b0*/  IMAD R31, R4, R27, R5 ;  /* 0x0000001b041f7224 */ /* 0x000fe400078e0205 */
[-C--:B------:R-:W-:Y:S02]  /*1c0c0*/  IMAD R29, R7, R80.reuse, RZ ;  /* 0x00000050071d7224 */ /* 0x080fe400078e02ff */
[----:B------:R-:W-:-:S04]  /*1c0d0*/  IMAD.WIDE.U32 R6, R6, R80, RZ ;  /* 0x0000005006067225 */ /* 0x000fc800078e00ff */
[----:B------:R-:W-:Y:S01]  /*1c0e0*/  IMAD.WIDE.U32 R4, R4, R15, RZ ;  /* 0x0000000f04047225 */ /* 0x000fe200078e00ff */
[----:B------:R-:W-:Y:S02]  /*1c0f0*/  SEL R27, R79, RZ, P2 ;  /* 0x000000ff4f1b7207 */ /* 0x000fe40001000000 */
[----:B------:R-:W-:Y:S01]  /*1c100*/  IADD3 R6, P0, P3, R4, R6, R109 ;  /* 0x0000000604067210 */ /* 0x000fe20007b1e06d */
[----:B0-----:R-:W-:-:S04]  /*1c110*/  @P1 IMAD.HI.U32 R4, R35, R14, RZ ;  /* 0x0000000e23041227 */ /* 0x001fc800078e00ff */
[----:B------:R-:W-:Y:S01]  /*1c120*/  IMAD.IADD R31, R5, 0x1, R31 ;  /* 0x00000001051f7824 */ /* 0x000fe200078e021f */
[----:B------:R-:W-:Y:S01]  /*1c130*/  MOV R5, R35 ;  /* 0x0000002300057202 */ /* 0x000fe20000000f00 */
[----:B--2---:R-:W0:Y:S01]  /*1c140*/  @!P2 LDC R12, c[0x0][0xb50] ;  /* 0x0002d400ff0cab82 */ /* 0x004e220000000800 */
[----:B-1----:R-:W-:Y:S01]  /*1c150*/  @P1 SHF.R.U32.HI R5, RZ, R33, R4 ;  /* 0x00000021ff051219 */ /* 0x002fe20000011604 */
[----:B------:R-:W-:Y:S01]  /*1c160*/  IMAD.IADD R7, R7, 0x1, R29 ;  /* 0x0000000107077824 */ /* 0x000fe200078e021d */
[----:B------:R-:W-:Y:S01]  /*1c170*/  SHF.R.S32.HI R14, RZ, 0x1f, R109 ;  /* 0x0000001fff0e7819 */ /* 0x000fe2000001146d */
[-C--:B------:R-:W-:Y:S02]  /*1c180*/  IMAD R29, R9, R27.reuse, RZ ;  /* 0x0000001b091d7224 */ /* 0x080fe400078e02ff */
[----:B------:R-:W-:Y:S02]  /*1c190*/  IMAD.WIDE.U32 R8, R8, R27, RZ ;  /* 0x0000001b08087225 */ /* 0x000fe400078e00ff */
[----:B------:R-:W1:Y:S02]  /*1c1a0*/  @!P2 LDC R13, c[0x0][0xb54] ;  /* 0x0002d500ff0dab82 */ /* 0x000e640000000800 */
[----:B------:R-:W-:Y:S01]  /*1c1b0*/  IMAD.MOV R27, RZ, RZ, -R5 ;  /* 0x000000ffff1b7224 */ /* 0x000fe200078e0a05 */
[----:B------:R-:W-:Y:S01]  /*1c1c0*/  IADD3.X R7, R31, R7, R14, P0, P3 ;  /* 0x000000071f077210 */ /* 0x000fe200007e640e */
[----:B------:R-:W-:Y:S01]  /*1c1d0*/  IMAD.IADD R29, R9, 0x1, R29 ;  /* 0x00000001091d7824 */ /* 0x000fe200078e021d */
[----:B------:R-:W-:-:S02]  /*1c1e0*/  IADD3 R8, P0, P3, R5, R6, R8 ;  /* 0x0000000605087210 */ /* 0x000fc40007b1e008 */
[----:B------:R-:W-:Y:S01]  /*1c1f0*/  SHF.R.S32.HI R4, RZ, 0x1f, R5 ;  /* 0x0000001fff047819 */ /* 0x000fe20000011405 */
[----:B------:R-:W-:-:S03]  /*1c200*/  IMAD R5, R78, R27, R35 ;  /* 0x0000001b4e057224 */ /* 0x000fc600078e0223 */
[----:B------:R-:W-:Y:S01]  /*1c210*/  IADD3.X R9, R4, R7, R29, P0, P3 ;  /* 0x0000000704097210 */ /* 0x000fe200007e641d */
[-C--:B----4-:R-:W-:Y:S01]  /*1c220*/  IMAD R4, R11, R5.reuse, RZ ;  /* 0x000000050b047224 */ /* 0x090fe200078e02ff */
[----:B------:R-:W-:Y:S01]  /*1c230*/  SHF.R.S32.HI R7, RZ, 0x1f, R5 ;  /* 0x0000001fff077819 */ /* 0x000fe20000011405 */
[----:B------:R-:W-:Y:S02]  /*1c240*/  VIADD R28, R24, 0xffffff80 ;  /* 0xffffff80181c7836 */ /* 0x000fe40000000000 */
[----:B------:R-:W-:-:S04]  /*1c250*/  IMAD.WIDE.U32 R8, R10, R5, R8 ;  /* 0x000000050a087225 */ /* 0x000fc800078e0008 */
[----:B------:R-:W-:Y:S01]  /*1c260*/  IMAD R7, R10, R7, R4 ;  /* 0x000000070a077224 */ /* 0x000fe200078e0204 */
[----:B------:R-:W-:Y:S02]  /*1c270*/  SHF.R.S32.HI R24, RZ, 0x1f, R28 ;  /* 0x0000001fff187819 */ /* 0x000fe4000001141c */
[----:B0-----:R-:W-:Y:S01]  /*1c280*/  LEA R12, P0, R8, R12, 0x2 ;  /* 0x0000000c080c7211 */ /* 0x001fe200078010ff */
[----:B------:R-:W-:Y:S01]  /*1c290*/  IMAD.IADD R4, R9, 0x1, R7 ;  /* 0x0000000109047824 */ /* 0x000fe200078e0207 */
[----:B------:R-:W-:-:S04]  /*1c2a0*/  LEA.HI R24, R24, R28, RZ, 0x7 ;  /* 0x0000001c18187211 */ /* 0x000fc800078f38ff */
[----:B-1----:R-:W-:Y:S02]  /*1c2b0*/  LEA.HI.X R13, R8, R13, R4, 0x2, P0 ;  /* 0x0000000d080d7211 */ /* 0x002fe400000f1404 */
[----:B------:R-:W-:Y:S01]  /*1c2c0*/  LOP3.LUT R24, R24, 0xffffff80, RZ, 0xc0, !PT ;  /* 0xffffff8018187812 */ /* 0x000fe200078ec0ff */
[----:B------:R-:W-:Y:S04]  /*1c2d0*/  SHFL.IDX PT, R4, R12, RZ, 0x1c1f ;  /* 0x001c1fff0c047589 */ /* 0x000fe800000e0000 */
[----:B------:R-:W0:Y:S01]  /*1c2e0*/  SHFL.IDX PT, R5, R13, RZ, 0x1c1f ;  /* 0x001c1fff0d057589 */ /* 0x000e2200000e0000 */
[----:B------:R-:W-:-:S03]  /*1c2f0*/  IMAD.IADD R24, R28, 0x1, -R24 ;  /* 0x000000011c187824 */ /* 0x000fc600078e0a18 */
[----:B------:R-:W-:Y:S04]  /*1c300*/  SHFL.IDX PT, R6, R12, 0x1, 0x1c1f ;  /* 0x003c1f000c067f89 */ /* 0x000fe800000e0000 */
[----:B------:R-:W1:Y:S01]  /*1c310*/  SHFL.IDX PT, R7, R13, 0x1, 0x1c1f ;  /* 0x003c1f000d077f89 */ /* 0x000e6200000e0000 */
[----:B------:R-:W-:Y:S01]  /*1c320*/  LOP3.LUT P0, RZ, R24, 0x3, RZ, 0xc0, !PT ;  /* 0x0000000318ff7812 */ /* 0x000fe2000780c0ff */
[----:B---3--:R-:W-:-:S04]  /*1c330*/  IMAD R81, R84, 0x80, R26 ;  /* 0x0000008054517824 */ /* 0x008fc800078e021a */
[C---:B------:R-:W-:Y:S01]  /*1c340*/  VIADD R27, R81.reuse, 0x8 ;  /* 0x00000008511b7836 */ /* 0x040fe20000000000 */
[----:B------:R-:W-:-:S04]  /*1c350*/  ISETP.GE.OR P3, PT, R81, R68, P0 ;  /* 0x000000445100720c */ /* 0x000fc80000766670 */
[----:B------:R-:W-:-:S09]  /*1c360*/  ISETP.GE.OR P0, PT, R27, R68, P0 ;  /* 0x000000441b00720c */ /* 0x000fd20000706670 */
[----:B0-----:R0:W-:Y:S04]  /*1c370*/  @!P3 ST.E desc[UR60][R4.64], R88 ;  /* 0x000000580400b985 */ /* 0x0011e8000c10193c */
[----:B-1----:R0:W-:Y:S01]  /*1c380*/  @!P0 ST.E desc[UR60][R6.64], R89 ;  /* 0x0000005906008985 */ /* 0x0021e2000c10193c */
[----:B------:R-:W-:Y:S05]  /*1c390*/  @P2 BRA `(.L_x_6447) ;  /* 0x0000000800f42947 */ /* 0x000fea0003800000 */
[----:B------:R-:W2:Y:S01]  /*1c3a0*/  LDL R83, [R1+0x64] ;  /* 0x0000640001537983 */ /* 0x000ea20000100800 */
[----:B------:R-:W1:Y:S01]  /*1c3b0*/  @P1 LDC R11, c[0x0][0xbec] ;  /* 0x0002fb00ff0b1b82 */ /* 0x000e620000000800 */
[----:B------:R-:W-:Y:S01]  /*1c3c0*/  ULDC.64 UR4, c[0x0][0xaa0] ;  /* 0x0002a80000047ab9 */ /* 0x000fe20000000a00 */
[----:B------:R-:W3:Y:S06]  /*1c3d0*/  S2R R24, SR_TID.X ;  /* 0x0000000000187919 */ /* 0x000eec0000002100 */
[----:B------:R-:W4:Y:S01]  /*1c3e0*/  @P1 LDC R13, c[0x0][0xbf0] ;  /* 0x0002fc00ff0d1b82 */ /* 0x000f220000000800 */
[----:B---3--:R-:W-:-:S05]  /*1c3f0*/  VIADD R86, R24, 0xffffff80 ;  /* 0xffffff8018567836 */ /* 0x008fca0000000000 */
[----:B------:R-:W-:-:S04]  /*1c400*/  SHF.R.S32.HI R85, RZ, 0x1f, R86 ;  /* 0x0000001fff557819 */ /* 0x000fc80000011456 */
[----:B------:R-:W-:-:S04]  /*1c410*/  LEA.HI R85, R85, R86, RZ, 0x3 ;  /* 0x0000005655557211 */ /* 0x000fc800078f18ff */
[----:B------:R-:W-:Y:S02]  /*1c420*/  SHF.R.S32.HI R85, RZ, 0x3, R85 ;  /* 0x00000003ff557819 */ /* 0x000fe40000011455 */
[----:B------:R-:W-:Y:S01]  /*1c430*/  SHF.R.S32.HI R8, RZ, 0x1f, R86 ;  /* 0x0000001fff087819 */ /* 0x000fe20000011456 */
[----:B------:R-:W-:-:S03]  /*1c440*/  IMAD R14, R14, UR4, RZ ;  /* 0x000000040e0e7c24 */ /* 0x000fc6000f8e02ff */
[----:B------:R-:W-:Y:S01]  /*1c450*/  LEA.HI R8, R8, R86, RZ, 0x3 ;  /* 0x0000005608087211 */ /* 0x000fe200078f18ff */
[----:B------:R-:W-:-:S03]  /*1c460*/  IMAD R9, R109, UR5, R14 ;  /* 0x000000056d097c24 */ /* 0x000fc6000f8e020e */
[----:B------:R-:W-:-:S05]  /*1c470*/  LOP3.LUT R8, R8, 0xfffffff8, RZ, 0xc0, !PT ;  /* 0xfffffff808087812 */ /* 0x000fca00078ec0ff */
[----:B------:R-:W-:Y:S01]  /*1c480*/  IMAD.IADD R8, R86, 0x1, -R8 ;  /* 0x0000000156087824 */ /* 0x000fe200078e0a08 */
[----:B--2---:R-:W-:-:S05]  /*1c490*/  LEA R3, R85, R83, 0x6 ;  /* 0x0000005355037211 */ /* 0x004fca00078e30ff */
[----:B------:R-:W-:-:S03]  /*1c4a0*/  IMAD.WIDE R58, R3, 0x2, R58 ;  /* 0x00000002033a7825 */ /* 0x000fc600078e023a */
[C---:B------:R-:W-:Y:S02]  /*1c4b0*/  IADD3 R29, P0, R58.reuse, 0x2000, RZ ;  /* 0x000020003a1d7810 */ /* 0x040fe40007f1e0ff */
[----:B------:R-:W-:Y:S02]  /*1c4c0*/  IADD3 R25, P5, R58, 0x1000, RZ ;  /* 0x000010003a197810 */ /* 0x000fe40007fbe0ff */
[----:B------:R-:W-:Y:S02]  /*1c4d0*/  LOP3.LUT R28, R29, 0x380, RZ, 0xc0, !PT ;  /* 0x000003801d1c7812 */ /* 0x000fe400078ec0ff */
[----:B------:R-:W-:Y:S02]  /*1c4e0*/  LOP3.LUT R24, R25, 0x380, RZ, 0xc0, !PT ;  /* 0x0000038019187812 */ /* 0x000fe400078ec0ff */
[----:B------:R-:W-:Y:S02]  /*1c4f0*/  SHF.R.U64 R28, R28, 0x3, RZ ;  /* 0x000000031c1c7819 */ /* 0x000fe400000012ff */
[----:B------:R-:W-:-:S02]  /*1c500*/  SHF.R.U64 R24, R24, 0x3, RZ ;  /* 0x0000000318187819 */ /* 0x000fc400000012ff */
[----:B------:R-:W-:Y:S01]  /*1c510*/  LOP3.LUT R28, R28, R29, RZ, 0x3c, !PT ;  /* 0x0000001d1c1c7212 */ /* 0x000fe200078e3cff */
[--C-:B------:R-:W-:Y:S01]  /*1c520*/  IMAD.X R29, RZ, RZ, R59.reuse, P0 ;  /* 0x000000ffff1d7224 */ /* 0x100fe200000e063b */
[----:B------:R-:W-:Y:S02]  /*1c530*/  IADD3 R3, P0, R58, 0x7000, RZ ;  /* 0x000070003a037810 */ /* 0x000fe40007f1e0ff */
[----:B------:R-:W-:Y:S01]  /*1c540*/  LOP3.LUT R24, R24, R25, RZ, 0x3c, !PT ;  /* 0x0000001918187212 */ /* 0x000fe200078e3cff */
[----:B------:R-:W-:Y:S01]  /*1c550*/  IMAD.X R25, RZ, RZ, R59, P5 ;  /* 0x000000ffff197224 */ /* 0x000fe200028e063b */
[C---:B------:R-:W-:Y:S01]  /*1c560*/  IADD3 R33, P2, R58.reuse, 0x3000, RZ ;  /* 0x000030003a217810 */ /* 0x040fe20007f5e0ff */
[----:B------:R-:W5:Y:S01]  /*1c570*/  LD.E.128 R28, desc[UR60][R28.64] ;  /* 0x0000003c1c1c7980 */ /* 0x000f62000c101d00 */
[C---:B------:R-:W-:Y:S02]  /*1c580*/  IADD3 R37, P3, R58.reuse, 0x4000, RZ ;  /* 0x000040003a257810 */ /* 0x040fe40007f7e0ff */
[----:B------:R-:W-:-:S02]  /*1c590*/  IADD3 R41, P4, R58, 0x5000, RZ ;  /* 0x000050003a297810 */ /* 0x000fc40007f9e0ff */
[C---:B0-----:R-:W-:Y:S01]  /*1c5a0*/  LOP3.LUT R5, R58.reuse, 0x380, RZ, 0xc0, !PT ;  /* 0x000003803a057812 */ /* 0x041fe200078ec0ff */
[----:B------:R-:W-:Y:S01]  /*1c5b0*/  IMAD.X R49, RZ, RZ, R59, P0 ;  /* 0x000000ffff317224 */ /* 0x000fe200000e063b */
[----:B------:R-:W-:Y:S01]  /*1c5c0*/  IADD3 R45, P5, R58, 0x6000, RZ ;  /* 0x000060003a2d7810 */ /* 0x000fe20007fbe0ff */
[----:B------:R-:W5:Y:S01]  /*1c5d0*/  LD.E.128 R24, desc[UR60][R24.64] ;  /* 0x0000003c18187980 */ /* 0x000f62000c101d00 */
[----:B------:R-:W-:Y:S02]  /*1c5e0*/  LOP3.LUT R0, R3, 0x380, RZ, 0xc0, !PT ;  /* 0x0000038003007812 */ /* 0x000fe400078ec0ff */
[----:B------:R-:W-:Y:S02]  /*1c5f0*/  LOP3.LUT R32, R33, 0x380, RZ, 0xc0, !PT ;  /* 0x0000038021207812 */ /* 0x000fe400078ec0ff */
[----:B------:R-:W-:Y:S02]  /*1c600*/  LOP3.LUT R36, R37, 0x380, RZ, 0xc0, !PT ;  /* 0x0000038025247812 */ /* 0x000fe400078ec0ff */
[----:B------:R-:W-:-:S02]  /*1c610*/  LOP3.LUT R40, R41, 0x380, RZ, 0xc0, !PT ;  /* 0x0000038029287812 */ /* 0x000fc400078ec0ff */
[----:B------:R-:W-:Y:S02]  /*1c620*/  LOP3.LUT R44, R45, 0x380, RZ, 0xc0, !PT ;  /* 0x000003802d2c7812 */ /* 0x000fe400078ec0ff */
[----:B------:R-:W-:Y:S02]  /*1c630*/  SHF.R.U64 R0, R0, 0x3, RZ ;  /* 0x0000000300007819 */ /* 0x000fe400000012ff */
[----:B------:R-:W-:Y:S02]  /*1c640*/  SHF.R.U64 R32, R32, 0x3, RZ ;  /* 0x0000000320207819 */ /* 0x000fe400000012ff */
[----:B------:R-:W-:Y:S02]  /*1c650*/  SHF.R.U64 R36, R36, 0x3, RZ ;  /* 0x0000000324247819 */ /* 0x000fe400000012ff */
[----:B------:R-:W-:Y:S02]  /*1c660*/  SHF.R.U64 R40, R40, 0x3, RZ ;  /* 0x0000000328287819 */ /* 0x000fe400000012ff */
[----:B------:R-:W-:-:S02]  /*1c670*/  SHF.R.U64 R44, R44, 0x3, RZ ;  /* 0x000000032c2c7819 */ /* 0x000fc400000012ff */
[----:B------:R-:W-:Y:S01]  /*1c680*/  LOP3.LUT R48, R0, R3, RZ, 0x3c, !PT ;  /* 0x0000000300307212 */ /* 0x000fe200078e3cff */
        /* <DEDUP_REMOVED lines=12> */
[----:B------:R-:W-:Y:S01]  /*1c750*/  IMAD R0, R8, 0x20, R85 ;  /* 0x0000002008007824 */ /* 0x000fe200078e0255 */
[----:B------:R-:W-:Y:S01]  /*1c760*/  IADD3 R3, R3, R9, RZ ;  /* 0x0000000903037210 */ /* 0x000fe20007ffe0ff */
[----:B------:R-:W5:Y:S01]  /*1c770*/  LD.E.128 R32, desc[UR60][R32.64] ;  /* 0x0000003c20207980 */ /* 0x000f62000c101d00 */
[----:B------:R-:W-:-:S03]  /*1c780*/  SHF.R.S32.HI R8, RZ, 0x1f, R15 ;  /* 0x0000001fff087819 */ /* 0x000fc6000001140f */
[----:B------:R0:W5:Y:S01]  /*1c790*/  LD.E.128 R4, desc[UR60][R58.64] ;  /* 0x0000003c3a047980 */ /* 0x000162000c101d00 */
[----:B------:R-:W-:-:S03]  /*1c7a0*/  IMAD.WIDE.U32 R2, R80, UR4, R2 ;  /* 0x0000000450027c25 */ /* 0x000fc6000f8e0002 */
[----:B------:R-:W5:Y:S01]  /*1c7b0*/  LD.E.128 R36, desc[UR60][R36.64] ;  /* 0x0000003c24247980 */ /* 0x000f62000c101d00 */
[----:B------:R-:W-:-:S03]  /*1c7c0*/  IMAD R10, R84, 0x80, R0 ;  /* 0x00000080540a7824 */ /* 0x000fc600078e0200 */
        /* <DEDUP_REMOVED lines=8> */
[----:B--2---:R-:W2:Y:S01]  /*1c850*/  FENCE.VIEW.ASYNC.S ;  /* 0x00000000000073c6 */ /* 0x004ea20000000000 */
[----:B------:R-:W-:Y:S01]  /*1c860*/  IMAD R3, R80, UR5, R3 ;  /* 0x0000000550037c24 */ /* 0x000fe2000f8e0203 */
[----:B------:R-:W-:Y:S01]  /*1c870*/  ULDC.64 UR4, c[0x0][0xaf0] ;  /* 0x0002bc0000047ab9 */ /* 0x000fe20000000a00 */
[----:B-1----:R-:W-:-:S04]  /*1c880*/  @P1 IMAD.HI.U32 R0, R10, R11, RZ ;  /* 0x0000000b0a001227 */ /* 0x002fc800078e00ff */
[----:B------:R-:W-:Y:S02]  /*1c890*/  IMAD R8, R8, UR4, RZ ;  /* 0x0000000408087c24 */ /* 0x000fe4000f8e02ff */
[----:B------:R-:W-:Y:S01]  /*1c8a0*/  IMAD.MOV.U32 R9, RZ, RZ, R10 ;  /* 0x000000ffff097224 */ /* 0x000fe200078e000a */
[----:B----4-:R-:W-:Y:S01]  /*1c8b0*/  @P1 SHF.R.U32.HI R9, RZ, R13, R0 ;  /* 0x0000000dff091219 */ /* 0x010fe20000011600 */
[C---:B------:R-:W-:Y:S02]  /*1c8c0*/  IMAD R11, R15.reuse, UR5, R8 ;  /* 0x000000050f0b7c24 */ /* 0x040fe4000f8e0208 */
[----:B------:R-:W-:Y:S01]  /*1c8d0*/  IMAD.WIDE.U32 R2, R15, UR4, R2 ;  /* 0x000000040f027c25 */ /* 0x000fe2000f8e0002 */
[----:B------:R-:W-:Y:S01]  /*1c8e0*/  SHF.R.S32.HI R8, RZ, 0x1f, R9 ;  /* 0x0000001fff087819 */ /* 0x000fe20000011409 */
[----:B------:R-:W-:Y:S02]  /*1c8f0*/  ULDC.64 UR4, c[0x0][0xae0] ;  /* 0x0002b80000047ab9 */ /* 0x000fe40000000a00 */
[----:B------:R-:W-:-:S02]  /*1c900*/  IMAD.IADD R3, R3, 0x1, R11 ;  /* 0x0000000103037824 */ /* 0x000fc400078e020b */
[----:B------:R-:W-:Y:S02]  /*1c910*/  VIADD R0, R16, 0x2e820 ;  /* 0x0002e82010007836 */ /* 0x000fe40000000000 */
[----:B------:R-:W-:Y:S02]  /*1c920*/  IMAD.MOV R11, RZ, RZ, -R9 ;  /* 0x000000ffff0b7224 */ /* 0x000fe400078e0a09 */
[----:B------:R-:W-:Y:S01]  /*1c930*/  IMAD R8, R8, UR4, RZ ;  /* 0x0000000408087c24 */ /* 0x000fe2000f8e02ff */
[----:B------:R-:W-:Y:S01]  /*1c940*/  PRMT R0, RZ, 0x654, R0 ;  /* 0x00000654ff007816 */ /* 0x000fe20000000000 */
[----:B------:R-:W-:Y:S02]  /*1c950*/  IMAD R11, R78, R11, R10 ;  /* 0x0000000b4e0b7224 */ /* 0x000fe400078e020a */
[C---:B------:R-:W-:Y:S01]  /*1c960*/  IMAD R13, R9.reuse, UR5, R8 ;  /* 0x00000005090d7c24 */ /* 0x040fe2000f8e0208 */
[----:B--2---:R1:W-:Y:S01]  /*1c970*/  SYNCS.ARRIVE.TRANS64.RED.A1T0 RZ, [R0+URZ], RZ ;  /* 0x000000ff00ff79a7 */ /* 0x0043e2000810043f */
[----:B------:R-:W-:Y:S01]  /*1c980*/  IMAD.WIDE.U32 R2, R9, UR4, R2 ;  /* 0x0000000409027c25 */ /* 0x000fe2000f8e0002 */
[----:B------:R-:W-:Y:S01]  /*1c990*/  ULDC.64 UR4, c[0x0][0xad8] ;  /* 0x0002b60000047ab9 */ /* 0x000fe20000000a00 */
[----:B-1----:R-:W-:-:S02]  /*1c9a0*/  SHF.R.S32.HI R0, RZ, 0x1f, R11 ;  /* 0x0000001fff007819 */ /* 0x002fc4000001140b */
[----:B------:R-:W-:-:S03]  /*1c9b0*/  IMAD.IADD R3, R3, 0x1, R13 ;  /* 0x0000000103037824 */ /* 0x000fc600078e020d */
        /* <DEDUP_REMOVED lines=11> */
.L_x_6691:
[----:B------:R-:W-:Y:S01]  /*1ca70*/  LEA R21, R84, R85, 0x7 ;  /* 0x0000005554157211 */ /* 0x000fe200078e38ff */
[----:B------:R-:W-:Y:S03]  /*1ca80*/  BSSY B1, `(.L_x_6449) ;  /* 0x000000f000017945 */ /* 0x000fe60003800000 */
[----:B------:R-:W-:-:S13]  /*1ca90*/  ISETP.GE.AND P0, PT, R21, R68, PT ;  /* 0x000000441500720c */ /* 0x000fda0003f06270 */
[----:B------:R-:W-:Y:S05]  /*1caa0*/  @P0 BRA `(.L_x_6450) ;  /* 0x0000000000300947 */ /* 0x000fea0003800000 */
[----:B------:R-:W3:Y:S01]  /*1cab0*/  LDL R10, [R1+0x88] ;  /* 0x00008800010a7983 */ /* 0x000ee20000100800 */
[----:B------:R-:W-:-:S03]  /*1cac0*/  ULDC UR4, c[0x0][0xac8] ;  /* 0x0002b20000047ab9 */ /* 0x000fc60000000800 */
[----:B------:R-:W1:Y:S04]  /*1cad0*/  LDL R12, [R1+0xdc] ;  /* 0x0000dc00010c7983 */ /* 0x000e680000100800 */
[----:B------:R-:W4:Y:S01]  /*1cae0*/  LDL R11, [R1+0xd8] ;  /* 0x0000d800010b7983 */ /* 0x000f220000100800 */
[----:B------:R-:W-:-:S13]  /*1caf0*/  ISETP.GE.AND P0, PT, R83, UR4, PT ;  /* 0x0000000453007c0c */ /* 0x000fda000bf06270 */
[C---:B--2---:R-:W-:Y:S02]  /*1cb00*/  @!P0 LEA R8, P2, R83.reuse, R14, 0x1 ;  /* 0x0000000e53088211 */ /* 0x044fe400078408ff */
[----:B---3--:R-:W-:Y:S02]  /*1cb10*/  ISETP.GE.AND P1, PT, R10, UR4, PT ;  /* 0x000000040a007c0c */ /* 0x008fe4000bf26270 */
[----:B-1----:R-:W-:-:S11]  /*1cb20*/  @!P0 LEA.HI.X R9, R83, R0, R12, 0x1, P2 ;  /* 0x0000000053098211 */ /* 0x002fd600010f0c0c */
[----:B------:R-:W-:-:S04]  /*1cb30*/  @!P1 LEA R14, P3, R10, R14, 0x1 ;  /* 0x0000000e0a0e9211 */ /* 0x000fc800078608ff */
[----:B----4-:R-:W-:Y:S01]  /*1cb40*/  @!P1 LEA.HI.X R15, R10, R0, R11, 0x1, P3 ;  /* 0x000000000a0f9211 */ /* 0x010fe200018f0c0b */
[----:B-----5:R3:W-:Y:S04]  /*1cb50*/  @!P0 ST.E.128 desc[UR60][R8.64], R4 ;  /* 0x0000000408008985 */ /* 0x0207e8000c101d3c */
[----:B------:R3:W-:Y:S04]  /*1cb60*/  @!P1 ST.E.128 desc[UR60][R14.64], R36 ;  /* 0x000000240e009985 */ /* 0x0007e8000c101d3c */
.L_x_6450:
[----:B------:R-:W-:Y:S05]  /*1cb70*/  BSYNC B1 ;  /* 0x0000000000017941 */ /* 0x000fea0003800000 */
.L_x_6449:
[----:B------:R-:W-:-:S03]  /*1cb80*/  UMOV UR4, 0xffffffff ;  /* 0xffffffff00047882 */ /* 0x000fc60000000000 */
[----:B------:R-:W-:Y:S05]  /*1cb90*/  BRA.DIV UR4, `(.L_x_6451) ;  /* 0x000000be04a47947 */ /* 0x000fea000b800000 */
[----:B-1----:R1:W4:Y:S04]  /*1cba0*/  SHFL.IDX PT, R0, R3, 0x1, 0x181f ;  /* 0x00381f0003007f89 */ /* 0x00232800000e0000 */
[----:B--23--:R1:W2:Y:S02]  /*1cbb0*/  SHFL.IDX PT, R14, R2, 0x1, 0x181f ;  /* 0x00381f00020e7f89 */ /* 0x00c2a400000e0000 */
.L_x_6695:
[----:B-----5:R-:W-:Y:S01]  /*1cbc0*/  VIADD R5, R21, 0x20 ;  /* 0x0000002015057836 */ /* 0x020fe20000000000 */
[----:B------:R-:W-:Y:S04]  /*1cbd0*/  BSSY B1, `(.L_x_6452) ;  /* 0x000000f000017945 */ /* 0x000fe80003800000 */
[----:B------:R-:W-:-:S13]  /*1cbe0*/  ISETP.GE.AND P0, PT, R5, R68, PT ;  /* 0x000000440500720c */ /* 0x000fda0003f06270 */
[----:B------:R-:W-:Y:S05]  /*1cbf0*/  @P0 BRA `(.L_x_6453) ;  /* 0x0000000000300947 */ /* 0x000fea0003800000 */
[----:B------:R-:W3:Y:S01]  /*1cc00*/  LDL R6, [R1+0x88] ;  /* 0x0000880001067983 */ /* 0x000ee20000100800 */
[----:B------:R-:W-:-:S03]  /*1cc10*/  ULDC UR4, c[0x0][0xac8] ;  /* 0x0002b20000047ab9 */ /* 0x000fc60000000800 */
[----:B------:R-:W4:Y:S04]  /*1cc20*/  LDL R8, [R1+0xdc] ;  /* 0x0000dc0001087983 */ /* 0x000f280000100800 */
[----:B------:R-:W5:Y:S01]  /*1cc30*/  LDL R7, [R1+0xd8] ;  /* 0x0000d80001077983 */ /* 0x000f620000100800 */
[----:B------:R-:W-:-:S13]  /*1cc40*/  ISETP.GE.AND P2, PT, R83, UR4, PT ;  /* 0x0000000453007c0c */ /* 0x000fda000bf46270 */
[C---:B--2---:R-:W-:Y:S02]  /*1cc50*/  @!P2 LEA R4, P0, R83.reuse, R14, 0x1 ;  /* 0x0000000e5304a211 */ /* 0x044fe400078008ff */
[----:B---3--:R-:W-:Y:S02]  /*1cc60*/  ISETP.GE.AND P3, PT, R6, UR4, PT ;  /* 0x0000000406007c0c */ /* 0x008fe4000bf66270 */
[----:B----4-:R-:W-:-:S11]  /*1cc70*/  @!P2 LEA.HI.X R5, R83, R0, R8, 0x1, P0 ;  /* 0x000000005305a211 */ /* 0x010fd600000f0c08 */
[----:B------:R-:W-:-:S04]  /*1cc80*/  @!P3 LEA R14, P1, R6, R14, 0x1 ;  /* 0x0000000e060eb211 */ /* 0x000fc800078208ff */
[----:B-----5:R-:W-:Y:S01]  /*1cc90*/  @!P3 LEA.HI.X R15, R6, R0, R7, 0x1, P1 ;  /* 0x00000000060fb211 */ /* 0x020fe200008f0c07 */
[----:B------:R3:W-:Y:S04]  /*1cca0*/  @!P2 ST.E.128 desc[UR60][R4.64], R24 ;  /* 0x000000180400a985 */ /* 0x0007e8000c101d3c */
[----:B------:R3:W-:Y:S04]  /*1ccb0*/  @!P3 ST.E.128 desc[UR60][R14.64], R40 ;  /* 0x000000280e00b985 */ /* 0x0007e8000c101d3c */
.L_x_6453:
[----:B------:R-:W-:Y:S05]  /*1ccc0*/  BSYNC B1 ;  /* 0x0000000000017941 */ /* 0x000fea0003800000 */
.L_x_6452:
[----:B------:R-:W-:-:S03]  /*1ccd0*/  UMOV UR4, 0xffffffff ;  /* 0xffffffff00047882 */ /* 0x000fc60000000000 */
[----:B------:R-:W-:Y:S05]  /*1cce0*/  BRA.DIV UR4, `(.L_x_6454) ;  /* 0x000000be04987947 */ /* 0x000fea000b800000 */
[----:B----4-:R4:W0:Y:S04]  /*1ccf0*/  SHFL.IDX PT, R0, R3, 0x2, 0x181f ;  /* 0x00581f0003007f89 */ /* 0x01082800000e0000 */
[----:B--23--:R4:W2:Y:S02]  /*1cd00*/  SHFL.IDX PT, R14, R2, 0x2, 0x181f ;  /* 0x00581f00020e7f89 */ /* 0x00c8a400000e0000 */
.L_x_6699:
[----:B------:R-:W-:Y:S01]  /*1cd10*/  VIADD R5, R21, 0x40 ;  /* 0x0000004015057836 */ /* 0x000fe20000000000 */
[----:B------:R-:W-:Y:S04]  /*1cd20*/  BSSY B1, `(.L_x_6455) ;  /* 0x000000f000017945 */ /* 0x000fe80003800000 */
[----:B------:R-:W-:-:S13]  /*1cd30*/  ISETP.GE.AND P0, PT, R5, R68, PT ;  /* 0x000000440500720c */ /* 0x000fda0003f06270 */
[----:B------:R-:W-:Y:S05]  /*1cd40*/  @P0 BRA `(.L_x_6456) ;  /* 0x0000000000300947 */ /* 0x000fea0003800000 */
[----:B------:R-:W3:Y:S01]  /*1cd50*/  LDL R6, [R1+0x88] ;  /* 0x0000880001067983 */ /* 0x000ee20000100800 */
[----:B------:R-:W-:-:S03]  /*1cd60*/  ULDC UR4, c[0x0][0xac8] ;  /* 0x0002b20000047ab9 */ /* 0x000fc60000000800 */
[----:B------:R-:W0:Y:S04]  /*1cd70*/  LDL R8, [R1+0xdc] ;  /* 0x0000dc0001087983 */ /* 0x000e280000100800 */
[----:B------:R-:W5:Y:S01]  /*1cd80*/  LDL R7, [R1+0xd8] ;  /* 0x0000d80001077983 */ /* 0x000f620000100800 */
[----:B------:R-:W-:-:S13]  /*1cd90*/  ISETP.GE.AND P2, PT, R83, UR4, PT ;  /* 0x0000000453007c0c */ /* 0x000fda000bf46270 */
[C---:B--2---:R-:W-:Y:S02]  /*1cda0*/  @!P2 LEA R4, P0, R83.reuse, R14, 0x1 ;  /* 0x0000000e5304a211 */ /* 0x044fe400078008ff */
[----:B---3--:R-:W-:Y:S02]  /*1cdb0*/  ISETP.GE.AND P3, PT, R6, UR4, PT ;  /* 0x0000000406007c0c */ /* 0x008fe4000bf66270 */
[----:B0-----:R-:W-:-:S11]  /*1cdc0*/  @!P2 LEA.HI.X R5, R83, R0, R8, 0x1, P0 ;  /* 0x000000005305a211 */ /* 0x001fd600000f0c08 */
[----:B------:R-:W-:-:S04]  /*1cdd0*/  @!P3 LEA R14, P1, R6, R14, 0x1 ;  /* 0x0000000e060eb211 */ /* 0x000fc800078208ff */
[----:B-----5:R-:W-:Y:S01]  /*1cde0*/  @!P3 LEA.HI.X R15, R6, R0, R7, 0x1, P1 ;  /* 0x00000000060fb211 */ /* 0x020fe200008f0c07 */
[----:B------:R3:W-:Y:S04]  /*1cdf0*/  @!P2 ST.E.128 desc[UR60][R4.64], R28 ;  /* 0x0000001c0400a985 */ /* 0x0007e8000c101d3c */
[----:B------:R3:W-:Y:S04]  /*1ce00*/  @!P3 ST.E.128 desc[UR60][R14.64], R44 ;  /* 0x0000002c0e00b985 */ /* 0x0007e8000c101d3c */
.L_x_6456:
[----:B------:R-:W-:Y:S05]  /*1ce10*/  BSYNC B1 ;  /* 0x0000000000017941 */ /* 0x000fea0003800000 */
.L_x_6455:
[----:B------:R-:W-:-:S03]  /*1ce20*/  UMOV UR4, 0xffffffff ;  /* 0xffffffff00047882 */ /* 0x000fc60000000000 */
[----:B------:R-:W-:Y:S05]  /*1ce30*/  BRA.DIV UR4, `(.L_x_6457) ;  /* 0x000000be048c7947 */ /* 0x000fea000b800000 */
[----:B0-----:R0:W0:Y:S04]  /*1ce40*/  SHFL.IDX PT, R0, R3, 0x3, 0x181f ;  /* 0x00781f0003007f89 */ /* 0x00102800000e0000 */
[----:B--23--:R2:W3:Y:S02]  /*1ce50*/  SHFL.IDX PT, R14, R2, 0x3, 0x181f ;  /* 0x00781f00020e7f89 */ /* 0x00c4e400000e0000 */
.L_x_6703:
[----:B01--4-:R-:W-:-:S05]  /*1ce60*/  VIADD R3, R21, 0x60 ;  /* 0x0000006015037836 */ /* 0x013fca0000000000 */
[----:B------:R-:W-:-:S13]  /*1ce70*/  ISETP.GE.AND P0, PT, R3, R68, PT ;  /* 0x000000440300720c */ /* 0x000fda0003f06270 */
[----:B------:R-:W-:Y:S05]  /*1ce80*/  @P0 BRA `(.L_x_6458) ;  /* 0x0000001c00880947 */ /* 0x000fea0003800000 */
[----:B------:R-:W4:Y:S01]  /*1ce90*/  LDL R5, [R1+0xdc] ;  /* 0x0000dc0001057983 */ /* 0x000f220000100800 */
[----:B------:R-:W-:-:S03]  /*1cea0*/  ULDC UR4, c[0x0][0xac8] ;  /* 0x0002b20000047ab9 */ /* 0x000fc60000000800 */
[----:B------:R-:W5:Y:S01]  /*1ceb0*/  LDL R4, [R1+0x88] ;  /* 0x0000880001047983 */ /* 0x000f620000100800 */
[----:B------:R-:W-:-:S13]  /*1cec0*/  ISETP.GE.AND P1, PT, R83, UR4, PT ;  /* 0x0000000453007c0c */ /* 0x000fda000bf26270 */
[----:B--23--:R-:W-:-:S04]  /*1ced0*/  @!P1 LEA R2, P0, R83, R14, 0x1 ;  /* 0x0000000e53029211 */ /* 0x00cfc800078008ff */
[----:B----4-:R-:W-:Y:S02]  /*1cee0*/  @!P1 LEA.HI.X R3, R83, R0, R5, 0x1, P0 ;  /* 0x0000000053039211 */ /* 0x010fe400000f0c05 */
[----:B-----5:R-:W-:-:S03]  /*1cef0*/  ISETP.GE.AND P0, PT, R4, UR4, PT ;  /* 0x0000000404007c0c */ /* 0x020fc6000bf06270 */
[----:B------:R0:W-:Y:S10]  /*1cf00*/  @!P1 ST.E.128 desc[UR60][R2.64], R32 ;  /* 0x0000002002009985 */ /* 0x0001f4000c101d3c */
[----:B------:R-:W-:Y:S05]  /*1cf10*/  @P0 BRA `(.L_x_6458) ;  /* 0x0000001c00640947 */ /* 0x000fea0003800000 */
[----:B------:R-:W2:Y:S01]  /*1cf20*/  LDL R5, [R1+0xd8] ;  /* 0x0000d80001057983 */ /* 0x000ea20000100800 */
[----:B------:R-:W-:-:S04]  /*1cf30*/  LEA R14, P0, R4, R14, 0x1 ;  /* 0x0000000e040e7211 */ /* 0x000fc800078008ff */
[----:B--2---:R-:W-:-:S05]  /*1cf40*/  LEA.HI.X R15, R4, R0, R5, 0x1, P0 ;  /* 0x00000000040f7211 */ /* 0x004fca00000f0c05 */
[----:B------:R1:W-:Y:S01]  /*1cf50*/  ST.E.128 desc[UR60][R14.64], R48 ;  /* 0x000000300e007985 */ /* 0x0003e2000c101d3c */
[----:B------:R-:W-:Y:S05]  /*1cf60*/  BRA `(.L_x_6458) ;  /* 0x0000001c00507947 */ /* 0x000fea0003800000 */
.L_x_6447:
[----:B------:R-:W2:Y:S01]  /*1cf70*/  LDL R94, [R1+0x80] ;  /* 0x00008000015e7983 */ /* 0x000ea20000100800 */
[----:B------:R-:W1:Y:S01]  /*1cf80*/  @P1 LDC R8, c[0x0][0xbec] ;  /* 0x0002fb00ff081b82 */ /* 0x000e620000000800 */
[----:B------:R-:W-:Y:S01]  /*1cf90*/  ULDC.64 UR4, c[0x0][0xb08] ;  /* 0x0002c20000047ab9 */ /* 0x000fe20000000a00 */
[----:B0-----:R-:W-:Y:S01]  /*1cfa0*/  SHF.R.S32.HI R6, RZ, 0x1f, R15 ;  /* 0x0000001fff067819 */ /* 0x001fe2000001140f */
[----:B------:R-:W-:Y:S01]  /*1cfb0*/  IMAD R14, R14, UR4, RZ ;  /* 0x000000040e0e7c24 */ /* 0x000fe2000f8e02ff */
[----:B------:R-:W-:Y:S01]  /*1cfc0*/  ULDC.64 UR6, c[0x0][0xb30] ;  /* 0x0002cc0000067ab9 */ /* 0x000fe20000000a00 */
[----:B------:R-:W-:-:S03]  /*1cfd0*/  IMAD.WIDE.U32 R4, R109, UR4, RZ ;  /* 0x000000046d047c25 */ /* 0x000fc6000f8e00ff */
[----:B------:R-:W0:Y:S01]  /*1cfe0*/  @P1 LDC R11, c[0x0][0xbf0] ;  /* 0x0002fc00ff0b1b82 */ /* 0x000e220000000800 */
[----:B------:R-:W-:Y:S01]  /*1cff0*/  IMAD R109, R109, UR5, R14 ;  /* 0x000000056d6d7c24 */ /* 0x000fe2000f8e020e */
[----:B------:R-:W-:-:S03]  /*1d000*/  ULDC.64 UR4, c[0x0][0xb38] ;  /* 0x0002ce0000047ab9 */ /* 0x000fc60000000a00 */
[----:B------:R-:W-:Y:S02]  /*1d010*/  IMAD.IADD R5, R5, 0x1, R109 ;  /* 0x0000000105057824 */ /* 0x000fe400078e026d */
[----:B------:R-:W-:-:S04]  /*1d020*/  IMAD.WIDE.U32 R4, R80, UR4, R4 ;  /* 0x0000000450047c25 */ /* 0x000fc8000f8e0004 */
[----:B------:R-:W-:Y:S01]  /*1d030*/  IMAD R5, R80, UR5, R5 ;  /* 0x0000000550057c24 */ /* 0x000fe2000f8e0205 */
[----:B------:R-:W-:Y:S01]  /*1d040*/  ULDC.64 UR4, c[0x0][0xb40] ;  /* 0x0002d00000047ab9 */ /* 0x000fe20000000a00 */
[----:B-1----:R-:W-:-:S04]  /*1d050*/  @P1 IMAD.HI.U32 R8, R35, R8, RZ ;  /* 0x0000000823081227 */ /* 0x002fc800078e00ff */
[----:B------:R-:W-:Y:S02]  /*1d060*/  IMAD R6, R6, UR4, RZ ;  /* 0x0000000406067c24 */ /* 0x000fe4000f8e02ff */
[----:B------:R-:W-:Y:S02]  /*1d070*/  IMAD.MOV.U32 R7, RZ, RZ, R35 ;  /* 0x000000ffff077224 */ /* 0x000fe400078e0023 */
[C---:B------:R-:W-:Y:S01]  /*1d080*/  IMAD R9, R15.reuse, UR5, R6 ;  /* 0x000000050f097c24 */ /* 0x040fe2000f8e0206 */
[----:B0-----:R-:W-:Y:S01]  /*1d090*/  @P1 SHF.R.U32.HI R7, RZ, R11, R8 ;  /* 0x0000000bff071219 */ /* 0x001fe20000011608 */
[----:B------:R-:W-:Y:S01]  /*1d0a0*/  IMAD.WIDE.U32 R4, R15, UR4, R4 ;  /* 0x000000040f047c25 */ /* 0x000fe2000f8e0004 */
[----:B------:R-:W-:Y:S02]  /*1d0b0*/  ULDC.64 UR4, c[0x0][0xb48] ;  /* 0x0002d20000047ab9 */ /* 0x000fe40000000a00 */
[----:B------:R-:W-:Y:S01]  /*1d0c0*/  SHF.R.S32.HI R6, RZ, 0x1f, R7 ;  /* 0x0000001fff067819 */ /* 0x000fe20000011407 */
[----:B------:R-:W-:-:S02]  /*1d0d0*/  IMAD.IADD R5, R5, 0x1, R9 ;  /* 0x0000000105057824 */ /* 0x000fc400078e0209 */
        /* <DEDUP_REMOVED lines=11> */
[C---:B------:R-:W-:Y:S01]  /*1d190*/  IMAD R11, R9.reuse, UR5, R6 ;  /* 0x00000005090b7c24 */ /* 0x040fe2000f8e0206 */
[----:B------:R-:W-:Y:S01]  /*1d1a0*/  IADD3 R8, R16, 0x2e820, RZ ;  /* 0x0002e82010087810 */ /* 0x000fe20007ffe0ff */
[----:B------:R-:W-:Y:S01]  /*1d1b0*/  IMAD.WIDE.U32 R6, R9, UR4, R4 ;  /* 0x0000000409067c25 */ /* 0x000fe2000f8e0004 */
[----:B------:R-:W-:Y:S02]  /*1d1c0*/  ULDC.64 UR4, c[0x0][0xb00] ;  /* 0x0002c00000047ab9 */ /* 0x000fe40000000a00 */
[----:B------:R-:W-:Y:S01]  /*1d1d0*/  PRMT R8, RZ, 0x654, R8 ;  /* 0x00000654ff087816 */ /* 0x000fe20000000008 */
[----:B------:R-:W-:Y:S01]  /*1d1e0*/  IMAD.IADD R5, R7, 0x1, R11 ;  /* 0x0000000107057824 */ /* 0x000fe200078e020b */
[C---:B------:R-:W-:Y:S01]  /*1d1f0*/  LEA R4, P0, R6.reuse, UR4, 0x2 ;  /* 0x0000000406047c11 */ /* 0x040fe2000f8010ff */
[----:B------:R-:W-:Y:S01]  /*1d200*/  UMOV UR4, 0xffffffff ;  /* 0xffffffff00047882 */ /* 0x000fe20000000000 */
[----:B------:R0:W-:Y:S02]  /*1d210*/  SYNCS.ARRIVE.TRANS64.RED.A1T0 RZ, [R8+URZ], RZ ;  /* 0x000000ff08ff79a7 */ /* 0x0001e4000810043f */
[----:B------:R-:W-:Y:S01]  /*1d220*/  LEA.HI.X R6, R6, UR5, R5, 0x2, P0 ;  /* 0x0000000506067c11 */ /* 0x000fe200080f1405 */
[C---:B--2---:R-:W-:Y:S01]  /*1d230*/  VIADD R80, R94.reuse, 0x8 ;  /* 0x000000085e507836 */ /* 0x044fe20000000000 */
[C---:B------:R-:W-:Y:S01]  /*1d240*/  IADD3 R33, R94.reuse, 0x40, RZ ;  /* 0x000000405e217810 */ /* 0x040fe20007ffe0ff */
[----:B------:R-:W-:-:S02]  /*1d250*/  VIADD R85, R94, 0x10 ;  /* 0x000000105e557836 */ /* 0x000fc40000000000 */
[C---:B------:R-:W-:Y:S02]  /*1d260*/  VIADD R88, R94.reuse, 0x18 ;  /* 0x000000185e587836 */ /* 0x040fe40000000000 */
[C---:B------:R-:W-:Y:S02]  /*1d270*/  VIADD R92, R94.reuse, 0x20 ;  /* 0x000000205e5c7836 */ /* 0x040fe40000000000 */
[C---:B------:R-:W-:Y:S02]  /*1d280*/  VIADD R78, R94.reuse, 0x28 ;  /* 0x000000285e4e7836 */ /* 0x040fe40000000000 */
[C---:B------:R-:W-:Y:S02]  /*1d290*/  VIADD R59, R94.reuse, 0x30 ;  /* 0x000000305e3b7836 */ /* 0x040fe40000000000 */
[C---:B------:R-:W-:Y:S02]  /*1d2a0*/  VIADD R35, R94.reuse, 0x38 ;  /* 0x000000385e237836 */ /* 0x040fe40000000000 */
[----:B------:R-:W-:-:S02]  /*1d2b0*/  VIADD R31, R94, 0x48 ;  /* 0x000000485e1f7836 */ /* 0x000fc40000000000 */
[C---:B------:R-:W-:Y:S02]  /*1d2c0*/  VIADD R29, R94.reuse, 0x50 ;  /* 0x000000505e1d7836 */ /* 0x040fe40000000000 */
[----:B------:R-:W-:Y:S01]  /*1d2d0*/  VIADD R7, R94, 0x58 ;  /* 0x000000585e077836 */ /* 0x000fe20000000000 */
        /* <DEDUP_REMOVED lines=10> */
[----:B------:R-:W-:Y:S01]  /*1d380*/  SHF.R.S32.HI R26, RZ, 0x1f, R7 ;  /* 0x0000001fff1a7819 */ /* 0x000fe20000011407 */
[----:B0-----:R-:W-:Y:S06]  /*1d390*/  BRA.DIV UR4, `(.L_x_6459) ;  /* 0x000000ba047c7947 */ /* 0x001fec000b800000 */
[----:B------:R0:W1:Y:S04]  /*1d3a0*/  SHFL.IDX PT, R5, R6, RZ, 0x1c1f ;  /* 0x001c1fff06057589 */ /* 0x00006800000e0000 */
[----:B------:R0:W2:Y:S02]  /*1d3b0*/  SHFL.IDX PT, R14, R4, RZ, 0x1c1f ;  /* 0x001c1fff040e7589 */ /* 0x0000a400000e0000 */
.L_x_6706:
        /* <DEDUP_REMOVED lines=11> */
[----:B------:R-:W5:Y:S01]  /*1d470*/  LDL R98, [R1+0xb8] ;  /* 0x0000b80001627983 */ /* 0x000f620000100800 */
[----:B------:R-:W-:-:S02]  /*1d480*/  ISETP.GE.AND P0, PT, R94, UR4, PT ;  /* 0x000000045e007c0c */ /* 0x000fc4000bf06270 */
[----:B------:R-:W-:Y:S02]  /*1d490*/  ISETP.GE.AND P3, PT, R80, UR4, PT ;  /* 0x0000000450007c0c */ /* 0x000fe4000bf66270 */
[----:B------:R-:W-:Y:S02]  /*1d4a0*/  ISETP.GE.AND P2, PT, R85, UR4, PT ;  /* 0x0000000455007c0c */ /* 0x000fe4000bf46270 */
[----:B------:R-:W-:-:S07]  /*1d4b0*/  ISETP.GE.AND P1, PT, R88, UR4, PT ;  /* 0x0000000458007c0c */ /* 0x000fce000bf26270 */
[----:B-1----:R-:W-:Y:S02]  /*1d4c0*/  @!P0 IMAD.MOV.U32 R15, RZ, RZ, R5 ;  /* 0x000000ffff0f8224 */ /* 0x002fe400078e0005 */
[----:B------:R-:W-:Y:S02]  /*1d4d0*/  @!P0 IMAD.MOV.U32 R113, RZ, RZ, R3 ;  /* 0x000000ffff718224 */ /* 0x000fe400078e0003 */
[----:B--2---:R-:W-:Y:S01]  /*1d4e0*/  @!P0 IMAD.WIDE R10, R94, 0x4, R14 ;  /* 0x000000045e0a8825 */ /* 0x004fe200078e020e */
[----:B------:R-:W-:-:S04]  /*1d4f0*/  @!P3 LEA R8, P4, R80, R14, 0x2 ;  /* 0x0000000e5008b211 */ /* 0x000fc800078810ff */
[----:B------:R1:W-:Y:S01]  /*1d500*/  @!P0 ST.E.64 desc[UR60][R10.64], R112 ;  /* 0x000000700a008985 */ /* 0x0003e2000c101b3c */
[----:B------:R-:W-:Y:S01]  /*1d510*/  ISETP.GE.AND P0, PT, R92, UR4, PT ;  /* 0x000000045c007c0c */ /* 0x000fe2000bf06270 */
[----:B------:R-:W-:Y:S01]  /*1d520*/  @!P3 IMAD.MOV.U32 R97, RZ, RZ, R21 ;  /* 0x000000ffff61b224 */ /* 0x000fe200078e0015 */
[----:B------:R-:W-:Y:S02]  /*1d530*/  @!P3 LEA.HI.X R9, R80, R5, R84, 0x2, P4 ;  /* 0x000000055009b211 */ /* 0x000fe400020f1454 */
[----:B------:R-:W-:-:S03]  /*1d540*/  @!P2 LEA R12, P4, R85, R14, 0x2 ;  /* 0x0000000e550ca211 */ /* 0x000fc600078810ff */
[----:B------:R2:W-:Y:S01]  /*1d550*/  @!P3 ST.E.64 desc[UR60][R8.64], R96 ;  /* 0x000000600800b985 */ /* 0x0005e2000c101b3c */
[-C--:B------:R-:W-:Y:S02]  /*1d560*/  @!P2 LEA.HI.X R13, R85, R5.reuse, R86, 0x2, P4 ;  /* 0x00000005550da211 */ /* 0x080fe400020f1456 */
[----:B------:R-:W-:Y:S02]  /*1d570*/  ISETP.GE.AND P3, PT, R78, UR4, PT ;  /* 0x000000044e007c0c */ /* 0x000fe4000bf66270 */
[CC--:B------:R-:W-:Y:S01]  /*1d580*/  @!P1 LEA R24, P5, R88.reuse, R14.reuse, 0x2 ;  /* 0x0000000e58189211 */ /* 0x0c0fe200078a10ff */
[----:B------:R-:W-:Y:S01]  /*1d590*/  @!P2 ST.E.64 desc[UR60][R12.64], R116 ;  /* 0x000000740c00a985 */ /* 0x000fe2000c101b3c */
[----:B------:R-:W-:Y:S01]  /*1d5a0*/  ISETP.GE.AND P2, PT, R59, UR4, PT ;  /* 0x000000043b007c0c */ /* 0x000fe2000bf46270 */
[----:B------:R-:W-:Y:S01]  /*1d5b0*/  @!P1 IMAD.MOV.U32 R83, RZ, RZ, R87 ;  /* 0x000000ffff539224 */ /* 0x000fe200078e0057 */
[----:B------:R-:W-:Y:S02]  /*1d5c0*/  @!P1 LEA.HI.X R25, R88, R5, R89, 0x2, P5 ;  /* 0x0000000558199211 */ /* 0x000fe400028f1459 */
[----:B-1----:R-:W-:Y:S01]  /*1d5d0*/  @!P0 LEA R10, P4, R92, R14, 0x2 ;  /* 0x0000000e5c0a8211 */ /* 0x002fe200078810ff */
[----:B------:R-:W-:-:S02]  /*1d5e0*/  @!P0 IMAD.MOV.U32 R90, RZ, RZ, R0 ;  /* 0x000000ffff5a8224 */ /* 0x000fc400078e0000 */
[----:B------:R-:W-:Y:S01]  /*1d5f0*/  @!P1 ST.E.64 desc[UR60][R24.64], R82 ;  /* 0x0000005218009985 */ /* 0x000fe2000c101b3c */
[-C--:B------:R-:W-:Y:S02]  /*1d600*/  @!P0 LEA.HI.X R11, R92, R5.reuse, R93, 0x2, P4 ;  /* 0x000000055c0b8211 */ /* 0x080fe400020f145d */
[----:B------:R-:W-:Y:S02]  /*1d610*/  ISETP.GE.AND P1, PT, R35, UR4, PT ;  /* 0x0000000423007c0c */ /* 0x000fe4000bf26270 */
[C---:B--2---:R-:W-:Y:S01]  /*1d620*/  @!P3 LEA R8, P5, R78.reuse, R14, 0x2 ;  /* 0x0000000e4e08b211 */ /* 0x044fe200078a10ff */
[----:B------:R1:W-:Y:S01]  /*1d630*/  @!P0 ST.E.64 desc[UR60][R10.64], R90 ;  /* 0x0000005a0a008985 */ /* 0x0003e2000c101b3c */
[----:B------:R-:W-:Y:S02]  /*1d640*/  ISETP.GE.AND P0, PT, R33, UR4, PT ;  /* 0x0000000421007c0c */ /* 0x000fe4000bf06270 */
[----:B------:R-:W-:Y:S02]  /*1d650*/  @!P3 LEA.HI.X R9, R78, R5, R79, 0x2, P5 ;  /* 0x000000054e09b211 */ /* 0x000fe400028f144f */
[----:B-1----:R-:W-:Y:S01]  /*1d660*/  @!P3 MOV R10, R2 ;  /* 0x00000002000ab202 */ /* 0x002fe20000000f00 */
[----:B------:R-:W-:Y:S01]  /*1d670*/  @!P3 IMAD.MOV.U32 R11, RZ, RZ, R37 ;  /* 0x000000ffff0bb224 */ /* 0x000fe200078e0025 */
[----:B------:R-:W-:-:S03]  /*1d680*/  @!P2 LEA R2, P5, R59, R14, 0x2 ;  /* 0x0000000e3b02a211 */ /* 0x000fc600078a10ff */
[-C--:B------:R-:W-:Y:S02]  /*1d690*/  @!P1 LEA R12, P4, R35, R14.reuse, 0x2 ;  /* 0x0000000e230c9211 */ /* 0x080fe400078810ff */
[-C--:B------:R-:W-:Y:S01]  /*1d6a0*/  @!P2 LEA.HI.X R3, R59, R5.reuse, R34, 0x2, P5 ;  /* 0x000000053b03a211 */ /* 0x080fe200028f1422 */
[----:B------:R-:W-:Y:S01]  /*1d6b0*/  @!P3 ST.E.64 desc[UR60][R8.64], R10 ;  /* 0x0000000a0800b985 */ /* 0x000fe2000c101b3c */
[----:B------:R-:W-:Y:S02]  /*1d6c0*/  ISETP.GE.AND P3, PT, R31, UR4, PT ;  /* 0x000000041f007c0c */ /* 0x000fe4000bf66270 */
[----:B------:R-:W-:Y:S01]  /*1d6d0*/  ISETP.GE.AND P5, PT, R29, UR4, PT ;  /* 0x000000041d007c0c */ /* 0x000fe2000bfa6270 */
[----:B------:R1:W-:Y:S01]  /*1d6e0*/  @!P2 ST.E.64 desc[UR60][R2.64], R38 ;  /* 0x000000260200a985 */ /* 0x0003e2000c101b3c */
[----:B------:R-:W-:Y:S01]  /*1d6f0*/  @!P1 LEA.HI.X R13, R35, R5, R58, 0x2, P4 ;  /* 0x00000005230d9211 */ /* 0x000fe200020f143a */
[----:B-1----:R-:W-:Y:S01]  /*1d700*/  @!P1 IMAD.MOV.U32 R2, RZ, RZ, R20 ;  /* 0x000000ffff029224 */ /* 0x002fe200078e0014 */
[----:B------:R-:W-:Y:S01]  /*1d710*/  @!P0 LEA R20, P2, R33, R14, 0x2 ;  /* 0x0000000e21148211 */ /* 0x000fe200078410ff */
[----:B------:R-:W-:-:S03]  /*1d720*/  @!P1 IMAD.MOV.U32 R3, RZ, RZ, R41 ;  /* 0x000000ffff039224 */ /* 0x000fc600078e0029 */
[-C--:B------:R-:W-:Y:S02]  /*1d730*/  @!P0 LEA.HI.X R21, R33, R5.reuse, R32, 0x2, P2 ;  /* 0x0000000521158211 */ /* 0x080fe400010f1420 */
[----:B------:R1:W-:Y:S01]  /*1d740*/  @!P1 ST.E.64 desc[UR60][R12.64], R2 ;  /* 0x000000020c009985 */ /* 0x0003e2000c101b3c */
[----:B------:R-:W-:Y:S02]  /*1d750*/  ISETP.GE.AND P1, PT, R7, UR4, PT ;  /* 0x0000000407007c0c */ /* 0x000fe4000bf26270 */
[-C--:B------:R-:W-:Y:S01]  /*1d760*/  @!P3 LEA R8, P4, R31, R14.reuse, 0x2 ;  /* 0x0000000e1f08b211 */ /* 0x080fe200078810ff */
[----:B------:R-:W-:Y:S01]  /*1d770*/  @!P0 ST.E.64 desc[UR60][R20.64], R42 ;  /* 0x0000002a14008985 */ /* 0x000fe2000c101b3c */
[----:B------:R-:W-:Y:S02]  /*1d780*/  @!P5 LEA R10, P2, R29, R14, 0x2 ;  /* 0x0000000e1d0ad211 */ /* 0x000fe400078410ff */
[-C--:B------:R-:W-:Y:S02]  /*1d790*/  @!P3 LEA.HI.X R9, R31, R5.reuse, R30, 0x2, P4 ;  /* 0x000000051f09b211 */ /* 0x080fe400020f141e */
[----:B------:R-:W-:-:S03]  /*1d7a0*/  @!P5 LEA.HI.X R11, R29, R5, R28, 0x2, P2 ;  /* 0x000000051d0bd211 */ /* 0x000fc600010f141c */
[----:B------:R2:W-:Y:S02]  /*1d7b0*/  @!P3 ST.E.64 desc[UR60][R8.64], R44 ;  /* 0x0000002c0800b985 */ /* 0x0005e4000c101b3c */
[C---:B-1----:R-:W-:Y:S02]  /*1d7c0*/  @!P1 LEA R2, P2, R7.reuse, R14, 0x2 ;  /* 0x0000000e07029211 */ /* 0x042fe400078410ff */
[----:B------:R1:W-:Y:S02]  /*1d7d0*/  @!P5 ST.E.64 desc[UR60][R10.64], R46 ;  /* 0x0000002e0a00d985 */ /* 0x0003e4000c101b3c */
[----:B------:R-:W-:-:S05]  /*1d7e0*/  @!P1 LEA.HI.X R3, R7, R5, R26, 0x2, P2 ;  /* 0x0000000507039211 */ /* 0x000fca00010f141a */
[----:B------:R0:W-:Y:S01]  /*1d7f0*/  @!P1 ST.E.64 desc[UR60][R2.64], R48 ;  /* 0x0000003002009985 */ /* 0x0001e2000c101b3c */
[----:B---3--:R-:W-:Y:S02]  /*1d800*/  ISETP.GE.AND P0, PT, R110, UR4, PT ;  /* 0x000000046e007c0c */ /* 0x008fe4000bf06270 */
[----:B----4-:R-:W-:Y:S02]  /*1d810*/  ISETP.GE.AND P3, PT, R106, UR4, PT ;  /* 0x000000046a007c0c */ /* 0x010fe4000bf66270 */
[----:B-----5:R-:W-:Y:S02]  /*1d820*/  ISETP.GE.AND P5, PT, R99, UR4, PT ;  /* 0x0000000463007c0c */ /* 0x020fe4000bfa6270 */
[----:B------:R-:W-:-:S07]  /*1d830*/  ISETP.GE.AND P4, PT, R95, UR4, PT ;  /* 0x000000045f007c0c */ /* 0x000fce000bf86270 */
[----:B------:R-:W-:Y:S01]  /*1d840*/  @!P0 LEA R12, P2, R110, R14, 0x2 ;  /* 0x0000000e6e0c8211 */ /* 0x000fe200078410ff */
[----:B------:R-:W-:-:S03]  /*1d850*/  @!P0 IMAD.MOV.U32 R37, RZ, RZ, R51 ;  /* 0x000000ffff258224 */ /* 0x000fc600078e0033 */
[----:B------:R-:W-:Y:S02]  /*1d860*/  @!P0 LEA.HI.X R13, R110, R5, R111, 0x2, P2 ;  /* 0x000000056e0d8211 */ /* 0x000fe400010f146f */
[----:B--2---:R-:W-:-:S03]  /*1d870*/  @!P3 LEA R8, P1, R106, R14, 0x2 ;  /* 0x0000000e6a08b211 */ /* 0x004fc600078210ff */
[----:B------:R0:W-:Y:S01]  /*1d880*/  @!P0 ST.E.64 desc[UR60][R12.64], R36 ;  /* 0x000000240c008985 */ /* 0x0001e2000c101b3c */
[-C--:B-1----:R-:W-:Y:S02]  /*1d890*/  @!P5 LEA R10, P0, R99, R14.reuse, 0x2 ;  /* 0x0000000e630ad211 */ /* 0x082fe400078010ff */
[----:B------:R-:W-:Y:S02]  /*1d8a0*/  @!P4 LEA R14, P2, R95, R14, 0x2 ;  /* 0x0000000e5f0ec211 */ /* 0x000fe400078410ff */
[-C--:B------:R-:W-:Y:S01]  /*1d8b0*/  @!P3 LEA.HI.X R9, R106, R5.reuse, R109, 0x2, P1 ;  /* 0x000000056a09b211 */ /* 0x080fe200008f146d */
[----:B------:R-:W-:Y:S01]  /*1d8c0*/  @!P3 IMAD.MOV.U32 R109, RZ, RZ, R53 ;  /* 0x000000ffff6db224 */ /* 0x000fe200078e0035 */
[-C--:B------:R-:W-:Y:S02]  /*1d8d0*/  @!P5 LEA.HI.X R11, R99, R5.reuse, R104, 0x2, P0 ;  /* 0x00000005630bd211 */ /* 0x080fe400000f1468 */
[----:B------:R-:W-:Y:S02]  /*1d8e0*/  @!P4 LEA.HI.X R15, R95, R5, R98, 0x2, P2 ;  /* 0x000000055f0fc211 */ /* 0x000fe400010f1462 */
[----:B------:R0:W-:Y:S04]  /*1d8f0*/  @!P3 ST.E.64 desc[UR60][R8.64], R108 ;  /* 0x0000006c0800b985 */ /* 0x0001e8000c101b3c */
[----:B------:R0:W-:Y:S04]  /*1d900*/  @!P5 ST.E.64 desc[UR60][R10.64], R100 ;  /* 0x000000640a00d985 */ /* 0x0001e8000c101b3c */
[----:B------:R0:W-:Y:S02]  /*1d910*/  @!P4 ST.E.64 desc[UR60][R14.64], R102 ;  /* 0x000000660e00c985 */ /* 0x0001e4000c101b3c */
.L_x_6461:
[----:B------:R-:W-:Y:S05]  /*1d920*/  BSYNC B1 ;  /* 0x0000000000017941 */ /* 0x000fea0003800000 */
.L_x_6460:
[----:B------:R-:W-:-:S03]  /*1d930*/  UMOV UR4, 0xffffffff ;  /* 0xffffffff00047882 */ /* 0x000fc60000000000 */
[----:B------:R-:W-:Y:S05]  /*1d940*/  BRA.DIV UR4, `(.L_x_6462) ;  /* 0x000000b604447947 */ /* 0x000fea000b800000 */
[----:B0-----:R0:W3:Y:S04]  /*1d950*/  SHFL.IDX PT, R3, R6, 0x1, 0x1c1f ;  /* 0x003c1f0006037f89 */ /* 0x0010e800000e0000 */
[----:B--2---:R0:W2:Y:S02]  /*1d960*/  SHFL.IDX PT, R14, R4, 0x1, 0x1c1f ;  /* 0x003c1f00040e7f89 */ /* 0x0040a400000e0000 */
.L_x_6710:
[----:B------:R-:W-:-:S13]  /*1d970*/  ISETP.GE.AND P0, PT, R27, R68, PT ;  /* 0x000000441b00720c */ /* 0x000fda0003f06270 */
[----:B------:R-:W-:Y:S05]  /*1d980*/  @P0 BRA `(.L_x_6458) ;  /* 0x0000001000c80947 */ /* 0x000fea0003800000 */
[----:B------:R-:W4:Y:S01]  /*1d990*/  LDL R8, [R1+0xb0] ;  /* 0x0000b00001087983 */ /* 0x000f220000100800 */
[----:B------:R-:W-:-:S03]  /*1d9a0*/  ULDC UR4, c[0x0][0xac8] ;  /* 0x0002b20000047ab9 */ /* 0x000fc60000000800 */
[----:B------:R-:W5:Y:S04]  /*1d9b0*/  LDL R10, [R1+0xac] ;  /* 0x0000ac00010a7983 */ /* 0x000f680000100800 */
[----:B------:R-:W5:Y:S04]  /*1d9c0*/  LDL R9, [R1+0xc0] ;  /* 0x0000c00001097983 */ /* 0x000f680000100800 */
[----:B------:R-:W5:Y:S04]  /*1d9d0*/  LDL R11, [R1+0xbc] ;  /* 0x0000bc00010b7983 */ /* 0x000f680000100800 */
[----:B------:R-:W5:Y:S04]  /*1d9e0*/  LDL R12, [R1+0xa8] ;  /* 0x0000a800010c7983 */ /* 0x000f680000100800 */
[----:B0-----:R-:W5:Y:S04]  /*1d9f0*/  LDL R6, [R1+0xc4] ;  /* 0x0000c40001067983 */ /* 0x001f680000100800 */
[----:B------:R-:W5:Y:S01]  /*1da00*/  LDL R0, [R1+0xa4] ;  /* 0x0000a40001007983 */ /* 0x000f620000100800 */
[----:B------:R-:W-:-:S02]  /*1da10*/  ISETP.GE.AND P4, PT, R94, UR4, PT ;  /* 0x000000045e007c0c */ /* 0x000fc4000bf86270 */
[----:B------:R-:W-:Y:S02]  /*1da20*/  ISETP.GE.AND P3, PT, R80, UR4, PT ;  /* 0x0000000450007c0c */ /* 0x000fe4000bf66270 */
[----:B------:R-:W-:Y:S02]  /*1da30*/  ISETP.GE.AND P0, PT, R85, UR4, PT ;  /* 0x0000000455007c0c */ /* 0x000fe4000bf06270 */
[----:B------:R-:W-:-:S07]  /*1da40*/  ISETP.GE.AND P2, PT, R88, UR4, PT ;  /* 0x0000000458007c0c */ /* 0x000fce000bf46270 */
[----:B--2---:R-:W-:Y:S02]  /*1da50*/  @!P4 IMAD.MOV.U32 R2, RZ, RZ, R14 ;  /* 0x000000ffff02c224 */ /* 0x004fe400078e000e */
[----:B------:R-:W-:Y:S02]  /*1da60*/  @!P4 IMAD.MOV.U32 R41, RZ, RZ, R105 ;  /* 0x000000ffff29c224 */ /* 0x000fe400078e0069 */
[----:B-1-3--:R-:W-:Y:S01]  /*1da70*/  @!P4 IMAD.WIDE R4, R94, 0x4, R2 ;  /* 0x000000045e04c825 */ /* 0x00afe200078e0202 */
[----:B------:R-:W-:-:S04]  /*1da80*/  ISETP.GE.AND P1, PT, R92, UR4, PT ;  /* 0x000000045c007c0c */ /* 0x000fc8000bf26270 */
[----:B------:R0:W-:Y:S01]  /*1da90*/  @!P4 ST.E.64 desc[UR60][R4.64], R40 ;  /* 0x000000280400c985 */ /* 0x0001e2000c101b3c */
[----:B------:R-:W-:Y:S02]  /*1daa0*/  @!P3 IMAD.MOV.U32 R51, RZ, RZ, R107 ;  /* 0x000000ffff33b224 */ /* 0x000fe400078e006b */
[----:B----4-:R-:W-:Y:S01]  /*1dab0*/  IMAD.MOV.U32 R39, RZ, RZ, R8 ;  /* 0x000000ffff277224 */ /* 0x010fe200078e0008 */
[C---:B------:R-:W-:Y:S02]  /*1dac0*/  @!P3 LEA R8, P5, R80.reuse, R14, 0x2 ;  /* 0x0000000e5008b211 */ /* 0x040fe400078a10ff */
[----:B-----5:R-:W-:Y:S02]  /*1dad0*/  MOV R37, R10 ;  /* 0x0000000a00257202 */ /* 0x020fe40000000f00 */
[----:B------:R-:W-:Y:S01]  /*1dae0*/  @!P0 LEA R10, P4, R85, R14, 0x2 ;  /* 0x0000000e550a8211 */ /* 0x000fe200078810ff */
[----:B------:R-:W-:Y:S01]  /*1daf0*/  IMAD.MOV.U32 R38, RZ, RZ, R9 ;  /* 0x000000ffff267224 */ /* 0x000fe200078e0009 */
[----:B------:R-:W-:-:S02]  /*1db00*/  @!P3 LEA.HI.X R9, R80, R3, R84, 0x2, P5 ;  /* 0x000000035009b211 */ /* 0x000fc400028f1454 */
[----:B------:R-:W-:Y:S01]  /*1db10*/  ISETP.GE.AND P5, PT, R78, UR4, PT ;  /* 0x000000044e007c0c */ /* 0x000fe2000bfa6270 */
[----:B------:R-:W-:Y:S01]  /*1db20*/  IMAD.MOV.U32 R36, RZ, RZ, R11 ;  /* 0x000000ffff247224 */ /* 0x000fe200078e000b */
[-C--:B------:R-:W-:Y:S01]  /*1db30*/  @!P0 LEA.HI.X R11, R85, R3.reuse, R86, 0x2, P4 ;  /* 0x00000003550b8211 */ /* 0x080fe200020f1456 */
[----:B------:R-:W-:Y:S01]  /*1db40*/  IMAD.MOV.U32 R15, RZ, RZ, R12 ;  /* 0x000000ffff0f7224 */ /* 0x000fe200078e000c */
[CC--:B------:R-:W-:Y:S01]  /*1db50*/  @!P2 LEA R12, P4, R88.reuse, R14.reuse, 0x2 ;  /* 0x0000000e580ca211 */ /* 0x0c0fe200078810ff */
[----:B------:R1:W-:Y:S01]  /*1db60*/  @!P3 ST.E.64 desc[UR60][R8.64], R50 ;  /* 0x000000320800b985 */ /* 0x0003e2000c101b3c */
[----:B------:R-:W-:Y:S02]  /*1db70*/  ISETP.GE.AND P3, PT, R59, UR4, PT ;  /* 0x000000043b007c0c */ /* 0x000fe4000bf66270 */
[----:B------:R-:W-:Y:S01]  /*1db80*/  @!P2 LEA.HI.X R13, R88, R3, R89, 0x2, P4 ;  /* 0x00000003580da211 */ /* 0x000fe200020f1459 */
[----:B------:R2:W-:Y:S01]  /*1db90*/  @!P0 ST.E.64 desc[UR60][R10.64], R54 ;  /* 0x000000360a008985 */ /* 0x0005e2000c101b3c */
[----:B------:R-:W-:-:S02]  /*1dba0*/  @!P1 LEA R20, P4, R92, R14, 0x2 ;  /* 0x0000000e5c149211 */ /* 0x000fc400078810ff */
[----:B------:R-:W-:Y:S02]  /*1dbb0*/  ISETP.GE.AND P0, PT, R35, UR4, PT ;  /* 0x0000000423007c0c */ /* 0x000fe4000bf06270 */
[-C--:B------:R-:W-:Y:S01]  /*1dbc0*/  @!P1 LEA.HI.X R21, R92, R3.reuse, R93, 0x2, P4 ;  /* 0x000000035c159211 */ /* 0x080fe200020f145d */
[----:B------:R3:W-:Y:S01]  /*1dbd0*/  @!P2 ST.E.64 desc[UR60][R12.64], R56 ;  /* 0x000000380c00a985 */ /* 0x0007e2000c101b3c */
[C---:B------:R-:W-:Y:S02]  /*1dbe0*/  @!P5 LEA R24, P4, R78.reuse, R14, 0x2 ;  /* 0x0000000e4e18d211 */ /* 0x040fe400078810ff */
[----:B------:R-:W-:Y:S02]  /*1dbf0*/  ISETP.GE.AND P2, PT, R33, UR4, PT ;  /* 0x0000000421007c0c */ /* 0x000fe4000bf46270 */
[----:B------:R-:W-:Y:S01]  /*1dc00*/  @!P5 LEA.HI.X R25, R78, R3, R79, 0x2, P4 ;  /* 0x000000034e19d211 */ /* 0x000fe200020f144f */
[----:B------:R4:W-:Y:S01]  /*1dc10*/  @!P1 ST.E.64 desc[UR60][R20.64], R60 ;  /* 0x0000003c14009985 */ /* 0x0009e2000c101b3c */
[----:B------:R-:W-:-:S02]  /*1dc20*/  ISETP.GE.AND P1, PT, R31, UR4, PT ;  /* 0x000000041f007c0c */ /* 0x000fc4000bf26270 */
[-C--:B0-----:R-:W-:Y:S01]  /*1dc30*/  @!P3 LEA R4, P4, R59, R14.reuse, 0x2 ;  /* 0x0000000e3b04b211 */ /* 0x081fe200078810ff */
[----:B------:R-:W-:Y:S01]  /*1dc40*/  @!P5 ST.E.64 desc[UR60][R24.64], R62 ;  /* 0x0000003e1800d985 */ /* 0x000fe2000c101b3c */
[-C--:B-1----:R-:W-:Y:S01]  /*1dc50*/  @!P0 LEA R8, P5, R35, R14.reuse, 0x2 ;  /* 0x0000000e23088211 */ /* 0x082fe200078a10ff */
[----:B------:R-:W-:Y:S01]  /*1dc60*/  @!P3 IMAD.MOV.U32 R53, RZ, RZ, R69 ;  /* 0x000000ffff35b224 */ /* 0x000fe200078e0045 */
[-C--:B------:R-:W-:Y:S02]  /*1dc70*/  @!P3 LEA.HI.X R5, R59, R3.reuse, R34, 0x2, P4 ;  /* 0x000000033b05b211 */ /* 0x080fe400020f1422 */
[----:B------:R-:W-:Y:S02]  /*1dc80*/  ISETP.GE.AND P4, PT, R29, UR4, PT ;  /* 0x000000041d007c0c */ /* 0x000fe4000bf86270 */
[----:B------:R-:W-:Y:S02]  /*1dc90*/  @!P0 LEA.HI.X R9, R35, R3, R58, 0x2, P5 ;  /* 0x0000000323098211 */ /* 0x000fe400028f143a */
[----:B--2---:R-:W-:Y:S01]  /*1dca0*/  @!P2 LEA R10, P5, R33, R14, 0x2 ;  /* 0x0000000e210aa211 */ /* 0x004fe200078a10ff */
[----:B------:R0:W-:Y:S01]  /*1dcb0*/  @!P3 ST.E.64 desc[UR60][R4.64], R52 ;  /* 0x000000340400b985 */ /* 0x0001e2000c101b3c */
[----:B------:R-:W-:-:S02]  /*1dcc0*/  ISETP.GE.AND P3, PT, R7, UR4, PT ;  /* 0x0000000407007c0c */ /* 0x000fc4000bf66270 */
[-C--:B------:R-:W-:Y:S02]  /*1dcd0*/  @!P2 LEA.HI.X R11, R33, R3.reuse, R32, 0x2, P5 ;  /* 0x00000003210ba211 */ /* 0x080fe400028f1420 */
[CC--:B---3--:R-:W-:Y:S01]  /*1dce0*/  @!P1 LEA R12, P5, R31.reuse, R14.reuse, 0x2 ;  /* 0x0000000e1f0c9211 */ /* 0x0c8fe200078a10ff */
[----:B------:R1:W-:Y:S03]  /*1dcf0*/  @!P0 ST.E.64 desc[UR60][R8.64], R70 ;  /* 0x0000004608008985 */ /* 0x0003e6000c101b3c */
[----:B------:R-:W-:Y:S01]  /*1dd00*/  @!P1 LEA.HI.X R13, R31, R3, R30, 0x2, P5 ;  /* 0x000000031f0d9211 */ /* 0x000fe200028f141e */
[----:B------:R2:W-:Y:S01]  /*1dd10*/  @!P2 ST.E.64 desc[UR60][R10.64], R72 ;  /* 0x000000480a00a985 */ /* 0x0005e2000c101b3c */
[----:B----4-:R-:W-:Y:S02]  /*1dd20*/  @!P4 LEA R20, P5, R29, R14, 0x2 ;  /* 0x0000000e1d14c211 */ /* 0x010fe400078a10ff */
[----:B------:R-:W-:Y:S01]  /*1dd30*/  ISETP.GE.AND P0, PT, R39, UR4, PT ;  /* 0x0000000427007c0c */ /* 0x000fe2000bf06270 */
[----:B------:R4:W-:Y:S01]  /*1dd40*/  @!P1 ST.E.64 desc[UR60][R12.64], R74 ;  /* 0x0000004a0c009985 */ /* 0x0009e2000c101b3c */
[----:B------:R-:W-:-:S02]  /*1dd50*/  ISETP.GE.AND P2, PT, R37, UR4, PT ;  /* 0x0000000425007c0c */ /* 0x000fc4000bf46270 */
[----:B------:R-:W-:Y:S02]  /*1dd60*/  ISETP.GE.AND P1, PT, R15, UR4, PT ;  /* 0x000000040f007c0c */ /* 0x000fe4000bf26270 */
[----:B------:R-:W-:Y:S02]  /*1dd70*/  @!P4 LEA.HI.X R21, R29, R3, R28, 0x2, P5 ;  /* 0x000000031d15c211 */ /* 0x000fe400028f141c */
[----:B0-----:R-:W-:-:S04]  /*1dd80*/  @!P3 LEA R4, P5, R7, R14, 0x2 ;  /* 0x0000000e0704b211 */ /* 0x001fc800078a10ff */
[----:B------:R-:W-:Y:S01]  /*1dd90*/  @!P3 LEA.HI.X R5, R7, R3, R26, 0x2, P5 ;  /* 0x000000030705b211 */ /* 0x000fe200028f141a */
[----:B------:R-:W-:Y:S01]  /*1dda0*/  IMAD.MOV.U32 R42, RZ, RZ, R6 ;  /* 0x000000ffff2a7224 */ /* 0x000fe200078e0006 */
[----:B------:R4:W-:Y:S01]  /*1ddb0*/  @!P4 ST.E.64 desc[UR60][R20.64], R76 ;  /* 0x0000004c1400c985 */ /* 0x0009e2000c101b3c */
[----:B------:R-:W-:-:S03]  /*1ddc0*/  @!P0 LEA R6, P4, R39, R14, 0x2 ;  /* 0x0000000e27068211 */ /* 0x000fc600078810ff */
[----:B------:R4:W-:Y:S01]  /*1ddd0*/  @!P3 ST.E.64 desc[UR60][R4.64], R114 ;  /* 0x000000720400b985 */ /* 0x0009e2000c101b3c */
[-C--:B-1----:R-:W-:Y:S02]  /*1dde0*/  @!P2 LEA R8, P3, R37, R14.reuse, 0x2 ;  /* 0x0000000e2508a211 */ /* 0x082fe400078610ff */
        /* <DEDUP_REMOVED lines=9> */
[----:B------:R-:W2:Y:S01]  /*1de80*/  LDL R36, [R1+0xb8] ;  /* 0x0000b80001247983 */ /* 0x000ea20000100800 */
[----:B------:R-:W-:-:S04]  /*1de90*/  LEA R14, P0, R0, R14, 0x2 ;  /* 0x0000000e000e7211 */ /* 0x000fc800078010ff */
[----:B--2---:R-:W-:-:S05]  /*1dea0*/  LEA.HI.X R15, R0, R3, R36, 0x2, P0 ;  /* 0x00000003000f7211 */ /* 0x004fca00000f1424 */
[----:B------:R4:W-:Y:S01]  /*1deb0*/  ST.E.64 desc[UR60][R14.64], R66 ;  /* 0x000000420e007985 */ /* 0x0009e2000c101b3c */
[----:B------:R-:W-:Y:S05]  /*1dec0*/  BRA `(.L_x_6458) ;  /* 0x0000000c00787947 */ /* 0x000fea0003800000 */
.L_x_6444:
[----:B------:R-:W0:Y:S01]  /*1ded0*/  LDL.LU R4, [R1+0x90] ;  /* 0x0000900001047983 */ /* 0x000e220000300800 */
[----:B------:R-:W-:Y:S01]  /*1dee0*/  ULDC.64 UR6, c[0x0][0xc08] ;  /* 0x0003020000067ab9 */ /* 0x000fe20000000a00 */
[----:B------:R-:W-:Y:S02]  /*1def0*/  ULDC.64 UR4, c[0x0][0xc00] ;  /* 0x0003000000047ab9 */ /* 0x000fe40000000a00 */
[----:B------:R-:W2:Y:S01]  /*1df00*/  LDL.LU R0, [R1+0x94] ;  /* 0x0000940001007983 */ /* 0x000ea20000300800 */
[----:B------:R-:W-:Y:S01]  /*1df10*/  ISETP.NE.U32.AND P1, PT, RZ, UR6, PT ;  /* 0x00000006ff007c0c */ /* 0x000fe2000bf25070 */
[----:B------:R-:W-:Y:S01]  /*1df20*/  IMAD.MOV.U32 R13, RZ, RZ, RZ ;  /* 0x000000ffff0d7224 */ /* 0x000fe200078e00ff */
[----:B------:R-:W-:Y:S01]  /*1df30*/  ISETP.NE.U32.AND P0, PT, RZ, UR4, PT ;  /* 0x00000004ff007c0c */ /* 0x000fe2000bf05070 */
[----:B------:R-:W1:Y:S01]  /*1df40*/  S2R R6, SR_TID.X ;  /* 0x0000000000067919 */ /* 0x000e620000002100 */
[----:B------:R-:W-:Y:S02]  /*1df50*/  ISETP.NE.AND.EX P1, PT, RZ, UR7, PT, P1 ;  /* 0x00000007ff007c0c */ /* 0x000fe4000bf25310 */
[----:B------:R-:W-:-:S02]  /*1df60*/  ISETP.NE.AND.EX P0, PT, RZ, UR5, PT, P0 ;  /* 0x00000005ff007c0c */ /* 0x000fc4000bf05300 */
[----:B0-----:R-:W-:Y:S01]  /*1df70*/  IADD3 R2, P2, R4, UR4, RZ ;  /* 0x0000000404027c10 */ /* 0x001fe2000ff5e0ff */
[----:B------:R-:W-:-:S03]  /*1df80*/  ULDC UR4, c[0x0][0xa88] ;  /* 0x0002a20000047ab9 */ /* 0x000fc60000000800 */
[----:B--2---:R-:W-:-:S05]  /*1df90*/  IADD3.X R3, R0, UR5, RZ, P2, !PT ;  /* 0x0000000500037c10 */ /* 0x004fca00097fe4ff */
[----:B------:R-:W-:Y:S02]  /*1dfa0*/  @P1 IADD3 R4, P2, R4, UR6, RZ ;  /* 0x0000000604041c10 */ /* 0x000fe4000ff5e0ff */
[----:B------:R-:W-:Y:S01]  /*1dfb0*/  MOV R20, UR4 ;  /* 0x0000000400147c02 */ /* 0x000fe20008000f00 */
[----:B------:R0:W5:Y:S01]  /*1dfc0*/  @P0 LDG.E R13, desc[UR60][R2.64] ;  /* 0x0000003c020d0981 */ /* 0x000162000c1e1900 */
[----:B------:R-:W-:Y:S01]  /*1dfd0*/  @P1 IADD3.X R5, R0, UR7, RZ, P2, !PT ;  /* 0x0000000700051c10 */ /* 0x000fe200097fe4ff */
[----:B-1----:R-:W-:-:S04]  /*1dfe0*/  VIADD R26, R6, 0xffffff80 ;  /* 0xffffff80061a7836 */ /* 0x002fc80000000000 */
[----:B------:R0:W5:Y:S01]  /*1dff0*/  @P1 LDG.E R20, desc[UR60][R4.64] ;  /* 0x0000003c04141981 */ /* 0x000162000c1e1900 */
[----:B------:R-:W-:Y:S02]  /*1e000*/  ISETP.GT.AND P3, PT, R26, 0x7f, PT ;  /* 0x0000007f1a00780c */ /* 0x000fe40003f64270 */
[----:B------:R-:W-:Y:S01]  /*1e010*/  ISETP.GT.AND P2, PT, R127, 0x1, PT ;  /* 0x000000017f00780c */ /* 0x000fe20003f44270 */
[----:B------:R-:W-:-:S12]  /*1e020*/  @P1 BRA `(.L_x_6463) ;  /* 0x0000000000101947 */ /* 0x000fd80003800000 */
[----:B------:R-:W-:Y:S05]  /*1e030*/  @!P0 BRA `(.L_x_6463) ;  /* 0x00000000000c8947 */ /* 0x000fea0003800000 */
[----:B0-----:R-:W2:Y:S04]  /*1e040*/  LDG.E R5, desc[UR60][R2.64] ;  /* 0x0000003c02057981 */ /* 0x001ea8000c1e1900 */
[----:B-----5:R-:W2:Y:S02]  /*1e050*/  LDG.E R20, desc[UR60][R2.64+0x4] ;  /* 0x0000043c02147981 */ /* 0x020ea4000c1e1900 */
[----:B--2---:R-:W-:-:S07]  /*1e060*/  IMAD.IADD R20, R20, 0x1, -R5 ;  /* 0x0000000114147824 */ /* 0x004fce00078e0a05 */
.L_x_6463:
[----:B------:R-:W2:Y:S04]  /*1e070*/  LDL.LU R0, [R1+0x98] ;  /* 0x0000980001007983 */ /* 0x000ea80000300800 */
[----:B0-----:R-:W3:Y:S01]  /*1e080*/  LDL.LU R2, [R1+0x7c] ;  /* 0x00007c0001027983 */ /* 0x001ee20000300800 */
[----:B------:R-:W-:Y:S01]  /*1e090*/  BSSY B1, `(.L_x_6464) ;  /* 0x0000039000017945 */ /* 0x000fe20003800000 */
[----:B-----5:R-:W-:Y:S02]  /*1e0a0*/  SHF.R.S32.HI R12, RZ, 0x1f, R13 ;  /* 0x0000001fff0c7819 */ /* 0x020fe4000001140d */
[----:B--2---:R-:W-:Y:S02]  /*1e0b0*/  SEL R14, R0, RZ, !P0 ;  /* 0x000000ff000e7207 */ /* 0x004fe40004000000 */
[----:B---3--:R-:W-:Y:S01]  /*1e0c0*/  SEL R21, R2, RZ, !P0 ;  /* 0x000000ff02157207 */ /* 0x008fe20004000000 */
[----:B------:R-:W-:Y:S06]  /*1e0d0*/  @P3 BRA `(.L_x_6465) ;  /* 0x0000000000d03947 */ /* 0x000fec0003800000 */
[----:B------:R-:W2:Y:S01]  /*1e0e0*/  LDL R0, [R1+0x9c] ;  /* 0x00009c0001007983 */ /* 0x000ea20000100800 */
[----:B------:R-:W0:Y:S02]  /*1e0f0*/  LDC R27, c[0x0][0xbe8] ;  /* 0x0002fa00ff1b7b82 */ /* 0x000e240000000800 */
[----:B0-----:R-:W-:Y:S02]  /*1e100*/  IMAD R2, R20, R27, RZ ;  /* 0x0000001b14027224 */ /* 0x001fe400078e02ff */
[----:B--2---:R-:W-:-:S04]  /*1e110*/  IMAD R0, R0, 0x80, R6 ;  /* 0x0000008000007824 */ /* 0x004fc800078e0206 */
[----:B------:R-:W-:-:S05]  /*1e120*/  VIADD R25, R0, 0xffffff80 ;  /* 0xffffff8000197836 */ /* 0x000fca0000000000 */
[----:B------:R-:W-:-:S13]  /*1e130*/  ISETP.GE.AND P0, PT, R25, R2, PT ;  /* 0x000000021900720c */ /* 0x000fda0003f06270 */
[----:B------:R-:W-:Y:S05]  /*1e140*/  @P0 BRA `(.L_x_6465) ;  /* 0x0000000000b40947 */ /* 0x000fea0003800000 */
[----:B------:R-:W2:Y:S01]  /*1e150*/  LDL R10, [R1+0x6c] ;  /* 0x00006c00010a7983 */ /* 0x000ea20000100800 */
[----:B------:R-:W-:Y:S01]  /*1e160*/  IMAD.MOV.U32 R0, RZ, RZ, 0x9b8 ;  /* 0x000009b8ff007424 */ /* 0x000fe200078e00ff */
[----:B------:R-:W-:Y:S01]  /*1e170*/  ISETP.GT.AND P3, PT, R127, 0x1, PT ;  /* 0x000000017f00780c */ /* 0x000fe20003f64270 */
[----:B------:R-:W0:Y:S01]  /*1e180*/  LDC.64 R28, c[0x0][0xba8] ;  /* 0x0002ea00ff1c7b82 */ /* 0x000e220000000a00 */
[----:B------:R-:W3:Y:S01]  /*1e190*/  LDL.LU R30, [R1+0xa0] ;  /* 0x0000a000011e7983 */ /* 0x000ee20000300800 */
[----:B------:R-:W-:Y:S01]  /*1e1a0*/  ISETP.NE.AND P0, PT, R27, 0x1, PT ;  /* 0x000000011b00780c */ /* 0x000fe20003f05270 */
[----:B------:R-:W-:Y:S01]  /*1e1b0*/  IMAD.MOV.U32 R15, RZ, RZ, R25 ;  /* 0x000000ffff0f7224 */ /* 0x000fe200078e0019 */
[----:B------:R-:W-:-:S04]  /*1e1c0*/  SEL R24, R0, 0x978, P3 ;  /* 0x0000097800187807 */ /* 0x000fc80001800000 */
[----:B------:R-:W1:Y:S08]  /*1e1d0*/  LDC.64 R6, c[0x0][R24+0x220] ;  /* 0x0000880018067b82 */ /* 0x000e700000000a00 */
[----:B------:R-:W2:Y:S08]  /*1e1e0*/  LDC.64 R2, c[0x0][R24+0x218] ;  /* 0x0000860018027b82 */ /* 0x000eb00000000a00 */
[----:B------:R-:W4:Y:S08]  /*1e1f0*/  LDC.64 R8, c[0x0][R24+0x228] ;  /* 0x00008a0018087b82 */ /* 0x000f300000000a00 */
[----:B------:R-:W5:Y:S08]  /*1e200*/  LDC.64 R4, c[0x0][R24+0x210] ;  /* 0x0000840018047b82 */ /* 0x000f700000000a00 */
[----:B------:R-:W4:Y:S08]  /*1e210*/  @P0 LDC R0, c[0x0][0xbec] ;  /* 0x0002fb00ff000b82 */ /* 0x000f300000000800 */
[----:B------:R-:W5:Y:S01]  /*1e220*/  @P0 LDC R33, c[0x0][0xbf0] ;  /* 0x0002fc00ff210b82 */ /* 0x000f620000000800 */
[----:B-1----:R-:W-:-:S07]  /*1e230*/  IMAD R7, R7, R21, RZ ;  /* 0x0000001507077224 */ /* 0x002fce00078e02ff */
[----:B0-----:R-:W0:Y:S01]  /*1e240*/  @!P3 LDC R28, c[0x0][0xb50] ;  /* 0x0002d400ff1cbb82 */ /* 0x001e220000000800 */
[----:B------:R-:W-:Y:S02]  /*1e250*/  IMAD R7, R6, R14, R7 ;  /* 0x0000000e06077224 */ /* 0x000fe400078e0207 */
[----:B----4-:R-:W-:-:S05]  /*1e260*/  @P0 IMAD.HI.U32 R0, R25, R0, RZ ;  /* 0x0000000019000227 */ /* 0x010fca00078e00ff */
[----:B------:R-:W1:Y:S01]  /*1e270*/  @!P3 LDC R29, c[0x0][0xb54] ;  /* 0x0002d500ff1dbb82 */ /* 0x000e620000000800 */
[----:B-----5:R-:W-:-:S05]  /*1e280*/  @P0 SHF.R.U32.HI R15, RZ, R33, R0 ;  /* 0x00000021ff0f0219 */ /* 0x020fca0000011600 */
        /* <DEDUP_REMOVED lines=17> */
[----:B------:R-:W-:-:S04]  /*1e3a0*/  IMAD R0, R5, R7, RZ ;  /* 0x0000000705007224 */ /* 0x000fc800078e02ff */
[C---:B------:R-:W-:Y:S02]  /*1e3b0*/  IMAD R9, R4.reuse, R9, R0 ;  /* 0x0000000904097224 */ /* 0x040fe400078e0200 */
[----:B------:R-:W-:-:S04]  /*1e3c0*/  IMAD.WIDE.U32 R2, R4, R7, R2 ;  /* 0x0000000704027225 */ /* 0x000fc800078e0002 */
[----:B------:R-:W-:Y:S01]  /*1e3d0*/  IMAD.IADD R0, R3, 0x1, R9 ;  /* 0x0000000103007824 */ /* 0x000fe200078e0209 */
[----:B0-----:R-:W-:Y:S01]  /*1e3e0*/  LEA R4, P0, R2, R28, 0x2 ;  /* 0x0000001c02047211 */ /* 0x001fe200078010ff */
[----:B------:R-:W-:-:S03]  /*1e3f0*/  IMAD.MOV.U32 R3, RZ, RZ, -0x800000 ;  /* 0xff800000ff037424 */ /* 0x000fc600078e00ff */
[----:B-1----:R-:W-:-:S05]  /*1e400*/  LEA.HI.X R5, R2, R29, R0, 0x2, P0 ;  /* 0x0000001d02057211 */ /* 0x002fca00000f1400 */
[----:B------:R0:W-:Y:S04]  /*1e410*/  STG.E desc[UR60][R4.64], R3 ;  /* 0x0000000304007986 */ /* 0x0001e8000c10193c */
.L_x_6465:
[----:B------:R-:W-:Y:S05]  /*1e420*/  BSYNC B1 ;  /* 0x0000000000017941 */ /* 0x000fea0003800000 */
.L_x_6464:
[----:B------:R-:W-:Y:S05]  /*1e430*/  @P2 BRA `(.L_x_6458) ;  /* 0x00000008001c2947 */ /* 0x000fea0003800000 */
[----:B------:R-:W2:Y:S01]  /*1e440*/  LDL.LU R10, [R1+0x6c] ;  /* 0x00006c00010a7983 */ /* 0x000ea20000300800 */
[----:B------:R-:W1:Y:S01]  /*1e450*/  LDC R25, c[0x0][0xbe8] ;  /* 0x0002fa00ff197b82 */ /* 0x000e620000000800 */
[--C-:B------:R-:W-:Y:S01]  /*1e460*/  SHF.R.S32.HI R9, RZ, 0x1f, R26.reuse ;  /* 0x0000001fff097819 */ /* 0x100fe2000001141a */
[----:B------:R-:W-:Y:S01]  /*1e470*/  ULDC.64 UR4, c[0x0][0xaa0] ;  /* 0x0002a80000047ab9 */ /* 0x000fe20000000a00 */
[----:B------:R-:W3:Y:S01]  /*1e480*/  LDL R6, [R1+0x9c] ;  /* 0x00009c0001067983 */ /* 0x000ee20000100800 */
[----:B------:R-:W-:Y:S01]  /*1e490*/  SHF.R.S32.HI R8, RZ, 0x1f, R26 ;  /* 0x0000001fff087819 */ /* 0x000fe2000001141a */
[----:B------:R-:W-:Y:S01]  /*1e4a0*/  IMAD R0, R12, UR4, RZ ;  /* 0x000000040c007c24 */ /* 0x000fe2000f8e02ff */
[-C--:B------:R-:W-:Y:S01]  /*1e4b0*/  LEA.HI R9, R9, R26.reuse, RZ, 0x3 ;  /* 0x0000001a09097211 */ /* 0x080fe200078f18ff */
[----:B0-----:R-:W-:Y:S01]  /*1e4c0*/  IMAD.WIDE.U32 R2, R13, UR4, RZ ;  /* 0x000000040d027c25 */ /* 0x001fe2000f8e00ff */
[----:B------:R-:W-:Y:S01]  /*1e4d0*/  LEA.HI R8, R8, R26, RZ, 0x3 ;  /* 0x0000001a08087211 */ /* 0x000fe200078f18ff */
[----:B------:R-:W-:Y:S01]  /*1e4e0*/  ULDC.64 UR6, c[0x0][0xaf0] ;  /* 0x0002bc0000067ab9 */ /* 0x000fe20000000a00 */
[----:B------:R-:W-:Y:S01]  /*1e4f0*/  LOP3.LUT R9, R9, 0xfffffff8, RZ, 0xc0, !PT ;  /* 0xfffffff809097812 */ /* 0x000fe200078ec0ff */
[----:B------:R-:W-:Y:S01]  /*1e500*/  IMAD R5, R13, UR5, R0 ;  /* 0x000000050d057c24 */ /* 0x000fe2000f8e0200 */
[----:B------:R-:W-:Y:S01]  /*1e510*/  SHF.R.S32.HI R8, RZ, 0x3, R8 ;  /* 0x00000003ff087819 */ /* 0x000fe20000011408 */
[----:B------:R-:W-:-:S02]  /*1e520*/  ULDC.64 UR4, c[0x0][0xae8] ;  /* 0x0002ba0000047ab9 */ /* 0x000fc40000000a00 */
[----:B------:R-:W-:Y:S02]  /*1e530*/  IMAD.IADD R9, R26, 0x1, -R9 ;  /* 0x000000011a097824 */ /* 0x000fe400078e0a09 */
[----:B------:R-:W-:Y:S02]  /*1e540*/  IMAD.IADD R3, R3, 0x1, R5 ;  /* 0x0000000103037824 */ /* 0x000fe400078e0205 */
[----:B------:R-:W-:Y:S01]  /*1e550*/  IMAD R0, R9, 0x20, R8 ;  /* 0x0000002009007824 */ /* 0x000fe200078e0208 */
[----:B-1----:R-:W-:-:S13]  /*1e560*/  ISETP.NE.AND P0, PT, R25, 0x1, PT ;  /* 0x000000011900780c */ /* 0x002fda0003f05270 */
[----:B------:R-:W0:Y:S08]  /*1e570*/  @P0 LDC R4, c[0x0][0xbec] ;  /* 0x0002fb00ff040b82 */ /* 0x000e300000000800 */
[----:B------:R-:W1:Y:S01]  /*1e580*/  @P0 LDC R7, c[0x0][0xbf0] ;  /* 0x0002fc00ff070b82 */ /* 0x000e620000000800 */
[----:B--2---:R-:W-:-:S04]  /*1e590*/  IMAD.WIDE.U32 R2, R10, UR4, R2 ;  /* 0x000000040a027c25 */ /* 0x004fc8000f8e0002 */
[----:B---3--:R-:W-:Y:S02]  /*1e5a0*/  IMAD R9, R6, 0x80, R0 ;  /* 0x0000008006097824 */ /* 0x008fe400078e0200 */
[----:B------:R-:W-:Y:S01]  /*1e5b0*/  IMAD R3, R10, UR5, R3 ;  /* 0x000000050a037c24 */ /* 0x000fe2000f8e0203 */
[----:B------:R-:W-:Y:S01]  /*1e5c0*/  ULDC.64 UR4, c[0x0][0xae0] ;  /* 0x0002b80000047ab9 */ /* 0x000fe20000000a00 */
[----:B0-----:R-:W-:-:S04]  /*1e5d0*/  @P0 IMAD.HI.U32 R0, R9, R4, RZ ;  /* 0x0000000409000227 */ /* 0x001fc800078e00ff */
[----:B------:R-:W-:Y:S01]  /*1e5e0*/  IMAD.MOV.U32 R5, RZ, RZ, R9 ;  /* 0x000000ffff057224 */ /* 0x000fe200078e0009 */
[----:B-1----:R-:W-:Y:S01]  /*1e5f0*/  @P0 SHF.R.U32.HI R5, RZ, R7, R0 ;  /* 0x00000007ff050219 */ /* 0x002fe20000011600 */
[----:B------:R-:W-:Y:S02]  /*1e600*/  IMAD R4, R14, UR6, RZ ;  /* 0x000000060e047c24 */ /* 0x000fe4000f8e02ff */
[----:B------:R-:W-:Y:S01]  /*1e610*/  IMAD.WIDE.U32 R2, R21, UR6, R2 ;  /* 0x0000000615027c25 */ /* 0x000fe2000f8e0002 */
[----:B------:R-:W-:-:S03]  /*1e620*/  SHF.R.S32.HI R0, RZ, 0x1f, R5 ;  /* 0x0000001fff007819 */ /* 0x000fc60000011405 */
[----:B------:R-:W-:Y:S02]  /*1e630*/  IMAD R7, R21, UR7, R4 ;  /* 0x0000000715077c24 */ /* 0x000fe4000f8e0204 */
[----:B------:R-:W-:Y:S02]  /*1e640*/  IMAD.MOV R4, RZ, RZ, -R5 ;  /* 0x000000ffff047224 */ /* 0x000fe400078e0a05 */
[----:B------:R-:W-:Y:S01]  /*1e650*/  IMAD R0, R0, UR4, RZ ;  /* 0x0000000400007c24 */ /* 0x000fe2000f8e02ff */
[----:B------:R-:W-:Y:S01]  /*1e660*/  IADD3 R3, R3, R7, RZ ;  /* 0x0000000703037210 */ /* 0x000fe20007ffe0ff */
[----:B------:R-:W-:Y:S02]  /*1e670*/  IMAD R7, R25, R4, R9 ;  /* 0x0000000419077224 */ /* 0x000fe400078e0209 */
[C---:B------:R-:W-:Y:S02]  /*1e680*/  IMAD R9, R5.reuse, UR5, R0 ;  /* 0x0000000505097c24 */ /* 0x040fe4000f8e0200 */
[----:B------:R-:W-:Y:S01]  /*1e690*/  IMAD.WIDE.U32 R2, R5, UR4, R2 ;  /* 0x0000000405027c25 */ /* 0x000fe2000f8e0002 */
[----:B------:R-:W-:Y:S01]  /*1e6a0*/  SHF.R.S32.HI R0, RZ, 0x1f, R7 ;  /* 0x0000001fff007819 */ /* 0x000fe20000011407 */
[----:B------:R-:W-:-:S02]  /*1e6b0*/  ULDC.64 UR4, c[0x0][0xad8] ;  /* 0x0002b60000047ab9 */ /* 0x000fc40000000a00 */
        /* <DEDUP_REMOVED lines=12> */
.L_x_6713:
[----:B------:R-:W-:Y:S01]  /*1e780*/  IMAD R25, R20, R25, RZ ;  /* 0x0000001914197224 */ /* 0x000fe200078e02ff */
[----:B------:R-:W-:Y:S01]  /*1e790*/  BSSY B1, `(.L_x_6467) ;  /* 0x0000011000017945 */ /* 0x000fe20003800000 */
[----:B------:R-:W-:-:S05]  /*1e7a0*/  IMAD R6, R6, 0x80, R8 ;  /* 0x0000008006067824 */ /* 0x000fca00078e0208 */
[----:B------:R-:W-:-:S13]  /*1e7b0*/  ISETP.GE.AND P0, PT, R6, R25, PT ;  /* 0x000000190600720c */ /* 0x000fda0003f06270 */
[----:B------:R-:W-:Y:S05]  /*1e7c0*/  @P0 BRA `(.L_x_6468) ;  /* 0x0000000000340947 */ /* 0x000fea0003800000 */
[----:B------:R-:W3:Y:S01]  /*1e7d0*/  LDL R9, [R1+0x64] ;  /* 0x0000640001097983 */ /* 0x000ee20000100800 */
[----:B------:R-:W-:-:S03]  /*1e7e0*/  ULDC UR4, c[0x0][0xac8] ;  /* 0x0002b20000047ab9 */ /* 0x000fc60000000800 */
[----:B------:R-:W4:Y:S04]  /*1e7f0*/  LDL R7, [R1+0x88] ;  /* 0x0000880001077983 */ /* 0x000f280000100800 */
[----:B------:R-:W1:Y:S04]  /*1e800*/  LDL R10, [R1+0xdc] ;  /* 0x0000dc00010a7983 */ /* 0x000e680000100800 */
[----:B------:R-:W5:Y:S01]  /*1e810*/  LDL R8, [R1+0xd8] ;  /* 0x0000d80001087983 */ /* 0x000f620000100800 */
[----:B---3--:R-:W-:Y:S02]  /*1e820*/  ISETP.GE.AND P2, PT, R9, UR4, PT ;  /* 0x0000000409007c0c */ /* 0x008fe4000bf46270 */
[----:B----4-:R-:W-:-:S11]  /*1e830*/  ISETP.GE.AND P3, PT, R7, UR4, PT ;  /* 0x0000000407007c0c */ /* 0x010fd6000bf66270 */
[-C--:B--2---:R-:W-:Y:S02]  /*1e840*/  @!P2 LEA R4, P0, R9, R14.reuse, 0x1 ;  /* 0x0000000e0904a211 */ /* 0x084fe400078008ff */
[----:B------:R-:W-:Y:S02]  /*1e850*/  @!P3 LEA R14, P1, R7, R14, 0x1 ;  /* 0x0000000e070eb211 */ /* 0x000fe400078208ff */
[-C--:B-1----:R-:W-:Y:S02]  /*1e860*/  @!P2 LEA.HI.X R5, R9, R0.reuse, R10, 0x1, P0 ;  /* 0x000000000905a211 */ /* 0x082fe400000f0c0a */
[----:B-----5:R-:W-:-:S03]  /*1e870*/  @!P3 LEA.HI.X R15, R7, R0, R8, 0x1, P1 ;  /* 0x00000000070fb211 */ /* 0x020fc600008f0c08 */
[----:B------:R3:W-:Y:S04]  /*1e880*/  @!P2 ST.E.128 desc[UR60][R4.64], RZ ;  /* 0x000000ff0400a985 */ /* 0x0007e8000c101d3c */
[----:B------:R3:W-:Y:S02]  /*1e890*/  @!P3 ST.E.128 desc[UR60][R14.64], RZ ;  /* 0x000000ff0e00b985 */ /* 0x0007e4000c101d3c */
.L_x_6468:
[----:B------:R-:W-:Y:S05]  /*1e8a0*/  BSYNC B1 ;  /* 0x0000000000017941 */ /* 0x000fea0003800000 */
.L_x_6467:
[----:B------:R-:W-:-:S03]  /*1e8b0*/  UMOV UR4, 0xffffffff ;  /* 0xffffffff00047882 */ /* 0x000fc60000000000 */
[----:B------:R-:W-:Y:S05]  /*1e8c0*/  BRA.DIV UR4, `(.L_x_6469) ;  /* 0x000000a604e07947 */ /* 0x000fea000b800000 */
[----:B-1----:R1:W4:Y:S04]  /*1e8d0*/  SHFL.IDX PT, R0, R3, 0x1, 0x181f ;  /* 0x00381f0003007f89 */ /* 0x00232800000e0000 */
[----:B--23--:R1:W2:Y:S02]  /*1e8e0*/  SHFL.IDX PT, R14, R2, 0x1, 0x181f ;  /* 0x00381f00020e7f89 */ /* 0x00c2a400000e0000 */
.L_x_6717:
[----:B------:R-:W-:Y:S01]  /*1e8f0*/  VIADD R4, R6, 0x20 ;  /* 0x0000002006047836 */ /* 0x000fe20000000000 */
[----:B------:R-:W-:Y:S04]  /*1e900*/  BSSY B1, `(.L_x_6470) ;  /* 0x0000010000017945 */ /* 0x000fe80003800000 */
[----:B------:R-:W-:-:S13]  /*1e910*/  ISETP.GE.AND P0, PT, R4, R25, PT ;  /* 0x000000190400720c */ /* 0x000fda0003f06270 */
[----:B------:R-:W-:Y:S05]  /*1e920*/  @P0 BRA `(.L_x_6471) ;  /* 0x0000000000340947 */ /* 0x000fea0003800000 */
[----:B------:R-:W3:Y:S01]  /*1e930*/  LDL R9, [R1+0x64] ;  /* 0x0000640001097983 */ /* 0x000ee20000100800 */
[----:B------:R-:W-:-:S03]  /*1e940*/  ULDC UR4, c[0x0][0xac8] ;  /* 0x0002b20000047ab9 */ /* 0x000fc60000000800 */
[----:B------:R-:W5:Y:S04]  /*1e950*/  LDL R7, [R1+0x88] ;  /* 0x0000880001077983 */ /* 0x000f680000100800 */
[----:B------:R-:W4:Y:S04]  /*1e960*/  LDL R10, [R1+0xdc] ;  /* 0x0000dc00010a7983 */ /* 0x000f280000100800 */
[----:B------:R-:W4:Y:S01]  /*1e970*/  LDL R8, [R1+0xd8] ;  /* 0x0000d80001087983 */ /* 0x000f220000100800 */
[----:B---3--:R-:W-:Y:S02]  /*1e980*/  ISETP.GE.AND P2, PT, R9, UR4, PT ;  /* 0x0000000409007c0c */ /* 0x008fe4000bf46270 */
[----:B-----5:R-:W-:-:S11]  /*1e990*/  ISETP.GE.AND P3, PT, R7, UR4, PT ;  /* 0x0000000407007c0c */ /* 0x020fd6000bf66270 */
[-C--:B--2---:R-:W-:Y:S02]  /*1e9a0*/  @!P2 LEA R4, P0, R9, R14.reuse, 0x1 ;  /* 0x0000000e0904a211 */ /* 0x084fe400078008ff */
[----:B------:R-:W-:Y:S02]  /*1e9b0*/  @!P3 LEA R14, P1, R7, R14, 0x1 ;  /* 0x0000000e070eb211 */ /* 0x000fe400078208ff */
[-C--:B----4-:R-:W-:Y:S02]  /*1e9c0*/  @!P2 LEA.HI.X R5, R9, R0.reuse, R10, 0x1, P0 ;  /* 0x000000000905a211 */ /* 0x090fe400000f0c0a */
[----:B------:R-:W-:-:S03]  /*1e9d0*/  @!P3 LEA.HI.X R15, R7, R0, R8, 0x1, P1 ;  /* 0x00000000070fb211 */ /* 0x000fc600008f0c08 */
[----:B------:R3:W-:Y:S04]  /*1e9e0*/  @!P2 ST.E.128 desc[UR60][R4.64], RZ ;  /* 0x000000ff0400a985 */ /* 0x0007e8000c101d3c */
[----:B------:R3:W-:Y:S02]  /*1e9f0*/  @!P3 ST.E.128 desc[UR60][R14.64], RZ ;  /* 0x000000ff0e00b985 */ /* 0x0007e4000c101d3c */
.L_x_6471:
[----:B------:R-:W-:Y:S05]  /*1ea00*/  BSYNC B1 ;  /* 0x0000000000017941 */ /* 0x000fea0003800000 */
.L_x_6470:
[----:B------:R-:W-:-:S03]  /*1ea10*/  UMOV UR4, 0xffffffff ;  /* 0xffffffff00047882 */ /* 0x000fc60000000000 */
[----:B------:R-:W-:Y:S05]  /*1ea20*/  BRA.DIV UR4, `(.L_x_6472) ;  /* 0x000000a604d07947 */ /* 0x000fea000b800000 */
[----:B----4-:R4:W0:Y:S04]  /*1ea30*/  SHFL.IDX PT, R0, R3, 0x2, 0x181f ;  /* 0x00581f0003007f89 */ /* 0x01082800000e0000 */
[----:B--23--:R4:W2:Y:S02]  /*1ea40*/  SHFL.IDX PT, R14, R2, 0x2, 0x181f ;  /* 0x00581f00020e7f89 */ /* 0x00c8a400000e0000 */
.L_x_6721:
[----:B------:R-:W-:Y:S01]  /*1ea50*/  VIADD R4, R6, 0x40 ;  /* 0x0000004006047836 */ /* 0x000fe20000000000 */
[----:B------:R-:W-:Y:S04]  /*1ea60*/  BSSY B1, `(.L_x_6473) ;  /* 0x0000010000017945 */ /* 0x000fe80003800000 */
[----:B------:R-:W-:-:S13]  /*1ea70*/  ISETP.GE.AND P0, PT, R4, R25, PT ;  /* 0x000000190400720c */ /* 0x000fda0003f06270 */
[----:B------:R-:W-:Y:S05]  /*1ea80*/  @P0 BRA `(.L_x_6474) ;  /* 0x0000000000340947 */ /* 0x000fea0003800000 */
[----:B------:R-:W3:Y:S01]  /*1ea90*/  LDL R9, [R1+0x64] ;  /* 0x0000640001097983 */ /* 0x000ee20000100800 */
[----:B------:R-:W-:-:S03]  /*1eaa0*/  ULDC UR4, c[0x0][0xac8] ;  /* 0x0002b20000047ab9 */ /* 0x000fc60000000800 */
[----:B------:R-:W5:Y:S04]  /*1eab0*/  LDL R7, [R1+0x88] ;  /* 0x0000880001077983 */ /* 0x000f680000100800 */
[----:B------:R-:W0:Y:S04]  /*1eac0*/  LDL R10, [R1+0xdc] ;  /* 0x0000dc00010a7983 */ /* 0x000e280000100800 */
[----:B------:R-:W4:Y:S01]  /*1ead0*/  LDL R8, [R1+0xd8] ;  /* 0x0000d80001087983 */ /* 0x000f220000100800 */
[----:B---3--:R-:W-:Y:S02]  /*1eae0*/  ISETP.GE.AND P2, PT, R9, UR4, PT ;  /* 0x0000000409007c0c */ /* 0x008fe4000bf46270 */
[----:B-----5:R-:W-:-:S11]  /*1eaf0*/  ISETP.GE.AND P3, PT, R7, UR4, PT ;  /* 0x0000000407007c0c */ /* 0x020fd6000bf66270 */
[-C--:B--2---:R-:W-:Y:S02]  /*1eb00*/  @!P2 LEA R4, P0, R9, R14.reuse, 0x1 ;  /* 0x0000000e0904a211 */ /* 0x084fe400078008ff */
[----:B------:R-:W-:Y:S02]  /*1eb10*/  @!P3 LEA R14, P1, R7, R14, 0x1 ;  /* 0x0000000e070eb211 */ /* 0x000fe400078208ff */
[-C--:B0-----:R-:W-:Y:S02]  /*1eb20*/  @!P2 LEA.HI.X R5, R9, R0.reuse, R10, 0x1, P0 ;  /* 0x000000000905a211 */ /* 0x081fe400000f0c0a */
[----:B----4-:R-:W-:-:S03]  /*1eb30*/  @!P3 LEA.HI.X R15, R7, R0, R8, 0x1, P1 ;  /* 0x00000000070fb211 */ /* 0x010fc600008f0c08 */
[----:B------:R3:W-:Y:S04]  /*1eb40*/  @!P2 ST.E.128 desc[UR60][R4.64], RZ ;  /* 0x000000ff0400a985 */ /* 0x0007e8000c101d3c */
[----:B------:R3:W-:Y:S02]  /*1eb50*/  @!P3 ST.E.128 desc[UR60][R14.64], RZ ;  /* 0x000000ff0e00b985 */ /* 0x0007e4000c101d3c */
.L_x_6474:
[----:B------:R-:W-:Y:S05]  /*1eb60*/  BSYNC B1 ;  /* 0x0000000000017941 */ /* 0x000fea0003800000 */
.L_x_6473:
[----:B------:R-:W-:-:S03]  /*1eb70*/  UMOV UR4, 0xffffffff ;  /* 0xffffffff00047882 */ /* 0x000fc60000000000 */
[----:B------:R-:W-:Y:S05]  /*1eb80*/  BRA.DIV UR4, `(.L_x_6475) ;  /* 0x000000a604c07947 */ /* 0x000fea000b800000 */
[----:B0-----:R0:W0:Y:S04]  /*1eb90*/  SHFL.IDX PT, R0, R3, 0x3, 0x181f ;  /* 0x00781f0003007f89 */ /* 0x00102800000e0000 */
[----:B--23--:R2:W3:Y:S02]  /*1eba0*/  SHFL.IDX PT, R14, R2, 0x3, 0x181f ;  /* 0x00781f00020e7f89 */ /* 0x00c4e400000e0000 */
.L_x_6725:
[----:B-12-4-:R-:W-:-:S05]  /*1ebb0*/  VIADD R2, R6, 0x60 ;  /* 0x0000006006027836 */ /* 0x016fca0000000000 */
[----:B------:R-:W-:-:S13]  /*1ebc0*/  ISETP.GE.AND P0, PT, R2, R25, PT ;  /* 0x000000190200720c */ /* 0x000fda0003f06270 */
[----:B------:R-:W-:Y:S05]  /*1ebd0*/  @P0 BRA `(.L_x_6458) ;  /* 0x0000000000340947 */ /* 0x000fea0003800000 */
[----:B------:R-:W2:Y:S01]  /*1ebe0*/  LDL R7, [R1+0x64] ;  /* 0x0000640001077983 */ /* 0x000ea20000100800 */
[----:B------:R-:W-:-:S03]  /*1ebf0*/  ULDC UR4, c[0x0][0xac8] ;  /* 0x0002b20000047ab9 */ /* 0x000fc60000000800 */
[----:B------:R-:W4:Y:S04]  /*1ec00*/  LDL R4, [R1+0x88] ;  /* 0x0000880001047983 */ /* 0x000f280000100800 */
[----:B------:R-:W0:Y:S04]  /*1ec10*/  LDL R8, [R1+0xdc] ;  /* 0x0000dc0001087983 */ /* 0x000e280000100800 */
[----:B------:R-:W5:Y:S01]  /*1ec20*/  LDL R5, [R1+0xd8] ;  /* 0x0000d80001057983 */ /* 0x000f620000100800 */
[----:B--2---:R-:W-:Y:S02]  /*1ec30*/  ISETP.GE.AND P2, PT, R7, UR4, PT ;  /* 0x0000000407007c0c */ /* 0x004fe4000bf46270 */
[----:B----4-:R-:W-:-:S11]  /*1ec40*/  ISETP.GE.AND P3, PT, R4, UR4, PT ;  /* 0x0000000404007c0c */ /* 0x010fd6000bf66270 */
[CC--:B---3--:R-:W-:Y:S02]  /*1ec50*/  @!P2 LEA R2, P0, R7.reuse, R14.reuse, 0x1 ;  /* 0x0000000e0702a211 */ /* 0x0c8fe400078008ff */
[C---:B------:R-:W-:Y:S02]  /*1ec60*/  @!P3 LEA R14, P1, R4.reuse, R14, 0x1 ;  /* 0x0000000e040eb211 */ /* 0x040fe400078208ff */
[-C--:B0-----:R-:W-:Y:S02]  /*1ec70*/  @!P2 LEA.HI.X R3, R7, R0.reuse, R8, 0x1, P0 ;  /* 0x000000000703a211 */ /* 0x081fe400000f0c08 */
[----:B-----5:R-:W-:-:S03]  /*1ec80*/  @!P3 LEA.HI.X R15, R4, R0, R5, 0x1, P1 ;  /* 0x00000000040fb211 */ /* 0x020fc600008f0c05 */
[----:B------:R0:W-:Y:S04]  /*1ec90*/  @!P2 ST.E.128 desc[UR60][R2.64], RZ ;  /* 0x000000ff0200a985 */ /* 0x0001e8000c101d3c */
[----:B------:R0:W-:Y:S02]  /*1eca0*/  @!P3 ST.E.128 desc[UR60][R14.64], RZ ;  /* 0x000000ff0e00b985 */ /* 0x0001e4000c101d3c */
.L_x_6458:
[----:B------:R-:W-:Y:S05]  /*1ecb0*/  BSYNC B0 ;  /* 0x0000000000007941 */ /* 0x000fea0003800000 */
.L_x_6443:
[----:B------:R-:W-:Y:S02]  /*1ecc0*/  ULDC UR4, c[0x0][0xc3c] ;  /* 0x00030f0000047ab9 */ /* 0x000fe40000000800 */
[----:B------:R-:W-:-:S13]  /*1ecd0*/  ISETP.GE.AND P0, PT, R123, UR4, PT ;  /* 0x000000047b007c0c */ /* 0x000fda000bf06270 */
[----:B------:R-:W-:Y:S05]  /*1ece0*/  @!P0 BRA `(.L_x_6476) ;  /* 0xfffffe2400a48947 */ /* 0x000fea000383ffff */
[----:B------:R-:W-:Y:S05]  /*1ecf0*/  BRA `(.L_x_6292) ;  /* 0x0000007400bc7947 */ /* 0x000fea0003800000 */
.L_x_6290:
        /* <DEDUP_REMOVED lines=20> */
.L_x_6477:
        /* <DEDUP_REMOVED lines=44> */
.L_x_6481:
        /* <DEDUP_REMOVED lines=38> */
.L_x_6479:
[----:B------:R-:W-:Y:S02]  /*1f360*/  IMAD.IADD R11, R7, 0x1, -R4 ;  /* 0x00000001070b7824 */ /* 0x000fe400078e0a04 */
[----:B------:R-:W-:Y:S02]  /*1f370*/  IMAD.MOV.U32 R12, RZ, RZ, RZ ;  /* 0x000000ffff0c7224 */ /* 0x000fe400078e00ff */
[----:B------:R-:W-:-:S05]  /*1f380*/  IMAD R3, R2, UR5, R11 ;  /* 0x0000000502037c24 */ /* 0x000fca000f8e020b */
[----:B------:R-:W-:-:S13]  /*1f390*/  ISETP.GT.AND P0, PT, R3, UR6, PT ;  /* 0x0000000603007c0c */ /* 0x000fda000bf04270 */
[----:B------:R-:W-:-:S04]  /*1f3a0*/  VOTE.ANY R10, PT, !P0 ;  /* 0x00000000000a7806 */ /* 0x000fc800040e0100 */
[----:B------:R-:W0:Y:S01]  /*1f3b0*/  POPC R5, R10 ;  /* 0x0000000a00057309 */ /* 0x000e220000000000 */
[----:B------:R-:W-:Y:S01]  /*1f3c0*/  ISETP.NE.AND P0, PT, R10, RZ, PT ;  /* 0x000000ff0a00720c */ /* 0x000fe20003f05270 */
[----:B0-----:R-:W0:Y:S04]  /*1f3d0*/  SHFL.IDX PT, R6, R6, R5, 0x1f ;  /* 0x00001f0506067589 */ /* 0x001e2800000e0000 */
        /* <DEDUP_REMOVED lines=12> */
.L_x_6482:
        /* <DEDUP_REMOVED lines=11> */
[----:B-1----:R-:W-:Y:S02]  /*1f550*/  VIADD R3, R10, 0xffffffe ;  /* 0x0ffffffe0a037836 */ /* 0x002fe40000000000 */
        /* <DEDUP_REMOVED lines=8> */
[----:B------:R-:W-:Y:S02]  /*1f5e0*/  MOV R2, RZ ;  /* 0x000000ff00027202 */ /* 0x000fe40000000f00 */
[----:B------:R-:W-:-:S03]  /*1f5f0*/  ISETP.NE.AND P1, PT, R6, RZ, PT ;  /* 0x000000ff0600720c */ /* 0x000fc60003f25270 */
        /* <DEDUP_REMOVED lines=8> */
[-C--:B------:R-:W-:Y:S01]  /*1f680*/  IABS R3, R11.reuse ;  /* 0x0000000b00037213 */ /* 0x080fe20000000000 */
[----:B------:R-:W-:-:S04]  /*1f690*/  IMAD R6, R6, R11, RZ ;  /* 0x0000000b06067224 */ /* 0x000fc800078e02ff */
[----:B------:R-:W-:-:S04]  /*1f6a0*/  IMAD.HI.U32 R4, R4, R3, RZ ;  /* 0x0000000304047227 */ /* 0x000fc800078e00ff */
[----:B------:R-:W-:Y:S02]  /*1f6b0*/  IMAD R2, R4, R2, R3 ;  /* 0x0000000204027224 */ /* 0x000fe400078e0203 */
[----:B------:R-:W-:-:S03]  /*1f6c0*/  IMAD.IADD R6, R9, 0x1, -R6 ;  /* 0x0000000109067824 */ /* 0x000fc600078e0a06 */
[----:B------:R-:W-:Y:S02]  /*1f6d0*/  ISETP.GT.U32.AND P1, PT, R7, R2, PT ;  /* 0x000000020700720c */ /* 0x000fe40003f24070 */
[----:B------:R1:W-:Y:S11]  /*1f6e0*/  STL [R1+0x4], R6 ;  /* 0x0000040601007387 */ /* 0x0003f60000100800 */
[----:B------:R-:W-:-:S02]  /*1f6f0*/  @!P1 IMAD.IADD R2, R2, 0x1, -R7 ;  /* 0x0000000102029824 */ /* 0x000fc400078e0a07 */
[----:B------:R-:W-:Y:S01]  /*1f700*/  @!P1 VIADD R4, R4, 0x1 ;  /* 0x0000000104049836 */ /* 0x000fe20000000000 */
[----:B------:R-:W-:Y:S02]  /*1f710*/  ISETP.NE.AND P1, PT, R8, RZ, PT ;  /* 0x000000ff0800720c */ /* 0x000fe40003f25270 */
[----:B------:R-:W-:Y:S02]  /*1f720*/  ISETP.GE.U32.AND P0, PT, R2, R7, PT ;  /* 0x000000070200720c */ /* 0x000fe40003f06070 */
[----:B------:R-:W-:-:S04]  /*1f730*/  LOP3.LUT R2, R11, R8, RZ, 0x3c, !PT ;  /* 0x000000080b027212 */ /* 0x000fc800078e3cff */
[----:B------:R-:W-:-:S07]  /*1f740*/  ISETP.GE.AND P2, PT, R2, RZ, PT ;  /* 0x000000ff0200720c */ /* 0x000fce0003f46270 */
[----:B------:R-:W-:-:S06]  /*1f750*/  @P0 VIADD R4, R4, 0x1 ;  /* 0x0000000104040836 */ /* 0x000fcc0000000000 */
[----:B------:R-:W-:Y:S01]  /*1f760*/  @!P2 IMAD.MOV R4, RZ, RZ, -R4 ;  /* 0x000000ffff04a224 */ /* 0x000fe200078e0a04 */
[----:B------:R-:W-:-:S04]  /*1f770*/  @!P1 LOP3.LUT R4, RZ, R8, RZ, 0x33, !PT ;  /* 0x00000008ff049212 */ /* 0x000fc800078e33ff */
[----:B------:R-:W-:Y:S01]  /*1f780*/  IADD3 R2, -R4, RZ, RZ ;  /* 0x000000ff04027210 */ /* 0x000fe20007ffe1ff */
[----:B------:R-:W-:-:S04]  /*1f790*/  IMAD R4, R8, 0x1000000, R4 ;  /* 0x0100000008047824 */ /* 0x000fc800078e0204 */
[----:B------:R-:W-:Y:S02]  /*1f7a0*/  IMAD R11, R8, R2, R11 ;  /* 0x00000002080b7224 */ /* 0x000fe400078e020b */
[----:B------:R-:W-:Y:S02]  /*1f7b0*/  VIADD R2, R5, UR4 ;  /* 0x0000000405027c36 */ /* 0x000fe40008000000 */
[----:B------:R-:W-:-:S03]  /*1f7c0*/  IMAD R3, R11, 0x10000, R4 ;  /* 0x000100000b037824 */ /* 0x000fc600078e0204 */
[----:B------:R1:W-:Y:S04]  /*1f7d0*/  STL [R1+0xc], R2 ;  /* 0x00000c0201007387 */ /* 0x0003e80000100800 */
[----:B------:R1:W-:Y:S01]  /*1f7e0*/  STL [R1+0x8], R3 ;  /* 0x0000080301007387 */ /* 0x0003e20000100800 */
[----:B------:R-:W-:Y:S05]  /*1f7f0*/  BRA `(.L_x_6483) ;  /* 0x0000000000107947 */ /* 0x000fea0003800000 */
.L_x_6480:
[----:B------:R-:W-:Y:S01]  /*1f800*/  IMAD.U32 R2, RZ, RZ, UR6 ;  /* 0x00000006ff027e24 */ /* 0x000fe2000f8e00ff */
[----:B------:R0:W-:Y:S04]  /*1f810*/  STL [R1+0x4], RZ ;  /* 0x000004ff01007387 */ /* 0x0001e80000100800 */
[----:B------:R0:W-:Y:S04]  /*1f820*/  STL [R1+0x8], RZ ;  /* 0x000008ff01007387 */ /* 0x0001e80000100800 */
[----:B------:R0:W-:Y:S02]  /*1f830*/  STL [R1], R2 ;  /* 0x0000000201007387 */ /* 0x0001e40000100800 */
.L_x_6483:
[----:B------:R-:W2:Y:S04]  /*1f840*/  LDL R4, [R1] ;  /* 0x0000000001047983 */ /* 0x000ea80000100800 */
[----:B------:R-:W2:Y:S04]  /*1f850*/  LDL R5, [R1+0x4] ;  /* 0x0000040001057983 */ /* 0x000ea80000100800 */
[----:B-1----:R-:W2:Y:S04]  /*1f860*/  LDL R6, [R1+0x8] ;  /* 0x0000080001067983 */ /* 0x002ea80000100800 */
[----:B------:R-:W2:Y:S01]  /*1f870*/  LDL R7, [R1+0xc] ;  /* 0x00000c0001077983 */ /* 0x000ea20000100800 */
[----:B------:R-:W-:-:S13]  /*1f880*/  ISETP.NE.AND P0, PT, R0, RZ, PT ;  /* 0x000000ff0000720c */ /* 0x000fda0003f05270 */
[----:B------:R-:W1:Y:S01]  /*1f890*/  @!P0 S2R R3, SR_CgaCtaId ;  /* 0x0000000000038919 */ /* 0x000e620000008800 */
[----:B------:R-:W-:-:S04]  /*1f8a0*/  @!P0 MOV R0, 0x400 ;  /* 0x0000040000008802 */ /* 0x000fc80000000f00 */
[----:B-1----:R-:W-:-:S05]  /*1f8b0*/  @!P0 LEA R0, R3, R0, 0x18 ;  /* 0x0000000003008211 */ /* 0x002fca00078ec0ff */
[----:B--2---:R2:W-:Y:S01]  /*1f8c0*/  @!P0 STS.128 [R0+0x2e8d0], R4 ;  /* 0x02e8d00400008388 */ /* 0x0045e20000000c00 */
[----:B------:R-:W-:Y:S06]  /*1f8d0*/  BAR.ARV 0x5, 0x180 ;  /* 0x0146000000007b1d */ /* 0x000fec0000002000 */
.L_x_6478:
        /* <DEDUP_REMOVED lines=8> */
[----:B---3--:R-:W2:Y:S01]  /*1f960*/  LDL R0, [R1+0xe0] ;  /* 0x0000e00001007983 */ /* 0x008ea20000100800 */
[----:B------:R-:W3:Y:S01]  /*1f970*/  S2UR UR5, SR_CgaCtaId ;  /* 0x00000000000579c3 */ /* 0x000ee20000008800 */
[----:B------:R-:W-:Y:S01]  /*1f980*/  UMOV UR4, 0x400 ;  /* 0x0000040000047882 */ /* 0x000fe20000000000 */
[----:B------:R-:W-:Y:S01]  /*1f990*/  BSSY B7, `(.L_x_6484) ;  /* 0x0000662000077945 */ /* 0x000fe20003800000 */
[----:B------:R-:W4:Y:S01]  /*1f9a0*/  S2R R11, SR_TID.X ;  /* 0x00000000000b7919 */ /* 0x000f220000002100 */
[----:B------:R-:W-:Y:S01]  /*1f9b0*/  ULDC.64 UR36, c[0x0][0x198] ;  /* 0x0000660000247ab9 */ /* 0x000fe20000000a00 */
[----:B------:R-:W-:Y:S01]  /*1f9c0*/  ULDC UR40, c[0x0][0xc] ;  /* 0x0000030000287ab9 */ /* 0x000fe20000000800 */
[----:B---3--:R-:W-:-:S06]  /*1f9d0*/  ULEA UR4, UR5, UR4, 0x18 ;  /* 0x0000000405047291 */ /* 0x008fcc000f8ec03f */
[----:B------:R-:W-:Y:S02]  /*1f9e0*/  IMAD.U32 R18, RZ, RZ, UR4 ;  /* 0x00000004ff127e24 */ /* 0x000fe4000f8e00ff */
[C---:B----4-:R-:W-:Y:S01]  /*1f9f0*/  IMAD.SHL.U32 R3, R11.reuse, 0x2, RZ ;  /* 0x000000020b037824 */ /* 0x050fe200078e00ff */
[C---:B------:R-:W-:Y:S01]  /*1fa00*/  LOP3.LUT R10, R11.reuse, 0x7f, RZ, 0xc0, !PT ;  /* 0x0000007f0b0a7812 */ /* 0x040fe200078ec0ff */
[C---:B-1----:R-:W-:Y:S01]  /*1fa10*/  IMAD.SHL.U32 R5, R11.reuse, 0x20, RZ ;  /* 0x000000200b057824 */ /* 0x042fe200078e00ff */
[----:B------:R-:W-:Y:S02]  /*1fa20*/  SHF.R.U32.HI R6, RZ, 0x1, R11 ;  /* 0x00000001ff067819 */ /* 0x000fe4000001160b */
[----:B------:R-:W-:Y:S02]  /*1fa30*/  LOP3.LUT P0, RZ, R11, 0x4, RZ, 0xc0, !PT ;  /* 0x000000040bff7812 */ /* 0x000fe4000780c0ff */
[----:B------:R-:W-:-:S04]  /*1fa40*/  LOP3.LUT R7, R5, 0x80, RZ, 0xc0, !PT ;  /* 0x0000008005077812 */ /* 0x000fc800078ec0ff */
[----:B------:R-:W-:Y:S02]  /*1fa50*/  LOP3.LUT R7, R7, 0x10, R11, 0xf8, !PT ;  /* 0x0000001007077812 */ /* 0x000fe400078ef80b */
[----:B--2---:R-:W-:Y:S01]  /*1fa60*/  R2UR UR6, R0 ;  /* 0x00000000000672ca */ /* 0x004fe200000e0000 */
[----:B------:R-:W-:-:S05]  /*1fa70*/  IMAD.SHL.U32 R0, R11, 0x10, RZ ;  /* 0x000000100b007824 */ /* 0x000fca00078e00ff */
[----:B0-----:R-:W-:-:S04]  /*1fa80*/  LOP3.LUT R2, R0, 0x3f0, RZ, 0xc0, !PT ;  /* 0x000003f000027812 */ /* 0x001fc800078ec0ff */
[----:B------:R-:W-:Y:S02]  /*1fa90*/  LOP3.LUT R3, R2, 0x70, R3, 0x78, !PT ;  /* 0x0000007002037812 */ /* 0x000fe400078e7803 */
[----:B------:R-:W-:Y:S01]  /*1faa0*/  SHF.L.U32 R2, R10, 0x4, RZ ;  /* 0x000000040a027819 */ /* 0x000fe200000006ff */
[----:B------:R-:W-:Y:S02]  /*1fab0*/  ULOP3.LUT UR38, UR6, 0x1, URZ, 0xfc, !UPT ;  /* 0x0000000106267892 */ /* 0x000fe4000f8efc3f */
[----:B------:R-:W-:Y:S01]  /*1fac0*/  ULOP3.LUT UR39, UR6, 0x2, URZ, 0xfc, !UPT ;  /* 0x0000000206277892 */ /* 0x000fe2000f8efc3f */
[----:B------:R-:W-:Y:S02]  /*1fad0*/  LOP3.LUT R3, R3, 0x400, R2, 0xf8, !PT ;  /* 0x0000040003037812 */ /* 0x000fe400078ef802 */
[----:B------:R-:W-:-:S03]  /*1fae0*/  LOP3.LUT R2, R2, 0x600, RZ, 0xc0, !PT ;  /* 0x0000060002027812 */ /* 0x000fc600078ec0ff */
[----:B------:R-:W-:Y:S01]  /*1faf0*/  IMAD.IADD R3, R18, 0x1, R3 ;  /* 0x0000000112037824 */ /* 0x000fe200078e0203 */
[----:B------:R-:W-:-:S04]  /*1fb00*/  LOP3.LUT R2, R2, 0x60, R5, 0xf8, !PT ;  /* 0x0000006002027812 */ /* 0x000fc800078ef805 */
[----:B------:R-:W-:Y:S01]  /*1fb10*/  LOP3.LUT R4, R2, 0x100, R5, 0xf8, !PT ;  /* 0x0000010002047812 */ /* 0x000fe200078ef805 */
[----:B------:R-:W-:-:S05]  /*1fb20*/  IMAD.SHL.U32 R2, R11, 0x80, RZ ;  /* 0x000000800b027824 */ /* 0x000fca00078e00ff */
[----:B------:R-:W-:-:S04]  /*1fb30*/  LOP3.LUT R5, R2, 0x380, RZ, 0xc0, !PT ;  /* 0x0000038002057812 */ /* 0x000fc800078ec0ff */
[----:B------:R-:W-:Y:S01]  /*1fb40*/  LOP3.LUT R5, R5, 0x30, R6, 0xf8, !PT ;  /* 0x0000003005057812 */ /* 0x000fe200078ef806 */
[----:B------:R-:W-:-:S03]  /*1fb50*/  IMAD.SHL.U32 R6, R11, 0x4, RZ ;  /* 0x000000040b067824 */ /* 0x000fc600078e00ff */
[----:B------:R-:W-:Y:S02]  /*1fb60*/  LOP3.LUT R5, R5, 0x70, R0, 0x78, !PT ;  /* 0x0000007005057812 */ /* 0x000fe400078e7800 */
[----:B------:R-:W-:Y:S02]  /*1fb70*/  LOP3.LUT R7, R7, 0x10, R6, 0x78, !PT ;  /* 0x0000001007077812 */ /* 0x000fe400078e7806 */
[----:B------:R-:W-:Y:S02]  /*1fb80*/  LOP3.LUT R9, R5, 0xc00, R2, 0xf8, !PT ;  /* 0x00000c0005097812 */ /* 0x000fe400078ef802 */
[----:B------:R-:W-:Y:S02]  /*1fb90*/  LOP3.LUT R8, R4, R7, RZ, 0xfc, !PT ;  /* 0x0000000704087212 */ /* 0x000fe400078efcff */
[----:B------:R-:W-:Y:S01]  /*1fba0*/  SHF.R.U32.HI R4, RZ, 0x3, R10 ;  /* 0x00000003ff047819 */ /* 0x000fe2000001160a */
[C---:B------:R-:W-:Y:S02]  /*1fbb0*/  VIADD R2, R9.reuse, 0x40 ;  /* 0x0000004009027836 */ /* 0x040fe40000000000 */
[----:B------:R-:W-:Y:S01]  /*1fbc0*/  @P0 VIADD R2, R9, 0xffffffc0 ;  /* 0xffffffc009020836 */ /* 0x000fe20000000000 */
[----:B------:R-:W-:Y:S01]  /*1fbd0*/  LOP3.LUT R0, R4, 0x70, R0, 0xf8, !PT ;  /* 0x0000007004007812 */ /* 0x000fe200078ef800 */
[----:B------:R-:W-:Y:S01]  /*1fbe0*/  STL [R1+0x10], R8 ;  /* 0x0000100801007387 */ /* 0x000fe20000100800 */
[----:B------:R-:W-:-:S03]  /*1fbf0*/  IMAD.MOV.U32 R0, RZ, RZ, 0x1 ;  /* 0x00000001ff007424 */ /* 0x000fc600078e00ff */
[----:B------:R-:W-:Y:S04]  /*1fc00*/  STL [R1+0x14], R9 ;  /* 0x0000140901007387 */ /* 0x000fe80000100800 */
[----:B------:R0:W-:Y:S04]  /*1fc10*/  STL [R1+0x68], R3 ;  /* 0x0000680301007387 */ /* 0x0001e80000100800 */
[----:B------:R-:W-:Y:S04]  /*1fc20*/  STL [R1+0x78], RZ ;  /* 0x000078ff01007387 */ /* 0x000fe80000100800 */
[----:B------:R1:W-:Y:S01]  /*1fc30*/  STL [R1+0x38], R2 ;  /* 0x0000380201007387 */ /* 0x0003e20000100800 */
[----:B0-----:R-:W-:-:S03]  /*1fc40*/  LOP3.LUT R3, R8, 0x1800, RZ, 0xfc, !PT ;  /* 0x0000180008037812 */ /* 0x001fc600078efcff */
[----:B------:R-:W-:Y:S04]  /*1fc50*/  STL [R1+0x28], R0 ;  /* 0x0000280001007387 */ /* 0x000fe80000100800 */
[----:B------:R-:W-:Y:S01]  /*1fc60*/  STL [R1+0x20], RZ ;  /* 0x000020ff01007387 */ /* 0x000fe20000100800 */
[----:B-1----:R-:W-:-:S03]  /*1fc70*/  LOP3.LUT R2, R8, 0x2800, RZ, 0xfc, !PT ;  /* 0x0000280008027812 */ /* 0x002fc600078efcff */
[----:B------:R-:W-:Y:S04]  /*1fc80*/  STL [R1+0x1c], RZ ;  /* 0x00001cff01007387 */ /* 0x000fe80000100800 */
[----:B------:R0:W-:Y:S04]  /*1fc90*/  STL [R1+0x24], R0 ;  /* 0x0000240001007387 */ /* 0x0001e80000100800 */
[----:B------:R1:W-:Y:S04]  /*1fca0*/  STL [R1+0x54], R3 ;  /* 0x0000540301007387 */ /* 0x0003e80000100800 */
[----:B------:R2:W-:Y:S01]  /*1fcb0*/  STL [R1+0x4c], R2 ;  /* 0x00004c0201007387 */ /* 0x0005e20000100800 */
[----:B0-----:R-:W-:-:S02]  /*1fcc0*/  LOP3.LUT R0, R8, 0x3800, RZ, 0xfc, !PT ;  /* 0x0000380008007812 */ /* 0x001fc400078efcff */
[----:B-1----:R-:W-:-:S03]  /*1fcd0*/  LOP3.LUT R3, R8, 0x4800, RZ, 0xfc, !PT ;  /* 0x0000480008037812 */ /* 0x002fc600078efcff */
[----:B------:R0:W-:Y:S01]  /*1fce0*/  STL [R1+0x48], R0 ;  /* 0x0000480001007387 */ /* 0x0001e20000100800 */
[----:B--2---:R-:W-:-:S03]  /*1fcf0*/  LOP3.LUT R2, R8, 0x5800, RZ, 0xfc, !PT ;  /* 0x0000580008027812 */ /* 0x004fc600078efcff */
[----:B------:R1:W-:Y:S04]  /*1fd00*/  STL [R1+0x44], R3 ;  /* 0x0000440301007387 */ /* 0x0003e80000100800 */
[----:B------:R1:W-:Y:S01]  /*1fd10*/  STL [R1+0x40], R2 ;  /* 0x0000400201007387 */ /* 0x0003e20000100800 */
[----:B0-----:R-:W-:-:S05]  /*1fd20*/  LOP3.LUT R0, R8, 0x6800, RZ, 0xfc, !PT ;  /* 0x0000680008007812 */ /* 0x001fca00078efcff */
[----:B------:R1:W-:Y:S02]  /*1fd30*/  STL [R1+0x3c], R0 ;  /* 0x00003c0001007387 */ /* 0x0003e40000100800 */
.L_x_6588:
        /* <DEDUP_REMOVED lines=13> */
[----:B0-2---:R-:W-:Y:S01]  /*1fe10*/  SHF.R.S32.HI R4, RZ, 0x1f, R15 ;  /* 0x0000001fff047819 */ /* 0x005fe2000001140f */
[----:B------:R-:W-:-:S08]  /*1fe20*/  IMAD.SHL.U32 R14, R15, 0x4, RZ ;  /* 0x000000040f0e7824 */ /* 0x000fd000078e00ff */
        /* <DEDUP_REMOVED lines=25> */
[----:B---3--:R-:W-:Y:S01]  /*1ffc0*/  IMAD.U32 R12, RZ, RZ, UR4 ;  /* 0x00000004ff0c7e24 */ /* 0x008fe2000f8e00ff */
        /* <DEDUP_REMOVED lines=24> */
.L_x_6485:
        /* <DEDUP_REMOVED lines=18> */
.L_x_6486:
[----:B------:R-:W-:Y:S05]  /*20270*/  @!P0 BRA `(.L_x_6487) ;  /* 0x00000000000c8947 */ /* 0x000fea0003800000 */
[----:B------:R-:W2:Y:S04]  /*20280*/  LDG.E R8, desc[UR60][R6.64] ;  /* 0x0000003c06087981 */ /* 0x000ea8000c1e1900 */
[----:B------:R-:W2:Y:S02]  /*20290*/  LDG.E R6, desc[UR60][R6.64+0x4] ;  /* 0x0000043c06067981 */ /* 0x000ea4000c1e1900 */
[----:B--2---:R-:W-:-:S07]  /*202a0*/  IADD3 R8, -R8, R6, RZ ;  /* 0x0000000608087210 */ /* 0x004fce0007ffe1ff */
.L_x_6487:
[----:B-----5:R-:W-:Y:S02]  /*202b0*/  IMAD.IADD R6, R8, 0x1, -R0 ;  /* 0x0000000108067824 */ /* 0x020fe400078e0a00 */
[----:B------:R-:W2:Y:S04]  /*202c0*/  @P2 LDG.E R0, desc[UR60][R4.64] ;  /* 0x0000003c04002981 */ /* 0x000ea8000c1e1900 */
[----:B------:R-:W2:Y:S01]  /*202d0*/  @P2 LDG.E R4, desc[UR60][R4.64+0x4] ;  /* 0x0000043c04042981 */ /* 0x000ea2000c1e1900 */
[----:B0-----:R-:W-:Y:S01]  /*202e0*/  IMAD.MOV.U32 R2, RZ, RZ, RZ ;  /* 0x000000ffff027224 */ /* 0x001fe200078e00ff */
[----:B------:R-:W-:Y:S01]  /*202f0*/  BSSY B0, `(.L_x_6488) ;  /* 0x0000029000007945 */ /* 0x000fe20003800000 */
[----:B------:R-:W-:Y:S02]  /*20300*/  LOP3.LUT R20, R17, 0xff, RZ, 0xc0, !PT ;  /* 0x000000ff11147812 */ /* 0x000fe400078ec0ff */
[----:B------:R-:W-:Y:S01]  /*20310*/  SHF.R.U32.HI R17, RZ, 0x10, R17 ;  /* 0x00000010ff117819 */ /* 0x000fe20000011611 */
[----:B--2---:R-:W-:-:S04]  /*20320*/  @P2 IMAD.IADD R9, R4, 0x1, -R0 ;  /* 0x0000000104092824 */ /* 0x004fc800078e0a00 */
[----:B------:R-:W-:-:S04]  /*20330*/  IMAD.IADD R0, R6, 0x1, R9 ;  /* 0x0000000106007824 */ /* 0x000fc800078e0209 */
[C---:B------:R-:W-:Y:S01]  /*20340*/  VIADD R3, R0.reuse, 0xdf ;  /* 0x000000df00037836 */ /* 0x040fe20000000000 */
[----:B------:R-:W-:Y:S01]  /*20350*/  ISETP.GE.AND P1, PT, R0, 0x1, PT ;  /* 0x000000010000780c */ /* 0x000fe20003f26270 */
[----:B------:R-:W-:Y:S02]  /*20360*/  IMAD.MOV.U32 R0, RZ, RZ, RZ ;  /* 0x000000ffff007224 */ /* 0x000fe400078e00ff */
[----:B------:R-:W-:-:S05]  /*20370*/  IMAD.HI R2, R3, -0x6db6db6d, R2 ;  /* 0x9249249303027827 */ /* 0x000fca00078e0202 */
[----:B------:R-:W-:-:S04]  /*20380*/  SHF.R.U32.HI R19, RZ, 0x1f, R2 ;  /* 0x0000001fff137819 */ /* 0x000fc80000011602 */
[----:B------:R-:W-:Y:S01]  /*20390*/  LEA.HI.SX32 R19, R2, R19, 0x19 ;  /* 0x0000001302137211 */ /* 0x000fe200078fcaff */
        /* <DEDUP_REMOVED lines=13> */
[----:B------:R-:W-:Y:S01]  /*20470*/  IMAD R7, R4, R3, RZ ;  /* 0x0000000304077224 */ /* 0x000fe200078e02ff */
[----:B------:R-:W-:-:S05]  /*20480*/  MOV R4, RZ ;  /* 0x000000ff00047202 */ /* 0x000fca0000000f00 */
        /* <DEDUP_REMOVED lines=15> */
.L_x_6489:
[----:B------:R-:W-:Y:S05]  /*20580*/  BSYNC B0 ;  /* 0x0000000000007941 */ /* 0x000fea0003800000 */
.L_x_6488:
[-C--:B------:R-:W-:Y:S01]  /*20590*/  IMAD R2, R20, R0.reuse, RZ ;  /* 0x0000000014027224 */ /* 0x080fe200078e02ff */
[----:B------:R-:W-:Y:S03]  /*205a0*/  BSSY B0, `(.L_x_6490) ;  /* 0x00000e5000007945 */ /* 0x000fe60003800000 */
[C---:B------:R-:W-:Y:S01]  /*205b0*/  IMAD R3, R2.reuse, 0xe0, -R6 ;  /* 0x000000e002037824 */ /* 0x040fe200078e0a06 */
[----:B------:R-:W-:-:S05]  /*205c0*/  VIADDMNMX R0, R2, R0, R19, PT ;  /* 0x0000000002007246 */ /* 0x000fca0003800113 */
        /* <DEDUP_REMOVED lines=8> */
[----:B------:R-:W-:Y:S01]  /*20650*/  @P0 VIADD R3, R2, 0xdf ;  /* 0x000000df02030836 */ /* 0x000fe20000000000 */
[----:B------:R-:W-:-:S05]  /*20660*/  @P0 MOV R2, RZ ;  /* 0x000000ff00020202 */ /* 0x000fca0000000f00 */
[----:B------:R-:W-:-:S05]  /*20670*/  @P0 IMAD.HI R2, R3, -0x6db6db6d, R2 ;  /* 0x9249249303020827 */ /* 0x000fca00078e0202 */
        /* <DEDUP_REMOVED lines=12> */
.L_x_6728:
[----:B-1----:R-:W-:Y:S02]  /*20740*/  ISETP.NE.AND P0, PT, R14, RZ, PT ;  /* 0x000000ff0e00720c */ /* 0x002fe40003f05270 */
[----:B------:R-:W-:-:S11]  /*20750*/  PLOP3.LUT P6, PT, PT, PT, PT, 0x8, 0x0 ;  /* 0x000000000000781c */ /* 0x000fd60003fce170 */
[----:B------:R-:W-:Y:S05]  /*20760*/  @P0 BRA `(.L_x_6493) ;  /* 0x00000000000c0947 */ /* 0x000fea0003800000 */
[----:B------:R-:W-:-:S03]  /*20770*/  UMOV UR4, 0xffffffff ;  /* 0xffffffff00047882 */ /* 0x000fc60000000000 */
[----:B------:R-:W-:Y:S05]  /*20780*/  BRA.DIV UR4, `(.L_x_6494) ;  /* 0x0000008e043c7947 */ /* 0x000fea000b800000 */
[----:B------:R-:W-:-:S13]  /*20790*/  ELECT P6, URZ, PT ;  /* 0x00000000003f782f */ /* 0x000fda00038c0000 */
.L_x_6493:
        /* <DEDUP_REMOVED lines=9> */
.L_x_6731:
[----:B------:R-:W-:Y:S05]  /*20830*/  BSYNC B1 ;  /* 0x0000000000017941 */ /* 0x000fea0003800000 */
.L_x_6495:
        /* <DEDUP_REMOVED lines=12> */
.L_x_6732:
[----:B------:R-:W-:Y:S05]  /*20900*/  BSYNC B2 ;  /* 0x0000000000027941 */ /* 0x000fea0003800000 */
.L_x_6499:
        /* <DEDUP_REMOVED lines=9> */
.L_x_6502:
[----:B------:R-:W-:Y:S05]  /*209a0*/  BSYNC B2 ;  /* 0x0000000000027941 */ /* 0x000fea0003800000 */
.L_x_6501:
[----:B------:R-:W2:Y:S01]  /*209b0*/  LDL R3, [R1+0x20] ;  /* 0x0000200001037983 */ /* 0x000ea20000100800 */
[----:B------:R-:W-:Y:S01]  /*209c0*/  IMAD.MOV.U32 R11, RZ, RZ, RZ ;  /* 0x000000ffff0b7224 */ /* 0x000fe200078e00ff */
[----:B------:R-:W-:Y:S01]  /*209d0*/  UIADD3 UR4, UP0, UR36, 0x570, URZ ;  /* 0x0000057024047890 */ /* 0x000fe2000ff1e03f */
[----:B0-----:R-:W-:Y:S01]  /*209e0*/  IMAD R2, R6, 0xe0, R10 ;  /* 0x000000e006027824 */ /* 0x001fe200078e020a */
[----:B------:R-:W-:Y:S01]  /*209f0*/  PLOP3.LUT P0, PT, PT, PT, PT, 0x80, 0x0 ;  /* 0x000000000000781c */ /* 0x000fe20003f0f070 */
[----:B------:R-:W-:Y:S01]  /*20a00*/  UMOV UR6, 0x0 ;  /* 0x0000000000067882 */ /* 0x000fe20000000000 */
[----:B------:R-:W-:Y:S01]  /*20a10*/  R2UR UR10, R11 ;  /* 0x000000000b0a72ca */ /* 0x000fe200000e0000 */
[----:B------:R-:W-:Y:S01]  /*20a20*/  VIADD R2, R2, 0xffffff20 ;  /* 0xffffff2002027836 */ /* 0x000fe20000000000 */
[----:B------:R-:W-:Y:S01]  /*20a30*/  UIADD3.X UR5, URZ, UR37, URZ, UP0, !UPT ;  /* 0x000000253f057290 */ /* 0x000fe200087fe43f */
[----:B------:R-:W-:Y:S01]  /*20a40*/  UMOV UR7, 0x12f00000 ;  /* 0x12f0000000077882 */ /* 0x000fe20000000000 */
[----:B--2---:R-:W-:-:S02]  /*20a50*/  IMAD R8, R3, 0x7000, R18 ;  /* 0x0000700003087824 */ /* 0x004fc400078e0212 */
[----:B------:R-:W-:-:S03]  /*20a60*/  VIADD R3, R5, 0x2e890 ;  /* 0x0002e89005037836 */ /* 0x000fc60000000000 */
[----:B------:R-:W-:-:S07]  /*20a70*/  IADD3 R4, R8, 0x20400, RZ ;  /* 0x0002040008047810 */ /* 0x000fce0007ffe0ff */
.L_x_6503:
        /* <DEDUP_REMOVED lines=13> */
.L_x_6733:
[----:B------:R-:W-:Y:S05]  /*20b50*/  BSYNC B2 ;  /* 0x0000000000027941 */ /* 0x000fea0003800000 */
.L_x_6504:
        /* <DEDUP_REMOVED lines=11> */
.L_x_6507:
[----:B------:R-:W-:Y:S05]  /*20c10*/  BSYNC B2 ;  /* 0x0000000000027941 */ /* 0x000fea0003800000 */
.L_x_6506:
        /* <DEDUP_REMOVED lines=8> */
.L_x_6508:
        /* <DEDUP_REMOVED lines=10> */
.L_x_6498:
[----:B------:R-:W-:Y:S05]  /*20d40*/  BSYNC B1 ;  /* 0x0000000000017941 */ /* 0x000fea0003800000 */
.L_x_6497:
[----:B01----:R-:W2:Y:S04]  /*20d50*/  LDL.LU R7, [R1+0x20] ;  /* 0x0000200001077983 */ /* 0x003ea80000300800 */
        /* <DEDUP_REMOVED lines=12> */
.L_x_6521:
        /* <DEDUP_REMOVED lines=13> */
.L_x_6734:
[----:B------:R-:W-:Y:S05]  /*20ef0*/  BSYNC B2 ;  /* 0x0000000000027941 */ /* 0x000fea0003800000 */
.L_x_6511:
[----:B------:R-:W-:Y:S04]  /*20f00*/  BSSY B2, `(.L_x_6513) ;  /* 0x0000009000027945 */ /* 0x000fe80003800000 */
        /* <DEDUP_REMOVED lines=8> */
.L_x_6514:
[----:B------:R-:W-:Y:S05]  /*20f90*/  BSYNC B2 ;  /* 0x0000000000027941 */ /* 0x000fea0003800000 */
.L_x_6513:
[----:B------:R-:W2:Y:S01]  /*20fa0*/  LDL R5, [R1+0x20] ;  /* 0x0000200001057983 */ /* 0x000ea20000100800 */
[----:B------:R-:W-:Y:S01]  /*20fb0*/  IMAD.MOV.U32 R11, RZ, RZ, RZ ;  /* 0x000000ffff0b7224 */ /* 0x000fe200078e00ff */
[----:B------:R-:W-:Y:S01]  /*20fc0*/  UIADD3 UR4, UP0, UR36, 0x570, URZ ;  /* 0x0000057024047890 */ /* 0x000fe2000ff1e03f */
[----:B------:R-:W-:Y:S01]  /*20fd0*/  PLOP3.LUT P2, PT, PT, PT, PT, 0x80, 0x0 ;  /* 0x000000000000781c */ /* 0x000fe20003f4f070 */
[----:B------:R-:W-:Y:S01]  /*20fe0*/  IMAD R6, R2, 0xe0, R10 ;  /* 0x000000e002067824 */ /* 0x000fe200078e020a */
[----:B------:R-:W-:Y:S01]  /*20ff0*/  UMOV UR6, 0x0 ;  /* 0x0000000000067882 */ /* 0x000fe20000000000 */
[----:B------:R-:W-:Y:S01]  /*21000*/  R2UR UR10, R11 ;  /* 0x000000000b0a72ca */ /* 0x000fe200000e0000 */
[----:B------:R-:W-:Y:S01]  /*21010*/  VIADD R7, R3, 0x2e890 ;  /* 0x0002e89003077836 */ /* 0x000fe20000000000 */
[----:B------:R-:W-:Y:S01]  /*21020*/  UIADD3.X UR5, URZ, UR37, URZ, UP0, !UPT ;  /* 0x000000253f057290 */ /* 0x000fe200087fe43f */
[----:B------:R-:W-:Y:S01]  /*21030*/  UMOV UR7, 0x12f00000 ;  /* 0x12f0000000077882 */ /* 0x000fe20000000000 */
[----:B--2---:R-:W-:-:S04]  /*21040*/  IMAD R5, R5, 0x7000, R18 ;  /* 0x0000700005057824 */ /* 0x004fc800078e0212 */
[----:B------:R-:W-:-:S07]  /*21050*/  VIADD R8, R5, 0x20400 ;  /* 0x0002040005087836 */ /* 0x000fce0000000000 */
.L_x_6515:
        /* <DEDUP_REMOVED lines=13> */
.L_x_6735:
[----:B------:R-:W-:Y:S05]  /*21130*/  BSYNC B2 ;  /* 0x0000000000027941 */ /* 0x000fea0003800000 */
.L_x_6516:
        /* <DEDUP_REMOVED lines=11> */
.L_x_6519:
[----:B------:R-:W-:Y:S05]  /*211f0*/  BSYNC B2 ;  /* 0x0000000000027941 */ /* 0x000fea0003800000 */
.L_x_6518:
[----:B------:R-:W-:Y:S01]  /*21200*/  R2UR UR10, R11 ;  /* 0x000000000b0a72ca */ /* 0x000fe200000e0000 */
[----:B------:R-:W-:Y:S01]  /*21210*/  UIADD3 UR4, UP0, UR36, 0x670, URZ ;  /* 0x0000067024047890 */ /* 0x000fe2000ff1e03f */
[----:B------:R-:W-:Y:S01]  /*21220*/  R2UR UR6, R12 ;  /* 0x000000000c0672ca */ /* 0x000fe200000e0000 */
[----:B------:R-:W-:Y:S01]  /*21230*/  VIADD R5, R5, 0xe400 ;  /* 0x0000e40005057836 */ /* 0x000fe20000000000 */
[----:B------:R-:W-:Y:S01]  /*21240*/  R2UR UR7, R13 ;  /* 0x000000000d0772ca */ /* 0x000fe200000e0000 */
[----:B01----:R-:W-:Y:S01]  /*21250*/  VIADD R3, R3, 0x2e8b0 ;  /* 0x0002e8b003037836 */ /* 0x003fe20000000000 */
[----:B------:R-:W-:Y:S01]  /*21260*/  PLOP3.LUT P2, PT, PT, PT, PT, 0x80, 0x0 ;  /* 0x000000000000781c */ /* 0x000fe20003f4f070 */
[----:B------:R-:W-:-:S12]  /*21270*/  UIADD3.X UR5, URZ, UR37, URZ, UP0, !UPT ;  /* 0x000000253f057290 */ /* 0x000fd800087fe43f */
.L_x_6520:
        /* <DEDUP_REMOVED lines=10> */
.L_x_6510:
[----:B------:R-:W-:Y:S05]  /*21320*/  BSYNC B1 ;  /* 0x0000000000017941 */ /* 0x000fea0003800000 */
.L_x_6509:
[----:B------:R-:W0:Y:S04]  /*21330*/  LDL.LU R4, [R1+0x20] ;  /* 0x0000200001047983 */ /* 0x000e280000300800 */
[----:B------:R-:W2:Y:S01]  /*21340*/  LDL.LU R7, [R1+0x28] ;  /* 0x0000280001077983 */ /* 0x000ea20000300800 */
[C---:B------:R-:W-:Y:S01]  /*21350*/  ISETP.GT.AND P3, PT, R2.reuse, R9, PT ;  /* 0x000000090200720c */ /* 0x040fe20003f64270 */
[----:B------:R-:W-:Y:S01]  /*21360*/  VIADD R2, R2, 0xffffffff ;  /* 0xffffffff02027836 */ /* 0x000fe20000000000 */
[----:B0-----:R-:W-:-:S04]  /*21370*/  IADD3 R3, R4, 0x1, RZ ;  /* 0x0000000104037810 */ /* 0x001fc80007ffe0ff */
[----:B------:R-:W-:-:S04]  /*21380*/  ISETP.NE.AND P2, PT, R3, 0x2, PT ;  /* 0x000000020300780c */ /* 0x000fc80003f45270 */
[----:B------:R-:W-:Y:S02]  /*21390*/  SEL R4, RZ, 0x1, P2 ;  /* 0x00000001ff047807 */ /* 0x000fe40001000000 */
[----:B------:R-:W-:Y:S02]  /*213a0*/  SEL R3, R3, RZ, P2 ;  /* 0x000000ff03037207 */ /* 0x000fe40001000000 */
[----:B--2---:R-:W-:-:S05]  /*213b0*/  LOP3.LUT R7, R7, R4, RZ, 0x3c, !PT ;  /* 0x0000000407077212 */ /* 0x004fca00078e3cff */
[----:B------:R1:W-:Y:S04]  /*213c0*/  STL [R1+0x28], R7 ;  /* 0x0000280701007387 */ /* 0x0003e80000100800 */
[----:B------:R1:W-:Y:S01]  /*213d0*/  STL [R1+0x20], R3 ;  /* 0x0000200301007387 */ /* 0x0003e20000100800 */
[----:B------:R-:W-:Y:S05]  /*213e0*/  @P3 BRA `(.L_x_6521) ;  /* 0xfffffff8008c3947 */ /* 0x000fea000383ffff */
.L_x_6491:
[----:B------:R-:W-:Y:S05]  /*213f0*/  BSYNC B0 ;  /* 0x0000000000007941 */ /* 0x000fea0003800000 */
.L_x_6490:
        /* <DEDUP_REMOVED lines=11> */
[----:B0-----:R0:W2:Y:S02]  /*214b0*/  F2I.FTZ.U32.TRUNC.NTZ R5, R4 ;  /* 0x0000000400057305 */ /* 0x0010a4000021f000 */
[----:B0-----:R-:W-:Y:S02]  /*214c0*/  IMAD.MOV.U32 R4, RZ, RZ, RZ ;  /* 0x000000ffff047224 */ /* 0x001fe400078e00ff */
[----:B--2---:R-:W-:-:S04]  /*214d0*/  IMAD.MOV R0, RZ, RZ, -R5 ;  /* 0x000000ffff007224 */ /* 0x004fc800078e0a05 */
[----:B------:R-:W-:-:S04]  /*214e0*/  IMAD R0, R0, R2, RZ ;  /* 0x0000000200007224 */ /* 0x000fc800078e02ff */
[----:B------:R-:W-:Y:S01]  /*214f0*/  IMAD.HI.U32 R6, R5, R0, R4 ;  /* 0x0000000005067227 */ /* 0x000fe200078e0004 */
[----:B------:R-:W-:Y:S02]  /*21500*/  IABS R0, R17 ;  /* 0x0000001100007213 */ /* 0x000fe40000000000 */
[----:B------:R-:W-:-:S03]  /*21510*/  IADD3 R4, R19, -0x1, R17 ;  /* 0xffffffff13047810 */ /* 0x000fc60007ffe011 */
[----:B------:R-:W-:Y:S01]  /*21520*/  IMAD.MOV R0, RZ, RZ, -R0 ;  /* 0x000000ffff007224 */ /* 0x000fe200078e0a00 */
[----:B-1----:R-:W-:Y:S02]  /*21530*/  IABS R3, R4 ;  /* 0x0000000400037213 */ /* 0x002fe40000000000 */
        /* <DEDUP_REMOVED lines=11> */
[----:B------:R-:W-:Y:S01]  /*215f0*/  @!P2 IMAD.MOV R0, RZ, RZ, -R0 ;  /* 0x000000ffff00a224 */ /* 0x000fe200078e0a00 */
[----:B------:R-:W-:-:S07]  /*21600*/  @!P1 LOP3.LUT R0, RZ, R17, RZ, 0x33, !PT ;  /* 0x00000011ff009212 */ /* 0x000fce00078e33ff */
.L_x_6523:
[----:B------:R-:W-:Y:S05]  /*21610*/  BSYNC B0 ;  /* 0x0000000000007941 */ /* 0x000fea0003800000 */
.L_x_6522:
        /* <DEDUP_REMOVED lines=24> */
.L_x_6524:
        /* <DEDUP_REMOVED lines=20> */
.L_x_6527:
[----:B------:R-:W-:Y:S05]  /*218e0*/  BSYNC B6 ;  /* 0x0000000000067941 */ /* 0x000fea0003800000 */
.L_x_6526:
        /* <DEDUP_REMOVED lines=24> */
.L_x_6529:
[----:B------:R-:W-:Y:S05]  /*21a70*/  BSYNC B6 ;  /* 0x0000000000067941 */ /* 0x000fea0003800000 */
.L_x_6528:
        /* <DEDUP_REMOVED lines=20> */
.L_x_6531:
[----:B------:R-:W-:Y:S05]  /*21bc0*/  BSYNC B6 ;  /* 0x0000000000067941 */ /* 0x000fea0003800000 */
.L_x_6530:
        /* <DEDUP_REMOVED lines=19> */
.L_x_6533:
[----:B------:R-:W-:Y:S05]  /*21d00*/  BSYNC B6 ;  /* 0x0000000000067941 */ /* 0x000fea0003800000 */
.L_x_6532:
        /* <DEDUP_REMOVED lines=23> */
.L_x_6738:
        /* <DEDUP_REMOVED lines=10> */
.L_x_6741:
        /* <DEDUP_REMOVED lines=14> */
[----:B------:R-:W-:Y:S01]  /*22000*/  IMAD.MOV R5, RZ, RZ, -R0 ;  /* 0x000000ffff057224 */ /* 0x000fe200078e0a00 */
[----:B------:R-:W-:-:S03]  /*22010*/  MOV R6, R0 ;  /* 0x0000000000067202 */ /* 0x000fc60000000f00 */
        /* <DEDUP_REMOVED lines=8> */
.L_x_6537:
        /* <DEDUP_REMOVED lines=9> */
.L_x_6742:
        /* <DEDUP_REMOVED lines=8> */
.L_x_6539:
[----:B------:R-:W2:Y:S04]  /*221b0*/  LDL R2, [R1+0x1c] ;  /* 0x00001c0001027983 */ /* 0x000ea80000100800 */
[----:B------:R-:W3:Y:S01]  /*221c0*/  LDL R5, [R1+0x34] ;  /* 0x0000340001057983 */ /* 0x000ee20000100800 */
[----:B------:R-:W-:Y:S01]  /*221d0*/  R2UR UR9, R0 ;  /* 0x00000000000972ca */ /* 0x000fe200000e0000 */
[----:B------:R-:W-:Y:S01]  /*221e0*/  UIADD3 UR4, UP0, UR36, 0x470, URZ ;  /* 0x0000047024047890 */ /* 0x000fe2000ff1e03f */
[----:B------:R-:W-:Y:S01]  /*221f0*/  R2UR UR12, R16 ;  /* 0x00000000100c72ca */ /* 0x000fe200000e0000 */
[----:B------:R-:W-:Y:S01]  /*22200*/  UMOV UR6, 0x0 ;  /* 0x0000000000067882 */ /* 0x000fe20000000000 */
[----:B-----5:R-:W-:Y:S01]  /*22210*/  R2UR UR13, R17 ;  /* 0x00000000110d72ca */ /* 0x020fe200000e0000 */
[----:B------:R-:W-:Y:S01]  /*22220*/  UIADD3.X UR5, URZ, UR37, URZ, UP0, !UPT ;  /* 0x000000253f057290 */ /* 0x000fe200087fe43f */
[----:B------:R-:W-:Y:S01]  /*22230*/  UMOV UR7, 0x14f00000 ;  /* 0x14f0000000077882 */ /* 0x000fe20000000000 */
[----:B------:R-:W-:-:S06]  /*22240*/  UMOV UR10, URZ ;  /* 0x0000003f000a7c82 */ /* 0x000fcc0008000000 */
[----:B------:R-:W-:Y:S01]  /*22250*/  UIADD3 UR9, UR9, 0x2e870, URZ ;  /* 0x0002e87009097890 */ /* 0x000fe2000fffe03f */
[----:B--2---:R-:W-:Y:S02]  /*22260*/  IMAD R2, R2, 0x7000, R18 ;  /* 0x0000700002027824 */ /* 0x004fe400078e0212 */
[----:B---3--:R-:W-:-:S03]  /*22270*/  IMAD R4, R4, 0xe0, R5 ;  /* 0x000000e004047824 */ /* 0x008fc600078e0205 */
[----:B------:R-:W-:Y:S02]  /*22280*/  R2UR UR8, R2 ;  /* 0x00000000020872ca */ /* 0x000fe400000e0000 */
[----:B------:R-:W-:-:S11]  /*22290*/  R2UR UR11, R4 ;  /* 0x00000000040b72ca */ /* 0x000fd600000e0000 */
[----:B------:R-:W-:-:S09]  /*222a0*/  UIADD3 UR8, UR8, 0xe400, URZ ;  /* 0x0000e40008087890 */ /* 0x000fd2000fffe03f */
[----:B------:R1:W-:Y:S01]  /*222b0*/  UTMALDG.4D [UR8], [UR4], desc[UR6] ;  /* 0x00000608040075b4 */ /* 0x0003e20008019000 */
[----:B------:R-:W2:Y:S02]  /*222c0*/  SYNCS.PHASECHK.TRANS64.TRYWAIT P0, [R0+URZ+0x2e840], R3 ;  /* 0x02e84003000075a7 */ /* 0x000ea4000800017f */
[----:B-12---:R-:W-:Y:S05]  /*222d0*/  @!P0 BRA `(.L_x_6540) ;  /* 0x0000007400548947 */ /* 0x006fea0003800000 */
.L_x_6743:
        /* <DEDUP_REMOVED lines=8> */
.L_x_6541:
        /* <DEDUP_REMOVED lines=11> */
[----:B------:R-:W-:-:S03]  /*22410*/  R2UR UR13, R17 ;  /* 0x00000000110d72ca */ /* 0x000fc600000e0000 */
[----:B------:R-:W-:Y:S02]  /*22420*/  UIADD3 UR8, UR8, 0x20400, URZ ;  /* 0x0002040008087890 */ /* 0x000fe4000fffe03f */
[----:B------:R-:W-:-:S09]  /*22430*/  UIADD3 UR9, UR9, 0x2e830, URZ ;  /* 0x0002e83009097890 */ /* 0x000fd2000fffe03f */
[----:B------:R3:W-:Y:S01]  /*22440*/  UTMALDG.4D [UR8], [UR4], desc[UR6] ;  /* 0x00000608040075b4 */ /* 0x0007e20008019000 */
[----:B--2---:R-:W-:-:S04]  /*22450*/  LOP3.LUT R3, R3, 0xfffffffe, RZ, 0xc0, !PT ;  /* 0xfffffffe03037812 */ /* 0x004fc800078ec0ff */
[----:B------:R-:W-:-:S05]  /*22460*/  @P0 LOP3.LUT R3, R3, 0x1, RZ, 0xfc, !PT ;  /* 0x0000000103030812 */ /* 0x000fca00078efcff */
[----:B------:R3:W-:Y:S01]  /*22470*/  STL [R1+0x18], R3 ;  /* 0x0000180301007387 */ /* 0x0007e20000100800 */
[----:B------:R-:W-:Y:S01]  /*22480*/  NOP ;  /* 0x0000000000007918 */ /* 0x000fe20000000000 */
.L_x_6535:
        /* <DEDUP_REMOVED lines=33> */
[----:B-1----:R-:W-:-:S02]  /*226a0*/  IMAD.U32 R10, RZ, RZ, UR8 ;  /* 0x00000008ff0a7e24 */ /* 0x002fc4000f8e00ff */
[----:B------:R-:W-:Y:S02]  /*226b0*/  IMAD.U32 R11, RZ, RZ, UR9 ;  /* 0x00000009ff0b7e24 */ /* 0x000fe4000f8e00ff */
[----:B------:R-:W-:Y:S02]  /*226c0*/  IMAD.MOV.U32 R8, RZ, RZ, 0x70 ;  /* 0x00000070ff087424 */ /* 0x000fe400078e00ff */
[----:B------:R-:W-:Y:S02]  /*226d0*/  IMAD.MOV.U32 R12, RZ, RZ, 0x1 ;  /* 0x00000001ff0c7424 */ /* 0x000fe400078e00ff */
[----:B------:R-:W-:-:S07]  /*226e0*/  IMAD.MOV.U32 R13, RZ, RZ, RZ ;  /* 0x000000ffff0d7224 */ /* 0x000fce00078e00ff */
[----:B------:R-:W-:-:S07]  /*226f0*/  LEPC R20, `(.L_x_6543) ;  /* 0x000000001014794e */ /* 0x000fce0000000000 */
[----:B0-----:R-:W-:Y:S05]  /*22700*/  CALL.ABS.NOINC R2 ;  /* 0x0000000002007343 */ /* 0x001fea0003c00000 */
.L_x_6543:
[----:B------:R-:W-:Y:S05]  /*22710*/  BSYNC B6 ;  /* 0x0000000000067941 */ /* 0x000fea0003800000 */
.L_x_6542:
[----:B0-----:R-:W2:Y:S01]  /*22720*/  LDL.LU R0, [R1+0x70] ;  /* 0x0000700001007983 */ /* 0x001ea20000300800 */
[----:B------:R-:W0:Y:S01]  /*22730*/  LDC R8, c[0x0][0x448] ;  /* 0x00011200ff087b82 */ /* 0x000e220000000800 */
[----:B------:R-:W-:Y:S01]  /*22740*/  ULDC.64 UR4, c[0x0][0x2d8] ;  /* 0x0000b60000047ab9 */ /* 0x000fe20000000a00 */
[----:B------:R-:W-:Y:S01]  /*22750*/  ULDC UR6, c[0x0][0x2b8] ;  /* 0x0000ae0000067ab9 */ /* 0x000fe20000000800 */
[----:B------:R-:W3:Y:S04]  /*22760*/  LDL.LU R4, [R1+0x64] ;  /* 0x0000640001047983 */ /* 0x000ee80000300800 */
[----:B------:R-:W3:Y:S04]  /*22770*/  LDL.LU.64 R2, [R1+0x58] ;  /* 0x0000580001027983 */ /* 0x000ee80000300a00 */
[----:B------:R-:W4:Y:S04]  /*22780*/  LDL.LU R6, [R1+0x50] ;  /* 0x0000500001067983 */ /* 0x000f280000300800 */
[----:B------:R-:W4:Y:S04]  /*22790*/  LDL.LU R5, [R1+0x4] ;  /* 0x0000040001057983 */ /* 0x000f280000300800 */
[----:B-1----:R1:W5:Y:S01]  /*227a0*/  LDL R9, [R1+0x68] ;  /* 0x0000680001097983 */ /* 0x0023620000100800 */
[----:B0-----:R-:W-:-:S13]  /*227b0*/  ISETP.NE.AND P0, PT, R8, 0x1, PT ;  /* 0x000000010800780c */ /* 0x001fda0003f05270 */
[----:B------:R-:W0:Y:S01]  /*227c0*/  @P0 LDC R7, c[0x0][0x450] ;  /* 0x00011400ff070b82 */ /* 0x000e220000000800 */
[----:B---3--:R-:W-:Y:S02]  /*227d0*/  IMAD.MOV.U32 R3, RZ, RZ, R4 ;  /* 0x000000ffff037224 */ /* 0x008fe400078e0004 */
[----:B------:R-:W3:Y:S01]  /*227e0*/  S2R R4, SR_TID.X ;  /* 0x0000000000047919 */ /* 0x000ee20000002100 */
[----:B------:R-:W-:-:S04]  /*227f0*/  IMAD.WIDE.U32 R2, R16, UR4, R2 ;  /* 0x0000000410027c25 */ /* 0x000fc8000f8e0002 */
[----:B------:R-:W-:Y:S01]  /*22800*/  IMAD R3, R16, UR5, R3 ;  /* 0x0000000510037c24 */ /* 0x000fe2000f8e0203 */
[----:B------:R-:W-:Y:S02]  /*22810*/  ULDC.64 UR4, c[0x0][0x2e0] ;  /* 0x0000b80000047ab9 */ /* 0x000fe40000000a00 */
[----:B--2---:R-:W-:Y:S02]  /*22820*/  IMAD R0, R0, UR4, RZ ;  /* 0x0000000400007c24 */ /* 0x004fe4000f8e02ff */
[----:B----4-:R-:W-:-:S04]  /*22830*/  IMAD.WIDE.U32 R2, R6, UR4, R2 ;  /* 0x0000000406027c25 */ /* 0x010fc8000f8e0002 */
[----:B------:R-:W-:Y:S01]  /*22840*/  IMAD R0, R6, UR5, R0 ;  /* 0x0000000506007c24 */ /* 0x000fe2000f8e0200 */
[----:B------:R-:W-:Y:S01]  /*22850*/  ULDC.64 UR4, c[0x0][0x2d0] ;  /* 0x0000b40000047ab9 */ /* 0x000fe20000000a00 */
[C---:B---3--:R-:W-:Y:S02]  /*22860*/  LOP3.LUT R6, R4.reuse, 0x7f, RZ, 0xc0, !PT ;  /* 0x0000007f04067812 */ /* 0x048fe400078ec0ff */
[----:B------:R-:W-:Y:S02]  /*22870*/  SHF.L.U32 R4, R4, 0x4, RZ ;  /* 0x0000000404047819 */ /* 0x000fe400000006ff */
[----:B------:R-:W-:-:S04]  /*22880*/  SHF.R.U32.HI R6, RZ, 0x3, R6 ;  /* 0x00000003ff067819 */ /* 0x000fc80000011606 */
[----:B------:R-:W-:Y:S02]  /*22890*/  LOP3.LUT R4, R6, 0x70, R4, 0xf8, !PT ;  /* 0x0000007006047812 */ /* 0x000fe400078ef804 */
[----:B------:R-:W2:Y:S01]  /*228a0*/  @P0 LDC R6, c[0x0][0x44c] ;  /* 0x00011300ff060b82 */ /* 0x000ea20000000800 */
[----:B------:R-:W-:-:S05]  /*228b0*/  IMAD.SHL.U32 R5, R5, 0x80, RZ ;  /* 0x0000008005057824 */ /* 0x000fca00078e00ff */
[----:B------:R-:W-:Y:S01]  /*228c0*/  LOP3.LUT R4, R4, R5, RZ, 0xfc, !PT ;  /* 0x0000000504047212 */ /* 0x000fe200078efcff */
[----:B------:R-:W-:-:S04]  /*228d0*/  IMAD.IADD R3, R3, 0x1, R0 ;  /* 0x0000000103037824 */ /* 0x000fc800078e0200 */
[----:B------:R-:W-:Y:S02]  /*228e0*/  IMAD.MOV.U32 R0, RZ, RZ, R4 ;  /* 0x000000ffff007224 */ /* 0x000fe400078e0004 */
[----:B--2---:R-:W-:-:S05]  /*228f0*/  @P0 IMAD.HI.U32 R6, R4, R6, RZ ;  /* 0x0000000604060227 */ /* 0x004fca00078e00ff */
[----:B0-----:R-:W-:Y:S02]  /*22900*/  @P0 SHF.R.U32.HI R0, RZ, R7, R6 ;  /* 0x00000007ff000219 */ /* 0x001fe40000011606 */
[----:B------:R-:W0:Y:S03]  /*22910*/  S2R R7, SR_TID.X ;  /* 0x0000000000077919 */ /* 0x000e260000002100 */
        /* <DEDUP_REMOVED lines=10> */
[----:B------:R-:W-:Y:S02]  /*229c0*/  IMAD R0, R0, UR4, RZ ;  /* 0x0000000400007c24 */ /* 0x000fe4000f8e02ff */
[----:B0-----:R-:W-:Y:S02]  /*229d0*/  IMAD.SHL.U32 R10, R7, 0x10, RZ ;  /* 0x00000010070a7824 */ /* 0x001fe400078e00ff */
[----:B------:R-:W-:Y:S01]  /*229e0*/  IMAD R0, R4, UR5, R0 ;  /* 0x0000000504007c24 */ /* 0x000fe2000f8e0200 */
[----:B------:R-:W-:Y:S02]  /*229f0*/  ULDC.64 UR4, c[0x0][0x280] ;  /* 0x0000a00000047ab9 */ /* 0x000fe40000000a00 */
[----:B------:R-:W-:Y:S02]  /*22a00*/  LOP3.LUT R10, R10, 0x70, RZ, 0xc0, !PT ;  /* 0x000000700a0a7812 */ /* 0x000fe400078ec0ff */
[----:B------:R-:W-:Y:S01]  /*22a10*/  IADD3 R4, P1, R2, UR4, RZ ;  /* 0x0000000402047c10 */ /* 0x000fe2000ff3e0ff */
[----:B------:R-:W-:Y:S01]  /*22a20*/  UMOV UR4, 0xffffffff ;  /* 0xffffffff00047882 */ /* 0x000fe20000000000 */
[----:B------:R-:W-:-:S02]  /*22a30*/  ISETP.GE.AND P0, PT, R10, UR6, PT ;  /* 0x000000060a007c0c */ /* 0x000fc4000bf06270 */
[----:B------:R-:W-:Y:S01]  /*22a40*/  IADD3.X R3, R3, UR5, R0, P1, !PT ;  /* 0x0000000503037c10 */ /* 0x000fe20008ffe400 */
[----:B-1----:R-:W-:Y:S10]  /*22a50*/  BRA.DIV UR4, `(.L_x_6544) ;  /* 0x0000006e04887947 */ /* 0x002ff4000b800000 */
[----:B------:R-:W0:Y:S02]  /*22a60*/  S2R R6, SR_TID.X ;  /* 0x0000000000067919 */ /* 0x000e240000002100 */
[----:B0-----:R-:W-:Y:S02]  /*22a70*/  LOP3.LUT R7, R6, 0x7f, RZ, 0xc0, !PT ;  /* 0x0000007f06077812 */ /* 0x001fe400078ec0ff */
[----:B------:R-:W2:Y:S02]  /*22a80*/  LDL.LU R6, [R1+0x6c] ;  /* 0x00006c0001067983 */ /* 0x000ea40000300800 */
[----:B------:R-:W-:Y:S02]  /*22a90*/  SHF.R.U32.HI R11, RZ, 0x3, R7 ;  /* 0x00000003ff0b7819 */ /* 0x000fe40000011607 */
[----:B------:R-:W0:Y:S03]  /*22aa0*/  SHFL.IDX PT, R7, R4, RZ, 0x181f ;  /* 0x00181fff04077589 */ /* 0x000e2600000e0000 */
[----:B------:R-:W-:-:S04]  /*22ab0*/  IMAD.IADD R0, R11, 0x1, R5 ;  /* 0x000000010b007824 */ /* 0x000fc800078e0205 */
[----:B------:R-:W-:Y:S02]  /*22ac0*/  VIADD R5, R0, 0x10 ;  /* 0x0000001000057836 */ /* 0x000fe40000000000 */
[----:B--2---:R-:W-:Y:S02]  /*22ad0*/  IMAD R2, R6, R8, RZ ;  /* 0x0000000806027224 */ /* 0x004fe400078e02ff */
[----:B------:R-:W1:Y:S03]  /*22ae0*/  SHFL.IDX PT, R6, R3, RZ, 0x181f ;  /* 0x00181fff03067589 */ /* 0x000e6600000e0000 */
[----:B------:R-:W-:-:S13]  /*22af0*/  ISETP.GE.AND P1, PT, R0, R2, PT ;  /* 0x000000020000720c */ /* 0x000fda0003f26270 */
[----:B0-----:R-:W-:-:S05]  /*22b00*/  @!P1 IADD3 R7, P2, R10, R7, RZ ;  /* 0x000000070a079210 */ /* 0x001fca0007f5e0ff */
[----:B-1----:R-:W-:-:S05]  /*22b10*/  @!P1 IMAD.X R6, RZ, RZ, R6, P2 ;  /* 0x000000ffff069224 */ /* 0x002fca00010e0606 */
[----:B------:R-:W-:-:S04]  /*22b20*/  @!P1 LOP3.LUT R7, R7, R6, RZ, 0x3c, !PT ;  /* 0x0000000607079212 */ /* 0x000fc800078e3cff */
[----:B------:R-:W-:-:S04]  /*22b30*/  @!P1 LOP3.LUT R6, R7, R6, RZ, 0x3c, !PT ;  /* 0x0000000607069212 */ /* 0x000fc800078e3cff */
[----:B------:R-:W-:-:S05]  /*22b40*/  @!P1 LOP3.LUT R7, R7, R6, RZ, 0x3c, !PT ;  /* 0x0000000607079212 */ /* 0x000fca00078e3cff */
[----:B------:R-:W-:Y:S01]  /*22b50*/  @!PT LDS RZ, [RZ] ;  /* 0x00000000fffff984 */ /* 0x000fe20000000800 */
[----:B-----5:R0:W-:Y:S01]  /*22b60*/  @!P1 LDGSTS.E.BYPASS.LTC128B.128 [R9+0x1c400], desc[UR60][R6.64], !P0 ;  /* 0x1c40000006099fae */ /* 0x0201e2000c101d7c */
        /* <DEDUP_REMOVED lines=8> */
[----:B------:R0:W-:Y:S02]  /*22bf0*/  @!P1 LDGSTS.E.BYPASS.LTC128B.128 [R9+0x1cc00], desc[UR60][R6.64], !P0 ;  /* 0x1cc0000006099fae */ /* 0x0001e4000c101d7c */
[----:B------:R-:W-:Y:S02]  /*22c00*/  ISETP.GE.AND P1, PT, R5, R2, PT ;  /* 0x000000020500720c */ /* 0x000fe40003f26270 */
[----:B------:R-:W1:Y:S04]  /*22c10*/  SHFL.IDX PT, R5, R4, 0x2, 0x181f ;  /* 0x00581f0004057f89 */ /* 0x000e6800000e0000 */
[----:B0-----:R-:W0:Y:S07]  /*22c20*/  SHFL.IDX PT, R6, R3, 0x2, 0x181f ;  /* 0x00581f0003067f89 */ /* 0x001e2e00000e0000 */
[----:B-1----:R-:W-:-:S05]  /*22c30*/  @!P1 IADD3 R5, P2, R10, R5, RZ ;  /* 0x000000050a059210 */ /* 0x002fca0007f5e0ff */
[----:B0-----:R-:W-:-:S04]  /*22c40*/  @!P1 IMAD.X R6, RZ, RZ, R6, P2 ;  /* 0x000000ffff069224 */ /* 0x001fc800010e0606 */
        /* <DEDUP_REMOVED lines=8> */
[----:B0-----:R-:W-:-:S05]  /*22cd0*/  @!P1 IMAD.X R6, RZ, RZ, R6, P2 ;  /* 0x000000ffff069224 */ /* 0x001fca00010e0606 */
[----:B------:R-:W-:Y:S01]  /*22ce0*/  @!P1 MOV R7, R6 ;  /* 0x0000000600079202 */ /* 0x000fe20000000f00 */
        /* <DEDUP_REMOVED lines=17> */
[----:B------:R-:W-:Y:S01]  /*22e00*/  @!P1 IMAD.MOV.U32 R7, RZ, RZ, R6 ;  /* 0x000000ffff079224 */ /* 0x000fe200078e0006 */
[----:B------:R-:W-:Y:S01]  /*22e10*/  @!P1 MOV R6, R5 ;  /* 0x0000000500069202 */ /* 0x000fe20000000f00 */
[----:B------:R-:W-:-:S04]  /*22e20*/  VIADD R5, R0, 0x60 ;  /* 0x0000006000057836 */ /* 0x000fc80000000000 */
        /* <DEDUP_REMOVED lines=10> */
[----:B------:R0:W2:Y:S02]  /*22ed0*/  SHFL.IDX PT, R3, R4, 0x7, 0x181f ;  /* 0x00f81f0004037f89 */ /* 0x0000a400000e0000 */
.L_x_6760:
[----:B------:R-:W-:-:S05]  /*22ee0*/  VIADD R0, R0, 0x70 ;  /* 0x0000007000007836 */ /* 0x000fca0000000000 */
[----:B------:R-:W-:-:S13]  /*22ef0*/  ISETP.GE.AND P1, PT, R0, R2, PT ;  /* 0x000000020000720c */ /* 0x000fda0003f26270 */
[----:B--2---:R-:W-:-:S05]  /*22f00*/  @!P1 IADD3 R2, P2, R10, R3, RZ ;  /* 0x000000030a029210 */ /* 0x004fca0007f5e0ff */
[----:B01----:R-:W-:-:S05]  /*22f10*/  @!P1 IMAD.X R3, RZ, RZ, R5, P2 ;  /* 0x000000ffff039224 */ /* 0x003fca00010e0605 */
[----:B------:R-:W-:Y:S01]  /*22f20*/  @!PT LDS RZ, [RZ] ;  /* 0x00000000fffff984 */ /* 0x000fe20000000800 */
[----:B------:R-:W-:Y:S01]  /*22f30*/  @!PT LDS RZ, [RZ] ;  /* 0x00000000fffff984 */ /* 0x000fe20000000800 */
[----:B------:R-:W-:Y:S01]  /*22f40*/  @!PT LDS RZ, [RZ] ;  /* 0x00000000fffff984 */ /* 0x000fe20000000800 */
[----:B------:R0:W-:Y:S01]  /*22f50*/  @!P1 LDGSTS.E.BYPASS.LTC128B.128 [R9+0x1fc00], desc[UR60][R2.64], !P0 ;  /* 0x1fc0000002099fae */ /* 0x0001e2000c101d7c */
[----:B------:R-:W-:Y:S01]  /*22f60*/  PLOP3.LUT P0, PT, PT, PT, PT, 0x80, 0x0 ;  /* 0x000000000000781c */ /* 0x000fe20003f0f070 */
[----:B------:R-:W-:-:S12]  /*22f70*/  NOP ;  /* 0x0000000000007918 */ /* 0x000fd80000000000 */
.L_x_6545:
        /* <DEDUP_REMOVED lines=18> */
.L_x_6761:
[----:B------:R-:W-:Y:S05]  /*230a0*/  BSYNC B0 ;  /* 0x0000000000007941 */ /* 0x000fea0003800000 */
.L_x_6546:
[----:B------:R-:W2:Y:S04]  /*230b0*/  LDL.LU R2, [R1+0x60] ;  /* 0x0000600001027983 */ /* 0x000ea80000300800 */
[----:B------:R-:W3:Y:S01]  /*230c0*/  LDL R3, [R1+0x2c] ;  /* 0x00002c0001037983 */ /* 0x000ee20000100800 */
[----:B--2---:R-:W-:-:S04]  /*230d0*/  IADD3 R2, R2, -0x2, RZ ;  /* 0xfffffffe02027810 */ /* 0x004fc80007ffe0ff */
[----:B---3--:R-:W-:-:S13]  /*230e0*/  ISETP.GE.AND P0, PT, R2, R3, PT ;  /* 0x000000030200720c */ /* 0x008fda0003f06270 */
[----:B------:R-:W-:Y:S05]  /*230f0*/  @!P0 BRA `(.L_x_6548) ;  /* 0x0000001000c48947 */ /* 0x000fea0003800000 */
[----:B0-----:R0:W5:Y:S04]  /*23100*/  LDL.LU R0, [R1+0x1c] ;  /* 0x00001c0001007983 */ /* 0x0011680000300800 */
[----:B------:R0:W5:Y:S02]  /*23110*/  LDL.LU R8, [R1+0x24] ;  /* 0x0000240001087983 */ /* 0x0001640000300800 */
.L_x_6568:
        /* <DEDUP_REMOVED lines=36> */
.L_x_6551:
        /* <DEDUP_REMOVED lines=8> */
.L_x_6762:
[----:B------:R-:W-:Y:S05]  /*233e0*/  BSYNC B1 ;  /* 0x0000000000017941 */ /* 0x000fea0003800000 */
.L_x_6552:
        /* <DEDUP_REMOVED lines=9> */
.L_x_6555:
[----:B------:R-:W-:Y:S05]  /*23480*/  BSYNC B1 ;  /* 0x0000000000017941 */ /* 0x000fea0003800000 */
.L_x_6554:
[----:B------:R-:W3:Y:S04]  /*23490*/  LDL R4, [R1+0x1c] ;  /* 0x00001c0001047983 */ /* 0x000ee80000100800 */
[----:B------:R-:W4:Y:S01]  /*234a0*/  LDL R7, [R1+0x34] ;  /* 0x0000340001077983 */ /* 0x000f220000100800 */
[----:B-1----:R-:W-:Y:S01]  /*234b0*/  IMAD.MOV.U32 R10, RZ, RZ, RZ ;  /* 0x000000ffff0a7224 */ /* 0x002fe200078e00ff */
[----:B------:R-:W-:Y:S01]  /*234c0*/  UIADD3 UR4, UP0, UR36, 0x470, URZ ;  /* 0x0000047024047890 */ /* 0x000fe2000ff1e03f */
[----:B------:R-:W-:Y:S01]  /*234d0*/  PLOP3.LUT P0, PT, PT, PT, PT, 0x80, 0x0 ;  /* 0x000000000000781c */ /* 0x000fe20003f0f070 */
[----:B------:R-:W-:Y:S01]  /*234e0*/  UMOV UR6, 0x0 ;  /* 0x0000000000067882 */ /* 0x000fe20000000000 */
[----:B------:R-:W-:Y:S01]  /*234f0*/  UMOV UR7, 0x14f00000 ;  /* 0x14f0000000077882 */ /* 0x000fe20000000000 */
[----:B------:R-:W-:Y:S01]  /*23500*/  R2UR UR10, R10 ;  /* 0x000000000a0a72ca */ /* 0x000fe200000e0000 */
[----:B------:R-:W-:Y:S01]  /*23510*/  UIADD3.X UR5, URZ, UR37, URZ, UP0, !UPT ;  /* 0x000000253f057290 */ /* 0x000fe200087fe43f */
[----:B---3--:R-:W-:-:S02]  /*23520*/  IMAD R4, R4, 0x7000, R18 ;  /* 0x0000700004047824 */ /* 0x008fc400078e0212 */
[----:B----4-:R-:W-:Y:S01]  /*23530*/  IMAD R3, R3, 0xe0, R7 ;  /* 0x000000e003037824 */ /* 0x010fe200078e0207 */
[----:B------:R-:W-:Y:S01]  /*23540*/  IADD3 R7, R6, 0x2e870, RZ ;  /* 0x0002e87006077810 */ /* 0x000fe20007ffe0ff */
[----:B------:R-:W-:-:S09]  /*23550*/  VIADD R9, R4, 0xe400 ;  /* 0x0000e40004097836 */ /* 0x000fd20000000000 */
.L_x_6556:
        /* <DEDUP_REMOVED lines=13> */
.L_x_6763:
[----:B------:R-:W-:Y:S05]  /*23630*/  BSYNC B1 ;  /* 0x0000000000017941 */ /* 0x000fea0003800000 */
.L_x_6557:
        /* <DEDUP_REMOVED lines=11> */
.L_x_6560:
[----:B------:R-:W-:Y:S05]  /*236f0*/  BSYNC B1 ;  /* 0x0000000000017941 */ /* 0x000fea0003800000 */
.L_x_6559:
        /* <DEDUP_REMOVED lines=8> */
.L_x_6561:
        /* <DEDUP_REMOVED lines=10> */
.L_x_6550:
[----:B------:R-:W-:Y:S05]  /*23820*/  BSYNC B0 ;  /* 0x0000000000007941 */ /* 0x000fea0003800000 */
.L_x_6549:
[----:B------:R-:W-:-:S06]  /*23830*/  UISETP.NE.AND UP0, UPT, UR38, 0x3, UPT ;  /* 0x000000032600788c */ /* 0x000fcc000bf05270 */
[----:B------:R-:W-:-:S13]  /*23840*/  PLOP3.LUT P0, PT, PT, PT, UP0, 0x80, 0x0 ;  /* 0x000000000000781c */ /* 0x000fda0003f0f008 */
[----:B------:R-:W-:Y:S05]  /*23850*/  @!P0 BRA `(.L_x_6562) ;  /* 0x0000000000048947 */ /* 0x000fea0003800000 */
[----:B------:R-:W-:Y:S01]  /*23860*/  BPT.TRAP 0x1 ;  /* 0x000000040000795c */ /* 0x000fe20000300000 */
.L_x_6562:
        /* <DEDUP_REMOVED lines=8> */
.L_x_6764:
[----:B------:R-:W-:Y:S05]  /*238f0*/  BSYNC B0 ;  /* 0x0000000000007941 */ /* 0x000fea0003800000 */
.L_x_6563:
[----:B------:R-:W-:Y:S05]  /*23900*/  @!P1 BRA `(.L_x_6565) ;  /* 0x0000000000049947 */ /* 0x000fea0003800000 */
[----:B------:R-:W-:Y:S01]  /*23910*/  BPT.TRAP 0x1 ;  /* 0x000000040000795c */ /* 0x000fe20000300000 */
.L_x_6565:
[----:B--2---:R-:W-:Y:S01]  /*23920*/  SHF.L.U32 R4, R8, 0x1f, RZ ;  /* 0x0000001f08047819 */ /* 0x004fe200000006ff */
[----:B------:R-:W-:-:S03]  /*23930*/  IMAD R0, R0, 0x7000, RZ ;  /* 0x0000700000007824 */ /* 0x000fc600078e02ff */
[----:B------:R-:W2:Y:S02]  /*23940*/  SYNCS.PHASECHK.TRANS64.TRYWAIT P0, [R3+URZ+0x2e860], R4 ;  /* 0x02e86004030075a7 */ /* 0x000ea4000800017f */
[----:B--2---:R-:W-:Y:S05]  /*23950*/  @!P0 BRA `(.L_x_6566) ;  /* 0x0000006800b08947 */ /* 0x004fea0003800000 */
.L_x_6765:
[----:B------:R-:W2:Y:S04]  /*23960*/  LDL R13, [R1+0x14] ;  /* 0x00001400010d7983 */ /* 0x000ea80000100800 */
[----:B------:R-:W3:Y:S04]  /*23970*/  LDL R12, [R1+0x38] ;  /* 0x00003800010c7983 */ /* 0x000ee80000100800 */
[----:B------:R4:W-:Y:S04]  /*23980*/  STL [R1+0xe4], R2 ;  /* 0x0000e40201007387 */ /* 0x0009e80000100800 */
[----:B----4-:R-:W4:Y:S01]  /*23990*/  LDL R2, [R1+0x10] ;  /* 0x0000100001027983 */ /* 0x010f220000100800 */
[----:B------:R-:W-:Y:S05]  /*239a0*/  WARPSYNC.ALL ;  /* 0x0000000000007948 */ /* 0x000fea0003800000 */
[----:B--2---:R-:W-:-:S04]  /*239b0*/  LOP3.LUT R4, R0, R13, RZ, 0xfc, !PT ;  /* 0x0000000d00047212 */ /* 0x004fc800078efcff */
[----:B------:R-:W-:-:S06]  /*239c0*/  IADD3 R4, R18, R4, RZ ;  /* 0x0000000412047210 */ /* 0x000fcc0007ffe0ff */
[----:B------:R-:W2:Y:S01]  /*239d0*/  LDSM.16.MT88.4 R4, [R4+0xe400] ;  /* 0x00e400000404783b */ /* 0x000ea20000004200 */
[----:B---3--:R-:W-:Y:S02]  /*239e0*/  IADD3 R20, R18, R12, R0 ;  /* 0x0000000c12147210 */ /* 0x008fe40007ffe000 */
[----:B----4-:R-:W-:Y:S02]  /*239f0*/  LOP3.LUT R12, R0, R2, RZ, 0xfc, !PT ;  /* 0x00000002000c7212 */ /* 0x010fe400078efcff */
[C-C-:B--2---:R-:W-:Y:S02]  /*23a00*/  PRMT R8, R4.reuse, 0x6420, R5.reuse ;  /* 0x0000642004087816 */ /* 0x144fe40000000005 */
[----:B-1----:R-:W-:Y:S02]  /*23a10*/  PRMT R9, R4, 0x7531, R5 ;  /* 0x0000753104097816 */ /* 0x002fe40000000005 */
[C-C-:B------:R-:W-:Y:S02]  /*23a20*/  PRMT R10, R6.reuse, 0x6420, R7.reuse ;  /* 0x00006420060a7816 */ /* 0x140fe40000000007 */
[----:B------:R-:W-:-:S02]  /*23a30*/  PRMT R11, R6, 0x7531, R7 ;  /* 0x00007531060b7816 */ /* 0x000fc40000000007 */
[----:B------:R-:W1:Y:S01]  /*23a40*/  LDSM.16.MT88.4 R4, [R20+0xe400] ;  /* 0x00e400001404783b */ /* 0x000e620000004200 */
[----:B------:R-:W-:-:S05]  /*23a50*/  IMAD.IADD R12, R19, 0x1, R12 ;  /* 0x00000001130c7824 */ /* 0x000fca00078e020c */
[----:B------:R1:W-:Y:S02]  /*23a60*/  STSM.16.M88.4 [R12], R8 ;  /* 0x000000080c007844 */ /* 0x0003e40000000200 */
[C-C-:B-1----:R-:W-:Y:S02]  /*23a70*/  PRMT R8, R4.reuse, 0x6420, R5.reuse ;  /* 0x0000642004087816 */ /* 0x142fe40000000005 */
[----:B------:R-:W-:Y:S02]  /*23a80*/  PRMT R9, R4, 0x7531, R5 ;  /* 0x0000753104097816 */ /* 0x000fe40000000005 */
[----:B------:R-:W-:Y:S02]  /*23a90*/  LOP3.LUT R4, R0, 0x800, R2, 0xfe, !PT ;  /* 0x0000080000047812 */ /* 0x000fe400078efe02 */
        /* <DEDUP_REMOVED lines=17> */
[----:B--2---:R-:W2:Y:S01]  /*23bb0*/  LDL R14, [R1+0x54] ;  /* 0x00005400010e7983 */ /* 0x004ea20000100800 */
[----:B------:R-:W-:Y:S01]  /*23bc0*/  IMAD.MOV.U32 R15, RZ, RZ, R11 ;  /* 0x000000ffff0f7224 */ /* 0x000fe200078e000b */
[----:B-1----:R-:W-:-:S02]  /*23bd0*/  PRMT R8, R4, 0x6420, R5 ;  /* 0x0000642004087816 */ /* 0x002fc40000000005 */
[----:B------:R-:W-:Y:S02]  /*23be0*/  PRMT R9, R4, 0x7531, R5 ;  /* 0x0000753104097816 */ /* 0x000fe40000000005 */
[C-C-:B------:R-:W-:Y:S02]  /*23bf0*/  PRMT R10, R6.reuse, 0x6420, R7.reuse ;  /* 0x00006420060a7816 */ /* 0x140fe40000000007 */
[----:B------:R-:W-:Y:S02]  /*23c00*/  PRMT R11, R6, 0x7531, R7 ;  /* 0x00007531060b7816 */ /* 0x000fe40000000007 */
[----:B--2---:R-:W-:-:S05]  /*23c10*/  IADD3 R4, R19, R14, R0 ;  /* 0x0000000e13047210 */ /* 0x004fca0007ffe000 */
[----:B------:R1:W-:Y:S02]  /*23c20*/  STSM.16.M88.4 [R4], R8 ;  /* 0x0000000804007844 */ /* 0x0003e40000000200 */
[----:B-1----:R-:W-:Y:S01]  /*23c30*/  IMAD.MOV.U32 R11, RZ, RZ, R15 ;  /* 0x000000ffff0b7224 */ /* 0x002fe200078e000f */
[----:B------:R-:W-:-:S04]  /*23c40*/  IADD3 R8, R0, 0x2000, RZ ;  /* 0x0000200000087810 */ /* 0x000fc80007ffe0ff */
        /* <DEDUP_REMOVED lines=40> */
[----:B-1----:R-:W-:Y:S01]  /*23ed0*/  VIADD R8, R0, 0x4000 ;  /* 0x0000400000087836 */ /* 0x002fe20000000000 */
[----:B------:R-:W-:-:S04]  /*23ee0*/  MOV R11, R15 ;  /* 0x0000000f000b7202 */ /* 0x000fc80000000f00 */
        /* <DEDUP_REMOVED lines=33> */
[----:B------:R-:W-:-:S02]  /*24100*/  MOV R15, R11 ;  /* 0x0000000b000f7202 */ /* 0x000fc40000000f00 */
[C-C-:B-1----:R-:W-:Y:S02]  /*24110*/  PRMT R8, R4.reuse, 0x6420, R5.reuse ;  /* 0x0000642004087816 */ /* 0x142fe40000000005 */
[----:B------:R-:W-:Y:S02]  /*24120*/  PRMT R9, R4, 0x7531, R5 ;  /* 0x0000753104097816 */ /* 0x000fe40000000005 */
[C-C-:B------:R-:W-:Y:S02]  /*24130*/  PRMT R10, R6.reuse, 0x6420, R7.reuse ;  /* 0x00006420060a7816 */ /* 0x140fe40000000007 */
[----:B------:R-:W-:Y:S02]  /*24140*/  PRMT R11, R6, 0x7531, R7 ;  /* 0x00007531060b7816 */ /* 0x000fe40000000007 */
[----:B--2---:R-:W-:-:S05]  /*24150*/  IADD3 R4, R19, R14, R0 ;  /* 0x0000000e13047210 */ /* 0x004fca0007ffe000 */
[----:B------:R1:W-:Y:S02]  /*24160*/  STSM.16.M88.4 [R4], R8 ;  /* 0x0000000804007844 */ /* 0x0003e40000000200 */
[----:B-1----:R-:W-:-:S05]  /*24170*/  VIADD R8, R0, 0x6000 ;  /* 0x0000600000087836 */ /* 0x002fca0000000000 */
[----:B------:R-:W-:-:S05]  /*24180*/  LOP3.LUT R4, R8, R15, RZ, 0xfc, !PT ;  /* 0x0000000f08047212 */ /* 0x000fca00078efcff */
[----:B------:R-:W-:-:S06]  /*24190*/  IMAD.IADD R4, R18, 0x1, R4 ;  /* 0x0000000112047824 */ /* 0x000fcc00078e0204 */
[----:B------:R-:W1:Y:S01]  /*241a0*/  LDSM.16.MT88.4 R4, [R4+0xe400] ;  /* 0x00e400000404783b */ /* 0x000e620000004200 */
[----:B------:R-:W-:-:S03]  /*241b0*/  LOP3.LUT R8, R8, R2, RZ, 0xfc, !PT ;  /* 0x0000000208087212 */ /* 0x000fc600078efcff */
[----:B------:R2:W5:Y:S02]  /*241c0*/  LDL.LU R2, [R1+0xe4] ;  /* 0x0000e40001027983 */ /* 0x0005640000300800 */
[----:B------:R-:W-:Y:S01]  /*241d0*/  IMAD.IADD R8, R19, 0x1, R8 ;  /* 0x0000000113087824 */ /* 0x000fe200078e0208 */
[C-C-:B-1----:R-:W-:Y:S02]  /*241e0*/  PRMT R12, R4.reuse, 0x6420, R5.reuse ;  /* 0x00006420040c7816 */ /* 0x142fe40000000005 */
[----:B------:R-:W-:Y:S02]  /*241f0*/  PRMT R13, R4, 0x7531, R5 ;  /* 0x00007531040d7816 */ /* 0x000fe40000000005 */
[C-C-:B------:R-:W-:Y:S02]  /*24200*/  PRMT R14, R6.reuse, 0x6420, R7.reuse ;  /* 0x00006420060e7816 */ /* 0x140fe40000000007 */
[----:B------:R-:W-:Y:S02]  /*24210*/  PRMT R15, R6, 0x7531, R7 ;  /* 0x00007531060f7816 */ /* 0x000fe40000000007 */
[----:B------:R-:W1:Y:S04]  /*24220*/  LDSM.16.MT88.4 R4, [R20+0x14400] ;  /* 0x014400001404783b */ /* 0x000e680000004200 */
[----:B------:R3:W-:Y:S04]  /*24230*/  STSM.16.M88.4 [R8], R12 ;  /* 0x0000000c08007844 */ /* 0x0007e80000000200 */
[----:B---3--:R-:W3:Y:S01]  /*24240*/  LDL R15, [R1+0x3c] ;  /* 0x00003c00010f7983 */ /* 0x008ee20000100800 */
[----:B-1----:R-:W-:-:S02]  /*24250*/  PRMT R8, R4, 0x6420, R5 ;  /* 0x0000642004087816 */ /* 0x002fc40000000005 */
[----:B------:R-:W-:Y:S02]  /*24260*/  PRMT R9, R4, 0x7531, R5 ;  /* 0x0000753104097816 */ /* 0x000fe40000000005 */
[C-C-:B------:R-:W-:Y:S02]  /*24270*/  PRMT R10, R6.reuse, 0x6420, R7.reuse ;  /* 0x00006420060a7816 */ /* 0x140fe40000000007 */
[----:B------:R-:W-:Y:S02]  /*24280*/  PRMT R11, R6, 0x7531, R7 ;  /* 0x00007531060b7816 */ /* 0x000fe40000000007 */
[----:B---3--:R-:W-:-:S05]  /*24290*/  IADD3 R0, R19, R15, R0 ;  /* 0x0000000f13007210 */ /* 0x008fca0007ffe000 */
        /* <DEDUP_REMOVED lines=9> */
.L_x_6567:
[----:B--2---:R-:W2:Y:S01]  /*24330*/  S2R R0, SR_TID.X ;  /* 0x0000000000007919 */ /* 0x004ea20000002100 */
[----:B-1----:R1:W-:Y:S01]  /*24340*/  SYNCS.ARRIVE.TRANS64.A1T0 RZ, [R3+URZ+0x2e850], RZ ;  /* 0x02e850ff03ff79a7 */ /* 0x0023e2000810003f */
[----:B------:R3:W5:Y:S01]  /*24350*/  LDL R8, [R1+0x24] ;  /* 0x0000240001087983 */ /* 0x0007620000100800 */
[----:B--2---:R-:W-:-:S03]  /*24360*/  LOP3.LUT R4, R0, 0x7f, RZ, 0xc0, !PT ;  /* 0x0000007f00047812 */ /* 0x004fc600078ec0ff */
[----:B------:R-:W2:Y:S01]  /*24370*/  LDL R0, [R1+0x2c] ;  /* 0x00002c0001007983 */ /* 0x000ea20000100800 */
[----:B------:R-:W-:Y:S01]  /*24380*/  BAR.SYNC.DEFER_BLOCKING 0x2, 0x80 ;  /* 0x0082000000007b1d */ /* 0x000fe20000010000 */
[----:B------:R-:W-:-:S13]  /*24390*/  ISETP.NE.AND P0, PT, R4, RZ, PT ;  /* 0x000000ff0400720c */ /* 0x000fda0003f05270 */
[----:B-1----:R-:W-:-:S05]  /*243a0*/  @!P0 VIADD R3, R3, 0x2e880 ;  /* 0x0002e88003038836 */ /* 0x002fca0000000000 */
[----:B------:R-:W-:-:S04]  /*243b0*/  @!P0 PRMT R3, RZ, 0x654, R3 ;  /* 0x00000654ff038816 */ /* 0x000fc80000000003 */
[----:B------:R3:W-:Y:S01]  /*243c0*/  @!P0 SYNCS.ARRIVE.TRANS64.RED.A1T0 RZ, [R3+URZ], RZ ;  /* 0x000000ff03ff89a7 */ /* 0x0007e2000810043f */
[C---:B--2--5:R-:W-:Y:S01]  /*243d0*/  ISETP.GT.AND P0, PT, R2.reuse, R0, PT ;  /* 0x000000000200720c */ /* 0x064fe20003f04270 */
[----:B------:R-:W-:Y:S01]  /*243e0*/  VIADD R2, R2, 0xffffffff ;  /* 0xffffffff02027836 */ /* 0x000fe20000000000 */
[----:B------:R3:W5:Y:S11]  /*243f0*/  LDL R0, [R1+0x1c] ;  /* 0x00001c0001007983 */ /* 0x0007760000100800 */
[----:B---3--:R-:W-:Y:S05]  /*24400*/  @P0 BRA `(.L_x_6568) ;  /* 0xffffffec00440947 */ /* 0x008fea000383ffff */
.L_x_6548:
[----:B------:R-:W1:Y:S01]  /*24410*/  S2R R3, SR_TID.X ;  /* 0x0000000000037919 */ /* 0x000e620000002100 */
[----:B------:R-:W-:Y:S01]  /*24420*/  BSSY B0, `(.L_x_6569) ;  /* 0x0000011000007945 */ /* 0x000fe20003800000 */
[----:B-1----:R-:W-:-:S04]  /*24430*/  LOP3.LUT R3, R3, 0x7f, RZ, 0xc0, !PT ;  /* 0x0000007f03037812 */ /* 0x002fc800078ec0ff */
[----:B------:R-:W-:-:S13]  /*24440*/  ISETP.NE.AND P0, PT, R3, RZ, PT ;  /* 0x000000ff0300720c */ /* 0x000fda0003f05270 */
[----:B------:R-:W-:Y:S05]  /*24450*/  @P0 BRA `(.L_x_6570) ;  /* 0x0000000000340947 */ /* 0x000fea0003800000 */
[----:B0----5:R-:W0:Y:S01]  /*24460*/  S2R R0, SR_LANEID ;  /* 0x0000000000007919 */ /* 0x021e220000000000 */
        /* <DEDUP_REMOVED lines=11> */
[----:B------:R1:W-:Y:S02]  /*24520*/  STL [R1], R0 ;  /* 0x0000000001007387 */ /* 0x0003e40000100800 */
.L_x_6570:
[----:B------:R-:W-:Y:S05]  /*24530*/  BSYNC B0 ;  /* 0x0000000000007941 */ /* 0x000fea0003800000 */
.L_x_6569:
[----:B------:R-:W-:-:S06]  /*24540*/  UISETP.NE.AND UP0, UPT, UR38, 0x3, UPT ;  /* 0x000000032600788c */ /* 0x000fcc000bf05270 */
[----:B------:R-:W-:-:S13]  /*24550*/  PLOP3.LUT P1, PT, PT, PT, UP0, 0x80, 0x0 ;  /* 0x000000000000781c */ /* 0x000fda0003f2f008 */
[----:B------:R-:W-:Y:S05]  /*24560*/  @!P1 BRA `(.L_x_6571) ;  /* 0x0000000000049947 */ /* 0x000fea0003800000 */
[----:B------:R-:W-:Y:S01]  /*24570*/  BPT.TRAP 0x1 ;  /* 0x000000040000795c */ /* 0x000fe20000300000 */
.L_x_6571:
        /* <DEDUP_REMOVED lines=10> */
.L_x_6766:
[----:B------:R-:W-:Y:S05]  /*24620*/  BSYNC B0 ;  /* 0x0000000000007941 */ /* 0x000fea0003800000 */
.L_x_6572:
[----:B------:R-:W-:Y:S05]  /*24630*/  @!P2 BRA `(.L_x_6574) ;  /* 0x000000000004a947 */ /* 0x000fea0003800000 */
[----:B------:R-:W-:Y:S01]  /*24640*/  BPT.TRAP 0x1 ;  /* 0x000000040000795c */ /* 0x000fe20000300000 */
.L_x_6574:
[----:B0-----:R-:W2:Y:S02]  /*24650*/  LDL R2, [R1+0x24] ;  /* 0x0000240001027983 */ /* 0x001ea40000100800 */
[----:B--2---:R-:W-:-:S04]  /*24660*/  SHF.L.U32 R2, R2, 0x1f, RZ ;  /* 0x0000001f02027819 */ /* 0x004fc800000006ff */
[----:B------:R-:W0:Y:S02]  /*24670*/  SYNCS.PHASECHK.TRANS64.TRYWAIT P1, [R0+URZ+0x2e860], R2 ;  /* 0x02e86002000075a7 */ /* 0x000e24000802017f */
[----:B0-----:R-:W-:Y:S05]  /*24680*/  @!P1 BRA `(.L_x_6575) ;  /* 0x0000005c008c9947 */ /* 0x001fea0003800000 */
.L_x_6767:
[----:B------:R-:W2:Y:S04]  /*24690*/  LDL R16, [R1+0x1c] ;  /* 0x00001c0001107983 */ /* 0x000ea80000100800 */
[----:B------:R-:W3:Y:S04]  /*246a0*/  LDL R14, [R1+0x14] ;  /* 0x00001400010e7983 */ /* 0x000ee80000100800 */
[----:B------:R-:W0:Y:S04]  /*246b0*/  LDL R12, [R1+0x38] ;  /* 0x00003800010c7983 */ /* 0x000e280000100800 */
[----:B------:R-:W4:Y:S04]  /*246c0*/  LDL R13, [R1+0x10] ;  /* 0x00001000010d7983 */ /* 0x000f280000100800 */
[----:B------:R-:W5:Y:S01]  /*246d0*/  LDL R17, [R1+0x54] ;  /* 0x0000540001117983 */ /* 0x000f620000100800 */
[----:B------:R-:W-:Y:S05]  /*246e0*/  WARPSYNC.ALL ;  /* 0x0000000000007948 */ /* 0x000fea0003800000 */
[----:B--2---:R-:W-:-:S05]  /*246f0*/  IMAD R3, R16, 0x7000, RZ ;  /* 0x0000700010037824 */ /* 0x004fca00078e02ff */
[----:B---3--:R-:W-:-:S05]  /*24700*/  LOP3.LUT R4, R3, R14, RZ, 0xfc, !PT ;  /* 0x0000000e03047212 */ /* 0x008fca00078efcff */
[----:B------:R-:W-:-:S06]  /*24710*/  IMAD.IADD R4, R18, 0x1, R4 ;  /* 0x0000000112047824 */ /* 0x000fcc00078e0204 */
[----:B------:R-:W1:Y:S01]  /*24720*/  LDSM.16.MT88.4 R4, [R4+0xe400] ;  /* 0x00e400000404783b */ /* 0x000e620000004200 */
[----:B0-----:R-:W-:Y:S02]  /*24730*/  IADD3 R2, R18, R12, R3 ;  /* 0x0000000c12027210 */ /* 0x001fe40007ffe003 */
[----:B----4-:R-:W-:Y:S02]  /*24740*/  LOP3.LUT R12, R3, R13, RZ, 0xfc, !PT ;  /* 0x0000000d030c7212 */ /* 0x010fe400078efcff */
[C-C-:B-1----:R-:W-:Y:S02]  /*24750*/  PRMT R8, R4.reuse, 0x6420, R5.reuse ;  /* 0x0000642004087816 */ /* 0x142fe40000000005 */
[----:B------:R-:W-:Y:S02]  /*24760*/  PRMT R9, R4, 0x7531, R5 ;  /* 0x0000753104097816 */ /* 0x000fe40000000005 */
[C-C-:B------:R-:W-:Y:S02]  /*24770*/  PRMT R10, R6.reuse, 0x6420, R7.reuse ;  /* 0x00006420060a7816 */ /* 0x140fe40000000007 */
[----:B------:R-:W-:-:S02]  /*24780*/  PRMT R11, R6, 0x7531, R7 ;  /* 0x00007531060b7816 */ /* 0x000fc40000000007 */
[----:B------:R-:W0:Y:S01]  /*24790*/  LDSM.16.MT88.4 R4, [R2+0xe400] ;  /* 0x00e400000204783b */ /* 0x000e220000004200 */
[----:B------:R-:W-:-:S05]  /*247a0*/  IADD3 R12, R19, R12, RZ ;  /* 0x0000000c130c7210 */ /* 0x000fca0007ffe0ff */
[----:B------:R0:W-:Y:S02]  /*247b0*/  STSM.16.M88.4 [R12], R8 ;  /* 0x000000080c007844 */ /* 0x0001e40000000200 */
[C-C-:B0-----:R-:W-:Y:S02]  /*247c0*/  PRMT R8, R4.reuse, 0x6420, R5.reuse ;  /* 0x0000642004087816 */ /* 0x141fe40000000005 */
[----:B------:R-:W-:Y:S02]  /*247d0*/  PRMT R9, R4, 0x7531, R5 ;  /* 0x0000753104097816 */ /* 0x000fe40000000005 */
[----:B------:R-:W-:Y:S02]  /*247e0*/  LOP3.LUT R4, R3, 0x800, R13, 0xfe, !PT ;  /* 0x0000080003047812 */ /* 0x000fe400078efe0d */
        /* <DEDUP_REMOVED lines=8> */
[----:B------:R-:W0:Y:S01]  /*24870*/  LDSM.16.MT88.4 R4, [R4+0xe400] ;  /* 0x00e400000404783b */ /* 0x000e220000004200 */
[----:B------:R-:W-:-:S05]  /*24880*/  IMAD.MOV.U32 R11, RZ, RZ, R13 ;  /* 0x000000ffff0b7224 */ /* 0x000fca00078e000d */
[----:B------:R-:W-:Y:S02]  /*24890*/  LOP3.LUT R8, R8, R11, RZ, 0xfc, !PT ;  /* 0x0000000b08087212 */ /* 0x000fe400078efcff */
[C-C-:B0-----:R-:W-:Y:S02]  /*248a0*/  PRMT R12, R4.reuse, 0x6420, R5.reuse ;  /* 0x00006420040c7816 */ /* 0x141fe40000000005 */
[----:B------:R-:W-:Y:S02]  /*248b0*/  PRMT R13, R4, 0x7531, R5 ;  /* 0x00007531040d7816 */ /* 0x000fe40000000005 */
[C-C-:B------:R-:W-:Y:S02]  /*248c0*/  PRMT R14, R6.reuse, 0x6420, R7.reuse ;  /* 0x00006420060e7816 */ /* 0x140fe40000000007 */
[----:B------:R-:W-:Y:S02]  /*248d0*/  PRMT R15, R6, 0x7531, R7 ;  /* 0x00007531060f7816 */ /* 0x000fe40000000007 */
[----:B------:R-:W0:Y:S01]  /*248e0*/  LDSM.16.MT88.4 R4, [R2+0xf400] ;  /* 0x00f400000204783b */ /* 0x000e220000004200 */
[----:B------:R-:W-:-:S05]  /*248f0*/  IMAD.IADD R8, R19, 0x1, R8 ;  /* 0x0000000113087824 */ /* 0x000fca00078e0208 */
[----:B------:R0:W-:Y:S02]  /*24900*/  STSM.16.M88.4 [R8], R12 ;  /* 0x0000000c08007844 */ /* 0x0001e40000000200 */
[C-C-:B0-----:R-:W-:Y:S02]  /*24910*/  PRMT R8, R4.reuse, 0x6420, R5.reuse ;  /* 0x0000642004087816 */ /* 0x141fe40000000005 */
[----:B------:R-:W-:Y:S02]  /*24920*/  PRMT R9, R4, 0x7531, R5 ;  /* 0x0000753104097816 */ /* 0x000fe40000000005 */
[----:B-----5:R-:W-:Y:S02]  /*24930*/  IADD3 R4, R19, R17, R3 ;  /* 0x0000001113047210 */ /* 0x020fe40007ffe003 */
[----:B------:R-:W2:Y:S01]  /*24940*/  LDL R17, [R1+0x4c] ;  /* 0x00004c0001117983 */ /* 0x000ea20000100800 */
[----:B------:R-:W-:Y:S01]  /*24950*/  IMAD.MOV.U32 R14, RZ, RZ, R10 ;  /* 0x000000ffff0e7224 */ /* 0x000fe200078e000a */
[C---:B------:R-:W-:Y:S01]  /*24960*/  PRMT R10, R6.reuse, 0x6420, R7 ;  /* 0x00006420060a7816 */ /* 0x040fe20000000007 */
[----:B------:R-:W-:Y:S01]  /*24970*/  IMAD.MOV.U32 R15, RZ, RZ, R11 ;  /* 0x000000ffff0f7224 */ /* 0x000fe200078e000b */
[----:B------:R-:W-:-:S05]  /*24980*/  PRMT R11, R6, 0x7531, R7 ;  /* 0x00007531060b7816 */ /* 0x000fca0000000007 */
[----:B------:R0:W-:Y:S02]  /*24990*/  STSM.16.M88.4 [R4], R8 ;  /* 0x0000000804007844 */ /* 0x0001e40000000200 */
[----:B0-----:R-:W-:Y:S01]  /*249a0*/  VIADD R8, R3, 0x2000 ;  /* 0x0000200003087836 */ /* 0x001fe20000000000 */
[----:B------:R-:W-:-:S04]  /*249b0*/  MOV R10, R14 ;  /* 0x0000000e000a7202 */ /* 0x000fc80000000f00 */
        /* <DEDUP_REMOVED lines=14> */
[----:B--2---:R-:W-:Y:S02]  /*24aa0*/  IADD3 R4, R19, R17, R3 ;  /* 0x0000001113047210 */ /* 0x004fe40007ffe003 */
[----:B------:R-:W2:Y:S01]  /*24ab0*/  LDL R17, [R1+0x48] ;  /* 0x0000480001117983 */ /* 0x000ea20000100800 */
[----:B------:R-:W-:Y:S01]  /*24ac0*/  IMAD.MOV.U32 R14, RZ, RZ, R10 ;  /* 0x000000ffff0e7224 */ /* 0x000fe200078e000a */
[C---:B------:R-:W-:Y:S01]  /*24ad0*/  PRMT R10, R6.reuse, 0x6420, R7 ;  /* 0x00006420060a7816 */ /* 0x040fe20000000007 */
[----:B------:R-:W-:Y:S01]  /*24ae0*/  IMAD.MOV.U32 R15, RZ, RZ, R11 ;  /* 0x000000ffff0f7224 */ /* 0x000fe200078e000b */
[----:B------:R-:W-:-:S05]  /*24af0*/  PRMT R11, R6, 0x7531, R7 ;  /* 0x00007531060b7816 */ /* 0x000fca0000000007 */
[----:B------:R0:W-:Y:S02]  /*24b00*/  STSM.16.M88.4 [R4], R8 ;  /* 0x0000000804007844 */ /* 0x0001e40000000200 */
[----:B0-----:R-:W-:Y:S01]  /*24b10*/  IMAD.MOV.U32 R10, RZ, RZ, R14 ;  /* 0x000000ffff0a7224 */ /* 0x001fe200078e000e */
[----:B------:R-:W-:-:S04]  /*24b20*/  IADD3 R8, R3, 0x3000, RZ ;  /* 0x0000300003087810 */ /* 0x000fc80007ffe0ff */
        /* <DEDUP_REMOVED lines=33> */
[----:B------:R-:W-:-:S05]  /*24d40*/  IADD3 R8, R19, R8, RZ ;  /* 0x0000000813087210 */ /* 0x000fca0007ffe0ff */
[----:B------:R1:W-:Y:S02]  /*24d50*/  STSM.16.M88.4 [R8], R12 ;  /* 0x0000000c08007844 */ /* 0x0003e40000000200 */
[----:B-1----:R-:W-:Y:S02]  /*24d60*/  IMAD.MOV.U32 R14, RZ, RZ, R10 ;  /* 0x000000ffff0e7224 */ /* 0x002fe400078e000a */
[----:B------:R-:W-:Y:S01]  /*24d70*/  IMAD.MOV.U32 R15, RZ, RZ, R11 ;  /* 0x000000ffff0f7224 */ /* 0x000fe200078e000b */
[C-C-:B0-----:R-:W-:Y:S02]  /*24d80*/  PRMT R8, R4.reuse, 0x6420, R5.reuse ;  /* 0x0000642004087816 */ /* 0x141fe40000000005 */
[----:B------:R-:W-:Y:S02]  /*24d90*/  PRMT R9, R4, 0x7531, R5 ;  /* 0x0000753104097816 */ /* 0x000fe40000000005 */
[C-C-:B------:R-:W-:Y:S02]  /*24da0*/  PRMT R10, R6.reuse, 0x6420, R7.reuse ;  /* 0x00006420060a7816 */ /* 0x140fe40000000007 */
[----:B------:R-:W-:-:S02]  /*24db0*/  PRMT R11, R6, 0x7531, R7 ;  /* 0x00007531060b7816 */ /* 0x000fc40000000007 */
[----:B--2---:R-:W-:Y:S02]  /*24dc0*/  IADD3 R4, R19, R17, R3 ;  /* 0x0000001113047210 */ /* 0x004fe40007ffe003 */
[----:B------:R-:W2:Y:S04]  /*24dd0*/  LDL R17, [R1+0x3c] ;  /* 0x00003c0001117983 */ /* 0x000ea80000100800 */
[----:B------:R0:W-:Y:S02]  /*24de0*/  STSM.16.M88.4 [R4], R8 ;  /* 0x0000000804007844 */ /* 0x0001e40000000200 */
[----:B0-----:R-:W-:Y:S02]  /*24df0*/  IMAD.MOV.U32 R10, RZ, RZ, R14 ;  /* 0x000000ffff0a7224 */ /* 0x001fe400078e000e */
[----:B------:R-:W-:-:S05]  /*24e00*/  VIADD R8, R3, 0x5000 ;  /* 0x0000500003087836 */ /* 0x000fca0000000000 */
[----:B------:R-:W-:-:S05]  /*24e10*/  LOP3.LUT R4, R8, R10, RZ, 0xfc, !PT ;  /* 0x0000000a08047212 */ /* 0x000fca00078efcff */
[----:B------:R-:W-:-:S06]  /*24e20*/  IMAD.IADD R4, R18, 0x1, R4 ;  /* 0x0000000112047824 */ /* 0x000fcc00078e0204 */
[----:B------:R-:W0:Y:S01]  /*24e30*/  LDSM.16.MT88.4 R4, [R4+0xe400] ;  /* 0x00e400000404783b */ /* 0x000e220000004200 */
[----:B------:R-:W-:-:S05]  /*24e40*/  IMAD.MOV.U32 R11, RZ, RZ, R15 ;  /* 0x000000ffff0b7224 */ /* 0x000fca00078e000f */
[----:B------:R-:W-:-:S05]  /*24e50*/  LOP3.LUT R8, R8, R11, RZ, 0xfc, !PT ;  /* 0x0000000b08087212 */ /* 0x000fca00078efcff */
[----:B------:R-:W-:Y:S01]  /*24e60*/  IMAD.IADD R8, R19, 0x1, R8 ;  /* 0x0000000113087824 */ /* 0x000fe200078e0208 */
[C-C-:B0-----:R-:W-:Y:S02]  /*24e70*/  PRMT R12, R4.reuse, 0x6420, R5.reuse ;  /* 0x00006420040c7816 */ /* 0x141fe40000000005 */
[----:B------:R-:W-:Y:S02]  /*24e80*/  PRMT R13, R4, 0x7531, R5 ;  /* 0x00007531040d7816 */ /* 0x000fe40000000005 */
[C-C-:B------:R-:W-:Y:S02]  /*24e90*/  PRMT R14, R6.reuse, 0x6420, R7.reuse ;  /* 0x00006420060e7816 */ /* 0x140fe40000000007 */
[----:B------:R-:W-:Y:S02]  /*24ea0*/  PRMT R15, R6, 0x7531, R7 ;  /* 0x00007531060f7816 */ /* 0x000fe40000000007 */
[----:B------:R-:W0:Y:S04]  /*24eb0*/  LDSM.16.MT88.4 R4, [R2+0x13400] ;  /* 0x013400000204783b */ /* 0x000e280000004200 */
[----:B------:R1:W-:Y:S04]  /*24ec0*/  STSM.16.M88.4 [R8], R12 ;  /* 0x0000000c08007844 */ /* 0x0003e80000000200 */
[----:B-1----:R-:W3:Y:S01]  /*24ed0*/  LDL R13, [R1+0x40] ;  /* 0x00004000010d7983 */ /* 0x002ee20000100800 */
[----:B------:R-:W-:Y:S01]  /*24ee0*/  IMAD.MOV.U32 R14, RZ, RZ, R10 ;  /* 0x000000ffff0e7224 */ /* 0x000fe200078e000a */
[----:B------:R-:W-:-:S02]  /*24ef0*/  MOV R15, R11 ;  /* 0x0000000b000f7202 */ /* 0x000fc40000000f00 */
[C-C-:B0-----:R-:W-:Y:S02]  /*24f00*/  PRMT R8, R4.reuse, 0x6420, R5.reuse ;  /* 0x0000642004087816 */ /* 0x141fe40000000005 */
[----:B------:R-:W-:Y:S02]  /*24f10*/  PRMT R9, R4, 0x7531, R5 ;  /* 0x0000753104097816 */ /* 0x000fe40000000005 */
[C-C-:B------:R-:W-:Y:S02]  /*24f20*/  PRMT R10, R6.reuse, 0x6420, R7.reuse ;  /* 0x00006420060a7816 */ /* 0x140fe40000000007 */
[----:B------:R-:W-:Y:S02]  /*24f30*/  PRMT R11, R6, 0x7531, R7 ;  /* 0x00007531060b7816 */ /* 0x000fe40000000007 */
[----:B---3--:R-:W-:-:S05]  /*24f40*/  IADD3 R4, R19, R13, R3 ;  /* 0x0000000d13047210 */ /* 0x008fca0007ffe003 */
[----:B------:R0:W-:Y:S02]  /*24f50*/  STSM.16.M88.4 [R4], R8 ;  /* 0x0000000804007844 */ /* 0x0001e40000000200 */
[----:B0-----:R-:W-:-:S05]  /*24f60*/  VIADD R8, R3, 0x6000 ;  /* 0x0000600003087836 */ /* 0x001fca0000000000 */
[----:B------:R-:W-:-:S05]  /*24f70*/  LOP3.LUT R4, R8, R14, RZ, 0xfc, !PT ;  /* 0x0000000e08047212 */ /* 0x000fca00078efcff */
[----:B------:R-:W-:-:S06]  /*24f80*/  IMAD.IADD R4, R18, 0x1, R4 ;  /* 0x0000000112047824 */ /* 0x000fcc00078e0204 */
[----:B------:R-:W0:Y:S01]  /*24f90*/  LDSM.16.MT88.4 R4, [R4+0xe400] ;  /* 0x00e400000404783b */ /* 0x000e220000004200 */
[----:B------:R-:W-:Y:S02]  /*24fa0*/  LOP3.LUT R8, R8, R15, RZ, 0xfc, !PT ;  /* 0x0000000f08087212 */ /* 0x000fe400078efcff */
[----:B--2---:R-:W-:-:S03]  /*24fb0*/  IADD3 R3, R19, R17, R3 ;  /* 0x0000001113037210 */ /* 0x004fc60007ffe003 */
[----:B------:R-:W-:Y:S01]  /*24fc0*/  IMAD.IADD R19, R19, 0x1, R8 ;  /* 0x0000000113137824 */ /* 0x000fe200078e0208 */
[C-C-:B0-----:R-:W-:Y:S02]  /*24fd0*/  PRMT R8, R4.reuse, 0x6420, R5.reuse ;  /* 0x0000642004087816 */ /* 0x141fe40000000005 */
[----:B------:R-:W-:Y:S02]  /*24fe0*/  PRMT R9, R4, 0x7531, R5 ;  /* 0x0000753104097816 */ /* 0x000fe40000000005 */
[C-C-:B------:R-:W-:Y:S02]  /*24ff0*/  PRMT R10, R6.reuse, 0x6420, R7.reuse ;  /* 0x00006420060a7816 */ /* 0x140fe40000000007 */
[----:B------:R-:W-:Y:S02]  /*25000*/  PRMT R11, R6, 0x7531, R7 ;  /* 0x00007531060b7816 */ /* 0x000fe40000000007 */
[----:B------:R-:W0:Y:S04]  /*25010*/  LDSM.16.MT88.4 R4, [R2+0x14400] ;  /* 0x014400000204783b */ /* 0x000e280000004200 */
[----:B------:R0:W-:Y:S02]  /*25020*/  STSM.16.M88.4 [R19], R8 ;  /* 0x0000000813007844 */ /* 0x0001e40000000200 */
        /* <DEDUP_REMOVED lines=13> */
.L_x_6576:
[----:B0-----:R-:W2:Y:S01]  /*25100*/  LDL.LU R3, [R1+0x24] ;  /* 0x0000240001037983 */ /* 0x001ea20000300800 */
[----:B-1----:R0:W-:Y:S02]  /*25110*/  SYNCS.ARRIVE.TRANS64.A1T0 RZ, [R0+URZ+0x2e850], RZ ;  /* 0x02e850ff00ff79a7 */ /* 0x0021e4000810003f */
[----:B0-----:R-:W-:-:S05]  /*25120*/  @!P0 VIADD R0, R0, 0x2e880 ;  /* 0x0002e88000008836 */ /* 0x001fca0000000000 */
[----:B------:R-:W-:Y:S01]  /*25130*/  @!P0 PRMT R0, RZ, 0x654, R0 ;  /* 0x00000654ff008816 */ /* 0x000fe20000000000 */
[----:B------:R-:W-:Y:S06]  /*25140*/  BAR.SYNC.DEFER_BLOCKING 0x2, 0x80 ;  /* 0x0082000000007b1d */ /* 0x000fec0000010000 */
[----:B------:R0:W-:Y:S02]  /*25150*/  @!P0 SYNCS.ARRIVE.TRANS64.RED.A1T0 RZ, [R0+URZ], RZ ;  /* 0x000000ff00ff89a7 */ /* 0x0001e4000810043f */
[----:B0-----:R-:W-:-:S05]  /*25160*/  VIADD R0, R16, 0x1 ;  /* 0x0000000110007836 */ /* 0x001fca0000000000 */
[----:B------:R-:W-:-:S04]  /*25170*/  ISETP.NE.AND P0, PT, R0, 0x2, PT ;  /* 0x000000020000780c */ /* 0x000fc80003f05270 */
[----:B------:R-:W-:Y:S02]  /*25180*/  SEL R2, RZ, 0x1, P0 ;  /* 0x00000001ff027807 */ /* 0x000fe40000000000 */
[----:B------:R-:W-:-:S05]  /*25190*/  SEL R0, R0, RZ, P0 ;  /* 0x000000ff00007207 */ /* 0x000fca0000000000 */
[----:B------:R0:W-:Y:S01]  /*251a0*/  STL [R1+0x1c], R0 ;  /* 0x00001c0001007387 */ /* 0x0001e20000100800 */
[----:B--2---:R-:W-:-:S05]  /*251b0*/  LOP3.LUT R3, R3, R2, RZ, 0x3c, !PT ;  /* 0x0000000203037212 */ /* 0x004fca00078e3cff */
[----:B------:R0:W-:Y:S02]  /*251c0*/  STL [R1+0x24], R3 ;  /* 0x0000240301007387 */ /* 0x0001e40000100800 */
.L_x_6525:
[----:B01----:R-:W2:Y:S02]  /*251d0*/  LDL R0, [R1+0x18] ;  /* 0x0000180001007983 */ /* 0x003ea40000100800 */
[----:B--2---:R-:W-:-:S13]  /*251e0*/  LOP3.LUT P0, RZ, R0, 0x2, RZ, 0xc0, !PT ;  /* 0x0000000200ff7812 */ /* 0x004fda000780c0ff */
[----:B------:R-:W-:Y:S05]  /*251f0*/  @!P0 BRA `(.L_x_6577) ;  /* 0x00000000002c8947 */ /* 0x000fea0003800000 */
[----:B------:R-:W-:Y:S05]  /*25200*/  WARPSYNC.ALL ;  /* 0x0000000000007948 */ /* 0x000fea0003800000 */
[----:B------:R-:W0:Y:S08]  /*25210*/  S2UR UR5, SR_CgaCtaId ;  /* 0x00000000000579c3 */ /* 0x000e300000008800 */
[----:B------:R-:W-:Y:S06]  /*25220*/  BAR.SYNC.DEFER_BLOCKING 0x5, 0x180 ;  /* 0x0146000000007b1d */ /* 0x000fec0000010000 */
[----:B------:R-:W-:-:S02]  /*25230*/  UMOV UR4, 0x400 ;  /* 0x0000040000047882 */ /* 0x000fc40000000000 */
[----:B0-----:R-:W-:-:S06]  /*25240*/  ULEA UR4, UR5, UR4, 0x18 ;  /* 0x0000000405047291 */ /* 0x001fcc000f8ec03f */
[----:B------:R-:W-:-:S05]  /*25250*/  IMAD.U32 R18, RZ, RZ, UR4 ;  /* 0x00000004ff127e24 */ /* 0x000fca000f8e00ff */
[----:B------:R-:W0:Y:S04]  /*25260*/  LDS.128 R4, [R18+0x2e8d0] ;  /* 0x02e8d00012047984 */ /* 0x000e280000000c00 */
[----:B0-----:R0:W-:Y:S04]  /*25270*/  STL.64 [R1], R4 ;  /* 0x0000000401007387 */ /* 0x0011e80000100a00 */
[----:B------:R0:W-:Y:S01]  /*25280*/  STL.64 [R1+0x8], R6 ;  /* 0x0000080601007387 */ /* 0x0001e20000100a00 */
[----:B------:R-:W-:Y:S06]  /*25290*/  BAR.ARV 0x4, 0x180 ;  /* 0x0106000000007b1d */ /* 0x000fec0000002000 */
[----:B------:R-:W-:Y:S05]  /*252a0*/  BRA `(.L_x_6578) ;  /* 0x0000000c00307947 */ /* 0x000fea0003800000 */
.L_x_6577:
[----:B------:R-:W0:Y:S01]  /*252b0*/  S2R R0, SR_TID.X ;  /* 0x0000000000007919 */ /* 0x000e220000002100 */
[----:B------:R-:W-:Y:S01]  /*252c0*/  UMOV UR4, 0xffffffff ;  /* 0xffffffff00047882 */ /* 0x000fe20000000000 */
[----:B0-----:R-:W-:-:S04]  /*252d0*/  LOP3.LUT R16, R0, 0x1f, RZ, 0xc0, !PT ;  /* 0x0000001f00107812 */ /* 0x001fc800078ec0ff */
        /* <DEDUP_REMOVED lines=8> */
[----:B------:R-:W0:Y:S08]  /*25360*/  @!P1 LDC.64 R2, c[0x0][0xc80] ;  /* 0x00032000ff029b82 */ /* 0x000e300000000a00 */
[----:B------:R-:W1:Y:S01]  /*25370*/  @!P1 LDC.64 R6, c[0x0][0xc78] ;  /* 0x00031e00ff069b82 */ /* 0x000e620000000a00 */
[----:B0-----:R-:W-:-:S05]  /*25380*/  @!P1 IMAD.WIDE R2, R4, 0x4, R2 ;  /* 0x0000000404029825 */ /* 0x001fca00078e0202 */
[----:B------:R1:W2:Y:S02]  /*25390*/  @!P1 LDG.E R0, desc[UR60][R2.64] ;  /* 0x0000003c02009981 */ /* 0x0002a4000c1e1900 */
[----:B-1----:R-:W-:-:S06]  /*253a0*/  @!P1 IMAD.WIDE R2, R4, 0x4, R6 ;  /* 0x0000000404029825 */ /* 0x002fcc00078e0206 */
[----:B------:R-:W3:Y:S01]  /*253b0*/  @!P1 LDG.E R2, desc[UR60][R2.64] ;  /* 0x0000003c02029981 */ /* 0x000ee2000c1e1900 */
[----:B------:R-:W-:Y:S01]  /*253c0*/  MOV R4, RZ ;  /* 0x000000ff00047202 */ /* 0x000fe20000000f00 */
[----:B------:R-:W-:Y:S01]  /*253d0*/  IMAD.MOV.U32 R6, RZ, RZ, RZ ;  /* 0x000000ffff067224 */ /* 0x000fe200078e00ff */
[C---:B------:R-:W-:Y:S01]  /*253e0*/  ISETP.GE.U32.AND P2, PT, R16.reuse, 0x2, PT ;  /* 0x000000021000780c */ /* 0x040fe20003f46070 */
[----:B------:R-:W-:Y:S01]  /*253f0*/  SHFL.IDX PT, R5, R10, RZ, 0x1f ;  /* 0x00001fff0a057589 */ /* 0x000fe200000e0000 */
[C---:B------:R-:W-:Y:S01]  /*25400*/  ISETP.GE.U32.AND P3, PT, R16.reuse, 0x4, PT ;  /* 0x000000041000780c */ /* 0x040fe20003f66070 */
[----:B------:R-:W-:Y:S01]  /*25410*/  IMAD.MOV.U32 R9, RZ, RZ, RZ ;  /* 0x000000ffff097224 */ /* 0x000fe200078e00ff */
[C---:B------:R-:W-:Y:S01]  /*25420*/  ISETP.GE.U32.AND P4, PT, R16.reuse, 0x8, PT ;  /* 0x000000081000780c */ /* 0x040fe20003f86070 */
[----:B------:R-:W-:Y:S01]  /*25430*/  SHFL.IDX PT, R8, R10, 0x1, 0x1f ;  /* 0x00201f000a087f89 */ /* 0x000fe200000e0000 */
[----:B------:R-:W-:Y:S01]  /*25440*/  ISETP.GE.U32.AND P5, PT, R16, 0x10, PT ;  /* 0x000000101000780c */ /* 0x000fe20003fa6070 */
[----:B--2---:R-:W-:-:S02]  /*25450*/  @!P1 IMAD.MOV.U32 R4, RZ, RZ, R0 ;  /* 0x000000ffff049224 */ /* 0x004fc400078e0000 */
[----:B---3--:R-:W-:Y:S01]  /*25460*/  @!P1 IMAD.MOV.U32 R6, RZ, RZ, R2 ;  /* 0x000000ffff069224 */ /* 0x008fe200078e0002 */
[----:B------:R-:W-:-:S03]  /*25470*/  ISETP.NE.AND P1, PT, R16, RZ, PT ;  /* 0x000000ff1000720c */ /* 0x000fc60003f25270 */
[----:B------:R-:W-:-:S05]  /*25480*/  IMAD R0, R6, R4, RZ ;  /* 0x0000000406007224 */ /* 0x000fca00078e02ff */
        /* <DEDUP_REMOVED lines=13> */
[----:B0-----:R-:W-:-:S04]  /*25560*/  SEL R2, R2, RZ, P5 ;  /* 0x000000ff02027207 */ /* 0x001fc80002800000 */
[----:B------:R-:W-:-:S05]  /*25570*/  IADD3 R3, R0, R2, RZ ;  /* 0x0000000200037210 */ /* 0x000fca0007ffe0ff */
[----:B------:R0:W1:Y:S02]  /*25580*/  SHFL.IDX PT, R7, R3, 0x1f, 0x1f ;  /* 0x03e01f0003077f89 */ /* 0x00006400000e0000 */
.L_x_6777:
[----:B------:R-:W-:Y:S02]  /*25590*/  ULDC UR4, c[0x0][0xc38] ;  /* 0x00030e0000047ab9 */ /* 0x000fe40000000800 */
[----:B------:R-:W-:-:S04]  /*255a0*/  IMAD.U32 R2, RZ, RZ, UR4 ;  /* 0x00000004ff027e24 */ /* 0x000fc8000f8e00ff */
[----:B-1----:R-:W-:-:S04]  /*255b0*/  IMAD R7, R7, R2, RZ ;  /* 0x0000000207077224 */ /* 0x002fc800078e02ff */
[----:B------:R-:W-:Y:S02]  /*255c0*/  IMAD.IADD R0, R8, 0x1, R7 ;  /* 0x0000000108007824 */ /* 0x000fe400078e0207 */
[----:B------:R-:W-:-:S03]  /*255d0*/  IMAD.MOV.U32 R8, RZ, RZ, R3 ;  /* 0x000000ffff087224 */ /* 0x000fc600078e0003 */
[----:B------:R-:W-:-:S13]  /*255e0*/  ISETP.GT.AND P6, PT, R0, R5, PT ;  /* 0x000000050000720c */ /* 0x000fda0003fc4270 */
[----:B------:R-:W-:Y:S05]  /*255f0*/  @P6 BRA `(.L_x_6580) ;  /* 0x0000000000b06947 */ /* 0x000fea0003800000 */
.L_x_6583:
[----:B------:R-:W2:Y:S01]  /*25600*/  LDL.LU R2, [R1+0xc] ;  /* 0x00000c0001027983 */ /* 0x000ea20000300800 */
[----:B0-----:R-:W0:Y:S01]  /*25610*/  LDC R3, c[0x0][0xc3c] ;  /* 0x00030f00ff037b82 */ /* 0x001e220000000800 */
[----:B--2---:R-:W-:-:S05]  /*25620*/  VIADD R2, R2, 0x1f ;  /* 0x0000001f02027836 */ /* 0x004fca0000000000 */
[----:B0-----:R-:W-:-:S13]  /*25630*/  ISETP.GE.AND P6, PT, R2, R3, PT ;  /* 0x000000030200720c */ /* 0x001fda0003fc6270 */
[----:B------:R-:W-:Y:S05]  /*25640*/  @P6 BRA `(.L_x_6581) ;  /* 0x0000000400e06947 */ /* 0x000fea0003800000 */
[----:B------:R-:W0:Y:S01]  /*25650*/  S2R R4, SR_TID.X ;  /* 0x0000000000047919 */ /* 0x000e220000002100 */
[----:B------:R1:W-:Y:S01]  /*25660*/  STL [R1+0xc], R2 ;  /* 0x00000c0201007387 */ /* 0x0003e20000100800 */
[----:B0-----:R-:W-:-:S05]  /*25670*/  LOP3.LUT R4, R4, 0x1f, RZ, 0xc0, !PT ;  /* 0x0000001f04047812 */ /* 0x001fca00078ec0ff */
[----:B------:R-:W-:Y:S02]  /*25680*/  IMAD.IADD R6, R2, 0x1, R4 ;  /* 0x0000000102067824 */ /* 0x000fe400078e0204 */
[----:B------:R-:W-:-:S03]  /*25690*/  IMAD.MOV.U32 R4, RZ, RZ, RZ ;  /* 0x000000ffff047224 */ /* 0x000fc600078e00ff */
[----:B------:R-:W-:-:S13]  /*256a0*/  ISETP.GE.OR P6, PT, R6, R3, !P0 ;  /* 0x000000030600720c */ /* 0x000fda00047c6670 */
[----:B-1----:R-:W0:Y:S02]  /*256b0*/  @!P6 LDC.64 R2, c[0x0][0xc80] ;  /* 0x00032000ff02eb82 */ /* 0x002e240000000a00 */
[----:B0-----:R-:W-:-:S05]  /*256c0*/  @!P6 IMAD.WIDE R2, R6, 0x4, R2 ;  /* 0x000000040602e825 */ /* 0x001fca00078e0202 */
[----:B------:R0:W2:Y:S02]  /*256d0*/  @!P6 LDG.E R4, desc[UR60][R2.64] ;  /* 0x0000003c0204e981 */ /* 0x0000a4000c1e1900 */
[----:B0-----:R-:W0:Y:S02]  /*256e0*/  @!P6 LDC.64 R2, c[0x0][0xc78] ;  /* 0x00031e00ff02eb82 */ /* 0x001e240000000a00 */
[----:B0-----:R-:W-:Y:S01]  /*256f0*/  @!P6 IMAD.WIDE R2, R6, 0x4, R2 ;  /* 0x000000040602e825 */ /* 0x001fe200078e0202 */
[----:B------:R-:W-:-:S06]  /*25700*/  MOV R6, RZ ;  /* 0x000000ff00067202 */ /* 0x000fcc0000000f00 */
[----:B------:R-:W2:Y:S01]  /*25710*/  @!P6 LDG.E R6, desc[UR60][R2.64] ;  /* 0x0000003c0206e981 */ /* 0x000ea2000c1e1900 */
[----:B------:R-:W-:Y:S01]  /*25720*/  UMOV UR4, 0xffffffff ;  /* 0xffffffff00047882 */ /* 0x000fe20000000000 */
[----:B--2---:R-:W-:Y:S02]  /*25730*/  IMAD R2, R6, R4, RZ ;  /* 0x0000000406027224 */ /* 0x004fe400078e02ff */
[----:B------:R-:W-:Y:S05]  /*25740*/  BRA.DIV UR4, `(.L_x_6582) ;  /* 0x0000005204d07947 */ /* 0x000fea000b800000 */
        /* <DEDUP_REMOVED lines=15> */
[----:B------:R0:W1:Y:S02]  /*25840*/  SHFL.IDX PT, R7, R3, 0x1f, 0x1f ;  /* 0x03e01f0003077f89 */ /* 0x00006400000e0000 */
.L_x_6785:
[----:B------:R-:W-:Y:S02]  /*25850*/  ULDC UR4, c[0x0][0xc38] ;  /* 0x00030e0000047ab9 */ /* 0x000fe40000000800 */
[----:B------:R-:W-:-:S04]  /*25860*/  IMAD.U32 R2, RZ, RZ, UR4 ;  /* 0x00000004ff027e24 */ /* 0x000fc8000f8e00ff */
[----:B-1----:R-:W-:-:S04]  /*25870*/  IMAD R7, R7, R2, RZ ;  /* 0x0000000207077224 */ /* 0x002fc800078e02ff */
[----:B------:R-:W-:-:S05]  /*25880*/  IMAD.IADD R0, R7, 0x1, R0 ;  /* 0x0000000107007824 */ /* 0x000fca00078e0200 */
[----:B------:R-:W-:-:S13]  /*25890*/  ISETP.GT.AND P6, PT, R0, R5, PT ;  /* 0x000000050000720c */ /* 0x000fda0003fc4270 */
[----:B------:R-:W-:Y:S05]  /*258a0*/  @!P6 BRA `(.L_x_6583) ;  /* 0xfffffffc0054e947 */ /* 0x000fea000383ffff */
[----:B------:R-:W-:-:S07]  /*258b0*/  MOV R8, R3 ;  /* 0x0000000300087202 */ /* 0x000fce0000000f00 */
.L_x_6580:
[----:B------:R-:W-:Y:S01]  /*258c0*/  IMAD.IADD R7, R0, 0x1, -R7 ;  /* 0x0000000100077824 */ /* 0x000fe200078e0a07 */
[----:B------:R-:W-:-:S03]  /*258d0*/  UMOV UR4, 0xffffffff ;  /* 0xffffffff00047882 */ /* 0x000fc60000000000 */
[----:B------:R-:W-:-:S05]  /*258e0*/  IMAD R0, R8, R2, R7 ;  /* 0x0000000208007224 */ /* 0x000fca00078e0207 */
[----:B------:R-:W-:Y:S01]  /*258f0*/  ISETP.GT.AND P6, PT, R0, R5, PT ;  /* 0x000000050000720c */ /* 0x000fe20003fc4270 */
[----:B------:R-:W-:-:S12]  /*25900*/  BRA.DIV UR4, `(.L_x_6584) ;  /* 0x0000005604387947 */ /* 0x000fd8000b800000 */
[----:B0-----:R-:W-:-:S04]  /*25910*/  VOTE.ANY R3, PT, !P6 ;  /* 0x0000000000037806 */ /* 0x001fc800070e0100 */
[----:B------:R-:W0:Y:S02]  /*25920*/  POPC R0, R3 ;  /* 0x0000000300007309 */ /* 0x000e240000000000 */
[----:B0-----:R0:W1:Y:S04]  /*25930*/  SHFL.IDX PT, R4, R4, R0, 0x1f ;  /* 0x00001f0004047589 */ /* 0x00106800000e0000 */
[----:B------:R0:W2:Y:S02]  /*25940*/  SHFL.IDX PT, R6, R6, R0, 0x1f ;  /* 0x00001f0006067589 */ /* 0x0000a400000e0000 */
.L_x_6790:
[----:B------:R-:W-:-:S13]  /*25950*/  ISETP.NE.AND P0, PT, R3, RZ, PT ;  /* 0x000000ff0300720c */ /* 0x000fda0003f05270 */
[----:B------:R-:W-:Y:S05]  /*25960*/  @!P0 BRA `(.L_x_6585) ;  /* 0x0000000000148947 */ /* 0x000fea0003800000 */
[----:B------:R-:W-:Y:S01]  /*25970*/  UMOV UR4, 0xffffffff ;  /* 0xffffffff00047882 */ /* 0x000fe20000000000 */
[----:B------:R-:W-:Y:S02]  /*25980*/  VIADD R12, R0, 0xffffffff ;  /* 0xffffffff000c7836 */ /* 0x000fe40000000000 */
[----:B------:R-:W-:Y:S05]  /*25990*/  BRA.DIV UR4, `(.L_x_6586) ;  /* 0x0000005604707947 */ /* 0x000fea000b800000 */
[----:B------:R3:W4:Y:S02]  /*259a0*/  SHFL.IDX PT, R8, R8, R12, 0x1f ;  /* 0x00001f0c08087589 */ /* 0x00072400000e0000 */
.L_x_6793:
[----:B----4-:R-:W-:-:S07]  /*259b0*/  IMAD.MOV.U32 R9, RZ, RZ, R8 ;  /* 0x000000ffff097224 */ /* 0x010fce00078e0008 */
.L_x_6585:
[----:B------:R-:W4:Y:S01]  /*259c0*/  LDL.LU R11, [R1+0xc] ;  /* 0x00000c00010b7983 */ /* 0x000f220000300800 */
[----:B-1----:R-:W-:Y:S01]  /*259d0*/  IABS R3, R4 ;  /* 0x0000000400037213 */ /* 0x002fe20000000000 */
[----:B------:R-:W-:-:S03]  /*259e0*/  IMAD R7, R9, R2, R7 ;  /* 0x0000000209077224 */ /* 0x000fc600078e0207 */
[----:B------:R-:W1:Y:S01]  /*259f0*/  I2F.RP R8, R3 ;  /* 0x0000000300087306 */ /* 0x000e620000209400 */
[----:B------:R-:W-:Y:S01]  /*25a00*/  IMAD.IADD R10, R5, 0x1, -R7 ;  /* 0x00000001050a7824 */ /* 0x000fe200078e0a07 */
[----:B------:R5:W-:Y:S04]  /*25a10*/  STL [R1], R7 ;  /* 0x0000000701007387 */ /* 0x000be80000100800 */
[----:B------:R-:W-:Y:S02]  /*25a20*/  IABS R5, R10 ;  /* 0x0000000a00057213 */ /* 0x000fe40000000000 */
[----:B-1----:R-:W1:Y:S02]  /*25a30*/  MUFU.RCP R8, R8 ;  /* 0x0000000800087308 */ /* 0x002e640000001000 */
[----:B-1----:R-:W-:-:S06]  /*25a40*/  VIADD R8, R8, 0xffffffe ;  /* 0x0ffffffe08087836 */ /* 0x002fcc0000000000 */
[----:B------:R1:W0:Y:S02]  /*25a50*/  F2I.FTZ.U32.TRUNC.NTZ R9, R8 ;  /* 0x0000000800097305 */ /* 0x000224000021f000 */
[----:B-1----:R-:W-:Y:S02]  /*25a60*/  IMAD.MOV.U32 R8, RZ, RZ, RZ ;  /* 0x000000ffff087224 */ /* 0x002fe400078e00ff */
[----:B0-----:R-:W-:-:S04]  /*25a70*/  IMAD.MOV R2, RZ, RZ, -R9 ;  /* 0x000000ffff027224 */ /* 0x001fc800078e0a09 */
[----:B------:R-:W-:-:S04]  /*25a80*/  IMAD R2, R2, R3, RZ ;  /* 0x0000000302027224 */ /* 0x000fc800078e02ff */
[----:B------:R-:W-:Y:S01]  /*25a90*/  IMAD.HI.U32 R8, R9, R2, R8 ;  /* 0x0000000209087227 */ /* 0x000fe200078e0008 */
[----:B------:R-:W-:-:S04]  /*25aa0*/  IABS R2, R4 ;  /* 0x0000000400027213 */ /* 0x000fc80000000000 */
[----:B------:R-:W-:-:S05]  /*25ab0*/  IADD3 R2, RZ, -R2, RZ ;  /* 0x80000002ff027210 */ /* 0x000fca0007ffe0ff */
[----:B-----5:R-:W-:Y:S02]  /*25ac0*/  IMAD.MOV.U32 R7, RZ, RZ, R2 ;  /* 0x000000ffff077224 */ /* 0x020fe400078e0002 */
        /* <DEDUP_REMOVED lines=22> */
[----:B------:R-:W-:Y:S02]  /*25c30*/  @!P2 IADD3 R2, -R2, RZ, RZ ;  /* 0x000000ff0202a210 */ /* 0x000fe40007ffe1ff */
        /* <DEDUP_REMOVED lines=15> */
[----:B------:R-:W-:Y:S01]  /*25d30*/  IMAD.MOV R5, RZ, RZ, -R3 ;  /* 0x000000ffff057224 */ /* 0x000fe200078e0a03 */
[----:B------:R-:W-:-:S03]  /*25d40*/  LEA R3, R6, R3, 0x18 ;  /* 0x0000000306037211 */ /* 0x000fc600078ec0ff */
[----:B------:R-:W-:Y:S02]  /*25d50*/  IMAD R5, R6, R5, R2 ;  /* 0x0000000506057224 */ /* 0x000fe400078e0202 */
[----:B------:R-:W-:Y:S02]  /*25d60*/  IMAD.IADD R2, R10, 0x1, -R4 ;  /* 0x000000010a027824 */ /* 0x000fe400078e0a04 */
[----:B----4-:R-:W-:Y:S02]  /*25d70*/  IMAD.IADD R11, R0, 0x1, R11 ;  /* 0x00000001000b7824 */ /* 0x010fe400078e020b */
[----:B------:R-:W-:-:S05]  /*25d80*/  IMAD R0, R5, 0x10000, R3 ;  /* 0x0001000005007824 */ /* 0x000fca00078e0203 */
[----:B------:R1:W-:Y:S04]  /*25d90*/  STL [R1+0x8], R0 ;  /* 0x0000080001007387 */ /* 0x0003e80000100800 */
[----:B------:R1:W-:Y:S04]  /*25da0*/  STL [R1+0xc], R11 ;  /* 0x00000c0b01007387 */ /* 0x0003e80000100800 */
[----:B------:R1:W-:Y:S01]  /*25db0*/  STL [R1+0x4], R2 ;  /* 0x0000040201007387 */ /* 0x0003e20000100800 */
[----:B------:R-:W-:Y:S05]  /*25dc0*/  BRA `(.L_x_6587) ;  /* 0x0000000000287947 */ /* 0x000fea0003800000 */
.L_x_6581:
        /* <DEDUP_REMOVED lines=10> */
.L_x_6587:
[----:B01----:R-:W2:Y:S04]  /*25e70*/  LDL R2, [R1+0xc] ;  /* 0x00000c0001027983 */ /* 0x003ea80000100800 */
[----:B------:R-:W4:Y:S04]  /*25e80*/  LDL R3, [R1+0x8] ;  /* 0x0000080001037983 */ /* 0x000f280000100800 */
[----:B------:R-:W5:Y:S04]  /*25e90*/  LDL R4, [R1] ;  /* 0x0000000001047983 */ /* 0x000f680000100800 */
[----:B------:R-:W5:Y:S01]  /*25ea0*/  LDL R5, [R1+0x4] ;  /* 0x0000040001057983 */ /* 0x000f620000100800 */
[----:B------:R-:W0:Y:S01]  /*25eb0*/  S2R R0, SR_TID.X ;  /* 0x0000000000007919 */ /* 0x000e220000002100 */
[----:B------:R-:W-:Y:S05]  /*25ec0*/  WARPSYNC.ALL ;  /* 0x0000000000007948 */ /* 0x000fea0003800000 */
[----:B0-----:R-:W-:Y:S01]  /*25ed0*/  LOP3.LUT R0, R0, 0x1f, RZ, 0xc0, !PT ;  /* 0x0000001f00007812 */ /* 0x001fe200078ec0ff */
[----:B------:R-:W-:Y:S03]  /*25ee0*/  BAR.SYNC.DEFER_BLOCKING 0x4, 0x180 ;  /* 0x0106000000007b1d */ /* 0x000fe60000010000 */
[----:B------:R-:W-:-:S13]  /*25ef0*/  ISETP.NE.AND P0, PT, R0, RZ, PT ;  /* 0x000000ff0000720c */ /* 0x000fda0003f05270 */
[----:B------:R-:W0:Y:S01]  /*25f00*/  @!P0 S2R R0, SR_CgaCtaId ;  /* 0x0000000000008919 */ /* 0x000e220000008800 */
[----:B--2---:R-:W-:Y:S02]  /*25f10*/  MOV R7, R2 ;  /* 0x0000000200077202 */ /* 0x004fe40000000f00 */
[----:B------:R-:W-:Y:S01]  /*25f20*/  @!P0 MOV R2, 0x400 ;  /* 0x0000040000028802 */ /* 0x000fe20000000f00 */
[----:B----4-:R-:W-:-:S03]  /*25f30*/  IMAD.MOV.U32 R6, RZ, RZ, R3 ;  /* 0x000000ffff067224 */ /* 0x010fc600078e0003 */
[----:B0-----:R-:W-:-:S05]  /*25f40*/  @!P0 LEA R18, R0, R2, 0x18 ;  /* 0x0000000200128211 */ /* 0x001fca00078ec0ff */
[----:B-----5:R1:W-:Y:S01]  /*25f50*/  @!P0 STS.128 [R18+0x2e8d0], R4 ;  /* 0x02e8d00412008388 */ /* 0x0203e20000000c00 */
[----:B------:R-:W-:Y:S06]  /*25f60*/  BAR.ARV 0x5, 0x180 ;  /* 0x0146000000007b1d */ /* 0x000fec0000002000 */
.L_x_6578:
[----:B------:R-:W2:Y:S01]  /*25f70*/  LDL R0, [R1+0xc] ;  /* 0x00000c0001007983 */ /* 0x000ea20000100800 */
[----:B------:R-:W-:Y:S02]  /*25f80*/  ULDC UR4, c[0x0][0xc3c] ;  /* 0x00030f0000047ab9 */ /* 0x000fe40000000800 */
[----:B--2---:R-:W-:-:S13]  /*25f90*/  ISETP.GE.AND P0, PT, R0, UR4, PT ;  /* 0x0000000400007c0c */ /* 0x004fda000bf06270 */
[----:B------:R-:W-:Y:S05]  /*25fa0*/  @!P0 BRA `(.L_x_6588) ;  /* 0xffffff9c00648947 */ /* 0x000fea000383ffff */
[----:B------:R-:W-:Y:S05]  /*25fb0*/  BSYNC B7 ;  /* 0x0000000000077941 */ /* 0x000fea0003800000 */
.L_x_6484:
[----:B---3--:R-:W2:Y:S01]  /*25fc0*/  LDL.LU R0, [R1+0x78] ;  /* 0x0000780001007983 */ /* 0x008ea20000300800 */
        /* <DEDUP_REMOVED lines=11> */
.L_x_6794:
[----:B------:R-:W-:Y:S05]  /*26080*/  BSYNC B0 ;  /* 0x0000000000007941 */ /* 0x000fea0003800000 */
.L_x_6589:
[----:B------:R-:W-:-:S03]  /*26090*/  UMOV UR4, 0xffffffff ;  /* 0xffffffff00047882 */ /* 0x000fc60000000000 */
[----:B------:R-:W-:Y:S05]  /*260a0*/  BRA.DIV UR4, `(.L_x_6591) ;  /* 0x0000004e04e87947 */ /* 0x000fea000b800000 */
[----:B------:R-:W1:Y:S02]  /*260b0*/  S2R R2, SR_TID.X ;  /* 0x0000000000027919 */ /* 0x000e640000002100 */
[----:B-1----:R-:W-:-:S04]  /*260c0*/  SHF.R.U32.HI R2, RZ, 0x5, R2 ;  /* 0x00000005ff027819 */ /* 0x002fc80000011602 */
[----:B------:R-:W-:-:S05]  /*260d0*/  LOP3.LUT R2, R2, 0x3, RZ, 0xc0, !PT ;  /* 0x0000000302027812 */ /* 0x000fca00078ec0ff */
[----:B------:R1:W2:Y:S02]  /*260e0*/  SHFL.IDX PT, R14, R2, RZ, 0x1f ;  /* 0x00001fff020e7589 */ /* 0x0002a400000e0000 */
.L_x_6797:
[----:B--2---:R-:W-:-:S13]  /*260f0*/  ISETP.NE.AND P0, PT, R14, RZ, PT ;  /* 0x000000ff0e00720c */ /* 0x004fda0003f05270 */
[----:B------:R-:W-:Y:S05]  /*26100*/  @P0 BRA `(.L_x_6292) ;  /* 0x0000000000b80947 */ /* 0x000fea0003800000 */
[----:B------:R-:W-:-:S03]  /*26110*/  UMOV UR4, 0xffffffff ;  /* 0xffffffff00047882 */ /* 0x000fc60000000000 */
[----:B------:R-:W-:Y:S05]  /*26120*/  BRA.DIV UR4, `(.L_x_6592) ;  /* 0x0000004e04fc7947 */ /* 0x000fea000b800000 */
[----:B------:R-:W-:-:S13]  /*26130*/  ELECT P6, URZ, PT ;  /* 0x00000000003f782f */ /* 0x000fda00038c0000 */
.L_x_6800:
        /* <DEDUP_REMOVED lines=8> */
.L_x_6593:
        /* <DEDUP_REMOVED lines=14> */
.L_x_6801:
[----:B------:R-:W1:Y:S02]  /*262a0*/  SYNCS.PHASECHK.TRANS64.TRYWAIT P1, [R7+URZ], R2 ;  /* 0x00000002070075a7 */ /* 0x000e64000802017f */
[----:B-1----:R-:W-:Y:S05]  /*262b0*/  @!P1 BRA `(.L_x_6595) ;  /* 0x0000004c00cc9947 */ /* 0x002fea0003800000 */
.L_x_6802:
[----:B------:R-:W-:Y:S05]  /*262c0*/  @!P0 BRA `(.L_x_6596) ;  /* 0x0000000000048947 */ /* 0x000fea0003800000 */
[----:B------:R-:W-:Y:S01]  /*262d0*/  BPT.TRAP 0x1 ;  /* 0x000000040000795c */ /* 0x000fe20000300000 */
.L_x_6596:
[----:B------:R-:W2:Y:S02]  /*262e0*/  LDL.LU R4, [R1+0x1c] ;  /* 0x00001c0001047983 */ /* 0x000ea40000300800 */
[----:B--2---:R-:W-:-:S04]  /*262f0*/  LEA R4, R4, R0, 0x3 ;  /* 0x0000000004047211 */ /* 0x004fc800078e18ff */
[----:B------:R-:W2:Y:S02]  /*26300*/  SYNCS.PHASECHK.TRANS64.TRYWAIT P1, [R4+URZ+0x2e860], R5 ;  /* 0x02e86005040075a7 */ /* 0x000ea4000802017f */
[----:B--2---:R-:W-:Y:S05]  /*26310*/  @!P1 BRA `(.L_x_6597) ;  /* 0x0000004c00c89947 */ /* 0x004fea0003800000 */
.L_x_6803:
[----:B------:R-:W-:Y:S05]  /*26320*/  @!P0 BRA `(.L_x_6598) ;  /* 0x0000000000048947 */ /* 0x000fea0003800000 */
[----:B------:R-:W-:Y:S01]  /*26330*/  BPT.TRAP 0x1 ;  /* 0x000000040000795c */ /* 0x000fe20000300000 */
.L_x_6598:
[----:B------:R-:W-:-:S04]  /*26340*/  IMAD R3, R3, 0x8, R0 ;  /* 0x0000000803037824 */ /* 0x000fc800078e0200 */
[----:B------:R-:W3:Y:S02]  /*26350*/  SYNCS.PHASECHK.TRANS64.TRYWAIT P1, [R3+URZ+0x2e860], R2 ;  /* 0x02e86002030075a7 */ /* 0x000ee4000802017f */
[----:B---3--:R-:W-:Y:S05]  /*26360*/  @!P1 BRA `(.L_x_6599) ;  /* 0x0000004c00c89947 */ /* 0x008fea0003800000 */
.L_x_6804:
[----:B------:R-:W-:Y:S05]  /*26370*/  @!P0 BRA `(.L_x_6600) ;  /* 0x0000000000048947 */ /* 0x000fea0003800000 */
[----:B------:R-:W-:Y:S01]  /*26380*/  BPT.TRAP 0x1 ;  /* 0x000000040000795c */ /* 0x000fe20000300000 */
.L_x_6600:
[----:B------:R-:W4:Y:S02]  /*26390*/  SYNCS.PHASECHK.TRANS64.TRYWAIT P0, [R4+URZ+0x2e880], R5 ;  /* 0x02e88005040075a7 */ /* 0x000f24000800017f */
[----:B----4-:R-:W-:Y:S05]  /*263a0*/  @!P0 BRA `(.L_x_6601) ;  /* 0x0000004c00cc8947 */ /* 0x010fea0003800000 */
.L_x_6602:
[----:B------:R0:W0:Y:S02]  /*263b0*/  SYNCS.PHASECHK.TRANS64.TRYWAIT P0, [R3+URZ+0x2e880], R2 ;  /* 0x02e88002030075a7 */ /* 0x000024000800017f */
[----:B0-----:R-:W-:Y:S05]  /*263c0*/  @!P0 NANOSLEEP.SYNCS 0x989680 ;  /* 0x009896800000895d */ /* 0x001fea0003900000 */
[----:B------:R-:W0:Y:S02]  /*263d0*/  @!P0 SYNCS.PHASECHK.TRANS64 P0, [R3+URZ+0x2e880], R2 ;  /* 0x02e88002030085a7 */ /* 0x000e24000800007f */
[----:B0-----:R-:W-:Y:S05]  /*263e0*/  @!P0 BRA `(.L_x_6602) ;  /* 0xfffffffc00f08947 */ /* 0x001fea000383ffff */
.L_x_6292:
[----:B------:R-:W-:Y:S05]  /*263f0*/  BSYNC B8 ;  /* 0x0000000000087941 */ /* 0x000fea0003800000 */
.L_x_6289:
[----:B------:R-:W-:Y:S05]  /*26400*/  EXIT ;  /* 0x000000000000794d */ /* 0x000fea0003800000 */
.L_x_6316:
[----:B0-----:R0:W1:Y:S02]  /*26410*/  SYNCS.PHASECHK.TRANS64.TRYWAIT P6, [R111+URZ+0x2e890], R130 ;  /* 0x02e890826f0075a7 */ /* 0x00106400080c017f */
[----:B-1----:R-:W-:Y:S05]  /*26420*/  @!P6 NANOSLEEP.SYNCS 0x989680 ;  /* 0x009896800000e95d */ /* 0x002fea0003900000 */
[----:B------:R-:W1:Y:S02]  /*26430*/  @!P6 SYNCS.PHASECHK.TRANS64 P6, [R111+URZ+0x2e890], R130 ;  /* 0x02e890826f00e5a7 */ /* 0x000e6400080c007f */
[----:B-1----:R-:W-:Y:S05]  /*26440*/  @!P6 BRA `(.L_x_6316) ;  /* 0xfffffffc00f0e947 */ /* 0x002fea000383ffff */
[----:B------:R-:W-:Y:S05]  /*26450*/  BRA `(.L_x_6603) ;  /* 0xfffffdd000647947 */ /* 0x000fea000383ffff */
.L_x_6350:
[----:B0-----:R0:W1:Y:S02]  /*26460*/  SYNCS.PHASECHK.TRANS64.TRYWAIT P3, [R111+URZ+0x2e890], R130 ;  /* 0x02e890826f0075a7 */ /* 0x001064000806017f */
[----:B-1----:R-:W-:Y:S05]  /*26470*/  @!P3 NANOSLEEP.SYNCS 0x989680 ;  /* 0x009896800000b95d */ /* 0x002fea0003900000 */
[----:B------:R-:W1:Y:S02]  /*26480*/  @!P3 SYNCS.PHASECHK.TRANS64 P3, [R111+URZ+0x2e890], R130 ;  /* 0x02e890826f00b5a7 */ /* 0x000e64000806007f */
[----:B-1----:R-:W-:Y:S05]  /*26490*/  @!P3 BRA `(.L_x_6350) ;  /* 0xfffffffc00f0b947 */ /* 0x002fea000383ffff */
[----:B------:R-:W-:Y:S05]  /*264a0*/  BRA `(.L_x_6604) ;  /* 0xfffffe14005c7947 */ /* 0x000fea000383ffff */
.L_x_6367:
[----:B0-----:R0:W1:Y:S02]  /*264b0*/  SYNCS.PHASECHK.TRANS64.TRYWAIT P2, [R111+URZ+0x2e890], R130 ;  /* 0x02e890826f0075a7 */ /* 0x001064000804017f */
[----:B-1----:R-:W-:Y:S05]  /*264c0*/  @!P2 NANOSLEEP.SYNCS 0x989680 ;  /* 0x009896800000a95d */ /* 0x002fea0003900000 */
[----:B------:R-:W1:Y:S02]  /*264d0*/  @!P2 SYNCS.PHASECHK.TRANS64 P2, [R111+URZ+0x2e890], R130 ;  /* 0x02e890826f00a5a7 */ /* 0x000e64000804007f */
[----:B-1----:R-:W-:Y:S05]  /*264e0*/  @!P2 BRA `(.L_x_6367) ;  /* 0xfffffffc00f0a947 */ /* 0x002fea000383ffff */
[----:B------:R-:W-:Y:S05]  /*264f0*/  BRA `(.L_x_6605) ;  /* 0xfffffe58001c7947 */ /* 0x000fea000383ffff */
.L_x_6377:
[----:B--2---:R2:W3:Y:S02]  /*26500*/  SYNCS.PHASECHK.TRANS64.TRYWAIT P3, [R111+URZ+0x2e8b0], R130 ;  /* 0x02e8b0826f0075a7 */ /* 0x0044e4000806017f */
[----:B---3--:R-:W-:Y:S05]  /*26510*/  @!P3 NANOSLEEP.SYNCS 0x989680 ;  /* 0x009896800000b95d */ /* 0x008fea0003900000 */
[----:B------:R-:W3:Y:S02]  /*26520*/  @!P3 SYNCS.PHASECHK.TRANS64 P3, [R111+URZ+0x2e8b0], R130 ;  /* 0x02e8b0826f00b5a7 */ /* 0x000ee4000806007f */
[----:B---3--:R-:W-:Y:S05]  /*26530*/  @!P3 BRA `(.L_x_6377) ;  /* 0xfffffffc00f0b947 */ /* 0x008fea000383ffff */
[----:B------:R-:W-:Y:S05]  /*26540*/  BRA `(.L_x_6606) ;  /* 0xfffffe5c00dc7947 */ /* 0x000fea000383ffff */
.L_x_6391:
[----:B------:R-:W0:Y:S01]  /*26550*/  S2R R4, SR_TID.X ;  /* 0x0000000000047919 */ /* 0x000e220000002100 */
[----:B------:R-:W-:Y:S01]  /*26560*/  BSSY B0, `(.L_x_6607) ;  /* 0x000000c000007945 */ /* 0x000fe20003800000 */
[----:B------:R-:W-:Y:S02]  /*26570*/  IMAD.MOV.U32 R12, RZ, RZ, RZ ;  /* 0x000000ffff0c7224 */ /* 0x000fe400078e00ff */
[----:B------:R-:W-:Y:S02]  /*26580*/  IMAD.MOV.U32 R11, RZ, RZ, 0x1f ;  /* 0x0000001fff0b7424 */ /* 0x000fe400078e00ff */
[----:B------:R-:W-:Y:S02]  /*26590*/  IMAD.MOV.U32 R15, RZ, RZ, -0x1 ;  /* 0xffffffffff0f7424 */ /* 0x000fe400078e00ff */
[----:B0-----:R-:W-:-:S05]  /*265a0*/  VIADD R5, R4, 0xffffff80 ;  /* 0xffffff8004057836 */ /* 0x001fca0000000000 */
[----:B------:R-:W-:-:S04]  /*265b0*/  SHF.R.S32.HI R4, RZ, 0x1f, R5 ;  /* 0x0000001fff047819 */ /* 0x000fc80000011405 */
[----:B------:R-:W-:-:S04]  /*265c0*/  LEA.HI R4, R4, R5, RZ, 0x7 ;  /* 0x0000000504047211 */ /* 0x000fc800078f38ff */
[----:B------:R-:W-:-:S05]  /*265d0*/  SHF.R.S32.HI R4, RZ, 0x7, R4 ;  /* 0x00000007ff047819 */ /* 0x000fca0000011404 */
[----:B------:R-:W-:-:S07]  /*265e0*/  IMAD.MOV.U32 R13, RZ, RZ, R4 ;  /* 0x000000ffff0d7224 */ /* 0x000fce00078e0004 */
[----:B-----5:R-:W-:Y:S05]  /*265f0*/  WARPSYNC.COLLECTIVE R15, `(.L_x_6608) ;  /* 0x000000000f087348 */ /* 0x020fea0003c00000 */
[----:B------:R0:W1:Y:S02]  /*26600*/  SHFL.IDX P6, R14, R13, R12, R11 ;  /* 0x0000000c0d0e7389 */ /* 0x00006400000c000b */
[----:B01---5:R-:W-:Y:S01]  /*26610*/  ENDCOLLECTIVE ;  /* 0x000000000000791b */ /* 0x023fe20003800000 */
.L_x_6608:
[----:B------:R-:W-:Y:S05]  /*26620*/  BSYNC B0 ;  /* 0x0000000000007941 */ /* 0x000fea0003800000 */
.L_x_6607:
[----:B------:R1:W-:Y:S01]  /*26630*/  STL [R1+0x50], R14 ;  /* 0x0000500e01007387 */ /* 0x0003e20000100800 */
[----:B------:R-:W-:Y:S05]  /*26640*/  BRA `(.L_x_6609) ;  /* 0xfffffe6c00b47947 */ /* 0x000fea000383ffff */
.L_x_6403:
[----:B------:R-:W-:Y:S01]  /*26650*/  BSSY B1, `(.L_x_6610) ;  /* 0x0000008000017945 */ /* 0x000fe20003800000 */
[----:B------:R-:W-:Y:S01]  /*26660*/  IMAD.MOV.U32 R13, RZ, RZ, R26 ;  /* 0x000000ffff0d7224 */ /* 0x000fe200078e001a */
[----:B------:R-:W-:Y:S01]  /*26670*/  MOV R12, RZ ;  /* 0x000000ff000c7202 */ /* 0x000fe20000000f00 */
[----:B------:R-:W-:Y:S02]  /*26680*/  IMAD.MOV.U32 R11, RZ, RZ, 0x1c1f ;  /* 0x00001c1fff0b7424 */ /* 0x000fe400078e00ff */
[----:B------:R-:W-:-:S07]  /*26690*/  IMAD.MOV.U32 R15, RZ, RZ, -0x1 ;  /* 0xffffffffff0f7424 */ /* 0x000fce00078e00ff */
[----:B-1----:R-:W-:Y:S05]  /*266a0*/  WARPSYNC.COLLECTIVE R15, `(.L_x_6611) ;  /* 0x000000000f087348 */ /* 0x002fea0003c00000 */
[----:B-1----:R0:W1:Y:S02]  /*266b0*/  SHFL.IDX P6, R14, R13, R12, R11 ;  /* 0x0000000c0d0e7389 */ /* 0x00206400000c000b */
[----:B01----:R-:W-:Y:S01]  /*266c0*/  ENDCOLLECTIVE ;  /* 0x000000000000791b */ /* 0x003fe20003800000 */
.L_x_6611:
[----:B------:R-:W-:Y:S05]  /*266d0*/  BSYNC B1 ;  /* 0x0000000000017941 */ /* 0x000fea0003800000 */
.L_x_6610:
        /* <DEDUP_REMOVED lines=8> */
.L_x_6612:
[----:B------:R-:W-:Y:S01]  /*26760*/  IMAD.MOV.U32 R13, RZ, RZ, R27 ;  /* 0x000000ffff0d7224 */ /* 0x000fe200078e001b */
[----:B------:R-:W-:-:S07]  /*26770*/  MOV R5, R14 ;  /* 0x0000000e00057202 */ /* 0x000fce0000000f00 */
[----:B------:R-:W-:Y:S05]  /*26780*/  WARPSYNC.COLLECTIVE R15, `(.L_x_6613) ;  /* 0x000000000f087348 */ /* 0x000fea0003c00000 */
[----:B------:R0:W1:Y:S02]  /*26790*/  SHFL.IDX P6, R14, R13, R12, R11 ;  /* 0x0000000c0d0e7389 */ /* 0x00006400000c000b */
[----:B01----:R-:W-:Y:S01]  /*267a0*/  ENDCOLLECTIVE ;  /* 0x000000000000791b */ /* 0x003fe20003800000 */
.L_x_6613:
[----:B------:R-:W-:Y:S02]  /*267b0*/  IMAD.MOV.U32 R13, RZ, RZ, R28 ;  /* 0x000000ffff0d7224 */ /* 0x000fe400078e001c */
[----:B------:R-:W-:-:S07]  /*267c0*/  IMAD.MOV.U32 R7, RZ, RZ, R14 ;  /* 0x000000ffff077224 */ /* 0x000fce00078e000e */
[----:B------:R-:W-:Y:S05]  /*267d0*/  WARPSYNC.COLLECTIVE R15, `(.L_x_6614) ;  /* 0x000000000f087348 */ /* 0x000fea0003c00000 */
[----:B------:R0:W1:Y:S02]  /*267e0*/  SHFL.IDX P6, R14, R13, R12, R11 ;  /* 0x0000000c0d0e7389 */ /* 0x00006400000c000b */
[----:B01----:R-:W-:Y:S01]  /*267f0*/  ENDCOLLECTIVE ;  /* 0x000000000000791b */ /* 0x003fe20003800000 */
.L_x_6614:
[----:B------:R-:W-:Y:S05]  /*26800*/  BRA `(.L_x_6615) ;  /* 0xfffffe7000b87947 */ /* 0x000fea000383ffff */
.L_x_6407:
[----:B0-----:R0:W1:Y:S02]  /*26810*/  SYNCS.PHASECHK.TRANS64.TRYWAIT P0, [R16+URZ+0x2e800], R37 ;  /* 0x02e80025100075a7 */ /* 0x001064000800017f */
[----:B-1----:R-:W-:Y:S05]  /*26820*/  @!P0 NANOSLEEP.SYNCS 0x989680 ;  /* 0x009896800000895d */ /* 0x002fea0003900000 */
[----:B------:R-:W1:Y:S02]  /*26830*/  @!P0 SYNCS.PHASECHK.TRANS64 P0, [R16+URZ+0x2e800], R37 ;  /* 0x02e80025100085a7 */ /* 0x000e64000800007f */
[----:B-1----:R-:W-:Y:S05]  /*26840*/  @!P0 BRA `(.L_x_6407) ;  /* 0xfffffffc00f08947 */ /* 0x002fea000383ffff */
[----:B------:R-:W-:Y:S05]  /*26850*/  BRA `(.L_x_6616) ;  /* 0xfffffe7800607947 */ /* 0x000fea000383ffff */
.L_x_6415:
        /* <DEDUP_REMOVED lines=8> */
.L_x_6618:
[----:B------:R-:W-:Y:S05]  /*268e0*/  BSYNC B1 ;  /* 0x0000000000017941 */ /* 0x000fea0003800000 */
.L_x_6617:
        /* <DEDUP_REMOVED lines=8> */
.L_x_6619:
[----:B------:R-:W-:Y:S02]  /*26970*/  IMAD.MOV.U32 R13, RZ, RZ, R27 ;  /* 0x000000ffff0d7224 */ /* 0x000fe400078e001b */
[----:B------:R-:W-:-:S07]  /*26980*/  IMAD.MOV.U32 R21, RZ, RZ, R14 ;  /* 0x000000ffff157224 */ /* 0x000fce00078e000e */
[----:B------:R-:W-:Y:S05]  /*26990*/  WARPSYNC.COLLECTIVE R15, `(.L_x_6620) ;  /* 0x000000000f087348 */ /* 0x000fea0003c00000 */
[----:B------:R0:W1:Y:S02]  /*269a0*/  SHFL.IDX P6, R14, R13, R12, R11 ;  /* 0x0000000c0d0e7389 */ /* 0x00006400000c000b */
[----:B01----:R-:W-:Y:S01]  /*269b0*/  ENDCOLLECTIVE ;  /* 0x000000000000791b */ /* 0x003fe20003800000 */
.L_x_6620:
[----:B------:R-:W-:Y:S01]  /*269c0*/  MOV R13, R28 ;  /* 0x0000001c000d7202 */ /* 0x000fe20000000f00 */
[----:B------:R-:W-:-:S07]  /*269d0*/  IMAD.MOV.U32 R25, RZ, RZ, R14 ;  /* 0x000000ffff197224 */ /* 0x000fce00078e000e */
[----:B------:R-:W-:Y:S05]  /*269e0*/  WARPSYNC.COLLECTIVE R15, `(.L_x_6621) ;  /* 0x000000000f087348 */ /* 0x000fea0003c00000 */
[----:B------:R0:W1:Y:S02]  /*269f0*/  SHFL.IDX P6, R14, R13, R12, R11 ;  /* 0x0000000c0d0e7389 */ /* 0x00006400000c000b */
[----:B01----:R-:W-:Y:S01]  /*26a00*/  ENDCOLLECTIVE ;  /* 0x000000000000791b */ /* 0x003fe20003800000 */
.L_x_6621:
[----:B------:R-:W-:Y:S05]  /*26a10*/  BRA `(.L_x_6622) ;  /* 0xfffffe9000087947 */ /* 0x000fea000383ffff */
.L_x_6419:
[----:B0-----:R0:W1:Y:S02]  /*26a20*/  SYNCS.PHASECHK.TRANS64.TRYWAIT P1, [R16+URZ+0x2e800], R35 ;  /* 0x02e80023100075a7 */ /* 0x001064000802017f */
[----:B-1----:R-:W-:Y:S05]  /*26a30*/  @!P1 NANOSLEEP.SYNCS 0x989680 ;  /* 0x009896800000995d */ /* 0x002fea0003900000 */
[----:B------:R-:W1:Y:S02]  /*26a40*/  @!P1 SYNCS.PHASECHK.TRANS64 P1, [R16+URZ+0x2e800], R35 ;  /* 0x02e80023100095a7 */ /* 0x000e64000802007f */
[----:B-1----:R-:W-:Y:S05]  /*26a50*/  @!P1 BRA `(.L_x_6419) ;  /* 0xfffffffc00f09947 */ /* 0x002fea000383ffff */
[----:B------:R-:W-:Y:S05]  /*26a60*/  BRA `(.L_x_6623) ;  /* 0xfffffe9400687947 */ /* 0x000fea000383ffff */
.L_x_6425:
[----:B-1----:R1:W3:Y:S02]  /*26a70*/  SYNCS.PHASECHK.TRANS64.TRYWAIT P1, [R3+URZ+0x2e830], R6 ;  /* 0x02e83006030075a7 */ /* 0x0022e4000802017f */
[----:B---3--:R-:W-:Y:S05]  /*26a80*/  @!P1 NANOSLEEP.SYNCS 0x989680 ;  /* 0x009896800000995d */ /* 0x008fea0003900000 */
[----:B------:R-:W3:Y:S02]  /*26a90*/  @!P1 SYNCS.PHASECHK.TRANS64 P1, [R3+URZ+0x2e830], R6 ;  /* 0x02e83006030095a7 */ /* 0x000ee4000802007f */
[----:B---3--:R-:W-:Y:S05]  /*26aa0*/  @!P1 BRA `(.L_x_6425) ;  /* 0xfffffffc00f09947 */ /* 0x008fea000383ffff */
[----:B------:R-:W-:Y:S05]  /*26ab0*/  BRA `(.L_x_6424) ;  /* 0xfffffeac00f47947 */ /* 0x000fea000383ffff */
.L_x_6431:
[----:B-1----:R1:W2:Y:S02]  /*26ac0*/  SYNCS.PHASECHK.TRANS64.TRYWAIT P2, [R13+URZ+0x2e830], R0 ;  /* 0x02e830000d0075a7 */ /* 0x0022a4000804017f */
[----:B--2---:R-:W-:Y:S05]  /*26ad0*/  @!P2 NANOSLEEP.SYNCS 0x989680 ;  /* 0x009896800000a95d */ /* 0x004fea0003900000 */
[----:B------:R-:W2:Y:S02]  /*26ae0*/  @!P2 SYNCS.PHASECHK.TRANS64 P2, [R13+URZ+0x2e830], R0 ;  /* 0x02e830000d00a5a7 */ /* 0x000ea4000804007f */
[----:B--2---:R-:W-:Y:S05]  /*26af0*/  @!P2 BRA `(.L_x_6431) ;  /* 0xfffffffc00f0a947 */ /* 0x004fea000383ffff */
[----:B------:R-:W-:Y:S05]  /*26b00*/  BRA `(.L_x_6430) ;  /* 0xfffffef000d47947 */ /* 0x000fea000383ffff */
.L_x_6435:
[----:B-1----:R1:W2:Y:S02]  /*26b10*/  SYNCS.PHASECHK.TRANS64.TRYWAIT P1, [R12+URZ+0x2e850], R0 ;  /* 0x02e850000c0075a7 */ /* 0x0022a4000802017f */
[----:B--2---:R-:W-:Y:S05]  /*26b20*/  @!P1 NANOSLEEP.SYNCS 0x989680 ;  /* 0x009896800000995d */ /* 0x004fea0003900000 */
[----:B------:R-:W2:Y:S02]  /*26b30*/  @!P1 SYNCS.PHASECHK.TRANS64 P1, [R12+URZ+0x2e850], R0 ;  /* 0x02e850000c0095a7 */ /* 0x000ea4000802007f */
[----:B--2---:R-:W-:Y:S05]  /*26b40*/  @!P1 BRA `(.L_x_6435) ;  /* 0xfffffffc00f09947 */ /* 0x004fea000383ffff */
[----:B------:R-:W-:Y:S05]  /*26b50*/  BRA `(.L_x_6432) ;  /* 0xffffff0800207947 */ /* 0x000fea000383ffff */
.L_x_6441:
[----:B--2---:R2:W3:Y:S02]  /*26b60*/  SYNCS.PHASECHK.TRANS64.TRYWAIT P1, [R12+URZ+0x2e850], R3 ;  /* 0x02e850030c0075a7 */ /* 0x0044e4000802017f */
[----:B---3--:R-:W-:Y:S05]  /*26b70*/  @!P1 NANOSLEEP.SYNCS 0x989680 ;  /* 0x009896800000995d */ /* 0x008fea0003900000 */
[----:B------:R-:W3:Y:S02]  /*26b80*/  @!P1 SYNCS.PHASECHK.TRANS64 P1, [R12+URZ+0x2e850], R3 ;  /* 0x02e850030c0095a7 */ /* 0x000ee4000802007f */
[----:B---3--:R-:W-:Y:S05]  /*26b90*/  @!P1 BRA `(.L_x_6441) ;  /* 0xfffffffc00f09947 */ /* 0x008fea000383ffff */
[----:B------:R-:W-:Y:S05]  /*26ba0*/  BRA `(.L_x_6440) ;  /* 0xffffff3000bc7947 */ /* 0x000fea000383ffff */
.L_x_6445:
[----:B------:R-:W-:Y:S01]  /*26bb0*/  SEL R130, R65, R12, P0 ;  /* 0x0000000c41827207 */ /* 0x000fe20000000000 */
[----:B------:R-:W-:Y:S01]  /*26bc0*/  IMAD.MOV.U32 R11, RZ, RZ, 0x1c1f ;  /* 0x00001c1fff0b7424 */ /* 0x000fe200078e00ff */
[----:B------:R-:W-:Y:S01]  /*26bd0*/  SEL R86, R12, R65, P0 ;  /* 0x000000410c567207 */ /* 0x000fe20000000000 */
[----:B-----5:R-:W-:Y:S01]  /*26be0*/  IMAD.MOV.U32 R12, RZ, RZ, R7 ;  /* 0x000000ffff0c7224 */ /* 0x020fe200078e0007 */
[----:B------:R-:W-:Y:S01]  /*26bf0*/  LOP3.LUT R5, R7, 0x2, RZ, 0x3c, !PT ;  /* 0x0000000207057812 */ /* 0x000fe200078e3cff */
[----:B------:R-:W-:Y:S01]  /*26c00*/  IMAD.MOV.U32 R15, RZ, RZ, -0x1 ;  /* 0xffffffffff0f7424 */ /* 0x000fe200078e00ff */
[----:B------:R-:W-:Y:S02]  /*26c10*/  SEL R140, R109, R94, P0 ;  /* 0x0000005e6d8c7207 */ /* 0x000fe40000000000 */
[----:B------:R-:W-:-:S07]  /*26c20*/  SEL R138, R101, R102, P0 ;  /* 0x00000066658a7207 */ /* 0x000fce0000000000 */
[----:B------:R-:W-:Y:S05]  /*26c30*/  WARPSYNC.COLLECTIVE R15, `(.L_x_6624) ;  /* 0x000000000f087348 */ /* 0x000fea0003c00000 */
[----:B------:R0:W1:Y:S02]  /*26c40*/  SHFL.IDX P6, R14, R13, R12, R11 ;  /* 0x0000000c0d0e7389 */ /* 0x00006400000c000b */
[----:B01----:R-:W-:Y:S01]  /*26c50*/  ENDCOLLECTIVE ;  /* 0x000000000000791b */ /* 0x003fe20003800000 */
.L_x_6624:
        /* <DEDUP_REMOVED lines=18> */
.L_x_6625:
        /* <DEDUP_REMOVED lines=18> */
.L_x_6626:
        /* <DEDUP_REMOVED lines=18> */
.L_x_6627:
        /* <DEDUP_REMOVED lines=19> */
.L_x_6628:
        /* <DEDUP_REMOVED lines=8> */
[----:B------:R-:W-:-:S07]  /*27170*/  IMAD.MOV.U32 R33, RZ, RZ, R14 ;  /* 0x000000ffff217224 */ /* 0x000fce00078e000e */
[----:B------:R-:W-:Y:S05]  /*27180*/  WARPSYNC.COLLECTIVE R15, `(.L_x_6629) ;  /* 0x000000000f087348 */ /* 0x000fea0003c00000 */
[----:B------:R0:W1:Y:S02]  /*27190*/  SHFL.IDX P6, R14, R13, R12, R11 ;  /* 0x0000000c0d0e7389 */ /* 0x00006400000c000b */
[----:B01----:R-:W-:Y:S01]  /*271a0*/  ENDCOLLECTIVE ;  /* 0x000000000000791b */ /* 0x003fe20003800000 */
.L_x_6629:
[----:B------:R-:W-:Y:S02]  /*271b0*/  IMAD.MOV.U32 R13, RZ, RZ, R94 ;  /* 0x000000ffff0d7224 */ /* 0x000fe400078e005e */
[----:B------:R-:W-:Y:S01]  /*271c0*/  IMAD.MOV.U32 R12, RZ, RZ, R5 ;  /* 0x000000ffff0c7224 */ /* 0x000fe200078e0005 */
[----:B------:R-:W-:-:S07]  /*271d0*/  MOV R35, R14 ;  /* 0x0000000e00237202 */ /* 0x000fce0000000f00 */
[----:B------:R-:W-:Y:S05]  /*271e0*/  WARPSYNC.COLLECTIVE R15, `(.L_x_6630) ;  /* 0x000000000f087348 */ /* 0x000fea0003c00000 */
[----:B------:R0:W1:Y:S02]  /*271f0*/  SHFL.IDX P6, R14, R13, R12, R11 ;  /* 0x0000000c0d0e7389 */ /* 0x00006400000c000b */
[----:B01----:R-:W-:Y:S01]  /*27200*/  ENDCOLLECTIVE ;  /* 0x000000000000791b */ /* 0x003fe20003800000 */
.L_x_6630:
[----:B------:R-:W-:Y:S02]  /*27210*/  IMAD.MOV.U32 R13, RZ, RZ, R82 ;  /* 0x000000ffff0d7224 */ /* 0x000fe400078e0052 */
[----:B------:R-:W-:-:S07]  /*27220*/  IMAD.MOV.U32 R94, RZ, RZ, R14 ;  /* 0x000000ffff5e7224 */ /* 0x000fce00078e000e */
[----:B------:R-:W-:Y:S05]  /*27230*/  WARPSYNC.COLLECTIVE R15, `(.L_x_6631) ;  /* 0x000000000f087348 */ /* 0x000fea0003c00000 */
[----:B------:R0:W1:Y:S02]  /*27240*/  SHFL.IDX P6, R14, R13, R12, R11 ;  /* 0x0000000c0d0e7389 */ /* 0x00006400000c000b */
[----:B01----:R-:W-:Y:S01]  /*27250*/  ENDCOLLECTIVE ;  /* 0x000000000000791b */ /* 0x003fe20003800000 */
.L_x_6631:
        /* <DEDUP_REMOVED lines=8> */
.L_x_6632:
[----:B------:R-:W-:Y:S01]  /*272e0*/  IMAD.MOV.U32 R13, RZ, RZ, R116 ;  /* 0x000000ffff0d7224 */ /* 0x000fe200078e0074 */
[----:B------:R-:W-:Y:S02]  /*272f0*/  SEL R116, R35, R82, P0 ;  /* 0x0000005223747207 */ /* 0x000fe40000000000 */
[----:B------:R-:W-:Y:S02]  /*27300*/  SEL R82, R82, R35, P0 ;  /* 0x0000002352527207 */ /* 0x000fe40000000000 */
[----:B------:R-:W-:-:S07]  /*27310*/  MOV R37, R14 ;  /* 0x0000000e00257202 */ /* 0x000fce0000000f00 */
[----:B------:R-:W-:Y:S05]  /*27320*/  WARPSYNC.COLLECTIVE R15, `(.L_x_6633) ;  /* 0x000000000f087348 */ /* 0x000fea0003c00000 */
[----:B------:R0:W1:Y:S02]  /*27330*/  SHFL.IDX P6, R14, R13, R12, R11 ;  /* 0x0000000c0d0e7389 */ /* 0x00006400000c000b */
[----:B01----:R-:W-:Y:S01]  /*27340*/  ENDCOLLECTIVE ;  /* 0x000000000000791b */ /* 0x003fe20003800000 */
.L_x_6633:
[----:B------:R-:W-:Y:S02]  /*27350*/  IMAD.MOV.U32 R13, RZ, RZ, R98 ;  /* 0x000000ffff0d7224 */ /* 0x000fe400078e0062 */
[----:B------:R-:W-:Y:S02]  /*27360*/  IMAD.MOV.U32 R12, RZ, RZ, R5 ;  /* 0x000000ffff0c7224 */ /* 0x000fe400078e0005 */
[----:B------:R-:W-:-:S07]  /*27370*/  IMAD.MOV.U32 R39, RZ, RZ, R14 ;  /* 0x000000ffff277224 */ /* 0x000fce00078e000e */
[----:B------:R-:W-:Y:S05]  /*27380*/  WARPSYNC.COLLECTIVE R15, `(.L_x_6634) ;  /* 0x000000000f087348 */ /* 0x000fea0003c00000 */
[----:B------:R0:W1:Y:S02]  /*27390*/  SHFL.IDX P6, R14, R13, R12, R11 ;  /* 0x0000000c0d0e7389 */ /* 0x00006400000c000b */
[----:B01----:R-:W-:Y:S01]  /*273a0*/  ENDCOLLECTIVE ;  /* 0x000000000000791b */ /* 0x003fe20003800000 */
.L_x_6634:
[----:B------:R-:W-:Y:S02]  /*273b0*/  IMAD.MOV.U32 R13, RZ, RZ, R90 ;  /* 0x000000ffff0d7224 */ /* 0x000fe400078e005a */
[----:B------:R-:W-:-:S07]  /*273c0*/  IMAD.MOV.U32 R98, RZ, RZ, R14 ;  /* 0x000000ffff627224 */ /* 0x000fce00078e000e */
[----:B------:R-:W-:Y:S05]  /*273d0*/  WARPSYNC.COLLECTIVE R15, `(.L_x_6635) ;  /* 0x000000000f087348 */ /* 0x000fea0003c00000 */
[----:B------:R0:W1:Y:S02]  /*273e0*/  SHFL.IDX P6, R14, R13, R12, R11 ;  /* 0x0000000c0d0e7389 */ /* 0x00006400000c000b */
[----:B01----:R-:W-:Y:S01]  /*273f0*/  ENDCOLLECTIVE ;  /* 0x000000000000791b */ /* 0x003fe20003800000 */
.L_x_6635:
[----:B------:R-:W-:Y:S02]  /*27400*/  SEL R91, R37, R98, P0 ;  /* 0x00000062255b7207 */ /* 0x000fe40000000000 */
[----:B------:R-:W-:Y:S02]  /*27410*/  SEL R37, R98, R37, P0 ;  /* 0x0000002562257207 */ /* 0x000fe40000000000 */
        /* <DEDUP_REMOVED lines=8> */
.L_x_6636:
[----:B------:R-:W-:Y:S02]  /*274a0*/  SEL R0, R39, R90, P0 ;  /* 0x0000005a27007207 */ /* 0x000fe40000000000 */
[----:B------:R-:W-:Y:S01]  /*274b0*/  SEL R2, R90, R39, P0 ;  /* 0x000000275a027207 */ /* 0x000fe20000000000 */
[----:B------:R-:W-:Y:S02]  /*274c0*/  IMAD.MOV.U32 R13, RZ, RZ, R102 ;  /* 0x000000ffff0d7224 */ /* 0x000fe400078e0066 */
[----:B------:R-:W-:-:S07]  /*274d0*/  IMAD.MOV.U32 R41, RZ, RZ, R14 ;  /* 0x000000ffff297224 */ /* 0x000fce00078e000e */
[----:B------:R-:W-:Y:S05]  /*274e0*/  WARPSYNC.COLLECTIVE R15, `(.L_x_6637) ;  /* 0x000000000f087348 */ /* 0x000fea0003c00000 */
[----:B------:R0:W1:Y:S02]  /*274f0*/  SHFL.IDX P6, R14, R13, R12, R11 ;  /* 0x0000000c0d0e7389 */ /* 0x00006400000c000b */
[----:B01----:R-:W-:Y:S01]  /*27500*/  ENDCOLLECTIVE ;  /* 0x000000000000791b */ /* 0x003fe20003800000 */
.L_x_6637:
[----:B------:R-:W-:Y:S02]  /*27510*/  IMAD.MOV.U32 R13, RZ, RZ, R100 ;  /* 0x000000ffff0d7224 */ /* 0x000fe400078e0064 */
[----:B------:R-:W-:Y:S02]  /*27520*/  IMAD.MOV.U32 R12, RZ, RZ, R5 ;  /* 0x000000ffff0c7224 */ /* 0x000fe400078e0005 */
[----:B------:R-:W-:-:S07]  /*27530*/  IMAD.MOV.U32 R43, RZ, RZ, R14 ;  /* 0x000000ffff2b7224 */ /* 0x000fce00078e000e */
[----:B------:R-:W-:Y:S05]  /*27540*/  WARPSYNC.COLLECTIVE R15, `(.L_x_6638) ;  /* 0x000000000f087348 */ /* 0x000fea0003c00000 */
[----:B------:R0:W1:Y:S02]  /*27550*/  SHFL.IDX P6, R14, R13, R12, R11 ;  /* 0x0000000c0d0e7389 */ /* 0x00006400000c000b */
[----:B01----:R-:W-:Y:S01]  /*27560*/  ENDCOLLECTIVE ;  /* 0x000000000000791b */ /* 0x003fe20003800000 */
.L_x_6638:
[----:B------:R-:W-:Y:S01]  /*27570*/  MOV R13, R38 ;  /* 0x00000026000d7202 */ /* 0x000fe20000000f00 */
[----:B------:R-:W-:-:S07]  /*27580*/  IMAD.MOV.U32 R100, RZ, RZ, R14 ;  /* 0x000000ffff647224 */ /* 0x000fce00078e000e */
[----:B------:R-:W-:Y:S05]  /*27590*/  WARPSYNC.COLLECTIVE R15, `(.L_x_6639) ;  /* 0x000000000f087348 */ /* 0x000fea0003c00000 */
[----:B------:R0:W1:Y:S02]  /*275a0*/  SHFL.IDX P6, R14, R13, R12, R11 ;  /* 0x0000000c0d0e7389 */ /* 0x00006400000c000b */
[----:B01----:R-:W-:Y:S01]  /*275b0*/  ENDCOLLECTIVE ;  /* 0x000000000000791b */ /* 0x003fe20003800000 */
.L_x_6639:
        /* <DEDUP_REMOVED lines=8> */
.L_x_6640:
[----:B------:R-:W-:Y:S01]  /*27640*/  SEL R38, R43, R102, P0 ;  /* 0x000000662b267207 */ /* 0x000fe20000000000 */
[----:B------:R-:W-:Y:S02]  /*27650*/  IMAD.MOV.U32 R13, RZ, RZ, R104 ;  /* 0x000000ffff0d7224 */ /* 0x000fe400078e0068 */
[----:B------:R-:W-:-:S07]  /*27660*/  IMAD.MOV.U32 R45, RZ, RZ, R14 ;  /* 0x000000ffff2d7224 */ /* 0x000fce00078e000e */
[----:B------:R-:W-:Y:S05]  /*27670*/  WARPSYNC.COLLECTIVE R15, `(.L_x_6641) ;  /* 0x000000000f087348 */ /* 0x000fea0003c00000 */
[----:B------:R0:W1:Y:S02]  /*27680*/  SHFL.IDX P6, R14, R13, R12, R11 ;  /* 0x0000000c0d0e7389 */ /* 0x00006400000c000b */
[----:B01----:R-:W-:Y:S01]  /*27690*/  ENDCOLLECTIVE ;  /* 0x000000000000791b */ /* 0x003fe20003800000 */
.L_x_6641:
[----:B------:R-:W-:Y:S01]  /*276a0*/  IMAD.MOV.U32 R13, RZ, RZ, R84 ;  /* 0x000000ffff0d7224 */ /* 0x000fe200078e0054 */
[----:B------:R-:W-:Y:S01]  /*276b0*/  MOV R12, R5 ;  /* 0x00000005000c7202 */ /* 0x000fe20000000f00 */
[----:B------:R-:W-:-:S07]  /*276c0*/  IMAD.MOV.U32 R47, RZ, RZ, R14 ;  /* 0x000000ffff2f7224 */ /* 0x000fce00078e000e */
[----:B------:R-:W-:Y:S05]  /*276d0*/  WARPSYNC.COLLECTIVE R15, `(.L_x_6642) ;  /* 0x000000000f087348 */ /* 0x000fea0003c00000 */
[----:B------:R0:W1:Y:S02]  /*276e0*/  SHFL.IDX P6, R14, R13, R12, R11 ;  /* 0x0000000c0d0e7389 */ /* 0x00006400000c000b */
[----:B01----:R-:W-:Y:S01]  /*276f0*/  ENDCOLLECTIVE ;  /* 0x000000000000791b */ /* 0x003fe20003800000 */
.L_x_6642:
[----:B------:R-:W-:Y:S01]  /*27700*/  IMAD.MOV.U32 R13, RZ, RZ, R20 ;  /* 0x000000ffff0d7224 */ /* 0x000fe200078e0014 */
[----:B------:R-:W-:Y:S01]  /*27710*/  SEL R20, R102, R43, P0 ;  /* 0x0000002b66147207 */ /* 0x000fe20000000000 */
[----:B------:R-:W-:-:S07]  /*27720*/  IMAD.MOV.U32 R84, RZ, RZ, R14 ;  /* 0x000000ffff547224 */ /* 0x000fce00078e000e */
[----:B------:R-:W-:Y:S05]  /*27730*/  WARPSYNC.COLLECTIVE R15, `(.L_x_6643) ;  /* 0x000000000f087348 */ /* 0x000fea0003c00000 */
[----:B------:R0:W1:Y:S02]  /*27740*/  SHFL.IDX P6, R14, R13, R12, R11 ;  /* 0x0000000c0d0e7389 */ /* 0x00006400000c000b */
[----:B01----:R-:W-:Y:S01]  /*27750*/  ENDCOLLECTIVE ;  /* 0x000000000000791b */ /* 0x003fe20003800000 */
.L_x_6643:
        /* <DEDUP_REMOVED lines=8> */
.L_x_6644:
[----:B------:R-:W-:Y:S02]  /*277e0*/  IMAD.MOV.U32 R13, RZ, RZ, R106 ;  /* 0x000000ffff0d7224 */ /* 0x000fe400078e006a */
[----:B------:R-:W-:-:S07]  /*277f0*/  IMAD.MOV.U32 R49, RZ, RZ, R14 ;  /* 0x000000ffff317224 */ /* 0x000fce00078e000e */
[----:B------:R-:W-:Y:S05]  /*27800*/  WARPSYNC.COLLECTIVE R15, `(.L_x_6645) ;  /* 0x000000000f087348 */ /* 0x000fea0003c00000 */
[----:B------:R0:W1:Y:S02]  /*27810*/  SHFL.IDX P6, R14, R13, R12, R11 ;  /* 0x0000000c0d0e7389 */ /* 0x00006400000c000b */
[----:B01----:R-:W-:Y:S01]  /*27820*/  ENDCOLLECTIVE ;  /* 0x000000000000791b */ /* 0x003fe20003800000 */
.L_x_6645:
[----:B------:R-:W-:Y:S02]  /*27830*/  IMAD.MOV.U32 R13, RZ, RZ, R48 ;  /* 0x000000ffff0d7224 */ /* 0x000fe400078e0030 */
[----:B------:R-:W-:Y:S01]  /*27840*/  IMAD.MOV.U32 R12, RZ, RZ, R5 ;  /* 0x000000ffff0c7224 */ /* 0x000fe200078e0005 */
[----:B------:R-:W-:-:S07]  /*27850*/  MOV R51, R14 ;  /* 0x0000000e00337202 */ /* 0x000fce0000000f00 */
[----:B------:R-:W-:Y:S05]  /*27860*/  WARPSYNC.COLLECTIVE R15, `(.L_x_6646) ;  /* 0x000000000f087348 */ /* 0x000fea0003c00000 */
[----:B------:R0:W1:Y:S02]  /*27870*/  SHFL.IDX P6, R14, R13, R12, R11 ;  /* 0x0000000c0d0e7389 */ /* 0x00006400000c000b */
[----:B01----:R-:W-:Y:S01]  /*27880*/  ENDCOLLECTIVE ;  /* 0x000000000000791b */ /* 0x003fe20003800000 */
.L_x_6646:
[----:B------:R-:W-:Y:S02]  /*27890*/  IMAD.MOV.U32 R13, RZ, RZ, R36 ;  /* 0x000000ffff0d7224 */ /* 0x000fe400078e0024 */
[----:B------:R-:W-:-:S07]  /*278a0*/  IMAD.MOV.U32 R106, RZ, RZ, R14 ;  /* 0x000000ffff6a7224 */ /* 0x000fce00078e000e */
[----:B------:R-:W-:Y:S05]  /*278b0*/  WARPSYNC.COLLECTIVE R15, `(.L_x_6647) ;  /* 0x000000000f087348 */ /* 0x000fea0003c00000 */
[----:B------:R0:W1:Y:S02]  /*278c0*/  SHFL.IDX P6, R14, R13, R12, R11 ;  /* 0x0000000c0d0e7389 */ /* 0x00006400000c000b */
[----:B01----:R-:W-:Y:S01]  /*278d0*/  ENDCOLLECTIVE ;  /* 0x000000000000791b */ /* 0x003fe20003800000 */
.L_x_6647:
[----:B------:R-:W-:Y:S02]  /*278e0*/  IMAD.MOV.U32 R13, RZ, RZ, R130 ;  /* 0x000000ffff0d7224 */ /* 0x000fe400078e0082 */
[----:B------:R-:W-:Y:S02]  /*278f0*/  IMAD.MOV.U32 R12, RZ, RZ, R7 ;  /* 0x000000ffff0c7224 */ /* 0x000fe400078e0007 */
[----:B------:R-:W-:-:S07]  /*27900*/  IMAD.MOV.U32 R36, RZ, RZ, R14 ;  /* 0x000000ffff247224 */ /* 0x000fce00078e000e */
[----:B------:R-:W-:Y:S05]  /*27910*/  WARPSYNC.COLLECTIVE R15, `(.L_x_6648) ;  /* 0x000000000f087348 */ /* 0x000fea0003c00000 */
[----:B------:R0:W1:Y:S02]  /*27920*/  SHFL.IDX P6, R14, R13, R12, R11 ;  /* 0x0000000c0d0e7389 */ /* 0x00006400000c000b */
[----:B01----:R-:W-:Y:S01]  /*27930*/  ENDCOLLECTIVE ;  /* 0x000000000000791b */ /* 0x003fe20003800000 */
.L_x_6648:
[----:B------:R-:W-:Y:S01]  /*27940*/  SEL R48, R36, R51, P0 ;  /* 0x0000003324307207 */ /* 0x000fe20000000000 */
[----:B------:R-:W-:Y:S01]  /*27950*/  IMAD.MOV.U32 R13, RZ, RZ, R108 ;  /* 0x000000ffff0d7224 */ /* 0x000fe200078e006c */
[----:B------:R-:W-:-:S07]  /*27960*/  MOV R53, R14 ;  /* 0x0000000e00357202 */ /* 0x000fce0000000f00 */
[----:B------:R-:W-:Y:S05]  /*27970*/  WARPSYNC.COLLECTIVE R15, `(.L_x_6649) ;  /* 0x000000000f087348 */ /* 0x000fea0003c00000 */
[----:B------:R0:W1:Y:S02]  /*27980*/  SHFL.IDX P6, R14, R13, R12, R11 ;  /* 0x0000000c0d0e7389 */ /* 0x00006400000c000b */
[----:B01----:R-:W-:Y:S01]  /*27990*/  ENDCOLLECTIVE ;  /* 0x000000000000791b */ /* 0x003fe20003800000 */
.L_x_6649:
[----:B------:R-:W-:Y:S02]  /*279a0*/  IMAD.MOV.U32 R13, RZ, RZ, R86 ;  /* 0x000000ffff0d7224 */ /* 0x000fe400078e0056 */
[----:B------:R-:W-:Y:S02]  /*279b0*/  IMAD.MOV.U32 R12, RZ, RZ, R5 ;  /* 0x000000ffff0c7224 */ /* 0x000fe400078e0005 */
[----:B------:R-:W-:-:S07]  /*279c0*/  IMAD.MOV.U32 R55, RZ, RZ, R14 ;  /* 0x000000ffff377224 */ /* 0x000fce00078e000e */
[----:B------:R-:W-:Y:S05]  /*279d0*/  WARPSYNC.COLLECTIVE R15, `(.L_x_6650) ;  /* 0x000000000f087348 */ /* 0x000fea0003c00000 */
[----:B------:R0:W1:Y:S02]  /*279e0*/  SHFL.IDX P6, R14, R13, R12, R11 ;  /* 0x0000000c0d0e7389 */ /* 0x00006400000c000b */
[----:B01----:R-:W-:Y:S01]  /*279f0*/  ENDCOLLECTIVE ;  /* 0x000000000000791b */ /* 0x003fe20003800000 */
.L_x_6650:
[----:B------:R-:W-:Y:S01]  /*27a00*/  IMAD.MOV.U32 R13, RZ, RZ, R44 ;  /* 0x000000ffff0d7224 */ /* 0x000fe200078e002c */
[----:B------:R-:W-:Y:S01]  /*27a10*/  SEL R44, R104, R47, P0 ;  /* 0x0000002f682c7207 */ /* 0x000fe20000000000 */
[----:B------:R-:W-:-:S07]  /*27a20*/  IMAD.MOV.U32 R86, RZ, RZ, R14 ;  /* 0x000000ffff567224 */ /* 0x000fce00078e000e */
[----:B------:R-:W-:Y:S05]  /*27a30*/  WARPSYNC.COLLECTIVE R15, `(.L_x_6651) ;  /* 0x000000000f087348 */ /* 0x000fea0003c00000 */
[----:B------:R0:W1:Y:S02]  /*27a40*/  SHFL.IDX P6, R14, R13, R12, R11 ;  /* 0x0000000c0d0e7389 */ /* 0x00006400000c000b */
[----:B01----:R-:W-:Y:S01]  /*27a50*/  ENDCOLLECTIVE ;  /* 0x000000000000791b */ /* 0x003fe20003800000 */
.L_x_6651:
[----:B------:R-:W-:Y:S01]  /*27a60*/  MOV R13, R128 ;  /* 0x00000080000d7202 */ /* 0x000fe20000000f00 */
[----:B------:R-:W-:Y:S02]  /*27a70*/  IMAD.MOV.U32 R12, RZ, RZ, R7 ;  /* 0x000000ffff0c7224 */ /* 0x000fe400078e0007 */
[----:B------:R-:W-:-:S07]  /*27a80*/  IMAD.MOV.U32 R108, RZ, RZ, R14 ;  /* 0x000000ffff6c7224 */ /* 0x000fce00078e000e */
[----:B------:R-:W-:Y:S05]  /*27a90*/  WARPSYNC.COLLECTIVE R15, `(.L_x_6652) ;  /* 0x000000000f087348 */ /* 0x000fea0003c00000 */
[----:B------:R0:W1:Y:S02]  /*27aa0*/  SHFL.IDX P6, R14, R13, R12, R11 ;  /* 0x0000000c0d0e7389 */ /* 0x00006400000c000b */
[----:B01----:R-:W-:Y:S01]  /*27ab0*/  ENDCOLLECTIVE ;  /* 0x000000000000791b */ /* 0x003fe20003800000 */
.L_x_6652:
[----:B------:R-:W-:Y:S02]  /*27ac0*/  IMAD.MOV.U32 R13, RZ, RZ, R126 ;  /* 0x000000ffff0d7224 */ /* 0x000fe400078e007e */
[----:B------:R-:W-:-:S07]  /*27ad0*/  IMAD.MOV.U32 R57, RZ, RZ, R14 ;  /* 0x000000ffff397224 */ /* 0x000fce00078e000e */
[----:B------:R-:W-:Y:S05]  /*27ae0*/  WARPSYNC.COLLECTIVE R15, `(.L_x_6653) ;  /* 0x000000000f087348 */ /* 0x000fea0003c00000 */
[----:B------:R0:W1:Y:S02]  /*27af0*/  SHFL.IDX P6, R14, R13, R12, R11 ;  /* 0x0000000c0d0e7389 */ /* 0x00006400000c000b */
[----:B01----:R-:W-:Y:S01]  /*27b00*/  ENDCOLLECTIVE ;  /* 0x000000000000791b */ /* 0x003fe20003800000 */
.L_x_6653:
[----:B------:R-:W-:Y:S02]  /*27b10*/  IMAD.MOV.U32 R13, RZ, RZ, R92 ;  /* 0x000000ffff0d7224 */ /* 0x000fe400078e005c */
[----:B------:R-:W-:Y:S02]  /*27b20*/  IMAD.MOV.U32 R12, RZ, RZ, R5 ;  /* 0x000000ffff0c7224 */ /* 0x000fe400078e0005 */
[----:B------:R-:W-:-:S07]  /*27b30*/  IMAD.MOV.U32 R61, RZ, RZ, R14 ;  /* 0x000000ffff3d7224 */ /* 0x000fce00078e000e */
[----:B------:R-:W-:Y:S05]  /*27b40*/  WARPSYNC.COLLECTIVE R15, `(.L_x_6654) ;  /* 0x000000000f087348 */ /* 0x000fea0003c00000 */
[----:B------:R0:W1:Y:S02]  /*27b50*/  SHFL.IDX P6, R14, R13, R12, R11 ;  /* 0x0000000c0d0e7389 */ /* 0x00006400000c000b */
[----:B01----:R-:W-:Y:S01]  /*27b60*/  ENDCOLLECTIVE ;  /* 0x000000000000791b */ /* 0x003fe20003800000 */
.L_x_6654:
[----:B------:R-:W-:Y:S01]  /*27b70*/  MOV R13, R80 ;  /* 0x00000050000d7202 */ /* 0x000fe20000000f00 */
[----:B------:R-:W-:-:S07]  /*27b80*/  IMAD.MOV.U32 R92, RZ, RZ, R14 ;  /* 0x000000ffff5c7224 */ /* 0x000fce00078e000e */
[----:B------:R-:W-:Y:S05]  /*27b90*/  WARPSYNC.COLLECTIVE R15, `(.L_x_6655) ;  /* 0x000000000f087348 */ /* 0x000fea0003c00000 */
[----:B------:R0:W1:Y:S02]  /*27ba0*/  SHFL.IDX P6, R14, R13, R12, R11 ;  /* 0x0000000c0d0e7389 */ /* 0x00006400000c000b */
[----:B01----:R-:W-:Y:S01]  /*27bb0*/  ENDCOLLECTIVE ;  /* 0x000000000000791b */ /* 0x003fe20003800000 */
.L_x_6655:
        /* <DEDUP_REMOVED lines=8> */
.L_x_6656:
[----:B------:R-:W-:Y:S02]  /*27c40*/  SEL R100, R61, R80, P0 ;  /* 0x000000503d647207 */ /* 0x000fe40000000000 */
[----:B------:R-:W-:Y:S01]  /*27c50*/  SEL R102, R80, R61, P0 ;  /* 0x0000003d50667207 */ /* 0x000fe20000000000 */
[----:B------:R-:W-:Y:S02]  /*27c60*/  IMAD.MOV.U32 R13, RZ, RZ, R114 ;  /* 0x000000ffff0d7224 */ /* 0x000fe400078e0072 */
[----:B------:R-:W-:-:S07]  /*27c70*/  IMAD.MOV.U32 R63, RZ, RZ, R14 ;  /* 0x000000ffff3f7224 */ /* 0x000fce00078e000e */
[----:B------:R-:W-:Y:S05]  /*27c80*/  WARPSYNC.COLLECTIVE R15, `(.L_x_6657) ;  /* 0x000000000f087348 */ /* 0x000fea0003c00000 */
[----:B------:R0:W1:Y:S02]  /*27c90*/  SHFL.IDX P6, R14, R13, R12, R11 ;  /* 0x0000000c0d0e7389 */ /* 0x00006400000c000b */
[----:B01----:R-:W-:Y:S01]  /*27ca0*/  ENDCOLLECTIVE ;  /* 0x000000000000791b */ /* 0x003fe20003800000 */
.L_x_6657:
[----:B------:R-:W-:Y:S01]  /*27cb0*/  IMAD.MOV.U32 R13, RZ, RZ, R110 ;  /* 0x000000ffff0d7224 */ /* 0x000fe200078e006e */
[----:B------:R-:W-:Y:S01]  /*27cc0*/  MOV R12, R5 ;  /* 0x00000005000c7202 */ /* 0x000fe20000000f00 */
[----:B------:R-:W-:-:S07]  /*27cd0*/  IMAD.MOV.U32 R65, RZ, RZ, R14 ;  /* 0x000000ffff417224 */ /* 0x000fce00078e000e */
[----:B------:R-:W-:Y:S05]  /*27ce0*/  WARPSYNC.COLLECTIVE R15, `(.L_x_6658) ;  /* 0x000000000f087348 */ /* 0x000fea0003c00000 */
[----:B------:R0:W1:Y:S02]  /*27cf0*/  SHFL.IDX P6, R14, R13, R12, R11 ;  /* 0x0000000c0d0e7389 */ /* 0x00006400000c000b */
[----:B01----:R-:W-:Y:S01]  /*27d00*/  ENDCOLLECTIVE ;  /* 0x000000000000791b */ /* 0x003fe20003800000 */
.L_x_6658:
[----:B------:R-:W-:Y:S01]  /*27d10*/  IMAD.MOV.U32 R13, RZ, RZ, R42 ;  /* 0x000000ffff0d7224 */ /* 0x000fe200078e002a */
[----:B------:R-:W-:Y:S02]  /*27d20*/  SEL R42, R47, R104, P0 ;  /* 0x000000682f2a7207 */ /* 0x000fe40000000000 */
[----:B------:R-:W-:Y:S02]  /*27d30*/  SEL R47, R49, R106, P0 ;  /* 0x0000006a312f7207 */ /* 0x000fe40000000000 */
[----:B------:R-:W-:Y:S01]  /*27d40*/  SEL R49, R106, R49, P0 ;  /* 0x000000316a317207 */ /* 0x000fe20000000000 */
[----:B------:R-:W-:-:S07]  /*27d50*/  IMAD.MOV.U32 R110, RZ, RZ, R14 ;  /* 0x000000ffff6e7224 */ /* 0x000fce00078e000e */
[----:B------:R-:W-:Y:S05]  /*27d60*/  WARPSYNC.COLLECTIVE R15, `(.L_x_6659) ;  /* 0x000000000f087348 */ /* 0x000fea0003c00000 */
[----:B------:R0:W1:Y:S02]  /*27d70*/  SHFL.IDX P6, R14, R13, R12, R11 ;  /* 0x0000000c0d0e7389 */ /* 0x00006400000c000b */
[----:B01----:R-:W-:Y:S01]  /*27d80*/  ENDCOLLECTIVE ;  /* 0x000000000000791b */ /* 0x003fe20003800000 */
.L_x_6659:
        /* <DEDUP_REMOVED lines=8> */
.L_x_6660:
[----:B------:R-:W-:Y:S02]  /*27e10*/  IMAD.MOV.U32 R13, RZ, RZ, R118 ;  /* 0x000000ffff0d7224 */ /* 0x000fe400078e0076 */
[----:B------:R-:W-:-:S07]  /*27e20*/  IMAD.MOV.U32 R67, RZ, RZ, R14 ;  /* 0x000000ffff437224 */ /* 0x000fce00078e000e */
[----:B------:R-:W-:Y:S05]  /*27e30*/  WARPSYNC.COLLECTIVE R15, `(.L_x_6661) ;  /* 0x000000000f087348 */ /* 0x000fea0003c00000 */
[----:B------:R0:W1:Y:S02]  /*27e40*/  SHFL.IDX P6, R14, R13, R12, R11 ;  /* 0x0000000c0d0e7389 */ /* 0x00006400000c000b */
[----:B01----:R-:W-:Y:S01]  /*27e50*/  ENDCOLLECTIVE ;  /* 0x000000000000791b */ /* 0x003fe20003800000 */
.L_x_6661:
[----:B------:R-:W-:Y:S01]  /*27e60*/  IMAD.MOV.U32 R13, RZ, RZ, R46 ;  /* 0x000000ffff0d7224 */ /* 0x000fe200078e002e */
[----:B------:R-:W-:Y:S01]  /*27e70*/  SEL R46, R51, R36, P0 ;  /* 0x00000024332e7207 */ /* 0x000fe20000000000 */
[----:B------:R-:W-:Y:S01]  /*27e80*/  IMAD.MOV.U32 R12, RZ, RZ, R5 ;  /* 0x000000ffff0c7224 */ /* 0x000fe200078e0005 */
[----:B------:R-:W-:Y:S02]  /*27e90*/  SEL R36, R55, R108, P0 ;  /* 0x0000006c37247207 */ /* 0x000fe40000000000 */
[----:B------:R-:W-:Y:S02]  /*27ea0*/  SEL R108, R108, R55, P0 ;  /* 0x000000376c6c7207 */ /* 0x000fe40000000000 */
[----:B------:R-:W-:Y:S02]  /*27eb0*/  SEL R51, R53, R86, P0 ;  /* 0x0000005635337207 */ /* 0x000fe40000000000 */
[----:B------:R-:W-:Y:S02]  /*27ec0*/  SEL R53, R86, R53, P0 ;  /* 0x0000003556357207 */ /* 0x000fe40000000000 */
[----:B------:R-:W-:-:S07]  /*27ed0*/  MOV R69, R14 ;  /* 0x0000000e00457202 */ /* 0x000fce0000000f00 */
[----:B------:R-:W-:Y:S05]  /*27ee0*/  WARPSYNC.COLLECTIVE R15, `(.L_x_6662) ;  /* 0x000000000f087348 */ /* 0x000fea0003c00000 */
[----:B------:R0:W1:Y:S02]  /*27ef0*/  SHFL.IDX P6, R14, R13, R12, R11 ;  /* 0x0000000c0d0e7389 */ /* 0x00006400000c000b */
[----:B01----:R-:W-:Y:S01]  /*27f00*/  ENDCOLLECTIVE ;  /* 0x000000000000791b */ /* 0x003fe20003800000 */
.L_x_6662:
[----:B------:R-:W-:Y:S02]  /*27f10*/  IMAD.MOV.U32 R13, RZ, RZ, R70 ;  /* 0x000000ffff0d7224 */ /* 0x000fe400078e0046 */
[----:B------:R-:W-:-:S07]  /*27f20*/  IMAD.MOV.U32 R118, RZ, RZ, R14 ;  /* 0x000000ffff767224 */ /* 0x000fce00078e000e */
[----:B------:R-:W-:Y:S05]  /*27f30*/  WARPSYNC.COLLECTIVE R15, `(.L_x_6663) ;  /* 0x000000000f087348 */ /* 0x000fea0003c00000 */
[----:B------:R0:W1:Y:S02]  /*27f40*/  SHFL.IDX P6, R14, R13, R12, R11 ;  /* 0x0000000c0d0e7389 */ /* 0x00006400000c000b */
[----:B01----:R-:W-:Y:S01]  /*27f50*/  ENDCOLLECTIVE ;  /* 0x000000000000791b */ /* 0x003fe20003800000 */
.L_x_6663:
        /* <DEDUP_REMOVED lines=8> */
.L_x_6664:
[----:B------:R-:W-:Y:S01]  /*27fe0*/  IMAD.MOV.U32 R13, RZ, RZ, R76 ;  /* 0x000000ffff0d7224 */ /* 0x000fe200078e004c */
[----:B------:R-:W-:-:S07]  /*27ff0*/  MOV R78, R14 ;  /* 0x0000000e004e7202 */ /* 0x000fce0000000f00 */
[----:B------:R-:W-:Y:S05]  /*28000*/  WARPSYNC.COLLECTIVE R15, `(.L_x_6665) ;  /* 0x000000000f087348 */ /* 0x000fea0003c00000 */
[----:B------:R0:W1:Y:S02]  /*28010*/  SHFL.IDX P6, R14, R13, R12, R11 ;  /* 0x0000000c0d0e7389 */ /* 0x00006400000c000b */
[----:B01----:R-:W-:Y:S01]  /*28020*/  ENDCOLLECTIVE ;  /* 0x000000000000791b */ /* 0x003fe20003800000 */
.L_x_6665:
[----:B------:R-:W-:Y:S01]  /*28030*/  IMAD.MOV.U32 R13, RZ, RZ, R40 ;  /* 0x000000ffff0d7224 */ /* 0x000fe200078e0028 */
[----:B------:R-:W-:Y:S01]  /*28040*/  SEL R40, R65, R114, P0 ;  /* 0x0000007241287207 */ /* 0x000fe20000000000 */
[----:B------:R-:W-:Y:S02]  /*28050*/  IMAD.MOV.U32 R12, RZ, RZ, R5 ;  /* 0x000000ffff0c7224 */ /* 0x000fe400078e0005 */
[----:B------:R-:W-:-:S07]  /*28060*/  IMAD.MOV.U32 R76, RZ, RZ, R14 ;  /* 0x000000ffff4c7224 */ /* 0x000fce00078e000e */
[----:B------:R-:W-:Y:S05]  /*28070*/  WARPSYNC.COLLECTIVE R15, `(.L_x_6666) ;  /* 0x000000000f087348 */ /* 0x000fea0003c00000 */
[----:B------:R0:W1:Y:S02]  /*28080*/  SHFL.IDX P6, R14, R13, R12, R11 ;  /* 0x0000000c0d0e7389 */ /* 0x00006400000c000b */
[----:B01----:R-:W-:Y:S01]  /*28090*/  ENDCOLLECTIVE ;  /* 0x000000000000791b */ /* 0x003fe20003800000 */
.L_x_6666:
[----:B------:R-:W-:Y:S01]  /*280a0*/  IMAD.MOV.U32 R13, RZ, RZ, R50 ;  /* 0x000000ffff0d7224 */ /* 0x000fe200078e0032 */
[----:B------:R-:W-:Y:S01]  /*280b0*/  SEL R50, R114, R65, P0 ;  /* 0x0000004172327207 */ /* 0x000fe20000000000 */
[----:B------:R-:W-:-:S07]  /*280c0*/  IMAD.MOV.U32 R71, RZ, RZ, R14 ;  /* 0x000000ffff477224 */ /* 0x000fce00078e000e */
[----:B------:R-:W-:Y:S05]  /*280d0*/  WARPSYNC.COLLECTIVE R15, `(.L_x_6667) ;  /* 0x000000000f087348 */ /* 0x000fea0003c00000 */
[----:B------:R0:W1:Y:S02]  /*280e0*/  SHFL.IDX P6, R14, R13, R12, R11 ;  /* 0x0000000c0d0e7389 */ /* 0x00006400000c000b */
[----:B01----:R-:W-:Y:S01]  /*280f0*/  ENDCOLLECTIVE ;  /* 0x000000000000791b */ /* 0x003fe20003800000 */
.L_x_6667:
        /* <DEDUP_REMOVED lines=8> */
.L_x_6668:
[----:B------:R-:W-:Y:S02]  /*28180*/  IMAD.MOV.U32 R13, RZ, RZ, R72 ;  /* 0x000000ffff0d7224 */ /* 0x000fe400078e0048 */
[----:B------:R-:W-:-:S07]  /*28190*/  IMAD.MOV.U32 R74, RZ, RZ, R14 ;  /* 0x000000ffff4a7224 */ /* 0x000fce00078e000e */
[----:B------:R-:W-:Y:S05]  /*281a0*/  WARPSYNC.COLLECTIVE R15, `(.L_x_6669) ;  /* 0x000000000f087348 */ /* 0x000fea0003c00000 */
[----:B------:R0:W1:Y:S02]  /*281b0*/  SHFL.IDX P6, R14, R13, R12, R11 ;  /* 0x0000000c0d0e7389 */ /* 0x00006400000c000b */
[----:B01----:R-:W-:Y:S01]  /*281c0*/  ENDCOLLECTIVE ;  /* 0x000000000000791b */ /* 0x003fe20003800000 */
.L_x_6669:
[----:B------:R-:W-:Y:S01]  /*281d0*/  IMAD.MOV.U32 R13, RZ, RZ, R60 ;  /* 0x000000ffff0d7224 */ /* 0x000fe200078e003c */
[----:B------:R-:W-:Y:S01]  /*281e0*/  SEL R60, R76, R73, P0 ;  /* 0x000000494c3c7207 */ /* 0x000fe20000000000 */
[----:B------:R-:W-:Y:S02]  /*281f0*/  IMAD.MOV.U32 R12, RZ, RZ, R5 ;  /* 0x000000ffff0c7224 */ /* 0x000fe400078e0005 */
[----:B------:R-:W-:-:S07]  /*28200*/  IMAD.MOV.U32 R72, RZ, RZ, R14 ;  /* 0x000000ffff487224 */ /* 0x000fce00078e000e */
[----:B------:R-:W-:Y:S05]  /*28210*/  WARPSYNC.COLLECTIVE R15, `(.L_x_6670) ;  /* 0x000000000f087348 */ /* 0x000fea0003c00000 */
[----:B------:R0:W1:Y:S02]  /*28220*/  SHFL.IDX P6, R14, R13, R12, R11 ;  /* 0x0000000c0d0e7389 */ /* 0x00006400000c000b */
[----:B01----:R-:W-:Y:S01]  /*28230*/  ENDCOLLECTIVE ;  /* 0x000000000000791b */ /* 0x003fe20003800000 */
.L_x_6670:
[----:B------:R-:W-:Y:S02]  /*28240*/  MOV R13, R56 ;  /* 0x00000038000d7202 */ /* 0x000fe40000000f00 */
[----:B------:R-:W-:Y:S01]  /*28250*/  SEL R56, R70, R69, P0 ;  /* 0x0000004546387207 */ /* 0x000fe20000000000 */
[----:B------:R-:W-:-:S07]  /*28260*/  IMAD.MOV.U32 R75, RZ, RZ, R14 ;  /* 0x000000ffff4b7224 */ /* 0x000fce00078e000e */
[----:B------:R-:W-:Y:S05]  /*28270*/  WARPSYNC.COLLECTIVE R15, `(.L_x_6671) ;  /* 0x000000000f087348 */ /* 0x000fea0003c00000 */
[----:B------:R0:W1:Y:S02]  /*28280*/  SHFL.IDX P6, R14, R13, R12, R11 ;  /* 0x0000000c0d0e7389 */ /* 0x00006400000c000b */
[----:B01----:R-:W-:Y:S01]  /*28290*/  ENDCOLLECTIVE ;  /* 0x000000000000791b */ /* 0x003fe20003800000 */
.L_x_6671:
[----:B------:R-:W-:Y:S01]  /*282a0*/  SEL R71, R75, R74, P0 ;  /* 0x0000004a4b477207 */ /* 0x000fe20000000000 */
[----:B------:R-:W-:Y:S02]  /*282b0*/  IMAD.MOV.U32 R13, RZ, RZ, R68 ;  /* 0x000000ffff0d7224 */ /* 0x000fe400078e0044 */
[----:B------:R-:W-:Y:S02]  /*282c0*/  IMAD.MOV.U32 R12, RZ, RZ, R7 ;  /* 0x000000ffff0c7224 */ /* 0x000fe400078e0007 */
[----:B------:R-:W-:-:S07]  /*282d0*/  IMAD.MOV.U32 R77, RZ, RZ, R14 ;  /* 0x000000ffff4d7224 */ /* 0x000fce00078e000e */
[----:B------:R-:W-:Y:S05]  /*282e0*/  WARPSYNC.COLLECTIVE R15, `(.L_x_6672) ;  /* 0x000000000f087348 */ /* 0x000fea0003c00000 */
[----:B------:R0:W1:Y:S02]  /*282f0*/  SHFL.IDX P6, R14, R13, R12, R11 ;  /* 0x0000000c0d0e7389 */ /* 0x00006400000c000b */
[----:B01----:R-:W-:Y:S01]  /*28300*/  ENDCOLLECTIVE ;  /* 0x000000000000791b */ /* 0x003fe20003800000 */
.L_x_6672:
[----:B------:R-:W-:Y:S02]  /*28310*/  IMAD.MOV.U32 R13, RZ, RZ, R66 ;  /* 0x000000ffff0d7224 */ /* 0x000fe400078e0042 */
[----:B------:R-:W-:-:S07]  /*28320*/  IMAD.MOV.U32 R9, RZ, RZ, R14 ;  /* 0x000000ffff097224 */ /* 0x000fce00078e000e */
[----:B------:R-:W-:Y:S05]  /*28330*/  WARPSYNC.COLLECTIVE R15, `(.L_x_6673) ;  /* 0x000000000f087348 */ /* 0x000fea0003c00000 */
[----:B------:R0:W1:Y:S02]  /*28340*/  SHFL.IDX P6, R14, R13, R12, R11 ;  /* 0x0000000c0d0e7389 */ /* 0x00006400000c000b */
[----:B01----:R-:W-:Y:S01]  /*28350*/  ENDCOLLECTIVE ;  /* 0x000000000000791b */ /* 0x003fe20003800000 */
.L_x_6673:
[----:B------:R-:W-:Y:S01]  /*28360*/  IMAD.MOV.U32 R13, RZ, RZ, R54 ;  /* 0x000000ffff0d7224 */ /* 0x000fe200078e0036 */
[----:B------:R-:W-:Y:S02]  /*28370*/  MOV R12, R5 ;  /* 0x00000005000c7202 */ /* 0x000fe40000000f00 */
[----:B------:R-:W-:Y:S02]  /*28380*/  SEL R54, R69, R70, P0 ;  /* 0x0000004645367207 */ /* 0x000fe40000000000 */
[----:B------:R-:W-:Y:S02]  /*28390*/  SEL R69, R74, R75, P0 ;  /* 0x0000004b4a457207 */ /* 0x000fe40000000000 */
[----:B------:R-:W-:Y:S01]  /*283a0*/  SEL R70, R77, R72, P0 ;  /* 0x000000484d467207 */ /* 0x000fe20000000000 */
[----:B------:R-:W-:-:S07]  /*283b0*/  IMAD.MOV.U32 R25, RZ, RZ, R14 ;  /* 0x000000ffff197224 */ /* 0x000fce00078e000e */
[----:B------:R-:W-:Y:S05]  /*283c0*/  WARPSYNC.COLLECTIVE R15, `(.L_x_6674) ;  /* 0x000000000f087348 */ /* 0x000fea0003c00000 */
[----:B------:R0:W1:Y:S02]  /*283d0*/  SHFL.IDX P6, R14, R13, R12, R11 ;  /* 0x0000000c0d0e7389 */ /* 0x00006400000c000b */
[----:B01----:R-:W-:Y:S01]  /*283e0*/  ENDCOLLECTIVE ;  /* 0x000000000000791b */ /* 0x003fe20003800000 */
.L_x_6674:
[----:B------:R-:W-:Y:S01]  /*283f0*/  IMAD.MOV.U32 R13, RZ, RZ, R52 ;  /* 0x000000ffff0d7224 */ /* 0x000fe200078e0034 */
[----:B------:R-:W-:Y:S01]  /*28400*/  SEL R52, R72, R77, P0 ;  /* 0x0000004d48347207 */ /* 0x000fe20000000000 */
[----:B------:R-:W-:-:S07]  /*28410*/  IMAD.MOV.U32 R66, RZ, RZ, R14 ;  /* 0x000000ffff427224 */ /* 0x000fce00078e000e */
[----:B------:R-:W-:Y:S05]  /*28420*/  WARPSYNC.COLLECTIVE R15, `(.L_x_6675) ;  /* 0x000000000f087348 */ /* 0x000fea0003c00000 */
[----:B------:R0:W1:Y:S02]  /*28430*/  SHFL.IDX P6, R14, R13, R12, R11 ;  /* 0x0000000c0d0e7389 */ /* 0x00006400000c000b */
[----:B01----:R-:W-:Y:S01]  /*28440*/  ENDCOLLECTIVE ;  /* 0x000000000000791b */ /* 0x003fe20003800000 */
.L_x_6675:
[----:B------:R-:W-:Y:S01]  /*28450*/  SEL R75, R66, R9, P0 ;  /* 0x00000009424b7207 */ /* 0x000fe20000000000 */
[----:B------:R-:W-:Y:S02]  /*28460*/  IMAD.MOV.U32 R13, RZ, RZ, R64 ;  /* 0x000000ffff0d7224 */ /* 0x000fe400078e0040 */
[----:B------:R-:W-:Y:S02]  /*28470*/  IMAD.MOV.U32 R12, RZ, RZ, R7 ;  /* 0x000000ffff0c7224 */ /* 0x000fe400078e0007 */
[----:B------:R-:W-:-:S07]  /*28480*/  IMAD.MOV.U32 R68, RZ, RZ, R14 ;  /* 0x000000ffff447224 */ /* 0x000fce00078e000e */
[----:B------:R-:W-:Y:S05]  /*28490*/  WARPSYNC.COLLECTIVE R15, `(.L_x_6676) ;  /* 0x000000000f087348 */ /* 0x000fea0003c00000 */
[----:B------:R0:W1:Y:S02]  /*284a0*/  SHFL.IDX P6, R14, R13, R12, R11 ;  /* 0x0000000c0d0e7389 */ /* 0x00006400000c000b */
[----:B01----:R-:W-:Y:S01]  /*284b0*/  ENDCOLLECTIVE ;  /* 0x000000000000791b */ /* 0x003fe20003800000 */
.L_x_6676:
        /* <DEDUP_REMOVED lines=9> */
.L_x_6677:
[----:B------:R-:W-:Y:S02]  /*28550*/  IMAD.MOV.U32 R13, RZ, RZ, R30 ;  /* 0x000000ffff0d7224 */ /* 0x000fe400078e001e */
[----:B------:R-:W-:Y:S01]  /*28560*/  IMAD.MOV.U32 R12, RZ, RZ, R5 ;  /* 0x000000ffff0c7224 */ /* 0x000fe200078e0005 */
[----:B------:R-:W-:-:S07]  /*28570*/  MOV R29, R14 ;  /* 0x0000000e001d7202 */ /* 0x000fce0000000f00 */
[----:B------:R-:W-:Y:S05]  /*28580*/  WARPSYNC.COLLECTIVE R15, `(.L_x_6678) ;  /* 0x000000000f087348 */ /* 0x000fea0003c00000 */
[----:B------:R0:W1:Y:S02]  /*28590*/  SHFL.IDX P6, R14, R13, R12, R11 ;  /* 0x0000000c0d0e7389 */ /* 0x00006400000c000b */
[----:B01----:R-:W-:Y:S01]  /*285a0*/  ENDCOLLECTIVE ;  /* 0x000000000000791b */ /* 0x003fe20003800000 */
.L_x_6678:
[----:B------:R-:W-:Y:S02]  /*285b0*/  IMAD.MOV.U32 R13, RZ, RZ, R28 ;  /* 0x000000ffff0d7224 */ /* 0x000fe400078e001c */
[----:B------:R-:W-:-:S07]  /*285c0*/  IMAD.MOV.U32 R30, RZ, RZ, R14 ;  /* 0x000000ffff1e7224 */ /* 0x000fce00078e000e */
[----:B------:R-:W-:Y:S05]  /*285d0*/  WARPSYNC.COLLECTIVE R15, `(.L_x_6679) ;  /* 0x000000000f087348 */ /* 0x000fea0003c00000 */
[----:B------:R0:W1:Y:S02]  /*285e0*/  SHFL.IDX P6, R14, R13, R12, R11 ;  /* 0x0000000c0d0e7389 */ /* 0x00006400000c000b */
[----:B01----:R-:W-:Y:S01]  /*285f0*/  ENDCOLLECTIVE ;  /* 0x000000000000791b */ /* 0x003fe20003800000 */
.L_x_6679:
        /* <DEDUP_REMOVED lines=8> */
.L_x_6680:
[----:B------:R-:W-:Y:S02]  /*28680*/  SEL R76, R29, R28, P0 ;  /* 0x0000001c1d4c7207 */ /* 0x000fe40000000000 */
[----:B------:R-:W-:Y:S01]  /*28690*/  SEL R114, R28, R29, P0 ;  /* 0x0000001d1c727207 */ /* 0x000fe20000000000 */
[----:B------:R-:W-:Y:S01]  /*286a0*/  IMAD.MOV.U32 R13, RZ, RZ, R32 ;  /* 0x000000ffff0d7224 */ /* 0x000fe200078e0020 */
[----:B------:R-:W-:-:S07]  /*286b0*/  MOV R34, R14 ;  /* 0x0000000e00227202 */ /* 0x000fce0000000f00 */
[----:B------:R-:W-:Y:S05]  /*286c0*/  WARPSYNC.COLLECTIVE R15, `(.L_x_6681) ;  /* 0x000000000f087348 */ /* 0x000fea0003c00000 */
[----:B------:R0:W1:Y:S02]  /*286d0*/  SHFL.IDX P6, R14, R13, R12, R11 ;  /* 0x0000000c0d0e7389 */ /* 0x00006400000c000b */
[----:B01----:R-:W-:Y:S01]  /*286e0*/  ENDCOLLECTIVE ;  /* 0x000000000000791b */ /* 0x003fe20003800000 */
.L_x_6681:
[----:B------:R-:W-:Y:S02]  /*286f0*/  IMAD.MOV.U32 R13, RZ, RZ, R26 ;  /* 0x000000ffff0d7224 */ /* 0x000fe400078e001a */
[----:B------:R-:W-:Y:S02]  /*28700*/  IMAD.MOV.U32 R12, RZ, RZ, R5 ;  /* 0x000000ffff0c7224 */ /* 0x000fe400078e0005 */
[----:B------:R-:W-:-:S07]  /*28710*/  IMAD.MOV.U32 R32, RZ, RZ, R14 ;  /* 0x000000ffff207224 */ /* 0x000fce00078e000e */
[----:B------:R-:W-:Y:S05]  /*28720*/  WARPSYNC.COLLECTIVE R15, `(.L_x_6682) ;  /* 0x000000000f087348 */ /* 0x000fea0003c00000 */
[----:B------:R0:W1:Y:S02]  /*28730*/  SHFL.IDX P6, R14, R13, R12, R11 ;  /* 0x0000000c0d0e7389 */ /* 0x00006400000c000b */
[----:B01----:R-:W-:Y:S01]  /*28740*/  ENDCOLLECTIVE ;  /* 0x000000000000791b */ /* 0x003fe20003800000 */
.L_x_6682:
[----:B------:R-:W-:Y:S02]  /*28750*/  IMAD.MOV.U32 R13, RZ, RZ, R24 ;  /* 0x000000ffff0d7224 */ /* 0x000fe400078e0018 */
[----:B------:R-:W-:-:S07]  /*28760*/  IMAD.MOV.U32 R109, RZ, RZ, R14 ;  /* 0x000000ffff6d7224 */ /* 0x000fce00078e000e */
[----:B------:R-:W-:Y:S05]  /*28770*/  WARPSYNC.COLLECTIVE R15, `(.L_x_6683) ;  /* 0x000000000f087348 */ /* 0x000fea0003c00000 */
[----:B------:R0:W1:Y:S02]  /*28780*/  SHFL.IDX P6, R14, R13, R12, R11 ;  /* 0x0000000c0d0e7389 */ /* 0x00006400000c000b */
[----:B01----:R-:W-:Y:S01]  /*28790*/  ENDCOLLECTIVE ;  /* 0x000000000000791b */ /* 0x003fe20003800000 */
.L_x_6683:
[----:B------:R-:W-:Y:S02]  /*287a0*/  SEL R119, R34, R109, P0 ;  /* 0x0000006d22777207 */ /* 0x000fe40000000000 */
[----:B------:R-:W-:Y:S01]  /*287b0*/  SEL R125, R109, R34, P0 ;  /* 0x000000226d7d7207 */ /* 0x000fe20000000000 */
[----:B------:R-:W-:Y:S01]  /*287c0*/  IMAD.MOV.U32 R109, RZ, RZ, RZ ;  /* 0x000000ffff6d7224 */ /* 0x000fe200078e00ff */
[----:B------:R-:W-:Y:S01]  /*287d0*/  MOV R13, R10 ;  /* 0x0000000a000d7202 */ /* 0x000fe20000000f00 */
[----:B------:R-:W-:Y:S02]  /*287e0*/  IMAD.MOV.U32 R12, RZ, RZ, R7 ;  /* 0x000000ffff0c7224 */ /* 0x000fe400078e0007 */
[----:B------:R-:W-:-:S07]  /*287f0*/  IMAD.MOV.U32 R111, RZ, RZ, R14 ;  /* 0x000000ffff6f7224 */ /* 0x000fce00078e000e */
[----:B------:R-:W-:Y:S05]  /*28800*/  WARPSYNC.COLLECTIVE R15, `(.L_x_6684) ;  /* 0x000000000f087348 */ /* 0x000fea0003c00000 */
[----:B------:R0:W1:Y:S02]  /*28810*/  SHFL.IDX P6, R14, R13, R12, R11 ;  /* 0x0000000c0d0e7389 */ /* 0x00006400000c000b */
[----:B01----:R-:W-:Y:S01]  /*28820*/  ENDCOLLECTIVE ;  /* 0x000000000000791b */ /* 0x003fe20003800000 */
.L_x_6684:
[----:B------:R-:W-:Y:S02]  /*28830*/  SEL R118, R32, R111, P0 ;  /* 0x0000006f20767207 */ /* 0x000fe40000000000 */
[----:B------:R-:W-:Y:S01]  /*28840*/  SEL R124, R111, R32, P0 ;  /* 0x000000206f7c7207 */ /* 0x000fe20000000000 */
[----:B------:R-:W-:Y:S02]  /*28850*/  IMAD.MOV.U32 R13, RZ, RZ, R4 ;  /* 0x000000ffff0d7224 */ /* 0x000fe400078e0004 */
[----:B------:R-:W-:-:S07]  /*28860*/  IMAD.MOV.U32 R10, RZ, RZ, R14 ;  /* 0x000000ffff0a7224 */ /* 0x000fce00078e000e */
[----:B------:R-:W-:Y:S05]  /*28870*/  WARPSYNC.COLLECTIVE R15, `(.L_x_6685) ;  /* 0x000000000f087348 */ /* 0x000fea0003c00000 */
[----:B------:R0:W1:Y:S02]  /*28880*/  SHFL.IDX P6, R14, R13, R12, R11 ;  /* 0x0000000c0d0e7389 */ /* 0x00006400000c000b */
[----:B01----:R-:W-:Y:S01]  /*28890*/  ENDCOLLECTIVE ;  /* 0x000000000000791b */ /* 0x003fe20003800000 */
.L_x_6685:
[----:B------:R-:W-:Y:S02]  /*288a0*/  IMAD.MOV.U32 R13, RZ, RZ, R8 ;  /* 0x000000ffff0d7224 */ /* 0x000fe400078e0008 */
[----:B------:R-:W-:Y:S02]  /*288b0*/  IMAD.MOV.U32 R12, RZ, RZ, R5 ;  /* 0x000000ffff0c7224 */ /* 0x000fe400078e0005 */
[----:B------:R-:W-:-:S07]  /*288c0*/  IMAD.MOV.U32 R4, RZ, RZ, R14 ;  /* 0x000000ffff047224 */ /* 0x000fce00078e000e */
[----:B------:R-:W-:Y:S05]  /*288d0*/  WARPSYNC.COLLECTIVE R15, `(.L_x_6686) ;  /* 0x000000000f087348 */ /* 0x000fea0003c00000 */
[----:B------:R0:W1:Y:S02]  /*288e0*/  SHFL.IDX P6, R14, R13, R12, R11 ;  /* 0x0000000c0d0e7389 */ /* 0x00006400000c000b */
[----:B01----:R-:W-:Y:S01]  /*288f0*/  ENDCOLLECTIVE ;  /* 0x000000000000791b */ /* 0x003fe20003800000 */
.L_x_6686:
[----:B------:R-:W-:Y:S01]  /*28900*/  MOV R13, R6 ;  /* 0x00000006000d7202 */ /* 0x000fe20000000f00 */
[----:B------:R-:W-:-:S07]  /*28910*/  IMAD.MOV.U32 R7, RZ, RZ, R14 ;  /* 0x000000ffff077224 */ /* 0x000fce00078e000e */
[----:B------:R-:W-:Y:S05]  /*28920*/  WARPSYNC.COLLECTIVE R15, `(.L_x_6687) ;  /* 0x000000000f087348 */ /* 0x000fea0003c00000 */
[----:B------:R0:W1:Y:S02]  /*28930*/  SHFL.IDX P6, R14, R13, R12, R11 ;  /* 0x0000000c0d0e7389 */ /* 0x00006400000c000b */
[----:B01----:R-:W-:Y:S01]  /*28940*/  ENDCOLLECTIVE ;  /* 0x000000000000791b */ /* 0x003fe20003800000 */
.L_x_6687:
[----:B------:R-:W-:Y:S05]  /*28950*/  BRA `(.L_x_6688) ;  /* 0xffffff3000547947 */ /* 0x000fea000383ffff */
.L_x_6448:
[----:B------:R-:W-:Y:S02]  /*28960*/  IMAD.MOV.U32 R13, RZ, RZ, R3 ;  /* 0x000000ffff0d7224 */ /* 0x000fe400078e0003 */
[----:B------:R-:W-:Y:S02]  /*28970*/  IMAD.MOV.U32 R12, RZ, RZ, RZ ;  /* 0x000000ffff0c7224 */ /* 0x000fe400078e00ff */
[----:B------:R-:W-:Y:S02]  /*28980*/  IMAD.MOV.U32 R11, RZ, RZ, 0x181f ;  /* 0x0000181fff0b7424 */ /* 0x000fe400078e00ff */
[----:B------:R-:W-:-:S07]  /*28990*/  IMAD.MOV.U32 R15, RZ, RZ, -0x1 ;  /* 0xffffffffff0f7424 */ /* 0x000fce00078e00ff */
[----:B-----5:R-:W-:Y:S05]  /*289a0*/  WARPSYNC.COLLECTIVE R15, `(.L_x_6689) ;  /* 0x000000000f087348 */ /* 0x020fea0003c00000 */
[----:B------:R0:W1:Y:S02]  /*289b0*/  SHFL.IDX P6, R14, R13, R12, R11 ;  /* 0x0000000c0d0e7389 */ /* 0x00006400000c000b */
[----:B01---5:R-:W-:Y:S01]  /*289c0*/  ENDCOLLECTIVE ;  /* 0x000000000000791b */ /* 0x023fe20003800000 */
.L_x_6689:
[----:B------:R-:W-:Y:S02]  /*289d0*/  IMAD.MOV.U32 R13, RZ, RZ, R2 ;  /* 0x000000ffff0d7224 */ /* 0x000fe400078e0002 */
[----:B------:R-:W-:-:S07]  /*289e0*/  IMAD.MOV.U32 R0, RZ, RZ, R14 ;  /* 0x000000ffff007224 */ /* 0x000fce00078e000e */
[----:B------:R-:W-:Y:S05]  /*289f0*/  WARPSYNC.COLLECTIVE R15, `(.L_x_6690) ;  /* 0x000000000f087348 */ /* 0x000fea0003c00000 */
[----:B------:R0:W1:Y:S02]  /*28a00*/  SHFL.IDX P6, R14, R13, R12, R11 ;  /* 0x0000000c0d0e7389 */ /* 0x00006400000c000b */
[----:B01----:R-:W-:Y:S01]  /*28a10*/  ENDCOLLECTIVE ;  /* 0x000000000000791b */ /* 0x003fe20003800000 */
.L_x_6690:
[----:B------:R-:W-:Y:S05]  /*28a20*/  BRA `(.L_x_6691) ;  /* 0xffffff4000107947 */ /* 0x000fea000383ffff */
.L_x_6451:
[----:B------:R-:W-:Y:S01]  /*28a30*/  BSSY B1, `(.L_x_6692) ;  /* 0x0000008000017945 */ /* 0x000fe20003800000 */
[----:B------:R-:W-:Y:S01]  /*28a40*/  MOV R13, R3 ;  /* 0x00000003000d7202 */ /* 0x000fe20000000f00 */
[----:B------:R-:W-:Y:S02]  /*28a50*/  IMAD.MOV.U32 R12, RZ, RZ, 0x1 ;  /* 0x00000001ff0c7424 */ /* 0x000fe400078e00ff */
[----:B------:R-:W-:Y:S02]  /*28a60*/  IMAD.MOV.U32 R11, RZ, RZ, 0x181f ;  /* 0x0000181fff0b7424 */ /* 0x000fe400078e00ff */
[----:B---3--:R-:W-:-:S07]  /*28a70*/  IMAD.MOV.U32 R15, RZ, RZ, -0x1 ;  /* 0xffffffffff0f7424 */ /* 0x008fce00078e00ff */
[----:B012--5:R-:W-:Y:S05]  /*28a80*/  WARPSYNC.COLLECTIVE R15, `(.L_x_6693) ;  /* 0x000000000f087348 */ /* 0x027fea0003c00000 */
[----:B--2---:R2:W3:Y:S02]  /*28a90*/  SHFL.IDX P6, R14, R13, R12, R11 ;  /* 0x0000000c0d0e7389 */ /* 0x0044e400000c000b */
[----:B0123-5:R-:W-:Y:S01]  /*28aa0*/  ENDCOLLECTIVE ;  /* 0x000000000000791b */ /* 0x02ffe20003800000 */
.L_x_6693:
[----:B------:R-:W-:Y:S05]  /*28ab0*/  BSYNC B1 ;  /* 0x0000000000017941 */ /* 0x000fea0003800000 */
.L_x_6692:
        /* <DEDUP_REMOVED lines=8> */
.L_x_6694:
[----:B------:R-:W-:Y:S05]  /*28b40*/  BRA `(.L_x_6695) ;  /* 0xffffff40001c7947 */ /* 0x000fea000383ffff */
.L_x_6454:
        /* <DEDUP_REMOVED lines=8> */
.L_x_6697:
[----:B------:R-:W-:Y:S05]  /*28bd0*/  BSYNC B1 ;  /* 0x0000000000017941 */ /* 0x000fea0003800000 */
.L_x_6696:
        /* <DEDUP_REMOVED lines=8> */
.L_x_6698:
[----:B------:R-:W-:Y:S05]  /*28c60*/  BRA `(.L_x_6699) ;  /* 0xffffff4000287947 */ /* 0x000fea000383ffff */
.L_x_6457:
        /* <DEDUP_REMOVED lines=8> */
.L_x_6701:
[----:B------:R-:W-:Y:S05]  /*28cf0*/  BSYNC B1 ;  /* 0x0000000000017941 */ /* 0x000fea0003800000 */
.L_x_6700:
        /* <DEDUP_REMOVED lines=8> */
.L_x_6702:
[----:B------:R-:W-:Y:S05]  /*28d80*/  BRA `(.L_x_6703) ;  /* 0xffffff4000347947 */ /* 0x000fea000383ffff */
.L_x_6459:
[----:B------:R-:W-:Y:S02]  /*28d90*/  IMAD.MOV.U32 R13, RZ, RZ, R6 ;  /* 0x000000ffff0d7224 */ /* 0x000fe400078e0006 */
[----:B------:R-:W-:Y:S02]  /*28da0*/  IMAD.MOV.U32 R12, RZ, RZ, RZ ;  /* 0x000000ffff0c7224 */ /* 0x000fe400078e00ff */
[----:B------:R-:W-:Y:S02]  /*28db0*/  IMAD.MOV.U32 R11, RZ, RZ, 0x1c1f ;  /* 0x00001c1fff0b7424 */ /* 0x000fe400078e00ff */
[----:B------:R-:W-:-:S07]  /*28dc0*/  IMAD.MOV.U32 R15, RZ, RZ, -0x1 ;  /* 0xffffffffff0f7424 */ /* 0x000fce00078e00ff */
[----:B------:R-:W-:Y:S05]  /*28dd0*/  WARPSYNC.COLLECTIVE R15, `(.L_x_6704) ;  /* 0x000000000f087348 */ /* 0x000fea0003c00000 */
[----:B------:R0:W1:Y:S02]  /*28de0*/  SHFL.IDX P6, R14, R13, R12, R11 ;  /* 0x0000000c0d0e7389 */ /* 0x00006400000c000b */
[----:B01----:R-:W-:Y:S01]  /*28df0*/  ENDCOLLECTIVE ;  /* 0x000000000000791b */ /* 0x003fe20003800000 */
.L_x_6704:
[----:B------:R-:W-:Y:S01]  /*28e00*/  MOV R13, R4 ;  /* 0x00000004000d7202 */ /* 0x000fe20000000f00 */
[----:B------:R-:W-:-:S07]  /*28e10*/  IMAD.MOV.U32 R5, RZ, RZ, R14 ;  /* 0x000000ffff057224 */ /* 0x000fce00078e000e */
[----:B------:R-:W-:Y:S05]  /*28e20*/  WARPSYNC.COLLECTIVE R15, `(.L_x_6705) ;  /* 0x000000000f087348 */ /* 0x000fea0003c00000 */
[----:B------:R0:W1:Y:S02]  /*28e30*/  SHFL.IDX P6, R14, R13, R12, R11 ;  /* 0x0000000c0d0e7389 */ /* 0x00006400000c000b */
[----:B01----:R-:W-:Y:S01]  /*28e40*/  ENDCOLLECTIVE ;  /* 0x000000000000791b */ /* 0x003fe20003800000 */
.L_x_6705:
[----:B------:R-:W-:Y:S05]  /*28e50*/  BRA `(.L_x_6706) ;  /* 0xffffff4400587947 */ /* 0x000fea000383ffff */
.L_x_6462:
[----:B------:R-:W-:Y:S01]  /*28e60*/  BSSY B1, `(.L_x_6707) ;  /* 0x0000008000017945 */ /* 0x000fe20003800000 */
[----:B0-----:R-:W-:Y:S02]  /*28e70*/  IMAD.MOV.U32 R13, RZ, RZ, R6 ;  /* 0x000000ffff0d7224 */ /* 0x001fe400078e0006 */
[----:B------:R-:W-:Y:S02]  /*28e80*/  IMAD.MOV.U32 R12, RZ, RZ, 0x1 ;  /* 0x00000001ff0c7424 */ /* 0x000fe400078e00ff */
[----:B------:R-:W-:Y:S02]  /*28e90*/  IMAD.MOV.U32 R11, RZ, RZ, 0x1c1f ;  /* 0x00001c1fff0b7424 */ /* 0x000fe400078e00ff */
[----:B------:R-:W-:-:S07]  /*28ea0*/  IMAD.MOV.U32 R15, RZ, RZ, -0x1 ;  /* 0xffffffffff0f7424 */ /* 0x000fce00078e00ff */
[----:B-12---:R-:W-:Y:S05]  /*28eb0*/  WARPSYNC.COLLECTIVE R15, `(.L_x_6708) ;  /* 0x000000000f087348 */ /* 0x006fea0003c00000 */
[----:B--2---:R0:W2:Y:S02]  /*28ec0*/  SHFL.IDX P6, R14, R13, R12, R11 ;  /* 0x0000000c0d0e7389 */ /* 0x0040a400000c000b */
[----:B012---:R-:W-:Y:S01]  /*28ed0*/  ENDCOLLECTIVE ;  /* 0x000000000000791b */ /* 0x007fe20003800000 */
.L_x_6708:
[----:B------:R-:W-:Y:S05]  /*28ee0*/  BSYNC B1 ;  /* 0x0000000000017941 */ /* 0x000fea0003800000 */
.L_x_6707:
        /* <DEDUP_REMOVED lines=8> */
.L_x_6709:
[----:B------:R-:W-:Y:S05]  /*28f70*/  BRA `(.L_x_6710) ;  /* 0xffffff48007c7947 */ /* 0x000fea000383ffff */
.L_x_6466:
[----:B------:R-:W-:Y:S02]  /*28f80*/  IMAD.MOV.U32 R13, RZ, RZ, R3 ;  /* 0x000000ffff0d7224 */ /* 0x000fe400078e0003 */
[----:B------:R-:W-:Y:S02]  /*28f90*/  IMAD.MOV.U32 R12, RZ, RZ, RZ ;  /* 0x000000ffff0c7224 */ /* 0x000fe400078e00ff */
[----:B------:R-:W-:Y:S02]  /*28fa0*/  IMAD.MOV.U32 R11, RZ, RZ, 0x181f ;  /* 0x0000181fff0b7424 */ /* 0x000fe400078e00ff */
[----:B------:R-:W-:-:S07]  /*28fb0*/  IMAD.MOV.U32 R15, RZ, RZ, -0x1 ;  /* 0xffffffffff0f7424 */ /* 0x000fce00078e00ff */
[----:B------:R-:W-:Y:S05]  /*28fc0*/  WARPSYNC.COLLECTIVE R15, `(.L_x_6711) ;  /* 0x000000000f087348 */ /* 0x000fea0003c00000 */
[----:B------:R0:W1:Y:S02]  /*28fd0*/  SHFL.IDX P6, R14, R13, R12, R11 ;  /* 0x0000000c0d0e7389 */ /* 0x00006400000c000b */
[----:B01----:R-:W-:Y:S01]  /*28fe0*/  ENDCOLLECTIVE ;  /* 0x000000000000791b */ /* 0x003fe20003800000 */
.L_x_6711:
[----:B------:R-:W-:Y:S02]  /*28ff0*/  IMAD.MOV.U32 R13, RZ, RZ, R2 ;  /* 0x000000ffff0d7224 */ /* 0x000fe400078e0002 */
[----:B------:R-:W-:-:S07]  /*29000*/  IMAD.MOV.U32 R0, RZ, RZ, R14 ;  /* 0x000000ffff007224 */ /* 0x000fce00078e000e */
[----:B------:R-:W-:Y:S05]  /*29010*/  WARPSYNC.COLLECTIVE R15, `(.L_x_6712) ;  /* 0x000000000f087348 */ /* 0x000fea0003c00000 */
[----:B------:R0:W1:Y:S02]  /*29020*/  SHFL.IDX P6, R14, R13, R12, R11 ;  /* 0x0000000c0d0e7389 */ /* 0x00006400000c000b */
[----:B01----:R-:W-:Y:S01]  /*29030*/  ENDCOLLECTIVE ;  /* 0x000000000000791b */ /* 0x003fe20003800000 */
.L_x_6712:
[----:B------:R-:W-:Y:S05]  /*29040*/  BRA `(.L_x_6713) ;  /* 0xffffff5400cc7947 */ /* 0x000fea000383ffff */
.L_x_6469:
[----:B------:R-:W-:Y:S01]  /*29050*/  BSSY B1, `(.L_x_6714) ;  /* 0x0000008000017945 */ /* 0x000fe20003800000 */
[----:B------:R-:W-:Y:S01]  /*29060*/  MOV R13, R3 ;  /* 0x00000003000d7202 */ /* 0x000fe20000000f00 */
[----:B------:R-:W-:Y:S02]  /*29070*/  IMAD.MOV.U32 R12, RZ, RZ, 0x1 ;  /* 0x00000001ff0c7424 */ /* 0x000fe400078e00ff */
[----:B------:R-:W-:Y:S02]  /*29080*/  IMAD.MOV.U32 R11, RZ, RZ, 0x181f ;  /* 0x0000181fff0b7424 */ /* 0x000fe400078e00ff */
[----:B---3--:R-:W-:-:S07]  /*29090*/  IMAD.MOV.U32 R15, RZ, RZ, -0x1 ;  /* 0xffffffffff0f7424 */ /* 0x008fce00078e00ff */
[----:B012---:R-:W-:Y:S05]  /*290a0*/  WARPSYNC.COLLECTIVE R15, `(.L_x_6715) ;  /* 0x000000000f087348 */ /* 0x007fea0003c00000 */
[----:B--2---:R2:W3:Y:S02]  /*290b0*/  SHFL.IDX P6, R14, R13, R12, R11 ;  /* 0x0000000c0d0e7389 */ /* 0x0044e400000c000b */
[----:B0123--:R-:W-:Y:S01]  /*290c0*/  ENDCOLLECTIVE ;  /* 0x000000000000791b */ /* 0x00ffe20003800000 */
.L_x_6715:
[----:B------:R-:W-:Y:S05]  /*290d0*/  BSYNC B1 ;  /* 0x0000000000017941 */ /* 0x000fea0003800000 */
.L_x_6714:
        /* <DEDUP_REMOVED lines=8> */
.L_x_6716:
[----:B------:R-:W-:Y:S05]  /*29160*/  BRA `(.L_x_6717) ;  /* 0xffffff5400e07947 */ /* 0x000fea000383ffff */
.L_x_6472:
        /* <DEDUP_REMOVED lines=8> */
.L_x_6719:
[----:B------:R-:W-:Y:S05]  /*291f0*/  BSYNC B1 ;  /* 0x0000000000017941 */ /* 0x000fea0003800000 */
.L_x_6718:
        /* <DEDUP_REMOVED lines=8> */
.L_x_6720:
[----:B------:R-:W-:Y:S05]  /*29280*/  BRA `(.L_x_6721) ;  /* 0xffffff5400f07947 */ /* 0x000fea000383ffff */
.L_x_6475:
        /* <DEDUP_REMOVED lines=8> */
.L_x_6723:
[----:B------:R-:W-:Y:S05]  /*29310*/  BSYNC B1 ;  /* 0x0000000000017941 */ /* 0x000fea0003800000 */
.L_x_6722:
        /* <DEDUP_REMOVED lines=8> */
.L_x_6724:
[----:B------:R-:W-:Y:S05]  /*293a0*/  BRA `(.L_x_6725) ;  /* 0xffffff5800007947 */ /* 0x000fea000383ffff */
.L_x_6492:
        /* <DEDUP_REMOVED lines=11> */
.L_x_6727:
[----:B------:R-:W-:Y:S05]  /*29460*/  BSYNC B1 ;  /* 0x0000000000017941 */ /* 0x000fea0003800000 */
.L_x_6726:
[----:B------:R-:W-:Y:S05]  /*29470*/  BRA `(.L_x_6728) ;  /* 0xffffff7000b07947 */ /* 0x000fea000383ffff */
.L_x_6494:
[----:B------:R-:W-:Y:S01]  /*29480*/  BSSY B1, `(.L_x_6729) ;  /* 0x0000006000017945 */ /* 0x000fe20003800000 */
[----:B------:R-:W-:-:S07]  /*29490*/  IMAD.MOV.U32 R15, RZ, RZ, -0x1 ;  /* 0xffffffffff0f7424 */ /* 0x000fce00078e00ff */
[----:B0-----:R-:W-:Y:S05]  /*294a0*/  WARPSYNC.COLLECTIVE R15, `(.L_x_6730) ;  /* 0x000000000f0c7348 */ /* 0x001fea0003c00000 */
[----:B------:R-:W-:Y:S02]  /*294b0*/  ELECT P6, UR62, PT ;  /* 0x00000000003e782f */ /* 0x000fe400038c0000 */
[----:B------:R-:W-:Y:S01]  /*294c0*/  MOV R14, UR62 ;  /* 0x0000003e000e7c02 */ /* 0x000fe20008000f00 */
[----:B0-----:R-:W-:Y:S10]  /*294d0*/  ENDCOLLECTIVE ;  /* 0x000000000000791b */ /* 0x001ff40003800000 */
.L_x_6730:
[----:B------:R-:W-:Y:S05]  /*294e0*/  BSYNC B1 ;  /* 0x0000000000017941 */ /* 0x000fea0003800000 */
.L_x_6729:
[----:B------:R-:W-:Y:S05]  /*294f0*/  BRA `(.L_x_6493) ;  /* 0xffffff7000a87947 */ /* 0x000fea000383ffff */
.L_x_6496:
[----:B0-----:R0:W1:Y:S02]  /*29500*/  SYNCS.PHASECHK.TRANS64.TRYWAIT P0, [R18+URZ+0x2e820], R2 ;  /* 0x02e82002120075a7 */ /* 0x001064000800017f */
[----:B-1----:R-:W-:Y:S05]  /*29510*/  @!P0 NANOSLEEP.SYNCS 0x989680 ;  /* 0x009896800000895d */ /* 0x002fea0003900000 */
[----:B------:R-:W1:Y:S02]  /*29520*/  @!P0 SYNCS.PHASECHK.TRANS64 P0, [R18+URZ+0x2e820], R2 ;  /* 0x02e82002120085a7 */ /* 0x000e64000800007f */
[----:B-1----:R-:W-:Y:S05]  /*29530*/  @!P0 BRA `(.L_x_6496) ;  /* 0xfffffffc00f08947 */ /* 0x002fea000383ffff */
[----:B------:R-:W-:Y:S05]  /*29540*/  BRA `(.L_x_6731) ;  /* 0xffffff7000b87947 */ /* 0x000fea000383ffff */
.L_x_6500:
[----:B-1----:R1:W2:Y:S02]  /*29550*/  SYNCS.PHASECHK.TRANS64.TRYWAIT P0, [R5+URZ+0x2e8a0], R7 ;  /* 0x02e8a007050075a7 */ /* 0x0022a4000800017f */
[----:B--2---:R-:W-:Y:S05]  /*29560*/  @!P0 NANOSLEEP.SYNCS 0x989680 ;  /* 0x009896800000895d */ /* 0x004fea0003900000 */
[----:B------:R-:W2:Y:S02]  /*29570*/  @!P0 SYNCS.PHASECHK.TRANS64 P0, [R5+URZ+0x2e8a0], R7 ;  /* 0x02e8a007050085a7 */ /* 0x000ea4000800007f */
[----:B--2---:R-:W-:Y:S05]  /*29580*/  @!P0 BRA `(.L_x_6500) ;  /* 0xfffffffc00f08947 */ /* 0x004fea000383ffff */
[----:B------:R-:W-:Y:S05]  /*29590*/  BRA `(.L_x_6732) ;  /* 0xffffff7000d87947 */ /* 0x000fea000383ffff */
.L_x_6505:
[----:B0-----:R0:W2:Y:S02]  /*295a0*/  SYNCS.PHASECHK.TRANS64.TRYWAIT P0, [R5+URZ+0x2e8c0], R7 ;  /* 0x02e8c007050075a7 */ /* 0x0010a4000800017f */
[----:B--2---:R-:W-:Y:S05]  /*295b0*/  @!P0 NANOSLEEP.SYNCS 0x989680 ;  /* 0x009896800000895d */ /* 0x004fea0003900000 */
[----:B------:R-:W2:Y:S02]  /*295c0*/  @!P0 SYNCS.PHASECHK.TRANS64 P0, [R5+URZ+0x2e8c0], R7 ;  /* 0x02e8c007050085a7 */ /* 0x000ea4000800007f */
[----:B--2---:R-:W-:Y:S05]  /*295d0*/  @!P0 BRA `(.L_x_6505) ;  /* 0xfffffffc00f08947 */ /* 0x004fea000383ffff */
[----:B------:R-:W-:Y:S05]  /*295e0*/  BRA `(.L_x_6733) ;  /* 0xffffff7400587947 */ /* 0x000fea000383ffff */
.L_x_6512:
[----:B0-----:R0:W1:Y:S02]  /*295f0*/  SYNCS.PHASECHK.TRANS64.TRYWAIT P2, [R3+URZ+0x2e8a0], R4 ;  /* 0x02e8a004030075a7 */ /* 0x001064000804017f */
[----:B-1----:R-:W-:Y:S05]  /*29600*/  @!P2 NANOSLEEP.SYNCS 0x989680 ;  /* 0x009896800000a95d */ /* 0x002fea0003900000 */
[----:B------:R-:W1:Y:S02]  /*29610*/  @!P2 SYNCS.PHASECHK.TRANS64 P2, [R3+URZ+0x2e8a0], R4 ;  /* 0x02e8a0040300a5a7 */ /* 0x000e64000804007f */
[----:B-1----:R-:W-:Y:S05]  /*29620*/  @!P2 BRA `(.L_x_6512) ;  /* 0xfffffffc00f0a947 */ /* 0x002fea000383ffff */
[----:B------:R-:W-:Y:S05]  /*29630*/  BRA `(.L_x_6734) ;  /* 0xffffff78002c7947 */ /* 0x000fea000383ffff */
.L_x_6517:
[----:B-1----:R1:W2:Y:S02]  /*29640*/  SYNCS.PHASECHK.TRANS64.TRYWAIT P2, [R3+URZ+0x2e8c0], R4 ;  /* 0x02e8c004030075a7 */ /* 0x0022a4000804017f */
[----:B--2---:R-:W-:Y:S05]  /*29650*/  @!P2 NANOSLEEP.SYNCS 0x989680 ;  /* 0x009896800000a95d */ /* 0x004fea0003900000 */
[----:B------:R-:W2:Y:S02]  /*29660*/  @!P2 SYNCS.PHASECHK.TRANS64 P2, [R3+URZ+0x2e8c0], R4 ;  /* 0x02e8c0040300a5a7 */ /* 0x000ea4000804007f */
[----:B--2---:R-:W-:Y:S05]  /*29670*/  @!P2 BRA `(.L_x_6517) ;  /* 0xfffffffc00f0a947 */ /* 0x004fea000383ffff */
[----:B------:R-:W-:Y:S05]  /*29680*/  BRA `(.L_x_6735) ;  /* 0xffffff7800a87947 */ /* 0x000fea000383ffff */
.L_x_6534:
[----:B------:R-:W0:Y:S01]  /*29690*/  S2R R0, SR_TID.X ;  /* 0x0000000000007919 */ /* 0x000e220000002100 */
[----:B------:R-:W-:Y:S01]  /*296a0*/  BSSY B0, `(.L_x_6736) ;  /* 0x000000a000007945 */ /* 0x000fe20003800000 */
[----:B------:R-:W-:Y:S02]  /*296b0*/  IMAD.MOV.U32 R12, RZ, RZ, RZ ;  /* 0x000000ffff0c7224 */ /* 0x000fe400078e00ff */
[----:B------:R-:W-:Y:S02]  /*296c0*/  IMAD.MOV.U32 R11, RZ, RZ, 0x1f ;  /* 0x0000001fff0b7424 */ /* 0x000fe400078e00ff */
[----:B------:R-:W-:Y:S01]  /*296d0*/  IMAD.MOV.U32 R15, RZ, RZ, -0x1 ;  /* 0xffffffffff0f7424 */ /* 0x000fe200078e00ff */
[----:B0-----:R-:W-:-:S04]  /*296e0*/  SHF.R.U32.HI R0, RZ, 0x5, R0 ;  /* 0x00000005ff007819 */ /* 0x001fc80000011600 */
[----:B------:R-:W-:-:S04]  /*296f0*/  LOP3.LUT R0, R0, 0x3, RZ, 0xc0, !PT ;  /* 0x0000000300007812 */ /* 0x000fc800078ec0ff */
[----:B------:R-:W-:-:S07]  /*29700*/  MOV R13, R0 ;  /* 0x00000000000d7202 */ /* 0x000fce0000000f00 */
[----:B-1----:R-:W-:Y:S05]  /*29710*/  WARPSYNC.COLLECTIVE R15, `(.L_x_6737) ;  /* 0x000000000f087348 */ /* 0x002fea0003c00000 */
[----:B------:R0:W2:Y:S02]  /*29720*/  SHFL.IDX P6, R14, R13, R12, R11 ;  /* 0x0000000c0d0e7389 */ /* 0x0000a400000c000b */
[----:B012---:R-:W-:Y:S01]  /*29730*/  ENDCOLLECTIVE ;  /* 0x000000000000791b */ /* 0x007fe20003800000 */
.L_x_6737:
[----:B------:R-:W-:Y:S05]  /*29740*/  BSYNC B0 ;  /* 0x0000000000007941 */ /* 0x000fea0003800000 */
.L_x_6736:
[----:B------:R-:W-:Y:S05]  /*29750*/  BRA `(.L_x_6738) ;  /* 0xffffff8400c87947 */ /* 0x000fea000383ffff */
.L_x_6536:
[----:B------:R-:W-:Y:S01]  /*29760*/  BSSY B0, `(.L_x_6739) ;  /* 0x0000006000007945 */ /* 0x000fe20003800000 */
[----:B------:R-:W-:-:S07]  /*29770*/  IMAD.MOV.U32 R15, RZ, RZ, -0x1 ;  /* 0xffffffffff0f7424 */ /* 0x000fce00078e00ff */
[----:B01----:R-:W-:Y:S05]  /*29780*/  WARPSYNC.COLLECTIVE R15, `(.L_x_6740) ;  /* 0x000000000f0c7348 */ /* 0x003fea0003c00000 */
[----:B------:R-:W-:Y:S02]  /*29790*/  ELECT P6, UR62, PT ;  /* 0x00000000003e782f */ /* 0x000fe400038c0000 */
[----:B------:R-:W-:Y:S01]  /*297a0*/  MOV R14, UR62 ;  /* 0x0000003e000e7c02 */ /* 0x000fe20008000f00 */
[----:B01----:R-:W-:Y:S10]  /*297b0*/  ENDCOLLECTIVE ;  /* 0x000000000000791b */ /* 0x003ff40003800000 */
.L_x_6740:
[----:B------:R-:W-:Y:S05]  /*297c0*/  BSYNC B0 ;  /* 0x0000000000007941 */ /* 0x000fea0003800000 */
.L_x_6739:
[----:B------:R-:W-:Y:S05]  /*297d0*/  BRA `(.L_x_6741) ;  /* 0xffffff8400d07947 */ /* 0x000fea000383ffff */
.L_x_6538:
[----:B0-----:R0:W1:Y:S02]  /*297e0*/  SYNCS.PHASECHK.TRANS64.TRYWAIT P0, [R0+URZ+0x2e880], R3 ;  /* 0x02e88003000075a7 */ /* 0x001064000800017f */
[----:B-1----:R-:W-:Y:S05]  /*297f0*/  @!P0 NANOSLEEP.SYNCS 0x989680 ;  /* 0x009896800000895d */ /* 0x002fea0003900000 */
[----:B------:R-:W1:Y:S02]  /*29800*/  @!P0 SYNCS.PHASECHK.TRANS64 P0, [R0+URZ+0x2e880], R3 ;  /* 0x02e88003000085a7 */ /* 0x000e64000800007f */
[----:B-1----:R-:W-:Y:S05]  /*29810*/  @!P0 BRA `(.L_x_6538) ;  /* 0xfffffffc00f08947 */ /* 0x002fea000383ffff */
[----:B------:R-:W-:Y:S05]  /*29820*/  BRA `(.L_x_6742) ;  /* 0xffffff8800407947 */ /* 0x000fea000383ffff */
.L_x_6540:
[----:B-1----:R1:W2:Y:S02]  /*29830*/  SYNCS.PHASECHK.TRANS64.TRYWAIT P0, [R0+URZ+0x2e840], R3 ;  /* 0x02e84003000075a7 */ /* 0x0022a4000800017f */
[----:B--2---:R-:W-:Y:S05]  /*29840*/  @!P0 NANOSLEEP.SYNCS 0x989680 ;  /* 0x009896800000895d */ /* 0x004fea0003900000 */
[----:B------:R-:W2:Y:S02]  /*29850*/  @!P0 SYNCS.PHASECHK.TRANS64 P0, [R0+URZ+0x2e840], R3 ;  /* 0x02e84003000085a7 */ /* 0x000ea4000800007f */
[----:B--2---:R-:W-:Y:S05]  /*29860*/  @!P0 BRA `(.L_x_6540) ;  /* 0xfffffffc00f08947 */ /* 0x004fea000383ffff */
[----:B------:R-:W-:Y:S05]  /*29870*/  BRA `(.L_x_6743) ;  /* 0xffffff8800987947 */ /* 0x000fea000383ffff */
.L_x_6544:
[----:B------:R-:W2:Y:S01]  /*29880*/  LDL.LU R11, [R1+0x6c] ;  /* 0x00006c00010b7983 */ /* 0x000ea20000300800 */
[----:B------:R-:W-:Y:S01]  /*29890*/  IMAD.MOV.U32 R13, RZ, RZ, R3 ;  /* 0x000000ffff0d7224 */ /* 0x000fe200078e0003 */
[----:B------:R-:W-:Y:S01]  /*298a0*/  MOV R15, 0xffffffff ;  /* 0xffffffff000f7802 */ /* 0x000fe20000000f00 */
[----:B------:R-:W-:Y:S01]  /*298b0*/  IMAD.MOV.U32 R12, RZ, RZ, RZ ;  /* 0x000000ffff0c7224 */ /* 0x000fe200078e00ff */
        /* <DEDUP_REMOVED lines=10> */
.L_x_6744:
[----:B------:R-:W-:Y:S02]  /*29960*/  IMAD.MOV.U32 R13, RZ, RZ, R4 ;  /* 0x000000ffff0d7224 */ /* 0x000fe400078e0004 */
[----:B------:R-:W-:-:S07]  /*29970*/  IMAD.MOV.U32 R6, RZ, RZ, R14 ;  /* 0x000000ffff067224 */ /* 0x000fce00078e000e */
[----:B------:R-:W-:Y:S05]  /*29980*/  WARPSYNC.COLLECTIVE R15, `(.L_x_6745) ;  /* 0x000000000f087348 */ /* 0x000fea0003c00000 */
[----:B------:R0:W1:Y:S02]  /*29990*/  SHFL.IDX P6, R14, R13, R12, R11 ;  /* 0x0000000c0d0e7389 */ /* 0x00006400000c000b */
[----:B01----:R-:W-:Y:S01]  /*299a0*/  ENDCOLLECTIVE ;  /* 0x000000000000791b */ /* 0x003fe20003800000 */
.L_x_6745:
[----:B------:R-:W-:Y:S01]  /*299b0*/  IMAD.MOV.U32 R13, RZ, RZ, R3 ;  /* 0x000000ffff0d7224 */ /* 0x000fe200078e0003 */
[----:B------:R-:W-:Y:S01]  /*299c0*/  MOV R12, 0x1 ;  /* 0x00000001000c7802 */ /* 0x000fe20000000f00 */
[----:B------:R-:W-:-:S07]  /*299d0*/  IMAD.MOV.U32 R7, RZ, RZ, R14 ;  /* 0x000000ffff077224 */ /* 0x000fce00078e000e */
[----:B------:R-:W-:Y:S05]  /*299e0*/  WARPSYNC.COLLECTIVE R15, `(.L_x_6746) ;  /* 0x000000000f087348 */ /* 0x000fea0003c00000 */
[----:B------:R0:W1:Y:S02]  /*299f0*/  SHFL.IDX P6, R14, R13, R12, R11 ;  /* 0x0000000c0d0e7389 */ /* 0x00006400000c000b */
[----:B01----:R-:W-:Y:S01]  /*29a00*/  ENDCOLLECTIVE ;  /* 0x000000000000791b */ /* 0x003fe20003800000 */
.L_x_6746:
        /* <DEDUP_REMOVED lines=15> */
.L_x_6747:
[----:B------:R-:W-:Y:S01]  /*29b00*/  MOV R13, R3 ;  /* 0x00000003000d7202 */ /* 0x000fe20000000f00 */
[----:B------:R-:W-:Y:S02]  /*29b10*/  IMAD.MOV.U32 R12, RZ, RZ, 0x2 ;  /* 0x00000002ff0c7424 */ /* 0x000fe400078e00ff */
[----:B------:R-:W-:-:S07]  /*29b20*/  IMAD.MOV.U32 R5, RZ, RZ, R14 ;  /* 0x000000ffff057224 */ /* 0x000fce00078e000e */
[----:B------:R-:W-:Y:S05]  /*29b30*/  WARPSYNC.COLLECTIVE R15, `(.L_x_6748) ;  /* 0x000000000f087348 */ /* 0x000fea0003c00000 */
[----:B------:R0:W1:Y:S02]  /*29b40*/  SHFL.IDX P6, R14, R13, R12, R11 ;  /* 0x0000000c0d0e7389 */ /* 0x00006400000c000b */
[----:B01----:R-:W-:Y:S01]  /*29b50*/  ENDCOLLECTIVE ;  /* 0x000000000000791b */ /* 0x003fe20003800000 */
.L_x_6748:
        /* <DEDUP_REMOVED lines=9> */
[----:B------:R0:W-:Y:S04]  /*29bf0*/  @!P1 LDGSTS.E.BYPASS.LTC128B.128 [R9+0x1cc00], desc[UR60][R6.64], !P0 ;  /* 0x1cc0000006099fae */ /* 0x0001e8000c101d7c */
[----:B------:R-:W-:Y:S01]  /*29c00*/  ISETP.GE.AND P1, PT, R5, R2, PT ;  /* 0x000000020500720c */ /* 0x000fe20003f26270 */
[----:B0-----:R-:W-:-:S12]  /*29c10*/  IMAD.MOV.U32 R6, RZ, RZ, R14 ;  /* 0x000000ffff067224 */ /* 0x001fd800078e000e */
[----:B------:R-:W-:Y:S05]  /*29c20*/  WARPSYNC.COLLECTIVE R15, `(.L_x_6749) ;  /* 0x000000000f087348 */ /* 0x000fea0003c00000 */
[----:B------:R0:W1:Y:S02]  /*29c30*/  SHFL.IDX P6, R14, R13, R12, R11 ;  /* 0x0000000c0d0e7389 */ /* 0x00006400000c000b */
[----:B01----:R-:W-:Y:S01]  /*29c40*/  ENDCOLLECTIVE ;  /* 0x000000000000791b */ /* 0x003fe20003800000 */
.L_x_6749:
[----:B------:R-:W-:Y:S02]  /*29c50*/  IMAD.MOV.U32 R13, RZ, RZ, R3 ;  /* 0x000000ffff0d7224 */ /* 0x000fe400078e0003 */
[----:B------:R-:W-:Y:S02]  /*29c60*/  IMAD.MOV.U32 R12, RZ, RZ, 0x3 ;  /* 0x00000003ff0c7424 */ /* 0x000fe400078e00ff */
[----:B------:R-:W-:-:S07]  /*29c70*/  IMAD.MOV.U32 R5, RZ, RZ, R14 ;  /* 0x000000ffff057224 */ /* 0x000fce00078e000e */
[----:B------:R-:W-:Y:S05]  /*29c80*/  WARPSYNC.COLLECTIVE R15, `(.L_x_6750) ;  /* 0x000000000f087348 */ /* 0x000fea0003c00000 */
[----:B------:R0:W1:Y:S02]  /*29c90*/  SHFL.IDX P6, R14, R13, R12, R11 ;  /* 0x0000000c0d0e7389 */ /* 0x00006400000c000b */
[----:B01----:R-:W-:Y:S01]  /*29ca0*/  ENDCOLLECTIVE ;  /* 0x000000000000791b */ /* 0x003fe20003800000 */
.L_x_6750:
[----:B------:R-:W-:-:S05]  /*29cb0*/  @!P1 IADD3 R5, P2, R10, R5, RZ ;  /* 0x000000050a059210 */ /* 0x000fca0007f5e0ff */
[----:B------:R-:W-:-:S04]  /*29cc0*/  @!P1 IMAD.X R6, RZ, RZ, R6, P2 ;  /* 0x000000ffff069224 */ /* 0x000fc800010e0606 */
[----:B------:R-:W-:Y:S02]  /*29cd0*/  @!P1 IMAD.MOV.U32 R7, RZ, RZ, R6 ;  /* 0x000000ffff079224 */ /* 0x000fe400078e0006 */
[----:B------:R-:W-:Y:S01]  /*29ce0*/  @!P1 IMAD.MOV.U32 R6, RZ, RZ, R5 ;  /* 0x000000ffff069224 */ /* 0x000fe200078e0005 */
[----:B------:R-:W-:Y:S01]  /*29cf0*/  IADD3 R5, R0, 0x30, RZ ;  /* 0x0000003000057810 */ /* 0x000fe20007ffe0ff */
[----:B------:R-:W-:-:S03]  /*29d00*/  IMAD.MOV.U32 R13, RZ, RZ, R4 ;  /* 0x000000ffff0d7224 */ /* 0x000fc600078e0004 */
        /* <DEDUP_REMOVED lines=9> */
.L_x_6751:
[----:B------:R-:W-:Y:S02]  /*29da0*/  IMAD.MOV.U32 R13, RZ, RZ, R3 ;  /* 0x000000ffff0d7224 */ /* 0x000fe400078e0003 */
[----:B------:R-:W-:Y:S02]  /*29db0*/  IMAD.MOV.U32 R12, RZ, RZ, 0x4 ;  /* 0x00000004ff0c7424 */ /* 0x000fe400078e00ff */
[----:B------:R-:W-:-:S07]  /*29dc0*/  IMAD.MOV.U32 R5, RZ, RZ, R14 ;  /* 0x000000ffff057224 */ /* 0x000fce00078e000e */
[----:B------:R-:W-:Y:S05]  /*29dd0*/  WARPSYNC.COLLECTIVE R15, `(.L_x_6752) ;  /* 0x000000000f087348 */ /* 0x000fea0003c00000 */
[----:B------:R0:W1:Y:S02]  /*29de0*/  SHFL.IDX P6, R14, R13, R12, R11 ;  /* 0x0000000c0d0e7389 */ /* 0x00006400000c000b */
[----:B01----:R-:W-:Y:S01]  /*29df0*/  ENDCOLLECTIVE ;  /* 0x000000000000791b */ /* 0x003fe20003800000 */
.L_x_6752:
[----:B------:R-:W-:-:S05]  /*29e00*/  @!P1 IADD3 R5, P2, R10, R5, RZ ;  /* 0x000000050a059210 */ /* 0x000fca0007f5e0ff */
[----:B------:R-:W-:-:S04]  /*29e10*/  @!P1 IMAD.X R6, RZ, RZ, R6, P2 ;  /* 0x000000ffff069224 */ /* 0x000fc800010e0606 */
[----:B------:R-:W-:Y:S01]  /*29e20*/  @!P1 IMAD.MOV.U32 R7, RZ, RZ, R6 ;  /* 0x000000ffff079224 */ /* 0x000fe200078e0006 */
[----:B------:R-:W-:Y:S01]  /*29e30*/  @!P1 MOV R6, R5 ;  /* 0x0000000500069202 */ /* 0x000fe20000000f00 */
[----:B------:R-:W-:Y:S02]  /*29e40*/  IMAD.MOV.U32 R13, RZ, RZ, R4 ;  /* 0x000000ffff0d7224 */ /* 0x000fe400078e0004 */
[----:B------:R-:W-:Y:S02]  /*29e50*/  VIADD R5, R0, 0x40 ;  /* 0x0000004000057836 */ /* 0x000fe40000000000 */
[----:B------:R-:W-:Y:S01]  /*29e60*/  @!PT LDS RZ, [RZ] ;  /* 0x00000000fffff984 */ /* 0x000fe20000000800 */
[----:B------:R-:W-:Y:S01]  /*29e70*/  @!PT LDS RZ, [RZ] ;  /* 0x00000000fffff984 */ /* 0x000fe20000000800 */
[----:B------:R-:W-:Y:S01]  /*29e80*/  @!PT LDS RZ, [RZ] ;  /* 0x00000000fffff984 */ /* 0x000fe20000000800 */
[----:B------:R0:W-:Y:S03]  /*29e90*/  @!P1 LDGSTS.E.BYPASS.LTC128B.128 [R9+0x1dc00], desc[UR60][R6.64], !P0 ;  /* 0x1dc0000006099fae */ /* 0x0001e6000c101d7c */
[----:B------:R-:W-:Y:S01]  /*29ea0*/  ISETP.GE.AND P1, PT, R5, R2, PT ;  /* 0x000000020500720c */ /* 0x000fe20003f26270 */
[----:B0-----:R-:W-:-:S12]  /*29eb0*/  IMAD.MOV.U32 R6, RZ, RZ, R14 ;  /* 0x000000ffff067224 */ /* 0x001fd800078e000e */
[----:B------:R-:W-:Y:S05]  /*29ec0*/  WARPSYNC.COLLECTIVE R15, `(.L_x_6753) ;  /* 0x000000000f087348 */ /* 0x000fea0003c00000 */
[----:B------:R0:W1:Y:S02]  /*29ed0*/  SHFL.IDX P6, R14, R13, R12, R11 ;  /* 0x0000000c0d0e7389 */ /* 0x00006400000c000b */
[----:B01----:R-:W-:Y:S01]  /*29ee0*/  ENDCOLLECTIVE ;  /* 0x000000000000791b */ /* 0x003fe20003800000 */
.L_x_6753:
[----:B------:R-:W-:Y:S02]  /*29ef0*/  IMAD.MOV.U32 R13, RZ, RZ, R3 ;  /* 0x000000ffff0d7224 */ /* 0x000fe400078e0003 */
[----:B------:R-:W-:Y:S02]  /*29f00*/  IMAD.MOV.U32 R12, RZ, RZ, 0x5 ;  /* 0x00000005ff0c7424 */ /* 0x000fe400078e00ff */
[----:B------:R-:W-:-:S07]  /*29f10*/  IMAD.MOV.U32 R5, RZ, RZ, R14 ;  /* 0x000000ffff057224 */ /* 0x000fce00078e000e */
[----:B------:R-:W-:Y:S05]  /*29f20*/  WARPSYNC.COLLECTIVE R15, `(.L_x_6754) ;  /* 0x000000000f087348 */ /* 0x000fea0003c00000 */
[----:B------:R0:W1:Y:S02]  /*29f30*/  SHFL.IDX P6, R14, R13, R12, R11 ;  /* 0x0000000c0d0e7389 */ /* 0x00006400000c000b */
[----:B01----:R-:W-:Y:S01]  /*29f40*/  ENDCOLLECTIVE ;  /* 0x000000000000791b */ /* 0x003fe20003800000 */
.L_x_6754:
        /* <DEDUP_REMOVED lines=15> */
.L_x_6755:
[----:B------:R-:W-:Y:S02]  /*2a040*/  IMAD.MOV.U32 R13, RZ, RZ, R3 ;  /* 0x000000ffff0d7224 */ /* 0x000fe400078e0003 */
[----:B------:R-:W-:Y:S02]  /*2a050*/  IMAD.MOV.U32 R12, RZ, RZ, 0x6 ;  /* 0x00000006ff0c7424 */ /* 0x000fe400078e00ff */
[----:B------:R-:W-:-:S07]  /*2a060*/  IMAD.MOV.U32 R5, RZ, RZ, R14 ;  /* 0x000000ffff057224 */ /* 0x000fce00078e000e */
[----:B------:R-:W-:Y:S05]  /*2a070*/  WARPSYNC.COLLECTIVE R15, `(.L_x_6756) ;  /* 0x000000000f087348 */ /* 0x000fea0003c00000 */
[----:B------:R0:W1:Y:S02]  /*2a080*/  SHFL.IDX P6, R14, R13, R12, R11 ;  /* 0x0000000c0d0e7389 */ /* 0x00006400000c000b */
[----:B01----:R-:W-:Y:S01]  /*2a090*/  ENDCOLLECTIVE ;  /* 0x000000000000791b */ /* 0x003fe20003800000 */
.L_x_6756:
[----:B------:R-:W-:-:S04]  /*2a0a0*/  @!P1 IADD3 R5, P2, R10, R5, RZ ;  /* 0x000000050a059210 */ /* 0x000fc80007f5e0ff */
[----:B------:R-:W-:-:S05]  /*2a0b0*/  @!P1 IADD3.X R6, RZ, R6, RZ, P2, !PT ;  /* 0x00000006ff069210 */ /* 0x000fca00017fe4ff */
[----:B------:R-:W-:Y:S02]  /*2a0c0*/  @!P1 IMAD.MOV.U32 R7, RZ, RZ, R6 ;  /* 0x000000ffff079224 */ /* 0x000fe400078e0006 */
[----:B------:R-:W-:Y:S02]  /*2a0d0*/  @!P1 IMAD.MOV.U32 R6, RZ, RZ, R5 ;  /* 0x000000ffff069224 */ /* 0x000fe400078e0005 */
[----:B------:R-:W-:-:S03]  /*2a0e0*/  IMAD.MOV.U32 R13, RZ, RZ, R4 ;  /* 0x000000ffff0d7224 */ /* 0x000fc600078e0004 */
[----:B------:R-:W-:Y:S01]  /*2a0f0*/  @!PT LDS RZ, [RZ] ;  /* 0x00000000fffff984 */ /* 0x000fe20000000800 */
[----:B------:R-:W-:Y:S01]  /*2a100*/  @!PT LDS RZ, [RZ] ;  /* 0x00000000fffff984 */ /* 0x000fe20000000800 */
[----:B------:R-:W-:Y:S01]  /*2a110*/  @!PT LDS RZ, [RZ] ;  /* 0x00000000fffff984 */ /* 0x000fe20000000800 */
[----:B------:R0:W-:Y:S02]  /*2a120*/  @!P1 LDGSTS.E.BYPASS.LTC128B.128 [R9+0x1ec00], desc[UR60][R6.64], !P0 ;  /* 0x1ec0000006099fae */ /* 0x0001e4000c101d7c */
[----:B0-----:R-:W-:Y:S01]  /*2a130*/  IMAD.MOV.U32 R6, RZ, RZ, R14 ;  /* 0x000000ffff067224 */ /* 0x001fe200078e000e */
[----:B------:R-:W-:-:S07]  /*2a140*/  IADD3 R7, R0, 0x60, RZ ;  /* 0x0000006000077810 */ /* 0x000fce0007ffe0ff */
[----:B------:R-:W-:Y:S05]  /*2a150*/  WARPSYNC.COLLECTIVE R15, `(.L_x_6757) ;  /* 0x000000000f087348 */ /* 0x000fea0003c00000 */
[----:B------:R0:W1:Y:S02]  /*2a160*/  SHFL.IDX P6, R14, R13, R12, R11 ;  /* 0x0000000c0d0e7389 */ /* 0x00006400000c000b */
[----:B01----:R-:W-:Y:S01]  /*2a170*/  ENDCOLLECTIVE ;  /* 0x000000000000791b */ /* 0x003fe20003800000 */
.L_x_6757:
[----:B------:R-:W-:Y:S01]  /*2a180*/  ISETP.GE.AND P1, PT, R7, R2, PT ;  /* 0x000000020700720c */ /* 0x000fe20003f26270 */
[----:B------:R-:W-:Y:S02]  /*2a190*/  IMAD.MOV.U32 R13, RZ, RZ, R3 ;  /* 0x000000ffff0d7224 */ /* 0x000fe400078e0003 */
[----:B------:R-:W-:Y:S02]  /*2a1a0*/  IMAD.MOV.U32 R12, RZ, RZ, 0x7 ;  /* 0x00000007ff0c7424 */ /* 0x000fe400078e00ff */
[----:B------:R-:W-:-:S08]  /*2a1b0*/  IMAD.MOV.U32 R5, RZ, RZ, R14 ;  /* 0x000000ffff057224 */ /* 0x000fd000078e000e */
[----:B------:R-:W-:Y:S05]  /*2a1c0*/  WARPSYNC.COLLECTIVE R15, `(.L_x_6758) ;  /* 0x000000000f087348 */ /* 0x000fea0003c00000 */
[----:B------:R0:W1:Y:S02]  /*2a1d0*/  SHFL.IDX P6, R14, R13, R12, R11 ;  /* 0x0000000c0d0e7389 */ /* 0x00006400000c000b */
[----:B01----:R-:W-:Y:S01]  /*2a1e0*/  ENDCOLLECTIVE ;  /* 0x000000000000791b */ /* 0x003fe20003800000 */
.L_x_6758:
        /* <DEDUP_REMOVED lines=13> */
.L_x_6759:
[----:B------:R-:W-:Y:S01]  /*2a2c0*/  MOV R3, R14 ;  /* 0x0000000e00037202 */ /* 0x000fe20000000f00 */
[----:B------:R-:W-:Y:S06]  /*2a2d0*/  BRA `(.L_x_6760) ;  /* 0xffffff8c00007947 */ /* 0x000fec000383ffff */
.L_x_6547:
[----:B0-----:R0:W1:Y:S02]  /*2a2e0*/  SYNCS.PHASECHK.TRANS64.TRYWAIT P0, [R18+URZ+0x2e820], R0 ;  /* 0x02e82000120075a7 */ /* 0x001064000800017f */
[----:B-1----:R-:W-:Y:S05]  /*2a2f0*/  @!P0 NANOSLEEP.SYNCS 0x989680 ;  /* 0x009896800000895d */ /* 0x002fea0003900000 */
[----:B------:R-:W1:Y:S02]  /*2a300*/  @!P0 SYNCS.PHASECHK.TRANS64 P0, [R18+URZ+0x2e820], R0 ;  /* 0x02e82000120085a7 */ /* 0x000e64000800007f */
[----:B-1----:R-:W-:Y:S05]  /*2a310*/  @!P0 BRA `(.L_x_6547) ;  /* 0xfffffffc00f08947 */ /* 0x002fea000383ffff */
[----:B------:R-:W-:Y:S05]  /*2a320*/  BRA `(.L_x_6761) ;  /* 0xffffff8c005c7947 */ /* 0x000fea000383ffff */
.L_x_6553:
[----:B--2---:R2:W3:Y:S02]  /*2a330*/  SYNCS.PHASECHK.TRANS64.TRYWAIT P0, [R6+URZ+0x2e880], R5 ;  /* 0x02e88005060075a7 */ /* 0x0044e4000800017f */
[----:B---3--:R-:W-:Y:S05]  /*2a340*/  @!P0 NANOSLEEP.SYNCS 0x989680 ;  /* 0x009896800000895d */ /* 0x008fea0003900000 */
[----:B------:R-:W3:Y:S02]  /*2a350*/  @!P0 SYNCS.PHASECHK.TRANS64 P0, [R6+URZ+0x2e880], R5 ;  /* 0x02e88005060085a7 */ /* 0x000ee4000800007f */
[----:B---3--:R-:W-:Y:S05]  /*2a360*/  @!P0 BRA `(.L_x_6553) ;  /* 0xfffffffc00f08947 */ /* 0x008fea000383ffff */
[----:B------:R-:W-:Y:S05]  /*2a370*/  BRA `(.L_x_6762) ;  /* 0xffffff9000187947 */ /* 0x000fea000383ffff */
.L_x_6558:
[----:B-1----:R1:W3:Y:S02]  /*2a380*/  SYNCS.PHASECHK.TRANS64.TRYWAIT P0, [R6+URZ+0x2e840], R5 ;  /* 0x02e84005060075a7 */ /* 0x0022e4000800017f */
[----:B---3--:R-:W-:Y:S05]  /*2a390*/  @!P0 NANOSLEEP.SYNCS 0x989680 ;  /* 0x009896800000895d */ /* 0x008fea0003900000 */
[----:B------:R-:W3:Y:S02]  /*2a3a0*/  @!P0 SYNCS.PHASECHK.TRANS64 P0, [R6+URZ+0x2e840], R5 ;  /* 0x02e84005060085a7 */ /* 0x000ee4000800007f */
[----:B---3--:R-:W-:Y:S05]  /*2a3b0*/  @!P0 BRA `(.L_x_6558) ;  /* 0xfffffffc00f08947 */ /* 0x008fea000383ffff */
[----:B------:R-:W-:Y:S05]  /*2a3c0*/  BRA `(.L_x_6763) ;  /* 0xffffff9000987947 */ /* 0x000fea000383ffff */
.L_x_6564:
[----:B--2---:R2:W3:Y:S02]  /*2a3d0*/  SYNCS.PHASECHK.TRANS64.TRYWAIT P0, [R3+URZ+0x2e870], R4 ;  /* 0x02e87004030075a7 */ /* 0x0044e4000800017f */
[----:B---3--:R-:W-:Y:S05]  /*2a3e0*/  @!P0 NANOSLEEP.SYNCS 0x989680 ;  /* 0x009896800000895d */ /* 0x008fea0003900000 */
[----:B------:R-:W3:Y:S02]  /*2a3f0*/  @!P0 SYNCS.PHASECHK.TRANS64 P0, [R3+URZ+0x2e870], R4 ;  /* 0x02e87004030085a7 */ /* 0x000ee4000800007f */
[----:B---3--:R-:W-:Y:S05]  /*2a400*/  @!P0 BRA `(.L_x_6564) ;  /* 0xfffffffc00f08947 */ /* 0x008fea000383ffff */
[----:B------:R-:W-:Y:S05]  /*2a410*/  BRA `(.L_x_6764) ;  /* 0xffffff9400347947 */ /* 0x000fea000383ffff */
.L_x_6566:
[----:B--2---:R2:W3:Y:S02]  /*2a420*/  SYNCS.PHASECHK.TRANS64.TRYWAIT P0, [R3+URZ+0x2e860], R4 ;  /* 0x02e86004030075a7 */ /* 0x0044e4000800017f */
[----:B---3--:R-:W-:Y:S05]  /*2a430*/  @!P0 NANOSLEEP.SYNCS 0x989680 ;  /* 0x009896800000895d */ /* 0x008fea0003900000 */
[----:B------:R-:W3:Y:S02]  /*2a440*/  @!P0 SYNCS.PHASECHK.TRANS64 P0, [R3+URZ+0x2e860], R4 ;  /* 0x02e86004030085a7 */ /* 0x000ee4000800007f */
[----:B---3--:R-:W-:Y:S05]  /*2a450*/  @!P0 BRA `(.L_x_6566) ;  /* 0xfffffffc00f08947 */ /* 0x008fea000383ffff */
[----:B------:R-:W-:Y:S05]  /*2a460*/  BRA `(.L_x_6765) ;  /* 0xffffff94003c7947 */ /* 0x000fea000383ffff */
.L_x_6573:
[----:B0-----:R0:W1:Y:S02]  /*2a470*/  SYNCS.PHASECHK.TRANS64.TRYWAIT P1, [R0+URZ+0x2e870], R2 ;  /* 0x02e87002000075a7 */ /* 0x001064000802017f */
[----:B-1----:R-:W-:Y:S05]  /*2a480*/  @!P1 NANOSLEEP.SYNCS 0x989680 ;  /* 0x009896800000995d */ /* 0x002fea0003900000 */
[----:B------:R-:W1:Y:S02]  /*2a490*/  @!P1 SYNCS.PHASECHK.TRANS64 P1, [R0+URZ+0x2e870], R2 ;  /* 0x02e87002000095a7 */ /* 0x000e64000802007f */
[----:B-1----:R-:W-:Y:S05]  /*2a4a0*/  @!P1 BRA `(.L_x_6573) ;  /* 0xfffffffc00f09947 */ /* 0x002fea000383ffff */
[----:B------:R-:W-:Y:S05]  /*2a4b0*/  BRA `(.L_x_6766) ;  /* 0xffffffa000587947 */ /* 0x000fea000383ffff */
.L_x_6575:
[----:B0-----:R0:W1:Y:S02]  /*2a4c0*/  SYNCS.PHASECHK.TRANS64.TRYWAIT P1, [R0+URZ+0x2e860], R2 ;  /* 0x02e86002000075a7 */ /* 0x001064000802017f */
[----:B-1----:R-:W-:Y:S05]  /*2a4d0*/  @!P1 NANOSLEEP.SYNCS 0x989680 ;  /* 0x009896800000995d */ /* 0x002fea0003900000 */
[----:B------:R-:W1:Y:S02]  /*2a4e0*/  @!P1 SYNCS.PHASECHK.TRANS64 P1, [R0+URZ+0x2e860], R2 ;  /* 0x02e86002000095a7 */ /* 0x000e64000802007f */
[----:B-1----:R-:W-:Y:S05]  /*2a4f0*/  @!P1 BRA `(.L_x_6575) ;  /* 0xfffffffc00f09947 */ /* 0x002fea000383ffff */
[----:B------:R-:W-:Y:S05]  /*2a500*/  BRA `(.L_x_6767) ;  /* 0xffffffa000607947 */ /* 0x000fea000383ffff */
.L_x_6579:
[----:B------:R-:W2:Y:S01]  /*2a510*/  LDL R2, [R1] ;  /* 0x0000000001027983 */ /* 0x000ea20000100800 */
[----:B------:R-:W-:Y:S01]  /*2a520*/  BSSY B0, `(.L_x_6768) ;  /* 0x0000008000007945 */ /* 0x000fe20003800000 */
[----:B------:R-:W-:Y:S02]  /*2a530*/  IMAD.MOV.U32 R12, RZ, RZ, RZ ;  /* 0x000000ffff0c7224 */ /* 0x000fe400078e00ff */
[----:B------:R-:W-:Y:S02]  /*2a540*/  IMAD.MOV.U32 R11, RZ, RZ, 0x1f ;  /* 0x0000001fff0b7424 */ /* 0x000fe400078e00ff */
[----:B------:R-:W-:Y:S02]  /*2a550*/  IMAD.MOV.U32 R15, RZ, RZ, -0x1 ;  /* 0xffffffffff0f7424 */ /* 0x000fe400078e00ff */
[----:B--2---:R-:W-:-:S07]  /*2a560*/  IMAD.MOV.U32 R13, RZ, RZ, R2 ;  /* 0x000000ffff0d7224 */ /* 0x004fce00078e0002 */
[----:B------:R-:W-:Y:S05]  /*2a570*/  WARPSYNC.COLLECTIVE R15, `(.L_x_6769) ;  /* 0x000000000f087348 */ /* 0x000fea0003c00000 */
[----:B------:R0:W1:Y:S02]  /*2a580*/  SHFL.IDX P6, R14, R13, R12, R11 ;  /* 0x0000000c0d0e7389 */ /* 0x00006400000c000b */
[----:B01----:R-:W-:Y:S01]  /*2a590*/  ENDCOLLECTIVE ;  /* 0x000000000000791b */ /* 0x003fe20003800000 */
.L_x_6769:
[----:B------:R-:W-:Y:S05]  /*2a5a0*/  BSYNC B0 ;  /* 0x0000000000007941 */ /* 0x000fea0003800000 */
.L_x_6768:
        /* <DEDUP_REMOVED lines=9> */
.L_x_6770:
        /* <DEDUP_REMOVED lines=16> */
[----:B------:R-:W-:Y:S02]  /*2a740*/  ISETP.GE.U32.AND P5, PT, R16, 0x10, PT ;  /* 0x000000101000780c */ /* 0x000fe40003fa6070 */
[----:B------:R-:W-:Y:S01]  /*2a750*/  MOV R9, RZ ;  /* 0x000000ff00097202 */ /* 0x000fe20000000f00 */
[----:B--2---:R-:W-:-:S02]  /*2a760*/  @!P1 IMAD.MOV.U32 R4, RZ, RZ, R0 ;  /* 0x000000ffff049224 */ /* 0x004fc400078e0000 */
[----:B---3--:R-:W-:Y:S01]  /*2a770*/  @!P1 IMAD.MOV.U32 R6, RZ, RZ, R2 ;  /* 0x000000ffff069224 */ /* 0x008fe200078e0002 */
[----:B------:R-:W-:-:S03]  /*2a780*/  ISETP.NE.AND P1, PT, R16, RZ, PT ;  /* 0x000000ff1000720c */ /* 0x000fc60003f25270 */
[----:B------:R-:W-:-:S05]  /*2a790*/  IMAD R0, R6, R4, RZ ;  /* 0x0000000406007224 */ /* 0x000fca00078e02ff */
[----:B------:R-:W-:-:S07]  /*2a7a0*/  MOV R13, R0 ;  /* 0x00000000000d7202 */ /* 0x000fce0000000f00 */
[----:B------:R-:W-:Y:S05]  /*2a7b0*/  WARPSYNC.COLLECTIVE R15, `(.L_x_6771) ;  /* 0x000000000f087348 */ /* 0x000fea0003c00000 */
[----:B------:R0:W1:Y:S02]  /*2a7c0*/  SHFL.UP P6, R14, R13, R12, R11 ;  /* 0x0400000c0d0e7389 */ /* 0x00006400000c000b */
[----:B01----:R-:W-:Y:S01]  /*2a7d0*/  ENDCOLLECTIVE ;  /* 0x000000000000791b */ /* 0x003fe20003800000 */
.L_x_6771:
        /* <DEDUP_REMOVED lines=8> */
.L_x_6772:
        /* <DEDUP_REMOVED lines=8> */
.L_x_6773:
        /* <DEDUP_REMOVED lines=8> */
.L_x_6774:
        /* <DEDUP_REMOVED lines=8> */
.L_x_6775:
        /* <DEDUP_REMOVED lines=9> */
.L_x_6776:
[----:B------:R-:W-:Y:S01]  /*2aa70*/  IMAD.MOV.U32 R7, RZ, RZ, R14 ;  /* 0x000000ffff077224 */ /* 0x000fe200078e000e */
[----:B------:R-:W-:Y:S06]  /*2aa80*/  BRA `(.L_x_6777) ;  /* 0xffffffa800c07947 */ /* 0x000fec000383ffff */
.L_x_6582:
[----:B------:R-:W-:Y:S01]  /*2aa90*/  BSSY B0, `(.L_x_6778) ;  /* 0x0000008000007945 */ /* 0x000fe20003800000 */
[----:B------:R-:W-:Y:S02]  /*2aaa0*/  IMAD.MOV.U32 R13, RZ, RZ, R2 ;  /* 0x000000ffff0d7224 */ /* 0x000fe400078e0002 */
[----:B------:R-:W-:Y:S02]  /*2aab0*/  IMAD.MOV.U32 R12, RZ, RZ, 0x1 ;  /* 0x00000001ff0c7424 */ /* 0x000fe400078e00ff */
[----:B------:R-:W-:Y:S02]  /*2aac0*/  IMAD.MOV.U32 R11, RZ, RZ, RZ ;  /* 0x000000ffff0b7224 */ /* 0x000fe400078e00ff */
[----:B------:R-:W-:-:S07]  /*2aad0*/  IMAD.MOV.U32 R15, RZ, RZ, -0x1 ;  /* 0xffffffffff0f7424 */ /* 0x000fce00078e00ff */
[----:B------:R-:W-:Y:S05]  /*2aae0*/  WARPSYNC.COLLECTIVE R15, `(.L_x_6779) ;  /* 0x000000000f087348 */ /* 0x000fea0003c00000 */
[----:B------:R0:W1:Y:S02]  /*2aaf0*/  SHFL.UP P6, R14, R13, R12, R11 ;  /* 0x0400000c0d0e7389 */ /* 0x00006400000c000b */
[----:B01----:R-:W-:Y:S01]  /*2ab00*/  ENDCOLLECTIVE ;  /* 0x000000000000791b */ /* 0x003fe20003800000 */
.L_x_6779:
[----:B------:R-:W-:Y:S05]  /*2ab10*/  BSYNC B0 ;  /* 0x0000000000007941 */ /* 0x000fea0003800000 */
.L_x_6778:
        /* <DEDUP_REMOVED lines=10> */
.L_x_6780:
        /* <DEDUP_REMOVED lines=8> */
.L_x_6781:
        /* <DEDUP_REMOVED lines=8> */
.L_x_6782:
        /* <DEDUP_REMOVED lines=8> */
.L_x_6783:
[----:B------:R-:W-:Y:S02]  /*2ad40*/  IMAD.MOV.U32 R12, RZ, RZ, 0x1f ;  /* 0x0000001fff0c7424 */ /* 0x000fe400078e00ff */
[----:B------:R-:W-:Y:S02]  /*2ad50*/  IMAD.MOV.U32 R11, RZ, RZ, 0x1f ;  /* 0x0000001fff0b7424 */ /* 0x000fe400078e00ff */
[----:B------:R-:W-:-:S05]  /*2ad60*/  IMAD.MOV.U32 R3, RZ, RZ, R14 ;  /* 0x000000ffff037224 */ /* 0x000fca00078e000e */
[----:B------:R-:W-:-:S04]  /*2ad70*/  SEL R3, R3, RZ, P5 ;  /* 0x000000ff03037207 */ /* 0x000fc80002800000 */
[----:B------:R-:W-:-:S05]  /*2ad80*/  IADD3 R3, R2, R3, RZ ;  /* 0x0000000302037210 */ /* 0x000fca0007ffe0ff */
[----:B------:R-:W-:-:S07]  /*2ad90*/  IMAD.MOV.U32 R13, RZ, RZ, R3 ;  /* 0x000000ffff0d7224 */ /* 0x000fce00078e0003 */
[----:B------:R-:W-:Y:S05]  /*2ada0*/  WARPSYNC.COLLECTIVE R15, `(.L_x_6784) ;  /* 0x000000000f087348 */ /* 0x000fea0003c00000 */
[----:B------:R0:W1:Y:S02]  /*2adb0*/  SHFL.IDX P6, R14, R13, R12, R11 ;  /* 0x0000000c0d0e7389 */ /* 0x00006400000c000b */
[----:B01----:R-:W-:Y:S01]  /*2adc0*/  ENDCOLLECTIVE ;  /* 0x000000000000791b */ /* 0x003fe20003800000 */
.L_x_6784:
[----:B------:R-:W-:Y:S01]  /*2add0*/  IMAD.MOV.U32 R7, RZ, RZ, R14 ;  /* 0x000000ffff077224 */ /* 0x000fe200078e000e */
[----:B------:R-:W-:Y:S06]  /*2ade0*/  BRA `(.L_x_6785) ;  /* 0xffffffa800987947 */ /* 0x000fec000383ffff */
.L_x_6584:
[----:B------:R-:W-:Y:S01]  /*2adf0*/  BSSY B0, `(.L_x_6786) ;  /* 0x0000006000007945 */ /* 0x000fe20003800000 */
[----:B------:R-:W-:Y:S01]  /*2ae00*/  PLOP3.LUT P6, PT, P6, PT, PT, 0x8, 0x0 ;  /* 0x000000000000781c */ /* 0x000fe200037ce170 */
[----:B------:R-:W-:-:S12]  /*2ae10*/  IMAD.MOV.U32 R15, RZ, RZ, -0x1 ;  /* 0xffffffffff0f7424 */ /* 0x000fd800078e00ff */
[----:B0-----:R-:W-:Y:S05]  /*2ae20*/  WARPSYNC.COLLECTIVE R15, `(.L_x_6787) ;  /* 0x000000000f087348 */ /* 0x001fea0003c00000 */
[----:B------:R-:W-:Y:S01]  /*2ae30*/  VOTE.ANY R14, PT, P6 ;  /* 0x00000000000e7806 */ /* 0x000fe200030e0100 */
[----:B0-----:R-:W-:Y:S06]  /*2ae40*/  ENDCOLLECTIVE ;  /* 0x000000000000791b */ /* 0x001fec0003800000 */
.L_x_6787:
[----:B------:R-:W-:Y:S05]  /*2ae50*/  BSYNC B0 ;  /* 0x0000000000007941 */ /* 0x000fea0003800000 */
.L_x_6786:
[----:B------:R-:W-:Y:S02]  /*2ae60*/  IMAD.MOV.U32 R3, RZ, RZ, R14 ;  /* 0x000000ffff037224 */ /* 0x000fe400078e000e */
[----:B------:R-:W-:Y:S02]  /*2ae70*/  IMAD.MOV.U32 R13, RZ, RZ, R4 ;  /* 0x000000ffff0d7224 */ /* 0x000fe400078e0004 */
[----:B------:R-:W0:Y:S01]  /*2ae80*/  POPC R0, R3 ;  /* 0x0000000300007309 */ /* 0x000e220000000000 */
[----:B------:R-:W-:Y:S02]  /*2ae90*/  IMAD.MOV.U32 R11, RZ, RZ, 0x1f ;  /* 0x0000001fff0b7424 */ /* 0x000fe400078e00ff */
[----:B------:R-:W-:Y:S01]  /*2aea0*/  IMAD.MOV.U32 R15, RZ, RZ, -0x1 ;  /* 0xffffffffff0f7424 */ /* 0x000fe200078e00ff */
[----:B0-----:R-:W-:-:S07]  /*2aeb0*/  MOV R12, R0 ;  /* 0x00000000000c7202 */ /* 0x001fce0000000f00 */
[----:B------:R-:W-:Y:S05]  /*2aec0*/  WARPSYNC.COLLECTIVE R15, `(.L_x_6788) ;  /* 0x000000000f087348 */ /* 0x000fea0003c00000 */
[----:B------:R0:W1:Y:S02]  /*2aed0*/  SHFL.IDX P6, R14, R13, R12, R11 ;  /* 0x0000000c0d0e7389 */ /* 0x00006400000c000b */
[----:B01----:R-:W-:Y:S01]  /*2aee0*/  ENDCOLLECTIVE ;  /* 0x000000000000791b */ /* 0x003fe20003800000 */
.L_x_6788:
[----:B------:R-:W-:Y:S02]  /*2aef0*/  IMAD.MOV.U32 R13, RZ, RZ, R6 ;  /* 0x000000ffff0d7224 */ /* 0x000fe400078e0006 */
[----:B------:R-:W-:-:S07]  /*2af00*/  IMAD.MOV.U32 R4, RZ, RZ, R14 ;  /* 0x000000ffff047224 */ /* 0x000fce00078e000e */
[----:B------:R-:W-:Y:S05]  /*2af10*/  WARPSYNC.COLLECTIVE R15, `(.L_x_6789) ;  /* 0x000000000f087348 */ /* 0x000fea0003c00000 */
[----:B------:R0:W1:Y:S02]  /*2af20*/  SHFL.IDX P6, R14, R13, R12, R11 ;  /* 0x0000000c0d0e7389 */ /* 0x00006400000c000b */
[----:B01----:R-:W-:Y:S01]  /*2af30*/  ENDCOLLECTIVE ;  /* 0x000000000000791b */ /* 0x003fe20003800000 */
.L_x_6789:
[----:B------:R-:W-:Y:S01]  /*2af40*/  IMAD.MOV.U32 R6, RZ, RZ, R14 ;  /* 0x000000ffff067224 */ /* 0x000fe200078e000e */
[----:B------:R-:W-:Y:S06]  /*2af50*/  BRA `(.L_x_6790) ;  /* 0xffffffa8007c7947 */ /* 0x000fec000383ffff */
.L_x_6586:
[----:B------:R-:W-:Y:S01]  /*2af60*/  BSSY B0, `(.L_x_6791) ;  /* 0x0000007000007945 */ /* 0x000fe20003800000 */
[----:B------:R-:W-:Y:S01]  /*2af70*/  IMAD.MOV.U32 R13, RZ, RZ, R8 ;  /* 0x000000ffff0d7224 */ /* 0x000fe200078e0008 */
[----:B------:R-:W-:Y:S01]  /*2af80*/  MOV R15, 0xffffffff ;  /* 0xffffffff000f7802 */ /* 0x000fe20000000f00 */
[----:B------:R-:W-:-:S07]  /*2af90*/  IMAD.MOV.U32 R11, RZ, RZ, 0x1f ;  /* 0x0000001fff0b7424 */ /* 0x000fce00078e00ff */
[----:B012---:R-:W-:Y:S05]  /*2afa0*/  WARPSYNC.COLLECTIVE R15, `(.L_x_6792) ;  /* 0x000000000f087348 */ /* 0x007fea0003c00000 */
[----:B------:R3:W4:Y:S02]  /*2afb0*/  SHFL.IDX P6, R14, R13, R12, R11 ;  /* 0x0000000c0d0e7389 */ /* 0x00072400000c000b */
[----:B01234-:R-:W-:Y:S01]  /*2afc0*/  ENDCOLLECTIVE ;  /* 0x000000000000791b */ /* 0x01ffe20003800000 */
.L_x_6792:
[----:B------:R-:W-:Y:S05]  /*2afd0*/  BSYNC B0 ;  /* 0x0000000000007941 */ /* 0x000fea0003800000 */
.L_x_6791:
[----:B------:R-:W-:Y:S01]  /*2afe0*/  IMAD.MOV.U32 R8, RZ, RZ, R14 ;  /* 0x000000ffff087224 */ /* 0x000fe200078e000e */
[----:B------:R-:W-:Y:S06]  /*2aff0*/  BRA `(.L_x_6793) ;  /* 0xffffffa8006c7947 */ /* 0x000fec000383ffff */
.L_x_6590:
[----:B0-----:R0:W1:Y:S02]  /*2b000*/  SYNCS.PHASECHK.TRANS64.TRYWAIT P0, [R0+URZ+0x2e820], R3 ;  /* 0x02e82003000075a7 */ /* 0x001064000800017f */
[----:B-1----:R-:W-:Y:S05]  /*2b010*/  @!P0 NANOSLEEP.SYNCS 0x989680 ;  /* 0x009896800000895d */ /* 0x002fea0003900000 */
[----:B------:R-:W1:Y:S02]  /*2b020*/  @!P0 SYNCS.PHASECHK.TRANS64 P0, [R0+URZ+0x2e820], R3 ;  /* 0x02e82003000085a7 */ /* 0x000e64000800007f */
[----:B-1----:R-:W-:Y:S05]  /*2b030*/  @!P0 BRA `(.L_x_6590) ;  /* 0xfffffffc00f08947 */ /* 0x002fea000383ffff */
[----:B------:R-:W-:Y:S05]  /*2b040*/  BRA `(.L_x_6794) ;  /* 0xffffffb0000c7947 */ /* 0x000fea000383ffff */
.L_x_6591:
        /* <DEDUP_REMOVED lines=11> */
.L_x_6796:
[----:B------:R-:W-:Y:S05]  /*2b100*/  BSYNC B0 ;  /* 0x0000000000007941 */ /* 0x000fea0003800000 */
.L_x_6795:
[----:B------:R-:W-:Y:S05]  /*2b110*/  BRA `(.L_x_6797) ;  /* 0xffffffac00f47947 */ /* 0x000fea000383ffff */
.L_x_6592:
[----:B------:R-:W-:Y:S01]  /*2b120*/  BSSY B0, `(.L_x_6798) ;  /* 0x0000006000007945 */ /* 0x000fe20003800000 */
[----:B------:R-:W-:-:S07]  /*2b130*/  IMAD.MOV.U32 R15, RZ, RZ, -0x1 ;  /* 0xffffffffff0f7424 */ /* 0x000fce00078e00ff */
[----:B01----:R-:W-:Y:S05]  /*2b140*/  WARPSYNC.COLLECTIVE R15, `(.L_x_6799) ;  /* 0x000000000f0c7348 */ /* 0x003fea0003c00000 */
[----:B------:R-:W-:Y:S02]  /*2b150*/  ELECT P6, UR62, PT ;  /* 0x00000000003e782f */ /* 0x000fe400038c0000 */
[----:B------:R-:W-:Y:S01]  /*2b160*/  MOV R14, UR62 ;  /* 0x0000003e000e7c02 */ /* 0x000fe20008000f00 */
[----:B01----:R-:W-:Y:S10]  /*2b170*/  ENDCOLLECTIVE ;  /* 0x000000000000791b */ /* 0x003ff40003800000 */
.L_x_6799:
[----:B------:R-:W-:Y:S05]  /*2b180*/  BSYNC B0 ;  /* 0x0000000000007941 */ /* 0x000fea0003800000 */
.L_x_6798:
[----:B------:R-:W-:Y:S05]  /*2b190*/  BRA `(.L_x_6800) ;  /* 0xffffffac00e87947 */ /* 0x000fea000383ffff */
.L_x_6594:
[----:B0-----:R0:W1:Y:S02]  /*2b1a0*/  SYNCS.PHASECHK.TRANS64.TRYWAIT P1, [R6+URZ], R5 ;  /* 0x00000005060075a7 */ /* 0x001064000802017f */
[----:B-1----:R-:W-:Y:S05]  /*2b1b0*/  @!P1 NANOSLEEP.SYNCS 0x989680 ;  /* 0x009896800000995d */ /* 0x002fea0003900000 */
[----:B------:R-:W1:Y:S02]  /*2b1c0*/  @!P1 SYNCS.PHASECHK.TRANS64 P1, [R6+URZ], R5 ;  /* 0x00000005060095a7 */ /* 0x000e64000802007f */
[----:B-1----:R-:W-:Y:S05]  /*2b1d0*/  @!P1 BRA `(.L_x_6594) ;  /* 0xfffffffc00f09947 */ /* 0x002fea000383ffff */
[----:B------:R-:W-:Y:S05]  /*2b1e0*/  BRA `(.L_x_6801) ;  /* 0xffffffb0002c7947 */ /* 0x000fea000383ffff */
.L_x_6595:
[----:B-1----:R1:W2:Y:S02]  /*2b1f0*/  SYNCS.PHASECHK.TRANS64.TRYWAIT P1, [R7+URZ], R2 ;  /* 0x00000002070075a7 */ /* 0x0022a4000802017f */
[----:B--2---:R-:W-:Y:S05]  /*2b200*/  @!P1 NANOSLEEP.SYNCS 0x989680 ;  /* 0x009896800000995d */ /* 0x004fea0003900000 */
[----:B------:R-:W2:Y:S02]  /*2b210*/  @!P1 SYNCS.PHASECHK.TRANS64 P1, [R7+URZ], R2 ;  /* 0x00000002070095a7 */ /* 0x000ea4000802007f */
[----:B--2---:R-:W-:Y:S05]  /*2b220*/  @!P1 BRA `(.L_x_6595) ;  /* 0xfffffffc00f09947 */ /* 0x004fea000383ffff */
[----:B------:R-:W-:Y:S05]  /*2b230*/  BRA `(.L_x_6802) ;  /* 0xffffffb000207947 */ /* 0x000fea000383ffff */
.L_x_6597:
[----:B--2---:R2:W3:Y:S02]  /*2b240*/  SYNCS.PHASECHK.TRANS64.TRYWAIT P1, [R4+URZ+0x2e860], R5 ;  /* 0x02e86005040075a7 */ /* 0x0044e4000802017f */
[----:B---3--:R-:W-:Y:S05]  /*2b250*/  @!P1 NANOSLEEP.SYNCS 0x989680 ;  /* 0x009896800000995d */ /* 0x008fea0003900000 */
[----:B------:R-:W3:Y:S02]  /*2b260*/  @!P1 SYNCS.PHASECHK.TRANS64 P1, [R4+URZ+0x2e860], R5 ;  /* 0x02e86005040095a7 */ /* 0x000ee4000802007f */
[----:B---3--:R-:W-:Y:S05]  /*2b270*/  @!P1 BRA `(.L_x_6597) ;  /* 0xfffffffc00f09947 */ /* 0x008fea000383ffff */
[----:B------:R-:W-:Y:S05]  /*2b280*/  BRA `(.L_x_6803) ;  /* 0xffffffb000247947 */ /* 0x000fea000383ffff */
.L_x_6599:
[----:B---3--:R3:W4:Y:S02]  /*2b290*/  SYNCS.PHASECHK.TRANS64.TRYWAIT P1, [R3+URZ+0x2e860], R2 ;  /* 0x02e86002030075a7 */ /* 0x008724000802017f */
[----:B----4-:R-:W-:Y:S05]  /*2b2a0*/  @!P1 NANOSLEEP.SYNCS 0x989680 ;  /* 0x009896800000995d */ /* 0x010fea0003900000 */
[----:B------:R-:W4:Y:S02]  /*2b2b0*/  @!P1 SYNCS.PHASECHK.TRANS64 P1, [R3+URZ+0x2e860], R2 ;  /* 0x02e86002030095a7 */ /* 0x000f24000802007f */
[----:B----4-:R-:W-:Y:S05]  /*2b2c0*/  @!P1 BRA `(.L_x_6599) ;  /* 0xfffffffc00f09947 */ /* 0x010fea000383ffff */
[----:B------:R-:W-:Y:S05]  /*2b2d0*/  BRA `(.L_x_6804) ;  /* 0xffffffb000247947 */ /* 0x000fea000383ffff */
.L_x_6601:
[----:B----4-:R4:W0:Y:S02]  /*2b2e0*/  SYNCS.PHASECHK.TRANS64.TRYWAIT P0, [R4+URZ+0x2e880], R5 ;  /* 0x02e88005040075a7 */ /* 0x010824000800017f */
[----:B0-----:R-:W-:Y:S05]  /*2b2f0*/  @!P0 NANOSLEEP.SYNCS 0x989680 ;  /* 0x009896800000895d */ /* 0x001fea0003900000 */
[----:B------:R-:W0:Y:S02]  /*2b300*/  @!P0 SYNCS.PHASECHK.TRANS64 P0, [R4+URZ+0x2e880], R5 ;  /* 0x02e88005040085a7 */ /* 0x000e24000800007f */
[----:B0-----:R-:W-:Y:S05]  /*2b310*/  @!P0 BRA `(.L_x_6601) ;  /* 0xfffffffc00f08947 */ /* 0x001fea000383ffff */
[----:B------:R-:W-:Y:S05]  /*2b320*/  BRA `(.L_x_6602) ;  /* 0xffffffb000207947 */ /* 0x000fea000383ffff */
.L_x_6805:
        /* <DEDUP_REMOVED lines=13> */
.L_x_13278:


//--------------------- .text._ZN7cutlass13device_kernelIN5flash11enable_sm90INS1_16FlashAttnFwdSm90INS1_25CollectiveMainloopFwdSm90ILi2EN4cute5tupleIJNS5_1CILi1EEES8_S8_EEENS6_IJNS7_ILi128EEENS7_ILi224EEESA_EEELi128ENS_12float_e4m3_tEfNS_4arch4Sm90ELb0ELb1ELb0ELb0ELb0ELb0ELb0ELb1ELb1ELb1ELb1ELb0EEENS1_21CollectiveEpilogueFwdINS6_IJSA_SA_SB_EEES9_NS_10bfloat16_tESF_Li256ELb0ELb1ELb1ELb1EEENS1_19SingleTileSchedulerILb0ELb1ELb1ELi128EEEEEEEEEvNT_6ParamsE --------------------------
	.section	.text._ZN7cutlass13device_kernelIN5flash11enable_sm90INS1_16FlashAttnFwdSm90INS1_25CollectiveMainloopFwdSm90ILi2EN4cute5tupleIJNS5_1CILi1EEES8_S8_EEENS6_IJNS7_ILi128EEENS7_ILi224EEESA_EEELi128ENS_12float_e4m3_tEfNS_4arch4Sm90ELb0ELb1ELb0ELb0ELb0ELb0ELb0ELb1ELb1ELb1ELb1ELb0EEENS1_21CollectiveEpilogueFwdINS6_IJSA_SA_SB_EEES9_NS_10bfloat16_tESF_Li256ELb0ELb1ELb1ELb1EEENS1_19SingleTileSchedulerILb0ELb1ELb1ELi128EEEEEEEEEvNT_6ParamsE,"ax",@progbits
	.align	128
.text._ZN7cutlass13device_kernelIN5flash11enable_sm90INS1_16FlashAttnFwdSm90INS1_25CollectiveMainloopFwdSm90ILi2EN4cute5tupleIJNS5_1CILi1EEES8_S8_EEENS6_IJNS7_ILi128EEENS7_ILi224EEESA_EEELi128ENS_12float_e4m3_tEfNS_4arch4Sm90ELb0ELb1ELb0ELb0ELb0ELb0ELb0ELb1ELb1ELb1ELb1ELb0EEENS1_21CollectiveEpilogueFwdINS6_IJSA_SA_SB_EEES9_NS_10bfloat16_tESF_Li256ELb0ELb1ELb1ELb1EEENS1_19SingleTileSchedulerILb0ELb1ELb1ELi128EEEEEEEEEvNT_6ParamsE:
        .type           _ZN7cutlass13device_kernelIN5flash11enable_sm90INS1_16FlashAttnFwdSm90INS1_25CollectiveMainloopFwdSm90ILi2EN4cute5tupleIJNS5_1CILi1EEES8_S8_EEENS6_IJNS7_ILi128EEENS7_ILi224EEESA_EEELi128ENS_12float_e4m3_tEfNS_4arch4Sm90ELb0ELb1ELb0ELb0ELb0ELb0ELb0ELb1ELb1ELb1ELb1ELb0EEENS1_21CollectiveEpilogueFwdINS6_IJSA_SA_SB_EEES9_NS_10bfloat16_tESF_Li256ELb0ELb1ELb1ELb1EEENS1_19SingleTileSchedulerILb0ELb1ELb1ELi128EEEEEEEEEvNT_6ParamsE,@function
        .size           _ZN7cutlass13device_kernelIN5flash11enable_sm90INS1_16FlashAttnFwdSm90INS1_25CollectiveMainloopFwdSm90ILi2EN4cute5tupleIJNS5_1CILi1EEES8_S8_EEENS6_IJNS7_ILi128EEENS7_ILi224EEESA_EEELi128ENS_12float_e4m3_tEfNS_4arch4Sm90ELb0ELb1ELb0ELb0ELb0ELb0ELb0ELb1ELb1ELb1ELb1ELb0EEENS1_21CollectiveEpilogueFwdINS6_IJSA_SA_SB_EEES9_NS_10bfloat16_tESF_Li256ELb0ELb1ELb1ELb1EEENS1_19SingleTileSchedulerILb0ELb1ELb1ELi128EEEEEEEEEvNT_6ParamsE,(.L_x_13279 - _ZN7cutlass13device_kernelIN5flash11enable_sm90INS1_16FlashAttnFwdSm90INS1_25CollectiveMainloopFwdSm90ILi2EN4cute5tupleIJNS5_1CILi1EEES8_S8_EEENS6_IJNS7_ILi128EEENS7_ILi224EEESA_EEELi128ENS_12float_e4m3_tEfNS_4arch4Sm90ELb0ELb1ELb0ELb0ELb0ELb0ELb0ELb1ELb1ELb1ELb1ELb0EEENS1_21CollectiveEpilogueFwdINS6_IJSA_SA_SB_EEES9_NS_10bfloat16_tESF_Li256ELb0ELb1ELb1ELb1EEENS1_19SingleTileSchedulerILb0ELb1ELb1ELi128EEEEEEEEEvNT_6ParamsE)
        .other          _ZN7cutlass13device_kernelIN5flash11enable_sm90INS1_16FlashAttnFwdSm90INS1_25CollectiveMainloopFwdSm90ILi2EN4cute5tupleIJNS5_1CILi1EEES8_S8_EEENS6_IJNS7_ILi128EEENS7_ILi224EEESA_EEELi128ENS_12float_e4m3_tEfNS_4arch4Sm90ELb0ELb1ELb0ELb0ELb0ELb0ELb0ELb1ELb1ELb1ELb1ELb0EEENS1_21CollectiveEpilogueFwdINS6_IJSA_SA_SB_EEES9_NS_10bfloat16_tESF_Li256ELb0ELb1ELb1ELb1EEENS1_19SingleTileSchedulerILb0ELb1ELb1ELi128EEEEEEEEEvNT_6ParamsE,@"STO_CUDA_ENTRY STV_DEFAULT"
_ZN7cutlass13device_kernelIN5flash11enable_sm90INS1_16FlashAttnFwdSm90INS1_25CollectiveMainloopFwdSm90ILi2EN4cute5tupleIJNS5_1CILi1EEES8_S8_EEENS6_IJNS7_ILi128EEENS7_ILi224EEESA_EEELi128ENS_12float_e4m3_tEfNS_4arch4Sm90ELb0ELb1ELb0ELb0ELb0ELb0ELb0ELb1ELb1ELb1ELb1ELb0EEENS1_21CollectiveEpilogueFwdINS6_IJSA_SA_SB_EEES9_NS_10bfloat16_tESF_Li256ELb0ELb1ELb1ELb1EEENS1_19SingleTileSchedulerILb0ELb1ELb1ELi128EEEEEEEEEvNT_6ParamsE:
        /* <DEDUP_REMOVED lines=18> */
.L_x_6807:
[----:B------:R-:W-:Y:S05]  /*0120*/  BSYNC B0 ;  /* 0x0000000000007941 */ /* 0x000fea0003800000 */
.L_x_6806:
        /* <DEDUP_REMOVED lines=41> */
.L_x_6808:
        /* <DEDUP_REMOVED lines=22> */
.L_x_6809:
        /* <DEDUP_REMOVED lines=18> */
.L_x_6810:
        /* <DEDUP_REMOVED lines=22> */
.L_x_6811:
        /* <DEDUP_REMOVED lines=22> */
.L_x_6812:
        /* <DEDUP_REMOVED lines=8> */
.L_x_6815:
        /* <DEDUP_REMOVED lines=28> */
[----:B------:R-:W-:Y:S01]  /*0b40*/  UISETP.NE.AND.EX UP0, UPT, UR5, URZ, UPT, UP0 ;  /* 0x0000003f0500728c */ /* 0x000fe2000bf05300 */
[----:B------:R-:W0:Y:S01]  /*0b50*/  LDC.64 R8, c[0x0][0x418] ;  /* 0x00010600ff087b82 */ /* 0x000e220000000a00 */
[----:B------:R-:W-:Y:S02]  /*0b60*/  UISETP.NE.AND.EX UP1, UPT, UR9, URZ, UPT, UP1 ;  /* 0x0000003f0900728c */ /* 0x000fe4000bf25310 */
[----:B------:R-:W-:-:S02]  /*0b70*/  USHF.R.S32.HI UR7, URZ, 0x1f, UR36 ;  /* 0x0000001f3f077899 */ /* 0x000fc40008011424 */
[----:B------:R-:W-:Y:S02]  /*0b80*/  PLOP3.LUT P0, PT, PT, PT, UP0, 0x80, 0x0 ;  /* 0x000000000000781c */ /* 0x000fe40003f0f008 */
[----:B------:R-:W-:Y:S01]  /*0b90*/  PLOP3.LUT P1, PT, PT, PT, UP1, 0x80, 0x0 ;  /* 0x000000000000781c */ /* 0x000fe20003f2f018 */
[----:B------:R-:W1:Y:S02]  /*0ba0*/  LDC R22, c[0x0][0x288] ;  /* 0x0000a200ff167b82 */ /* 0x000e640000000800 */
[----:B------:R-:W-:Y:S02]  /*0bb0*/  @UP0 ULDC.64 UR12, c[0x0][0x9a8] ;  /* 0x00026a00000c0ab9 */ /* 0x000fe40000000a00 */
[----:B------:R-:W-:Y:S01]  /*0bc0*/  @UP1 ULDC.64 UR16, c[0x0][0x9b8] ;  /* 0x00026e0000101ab9 */ /* 0x000fe20000000a00 */
[----:B------:R-:W-:Y:S02]  /*0bd0*/  @UP0 UIMAD.WIDE.U32 UR10, UR36, UR12, URZ ;  /* 0x0000000c240a02a5 */ /* 0x000fe4000f8e003f */
[----:B------:R-:W-:Y:S01]  /*0be0*/  @UP0 UIMAD UR12, UR7, UR12, URZ ;  /* 0x0000000c070c02a4 */ /* 0x000fe2000f8e023f */
[----:B------:R-:W2:Y:S01]  /*0bf0*/  LDC R17, c[0x0][0x424] ;  /* 0x00010900ff117b82 */ /* 0x000ea20000000800 */
[----:B------:R-:W-:-:S02]  /*0c00*/  @UP1 UIMAD UR7, UR7, UR16, URZ ;  /* 0x00000010070712a4 */ /* 0x000fc4000f8e023f */
[----:B------:R-:W-:Y:S02]  /*0c10*/  @UP0 UIMAD UR14, UR36, UR13, UR12 ;  /* 0x0000000d240e02a4 */ /* 0x000fe4000f8e020c */
[----:B------:R-:W-:Y:S02]  /*0c20*/  @UP1 UIMAD UR15, UR36, UR17, UR7 ;  /* 0x00000011240f12a4 */ /* 0x000fe4000f8e0207 */
[----:B------:R-:W-:Y:S01]  /*0c30*/  @UP0 USHF.R.S32.HI UR7, URZ, 0x1f, UR42 ;  /* 0x0000001f3f070899 */ /* 0x000fe2000801142a */
[----:B------:R-:W3:Y:S01]  /*0c40*/  LDC R6, c[0x0][0x2f0] ;  /* 0x0000bc00ff067b82 */ /* 0x000ee20000000800 */
[----:B------:R-:W-:Y:S02]  /*0c50*/  @UP1 UIMAD.WIDE.U32 UR12, UR36, UR16, URZ ;  /* 0x00000010240c12a5 */ /* 0x000fe4000f8e003f */
        /* <DEDUP_REMOVED lines=19> */
[----:B------:R-:W4:Y:S01]  /*0d90*/  S2UR UR43, SR_CTAID.X ;  /* 0x00000000002b79c3 */ /* 0x000f220000002500 */
[----:B------:R-:W-:Y:S01]  /*0da0*/  IMAD.U32 R3, RZ, RZ, UR5 ;  /* 0x00000005ff037e24 */ /* 0x000fe2000f8e00ff */
[----:B------:R-:W-:Y:S01]  /*0db0*/  ULDC UR4, c[0x0][0x448] ;  /* 0x0001120000047ab9 */ /* 0x000fe20000000800 */
[----:B------:R-:W-:Y:S01]  /*0dc0*/  IMAD.U32 R5, RZ, RZ, UR9 ;  /* 0x00000009ff057e24 */ /* 0x000fe2000f8e00ff */
[----:B------:R-:W-:Y:S02]  /*0dd0*/  ULDC UR11, c[0x0][0x988] ;  /* 0x00026200000b7ab9 */ /* 0x000fe40000000800 */
[----:B------:R1:W5:Y:S04]  /*0de0*/  @P0 LDG.E R7, desc[UR50][R2.64] ;  /* 0x0000003202070981 */ /* 0x000368000c1e1900 */
[----:B------:R4:W5:Y:S01]  /*0df0*/  @P1 LDG.E R0, desc[UR50][R4.64] ;  /* 0x0000003204001981 */ /* 0x000962000c1e1900 */
[----:B0-----:R-:W-:Y:S01]  /*0e00*/  ISETP.NE.U32.AND P0, PT, R8, RZ, PT ;  /* 0x000000ff0800720c */ /* 0x001fe20003f05070 */
[----:B------:R-:W-:Y:S01]  /*0e10*/  UISETP.NE.AND UP1, UPT, UR4, 0x1, UPT ;  /* 0x000000010400788c */ /* 0x000fe2000bf25270 */
[----:B------:R-:W-:-:S02]  /*0e20*/  VIADD R23, R10, 0xffffff80 ;  /* 0xffffff800a177836 */ /* 0x000fc40000000000 */
[----:B------:R-:W-:Y:S01]  /*0e30*/  ISETP.NE.AND.EX P0, PT, R9, RZ, PT, P0 ;  /* 0x000000ff0900720c */ /* 0x000fe20003f05300 */
[----:B------:R-:W-:Y:S01]  /*0e40*/  ULDC.64 UR4, c[0x0][0x9e0] ;  /* 0x0002780000047ab9 */ /* 0x000fe20000000a00 */
[----:B-1----:R-:W-:Y:S01]  /*0e50*/  IADD3 R2, -R22, 0x1, RZ ;  /* 0x0000000116027810 */ /* 0x002fe20007ffe1ff */
[----:B------:R-:W-:Y:S01]  /*0e60*/  UISETP.GE.AND UP0, UPT, UR5, 0x1, UPT ;  /* 0x000000010500788c */ /* 0x000fe2000bf06270 */
[----:B--2---:R-:W-:-:S04]  /*0e70*/  SEL R17, R17, 0x1, P0 ;  /* 0x0000000111117807 */ /* 0x004fc80000000000 */
[----:B------:R-:W-:Y:S01]  /*0e80*/  @UP1 ULDC UR9, c[0x0][0x44c] ;  /* 0x0001130000091ab9 */ /* 0x000fe20000000800 */
[CC--:B---3--:R-:W-:Y:S01]  /*0e90*/  IMAD R2, R17.reuse, R6.reuse, R2 ;  /* 0x0000000611027224 */ /* 0x0c8fe200078e0202 */
[----:B----4-:R-:W-:Y:S01]  /*0ea0*/  USHF.L.U32 UR43, UR43, 0x7, URZ ;  /* 0x000000072b2b7899 */ /* 0x010fe2000800063f */
[----:B------:R-:W-:Y:S01]  /*0eb0*/  PLOP3.LUT P1, PT, PT, PT, UP0, 0x80, 0x0 ;  /* 0x000000000000781c */ /* 0x000fe20003f2f008 */
[----:B------:R-:W-:Y:S01]  /*0ec0*/  @UP1 ULDC UR12, c[0x0][0x450] ;  /* 0x00011400000c1ab9 */ /* 0x000fe20000000800 */
[----:B------:R-:W-:Y:S01]  /*0ed0*/  IMAD R19, R17, R6, RZ ;  /* 0x0000000611137224 */ /* 0x000fe200078e02ff */
[----:B------:R-:W-:Y:S01]  /*0ee0*/  R2UR UR10, R2 ;  /* 0x00000000020a72ca */ /* 0x000fe200000e0000 */
[----:B------:R-:W-:Y:S02]  /*0ef0*/  @UP1 UIADD3 UR8, UR43, 0x7f, URZ ;  /* 0x0000007f2b081890 */ /* 0x000fe4000fffe03f */
[----:B------:R-:W-:Y:S02]  /*0f00*/  UIADD3 UR7, UR43, 0x7f, URZ ;  /* 0x0000007f2b077890 */ /* 0x000fe4000fffe03f */
[----:B------:R-:W-:-:S04]  /*0f10*/  UIMAD.WIDE.U32 UR8, UR8, UR9, URZ ;  /* 0x00000009080872a5 */ /* 0x000fc8000f8e003f */
[----:B------:R-:W-:-:S04]  /*0f20*/  @UP1 USHF.R.U32.HI UR7, URZ, UR12, UR9 ;  /* 0x0000000c3f071299 */ /* 0x000fc80008011609 */
[----:B------:R-:W-:-:S04]  /*0f30*/  UIADD3 UR7, UR10, UR7, URZ ;  /* 0x000000070a077290 */ /* 0x000fc8000fffe03f */
[----:B------:R-:W-:-:S06]  /*0f40*/  UIADD3 UR4, UR7, UR4, URZ ;  /* 0x0000000407047290 */ /* 0x000fcc000fffe03f */
[----:B------:R-:W-:Y:S02]  /*0f50*/  IMAD.U32 R4, RZ, RZ, UR4 ;  /* 0x00000004ff047e24 */ /* 0x000fe4000f8e00ff */
[----:B-----5:R-:W-:-:S04]  /*0f60*/  FMUL.FTZ R0, R7, R0 ;  /* 0x0000000007007220 */ /* 0x020fc80000410000 */
        /* <DEDUP_REMOVED lines=13> */
.L_x_6818:
[----:B------:R-:W-:-:S11]  /*1040*/  UISETP.NE.AND UP0, UPT, UR5, 0x1, UPT ;  /* 0x000000010500788c */ /* 0x000fd6000bf05270 */
[----:B------:R-:W-:Y:S02]  /*1050*/  @UP0 ULDC.64 UR10, c[0x0][0x9e8] ;  /* 0x00027a00000a0ab9 */ /* 0x000fe40000000a00 */
[----:B------:R-:W-:-:S04]  /*1060*/  UIMAD.WIDE.U32 UR8, UR4, UR10, URZ ;  /* 0x0000000a040872a5 */ /* 0x000fc8000f8e003f */
[----:B------:R-:W-:-:S12]  /*1070*/  @UP0 USHF.R.U32.HI UR4, URZ, UR11, UR9 ;  /* 0x0000000b3f040299 */ /* 0x000fd80008011609 */
.L_x_6819:
[----:B------:R-:W-:-:S06]  /*1080*/  UIMAD UR4, UR4, UR5, UR5 ;  /* 0x00000005040472a4 */ /* 0x000fcc000f8e0205 */
[----:B------:R-:W-:-:S07]  /*1090*/  VIMNMX R4, R4, UR4, PT ;  /* 0x0000000404047c48 */ /* 0x000fce000bfe0100 */
.L_x_6817:
[CC--:B------:R-:W-:Y:S01]  /*10a0*/  IMAD R22, R17.reuse, R6.reuse, -R22 ;  /* 0x0000000611167224 */ /* 0x0c0fe200078e0a16 */
[----:B------:R-:W-:Y:S01]  /*10b0*/  @UP1 ULDC UR8, c[0x0][0x44c] ;  /* 0x0001130000081ab9 */ /* 0x000fe20000000800 */
[----:B------:R-:W-:Y:S01]  /*10c0*/  VIADD R5, R4, 0xdf ;  /* 0x000000df04057836 */ /* 0x000fe20000000000 */
[----:B------:R-:W-:Y:S01]  /*10d0*/  UIMAD.WIDE.U32 UR8, UR43, UR8, URZ ;  /* 0x000000082b0872a5 */ /* 0x000fe2000f8e003f */
[----:B------:R-:W-:Y:S01]  /*10e0*/  IMAD R3, R17, R6, 0xdf ;  /* 0x000000df11037424 */ /* 0x000fe200078e0206 */
[----:B------:R-:W-:Y:S01]  /*10f0*/  R2UR UR7, R22 ;  /* 0x00000000160772ca */ /* 0x000fe200000e0000 */
[----:B------:R-:W-:Y:S01]  /*1100*/  IMAD.MOV.U32 R2, RZ, RZ, RZ ;  /* 0x000000ffff027224 */ /* 0x000fe200078e00ff */
[----:B------:R-:W-:Y:S01]  /*1110*/  @UP1 ULDC UR10, c[0x0][0x450] ;  /* 0x00011400000a1ab9 */ /* 0x000fe20000000800 */
[----:B------:R-:W-:Y:S01]  /*1120*/  IMAD.MOV.U32 R4, RZ, RZ, RZ ;  /* 0x000000ffff047224 */ /* 0x000fe200078e00ff */
[----:B------:R-:W-:Y:S01]  /*1130*/  UMOV UR4, UR43 ;  /* 0x0000002b00047c82 */ /* 0x000fe20008000000 */
[----:B------:R-:W-:Y:S01]  /*1140*/  IMAD.HI R2, R3, -0x6db6db6d, R2 ;  /* 0x9249249303027827 */ /* 0x000fe200078e0202 */
[----:B------:R-:W-:-:S03]  /*1150*/  @UP1 USHF.R.U32.HI UR4, URZ, UR10, UR9 ;  /* 0x0000000a3f041299 */ /* 0x000fc60008011609 */
[----:B------:R-:W-:Y:S01]  /*1160*/  IMAD.HI R4, R5, -0x6db6db6d, R4 ;  /* 0x9249249305047827 */ /* 0x000fe200078e0204 */
[----:B------:R-:W-:-:S03]  /*1170*/  SHF.R.U32.HI R3, RZ, 0x1f, R2 ;  /* 0x0000001fff037819 */ /* 0x000fc60000011602 */
[----:B------:R-:W-:Y:S01]  /*1180*/  UIADD3 UR4, UR7, UR4, URZ ;  /* 0x0000000407047290 */ /* 0x000fe2000fffe03f */
[----:B------:R-:W-:Y:S02]  /*1190*/  SHF.R.U32.HI R5, RZ, 0x1f, R4 ;  /* 0x0000001fff057819 */ /* 0x000fe40000011604 */
[----:B------:R-:W-:Y:S01]  /*11a0*/  ULDC UR7, c[0x0][0x9dc] ;  /* 0x0002770000077ab9 */ /* 0x000fe20000000800 */
[----:B------:R-:W-:Y:S01]  /*11b0*/  LEA.HI.SX32 R3, R2, R3, 0x19 ;  /* 0x0000000302037211 */ /* 0x000fe200078fcaff */
[----:B------:R-:W-:Y:S01]  /*11c0*/  UIADD3 UR7, UR4, -UR7, URZ ;  /* 0x8000000704077290 */ /* 0x000fe2000fffe03f */
[----:B------:R-:W-:-:S04]  /*11d0*/  LEA.HI.SX32 R4, R4, R5, 0x19 ;  /* 0x0000000504047211 */ /* 0x000fc800078fcaff */
[----:B------:R-:W-:Y:S01]  /*11e0*/  VIMNMX R4, R3, R4, PT ;  /* 0x0000000403047248 */ /* 0x000fe20003fe0100 */
[----:B------:R-:W-:Y:S06]  /*11f0*/  @!P1 BRA `(.L_x_6820) ;  /* 0x0000000000449947 */ /* 0x000fec0003800000 */
        /* <DEDUP_REMOVED lines=10> */
.L_x_6821:
[----:B------:R-:W-:-:S11]  /*12a0*/  UISETP.NE.AND UP0, UPT, UR5, 0x1, UPT ;  /* 0x000000010500788c */ /* 0x000fd6000bf05270 */
[----:B------:R-:W-:Y:S02]  /*12b0*/  @UP0 ULDC.64 UR10, c[0x0][0x9e8] ;  /* 0x00027a00000a0ab9 */ /* 0x000fe40000000a00 */
[----:B------:R-:W-:-:S04]  /*12c0*/  UIMAD.WIDE.U32 UR8, UR4, UR10, URZ ;  /* 0x0000000a040872a5 */ /* 0x000fc8000f8e003f */
[----:B------:R-:W-:-:S12]  /*12d0*/  @UP0 USHF.R.U32.HI UR4, URZ, UR11, UR9 ;  /* 0x0000000b3f040299 */ /* 0x000fd80008011609 */
.L_x_6822:
[----:B------:R-:W-:-:S04]  /*12e0*/  UIMAD UR4, UR4, UR5, URZ ;  /* 0x00000005040472a4 */ /* 0x000fc8000f8e023f */
[----:B------:R-:W-:-:S04]  /*12f0*/  UISETP.LT.AND UP0, UPT, UR7, UR4, UPT ;  /* 0x000000040700728c */ /* 0x000fc8000bf01270 */
[----:B------:R-:W-:-:S12]  /*1300*/  USEL UR7, UR7, UR4, !UP0 ;  /* 0x0000000407077287 */ /* 0x000fd8000c000000 */
.L_x_6820:
[----:B------:R-:W-:Y:S01]  /*1310*/  UMOV UR4, URZ ;  /* 0x0000003f00047c82 */ /* 0x000fe20008000000 */
[----:B------:R-:W-:Y:S01]  /*1320*/  UMOV UR5, UR7 ;  /* 0x0000000700057c82 */ /* 0x000fe20008000000 */
[----:B------:R-:W-:Y:S02]  /*1330*/  USHF.R.U32.HI UR10, URZ, 0x10, UR6 ;  /* 0x000000103f0a7899 */ /* 0x000fe40008011606 */
[----:B------:R-:W-:Y:S02]  /*1340*/  UIMAD.WIDE UR4, UR7, -0x6db6db6d, UR4 ;  /* 0x92492493070478a5 */ /* 0x000fe4000f8e0204 */
[----:B------:R-:W-:Y:S02]  /*1350*/  ULOP3.LUT UR39, UR6, 0xffff, URZ, 0xc0, !UPT ;  /* 0x0000ffff06277892 */ /* 0x000fe4000f8ec03f */
[----:B------:R-:W-:-:S04]  /*1360*/  USHF.R.U32.HI UR4, URZ, 0x1f, UR5 ;  /* 0x0000001f3f047899 */ /* 0x000fc80008011605 */
[----:B------:R-:W-:-:S04]  /*1370*/  ULEA.HI.SX32 UR4, UR5, UR4, 0x19 ;  /* 0x0000000405047291 */ /* 0x000fc8000f8fca3f */
[----:B------:R-:W-:-:S04]  /*1380*/  UISETP.LT.AND UP0, UPT, URZ, UR4, UPT ;  /* 0x000000043f00728c */ /* 0x000fc8000bf01270 */
[----:B------:R-:W-:Y:S02]  /*1390*/  USEL UR9, URZ, UR4, !UP0 ;  /* 0x000000043f097287 */ /* 0x000fe4000c000000 */
[----:B------:R-:W-:Y:S01]  /*13a0*/  UISETP.NE.AND UP0, UPT, UR10, URZ, UPT ;  /* 0x0000003f0a00728c */ /* 0x000fe2000bf05270 */
[----:B------:R-:W-:-:S03]  /*13b0*/  UMOV UR4, URZ ;  /* 0x0000003f00047c82 */ /* 0x000fc60008000000 */
        /* <DEDUP_REMOVED lines=38> */
.L_x_6823:
        /* <DEDUP_REMOVED lines=74> */
.L_x_6825:
[----:B------:R-:W-:-:S04]  /*1ac0*/  SHF.L.U32 R0, RZ, 0x1f, RZ ;  /* 0x0000001fff007819 */ /* 0x000fc800000006ff */
[----:B------:R-:W0:Y:S02]  /*1ad0*/  SYNCS.PHASECHK.TRANS64.TRYWAIT P0, [UR40+0x2e800], R0 ;  /* 0x02e80000ff0075a7 */ /* 0x000e240008000168 */
[----:B0-----:R-:W-:Y:S05]  /*1ae0*/  @!P0 BRA `(.L_x_6826) ;  /* 0x000001bc00348947 */ /* 0x001fea0003800000 */
.L_x_6963:
[----:B------:R-:W-:-:S06]  /*1af0*/  ULOP3.LUT UR4, UR38, 0x1, URZ, 0xfc, !UPT ;  /* 0x0000000126047892 */ /* 0x000fcc000f8efc3f */
[----:B------:R-:W-:-:S05]  /*1b00*/  IMAD.U32 R2, RZ, RZ, UR4 ;  /* 0x00000004ff027e24 */ /* 0x000fca000f8e00ff */
[----:B------:R-:W-:-:S13]  /*1b10*/  ISETP.NE.AND P0, PT, R2, 0x3, PT ;  /* 0x000000030200780c */ /* 0x000fda0003f05270 */
[----:B------:R-:W-:Y:S05]  /*1b20*/  @!P0 BRA `(.L_x_6827) ;  /* 0x0000000000048947 */ /* 0x000fea0003800000 */
[----:B------:R-:W-:Y:S01]  /*1b30*/  BPT.TRAP 0x1 ;  /* 0x000000040000795c */ /* 0x000fe20000300000 */
.L_x_6827:
[----:B------:R1:W2:Y:S01]  /*1b40*/  SYNCS.PHASECHK.TRANS64.TRYWAIT P2, [UR40+0x2e830], R0 ;  /* 0x02e83000ff0075a7 */ /* 0x0002a20008040168 */
[----:B------:R-:W-:Y:S05]  /*1b50*/  @!P0 BRA `(.L_x_6828) ;  /* 0x0000000000048947 */ /* 0x000fea0003800000 */
[----:B------:R-:W-:Y:S01]  /*1b60*/  BPT.TRAP 0x1 ;  /* 0x000000040000795c */ /* 0x000fe20000300000 */
.L_x_6828:
        /* <DEDUP_REMOVED lines=8> */
.L_x_6829:
[----:B------:R-:W-:Y:S05]  /*1bf0*/  WARPSYNC.ALL ;  /* 0x0000000000007948 */ /* 0x000fea0003800000 */
[----:B0-----:R-:W-:Y:S01]  /*1c00*/  IMAD.MOV.U32 R3, RZ, RZ, 0x40000040 ;  /* 0x40000040ff037424 */ /* 0x001fe200078e00ff */
        /* <DEDUP_REMOVED lines=11> */
[----:B------:R-:W-:Y:S01]  /*1cc0*/  UMOV UR7, 0x40000040 ;  /* 0x4000004000077882 */ /* 0x000fe20000000000 */
[----:B------:R-:W-:Y:S01]  /*1cd0*/  ULOP3.LUT UR48, UR4, 0x10000, URZ, 0xfc, !UPT ;  /* 0x0001000004307892 */ /* 0x000fe2000f8efc3f */
[C---:B------:R-:W-:Y:S01]  /*1ce0*/  R2UR UR16, R2.reuse ;  /* 0x00000000021072ca */ /* 0x040fe200000e0000 */
[----:B------:R-:W-:Y:S01]  /*1cf0*/  UMOV UR19, 0x40000040 ;  /* 0x4000004000137882 */ /* 0x000fe20000000000 */
[C---:B------:R-:W-:Y:S01]  /*1d00*/  R2UR UR4, R2.reuse ;  /* 0x00000000020472ca */ /* 0x040fe200000e0000 */
[----:B------:R-:W-:Y:S01]  /*1d10*/  UIADD3 UR14, UR48, 0x100, URZ ;  /* 0x00000100300e7890 */ /* 0x000fe2000fffe03f */
[----:B------:R-:W-:Y:S01]  /*1d20*/  R2UR UR17, R3 ;  /* 0x00000000031172ca */ /* 0x000fe200000e0000 */
[----:B------:R-:W-:Y:S01]  /*1d30*/  UIADD3 UR6, UR48, 0x200, URZ ;  /* 0x0000020030067890 */ /* 0x000fe2000fffe03f */
[----:B-12---:R-:W-:Y:S01]  /*1d40*/  LOP3.LUT R0, R137, 0xffffff80, RZ, 0xc0, !PT ;  /* 0xffffff8089007812 */ /* 0x006fe200078ec0ff */
[----:B------:R-:W-:Y:S01]  /*1d50*/  UMOV UR10, UR48 ;  /* 0x00000030000a7c82 */ /* 0x000fe20008000000 */
[----:B------:R-:W-:Y:S01]  /*1d60*/  UIADD3 UR18, UR48, 0x300, URZ ;  /* 0x0000030030127890 */ /* 0x000fe2000fffe03f */
[----:B------:R-:W-:Y:S01]  /*1d70*/  QGMMA.64x32x32.F32.E4M3.E4M3 R120, gdesc[UR8], RZ, !UPT, gsb0 ;  /* 0x00600000087879f3 */ /* 0x000fe2000c0008ff */
[----:B------:R-:W-:Y:S01]  /*1d80*/  R2UR UR8, R2 ;  /* 0x00000000020872ca */ /* 0x000fe200000e0000 */
[----:B------:R-:W-:Y:S01]  /*1d90*/  UIADD3 UR10, UR48, 0x400, URZ ;  /* 0x00000400300a7890 */ /* 0x000fe2000fffe03f */
[----:B------:R-:W-:Y:S01]  /*1da0*/  R2UR UR9, R3 ;  /* 0x00000000030972ca */ /* 0x000fe200000e0000 */
[----:B------:R-:W-:Y:S01]  /*1db0*/  UMOV UR11, 0x40000040 ;  /* 0x40000040000b7882 */ /* 0x000fe20000000000 */
[----:B------:R-:W-:Y:S01]  /*1dc0*/  UIADD3 UR34, UR48, 0x2, URZ ;  /* 0x0000000230227890 */ /* 0x000fe2000fffe03f */
[----:B------:R-:W-:Y:S01]  /*1dd0*/  IMAD.IADD R10, R23, 0x1, -R0 ;  /* 0x00000001170a7824 */ /* 0x000fe200078e0a00 */
[----:B------:R-:W-:Y:S01]  /*1de0*/  UMOV UR33, 0x40000040 ;  /* 0x4000004000217882 */ /* 0x000fe20000000000 */
[----:B------:R-:W-:Y:S01]  /*1df0*/  UMOV UR35, 0x40000040 ;  /* 0x4000004000237882 */ /* 0x000fe20000000000 */
[----:B------:R-:W-:Y:S01]  /*1e00*/  UIADD3 UR46, UR48, 0x4, URZ ;  /* 0x00000004302e7890 */ /* 0x000fe2000fffe03f */
[----:B------:R-:W-:Y:S01]  /*1e10*/  LEA.HI R4, R138, R138, RZ, 0x1 ;  /* 0x0000008a8a047211 */ /* 0x000fe200078f08ff */
[----:B------:R-:W-:Y:S01]  /*1e20*/  UMOV UR45, 0x40000040 ;  /* 0x40000040002d7882 */ /* 0x000fe20000000000 */
[----:B------:R-:W-:Y:S01]  /*1e30*/  UMOV UR47, 0x40000040 ;  /* 0x40000040002f7882 */ /* 0x000fe20000000000 */
[----:B------:R-:W-:Y:S01]  /*1e40*/  UIADD3 UR22, UR48, 0x406, URZ ;  /* 0x0000040630167890 */ /* 0x000fe2000fffe03f */
[----:B------:R-:W-:Y:S01]  /*1e50*/  SHF.R.S32.HI R5, RZ, 0x1f, R10 ;  /* 0x0000001fff057819 */ /* 0x000fe2000001140a */
[----:B------:R-:W-:Y:S01]  /*1e60*/  UMOV UR23, 0x40000040 ;  /* 0x4000004000177882 */ /* 0x000fe20000000000 */
[----:B------:R-:W-:Y:S01]  /*1e70*/  UIADD3 UR26, UR48, 0x506, URZ ;  /* 0x00000506301a7890 */ /* 0x000fe2000fffe03f */
[----:B------:R-:W-:Y:S01]  /*1e80*/  LEA.HI R136, R136, R23, RZ, 0x2 ;  /* 0x0000001788887211 */ /* 0x000fe200078f10ff */
[----:B------:R-:W-:Y:S01]  /*1e90*/  UMOV UR27, 0x40000040 ;  /* 0x40000040001b7882 */ /* 0x000fe20000000000 */
[----:B------:R-:W-:Y:S01]  /*1ea0*/  UIADD3 UR30, UR48, 0x606, URZ ;  /* 0x00000606301e7890 */ /* 0x000fe2000fffe03f */
[----:B------:R-:W-:Y:S01]  /*1eb0*/  LOP3.LUT R9, R4, 0x3fffffe, RZ, 0xc0, !PT ;  /* 0x03fffffe04097812 */ /* 0x000fe200078ec0ff */
[----:B------:R-:W-:Y:S01]  /*1ec0*/  UMOV UR31, 0x40000040 ;  /* 0x40000040001f7882 */ /* 0x000fe20000000000 */
[CC--:B------:R-:W-:Y:S01]  /*1ed0*/  LEA.HI R4, R5.reuse, R10.reuse, RZ, 0x2 ;  /* 0x0000000a05047211 */ /* 0x0c0fe200078f10ff */
[----:B------:R-:W-:Y:S01]  /*1ee0*/  IMAD.MOV.U32 R11, RZ, RZ, -0xe0 ;  /* 0xffffff20ff0b7424 */ /* 0x000fe200078e00ff */
[----:B------:R-:W-:Y:S01]  /*1ef0*/  LOP3.LUT R136, R136, 0xfffffffc, RZ, 0xc0, !PT ;  /* 0xfffffffc88887812 */ /* 0x000fe200078ec0ff */
[----:B------:R-:W-:Y:S01]  /*1f00*/  IMAD.IADD R9, R138, 0x1, -R9 ;  /* 0x000000018a097824 */ /* 0x000fe200078e0a09 */
[----:B------:R-:W-:Y:S01]  /*1f10*/  LEA.HI R5, R5, R10, RZ, 0x5 ;  /* 0x0000000a05057211 */ /* 0x000fe200078f28ff */
[----:B------:R-:W-:Y:S01]  /*1f20*/  IMAD R11, R16, R11, 0xe1 ;  /* 0x000000e1100b7424 */ /* 0x000fe200078e020b */
[----:B------:R-:W-:Y:S01]  /*1f30*/  SHF.R.S32.HI R0, RZ, 0x2, R4 ;  /* 0x00000002ff007819 */ /* 0x000fe20000011404 */
[----:B------:R-:W-:Y:S01]  /*1f40*/  IMAD.IADD R136, R23, 0x1, -R136 ;  /* 0x0000000117887824 */ /* 0x000fe200078e0a88 */
[----:B------:R-:W-:Y:S01]  /*1f50*/  SHF.R.S32.HI R7, RZ, 0x1f, R4 ;  /* 0x0000001fff077819 */ /* 0x000fe20000011404 */
[----:B------:R-:W-:Y:S01]  /*1f60*/  ULDC UR49, c[0x0][0x288] ;  /* 0x0000a20000317ab9 */ /* 0x000fe20000000800 */
[----:B------:R-:W-:Y:S01]  /*1f70*/  SHF.R.S32.HI R5, RZ, 0x5, R5 ;  /* 0x00000005ff057819 */ /* 0x000fe20000011405 */
[----:B------:R-:W-:Y:S01]  /*1f80*/  VIADD R12, R11, 0xffffffff ;  /* 0xffffffff0b0c7836 */ /* 0x000fe20000000000 */
[----:B------:R-:W-:-:S02]  /*1f90*/  LEA.HI R7, R7, R0, RZ, 0x3 ;  /* 0x0000000007077211 */ /* 0x000fc400078f18ff */
[----:B------:R-:W-:Y:S02]  /*1fa0*/  LEA R5, R5, UR43, 0x4 ;  /* 0x0000002b05057c11 */ /* 0x000fe4000f8e20ff */
[----:B------:R-:W-:Y:S02]  /*1fb0*/  LOP3.LUT R7, R7, 0xfffffff8, RZ, 0xc0, !PT ;  /* 0xfffffff807077812 */ /* 0x000fe400078ec0ff */
[----:B------:R-:W-:Y:S02]  /*1fc0*/  LEA.HI R6, R136, R136, RZ, 0x1 ;  /* 0x0000008888067211 */ /* 0x000fe400078f08ff */
[----:B------:R-:W-:Y:S02]  /*1fd0*/  IADD3 R0, R5, R0, -R7 ;  /* 0x0000000005007210 */ /* 0x000fe40007ffe807 */
[----:B------:R-:W-:Y:S02]  /*1fe0*/  LOP3.LUT R5, R6, 0x1ffffffe, RZ, 0xc0, !PT ;  /* 0x1ffffffe06057812 */ /* 0x000fe400078ec0ff */
[----:B------:R-:W-:Y:S01]  /*1ff0*/  LOP3.LUT R7, R4, 0x7ffffffc, RZ, 0xc0, !PT ;  /* 0x7ffffffc04077812 */ /* 0x000fe200078ec0ff */
[----:B------:R-:W-:-:S02]  /*2000*/  IMAD R0, R9, 0x40, R0 ;  /* 0x0000004009007824 */ /* 0x000fc400078e0200 */
[----:B------:R-:W-:Y:S02]  /*2010*/  IMAD.IADD R5, R136, 0x1, -R5 ;  /* 0x0000000188057824 */ /* 0x000fe400078e0a05 */
[----:B------:R-:W-:Y:S02]  /*2020*/  IMAD.IADD R10, R10, 0x1, -R7 ;  /* 0x000000010a0a7824 */ /* 0x000fe400078e0a07 */
[----:B------:R-:W-:Y:S02]  /*2030*/  IMAD R9, R5, 0x8, R0 ;  /* 0x0000000805097824 */ /* 0x000fe400078e0200 */
[----:B------:R-:W-:Y:S02]  /*2040*/  IMAD.U32 R0, RZ, RZ, UR40 ;  /* 0x00000028ff007e24 */ /* 0x000fe4000f8e00ff */
[----:B------:R-:W-:Y:S02]  /*2050*/  IMAD.MOV.U32 R5, RZ, RZ, R9 ;  /* 0x000000ffff057224 */ /* 0x000fe400078e0009 */
[----:B------:R-:W-:Y:S01]  /*2060*/  @!P1 VIADD R0, R0, 0x2e840 ;  /* 0x0002e84000009836 */ /* 0x000fe20000000000 */
[----:B------:R-:W-:-:S02]  /*2070*/  WARPGROUP.DEPBAR.LE gsb0, 0x0 ;  /* 0x00008000000079c5 */ /* 0x000fc40000010000 */
[----:B------:R-:W-:Y:S02]  /*2080*/  WARPGROUP.ARRIVE ;  /* 0x00000000000079c5 */ /* 0x000fe40000000000 */
[----:B------:R-:W-:-:S04]  /*2090*/  @!P1 PRMT R0, RZ, 0x654, R0 ;  /* 0x00000654ff009816 */ /* 0x000fc80000000000 */
        /* <DEDUP_REMOVED lines=30> */
[----:B------:R-:W-:Y:S01]  /*2280*/  R2UR UR4, R2 ;  /* 0x00000000020472ca */ /* 0x000fe200000e0000 */
[----:B------:R-:W-:Y:S02]  /*2290*/  UIADD3 UR5, UR48, 0x102, URZ ;  /* 0x0000010230057890 */ /* 0x000fe4000fffe03f */
[----:B------:R-:W-:Y:S01]  /*22a0*/  UIADD3 UR6, UR48, 0x202, URZ ;  /* 0x0000020230067890 */ /* 0x000fe2000fffe03f */
[----:B------:R-:W-:-:S09]  /*22b0*/  UMOV UR7, 0x40000040 ;  /* 0x4000004000077882 */ /* 0x000fd20000000000 */
[----:B------:R-:W-:Y:S02]  /*22c0*/  UIADD3 UR32, UR4, 0x2, URZ ;  /* 0x0000000204207890 */ /* 0x000fe4000fffe03f */
[----:B------:R-:W-:Y:S02]  /*22d0*/  UIADD3 UR44, UR4, 0x4, URZ ;  /* 0x00000004042c7890 */ /* 0x000fe4000fffe03f */
[----:B------:R-:W-:-:S07]  /*22e0*/  UIADD3 UR4, UR4, 0x6, URZ ;  /* 0x0000000604047890 */ /* 0x000fce000fffe03f */
[----:B------:R-:W-:Y:S01]  /*22f0*/  UMOV UR8, UR4 ;  /* 0x0000000400087c82 */ /* 0x000fe20008000000 */
[----:B------:R-:W-:Y:S01]  /*2300*/  UMOV UR12, UR4 ;  /* 0x00000004000c7c82 */ /* 0x000fe20008000000 */
[----:B------:R-:W-:Y:S01]  /*2310*/  UMOV UR16, UR4 ;  /* 0x0000000400107c82 */ /* 0x000fe20008000000 */
[----:B------:R-:W-:Y:S01]  /*2320*/  UMOV UR20, UR4 ;  /* 0x0000000400147c82 */ /* 0x000fe20008000000 */
[----:B------:R-:W-:Y:S01]  /*2330*/  UMOV UR24, UR4 ;  /* 0x0000000400187c82 */ /* 0x000fe20008000000 */
[----:B------:R-:W-:Y:S01]  /*2340*/  UMOV UR28, UR4 ;  /* 0x00000004001c7c82 */ /* 0x000fe20008000000 */
        /* <DEDUP_REMOVED lines=68> */
[----:B------:R-:W-:Y:S02]  /*2790*/  ULDC UR5, c[0x0][0x448] ;  /* 0x0001120000057ab9 */ /* 0x000fe40000000800 */
[----:B------:R-:W-:-:S03]  /*27a0*/  UISETP.NE.AND UP0, UPT, UR5, 0x1, UPT ;  /* 0x000000010500788c */ /* 0x000fc6000bf05270 */
[----:B------:R-:W-:Y:S02]  /*27b0*/  UMOV UR5, 0x40000040 ;  /* 0x4000004000057882 */ /* 0x000fe40000000000 */
[----:B------:R-:W-:Y:S01]  /*27c0*/  UMOV UR9, UR5 ;  /* 0x0000000500097c82 */ /* 0x000fe20008000000 */
[----:B------:R-:W-:Y:S01]  /*27d0*/  UMOV UR13, UR5 ;  /* 0x00000005000d7c82 */ /* 0x000fe20008000000 */
[----:B------:R-:W-:Y:S01]  /*27e0*/  UMOV UR17, UR5 ;  /* 0x0000000500117c82 */ /* 0x000fe20008000000 */
[----:B------:R-:W-:Y:S01]  /*27f0*/  UMOV UR21, UR5 ;  /* 0x0000000500157c82 */ /* 0x000fe20008000000 */
[----:B------:R-:W-:Y:S01]  /*2800*/  UMOV UR25, UR5 ;  /* 0x0000000500197c82 */ /* 0x000fe20008000000 */
[----:B------:R-:W-:Y:S01]  /*2810*/  UMOV UR29, UR5 ;  /* 0x00000005001d7c82 */ /* 0x000fe20008000000 */
[----:B------:R-:W-:Y:S02]  /*2820*/  PLOP3.LUT P2, PT, PT, PT, UP0, 0x80, 0x0 ;  /* 0x000000000000781c */ /* 0x000fe40003f4f008 */
[----:B------:R-:W-:Y:S01]  /*2830*/  PLOP3.LUT P3, PT, PT, PT, UP0, 0x80, 0x0 ;  /* 0x000000000000781c */ /* 0x000fe20003f6f008 */
[----:B------:R-:W-:-:S02]  /*2840*/  WARPGROUP.DEPBAR.LE gsb0, 0x0 ;  /* 0x00008000000079c5 */ /* 0x000fc40000010000 */
        /* <DEDUP_REMOVED lines=16> */
[----:B------:R-:W-:Y:S01]  /*2950*/  IMAD R6, R10, -0x2, R11 ;  /* 0xfffffffe0a067824 */ /* 0x000fe200078e020b */
[----:B------:R-:W-:Y:S02]  /*2960*/  UISETP.GE.AND UP1, UPT, UR7, 0x1, UPT ;  /* 0x000000010700788c */ /* 0x000fe4000bf26270 */
[----:B------:R-:W0:Y:S02]  /*2970*/  SHFL.IDX PT, R13, R5, RZ, 0x1c1f ;  /* 0x001c1fff050d7589 */ /* 0x000e2400000e0000 */
[C---:B------:R-:W-:Y:S01]  /*2980*/  IADD3 R4, R6.reuse, -UR49, R19 ;  /* 0x8000003106047c10 */ /* 0x040fe2000fffe013 */
[----:B------:R-:W-:Y:S01]  /*2990*/  VIADD R6, R6, 0xffffffff ;  /* 0xffffffff06067836 */ /* 0x000fe20000000000 */
[----:B------:R-:W-:Y:S01]  /*29a0*/  PLOP3.LUT P2, PT, PT, PT, UP1, 0x40, 0x0 ;  /* 0x000000000000781c */ /* 0x000fe20003f4e818 */
        /* <DEDUP_REMOVED lines=18> */
[----:B------:R-:W-:Y:S02]  /*2ad0*/  ULDC UR30, c[0x0][0x9dc] ;  /* 0x00027700001e7ab9 */ /* 0x000fe40000000800 */
[----:B------:R-:W-:Y:S01]  /*2ae0*/  ULOP3.LUT UR30, URZ, UR30, URZ, 0x33, !UPT ;  /* 0x0000001e3f1e7292 */ /* 0x000fe2000f8e333f */
[----:B------:R-:W-:Y:S02]  /*2af0*/  WARPGROUP.DEPBAR.LE gsb0, 0x0 ;  /* 0x00008000000079c5 */ /* 0x000fe40000010000 */
[----:B------:R1:W-:Y:S02]  /*2b00*/  @!P1 SYNCS.ARRIVE.TRANS64.RED.A1T0 RZ, [R0+URZ], RZ ;  /* 0x000000ff00ff99a7 */ /* 0x0003e4000810043f */
[----:B-1----:R-:W-:-:S04]  /*2b10*/  IMAD R0, R16, -0xe0, R19 ;  /* 0xffffff2010007824 */ /* 0x002fc800078e0213 */
[----:B------:R-:W-:Y:S02]  /*2b20*/  VIADD R7, R0, 0xe0 ;  /* 0x000000e000077836 */ /* 0x000fe40000000000 */
[----:B------:R-:W-:Y:S02]  /*2b30*/  VIADD R0, R4, UR6 ;  /* 0x0000000604007c36 */ /* 0x000fe40008000000 */
[----:B------:R-:W-:Y:S02]  /*2b40*/  IMAD R7, R10, -0x2, R7 ;  /* 0xfffffffe0a077824 */ /* 0x000fe400078e0207 */
        /* <DEDUP_REMOVED lines=16> */
.L_x_6833:
[----:B------:R-:W-:-:S06]  /*2c50*/  UISETP.NE.AND UP2, UPT, UR7, 0x1, UPT ;  /* 0x000000010700788c */ /* 0x000fcc000bf45270 */
[----:B------:R-:W-:-:S05]  /*2c60*/  PLOP3.LUT P2, PT, PT, PT, UP2, 0x80, 0x0 ;  /* 0x000000000000781c */ /* 0x000fca0003f4f028 */
[----:B------:R-:W-:-:S08]  /*2c70*/  @UP2 ULDC.64 UR8, c[0x0][0x9e8] ;  /* 0x00027a0000082ab9 */ /* 0x000fd00000000a00 */
[----:B------:R-:W-:-:S05]  /*2c80*/  @P2 IMAD.HI.U32 R14, R13, UR8, RZ ;  /* 0x000000080d0e2c27 */ /* 0x000fca000f8e00ff */
[----:B------:R-:W-:-:S07]  /*2c90*/  @P2 SHF.R.U32.HI R13, RZ, UR9, R14 ;  /* 0x00000009ff0d2c19 */ /* 0x000fce000801160e */
.L_x_6834:
[----:B------:R-:W-:Y:S05]  /*2ca0*/  BSYNC B0 ;  /* 0x0000000000007941 */ /* 0x000fea0003800000 */
.L_x_6832:
[----:B------:R-:W-:-:S05]  /*2cb0*/  IMAD R13, R13, UR7, R6 ;  /* 0x000000070d0d7c24 */ /* 0x000fca000f8e0206 */
[----:B------:R-:W-:Y:S02]  /*2cc0*/  VIMNMX R8, R8, R13, !PT ;  /* 0x0000000d08087248 */ /* 0x000fe40007fe0100 */
[----:B------:R-:W-:-:S07]  /*2cd0*/  VIADDMNMX R11, R13, UR7, R11, PT ;  /* 0x000000070d0b7c46 */ /* 0x000fce000b80010b */
.L_x_6831:
        /* <DEDUP_REMOVED lines=9> */
[C---:B------:R-:W-:Y:S02]  /*2d70*/  ISETP.GT.AND P2, PT, R8.reuse, 0x9, !P4 ;  /* 0x000000090800780c */ /* 0x040fe40006744270 */
[----:B------:R-:W-:Y:S02]  /*2d80*/  P2R R14, PR, RZ, 0x10 ;  /* 0x00000010ff0e7803 */ /* 0x000fe40000000000 */
[----:B------:R-:W-:Y:S02]  /*2d90*/  ISETP.LT.OR P2, PT, R11, 0xa, P2 ;  /* 0x0000000a0b00780c */ /* 0x000fe40001741670 */
[----:B------:R-:W-:-:S02]  /*2da0*/  ISETP.GT.AND P3, PT, R8, 0x8, !P3 ;  /* 0x000000080800780c */ /* 0x000fc40005f64270 */
[----:B------:R-:W-:Y:S01]  /*2db0*/  ISETP.GE.AND P4, PT, R12, 0x11, PT ;  /* 0x000000110c00780c */ /* 0x000fe20003f86270 */
[----:B0-----:R-:W-:Y:S01]  /*2dc0*/  IMAD.IADD R4, R4, 0x1, R5 ;  /* 0x0000000104047824 */ /* 0x001fe200078e0205 */
[----:B------:R-:W-:Y:S02]  /*2dd0*/  FSEL R125, R125, -INF , !P2 ;  /* 0xff8000007d7d7808 */ /* 0x000fe40005000000 */
[C---:B------:R-:W-:Y:S02]  /*2de0*/  ISETP.LT.OR P3, PT, R11.reuse, 0x9, P3 ;  /* 0x000000090b00780c */ /* 0x040fe40001f61670 */
        /* <DEDUP_REMOVED lines=277> */
.L_x_6837:
[----:B------:R-:W-:-:S06]  /*3f40*/  UISETP.NE.AND UP2, UPT, UR7, 0x1, UPT ;  /* 0x000000010700788c */ /* 0x000fcc000bf45270 */
[----:B------:R-:W-:-:S05]  /*3f50*/  PLOP3.LUT P6, PT, PT, PT, UP2, 0x80, 0x0 ;  /* 0x000000000000781c */ /* 0x000fca0003fcf028 */
[----:B------:R-:W-:-:S08]  /*3f60*/  @UP2 ULDC.64 UR8, c[0x0][0x9e8] ;  /* 0x00027a0000082ab9 */ /* 0x000fd00000000a00 */
[----:B------:R-:W-:Y:S01]  /*3f70*/  @P6 IMAD.HI.U32 R7, R5, UR8, RZ ;  /* 0x0000000805076c27 */ /* 0x000fe2000f8e00ff */
[----:B------:R-:W-:-:S13]  /*3f80*/  PLOP3.LUT P6, PT, PT, PT, UP2, 0x80, 0x0 ;  /* 0x000000000000781c */ /* 0x000fda0003fcf028 */
[----:B------:R-:W-:-:S07]  /*3f90*/  @P6 SHF.R.U32.HI R5, RZ, UR9, R7 ;  /* 0x00000009ff056c19 */ /* 0x000fce0008011607 */
.L_x_6838:
[----:B------:R-:W-:Y:S05]  /*3fa0*/  BSYNC B0 ;  /* 0x0000000000007941 */ /* 0x000fea0003800000 */
.L_x_6836:
[----:B------:R-:W-:-:S05]  /*3fb0*/  IMAD R5, R5, UR7, R6 ;  /* 0x0000000705057c24 */ /* 0x000fca000f8e0206 */
[----:B------:R-:W-:Y:S02]  /*3fc0*/  VIMNMX R4, R4, R5, !PT ;  /* 0x0000000504047248 */ /* 0x000fe40007fe0100 */
[----:B------:R-:W-:-:S07]  /*3fd0*/  VIADDMNMX R0, R5, UR7, R0, PT ;  /* 0x0000000705007c46 */ /* 0x000fce000b800100 */
.L_x_6835:
        /* <DEDUP_REMOVED lines=140> */
[C---:B------:R-:W-:Y:S02]  /*48a0*/  ISETP.GT.AND P2, PT, R4.reuse, 0x70, !P2 ;  /* 0x000000700400780c */ /* 0x040fe40005744270 */
[----:B------:R-:W-:Y:S01]  /*48b0*/  ISETP.GT.AND P3, PT, R4, 0xd0, !P3 ;  /* 0x000000d00400780c */ /* 0x000fe20005f64270 */
[----:B------:R-:W0:Y:S01]  /*48c0*/  SHFL.BFLY PT, R5, R6, 0x2, 0x1f ;  /* 0x0c401f0006057f89 */ /* 0x000e2200000e0000 */
[----:B------:R-:W-:-:S02]  /*48d0*/  ISETP.LT.OR P2, PT, R0, 0x71, P2 ;  /* 0x000000710000780c */ /* 0x000fc40001741670 */
[----:B------:R-:W-:Y:S02]  /*48e0*/  ISETP.GT.AND P4, PT, R4, 0xd1, !P4 ;  /* 0x000000d10400780c */ /* 0x000fe40006784270 */
[----:B------:R-:W-:Y:S02]  /*48f0*/  FSEL R82, R82, -INF , !P2 ;  /* 0xff80000052527808 */ /* 0x000fe40005000000 */
[----:B------:R-:W-:Y:S02]  /*4900*/  ISETP.NE.AND P2, PT, R158, RZ, PT ;  /* 0x000000ff9e00720c */ /* 0x000fe40003f45270 */
[C---:B------:R-:W-:Y:S02]  /*4910*/  ISETP.GT.AND P5, PT, R4.reuse, 0xd8, !P5 ;  /* 0x000000d80400780c */ /* 0x040fe40006fa4270 */
[----:B------:R-:W-:Y:S02]  /*4920*/  ISETP.GT.AND P2, PT, R4, 0x71, !P2 ;  /* 0x000000710400780c */ /* 0x000fe40005744270 */
[----:B------:R-:W-:-:S02]  /*4930*/  ISETP.LT.OR P3, PT, R0, 0xd1, P3 ;  /* 0x000000d10000780c */ /* 0x000fc40001f61670 */
[C---:B------:R-:W-:Y:S02]  /*4940*/  ISETP.LT.OR P2, PT, R0.reuse, 0x72, P2 ;  /* 0x000000720000780c */ /* 0x040fe40001741670 */
[----:B------:R-:W-:Y:S02]  /*4950*/  ISETP.LT.OR P4, PT, R0, 0xd2, P4 ;  /* 0x000000d20000780c */ /* 0x000fe40002781670 */
[----:B------:R-:W-:Y:S02]  /*4960*/  FSEL R83, R83, -INF , !P2 ;  /* 0xff80000053537808 */ /* 0x000fe40005000000 */
[----:B------:R-:W-:Y:S02]  /*4970*/  ISETP.NE.AND P2, PT, R159, RZ, PT ;  /* 0x000000ff9f00720c */ /* 0x000fe40003f45270 */
[----:B------:R-:W-:Y:S02]  /*4980*/  FSEL R34, R34, -INF , !P3 ;  /* 0xff80000022227808 */ /* 0x000fe40005800000 */
[----:B------:R-:W-:-:S02]  /*4990*/  ISETP.GT.AND P2, PT, R4, 0x78, !P2 ;  /* 0x000000780400780c */ /* 0x000fc40005744270 */
[----:B0-----:R-:W-:Y:S02]  /*49a0*/  FMNMX.FTZ R7, R6, R5, !PT ;  /* 0x0000000506077209 */ /* 0x001fe40007810000 */
[C---:B------:R-:W-:Y:S02]  /*49b0*/  ISETP.LT.OR P2, PT, R0.reuse, 0x79, P2 ;  /* 0x000000790000780c */ /* 0x040fe40001741670 */
[----:B------:R-:W-:Y:S01]  /*49c0*/  ISETP.LT.OR P5, PT, R0, 0xd9, P5 ;  /* 0x000000d90000780c */ /* 0x000fe20002fa1670 */
[----:B------:R-:W0:Y:S01]  /*49d0*/  SHFL.BFLY PT, R8, R7, 0x1, 0x1f ;  /* 0x0c201f0007087f89 */ /* 0x000e2200000e0000 */
[----:B------:R-:W-:Y:S02]  /*49e0*/  FSEL R86, R86, -INF , !P2 ;  /* 0xff80000056567808 */ /* 0x000fe40005000000 */
[----:B------:R-:W-:Y:S02]  /*49f0*/  ISETP.NE.AND P2, PT, R160, RZ, PT ;  /* 0x000000ffa000720c */ /* 0x000fe40003f45270 */
[----:B------:R-:W-:-:S02]  /*4a00*/  FSEL R35, R35, -INF , !P4 ;  /* 0xff80000023237808 */ /* 0x000fc40006000000 */
[----:B------:R-:W-:Y:S02]  /*4a10*/  ISETP.GT.AND P2, PT, R4, 0x79, !P2 ;  /* 0x000000790400780c */ /* 0x000fe40005744270 */
[----:B------:R-:W-:Y:S02]  /*4a20*/  FSEL R38, R38, -INF , !P5 ;  /* 0xff80000026267808 */ /* 0x000fe40006800000 */
[----:B------:R-:W-:Y:S02]  /*4a30*/  ISETP.LT.OR P2, PT, R0, 0x7a, P2 ;  /* 0x0000007a0000780c */ /* 0x000fe40001741670 */
[----:B------:R-:W-:Y:S02]  /*4a40*/  R2UR UR10, R22 ;  /* 0x00000000160a72ca */ /* 0x000fe400000e0000 */
[----:B------:R-:W-:Y:S02]  /*4a50*/  FSEL R87, R87, -INF , !P2 ;  /* 0xff80000057577808 */ /* 0x000fe40005000000 */
[----:B------:R-:W-:-:S04]  /*4a60*/  ISETP.NE.AND P2, PT, R161, RZ, PT ;  /* 0x000000ffa100720c */ /* 0x000fc80003f45270 */
[----:B------:R-:W-:Y:S02]  /*4a70*/  ISETP.GT.AND P2, PT, R4, 0x80, !P2 ;  /* 0x000000800400780c */ /* 0x000fe40005744270 */
[----:B0-----:R-:W-:Y:S02]  /*4a80*/  FMNMX.FTZ R5, R7, R8, !PT ;  /* 0x0000000807057209 */ /* 0x001fe40007810000 */
[----:B------:R-:W-:Y:S01]  /*4a90*/  ISETP.LT.OR P2, PT, R0, 0x81, P2 ;  /* 0x000000810000780c */ /* 0x000fe20001741670 */
[----:B------:R-:W-:-:S03]  /*4aa0*/  UIADD3 UR43, UR10, UR43, URZ ;  /* 0x0000002b0a2b7290 */ /* 0x000fc6000fffe03f */
        /* <DEDUP_REMOVED lines=62> */
[----:B------:R-:W-:Y:S01]  /*4e90*/  ISETP.NE.AND P2, PT, R136, RZ, PT ;  /* 0x000000ff8800720c */ /* 0x000fe20003f45270 */
[----:B------:R-:W-:-:S03]  /*4ea0*/  IMAD.U32 R136, RZ, RZ, UR37 ;  /* 0x00000025ff887e24 */ /* 0x000fc6000f8e00ff */
[----:B------:R-:W-:Y:S01]  /*4eb0*/  ISETP.GT.AND P2, PT, R4, 0x1, !P2 ;  /* 0x000000010400780c */ /* 0x000fe20005744270 */
[----:B------:R-:W-:-:S03]  /*4ec0*/  FFMA.FTZ R136, R5, R136, -8 ;  /* 0xc100000005887423 */ /* 0x000fc60000010088 */
        /* <DEDUP_REMOVED lines=68> */
[----:B------:R-:W-:Y:S01]  /*5310*/  ISETP.NE.AND P2, PT, R137, RZ, PT ;  /* 0x000000ff8900720c */ /* 0x000fe20003f45270 */
        /* <DEDUP_REMOVED lines=11> */
[----:B------:R-:W-:Y:S01]  /*53d0*/  ISETP.GT.AND P6, PT, R4, 0xd9, !P6 ;  /* 0x000000d90400780c */ /* 0x000fe200077c4270 */
[--C-:B------:R-:W-:Y:S01]  /*53e0*/  FFMA.FTZ R92, R92, UR37, -R136.reuse ;  /* 0x000000255c5c7c23 */ /* 0x100fe20008010888 */
[----:B------:R-:W-:Y:S01]  /*53f0*/  FMNMX.FTZ R96, R110, R93, !PT ;  /* 0x0000005d6e607209 */ /* 0x000fe20007810000 */
[--C-:B------:R-:W-:Y:S01]  /*5400*/  FFMA.FTZ R72, R72, UR37, -R136.reuse ;  /* 0x0000002548487c23 */ /* 0x100fe20008010888 */
[----:B------:R-:W-:Y:S01]  /*5410*/  FSEL R31, R31, -INF , !P2 ;  /* 0xff8000001f1f7808 */ /* 0x000fe20005000000 */
[----:B------:R-:W0:Y:S01]  /*5420*/  MUFU.EX2 R12, R12 ;  /* 0x0000000c000c7308 */ /* 0x000e220000000800 */
        /* <DEDUP_REMOVED lines=10> */
[--C-:B------:R-:W-:Y:S01]  /*54d0*/  FFMA.FTZ R73, R73, UR37, -R136.reuse ;  /* 0x0000002549497c23 */ /* 0x100fe20008010888 */
[--C-:B------:R-:W-:Y:S01]  /*54e0*/  FFMA.FTZ R76, R76, UR37, -R136.reuse ;  /* 0x000000254c4c7c23 */ /* 0x100fe20008010888 */
[----:B------:R-:W-:Y:S01]  /*54f0*/  FMNMX.FTZ R100, R118, R97, !PT ;  /* 0x0000006176647209 */ /* 0x000fe20007810000 */
[--C-:B------:R-:W-:Y:S01]  /*5500*/  FFMA.FTZ R77, R77, UR37, -R136.reuse ;  /* 0x000000254d4d7c23 */ /* 0x100fe20008010888 */
[--C-:B------:R-:W-:Y:S01]  /*5510*/  FFMA.FTZ R84, R84, UR37, -R136.reuse ;  /* 0x0000002554547c23 */ /* 0x100fe20008010888 */
[----:B------:R-:W-:Y:S01]  /*5520*/  MUFU.EX2 R97, R124 ;  /* 0x0000007c00617308 */ /* 0x000fe20000000800 */
[----:B------:R-:W-:Y:S01]  /*5530*/  FMNMX.FTZ R117, R119, R100, !PT ;  /* 0x0000006477757209 */ /* 0x000fe20007810000 */
[--C-:B------:R-:W-:Y:S01]  /*5540*/  FFMA.FTZ R100, R101, UR37, -R136.reuse ;  /* 0x0000002565647c23 */ /* 0x100fe20008010888 */
[----:B0-----:R-:W-:Y:S01]  /*5550*/  F2FP.SATFINITE.E4M3.F32.PACK_AB_MERGE_C R224, R12, R11, RZ ;  /* 0x0000000b0ce0723e */ /* 0x001fe200048070ff */
[--C-:B------:R-:W-:Y:S01]  /*5560*/  FFMA.FTZ R85, R85, UR37, -R136.reuse ;  /* 0x0000002555557c23 */ /* 0x100fe20008010888 */
[----:B------:R-:W-:Y:S01]  /*5570*/  FMNMX.FTZ R116, R90, R117, !PT ;  /* 0x000000755a747209 */ /* 0x000fe20007810000 */
[----:B------:R-:W-:Y:S01]  /*5580*/  FFMA.FTZ R80, R80, UR37, -R136 ;  /* 0x0000002550507c23 */ /* 0x000fe20008010888 */
[----:B------:R-:W-:Y:S01]  /*5590*/  F2FP.SATFINITE.E4M3.F32.PACK_AB_MERGE_C R224, R7, R6, R224 ;  /* 0x0000000607e0723e */ /* 0x000fe200048070e0 */
        /* <DEDUP_REMOVED lines=24> */
[----:B------:R-:W0:Y:S01]  /*5720*/  MUFU.EX2 R23, R23 ;  /* 0x0000001700177308 */ /* 0x000e220000000800 */
        /* <DEDUP_REMOVED lines=10> */
[----:B------:R-:W-:-:S02]  /*57d0*/  FFMA.FTZ R33, R33, UR37, -R136 ;  /* 0x0000002521217c23 */ /* 0x000fc40008010888 */
        /* <DEDUP_REMOVED lines=37> */
[----:B------:R-:W0:Y:S01]  /*5a30*/  MUFU.EX2 R92, R92 ;  /* 0x0000005c005c7308 */ /* 0x000e220000000800 */
[----:B------:R-:W-:-:S04]  /*5a40*/  FMNMX.FTZ R101, R55, R116, !PT ;  /* 0x0000007437657209 */ /* 0x000fc80007810000 */
[----:B------:R-:W-:-:S03]  /*5a50*/  FMNMX.FTZ R116, R26, R101, !PT ;  /* 0x000000651a747209 */ /* 0x000fc60007810000 */
[----:B------:R-:W-:Y:S01]  /*5a60*/  MUFU.EX2 R96, R96 ;  /* 0x0000006000607308 */ /* 0x000fe20000000800 */
[----:B------:R-:W-:-:S04]  /*5a70*/  FMNMX.FTZ R101, R27, R116, !PT ;  /* 0x000000741b657209 */ /* 0x000fc80007810000 */
[----:B------:R-:W-:-:S03]  /*5a80*/  FMNMX.FTZ R4, R30, R101, !PT ;  /* 0x000000651e047209 */ /* 0x000fc60007810000 */
[----:B------:R-:W1:Y:S01]  /*5a90*/  MUFU.EX2 R100, R100 ;  /* 0x0000006400647308 */ /* 0x000e620000000800 */
        /* <DEDUP_REMOVED lines=8> */
[----:B------:R-:W-:Y:S02]  /*5b20*/  FMNMX.FTZ R4, R39, R4, !PT ;  /* 0x0000000427047209 */ /* 0x000fe40007810000 */
[----:B-1----:R-:W-:-:S03]  /*5b30*/  F2FP.SATFINITE.E4M3.F32.PACK_AB_MERGE_C R218, R100, R97, RZ ;  /* 0x0000006164da723e */ /* 0x002fc600048070ff */
[----:B------:R-:W0:Y:S01]  /*5b40*/  SHFL.BFLY PT, R101, R4, 0x2, 0x1f ;  /* 0x0c401f0004657f89 */ /* 0x000e2200000e0000 */
[----:B------:R-:W-:Y:S01]  /*5b50*/  F2FP.SATFINITE.E4M3.F32.PACK_AB_MERGE_C R218, R96, R93, R218 ;  /* 0x0000005d60da723e */ /* 0x000fe200048070da */
[----:B------:R-:W-:Y:S08]  /*5b60*/  MUFU.EX2 R76, R76 ;  /* 0x0000004c004c7308 */ /* 0x000ff00000000800 */
[----:B------:R-:W1:Y:S08]  /*5b70*/  MUFU.EX2 R77, R77 ;  /* 0x0000004d004d7308 */ /* 0x000e700000000800 */
[----:B------:R-:W-:Y:S01]  /*5b80*/  MUFU.EX2 R84, R84 ;  /* 0x0000005400547308 */ /* 0x000fe20000000800 */
[----:B0-----:R-:W-:-:S07]  /*5b90*/  FMNMX.FTZ R101, R4, R101, !PT ;  /* 0x0000006504657209 */ /* 0x001fce0007810000 */
[----:B------:R-:W0:Y:S01]  /*5ba0*/  MUFU.EX2 R85, R85 ;  /* 0x0000005500557308 */ /* 0x000e220000000800 */
[----:B-1----:R-:W-:Y:S01]  /*5bb0*/  F2FP.SATFINITE.E4M3.F32.PACK_AB_MERGE_C R212, R77, R76, RZ ;  /* 0x0000004c4dd4723e */ /* 0x002fe200048070ff */
[----:B------:R-:W1:Y:S03]  /*5bc0*/  SHFL.BFLY PT, R4, R101, 0x1, 0x1f ;  /* 0x0c201f0065047f89 */ /* 0x000e6600000e0000 */
[----:B------:R-:W-:-:S03]  /*5bd0*/  F2FP.SATFINITE.E4M3.F32.PACK_AB_MERGE_C R212, R73, R72, R212 ;  /* 0x0000004849d4723e */ /* 0x000fc600048070d4 */
[----:B------:R-:W-:Y:S08]  /*5be0*/  MUFU.EX2 R80, R80 ;  /* 0x0000005000507308 */ /* 0x000ff00000000800 */
[----:B------:R-:W2:Y:S01]  /*5bf0*/  MUFU.EX2 R81, R81 ;  /* 0x0000005100517308 */ /* 0x000ea20000000800 */
[----:B0-----:R-:W-:-:S07]  /*5c00*/  F2FP.SATFINITE.E4M3.F32.PACK_AB_MERGE_C R214, R85, R84, RZ ;  /* 0x0000005455d6723e */ /* 0x001fce00048070ff */
[----:B------:R-:W-:Y:S01]  /*5c10*/  MUFU.EX2 R60, R60 ;  /* 0x0000003c003c7308 */ /* 0x000fe20000000800 */
[----:B-1----:R-:W-:Y:S01]  /*5c20*/  FMNMX.FTZ R4, R101, R4, !PT ;  /* 0x0000000465047209 */ /* 0x002fe20007810000 */
[----:B------:R-:W-:-:S03]  /*5c30*/  IMAD.U32 R101, RZ, RZ, UR37 ;  /* 0x00000025ff657e24 */ /* 0x000fc6000f8e00ff */
[C---:B------:R-:W-:Y:S01]  /*5c40*/  FSETP.NEU.FTZ.AND P2, PT, R4.reuse, -INF , PT ;  /* 0xff8000000400780b */ /* 0x040fe20003f5d000 */
[----:B------:R-:W-:Y:S02]  /*5c50*/  FFMA.FTZ R101, R4, R101, -8 ;  /* 0xc100000004657423 */ /* 0x000fe40000010065 */
[----:B------:R-:W-:Y:S01]  /*5c60*/  MUFU.EX2 R61, R61 ;  /* 0x0000003d003d7308 */ /* 0x000fe20000000800 */
[----:B--2---:R-:W-:Y:S02]  /*5c70*/  F2FP.SATFINITE.E4M3.F32.PACK_AB_MERGE_C R214, R81, R80, R214 ;  /* 0x0000005051d6723e */ /* 0x004fe400048070d6 */
[----:B------:R-:W-:Y:S02]  /*5c80*/  FSEL R101, R101, RZ, P2 ;  /* 0x000000ff65657208 */ /* 0x000fe40001000000 */
[----:B------:R-:W-:-:S03]  /*5c90*/  PLOP3.LUT P2, PT, PT, PT, UP1, 0x40, 0x0 ;  /* 0x000000000000781c */ /* 0x000fc60003f4e818 */
[----:B------:R-:W-:Y:S01]  /*5ca0*/  MUFU.EX2 R56, R56 ;  /* 0x0000003800387308 */ /* 0x000fe20000000800 */
[--C-:B------:R-:W-:Y:S01]  /*5cb0*/  FFMA.FTZ R124, R110, UR37, -R101.reuse ;  /* 0x000000256e7c7c23 */ /* 0x100fe20008010865 */
        /* <DEDUP_REMOVED lines=8> */
[----:B------:R-:W-:Y:S01]  /*5d40*/  FFMA.FTZ R78, R82, UR37, -R101 ;  /* 0x00000025524e7c23 */ /* 0x000fe20008010865 */
[----:B------:R-:W-:Y:S01]  /*5d50*/  FADD.FTZ R82, R6, R7 ;  /* 0x0000000706527221 */ /* 0x000fe20000010000 */
[--C-:B------:R-:W-:Y:S01]  /*5d60*/  FFMA.FTZ R120, R126, UR37, -R101.reuse ;  /* 0x000000257e787c23 */ /* 0x100fe20008010865 */
[--C-:B------:R-:W-:Y:S01]  /*5d70*/  FFMA.FTZ R123, R127, UR37, -R101.reuse ;  /* 0x000000257f7b7c23 */ /* 0x100fe20008010865 */
[----:B------:R-:W-:Y:S01]  /*5d80*/  MUFU.EX2 R52, R52 ;  /* 0x0000003400347308 */ /* 0x000fe20000000800 */
[----:B------:R-:W-:Y:S01]  /*5d90*/  FADD.FTZ R129, R11, R82 ;  /* 0x000000520b817221 */ /* 0x000fe20000010000 */
[--C-:B------:R-:W-:Y:S01]  /*5da0*/  FFMA.FTZ R127, R111, UR37, -R101.reuse ;  /* 0x000000256f7f7c23 */ /* 0x100fe20008010865 */
[--C-:B------:R-:W-:Y:S01]  /*5db0*/  FFMA.FTZ R111, R115, UR37, -R101.reuse ;  /* 0x00000025736f7c23 */ /* 0x100fe20008010865 */
[----:B------:R-:W-:Y:S01]  /*5dc0*/  FFMA.FTZ R115, R119, UR37, -R101 ;  /* 0x0000002577737c23 */ /* 0x000fe20008010865 */
[----:B------:R-:W-:Y:S01]  /*5dd0*/  FADD.FTZ R129, R12, R129 ;  /* 0x000000810c817221 */ /* 0x000fe20000010000 */
[--C-:B------:R-:W-:Y:S01]  /*5de0*/  FFMA.FTZ R116, R130, UR37, -R101.reuse ;  /* 0x0000002582747c23 */ /* 0x100fe20008010865 */
[--C-:B------:R-:W-:Y:S01]  /*5df0*/  FFMA.FTZ R119, R95, UR37, -R101.reuse ;  /* 0x000000255f777c23 */ /* 0x100fe20008010865 */
[----:B------:R-:W0:Y:S01]  /*5e00*/  MUFU.EX2 R117, R117 ;  /* 0x0000007500757308 */ /* 0x000e220000000800 */
[----:B------:R-:W-:Y:S01]  /*5e10*/  FFMA.FTZ R95, R99, UR37, -R101 ;  /* 0x00000025635f7c23 */ /* 0x000fe20008010865 */
[----:B------:R-:W-:Y:S01]  /*5e20*/  FADD.FTZ R126, R8, R129 ;  /* 0x00000081087e7221 */ /* 0x000fe20000010000 */
[--C-:B------:R-:W-:Y:S01]  /*5e30*/  FFMA.FTZ R99, R103, UR37, -R101.reuse ;  /* 0x0000002567637c23 */ /* 0x100fe20008010865 */
[--C-:B------:R-:W-:Y:S01]  /*5e40*/  FFMA.FTZ R103, R79, UR37, -R101.reuse ;  /* 0x000000254f677c23 */ /* 0x100fe20008010865 */
[--C-:B------:R-:W-:Y:S01]  /*5e50*/  FFMA.FTZ R121, R131, UR37, -R101.reuse ;  /* 0x0000002583797c23 */ /* 0x100fe20008010865 */
[--C-:B------:R-:W-:Y:S01]  /*5e60*/  FFMA.FTZ R79, R83, UR37, -R101.reuse ;  /* 0x00000025534f7c23 */ /* 0x100fe20008010865 */
[----:B------:R-:W-:Y:S01]  /*5e70*/  FADD.FTZ R83, R13, R126 ;  /* 0x0000007e0d537221 */ /* 0x000fe20000010000 */
[----:B------:R-:W1:Y:S01]  /*5e80*/  MUFU.EX2 R120, R120 ;  /* 0x0000007800787308 */ /* 0x000e620000000800 */
[--C-:B------:R-:W-:Y:S01]  /*5e90*/  FFMA.FTZ R122, R134, UR37, -R101.reuse ;  /* 0x00000025867a7c23 */ /* 0x100fe20008010865 */
[----:B------:R-:W-:Y:S01]  /*5ea0*/  FFMA.FTZ R82, R86, UR37, -R101 ;  /* 0x0000002556527c23 */ /* 0x000fe20008010865 */
[----:B------:R-:W-:Y:S01]  /*5eb0*/  FADD.FTZ R86, R20, R83 ;  /* 0x0000005314567221 */ /* 0x000fe20000010000 */
[--C-:B------:R-:W-:Y:S01]  /*5ec0*/  FFMA.FTZ R83, R87, UR37, -R101.reuse ;  /* 0x0000002557537c23 */ /* 0x100fe20008010865 */
[--C-:B------:R-:W-:Y:S01]  /*5ed0*/  FFMA.FTZ R125, R135, UR37, -R101.reuse ;  /* 0x00000025877d7c23 */ /* 0x100fe20008010865 */
[----:B------:R-:W-:Y:S01]  /*5ee0*/  FFMA.FTZ R106, R106, UR37, -R101 ;  /* 0x000000256a6a7c23 */ /* 0x000fe20008010865 */
[----:B------:R-:W-:Y:S01]  /*5ef0*/  FADD.FTZ R129, R23, R86 ;  /* 0x0000005617817221 */ /* 0x000fe20000010000 */
[----:B------:R-:W2:Y:S01]  /*5f00*/  MUFU.EX2 R123, R123 ;  /* 0x0000007b007b7308 */ /* 0x000ea20000000800 */
[----:B0-----:R-:W-:Y:S01]  /*5f10*/  FADD.FTZ R87, R52, R117 ;  /* 0x0000007534577221 */ /* 0x001fe20000010000 */
[----:B------:R-:W-:Y:S01]  /*5f20*/  FFMA.FTZ R107, R107, UR37, -R101 ;  /* 0x000000256b6b7c23 */ /* 0x000fe20008010865 */
[----:B------:R-:W-:Y:S01]  /*5f30*/  FADD.FTZ R126, R14, R129 ;  /* 0x000000810e7e7221 */ /* 0x000fe20000010000 */
[--C-:B------:R-:W-:Y:S01]  /*5f40*/  FFMA.FTZ R90, R90, UR37, -R101.reuse ;  /* 0x000000255a5a7c23 */ /* 0x100fe20008010865 */
[--C-:B------:R-:W-:Y:S01]  /*5f50*/  FFMA.FTZ R91, R91, UR37, -R101.reuse ;  /* 0x000000255b5b7c23 */ /* 0x100fe20008010865 */
[----:B------:R-:W-:Y:S01]  /*5f60*/  FFMA.FTZ R74, R74, UR37, -R101 ;  /* 0x000000254a4a7c23 */ /* 0x000fe20008010865 */
[----:B------:R-:W-:Y:S01]  /*5f70*/  FADD.FTZ R126, R15, R126 ;  /* 0x0000007e0f7e7221 */ /* 0x000fe20000010000 */
[----:B------:R-:W0:Y:S01]  /*5f80*/  MUFU.EX2 R116, R116 ;  /* 0x0000007400747308 */ /* 0x000e220000000800 */
[----:B-1----:R-:W-:Y:S01]  /*5f90*/  FADD.FTZ R86, R120, R87 ;  /* 0x0000005778567221 */ /* 0x002fe20000010000 */
[--C-:B------:R-:W-:Y:S01]  /*5fa0*/  FFMA.FTZ R75, R75, UR37, -R101.reuse ;  /* 0x000000254b4b7c23 */ /* 0x100fe20008010865 */
[----:B------:R-:W-:Y:S01]  /*5fb0*/  FADD.FTZ R129, R105, R126 ;  /* 0x0000007e69817221 */ /* 0x000fe20000010000 */
[--C-:B------:R-:W-:Y:S01]  /*5fc0*/  FFMA.FTZ R58, R58, UR37, -R101.reuse ;  /* 0x000000253a3a7c23 */ /* 0x100fe20008010865 */
[--C-:B------:R-:W-:Y:S01]  /*5fd0*/  FFMA.FTZ R59, R59, UR37, -R101.reuse ;  /* 0x000000253b3b7c23 */ /* 0x100fe20008010865 */
[----:B------:R-:W-:Y:S01]  /*5fe0*/  FFMA.FTZ R62, R62, UR37, -R101 ;  /* 0x000000253e3e7c23 */ /* 0x000fe20008010865 */
[----:B------:R-:W-:Y:S01]  /*5ff0*/  FADD.FTZ R126, R108, R129 ;  /* 0x000000816c7e7221 */ /* 0x000fe20000010000 */
[----:B------:R-:W1:Y:S01]  /*6000*/  MUFU.EX2 R121, R121 ;  /* 0x0000007900797308 */ /* 0x000e620000000800 */
[----:B--2---:R-:W-:Y:S01]  /*6010*/  FADD.FTZ R87, R123, R86 ;  /* 0x000000567b577221 */ /* 0x004fe20000010000 */
[--C-:B------:R-:W-:Y:S01]  /*6020*/  FFMA.FTZ R63, R63, UR37, -R101.reuse ;  /* 0x000000253f3f7c23 */ /* 0x100fe20008010865 */
[----:B------:R-:W-:Y:S01]  /*6030*/  FADD.FTZ R129, R21, R126 ;  /* 0x0000007e15817221 */ /* 0x000fe20000010000 */
[--C-:B------:R-:W-:Y:S01]  /*6040*/  FFMA.FTZ R66, R66, UR37, -R101.reuse ;  /* 0x0000002542427c23 */ /* 0x100fe20008010865 */
[--C-:B------:R-:W-:Y:S01]  /*6050*/  FFMA.FTZ R70, R70, UR37, -R101.reuse ;  /* 0x0000002546467c23 */ /* 0x100fe20008010865 */
[----:B------:R-:W-:Y:S01]  /*6060*/  FFMA.FTZ R71, R71, UR37, -R101 ;  /* 0x0000002547477c23 */ /* 0x000fe20008010865 */
[----:B------:R-:W-:Y:S01]  /*6070*/  FADD.FTZ R22, R104, R129 ;  /* 0x0000008168167221 */ /* 0x000fe20000010000 */
[----:B------:R-:W2:Y:S01]  /*6080*/  MUFU.EX2 R122, R122 ;  /* 0x0000007a007a7308 */ /* 0x000ea20000000800 */
[----:B0-----:R-:W-:Y:S01]  /*6090*/  FADD.FTZ R86, R116, R87 ;  /* 0x0000005774567221 */ /* 0x001fe20000010000 */
[--C-:B------:R-:W-:Y:S01]  /*60a0*/  FFMA.FTZ R42, R42, UR37, -R101.reuse ;  /* 0x000000252a2a7c23 */ /* 0x100fe20008010865 */
[--C-:B------:R-:W-:Y:S01]  /*60b0*/  FFMA.FTZ R43, R43, UR37, -R101.reuse ;  /* 0x000000252b2b7c23 */ /* 0x100fe20008010865 */
[--C-:B------:R-:W-:Y:S01]  /*60c0*/  FFMA.FTZ R46, R46, UR37, -R101.reuse ;  /* 0x000000252e2e7c23 */ /* 0x100fe20008010865 */
[--C-:B------:R-:W-:Y:S01]  /*60d0*/  FFMA.FTZ R47, R47, UR37, -R101.reuse ;  /* 0x000000252f2f7c23 */ /* 0x100fe20008010865 */
[--C-:B------:R-:W-:Y:S01]  /*60e0*/  FFMA.FTZ R50, R50, UR37, -R101.reuse ;  /* 0x0000002532327c23 */ /* 0x100fe20008010865 */
[--C-:B------:R-:W-:Y:S01]  /*60f0*/  FFMA.FTZ R51, R51, UR37, -R101.reuse ;  /* 0x0000002533337c23 */ /* 0x100fe20008010865 */
[----:B------:R-:W0:Y:S01]  /*6100*/  MUFU.EX2 R125, R125 ;  /* 0x0000007d007d7308 */ /* 0x000e220000000800 */
[----:B-1----:R-:W-:Y:S01]  /*6110*/  FADD.FTZ R87, R121, R86 ;  /* 0x0000005679577221 */ /* 0x002fe20000010000 */
[--C-:B------:R-:W-:Y:S01]  /*6120*/  FFMA.FTZ R54, R54, UR37, -R101.reuse ;  /* 0x0000002536367c23 */ /* 0x100fe20008010865 */
[--C-:B------:R-:W-:Y:S01]  /*6130*/  FFMA.FTZ R55, R55, UR37, -R101.reuse ;  /* 0x0000002537377c23 */ /* 0x100fe20008010865 */
[--C-:B------:R-:W-:Y:S01]  /*6140*/  FFMA.FTZ R26, R26, UR37, -R101.reuse ;  /* 0x000000251a1a7c23 */ /* 0x100fe20008010865 */
[--C-:B------:R-:W-:Y:S01]  /*6150*/  FFMA.FTZ R27, R27, UR37, -R101.reuse ;  /* 0x000000251b1b7c23 */ /* 0x100fe20008010865 */
[--C-:B------:R-:W-:Y:S01]  /*6160*/  FFMA.FTZ R30, R30, UR37, -R101.reuse ;  /* 0x000000251e1e7c23 */ /* 0x100fe20008010865 */
[----:B------:R-:W-:Y:S01]  /*6170*/  FFMA.FTZ R31, R31, UR37, -R101 ;  /* 0x000000251f1f7c23 */ /* 0x000fe20008010865 */
[----:B------:R-:W1:Y:S01]  /*6180*/  MUFU.EX2 R106, R106 ;  /* 0x0000006a006a7308 */ /* 0x000e620000000800 */
[----:B--2---:R-:W-:Y:S01]  /*6190*/  FADD.FTZ R12, R122, R87 ;  /* 0x000000577a0c7221 */ /* 0x004fe20000010000 */
[----:B------:R-:W-:Y:S01]  /*61a0*/  FADD.FTZ R87, R109, R22 ;  /* 0x000000166d577221 */ /* 0x000fe20000010000 */
[--C-:B------:R-:W-:Y:S01]  /*61b0*/  FFMA.FTZ R34, R34, UR37, -R101.reuse ;  /* 0x0000002522227c23 */ /* 0x100fe20008010865 */
[--C-:B------:R-:W-:Y:S01]  /*61c0*/  FFMA.FTZ R35, R35, UR37, -R101.reuse ;  /* 0x0000002523237c23 */ /* 0x100fe20008010865 */
[----:B------:R-:W-:Y:S01]  /*61d0*/  FFMA.FTZ R38, R38, UR37, -R101 ;  /* 0x0000002526267c23 */ /* 0x000fe20008010865 */
[----:B------:R-:W-:Y:S01]  /*61e0*/  FADD.FTZ R87, R112, R87 ;  /* 0x0000005770577221 */ /* 0x000fe20000010000 */
[----:B------:R-:W-:Y:S01]  /*61f0*/  FFMA.FTZ R39, R39, UR37, -R101 ;  /* 0x0000002527277c23 */ /* 0x000fe20008010865 */
[----:B------:R-:W2:Y:S01]  /*6200*/  MUFU.EX2 R107, R107 ;  /* 0x0000006b006b7308 */ /* 0x000ea20000000800 */
[----:B0-----:R-:W-:Y:S01]  /*6210*/  FADD.FTZ R23, R125, R12 ;  /* 0x0000000c7d177221 */ /* 0x001fe20000010000 */
[----:B------:R-:W-:Y:S01]  /*6220*/  FADD.FTZ R22, R88, R87 ;  /* 0x0000005758167221 */ /* 0x000fe20000010000 */
[----:B------:R-:W-:-:S02]  /*6230*/  F2FP.SATFINITE.E4M3.F32.PACK_AB_MERGE_C R120, R123, R120, RZ ;  /* 0x000000787b78723e */ /* 0x000fc400048070ff */
[----:B------:R-:W-:Y:S01]  /*6240*/  F2FP.SATFINITE.E4M3.F32.PACK_AB_MERGE_C R122, R125, R122, RZ ;  /* 0x0000007a7d7a723e */ /* 0x000fe200048070ff */
[----:B------:R-:W-:Y:S01]  /*6250*/  FADD.FTZ R7, R89, R22 ;  /* 0x0000001659077221 */ /* 0x000fe20000010000 */
[----:B------:R-:W-:Y:S01]  /*6260*/  F2FP.SATFINITE.E4M3.F32.PACK_AB_MERGE_C R225, R117, R52, R120 ;  /* 0x0000003475e1723e */ /* 0x000fe20004807078 */
[----:B------:R-:W0:Y:S01]  /*6270*/  MUFU.EX2 R124, R124 ;  /* 0x0000007c007c7308 */ /* 0x000e220000000800 */
[----:B-1----:R-:W-:Y:S01]  /*6280*/  FADD.FTZ R20, R106, R23 ;  /* 0x000000176a147221 */ /* 0x002fe20000010000 */
[----:B------:R-:W-:-:S06]  /*6290*/  F2FP.SATFINITE.E4M3.F32.PACK_AB_MERGE_C R227, R121, R116, R122 ;  /* 0x0000007479e3723e */ /* 0x000fcc000480707a */
[----:B------:R-:W1:Y:S01]  /*62a0*/  MUFU.EX2 R127, R127 ;  /* 0x0000007f007f7308 */ /* 0x000e620000000800 */
[----:B--2---:R-:W-:-:S07]  /*62b0*/  FADD.FTZ R23, R107, R20 ;  /* 0x000000146b177221 */ /* 0x004fce0000010000 */
[----:B------:R-:W2:Y:S01]  /*62c0*/  MUFU.EX2 R110, R110 ;  /* 0x0000006e006e7308 */ /* 0x000ea20000000800 */
[----:B0-----:R-:W-:-:S07]  /*62d0*/  FADD.FTZ R20, R124, R23 ;  /* 0x000000177c147221 */ /* 0x001fce0000010000 */
[----:B------:R-:W0:Y:S01]  /*62e0*/  MUFU.EX2 R111, R111 ;  /* 0x0000006f006f7308 */ /* 0x000e220000000800 */
[----:B-1----:R-:W-:Y:S01]  /*62f0*/  FADD.FTZ R13, R127, R20 ;  /* 0x000000147f0d7221 */ /* 0x002fe20000010000 */
[----:B------:R-:W-:Y:S01]  /*6300*/  FADD.FTZ R20, R92, R7 ;  /* 0x000000075c147221 */ /* 0x000fe20000010000 */
[----:B------:R-:W-:Y:S01]  /*6310*/  FFMA.FTZ R7, R67, UR37, -R101 ;  /* 0x0000002543077c23 */ /* 0x000fe20008010865 */
[----:B------:R-:W-:Y:S02]  /*6320*/  F2FP.SATFINITE.E4M3.F32.PACK_AB_MERGE_C R124, R127, R124, RZ ;  /* 0x0000007c7f7c723e */ /* 0x000fe400048070ff */
[----:B------:R-:W-:Y:S02]  /*6330*/  FADD.FTZ R20, R113, R20 ;  /* 0x0000001471147221 */ /* 0x000fe40000010000 */
[----:B------:R-:W1:Y:S01]  /*6340*/  MUFU.EX2 R114, R114 ;  /* 0x0000007200727308 */ /* 0x000e620000000800 */
[----:B--2---:R-:W-:Y:S01]  /*6350*/  FADD.FTZ R8, R110, R13 ;  /* 0x0000000d6e087221 */ /* 0x004fe20000010000 */
[----:B------:R-:W-:Y:S01]  /*6360*/  FADD.FTZ R15, R93, R20 ;  /* 0x000000145d0f7221 */ /* 0x000fe20000010000 */
[----:B------:R-:W-:-:S03]  /*6370*/  F2FP.SATFINITE.E4M3.F32.PACK_AB_MERGE_C R221, R107, R106, R124 ;  /* 0x0000006a6bdd723e */ /* 0x000fc6000480707c */
[----:B------:R-:W-:Y:S02]  /*6380*/  FADD.FTZ R14, R96, R15 ;  /* 0x0000000f600e7221 */ /* 0x000fe40000010000 */
[----:B------:R-:W2:Y:S01]  /*6390*/  MUFU.EX2 R115, R115 ;  /* 0x0000007300737308 */ /* 0x000ea20000000800 */
[----:B0-----:R-:W-:Y:S01]  /*63a0*/  FADD.FTZ R13, R111, R8 ;  /* 0x000000086f0d7221 */ /* 0x001fe20000010000 */
[----:B------:R-:W-:-:S04]  /*63b0*/  FADD.FTZ R15, R97, R14 ;  /* 0x0000000e610f7221 */ /* 0x000fc80000010000 */
[----:B------:R-:W-:Y:S02]  /*63c0*/  FADD.FTZ R15, R100, R15 ;  /* 0x0000000f640f7221 */ /* 0x000fe40000010000 */
[----:B------:R-:W0:Y:S01]  /*63d0*/  MUFU.EX2 R90, R90 ;  /* 0x0000005a005a7308 */ /* 0x000e220000000800 */
[----:B-1----:R-:W-:Y:S01]  /*63e0*/  FADD.FTZ R8, R114, R13 ;  /* 0x0000000d72087221 */ /* 0x002fe20000010000 */
[----:B------:R-:W-:-:S04]  /*63f0*/  FADD.FTZ R14, R72, R15 ;  /* 0x0000000f480e7221 */ /* 0x000fc80000010000 */
[----:B------:R-:W-:Y:S01]  /*6400*/  FADD.FTZ R15, R73, R14 ;  /* 0x0000000e490f7221 */ /* 0x000fe20000010000 */
[----:B------:R-:W-:Y:S01]  /*6410*/  F2FP.SATFINITE.E4M3.F32.PACK_AB_MERGE_C R14, R61, R60, RZ ;  /* 0x0000003c3d0e723e */ /* 0x000fe200048070ff */
[----:B------:R-:W1:Y:S01]  /*6420*/  MUFU.EX2 R91, R91 ;  /* 0x0000005b005b7308 */ /* 0x000e620000000800 */
[C---:B--2---:R-:W-:Y:S01]  /*6430*/  FADD.FTZ R13, R115.reuse, R8 ;  /* 0x00000008730d7221 */ /* 0x044fe20000010000 */
[----:B------:R-:W-:Y:S01]  /*6440*/  FADD.FTZ R76, R76, R15 ;  /* 0x0000000f4c4c7221 */ /* 0x000fe20000010000 */
[----:B------:R-:W-:-:S03]  /*6450*/  F2FP.SATFINITE.E4M3.F32.PACK_AB_MERGE_C R114, R115, R114, RZ ;  /* 0x000000727372723e */ /* 0x000fc600048070ff */
[----:B------:R-:W-:Y:S01]  /*6460*/  FADD.FTZ R77, R77, R76 ;  /* 0x0000004c4d4d7221 */ /* 0x000fe20000010000 */
[----:B------:R-:W-:Y:S01]  /*6470*/  F2FP.SATFINITE.E4M3.F32.PACK_AB_MERGE_C R223, R111, R110, R114 ;  /* 0x0000006e6fdf723e */ /* 0x000fe20004807072 */
[----:B------:R-:W2:Y:S01]  /*6480*/  MUFU.EX2 R118, R118 ;  /* 0x0000007600767308 */ /* 0x000ea20000000800 */
[----:B0-----:R-:W-:Y:S01]  /*6490*/  FADD.FTZ R8, R90, R13 ;  /* 0x0000000d5a087221 */ /* 0x001fe20000010000 */
[----:B------:R-:W-:-:S04]  /*64a0*/  FADD.FTZ R80, R80, R77 ;  /* 0x0000004d50507221 */ /* 0x000fc80000010000 */
[----:B------:R-:W-:Y:S02]  /*64b0*/  FADD.FTZ R81, R81, R80 ;  /* 0x0000005051517221 */ /* 0x000fe40000010000 */
[----:B------:R-:W0:Y:S01]  /*64c0*/  MUFU.EX2 R119, R119 ;  /* 0x0000007700777308 */ /* 0x000e220000000800 */
[----:B-1----:R-:W-:Y:S01]  /*64d0*/  FADD.FTZ R13, R91, R8 ;  /* 0x000000085b0d7221 */ /* 0x002fe20000010000 */
[----:B------:R-:W-:-:S04]  /*64e0*/  FADD.FTZ R84, R84, R81 ;  /* 0x0000005154547221 */ /* 0x000fc80000010000 */
[----:B------:R-:W-:Y:S02]  /*64f0*/  FADD.FTZ R85, R85, R84 ;  /* 0x0000005455557221 */ /* 0x000fe40000010000 */
        /* <DEDUP_REMOVED lines=11> */
[----:B0-----:R-:W-:-:S07]  /*65b0*/  FADD.FTZ R8, R98, R13 ;  /* 0x0000000d62087221 */ /* 0x001fce0000010000 */
[----:B------:R-:W0:Y:S01]  /*65c0*/  MUFU.EX2 R75, R75 ;  /* 0x0000004b004b7308 */ /* 0x000e220000000800 */
[C---:B-1----:R-:W-:Y:S01]  /*65d0*/  FADD.FTZ R13, R99.reuse, R8 ;  /* 0x00000008630d7221 */ /* 0x042fe20000010000 */
[----:B------:R-:W-:-:S04]  /*65e0*/  F2FP.SATFINITE.E4M3.F32.PACK_AB_MERGE_C R98, R99, R98, RZ ;  /* 0x000000626362723e */ /* 0x000fc800048070ff */
[----:B------:R-:W-:Y:S02]  /*65f0*/  F2FP.SATFINITE.E4M3.F32.PACK_AB_MERGE_C R219, R95, R94, R98 ;  /* 0x0000005e5fdb723e */ /* 0x000fe40004807062 */
[----:B------:R-:W1:Y:S01]  /*6600*/  MUFU.EX2 R102, R102 ;  /* 0x0000006600667308 */ /* 0x000e620000000800 */
[----:B--2---:R-:W-:-:S07]  /*6610*/  FADD.FTZ R8, R74, R13 ;  /* 0x0000000d4a087221 */ /* 0x004fce0000010000 */
        /* <DEDUP_REMOVED lines=15> */
[----:B0-----:R-:W-:Y:S01]  /*6710*/  F2FP.SATFINITE.E4M3.F32.PACK_AB_MERGE_C R208, R57, R56, R14 ;  /* 0x0000003839d0723e */ /* 0x001fe2000480700e */
[----:B------:R-:W-:-:S04]  /*6720*/  FADD.FTZ R56, R56, R85 ;  /* 0x0000005538387221 */ /* 0x000fc80000010000 */
[----:B------:R-:W-:Y:S02]  /*6730*/  FADD.FTZ R57, R57, R56 ;  /* 0x0000003839397221 */ /* 0x000fe40000010000 */
[----:B------:R-:W-:Y:S01]  /*6740*/  MUFU.EX2 R68, R68 ;  /* 0x0000004400447308 */ /* 0x000fe20000000800 */
[C---:B-1----:R-:W-:Y:S01]  /*6750*/  FADD.FTZ R13, R83.reuse, R8 ;  /* 0x00000008530d7221 */ /* 0x042fe20000010000 */
[----:B------:R-:W-:Y:S01]  /*6760*/  FADD.FTZ R60, R60, R57 ;  /* 0x000000393c3c7221 */ /* 0x000fe20000010000 */
[----:B------:R-:W-:-:S03]  /*6770*/  F2FP.SATFINITE.E4M3.F32.PACK_AB_MERGE_C R82, R83, R82, RZ ;  /* 0x000000525352723e */ /* 0x000fc600048070ff */
[----:B------:R-:W-:Y:S01]  /*6780*/  FADD.FTZ R61, R61, R60 ;  /* 0x0000003c3d3d7221 */ /* 0x000fe20000010000 */
[----:B------:R-:W-:Y:S01]  /*6790*/  F2FP.SATFINITE.E4M3.F32.PACK_AB_MERGE_C R215, R79, R78, R82 ;  /* 0x0000004e4fd7723e */ /* 0x000fe20004807052 */
[----:B------:R-:W0:Y:S01]  /*67a0*/  MUFU.EX2 R69, R69 ;  /* 0x0000004500457308 */ /* 0x000e220000000800 */
[----:B--2---:R-:W-:-:S07]  /*67b0*/  FADD.FTZ R8, R58, R13 ;  /* 0x0000000d3a087221 */ /* 0x004fce0000010000 */
        /* <DEDUP_REMOVED lines=14> */
[----:B------:R-:W1:Y:S01]  /*68a0*/  MUFU.EX2 R7, R7 ;  /* 0x0000000700077308 */ /* 0x000e620000000800 */
[C---:B--2---:R-:W-:Y:S01]  /*68b0*/  FADD.FTZ R13, R12.reuse, R13 ;  /* 0x0000000d0c0d7221 */ /* 0x044fe20000010000 */
        /* <DEDUP_REMOVED lines=17> */
[C---:B-1----:R-:W-:Y:S01]  /*69d0*/  F2FP.SATFINITE.E4M3.F32.PACK_AB_MERGE_C R70, R71.reuse, R70, RZ ;  /* 0x000000464746723e */ /* 0x042fe200048070ff */
[----:B------:R-:W-:Y:S01]  /*69e0*/  FADD.FTZ R71, R71, R8 ;  /* 0x0000000847477221 */ /* 0x000fe20000010000 */
[----:B------:R-:W-:Y:S02]  /*69f0*/  FADD.FTZ R0, R0, R41 ;  /* 0x0000002900007221 */ /* 0x000fe40000010000 */
[----:B------:R-:W-:Y:S02]  /*6a00*/  F2FP.SATFINITE.E4M3.F32.PACK_AB_MERGE_C R211, R7, R6, R70 ;  /* 0x0000000607d3723e */ /* 0x000fe40004807046 */
[----:B------:R-:W-:Y:S01]  /*6a10*/  FADD.FTZ R45, R45, R0 ;  /* 0x000000002d2d7221 */ /* 0x000fe20000010000 */
        /* <DEDUP_REMOVED lines=56> */
[----:B------:R-:W-:Y:S01]  /*6da0*/  FADD.FTZ R32, R32, R29 ;  /* 0x0000001d20207221 */ /* 0x000fe20000010000 */
[----:B------:R-:W-:-:S03]  /*6db0*/  VIADD R6, R16, 0xfffffffe ;  /* 0xfffffffe10067836 */ /* 0x000fc60000000000 */
[----:B------:R-:W-:Y:S02]  /*6dc0*/  FADD.FTZ R33, R33, R32 ;  /* 0x0000002021217221 */ /* 0x000fe40000010000 */
[----:B------:R-:W-:Y:S01]  /*6dd0*/  MUFU.EX2 R38, R38 ;  /* 0x0000002600267308 */ /* 0x000fe20000000800 */
[----:B-1----:R-:W-:Y:S01]  /*6de0*/  FADD.FTZ R0, R34, R31 ;  /* 0x0000001f22007221 */ /* 0x002fe20000010000 */
        /* <DEDUP_REMOVED lines=19> */
.L_x_6840:
[----:B------:R-:W-:-:S11]  /*6f20*/  UISETP.NE.AND UP2, UPT, UR7, 0x1, UPT ;  /* 0x000000010700788c */ /* 0x000fd6000bf45270 */
[----:B------:R-:W-:Y:S02]  /*6f30*/  @UP2 ULDC.64 UR12, c[0x0][0x9e8] ;  /* 0x00027a00000c2ab9 */ /* 0x000fe40000000a00 */
[----:B------:R-:W-:-:S04]  /*6f40*/  UIMAD.WIDE.U32 UR8, UR6, UR12, URZ ;  /* 0x0000000c060872a5 */ /* 0x000fc8000f8e003f */
[----:B------:R-:W-:-:S12]  /*6f50*/  @UP2 USHF.R.U32.HI UR6, URZ, UR13, UR9 ;  /* 0x0000000d3f062299 */ /* 0x000fd80008011609 */
.L_x_6841:
[----:B------:R-:W-:-:S04]  /*6f60*/  UIMAD UR6, UR6, UR7, UR7 ;  /* 0x00000007060672a4 */ /* 0x000fc8000f8e0207 */
[----:B------:R-:W-:-:S04]  /*6f70*/  UISETP.LT.AND UP2, UPT, UR10, UR6, UPT ;  /* 0x000000060a00728c */ /* 0x000fc8000bf41270 */
[----:B------:R-:W-:-:S12]  /*6f80*/  USEL UR10, UR10, UR6, UP2 ;  /* 0x000000060a0a7287 */ /* 0x000fd80009000000 */
.L_x_6839:
[----:B------:R-:W-:Y:S01]  /*6f90*/  UMOV UR6, URZ ;  /* 0x0000003f00067c82 */ /* 0x000fe20008000000 */
[----:B------:R-:W-:Y:S01]  /*6fa0*/  UMOV UR7, UR10 ;  /* 0x0000000a00077c82 */ /* 0x000fe20008000000 */
[----:B------:R-:W0:Y:S01]  /*6fb0*/  S2UR UR28, SR_CgaCtaId ;  /* 0x00000000001c79c3 */ /* 0x000e220000008800 */
[----:B------:R-:W-:Y:S01]  /*6fc0*/  UIMAD.WIDE UR6, UR10, -0x6db6db6d, UR6 ;  /* 0x924924930a0678a5 */ /* 0x000fe2000f8e0206 */
[----:B------:R-:W-:Y:S01]  /*6fd0*/  CS2R R24, SRZ ;  /* 0x0000000000187805 */ /* 0x000fe2000001ff00 */
[----:B------:R-:W-:Y:S01]  /*6fe0*/  UMOV UR31, URZ ;  /* 0x0000003f001f7c82 */ /* 0x000fe20008000000 */
[----:B------:R-:W-:Y:S01]  /*6ff0*/  UMOV UR29, URZ ;  /* 0x0000003f001d7c82 */ /* 0x000fe20008000000 */
[----:B------:R-:W-:Y:S01]  /*7000*/  USHF.R.U32.HI UR6, URZ, 0x1f, UR7 ;  /* 0x0000001f3f067899 */ /* 0x000fe20008011607 */
[----:B------:R-:W-:Y:S02]  /*7010*/  CS2R R26, SRZ ;  /* 0x00000000001a7805 */ /* 0x000fe4000001ff00 */
[----:B------:R-:W-:-:S02]  /*7020*/  CS2R R28, SRZ ;  /* 0x00000000001c7805 */ /* 0x000fc4000001ff00 */
[----:B------:R-:W-:Y:S01]  /*7030*/  CS2R R30, SRZ ;  /* 0x00000000001e7805 */ /* 0x000fe2000001ff00 */
[----:B------:R-:W-:Y:S01]  /*7040*/  ULEA.HI.SX32 UR6, UR7, UR6, 0x19 ;  /* 0x0000000607067291 */ /* 0x000fe2000f8fca3f */
[----:B------:R-:W-:Y:S02]  /*7050*/  CS2R R32, SRZ ;  /* 0x0000000000207805 */ /* 0x000fe4000001ff00 */
[----:B------:R-:W-:Y:S02]  /*7060*/  CS2R R34, SRZ ;  /* 0x0000000000227805 */ /* 0x000fe4000001ff00 */
[----:B------:R-:W-:Y:S01]  /*7070*/  CS2R R36, SRZ ;  /* 0x0000000000247805 */ /* 0x000fe2000001ff00 */
[----:B------:R-:W-:Y:S01]  /*7080*/  UISETP.LT.AND UP2, UPT, UR39, UR6, UPT ;  /* 0x000000062700728c */ /* 0x000fe2000bf41270 */
[----:B------:R-:W-:Y:S02]  /*7090*/  CS2R R38, SRZ ;  /* 0x0000000000267805 */ /* 0x000fe4000001ff00 */
[----:B------:R-:W-:-:S02]  /*70a0*/  CS2R R40, SRZ ;  /* 0x0000000000287805 */ /* 0x000fc4000001ff00 */
[----:B------:R-:W-:Y:S01]  /*70b0*/  CS2R R42, SRZ ;  /* 0x00000000002a7805 */ /* 0x000fe2000001ff00 */
[----:B------:R-:W-:Y:S01]  /*70c0*/  USEL UR54, UR39, UR6, !UP2 ;  /* 0x0000000627367287 */ /* 0x000fe2000d000000 */
[----:B------:R-:W-:Y:S02]  /*70d0*/  CS2R R44, SRZ ;  /* 0x00000000002c7805 */ /* 0x000fe4000001ff00 */
[----:B------:R-:W-:Y:S02]  /*70e0*/  CS2R R46, SRZ ;  /* 0x00000000002e7805 */ /* 0x000fe4000001ff00 */
[----:B------:R-:W-:Y:S02]  /*70f0*/  CS2R R48, SRZ ;  /* 0x0000000000307805 */ /* 0x000fe4000001ff00 */
[----:B------:R-:W-:Y:S02]  /*7100*/  CS2R R50, SRZ ;  /* 0x0000000000327805 */ /* 0x000fe4000001ff00 */
[----:B------:R-:W-:-:S02]  /*7110*/  CS2R R52, SRZ ;  /* 0x0000000000347805 */ /* 0x000fc4000001ff00 */
[----:B------:R-:W-:Y:S02]  /*7120*/  ISETP.GE.AND P2, PT, R6, UR54, PT ;  /* 0x0000003606007c0c */ /* 0x000fe4000bf46270 */
        /* <DEDUP_REMOVED lines=56> */
.L_x_6860:
        /* <DEDUP_REMOVED lines=9> */
.L_x_6844:
[----:B------:R-:W-:Y:S01]  /*7540*/  ULEA UR6, UR31, UR40, 0x3 ;  /* 0x000000281f067291 */ /* 0x000fe2000f8e183f */
[----:B------:R-:W-:-:S05]  /*7550*/  IMAD.U32 R11, RZ, RZ, UR29 ;  /* 0x0000001dff0b7e24 */ /* 0x000fca000f8e00ff */
[----:B------:R-:W-:-:S04]  /*7560*/  SHF.L.U32 R11, R11, 0x1f, RZ ;  /* 0x0000001f0b0b7819 */ /* 0x000fc800000006ff */
[----:B------:R0:W1:Y:S01]  /*7570*/  SYNCS.PHASECHK.TRANS64.TRYWAIT P2, [UR6+0x2e830], R11 ;  /* 0x02e8300bff0075a7 */ /* 0x0000620008040146 */
[----:B------:R-:W-:Y:S05]  /*7580*/  @!P0 BRA `(.L_x_6845) ;  /* 0x0000000000048947 */ /* 0x000fea0003800000 */
[----:B------:R-:W-:Y:S01]  /*7590*/  BPT.TRAP 0x1 ;  /* 0x000000040000795c */ /* 0x000fe20000300000 */
.L_x_6845:
[----:B-1----:R-:W-:Y:S05]  /*75a0*/  @P2 BRA `(.L_x_6843) ;  /* 0x0000000000082947 */ /* 0x002fea0003800000 */
[----:B------:R-:W1:Y:S02]  /*75b0*/  SYNCS.PHASECHK.TRANS64.TRYWAIT P2, [UR6+0x2e830], R11 ;  /* 0x02e8300bff0075a7 */ /* 0x000e640008040146 */
[----:B-1----:R-:W-:Y:S05]  /*75c0*/  @!P2 BRA `(.L_x_6846) ;  /* 0x0000016000aca947 */ /* 0x002fea0003800000 */
.L_x_6843:
        /* <DEDUP_REMOVED lines=11> */
[----:B------:R-:W-:Y:S01]  /*7680*/  UMOV UR26, UR57 ;  /* 0x00000039001a7c82 */ /* 0x000fe20008000000 */
        /* <DEDUP_REMOVED lines=16> */
[----:B------:R-:W-:Y:S01]  /*7790*/  UMOV UR47, 0x40000040 ;  /* 0x40000040002f7882 */ /* 0x000fe20000000000 */
[----:B------:R-:W-:-:S04]  /*77a0*/  UMOV UR7, 0x40000040 ;  /* 0x4000004000077882 */ /* 0x000fc80000000000 */
        /* <DEDUP_REMOVED lines=127> */
[----:B------:R-:W-:Y:S01]  /*7fa0*/  UMOV UR14, UR18 ;  /* 0x00000012000e7c82 */ /* 0x000fe20008000000 */
[----:B------:R-:W-:Y:S02]  /*7fb0*/  WARPGROUP.DEPBAR.LE gsb0, 0x0 ;  /* 0x00008000000079c5 */ /* 0x000fe40000010000 */
[----:B------:R-:W-:-:S06]  /*7fc0*/  WARPGROUP.ARRIVE ;  /* 0x00000000000079c5 */ /* 0x000fcc0000000000 */
[----:B------:R-:W-:Y:S01]  /*7fd0*/  QGMMA.64x32x32.F32.E4M3.E4M3 R168, gdesc[UR4], R168, gsb0 ;  /* 0x0060000004a879f3 */ /* 0x000fe200080008a8 */
[----:B------:R-:W-:Y:S01]  /*7fe0*/  UIADD3 UR6, UR57, 0x406, URZ ;  /* 0x0000040639067890 */ /* 0x000fe2000fffe03f */
[----:B------:R-:W-:-:S06]  /*7ff0*/  UMOV UR7, 0x40000040 ;  /* 0x4000004000077882 */ /* 0x000fcc0000000000 */
[----:B------:R-:W-:Y:S01]  /*8000*/  UMOV UR18, UR6 ;  /* 0x0000000600127c82 */ /* 0x000fe20008000000 */
[----:B------:R-:W-:Y:S02]  /*8010*/  WARPGROUP.DEPBAR.LE gsb0, 0x0 ;  /* 0x00008000000079c5 */ /* 0x000fe40000010000 */
[----:B------:R-:W-:-:S06]  /*8020*/  WARPGROUP.ARRIVE ;  /* 0x00000000000079c5 */ /* 0x000fcc0000000000 */
[----:B------:R-:W-:Y:S01]  /*8030*/  QGMMA.64x32x32.F32.E4M3.E4M3 R152, gdesc[UR8], R152, gsb0 ;  /* 0x00600000089879f3 */ /* 0x000fe20008000898 */
[----:B------:R-:W-:Y:S02]  /*8040*/  UIADD3 UR8, UR57, 0x506, URZ ;  /* 0x0000050639087890 */ /* 0x000fe4000fffe03f */
[----:B------:R-:W-:-:S05]  /*8050*/  UIADD3 UR57, UR57, 0x606, URZ ;  /* 0x0000060639397890 */ /* 0x000fca000fffe03f */
        /* <DEDUP_REMOVED lines=19> */
.L_x_6848:
[----:B------:R-:W-:Y:S01]  /*8190*/  ULEA UR6, UR55, UR40, 0x3 ;  /* 0x0000002837067291 */ /* 0x000fe2000f8e183f */
[----:B------:R-:W-:-:S05]  /*81a0*/  IMAD.U32 R11, RZ, RZ, UR56 ;  /* 0x00000038ff0b7e24 */ /* 0x000fca000f8e00ff */
[----:B------:R-:W-:-:S04]  /*81b0*/  SHF.L.U32 R11, R11, 0x1f, RZ ;  /* 0x0000001f0b0b7819 */ /* 0x000fc800000006ff */
[----:B------:R0:W1:Y:S01]  /*81c0*/  SYNCS.PHASECHK.TRANS64.TRYWAIT P2, [UR6+0x2e850], R11 ;  /* 0x02e8500bff0075a7 */ /* 0x0000620008040146 */
[----:B------:R-:W-:Y:S05]  /*81d0*/  @!P0 BRA `(.L_x_6849) ;  /* 0x0000000000048947 */ /* 0x000fea0003800000 */
[----:B------:R-:W-:Y:S01]  /*81e0*/  BPT.TRAP 0x1 ;  /* 0x000000040000795c */ /* 0x000fe20000300000 */
.L_x_6849:
[----:B-1----:R-:W-:Y:S05]  /*81f0*/  @P2 BRA `(.L_x_6847) ;  /* 0x0000000000082947 */ /* 0x002fea0003800000 */
[----:B------:R-:W1:Y:S02]  /*8200*/  SYNCS.PHASECHK.TRANS64.TRYWAIT P2, [UR6+0x2e850], R11 ;  /* 0x02e8500bff0075a7 */ /* 0x000e640008040146 */
[----:B-1----:R-:W-:Y:S05]  /*8210*/  @!P2 BRA `(.L_x_6850) ;  /* 0x0000015400b0a947 */ /* 0x002fea0003800000 */
.L_x_6847:
[----:B------:R-:W-:Y:S01]  /*8220*/  UIADD3 UR6, UR40, 0x400, URZ ;  /* 0x0000040028067890 */ /* 0x000fe2000fffe03f */
[----:B------:R-:W-:Y:S01]  /*8230*/  WARPGROUP.ARRIVE ;  /* 0x00000000000079c5 */ /* 0x000fe20000000000 */
[----:B------:R-:W-:Y:S01]  /*8240*/  UMOV UR7, 0xc0000010 ;  /* 0xc000001000077882 */ /* 0x000fe20000000000 */
[----:B------:R-:W-:Y:S01]  /*8250*/  PLOP3.LUT P2, PT, PT, PT, UP0, 0x80, 0x0 ;  /* 0x000000000000781c */ /* 0x000fe20003f4f008 */
[----:B------:R-:W-:Y:S01]  /*8260*/  USHF.R.U32.HI UR6, URZ, 0x4, UR6 ;  /* 0x000000043f067899 */ /* 0x000fe20008011606 */
[----:B------:R-:W-:Y:S01]  /*8270*/  PLOP3.LUT P3, PT, PT, PT, UP0, 0x80, 0x0 ;  /* 0x000000000000781c */ /* 0x000fe20003f6f008 */
[----:B01----:R-:W-:Y:S02]  /*8280*/  IMAD.U32 R11, RZ, RZ, UR31 ;  /* 0x0000001fff0b7e24 */ /* 0x003fe4000f8e00ff */
        /* <DEDUP_REMOVED lines=11> */
[----:B------:R-:W-:Y:S01]  /*8340*/  QGMMA.64x128x32.F32.E4M3.E4M3 R24, R224, gdesc[UR4], R24, gsb0 ;  /* 0x01e00004e0187df3 */ /* 0x000fe20008000818 */
[----:B------:R-:W-:Y:S01]  /*8350*/  UIADD3 UR6, UR8, 0x100, URZ ;  /* 0x0000010008067890 */ /* 0x000fe2000fffe03f */
[----:B------:R-:W-:Y:S01]  /*8360*/  UMOV UR7, 0xc0000010 ;  /* 0xc000001000077882 */ /* 0x000fe20000000000 */
[----:B------:R-:W-:Y:S02]  /*8370*/  WARPGROUP.DEPBAR.LE gsb0, 0x0 ;  /* 0x00008000000079c5 */ /* 0x000fe40000010000 */
[----:B------:R-:W-:-:S07]  /*8380*/  WARPGROUP.ARRIVE ;  /* 0x00000000000079c5 */ /* 0x000fce0000000000 */
        /* <DEDUP_REMOVED lines=26> */
[----:B------:R-:W-:Y:S02]  /*8530*/  @UP0 ULDC UR6, c[0x0][0x44c] ;  /* 0x0001130000060ab9 */ /* 0x000fe40000000800 */
[----:B------:R-:W-:Y:S01]  /*8540*/  @P2 IMAD.HI.U32 R12, R9, UR6, RZ ;  /* 0x00000006090c2c27 */ /* 0x000fe2000f8e00ff */
[----:B------:R-:W-:Y:S01]  /*8550*/  @UP0 ULDC UR6, c[0x0][0x450] ;  /* 0x0001140000060ab9 */ /* 0x000fe20000000800 */
[----:B------:R-:W-:-:S03]  /*8560*/  PLOP3.LUT P2, PT, PT, PT, UP1, 0x40, 0x0 ;  /* 0x000000000000781c */ /* 0x000fc60003f4e818 */
[----:B------:R-:W-:Y:S02]  /*8570*/  @P3 SHF.R.U32.HI R20, RZ, UR6, R12 ;  /* 0x00000006ff143c19 */ /* 0x000fe4000801160c */
[----:B------:R-:W-:Y:S01]  /*8580*/  IADD3 R12, -R18, 0xb, RZ ;  /* 0x0000000b120c7810 */ /* 0x000fe20007ffe1ff */
[----:B------:R-:W-:Y:S02]  /*8590*/  WARPGROUP.DEPBAR.LE gsb0, 0x0 ;  /* 0x00008000000079c5 */ /* 0x000fe40000010000 */
[----:B------:R-:W0:Y:S02]  /*85a0*/  SHFL.IDX PT, R200, R20, RZ, 0x1c1f ;  /* 0x001c1fff14c87589 */ /* 0x000e2400000e0000 */
        /* <DEDUP_REMOVED lines=23> */
.L_x_6853:
[----:B------:R-:W-:-:S05]  /*8720*/  IMAD.U32 R201, RZ, RZ, UR43 ;  /* 0x0000002bffc97e24 */ /* 0x000fca000f8e00ff */
[----:B------:R-:W-:-:S13]  /*8730*/  ISETP.NE.AND P2, PT, R201, 0x1, PT ;  /* 0x00000001c900780c */ /* 0x000fda0003f45270 */
[----:B------:R-:W0:Y:S02]  /*8740*/  @P2 LDC.64 R202, c[0x0][0x9e8] ;  /* 0x00027a00ffca2b82 */ /* 0x000e240000000a00 */
[----:B0-----:R-:W-:-:S05]  /*8750*/  @P2 IMAD.HI.U32 R200, R22, R202, RZ ;  /* 0x000000ca16c82227 */ /* 0x001fca00078e00ff */
[----:B------:R-:W-:-:S07]  /*8760*/  @P2 SHF.R.U32.HI R22, RZ, R203, R200 ;  /* 0x000000cbff162219 */ /* 0x000fce00000116c8 */
.L_x_6854:
[----:B------:R-:W-:Y:S05]  /*8770*/  BSYNC B0 ;  /* 0x0000000000007941 */ /* 0x000fea0003800000 */
.L_x_6852:
[----:B------:R-:W-:-:S05]  /*8780*/  IMAD R22, R22, R201, R11 ;  /* 0x000000c916167224 */ /* 0x000fca00078e020b */
[----:B------:R-:W-:Y:S02]  /*8790*/  VIADDMNMX R13, R22, R201, R13, PT ;  /* 0x000000c9160d7246 */ /* 0x000fe4000380010d */
[----:B------:R-:W-:-:S07]  /*87a0*/  VIMNMX R12, R12, R22, !PT ;  /* 0x000000160c0c7248 */ /* 0x000fce0007fe0100 */
.L_x_6851:
        /* <DEDUP_REMOVED lines=20> */
[----:B------:R-:W-:Y:S02]  /*88f0*/  LOP3.LUT R0, R0, 0xfffeffff, RZ, 0xc0, !PT ;  /* 0xfffeffff00007812 */ /* 0x000fe400078ec0ff */
[----:B------:R-:W-:Y:S02]  /*8900*/  FSEL R189, R189, -INF , !P2 ;  /* 0xff800000bdbd7808 */ /* 0x000fe40005000000 */
[----:B------:R-:W-:-:S02]  /*8910*/  ISETP.GT.AND P2, PT, R12, 0x10, !P4 ;  /* 0x000000100c00780c */ /* 0x000fc40006744270 */
[----:B------:R-:W-:Y:S02]  /*8920*/  @P4 LOP3.LUT R0, R0, 0x10000, RZ, 0xfc, !PT ;  /* 0x0001000000004812 */ /* 0x000fe400078efcff */
[----:B------:R-:W-:Y:S02]  /*8930*/  ISETP.LT.OR P2, PT, R13, 0x11, P2 ;  /* 0x000000110d00780c */ /* 0x000fe40001741670 */
[----:B------:R-:W-:Y:S02]  /*8940*/  LOP3.LUT R0, R0, 0xfff7ffff, RZ, 0xc0, !PT ;  /* 0xfff7ffff00007812 */ /* 0x000fe400078ec0ff */
[----:B------:R-:W-:Y:S02]  /*8950*/  FSEL R192, R192, -INF , !P2 ;  /* 0xff800000c0c07808 */ /* 0x000fe40005000000 */
[----:B------:R-:W-:Y:S02]  /*8960*/  @P3 LOP3.LUT R0, R0, 0x80000, RZ, 0xfc, !PT ;  /* 0x0008000000003812 */ /* 0x000fe400078efcff */
[----:B------:R-:W-:-:S02]  /*8970*/  ISETP.GT.AND P2, PT, R12, 0x11, !P3 ;  /* 0x000000110c00780c */ /* 0x000fc40005f44270 */
[----:B------:R-:W-:Y:S02]  /*8980*/  ISETP.GE.AND P3, PT, R21, 0x19, PT ;  /* 0x000000191500780c */ /* 0x000fe40003f66270 */
[----:B------:R-:W-:Y:S02]  /*8990*/  ISETP.LT.OR P2, PT, R13, 0x12, P2 ;  /* 0x000000120d00780c */ /* 0x000fe40001741670 */
[----:B------:R-:W-:Y:S02]  /*89a0*/  LOP3.LUT R0, R0, 0xfffbffff, RZ, 0xc0, !PT ;  /* 0xfffbffff00007812 */ /* 0x000fe400078ec0ff */
[----:B------:R-:W-:Y:S02]  /*89b0*/  FSEL R193, R193, -INF , !P2 ;  /* 0xff800000c1c17808 */ /* 0x000fe40005000000 */
[----:B------:R-:W-:Y:S02]  /*89c0*/  ISETP.GT.AND P2, PT, R12, 0x18, !P3 ;  /* 0x000000180c00780c */ /* 0x000fe40005f44270 */
[----:B------:R-:W-:-:S02]  /*89d0*/  ISETP.GE.AND P4, PT, R21, 0x22, PT ;  /* 0x000000221500780c */ /* 0x000fc40003f86270 */
[----:B------:R-:W-:Y:S02]  /*89e0*/  ISETP.LT.OR P2, PT, R13, 0x19, P2 ;  /* 0x000000190d00780c */ /* 0x000fe40001741670 */
[----:B------:R-:W-:Y:S02]  /*89f0*/  @P3 LOP3.LUT R0, R0, 0x40000, RZ, 0xfc, !PT ;  /* 0x0004000000003812 */ /* 0x000fe400078efcff */
[----:B------:R-:W-:Y:S02]  /*8a00*/  ISETP.GE.AND P3, PT, R21, 0x1a, PT ;  /* 0x0000001a1500780c */ /* 0x000fe40003f66270 */
[----:B------:R-:W-:Y:S02]  /*8a10*/  FSEL R196, R196, -INF , !P2 ;  /* 0xff800000c4c47808 */ /* 0x000fe40005000000 */
[----:B------:R-:W-:Y:S02]  /*8a20*/  ISETP.GT.AND P2, PT, R12, 0x19, !P3 ;  /* 0x000000190c00780c */ /* 0x000fe40005f44270 */
[----:B------:R-:W-:-:S02]  /*8a30*/  LOP3.LUT R0, R0, 0xfffdffff, RZ, 0xc0, !PT ;  /* 0xfffdffff00007812 */ /* 0x000fc400078ec0ff */
[----:B------:R-:W-:Y:S02]  /*8a40*/  ISETP.LT.OR P2, PT, R13, 0x1a, P2 ;  /* 0x0000001a0d00780c */ /* 0x000fe40001741670 */
[----:B------:R-:W-:Y:S02]  /*8a50*/  @P4 LOP3.LUT R16, R16, 0x2, RZ, 0xfc, !PT ;  /* 0x0000000210104812 */ /* 0x000fe400078efcff */
[----:B------:R-:W-:Y:S02]  /*8a60*/  FSEL R197, R197, -INF , !P2 ;  /* 0xff800000c5c57808 */ /* 0x000fe40005000000 */
[----:B------:R-:W-:Y:S02]  /*8a70*/  ISETP.GE.AND P2, PT, R21, 0x21, PT ;  /* 0x000000211500780c */ /* 0x000fe40003f46270 */
[----:B------:R-:W-:Y:S02]  /*8a80*/  @P3 LOP3.LUT R0, R0, 0x20000, RZ, 0xfc, !PT ;  /* 0x0002000000003812 */ /* 0x000fe400078efcff */
[----:B------:R-:W-:-:S02]  /*8a90*/  ISETP.GT.AND P3, PT, R12, 0x20, !P2 ;  /* 0x000000200c00780c */ /* 0x000fc40005764270 */
[----:B------:R-:W-:Y:S02]  /*8aa0*/  LOP3.LUT R16, R16, 0xfffffffb, RZ, 0xc0, !PT ;  /* 0xfffffffb10107812 */ /* 0x000fe400078ec0ff */
[----:B------:R-:W-:Y:S02]  /*8ab0*/  ISETP.LT.OR P3, PT, R13, 0x21, P3 ;  /* 0x000000210d00780c */ /* 0x000fe40001f61670 */
[----:B------:R-:W-:Y:S02]  /*8ac0*/  LOP3.LUT R0, R0, 0xffffff7f, RZ, 0xc0, !PT ;  /* 0xffffff7f00007812 */ /* 0x000fe400078ec0ff */
[----:B------:R-:W-:Y:S02]  /*8ad0*/  FSEL R168, R168, -INF , !P3 ;  /* 0xff800000a8a87808 */ /* 0x000fe40005800000 */
[----:B------:R-:W-:Y:S02]  /*8ae0*/  ISETP.GT.AND P3, PT, R12, 0x21, !P4 ;  /* 0x000000210c00780c */ /* 0x000fe40006764270 */
[----:B------:R-:W-:-:S02]  /*8af0*/  ISETP.GE.AND P4, PT, R21, 0x29, PT ;  /* 0x000000291500780c */ /* 0x000fc40003f86270 */
        /* <DEDUP_REMOVED lines=17> */
[----:B------:R-:W-:Y:S02]  /*8c10*/  @P4 LOP3.LUT R0, R0, 0x80, RZ, 0xfc, !PT ;  /* 0x0000008000004812 */ /* 0x000fe400078efcff */
[----:B------:R-:W-:Y:S02]  /*8c20*/  ISETP.GE.AND P4, PT, R21, 0x32, PT ;  /* 0x000000321500780c */ /* 0x000fe40003f86270 */
[----:B------:R-:W-:Y:S02]  /*8c30*/  LOP3.LUT R0, R0, 0xffffffbf, RZ, 0xc0, !PT ;  /* 0xffffffbf00007812 */ /* 0x000fe400078ec0ff */
[----:B------:R-:W-:-:S04]  /*8c40*/  ISETP.GT.AND P3, PT, R12, 0x31, !P4 ;  /* 0x000000310c00780c */ /* 0x000fc80006764270 */
        /* <DEDUP_REMOVED lines=246> */
[----:B------:R-:W-:-:S04]  /*9bb0*/  ISETP.GT.AND P6, PT, R12, RZ, !P6 ;  /* 0x000000ff0c00720c */ /* 0x000fc800077c4270 */
        /* <DEDUP_REMOVED lines=25> */
.L_x_6857:
[----:B------:R-:W-:-:S05]  /*9d50*/  IMAD.U32 R22, RZ, RZ, UR43 ;  /* 0x0000002bff167e24 */ /* 0x000fca000f8e00ff */
[----:B------:R-:W-:-:S13]  /*9d60*/  ISETP.NE.AND P6, PT, R22, 0x1, PT ;  /* 0x000000011600780c */ /* 0x000fda0003fc5270 */
[----:B------:R-:W0:Y:S02]  /*9d70*/  @P6 LDC.64 R12, c[0x0][0x9e8] ;  /* 0x00027a00ff0c6b82 */ /* 0x000e240000000a00 */
[----:B0-----:R-:W-:-:S05]  /*9d80*/  @P6 IMAD.HI.U32 R12, R20, R12, RZ ;  /* 0x0000000c140c6227 */ /* 0x001fca00078e00ff */
[----:B------:R-:W-:-:S07]  /*9d90*/  @P6 SHF.R.U32.HI R20, RZ, R13, R12 ;  /* 0x0000000dff146219 */ /* 0x000fce000001160c */
.L_x_6858:
[----:B------:R-:W-:Y:S05]  /*9da0*/  BSYNC B0 ;  /* 0x0000000000007941 */ /* 0x000fea0003800000 */
.L_x_6856:
[----:B------:R-:W-:-:S05]  /*9db0*/  IMAD R11, R20, R22, R11 ;  /* 0x00000016140b7224 */ /* 0x000fca00078e020b */
[----:B------:R-:W-:Y:S02]  /*9dc0*/  VIADDMNMX R15, R11, R22, R15, PT ;  /* 0x000000160b0f7246 */ /* 0x000fe4000380010f */
[----:B------:R-:W-:-:S07]  /*9dd0*/  VIMNMX R14, R14, R11, !PT ;  /* 0x0000000b0e0e7248 */ /* 0x000fce0007fe0100 */
.L_x_6855:
        /* <DEDUP_REMOVED lines=40> */
[----:B------:R-:W-:Y:S02]  /*a060*/  ISETP.GT.AND P2, PT, R14, 0x38, !P6 ;  /* 0x000000380e00780c */ /* 0x000fe40007744270 */
[----:B------:R-:W-:-:S02]  /*a070*/  LOP3.LUT P6, RZ, R16, 0x4000000, RZ, 0xc0, !PT ;  /* 0x0400000010ff7812 */ /* 0x000fc400078cc0ff */
        /* <DEDUP_REMOVED lines=73> */
[----:B------:R-:W-:Y:S02]  /*a510*/  ISETP.GT.AND P2, PT, R14, 0x61, !P6 ;  /* 0x000000610e00780c */ /* 0x000fe40007744270 */
[----:B------:R-:W-:Y:S02]  /*a520*/  LOP3.LUT P6, RZ, R16, 0x8000, RZ, 0xc0, !PT ;  /* 0x0000800010ff7812 */ /* 0x000fe400078cc0ff */
        /* <DEDUP_REMOVED lines=20> */
[----:B------:R-:W-:Y:S01]  /*a670*/  FMNMX.FTZ R20, R101, R12, !PT ;  /* 0x0000000c65147209 */ /* 0x000fe20007810000 */
[----:B------:R-:W-:Y:S01]  /*a680*/  IMAD.U32 R12, RZ, RZ, UR37 ;  /* 0x00000025ff0c7e24 */ /* 0x000fe2000f8e00ff */
[----:B------:R-:W-:-:S02]  /*a690*/  ISETP.LT.OR P2, PT, R15, 0x71, P2 ;  /* 0x000000710f00780c */ /* 0x000fc40001741670 */
[----:B------:R-:W-:Y:S01]  /*a6a0*/  ISETP.GT.AND P3, PT, R14, 0xd0, !P3 ;  /* 0x000000d00e00780c */ /* 0x000fe20005f64270 */
[----:B------:R-:W0:Y:S01]  /*a6b0*/  SHFL.BFLY PT, R11, R20, 0x2, 0x1f ;  /* 0x0c401f00140b7f89 */ /* 0x000e2200000e0000 */
[----:B------:R-:W-:Y:S02]  /*a6c0*/  FSEL R146, R146, -INF , !P2 ;  /* 0xff80000092927808 */ /* 0x000fe40005000000 */
[----:B------:R-:W-:Y:S02]  /*a6d0*/  LOP3.LUT P2, RZ, R16, 0x400000, RZ, 0xc0, !PT ;  /* 0x0040000010ff7812 */ /* 0x000fe4000784c0ff */
[C---:B------:R-:W-:Y:S02]  /*a6e0*/  ISETP.GT.AND P4, PT, R14.reuse, 0xd1, !P4 ;  /* 0x000000d10e00780c */ /* 0x040fe40006784270 */
[C---:B------:R-:W-:Y:S02]  /*a6f0*/  ISETP.GT.AND P2, PT, R14.reuse, 0x71, !P2 ;  /* 0x000000710e00780c */ /* 0x040fe40005744270 */
[----:B------:R-:W-:-:S02]  /*a700*/  ISETP.GT.AND P5, PT, R14, 0xd8, !P5 ;  /* 0x000000d80e00780c */ /* 0x000fc40006fa4270 */
[C---:B------:R-:W-:Y:S02]  /*a710*/  ISETP.LT.OR P2, PT, R15.reuse, 0x72, P2 ;  /* 0x000000720f00780c */ /* 0x040fe40001741670 */
[----:B------:R-:W-:Y:S02]  /*a720*/  ISETP.LT.OR P3, PT, R15, 0xd1, P3 ;  /* 0x000000d10f00780c */ /* 0x000fe40001f61670 */
[----:B------:R-:W-:Y:S02]  /*a730*/  FSEL R147, R147, -INF , !P2 ;  /* 0xff80000093937808 */ /* 0x000fe40005000000 */
[----:B------:R-:W-:Y:S02]  /*a740*/  LOP3.LUT P2, RZ, R16, 0x200000, RZ, 0xc0, !PT ;  /* 0x0020000010ff7812 */ /* 0x000fe4000784c0ff */
[----:B------:R-:W-:Y:S02]  /*a750*/  ISETP.LT.OR P4, PT, R15, 0xd2, P4 ;  /* 0x000000d20f00780c */ /* 0x000fe40002781670 */
[----:B------:R-:W-:-:S02]  /*a760*/  ISETP.GT.AND P2, PT, R14, 0x78, !P2 ;  /* 0x000000780e00780c */ /* 0x000fc40005744270 */
[----:B------:R-:W-:Y:S02]  /*a770*/  FSEL R98, R98, -INF , !P3 ;  /* 0xff80000062627808 */ /* 0x000fe40005800000 */
[C---:B------:R-:W-:Y:S02]  /*a780*/  ISETP.LT.OR P2, PT, R15.reuse, 0x79, P2 ;  /* 0x000000790f00780c */ /* 0x040fe40001741670 */
[----:B0-----:R-:W-:Y:S02]  /*a790*/  FMNMX.FTZ R22, R20, R11, !PT ;  /* 0x0000000b14167209 */ /* 0x001fe40007810000 */
[----:B------:R-:W-:Y:S02]  /*a7a0*/  FSEL R150, R150, -INF , !P2 ;  /* 0xff80000096967808 */ /* 0x000fe40005000000 */
[----:B------:R-:W-:Y:S01]  /*a7b0*/  LOP3.LUT P2, RZ, R16, 0x100000, RZ, 0xc0, !PT ;  /* 0x0010000010ff7812 */ /* 0x000fe2000784c0ff */
[----:B------:R-:W0:Y:S01]  /*a7c0*/  SHFL.BFLY PT, R11, R22, 0x1, 0x1f ;  /* 0x0c201f00160b7f89 */ /* 0x000e2200000e0000 */
[----:B------:R-:W-:-:S02]  /*a7d0*/  ISETP.LT.OR P5, PT, R15, 0xd9, P5 ;  /* 0x000000d90f00780c */ /* 0x000fc40002fa1670 */
[----:B------:R-:W-:Y:S02]  /*a7e0*/  ISETP.GT.AND P2, PT, R14, 0x79, !P2 ;  /* 0x000000790e00780c */ /* 0x000fe40005744270 */
[----:B------:R-:W-:Y:S02]  /*a7f0*/  FSEL R99, R99, -INF , !P4 ;  /* 0xff80000063637808 */ /* 0x000fe40006000000 */
[----:B------:R-:W-:Y:S02]  /*a800*/  ISETP.LT.OR P2, PT, R15, 0x7a, P2 ;  /* 0x0000007a0f00780c */ /* 0x000fe40001741670 */
[----:B------:R-:W-:Y:S02]  /*a810*/  FSEL R102, R102, -INF , !P5 ;  /* 0xff80000066667808 */ /* 0x000fe40006800000 */
[----:B------:R-:W-:Y:S02]  /*a820*/  FSEL R151, R151, -INF , !P2 ;  /* 0xff80000097977808 */ /* 0x000fe40005000000 */
[----:B------:R-:W-:-:S04]  /*a830*/  LOP3.LUT P2, RZ, R16, 0x80000, RZ, 0xc0, !PT ;  /* 0x0008000010ff7812 */ /* 0x000fc8000784c0ff */
[----:B------:R-:W-:-:S04]  /*a840*/  ISETP.GT.AND P2, PT, R14, 0x80, !P2 ;  /* 0x000000800e00780c */ /* 0x000fc80005744270 */
[----:B------:R-:W-:Y:S02]  /*a850*/  ISETP.LT.OR P2, PT, R15, 0x81, P2 ;  /* 0x000000810f00780c */ /* 0x000fe40001741670 */
[----:B0-----:R-:W-:Y:S02]  /*a860*/  FMNMX.FTZ R11, R22, R11, !PT ;  /* 0x0000000b160b7209 */ /* 0x001fe40007810000 */
[----:B------:R-:W-:Y:S02]  /*a870*/  FSEL R122, R122, -INF , !P2 ;  /* 0xff8000007a7a7808 */ /* 0x000fe40005000000 */
[----:B------:R-:W-:Y:S01]  /*a880*/  LOP3.LUT P2, RZ, R16, 0x40000, RZ, 0xc0, !PT ;  /* 0x0004000010ff7812 */ /* 0x000fe2000784c0ff */
[----:B------:R-:W-:-:S03]  /*a890*/  FFMA.FTZ R12, R11, R12, -8 ;  /* 0xc10000000b0c7423 */ /* 0x000fc6000001000c */
        /* <DEDUP_REMOVED lines=264> */
[--C-:B------:R-:W-:Y:S01]  /*b920*/  FFMA.FTZ R190, R191, UR37, -R188.reuse ;  /* 0x00000025bfbe7c23 */ /* 0x100fe200080108bc */
[----:B------:R-:W-:Y:S01]  /*b930*/  FSEL R191, R12, RZ, P2 ;  /* 0x000000ff0cbf7208 */ /* 0x000fe20001000000 */
[--C-:B0-----:R-:W-:Y:S01]  /*b940*/  FFMA.FTZ R192, R13, UR37, -R188.reuse ;  /* 0x000000250dc07c23 */ /* 0x101fe200080108bc */
[----:B------:R-:W-:-:S01]  /*b950*/  FFMA.FTZ R13, R187, UR37, -R188 ;  /* 0x00000025bb0d7c23 */ /* 0x000fc200080108bc */
[----:B------:R0:W-:Y:S01]  /*b960*/  MUFU.EX2 R101, R193 ;  /* 0x000000c100657308 */ /* 0x0001e20000000800 */
[----:B------:R-:W-:-:S01]  /*b970*/  FFMA.FTZ R117, R194, UR37, -R188 ;  /* 0x00000025c2757c23 */ /* 0x000fc200080108bc */
[----:B------:R-:W-:Y:S01]  /*b980*/  FADD.FTZ R191, -R191, R4 ;  /* 0x00000004bfbf7221 */ /* 0x000fe20000010100 */
[----:B------:R-:W-:-:S01]  /*b990*/  FFMA.FTZ R194, R195, UR37, -R188 ;  /* 0x00000025c3c27c23 */ /* 0x000fc200080108bc */
[--C-:B------:R-:W-:Y:S01]  /*b9a0*/  FFMA.FTZ R187, R198, UR37, -R188.reuse ;  /* 0x00000025c6bb7c23 */ /* 0x100fe200080108bc */
[----:B-1----:R-:W-:-:S01]  /*b9b0*/  FFMA.FTZ R196, R199, UR37, -R188 ;  /* 0x00000025c7c47c23 */ /* 0x002fc200080108bc */
[----:B------:R-:W-:Y:S01]  /*b9c0*/  FMUL.FTZ R191, R191, UR37 ;  /* 0x00000025bfbf7c20 */ /* 0x000fe20008410000 */
[----:B------:R-:W-:-:S01]  /*b9d0*/  FFMA.FTZ R170, R170, UR37, -R188 ;  /* 0x00000025aaaa7c23 */ /* 0x000fc200080108bc */
[----:B------:R-:W-:Y:S01]  /*b9e0*/  MUFU.EX2 R192, R192 ;  /* 0x000000c000c07308 */ /* 0x000fe20000000800 */
[----:B--2---:R-:W-:-:S01]  /*b9f0*/  FFMA.FTZ R195, R116, R8, R21 ;  /* 0x0000000874c37223 */ /* 0x004fc20000010015 */
[--C-:B0-----:R-:W-:Y:S01]  /*ba00*/  FFMA.FTZ R193, R142, UR37, -R188.reuse ;  /* 0x000000258ec17c23 */ /* 0x101fe200080108bc */
        /* <DEDUP_REMOVED lines=51> */
[--C-:B------:R-:W-:Y:S01]  /*bd40*/  FFMA.FTZ R90, R90, UR37, -R188.reuse ;  /* 0x000000255a5a7c23 */ /* 0x100fe200080108bc */
[----:B------:R-:W-:-:S01]  /*bd50*/  FFMA.FTZ R91, R91, UR37, -R188 ;  /* 0x000000255b5b7c23 */ /* 0x000fc200080108bc */
[----:B------:R0:W-:Y:S01]  /*bd60*/  MUFU.EX2 R4, R193 ;  /* 0x000000c100047308 */ /* 0x0001e20000000800 */
[----:B-1----:R-:W-:-:S01]  /*bd70*/  FADD.FTZ R8, R194, R7 ;  /* 0x00000007c2087221 */ /* 0x002fc20000010000 */
[--C-:B------:R-:W-:Y:S01]  /*bd80*/  FFMA.FTZ R94, R94, UR37, -R188.reuse ;  /* 0x000000255e5e7c23 */ /* 0x100fe200080108bc */
[----:B------:R-:W-:-:S01]  /*bd90*/  FFMA.FTZ R102, R102, UR37, -R188 ;  /* 0x0000002566667c23 */ /* 0x000fc200080108bc */
[----:B------:R-:W-:-:S04]  /*bda0*/  FFMA.FTZ R103, R103, UR37, -R188 ;  /* 0x0000002567677c23 */ /* 0x000fc800080108bc */
        /* <DEDUP_REMOVED lines=125> */
[--C-:B------:R-:W-:Y:S01]  /*c580*/  FFMA.FTZ R193, R95, UR37, -R188.reuse ;  /* 0x000000255fc17c23 */ /* 0x100fe200080108bc */
[----:B------:R-:W-:-:S05]  /*c590*/  FFMA.FTZ R95, R98, UR37, -R188 ;  /* 0x00000025625f7c23 */ /* 0x000fca00080108bc */
        /* <DEDUP_REMOVED lines=18> */
[----:B------:R-:W-:-:S06]  /*c6c0*/  FFMA.FTZ R98, R99, UR37, -R188 ;  /* 0x0000002563627c23 */ /* 0x000fcc00080108bc */
        /* <DEDUP_REMOVED lines=39> */
.L_x_6859:
        /* <DEDUP_REMOVED lines=129> */
[----:B------:R-:W-:Y:S01]  /*d150*/  IMAD.MOV.U32 R5, RZ, RZ, R11 ;  /* 0x000000ffff057224 */ /* 0x000fe200078e000b */
[----:B------:R-:W-:Y:S06]  /*d160*/  @P2 BRA `(.L_x_6860) ;  /* 0xffffffa000d02947 */ /* 0x000fec000383ffff */
[----:B------:R-:W-:Y:S02]  /*d170*/  IMAD.MOV.U32 R4, RZ, RZ, R12 ;  /* 0x000000ffff047224 */ /* 0x000fe400078e000c */
[----:B------:R-:W-:-:S07]  /*d180*/  IMAD.MOV.U32 R5, RZ, RZ, R11 ;  /* 0x000000ffff057224 */ /* 0x000fce00078e000b */
.L_x_6842:
        /* <DEDUP_REMOVED lines=29> */
.L_x_6862:
[----:B------:R-:W-:-:S11]  /*d360*/  UISETP.NE.AND UP2, UPT, UR10, 0x1, UPT ;  /* 0x000000010a00788c */ /* 0x000fd6000bf45270 */
[----:B------:R-:W-:Y:S02]  /*d370*/  @UP2 ULDC.64 UR12, c[0x0][0x9e8] ;  /* 0x00027a00000c2ab9 */ /* 0x000fe40000000a00 */
[----:B------:R-:W-:-:S04]  /*d380*/  UIMAD.WIDE.U32 UR6, UR8, UR12, URZ ;  /* 0x0000000c080672a5 */ /* 0x000fc8000f8e003f */
[----:B------:R-:W-:-:S12]  /*d390*/  @UP2 USHF.R.U32.HI UR8, URZ, UR13, UR7 ;  /* 0x0000000d3f082299 */ /* 0x000fd80008011607 */
.L_x_6863:
[----:B------:R-:W-:-:S04]  /*d3a0*/  UIMAD UR8, UR8, UR10, URZ ;  /* 0x0000000a080872a4 */ /* 0x000fc8000f8e023f */
[----:B------:R-:W-:-:S04]  /*d3b0*/  UISETP.LT.AND UP2, UPT, UR9, UR8, UPT ;  /* 0x000000080900728c */ /* 0x000fc8000bf41270 */
[----:B------:R-:W-:-:S12]  /*d3c0*/  USEL UR9, UR9, UR8, !UP2 ;  /* 0x0000000809097287 */ /* 0x000fd8000d000000 */
.L_x_6861:
[----:B------:R-:W-:Y:S01]  /*d3d0*/  UIADD3 UR7, UR9, 0xdf, URZ ;  /* 0x000000df09077890 */ /* 0x000fe2000fffe03f */
[----:B------:R-:W-:-:S03]  /*d3e0*/  UMOV UR6, URZ ;  /* 0x0000003f00067c82 */ /* 0x000fc60008000000 */
[----:B------:R-:W-:-:S04]  /*d3f0*/  UIMAD.WIDE UR6, UR7, -0x6db6db6d, UR6 ;  /* 0x92492493070678a5 */ /* 0x000fc8000f8e0206 */
        /* <DEDUP_REMOVED lines=10> */
.L_x_6874:
[----:B------:R-:W-:Y:S01]  /*d4a0*/  ISETP.NE.AND P3, PT, RZ, UR41, PT ;  /* 0x00000029ff007c0c */ /* 0x000fe2000bf65270 */
[----:B------:R-:W-:-:S04]  /*d4b0*/  UISETP.NE.AND UP2, UPT, UR49, 0x1, UPT ;  /* 0x000000013100788c */ /* 0x000fc8000bf45270 */
[----:B------:R-:W-:-:S04]  /*d4c0*/  USEL UR29, URZ, 0x1, UP2 ;  /* 0x000000013f1d7887 */ /* 0x000fc80009000000 */
[----:B------:R-:W-:-:S04]  /*d4d0*/  ULOP3.LUT UR29, UR52, UR29, URZ, 0x3c, !UPT ;  /* 0x0000001d341d7292 */ /* 0x000fc8000f8e3c3f */
[----:B------:R-:W-:Y:S08]  /*d4e0*/  @P3 BRA `(.L_x_6865) ;  /* 0x0000000000383947 */ /* 0x000ff00003800000 */
[----:B------:R-:W-:Y:S05]  /*d4f0*/  @!P0 BRA `(.L_x_6866) ;  /* 0x0000000000048947 */ /* 0x000fea0003800000 */
[----:B------:R-:W-:Y:S01]  /*d500*/  BPT.TRAP 0x1 ;  /* 0x000000040000795c */ /* 0x000fe20000300000 */
.L_x_6866:
        /* <DEDUP_REMOVED lines=9> */
.L_x_6867:
[----:B-1----:R-:W-:Y:S05]  /*d5a0*/  @P2 BRA `(.L_x_6865) ;  /* 0x0000000000082947 */ /* 0x002fea0003800000 */
[----:B------:R-:W1:Y:S02]  /*d5b0*/  SYNCS.PHASECHK.TRANS64.TRYWAIT P2, [UR6+0x2e830], R4 ;  /* 0x02e83004ff0075a7 */ /* 0x000e640008040146 */
[----:B-1----:R-:W-:Y:S05]  /*d5c0*/  @!P2 BRA `(.L_x_6868) ;  /* 0x0000010000dca947 */ /* 0x002fea0003800000 */
.L_x_6865:
        /* <DEDUP_REMOVED lines=35> */
[----:B------:R-:W-:Y:S01]  /*d800*/  UIADD3 UR46, UR53, 0x4, URZ ;  /* 0x00000004352e7890 */ /* 0x000fe2000fffe03f */
[----:B------:R-:W-:Y:S01]  /*d810*/  UMOV UR47, 0x40000040 ;  /* 0x40000040002f7882 */ /* 0x000fe20000000000 */
        /* <DEDUP_REMOVED lines=153> */
.L_x_6870:
[----:B------:R-:W-:Y:S01]  /*e1b0*/  ULEA UR6, UR49, UR40, 0x3 ;  /* 0x0000002831067291 */ /* 0x000fe2000f8e183f */
[----:B------:R-:W-:-:S05]  /*e1c0*/  IMAD.U32 R4, RZ, RZ, UR52 ;  /* 0x00000034ff047e24 */ /* 0x000fca000f8e00ff */
[----:B------:R-:W-:-:S04]  /*e1d0*/  SHF.L.U32 R4, R4, 0x1f, RZ ;  /* 0x0000001f04047819 */ /* 0x000fc800000006ff */
[----:B------:R0:W1:Y:S01]  /*e1e0*/  SYNCS.PHASECHK.TRANS64.TRYWAIT P2, [UR6+0x2e850], R4 ;  /* 0x02e85004ff0075a7 */ /* 0x0000620008040146 */
[----:B------:R-:W-:Y:S05]  /*e1f0*/  @!P0 BRA `(.L_x_6871) ;  /* 0x0000000000048947 */ /* 0x000fea0003800000 */
[----:B------:R-:W-:Y:S01]  /*e200*/  BPT.TRAP 0x1 ;  /* 0x000000040000795c */ /* 0x000fe20000300000 */
.L_x_6871:
[----:B-1----:R-:W-:Y:S05]  /*e210*/  @P2 BRA `(.L_x_6869) ;  /* 0x0000000000082947 */ /* 0x002fea0003800000 */
[----:B------:R-:W1:Y:S02]  /*e220*/  SYNCS.PHASECHK.TRANS64.TRYWAIT P2, [UR6+0x2e850], R4 ;  /* 0x02e85004ff0075a7 */ /* 0x000e640008040146 */
[----:B-1----:R-:W-:Y:S05]  /*e230*/  @!P2 BRA `(.L_x_6872) ;  /* 0x000000f400d8a947 */ /* 0x002fea0003800000 */
.L_x_6869:
[----:B------:R-:W-:Y:S01]  /*e240*/  UIADD3 UR6, UR40, 0x400, URZ ;  /* 0x0000040028067890 */ /* 0x000fe2000fffe03f */
[----:B------:R-:W-:Y:S01]  /*e250*/  WARPGROUP.ARRIVE ;  /* 0x00000000000079c5 */ /* 0x000fe20000000000 */
[----:B------:R-:W-:Y:S01]  /*e260*/  UMOV UR7, 0xc0000010 ;  /* 0xc000001000077882 */ /* 0x000fe20000000000 */
[----:B------:R-:W-:Y:S01]  /*e270*/  FMNMX.FTZ R12, R186, R13, !PT ;  /* 0x0000000dba0c7209 */ /* 0x000fe20007810000 */
        /* <DEDUP_REMOVED lines=90> */
[----:B------:R-:W-:Y:S02]  /*e820*/  FMNMX.FTZ R4, R104, R5, !PT ;  /* 0x0000000568047209 */ /* 0x000fe40007810000 */
[----:B------:R-:W-:Y:S02]  /*e830*/  FMNMX.FTZ R15, R107, R12, !PT ;  /* 0x0000000c6b0f7209 */ /* 0x000fe40007810000 */
        /* <DEDUP_REMOVED lines=42> */
[C---:B------:R-:W-:Y:S01]  /*eae0*/  FFMA.FTZ R13, R5.reuse, R14, -8 ;  /* 0xc1000000050d7423 */ /* 0x040fe2000001000e */
[----:B------:R-:W-:-:S01]  /*eaf0*/  FADD.FTZ R11, -R5, R11 ;  /* 0x0000000b050b7221 */ /* 0x000fc20000010100 */
[----:B------:R-:W-:Y:S02]  /*eb00*/  FMUL.FTZ R12, R12, UR37 ;  /* 0x000000250c0c7c20 */ /* 0x000fe40008410000 */
[----:B------:R-:W-:-:S01]  /*eb10*/  FFMA.FTZ R21, R189, UR37, -R13 ;  /* 0x00000025bd157c23 */ /* 0x000fc2000801080d */
[----:B------:R-:W-:Y:S02]  /*eb20*/  IMAD.U32 R189, RZ, RZ, UR37 ;  /* 0x00000025ffbd7e24 */ /* 0x000fe4000f8e00ff */
        /* <DEDUP_REMOVED lines=15> */
[----:B------:R-:W-:-:S02]  /*ec20*/  WARPGROUP.DEPBAR.LE gsb0, 0x0 ;  /* 0x00008000000079c5 */ /* 0x000fc40000010000 */
[----:B------:R-:W-:Y:S01]  /*ec30*/  WARPGROUP.ARRIVE ;  /* 0x00000000000079c5 */ /* 0x000fe20000000000 */
[--C-:B------:R-:W-:Y:S01]  /*ec40*/  FFMA.FTZ R152, R152, UR37, -R13.reuse ;  /* 0x0000002598987c23 */ /* 0x100fe2000801080d */
[----:B------:R-:W-:-:S01]  /*ec50*/  FFMA.FTZ R153, R153, UR37, -R13 ;  /* 0x0000002599997c23 */ /* 0x000fc2000801080d */
[--C-:B------:R-:W-:Y:S01]  /*ec60*/  FFMA.FTZ R156, R156, UR37, -R13.reuse ;  /* 0x000000259c9c7c23 */ /* 0x100fe2000801080d */
[----:B------:R-:W-:-:S01]  /*ec70*/  FFMA.FTZ R157, R157, UR37, -R13 ;  /* 0x000000259d9d7c23 */ /* 0x000fc2000801080d */
[--C-:B------:R-:W-:Y:S01]  /*ec80*/  FFMA.FTZ R160, R160, UR37, -R13.reuse ;  /* 0x00000025a0a07c23 */ /* 0x100fe2000801080d */
[----:B------:R-:W-:Y:S01]  /*ec90*/  QGMMA.64x128x32.F32.E4M3.E4M3 R24, R216, gdesc[UR4], R24, gsb0 ;  /* 0x01e00004d8187df3 */ /* 0x000fe20008000818 */
        /* <DEDUP_REMOVED lines=37> */
[----:B------:R-:W-:Y:S01]  /*eef0*/  FFMA.FTZ R101, R4, R189, -8 ;  /* 0xc100000004657423 */ /* 0x000fe200000100bd */
        /* <DEDUP_REMOVED lines=124> */
[----:B------:R-:W-:-:S04]  /*f6c0*/  UMOV UR7, 0xc0000010 ;  /* 0xc000001000077882 */ /* 0x000fc80000000000 */
        /* <DEDUP_REMOVED lines=39> */
[----:B0-----:R-:W-:-:S01]  /*f940*/  FADD.FTZ R195, R167, R194 ;  /* 0x000000c2a7c37221 */ /* 0x001fc20000010000 */
[----:B------:R-:W-:-:S04]  /*f950*/  UIADD3 UR6, UR8, 0x600, URZ ;  /* 0x0000060008067890 */ /* 0x000fc8000fffe03f */
[----:B------:R-:W0:Y:S01]  /*f960*/  MUFU.EX2 R138, R138 ;  /* 0x0000008a008a7308 */ /* 0x000e220000000800 */
[----:B------:R-:W-:-:S07]  /*f970*/  UMOV UR7, 0xc0000010 ;  /* 0xc000001000077882 */ /* 0x000fce0000000000 */
        /* <DEDUP_REMOVED lines=94> */
[----:B------:R-:W-:Y:S01]  /*ff60*/  FFMA.FTZ R98, R99, UR37, -R101 ;  /* 0x0000002563627c23 */ /* 0x000fe20008010865 */
        /* <DEDUP_REMOVED lines=9> */
[----:B------:R-:W-:Y:S01]  /*10000*/  @!P1 LEA R194, R99, UR40, 0x3 ;  /* 0x0000002863c29c11 */ /* 0x000fe2000f8e18ff */
[----:B------:R-:W-:-:S01]  /*10010*/  FFMA.FTZ R99, R102, UR37, -R101 ;  /* 0x0000002566637c23 */ /* 0x000fc20008010865 */
[----:B------:R-:W-:-:S04]  /*10020*/  FFMA.FTZ R101, R103, UR37, -R101 ;  /* 0x0000002567657c23 */ /* 0x000fc80008010865 */
[----:B------:R-:W1:Y:S01]  /*10030*/  MUFU.EX2 R89, R89 ;  /* 0x0000005900597308 */ /* 0x000e620000000800 */
[----:B--2---:R-:W-:-:S01]  /*10040*/  FADD.FTZ R8, R88, R7 ;  /* 0x0000000758087221 */ /* 0x004fc20000010000 */
[----:B------:R-:W-:-:S05]  /*10050*/  @!P1 VIADD R7, R194, 0x2e840 ;  /* 0x0002e840c2079836 */ /* 0x000fca0000000000 */
[----:B------:R-:W-:Y:S01]  /*10060*/  @!P1 PRMT R7, RZ, 0x654, R7 ;  /* 0x00000654ff079816 */ /* 0x000fe20000000007 */
[----:B------:R-:W2:Y:S01]  /*10070*/  MUFU.EX2 R91, R91 ;  /* 0x0000005b005b7308 */ /* 0x000ea20000000800 */
[----:B0-----:R-:W-:-:S01]  /*10080*/  FADD.FTZ R102, R90, R197 ;  /* 0x000000c55a667221 */ /* 0x001fc20000010000 */
[----:B------:R0:W-:Y:S06]  /*10090*/  BAR.ARV R196, 0x100 ;  /* 0x000400c40000751d */ /* 0x0001ec0000002000 */
[----:B------:R-:W3:Y:S01]  /*100a0*/  MUFU.EX2 R92, R92 ;  /* 0x0000005c005c7308 */ /* 0x000ee20000000800 */
[----:B-1----:R-:W-:-:S01]  /*100b0*/  FADD.FTZ R197, R89, R8 ;  /* 0x0000000859c57221 */ /* 0x002fc20000010000 */
[----:B------:R1:W-:Y:S06]  /*100c0*/  @!P1 SYNCS.ARRIVE.TRANS64.RED.A1T0 RZ, [R7+URZ], RZ ;  /* 0x000000ff07ff99a7 */ /* 0x0003ec000810043f */
[----:B------:R-:W4:Y:S01]  /*100d0*/  MUFU.EX2 R94, R94 ;  /* 0x0000005e005e7308 */ /* 0x000f220000000800 */
[----:B--2---:R-:W-:-:S07]  /*100e0*/  FADD.FTZ R199, R91, R102 ;  /* 0x000000665bc77221 */ /* 0x004fce0000010000 */
[----:B------:R-:W1:Y:S01]  /*100f0*/  MUFU.EX2 R93, R93 ;  /* 0x0000005d005d7308 */ /* 0x000e620000000800 */
[----:B---3--:R-:W-:-:S07]  /*10100*/  FADD.FTZ R8, R92, R197 ;  /* 0x000000c55c087221 */ /* 0x008fce0000010000 */
[----:B------:R-:W2:Y:S01]  /*10110*/  MUFU.EX2 R195, R195 ;  /* 0x000000c300c37308 */ /* 0x000ea20000000800 */
[----:B----4-:R-:W-:-:S07]  /*10120*/  FADD.FTZ R102, R94, R199 ;  /* 0x000000c75e667221 */ /* 0x010fce0000010000 */
        /* <DEDUP_REMOVED lines=15> */
[----:B--2---:R-:W-:-:S01]  /*10220*/  FADD.FTZ R7, R99, R8 ;  /* 0x0000000863077221 */ /* 0x004fc20000010000 */
[----:B---3--:R-:W-:-:S03]  /*10230*/  FADD.FTZ R8, R13, R102 ;  /* 0x000000660d087221 */ /* 0x008fc60000010000 */
[----:B-1----:R-:W-:Y:S01]  /*10240*/  FADD.FTZ R7, R194, R7 ;  /* 0x00000007c2077221 */ /* 0x002fe20000010000 */
[----:B0-----:R-:W-:Y:S06]  /*10250*/  @!P0 BRA `(.L_x_6873) ;  /* 0x0000000000048947 */ /* 0x001fec0003800000 */
[----:B------:R-:W-:Y:S01]  /*10260*/  BPT.TRAP 0x1 ;  /* 0x000000040000795c */ /* 0x000fe20000300000 */
.L_x_6873:
        /* <DEDUP_REMOVED lines=131> */
.L_x_6864:
        /* <DEDUP_REMOVED lines=12> */
.L_x_6893:
        /* <DEDUP_REMOVED lines=9> */
.L_x_6877:
[----:B------:R-:W-:Y:S01]  /*10bf0*/  ULEA UR6, UR31, UR40, 0x3 ;  /* 0x000000281f067291 */ /* 0x000fe2000f8e183f */
[----:B------:R-:W-:-:S05]  /*10c00*/  IMAD.U32 R4, RZ, RZ, UR29 ;  /* 0x0000001dff047e24 */ /* 0x000fca000f8e00ff */
[----:B------:R-:W-:-:S04]  /*10c10*/  SHF.L.U32 R4, R4, 0x1f, RZ ;  /* 0x0000001f04047819 */ /* 0x000fc800000006ff */
[----:B------:R0:W1:Y:S01]  /*10c20*/  SYNCS.PHASECHK.TRANS64.TRYWAIT P2, [UR6+0x2e830], R4 ;  /* 0x02e83004ff0075a7 */ /* 0x0000620008040146 */
[----:B------:R-:W-:Y:S05]  /*10c30*/  @!P0 BRA `(.L_x_6878) ;  /* 0x0000000000048947 */ /* 0x000fea0003800000 */
[----:B------:R-:W-:Y:S01]  /*10c40*/  BPT.TRAP 0x1 ;  /* 0x000000040000795c */ /* 0x000fe20000300000 */
.L_x_6878:
[----:B-1----:R-:W-:Y:S05]  /*10c50*/  @P2 BRA `(.L_x_6876) ;  /* 0x0000000000082947 */ /* 0x002fea0003800000 */
[----:B------:R-:W1:Y:S02]  /*10c60*/  SYNCS.PHASECHK.TRANS64.TRYWAIT P2, [UR6+0x2e830], R4 ;  /* 0x02e83004ff0075a7 */ /* 0x000e640008040146 */
[----:B-1----:R-:W-:Y:S05]  /*10c70*/  @!P2 BRA `(.L_x_6879) ;  /* 0x000000cc0060a947 */ /* 0x002fea0003800000 */
.L_x_6876:
        /* <DEDUP_REMOVED lines=186> */
.L_x_6881:
[----:B------:R-:W-:Y:S01]  /*11820*/  ULEA UR6, UR54, UR40, 0x3 ;  /* 0x0000002836067291 */ /* 0x000fe2000f8e183f */
[----:B01----:R-:W-:-:S05]  /*11830*/  IMAD.U32 R4, RZ, RZ, UR55 ;  /* 0x00000037ff047e24 */ /* 0x003fca000f8e00ff */
[----:B------:R-:W-:-:S04]  /*11840*/  SHF.L.U32 R4, R4, 0x1f, RZ ;  /* 0x0000001f04047819 */ /* 0x000fc800000006ff */
[----:B------:R0:W1:Y:S01]  /*11850*/  SYNCS.PHASECHK.TRANS64.TRYWAIT P2, [UR6+0x2e850], R4 ;  /* 0x02e85004ff0075a7 */ /* 0x0000620008040146 */
[----:B------:R-:W-:Y:S05]  /*11860*/  @!P0 BRA `(.L_x_6882) ;  /* 0x0000000000048947 */ /* 0x000fea0003800000 */
[----:B------:R-:W-:Y:S01]  /*11870*/  BPT.TRAP 0x1 ;  /* 0x000000040000795c */ /* 0x000fe20000300000 */
.L_x_6882:
[----:B-1----:R-:W-:Y:S05]  /*11880*/  @P2 BRA `(.L_x_6880) ;  /* 0x0000000000082947 */ /* 0x002fea0003800000 */
[----:B------:R-:W1:Y:S02]  /*11890*/  SYNCS.PHASECHK.TRANS64.TRYWAIT P2, [UR6+0x2e850], R4 ;  /* 0x02e85004ff0075a7 */ /* 0x000e640008040146 */
[----:B-1----:R-:W-:Y:S05]  /*118a0*/  @!P2 BRA `(.L_x_6883) ;  /* 0x000000c0006ca947 */ /* 0x002fea0003800000 */
.L_x_6880:
        /* <DEDUP_REMOVED lines=13> */
[----:B------:R-:W-:-:S05]  /*11980*/  @!P1 VIADD R4, R4, 0x2e840 ;  /* 0x0002e84004049836 */ /* 0x000fca0000000000 */
[----:B------:R-:W-:Y:S01]  /*11990*/  @!P1 PRMT R4, RZ, 0x654, R4 ;  /* 0x00000654ff049816 */ /* 0x000fe20000000004 */
[----:B------:R-:W-:Y:S02]  /*119a0*/  UMOV UR6, UR8 ;  /* 0x0000000800067c82 */ /* 0x000fe40008000000 */
        /* <DEDUP_REMOVED lines=35> */
[----:B------:R-:W-:Y:S01]  /*11be0*/  @P3 SHF.R.U32.HI R21, RZ, UR6, R5 ;  /* 0x00000006ff153c19 */ /* 0x000fe20008011605 */
[----:B------:R-:W-:Y:S01]  /*11bf0*/  VIADD R5, R22, 0x1 ;  /* 0x0000000116057836 */ /* 0x000fe20000000000 */
[----:B------:R-:W-:-:S03]  /*11c00*/  WARPGROUP.DEPBAR.LE gsb0, 0x0 ;  /* 0x00008000000079c5 */ /* 0x000fc60000010000 */
[----:B------:R-:W0:Y:S01]  /*11c10*/  SHFL.IDX PT, R200, R21, RZ, 0x1c1f ;  /* 0x001c1fff15c87589 */ /* 0x000e2200000e0000 */
[----:B------:R1:W-:Y:S06]  /*11c20*/  BAR.ARV R18, 0x100 ;  /* 0x000400120000751d */ /* 0x0003ec0000002000 */
[----:B------:R2:W-:Y:S02]  /*11c30*/  @!P1 SYNCS.ARRIVE.TRANS64.RED.A1T0 RZ, [R4+URZ], RZ ;  /* 0x000000ff04ff99a7 */ /* 0x0005e4000810043f */
[----:B--2---:R-:W-:-:S05]  /*11c40*/  IMAD R4, R10, -0x2, R5 ;  /* 0xfffffffe0a047824 */ /* 0x004fca00078e0205 */
[C---:B------:R-:W-:Y:S01]  /*11c50*/  IADD3 R15, R4.reuse, -UR53, R19 ;  /* 0x80000035040f7c10 */ /* 0x040fe2000fffe013 */
[----:B------:R-:W-:-:S04]  /*11c60*/  VIADD R4, R4, 0xffffffff ;  /* 0xffffffff04047836 */ /* 0x000fc80000000000 */
[C---:B------:R-:W-:Y:S02]  /*11c70*/  VIADD R20, R15.reuse, UR52 ;  /* 0x000000340f147c36 */ /* 0x040fe40008000000 */
[----:B------:R-:W-:Y:S02]  /*11c80*/  VIADD R15, R15, UR30 ;  /* 0x0000001e0f0f7c36 */ /* 0x000fe40008000000 */
[--C-:B0-----:R-:W-:Y:S02]  /*11c90*/  IMAD.IADD R14, R20, 0x1, R200.reuse ;  /* 0x00000001140e7824 */ /* 0x101fe400078e02c8 */
[----:B------:R-:W-:Y:S01]  /*11ca0*/  IMAD.IADD R5, R15, 0x1, R200 ;  /* 0x000000010f057824 */ /* 0x000fe200078e02c8 */
        /* <DEDUP_REMOVED lines=14> */
.L_x_6886:
[----:B------:R-:W-:-:S05]  /*11d90*/  IMAD.U32 R201, RZ, RZ, UR43 ;  /* 0x0000002bffc97e24 */ /* 0x000fca000f8e00ff */
[----:B------:R-:W-:-:S13]  /*11da0*/  ISETP.NE.AND P2, PT, R201, 0x1, PT ;  /* 0x00000001c900780c */ /* 0x000fda0003f45270 */
[----:B------:R-:W0:Y:S02]  /*11db0*/  @P2 LDC.64 R202, c[0x0][0x9e8] ;  /* 0x00027a00ffca2b82 */ /* 0x000e240000000a00 */
[----:B0-----:R-:W-:-:S05]  /*11dc0*/  @P2 IMAD.HI.U32 R200, R23, R202, RZ ;  /* 0x000000ca17c82227 */ /* 0x001fca00078e00ff */
[----:B------:R-:W-:-:S07]  /*11dd0*/  @P2 SHF.R.U32.HI R23, RZ, R203, R200 ;  /* 0x000000cbff172219 */ /* 0x000fce00000116c8 */
.L_x_6887:
[----:B------:R-:W-:Y:S05]  /*11de0*/  BSYNC B0 ;  /* 0x0000000000007941 */ /* 0x000fea0003800000 */
.L_x_6885:
[----:B------:R-:W-:-:S05]  /*11df0*/  IMAD R23, R23, R201, R4 ;  /* 0x000000c917177224 */ /* 0x000fca00078e0204 */
[----:B------:R-:W-:Y:S02]  /*11e00*/  VIADDMNMX R14, R23, R201, R14, PT ;  /* 0x000000c9170e7246 */ /* 0x000fe4000380010e */
[----:B------:R-:W-:-:S07]  /*11e10*/  VIMNMX R5, R5, R23, !PT ;  /* 0x0000001705057248 */ /* 0x000fce0007fe0100 */
.L_x_6884:
        /* <DEDUP_REMOVED lines=12> */
[C---:B------:R-:W-:Y:S02]  /*11ee0*/  ISETP.GT.AND P3, PT, R5.reuse, 0x8, !P3 ;  /* 0x000000080500780c */ /* 0x040fe40005f64270 */
        /* <DEDUP_REMOVED lines=312> */
[----:B------:R-:W-:-:S04]  /*13270*/  ISETP.GT.AND P6, PT, R5, 0xd9, !P6 ;  /* 0x000000d90500780c */ /* 0x000fc800077c4270 */
[----:B------:R-:W-:Y:S02]  /*13280*/  ISETP.LT.OR P6, PT, R14, 0xda, P6 ;  /* 0x000000da0e00780c */ /* 0x000fe400037c1670 */
[----:B------:R-:W0:Y:S02]  /*13290*/  SHFL.IDX PT, R14, R21, 0x1, 0x1c1f ;  /* 0x003c1f00150e7f89 */ /* 0x000e2400000e0000 */
        /* <DEDUP_REMOVED lines=18> */
.L_x_6890:
[----:B------:R-:W-:-:S05]  /*133c0*/  IMAD.U32 R21, RZ, RZ, UR43 ;  /* 0x0000002bff157e24 */ /* 0x000fca000f8e00ff */
[----:B------:R-:W-:-:S13]  /*133d0*/  ISETP.NE.AND P6, PT, R21, 0x1, PT ;  /* 0x000000011500780c */ /* 0x000fda0003fc5270 */
[----:B------:R-:W0:Y:S02]  /*133e0*/  @P6 LDC.64 R14, c[0x0][0x9e8] ;  /* 0x00027a00ff0e6b82 */ /* 0x000e240000000a00 */
[----:B0-----:R-:W-:-:S05]  /*133f0*/  @P6 IMAD.HI.U32 R14, R5, R14, RZ ;  /* 0x0000000e050e6227 */ /* 0x001fca00078e00ff */
[----:B------:R-:W-:-:S07]  /*13400*/  @P6 SHF.R.U32.HI R5, RZ, R15, R14 ;  /* 0x0000000fff056219 */ /* 0x000fce000001160e */
.L_x_6891:
[----:B------:R-:W-:Y:S05]  /*13410*/  BSYNC B0 ;  /* 0x0000000000007941 */ /* 0x000fea0003800000 */
.L_x_6889:
[----:B------:R-:W-:-:S05]  /*13420*/  IMAD R5, R5, R21, R4 ;  /* 0x0000001505057224 */ /* 0x000fca00078e0204 */
[----:B------:R-:W-:Y:S02]  /*13430*/  VIADDMNMX R20, R5, R21, R20, PT ;  /* 0x0000001505147246 */ /* 0x000fe40003800114 */
[----:B------:R-:W-:-:S07]  /*13440*/  VIMNMX R22, R22, R5, !PT ;  /* 0x0000000516167248 */ /* 0x000fce0007fe0100 */
.L_x_6888:
        /* <DEDUP_REMOVED lines=139> */
[----:B------:R-:W-:Y:S01]  /*13d00*/  ISETP.GT.AND P3, PT, R22, 0xd0, !P3 ;  /* 0x000000d01600780c */ /* 0x000fe20005f64270 */
[----:B------:R-:W0:Y:S01]  /*13d10*/  SHFL.BFLY PT, R5, R14, 0x2, 0x1f ;  /* 0x0c401f000e057f89 */ /* 0x000e2200000e0000 */
[----:B------:R-:W-:Y:S02]  /*13d20*/  FSEL R146, R146, -INF , !P2 ;  /* 0xff80000092927808 */ /* 0x000fe40005000000 */
[----:B------:R-:W-:Y:S02]  /*13d30*/  LOP3.LUT P2, RZ, R16, 0x400000, RZ, 0xc0, !PT ;  /* 0x0040000010ff7812 */ /* 0x000fe4000784c0ff */
[C---:B------:R-:W-:Y:S02]  /*13d40*/  ISETP.GT.AND P4, PT, R22.reuse, 0xd1, !P4 ;  /* 0x000000d11600780c */ /* 0x040fe40006784270 */
[----:B------:R-:W-:-:S02]  /*13d50*/  ISETP.GT.AND P2, PT, R22, 0x71, !P2 ;  /* 0x000000711600780c */ /* 0x000fc40005744270 */
[----:B------:R-:W-:Y:S02]  /*13d60*/  ISETP.GT.AND P5, PT, R22, 0xd8, !P5 ;  /* 0x000000d81600780c */ /* 0x000fe40006fa4270 */
[C---:B------:R-:W-:Y:S02]  /*13d70*/  ISETP.LT.OR P2, PT, R20.reuse, 0x72, P2 ;  /* 0x000000721400780c */ /* 0x040fe40001741670 */
[----:B------:R-:W-:Y:S02]  /*13d80*/  ISETP.LT.OR P3, PT, R20, 0xd1, P3 ;  /* 0x000000d11400780c */ /* 0x000fe40001f61670 */
[----:B------:R-:W-:Y:S02]  /*13d90*/  FSEL R147, R147, -INF , !P2 ;  /* 0xff80000093937808 */ /* 0x000fe40005000000 */
[----:B------:R-:W-:Y:S02]  /*13da0*/  LOP3.LUT P2, RZ, R16, 0x200000, RZ, 0xc0, !PT ;  /* 0x0020000010ff7812 */ /* 0x000fe4000784c0ff */
[----:B------:R-:W-:-:S02]  /*13db0*/  ISETP.LT.OR P4, PT, R20, 0xd2, P4 ;  /* 0x000000d21400780c */ /* 0x000fc40002781670 */
[----:B------:R-:W-:Y:S02]  /*13dc0*/  ISETP.GT.AND P2, PT, R22, 0x78, !P2 ;  /* 0x000000781600780c */ /* 0x000fe40005744270 */
[----:B------:R-:W-:Y:S02]  /*13dd0*/  FSEL R98, R98, -INF , !P3 ;  /* 0xff80000062627808 */ /* 0x000fe40005800000 */
[----:B------:R-:W-:Y:S02]  /*13de0*/  ISETP.LT.OR P2, PT, R20, 0x79, P2 ;  /* 0x000000791400780c */ /* 0x000fe40001741670 */
        /* <DEDUP_REMOVED lines=13> */
[----:B0-----:R-:W-:Y:S01]  /*13ec0*/  FMNMX.FTZ R5, R21, R4, !PT ;  /* 0x0000000415057209 */ /* 0x001fe20007810000 */
[----:B------:R-:W-:Y:S01]  /*13ed0*/  IMAD.U32 R4, RZ, RZ, UR37 ;  /* 0x00000025ff047e24 */ /* 0x000fe2000f8e00ff */
        /* <DEDUP_REMOVED lines=238> */
[----:B------:R-:W-:Y:S01]  /*14dc0*/  FMNMX.FTZ R109, R99, R108, !PT ;  /* 0x0000006c636d7209 */ /* 0x000fe20007810000 */
[--C-:B------:R-:W-:Y:S01]  /*14dd0*/  FFMA.FTZ R108, R112, UR37, -R4.reuse ;  /* 0x00000025706c7c23 */ /* 0x100fe20008010804 */
[----:B------:R-:W-:-:S02]  /*14de0*/  FFMA.FTZ R112, R116, UR37, -R4 ;  /* 0x0000002574707c23 */ /* 0x000fc40008010804 */
[----:B------:R-:W-:Y:S02]  /*14df0*/  FMNMX.FTZ R109, R102, R109, !PT ;  /* 0x0000006d666d7209 */ /* 0x000fe40007810000 */
[----:B------:R-:W-:Y:S02]  /*14e00*/  MUFU.EX2 R153, R153 ;  /* 0x0000009900997308 */ /* 0x000fe40000000800 */
[----:B------:R-:W-:Y:S01]  /*14e10*/  FMNMX.FTZ R189, R20, R109, !PT ;  /* 0x0000006d14bd7209 */ /* 0x000fe20007810000 */
[--C-:B------:R-:W-:Y:S01]  /*14e20*/  FFMA.FTZ R109, R113, UR37, -R4.reuse ;  /* 0x00000025716d7c23 */ /* 0x100fe20008010804 */
[----:B------:R-:W-:-:S03]  /*14e30*/  FFMA.FTZ R113, R117, UR37, -R4 ;  /* 0x0000002575717c23 */ /* 0x000fc60008010804 */
[----:B------:R-:W0:Y:S01]  /*14e40*/  SHFL.BFLY PT, R196, R189, 0x2, 0x1f ;  /* 0x0c401f00bdc47f89 */ /* 0x000e2200000e0000 */
[----:B------:R-:W-:Y:S08]  /*14e50*/  MUFU.EX2 R156, R156 ;  /* 0x0000009c009c7308 */ /* 0x000ff00000000800 */
        /* <DEDUP_REMOVED lines=8> */
[----:B------:R1:W-:Y:S01]  /*14ee0*/  MUFU.EX2 R101, R189 ;  /* 0x000000bd00657308 */ /* 0x0003e20000000800 */
[----:B------:R-:W-:-:S07]  /*14ef0*/  FMUL.FTZ R12, R12, UR37 ;  /* 0x000000250c0c7c20 */ /* 0x000fce0008410000 */
[----:B------:R-:W2:Y:S08]  /*14f00*/  MUFU.EX2 R12, R12 ;  /* 0x0000000c000c7308 */ /* 0x000eb00000000800 */
        /* <DEDUP_REMOVED lines=10> */
[----:B-1----:R-:W-:-:S01]  /*14fb0*/  FFMA.FTZ R189, R191, UR37, -R117 ;  /* 0x00000025bfbd7c23 */ /* 0x002fc20008010875 */
[--C-:B------:R-:W-:Y:S01]  /*14fc0*/  FFMA.FTZ R191, R195, UR37, -R117.reuse ;  /* 0x00000025c3bf7c23 */ /* 0x100fe20008010875 */
[----:B------:R-:W-:-:S01]  /*14fd0*/  FFMA.FTZ R116, R186, UR37, -R117 ;  /* 0x00000025ba747c23 */ /* 0x000fc20008010875 */
[----:B------:R-:W-:Y:S01]  /*14fe0*/  FMUL.FTZ R195, R196, UR37 ;  /* 0x00000025c4c37c20 */ /* 0x000fe20008410000 */
[----:B------:R-:W-:-:S01]  /*14ff0*/  FFMA.FTZ R187, R187, UR37, -R117 ;  /* 0x00000025bbbb7c23 */ /* 0x000fc20008010875 */
[--C-:B------:R-:W-:Y:S01]  /*15000*/  FFMA.FTZ R186, R190, UR37, -R117.reuse ;  /* 0x00000025beba7c23 */ /* 0x100fe20008010875 */
[----:B------:R-:W-:-:S01]  /*15010*/  FFMA.FTZ R190, R194, UR37, -R117 ;  /* 0x00000025c2be7c23 */ /* 0x000fc20008010875 */
[----:B------:R-:W-:Y:S01]  /*15020*/  MUFU.EX2 R189, R189 ;  /* 0x000000bd00bd7308 */ /* 0x000fe20000000800 */
[----:B------:R-:W-:-:S01]  /*15030*/  FFMA.FTZ R194, R199, UR37, -R117 ;  /* 0x00000025c7c27c23 */ /* 0x000fc20008010875 */
[----:B--2---:R-:W-:Y:S01]  /*15040*/  FFMA.FTZ R199, R12, R8, R15 ;  /* 0x000000080cc77223 */ /* 0x004fe2000001000f */
[----:B------:R-:W-:-:S01]  /*15050*/  FFMA.FTZ R193, R198, UR37, -R117 ;  /* 0x00000025c6c17c23 */ /* 0x000fc20008010875 */
[--C-:B------:R-:W-:Y:S01]  /*15060*/  FFMA.FTZ R197, R142, UR37, -R117.reuse ;  /* 0x000000258ec57c23 */ /* 0x100fe20008010875 */
[----:B------:R-:W-:-:S01]  /*15070*/  FFMA.FTZ R142, R143, UR37, -R117 ;  /* 0x000000258f8e7c23 */ /* 0x000fc20008010875 */
[----:B------:R-:W-:Y:S01]  /*15080*/  FFMA.FTZ R143, R146, UR37, -R117 ;  /* 0x00000025928f7c23 */ /* 0x000fe20008010875 */
[----:B------:R-:W-:-:S01]  /*15090*/  FADD.FTZ R196, R14, R199 ;  /* 0x000000c70ec47221 */ /* 0x000fc20000010000 */
[----:B------:R-:W-:Y:S01]  /*150a0*/  MUFU.EX2 R116, R116 ;  /* 0x0000007400747308 */ /* 0x000fe20000000800 */
[----:B------:R-:W-:-:S01]  /*150b0*/  FFMA.FTZ R146, R147, UR37, -R117 ;  /* 0x0000002593927c23 */ /* 0x000fc20008010875 */
[--C-:B------:R-:W-:Y:S01]  /*150c0*/  FFMA.FTZ R147, R150, UR37, -R117.reuse ;  /* 0x0000002596937c23 */ /* 0x100fe20008010875 */
[----:B------:R-:W-:-:S01]  /*150d0*/  FFMA.FTZ R150, R151, UR37, -R117 ;  /* 0x0000002597967c23 */ /* 0x000fc20008010875 */
[----:B------:R-:W-:Y:S01]  /*150e0*/  FADD.FTZ R151, R21, R196 ;  /* 0x000000c415977221 */ /* 0x000fe20000010000 */
[----:B------:R-:W-:-:S01]  /*150f0*/  FFMA.FTZ R170, R170, UR37, -R117 ;  /* 0x00000025aaaa7c23 */ /* 0x000fc20008010875 */
[--C-:B------:R-:W-:Y:S01]  /*15100*/  FFMA.FTZ R171, R171, UR37, -R117.reuse ;  /* 0x00000025abab7c23 */ /* 0x100fe20008010875 */
[----:B------:R-:W-:-:S01]  /*15110*/  FFMA.FTZ R174, R174, UR37, -R117 ;  /* 0x00000025aeae7c23 */ /* 0x000fc20008010875 */
[----:B------:R-:W0:Y:S01]  /*15120*/  MUFU.EX2 R195, R195 ;  /* 0x000000c300c37308 */ /* 0x000e220000000800 */
        /* <DEDUP_REMOVED lines=35> */
[----:B------:R-:W-:Y:S01]  /*15360*/  FFMA.FTZ R110, R110, UR37, -R117 ;  /* 0x000000256e6e7c23 */ /* 0x000fe20008010875 */
[----:B------:R-:W-:-:S01]  /*15370*/  FADD.FTZ R7, R189, R8 ;  /* 0x00000008bd077221 */ /* 0x000fc20000010000 */
[--C-:B------:R-:W-:Y:S01]  /*15380*/  FFMA.FTZ R111, R111, UR37, -R117.reuse ;  /* 0x000000256f6f7c23 */ /* 0x100fe20008010875 */
        /* <DEDUP_REMOVED lines=14> */
[----:B------:R-:W-:-:S03]  /*15470*/  FFMA.FTZ R20, R20, UR37, -R117 ;  /* 0x0000002514147c23 */ /* 0x000fc60008010875 */
        /* <DEDUP_REMOVED lines=119> */
[--C-:B------:R-:W-:Y:S01]  /*15bf0*/  FFMA.FTZ R151, R95, UR37, -R117.reuse ;  /* 0x000000255f977c23 */ /* 0x100fe20008010875 */
[----:B------:R-:W-:-:S05]  /*15c00*/  FFMA.FTZ R95, R98, UR37, -R117 ;  /* 0x00000025625f7c23 */ /* 0x000fca0008010875 */
[----:B------:R-:W1:Y:S01]  /*15c10*/  MUFU.EX2 R110, R110 ;  /* 0x0000006e006e7308 */ /* 0x000e620000000800 */
[----:B--2---:R-:W-:-:S04]  /*15c20*/  FADD.FTZ R7, R105, R8 ;  /* 0x0000000869077221 */ /* 0x004fc80000010000 */
[----:B------:R-:W-:-:S03]  /*15c30*/  FADD.FTZ R8, R22, R7 ;  /* 0x0000000716087221 */ /* 0x000fc60000010000 */
        /* <DEDUP_REMOVED lines=15> */
[----:B------:R-:W-:-:S06]  /*15d30*/  FFMA.FTZ R98, R99, UR37, -R117 ;  /* 0x0000002563627c23 */ /* 0x000fcc0008010875 */
        /* <DEDUP_REMOVED lines=39> */
.L_x_6892:
        /* <DEDUP_REMOVED lines=131> */
.L_x_6875:
[----:B------:R-:W-:Y:S06]  /*167e0*/  BAR.ARV 0x8, 0x180 ;  /* 0x0206000000007b1d */ /* 0x000fec0000002000 */
[----:B------:R-:W-:Y:S05]  /*167f0*/  @!P0 BRA `(.L_x_6894) ;  /* 0x0000000000048947 */ /* 0x000fea0003800000 */
[----:B------:R-:W-:Y:S01]  /*16800*/  BPT.TRAP 0x1 ;  /* 0x000000040000795c */ /* 0x000fe20000300000 */
.L_x_6894:
[----:B------:R-:W-:Y:S01]  /*16810*/  ULEA UR9, UR31, UR40, 0x3 ;  /* 0x000000281f097291 */ /* 0x000fe2000f8e183f */
[----:B------:R-:W-:-:S05]  /*16820*/  IMAD.U32 R0, RZ, RZ, UR29 ;  /* 0x0000001dff007e24 */ /* 0x000fca000f8e00ff */
[----:B------:R-:W-:-:S04]  /*16830*/  SHF.L.U32 R0, R0, 0x1f, RZ ;  /* 0x0000001f00007819 */ /* 0x000fc800000006ff */
[----:B------:R0:W1:Y:S01]  /*16840*/  SYNCS.PHASECHK.TRANS64.TRYWAIT P1, [UR9+0x2e850], R0 ;  /* 0x02e85000ff0075a7 */ /* 0x0000620008020149 */
[----:B------:R-:W-:Y:S05]  /*16850*/  @!P0 BRA `(.L_x_6895) ;  /* 0x0000000000048947 */ /* 0x000fea0003800000 */
[----:B------:R-:W-:Y:S01]  /*16860*/  BPT.TRAP 0x1 ;  /* 0x000000040000795c */ /* 0x000fe20000300000 */
.L_x_6895:
[----:B-1----:R-:W-:Y:S05]  /*16870*/  @P1 BRA `(.L_x_6896) ;  /* 0x0000000000081947 */ /* 0x002fea0003800000 */
[----:B------:R-:W1:Y:S02]  /*16880*/  SYNCS.PHASECHK.TRANS64.TRYWAIT P1, [UR9+0x2e850], R0 ;  /* 0x02e85000ff0075a7 */ /* 0x000e640008020149 */
[----:B-1----:R-:W-:Y:S05]  /*16890*/  @!P1 BRA `(.L_x_6897) ;  /* 0x0000007000889947 */ /* 0x002fea0003800000 */
.L_x_6896:
[----:B------:R-:W-:Y:S01]  /*168a0*/  UIADD3 UR40, UR40, 0x400, URZ ;  /* 0x0000040028287890 */ /* 0x000fe2000fffe03f */
[----:B------:R-:W-:Y:S01]  /*168b0*/  WARPGROUP.ARRIVE ;  /* 0x00000000000079c5 */ /* 0x000fe20000000000 */
[----:B------:R-:W-:Y:S01]  /*168c0*/  UMOV UR7, 0xc0000010 ;  /* 0xc000001000077882 */ /* 0x000fe20000000000 */
[----:B------:R-:W-:Y:S01]  /*168d0*/  ULDC.64 UR10, c[0x0][0x9a0] ;  /* 0x00026800000a7ab9 */ /* 0x000fe20000000a00 */
[----:B------:R-:W-:Y:S01]  /*168e0*/  USHF.R.U32.HI UR40, URZ, 0x4, UR40 ;  /* 0x000000043f287899 */ /* 0x000fe20008011628 */
[----:B------:R-:W-:Y:S01]  /*168f0*/  IMAD.MOV.U32 R6, RZ, RZ, 0x3f800000 ;  /* 0x3f800000ff067424 */ /* 0x000fe200078e00ff */
[----:B------:R-:W-:Y:S02]  /*16900*/  UISETP.NE.U32.AND UP0, UPT, UR10, URZ, UPT ;  /* 0x0000003f0a00728c */ /* 0x000fe4000bf05070 */
[----:B------:R-:W-:Y:S02]  /*16910*/  ULOP3.LUT UR40, UR40, 0x3fff, URZ, 0xc0, !UPT ;  /* 0x00003fff28287892 */ /* 0x000fe4000f8ec03f */
[----:B------:R-:W-:-:S02]  /*16920*/  UISETP.NE.AND.EX UP0, UPT, UR11, URZ, UPT, UP0 ;  /* 0x0000003f0b00728c */ /* 0x000fc4000bf05300 */
[----:B------:R-:W-:-:S04]  /*16930*/  ULOP3.LUT UR8, UR40, 0x10000, URZ, 0xfc, !UPT ;  /* 0x0001000028087892 */ /* 0x000fc8000f8efc3f */
[----:B------:R-:W-:Y:S01]  /*16940*/  UIMAD UR8, UR31, 0x700, UR8 ;  /* 0x000007001f0878a4 */ /* 0x000fe2000f8e0208 */
[----:B------:R-:W-:-:S03]  /*16950*/  PLOP3.LUT P1, PT, PT, PT, UP0, 0x80, 0x0 ;  /* 0x000000000000781c */ /* 0x000fc60003f2f008 */
[----:B------:R-:W-:Y:S01]  /*16960*/  UIADD3 UR4, UR8, 0x100, URZ ;  /* 0x0000010008047890 */ /* 0x000fe2000fffe03f */
[----:B------:R-:W-:Y:S02]  /*16970*/  @UP0 ULDC.64 UR12, c[0x0][0x9c8] ;  /* 0x00027200000c0ab9 */ /* 0x000fe40000000a00 */
[----:B------:R-:W-:-:S06]  /*16980*/  UMOV UR6, UR8 ;  /* 0x0000000800067c82 */ /* 0x000fcc0008000000 */
[----:B------:R-:W-:Y:S01]  /*16990*/  QGMMA.64x128x32.F32.E4M3.E4M3 R24, R224, gdesc[UR4], R24, gsb0 ;  /* 0x01e00004e0187df3 */ /* 0x000fe20008000818 */
[----:B------:R-:W-:Y:S01]  /*169a0*/  UMOV UR7, 0xc0000010 ;  /* 0xc000001000077882 */ /* 0x000fe20000000000 */
[----:B------:R-:W-:Y:S01]  /*169b0*/  UMOV UR6, UR4 ;  /* 0x0000000400067c82 */ /* 0x000fe20008000000 */
        /* <DEDUP_REMOVED lines=12> */
[----:B------:R-:W-:Y:S01]  /*16a80*/  @UP0 UIMAD.WIDE.U32 UR4, UR36, UR12, URZ ;  /* 0x0000000c240402a5 */ /* 0x000fe2000f8e003f */
[----:B------:R-:W-:Y:S02]  /*16a90*/  WARPGROUP.DEPBAR.LE gsb0, 0x0 ;  /* 0x00008000000079c5 */ /* 0x000fe40000010000 */
[----:B------:R-:W-:-:S06]  /*16aa0*/  WARPGROUP.ARRIVE ;  /* 0x00000000000079c5 */ /* 0x000fcc0000000000 */
[----:B------:R-:W-:Y:S01]  /*16ab0*/  QGMMA.64x128x32.F32.E4M3.E4M3 R24, R212, gdesc[UR4], R24, gsb0 ;  /* 0x01e00004d4187df3 */ /* 0x000fe20008000818 */
[----:B------:R-:W-:Y:S02]  /*16ac0*/  USHF.R.S32.HI UR6, URZ, 0x1f, UR36 ;  /* 0x0000001f3f067899 */ /* 0x000fe40008011424 */
[----:B------:R-:W-:Y:S02]  /*16ad0*/  @UP0 USHF.R.S32.HI UR7, URZ, 0x1f, UR42 ;  /* 0x0000001f3f070899 */ /* 0x000fe4000801142a */
[----:B------:R-:W-:-:S04]  /*16ae0*/  @UP0 UIMAD UR6, UR6, UR12, URZ ;  /* 0x0000000c060602a4 */ /* 0x000fc8000f8e023f */
        /* <DEDUP_REMOVED lines=9> */
[----:B------:R-:W-:Y:S01]  /*16b80*/  UIADD3 UR4, UR8, 0x400, URZ ;  /* 0x0000040008047890 */ /* 0x000fe2000fffe03f */
[----:B------:R-:W-:-:S03]  /*16b90*/  IMAD.U32 R2, RZ, RZ, UR6 ;  /* 0x00000006ff027e24 */ /* 0x000fc6000f8e00ff */
[----:B-1----:R-:W-:Y:S01]  /*16ba0*/  IMAD.U32 R3, RZ, RZ, UR7 ;  /* 0x00000007ff037e24 */ /* 0x002fe2000f8e00ff */
[----:B------:R-:W-:Y:S02]  /*16bb0*/  UMOV UR7, 0xc0000010 ;  /* 0xc000001000077882 */ /* 0x000fe40000000000 */
[----:B------:R-:W-:Y:S02]  /*16bc0*/  UMOV UR6, UR4 ;  /* 0x0000000400067c82 */ /* 0x000fe40008000000 */
[----:B------:R1:W2:Y:S01]  /*16bd0*/  @P1 LDG.E R6, desc[UR50][R2.64] ;  /* 0x0000003202061981 */ /* 0x0002a2000c1e1900 */
[----:B------:R-:W-:Y:S02]  /*16be0*/  WARPGROUP.DEPBAR.LE gsb0, 0x0 ;  /* 0x00008000000079c5 */ /* 0x000fe40000010000 */
[----:B------:R-:W-:-:S06]  /*16bf0*/  WARPGROUP.ARRIVE ;  /* 0x00000000000079c5 */ /* 0x000fcc0000000000 */
[----:B------:R-:W-:Y:S01]  /*16c00*/  QGMMA.64x128x32.F32.E4M3.E4M3 R24, R208, gdesc[UR4], R24, gsb0 ;  /* 0x01e00004d0187df3 */ /* 0x000fe20008000818 */
[----:B------:R-:W-:Y:S01]  /*16c10*/  UIADD3 UR4, UR8, 0x500, URZ ;  /* 0x0000050008047890 */ /* 0x000fe2000fffe03f */
[----:B------:R-:W-:-:S06]  /*16c20*/  UMOV UR7, 0xc0000010 ;  /* 0xc000001000077882 */ /* 0x000fcc0000000000 */
[----:B------:R-:W-:Y:S01]  /*16c30*/  UMOV UR6, UR4 ;  /* 0x0000000400067c82 */ /* 0x000fe20008000000 */
        /* <DEDUP_REMOVED lines=44> */
.L_x_6898:
        /* <DEDUP_REMOVED lines=68> */
.L_x_6824:
[----:B------:R-:W-:Y:S05]  /*17340*/  @P0 BRA `(.L_x_6899) ;  /* 0x0000002000700947 */ /* 0x000fea0003800000 */
[----:B------:R-:W0:Y:S01]  /*17350*/  S2R R6, SR_TID.X ;  /* 0x0000000000067919 */ /* 0x000e220000002100 */
[----:B------:R-:W-:Y:S01]  /*17360*/  ULDC.64 UR4, c[0x4][0xa8] ;  /* 0x01002a0000047ab9 */ /* 0x000fe20000000a00 */
[----:B------:R-:W-:Y:S01]  /*17370*/  ULDC.64 UR8, c[0x0][0xbd0] ;  /* 0x0002f40000087ab9 */ /* 0x000fe20000000a00 */
[----:B------:R-:W-:Y:S01]  /*17380*/  USHF.R.S32.HI UR7, URZ, 0x1f, UR42 ;  /* 0x0000001f3f077899 */ /* 0x000fe2000801142a */
[----:B------:R-:W-:Y:S01]  /*17390*/  ULDC.64 UR10, c[0x0][0xb38] ;  /* 0x0002ce00000a7ab9 */ /* 0x000fe20000000a00 */
[----:B0-----:R-:W-:-:S05]  /*173a0*/  IMAD.SHL.U32 R3, R6, 0x4, RZ ;  /* 0x0000000406037824 */ /* 0x001fca00078e00ff */
[----:B------:R-:W-:Y:S01]  /*173b0*/  LOP3.LUT R3, R3, 0xc, RZ, 0xc0, !PT ;  /* 0x0000000c03037812 */ /* 0x000fe200078ec0ff */
[----:B------:R-:W-:Y:S03]  /*173c0*/  BAR.SYNC.DEFER_BLOCKING 0x1, 0x100 ;  /* 0x0044000000007b1d */ /* 0x000fe60000010000 */
[----:B------:R-:W-:-:S05]  /*173d0*/  IADD3 R4, P0, R3, UR4, RZ ;  /* 0x0000000403047c10 */ /* 0x000fca000ff1e0ff */
[----:B------:R-:W-:-:S06]  /*173e0*/  IMAD.X R5, RZ, RZ, UR5, P0 ;  /* 0x00000005ff057e24 */ /* 0x000fcc00080e06ff */
[----:B------:R0:W2:Y:S01]  /*173f0*/  LDG.E.CONSTANT R5, desc[UR50][R4.64] ;  /* 0x0000003204057981 */ /* 0x0000a2000c1e9900 */
[----:B------:R-:W-:Y:S01]  /*17400*/  LOP3.LUT P0, R3, R6, 0x3, RZ, 0xc0, !PT ;  /* 0x0000000306037812 */ /* 0x000fe2000780c0ff */
[----:B------:R-:W-:Y:S01]  /*17410*/  UIMAD.WIDE.U32 UR4, UR42, UR8, URZ ;  /* 0x000000082a0472a5 */ /* 0x000fe2000f8e003f */
[----:B------:R-:W-:Y:S01]  /*17420*/  BSSY B0, `(.L_x_6900) ;  /* 0x0000194000007945 */ /* 0x000fe20003800000 */
[----:B------:R-:W-:Y:S01]  /*17430*/  UIMAD UR6, UR7, UR8, URZ ;  /* 0x00000008070672a4 */ /* 0x000fe2000f8e023f */
[----:B------:R-:W-:Y:S01]  /*17440*/  ISETP.EQ.OR P0, PT, R3, 0x3, !P0 ;  /* 0x000000030300780c */ /* 0x000fe20004702670 */
[----:B------:R-:W-:Y:S02]  /*17450*/  UIMAD UR8, UR7, UR10, URZ ;  /* 0x0000000a070872a4 */ /* 0x000fe4000f8e023f */
[----:B------:R-:W-:Y:S01]  /*17460*/  UIMAD UR9, UR42, UR9, UR6 ;  /* 0x000000092a0972a4 */ /* 0x000fe2000f8e0206 */
[----:B------:R-:W-:Y:S01]  /*17470*/  SEL R98, R36, R37, P0 ;  /* 0x0000002524627207 */ /* 0x000fe20000000000 */
[----:B0-----:R-:W-:Y:S01]  /*17480*/  VIADD R4, R6, 0xffffff80 ;  /* 0xffffff8006047836 */ /* 0x001fe20000000000 */
[----:B------:R-:W-:Y:S01]  /*17490*/  SEL R105, R37, R36, P0 ;  /* 0x0000002425697207 */ /* 0x000fe20000000000 */
[----:B------:R-:W-:Y:S01]  /*174a0*/  UIADD3 UR9, UR5, UR9, URZ ;  /* 0x0000000905097290 */ /* 0x000fe2000fffe03f */
[----:B------:R-:W-:Y:S01]  /*174b0*/  SEL R100, R28, R29, P0 ;  /* 0x0000001d1c647207 */ /* 0x000fe20000000000 */
[----:B------:R-:W-:Y:S01]  /*174c0*/  UIMAD.WIDE.U32 UR6, UR42, UR10, URZ ;  /* 0x0000000a2a0672a5 */ /* 0x000fe2000f8e003f */
[----:B------:R-:W-:Y:S01]  /*174d0*/  SHF.R.S32.HI R3, RZ, 0x1f, R4 ;  /* 0x0000001fff037819 */ /* 0x000fe20000011404 */
[----:B------:R-:W-:Y:S01]  /*174e0*/  UIMAD UR8, UR42, UR11, UR8 ;  /* 0x0000000b2a0872a4 */ /* 0x000fe2000f8e0208 */
[----:B------:R-:W-:-:S02]  /*174f0*/  SEL R107, R29, R28, P0 ;  /* 0x0000001c1d6b7207 */ /* 0x000fc40000000000 */
[----:B------:R-:W-:Y:S01]  /*17500*/  LEA.HI R9, R3, R4, RZ, 0x7 ;  /* 0x0000000403097211 */ /* 0x000fe200078f38ff */
[----:B------:R-:W-:Y:S01]  /*17510*/  UIADD3 UR8, UR7, UR8, URZ ;  /* 0x0000000807087290 */ /* 0x000fe2000fffe03f */
[----:B------:R-:W-:Y:S01]  /*17520*/  SEL R14, R32, R33, P0 ;  /* 0x00000021200e7207 */ /* 0x000fe20000000000 */
[----:B------:R-:W-:Y:S01]  /*17530*/  IMAD.U32 R37, RZ, RZ, UR7 ;  /* 0x00000007ff257e24 */ /* 0x000fe2000f8e00ff */
[----:B------:R-:W-:Y:S02]  /*17540*/  LOP3.LUT R13, R9, 0xffffff80, RZ, 0xc0, !PT ;  /* 0xffffff80090d7812 */ /* 0x000fe400078ec0ff */
[----:B------:R-:W-:Y:S01]  /*17550*/  SEL R15, R33, R32, P0 ;  /* 0x00000020210f7207 */ /* 0x000fe20000000000 */
[----:B------:R-:W-:Y:S01]  /*17560*/  IMAD.U32 R37, RZ, RZ, UR8 ;  /* 0x00000008ff257e24 */ /* 0x000fe2000f8e00ff */
[----:B------:R-:W-:Y:S01]  /*17570*/  SEL R28, R56, R57, P0 ;  /* 0x00000039381c7207 */ /* 0x000fe20000000000 */
[----:B------:R-:W-:Y:S01]  /*17580*/  IMAD.IADD R13, R4, 0x1, -R13 ;  /* 0x00000001040d7824 */ /* 0x000fe200078e0a0d */
[----:B------:R-:W-:-:S02]  /*17590*/  SEL R29, R57, R56, P0 ;  /* 0x00000038391d7207 */ /* 0x000fc40000000000 */
[----:B------:R-:W-:Y:S02]  /*175a0*/  SEL R32, R30, R31, P0 ;  /* 0x0000001f1e207207 */ /* 0x000fe40000000000 */
[----:B------:R-:W-:Y:S02]  /*175b0*/  SHF.R.S32.HI R36, RZ, 0x1f, R13 ;  /* 0x0000001fff247819 */ /* 0x000fe4000001140d */
[----:B------:R-:W-:Y:S01]  /*175c0*/  SEL R89, R31, R30, P0 ;  /* 0x0000001e1f597207 */ /* 0x000fe20000000000 */
[----:B------:R-:W-:Y:S01]  /*175d0*/  IMAD.U32 R31, RZ, RZ, UR5 ;  /* 0x00000005ff1f7e24 */ /* 0x000fe2000f8e00ff */
[----:B------:R-:W-:Y:S01]  /*175e0*/  SEL R56, R72, R73, P0 ;  /* 0x0000004948387207 */ /* 0x000fe20000000000 */
[----:B------:R-:W-:Y:S01]  /*175f0*/  USHF.R.S32.HI UR5, URZ, 0x1f, UR36 ;  /* 0x0000001f3f057899 */ /* 0x000fe20008011424 */
[----:B------:R-:W-:Y:S01]  /*17600*/  SEL R57, R73, R72, P0 ;  /* 0x0000004849397207 */ /* 0x000fe20000000000 */
[----:B------:R-:W-:Y:S01]  /*17610*/  IMAD.U32 R31, RZ, RZ, UR9 ;  /* 0x00000009ff1f7e24 */ /* 0x000fe2000f8e00ff */
[----:B------:R-:W-:Y:S01]  /*17620*/  SHF.R.S32.HI R30, RZ, 0x7, R9 ;  /* 0x00000007ff1e7819 */ /* 0x000fe20000011409 */
[----:B------:R-:W0:Y:S01]  /*17630*/  S2R R73, SR_CTAID.X ;  /* 0x0000000000497919 */ /* 0x000e220000002500 */
[----:B------:R-:W-:Y:S01]  /*17640*/  LEA.HI R17, R36, R13, RZ, 0x2 ;  /* 0x0000000d24117211 */ /* 0x000fe200078f10ff */
[----:B------:R-:W-:Y:S01]  /*17650*/  ULDC.64 UR8, c[0x0][0xb28] ;  /* 0x0002ca0000087ab9 */ /* 0x000fe20000000a00 */
[----:B------:R-:W-:-:S02]  /*17660*/  SEL R90, R68, R69, P0 ;  /* 0x00000045445a7207 */ /* 0x000fc40000000000 */
[----:B------:R-:W-:Y:S02]  /*17670*/  SEL R97, R69, R68, P0 ;  /* 0x0000004445617207 */ /* 0x000fe40000000000 */
[----:B------:R-:W-:Y:S02]  /*17680*/  LEA.HI R23, R3, R4, RZ, 0x2 ;  /* 0x0000000403177211 */ /* 0x000fe400078f10ff */
[----:B------:R-:W-:Y:S02]  /*17690*/  SEL R16, R42, R43, P0 ;  /* 0x0000002b2a107207 */ /* 0x000fe40000000000 */
[----:B------:R-:W-:Y:S02]  /*176a0*/  SEL R69, R43, R42, P0 ;  /* 0x0000002a2b457207 */ /* 0x000fe40000000000 */
[----:B------:R-:W-:Y:S02]  /*176b0*/  LEA.HI R3, R9, R30, RZ, 0x1 ;  /* 0x0000001e09037211 */ /* 0x000fe400078f08ff */
[----:B------:R-:W-:-:S02]  /*176c0*/  SHF.R.S32.HI R9, RZ, 0x2, R17 ;  /* 0x00000002ff097819 */ /* 0x000fc40000011411 */
[----:B------:R-:W-:Y:S02]  /*176d0*/  SHF.R.S32.HI R42, RZ, 0x1f, R17 ;  /* 0x0000001fff2a7819 */ /* 0x000fe40000011411 */
[----:B------:R-:W-:Y:S02]  /*176e0*/  LOP3.LUT R23, R23, 0xfffffffc, RZ, 0xc0, !PT ;  /* 0xfffffffc17177812 */ /* 0x000fe400078ec0ff */
[----:B------:R-:W-:Y:S02]  /*176f0*/  LEA.HI R42, R42, R9, RZ, 0x3 ;  /* 0x000000092a2a7211 */ /* 0x000fe400078f18ff */
[----:B------:R-:W-:Y:S01]  /*17700*/  LEA.HI R36, R36, R13, RZ, 0x5 ;  /* 0x0000000d24247211 */ /* 0x000fe200078f28ff */
[----:B------:R-:W-:Y:S01]  /*17710*/  IMAD.IADD R23, R4, 0x1, -R23 ;  /* 0x0000000104177824 */ /* 0x000fe200078e0a17 */
[----:B------:R-:W-:Y:S02]  /*17720*/  LOP3.LUT R4, R42, 0xfffffff8, RZ, 0xc0, !PT ;  /* 0xfffffff82a047812 */ /* 0x000fe400078ec0ff */
[----:B------:R-:W-:-:S02]  /*17730*/  SEL R94, R52, R53, P0 ;  /* 0x00000035345e7207 */ /* 0x000fc40000000000 */
[----:B------:R-:W-:Y:S01]  /*17740*/  SEL R101, R53, R52, P0 ;  /* 0x0000003435657207 */ /* 0x000fe20000000000 */
[----:B------:R-:W-:Y:S01]  /*17750*/  IMAD.IADD R4, R9, 0x1, -R4 ;  /* 0x0000000109047824 */ /* 0x000fe200078e0a04 */
[----:B------:R-:W-:Y:S02]  /*17760*/  SEL R52, R84, R85, P0 ;  /* 0x0000005554347207 */ /* 0x000fe40000000000 */
[----:B------:R-:W-:Y:S02]  /*17770*/  SEL R93, R85, R84, P0 ;  /* 0x00000054555d7207 */ /* 0x000fe40000000000 */
[----:B------:R-:W1:Y:S01]  /*17780*/  LDC R84, c[0x0][0xbe8] ;  /* 0x0002fa00ff547b82 */ /* 0x000e620000000800 */
[----:B------:R-:W-:Y:S02]  /*17790*/  SEL R8, R24, R25, P0 ;  /* 0x0000001918087207 */ /* 0x000fe40000000000 */
[----:B------:R-:W-:Y:S02]  /*177a0*/  SEL R7, R25, R24, P0 ;  /* 0x0000001819077207 */ /* 0x000fe40000000000 */
[----:B------:R-:W-:-:S02]  /*177b0*/  LOP3.LUT R3, R3, 0x3fffffe, RZ, 0xc0, !PT ;  /* 0x03fffffe03037812 */ /* 0x000fc400078ec0ff */
[----:B------:R-:W-:Y:S01]  /*177c0*/  SHF.R.S32.HI R9, RZ, 0x5, R36 ;  /* 0x00000005ff097819 */ /* 0x000fe20000011424 */
[----:B------:R-:W-:Y:S01]  /*177d0*/  IMAD.U32 R36, RZ, RZ, UR6 ;  /* 0x00000006ff247e24 */ /* 0x000fe2000f8e00ff */
[----:B------:R-:W-:Y:S01]  /*177e0*/  LEA.HI R25, R23, R23, RZ, 0x1 ;  /* 0x0000001717197211 */ /* 0x000fe200078f08ff */
[----:B------:R-:W-:Y:S01]  /*177f0*/  IMAD.IADD R3, R30, 0x1, -R3 ;  /* 0x000000011e037824 */ /* 0x000fe200078e0a03 */
[----:B------:R-:W-:Y:S01]  /*17800*/  SEL R12, R34, R35, P0 ;  /* 0x00000023220c7207 */ /* 0x000fe20000000000 */
[----:B------:R-:W-:Y:S01]  /*17810*/  IMAD R4, R9, 0x10, R4 ;  /* 0x0000001009047824 */ /* 0x000fe200078e0204 */
[----:B------:R-:W-:Y:S01]  /*17820*/  LOP3.LUT R42, R25, 0x1ffffffe, RZ, 0xc0, !PT ;  /* 0x1ffffffe192a7812 */ /* 0x000fe200078ec0ff */
[----:B------:R-:W-:Y:S01]  /*17830*/  IMAD.U32 R30, RZ, RZ, UR4 ;  /* 0x00000004ff1e7e24 */ /* 0x000fe2000f8e00ff */
[----:B------:R-:W-:Y:S01]  /*17840*/  SEL R96, R44, R45, P0 ;  /* 0x0000002d2c607207 */ /* 0x000fe20000000000 */
[----:B------:R-:W-:Y:S01]  /*17850*/  IMAD R3, R3, 0x40, R4 ;  /* 0x0000004003037824 */ /* 0x000fe200078e0204 */
[----:B------:R-:W-:Y:S01]  /*17860*/  SEL R103, R45, R44, P0 ;  /* 0x0000002c2d677207 */ /* 0x000fe20000000000 */
[----:B------:R-:W-:Y:S01]  /*17870*/  IMAD.IADD R42, R23, 0x1, -R42 ;  /* 0x00000001172a7824 */ /* 0x000fe200078e0a2a */
[----:B------:R-:W-:Y:S01]  /*17880*/  SEL R88, R64, R65, P0 ;  /* 0x0000004140587207 */ /* 0x000fe20000000000 */
[----:B------:R-:W3:Y:S01]  /*17890*/  S2UR UR4, SR_CTAID.Y ;  /* 0x00000000000479c3 */ /* 0x000ee20000002600 */
[----:B------:R-:W-:Y:S01]  /*178a0*/  SEL R45, R65, R64, P0 ;  /* 0x00000040412d7207 */ /* 0x000fe20000000000 */
[----:B------:R-:W-:Y:S01]  /*178b0*/  IMAD R4, R42, 0x8, R3 ;  /* 0x000000082a047824 */ /* 0x000fe200078e0203 */
[----:B------:R-:W-:Y:S01]  /*178c0*/  SEL R64, R46, R47, P0 ;  /* 0x0000002f2e407207 */ /* 0x000fe20000000000 */
[----:B------:R-:W-:Y:S01]  /*178d0*/  ULDC.64 UR6, c[0x0][0xb48] ;  /* 0x0002d20000067ab9 */ /* 0x000fe20000000a00 */
        /* <DEDUP_REMOVED lines=9> */
[C---:B0-----:R-:W-:Y:S01]  /*17970*/  IMAD R70, R73.reuse, 0x80, R3 ;  /* 0x0000008049467824 */ /* 0x041fe200078e0203 */
[----:B------:R-:W-:Y:S01]  /*17980*/  SEL R10, R54, R55, P0 ;  /* 0x00000037360a7207 */ /* 0x000fe20000000000 */
[----:B------:R-:W-:Y:S01]  /*17990*/  IMAD R73, R73, 0x80, R4 ;  /* 0x0000008049497824 */ /* 0x000fe200078e0204 */
        /* <DEDUP_REMOVED lines=13> */
[----:B------:R-:W-:Y:S02]  /*17a70*/  LOP3.LUT P1, RZ, R13, 0x3, RZ, 0xc0, !PT ;  /* 0x000000030dff7812 */ /* 0x000fe4000782c0ff */
[----:B-1----:R-:W-:Y:S02]  /*17a80*/  ISETP.NE.AND P2, PT, R84, 0x1, PT ;  /* 0x000000015400780c */ /* 0x002fe40003f45270 */
        /* <DEDUP_REMOVED lines=13> */
[----:B------:R-:W0:Y:S01]  /*17b60*/  @P2 LDC R74, c[0x0][0xbec] ;  /* 0x0002fb00ff4a2b82 */ /* 0x000e220000000800 */
[----:B------:R-:W-:-:S02]  /*17b70*/  SEL R39, R83, R82, P0 ;  /* 0x0000005253277207 */ /* 0x000fc40000000000 */
[----:B------:R-:W-:-:S05]  /*17b80*/  SEL R55, R63, R62, P0 ;  /* 0x0000003e3f377207 */ /* 0x000fca0000000000 */
[----:B------:R-:W3:Y:S01]  /*17b90*/  LDC R83, c[0x0][0xc50] ;  /* 0x00031400ff537b82 */ /* 0x000ee20000000800 */
[----:B--2---:R1:W-:Y:S04]  /*17ba0*/  SHFL.IDX PT, R46, R12, R5, 0x1c1f ;  /* 0x001c1f050c2e7589 */ /* 0x0043e800000e0000 */
[----:B------:R-:W-:Y:S04]  /*17bb0*/  SHFL.IDX PT, R3, R6, R5, 0x1c1f ;  /* 0x001c1f0506037589 */ /* 0x000fe800000e0000 */
[----:B------:R-:W-:Y:S01]  /*17bc0*/  SHFL.IDX PT, R8, R8, R5, 0x1c1f ;  /* 0x001c1f0508087589 */ /* 0x000fe200000e0000 */
[----:B-1----:R-:W-:-:S03]  /*17bd0*/  LOP3.LUT R12, R5, 0x2, RZ, 0x3c, !PT ;  /* 0x00000002050c7812 */ /* 0x002fc600078e3cff */
[----:B------:R-:W-:Y:S04]  /*17be0*/  SHFL.IDX PT, R58, R10, R5, 0x1c1f ;  /* 0x001c1f050a3a7589 */ /* 0x000fe800000e0000 */
[----:B------:R1:W-:Y:S04]  /*17bf0*/  SHFL.IDX PT, R6, R87, R12, 0x1c1f ;  /* 0x001c1f0c57067589 */ /* 0x0003e800000e0000 */
[----:B------:R-:W-:Y:S04]  /*17c00*/  SHFL.IDX PT, R7, R7, R12, 0x1c1f ;  /* 0x001c1f0c07077589 */ /* 0x000fe800000e0000 */
[----:B------:R-:W-:Y:S01]  /*17c10*/  SHFL.IDX PT, R9, R100, R5, 0x1c1f ;  /* 0x001c1f0564097589 */ /* 0x000fe200000e0000 */
[----:B-1----:R-:W1:Y:S03]  /*17c20*/  LDC.64 R86, c[0x0][0xbd8] ;  /* 0x0002f600ff567b82 */ /* 0x002e660000000a00 */
        /* <DEDUP_REMOVED lines=27> */
[----:B------:R-:W0:Y:S04]  /*17de0*/  SHFL.IDX PT, R52, R97, R12, 0x1c1f ;  /* 0x001c1f0c61347589 */ /* 0x000e2800000e0000 */
[----:B------:R3:W-:Y:S01]  /*17df0*/  SHFL.IDX PT, R78, R89, R12, 0x1c1f ;  /* 0x001c1f0c594e7589 */ /* 0x0007e200000e0000 */
[----:B-----5:R-:W5:Y:S03]  /*17e00*/  @P2 LDC R90, c[0x0][0xbec] ;  /* 0x0002fb00ff5a2b82 */ /* 0x020f660000000800 */
[----:B------:R-:W-:Y:S04]  /*17e10*/  SHFL.IDX PT, R53, R72, R5, 0x1c1f ;  /* 0x001c1f0548357589 */ /* 0x000fe800000e0000 */
[----:B------:R-:W-:Y:S01]  /*17e20*/  SHFL.IDX PT, R63, R44, R5, 0x1c1f ;  /* 0x001c1f052c3f7589 */ /* 0x000fe200000e0000 */
[----:B---3--:R-:W3:Y:S03]  /*17e30*/  LDC.64 R88, c[0x0][0xb40] ;  /* 0x0002d000ff587b82 */ /* 0x008ee60000000a00 */
[----:B------:R-:W-:Y:S04]  /*17e40*/  SHFL.IDX PT, R64, R64, R5, 0x1c1f ;  /* 0x001c1f0540407589 */ /* 0x000fe800000e0000 */
[----:B------:R-:W-:Y:S04]  /*17e50*/  SHFL.IDX PT, R60, R60, R5, 0x1c1f ;  /* 0x001c1f053c3c7589 */ /* 0x000fe800000e0000 */
[----:B------:R-:W-:Y:S04]  /*17e60*/  SHFL.IDX PT, R54, R54, R5, 0x1c1f ;  /* 0x001c1f0536367589 */ /* 0x000fe800000e0000 */
[----:B------:R-:W-:Y:S01]  /*17e70*/  SHFL.IDX PT, R50, R50, R5, 0x1c1f ;  /* 0x001c1f0532327589 */ /* 0x000fe200000e0000 */
[----:B-----5:R-:W-:-:S03]  /*17e80*/  @P2 IMAD.HI.U32 R90, R73, R90, RZ ;  /* 0x0000005a495a2227 */ /* 0x020fc600078e00ff */
[----:B------:R-:W-:Y:S04]  /*17e90*/  SHFL.IDX PT, R48, R48, R5, 0x1c1f ;  /* 0x001c1f0530307589 */ /* 0x000fe800000e0000 */
[----:B------:R-:W-:Y:S01]  /*17ea0*/  SHFL.IDX PT, R40, R40, R5, 0x1c1f ;  /* 0x001c1f0528287589 */ /* 0x000fe200000e0000 */
[----:B---3--:R-:W-:-:S03]  /*17eb0*/  IMAD.WIDE.U32 R36, R88, UR36, R36 ;  /* 0x0000002458247c25 */ /* 0x008fc6000f8e0024 */
[----:B------:R-:W-:Y:S04]  /*17ec0*/  SHFL.IDX PT, R38, R38, R5, 0x1c1f ;  /* 0x001c1f0526267589 */ /* 0x000fe800000e0000 */
[----:B------:R2:W-:Y:S04]  /*17ed0*/  SHFL.IDX PT, R4, R26, R5, 0x1c1f ;  /* 0x001c1f051a047589 */ /* 0x0005e800000e0000 */
[----:B------:R3:W-:Y:S04]  /*17ee0*/  SHFL.IDX PT, R34, R34, R5, 0x1c1f ;  /* 0x001c1f0522227589 */ /* 0x0007e800000e0000 */
[----:B------:R5:W-:Y:S01]  /*17ef0*/  SHFL.IDX PT, R82, R81, R12, 0x1c1f ;  /* 0x001c1f0c51527589 */ /* 0x000be200000e0000 */
[----:B--2---:R-:W-:-:S03]  /*17f00*/  SEL R26, R28, R29, P0 ;  /* 0x0000001d1c1a7207 */ /* 0x004fc60000000000 */
[----:B------:R-:W2:Y:S01]  /*17f10*/  SHFL.IDX PT, R62, R95, R12, 0x1c1f ;  /* 0x001c1f0c5f3e7589 */ /* 0x000ea200000e0000 */
[----:B------:R-:W-:Y:S02]  /*17f20*/  SEL R28, R29, R28, P0 ;  /* 0x0000001c1d1c7207 */ /* 0x000fe40000000000 */
[----:B---3--:R-:W-:Y:S01]  /*17f30*/  SEL R5, R3, R6, P0 ;  /* 0x0000000603057207 */ /* 0x008fe20000000000 */
[----:B------:R-:W-:Y:S01]  /*17f40*/  SHFL.IDX PT, R76, R93, R12, 0x1c1f ;  /* 0x001c1f0c5d4c7589 */ /* 0x000fe200000e0000 */
[----:B------:R-:W-:Y:S01]  /*17f50*/  SEL R3, R6, R3, P0 ;  /* 0x0000000306037207 */ /* 0x000fe20000000000 */
[----:B-----5:R-:W3:Y:S01]  /*17f60*/  @P2 LDC R81, c[0x0][0xbf0] ;  /* 0x0002fc00ff512b82 */ /* 0x020ee20000000800 */
[----:B------:R-:W-:Y:S01]  /*17f70*/  SEL R6, R8, R7, P0 ;  /* 0x0000000708067207 */ /* 0x000fe20000000000 */
[----:B------:R-:W5:Y:S01]  /*17f80*/  SHFL.IDX PT, R72, R91, R12, 0x1c1f ;  /* 0x001c1f0c5b487589 */ /* 0x000f6200000e0000 */
[----:B------:R-:W-:Y:S02]  /*17f90*/  SEL R8, R7, R8, P0 ;  /* 0x0000000807087207 */ /* 0x000fe40000000000 */
[----:B------:R-:W-:Y:S01]  /*17fa0*/  SEL R7, R9, R10, P0 ;  /* 0x0000000a09077207 */ /* 0x000fe20000000000 */
[----:B------:R1:W-:Y:S01]  /*17fb0*/  SHFL.IDX PT, R80, R85, R12, 0x1c1f ;  /* 0x001c1f0c55507589 */ /* 0x0003e200000e0000 */
[----:B------:R-:W-:-:S02]  /*17fc0*/  SEL R9, R10, R9, P0 ;  /* 0x000000090a097207 */ /* 0x000fc40000000000 */
[----:B------:R-:W-:Y:S01]  /*17fd0*/  SEL R10, R14, R15, P0 ;  /* 0x0000000f0e0a7207 */ /* 0x000fe20000000000 */
[----:B------:R0:W5:Y:S01]  /*17fe0*/  SHFL.IDX PT, R79, R27, R12, 0x1c1f ;  /* 0x001c1f0c1b4f7589 */ /* 0x00016200000e0000 */
[----:B------:R-:W-:Y:S02]  /*17ff0*/  SEL R14, R15, R14, P0 ;  /* 0x0000000e0f0e7207 */ /* 0x000fe40000000000 */
[----:B------:R-:W-:Y:S01]  /*18000*/  SEL R15, R16, R13, P0 ;  /* 0x0000000d100f7207 */ /* 0x000fe20000000000 */
[----:B------:R2:W-:Y:S01]  /*18010*/  SHFL.IDX PT, R67, R11, R12, 0x1c1f ;  /* 0x001c1f0c0b437589 */ /* 0x0005e200000e0000 */
[----:B----4-:R-:W-:Y:S01]  /*18020*/  SEL R29, R32, R25, P0 ;  /* 0x00000019201d7207 */ /* 0x010fe20000000000 */
[----:B-1----:R-:W1:Y:S02]  /*18030*/  @P2 LDC R85, c[0x0][0xbf0] ;  /* 0x0002fc00ff552b82 */ /* 0x002e640000000800 */
[----:B------:R-:W-:Y:S01]  /*18040*/  SHFL.IDX PT, R69, R69, R12, 0x1c1f ;  /* 0x001c1f0c45457589 */ /* 0x000fe200000e0000 */
[----:B0-----:R-:W-:Y:S01]  /*18050*/  SEL R27, R25, R32, P0 ;  /* 0x00000020191b7207 */ /* 0x001fe20000000000 */
[----:B------:R-:W-:-:S02]  /*18060*/  IMAD R32, R86, UR5, RZ ;  /* 0x0000000556207c24 */ /* 0x000fc4000f8e02ff */
[----:B------:R-:W-:Y:S01]  /*18070*/  SHFL.IDX PT, R61, R61, R12, 0x1c1f ;  /* 0x001c1f0c3d3d7589 */ /* 0x000fe200000e0000 */
[----:B------:R-:W-:Y:S02]  /*18080*/  SEL R25, R52, R33, P0 ;  /* 0x0000002134197207 */ /* 0x000fe40000000000 */
[----:B--2---:R-:W-:Y:S01]  /*18090*/  SEL R11, R13, R16, P0 ;  /* 0x000000100d0b7207 */ /* 0x004fe20000000000 */
[----:B------:R-:W-:Y:S01]  /*180a0*/  SHFL.IDX PT, R65, R65, R12, 0x1c1f ;  /* 0x001c1f0c41417589 */ /* 0x000fe200000e0000 */
[----:B------:R-:W-:Y:S01]  /*180b0*/  SEL R13, R17, R18, P0 ;  /* 0x00000012110d7207 */ /* 0x000fe20000000000 */
[----:B------:R-:W-:Y:S01]  /*180c0*/  IMAD R75, R87, UR36, R32 ;  /* 0x00000024574b7c24 */ /* 0x000fe2000f8e0220 */
        /* <DEDUP_REMOVED lines=8> */
[----:B------:R0:W-:Y:S02]  /*18150*/  SHFL.IDX PT, R39, R39, R12, 0x1c1f ;  /* 0x001c1f0c27277589 */ /* 0x0001e400000e0000 */
[----:B0-----:R-:W-:-:S02]  /*18160*/  SEL R12, R20, R21, P0 ;  /* 0x00000015140c7207 */ /* 0x001fc40000000000 */
        /* <DEDUP_REMOVED lines=10> */
[----:B------:R-:W-:Y:S01]  /*18210*/  IMAD R56, RZ, RZ, -UR42 ;  /* 0x8000002aff387e24 */ /* 0x000fe2000f8e02ff */
[----:B------:R-:W-:Y:S01]  /*18220*/  SEL R31, R53, R62, P0 ;  /* 0x0000003e351f7207 */ /* 0x000fe20000000000 */
[----:B------:R-:W-:Y:S01]  /*18230*/  @P2 IMAD.HI.U32 R42, R73, R74, RZ ;  /* 0x0000004a492a2227 */ /* 0x000fe200078e00ff */
[----:B------:R-:W-:-:S03]  /*18240*/  SEL R33, R62, R53, P0 ;  /* 0x000000353e217207 */ /* 0x000fc60000000000 */
[----:B------:R-:W-:Y:S02]  /*18250*/  IMAD R83, R83, R56, UR4 ;  /* 0x0000000453537e24 */ /* 0x000fe4000f8e0238 */
[----:B------:R-:W-:Y:S01]  /*18260*/  IMAD R52, R88, UR5, RZ ;  /* 0x0000000558347c24 */ /* 0x000fe2000f8e02ff */
[----:B------:R-:W-:Y:S01]  /*18270*/  ULDC.64 UR4, c[0x0][0xbe0] ;  /* 0x0002f80000047ab9 */ /* 0x000fe20000000a00 */
[----:B------:R-:W-:Y:S01]  /*18280*/  IMAD.MOV.U32 R57, RZ, RZ, R73 ;  /* 0x000000ffff397224 */ /* 0x000fe200078e0049 */
[----:B---3--:R-:W-:Y:S01]  /*18290*/  @P2 SHF.R.U32.HI R57, RZ, R81, R42 ;  /* 0x00000051ff392219 */ /* 0x008fe2000001162a */
[----:B------:R-:W-:Y:S01]  /*182a0*/  IMAD R53, R89, UR36, R52 ;  /* 0x0000002459357c24 */ /* 0x000fe2000f8e0234 */
[----:B------:R-:W-:Y:S01]  /*182b0*/  SHF.R.S32.HI R42, RZ, 0x1f, R83 ;  /* 0x0000001fff2a7819 */ /* 0x000fe20000011453 */
[----:B------:R-:W-:Y:S02]  /*182c0*/  IMAD.IADD R45, R45, 0x1, R75 ;  /* 0x000000012d2d7824 */ /* 0x000fe400078e024b */
[----:B------:R-:W-:-:S02]  /*182d0*/  IMAD.IADD R53, R37, 0x1, R53 ;  /* 0x0000000125357824 */ /* 0x000fc400078e0235 */
[C---:B------:R-:W-:Y:S02]  /*182e0*/  IMAD R37, R42.reuse, UR4, RZ ;  /* 0x000000042a257c24 */ /* 0x040fe4000f8e02ff */
[----:B------:R-:W-:Y:S02]  /*182f0*/  IMAD.MOV.U32 R52, RZ, RZ, R36 ;  /* 0x000000ffff347224 */ /* 0x000fe400078e0024 */
[C---:B------:R-:W-:Y:S02]  /*18300*/  IMAD R56, R83.reuse, UR5, R37 ;  /* 0x0000000553387c24 */ /* 0x040fe4000f8e0225 */
[----:B------:R-:W-:Y:S01]  /*18310*/  IMAD.MOV.U32 R75, RZ, RZ, R73 ;  /* 0x000000ffff4b7224 */ /* 0x000fe200078e0049 */
[----:B-1----:R-:W-:Y:S01]  /*18320*/  @P2 SHF.R.U32.HI R75, RZ, R85, R90 ;  /* 0x00000055ff4b2219 */ /* 0x002fe2000001165a */
        /* <DEDUP_REMOVED lines=11> */
[----:B------:R-:W-:Y:S01]  /*183e0*/  IMAD.MOV R57, RZ, RZ, -R75 ;  /* 0x000000ffff397224 */ /* 0x000fe200078e0a4b */
[----:B-----5:R-:W-:Y:S01]  /*183f0*/  SEL R56, R72, R63, P0 ;  /* 0x0000003f48387207 */ /* 0x020fe20000000000 */
[----:B------:R-:W-:-:S02]  /*18400*/  IMAD R42, R42, UR4, RZ ;  /* 0x000000042a2a7c24 */ /* 0x000fc4000f8e02ff */
[C-C-:B------:R-:W-:Y:S02]  /*18410*/  IMAD R53, R84.reuse, R52, R73.reuse ;  /* 0x0000003454357224 */ /* 0x140fe400078e0249 */
[----:B------:R-:W-:Y:S02]  /*18420*/  IMAD R57, R84, R57, R73 ;  /* 0x0000003954397224 */ /* 0x000fe400078e0249 */
[----:B------:R-:W-:Y:S01]  /*18430*/  IMAD R73, R75, UR5, R42 ;  /* 0x000000054b497c24 */ /* 0x000fe2000f8e022a */
[----:B------:R-:W-:Y:S01]  /*18440*/  SHF.R.S32.HI R42, RZ, 0x1f, R53 ;  /* 0x0000001fff2a7819 */ /* 0x000fe20000011435 */
[----:B------:R-:W-:Y:S01]  /*18450*/  IMAD.IADD R45, R45, 0x1, R81 ;  /* 0x000000012d2d7824 */ /* 0x000fe200078e0251 */
[----:B------:R-:W-:Y:S01]  /*18460*/  SHF.R.S32.HI R52, RZ, 0x1f, R57 ;  /* 0x0000001fff347819 */ /* 0x000fe20000011439 */
[----:B------:R-:W0:Y:S01]  /*18470*/  S2UR UR5, SR_CgaCtaId ;  /* 0x00000000000579c3 */ /* 0x000e220000008800 */
        /* <DEDUP_REMOVED lines=17> */
[----:B0-----:R-:W-:Y:S01]  /*18590*/  ULEA UR4, UR5, UR4, 0x18 ;  /* 0x0000000405047291 */ /* 0x001fe2000f8ec03f */
[----:B------:R-:W-:Y:S01]  /*185a0*/  IMAD R81, R84, UR6, RZ ;  /* 0x0000000654517c24 */ /* 0x000fe2000f8e02ff */
[----:B------:R-:W-:Y:S01]  /*185b0*/  LEA.HI.X R45, R36, UR7, R53, 0x2, P2 ;  /* 0x00000007242d7c11 */ /* 0x000fe200090f1435 */
[----:B------:R-:W-:Y:S01]  /*185c0*/  SHFL.IDX PT, R74, R83, 0x1, 0x1c1f ;  /* 0x003c1f00534a7f89 */ /* 0x000fe200000e0000 */
[C---:B------:R-:W-:Y:S01]  /*185d0*/  VIADD R84, R70.reuse, 0x8 ;  /* 0x0000000846547836 */ /* 0x040fe20000000000 */
[----:B------:R-:W-:Y:S01]  /*185e0*/  UIADD3 UR4, UR4, 0x2e820, URZ ;  /* 0x0002e82004047890 */ /* 0x000fe2000fffe03f */
[-C--:B------:R-:W-:Y:S01]  /*185f0*/  ISETP.GE.OR P2, PT, R70, R81.reuse, P1 ;  /* 0x000000514600720c */ /* 0x080fe20000f46670 */
[----:B------:R-:W0:Y:S01]  /*18600*/  SHFL.IDX PT, R73, R45, RZ, 0x1c1f ;  /* 0x001c1fff2d497589 */ /* 0x000e2200000e0000 */
[----:B------:R-:W-:Y:S01]  /*18610*/  LEA R85, P3, R44, UR8, 0x2 ;  /* 0x000000082c557c11 */ /* 0x000fe2000f8610ff */
[----:B------:R-:W-:Y:S01]  /*18620*/  UPRMT UR4, URZ, 0x654, UR4 ;  /* 0x000006543f047896 */ /* 0x000fe20008000004 */
[----:B------:R-:W-:Y:S01]  /*18630*/  ISETP.GE.OR P1, PT, R84, R81, P1 ;  /* 0x000000515400720c */ /* 0x000fe20000f26670 */
[----:B------:R1:W2:Y:S01]  /*18640*/  SHFL.IDX PT, R75, R45, 0x1, 0x1c1f ;  /* 0x003c1f002d4b7f89 */ /* 0x0002a200000e0000 */
[----:B------:R-:W-:-:S02]  /*18650*/  LEA.HI.X R86, R44, UR9, R37, 0x2, P3 ;  /* 0x000000092c567c11 */ /* 0x000fc400098f1425 */
[----:B------:R-:W-:Y:S01]  /*18660*/  ISETP.GE.AND P3, PT, R70, R81, PT ;  /* 0x000000514600720c */ /* 0x000fe20003f66270 */
[----:B------:R3:W4:Y:S01]  /*18670*/  SHFL.IDX PT, R62, R85, RZ, 0x1c1f ;  /* 0x001c1fff553e7589 */ /* 0x00072200000e0000 */
[----:B------:R-:W-:Y:S02]  /*18680*/  SEL R53, R71, R76, P0 ;  /* 0x0000004c47357207 */ /* 0x000fe40000000000 */
[----:B------:R-:W-:Y:S01]  /*18690*/  SYNCS.ARRIVE.TRANS64.RED.A1T0 RZ, [UR4], RZ ;  /* 0x000000ffffff79a7 */ /* 0x000fe20008100404 */
[----:B------:R3:W3:Y:S01]  /*186a0*/  SHFL.IDX PT, R63, R86, RZ, 0x1c1f ;  /* 0x001c1fff563f7589 */ /* 0x0006e200000e0000 */
[----:B------:R-:W-:Y:S01]  /*186b0*/  SEL R57, R76, R71, P0 ;  /* 0x000000474c397207 */ /* 0x000fe20000000000 */
[----:B------:R-:W-:Y:S01]  /*186c0*/  IMAD.SHL.U32 R71, R68, 0x2, RZ ;  /* 0x0000000244477824 */ /* 0x000fe200078e00ff */
[----:B------:R-:W-:Y:S02]  /*186d0*/  SEL R37, R43, R78, P0 ;  /* 0x0000004e2b257207 */ /* 0x000fe40000000000 */
[----:B------:R-:W-:-:S02]  /*186e0*/  SEL R44, R46, R79, P0 ;  /* 0x0000004f2e2c7207 */ /* 0x000fc40000000000 */
[----:B-1----:R-:W-:Y:S02]  /*186f0*/  SEL R45, R47, R82, P0 ;  /* 0x000000522f2d7207 */ /* 0x002fe40000000000 */
[----:B------:R-:W-:Y:S02]  /*18700*/  SEL R36, R77, R80, P0 ;  /* 0x000000504d247207 */ /* 0x000fe40000000000 */
[----:B------:R-:W-:Y:S01]  /*18710*/  SEL R42, R80, R77, P0 ;  /* 0x0000004d502a7207 */ /* 0x000fe20000000000 */
[----:B0-----:R0:W-:Y:S01]  /*18720*/  @!P2 ST.E desc[UR50][R72.64], R0 ;  /* 0x000000004800a985 */ /* 0x0011e2000c101932 */
[----:B------:R-:W-:Y:S02]  /*18730*/  SEL R43, R78, R43, P0 ;  /* 0x0000002b4e2b7207 */ /* 0x000fe40000000000 */
[----:B------:R-:W-:Y:S01]  /*18740*/  SEL R46, R79, R46, P0 ;  /* 0x0000002e4f2e7207 */ /* 0x000fe20000000000 */
[----:B--2---:R0:W-:Y:S01]  /*18750*/  @!P1 ST.E desc[UR50][R74.64], R2 ;  /* 0x000000024a009985 */ /* 0x0041e2000c101932 */
        /* <DEDUP_REMOVED lines=13> */
[C-C-:B---34-:R-:W-:Y:S02]  /*18830*/  @!P2 IMAD.WIDE R72, R71.reuse, 0x4, R62.reuse ;  /* 0x000000044748a825 */ /* 0x158fe400078e023e */
        /* <DEDUP_REMOVED lines=12> */
[--C-:B------:R-:W-:Y:S01]  /*18900*/  @!P4 IMAD.WIDE R76, R77, 0x4, R62.reuse ;  /* 0x000000044d4cc825 */ /* 0x100fe200078e023e */
[----:B------:R-:W-:Y:S02]  /*18910*/  ISETP.GE.AND P3, PT, R0, UR4, PT ;  /* 0x0000000400007c0c */ /* 0x000fe4000bf66270 */
[----:B0-----:R-:W-:Y:S01]  /*18920*/  @!P1 LOP3.LUT R7, R70, 0xfffffffe, RZ, 0xc0, !PT ;  /* 0xfffffffe46079812 */ /* 0x001fe200078ec0ff */
[C---:B------:R-:W-:Y:S01]  /*18930*/  VIADD R72, R71.reuse, 0x40 ;  /* 0x0000004047487836 */ /* 0x040fe20000000000 */
[----:B------:R-:W-:Y:S01]  /*18940*/  ISETP.GE.AND P6, PT, R68, UR4, PT ;  /* 0x0000000444007c0c */ /* 0x000fe2000bfc6270 */
[----:B------:R-:W-:Y:S01]  /*18950*/  VIADD R70, R71, 0x48 ;  /* 0x0000004847467836 */ /* 0x000fe20000000000 */
[----:B------:R0:W-:Y:S01]  /*18960*/  @!P4 ST.E.64 desc[UR50][R76.64], R10 ;  /* 0x0000000a4c00c985 */ /* 0x0001e2000c101b32 */
[----:B------:R-:W-:Y:S01]  /*18970*/  @!P1 IMAD.WIDE R6, R7, 0x4, R62 ;  /* 0x0000000407069825 */ /* 0x000fe200078e023e */
[----:B------:R-:W-:-:S02]  /*18980*/  ISETP.GE.AND P4, PT, R72, UR4, PT ;  /* 0x0000000448007c0c */ /* 0x000fc4000bf86270 */
[----:B------:R-:W-:Y:S02]  /*18990*/  @!P2 LEA.HI R78, R78, R78, RZ, 0x1 ;  /* 0x0000004e4e4ea211 */ /* 0x000fe400078f08ff */
[----:B------:R2:W-:Y:S01]  /*189a0*/  @!P1 ST.E.64 desc[UR50][R6.64], R14 ;  /* 0x0000000e06009985 */ /* 0x0005e2000c101b32 */
[----:B------:R-:W-:Y:S02]  /*189b0*/  ISETP.GE.AND P1, PT, R70, UR4, PT ;  /* 0x0000000446007c0c */ /* 0x000fe4000bf26270 */
[----:B-1----:R-:W-:Y:S02]  /*189c0*/  @!P2 LOP3.LUT R9, R78, 0xfffffffe, RZ, 0xc0, !PT ;  /* 0xfffffffe4e09a812 */ /* 0x002fe400078ec0ff */
[----:B------:R-:W-:Y:S02]  /*189d0*/  @!P6 LEA.HI R68, R68, R68, RZ, 0x1 ;  /* 0x000000444444e211 */ /* 0x000fe400078f08ff */
[----:B------:R-:W-:Y:S01]  /*189e0*/  @!P3 LEA.HI R0, R0, R0, RZ, 0x1 ;  /* 0x000000000000b211 */ /* 0x000fe200078f08ff */
[----:B------:R-:W-:Y:S01]  /*189f0*/  @!P2 IMAD.WIDE R8, R9, 0x4, R62 ;  /* 0x000000040908a825 */ /* 0x000fe200078e023e */
[----:B------:R-:W-:-:S02]  /*18a00*/  @!P6 LOP3.LUT R73, R68, 0xfffffffe, RZ, 0xc0, !PT ;  /* 0xfffffffe4449e812 */ /* 0x000fc400078ec0ff */
[----:B0-----:R-:W-:Y:S01]  /*18a10*/  @!P3 LOP3.LUT R11, R0, 0xfffffffe, RZ, 0xc0, !PT ;  /* 0xfffffffe000bb812 */ /* 0x001fe200078ec0ff */
[----:B------:R-:W-:Y:S01]  /*18a20*/  VIADD R0, R71, 0x50 ;  /* 0x0000005047007836 */ /* 0x000fe20000000000 */
[----:B------:R-:W-:Y:S01]  /*18a30*/  @!P4 LEA.HI R72, R72, R72, RZ, 0x1 ;  /* 0x000000484848c211 */ /* 0x000fe200078f08ff */
[--C-:B--2---:R-:W-:Y:S01]  /*18a40*/  @!P6 IMAD.WIDE R6, R73, 0x4, R62.reuse ;  /* 0x000000044906e825 */ /* 0x104fe200078e023e */
[----:B------:R-:W-:Y:S01]  /*18a50*/  @!P1 LEA.HI R70, R70, R70, RZ, 0x1 ;  /* 0x0000004646469211 */ /* 0x000fe200078f08ff */
[----:B------:R0:W-:Y:S01]  /*18a60*/  @!P2 ST.E.64 desc[UR50][R8.64], R12 ;  /* 0x0000000c0800a985 */ /* 0x0001e2000c101b32 */
[----:B------:R-:W-:Y:S01]  /*18a70*/  @!P5 LOP3.LUT R15, R79, 0xfffffffe, RZ, 0xc0, !PT ;  /* 0xfffffffe4f0fd812 */ /* 0x000fe200078ec0ff */
[----:B------:R-:W-:Y:S01]  /*18a80*/  @!P3 IMAD.WIDE R10, R11, 0x4, R62 ;  /* 0x000000040b0ab825 */ /* 0x000fe200078e023e */
[----:B------:R-:W-:-:S03]  /*18a90*/  @!P4 LOP3.LUT R73, R72, 0xfffffffe, RZ, 0xc0, !PT ;  /* 0xfffffffe4849c812 */ /* 0x000fc600078ec0ff */
[--C-:B------:R-:W-:Y:S01]  /*18aa0*/  @!P5 IMAD.WIDE R14, R15, 0x4, R62.reuse ;  /* 0x000000040f0ed825 */ /* 0x100fe200078e023e */
[----:B------:R1:W-:Y:S04]  /*18ab0*/  @!P3 ST.E.64 desc[UR50][R10.64], R20 ;  /* 0x000000140a00b985 */ /* 0x0003e8000c101b32 */
[----:B------:R2:W-:Y:S01]  /*18ac0*/  @!P6 ST.E.64 desc[UR50][R6.64], R18 ;  /* 0x000000120600e985 */ /* 0x0005e2000c101b32 */
[----:B0-----:R-:W-:Y:S01]  /*18ad0*/  @!P1 LOP3.LUT R13, R70, 0xfffffffe, RZ, 0xc0, !PT ;  /* 0xfffffffe460d9812 */ /* 0x001fe200078ec0ff */
[----:B------:R-:W-:Y:S02]  /*18ae0*/  @!P4 IMAD.WIDE R8, R73, 0x4, R62 ;  /* 0x000000044908c825 */ /* 0x000fe400078e023e */
[----:B------:R-:W-:Y:S02]  /*18af0*/  @!P5 ST.E.64 desc[UR50][R14.64], R22 ;  /* 0x000000160e00d985 */ /* 0x000fe4000c101b32 */
[----:B------:R-:W-:-:S02]  /*18b00*/  VIADD R12, R71, 0x58 ;  /* 0x00000058470c7836 */ /* 0x000fc40000000000 */
[----:B------:R0:W-:Y:S01]  /*18b10*/  @!P4 ST.E.64 desc[UR50][R8.64], R26 ;  /* 0x0000001a0800c985 */ /* 0x0001e2000c101b32 */
[----:B-1----:R-:W-:Y:S02]  /*18b20*/  @!P1 IMAD.WIDE R10, R13, 0x4, R62 ;  /* 0x000000040d0a9825 */ /* 0x002fe400078e023e */
[----:B------:R-:W-:Y:S02]  /*18b30*/  ISETP.GE.AND P2, PT, R12, UR4, PT ;  /* 0x000000040c007c0c */ /* 0x000fe4000bf46270 */
[C---:B------:R-:W-:Y:S01]  /*18b40*/  VIADD R13, R71.reuse, 0x60 ;  /* 0x00000060470d7836 */ /* 0x040fe20000000000 */
[----:B------:R1:W-:Y:S01]  /*18b50*/  @!P1 ST.E.64 desc[UR50][R10.64], R28 ;  /* 0x0000001c0a009985 */ /* 0x0003e2000c101b32 */
        /* <DEDUP_REMOVED lines=12> */
[----:B0-----:R-:W-:Y:S02]  /*18c20*/  @!P6 LEA.HI R8, R7, R7, RZ, 0x1 ;  /* 0x000000070708e211 */ /* 0x001fe400078f08ff */
[----:B------:R-:W-:Y:S02]  /*18c30*/  @!P5 LEA.HI R6, R6, R6, RZ, 0x1 ;  /* 0x000000060606d211 */ /* 0x000fe400078f08ff */
[----:B------:R-:W-:-:S02]  /*18c40*/  @!P1 LOP3.LUT R7, R0, 0xfffffffe, RZ, 0xc0, !PT ;  /* 0xfffffffe00079812 */ /* 0x000fc400078ec0ff */
[----:B------:R-:W-:Y:S02]  /*18c50*/  @!P2 LOP3.LUT R9, R12, 0xfffffffe, RZ, 0xc0, !PT ;  /* 0xfffffffe0c09a812 */ /* 0x000fe400078ec0ff */
        /* <DEDUP_REMOVED lines=16> */
.L_x_6901:
[----:B------:R-:W-:Y:S05]  /*18d60*/  BSYNC B0 ;  /* 0x0000000000007941 */ /* 0x000fea0003800000 */
.L_x_6900:
[----:B------:R-:W-:Y:S01]  /*18d70*/  ISETP.GE.AND P1, PT, R84, R81, PT ;  /* 0x000000515400720c */ /* 0x000fe20003f26270 */
[----:B------:R2:W0:Y:S01]  /*18d80*/  SHFL.IDX PT, R27, R86, 0x1, 0x1c1f ;  /* 0x003c1f00561b7f89 */ /* 0x00042200000e0000 */
[----:B-1----:R-:W-:Y:S02]  /*18d90*/  SEL R14, R66, R69, P0 ;  /* 0x00000045420e7207 */ /* 0x002fe40000000000 */
[----:B------:R-:W-:Y:S01]  /*18da0*/  SEL R15, R64, R67, P0 ;  /* 0x00000043400f7207 */ /* 0x000fe20000000000 */
[----:B------:R2:W1:Y:S01]  /*18db0*/  SHFL.IDX PT, R26, R85, 0x1, 0x1c1f ;  /* 0x003c1f00551a7f89 */ /* 0x00046200000e0000 */
        /* <DEDUP_REMOVED lines=19> */
[----:B0-----:R-:W-:Y:S01]  /*18ef0*/  SEL R2, R39, R34, P0 ;  /* 0x0000002227027207 */ /* 0x001fe20000000000 */
        /* <DEDUP_REMOVED lines=97> */
.L_x_6899:
        /* <DEDUP_REMOVED lines=20> */
[----:B------:R-:W-:-:S02]  /*19650*/  UIMAD UR6, UR42, UR9, UR6 ;  /* 0x000000092a0672a4 */ /* 0x000fc4000f8e0206 */
[----:B------:R-:W-:Y:S02]  /*19660*/  USHF.R.S32.HI UR8, URZ, 0x1f, UR36 ;  /* 0x0000001f3f087899 */ /* 0x000fe40008011424 */
        /* <DEDUP_REMOVED lines=37> */
.L_x_6814:
        /* <DEDUP_REMOVED lines=18> */
.L_x_6902:
[----:B------:R-:W-:Y:S01]  /*199e0*/  ULDC UR7, c[0x0][0xc50] ;  /* 0x0003140000077ab9 */ /* 0x000fe20000000800 */
[----:B------:R-:W-:Y:S01]  /*199f0*/  UMOV UR36, UR6 ;  /* 0x0000000600247c82 */ /* 0x000fe20008000000 */
[----:B------:R-:W-:-:S11]  /*19a00*/  UISETP.NE.AND UP0, UPT, UR7, 0x1, UPT ;  /* 0x000000010700788c */ /* 0x000fd6000bf05270 */
[----:B------:R-:W-:Y:S01]  /*19a10*/  @UP0 ULDC UR4, c[0x0][0xc54] ;  /* 0x0003150000040ab9 */ /* 0x000fe20000000800 */
[----:B------:R-:W-:Y:S01]  /*19a20*/  @UP0 ULDC UR8, c[0x0][0xc58] ;  /* 0x0003160000080ab9 */ /* 0x000fe20000000800 */
[----:B------:R-:W-:-:S04]  /*19a30*/  UIMAD.WIDE.U32 UR4, UR6, UR4, URZ ;  /* 0x00000004060472a5 */ /* 0x000fc8000f8e003f */
[----:B------:R-:W-:-:S12]  /*19a40*/  @UP0 USHF.R.U32.HI UR36, URZ, UR8, UR5 ;  /* 0x000000083f240299 */ /* 0x000fd80008011605 */
.L_x_6903:
        /* <DEDUP_REMOVED lines=14> */
[----:B------:R-:W-:Y:S02]  /*19b30*/  ULDC.64 UR8, c[0x0][0x9e0] ;  /* 0x0002780000087ab9 */ /* 0x000fe40000000a00 */
[----:B------:R-:W-:-:S02]  /*19b40*/  USEL UR11, UR7, 0x1, UP0 ;  /* 0x00000001070b7887 */ /* 0x000fc40008000000 */
[----:B------:R-:W-:Y:S01]  /*19b50*/  UISETP.GE.AND UP0, UPT, UR9, 0x1, UPT ;  /* 0x000000010900788c */ /* 0x000fe2000bf06270 */
[----:B------:R-:W-:Y:S02]  /*19b60*/  ULDC UR14, c[0x0][0x288] ;  /* 0x0000a200000e7ab9 */ /* 0x000fe40000000800 */
[----:B------:R-:W-:Y:S01]  /*19b70*/  @UP1 ULDC UR4, c[0x0][0x44c] ;  /* 0x0001130000041ab9 */ /* 0x000fe20000000800 */
[----:B------:R-:W-:Y:S02]  /*19b80*/  UIADD3 UR12, -UR14, 0x1, URZ ;  /* 0x000000010e0c7890 */ /* 0x000fe4000fffe13f */
[----:B------:R-:W-:Y:S01]  /*19b90*/  PLOP3.LUT P1, PT, PT, PT, UP0, 0x80, 0x0 ;  /* 0x000000000000781c */ /* 0x000fe20003f2f008 */
[----:B------:R-:W-:Y:S01]  /*19ba0*/  ULDC UR15, c[0x0][0x2f0] ;  /* 0x0000bc00000f7ab9 */ /* 0x000fe20000000800 */
[----:B------:R-:W-:Y:S01]  /*19bb0*/  @UP1 ULDC UR7, c[0x0][0x450] ;  /* 0x0001140000071ab9 */ /* 0x000fe20000000800 */
[----:B------:R-:W-:Y:S02]  /*19bc0*/  UIMAD UR12, UR11, UR15, UR12 ;  /* 0x0000000f0b0c72a4 */ /* 0x000fe4000f8e020c */
        /* <DEDUP_REMOVED lines=17> */
.L_x_6906:
[----:B------:R-:W-:-:S11]  /*19ce0*/  UISETP.NE.AND UP0, UPT, UR9, 0x1, UPT ;  /* 0x000000010900788c */ /* 0x000fd6000bf05270 */
[----:B------:R-:W-:Y:S02]  /*19cf0*/  @UP0 ULDC.64 UR12, c[0x0][0x9e8] ;  /* 0x00027a00000c0ab9 */ /* 0x000fe40000000a00 */
[----:B------:R-:W-:-:S04]  /*19d00*/  UIMAD.WIDE.U32 UR4, UR7, UR12, URZ ;  /* 0x0000000c070472a5 */ /* 0x000fc8000f8e003f */
[----:B------:R-:W-:-:S12]  /*19d10*/  @UP0 USHF.R.U32.HI UR7, URZ, UR13, UR5 ;  /* 0x0000000d3f070299 */ /* 0x000fd80008011605 */
.L_x_6907:
[----:B------:R-:W-:-:S04]  /*19d20*/  UIMAD UR7, UR7, UR9, UR9 ;  /* 0x00000009070772a4 */ /* 0x000fc8000f8e0209 */
[----:B------:R-:W-:-:S04]  /*19d30*/  UISETP.LT.AND UP0, UPT, UR6, UR7, UPT ;  /* 0x000000070600728c */ /* 0x000fc8000bf01270 */
[----:B------:R-:W-:-:S12]  /*19d40*/  USEL UR6, UR6, UR7, UP0 ;  /* 0x0000000706067287 */ /* 0x000fd80008000000 */
.L_x_6905:
[----:B------:R-:W-:Y:S02]  /*19d50*/  UIMAD UR5, UR11, UR15, 0xdf ;  /* 0x000000df0b0574a4 */ /* 0x000fe4000f8e020f */
[----:B------:R-:W-:Y:S01]  /*19d60*/  UIADD3 UR7, UR6, 0xdf, URZ ;  /* 0x000000df06077890 */ /* 0x000fe2000fffe03f */
[----:B------:R-:W-:Y:S02]  /*19d70*/  UMOV UR4, URZ ;  /* 0x0000003f00047c82 */ /* 0x000fe40008000000 */
[----:B------:R-:W-:Y:S01]  /*19d80*/  UMOV UR6, URZ ;  /* 0x0000003f00067c82 */ /* 0x000fe20008000000 */
[----:B------:R-:W-:Y:S02]  /*19d90*/  UIMAD.WIDE UR4, UR5, -0x6db6db6d, UR4 ;  /* 0x92492493050478a5 */ /* 0x000fe4000f8e0204 */
[----:B------:R-:W-:Y:S01]  /*19da0*/  UIMAD.WIDE UR6, UR7, -0x6db6db6d, UR6 ;  /* 0x92492493070678a5 */ /* 0x000fe2000f8e0206 */
[----:B------:R-:W-:Y:S01]  /*19db0*/  @UP1 ULDC UR12, c[0x0][0x44c] ;  /* 0x00011300000c1ab9 */ /* 0x000fe20000000800 */
[----:B------:R-:W-:-:S02]  /*19dc0*/  UIMAD UR14, UR11, UR15, -UR14 ;  /* 0x0000000f0b0e72a4 */ /* 0x000fc4000f8e0a0e */
[----:B------:R-:W-:Y:S02]  /*19dd0*/  UIMAD.WIDE.U32 UR12, UR40, UR12, URZ ;  /* 0x0000000c280c72a5 */ /* 0x000fe4000f8e003f */
[----:B------:R-:W-:Y:S02]  /*19de0*/  USHF.R.U32.HI UR11, URZ, 0x1f, UR5 ;  /* 0x0000001f3f0b7899 */ /* 0x000fe40008011605 */
[----:B------:R-:W-:Y:S01]  /*19df0*/  USHF.R.U32.HI UR4, URZ, 0x1f, UR7 ;  /* 0x0000001f3f047899 */ /* 0x000fe20008011607 */
[----:B------:R-:W-:Y:S01]  /*19e00*/  @UP1 ULDC UR16, c[0x0][0x450] ;  /* 0x0001140000101ab9 */ /* 0x000fe20000000800 */
[----:B------:R-:W-:Y:S01]  /*19e10*/  UMOV UR8, UR40 ;  /* 0x0000002800087c82 */ /* 0x000fe20008000000 */
[----:B------:R-:W-:Y:S02]  /*19e20*/  @UP1 USHF.R.U32.HI UR8, URZ, UR16, UR13 ;  /* 0x000000103f081299 */ /* 0x000fe4000801160d */
[----:B------:R-:W-:Y:S02]  /*19e30*/  ULEA.HI.SX32 UR11, UR5, UR11, 0x19 ;  /* 0x0000000b050b7291 */ /* 0x000fe4000f8fca3f */
[----:B------:R-:W-:-:S02]  /*19e40*/  ULEA.HI.SX32 UR4, UR7, UR4, 0x19 ;  /* 0x0000000407047291 */ /* 0x000fc4000f8fca3f */
[----:B------:R-:W-:Y:S02]  /*19e50*/  UIADD3 UR5, UR14, UR8, URZ ;  /* 0x000000080e057290 */ /* 0x000fe4000fffe03f */
[----:B------:R-:W-:Y:S01]  /*19e60*/  UISETP.LT.AND UP0, UPT, UR11, UR4, UPT ;  /* 0x000000040b00728c */ /* 0x000fe2000bf01270 */
[----:B------:R-:W-:Y:S02]  /*19e70*/  ULDC UR7, c[0x0][0x9dc] ;  /* 0x0002770000077ab9 */ /* 0x000fe40000000800 */
[----:B------:R-:W-:Y:S02]  /*19e80*/  UIADD3 UR7, UR5, -UR7, URZ ;  /* 0x8000000705077290 */ /* 0x000fe4000fffe03f */
[----:B------:R-:W-:Y:S01]  /*19e90*/  USEL UR11, UR11, UR4, UP0 ;  /* 0x000000040b0b7287 */ /* 0x000fe20008000000 */
        /* <DEDUP_REMOVED lines=12> */
.L_x_6909:
[----:B------:R-:W-:-:S11]  /*19f60*/  UISETP.NE.AND UP0, UPT, UR9, 0x1, UPT ;  /* 0x000000010900788c */ /* 0x000fd6000bf05270 */
[----:B------:R-:W-:Y:S02]  /*19f70*/  @UP0 ULDC.64 UR12, c[0x0][0x9e8] ;  /* 0x00027a00000c0ab9 */ /* 0x000fe40000000a00 */
[----:B------:R-:W-:-:S04]  /*19f80*/  UIMAD.WIDE.U32 UR4, UR6, UR12, URZ ;  /* 0x0000000c060472a5 */ /* 0x000fc8000f8e003f */
[----:B------:R-:W-:-:S12]  /*19f90*/  @UP0 USHF.R.U32.HI UR6, URZ, UR13, UR5 ;  /* 0x0000000d3f060299 */ /* 0x000fd80008011605 */
.L_x_6910:
[----:B------:R-:W-:-:S04]  /*19fa0*/  UIMAD UR6, UR6, UR9, URZ ;  /* 0x00000009060672a4 */ /* 0x000fc8000f8e023f */
[----:B------:R-:W-:-:S04]  /*19fb0*/  UISETP.LT.AND UP0, UPT, UR7, UR6, UPT ;  /* 0x000000060700728c */ /* 0x000fc8000bf01270 */
[----:B------:R-:W-:-:S12]  /*19fc0*/  USEL UR7, UR7, UR6, !UP0 ;  /* 0x0000000607077287 */ /* 0x000fd8000c000000 */
.L_x_6908:
        /* <DEDUP_REMOVED lines=47> */
.L_x_6911:
[----:B------:R-:W-:Y:S01]  /*1a2c0*/  UIMAD UR41, UR41, UR4, UR12 ;  /* 0x00000004292972a4 */ /* 0x000fe2000f8e020c */
[----:B------:R-:W-:Y:S02]  /*1a2d0*/  IMAD.U32 R18, RZ, RZ, UR11 ;  /* 0x0000000bff127e24 */ /* 0x000fe4000f8e00ff */
[----:B------:R-:W-:Y:S02]  /*1a2e0*/  IMAD.MOV.U32 R0, RZ, RZ, RZ ;  /* 0x000000ffff007224 */ /* 0x000fe400078e00ff */
[----:B------:R-:W-:Y:S02]  /*1a2f0*/  IMAD.MOV.U32 R2, RZ, RZ, 0x1 ;  /* 0x00000001ff027424 */ /* 0x000fe400078e00ff */
[----:B------:R-:W-:-:S05]  /*1a300*/  IMAD.U32 R3, RZ, RZ, UR41 ;  /* 0x00000029ff037e24 */ /* 0x000fca000f8e00ff */
[----:B------:R-:W-:Y:S01]  /*1a310*/  VIADDMNMX R18, R3, UR4, R18, PT ;  /* 0x0000000403127c46 */ /* 0x000fe2000b800112 */
[----:B------:R-:W-:-:S03]  /*1a320*/  IMAD.MOV.U32 R3, RZ, RZ, 0x1 ;  /* 0x00000001ff037424 */ /* 0x000fc600078e00ff */
        /* <DEDUP_REMOVED lines=25> */
.L_x_6912:
        /* <DEDUP_REMOVED lines=20> */
.L_x_6913:
        /* <DEDUP_REMOVED lines=20> */
.L_x_6914:
        /* <DEDUP_REMOVED lines=18> */
.L_x_6915:
        /* <DEDUP_REMOVED lines=14> */
[----:B------:R-:W-:Y:S01]  /*1a940*/  UMOV UR4, 0xffffffff ;  /* 0xffffffff00047882 */ /* 0x000fe20000000000 */
[----:B------:R-:W-:Y:S02]  /*1a950*/  SHF.R.U32.HI R5, RZ, 0x5, R8 ;  /* 0x00000005ff057819 */ /* 0x000fe40000011608 */
[----:B------:R-:W-:Y:S01]  /*1a960*/  LOP3.LUT R4, R4, 0x10, R6, 0xf8, !PT ;  /* 0x0000001004047812 */ /* 0x000fe200078ef806 */
[----:B0-----:R-:W0:Y:S01]  /*1a970*/  LDC.64 R2, c[0x0][0x418] ;  /* 0x00010600ff027b82 */ /* 0x001e220000000a00 */
[----:B------:R-:W-:-:S02]  /*1a980*/  LOP3.LUT R16, R16, 0xfffffffe, RZ, 0xc0, !PT ;  /* 0xfffffffe10107812 */ /* 0x000fc400078ec0ff */
[----:B------:R-:W-:Y:S02]  /*1a990*/  LOP3.LUT R7, R4, 0x10, R7, 0x78, !PT ;  /* 0x0000001004077812 */ /* 0x000fe400078e7807 */
        /* <DEDUP_REMOVED lines=8> */
[----:B------:R-:W-:Y:S02]  /*1aa20*/  LOP3.LUT R6, R6, 0x3, RZ, 0xc0, !PT ;  /* 0x0000000306067812 */ /* 0x000fe400078ec0ff */
[----:B0-----:R-:W-:-:S04]  /*1aa30*/  ISETP.NE.U32.AND P0, PT, R2, RZ, PT ;  /* 0x000000ff0200720c */ /* 0x001fc80003f05070 */
[----:B------:R-:W-:Y:S02]  /*1aa40*/  ISETP.NE.AND.EX P2, PT, R3, RZ, PT, P0 ;  /* 0x000000ff0300720c */ /* 0x000fe40003f45300 */
[----:B-1----:R-:W-:-:S05]  /*1aa50*/  LOP3.LUT R0, R19, 0x380, RZ, 0xc0, !PT ;  /* 0x0000038013007812 */ /* 0x002fca00078ec0ff */
[----:B------:R-:W-:-:S05]  /*1aa60*/  IMAD R0, R5, 0x10, R0 ;  /* 0x0000001005007824 */ /* 0x000fca00078e0200 */
[----:B------:R-:W-:Y:S02]  /*1aa70*/  LOP3.LUT R0, R0, R10, RZ, 0x3c, !PT ;  /* 0x0000000a00007212 */ /* 0x000fe400078e3cff */
[----:B------:R-:W-:Y:S02]  /*1aa80*/  @P2 LOP3.LUT R16, R16, 0x1, RZ, 0xfc, !PT ;  /* 0x0000000110102812 */ /* 0x000fe400078efcff */
[----:B------:R-:W-:Y:S01]  /*1aa90*/  LOP3.LUT R19, R0, 0xc00, R19, 0xf8, !PT ;  /* 0x00000c0000137812 */ /* 0x000fe200078ef813 */
[----:B------:R-:W-:-:S05]  /*1aaa0*/  IMAD.MOV.U32 R0, RZ, RZ, 0x40 ;  /* 0x00000040ff007424 */ /* 0x000fca00078e00ff */
[----:B------:R-:W-:Y:S02]  /*1aab0*/  SEL R0, R0, 0xffffffc0, !P1 ;  /* 0xffffffc000007807 */ /* 0x000fe40004800000 */
[----:B--2---:R-:W-:Y:S01]  /*1aac0*/  SHF.R.S32.HI R10, RZ, 0x1f, R9 ;  /* 0x0000001fff0a7819 */ /* 0x004fe20000011409 */
[----:B------:R0:W-:Y:S01]  /*1aad0*/  STL [R1+0x4], R9 ;  /* 0x0000040901007387 */ /* 0x0001e20000100800 */
[----:B------:R-:W-:-:S03]  /*1aae0*/  SEL R17, R9, RZ, !P2 ;  /* 0x000000ff09117207 */ /* 0x000fc60005000000 */
[----:B------:R0:W-:Y:S01]  /*1aaf0*/  STL [R1+0x8], R10 ;  /* 0x0000080a01007387 */ /* 0x0001e20000100800 */
[----:B------:R-:W-:Y:S05]  /*1ab00*/  BRA.DIV UR4, `(.L_x_6916) ;  /* 0x0000003204047947 */ /* 0x000fea000b800000 */
[----:B------:R1:W2:Y:S02]  /*1ab10*/  SHFL.IDX PT, R14, R6, RZ, 0x1f ;  /* 0x00001fff060e7589 */ /* 0x0002a400000e0000 */
.L_x_6965:
[----:B--2---:R-:W-:Y:S02]  /*1ab20*/  ISETP.NE.AND P0, PT, R14, RZ, PT ;  /* 0x000000ff0e00720c */ /* 0x004fe40003f05270 */
[----:B------:R-:W-:Y:S02]  /*1ab30*/  PLOP3.LUT P1, PT, PT, PT, PT, 0x8, 0x0 ;  /* 0x000000000000781c */ /* 0x000fe40003f2e170 */
[----:B------:R-:W-:-:S11]  /*1ab40*/  LOP3.LUT R16, R16, 0xfffffffd, RZ, 0xc0, !PT ;  /* 0xfffffffd10107812 */ /* 0x000fd600078ec0ff */
[----:B------:R-:W-:Y:S01]  /*1ab50*/  @P1 LOP3.LUT R16, R16, 0x2, RZ, 0xfc, !PT ;  /* 0x0000000210101812 */ /* 0x000fe200078efcff */
[----:B------:R-:W-:Y:S06]  /*1ab60*/  @P0 BRA `(.L_x_6917) ;  /* 0x0000000400240947 */ /* 0x000fec0003800000 */
[----:B------:R-:W-:Y:S01]  /*1ab70*/  UMOV UR4, 0xffffffff ;  /* 0xffffffff00047882 */ /* 0x000fe20000000000 */
[----:B------:R-:W-:Y:S02]  /*1ab80*/  VIADD R0, R18, 0xffffffff ;  /* 0xffffffff12007836 */ /* 0x000fe40000000000 */
[----:B------:R-:W-:Y:S05]  /*1ab90*/  BRA.DIV UR4, `(.L_x_6918) ;  /* 0x0000003204007947 */ /* 0x000fea000b800000 */
[----:B------:R-:W-:-:S13]  /*1aba0*/  ELECT P6, URZ, PT ;  /* 0x00000000003f782f */ /* 0x000fda00038c0000 */
.L_x_6968:
[----:B------:R-:W-:Y:S05]  /*1abb0*/  @!P6 BRA `(.L_x_6917) ;  /* 0x000000040010e947 */ /* 0x000fea0003800000 */
[----:B------:R-:W-:Y:S01]  /*1abc0*/  IMAD.MOV.U32 R17, RZ, RZ, R9 ;  /* 0x000000ffff117224 */ /* 0x000fe200078e0009 */
[----:B------:R-:W-:Y:S06]  /*1abd0*/  @!P2 BRA `(.L_x_6919) ;  /* 0x000000000044a947 */ /* 0x000fec0003800000 */
[----:B------:R-:W2:Y:S01]  /*1abe0*/  LDC R7, c[0x0][0x43c] ;  /* 0x00010f00ff077b82 */ /* 0x000ea20000000800 */
[----:B------:R-:W-:Y:S01]  /*1abf0*/  ULDC.64 UR4, c[0x0][0x428] ;  /* 0x00010a0000047ab9 */ /* 0x000fe20000000a00 */
[----:B--2---:R-:W-:-:S13]  /*1ac00*/  ISETP.NE.AND P0, PT, R7, 0x1, PT ;  /* 0x000000010700780c */ /* 0x004fda0003f05270 */
        /* <DEDUP_REMOVED lines=14> */
.L_x_6919:
[----:B--2---:R-:W-:Y:S01]  /*1acf0*/  IMAD.MOV.U32 R2, RZ, RZ, 0x1 ;  /* 0x00000001ff027424 */ /* 0x004fe200078e00ff */
[----:B------:R-:W-:-:S04]  /*1ad00*/  ISETP.NE.AND P1, PT, R8, RZ, PT ;  /* 0x000000ff0800720c */ /* 0x000fc80003f25270 */
[----:B------:R-:W-:-:S04]  /*1ad10*/  SHF.L.U32 R2, R2, 0x1f, RZ ;  /* 0x0000001f02027819 */ /* 0x000fc800000006ff */
[----:B------:R-:W2:Y:S02]  /*1ad20*/  SYNCS.PHASECHK.TRANS64.TRYWAIT P0, [UR39+0x2e880], R2 ;  /* 0x02e88002ff0075a7 */ /* 0x000ea40008000167 */
[----:B--2---:R-:W-:Y:S05]  /*1ad30*/  @!P0 BRA `(.L_x_6920) ;  /* 0x0000002c00b88947 */ /* 0x004fea0003800000 */
.L_x_6969:
[----:B------:R-:W-:Y:S05]  /*1ad40*/  @P1 BRA `(.L_x_6921) ;  /* 0x0000000000181947 */ /* 0x000fea0003800000 */
[----:B------:R-:W3:Y:S01]  /*1ad50*/  S2R R4, SR_TID.X ;  /* 0x0000000000047919 */ /* 0x000ee20000002100 */
[----:B--2---:R-:W-:-:S04]  /*1ad60*/  IMAD.MOV.U32 R3, RZ, RZ, 0x7000 ;  /* 0x00007000ff037424 */ /* 0x004fc800078e00ff */
[----:B------:R4:W-:Y:S01]  /*1ad70*/  SYNCS.ARRIVE.TRANS64 RZ, [UR39+0x2e870], R3 ;  /* 0x02e87003ffff79a7 */ /* 0x0009e20008000027 */
[----:B---3--:R-:W-:-:S13]  /*1ad80*/  LOP3.LUT P0, RZ, R4, 0x1f, RZ, 0xc0, !PT ;  /* 0x0000001f04ff7812 */ /* 0x008fda000780c0ff */
[----:B----4-:R-:W-:Y:S05]  /*1ad90*/  @!P0 BRA `(.L_x_6921) ;  /* 0x0000000000048947 */ /* 0x010fea0003800000 */
[----:B------:R-:W-:Y:S01]  /*1ada0*/  BPT.TRAP 0x1 ;  /* 0x000000040000795c */ /* 0x000fe20000300000 */
.L_x_6921:
        /* <DEDUP_REMOVED lines=13> */
[----:B------:R-:W4:Y:S02]  /*1ae80*/  SYNCS.PHASECHK.TRANS64.TRYWAIT P0, [UR39+0x2e840], R2 ;  /* 0x02e84002ff0075a7 */ /* 0x000f240008000167 */
[----:B---34-:R-:W-:Y:S05]  /*1ae90*/  @!P0 BRA `(.L_x_6922) ;  /* 0x0000002c00788947 */ /* 0x018fea0003800000 */
.L_x_6970:
[----:B------:R-:W-:Y:S05]  /*1aea0*/  @P1 BRA `(.L_x_6923) ;  /* 0x0000000000181947 */ /* 0x000fea0003800000 */
[----:B--2---:R-:W2:Y:S01]  /*1aeb0*/  S2R R3, SR_TID.X ;  /* 0x0000000000037919 */ /* 0x004ea20000002100 */
[----:B------:R-:W-:-:S04]  /*1aec0*/  IMAD.MOV.U32 R2, RZ, RZ, 0x7000 ;  /* 0x00007000ff027424 */ /* 0x000fc800078e00ff */
[----:B------:R3:W-:Y:S01]  /*1aed0*/  SYNCS.ARRIVE.TRANS64 RZ, [UR39+0x2e830], R2 ;  /* 0x02e83002ffff79a7 */ /* 0x0007e20008000027 */
[----:B--2---:R-:W-:-:S13]  /*1aee0*/  LOP3.LUT P0, RZ, R3, 0x1f, RZ, 0xc0, !PT ;  /* 0x0000001f03ff7812 */ /* 0x004fda000780c0ff */
[----:B---3--:R-:W-:Y:S05]  /*1aef0*/  @!P0 BRA `(.L_x_6923) ;  /* 0x0000000000048947 */ /* 0x008fea0003800000 */
[----:B------:R-:W-:Y:S01]  /*1af00*/  BPT.TRAP 0x1 ;  /* 0x000000040000795c */ /* 0x000fe20000300000 */
.L_x_6923:
        /* <DEDUP_REMOVED lines=8> */
[----:B------:R-:W-:Y:S01]  /*1af90*/  UIADD3.X UR5, URZ, UR5, URZ, UP0, !UPT ;  /* 0x000000053f057290 */ /* 0x000fe200087fe43f */
[----:B------:R-:W-:Y:S01]  /*1afa0*/  UMOV UR6, 0x0 ;  /* 0x0000000000067882 */ /* 0x000fe20000000000 */
[----:B------:R-:W-:Y:S01]  /*1afb0*/  UMOV UR7, 0x14f00000 ;  /* 0x14f0000000077882 */ /* 0x000fe20000000000 */
[----:B------:R-:W-:Y:S01]  /*1afc0*/  UMOV UR10, URZ ;  /* 0x0000003f000a7c82 */ /* 0x000fe20008000000 */
[----:B------:R-:W-:-:S05]  /*1afd0*/  UMOV UR12, UR36 ;  /* 0x00000024000c7c82 */ /* 0x000fca0008000000 */
[----:B------:R3:W-:Y:S02]  /*1afe0*/  UTMALDG.4D [UR8], [UR4], desc[UR6] ;  /* 0x00000608040075b4 */ /* 0x0007e40008019000 */
[----:B---3--:R-:W-:-:S07]  /*1aff0*/  @P0 LOP3.LUT R16, R16, 0x2, RZ, 0xfc, !PT ;  /* 0x0000000210100812 */ /* 0x008fce00078efcff */
.L_x_6917:
[----:B------:R-:W-:Y:S05]  /*1b000*/  WARPSYNC.ALL ;  /* 0x0000000000007948 */ /* 0x000fea0003800000 */
[----:B------:R-:W-:Y:S01]  /*1b010*/  UIADD3 UR4, UR39, 0x1c400, URZ ;  /* 0x0001c40027047890 */ /* 0x000fe2000fffe03f */
[----:B------:R-:W-:Y:S03]  /*1b020*/  BAR.SYNC.DEFER_BLOCKING 0x8, 0x180 ;  /* 0x0206000000007b1d */ /* 0x000fe60000010000 */
[----:B------:R-:W-:-:S06]  /*1b030*/  ULOP3.LUT UP0, URZ, UR4, 0x3ff, URZ, 0xc0, !UPT ;  /* 0x000003ff043f7892 */ /* 0x000fcc000f80c03f */
[----:B------:R-:W-:-:S13]  /*1b040*/  PLOP3.LUT P0, PT, PT, PT, UP0, 0x80, 0x0 ;  /* 0x000000000000781c */ /* 0x000fda0003f0f008 */
[----:B------:R-:W-:Y:S05]  /*1b050*/  @!P0 BRA `(.L_x_6924) ;  /* 0x0000000000408947 */ /* 0x000fea0003800000 */
[----:B--2---:R-:W-:Y:S01]  /*1b060*/  MOV R2, 0x0 ;  /* 0x0000000000027802 */ /* 0x004fe20000000f00 */
        /* <DEDUP_REMOVED lines=8> */
[----:B0-----:R-:W-:Y:S02]  /*1b0f0*/  IMAD.U32 R10, RZ, RZ, UR4 ;  /* 0x00000004ff0a7e24 */ /* 0x001fe4000f8e00ff */
[----:B------:R-:W-:Y:S02]  /*1b100*/  IMAD.U32 R11, RZ, RZ, UR5 ;  /* 0x00000005ff0b7e24 */ /* 0x000fe4000f8e00ff */
[----:B------:R-:W-:Y:S02]  /*1b110*/  IMAD.MOV.U32 R8, RZ, RZ, 0x70 ;  /* 0x00000070ff087424 */ /* 0x000fe400078e00ff */
[----:B------:R-:W-:Y:S02]  /*1b120*/  IMAD.MOV.U32 R12, RZ, RZ, 0x1 ;  /* 0x00000001ff0c7424 */ /* 0x000fe400078e00ff */
[----:B------:R-:W-:-:S07]  /*1b130*/  IMAD.MOV.U32 R13, RZ, RZ, RZ ;  /* 0x000000ffff0d7224 */ /* 0x000fce00078e00ff */
[----:B------:R-:W-:-:S07]  /*1b140*/  LEPC R20, `(.L_x_6924) ;  /* 0x000000001014794e */ /* 0x000fce0000000000 */
[----:B--2---:R-:W-:Y:S05]  /*1b150*/  CALL.ABS.NOINC R2 ;  /* 0x0000000002007343 */ /* 0x004fea0003c00000 */
.L_x_6924:
[----:B------:R-:W3:Y:S01]  /*1b160*/  S2R R4, SR_CTAID.Z ;  /* 0x0000000000047919 */ /* 0x000ee20000002700 */
[----:B------:R-:W4:Y:S01]  /*1b170*/  LDC R8, c[0x0][0x448] ;  /* 0x00011200ff087b82 */ /* 0x000f220000000800 */
[----:B------:R-:W-:Y:S01]  /*1b180*/  USHF.R.S32.HI UR4, URZ, 0x1f, UR36 ;  /* 0x0000001f3f047899 */ /* 0x000fe20008011424 */
[----:B------:R-:W0:Y:S01]  /*1b190*/  S2R R11, SR_TID.X ;  /* 0x00000000000b7919 */ /* 0x000e220000002100 */
[----:B------:R-:W-:Y:S02]  /*1b1a0*/  ULDC.64 UR8, c[0x0][0x2d8] ;  /* 0x0000b60000087ab9 */ /* 0x000fe40000000a00 */
[----:B------:R-:W-:-:S03]  /*1b1b0*/  UIMAD UR6, UR4, UR8, URZ ;  /* 0x00000008040672a4 */ /* 0x000fc6000f8e023f */
[----:B--2---:R-:W2:Y:S01]  /*1b1c0*/  LDC.64 R2, c[0x0][0x2e0] ;  /* 0x0000b800ff027b82 */ /* 0x004ea20000000a00 */
[----:B------:R-:W-:Y:S02]  /*1b1d0*/  UIMAD.WIDE.U32 UR4, UR36, UR8, URZ ;  /* 0x00000008240472a5 */ /* 0x000fe4000f8e003f */
[----:B------:R-:W-:-:S04]  /*1b1e0*/  UIMAD UR6, UR36, UR9, UR6 ;  /* 0x00000009240672a4 */ /* 0x000fc8000f8e0206 */
[----:B------:R-:W-:Y:S01]  /*1b1f0*/  UIADD3 UR5, UR5, UR6, URZ ;  /* 0x0000000605057290 */ /* 0x000fe2000fffe03f */
[----:B----4-:R-:W-:Y:S02]  /*1b200*/  ISETP.NE.AND P0, PT, R8, 0x1, PT ;  /* 0x000000010800780c */ /* 0x010fe40003f05270 */
[----:B---3--:R-:W-:Y:S01]  /*1b210*/  SHF.R.S32.HI R5, RZ, 0x1f, R4 ;  /* 0x0000001fff057819 */ /* 0x008fe20000011404 */
[C---:B0-----:R-:W-:Y:S01]  /*1b220*/  IMAD.SHL.U32 R10, R11.reuse, 0x10, RZ ;  /* 0x000000100b0a7824 */ /* 0x041fe200078e00ff */
[----:B------:R-:W-:-:S03]  /*1b230*/  LOP3.LUT R9, R11, 0x7f, RZ, 0xc0, !PT ;  /* 0x0000007f0b097812 */ /* 0x000fc600078ec0ff */
[----:B--2---:R-:W-:-:S06]  /*1b240*/  IMAD R0, R5, R2, RZ ;  /* 0x0000000205007224 */ /* 0x004fcc00078e02ff */
[----:B-1----:R-:W0:Y:S01]  /*1b250*/  @P0 LDC R6, c[0x0][0x44c] ;  /* 0x00011300ff060b82 */ /* 0x002e220000000800 */
[----:B------:R-:W-:Y:S01]  /*1b260*/  SHF.R.U32.HI R11, RZ, 0x3, R11 ;  /* 0x00000003ff0b7819 */ /* 0x000fe2000001160b */
[----:B------:R-:W-:Y:S01]  /*1b270*/  IMAD R5, R4, R3, R0 ;  /* 0x0000000304057224 */ /* 0x000fe200078e0200 */
[----:B------:R-:W-:Y:S01]  /*1b280*/  LOP3.LUT R10, R10, 0x70, RZ, 0xc0, !PT ;  /* 0x000000700a0a7812 */ /* 0x000fe200078ec0ff */
[----:B------:R-:W-:Y:S01]  /*1b290*/  IMAD.WIDE.U32 R2, R4, R2, UR4 ;  /* 0x0000000404027e25 */ /* 0x000fe2000f8e0002 */
[----:B------:R-:W-:-:S03]  /*1b2a0*/  ULDC.64 UR4, c[0x0][0x2d0] ;  /* 0x0000b40000047ab9 */ /* 0x000fc60000000a00 */
[----:B------:R-:W1:Y:S01]  /*1b2b0*/  @P0 LDC R0, c[0x0][0x450] ;  /* 0x00011400ff000b82 */ /* 0x000e620000000800 */
[----:B------:R-:W-:Y:S01]  /*1b2c0*/  IMAD.IADD R3, R3, 0x1, R5 ;  /* 0x0000000103037824 */ /* 0x000fe200078e0205 */
[----:B------:R-:W-:-:S05]  /*1b2d0*/  LEA.HI R5, R9, R10, RZ, 0x1d ;  /* 0x0000000a09057211 */ /* 0x000fca00078fe8ff */
        /* <DEDUP_REMOVED lines=26> */
[----:B------:R-:W-:-:S04]  /*1b480*/  LOP3.LUT R2, R2, 0x70, R3, 0x78, !PT ;  /* 0x0000007002027812 */ /* 0x000fc800078e7803 */
[----:B------:R-:W-:Y:S01]  /*1b490*/  LOP3.LUT R5, R2, 0x400, R5, 0xf8, !PT ;  /* 0x0000040002057812 */ /* 0x000fe200078ef805 */
[----:B------:R-:W-:Y:S06]  /*1b4a0*/  BRA.DIV UR4, `(.L_x_6925) ;  /* 0x0000002a040c7947 */ /* 0x000fec000b800000 */
        /* <DEDUP_REMOVED lines=12> */
[----:B0-----:R-:W-:-:S05]  /*1b570*/  @!P1 IMAD.X R2, RZ, RZ, R2, P2 ;  /* 0x000000ffff029224 */ /* 0x001fca00010e0602 */
[----:B------:R-:W-:-:S04]  /*1b580*/  @!P1 LOP3.LUT R3, R3, R2, RZ, 0x3c, !PT ;  /* 0x0000000203039212 */ /* 0x000fc800078e3cff */
[----:B------:R-:W-:-:S04]  /*1b590*/  @!P1 LOP3.LUT R2, R3, R2, RZ, 0x3c, !PT ;  /* 0x0000000203029212 */ /* 0x000fc800078e3cff */
[----:B------:R-:W-:-:S05]  /*1b5a0*/  @!P1 LOP3.LUT R3, R3, R2, RZ, 0x3c, !PT ;  /* 0x0000000203039212 */ /* 0x000fca00078e3cff */
[----:B------:R0:W-:Y:S01]  /*1b5b0*/  @!P1 LDGSTS.E.BYPASS.LTC128B.128 [R8+0x1c400], desc[UR50][R2.64], !P0 ;  /* 0x1c40000002089fae */ /* 0x0001e2000c101d72 */
[----:B------:R-:W-:Y:S01]  /*1b5c0*/  ISETP.GE.AND P1, PT, R9, R6, PT ;  /* 0x000000060900720c */ /* 0x000fe20003f26270 */
[----:B------:R-:W-:Y:S02]  /*1b5d0*/  VIADD R9, R4, 0x20 ;  /* 0x0000002004097836 */ /* 0x000fe40000000000 */
[----:B0-----:R-:W0:Y:S10]  /*1b5e0*/  SHFL.IDX PT, R2, R7, 0x1, 0x181f ;  /* 0x00381f0007027f89 */ /* 0x001e3400000e0000 */
[----:B------:R-:W-:Y:S01]  /*1b5f0*/  @!P1 IADD3 R3, P2, R10, R14, RZ ;  /* 0x0000000e0a039210 */ /* 0x000fe20007f5e0ff */
[----:B------:R-:W-:Y:S01]  /*1b600*/  @!P1 VIADD R8, R5, UR39 ;  /* 0x0000002705089c36 */ /* 0x000fe20008000000 */
[----:B------:R-:W1:Y:S03]  /*1b610*/  SHFL.IDX PT, R14, R0, 0x2, 0x181f ;  /* 0x00581f00000e7f89 */ /* 0x000e6600000e0000 */
        /* <DEDUP_REMOVED lines=8> */
[----:B-1----:R-:W-:Y:S01]  /*1b6a0*/  @!P1 IADD3 R3, P2, R10, R14, RZ ;  /* 0x0000000e0a039210 */ /* 0x002fe20007f5e0ff */
        /* <DEDUP_REMOVED lines=34> */
[----:B------:R-:W-:Y:S03]  /*1b8d0*/  SHFL.IDX PT, R14, R0, 0x7, 0x181f ;  /* 0x00f81f00000e7f89 */ /* 0x000fe600000e0000 */
[----:B0-----:R-:W-:-:S05]  /*1b8e0*/  @!P1 IMAD.X R2, RZ, RZ, R2, P2 ;  /* 0x000000ffff029224 */ /* 0x001fca00010e0602 */
[----:B------:R-:W-:-:S04]  /*1b8f0*/  @!P1 LOP3.LUT R3, R3, R2, RZ, 0x3c, !PT ;  /* 0x0000000203039212 */ /* 0x000fc800078e3cff */
[----:B------:R-:W-:-:S04]  /*1b900*/  @!P1 LOP3.LUT R2, R3, R2, RZ, 0x3c, !PT ;  /* 0x0000000203029212 */ /* 0x000fc800078e3cff */
[----:B------:R-:W-:-:S05]  /*1b910*/  @!P1 LOP3.LUT R3, R3, R2, RZ, 0x3c, !PT ;  /* 0x0000000203039212 */ /* 0x000fca00078e3cff */
        /* <DEDUP_REMOVED lines=11> */
[----:B--2---:R0:W-:Y:S02]  /*1b9d0*/  @!P1 LDGSTS.E.BYPASS.LTC128B.128 [R8+0x1f400], desc[UR50][R2.64], !P0 ;  /* 0x1f40000002089fae */ /* 0x0041e4000c101d72 */
.L_x_6987:
[----:B0-----:R-:W-:Y:S02]  /*1b9e0*/  VIADD R3, R4, 0x70 ;  /* 0x0000007004037836 */ /* 0x001fe40000000000 */
        /* <DEDUP_REMOVED lines=13> */
[----:B------:R-:W-:Y:S01]  /*1bac0*/  NOP ;  /* 0x0000000000007918 */ /* 0x000fe20000000000 */
[----:B------:R-:W-:Y:S01]  /*1bad0*/  SYNCS.ARRIVE.TRANS64.A1T0 RZ, [UR39+0x2e800], RZ ;  /* 0x02e800ffffff79a7 */ /* 0x000fe20008100027 */
[----:B------:R-:W-:-:S05]  /*1bae0*/  VIADD R18, R18, 0xfffffffe ;  /* 0xfffffffe12127836 */ /* 0x000fca0000000000 */
[----:B------:R-:W-:Y:S01]  /*1baf0*/  ISETP.GE.AND P1, PT, R18, UR41, PT ;  /* 0x0000002912007c0c */ /* 0x000fe2000bf26270 */
[----:B------:R-:W1:Y:S02]  /*1bb00*/  SYNCS.PHASECHK.TRANS64.TRYWAIT P0, [UR39+0x2e820], R0 ;  /* 0x02e82000ff0075a7 */ /* 0x000e640008000167 */
[----:B01----:R-:W-:Y:S10]  /*1bb10*/  @!P0 BRA `(.L_x_6926) ;  /* 0x0000002c001c8947 */ /* 0x003ff40003800000 */
.L_x_6988:
[----:B0-----:R-:W-:-:S05]  /*1bb20*/  IMAD.MOV.U32 R0, RZ, RZ, 0x1 ;  /* 0x00000001ff007424 */ /* 0x001fca00078e00ff */
[----:B------:R0:W-:Y:S01]  /*1bb30*/  STL [R1], R0 ;  /* 0x0000000001007387 */ /* 0x0001e20000100800 */
[----:B------:R-:W-:Y:S05]  /*1bb40*/  @!P1 BRA `(.L_x_6927) ;  /* 0x0000001000149947 */ /* 0x000fea0003800000 */
[----:B------:R-:W1:Y:S01]  /*1bb50*/  S2R R3, SR_TID.X ;  /* 0x0000000000037919 */ /* 0x000e620000002100 */
[----:B0-----:R-:W-:Y:S02]  /*1bb60*/  IMAD.MOV.U32 R0, RZ, RZ, 0x1 ;  /* 0x00000001ff007424 */ /* 0x001fe400078e00ff */
[----:B------:R-:W-:Y:S01]  /*1bb70*/  IMAD.MOV.U32 R6, RZ, RZ, RZ ;  /* 0x000000ffff067224 */ /* 0x000fe200078e00ff */
[----:B-1----:R-:W-:Y:S01]  /*1bb80*/  LOP3.LUT P0, RZ, R3, 0x4, RZ, 0xc0, !PT ;  /* 0x0000000403ff7812 */ /* 0x002fe2000780c0ff */
[----:B------:R-:W-:-:S05]  /*1bb90*/  IMAD.MOV.U32 R3, RZ, RZ, 0x40 ;  /* 0x00000040ff037424 */ /* 0x000fca00078e00ff */
[----:B------:R-:W-:-:S05]  /*1bba0*/  SEL R3, R3, 0xffffffc0, !P0 ;  /* 0xffffffc003037807 */ /* 0x000fca0004000000 */
[----:B------:R-:W-:-:S07]  /*1bbb0*/  IMAD.IADD R2, R3, 0x1, R19 ;  /* 0x0000000103027824 */ /* 0x000fce00078e0213 */
.L_x_6944:
[----:B------:R-:W-:Y:S01]  /*1bbc0*/  VIADD R21, R6, 0x1 ;  /* 0x0000000106157836 */ /* 0x000fe20000000000 */
[----:B------:R-:W-:Y:S01]  /*1bbd0*/  LOP3.LUT P1, RZ, R16, 0x2, RZ, 0xc0, !PT ;  /* 0x0000000210ff7812 */ /* 0x000fe2000782c0ff */
[----:B------:R-:W-:Y:S03]  /*1bbe0*/  BSSY B0, `(.L_x_6928) ;  /* 0x0000066000007945 */ /* 0x000fe60003800000 */
[----:B------:R-:W-:-:S04]  /*1bbf0*/  ISETP.NE.AND P0, PT, R21, 0x2, PT ;  /* 0x000000021500780c */ /* 0x000fc80003f05270 */
[----:B------:R-:W-:Y:S02]  /*1bc00*/  SEL R3, RZ, 0x1, P0 ;  /* 0x00000001ff037807 */ /* 0x000fe40000000000 */
[----:B------:R-:W-:Y:S02]  /*1bc10*/  SEL R21, R21, RZ, P0 ;  /* 0x000000ff15157207 */ /* 0x000fe40000000000 */
[----:B-----5:R-:W-:-:S05]  /*1bc20*/  LOP3.LUT R9, R0, R3, RZ, 0x3c, !PT ;  /* 0x0000000300097212 */ /* 0x020fca00078e3cff */
[----:B------:R0:W-:Y:S01]  /*1bc30*/  STL [R1], R9 ;  /* 0x0000000901007387 */ /* 0x0001e20000100800 */
[----:B------:R-:W-:Y:S05]  /*1bc40*/  @!P1 BRA `(.L_x_6929) ;  /* 0x00000004007c9947 */ /* 0x000fea0003800000 */
        /* <DEDUP_REMOVED lines=23> */
.L_x_6930:
[----:B-1----:R-:W-:Y:S01]  /*1bdc0*/  LEA R4, R21, UR39, 0x3 ;  /* 0x0000002715047c11 */ /* 0x002fe2000f8e18ff */
[----:B------:R-:W1:Y:S01]  /*1bdd0*/  S2R R2, SR_TID.X ;  /* 0x0000000000027919 */ /* 0x000e620000002100 */
[----:B------:R-:W-:-:S04]  /*1bde0*/  SHF.L.U32 R3, R9, 0x1f, RZ ;  /* 0x0000001f09037819 */ /* 0x000fc800000006ff */
[----:B------:R-:W2:Y:S01]  /*1bdf0*/  SYNCS.PHASECHK.TRANS64.TRYWAIT P0, [R4+URZ+0x2e880], R3 ;  /* 0x02e88003040075a7 */ /* 0x000ea2000800017f */
[----:B-1----:R-:W-:-:S04]  /*1be00*/  LOP3.LUT R2, R2, 0x7f, RZ, 0xc0, !PT ;  /* 0x0000007f02027812 */ /* 0x002fc800078ec0ff */
[----:B------:R-:W-:Y:S01]  /*1be10*/  ISETP.NE.AND P1, PT, R2, RZ, PT ;  /* 0x000000ff0200720c */ /* 0x000fe20003f25270 */
[----:B--2---:R-:W-:-:S12]  /*1be20*/  @!P0 BRA `(.L_x_6931) ;  /* 0x0000002800708947 */ /* 0x004fd80003800000 */
.L_x_6989:
        /* <DEDUP_REMOVED lines=9> */
.L_x_6933:
[----:B------:R-:W-:Y:S05]  /*1bec0*/  BSYNC B1 ;  /* 0x0000000000017941 */ /* 0x000fea0003800000 */
.L_x_6932:
        /* <DEDUP_REMOVED lines=16> */
.L_x_6934:
[----:B------:R-:W-:-:S13]  /*1bfd0*/  @P0 ELECT P2, URZ, PT ;  /* 0x00000000003f082f */ /* 0x000fda0003840000 */
[----:B-----5:R-:W-:Y:S02]  /*1bfe0*/  @P2 R2UR UR37, R17 ;  /* 0x00000000112522ca */ /* 0x020fe400000e0000 */
[----:B------:R-:W-:-:S11]  /*1bff0*/  @P2 PLOP3.LUT P0, PT, P2, PT, PT, 0x8, 0x0 ;  /* 0x000000000000281c */ /* 0x000fd6000170e170 */
[----:B------:R2:W-:Y:S01]  /*1c000*/  UTMALDG.4D [UR32], [UR4], desc[UR6] ;  /* 0x00000620040075b4 */ /* 0x0005e20008019000 */
[----:B------:R-:W-:Y:S01]  /*1c010*/  PLOP3.LUT P2, PT, PT, PT, PT, 0x8, 0x0 ;  /* 0x000000000000781c */ /* 0x000fe20003f4e170 */
[----:B--2---:R-:W-:-:S12]  /*1c020*/  @P0 BRA.U.ANY `(.L_x_6934) ;  /* 0xfffffffd00e80947 */ /* 0x004fd8000393ffff */
[----:B------:R-:W2:Y:S02]  /*1c030*/  SYNCS.PHASECHK.TRANS64.TRYWAIT P0, [R4+URZ+0x2e840], R3 ;  /* 0x02e84003040075a7 */ /* 0x000ea4000800017f */
[----:B--2---:R-:W-:Y:S05]  /*1c040*/  @!P0 BRA `(.L_x_6935) ;  /* 0x0000002400fc8947 */ /* 0x004fea0003800000 */
.L_x_6990:
[----:B------:R-:W-:Y:S01]  /*1c050*/  BSSY B1, `(.L_x_6936) ;  /* 0x000000b000017945 */ /* 0x000fe20003800000 */
[----:B------:R-:W-:Y:S02]  /*1c060*/  IMAD.MOV.U32 R8, RZ, RZ, 0x0 ;  /* 0x00000000ff087424 */ /* 0x000fe400078e00ff */
[----:B0-----:R-:W-:Y:S01]  /*1c070*/  IMAD.MOV.U32 R9, RZ, RZ, 0x14f00000 ;  /* 0x14f00000ff097424 */ /* 0x001fe200078e00ff */
[----:B------:R-:W-:Y:S06]  /*1c080*/  @P1 BRA `(.L_x_6937) ;  /* 0x00000000001c1947 */ /* 0x000fec0003800000 */
[----:B------:R-:W0:Y:S01]  /*1c090*/  S2R R10, SR_TID.X ;  /* 0x00000000000a7919 */ /* 0x000e220000002100 */
[----:B-12---:R-:W-:-:S04]  /*1c0a0*/  IMAD.MOV.U32 R3, RZ, RZ, 0x7000 ;  /* 0x00007000ff037424 */ /* 0x006fc800078e00ff */
[----:B------:R3:W-:Y:S01]  /*1c0b0*/  SYNCS.ARRIVE.TRANS64 RZ, [R4+URZ+0x2e830], R3 ;  /* 0x02e8300304ff79a7 */ /* 0x0007e2000800003f */
[----:B0-----:R-:W-:-:S04]  /*1c0c0*/  LOP3.LUT R10, R10, 0x1f, RZ, 0xc0, !PT ;  /* 0x0000001f0a0a7812 */ /* 0x001fc800078ec0ff */
[----:B------:R-:W-:-:S13]  /*1c0d0*/  ISETP.NE.AND P0, PT, R10, RZ, PT ;  /* 0x000000ff0a00720c */ /* 0x000fda0003f05270 */
[----:B---3--:R-:W-:Y:S05]  /*1c0e0*/  @!P0 BRA `(.L_x_6937) ;  /* 0x0000000000048947 */ /* 0x008fea0003800000 */
[----:B------:R-:W-:Y:S01]  /*1c0f0*/  BPT.TRAP 0x1 ;  /* 0x000000040000795c */ /* 0x000fe20000300000 */
.L_x_6937:
[----:B------:R-:W-:Y:S05]  /*1c100*/  BSYNC B1 ;  /* 0x0000000000017941 */ /* 0x000fea0003800000 */
.L_x_6936:
        /* <DEDUP_REMOVED lines=12> */
.L_x_6938:
[----:B------:R-:W-:-:S13]  /*1c1d0*/  @P0 ELECT P1, URZ, PT ;  /* 0x00000000003f082f */ /* 0x000fda0003820000 */
[----:B------:R-:W-:Y:S01]  /*1c1e0*/  @P1 R2UR UR13, R17 ;  /* 0x00000000110d12ca */ /* 0x000fe200000e0000 */
[----:B------:R-:W-:Y:S01]  /*1c1f0*/  UMOV UR12, UR36 ;  /* 0x00000024000c7c82 */ /* 0x000fe20008000000 */
[----:B------:R-:W-:-:S11]  /*1c200*/  @P1 PLOP3.LUT P0, PT, P1, PT, PT, 0x8, 0x0 ;  /* 0x000000000000181c */ /* 0x000fd60000f0e170 */
[----:B------:R3:W-:Y:S01]  /*1c210*/  UTMALDG.4D [UR8], [UR4], desc[UR6] ;  /* 0x00000608040075b4 */ /* 0x0007e20008019000 */
[----:B------:R-:W-:Y:S01]  /*1c220*/  PLOP3.LUT P1, PT, PT, PT, PT, 0x8, 0x0 ;  /* 0x000000000000781c */ /* 0x000fe20003f2e170 */
[----:B---3--:R-:W-:-:S12]  /*1c230*/  @P0 BRA.U.ANY `(.L_x_6938) ;  /* 0xfffffffd00e40947 */ /* 0x008fd8000393ffff */
.L_x_6929:
[----:B------:R-:W-:Y:S05]  /*1c240*/  BSYNC B0 ;  /* 0x0000000000007941 */ /* 0x000fea0003800000 */
.L_x_6928:
[----:B------:R-:W-:-:S05]  /*1c250*/  IMAD.U32 R2, RZ, RZ, UR38 ;  /* 0x00000026ff027e24 */ /* 0x000fca000f8e00ff */
[----:B------:R-:W-:-:S04]  /*1c260*/  LOP3.LUT R2, R2, 0x1, RZ, 0xfc, !PT ;  /* 0x0000000102027812 */ /* 0x000fc800078efcff */
[----:B------:R-:W-:-:S13]  /*1c270*/  ISETP.NE.AND P0, PT, R2, 0x3, PT ;  /* 0x000000030200780c */ /* 0x000fda0003f05270 */
[----:B------:R-:W-:Y:S05]  /*1c280*/  @!P0 BRA `(.L_x_6939) ;  /* 0x0000000000048947 */ /* 0x000fea0003800000 */
[----:B------:R-:W-:Y:S01]  /*1c290*/  BPT.TRAP 0x1 ;  /* 0x000000040000795c */ /* 0x000fe20000300000 */
.L_x_6939:
        /* <DEDUP_REMOVED lines=8> */
.L_x_6991:
[----:B------:R-:W-:Y:S05]  /*1c320*/  @!P1 BRA `(.L_x_6941) ;  /* 0x0000000000049947 */ /* 0x000fea0003800000 */
[----:B------:R-:W-:Y:S01]  /*1c330*/  BPT.TRAP 0x1 ;  /* 0x000000040000795c */ /* 0x000fe20000300000 */
.L_x_6941:
[----:B------:R-:W-:Y:S01]  /*1c340*/  SHF.L.U32 R0, R0, 0x1f, RZ ;  /* 0x0000001f00007819 */ /* 0x000fe200000006ff */
[----:B-1----:R-:W-:-:S03]  /*1c350*/  IMAD R2, R6, 0x7000, RZ ;  /* 0x0000700006027824 */ /* 0x002fc600078e02ff */
[----:B------:R-:W1:Y:S02]  /*1c360*/  SYNCS.PHASECHK.TRANS64.TRYWAIT P0, [R20+URZ+0x2e860], R0 ;  /* 0x02e86000140075a7 */ /* 0x000e64000800017f */
[----:B-1----:R-:W-:Y:S05]  /*1c370*/  @!P0 BRA `(.L_x_6942) ;  /* 0x0000002400588947 */ /* 0x002fea0003800000 */
.L_x_6992:
[----:B------:R-:W1:Y:S01]  /*1c380*/  LDL R14, [R1+0xc] ;  /* 0x00000c00010e7983 */ /* 0x000e620000100800 */
[----:B------:R-:W-:Y:S01]  /*1c390*/  LOP3.LUT R12, R2, R19, RZ, 0xfc, !PT ;  /* 0x00000013020c7212 */ /* 0x000fe200078efcff */
[----:B------:R-:W-:Y:S05]  /*1c3a0*/  WARPSYNC.ALL ;  /* 0x0000000000007948 */ /* 0x000fea0003800000 */
[----:B------:R-:W2:Y:S01]  /*1c3b0*/  S2R R3, SR_TID.X ;  /* 0x0000000000037919 */ /* 0x000ea20000002100 */
[----:B------:R-:W-:Y:S01]  /*1c3c0*/  IMAD.U32 R13, RZ, RZ, UR39 ;  /* 0x00000027ff0d7e24 */ /* 0x000fe2000f8e00ff */
[----:B------:R-:W3:Y:S03]  /*1c3d0*/  LDSM.16.MT88.4 R4, [R12+UR39+0xe400] ;  /* 0x00e400270c04783b */ /* 0x000ee60008004200 */
[----:B------:R-:W-:Y:S01]  /*1c3e0*/  VIADD R13, R13, 0x400 ;  /* 0x000004000d0d7836 */ /* 0x000fe20000000000 */
[----:B--2---:R-:W-:Y:S01]  /*1c3f0*/  LOP3.LUT P0, RZ, R3, 0x4, RZ, 0xc0, !PT ;  /* 0x0000000403ff7812 */ /* 0x004fe2000780c0ff */
[----:B------:R-:W-:-:S05]  /*1c400*/  IMAD.MOV.U32 R3, RZ, RZ, 0x40 ;  /* 0x00000040ff037424 */ /* 0x000fca00078e00ff */
[----:B------:R-:W-:-:S05]  /*1c410*/  SEL R3, R3, 0xffffffc0, !P0 ;  /* 0xffffffc003037807 */ /* 0x000fca0004000000 */
[----:B------:R-:W-:Y:S01]  /*1c420*/  IMAD.IADD R3, R3, 0x1, R19 ;  /* 0x0000000103037824 */ /* 0x000fe200078e0213 */
[C-C-:B---3--:R-:W-:Y:S02]  /*1c430*/  PRMT R8, R4.reuse, 0x6420, R5.reuse ;  /* 0x0000642004087816 */ /* 0x148fe40000000005 */
[----:B0-----:R-:W-:Y:S02]  /*1c440*/  PRMT R9, R4, 0x7531, R5 ;  /* 0x0000753104097816 */ /* 0x001fe40000000005 */
[----:B------:R-:W-:Y:S02]  /*1c450*/  IADD3 R3, R3, UR39, R2 ;  /* 0x0000002703037c10 */ /* 0x000fe4000fffe002 */
[C-C-:B------:R-:W-:Y:S02]  /*1c460*/  PRMT R10, R6.reuse, 0x6420, R7.reuse ;  /* 0x00006420060a7816 */ /* 0x140fe40000000007 */
[----:B------:R-:W-:Y:S02]  /*1c470*/  PRMT R11, R6, 0x7531, R7 ;  /* 0x00007531060b7816 */ /* 0x000fe40000000007 */
[----:B------:R-:W0:Y:S01]  /*1c480*/  LDSM.16.MT88.4 R4, [R3+0xe400] ;  /* 0x00e400000304783b */ /* 0x000e220000004200 */
[----:B-1----:R-:W-:-:S05]  /*1c490*/  IADD3 R0, R13, R2, R14 ;  /* 0x000000020d007210 */ /* 0x002fca0007ffe00e */
[----:B------:R0:W-:Y:S02]  /*1c4a0*/  STSM.16.M88.4 [R0], R8 ;  /* 0x0000000800007844 */ /* 0x0001e40000000200 */
[C-C-:B0-----:R-:W-:Y:S02]  /*1c4b0*/  PRMT R8, R4.reuse, 0x6420, R5.reuse ;  /* 0x0000642004087816 */ /* 0x141fe40000000005 */
        /* <DEDUP_REMOVED lines=96> */
.L_x_6943:
[----:B-1----:R-:W1:Y:S01]  /*1cac0*/  S2R R0, SR_TID.X ;  /* 0x0000000000007919 */ /* 0x002e620000002100 */
[----:B0-----:R0:W-:Y:S01]  /*1cad0*/  SYNCS.ARRIVE.TRANS64.A1T0 RZ, [R20+URZ+0x2e850], RZ ;  /* 0x02e850ff14ff79a7 */ /* 0x0011e2000810003f */
[----:B------:R-:W-:Y:S01]  /*1cae0*/  IMAD.MOV.U32 R6, RZ, RZ, R21 ;  /* 0x000000ffff067224 */ /* 0x000fe200078e0015 */
[----:B-1----:R-:W-:Y:S01]  /*1caf0*/  LOP3.LUT R0, R0, 0x7f, RZ, 0xc0, !PT ;  /* 0x0000007f00007812 */ /* 0x002fe200078ec0ff */
[----:B------:R-:W-:Y:S03]  /*1cb00*/  BAR.SYNC.DEFER_BLOCKING 0x2, 0x80 ;  /* 0x0082000000007b1d */ /* 0x000fe60000010000 */
[----:B------:R-:W-:-:S03]  /*1cb10*/  ISETP.NE.AND P0, PT, R0, RZ, PT ;  /* 0x000000ff0000720c */ /* 0x000fc60003f05270 */
[----:B------:R1:W5:Y:S10]  /*1cb20*/  LDL R0, [R1] ;  /* 0x0000000001007983 */ /* 0x0003740000100800 */
[----:B0-----:R-:W-:-:S05]  /*1cb30*/  @!P0 VIADD R20, R20, 0x2e880 ;  /* 0x0002e88014148836 */ /* 0x001fca0000000000 */
[----:B------:R-:W-:-:S04]  /*1cb40*/  @!P0 PRMT R20, RZ, 0x654, R20 ;  /* 0x00000654ff148816 */ /* 0x000fc80000000014 */
[----:B------:R1:W-:Y:S01]  /*1cb50*/  @!P0 SYNCS.ARRIVE.TRANS64.RED.A1T0 RZ, [R20+URZ], RZ ;  /* 0x000000ff14ff89a7 */ /* 0x0003e2000810043f */
[C---:B------:R-:W-:Y:S01]  /*1cb60*/  ISETP.GT.AND P0, PT, R18.reuse, UR41, PT ;  /* 0x0000002912007c0c */ /* 0x040fe2000bf04270 */
[----:B------:R-:W-:-:S12]  /*1cb70*/  VIADD R18, R18, 0xffffffff ;  /* 0xffffffff12127836 */ /* 0x000fd80000000000 */
[----:B-1----:R-:W-:Y:S05]  /*1cb80*/  @P0 BRA `(.L_x_6944) ;  /* 0xfffffff0000c0947 */ /* 0x002fea000383ffff */
[----:B------:R-:W-:Y:S05]  /*1cb90*/  BRA `(.L_x_6945) ;  /* 0x0000000000047947 */ /* 0x000fea0003800000 */
.L_x_6927:
[----:B------:R-:W-:-:S07]  /*1cba0*/  IMAD.MOV.U32 R21, RZ, RZ, RZ ;  /* 0x000000ffff157224 */ /* 0x000fce00078e00ff */
.L_x_6945:
[----:B------:R-:W-:-:S04]  /*1cbb0*/  ULOP3.LUT UR4, UR38, 0x1, URZ, 0xfc, !UPT ;  /* 0x0000000126047892 */ /* 0x000fc8000f8efc3f */
[----:B------:R-:W-:-:S06]  /*1cbc0*/  UISETP.NE.AND UP0, UPT, UR4, 0x3, UPT ;  /* 0x000000030400788c */ /* 0x000fcc000bf05270 */
[----:B------:R-:W-:-:S13]  /*1cbd0*/  PLOP3.LUT P0, PT, PT, PT, UP0, 0x80, 0x0 ;  /* 0x000000000000781c */ /* 0x000fda0003f0f008 */
[----:B------:R-:W-:Y:S05]  /*1cbe0*/  @!P0 BRA `(.L_x_6946) ;  /* 0x0000000000048947 */ /* 0x000fea0003800000 */
[----:B------:R-:W-:Y:S01]  /*1cbf0*/  BPT.TRAP 0x1 ;  /* 0x000000040000795c */ /* 0x000fe20000300000 */
.L_x_6946:
[----:B0----5:R-:W2:Y:S01]  /*1cc00*/  LDL R0, [R1] ;  /* 0x0000000001007983 */ /* 0x021ea20000100800 */
[----:B------:R-:W-:Y:S01]  /*1cc10*/  LEA R20, R21, UR39, 0x3 ;  /* 0x0000002715147c11 */ /* 0x000fe2000f8e18ff */
[----:B------:R-:W-:Y:S01]  /*1cc20*/  BSSY B0, `(.L_x_6947) ;  /* 0x0000005000007945 */ /* 0x000fe20003800000 */
[----:B--2---:R-:W-:-:S04]  /*1cc30*/  LOP3.LUT R3, R0, 0x1, RZ, 0x3c, !PT ;  /* 0x0000000100037812 */ /* 0x004fc800078e3cff */
[----:B------:R-:W-:-:S04]  /*1cc40*/  SHF.L.U32 R3, R3, 0x1f, RZ ;  /* 0x0000001f03037819 */ /* 0x000fc800000006ff */
[----:B------:R-:W0:Y:S02]  /*1cc50*/  SYNCS.PHASECHK.TRANS64.TRYWAIT P0, [R20+URZ+0x2e870], R3 ;  /* 0x02e87003140075a7 */ /* 0x000e24000800017f */
[----:B0-----:R-:W-:Y:S05]  /*1cc60*/  @!P0 BRA `(.L_x_6948) ;  /* 0x0000001c00308947 */ /* 0x001fea0003800000 */
.L_x_6993:
[----:B------:R-:W-:Y:S05]  /*1cc70*/  BSYNC B0 ;  /* 0x0000000000007941 */ /* 0x000fea0003800000 */
.L_x_6947:
[----:B------:R-:W-:-:S06]  /*1cc80*/  ULOP3.LUT UR4, UR38, 0x2, URZ, 0xfc, !UPT ;  /* 0x0000000226047892 */ /* 0x000fcc000f8efc3f */
[----:B------:R-:W-:-:S05]  /*1cc90*/  IMAD.U32 R0, RZ, RZ, UR4 ;  /* 0x00000004ff007e24 */ /* 0x000fca000f8e00ff */
[----:B------:R-:W-:-:S13]  /*1cca0*/  ISETP.NE.AND P1, PT, R0, 0x3, PT ;  /* 0x000000030000780c */ /* 0x000fda0003f25270 */
[----:B------:R-:W-:Y:S05]  /*1ccb0*/  @!P1 BRA `(.L_x_6949) ;  /* 0x0000000000049947 */ /* 0x000fea0003800000 */
[----:B------:R-:W-:Y:S01]  /*1ccc0*/  BPT.TRAP 0x1 ;  /* 0x000000040000795c */ /* 0x000fe20000300000 */
.L_x_6949:
[----:B------:R-:W0:Y:S02]  /*1ccd0*/  LDL R0, [R1] ;  /* 0x0000000001007983 */ /* 0x000e240000100800 */
[----:B0-----:R-:W-:Y:S01]  /*1cce0*/  SHF.L.U32 R3, R0, 0x1f, RZ ;  /* 0x0000001f00037819 */ /* 0x001fe200000006ff */
[----:B------:R-:W-:-:S03]  /*1ccf0*/  IMAD R0, R21, 0x7000, RZ ;  /* 0x0000700015007824 */ /* 0x000fc600078e02ff */
[----:B------:R-:W0:Y:S02]  /*1cd00*/  SYNCS.PHASECHK.TRANS64.TRYWAIT P0, [R20+URZ+0x2e860], R3 ;  /* 0x02e86003140075a7 */ /* 0x000e24000800017f */
[----:B------:R-:W-:Y:S01]  /*1cd10*/  LOP3.LUT R2, R0, R19, RZ, 0xfc, !PT ;  /* 0x0000001300027212 */ /* 0x000fe200078efcff */
[----:B0-----:R-:W-:Y:S06]  /*1cd20*/  @!P0 BRA `(.L_x_6950) ;  /* 0x0000001c00148947 */ /* 0x001fec0003800000 */
.L_x_6994:
[----:B------:R-:W2:Y:S01]  /*1cd30*/  LDL.LU R12, [R1+0xc] ;  /* 0x00000c00010c7983 */ /* 0x000ea20000300800 */
[----:B------:R-:W1:Y:S01]  /*1cd40*/  S2R R4, SR_TID.X ;  /* 0x0000000000047919 */ /* 0x000e620000002100 */
[----:B0-----:R-:W-:Y:S01]  /*1cd50*/  VIADD R3, R2, UR39 ;  /* 0x0000002702037c36 */ /* 0x001fe20008000000 */
[----:B------:R-:W-:Y:S05]  /*1cd60*/  WARPSYNC.ALL ;  /* 0x0000000000007948 */ /* 0x000fea0003800000 */
[----:B------:R-:W0:Y:S01]  /*1cd70*/  LDSM.16.MT88.4 R8, [R2+UR39+0xe400] ;  /* 0x00e400270208783b */ /* 0x000e220008004200 */
[----:B-1----:R-:W-:Y:S01]  /*1cd80*/  LOP3.LUT P0, RZ, R4, 0x4, RZ, 0xc0, !PT ;  /* 0x0000000404ff7812 */ /* 0x002fe2000780c0ff */
[----:B------:R-:W-:-:S05]  /*1cd90*/  IMAD.MOV.U32 R4, RZ, RZ, 0x40 ;  /* 0x00000040ff047424 */ /* 0x000fca00078e00ff */
[----:B------:R-:W-:-:S05]  /*1cda0*/  SEL R4, R4, 0xffffffc0, !P0 ;  /* 0xffffffc004047807 */ /* 0x000fca0004000000 */
[----:B------:R-:W-:-:S05]  /*1cdb0*/  IMAD.IADD R3, R4, 0x1, R3 ;  /* 0x0000000104037824 */ /* 0x000fca00078e0203 */
[----:B------:R-:W1:Y:S01]  /*1cdc0*/  LDSM.16.MT88.4 R4, [R3+0xe400] ;  /* 0x00e400000304783b */ /* 0x000e620000004200 */
[----:B0-----:R-:W-:Y:S02]  /*1cdd0*/  PRMT R13, R8, 0x7531, R9 ;  /* 0x00007531080d7816 */ /* 0x001fe40000000009 */
[C-C-:B------:R-:W-:Y:S02]  /*1cde0*/  PRMT R14, R10.reuse, 0x6420, R11.reuse ;  /* 0x000064200a0e7816 */ /* 0x140fe4000000000b */
[----:B------:R-:W-:Y:S02]  /*1cdf0*/  PRMT R15, R10, 0x7531, R11 ;  /* 0x000075310a0f7816 */ /* 0x000fe4000000000b */
[C-C-:B-1----:R-:W-:Y:S02]  /*1ce00*/  PRMT R10, R6.reuse, 0x6420, R7.reuse ;  /* 0x00006420060a7816 */ /* 0x142fe40000000007 */
[----:B------:R-:W-:Y:S02]  /*1ce10*/  PRMT R11, R6, 0x7531, R7 ;  /* 0x00007531060b7816 */ /* 0x000fe40000000007 */
[----:B--2---:R-:W-:-:S02]  /*1ce20*/  IADD3 R0, R0, UR39, R12 ;  /* 0x0000002700007c10 */ /* 0x004fc4000fffe00c */
[----:B------:R-:W-:Y:S02]  /*1ce30*/  PRMT R12, R8, 0x6420, R9 ;  /* 0x00006420080c7816 */ /* 0x000fe40000000009 */
[C-C-:B------:R-:W-:Y:S02]  /*1ce40*/  PRMT R8, R4.reuse, 0x6420, R5.reuse ;  /* 0x0000642004087816 */ /* 0x140fe40000000005 */
[----:B------:R-:W-:Y:S01]  /*1ce50*/  PRMT R9, R4, 0x7531, R5 ;  /* 0x0000753104097816 */ /* 0x000fe20000000005 */
[----:B------:R-:W-:Y:S04]  /*1ce60*/  STSM.16.M88.4 [R0+0x400], R12 ;  /* 0x0004000c00007844 */ /* 0x000fe80000000200 */
[----:B------:R-:W-:Y:S04]  /*1ce70*/  STSM.16.M88.4 [R0+0xc00], R8 ;  /* 0x000c000800007844 */ /* 0x000fe80000000200 */
[----:B------:R-:W0:Y:S04]  /*1ce80*/  LDSM.16.MT88.4 R8, [R2+UR39+0xf400] ;  /* 0x00f400270208783b */ /* 0x000e280008004200 */
[----:B------:R-:W1:Y:S01]  /*1ce90*/  LDSM.16.MT88.4 R4, [R3+0xf400] ;  /* 0x00f400000304783b */ /* 0x000e620000004200 */
[----:B0-----:R-:W-:-:S02]  /*1cea0*/  PRMT R16, R8, 0x6420, R9 ;  /* 0x0000642008107816 */ /* 0x001fc40000000009 */
[----:B------:R-:W-:Y:S02]  /*1ceb0*/  PRMT R17, R8, 0x7531, R9 ;  /* 0x0000753108117816 */ /* 0x000fe40000000009 */
[C-C-:B------:R-:W-:Y:S02]  /*1cec0*/  PRMT R18, R10.reuse, 0x6420, R11.reuse ;  /* 0x000064200a127816 */ /* 0x140fe4000000000b */
[----:B------:R-:W-:Y:S02]  /*1ced0*/  PRMT R19, R10, 0x7531, R11 ;  /* 0x000075310a137816 */ /* 0x000fe4000000000b */
[C-C-:B-1----:R-:W-:Y:S02]  /*1cee0*/  PRMT R12, R4.reuse, 0x6420, R5.reuse ;  /* 0x00006420040c7816 */ /* 0x142fe40000000005 */
[----:B------:R-:W-:Y:S02]  /*1cef0*/  PRMT R13, R4, 0x7531, R5 ;  /* 0x00007531040d7816 */ /* 0x000fe40000000005 */
[----:B------:R-:W-:-:S02]  /*1cf00*/  PRMT R14, R6, 0x6420, R7 ;  /* 0x00006420060e7816 */ /* 0x000fc40000000007 */
        /* <DEDUP_REMOVED lines=71> */
.L_x_6951:
[----:B------:R-:W2:Y:S01]  /*1d380*/  LDL.LU R3, [R1] ;  /* 0x0000000001037983 */ /* 0x000ea20000300800 */
[----:B-1----:R-:W-:Y:S01]  /*1d390*/  SYNCS.ARRIVE.TRANS64.A1T0 RZ, [R20+URZ+0x2e850], RZ ;  /* 0x02e850ff14ff79a7 */ /* 0x002fe2000810003f */
[----:B0-----:R-:W0:Y:S02]  /*1d3a0*/  S2R R0, SR_TID.X ;  /* 0x0000000000007919 */ /* 0x001e240000002100 */
        /* <DEDUP_REMOVED lines=10> */
[----:B--2---:R-:W-:Y:S01]  /*1d450*/  LOP3.LUT R2, R3, R2, RZ, 0x3c, !PT ;  /* 0x0000000203027212 */ /* 0x004fe200078e3cff */
[----:B------:R-:W-:-:S07]  /*1d460*/  IMAD.MOV.U32 R3, RZ, RZ, RZ ;  /* 0x000000ffff037224 */ /* 0x000fce00078e00ff */
.L_x_6904:
[----:B------:R-:W0:Y:S01]  /*1d470*/  S2R R5, SR_CgaCtaId ;  /* 0x0000000000057919 */ /* 0x000e220000008800 */
[----:B------:R-:W-:Y:S02]  /*1d480*/  MOV R4, 0x400 ;  /* 0x0000040000047802 */ /* 0x000fe40000000f00 */
[----:B------:R-:W-:Y:S02]  /*1d490*/  SHF.L.U32 R3, R3, 0x1f, RZ ;  /* 0x0000001f03037819 */ /* 0x000fe400000006ff */
[----:B0-----:R-:W-:-:S04]  /*1d4a0*/  LEA R6, R5, R4, 0x18 ;  /* 0x0000000405067211 */ /* 0x001fc800078ec0ff */
[----:B------:R-:W0:Y:S02]  /*1d4b0*/  SYNCS.PHASECHK.TRANS64.TRYWAIT P0, [R6+URZ+0x2e820], R3 ;  /* 0x02e82003060075a7 */ /* 0x000e24000800017f */
[----:B0-----:R-:W-:Y:S05]  /*1d4c0*/  @!P0 BRA `(.L_x_6952) ;  /* 0x0000001400408947 */ /* 0x001fea0003800000 */
.L_x_6995:
        /* <DEDUP_REMOVED lines=13> */
.L_x_6953:
[----:B------:R-:W-:Y:S01]  /*1d5a0*/  VIADD R8, R6, 0x2e840 ;  /* 0x0002e84006087836 */ /* 0x000fe20000000000 */
        /* <DEDUP_REMOVED lines=11> */
.L_x_6996:
[----:B------:R-:W1:Y:S02]  /*1d660*/  SYNCS.PHASECHK.TRANS64.TRYWAIT P1, [R5+URZ], R2 ;  /* 0x00000002050075a7 */ /* 0x000e64000802017f */
[----:B-1----:R-:W-:Y:S05]  /*1d670*/  @!P1 BRA `(.L_x_6955) ;  /* 0x0000001000fc9947 */ /* 0x002fea0003800000 */
.L_x_6997:
[----:B------:R-:W-:Y:S05]  /*1d680*/  @!P0 BRA `(.L_x_6956) ;  /* 0x0000000000048947 */ /* 0x000fea0003800000 */
[----:B------:R-:W-:Y:S01]  /*1d690*/  BPT.TRAP 0x1 ;  /* 0x000000040000795c */ /* 0x000fe20000300000 */
.L_x_6956:
[----:B-1----:R-:W-:-:S04]  /*1d6a0*/  IMAD R5, R0, 0x8, R6 ;  /* 0x0000000800057824 */ /* 0x002fc800078e0206 */
[----:B------:R-:W1:Y:S02]  /*1d6b0*/  SYNCS.PHASECHK.TRANS64.TRYWAIT P1, [R5+URZ+0x2e860], R4 ;  /* 0x02e86004050075a7 */ /* 0x000e64000802017f */
[----:B-1----:R-:W-:Y:S05]  /*1d6c0*/  @!P1 BRA `(.L_x_6957) ;  /* 0x0000001000fc9947 */ /* 0x002fea0003800000 */
.L_x_6998:
[----:B------:R-:W-:Y:S05]  /*1d6d0*/  @!P0 BRA `(.L_x_6958) ;  /* 0x0000000000048947 */ /* 0x000fea0003800000 */
[----:B------:R-:W-:Y:S01]  /*1d6e0*/  BPT.TRAP 0x1 ;  /* 0x000000040000795c */ /* 0x000fe20000300000 */
.L_x_6958:
[----:B------:R-:W-:-:S04]  /*1d6f0*/  IMAD R3, R3, 0x8, R6 ;  /* 0x0000000803037824 */ /* 0x000fc800078e0206 */
[----:B------:R-:W2:Y:S02]  /*1d700*/  SYNCS.PHASECHK.TRANS64.TRYWAIT P1, [R3+URZ+0x2e860], R2 ;  /* 0x02e86002030075a7 */ /* 0x000ea4000802017f */
[----:B--2---:R-:W-:Y:S05]  /*1d710*/  @!P1 BRA `(.L_x_6959) ;  /* 0x0000001000fc9947 */ /* 0x004fea0003800000 */
.L_x_6999:
[----:B------:R-:W-:Y:S05]  /*1d720*/  @!P0 BRA `(.L_x_6960) ;  /* 0x0000000000048947 */ /* 0x000fea0003800000 */
[----:B------:R-:W-:Y:S01]  /*1d730*/  BPT.TRAP 0x1 ;  /* 0x000000040000795c */ /* 0x000fe20000300000 */
.L_x_6960:
[----:B------:R-:W3:Y:S02]  /*1d740*/  SYNCS.PHASECHK.TRANS64.TRYWAIT P0, [R5+URZ+0x2e880], R4 ;  /* 0x02e88004050075a7 */ /* 0x000ee4000800017f */
[----:B---3--:R-:W-:Y:S05]  /*1d750*/  @!P0 BRA `(.L_x_6961) ;  /* 0x0000001400008947 */ /* 0x008fea0003800000 */
.L_x_6962:
[----:B----4-:R4:W0:Y:S02]  /*1d760*/  SYNCS.PHASECHK.TRANS64.TRYWAIT P0, [R3+URZ+0x2e880], R2 ;  /* 0x02e88002030075a7 */ /* 0x010824000800017f */
[----:B0-----:R-:W-:Y:S05]  /*1d770*/  @!P0 NANOSLEEP.SYNCS 0x989680 ;  /* 0x009896800000895d */ /* 0x001fea0003900000 */
[----:B------:R-:W0:Y:S02]  /*1d780*/  @!P0 SYNCS.PHASECHK.TRANS64 P0, [R3+URZ+0x2e880], R2 ;  /* 0x02e88002030085a7 */ /* 0x000e24000800007f */
[----:B0-----:R-:W-:Y:S05]  /*1d790*/  @!P0 BRA `(.L_x_6962) ;  /* 0xfffffffc00f08947 */ /* 0x001fea000383ffff */
.L_x_6816:
[----:B------:R-:W-:Y:S05]  /*1d7a0*/  BSYNC B6 ;  /* 0x0000000000067941 */ /* 0x000fea0003800000 */
.L_x_6813:
[----:B------:R-:W-:Y:S05]  /*1d7b0*/  EXIT ;  /* 0x000000000000794d */ /* 0x000fea0003800000 */
.L_x_6826:
[----:B0-----:R-:W-:-:S04]  /*1d7c0*/  IMAD.U32 R3, RZ, RZ, UR40 ;  /* 0x00000028ff037e24 */ /* 0x001fc8000f8e00ff */
[----:B------:R0:W1:Y:S03]  /*1d7d0*/  SYNCS.PHASECHK.TRANS64.TRYWAIT P0, [R3+URZ+0x2e800], R0 ;  /* 0x02e80000030075a7 */ /* 0x000066000800017f */
[----:B-1----:R-:W-:Y:S05]  /*1d7e0*/  @!P0 NANOSLEEP.SYNCS 0x989680 ;  /* 0x009896800000895d */ /* 0x002fea0003900000 */
[----:B------:R-:W1:Y:S02]  /*1d7f0*/  @!P0 SYNCS.PHASECHK.TRANS64 P0, [R3+URZ+0x2e800], R0 ;  /* 0x02e80000030085a7 */ /* 0x000e64000800007f */
[----:B-1----:R-:W-:Y:S05]  /*1d800*/  @!P0 BRA `(.L_x_6826) ;  /* 0xfffffffc00ec8947 */ /* 0x002fea000383ffff */
[----:B------:R-:W-:Y:S05]  /*1d810*/  BRA `(.L_x_6963) ;  /* 0xfffffe4000b47947 */ /* 0x000fea000383ffff */
.L_x_6830:
[----:B--2---:R-:W-:-:S04]  /*1d820*/  IMAD.U32 R5, RZ, RZ, UR40 ;  /* 0x00000028ff057e24 */ /* 0x004fc8000f8e00ff */
[----:B------:R2:W3:Y:S03]  /*1d830*/  SYNCS.PHASECHK.TRANS64.TRYWAIT P2, [R5+URZ+0x2e830], R0 ;  /* 0x02e83000050075a7 */ /* 0x0004e6000804017f */
[----:B---3--:R-:W-:Y:S05]  /*1d840*/  @!P2 NANOSLEEP.SYNCS 0x989680 ;  /* 0x009896800000a95d */ /* 0x008fea0003900000 */
[----:B------:R-:W3:Y:S02]  /*1d850*/  @!P2 SYNCS.PHASECHK.TRANS64 P2, [R5+URZ+0x2e830], R0 ;  /* 0x02e830000500a5a7 */ /* 0x000ee4000804007f */
[----:B---3--:R-:W-:Y:S05]  /*1d860*/  @!P2 BRA `(.L_x_6830) ;  /* 0xfffffffc00eca947 */ /* 0x008fea000383ffff */
[----:B------:R-:W-:Y:S05]  /*1d870*/  BRA `(.L_x_6829) ;  /* 0xfffffe4000dc7947 */ /* 0x000fea000383ffff */
.L_x_6846:
[----:B-1----:R-:W-:-:S04]  /*1d880*/  IMAD.U32 R12, RZ, RZ, UR6 ;  /* 0x00000006ff0c7e24 */ /* 0x002fc8000f8e00ff */
[----:B------:R1:W2:Y:S03]  /*1d890*/  SYNCS.PHASECHK.TRANS64.TRYWAIT P2, [R12+URZ+0x2e830], R11 ;  /* 0x02e8300b0c0075a7 */ /* 0x0002a6000804017f */
[----:B--2---:R-:W-:Y:S05]  /*1d8a0*/  @!P2 NANOSLEEP.SYNCS 0x989680 ;  /* 0x009896800000a95d */ /* 0x004fea0003900000 */
[----:B------:R-:W2:Y:S02]  /*1d8b0*/  @!P2 SYNCS.PHASECHK.TRANS64 P2, [R12+URZ+0x2e830], R11 ;  /* 0x02e8300b0c00a5a7 */ /* 0x000ea4000804007f */
[----:B--2---:R-:W-:Y:S05]  /*1d8c0*/  @!P2 BRA `(.L_x_6846) ;  /* 0xfffffffc00eca947 */ /* 0x004fea000383ffff */
[----:B------:R-:W-:Y:S05]  /*1d8d0*/  BRA `(.L_x_6843) ;  /* 0xfffffe9c003c7947 */ /* 0x000fea000383ffff */
.L_x_6850:
[----:B-1----:R-:W-:-:S04]  /*1d8e0*/  IMAD.U32 R12, RZ, RZ, UR6 ;  /* 0x00000006ff0c7e24 */ /* 0x002fc8000f8e00ff */
[----:B------:R1:W2:Y:S03]  /*1d8f0*/  SYNCS.PHASECHK.TRANS64.TRYWAIT P2, [R12+URZ+0x2e850], R11 ;  /* 0x02e8500b0c0075a7 */ /* 0x0002a6000804017f */
[----:B--2---:R-:W-:Y:S05]  /*1d900*/  @!P2 NANOSLEEP.SYNCS 0x989680 ;  /* 0x009896800000a95d */ /* 0x004fea0003900000 */
[----:B------:R-:W2:Y:S02]  /*1d910*/  @!P2 SYNCS.PHASECHK.TRANS64 P2, [R12+URZ+0x2e850], R11 ;  /* 0x02e8500b0c00a5a7 */ /* 0x000ea4000804007f */
[----:B--2---:R-:W-:Y:S05]  /*1d920*/  @!P2 BRA `(.L_x_6850) ;  /* 0xfffffffc00eca947 */ /* 0x004fea000383ffff */
[----:B------:R-:W-:Y:S05]  /*1d930*/  BRA `(.L_x_6847) ;  /* 0xfffffea800387947 */ /* 0x000fea000383ffff */
.L_x_6868:
[----:B-1----:R-:W-:-:S04]  /*1d940*/  IMAD.U32 R5, RZ, RZ, UR6 ;  /* 0x00000006ff057e24 */ /* 0x002fc8000f8e00ff */
[----:B------:R1:W2:Y:S03]  /*1d950*/  SYNCS.PHASECHK.TRANS64.TRYWAIT P2, [R5+URZ+0x2e830], R4 ;  /* 0x02e83004050075a7 */ /* 0x0002a6000804017f */
[----:B--2---:R-:W-:Y:S05]  /*1d960*/  @!P2 NANOSLEEP.SYNCS 0x989680 ;  /* 0x009896800000a95d */ /* 0x004fea0003900000 */
[----:B------:R-:W2:Y:S02]  /*1d970*/  @!P2 SYNCS.PHASECHK.TRANS64 P2, [R5+URZ+0x2e830], R4 ;  /* 0x02e830040500a5a7 */ /* 0x000ea4000804007f */
[----:B--2---:R-:W-:Y:S05]  /*1d980*/  @!P2 BRA `(.L_x_6868) ;  /* 0xfffffffc00eca947 */ /* 0x004fea000383ffff */
[----:B------:R-:W-:Y:S05]  /*1d990*/  BRA `(.L_x_6865) ;  /* 0xfffffefc000c7947 */ /* 0x000fea000383ffff */
.L_x_6872:
[----:B-1----:R-:W-:-:S04]  /*1d9a0*/  IMAD.U32 R5, RZ, RZ, UR6 ;  /* 0x00000006ff057e24 */ /* 0x002fc8000f8e00ff */
[----:B------:R1:W2:Y:S03]  /*1d9b0*/  SYNCS.PHASECHK.TRANS64.TRYWAIT P2, [R5+URZ+0x2e850], R4 ;  /* 0x02e85004050075a7 */ /* 0x0002a6000804017f */
[----:B--2---:R-:W-:Y:S05]  /*1d9c0*/  @!P2 NANOSLEEP.SYNCS 0x989680 ;  /* 0x009896800000a95d */ /* 0x004fea0003900000 */
[----:B------:R-:W2:Y:S02]  /*1d9d0*/  @!P2 SYNCS.PHASECHK.TRANS64 P2, [R5+URZ+0x2e850], R4 ;  /* 0x02e850040500a5a7 */ /* 0x000ea4000804007f */
[----:B--2---:R-:W-:Y:S05]  /*1d9e0*/  @!P2 BRA `(.L_x_6872) ;  /* 0xfffffffc00eca947 */ /* 0x004fea000383ffff */
[----:B------:R-:W-:Y:S05]  /*1d9f0*/  BRA `(.L_x_6869) ;  /* 0xffffff0800107947 */ /* 0x000fea000383ffff */
.L_x_6879:
[----:B-1----:R-:W-:-:S04]  /*1da00*/  IMAD.U32 R5, RZ, RZ, UR6 ;  /* 0x00000006ff057e24 */ /* 0x002fc8000f8e00ff */
[----:B------:R1:W2:Y:S03]  /*1da10*/  SYNCS.PHASECHK.TRANS64.TRYWAIT P2, [R5+URZ+0x2e830], R4 ;  /* 0x02e83004050075a7 */ /* 0x0002a6000804017f */
[----:B--2---:R-:W-:Y:S05]  /*1da20*/  @!P2 NANOSLEEP.SYNCS 0x989680 ;  /* 0x009896800000a95d */ /* 0x004fea0003900000 */
[----:B------:R-:W2:Y:S02]  /*1da30*/  @!P2 SYNCS.PHASECHK.TRANS64 P2, [R5+URZ+0x2e830], R4 ;  /* 0x02e830040500a5a7 */ /* 0x000ea4000804007f */
[----:B--2---:R-:W-:Y:S05]  /*1da40*/  @!P2 BRA `(.L_x_6879) ;  /* 0xfffffffc00eca947 */ /* 0x004fea000383ffff */
[----:B------:R-:W-:Y:S05]  /*1da50*/  BRA `(.L_x_6876) ;  /* 0xffffff3000887947 */ /* 0x000fea000383ffff */
.L_x_6883:
[----:B-1----:R-:W-:-:S04]  /*1da60*/  IMAD.U32 R5, RZ, RZ, UR6 ;  /* 0x00000006ff057e24 */ /* 0x002fc8000f8e00ff */
[----:B------:R1:W2:Y:S03]  /*1da70*/  SYNCS.PHASECHK.TRANS64.TRYWAIT P2, [R5+URZ+0x2e850], R4 ;  /* 0x02e85004050075a7 */ /* 0x0002a6000804017f */
[----:B--2---:R-:W-:Y:S05]  /*1da80*/  @!P2 NANOSLEEP.SYNCS 0x989680 ;  /* 0x009896800000a95d */ /* 0x004fea0003900000 */
[----:B------:R-:W2:Y:S02]  /*1da90*/  @!P2 SYNCS.PHASECHK.TRANS64 P2, [R5+URZ+0x2e850], R4 ;  /* 0x02e850040500a5a7 */ /* 0x000ea4000804007f */
[----:B--2---:R-:W-:Y:S05]  /*1daa0*/  @!P2 BRA `(.L_x_6883) ;  /* 0xfffffffc00eca947 */ /* 0x004fea000383ffff */
[----:B------:R-:W-:Y:S05]  /*1dab0*/  BRA `(.L_x_6880) ;  /* 0xffffff3c007c7947 */ /* 0x000fea000383ffff */
.L_x_6897:
[----:B-1----:R-:W-:-:S04]  /*1dac0*/  IMAD.U32 R3, RZ, RZ, UR9 ;  /* 0x00000009ff037e24 */ /* 0x002fc8000f8e00ff */
[----:B------:R1:W2:Y:S03]  /*1dad0*/  SYNCS.PHASECHK.TRANS64.TRYWAIT P1, [R3+URZ+0x2e850], R0 ;  /* 0x02e85000030075a7 */ /* 0x0002a6000802017f */
[----:B--2---:R-:W-:Y:S05]  /*1dae0*/  @!P1 NANOSLEEP.SYNCS 0x989680 ;  /* 0x009896800000995d */ /* 0x004fea0003900000 */
[----:B------:R-:W2:Y:S02]  /*1daf0*/  @!P1 SYNCS.PHASECHK.TRANS64 P1, [R3+URZ+0x2e850], R0 ;  /* 0x02e85000030095a7 */ /* 0x000ea4000802007f */
[----:B--2---:R-:W-:Y:S05]  /*1db00*/  @!P1 BRA `(.L_x_6897) ;  /* 0xfffffffc00ec9947 */ /* 0x004fea000383ffff */
[----:B------:R-:W-:Y:S05]  /*1db10*/  BRA `(.L_x_6896) ;  /* 0xffffff8c00607947 */ /* 0x000fea000383ffff */
.L_x_6916:
[----:B------:R-:W-:Y:S02]  /*1db20*/  IMAD.MOV.U32 R13, RZ, RZ, R6 ;  /* 0x000000ffff0d7224 */ /* 0x000fe400078e0006 */
[----:B------:R-:W-:Y:S02]  /*1db30*/  IMAD.MOV.U32 R12, RZ, RZ, RZ ;  /* 0x000000ffff0c7224 */ /* 0x000fe400078e00ff */
[----:B------:R-:W-:Y:S02]  /*1db40*/  IMAD.MOV.U32 R11, RZ, RZ, 0x1f ;  /* 0x0000001fff0b7424 */ /* 0x000fe400078e00ff */
[----:B------:R-:W-:-:S07]  /*1db50*/  IMAD.MOV.U32 R15, RZ, RZ, -0x1 ;  /* 0xffffffffff0f7424 */ /* 0x000fce00078e00ff */
[----:B0-----:R-:W-:Y:S05]  /*1db60*/  WARPSYNC.COLLECTIVE R15, `(.L_x_6964) ;  /* 0x000000000f087348 */ /* 0x001fea0003c00000 */
[----:B------:R1:W2:Y:S02]  /*1db70*/  SHFL.IDX P6, R14, R13, R12, R11 ;  /* 0x0000000c0d0e7389 */ /* 0x0002a400000c000b */
[----:B012---:R-:W-:Y:S01]  /*1db80*/  ENDCOLLECTIVE ;  /* 0x000000000000791b */ /* 0x007fe20003800000 */
.L_x_6964:
[----:B------:R-:W-:Y:S05]  /*1db90*/  BRA `(.L_x_6965) ;  /* 0xffffffcc00e07947 */ /* 0x000fea000383ffff */
.L_x_6918:
[----:B------:R-:W-:Y:S01]  /*1dba0*/  BSSY B0, `(.L_x_6966) ;  /* 0x0000006000007945 */ /* 0x000fe20003800000 */
[----:B------:R-:W-:-:S07]  /*1dbb0*/  IMAD.MOV.U32 R15, RZ, RZ, -0x1 ;  /* 0xffffffffff0f7424 */ /* 0x000fce00078e00ff */
[----:B01----:R-:W-:Y:S05]  /*1dbc0*/  WARPSYNC.COLLECTIVE R15, `(.L_x_6967) ;  /* 0x000000000f0c7348 */ /* 0x003fea0003c00000 */
[----:B------:R-:W-:Y:S02]  /*1dbd0*/  ELECT P6, UR62, PT ;  /* 0x00000000003e782f */ /* 0x000fe400038c0000 */
[----:B------:R-:W-:Y:S01]  /*1dbe0*/  MOV R14, UR62 ;  /* 0x0000003e000e7c02 */ /* 0x000fe20008000f00 */
[----:B01----:R-:W-:Y:S10]  /*1dbf0*/  ENDCOLLECTIVE ;  /* 0x000000000000791b */ /* 0x003ff40003800000 */
.L_x_6967:
[----:B------:R-:W-:Y:S05]  /*1dc00*/  BSYNC B0 ;  /* 0x0000000000007941 */ /* 0x000fea0003800000 */
.L_x_6966:
[----:B------:R-:W-:Y:S05]  /*1dc10*/  BRA `(.L_x_6968) ;  /* 0xffffffcc00e47947 */ /* 0x000fea000383ffff */
.L_x_6920:
[----:B--2---:R-:W-:-:S04]  /*1dc20*/  IMAD.U32 R3, RZ, RZ, UR39 ;  /* 0x00000027ff037e24 */ /* 0x004fc8000f8e00ff */
[----:B------:R2:W3:Y:S03]  /*1dc30*/  SYNCS.PHASECHK.TRANS64.TRYWAIT P0, [R3+URZ+0x2e880], R2 ;  /* 0x02e88002030075a7 */ /* 0x0004e6000800017f */
[----:B---3--:R-:W-:Y:S05]  /*1dc40*/  @!P0 NANOSLEEP.SYNCS 0x989680 ;  /* 0x009896800000895d */ /* 0x008fea0003900000 */
[----:B------:R-:W3:Y:S02]  /*1dc50*/  @!P0 SYNCS.PHASECHK.TRANS64 P0, [R3+URZ+0x2e880], R2 ;  /* 0x02e88002030085a7 */ /* 0x000ee4000800007f */
[----:B---3--:R-:W-:Y:S05]  /*1dc60*/  @!P0 BRA `(.L_x_6920) ;  /* 0xfffffffc00ec8947 */ /* 0x008fea000383ffff */
[----:B------:R-:W-:Y:S05]  /*1dc70*/  BRA `(.L_x_6969) ;  /* 0xffffffd000307947 */ /* 0x000fea000383ffff */
.L_x_6922:
[----:B--2---:R-:W-:-:S04]  /*1dc80*/  IMAD.U32 R3, RZ, RZ, UR39 ;  /* 0x00000027ff037e24 */ /* 0x004fc8000f8e00ff */
[----:B------:R2:W3:Y:S03]  /*1dc90*/  SYNCS.PHASECHK.TRANS64.TRYWAIT P0, [R3+URZ+0x2e840], R2 ;  /* 0x02e84002030075a7 */ /* 0x0004e6000800017f */
[----:B---3--:R-:W-:Y:S05]  /*1dca0*/  @!P0 NANOSLEEP.SYNCS 0x989680 ;  /* 0x009896800000895d */ /* 0x008fea0003900000 */
[----:B------:R-:W3:Y:S02]  /*1dcb0*/  @!P0 SYNCS.PHASECHK.TRANS64 P0, [R3+URZ+0x2e840], R2 ;  /* 0x02e84002030085a7 */ /* 0x000ee4000800007f */
[----:B---3--:R-:W-:Y:S05]  /*1dcc0*/  @!P0 BRA `(.L_x_6922) ;  /* 0xfffffffc00ec8947 */ /* 0x008fea000383ffff */
[----:B------:R-:W-:Y:S05]  /*1dcd0*/  BRA `(.L_x_6970) ;  /* 0xffffffd000707947 */ /* 0x000fea000383ffff */
.L_x_6925:
        /* <DEDUP_REMOVED lines=9> */
.L_x_6971:
[----:B------:R-:W-:Y:S02]  /*1dd70*/  IMAD.MOV.U32 R13, RZ, RZ, R0 ;  /* 0x000000ffff0d7224 */ /* 0x000fe400078e0000 */
[----:B------:R-:W-:-:S07]  /*1dd80*/  IMAD.MOV.U32 R2, RZ, RZ, R14 ;  /* 0x000000ffff027224 */ /* 0x000fce00078e000e */
[----:B------:R-:W-:Y:S05]  /*1dd90*/  WARPSYNC.COLLECTIVE R15, `(.L_x_6972) ;  /* 0x000000000f087348 */ /* 0x000fea0003c00000 */
[----:B------:R0:W1:Y:S02]  /*1dda0*/  SHFL.IDX P6, R14, R13, R12, R11 ;  /* 0x0000000c0d0e7389 */ /* 0x00006400000c000b */
[----:B01----:R-:W-:Y:S01]  /*1ddb0*/  ENDCOLLECTIVE ;  /* 0x000000000000791b */ /* 0x003fe20003800000 */
.L_x_6972:
        /* <DEDUP_REMOVED lines=10> */
.L_x_6973:
        /* <DEDUP_REMOVED lines=11> */
[----:B------:R-:W-:Y:S02]  /*1df10*/  VIADD R9, R4, 0x20 ;  /* 0x0000002004097836 */ /* 0x000fe40000000000 */
[----:B0-----:R-:W-:-:S10]  /*1df20*/  IMAD.MOV.U32 R2, RZ, RZ, R14 ;  /* 0x000000ffff027224 */ /* 0x001fd400078e000e */
[----:B------:R-:W-:Y:S05]  /*1df30*/  WARPSYNC.COLLECTIVE R15, `(.L_x_6974) ;  /* 0x000000000f087348 */ /* 0x000fea0003c00000 */
[----:B------:R0:W1:Y:S02]  /*1df40*/  SHFL.IDX P6, R14, R13, R12, R11 ;  /* 0x0000000c0d0e7389 */ /* 0x00006400000c000b */
[----:B01----:R-:W-:Y:S01]  /*1df50*/  ENDCOLLECTIVE ;  /* 0x000000000000791b */ /* 0x003fe20003800000 */
.L_x_6974:
[----:B------:R-:W-:Y:S02]  /*1df60*/  @!P1 VIADD R8, R5, UR39 ;  /* 0x0000002705089c36 */ /* 0x000fe40008000000 */
[----:B------:R-:W-:Y:S02]  /*1df70*/  IMAD.MOV.U32 R13, RZ, RZ, R7 ;  /* 0x000000ffff0d7224 */ /* 0x000fe400078e0007 */
[----:B------:R-:W-:Y:S01]  /*1df80*/  IMAD.MOV.U32 R12, RZ, RZ, 0x2 ;  /* 0x00000002ff0c7424 */ /* 0x000fe200078e00ff */
[----:B------:R-:W-:-:S13]  /*1df90*/  @!P1 IADD3 R3, P2, R10, R14, RZ ;  /* 0x0000000e0a039210 */ /* 0x000fda0007f5e0ff */
[----:B------:R-:W-:Y:S05]  /*1dfa0*/  WARPSYNC.COLLECTIVE R15, `(.L_x_6975) ;  /* 0x000000000f087348 */ /* 0x000fea0003c00000 */
[----:B------:R0:W1:Y:S02]  /*1dfb0*/  SHFL.IDX P6, R14, R13, R12, R11 ;  /* 0x0000000c0d0e7389 */ /* 0x00006400000c000b */
[----:B01----:R-:W-:Y:S01]  /*1dfc0*/  ENDCOLLECTIVE ;  /* 0x000000000000791b */ /* 0x003fe20003800000 */
.L_x_6975:
        /* <DEDUP_REMOVED lines=15> */
.L_x_6976:
[----:B------:R-:W-:Y:S02]  /*1e0c0*/  @!P1 VIADD R8, R5, UR39 ;  /* 0x0000002705089c36 */ /* 0x000fe40008000000 */
[----:B------:R-:W-:Y:S02]  /*1e0d0*/  IMAD.MOV.U32 R13, RZ, RZ, R7 ;  /* 0x000000ffff0d7224 */ /* 0x000fe400078e0007 */
[----:B------:R-:W-:Y:S01]  /*1e0e0*/  IMAD.MOV.U32 R12, RZ, RZ, 0x3 ;  /* 0x00000003ff0c7424 */ /* 0x000fe200078e00ff */
[----:B------:R-:W-:-:S13]  /*1e0f0*/  @!P1 IADD3 R3, P2, R10, R14, RZ ;  /* 0x0000000e0a039210 */ /* 0x000fda0007f5e0ff */
[----:B------:R-:W-:Y:S05]  /*1e100*/  WARPSYNC.COLLECTIVE R15, `(.L_x_6977) ;  /* 0x000000000f087348 */ /* 0x000fea0003c00000 */
[----:B------:R0:W1:Y:S02]  /*1e110*/  SHFL.IDX P6, R14, R13, R12, R11 ;  /* 0x0000000c0d0e7389 */ /* 0x00006400000c000b */
[----:B01----:R-:W-:Y:S01]  /*1e120*/  ENDCOLLECTIVE ;  /* 0x000000000000791b */ /* 0x003fe20003800000 */
.L_x_6977:
        /* <DEDUP_REMOVED lines=15> */
.L_x_6978:
[----:B------:R-:W-:Y:S02]  /*1e220*/  @!P1 VIADD R8, R5, UR39 ;  /* 0x0000002705089c36 */ /* 0x000fe40008000000 */
[----:B------:R-:W-:Y:S02]  /*1e230*/  IMAD.MOV.U32 R13, RZ, RZ, R7 ;  /* 0x000000ffff0d7224 */ /* 0x000fe400078e0007 */
[----:B------:R-:W-:Y:S01]  /*1e240*/  IMAD.MOV.U32 R12, RZ, RZ, 0x4 ;  /* 0x00000004ff0c7424 */ /* 0x000fe200078e00ff */
[----:B------:R-:W-:-:S13]  /*1e250*/  @!P1 IADD3 R3, P2, R10, R14, RZ ;  /* 0x0000000e0a039210 */ /* 0x000fda0007f5e0ff */
[----:B------:R-:W-:Y:S05]  /*1e260*/  WARPSYNC.COLLECTIVE R15, `(.L_x_6979) ;  /* 0x000000000f087348 */ /* 0x000fea0003c00000 */
[----:B------:R0:W1:Y:S02]  /*1e270*/  SHFL.IDX P6, R14, R13, R12, R11 ;  /* 0x0000000c0d0e7389 */ /* 0x00006400000c000b */
[----:B01----:R-:W-:Y:S01]  /*1e280*/  ENDCOLLECTIVE ;  /* 0x000000000000791b */ /* 0x003fe20003800000 */
.L_x_6979:
        /* <DEDUP_REMOVED lines=15> */
.L_x_6980:
[----:B------:R-:W-:Y:S02]  /*1e380*/  @!P1 VIADD R8, R5, UR39 ;  /* 0x0000002705089c36 */ /* 0x000fe40008000000 */
[----:B------:R-:W-:Y:S02]  /*1e390*/  IMAD.MOV.U32 R13, RZ, RZ, R7 ;  /* 0x000000ffff0d7224 */ /* 0x000fe400078e0007 */
[----:B------:R-:W-:Y:S01]  /*1e3a0*/  IMAD.MOV.U32 R12, RZ, RZ, 0x5 ;  /* 0x00000005ff0c7424 */ /* 0x000fe200078e00ff */
[----:B------:R-:W-:-:S13]  /*1e3b0*/  @!P1 IADD3 R3, P2, R10, R14, RZ ;  /* 0x0000000e0a039210 */ /* 0x000fda0007f5e0ff */
[----:B------:R-:W-:Y:S05]  /*1e3c0*/  WARPSYNC.COLLECTIVE R15, `(.L_x_6981) ;  /* 0x000000000f087348 */ /* 0x000fea0003c00000 */
[----:B------:R0:W1:Y:S02]  /*1e3d0*/  SHFL.IDX P6, R14, R13, R12, R11 ;  /* 0x0000000c0d0e7389 */ /* 0x00006400000c000b */
[----:B01----:R-:W-:Y:S01]  /*1e3e0*/  ENDCOLLECTIVE ;  /* 0x000000000000791b */ /* 0x003fe20003800000 */
.L_x_6981:
        /* <DEDUP_REMOVED lines=15> */
.L_x_6982:
[----:B------:R-:W-:Y:S02]  /*1e4e0*/  @!P1 VIADD R8, R5, UR39 ;  /* 0x0000002705089c36 */ /* 0x000fe40008000000 */
[----:B------:R-:W-:Y:S02]  /*1e4f0*/  IMAD.MOV.U32 R13, RZ, RZ, R7 ;  /* 0x000000ffff0d7224 */ /* 0x000fe400078e0007 */
[----:B------:R-:W-:Y:S01]  /*1e500*/  IMAD.MOV.U32 R12, RZ, RZ, 0x6 ;  /* 0x00000006ff0c7424 */ /* 0x000fe200078e00ff */
[----:B------:R-:W-:-:S13]  /*1e510*/  @!P1 IADD3 R3, P2, R10, R14, RZ ;  /* 0x0000000e0a039210 */ /* 0x000fda0007f5e0ff */
[----:B------:R-:W-:Y:S05]  /*1e520*/  WARPSYNC.COLLECTIVE R15, `(.L_x_6983) ;  /* 0x000000000f087348 */ /* 0x000fea0003c00000 */
[----:B------:R0:W1:Y:S02]  /*1e530*/  SHFL.IDX P6, R14, R13, R12, R11 ;  /* 0x0000000c0d0e7389 */ /* 0x00006400000c000b */
[----:B01----:R-:W-:Y:S01]  /*1e540*/  ENDCOLLECTIVE ;  /* 0x000000000000791b */ /* 0x003fe20003800000 */
.L_x_6983:
        /* <DEDUP_REMOVED lines=14> */
.L_x_6984:
[----:B------:R-:W-:Y:S02]  /*1e630*/  @!P1 VIADD R8, R5, UR39 ;  /* 0x0000002705089c36 */ /* 0x000fe40008000000 */
[----:B------:R-:W-:Y:S02]  /*1e640*/  IMAD.MOV.U32 R13, RZ, RZ, R7 ;  /* 0x000000ffff0d7224 */ /* 0x000fe400078e0007 */
[----:B------:R-:W-:Y:S02]  /*1e650*/  IMAD.MOV.U32 R12, RZ, RZ, 0x7 ;  /* 0x00000007ff0c7424 */ /* 0x000fe400078e00ff */
[----:B------:R-:W-:-:S07]  /*1e660*/  IMAD.MOV.U32 R3, RZ, RZ, R14 ;  /* 0x000000ffff037224 */ /* 0x000fce00078e000e */
[----:B------:R-:W-:Y:S05]  /*1e670*/  WARPSYNC.COLLECTIVE R15, `(.L_x_6985) ;  /* 0x000000000f087348 */ /* 0x000fea0003c00000 */
[----:B------:R0:W1:Y:S02]  /*1e680*/  SHFL.IDX P6, R14, R13, R12, R11 ;  /* 0x0000000c0d0e7389 */ /* 0x00006400000c000b */
[----:B01----:R-:W-:Y:S01]  /*1e690*/  ENDCOLLECTIVE ;  /* 0x000000000000791b */ /* 0x003fe20003800000 */
.L_x_6985:
        /* <DEDUP_REMOVED lines=14> */
.L_x_6986:
[----:B------:R-:W-:Y:S05]  /*1e780*/  BRA `(.L_x_6987) ;  /* 0xffffffd000947947 */ /* 0x000fea000383ffff */
.L_x_6926:
[----:B0-----:R-:W-:-:S04]  /*1e790*/  IMAD.U32 R2, RZ, RZ, UR39 ;  /* 0x00000027ff027e24 */ /* 0x001fc8000f8e00ff */
[----:B------:R0:W1:Y:S03]  /*1e7a0*/  SYNCS.PHASECHK.TRANS64.TRYWAIT P0, [R2+URZ+0x2e820], R0 ;  /* 0x02e82000020075a7 */ /* 0x000066000800017f */
[----:B-1----:R-:W-:Y:S05]  /*1e7b0*/  @!P0 NANOSLEEP.SYNCS 0x989680 ;  /* 0x009896800000895d */ /* 0x002fea0003900000 */
[----:B------:R-:W1:Y:S02]  /*1e7c0*/  @!P0 SYNCS.PHASECHK.TRANS64 P0, [R2+URZ+0x2e820], R0 ;  /* 0x02e82000020085a7 */ /* 0x000e64000800007f */
[----:B-1----:R-:W-:Y:S05]  /*1e7d0*/  @!P0 BRA `(.L_x_6926) ;  /* 0xfffffffc00ec8947 */ /* 0x002fea000383ffff */
[----:B------:R-:W-:Y:S05]  /*1e7e0*/  BRA `(.L_x_6988) ;  /* 0xffffffd000cc7947 */ /* 0x000fea000383ffff */
.L_x_6931:
[----:B-1----:R1:W2:Y:S02]  /*1e7f0*/  SYNCS.PHASECHK.TRANS64.TRYWAIT P0, [R4+URZ+0x2e880], R3 ;  /* 0x02e88003040075a7 */ /* 0x0022a4000800017f */
[----:B--2---:R-:W-:Y:S05]  /*1e800*/  @!P0 NANOSLEEP.SYNCS 0x989680 ;  /* 0x009896800000895d */ /* 0x004fea0003900000 */
[----:B------:R-:W2:Y:S02]  /*1e810*/  @!P0 SYNCS.PHASECHK.TRANS64 P0, [R4+URZ+0x2e880], R3 ;  /* 0x02e88003040085a7 */ /* 0x000ea4000800007f */
[----:B--2---:R-:W-:Y:S05]  /*1e820*/  @!P0 BRA `(.L_x_6931) ;  /* 0xfffffffc00f08947 */ /* 0x004fea000383ffff */
[----:B------:R-:W-:Y:S05]  /*1e830*/  BRA `(.L_x_6989) ;  /* 0xffffffd4007c7947 */ /* 0x000fea000383ffff */
.L_x_6935:
[----:B--2---:R2:W3:Y:S02]  /*1e840*/  SYNCS.PHASECHK.TRANS64.TRYWAIT P0, [R4+URZ+0x2e840], R3 ;  /* 0x02e84003040075a7 */ /* 0x0044e4000800017f */
[----:B---3--:R-:W-:Y:S05]  /*1e850*/  @!P0 NANOSLEEP.SYNCS 0x989680 ;  /* 0x009896800000895d */ /* 0x008fea0003900000 */
[----:B------:R-:W3:Y:S02]  /*1e860*/  @!P0 SYNCS.PHASECHK.TRANS64 P0, [R4+URZ+0x2e840], R3 ;  /* 0x02e84003040085a7 */ /* 0x000ee4000800007f */
[----:B---3--:R-:W-:Y:S05]  /*1e870*/  @!P0 BRA `(.L_x_6935) ;  /* 0xfffffffc00f08947 */ /* 0x008fea000383ffff */
[----:B------:R-:W-:Y:S05]  /*1e880*/  BRA `(.L_x_6990) ;  /* 0xffffffd400f07947 */ /* 0x000fea000383ffff */
.L_x_6940:
[----:B-1----:R1:W2:Y:S02]  /*1e890*/  SYNCS.PHASECHK.TRANS64.TRYWAIT P0, [R20+URZ+0x2e870], R2 ;  /* 0x02e87002140075a7 */ /* 0x0022a4000800017f */
[----:B--2---:R-:W-:Y:S05]  /*1e8a0*/  @!P0 NANOSLEEP.SYNCS 0x989680 ;  /* 0x009896800000895d */ /* 0x004fea0003900000 */
[----:B------:R-:W2:Y:S02]  /*1e8b0*/  @!P0 SYNCS.PHASECHK.TRANS64 P0, [R20+URZ+0x2e870], R2 ;  /* 0x02e87002140085a7 */ /* 0x000ea4000800007f */
[----:B--2---:R-:W-:Y:S05]  /*1e8c0*/  @!P0 BRA `(.L_x_6940) ;  /* 0xfffffffc00f08947 */ /* 0x004fea000383ffff */
[----:B------:R-:W-:Y:S05]  /*1e8d0*/  BRA `(.L_x_6991) ;  /* 0xffffffd800907947 */ /* 0x000fea000383ffff */
.L_x_6942:
[----:B-1----:R1:W2:Y:S02]  /*1e8e0*/  SYNCS.PHASECHK.TRANS64.TRYWAIT P0, [R20+URZ+0x2e860], R0 ;  /* 0x02e86000140075a7 */ /* 0x0022a4000800017f */
[----:B--2---:R-:W-:Y:S05]  /*1e8f0*/  @!P0 NANOSLEEP.SYNCS 0x989680 ;  /* 0x009896800000895d */ /* 0x004fea0003900000 */
[----:B------:R-:W2:Y:S02]  /*1e900*/  @!P0 SYNCS.PHASECHK.TRANS64 P0, [R20+URZ+0x2e860], R0 ;  /* 0x02e86000140085a7 */ /* 0x000ea4000800007f */
[----:B--2---:R-:W-:Y:S05]  /*1e910*/  @!P0 BRA `(.L_x_6942) ;  /* 0xfffffffc00f08947 */ /* 0x004fea000383ffff */
[----:B------:R-:W-:Y:S05]  /*1e920*/  BRA `(.L_x_6992) ;  /* 0xffffffd800947947 */ /* 0x000fea000383ffff */
.L_x_6948:
[----:B0-----:R0:W1:Y:S02]  /*1e930*/  SYNCS.PHASECHK.TRANS64.TRYWAIT P0, [R20+URZ+0x2e870], R3 ;  /* 0x02e87003140075a7 */ /* 0x001064000800017f */
[----:B-1----:R-:W-:Y:S05]  /*1e940*/  @!P0 NANOSLEEP.SYNCS 0x989680 ;  /* 0x009896800000895d */ /* 0x002fea0003900000 */
[----:B------:R-:W1:Y:S02]  /*1e950*/  @!P0 SYNCS.PHASECHK.TRANS64 P0, [R20+URZ+0x2e870], R3 ;  /* 0x02e87003140085a7 */ /* 0x000e64000800007f */
[----:B-1----:R-:W-:Y:S05]  /*1e960*/  @!P0 BRA `(.L_x_6948) ;  /* 0xfffffffc00f08947 */ /* 0x002fea000383ffff */
[----:B------:R-:W-:Y:S05]  /*1e970*/  BRA `(.L_x_6993) ;  /* 0xffffffe000bc7947 */ /* 0x000fea000383ffff */
.L_x_6950:
[----:B0-----:R0:W1:Y:S02]  /*1e980*/  SYNCS.PHASECHK.TRANS64.TRYWAIT P0, [R20+URZ+0x2e860], R3 ;  /* 0x02e86003140075a7 */ /* 0x001064000800017f */
[----:B-1----:R-:W-:Y:S05]  /*1e990*/  @!P0 NANOSLEEP.SYNCS 0x989680 ;  /* 0x009896800000895d */ /* 0x002fea0003900000 */
[----:B------:R-:W1:Y:S02]  /*1e9a0*/  @!P0 SYNCS.PHASECHK.TRANS64 P0, [R20+URZ+0x2e860], R3 ;  /* 0x02e86003140085a7 */ /* 0x000e64000800007f */
[----:B-1----:R-:W-:Y:S05]  /*1e9b0*/  @!P0 BRA `(.L_x_6950) ;  /* 0xfffffffc00f08947 */ /* 0x002fea000383ffff */
[----:B------:R-:W-:Y:S05]  /*1e9c0*/  BRA `(.L_x_6994) ;  /* 0xffffffe000d87947 */ /* 0x000fea000383ffff */
.L_x_6952:
[----:B0-----:R0:W1:Y:S02]  /*1e9d0*/  SYNCS.PHASECHK.TRANS64.TRYWAIT P0, [R6+URZ+0x2e820], R3 ;  /* 0x02e82003060075a7 */ /* 0x001064000800017f */
[----:B-1----:R-:W-:Y:S05]  /*1e9e0*/  @!P0 NANOSLEEP.SYNCS 0x989680 ;  /* 0x009896800000895d */ /* 0x002fea0003900000 */
[----:B------:R-:W1:Y:S02]  /*1e9f0*/  @!P0 SYNCS.PHASECHK.TRANS64 P0, [R6+URZ+0x2e820], R3 ;  /* 0x02e82003060085a7 */ /* 0x000e64000800007f */
[----:B-1----:R-:W-:Y:S05]  /*1ea00*/  @!P0 BRA `(.L_x_6952) ;  /* 0xfffffffc00f08947 */ /* 0x002fea000383ffff */
[----:B------:R-:W-:Y:S05]  /*1ea10*/  BRA `(.L_x_6995) ;  /* 0xffffffe800ac7947 */ /* 0x000fea000383ffff */
.L_x_6954:
[----:B0-----:R0:W1:Y:S02]  /*1ea20*/  SYNCS.PHASECHK.TRANS64.TRYWAIT P1, [R7+URZ], R4 ;  /* 0x00000004070075a7 */ /* 0x001064000802017f */
[----:B-1----:R-:W-:Y:S05]  /*1ea30*/  @!P1 NANOSLEEP.SYNCS 0x989680 ;  /* 0x009896800000995d */ /* 0x002fea0003900000 */
[----:B------:R-:W1:Y:S02]  /*1ea40*/  @!P1 SYNCS.PHASECHK.TRANS64 P1, [R7+URZ], R4 ;  /* 0x00000004070095a7 */ /* 0x000e64000802007f */
[----:B-1----:R-:W-:Y:S05]  /*1ea50*/  @!P1 BRA `(.L_x_6954) ;  /* 0xfffffffc00f09947 */ /* 0x002fea000383ffff */
[----:B------:R-:W-:Y:S05]  /*1ea60*/  BRA `(.L_x_6996) ;  /* 0xffffffe800fc7947 */ /* 0x000fea000383ffff */
.L_x_6955:
[----:B-1----:R1:W2:Y:S02]  /*1ea70*/  SYNCS.PHASECHK.TRANS64.TRYWAIT P1, [R5+URZ], R2 ;  /* 0x00000002050075a7 */ /* 0x0022a4000802017f */
[----:B--2---:R-:W-:Y:S05]  /*1ea80*/  @!P1 NANOSLEEP.SYNCS 0x989680 ;  /* 0x009896800000995d */ /* 0x004fea0003900000 */
[----:B------:R-:W2:Y:S02]  /*1ea90*/  @!P1 SYNCS.PHASECHK.TRANS64 P1, [R5+URZ], R2 ;  /* 0x00000002050095a7 */ /* 0x000ea4000802007f */
[----:B--2---:R-:W-:Y:S05]  /*1eaa0*/  @!P1 BRA `(.L_x_6955) ;  /* 0xfffffffc00f09947 */ /* 0x004fea000383ffff */
[----:B------:R-:W-:Y:S05]  /*1eab0*/  BRA `(.L_x_6997) ;  /* 0xffffffe800f07947 */ /* 0x000fea000383ffff */
.L_x_6957:
[----:B-1----:R1:W2:Y:S02]  /*1eac0*/  SYNCS.PHASECHK.TRANS64.TRYWAIT P1, [R5+URZ+0x2e860], R4 ;  /* 0x02e86004050075a7 */ /* 0x0022a4000802017f */
[----:B--2---:R-:W-:Y:S05]  /*1ead0*/  @!P1 NANOSLEEP.SYNCS 0x989680 ;  /* 0x009896800000995d */ /* 0x004fea0003900000 */
[----:B------:R-:W2:Y:S02]  /*1eae0*/  @!P1 SYNCS.PHASECHK.TRANS64 P1, [R5+URZ+0x2e860], R4 ;  /* 0x02e86004050095a7 */ /* 0x000ea4000802007f */
[----:B--2---:R-:W-:Y:S05]  /*1eaf0*/  @!P1 BRA `(.L_x_6957) ;  /* 0xfffffffc00f09947 */ /* 0x004fea000383ffff */
[----:B------:R-:W-:Y:S05]  /*1eb00*/  BRA `(.L_x_6998) ;  /* 0xffffffe800f07947 */ /* 0x000fea000383ffff */
.L_x_6959:
[----:B--2---:R2:W3:Y:S02]  /*1eb10*/  SYNCS.PHASECHK.TRANS64.TRYWAIT P1, [R3+URZ+0x2e860], R2 ;  /* 0x02e86002030075a7 */ /* 0x0044e4000802017f */
[----:B---3--:R-:W-:Y:S05]  /*1eb20*/  @!P1 NANOSLEEP.SYNCS 0x989680 ;  /* 0x009896800000995d */ /* 0x008fea0003900000 */
[----:B------:R-:W3:Y:S02]  /*1eb30*/  @!P1 SYNCS.PHASECHK.TRANS64 P1, [R3+URZ+0x2e860], R2 ;  /* 0x02e86002030095a7 */ /* 0x000ee4000802007f */
[----:B---3--:R-:W-:Y:S05]  /*1eb40*/  @!P1 BRA `(.L_x_6959) ;  /* 0xfffffffc00f09947 */ /* 0x008fea000383ffff */
[----:B------:R-:W-:Y:S05]  /*1eb50*/  BRA `(.L_x_6999) ;  /* 0xffffffe800f07947 */ /* 0x000fea000383ffff */
.L_x_6961:
[----:B---3--:R3:W4:Y:S02]  /*1eb60*/  SYNCS.PHASECHK.TRANS64.TRYWAIT P0, [R5+URZ+0x2e880], R4 ;  /* 0x02e88004050075a7 */ /* 0x008724000800017f */
[----:B----4-:R-:W-:Y:S05]  /*1eb70*/  @!P0 NANOSLEEP.SYNCS 0x989680 ;  /* 0x009896800000895d */ /* 0x010fea0003900000 */
[----:B------:R-:W4:Y:S02]  /*1eb80*/  @!P0 SYNCS.PHASECHK.TRANS64 P0, [R5+URZ+0x2e880], R4 ;  /* 0x02e88004050085a7 */ /* 0x000f24000800007f */
[----:B----4-:R-:W-:Y:S05]  /*1eb90*/  @!P0 BRA `(.L_x_6961) ;  /* 0xfffffffc00f08947 */ /* 0x010fea000383ffff */
[----:B------:R-:W-:Y:S05]  /*1eba0*/  BRA `(.L_x_6962) ;  /* 0xffffffe800ec7947 */ /* 0x000fea000383ffff */
.L_x_7000:
        /* <DEDUP_REMOVED lines=13> */
.L_x_13279:


//--------------------- .text._ZN7cutlass13device_kernelIN5flash11enable_sm90INS1_16FlashAttnFwdSm90INS1_25CollectiveMainloopFwdSm90ILi2EN4cute5tupleIJNS5_1CILi1EEES8_S8_EEENS6_IJNS7_ILi128EEENS7_ILi224EEESA_EEELi128ENS_12float_e4m3_tEfNS_4arch4Sm90ELb0ELb1ELb0ELb1ELb0ELb0ELb0ELb1ELb1ELb1ELb1ELb0EEENS1_21CollectiveEpilogueFwdINS6_IJSA_SA_SB_EEES9_NS_10bfloat16_tESF_Li256ELb1ELb1ELb1ELb1EEENS1_36VarlenDynamicPersistentTileSchedulerILi128ELi224ELi256ELi128ELb1ELb1ELb1ELb1ELb0ELb1EEEEEEEEEvNT_6ParamsE --------------------------
	.section	.text._ZN7cutlass13device_kernelIN5flash11enable_sm90INS1_16FlashAttnFwdSm90INS1_25CollectiveMainloopFwdSm90ILi2EN4cute5tupleIJNS5_1CILi1EEES8_S8_EEENS6_IJNS7_ILi128EEENS7_ILi224EEESA_EEELi128ENS_12float_e4m3_tEfNS_4arch4Sm90ELb0ELb1ELb0ELb1ELb0ELb0ELb0ELb1ELb1ELb1ELb1ELb0EEENS1_21CollectiveEpilogueFwdINS6_IJSA_SA_SB_EEES9_NS_10bfloat16_tESF_Li256ELb1ELb1ELb1ELb1EEENS1_36VarlenDynamicPersistentTileSchedulerILi128ELi224ELi256ELi128ELb1ELb1ELb1ELb1ELb0ELb1EEEEEEEEEvNT_6ParamsE,"ax",@progbits
	.align	128
.text._ZN7cutlass13device_kernelIN5flash11enable_sm90INS1_16FlashAttnFwdSm90INS1_25CollectiveMainloopFwdSm90ILi2EN4cute5tupleIJNS5_1CILi1EEES8_S8_EEENS6_IJNS7_ILi128EEENS7_ILi224EEESA_EEELi128ENS_12float_e4m3_tEfNS_4arch4Sm90ELb0ELb1ELb0ELb1ELb0ELb0ELb0ELb1ELb1ELb1ELb1ELb0EEENS1_21CollectiveEpilogueFwdINS6_IJSA_SA_SB_EEES9_NS_10bfloat16_tESF_Li256ELb1ELb1ELb1ELb1EEENS1_36VarlenDynamicPersistentTileSchedulerILi128ELi224ELi256ELi128ELb1ELb1ELb1ELb1ELb0ELb1EEEEEEEEEvNT_6ParamsE:
        .type           _ZN7cutlass13device_kernelIN5flash11enable_sm90INS1_16FlashAttnFwdSm90INS1_25CollectiveMainloopFwdSm90ILi2EN4cute5tupleIJNS5_1CILi1EEES8_S8_EEENS6_IJNS7_ILi128EEENS7_ILi224EEESA_EEELi128ENS_12float_e4m3_tEfNS_4arch4Sm90ELb0ELb1ELb0ELb1ELb0ELb0ELb0ELb1ELb1ELb1ELb1ELb0EEENS1_21CollectiveEpilogueFwdINS6_IJSA_SA_SB_EEES9_NS_10bfloat16_tESF_Li256ELb1ELb1ELb1ELb1EEENS1_36VarlenDynamicPersistentTileSchedulerILi128ELi224ELi256ELi128ELb1ELb1ELb1ELb1ELb0ELb1EEEEEEEEEvNT_6ParamsE,@function
        .size           _ZN7cutlass13device_kernelIN5flash11enable_sm90INS1_16FlashAttnFwdSm90INS1_25CollectiveMainloopFwdSm90ILi2EN4cute5tupleIJNS5_1CILi1EEES8_S8_EEENS6_IJNS7_ILi128EEENS7_ILi224EEESA_EEELi128ENS_12float_e4m3_tEfNS_4arch4Sm90ELb0ELb1ELb0ELb1ELb0ELb0ELb0ELb1ELb1ELb1ELb1ELb0EEENS1_21CollectiveEpilogueFwdINS6_IJSA_SA_SB_EEES9_NS_10bfloat16_tESF_Li256ELb1ELb1ELb1ELb1EEENS1_36VarlenDynamicPersistentTileSchedulerILi128ELi224ELi256ELi128ELb1ELb1ELb1ELb1ELb0ELb1EEEEEEEEEvNT_6ParamsE,(.L_x_13280 - _ZN7cutlass13device_kernelIN5flash11enable_sm90INS1_16FlashAttnFwdSm90INS1_25CollectiveMainloopFwdSm90ILi2EN4cute5tupleIJNS5_1CILi1EEES8_S8_EEENS6_IJNS7_ILi128EEENS7_ILi224EEESA_EEELi128ENS_12float_e4m3_tEfNS_4arch4Sm90ELb0ELb1ELb0ELb1ELb0ELb0ELb0ELb1ELb1ELb1ELb1ELb0EEENS1_21CollectiveEpilogueFwdINS6_IJSA_SA_SB_EEES9_NS_10bfloat16_tESF_Li256ELb1ELb1ELb1ELb1EEENS1_36VarlenDynamicPersistentTileSchedulerILi128ELi224ELi256ELi128ELb1ELb1ELb1ELb1ELb0ELb1EEEEEEEEEvNT_6ParamsE)
        .other          _ZN7cutlass13device_kernelIN5flash11enable_sm90INS1_16FlashAttnFwdSm90INS1_25CollectiveMainloopFwdSm90ILi2EN4cute5tupleIJNS5_1CILi1EEES8_S8_EEENS6_IJNS7_ILi128EEENS7_ILi224EEESA_EEELi128ENS_12float_e4m3_tEfNS_4arch4Sm90ELb0ELb1ELb0ELb1ELb0ELb0ELb0ELb1ELb1ELb1ELb1ELb0EEENS1_21CollectiveEpilogueFwdINS6_IJSA_SA_SB_EEES9_NS_10bfloat16_tESF_Li256ELb1ELb1ELb1ELb1EEENS1_36VarlenDynamicPersistentTileSchedulerILi128ELi224ELi256ELi128ELb1ELb1ELb1ELb1ELb0ELb1EEEEEEEEEvNT_6ParamsE,@"STO_CUDA_ENTRY STV_DEFAULT"
_ZN7cutlass13device_kernelIN5flash11enable_sm90INS1_16FlashAttnFwdSm90INS1_25CollectiveMainloopFwdSm90ILi2EN4cute5tupleIJNS5_1CILi1EEES8_S8_EEENS6_IJNS7_ILi128EEENS7_ILi224EEESA_EEELi128ENS_12float_e4m3_tEfNS_4arch4Sm90ELb0ELb1ELb0ELb1ELb0ELb0ELb0ELb1ELb1ELb1ELb1ELb0EEENS1_21CollectiveEpilogueFwdINS6_IJSA_SA_SB_EEES9_NS_10bfloat16_tESF_Li256ELb1ELb1ELb1ELb1EEENS1_36VarlenDynamicPersistentTileSchedulerILi128ELi224ELi256ELi128ELb1ELb1ELb1ELb1ELb0ELb1EEEEEEEEEvNT_6ParamsE:
        /* <DEDUP_REMOVED lines=18> */
.L_x_7002:
[----:B------:R-:W-:Y:S05]  /*0120*/  BSYNC B0 ;  /* 0x0000000000007941 */ /* 0x000fea0003800000 */
.L_x_7001:
        /* <DEDUP_REMOVED lines=41> */
.L_x_7003:
        /* <DEDUP_REMOVED lines=22> */
.L_x_7004:
        /* <DEDUP_REMOVED lines=18> */
.L_x_7005:
        /* <DEDUP_REMOVED lines=22> */
.L_x_7006:
        /* <DEDUP_REMOVED lines=22> */
.L_x_7007:
[----:B------:R-:W-:Y:S01]  /*0900*/  PLOP3.LUT P0, PT, PT, PT, UP0, 0x80, 0x0 ;  /* 0x000000000000781c */ /* 0x000fe20003f0f008 */
[----:B------:R-:W-:Y:S01]  /*0910*/  UMOV UR38, 0x1 ;  /* 0x0000000100267882 */ /* 0x000fe20000000000 */
[----:B------:R-:W-:Y:S01]  /*0920*/  NOP ;  /* 0x0000000000007918 */ /* 0x000fe20000000000 */
[----:B------:R-:W-:Y:S01]  /*0930*/  USEL UR38, UR38, 0x2, !UP0 ;  /* 0x0000000226267887 */ /* 0x000fe2000c000000 */
[----:B------:R-:W-:Y:S01]  /*0940*/  ULDC.64 UR52, c[0x0][0x208] ;  /* 0x0000820000347ab9 */ /* 0x000fe20000000a00 */
[----:B012-4-:R-:W-:Y:S08]  /*0950*/  BAR.SYNC.DEFER_BLOCKING 0x0 ;  /* 0x0000000000007b1d */ /* 0x017ff00000010000 */
[----:B------:R-:W-:Y:S05]  /*0960*/  @!P0 BRA `(.L_x_7008) ;  /* 0x000001a800908947 */ /* 0x000fea0003800000 */
.L_x_7009:
        /* <DEDUP_REMOVED lines=30> */
[CC--:B------:R-:W-:Y:S01]  /*0b50*/  LEA.HI R12, R0.reuse, R229.reuse, RZ, 0x2 ;  /* 0x000000e5000c7211 */ /* 0x0c0fe200078f10ff */
[----:B------:R-:W-:Y:S01]  /*0b60*/  IMAD.SHL.U32 R5, R3, 0x20, RZ ;  /* 0x0000002003057824 */ /* 0x000fe200078e00ff */
[----:B------:R-:W-:Y:S01]  /*0b70*/  SHF.R.S32.HI R3, RZ, 0x7, R2 ;  /* 0x00000007ff037819 */ /* 0x000fe20000011402 */
[----:B------:R-:W-:Y:S01]  /*0b80*/  IMAD.IADD R6, R229, 0x1, -R4 ;  /* 0x00000001e5067824 */ /* 0x000fe200078e0a04 */
[----:B------:R-:W-:Y:S02]  /*0b90*/  LEA.HI R4, R0, R229, RZ, 0x4 ;  /* 0x000000e500047211 */ /* 0x000fe400078f20ff */
[----:B------:R-:W-:Y:S02]  /*0ba0*/  LOP3.LUT R5, R5, 0xfffffc00, RZ, 0xc0, !PT ;  /* 0xfffffc0005057812 */ /* 0x000fe400078ec0ff */
[----:B------:R-:W-:-:S02]  /*0bb0*/  SHF.R.S32.HI R9, RZ, 0x1f, R6 ;  /* 0x0000001fff097819 */ /* 0x000fc40000011406 */
[----:B------:R-:W-:Y:S02]  /*0bc0*/  LOP3.LUT R0, R4, 0x3fffff0, RZ, 0xc0, !PT ;  /* 0x03fffff004007812 */ /* 0x000fe400078ec0ff */
[----:B------:R-:W-:Y:S02]  /*0bd0*/  LEA.HI R8, R9, R6, RZ, 0x2 ;  /* 0x0000000609087211 */ /* 0x000fe400078f10ff */
[----:B------:R-:W-:Y:S01]  /*0be0*/  LOP3.LUT R12, R12, 0xfffffffc, RZ, 0xc0, !PT ;  /* 0xfffffffc0c0c7812 */ /* 0x000fe200078ec0ff */
[C---:B------:R-:W-:Y:S01]  /*0bf0*/  IMAD.IADD R0, R229.reuse, 0x1, -R0 ;  /* 0x00000001e5007824 */ /* 0x040fe200078e0a00 */
[--C-:B------:R-:W-:Y:S02]  /*0c00*/  SHF.R.S32.HI R10, RZ, 0x2, R8.reuse ;  /* 0x00000002ff0a7819 */ /* 0x100fe40000011408 */
[----:B------:R-:W-:Y:S01]  /*0c10*/  SHF.R.S32.HI R11, RZ, 0x1f, R8 ;  /* 0x0000001fff0b7819 */ /* 0x000fe20000011408 */
[----:B------:R-:W-:Y:S01]  /*0c20*/  IMAD R7, R0, 0x40, R5 ;  /* 0x0000004000077824 */ /* 0x000fe200078e0205 */
[----:B------:R-:W-:Y:S01]  /*0c30*/  LEA.HI R2, R2, R3, RZ, 0x1 ;  /* 0x0000000302027211 */ /* 0x000fe200078f08ff */
[----:B------:R-:W-:Y:S01]  /*0c40*/  IMAD.IADD R12, R229, 0x1, -R12 ;  /* 0x00000001e50c7824 */ /* 0x000fe200078e0a0c */
[----:B------:R-:W-:-:S02]  /*0c50*/  LEA.HI R11, R11, R10, RZ, 0x3 ;  /* 0x0000000a0b0b7211 */ /* 0x000fc400078f18ff */
[----:B------:R-:W-:Y:S02]  /*0c60*/  SHF.R.S32.HI R5, RZ, 0x4, R4 ;  /* 0x00000004ff057819 */ /* 0x000fe40000011404 */
[----:B------:R-:W-:Y:S02]  /*0c70*/  LOP3.LUT R11, R11, 0xfffffff8, RZ, 0xc0, !PT ;  /* 0xfffffff80b0b7812 */ /* 0x000fe400078ec0ff */
[----:B------:R-:W-:Y:S02]  /*0c80*/  LEA.HI R9, R9, R6, RZ, 0x5 ;  /* 0x0000000609097211 */ /* 0x000fe400078f28ff */
[----:B------:R-:W-:Y:S01]  /*0c90*/  LOP3.LUT R2, R2, 0x3fffffe, RZ, 0xc0, !PT ;  /* 0x03fffffe02027812 */ /* 0x000fe200078ec0ff */
[----:B------:R-:W-:Y:S01]  /*0ca0*/  IMAD.IADD R10, R10, 0x1, -R11 ;  /* 0x000000010a0a7824 */ /* 0x000fe200078e0a0b */
[----:B------:R-:W-:Y:S02]  /*0cb0*/  LEA.HI R4, R4, R5, RZ, 0x1 ;  /* 0x0000000504047211 */ /* 0x000fe400078f08ff */
[----:B------:R-:W-:Y:S01]  /*0cc0*/  LEA.HI R0, R12, R12, RZ, 0x1 ;  /* 0x0000000c0c007211 */ /* 0x000fe200078f08ff */
[----:B------:R-:W-:Y:S01]  /*0cd0*/  IMAD.IADD R2, R3, 0x1, -R2 ;  /* 0x0000000103027824 */ /* 0x000fe200078e0a02 */
[----:B------:R-:W-:-:S02]  /*0ce0*/  SHF.R.S32.HI R9, RZ, 0x5, R9 ;  /* 0x00000005ff097819 */ /* 0x000fc40000011409 */
[----:B------:R-:W-:Y:S02]  /*0cf0*/  LOP3.LUT R4, R4, 0x1ffffffe, RZ, 0xc0, !PT ;  /* 0x1ffffffe04047812 */ /* 0x000fe400078ec0ff */
[----:B------:R-:W-:Y:S01]  /*0d00*/  LOP3.LUT R3, R0, 0x1ffffffe, RZ, 0xc0, !PT ;  /* 0x1ffffffe00037812 */ /* 0x000fe200078ec0ff */
[----:B------:R-:W-:Y:S01]  /*0d10*/  IMAD R9, R9, 0x10, R10 ;  /* 0x0000001009097824 */ /* 0x000fe200078e020a */
[----:B------:R-:W-:Y:S01]  /*0d20*/  LOP3.LUT R11, R8, 0x7ffffffc, RZ, 0xc0, !PT ;  /* 0x7ffffffc080b7812 */ /* 0x000fe200078ec0ff */
[----:B------:R-:W-:Y:S02]  /*0d30*/  IMAD.IADD R4, R5, 0x1, -R4 ;  /* 0x0000000105047824 */ /* 0x000fe400078e0a04 */
[----:B------:R-:W-:Y:S02]  /*0d40*/  IMAD.IADD R3, R12, 0x1, -R3 ;  /* 0x000000010c037824 */ /* 0x000fe400078e0a03 */
[----:B------:R-:W-:Y:S02]  /*0d50*/  IMAD.IADD R11, R6, 0x1, -R11 ;  /* 0x00000001060b7824 */ /* 0x000fe400078e0a0b */
[----:B------:R-:W-:-:S02]  /*0d60*/  IMAD R228, R2, 0x40, R9 ;  /* 0x0000004002e47824 */ /* 0x000fc400078e0209 */
[----:B------:R-:W-:Y:S02]  /*0d70*/  IMAD R230, R4, 0x8, R7 ;  /* 0x0000000804e67824 */ /* 0x000fe400078e0207 */
[----:B------:R-:W-:Y:S02]  /*0d80*/  IMAD.SHL.U32 R19, R11, 0x2, RZ ;  /* 0x000000020b137824 */ /* 0x000fe400078e00ff */
[----:B------:R-:W-:-:S07]  /*0d90*/  IMAD R22, R3, 0x8, R228 ;  /* 0x0000000803167824 */ /* 0x000fce00078e02e4 */
.L_x_7117:
[----:B01-34-:R-:W0:Y:S01]  /*0da0*/  LDC.64 R6, c[0x0][0xa18] ;  /* 0x00028600ff067b82 */ /* 0x01be220000000a00 */
[----:B------:R-:W-:Y:S02]  /*0db0*/  IMAD.U32 R3, RZ, RZ, UR49 ;  /* 0x00000031ff037e24 */ /* 0x000fe4000f8e00ff */
[----:B--2--5:R-:W-:-:S05]  /*0dc0*/  IMAD.MOV.U32 R8, RZ, RZ, RZ ;  /* 0x000000ffff087224 */ /* 0x024fca00078e00ff */
[----:B------:R-:W1:Y:S08]  /*0dd0*/  LDC R18, c[0x0][0x288] ;  /* 0x0000a200ff127b82 */ /* 0x000e700000000800 */
[----:B------:R-:W2:Y:S08]  /*0de0*/  LDC.64 R4, c[0x0][0xa28] ;  /* 0x00028a00ff047b82 */ /* 0x000eb00000000a00 */
[----:B------:R-:W3:Y:S01]  /*0df0*/  LDC.64 R10, c[0x0][0x418] ;  /* 0x00010600ff0a7b82 */ /* 0x000ee20000000a00 */
[----:B0-----:R-:W-:-:S07]  /*0e00*/  ISETP.NE.U32.AND P1, PT, R6, RZ, PT ;  /* 0x000000ff0600720c */ /* 0x001fce0003f25070 */
[----:B------:R-:W0:Y:S01]  /*0e10*/  LDC R0, c[0x0][0x424] ;  /* 0x00010900ff007b82 */ /* 0x000e220000000800 */
[----:B------:R-:W-:-:S07]  /*0e20*/  ISETP.NE.AND.EX P1, PT, R7, RZ, PT, P1 ;  /* 0x000000ff0700720c */ /* 0x000fce0003f25310 */
[----:B------:R-:W4:Y:S01]  /*0e30*/  LDC R17, c[0x0][0x2f0] ;  /* 0x0000bc00ff117b82 */ /* 0x000f220000000800 */
[----:B--2---:R-:W-:Y:S01]  /*0e40*/  ISETP.NE.U32.AND P0, PT, R4, RZ, PT ;  /* 0x000000ff0400720c */ /* 0x004fe20003f05070 */
[----:B------:R-:W-:Y:S01]  /*0e50*/  ULOP3.LUT UR4, UR6, 0xff000000, URZ, 0xc0, !UPT ;  /* 0xff00000006047892 */ /* 0x000fe2000f8ec03f */
[----:B------:R-:W-:Y:S02]  /*0e60*/  ULDC.64 UR8, c[0x0][0xa20] ;  /* 0x0002880000087ab9 */ /* 0x000fe40000000a00 */
[----:B------:R-:W-:-:S03]  /*0e70*/  ISETP.NE.AND.EX P0, PT, R5, RZ, PT, P0 ;  /* 0x000000ff0500720c */ /* 0x000fc60003f05300 */
[----:B------:R-:W2:Y:S10]  /*0e80*/  @P1 LDC.64 R6, c[0x0][0xa18] ;  /* 0x00028600ff061b82 */ /* 0x000eb40000000a00 */
[----:B------:R-:W3:Y:S01]  /*0e90*/  @P0 LDC.64 R4, c[0x0][0xa28] ;  /* 0x00028a00ff040b82 */ /* 0x000ee20000000a00 */
[----:B--2---:R-:W-:-:S05]  /*0ea0*/  @P1 IMAD.WIDE R6, R3, 0x4, R6 ;  /* 0x0000000403061825 */ /* 0x004fca00078e0206 */
[----:B-1----:R1:W5:Y:S01]  /*0eb0*/  @P1 LDG.E R18, desc[UR52][R6.64] ;  /* 0x0000003406121981 */ /* 0x002362000c1e1900 */
[----:B---3--:R-:W-:Y:S01]  /*0ec0*/  @P0 IMAD.WIDE R4, R3, 0x4, R4 ;  /* 0x0000000403040825 */ /* 0x008fe200078e0204 */
[----:B------:R-:W-:Y:S01]  /*0ed0*/  ULOP3.LUT UR46, UR6, 0xff0000, URZ, 0xc0, !UPT ;  /* 0x00ff0000062e7892 */ /* 0x000fe2000f8ec03f */
[----:B------:R-:W-:Y:S01]  /*0ee0*/  ISETP.NE.U32.AND P2, PT, RZ, UR8, PT ;  /* 0x00000008ff007c0c */ /* 0x000fe2000bf45070 */
[----:B------:R-:W-:Y:S02]  /*0ef0*/  USHF.R.U32.HI UR4, URZ, 0x8, UR4 ;  /* 0x000000083f047899 */ /* 0x000fe40008011604 */
[----:B------:R1:W5:Y:S01]  /*0f00*/  @P0 LDG.E R8, desc[UR52][R4.64] ;  /* 0x0000003404080981 */ /* 0x000362000c1e1900 */
[----:B------:R-:W-:Y:S01]  /*0f10*/  ISETP.NE.U32.AND P0, PT, R10, RZ, PT ;  /* 0x000000ff0a00720c */ /* 0x000fe20003f05070 */
[----:B------:R-:W-:Y:S01]  /*0f20*/  ULEA.HI UR46, UR46, UR4, URZ, 0x10 ;  /* 0x000000042e2e7291 */ /* 0x000fe2000f8f803f */
[----:B------:R-:W-:Y:S01]  /*0f30*/  ISETP.NE.AND.EX P2, PT, RZ, UR9, PT, P2 ;  /* 0x00000009ff007c0c */ /* 0x000fe2000bf45320 */
[----:B------:R-:W-:Y:S01]  /*0f40*/  ULOP3.LUT UR43, UR6, 0xffff, URZ, 0xc0, !UPT ;  /* 0x0000ffff062b7892 */ /* 0x000fe2000f8ec03f */
[----:B------:R-:W-:-:S04]  /*0f50*/  ISETP.NE.AND.EX P0, PT, R11, RZ, PT, P0 ;  /* 0x000000ff0b00720c */ /* 0x000fc80003f05300 */
[----:B0-----:R-:W-:Y:S01]  /*0f60*/  SEL R0, R0, 0x1, P0 ;  /* 0x0000000100007807 */ /* 0x001fe20000000000 */
[----:B-1--4-:R-:W-:Y:S08]  /*0f70*/  @P1 BRA `(.L_x_7010) ;  /* 0x0000000000281947 */ /* 0x012ff00003800000 */
        /* <DEDUP_REMOVED lines=10> */
.L_x_7010:
        /* <DEDUP_REMOVED lines=9> */
.L_x_7011:
        /* <DEDUP_REMOVED lines=10> */
.L_x_7012:
        /* <DEDUP_REMOVED lines=41> */
[----:B------:R0:W2:Y:S01]  /*13e0*/  @P1 LDG.E R0, desc[UR52][R6.64] ;  /* 0x0000003406001981 */ /* 0x0000a2000c1e1900 */
        /* <DEDUP_REMOVED lines=12> */
[----:B------:R-:W-:-:S06]  /*14b0*/  UIADD3 UR4, UR8, UR4, URZ ;  /* 0x0000000408047290 */ /* 0x000fcc000fffe03f */
[----:B0-----:R-:W-:Y:S02]  /*14c0*/  IMAD.U32 R6, RZ, RZ, UR4 ;  /* 0x00000004ff067e24 */ /* 0x001fe4000f8e00ff */
        /* <DEDUP_REMOVED lines=14> */
.L_x_7014:
[----:B------:R-:W-:-:S11]  /*15b0*/  UISETP.NE.AND UP0, UPT, UR5, 0x1, UPT ;  /* 0x000000010500788c */ /* 0x000fd6000bf05270 */
[----:B------:R-:W-:Y:S02]  /*15c0*/  @UP0 ULDC.64 UR8, c[0x0][0x9e8] ;  /* 0x00027a0000080ab9 */ /* 0x000fe40000000a00 */
[----:B------:R-:W-:-:S04]  /*15d0*/  UIMAD.WIDE.U32 UR6, UR4, UR8, URZ ;  /* 0x00000008040672a5 */ /* 0x000fc8000f8e003f */
[----:B------:R-:W-:-:S12]  /*15e0*/  @UP0 USHF.R.U32.HI UR4, URZ, UR9, UR7 ;  /* 0x000000093f040299 */ /* 0x000fd80008011607 */
.L_x_7015:
[----:B------:R-:W-:-:S06]  /*15f0*/  UIMAD UR4, UR4, UR5, UR5 ;  /* 0x00000005040472a4 */ /* 0x000fcc000f8e0205 */
[----:B------:R-:W-:-:S07]  /*1600*/  VIMNMX R6, R6, UR4, PT ;  /* 0x0000000406067c48 */ /* 0x000fce000bfe0100 */
.L_x_7013:
[C---:B------:R-:W-:Y:S01]  /*1610*/  IMAD.IADD R137, R17.reuse, 0x1, -R18 ;  /* 0x0000000111897824 */ /* 0x040fe200078e0a12 */
[----:B------:R-:W-:Y:S01]  /*1620*/  @UP1 ULDC UR6, c[0x0][0x44c] ;  /* 0x0001130000061ab9 */ /* 0x000fe20000000800 */
[----:B------:R-:W-:Y:S01]  /*1630*/  VIADD R7, R6, 0xdf ;  /* 0x000000df06077836 */ /* 0x000fe20000000000 */
[----:B------:R-:W-:Y:S01]  /*1640*/  UIMAD.WIDE.U32 UR6, UR36, UR6, URZ ;  /* 0x00000006240672a5 */ /* 0x000fe2000f8e003f */
[----:B------:R-:W-:Y:S01]  /*1650*/  VIADD R5, R17, 0xdf ;  /* 0x000000df11057836 */ /* 0x000fe20000000000 */
        /* <DEDUP_REMOVED lines=27> */
.L_x_7017:
[----:B------:R-:W-:-:S11]  /*1810*/  UISETP.NE.AND UP0, UPT, UR5, 0x1, UPT ;  /* 0x000000010500788c */ /* 0x000fd6000bf05270 */
[----:B------:R-:W-:Y:S02]  /*1820*/  @UP0 ULDC.64 UR10, c[0x0][0x9e8] ;  /* 0x00027a00000a0ab9 */ /* 0x000fe40000000a00 */
[----:B------:R-:W-:-:S04]  /*1830*/  UIMAD.WIDE.U32 UR6, UR4, UR10, URZ ;  /* 0x0000000a040672a5 */ /* 0x000fc8000f8e003f */
[----:B------:R-:W-:-:S12]  /*1840*/  @UP0 USHF.R.U32.HI UR4, URZ, UR11, UR7 ;  /* 0x0000000b3f040299 */ /* 0x000fd80008011607 */
.L_x_7018:
[----:B------:R-:W-:-:S04]  /*1850*/  UIMAD UR4, UR4, UR5, URZ ;  /* 0x00000005040472a4 */ /* 0x000fc8000f8e023f */
[----:B------:R-:W-:-:S04]  /*1860*/  UISETP.LT.AND UP0, UPT, UR8, UR4, UPT ;  /* 0x000000040800728c */ /* 0x000fc8000bf01270 */
[----:B------:R-:W-:-:S12]  /*1870*/  USEL UR8, UR8, UR4, !UP0 ;  /* 0x0000000408087287 */ /* 0x000fd8000c000000 */
.L_x_7016:
[----:B------:R-:W-:Y:S01]  /*1880*/  UMOV UR4, URZ ;  /* 0x0000003f00047c82 */ /* 0x000fe20008000000 */
[----:B------:R-:W-:Y:S01]  /*1890*/  UMOV UR5, UR8 ;  /* 0x0000000800057c82 */ /* 0x000fe20008000000 */
[----:B------:R-:W-:Y:S02]  /*18a0*/  ULOP3.LUT UR37, UR46, 0xff, URZ, 0xc0, !UPT ;  /* 0x000000ff2e257892 */ /* 0x000fe4000f8ec03f */
[----:B------:R-:W-:Y:S02]  /*18b0*/  UIMAD.WIDE UR4, UR8, -0x6db6db6d, UR4 ;  /* 0x92492493080478a5 */ /* 0x000fe4000f8e0204 */
[----:B------:R-:W-:Y:S02]  /*18c0*/  USHF.R.U32.HI UR46, URZ, 0x10, UR46 ;  /* 0x000000103f2e7899 */ /* 0x000fe4000801162e */
[----:B------:R-:W-:-:S04]  /*18d0*/  USHF.R.U32.HI UR4, URZ, 0x1f, UR5 ;  /* 0x0000001f3f047899 */ /* 0x000fc80008011605 */
        /* <DEDUP_REMOVED lines=44> */
.L_x_7019:
        /* <DEDUP_REMOVED lines=8> */
[----:B------:R-:W-:Y:S02]  /*1c20*/  CS2R R26, SRZ ;  /* 0x00000000001a7805 */ /* 0x000fe4000001ff00 */
[----:B------:R-:W-:Y:S02]  /*1c30*/  CS2R R36, SRZ ;  /* 0x0000000000247805 */ /* 0x000fe4000001ff00 */
[----:B------:R-:W-:Y:S02]  /*1c40*/  ISETP.GT.AND P1, PT, R136, UR39, PT ;  /* 0x0000002788007c0c */ /* 0x000fe4000bf24270 */
        /* <DEDUP_REMOVED lines=62> */
.L_x_7021:
        /* <DEDUP_REMOVED lines=9> */
.L_x_7218:
[----:B------:R-:W-:Y:S05]  /*20c0*/  @!P0 BRA `(.L_x_7023) ;  /* 0x0000000000048947 */ /* 0x000fea0003800000 */
[----:B------:R-:W-:Y:S01]  /*20d0*/  BPT.TRAP 0x1 ;  /* 0x000000040000795c */ /* 0x000fe20000300000 */
.L_x_7023:
[----:B------:R-:W-:Y:S02]  /*20e0*/  IMAD.U32 R5, RZ, RZ, UR51 ;  /* 0x00000033ff057e24 */ /* 0x000fe4000f8e00ff */
[----:B0-----:R-:W-:-:S03]  /*20f0*/  IMAD.U32 R0, RZ, RZ, UR50 ;  /* 0x00000032ff007e24 */ /* 0x001fc6000f8e00ff */
[----:B------:R-:W-:Y:S02]  /*2100*/  LEA R5, R5, UR41, 0x3 ;  /* 0x0000002905057c11 */ /* 0x000fe4000f8e18ff */
[----:B------:R-:W-:-:S04]  /*2110*/  SHF.L.U32 R0, R0, 0x1f, RZ ;  /* 0x0000001f00007819 */ /* 0x000fc800000006ff */
[----:B------:R0:W1:Y:S01]  /*2120*/  SYNCS.PHASECHK.TRANS64.TRYWAIT P1, [R5+URZ+0x2e830], R0 ;  /* 0x02e83000050075a7 */ /* 0x000062000802017f */
[----:B------:R-:W-:Y:S05]  /*2130*/  @!P0 BRA `(.L_x_7024) ;  /* 0x0000000000048947 */ /* 0x000fea0003800000 */
[----:B------:R-:W-:Y:S01]  /*2140*/  BPT.TRAP 0x1 ;  /* 0x000000040000795c */ /* 0x000fe20000300000 */
.L_x_7024:
[----:B-1----:R-:W-:Y:S05]  /*2150*/  @P1 BRA `(.L_x_7025) ;  /* 0x0000000000081947 */ /* 0x002fea0003800000 */
[----:B------:R-:W1:Y:S02]  /*2160*/  SYNCS.PHASECHK.TRANS64.TRYWAIT P1, [R5+URZ+0x2e830], R0 ;  /* 0x02e83000050075a7 */ /* 0x000e64000802017f */
[----:B-1----:R-:W-:Y:S05]  /*2170*/  @!P1 BRA `(.L_x_7026) ;  /* 0x000001fc002c9947 */ /* 0x002fea0003800000 */
.L_x_7025:
[----:B------:R-:W2:Y:S01]  /*2180*/  S2R R3, SR_TID.X ;  /* 0x0000000000037919 */ /* 0x000ea20000002100 */
[----:B------:R-:W-:Y:S01]  /*2190*/  UIADD3 UR4, UR41, 0x20400, URZ ;  /* 0x0002040029047890 */ /* 0x000fe2000fffe03f */
[----:B------:R-:W-:-:S03]  /*21a0*/  LOP3.LUT R2, R2, 0xfff7ffff, RZ, 0xc0, !PT ;  /* 0xfff7ffff02027812 */ /* 0x000fc600078ec0ff */
[----:B------:R-:W-:-:S04]  /*21b0*/  USHF.R.U32.HI UR4, URZ, 0x4, UR4 ;  /* 0x000000043f047899 */ /* 0x000fc80008011604 */
[----:B------:R-:W-:-:S06]  /*21c0*/  ULOP3.LUT UR4, UR4, 0x3fff, URZ, 0xc0, !UPT ;  /* 0x00003fff04047892 */ /* 0x000fcc000f8ec03f */
[----:B------:R-:W-:Y:S01]  /*21d0*/  IMAD.U32 R7, RZ, RZ, UR4 ;  /* 0x00000004ff077e24 */ /* 0x000fe2000f8e00ff */
[----:B------:R-:W-:Y:S05]  /*21e0*/  WARPSYNC.ALL ;  /* 0x0000000000007948 */ /* 0x000fea0003800000 */
[----:B------:R-:W-:Y:S02]  /*21f0*/  LOP3.LUT R7, R7, 0x10000, RZ, 0xfc, !PT ;  /* 0x0001000007077812 */ /* 0x000fe400078efcff */
[----:B--2---:R-:W-:-:S13]  /*2200*/  LOP3.LUT P3, RZ, R3, 0x7f, RZ, 0xc0, !PT ;  /* 0x0000007f03ff7812 */ /* 0x004fda000786c0ff */
[----:B------:R-:W-:Y:S02]  /*2210*/  @P3 LOP3.LUT R2, R2, 0x80000, RZ, 0xfc, !PT ;  /* 0x0008000002023812 */ /* 0x000fe400078efcff */
[----:B------:R-:W-:Y:S01]  /*2220*/  R2UR UR20, R7 ;  /* 0x00000000071472ca */ /* 0x000fe200000e0000 */
[----:B------:R-:W-:Y:S01]  /*2230*/  ULOP3.LUT UR12, UR54, 0x10000, URZ, 0xfc, !UPT ;  /* 0x00010000360c7892 */ /* 0x000fe2000f8efc3f */
[----:B------:R-:W-:Y:S01]  /*2240*/  WARPGROUP.ARRIVE ;  /* 0x00000000000079c5 */ /* 0x000fe20000000000 */
[----:B------:R-:W-:Y:S01]  /*2250*/  UMOV UR17, 0x40000040 ;  /* 0x4000004000117882 */ /* 0x000fe20000000000 */
[----:B------:R-:W-:Y:S01]  /*2260*/  UMOV UR19, 0x40000040 ;  /* 0x4000004000137882 */ /* 0x000fe20000000000 */
[----:B------:R-:W-:Y:S01]  /*2270*/  UMOV UR7, 0x40000040 ;  /* 0x4000004000077882 */ /* 0x000fe20000000000 */
[----:B------:R-:W-:Y:S01]  /*2280*/  UMOV UR11, 0x40000040 ;  /* 0x40000040000b7882 */ /* 0x000fe20000000000 */
[----:B------:R-:W-:Y:S01]  /*2290*/  UMOV UR13, 0x40000040 ;  /* 0x40000040000d7882 */ /* 0x000fe20000000000 */
[----:B------:R-:W-:Y:S01]  /*22a0*/  UMOV UR16, UR12 ;  /* 0x0000000c00107c82 */ /* 0x000fe20008000000 */
[----:B------:R-:W-:Y:S01]  /*22b0*/  UMOV UR15, 0x40000040 ;  /* 0x40000040000f7882 */ /* 0x000fe20000000000 */
[----:B------:R-:W-:Y:S01]  /*22c0*/  VIADD R3, R22, UR36 ;  /* 0x0000002416037c36 */ /* 0x000fe20008000000 */
[----:B------:R-:W-:-:S02]  /*22d0*/  ULDC UR55, c[0x0][0x9dc] ;  /* 0x0002770000377ab9 */ /* 0x000fc40000000800 */
[----:B------:R-:W-:-:S04]  /*22e0*/  UIMAD UR20, UR51, 0x700, UR20 ;  /* 0x00000700331478a4 */ /* 0x000fc8000f8e0214 */
[----:B------:R-:W-:Y:S02]  /*22f0*/  UIADD3 UR4, UR20, 0x100, URZ ;  /* 0x0000010014047890 */ /* 0x000fe4000fffe03f */
[----:B------:R-:W-:Y:S02]  /*2300*/  UIADD3 UR5, UR20, 0x200, URZ ;  /* 0x0000020014057890 */ /* 0x000fe4000fffe03f */
[----:B------:R-:W-:Y:S01]  /*2310*/  UMOV UR18, UR20 ;  /* 0x0000001400127c82 */ /* 0x000fe20008000000 */
[----:B------:R-:W-:Y:S01]  /*2320*/  UIADD3 UR6, UR20, 0x2, URZ ;  /* 0x0000000214067890 */ /* 0x000fe2000fffe03f */
[----:B------:R-:W-:Y:S01]  /*2330*/  QGMMA.64x32x32.F32.E4M3.E4M3 R120, gdesc[UR16], RZ, !UPT, gsb0 ;  /* 0x00600000107879f3 */ /* 0x000fe2000c0008ff */
[----:B------:R-:W-:Y:S01]  /*2340*/  UMOV UR18, UR4 ;  /* 0x0000000400127c82 */ /* 0x000fe20008000000 */
[----:B------:R-:W-:Y:S01]  /*2350*/  UMOV UR19, 0x40000040 ;  /* 0x4000004000137882 */ /* 0x000fe20000000000 */
[----:B------:R-:W-:Y:S02]  /*2360*/  UIADD3 UR4, UR20, 0x300, URZ ;  /* 0x0000030014047890 */ /* 0x000fe4000fffe03f */
[----:B------:R-:W-:-:S02]  /*2370*/  UIADD3 UR8, UR20, 0x102, URZ ;  /* 0x0000010214087890 */ /* 0x000fc4000fffe03f */
[----:B------:R-:W-:Y:S02]  /*2380*/  UIADD3 UR9, UR20, 0x202, URZ ;  /* 0x0000020214097890 */ /* 0x000fe4000fffe03f */
[----:B------:R-:W-:Y:S02]  /*2390*/  UIADD3 UR10, UR20, 0x4, URZ ;  /* 0x00000004140a7890 */ /* 0x000fe4000fffe03f */
        /* <DEDUP_REMOVED lines=153> */
[----:B------:R-:W-:Y:S01]  /*2d30*/  @!P3 VIADD R0, R5, 0x2e840 ;  /* 0x0002e8400500b836 */ /* 0x000fe20000000000 */
[----:B------:R-:W-:Y:S01]  /*2d40*/  ULDC.64 UR6, c[0x0][0x9e0] ;  /* 0x0002780000067ab9 */ /* 0x000fe20000000a00 */
[----:B------:R-:W-:Y:S01]  /*2d50*/  IMAD.MOV.U32 R5, RZ, RZ, -0xe0 ;  /* 0xffffff20ff057424 */ /* 0x000fe200078e00ff */
[----:B------:R-:W-:Y:S01]  /*2d60*/  UISETP.GE.AND UP1, UPT, UR7, 0x1, UPT ;  /* 0x000000010700788c */ /* 0x000fe2000bf26270 */
[----:B------:R-:W0:Y:S01]  /*2d70*/  SHFL.IDX PT, R11, R3, RZ, 0x1c1f ;  /* 0x001c1fff030b7589 */ /* 0x000e2200000e0000 */
[----:B------:R-:W-:Y:S01]  /*2d80*/  @!P3 PRMT R0, RZ, 0x654, R0 ;  /* 0x00000654ff00b816 */ /* 0x000fe20000000000 */
[----:B------:R-:W-:-:S03]  /*2d90*/  IMAD R138, R136, R5, 0xe1 ;  /* 0x000000e1888a7424 */ /* 0x000fc600078e0205 */
[----:B------:R-:W-:Y:S02]  /*2da0*/  PLOP3.LUT P1, PT, PT, PT, UP1, 0x40, 0x0 ;  /* 0x000000000000781c */ /* 0x000fe40003f2e818 */
[----:B------:R-:W-:Y:S01]  /*2db0*/  IADD3 R5, R17, R138, -R19 ;  /* 0x0000008a11057210 */ /* 0x000fe20007ffe813 */
[----:B------:R-:W-:-:S04]  /*2dc0*/  VIADD R138, R138, 0xffffffff ;  /* 0xffffffff8a8a7836 */ /* 0x000fc80000000000 */
        /* <DEDUP_REMOVED lines=31> */
.L_x_7029:
[----:B------:R-:W-:-:S06]  /*2fc0*/  UISETP.NE.AND UP2, UPT, UR7, 0x1, UPT ;  /* 0x000000010700788c */ /* 0x000fcc000bf45270 */
[----:B------:R-:W-:-:S05]  /*2fd0*/  PLOP3.LUT P1, PT, PT, PT, UP2, 0x80, 0x0 ;  /* 0x000000000000781c */ /* 0x000fca0003f2f028 */
[----:B------:R-:W-:-:S08]  /*2fe0*/  @UP2 ULDC.64 UR10, c[0x0][0x9e8] ;  /* 0x00027a00000a2ab9 */ /* 0x000fd00000000a00 */
[----:B------:R-:W-:-:S05]  /*2ff0*/  @P1 IMAD.HI.U32 R10, R8, UR10, RZ ;  /* 0x0000000a080a1c27 */ /* 0x000fca000f8e00ff */
[----:B------:R-:W-:-:S07]  /*3000*/  @P1 SHF.R.U32.HI R8, RZ, UR11, R10 ;  /* 0x0000000bff081c19 */ /* 0x000fce000801160a */
.L_x_7030:
[----:B------:R-:W-:Y:S05]  /*3010*/  BSYNC B0 ;  /* 0x0000000000007941 */ /* 0x000fea0003800000 */
.L_x_7028:
[----:B------:R-:W-:-:S05]  /*3020*/  IMAD R11, R8, UR7, R5 ;  /* 0x00000007080b7c24 */ /* 0x000fca000f8e0205 */
[----:B------:R-:W-:Y:S02]  /*3030*/  VIMNMX R6, R6, R11, !PT ;  /* 0x0000000b06067248 */ /* 0x000fe40007fe0100 */
[----:B------:R-:W-:-:S07]  /*3040*/  VIADDMNMX R20, R11, UR7, R20, PT ;  /* 0x000000070b147c46 */ /* 0x000fce000b800114 */
.L_x_7027:
        /* <DEDUP_REMOVED lines=13> */
[----:B------:R-:W-:Y:S01]  /*3120*/  ISETP.GE.AND P3, PT, R138, 0x11, PT ;  /* 0x000000118a00780c */ /* 0x000fe20003f66270 */
[----:B0-----:R-:W-:Y:S01]  /*3130*/  IMAD.IADD R4, R4, 0x1, R3 ;  /* 0x0000000104047824 */ /* 0x001fe200078e0203 */
        /* <DEDUP_REMOVED lines=36> */
[----:B------:R-:W-:Y:S02]  /*3380*/  ISETP.LT.OR P2, PT, R20, 0x29, P2 ;  /* 0x000000291400780c */ /* 0x000fe40001741670 */
[----:B------:R-:W-:Y:S02]  /*3390*/  VIADDMNMX R0, R3, R9, R0, PT ;  /* 0x0000000903007246 */ /* 0x000fe40003800100 */
        /* <DEDUP_REMOVED lines=240> */
.L_x_7033:
[----:B------:R-:W-:-:S06]  /*42a0*/  UISETP.NE.AND UP2, UPT, UR7, 0x1, UPT ;  /* 0x000000010700788c */ /* 0x000fcc000bf45270 */
[----:B------:R-:W-:-:S05]  /*42b0*/  PLOP3.LUT P6, PT, PT, PT, UP2, 0x80, 0x0 ;  /* 0x000000000000781c */ /* 0x000fca0003fcf028 */
[----:B------:R-:W-:-:S08]  /*42c0*/  @UP2 ULDC.64 UR10, c[0x0][0x9e8] ;  /* 0x00027a00000a2ab9 */ /* 0x000fd00000000a00 */
[----:B------:R-:W-:Y:S01]  /*42d0*/  @P6 IMAD.HI.U32 R3, R6, UR10, RZ ;  /* 0x0000000a06036c27 */ /* 0x000fe2000f8e00ff */
[----:B------:R-:W-:-:S13]  /*42e0*/  PLOP3.LUT P6, PT, PT, PT, UP2, 0x80, 0x0 ;  /* 0x000000000000781c */ /* 0x000fda0003fcf028 */
[----:B------:R-:W-:-:S07]  /*42f0*/  @P6 SHF.R.U32.HI R6, RZ, UR11, R3 ;  /* 0x0000000bff066c19 */ /* 0x000fce0008011603 */
.L_x_7034:
[----:B------:R-:W-:Y:S05]  /*4300*/  BSYNC B0 ;  /* 0x0000000000007941 */ /* 0x000fea0003800000 */
.L_x_7032:
[----:B------:R-:W-:-:S05]  /*4310*/  IMAD R5, R6, UR7, R5 ;  /* 0x0000000706057c24 */ /* 0x000fca000f8e0205 */
[----:B------:R-:W-:Y:S02]  /*4320*/  VIMNMX R4, R4, R5, !PT ;  /* 0x0000000504047248 */ /* 0x000fe40007fe0100 */
[----:B------:R-:W-:-:S07]  /*4330*/  VIADDMNMX R0, R5, UR7, R0, PT ;  /* 0x0000000705007c46 */ /* 0x000fce000b800100 */
.L_x_7031:
[----:B------:R-:W-:Y:S01]  /*4340*/  ISETP.GT.AND P1, PT, R4, 0x20, !P1 ;  /* 0x000000200400780c */ /* 0x000fe20004f24270 */
[----:B------:R-:W-:Y:S01]  /*4350*/  IMAD.U32 R138, RZ, RZ, UR42 ;  /* 0x0000002aff8a7e24 */ /* 0x000fe2000f8e00ff */
[----:B------:R-:W-:Y:S01]  /*4360*/  ISETP.NE.AND P6, PT, R175, RZ, PT ;  /* 0x000000ffaf00720c */ /* 0x000fe20003fc5270 */
[----:B------:R-:W-:Y:S01]  /*4370*/  @UP0 ULDC UR10, c[0x0][0x44c] ;  /* 0x00011300000a0ab9 */ /* 0x000fe20000000800 */
[----:B------:R-:W-:Y:S01]  /*4380*/  ISETP.LT.OR P1, PT, R0, 0x21, P1 ;  /* 0x000000210000780c */ /* 0x000fe20000f21670 */
[----:B------:R-:W-:Y:S01]  /*4390*/  UIMAD.WIDE.U32 UR10, UR36, UR10, URZ ;  /* 0x0000000a240a72a5 */ /* 0x000fe2000f8e003f */
[----:B------:R-:W-:Y:S01]  /*43a0*/  ISETP.GT.AND P2, PT, R4, 0x29, !P2 ;  /* 0x000000290400780c */ /* 0x000fe20005744270 */
[----:B------:R-:W-:Y:S01]  /*43b0*/  @UP0 ULDC UR18, c[0x0][0x450] ;  /* 0x0001140000120ab9 */ /* 0x000fe20000000800 */
[----:B------:R-:W-:Y:S01]  /*43c0*/  FSEL R106, R106, -INF , !P1 ;  /* 0xff8000006a6a7808 */ /* 0x000fe20004800000 */
[----:B------:R-:W-:Y:S01]  /*43d0*/  UMOV UR14, UR36 ;  /* 0x00000024000e7c82 */ /* 0x000fe20008000000 */
[----:B------:R-:W-:Y:S01]  /*43e0*/  ISETP.NE.AND P1, PT, R151, RZ, PT ;  /* 0x000000ff9700720c */ /* 0x000fe20003f25270 */
[----:B------:R-:W-:Y:S01]  /*43f0*/  @UP0 USHF.R.U32.HI UR14, URZ, UR18, UR11 ;  /* 0x000000123f0e0299 */ /* 0x000fe2000801160b */
[----:B------:R-:W-:-:S02]  /*4400*/  ISETP.LT.OR P2, PT, R0, 0x2a, P2 ;  /* 0x0000002a0000780c */ /* 0x000fc40001741670 */
[----:B------:R-:W-:Y:S02]  /*4410*/  ISETP.GT.AND P1, PT, R4, 0x21, !P1 ;  /* 0x000000210400780c */ /* 0x000fe40004f24270 */
[----:B------:R-:W-:Y:S02]  /*4420*/  FSEL R111, R111, -INF , !P2 ;  /* 0xff8000006f6f7808 */ /* 0x000fe40005000000 */
        /* <DEDUP_REMOVED lines=17> */
[----:B------:R-:W-:Y:S02]  /*4540*/  ISETP.GT.AND P1, PT, R4, 0x31, !P6 ;  /* 0x000000310400780c */ /* 0x000fe40007724270 */
[----:B------:R-:W-:Y:S02]  /*4550*/  ISETP.NE.AND P6, PT, R177, RZ, PT ;  /* 0x000000ffb100720c */ /* 0x000fe40003fc5270 */
        /* <DEDUP_REMOVED lines=120> */
[C---:B------:R-:W-:Y:S02]  /*4ce0*/  ISETP.GT.AND P1, PT, R4.reuse, 0x79, !P1 ;  /* 0x000000790400780c */ /* 0x040fe40004f24270 */
[----:B------:R-:W-:Y:S01]  /*4cf0*/  ISETP.GT.AND P3, PT, R4, 0xd0, !P3 ;  /* 0x000000d00400780c */ /* 0x000fe20005f64270 */
[----:B------:R-:W0:Y:S01]  /*4d00*/  SHFL.BFLY PT, R3, R6, 0x2, 0x1f ;  /* 0x0c401f0006037f89 */ /* 0x000e2200000e0000 */
[----:B------:R-:W-:-:S02]  /*4d10*/  ISETP.LT.OR P1, PT, R0, 0x7a, P1 ;  /* 0x0000007a0000780c */ /* 0x000fc40000f21670 */
[C---:B------:R-:W-:Y:S02]  /*4d20*/  ISETP.GT.AND P4, PT, R4.reuse, 0xd1, !P4 ;  /* 0x000000d10400780c */ /* 0x040fe40006784270 */
        /* <DEDUP_REMOVED lines=11> */
[C---:B------:R-:W-:Y:S02]  /*4de0*/  ISETP.LT.OR P5, PT, R0.reuse, 0xd9, P5 ;  /* 0x000000d90000780c */ /* 0x040fe40002fa1670 */
[----:B------:R-:W-:Y:S02]  /*4df0*/  ISETP.LT.OR P1, PT, R0, 0x82, P1 ;  /* 0x000000820000780c */ /* 0x000fe40000f21670 */
[----:B------:R-:W-:Y:S02]  /*4e00*/  FSEL R35, R35, -INF , !P4 ;  /* 0xff80000023237808 */ /* 0x000fe40006000000 */
[----:B------:R-:W-:Y:S02]  /*4e10*/  FSEL R59, R59, -INF , !P1 ;  /* 0xff8000003b3b7808 */ /* 0x000fe40004800000 */
[----:B------:R-:W-:Y:S02]  /*4e20*/  ISETP.GT.AND P1, PT, R4, 0x88, !P2 ;  /* 0x000000880400780c */ /* 0x000fe40005724270 */
[----:B------:R-:W-:-:S02]  /*4e30*/  ISETP.NE.AND P2, PT, R180, RZ, PT ;  /* 0x000000ffb400720c */ /* 0x000fc40003f45270 */
[----:B------:R-:W-:Y:S02]  /*4e40*/  ISETP.LT.OR P1, PT, R0, 0x89, P1 ;  /* 0x000000890000780c */ /* 0x000fe40000f21670 */
[----:B------:R-:W-:Y:S02]  /*4e50*/  FSEL R38, R38, -INF , !P5 ;  /* 0xff80000026267808 */ /* 0x000fe40006800000 */
[----:B------:R-:W-:Y:S02]  /*4e60*/  FSEL R62, R62, -INF , !P1 ;  /* 0xff8000003e3e7808 */ /* 0x000fe40004800000 */
[----:B------:R-:W-:Y:S02]  /*4e70*/  ISETP.GT.AND P1, PT, R4, 0x89, !P6 ;  /* 0x000000890400780c */ /* 0x000fe40007724270 */
[----:B------:R-:W-:Y:S02]  /*4e80*/  ISETP.NE.AND P6, PT, R181, RZ, PT ;  /* 0x000000ffb500720c */ /* 0x000fe40003fc5270 */
[----:B------:R-:W-:-:S02]  /*4e90*/  ISETP.LT.OR P1, PT, R0, 0x8a, P1 ;  /* 0x0000008a0000780c */ /* 0x000fc40000f21670 */
[----:B------:R-:W-:Y:S02]  /*4ea0*/  R2UR UR15, R137 ;  /* 0x00000000890f72ca */ /* 0x000fe400000e0000 */
[----:B------:R-:W-:Y:S02]  /*4eb0*/  FSEL R63, R63, -INF , !P1 ;  /* 0xff8000003f3f7808 */ /* 0x000fe40004800000 */
[----:B------:R-:W-:-:S04]  /*4ec0*/  ISETP.NE.AND P1, PT, R161, RZ, PT ;  /* 0x000000ffa100720c */ /* 0x000fc80003f25270 */
[----:B------:R-:W-:-:S04]  /*4ed0*/  ISETP.GT.AND P1, PT, R4, 0x90, !P1 ;  /* 0x000000900400780c */ /* 0x000fc80004f24270 */
        /* <DEDUP_REMOVED lines=56> */
[----:B------:R-:W-:Y:S02]  /*5260*/  ISETP.NE.AND P1, PT, R8, RZ, PT ;  /* 0x000000ff0800720c */ /* 0x000fe40003f25270 */
[----:B0-----:R-:W-:Y:S02]  /*5270*/  FMNMX.FTZ R8, R6, R3, !PT ;  /* 0x0000000306087209 */ /* 0x001fe40007810000 */
[----:B------:R-:W-:-:S03]  /*5280*/  ISETP.GT.AND P1, PT, R4, 0x9, !P1 ;  /* 0x000000090400780c */ /* 0x000fc60004f24270 */
[----:B------:R-:W0:Y:S01]  /*5290*/  SHFL.BFLY PT, R3, R8, 0x1, 0x1f ;  /* 0x0c201f0008037f89 */ /* 0x000e2200000e0000 */
        /* <DEDUP_REMOVED lines=9> */
[----:B------:R-:W-:Y:S01]  /*5330*/  FFMA.FTZ R138, R3, R138, -8 ;  /* 0xc1000000038a7423 */ /* 0x000fe2000001008a */
        /* <DEDUP_REMOVED lines=54> */
[----:B------:R-:W0:Y:S01]  /*56a0*/  MUFU.EX2 R6, R6 ;  /* 0x0000000600067308 */ /* 0x000e220000000800 */
[----:B------:R-:W-:Y:S01]  /*56b0*/  FMNMX.FTZ R112, R106, R113, !PT ;  /* 0x000000716a707209 */ /* 0x000fe20007810000 */
[--C-:B------:R-:W-:Y:S01]  /*56c0*/  FFMA.FTZ R14, R132, UR42, -R138.reuse ;  /* 0x0000002a840e7c23 */ /* 0x100fe2000801088a */
[----:B------:R-:W-:Y:S01]  /*56d0*/  ISETP.LT.OR P1, PT, R0, 0xca, P1 ;  /* 0x000000ca0000780c */ /* 0x000fe20000f21670 */
[--C-:B------:R-:W-:Y:S01]  /*56e0*/  FFMA.FTZ R21, R133, UR42, -R138.reuse ;  /* 0x0000002a85157c23 */ /* 0x100fe2000801088a */
[----:B------:R-:W-:Y:S01]  /*56f0*/  FMNMX.FTZ R93, R107, R112, !PT ;  /* 0x000000706b5d7209 */ /* 0x000fe20007810000 */
[--C-:B------:R-:W-:Y:S01]  /*5700*/  FFMA.FTZ R88, R88, UR42, -R138.reuse ;  /* 0x0000002a58587c23 */ /* 0x100fe2000801088a */
[----:B------:R-:W-:Y:S01]  /*5710*/  ISETP.GT.AND P2, PT, R4, 0xd9, !P6 ;  /* 0x000000d90400780c */ /* 0x000fe20007744270 */
[--C-:B------:R-:W-:Y:S01]  /*5720*/  FFMA.FTZ R4, R40, UR42, -R138.reuse ;  /* 0x0000002a28047c23 */ /* 0x100fe2000801088a */
[----:B------:R-:W-:Y:S01]  /*5730*/  FMNMX.FTZ R96, R110, R93, !PT ;  /* 0x0000005d6e607209 */ /* 0x000fe20007810000 */
[----:B------:R-:W-:Y:S01]  /*5740*/  MUFU.EX2 R9, R9 ;  /* 0x0000000900097308 */ /* 0x000fe20000000800 */
[----:B------:R-:W-:Y:S01]  /*5750*/  FSEL R31, R31, -INF , !P1 ;  /* 0xff8000001f1f7808 */ /* 0x000fe20004800000 */
[--C-:B------:R-:W-:Y:S01]  /*5760*/  FFMA.FTZ R89, R89, UR42, -R138.reuse ;  /* 0x0000002a59597c23 */ /* 0x100fe2000801088a */
[----:B------:R-:W-:Y:S01]  /*5770*/  FMNMX.FTZ R117, R111, R96, !PT ;  /* 0x000000606f757209 */ /* 0x000fe20007810000 */
[--C-:B------:R-:W-:Y:S01]  /*5780*/  FFMA.FTZ R96, R97, UR42, -R138.reuse ;  /* 0x0000002a61607c23 */ /* 0x100fe2000801088a */
[----:B------:R-:W-:Y:S01]  /*5790*/  ISETP.LT.OR P2, PT, R0, 0xda, P2 ;  /* 0x000000da0000780c */ /* 0x000fe20001741670 */
[----:B------:R-:W-:Y:S01]  /*57a0*/  FFMA.FTZ R92, R92, UR42, -R138 ;  /* 0x0000002a5c5c7c23 */ /* 0x000fe2000801088a */
[----:B------:R-:W-:Y:S01]  /*57b0*/  FMNMX.FTZ R112, R114, R117, !PT ;  /* 0x0000007572707209 */ /* 0x000fe20007810000 */
[----:B------:R-:W1:Y:S01]  /*57c0*/  MUFU.EX2 R10, R10 ;  /* 0x0000000a000a7308 */ /* 0x000e620000000800 */
[----:B------:R-:W-:Y:S01]  /*57d0*/  FSEL R39, R39, -INF , !P2 ;  /* 0xff80000027277808 */ /* 0x000fe20005000000 */
[----:B0-----:R-:W-:Y:S01]  /*57e0*/  FADD.FTZ R124, R5, R6 ;  /* 0x00000006057c7221 */ /* 0x001fe20000010000 */
        /* <DEDUP_REMOVED lines=14> */
[----:B-1----:R-:W-:Y:S01]  /*58d0*/  F2FP.SATFINITE.E4M3.F32.PACK_AB_MERGE_C R224, R10, R9, RZ ;  /* 0x000000090ae0723e */ /* 0x002fe200048070ff */
[--C-:B------:R-:W-:Y:S01]  /*58e0*/  FFMA.FTZ R81, R81, UR42, -R138.reuse ;  /* 0x0000002a51517c23 */ /* 0x100fe2000801088a */
[----:B------:R-:W-:Y:S01]  /*58f0*/  FMNMX.FTZ R101, R91, R112, !PT ;  /* 0x000000705b657209 */ /* 0x000fe20007810000 */
[----:B------:R-:W-:Y:S01]  /*5900*/  FFMA.FTZ R60, R60, UR42, -R138 ;  /* 0x0000002a3c3c7c23 */ /* 0x000fe2000801088a */
[----:B------:R-:W-:Y:S01]  /*5910*/  F2FP.SATFINITE.E4M3.F32.PACK_AB_MERGE_C R224, R6, R5, R224 ;  /* 0x0000000506e0723e */ /* 0x000fe200048070e0 */
        /* <DEDUP_REMOVED lines=30> */
[----:B------:R-:W-:Y:S01]  /*5b00*/  FFMA.FTZ R32, R32, UR42, -R138 ;  /* 0x0000002a20207c23 */ /* 0x000fe2000801088a */
[----:B------:R-:W-:Y:S01]  /*5b10*/  F2FP.SATFINITE.E4M3.F32.PACK_AB_MERGE_C R226, R11, R8, R226 ;  /* 0x000000080be2723e */ /* 0x000fe200048070e2 */
[----:B------:R-:W-:Y:S01]  /*5b20*/  FFMA.FTZ R33, R33, UR42, -R138 ;  /* 0x0000002a21217c23 */ /* 0x000fe2000801088a */
        /* <DEDUP_REMOVED lines=38> */
[----:B------:R-:W0:Y:S03]  /*5d90*/  MUFU.EX2 R92, R92 ;  /* 0x0000005c005c7308 */ /* 0x000e260000000800 */
[----:B------:R-:W-:-:S04]  /*5da0*/  FMNMX.FTZ R101, R27, R112, !PT ;  /* 0x000000701b657209 */ /* 0x000fc80007810000 */
[----:B------:R-:W-:Y:S01]  /*5db0*/  FMNMX.FTZ R40, R30, R101, !PT ;  /* 0x000000651e287209 */ /* 0x000fe20007810000 */
[----:B------:R-:W-:Y:S03]  /*5dc0*/  MUFU.EX2 R96, R96 ;  /* 0x0000006000607308 */ /* 0x000fe60000000800 */
[----:B------:R-:W-:-:S04]  /*5dd0*/  FMNMX.FTZ R101, R31, R40, !PT ;  /* 0x000000281f657209 */ /* 0x000fc80007810000 */
[----:B------:R-:W-:Y:S01]  /*5de0*/  FMNMX.FTZ R40, R34, R101, !PT ;  /* 0x0000006522287209 */ /* 0x000fe20007810000 */
[----:B------:R-:W1:Y:S01]  /*5df0*/  MUFU.EX2 R100, R100 ;  /* 0x0000006400647308 */ /* 0x000e620000000800 */
[----:B0-----:R-:W-:Y:S02]  /*5e00*/  F2FP.SATFINITE.E4M3.F32.PACK_AB_MERGE_C R216, R113, R92, RZ ;  /* 0x0000005c71d8723e */ /* 0x001fe400048070ff */
[----:B------:R-:W-:Y:S01]  /*5e10*/  FMNMX.FTZ R101, R35, R40, !PT ;  /* 0x0000002823657209 */ /* 0x000fe20007810000 */
[----:B------:R-:W-:-:S01]  /*5e20*/  FFMA.FTZ R40, R44, UR42, -R138 ;  /* 0x0000002a2c287c23 */ /* 0x000fc2000801088a */
[--C-:B------:R-:W-:Y:S01]  /*5e30*/  FFMA.FTZ R44, R48, UR42, -R138.reuse ;  /* 0x0000002a302c7c23 */ /* 0x100fe2000801088a */
[----:B------:R-:W-:-:S01]  /*5e40*/  FFMA.FTZ R48, R52, UR42, -R138 ;  /* 0x0000002a34307c23 */ /* 0x000fc2000801088a */
[----:B------:R-:W-:Y:S01]  /*5e50*/  FMNMX.FTZ R0, R38, R101, !PT ;  /* 0x0000006526007209 */ /* 0x000fe20007810000 */
[----:B------:R-:W-:Y:S01]  /*5e60*/  MUFU.EX2 R72, R72 ;  /* 0x0000004800487308 */ /* 0x000fe20000000800 */
[----:B------:R-:W-:-:S02]  /*5e70*/  F2FP.SATFINITE.E4M3.F32.PACK_AB_MERGE_C R216, R89, R88, R216 ;  /* 0x0000005859d8723e */ /* 0x000fc400048070d8 */
[----:B------:R-:W-:-:S05]  /*5e80*/  FMNMX.FTZ R0, R39, R0, !PT ;  /* 0x0000000027007209 */ /* 0x000fca0007810000 */
[----:B------:R-:W0:Y:S01]  /*5e90*/  SHFL.BFLY PT, R101, R0, 0x2, 0x1f ;  /* 0x0c401f0000657f89 */ /* 0x000e2200000e0000 */
[----:B------:R-:W-:Y:S01]  /*5ea0*/  MUFU.EX2 R73, R73 ;  /* 0x0000004900497308 */ /* 0x000fe20000000800 */
[----:B-1----:R-:W-:-:S04]  /*5eb0*/  F2FP.SATFINITE.E4M3.F32.PACK_AB_MERGE_C R218, R100, R97, RZ ;  /* 0x0000006164da723e */ /* 0x002fc800048070ff */
[----:B------:R-:W-:-:S03]  /*5ec0*/  F2FP.SATFINITE.E4M3.F32.PACK_AB_MERGE_C R218, R96, R93, R218 ;  /* 0x0000005d60da723e */ /* 0x000fc600048070da */
[----:B------:R-:W-:Y:S08]  /*5ed0*/  MUFU.EX2 R76, R76 ;  /* 0x0000004c004c7308 */ /* 0x000ff00000000800 */
[----:B------:R-:W1:Y:S01]  /*5ee0*/  MUFU.EX2 R77, R77 ;  /* 0x0000004d004d7308 */ /* 0x000e620000000800 */
[----:B0-----:R-:W-:-:S07]  /*5ef0*/  FMNMX.FTZ R101, R0, R101, !PT ;  /* 0x0000006500657209 */ /* 0x001fce0007810000 */
[----:B------:R-:W-:Y:S01]  /*5f00*/  MUFU.EX2 R84, R84 ;  /* 0x0000005400547308 */ /* 0x000fe20000000800 */
[----:B------:R-:W0:Y:S07]  /*5f10*/  SHFL.BFLY PT, R0, R101, 0x1, 0x1f ;  /* 0x0c201f0065007f89 */ /* 0x000e2e00000e0000 */
[----:B------:R-:W2:Y:S01]  /*5f20*/  MUFU.EX2 R85, R85 ;  /* 0x0000005500557308 */ /* 0x000ea20000000800 */
[----:B-1----:R-:W-:-:S04]  /*5f30*/  F2FP.SATFINITE.E4M3.F32.PACK_AB_MERGE_C R212, R77, R76, RZ ;  /* 0x0000004c4dd4723e */ /* 0x002fc800048070ff */
[----:B------:R-:W-:-:S03]  /*5f40*/  F2FP.SATFINITE.E4M3.F32.PACK_AB_MERGE_C R212, R73, R72, R212 ;  /* 0x0000004849d4723e */ /* 0x000fc600048070d4 */
[----:B------:R-:W-:Y:S08]  /*5f50*/  MUFU.EX2 R80, R80 ;  /* 0x0000005000507308 */ /* 0x000ff00000000800 */
[----:B------:R-:W-:Y:S01]  /*5f60*/  MUFU.EX2 R81, R81 ;  /* 0x0000005100517308 */ /* 0x000fe20000000800 */
[----:B--2---:R-:W-:Y:S02]  /*5f70*/  F2FP.SATFINITE.E4M3.F32.PACK_AB_MERGE_C R214, R85, R84, RZ ;  /* 0x0000005455d6723e */ /* 0x004fe400048070ff */
[----:B0-----:R-:W-:Y:S01]  /*5f80*/  FMNMX.FTZ R0, R101, R0, !PT ;  /* 0x0000000065007209 */ /* 0x001fe20007810000 */
[----:B------:R-:W-:-:S03]  /*5f90*/  IMAD.U32 R101, RZ, RZ, UR42 ;  /* 0x0000002aff657e24 */ /* 0x000fc6000f8e00ff */
[C---:B------:R-:W-:Y:S01]  /*5fa0*/  FSETP.NEU.FTZ.AND P1, PT, R0.reuse, -INF , PT ;  /* 0xff8000000000780b */ /* 0x040fe20003f3d000 */
[----:B------:R-:W-:-:S01]  /*5fb0*/  FFMA.FTZ R101, R0, R101, -8 ;  /* 0xc100000000657423 */ /* 0x000fc20000010065 */
        /* <DEDUP_REMOVED lines=14> */
[----:B------:R-:W-:-:S01]  /*60a0*/  FADD.FTZ R103, R9, R124 ;  /* 0x0000007c09677221 */ /* 0x000fc20000010000 */
        /* <DEDUP_REMOVED lines=36> */
[----:B------:R-:W-:Y:S01]  /*62f0*/  F2FP.SATFINITE.E4M3.F32.PACK_AB_MERGE_C R214, R81, R80, R214 ;  /* 0x0000005051d6723e */ /* 0x000fe200048070d6 */
        /* <DEDUP_REMOVED lines=34> */
[----:B------:R-:W-:-:S02]  /*6520*/  F2FP.SATFINITE.E4M3.F32.PACK_AB_MERGE_C R116, R123, R116, RZ ;  /* 0x000000747b74723e */ /* 0x000fc400048070ff */
[----:B------:R-:W1:Y:S01]  /*6530*/  MUFU.EX2 R106, R106 ;  /* 0x0000006a006a7308 */ /* 0x000e620000000800 */
[----:B--2---:R-:W-:-:S01]  /*6540*/  FADD.FTZ R10, R120, R103 ;  /* 0x00000067780a7221 */ /* 0x004fc20000010000 */
[----:B------:R-:W-:Y:S01]  /*6550*/  FADD.FTZ R103, R109, R86 ;  /* 0x000000566d677221 */ /* 0x000fe20000010000 */
[----:B------:R-:W-:-:S03]  /*6560*/  F2FP.SATFINITE.E4M3.F32.PACK_AB_MERGE_C R225, R117, R52, R116 ;  /* 0x0000003475e1723e */ /* 0x000fc60004807074 */
[----:B------:R-:W-:Y:S02]  /*6570*/  FADD.FTZ R86, R88, R103 ;  /* 0x0000006758567221 */ /* 0x000fe40000010000 */
[----:B------:R-:W2:Y:S01]  /*6580*/  MUFU.EX2 R107, R107 ;  /* 0x0000006b006b7308 */ /* 0x000ea20000000800 */
[----:B0-----:R-:W-:-:S01]  /*6590*/  FADD.FTZ R21, R125, R10 ;  /* 0x0000000a7d157221 */ /* 0x001fc20000010000 */
[----:B------:R-:W-:Y:S01]  /*65a0*/  FADD.FTZ R103, R89, R86 ;  /* 0x0000005659677221 */ /* 0x000fe20000010000 */
[----:B------:R-:W-:-:S04]  /*65b0*/  F2FP.SATFINITE.E4M3.F32.PACK_AB_MERGE_C R120, R125, R120, RZ ;  /* 0x000000787d78723e */ /* 0x000fc800048070ff */
[----:B------:R-:W-:Y:S01]  /*65c0*/  F2FP.SATFINITE.E4M3.F32.PACK_AB_MERGE_C R227, R121, R112, R120 ;  /* 0x0000007079e3723e */ /* 0x000fe20004807078 */
[----:B------:R-:W0:Y:S01]  /*65d0*/  MUFU.EX2 R122, R122 ;  /* 0x0000007a007a7308 */ /* 0x000e220000000800 */
[----:B-1----:R-:W-:-:S07]  /*65e0*/  FADD.FTZ R14, R106, R21 ;  /* 0x000000156a0e7221 */ /* 0x002fce0000010000 */
        /* <DEDUP_REMOVED lines=8> */
[----:B------:R-:W-:Y:S01]  /*6670*/  FFMA.FTZ R6, R67, UR42, -R101 ;  /* 0x0000002a43067c23 */ /* 0x000fe20008010865 */
[----:B------:R-:W-:-:S04]  /*6680*/  F2FP.SATFINITE.E4M3.F32.PACK_AB_MERGE_C R122, R127, R122, RZ ;  /* 0x0000007a7f7a723e */ /* 0x000fc800048070ff */
[----:B------:R-:W-:Y:S01]  /*6690*/  F2FP.SATFINITE.E4M3.F32.PACK_AB_MERGE_C R221, R107, R106, R122 ;  /* 0x0000006a6bdd723e */ /* 0x000fe2000480707a */
        /* <DEDUP_REMOVED lines=20> */
[----:B------:R-:W-:-:S04]  /*67e0*/  FADD.FTZ R12, R80, R77 ;  /* 0x0000004d500c7221 */ /* 0x000fc80000010000 */
[----:B------:R-:W-:Y:S01]  /*67f0*/  FADD.FTZ R81, R81, R12 ;  /* 0x0000000c51517221 */ /* 0x000fe20000010000 */
[----:B------:R-:W-:Y:S01]  /*6800*/  F2FP.SATFINITE.E4M3.F32.PACK_AB_MERGE_C R12, R61, R60, RZ ;  /* 0x0000003c3d0c723e */ /* 0x000fe200048070ff */
[----:B------:R-:W0:Y:S01]  /*6810*/  MUFU.EX2 R119, R119 ;  /* 0x0000007700777308 */ /* 0x000e220000000800 */
[----:B-1----:R-:W-:-:S01]  /*6820*/  FADD.FTZ R11, R91, R8 ;  /* 0x000000085b0b7221 */ /* 0x002fc20000010000 */
[----:B------:R-:W-:-:S04]  /*6830*/  FADD.FTZ R84, R84, R81 ;  /* 0x0000005154547221 */ /* 0x000fc80000010000 */
[----:B------:R-:W-:Y:S02]  /*6840*/  FADD.FTZ R85, R85, R84 ;  /* 0x0000005455557221 */ /* 0x000fe40000010000 */
[----:B------:R-:W1:Y:S01]  /*6850*/  MUFU.EX2 R94, R94 ;  /* 0x0000005e005e7308 */ /* 0x000e620000000800 */
[----:B--2---:R-:W-:-:S07]  /*6860*/  FADD.FTZ R8, R118, R11 ;  /* 0x0000000b76087221 */ /* 0x004fce0000010000 */
[----:B------:R-:W2:Y:S01]  /*6870*/  MUFU.EX2 R95, R95 ;  /* 0x0000005f005f7308 */ /* 0x000ea20000000800 */
[----:B0-----:R-:W-:-:S01]  /*6880*/  FADD.FTZ R11, R119, R8 ;  /* 0x00000008770b7221 */ /* 0x001fc20000010000 */
        /* <DEDUP_REMOVED lines=36> */
[----:B--2---:R-:W-:-:S01]  /*6ad0*/  FADD.FTZ R11, R87, R8 ;  /* 0x00000008570b7221 */ /* 0x004fc20000010000 */
[----:B------:R-:W-:-:S04]  /*6ae0*/  F2FP.SATFINITE.E4M3.F32.PACK_AB_MERGE_C R82, R87, R82, RZ ;  /* 0x000000525752723e */ /* 0x000fc800048070ff */
[----:B------:R-:W-:Y:S02]  /*6af0*/  F2FP.SATFINITE.E4M3.F32.PACK_AB_MERGE_C R215, R83, R78, R82 ;  /* 0x0000004e53d7723e */ /* 0x000fe40004807052 */
[----:B------:R-:W1:Y:S01]  /*6b00*/  MUFU.EX2 R69, R69 ;  /* 0x0000004500457308 */ /* 0x000e620000000800 */
[----:B0-----:R-:W-:-:S07]  /*6b10*/  FADD.FTZ R8, R58, R11 ;  /* 0x0000000b3a087221 */ /* 0x001fce0000010000 */
[----:B------:R-:W0:Y:S08]  /*6b20*/  MUFU.EX2 R59, R59 ;  /* 0x0000003b003b7308 */ /* 0x000e300000000800 */
[----:B------:R-:W-:Y:S01]  /*6b30*/  MUFU.EX2 R64, R64 ;  /* 0x0000004000407308 */ /* 0x000fe20000000800 */
[----:B-1----:R-:W-:-:S07]  /*6b40*/  F2FP.SATFINITE.E4M3.F32.PACK_AB_MERGE_C R12, R69, R68, RZ ;  /* 0x00000044450c723e */ /* 0x002fce00048070ff */
[----:B------:R-:W1:Y:S01]  /*6b50*/  MUFU.EX2 R65, R65 ;  /* 0x0000004100417308 */ /* 0x000e620000000800 */
[----:B0-----:R-:W-:-:S07]  /*6b60*/  FADD.FTZ R8, R59, R8 ;  /* 0x000000083b087221 */ /* 0x001fce0000010000 */
        /* <DEDUP_REMOVED lines=10> */
[----:B--2---:R-:W-:-:S01]  /*6c10*/  FADD.FTZ R8, R10, R11 ;  /* 0x0000000b0a087221 */ /* 0x004fc20000010000 */
        /* <DEDUP_REMOVED lines=10> */
[----:B--2---:R-:W-:-:S07]  /*6cc0*/  FADD.FTZ R8, R4, R69 ;  /* 0x0000004504087221 */ /* 0x004fce0000010000 */
[----:B------:R-:W2:Y:S01]  /*6cd0*/  MUFU.EX2 R71, R71 ;  /* 0x0000004700477308 */ /* 0x000ea20000000800 */
[C---:B0-----:R-:W-:Y:S01]  /*6ce0*/  F2FP.SATFINITE.E4M3.F32.PACK_AB_MERGE_C R204, R41.reuse, R4, R11 ;  /* 0x0000000429cc723e */ /* 0x041fe2000480700b */
[----:B------:R-:W-:-:S04]  /*6cf0*/  FADD.FTZ R41, R41, R8 ;  /* 0x0000000829297221 */ /* 0x000fc80000010000 */
[----:B------:R-:W-:Y:S02]  /*6d00*/  FADD.FTZ R40, R40, R41 ;  /* 0x0000002928287221 */ /* 0x000fe40000010000 */
[----:B------:R-:W0:Y:S01]  /*6d10*/  MUFU.EX2 R42, R42 ;  /* 0x0000002a002a7308 */ /* 0x000e220000000800 */
[----:B-1----:R-:W-:-:S01]  /*6d20*/  FADD.FTZ R4, R70, R9 ;  /* 0x0000000946047221 */ /* 0x002fc20000010000 */
[----:B------:R-:W-:-:S06]  /*6d30*/  FADD.FTZ R45, R45, R40 ;  /* 0x000000282d2d7221 */ /* 0x000fcc0000010000 */
[----:B------:R-:W1:Y:S01]  /*6d40*/  MUFU.EX2 R43, R43 ;  /* 0x0000002b002b7308 */ /* 0x000e620000000800 */
[C---:B--2---:R-:W-:Y:S01]  /*6d50*/  F2FP.SATFINITE.E4M3.F32.PACK_AB_MERGE_C R70, R71.reuse, R70, RZ ;  /* 0x000000464746723e */ /* 0x044fe200048070ff */
[----:B------:R-:W-:-:S03]  /*6d60*/  FADD.FTZ R71, R71, R4 ;  /* 0x0000000447477221 */ /* 0x000fc60000010000 */
[----:B------:R-:W-:-:S03]  /*6d70*/  F2FP.SATFINITE.E4M3.F32.PACK_AB_MERGE_C R211, R6, R5, R70 ;  /* 0x0000000506d3723e */ /* 0x000fc60004807046 */
[----:B------:R-:W2:Y:S01]  /*6d80*/  MUFU.EX2 R46, R46 ;  /* 0x0000002e002e7308 */ /* 0x000ea20000000800 */
[----:B0-----:R-:W-:-:S07]  /*6d90*/  FADD.FTZ R4, R42, R71 ;  /* 0x000000472a047221 */ /* 0x001fce0000010000 */
[----:B------:R-:W-:Y:S01]  /*6da0*/  MUFU.EX2 R48, R48 ;  /* 0x0000003000307308 */ /* 0x000fe20000000800 */
[----:B-1----:R-:W-:-:S07]  /*6db0*/  FADD.FTZ R9, R43, R4 ;  /* 0x000000042b097221 */ /* 0x002fce0000010000 */
[----:B------:R-:W0:Y:S01]  /*6dc0*/  MUFU.EX2 R53, R53 ;  /* 0x0000003500357308 */ /* 0x000e220000000800 */
[----:B--2---:R-:W-:-:S07]  /*6dd0*/  FADD.FTZ R4, R46, R9 ;  /* 0x000000092e047221 */ /* 0x004fce0000010000 */
        /* <DEDUP_REMOVED lines=74> */
.L_x_7036:
[----:B------:R-:W-:-:S11]  /*7280*/  UISETP.NE.AND UP2, UPT, UR7, 0x1, UPT ;  /* 0x000000010700788c */ /* 0x000fd6000bf45270 */
[----:B------:R-:W-:Y:S02]  /*7290*/  @UP2 ULDC.64 UR18, c[0x0][0x9e8] ;  /* 0x00027a0000122ab9 */ /* 0x000fe40000000a00 */
[----:B------:R-:W-:-:S04]  /*72a0*/  UIMAD.WIDE.U32 UR10, UR6, UR18, URZ ;  /* 0x00000012060a72a5 */ /* 0x000fc8000f8e003f */
[----:B------:R-:W-:-:S12]  /*72b0*/  @UP2 USHF.R.U32.HI UR6, URZ, UR19, UR11 ;  /* 0x000000133f062299 */ /* 0x000fd8000801160b */
.L_x_7037:
[----:B------:R-:W-:-:S04]  /*72c0*/  UIMAD UR6, UR6, UR7, UR7 ;  /* 0x00000007060672a4 */ /* 0x000fc8000f8e0207 */
[----:B------:R-:W-:-:S04]  /*72d0*/  UISETP.LT.AND UP2, UPT, UR14, UR6, UPT ;  /* 0x000000060e00728c */ /* 0x000fc8000bf41270 */
[----:B------:R-:W-:-:S12]  /*72e0*/  USEL UR14, UR14, UR6, UP2 ;  /* 0x000000060e0e7287 */ /* 0x000fd80009000000 */
.L_x_7035:
[----:B------:R-:W-:Y:S01]  /*72f0*/  UMOV UR6, URZ ;  /* 0x0000003f00067c82 */ /* 0x000fe20008000000 */
[----:B------:R-:W-:Y:S01]  /*7300*/  UMOV UR7, UR14 ;  /* 0x0000000e00077c82 */ /* 0x000fe20008000000 */
[----:B------:R-:W-:Y:S01]  /*7310*/  CS2R R24, SRZ ;  /* 0x0000000000187805 */ /* 0x000fe2000001ff00 */
[----:B------:R-:W-:Y:S01]  /*7320*/  UIMAD.WIDE UR6, UR14, -0x6db6db6d, UR6 ;  /* 0x924924930e0678a5 */ /* 0x000fe2000f8e0206 */
[----:B------:R-:W-:Y:S02]  /*7330*/  CS2R R26, SRZ ;  /* 0x00000000001a7805 */ /* 0x000fe4000001ff00 */
[----:B------:R-:W-:Y:S02]  /*7340*/  CS2R R28, SRZ ;  /* 0x00000000001c7805 */ /* 0x000fe4000001ff00 */
[----:B------:R-:W-:Y:S01]  /*7350*/  CS2R R30, SRZ ;  /* 0x00000000001e7805 */ /* 0x000fe2000001ff00 */
[----:B------:R-:W-:Y:S01]  /*7360*/  USHF.R.U32.HI UR6, URZ, 0x1f, UR7 ;  /* 0x0000001f3f067899 */ /* 0x000fe20008011607 */
[----:B------:R-:W-:-:S02]  /*7370*/  CS2R R32, SRZ ;  /* 0x0000000000207805 */ /* 0x000fc4000001ff00 */
[----:B------:R-:W-:Y:S02]  /*7380*/  CS2R R34, SRZ ;  /* 0x0000000000227805 */ /* 0x000fe4000001ff00 */
[----:B------:R-:W-:Y:S01]  /*7390*/  CS2R R36, SRZ ;  /* 0x0000000000247805 */ /* 0x000fe2000001ff00 */
[----:B------:R-:W-:Y:S01]  /*73a0*/  ULEA.HI.SX32 UR6, UR7, UR6, 0x19 ;  /* 0x0000000607067291 */ /* 0x000fe2000f8fca3f */
[----:B------:R-:W-:Y:S02]  /*73b0*/  CS2R R38, SRZ ;  /* 0x0000000000267805 */ /* 0x000fe4000001ff00 */
[----:B------:R-:W-:Y:S02]  /*73c0*/  CS2R R40, SRZ ;  /* 0x0000000000287805 */ /* 0x000fe4000001ff00 */
[----:B------:R-:W-:Y:S01]  /*73d0*/  CS2R R42, SRZ ;  /* 0x00000000002a7805 */ /* 0x000fe2000001ff00 */
[----:B------:R-:W-:Y:S01]  /*73e0*/  UISETP.LT.AND UP2, UPT, UR39, UR6, UPT ;  /* 0x000000062700728c */ /* 0x000fe2000bf41270 */
[----:B------:R-:W-:-:S02]  /*73f0*/  CS2R R44, SRZ ;  /* 0x00000000002c7805 */ /* 0x000fc4000001ff00 */
[----:B------:R-:W-:Y:S02]  /*7400*/  CS2R R46, SRZ ;  /* 0x00000000002e7805 */ /* 0x000fe4000001ff00 */
[----:B------:R-:W-:Y:S01]  /*7410*/  CS2R R48, SRZ ;  /* 0x0000000000307805 */ /* 0x000fe2000001ff00 */
[----:B------:R-:W-:Y:S01]  /*7420*/  USEL UR59, UR39, UR6, !UP2 ;  /* 0x00000006273b7287 */ /* 0x000fe2000d000000 */
[----:B------:R-:W-:Y:S02]  /*7430*/  CS2R R50, SRZ ;  /* 0x0000000000327805 */ /* 0x000fe4000001ff00 */
[----:B------:R-:W-:Y:S02]  /*7440*/  CS2R R52, SRZ ;  /* 0x0000000000347805 */ /* 0x000fe4000001ff00 */
[----:B------:R-:W-:Y:S02]  /*7450*/  CS2R R54, SRZ ;  /* 0x0000000000367805 */ /* 0x000fe4000001ff00 */
        /* <DEDUP_REMOVED lines=50> */
[----:B------:R-:W-:Y:S01]  /*7780*/  ULDC UR54, c[0x0][0x9e4] ;  /* 0x0002790000367ab9 */ /* 0x000fe20000000800 */
[----:B------:R-:W-:Y:S01]  /*7790*/  ULDC UR55, c[0x0][0x9dc] ;  /* 0x0002770000377ab9 */ /* 0x000fe20000000800 */
[----:B------:R-:W-:-:S05]  /*77a0*/  ULDC UR56, c[0x0][0x9e0] ;  /* 0x0002780000387ab9 */ /* 0x000fca0000000800 */
.L_x_7056:
        /* <DEDUP_REMOVED lines=9> */
.L_x_7040:
[----:B------:R-:W-:Y:S01]  /*7840*/  ULEA UR6, UR58, UR41, 0x3 ;  /* 0x000000293a067291 */ /* 0x000fe2000f8e183f */
[----:B------:R-:W-:-:S05]  /*7850*/  IMAD.U32 R8, RZ, RZ, UR57 ;  /* 0x00000039ff087e24 */ /* 0x000fca000f8e00ff */
[----:B------:R-:W-:-:S04]  /*7860*/  SHF.L.U32 R8, R8, 0x1f, RZ ;  /* 0x0000001f08087819 */ /* 0x000fc800000006ff */
[----:B------:R0:W1:Y:S01]  /*7870*/  SYNCS.PHASECHK.TRANS64.TRYWAIT P1, [UR6+0x2e830], R8 ;  /* 0x02e83008ff0075a7 */ /* 0x0000620008020146 */
[----:B------:R-:W-:Y:S05]  /*7880*/  @!P0 BRA `(.L_x_7041) ;  /* 0x0000000000048947 */ /* 0x000fea0003800000 */
[----:B------:R-:W-:Y:S01]  /*7890*/  BPT.TRAP 0x1 ;  /* 0x000000040000795c */ /* 0x000fe20000300000 */
.L_x_7041:
[----:B-1----:R-:W-:Y:S05]  /*78a0*/  @P1 BRA `(.L_x_7039) ;  /* 0x0000000000081947 */ /* 0x002fea0003800000 */
[----:B------:R-:W1:Y:S02]  /*78b0*/  SYNCS.PHASECHK.TRANS64.TRYWAIT P1, [UR6+0x2e830], R8 ;  /* 0x02e83008ff0075a7 */ /* 0x000e640008020146 */
[----:B-1----:R-:W-:Y:S05]  /*78c0*/  @!P1 BRA `(.L_x_7042) ;  /* 0x000001a4006c9947 */ /* 0x002fea0003800000 */
.L_x_7039:
[----:B01----:R-:W-:Y:S01]  /*78d0*/  VIADD R8, R23, 0x8 ;  /* 0x0000000817087836 */ /* 0x003fe20000000000 */
[----:B------:R-:W-:Y:S01]  /*78e0*/  R2UR UR60, R7 ;  /* 0x00000000073c72ca */ /* 0x000fe200000e0000 */
[----:B------:R-:W-:Y:S01]  /*78f0*/  UMOV UR19, 0x40000040 ;  /* 0x4000004000137882 */ /* 0x000fe20000000000 */
[----:B------:R-:W-:Y:S01]  /*7900*/  UMOV UR20, UR16 ;  /* 0x0000001000147c82 */ /* 0x000fe20008000000 */
[----:B------:R-:W-:Y:S01]  /*7910*/  UMOV UR21, UR17 ;  /* 0x0000001100157c82 */ /* 0x000fe20008000000 */
[----:B------:R0:W-:Y:S06]  /*7920*/  BAR.SYNC.DEFER_BLOCKING R8, 0x100 ;  /* 0x000400080000751d */ /* 0x0001ec0000010000 */
[----:B------:R-:W-:Y:S01]  /*7930*/  UMOV UR23, 0x40000040 ;  /* 0x4000004000177882 */ /* 0x000fe20000000000 */
[----:B------:R-:W-:Y:S01]  /*7940*/  UMOV UR24, UR16 ;  /* 0x0000001000187c82 */ /* 0x000fe20008000000 */
[----:B------:R-:W-:Y:S01]  /*7950*/  UMOV UR25, UR17 ;  /* 0x0000001100197c82 */ /* 0x000fe20008000000 */
[----:B------:R-:W-:Y:S01]  /*7960*/  UIMAD UR60, UR58, 0x700, UR60 ;  /* 0x000007003a3c78a4 */ /* 0x000fe2000f8e023c */
[----:B------:R-:W-:Y:S01]  /*7970*/  UMOV UR27, 0x40000040 ;  /* 0x40000040001b7882 */ /* 0x000fe20000000000 */
[----:B------:R-:W-:-:S02]  /*7980*/  UMOV UR28, UR16 ;  /* 0x00000010001c7c82 */ /* 0x000fc40008000000 */
[----:B------:R-:W-:Y:S02]  /*7990*/  UIADD3 UR22, UR60, 0x100, URZ ;  /* 0x000001003c167890 */ /* 0x000fe4000fffe03f */
[----:B------:R-:W-:Y:S02]  /*79a0*/  UIADD3 UR26, UR60, 0x200, URZ ;  /* 0x000002003c1a7890 */ /* 0x000fe4000fffe03f */
[----:B------:R-:W-:Y:S01]  /*79b0*/  UMOV UR18, UR60 ;  /* 0x0000003c00127c82 */ /* 0x000fe20008000000 */
[----:B------:R-:W-:Y:S01]  /*79c0*/  UIADD3 UR30, UR60, 0x300, URZ ;  /* 0x000003003c1e7890 */ /* 0x000fe2000fffe03f */
[----:B------:R-:W-:Y:S01]  /*79d0*/  UMOV UR29, UR17 ;  /* 0x00000011001d7c82 */ /* 0x000fe20008000000 */
[----:B------:R-:W-:Y:S01]  /*79e0*/  UMOV UR31, 0x40000040 ;  /* 0x40000040001f7882 */ /* 0x000fe20000000000 */
[----:B------:R-:W-:Y:S01]  /*79f0*/  UIADD3 UR34, UR60, 0x400, URZ ;  /* 0x000004003c227890 */ /* 0x000fe2000fffe03f */
[----:B------:R-:W-:Y:S01]  /*7a00*/  WARPGROUP.ARRIVE ;  /* 0x00000000000079c5 */ /* 0x000fe20000000000 */
[----:B------:R-:W-:Y:S01]  /*7a10*/  UMOV UR32, UR16 ;  /* 0x0000001000207c82 */ /* 0x000fe20008000000 */
[----:B------:R-:W-:Y:S01]  /*7a20*/  UMOV UR33, UR17 ;  /* 0x0000001100217c82 */ /* 0x000fe20008000000 */
[----:B------:R-:W-:Y:S01]  /*7a30*/  UMOV UR35, 0x40000040 ;  /* 0x4000004000237882 */ /* 0x000fe20000000000 */
[----:B------:R-:W-:-:S02]  /*7a40*/  UIADD3 UR6, UR60, 0x600, URZ ;  /* 0x000006003c067890 */ /* 0x000fc4000fffe03f */
[----:B------:R-:W-:Y:S01]  /*7a50*/  QGMMA.64x32x32.F32.E4M3.E4M3 R184, gdesc[UR16], RZ, !UPT, gsb0 ;  /* 0x0060000010b879f3 */ /* 0x000fe2000c0008ff */
[----:B------:R-:W-:Y:S01]  /*7a60*/  UIADD3 UR18, UR60, 0x500, URZ ;  /* 0x000005003c127890 */ /* 0x000fe2000fffe03f */
[----:B------:R-:W-:Y:S01]  /*7a70*/  UMOV UR19, 0x40000040 ;  /* 0x4000004000137882 */ /* 0x000fe20000000000 */
[----:B------:R-:W-:Y:S01]  /*7a80*/  UMOV UR7, 0x40000040 ;  /* 0x4000004000077882 */ /* 0x000fe20000000000 */
[----:B------:R-:W-:Y:S01]  /*7a90*/  UIADD3 UR10, UR60, 0x602, URZ ;  /* 0x000006023c0a7890 */ /* 0x000fe2000fffe03f */
[----:B------:R-:W-:Y:S01]  /*7aa0*/  UMOV UR11, 0x40000040 ;  /* 0x40000040000b7882 */ /* 0x000fe20000000000 */
        /* <DEDUP_REMOVED lines=153> */
.L_x_7044:
[----:B------:R-:W-:Y:S01]  /*8440*/  ULEA UR6, UR51, UR41, 0x3 ;  /* 0x0000002933067291 */ /* 0x000fe2000f8e183f */
[----:B------:R-:W-:-:S05]  /*8450*/  IMAD.U32 R8, RZ, RZ, UR50 ;  /* 0x00000032ff087e24 */ /* 0x000fca000f8e00ff */
[----:B------:R-:W-:-:S04]  /*8460*/  SHF.L.U32 R8, R8, 0x1f, RZ ;  /* 0x0000001f08087819 */ /* 0x000fc800000006ff */
[----:B------:R0:W1:Y:S01]  /*8470*/  SYNCS.PHASECHK.TRANS64.TRYWAIT P1, [UR6+0x2e850], R8 ;  /* 0x02e85008ff0075a7 */ /* 0x0000620008020146 */
[----:B------:R-:W-:Y:S05]  /*8480*/  @!P0 BRA `(.L_x_7045) ;  /* 0x0000000000048947 */ /* 0x000fea0003800000 */
[----:B------:R-:W-:Y:S01]  /*8490*/  BPT.TRAP 0x1 ;  /* 0x000000040000795c */ /* 0x000fe20000300000 */
.L_x_7045:
[----:B-1----:R-:W-:Y:S05]  /*84a0*/  @P1 BRA `(.L_x_7043) ;  /* 0x0000000000081947 */ /* 0x002fea0003800000 */
[----:B------:R-:W1:Y:S02]  /*84b0*/  SYNCS.PHASECHK.TRANS64.TRYWAIT P1, [UR6+0x2e850], R8 ;  /* 0x02e85008ff0075a7 */ /* 0x000e640008020146 */
[----:B-1----:R-:W-:Y:S05]  /*84c0*/  @!P1 BRA `(.L_x_7046) ;  /* 0x0000019800849947 */ /* 0x002fea0003800000 */
.L_x_7043:
[----:B------:R-:W-:Y:S01]  /*84d0*/  UIADD3 UR6, UR41, 0x400, URZ ;  /* 0x0000040029067890 */ /* 0x000fe2000fffe03f */
[----:B------:R-:W-:Y:S01]  /*84e0*/  WARPGROUP.ARRIVE ;  /* 0x00000000000079c5 */ /* 0x000fe20000000000 */
[----:B------:R-:W-:-:S05]  /*84f0*/  UMOV UR7, 0xc0000010 ;  /* 0xc000001000077882 */ /* 0x000fca0000000000 */
[----:B-1----:R-:W1:Y:S01]  /*8500*/  S2R R9, SR_TID.X ;  /* 0x0000000000097919 */ /* 0x002e620000002100 */
[----:B------:R-:W-:Y:S01]  /*8510*/  USHF.R.U32.HI UR6, URZ, 0x4, UR6 ;  /* 0x000000043f067899 */ /* 0x000fe20008011606 */
[----:B------:R-:W-:Y:S01]  /*8520*/  PLOP3.LUT P1, PT, PT, PT, UP0, 0x80, 0x0 ;  /* 0x000000000000781c */ /* 0x000fe20003f2f008 */
[----:B------:R-:W-:Y:S01]  /*8530*/  VIADD R13, R22, UR36 ;  /* 0x00000024160d7c36 */ /* 0x000fe20008000000 */
[----:B------:R-:W-:Y:S01]  /*8540*/  PLOP3.LUT P2, PT, PT, PT, UP0, 0x80, 0x0 ;  /* 0x000000000000781c */ /* 0x000fe20003f4f008 */
[----:B------:R-:W-:Y:S01]  /*8550*/  ULOP3.LUT UR6, UR6, 0x3fff, URZ, 0xc0, !UPT ;  /* 0x00003fff06067892 */ /* 0x000fe2000f8ec03f */
[----:B0-----:R-:W-:Y:S02]  /*8560*/  IMAD.U32 R8, RZ, RZ, UR58 ;  /* 0x0000003aff087e24 */ /* 0x001fe4000f8e00ff */
[----:B------:R-:W-:Y:S01]  /*8570*/  IMAD R14, R4, -0xe0, RZ ;  /* 0xffffff20040e7824 */ /* 0x000fe200078e02ff */
[----:B------:R-:W-:-:S04]  /*8580*/  ULOP3.LUT UR6, UR6, 0x10000, URZ, 0xfc, !UPT ;  /* 0x0001000006067892 */ /* 0x000fc8000f8efc3f */
[----:B------:R-:W-:-:S07]  /*8590*/  UIMAD UR10, UR51, 0x700, UR6 ;  /* 0x00000700330a78a4 */ /* 0x000fce000f8e0206 */
[----:B------:R-:W-:Y:S02]  /*85a0*/  UMOV UR6, UR10 ;  /* 0x0000000a00067c82 */ /* 0x000fe40008000000 */
[----:B------:R-:W-:Y:S01]  /*85b0*/  QGMMA.64x128x32.F32.E4M3.E4M3 R24, R224, gdesc[UR4], R24, gsb0 ;  /* 0x01e00004e0187df3 */ /* 0x000fe20008000818 */
[----:B------:R-:W-:Y:S01]  /*85c0*/  UIADD3 UR6, UR10, 0x100, URZ ;  /* 0x000001000a067890 */ /* 0x000fe2000fffe03f */
[----:B------:R-:W-:Y:S01]  /*85d0*/  UMOV UR7, 0xc0000010 ;  /* 0xc000001000077882 */ /* 0x000fe20000000000 */
[----:B-1----:R-:W-:-:S13]  /*85e0*/  LOP3.LUT P3, RZ, R9, 0x7f, RZ, 0xc0, !PT ;  /* 0x0000007f09ff7812 */ /* 0x002fda000786c0ff */
[----:B------:R-:W-:-:S05]  /*85f0*/  @!P3 LEA R8, R8, UR41, 0x3 ;  /* 0x000000290808bc11 */ /* 0x000fca000f8e18ff */
[----:B------:R-:W-:-:S05]  /*8600*/  @!P3 VIADD R8, R8, 0x2e840 ;  /* 0x0002e8400808b836 */ /* 0x000fca0000000000 */
[----:B------:R-:W-:Y:S01]  /*8610*/  @!P3 PRMT R8, RZ, 0x654, R8 ;  /* 0x00000654ff08b816 */ /* 0x000fe20000000008 */
[----:B------:R-:W-:Y:S02]  /*8620*/  WARPGROUP.DEPBAR.LE gsb0, 0x0 ;  /* 0x00008000000079c5 */ /* 0x000fe40000010000 */
[----:B------:R-:W-:-:S06]  /*8630*/  WARPGROUP.ARRIVE ;  /* 0x00000000000079c5 */ /* 0x000fcc0000000000 */
        /* <DEDUP_REMOVED lines=57> */
.L_x_7049:
[----:B------:R-:W-:-:S05]  /*89d0*/  IMAD.U32 R21, RZ, RZ, UR54 ;  /* 0x00000036ff157e24 */ /* 0x000fca000f8e00ff */
[----:B------:R-:W-:-:S13]  /*89e0*/  ISETP.NE.AND P1, PT, R21, 0x1, PT ;  /* 0x000000011500780c */ /* 0x000fda0003f25270 */
[----:B------:R-:W0:Y:S02]  /*89f0*/  @P1 LDC.64 R200, c[0x0][0x9e8] ;  /* 0x00027a00ffc81b82 */ /* 0x000e240000000a00 */
[----:B0-----:R-:W-:-:S05]  /*8a00*/  @P1 IMAD.HI.U32 R20, R15, R200, RZ ;  /* 0x000000c80f141227 */ /* 0x001fca00078e00ff */
[----:B------:R-:W-:-:S07]  /*8a10*/  @P1 SHF.R.U32.HI R15, RZ, R201, R20 ;  /* 0x000000c9ff0f1219 */ /* 0x000fce0000011614 */
.L_x_7050:
[----:B------:R-:W-:Y:S05]  /*8a20*/  BSYNC B0 ;  /* 0x0000000000007941 */ /* 0x000fea0003800000 */
.L_x_7048:
[----:B------:R-:W-:-:S05]  /*8a30*/  IMAD R15, R15, R21, R8 ;  /* 0x000000150f0f7224 */ /* 0x000fca00078e0208 */
[----:B------:R-:W-:Y:S02]  /*8a40*/  VIADDMNMX R10, R15, R21, R10, PT ;  /* 0x000000150f0a7246 */ /* 0x000fe4000380010a */
[----:B------:R-:W-:-:S07]  /*8a50*/  VIMNMX R9, R9, R15, !PT ;  /* 0x0000000f09097248 */ /* 0x000fce0007fe0100 */
.L_x_7047:
        /* <DEDUP_REMOVED lines=12> */
[----:B------:R-:W-:Y:S01]  /*8b20*/  LOP3.LUT R2, R2, 0xffffbfff, RZ, 0xc0, !PT ;  /* 0xffffbfff02027812 */ /* 0x000fe200078ec0ff */
[----:B0-----:R-:W-:Y:S01]  /*8b30*/  IMAD.IADD R12, R12, 0x1, R13 ;  /* 0x000000010c0c7824 */ /* 0x001fe200078e020d */
        /* <DEDUP_REMOVED lines=311> */
[----:B------:R-:W-:Y:S01]  /*9eb0*/  ISETP.GT.AND P6, PT, R9, 0xd9, !P6 ;  /* 0x000000d90900780c */ /* 0x000fe200077c4270 */
[----:B------:R-:W-:-:S03]  /*9ec0*/  IMAD.IADD R9, R11, 0x1, R13 ;  /* 0x000000010b097824 */ /* 0x000fc600078e020d */
        /* <DEDUP_REMOVED lines=16> */
.L_x_7053:
[----:B------:R-:W-:-:S05]  /*9fd0*/  IMAD.U32 R15, RZ, RZ, UR54 ;  /* 0x00000036ff0f7e24 */ /* 0x000fca000f8e00ff */
[----:B------:R-:W-:-:S13]  /*9fe0*/  ISETP.NE.AND P6, PT, R15, 0x1, PT ;  /* 0x000000010f00780c */ /* 0x000fda0003fc5270 */
[----:B------:R-:W0:Y:S02]  /*9ff0*/  @P6 LDC.64 R10, c[0x0][0x9e8] ;  /* 0x00027a00ff0a6b82 */ /* 0x000e240000000a00 */
[----:B0-----:R-:W-:-:S05]  /*a000*/  @P6 IMAD.HI.U32 R10, R13, R10, RZ ;  /* 0x0000000a0d0a6227 */ /* 0x001fca00078e00ff */
[----:B------:R-:W-:-:S07]  /*a010*/  @P6 SHF.R.U32.HI R13, RZ, R11, R10 ;  /* 0x0000000bff0d6219 */ /* 0x000fce000001160a */
.L_x_7054:
[----:B------:R-:W-:Y:S05]  /*a020*/  BSYNC B0 ;  /* 0x0000000000007941 */ /* 0x000fea0003800000 */
.L_x_7052:
[----:B------:R-:W-:-:S05]  /*a030*/  IMAD R8, R13, R15, R8 ;  /* 0x0000000f0d087224 */ /* 0x000fca00078e0208 */
[----:B------:R-:W-:Y:S02]  /*a040*/  VIADDMNMX R12, R8, R15, R12, PT ;  /* 0x0000000f080c7246 */ /* 0x000fe4000380010c */
[----:B------:R-:W-:-:S07]  /*a050*/  VIMNMX R9, R9, R8, !PT ;  /* 0x0000000809097248 */ /* 0x000fce0007fe0100 */
.L_x_7051:
[----:B------:R-:W-:Y:S01]  /*a060*/  ISETP.GT.AND P1, PT, R9, 0x20, !P1 ;  /* 0x000000200900780c */ /* 0x000fe20004f24270 */
[----:B------:R-:W-:Y:S01]  /*a070*/  IMAD.U32 R15, RZ, RZ, UR42 ;  /* 0x0000002aff0f7e24 */ /* 0x000fe2000f8e00ff */
        /* <DEDUP_REMOVED lines=138> */
[C---:B------:R-:W-:Y:S01]  /*a920*/  ISETP.GT.AND P2, PT, R9.reuse, 0xc9, !P2 ;  /* 0x000000c90900780c */ /* 0x040fe20005744270 */
[----:B------:R-:W0:Y:S01]  /*a930*/  SHFL.BFLY PT, R8, R13, 0x2, 0x1f ;  /* 0x0c401f000d087f89 */ /* 0x000e2200000e0000 */
[----:B------:R-:W-:Y:S02]  /*a940*/  FSEL R146, R146, -INF , !P1 ;  /* 0xff80000092927808 */ /* 0x000fe40004800000 */
[----:B------:R-:W-:Y:S02]  /*a950*/  LOP3.LUT P1, RZ, R16, 0x800000, RZ, 0xc0, !PT ;  /* 0x0080000010ff7812 */ /* 0x000fe4000782c0ff */
[----:B------:R-:W-:Y:S02]  /*a960*/  ISETP.LT.OR P2, PT, R12, 0xca, P2 ;  /* 0x000000ca0c00780c */ /* 0x000fe40001741670 */
[----:B------:R-:W-:-:S02]  /*a970*/  ISETP.GT.AND P1, PT, R9, 0x71, !P1 ;  /* 0x000000710900780c */ /* 0x000fc40004f24270 */
[----:B------:R-:W-:Y:S02]  /*a980*/  ISETP.GT.AND P3, PT, R9, 0xd0, !P3 ;  /* 0x000000d00900780c */ /* 0x000fe40005f64270 */
[----:B------:R-:W-:Y:S02]  /*a990*/  ISETP.LT.OR P1, PT, R12, 0x72, P1 ;  /* 0x000000720c00780c */ /* 0x000fe40000f21670 */
[----:B------:R-:W-:Y:S02]  /*a9a0*/  FSEL R95, R95, -INF , !P2 ;  /* 0xff8000005f5f7808 */ /* 0x000fe40005000000 */
[----:B------:R-:W-:Y:S02]  /*a9b0*/  FSEL R147, R147, -INF , !P1 ;  /* 0xff80000093937808 */ /* 0x000fe40004800000 */
[----:B------:R-:W-:Y:S02]  /*a9c0*/  LOP3.LUT P1, RZ, R16, 0x400000, RZ, 0xc0, !PT ;  /* 0x0040000010ff7812 */ /* 0x000fe4000782c0ff */
[----:B------:R-:W-:-:S02]  /*a9d0*/  ISETP.GT.AND P4, PT, R9, 0xd1, !P4 ;  /* 0x000000d10900780c */ /* 0x000fc40006784270 */
[----:B------:R-:W-:Y:S02]  /*a9e0*/  ISETP.GT.AND P1, PT, R9, 0x78, !P1 ;  /* 0x000000780900780c */ /* 0x000fe40004f24270 */
[C---:B------:R-:W-:Y:S02]  /*a9f0*/  ISETP.LT.OR P3, PT, R12.reuse, 0xd1, P3 ;  /* 0x000000d10c00780c */ /* 0x040fe40001f61670 */
[----:B------:R-:W-:Y:S02]  /*aa00*/  ISETP.LT.OR P1, PT, R12, 0x79, P1 ;  /* 0x000000790c00780c */ /* 0x000fe40000f21670 */
[----:B0-----:R-:W-:Y:S02]  /*aa10*/  FMNMX.FTZ R14, R13, R8, !PT ;  /* 0x000000080d0e7209 */ /* 0x001fe40007810000 */
[----:B------:R-:W-:Y:S02]  /*aa20*/  FSEL R150, R150, -INF , !P1 ;  /* 0xff80000096967808 */ /* 0x000fe40004800000 */
[----:B------:R-:W-:Y:S01]  /*aa30*/  LOP3.LUT P1, RZ, R16, 0x200000, RZ, 0xc0, !PT ;  /* 0x0020000010ff7812 */ /* 0x000fe2000782c0ff */
[----:B------:R-:W0:Y:S01]  /*aa40*/  SHFL.BFLY PT, R11, R14, 0x1, 0x1f ;  /* 0x0c201f000e0b7f89 */ /* 0x000e2200000e0000 */
[----:B------:R-:W-:-:S02]  /*aa50*/  ISETP.GT.AND P5, PT, R9, 0xd8, !P5 ;  /* 0x000000d80900780c */ /* 0x000fc40006fa4270 */
[----:B------:R-:W-:Y:S02]  /*aa60*/  ISETP.GT.AND P1, PT, R9, 0x79, !P1 ;  /* 0x000000790900780c */ /* 0x000fe40004f24270 */
[C---:B------:R-:W-:Y:S02]  /*aa70*/  ISETP.LT.OR P4, PT, R12.reuse, 0xd2, P4 ;  /* 0x000000d20c00780c */ /* 0x040fe40002781670 */
[----:B------:R-:W-:Y:S02]  /*aa80*/  ISETP.LT.OR P1, PT, R12, 0x7a, P1 ;  /* 0x0000007a0c00780c */ /* 0x000fe40000f21670 */
[----:B------:R-:W-:Y:S02]  /*aa90*/  FSEL R98, R98, -INF , !P3 ;  /* 0xff80000062627808 */ /* 0x000fe40005800000 */
[----:B------:R-:W-:Y:S02]  /*aaa0*/  FSEL R151, R151, -INF , !P1 ;  /* 0xff80000097977808 */ /* 0x000fe40004800000 */
[----:B------:R-:W-:-:S02]  /*aab0*/  LOP3.LUT P1, RZ, R16, 0x100000, RZ, 0xc0, !PT ;  /* 0x0010000010ff7812 */ /* 0x000fc4000782c0ff */
[----:B------:R-:W-:Y:S02]  /*aac0*/  ISETP.LT.OR P5, PT, R12, 0xd9, P5 ;  /* 0x000000d90c00780c */ /* 0x000fe40002fa1670 */
[----:B------:R-:W-:Y:S02]  /*aad0*/  ISETP.GT.AND P1, PT, R9, 0x80, !P1 ;  /* 0x000000800900780c */ /* 0x000fe40004f24270 */
[----:B------:R-:W-:Y:S02]  /*aae0*/  FSEL R102, R102, -INF , !P5 ;  /* 0xff80000066667808 */ /* 0x000fe40006800000 */
[----:B------:R-:W-:Y:S02]  /*aaf0*/  ISETP.LT.OR P1, PT, R12, 0x81, P1 ;  /* 0x000000810c00780c */ /* 0x000fe40000f21670 */
[----:B0-----:R-:W-:Y:S02]  /*ab00*/  FMNMX.FTZ R8, R14, R11, !PT ;  /* 0x0000000b0e087209 */ /* 0x001fe40007810000 */
[----:B------:R-:W-:-:S02]  /*ab10*/  FSEL R122, R122, -INF , !P1 ;  /* 0xff8000007a7a7808 */ /* 0x000fc40004800000 */
        /* <DEDUP_REMOVED lines=232> */
[----:B------:R-:W-:-:S01]  /*b9a0*/  FFMA.FTZ R189, R108, UR42, -R10 ;  /* 0x0000002a6cbd7c23 */ /* 0x000fc2000801080a */
[----:B------:R-:W-:Y:S01]  /*b9b0*/  FSEL R108, R99, -INF , !P4 ;  /* 0xff800000636c7808 */ /* 0x000fe20006000000 */
[----:B------:R-:W-:Y:S01]  /*b9c0*/  MUFU.EX2 R152, R152 ;  /* 0x0000009800987308 */ /* 0x000fe20000000800 */
[----:B------:R-:W-:Y:S02]  /*b9d0*/  FMNMX.FTZ R9, R95, R188, !PT ;  /* 0x000000bc5f097209 */ /* 0x000fe40007810000 */
[----:B------:R-:W-:Y:S02]  /*b9e0*/  FSEL R10, R8, RZ, P1 ;  /* 0x000000ff080a7208 */ /* 0x000fe40000800000 */
[----:B------:R-:W-:-:S03]  /*b9f0*/  FMNMX.FTZ R9, R98, R9, !PT ;  /* 0x0000000962097209 */ /* 0x000fc60007810000 */
[----:B------:R-:W-:Y:S01]  /*ba00*/  FADD.FTZ R10, -R10, R3 ;  /* 0x000000030a0a7221 */ /* 0x000fe20000010100 */
[----:B------:R-:W-:Y:S01]  /*ba10*/  FMNMX.FTZ R9, R108, R9, !PT ;  /* 0x000000096c097209 */ /* 0x000fe20007810000 */
[----:B------:R-:W-:Y:S02]  /*ba20*/  MUFU.EX2 R3, R117 ;  /* 0x0000007500037308 */ /* 0x000fe40000000800 */
[----:B------:R-:W-:Y:S01]  /*ba30*/  FMUL.FTZ R10, R10, UR42 ;  /* 0x0000002a0a0a7c20 */ /* 0x000fe20008410000 */
[----:B------:R-:W-:-:S04]  /*ba40*/  FMNMX.FTZ R188, R102, R9, !PT ;  /* 0x0000000966bc7209 */ /* 0x000fc80007810000 */
[----:B------:R-:W-:Y:S01]  /*ba50*/  FMNMX.FTZ R188, R103, R188, !PT ;  /* 0x000000bc67bc7209 */ /* 0x000fe20007810000 */
[----:B------:R-:W0:Y:S04]  /*ba60*/  MUFU.EX2 R10, R10 ;  /* 0x0000000a000a7308 */ /* 0x000e280000000800 */
[----:B------:R-:W1:Y:S04]  /*ba70*/  SHFL.BFLY PT, R9, R188, 0x2, 0x1f ;  /* 0x0c401f00bc097f89 */ /* 0x000e6800000e0000 */
[----:B------:R2:W-:Y:S08]  /*ba80*/  MUFU.EX2 R99, R189 ;  /* 0x000000bd00637308 */ /* 0x0005f00000000800 */
        /* <DEDUP_REMOVED lines=8> */
[----:B-1----:R-:W-:Y:S01]  /*bb10*/  FMNMX.FTZ R9, R9, R188, !PT ;  /* 0x000000bc09097209 */ /* 0x002fe20007810000 */
[----:B------:R-:W-:-:S03]  /*bb20*/  IMAD.U32 R188, RZ, RZ, UR42 ;  /* 0x0000002affbc7e24 */ /* 0x000fc6000f8e00ff */
[C---:B------:R-:W-:Y:S01]  /*bb30*/  FSETP.NEU.FTZ.AND P1, PT, R9.reuse, -INF , PT ;  /* 0xff8000000900780b */ /* 0x040fe20003f3d000 */
[----:B------:R-:W-:-:S02]  /*bb40*/  FFMA.FTZ R101, R9, R188, -8 ;  /* 0xc100000009657423 */ /* 0x000fc400000100bc */
[----:B------:R-:W-:Y:S03]  /*bb50*/  MUFU.EX2 R165, R165 ;  /* 0x000000a500a57308 */ /* 0x000fe60000000800 */
[----:B------:R-:W-:-:S05]  /*bb60*/  FSEL R101, R101, RZ, P1 ;  /* 0x000000ff65657208 */ /* 0x000fca0000800000 */
[--C-:B------:R-:W-:Y:S01]  /*bb70*/  FFMA.FTZ R193, R190, UR42, -R101.reuse ;  /* 0x0000002abec17c23 */ /* 0x100fe20008010865 */
[----:B------:R-:W-:-:S01]  /*bb80*/  FFMA.FTZ R190, R191, UR42, -R101 ;  /* 0x0000002abfbe7c23 */ /* 0x000fc20008010865 */
[----:B------:R-:W-:Y:S01]  /*bb90*/  FSEL R191, R9, RZ, P1 ;  /* 0x000000ff09bf7208 */ /* 0x000fe20000800000 */
[----:B------:R-:W-:-:S01]  /*bba0*/  FFMA.FTZ R188, R11, UR42, -R101 ;  /* 0x0000002a0bbc7c23 */ /* 0x000fc20008010865 */
[--C-:B------:R-:W-:Y:S01]  /*bbb0*/  FFMA.FTZ R11, R187, UR42, -R101.reuse ;  /* 0x0000002abb0b7c23 */ /* 0x100fe20008010865 */
[----:B------:R1:W-:Y:S01]  /*bbc0*/  MUFU.EX2 R117, R193 ;  /* 0x000000c100757308 */ /* 0x0003e20000000800 */
[----:B------:R-:W-:-:S01]  /*bbd0*/  FFMA.FTZ R187, R194, UR42, -R101 ;  /* 0x0000002ac2bb7c23 */ /* 0x000fc20008010865 */
[----:B------:R-:W-:Y:S01]  /*bbe0*/  FADD.FTZ R191, -R191, R0 ;  /* 0x00000000bfbf7221 */ /* 0x000fe20000010100 */
[----:B------:R-:W-:-:S01]  /*bbf0*/  FFMA.FTZ R192, R195, UR42, -R101 ;  /* 0x0000002ac3c07c23 */ /* 0x000fc20008010865 */
[----:B0-----:R-:W-:Y:S01]  /*bc00*/  FFMA.FTZ R195, R10, R6, R13 ;  /* 0x000000060ac37223 */ /* 0x001fe2000001000d */
[----:B--2---:R-:W-:-:S01]  /*bc10*/  FFMA.FTZ R189, R198, UR42, -R101 ;  /* 0x0000002ac6bd7c23 */ /* 0x004fc20008010865 */
[----:B------:R-:W-:Y:S01]  /*bc20*/  FMUL.FTZ R191, R191, UR42 ;  /* 0x0000002abfbf7c20 */ /* 0x000fe20008410000 */
[----:B------:R-:W-:-:S01]  /*bc30*/  FFMA.FTZ R194, R199, UR42, -R101 ;  /* 0x0000002ac7c27c23 */ /* 0x000fc20008010865 */
[----:B------:R-:W-:Y:S01]  /*bc40*/  MUFU.EX2 R188, R188 ;  /* 0x000000bc00bc7308 */ /* 0x000fe20000000800 */
[----:B-1----:R-:W-:-:S01]  /*bc50*/  FFMA.FTZ R193, R142, UR42, -R101 ;  /* 0x0000002a8ec17c23 */ /* 0x002fc20008010865 */
[--C-:B------:R-:W-:Y:S01]  /*bc60*/  FFMA.FTZ R142, R146, UR42, -R101.reuse ;  /* 0x0000002a928e7c23 */ /* 0x100fe20008010865 */
[----:B------:R-:W-:-:S01]  /*bc70*/  FFMA.FTZ R146, R150, UR42, -R101 ;  /* 0x0000002a96927c23 */ /* 0x000fc20008010865 */
[----:B------:R-:W-:Y:S01]  /*bc80*/  FADD.FTZ R150, R14, R195 ;  /* 0x000000c30e967221 */ /* 0x000fe20000010000 */
        /* <DEDUP_REMOVED lines=21> */
[----:B------:R-:W-:Y:S01]  /*bde0*/  FADD.FTZ R5, R15, R150 ;  /* 0x000000960f057221 */ /* 0x000fe20000010000 */
        /* <DEDUP_REMOVED lines=26> */
[----:B------:R-:W-:-:S01]  /*bf90*/  FFMA.FTZ R94, R94, UR42, -R101 ;  /* 0x0000002a5e5e7c23 */ /* 0x000fc20008010865 */
[----:B------:R-:W-:-:S02]  /*bfa0*/  FFMA.FTZ R102, R102, UR42, -R101 ;  /* 0x0000002a66667c23 */ /* 0x000fc40008010865 */
[----:B------:R4:W-:Y:S08]  /*bfb0*/  MUFU.EX2 R0, R193 ;  /* 0x000000c100007308 */ /* 0x0009f00000000800 */
[----:B------:R-:W5:Y:S01]  /*bfc0*/  MUFU.EX2 R194, R194 ;  /* 0x000000c200c27308 */ /* 0x000f620000000800 */
[----:B----4-:R-:W-:-:S01]  /*bfd0*/  FADD.FTZ R193, R117, R6 ;  /* 0x0000000675c17221 */ /* 0x010fc20000010000 */
[----:B------:R-:W-:-:S03]  /*bfe0*/  FADD.FTZ R6, R20, R5 ;  /* 0x0000000514067221 */ /* 0x000fc60000010000 */
[----:B--2---:R-:W-:Y:S01]  /*bff0*/  FADD.FTZ R150, R190, R193 ;  /* 0x000000c1be967221 */ /* 0x004fe20000010000 */
[----:B------:R-:W-:-:S02]  /*c000*/  FADD.FTZ R5, R21, R6 ;  /* 0x0000000615057221 */ /* 0x000fc40000010000 */
        /* <DEDUP_REMOVED lines=8> */
[----:B-----5:R-:W-:Y:S01]  /*c090*/  FADD.FTZ R193, R194, R193 ;  /* 0x000000c1c2c17221 */ /* 0x020fe20000010000 */
        /* <DEDUP_REMOVED lines=55> */
[----:B0-----:R-:W-:-:S04]  /*c410*/  FADD.FTZ R193, R139, R150 ;  /* 0x000000968bc17221 */ /* 0x001fc80000010000 */
[----:B------:R-:W-:-:S03]  /*c420*/  FADD.FTZ R150, R0, R193 ;  /* 0x000000c100967221 */ /* 0x000fc60000010000 */
        /* <DEDUP_REMOVED lines=58> */
[----:B------:R-:W-:-:S06]  /*c7d0*/  FFMA.FTZ R193, R95, UR42, -R101 ;  /* 0x0000002a5fc17c23 */ /* 0x000fcc0008010865 */
        /* <DEDUP_REMOVED lines=8> */
[----:B0-----:R-:W-:-:S01]  /*c860*/  FADD.FTZ R150, R12, R95 ;  /* 0x0000005f0c967221 */ /* 0x001fc20000010000 */
[--C-:B------:R-:W-:Y:S01]  /*c870*/  FFMA.FTZ R95, R98, UR42, -R101.reuse ;  /* 0x0000002a625f7c23 */ /* 0x100fe20008010865 */
[----:B------:R-:W-:-:S01]  /*c880*/  FFMA.FTZ R98, R108, UR42, -R101 ;  /* 0x0000002a6c627c23 */ /* 0x000fc20008010865 */
[----:B------:R-:W-:-:S04]  /*c890*/  FFMA.FTZ R101, R103, UR42, -R101 ;  /* 0x0000002a67657c23 */ /* 0x000fc80008010865 */
        /* <DEDUP_REMOVED lines=49> */
.L_x_7055:
        /* <DEDUP_REMOVED lines=131> */
[----:B------:R-:W-:Y:S01]  /*d3e0*/  IMAD.MOV.U32 R0, RZ, RZ, R9 ;  /* 0x000000ffff007224 */ /* 0x000fe200078e0009 */
[----:B------:R-:W-:Y:S01]  /*d3f0*/  UMOV UR51, UR58 ;  /* 0x0000003a00337c82 */ /* 0x000fe20008000000 */
[----:B------:R-:W-:Y:S01]  /*d400*/  IMAD.MOV.U32 R3, RZ, RZ, R8 ;  /* 0x000000ffff037224 */ /* 0x000fe200078e0008 */
[----:B------:R-:W-:-:S06]  /*d410*/  UMOV UR50, UR57 ;  /* 0x0000003900327c82 */ /* 0x000fcc0008000000 */
.L_x_7038:
        /* <DEDUP_REMOVED lines=25> */
.L_x_7058:
[----:B------:R-:W-:-:S11]  /*d5b0*/  UISETP.NE.AND UP2, UPT, UR11, 0x1, UPT ;  /* 0x000000010b00788c */ /* 0x000fd6000bf45270 */
[----:B------:R-:W-:Y:S02]  /*d5c0*/  @UP2 ULDC.64 UR14, c[0x0][0x9e8] ;  /* 0x00027a00000e2ab9 */ /* 0x000fe40000000a00 */
[----:B------:R-:W-:-:S04]  /*d5d0*/  UIMAD.WIDE.U32 UR6, UR10, UR14, URZ ;  /* 0x0000000e0a0672a5 */ /* 0x000fc8000f8e003f */
[----:B------:R-:W-:-:S12]  /*d5e0*/  @UP2 USHF.R.U32.HI UR10, URZ, UR15, UR7 ;  /* 0x0000000f3f0a2299 */ /* 0x000fd80008011607 */
.L_x_7059:
[----:B------:R-:W-:-:S04]  /*d5f0*/  UIMAD UR10, UR10, UR11, URZ ;  /* 0x0000000b0a0a72a4 */ /* 0x000fc8000f8e023f */
[----:B------:R-:W-:-:S04]  /*d600*/  UISETP.LT.AND UP2, UPT, UR55, UR10, UPT ;  /* 0x0000000a3700728c */ /* 0x000fc8000bf41270 */
[----:B------:R-:W-:-:S12]  /*d610*/  USEL UR55, UR55, UR10, !UP2 ;  /* 0x0000000a37377287 */ /* 0x000fd8000d000000 */
.L_x_7057:
        /* <DEDUP_REMOVED lines=13> */
.L_x_7070:
[----:B------:R-:W-:Y:S01]  /*d6f0*/  ISETP.NE.AND P2, PT, RZ, UR45, PT ;  /* 0x0000002dff007c0c */ /* 0x000fe2000bf45270 */
[----:B------:R-:W-:-:S04]  /*d700*/  UISETP.NE.AND UP2, UPT, UR55, 0x1, UPT ;  /* 0x000000013700788c */ /* 0x000fc8000bf45270 */
[----:B------:R-:W-:-:S04]  /*d710*/  USEL UR50, URZ, 0x1, UP2 ;  /* 0x000000013f327887 */ /* 0x000fc80009000000 */
[----:B------:R-:W-:-:S04]  /*d720*/  ULOP3.LUT UR50, UR56, UR50, URZ, 0x3c, !UPT ;  /* 0x0000003238327292 */ /* 0x000fc8000f8e3c3f */
[----:B------:R-:W-:Y:S08]  /*d730*/  @P2 BRA `(.L_x_7061) ;  /* 0x0000000000382947 */ /* 0x000ff00003800000 */
[----:B------:R-:W-:Y:S05]  /*d740*/  @!P0 BRA `(.L_x_7062) ;  /* 0x0000000000048947 */ /* 0x000fea0003800000 */
[----:B------:R-:W-:Y:S01]  /*d750*/  BPT.TRAP 0x1 ;  /* 0x000000040000795c */ /* 0x000fe20000300000 */
.L_x_7062:
        /* <DEDUP_REMOVED lines=9> */
.L_x_7063:
[----:B-1----:R-:W-:Y:S05]  /*d7f0*/  @P1 BRA `(.L_x_7061) ;  /* 0x0000000000081947 */ /* 0x002fea0003800000 */
[----:B------:R-:W1:Y:S02]  /*d800*/  SYNCS.PHASECHK.TRANS64.TRYWAIT P1, [UR6+0x2e830], R0 ;  /* 0x02e83000ff0075a7 */ /* 0x000e640008020146 */
[----:B-1----:R-:W-:Y:S05]  /*d810*/  @!P1 BRA `(.L_x_7064) ;  /* 0x0000014400c89947 */ /* 0x002fea0003800000 */
.L_x_7061:
[----:B01----:R-:W-:Y:S01]  /*d820*/  VIADD R0, R23, 0x8 ;  /* 0x0000000817007836 */ /* 0x003fe20000000000 */
[----:B------:R-:W-:Y:S01]  /*d830*/  R2UR UR57, R7 ;  /* 0x00000000073972ca */ /* 0x000fe200000e0000 */
[----:B------:R-:W-:Y:S01]  /*d840*/  UIADD3 UR51, UR55, 0x1, URZ ;  /* 0x0000000137337890 */ /* 0x000fe2000fffe03f */
[----:B------:R-:W-:Y:S02]  /*d850*/  UMOV UR19, 0x40000040 ;  /* 0x4000004000137882 */ /* 0x000fe40000000000 */
[----:B------:R0:W-:Y:S01]  /*d860*/  BAR.SYNC.DEFER_BLOCKING R0, 0x100 ;  /* 0x000400000000751d */ /* 0x0001e20000010000 */
[----:B------:R-:W-:-:S04]  /*d870*/  UISETP.NE.AND UP2, UPT, UR51, 0x2, UPT ;  /* 0x000000023300788c */ /* 0x000fc8000bf45270 */
[----:B------:R-:W-:Y:S01]  /*d880*/  USEL UR51, UR51, URZ, UP2 ;  /* 0x0000003f33337287 */ /* 0x000fe20009000000 */
[----:B------:R-:W-:Y:S01]  /*d890*/  UMOV UR20, UR16 ;  /* 0x0000001000147c82 */ /* 0x000fe20008000000 */
[----:B------:R-:W-:Y:S02]  /*d8a0*/  UMOV UR21, UR17 ;  /* 0x0000001100157c82 */ /* 0x000fe40008000000 */
[----:B------:R-:W-:Y:S01]  /*d8b0*/  UIMAD UR57, UR51, 0x700, UR57 ;  /* 0x00000700333978a4 */ /* 0x000fe2000f8e0239 */
[----:B------:R-:W-:Y:S01]  /*d8c0*/  UMOV UR23, 0x40000040 ;  /* 0x4000004000177882 */ /* 0x000fe20000000000 */
[----:B------:R-:W-:Y:S02]  /*d8d0*/  UMOV UR24, UR16 ;  /* 0x0000001000187c82 */ /* 0x000fe40008000000 */
[----:B------:R-:W-:Y:S02]  /*d8e0*/  UIADD3 UR22, UR57, 0x100, URZ ;  /* 0x0000010039167890 */ /* 0x000fe4000fffe03f */
[----:B------:R-:W-:-:S02]  /*d8f0*/  UIADD3 UR26, UR57, 0x200, URZ ;  /* 0x00000200391a7890 */ /* 0x000fc4000fffe03f */
[----:B------:R-:W-:Y:S01]  /*d900*/  UMOV UR18, UR57 ;  /* 0x0000003900127c82 */ /* 0x000fe20008000000 */
[----:B------:R-:W-:Y:S01]  /*d910*/  UMOV UR25, UR17 ;  /* 0x0000001100197c82 */ /* 0x000fe20008000000 */
[----:B------:R-:W-:Y:S01]  /*d920*/  UMOV UR27, 0x40000040 ;  /* 0x40000040001b7882 */ /* 0x000fe20000000000 */
[----:B------:R-:W-:Y:S01]  /*d930*/  UIADD3 UR30, UR57, 0x300, URZ ;  /* 0x00000300391e7890 */ /* 0x000fe2000fffe03f */
[----:B------:R-:W-:Y:S01]  /*d940*/  UMOV UR28, UR16 ;  /* 0x00000010001c7c82 */ /* 0x000fe20008000000 */
[----:B------:R-:W-:Y:S01]  /*d950*/  UMOV UR29, UR17 ;  /* 0x00000011001d7c82 */ /* 0x000fe20008000000 */
[----:B------:R-:W-:Y:S01]  /*d960*/  WARPGROUP.ARRIVE ;  /* 0x00000000000079c5 */ /* 0x000fe20000000000 */
[----:B------:R-:W-:Y:S01]  /*d970*/  UMOV UR31, 0x40000040 ;  /* 0x40000040001f7882 */ /* 0x000fe20000000000 */
[----:B------:R-:W-:Y:S01]  /*d980*/  UIADD3 UR34, UR57, 0x400, URZ ;  /* 0x0000040039227890 */ /* 0x000fe2000fffe03f */
[----:B------:R-:W-:Y:S01]  /*d990*/  UMOV UR32, UR16 ;  /* 0x0000001000207c82 */ /* 0x000fe20008000000 */
[----:B------:R-:W-:-:S02]  /*d9a0*/  UMOV UR33, UR17 ;  /* 0x0000001100217c82 */ /* 0x000fc40008000000 */
[----:B------:R-:W-:Y:S01]  /*d9b0*/  QGMMA.64x32x32.F32.E4M3.E4M3 R184, gdesc[UR16], RZ, !UPT, gsb0 ;  /* 0x0060000010b879f3 */ /* 0x000fe2000c0008ff */
        /* <DEDUP_REMOVED lines=160> */
.L_x_7066:
[----:B------:R-:W-:Y:S01]  /*e3c0*/  ULEA UR6, UR55, UR41, 0x3 ;  /* 0x0000002937067291 */ /* 0x000fe2000f8e183f */
[----:B------:R-:W-:-:S05]  /*e3d0*/  IMAD.U32 R0, RZ, RZ, UR56 ;  /* 0x00000038ff007e24 */ /* 0x000fca000f8e00ff */
[----:B------:R-:W-:-:S04]  /*e3e0*/  SHF.L.U32 R0, R0, 0x1f, RZ ;  /* 0x0000001f00007819 */ /* 0x000fc800000006ff */
[----:B------:R0:W1:Y:S01]  /*e3f0*/  SYNCS.PHASECHK.TRANS64.TRYWAIT P1, [UR6+0x2e850], R0 ;  /* 0x02e85000ff0075a7 */ /* 0x0000620008020146 */
[----:B------:R-:W-:Y:S05]  /*e400*/  @!P0 BRA `(.L_x_7067) ;  /* 0x0000000000048947 */ /* 0x000fea0003800000 */
[----:B------:R-:W-:Y:S01]  /*e410*/  BPT.TRAP 0x1 ;  /* 0x000000040000795c */ /* 0x000fe20000300000 */
.L_x_7067:
[----:B-1----:R-:W-:Y:S05]  /*e420*/  @P1 BRA `(.L_x_7065) ;  /* 0x0000000000081947 */ /* 0x002fea0003800000 */
[----:B------:R-:W1:Y:S02]  /*e430*/  SYNCS.PHASECHK.TRANS64.TRYWAIT P1, [UR6+0x2e850], R0 ;  /* 0x02e85000ff0075a7 */ /* 0x000e640008020146 */
[----:B-1----:R-:W-:Y:S05]  /*e440*/  @!P1 BRA `(.L_x_7068) ;  /* 0x0000013800d49947 */ /* 0x002fea0003800000 */
.L_x_7065:
        /* <DEDUP_REMOVED lines=128> */
[----:B0-----:R-:W-:Y:S01]  /*ec50*/  LOP3.LUT P1, RZ, R231, 0x7f, RZ, 0xc0, !PT ;  /* 0x0000007fe7ff7812 */ /* 0x001fe2000782c0ff */
[----:B------:R-:W0:Y:S01]  /*ec60*/  SHFL.BFLY PT, R3, R0, 0x2, 0x1f ;  /* 0x0c401f0000037f89 */ /* 0x000e2200000e0000 */
[----:B------:R-:W-:-:S05]  /*ec70*/  FMNMX.FTZ R10, R103, R10, !PT ;  /* 0x0000000a670a7209 */ /* 0x000fca0007810000 */
[----:B------:R-:W1:Y:S01]  /*ec80*/  SHFL.BFLY PT, R13, R10, 0x2, 0x1f ;  /* 0x0c401f000a0d7f89 */ /* 0x000e6200000e0000 */
[----:B0-----:R-:W-:-:S05]  /*ec90*/  FMNMX.FTZ R11, R0, R3, !PT ;  /* 0x00000003000b7209 */ /* 0x001fca0007810000 */
[----:B------:R-:W0:Y:S01]  /*eca0*/  SHFL.BFLY PT, R12, R11, 0x1, 0x1f ;  /* 0x0c201f000b0c7f89 */ /* 0x000e2200000e0000 */
[----:B-1----:R-:W-:Y:S01]  /*ecb0*/  FMNMX.FTZ R13, R10, R13, !PT ;  /* 0x0000000d0a0d7209 */ /* 0x002fe20007810000 */
[----:B------:R-:W-:-:S04]  /*ecc0*/  IMAD.U32 R10, RZ, RZ, UR42 ;  /* 0x0000002aff0a7e24 */ /* 0x000fc8000f8e00ff */
[----:B------:R-:W1:Y:S01]  /*ecd0*/  SHFL.BFLY PT, R14, R13, 0x1, 0x1f ;  /* 0x0c201f000d0e7f89 */ /* 0x000e6200000e0000 */
[----:B0-----:R-:W-:-:S05]  /*ece0*/  FMNMX.FTZ R3, R11, R12, !PT ;  /* 0x0000000c0b037209 */ /* 0x001fca0007810000 */
[----:B------:R-:W-:Y:S01]  /*ecf0*/  FFMA.FTZ R10, R3, R10, -8 ;  /* 0xc1000000030a7423 */ /* 0x000fe2000001000a */
[----:B-1----:R-:W-:Y:S01]  /*ed00*/  FMNMX.FTZ R0, R13, R14, !PT ;  /* 0x0000000e0d007209 */ /* 0x002fe20007810000 */
[----:B------:R-:W-:Y:S02]  /*ed10*/  FADD.FTZ R8, -R3, R8 ;  /* 0x0000000803087221 */ /* 0x000fe40000010100 */
[----:B------:R-:W-:-:S01]  /*ed20*/  FFMA.FTZ R11, R185, UR42, -R10 ;  /* 0x0000002ab90b7c23 */ /* 0x000fc2000801080a */
[----:B------:R-:W-:Y:S02]  /*ed30*/  IMAD.U32 R185, RZ, RZ, UR42 ;  /* 0x0000002affb97e24 */ /* 0x000fe4000f8e00ff */
[----:B------:R-:W-:-:S01]  /*ed40*/  FFMA.FTZ R12, R184, UR42, -R10 ;  /* 0x0000002ab80c7c23 */ /* 0x000fc2000801080a */
[----:B------:R-:W-:Y:S01]  /*ed50*/  FMUL.FTZ R14, R8, UR42 ;  /* 0x0000002a080e7c20 */ /* 0x000fe20008410000 */
        /* <DEDUP_REMOVED lines=61> */
[----:B------:R-:W-:Y:S01]  /*f130*/  MUFU.EX2 R9, R14 ;  /* 0x0000000e00097308 */ /* 0x000fe20000000800 */
[----:B------:R-:W-:Y:S01]  /*f140*/  IADD3 R196, -R23, 0xb, RZ ;  /* 0x0000000b17c47810 */ /* 0x000fe20007ffe1ff */
[----:B------:R-:W-:Y:S01]  /*f150*/  FMUL.FTZ R8, R8, UR42 ;  /* 0x0000002a08087c20 */ /* 0x000fe20008410000 */
        /* <DEDUP_REMOVED lines=59> */
[----:B------:R-:W-:-:S02]  /*f510*/  FFMA.FTZ R94, R94, UR42, -R10 ;  /* 0x0000002a5e5e7c23 */ /* 0x000fc4000801080a */
[----:B------:R3:W4:Y:S08]  /*f520*/  MUFU.EX2 R14, R189 ;  /* 0x000000bd000e7308 */ /* 0x0007300000000800 */
[----:B------:R-:W5:Y:S01]  /*f530*/  MUFU.EX2 R188, R188 ;  /* 0x000000bc00bc7308 */ /* 0x000f620000000800 */
[----:B---3--:R-:W-:-:S01]  /*f540*/  FFMA.FTZ R189, R194, UR42, -R10 ;  /* 0x0000002ac2bd7c23 */ /* 0x008fc2000801080a */
[----:B0-----:R-:W-:Y:S01]  /*f550*/  FADD.FTZ R194, R186, R5 ;  /* 0x00000005bac27221 */ /* 0x001fe20000010000 */
[----:B-1----:R-:W-:-:S03]  /*f560*/  FADD.FTZ R5, R13, R6 ;  /* 0x000000060d057221 */ /* 0x002fc60000010000 */
[----:B--2---:R-:W-:Y:S02]  /*f570*/  FADD.FTZ R193, R187, R194 ;  /* 0x000000c2bbc17221 */ /* 0x004fe40000010000 */
[----:B------:R-:W0:Y:S01]  /*f580*/  MUFU.EX2 R15, R15 ;  /* 0x0000000f000f7308 */ /* 0x000e220000000800 */
[----:B----4-:R-:W-:-:S07]  /*f590*/  FADD.FTZ R6, R14, R5 ;  /* 0x000000050e067221 */ /* 0x010fce0000010000 */
[----:B------:R-:W1:Y:S01]  /*f5a0*/  MUFU.EX2 R189, R189 ;  /* 0x000000bd00bd7308 */ /* 0x000e620000000800 */
[----:B-----5:R-:W-:-:S07]  /*f5b0*/  FADD.FTZ R194, R188, R193 ;  /* 0x000000c1bcc27221 */ /* 0x020fce0000010000 */
[----:B------:R-:W2:Y:S01]  /*f5c0*/  MUFU.EX2 R20, R20 ;  /* 0x0000001400147308 */ /* 0x000ea20000000800 */
[----:B0-----:R-:W-:-:S01]  /*f5d0*/  FADD.FTZ R5, R15, R6 ;  /* 0x000000060f057221 */ /* 0x001fc20000010000 */
[----:B------:R-:W-:Y:S02]  /*f5e0*/  WARPGROUP.DEPBAR.LE gsb0, 0x0 ;  /* 0x00008000000079c5 */ /* 0x000fe40000010000 */
[----:B------:R-:W-:-:S04]  /*f5f0*/  WARPGROUP.ARRIVE ;  /* 0x00000000000079c5 */ /* 0x000fc80000000000 */
[----:B------:R-:W0:Y:S01]  /*f600*/  MUFU.EX2 R190, R190 ;  /* 0x000000be00be7308 */ /* 0x000e220000000800 */
[----:B-1----:R-:W-:-:S01]  /*f610*/  FADD.FTZ R193, R189, R194 ;  /* 0x000000c2bdc17221 */ /* 0x002fc20000010000 */
[----:B------:R-:W-:Y:S01]  /*f620*/  QGMMA.64x128x32.F32.E4M3.E4M3 R24, R212, gdesc[UR4], R24, gsb0 ;  /* 0x01e00004d4187df3 */ /* 0x000fe20008000818 */
[----:B------:R-:W-:Y:S01]  /*f630*/  UIADD3 UR6, UR10, 0x400, URZ ;  /* 0x000004000a067890 */ /* 0x000fe2000fffe03f */
[----:B--2---:R-:W-:Y:S01]  /*f640*/  FADD.FTZ R6, R20, R5 ;  /* 0x0000000514067221 */ /* 0x004fe20000010000 */
        /* <DEDUP_REMOVED lines=82> */
[----:B0-----:R-:W-:-:S01]  /*fb70*/  FADD.FTZ R193, R167, R194 ;  /* 0x000000c2a7c17221 */ /* 0x001fc20000010000 */
[----:B------:R-:W-:-:S04]  /*fb80*/  UIADD3 UR6, UR10, 0x600, URZ ;  /* 0x000006000a067890 */ /* 0x000fc8000fffe03f */
        /* <DEDUP_REMOVED lines=79> */
[----:B------:R-:W-:-:S06]  /*10080*/  WARPGROUP.DEPBAR.LE gsb0, 0x0 ;  /* 0x00008000000079c5 */ /* 0x000fcc0000010000 */
        /* <DEDUP_REMOVED lines=16> */
[----:B------:R-:W-:Y:S01]  /*10190*/  FFMA.FTZ R98, R99, UR42, -R10 ;  /* 0x0000002a63627c23 */ /* 0x000fe2000801080a */
[----:B------:R-:W-:-:S05]  /*101a0*/  IMAD.U32 R99, RZ, RZ, UR51 ;  /* 0x00000033ff637e24 */ /* 0x000fca000f8e00ff */
        /* <DEDUP_REMOVED lines=8> */
[----:B------:R-:W-:Y:S01]  /*10230*/  @!P1 LEA R194, R99, UR41, 0x3 ;  /* 0x0000002963c29c11 */ /* 0x000fe2000f8e18ff */
[----:B------:R-:W-:-:S01]  /*10240*/  FFMA.FTZ R99, R102, UR42, -R10 ;  /* 0x0000002a66637c23 */ /* 0x000fc2000801080a */
[----:B------:R-:W-:-:S04]  /*10250*/  FFMA.FTZ R10, R103, UR42, -R10 ;  /* 0x0000002a670a7c23 */ /* 0x000fc8000801080a */
[----:B------:R-:W2:Y:S01]  /*10260*/  MUFU.EX2 R89, R89 ;  /* 0x0000005900597308 */ /* 0x000ea20000000800 */
[----:B-1----:R-:W-:-:S01]  /*10270*/  FADD.FTZ R6, R88, R5 ;  /* 0x0000000558067221 */ /* 0x002fc20000010000 */
[----:B------:R-:W-:-:S05]  /*10280*/  @!P1 VIADD R5, R194, 0x2e840 ;  /* 0x0002e840c2059836 */ /* 0x000fca0000000000 */
[----:B------:R-:W-:Y:S01]  /*10290*/  @!P1 PRMT R5, RZ, 0x654, R5 ;  /* 0x00000654ff059816 */ /* 0x000fe20000000005 */
[----:B------:R-:W1:Y:S01]  /*102a0*/  MUFU.EX2 R91, R91 ;  /* 0x0000005b005b7308 */ /* 0x000e620000000800 */
[----:B0-----:R-:W-:-:S01]  /*102b0*/  FADD.FTZ R102, R90, R195 ;  /* 0x000000c35a667221 */ /* 0x001fc20000010000 */
[----:B------:R0:W-:Y:S06]  /*102c0*/  BAR.ARV R196, 0x100 ;  /* 0x000400c40000751d */ /* 0x0001ec0000002000 */
[----:B------:R-:W3:Y:S01]  /*102d0*/  MUFU.EX2 R92, R92 ;  /* 0x0000005c005c7308 */ /* 0x000ee20000000800 */
[----:B--2---:R-:W-:-:S01]  /*102e0*/  FADD.FTZ R195, R89, R6 ;  /* 0x0000000659c37221 */ /* 0x004fc20000010000 */
[----:B------:R2:W-:Y:S06]  /*102f0*/  @!P1 SYNCS.ARRIVE.TRANS64.RED.A1T0 RZ, [R5+URZ], RZ ;  /* 0x000000ff05ff99a7 */ /* 0x0005ec000810043f */
[----:B------:R-:W4:Y:S01]  /*10300*/  MUFU.EX2 R94, R94 ;  /* 0x0000005e005e7308 */ /* 0x000f220000000800 */
[----:B-1----:R-:W-:-:S07]  /*10310*/  FADD.FTZ R197, R91, R102 ;  /* 0x000000665bc57221 */ /* 0x002fce0000010000 */
[----:B------:R-:W2:Y:S01]  /*10320*/  MUFU.EX2 R93, R93 ;  /* 0x0000005d005d7308 */ /* 0x000ea20000000800 */
[----:B---3--:R-:W-:-:S07]  /*10330*/  FADD.FTZ R6, R92, R195 ;  /* 0x000000c35c067221 */ /* 0x008fce0000010000 */
[----:B------:R-:W1:Y:S01]  /*10340*/  MUFU.EX2 R193, R193 ;  /* 0x000000c100c17308 */ /* 0x000e620000000800 */
[----:B----4-:R-:W-:-:S07]  /*10350*/  FADD.FTZ R102, R94, R197 ;  /* 0x000000c55e667221 */ /* 0x010fce0000010000 */
[----:B------:R-:W3:Y:S01]  /*10360*/  MUFU.EX2 R96, R96 ;  /* 0x0000006000607308 */ /* 0x000ee20000000800 */
[----:B--2---:R-:W-:-:S07]  /*10370*/  FADD.FTZ R5, R93, R6 ;  /* 0x000000065d057221 */ /* 0x004fce0000010000 */
[----:B------:R-:W2:Y:S01]  /*10380*/  MUFU.EX2 R95, R95 ;  /* 0x0000005f005f7308 */ /* 0x000ea20000000800 */
[----:B-1----:R-:W-:-:S07]  /*10390*/  FADD.FTZ R102, R193, R102 ;  /* 0x00000066c1667221 */ /* 0x002fce0000010000 */
[----:B------:R-:W1:Y:S01]  /*103a0*/  MUFU.EX2 R97, R97 ;  /* 0x0000006100617308 */ /* 0x000e620000000800 */
[----:B---3--:R-:W-:-:S07]  /*103b0*/  FADD.FTZ R6, R96, R5 ;  /* 0x0000000560067221 */ /* 0x008fce0000010000 */
        /* <DEDUP_REMOVED lines=9> */
[----:B-1----:R-:W-:-:S01]  /*10450*/  FADD.FTZ R5, R99, R6 ;  /* 0x0000000663057221 */ /* 0x002fc20000010000 */
[----:B---3--:R-:W-:-:S03]  /*10460*/  FADD.FTZ R6, R101, R102 ;  /* 0x0000006665067221 */ /* 0x008fc60000010000 */
[----:B--2---:R-:W-:Y:S01]  /*10470*/  FADD.FTZ R5, R10, R5 ;  /* 0x000000050a057221 */ /* 0x004fe20000010000 */
[----:B0-----:R-:W-:Y:S06]  /*10480*/  @!P0 BRA `(.L_x_7069) ;  /* 0x0000000000048947 */ /* 0x001fec0003800000 */
[----:B------:R-:W-:Y:S01]  /*10490*/  BPT.TRAP 0x1 ;  /* 0x000000040000795c */ /* 0x000fe20000300000 */
.L_x_7069:
        /* <DEDUP_REMOVED lines=129> */
[----:B------:R-:W-:Y:S01]  /*10cb0*/  F2FP.SATFINITE.E4M3.F32.PACK_AB_MERGE_C R203, R98, R95, R99 ;  /* 0x0000005f62cb723e */ /* 0x000fe20004807063 */
[----:B------:R-:W-:Y:S06]  /*10cc0*/  @P1 BRA `(.L_x_7070) ;  /* 0xffffffc800881947 */ /* 0x000fec000383ffff */
.L_x_7060:
        /* <DEDUP_REMOVED lines=9> */
.L_x_7089:
[----:B------:R-:W-:Y:S01]  /*10d60*/  ISETP.NE.AND P2, PT, RZ, UR45, PT ;  /* 0x0000002dff007c0c */ /* 0x000fe2000bf45270 */
[----:B------:R-:W-:-:S04]  /*10d70*/  UISETP.NE.AND UP2, UPT, UR57, 0x1, UPT ;  /* 0x000000013900788c */ /* 0x000fc8000bf45270 */
[----:B------:R-:W-:-:S04]  /*10d80*/  USEL UR50, URZ, 0x1, UP2 ;  /* 0x000000013f327887 */ /* 0x000fc80009000000 */
[----:B------:R-:W-:-:S04]  /*10d90*/  ULOP3.LUT UR50, UR58, UR50, URZ, 0x3c, !UPT ;  /* 0x000000323a327292 */ /* 0x000fc8000f8e3c3f */
[----:B------:R-:W-:Y:S08]  /*10da0*/  @P2 BRA `(.L_x_7072) ;  /* 0x0000000000382947 */ /* 0x000ff00003800000 */
[----:B------:R-:W-:Y:S05]  /*10db0*/  @!P0 BRA `(.L_x_7073) ;  /* 0x0000000000048947 */ /* 0x000fea0003800000 */
[----:B------:R-:W-:Y:S01]  /*10dc0*/  BPT.TRAP 0x1 ;  /* 0x000000040000795c */ /* 0x000fe20000300000 */
.L_x_7073:
        /* <DEDUP_REMOVED lines=9> */
.L_x_7074:
[----:B-1----:R-:W-:Y:S05]  /*10e60*/  @P1 BRA `(.L_x_7072) ;  /* 0x0000000000081947 */ /* 0x002fea0003800000 */
[----:B------:R-:W1:Y:S02]  /*10e70*/  SYNCS.PHASECHK.TRANS64.TRYWAIT P1, [UR6+0x2e830], R0 ;  /* 0x02e83000ff0075a7 */ /* 0x000e640008020146 */
[----:B-1----:R-:W-:Y:S05]  /*10e80*/  @!P1 BRA `(.L_x_7075) ;  /* 0x00000110005c9947 */ /* 0x002fea0003800000 */
.L_x_7072:
        /* <DEDUP_REMOVED lines=186> */
.L_x_7077:
[----:B------:R-:W-:Y:S01]  /*11a30*/  ULEA UR6, UR57, UR41, 0x3 ;  /* 0x0000002939067291 */ /* 0x000fe2000f8e183f */
[----:B------:R-:W-:-:S05]  /*11a40*/  IMAD.U32 R0, RZ, RZ, UR58 ;  /* 0x0000003aff007e24 */ /* 0x000fca000f8e00ff */
[----:B------:R-:W-:-:S04]  /*11a50*/  SHF.L.U32 R0, R0, 0x1f, RZ ;  /* 0x0000001f00007819 */ /* 0x000fc800000006ff */
[----:B------:R0:W1:Y:S01]  /*11a60*/  SYNCS.PHASECHK.TRANS64.TRYWAIT P1, [UR6+0x2e850], R0 ;  /* 0x02e85000ff0075a7 */ /* 0x0000620008020146 */
[----:B------:R-:W-:Y:S05]  /*11a70*/  @!P0 BRA `(.L_x_7078) ;  /* 0x0000000000048947 */ /* 0x000fea0003800000 */
[----:B------:R-:W-:Y:S01]  /*11a80*/  BPT.TRAP 0x1 ;  /* 0x000000040000795c */ /* 0x000fe20000300000 */
.L_x_7078:
[----:B-1----:R-:W-:Y:S05]  /*11a90*/  @P1 BRA `(.L_x_7076) ;  /* 0x0000000000081947 */ /* 0x002fea0003800000 */
[----:B------:R-:W1:Y:S02]  /*11aa0*/  SYNCS.PHASECHK.TRANS64.TRYWAIT P1, [UR6+0x2e850], R0 ;  /* 0x02e85000ff0075a7 */ /* 0x000e640008020146 */
[----:B-1----:R-:W-:Y:S05]  /*11ab0*/  @!P1 BRA `(.L_x_7079) ;  /* 0x0000010400689947 */ /* 0x002fea0003800000 */
.L_x_7076:
        /* <DEDUP_REMOVED lines=80> */
.L_x_7082:
[----:B------:R-:W-:-:S05]  /*11fc0*/  IMAD.U32 R21, RZ, RZ, UR51 ;  /* 0x00000033ff157e24 */ /* 0x000fca000f8e00ff */
[----:B------:R-:W-:-:S13]  /*11fd0*/  ISETP.NE.AND P1, PT, R21, 0x1, PT ;  /* 0x000000011500780c */ /* 0x000fda0003f25270 */
[----:B------:R-:W0:Y:S02]  /*11fe0*/  @P1 LDC.64 R200, c[0x0][0x9e8] ;  /* 0x00027a00ffc81b82 */ /* 0x000e240000000a00 */
[----:B0-----:R-:W-:-:S05]  /*11ff0*/  @P1 IMAD.HI.U32 R20, R15, R200, RZ ;  /* 0x000000c80f141227 */ /* 0x001fca00078e00ff */
[----:B------:R-:W-:-:S07]  /*12000*/  @P1 SHF.R.U32.HI R15, RZ, R201, R20 ;  /* 0x000000c9ff0f1219 */ /* 0x000fce0000011614 */
.L_x_7083:
[----:B------:R-:W-:Y:S05]  /*12010*/  BSYNC B0 ;  /* 0x0000000000007941 */ /* 0x000fea0003800000 */
.L_x_7081:
[----:B------:R-:W-:-:S05]  /*12020*/  IMAD R15, R15, R21, R0 ;  /* 0x000000150f0f7224 */ /* 0x000fca00078e0200 */
[----:B------:R-:W-:Y:S02]  /*12030*/  VIADDMNMX R10, R15, R21, R10, PT ;  /* 0x000000150f0a7246 */ /* 0x000fe4000380010a */
[----:B------:R-:W-:-:S07]  /*12040*/  VIMNMX R3, R3, R15, !PT ;  /* 0x0000000f03037248 */ /* 0x000fce0007fe0100 */
.L_x_7080:
        /* <DEDUP_REMOVED lines=343> */
.L_x_7086:
[----:B------:R-:W-:-:S05]  /*135c0*/  IMAD.U32 R13, RZ, RZ, UR51 ;  /* 0x00000033ff0d7e24 */ /* 0x000fca000f8e00ff */
[----:B------:R-:W-:-:S13]  /*135d0*/  ISETP.NE.AND P6, PT, R13, 0x1, PT ;  /* 0x000000010d00780c */ /* 0x000fda0003fc5270 */
[----:B------:R-:W0:Y:S02]  /*135e0*/  @P6 LDC.64 R10, c[0x0][0x9e8] ;  /* 0x00027a00ff0a6b82 */ /* 0x000e240000000a00 */
[----:B0-----:R-:W-:-:S05]  /*135f0*/  @P6 IMAD.HI.U32 R10, R3, R10, RZ ;  /* 0x0000000a030a6227 */ /* 0x001fca00078e00ff */
[----:B------:R-:W-:-:S07]  /*13600*/  @P6 SHF.R.U32.HI R3, RZ, R11, R10 ;  /* 0x0000000bff036219 */ /* 0x000fce000001160a */
.L_x_7087:
[----:B------:R-:W-:Y:S05]  /*13610*/  BSYNC B0 ;  /* 0x0000000000007941 */ /* 0x000fea0003800000 */
.L_x_7085:
[----:B------:R-:W-:-:S05]  /*13620*/  IMAD R3, R3, R13, R0 ;  /* 0x0000000d03037224 */ /* 0x000fca00078e0200 */
[----:B------:R-:W-:Y:S02]  /*13630*/  VIADDMNMX R12, R3, R13, R12, PT ;  /* 0x0000000d030c7246 */ /* 0x000fe4000380010c */
[----:B------:R-:W-:-:S07]  /*13640*/  VIMNMX R14, R14, R3, !PT ;  /* 0x000000030e0e7248 */ /* 0x000fce0007fe0100 */
.L_x_7084:
        /* <DEDUP_REMOVED lines=151> */
[C---:B------:R-:W-:Y:S02]  /*13fc0*/  ISETP.GT.AND P1, PT, R14.reuse, 0x78, !P1 ;  /* 0x000000780e00780c */ /* 0x040fe40004f24270 */
[----:B------:R-:W-:Y:S02]  /*13fd0*/  ISETP.GT.AND P5, PT, R14, 0xd8, !P5 ;  /* 0x000000d80e00780c */ /* 0x000fe40006fa4270 */
[----:B------:R-:W-:Y:S02]  /*13fe0*/  ISETP.LT.OR P1, PT, R12, 0x79, P1 ;  /* 0x000000790c00780c */ /* 0x000fe40000f21670 */
[----:B0-----:R-:W-:Y:S02]  /*13ff0*/  FMNMX.FTZ R15, R10, R3, !PT ;  /* 0x000000030a0f7209 */ /* 0x001fe40007810000 */
[----:B------:R-:W-:Y:S02]  /*14000*/  FSEL R150, R150, -INF , !P1 ;  /* 0xff80000096967808 */ /* 0x000fe40004800000 */
[----:B------:R-:W-:Y:S01]  /*14010*/  LOP3.LUT P1, RZ, R16, 0x200000, RZ, 0xc0, !PT ;  /* 0x0020000010ff7812 */ /* 0x000fe2000782c0ff */
[----:B------:R-:W0:Y:S01]  /*14020*/  SHFL.BFLY PT, R0, R15, 0x1, 0x1f ;  /* 0x0c201f000f007f89 */ /* 0x000e2200000e0000 */
[----:B------:R-:W-:-:S02]  /*14030*/  ISETP.LT.OR P3, PT, R12, 0xd1, P3 ;  /* 0x000000d10c00780c */ /* 0x000fc40001f61670 */
        /* <DEDUP_REMOVED lines=10> */
[----:B------:R-:W-:Y:S02]  /*140e0*/  FSEL R102, R102, -INF , !P5 ;  /* 0xff80000066667808 */ /* 0x000fe40006800000 */
[----:B------:R-:W-:-:S02]  /*140f0*/  FSEL R122, R122, -INF , !P1 ;  /* 0xff8000007a7a7808 */ /* 0x000fc40004800000 */
        /* <DEDUP_REMOVED lines=180> */
[----:B------:R0:W-:Y:S01]  /*14c40*/  MUFU.EX2 R103, R193 ;  /* 0x000000c100677308 */ /* 0x0001e20000000800 */
        /* <DEDUP_REMOVED lines=54> */
[----:B------:R-:W-:Y:S01]  /*14fb0*/  FMNMX.FTZ R109, R99, R108, !PT ;  /* 0x0000006c636d7209 */ /* 0x000fe20007810000 */
[--C-:B------:R-:W-:Y:S01]  /*14fc0*/  FFMA.FTZ R108, R112, UR42, -R0.reuse ;  /* 0x0000002a706c7c23 */ /* 0x100fe20008010800 */
[----:B------:R-:W-:-:S02]  /*14fd0*/  FFMA.FTZ R112, R116, UR42, -R0 ;  /* 0x0000002a74707c23 */ /* 0x000fc40008010800 */
[----:B------:R-:W-:-:S03]  /*14fe0*/  FMNMX.FTZ R109, R102, R109, !PT ;  /* 0x0000006d666d7209 */ /* 0x000fc60007810000 */
[----:B------:R-:W-:Y:S01]  /*14ff0*/  MUFU.EX2 R153, R153 ;  /* 0x0000009900997308 */ /* 0x000fe20000000800 */
[----:B------:R-:W-:Y:S01]  /*15000*/  FMNMX.FTZ R188, R12, R109, !PT ;  /* 0x0000006d0cbc7209 */ /* 0x000fe20007810000 */
[--C-:B------:R-:W-:Y:S01]  /*15010*/  FFMA.FTZ R109, R113, UR42, -R0.reuse ;  /* 0x0000002a716d7c23 */ /* 0x100fe20008010800 */
[----:B------:R-:W-:-:S01]  /*15020*/  FFMA.FTZ R113, R117, UR42, -R0 ;  /* 0x0000002a75717c23 */ /* 0x000fc20008010800 */
[----:B------:R-:W-:Y:S01]  /*15030*/  FFMA.FTZ R117, R101, UR42, -R0 ;  /* 0x0000002a65757c23 */ /* 0x000fe20008010800 */
[----:B------:R-:W-:Y:S01]  /*15040*/  IMAD.U32 R101, RZ, RZ, UR42 ;  /* 0x0000002aff657e24 */ /* 0x000fe2000f8e00ff */
[----:B------:R-:W2:Y:S02]  /*15050*/  SHFL.BFLY PT, R189, R188, 0x2, 0x1f ;  /* 0x0c401f00bcbd7f89 */ /* 0x000ea400000e0000 */
[----:B------:R-:W-:Y:S08]  /*15060*/  MUFU.EX2 R156, R156 ;  /* 0x0000009c009c7308 */ /* 0x000ff00000000800 */
[----:B------:R-:W-:Y:S08]  /*15070*/  MUFU.EX2 R157, R157 ;  /* 0x0000009d009d7308 */ /* 0x000ff00000000800 */
[----:B------:R-:W-:Y:S01]  /*15080*/  MUFU.EX2 R160, R160 ;  /* 0x000000a000a07308 */ /* 0x000fe20000000800 */
[----:B--2---:R-:W-:-:S02]  /*15090*/  FMNMX.FTZ R189, R188, R189, !PT ;  /* 0x000000bdbcbd7209 */ /* 0x004fc40007810000 */
[----:B------:R-:W-:-:S05]  /*150a0*/  FSEL R188, R3, RZ, P1 ;  /* 0x000000ff03bc7208 */ /* 0x000fca0000800000 */
[----:B------:R-:W-:Y:S01]  /*150b0*/  MUFU.EX2 R161, R161 ;  /* 0x000000a100a17308 */ /* 0x000fe20000000800 */
[----:B------:R-:W2:Y:S01]  /*150c0*/  SHFL.BFLY PT, R116, R189, 0x1, 0x1f ;  /* 0x0c201f00bd747f89 */ /* 0x000ea200000e0000 */
[----:B------:R-:W-:-:S06]  /*150d0*/  FADD.FTZ R188, -R188, R9 ;  /* 0x00000009bcbc7221 */ /* 0x000fcc0000010100 */
[----:B------:R-:W-:Y:S08]  /*150e0*/  MUFU.EX2 R9, R117 ;  /* 0x0000007500097308 */ /* 0x000ff00000000800 */
[----:B------:R-:W-:Y:S08]  /*150f0*/  MUFU.EX2 R164, R164 ;  /* 0x000000a400a47308 */ /* 0x000ff00000000800 */
[----:B------:R-:W-:Y:S01]  /*15100*/  MUFU.EX2 R165, R165 ;  /* 0x000000a500a57308 */ /* 0x000fe20000000800 */
[----:B--2---:R-:W-:Y:S01]  /*15110*/  FMNMX.FTZ R0, R189, R116, !PT ;  /* 0x00000074bd007209 */ /* 0x004fe20007810000 */
[----:B------:R-:W-:-:S03]  /*15120*/  FMUL.FTZ R116, R188, UR42 ;  /* 0x0000002abc747c20 */ /* 0x000fc60008410000 */
[C---:B------:R-:W-:Y:S01]  /*15130*/  FSETP.NEU.FTZ.AND P1, PT, R0.reuse, -INF , PT ;  /* 0xff8000000000780b */ /* 0x040fe20003f3d000 */
[----:B------:R-:W-:-:S02]  /*15140*/  FFMA.FTZ R101, R0, R101, -8 ;  /* 0xc100000000657423 */ /* 0x000fc40000010065 */
[----:B------:R-:W-:Y:S03]  /*15150*/  MUFU.EX2 R136, R136 ;  /* 0x0000008800887308 */ /* 0x000fe60000000800 */
[----:B------:R-:W-:-:S05]  /*15160*/  FSEL R101, R101, RZ, P1 ;  /* 0x000000ff65657208 */ /* 0x000fca0000800000 */
[----:B------:R-:W2:Y:S01]  /*15170*/  MUFU.EX2 R116, R116 ;  /* 0x0000007400747308 */ /* 0x000ea20000000800 */
[----:B0-----:R-:W-:-:S01]  /*15180*/  FFMA.FTZ R193, R190, UR42, -R101 ;  /* 0x0000002abec17c23 */ /* 0x001fc20008010865 */
[--C-:B------:R-:W-:Y:S01]  /*15190*/  FFMA.FTZ R190, R191, UR42, -R101.reuse ;  /* 0x0000002abfbe7c23 */ /* 0x100fe20008010865 */
[----:B------:R-:W-:Y:S01]  /*151a0*/  FSEL R191, R0, RZ, P1 ;  /* 0x000000ff00bf7208 */ /* 0x000fe20000800000 */
[--C-:B------:R-:W-:Y:S01]  /*151b0*/  FFMA.FTZ R188, R11, UR42, -R101.reuse ;  /* 0x0000002a0bbc7c23 */ /* 0x100fe20008010865 */
[----:B------:R-:W-:-:S01]  /*151c0*/  FFMA.FTZ R11, R187, UR42, -R101 ;  /* 0x0000002abb0b7c23 */ /* 0x000fc20008010865 */
[--C-:B------:R-:W-:Y:S01]  /*151d0*/  FFMA.FTZ R187, R194, UR42, -R101.reuse ;  /* 0x0000002ac2bb7c23 */ /* 0x100fe20008010865 */
[----:B-1----:R-:W-:-:S01]  /*151e0*/  FFMA.FTZ R192, R195, UR42, -R101 ;  /* 0x0000002ac3c07c23 */ /* 0x002fc20008010865 */
[----:B------:R-:W-:Y:S01]  /*151f0*/  FADD.FTZ R191, -R191, R8 ;  /* 0x00000008bfbf7221 */ /* 0x000fe20000010100 */
[----:B------:R0:W-:Y:S01]  /*15200*/  MUFU.EX2 R117, R193 ;  /* 0x000000c100757308 */ /* 0x0001e20000000800 */
        /* <DEDUP_REMOVED lines=58> */
[----:B------:R-:W-:-:S05]  /*155b0*/  FFMA.FTZ R12, R12, UR42, -R101 ;  /* 0x0000002a0c0c7c23 */ /* 0x000fca0008010865 */
        /* <DEDUP_REMOVED lines=70> */
[----:B------:R-:W-:-:S03]  /*15a20*/  FADD.FTZ R150, R8, R193 ;  /* 0x000000c108967221 */ /* 0x000fc60000010000 */
        /* <DEDUP_REMOVED lines=78> */
[--C-:B------:R-:W-:Y:S01]  /*15f10*/  FFMA.FTZ R98, R99, UR42, -R101.reuse ;  /* 0x0000002a63627c23 */ /* 0x100fe20008010865 */
[----:B------:R-:W-:-:S05]  /*15f20*/  FFMA.FTZ R99, R102, UR42, -R101 ;  /* 0x0000002a66637c23 */ /* 0x000fca0008010865 */
        /* <DEDUP_REMOVED lines=35> */
[----:B------:R-:W-:Y:S01]  /*16160*/  FADD.FTZ R6, R9, R102 ;  /* 0x0000006609067221 */ /* 0x000fe20000010000 */
[----:B-1----:R-:W-:-:S01]  /*16170*/  FADD.FTZ R5, R12, R5 ;  /* 0x000000050c057221 */ /* 0x002fc20000010000 */
[----:B------:R-:W-:Y:S06]  /*16180*/  @!P0 BRA `(.L_x_7088) ;  /* 0x0000000000048947 */ /* 0x000fec0003800000 */
[----:B------:R-:W-:Y:S01]  /*16190*/  BPT.TRAP 0x1 ;  /* 0x000000040000795c */ /* 0x000fe20000300000 */
.L_x_7088:
        /* <DEDUP_REMOVED lines=131> */
[----:B------:R-:W-:-:S05]  /*169d0*/  UMOV UR51, UR56 ;  /* 0x0000003800337c82 */ /* 0x000fca0008000000 */
.L_x_7071:
[----:B------:R-:W-:Y:S06]  /*169e0*/  BAR.ARV 0x8, 0x180 ;  /* 0x0206000000007b1d */ /* 0x000fec0000002000 */
[----:B------:R-:W-:Y:S05]  /*169f0*/  @!P0 BRA `(.L_x_7090) ;  /* 0x0000000000048947 */ /* 0x000fea0003800000 */
[----:B------:R-:W-:Y:S01]  /*16a00*/  BPT.TRAP 0x1 ;  /* 0x000000040000795c */ /* 0x000fe20000300000 */
.L_x_7090:
[----:B------:R-:W-:Y:S01]  /*16a10*/  ULEA UR4, UR51, UR41, 0x3 ;  /* 0x0000002933047291 */ /* 0x000fe2000f8e183f */
[----:B------:R-:W-:-:S05]  /*16a20*/  IMAD.U32 R4, RZ, RZ, UR50 ;  /* 0x00000032ff047e24 */ /* 0x000fca000f8e00ff */
[----:B------:R-:W-:-:S04]  /*16a30*/  SHF.L.U32 R4, R4, 0x1f, RZ ;  /* 0x0000001f04047819 */ /* 0x000fc800000006ff */
[----:B------:R0:W1:Y:S01]  /*16a40*/  SYNCS.PHASECHK.TRANS64.TRYWAIT P1, [UR4+0x2e850], R4 ;  /* 0x02e85004ff0075a7 */ /* 0x0000620008020144 */
[----:B------:R-:W-:Y:S05]  /*16a50*/  @!P0 BRA `(.L_x_7091) ;  /* 0x0000000000048947 */ /* 0x000fea0003800000 */
[----:B------:R-:W-:Y:S01]  /*16a60*/  BPT.TRAP 0x1 ;  /* 0x000000040000795c */ /* 0x000fe20000300000 */
.L_x_7091:
[----:B-1----:R-:W-:Y:S05]  /*16a70*/  @P1 BRA `(.L_x_7092) ;  /* 0x0000000000081947 */ /* 0x002fea0003800000 */
[----:B------:R-:W1:Y:S02]  /*16a80*/  SYNCS.PHASECHK.TRANS64.TRYWAIT P1, [UR4+0x2e850], R4 ;  /* 0x02e85004ff0075a7 */ /* 0x000e640008020144 */
[----:B-1----:R-:W-:Y:S05]  /*16a90*/  @!P1 BRA `(.L_x_7093) ;  /* 0x000000b400889947 */ /* 0x002fea0003800000 */
.L_x_7092:
        /* <DEDUP_REMOVED lines=12> */
[----:B------:R-:W-:Y:S02]  /*16b60*/  @UP0 USHF.R.S32.HI UR8, URZ, 0x1f, UR49 ;  /* 0x0000001f3f080899 */ /* 0x000fe40008011431 */
[----:B------:R-:W-:Y:S01]  /*16b70*/  UMOV UR6, UR5 ;  /* 0x0000000500067c82 */ /* 0x000fe20008000000 */
[----:B------:R-:W-:Y:S01]  /*16b80*/  @UP0 ULDC.64 UR12, c[0x0][0x9c8] ;  /* 0x00027200000c0ab9 */ /* 0x000fe20000000a00 */
[----:B------:R-:W-:Y:S01]  /*16b90*/  QGMMA.64x128x32.F32.E4M3.E4M3 R24, R224, gdesc[UR4], R24, gsb0 ;  /* 0x01e00004e0187df3 */ /* 0x000fe20008000818 */
[----:B------:R-:W-:Y:S01]  /*16ba0*/  UIADD3 UR6, UR5, 0x100, URZ ;  /* 0x0000010005067890 */ /* 0x000fe2000fffe03f */
[----:B------:R-:W-:Y:S01]  /*16bb0*/  UMOV UR7, 0xc0000010 ;  /* 0xc000001000077882 */ /* 0x000fe20000000000 */
[----:B------:R-:W-:-:S04]  /*16bc0*/  @UP0 UIMAD UR8, UR8, UR12, URZ ;  /* 0x0000000c080802a4 */ /* 0x000fc8000f8e023f */
[----:B------:R-:W-:Y:S01]  /*16bd0*/  @UP0 UIMAD UR8, UR49, UR13, UR8 ;  /* 0x0000000d310802a4 */ /* 0x000fe2000f8e0208 */
        /* <DEDUP_REMOVED lines=13> */
[----:B------:R-:W-:-:S04]  /*16cb0*/  @UP0 UIMAD.WIDE.U32 UR6, UR49, UR12, URZ ;  /* 0x0000000c310602a5 */ /* 0x000fc8000f8e003f */
[----:B------:R-:W-:-:S03]  /*16cc0*/  @UP0 UIADD3 UR7, UR7, UR8, URZ ;  /* 0x0000000807070290 */ /* 0x000fc6000fffe03f */
[----:B------:R-:W-:Y:S02]  /*16cd0*/  @UP0 ULDC.64 UR8, c[0x0][0x9d0] ;  /* 0x0002740000080ab9 */ /* 0x000fe40000000a00 */
[----:B------:R-:W-:-:S04]  /*16ce0*/  @UP0 UIMAD.WIDE.U32 UR6, UR43, UR8, UR6 ;  /* 0x000000082b0602a5 */ /* 0x000fc8000f8e0006 */
[----:B------:R-:W-:Y:S02]  /*16cf0*/  @UP0 UIMAD UR7, UR43, UR9, UR7 ;  /* 0x000000092b0702a4 */ /* 0x000fe4000f8e0207 */
[----:B------:R-:W-:-:S04]  /*16d00*/  @UP0 ULEA UR8, UP1, UR6, UR10, 0x2 ;  /* 0x0000000a06080291 */ /* 0x000fc8000f82103f */
[----:B------:R-:W-:Y:S02]  /*16d10*/  @UP0 ULEA.HI.X UR9, UR6, UR11, UR7, 0x2, UP1 ;  /* 0x0000000b06090291 */ /* 0x000fe400088f1407 */
[----:B------:R-:W-:Y:S01]  /*16d20*/  UIADD3 UR6, UR5, 0x400, URZ ;  /* 0x0000040005067890 */ /* 0x000fe2000fffe03f */
[----:B------:R-:W-:Y:S01]  /*16d30*/  IMAD.U32 R8, RZ, RZ, UR8 ;  /* 0x00000008ff087e24 */ /* 0x000fe2000f8e00ff */
[----:B------:R-:W-:Y:S02]  /*16d40*/  UMOV UR7, 0xc0000010 ;  /* 0xc000001000077882 */ /* 0x000fe40000000000 */
[----:B------:R-:W-:-:S05]  /*16d50*/  IMAD.U32 R9, RZ, RZ, UR9 ;  /* 0x00000009ff097e24 */ /* 0x000fca000f8e00ff */
[----:B------:R0:W2:Y:S01]  /*16d60*/  @P1 LDG.E R4, desc[UR52][R8.64] ;  /* 0x0000003408041981 */ /* 0x0000a2000c1e1900 */
[----:B------:R-:W-:Y:S02]  /*16d70*/  WARPGROUP.DEPBAR.LE gsb0, 0x0 ;  /* 0x00008000000079c5 */ /* 0x000fe40000010000 */
[----:B------:R-:W-:-:S06]  /*16d80*/  WARPGROUP.ARRIVE ;  /* 0x00000000000079c5 */ /* 0x000fcc0000000000 */
[----:B------:R-:W-:Y:S01]  /*16d90*/  QGMMA.64x128x32.F32.E4M3.E4M3 R24, R208, gdesc[UR4], R24, gsb0 ;  /* 0x01e00004d0187df3 */ /* 0x000fe20008000818 */
[----:B------:R-:W-:Y:S01]  /*16da0*/  UIADD3 UR6, UR5, 0x500, URZ ;  /* 0x0000050005067890 */ /* 0x000fe2000fffe03f */
[----:B------:R-:W-:Y:S01]  /*16db0*/  UMOV UR7, 0xc0000010 ;  /* 0xc000001000077882 */ /* 0x000fe20000000000 */
[----:B------:R-:W1:Y:S04]  /*16dc0*/  SHFL.BFLY PT, R7, R6, 0x2, 0x1f ;  /* 0x0c401f0006077f89 */ /* 0x000e6800000e0000 */
[----:B------:R-:W3:Y:S01]  /*16dd0*/  SHFL.BFLY PT, R10, R5, 0x2, 0x1f ;  /* 0x0c401f00050a7f89 */ /* 0x000ee200000e0000 */
[----:B------:R-:W-:Y:S02]  /*16de0*/  WARPGROUP.DEPBAR.LE gsb0, 0x0 ;  /* 0x00008000000079c5 */ /* 0x000fe40000010000 */
[----:B------:R-:W-:-:S06]  /*16df0*/  WARPGROUP.ARRIVE ;  /* 0x00000000000079c5 */ /* 0x000fcc0000000000 */
[----:B------:R-:W-:Y:S01]  /*16e00*/  QGMMA.64x128x32.F32.E4M3.E4M3 R24, R204, gdesc[UR4], R24, gsb0 ;  /* 0x01e00004cc187df3 */ /* 0x000fe20008000818 */
[----:B------:R-:W-:Y:S01]  /*16e10*/  UIADD3 UR6, UR5, 0x600, URZ ;  /* 0x0000060005067890 */ /* 0x000fe2000fffe03f */
[----:B------:R-:W-:Y:S01]  /*16e20*/  UMOV UR7, 0xc0000010 ;  /* 0xc000001000077882 */ /* 0x000fe20000000000 */
[----:B-1----:R-:W-:-:S01]  /*16e30*/  FADD.FTZ R7, R7, R6 ;  /* 0x0000000607077221 */ /* 0x002fc20000010000 */
[----:B---3--:R-:W-:-:S04]  /*16e40*/  FADD.FTZ R10, R10, R5 ;  /* 0x000000050a0a7221 */ /* 0x008fc80000010000 */
[----:B0-----:R-:W0:Y:S04]  /*16e50*/  SHFL.BFLY PT, R8, R7, 0x1, 0x1f ;  /* 0x0c201f0007087f89 */ /* 0x001e2800000e0000 */
[----:B------:R-:W1:Y:S01]  /*16e60*/  SHFL.BFLY PT, R9, R10, 0x1, 0x1f ;  /* 0x0c201f000a097f89 */ /* 0x000e6200000e0000 */
[----:B------:R-:W-:Y:S02]  /*16e70*/  IMAD.MOV.U32 R5, RZ, RZ, RZ ;  /* 0x000000ffff057224 */ /* 0x000fe400078e00ff */
[----:B0-----:R-:W-:Y:S01]  /*16e80*/  FADD.FTZ R11, R7, R8 ;  /* 0x00000008070b7221 */ /* 0x001fe20000010000 */
        /* <DEDUP_REMOVED lines=30> */
.L_x_7094:
        /* <DEDUP_REMOVED lines=74> */
.L_x_7020:
[----:B------:R-:W0:Y:S01]  /*17510*/  S2R R3, SR_CgaCtaId ;  /* 0x0000000000037919 */ /* 0x000e220000008800 */
[----:B------:R-:W-:Y:S01]  /*17520*/  MOV R14, 0x400 ;  /* 0x00000400000e7802 */ /* 0x000fe20000000f00 */
[----:B------:R-:W-:Y:S01]  /*17530*/  UISETP.NE.AND UP0, UPT, UR46, URZ, UPT ;  /* 0x0000003f2e00728c */ /* 0x000fe2000bf05270 */
[----:B------:R-:W-:Y:S01]  /*17540*/  SHF.R.S32.HI R18, RZ, 0x1f, R229 ;  /* 0x0000001fff127819 */ /* 0x000fe200000114e5 */
[----:B------:R-:W-:Y:S03]  /*17550*/  BAR.SYNC.DEFER_BLOCKING 0x5, 0x180 ;  /* 0x0146000000007b1d */ /* 0x000fe60000010000 */
[----:B------:R-:W-:-:S03]  /*17560*/  LEA.HI R17, R18, R229, RZ, 0x3 ;  /* 0x000000e512117211 */ /* 0x000fc600078f18ff */
[----:B------:R-:W-:Y:S01]  /*17570*/  BSSY B0, `(.L_x_7095) ;  /* 0x00003de000007945 */ /* 0x000fe20003800000 */
[----:B------:R-:W-:Y:S02]  /*17580*/  LOP3.LUT R0, R17, 0xfffffff8, RZ, 0xc0, !PT ;  /* 0xfffffff811007812 */ /* 0x000fe400078ec0ff */
[----:B------:R-:W-:-:S03]  /*17590*/  @!UP0 ULDC UR46, c[0x0][0xad4] ;  /* 0x0002b500002e8ab9 */ /* 0x000fc60000000800 */
[----:B------:R-:W-:Y:S01]  /*175a0*/  IMAD.IADD R15, R229, 0x1, -R0 ;  /* 0x00000001e50f7824 */ /* 0x000fe200078e0a00 */
[----:B0-----:R-:W-:-:S03]  /*175b0*/  LEA R14, R3, R14, 0x18 ;  /* 0x0000000e030e7211 */ /* 0x001fc600078ec0ff */
[----:B------:R-:W-:Y:S02]  /*175c0*/  IMAD.SHL.U32 R3, R15, 0x8, RZ ;  /* 0x000000080f037824 */ /* 0x000fe400078e00ff */
[----:B------:R-:W0:Y:S02]  /*175d0*/  LDS.128 R4, [R14+0x2e8d0] ;  /* 0x02e8d0000e047984 */ /* 0x000e240000000c00 */
[----:B------:R-:W-:Y:S01]  /*175e0*/  VIADD R0, R3, 0x40 ;  /* 0x0000004003007836 */ /* 0x000fe20000000000 */
[----:B0-----:R-:W-:Y:S02]  /*175f0*/  R2UR UR5, R5 ;  /* 0x00000000050572ca */ /* 0x001fe400000e0000 */
[----:B------:R-:W-:Y:S02]  /*17600*/  R2UR UR6, R6 ;  /* 0x00000000060672ca */ /* 0x000fe400000e0000 */
[----:B------:R-:W-:Y:S01]  /*17610*/  R2UR UR49, R7 ;  /* 0x00000000073172ca */ /* 0x000fe200000e0000 */
[----:B------:R-:W-:Y:S06]  /*17620*/  BAR.ARV 0x4, 0x180 ;  /* 0x0106000000007b1d */ /* 0x000fec0000002000 */
[----:B------:R-:W-:Y:S08]  /*17630*/  @P0 BRA `(.L_x_7096) ;  /* 0x00000030000c0947 */ /* 0x000ff00003800000 */
[----:B------:R-:W0:Y:S01]  /*17640*/  S2R R8, SR_TID.X ;  /* 0x0000000000087919 */ /* 0x000e220000002100 */
        /* <DEDUP_REMOVED lines=10> */
[----:B------:R-:W-:-:S03]  /*176f0*/  UIMAD.WIDE UR8, UR44, 0x4, UR8 ;  /* 0x000000042c0878a5 */ /* 0x000fc6000f8e0208 */
        /* <DEDUP_REMOVED lines=22> */
[----:B------:R-:W-:Y:S01]  /*17860*/  SEL R60, R59, R58, P0 ;  /* 0x0000003a3b3c7207 */ /* 0x000fe20000000000 */
[----:B------:R-:W-:Y:S01]  /*17870*/  IMAD.WIDE R8, R230, 0x2, R36 ;  /* 0x00000002e6087825 */ /* 0x000fe200078e0224 */
[----:B------:R-:W-:Y:S02]  /*17880*/  SEL R66, R67, R66, P0 ;  /* 0x0000004243427207 */ /* 0x000fe40000000000 */
[----:B------:R-:W-:Y:S02]  /*17890*/  SEL R35, R70, R71, P0 ;  /* 0x0000004746237207 */ /* 0x000fe40000000000 */
[----:B------:R-:W-:-:S02]  /*178a0*/  IADD3 R47, P6, R8, 0x20, RZ ;  /* 0x00000020082f7810 */ /* 0x000fc40007fde0ff */
[----:B------:R-:W-:Y:S02]  /*178b0*/  SEL R56, R71, R70, P0 ;  /* 0x0000004647387207 */ /* 0x000fe40000000000 */
[----:B------:R-:W-:Y:S01]  /*178c0*/  LOP3.LUT R4, R47, 0x380, RZ, 0xc0, !PT ;  /* 0x000003802f047812 */ /* 0x000fe200078ec0ff */
[--C-:B------:R-:W-:Y:S01]  /*178d0*/  IMAD.X R21, RZ, RZ, R9.reuse, P6 ;  /* 0x000000ffff157224 */ /* 0x100fe200030e0609 */
[----:B------:R-:W-:Y:S02]  /*178e0*/  IADD3 R59, P3, R8, 0x4000, RZ ;  /* 0x00004000083b7810 */ /* 0x000fe40007f7e0ff */
[----:B------:R-:W-:Y:S02]  /*178f0*/  SHF.R.U64 R4, R4, 0x3, RZ ;  /* 0x0000000304047819 */ /* 0x000fe400000012ff */
[C---:B------:R-:W-:Y:S01]  /*17900*/  IADD3 R67, P5, R8.reuse, 0x4040, RZ ;  /* 0x0000404008437810 */ /* 0x040fe20007fbe0ff */
[----:B------:R-:W-:Y:S01]  /*17910*/  IMAD.X R93, RZ, RZ, R9, P3 ;  /* 0x000000ffff5d7224 */ /* 0x000fe200018e0609 */
[----:B------:R-:W-:-:S02]  /*17920*/  IADD3 R71, P6, R8, 0x4060, RZ ;  /* 0x0000406008477810 */ /* 0x000fc40007fde0ff */
[----:B------:R-:W-:Y:S01]  /*17930*/  SEL R119, R24, R25, P0 ;  /* 0x0000001918777207 */ /* 0x000fe20000000000 */
[----:B------:R-:W-:Y:S01]  /*17940*/  IMAD.X R95, RZ, RZ, R9, P5 ;  /* 0x000000ffff5f7224 */ /* 0x000fe200028e0609 */
[----:B------:R-:W-:Y:S02]  /*17950*/  SEL R142, R25, R24, P0 ;  /* 0x00000018198e7207 */ /* 0x000fe40000000000 */
[----:B------:R-:W-:Y:S02]  /*17960*/  SEL R107, R48, R49, P0 ;  /* 0x00000031306b7207 */ /* 0x000fe40000000000 */
[----:B------:R-:W-:Y:S02]  /*17970*/  SEL R130, R49, R48, P0 ;  /* 0x0000003031827207 */ /* 0x000fe40000000000 */
[----:B------:R-:W-:Y:S02]  /*17980*/  LOP3.LUT R5, R8, 0x380, RZ, 0xc0, !PT ;  /* 0x0000038008057812 */ /* 0x000fe400078ec0ff */
[----:B------:R-:W-:-:S02]  /*17990*/  LOP3.LUT R20, R4, R47, RZ, 0x3c, !PT ;  /* 0x0000002f04147212 */ /* 0x000fc400078e3cff */
[----:B------:R-:W-:Y:S02]  /*179a0*/  SEL R61, R26, R27, P0 ;  /* 0x0000001b1a3d7207 */ /* 0x000fe40000000000 */
[----:B------:R-:W-:Y:S02]  /*179b0*/  SEL R112, R27, R26, P0 ;  /* 0x0000001a1b707207 */ /* 0x000fe40000000000 */
[----:B------:R-:W-:Y:S02]  /*179c0*/  SEL R49, R42, R43, P0 ;  /* 0x0000002b2a317207 */ /* 0x000fe40000000000 */
[----:B------:R-:W-:Y:S02]  /*179d0*/  SEL R106, R43, R42, P0 ;  /* 0x0000002a2b6a7207 */ /* 0x000fe40000000000 */
[----:B------:R-:W-:Y:S02]  /*179e0*/  LOP3.LUT R4, R59, 0x380, RZ, 0xc0, !PT ;  /* 0x000003803b047812 */ /* 0x000fe400078ec0ff */
[----:B------:R-:W-:-:S02]  /*179f0*/  LOP3.LUT R24, R67, 0x380, RZ, 0xc0, !PT ;  /* 0x0000038043187812 */ /* 0x000fc400078ec0ff */
[----:B------:R-:W-:Y:S02]  /*17a00*/  SEL R43, R50, R51, P0 ;  /* 0x00000033322b7207 */ /* 0x000fe40000000000 */
[----:B------:R-:W-:Y:S02]  /*17a10*/  SEL R104, R51, R50, P0 ;  /* 0x0000003233687207 */ /* 0x000fe40000000000 */
[----:B------:R-:W-:Y:S02]  /*17a20*/  LOP3.LUT R26, R71, 0x380, RZ, 0xc0, !PT ;  /* 0x00000380471a7812 */ /* 0x000fe400078ec0ff */
[----:B------:R-:W-:Y:S02]  /*17a30*/  IADD3 R51, P1, R8, 0x40, RZ ;  /* 0x0000004008337810 */ /* 0x000fe40007f3e0ff */
[----:B------:R-:W-:Y:S02]  /*17a40*/  SEL R113, R44, R45, P0 ;  /* 0x0000002d2c717207 */ /* 0x000fe40000000000 */
[----:B------:R-:W-:-:S02]  /*17a50*/  SEL R136, R45, R44, P0 ;  /* 0x0000002c2d887207 */ /* 0x000fc40000000000 */
[----:B------:R-:W-:Y:S02]  /*17a60*/  SHF.R.U64 R5, R5, 0x3, RZ ;  /* 0x0000000305057819 */ /* 0x000fe400000012ff */
[----:B------:R-:W-:Y:S02]  /*17a70*/  SEL R111, R40, R41, P0 ;  /* 0x00000029286f7207 */ /* 0x000fe40000000000 */
[----:B------:R-:W-:Y:S02]  /*17a80*/  SEL R134, R41, R40, P0 ;  /* 0x0000002829867207 */ /* 0x000fe40000000000 */
[----:B------:R-:W-:Y:S02]  /*17a90*/  SEL R89, R72, R73, P0 ;  /* 0x0000004948597207 */ /* 0x000fe40000000000 */
[----:B------:R-:W-:Y:S02]  /*17aa0*/  SEL R118, R73, R72, P0 ;  /* 0x0000004849767207 */ /* 0x000fe40000000000 */
[----:B------:R-:W-:-:S02]  /*17ab0*/  SEL R45, R54, R55, P0 ;  /* 0x00000037362d7207 */ /* 0x000fc40000000000 */
[----:B------:R-:W-:Y:S02]  /*17ac0*/  SHF.R.U64 R4, R4, 0x3, RZ ;  /* 0x0000000304047819 */ /* 0x000fe400000012ff */
[----:B------:R-:W-:Y:S02]  /*17ad0*/  SHF.R.U64 R24, R24, 0x3, RZ ;  /* 0x0000000318187819 */ /* 0x000fe400000012ff */
[----:B------:R-:W-:Y:S02]  /*17ae0*/  SEL R54, R55, R54, P0 ;  /* 0x0000003637367207 */ /* 0x000fe40000000000 */
[----:B------:R-:W-:Y:S02]  /*17af0*/  SEL R41, R62, R63, P0 ;  /* 0x0000003f3e297207 */ /* 0x000fe40000000000 */
[----:B------:R-:W-:Y:S02]  /*17b00*/  SEL R72, R63, R62, P0 ;  /* 0x0000003e3f487207 */ /* 0x000fe40000000000 */
[----:B------:R-:W-:-:S02]  /*17b10*/  SHF.R.U64 R26, R26, 0x3, RZ ;  /* 0x000000031a1a7819 */ /* 0x000fc400000012ff */
[C---:B------:R-:W-:Y:S02]  /*17b20*/  IADD3 R55, P2, R8.reuse, 0x60, RZ ;  /* 0x0000006008377810 */ /* 0x040fe40007f5e0ff */
[----:B------:R-:W-:Y:S02]  /*17b30*/  IADD3 R63, P4, R8, 0x4020, RZ ;  /* 0x00004020083f7810 */ /* 0x000fe40007f9e0ff */
[----:B------:R-:W-:Y:S01]  /*17b40*/  LOP3.LUT R6, R51, 0x380, RZ, 0xc0, !PT ;  /* 0x0000038033067812 */ /* 0x000fe200078ec0ff */
[--C-:B------:R-:W-:Y:S01]  /*17b50*/  IMAD.X R11, RZ, RZ, R9.reuse, P2 ;  /* 0x000000ffff0b7224 */ /* 0x100fe200010e0609 */
[----:B------:R-:W-:Y:S01]  /*17b60*/  LOP3.LUT R8, R5, R8, RZ, 0x3c, !PT ;  /* 0x0000000805087212 */ /* 0x000fe200078e3cff */
[--C-:B------:R-:W-:Y:S01]  /*17b70*/  IMAD.X R5, RZ, RZ, R9.reuse, P6 ;  /* 0x000000ffff057224 */ /* 0x100fe200030e0609 */
[----:B------:R-:W-:Y:S01]  /*17b80*/  LOP3.LUT R92, R4, R59, RZ, 0x3c, !PT ;  /* 0x0000003b045c7212 */ /* 0x000fe200078e3cff */
[----:B------:R-:W-:Y:S01]  /*17b90*/  IMAD.X R7, RZ, RZ, R9, P4 ;  /* 0x000000ffff077224 */ /* 0x000fe200020e0609 */
[----:B------:R-:W-:-:S02]  /*17ba0*/  LOP3.LUT R94, R24, R67, RZ, 0x3c, !PT ;  /* 0x00000043185e7212 */ /* 0x000fc400078e3cff */
[----:B------:R-:W-:Y:S02]  /*17bb0*/  LOP3.LUT R4, R26, R71, RZ, 0x3c, !PT ;  /* 0x000000471a047212 */ /* 0x000fe400078e3cff */
[----:B------:R-:W-:Y:S02]  /*17bc0*/  SHF.R.U64 R6, R6, 0x3, RZ ;  /* 0x0000000306067819 */ /* 0x000fe400000012ff */
[----:B------:R-:W-:Y:S02]  /*17bd0*/  SEL R99, R64, R65, P0 ;  /* 0x0000004140637207 */ /* 0x000fe40000000000 */
[----:B------:R-:W-:Y:S02]  /*17be0*/  SEL R122, R65, R64, P0 ;  /* 0x00000040417a7207 */ /* 0x000fe40000000000 */
[----:B------:R-:W-:Y:S02]  /*17bf0*/  SEL R101, R68, R69, P0 ;  /* 0x0000004544657207 */ /* 0x000fe40000000000 */
[----:B------:R-:W-:-:S02]  /*17c00*/  SEL R124, R69, R68, P0 ;  /* 0x00000044457c7207 */ /* 0x000fc40000000000 */
[----:B------:R-:W-:Y:S02]  /*17c10*/  SEL R65, R30, R31, P0 ;  /* 0x0000001f1e417207 */ /* 0x000fe40000000000 */
[----:B------:R-:W-:Y:S02]  /*17c20*/  SEL R114, R31, R30, P0 ;  /* 0x0000001e1f727207 */ /* 0x000fe40000000000 */
[----:B------:R-:W-:Y:S02]  /*17c30*/  MOV R94, R94 ;  /* 0x0000005e005e7202 */ /* 0x000fe40000000f00 */
[----:B------:R-:W-:Y:S02]  /*17c40*/  SEL R69, R80, R81, P0 ;  /* 0x0000005150457207 */ /* 0x000fe40000000000 */
[----:B------:R-:W-:Y:S01]  /*17c50*/  SEL R116, R81, R80, P0 ;  /* 0x0000005051747207 */ /* 0x000fe20000000000 */
[----:B------:R-:W-:Y:S01]  /*17c60*/  IMAD.X R81, RZ, RZ, R9, P1 ;  /* 0x000000ffff517224 */ /* 0x000fe200008e0609 */
[----:B------:R-:W-:-:S02]  /*17c70*/  SEL R30, R87, R86, P0 ;  /* 0x00000056571e7207 */ /* 0x000fc40000000000 */
[----:B------:R-:W-:Y:S02]  /*17c80*/  LOP3.LUT R10, R55, 0x380, RZ, 0xc0, !PT ;  /* 0x00000380370a7812 */ /* 0x000fe400078ec0ff */
[----:B------:R-:W-:Y:S02]  /*17c90*/  MOV R95, R4 ;  /* 0x00000004005f7202 */ /* 0x000fe40000000f00 */
[----:B------:R-:W-:Y:S02]  /*17ca0*/  SEL R121, R28, R29, P0 ;  /* 0x0000001d1c797207 */ /* 0x000fe40000000000 */
[----:B------:R-:W-:Y:S02]  /*17cb0*/  SEL R144, R29, R28, P0 ;  /* 0x0000001c1d907207 */ /* 0x000fe40000000000 */
[----:B------:R-:W-:Y:S02]  /*17cc0*/  SEL R27, R86, R87, P0 ;  /* 0x00000057561b7207 */ /* 0x000fe40000000000 */
[----:B------:R-:W-:-:S02]  /*17cd0*/  LOP3.LUT R80, R6, R51, RZ, 0x3c, !PT ;  /* 0x0000003306507212 */ /* 0x000fc400078e3cff */
[----:B------:R-:W-:Y:S02]  /*17ce0*/  SEL R29, R74, R75, P0 ;  /* 0x0000004b4a1d7207 */ /* 0x000fe40000000000 */
[----:B------:R-:W-:Y:S02]  /*17cf0*/  LOP3.LUT R6, R63, 0x380, RZ, 0xc0, !PT ;  /* 0x000003803f067812 */ /* 0x000fe400078ec0ff */
[----:B------:R-:W-:Y:S02]  /*17d00*/  SEL R25, R82, R83, P0 ;  /* 0x0000005352197207 */ /* 0x000fe40000000000 */
[----:B------:R-:W-:Y:S02]  /*17d10*/  SEL R40, R83, R82, P0 ;  /* 0x0000005253287207 */ /* 0x000fe40000000000 */
[----:B------:R-:W-:Y:S02]  /*17d20*/  SHF.R.U64 R10, R10, 0x3, RZ ;  /* 0x000000030a0a7819 */ /* 0x000fe400000012ff */
[----:B------:R-:W-:-:S02]  /*17d30*/  MOV R83, R20 ;  /* 0x0000001400537202 */ /* 0x000fc40000000f00 */
[----:B------:R-:W-:Y:S02]  /*17d40*/  SHF.R.U64 R6, R6, 0x3, RZ ;  /* 0x0000000306067819 */ /* 0x000fe400000012ff */
[----:B------:R-:W-:Y:S02]  /*17d50*/  LOP3.LUT R10, R10, R55, RZ, 0x3c, !PT ;  /* 0x000000370a0a7212 */ /* 0x000fe400078e3cff */
[----:B------:R-:W-:Y:S02]  /*17d60*/  SEL R91, R84, R85, P0 ;  /* 0x00000055545b7207 */ /* 0x000fe40000000000 */
[----:B------:R-:W-:Y:S02]  /*17d70*/  SEL R96, R85, R84, P0 ;  /* 0x0000005455607207 */ /* 0x000fe40000000000 */
[----:B------:R-:W-:Y:S02]  /*17d80*/  LOP3.LUT R6, R6, R63, RZ, 0x3c, !PT ;  /* 0x0000003f06067212 */ /* 0x000fe400078e3cff */
[----:B------:R-:W-:-:S02]  /*17d90*/  SEL R73, R76, R77, P0 ;  /* 0x0000004d4c497207 */ /* 0x000fc40000000000 */
[----:B------:R-:W-:Y:S02]  /*17da0*/  SEL R31, R78, R79, P0 ;  /* 0x0000004f4e1f7207 */ /* 0x000fe40000000000 */
[----:B------:R-:W-:Y:S02]  /*17db0*/  SEL R120, R77, R76, P0 ;  /* 0x0000004c4d787207 */ /* 0x000fe40000000000 */
[----:B------:R-:W-:Y:S02]  /*17dc0*/  MOV R80, R80 ;  /* 0x0000005000507202 */ /* 0x000fe40000000f00 */
[----:B------:R-:W-:Y:S02]  /*17dd0*/  SEL R44, R75, R74, P0 ;  /* 0x0000004a4b2c7207 */ /* 0x000fe40000000000 */
[----:B------:R-:W-:Y:S02]  /*17de0*/  SEL R50, R79, R78, P0 ;  /* 0x0000004e4f327207 */ /* 0x000fe40000000000 */
[----:B------:R-:W-:-:S02]  /*17df0*/  MOV R81, R10 ;  /* 0x0000000a00517202 */ /* 0x000fc40000000f00 */
[----:B------:R-:W-:Y:S02]  /*17e00*/  MOV R92, R92 ;  /* 0x0000005c005c7202 */ /* 0x000fe40000000f00 */
[----:B------:R-:W-:Y:S02]  /*17e10*/  MOV R82, R8 ;  /* 0x0000000800527202 */ /* 0x000fe40000000f00 */
[----:B------:R-:W-:Y:S02]  /*17e20*/  MOV R93, R6 ;  /* 0x00000006005d7202 */ /* 0x000fe40000000f00 */
[----:B--2---:R-:W-:Y:S01]  /*17e30*/  LOP3.LUT R5, R88, 0x2, RZ, 0x3c, !PT ;  /* 0x0000000258057812 */ /* 0x004fe200078e3cff */
        /* <DEDUP_REMOVED lines=27> */
[----:B------:R-:W1:Y:S04]  /*17ff0*/  SHFL.IDX PT, R39, R132, R5, 0x1c1f ;  /* 0x001c1f0584277589 */ /* 0x000e6800000e0000 */
[----:B------:R-:W2:Y:S04]  /*18000*/  SHFL.IDX PT, R75, R126, R5, 0x1c1f ;  /* 0x001c1f057e4b7589 */ /* 0x000ea800000e0000 */
[----:B------:R-:W-:Y:S04]  /*18010*/  SHFL.IDX PT, R79, R122, R5, 0x1c1f ;  /* 0x001c1f057a4f7589 */ /* 0x000fe800000e0000 */
[----:B------:R0:W-:Y:S04]  /*18020*/  SHFL.IDX PT, R51, R54, R5, 0x1c1f ;  /* 0x001c1f0536337589 */ /* 0x0001e800000e0000 */
[----:B------:R-:W-:Y:S04]  /*18030*/  SHFL.IDX PT, R58, R115, R88, 0x1c1f ;  /* 0x001c1f58733a7589 */ /* 0x000fe800000e0000 */
[----:B------:R3:W-:Y:S01]  /*18040*/  SHFL.IDX PT, R70, R41, R88, 0x1c1f ;  /* 0x001c1f5829467589 */ /* 0x0007e200000e0000 */
[----:B0-----:R-:W-:-:S03]  /*18050*/  SEL R54, R52, R53, P0 ;  /* 0x0000003534367207 */ /* 0x001fc60000000000 */
[----:B------:R-:W-:Y:S01]  /*18060*/  SHFL.IDX PT, R59, R138, R5, 0x1c1f ;  /* 0x001c1f058a3b7589 */ /* 0x000fe200000e0000 */
[----:B-1----:R-:W-:Y:S02]  /*18070*/  SEL R67, R10, R39, P0 ;  /* 0x000000270a437207 */ /* 0x002fe40000000000 */
[----:B------:R-:W-:Y:S01]  /*18080*/  SEL R52, R53, R52, P0 ;  /* 0x0000003435347207 */ /* 0x000fe20000000000 */
[----:B------:R2:W-:Y:S01]  /*18090*/  SHFL.IDX PT, R77, R72, R5, 0x1c1f ;  /* 0x001c1f05484d7589 */ /* 0x0005e200000e0000 */
[----:B---3--:R-:W-:-:S03]  /*180a0*/  SEL R41, R32, R35, P0 ;  /* 0x0000002320297207 */ /* 0x008fc60000000000 */
[----:B------:R-:W-:Y:S04]  /*180b0*/  SHFL.IDX PT, R4, R121, R88, 0x1c1f ;  /* 0x001c1f5879047589 */ /* 0x000fe800000e0000 */
[----:B------:R-:W-:Y:S01]  /*180c0*/  SHFL.IDX PT, R6, R117, R88, 0x1c1f ;  /* 0x001c1f5875067589 */ /* 0x000fe200000e0000 */
[----:B--2---:R-:W-:-:S03]  /*180d0*/  SEL R72, R74, R75, P0 ;  /* 0x0000004b4a487207 */ /* 0x004fc60000000000 */
        /* <DEDUP_REMOVED lines=12> */
[----:B------:R-:W2:Y:S01]  /*181a0*/  SHFL.IDX PT, R7, R144, R5, 0x1c1f ;  /* 0x001c1f0590077589 */ /* 0x000ea200000e0000 */
[----:B0-----:R-:W-:-:S03]  /*181b0*/  SEL R31, R26, R27, P0 ;  /* 0x0000001b1a1f7207 */ /* 0x001fc60000000000 */
[----:B------:R-:W0:Y:S01]  /*181c0*/  SHFL.IDX PT, R63, R134, R5, 0x1c1f ;  /* 0x001c1f05863f7589 */ /* 0x000e2200000e0000 */
[----:B-1----:R-:W-:-:S03]  /*181d0*/  SEL R25, R21, R30, P0 ;  /* 0x0000001e15197207 */ /* 0x002fc60000000000 */
[----:B------:R-:W1:Y:S01]  /*181e0*/  SHFL.IDX PT, R47, R128, R5, 0x1c1f ;  /* 0x001c1f05802f7589 */ /* 0x000e6200000e0000 */
[----:B------:R-:W-:Y:S02]  /*181f0*/  SEL R21, R30, R21, P0 ;  /* 0x000000151e157207 */ /* 0x000fe40000000000 */
        /* <DEDUP_REMOVED lines=10> */
[----:B------:R4:W3:Y:S01]  /*182a0*/  SHFL.IDX PT, R99, R56, R5, 0x1c1f ;  /* 0x001c1f0538637589 */ /* 0x0008e200000e0000 */
[----:B--2---:R-:W-:Y:S02]  /*182b0*/  SEL R55, R4, R7, P0 ;  /* 0x0000000704377207 */ /* 0x004fe40000000000 */
[----:B------:R-:W-:Y:S01]  /*182c0*/  SEL R53, R7, R4, P0 ;  /* 0x0000000407357207 */ /* 0x000fe20000000000 */
[----:B------:R2:W-:Y:S01]  /*182d0*/  SHFL.IDX PT, R88, R66, R5, 0x1c1f ;  /* 0x001c1f0542587589 */ /* 0x0005e200000e0000 */
[----:B0-----:R-:W-:Y:S02]  /*182e0*/  SEL R60, R62, R63, P0 ;  /* 0x0000003f3e3c7207 */ /* 0x001fe40000000000 */
[----:B------:R-:W-:Y:S01]  /*182f0*/  SEL R62, R63, R62, P0 ;  /* 0x0000003e3f3e7207 */ /* 0x000fe20000000000 */
[----:B------:R-:W0:Y:S01]  /*18300*/  SHFL.IDX PT, R11, R136, R5, 0x1c1f ;  /* 0x001c1f05880b7589 */ /* 0x000e2200000e0000 */
[----:B-1----:R-:W-:-:S02]  /*18310*/  SEL R73, R20, R47, P0 ;  /* 0x0000002f14497207 */ /* 0x002fc40000000000 */
[----:B----4-:R-:W-:Y:S01]  /*18320*/  SEL R56, R58, R59, P0 ;  /* 0x0000003b3a387207 */ /* 0x010fe20000000000 */
[----:B------:R-:W1:Y:S01]  /*18330*/  SHFL.IDX PT, R87, R118, R5, 0x1c1f ;  /* 0x001c1f0576577589 */ /* 0x000e6200000e0000 */
[----:B------:R-:W-:Y:S02]  /*18340*/  SEL R58, R59, R58, P0 ;  /* 0x0000003a3b3a7207 */ /* 0x000fe40000000000 */
[----:B--2---:R-:W-:Y:S01]  /*18350*/  SEL R66, R64, R65, P0 ;  /* 0x0000004140427207 */ /* 0x004fe20000000000 */
[----:B------:R-:W2:Y:S01]  /*18360*/  SHFL.IDX PT, R89, R116, R5, 0x1c1f ;  /* 0x001c1f0574597589 */ /* 0x000ea200000e0000 */
[----:B------:R-:W-:Y:S02]  /*18370*/  SEL R64, R65, R64, P0 ;  /* 0x0000004041407207 */ /* 0x000fe40000000000 */
[----:B------:R-:W-:Y:S01]  /*18380*/  SEL R65, R39, R10, P0 ;  /* 0x0000000a27417207 */ /* 0x000fe20000000000 */
[----:B------:R-:W4:Y:S01]  /*18390*/  SHFL.IDX PT, R69, R120, R5, 0x1c1f ;  /* 0x001c1f0578457589 */ /* 0x000f2200000e0000 */
[----:B------:R-:W-:-:S02]  /*183a0*/  SEL R39, R77, R70, P0 ;  /* 0x000000464d277207 */ /* 0x000fc40000000000 */
[----:B------:R-:W-:Y:S01]  /*183b0*/  SEL R75, R47, R20, P0 ;  /* 0x000000142f4b7207 */ /* 0x000fe20000000000 */
[----:B------:R-:W4:Y:S01]  /*183c0*/  SHFL.IDX PT, R96, R96, R5, 0x1c1f ;  /* 0x001c1f0560607589 */ /* 0x000f2200000e0000 */
[----:B---3--:R-:W-:Y:S02]  /*183d0*/  SEL R57, R6, R9, P0 ;  /* 0x0000000906397207 */ /* 0x008fe40000000000 */
[----:B------:R-:W-:Y:S01]  /*183e0*/  SEL R59, R9, R6, P0 ;  /* 0x00000006093b7207 */ /* 0x000fe20000000000 */
[----:B------:R3:W4:Y:S01]  /*183f0*/  SHFL.IDX PT, R101, R50, R5, 0x1c1f ;  /* 0x001c1f0532657589 */ /* 0x00072200000e0000 */
[----:B------:R-:W-:Y:S02]  /*18400*/  SEL R47, R99, R84, P0 ;  /* 0x00000054632f7207 */ /* 0x000fe40000000000 */
[----:B------:R-:W-:Y:S01]  /*18410*/  F2FP.BF16.F32.PACK_AB R4, R55, R54 ;  /* 0x000000363704723e */ /* 0x000fe200000010ff */
[----:B------:R1:W4:Y:S01]  /*18420*/  SHFL.IDX PT, R103, R44, R5, 0x1c1f ;  /* 0x001c1f052c677589 */ /* 0x00032200000e0000 */
[----:B0-----:R-:W-:-:S02]  /*18430*/  SEL R61, R8, R11, P0 ;  /* 0x0000000b083d7207 */ /* 0x001fc40000000000 */
[----:B------:R-:W-:Y:S01]  /*18440*/  SEL R63, R11, R8, P0 ;  /* 0x000000080b3f7207 */ /* 0x000fe20000000000 */
[----:B------:R0:W4:Y:S01]  /*18450*/  SHFL.IDX PT, R105, R40, R5, 0x1c1f ;  /* 0x001c1f0528697589 */ /* 0x00012200000e0000 */
[----:B------:R-:W-:Y:S02]  /*18460*/  F2FP.BF16.F32.PACK_AB R6, R53, R52 ;  /* 0x000000343506723e */ /* 0x000fe400000010ff */
[----:B---3--:R-:W-:Y:S02]  /*18470*/  SEL R50, R76, R85, P0 ;  /* 0x000000554c327207 */ /* 0x008fe40000000000 */
[----:B------:R-:W-:Y:S02]  /*18480*/  F2FP.BF16.F32.PACK_AB R7, R29, R28 ;  /* 0x0000001c1d07723e */ /* 0x000fe400000010ff */
[----:B-1----:R-:W-:Y:S02]  /*18490*/  SEL R44, R48, R71, P0 ;  /* 0x00000047302c7207 */ /* 0x002fe40000000000 */
[----:B------:R-:W-:-:S02]  /*184a0*/  F2FP.BF16.F32.PACK_AB R8, R57, R56 ;  /* 0x000000383908723e */ /* 0x000fc400000010ff */
        /* <DEDUP_REMOVED lines=16> */
[----:B--2---:R-:W-:Y:S02]  /*185b0*/  SEL R88, R90, R89, P0 ;  /* 0x000000595a587207 */ /* 0x004fe40000000000 */
[----:B------:R-:W-:-:S02]  /*185c0*/  SEL R86, R87, R86, P0 ;  /* 0x0000005657567207 */ /* 0x000fc40000000000 */
[----:B------:R-:W-:Y:S02]  /*185d0*/  SEL R90, R89, R90, P0 ;  /* 0x0000005a595a7207 */ /* 0x000fe40000000000 */
[----:B----4-:R-:W-:Y:S02]  /*185e0*/  SEL R85, R68, R69, P0 ;  /* 0x0000004544557207 */ /* 0x010fe40000000000 */
[----:B------:R-:W-:Y:S02]  /*185f0*/  SEL R87, R69, R68, P0 ;  /* 0x0000004445577207 */ /* 0x000fe40000000000 */
[----:B------:R-:W-:Y:S02]  /*18600*/  SEL R89, R91, R96, P0 ;  /* 0x000000605b597207 */ /* 0x000fe40000000000 */
[----:B------:R-:W-:Y:S02]  /*18610*/  F2FP.BF16.F32.PACK_AB R5, R31, R30 ;  /* 0x0000001e1f05723e */ /* 0x000fe400000010ff */
[----:B------:R-:W-:-:S02]  /*18620*/  SEL R69, R98, R101, P0 ;  /* 0x0000006562457207 */ /* 0x000fc40000000000 */
[----:B------:R-:W-:Y:S01]  /*18630*/  SEL R71, R101, R98, P0 ;  /* 0x0000006265477207 */ /* 0x000fe20000000000 */
[----:B------:R0:W-:Y:S01]  /*18640*/  STSM.16.M88.4 [R82], R4 ;  /* 0x0000000452007844 */ /* 0x0001e20000000200 */
[----:B------:R-:W-:Y:S02]  /*18650*/  SEL R91, R96, R91, P0 ;  /* 0x0000005b605b7207 */ /* 0x000fe40000000000 */
[----:B------:R-:W-:Y:S02]  /*18660*/  F2FP.BF16.F32.PACK_AB R9, R41, R40 ;  /* 0x000000282909723e */ /* 0x000fe400000010ff */
[----:B------:R-:W-:Y:S02]  /*18670*/  F2FP.BF16.F32.PACK_AB R10, R59, R58 ;  /* 0x0000003a3b0a723e */ /* 0x000fe400000010ff */
[----:B------:R-:W-:Y:S02]  /*18680*/  F2FP.BF16.F32.PACK_AB R11, R27, R26 ;  /* 0x0000001a1b0b723e */ /* 0x000fe400000010ff */
[----:B------:R-:W-:-:S02]  /*18690*/  SEL R68, R100, R103, P0 ;  /* 0x0000006764447207 */ /* 0x000fc40000000000 */
[----:B------:R-:W-:Y:S01]  /*186a0*/  SEL R70, R103, R100, P0 ;  /* 0x0000006467467207 */ /* 0x000fe20000000000 */
[----:B------:R-:W-:Y:S01]  /*186b0*/  STSM.16.M88.4 [R83], R8 ;  /* 0x0000000853007844 */ /* 0x000fe20000000200 */
[----:B------:R-:W-:Y:S02]  /*186c0*/  SEL R24, R102, R105, P0 ;  /* 0x0000006966187207 */ /* 0x000fe40000000000 */
[----:B------:R-:W-:Y:S02]  /*186d0*/  SEL R20, R105, R102, P0 ;  /* 0x0000006669147207 */ /* 0x000fe40000000000 */
[----:B------:R-:W-:Y:S02]  /*186e0*/  F2FP.BF16.F32.PACK_AB R96, R61, R60 ;  /* 0x0000003c3d60723e */ /* 0x000fe400000010ff */
[----:B------:R-:W-:Y:S02]  /*186f0*/  F2FP.BF16.F32.PACK_AB R97, R35, R34 ;  /* 0x000000222361723e */ /* 0x000fe400000010ff */
[----:B------:R-:W-:-:S02]  /*18700*/  F2FP.BF16.F32.PACK_AB R98, R63, R62 ;  /* 0x0000003e3f62723e */ /* 0x000fc400000010ff */
[----:B------:R-:W-:Y:S02]  /*18710*/  F2FP.BF16.F32.PACK_AB R99, R33, R32 ;  /* 0x000000202163723e */ /* 0x000fe400000010ff */
[----:B------:R-:W-:Y:S02]  /*18720*/  F2FP.BF16.F32.PACK_AB R100, R67, R66 ;  /* 0x000000424364723e */ /* 0x000fe400000010ff */
[----:B------:R-:W-:Y:S01]  /*18730*/  F2FP.BF16.F32.PACK_AB R101, R45, R44 ;  /* 0x0000002c2d65723e */ /* 0x000fe200000010ff */
[----:B------:R1:W-:Y:S01]  /*18740*/  STSM.16.M88.4 [R80], R96 ;  /* 0x0000006050007844 */ /* 0x0003e20000000200 */
[----:B------:R-:W-:Y:S02]  /*18750*/  F2FP.BF16.F32.PACK_AB R102, R65, R64 ;  /* 0x000000404166723e */ /* 0x000fe400000010ff */
[----:B------:R-:W-:Y:S02]  /*18760*/  F2FP.BF16.F32.PACK_AB R103, R43, R42 ;  /* 0x0000002a2b67723e */ /* 0x000fe400000010ff */
[----:B------:R-:W-:-:S02]  /*18770*/  F2FP.BF16.F32.PACK_AB R104, R73, R72 ;  /* 0x000000484968723e */ /* 0x000fc400000010ff */
[----:B------:R-:W-:Y:S01]  /*18780*/  F2FP.BF16.F32.PACK_AB R105, R51, R50 ;  /* 0x000000323369723e */ /* 0x000fe200000010ff */
[----:B------:R2:W-:Y:S01]  /*18790*/  STSM.16.M88.4 [R81], R100 ;  /* 0x0000006451007844 */ /* 0x0005e20000000200 */
[----:B------:R-:W-:Y:S02]  /*187a0*/  F2FP.BF16.F32.PACK_AB R106, R75, R74 ;  /* 0x0000004a4b6a723e */ /* 0x000fe400000010ff */
[----:B------:R-:W-:Y:S02]  /*187b0*/  F2FP.BF16.F32.PACK_AB R107, R39, R38 ;  /* 0x00000026276b723e */ /* 0x000fe400000010ff */
[----:B0-----:R-:W-:Y:S02]  /*187c0*/  F2FP.BF16.F32.PACK_AB R4, R77, R76 ;  /* 0x0000004c4d04723e */ /* 0x001fe400000010ff */
[----:B------:R-:W-:Y:S01]  /*187d0*/  F2FP.BF16.F32.PACK_AB R5, R49, R48 ;  /* 0x000000303105723e */ /* 0x000fe200000010ff */
[----:B------:R-:W-:Y:S01]  /*187e0*/  STSM.16.M88.4 [R92], R104 ;  /* 0x000000685c007844 */ /* 0x000fe20000000200 */
[----:B------:R-:W-:Y:S01]  /*187f0*/  F2FP.BF16.F32.PACK_AB R6, R79, R78 ;  /* 0x0000004e4f06723e */ /* 0x000fe200000010ff */
[----:B-1----:R-:W-:Y:S01]  /*18800*/  IMAD.U32 R96, RZ, RZ, UR8 ;  /* 0x00000008ff607e24 */ /* 0x002fe2000f8e00ff */
[----:B------:R-:W-:Y:S01]  /*18810*/  F2FP.BF16.F32.PACK_AB R7, R47, R46 ;  /* 0x0000002e2f07723e */ /* 0x000fe200000010ff */
[----:B------:R-:W-:Y:S01]  /*18820*/  IMAD.U32 R97, RZ, RZ, UR9 ;  /* 0x00000009ff617e24 */ /* 0x000fe2000f8e00ff */
[----:B------:R-:W-:-:S02]  /*18830*/  F2FP.BF16.F32.PACK_AB R8, R85, R84 ;  /* 0x000000545508723e */ /* 0x000fc400000010ff */
        /* <DEDUP_REMOVED lines=12> */
[----:B------:R-:W-:Y:S01]  /*18900*/  ISETP.NE.AND.EX P0, PT, RZ, UR11, PT, P0 ;  /* 0x0000000bff007c0c */ /* 0x000fe2000bf05300 */
[----:B------:R-:W-:Y:S08]  /*18910*/  BAR.SYNC.DEFER_BLOCKING 0x1, 0x100 ;  /* 0x0044000000007b1d */ /* 0x000ff00000010000 */
[----:B-1----:R-:W1:Y:S04]  /*18920*/  LDC R81, c[0x0][0xbe8] ;  /* 0x0002fa00ff517b82 */ /* 0x002e680000000800 */
[----:B------:R-:W2:Y:S01]  /*18930*/  @P0 LDG.E R98, desc[UR52][R96.64] ;  /* 0x0000003460620981 */ /* 0x000ea2000c1e1900 */
        /* <DEDUP_REMOVED lines=10> */
[----:B------:R-:W-:-:S03]  /*189e0*/  IMAD.U32 R10, RZ, RZ, UR4 ;  /* 0x00000004ff0a7e24 */ /* 0x000fc6000f8e00ff */
[----:B------:R-:W-:Y:S01]  /*189f0*/  @UP0 ULDC.64 UR8, c[0x0][0xc08] ;  /* 0x0003020000080ab9 */ /* 0x000fe20000000a00 */
[----:B------:R-:W0:Y:S01]  /*18a00*/  @P1 LDC R6, c[0x0][0xbec] ;  /* 0x0002fb00ff061b82 */ /* 0x000e220000000800 */
[----:B------:R-:W-:-:S07]  /*18a10*/  @UP0 UIMAD.WIDE UR8, UR44, 0x4, UR8 ;  /* 0x000000042c0808a5 */ /* 0x000fce000f8e0208 */
[----:B------:R-:W1:Y:S01]  /*18a20*/  @P1 LDC R9, c[0x0][0xbf0] ;  /* 0x0002fc00ff091b82 */ /* 0x000e620000000800 */
[----:B------:R-:W-:Y:S01]  /*18a30*/  UISETP.NE.U32.AND UP0, UPT, UR10, URZ, UPT ;  /* 0x0000003f0a00728c */ /* 0x000fe2000bf05070 */
[----:B------:R-:W-:Y:S01]  /*18a40*/  IMAD.U32 R4, RZ, RZ, UR8 ;  /* 0x00000008ff047e24 */ /* 0x000fe2000f8e00ff */
[----:B------:R-:W-:Y:S01]  /*18a50*/  ULDC.64 UR12, c[0x0][UR18+0x218] ;  /* 0x00008600120c7abb */ /* 0x000fe20008000a00 */
[----:B------:R-:W-:Y:S01]  /*18a60*/  IMAD.U32 R5, RZ, RZ, UR9 ;  /* 0x00000009ff057e24 */ /* 0x000fe2000f8e00ff */
[----:B------:R-:W-:Y:S02]  /*18a70*/  UISETP.NE.AND.EX UP0, UPT, UR11, URZ, UPT, UP0 ;  /* 0x0000003f0b00728c */ /* 0x000fe4000bf05300 */
[----:B------:R-:W-:Y:S01]  /*18a80*/  USEL UR16, UR37, URZ, UP1 ;  /* 0x0000003f25107287 */ /* 0x000fe20008800000 */
[----:B------:R-:W-:Y:S01]  /*18a90*/  VIADD R95, R22, UR36 ;  /* 0x00000024165f7c36 */ /* 0x000fe20008000000 */
[----:B------:R-:W-:Y:S01]  /*18aa0*/  UMOV UR4, URZ ;  /* 0x0000003f00047c82 */ /* 0x000fe20008000000 */
[----:B------:R-:W-:Y:S01]  /*18ab0*/  UIMAD.WIDE.U32 UR8, UR12, UR43, URZ ;  /* 0x0000002b0c0872a5 */ /* 0x000fe2000f8e003f */
[----:B------:R0:W5:Y:S01]  /*18ac0*/  @P4 LDG.E R10, desc[UR52][R4.64] ;  /* 0x00000034040a4981 */ /* 0x000162000c1e1900 */
[----:B------:R-:W-:Y:S01]  /*18ad0*/  ULDC.64 UR14, c[0x0][UR18+0x228] ;  /* 0x00008a00120e7abb */ /* 0x000fe20008000a00 */
[----:B------:R-:W-:Y:S01]  /*18ae0*/  UIMAD UR12, UR13, UR43, URZ ;  /* 0x0000002b0d0c72a4 */ /* 0x000fe2000f8e023f */
[----:B------:R-:W-:Y:S01]  /*18af0*/  IMAD.MOV.U32 R7, RZ, RZ, R95 ;  /* 0x000000ffff077224 */ /* 0x000fe200078e005f */
[----:B------:R-:W-:Y:S01]  /*18b00*/  USHF.R.S32.HI UR17, URZ, 0x1f, UR44 ;  /* 0x0000001f3f117899 */ /* 0x000fe2000801142c */
[----:B------:R-:W-:Y:S01]  /*18b10*/  LEA.HI R18, R18, R229, RZ, 0x7 ;  /* 0x000000e512127211 */ /* 0x000fe200078f38ff */
[----:B------:R-:W-:-:S02]  /*18b20*/  USEL UR7, UR44, URZ, !UP0 ;  /* 0x0000003f2c077287 */ /* 0x000fc4000c000000 */
[----:B------:R-:W-:Y:S01]  /*18b30*/  UIMAD.WIDE.U32 UR20, UR14, UR16, URZ ;  /* 0x000000100e1472a5 */ /* 0x000fe2000f8e003f */
[----:B------:R-:W-:Y:S01]  /*18b40*/  LOP3.LUT R18, R18, 0xffffff80, RZ, 0xc0, !PT ;  /* 0xffffff8012127812 */ /* 0x000fe200078ec0ff */
[----:B------:R-:W-:Y:S01]  /*18b50*/  ULDC.64 UR10, c[0x0][UR18+0x220] ;  /* 0x00008800120a7abb */ /* 0x000fe20008000a00 */
[----:B------:R-:W-:Y:S01]  /*18b60*/  UIMAD UR14, UR15, UR16, URZ ;  /* 0x000000100f0e72a4 */ /* 0x000fe2000f8e023f */
[----:B0-----:R-:W-:Y:S01]  /*18b70*/  @P1 IMAD.HI.U32 R4, R95, R6, RZ ;  /* 0x000000065f041227 */ /* 0x001fe200078e00ff */
[----:B------:R-:W-:Y:S02]  /*18b80*/  UIADD3 UR15, UR9, UR12, URZ ;  /* 0x0000000c090f7290 */ /* 0x000fe4000fffe03f */
[----:B------:R-:W-:Y:S01]  /*18b90*/  USEL UR17, UR17, URZ, !UP0 ;  /* 0x0000003f11117287 */ /* 0x000fe2000c000000 */
[----:B------:R-:W-:Y:S01]  /*18ba0*/  IMAD.U32 R5, RZ, RZ, UR21 ;  /* 0x00000015ff057e24 */ /* 0x000fe2000f8e00ff */
[----:B------:R-:W-:Y:S01]  /*18bb0*/  UIMAD UR9, UR11, UR7, URZ ;  /* 0x000000070b0972a4 */ /* 0x000fe2000f8e023f */
[----:B-1----:R-:W-:Y:S01]  /*18bc0*/  @P1 SHF.R.U32.HI R7, RZ, R9, R4 ;  /* 0x00000009ff071219 */ /* 0x002fe20000011604 */
[----:B------:R-:W-:Y:S01]  /*18bd0*/  UIMAD.WIDE.U32 UR12, UR10, UR7, URZ ;  /* 0x000000070a0c72a5 */ /* 0x000fe2000f8e003f */
[----:B------:R-:W-:Y:S01]  /*18be0*/  IMAD.U32 R4, RZ, RZ, UR20 ;  /* 0x00000014ff047e24 */ /* 0x000fe2000f8e00ff */
[----:B------:R-:W-:Y:S01]  /*18bf0*/  UIMAD UR9, UR10, UR17, UR9 ;  /* 0x000000110a0972a4 */ /* 0x000fe2000f8e0209 */
[--C-:B------:R-:W-:Y:S01]  /*18c00*/  SHF.R.S32.HI R5, RZ, 0x1f, R7.reuse ;  /* 0x0000001fff057819 */ /* 0x100fe20000011407 */
[----:B------:R-:W-:Y:S01]  /*18c10*/  UIADD3 UR14, UR21, UR14, URZ ;  /* 0x0000000e150e7290 */ /* 0x000fe2000fffe03f */
[----:B------:R-:W-:Y:S01]  /*18c20*/  IMAD.MOV R6, RZ, RZ, -R7 ;  /* 0x000000ffff067224 */ /* 0x000fe200078e0a07 */
[----:B------:R-:W-:-:S03]  /*18c30*/  UIADD3 UR9, UR13, UR9, URZ ;  /* 0x000000090d097290 */ /* 0x000fc6000fffe03f */
        /* <DEDUP_REMOVED lines=24> */
.L_x_7097:
[----:B------:R-:W-:Y:S01]  /*18dc0*/  SHFL.IDX PT, R6, R11, RZ, 0x1c1f ;  /* 0x001c1fff0b067589 */ /* 0x000fe200000e0000 */
[----:B------:R-:W-:Y:S02]  /*18dd0*/  IMAD.IADD R18, R229, 0x1, -R18 ;  /* 0x00000001e5127824 */ /* 0x000fe400078e0a12 */
[----:B------:R-:W-:Y:S01]  /*18de0*/  VIADD R83, R228, UR36 ;  /* 0x00000024e4537c36 */ /* 0x000fe20008000000 */
[----:B------:R-:W0:Y:S01]  /*18df0*/  SHFL.IDX PT, R7, R5, RZ, 0x1c1f ;  /* 0x001c1fff05077589 */ /* 0x000e2200000e0000 */
[----:B-----5:R-:W-:Y:S01]  /*18e00*/  IMAD R4, R10, R81, RZ ;  /* 0x000000510a047224 */ /* 0x020fe200078e02ff */
[----:B------:R-:W-:Y:S01]  /*18e10*/  LOP3.LUT P0, RZ, R18, 0x3, RZ, 0xc0, !PT ;  /* 0x0000000312ff7812 */ /* 0x000fe2000780c0ff */
[C---:B------:R-:W-:Y:S01]  /*18e20*/  VIADD R93, R83.reuse, 0x8 ;  /* 0x00000008535d7836 */ /* 0x040fe20000000000 */
[----:B------:R-:W-:Y:S02]  /*18e30*/  SHFL.IDX PT, R8, R11, 0x1, 0x1c1f ;  /* 0x003c1f000b087f89 */ /* 0x000fe400000e0000 */
[----:B------:R-:W-:-:S02]  /*18e40*/  ISETP.GE.OR P2, PT, R83, R4, P0 ;  /* 0x000000045300720c */ /* 0x000fc40000746670 */
[----:B------:R-:W1:Y:S01]  /*18e50*/  SHFL.IDX PT, R9, R5, 0x1, 0x1c1f ;  /* 0x003c1f0005097f89 */ /* 0x000e6200000e0000 */
[----:B------:R-:W-:-:S10]  /*18e60*/  ISETP.GE.OR P0, PT, R93, R4, P0 ;  /* 0x000000045d00720c */ /* 0x000fd40000706670 */
[----:B0-----:R0:W-:Y:S04]  /*18e70*/  @!P2 ST.E desc[UR52][R6.64], R12 ;  /* 0x0000000c0600a985 */ /* 0x0011e8000c101934 */
[----:B-1----:R0:W-:Y:S01]  /*18e80*/  @!P0 ST.E desc[UR52][R8.64], R13 ;  /* 0x0000000d08008985 */ /* 0x0021e2000c101934 */
[----:B------:R-:W-:-:S13]  /*18e90*/  PLOP3.LUT P0, PT, PT, PT, UP1, 0x80, 0x0 ;  /* 0x000000000000781c */ /* 0x000fda0003f0f018 */
[----:B0-----:R-:W-:Y:S05]  /*18ea0*/  @P0 BRA `(.L_x_7098) ;  /* 0x0000000800940947 */ /* 0x001fea0003800000 */
[----:B------:R-:W-:Y:S01]  /*18eb0*/  SHF.R.S32.HI R20, RZ, 0x3, R17 ;  /* 0x00000003ff147819 */ /* 0x000fe20000011411 */
[----:B------:R-:W-:-:S04]  /*18ec0*/  ULDC.64 UR12, c[0x0][0xaa0] ;  /* 0x0002a800000c7ab9 */ /* 0x000fc80000000a00 */
[----:B------:R-:W-:-:S04]  /*18ed0*/  IMAD R5, R20, 0x40, R3 ;  /* 0x0000004014057824 */ /* 0x000fc800078e0203 */
[----:B------:R-:W-:-:S03]  /*18ee0*/  IMAD.WIDE R36, R5, 0x2, R36 ;  /* 0x0000000205247825 */ /* 0x000fc600078e0224 */
[C---:B------:R-:W-:Y:S02]  /*18ef0*/  IADD3 R29, P6, R36.reuse, 0x1000, RZ ;  /* 0x00001000241d7810 */ /* 0x040fe40007fde0ff */
[----:B------:R-:W-:Y:S02]  /*18f00*/  LOP3.LUT R7, R36, 0x380, RZ, 0xc0, !PT ;  /* 0x0000038024077812 */ /* 0x000fe400078ec0ff */
[----:B------:R-:W-:Y:S02]  /*18f10*/  LOP3.LUT R28, R29, 0x380, RZ, 0xc0, !PT ;  /* 0x000003801d1c7812 */ /* 0x000fe400078ec0ff */
[----:B------:R-:W-:Y:S02]  /*18f20*/  SHF.R.U64 R7, R7, 0x3, RZ ;  /* 0x0000000307077819 */ /* 0x000fe400000012ff */
[----:B------:R-:W-:Y:S01]  /*18f30*/  SHF.R.U64 R28, R28, 0x3, RZ ;  /* 0x000000031c1c7819 */ /* 0x000fe200000012ff */
[----:B------:R-:W-:Y:S01]  /*18f40*/  UIMAD UR10, UR11, UR12, URZ ;  /* 0x0000000c0b0a72a4 */ /* 0x000fe2000f8e023f */
[----:B------:R-:W-:-:S02]  /*18f50*/  IADD3 R25, P5, R36, 0x2000, RZ ;  /* 0x0000200024197810 */ /* 0x000fc40007fbe0ff */
[----:B------:R-:W-:Y:S01]  /*18f60*/  LOP3.LUT R28, R28, R29, RZ, 0x3c, !PT ;  /* 0x0000001d1c1c7212 */ /* 0x000fe200078e3cff */
[----:B------:R-:W-:Y:S01]  /*18f70*/  IMAD.X R29, RZ, RZ, R37, P6 ;  /* 0x000000ffff1d7224 */ /* 0x000fe200030e0625 */
[C---:B------:R-:W-:Y:S02]  /*18f80*/  IADD3 R6, P6, R36.reuse, 0x7000, RZ ;  /* 0x0000700024067810 */ /* 0x040fe40007fde0ff */
[----:B------:R-:W-:Y:S02]  /*18f90*/  IADD3 R9, P4, R36, 0x3000, RZ ;  /* 0x0000300024097810 */ /* 0x000fe40007f9e0ff */
[----:B------:R-:W-:Y:S02]  /*18fa0*/  LOP3.LUT R5, R6, 0x380, RZ, 0xc0, !PT ;  /* 0x0000038006057812 */ /* 0x000fe400078ec0ff */
[C---:B------:R-:W-:Y:S02]  /*18fb0*/  IADD3 R49, P3, R36.reuse, 0x4000, RZ ;  /* 0x0000400024317810 */ /* 0x040fe40007f7e0ff */
[----:B------:R-:W-:-:S02]  /*18fc0*/  IADD3 R45, P2, R36, 0x5000, RZ ;  /* 0x00005000242d7810 */ /* 0x000fc40007f5e0ff */
[----:B------:R-:W-:Y:S01]  /*18fd0*/  IADD3 R41, P0, R36, 0x6000, RZ ;  /* 0x0000600024297810 */ /* 0x000fe20007f1e0ff */
[----:B------:R-:W-:Y:S01]  /*18fe0*/  UIMAD UR10, UR4, UR13, UR10 ;  /* 0x0000000d040a72a4 */ /* 0x000fe2000f8e020a */
[----:B------:R-:W-:Y:S01]  /*18ff0*/  SHF.R.U64 R5, R5, 0x3, RZ ;  /* 0x0000000305057819 */ /* 0x000fe200000012ff */
[----:B------:R-:W-:Y:S01]  /*19000*/  UIMAD.WIDE.U32 UR8, UR4, UR12, URZ ;  /* 0x0000000c040872a5 */ /* 0x000fe2000f8e003f */
[----:B------:R-:W-:Y:S01]  /*19010*/  LOP3.LUT R36, R7, R36, RZ, 0x3c, !PT ;  /* 0x0000002407247212 */ /* 0x000fe200078e3cff */
[----:B------:R-:W-:Y:S01]  /*19020*/  IMAD R15, R15, 0x20, R20 ;  /* 0x000000200f0f7824 */ /* 0x000fe200078e0214 */
[----:B------:R-:W-:Y:S01]  /*19030*/  LOP3.LUT R32, R5, R6, RZ, 0x3c, !PT ;  /* 0x0000000605207212 */ /* 0x000fe200078e3cff */
[----:B------:R-:W0:Y:S01]  /*19040*/  @P1 LDC R7, c[0x0][0xbf0] ;  /* 0x0002fc00ff071b82 */ /* 0x000e220000000800 */
[----:B------:R-:W-:Y:S01]  /*19050*/  LOP3.LUT R24, R25, 0x380, RZ, 0xc0, !PT ;  /* 0x0000038019187812 */ /* 0x000fe200078ec0ff */
[----:B------:R-:W-:Y:S01]  /*19060*/  UIADD3 UR9, UR9, UR10, URZ ;  /* 0x0000000a09097290 */ /* 0x000fe2000fffe03f */
[----:B------:R-:W-:Y:S01]  /*19070*/  LOP3.LUT R8, R9, 0x380, RZ, 0xc0, !PT ;  /* 0x0000038009087812 */ /* 0x000fe200078ec0ff */
[----:B------:R-:W-:Y:S01]  /*19080*/  IMAD.X R33, RZ, RZ, R37, P6 ;  /* 0x000000ffff217224 */ /* 0x000fe200030e0625 */
[----:B------:R-:W-:Y:S01]  /*19090*/  ULDC.64 UR10, c[0x0][0xae8] ;  /* 0x0002ba00000a7ab9 */ /* 0x000fe20000000a00 */
[----:B------:R-:W-:Y:S01]  /*190a0*/  USHF.R.S32.HI UR4, URZ, 0x1f, UR7 ;  /* 0x0000001f3f047899 */ /* 0x000fe20008011407 */
[----:B------:R-:W-:Y:S01]  /*190b0*/  VIADD R15, R15, UR36 ;  /* 0x000000240f0f7c36 */ /* 0x000fe20008000000 */
[----:B------:R-:W1:Y:S01]  /*190c0*/  @P1 LDC R6, c[0x0][0xbec] ;  /* 0x0002fb00ff061b82 */ /* 0x000e620000000800 */
[----:B------:R-:W-:Y:S01]  /*190d0*/  UIMAD.WIDE.U32 UR8, UR43, UR10, UR8 ;  /* 0x0000000a2b0872a5 */ /* 0x000fe2000f8e0008 */
[----:B------:R-:W-:Y:S01]  /*190e0*/  LOP3.LUT R48, R49, 0x380, RZ, 0xc0, !PT ;  /* 0x0000038031307812 */ /* 0x000fe200078ec0ff */
[----:B------:R-:W5:Y:S01]  /*190f0*/  LD.E.128 R28, desc[UR52][R28.64] ;  /* 0x000000341c1c7980 */ /* 0x000f62000c101d00 */
[----:B------:R-:W-:Y:S01]  /*19100*/  LOP3.LUT R44, R45, 0x380, RZ, 0xc0, !PT ;  /* 0x000003802d2c7812 */ /* 0x000fe200078ec0ff */
[----:B------:R-:W-:Y:S01]  /*19110*/  UIMAD UR9, UR43, UR11, UR9 ;  /* 0x0000000b2b0972a4 */ /* 0x000fe2000f8e0209 */
[----:B------:R-:W-:Y:S01]  /*19120*/  LOP3.LUT R40, R41, 0x380, RZ, 0xc0, !PT ;  /* 0x0000038029287812 */ /* 0x000fe200078ec0ff */
[----:B------:R-:W5:Y:S01]  /*19130*/  LD.E.128 R32, desc[UR52][R32.64] ;  /* 0x0000003420207980 */ /* 0x000f62000c101d00 */
[----:B------:R-:W-:Y:S01]  /*19140*/  ULDC.64 UR10, c[0x0][0xaf0] ;  /* 0x0002bc00000a7ab9 */ /* 0x000fe20000000a00 */
[----:B------:R-:W-:Y:S01]  /*19150*/  IMAD.MOV.U32 R5, RZ, RZ, R15 ;  /* 0x000000ffff057224 */ /* 0x000fe200078e000f */
[----:B------:R-:W-:Y:S01]  /*19160*/  UIMAD UR4, UR4, UR10, URZ ;  /* 0x0000000a040472a4 */ /* 0x000fe2000f8e023f */
[----:B------:R-:W-:Y:S01]  /*19170*/  SHF.R.U64 R24, R24, 0x3, RZ ;  /* 0x0000000318187819 */ /* 0x000fe200000012ff */
[----:B------:R-:W-:Y:S01]  /*19180*/  UIMAD.WIDE.U32 UR8, UR7, UR10, UR8 ;  /* 0x0000000a070872a5 */ /* 0x000fe2000f8e0008 */
[----:B------:R-:W-:Y:S01]  /*19190*/  SHF.R.U64 R8, R8, 0x3, RZ ;  /* 0x0000000308087819 */ /* 0x000fe200000012ff */
[----:B------:R-:W-:Y:S01]  /*191a0*/  UIMAD UR4, UR7, UR11, UR4 ;  /* 0x0000000b070472a4 */ /* 0x000fe2000f8e0204 */
[----:B------:R-:W-:-:S02]  /*191b0*/  SHF.R.U64 R48, R48, 0x3, RZ ;  /* 0x0000000330307819 */ /* 0x000fc400000012ff */
[----:B------:R-:W-:Y:S02]  /*191c0*/  SHF.R.U64 R44, R44, 0x3, RZ ;  /* 0x000000032c2c7819 */ /* 0x000fe400000012ff */
[----:B------:R-:W-:Y:S01]  /*191d0*/  SHF.R.U64 R40, R40, 0x3, RZ ;  /* 0x0000000328287819 */ /* 0x000fe200000012ff */
[----:B-1----:R-:W-:Y:S01]  /*191e0*/  @P1 IMAD.HI.U32 R6, R15, R6, RZ ;  /* 0x000000060f061227 */ /* 0x002fe200078e00ff */
[----:B------:R-:W-:Y:S01]  /*191f0*/  UIADD3 UR4, UR9, UR4, URZ ;  /* 0x0000000409047290 */ /* 0x000fe2000fffe03f */
[----:B------:R-:W-:Y:S01]  /*19200*/  LOP3.LUT R24, R24, R25, RZ, 0x3c, !PT ;  /* 0x0000001918187212 */ /* 0x000fe200078e3cff */
[----:B------:R-:W-:Y:S01]  /*19210*/  ULDC.64 UR10, c[0x0][0xae0] ;  /* 0x0002b800000a7ab9 */ /* 0x000fe20000000a00 */
[----:B------:R-:W-:Y:S01]  /*19220*/  LOP3.LUT R8, R8, R9, RZ, 0x3c, !PT ;  /* 0x0000000908087212 */ /* 0x000fe200078e3cff */
[--C-:B------:R-:W-:Y:S01]  /*19230*/  IMAD.X R25, RZ, RZ, R37.reuse, P5 ;  /* 0x000000ffff197224 */ /* 0x100fe200028e0625 */
[----:B0-----:R-:W-:Y:S01]  /*19240*/  @P1 SHF.R.U32.HI R5, RZ, R7, R6 ;  /* 0x00000007ff051219 */ /* 0x001fe20000011606 */
[--C-:B------:R-:W-:Y:S01]  /*19250*/  IMAD.X R9, RZ, RZ, R37.reuse, P4 ;  /* 0x000000ffff097224 */ /* 0x100fe200020e0625 */
[----:B------:R-:W-:Y:S01]  /*19260*/  LOP3.LUT R48, R48, R49, RZ, 0x3c, !PT ;  /* 0x0000003130307212 */ /* 0x000fe200078e3cff */
[----:B------:R-:W-:Y:S01]  /*19270*/  IMAD.X R49, RZ, RZ, R37, P3 ;  /* 0x000000ffff317224 */ /* 0x000fe200018e0625 */
[--C-:B------:R-:W-:Y:S01]  /*19280*/  SHF.R.S32.HI R12, RZ, 0x1f, R5.reuse ;  /* 0x0000001fff0c7819 */ /* 0x100fe20000011405 */
[----:B------:R-:W-:Y:S01]  /*19290*/  IMAD.MOV R18, RZ, RZ, -R5 ;  /* 0x000000ffff127224 */ /* 0x000fe200078e0a05 */
[----:B------:R-:W-:Y:S01]  /*192a0*/  LOP3.LUT R44, R44, R45, RZ, 0x3c, !PT ;  /* 0x0000002d2c2c7212 */ /* 0x000fe200078e3cff */
[--C-:B------:R-:W-:Y:S01]  /*192b0*/  IMAD.X R45, RZ, RZ, R37.reuse, P2 ;  /* 0x000000ffff2d7224 */ /* 0x100fe200010e0625 */
[----:B------:R-:W-:Y:S01]  /*192c0*/  LOP3.LUT R40, R40, R41, RZ, 0x3c, !PT ;  /* 0x0000002928287212 */ /* 0x000fe200078e3cff */
[----:B------:R-:W-:Y:S01]  /*192d0*/  IMAD.X R41, RZ, RZ, R37, P0 ;  /* 0x000000ffff297224 */ /* 0x000fe200000e0625 */
[----:B------:R-:W5:Y:S01]  /*192e0*/  LD.E.128 R24, desc[UR52][R24.64] ;  /* 0x0000003418187980 */ /* 0x000f62000c101d00 */
[----:B------:R-:W-:-:S02]  /*192f0*/  IMAD.U32 R7, RZ, RZ, UR9 ;  /* 0x00000009ff077e24 */ /* 0x000fc4000f8e00ff */
[----:B------:R-:W-:Y:S01]  /*19300*/  IMAD.U32 R6, RZ, RZ, UR8 ;  /* 0x00000008ff067e24 */ /* 0x000fe2000f8e00ff */
[----:B------:R-:W5:Y:S01]  /*19310*/  LD.E.128 R36, desc[UR52][R36.64] ;  /* 0x0000003424247980 */ /* 0x000f62000c101d00 */
[----:B------:R-:W-:Y:S01]  /*19320*/  IMAD.U32 R7, RZ, RZ, UR4 ;  /* 0x00000004ff077e24 */ /* 0x000fe2000f8e00ff */
[----:B------:R-:W-:Y:S01]  /*19330*/  ULDC.64 UR8, c[0x0][0xad8] ;  /* 0x0002b60000087ab9 */ /* 0x000fe20000000a00 */
[----:B------:R-:W-:Y:S01]  /*19340*/  IMAD R12, R12, UR10, RZ ;  /* 0x0000000a0c0c7c24 */ /* 0x000fe2000f8e02ff */
[----:B------:R-:W5:Y:S01]  /*19350*/  LD.E.128 R8, desc[UR52][R8.64] ;  /* 0x0000003408087980 */ /* 0x000f62000c101d00 */
[----:B------:R-:W-:Y:S02]  /*19360*/  IMAD R13, R81, R18, R15 ;  /* 0x00000012510d7224 */ /* 0x000fe400078e020f */
[C---:B------:R-:W-:Y:S01]  /*19370*/  IMAD R15, R5.reuse, UR11, R12 ;  /* 0x0000000b050f7c24 */ /* 0x040fe2000f8e020c */
[----:B------:R-:W5:Y:S01]  /*19380*/  LD.E.128 R48, desc[UR52][R48.64] ;  /* 0x0000003430307980 */ /* 0x000f62000c101d00 */
[----:B------:R-:W-:Y:S01]  /*19390*/  IMAD.WIDE.U32 R6, R5, UR10, R6 ;  /* 0x0000000a05067c25 */ /* 0x000fe2000f8e0006 */
[----:B------:R-:W-:-:S02]  /*193a0*/  SHF.R.S32.HI R5, RZ, 0x1f, R13 ;  /* 0x0000001fff057819 */ /* 0x000fc4000001140d */
        /* <DEDUP_REMOVED lines=8> */
[----:B------:R-:W-:-:S02]  /*19430*/  IMAD.IADD R7, R7, 0x1, R15 ;  /* 0x0000000107077824 */ /* 0x000fc400078e020f */
[----:B------:R-:W-:Y:S02]  /*19440*/  IMAD R12, R5, UR8, RZ ;  /* 0x00000008050c7c24 */ /* 0x000fe4000f8e02ff */
[----:B------:R-:W-:Y:S02]  /*19450*/  VIADD R21, R20, UR36 ;  /* 0x0000002414157c36 */ /* 0x000fe40008000000 */
[C---:B------:R-:W-:Y:S02]  /*19460*/  IMAD R15, R13.reuse, UR9, R12 ;  /* 0x000000090d0f7c24 */ /* 0x040fe4000f8e020c */
[----:B------:R-:W-:Y:S01]  /*19470*/  IMAD.WIDE.U32 R6, R13, UR8, R6 ;  /* 0x000000080d067c25 */ /* 0x000fe2000f8e0006 */
[C---:B------:R-:W-:Y:S01]  /*19480*/  ISETP.GE.AND P2, PT, R21.reuse, R4, PT ;  /* 0x000000041500720c */ /* 0x040fe20003f46270 */
[----:B------:R-:W-:Y:S02]  /*19490*/  ULDC.64 UR8, c[0x0][0xa80] ;  /* 0x0002a00000087ab9 */ /* 0x000fe40000000a00 */
[----:B------:R-:W-:-:S02]  /*194a0*/  VIADD R5, R21, 0x20 ;  /* 0x0000002015057836 */ /* 0x000fc40000000000 */
[----:B------:R-:W-:Y:S01]  /*194b0*/  IMAD.IADD R7, R7, 0x1, R15 ;  /* 0x0000000107077824 */ /* 0x000fe200078e020f */
[----:B------:R-:W-:Y:S01]  /*194c0*/  LEA R15, P3, R6, UR8, 0x1 ;  /* 0x00000008060f7c11 */ /* 0x000fe2000f8608ff */
[----:B------:R-:W-:Y:S01]  /*194d0*/  VIADD R14, R14, 0x2e820 ;  /* 0x0002e8200e0e7836 */ /* 0x000fe20000000000 */
[-C--:B------:R-:W-:Y:S01]  /*194e0*/  ISETP.GE.AND P0, PT, R5, R4.reuse, PT ;  /* 0x000000040500720c */ /* 0x080fe20003f06270 */
[----:B------:R-:W-:Y:S01]  /*194f0*/  VIADD R5, R21, 0x40 ;  /* 0x0000004015057836 */ /* 0x000fe20000000000 */
[----:B------:R-:W-:Y:S02]  /*19500*/  LEA.HI.X R17, R6, UR9, R7, 0x1, P3 ;  /* 0x0000000906117c11 */ /* 0x000fe400098f0c07 */
[----:B------:R-:W-:Y:S01]  /*19510*/  PRMT R14, RZ, 0x654, R14 ;  /* 0x00000654ff0e7816 */ /* 0x000fe2000000000e */
[----:B0-----:R0:W1:Y:S01]  /*19520*/  SHFL.IDX PT, R12, R15, RZ, 0x181f ;  /* 0x00181fff0f0c7589 */ /* 0x00106200000e0000 */
[----:B------:R-:W-:Y:S01]  /*19530*/  ISETP.GE.AND P1, PT, R5, R4, PT ;  /* 0x000000040500720c */ /* 0x000fe20003f26270 */
[----:B------:R-:W-:Y:S01]  /*19540*/  BSSY B1, `(.L_x_7099) ;  /* 0x000000f000017945 */ /* 0x000fe20003800000 */
[----:B------:R2:W-:Y:S01]  /*19550*/  SYNCS.ARRIVE.TRANS64.RED.A1T0 RZ, [R14+URZ], RZ ;  /* 0x000000ff0eff79a7 */ /* 0x0005e2000810043f */
[----:B------:R0:W3:Y:S01]  /*19560*/  SHFL.IDX PT, R5, R17, RZ, 0x181f ;  /* 0x00181fff11057589 */ /* 0x0000e200000e0000 */
[----:B------:R-:W-:-:S02]  /*19570*/  SHF.R.S32.HI R18, RZ, 0x1f, R3 ;  /* 0x0000001fff127819 */ /* 0x000fc40000011403 */
[----:B--2---:R-:W-:Y:S01]  /*19580*/  SHF.R.S32.HI R14, RZ, 0x1f, R0 ;  /* 0x0000001fff0e7819 */ /* 0x004fe20000011400 */
[----:B0-----:R-:W-:Y:S06]  /*19590*/  @P2 BRA `(.L_x_7100) ;  /* 0x0000000000242947 */ /* 0x001fec0003800000 */
[----:B------:R-:W-:Y:S02]  /*195a0*/  ULDC UR4, c[0x0][0xac8] ;  /* 0x0002b20000047ab9 */ /* 0x000fe40000000800 */
[----:B------:R-:W-:Y:S02]  /*195b0*/  ISETP.GE.AND P2, PT, R3, UR4, PT ;  /* 0x0000000403007c0c */ /* 0x000fe4000bf46270 */
[----:B------:R-:W-:-:S11]  /*195c0*/  ISETP.GE.AND P3, PT, R0, UR4, PT ;  /* 0x0000000400007c0c */ /* 0x000fd6000bf66270 */
[CC--:B-1----:R-:W-:Y:S02]  /*195d0*/  @!P2 LEA R6, P4, R3.reuse, R12.reuse, 0x1 ;  /* 0x0000000c0306a211 */ /* 0x0c2fe400078808ff */
[C---:B------:R-:W-:Y:S02]  /*195e0*/  @!P3 LEA R12, P5, R0.reuse, R12, 0x1 ;  /* 0x0000000c000cb211 */ /* 0x040fe400078a08ff */
[-C--:B---3--:R-:W-:Y:S02]  /*195f0*/  @!P2 LEA.HI.X R7, R3, R5.reuse, R18, 0x1, P4 ;  /* 0x000000050307a211 */ /* 0x088fe400020f0c12 */
[----:B------:R-:W-:-:S03]  /*19600*/  @!P3 LEA.HI.X R13, R0, R5, R14, 0x1, P5 ;  /* 0x00000005000db211 */ /* 0x000fc600028f0c0e */
[----:B-----5:R0:W-:Y:S04]  /*19610*/  @!P2 ST.E.128 desc[UR52][R6.64], R36 ;  /* 0x000000240600a985 */ /* 0x0201e8000c101d34 */
[----:B------:R0:W-:Y:S02]  /*19620*/  @!P3 ST.E.128 desc[UR52][R12.64], R48 ;  /* 0x000000300c00b985 */ /* 0x0001e4000c101d34 */
.L_x_7100:
[----:B------:R-:W-:Y:S05]  /*19630*/  BSYNC B1 ;  /* 0x0000000000017941 */ /* 0x000fea0003800000 */
.L_x_7099:
[----:B---3--:R2:W3:Y:S01]  /*19640*/  SHFL.IDX PT, R5, R17, 0x1, 0x181f ;  /* 0x00381f0011057f89 */ /* 0x0084e200000e0000 */
[----:B------:R-:W-:Y:S03]  /*19650*/  BSSY B1, `(.L_x_7101) ;  /* 0x000000c000017945 */ /* 0x000fe60003800000 */
[----:B01----:R2:W0:Y:S01]  /*19660*/  SHFL.IDX PT, R12, R15, 0x1, 0x181f ;  /* 0x00381f000f0c7f89 */ /* 0x00342200000e0000 */
[----:B------:R-:W-:Y:S05]  /*19670*/  @P0 BRA `(.L_x_7102) ;  /* 0x0000000000240947 */ /* 0x000fea0003800000 */
[----:B------:R-:W-:Y:S02]  /*19680*/  ULDC UR4, c[0x0][0xac8] ;  /* 0x0002b20000047ab9 */ /* 0x000fe40000000800 */
[----:B------:R-:W-:Y:S02]  /*19690*/  ISETP.GE.AND P3, PT, R3, UR4, PT ;  /* 0x0000000403007c0c */ /* 0x000fe4000bf66270 */
[----:B------:R-:W-:-:S11]  /*196a0*/  ISETP.GE.AND P4, PT, R0, UR4, PT ;  /* 0x0000000400007c0c */ /* 0x000fd6000bf86270 */
[CC--:B0-----:R-:W-:Y:S02]  /*196b0*/  @!P3 LEA R6, P0, R3.reuse, R12.reuse, 0x1 ;  /* 0x0000000c0306b211 */ /* 0x0c1fe400078008ff */
[C---:B------:R-:W-:Y:S02]  /*196c0*/  @!P4 LEA R12, P2, R0.reuse, R12, 0x1 ;  /* 0x0000000c000cc211 */ /* 0x040fe400078408ff */
[-C--:B---3--:R-:W-:Y:S02]  /*196d0*/  @!P3 LEA.HI.X R7, R3, R5.reuse, R18, 0x1, P0 ;  /* 0x000000050307b211 */ /* 0x088fe400000f0c12 */
[----:B------:R-:W-:-:S03]  /*196e0*/  @!P4 LEA.HI.X R13, R0, R5, R14, 0x1, P2 ;  /* 0x00000005000dc211 */ /* 0x000fc600010f0c0e */
[----:B-----5:R1:W-:Y:S04]  /*196f0*/  @!P3 ST.E.128 desc[UR52][R6.64], R28 ;  /* 0x0000001c0600b985 */ /* 0x0203e8000c101d34 */
[----:B------:R1:W-:Y:S02]  /*19700*/  @!P4 ST.E.128 desc[UR52][R12.64], R44 ;  /* 0x0000002c0c00c985 */ /* 0x0003e4000c101d34 */
.L_x_7102:
[----:B------:R-:W-:Y:S05]  /*19710*/  BSYNC B1 ;  /* 0x0000000000017941 */ /* 0x000fea0003800000 */
.L_x_7101:
[----:B---3--:R3:W4:Y:S01]  /*19720*/  SHFL.IDX PT, R5, R17, 0x2, 0x181f ;  /* 0x00581f0011057f89 */ /* 0x00872200000e0000 */
        /* <DEDUP_REMOVED lines=10> */
[----:B-----5:R1:W-:Y:S04]  /*197d0*/  @!P2 ST.E.128 desc[UR52][R6.64], R24 ;  /* 0x000000180600a985 */ /* 0x0203e8000c101d34 */
[----:B------:R1:W-:Y:S02]  /*197e0*/  @!P3 ST.E.128 desc[UR52][R12.64], R40 ;  /* 0x000000280c00b985 */ /* 0x0003e4000c101d34 */
.L_x_7104:
[----:B------:R-:W-:Y:S05]  /*197f0*/  BSYNC B1 ;  /* 0x0000000000017941 */ /* 0x000fea0003800000 */
.L_x_7103:
[----:B----4-:R-:W-:Y:S01]  /*19800*/  VIADD R5, R21, 0x60 ;  /* 0x0000006015057836 */ /* 0x010fe20000000000 */
[----:B--23--:R-:W2:Y:S04]  /*19810*/  SHFL.IDX PT, R17, R17, 0x3, 0x181f ;  /* 0x00781f0011117f89 */ /* 0x00cea800000e0000 */
[----:B------:R-:W-:Y:S01]  /*19820*/  ISETP.GE.AND P0, PT, R5, R4, PT ;  /* 0x000000040500720c */ /* 0x000fe20003f06270 */
[----:B------:R-:W3:-:S12]  /*19830*/  SHFL.IDX PT, R15, R15, 0x3, 0x181f ;  /* 0x00781f000f0f7f89 */ /* 0x000ed800000e0000 */
[----:B------:R-:W-:Y:S05]  /*19840*/  @P0 BRA `(.L_x_7105) ;  /* 0x0000001800c00947 */ /* 0x000fea0003800000 */
[----:B------:R-:W-:Y:S02]  /*19850*/  ULDC UR4, c[0x0][0xac8] ;  /* 0x0002b20000047ab9 */ /* 0x000fe40000000800 */
[----:B------:R-:W-:-:S13]  /*19860*/  ISETP.GE.AND P1, PT, R3, UR4, PT ;  /* 0x0000000403007c0c */ /* 0x000fda000bf26270 */
[----:B---3--:R-:W-:-:S04]  /*19870*/  @!P1 LEA R4, P0, R3, R15, 0x1 ;  /* 0x0000000f03049211 */ /* 0x008fc800078008ff */
[----:B--2---:R-:W-:Y:S02]  /*19880*/  @!P1 LEA.HI.X R5, R3, R17, R18, 0x1, P0 ;  /* 0x0000001103059211 */ /* 0x004fe400000f0c12 */
[----:B------:R-:W-:-:S03]  /*19890*/  ISETP.GE.AND P0, PT, R0, UR4, PT ;  /* 0x0000000400007c0c */ /* 0x000fc6000bf06270 */
[----:B-----5:R2:W-:Y:S10]  /*198a0*/  @!P1 ST.E.128 desc[UR52][R4.64], R8 ;  /* 0x0000000804009985 */ /* 0x0205f4000c101d34 */
[----:B------:R-:W-:Y:S05]  /*198b0*/  @P0 BRA `(.L_x_7105) ;  /* 0x0000001800a40947 */ /* 0x000fea0003800000 */
[----:B--2---:R-:W-:-:S04]  /*198c0*/  LEA R4, P0, R0, R15, 0x1 ;  /* 0x0000000f00047211 */ /* 0x004fc800078008ff */
[----:B------:R-:W-:-:S05]  /*198d0*/  LEA.HI.X R5, R0, R17, R14, 0x1, P0 ;  /* 0x0000001100057211 */ /* 0x000fca00000f0c0e */
[----:B------:R2:W-:Y:S01]  /*198e0*/  ST.E.128 desc[UR52][R4.64], R32 ;  /* 0x0000002004007985 */ /* 0x0005e2000c101d34 */
[----:B------:R-:W-:Y:S05]  /*198f0*/  BRA `(.L_x_7105) ;  /* 0x0000001800947947 */ /* 0x000fea0003800000 */
.L_x_7098:
[----:B------:R-:W-:Y:S01]  /*19900*/  ULDC.64 UR12, c[0x0][0xb08] ;  /* 0x0002c200000c7ab9 */ /* 0x000fe20000000a00 */
[----:B------:R-:W0:Y:S01]  /*19910*/  @P1 LDC R0, c[0x0][0xbec] ;  /* 0x0002fb00ff001b82 */ /* 0x000e220000000800 */
[----:B------:R-:W-:Y:S01]  /*19920*/  UIMAD UR10, UR11, UR12, URZ ;  /* 0x0000000c0b0a72a4 */ /* 0x000fe2000f8e023f */
[----:B------:R-:W-:Y:S01]  /*19930*/  IMAD.MOV.U32 R3, RZ, RZ, R95 ;  /* 0x000000ffff037224 */ /* 0x000fe200078e005f */
[----:B------:R-:W-:Y:S01]  /*19940*/  UIMAD.WIDE.U32 UR8, UR4, UR12, URZ ;  /* 0x0000000c040872a5 */ /* 0x000fe2000f8e003f */
[----:B------:R-:W-:Y:S01]  /*19950*/  ISETP.GE.AND P0, PT, R83, R4, PT ;  /* 0x000000045300720c */ /* 0x000fe20003f06270 */
[----:B------:R-:W-:Y:S01]  /*19960*/  UIMAD UR10, UR4, UR13, UR10 ;  /* 0x0000000d040a72a4 */ /* 0x000fe2000f8e020a */
[----:B------:R-:W-:Y:S01]  /*19970*/  VIADD R14, R14, 0x2e820 ;  /* 0x0002e8200e0e7836 */ /* 0x000fe20000000000 */
[----:B------:R-:W-:Y:S01]  /*19980*/  USHF.R.S32.HI UR4, URZ, 0x1f, UR7 ;  /* 0x0000001f3f047899 */ /* 0x000fe20008011407 */
[----:B------:R-:W1:Y:S01]  /*19990*/  @P1 LDC R5, c[0x0][0xbf0] ;  /* 0x0002fc00ff051b82 */ /* 0x000e620000000800 */
[----:B------:R-:W-:Y:S01]  /*199a0*/  UIADD3 UR9, UR9, UR10, URZ ;  /* 0x0000000a09097290 */ /* 0x000fe2000fffe03f */
[C---:B------:R-:W-:Y:S01]  /*199b0*/  VIADD R17, R19.reuse, 0x28 ;  /* 0x0000002813117836 */ /* 0x040fe20000000000 */
[----:B------:R-:W-:Y:S01]  /*199c0*/  PRMT R14, RZ, 0x654, R14 ;  /* 0x00000654ff0e7816 */ /* 0x000fe2000000000e */
[----:B------:R-:W-:Y:S01]  /*199d0*/  ULDC.64 UR10, c[0x0][0xb38] ;  /* 0x0002ce00000a7ab9 */ /* 0x000fe20000000a00 */
[C---:B------:R-:W-:Y:S01]  /*199e0*/  VIADD R83, R19.reuse, 0x38 ;  /* 0x0000003813537836 */ /* 0x040fe20000000000 */
[----:B------:R-:W-:Y:S01]  /*199f0*/  UIMAD.WIDE.U32 UR8, UR43, UR10, UR8 ;  /* 0x0000000a2b0872a5 */ /* 0x000fe2000f8e0008 */
[C---:B------:R-:W-:Y:S01]  /*19a00*/  VIADD R97, R19.reuse, 0x48 ;  /* 0x0000004813617836 */ /* 0x040fe20000000000 */
[----:B------:R2:W-:Y:S01]  /*19a10*/  SYNCS.ARRIVE.TRANS64.RED.A1T0 RZ, [R14+URZ], RZ ;  /* 0x000000ff0eff79a7 */ /* 0x0005e2000810043f */
[C---:B------:R-:W-:Y:S01]  /*19a20*/  VIADD R99, R19.reuse, 0x50 ;  /* 0x0000005013637836 */ /* 0x040fe20000000000 */
[----:B------:R-:W-:Y:S01]  /*19a30*/  UIMAD UR9, UR43, UR11, UR9 ;  /* 0x0000000b2b0972a4 */ /* 0x000fe2000f8e0209 */
[C---:B------:R-:W-:Y:S01]  /*19a40*/  VIADD R101, R19.reuse, 0x58 ;  /* 0x0000005813657836 */ /* 0x040fe20000000000 */
[----:B------:R-:W-:Y:S01]  /*19a50*/  BSSY B1, `(.L_x_7106) ;  /* 0x000007b000017945 */ /* 0x000fe20003800000 */
[----:B------:R-:W-:Y:S01]  /*19a60*/  ULDC.64 UR10, c[0x0][0xb40] ;  /* 0x0002d000000a7ab9 */ /* 0x000fe20000000a00 */
[----:B------:R-:W-:Y:S01]  /*19a70*/  VIADD R103, R19, 0x60 ;  /* 0x0000006013677836 */ /* 0x000fe20000000000 */
[----:B------:R-:W-:Y:S01]  /*19a80*/  UIMAD UR4, UR4, UR10, URZ ;  /* 0x0000000a040472a4 */ /* 0x000fe2000f8e023f */
[----:B0-----:R-:W-:Y:S01]  /*19a90*/  @P1 IMAD.HI.U32 R0, R95, R0, RZ ;  /* 0x000000005f001227 */ /* 0x001fe200078e00ff */
[----:B------:R-:W-:Y:S01]  /*19aa0*/  UIMAD.WIDE.U32 UR8, UR7, UR10, UR8 ;  /* 0x0000000a070872a5 */ /* 0x000fe2000f8e0008 */
[----:B------:R-:W-:Y:S01]  /*19ab0*/  SHF.R.S32.HI R18, RZ, 0x1f, R17 ;  /* 0x0000001fff127819 */ /* 0x000fe20000011411 */
[----:B------:R-:W-:Y:S01]  /*19ac0*/  UIMAD UR4, UR7, UR11, UR4 ;  /* 0x0000000b070472a4 */ /* 0x000fe2000f8e0204 */
[C---:B------:R-:W-:Y:S01]  /*19ad0*/  VIADD R105, R19.reuse, 0x68 ;  /* 0x0000006813697836 */ /* 0x040fe20000000000 */
[----:B------:R-:W-:Y:S01]  /*19ae0*/  SHF.R.S32.HI R82, RZ, 0x1f, R83 ;  /* 0x0000001fff527819 */ /* 0x000fe20000011453 */
[----:B------:R-:W-:Y:S01]  /*19af0*/  ULDC.64 UR10, c[0x0][0xb48] ;  /* 0x0002d200000a7ab9 */ /* 0x000fe20000000a00 */
[----:B------:R-:W-:Y:S01]  /*19b00*/  UIADD3 UR9, UR9, UR4, URZ ;  /* 0x0000000409097290 */ /* 0x000fe2000fffe03f */
[----:B-1----:R-:W-:Y:S01]  /*19b10*/  @P1 SHF.R.U32.HI R3, RZ, R5, R0 ;  /* 0x00000005ff031219 */ /* 0x002fe20000011600 */
[C---:B------:R-:W-:Y:S01]  /*19b20*/  VIADD R107, R19.reuse, 0x70 ;  /* 0x00000070136b7836 */ /* 0x040fe20000000000 */
[----:B------:R-:W-:Y:S01]  /*19b30*/  SHF.R.S32.HI R94, RZ, 0x1f, R97 ;  /* 0x0000001fff5e7819 */ /* 0x000fe20000011461 */
[----:B------:R-:W-:Y:S01]  /*19b40*/  UIMAD.WIDE.U32 UR8, UR37, UR10, UR8 ;  /* 0x0000000a250872a5 */ /* 0x000fe2000f8e0008 */
[--C-:B------:R-:W-:Y:S01]  /*19b50*/  SHF.R.S32.HI R0, RZ, 0x1f, R3.reuse ;  /* 0x0000001fff007819 */ /* 0x100fe20000011403 */
[----:B------:R-:W-:Y:S01]  /*19b60*/  IMAD.MOV R6, RZ, RZ, -R3 ;  /* 0x000000ffff067224 */ /* 0x000fe200078e0a03 */
[----:B------:R-:W-:Y:S01]  /*19b70*/  SHF.R.S32.HI R96, RZ, 0x1f, R99 ;  /* 0x0000001fff607819 */ /* 0x000fe20000011463 */
[----:B------:R-:W-:Y:S01]  /*19b80*/  UIMAD UR37, UR37, UR11, UR9 ;  /* 0x0000000b252572a4 */ /* 0x000fe2000f8e0209 */
[----:B------:R-:W-:Y:S01]  /*19b90*/  VIADD R109, R19, 0x78 ;  /* 0x00000078136d7836 */ /* 0x000fe20000000000 */
[----:B------:R-:W-:Y:S01]  /*19ba0*/  SHF.R.S32.HI R98, RZ, 0x1f, R101 ;  /* 0x0000001fff627819 */ /* 0x000fe20000011465 */
[----:B------:R-:W-:Y:S01]  /*19bb0*/  ULDC.64 UR10, c[0x0][0xb30] ;  /* 0x0002cc00000a7ab9 */ /* 0x000fe20000000a00 */
[----:B------:R-:W-:Y:S01]  /*19bc0*/  IMAD R5, R81, R6, R95 ;  /* 0x0000000651057224 */ /* 0x000fe200078e025f */
[----:B------:R-:W-:Y:S01]  /*19bd0*/  SHF.R.S32.HI R100, RZ, 0x1f, R105 ;  /* 0x0000001fff647819 */ /* 0x000fe20000011469 */
[----:B------:R-:W-:Y:S01]  /*19be0*/  IMAD R0, R0, UR10, RZ ;  /* 0x0000000a00007c24 */ /* 0x000fe2000f8e02ff */
[----:B------:R-:W-:Y:S01]  /*19bf0*/  SHF.R.S32.HI R102, RZ, 0x1f, R107 ;  /* 0x0000001fff667819 */ /* 0x000fe2000001146b */
[----:B------:R-:W-:Y:S01]  /*19c00*/  IMAD.U32 R7, RZ, RZ, UR9 ;  /* 0x00000009ff077e24 */ /* 0x000fe2000f8e00ff */
[----:B------:R-:W-:Y:S01]  /*19c10*/  SHF.R.S32.HI R104, RZ, 0x1f, R109 ;  /* 0x0000001fff687819 */ /* 0x000fe2000001146d */
[----:B------:R-:W-:Y:S01]  /*19c20*/  IMAD.U32 R6, RZ, RZ, UR8 ;  /* 0x00000008ff067e24 */ /* 0x000fe2000f8e00ff */
[----:B------:R-:W-:Y:S01]  /*19c30*/  ULDC.64 UR8, c[0x0][0xb28] ;  /* 0x0002ca0000087ab9 */ /* 0x000fe20000000a00 */
[----:B------:R-:W-:Y:S01]  /*19c40*/  IMAD.U32 R7, RZ, RZ, UR37 ;  /* 0x00000025ff077e24 */ /* 0x000fe2000f8e00ff */
[----:B------:R-:W-:Y:S01]  /*19c50*/  SHF.R.S32.HI R114, RZ, 0x1f, R103 ;  /* 0x0000001fff727819 */ /* 0x000fe20000011467 */
        /* <DEDUP_REMOVED lines=9> */
[C---:B------:R-:W-:Y:S01]  /*19cf0*/  LEA R0, P1, R6.reuse, UR8, 0x2 ;  /* 0x0000000806007c11 */ /* 0x040fe2000f8210ff */
[C---:B------:R-:W-:Y:S02]  /*19d00*/  VIADD R81, R19.reuse, 0x30 ;  /* 0x0000003013517836 */ /* 0x040fe40000000000 */
[C---:B------:R-:W-:Y:S01]  /*19d10*/  VIADD R95, R19.reuse, 0x40 ;  /* 0x00000040135f7836 */ /* 0x040fe20000000000 */
[----:B------:R-:W-:Y:S01]  /*19d20*/  LEA.HI.X R3, R6, UR9, R3, 0x2, P1 ;  /* 0x0000000906037c11 */ /* 0x000fe200088f1403 */
[C---:B------:R-:W-:Y:S01]  /*19d30*/  VIADD R5, R19.reuse, 0x8 ;  /* 0x0000000813057836 */ /* 0x040fe20000000000 */
[----:B------:R2:W0:Y:S01]  /*19d40*/  SHFL.IDX PT, R8, R0, RZ, 0x1c1f ;  /* 0x001c1fff00087589 */ /* 0x00042200000e0000 */
[C---:B------:R-:W-:Y:S01]  /*19d50*/  VIADD R111, R19.reuse, 0x10 ;  /* 0x00000010136f7836 */ /* 0x040fe20000000000 */
[----:B------:R-:W-:Y:S01]  /*19d60*/  SHF.R.S32.HI R80, RZ, 0x1f, R81 ;  /* 0x0000001fff507819 */ /* 0x000fe20000011451 */
[C---:B------:R-:W-:Y:S01]  /*19d70*/  VIADD R113, R19.reuse, 0x18 ;  /* 0x0000001813717836 */ /* 0x040fe20000000000 */
[----:B------:R2:W1:Y:S01]  /*19d80*/  SHFL.IDX PT, R9, R3, RZ, 0x1c1f ;  /* 0x001c1fff03097589 */ /* 0x00046200000e0000 */
[----:B------:R-:W-:Y:S01]  /*19d90*/  VIADD R115, R19, 0x20 ;  /* 0x0000002013737836 */ /* 0x000fe20000000000 */
[----:B------:R-:W-:-:S02]  /*19da0*/  SHF.R.S32.HI R92, RZ, 0x1f, R95 ;  /* 0x0000001fff5c7819 */ /* 0x000fc4000001145f */
[----:B------:R-:W-:Y:S02]  /*19db0*/  SHF.R.S32.HI R106, RZ, 0x1f, R111 ;  /* 0x0000001fff6a7819 */ /* 0x000fe4000001146f */
[----:B------:R-:W-:Y:S02]  /*19dc0*/  SHF.R.S32.HI R108, RZ, 0x1f, R113 ;  /* 0x0000001fff6c7819 */ /* 0x000fe40000011471 */
[----:B------:R-:W-:Y:S02]  /*19dd0*/  SHF.R.S32.HI R110, RZ, 0x1f, R115 ;  /* 0x0000001fff6e7819 */ /* 0x000fe40000011473 */
[----:B------:R-:W-:Y:S01]  /*19de0*/  SHF.R.S32.HI R112, RZ, 0x1f, R5 ;  /* 0x0000001fff707819 */ /* 0x000fe20000011405 */
[----:B--2---:R-:W-:Y:S06]  /*19df0*/  @P0 BRA `(.L_x_7107) ;  /* 0x0000000400000947 */ /* 0x004fec0003800000 */
[----:B------:R-:W-:Y:S02]  /*19e00*/  ULDC UR4, c[0x0][0xac8] ;  /* 0x0002b20000047ab9 */ /* 0x000fe40000000800 */
[----:B------:R-:W-:Y:S02]  /*19e10*/  ISETP.GE.AND P3, PT, R5, UR4, PT ;  /* 0x0000000405007c0c */ /* 0x000fe4000bf66270 */
[----:B------:R-:W-:Y:S02]  /*19e20*/  ISETP.GE.AND P2, PT, R19, UR4, PT ;  /* 0x0000000413007c0c */ /* 0x000fe4000bf46270 */
[----:B------:R-:W-:Y:S02]  /*19e30*/  ISETP.GE.AND P1, PT, R111, UR4, PT ;  /* 0x000000046f007c0c */ /* 0x000fe4000bf26270 */
[----:B------:R-:W-:Y:S02]  /*19e40*/  ISETP.GE.AND P0, PT, R113, UR4, PT ;  /* 0x0000000471007c0c */ /* 0x000fe4000bf06270 */
[----:B------:R-:W-:-:S05]  /*19e50*/  ISETP.GE.AND P4, PT, R115, UR4, PT ;  /* 0x0000000473007c0c */ /* 0x000fca000bf86270 */
[-C--:B0-----:R-:W-:Y:S02]  /*19e60*/  @!P3 LEA R10, P5, R5, R8.reuse, 0x2 ;  /* 0x00000008050ab211 */ /* 0x081fe400078a10ff */
[----:B-1----:R-:W-:Y:S02]  /*19e70*/  @!P2 IMAD.WIDE R6, R19, 0x4, R8 ;  /* 0x000000041306a825 */ /* 0x002fe400078e0208 */
        /* <DEDUP_REMOVED lines=14> */
[-C--:B------:R-:W-:Y:S02]  /*19f60*/  @!P2 LEA R36, P6, R17, R8.reuse, 0x2 ;  /* 0x000000081124a211 */ /* 0x080fe400078c10ff */
        /* <DEDUP_REMOVED lines=10> */
[-C--:B--2---:R-:W-:Y:S02]  /*1a010*/  @!P1 LEA R12, P5, R95, R8.reuse, 0x2 ;  /* 0x000000085f0c9211 */ /* 0x084fe400078a10ff */
        /* <DEDUP_REMOVED lines=8> */
[----:B---3--:R-:W-:Y:S02]  /*1a0a0*/  @!P3 LEA R6, P1, R99, R8, 0x2 ;  /* 0x000000086306b211 */ /* 0x008fe400078210ff */
[----:B------:R-:W-:Y:S01]  /*1a0b0*/  ISETP.GE.AND P5, PT, R105, UR4, PT ;  /* 0x0000000469007c0c */ /* 0x000fe2000bfa6270 */
[----:B------:R2:W-:Y:S01]  /*1a0c0*/  @!P4 ST.E.64 desc[UR52][R14.64], R74 ;  /* 0x0000004a0e00c985 */ /* 0x0005e2000c101b34 */
[----:B------:R-:W-:Y:S02]  /*1a0d0*/  @!P3 LEA.HI.X R7, R99, R9, R96, 0x2, P1 ;  /* 0x000000096307b211 */ /* 0x000fe400008f1460 */
[----:B------:R-:W-:-:S02]  /*1a0e0*/  ISETP.GE.AND P4, PT, R107, UR4, PT ;  /* 0x000000046b007c0c */ /* 0x000fc4000bf86270 */
[----:B------:R-:W-:Y:S01]  /*1a0f0*/  ISETP.GE.AND P1, PT, R109, UR4, PT ;  /* 0x000000046d007c0c */ /* 0x000fe2000bf26270 */
[----:B------:R3:W-:Y:S01]  /*1a100*/  @!P3 ST.E.64 desc[UR52][R6.64], R76 ;  /* 0x0000004c0600b985 */ /* 0x0007e2000c101b34 */
[-C--:B----4-:R-:W-:Y:S02]  /*1a110*/  @!P2 LEA R36, P6, R101, R8.reuse, 0x2 ;  /* 0x000000086524a211 */ /* 0x090fe400078c10ff */
[----:B0-----:R-:W-:Y:S02]  /*1a120*/  @!P0 LEA R10, P3, R103, R8, 0x2 ;  /* 0x00000008670a8211 */ /* 0x001fe400078610ff */
[-C--:B------:R-:W-:Y:S02]  /*1a130*/  @!P2 LEA.HI.X R37, R101, R9.reuse, R98, 0x2, P6 ;  /* 0x000000096525a211 */ /* 0x080fe400030f1462 */
[----:B------:R-:W-:-:S03]  /*1a140*/  @!P0 LEA.HI.X R11, R103, R9, R114, 0x2, P3 ;  /* 0x00000009670b8211 */ /* 0x000fc600018f1472 */
[----:B------:R3:W-:Y:S01]  /*1a150*/  @!P2 ST.E.64 desc[UR52][R36.64], R78 ;  /* 0x0000004e2400a985 */ /* 0x0007e2000c101b34 */
[-C--:B-1----:R-:W-:Y:S02]  /*1a160*/  @!P5 LEA R12, P2, R105, R8.reuse, 0x2 ;  /* 0x00000008690cd211 */ /* 0x082fe400078410ff */
[-C--:B--2---:R-:W-:Y:S01]  /*1a170*/  @!P4 LEA R14, P3, R107, R8.reuse, 0x2 ;  /* 0x000000086b0ec211 */ /* 0x084fe200078610ff */
        /* <DEDUP_REMOVED lines=8> */
.L_x_7107:
[----:B------:R-:W-:Y:S05]  /*1a200*/  BSYNC B1 ;  /* 0x0000000000017941 */ /* 0x000fea0003800000 */
.L_x_7106:
[----:B------:R-:W-:Y:S01]  /*1a210*/  ISETP.GE.AND P0, PT, R93, R4, PT ;  /* 0x000000045d00720c */ /* 0x000fe20003f06270 */
[----:B---3--:R2:W3:Y:S04]  /*1a220*/  SHFL.IDX PT, R7, R3, 0x1, 0x1c1f ;  /* 0x003c1f0003077f89 */ /* 0x0084e800000e0000 */
[----:B------:R2:W4:Y:S08]  /*1a230*/  SHFL.IDX PT, R6, R0, 0x1, 0x1c1f ;  /* 0x003c1f0000067f89 */ /* 0x00053000000e0000 */
[----:B--2---:R-:W-:Y:S05]  /*1a240*/  @P0 BRA `(.L_x_7105) ;  /* 0x0000001000400947 */ /* 0x004fea0003800000 */
[----:B------:R-:W-:Y:S02]  /*1a250*/  ULDC UR4, c[0x0][0xac8] ;  /* 0x0002b20000047ab9 */ /* 0x000fe40000000800 */
[----:B------:R-:W-:Y:S02]  /*1a260*/  ISETP.GE.AND P1, PT, R5, UR4, PT ;  /* 0x0000000405007c0c */ /* 0x000fe4000bf26270 */
[----:B------:R-:W-:Y:S02]  /*1a270*/  ISETP.GE.AND P0, PT, R111, UR4, PT ;  /* 0x000000046f007c0c */ /* 0x000fe4000bf06270 */
[----:B------:R-:W-:Y:S02]  /*1a280*/  ISETP.GE.AND P5, PT, R19, UR4, PT ;  /* 0x0000000413007c0c */ /* 0x000fe4000bfa6270 */
[----:B------:R-:W-:-:S07]  /*1a290*/  ISETP.GE.AND P3, PT, R113, UR4, PT ;  /* 0x0000000471007c0c */ /* 0x000fce000bf66270 */
[-C--:B0---4-:R-:W-:Y:S02]  /*1a2a0*/  @!P1 LEA R8, P2, R5, R6.reuse, 0x2 ;  /* 0x0000000605089211 */ /* 0x091fe400078410ff */
[----:B------:R-:W-:Y:S02]  /*1a2b0*/  @!P0 LEA R10, P4, R111, R6, 0x2 ;  /* 0x000000066f0a8211 */ /* 0x000fe400078810ff */
[-C--:B-1-3--:R-:W-:Y:S01]  /*1a2c0*/  @!P1 LEA.HI.X R9, R5, R7.reuse, R112, 0x2, P2 ;  /* 0x0000000705099211 */ /* 0x08afe200010f1470 */
[----:B------:R-:W-:Y:S01]  /*1a2d0*/  @!P5 IMAD.WIDE R4, R19, 0x4, R6 ;  /* 0x000000041304d825 */ /* 0x000fe200078e0206 */
[----:B------:R-:W-:Y:S02]  /*1a2e0*/  @!P0 LEA.HI.X R11, R111, R7, R106, 0x2, P4 ;  /* 0x000000076f0b8211 */ /* 0x000fe400020f146a */
[----:B------:R-:W-:Y:S02]  /*1a2f0*/  ISETP.GE.AND P4, PT, R115, UR4, PT ;  /* 0x0000000473007c0c */ /* 0x000fe4000bf86270 */
[----:B------:R0:W-:Y:S01]  /*1a300*/  @!P5 ST.E.64 desc[UR52][R4.64], R30 ;  /* 0x0000001e0400d985 */ /* 0x0001e2000c101b34 */
[----:B------:R-:W-:-:S02]  /*1a310*/  ISETP.GE.AND P5, PT, R17, UR4, PT ;  /* 0x0000000411007c0c */ /* 0x000fc4000bfa6270 */
[----:B------:R-:W-:Y:S01]  /*1a320*/  ISETP.GE.AND P2, PT, R81, UR4, PT ;  /* 0x0000000451007c0c */ /* 0x000fe2000bf46270 */
[----:B------:R1:W-:Y:S01]  /*1a330*/  @!P1 ST.E.64 desc[UR52][R8.64], R28 ;  /* 0x0000001c08009985 */ /* 0x0003e2000c101b34 */
[----:B------:R-:W-:-:S03]  /*1a340*/  @!P3 LEA R12, P6, R113, R6, 0x2 ;  /* 0x00000006710cb211 */ /* 0x000fc600078c10ff */
[----:B------:R2:W-:Y:S01]  /*1a350*/  @!P0 ST.E.64 desc[UR52][R10.64], R40 ;  /* 0x000000280a008985 */ /* 0x0005e2000c101b34 */
[----:B------:R-:W-:Y:S02]  /*1a360*/  ISETP.GE.AND P0, PT, R83, UR4, PT ;  /* 0x0000000453007c0c */ /* 0x000fe4000bf06270 */
[-C--:B------:R-:W-:Y:S02]  /*1a370*/  @!P4 LEA R14, P1, R115, R6.reuse, 0x2 ;  /* 0x00000006730ec211 */ /* 0x080fe400078210ff */
[-C--:B------:R-:W-:Y:S02]  /*1a380*/  @!P3 LEA.HI.X R13, R113, R7.reuse, R108, 0x2, P6 ;  /* 0x00000007710db211 */ /* 0x080fe400030f146c */
[----:B------:R-:W-:Y:S02]  /*1a390*/  @!P5 LEA R36, P6, R17, R6, 0x2 ;  /* 0x000000061124d211 */ /* 0x000fe400078c10ff */
[----:B------:R-:W-:Y:S01]  /*1a3a0*/  @!P4 LEA.HI.X R15, R115, R7, R110, 0x2, P1 ;  /* 0x00000007730fc211 */ /* 0x000fe200008f146e */
[----:B------:R3:W-:Y:S01]  /*1a3b0*/  @!P3 ST.E.64 desc[UR52][R12.64], R26 ;  /* 0x0000001a0c00b985 */ /* 0x0007e2000c101b34 */
[----:B------:R-:W-:-:S02]  /*1a3c0*/  ISETP.GE.AND P1, PT, R95, UR4, PT ;  /* 0x000000045f007c0c */ /* 0x000fc4000bf26270 */
[-C--:B------:R-:W-:Y:S01]  /*1a3d0*/  @!P5 LEA.HI.X R37, R17, R7.reuse, R18, 0x2, P6 ;  /* 0x000000071125d211 */ /* 0x080fe200030f1412 */
[----:B------:R4:W-:Y:S01]  /*1a3e0*/  @!P4 ST.E.64 desc[UR52][R14.64], R34 ;  /* 0x000000220e00c985 */ /* 0x0009e2000c101b34 */
[-C--:B0-----:R-:W-:Y:S02]  /*1a3f0*/  @!P2 LEA R4, P6, R81, R6.reuse, 0x2 ;  /* 0x000000065104a211 */ /* 0x081fe400078c10ff */
[----:B------:R-:W-:Y:S01]  /*1a400*/  ISETP.GE.AND P4, PT, R97, UR4, PT ;  /* 0x0000000461007c0c */ /* 0x000fe2000bf86270 */
[----:B------:R-:W-:Y:S01]  /*1a410*/  @!P5 ST.E.64 desc[UR52][R36.64], R32 ;  /* 0x000000202400d985 */ /* 0x000fe2000c101b34 */
[-C--:B------:R-:W-:Y:S02]  /*1a420*/  @!P2 LEA.HI.X R5, R81, R7.reuse, R80, 0x2, P6 ;  /* 0x000000075105a211 */ /* 0x080fe400030f1450 */
[----:B-1----:R-:W-:Y:S02]  /*1a430*/  @!P0 LEA R8, P6, R83, R6, 0x2 ;  /* 0x0000000653088211 */ /* 0x002fe400078c10ff */
[----:B------:R-:W-:Y:S01]  /*1a440*/  ISETP.GE.AND P3, PT, R99, UR4, PT ;  /* 0x0000000463007c0c */ /* 0x000fe2000bf66270 */
[----:B------:R0:W-:Y:S01]  /*1a450*/  @!P2 ST.E.64 desc[UR52][R4.64], R44 ;  /* 0x0000002c0400a985 */ /* 0x0001e2000c101b34 */
[----:B------:R-:W-:-:S02]  /*1a460*/  @!P0 LEA.HI.X R9, R83, R7, R82, 0x2, P6 ;  /* 0x0000000753098211 */ /* 0x000fc400030f1452 */
[-C--:B--2---:R-:W-:Y:S02]  /*1a470*/  @!P1 LEA R10, P6, R95, R6.reuse, 0x2 ;  /* 0x000000065f0a9211 */ /* 0x084fe400078c10ff */
[----:B------:R-:W-:Y:S01]  /*1a480*/  ISETP.GE.AND P2, PT, R101, UR4, PT ;  /* 0x0000000465007c0c */ /* 0x000fe2000bf46270 */
[----:B------:R1:W-:Y:S01]  /*1a490*/  @!P0 ST.E.64 desc[UR52][R8.64], R42 ;  /* 0x0000002a08008985 */ /* 0x0003e2000c101b34 */
[----:B------:R-:W-:Y:S02]  /*1a4a0*/  @!P1 LEA.HI.X R11, R95, R7, R92, 0x2, P6 ;  /* 0x000000075f0b9211 */ /* 0x000fe400030f145c */
[----:B------:R-:W-:Y:S02]  /*1a4b0*/  ISETP.GE.AND P0, PT, R103, UR4, PT ;  /* 0x0000000467007c0c */ /* 0x000fe4000bf06270 */
[----:B------:R-:W-:Y:S01]  /*1a4c0*/  @!P4 LEA R28, P5, R97, R6, 0x2 ;  /* 0x00000006611cc211 */ /* 0x000fe200078a10ff */
[----:B------:R2:W-:Y:S01]  /*1a4d0*/  @!P1 ST.E.64 desc[UR52][R10.64], R50 ;  /* 0x000000320a009985 */ /* 0x0005e2000c101b34 */
[----:B------:R-:W-:-:S02]  /*1a4e0*/  ISETP.GE.AND P1, PT, R105, UR4, PT ;  /* 0x0000000469007c0c */ /* 0x000fc4000bf26270 */
[-C--:B---3--:R-:W-:Y:S02]  /*1a4f0*/  @!P3 LEA R12, P6, R99, R6.reuse, 0x2 ;  /* 0x00000006630cb211 */ /* 0x088fe400078c10ff */
[-C--:B------:R-:W-:Y:S02]  /*1a500*/  @!P4 LEA.HI.X R29, R97, R7.reuse, R94, 0x2, P5 ;  /* 0x00000007611dc211 */ /* 0x080fe400028f145e */
[-C--:B----4-:R-:W-:Y:S02]  /*1a510*/  @!P2 LEA R14, P5, R101, R6.reuse, 0x2 ;  /* 0x00000006650ea211 */ /* 0x090fe400078a10ff */
[-C--:B------:R-:W-:Y:S01]  /*1a520*/  @!P3 LEA.HI.X R13, R99, R7.reuse, R96, 0x2, P6 ;  /* 0x00000007630db211 */ /* 0x080fe200030f1460 */
[----:B------:R3:W-:Y:S01]  /*1a530*/  @!P4 ST.E.64 desc[UR52][R28.64], R38 ;  /* 0x000000261c00c985 */ /* 0x0007e2000c101b34 */
[----:B------:R-:W-:Y:S02]  /*1a540*/  ISETP.GE.AND P6, PT, R107, UR4, PT ;  /* 0x000000046b007c0c */ /* 0x000fe4000bfc6270 */
[----:B------:R-:W-:Y:S01]  /*1a550*/  @!P2 LEA.HI.X R15, R101, R7, R98, 0x2, P5 ;  /* 0x00000007650fa211 */ /* 0x000fe200028f1462 */
[----:B------:R3:W-:Y:S01]  /*1a560*/  @!P3 ST.E.64 desc[UR52][R12.64], R48 ;  /* 0x000000300c00b985 */ /* 0x0007e2000c101b34 */
[----:B0-----:R-:W-:-:S03]  /*1a570*/  @!P0 LEA R4, P5, R103, R6, 0x2 ;  /* 0x0000000667048211 */ /* 0x001fc600078a10ff */
[----:B------:R3:W-:Y:S01]  /*1a580*/  @!P2 ST.E.64 desc[UR52][R14.64], R46 ;  /* 0x0000002e0e00a985 */ /* 0x0007e2000c101b34 */
[----:B------:R-:W-:Y:S02]  /*1a590*/  @!P0 LEA.HI.X R5, R103, R7, R114, 0x2, P5 ;  /* 0x0000000767058211 */ /* 0x000fe400028f1472 */
[----:B-1----:R-:W-:-:S03]  /*1a5a0*/  @!P1 LEA R8, P5, R105, R6, 0x2 ;  /* 0x0000000669089211 */ /* 0x002fc600078a10ff */
[----:B------:R3:W-:Y:S01]  /*1a5b0*/  @!P0 ST.E.64 desc[UR52][R4.64], R68 ;  /* 0x0000004404008985 */ /* 0x0007e2000c101b34 */
[-C--:B------:R-:W-:Y:S02]  /*1a5c0*/  @!P1 LEA.HI.X R9, R105, R7.reuse, R100, 0x2, P5 ;  /* 0x0000000769099211 */ /* 0x080fe400028f1464 */
[----:B--2---:R-:W-:Y:S02]  /*1a5d0*/  @!P6 LEA R10, P5, R107, R6, 0x2 ;  /* 0x000000066b0ae211 */ /* 0x004fe400078a10ff */
[----:B------:R-:W-:Y:S01]  /*1a5e0*/  ISETP.GE.AND P0, PT, R109, UR4, PT ;  /* 0x000000046d007c0c */ /* 0x000fe2000bf06270 */
[----:B------:R3:W-:Y:S01]  /*1a5f0*/  @!P1 ST.E.64 desc[UR52][R8.64], R70 ;  /* 0x0000004608009985 */ /* 0x0007e2000c101b34 */
[----:B------:R-:W-:-:S05]  /*1a600*/  @!P6 LEA.HI.X R11, R107, R7, R102, 0x2, P5 ;  /* 0x000000076b0be211 */ /* 0x000fca00028f1466 */
[----:B------:R3:W-:Y:S06]  /*1a610*/  @!P6 ST.E.64 desc[UR52][R10.64], R24 ;  /* 0x000000180a00e985 */ /* 0x0007ec000c101b34 */
[----:B------:R-:W-:Y:S05]  /*1a620*/  @P0 BRA `(.L_x_7105) ;  /* 0x0000000c00480947 */ /* 0x000fea0003800000 */
[----:B---3--:R-:W-:-:S04]  /*1a630*/  LEA R4, P0, R109, R6, 0x2 ;  /* 0x000000066d047211 */ /* 0x008fc800078010ff */
[----:B------:R-:W-:-:S05]  /*1a640*/  LEA.HI.X R5, R109, R7, R104, 0x2, P0 ;  /* 0x000000076d057211 */ /* 0x000fca00000f1468 */
[----:B------:R2:W-:Y:S01]  /*1a650*/  ST.E.64 desc[UR52][R4.64], R20 ;  /* 0x0000001404007985 */ /* 0x0005e2000c101b34 */
[----:B------:R-:W-:Y:S05]  /*1a660*/  BRA `(.L_x_7105) ;  /* 0x0000000c00387947 */ /* 0x000fea0003800000 */
.L_x_7096:
        /* <DEDUP_REMOVED lines=30> */
.L_x_7108:
        /* <DEDUP_REMOVED lines=62> */
.L_x_7110:
[----:B------:R-:W-:Y:S05]  /*1ac30*/  BSYNC B1 ;  /* 0x0000000000017941 */ /* 0x000fea0003800000 */
.L_x_7109:
        /* <DEDUP_REMOVED lines=8> */
[----:B------:R-:W-:Y:S01]  /*1acc0*/  SHF.R.S32.HI R12, RZ, 0x3, R17 ;  /* 0x00000003ff0c7819 */ /* 0x000fe20000011411 */
[----:B------:R-:W-:Y:S04]  /*1acd0*/  BSSY B1, `(.L_x_7111) ;  /* 0x000003d000017945 */ /* 0x000fe80003800000 */
[----:B------:R-:W-:-:S02]  /*1ace0*/  IMAD R15, R15, 0x20, R12 ;  /* 0x000000200f0f7824 */ /* 0x000fc400078e020c */
[----:B------:R-:W-:Y:S02]  /*1acf0*/  VIADD R12, R12, UR36 ;  /* 0x000000240c0c7c36 */ /* 0x000fe40008000000 */
[----:B------:R-:W-:Y:S01]  /*1ad00*/  UIMAD UR10, UR11, UR13, UR10 ;  /* 0x0000000d0b0a72a4 */ /* 0x000fe2000f8e020a */
[----:B------:R-:W-:Y:S01]  /*1ad10*/  VIADD R10, R15, UR36 ;  /* 0x000000240f0a7c36 */ /* 0x000fe20008000000 */
[----:B------:R-:W-:-:S03]  /*1ad20*/  UIMAD.WIDE.U32 UR8, UR8, UR12, URZ ;  /* 0x0000000c080872a5 */ /* 0x000fc6000f8e003f */
[----:B01----:R-:W-:Y:S01]  /*1ad30*/  IMAD.MOV.U32 R7, RZ, RZ, R10 ;  /* 0x000000ffff077224 */ /* 0x003fe200078e000a */
        /* <DEDUP_REMOVED lines=8> */
[----:B------:R-:W0:Y:S01]  /*1adc0*/  @P0 LDC R5, c[0x0][0xbec] ;  /* 0x0002fb00ff050b82 */ /* 0x000e220000000800 */
        /* <DEDUP_REMOVED lines=12> */
[----:B------:R-:W-:Y:S01]  /*1ae90*/  IMAD.U32 R4, RZ, RZ, UR8 ;  /* 0x00000008ff047e24 */ /* 0x000fe2000f8e00ff */
[----:B------:R-:W-:Y:S01]  /*1aea0*/  ULDC.64 UR8, c[0x0][0xad8] ;  /* 0x0002b60000087ab9 */ /* 0x000fe20000000a00 */
[C---:B------:R-:W-:Y:S01]  /*1aeb0*/  IMAD R11, R7.reuse, UR11, R6 ;  /* 0x0000000b070b7c24 */ /* 0x040fe2000f8e0206 */
[----:B------:R-:W-:Y:S01]  /*1aec0*/  SHF.R.S32.HI R6, RZ, 0x1f, R9 ;  /* 0x0000001fff067819 */ /* 0x000fe20000011409 */
[----:B------:R-:W-:-:S04]  /*1aed0*/  IMAD.WIDE.U32 R4, R7, UR10, R4 ;  /* 0x0000000a07047c25 */ /* 0x000fc8000f8e0004 */
[----:B------:R-:W-:Y:S02]  /*1aee0*/  IMAD.IADD R5, R5, 0x1, R11 ;  /* 0x0000000105057824 */ /* 0x000fe400078e020b */
[----:B------:R-:W-:Y:S02]  /*1aef0*/  IMAD R10, R6, UR8, RZ ;  /* 0x00000008060a7c24 */ /* 0x000fe4000f8e02ff */
[----:B------:R-:W-:Y:S01]  /*1af00*/  IMAD R13, R8, R13, RZ ;  /* 0x0000000d080d7224 */ /* 0x000fe200078e02ff */
[----:B------:R-:W-:Y:S01]  /*1af10*/  SHF.R.S32.HI R8, RZ, 0x1f, R3 ;  /* 0x0000001fff087819 */ /* 0x000fe20000011403 */
[C---:B------:R-:W-:Y:S02]  /*1af20*/  VIADD R6, R12.reuse, 0x20 ;  /* 0x000000200c067836 */ /* 0x040fe40000000000 */
[C---:B------:R-:W-:Y:S01]  /*1af30*/  IMAD R7, R9.reuse, UR9, R10 ;  /* 0x0000000909077c24 */ /* 0x040fe2000f8e020a */
[-C--:B------:R-:W-:Y:S01]  /*1af40*/  ISETP.GE.AND P2, PT, R12, R13.reuse, PT ;  /* 0x0000000d0c00720c */ /* 0x080fe20003f46270 */
[----:B------:R-:W-:Y:S01]  /*1af50*/  IMAD.WIDE.U32 R4, R9, UR8, R4 ;  /* 0x0000000809047c25 */ /* 0x000fe2000f8e0004 */
[----:B------:R-:W-:Y:S01]  /*1af60*/  ISETP.GE.AND P1, PT, R6, R13, PT ;  /* 0x0000000d0600720c */ /* 0x000fe20003f26270 */
[----:B------:R-:W-:Y:S01]  /*1af70*/  ULDC.64 UR8, c[0x0][0xa80] ;  /* 0x0002a00000087ab9 */ /* 0x000fe20000000a00 */
[----:B------:R-:W-:Y:S01]  /*1af80*/  SHF.R.S32.HI R9, RZ, 0x1f, R0 ;  /* 0x0000001fff097819 */ /* 0x000fe20000011400 */
[----:B------:R-:W-:-:S02]  /*1af90*/  VIADD R6, R12, 0x40 ;  /* 0x000000400c067836 */ /* 0x000fc40000000000 */
[----:B------:R-:W-:Y:S01]  /*1afa0*/  IMAD.IADD R5, R5, 0x1, R7 ;  /* 0x0000000105057824 */ /* 0x000fe200078e0207 */
[----:B------:R-:W-:Y:S02]  /*1afb0*/  LEA R7, P3, R4, UR8, 0x1 ;  /* 0x0000000804077c11 */ /* 0x000fe4000f8608ff */
[----:B------:R-:W-:Y:S02]  /*1afc0*/  ISETP.GE.AND P0, PT, R6, R13, PT ;  /* 0x0000000d0600720c */ /* 0x000fe40003f06270 */
[----:B------:R-:W-:Y:S02]  /*1afd0*/  LEA.HI.X R6, R4, UR9, R5, 0x1, P3 ;  /* 0x0000000904067c11 */ /* 0x000fe400098f0c05 */
[----:B------:R0:W1:Y:S04]  /*1afe0*/  SHFL.IDX PT, R4, R7, RZ, 0x181f ;  /* 0x00181fff07047589 */ /* 0x00006800000e0000 */
[----:B------:R0:W2:Y:S01]  /*1aff0*/  SHFL.IDX PT, R5, R6, RZ, 0x181f ;  /* 0x00181fff06057589 */ /* 0x0000a200000e0000 */
[----:B------:R-:W-:Y:S05]  /*1b000*/  @P2 BRA `(.L_x_7112) ;  /* 0x0000000000242947 */ /* 0x000fea0003800000 */
        /* <DEDUP_REMOVED lines=9> */
.L_x_7112:
[----:B------:R-:W-:Y:S05]  /*1b0a0*/  BSYNC B1 ;  /* 0x0000000000017941 */ /* 0x000fea0003800000 */
.L_x_7111:
[----:B--23--:R2:W3:Y:S01]  /*1b0b0*/  SHFL.IDX PT, R5, R6, 0x1, 0x181f ;  /* 0x00381f0006057f89 */ /* 0x00c4e200000e0000 */
[----:B------:R-:W-:Y:S03]  /*1b0c0*/  BSSY B1, `(.L_x_7113) ;  /* 0x000000c000017945 */ /* 0x000fe60003800000 */
[----:B-1----:R2:W1:Y:S01]  /*1b0d0*/  SHFL.IDX PT, R4, R7, 0x1, 0x181f ;  /* 0x00381f0007047f89 */ /* 0x00246200000e0000 */
[----:B------:R-:W-:Y:S05]  /*1b0e0*/  @P1 BRA `(.L_x_7114) ;  /* 0x0000000000241947 */ /* 0x000fea0003800000 */
[----:B------:R-:W-:Y:S02]  /*1b0f0*/  ULDC UR4, c[0x0][0xac8] ;  /* 0x0002b20000047ab9 */ /* 0x000fe40000000800 */
[----:B------:R-:W-:Y:S02]  /*1b100*/  ISETP.GE.AND P3, PT, R3, UR4, PT ;  /* 0x0000000403007c0c */ /* 0x000fe4000bf66270 */
[----:B------:R-:W-:-:S11]  /*1b110*/  ISETP.GE.AND P4, PT, R0, UR4, PT ;  /* 0x0000000400007c0c */ /* 0x000fd6000bf86270 */
[CC--:B-1----:R-:W-:Y:S02]  /*1b120*/  @!P3 LEA R10, P1, R3.reuse, R4.reuse, 0x1 ;  /* 0x00000004030ab211 */ /* 0x0c2fe400078208ff */
[C---:B------:R-:W-:Y:S02]  /*1b130*/  @!P4 LEA R4, P2, R0.reuse, R4, 0x1 ;  /* 0x000000040004c211 */ /* 0x040fe400078408ff */
[-C--:B---3--:R-:W-:Y:S02]  /*1b140*/  @!P3 LEA.HI.X R11, R3, R5.reuse, R8, 0x1, P1 ;  /* 0x00000005030bb211 */ /* 0x088fe400008f0c08 */
[----:B------:R-:W-:-:S03]  /*1b150*/  @!P4 LEA.HI.X R5, R0, R5, R9, 0x1, P2 ;  /* 0x000000050005c211 */ /* 0x000fc600010f0c09 */
[----:B------:R4:W-:Y:S04]  /*1b160*/  @!P3 ST.E.128 desc[UR52][R10.64], RZ ;  /* 0x000000ff0a00b985 */ /* 0x0009e8000c101d34 */
[----:B------:R4:W-:Y:S02]  /*1b170*/  @!P4 ST.E.128 desc[UR52][R4.64], RZ ;  /* 0x000000ff0400c985 */ /* 0x0009e4000c101d34 */
.L_x_7114:
[----:B------:R-:W-:Y:S05]  /*1b180*/  BSYNC B1 ;  /* 0x0000000000017941 */ /* 0x000fea0003800000 */
.L_x_7113:
[----:B---34-:R3:W4:Y:S01]  /*1b190*/  SHFL.IDX PT, R5, R6, 0x2, 0x181f ;  /* 0x00581f0006057f89 */ /* 0x01872200000e0000 */
        /* <DEDUP_REMOVED lines=12> */
.L_x_7116:
[----:B------:R-:W-:Y:S05]  /*1b260*/  BSYNC B1 ;  /* 0x0000000000017941 */ /* 0x000fea0003800000 */
.L_x_7115:
[----:B-1----:R-:W-:Y:S01]  /*1b270*/  VIADD R4, R12, 0x60 ;  /* 0x000000600c047836 */ /* 0x002fe20000000000 */
[----:B0-23--:R-:W0:Y:S04]  /*1b280*/  SHFL.IDX PT, R6, R6, 0x3, 0x181f ;  /* 0x00781f0006067f89 */ /* 0x00de2800000e0000 */
[----:B------:R-:W-:Y:S01]  /*1b290*/  ISETP.GE.AND P0, PT, R4, R13, PT ;  /* 0x0000000d0400720c */ /* 0x000fe20003f06270 */
[----:B----4-:R1:W2:-:S12]  /*1b2a0*/  SHFL.IDX PT, R5, R7, 0x3, 0x181f ;  /* 0x00781f0007057f89 */ /* 0x01029800000e0000 */
        /* <DEDUP_REMOVED lines=10> */
.L_x_7105:
[----:B------:R-:W-:Y:S05]  /*1b350*/  BSYNC B0 ;  /* 0x0000000000007941 */ /* 0x000fea0003800000 */
.L_x_7095:
[----:B------:R-:W-:Y:S02]  /*1b360*/  ULDC UR4, c[0x0][0xc3c] ;  /* 0x00030f0000047ab9 */ /* 0x000fe40000000800 */
[----:B------:R-:W-:-:S06]  /*1b370*/  UISETP.GE.AND UP0, UPT, UR49, UR4, UPT ;  /* 0x000000043100728c */ /* 0x000fcc000bf06270 */
[----:B------:R-:W-:-:S13]  /*1b380*/  PLOP3.LUT P0, PT, PT, PT, UP0, 0x80, 0x0 ;  /* 0x000000000000781c */ /* 0x000fda0003f0f008 */
[----:B------:R-:W-:Y:S05]  /*1b390*/  @!P0 BRA `(.L_x_7117) ;  /* 0xfffffe5800808947 */ /* 0x000fea000383ffff */
[----:B------:R-:W-:Y:S05]  /*1b3a0*/  EXIT ;  /* 0x000000000000794d */ /* 0x000fea0003800000 */
.L_x_7008:
        /* <DEDUP_REMOVED lines=20> */
.L_x_7118:
        /* <DEDUP_REMOVED lines=44> */
.L_x_7122:
        /* <DEDUP_REMOVED lines=39> */
.L_x_7120:
        /* <DEDUP_REMOVED lines=15> */
.L_x_7123:
        /* <DEDUP_REMOVED lines=62> */
.L_x_7124:
        /* <DEDUP_REMOVED lines=63> */
.L_x_7125:
[----:B01----:R-:W-:-:S05]  /*1c2e0*/  LOP3.LUT R3, RZ, R2, RZ, 0x33, !PT ;  /* 0x00000002ff037212 */ /* 0x003fca00078e33ff */
[----:B------:R-:W-:-:S05]  /*1c2f0*/  IMAD.IADD R2, R6, 0x1, R3 ;  /* 0x0000000106027824 */ /* 0x000fca00078e0203 */
[----:B------:R1:W-:Y:S01]  /*1c300*/  STL [R1+0x14], R2 ;  /* 0x0000140201007387 */ /* 0x0003e20000100800 */
[----:B------:R-:W-:Y:S05]  /*1c310*/  BRA `(.L_x_7126) ;  /* 0x00000000000c7947 */ /* 0x000fea0003800000 */
.L_x_7121:
[----:B------:R0:W-:Y:S04]  /*1c320*/  STL [R1+0x10], R7 ;  /* 0x0000100701007387 */ /* 0x0001e80000100800 */
[----:B------:R0:W-:Y:S04]  /*1c330*/  STL [R1+0x14], RZ ;  /* 0x000014ff01007387 */ /* 0x0001e80000100800 */
[----:B------:R0:W-:Y:S02]  /*1c340*/  STL [R1+0x18], RZ ;  /* 0x000018ff01007387 */ /* 0x0001e40000100800 */
.L_x_7126:
        /* <DEDUP_REMOVED lines=11> */
.L_x_7119:
        /* <DEDUP_REMOVED lines=8> */
[----:B------:R-:W0:Y:S01]  /*1c480*/  S2R R7, SR_TID.X ;  /* 0x0000000000077919 */ /* 0x000e220000002100 */
        /* <DEDUP_REMOVED lines=10> */
[C---:B------:R-:W-:Y:S01]  /*1c530*/  LOP3.LUT P0, RZ, R7.reuse, 0x4, RZ, 0xc0, !PT ;  /* 0x0000000407ff7812 */ /* 0x040fe2000780c0ff */
[----:B------:R-:W-:Y:S01]  /*1c540*/  IMAD.SHL.U32 R5, R7, 0x4, RZ ;  /* 0x0000000407057824 */ /* 0x000fe200078e00ff */
[----:B------:R-:W-:Y:S02]  /*1c550*/  SHF.R.U32.HI R3, RZ, 0x5, R6 ;  /* 0x00000005ff037819 */ /* 0x000fe40000011606 */
[----:B------:R-:W-:-:S04]  /*1c560*/  LOP3.LUT R2, R0, 0x80, RZ, 0xc0, !PT ;  /* 0x0000008000027812 */ /* 0x000fc800078ec0ff */
[----:B------:R-:W-:-:S04]  /*1c570*/  LOP3.LUT R2, R2, 0x10, R7, 0xf8, !PT ;  /* 0x0000001002027812 */ /* 0x000fc800078ef807 */
        /* <DEDUP_REMOVED lines=8> */
[----:B------:R-:W-:-:S05]  /*1c600*/  LOP3.LUT R0, R2, 0x380, RZ, 0xc0, !PT ;  /* 0x0000038002007812 */ /* 0x000fca00078ec0ff */
[----:B------:R-:W-:Y:S02]  /*1c610*/  IMAD R3, R3, 0x10, R0 ;  /* 0x0000001003037824 */ /* 0x000fe400078e0200 */
[----:B------:R-:W-:-:S05]  /*1c620*/  IMAD.SHL.U32 R0, R7, 0x10, RZ ;  /* 0x0000001007007824 */ /* 0x000fca00078e00ff */
[--C-:B------:R-:W-:Y:S02]  /*1c630*/  LOP3.LUT R3, R3, 0x70, R0.reuse, 0x78, !PT ;  /* 0x0000007003037812 */ /* 0x100fe400078e7800 */
[----:B------:R-:W-:Y:S02]  /*1c640*/  LOP3.LUT R5, R5, 0x70, R0, 0xf8, !PT ;  /* 0x0000007005057812 */ /* 0x000fe400078ef800 */
[----:B0-----:R-:W-:Y:S01]  /*1c650*/  LOP3.LUT R4, R3, 0xc00, R2, 0xf8, !PT ;  /* 0x00000c0003047812 */ /* 0x001fe200078ef802 */
[----:B------:R-:W-:Y:S01]  /*1c660*/  IMAD.SHL.U32 R3, R7, 0x2, RZ ;  /* 0x0000000207037824 */ /* 0x000fe200078e00ff */
[----:B------:R-:W-:Y:S01]  /*1c670*/  LOP3.LUT R2, R0, 0x3f0, RZ, 0xc0, !PT ;  /* 0x000003f000027812 */ /* 0x000fe200078ec0ff */
[----:B------:R-:W-:Y:S02]  /*1c680*/  IMAD.MOV.U32 R0, RZ, RZ, 0x1 ;  /* 0x00000001ff007424 */ /* 0x000fe400078e00ff */
[----:B------:R-:W-:Y:S01]  /*1c690*/  STL [R1], R4 ;  /* 0x0000000401007387 */ /* 0x000fe20000100800 */
[----:B------:R-:W-:Y:S01]  /*1c6a0*/  LOP3.LUT R3, R2, 0x70, R3, 0x78, !PT ;  /* 0x0000007002037812 */ /* 0x000fe200078e7803 */
[----:B------:R-:W-:-:S05]  /*1c6b0*/  IMAD.SHL.U32 R2, R6, 0x10, RZ ;  /* 0x0000001006027824 */ /* 0x000fca00078e00ff */
[----:B------:R-:W-:Y:S01]  /*1c6c0*/  LOP3.LUT R3, R3, 0x400, R2, 0xf8, !PT ;  /* 0x0000040003037812 */ /* 0x000fe200078ef802 */
[----:B------:R-:W-:-:S04]  /*1c6d0*/  IMAD.MOV.U32 R2, RZ, RZ, 0x40 ;  /* 0x00000040ff027424 */ /* 0x000fc800078e00ff */
[----:B------:R-:W-:Y:S01]  /*1c6e0*/  IMAD.IADD R3, R18, 0x1, R3 ;  /* 0x0000000112037824 */ /* 0x000fe200078e0203 */
[----:B------:R-:W-:-:S04]  /*1c6f0*/  SEL R2, R2, 0xffffffc0, !P0 ;  /* 0xffffffc002027807 */ /* 0x000fc80004000000 */
[----:B------:R-:W-:Y:S04]  /*1c700*/  STL [R1+0x34], R3 ;  /* 0x0000340301007387 */ /* 0x000fe80000100800 */
[----:B------:R-:W-:Y:S04]  /*1c710*/  STL [R1+0x38], RZ ;  /* 0x000038ff01007387 */ /* 0x000fe80000100800 */
[----:B------:R0:W-:Y:S04]  /*1c720*/  STL [R1+0x8], R0 ;  /* 0x0000080001007387 */ /* 0x0001e80000100800 */
[----:B------:R1:W-:Y:S01]  /*1c730*/  STL [R1+0x4], RZ ;  /* 0x000004ff01007387 */ /* 0x0003e20000100800 */
[----:B0-----:R-:W-:-:S05]  /*1c740*/  IMAD.IADD R0, R2, 0x1, R4 ;  /* 0x0000000102007824 */ /* 0x001fca00078e0204 */
[----:B------:R1:W-:Y:S02]  /*1c750*/  STL [R1+0x28], R0 ;  /* 0x0000280001007387 */ /* 0x0003e40000100800 */
.L_x_7201:
[----:B------:R-:W-:Y:S01]  /*1c760*/  ULDC.64 UR4, c[0x0][0xa28] ;  /* 0x00028a0000047ab9 */ /* 0x000fe20000000a00 */
[----:B------:R-:W-:Y:S01]  /*1c770*/  ULDC.64 UR8, c[0x0][0xa00] ;  /* 0x0002800000087ab9 */ /* 0x000fe20000000a00 */
[----:B------:R-:W-:Y:S01]  /*1c780*/  UISETP.NE.U32.AND UP0, UPT, UR4, URZ, UPT ;  /* 0x0000003f0400728c */ /* 0x000fe2000bf05070 */
[----:B------:R-:W-:Y:S01]  /*1c790*/  ISETP.NE.U32.AND P0, PT, RZ, UR8, PT ;  /* 0x00000008ff007c0c */ /* 0x000fe2000bf05070 */
[----:B------:R-:W-:Y:S01]  /*1c7a0*/  ULDC.64 UR6, c[0x0][0xa00] ;  /* 0x0002800000067ab9 */ /* 0x000fe20000000a00 */
[----:B01----:R-:W-:Y:S01]  /*1c7b0*/  IMAD.MOV.U32 R6, RZ, RZ, RZ ;  /* 0x000000ffff067224 */ /* 0x003fe200078e00ff */
        /* <DEDUP_REMOVED lines=11> */
[----:B------:R-:W-:Y:S02]  /*1c870*/  @UP0 UIMAD.WIDE UR4, UR42, 0x4, UR4 ;  /* 0x000000042a0408a5 */ /* 0x000fe4000f8e0204 */
        /* <DEDUP_REMOVED lines=8> */
[----:B------:R-:W-:Y:S01]  /*1c900*/  UIMAD.WIDE UR8, UR42, 0x4, UR8 ;  /* 0x000000042a0878a5 */ /* 0x000fe2000f8e0208 */
[----:B-1----:R-:W-:Y:S02]  /*1c910*/  IMAD.MOV.U32 R0, RZ, RZ, RZ ;  /* 0x000000ffff007224 */ /* 0x002fe400078e00ff */
[----:B------:R-:W-:Y:S01]  /*1c920*/  ISETP.NE.AND.EX P1, PT, RZ, UR5, PT, P1 ;  /* 0x00000005ff007c0c */ /* 0x000fe2000bf25310 */
[----:B------:R-:W-:Y:S01]  /*1c930*/  @UP0 ULDC.64 UR4, c[0x0][0xa18] ;  /* 0x0002860000040ab9 */ /* 0x000fe20000000a00 */
[----:B------:R-:W-:Y:S01]  /*1c940*/  PLOP3.LUT P4, PT, PT, PT, UP0, 0x80, 0x0 ;  /* 0x000000000000781c */ /* 0x000fe20003f8f008 */
[----:B------:R-:W-:Y:S01]  /*1c950*/  @UP0 UIMAD.WIDE UR4, UR42, 0x4, UR4 ;  /* 0x000000042a0408a5 */ /* 0x000fe2000f8e0204 */
[----:B---3--:R-:W-:Y:S02]  /*1c960*/  IMAD.U32 R2, RZ, RZ, UR8 ;  /* 0x00000008ff027e24 */ /* 0x008fe4000f8e00ff */
[----:B------:R-:W-:-:S07]  /*1c970*/  IMAD.U32 R3, RZ, RZ, UR9 ;  /* 0x00000009ff037e24 */ /* 0x000fce000f8e00ff */
[----:B------:R1:W5:Y:S02]  /*1c980*/  @P1 LDG.E R0, desc[UR52][R2.64] ;  /* 0x0000003402001981 */ /* 0x000364000c1e1900 */
[----:B-1----:R-:W-:Y:S02]  /*1c990*/  IMAD.U32 R2, RZ, RZ, UR4 ;  /* 0x00000004ff027e24 */ /* 0x002fe4000f8e00ff */
[----:B------:R-:W-:Y:S01]  /*1c9a0*/  IMAD.U32 R3, RZ, RZ, UR5 ;  /* 0x00000005ff037e24 */ /* 0x000fe2000f8e00ff */
[----:B------:R-:W-:Y:S01]  /*1c9b0*/  UMOV UR43, URZ ;  /* 0x0000003f002b7c82 */ /* 0x000fe20008000000 */
[----:B------:R-:W-:-:S03]  /*1c9c0*/  ULDC.64 UR4, c[0x0][0xa20] ;  /* 0x0002880000047ab9 */ /* 0x000fc60000000a00 */
[----:B0-----:R0:W3:Y:S01]  /*1c9d0*/  @P4 LDG.E R5, desc[UR52][R2.64] ;  /* 0x0000003402054981 */ /* 0x0010e2000c1e1900 */
[----:B------:R-:W-:-:S04]  /*1c9e0*/  ISETP.NE.U32.AND P3, PT, RZ, UR4, PT ;  /* 0x00000004ff007c0c */ /* 0x000fc8000bf65070 */
[----:B------:R-:W-:Y:S01]  /*1c9f0*/  ISETP.NE.AND.EX P3, PT, RZ, UR5, PT, P3 ;  /* 0x00000005ff007c0c */ /* 0x000fe2000bf65330 */
[----:B0-----:R-:W0:Y:S02]  /*1ca00*/  LDC.64 R2, c[0x0][0x418] ;  /* 0x00010600ff027b82 */ /* 0x001e240000000a00 */
[----:B0-----:R-:W-:-:S04]  /*1ca10*/  ISETP.NE.U32.AND P2, PT, R2, RZ, PT ;  /* 0x000000ff0200720c */ /* 0x001fc80003f45070 */
[----:B------:R-:W-:Y:S02]  /*1ca20*/  ISETP.NE.AND.EX P2, PT, R3, RZ, PT, P2 ;  /* 0x000000ff0300720c */ /* 0x000fe40003f45320 */
[C---:B--2---:R-:W-:Y:S02]  /*1ca30*/  R2UR UR36, R7.reuse ;  /* 0x00000000072472ca */ /* 0x044fe400000e0000 */
[C---:B------:R-:W-:Y:S02]  /*1ca40*/  LOP3.LUT R2, R7.reuse, 0xff000000, RZ, 0xc0, !PT ;  /* 0xff00000007027812 */ /* 0x040fe400078ec0ff */
[----:B------:R-:W-:Y:S02]  /*1ca50*/  LOP3.LUT R9, R7, 0xff0000, RZ, 0xc0, !PT ;  /* 0x00ff000007097812 */ /* 0x000fe400078ec0ff */
[----:B------:R-:W-:-:S04]  /*1ca60*/  SHF.R.U32.HI R2, RZ, 0x8, R2 ;  /* 0x00000008ff027819 */ /* 0x000fc80000011602 */
[----:B------:R-:W-:Y:S02]  /*1ca70*/  LEA.HI R9, R9, R2, RZ, 0x10 ;  /* 0x0000000209097211 */ /* 0x000fe400078f80ff */
[----:B----4-:R-:W-:Y:S01]  /*1ca80*/  @P0 R2UR UR43, R4 ;  /* 0x00000000042b02ca */ /* 0x010fe200000e0000 */
[----:B------:R-:W-:Y:S01]  /*1ca90*/  ULOP3.LUT UR36, UR36, 0xffff, URZ, 0xc0, !UPT ;  /* 0x0000ffff24247892 */ /* 0x000fe2000f8ec03f */
[----:B------:R-:W0:Y:S02]  /*1caa0*/  LDC R4, c[0x0][0x424] ;  /* 0x00010900ff047b82 */ /* 0x000e240000000800 */
[----:B0-----:R-:W-:Y:S01]  /*1cab0*/  SEL R4, R4, 0x1, P2 ;  /* 0x0000000104047807 */ /* 0x001fe20001000000 */
[----:B---3--:R0:W-:Y:S01]  /*1cac0*/  STL [R1+0x2c], R5 ;  /* 0x00002c0501007387 */ /* 0x0081e20000100800 */
[----:B------:R-:W-:-:S04]  /*1cad0*/  IMAD.MOV.U32 R8, RZ, RZ, R5 ;  /* 0x000000ffff087224 */ /* 0x000fc800078e0005 */
[----:B0-----:R-:W0:Y:S02]  /*1cae0*/  LDC R5, c[0x0][0x2f0] ;  /* 0x0000bc00ff057b82 */ /* 0x001e240000000800 */
[----:B0-----:R-:W-:Y:S01]  /*1caf0*/  IMAD R4, R4, R5, RZ ;  /* 0x0000000504047224 */ /* 0x001fe200078e02ff */
        /* <DEDUP_REMOVED lines=8> */
.L_x_7128:
[----:B-----5:R-:W-:-:S05]  /*1cb80*/  IMAD.IADD R0, R0, 0x1, R6 ;  /* 0x0000000100007824 */ /* 0x020fca00078e0206 */
[----:B------:R1:W-:Y:S01]  /*1cb90*/  STL [R1+0x20], R0 ;  /* 0x0000200001007387 */ /* 0x0003e20000100800 */
[----:B------:R-:W-:Y:S05]  /*1cba0*/  @!P3 BRA `(.L_x_7129) ;  /* 0x000000000018b947 */ /* 0x000fea0003800000 */
[----:B------:R-:W-:Y:S02]  /*1cbb0*/  ULDC.64 UR4, c[0x0][0xa20] ;  /* 0x0002880000047ab9 */ /* 0x000fe40000000a00 */
[----:B------:R-:W-:-:S06]  /*1cbc0*/  UIMAD.WIDE UR4, UR42, 0x4, UR4 ;  /* 0x000000042a0478a5 */ /* 0x000fcc000f8e0204 */
[----:B------:R-:W-:Y:S02]  /*1cbd0*/  IMAD.U32 R4, RZ, RZ, UR4 ;  /* 0x00000004ff047e24 */ /* 0x000fe4000f8e00ff */
[----:B------:R-:W-:-:S05]  /*1cbe0*/  IMAD.U32 R5, RZ, RZ, UR5 ;  /* 0x00000005ff057e24 */ /* 0x000fca000f8e00ff */
[----:B------:R2:W5:Y:S01]  /*1cbf0*/  LDG.E R4, desc[UR52][R4.64] ;  /* 0x0000003404047981 */ /* 0x000562000c1e1900 */
[----:B------:R-:W-:Y:S05]  /*1cc00*/  BRA `(.L_x_7130) ;  /* 0x0000000000187947 */ /* 0x000fea0003800000 */
.L_x_7129:
[----:B------:R-:W-:Y:S05]  /*1cc10*/  @!P1 BRA `(.L_x_7130) ;  /* 0x0000000000149947 */ /* 0x000fea0003800000 */
[----:B------:R-:W-:Y:S02]  /*1cc20*/  IMAD.U32 R2, RZ, RZ, UR8 ;  /* 0x00000008ff027e24 */ /* 0x000fe4000f8e00ff */
[----:B------:R-:W-:-:S05]  /*1cc30*/  IMAD.U32 R3, RZ, RZ, UR9 ;  /* 0x00000009ff037e24 */ /* 0x000fca000f8e00ff */
[----:B------:R-:W2:Y:S04]  /*1cc40*/  LDG.E R4, desc[UR52][R2.64] ;  /* 0x0000003402047981 */ /* 0x000ea8000c1e1900 */
[----:B------:R-:W2:Y:S02]  /*1cc50*/  LDG.E R2, desc[UR52][R2.64+0x4] ;  /* 0x0000043402027981 */ /* 0x000ea4000c1e1900 */
[----:B--2---:R-:W-:-:S07]  /*1cc60*/  IMAD.IADD R4, R2, 0x1, -R4 ;  /* 0x0000000102047824 */ /* 0x004fce00078e0a04 */
.L_x_7130:
[----:B------:R-:W3:Y:S01]  /*1cc70*/  LDL.LU R3, [R1+0x14] ;  /* 0x0000140001037983 */ /* 0x000ee20000300800 */
[----:B-1----:R-:W1:Y:S01]  /*1cc80*/  LDC R0, c[0x0][0x448] ;  /* 0x00011200ff007b82 */ /* 0x002e620000000800 */
[----:B-----5:R-:W-:Y:S01]  /*1cc90*/  IMAD.IADD R6, R4, 0x1, -R6 ;  /* 0x0000000104067824 */ /* 0x020fe200078e0a06 */
[----:B-1----:R-:W-:-:S13]  /*1cca0*/  ISETP.NE.AND P1, PT, R0, 0x1, PT ;  /* 0x000000010000780c */ /* 0x002fda0003f25270 */
[----:B------:R-:W1:Y:S08]  /*1ccb0*/  @P1 LDC R2, c[0x0][0x44c] ;  /* 0x00011300ff021b82 */ /* 0x000e700000000800 */
[----:B------:R-:W4:Y:S01]  /*1ccc0*/  @P1 LDC R0, c[0x0][0x450] ;  /* 0x00011400ff001b82 */ /* 0x000f220000000800 */
[----:B---3--:R-:W-:-:S04]  /*1ccd0*/  IMAD.SHL.U32 R19, R3, 0x80, RZ ;  /* 0x0000008003137824 */ /* 0x008fc800078e00ff */
[----:B------:R-:W-:-:S04]  /*1cce0*/  VIADD R3, R19, 0x7f ;  /* 0x0000007f13037836 */ /* 0x000fc80000000000 */
[----:B-1----:R-:W-:-:S05]  /*1ccf0*/  @P1 IMAD.HI.U32 R2, R3, R2, RZ ;  /* 0x0000000203021227 */ /* 0x002fca00078e00ff */
[----:B----4-:R-:W-:Y:S02]  /*1cd00*/  @P1 SHF.R.U32.HI R3, RZ, R0, R2 ;  /* 0x00000000ff031219 */ /* 0x010fe40000011602 */
[----:B------:R-:W-:-:S05]  /*1cd10*/  IADD3 R0, R6, 0x1, -R8 ;  /* 0x0000000106007810 */ /* 0x000fca0007ffe808 */
[----:B------:R-:W-:Y:S02]  /*1cd20*/  IMAD.IADD R0, R0, 0x1, R3 ;  /* 0x0000000100007824 */ /* 0x000fe400078e0203 */
[----:B------:R-:W1:Y:S02]  /*1cd30*/  LDC.64 R2, c[0x0][0x9e0] ;  /* 0x00027800ff027b82 */ /* 0x000e640000000a00 */
[----:B-1----:R-:W-:Y:S01]  /*1cd40*/  ISETP.GE.AND P2, PT, R3, 0x1, PT ;  /* 0x000000010300780c */ /* 0x002fe20003f46270 */
[----:B------:R-:W-:-:S12]  /*1cd50*/  IMAD.IADD R2, R0, 0x1, R2 ;  /* 0x0000000100027824 */ /* 0x000fd800078e0202 */
[----:B------:R-:W-:Y:S05]  /*1cd60*/  @!P2 BRA `(.L_x_7131) ;  /* 0x000000000040a947 */ /* 0x000fea0003800000 */
[C---:B------:R-:W-:Y:S01]  /*1cd70*/  ISETP.GT.AND P0, PT, R0.reuse, RZ, PT ;  /* 0x000000ff0000720c */ /* 0x040fe20003f04270 */
[----:B------:R-:W-:-:S12]  /*1cd80*/  VIADD R7, R0, 0xffffffff ;  /* 0xffffffff00077836 */ /* 0x000fd80000000000 */
[----:B------:R-:W-:Y:S05]  /*1cd90*/  @P0 BRA `(.L_x_7132) ;  /* 0x00000000001c0947 */ /* 0x000fea0003800000 */
[----:B------:R-:W-:Y:S01]  /*1cda0*/  ISETP.NE.AND P0, PT, R3, 0x1, PT ;  /* 0x000000010300780c */ /* 0x000fe20003f05270 */
[----:B------:R-:W-:-:S12]  /*1cdb0*/  IMAD.MOV R0, RZ, RZ, -R0 ;  /* 0x000000ffff007224 */ /* 0x000fd800078e0a00 */
[----:B--2---:R-:W1:Y:S02]  /*1cdc0*/  @P0 LDC.64 R4, c[0x0][0x9e8] ;  /* 0x00027a00ff040b82 */ /* 0x004e640000000a00 */
[----:B-1----:R-:W-:-:S05]  /*1cdd0*/  @P0 IMAD.HI.U32 R4, R0, R4, RZ ;  /* 0x0000000400040227 */ /* 0x002fca00078e00ff */
[----:B------:R-:W-:-:S04]  /*1cde0*/  @P0 SHF.R.U32.HI R0, RZ, R5, R4 ;  /* 0x00000005ff000219 */ /* 0x000fc80000011604 */
[----:B------:R-:W-:Y:S01]  /*1cdf0*/  LOP3.LUT R7, RZ, R0, RZ, 0x33, !PT ;  /* 0x00000000ff077212 */ /* 0x000fe200078e33ff */
[----:B------:R-:W-:Y:S06]  /*1ce00*/  BRA `(.L_x_7133) ;  /* 0x0000000000107947 */ /* 0x000fec0003800000 */
.L_x_7132:
[----:B------:R-:W-:-:S13]  /*1ce10*/  ISETP.NE.AND P0, PT, R3, 0x1, PT ;  /* 0x000000010300780c */ /* 0x000fda0003f05270 */
[----:B--2---:R-:W1:Y:S02]  /*1ce20*/  @P0 LDC.64 R4, c[0x0][0x9e8] ;  /* 0x00027a00ff040b82 */ /* 0x004e640000000a00 */
[----:B-1----:R-:W-:-:S05]  /*1ce30*/  @P0 IMAD.HI.U32 R4, R7, R4, RZ ;  /* 0x0000000407040227 */ /* 0x002fca00078e00ff */
[----:B------:R-:W-:-:S07]  /*1ce40*/  @P0 SHF.R.U32.HI R7, RZ, R5, R4 ;  /* 0x00000005ff070219 */ /* 0x000fce0000011604 */
.L_x_7133:
[----:B------:R-:W-:-:S05]  /*1ce50*/  IMAD R7, R7, R3, R3 ;  /* 0x0000000307077224 */ /* 0x000fca00078e0203 */
[----:B------:R-:W-:-:S07]  /*1ce60*/  VIMNMX R2, R2, R7, PT ;  /* 0x0000000702027248 */ /* 0x000fce0003fe0100 */
.L_x_7131:
[----:B------:R-:W1:Y:S01]  /*1ce70*/  @P1 LDC R4, c[0x0][0x44c] ;  /* 0x00011300ff041b82 */ /* 0x000e620000000800 */
[----:B--2---:R-:W-:Y:S01]  /*1ce80*/  IMAD.MOV.U32 R5, RZ, RZ, R19 ;  /* 0x000000ffff057224 */ /* 0x004fe200078e0013 */
[----:B------:R-:W-:Y:S01]  /*1ce90*/  ULDC UR4, c[0x0][0x9dc] ;  /* 0x0002770000047ab9 */ /* 0x000fe20000000800 */
[----:B------:R-:W-:-:S05]  /*1cea0*/  VIADD R7, R6, 0xdf ;  /* 0x000000df06077836 */ /* 0x000fca0000000000 */
[----:B------:R-:W2:Y:S01]  /*1ceb0*/  @P1 LDC R0, c[0x0][0x450] ;  /* 0x00011400ff001b82 */ /* 0x000ea20000000800 */
[----:B-1----:R-:W-:-:S05]  /*1cec0*/  @P1 IMAD.HI.U32 R4, R19, R4, RZ ;  /* 0x0000000413041227 */ /* 0x002fca00078e00ff */
[----:B--2---:R-:W-:Y:S01]  /*1ced0*/  @P1 SHF.R.U32.HI R5, RZ, R0, R4 ;  /* 0x00000000ff051219 */ /* 0x004fe20000011604 */
[----:B------:R-:W-:-:S03]  /*1cee0*/  IMAD.MOV.U32 R4, RZ, RZ, RZ ;  /* 0x000000ffff047224 */ /* 0x000fc600078e00ff */
[----:B0-----:R-:W-:Y:S01]  /*1cef0*/  IADD3 R8, R5, R6, -R8 ;  /* 0x0000000605087210 */ /* 0x001fe20007ffe808 */
[----:B------:R-:W-:Y:S02]  /*1cf00*/  VIADD R5, R2, 0xdf ;  /* 0x000000df02057836 */ /* 0x000fe40000000000 */
[----:B------:R-:W-:Y:S02]  /*1cf10*/  IMAD.MOV.U32 R6, RZ, RZ, RZ ;  /* 0x000000ffff067224 */ /* 0x000fe400078e00ff */
[----:B------:R-:W-:-:S04]  /*1cf20*/  IMAD.HI R4, R5, -0x6db6db6d, R4 ;  /* 0x9249249305047827 */ /* 0x000fc800078e0204 */
[----:B------:R-:W-:Y:S01]  /*1cf30*/  IMAD.HI R6, R7, -0x6db6db6d, R6 ;  /* 0x9249249307067827 */ /* 0x000fe200078e0206 */
[----:B------:R-:W-:-:S04]  /*1cf40*/  SHF.R.U32.HI R0, RZ, 0x1f, R4 ;  /* 0x0000001fff007819 */ /* 0x000fc80000011604 */
[----:B------:R-:W-:Y:S02]  /*1cf50*/  SHF.R.U32.HI R2, RZ, 0x1f, R6 ;  /* 0x0000001fff027819 */ /* 0x000fe40000011606 */
[----:B------:R-:W-:Y:S02]  /*1cf60*/  LEA.HI.SX32 R0, R4, R0, 0x19 ;  /* 0x0000000004007211 */ /* 0x000fe400078fcaff */
        /* <DEDUP_REMOVED lines=13> */
.L_x_7135:
[----:B------:R-:W-:-:S13]  /*1d040*/  ISETP.NE.AND P0, PT, R3, 0x1, PT ;  /* 0x000000010300780c */ /* 0x000fda0003f05270 */
[----:B------:R-:W0:Y:S02]  /*1d050*/  @P0 LDC.64 R4, c[0x0][0x9e8] ;  /* 0x00027a00ff040b82 */ /* 0x000e240000000a00 */
[----:B0-----:R-:W-:-:S05]  /*1d060*/  @P0 IMAD.HI.U32 R4, R8, R4, RZ ;  /* 0x0000000408040227 */ /* 0x001fca00078e00ff */
[----:B------:R-:W-:-:S07]  /*1d070*/  @P0 SHF.R.U32.HI R8, RZ, R5, R4 ;  /* 0x00000005ff080219 */ /* 0x000fce0000011604 */
.L_x_7136:
[----:B------:R-:W-:-:S05]  /*1d080*/  IMAD R3, R8, R3, RZ ;  /* 0x0000000308037224 */ /* 0x000fca00078e02ff */
[----:B------:R-:W-:-:S07]  /*1d090*/  VIMNMX R2, R2, R3, !PT ;  /* 0x0000000302027248 */ /* 0x000fce0007fe0100 */
.L_x_7134:
[----:B------:R-:W-:Y:S02]  /*1d0a0*/  IMAD.MOV.U32 R4, RZ, RZ, RZ ;  /* 0x000000ffff047224 */ /* 0x000fe400078e00ff */
[----:B------:R-:W-:Y:S02]  /*1d0b0*/  IMAD.MOV.U32 R5, RZ, RZ, R2 ;  /* 0x000000ffff057224 */ /* 0x000fe400078e0002 */
[----:B------:R-:W-:Y:S01]  /*1d0c0*/  IMAD.HI R2, R2, -0x6db6db6d, R4 ;  /* 0x9249249302027827 */ /* 0x000fe200078e0204 */
[----:B------:R-:W-:-:S04]  /*1d0d0*/  SHF.R.U32.HI R5, RZ, 0x10, R9 ;  /* 0x00000010ff057819 */ /* 0x000fc80000011609 */
[----:B------:R-:W-:Y:S02]  /*1d0e0*/  ISETP.NE.AND P0, PT, R5, RZ, PT ;  /* 0x000000ff0500720c */ /* 0x000fe40003f05270 */
[----:B------:R-:W-:-:S04]  /*1d0f0*/  SHF.R.U32.HI R3, RZ, 0x1f, R2 ;  /* 0x0000001fff037819 */ /* 0x000fc80000011602 */
[----:B------:R-:W-:Y:S01]  /*1d100*/  LEA.HI.SX32 R3, R2, R3, 0x19 ;  /* 0x0000000302037211 */ /* 0x000fe200078fcaff */
[----:B------:R-:W-:-:S03]  /*1d110*/  IMAD.MOV.U32 R2, RZ, RZ, RZ ;  /* 0x000000ffff027224 */ /* 0x000fc600078e00ff */
        /* <DEDUP_REMOVED lines=31> */
.L_x_7137:
        /* <DEDUP_REMOVED lines=15> */
[----:B0-----:R-:W0:Y:S01]  /*1d400*/  POPC R5, UR4 ;  /* 0x0000000400057d09 */ /* 0x001e220008000000 */
        /* <DEDUP_REMOVED lines=8> */
[----:B------:R1:W-:Y:S01]  /*1d490*/  STL [R1+0x10], R0 ;  /* 0x0000100001007387 */ /* 0x0003e20000100800 */
[----:B------:R-:W-:Y:S05]  /*1d4a0*/  BRA `(.L_x_7140) ;  /* 0x0000003400087947 */ /* 0x000fea0003800000 */
.L_x_7139:
        /* <DEDUP_REMOVED lines=20> */
.L_x_7142:
[----:B------:R-:W-:Y:S05]  /*1d5f0*/  BSYNC B6 ;  /* 0x0000000000067941 */ /* 0x000fea0003800000 */
.L_x_7141:
        /* <DEDUP_REMOVED lines=22> */
.L_x_7144:
[----:B------:R-:W-:Y:S05]  /*1d760*/  BSYNC B6 ;  /* 0x0000000000067941 */ /* 0x000fea0003800000 */
.L_x_7143:
        /* <DEDUP_REMOVED lines=21> */
.L_x_7146:
[----:B------:R-:W-:Y:S05]  /*1d8c0*/  BSYNC B6 ;  /* 0x0000000000067941 */ /* 0x000fea0003800000 */
.L_x_7145:
        /* <DEDUP_REMOVED lines=19> */
.L_x_7148:
[----:B------:R-:W-:Y:S05]  /*1da00*/  BSYNC B6 ;  /* 0x0000000000067941 */ /* 0x000fea0003800000 */
.L_x_7147:
        /* <DEDUP_REMOVED lines=9> */
[----:B------:R-:W1:Y:S01]  /*1daa0*/  S2R R0, SR_TID.X ;  /* 0x0000000000007919 */ /* 0x000e620000002100 */
[----:B------:R-:W-:-:S03]  /*1dab0*/  ULDC.64 UR4, c[0x0][0xa08] ;  /* 0x0002820000047ab9 */ /* 0x000fc60000000a00 */
[----:B------:R2:W3:Y:S02]  /*1dac0*/  @P0 LDG.E R8, desc[UR52][R2.64] ;  /* 0x0000003402080981 */ /* 0x0004e4000c1e1900 */
[----:B--2---:R-:W2:Y:S01]  /*1dad0*/  LDC.64 R2, c[0x0][0x418] ;  /* 0x00010600ff027b82 */ /* 0x004ea20000000a00 */
[----:B-1----:R-:W-:-:S04]  /*1dae0*/  SHF.R.U32.HI R0, RZ, 0x5, R0 ;  /* 0x00000005ff007819 */ /* 0x002fc80000011600 */
[----:B------:R-:W-:Y:S02]  /*1daf0*/  LOP3.LUT R0, R0, 0x3, RZ, 0xc0, !PT ;  /* 0x0000000300007812 */ /* 0x000fe400078ec0ff */
[----:B--2---:R-:W-:Y:S01]  /*1db00*/  LOP3.LUT P0, RZ, R2, UR4, RZ, 0xfc, !PT ;  /* 0x0000000402ff7c12 */ /* 0x004fe2000f80fcff */
[----:B------:R-:W-:-:S03]  /*1db10*/  UMOV UR4, 0xffffffff ;  /* 0xffffffff00047882 */ /* 0x000fc60000000000 */
[----:B------:R-:W-:Y:S02]  /*1db20*/  LOP3.LUT P0, RZ, R3, UR5, RZ, 0xfc, P0 ;  /* 0x0000000503ff7c12 */ /* 0x000fe4000800fcff */
[----:B---3--:R-:W-:Y:S01]  /*1db30*/  SHF.R.S32.HI R9, RZ, 0x1f, R8 ;  /* 0x0000001fff097819 */ /* 0x008fe20000011408 */
[----:B------:R1:W-:Y:S01]  /*1db40*/  STL [R1+0xc], R8 ;  /* 0x00000c0801007387 */ /* 0x0003e20000100800 */
[----:B------:R-:W-:-:S03]  /*1db50*/  SEL R17, R8, RZ, !P0 ;  /* 0x000000ff08117207 */ /* 0x000fc60004000000 */
[----:B------:R1:W-:Y:S01]  /*1db60*/  STL [R1+0x18], R9 ;  /* 0x0000180901007387 */ /* 0x0003e20000100800 */
[----:B------:R-:W-:Y:S05]  /*1db70*/  BRA.DIV UR4, `(.L_x_7149) ;  /* 0x0000004604687947 */ /* 0x000fea000b800000 */
[----:B------:R2:W3:Y:S02]  /*1db80*/  SHFL.IDX PT, R14, R0, RZ, 0x1f ;  /* 0x00001fff000e7589 */ /* 0x0004e400000e0000 */
.L_x_7220:
        /* <DEDUP_REMOVED lines=10> */
.L_x_7223:
        /* <DEDUP_REMOVED lines=21> */
.L_x_7152:
        /* <DEDUP_REMOVED lines=9> */
.L_x_7224:
        /* <DEDUP_REMOVED lines=8> */
.L_x_7154:
[----:B------:R-:W2:Y:S04]  /*1de90*/  LDL R2, [R1+0x4] ;  /* 0x0000040001027983 */ /* 0x000ea80000100800 */
[----:B0-----:R-:W3:Y:S01]  /*1dea0*/  LDL R5, [R1+0x20] ;  /* 0x0000200001057983 */ /* 0x001ee20000100800 */
[----:B------:R-:W-:Y:S01]  /*1deb0*/  R2UR UR33, R3 ;  /* 0x00000000032172ca */ /* 0x000fe200000e0000 */
[----:B------:R-:W-:Y:S01]  /*1dec0*/  UIADD3 UR4, UP0, UR44, 0x470, URZ ;  /* 0x000004702c047890 */ /* 0x000fe2000ff1e03f */
[----:B-----5:R-:W-:Y:S01]  /*1ded0*/  R2UR UR37, R17 ;  /* 0x00000000112572ca */ /* 0x020fe200000e0000 */
[----:B------:R-:W-:Y:S01]  /*1dee0*/  UMOV UR6, 0x0 ;  /* 0x0000000000067882 */ /* 0x000fe20000000000 */
[----:B------:R-:W-:Y:S01]  /*1def0*/  UMOV UR7, 0x14f00000 ;  /* 0x14f0000000077882 */ /* 0x000fe20000000000 */
[----:B------:R-:W-:Y:S01]  /*1df00*/  UIADD3.X UR5, URZ, UR45, URZ, UP0, !UPT ;  /* 0x0000002d3f057290 */ /* 0x000fe200087fe43f */
[----:B------:R-:W-:-:S07]  /*1df10*/  UMOV UR34, URZ ;  /* 0x0000003f00227c82 */ /* 0x000fce0008000000 */
        /* <DEDUP_REMOVED lines=8> */
[----:B0-2---:R-:W-:Y:S05]  /*1dfa0*/  @!P0 BRA `(.L_x_7155) ;  /* 0x0000004000b08947 */ /* 0x005fea0003800000 */
.L_x_7225:
        /* <DEDUP_REMOVED lines=8> */
.L_x_7156:
        /* <DEDUP_REMOVED lines=10> */
[----:B------:R-:W-:-:S02]  /*1e0d0*/  PLOP3.LUT P0, PT, PT, PT, PT, 0x80, 0x0 ;  /* 0x000000000000781c */ /* 0x000fc40003f0f070 */
[----:B------:R-:W-:Y:S01]  /*1e0e0*/  LOP3.LUT R16, R16, 0xfffffffe, RZ, 0xc0, !PT ;  /* 0xfffffffe10107812 */ /* 0x000fe200078ec0ff */
[----:B------:R-:W-:Y:S02]  /*1e0f0*/  UIADD3 UR8, UR8, 0x20400, URZ ;  /* 0x0002040008087890 */ /* 0x000fe4000fffe03f */
[----:B------:R-:W-:-:S08]  /*1e100*/  UIADD3 UR9, UR9, 0x2e830, URZ ;  /* 0x0002e83009097890 */ /* 0x000fd0000fffe03f */
[----:B------:R-:W-:Y:S01]  /*1e110*/  @P0 LOP3.LUT R16, R16, 0x1, RZ, 0xfc, !PT ;  /* 0x0000000110100812 */ /* 0x000fe200078efcff */
[----:B------:R3:W-:Y:S02]  /*1e120*/  UTMALDG.4D [UR8], [UR4], desc[UR6] ;  /* 0x00000608040075b4 */ /* 0x0007e40008019000 */
[----:B---3--:R-:W-:-:S04]  /*1e130*/  NOP ;  /* 0x0000000000007918 */ /* 0x008fc80000000000 */
.L_x_7150:
        /* <DEDUP_REMOVED lines=28> */
.L_x_7158:
[----:B------:R-:W-:Y:S05]  /*1e300*/  BSYNC B6 ;  /* 0x0000000000067941 */ /* 0x000fea0003800000 */
.L_x_7157:
[----:B-1----:R1:W5:Y:S01]  /*1e310*/  LDL R9, [R1+0x34] ;  /* 0x0000340001097983 */ /* 0x0023620000100800 */
[----:B------:R-:W2:Y:S01]  /*1e320*/  LDC R8, c[0x0][0x448] ;  /* 0x00011200ff087b82 */ /* 0x000ea20000000800 */
[----:B------:R-:W-:Y:S01]  /*1e330*/  ULDC.64 UR8, c[0x0][0xa00] ;  /* 0x0002800000087ab9 */ /* 0x000fe20000000a00 */
[----:B------:R-:W-:Y:S01]  /*1e340*/  ULDC.64 UR6, c[0x0][0x2d8] ;  /* 0x0000b60000067ab9 */ /* 0x000fe20000000a00 */
[----:B------:R-:W3:Y:S01]  /*1e350*/  S2R R2, SR_TID.X ;  /* 0x0000000000027919 */ /* 0x000ee20000002100 */
[----:B------:R-:W4:Y:S01]  /*1e360*/  S2R R0, SR_TID.X ;  /* 0x0000000000007919 */ /* 0x000f220000002100 */
[----:B------:R-:W-:Y:S01]  /*1e370*/  UISETP.NE.U32.AND UP0, UPT, UR8, URZ, UPT ;  /* 0x0000003f0800728c */ /* 0x000fe2000bf05070 */
[----:B------:R-:W-:Y:S01]  /*1e380*/  UMOV UR4, UR46 ;  /* 0x0000002e00047c82 */ /* 0x000fe20008000000 */
[----:B--2---:R-:W-:Y:S02]  /*1e390*/  ISETP.NE.AND P0, PT, R8, 0x1, PT ;  /* 0x000000010800780c */ /* 0x004fe40003f05270 */
[----:B---3--:R-:W-:Y:S01]  /*1e3a0*/  LOP3.LUT R2, R2, 0x7f, RZ, 0xc0, !PT ;  /* 0x0000007f02027812 */ /* 0x008fe200078ec0ff */
[----:B----4-:R-:W-:-:S03]  /*1e3b0*/  IMAD.SHL.U32 R0, R0, 0x10, RZ ;  /* 0x0000001000007824 */ /* 0x010fc600078e00ff */
[----:B------:R-:W-:Y:S01]  /*1e3c0*/  SHF.R.U32.HI R2, RZ, 0x3, R2 ;  /* 0x00000003ff027819 */ /* 0x000fe20000011602 */
[----:B------:R-:W-:Y:S01]  /*1e3d0*/  UMOV UR5, UR37 ;  /* 0x0000002500057c82 */ /* 0x000fe20008000000 */
[----:B------:R-:W-:-:S05]  /*1e3e0*/  UISETP.NE.AND.EX UP0, UPT, UR9, URZ, UPT, UP0 ;  /* 0x0000003f0900728c */ /* 0x000fca000bf05300 */
[----:B0-----:R-:W0:Y:S01]  /*1e3f0*/  @P0 LDC R3, c[0x0][0x450] ;  /* 0x00011400ff030b82 */ /* 0x001e220000000800 */
[----:B------:R-:W-:Y:S01]  /*1e400*/  LOP3.LUT R0, R2, 0x70, R0, 0xf8, !PT ;  /* 0x0000007002007812 */ /* 0x000fe200078ef800 */
[----:B------:R-:W-:Y:S01]  /*1e410*/  UIMAD.WIDE.U32 UR4, UR36, UR6, UR4 ;  /* 0x00000006240472a5 */ /* 0x000fe2000f8e0004 */
[----:B------:R-:W-:-:S05]  /*1e420*/  ULDC.64 UR8, c[0x0][0x2e0] ;  /* 0x0000b80000087ab9 */ /* 0x000fca0000000a00 */
[----:B------:R-:W2:Y:S01]  /*1e430*/  @P0 LDC R2, c[0x0][0x44c] ;  /* 0x00011300ff020b82 */ /* 0x000ea20000000800 */
[----:B------:R-:W-:Y:S01]  /*1e440*/  UIMAD UR5, UR36, UR7, UR5 ;  /* 0x00000007240572a4 */ /* 0x000fe2000f8e0205 */
[----:B------:R-:W-:Y:S01]  /*1e450*/  IMAD.IADD R0, R0, 0x1, R19 ;  /* 0x0000000100007824 */ /* 0x000fe200078e0213 */
[----:B------:R-:W-:-:S04]  /*1e460*/  USEL UR7, UR42, URZ, !UP0 ;  /* 0x0000003f2a077287 */ /* 0x000fc8000c000000 */
[----:B------:R-:W-:Y:S02]  /*1e470*/  UIMAD.WIDE.U32 UR4, UR7, UR8, UR4 ;  /* 0x00000008070472a5 */ /* 0x000fe4000f8e0004 */
[----:B------:R-:W-:-:S04]  /*1e480*/  USHF.R.S32.HI UR6, URZ, 0x1f, UR42 ;  /* 0x0000001f3f067899 */ /* 0x000fc8000801142a */
[----:B------:R-:W-:Y:S01]  /*1e490*/  IMAD.U32 R7, RZ, RZ, UR5 ;  /* 0x00000005ff077e24 */ /* 0x000fe2000f8e00ff */
[----:B------:R-:W-:Y:S01]  /*1e4a0*/  USEL UR6, UR6, URZ, !UP0 ;  /* 0x0000003f06067287 */ /* 0x000fe2000c000000 */
[----:B------:R-:W-:-:S03]  /*1e4b0*/  IMAD.MOV.U32 R4, RZ, RZ, R0 ;  /* 0x000000ffff047224 */ /* 0x000fc600078e0000 */
[----:B------:R-:W-:Y:S01]  /*1e4c0*/  UIMAD UR6, UR6, UR8, URZ ;  /* 0x00000008060672a4 */ /* 0x000fe2000f8e023f */
[----:B------:R-:W3:Y:S01]  /*1e4d0*/  S2R R7, SR_TID.X ;  /* 0x0000000000077919 */ /* 0x000ee20000002100 */
[----:B--2---:R-:W-:Y:S02]  /*1e4e0*/  @P0 IMAD.HI.U32 R2, R0, R2, RZ ;  /* 0x0000000200020227 */ /* 0x004fe400078e00ff */
[----:B------:R-:W-:-:S03]  /*1e4f0*/  UIMAD UR6, UR7, UR9, UR6 ;  /* 0x00000009070672a4 */ /* 0x000fc6000f8e0206 */
[----:B0-----:R-:W-:Y:S01]  /*1e500*/  @P0 SHF.R.U32.HI R4, RZ, R3, R2 ;  /* 0x00000003ff040219 */ /* 0x001fe20000011602 */
[----:B------:R-:W-:Y:S01]  /*1e510*/  UIADD3 UR6, UR5, UR6, URZ ;  /* 0x0000000605067290 */ /* 0x000fe2000fffe03f */
[----:B------:R-:W-:Y:S02]  /*1e520*/  IMAD.U32 R6, RZ, RZ, UR4 ;  /* 0x00000004ff067e24 */ /* 0x000fe4000f8e00ff */
[--C-:B------:R-:W-:Y:S01]  /*1e530*/  SHF.R.S32.HI R5, RZ, 0x1f, R4.reuse ;  /* 0x0000001fff057819 */ /* 0x100fe20000011404 */
[----:B------:R-:W-:Y:S01]  /*1e540*/  IMAD.MOV R2, RZ, RZ, -R4 ;  /* 0x000000ffff027224 */ /* 0x000fe200078e0a04 */
[----:B------:R-:W-:Y:S01]  /*1e550*/  ULDC.64 UR4, c[0x0][0x2d0] ;  /* 0x0000b40000047ab9 */ /* 0x000fe20000000a00 */
[----:B------:R-:W-:Y:S01]  /*1e560*/  IMAD.U32 R3, RZ, RZ, UR6 ;  /* 0x00000006ff037e24 */ /* 0x000fe2000f8e00ff */
[----:B------:R-:W-:Y:S01]  /*1e570*/  ULDC UR6, c[0x0][0x2b8] ;  /* 0x0000ae0000067ab9 */ /* 0x000fe20000000800 */
[----:B------:R-:W-:Y:S02]  /*1e580*/  IMAD R0, R8, R2, R0 ;  /* 0x0000000208007224 */ /* 0x000fe400078e0200 */
[----:B------:R-:W-:-:S02]  /*1e590*/  IMAD.MOV.U32 R2, RZ, RZ, R6 ;  /* 0x000000ffff027224 */ /* 0x000fc400078e0006 */
[----:B------:R-:W-:Y:S02]  /*1e5a0*/  IMAD R5, R5, UR4, RZ ;  /* 0x0000000405057c24 */ /* 0x000fe4000f8e02ff */
[----:B------:R-:W-:-:S04]  /*1e5b0*/  IMAD.WIDE.U32 R2, R4, UR4, R2 ;  /* 0x0000000404027c25 */ /* 0x000fc8000f8e0002 */
[----:B------:R-:W-:Y:S01]  /*1e5c0*/  IMAD R4, R4, UR5, R5 ;  /* 0x0000000504047c24 */ /* 0x000fe2000f8e0205 */
[----:B------:R-:W-:-:S03]  /*1e5d0*/  ULDC.64 UR4, c[0x0][0x2c8] ;  /* 0x0000b20000047ab9 */ /* 0x000fc60000000a00 */
[----:B------:R-:W-:Y:S01]  /*1e5e0*/  IMAD.IADD R3, R3, 0x1, R4 ;  /* 0x0000000103037824 */ /* 0x000fe200078e0204 */
[----:B------:R-:W-:Y:S01]  /*1e5f0*/  SHF.R.S32.HI R4, RZ, 0x1f, R0 ;  /* 0x0000001fff047819 */ /* 0x000fe20000011400 */
[----:B---3--:R-:W-:Y:S02]  /*1e600*/  IMAD.SHL.U32 R10, R7, 0x10, RZ ;  /* 0x00000010070a7824 */ /* 0x008fe400078e00ff */
[----:B------:R-:W-:-:S04]  /*1e610*/  IMAD.WIDE.U32 R2, R0, UR4, R2 ;  /* 0x0000000400027c25 */ /* 0x000fc8000f8e0002 */
[----:B------:R-:W-:Y:S01]  /*1e620*/  IMAD R4, R4, UR4, RZ ;  /* 0x0000000404047c24 */ /* 0x000fe2000f8e02ff */
[----:B------:R-:W-:-:S03]  /*1e630*/  LOP3.LUT R10, R10, 0x70, RZ, 0xc0, !PT ;  /* 0x000000700a0a7812 */ /* 0x000fc600078ec0ff */
[----:B------:R-:W-:Y:S01]  /*1e640*/  IMAD R4, R0, UR5, R4 ;  /* 0x0000000500047c24 */ /* 0x000fe2000f8e0204 */
[----:B------:R-:W-:Y:S02]  /*1e650*/  ULDC.64 UR4, c[0x0][0x280] ;  /* 0x0000a00000047ab9 */ /* 0x000fe40000000a00 */
[----:B------:R-:W-:Y:S01]  /*1e660*/  IADD3 R0, P1, R2, UR4, RZ ;  /* 0x0000000402007c10 */ /* 0x000fe2000ff3e0ff */
[----:B------:R-:W-:Y:S01]  /*1e670*/  UMOV UR4, 0xffffffff ;  /* 0xffffffff00047882 */ /* 0x000fe20000000000 */
[----:B------:R-:W-:Y:S02]  /*1e680*/  ISETP.GE.AND P0, PT, R10, UR6, PT ;  /* 0x000000060a007c0c */ /* 0x000fe4000bf06270 */
        /* <DEDUP_REMOVED lines=8> */
[C---:B------:R-:W-:Y:S02]  /*1e710*/  VIADD R5, R3.reuse, 0x10 ;  /* 0x0000001003057836 */ /* 0x040fe40000000000 */
        /* <DEDUP_REMOVED lines=10> */
[----:B------:R-:W-:Y:S01]  /*1e7c0*/  ISETP.GE.AND P1, PT, R5, R4, PT ;  /* 0x000000040500720c */ /* 0x000fe20003f26270 */
[----:B------:R-:W-:Y:S02]  /*1e7d0*/  VIADD R5, R3, 0x20 ;  /* 0x0000002003057836 */ /* 0x000fe40000000000 */
[----:B0-----:R-:W0:Y:S04]  /*1e7e0*/  SHFL.IDX PT, R7, R0, 0x1, 0x181f ;  /* 0x00381f0000077f89 */ /* 0x001e2800000e0000 */
[----:B------:R-:W1:Y:S06]  /*1e7f0*/  SHFL.IDX PT, R6, R2, 0x1, 0x181f ;  /* 0x00381f0002067f89 */ /* 0x000e6c00000e0000 */
[----:B0-----:R-:W-:-:S05]  /*1e800*/  @!P1 IADD3 R7, P2, R10, R7, RZ ;  /* 0x000000070a079210 */ /* 0x001fca0007f5e0ff */
[----:B-1----:R-:W-:-:S05]  /*1e810*/  @!P1 IMAD.X R6, RZ, RZ, R6, P2 ;  /* 0x000000ffff069224 */ /* 0x002fca00010e0606 */
[----:B------:R-:W-:-:S04]  /*1e820*/  @!P1 LOP3.LUT R7, R7, R6, RZ, 0x3c, !PT ;  /* 0x0000000607079212 */ /* 0x000fc800078e3cff */
[----:B------:R-:W-:-:S04]  /*1e830*/  @!P1 LOP3.LUT R6, R7, R6, RZ, 0x3c, !PT ;  /* 0x0000000607069212 */ /* 0x000fc800078e3cff */
[----:B------:R-:W-:-:S05]  /*1e840*/  @!P1 LOP3.LUT R7, R7, R6, RZ, 0x3c, !PT ;  /* 0x0000000607079212 */ /* 0x000fca00078e3cff */
[----:B------:R0:W-:Y:S01]  /*1e850*/  @!P1 LDGSTS.E.BYPASS.LTC128B.128 [R9+0x1cc00], desc[UR52][R6.64], !P0 ;  /* 0x1cc0000006099fae */ /* 0x0001e2000c101d74 */
        /* <DEDUP_REMOVED lines=40> */
[----:B------:R-:W-:-:S03]  /*1eae0*/  ISETP.GE.AND P1, PT, R5, R4, PT ;  /* 0x000000040500720c */ /* 0x000fc60003f26270 */
[----:B------:R-:W-:Y:S04]  /*1eaf0*/  SHFL.IDX PT, R5, R2, 0x7, 0x181f ;  /* 0x00f81f0002057f89 */ /* 0x000fe800000e0000 */
[----:B0-----:R-:W0:Y:S04]  /*1eb00*/  SHFL.IDX PT, R7, R0, 0x6, 0x181f ;  /* 0x00d81f0000077f89 */ /* 0x001e2800000e0000 */
        /* <DEDUP_REMOVED lines=8> */
.L_x_7242:
[----:B------:R-:W-:-:S05]  /*1eb90*/  VIADD R3, R3, 0x70 ;  /* 0x0000007003037836 */ /* 0x000fca0000000000 */
[----:B------:R-:W-:-:S13]  /*1eba0*/  ISETP.GE.AND P1, PT, R3, R4, PT ;  /* 0x000000040300720c */ /* 0x000fda0003f26270 */
[----:B------:R-:W-:-:S05]  /*1ebb0*/  @!P1 IADD3 R2, P2, R10, R0, RZ ;  /* 0x000000000a029210 */ /* 0x000fca0007f5e0ff */
[----:B------:R-:W-:-:S05]  /*1ebc0*/  @!P1 IMAD.X R3, RZ, RZ, R5, P2 ;  /* 0x000000ffff039224 */ /* 0x000fca00010e0605 */
[----:B------:R-:W-:Y:S01]  /*1ebd0*/  @!PT LDS RZ, [RZ] ;  /* 0x00000000fffff984 */ /* 0x000fe20000000800 */
[----:B------:R-:W-:Y:S01]  /*1ebe0*/  @!PT LDS RZ, [RZ] ;  /* 0x00000000fffff984 */ /* 0x000fe20000000800 */
[----:B------:R-:W-:Y:S01]  /*1ebf0*/  @!PT LDS RZ, [RZ] ;  /* 0x00000000fffff984 */ /* 0x000fe20000000800 */
[----:B------:R2:W-:Y:S01]  /*1ec00*/  @!P1 LDGSTS.E.BYPASS.LTC128B.128 [R9+0x1fc00], desc[UR52][R2.64], !P0 ;  /* 0x1fc0000002099fae */ /* 0x0005e2000c101d74 */
[----:B------:R-:W-:Y:S01]  /*1ec10*/  PLOP3.LUT P0, PT, PT, PT, PT, 0x80, 0x0 ;  /* 0x000000000000781c */ /* 0x000fe20003f0f070 */
[----:B------:R-:W-:-:S12]  /*1ec20*/  NOP ;  /* 0x0000000000007918 */ /* 0x000fd80000000000 */
.L_x_7160:
        /* <DEDUP_REMOVED lines=18> */
.L_x_7243:
[----:B------:R-:W-:Y:S05]  /*1ed50*/  BSYNC B0 ;  /* 0x0000000000007941 */ /* 0x000fea0003800000 */
.L_x_7161:
[----:B------:R-:W3:Y:S04]  /*1ed60*/  LDL.LU R3, [R1+0x30] ;  /* 0x0000300001037983 */ /* 0x000ee80000300800 */
[----:B------:R-:W4:Y:S01]  /*1ed70*/  LDL R2, [R1+0x14] ;  /* 0x0000140001027983 */ /* 0x000f220000100800 */
[----:B---3--:R-:W-:-:S05]  /*1ed80*/  VIADD R19, R3, 0xfffffffe ;  /* 0xfffffffe03137836 */ /* 0x008fca0000000000 */
[----:B----4-:R-:W-:-:S13]  /*1ed90*/  ISETP.GE.AND P0, PT, R19, R2, PT ;  /* 0x000000021300720c */ /* 0x010fda0003f06270 */
[----:B------:R-:W-:Y:S05]  /*1eda0*/  @!P0 BRA `(.L_x_7163) ;  /* 0x0000001000508947 */ /* 0x000fea0003800000 */
[----:B--2---:R2:W5:Y:S04]  /*1edb0*/  LDL.LU R0, [R1+0x4] ;  /* 0x0000040001007983 */ /* 0x0045680000300800 */
[----:B01----:R2:W5:Y:S02]  /*1edc0*/  LDL.LU R6, [R1+0x8] ;  /* 0x0000080001067983 */ /* 0x0035640000300800 */
.L_x_7183:
[----:B-----5:R-:W-:Y:S01]  /*1edd0*/  VIADD R3, R0, 0x1 ;  /* 0x0000000100037836 */ /* 0x020fe20000000000 */
[----:B------:R-:W-:Y:S01]  /*1ede0*/  LOP3.LUT P1, RZ, R16, 0x1, RZ, 0xc0, !PT ;  /* 0x0000000110ff7812 */ /* 0x000fe2000782c0ff */
[----:B------:R-:W-:Y:S05]  /*1edf0*/  YIELD ;  /* 0x0000000000007946 */ /* 0x000fea0003800000 */
[----:B------:R-:W-:Y:S01]  /*1ee00*/  ISETP.NE.AND P0, PT, R3, 0x2, PT ;  /* 0x000000020300780c */ /* 0x000fe20003f05270 */
[----:B------:R-:W-:Y:S03]  /*1ee10*/  BSSY B0, `(.L_x_7164) ;  /* 0x000006b000007945 */ /* 0x000fe60003800000 */
[----:B------:R-:W-:-:S02]  /*1ee20*/  SEL R2, RZ, 0x1, P0 ;  /* 0x00000001ff027807 */ /* 0x000fc40000000000 */
[----:B------:R-:W-:Y:S02]  /*1ee30*/  SEL R9, R3, RZ, P0 ;  /* 0x000000ff03097207 */ /* 0x000fe40000000000 */
        /* <DEDUP_REMOVED lines=10> */
[----:B------:R-:W1:Y:S01]  /*1eee0*/  LDC R5, c[0x0][0x43c] ;  /* 0x00010f00ff057b82 */ /* 0x000e620000000800 */
[----:B------:R-:W-:Y:S02]  /*1eef0*/  ULDC.64 UR6, c[0x0][0x428] ;  /* 0x00010a0000067ab9 */ /* 0x000fe40000000a00 */
[----:B------:R-:W4:Y:S01]  /*1ef00*/  LDL R10, [R1+0xc] ;  /* 0x00000c00010a7983 */ /* 0x000f220000100800 */
[----:B-1----:R-:W-:-:S13]  /*1ef10*/  ISETP.NE.AND P0, PT, R5, 0x1, PT ;  /* 0x000000010500780c */ /* 0x002fda0003f05270 */
[----:B------:R-:W1:Y:S02]  /*1ef20*/  @P0 LDC.64 R2, c[0x0][0x440] ;  /* 0x00011000ff020b82 */ /* 0x000e640000000a00 */
[----:B-1----:R-:W-:-:S04]  /*1ef30*/  @P0 IMAD.HI.U32 R4, R19, R2, RZ ;  /* 0x0000000213040227 */ /* 0x002fc800078e00ff */
[----:B------:R-:W-:Y:S01]  /*1ef40*/  IMAD.MOV.U32 R2, RZ, RZ, R19 ;  /* 0x000000ffff027224 */ /* 0x000fe200078e0013 */
[----:B------:R-:W-:-:S04]  /*1ef50*/  @P0 SHF.R.U32.HI R2, RZ, R3, R4 ;  /* 0x00000003ff020219 */ /* 0x000fc80000011604 */
[--C-:B------:R-:W-:Y:S01]  /*1ef60*/  SHF.R.S32.HI R3, RZ, 0x1f, R2.reuse ;  /* 0x0000001fff037819 */ /* 0x100fe20000011402 */
[----:B------:R-:W-:-:S04]  /*1ef70*/  IMAD.MOV R7, RZ, RZ, -R2 ;  /* 0x000000ffff077224 */ /* 0x000fc800078e0a02 */
[----:B------:R-:W-:Y:S02]  /*1ef80*/  IMAD R7, R5, R7, R19 ;  /* 0x0000000705077224 */ /* 0x000fe400078e0213 */
[----:B---3--:R-:W-:-:S04]  /*1ef90*/  IMAD R4, R11, UR6, RZ ;  /* 0x000000060b047c24 */ /* 0x008fc8000f8e02ff */
[C---:B----4-:R-:W-:Y:S02]  /*1efa0*/  IMAD R4, R10.reuse, UR7, R4 ;  /* 0x000000070a047c24 */ /* 0x050fe4000f8e0204 */
[----:B------:R-:W-:-:S04]  /*1efb0*/  IMAD.WIDE.U32 R2, R10, UR6, R2 ;  /* 0x000000060a027c25 */ /* 0x000fc8000f8e0002 */
[----:B------:R-:W-:Y:S01]  /*1efc0*/  IMAD.IADD R3, R4, 0x1, R3 ;  /* 0x0000000104037824 */ /* 0x000fe200078e0203 */
[----:B------:R-:W-:-:S04]  /*1efd0*/  LEA R4, P0, R2, UR4, 0x2 ;  /* 0x0000000402047c11 */ /* 0x000fc8000f8010ff */
[----:B------:R-:W-:-:S05]  /*1efe0*/  LEA.HI.X R5, R2, UR5, R3, 0x2, P0 ;  /* 0x0000000502057c11 */ /* 0x000fca00080f1403 */
[----:B------:R1:W5:Y:S04]  /*1eff0*/  LDG.E R17, desc[UR52][R4.64] ;  /* 0x0000003404117981 */ /* 0x000368000c1e1900 */
.L_x_7166:
[----:B-1----:R-:W-:Y:S01]  /*1f000*/  IMAD R4, R9, 0x8, R18 ;  /* 0x0000000809047824 */ /* 0x002fe200078e0212 */
[----:B------:R-:W-:Y:S01]  /*1f010*/  SHF.L.U32 R3, R8, 0x1f, RZ ;  /* 0x0000001f08037819 */ /* 0x000fe200000006ff */
[----:B------:R-:W1:Y:S01]  /*1f020*/  S2R R2, SR_TID.X ;  /* 0x0000000000027919 */ /* 0x000e620000002100 */
[----:B------:R-:W-:Y:S02]  /*1f030*/  BSSY B1, `(.L_x_7167) ;  /* 0x0000005000017945 */ /* 0x000fe40003800000 */
[----:B------:R-:W3:Y:S01]  /*1f040*/  SYNCS.PHASECHK.TRANS64.TRYWAIT P0, [R4+URZ+0x2e880], R3 ;  /* 0x02e88003040075a7 */ /* 0x000ee2000800017f */
[----:B-1----:R-:W-:-:S04]  /*1f050*/  LOP3.LUT R2, R2, 0x7f, RZ, 0xc0, !PT ;  /* 0x0000007f02027812 */ /* 0x002fc800078ec0ff */
[----:B------:R-:W-:Y:S01]  /*1f060*/  ISETP.NE.AND P1, PT, R2, RZ, PT ;  /* 0x000000ff0200720c */ /* 0x000fe20003f25270 */
[----:B---3--:R-:W-:-:S12]  /*1f070*/  @!P0 BRA `(.L_x_7168) ;  /* 0x0000003c00548947 */ /* 0x008fd80003800000 */
.L_x_7244:
[----:B------:R-:W-:Y:S05]  /*1f080*/  BSYNC B1 ;  /* 0x0000000000017941 */ /* 0x000fea0003800000 */
.L_x_7167:
        /* <DEDUP_REMOVED lines=9> */
.L_x_7170:
[----:B------:R-:W-:Y:S05]  /*1f120*/  BSYNC B1 ;  /* 0x0000000000017941 */ /* 0x000fea0003800000 */
.L_x_7169:
[----:B------:R-:W3:Y:S04]  /*1f130*/  LDL R2, [R1+0x4] ;  /* 0x0000040001027983 */ /* 0x000ee80000100800 */
[----:B------:R-:W4:Y:S01]  /*1f140*/  LDL R5, [R1+0x20] ;  /* 0x0000200001057983 */ /* 0x000f220000100800 */
[----:B0-----:R-:W-:Y:S01]  /*1f150*/  IMAD.MOV.U32 R9, RZ, RZ, RZ ;  /* 0x000000ffff097224 */ /* 0x001fe200078e00ff */
        /* <DEDUP_REMOVED lines=9> */
[----:B------:R-:W-:-:S07]  /*1f1f0*/  VIADD R8, R2, 0xe400 ;  /* 0x0000e40002087836 */ /* 0x000fce0000000000 */
.L_x_7171:
        /* <DEDUP_REMOVED lines=13> */
.L_x_7245:
[----:B------:R-:W-:Y:S05]  /*1f2d0*/  BSYNC B1 ;  /* 0x0000000000017941 */ /* 0x000fea0003800000 */
.L_x_7172:
[----:B------:R-:W-:Y:S01]  /*1f2e0*/  BSSY B1, `(.L_x_7174) ;  /* 0x000000b000017945 */ /* 0x000fe20003800000 */
[----:B------:R-:W-:Y:S02]  /*1f2f0*/  IMAD.MOV.U32 R10, RZ, RZ, 0x0 ;  /* 0x00000000ff0a7424 */ /* 0x000fe400078e00ff */
[----:B------:R-:W-:Y:S01]  /*1f300*/  IMAD.MOV.U32 R11, RZ, RZ, 0x14f00000 ;  /* 0x14f00000ff0b7424 */ /* 0x000fe200078e00ff */
[----:B------:R-:W-:Y:S06]  /*1f310*/  @P1 BRA `(.L_x_7175) ;  /* 0x00000000001c1947 */ /* 0x000fec0003800000 */
[----:B------:R-:W3:Y:S01]  /*1f320*/  S2R R7, SR_TID.X ;  /* 0x0000000000077919 */ /* 0x000ee20000002100 */
[----:B01----:R-:W-:-:S04]  /*1f330*/  IMAD.MOV.U32 R3, RZ, RZ, 0x7000 ;  /* 0x00007000ff037424 */ /* 0x003fc800078e00ff */
[----:B------:R4:W-:Y:S01]  /*1f340*/  SYNCS.ARRIVE.TRANS64 RZ, [R4+URZ+0x2e830], R3 ;  /* 0x02e8300304ff79a7 */ /* 0x0009e2000800003f */
[----:B---3--:R-:W-:-:S04]  /*1f350*/  LOP3.LUT R7, R7, 0x1f, RZ, 0xc0, !PT ;  /* 0x0000001f07077812 */ /* 0x008fc800078ec0ff */
[----:B------:R-:W-:-:S13]  /*1f360*/  ISETP.NE.AND P0, PT, R7, RZ, PT ;  /* 0x000000ff0700720c */ /* 0x000fda0003f05270 */
[----:B----4-:R-:W-:Y:S05]  /*1f370*/  @!P0 BRA `(.L_x_7175) ;  /* 0x0000000000048947 */ /* 0x010fea0003800000 */
[----:B------:R-:W-:Y:S01]  /*1f380*/  BPT.TRAP 0x1 ;  /* 0x000000040000795c */ /* 0x000fe20000300000 */
.L_x_7175:
[----:B------:R-:W-:Y:S05]  /*1f390*/  BSYNC B1 ;  /* 0x0000000000017941 */ /* 0x000fea0003800000 */
.L_x_7174:
        /* <DEDUP_REMOVED lines=8> */
.L_x_7176:
        /* <DEDUP_REMOVED lines=10> */
.L_x_7165:
[----:B------:R-:W-:Y:S05]  /*1f4c0*/  BSYNC B0 ;  /* 0x0000000000007941 */ /* 0x000fea0003800000 */
.L_x_7164:
[----:B------:R-:W-:-:S06]  /*1f4d0*/  UISETP.NE.AND UP0, UPT, UR39, 0x3, UPT ;  /* 0x000000032700788c */ /* 0x000fcc000bf05270 */
[----:B------:R-:W-:-:S13]  /*1f4e0*/  PLOP3.LUT P0, PT, PT, PT, UP0, 0x80, 0x0 ;  /* 0x000000000000781c */ /* 0x000fda0003f0f008 */
[----:B------:R-:W-:Y:S05]  /*1f4f0*/  @!P0 BRA `(.L_x_7177) ;  /* 0x0000000000048947 */ /* 0x000fea0003800000 */
[----:B------:R-:W-:Y:S01]  /*1f500*/  BPT.TRAP 0x1 ;  /* 0x000000040000795c */ /* 0x000fe20000300000 */
.L_x_7177:
[----:B------:R-:W-:Y:S01]  /*1f510*/  IMAD.U32 R2, RZ, RZ, UR41 ;  /* 0x00000029ff027e24 */ /* 0x000fe2000f8e00ff */
[----:B------:R-:W-:Y:S01]  /*1f520*/  BSSY B0, `(.L_x_7178) ;  /* 0x0000007000007945 */ /* 0x000fe20003800000 */
[----:B------:R-:W-:-:S03]  /*1f530*/  IMAD R20, R0, 0x8, R18 ;  /* 0x0000000800147824 */ /* 0x000fc600078e0212 */
[----:B------:R-:W-:Y:S02]  /*1f540*/  ISETP.NE.AND P1, PT, R2, 0x3, PT ;  /* 0x000000030200780c */ /* 0x000fe40003f25270 */
[----:B------:R-:W-:-:S04]  /*1f550*/  LOP3.LUT R2, R6, 0x1, RZ, 0x3c, !PT ;  /* 0x0000000106027812 */ /* 0x000fc800078e3cff */
[----:B------:R-:W-:-:S04]  /*1f560*/  SHF.L.U32 R2, R2, 0x1f, RZ ;  /* 0x0000001f02027819 */ /* 0x000fc800000006ff */
[----:B------:R-:W1:Y:S02]  /*1f570*/  SYNCS.PHASECHK.TRANS64.TRYWAIT P0, [R20+URZ+0x2e870], R2 ;  /* 0x02e87002140075a7 */ /* 0x000e64000800017f */
[----:B-1----:R-:W-:Y:S05]  /*1f580*/  @!P0 BRA `(.L_x_7179) ;  /* 0x0000003800388947 */ /* 0x002fea0003800000 */
.L_x_7246:
[----:B------:R-:W-:Y:S05]  /*1f590*/  BSYNC B0 ;  /* 0x0000000000007941 */ /* 0x000fea0003800000 */
.L_x_7178:
[----:B------:R-:W-:Y:S05]  /*1f5a0*/  @!P1 BRA `(.L_x_7180) ;  /* 0x0000000000049947 */ /* 0x000fea0003800000 */
[----:B------:R-:W-:Y:S01]  /*1f5b0*/  BPT.TRAP 0x1 ;  /* 0x000000040000795c */ /* 0x000fe20000300000 */
.L_x_7180:
[----:B------:R-:W-:Y:S01]  /*1f5c0*/  SHF.L.U32 R3, R6, 0x1f, RZ ;  /* 0x0000001f06037819 */ /* 0x000fe200000006ff */
[----:B-1----:R-:W-:-:S03]  /*1f5d0*/  IMAD R2, R0, 0x7000, RZ ;  /* 0x0000700000027824 */ /* 0x002fc600078e02ff */
[----:B------:R-:W1:Y:S02]  /*1f5e0*/  SYNCS.PHASECHK.TRANS64.TRYWAIT P0, [R20+URZ+0x2e860], R3 ;  /* 0x02e86003140075a7 */ /* 0x000e64000800017f */
[----:B-1----:R-:W-:Y:S05]  /*1f5f0*/  @!P0 BRA `(.L_x_7181) ;  /* 0x0000003800308947 */ /* 0x002fea0003800000 */
.L_x_7247:
[----:B------:R-:W3:Y:S04]  /*1f600*/  LDL R12, [R1] ;  /* 0x00000000010c7983 */ /* 0x000ee80000100800 */
[----:B------:R-:W1:Y:S04]  /*1f610*/  LDL R15, [R1+0x28] ;  /* 0x00002800010f7983 */ /* 0x000e680000100800 */
[----:B------:R-:W4:Y:S04]  /*1f620*/  LDL R14, [R1+0x24] ;  /* 0x00002400010e7983 */ /* 0x000f280000100800 */
[----:B------:R-:W4:Y:S01]  /*1f630*/  LDL R13, [R1+0x1c] ;  /* 0x00001c00010d7983 */ /* 0x000f220000100800 */
[----:B------:R-:W-:Y:S05]  /*1f640*/  WARPSYNC.ALL ;  /* 0x0000000000007948 */ /* 0x000fea0003800000 */
[----:B---3--:R-:W-:-:S05]  /*1f650*/  LOP3.LUT R0, R2, R12, RZ, 0xfc, !PT ;  /* 0x0000000c02007212 */ /* 0x008fca00078efcff */
[----:B------:R-:W-:-:S05]  /*1f660*/  IMAD.IADD R0, R18, 0x1, R0 ;  /* 0x0000000112007824 */ /* 0x000fca00078e0200 */
[----:B------:R-:W0:Y:S01]  /*1f670*/  LDSM.16.MT88.4 R4, [R0+0xe400] ;  /* 0x00e400000004783b */ /* 0x000e220000004200 */
[----:B-1----:R-:W-:Y:S02]  /*1f680*/  IADD3 R3, R18, R15, R2 ;  /* 0x0000000f12037210 */ /* 0x002fe40007ffe002 */
[C-C-:B0-----:R-:W-:Y:S02]  /*1f690*/  PRMT R8, R4.reuse, 0x6420, R5.reuse ;  /* 0x0000642004087816 */ /* 0x141fe40000000005 */
[----:B------:R-:W-:Y:S02]  /*1f6a0*/  PRMT R9, R4, 0x7531, R5 ;  /* 0x0000753104097816 */ /* 0x000fe40000000005 */
[C-C-:B------:R-:W-:Y:S02]  /*1f6b0*/  PRMT R10, R6.reuse, 0x6420, R7.reuse ;  /* 0x00006420060a7816 */ /* 0x140fe40000000007 */
[----:B------:R-:W-:Y:S02]  /*1f6c0*/  PRMT R11, R6, 0x7531, R7 ;  /* 0x00007531060b7816 */ /* 0x000fe40000000007 */
[----:B------:R-:W0:Y:S01]  /*1f6d0*/  LDSM.16.MT88.4 R4, [R3+0xe400] ;  /* 0x00e400000304783b */ /* 0x000e220000004200 */
[----:B----4-:R-:W-:-:S05]  /*1f6e0*/  IADD3 R0, R13, R2, R14 ;  /* 0x000000020d007210 */ /* 0x010fca0007ffe00e */
[----:B------:R0:W-:Y:S02]  /*1f6f0*/  STSM.16.M88.4 [R0], R8 ;  /* 0x0000000800007844 */ /* 0x0001e40000000200 */
[C-C-:B0-----:R-:W-:Y:S02]  /*1f700*/  PRMT R8, R4.reuse, 0x6420, R5.reuse ;  /* 0x0000642004087816 */ /* 0x141fe40000000005 */
[----:B------:R-:W-:Y:S02]  /*1f710*/  PRMT R9, R4, 0x7531, R5 ;  /* 0x0000753104097816 */ /* 0x000fe40000000005 */
[C-C-:B------:R-:W-:Y:S02]  /*1f720*/  PRMT R10, R6.reuse, 0x6420, R7.reuse ;  /* 0x00006420060a7816 */ /* 0x140fe40000000007 */
[----:B------:R-:W-:Y:S01]  /*1f730*/  PRMT R11, R6, 0x7531, R7 ;  /* 0x00007531060b7816 */ /* 0x000fe20000000007 */
[----:B------:R-:W-:-:S04]  /*1f740*/  VIADD R4, R2, 0x1000 ;  /* 0x0000100002047836 */ /* 0x000fc80000000000 */
[----:B------:R0:W-:Y:S02]  /*1f750*/  STSM.16.M88.4 [R0+0x800], R8 ;  /* 0x0008000800007844 */ /* 0x0001e40000000200 */
[----:B0-----:R-:W-:-:S05]  /*1f760*/  IMAD.MOV.U32 R11, RZ, RZ, R12 ;  /* 0x000000ffff0b7224 */ /* 0x001fca00078e000c */
[----:B------:R-:W-:-:S05]  /*1f770*/  LOP3.LUT R4, R4, R11, RZ, 0xfc, !PT ;  /* 0x0000000b04047212 */ /* 0x000fca00078efcff */
[----:B------:R-:W-:-:S06]  /*1f780*/  IMAD.IADD R4, R18, 0x1, R4 ;  /* 0x0000000112047824 */ /* 0x000fcc00078e0204 */
[----:B------:R-:W0:Y:S02]  /*1f790*/  LDSM.16.MT88.4 R4, [R4+0xe400] ;  /* 0x00e400000404783b */ /* 0x000e240000004200 */
[C-C-:B0-----:R-:W-:Y:S02]  /*1f7a0*/  PRMT R12, R4.reuse, 0x6420, R5.reuse ;  /* 0x00006420040c7816 */ /* 0x141fe40000000005 */
[----:B------:R-:W-:Y:S02]  /*1f7b0*/  PRMT R13, R4, 0x7531, R5 ;  /* 0x00007531040d7816 */ /* 0x000fe40000000005 */
[C-C-:B------:R-:W-:Y:S02]  /*1f7c0*/  PRMT R14, R6.reuse, 0x6420, R7.reuse ;  /* 0x00006420060e7816 */ /* 0x140fe40000000007 */
[----:B------:R-:W-:Y:S02]  /*1f7d0*/  PRMT R15, R6, 0x7531, R7 ;  /* 0x00007531060f7816 */ /* 0x000fe40000000007 */
[----:B------:R-:W0:Y:S04]  /*1f7e0*/  LDSM.16.MT88.4 R4, [R3+0xf400] ;  /* 0x00f400000304783b */ /* 0x000e280000004200 */
[----:B------:R1:W-:Y:S02]  /*1f7f0*/  STSM.16.M88.4 [R0+0x1000], R12 ;  /* 0x0010000c00007844 */ /* 0x0003e40000000200 */
[----:B-1----:R-:W-:Y:S01]  /*1f800*/  IMAD.MOV.U32 R15, RZ, RZ, R11 ;  /* 0x000000ffff0f7224 */ /* 0x002fe200078e000b */
[----:B0-----:R-:W-:-:S02]  /*1f810*/  PRMT R8, R4, 0x6420, R5 ;  /* 0x0000642004087816 */ /* 0x001fc40000000005 */
        /* <DEDUP_REMOVED lines=59> */
[----:B------:R-:W0:Y:S01]  /*1fbd0*/  LDSM.16.MT88.4 R4, [R4+0xe400] ;  /* 0x00e400000404783b */ /* 0x000e220000004200 */
[----:B------:R-:W-:Y:S01]  /*1fbe0*/  VIADD R2, R2, 0x6000 ;  /* 0x0000600002027836 */ /* 0x000fe20000000000 */
[C-C-:B0-----:R-:W-:Y:S02]  /*1fbf0*/  PRMT R12, R4.reuse, 0x6420, R5.reuse ;  /* 0x00006420040c7816 */ /* 0x141fe40000000005 */
[----:B------:R-:W-:Y:S02]  /*1fc00*/  PRMT R13, R4, 0x7531, R5 ;  /* 0x00007531040d7816 */ /* 0x000fe40000000005 */
[C-C-:B------:R-:W-:Y:S02]  /*1fc10*/  PRMT R14, R6.reuse, 0x6420, R7.reuse ;  /* 0x00006420060e7816 */ /* 0x140fe40000000007 */
[----:B------:R-:W-:Y:S02]  /*1fc20*/  PRMT R15, R6, 0x7531, R7 ;  /* 0x00007531060f7816 */ /* 0x000fe40000000007 */
[----:B------:R-:W0:Y:S04]  /*1fc30*/  LDSM.16.MT88.4 R4, [R3+0x13400] ;  /* 0x013400000304783b */ /* 0x000e280000004200 */
[----:B------:R1:W-:Y:S02]  /*1fc40*/  STSM.16.M88.4 [R0+0x5000], R12 ;  /* 0x0050000c00007844 */ /* 0x0003e40000000200 */
[----:B-1----:R-:W-:-:S05]  /*1fc50*/  IMAD.MOV.U32 R15, RZ, RZ, R11 ;  /* 0x000000ffff0f7224 */ /* 0x002fca00078e000b */
[----:B------:R-:W-:-:S05]  /*1fc60*/  LOP3.LUT R2, R2, R15, RZ, 0xfc, !PT ;  /* 0x0000000f02027212 */ /* 0x000fca00078efcff */
        /* <DEDUP_REMOVED lines=26> */
.L_x_7182:
[----:B-1----:R-:W1:Y:S01]  /*1fe10*/  S2R R0, SR_TID.X ;  /* 0x0000000000007919 */ /* 0x002e620000002100 */
[----:B0-----:R0:W-:Y:S01]  /*1fe20*/  SYNCS.ARRIVE.TRANS64.A1T0 RZ, [R20+URZ+0x2e850], RZ ;  /* 0x02e850ff14ff79a7 */ /* 0x0011e2000810003f */
[----:B------:R3:W5:Y:S01]  /*1fe30*/  LDL R6, [R1+0x8] ;  /* 0x0000080001067983 */ /* 0x0007620000100800 */
[----:B-1----:R-:W-:-:S03]  /*1fe40*/  LOP3.LUT R2, R0, 0x7f, RZ, 0xc0, !PT ;  /* 0x0000007f00027812 */ /* 0x002fc600078ec0ff */
[----:B------:R-:W4:Y:S01]  /*1fe50*/  LDL R0, [R1+0x14] ;  /* 0x0000140001007983 */ /* 0x000f220000100800 */
[----:B------:R-:W-:Y:S01]  /*1fe60*/  BAR.SYNC.DEFER_BLOCKING 0x2, 0x80 ;  /* 0x0082000000007b1d */ /* 0x000fe20000010000 */
[----:B------:R-:W-:-:S13]  /*1fe70*/  ISETP.NE.AND P0, PT, R2, RZ, PT ;  /* 0x000000ff0200720c */ /* 0x000fda0003f05270 */
[----:B0-----:R-:W-:-:S05]  /*1fe80*/  @!P0 VIADD R20, R20, 0x2e880 ;  /* 0x0002e88014148836 */ /* 0x001fca0000000000 */
[----:B------:R-:W-:-:S04]  /*1fe90*/  @!P0 PRMT R20, RZ, 0x654, R20 ;  /* 0x00000654ff148816 */ /* 0x000fc80000000014 */
[----:B------:R3:W-:Y:S01]  /*1fea0*/  @!P0 SYNCS.ARRIVE.TRANS64.RED.A1T0 RZ, [R20+URZ], RZ ;  /* 0x000000ff14ff89a7 */ /* 0x0007e2000810043f */
[C---:B----4-:R-:W-:Y:S01]  /*1feb0*/  ISETP.GT.AND P0, PT, R19.reuse, R0, PT ;  /* 0x000000001300720c */ /* 0x050fe20003f04270 */
[----:B------:R-:W-:Y:S01]  /*1fec0*/  VIADD R19, R19, 0xffffffff ;  /* 0xffffffff13137836 */ /* 0x000fe20000000000 */
[----:B------:R3:W5:Y:S11]  /*1fed0*/  LDL R0, [R1+0x4] ;  /* 0x0000040001007983 */ /* 0x0007760000100800 */
[----:B---3--:R-:W-:Y:S05]  /*1fee0*/  @P0 BRA `(.L_x_7183) ;  /* 0xffffffec00b80947 */ /* 0x008fea000383ffff */
.L_x_7163:
[----:B------:R-:W3:Y:S01]  /*1fef0*/  S2R R2, SR_TID.X ;  /* 0x0000000000027919 */ /* 0x000ee20000002100 */
[----:B------:R-:W-:Y:S01]  /*1ff00*/  BSSY B0, `(.L_x_7184) ;  /* 0x0000011000007945 */ /* 0x000fe20003800000 */
[----:B---3--:R-:W-:-:S04]  /*1ff10*/  LOP3.LUT R2, R2, 0x7f, RZ, 0xc0, !PT ;  /* 0x0000007f02027812 */ /* 0x008fc800078ec0ff */
[----:B------:R-:W-:-:S13]  /*1ff20*/  ISETP.NE.AND P0, PT, R2, RZ, PT ;  /* 0x000000ff0200720c */ /* 0x000fda0003f05270 */
[----:B------:R-:W-:Y:S05]  /*1ff30*/  @P0 BRA `(.L_x_7185) ;  /* 0x0000000000340947 */ /* 0x000fea0003800000 */
[----:B------:R-:W3:Y:S01]  /*1ff40*/  S2R R3, SR_LANEID ;  /* 0x0000000000037919 */ /* 0x000ee20000000000 */
[----:B------:R-:W-:Y:S02]  /*1ff50*/  VOTEU.ANY UR4, UPT, PT ;  /* 0x0000000000047886 */ /* 0x000fe400038e0100 */
[----:B--2--5:R-:W3:Y:S08]  /*1ff60*/  FLO.U32 R0, UR4 ;  /* 0x0000000400007d00 */ /* 0x024ef000080e0000 */
[----:B------:R-:W2:Y:S01]  /*1ff70*/  POPC R5, UR4 ;  /* 0x0000000400057d09 */ /* 0x000ea20008000000 */
[----:B---3--:R-:W-:-:S02]  /*1ff80*/  ISETP.EQ.U32.AND P1, PT, R0, R3, PT ;  /* 0x000000030000720c */ /* 0x008fc40003f22070 */
[----:B------:R-:W2:Y:S11]  /*1ff90*/  LDC.64 R2, c[0x0][0xc60] ;  /* 0x00031800ff027b82 */ /* 0x000eb60000000a00 */
[----:B--2---:R-:W2:Y:S01]  /*1ffa0*/  @P1 ATOMG.E.ADD.STRONG.GPU PT, R3, desc[UR52][R2.64], R5 ;  /* 0x00000005020319a8 */ /* 0x004ea200081ee1f4 */
[----:B------:R-:W3:Y:S02]  /*1ffb0*/  S2R R4, SR_LTMASK ;  /* 0x0000000000047919 */ /* 0x000ee40000003900 */
[----:B---3--:R-:W-:-:S04]  /*1ffc0*/  LOP3.LUT R4, R4, UR4, RZ, 0xc0, !PT ;  /* 0x0000000404047c12 */ /* 0x008fc8000f8ec0ff */
[----:B01----:R-:W0:Y:S01]  /*1ffd0*/  POPC R7, R4 ;  /* 0x0000000400077309 */ /* 0x003e220000000000 */
[----:B--2---:R-:W0:Y:S02]  /*1ffe0*/  SHFL.IDX PT, R0, R3, R0, 0x1f ;  /* 0x00001f0003007589 */ /* 0x004e2400000e0000 */
[----:B0-----:R-:W-:-:S05]  /*1fff0*/  IADD3 R0, R0, UR40, R7 ;  /* 0x0000002800007c10 */ /* 0x001fca000fffe007 */
[----:B------:R3:W-:Y:S02]  /*20000*/  STL [R1+0x10], R0 ;  /* 0x0000100001007387 */ /* 0x0007e40000100800 */
.L_x_7185:
[----:B------:R-:W-:Y:S05]  /*20010*/  BSYNC B0 ;  /* 0x0000000000007941 */ /* 0x000fea0003800000 */
.L_x_7184:
[----:B------:R-:W-:-:S06]  /*20020*/  UISETP.NE.AND UP0, UPT, UR39, 0x3, UPT ;  /* 0x000000032700788c */ /* 0x000fcc000bf05270 */
[----:B------:R-:W-:-:S13]  /*20030*/  PLOP3.LUT P1, PT, PT, PT, UP0, 0x80, 0x0 ;  /* 0x000000000000781c */ /* 0x000fda0003f2f008 */
[----:B------:R-:W-:Y:S05]  /*20040*/  @!P1 BRA `(.L_x_7186) ;  /* 0x0000000000049947 */ /* 0x000fea0003800000 */
[----:B------:R-:W-:Y:S01]  /*20050*/  BPT.TRAP 0x1 ;  /* 0x000000040000795c */ /* 0x000fe20000300000 */
.L_x_7186:
        /* <DEDUP_REMOVED lines=10> */
.L_x_7248:
[----:B------:R-:W-:Y:S05]  /*20100*/  BSYNC B0 ;  /* 0x0000000000007941 */ /* 0x000fea0003800000 */
.L_x_7187:
[----:B------:R-:W-:Y:S05]  /*20110*/  @!P2 BRA `(.L_x_7189) ;  /* 0x000000000004a947 */ /* 0x000fea0003800000 */
[----:B------:R-:W-:Y:S01]  /*20120*/  BPT.TRAP 0x1 ;  /* 0x000000040000795c */ /* 0x000fe20000300000 */
.L_x_7189:
[----:B--2---:R-:W2:Y:S02]  /*20130*/  LDL R0, [R1+0x8] ;  /* 0x0000080001007983 */ /* 0x004ea40000100800 */
[----:B--2---:R-:W-:-:S04]  /*20140*/  SHF.L.U32 R0, R0, 0x1f, RZ ;  /* 0x0000001f00007819 */ /* 0x004fc800000006ff */
[----:B------:R-:W2:Y:S02]  /*20150*/  SYNCS.PHASECHK.TRANS64.TRYWAIT P1, [R17+URZ+0x2e860], R0 ;  /* 0x02e86000110075a7 */ /* 0x000ea4000802017f */
[----:B--2---:R-:W-:Y:S05]  /*20160*/  @!P1 BRA `(.L_x_7190) ;  /* 0x0000002c007c9947 */ /* 0x004fea0003800000 */
.L_x_7249:
[----:B------:R-:W2:Y:S04]  /*20170*/  LDL R19, [R1+0x4] ;  /* 0x0000040001137983 */ /* 0x000ea80000100800 */
[----:B------:R-:W3:Y:S04]  /*20180*/  LDL R2, [R1] ;  /* 0x0000000001027983 */ /* 0x000ee80000100800 */
[----:B------:R-:W4:Y:S01]  /*20190*/  LDL R12, [R1+0x24] ;  /* 0x00002400010c7983 */ /* 0x000f220000100800 */
[----:B01----:R-:W0:Y:S01]  /*201a0*/  S2R R9, SR_TID.X ;  /* 0x0000000000097919 */ /* 0x003e220000002100 */
[----:B------:R-:W-:Y:S05]  /*201b0*/  WARPSYNC.ALL ;  /* 0x0000000000007948 */ /* 0x000fea0003800000 */
[----:B------:R-:W-:Y:S01]  /*201c0*/  IMAD.MOV.U32 R13, RZ, RZ, 0x40 ;  /* 0x00000040ff0d7424 */ /* 0x000fe200078e00ff */
[----:B0-----:R-:W-:-:S04]  /*201d0*/  LOP3.LUT P1, RZ, R9, 0x4, RZ, 0xc0, !PT ;  /* 0x0000000409ff7812 */ /* 0x001fc8000782c0ff */
[----:B------:R-:W-:Y:S01]  /*201e0*/  SEL R13, R13, 0xffffffc0, !P1 ;  /* 0xffffffc00d0d7807 */ /* 0x000fe20004800000 */
[----:B--2---:R-:W-:-:S05]  /*201f0*/  IMAD R0, R19, 0x7000, RZ ;  /* 0x0000700013007824 */ /* 0x004fca00078e02ff */
[----:B---3--:R-:W-:-:S05]  /*20200*/  LOP3.LUT R3, R0, R2, RZ, 0xfc, !PT ;  /* 0x0000000200037212 */ /* 0x008fca00078efcff */
[----:B------:R-:W-:-:S05]  /*20210*/  IMAD.IADD R2, R18, 0x1, R3 ;  /* 0x0000000112027824 */ /* 0x000fca00078e0203 */
[----:B------:R-:W0:Y:S01]  /*20220*/  LDSM.16.MT88.4 R4, [R2+0xe400] ;  /* 0x00e400000204783b */ /* 0x000e220000004200 */
[----:B------:R-:W-:Y:S01]  /*20230*/  IMAD.IADD R3, R13, 0x1, R2 ;  /* 0x000000010d037824 */ /* 0x000fe200078e0202 */
[----:B----4-:R-:W-:Y:S02]  /*20240*/  IADD3 R0, R18, R0, R12 ;  /* 0x0000000012007210 */ /* 0x010fe40007ffe00c */
[C-C-:B0-----:R-:W-:Y:S02]  /*20250*/  PRMT R8, R4.reuse, 0x6420, R5.reuse ;  /* 0x0000642004087816 */ /* 0x141fe40000000005 */
        /* <DEDUP_REMOVED lines=90> */
.L_x_7191:
        /* <DEDUP_REMOVED lines=13> */
.L_x_7140:
[----:B------:R-:W-:Y:S05]  /*208d0*/  BSYNC B7 ;  /* 0x0000000000077941 */ /* 0x000fea0003800000 */
.L_x_7138:
[----:B------:R-:W-:-:S13]  /*208e0*/  LOP3.LUT P0, RZ, R16, 0x2, RZ, 0xc0, !PT ;  /* 0x0000000210ff7812 */ /* 0x000fda000780c0ff */
[----:B------:R-:W-:Y:S05]  /*208f0*/  @!P0 BRA `(.L_x_7192) ;  /* 0x0000000000308947 */ /* 0x000fea0003800000 */
[----:B------:R-:W2:Y:S08]  /*20900*/  S2UR UR5, SR_CgaCtaId ;  /* 0x00000000000579c3 */ /* 0x000eb00000008800 */
[----:B------:R-:W-:Y:S06]  /*20910*/  BAR.SYNC.DEFER_BLOCKING 0x5, 0x180 ;  /* 0x0146000000007b1d */ /* 0x000fec0000010000 */
[----:B------:R-:W-:-:S02]  /*20920*/  UMOV UR4, 0x400 ;  /* 0x0000040000047882 */ /* 0x000fc40000000000 */
[----:B--2---:R-:W-:-:S06]  /*20930*/  ULEA UR4, UR5, UR4, 0x18 ;  /* 0x0000000405047291 */ /* 0x004fcc000f8ec03f */
[----:B------:R-:W-:-:S05]  /*20940*/  IMAD.U32 R18, RZ, RZ, UR4 ;  /* 0x00000004ff127e24 */ /* 0x000fca000f8e00ff */
[----:B0-----:R-:W0:Y:S04]  /*20950*/  LDS.128 R4, [R18+0x2e8d0] ;  /* 0x02e8d00012047984 */ /* 0x001e280000000c00 */
[----:B0-----:R0:W-:Y:S01]  /*20960*/  STL.64 [R1+0x10], R4 ;  /* 0x0000100401007387 */ /* 0x0011e20000100a00 */
[----:B-1----:R-:W-:-:S03]  /*20970*/  IMAD.MOV.U32 R0, RZ, RZ, R7 ;  /* 0x000000ffff007224 */ /* 0x002fc600078e0007 */
[----:B------:R0:W-:Y:S02]  /*20980*/  STL [R1+0x18], R6 ;  /* 0x0000180601007387 */ /* 0x0001e40000100800 */
[----:B------:R-:W-:Y:S01]  /*20990*/  R2UR UR42, R0 ;  /* 0x00000000002a72ca */ /* 0x000fe200000e0000 */
[----:B------:R-:W-:Y:S06]  /*209a0*/  BAR.ARV 0x4, 0x180 ;  /* 0x0106000000007b1d */ /* 0x000fec0000002000 */
[----:B------:R-:W-:Y:S08]  /*209b0*/  BRA `(.L_x_7193) ;  /* 0x0000000c00e47947 */ /* 0x000ff00003800000 */
.L_x_7192:
[----:B01----:R-:W2:Y:S01]  /*209c0*/  LDL.LU R0, [R1+0x10] ;  /* 0x0000100001007983 */ /* 0x003ea20000300800 */
        /* <DEDUP_REMOVED lines=46> */
.L_x_7196:
        /* <DEDUP_REMOVED lines=38> */
.L_x_7194:
        /* <DEDUP_REMOVED lines=13> */
.L_x_7197:
        /* <DEDUP_REMOVED lines=63> */
.L_x_7198:
        /* <DEDUP_REMOVED lines=64> */
.L_x_7199:
[----:B-1----:R-:W-:-:S05]  /*217d0*/  LOP3.LUT R3, RZ, R4, RZ, 0x33, !PT ;  /* 0x00000004ff037212 */ /* 0x002fca00078e33ff */
[----:B------:R-:W-:-:S05]  /*217e0*/  IMAD.IADD R0, R0, 0x1, R3 ;  /* 0x0000000100007824 */ /* 0x000fca00078e0203 */
[----:B------:R1:W-:Y:S01]  /*217f0*/  STL [R1+0x14], R0 ;  /* 0x0000140001007387 */ /* 0x0003e20000100800 */
[----:B------:R-:W-:Y:S05]  /*21800*/  BRA `(.L_x_7200) ;  /* 0x0000000000107947 */ /* 0x000fea0003800000 */
.L_x_7195:
[----:B------:R0:W-:Y:S01]  /*21810*/  STL [R1+0x10], R4 ;  /* 0x0000100401007387 */ /* 0x0001e20000100800 */
[----:B------:R-:W-:-:S03]  /*21820*/  ULDC UR42, c[0x0][0xc3c] ;  /* 0x00030f00002a7ab9 */ /* 0x000fc60000000800 */
[----:B------:R0:W-:Y:S04]  /*21830*/  STL [R1+0x14], RZ ;  /* 0x000014ff01007387 */ /* 0x0001e80000100800 */
[----:B------:R0:W-:Y:S02]  /*21840*/  STL [R1+0x18], RZ ;  /* 0x000018ff01007387 */ /* 0x0001e40000100800 */
.L_x_7200:
        /* <DEDUP_REMOVED lines=16> */
.L_x_7193:
[----:B------:R-:W-:Y:S02]  /*21950*/  ULDC UR4, c[0x0][0xc3c] ;  /* 0x00030f0000047ab9 */ /* 0x000fe40000000800 */
[----:B------:R-:W-:-:S06]  /*21960*/  UISETP.GE.AND UP0, UPT, UR42, UR4, UPT ;  /* 0x000000042a00728c */ /* 0x000fcc000bf06270 */
[----:B------:R-:W-:-:S13]  /*21970*/  PLOP3.LUT P0, PT, PT, PT, UP0, 0x80, 0x0 ;  /* 0x000000000000781c */ /* 0x000fda0003f0f008 */
[----:B------:R-:W-:Y:S05]  /*21980*/  @!P0 BRA `(.L_x_7201) ;  /* 0xffffffac00748947 */ /* 0x000fea000383ffff */
.L_x_7127:
        /* <DEDUP_REMOVED lines=12> */
.L_x_7250:
[----:B------:R-:W-:Y:S05]  /*21a50*/  BSYNC B0 ;  /* 0x0000000000007941 */ /* 0x000fea0003800000 */
.L_x_7202:
[----:B------:R-:W-:-:S03]  /*21a60*/  UMOV UR4, 0xffffffff ;  /* 0xffffffff00047882 */ /* 0x000fc60000000000 */
[----:B------:R-:W-:Y:S05]  /*21a70*/  BRA.DIV UR4, `(.L_x_7204) ;  /* 0x0000001604607947 */ /* 0x000fea000b800000 */
[----:B------:R-:W1:Y:S02]  /*21a80*/  S2R R2, SR_TID.X ;  /* 0x0000000000027919 */ /* 0x000e640000002100 */
[----:B-1----:R-:W-:-:S04]  /*21a90*/  SHF.R.U32.HI R2, RZ, 0x5, R2 ;  /* 0x00000005ff027819 */ /* 0x002fc80000011602 */
[----:B------:R-:W-:-:S05]  /*21aa0*/  LOP3.LUT R2, R2, 0x3, RZ, 0xc0, !PT ;  /* 0x0000000302027812 */ /* 0x000fca00078ec0ff */
[----:B------:R1:W2:Y:S02]  /*21ab0*/  SHFL.IDX PT, R14, R2, RZ, 0x1f ;  /* 0x00001fff020e7589 */ /* 0x0002a400000e0000 */
.L_x_7253:
[----:B--2---:R-:W-:Y:S01]  /*21ac0*/  ISETP.NE.AND P0, PT, R14, RZ, PT ;  /* 0x000000ff0e00720c */ /* 0x004fe20003f05270 */
[----:B------:R-:W-:-:S12]  /*21ad0*/  BSSY B0, `(.L_x_7205) ;  /* 0x000002e000007945 */ /* 0x000fd80003800000 */
[----:B------:R-:W-:Y:S05]  /*21ae0*/  @P0 BRA `(.L_x_7206) ;  /* 0x0000000000b00947 */ /* 0x000fea0003800000 */
[----:B------:R-:W-:-:S03]  /*21af0*/  UMOV UR4, 0xffffffff ;  /* 0xffffffff00047882 */ /* 0x000fc60000000000 */
[----:B------:R-:W-:Y:S05]  /*21b00*/  BRA.DIV UR4, `(.L_x_7207) ;  /* 0x0000001604707947 */ /* 0x000fea000b800000 */
[----:B------:R-:W-:-:S13]  /*21b10*/  ELECT P6, URZ, PT ;  /* 0x00000000003f782f */ /* 0x000fda00038c0000 */
.L_x_7256:
[----:B------:R-:W-:Y:S05]  /*21b20*/  @!P6 BRA `(.L_x_7206) ;  /* 0x0000000000a0e947 */ /* 0x000fea0003800000 */
[----:B------:R-:W-:-:S06]  /*21b30*/  ULOP3.LUT UR4, UR38, 0x2, URZ, 0xfc, !UPT ;  /* 0x0000000226047892 */ /* 0x000fcc000f8efc3f */
[----:B-1----:R-:W-:-:S05]  /*21b40*/  IMAD.U32 R2, RZ, RZ, UR4 ;  /* 0x00000004ff027e24 */ /* 0x002fca000f8e00ff */
[----:B------:R-:W-:-:S13]  /*21b50*/  ISETP.NE.AND P0, PT, R2, 0x3, PT ;  /* 0x000000030200780c */ /* 0x000fda0003f05270 */
[----:B------:R-:W-:Y:S05]  /*21b60*/  @!P0 BRA `(.L_x_7208) ;  /* 0x0000000000048947 */ /* 0x000fea0003800000 */
[----:B------:R-:W-:Y:S01]  /*21b70*/  BPT.TRAP 0x1 ;  /* 0x000000040000795c */ /* 0x000fe20000300000 */
.L_x_7208:
        /* <DEDUP_REMOVED lines=14> */
.L_x_7257:
[----:B------:R-:W1:Y:S02]  /*21c60*/  SYNCS.PHASECHK.TRANS64.TRYWAIT P1, [R7+URZ], R2 ;  /* 0x00000002070075a7 */ /* 0x000e64000802017f */
[----:B-1----:R-:W-:Y:S05]  /*21c70*/  @!P1 BRA `(.L_x_7210) ;  /* 0x0000001400489947 */ /* 0x002fea0003800000 */
.L_x_7258:
[----:B------:R-:W-:Y:S05]  /*21c80*/  @!P0 BRA `(.L_x_7211) ;  /* 0x0000000000048947 */ /* 0x000fea0003800000 */
[----:B------:R-:W-:Y:S01]  /*21c90*/  BPT.TRAP 0x1 ;  /* 0x000000040000795c */ /* 0x000fe20000300000 */
.L_x_7211:
[----:B------:R-:W2:Y:S02]  /*21ca0*/  LDL.LU R4, [R1+0x4] ;  /* 0x0000040001047983 */ /* 0x000ea40000300800 */
[----:B--2---:R-:W-:-:S04]  /*21cb0*/  IMAD R4, R4, 0x8, R0 ;  /* 0x0000000804047824 */ /* 0x004fc800078e0200 */
[----:B------:R-:W2:Y:S02]  /*21cc0*/  SYNCS.PHASECHK.TRANS64.TRYWAIT P1, [R4+URZ+0x2e860], R5 ;  /* 0x02e86005040075a7 */ /* 0x000ea4000802017f */
[----:B--2---:R-:W-:Y:S05]  /*21cd0*/  @!P1 BRA `(.L_x_7212) ;  /* 0x0000001400449947 */ /* 0x004fea0003800000 */
.L_x_7259:
[----:B------:R-:W-:Y:S05]  /*21ce0*/  @!P0 BRA `(.L_x_7213) ;  /* 0x0000000000048947 */ /* 0x000fea0003800000 */
[----:B------:R-:W-:Y:S01]  /*21cf0*/  BPT.TRAP 0x1 ;  /* 0x000000040000795c */ /* 0x000fe20000300000 */
.L_x_7213:
[----:B------:R-:W-:-:S04]  /*21d00*/  IMAD R3, R3, 0x8, R0 ;  /* 0x0000000803037824 */ /* 0x000fc800078e0200 */
[----:B------:R-:W3:Y:S02]  /*21d10*/  SYNCS.PHASECHK.TRANS64.TRYWAIT P1, [R3+URZ+0x2e860], R2 ;  /* 0x02e86002030075a7 */ /* 0x000ee4000802017f */
[----:B---3--:R-:W-:Y:S05]  /*21d20*/  @!P1 BRA `(.L_x_7214) ;  /* 0x0000001400449947 */ /* 0x008fea0003800000 */
.L_x_7260:
[----:B------:R-:W-:Y:S05]  /*21d30*/  @!P0 BRA `(.L_x_7215) ;  /* 0x0000000000048947 */ /* 0x000fea0003800000 */
[----:B------:R-:W-:Y:S01]  /*21d40*/  BPT.TRAP 0x1 ;  /* 0x000000040000795c */ /* 0x000fe20000300000 */
.L_x_7215:
[----:B------:R-:W4:Y:S02]  /*21d50*/  SYNCS.PHASECHK.TRANS64.TRYWAIT P0, [R4+URZ+0x2e880], R5 ;  /* 0x02e88005040075a7 */ /* 0x000f24000800017f */
[----:B----4-:R-:W-:Y:S05]  /*21d60*/  @!P0 BRA `(.L_x_7216) ;  /* 0x0000001400488947 */ /* 0x010fea0003800000 */
.L_x_7217:
[----:B------:R0:W0:Y:S02]  /*21d70*/  SYNCS.PHASECHK.TRANS64.TRYWAIT P0, [R3+URZ+0x2e880], R2 ;  /* 0x02e88002030075a7 */ /* 0x000024000800017f */
[----:B0-----:R-:W-:Y:S05]  /*21d80*/  @!P0 NANOSLEEP.SYNCS 0x989680 ;  /* 0x009896800000895d */ /* 0x001fea0003900000 */
[----:B------:R-:W0:Y:S02]  /*21d90*/  @!P0 SYNCS.PHASECHK.TRANS64 P0, [R3+URZ+0x2e880], R2 ;  /* 0x02e88002030085a7 */ /* 0x000e24000800007f */
[----:B0-----:R-:W-:Y:S05]  /*21da0*/  @!P0 BRA `(.L_x_7217) ;  /* 0xfffffffc00f08947 */ /* 0x001fea000383ffff */
.L_x_7206:
[----:B------:R-:W-:Y:S05]  /*21db0*/  BSYNC B0 ;  /* 0x0000000000007941 */ /* 0x000fea0003800000 */
.L_x_7205:
[----:B------:R-:W-:Y:S05]  /*21dc0*/  EXIT ;  /* 0x000000000000794d */ /* 0x000fea0003800000 */
.L_x_7022:
[----:B0-----:R-:W-:-:S04]  /*21dd0*/  IMAD.U32 R3, RZ, RZ, UR41 ;  /* 0x00000029ff037e24 */ /* 0x001fc8000f8e00ff */
[----:B------:R0:W1:Y:S03]  /*21de0*/  SYNCS.PHASECHK.TRANS64.TRYWAIT P1, [R3+URZ+0x2e800], R0 ;  /* 0x02e80000030075a7 */ /* 0x000066000802017f */
[----:B-1----:R-:W-:Y:S05]  /*21df0*/  @!P1 NANOSLEEP.SYNCS 0x989680 ;  /* 0x009896800000995d */ /* 0x002fea0003900000 */
[----:B------:R-:W1:Y:S02]  /*21e00*/  @!P1 SYNCS.PHASECHK.TRANS64 P1, [R3+URZ+0x2e800], R0 ;  /* 0x02e80000030095a7 */ /* 0x000e64000802007f */
[----:B-1----:R-:W-:Y:S05]  /*21e10*/  @!P1 BRA `(.L_x_7022) ;  /* 0xfffffffc00ec9947 */ /* 0x002fea000383ffff */
[----:B------:R-:W-:Y:S05]  /*21e20*/  BRA `(.L_x_7218) ;  /* 0xfffffe0000a47947 */ /* 0x000fea000383ffff */
.L_x_7026:
[----:B-1----:R1:W2:Y:S02]  /*21e30*/  SYNCS.PHASECHK.TRANS64.TRYWAIT P1, [R5+URZ+0x2e830], R0 ;  /* 0x02e83000050075a7 */ /* 0x0022a4000802017f */
[----:B--2---:R-:W-:Y:S05]  /*21e40*/  @!P1 NANOSLEEP.SYNCS 0x989680 ;  /* 0x009896800000995d */ /* 0x004fea0003900000 */
[----:B------:R-:W2:Y:S02]  /*21e50*/  @!P1 SYNCS.PHASECHK.TRANS64 P1, [R5+URZ+0x2e830], R0 ;  /* 0x02e83000050095a7 */ /* 0x000ea4000802007f */
[----:B--2---:R-:W-:Y:S05]  /*21e60*/  @!P1 BRA `(.L_x_7026) ;  /* 0xfffffffc00f09947 */ /* 0x004fea000383ffff */
[----:B------:R-:W-:Y:S05]  /*21e70*/  BRA `(.L_x_7025) ;  /* 0xfffffe0000c07947 */ /* 0x000fea000383ffff */
.L_x_7042:
[----:B-1----:R-:W-:-:S04]  /*21e80*/  IMAD.U32 R9, RZ, RZ, UR6 ;  /* 0x00000006ff097e24 */ /* 0x002fc8000f8e00ff */
[----:B------:R1:W2:Y:S03]  /*21e90*/  SYNCS.PHASECHK.TRANS64.TRYWAIT P1, [R9+URZ+0x2e830], R8 ;  /* 0x02e83008090075a7 */ /* 0x0002a6000802017f */
[----:B--2---:R-:W-:Y:S05]  /*21ea0*/  @!P1 NANOSLEEP.SYNCS 0x989680 ;  /* 0x009896800000995d */ /* 0x004fea0003900000 */
[----:B------:R-:W2:Y:S02]  /*21eb0*/  @!P1 SYNCS.PHASECHK.TRANS64 P1, [R9+URZ+0x2e830], R8 ;  /* 0x02e83008090095a7 */ /* 0x000ea4000802007f */
[----:B--2---:R-:W-:Y:S05]  /*21ec0*/  @!P1 BRA `(.L_x_7042) ;  /* 0xfffffffc00ec9947 */ /* 0x004fea000383ffff */
[----:B------:R-:W-:Y:S05]  /*21ed0*/  BRA `(.L_x_7039) ;  /* 0xfffffe58007c7947 */ /* 0x000fea000383ffff */
.L_x_7046:
[----:B-1----:R-:W-:-:S04]  /*21ee0*/  IMAD.U32 R9, RZ, RZ, UR6 ;  /* 0x00000006ff097e24 */ /* 0x002fc8000f8e00ff */
[----:B------:R1:W2:Y:S03]  /*21ef0*/  SYNCS.PHASECHK.TRANS64.TRYWAIT P1, [R9+URZ+0x2e850], R8 ;  /* 0x02e85008090075a7 */ /* 0x0002a6000802017f */
[----:B--2---:R-:W-:Y:S05]  /*21f00*/  @!P1 NANOSLEEP.SYNCS 0x989680 ;  /* 0x009896800000995d */ /* 0x004fea0003900000 */
[----:B------:R-:W2:Y:S02]  /*21f10*/  @!P1 SYNCS.PHASECHK.TRANS64 P1, [R9+URZ+0x2e850], R8 ;  /* 0x02e85008090095a7 */ /* 0x000ea4000802007f */
[----:B--2---:R-:W-:Y:S05]  /*21f20*/  @!P1 BRA `(.L_x_7046) ;  /* 0xfffffffc00ec9947 */ /* 0x004fea000383ffff */
[----:B------:R-:W-:Y:S05]  /*21f30*/  BRA `(.L_x_7043) ;  /* 0xfffffe6400647947 */ /* 0x000fea000383ffff */
.L_x_7064:
[----:B-1----:R-:W-:-:S04]  /*21f40*/  IMAD.U32 R3, RZ, RZ, UR6 ;  /* 0x00000006ff037e24 */ /* 0x002fc8000f8e00ff */
[----:B------:R1:W2:Y:S03]  /*21f50*/  SYNCS.PHASECHK.TRANS64.TRYWAIT P1, [R3+URZ+0x2e830], R0 ;  /* 0x02e83000030075a7 */ /* 0x0002a6000802017f */
[----:B--2---:R-:W-:Y:S05]  /*21f60*/  @!P1 NANOSLEEP.SYNCS 0x989680 ;  /* 0x009896800000995d */ /* 0x004fea0003900000 */
[----:B------:R-:W2:Y:S02]  /*21f70*/  @!P1 SYNCS.PHASECHK.TRANS64 P1, [R3+URZ+0x2e830], R0 ;  /* 0x02e83000030095a7 */ /* 0x000ea4000802007f */
[----:B--2---:R-:W-:Y:S05]  /*21f80*/  @!P1 BRA `(.L_x_7064) ;  /* 0xfffffffc00ec9947 */ /* 0x004fea000383ffff */
[----:B------:R-:W-:Y:S05]  /*21f90*/  BRA `(.L_x_7061) ;  /* 0xfffffeb800207947 */ /* 0x000fea000383ffff */
.L_x_7068:
[----:B-1----:R-:W-:-:S04]  /*21fa0*/  IMAD.U32 R3, RZ, RZ, UR6 ;  /* 0x00000006ff037e24 */ /* 0x002fc8000f8e00ff */
[----:B------:R1:W2:Y:S03]  /*21fb0*/  SYNCS.PHASECHK.TRANS64.TRYWAIT P1, [R3+URZ+0x2e850], R0 ;  /* 0x02e85000030075a7 */ /* 0x0002a6000802017f */
[----:B--2---:R-:W-:Y:S05]  /*21fc0*/  @!P1 NANOSLEEP.SYNCS 0x989680 ;  /* 0x009896800000995d */ /* 0x004fea0003900000 */
[----:B------:R-:W2:Y:S02]  /*21fd0*/  @!P1 SYNCS.PHASECHK.TRANS64 P1, [R3+URZ+0x2e850], R0 ;  /* 0x02e85000030095a7 */ /* 0x000ea4000802007f */
[----:B--2---:R-:W-:Y:S05]  /*21fe0*/  @!P1 BRA `(.L_x_7068) ;  /* 0xfffffffc00ec9947 */ /* 0x004fea000383ffff */
[----:B------:R-:W-:Y:S05]  /*21ff0*/  BRA `(.L_x_7065) ;  /* 0xfffffec400147947 */ /* 0x000fea000383ffff */
.L_x_7075:
[----:B-1----:R-:W-:-:S04]  /*22000*/  IMAD.U32 R3, RZ, RZ, UR6 ;  /* 0x00000006ff037e24 */ /* 0x002fc8000f8e00ff */
[----:B------:R1:W2:Y:S03]  /*22010*/  SYNCS.PHASECHK.TRANS64.TRYWAIT P1, [R3+URZ+0x2e830], R0 ;  /* 0x02e83000030075a7 */ /* 0x0002a6000802017f */
[----:B--2---:R-:W-:Y:S05]  /*22020*/  @!P1 NANOSLEEP.SYNCS 0x989680 ;  /* 0x009896800000995d */ /* 0x004fea0003900000 */
[----:B------:R-:W2:Y:S02]  /*22030*/  @!P1 SYNCS.PHASECHK.TRANS64 P1, [R3+URZ+0x2e830], R0 ;  /* 0x02e83000030095a7 */ /* 0x000ea4000802007f */
[----:B--2---:R-:W-:Y:S05]  /*22040*/  @!P1 BRA `(.L_x_7075) ;  /* 0xfffffffc00ec9947 */ /* 0x004fea000383ffff */
[----:B------:R-:W-:Y:S05]  /*22050*/  BRA `(.L_x_7072) ;  /* 0xfffffeec008c7947 */ /* 0x000fea000383ffff */
.L_x_7079:
[----:B-1----:R-:W-:-:S04]  /*22060*/  IMAD.U32 R3, RZ, RZ, UR6 ;  /* 0x00000006ff037e24 */ /* 0x002fc8000f8e00ff */
[----:B------:R1:W2:Y:S03]  /*22070*/  SYNCS.PHASECHK.TRANS64.TRYWAIT P1, [R3+URZ+0x2e850], R0 ;  /* 0x02e85000030075a7 */ /* 0x0002a6000802017f */
[----:B--2---:R-:W-:Y:S05]  /*22080*/  @!P1 NANOSLEEP.SYNCS 0x989680 ;  /* 0x009896800000995d */ /* 0x004fea0003900000 */
[----:B------:R-:W2:Y:S02]  /*22090*/  @!P1 SYNCS.PHASECHK.TRANS64 P1, [R3+URZ+0x2e850], R0 ;  /* 0x02e85000030095a7 */ /* 0x000ea4000802007f */
[----:B--2---:R-:W-:Y:S05]  /*220a0*/  @!P1 BRA `(.L_x_7079) ;  /* 0xfffffffc00ec9947 */ /* 0x004fea000383ffff */
[----:B------:R-:W-:Y:S05]  /*220b0*/  BRA `(.L_x_7076) ;  /* 0xfffffef800807947 */ /* 0x000fea000383ffff */
.L_x_7093:
[----:B-1----:R-:W-:-:S04]  /*220c0*/  IMAD.U32 R7, RZ, RZ, UR4 ;  /* 0x00000004ff077e24 */ /* 0x002fc8000f8e00ff */
[----:B------:R1:W2:Y:S03]  /*220d0*/  SYNCS.PHASECHK.TRANS64.TRYWAIT P1, [R7+URZ+0x2e850], R4 ;  /* 0x02e85004070075a7 */ /* 0x0002a6000802017f */
[----:B--2---:R-:W-:Y:S05]  /*220e0*/  @!P1 NANOSLEEP.SYNCS 0x989680 ;  /* 0x009896800000995d */ /* 0x004fea0003900000 */
[----:B------:R-:W2:Y:S02]  /*220f0*/  @!P1 SYNCS.PHASECHK.TRANS64 P1, [R7+URZ+0x2e850], R4 ;  /* 0x02e85004070095a7 */ /* 0x000ea4000802007f */
[----:B--2---:R-:W-:Y:S05]  /*22100*/  @!P1 BRA `(.L_x_7093) ;  /* 0xfffffffc00ec9947 */ /* 0x004fea000383ffff */
[----:B------:R-:W-:Y:S05]  /*22110*/  BRA `(.L_x_7092) ;  /* 0xffffff4800607947 */ /* 0x000fea000383ffff */
.L_x_7149:
[----:B------:R-:W-:Y:S02]  /*22120*/  IMAD.MOV.U32 R13, RZ, RZ, R0 ;  /* 0x000000ffff0d7224 */ /* 0x000fe400078e0000 */
[----:B------:R-:W-:Y:S02]  /*22130*/  IMAD.MOV.U32 R12, RZ, RZ, RZ ;  /* 0x000000ffff0c7224 */ /* 0x000fe400078e00ff */
[----:B------:R-:W-:Y:S02]  /*22140*/  IMAD.MOV.U32 R11, RZ, RZ, 0x1f ;  /* 0x0000001fff0b7424 */ /* 0x000fe400078e00ff */
[----:B------:R-:W-:-:S07]  /*22150*/  IMAD.MOV.U32 R15, RZ, RZ, -0x1 ;  /* 0xffffffffff0f7424 */ /* 0x000fce00078e00ff */
[----:B01----:R-:W-:Y:S05]  /*22160*/  WARPSYNC.COLLECTIVE R15, `(.L_x_7219) ;  /* 0x000000000f087348 */ /* 0x003fea0003c00000 */
[----:B------:R2:W3:Y:S02]  /*22170*/  SHFL.IDX P6, R14, R13, R12, R11 ;  /* 0x0000000c0d0e7389 */ /* 0x0004e400000c000b */
[----:B0123--:R-:W-:Y:S01]  /*22180*/  ENDCOLLECTIVE ;  /* 0x000000000000791b */ /* 0x00ffe20003800000 */
.L_x_7219:
[----:B------:R-:W-:Y:S05]  /*22190*/  BRA `(.L_x_7220) ;  /* 0xffffffb8007c7947 */ /* 0x000fea000383ffff */
.L_x_7151:
[----:B------:R-:W-:Y:S01]  /*221a0*/  BSSY B0, `(.L_x_7221) ;  /* 0x0000006000007945 */ /* 0x000fe20003800000 */
[----:B------:R-:W-:-:S07]  /*221b0*/  IMAD.MOV.U32 R15, RZ, RZ, -0x1 ;  /* 0xffffffffff0f7424 */ /* 0x000fce00078e00ff */
[----:B01----:R-:W-:Y:S05]  /*221c0*/  WARPSYNC.COLLECTIVE R15, `(.L_x_7222) ;  /* 0x000000000f0c7348 */ /* 0x003fea0003c00000 */
[----:B------:R-:W-:Y:S02]  /*221d0*/  ELECT P6, UR62, PT ;  /* 0x00000000003e782f */ /* 0x000fe400038c0000 */
[----:B------:R-:W-:Y:S01]  /*221e0*/  MOV R14, UR62 ;  /* 0x0000003e000e7c02 */ /* 0x000fe20008000f00 */
[----:B01----:R-:W-:Y:S10]  /*221f0*/  ENDCOLLECTIVE ;  /* 0x000000000000791b */ /* 0x003ff40003800000 */
.L_x_7222:
[----:B------:R-:W-:Y:S05]  /*22200*/  BSYNC B0 ;  /* 0x0000000000007941 */ /* 0x000fea0003800000 */
.L_x_7221:
[----:B------:R-:W-:Y:S05]  /*22210*/  BRA `(.L_x_7223) ;  /* 0xffffffb800847947 */ /* 0x000fea000383ffff */
.L_x_7153:
[----:B-1----:R1:W2:Y:S02]  /*22220*/  SYNCS.PHASECHK.TRANS64.TRYWAIT P0, [R3+URZ+0x2e880], R4 ;  /* 0x02e88004030075a7 */ /* 0x0022a4000800017f */
[----:B--2---:R-:W-:Y:S05]  /*22230*/  @!P0 NANOSLEEP.SYNCS 0x989680 ;  /* 0x009896800000895d */ /* 0x004fea0003900000 */
[----:B------:R-:W2:Y:S02]  /*22240*/  @!P0 SYNCS.PHASECHK.TRANS64 P0, [R3+URZ+0x2e880], R4 ;  /* 0x02e88004030085a7 */ /* 0x000ea4000800007f */
[----:B--2---:R-:W-:Y:S05]  /*22250*/  @!P0 BRA `(.L_x_7153) ;  /* 0xfffffffc00f08947 */ /* 0x004fea000383ffff */
[----:B------:R-:W-:Y:S05]  /*22260*/  BRA `(.L_x_7224) ;  /* 0xffffffb800e87947 */ /* 0x000fea000383ffff */
.L_x_7155:
[----:B0-----:R0:W2:Y:S02]  /*22270*/  SYNCS.PHASECHK.TRANS64.TRYWAIT P0, [R3+URZ+0x2e840], R4 ;  /* 0x02e84004030075a7 */ /* 0x0010a4000800017f */
[----:B--2---:R-:W-:Y:S05]  /*22280*/  @!P0 NANOSLEEP.SYNCS 0x989680 ;  /* 0x009896800000895d */ /* 0x004fea0003900000 */
[----:B------:R-:W2:Y:S02]  /*22290*/  @!P0 SYNCS.PHASECHK.TRANS64 P0, [R3+URZ+0x2e840], R4 ;  /* 0x02e84004030085a7 */ /* 0x000ea4000800007f */
[----:B--2---:R-:W-:Y:S05]  /*222a0*/  @!P0 BRA `(.L_x_7155) ;  /* 0xfffffffc00f08947 */ /* 0x004fea000383ffff */
[----:B------:R-:W-:Y:S05]  /*222b0*/  BRA `(.L_x_7225) ;  /* 0xffffffbc003c7947 */ /* 0x000fea000383ffff */
.L_x_7159:
        /* <DEDUP_REMOVED lines=14> */
.L_x_7226:
[----:B------:R-:W-:Y:S02]  /*223a0*/  IMAD.MOV.U32 R13, RZ, RZ, R0 ;  /* 0x000000ffff0d7224 */ /* 0x000fe400078e0000 */
[----:B------:R-:W-:-:S07]  /*223b0*/  IMAD.MOV.U32 R6, RZ, RZ, R14 ;  /* 0x000000ffff067224 */ /* 0x000fce00078e000e */
[----:B------:R-:W-:Y:S05]  /*223c0*/  WARPSYNC.COLLECTIVE R15, `(.L_x_7227) ;  /* 0x000000000f087348 */ /* 0x000fea0003c00000 */
[----:B------:R0:W1:Y:S02]  /*223d0*/  SHFL.IDX P6, R14, R13, R12, R11 ;  /* 0x0000000c0d0e7389 */ /* 0x00006400000c000b */
[----:B01----:R-:W-:Y:S01]  /*223e0*/  ENDCOLLECTIVE ;  /* 0x000000000000791b */ /* 0x003fe20003800000 */
.L_x_7227:
[----:B------:R-:W-:Y:S02]  /*223f0*/  IMAD.MOV.U32 R13, RZ, RZ, R2 ;  /* 0x000000ffff0d7224 */ /* 0x000fe400078e0002 */
[----:B------:R-:W-:Y:S02]  /*22400*/  IMAD.MOV.U32 R12, RZ, RZ, 0x1 ;  /* 0x00000001ff0c7424 */ /* 0x000fe400078e00ff */
[----:B------:R-:W-:-:S07]  /*22410*/  IMAD.MOV.U32 R7, RZ, RZ, R14 ;  /* 0x000000ffff077224 */ /* 0x000fce00078e000e */
[----:B------:R-:W-:Y:S05]  /*22420*/  WARPSYNC.COLLECTIVE R15, `(.L_x_7228) ;  /* 0x000000000f087348 */ /* 0x000fea0003c00000 */
[----:B------:R0:W1:Y:S02]  /*22430*/  SHFL.IDX P6, R14, R13, R12, R11 ;  /* 0x0000000c0d0e7389 */ /* 0x00006400000c000b */
[----:B01----:R-:W-:Y:S01]  /*22440*/  ENDCOLLECTIVE ;  /* 0x000000000000791b */ /* 0x003fe20003800000 */
.L_x_7228:
        /* <DEDUP_REMOVED lines=16> */
.L_x_7229:
[----:B------:R-:W-:Y:S02]  /*22550*/  IMAD.MOV.U32 R13, RZ, RZ, R2 ;  /* 0x000000ffff0d7224 */ /* 0x000fe400078e0002 */
[----:B------:R-:W-:Y:S02]  /*22560*/  IMAD.MOV.U32 R12, RZ, RZ, 0x2 ;  /* 0x00000002ff0c7424 */ /* 0x000fe400078e00ff */
[----:B------:R-:W-:-:S07]  /*22570*/  IMAD.MOV.U32 R7, RZ, RZ, R14 ;  /* 0x000000ffff077224 */ /* 0x000fce00078e000e */
[----:B------:R-:W-:Y:S05]  /*22580*/  WARPSYNC.COLLECTIVE R15, `(.L_x_7230) ;  /* 0x000000000f087348 */ /* 0x000fea0003c00000 */
[----:B------:R0:W1:Y:S02]  /*22590*/  SHFL.IDX P6, R14, R13, R12, R11 ;  /* 0x0000000c0d0e7389 */ /* 0x00006400000c000b */
[----:B01----:R-:W-:Y:S01]  /*225a0*/  ENDCOLLECTIVE ;  /* 0x000000000000791b */ /* 0x003fe20003800000 */
.L_x_7230:
        /* <DEDUP_REMOVED lines=16> */
.L_x_7231:
[----:B------:R-:W-:Y:S02]  /*226b0*/  IMAD.MOV.U32 R13, RZ, RZ, R2 ;  /* 0x000000ffff0d7224 */ /* 0x000fe400078e0002 */
[----:B------:R-:W-:Y:S02]  /*226c0*/  IMAD.MOV.U32 R12, RZ, RZ, 0x3 ;  /* 0x00000003ff0c7424 */ /* 0x000fe400078e00ff */
[----:B------:R-:W-:-:S07]  /*226d0*/  IMAD.MOV.U32 R7, RZ, RZ, R14 ;  /* 0x000000ffff077224 */ /* 0x000fce00078e000e */
[----:B------:R-:W-:Y:S05]  /*226e0*/  WARPSYNC.COLLECTIVE R15, `(.L_x_7232) ;  /* 0x000000000f087348 */ /* 0x000fea0003c00000 */
[----:B------:R0:W1:Y:S02]  /*226f0*/  SHFL.IDX P6, R14, R13, R12, R11 ;  /* 0x0000000c0d0e7389 */ /* 0x00006400000c000b */
[----:B01----:R-:W-:Y:S01]  /*22700*/  ENDCOLLECTIVE ;  /* 0x000000000000791b */ /* 0x003fe20003800000 */
.L_x_7232:
        /* <DEDUP_REMOVED lines=16> */
.L_x_7233:
[----:B------:R-:W-:Y:S02]  /*22810*/  IMAD.MOV.U32 R13, RZ, RZ, R2 ;  /* 0x000000ffff0d7224 */ /* 0x000fe400078e0002 */
[----:B------:R-:W-:Y:S02]  /*22820*/  IMAD.MOV.U32 R12, RZ, RZ, 0x4 ;  /* 0x00000004ff0c7424 */ /* 0x000fe400078e00ff */
[----:B------:R-:W-:-:S07]  /*22830*/  IMAD.MOV.U32 R7, RZ, RZ, R14 ;  /* 0x000000ffff077224 */ /* 0x000fce00078e000e */
[----:B------:R-:W-:Y:S05]  /*22840*/  WARPSYNC.COLLECTIVE R15, `(.L_x_7234) ;  /* 0x000000000f087348 */ /* 0x000fea0003c00000 */
[----:B------:R0:W1:Y:S02]  /*22850*/  SHFL.IDX P6, R14, R13, R12, R11 ;  /* 0x0000000c0d0e7389 */ /* 0x00006400000c000b */
[----:B01----:R-:W-:Y:S01]  /*22860*/  ENDCOLLECTIVE ;  /* 0x000000000000791b */ /* 0x003fe20003800000 */
.L_x_7234:
        /* <DEDUP_REMOVED lines=16> */
.L_x_7235:
[----:B------:R-:W-:Y:S02]  /*22970*/  IMAD.MOV.U32 R13, RZ, RZ, R2 ;  /* 0x000000ffff0d7224 */ /* 0x000fe400078e0002 */
[----:B------:R-:W-:Y:S02]  /*22980*/  IMAD.MOV.U32 R12, RZ, RZ, 0x5 ;  /* 0x00000005ff0c7424 */ /* 0x000fe400078e00ff */
[----:B------:R-:W-:-:S07]  /*22990*/  IMAD.MOV.U32 R7, RZ, RZ, R14 ;  /* 0x000000ffff077224 */ /* 0x000fce00078e000e */
[----:B------:R-:W-:Y:S05]  /*229a0*/  WARPSYNC.COLLECTIVE R15, `(.L_x_7236) ;  /* 0x000000000f087348 */ /* 0x000fea0003c00000 */
[----:B------:R0:W1:Y:S02]  /*229b0*/  SHFL.IDX P6, R14, R13, R12, R11 ;  /* 0x0000000c0d0e7389 */ /* 0x00006400000c000b */
[----:B01----:R-:W-:Y:S01]  /*229c0*/  ENDCOLLECTIVE ;  /* 0x000000000000791b */ /* 0x003fe20003800000 */
.L_x_7236:
        /* <DEDUP_REMOVED lines=16> */
.L_x_7237:
[----:B------:R-:W-:Y:S02]  /*22ad0*/  IMAD.MOV.U32 R13, RZ, RZ, R2 ;  /* 0x000000ffff0d7224 */ /* 0x000fe400078e0002 */
[----:B------:R-:W-:Y:S02]  /*22ae0*/  IMAD.MOV.U32 R12, RZ, RZ, 0x6 ;  /* 0x00000006ff0c7424 */ /* 0x000fe400078e00ff */
[----:B------:R-:W-:-:S07]  /*22af0*/  IMAD.MOV.U32 R7, RZ, RZ, R14 ;  /* 0x000000ffff077224 */ /* 0x000fce00078e000e */
[----:B------:R-:W-:Y:S05]  /*22b00*/  WARPSYNC.COLLECTIVE R15, `(.L_x_7238) ;  /* 0x000000000f087348 */ /* 0x000fea0003c00000 */
[----:B------:R0:W1:Y:S02]  /*22b10*/  SHFL.IDX P6, R14, R13, R12, R11 ;  /* 0x0000000c0d0e7389 */ /* 0x00006400000c000b */
[----:B01----:R-:W-:Y:S01]  /*22b20*/  ENDCOLLECTIVE ;  /* 0x000000000000791b */ /* 0x003fe20003800000 */
.L_x_7238:
        /* <DEDUP_REMOVED lines=15> */
.L_x_7239:
[----:B------:R-:W-:Y:S02]  /*22c20*/  IMAD.MOV.U32 R13, RZ, RZ, R2 ;  /* 0x000000ffff0d7224 */ /* 0x000fe400078e0002 */
[----:B------:R-:W-:Y:S02]  /*22c30*/  IMAD.MOV.U32 R12, RZ, RZ, 0x7 ;  /* 0x00000007ff0c7424 */ /* 0x000fe400078e00ff */
[----:B------:R-:W-:-:S07]  /*22c40*/  IMAD.MOV.U32 R7, RZ, RZ, R14 ;  /* 0x000000ffff077224 */ /* 0x000fce00078e000e */
[----:B------:R-:W-:Y:S05]  /*22c50*/  WARPSYNC.COLLECTIVE R15, `(.L_x_7240) ;  /* 0x000000000f087348 */ /* 0x000fea0003c00000 */
[----:B------:R0:W1:Y:S02]  /*22c60*/  SHFL.IDX P6, R14, R13, R12, R11 ;  /* 0x0000000c0d0e7389 */ /* 0x00006400000c000b */
[----:B01----:R-:W-:Y:S01]  /*22c70*/  ENDCOLLECTIVE ;  /* 0x000000000000791b */ /* 0x003fe20003800000 */
.L_x_7240:
        /* <DEDUP_REMOVED lines=10> */
.L_x_7241:
[----:B------:R-:W-:Y:S01]  /*22d20*/  @!PT LDS RZ, [RZ] ;  /* 0x00000000fffff984 */ /* 0x000fe20000000800 */
[----:B------:R-:W-:Y:S01]  /*22d30*/  @!PT LDS RZ, [RZ] ;  /* 0x00000000fffff984 */ /* 0x000fe20000000800 */
[----:B------:R-:W-:Y:S01]  /*22d40*/  @!PT LDS RZ, [RZ] ;  /* 0x00000000fffff984 */ /* 0x000fe20000000800 */
[----:B------:R1:W-:Y:S01]  /*22d50*/  @!P1 LDGSTS.E.BYPASS.LTC128B.128 [R9+0x1f400], desc[UR52][R6.64], !P0 ;  /* 0x1f40000006099fae */ /* 0x0003e2000c101d74 */
[----:B------:R-:W-:Y:S01]  /*22d60*/  IMAD.MOV.U32 R0, RZ, RZ, R14 ;  /* 0x000000ffff007224 */ /* 0x000fe200078e000e */
[----:B------:R-:W-:Y:S06]  /*22d70*/  BRA `(.L_x_7242) ;  /* 0xffffffbc00847947 */ /* 0x000fec000383ffff */
.L_x_7162:
[----:B--2---:R2:W3:Y:S02]  /*22d80*/  SYNCS.PHASECHK.TRANS64.TRYWAIT P0, [R18+URZ+0x2e820], R0 ;  /* 0x02e82000120075a7 */ /* 0x0044e4000800017f */
[----:B---3--:R-:W-:Y:S05]  /*22d90*/  @!P0 NANOSLEEP.SYNCS 0x989680 ;  /* 0x009896800000895d */ /* 0x008fea0003900000 */
[----:B------:R-:W3:Y:S02]  /*22da0*/  @!P0 SYNCS.PHASECHK.TRANS64 P0, [R18+URZ+0x2e820], R0 ;  /* 0x02e82000120085a7 */ /* 0x000ee4000800007f */
[----:B---3--:R-:W-:Y:S05]  /*22db0*/  @!P0 BRA `(.L_x_7162) ;  /* 0xfffffffc00f08947 */ /* 0x008fea000383ffff */
[----:B------:R-:W-:Y:S05]  /*22dc0*/  BRA `(.L_x_7243) ;  /* 0xffffffbc00e07947 */ /* 0x000fea000383ffff */
.L_x_7168:
[----:B-1----:R1:W3:Y:S02]  /*22dd0*/  SYNCS.PHASECHK.TRANS64.TRYWAIT P0, [R4+URZ+0x2e880], R3 ;  /* 0x02e88003040075a7 */ /* 0x0022e4000800017f */
[----:B---3--:R-:W-:Y:S05]  /*22de0*/  @!P0 NANOSLEEP.SYNCS 0x989680 ;  /* 0x009896800000895d */ /* 0x008fea0003900000 */
[----:B------:R-:W3:Y:S02]  /*22df0*/  @!P0 SYNCS.PHASECHK.TRANS64 P0, [R4+URZ+0x2e880], R3 ;  /* 0x02e88003040085a7 */ /* 0x000ee4000800007f */
[----:B---3--:R-:W-:Y:S05]  /*22e00*/  @!P0 BRA `(.L_x_7168) ;  /* 0xfffffffc00f08947 */ /* 0x008fea000383ffff */
[----:B------:R-:W-:Y:S05]  /*22e10*/  BRA `(.L_x_7244) ;  /* 0xffffffc000987947 */ /* 0x000fea000383ffff */
.L_x_7173:
[----:B0-----:R0:W3:Y:S02]  /*22e20*/  SYNCS.PHASECHK.TRANS64.TRYWAIT P0, [R4+URZ+0x2e840], R3 ;  /* 0x02e84003040075a7 */ /* 0x0010e4000800017f */
[----:B---3--:R-:W-:Y:S05]  /*22e30*/  @!P0 NANOSLEEP.SYNCS 0x989680 ;  /* 0x009896800000895d */ /* 0x008fea0003900000 */
[----:B------:R-:W3:Y:S02]  /*22e40*/  @!P0 SYNCS.PHASECHK.TRANS64 P0, [R4+URZ+0x2e840], R3 ;  /* 0x02e84003040085a7 */ /* 0x000ee4000800007f */
[----:B---3--:R-:W-:Y:S05]  /*22e50*/  @!P0 BRA `(.L_x_7173) ;  /* 0xfffffffc00f08947 */ /* 0x008fea000383ffff */
[----:B------:R-:W-:Y:S05]  /*22e60*/  BRA `(.L_x_7245) ;  /* 0xffffffc400187947 */ /* 0x000fea000383ffff */
.L_x_7179:
[----:B-1----:R1:W3:Y:S02]  /*22e70*/  SYNCS.PHASECHK.TRANS64.TRYWAIT P0, [R20+URZ+0x2e870], R2 ;  /* 0x02e87002140075a7 */ /* 0x0022e4000800017f */
[----:B---3--:R-:W-:Y:S05]  /*22e80*/  @!P0 NANOSLEEP.SYNCS 0x989680 ;  /* 0x009896800000895d */ /* 0x008fea0003900000 */
[----:B------:R-:W3:Y:S02]  /*22e90*/  @!P0 SYNCS.PHASECHK.TRANS64 P0, [R20+URZ+0x2e870], R2 ;  /* 0x02e87002140085a7 */ /* 0x000ee4000800007f */
[----:B---3--:R-:W-:Y:S05]  /*22ea0*/  @!P0 BRA `(.L_x_7179) ;  /* 0xfffffffc00f08947 */ /* 0x008fea000383ffff */
[----:B------:R-:W-:Y:S05]  /*22eb0*/  BRA `(.L_x_7246) ;  /* 0xffffffc400b47947 */ /* 0x000fea000383ffff */
.L_x_7181:
[----:B-1----:R1:W3:Y:S02]  /*22ec0*/  SYNCS.PHASECHK.TRANS64.TRYWAIT P0, [R20+URZ+0x2e860], R3 ;  /* 0x02e86003140075a7 */ /* 0x0022e4000800017f */
[----:B---3--:R-:W-:Y:S05]  /*22ed0*/  @!P0 NANOSLEEP.SYNCS 0x989680 ;  /* 0x009896800000895d */ /* 0x008fea0003900000 */
[----:B------:R-:W3:Y:S02]  /*22ee0*/  @!P0 SYNCS.PHASECHK.TRANS64 P0, [R20+URZ+0x2e860], R3 ;  /* 0x02e86003140085a7 */ /* 0x000ee4000800007f */
[----:B---3--:R-:W-:Y:S05]  /*22ef0*/  @!P0 BRA `(.L_x_7181) ;  /* 0xfffffffc00f08947 */ /* 0x008fea000383ffff */
[----:B------:R-:W-:Y:S05]  /*22f00*/  BRA `(.L_x_7247) ;  /* 0xffffffc400bc7947 */ /* 0x000fea000383ffff */
.L_x_7188:
[----:B--2---:R2:W3:Y:S02]  /*22f10*/  SYNCS.PHASECHK.TRANS64.TRYWAIT P1, [R17+URZ+0x2e870], R0 ;  /* 0x02e87000110075a7 */ /* 0x0044e4000802017f */
[----:B---3--:R-:W-:Y:S05]  /*22f20*/  @!P1 NANOSLEEP.SYNCS 0x989680 ;  /* 0x009896800000995d */ /* 0x008fea0003900000 */
[----:B------:R-:W3:Y:S02]  /*22f30*/  @!P1 SYNCS.PHASECHK.TRANS64 P1, [R17+URZ+0x2e870], R0 ;  /* 0x02e87000110095a7 */ /* 0x000ee4000802007f */
[----:B---3--:R-:W-:Y:S05]  /*22f40*/  @!P1 BRA `(.L_x_7188) ;  /* 0xfffffffc00f09947 */ /* 0x008fea000383ffff */
[----:B------:R-:W-:Y:S05]  /*22f50*/  BRA `(.L_x_7248) ;  /* 0xffffffd000687947 */ /* 0x000fea000383ffff */
.L_x_7190:
[----:B--2---:R2:W3:Y:S02]  /*22f60*/  SYNCS.PHASECHK.TRANS64.TRYWAIT P1, [R17+URZ+0x2e860], R0 ;  /* 0x02e86000110075a7 */ /* 0x0044e4000802017f */
[----:B---3--:R-:W-:Y:S05]  /*22f70*/  @!P1 NANOSLEEP.SYNCS 0x989680 ;  /* 0x009896800000995d */ /* 0x008fea0003900000 */
[----:B------:R-:W3:Y:S02]  /*22f80*/  @!P1 SYNCS.PHASECHK.TRANS64 P1, [R17+URZ+0x2e860], R0 ;  /* 0x02e86000110095a7 */ /* 0x000ee4000802007f */
[----:B---3--:R-:W-:Y:S05]  /*22f90*/  @!P1 BRA `(.L_x_7190) ;  /* 0xfffffffc00f09947 */ /* 0x008fea000383ffff */
[----:B------:R-:W-:Y:S05]  /*22fa0*/  BRA `(.L_x_7249) ;  /* 0xffffffd000707947 */ /* 0x000fea000383ffff */
.L_x_7203:
[----:B0-----:R0:W1:Y:S02]  /*22fb0*/  SYNCS.PHASECHK.TRANS64.TRYWAIT P0, [R0+URZ+0x2e820], R3 ;  /* 0x02e82003000075a7 */ /* 0x001064000800017f */
[----:B-1----:R-:W-:Y:S05]  /*22fc0*/  @!P0 NANOSLEEP.SYNCS 0x989680 ;  /* 0x009896800000895d */ /* 0x002fea0003900000 */
[----:B------:R-:W1:Y:S02]  /*22fd0*/  @!P0 SYNCS.PHASECHK.TRANS64 P0, [R0+URZ+0x2e820], R3 ;  /* 0x02e82003000085a7 */ /* 0x000e64000800007f */
[----:B-1----:R-:W-:Y:S05]  /*22fe0*/  @!P0 BRA `(.L_x_7203) ;  /* 0xfffffffc00f08947 */ /* 0x002fea000383ffff */
[----:B------:R-:W-:Y:S05]  /*22ff0*/  BRA `(.L_x_7250) ;  /* 0xffffffe800947947 */ /* 0x000fea000383ffff */
.L_x_7204:
        /* <DEDUP_REMOVED lines=11> */
.L_x_7252:
[----:B------:R-:W-:Y:S05]  /*230b0*/  BSYNC B0 ;  /* 0x0000000000007941 */ /* 0x000fea0003800000 */
.L_x_7251:
[----:B------:R-:W-:Y:S05]  /*230c0*/  BRA `(.L_x_7253) ;  /* 0xffffffe8007c7947 */ /* 0x000fea000383ffff */
.L_x_7207:
[----:B------:R-:W-:Y:S01]  /*230d0*/  BSSY B1, `(.L_x_7254) ;  /* 0x0000006000017945 */ /* 0x000fe20003800000 */
[----:B------:R-:W-:-:S07]  /*230e0*/  IMAD.MOV.U32 R15, RZ, RZ, -0x1 ;  /* 0xffffffffff0f7424 */ /* 0x000fce00078e00ff */
[----:B01----:R-:W-:Y:S05]  /*230f0*/  WARPSYNC.COLLECTIVE R15, `(.L_x_7255) ;  /* 0x000000000f0c7348 */ /* 0x003fea0003c00000 */
[----:B------:R-:W-:Y:S02]  /*23100*/  ELECT P6, UR62, PT ;  /* 0x00000000003e782f */ /* 0x000fe400038c0000 */
[----:B------:R-:W-:Y:S01]  /*23110*/  MOV R14, UR62 ;  /* 0x0000003e000e7c02 */ /* 0x000fe20008000f00 */
[----:B01----:R-:W-:Y:S10]  /*23120*/  ENDCOLLECTIVE ;  /* 0x000000000000791b */ /* 0x003ff40003800000 */
.L_x_7255:
[----:B------:R-:W-:Y:S05]  /*23130*/  BSYNC B1 ;  /* 0x0000000000017941 */ /* 0x000fea0003800000 */
.L_x_7254:
[----:B------:R-:W-:Y:S05]  /*23140*/  BRA `(.L_x_7256) ;  /* 0xffffffe800747947 */ /* 0x000fea000383ffff */
.L_x_7209:
[----:B0-----:R0:W1:Y:S02]  /*23150*/  SYNCS.PHASECHK.TRANS64.TRYWAIT P1, [R6+URZ], R5 ;  /* 0x00000005060075a7 */ /* 0x001064000802017f */
[----:B-1----:R-:W-:Y:S05]  /*23160*/  @!P1 NANOSLEEP.SYNCS 0x989680 ;  /* 0x009896800000995d */ /* 0x002fea0003900000 */
[----:B------:R-:W1:Y:S02]  /*23170*/  @!P1 SYNCS.PHASECHK.TRANS64 P1, [R6+URZ], R5 ;  /* 0x00000005060095a7 */ /* 0x000e64000802007f */
[----:B-1----:R-:W-:Y:S05]  /*23180*/  @!P1 BRA `(.L_x_7209) ;  /* 0xfffffffc00f09947 */ /* 0x002fea000383ffff */
[----:B------:R-:W-:Y:S05]  /*23190*/  BRA `(.L_x_7257) ;  /* 0xffffffe800b07947 */ /* 0x000fea000383ffff */
.L_x_7210:
[----:B-1----:R1:W2:Y:S02]  /*231a0*/  SYNCS.PHASECHK.TRANS64.TRYWAIT P1, [R7+URZ], R2 ;  /* 0x00000002070075a7 */ /* 0x0022a4000802017f */
[----:B--2---:R-:W-:Y:S05]  /*231b0*/  @!P1 NANOSLEEP.SYNCS 0x989680 ;  /* 0x009896800000995d */ /* 0x004fea0003900000 */
[----:B------:R-:W2:Y:S02]  /*231c0*/  @!P1 SYNCS.PHASECHK.TRANS64 P1, [R7+URZ], R2 ;  /* 0x00000002070095a7 */ /* 0x000ea4000802007f */
[----:B--2---:R-:W-:Y:S05]  /*231d0*/  @!P1 BRA `(.L_x_7210) ;  /* 0xfffffffc00f09947 */ /* 0x004fea000383ffff */
[----:B------:R-:W-:Y:S05]  /*231e0*/  BRA `(.L_x_7258) ;  /* 0xffffffe800a47947 */ /* 0x000fea000383ffff */
.L_x_7212:
[----:B--2---:R2:W3:Y:S02]  /*231f0*/  SYNCS.PHASECHK.TRANS64.TRYWAIT P1, [R4+URZ+0x2e860], R5 ;  /* 0x02e86005040075a7 */ /* 0x0044e4000802017f */
[----:B---3--:R-:W-:Y:S05]  /*23200*/  @!P1 NANOSLEEP.SYNCS 0x989680 ;  /* 0x009896800000995d */ /* 0x008fea0003900000 */
[----:B------:R-:W3:Y:S02]  /*23210*/  @!P1 SYNCS.PHASECHK.TRANS64 P1, [R4+URZ+0x2e860], R5 ;  /* 0x02e86005040095a7 */ /* 0x000ee4000802007f */
[----:B---3--:R-:W-:Y:S05]  /*23220*/  @!P1 BRA `(.L_x_7212) ;  /* 0xfffffffc00f09947 */ /* 0x008fea000383ffff */
[----:B------:R-:W-:Y:S05]  /*23230*/  BRA `(.L_x_7259) ;  /* 0xffffffe800a87947 */ /* 0x000fea000383ffff */
.L_x_7214:
[----:B---3--:R3:W4:Y:S02]  /*23240*/  SYNCS.PHASECHK.TRANS64.TRYWAIT P1, [R3+URZ+0x2e860], R2 ;  /* 0x02e86002030075a7 */ /* 0x008724000802017f */
[----:B----4-:R-:W-:Y:S05]  /*23250*/  @!P1 NANOSLEEP.SYNCS 0x989680 ;  /* 0x009896800000995d */ /* 0x010fea0003900000 */
[----:B------:R-:W4:Y:S02]  /*23260*/  @!P1 SYNCS.PHASECHK.TRANS64 P1, [R3+URZ+0x2e860], R2 ;  /* 0x02e86002030095a7 */ /* 0x000f24000802007f */
[----:B----4-:R-:W-:Y:S05]  /*23270*/  @!P1 BRA `(.L_x_7214) ;  /* 0xfffffffc00f09947 */ /* 0x010fea000383ffff */
[----:B------:R-:W-:Y:S05]  /*23280*/  BRA `(.L_x_7260) ;  /* 0xffffffe800a87947 */ /* 0x000fea000383ffff */
.L_x_7216:
[----:B----4-:R4:W0:Y:S02]  /*23290*/  SYNCS.PHASECHK.TRANS64.TRYWAIT P0, [R4+URZ+0x2e880], R5 ;  /* 0x02e88005040075a7 */ /* 0x010824000800017f */
[----:B0-----:R-:W-:Y:S05]  /*232a0*/  @!P0 NANOSLEEP.SYNCS 0x989680 ;  /* 0x009896800000895d */ /* 0x001fea0003900000 */
[----:B------:R-:W0:Y:S02]  /*232b0*/  @!P0 SYNCS.PHASECHK.TRANS64 P0, [R4+URZ+0x2e880], R5 ;  /* 0x02e88005040085a7 */ /* 0x000e24000800007f */
[----:B0-----:R-:W-:Y:S05]  /*232c0*/  @!P0 BRA `(.L_x_7216) ;  /* 0xfffffffc00f08947 */ /* 0x001fea000383ffff */
[----:B------:R-:W-:Y:S05]  /*232d0*/  BRA `(.L_x_7217) ;  /* 0xffffffe800a47947 */ /* 0x000fea000383ffff */
.L_x_7261:
        /* <DEDUP_REMOVED lines=10> */
.L_x_13280:


//--------------------- .text._ZN7cutlass13device_kernelIN5flash11enable_sm90INS1_16FlashAttnFwdSm90INS1_25CollectiveMainloopFwdSm90ILi2EN4cute5tupleIJNS5_1CILi1EEES8_S8_EEENS6_IJNS7_ILi128EEENS7_ILi224EEESA_EEELi128ENS_12float_e4m3_tEfNS_4arch4Sm90ELb0ELb1ELb0ELb1ELb0ELb1ELb0ELb1ELb1ELb1ELb1ELb0EEENS1_21CollectiveEpilogueFwdINS6_IJSA_SA_SB_EEES9_NS_10bfloat16_tESF_Li256ELb1ELb1ELb1ELb1EEENS1_36VarlenDynamicPersistentTileSchedulerILi128ELi224ELi256ELi128ELb1ELb1ELb1ELb1ELb0ELb1EEEEEEEEEvNT_6ParamsE --------------------------
	.section	.text._ZN7cutlass13device_kernelIN5flash11enable_sm90INS1_16FlashAttnFwdSm90INS1_25CollectiveMainloopFwdSm90ILi2EN4cute5tupleIJNS5_1CILi1EEES8_S8_EEENS6_IJNS7_ILi128EEENS7_ILi224EEESA_EEELi128ENS_12float_e4m3_tEfNS_4arch4Sm90ELb0ELb1ELb0ELb1ELb0ELb1ELb0ELb1ELb1ELb1ELb1ELb0EEENS1_21CollectiveEpilogueFwdINS6_IJSA_SA_SB_EEES9_NS_10bfloat16_tESF_Li256ELb1ELb1ELb1ELb1EEENS1_36VarlenDynamicPersistentTileSchedulerILi128ELi224ELi256ELi128ELb1ELb1ELb1ELb1ELb0ELb1EEEEEEEEEvNT_6ParamsE,"ax",@progbits
	.align	128
.text._ZN7cutlass13device_kernelIN5flash11enable_sm90INS1_16FlashAttnFwdSm90INS1_25CollectiveMainloopFwdSm90ILi2EN4cute5tupleIJNS5_1CILi1EEES8_S8_EEENS6_IJNS7_ILi128EEENS7_ILi224EEESA_EEELi128ENS_12float_e4m3_tEfNS_4arch4Sm90ELb0ELb1ELb0ELb1ELb0ELb1ELb0ELb1ELb1ELb1ELb1ELb0EEENS1_21CollectiveEpilogueFwdINS6_IJSA_SA_SB_EEES9_NS_10bfloat16_tESF_Li256ELb1ELb1ELb1ELb1EEENS1_36VarlenDynamicPersistentTileSchedulerILi128ELi224ELi256ELi128ELb1ELb1ELb1ELb1ELb0ELb1EEEEEEEEEvNT_6ParamsE:
        .type           _ZN7cutlass13device_kernelIN5flash11enable_sm90INS1_16FlashAttnFwdSm90INS1_25CollectiveMainloopFwdSm90ILi2EN4cute5tupleIJNS5_1CILi1EEES8_S8_EEENS6_IJNS7_ILi128EEENS7_ILi224EEESA_EEELi128ENS_12float_e4m3_tEfNS_4arch4Sm90ELb0ELb1ELb0ELb1ELb0ELb1ELb0ELb1ELb1ELb1ELb1ELb0EEENS1_21CollectiveEpilogueFwdINS6_IJSA_SA_SB_EEES9_NS_10bfloat16_tESF_Li256ELb1ELb1ELb1ELb1EEENS1_36VarlenDynamicPersistentTileSchedulerILi128ELi224ELi256ELi128ELb1ELb1ELb1ELb1ELb0ELb1EEEEEEEEEvNT_6ParamsE,@function
        .size           _ZN7cutlass13device_kernelIN5flash11enable_sm90INS1_16FlashAttnFwdSm90INS1_25CollectiveMainloopFwdSm90ILi2EN4cute5tupleIJNS5_1CILi1EEES8_S8_EEENS6_IJNS7_ILi128EEENS7_ILi224EEESA_EEELi128ENS_12float_e4m3_tEfNS_4arch4Sm90ELb0ELb1ELb0ELb1ELb0ELb1ELb0ELb1ELb1ELb1ELb1ELb0EEENS1_21CollectiveEpilogueFwdINS6_IJSA_SA_SB_EEES9_NS_10bfloat16_tESF_Li256ELb1ELb1ELb1ELb1EEENS1_36VarlenDynamicPersistentTileSchedulerILi128ELi224ELi256ELi128ELb1ELb1ELb1ELb1ELb0ELb1EEEEEEEEEvNT_6ParamsE,(.L_x_13281 - _ZN7cutlass13device_kernelIN5flash11enable_sm90INS1_16FlashAttnFwdSm90INS1_25CollectiveMainloopFwdSm90ILi2EN4cute5tupleIJNS5_1CILi1EEES8_S8_EEENS6_IJNS7_ILi128EEENS7_ILi224EEESA_EEELi128ENS_12float_e4m3_tEfNS_4arch4Sm90ELb0ELb1ELb0ELb1ELb0ELb1ELb0ELb1ELb1ELb1ELb1ELb0EEENS1_21CollectiveEpilogueFwdINS6_IJSA_SA_SB_EEES9_NS_10bfloat16_tESF_Li256ELb1ELb1ELb1ELb1EEENS1_36VarlenDynamicPersistentTileSchedulerILi128ELi224ELi256ELi128ELb1ELb1ELb1ELb1ELb0ELb1EEEEEEEEEvNT_6ParamsE)
        .other          _ZN7cutlass13device_kernelIN5flash11enable_sm90INS1_16FlashAttnFwdSm90INS1_25CollectiveMainloopFwdSm90ILi2EN4cute5tupleIJNS5_1CILi1EEES8_S8_EEENS6_IJNS7_ILi128EEENS7_ILi224EEESA_EEELi128ENS_12float_e4m3_tEfNS_4arch4Sm90ELb0ELb1ELb0ELb1ELb0ELb1ELb0ELb1ELb1ELb1ELb1ELb0EEENS1_21CollectiveEpilogueFwdINS6_IJSA_SA_SB_EEES9_NS_10bfloat16_tESF_Li256ELb1ELb1ELb1ELb1EEENS1_36VarlenDynamicPersistentTileSchedulerILi128ELi224ELi256ELi128ELb1ELb1ELb1ELb1ELb0ELb1EEEEEEEEEvNT_6ParamsE,@"STO_CUDA_ENTRY STV_DEFAULT"
_ZN7cutlass13device_kernelIN5flash11enable_sm90INS1_16FlashAttnFwdSm90INS1_25CollectiveMainloopFwdSm90ILi2EN4cute5tupleIJNS5_1CILi1EEES8_S8_EEENS6_IJNS7_ILi128EEENS7_ILi224EEESA_EEELi128ENS_12float_e4m3_tEfNS_4arch4Sm90ELb0ELb1ELb0ELb1ELb0ELb1ELb0ELb1ELb1ELb1ELb1ELb0EEENS1_21CollectiveEpilogueFwdINS6_IJSA_SA_SB_EEES9_NS_10bfloat16_tESF_Li256ELb1ELb1ELb1ELb1EEENS1_36VarlenDynamicPersistentTileSchedulerILi128ELi224ELi256ELi128ELb1ELb1ELb1ELb1ELb0ELb1EEEEEEEEEvNT_6ParamsE:
        /* <DEDUP_REMOVED lines=24> */
.L_x_7263:
[----:B------:R-:W-:Y:S05]  /*0180*/  BSYNC B0 ;  /* 0x0000000000007941 */ /* 0x000fea0003800000 */
.L_x_7262:
        /* <DEDUP_REMOVED lines=41> */
.L_x_7264:
        /* <DEDUP_REMOVED lines=22> */
.L_x_7265:
        /* <DEDUP_REMOVED lines=18> */
.L_x_7266:
        /* <DEDUP_REMOVED lines=22> */
.L_x_7267:
        /* <DEDUP_REMOVED lines=22> */
.L_x_7268:
[----:B0-----:R-:W-:Y:S01]  /*0960*/  UMOV UR4, 0x1 ;  /* 0x0000000100047882 */ /* 0x001fe20000000000 */
[----:B------:R-:W-:Y:S01]  /*0970*/  PLOP3.LUT P0, PT, PT, PT, UP0, 0x80, 0x0 ;  /* 0x000000000000781c */ /* 0x000fe20003f0f008 */
[----:B------:R-:W-:Y:S01]  /*0980*/  USEL UR4, UR4, 0x2, !UP0 ;  /* 0x0000000204047887 */ /* 0x000fe2000c000000 */
[----:B------:R-:W-:Y:S01]  /*0990*/  NOP ;  /* 0x0000000000007918 */ /* 0x000fe20000000000 */
[----:B------:R-:W-:Y:S04]  /*09a0*/  BSSY B8, `(.L_x_7269) ;  /* 0x00036d2000087945 */ /* 0x000fe80003800000 */
[----:B------:R-:W-:-:S05]  /*09b0*/  IMAD.U32 R2, RZ, RZ, UR4 ;  /* 0x00000004ff027e24 */ /* 0x000fca000f8e00ff */
[----:B------:R0:W-:Y:S01]  /*09c0*/  STL [R1+0xb0], R2 ;  /* 0x0000b00201007387 */ /* 0x0001e20000100800 */
[----:B-12-4-:R-:W-:Y:S06]  /*09d0*/  BAR.SYNC.DEFER_BLOCKING 0x0 ;  /* 0x0000000000007b1d */ /* 0x016fec0000010000 */
[----:B------:R-:W-:Y:S05]  /*09e0*/  @!P0 BRA `(.L_x_7270) ;  /* 0x000002e400488947 */ /* 0x000fea0003800000 */
.L_x_7271:
[----:B------:R-:W-:-:S08]  /*09f0*/  NOP ;  /* 0x0000000000007918 */ /* 0x000fd00000000000 */
[----:B------:R-:W1:Y:S02]  /*0a00*/  USETMAXREG.TRY_ALLOC.CTAPOOL UP0, 0xf0 ;  /* 0x000000f0000079c8 */ /* 0x000e640008000600 */
[----:B-1----:R-:W-:-:S13]  /*0a10*/  PLOP3.LUT P0, PT, PT, PT, UP0, 0x80, 0x0 ;  /* 0x000000000000781c */ /* 0x002fda0003f0f008 */
[----:B------:R-:W-:Y:S05]  /*0a20*/  @!P0 BRA `(.L_x_7271) ;  /* 0xfffffffc00f08947 */ /* 0x000fea000383ffff */
[----:B------:R-:W1:Y:S01]  /*0a30*/  S2R R0, SR_TID.X ;  /* 0x0000000000007919 */ /* 0x000e620000002100 */
[----:B------:R-:W2:Y:S01]  /*0a40*/  S2UR UR5, SR_CgaCtaId ;  /* 0x00000000000579c3 */ /* 0x000ea20000008800 */
[----:B------:R-:W-:Y:S01]  /*0a50*/  UMOV UR4, 0x400 ;  /* 0x0000040000047882 */ /* 0x000fe20000000000 */
[----:B------:R-:W-:-:S06]  /*0a60*/  LOP3.LUT R17, R17, 0xffbfffff, RZ, 0xc0, !PT ;  /* 0xffbfffff11117812 */ /* 0x000fcc00078ec0ff */
[----:B------:R-:W-:Y:S06]  /*0a70*/  BAR.ARV 0x8, 0x180 ;  /* 0x0206000000007b1d */ /* 0x000fec0000002000 */
[----:B--2---:R-:W-:-:S06]  /*0a80*/  ULEA UR4, UR5, UR4, 0x18 ;  /* 0x0000000405047291 */ /* 0x004fcc000f8ec03f */
[----:B------:R-:W-:Y:S01]  /*0a90*/  IMAD.U32 R18, RZ, RZ, UR4 ;  /* 0x00000004ff127e24 */ /* 0x000fe2000f8e00ff */
[----:B-1----:R-:W-:Y:S01]  /*0aa0*/  SHF.R.U32.HI R0, RZ, 0x7, R0 ;  /* 0x00000007ff007819 */ /* 0x002fe20000011600 */
[----:B------:R-:W-:-:S03]  /*0ab0*/  ULDC UR4, c[0x0][0xc3c] ;  /* 0x00030f0000047ab9 */ /* 0x000fc60000000800 */
[----:B------:R-:W-:Y:S01]  /*0ac0*/  ISETP.NE.AND P0, PT, R0, 0x1, PT ;  /* 0x000000010000780c */ /* 0x000fe20003f05270 */
[----:B------:R-:W-:-:S05]  /*0ad0*/  IMAD.U32 R0, RZ, RZ, UR5 ;  /* 0x00000005ff007e24 */ /* 0x000fca000f8e00ff */
[----:B------:R-:W-:Y:S07]  /*0ae0*/  STL [R1+0x68], R0 ;  /* 0x0000680001007387 */ /* 0x000fee0000100800 */
[----:B------:R-:W-:Y:S01]  /*0af0*/  @P0 LOP3.LUT R17, R17, 0x400000, RZ, 0xfc, !PT ;  /* 0x0040000011110812 */ /* 0x000fe200078efcff */
[----:B------:R-:W-:Y:S08]  /*0b00*/  @!P0 BAR.ARV 0x9, 0x100 ;  /* 0x0244000000008b1d */ /* 0x000ff00000002000 */
[----:B------:R-:W-:Y:S06]  /*0b10*/  BAR.SYNC.DEFER_BLOCKING 0x5, 0x180 ;  /* 0x0146000000007b1d */ /* 0x000fec0000010000 */
[----:B------:R-:W1:Y:S02]  /*0b20*/  LDS.128 R12, [R18+0x2e8d0] ;  /* 0x02e8d000120c7984 */ /* 0x000e640000000c00 */
[----:B------:R-:W-:Y:S06]  /*0b30*/  BAR.ARV 0x4, 0x180 ;  /* 0x0106000000007b1d */ /* 0x000fec0000002000 */
[----:B-1----:R-:W-:-:S13]  /*0b40*/  ISETP.GE.AND P0, PT, R15, UR4, PT ;  /* 0x000000040f007c0c */ /* 0x002fda000bf06270 */
[----:B------:R-:W-:Y:S05]  /*0b50*/  @P0 BRA `(.L_x_7272) ;  /* 0x0000036800d80947 */ /* 0x000fea0003800000 */
[----:B0-----:R-:W2:Y:S01]  /*0b60*/  LDL R2, [R1+0xb0] ;  /* 0x0000b00001027983 */ /* 0x001ea20000100800 */
[----:B------:R-:W-:Y:S01]  /*0b70*/  IMAD.MOV.U32 R19, RZ, RZ, RZ ;  /* 0x000000ffff137224 */ /* 0x000fe200078e00ff */
[----:B------:R-:W-:Y:S01]  /*0b80*/  CS2R R232, SRZ ;  /* 0x0000000000e87805 */ /* 0x000fe2000001ff00 */
[----:B------:R-:W0:Y:S01]  /*0b90*/  S2R R0, SR_TID.X ;  /* 0x0000000000007919 */ /* 0x000e220000002100 */
[----:B------:R-:W-:Y:S01]  /*0ba0*/  STL [R1+0x7c], R13 ;  /* 0x00007c0d01007387 */ /* 0x000fe20000100800 */
[----:B0-----:R-:W-:-:S05]  /*0bb0*/  VIADD R0, R0, 0xffffff80 ;  /* 0xffffff8000007836 */ /* 0x001fca0000000000 */
[----:B------:R-:W-:-:S04]  /*0bc0*/  SHF.R.S32.HI R3, RZ, 0x1f, R0 ;  /* 0x0000001fff037819 */ /* 0x000fc80000011400 */
[----:B------:R-:W-:-:S04]  /*0bd0*/  LEA.HI R4, R3, R0, RZ, 0x2 ;  /* 0x0000000003047211 */ /* 0x000fc800078f10ff */
[----:B------:R-:W-:Y:S02]  /*0be0*/  LOP3.LUT R7, R4, 0xfffffffc, RZ, 0xc0, !PT ;  /* 0xfffffffc04077812 */ /* 0x000fe400078ec0ff */
[----:B------:R-:W-:-:S03]  /*0bf0*/  SHF.R.S32.HI R230, RZ, 0x2, R4 ;  /* 0x00000002ffe67819 */ /* 0x000fc60000011404 */
[----:B------:R-:W-:-:S04]  /*0c00*/  IMAD.IADD R7, R0, 0x1, -R7 ;  /* 0x0000000100077824 */ /* 0x000fc800078e0a07 */
[C---:B------:R-:W-:Y:S02]  /*0c10*/  IMAD.SHL.U32 R22, R7.reuse, 0x10, RZ ;  /* 0x0000001007167824 */ /* 0x040fe400078e00ff */
[----:B------:R-:W-:-:S03]  /*0c20*/  IMAD.SHL.U32 R228, R7, 0x8, RZ ;  /* 0x0000000807e47824 */ /* 0x000fc600078e00ff */
[----:B------:R-:W-:Y:S01]  /*0c30*/  SHF.R.S32.HI R23, RZ, 0x1f, R22 ;  /* 0x0000001fff177819 */ /* 0x000fe20000011416 */
[----:B------:R-:W-:Y:S01]  /*0c40*/  VIADD R234, R228, 0x20 ;  /* 0x00000020e4ea7836 */ /* 0x000fe20000000000 */
[----:B--2---:R-:W-:Y:S02]  /*0c50*/  R2UR UR4, R2 ;  /* 0x00000000020472ca */ /* 0x004fe400000e0000 */
[----:B------:R-:W-:-:S04]  /*0c60*/  LEA.HI R2, R3, R0, RZ, 0x7 ;  /* 0x0000000003027211 */ /* 0x000fc800078f38ff */
[----:B------:R-:W-:-:S05]  /*0c70*/  LOP3.LUT R5, R2, 0xffffff80, RZ, 0xc0, !PT ;  /* 0xffffff8002057812 */ /* 0x000fca00078ec0ff */
[----:B------:R-:W-:Y:S01]  /*0c80*/  IMAD.IADD R6, R0, 0x1, -R5 ;  /* 0x0000000100067824 */ /* 0x000fe200078e0a05 */
[----:B------:R-:W-:Y:S01]  /*0c90*/  LEA.HI R0, R3, R0, RZ, 0x5 ;  /* 0x0000000003007211 */ /* 0x000fe200078f28ff */
[----:B------:R-:W-:Y:S01]  /*0ca0*/  ULOP3.LUT UR4, UR4, 0x1, URZ, 0xfc, !UPT ;  /* 0x0000000104047892 */ /* 0x000fe2000f8efc3f */
[----:B------:R-:W-:Y:S02]  /*0cb0*/  SHF.R.S32.HI R3, RZ, 0x1f, R4 ;  /* 0x0000001fff037819 */ /* 0x000fe40000011404 */
[----:B------:R-:W-:Y:S01]  /*0cc0*/  SHF.R.S32.HI R9, RZ, 0x1f, R6 ;  /* 0x0000001fff097819 */ /* 0x000fe20000011406 */
[----:B------:R-:W-:Y:S01]  /*0cd0*/  IMAD.SHL.U32 R0, R0, 0x20, RZ ;  /* 0x0000002000007824 */ /* 0x000fe200078e00ff */
[----:B------:R-:W-:Y:S02]  /*0ce0*/  LEA.HI R3, R3, R230, RZ, 0x3 ;  /* 0x000000e603037211 */ /* 0x000fe400078f18ff */
[CC--:B------:R-:W-:Y:S02]  /*0cf0*/  LEA.HI R8, R9.reuse, R6.reuse, RZ, 0x2 ;  /* 0x0000000609087211 */ /* 0x0c0fe400078f10ff */
[----:B------:R-:W-:-:S02]  /*0d00*/  LEA.HI R9, R9, R6, RZ, 0x5 ;  /* 0x0000000609097211 */ /* 0x000fc400078f28ff */
[--C-:B------:R-:W-:Y:S02]  /*0d10*/  SHF.R.S32.HI R10, RZ, 0x2, R8.reuse ;  /* 0x00000002ff0a7819 */ /* 0x100fe40000011408 */
[----:B------:R-:W-:Y:S02]  /*0d20*/  SHF.R.S32.HI R5, RZ, 0x1f, R8 ;  /* 0x0000001fff057819 */ /* 0x000fe40000011408 */
[----:B------:R-:W-:Y:S02]  /*0d30*/  SHF.R.S32.HI R9, RZ, 0x5, R9 ;  /* 0x00000005ff097819 */ /* 0x000fe40000011409 */
[----:B------:R-:W-:Y:S02]  /*0d40*/  LEA.HI R11, R5, R10, RZ, 0x3 ;  /* 0x0000000a050b7211 */ /* 0x000fe400078f18ff */
[----:B------:R-:W-:Y:S02]  /*0d50*/  SHF.R.S32.HI R5, RZ, 0x7, R2 ;  /* 0x00000007ff057819 */ /* 0x000fe40000011402 */
[----:B------:R-:W-:-:S02]  /*0d60*/  LOP3.LUT R11, R11, 0xfffffff8, RZ, 0xc0, !PT ;  /* 0xfffffff80b0b7812 */ /* 0x000fc400078ec0ff */
[----:B------:R-:W-:Y:S02]  /*0d70*/  LEA.HI R2, R2, R5, RZ, 0x1 ;  /* 0x0000000502027211 */ /* 0x000fe400078f08ff */
[----:B------:R-:W-:Y:S01]  /*0d80*/  LOP3.LUT R0, R0, 0xfffffc00, RZ, 0xc0, !PT ;  /* 0xfffffc0000007812 */ /* 0x000fe200078ec0ff */
[----:B------:R-:W-:Y:S01]  /*0d90*/  IMAD.IADD R10, R10, 0x1, -R11 ;  /* 0x000000010a0a7824 */ /* 0x000fe200078e0a0b */
[----:B------:R-:W-:Y:S02]  /*0da0*/  LOP3.LUT R2, R2, 0x3fffffe, RZ, 0xc0, !PT ;  /* 0x03fffffe02027812 */ /* 0x000fe400078ec0ff */
[----:B------:R-:W-:Y:S01]  /*0db0*/  LEA.HI R11, R7, R7, RZ, 0x1 ;  /* 0x00000007070b7211 */ /* 0x000fe200078f08ff */
[----:B------:R-:W-:Y:S01]  /*0dc0*/  IMAD R9, R9, 0x10, R10 ;  /* 0x0000001009097824 */ /* 0x000fe200078e020a */
[----:B------:R-:W-:Y:S01]  /*0dd0*/  LOP3.LUT R3, R3, 0xfffffff8, RZ, 0xc0, !PT ;  /* 0xfffffff803037812 */ /* 0x000fe200078ec0ff */
[----:B------:R-:W-:Y:S01]  /*0de0*/  IMAD.IADD R2, R5, 0x1, -R2 ;  /* 0x0000000105027824 */ /* 0x000fe200078e0a02 */
[----:B------:R-:W-:Y:S01]  /*0df0*/  LOP3.LUT R12, R11, 0x1ffffffe, RZ, 0xc0, !PT ;  /* 0x1ffffffe0b0c7812 */ /* 0x000fe200078ec0ff */
[----:B------:R-:W-:Y:S01]  /*0e00*/  VIADD R10, R230, 0x40 ;  /* 0x00000040e60a7836 */ /* 0x000fe20000000000 */
[----:B------:R-:W-:Y:S01]  /*0e10*/  LOP3.LUT R11, R8, 0x7ffffffc, RZ, 0xc0, !PT ;  /* 0x7ffffffc080b7812 */ /* 0x000fe200078ec0ff */
[----:B------:R-:W-:-:S02]  /*0e20*/  IMAD R2, R2, 0x40, R9 ;  /* 0x0000004002027824 */ /* 0x000fc400078e0209 */
[----:B------:R-:W-:Y:S02]  /*0e30*/  IMAD.IADD R5, R7, 0x1, -R12 ;  /* 0x0000000107057824 */ /* 0x000fe400078e0a0c */
[C---:B------:R-:W-:Y:S02]  /*0e40*/  VIADD R9, R230.reuse, 0x80 ;  /* 0x00000080e6097836 */ /* 0x040fe40000000000 */
[----:B------:R-:W-:Y:S02]  /*0e50*/  IMAD R2, R5, 0x8, R2 ;  /* 0x0000000805027824 */ /* 0x000fe400078e0202 */
[----:B------:R-:W-:Y:S01]  /*0e60*/  VIADD R8, R230, 0xc0 ;  /* 0x000000c0e6087836 */ /* 0x000fe20000000000 */
[----:B------:R-:W-:Y:S01]  /*0e70*/  SHF.R.S32.HI R5, RZ, 0x1f, R9 ;  /* 0x0000001fff057819 */ /* 0x000fe20000011409 */
[----:B------:R-:W-:Y:S01]  /*0e80*/  IMAD.IADD R11, R6, 0x1, -R11 ;  /* 0x00000001060b7824 */ /* 0x000fe200078e0a0b */
[----:B------:R0:W-:Y:S01]  /*0e90*/  STL [R1+0x70], R2 ;  /* 0x0000700201007387 */ /* 0x0001e20000100800 */
[----:B------:R-:W-:Y:S01]  /*0ea0*/  IMAD.SHL.U32 R6, R8, 0x80, RZ ;  /* 0x0000008008067824 */ /* 0x000fe200078e00ff */
[----:B------:R-:W-:Y:S01]  /*0eb0*/  SHF.R.S32.HI R7, RZ, 0x1f, R8 ;  /* 0x0000001fff077819 */ /* 0x000fe20000011408 */
[----:B------:R-:W-:Y:S01]  /*0ec0*/  IMAD.IADD R231, R230, 0x1, -R3 ;  /* 0x00000001e6e77824 */ /* 0x000fe200078e0a03 */
[----:B------:R-:W-:Y:S01]  /*0ed0*/  STL [R1+0x80], R14 ;  /* 0x0000800e01007387 */ /* 0x000fe20000100800 */
[----:B------:R-:W-:Y:S01]  /*0ee0*/  LEA.HI R5, R5, R9, RZ, 0x3 ;  /* 0x0000000905057211 */ /* 0x000fe200078f18ff */
[----:B------:R-:W-:Y:S01]  /*0ef0*/  IMAD.SHL.U32 R4, R9, 0x80, RZ ;  /* 0x0000008009047824 */ /* 0x000fe200078e00ff */
[----:B------:R-:W-:Y:S01]  /*0f00*/  LEA.HI R7, R7, R8, RZ, 0x3 ;  /* 0x0000000807077211 */ /* 0x000fe200078f18ff */
[----:B------:R-:W-:Y:S01]  /*0f10*/  STL [R1+0x84], R15 ;  /* 0x0000840f01007387 */ /* 0x000fe20000100800 */
[----:B------:R-:W-:Y:S01]  /*0f20*/  LOP3.LUT R3, R6, 0x380, RZ, 0xc0, !PT ;  /* 0x0000038006037812 */ /* 0x000fe200078ec0ff */
[----:B0-----:R-:W-:Y:S01]  /*0f30*/  IMAD.U32 R2, RZ, RZ, UR4 ;  /* 0x00000004ff027e24 */ /* 0x001fe2000f8e00ff */
[----:B------:R-:W-:Y:S01]  /*0f40*/  LOP3.LUT R4, R4, 0x380, RZ, 0xc0, !PT ;  /* 0x0000038004047812 */ /* 0x000fe200078ec0ff */
[----:B------:R-:W-:Y:S01]  /*0f50*/  STL [R1+0x54], RZ ;  /* 0x000054ff01007387 */ /* 0x000fe20000100800 */
[----:B------:R-:W-:Y:S01]  /*0f60*/  IMAD.SHL.U32 R5, R5, 0x80, RZ ;  /* 0x0000008005057824 */ /* 0x000fe200078e00ff */
[----:B------:R-:W-:Y:S01]  /*0f70*/  UMOV UR4, URZ ;  /* 0x0000003f00047c82 */ /* 0x000fe20008000000 */
[----:B------:R-:W-:Y:S01]  /*0f80*/  IMAD.SHL.U32 R7, R7, 0x80, RZ ;  /* 0x0000008007077824 */ /* 0x000fe200078e00ff */
[----:B------:R0:W-:Y:S04]  /*0f90*/  STL [R1+0x6c], R2 ;  /* 0x00006c0201007387 */ /* 0x0001e80000100800 */
[----:B------:R1:W-:Y:S01]  /*0fa0*/  STL [R1+0x88], R0 ;  /* 0x0000880001007387 */ /* 0x0003e20000100800 */
[----:B------:R-:W-:-:S02]  /*0fb0*/  LOP3.LUT R4, R7, 0xfffffc00, RZ, 0xc0, !PT ;  /* 0xfffffc0007047812 */ /* 0x000fc400078ec0ff */
[----:B0-----:R-:W-:Y:S02]  /*0fc0*/  SHF.R.S32.HI R2, RZ, 0x1f, R10 ;  /* 0x0000001fff027819 */ /* 0x001fe4000001140a */
[----:B-1----:R-:W-:Y:S01]  /*0fd0*/  SHF.R.S32.HI R0, RZ, 0x1f, R230 ;  /* 0x0000001fff007819 */ /* 0x002fe200000114e6 */
[----:B------:R-:W-:Y:S01]  /*0fe0*/  IMAD.SHL.U32 R0, R10, 0x80, RZ ;  /* 0x000000800a007824 */ /* 0x000fe200078e00ff */
[----:B------:R-:W-:-:S04]  /*0ff0*/  LEA.HI R2, R2, R10, RZ, 0x3 ;  /* 0x0000000a02027211 */ /* 0x000fc800078f18ff */
[----:B------:R-:W-:Y:S01]  /*1000*/  LOP3.LUT R0, R0, 0x380, RZ, 0xc0, !PT ;  /* 0x0000038000007812 */ /* 0x000fe200078ec0ff */
[----:B------:R-:W-:-:S03]  /*1010*/  IMAD.SHL.U32 R2, R2, 0x80, RZ ;  /* 0x0000008002027824 */ /* 0x000fc600078e00ff */
[----:B------:R-:W-:Y:S02]  /*1020*/  SHF.R.U32.HI R3, RZ, 0x3, R0 ;  /* 0x00000003ff037819 */ /* 0x000fe40000011600 */
[----:B------:R-:W-:Y:S02]  /*1030*/  LOP3.LUT R2, R2, 0xfffffc00, RZ, 0xc0, !PT ;  /* 0xfffffc0002027812 */ /* 0x000fe400078ec0ff */
[----:B------:R-:W-:-:S03]  /*1040*/  LOP3.LUT R0, R0, 0x70, R22, 0xf8, !PT ;  /* 0x0000007000007812 */ /* 0x000fc600078ef816 */
[----:B------:R0:W-:Y:S01]  /*1050*/  STL [R1+0x90], R2 ;  /* 0x0000900201007387 */ /* 0x0001e20000100800 */
[----:B------:R-:W-:Y:S01]  /*1060*/  LOP3.LUT R3, R2, R0, R3, 0xf6, !PT ;  /* 0x0000000002037212 */ /* 0x000fe200078ef603 */
[----:B------:R-:W-:Y:S01]  /*1070*/  IMAD.SHL.U32 R0, R11, 0x2, RZ ;  /* 0x000000020b007824 */ /* 0x000fe200078e00ff */
[----:B0-----:R-:W-:-:S05]  /*1080*/  LOP3.LUT R2, R5, 0xfffffc00, RZ, 0xc0, !PT ;  /* 0xfffffc0005027812 */ /* 0x001fca00078ec0ff */
[----:B------:R0:W-:Y:S04]  /*1090*/  STL [R1+0x98], R2 ;  /* 0x0000980201007387 */ /* 0x0001e80000100800 */
[----:B------:R-:W-:Y:S04]  /*10a0*/  STL [R1+0x94], R4 ;  /* 0x0000940401007387 */ /* 0x000fe80000100800 */
[----:B------:R1:W-:Y:S01]  /*10b0*/  STL [R1+0x50], R0 ;  /* 0x0000500001007387 */ /* 0x0003e20000100800 */
[----:B0-----:R-:W-:-:S05]  /*10c0*/  IMAD.IADD R2, R18, 0x1, R3 ;  /* 0x0000000112027824 */ /* 0x001fca00078e0203 */
[----:B------:R0:W-:Y:S01]  /*10d0*/  STL [R1+0xac], R2 ;  /* 0x0000ac0201007387 */ /* 0x0001e20000100800 */
[----:B-1----:R-:W-:-:S05]  /*10e0*/  IMAD.U32 R0, RZ, RZ, UR4 ;  /* 0x00000004ff007e24 */ /* 0x002fca000f8e00ff */
[----:B------:R0:W-:Y:S02]  /*10f0*/  STL [R1+0xa8], R0 ;  /* 0x0000a80001007387 */ /* 0x0001e40000100800 */
.L_x_7531:
[----:B----45:R-:W2:Y:S01]  /*1100*/  LDL R28, [R1+0x84] ;  /* 0x00008400011c7983 */ /* 0x030ea20000100800 */
[----:B------:R-:W-:Y:S05]  /*1110*/  YIELD ;  /* 0x0000000000007946 */ /* 0x000fea0003800000 */
[----:B------:R-:W-:Y:S01]  /*1120*/  ULDC.64 UR4, c[0x0][0xa28] ;  /* 0x00028a0000047ab9 */ /* 0x000fe20000000a00 */
[----:B-1-3--:R-:W2:Y:S01]  /*1130*/  LDC.64 R4, c[0x0][0xa08] ;  /* 0x00028200ff047b82 */ /* 0x00aea20000000a00 */
[----:B------:R-:W-:Y:S01]  /*1140*/  ISETP.NE.U32.AND P1, PT, RZ, UR4, PT ;  /* 0x00000004ff007c0c */ /* 0x000fe2000bf25070 */
[----:B------:R-:W-:Y:S01]  /*1150*/  ULDC.64 UR6, c[0x0][0x208] ;  /* 0x0000820000067ab9 */ /* 0x000fe20000000a00 */
[----:B------:R-:W-:-:S02]  /*1160*/  IMAD.MOV.U32 R10, RZ, RZ, RZ ;  /* 0x000000ffff0a7224 */ /* 0x000fc400078e00ff */
[----:B------:R-:W-:Y:S01]  /*1170*/  ISETP.NE.AND.EX P1, PT, RZ, UR5, PT, P1 ;  /* 0x00000005ff007c0c */ /* 0x000fe2000bf25310 */
[----:B------:R-:W-:Y:S01]  /*1180*/  ULDC.64 UR4, c[0x0][0xa18] ;  /* 0x0002860000047ab9 */ /* 0x000fe20000000a00 */
[----:B------:R-:W-:Y:S01]  /*1190*/  IMAD.MOV.U32 R26, RZ, RZ, RZ ;  /* 0x000000ffff1a7224 */ /* 0x000fe200078e00ff */
[----:B------:R-:W-:-:S04]  /*11a0*/  ISETP.NE.U32.AND P2, PT, RZ, UR4, PT ;  /* 0x00000004ff007c0c */ /* 0x000fc8000bf45070 */
[----:B------:R-:W-:Y:S01]  /*11b0*/  ISETP.NE.AND.EX P2, PT, RZ, UR5, PT, P2 ;  /* 0x00000005ff007c0c */ /* 0x000fe2000bf45320 */
[----:B------:R-:W-:Y:S02]  /*11c0*/  ULDC.64 UR4, c[0x0][0xa08] ;  /* 0x0002820000047ab9 */ /* 0x000fe40000000a00 */
[----:B------:R-:W-:-:S03]  /*11d0*/  ISETP.NE.U32.AND P0, PT, RZ, UR4, PT ;  /* 0x00000004ff007c0c */ /* 0x000fc6000bf05070 */
[----:B0-----:R-:W0:Y:S08]  /*11e0*/  @P1 LDC.64 R2, c[0x0][0xa28] ;  /* 0x00028a00ff021b82 */ /* 0x001e300000000a00 */
[----:B------:R-:W1:Y:S01]  /*11f0*/  @P2 LDC.64 R6, c[0x0][0xa18] ;  /* 0x00028600ff062b82 */ /* 0x000e620000000a00 */
[----:B------:R-:W-:Y:S01]  /*1200*/  ULDC UR4, c[0x0][0x288] ;  /* 0x0000a20000047ab9 */ /* 0x000fe20000000800 */
[----:B------:R-:W-:Y:S01]  /*1210*/  ISETP.NE.AND.EX P0, PT, RZ, UR5, PT, P0 ;  /* 0x00000005ff007c0c */ /* 0x000fe2000bf05300 */
[----:B------:R-:W-:Y:S01]  /*1220*/  IMAD.U32 R0, RZ, RZ, UR4 ;  /* 0x00000004ff007e24 */ /* 0x000fe2000f8e00ff */
[----:B------:R-:W-:Y:S01]  /*1230*/  ULDC.64 UR4, c[0x0][0x418] ;  /* 0x0001060000047ab9 */ /* 0x000fe20000000a00 */
[----:B--2---:R-:W-:-:S04]  /*1240*/  IMAD.WIDE R8, R28, 0x4, R4 ;  /* 0x000000041c087825 */ /* 0x004fc800078e0204 */
[----:B-1----:R-:W-:Y:S01]  /*1250*/  @P2 IMAD.WIDE R4, R28, 0x4, R6 ;  /* 0x000000041c042825 */ /* 0x002fe200078e0206 */
[----:B------:R-:W-:-:S05]  /*1260*/  UISETP.NE.U32.AND UP0, UPT, UR4, URZ, UPT ;  /* 0x0000003f0400728c */ /* 0x000fca000bf05070 */
[----:B------:R-:W5:Y:S01]  /*1270*/  @P0 LDG.E R26, desc[UR6][R8.64] ;  /* 0x00000006081a0981 */ /* 0x000f62000c1e1900 */
[----:B------:R-:W-:Y:S01]  /*1280*/  ULDC UR4, c[0x0][0x424] ;  /* 0x0001090000047ab9 */ /* 0x000fe20000000800 */
[----:B0-----:R-:W-:Y:S02]  /*1290*/  @P1 IMAD.WIDE R2, R28, 0x4, R2 ;  /* 0x000000041c021825 */ /* 0x001fe400078e0202 */
[----:B------:R-:W2:Y:S01]  /*12a0*/  @P2 LDG.E R0, desc[UR6][R4.64] ;  /* 0x0000000604002981 */ /* 0x000ea2000c1e1900 */
[----:B------:R-:W-:-:S03]  /*12b0*/  UISETP.NE.AND.EX UP0, UPT, UR5, URZ, UPT, UP0 ;  /* 0x0000003f0500728c */ /* 0x000fc6000bf05300 */
[----:B------:R-:W-:Y:S01]  /*12c0*/  ULDC UR5, c[0x0][0x2f0] ;  /* 0x0000bc0000057ab9 */ /* 0x000fe20000000800 */
[----:B------:R-:W-:Y:S01]  /*12d0*/  USEL UR4, UR4, 0x1, UP0 ;  /* 0x0000000104047887 */ /* 0x000fe20008000000 */
[----:B------:R0:W5:Y:S03]  /*12e0*/  @P1 LDG.E R10, desc[UR6][R2.64] ;  /* 0x00000006020a1981 */ /* 0x000166000c1e1900 */
[----:B------:R-:W-:-:S03]  /*12f0*/  UIMAD UR4, UR4, UR5, URZ ;  /* 0x00000005040472a4 */ /* 0x000fc6000f8e023f */
[----:B------:R-:W-:-:S03]  /*1300*/  ULDC UR5, c[0x0][0x348] ;  /* 0x0000d20000057ab9 */ /* 0x000fc60000000800 */
[----:B------:R-:W-:Y:S02]  /*1310*/  IMAD.U32 R25, RZ, RZ, UR4 ;  /* 0x00000004ff197e24 */ /* 0x000fe4000f8e00ff */
[----:B0-----:R-:W-:Y:S01]  /*1320*/  IMAD.U32 R2, RZ, RZ, UR5 ;  /* 0x00000005ff027e24 */ /* 0x001fe2000f8e00ff */
[----:B--2---:R0:W-:Y:S01]  /*1330*/  STL [R1+0x10], R0 ;  /* 0x0000100001007387 */ /* 0x0041e20000100800 */
[----:B------:R-:W-:Y:S01]  /*1340*/  IMAD.MOV.U32 R14, RZ, RZ, R0 ;  /* 0x000000ffff0e7224 */ /* 0x000fe200078e0000 */
[----:B------:R-:W-:Y:S06]  /*1350*/  @P2 BRA `(.L_x_7273) ;  /* 0x00000000002c2947 */ /* 0x000fec0003800000 */
[----:B------:R-:W-:Y:S02]  /*1360*/  ULDC.64 UR4, c[0x0][0xa00] ;  /* 0x0002800000047ab9 */ /* 0x000fe40000000a00 */
[----:B------:R-:W-:-:S04]  /*1370*/  ISETP.NE.U32.AND P1, PT, RZ, UR4, PT ;  /* 0x00000004ff007c0c */ /* 0x000fc8000bf25070 */
[----:B------:R-:W-:-:S13]  /*1380*/  ISETP.NE.AND.EX P1, PT, RZ, UR5, PT, P1 ;  /* 0x00000005ff007c0c */ /* 0x000fda000bf25310 */
[----:B------:R-:W-:Y:S05]  /*1390*/  @!P1 BRA `(.L_x_7273) ;  /* 0x00000000001c9947 */ /* 0x000fea0003800000 */
[----:B------:R-:W1:Y:S01]  /*13a0*/  LDC.64 R4, c[0x0][0xa00] ;  /* 0x00028000ff047b82 */ /* 0x000e620000000a00 */
[----:B------:R-:W-:Y:S01]  /*13b0*/  ULDC.64 UR4, c[0x0][0x208] ;  /* 0x0000820000047ab9 */ /* 0x000fe20000000a00 */
[----:B-1----:R-:W-:-:S05]  /*13c0*/  IMAD.WIDE R4, R28, 0x4, R4 ;  /* 0x000000041c047825 */ /* 0x002fca00078e0204 */
[----:B0-----:R-:W2:Y:S04]  /*13d0*/  LDG.E R0, desc[UR4][R4.64] ;  /* 0x0000000404007981 */ /* 0x001ea8000c1e1900 */
[----:B------:R-:W2:Y:S02]  /*13e0*/  LDG.E R3, desc[UR4][R4.64+0x4] ;  /* 0x0000040404037981 */ /* 0x000ea4000c1e1900 */
[----:B--2---:R-:W-:-:S05]  /*13f0*/  IMAD.IADD R14, R3, 0x1, -R0 ;  /* 0x00000001030e7824 */ /* 0x004fca00078e0a00 */
[----:B------:R1:W-:Y:S02]  /*1400*/  STL [R1+0x10], R14 ;  /* 0x0000100e01007387 */ /* 0x0003e40000100800 */
.L_x_7273:
[----:B------:R-:W2:Y:S01]  /*1410*/  LDL.LU R4, [R1+0x80] ;  /* 0x0000800001047983 */ /* 0x000ea20000300800 */
[----:B------:R-:W-:Y:S02]  /*1420*/  ULDC.64 UR4, c[0x0][0xa20] ;  /* 0x0002880000047ab9 */ /* 0x000fe40000000a00 */
[----:B------:R-:W-:Y:S01]  /*1430*/  ISETP.NE.U32.AND P1, PT, RZ, UR4, PT ;  /* 0x00000004ff007c0c */ /* 0x000fe2000bf25070 */
[----:B------:R3:W-:Y:S03]  /*1440*/  STL [R1+0xa0], R28 ;  /* 0x0000a01c01007387 */ /* 0x0007e60000100800 */
[----:B------:R-:W-:Y:S02]  /*1450*/  ISETP.NE.AND.EX P1, PT, RZ, UR5, PT, P1 ;  /* 0x00000005ff007c0c */ /* 0x000fe4000bf25310 */
[C---:B--2---:R-:W-:Y:S02]  /*1460*/  LOP3.LUT R27, R4.reuse, 0xffff, RZ, 0xc0, !PT ;  /* 0x0000ffff041b7812 */ /* 0x044fe400078ec0ff */
[----:B------:R-:W-:-:S02]  /*1470*/  LOP3.LUT R3, R4, 0xff000000, RZ, 0xc0, !PT ;  /* 0xff00000004037812 */ /* 0x000fc400078ec0ff */
[----:B0-----:R-:W-:Y:S01]  /*1480*/  LOP3.LUT R0, R4, 0xff0000, RZ, 0xc0, !PT ;  /* 0x00ff000004007812 */ /* 0x001fe200078ec0ff */
[----:B------:R3:W-:Y:S01]  /*1490*/  STL [R1+0x8c], R27 ;  /* 0x00008c1b01007387 */ /* 0x0007e20000100800 */
[----:B------:R-:W-:-:S04]  /*14a0*/  SHF.R.U32.HI R3, RZ, 0x8, R3 ;  /* 0x00000008ff037819 */ /* 0x000fc80000011603 */
[----:B------:R-:W-:Y:S01]  /*14b0*/  LEA.HI R11, R0, R3, RZ, 0x10 ;  /* 0x00000003000b7211 */ /* 0x000fe200078f80ff */
[----:B------:R-:W-:Y:S06]  /*14c0*/  @!P1 BRA `(.L_x_7274) ;  /* 0x0000000000149947 */ /* 0x000fec0003800000 */
[----:B------:R-:W0:Y:S01]  /*14d0*/  LDC.64 R4, c[0x0][0xa20] ;  /* 0x00028800ff047b82 */ /* 0x000e220000000a00 */
[----:B------:R-:W-:Y:S01]  /*14e0*/  ULDC.64 UR4, c[0x0][0x208] ;  /* 0x0000820000047ab9 */ /* 0x000fe20000000a00 */
[----:B0-----:R-:W-:-:S05]  /*14f0*/  IMAD.WIDE R4, R28, 0x4, R4 ;  /* 0x000000041c047825 */ /* 0x001fca00078e0204 */
[----:B------:R0:W5:Y:S01]  /*1500*/  LDG.E R25, desc[UR4][R4.64] ;  /* 0x0000000404197981 */ /* 0x000162000c1e1900 */
[----:B------:R-:W-:Y:S05]  /*1510*/  BRA `(.L_x_7275) ;  /* 0x0000000000147947 */ /* 0x000fea0003800000 */
.L_x_7274:
[----:B------:R-:W-:Y:S05]  /*1520*/  @!P0 BRA `(.L_x_7275) ;  /* 0x0000000000108947 */ /* 0x000fea0003800000 */
[----:B------:R-:W-:Y:S02]  /*1530*/  ULDC.64 UR4, c[0x0][0x208] ;  /* 0x0000820000047ab9 */ /* 0x000fe40000000a00 */
[----:B------:R-:W2:Y:S04]  /*1540*/  LDG.E R0, desc[UR4][R8.64] ;  /* 0x0000000408007981 */ /* 0x000ea8000c1e1900 */
[----:B------:R-:W2:Y:S02]  /*1550*/  LDG.E R25, desc[UR4][R8.64+0x4] ;  /* 0x0000040408197981 */ /* 0x000ea4000c1e1900 */
[----:B--2---:R-:W-:-:S07]  /*1560*/  IMAD.IADD R25, R25, 0x1, -R0 ;  /* 0x0000000119197824 */ /* 0x004fce00078e0a00 */
.L_x_7275:
[----:B------:R-:W-:Y:S01]  /*1570*/  ULDC.64 UR4, c[0x0][0xa10] ;  /* 0x0002840000047ab9 */ /* 0x000fe20000000a00 */
[----:B------:R-:W-:Y:S01]  /*1580*/  ULDC.64 UR6, c[0x0][0x208] ;  /* 0x0000820000067ab9 */ /* 0x000fe20000000a00 */
[----:B------:R-:W-:Y:S01]  /*1590*/  ISETP.NE.U32.AND P0, PT, RZ, UR4, PT ;  /* 0x00000004ff007c0c */ /* 0x000fe2000bf05070 */
[----:B------:R-:W2:Y:S01]  /*15a0*/  LDL.LU R20, [R1+0x7c] ;  /* 0x00007c0001147983 */ /* 0x000ea20000300800 */
[----:B------:R-:W4:Y:S02]  /*15b0*/  LDC R8, c[0x0][0x448] ;  /* 0x00011200ff087b82 */ /* 0x000f240000000800 */
[----:B------:R-:W-:Y:S01]  /*15c0*/  ISETP.NE.AND.EX P0, PT, RZ, UR5, PT, P0 ;  /* 0x00000005ff007c0c */ /* 0x000fe2000bf05300 */
[----:B------:R-:W-:Y:S02]  /*15d0*/  ULDC.64 UR4, c[0x0][0xa30] ;  /* 0x00028c0000047ab9 */ /* 0x000fe40000000a00 */
[----:B------:R-:W-:Y:S01]  /*15e0*/  ISETP.NE.U32.AND P1, PT, RZ, UR4, PT ;  /* 0x00000004ff007c0c */ /* 0x000fe2000bf25070 */
[----:B-----5:R-:W-:-:S02]  /*15f0*/  IMAD.MOV.U32 R121, RZ, RZ, R25 ;  /* 0x000000ffff797224 */ /* 0x020fc400078e0019 */
[----:B------:R-:W1:Y:S01]  /*1600*/  LDC.64 R12, c[0x0][0x9e0] ;  /* 0x00027800ff0c7b82 */ /* 0x000e620000000a00 */
[----:B------:R-:W-:-:S07]  /*1610*/  ISETP.NE.AND.EX P1, PT, RZ, UR5, PT, P1 ;  /* 0x00000005ff007c0c */ /* 0x000fce000bf25310 */
[----:B0-----:R-:W0:Y:S08]  /*1620*/  @P0 LDC.64 R4, c[0x0][0xa10] ;  /* 0x00028400ff040b82 */ /* 0x001e300000000a00 */
[----:B------:R-:W3:Y:S01]  /*1630*/  @P1 LDC.64 R6, c[0x0][0xa30] ;  /* 0x00028c00ff061b82 */ /* 0x000ee20000000a00 */
[----:B0-----:R-:W-:-:S05]  /*1640*/  @P0 IMAD.WIDE R4, R28, 0x4, R4 ;  /* 0x000000041c040825 */ /* 0x001fca00078e0204 */
[----:B------:R-:W2:Y:S04]  /*1650*/  @P0 LDG.E R0, desc[UR6][R4.64] ;  /* 0x0000000604000981 */ /* 0x000ea8000c1e1900 */
[----:B------:R0:W2:Y:S01]  /*1660*/  @P0 LDG.E R3, desc[UR6][R4.64+0x4] ;  /* 0x0000040604030981 */ /* 0x0000a2000c1e1900 */
[----:B---3--:R-:W-:-:S05]  /*1670*/  @P1 IMAD.WIDE R6, R28, 0x4, R6 ;  /* 0x000000041c061825 */ /* 0x008fca00078e0206 */
[----:B------:R3:W5:Y:S01]  /*1680*/  @P1 LDG.E R121, desc[UR6][R6.64] ;  /* 0x0000000606791981 */ /* 0x000762000c1e1900 */
[----:B----4-:R-:W-:Y:S01]  /*1690*/  ISETP.NE.AND P1, PT, R8, 0x1, PT ;  /* 0x000000010800780c */ /* 0x010fe20003f25270 */
[----:B------:R-:W-:Y:S01]  /*16a0*/  IMAD.IADD R15, R25, 0x1, -R10 ;  /* 0x00000001190f7824 */ /* 0x000fe200078e0a0a */
[----:B-1----:R-:W-:Y:S01]  /*16b0*/  ISETP.GE.AND P2, PT, R13, 0x1, PT ;  /* 0x000000010d00780c */ /* 0x002fe20003f46270 */
[----:B0-----:R-:W-:-:S10]  /*16c0*/  IMAD.MOV.U32 R4, RZ, RZ, RZ ;  /* 0x000000ffff047224 */ /* 0x001fd400078e00ff */
[----:B------:R-:W0:Y:S08]  /*16d0*/  @P1 LDC R9, c[0x0][0x44c] ;  /* 0x00011300ff091b82 */ /* 0x000e300000000800 */
[----:B------:R-:W1:Y:S01]  /*16e0*/  @P1 LDC R8, c[0x0][0x450] ;  /* 0x00011400ff081b82 */ /* 0x000e620000000800 */
[----:B--2---:R-:W-:-:S05]  /*16f0*/  IMAD.SHL.U32 R20, R20, 0x80, RZ ;  /* 0x0000008014147824 */ /* 0x004fca00078e00ff */
[----:B------:R3:W-:Y:S01]  /*1700*/  STL [R1+0x64], R20 ;  /* 0x0000641401007387 */ /* 0x0007e20000100800 */
[----:B------:R-:W-:Y:S02]  /*1710*/  @P0 IMAD.IADD R2, R3, 0x1, -R0 ;  /* 0x0000000103020824 */ /* 0x000fe400078e0a00 */
[----:B------:R-:W-:Y:S02]  /*1720*/  VIADD R0, R20, 0x7f ;  /* 0x0000007f14007836 */ /* 0x000fe40000000000 */
[----:B------:R-:W-:Y:S02]  /*1730*/  IMAD.IADD R10, R15, 0x1, R2 ;  /* 0x000000010f0a7824 */ /* 0x000fe400078e0202 */
[----:B0-----:R-:W-:-:S03]  /*1740*/  @P1 IMAD.HI.U32 R3, R0, R9, RZ ;  /* 0x0000000900031227 */ /* 0x001fc600078e00ff */
[----:B------:R3:W-:Y:S01]  /*1750*/  STL [R1+0x14], R10 ;  /* 0x0000140a01007387 */ /* 0x0007e20000100800 */
[C---:B------:R-:W-:Y:S01]  /*1760*/  VIADD R5, R10.reuse, 0xdf ;  /* 0x000000df0a057836 */ /* 0x040fe20000000000 */
[----:B-1----:R-:W-:Y:S02]  /*1770*/  @P1 SHF.R.U32.HI R0, RZ, R8, R3 ;  /* 0x00000008ff001219 */ /* 0x002fe40000011603 */
[----:B------:R-:W-:Y:S01]  /*1780*/  IADD3 R138, R10, 0x1, -R14 ;  /* 0x000000010a8a7810 */ /* 0x000fe20007ffe80e */
[----:B------:R-:W-:-:S04]  /*1790*/  IMAD.HI R4, R5, -0x6db6db6d, R4 ;  /* 0x9249249305047827 */ /* 0x000fc800078e0204 */
[----:B------:R-:W-:Y:S01]  /*17a0*/  IMAD.IADD R3, R138, 0x1, R0 ;  /* 0x000000018a037824 */ /* 0x000fe200078e0200 */
[----:B------:R-:W-:-:S04]  /*17b0*/  SHF.R.U32.HI R139, RZ, 0x1f, R4 ;  /* 0x0000001fff8b7819 */ /* 0x000fc80000011604 */
[----:B------:R-:W-:Y:S01]  /*17c0*/  LEA.HI.SX32 R139, R4, R139, 0x19 ;  /* 0x0000008b048b7211 */ /* 0x000fe200078fcaff */
[----:B------:R-:W-:Y:S01]  /*17d0*/  IMAD.IADD R4, R3, 0x1, R12 ;  /* 0x0000000103047824 */ /* 0x000fe200078e020c */
[----:B---3--:R-:W-:Y:S06]  /*17e0*/  @!P2 BRA `(.L_x_7276) ;  /* 0x000000000048a947 */ /* 0x008fec0003800000 */
        /* <DEDUP_REMOVED lines=11> */
.L_x_7278:
[----:B------:R-:W-:-:S13]  /*18a0*/  ISETP.NE.AND P0, PT, R13, 0x1, PT ;  /* 0x000000010d00780c */ /* 0x000fda0003f05270 */
[----:B------:R-:W0:Y:S02]  /*18b0*/  @P0 LDC.64 R6, c[0x0][0x9e8] ;  /* 0x00027a00ff060b82 */ /* 0x000e240000000a00 */
[----:B0-----:R-:W-:-:S05]  /*18c0*/  @P0 IMAD.HI.U32 R6, R0, R6, RZ ;  /* 0x0000000600060227 */ /* 0x001fca00078e00ff */
[----:B------:R-:W-:-:S07]  /*18d0*/  @P0 SHF.R.U32.HI R0, RZ, R7, R6 ;  /* 0x00000007ff000219 */ /* 0x000fce0000011606 */
.L_x_7279:
[----:B------:R-:W-:Y:S05]  /*18e0*/  BSYNC B0 ;  /* 0x0000000000007941 */ /* 0x000fea0003800000 */
.L_x_7277:
[----:B------:R-:W-:-:S05]  /*18f0*/  IMAD R3, R0, R13, R13 ;  /* 0x0000000d00037224 */ /* 0x000fca00078e020d */
[----:B------:R-:W-:-:S07]  /*1900*/  VIMNMX R4, R4, R3, PT ;  /* 0x0000000304047248 */ /* 0x000fce0003fe0100 */
.L_x_7276:
[----:B------:R-:W0:Y:S01]  /*1910*/  @P1 LDC R3, c[0x0][0x44c] ;  /* 0x00011300ff031b82 */ /* 0x000e220000000800 */
[----:B------:R-:W-:Y:S01]  /*1920*/  VIADD R5, R4, 0xdf ;  /* 0x000000df04057836 */ /* 0x000fe20000000000 */
[----:B------:R-:W-:Y:S01]  /*1930*/  ULDC UR4, c[0x0][0x9dc] ;  /* 0x0002770000047ab9 */ /* 0x000fe20000000800 */
[----:B------:R-:W-:Y:S02]  /*1940*/  IMAD.MOV.U32 R4, RZ, RZ, RZ ;  /* 0x000000ffff047224 */ /* 0x000fe400078e00ff */
[----:B------:R-:W-:Y:S02]  /*1950*/  IMAD.MOV.U32 R0, RZ, RZ, R20 ;  /* 0x000000ffff007224 */ /* 0x000fe400078e0014 */
[----:B------:R-:W-:Y:S01]  /*1960*/  IMAD.HI R4, R5, -0x6db6db6d, R4 ;  /* 0x9249249305047827 */ /* 0x000fe200078e0204 */
[----:B------:R-:W1:Y:S03]  /*1970*/  @P1 LDC R6, c[0x0][0x450] ;  /* 0x00011400ff061b82 */ /* 0x000e660000000800 */
[----:B------:R-:W-:-:S02]  /*1980*/  IMAD.IADD R137, R10, 0x1, -R14 ;  /* 0x000000010a897824 */ /* 0x000fc400078e0a0e */
[----:B0-----:R-:W-:-:S05]  /*1990*/  @P1 IMAD.HI.U32 R3, R20, R3, RZ ;  /* 0x0000000314031227 */ /* 0x001fca00078e00ff */
[----:B-1----:R-:W-:Y:S02]  /*19a0*/  @P1 SHF.R.U32.HI R0, RZ, R6, R3 ;  /* 0x00000006ff001219 */ /* 0x002fe40000011603 */
[----:B------:R-:W-:-:S03]  /*19b0*/  SHF.R.U32.HI R3, RZ, 0x1f, R4 ;  /* 0x0000001fff037819 */ /* 0x000fc60000011604 */
[----:B------:R-:W-:Y:S01]  /*19c0*/  IMAD.IADD R0, R137, 0x1, R0 ;  /* 0x0000000189007824 */ /* 0x000fe200078e0200 */
[----:B------:R-:W-:-:S03]  /*19d0*/  LEA.HI.SX32 R4, R4, R3, 0x19 ;  /* 0x0000000304047211 */ /* 0x000fc600078fcaff */
[----:B------:R-:W-:Y:S01]  /*19e0*/  VIADD R5, R0, -UR4 ;  /* 0x8000000400057c36 */ /* 0x000fe20008000000 */
[----:B------:R-:W-:Y:S01]  /*19f0*/  VIMNMX R8, R139, R4, PT ;  /* 0x000000048b087248 */ /* 0x000fe20003fe0100 */
        /* <DEDUP_REMOVED lines=11> */
.L_x_7282:
[----:B------:R-:W-:-:S13]  /*1ab0*/  ISETP.NE.AND P0, PT, R13, 0x1, PT ;  /* 0x000000010d00780c */ /* 0x000fda0003f05270 */
[----:B------:R-:W0:Y:S02]  /*1ac0*/  @P0 LDC.64 R6, c[0x0][0x9e8] ;  /* 0x00027a00ff060b82 */ /* 0x000e240000000a00 */
[----:B0-----:R-:W-:-:S05]  /*1ad0*/  @P0 IMAD.HI.U32 R4, R0, R6, RZ ;  /* 0x0000000600040227 */ /* 0x001fca00078e00ff */
[----:B------:R-:W-:-:S07]  /*1ae0*/  @P0 SHF.R.U32.HI R0, RZ, R7, R4 ;  /* 0x00000007ff000219 */ /* 0x000fce0000011604 */
.L_x_7283:
[----:B------:R-:W-:Y:S05]  /*1af0*/  BSYNC B0 ;  /* 0x0000000000007941 */ /* 0x000fea0003800000 */
.L_x_7281:
[----:B------:R-:W-:-:S05]  /*1b00*/  IMAD R0, R0, R13, RZ ;  /* 0x0000000d00007224 */ /* 0x000fca00078e02ff */
[----:B------:R-:W-:-:S07]  /*1b10*/  VIMNMX R5, R5, R0, !PT ;  /* 0x0000000005057248 */ /* 0x000fce0007fe0100 */
.L_x_7280:
[----:B------:R-:W-:Y:S01]  /*1b20*/  IMAD.MOV.U32 R4, RZ, RZ, RZ ;  /* 0x000000ffff047224 */ /* 0x000fe200078e00ff */
[----:B------:R-:W-:Y:S01]  /*1b30*/  LOP3.LUT R13, R11, 0xff, RZ, 0xc0, !PT ;  /* 0x000000ff0b0d7812 */ /* 0x000fe200078ec0ff */
[----:B------:R-:W-:Y:S01]  /*1b40*/  BSSY B0, `(.L_x_7284) ;  /* 0x000002a000007945 */ /* 0x000fe20003800000 */
[----:B------:R-:W-:Y:S01]  /*1b50*/  SHF.R.U32.HI R3, RZ, 0x10, R11 ;  /* 0x00000010ff037819 */ /* 0x000fe2000001160b */
[----:B------:R-:W-:Y:S02]  /*1b60*/  IMAD.HI R5, R5, -0x6db6db6d, R4 ;  /* 0x9249249305057827 */ /* 0x000fe400078e0204 */
[----:B------:R0:W-:Y:S03]  /*1b70*/  STL [R1+0xa4], R13 ;  /* 0x0000a40d01007387 */ /* 0x0001e60000100800 */
[----:B------:R-:W-:Y:S01]  /*1b80*/  SHF.R.U32.HI R0, RZ, 0x1f, R5 ;  /* 0x0000001fff007819 */ /* 0x000fe20000011605 */
[----:B------:R0:W-:Y:S03]  /*1b90*/  STL [R1+0x9c], R3 ;  /* 0x00009c0301007387 */ /* 0x0001e60000100800 */
[----:B------:R-:W-:-:S04]  /*1ba0*/  LEA.HI.SX32 R0, R5, R0, 0x19 ;  /* 0x0000000005007211 */ /* 0x000fc800078fcaff */
[----:B------:R-:W-:Y:S01]  /*1bb0*/  VIMNMX R9, RZ, R0, !PT ;  /* 0x00000000ff097248 */ /* 0x000fe20007fe0100 */
[----:B------:R-:W-:-:S03]  /*1bc0*/  IMAD.MOV.U32 R0, RZ, RZ, RZ ;  /* 0x000000ffff007224 */ /* 0x000fc600078e00ff */
[----:B------:R-:W-:-:S13]  /*1bd0*/  ISETP.GT.AND P0, PT, R8, R9, PT ;  /* 0x000000090800720c */ /* 0x000fda0003f04270 */
        /* <DEDUP_REMOVED lines=32> */
.L_x_7285:
[----:B------:R-:W-:Y:S05]  /*1de0*/  BSYNC B0 ;  /* 0x0000000000007941 */ /* 0x000fea0003800000 */
.L_x_7284:
        /* <DEDUP_REMOVED lines=9> */
[----:B------:R-:W-:-:S06]  /*1e80*/  IMAD.MOV.U32 R24, RZ, RZ, R107 ;  /* 0x000000ffff187224 */ /* 0x000fcc00078e006b */
[----:B------:R-:W-:Y:S02]  /*1e90*/  @P0 VIADD R5, R4, 0xdf ;  /* 0x000000df04050836 */ /* 0x000fe40000000000 */
        /* <DEDUP_REMOVED lines=27> */
.L_x_7288:
[----:B------:R-:W-:Y:S05]  /*2050*/  BSYNC B6 ;  /* 0x0000000000067941 */ /* 0x000fea0003800000 */
.L_x_7287:
        /* <DEDUP_REMOVED lines=20> */
.L_x_7290:
[----:B------:R-:W-:Y:S05]  /*21a0*/  BSYNC B6 ;  /* 0x0000000000067941 */ /* 0x000fea0003800000 */
.L_x_7289:
[----:B------:R-:W-:Y:S01]  /*21b0*/  ULDC.64 UR4, c[0x0][0x9f8] ;  /* 0x00027e0000047ab9 */ /* 0x000fe20000000a00 */
[----:B------:R-:W-:Y:S01]  /*21c0*/  IMAD.MOV.U32 R0, RZ, RZ, R28 ;  /* 0x000000ffff007224 */ /* 0x000fe200078e001c */
[----:B------:R-:W-:Y:S01]  /*21d0*/  ISETP.NE.U32.AND P0, PT, RZ, UR4, PT ;  /* 0x00000004ff007c0c */ /* 0x000fe2000bf05070 */
[----:B------:R-:W-:Y:S01]  /*21e0*/  ULDC.64 UR6, c[0x0][0x208] ;  /* 0x0000820000067ab9 */ /* 0x000fe20000000a00 */
[----:B------:R-:W2:Y:S01]  /*21f0*/  LDL R49, [R1+0x88] ;  /* 0x0000880001317983 */ /* 0x000ea20000100800 */
[----:B------:R-:W0:Y:S01]  /*2200*/  LDC.64 R36, c[0x0][0x300] ;  /* 0x0000c000ff247b82 */ /* 0x000e220000000a00 */
[----:B------:R-:W-:Y:S01]  /*2210*/  ISETP.NE.AND.EX P0, PT, RZ, UR5, PT, P0 ;  /* 0x00000005ff007c0c */ /* 0x000fe2000bf05300 */
[----:B------:R-:W-:Y:S01]  /*2220*/  IMAD.IADD R95, R26, 0x1, R25 ;  /* 0x000000011a5f7824 */ /* 0x000fe200078e0219 */
[----:B------:R-:W3:Y:S01]  /*2230*/  LDL R48, [R1+0x90] ;  /* 0x0000900001307983 */ /* 0x000ee20000100800 */
[----:B------:R-:W-:-:S03]  /*2240*/  ULDC.64 UR4, c[0x0][0xa08] ;  /* 0x0002820000047ab9 */ /* 0x000fc60000000a00 */
[----:B------:R-:W4:Y:S01]  /*2250*/  LDL R47, [R1+0x98] ;  /* 0x00009800012f7983 */ /* 0x000f220000100800 */
[----:B------:R-:W1:Y:S03]  /*2260*/  LDC.64 R86, c[0x0][0x3f8] ;  /* 0x0000fe00ff567b82 */ /* 0x000e660000000a00 */
[----:B------:R-:W4:Y:S05]  /*2270*/  LDL R46, [R1+0x94] ;  /* 0x00009400012e7983 */ /* 0x000f2a0000100800 */
[----:B------:R-:W0:Y:S01]  /*2280*/  @P0 LDC.64 R4, c[0x0][0x9f8] ;  /* 0x00027e00ff040b82 */ /* 0x000e220000000a00 */
[----:B------:R-:W1:Y:S07]  /*2290*/  S2R R20, SR_TID.X ;  /* 0x0000000000147919 */ /* 0x000e6e0000002100 */
[----:B------:R-:W1:Y:S08]  /*22a0*/  LDC.64 R30, c[0x0][0x408] ;  /* 0x00010200ff1e7b82 */ /* 0x000e700000000a00 */
[----:B------:R-:W1:Y:S01]  /*22b0*/  LDC R15, c[0x0][0x3f4] ;  /* 0x0000fd00ff0f7b82 */ /* 0x000e620000000800 */
[----:B0-----:R-:W-:-:S05]  /*22c0*/  @P0 IMAD.WIDE R4, R28, 0x4, R4 ;  /* 0x000000041c040825 */ /* 0x001fca00078e0204 */
[----:B------:R0:W2:Y:S01]  /*22d0*/  @P0 LDG.E R0, desc[UR6][R4.64] ;  /* 0x0000000604000981 */ /* 0x0000a2000c1e1900 */
[----:B------:R-:W-:Y:S01]  /*22e0*/  SHF.R.S32.HI R21, RZ, 0x1f, R95 ;  /* 0x0000001fff157819 */ /* 0x000fe2000001145f */
[-C--:B------:R-:W-:Y:S01]  /*22f0*/  IMAD.WIDE.U32 R6, R95, R36.reuse, RZ ;  /* 0x000000245f067225 */ /* 0x080fe200078e00ff */
[----:B------:R-:W-:Y:S01]  /*2300*/  ISETP.NE.U32.AND P0, PT, RZ, UR4, PT ;  /* 0x00000004ff007c0c */ /* 0x000fe2000bf05070 */
[----:B------:R-:W-:Y:S01]  /*2310*/  ULDC.64 UR6, c[0x0][0x310] ;  /* 0x0000c40000067ab9 */ /* 0x000fe20000000a00 */
[----:B-1----:R-:W-:Y:S01]  /*2320*/  SHF.R.U32.HI R28, RZ, 0x7, R20 ;  /* 0x00000007ff1c7819 */ /* 0x002fe20000011614 */
[----:B------:R-:W-:Y:S01]  /*2330*/  IMAD R8, R21, R36, RZ ;  /* 0x0000002415087224 */ /* 0x000fe200078e02ff */
[----:B------:R-:W-:Y:S01]  /*2340*/  ISETP.NE.AND.EX P0, PT, RZ, UR5, PT, P0 ;  /* 0x00000005ff007c0c */ /* 0x000fe2000bf05300 */
[----:B------:R-:W-:Y:S01]  /*2350*/  ULDC.64 UR4, c[0x0][0x308] ;  /* 0x0000c20000047ab9 */ /* 0x000fe20000000a00 */
[----:B------:R-:W-:Y:S01]  /*2360*/  ISETP.NE.AND P6, PT, R28, 0x1, PT ;  /* 0x000000011c00780c */ /* 0x000fe20003fc5270 */
[----:B------:R-:W-:Y:S01]  /*2370*/  IMAD R3, R95, R37, R8 ;  /* 0x000000255f037224 */ /* 0x000fe200078e0208 */
[----:B------:R-:W-:Y:S01]  /*2380*/  SHF.R.S32.HI R20, RZ, 0x1f, R230 ;  /* 0x0000001fff147819 */ /* 0x000fe200000114e6 */
[----:B------:R-:W-:Y:S01]  /*2390*/  IMAD.WIDE.U32 R8, R230, R86, R22 ;  /* 0x00000056e6087225 */ /* 0x000fe200078e0016 */
[----:B------:R-:W-:-:S02]  /*23a0*/  SHF.R.S32.HI R229, RZ, 0x1f, R228 ;  /* 0x0000001fffe57819 */ /* 0x000fc400000114e4 */
[----:B------:R-:W-:Y:S01]  /*23b0*/  ISETP.GE.AND P1, PT, R22, R15, PT ;  /* 0x0000000f1600720c */ /* 0x000fe20003f26270 */
[----:B------:R-:W-:Y:S02]  /*23c0*/  IMAD.IADD R7, R7, 0x1, R3 ;  /* 0x0000000107077824 */ /* 0x000fe400078e0203 */
[----:B------:R-:W-:Y:S01]  /*23d0*/  VIADD R14, R230, 0x80 ;  /* 0x00000080e60e7836 */ /* 0x000fe20000000000 */
[----:B------:R-:W-:Y:S01]  /*23e0*/  SHF.L.U64.HI R99, R36, 0x6, R37 ;  /* 0x0000000624637819 */ /* 0x000fe20000010225 */
[----:B0-----:R-:W-:-:S04]  /*23f0*/  IMAD.WIDE.U32 R4, R27, UR4, R6 ;  /* 0x000000041b047c25 */ /* 0x001fc8000f8e0006 */
[C---:B------:R-:W-:Y:S01]  /*2400*/  VIADD R33, R230.reuse, 0xc0 ;  /* 0x000000c0e6217836 */ /* 0x040fe20000000000 */
[----:B------:R-:W-:Y:S01]  /*2410*/  SHF.R.S32.HI R123, RZ, 0x1f, R14 ;  /* 0x0000001fff7b7819 */ /* 0x000fe2000001140e */
[----:B------:R-:W-:Y:S02]  /*2420*/  IMAD R5, R27, UR5, R5 ;  /* 0x000000051b057c24 */ /* 0x000fe4000f8e0205 */
[C---:B------:R-:W-:Y:S02]  /*2430*/  VIADD R44, R230.reuse, 0x80 ;  /* 0x00000080e62c7836 */ /* 0x040fe40000000000 */
[C---:B------:R-:W-:Y:S02]  /*2440*/  VIADD R50, R230.reuse, 0x40 ;  /* 0x00000040e6327836 */ /* 0x040fe40000000000 */
[----:B------:R-:W-:Y:S01]  /*2450*/  VIADD R13, R230, 0xc0 ;  /* 0x000000c0e60d7836 */ /* 0x000fe20000000000 */
[----:B------:R-:W-:Y:S01]  /*2460*/  SHF.L.U64.HI R108, R36, 0x7, R37 ;  /* 0x00000007246c7819 */ /* 0x000fe20000010225 */
[----:B------:R-:W-:Y:S01]  /*2470*/  IMAD.WIDE.U32 R10, R230, R30, R22 ;  /* 0x0000001ee60a7225 */ /* 0x000fe200078e0016 */
[----:B------:R-:W-:-:S03]  /*2480*/  SHF.L.U64.HI R12, R86, 0x6, R87 ;  /* 0x00000006560c7819 */ /* 0x000fc60000010257 */
[----:B------:R-:W-:Y:S02]  /*2490*/  IMAD.MOV.U32 R84, RZ, RZ, R8 ;  /* 0x000000ffff547224 */ /* 0x000fe400078e0008 */
[----:B------:R-:W-:Y:S02]  /*24a0*/  VIADD R25, R230, 0x40 ;  /* 0x00000040e6197836 */ /* 0x000fe40000000000 */
[----:B------:R-:W-:Y:S02]  /*24b0*/  IMAD.SHL.U32 R98, R36, 0x40, RZ ;  /* 0x0000004024627824 */ /* 0x000fe400078e00ff */
[----:B------:R-:W-:Y:S01]  /*24c0*/  IMAD.MOV.U32 R90, RZ, RZ, R10 ;  /* 0x000000ffff5a7224 */ /* 0x000fe200078e000a */
[----:B------:R-:W-:Y:S01]  /*24d0*/  SHF.R.S32.HI R128, RZ, 0x1f, R25 ;  /* 0x0000001fff807819 */ /* 0x000fe20000011419 */
[-C--:B------:R-:W-:Y:S02]  /*24e0*/  IMAD R14, R20, R36.reuse, RZ ;  /* 0x00000024140e7224 */ /* 0x080fe400078e02ff */
[----:B------:R-:W-:-:S04]  /*24f0*/  IMAD.WIDE.U32 R132, R230, R36, R98 ;  /* 0x00000024e6847225 */ /* 0x000fc800078e0062 */
[----:B------:R-:W-:Y:S02]  /*2500*/  IMAD.SHL.U32 R33, R33, 0x80, RZ ;  /* 0x0000008021217824 */ /* 0x000fe400078e00ff */
[----:B------:R-:W-:-:S03]  /*2510*/  IMAD.WIDE.U32 R92, R30, 0xe0, RZ ;  /* 0x000000e01e5c7825 */ /* 0x000fc600078e00ff */
[----:B------:R-:W-:Y:S01]  /*2520*/  LOP3.LUT R33, R33, 0x380, RZ, 0xc0, !PT ;  /* 0x0000038021217812 */ /* 0x000fe200078ec0ff */
[----:B------:R-:W-:Y:S02]  /*2530*/  IMAD R25, R230, R37, R14 ;  /* 0x00000025e6197224 */ /* 0x000fe400078e020e */
[----:B------:R-:W-:Y:S01]  /*2540*/  IMAD.SHL.U32 R44, R44, 0x80, RZ ;  /* 0x000000802c2c7824 */ /* 0x000fe200078e00ff */
[----:B------:R-:W-:Y:S01]  /*2550*/  SHF.R.U32.HI R140, RZ, 0x3, R33 ;  /* 0x00000003ff8c7819 */ /* 0x000fe20000011621 */
[----:B------:R-:W-:Y:S02]  /*2560*/  IMAD.IADD R14, R25, 0x1, R133 ;  /* 0x00000001190e7824 */ /* 0x000fe400078e0285 */
[----:B------:R-:W-:Y:S01]  /*2570*/  IMAD.SHL.U32 R120, R15, 0x2, RZ ;  /* 0x000000020f787824 */ /* 0x000fe200078e00ff */
[----:B------:R-:W-:Y:S01]  /*2580*/  LOP3.LUT R44, R44, 0x380, RZ, 0xc0, !PT ;  /* 0x000003802c2c7812 */ /* 0x000fe200078ec0ff */
[----:B------:R-:W-:Y:S02]  /*2590*/  IMAD.SHL.U32 R50, R50, 0x80, RZ ;  /* 0x0000008032327824 */ /* 0x000fe400078e00ff */
[----:B------:R-:W-:Y:S01]  /*25a0*/  IMAD.WIDE.U32 R96, R230, R36, R22 ;  /* 0x00000024e6607225 */ /* 0x000fe200078e0016 */
[----:B------:R-:W-:-:S02]  /*25b0*/  SHF.R.U32.HI R141, RZ, 0x3, R44 ;  /* 0x00000003ff8d7819 */ /* 0x000fc4000001162c */
[----:B------:R-:W-:Y:S01]  /*25c0*/  LOP3.LUT R50, R50, 0x380, RZ, 0xc0, !PT ;  /* 0x0000038032327812 */ /* 0x000fe200078ec0ff */
[----:B------:R-:W-:Y:S01]  /*25d0*/  VIADD R136, R28, 0x8 ;  /* 0x000000081c887836 */ /* 0x000fe20000000000 */
[----:B------:R-:W-:Y:S01]  /*25e0*/  SHF.R.S32.HI R122, RZ, 0x1f, R13 ;  /* 0x0000001fff7a7819 */ /* 0x000fe2000001140d */
[----:B------:R-:W-:Y:S01]  /*25f0*/  IMAD R115, R87, 0xe0, RZ ;  /* 0x000000e057737824 */ /* 0x000fe200078e02ff */
[----:B------:R-:W-:Y:S01]  /*2600*/  SHF.R.U32.HI R50, RZ, 0x3, R50 ;  /* 0x00000003ff327819 */ /* 0x000fe20000011632 */
[----:B------:R-:W-:Y:S02]  /*2610*/  IMAD R13, R37, 0xe0, RZ ;  /* 0x000000e0250d7824 */ /* 0x000fe400078e02ff */
[----:B------:R-:W-:Y:S02]  /*2620*/  IMAD.SHL.U32 R10, R86, 0x40, RZ ;  /* 0x00000040560a7824 */ /* 0x000fe400078e00ff */
[----:B------:R-:W-:-:S04]  /*2630*/  IMAD.WIDE.U32 R130, R36, 0xe0, RZ ;  /* 0x000000e024827825 */ /* 0x000fc800078e00ff */
[----:B------:R-:W-:Y:S01]  /*2640*/  IMAD.IADD R13, R131, 0x1, R13 ;  /* 0x00000001830d7824 */ /* 0x000fe200078e020d */
[----:B--2---:R-:W-:Y:S02]  /*2650*/  SHF.R.S32.HI R3, RZ, 0x1f, R0 ;  /* 0x0000001fff037819 */ /* 0x004fe40000011400 */
[----:B------:R-:W-:Y:S02]  /*2660*/  SEL R7, R0, RZ, !P0 ;  /* 0x000000ff00077207 */ /* 0x000fe40004000000 */
[----:B------:R-:W-:-:S03]  /*2670*/  SEL R3, R3, RZ, !P0 ;  /* 0x000000ff03037207 */ /* 0x000fc60004000000 */
[----:B------:R-:W-:-:S04]  /*2680*/  IMAD.WIDE.U32 R38, R7, UR6, R4 ;  /* 0x0000000607267c25 */ /* 0x000fc8000f8e0004 */
[----:B------:R-:W-:-:S04]  /*2690*/  IMAD R0, R3, UR6, RZ ;  /* 0x0000000603007c24 */ /* 0x000fc8000f8e02ff */
[----:B------:R-:W-:Y:S01]  /*26a0*/  IMAD R35, R7, UR7, R0 ;  /* 0x0000000707237c24 */ /* 0x000fe2000f8e0200 */
[----:B------:R-:W-:Y:S05]  /*26b0*/  @!P6 WARPSYNC.ALL ;  /* 0x000000000000e948 */ /* 0x000fea0003800000 */
[----:B------:R-:W-:Y:S01]  /*26c0*/  ULDC.64 UR4, c[0x0][0x330] ;  /* 0x0000cc0000047ab9 */ /* 0x000fe20000000a00 */
[----:B------:R-:W-:Y:S02]  /*26d0*/  IMAD R0, R20, R86, RZ ;  /* 0x0000005614007224 */ /* 0x000fe400078e02ff */
[----:B------:R-:W-:-:S04]  /*26e0*/  IMAD.WIDE.U32 R4, R27, UR4, R22 ;  /* 0x000000041b047c25 */ /* 0x000fc8000f8e0016 */
[----:B------:R-:W-:Y:S01]  /*26f0*/  IMAD R41, R27, UR5, R5 ;  /* 0x000000051b297c24 */ /* 0x000fe2000f8e0205 */
[----:B------:R-:W-:Y:S01]  /*2700*/  ULDC.64 UR4, c[0x0][0x338] ;  /* 0x0000ce0000047ab9 */ /* 0x000fe20000000a00 */
[----:B------:R-:W-:Y:S02]  /*2710*/  IMAD.MOV.U32 R40, RZ, RZ, R4 ;  /* 0x000000ffff287224 */ /* 0x000fe400078e0004 */
[----:B------:R-:W-:Y:S02]  /*2720*/  IMAD R3, R3, UR4, RZ ;  /* 0x0000000403037c24 */ /* 0x000fe4000f8e02ff */
[----:B------:R-:W-:Y:S02]  /*2730*/  IMAD R85, R230, R87, R0 ;  /* 0x00000057e6557224 */ /* 0x000fe400078e0200 */
[-C--:B------:R-:W-:Y:S02]  /*2740*/  IMAD R0, R20, R30.reuse, RZ ;  /* 0x0000001e14007224 */ /* 0x080fe400078e02ff */
[----:B------:R-:W-:Y:S01]  /*2750*/  IMAD R45, R7, UR5, R3 ;  /* 0x00000005072d7c24 */ /* 0x000fe2000f8e0203 */
[----:B------:R-:W-:Y:S01]  /*2760*/  SEL R3, R15, RZ, P1 ;  /* 0x000000ff0f037207 */ /* 0x000fe20000800000 */
[----:B------:R-:W-:Y:S01]  /*2770*/  IMAD.WIDE.U32 R40, R7, UR4, R40 ;  /* 0x0000000407287c25 */ /* 0x000fe2000f8e0028 */
[----:B------:R-:W-:Y:S03]  /*2780*/  @!P6 BAR.SYNC.DEFER_BLOCKING 0x9, 0x100 ;  /* 0x024400000000eb1d */ /* 0x000fe60000010000 */
[C---:B------:R-:W-:Y:S01]  /*2790*/  IMAD.WIDE.U32 R6, R230.reuse, R30, R228 ;  /* 0x0000001ee6067225 */ /* 0x040fe200078e00e4 */
[----:B------:R-:W-:-:S02]  /*27a0*/  IADD3 R94, P0, R230, R95, RZ ;  /* 0x0000005fe65e7210 */ /* 0x000fc40007f1e0ff */
[----:B------:R-:W-:Y:S01]  /*27b0*/  ULDC UR4, c[0x0][0x2f4] ;  /* 0x0000bd0000047ab9 */ /* 0x000fe20000000800 */
[----:B------:R-:W-:Y:S01]  /*27c0*/  IMAD R91, R230, R31, R0 ;  /* 0x0000001fe65b7224 */ /* 0x000fe200078e0200 */
[----:B------:R-:W-:Y:S01]  /*27d0*/  P2R R0, PR, RZ, 0x2 ;  /* 0x00000002ff007803 */ /* 0x000fe20000000000 */
[----:B------:R-:W-:Y:S02]  /*27e0*/  IMAD.IADD R3, R22, 0x1, R3 ;  /* 0x0000000116037824 */ /* 0x000fe400078e0203 */
[----:B------:R-:W-:Y:S01]  /*27f0*/  IMAD.IADD R89, R7, 0x1, R91 ;  /* 0x0000000107597824 */ /* 0x000fe200078e025b */
[----:B-----5:R-:W-:Y:S01]  /*2800*/  SHF.R.S32.HI R7, RZ, 0x1f, R121 ;  /* 0x0000001fff077819 */ /* 0x020fe20000011479 */
[----:B------:R-:W-:Y:S01]  /*2810*/  IMAD.MOV.U32 R88, RZ, RZ, R6 ;  /* 0x000000ffff587224 */ /* 0x000fe200078e0006 */
[----:B------:R-:W-:Y:S01]  /*2820*/  SHF.R.S32.HI R8, RZ, 0x1f, R3 ;  /* 0x0000001fff087819 */ /* 0x000fe20000011403 */
[----:B------:R-:W-:-:S03]  /*2830*/  IMAD.WIDE.U32 R4, R230, R86, R228 ;  /* 0x00000056e6047225 */ /* 0x000fc600078e00e4 */
[----:B------:R-:W-:Y:S01]  /*2840*/  LEA.HI R32, R8, R3, RZ, 0x4 ;  /* 0x0000000308207211 */ /* 0x000fe200078f20ff */
[----:B------:R-:W-:Y:S01]  /*2850*/  IMAD R6, R7, R86, RZ ;  /* 0x0000005607067224 */ /* 0x000fe200078e02ff */
[C---:B------:R-:W-:Y:S01]  /*2860*/  SHF.L.U64.HI R8, R30.reuse, 0x6, R31 ;  /* 0x000000061e087819 */ /* 0x040fe2000001021f */
[----:B------:R-:W-:Y:S02]  /*2870*/  IMAD.IADD R5, R5, 0x1, R85 ;  /* 0x0000000105057824 */ /* 0x000fe400078e0255 */
[----:B------:R-:W-:Y:S02]  /*2880*/  IMAD R27, R121, R87, R6 ;  /* 0x00000057791b7224 */ /* 0x000fe400078e0206 */
[----:B------:R-:W-:Y:S01]  /*2890*/  IMAD R6, R7, R30, RZ ;  /* 0x0000001e07067224 */ /* 0x000fe200078e02ff */
[----:B------:R-:W-:Y:S01]  /*28a0*/  SHF.L.U64.HI R7, R30, 0x7, R31 ;  /* 0x000000071e077819 */ /* 0x000fe2000001021f */
[----:B------:R-:W-:Y:S02]  /*28b0*/  IMAD.IADD R91, R91, 0x1, R11 ;  /* 0x000000015b5b7824 */ /* 0x000fe400078e020b */
[----:B------:R-:W-:-:S02]  /*28c0*/  IMAD.SHL.U32 R3, R231, 0x80, RZ ;  /* 0x00000080e7037824 */ /* 0x000fc400078e00ff */
[----:B------:R-:W-:-:S04]  /*28d0*/  IMAD.WIDE.U32 R88, R121, R30, R88 ;  /* 0x0000001e79587225 */ /* 0x000fc800078e0058 */
[----:B------:R-:W-:Y:S01]  /*28e0*/  IMAD.X R95, R20, 0x1, R21, P0 ;  /* 0x00000001145f7824 */ /* 0x000fe200000e0615 */
[----:B------:R-:W-:Y:S01]  /*28f0*/  LOP3.LUT R33, R33, 0x70, R32, 0xf8, !PT ;  /* 0x0000007021217812 */ /* 0x000fe200078ef820 */
[----:B------:R-:W-:-:S04]  /*2900*/  IMAD.WIDE.U32 R42, R121, R86, R4 ;  /* 0x00000056792a7225 */ /* 0x000fc800078e0004 */
[C---:B------:R-:W-:Y:S01]  /*2910*/  IMAD R29, R121.reuse, R31, R6 ;  /* 0x0000001f791d7224 */ /* 0x040fe200078e0206 */
[----:B------:R-:W-:Y:S01]  /*2920*/  LOP3.LUT R44, R44, 0x70, R32, 0xf8, !PT ;  /* 0x000000702c2c7812 */ /* 0x000fe200078ef820 */
[----:B------:R-:W-:Y:S01]  /*2930*/  IMAD.SHL.U32 R6, R30, 0x40, RZ ;  /* 0x000000401e067824 */ /* 0x000fe200078e00ff */
[----:B------:R-:W-:Y:S01]  /*2940*/  SHF.L.U64.HI R11, R86, 0x7, R87 ;  /* 0x00000007560b7819 */ /* 0x000fe20000010257 */
[----:B------:R-:W-:Y:S02]  /*2950*/  IMAD.SHL.U32 R5, R30, 0x80, RZ ;  /* 0x000000801e057824 */ /* 0x000fe400078e00ff */
[----:B------:R-:W-:Y:S01]  /*2960*/  IMAD.WIDE.U32 R90, R121, R30, R90 ;  /* 0x0000001e795a7225 */ /* 0x000fe200078e005a */
[----:B------:R-:W-:-:S03]  /*2970*/  LOP3.LUT R3, R3, 0x380, RZ, 0xc0, !PT ;  /* 0x0000038003037812 */ /* 0x000fc600078ec0ff */
[----:B------:R-:W-:Y:S01]  /*2980*/  VIADD R30, R230, 0x40 ;  /* 0x00000040e61e7836 */ /* 0x000fe20000000000 */
[----:B------:R-:W-:Y:S01]  /*2990*/  IADD3 R106, P0, R98, R132, RZ ;  /* 0x00000084626a7210 */ /* 0x000fe20007f1e0ff */
[----:B------:R-:W-:Y:S02]  /*29a0*/  IMAD.IADD R85, R85, 0x1, R9 ;  /* 0x0000000155557824 */ /* 0x000fe400078e0209 */
[----:B------:R-:W-:Y:S01]  /*29b0*/  IMAD.SHL.U32 R30, R30, 0x80, RZ ;  /* 0x000000801e1e7824 */ /* 0x000fe200078e00ff */
[----:B------:R-:W-:Y:S01]  /*29c0*/  SHF.R.U32.HI R15, RZ, 0x3, R3 ;  /* 0x00000003ff0f7819 */ /* 0x000fe20000011603 */
[----:B------:R-:W-:Y:S01]  /*29d0*/  IMAD.X R105, R14, 0x1, R99, P0 ;  /* 0x000000010e697824 */ /* 0x000fe200000e0663 */
[----:B------:R-:W-:Y:S01]  /*29e0*/  LOP3.LUT R20, R3, 0x30, R22, 0xf8, !PT ;  /* 0x0000003003147812 */ /* 0x000fe200078ef816 */
[----:B------:R-:W-:Y:S01]  /*29f0*/  IMAD.WIDE.U32 R84, R121, R86, R84 ;  /* 0x0000005679547225 */ /* 0x000fe200078e0054 */
[----:B------:R-:W-:Y:S02]  /*2a00*/  IADD3 R113, P0, R106, R98, RZ ;  /* 0x000000626a717210 */ /* 0x000fe40007f1e0ff */
[--C-:B------:R-:W-:Y:S01]  /*2a10*/  LOP3.LUT R34, R3, 0x70, R32.reuse, 0xf8, !PT ;  /* 0x0000007003227812 */ /* 0x100fe200078ef820 */
[----:B------:R-:W-:Y:S01]  /*2a20*/  IMAD R31, R31, 0xe0, RZ ;  /* 0x000000e01f1f7824 */ /* 0x000fe200078e02ff */
[----:B------:R-:W-:Y:S01]  /*2a30*/  LOP3.LUT R30, R30, 0x380, RZ, 0xc0, !PT ;  /* 0x000003801e1e7812 */ /* 0x000fe200078ec0ff */
[----:B------:R-:W-:Y:S01]  /*2a40*/  IMAD.IADD R28, R29, 0x1, R91 ;  /* 0x000000011d1c7824 */ /* 0x000fe200078e025b */
[-C--:B------:R-:W-:Y:S01]  /*2a50*/  LOP3.LUT R21, R20, R15.reuse, RZ, 0x3c, !PT ;  /* 0x0000000f14157212 */ /* 0x080fe200078e3cff */
[----:B------:R-:W-:Y:S01]  /*2a60*/  IMAD.IADD R20, R97, 0x1, R25 ;  /* 0x0000000161147824 */ /* 0x000fe200078e0219 */
[----:B------:R-:W-:Y:S01]  /*2a70*/  LOP3.LUT R34, R34, R15, RZ, 0x3c, !PT ;  /* 0x0000000f22227212 */ /* 0x000fe200078e3cff */
[----:B------:R-:W-:Y:S01]  /*2a80*/  IMAD.IADD R114, R93, 0x1, R31 ;  /* 0x000000015d727824 */ /* 0x000fe200078e021f */
[--C-:B------:R-:W-:Y:S01]  /*2a90*/  LOP3.LUT R31, R30, 0x70, R32.reuse, 0xf8, !PT ;  /* 0x000000701e1f7812 */ /* 0x100fe200078ef820 */
[----:B------:R-:W-:Y:S01]  /*2aa0*/  IMAD.IADD R25, R43, 0x1, R27 ;  /* 0x000000012b197824 */ /* 0x000fe200078e021b */
[----:B------:R-:W-:Y:S01]  /*2ab0*/  LOP3.LUT R116, R33, R140, RZ, 0x3c, !PT ;  /* 0x0000008c21747212 */ /* 0x000fe200078e3cff */
[----:B------:R-:W-:Y:S01]  /*2ac0*/  IMAD.IADD R26, R27, 0x1, R85 ;  /* 0x000000011b1a7824 */ /* 0x000fe200078e0255 */
[----:B------:R-:W-:Y:S01]  /*2ad0*/  LOP3.LUT R30, R32, 0xfffffff0, RZ, 0xc0, !PT ;  /* 0xfffffff0201e7812 */ /* 0x000fe200078ec0ff */
[----:B------:R-:W-:Y:S01]  /*2ae0*/  IMAD.X R109, R105, 0x1, R99, P0 ;  /* 0x00000001696d7824 */ /* 0x000fe200000e0663 */
[----:B------:R-:W-:Y:S01]  /*2af0*/  IADD3 R33, P0, R38, R96, RZ ;  /* 0x0000006026217210 */ /* 0x000fe20007f1e0ff */
[----:B------:R-:W-:Y:S01]  /*2b00*/  IMAD.IADD R27, R89, 0x1, R29 ;  /* 0x00000001591b7824 */ /* 0x000fe200078e021d */
[----:B------:R-:W-:Y:S01]  /*2b10*/  SHF.R.S32.HI R29, RZ, 0x4, R32 ;  /* 0x00000004ff1d7819 */ /* 0x000fe20000011420 */
[----:B------:R-:W-:Y:S01]  /*2b20*/  IMAD.IADD R32, R39, 0x1, R35 ;  /* 0x0000000127207824 */ /* 0x000fe200078e0223 */
[----:B------:R-:W-:Y:S01]  /*2b30*/  LOP3.LUT R118, R31, R50, RZ, 0x3c, !PT ;  /* 0x000000321f767212 */ /* 0x000fe200078e3cff */
[----:B------:R-:W-:Y:S01]  /*2b40*/  IMAD.IADD R119, R49, 0x1, R34 ;  /* 0x0000000131777824 */ /* 0x000fe200078e0222 */
[----:B------:R-:W-:Y:S01]  /*2b50*/  LOP3.LUT R44, R44, R141, RZ, 0x3c, !PT ;  /* 0x0000008d2c2c7212 */ /* 0x000fe200078e3cff */
[----:B------:R-:W-:Y:S01]  /*2b60*/  IMAD.SHL.U32 R9, R86, 0x80, RZ ;  /* 0x0000008056097824 */ /* 0x000fe200078e00ff */
[----:B------:R-:W-:Y:S01]  /*2b70*/  IADD3 R34, P3, R38, 0x40, RZ ;  /* 0x0000004026227810 */ /* 0x000fe20007f7e0ff */
[----:B------:R-:W-:Y:S01]  /*2b80*/  VIADD R4, R22, 0x40 ;  /* 0x0000004016047836 */ /* 0x000fe20000000000 */
[----:B------:R-:W-:Y:S01]  /*2b90*/  IADD3 R37, P2, R33, 0x40, RZ ;  /* 0x0000004021257810 */ /* 0x000fe20007f5e0ff */
[----:B------:R-:W-:-:S04]  /*2ba0*/  IMAD.WIDE.U32 R86, R86, 0xe0, RZ ;  /* 0x000000e056567825 */ /* 0x000fc800078e00ff */
[----:B------:R-:W-:Y:S01]  /*2bb0*/  IMAD.X R35, R20, 0x1, R32, P0 ;  /* 0x0000000114237824 */ /* 0x000fe200000e0620 */
[----:B------:R-:W-:Y:S01]  /*2bc0*/  SHF.R.S32.HI R31, RZ, 0x1f, R30 ;  /* 0x0000001fff1f7819 */ /* 0x000fe2000001141e */
[----:B------:R-:W-:Y:S01]  /*2bd0*/  IMAD.IADD R115, R87, 0x1, R115 ;  /* 0x0000000157737824 */ /* 0x000fe200078e0273 */
[----:B------:R-:W-:Y:S01]  /*2be0*/  ISETP.GE.AND P0, PT, R22, UR4, PT ;  /* 0x0000000416007c0c */ /* 0x000fe2000bf06270 */
[----:B------:R-:W-:Y:S01]  /*2bf0*/  IMAD.IADD R21, R49, 0x1, R21 ;  /* 0x0000000131157824 */ /* 0x000fe200078e0215 */
[----:B------:R-:W-:Y:S01]  /*2c00*/  ISETP.GE.AND P1, PT, R4, UR4, PT ;  /* 0x0000000404007c0c */ /* 0x000fe2000bf26270 */
[----:B---3--:R-:W-:Y:S02]  /*2c10*/  IMAD.IADD R118, R48, 0x1, R118 ;  /* 0x0000000130767824 */ /* 0x008fe400078e0276 */
[----:B----4-:R-:W-:Y:S02]  /*2c20*/  IMAD.IADD R117, R47, 0x1, R44 ;  /* 0x000000012f757824 */ /* 0x010fe400078e022c */
[----:B------:R-:W-:-:S02]  /*2c30*/  IMAD.IADD R116, R46, 0x1, R116 ;  /* 0x000000012e747824 */ /* 0x000fc400078e0274 */
[----:B------:R-:W-:Y:S02]  /*2c40*/  IMAD.X R100, RZ, RZ, R32, P3 ;  /* 0x000000ffff647224 */ /* 0x000fe400018e0620 */
[----:B------:R-:W-:Y:S02]  /*2c50*/  IMAD.X R101, RZ, RZ, R35, P2 ;  /* 0x000000ffff657224 */ /* 0x000fe400010e0623 */
[----:B------:R-:W-:-:S07]  /*2c60*/  IMAD.IADD R102, R41, 0x1, R45 ;  /* 0x0000000129667824 */ /* 0x000fce00078e022d */
.L_x_7374:
[----:B0-----:R-:W0:Y:S01]  /*2c70*/  LDC R126, c[0x0][0x3f4] ;  /* 0x0000fd00ff7e7b82 */ /* 0x001e220000000800 */
[----:B------:R-:W-:Y:S01]  /*2c80*/  VIADD R24, R24, 0xffffffff ;  /* 0xffffffff18187836 */ /* 0x000fe20000000000 */
[----:B------:R-:W-:Y:S05]  /*2c90*/  YIELD ;  /* 0x0000000000007946 */ /* 0x000fea0003800000 */
[----:B------:R-:W-:Y:S01]  /*2ca0*/  IMAD R110, R19, 0x7000, R21 ;  /* 0x00007000136e7824 */ /* 0x000fe200078e0215 */
[----:B------:R-:W-:Y:S01]  /*2cb0*/  ISETP.GT.AND P3, PT, R24, R107, PT ;  /* 0x0000006b1800720c */ /* 0x000fe20003f64270 */
[----:B------:R-:W-:Y:S02]  /*2cc0*/  BSSY B0, `(.L_x_7291) ;  /* 0x0000992000007945 */ /* 0x000fe40003800000 */
[----:B------:R-:W-:Y:S01]  /*2cd0*/  IMAD.IADD R111, R18, 0x1, R110 ;  /* 0x00000001126f7824 */ /* 0x000fe200078e026e */
[----:B------:R-:W-:-:S02]  /*2ce0*/  P2R R104, PR, RZ, 0x8 ;  /* 0x00000008ff687803 */ /* 0x000fc40000000000 */
[----:B0-----:R-:W-:-:S13]  /*2cf0*/  ISETP.GE.AND P2, PT, R126, 0x1, PT ;  /* 0x000000017e00780c */ /* 0x001fda0003f46270 */
[----:B-----5:R-:W-:Y:S05]  /*2d00*/  @!P2 BRA `(.L_x_7292) ;  /* 0x000000900058a947 */ /* 0x020fea0003800000 */
        /* <DEDUP_REMOVED lines=29> */
[----:B------:R-:W-:Y:S01]  /*2ee0*/  CS2R R78, SRZ ;  /* 0x00000000004e7805 */ /* 0x000fe2000001ff00 */
[----:B------:R-:W-:Y:S01]  /*2ef0*/  ULDC.64 UR6, c[0x0][0x208] ;  /* 0x0000820000067ab9 */ /* 0x000fe20000000a00 */
        /* <DEDUP_REMOVED lines=12> */
.L_x_7295:
[----:B------:R-:W-:Y:S05]  /*2fc0*/  BSYNC B1 ;  /* 0x0000000000017941 */ /* 0x000fea0003800000 */
.L_x_7294:
[----:B0-----:R-:W-:Y:S01]  /*2fd0*/  VIADD R48, R230, 0x40 ;  /* 0x00000040e6307836 */ /* 0x001fe20000000000 */
        /* <DEDUP_REMOVED lines=11> */
[----:B------:R-:W-:Y:S01]  /*3090*/  CS2R R54, SRZ ;  /* 0x0000000000367805 */ /* 0x000fe2000001ff00 */
[----:B-----5:R-:W-:Y:S01]  /*30a0*/  IMAD.MOV.U32 R134, RZ, RZ, R72 ;  /* 0x000000ffff867224 */ /* 0x020fe200078e0048 */
[----:B------:R-:W-:Y:S01]  /*30b0*/  CS2R R70, SRZ ;  /* 0x0000000000467805 */ /* 0x000fe2000001ff00 */
[----:B------:R-:W-:Y:S01]  /*30c0*/  IMAD.MOV.U32 R149, RZ, RZ, R76 ;  /* 0x000000ffff957224 */ /* 0x000fe200078e004c */
[----:B------:R-:W-:Y:S06]  /*30d0*/  @P3 BRA `(.L_x_7297) ;  /* 0x0000000000543947 */ /* 0x000fec0003800000 */
[----:B------:R-:W-:Y:S01]  /*30e0*/  IADD3 R80, P4, P5, R42, R44, R10 ;  /* 0x0000002c2a507210 */ /* 0x000fe20007d9e00a */
[----:B------:R-:W-:Y:S01]  /*30f0*/  ULDC.64 UR4, c[0x0][0x3e8] ;  /* 0x0000fa0000047ab9 */ /* 0x000fe20000000a00 */
[----:B------:R-:W-:Y:S02]  /*3100*/  CS2R R68, SRZ ;  /* 0x0000000000447805 */ /* 0x000fe4000001ff00 */
[----:B------:R-:W-:Y:S02]  /*3110*/  CS2R R70, SRZ ;  /* 0x0000000000467805 */ /* 0x000fe4000001ff00 */
[----:B------:R-:W-:Y:S01]  /*3120*/  IADD3.X R65, R25, R129, R12, P4, P5 ;  /* 0x0000008119417210 */ /* 0x000fe200027ea40c */
[----:B------:R-:W-:Y:S01]  /*3130*/  ULDC.64 UR6, c[0x0][0x208] ;  /* 0x0000820000067ab9 */ /* 0x000fe20000000a00 */
        /* <DEDUP_REMOVED lines=15> */
.L_x_7297:
[----:B------:R-:W-:Y:S05]  /*3230*/  BSYNC B1 ;  /* 0x0000000000017941 */ /* 0x000fea0003800000 */
.L_x_7296:
        /* <DEDUP_REMOVED lines=26> */
.L_x_7299:
[----:B------:R-:W-:Y:S05]  /*33e0*/  BSYNC B1 ;  /* 0x0000000000017941 */ /* 0x000fea0003800000 */
.L_x_7298:
[----:B0-----:R-:W-:Y:S01]  /*33f0*/  VIADD R80, R230, 0xc0 ;  /* 0x000000c0e6507836 */ /* 0x001fe20000000000 */
[----:B------:R-:W-:Y:S04]  /*3400*/  BSSY B1, `(.L_x_7300) ;  /* 0x000001e000017945 */ /* 0x000fe80003800000 */
        /* <DEDUP_REMOVED lines=8> */
[----:B------:R-:W-:Y:S01]  /*3490*/  ULDC.64 UR6, c[0x0][0x208] ;  /* 0x0000820000067ab9 */ /* 0x000fe20000000a00 */
        /* <DEDUP_REMOVED lines=20> */
.L_x_7301:
[----:B------:R-:W-:Y:S05]  /*35e0*/  BSYNC B1 ;  /* 0x0000000000017941 */ /* 0x000fea0003800000 */
.L_x_7300:
[----:B0-----:R-:W2:Y:S01]  /*35f0*/  LDL R44, [R1+0x6c] ;  /* 0x00006c00012c7983 */ /* 0x001ea20000100800 */
[----:B------:R-:W-:Y:S02]  /*3600*/  IMAD.MOV.U32 R150, RZ, RZ, R74 ;  /* 0x000000ffff967224 */ /* 0x000fe400078e004a */
[----:B------:R-:W-:Y:S02]  /*3610*/  IMAD.MOV.U32 R163, RZ, RZ, R78 ;  /* 0x000000ffffa37224 */ /* 0x000fe400078e004e */
[----:B-----5:R-:W-:Y:S02]  /*3620*/  IMAD.MOV.U32 R145, RZ, RZ, R64 ;  /* 0x000000ffff917224 */ /* 0x020fe400078e0040 */
        /* <DEDUP_REMOVED lines=11> */
[----:B--2---:R-:W-:-:S13]  /*36e0*/  R2UR UR4, R44 ;  /* 0x000000002c0472ca */ /* 0x004fda00000e0000 */
[----:B------:R-:W-:-:S06]  /*36f0*/  UISETP.NE.AND UP0, UPT, UR4, 0x3, UPT ;  /* 0x000000030400788c */ /* 0x000fcc000bf05270 */
[----:B------:R-:W-:-:S13]  /*3700*/  PLOP3.LUT P5, PT, PT, PT, UP0, 0x80, 0x0 ;  /* 0x000000000000781c */ /* 0x000fda0003faf008 */
[----:B------:R-:W-:Y:S05]  /*3710*/  @!P5 BRA `(.L_x_7302) ;  /* 0x000000000004d947 */ /* 0x000fea0003800000 */
[----:B------:R-:W-:Y:S01]  /*3720*/  BPT.TRAP 0x1 ;  /* 0x000000040000795c */ /* 0x000fe20000300000 */
.L_x_7302:
[----:B------:R-:W2:Y:S01]  /*3730*/  LDL R44, [R1+0x54] ;  /* 0x00005400012c7983 */ /* 0x000ea20000100800 */
[----:B------:R-:W-:Y:S01]  /*3740*/  IMAD R103, R19, 0x8, R18 ;  /* 0x0000000813677824 */ /* 0x000fe200078e0212 */
[----:B------:R-:W-:Y:S01]  /*3750*/  BSSY B1, `(.L_x_7303) ;  /* 0x0000004000017945 */ /* 0x000fe20003800000 */
[----:B--2---:R-:W-:-:S04]  /*3760*/  SHF.L.U32 R129, R44, 0x1f, RZ ;  /* 0x0000001f2c817819 */ /* 0x004fc800000006ff */
[----:B------:R-:W0:Y:S02]  /*3770*/  SYNCS.PHASECHK.TRANS64.TRYWAIT P6, [R103+URZ+0x2e890], R129 ;  /* 0x02e89081670075a7 */ /* 0x000e2400080c017f */
[----:B0-----:R-:W-:Y:S05]  /*3780*/  @!P6 BRA `(.L_x_7304) ;  /* 0x0000033c00d4e947 */ /* 0x001fea0003800000 */
.L_x_7678:
[----:B------:R-:W-:Y:S05]  /*3790*/  BSYNC B1 ;  /* 0x0000000000017941 */ /* 0x000fea0003800000 */
.L_x_7303:
        /* <DEDUP_REMOVED lines=118> */
.L_x_7310:
[----:B------:R-:W-:Y:S05]  /*3f00*/  BSYNC B3 ;  /* 0x0000000000037941 */ /* 0x000fea0003800000 */
.L_x_7309:
[----:B------:R-:W-:Y:S01]  /*3f10*/  ULDC.64 UR4, c[0x0][0x2e8] ;  /* 0x0000ba0000047ab9 */ /* 0x000fe20000000a00 */
[----:B------:R-:W-:Y:S01]  /*3f20*/  ULDC.64 UR6, c[0x0][0x208] ;  /* 0x0000820000067ab9 */ /* 0x000fe20000000a00 */
[----:B------:R-:W-:-:S04]  /*3f30*/  IADD3 R76, P2, P6, R153, UR4, R38 ;  /* 0x00000004994c7c10 */ /* 0x000fc8000fe5e026 */
[----:B------:R-:W-:-:S05]  /*3f40*/  IADD3.X R77, R151, UR5, R32, P2, P6 ;  /* 0x00000005974d7c10 */ /* 0x000fca00097ec420 */
[----:B--2---:R1:W-:Y:S04]  /*3f50*/  STG.E.128 desc[UR6][R76.64], R44 ;  /* 0x0000002c4c007986 */ /* 0x0043e8000c101d06 */
.L_x_7308:
[----:B------:R-:W-:Y:S05]  /*3f60*/  BSYNC B2 ;  /* 0x0000000000027941 */ /* 0x000fea0003800000 */
.L_x_7307:
[----:B------:R-:W-:Y:S05]  /*3f70*/  @P1 BRA `(.L_x_7306) ;  /* 0x0000000400e81947 */ /* 0x000fea0003800000 */
[----:B------:R-:W-:Y:S01]  /*3f80*/  LOP3.LUT P2, RZ, R231, 0x4, RZ, 0xc0, !PT ;  /* 0x00000004e7ff7812 */ /* 0x000fe2000784c0ff */
[C---:B-1----:R-:W-:Y:S01]  /*3f90*/  VIADD R45, R154.reuse, 0x40 ;  /* 0x000000409a2d7836 */ /* 0x042fe20000000000 */
[----:B------:R-:W-:Y:S11]  /*3fa0*/  BSSY B2, `(.L_x_7311) ;  /* 0x0000072000027945 */ /* 0x000ff60003800000 */
[----:B------:R-:W-:Y:S01]  /*3fb0*/  @P2 VIADD R45, R154, 0xffffffc0 ;  /* 0xffffffc09a2d2836 */ /* 0x000fe20000000000 */
[----:B------:R-:W-:-:S03]  /*3fc0*/  ISETP.GE.AND P2, PT, R234, R126, PT ;  /* 0x0000007eea00720c */ /* 0x000fc60003f46270 */
[----:B------:R-:W-:-:S06]  /*3fd0*/  IMAD.IADD R45, R18, 0x1, R45 ;  /* 0x00000001122d7824 */ /* 0x000fcc00078e022d */
[----:B------:R-:W1:Y:S04]  /*3fe0*/  LDS.128 R44, [R45+0x20400] ;  /* 0x020400002d2c7984 */ /* 0x000e680000000c00 */
[----:B------:R-:W-:Y:S05]  /*3ff0*/  @P2 BRA `(.L_x_7312) ;  /* 0x0000000400b02947 */ /* 0x000fea0003800000 */
[----:B------:R-:W-:Y:S02]  /*4000*/  SHF.R.U32.HI R149, RZ, 0x8, R73 ;  /* 0x00000008ff957819 */ /* 0x000fe40000011649 */
[----:B------:R-:W-:Y:S02]  /*4010*/  SHF.R.U32.HI R77, RZ, 0x8, R75 ;  /* 0x00000008ff4d7819 */ /* 0x000fe4000001164b */
[--C-:B------:R-:W-:Y:S02]  /*4020*/  SHF.R.U32.HI R155, RZ, 0x18, R73.reuse ;  /* 0x00000018ff9b7819 */ /* 0x100fe40000011649 */
[----:B------:R-:W-:Y:S01]  /*4030*/  LOP3.LUT R72, R73, 0xff, RZ, 0xc0, !PT ;  /* 0x000000ff49487812 */ /* 0x000fe200078ec0ff */
[----:B------:R-:W-:Y:S01]  /*4040*/  IMAD.SHL.U32 R77, R77, 0x100, RZ ;  /* 0x000001004d4d7824 */ /* 0x000fe200078e00ff */
[----:B------:R-:W-:Y:S02]  /*4050*/  SHF.R.U32.HI R79, RZ, 0x10, R73 ;  /* 0x00000010ff4f7819 */ /* 0x000fe40000011649 */
[----:B------:R-:W-:-:S02]  /*4060*/  SHF.R.U32.HI R76, RZ, 0x18, R75 ;  /* 0x00000018ff4c7819 */ /* 0x000fc4000001164b */
[----:B------:R-:W-:Y:S02]  /*4070*/  LOP3.LUT R73, R75, 0xff, RZ, 0xc0, !PT ;  /* 0x000000ff4b497812 */ /* 0x000fe400078ec0ff */
[----:B------:R-:W-:Y:S01]  /*4080*/  SHF.R.U32.HI R78, RZ, 0x10, R75 ;  /* 0x00000010ff4e7819 */ /* 0x000fe2000001164b */
[----:B------:R-:W-:Y:S01]  /*4090*/  IMAD.SHL.U32 R75, R149, 0x100, RZ ;  /* 0x00000100954b7824 */ /* 0x000fe200078e00ff */
[----:B------:R-:W-:Y:S01]  /*40a0*/  PRMT R74, R155, 0x654, R72 ;  /* 0x000006549b4a7816 */ /* 0x000fe20000000048 */
[----:B-1----:R-:W-:Y:S01]  /*40b0*/  IMAD.MOV.U32 R72, RZ, RZ, R44 ;  /* 0x000000ffff487224 */ /* 0x002fe200078e002c */
[----:B------:R-:W-:Y:S01]  /*40c0*/  PRMT R76, R76, 0x654, R73 ;  /* 0x000006544c4c7816 */ /* 0x000fe20000000049 */
[----:B------:R-:W-:Y:S01]  /*40d0*/  IMAD.MOV.U32 R73, RZ, RZ, R45 ;  /* 0x000000ffff497224 */ /* 0x000fe200078e002d */
        /* <DEDUP_REMOVED lines=15> */
[----:B------:R-:W-:Y:S01]  /*41d0*/  HADD2.F32 R79, -RZ, R77.H0_H0 ;  /* 0x2000004dff4f7230 */ /* 0x000fe20000004100 */
[----:B------:R-:W-:Y:S01]  /*41e0*/  F2FP.F16.E4M3.UNPACK_B R150, R150 ;  /* 0x00000096ff96723e */ /* 0x000fe200020006ff */
[--C-:B------:R-:W-:Y:S01]  /*41f0*/  HADD2.F32 R76, -RZ, R73.reuse.H1_H1 ;  /* 0x30000049ff4c7230 */ /* 0x100fe20000004100 */
[----:B------:R-:W-:Y:S01]  /*4200*/  F2FP.F16.E4M3.UNPACK_B R134, R134 ;  /* 0x00000086ff86723e */ /* 0x000fe200020006ff */
[----:B------:R-:W-:-:S02]  /*4210*/  HADD2.F32 R75, -RZ, R73.H0_H0 ;  /* 0x20000049ff4b7230 */ /* 0x000fc40000004100 */
[----:B------:R-:W-:Y:S01]  /*4220*/  FMUL.FTZ R73, R44, R149 ;  /* 0x000000952c497220 */ /* 0x000fe20000410000 */
[----:B------:R-:W-:Y:S02]  /*4230*/  HADD2.F32 R77, -RZ, R77.H1_H1 ;  /* 0x3000004dff4d7230 */ /* 0x000fe40000004100 */
[-C--:B------:R-:W-:Y:S01]  /*4240*/  FMUL.FTZ R156, R76, R78.reuse ;  /* 0x0000004e4c9c7220 */ /* 0x080fe20000410000 */
[-C--:B------:R-:W-:Y:S01]  /*4250*/  FFMA.FTZ R44, R44, R79.reuse, -R157 ;  /* 0x0000004f2c2c7223 */ /* 0x080fe2000001089d */
[----:B------:R-:W-:Y:S01]  /*4260*/  FFMA.FTZ R73, R74, R79, R73 ;  /* 0x0000004f4a497223 */ /* 0x000fe20000010049 */
[C---:B------:R-:W-:Y:S01]  /*4270*/  FMUL.FTZ R149, R75.reuse, R78 ;  /* 0x0000004e4b957220 */ /* 0x040fe20000410000 */
[-C--:B------:R-:W-:Y:S01]  /*4280*/  F2FP.F16.E4M3.UNPACK_B R74, R72.reuse.H1 ;  /* 0x00000048ff4a723e */ /* 0x080fe200030006ff */
[-C--:B------:R-:W-:Y:S01]  /*4290*/  FFMA.FTZ R156, R75, R77.reuse, -R156 ;  /* 0x0000004d4b9c7223 */ /* 0x080fe2000001089c */
[----:B------:R-:W-:Y:S01]  /*42a0*/  F2FP.F16.E4M3.UNPACK_B R72, R72 ;  /* 0x00000048ff48723e */ /* 0x000fe200020006ff */
[----:B------:R-:W-:Y:S01]  /*42b0*/  FFMA.FTZ R159, R76, R77, R149 ;  /* 0x0000004d4c9f7223 */ /* 0x000fe20000010095 */
[----:B------:R-:W-:-:S02]  /*42c0*/  HADD2.F32 R78, -RZ, R150.H1_H1 ;  /* 0x30000096ff4e7230 */ /* 0x000fc40000004100 */
[--C-:B------:R-:W-:Y:S02]  /*42d0*/  HADD2.F32 R77, -RZ, R74.reuse.H1_H1 ;  /* 0x3000004aff4d7230 */ /* 0x100fe40000004100 */
[----:B------:R-:W-:Y:S01]  /*42e0*/  HADD2.F32 R76, -RZ, R74.H0_H0 ;  /* 0x2000004aff4c7230 */ /* 0x000fe20000004100 */
[----:B------:R-:W-:Y:S01]  /*42f0*/  F2FP.SATFINITE.E4M3.F32.PACK_AB_MERGE_C R161, R159, R156, RZ ;  /* 0x0000009c9fa1723e */ /* 0x000fe200048070ff */
        /* <DEDUP_REMOVED lines=11> */
[-C--:B------:R-:W-:Y:S01]  /*43b0*/  FFMA.FTZ R72, R74, R134.reuse, -R79 ;  /* 0x000000864a487223 */ /* 0x080fe2000001084f */
[----:B------:R-:W-:Y:S01]  /*43c0*/  FFMA.FTZ R157, R75, R134, R150 ;  /* 0x000000864b9d7223 */ /* 0x000fe20000010096 */
[----:B------:R-:W-:-:S02]  /*43d0*/  F2FP.F16.E4M3.UNPACK_B R75, R47.H1 ;  /* 0x0000002fff4b723e */ /* 0x000fc400030006ff */
[----:B------:R-:W-:Y:S02]  /*43e0*/  F2FP.SATFINITE.E4M3.F32.PACK_AB_MERGE_C R160, R78, R149, RZ ;  /* 0x000000954ea0723e */ /* 0x000fe400048070ff */
        /* <DEDUP_REMOVED lines=45> */
.L_x_7312:
[----:B------:R-:W-:Y:S05]  /*46c0*/  BSYNC B2 ;  /* 0x0000000000027941 */ /* 0x000fea0003800000 */
.L_x_7311:
[----:B------:R-:W-:Y:S01]  /*46d0*/  ULDC.64 UR4, c[0x0][0x2e8] ;  /* 0x0000ba0000047ab9 */ /* 0x000fe20000000a00 */
[----:B------:R-:W-:Y:S01]  /*46e0*/  ULDC.64 UR6, c[0x0][0x208] ;  /* 0x0000820000067ab9 */ /* 0x000fe20000000a00 */
[----:B------:R-:W-:-:S04]  /*46f0*/  IADD3 R72, P2, P6, R34, UR4, R153 ;  /* 0x0000000422487c10 */ /* 0x000fc8000fe5e099 */
[----:B------:R-:W-:-:S05]  /*4700*/  IADD3.X R73, R100, UR5, R151, P2, P6 ;  /* 0x0000000564497c10 */ /* 0x000fca00097ec497 */
[----:B-1----:R2:W-:Y:S04]  /*4710*/  STG.E.128 desc[UR6][R72.64], R44 ;  /* 0x0000002c48007986 */ /* 0x0025e8000c101d06 */
.L_x_7306:
[----:B------:R-:W-:Y:S05]  /*4720*/  BSYNC B1 ;  /* 0x0000000000017941 */ /* 0x000fea0003800000 */
.L_x_7305:
[----:B------:R-:W-:Y:S04]  /*4730*/  BSSY B1, `(.L_x_7313) ;  /* 0x00000f6000017945 */ /* 0x000fe80003800000 */
[----:B------:R-:W-:Y:S05]  /*4740*/  @P3 BRA `(.L_x_7314) ;  /* 0x0000000c00d03947 */ /* 0x000fea0003800000 */
[----:B------:R-:W-:Y:S01]  /*4750*/  IADD3 R75, P2, P3, R132, R124, R22 ;  /* 0x0000007c844b7210 */ /* 0x000fe20007b5e016 */
[----:B------:R-:W-:Y:S03]  /*4760*/  BSSY B2, `(.L_x_7315) ;  /* 0x0000078000027945 */ /* 0x000fe60003800000 */
[----:B--2---:R-:W-:Y:S01]  /*4770*/  IADD3.X R73, R14, R127, R23, P2, P3 ;  /* 0x0000007f0e497210 */ /* 0x004fe200017e6417 */
[----:B------:R-:W-:Y:S08]  /*4780*/  @P0 BRA `(.L_x_7316) ;  /* 0x0000000400d40947 */ /* 0x000ff00003800000 */
[----:B-1----:R1:W2:Y:S01]  /*4790*/  LDS.128 R44, [R111+0x22400] ;  /* 0x022400006f2c7984 */ /* 0x0022a20000000c00 */
        /* <DEDUP_REMOVED lines=38> */
[C---:B------:R-:W-:Y:S01]  /*4a00*/  FMUL.FTZ R77, R71.reuse, R78 ;  /* 0x0000004e474d7220 */ /* 0x040fe20000410000 */
[----:B------:R-:W-:Y:S01]  /*4a10*/  F2FP.F16.E4M3.UNPACK_B R69, R68.H1 ;  /* 0x00000044ff45723e */ /* 0x000fe200030006ff */
[C---:B------:R-:W-:Y:S01]  /*4a20*/  FMUL.FTZ R78, R70.reuse, R78 ;  /* 0x0000004e464e7220 */ /* 0x040fe20000410000 */
[----:B------:R-:W-:Y:S01]  /*4a30*/  F2FP.F16.E4M3.UNPACK_B R68, R68 ;  /* 0x00000044ff44723e */ /* 0x000fe200020006ff */
[----:B------:R-:W-:Y:S01]  /*4a40*/  FFMA.FTZ R134, R70, R72, -R77 ;  /* 0x0000004846867223 */ /* 0x000fe2000001084d */
[----:B------:R-:W-:Y:S01]  /*4a50*/  FFMA.FTZ R44, R44, R74, -R149 ;  /* 0x0000004a2c2c7223 */ /* 0x000fe20000010895 */
[----:B------:R-:W-:Y:S01]  /*4a60*/  FFMA.FTZ R151, R71, R72, R78 ;  /* 0x0000004847977223 */ /* 0x000fe2000001004e */
[----:B------:R-:W-:Y:S01]  /*4a70*/  F2FP.F16.E4M3.UNPACK_B R147, R147 ;  /* 0x00000093ff93723e */ /* 0x000fe200020006ff */
[----:B------:R-:W-:-:S02]  /*4a80*/  HADD2.F32 R70, -RZ, R69.H0_H0 ;  /* 0x20000045ff467230 */ /* 0x000fc40000004100 */
[----:B------:R-:W-:Y:S01]  /*4a90*/  HADD2.F32 R71, -RZ, R69.H1_H1 ;  /* 0x30000045ff477230 */ /* 0x000fe20000004100 */
[----:B------:R-:W-:Y:S01]  /*4aa0*/  F2FP.SATFINITE.E4M3.F32.PACK_AB_MERGE_C R155, R151, R134, RZ ;  /* 0x00000086979b723e */ /* 0x000fe200048070ff */
[----:B------:R-:W-:Y:S02]  /*4ab0*/  HADD2.F32 R74, -RZ, R148.H1_H1 ;  /* 0x30000094ff4a7230 */ /* 0x000fe40000004100 */
[----:B------:R-:W-:Y:S01]  /*4ac0*/  HADD2.F32 R69, -RZ, R68.H0_H0 ;  /* 0x20000044ff457230 */ /* 0x000fe20000004100 */
[----:B------:R-:W-:Y:S01]  /*4ad0*/  F2FP.SATFINITE.E4M3.F32.PACK_AB_MERGE_C R45, R45, R44, R155 ;  /* 0x0000002c2d2d723e */ /* 0x000fe2000480709b */
[----:B------:R-:W-:Y:S02]  /*4ae0*/  HADD2.F32 R148, -RZ, R148.H0_H0 ;  /* 0x20000094ff947230 */ /* 0x000fe40000004100 */
[-C--:B------:R-:W-:Y:S01]  /*4af0*/  FMUL.FTZ R149, R71, R74.reuse ;  /* 0x0000004a47957220 */ /* 0x080fe20000410000 */
[----:B------:R-:W-:Y:S02]  /*4b00*/  HADD2.F32 R68, -RZ, R68.H1_H1 ;  /* 0x30000044ff447230 */ /* 0x000fe40000004100 */
[----:B------:R-:W-:Y:S01]  /*4b10*/  FMUL.FTZ R78, R70, R74 ;  /* 0x0000004a464e7220 */ /* 0x000fe20000410000 */
[----:B------:R-:W-:-:S02]  /*4b20*/  HADD2.F32 R72, -RZ, R147.H1_H1 ;  /* 0x30000093ff487230 */ /* 0x000fc40000004100 */
[-C--:B------:R-:W-:Y:S01]  /*4b30*/  FMUL.FTZ R77, R69, R148.reuse ;  /* 0x00000094454d7220 */ /* 0x080fe20000410000 */
[----:B------:R-:W-:Y:S02]  /*4b40*/  HADD2.F32 R147, -RZ, R147.H0_H0 ;  /* 0x20000093ff937230 */ /* 0x000fe40000004100 */
[----:B------:R-:W-:Y:S01]  /*4b50*/  FMUL.FTZ R74, R68, R148 ;  /* 0x00000094444a7220 */ /* 0x000fe20000410000 */
[-C--:B------:R-:W-:Y:S01]  /*4b60*/  FFMA.FTZ R149, R70, R72.reuse, -R149 ;  /* 0x0000004846957223 */ /* 0x080fe20000010895 */
[----:B------:R-:W-:Y:S02]  /*4b70*/  FFMA.FTZ R78, R71, R72, R78 ;  /* 0x00000048474e7223 */ /* 0x000fe4000001004e */
[-C--:B------:R-:W-:Y:S01]  /*4b80*/  FFMA.FTZ R148, R69, R147.reuse, -R74 ;  /* 0x0000009345947223 */ /* 0x080fe2000001084a */
[----:B------:R-:W-:Y:S01]  /*4b90*/  FFMA.FTZ R147, R68, R147, R77 ;  /* 0x0000009344937223 */ /* 0x000fe2000001004d */
[----:B------:R-:W-:Y:S02]  /*4ba0*/  F2FP.F16.E4M3.UNPACK_B R69, R47.H1 ;  /* 0x0000002fff45723e */ /* 0x000fe400030006ff */
[----:B------:R-:W-:-:S02]  /*4bb0*/  F2FP.F16.E4M3.UNPACK_B R77, R79.H1 ;  /* 0x0000004fff4d723e */ /* 0x000fc400030006ff */
[----:B------:R-:W-:Y:S01]  /*4bc0*/  F2FP.F16.E4M3.UNPACK_B R72, R76.H1 ;  /* 0x0000004cff48723e */ /* 0x000fe200030006ff */
[----:B------:R-:W-:Y:S01]  /*4bd0*/  HADD2.F32 R71, -RZ, R69.H1_H1 ;  /* 0x30000045ff477230 */ /* 0x000fe20000004100 */
[----:B------:R-:W-:Y:S01]  /*4be0*/  F2FP.F16.E4M3.UNPACK_B R68, R46.H1 ;  /* 0x0000002eff44723e */ /* 0x000fe200030006ff */
[----:B------:R-:W-:Y:S01]  /*4bf0*/  HADD2.F32 R134, -RZ, R77.H1_H1 ;  /* 0x3000004dff867230 */ /* 0x000fe20000004100 */
[----:B------:R-:W-:Y:S01]  /*4c00*/  F2FP.F16.E4M3.UNPACK_B R79, R79 ;  /* 0x0000004fff4f723e */ /* 0x000fe200020006ff */
[----:B------:R-:W-:Y:S01]  /*4c10*/  HADD2.F32 R70, -RZ, R69.H0_H0 ;  /* 0x20000045ff467230 */ /* 0x000fe20000004100 */
[----:B------:R-:W-:Y:S01]  /*4c20*/  F2FP.SATFINITE.E4M3.F32.PACK_AB_MERGE_C R153, R78, R149, RZ ;  /* 0x000000954e99723e */ /* 0x000fe200048070ff */
        /* <DEDUP_REMOVED lines=37> */
.L_x_7318:
[----:B------:R-:W-:Y:S05]  /*4e80*/  BSYNC B3 ;  /* 0x0000000000037941 */ /* 0x000fea0003800000 */
.L_x_7317:
[----:B------:R-:W-:Y:S01]  /*4e90*/  ULDC.64 UR4, c[0x0][0x2e8] ;  /* 0x0000ba0000047ab9 */ /* 0x000fe20000000a00 */
[----:B------:R-:W-:Y:S01]  /*4ea0*/  ULDC.64 UR6, c[0x0][0x208] ;  /* 0x0000820000067ab9 */ /* 0x000fe20000000a00 */
[----:B------:R-:W-:-:S04]  /*4eb0*/  IADD3 R68, P2, P3, R75, UR4, R38 ;  /* 0x000000044b447c10 */ /* 0x000fc8000fb5e026 */
[----:B------:R-:W-:-:S05]  /*4ec0*/  IADD3.X R69, R73, UR5, R32, P2, P3 ;  /* 0x0000000549457c10 */ /* 0x000fca00097e6420 */
[----:B--2---:R2:W-:Y:S04]  /*4ed0*/  STG.E.128 desc[UR6][R68.64], R44 ;  /* 0x0000002c44007986 */ /* 0x0045e8000c101d06 */
.L_x_7316:
[----:B------:R-:W-:Y:S05]  /*4ee0*/  BSYNC B2 ;  /* 0x0000000000027941 */ /* 0x000fea0003800000 */
.L_x_7315:
        /* <DEDUP_REMOVED lines=21> */
[----:B-1----:R-:W-:Y:S01]  /*5040*/  IMAD.MOV.U32 R64, RZ, RZ, R44 ;  /* 0x000000ffff407224 */ /* 0x002fe200078e002c */
        /* <DEDUP_REMOVED lines=76> */
[--C-:B------:R-:W-:Y:S02]  /*5510*/  HADD2.F32 R47, -RZ, R46.reuse.H0_H0 ;  /* 0x2000002eff2f7230 */ /* 0x100fe40000004100 */
[----:B------:R-:W-:Y:S01]  /*5520*/  FMUL.FTZ R76, R64, R71 ;  /* 0x00000047404c7220 */ /* 0x000fe20000410000 */
[----:B------:R-:W-:-:S02]  /*5530*/  HADD2.F32 R46, -RZ, R46.H1_H1 ;  /* 0x3000002eff2e7230 */ /* 0x000fc40000004100 */
[----:B------:R-:W-:Y:S01]  /*5540*/  FMUL.FTZ R69, R65, R71 ;  /* 0x0000004741457220 */ /* 0x000fe20000410000 */
[----:B------:R-:W-:Y:S01]  /*5550*/  HADD2.F32 R74, -RZ, R74.H0_H0 ;  /* 0x2000004aff4a7230 */ /* 0x000fe20000004100 */
[----:B------:R-:W-:Y:S01]  /*5560*/  F2FP.SATFINITE.E4M3.F32.PACK_AB_MERGE_C R72, R72, R79, RZ ;  /* 0x0000004f4848723e */ /* 0x000fe200048070ff */
[----:B------:R-:W-:Y:S01]  /*5570*/  HADD2.F32 R68, -RZ, R68.H0_H0 ;  /* 0x20000044ff447230 */ /* 0x000fe20000004100 */
[----:B------:R-:W-:Y:S01]  /*5580*/  F2FP.SATFINITE.E4M3.F32.PACK_AB_MERGE_C R134, R145, R134, RZ ;  /* 0x000000869186723e */ /* 0x000fe200048070ff */
[----:B------:R-:W-:Y:S02]  /*5590*/  HADD2.F32 R70, -RZ, R70.H0_H0 ;  /* 0x20000046ff467230 */ /* 0x000fe40000004100 */
[-C--:B------:R-:W-:Y:S01]  /*55a0*/  FMUL.FTZ R66, R46, R74.reuse ;  /* 0x0000004a2e427220 */ /* 0x080fe20000410000 */
[----:B------:R-:W-:Y:S01]  /*55b0*/  FMUL.FTZ R67, R47, R74 ;  /* 0x0000004a2f437220 */ /* 0x000fe20000410000 */
[-C--:B------:R-:W-:Y:S01]  /*55c0*/  FFMA.FTZ R69, R64, R68.reuse, -R69 ;  /* 0x0000004440457223 */ /* 0x080fe20000010845 */
[----:B------:R-:W-:Y:S01]  /*55d0*/  FFMA.FTZ R76, R65, R68, R76 ;  /* 0x00000044414c7223 */ /* 0x000fe2000001004c */
[-C--:B------:R-:W-:Y:S01]  /*55e0*/  FFMA.FTZ R66, R47, R70.reuse, -R66 ;  /* 0x000000462f427223 */ /* 0x080fe20000010842 */
[----:B------:R-:W-:Y:S01]  /*55f0*/  FFMA.FTZ R67, R46, R70, R67 ;  /* 0x000000462e437223 */ /* 0x000fe20000010043 */
[----:B------:R-:W-:-:S02]  /*5600*/  F2FP.SATFINITE.E4M3.F32.PACK_AB_MERGE_C R44, R78, R77, R146 ;  /* 0x0000004d4e2c723e */ /* 0x000fc40004807092 */
[----:B------:R-:W-:Y:S02]  /*5610*/  F2FP.SATFINITE.E4M3.F32.PACK_AB_MERGE_C R47, R76, R69, R134 ;  /* 0x000000454c2f723e */ /* 0x000fe40004807086 */
[----:B------:R-:W-:-:S07]  /*5620*/  F2FP.SATFINITE.E4M3.F32.PACK_AB_MERGE_C R46, R67, R66, R72 ;  /* 0x00000042432e723e */ /* 0x000fce0004807048 */
.L_x_7320:
[----:B------:R-:W-:Y:S05]  /*5630*/  BSYNC B2 ;  /* 0x0000000000027941 */ /* 0x000fea0003800000 */
.L_x_7319:
[----:B------:R-:W-:Y:S01]  /*5640*/  ULDC.64 UR4, c[0x0][0x2e8] ;  /* 0x0000ba0000047ab9 */ /* 0x000fe20000000a00 */
[----:B------:R-:W-:Y:S01]  /*5650*/  ULDC.64 UR6, c[0x0][0x208] ;  /* 0x0000820000067ab9 */ /* 0x000fe20000000a00 */
[----:B------:R-:W-:-:S04]  /*5660*/  IADD3 R64, P2, P3, R34, UR4, R75 ;  /* 0x0000000422407c10 */ /* 0x000fc8000fb5e04b */
[----:B------:R-:W-:-:S05]  /*5670*/  IADD3.X R65, R100, UR5, R73, P2, P3 ;  /* 0x0000000564417c10 */ /* 0x000fca00097e6449 */
[----:B-1----:R3:W-:Y:S04]  /*5680*/  STG.E.128 desc[UR6][R64.64], R44 ;  /* 0x0000002c40007986 */ /* 0x0027e8000c101d06 */
.L_x_7314:
[----:B------:R-:W-:Y:S05]  /*5690*/  BSYNC B1 ;  /* 0x0000000000017941 */ /* 0x000fea0003800000 */
.L_x_7313:
[----:B------:R-:W-:Y:S01]  /*56a0*/  ISETP.NE.AND P2, PT, R152, RZ, PT ;  /* 0x000000ff9800720c */ /* 0x000fe20003f45270 */
[----:B------:R-:W-:-:S12]  /*56b0*/  BSSY B1, `(.L_x_7321) ;  /* 0x00000f6000017945 */ /* 0x000fd80003800000 */
[----:B------:R-:W-:Y:S05]  /*56c0*/  @P2 BRA `(.L_x_7322) ;  /* 0x0000000c00d02947 */ /* 0x000fea0003800000 */
[----:B------:R-:W-:Y:S01]  /*56d0*/  IADD3 R67, P2, P3, R106, R124, R22 ;  /* 0x0000007c6a437210 */ /* 0x000fe20007b5e016 */
[----:B------:R-:W-:Y:S03]  /*56e0*/  BSSY B2, `(.L_x_7323) ;  /* 0x0000078000027945 */ /* 0x000fe60003800000 */
[----:B---3--:R-:W-:Y:S01]  /*56f0*/  IADD3.X R65, R105, R127, R23, P2, P3 ;  /* 0x0000007f69417210 */ /* 0x008fe200017e6417 */
        /* <DEDUP_REMOVED lines=68> */
[----:B------:R-:W-:Y:S01]  /*5b40*/  F2FP.SATFINITE.E4M3.F32.PACK_AB_MERGE_C R78, R63, R62, RZ ;  /* 0x0000003e3f4e723e */ /* 0x000fe200048070ff */
[----:B------:R-:W-:Y:S01]  /*5b50*/  HADD2.F32 R63, -RZ, R61.H1_H1 ;  /* 0x3000003dff3f7230 */ /* 0x000fe20000004100 */
[----:B------:R-:W-:Y:S01]  /*5b60*/  F2FP.F16.E4M3.UNPACK_B R64, R68.H1 ;  /* 0x00000044ff40723e */ /* 0x000fe200030006ff */
        /* <DEDUP_REMOVED lines=41> */
.L_x_7326:
[----:B------:R-:W-:Y:S05]  /*5e00*/  BSYNC B3 ;  /* 0x0000000000037941 */ /* 0x000fea0003800000 */
.L_x_7325:
[----:B------:R-:W-:Y:S01]  /*5e10*/  ULDC.64 UR4, c[0x0][0x2e8] ;  /* 0x0000ba0000047ab9 */ /* 0x000fe20000000a00 */
[----:B------:R-:W-:Y:S01]  /*5e20*/  ULDC.64 UR6, c[0x0][0x208] ;  /* 0x0000820000067ab9 */ /* 0x000fe20000000a00 */
[----:B------:R-:W-:-:S04]  /*5e30*/  IADD3 R60, P2, P3, R67, UR4, R38 ;  /* 0x00000004433c7c10 */ /* 0x000fc8000fb5e026 */
[----:B------:R-:W-:-:S05]  /*5e40*/  IADD3.X R61, R65, UR5, R32, P2, P3 ;  /* 0x00000005413d7c10 */ /* 0x000fca00097e6420 */
[----:B--2---:R3:W-:Y:S04]  /*5e50*/  STG.E.128 desc[UR6][R60.64], R44 ;  /* 0x0000002c3c007986 */ /* 0x0047e8000c101d06 */
.L_x_7324:
[----:B------:R-:W-:Y:S05]  /*5e60*/  BSYNC B2 ;  /* 0x0000000000027941 */ /* 0x000fea0003800000 */
.L_x_7323:
[----:B------:R-:W-:Y:S05]  /*5e70*/  @P1 BRA `(.L_x_7322) ;  /* 0x0000000400e41947 */ /* 0x000fea0003800000 */
[----:B------:R-:W-:Y:S01]  /*5e80*/  LOP3.LUT P2, RZ, R231, 0x4, RZ, 0xc0, !PT ;  /* 0x00000004e7ff7812 */ /* 0x000fe2000784c0ff */
[C---:B-123--:R-:W-:Y:S01]  /*5e90*/  VIADD R45, R154.reuse, 0x40 ;  /* 0x000000409a2d7836 */ /* 0x04efe20000000000 */
[----:B------:R-:W-:Y:S11]  /*5ea0*/  BSSY B2, `(.L_x_7327) ;  /* 0x0000071000027945 */ /* 0x000ff60003800000 */
[----:B------:R-:W-:Y:S01]  /*5eb0*/  @P2 VIADD R45, R154, 0xffffffc0 ;  /* 0xffffffc09a2d2836 */ /* 0x000fe20000000000 */
[----:B------:R-:W-:-:S03]  /*5ec0*/  ISETP.GE.AND P2, PT, R234, R126, PT ;  /* 0x0000007eea00720c */ /* 0x000fc60003f46270 */
[----:B------:R-:W-:-:S06]  /*5ed0*/  IMAD.IADD R45, R18, 0x1, R45 ;  /* 0x00000001122d7824 */ /* 0x000fcc00078e022d */
[----:B------:R-:W1:Y:S04]  /*5ee0*/  LDS.128 R44, [R45+0x24400] ;  /* 0x024400002d2c7984 */ /* 0x000e680000000c00 */
[----:B------:R-:W-:Y:S05]  /*5ef0*/  @P2 BRA `(.L_x_7328) ;  /* 0x0000000400ac2947 */ /* 0x000fea0003800000 */
[----:B------:R-:W-:Y:S02]  /*5f00*/  SHF.R.U32.HI R64, RZ, 0x8, R57 ;  /* 0x00000008ff407819 */ /* 0x000fe40000011639 */
[--C-:B------:R-:W-:Y:S02]  /*5f10*/  SHF.R.U32.HI R61, RZ, 0x18, R59.reuse ;  /* 0x00000018ff3d7819 */ /* 0x100fe4000001163b */
[----:B------:R-:W-:Y:S02]  /*5f20*/  LOP3.LUT R58, R59, 0xff, RZ, 0xc0, !PT ;  /* 0x000000ff3b3a7812 */ /* 0x000fe400078ec0ff */
[----:B------:R-:W-:Y:S02]  /*5f30*/  SHF.R.U32.HI R60, RZ, 0x8, R59 ;  /* 0x00000008ff3c7819 */ /* 0x000fe4000001163b */
[----:B------:R-:W-:Y:S02]  /*5f40*/  SHF.R.U32.HI R69, RZ, 0x18, R57 ;  /* 0x00000018ff457819 */ /* 0x000fe40000011639 */
[----:B------:R-:W-:Y:S01]  /*5f50*/  LOP3.LUT R56, R57, 0xff, RZ, 0xc0, !PT ;  /* 0x000000ff39387812 */ /* 0x000fe200078ec0ff */
[----:B------:R-:W-:Y:S01]  /*5f60*/  IMAD.SHL.U32 R60, R60, 0x100, RZ ;  /* 0x000001003c3c7824 */ /* 0x000fe200078e00ff */
[----:B------:R-:W-:-:S02]  /*5f70*/  SHF.R.U32.HI R62, RZ, 0x10, R59 ;  /* 0x00000010ff3e7819 */ /* 0x000fc4000001163b */
[----:B------:R-:W-:Y:S01]  /*5f80*/  PRMT R59, R61, 0x654, R58 ;  /* 0x000006543d3b7816 */ /* 0x000fe2000000003a */
[----:B------:R-:W-:Y:S01]  /*5f90*/  IMAD.SHL.U32 R58, R64, 0x100, RZ ;  /* 0x00000100403a7824 */ /* 0x000fe200078e00ff */
[----:B------:R-:W-:Y:S01]  /*5fa0*/  SHF.R.U32.HI R63, RZ, 0x10, R57 ;  /* 0x00000010ff3f7819 */ /* 0x000fe20000011639 */
[----:B------:R-:W-:Y:S01]  /*5fb0*/  IMAD.U32 R62, R62, 0x10000, RZ ;  /* 0x000100003e3e7824 */ /* 0x000fe200078e00ff */
[----:B------:R-:W-:Y:S01]  /*5fc0*/  PRMT R57, R69, 0x654, R56 ;  /* 0x0000065445397816 */ /* 0x000fe20000000038 */
[----:B-1----:R-:W-:Y:S01]  /*5fd0*/  IMAD.MOV.U32 R56, RZ, RZ, R44 ;  /* 0x000000ffff387224 */ /* 0x002fe200078e002c */
[----:B------:R-:W-:Y:S02]  /*5fe0*/  LOP3.LUT R59, R59, 0xff00, R60, 0xf8, !PT ;  /* 0x0000ff003b3b7812 */ /* 0x000fe400078ef83c */
[----:B------:R-:W-:Y:S01]  /*5ff0*/  LOP3.LUT R57, R57, 0xff00, R58, 0xf8, !PT ;  /* 0x0000ff0039397812 */ /* 0x000fe200078ef83a */
[----:B------:R-:W-:Y:S01]  /*6000*/  IMAD.U32 R58, R63, 0x10000, RZ ;  /* 0x000100003f3a7824 */ /* 0x000fe200078e00ff */
[----:B------:R-:W-:-:S02]  /*6010*/  F2FP.F16.E4M3.UNPACK_B R44, R45 ;  /* 0x0000002dff2c723e */ /* 0x000fc400020006ff */
[-C--:B------:R-:W-:Y:S02]  /*6020*/  F2FP.F16.E4M3.UNPACK_B R60, R142.reuse.H1 ;  /* 0x0000008eff3c723e */ /* 0x080fe400030006ff */
[----:B------:R-:W-:Y:S02]  /*6030*/  F2FP.F16.E4M3.UNPACK_B R45, R45.H1 ;  /* 0x0000002dff2d723e */ /* 0x000fe400030006ff */
[----:B------:R-:W-:Y:S01]  /*6040*/  LOP3.LUT R64, R59, 0xff0000, R62, 0xf8, !PT ;  /* 0x00ff00003b407812 */ /* 0x000fe200078ef83e */
[--C-:B------:R-:W-:Y:S01]  /*6050*/  HADD2.F32 R63, -RZ, R60.reuse.H1_H1 ;  /* 0x3000003cff3f7230 */ /* 0x100fe20000004100 */
[-C--:B------:R-:W-:Y:S01]  /*6060*/  F2FP.F16.E4M3.UNPACK_B R59, R135.reuse.H1 ;  /* 0x00000087ff3b723e */ /* 0x080fe200030006ff */
[----:B------:R-:W-:Y:S01]  /*6070*/  HADD2.F32 R62, -RZ, R60.H0_H0 ;  /* 0x2000003cff3e7230 */ /* 0x000fe20000004100 */
[----:B------:R-:W-:Y:S01]  /*6080*/  LOP3.LUT R61, R57, 0xff0000, R58, 0xf8, !PT ;  /* 0x00ff0000393d7812 */ /* 0x000fe200078ef83a */
[----:B------:R-:W-:Y:S01]  /*6090*/  HADD2.F32 R58, -RZ, R45.H1_H1 ;  /* 0x3000002dff3a7230 */ /* 0x000fe20000004100 */
[----:B------:R-:W-:Y:S01]  /*60a0*/  F2FP.F16.E4M3.UNPACK_B R142, R142 ;  /* 0x0000008eff8e723e */ /* 0x000fe200020006ff */
[----:B------:R-:W-:Y:S01]  /*60b0*/  HADD2.F32 R60, -RZ, R59.H0_H0 ;  /* 0x2000003bff3c7230 */ /* 0x000fe20000004100 */
[----:B------:R-:W-:Y:S01]  /*60c0*/  F2FP.F16.E4M3.UNPACK_B R135, R135 ;  /* 0x00000087ff87723e */ /* 0x000fe200020006ff */
[----:B------:R-:W-:-:S02]  /*60d0*/  HADD2.F32 R57, -RZ, R44.H1_H1 ;  /* 0x3000002cff397230 */ /* 0x000fc40000004100 */
[-C--:B------:R-:W-:Y:S01]  /*60e0*/  FMUL.FTZ R66, R58, R63.reuse ;  /* 0x0000003f3a427220 */ /* 0x080fe20000410000 */
[----:B------:R-:W-:Y:S02]  /*60f0*/  HADD2.F32 R45, -RZ, R45.H0_H0 ;  /* 0x2000002dff2d7230 */ /* 0x000fe40000004100 */
[----:B------:R-:W-:Y:S02]  /*6100*/  HADD2.F32 R59, -RZ, R59.H1_H1 ;  /* 0x3000003bff3b7230 */ /* 0x000fe40000004100 */
[----:B------:R-:W-:Y:S01]  /*6110*/  FMUL.FTZ R69, R57, R62 ;  /* 0x0000003e39457220 */ /* 0x000fe20000410000 */
[----:B------:R-:W-:Y:S02]  /*6120*/  HADD2.F32 R44, -RZ, R44.H0_H0 ;  /* 0x2000002cff2c7230 */ /* 0x000fe40000004100 */
[C---:B------:R-:W-:Y:S01]  /*6130*/  FMUL.FTZ R63, R45.reuse, R63 ;  /* 0x0000003f2d3f7220 */ /* 0x040fe20000410000 */
[-C--:B------:R-:W-:Y:S01]  /*6140*/  FFMA.FTZ R66, R45, R59.reuse, -R66 ;  /* 0x0000003b2d427223 */ /* 0x080fe20000010842 */
[----:B------:R-:W-:Y:S01]  /*6150*/  F2FP.F16.E4M3.UNPACK_B R45, R56.H1 ;  /* 0x00000038ff2d723e */ /* 0x000fe200030006ff */
[C---:B------:R-:W-:Y:S01]  /*6160*/  FMUL.FTZ R62, R44.reuse, R62 ;  /* 0x0000003e2c3e7220 */ /* 0x040fe20000410000 */
[----:B------:R-:W-:Y:S01]  /*6170*/  F2FP.F16.E4M3.UNPACK_B R56, R56 ;  /* 0x00000038ff38723e */ /* 0x000fe200020006ff */
[-C--:B------:R-:W-:Y:S01]  /*6180*/  FFMA.FTZ R44, R44, R60.reuse, -R69 ;  /* 0x0000003c2c2c7223 */ /* 0x080fe20000010845 */
[----:B------:R-:W-:Y:S01]  /*6190*/  FFMA.FTZ R73, R58, R59, R63 ;  /* 0x0000003b3a497223 */ /* 0x000fe2000001003f */
[----:B------:R-:W-:Y:S01]  /*61a0*/  FFMA.FTZ R71, R57, R60, R62 ;  /* 0x0000003c39477223 */ /* 0x000fe2000001003e */
[----:B------:R-:W-:-:S02]  /*61b0*/  HADD2.F32 R60, -RZ, R142.H1_H1 ;  /* 0x3000008eff3c7230 */ /* 0x000fc40000004100 */
[--C-:B------:R-:W-:Y:S01]  /*61c0*/  HADD2.F32 R57, -RZ, R45.reuse.H0_H0 ;  /* 0x2000002dff397230 */ /* 0x100fe20000004100 */
[----:B------:R-:W-:Y:S01]  /*61d0*/  F2FP.SATFINITE.E4M3.F32.PACK_AB_MERGE_C R74, R73, R66, RZ ;  /* 0x00000042494a723e */ /* 0x000fe200048070ff */
[----:B------:R-:W-:Y:S02]  /*61e0*/  HADD2.F32 R58, -RZ, R45.H1_H1 ;  /* 0x3000002dff3a7230 */ /* 0x000fe40000004100 */
[----:B------:R-:W-:Y:S02]  /*61f0*/  HADD2.F32 R45, -RZ, R56.H0_H0 ;  /* 0x20000038ff2d7230 */ /* 0x000fe40000004100 */
[-C--:B------:R-:W-:Y:S01]  /*6200*/  FMUL.FTZ R69, R57, R60.reuse ;  /* 0x0000003c39457220 */ /* 0x080fe20000410000 */
[----:B------:R-:W-:Y:S02]  /*6210*/  HADD2.F32 R142, -RZ, R142.H0_H0 ;  /* 0x2000008eff8e7230 */ /* 0x000fe40000004100 */
[----:B------:R-:W-:Y:S01]  /*6220*/  FMUL.FTZ R62, R58, R60 ;  /* 0x0000003c3a3e7220 */ /* 0x000fe20000410000 */
[----:B------:R-:W-:-:S02]  /*6230*/  HADD2.F32 R56, -RZ, R56.H1_H1 ;  /* 0x30000038ff387230 */ /* 0x000fc40000004100 */
[--C-:B------:R-:W-:Y:S02]  /*6240*/  HADD2.F32 R59, -RZ, R135.reuse.H1_H1 ;  /* 0x30000087ff3b7230 */ /* 0x100fe40000004100 */
[-C--:B------:R-:W-:Y:S01]  /*6250*/  FMUL.FTZ R63, R45, R142.reuse ;  /* 0x0000008e2d3f7220 */ /* 0x080fe20000410000 */
[----:B------:R-:W-:Y:S02]  /*6260*/  HADD2.F32 R135, -RZ, R135.H0_H0 ;  /* 0x20000087ff877230 */ /* 0x000fe40000004100 */
[----:B------:R-:W-:Y:S01]  /*6270*/  FMUL.FTZ R60, R56, R142 ;  /* 0x0000008e383c7220 */ /* 0x000fe20000410000 */
[-C--:B------:R-:W-:Y:S01]  /*6280*/  FFMA.FTZ R62, R57, R59.reuse, -R62 ;  /* 0x0000003b393e7223 */ /* 0x080fe2000001083e */
[----:B------:R-:W-:Y:S02]  /*6290*/  FFMA.FTZ R69, R58, R59, R69 ;  /* 0x0000003b3a457223 */ /* 0x000fe40000010045 */
[-C--:B------:R-:W-:Y:S01]  /*62a0*/  FFMA.FTZ R68, R45, R135.reuse, -R60 ;  /* 0x000000872d447223 */ /* 0x080fe2000001083c */
[----:B------:R-:W-:Y:S01]  /*62b0*/  FFMA.FTZ R135, R56, R135, R63 ;  /* 0x0000008738877223 */ /* 0x000fe2000001003f */
[----:B------:R-:W-:-:S02]  /*62c0*/  F2FP.F16.E4M3.UNPACK_B R56, R47.H1 ;  /* 0x0000002fff38723e */ /* 0x000fc400030006ff */
[----:B------:R-:W-:Y:S02]  /*62d0*/  F2FP.SATFINITE.E4M3.F32.PACK_AB_MERGE_C R72, R69, R62, RZ ;  /* 0x0000003e4548723e */ /* 0x000fe400048070ff */
[----:B------:R-:W-:Y:S01]  /*62e0*/  F2FP.F16.E4M3.UNPACK_B R62, R64.H1 ;  /* 0x00000040ff3e723e */ /* 0x000fe200030006ff */
[--C-:B------:R-:W-:Y:S01]  /*62f0*/  HADD2.F32 R58, -RZ, R56.reuse.H1_H1 ;  /* 0x30000038ff3a7230 */ /* 0x100fe20000004100 */
[-C--:B------:R-:W-:Y:S01]  /*6300*/  F2FP.F16.E4M3.UNPACK_B R59, R61.reuse.H1 ;  /* 0x0000003dff3b723e */ /* 0x080fe200030006ff */
        /* <DEDUP_REMOVED lines=22> */
[----:B------:R-:W-:Y:S02]  /*6470*/  HADD2.F32 R47, -RZ, R47.H1_H1 ;  /* 0x3000002fff2f7230 */ /* 0x000fe40000004100 */
[--C-:B------:R-:W-:Y:S01]  /*6480*/  HADD2.F32 R45, -RZ, R46.reuse.H0_H0 ;  /* 0x2000002eff2d7230 */ /* 0x100fe20000004100 */
[----:B------:R-:W-:Y:S01]  /*6490*/  F2FP.SATFINITE.E4M3.F32.PACK_AB_MERGE_C R63, R63, R66, RZ ;  /* 0x000000423f3f723e */ /* 0x000fe200048070ff */
[----:B------:R-:W-:Y:S02]  /*64a0*/  HADD2.F32 R46, -RZ, R46.H1_H1 ;  /* 0x3000002eff2e7230 */ /* 0x000fe40000004100 */
[----:B------:R-:W-:Y:S01]  /*64b0*/  FMUL.FTZ R69, R47, R62 ;  /* 0x0000003e2f457220 */ /* 0x000fe20000410000 */
[----:B------:R-:W-:-:S02]  /*64c0*/  HADD2.F32 R64, -RZ, R64.H0_H0 ;  /* 0x20000040ff407230 */ /* 0x000fc40000004100 */
[----:B------:R-:W-:Y:S01]  /*64d0*/  FMUL.FTZ R62, R56, R62 ;  /* 0x0000003e383e7220 */ /* 0x000fe20000410000 */
        /* <DEDUP_REMOVED lines=11> */
[----:B------:R-:W-:Y:S02]  /*6590*/  F2FP.SATFINITE.E4M3.F32.PACK_AB_MERGE_C R46, R57, R58, R63 ;  /* 0x0000003a392e723e */ /* 0x000fe4000480703f */
[----:B------:R-:W-:-:S07]  /*65a0*/  F2FP.SATFINITE.E4M3.F32.PACK_AB_MERGE_C R47, R62, R69, R70 ;  /* 0x000000453e2f723e */ /* 0x000fce0004807046 */
.L_x_7328:
[----:B------:R-:W-:Y:S05]  /*65b0*/  BSYNC B2 ;  /* 0x0000000000027941 */ /* 0x000fea0003800000 */
.L_x_7327:
[----:B------:R-:W-:Y:S01]  /*65c0*/  ULDC.64 UR4, c[0x0][0x2e8] ;  /* 0x0000ba0000047ab9 */ /* 0x000fe20000000a00 */
[----:B------:R-:W-:Y:S01]  /*65d0*/  ULDC.64 UR6, c[0x0][0x208] ;  /* 0x0000820000067ab9 */ /* 0x000fe20000000a00 */
[----:B------:R-:W-:-:S04]  /*65e0*/  IADD3 R56, P2, P3, R34, UR4, R67 ;  /* 0x0000000422387c10 */ /* 0x000fc8000fb5e043 */
[----:B------:R-:W-:-:S05]  /*65f0*/  IADD3.X R57, R100, UR5, R65, P2, P3 ;  /* 0x0000000564397c10 */ /* 0x000fca00097e6441 */
[----:B-1----:R4:W-:Y:S04]  /*6600*/  STG.E.128 desc[UR6][R56.64], R44 ;  /* 0x0000002c38007986 */ /* 0x0029e8000c101d06 */
.L_x_7322:
[----:B------:R-:W-:Y:S05]  /*6610*/  BSYNC B1 ;  /* 0x0000000000017941 */ /* 0x000fea0003800000 */
.L_x_7321:
        /* <DEDUP_REMOVED lines=9> */
[----:B------:R-:W-:Y:S01]  /*66b0*/  SHF.R.U32.HI R61, RZ, 0x8, R53 ;  /* 0x00000008ff3d7819 */ /* 0x000fe20000011635 */
[----:B--2---:R-:W-:Y:S01]  /*66c0*/  IMAD.MOV.U32 R54, RZ, RZ, R47 ;  /* 0x000000ffff367224 */ /* 0x004fe200078e002f */
[----:B------:R-:W-:Y:S02]  /*66d0*/  SHF.R.U32.HI R57, RZ, 0x8, R55 ;  /* 0x00000008ff397819 */ /* 0x000fe40000011637 */
[----:B------:R-:W-:Y:S01]  /*66e0*/  SHF.R.U32.HI R63, RZ, 0x18, R53 ;  /* 0x00000018ff3f7819 */ /* 0x000fe20000011635 */
[----:B------:R-:W-:Y:S01]  /*66f0*/  IMAD.SHL.U32 R47, R61, 0x100, RZ ;  /* 0x000001003d2f7824 */ /* 0x000fe200078e00ff */
[----:B------:R-:W-:Y:S02]  /*6700*/  LOP3.LUT R52, R53, 0xff, RZ, 0xc0, !PT ;  /* 0x000000ff35347812 */ /* 0x000fe400078ec0ff */
[----:B------:R-:W-:Y:S02]  /*6710*/  SHF.R.U32.HI R59, RZ, 0x18, R55 ;  /* 0x00000018ff3b7819 */ /* 0x000fe40000011637 */
[----:B------:R-:W-:-:S02]  /*6720*/  LOP3.LUT R56, R55, 0xff, RZ, 0xc0, !PT ;  /* 0x000000ff37387812 */ /* 0x000fc400078ec0ff */
[----:B------:R-:W-:Y:S01]  /*6730*/  SHF.R.U32.HI R58, RZ, 0x10, R55 ;  /* 0x00000010ff3a7819 */ /* 0x000fe20000011637 */
[----:B------:R-:W-:Y:S01]  /*6740*/  IMAD.SHL.U32 R55, R57, 0x100, RZ ;  /* 0x0000010039377824 */ /* 0x000fe200078e00ff */
[----:B------:R-:W-:Y:S01]  /*6750*/  SHF.R.U32.HI R60, RZ, 0x10, R53 ;  /* 0x00000010ff3c7819 */ /* 0x000fe20000011635 */
[----:B------:R-:W-:Y:S01]  /*6760*/  IMAD.MOV.U32 R53, RZ, RZ, R46 ;  /* 0x000000ffff357224 */ /* 0x000fe200078e002e */
[----:B------:R-:W-:Y:S01]  /*6770*/  PRMT R52, R63, 0x654, R52 ;  /* 0x000006543f347816 */ /* 0x000fe20000000034 */
[----:B------:R-:W-:Y:S01]  /*6780*/  IMAD.U32 R58, R58, 0x10000, RZ ;  /* 0x000100003a3a7824 */ /* 0x000fe200078e00ff */
[----:B------:R-:W-:Y:S02]  /*6790*/  PRMT R56, R59, 0x654, R56 ;  /* 0x000006543b387816 */ /* 0x000fe40000000038 */
        /* <DEDUP_REMOVED lines=44> */
[----:B------:R-:W-:Y:S01]  /*6a60*/  FFMA.FTZ R61, R45, R82, -R56 ;  /* 0x000000522d3d7223 */ /* 0x000fe20000010838 */
[----:B------:R-:W-:Y:S01]  /*6a70*/  F2FP.F16.E4M3.UNPACK_B R45, R54.H1 ;  /* 0x00000036ff2d723e */ /* 0x000fe200030006ff */
[----:B------:R-:W-:Y:S01]  /*6a80*/  FFMA.FTZ R82, R44, R82, R83 ;  /* 0x000000522c527223 */ /* 0x000fe20000010053 */
[----:B------:R-:W-:-:S02]  /*6a90*/  F2FP.F16.E4M3.UNPACK_B R56, R60.H1 ;  /* 0x0000003cff38723e */ /* 0x000fc400030006ff */
[----:B------:R-:W-:Y:S01]  /*6aa0*/  F2FP.SATFINITE.E4M3.F32.PACK_AB_MERGE_C R66, R58, R59, RZ ;  /* 0x0000003b3a42723e */ /* 0x000fe200048070ff */
[--C-:B------:R-:W-:Y:S01]  /*6ab0*/  HADD2.F32 R47, -RZ, R45.reuse.H1_H1 ;  /* 0x3000002dff2f7230 */ /* 0x100fe20000004100 */
[----:B------:R-:W-:Y:S01]  /*6ac0*/  F2FP.F16.E4M3.UNPACK_B R52, R57.H1 ;  /* 0x00000039ff34723e */ /* 0x000fe200030006ff */
[----:B------:R-:W-:Y:S01]  /*6ad0*/  HADD2.F32 R59, -RZ, R56.H1_H1 ;  /* 0x30000038ff3b7230 */ /* 0x000fe20000004100 */
[----:B------:R-:W-:Y:S01]  /*6ae0*/  F2FP.F16.E4M3.UNPACK_B R44, R53.H1 ;  /* 0x00000035ff2c723e */ /* 0x000fe200030006ff */
[----:B------:R-:W-:Y:S01]  /*6af0*/  HADD2.F32 R46, -RZ, R45.H0_H0 ;  /* 0x2000002dff2e7230 */ /* 0x000fe20000004100 */
[----:B------:R-:W-:Y:S01]  /*6b00*/  F2FP.F16.E4M3.UNPACK_B R60, R60 ;  /* 0x0000003cff3c723e */ /* 0x000fe200020006ff */
[----:B------:R-:W-:Y:S01]  /*6b10*/  HADD2.F32 R55, -RZ, R52.H1_H1 ;  /* 0x30000034ff377230 */ /* 0x000fe20000004100 */
[----:B------:R-:W-:Y:S01]  /*6b20*/  F2FP.F16.E4M3.UNPACK_B R57, R57 ;  /* 0x00000039ff39723e */ /* 0x000fe200020006ff */
[----:B------:R-:W-:Y:S01]  /*6b30*/  FMUL.FTZ R65, R47, R59 ;  /* 0x0000003b2f417220 */ /* 0x000fe20000410000 */
[----:B------:R-:W-:-:S02]  /*6b40*/  HADD2.F32 R45, -RZ, R44.H1_H1 ;  /* 0x3000002cff2d7230 */ /* 0x000fc40000004100 */
        /* <DEDUP_REMOVED lines=32> */
[----:B------:R-:W-:Y:S01]  /*6d50*/  F2FP.SATFINITE.E4M3.F32.PACK_AB_MERGE_C R45, R63, R62, R67 ;  /* 0x0000003e3f2d723e */ /* 0x000fe20004807043 */
[----:B------:R-:W-:Y:S01]  /*6d60*/  IMAD.MOV.U32 R46, RZ, RZ, R58 ;  /* 0x000000ffff2e7224 */ /* 0x000fe200078e003a */
[----:B------:R-:W-:-:S07]  /*6d70*/  F2FP.SATFINITE.E4M3.F32.PACK_AB_MERGE_C R44, R82, R61, R66 ;  /* 0x0000003d522c723e */ /* 0x000fce0004807042 */
.L_x_7333:
[----:B------:R-:W-:Y:S05]  /*6d80*/  BSYNC B2 ;  /* 0x0000000000027941 */ /* 0x000fea0003800000 */
.L_x_7332:
[----:B------:R-:W-:Y:S01]  /*6d90*/  ULDC.64 UR4, c[0x0][0x2e8] ;  /* 0x0000ba0000047ab9 */ /* 0x000fe20000000a00 */
[----:B------:R-:W-:Y:S01]  /*6da0*/  ULDC.64 UR6, c[0x0][0x208] ;  /* 0x0000820000067ab9 */ /* 0x000fe20000000a00 */
[----:B------:R-:W-:-:S04]  /*6db0*/  IADD3 R52, P2, P3, R125, UR4, R38 ;  /* 0x000000047d347c10 */ /* 0x000fc8000fb5e026 */
[----:B------:R-:W-:-:S05]  /*6dc0*/  IADD3.X R53, R127, UR5, R32, P2, P3 ;  /* 0x000000057f357c10 */ /* 0x000fca00097e6420 */
[----:B--2---:R1:W-:Y:S04]  /*6dd0*/  STG.E.128 desc[UR6][R52.64], R44 ;  /* 0x0000002c34007986 */ /* 0x0043e8000c101d06 */
.L_x_7331:
[----:B------:R-:W-:Y:S05]  /*6de0*/  BSYNC B1 ;  /* 0x0000000000017941 */ /* 0x000fea0003800000 */
.L_x_7330:
        /* <DEDUP_REMOVED lines=9> */
[----:B------:R-:W-:Y:S01]  /*6e80*/  SHF.R.U32.HI R53, RZ, 0x8, R51 ;  /* 0x00000008ff357819 */ /* 0x000fe20000011633 */
[----:B-1----:R-:W-:Y:S01]  /*6e90*/  IMAD.MOV.U32 R50, RZ, RZ, R47 ;  /* 0x000000ffff327224 */ /* 0x002fe200078e002f */
[--C-:B------:R-:W-:Y:S02]  /*6ea0*/  SHF.R.U32.HI R54, RZ, 0x8, R49.reuse ;  /* 0x00000008ff367819 */ /* 0x100fe40000011631 */
[----:B------:R-:W-:Y:S02]  /*6eb0*/  LOP3.LUT R48, R49, 0xff, RZ, 0xc0, !PT ;  /* 0x000000ff31307812 */ /* 0x000fe400078ec0ff */
[--C-:B------:R-:W-:Y:S02]  /*6ec0*/  SHF.R.U32.HI R57, RZ, 0x18, R49.reuse ;  /* 0x00000018ff397819 */ /* 0x100fe40000011631 */
[----:B------:R-:W-:Y:S01]  /*6ed0*/  SHF.R.U32.HI R56, RZ, 0x10, R49 ;  /* 0x00000010ff387819 */ /* 0x000fe20000011631 */
[----:B------:R-:W-:Y:S01]  /*6ee0*/  IMAD.MOV.U32 R49, RZ, RZ, R46 ;  /* 0x000000ffff317224 */ /* 0x000fe200078e002e */
[----:B------:R-:W-:Y:S01]  /*6ef0*/  SHF.R.U32.HI R55, RZ, 0x10, R51 ;  /* 0x00000010ff377819 */ /* 0x000fe20000011633 */
[----:B------:R-:W-:Y:S01]  /*6f00*/  IMAD.SHL.U32 R46, R54, 0x100, RZ ;  /* 0x00000100362e7824 */ /* 0x000fe200078e00ff */
[----:B------:R-:W-:Y:S01]  /*6f10*/  LOP3.LUT R52, R51, 0xff0000ff, RZ, 0xc0, !PT ;  /* 0xff0000ff33347812 */ /* 0x000fe200078ec0ff */
[----:B------:R-:W-:Y:S01]  /*6f20*/  IMAD.SHL.U32 R51, R53, 0x100, RZ ;  /* 0x0000010035337824 */ /* 0x000fe200078e00ff */
[----:B------:R-:W-:-:S04]  /*6f30*/  PRMT R47, R57, 0x654, R48 ;  /* 0x00000654392f7816 */ /* 0x000fc80000000030 */
[----:B------:R-:W-:Y:S01]  /*6f40*/  LOP3.LUT R54, R52, 0xff00, R51, 0xf8, !PT ;  /* 0x0000ff0034367812 */ /* 0x000fe200078ef833 */
[----:B------:R-:W-:Y:S01]  /*6f50*/  IMAD.U32 R51, R55, 0x10000, RZ ;  /* 0x0001000037337824 */ /* 0x000fe200078e00ff */
[----:B------:R-:W-:Y:S01]  /*6f60*/  LOP3.LUT R48, R47, 0xff00, R46, 0xf8, !PT ;  /* 0x0000ff002f307812 */ /* 0x000fe200078ef82e */
[----:B------:R-:W-:Y:S01]  /*6f70*/  IMAD.U32 R47, R56, 0x10000, RZ ;  /* 0x00010000382f7824 */ /* 0x000fe200078e00ff */
        /* <DEDUP_REMOVED lines=91> */
.L_x_7335:
[----:B------:R-:W-:Y:S05]  /*7530*/  BSYNC B1 ;  /* 0x0000000000017941 */ /* 0x000fea0003800000 */
.L_x_7334:
[----:B------:R-:W-:Y:S01]  /*7540*/  ULDC.64 UR4, c[0x0][0x2e8] ;  /* 0x0000ba0000047ab9 */ /* 0x000fe20000000a00 */
[----:B------:R-:W-:Y:S01]  /*7550*/  ULDC.64 UR6, c[0x0][0x208] ;  /* 0x0000820000067ab9 */ /* 0x000fe20000000a00 */
[----:B------:R-:W-:-:S04]  /*7560*/  IADD3 R48, P2, P3, R34, UR4, R125 ;  /* 0x0000000422307c10 */ /* 0x000fc8000fb5e07d */
[----:B------:R-:W-:-:S05]  /*7570*/  IADD3.X R49, R100, UR5, R127, P2, P3 ;  /* 0x0000000564317c10 */ /* 0x000fca00097e647f */
[----:B-1----:R1:W-:Y:S01]  /*7580*/  STG.E.128 desc[UR6][R48.64], R44 ;  /* 0x0000002c30007986 */ /* 0x0023e2000c101d06 */
[----:B------:R-:W-:Y:S05]  /*7590*/  BRA `(.L_x_7329) ;  /* 0x0000005000107947 */ /* 0x000fea0003800000 */
.L_x_7293:
[----:B------:R-:W2:Y:S01]  /*75a0*/  LDL R48, [R1+0x6c] ;  /* 0x00006c0001307983 */ /* 0x000ea20000100800 */
[C---:B------:R-:W-:Y:S01]  /*75b0*/  ISETP.GE.AND P5, PT, R230.reuse, R112, PT ;  /* 0x00000070e600720c */ /* 0x040fe20003fa6270 */
[C---:B------:R-:W-:Y:S01]  /*75c0*/  VIADD R56, R230.reuse, 0x40 ;  /* 0x00000040e6387836 */ /* 0x040fe20000000000 */
[----:B------:R-:W-:Y:S01]  /*75d0*/  P2R R57, PR, RZ, 0x1 ;  /* 0x00000001ff397803 */ /* 0x000fe20000000000 */
[----:B------:R-:W-:Y:S01]  /*75e0*/  VIADD R58, R230, 0x80 ;  /* 0x00000080e63a7836 */ /* 0x000fe20000000000 */
[----:B------:R-:W-:Y:S01]  /*75f0*/  ISETP.GE.OR P5, PT, R22, R126, P5 ;  /* 0x0000007e1600720c */ /* 0x000fe20002fa6670 */
[----:B------:R-:W-:-:S12]  /*7600*/  ULDC.64 UR6, c[0x0][0x208] ;  /* 0x0000820000067ab9 */ /* 0x000fd80000000a00 */
        /* <DEDUP_REMOVED lines=8> */
[----:B------:R-:W-:-:S02]  /*7690*/  CS2R R72, SRZ ;  /* 0x0000000000487805 */ /* 0x000fc4000001ff00 */
        /* <DEDUP_REMOVED lines=14> */
[----:B------:R-:W0:Y:S03]  /*7780*/  @!P2 LDC.64 R48, c[0x0][0x408] ;  /* 0x00010200ff30ab82 */ /* 0x000e260000000a00 */
[----:B------:R-:W2:Y:S01]  /*7790*/  @!P2 LDG.E.128 R68, desc[UR6][R76.64] ;  /* 0x000000064c44a981 */ /* 0x000ea2000c1e1d00 */
[----:B0-----:R-:W-:-:S04]  /*77a0*/  @!P2 IMAD.WIDE.U32 R50, R48, 0xc0, R46 ;  /* 0x000000c03032a825 */ /* 0x001fc800078e002e */
[----:B------:R-:W-:Y:S01]  /*77b0*/  @!P2 IMAD R49, R49, 0xc0, RZ ;  /* 0x000000c03131a824 */ /* 0x000fe200078e02ff */
[----:B---3--:R-:W-:-:S03]  /*77c0*/  @!P2 IADD3 R78, P3, P4, R90, R78, R50 ;  /* 0x0000004e5a4ea210 */ /* 0x008fc60007c7e032 */
[----:B------:R-:W-:-:S05]  /*77d0*/  @!P2 IMAD.IADD R49, R51, 0x1, R49 ;  /* 0x000000013331a824 */ /* 0x000fca00078e0231 */
[----:B------:R-:W-:Y:S02]  /*77e0*/  @!P2 IADD3.X R79, R28, R79, R49, P3, P4 ;  /* 0x0000004f1c4fa210 */ /* 0x000fe40001fe8431 */
[----:B-1----:R-:W-:-:S03]  /*77f0*/  @!P5 IADD3 R54, P3, P4, R90, R54, R46 ;  /* 0x000000365a36d210 */ /* 0x002fc60007c7e02e */
[----:B------:R-:W3:Y:S01]  /*7800*/  @!P2 LDG.E.128 R72, desc[UR6][R78.64] ;  /* 0x000000064e48a981 */ /* 0x000ee2000c1e1d00 */
        /* <DEDUP_REMOVED lines=10> */
[----:B------:R-:W4:Y:S03]  /*78b0*/  @!P3 LDC.64 R64, c[0x0][0x3e8] ;  /* 0x0000fa00ff40bb82 */ /* 0x000f260000000a00 */
[----:B------:R-:W-:Y:S02]  /*78c0*/  @!P3 IADD3.X R48, R26, R11, R129, P0, P6 ;  /* 0x0000000b1a30b210 */ /* 0x000fe400007ec481 */
[----:B------:R-:W-:-:S03]  /*78d0*/  @!P4 IADD3 R49, P0, P6, R90, R46, R6 ;  /* 0x0000002e5a31c210 */ /* 0x000fc60007e1e006 */
[----:B------:R-:W5:Y:S01]  /*78e0*/  @!P3 LDC.64 R80, c[0x0][0x400] ;  /* 0x00010000ff50bb82 */ /* 0x000f620000000a00 */
[----:B------:R-:W-:Y:S02]  /*78f0*/  @!P4 IADD3.X R50, R28, R103, R8, P0, P6 ;  /* 0x000000671c32c210 */ /* 0x000fe400007ec408 */
[----:B------:R-:W-:-:S04]  /*7900*/  @!P3 IADD3 R47, P0, P6, R90, R5, R46 ;  /* 0x000000055a2fb210 */ /* 0x000fc80007e1e02e */
[----:B------:R-:W-:Y:S02]  /*7910*/  @!P3 IADD3.X R44, R28, R7, R103, P0, P6 ;  /* 0x000000071c2cb210 */ /* 0x000fe400007ec467 */
[----:B0-----:R-:W-:Y:S02]  /*7920*/  @!P4 IADD3 R60, P6, R51, R60, RZ ;  /* 0x0000003c333cc210 */ /* 0x001fe40007fde0ff */
[----:B------:R-:W-:Y:S02]  /*7930*/  CS2R R58, SRZ ;  /* 0x00000000003a7805 */ /* 0x000fe4000001ff00 */
[----:B------:R-:W-:Y:S01]  /*7940*/  ISETP.NE.AND P0, PT, R57, RZ, PT ;  /* 0x000000ff3900720c */ /* 0x000fe20003f05270 */
[----:B------:R-:W-:Y:S01]  /*7950*/  @!P4 IMAD.X R61, R56, 0x1, R61, P6 ;  /* 0x00000001383dc824 */ /* 0x000fe200030e063d */
[----:B-1----:R-:W-:-:S05]  /*7960*/  @!P4 IADD3 R62, P6, R49, R62, RZ ;  /* 0x0000003e313ec210 */ /* 0x002fca0007fde0ff */
[----:B------:R-:W-:Y:S01]  /*7970*/  @!P4 IMAD.X R63, R50, 0x1, R63, P6 ;  /* 0x00000001323fc824 */ /* 0x000fe200030e063f */
[----:B----4-:R-:W-:Y:S02]  /*7980*/  @!P3 IADD3 R64, P6, R45, R64, RZ ;  /* 0x000000402d40b210 */ /* 0x010fe40007fde0ff */
[----:B------:R-:W-:-:S03]  /*7990*/  CS2R R50, SRZ ;  /* 0x0000000000327805 */ /* 0x000fc6000001ff00 */
[----:B------:R-:W-:Y:S01]  /*79a0*/  @!P3 IMAD.X R65, R48, 0x1, R65, P6 ;  /* 0x000000013041b824 */ /* 0x000fe200030e0641 */
[----:B-----5:R-:W-:Y:S02]  /*79b0*/  @!P3 IADD3 R80, P6, R47, R80, RZ ;  /* 0x000000502f50b210 */ /* 0x020fe40007fde0ff */
[----:B------:R-:W-:Y:S02]  /*79c0*/  CS2R R46, SRZ ;  /* 0x00000000002e7805 */ /* 0x000fe4000001ff00 */
[----:B------:R-:W-:Y:S01]  /*79d0*/  CS2R R48, SRZ ;  /* 0x0000000000307805 */ /* 0x000fe2000001ff00 */
[----:B------:R-:W-:Y:S01]  /*79e0*/  @!P3 IMAD.X R81, R44, 0x1, R81, P6 ;  /* 0x000000012c51b824 */ /* 0x000fe200030e0651 */
[----:B------:R-:W-:Y:S02]  /*79f0*/  CS2R R44, SRZ ;  /* 0x00000000002c7805 */ /* 0x000fe4000001ff00 */
[----:B------:R-:W-:Y:S02]  /*7a00*/  CS2R R56, SRZ ;  /* 0x0000000000387805 */ /* 0x000fe4000001ff00 */
[----:B------:R0:W4:Y:S04]  /*7a10*/  @!P5 LDG.E.128 R48, desc[UR6][R54.64] ;  /* 0x000000063630d981 */ /* 0x000128000c1e1d00 */
[----:B------:R1:W5:Y:S04]  /*7a20*/  @!P5 LDG.E.128 R44, desc[UR6][R52.64] ;  /* 0x00000006342cd981 */ /* 0x000368000c1e1d00 */
[----:B------:R1:W5:Y:S01]  /*7a30*/  @!P4 LDG.E.128 R56, desc[UR6][R62.64] ;  /* 0x000000063e38c981 */ /* 0x000362000c1e1d00 */
[----:B0-----:R-:W-:-:S02]  /*7a40*/  CS2R R54, SRZ ;  /* 0x0000000000367805 */ /* 0x001fc4000001ff00 */
[----:B-1----:R-:W-:Y:S02]  /*7a50*/  CS2R R52, SRZ ;  /* 0x0000000000347805 */ /* 0x002fe4000001ff00 */
[----:B------:R-:W-:-:S04]  /*7a60*/  CS2R R62, SRZ ;  /* 0x00000000003e7805 */ /* 0x000fc8000001ff00 */
[----:B------:R0:W5:Y:S02]  /*7a70*/  @!P4 LDG.E.128 R52, desc[UR6][R60.64] ;  /* 0x000000063c34c981 */ /* 0x000164000c1e1d00 */
[----:B0-----:R-:W-:-:S06]  /*7a80*/  CS2R R60, SRZ ;  /* 0x00000000003c7805 */ /* 0x001fcc000001ff00 */
[----:B------:R0:W5:Y:S02]  /*7a90*/  @!P3 LDG.E.128 R60, desc[UR6][R64.64] ;  /* 0x00000006403cb981 */ /* 0x000164000c1e1d00 */
[----:B0-----:R-:W-:-:S06]  /*7aa0*/  CS2R R64, SRZ ;  /* 0x0000000000407805 */ /* 0x001fcc000001ff00 */
[----:B------:R-:W5:Y:S01]  /*7ab0*/  @!P3 LDG.E.128 R64, desc[UR6][R80.64] ;  /* 0x000000065040b981 */ /* 0x000f62000c1e1d00 */
[----:B------:R-:W-:-:S06]  /*7ac0*/  UISETP.NE.AND UP0, UPT, UR4, 0x3, UPT ;  /* 0x000000030400788c */ /* 0x000fcc000bf05270 */
[----:B------:R-:W-:Y:S02]  /*7ad0*/  PLOP3.LUT P5, PT, PT, PT, UP0, 0x80, 0x0 ;  /* 0x000000000000781c */ /* 0x000fe40003faf008 */
[----:B------:R-:W-:Y:S01]  /*7ae0*/  ISETP.GE.AND P2, PT, R22, R126, PT ;  /* 0x0000007e1600720c */ /* 0x000fe20003f46270 */
[----:B--2---:R-:W-:Y:S02]  /*7af0*/  IMAD.MOV.U32 R142, RZ, RZ, R70 ;  /* 0x000000ffff8e7224 */ /* 0x004fe400078e0046 */
[----:B------:R-:W-:Y:S02]  /*7b00*/  IMAD.MOV.U32 R143, RZ, RZ, R68 ;  /* 0x000000ffff8f7224 */ /* 0x000fe400078e0044 */
[----:B---3--:R-:W-:Y:S02]  /*7b10*/  IMAD.MOV.U32 R144, RZ, RZ, R74 ;  /* 0x000000ffff907224 */ /* 0x008fe400078e004a */
[----:B------:R-:W-:Y:S02]  /*7b20*/  IMAD.MOV.U32 R145, RZ, RZ, R72 ;  /* 0x000000ffff917224 */ /* 0x000fe400078e0048 */
[----:B----4-:R-:W-:-:S02]  /*7b30*/  IMAD.MOV.U32 R160, RZ, RZ, R50 ;  /* 0x000000ffffa07224 */ /* 0x010fc400078e0032 */
[----:B------:R-:W-:Y:S02]  /*7b40*/  IMAD.MOV.U32 R162, RZ, RZ, R48 ;  /* 0x000000ffffa27224 */ /* 0x000fe400078e0030 */
[----:B-----5:R-:W-:Y:S02]  /*7b50*/  IMAD.MOV.U32 R159, RZ, RZ, R46 ;  /* 0x000000ffff9f7224 */ /* 0x020fe400078e002e */
        /* <DEDUP_REMOVED lines=9> */
[----:B------:R-:W-:Y:S06]  /*7bf0*/  @!P5 BRA `(.L_x_7336) ;  /* 0x000000000004d947 */ /* 0x000fec0003800000 */
[----:B------:R-:W-:Y:S01]  /*7c00*/  BPT.TRAP 0x1 ;  /* 0x000000040000795c */ /* 0x000fe20000300000 */
.L_x_7336:
[----:B------:R-:W2:Y:S01]  /*7c10*/  LDL R76, [R1+0x54] ;  /* 0x00005400014c7983 */ /* 0x000ea20000100800 */
[----:B------:R-:W-:Y:S01]  /*7c20*/  IMAD R103, R19, 0x8, R18 ;  /* 0x0000000813677824 */ /* 0x000fe200078e0212 */
[----:B------:R-:W0:Y:S01]  /*7c30*/  LDC R147, c[0x0][0x2f4] ;  /* 0x0000bd00ff937b82 */ /* 0x000e220000000800 */
[----:B------:R-:W-:Y:S01]  /*7c40*/  IMAD.MOV.U32 R125, RZ, RZ, R127 ;  /* 0x000000ffff7d7224 */ /* 0x000fe200078e007f */
[----:B------:R-:W-:Y:S06]  /*7c50*/  BSSY B1, `(.L_x_7337) ;  /* 0x0000006000017945 */ /* 0x000fec0003800000 */
[----:B------:R-:W1:Y:S01]  /*7c60*/  LDC.64 R126, c[0x0][0x300] ;  /* 0x0000c000ff7e7b82 */ /* 0x000e620000000a00 */
[----:B0-----:R-:W-:Y:S01]  /*7c70*/  IMAD.IADD R149, R147, 0x1, -R120 ;  /* 0x0000000193957824 */ /* 0x001fe200078e0a78 */
[----:B--2---:R-:W-:-:S04]  /*7c80*/  SHF.L.U32 R129, R76, 0x1f, RZ ;  /* 0x0000001f4c817819 */ /* 0x004fc800000006ff */
[----:B------:R-:W0:Y:S02]  /*7c90*/  SYNCS.PHASECHK.TRANS64.TRYWAIT P3, [R103+URZ+0x2e890], R129 ;  /* 0x02e89081670075a7 */ /* 0x000e24000806017f */
[----:B01----:R-:W-:Y:S05]  /*7ca0*/  @!P3 BRA `(.L_x_7338) ;  /* 0x000002f800a0b947 */ /* 0x003fea0003800000 */
.L_x_7679:
[----:B------:R-:W-:Y:S05]  /*7cb0*/  BSYNC B1 ;  /* 0x0000000000017941 */ /* 0x000fea0003800000 */
.L_x_7337:
[----:B------:R-:W-:Y:S01]  /*7cc0*/  ISETP.GE.OR P3, PT, R230, R112, P0 ;  /* 0x00000070e600720c */ /* 0x000fe20000766670 */
[----:B------:R-:W-:-:S12]  /*7cd0*/  BSSY B1, `(.L_x_7339) ;  /* 0x00000fc000017945 */ /* 0x000fd80003800000 */
[----:B------:R-:W-:Y:S05]  /*7ce0*/  @P3 BRA `(.L_x_7340) ;  /* 0x0000000c00e83947 */ /* 0x000fea0003800000 */
[----:B------:R-:W2:Y:S01]  /*7cf0*/  LDL R78, [R1+0x88] ;  /* 0x00008800014e7983 */ /* 0x000ea20000100800 */
[----:B------:R-:W-:Y:S02]  /*7d00*/  SHF.R.S32.HI R76, RZ, 0x1f, R230 ;  /* 0x0000001fff4c7819 */ /* 0x000fe400000114e6 */
[----:B------:R-:W-:-:S03]  /*7d10*/  ISETP.NE.AND P6, PT, R0, RZ, PT ;  /* 0x000000ff0000720c */ /* 0x000fc60003fc5270 */
[----:B------:R-:W-:-:S04]  /*7d20*/  IMAD R76, R76, R126, RZ ;  /* 0x0000007e4c4c7224 */ /* 0x000fc800078e02ff */
[----:B------:R-:W-:Y:S01]  /*7d30*/  IMAD R157, R230, R127, R76 ;  /* 0x0000007fe69d7224 */ /* 0x000fe200078e024c */
[----:B------:R-:W-:-:S04]  /*7d40*/  SEL R76, R120, R149, !P6 ;  /* 0x00000095784c7207 */ /* 0x000fc80007000000 */
[----:B------:R-:W-:-:S04]  /*7d50*/  SHF.R.S32.HI R77, RZ, 0x1f, R76 ;  /* 0x0000001fff4d7819 */ /* 0x000fc8000001144c */
[----:B------:R-:W-:-:S04]  /*7d60*/  LEA.HI R76, R77, R76, RZ, 0x5 ;  /* 0x0000004c4d4c7211 */ /* 0x000fc800078f28ff */
[----:B------:R-:W-:-:S05]  /*7d70*/  LEA.HI.SX32 R76, R76, R29, 0x1b ;  /* 0x0000001d4c4c7211 */ /* 0x000fca00078fdaff */
[----:B------:R-:W-:-:S05]  /*7d80*/  IMAD.SHL.U32 R158, R76, 0x10, RZ ;  /* 0x000000104c9e7824 */ /* 0x000fca00078e00ff */
[----:B------:R-:W-:-:S04]  /*7d90*/  LOP3.LUT R76, R3, 0x70, R158, 0xf8, !PT ;  /* 0x00000070034c7812 */ /* 0x000fc800078ef89e */
[----:B------:R-:W-:Y:S01]  /*7da0*/  LOP3.LUT R76, R76, R15, RZ, 0x3c, !PT ;  /* 0x0000000f4c4c7212 */ /* 0x000fe200078e3cff */
[----:B------:R-:W-:-:S04]  /*7db0*/  IMAD R77, R19, 0x7000, R119 ;  /* 0x00007000134d7824 */ /* 0x000fc800078e0277 */
[----:B------:R-:W-:Y:S02]  /*7dc0*/  IMAD.IADD R77, R18, 0x1, R77 ;  /* 0x00000001124d7824 */ /* 0x000fe400078e024d */
[----:B------:R-:W-:Y:S01]  /*7dd0*/  IMAD.WIDE.U32 R134, R230, R126, R124 ;  /* 0x0000007ee6867225 */ /* 0x000fe200078e007c */
[----:B------:R-:W-:Y:S03]  /*7de0*/  BSSY B2, `(.L_x_7341) ;  /* 0x00000de000027945 */ /* 0x000fe60003800000 */
[----:B------:R-:W-:Y:S01]  /*7df0*/  IMAD.IADD R157, R157, 0x1, R135 ;  /* 0x000000019d9d7824 */ /* 0x000fe200078e0287 */
[----:B------:R-:W-:-:S04]  /*7e00*/  IADD3 R156, P3, P4, R38, R134, R30 ;  /* 0x00000086269c7210 */ /* 0x000fc80007c7e01e */
[----:B------:R-:W-:Y:S01]  /*7e10*/  IADD3.X R164, R32, R157, R31, P3, P4 ;  /* 0x0000009d20a47210 */ /* 0x000fe20001fe841f */
[----:B--2---:R-:W-:-:S04]  /*7e20*/  IMAD.IADD R76, R78, 0x1, R76 ;  /* 0x000000014e4c7824 */ /* 0x004fc800078e024c */
        /* <DEDUP_REMOVED lines=14> */
[--C-:B------:R-:W-:Y:S02]  /*7f10*/  SHF.R.U32.HI R169, RZ, 0x8, R47.reuse ;  /* 0x00000008ffa97819 */ /* 0x100fe4000001162f */
[----:B------:R-:W-:Y:S01]  /*7f20*/  PRMT R44, R173, 0x654, R44 ;  /* 0x00000654ad2c7816 */ /* 0x000fe2000000002c */
[----:B------:R-:W-:Y:S01]  /*7f30*/  IMAD.U32 R45, R45, 0x10000, RZ ;  /* 0x000100002d2d7824 */ /* 0x000fe200078e00ff */
[----:B------:R-:W-:Y:S02]  /*7f40*/  SHF.R.U32.HI R171, RZ, 0x18, R47 ;  /* 0x00000018ffab7819 */ /* 0x000fe4000001162f */
[----:B------:R-:W-:-:S02]  /*7f50*/  LOP3.LUT R46, R47, 0xff, RZ, 0xc0, !PT ;  /* 0x000000ff2f2e7812 */ /* 0x000fc400078ec0ff */
[----:B------:R-:W-:Y:S02]  /*7f60*/  SHF.R.U32.HI R170, RZ, 0x10, R47 ;  /* 0x00000010ffaa7819 */ /* 0x000fe4000001162f */
[--C-:B------:R-:W-:Y:S02]  /*7f70*/  SHF.R.U32.HI R168, RZ, 0x18, R51.reuse ;  /* 0x00000018ffa87819 */ /* 0x100fe40000011633 */
[----:B------:R-:W-:Y:S02]  /*7f80*/  LOP3.LUT R163, R51, 0xff, RZ, 0xc0, !PT ;  /* 0x000000ff33a37812 */ /* 0x000fe400078ec0ff */
[--C-:B------:R-:W-:Y:S02]  /*7f90*/  SHF.R.U32.HI R166, RZ, 0x8, R51.reuse ;  /* 0x00000008ffa67819 */ /* 0x100fe40000011633 */
[----:B------:R-:W-:Y:S01]  /*7fa0*/  SHF.R.U32.HI R47, RZ, 0x10, R51 ;  /* 0x00000010ff2f7819 */ /* 0x000fe20000011633 */
[----:B------:R-:W-:Y:S01]  /*7fb0*/  IMAD.SHL.U32 R51, R169, 0x100, RZ ;  /* 0x00000100a9337824 */ /* 0x000fe200078e00ff */
[----:B------:R-:W-:Y:S01]  /*7fc0*/  LOP3.LUT R44, R44, 0xff00, R49, 0xf8, !PT ;  /* 0x0000ff002c2c7812 */ /* 0x000fe200078ef831 */
[----:B------:R-:W-:Y:S01]  /*7fd0*/  IMAD.U32 R49, R172, 0x10000, RZ ;  /* 0x00010000ac317824 */ /* 0x000fe200078e00ff */
[----:B------:R-:W-:Y:S01]  /*7fe0*/  PRMT R46, R171, 0x654, R46 ;  /* 0x00000654ab2e7816 */ /* 0x000fe2000000002e */
[----:B------:R-:W-:Y:S01]  /*7ff0*/  IMAD.SHL.U32 R166, R166, 0x100, RZ ;  /* 0x00000100a6a67824 */ /* 0x000fe200078e00ff */
[----:B------:R-:W-:-:S02]  /*8000*/  PRMT R50, R165, 0x654, R48 ;  /* 0x00000654a5327816 */ /* 0x000fc40000000030 */
[----:B------:R-:W-:Y:S01]  /*8010*/  PRMT R165, R168, 0x654, R163 ;  /* 0x00000654a8a57816 */ /* 0x000fe200000000a3 */
[----:B------:R-:W-:Y:S01]  /*8020*/  IMAD.SHL.U32 R163, R167, 0x100, RZ ;  /* 0x00000100a7a37824 */ /* 0x000fe200078e00ff */
[----:B------:R-:W-:Y:S02]  /*8030*/  LOP3.LUT R48, R46, 0xff00, R51, 0xf8, !PT ;  /* 0x0000ff002e307812 */ /* 0x000fe400078ef833 */
[----:B------:R-:W-:Y:S01]  /*8040*/  LOP3.LUT R46, R44, 0xff0000, R49, 0xf8, !PT ;  /* 0x00ff00002c2e7812 */ /* 0x000fe200078ef831 */
[----:B------:R-:W-:Y:S01]  /*8050*/  IMAD.U32 R49, R170, 0x10000, RZ ;  /* 0x00010000aa317824 */ /* 0x000fe200078e00ff */
[----:B------:R-:W-:Y:S01]  /*8060*/  LOP3.LUT R168, R50, 0xff00, R163, 0xf8, !PT ;  /* 0x0000ff0032a87812 */ /* 0x000fe200078ef8a3 */
[----:B------:R-:W-:Y:S01]  /*8070*/  IMAD.U32 R170, R47, 0x10000, RZ ;  /* 0x000100002faa7824 */ /* 0x000fe200078e00ff */
[----:B------:R-:W-:Y:S02]  /*8080*/  F2FP.F16.E4M3.UNPACK_B R167, R162.H1 ;  /* 0x000000a2ffa7723e */ /* 0x000fe400030006ff */
[----:B--2---:R-:W-:-:S02]  /*8090*/  F2FP.F16.E4M3.UNPACK_B R51, R80.H1 ;  /* 0x00000050ff33723e */ /* 0x004fc400030006ff */
[----:B-1----:R-:W-:Y:S02]  /*80a0*/  F2FP.F16.E4M3.UNPACK_B R50, R76.H1 ;  /* 0x0000004cff32723e */ /* 0x002fe400030006ff */
[----:B------:R-:W-:Y:S01]  /*80b0*/  LOP3.LUT R169, R165, 0xff00, R166, 0xf8, !PT ;  /* 0x0000ff00a5a97812 */ /* 0x000fe200078ef8a6 */
        /* <DEDUP_REMOVED lines=10> */
[----:B------:R-:W-:Y:S01]  /*8160*/  F2FP.F16.E4M3.UNPACK_B R168, R162 ;  /* 0x000000a2ffa8723e */ /* 0x000fe200020006ff */
[----:B------:R-:W-:Y:S01]  /*8170*/  HADD2.F32 R50, -RZ, R50.H1_H1 ;  /* 0x30000032ff327230 */ /* 0x000fe20000004100 */
[----:B------:R-:W-:Y:S01]  /*8180*/  F2FP.F16.E4M3.UNPACK_B R80, R80 ;  /* 0x00000050ff50723e */ /* 0x000fe200020006ff */
[-C--:B------:R-:W-:Y:S01]  /*8190*/  FFMA.FTZ R49, R49, R165.reuse, R166 ;  /* 0x000000a531317223 */ /* 0x080fe200000100a6 */
[----:B------:R-:W-:Y:S01]  /*81a0*/  FFMA.FTZ R48, R48, R165, -R171 ;  /* 0x000000a530307223 */ /* 0x000fe200000108ab */
[----:B------:R-:W-:Y:S01]  /*81b0*/  HADD2.F32 R166, -RZ, R163.H1_H1 ;  /* 0x300000a3ffa67230 */ /* 0x000fe20000004100 */
[----:B------:R-:W-:Y:S01]  /*81c0*/  F2FP.F16.E4M3.UNPACK_B R165, R161 ;  /* 0x000000a1ffa5723e */ /* 0x000fe200020006ff */
[----:B------:R-:W-:Y:S01]  /*81d0*/  HADD2.F32 R163, -RZ, R51.H1_H1 ;  /* 0x30000033ffa37230 */ /* 0x000fe20000004100 */
[----:B------:R-:W-:Y:S01]  /*81e0*/  F2FP.F16.E4M3.UNPACK_B R161, R76 ;  /* 0x0000004cffa1723e */ /* 0x000fe200020006ff */
[----:B------:R-:W-:Y:S01]  /*81f0*/  HADD2.F32 R162, -RZ, R80.H0_H0 ;  /* 0x20000050ffa27230 */ /* 0x000fe20000004100 */
[----:B------:R-:W-:Y:S01]  /*8200*/  LOP3.LUT R45, R169, 0xff0000, R170, 0xf8, !PT ;  /* 0x00ff0000a92d7812 */ /* 0x000fe200078ef8aa */
[----:B------:R-:W-:-:S02]  /*8210*/  HADD2.F32 R169, -RZ, R168.H0_H0 ;  /* 0x200000a8ffa97230 */ /* 0x000fc40000004100 */
[CC--:B------:R-:W-:Y:S01]  /*8220*/  FMUL.FTZ R51, R163.reuse, R167.reuse ;  /* 0x000000a7a3337220 */ /* 0x0c0fe20000410000 */
[C---:B------:R-:W-:Y:S01]  /*8230*/  FMUL.FTZ R170, R50.reuse, R167 ;  /* 0x000000a732aa7220 */ /* 0x040fe20000410000 */
        /* <DEDUP_REMOVED lines=24> */
[----:B------:R-:W-:Y:S01]  /*83c0*/  F2FP.SATFINITE.E4M3.F32.PACK_AB_MERGE_C R49, R50, R49, RZ ;  /* 0x000000313231723e */ /* 0x000fe200048070ff */
[----:B------:R-:W-:Y:S02]  /*83d0*/  HADD2.F32 R165, -RZ, R162.H0_H0 ;  /* 0x200000a2ffa57230 */ /* 0x000fe40000004100 */
[----:B------:R-:W-:Y:S01]  /*83e0*/  FMUL.FTZ R174, R167, R172 ;  /* 0x000000aca7ae7220 */ /* 0x000fe20000410000 */
[----:B------:R-:W-:Y:S01]  /*83f0*/  HADD2.F32 R170, -RZ, R169.H0_H0 ;  /* 0x200000a9ffaa7230 */ /* 0x000fe20000004100 */
[----:B------:R-:W-:Y:S01]  /*8400*/  F2FP.SATFINITE.E4M3.F32.PACK_AB_MERGE_C R48, R51, R48, RZ ;  /* 0x000000303330723e */ /* 0x000fe200048070ff */
[----:B------:R-:W-:-:S02]  /*8410*/  HADD2.F32 R168, -RZ, R166.H1_H1 ;  /* 0x300000a6ffa87230 */ /* 0x000fc40000004100 */
[C---:B------:R-:W-:Y:S01]  /*8420*/  FMUL.FTZ R172, R165.reuse, R172 ;  /* 0x000000aca5ac7220 */ /* 0x040fe20000410000 */
[----:B------:R-:W-:Y:S02]  /*8430*/  HADD2.F32 R166, -RZ, R162.H1_H1 ;  /* 0x300000a2ffa67230 */ /* 0x000fe40000004100 */
[----:B------:R-:W-:Y:S01]  /*8440*/  FFMA.FTZ R162, R165, R170, -R174 ;  /* 0x000000aaa5a27223 */ /* 0x000fe200000108ae */
[----:B------:R-:W-:Y:S02]  /*8450*/  HADD2.F32 R169, -RZ, R169.H1_H1 ;  /* 0x300000a9ffa97230 */ /* 0x000fe40000004100 */
[-C--:B------:R-:W-:Y:S01]  /*8460*/  FMUL.FTZ R173, R168, R171.reuse ;  /* 0x000000aba8ad7220 */ /* 0x080fe20000410000 */
        /* <DEDUP_REMOVED lines=9> */
[----:B------:R-:W-:Y:S01]  /*8500*/  F2FP.F16.E4M3.UNPACK_B R165, R159 ;  /* 0x0000009fffa5723e */ /* 0x000fe200020006ff */
[----:B------:R-:W-:Y:S01]  /*8510*/  HADD2.F32 R82, -RZ, R78.H0_H0 ;  /* 0x2000004eff527230 */ /* 0x000fe20000004100 */
[----:B------:R-:W-:Y:S01]  /*8520*/  F2FP.F16.E4M3.UNPACK_B R50, R81 ;  /* 0x00000051ff32723e */ /* 0x000fe200020006ff */
[--C-:B------:R-:W-:Y:S01]  /*8530*/  HADD2.F32 R159, -RZ, R160.reuse.H0_H0 ;  /* 0x200000a0ff9f7230 */ /* 0x100fe20000004100 */
[----:B------:R-:W-:Y:S01]  /*8540*/  F2FP.F16.E4M3.UNPACK_B R51, R47 ;  /* 0x0000002fff33723e */ /* 0x000fe200020006ff */
[----:B------:R-:W-:-:S02]  /*8550*/  HADD2.F32 R160, -RZ, R160.H1_H1 ;  /* 0x300000a0ffa07230 */ /* 0x000fc40000004100 */
[-C--:B------:R-:W-:Y:S01]  /*8560*/  FMUL.FTZ R168, R82, R167.reuse ;  /* 0x000000a752a87220 */ /* 0x080fe20000410000 */
[----:B------:R-:W-:Y:S02]  /*8570*/  HADD2.F32 R78, -RZ, R78.H1_H1 ;  /* 0x3000004eff4e7230 */ /* 0x000fe40000004100 */
[C---:B------:R-:W-:Y:S01]  /*8580*/  FMUL.FTZ R171, R159.reuse, R167 ;  /* 0x000000a79fab7220 */ /* 0x040fe20000410000 */
[--C-:B------:R-:W-:Y:S02]  /*8590*/  HADD2.F32 R166, -RZ, R165.reuse.H0_H0 ;  /* 0x200000a5ffa67230 */ /* 0x100fe40000004100 */
[----:B------:R-:W-:Y:S01]  /*85a0*/  FMUL.FTZ R167, R160, R169 ;  /* 0x000000a9a0a77220 */ /* 0x000fe20000410000 */
[----:B------:R-:W-:Y:S01]  /*85b0*/  HADD2.F32 R165, -RZ, R165.H1_H1 ;  /* 0x300000a5ffa57230 */ /* 0x000fe20000004100 */
[----:B------:R-:W-:Y:S01]  /*85c0*/  F2FP.F16.E4M3.UNPACK_B R49, R77 ;  /* 0x0000004dff31723e */ /* 0x000fe200020006ff */
[----:B------:R-:W-:Y:S01]  /*85d0*/  FMUL.FTZ R169, R78, R169 ;  /* 0x000000a94ea97220 */ /* 0x000fe20000410000 */
[-C--:B------:R-:W-:Y:S01]  /*85e0*/  FFMA.FTZ R171, R82, R166.reuse, -R171 ;  /* 0x000000a652ab7223 */ /* 0x080fe200000108ab */
[----:B------:R-:W-:Y:S01]  /*85f0*/  FFMA.FTZ R82, R159, R166, R168 ;  /* 0x000000a69f527223 */ /* 0x000fe200000100a8 */
[----:B------:R-:W-:Y:S01]  /*8600*/  F2FP.SATFINITE.E4M3.F32.PACK_AB_MERGE_C R173, R173, R162, RZ ;  /* 0x000000a2adad723e */ /* 0x000fe200048070ff */
[----:B------:R-:W-:Y:S01]  /*8610*/  FFMA.FTZ R169, R160, R165, R169 ;  /* 0x000000a5a0a97223 */ /* 0x000fe200000100a9 */
[----:B------:R-:W-:Y:S01]  /*8620*/  F2FP.SATFINITE.E4M3.F32.PACK_AB_MERGE_C R76, R161, R76, R48 ;  /* 0x0000004ca14c723e */ /* 0x000fe20004807030 */
[----:B------:R-:W-:Y:S01]  /*8630*/  HADD2.F32 R159, -RZ, R50.H0_H0 ;  /* 0x20000032ff9f7230 */ /* 0x000fe20000004100 */
[----:B------:R-:W-:Y:S01]  /*8640*/  F2FP.F16.E4M3.UNPACK_B R160, R46 ;  /* 0x0000002effa0723e */ /* 0x000fe200020006ff */
[----:B------:R-:W-:Y:S01]  /*8650*/  HADD2.F32 R162, -RZ, R51.H0_H0 ;  /* 0x20000033ffa27230 */ /* 0x000fe20000004100 */
[----:B------:R-:W-:Y:S01]  /*8660*/  F2FP.F16.E4M3.UNPACK_B R81, R81.H1 ;  /* 0x00000051ff51723e */ /* 0x000fe200030006ff */
[----:B------:R-:W-:Y:S01]  /*8670*/  HADD2.F32 R48, -RZ, R49.H0_H0 ;  /* 0x20000031ff307230 */ /* 0x000fe20000004100 */
[----:B------:R-:W-:Y:S01]  /*8680*/  F2FP.F16.E4M3.UNPACK_B R77, R77.H1 ;  /* 0x0000004dff4d723e */ /* 0x000fe200030006ff */
[----:B------:R-:W-:-:S02]  /*8690*/  HADD2.F32 R161, -RZ, R160.H0_H0 ;  /* 0x200000a0ffa17230 */ /* 0x000fc40000004100 */
[CC--:B------:R-:W-:Y:S01]  /*86a0*/  FMUL.FTZ R163, R159.reuse, R162.reuse ;  /* 0x000000a29fa37220 */ /* 0x0c0fe20000410000 */
[----:B------:R-:W-:Y:S02]  /*86b0*/  HADD2.F32 R50, -RZ, R50.H1_H1 ;  /* 0x30000032ff327230 */ /* 0x000fe40000004100 */
[C---:B------:R-:W-:Y:S01]  /*86c0*/  FMUL.FTZ R166, R48.reuse, R162 ;  /* 0x000000a230a67220 */ /* 0x040fe20000410000 */
[----:B------:R-:W-:Y:S02]  /*86d0*/  HADD2.F32 R162, -RZ, R51.H1_H1 ;  /* 0x30000033ffa27230 */ /* 0x000fe40000004100 */
[-C--:B------:R-:W-:Y:S01]  /*86e0*/  FFMA.FTZ R48, R48, R161.reuse, -R163 ;  /* 0x000000a130307223 */ /* 0x080fe200000108a3 */
[----:B------:R-:W-:Y:S02]  /*86f0*/  HADD2.F32 R51, -RZ, R49.H1_H1 ;  /* 0x30000031ff337230 */ /* 0x000fe40000004100 */
[----:B------:R-:W-:Y:S01]  /*8700*/  FFMA.FTZ R49, R159, R161, R166 ;  /* 0x000000a19f317223 */ /* 0x000fe200000100a6 */
[----:B------:R-:W-:-:S02]  /*8710*/  HADD2.F32 R160, -RZ, R160.H1_H1 ;  /* 0x300000a0ffa07230 */ /* 0x000fc40000004100 */
[CC--:B------:R-:W-:Y:S01]  /*8720*/  FMUL.FTZ R166, R50.reuse, R162.reuse ;  /* 0x000000a232a67220 */ /* 0x0c0fe20000410000 */
[----:B------:R-:W-:Y:S01]  /*8730*/  F2FP.F16.E4M3.UNPACK_B R161, R47.H1 ;  /* 0x0000002fffa1723e */ /* 0x000fe200030006ff */
[C---:B------:R-:W-:Y:S01]  /*8740*/  FMUL.FTZ R159, R51.reuse, R162 ;  /* 0x000000a2339f7220 */ /* 0x040fe20000410000 */
[----:B------:R-:W-:Y:S01]  /*8750*/  F2FP.F16.E4M3.UNPACK_B R46, R46.H1 ;  /* 0x0000002eff2e723e */ /* 0x000fe200030006ff */
[-C--:B------:R-:W-:Y:S01]  /*8760*/  FFMA.FTZ R51, R51, R160.reuse, -R166 ;  /* 0x000000a033337223 */ /* 0x080fe200000108a6 */
[----:B------:R-:W-:Y:S02]  /*8770*/  HADD2.F32 R47, -RZ, R77.H0_H0 ;  /* 0x2000004dff2f7230 */ /* 0x000fe40000004100 */
[----:B------:R-:W-:Y:S01]  /*8780*/  FFMA.FTZ R50, R50, R160, R159 ;  /* 0x000000a032327223 */ /* 0x000fe2000001009f */
[----:B------:R-:W-:Y:S01]  /*8790*/  HADD2.F32 R159, -RZ, R81.H0_H0 ;  /* 0x20000051ff9f7230 */ /* 0x000fe20000004100 */
[----:B------:R-:W-:Y:S01]  /*87a0*/  F2FP.SATFINITE.E4M3.F32.PACK_AB_MERGE_C R172, R175, R172, RZ ;  /* 0x000000acafac723e */ /* 0x000fe200048070ff */
[----:B------:R-:W-:-:S02]  /*87b0*/  HADD2.F32 R166, -RZ, R161.H0_H0 ;  /* 0x200000a1ffa67230 */ /* 0x000fc40000004100 */
[----:B------:R-:W-:Y:S01]  /*87c0*/  FFMA.FTZ R78, R78, R165, -R167 ;  /* 0x000000a54e4e7223 */ /* 0x000fe200000108a7 */
[--C-:B------:R-:W-:Y:S01]  /*87d0*/  HADD2.F32 R162, -RZ, R46.reuse.H0_H0 ;  /* 0x2000002effa27230 */ /* 0x100fe20000004100 */
[----:B------:R-:W-:Y:S01]  /*87e0*/  F2FP.SATFINITE.E4M3.F32.PACK_AB_MERGE_C R82, R169, R82, R172 ;  /* 0x00000052a952723e */ /* 0x000fe200048070ac */
[----:B------:R-:W-:Y:S02]  /*87f0*/  HADD2.F32 R77, -RZ, R77.H1_H1 ;  /* 0x3000004dff4d7230 */ /* 0x000fe40000004100 */
[-C--:B------:R-:W-:Y:S01]  /*8800*/  FMUL.FTZ R168, R159, R166.reuse ;  /* 0x000000a69fa87220 */ /* 0x080fe20000410000 */
[----:B------:R-:W-:Y:S02]  /*8810*/  HADD2.F32 R160, -RZ, R81.H1_H1 ;  /* 0x30000051ffa07230 */ /* 0x000fe40000004100 */
[----:B------:R-:W-:Y:S01]  /*8820*/  FMUL.FTZ R166, R47, R166 ;  /* 0x000000a62fa67220 */ /* 0x000fe20000410000 */
[----:B------:R-:W-:Y:S01]  /*8830*/  HADD2.F32 R161, -RZ, R161.H1_H1 ;  /* 0x300000a1ffa17230 */ /* 0x000fe20000004100 */
[----:B------:R-:W-:Y:S01]  /*8840*/  F2FP.F16.E4M3.UNPACK_B R81, R79 ;  /* 0x0000004fff51723e */ /* 0x000fe200020006ff */
[----:B------:R-:W-:-:S02]  /*8850*/  HADD2.F32 R163, -RZ, R46.H1_H1 ;  /* 0x3000002effa37230 */ /* 0x000fc40000004100 */
[-C--:B------:R-:W-:Y:S01]  /*8860*/  FFMA.FTZ R46, R47, R162.reuse, -R168 ;  /* 0x000000a22f2e7223 */ /* 0x080fe200000108a8 */
[----:B------:R-:W-:Y:S01]  /*8870*/  FFMA.FTZ R47, R159, R162, R166 ;  /* 0x000000a29f2f7223 */ /* 0x000fe200000100a6 */
[CC--:B------:R-:W-:Y:S01]  /*8880*/  FMUL.FTZ R170, R160.reuse, R161.reuse ;  /* 0x000000a1a0aa7220 */ /* 0x0c0fe20000410000 */
[C---:B------:R-:W-:Y:S01]  /*8890*/  FMUL.FTZ R159, R77.reuse, R161 ;  /* 0x000000a14d9f7220 */ /* 0x040fe20000410000 */
[----:B------:R-:W-:Y:S02]  /*88a0*/  F2FP.F16.E4M3.UNPACK_B R162, R83.H1 ;  /* 0x00000053ffa2723e */ /* 0x000fe400030006ff */
[----:B------:R-:W-:Y:S01]  /*88b0*/  F2FP.F16.E4M3.UNPACK_B R169, R45.H1 ;  /* 0x0000002dffa9723e */ /* 0x000fe200030006ff */
[----:B------:R-:W-:Y:S01]  /*88c0*/  FFMA.FTZ R77, R77, R163, -R170 ;  /* 0x000000a34d4d7223 */ /* 0x000fe200000108aa */
[----:B------:R-:W-:Y:S01]  /*88d0*/  F2FP.F16.E4M3.UNPACK_B R161, R83 ;  /* 0x00000053ffa1723e */ /* 0x000fe200020006ff */
[----:B------:R-:W-:Y:S01]  /*88e0*/  FFMA.FTZ R160, R160, R163, R159 ;  /* 0x000000a3a0a07223 */ /* 0x000fe2000001009f */
[----:B------:R-:W-:Y:S01]  /*88f0*/  F2FP.F16.E4M3.UNPACK_B R79, R79.H1 ;  /* 0x0000004fff4f723e */ /* 0x000fe200030006ff */
[----:B------:R-:W-:Y:S01]  /*8900*/  HADD2.F32 R83, -RZ, R81.H0_H0 ;  /* 0x20000051ff537230 */ /* 0x000fe20000004100 */
[----:B------:R-:W-:Y:S01]  /*8910*/  F2FP.F16.E4M3.UNPACK_B R168, R45 ;  /* 0x0000002dffa8723e */ /* 0x000fe200020006ff */
[----:B------:R-:W-:Y:S01]  /*8920*/  HADD2.F32 R163, -RZ, R161.H0_H0 ;  /* 0x200000a1ffa37230 */ /* 0x000fe20000004100 */
[----:B------:R-:W-:Y:S01]  /*8930*/  F2FP.SATFINITE.E4M3.F32.PACK_AB_MERGE_C R78, R78, R171, R173 ;  /* 0x000000ab4e4e723e */ /* 0x000fe200048070ad */
[----:B------:R-:W-:Y:S01]  /*8940*/  HADD2.F32 R171, -RZ, R169.H0_H0 ;  /* 0x200000a9ffab7230 */ /* 0x000fe20000004100 */
[-C--:B------:R-:W-:Y:S01]  /*8950*/  F2FP.F16.E4M3.UNPACK_B R45, R44.reuse ;  /* 0x0000002cff2d723e */ /* 0x080fe200020006ff */
[----:B------:R-:W-:Y:S01]  /*8960*/  HADD2.F32 R159, -RZ, R79.H0_H0 ;  /* 0x2000004fff9f7230 */ /* 0x000fe20000004100 */
[----:B------:R-:W-:Y:S01]  /*8970*/  F2FP.F16.E4M3.UNPACK_B R165, R44.H1 ;  /* 0x0000002cffa5723e */ /* 0x000fe200030006ff */
[----:B------:R-:W-:Y:S01]  /*8980*/  HADD2.F32 R44, -RZ, R162.H0_H0 ;  /* 0x200000a2ff2c7230 */ /* 0x000fe20000004100 */
[----:B------:R-:W-:Y:S01]  /*8990*/  F2FP.SATFINITE.E4M3.F32.PACK_AB_MERGE_C R46, R77, R46, RZ ;  /* 0x0000002e4d2e723e */ /* 0x000fe200048070ff */
[----:B------:R-:W-:Y:S01]  /*89a0*/  HADD2.F32 R170, -RZ, R168.H0_H0 ;  /* 0x200000a8ffaa7230 */ /* 0x000fe20000004100 */
[----:B------:R-:W-:Y:S01]  /*89b0*/  F2FP.SATFINITE.E4M3.F32.PACK_AB_MERGE_C R47, R160, R47, RZ ;  /* 0x0000002fa02f723e */ /* 0x000fe200048070ff */
[----:B------:R-:W-:-:S02]  /*89c0*/  HADD2.F32 R162, -RZ, R162.H1_H1 ;  /* 0x300000a2ffa27230 */ /* 0x000fc40000004100 */
[-C--:B------:R-:W-:Y:S01]  /*89d0*/  FMUL.FTZ R174, R44, R171.reuse ;  /* 0x000000ab2cae7220 */ /* 0x080fe20000410000 */
[----:B------:R-:W-:Y:S02]  /*89e0*/  HADD2.F32 R169, -RZ, R169.H1_H1 ;  /* 0x300000a9ffa97230 */ /* 0x000fe40000004100 */
[-C--:B------:R-:W-:Y:S01]  /*89f0*/  FMUL.FTZ R172, R163, R170.reuse ;  /* 0x000000aaa3ac7220 */ /* 0x080fe20000410000 */
[----:B------:R-:W-:Y:S02]  /*8a00*/  HADD2.F32 R79, -RZ, R79.H1_H1 ;  /* 0x3000004fff4f7230 */ /* 0x000fe40000004100 */
[----:B------:R-:W-:Y:S01]  /*8a10*/  FMUL.FTZ R171, R159, R171 ;  /* 0x000000ab9fab7220 */ /* 0x000fe20000410000 */
[----:B------:R-:W-:Y:S02]  /*8a20*/  HADD2.F32 R167, -RZ, R165.H0_H0 ;  /* 0x200000a5ffa77230 */ /* 0x000fe40000004100 */
[----:B------:R-:W-:Y:S01]  /*8a30*/  FMUL.FTZ R170, R83, R170 ;  /* 0x000000aa53aa7220 */ /* 0x000fe20000410000 */
[----:B------:R-:W-:-:S02]  /*8a40*/  HADD2.F32 R166, -RZ, R45.H0_H0 ;  /* 0x2000002dffa67230 */ /* 0x000fc40000004100 */
[-C--:B------:R-:W-:Y:S01]  /*8a50*/  FMUL.FTZ R176, R162, R169.reuse ;  /* 0x000000a9a2b07220 */ /* 0x080fe20000410000 */
[----:B------:R-:W-:Y:S02]  /*8a60*/  HADD2.F32 R161, -RZ, R161.H1_H1 ;  /* 0x300000a1ffa17230 */ /* 0x000fe40000004100 */
[----:B------:R-:W-:Y:S01]  /*8a70*/  FMUL.FTZ R169, R79, R169 ;  /* 0x000000a94fa97220 */ /* 0x000fe20000410000 */
[----:B------:R-:W-:Y:S02]  /*8a80*/  HADD2.F32 R168, -RZ, R168.H1_H1 ;  /* 0x300000a8ffa87230 */ /* 0x000fe40000004100 */
[----:B------:R-:W-:Y:S01]  /*8a90*/  FFMA.FTZ R171, R44, R167, R171 ;  /* 0x000000a72cab7223 */ /* 0x000fe200000100ab */
[----:B------:R-:W-:Y:S02]  /*8aa0*/  HADD2.F32 R165, -RZ, R165.H1_H1 ;  /* 0x300000a5ffa57230 */ /* 0x000fe40000004100 */
[----:B------:R-:W-:Y:S01]  /*8ab0*/  FFMA.FTZ R172, R83, R166, -R172 ;  /* 0x000000a653ac7223 */ /* 0x000fe200000108ac */
[----:B------:R-:W-:-:S02]  /*8ac0*/  HADD2.F32 R81, -RZ, R81.H1_H1 ;  /* 0x30000051ff517230 */ /* 0x000fc40000004100 */
[----:B------:R-:W-:Y:S01]  /*8ad0*/  FFMA.FTZ R170, R163, R166, R170 ;  /* 0x000000a6a3aa7223 */ /* 0x000fe200000100aa */
[----:B------:R-:W-:Y:S02]  /*8ae0*/  HADD2.F32 R44, -RZ, R45.H1_H1 ;  /* 0x3000002dff2c7230 */ /* 0x000fe40000004100 */
[----:B------:R-:W-:Y:S01]  /*8af0*/  FFMA.FTZ R174, R159, R167, -R174 ;  /* 0x000000a79fae7223 */ /* 0x000fe200000108ae */
[-C--:B------:R-:W-:Y:S01]  /*8b00*/  FMUL.FTZ R166, R161, R168.reuse ;  /* 0x000000a8a1a67220 */ /* 0x080fe20000410000 */
[-C--:B------:R-:W-:Y:S01]  /*8b10*/  FFMA.FTZ R79, R79, R165.reuse, -R176 ;  /* 0x000000a54f4f7223 */ /* 0x080fe200000108b0 */
[C---:B------:R-:W-:Y:S01]  /*8b20*/  FMUL.FTZ R168, R81.reuse, R168 ;  /* 0x000000a851a87220 */ /* 0x040fe20000410000 */
[----:B------:R-:W-:Y:S01]  /*8b30*/  FFMA.FTZ R162, R162, R165, R169 ;  /* 0x000000a5a2a27223 */ /* 0x000fe200000100a9 */
[----:B------:R-:W-:Y:S01]  /*8b40*/  FFMA.FTZ R81, R81, R44, -R166 ;  /* 0x0000002c51517223 */ /* 0x000fe200000108a6 */
[----:B------:R-:W-:Y:S01]  /*8b50*/  F2FP.SATFINITE.E4M3.F32.PACK_AB_MERGE_C R77, R51, R48, R46 ;  /* 0x00000030334d723e */ /* 0x000fe2000480702e */
[----:B------:R-:W-:Y:S01]  /*8b60*/  FFMA.FTZ R161, R161, R44, R168 ;  /* 0x0000002ca1a17223 */ /* 0x000fe200000100a8 */
[----:B------:R-:W-:-:S02]  /*8b70*/  F2FP.SATFINITE.E4M3.F32.PACK_AB_MERGE_C R79, R79, R174, RZ ;  /* 0x000000ae4f4f723e */ /* 0x000fc400048070ff */
[----:B------:R-:W-:Y:S02]  /*8b80*/  F2FP.SATFINITE.E4M3.F32.PACK_AB_MERGE_C R162, R162, R171, RZ ;  /* 0x000000aba2a2723e */ /* 0x000fe400048070ff */
[----:B------:R-:W-:Y:S02]  /*8b90*/  F2FP.SATFINITE.E4M3.F32.PACK_AB_MERGE_C R79, R81, R172, R79 ;  /* 0x000000ac514f723e */ /* 0x000fe4000480704f */
[----:B------:R-:W-:Y:S02]  /*8ba0*/  F2FP.SATFINITE.E4M3.F32.PACK_AB_MERGE_C R81, R50, R49, R47 ;  /* 0x000000313251723e */ /* 0x000fe4000480702f */
[----:B------:R-:W-:-:S07]  /*8bb0*/  F2FP.SATFINITE.E4M3.F32.PACK_AB_MERGE_C R83, R161, R170, R162 ;  /* 0x000000aaa153723e */ /* 0x000fce00048070a2 */
.L_x_7342:
[----:B------:R-:W-:Y:S05]  /*8bc0*/  BSYNC B2 ;  /* 0x0000000000027941 */ /* 0x000fea0003800000 */
.L_x_7341:
[----:B------:R-:W-:Y:S01]  /*8bd0*/  ISETP.GE.AND P3, PT, R158, R147, PT ;  /* 0x000000939e00720c */ /* 0x000fe20003f66270 */
[----:B------:R-:W-:Y:S01]  /*8be0*/  ULDC.64 UR4, c[0x0][0x2e8] ;  /* 0x0000ba0000047ab9 */ /* 0x000fe20000000a00 */
[----:B------:R-:W-:-:S11]  /*8bf0*/  ULDC.64 UR6, c[0x0][0x208] ;  /* 0x0000820000067ab9 */ /* 0x000fd60000000a00 */
        /* <DEDUP_REMOVED lines=9> */
.L_x_7340:
[----:B------:R-:W-:Y:S05]  /*8c90*/  BSYNC B1 ;  /* 0x0000000000017941 */ /* 0x000fea0003800000 */
.L_x_7339:
[----:B-1----:R-:W-:Y:S01]  /*8ca0*/  VIADD R45, R230, 0x40 ;  /* 0x00000040e62d7836 */ /* 0x002fe20000000000 */
[----:B------:R-:W-:Y:S04]  /*8cb0*/  BSSY B1, `(.L_x_7343) ;  /* 0x000010a000017945 */ /* 0x000fe80003800000 */
[----:B------:R-:W-:-:S13]  /*8cc0*/  ISETP.GE.OR P3, PT, R45, R112, P0 ;  /* 0x000000702d00720c */ /* 0x000fda0000766670 */
[----:B------:R-:W-:Y:S05]  /*8cd0*/  @P3 BRA `(.L_x_7344) ;  /* 0x00000010001c3947 */ /* 0x000fea0003800000 */
[----:B------:R-:W2:Y:S01]  /*8ce0*/  LDL R46, [R1+0x90] ;  /* 0x00009000012e7983 */ /* 0x000ea20000100800 */
[-C--:B------:R-:W-:Y:S01]  /*8cf0*/  IMAD R44, R128, R126.reuse, RZ ;  /* 0x0000007e802c7224 */ /* 0x080fe200078e02ff */
[----:B------:R-:W-:Y:S01]  /*8d00*/  ISETP.NE.AND P6, PT, R0, RZ, PT ;  /* 0x000000ff0000720c */ /* 0x000fe20003fc5270 */
[C---:B------:R-:W-:Y:S01]  /*8d10*/  IMAD.WIDE.U32 R76, R45.reuse, R126, R124 ;  /* 0x0000007e2d4c7225 */ /* 0x040fe200078e007c */
[----:B------:R-:W-:Y:S03]  /*8d20*/  BSSY B2, `(.L_x_7345) ;  /* 0x00000f6000027945 */ /* 0x000fe60003800000 */
[----:B------:R-:W-:Y:S01]  /*8d30*/  IMAD R79, R45, R127, R44 ;  /* 0x0000007f2d4f7224 */ /* 0x000fe200078e022c */
[----:B------:R-:W-:Y:S01]  /*8d40*/  SEL R44, R120, R149, !P6 ;  /* 0x00000095782c7207 */ /* 0x000fe20007000000 */
[----:B------:R-:W-:Y:S01]  /*8d50*/  VIADD R47, R230, 0x40 ;  /* 0x00000040e62f7836 */ /* 0x000fe20000000000 */
[----:B------:R-:W-:Y:S01]  /*8d60*/  IADD3 R78, P3, P4, R38, R76, R30 ;  /* 0x0000004c264e7210 */ /* 0x000fe20007c7e01e */
[----:B------:R-:W-:Y:S01]  /*8d70*/  VIADD R48, R230, 0x40 ;  /* 0x00000040e6307836 */ /* 0x000fe20000000000 */
[----:B------:R-:W-:Y:S01]  /*8d80*/  SHF.R.S32.HI R45, RZ, 0x1f, R44 ;  /* 0x0000001fff2d7819 */ /* 0x000fe2000001142c */
[----:B------:R-:W-:-:S02]  /*8d90*/  IMAD.SHL.U32 R47, R47, 0x80, RZ ;  /* 0x000000802f2f7824 */ /* 0x000fc400078e00ff */
[----:B------:R-:W-:Y:S01]  /*8da0*/  IMAD.SHL.U32 R48, R48, 0x80, RZ ;  /* 0x0000008030307824 */ /* 0x000fe200078e00ff */
[----:B------:R-:W-:Y:S01]  /*8db0*/  LEA.HI R44, R45, R44, RZ, 0x5 ;  /* 0x0000002c2d2c7211 */ /* 0x000fe200078f28ff */
[----:B------:R-:W-:Y:S01]  /*8dc0*/  IMAD R45, R19, 0x7000, R118 ;  /* 0x00007000132d7824 */ /* 0x000fe200078e0276 */
[----:B------:R-:W-:Y:S01]  /*8dd0*/  LOP3.LUT R47, R47, 0x380, RZ, 0xc0, !PT ;  /* 0x000003802f2f7812 */ /* 0x000fe200078ec0ff */
[----:B------:R-:W-:Y:S01]  /*8de0*/  IMAD.IADD R79, R77, 0x1, R79 ;  /* 0x000000014d4f7824 */ /* 0x000fe200078e024f */
[----:B------:R-:W-:Y:S01]  /*8df0*/  LEA.HI.SX32 R44, R44, R29, 0x1b ;  /* 0x0000001d2c2c7211 */ /* 0x000fe200078fdaff */
[----:B------:R-:W-:Y:S01]  /*8e00*/  IMAD.IADD R45, R18, 0x1, R45 ;  /* 0x00000001122d7824 */ /* 0x000fe200078e022d */
[----:B------:R-:W-:Y:S02]  /*8e10*/  LOP3.LUT R48, R48, 0x380, RZ, 0xc0, !PT ;  /* 0x0000038030307812 */ /* 0x000fe400078ec0ff */
[----:B------:R-:W-:Y:S01]  /*8e20*/  SHF.R.U32.HI R47, RZ, 0x3, R47 ;  /* 0x00000003ff2f7819 */ /* 0x000fe2000001162f */
[----:B------:R-:W-:Y:S01]  /*8e30*/  IMAD.SHL.U32 R81, R44, 0x10, RZ ;  /* 0x000000102c517824 */ /* 0x000fe200078e00ff */
[----:B------:R-:W-:-:S04]  /*8e40*/  IADD3.X R82, R32, R79, R31, P3, P4 ;  /* 0x0000004f20527210 */ /* 0x000fc80001fe841f */
[----:B------:R-:W-:-:S04]  /*8e50*/  LOP3.LUT R44, R48, 0x70, R81, 0xf8, !PT ;  /* 0x00000070302c7812 */ /* 0x000fc800078ef851 */
[----:B------:R-:W-:-:S05]  /*8e60*/  LOP3.LUT R44, R44, R47, RZ, 0x3c, !PT ;  /* 0x0000002f2c2c7212 */ /* 0x000fca00078e3cff */
[----:B--2---:R-:W-:-:S04]  /*8e70*/  IMAD.IADD R44, R46, 0x1, R44 ;  /* 0x000000012e2c7824 */ /* 0x004fc800078e022c */
[----:B------:R-:W-:-:S04]  /*8e80*/  IMAD R47, R19, 0x7000, R44 ;  /* 0x00007000132f7824 */ /* 0x000fc800078e022c */
[----:B------:R-:W-:Y:S02]  /*8e90*/  IMAD.IADD R48, R18, 0x1, R47 ;  /* 0x0000000112307824 */ /* 0x000fe400078e022f */
        /* <DEDUP_REMOVED lines=27> */
[----:B------:R-:W-:Y:S01]  /*9050*/  LOP3.LUT R83, R59, 0xff, RZ, 0xc0, !PT ;  /* 0x000000ff3b537812 */ /* 0x000fe200078ec0ff */
[----:B------:R-:W-:Y:S01]  /*9060*/  IMAD.SHL.U32 R54, R135, 0x100, RZ ;  /* 0x0000010087367824 */ /* 0x000fe200078e00ff */
[----:B------:R-:W-:-:S02]  /*9070*/  SHF.R.U32.HI R134, RZ, 0x18, R59 ;  /* 0x00000018ff867819 */ /* 0x000fc4000001163b */
[----:B------:R-:W-:Y:S02]  /*9080*/  SHF.R.U32.HI R156, RZ, 0x10, R59 ;  /* 0x00000010ff9c7819 */ /* 0x000fe4000001163b */
[----:B------:R-:W-:Y:S01]  /*9090*/  LOP3.LUT R55, R55, 0xff00, R44, 0xf8, !PT ;  /* 0x0000ff0037377812 */ /* 0x000fe200078ef82c */
[----:B------:R-:W-:Y:S01]  /*90a0*/  IMAD.U32 R44, R161, 0x10000, RZ ;  /* 0x00010000a12c7824 */ /* 0x000fe200078e00ff */
[----:B------:R-:W-:Y:S01]  /*90b0*/  PRMT R59, R157, 0x654, R80 ;  /* 0x000006549d3b7816 */ /* 0x000fe20000000050 */
[----:B------:R-:W-:Y:S01]  /*90c0*/  IMAD.U32 R156, R156, 0x10000, RZ ;  /* 0x000100009c9c7824 */ /* 0x000fe200078e00ff */
[----:B------:R-:W-:Y:S02]  /*90d0*/  PRMT R83, R134, 0x654, R83 ;  /* 0x0000065486537816 */ /* 0x000fe40000000053 */
[----:B------:R-:W-:Y:S02]  /*90e0*/  F2FP.F16.E4M3.UNPACK_B R134, R155.H1 ;  /* 0x0000009bff86723e */ /* 0x000fe400030006ff */
[----:B------:R-:W-:-:S02]  /*90f0*/  F2FP.F16.E4M3.UNPACK_B R80, R57.H1 ;  /* 0x00000039ff50723e */ /* 0x000fc400030006ff */
        /* <DEDUP_REMOVED lines=29> */
[--C-:B------:R-:W-:Y:S02]  /*92d0*/  HADD2.F32 R58, -RZ, R80.reuse.H0_H0 ;  /* 0x20000050ff3a7230 */ /* 0x100fe40000004100 */
[-C--:B------:R-:W-:Y:S01]  /*92e0*/  FFMA.FTZ R57, R59, R156.reuse, -R56 ;  /* 0x0000009c3b397223 */ /* 0x080fe20000010838 */
[----:B------:R-:W-:Y:S01]  /*92f0*/  FFMA.FTZ R56, R135, R156, R158 ;  /* 0x0000009c87387223 */ /* 0x000fe2000001009e */
        /* <DEDUP_REMOVED lines=8> */
[----:B------:R-:W-:Y:S01]  /*9380*/  HADD2.F32 R156, -RZ, R153.H1_H1 ;  /* 0x30000099ff9c7230 */ /* 0x000fe20000004100 */
[----:B------:R-:W-:Y:S01]  /*9390*/  F2FP.F16.E4M3.UNPACK_B R153, R50.H1 ;  /* 0x00000032ff99723e */ /* 0x000fe200030006ff */
        /* <DEDUP_REMOVED lines=17> */
[----:B------:R-:W-:Y:S02]  /*94b0*/  HADD2.F32 R134, -RZ, R134.H1_H1 ;  /* 0x30000086ff867230 */ /* 0x000fe40000004100 */
[----:B------:R-:W-:Y:S01]  /*94c0*/  FFMA.FTZ R162, R135, R156, -R162 ;  /* 0x0000009c87a27223 */ /* 0x000fe200000108a2 */
[----:B------:R-:W-:Y:S02]  /*94d0*/  HADD2.F32 R157, -RZ, R157.H1_H1 ;  /* 0x3000009dff9d7230 */ /* 0x000fe40000004100 */
[----:B------:R-:W-:Y:S01]  /*94e0*/  FMUL.FTZ R135, R153, R158 ;  /* 0x0000009e99877220 */ /* 0x000fe20000410000 */
[----:B------:R-:W-:Y:S01]  /*94f0*/  FFMA.FTZ R160, R155, R156, R160 ;  /* 0x0000009c9ba07223 */ /* 0x000fe200000100a0 */
[C---:B------:R-:W-:Y:S01]  /*9500*/  FMUL.FTZ R158, R134.reuse, R158 ;  /* 0x0000009e869e7220 */ /* 0x040fe20000410000 */
[----:B------:R-:W-:Y:S01]  /*9510*/  F2FP.F16.E4M3.UNPACK_B R152, R152 ;  /* 0x00000098ff98723e */ /* 0x000fe200020006ff */
        /* <DEDUP_REMOVED lines=26> */
[----:B------:R-:W-:Y:S01]  /*96c0*/  F2FP.F16.E4M3.UNPACK_B R80, R46 ;  /* 0x0000002eff50723e */ /* 0x000fe200020006ff */
[----:B------:R-:W-:-:S02]  /*96d0*/  HADD2.F32 R59, -RZ, R134.H0_H0 ;  /* 0x20000086ff3b7230 */ /* 0x000fc40000004100 */
[----:B------:R-:W-:Y:S01]  /*96e0*/  FFMA.FTZ R158, R53, R152, -R158 ;  /* 0x00000098359e7223 */ /* 0x000fe2000001089e */
[--C-:B------:R-:W-:Y:S01]  /*96f0*/  HADD2.F32 R56, -RZ, R57.reuse.H0_H0 ;  /* 0x20000039ff387230 */ /* 0x100fe20000004100 */
[----:B------:R-:W-:Y:S01]  /*9700*/  F2FP.SATFINITE.E4M3.F32.PACK_AB_MERGE_C R160, R161, R160, RZ ;  /* 0x000000a0a1a0723e */ /* 0x000fe200048070ff */
[----:B------:R-:W-:Y:S02]  /*9710*/  HADD2.F32 R83, -RZ, R80.H0_H0 ;  /* 0x20000050ff537230 */ /* 0x000fe40000004100 */
[-C--:B------:R-:W-:Y:S01]  /*9720*/  FMUL.FTZ R153, R59, R135.reuse ;  /* 0x000000873b997220 */ /* 0x080fe20000410000 */
[----:B------:R-:W-:Y:S02]  /*9730*/  HADD2.F32 R134, -RZ, R134.H1_H1 ;  /* 0x30000086ff867230 */ /* 0x000fe40000004100 */
[----:B------:R-:W-:Y:S01]  /*9740*/  FMUL.FTZ R152, R56, R135 ;  /* 0x0000008738987220 */ /* 0x000fe20000410000 */
[----:B------:R-:W-:Y:S01]  /*9750*/  HADD2.F32 R135, -RZ, R58.H1_H1 ;  /* 0x3000003aff877230 */ /* 0x000fe20000004100 */
[----:B------:R-:W-:Y:S01]  /*9760*/  F2FP.SATFINITE.E4M3.F32.PACK_AB_MERGE_C R50, R155, R50, R160 ;  /* 0x000000329b32723e */ /* 0x000fe200048070a0 */
[----:B------:R-:W-:-:S02]  /*9770*/  HADD2.F32 R58, -RZ, R57.H1_H1 ;  /* 0x30000039ff3a7230 */ /* 0x000fc40000004100 */
[-C--:B------:R-:W-:Y:S01]  /*9780*/  FFMA.FTZ R56, R56, R83.reuse, -R153 ;  /* 0x0000005338387223 */ /* 0x080fe20000010899 */
[----:B------:R-:W-:Y:S01]  /*9790*/  FFMA.FTZ R57, R59, R83, R152 ;  /* 0x000000533b397223 */ /* 0x000fe20000010098 */
[----:B------:R-:W-:Y:S02]  /*97a0*/  HADD2.F32 R83, -RZ, R80.H1_H1 ;  /* 0x30000050ff537230 */ /* 0x000fe40000004100 */
[-C--:B------:R-:W-:Y:S01]  /*97b0*/  FMUL.FTZ R153, R134, R135.reuse ;  /* 0x0000008786997220 */ /* 0x080fe20000410000 */
[C---:B------:R-:W-:Y:S01]  /*97c0*/  FMUL.FTZ R155, R58.reuse, R135 ;  /* 0x000000873a9b7220 */ /* 0x040fe20000410000 */
[----:B------:R-:W-:Y:S02]  /*97d0*/  F2FP.F16.E4M3.UNPACK_B R59, R49.H1 ;  /* 0x00000031ff3b723e */ /* 0x000fe400030006ff */
        /* <DEDUP_REMOVED lines=16> */
[----:B------:R-:W-:Y:S01]  /*98e0*/  FFMA.FTZ R157, R80, R83, R153 ;  /* 0x00000053509d7223 */ /* 0x000fe20000010099 */
[----:B------:R-:W-:Y:S02]  /*98f0*/  HADD2.F32 R134, -RZ, R46.H1_H1 ;  /* 0x3000002eff867230 */ /* 0x000fe40000004100 */
[----:B------:R-:W-:Y:S01]  /*9900*/  FMUL.FTZ R80, R52, R135 ;  /* 0x0000008734507220 */ /* 0x000fe20000410000 */
[----:B------:R-:W-:Y:S01]  /*9910*/  F2FP.F16.E4M3.UNPACK_B R153, R45.H1 ;  /* 0x0000002dff99723e */ /* 0x000fe200030006ff */
[C---:B------:R-:W-:Y:S01]  /*9920*/  FMUL.FTZ R159, R59.reuse, R135 ;  /* 0x000000873b9f7220 */ /* 0x040fe20000410000 */
[----:B------:R-:W-:Y:S01]  /*9930*/  FFMA.FTZ R156, R58, R83, -R155 ;  /* 0x000000533a9c7223 */ /* 0x000fe2000001089b */
[-C--:B------:R-:W-:Y:S01]  /*9940*/  FFMA.FTZ R158, R59, R134.reuse, R80 ;  /* 0x000000863b9e7223 */ /* 0x080fe20000010050 */
[----:B------:R-:W-:Y:S01]  /*9950*/  F2FP.F16.E4M3.UNPACK_B R59, R51.H1 ;  /* 0x00000033ff3b723e */ /* 0x000fe200030006ff */
[----:B------:R-:W-:Y:S01]  /*9960*/  HADD2.F32 R155, -RZ, R153.H0_H0 ;  /* 0x20000099ff9b7230 */ /* 0x000fe20000004100 */
[----:B------:R-:W-:Y:S01]  /*9970*/  F2FP.F16.E4M3.UNPACK_B R46, R47 ;  /* 0x0000002fff2e723e */ /* 0x000fe200020006ff */
[----:B------:R-:W-:Y:S01]  /*9980*/  FFMA.FTZ R159, R52, R134, -R159 ;  /* 0x00000086349f7223 */ /* 0x000fe2000001089f */
[----:B------:R-:W-:-:S02]  /*9990*/  F2FP.F16.E4M3.UNPACK_B R152, R45 ;  /* 0x0000002dff98723e */ /* 0x000fc400020006ff */
[----:B------:R-:W-:Y:S01]  /*99a0*/  F2FP.F16.E4M3.UNPACK_B R58, R51 ;  /* 0x00000033ff3a723e */ /* 0x000fe200020006ff */
[----:B------:R-:W-:Y:S01]  /*99b0*/  HADD2.F32 R51, -RZ, R46.H0_H0 ;  /* 0x2000002eff337230 */ /* 0x000fe20000004100 */
[----:B------:R-:W-:Y:S01]  /*99c0*/  F2FP.F16.E4M3.UNPACK_B R47, R47.H1 ;  /* 0x0000002fff2f723e */ /* 0x000fe200030006ff */
[----:B------:R-:W-:Y:S01]  /*99d0*/  HADD2.F32 R154, -RZ, R152.H0_H0 ;  /* 0x20000098ff9a7230 */ /* 0x000fe20000004100 */
[-C--:B------:R-:W-:Y:S01]  /*99e0*/  F2FP.F16.E4M3.UNPACK_B R45, R44.reuse ;  /* 0x0000002cff2d723e */ /* 0x080fe200020006ff */
[----:B------:R-:W-:Y:S01]  /*99f0*/  HADD2.F32 R80, -RZ, R58.H0_H0 ;  /* 0x2000003aff507230 */ /* 0x000fe20000004100 */
[----:B------:R-:W-:Y:S01]  /*9a00*/  F2FP.F16.E4M3.UNPACK_B R83, R44.H1 ;  /* 0x0000002cff53723e */ /* 0x000fe200030006ff */
[----:B------:R-:W-:Y:S02]  /*9a10*/  HADD2.F32 R44, -RZ, R59.H0_H0 ;  /* 0x2000003bff2c7230 */ /* 0x000fe40000004100 */
[----:B------:R-:W-:Y:S01]  /*9a20*/  FMUL.FTZ R161, R51, R154 ;  /* 0x0000009a33a17220 */ /* 0x000fe20000410000 */
[----:B------:R-:W-:-:S02]  /*9a30*/  HADD2.F32 R52, -RZ, R47.H0_H0 ;  /* 0x2000002fff347230 */ /* 0x000fc40000004100 */
[----:B------:R-:W-:Y:S01]  /*9a40*/  FMUL.FTZ R160, R80, R154 ;  /* 0x0000009a50a07220 */ /* 0x000fe20000410000 */
[----:B------:R-:W-:Y:S02]  /*9a50*/  HADD2.F32 R135, -RZ, R83.H0_H0 ;  /* 0x20000053ff877230 */ /* 0x000fe40000004100 */
[-C--:B------:R-:W-:Y:S01]  /*9a60*/  FMUL.FTZ R163, R44, R155.reuse ;  /* 0x0000009b2ca37220 */ /* 0x080fe20000410000 */
[----:B------:R-:W-:Y:S02]  /*9a70*/  HADD2.F32 R134, -RZ, R45.H0_H0 ;  /* 0x2000002dff867230 */ /* 0x000fe40000004100 */
[C---:B------:R-:W-:Y:S01]  /*9a80*/  FMUL.FTZ R155, R52.reuse, R155 ;  /* 0x0000009b349b7220 */ /* 0x040fe20000410000 */
[----:B------:R-:W-:Y:S02]  /*9a90*/  HADD2.F32 R59, -RZ, R59.H1_H1 ;  /* 0x3000003bff3b7230 */ /* 0x000fe40000004100 */
[----:B------:R-:W-:Y:S01]  /*9aa0*/  FFMA.FTZ R163, R52, R135, -R163 ;  /* 0x0000008734a37223 */ /* 0x000fe200000108a3 */
[----:B------:R-:W-:-:S02]  /*9ab0*/  HADD2.F32 R52, -RZ, R153.H1_H1 ;  /* 0x30000099ff347230 */ /* 0x000fc40000004100 */
[-C--:B------:R-:W-:Y:S01]  /*9ac0*/  FFMA.FTZ R160, R51, R134.reuse, -R160 ;  /* 0x0000008633a07223 */ /* 0x080fe200000108a0 */
[----:B------:R-:W-:Y:S02]  /*9ad0*/  HADD2.F32 R47, -RZ, R47.H1_H1 ;  /* 0x3000002fff2f7230 */ /* 0x000fe40000004100 */
[----:B------:R-:W-:Y:S01]  /*9ae0*/  FFMA.FTZ R161, R80, R134, R161 ;  /* 0x0000008650a17223 */ /* 0x000fe200000100a1 */
        /* <DEDUP_REMOVED lines=25> */
.L_x_7346:
[----:B------:R-:W-:Y:S05]  /*9c80*/  BSYNC B2 ;  /* 0x0000000000027941 */ /* 0x000fea0003800000 */
.L_x_7345:
        /* <DEDUP_REMOVED lines=12> */
.L_x_7344:
[----:B------:R-:W-:Y:S05]  /*9d50*/  BSYNC B1 ;  /* 0x0000000000017941 */ /* 0x000fea0003800000 */
.L_x_7343:
        /* <DEDUP_REMOVED lines=13> */
[----:B------:R-:W-:Y:S01]  /*9e30*/  IMAD.IADD R55, R53, 0x1, R55 ;  /* 0x0000000135377824 */ /* 0x000fe200078e0237 */
[----:B------:R-:W-:Y:S01]  /*9e40*/  SHF.R.S32.HI R45, RZ, 0x1f, R44 ;  /* 0x0000001fff2d7819 */ /* 0x000fe2000001142c */
[----:B------:R-:W-:-:S03]  /*9e50*/  IMAD.SHL.U32 R47, R47, 0x80, RZ ;  /* 0x000000802f2f7824 */ /* 0x000fc600078e00ff */
[----:B------:R-:W-:Y:S01]  /*9e60*/  LEA.HI R44, R45, R44, RZ, 0x5 ;  /* 0x0000002c2d2c7211 */ /* 0x000fe200078f28ff */
[----:B------:R-:W-:Y:S01]  /*9e70*/  IMAD R45, R19, 0x7000, R117 ;  /* 0x00007000132d7824 */ /* 0x000fe200078e0275 */
[----:B------:R-:W-:Y:S02]  /*9e80*/  LOP3.LUT R47, R47, 0x380, RZ, 0xc0, !PT ;  /* 0x000003802f2f7812 */ /* 0x000fe400078ec0ff */
[----:B------:R-:W-:Y:S01]  /*9e90*/  LEA.HI.SX32 R44, R44, R29, 0x1b ;  /* 0x0000001d2c2c7211 */ /* 0x000fe200078fdaff */
[----:B------:R-:W-:Y:S01]  /*9ea0*/  IMAD.IADD R45, R18, 0x1, R45 ;  /* 0x00000001122d7824 */ /* 0x000fe200078e022d */
[----:B------:R-:W-:-:S03]  /*9eb0*/  IADD3.X R76, R32, R55, R31, P3, P4 ;  /* 0x00000037204c7210 */ /* 0x000fc60001fe841f */
[----:B------:R-:W-:-:S05]  /*9ec0*/  IMAD.SHL.U32 R57, R44, 0x10, RZ ;  /* 0x000000102c397824 */ /* 0x000fca00078e00ff */
        /* <DEDUP_REMOVED lines=10> */
[--C-:B------:R-:W-:Y:S01]  /*9f70*/  SHF.R.U32.HI R152, RZ, 0x18, R61.reuse ;  /* 0x00000018ff987819 */ /* 0x100fe2000001163d */
[----:B------:R-:W-:Y:S01]  /*9f80*/  IMAD.MOV.U32 R58, RZ, RZ, R46 ;  /* 0x000000ffff3a7224 */ /* 0x000fe200078e002e */
[----:B------:R-:W-:Y:S02]  /*9f90*/  LOP3.LUT R59, R61, 0xff, RZ, 0xc0, !PT ;  /* 0x000000ff3d3b7812 */ /* 0x000fe400078ec0ff */
        /* <DEDUP_REMOVED lines=10> */
[----:B------:R-:W-:Y:S02]  /*a040*/  SHF.R.U32.HI R66, RZ, 0x8, R67 ;  /* 0x00000008ff427819 */ /* 0x000fe40000011643 */
[----:B------:R-:W-:Y:S02]  /*a050*/  SHF.R.U32.HI R78, RZ, 0x8, R63 ;  /* 0x00000008ff4e7819 */ /* 0x000fe4000001163f */
[----:B------:R-:W-:-:S02]  /*a060*/  PRMT R59, R152, 0x654, R59 ;  /* 0x00000654983b7816 */ /* 0x000fc4000000003b */
[----:B------:R-:W-:Y:S02]  /*a070*/  SHF.R.U32.HI R83, RZ, 0x18, R63 ;  /* 0x00000018ff537819 */ /* 0x000fe4000001163f */
[----:B------:R-:W-:Y:S02]  /*a080*/  LOP3.LUT R60, R63, 0xff, RZ, 0xc0, !PT ;  /* 0x000000ff3f3c7812 */ /* 0x000fe400078ec0ff */
[----:B------:R-:W-:Y:S01]  /*a090*/  SHF.R.U32.HI R79, RZ, 0x10, R67 ;  /* 0x00000010ff4f7819 */ /* 0x000fe20000011643 */
[----:B------:R-:W-:Y:S01]  /*a0a0*/  IMAD.SHL.U32 R67, R66, 0x100, RZ ;  /* 0x0000010042437824 */ /* 0x000fe200078e00ff */
[----:B------:R-:W-:Y:S01]  /*a0b0*/  PRMT R64, R65, 0x654, R64 ;  /* 0x0000065441407816 */ /* 0x000fe20000000040 */
[----:B------:R-:W-:Y:S01]  /*a0c0*/  IMAD.SHL.U32 R65, R77, 0x100, RZ ;  /* 0x000001004d417824 */ /* 0x000fe200078e00ff */
[----:B------:R-:W-:Y:S01]  /*a0d0*/  SHF.R.U32.HI R82, RZ, 0x10, R63 ;  /* 0x00000010ff527819 */ /* 0x000fe2000001163f */
[----:B--2---:R-:W-:Y:S01]  /*a0e0*/  IMAD.MOV.U32 R63, RZ, RZ, R48 ;  /* 0x000000ffff3f7224 */ /* 0x004fe200078e0030 */
[----:B------:R-:W-:Y:S01]  /*a0f0*/  LOP3.LUT R44, R59, 0xff00, R44, 0xf8, !PT ;  /* 0x0000ff003b2c7812 */ /* 0x000fe200078ef82c */
[----:B------:R-:W-:Y:S01]  /*a100*/  IMAD.SHL.U32 R59, R78, 0x100, RZ ;  /* 0x000001004e3b7824 */ /* 0x000fe200078e00ff */
[----:B------:R-:W-:Y:S01]  /*a110*/  PRMT R62, R81, 0x654, R62 ;  /* 0x00000654513e7816 */ /* 0x000fe2000000003e */
[----:B------:R-:W-:Y:S01]  /*a120*/  IMAD.U32 R79, R79, 0x10000, RZ ;  /* 0x000100004f4f7824 */ /* 0x000fe200078e00ff */
[----:B------:R-:W-:-:S02]  /*a130*/  PRMT R60, R83, 0x654, R60 ;  /* 0x00000654533c7816 */ /* 0x000fc4000000003c */
[----:B------:R-:W-:Y:S01]  /*a140*/  LOP3.LUT R46, R44, 0xff0000, R45, 0xf8, !PT ;  /* 0x00ff00002c2e7812 */ /* 0x000fe200078ef82d */
[----:B------:R-:W-:Y:S01]  /*a150*/  IMAD.U32 R44, R82, 0x10000, RZ ;  /* 0x00010000522c7824 */ /* 0x000fe200078e00ff */
[----:B------:R-:W-:Y:S02]  /*a160*/  LOP3.LUT R48, R62, 0xff00, R65, 0xf8, !PT ;  /* 0x0000ff003e307812 */ /* 0x000fe400078ef841 */
[----:B------:R-:W-:Y:S01]  /*a170*/  LOP3.LUT R78, R64, 0xff00, R67, 0xf8, !PT ;  /* 0x0000ff00404e7812 */ /* 0x000fe200078ef843 */
[----:B------:R-:W-:Y:S01]  /*a180*/  IMAD.U32 R67, R80, 0x10000, RZ ;  /* 0x0001000050437824 */ /* 0x000fe200078e00ff */
[----:B------:R-:W-:Y:S02]  /*a190*/  LOP3.LUT R59, R60, 0xff00, R59, 0xf8, !PT ;  /* 0x0000ff003c3b7812 */ /* 0x000fe400078ef83b */
[----:B------:R-:W-:Y:S02]  /*a1a0*/  F2FP.F16.E4M3.UNPACK_B R77, R151.H1 ;  /* 0x00000097ff4d723e */ /* 0x000fe400030006ff */
[----:B------:R-:W-:-:S02]  /*a1b0*/  F2FP.F16.E4M3.UNPACK_B R64, R63.H1 ;  /* 0x0000003fff40723e */ /* 0x000fc400030006ff */
[----:B------:R-:W-:Y:S01]  /*a1c0*/  F2FP.F16.E4M3.UNPACK_B R62, R61.H1 ;  /* 0x0000003dff3e723e */ /* 0x000fe200030006ff */
[--C-:B------:R-:W-:Y:S01]  /*a1d0*/  HADD2.F32 R45, -RZ, R77.reuse.H0_H0 ;  /* 0x2000004dff2d7230 */ /* 0x100fe20000004100 */
[----:B------:R-:W-:Y:S01]  /*a1e0*/  LOP3.LUT R44, R59, 0xff0000, R44, 0xf8, !PT ;  /* 0x00ff00003b2c7812 */ /* 0x000fe200078ef82c */
[----:B------:R-:W-:Y:S01]  /*a1f0*/  HADD2.F32 R60, -RZ, R64.H0_H0 ;  /* 0x20000040ff3c7230 */ /* 0x000fe20000004100 */
[----:B------:R-:W-:Y:S01]  /*a200*/  F2FP.F16.E4M3.UNPACK_B R65, R148.H1 ;  /* 0x00000094ff41723e */ /* 0x000fe200030006ff */
[----:B------:R-:W-:Y:S01]  /*a210*/  HADD2.F32 R59, -RZ, R62.H0_H0 ;  /* 0x2000003eff3b7230 */ /* 0x000fe20000004100 */
[----:B------:R-:W-:Y:S01]  /*a220*/  F2FP.F16.E4M3.UNPACK_B R151, R151 ;  /* 0x00000097ff97723e */ /* 0x000fe200020006ff */
[----:B------:R-:W-:Y:S02]  /*a230*/  HADD2.F32 R77, -RZ, R77.H1_H1 ;  /* 0x3000004dff4d7230 */ /* 0x000fe40000004100 */
[----:B------:R-:W-:Y:S01]  /*a240*/  FMUL.FTZ R80, R60, R45 ;  /* 0x0000002d3c507220 */ /* 0x000fe20000410000 */
[----:B------:R-:W-:-:S02]  /*a250*/  HADD2.F32 R66, -RZ, R65.H0_H0 ;  /* 0x20000041ff427230 */ /* 0x000fc40000004100 */
[C---:B------:R-:W-:Y:S01]  /*a260*/  FMUL.FTZ R81, R59.reuse, R45 ;  /* 0x0000002d3b517220 */ /* 0x040fe20000410000 */
[----:B------:R-:W-:Y:S01]  /*a270*/  HADD2.F32 R62, -RZ, R62.H1_H1 ;  /* 0x3000003eff3e7230 */ /* 0x000fe20000004100 */
[----:B------:R-:W-:Y:S01]  /*a280*/  F2FP.F16.E4M3.UNPACK_B R61, R61 ;  /* 0x0000003dff3d723e */ /* 0x000fe200020006ff */
[-C--:B------:R-:W-:Y:S01]  /*a290*/  FFMA.FTZ R59, R59, R66.reuse, -R80 ;  /* 0x000000423b3b7223 */ /* 0x080fe20000010850 */
[----:B------:R-:W-:Y:S01]  /*a2a0*/  FFMA.FTZ R60, R60, R66, R81 ;  /* 0x000000423c3c7223 */ /* 0x000fe20000010051 */
[----:B------:R-:W-:Y:S01]  /*a2b0*/  HADD2.F32 R66, -RZ, R64.H1_H1 ;  /* 0x30000040ff427230 */ /* 0x000fe20000004100 */
[----:B------:R-:W-:Y:S01]  /*a2c0*/  F2FP.F16.E4M3.UNPACK_B R64, R63 ;  /* 0x0000003fff40723e */ /* 0x000fe200020006ff */
[----:B------:R-:W-:Y:S01]  /*a2d0*/  HADD2.F32 R63, -RZ, R61.H0_H0 ;  /* 0x2000003dff3f7230 */ /* 0x000fe20000004100 */
[----:B------:R-:W-:Y:S01]  /*a2e0*/  LOP3.LUT R48, R48, 0xff0000, R67, 0xf8, !PT ;  /* 0x00ff000030307812 */ /* 0x000fe200078ef843 */
[----:B------:R-:W-:Y:S01]  /*a2f0*/  HADD2.F32 R67, -RZ, R65.H1_H1 ;  /* 0x30000041ff437230 */ /* 0x000fe20000004100 */
[----:B------:R-:W-:Y:S01]  /*a300*/  LOP3.LUT R45, R78, 0xff0000, R79, 0xf8, !PT ;  /* 0x00ff00004e2d7812 */ /* 0x000fe200078ef84f */
[----:B------:R-:W-:Y:S01]  /*a310*/  FMUL.FTZ R79, R66, R77 ;  /* 0x0000004d424f7220 */ /* 0x000fe20000410000 */
[----:B------:R-:W-:Y:S01]  /*a320*/  F2FP.F16.E4M3.UNPACK_B R148, R148 ;  /* 0x00000094ff94723e */ /* 0x000fe200020006ff */
[----:B------:R-:W-:-:S02]  /*a330*/  HADD2.F32 R78, -RZ, R151.H0_H0 ;  /* 0x20000097ff4e7230 */ /* 0x000fc40000004100 */
[C---:B------:R-:W-:Y:S01]  /*a340*/  FMUL.FTZ R77, R62.reuse, R77 ;  /* 0x0000004d3e4d7220 */ /* 0x040fe20000410000 */
[----:B------:R-:W-:Y:S02]  /*a350*/  HADD2.F32 R65, -RZ, R64.H0_H0 ;  /* 0x20000040ff417230 */ /* 0x000fe40000004100 */
[-C--:B------:R-:W-:Y:S01]  /*a360*/  FFMA.FTZ R62, R62, R67.reuse, -R79 ;  /* 0x000000433e3e7223 */ /* 0x080fe2000001084f */
[----:B------:R-:W-:Y:S02]  /*a370*/  HADD2.F32 R151, -RZ, R151.H1_H1 ;  /* 0x30000097ff977230 */ /* 0x000fe40000004100 */
[----:B------:R-:W-:Y:S01]  /*a380*/  FFMA.FTZ R83, R66, R67, R77 ;  /* 0x0000004342537223 */ /* 0x000fe2000001004d */
[----:B------:R-:W-:Y:S02]  /*a390*/  HADD2.F32 R66, -RZ, R148.H0_H0 ;  /* 0x20000094ff427230 */ /* 0x000fe40000004100 */
[-C--:B------:R-:W-:Y:S01]  /*a3a0*/  FMUL.FTZ R80, R65, R78.reuse ;  /* 0x0000004e41507220 */ /* 0x080fe20000410000 */
[C---:B------:R-:W-:Y:S01]  /*a3b0*/  FMUL.FTZ R78, R63.reuse, R78 ;  /* 0x0000004e3f4e7220 */ /* 0x040fe20000410000 */
[----:B------:R-:W-:Y:S01]  /*a3c0*/  HADD2.F32 R64, -RZ, R64.H1_H1 ;  /* 0x30000040ff407230 */ /* 0x000fe20000004100 */
[----:B------:R-:W-:Y:S01]  /*a3d0*/  F2FP.F16.E4M3.UNPACK_B R67, R146.H1 ;  /* 0x00000092ff43723e */ /* 0x000fe200030006ff */
[-C--:B------:R-:W-:Y:S01]  /*a3e0*/  FFMA.FTZ R79, R63, R66.reuse, -R80 ;  /* 0x000000423f4f7223 */ /* 0x080fe20000010850 */
[----:B------:R-:W-:Y:S01]  /*a3f0*/  FFMA.FTZ R81, R65, R66, R78 ;  /* 0x0000004241517223 */ /* 0x000fe2000001004e */
[----:B------:R-:W-:-:S02]  /*a400*/  HADD2.F32 R61, -RZ, R61.H1_H1 ;  /* 0x3000003dff3d7230 */ /* 0x000fc40000004100 */
[CC--:B------:R-:W-:Y:S01]  /*a410*/  FMUL.FTZ R66, R64.reuse, R151.reuse ;  /* 0x0000009740427220 */ /* 0x0c0fe20000410000 */
[----:B------:R-:W-:Y:S01]  /*a420*/  HADD2.F32 R148, -RZ, R148.H1_H1 ;  /* 0x30000094ff947230 */ /* 0x000fe20000004100 */
[----:B------:R-:W-:Y:S02]  /*a430*/  F2FP.F16.E4M3.UNPACK_B R63, R150.H1 ;  /* 0x00000096ff3f723e */ /* 0x000fe400030006ff */
[----:B------:R-:W-:Y:S01]  /*a440*/  F2FP.F16.E4M3.UNPACK_B R65, R50.H1 ;  /* 0x00000032ff41723e */ /* 0x000fe200030006ff */
[C---:B------:R-:W-:Y:S01]  /*a450*/  FMUL.FTZ R151, R61.reuse, R151 ;  /* 0x000000973d977220 */ /* 0x040fe20000410000 */
[----:B------:R-:W-:Y:S01]  /*a460*/  FFMA.FTZ R82, R61, R148, -R66 ;  /* 0x000000943d527223 */ /* 0x000fe20000010842 */
[----:B------:R-:W-:Y:S01]  /*a470*/  F2FP.F16.E4M3.UNPACK_B R61, R58.H1 ;  /* 0x0000003aff3d723e */ /* 0x000fe200030006ff */
[----:B------:R-:W-:Y:S02]  /*a480*/  HADD2.F32 R77, -RZ, R63.H0_H0 ;  /* 0x2000003fff4d7230 */ /* 0x000fe40000004100 */
[----:B------:R-:W-:Y:S01]  /*a490*/  FFMA.FTZ R148, R64, R148, R151 ;  /* 0x0000009440947223 */ /* 0x000fe20000010097 */
[----:B------:R-:W-:Y:S01]  /*a4a0*/  HADD2.F32 R66, -RZ, R65.H0_H0 ;  /* 0x20000041ff427230 */ /* 0x000fe20000004100 */
[----:B------:R-:W-:Y:S01]  /*a4b0*/  F2FP.F16.E4M3.UNPACK_B R150, R150 ;  /* 0x00000096ff96723e */ /* 0x000fe200020006ff */
[----:B------:R-:W-:Y:S01]  /*a4c0*/  HADD2.F32 R80, -RZ, R63.H1_H1 ;  /* 0x3000003fff507230 */ /* 0x000fe20000004100 */
[----:B------:R-:W-:Y:S01]  /*a4d0*/  F2FP.F16.E4M3.UNPACK_B R58, R58 ;  /* 0x0000003aff3a723e */ /* 0x000fe200020006ff */
[----:B------:R-:W-:-:S02]  /*a4e0*/  HADD2.F32 R63, -RZ, R61.H0_H0 ;  /* 0x2000003dff3f7230 */ /* 0x000fc40000004100 */
[-C--:B------:R-:W-:Y:S01]  /*a4f0*/  FMUL.FTZ R78, R66, R77.reuse ;  /* 0x0000004d424e7220 */ /* 0x080fe20000410000 */
[----:B------:R-:W-:Y:S01]  /*a500*/  HADD2.F32 R64, -RZ, R67.H0_H0 ;  /* 0x20000043ff407230 */ /* 0x000fe20000004100 */
[----:B------:R-:W-:Y:S01]  /*a510*/  F2FP.F16.E4M3.UNPACK_B R146, R146 ;  /* 0x00000092ff92723e */ /* 0x000fe200020006ff */
[----:B------:R-:W-:Y:S02]  /*a520*/  HADD2.F32 R65, -RZ, R65.H1_H1 ;  /* 0x30000041ff417230 */ /* 0x000fe40000004100 */
[C---:B------:R-:W-:Y:S01]  /*a530*/  FMUL.FTZ R77, R63.reuse, R77 ;  /* 0x0000004d3f4d7220 */ /* 0x040fe20000410000 */
[----:B------:R-:W-:Y:S02]  /*a540*/  HADD2.F32 R61, -RZ, R61.H1_H1 ;  /* 0x3000003dff3d7230 */ /* 0x000fe40000004100 */
[----:B------:R-:W-:Y:S01]  /*a550*/  FFMA.FTZ R134, R63, R64, -R78 ;  /* 0x000000403f867223 */ /* 0x000fe2000001084e */
[----:B------:R-:W-:Y:S02]  /*a560*/  HADD2.F32 R78, -RZ, R67.H1_H1 ;  /* 0x30000043ff4e7230 */ /* 0x000fe40000004100 */
[-C--:B------:R-:W-:Y:S01]  /*a570*/  FMUL.FTZ R152, R65, R80.reuse ;  /* 0x0000005041987220 */ /* 0x080fe20000410000 */
[----:B------:R-:W-:Y:S01]  /*a580*/  F2FP.SATFINITE.E4M3.F32.PACK_AB_MERGE_C R59, R62, R59, RZ ;  /* 0x0000003b3e3b723e */ /* 0x000fe200048070ff */
[C---:B------:R-:W-:Y:S01]  /*a590*/  FMUL.FTZ R154, R61.reuse, R80 ;  /* 0x000000503d9a7220 */ /* 0x040fe20000410000 */
[----:B------:R-:W-:Y:S01]  /*a5a0*/  FFMA.FTZ R80, R66, R64, R77 ;  /* 0x0000004042507223 */ /* 0x000fe2000001004d */
[----:B------:R-:W-:Y:S01]  /*a5b0*/  FFMA.FTZ R151, R61, R78, -R152 ;  /* 0x0000004e3d977223 */ /* 0x000fe20000010898 */
[----:B------:R-:W-:Y:S01]  /*a5c0*/  F2FP.F16.E4M3.UNPACK_B R61, R50 ;  /* 0x00000032ff3d723e */ /* 0x000fe200020006ff */
[----:B------:R-:W-:Y:S01]  /*a5d0*/  FFMA.FTZ R153, R65, R78, R154 ;  /* 0x0000004e41997223 */ /* 0x000fe2000001009a */
[----:B------:R-:W-:Y:S01]  /*a5e0*/  HADD2.F32 R65, -RZ, R150.H0_H0 ;  /* 0x20000096ff417230 */ /* 0x000fe20000004100 */
[----:B------:R-:W-:Y:S01]  /*a5f0*/  F2FP.F16.E4M3.UNPACK_B R62, R56 ;  /* 0x00000038ff3e723e */ /* 0x000fe200020006ff */
[----:B------:R-:W-:Y:S01]  /*a600*/  HADD2.F32 R50, -RZ, R58.H0_H0 ;  /* 0x2000003aff327230 */ /* 0x000fe20000004100 */
[----:B------:R-:W-:Y:S01]  /*a610*/  F2FP.SATFINITE.E4M3.F32.PACK_AB_MERGE_C R59, R82, R79, R59 ;  /* 0x0000004f523b723e */ /* 0x000fe2000480703b */
[----:B------:R-:W-:Y:S01]  /*a620*/  HADD2.F32 R63, -RZ, R61.H0_H0 ;  /* 0x2000003dff3f7230 */ /* 0x000fe20000004100 */
[----:B------:R-:W-:Y:S01]  /*a630*/  F2FP.SATFINITE.E4M3.F32.PACK_AB_MERGE_C R153, R153, R80, RZ ;  /* 0x000000509999723e */ /* 0x000fe200048070ff */
[----:B------:R-:W-:-:S02]  /*a640*/  HADD2.F32 R150, -RZ, R150.H1_H1 ;  /* 0x30000096ff967230 */ /* 0x000fc40000004100 */
[CC--:B------:R-:W-:Y:S01]  /*a650*/  FMUL.FTZ R66, R50.reuse, R65.reuse ;  /* 0x0000004132427220 */ /* 0x0c0fe20000410000 */
[----:B------:R-:W-:Y:S02]  /*a660*/  HADD2.F32 R61, -RZ, R61.H1_H1 ;  /* 0x3000003dff3d7230 */ /* 0x000fe40000004100 */
[----:B------:R-:W-:Y:S01]  /*a670*/  FMUL.FTZ R67, R63, R65 ;  /* 0x000000413f437220 */ /* 0x000fe20000410000 */
[----:B------:R-:W-:Y:S01]  /*a680*/  HADD2.F32 R64, -RZ, R146.H0_H0 ;  /* 0x20000092ff407230 */ /* 0x000fe20000004100 */
[----:B------:R-:W-:Y:S01]  /*a690*/  F2FP.SATFINITE.E4M3.F32.PACK_AB_MERGE_C R60, R83, R60, RZ ;  /* 0x0000003c533c723e */ /* 0x000fe200048070ff */
[----:B------:R-:W-:Y:S02]  /*a6a0*/  HADD2.F32 R58, -RZ, R58.H1_H1 ;  /* 0x3000003aff3a7230 */ /* 0x000fe40000004100 */
[----:B------:R-:W-:Y:S01]  /*a6b0*/  FMUL.FTZ R65, R61, R150 ;  /* 0x000000963d417220 */ /* 0x000fe20000410000 */
[----:B------:R-:W-:Y:S02]  /*a6c0*/  HADD2.F32 R146, -RZ, R146.H1_H1 ;  /* 0x30000092ff927230 */ /* 0x000fe40000004100 */
[-C--:B------:R-:W-:Y:S01]  /*a6d0*/  FFMA.FTZ R50, R50, R64.reuse, -R67 ;  /* 0x0000004032327223 */ /* 0x080fe20000010843 */
[----:B------:R-:W-:Y:S01]  /*a6e0*/  FFMA.FTZ R66, R63, R64, R66 ;  /* 0x000000403f427223 */ /* 0x000fe20000010042 */
[C---:B------:R-:W-:Y:S01]  /*a6f0*/  FMUL.FTZ R150, R58.reuse, R150 ;  /* 0x000000963a967220 */ /* 0x040fe20000410000 */
[----:B------:R-:W-:Y:S01]  /*a700*/  F2FP.F16.E4M3.UNPACK_B R63, R49 ;  /* 0x00000031ff3f723e */ /* 0x000fe200020006ff */
[----:B------:R-:W-:Y:S01]  /*a710*/  FFMA.FTZ R77, R58, R146, -R65 ;  /* 0x000000923a4d7223 */ /* 0x000fe20000010841 */
[----:B------:R-:W-:Y:S01]  /*a720*/  F2FP.F16.E4M3.UNPACK_B R64, R48 ;  /* 0x00000030ff40723e */ /* 0x000fe200020006ff */
[----:B------:R-:W-:Y:S01]  /*a730*/  FFMA.FTZ R135, R61, R146, R150 ;  /* 0x000000923d877223 */ /* 0x000fe20000010096 */
[----:B------:R-:W-:Y:S01]  /*a740*/  F2FP.SATFINITE.E4M3.F32.PACK_AB_MERGE_C R58, R151, R134, RZ ;  /* 0x00000086973a723e */ /* 0x000fe200048070ff */
[----:B------:R-:W-:Y:S01]  /*a750*/  HADD2.F32 R65, -RZ, R63.H0_H0 ;  /* 0x2000003fff417230 */ /* 0x000fe20000004100 */
[----:B------:R-:W-:Y:S01]  /*a760*/  F2FP.F16.E4M3.UNPACK_B R67, R46 ;  /* 0x0000002eff43723e */ /* 0x000fe200020006ff */
[----:B------:R-:W-:Y:S01]  /*a770*/  HADD2.F32 R80, -RZ, R64.H0_H0 ;  /* 0x20000040ff507230 */ /* 0x000fe20000004100 */
[----:B------:R-:W-:Y:S01]  /*a780*/  F2FP.SATFINITE.E4M3.F32.PACK_AB_MERGE_C R58, R77, R50, R58 ;  /* 0x000000324d3a723e */ /* 0x000fe2000480703a */
[----:B------:R-:W-:Y:S01]  /*a790*/  HADD2.F32 R61, -RZ, R62.H0_H0 ;  /* 0x2000003eff3d7230 */ /* 0x000fe20000004100 */
[----:B------:R-:W-:Y:S01]  /*a7a0*/  F2FP.SATFINITE.E4M3.F32.PACK_AB_MERGE_C R50, R135, R66, R153 ;  /* 0x000000428732723e */ /* 0x000fe20004807099 */
[----:B------:R-:W-:-:S02]  /*a7b0*/  HADD2.F32 R77, -RZ, R64.H1_H1 ;  /* 0x30000040ff4d7230 */ /* 0x000fc40000004100 */
[-C--:B------:R-:W-:Y:S01]  /*a7c0*/  FMUL.FTZ R82, R65, R80.reuse ;  /* 0x0000005041527220 */ /* 0x080fe20000410000 */
[----:B------:R-:W-:Y:S02]  /*a7d0*/  HADD2.F32 R78, -RZ, R67.H0_H0 ;  /* 0x20000043ff4e7230 */ /* 0x000fe40000004100 */
[----:B------:R-:W-:Y:S01]  /*a7e0*/  FMUL.FTZ R80, R61, R80 ;  /* 0x000000503d507220 */ /* 0x000fe20000410000 */
[----:B------:R-:W-:Y:S01]  /*a7f0*/  HADD2.F32 R66, -RZ, R63.H1_H1 ;  /* 0x3000003fff427230 */ /* 0x000fe20000004100 */
[----:B------:R-:W-:Y:S01]  /*a800*/  F2FP.SATFINITE.E4M3.F32.PACK_AB_MERGE_C R60, R148, R81, R60 ;  /* 0x00000051943c723e */ /* 0x000fe2000480703c */
[----:B------:R-:W-:Y:S02]  /*a810*/  HADD2.F32 R64, -RZ, R62.H1_H1 ;  /* 0x3000003eff407230 */ /* 0x000fe40000004100 */
[----:B------:R-:W-:Y:S01]  /*a820*/  FFMA.FTZ R62, R65, R78, R80 ;  /* 0x0000004e413e7223 */ /* 0x000fe20000010050 */
[----:B------:R-:W-:Y:S02]  /*a830*/  HADD2.F32 R67, -RZ, R67.H1_H1 ;  /* 0x30000043ff437230 */ /* 0x000fe40000004100 */
[----:B------:R-:W-:Y:S01]  /*a840*/  FMUL.FTZ R79, R66, R77 ;  /* 0x0000004d424f7220 */ /* 0x000fe20000410000 */
[----:B------:R-:W-:Y:S01]  /*a850*/  F2FP.F16.E4M3.UNPACK_B R65, R49.H1 ;  /* 0x00000031ff41723e */ /* 0x000fe200030006ff */
[C---:B------:R-:W-:Y:S01]  /*a860*/  FMUL.FTZ R81, R64.reuse, R77 ;  /* 0x0000004d40517220 */ /* 0x040fe20000410000 */
[----:B------:R-:W-:Y:S01]  /*a870*/  F2FP.F16.E4M3.UNPACK_B R77, R48.H1 ;  /* 0x00000030ff4d723e */ /* 0x000fe200030006ff */
[----:B------:R-:W-:Y:S01]  /*a880*/  FFMA.FTZ R61, R61, R78, -R82 ;  /* 0x0000004e3d3d7223 */ /* 0x000fe20000010852 */
[----:B------:R-:W-:Y:S01]  /*a890*/  F2FP.F16.E4M3.UNPACK_B R63, R56.H1 ;  /* 0x00000038ff3f723e */ /* 0x000fe200030006ff */
[----:B------:R-:W-:Y:S01]  /*a8a0*/  FFMA.FTZ R56, R64, R67, -R79 ;  /* 0x0000004340387223 */ /* 0x000fe2000001084f */
[----:B------:R-:W-:Y:S01]  /*a8b0*/  HADD2.F32 R64, -RZ, R65.H0_H0 ;  /* 0x20000041ff407230 */ /* 0x000fe20000004100 */
[----:B------:R-:W-:Y:S01]  /*a8c0*/  F2FP.F16.E4M3.UNPACK_B R46, R46.H1 ;  /* 0x0000002eff2e723e */ /* 0x000fe200030006ff */
[----:B------:R-:W-:-:S02]  /*a8d0*/  HADD2.F32 R79, -RZ, R77.H0_H0 ;  /* 0x2000004dff4f7230 */ /* 0x000fc40000004100 */
[----:B------:R-:W-:Y:S01]  /*a8e0*/  FFMA.FTZ R49, R66, R67, R81 ;  /* 0x0000004342317223 */ /* 0x000fe20000010051 */
[----:B------:R-:W-:Y:S02]  /*a8f0*/  HADD2.F32 R48, -RZ, R63.H0_H0 ;  /* 0x2000003fff307230 */ /* 0x000fe40000004100 */
[----:B------:R-:W-:Y:S02]  /*a900*/  HADD2.F32 R65, -RZ, R65.H1_H1 ;  /* 0x30000041ff417230 */ /* 0x000fe40000004100 */
[----:B------:R-:W-:Y:S02]  /*a910*/  HADD2.F32 R78, -RZ, R77.H1_H1 ;  /* 0x3000004dff4e7230 */ /* 0x000fe40000004100 */
[-C--:B------:R-:W-:Y:S01]  /*a920*/  FMUL.FTZ R77, R64, R79.reuse ;  /* 0x0000004f404d7220 */ /* 0x080fe20000410000 */
[----:B------:R-:W-:Y:S02]  /*a930*/  HADD2.F32 R63, -RZ, R63.H1_H1 ;  /* 0x3000003fff3f7230 */ /* 0x000fe40000004100 */
[----:B------:R-:W-:Y:S01]  /*a940*/  FMUL.FTZ R79, R48, R79 ;  /* 0x0000004f304f7220 */ /* 0x000fe20000410000 */
[----:B------:R-:W-:-:S02]  /*a950*/  HADD2.F32 R67, -RZ, R46.H0_H0 ;  /* 0x2000002eff437230 */ /* 0x000fc40000004100 */
[----:B------:R-:W-:Y:S02]  /*a960*/  HADD2.F32 R66, -RZ, R46.H1_H1 ;  /* 0x3000002eff427230 */ /* 0x000fe40000004100 */
[-C--:B------:R-:W-:Y:S01]  /*a970*/  FMUL.FTZ R46, R65, R78.reuse ;  /* 0x0000004e412e7220 */ /* 0x080fe20000410000 */
[C---:B------:R-:W-:Y:S01]  /*a980*/  FMUL.FTZ R78, R63.reuse, R78 ;  /* 0x0000004e3f4e7220 */ /* 0x040fe20000410000 */
[----:B------:R-:W-:Y:S01]  /*a990*/  FFMA.FTZ R83, R64, R67, R79 ;  /* 0x0000004340537223 */ /* 0x000fe2000001004f */
[----:B------:R-:W-:Y:S01]  /*a9a0*/  F2FP.F16.E4M3.UNPACK_B R64, R51.H1 ;  /* 0x00000033ff40723e */ /* 0x000fe200030006ff */
[-C--:B------:R-:W-:Y:S01]  /*a9b0*/  FFMA.FTZ R135, R63, R66.reuse, -R46 ;  /* 0x000000423f877223 */ /* 0x080fe2000001082e */
[----:B------:R-:W-:Y:S01]  /*a9c0*/  F2FP.F16.E4M3.UNPACK_B R46, R47 ;  /* 0x0000002fff2e723e */ /* 0x000fe200020006ff */
[----:B------:R-:W-:Y:S01]  /*a9d0*/  FFMA.FTZ R134, R65, R66, R78 ;  /* 0x0000004241867223 */ /* 0x000fe2000001004e */
[----:B------:R-:W-:Y:S01]  /*a9e0*/  F2FP.F16.E4M3.UNPACK_B R79, R45.H1 ;  /* 0x0000002dff4f723e */ /* 0x000fe200030006ff */
[----:B------:R-:W-:Y:S01]  /*a9f0*/  FFMA.FTZ R82, R48, R67, -R77 ;  /* 0x0000004330527223 */ /* 0x000fe2000001084d */
[----:B------:R-:W-:Y:S01]  /*aa00*/  F2FP.F16.E4M3.UNPACK_B R47, R47.H1 ;  /* 0x0000002fff2f723e */ /* 0x000fe200030006ff */
[----:B------:R-:W-:Y:S01]  /*aa10*/  HADD2.F32 R48, -RZ, R46.H0_H0 ;  /* 0x2000002eff307230 */ /* 0x000fe20000004100 */
[----:B------:R-:W-:Y:S01]  /*aa20*/  F2FP.F16.E4M3.UNPACK_B R78, R45 ;  /* 0x0000002dff4e723e */ /* 0x000fe200020006ff */
[--C-:B------:R-:W-:Y:S01]  /*aa30*/  HADD2.F32 R81, -RZ, R79.reuse.H0_H0 ;  /* 0x2000004fff517230 */ /* 0x100fe20000004100 */
[-C--:B------:R-:W-:Y:S01]  /*aa40*/  F2FP.F16.E4M3.UNPACK_B R45, R44.reuse ;  /* 0x0000002cff2d723e */ /* 0x080fe200020006ff */
[----:B------:R-:W-:Y:S01]  /*aa50*/  HADD2.F32 R79, -RZ, R79.H1_H1 ;  /* 0x3000004fff4f7230 */ /* 0x000fe20000004100 */
[----:B------:R-:W-:Y:S01]  /*aa60*/  F2FP.F16.E4M3.UNPACK_B R66, R44.H1 ;  /* 0x0000002cff42723e */ /* 0x000fe200030006ff */
[----:B------:R-:W-:Y:S01]  /*aa70*/  HADD2.F32 R44, -RZ, R64.H0_H0 ;  /* 0x20000040ff2c7230 */ /* 0x000fe20000004100 */
[----:B------:R-:W-:Y:S01]  /*aa80*/  F2FP.F16.E4M3.UNPACK_B R63, R51 ;  /* 0x00000033ff3f723e */ /* 0x000fe200020006ff */
[----:B------:R-:W-:Y:S01]  /*aa90*/  HADD2.F32 R51, -RZ, R47.H0_H0 ;  /* 0x2000002fff337230 */ /* 0x000fe20000004100 */
[----:B------:R-:W-:Y:S01]  /*aaa0*/  F2FP.SATFINITE.E4M3.F32.PACK_AB_MERGE_C R82, R135, R82, RZ ;  /* 0x000000528752723e */ /* 0x000fe200048070ff */
[----:B------:R-:W-:-:S02]  /*aab0*/  HADD2.F32 R77, -RZ, R66.H0_H0 ;  /* 0x20000042ff4d7230 */ /* 0x000fc40000004100 */
[CC--:B------:R-:W-:Y:S01]  /*aac0*/  FMUL.FTZ R146, R44.reuse, R81.reuse ;  /* 0x000000512c927220 */ /* 0x0c0fe20000410000 */
[----:B------:R-:W-:Y:S02]  /*aad0*/  HADD2.F32 R64, -RZ, R64.H1_H1 ;  /* 0x30000040ff407230 */ /* 0x000fe40000004100 */
[C---:B------:R-:W-:Y:S01]  /*aae0*/  FMUL.FTZ R81, R51.reuse, R81 ;  /* 0x0000005133517220 */ /* 0x040fe20000410000 */
[----:B------:R-:W-:Y:S02]  /*aaf0*/  HADD2.F32 R47, -RZ, R47.H1_H1 ;  /* 0x3000002fff2f7230 */ /* 0x000fe40000004100 */
[-C--:B------:R-:W-:Y:S01]  /*ab00*/  FFMA.FTZ R146, R51, R77.reuse, -R146 ;  /* 0x0000004d33927223 */ /* 0x080fe20000010892 */
[----:B------:R-:W-:Y:S02]  /*ab10*/  HADD2.F32 R65, -RZ, R63.H0_H0 ;  /* 0x2000003fff417230 */ /* 0x000fe40000004100 */
[----:B------:R-:W-:Y:S01]  /*ab20*/  FFMA.FTZ R81, R44, R77, R81 ;  /* 0x0000004d2c517223 */ /* 0x000fe20000010051 */
[----:B------:R-:W-:-:S02]  /*ab30*/  HADD2.F32 R80, -RZ, R78.H0_H0 ;  /* 0x2000004eff507230 */ /* 0x000fc40000004100 */
[-C--:B------:R-:W-:Y:S01]  /*ab40*/  FMUL.FTZ R44, R64, R79.reuse ;  /* 0x0000004f402c7220 */ /* 0x080fe20000410000 */
[----:B------:R-:W-:Y:S02]  /*ab50*/  HADD2.F32 R63, -RZ, R63.H1_H1 ;  /* 0x3000003fff3f7230 */ /* 0x000fe40000004100 */
[----:B------:R-:W-:Y:S01]  /*ab60*/  FMUL.FTZ R79, R47, R79 ;  /* 0x0000004f2f4f7220 */ /* 0x000fe20000410000 */
[----:B------:R-:W-:Y:S02]  /*ab70*/  HADD2.F32 R78, -RZ, R78.H1_H1 ;  /* 0x3000004eff4e7230 */ /* 0x000fe40000004100 */
[-C--:B------:R-:W-:Y:S01]  /*ab80*/  FMUL.FTZ R151, R65, R80.reuse ;  /* 0x0000005041977220 */ /* 0x080fe20000410000 */
[----:B------:R-:W-:Y:S02]  /*ab90*/  HADD2.F32 R46, -RZ, R46.H1_H1 ;  /* 0x3000002eff2e7230 */ /* 0x000fe40000004100 */
[----:B------:R-:W-:Y:S01]  /*aba0*/  FMUL.FTZ R80, R48, R80 ;  /* 0x0000005030507220 */ /* 0x000fe20000410000 */
[----:B------:R-:W-:-:S02]  /*abb0*/  HADD2.F32 R66, -RZ, R66.H1_H1 ;  /* 0x30000042ff427230 */ /* 0x000fc40000004100 */
[-C--:B------:R-:W-:Y:S01]  /*abc0*/  FMUL.FTZ R51, R63, R78.reuse ;  /* 0x0000004e3f337220 */ /* 0x080fe20000410000 */
[--C-:B------:R-:W-:Y:S02]  /*abd0*/  HADD2.F32 R67, -RZ, R45.reuse.H0_H0 ;  /* 0x2000002dff437230 */ /* 0x100fe40000004100 */
[----:B------:R-:W-:Y:S01]  /*abe0*/  FMUL.FTZ R78, R46, R78 ;  /* 0x0000004e2e4e7220 */ /* 0x000fe20000410000 */
[----:B------:R-:W-:Y:S02]  /*abf0*/  HADD2.F32 R45, -RZ, R45.H1_H1 ;  /* 0x3000002dff2d7230 */ /* 0x000fe40000004100 */
[-C--:B------:R-:W-:Y:S01]  /*ac00*/  FFMA.FTZ R47, R47, R66.reuse, -R44 ;  /* 0x000000422f2f7223 */ /* 0x080fe2000001082c */
[----:B------:R-:W-:Y:S01]  /*ac10*/  FFMA.FTZ R64, R64, R66, R79 ;  /* 0x0000004240407223 */ /* 0x000fe2000001004f */
[-C--:B------:R-:W-:Y:S01]  /*ac20*/  FFMA.FTZ R151, R48, R67.reuse, -R151 ;  /* 0x0000004330977223 */ /* 0x080fe20000010897 */
[----:B------:R-:W-:Y:S01]  /*ac30*/  FFMA.FTZ R80, R65, R67, R80 ;  /* 0x0000004341507223 */ /* 0x000fe20000010050 */
[-C--:B------:R-:W-:Y:S01]  /*ac40*/  FFMA.FTZ R46, R46, R45.reuse, -R51 ;  /* 0x0000002d2e2e7223 */ /* 0x080fe20000010833 */
[----:B------:R-:W-:Y:S01]  /*ac50*/  FFMA.FTZ R45, R63, R45, R78 ;  /* 0x0000002d3f2d7223 */ /* 0x000fe2000001004e */
[----:B------:R-:W-:Y:S01]  /*ac60*/  F2FP.SATFINITE.E4M3.F32.PACK_AB_MERGE_C R47, R47, R146, RZ ;  /* 0x000000922f2f723e */ /* 0x000fe200048070ff */
[----:B------:R-:W-:Y:S01]  /*ac70*/  IMAD.MOV.U32 R44, RZ, RZ, R59 ;  /* 0x000000ffff2c7224 */ /* 0x000fe200078e003b */
[----:B------:R-:W-:Y:S01]  /*ac80*/  F2FP.SATFINITE.E4M3.F32.PACK_AB_MERGE_C R64, R64, R81, RZ ;  /* 0x000000514040723e */ /* 0x000fe200048070ff */
[----:B------:R-:W-:Y:S01]  /*ac90*/  IMAD.MOV.U32 R48, RZ, RZ, R60 ;  /* 0x000000ffff307224 */ /* 0x000fe200078e003c */
[----:B------:R-:W-:-:S02]  /*aca0*/  F2FP.SATFINITE.E4M3.F32.PACK_AB_MERGE_C R56, R56, R61, R82 ;  /* 0x0000003d3838723e */ /* 0x000fc40004807052 */
[----:B------:R-:W-:Y:S02]  /*acb0*/  F2FP.SATFINITE.E4M3.F32.PACK_AB_MERGE_C R83, R134, R83, RZ ;  /* 0x000000538653723e */ /* 0x000fe400048070ff */
[----:B------:R-:W-:Y:S01]  /*acc0*/  F2FP.SATFINITE.E4M3.F32.PACK_AB_MERGE_C R47, R46, R151, R47 ;  /* 0x000000972e2f723e */ /* 0x000fe2000480702f */
[----:B------:R-:W-:Y:S01]  /*acd0*/  IMAD.MOV.U32 R46, RZ, RZ, R58 ;  /* 0x000000ffff2e7224 */ /* 0x000fe200078e003a */
[----:B------:R-:W-:Y:S01]  /*ace0*/  F2FP.SATFINITE.E4M3.F32.PACK_AB_MERGE_C R51, R45, R80, R64 ;  /* 0x000000502d33723e */ /* 0x000fe20004807040 */
[----:B------:R-:W-:Y:S01]  /*acf0*/  IMAD.MOV.U32 R45, RZ, RZ, R56 ;  /* 0x000000ffff2d7224 */ /* 0x000fe200078e0038 */
[----:B------:R-:W-:-:S07]  /*ad00*/  F2FP.SATFINITE.E4M3.F32.PACK_AB_MERGE_C R49, R49, R62, R83 ;  /* 0x0000003e3131723e */ /* 0x000fce0004807053 */
.L_x_7350:
[----:B------:R-:W-:Y:S05]  /*ad10*/  BSYNC B2 ;  /* 0x0000000000027941 */ /* 0x000fea0003800000 */
.L_x_7349:
        /* <DEDUP_REMOVED lines=12> */
.L_x_7348:
[----:B------:R-:W-:Y:S05]  /*ade0*/  BSYNC B1 ;  /* 0x0000000000017941 */ /* 0x000fea0003800000 */
.L_x_7347:
[----:B-1----:R-:W-:Y:S02]  /*adf0*/  VIADD R45, R230, 0xc0 ;  /* 0x000000c0e62d7836 */ /* 0x002fe40000000000 */
[-C--:B------:R-:W-:Y:S02]  /*ae00*/  IMAD R44, R122, R126.reuse, RZ ;  /* 0x0000007e7a2c7224 */ /* 0x080fe400078e02ff */
[C---:B------:R-:W-:Y:S01]  /*ae10*/  IMAD.WIDE.U32 R124, R45.reuse, R126, R124 ;  /* 0x0000007e2d7c7225 */ /* 0x040fe200078e007c */
[----:B------:R-:W-:-:S03]  /*ae20*/  ISETP.GE.OR P3, PT, R45, R112, P0 ;  /* 0x000000702d00720c */ /* 0x000fc60000766670 */
[----:B------:R-:W-:-:S10]  /*ae30*/  IMAD R57, R45, R127, R44 ;  /* 0x0000007f2d397224 */ /* 0x000fd400078e022c */
[----:B------:R-:W-:Y:S05]  /*ae40*/  @P3 BRA `(.L_x_7329) ;  /* 0x0000001400e43947 */ /* 0x000fea0003800000 */
[----:B------:R-:W2:Y:S01]  /*ae50*/  LDL R46, [R1+0x94] ;  /* 0x00009400012e7983 */ /* 0x000ea20000100800 */
[----:B------:R-:W1:Y:S01]  /*ae60*/  LDC.64 R52, c[0x0][0x2e8] ;  /* 0x0000ba00ff347b82 */ /* 0x000e620000000a00 */
[----:B------:R-:W-:Y:S01]  /*ae70*/  IMAD.IADD R57, R125, 0x1, R57 ;  /* 0x000000017d397824 */ /* 0x000fe200078e0239 */
[----:B------:R-:W-:Y:S01]  /*ae80*/  IADD3 R55, P3, P4, R38, R124, R30 ;  /* 0x0000007c26377210 */ /* 0x000fe20007c7e01e */
[----:B------:R-:W-:Y:S01]  /*ae90*/  VIADD R45, R230, 0xc0 ;  /* 0x000000c0e62d7836 */ /* 0x000fe20000000000 */
[----:B------:R-:W-:Y:S01]  /*aea0*/  ISETP.NE.AND P6, PT, R0, RZ, PT ;  /* 0x000000ff0000720c */ /* 0x000fe20003fc5270 */
[----:B------:R-:W-:Y:S01]  /*aeb0*/  BSSY B1, `(.L_x_7351) ;  /* 0x00000ef000017945 */ /* 0x000fe20003800000 */
[----:B------:R-:W-:Y:S01]  /*aec0*/  IADD3.X R44, R32, R57, R31, P3, P4 ;  /* 0x00000039202c7210 */ /* 0x000fe20001fe841f */
[----:B------:R-:W-:Y:S01]  /*aed0*/  IMAD.SHL.U32 R45, R45, 0x80, RZ ;  /* 0x000000802d2d7824 */ /* 0x000fe200078e00ff */
[----:B------:R-:W-:-:S04]  /*aee0*/  SEL R149, R120, R149, !P6 ;  /* 0x0000009578957207 */ /* 0x000fc80007000000 */
[----:B------:R-:W-:Y:S02]  /*aef0*/  LOP3.LUT R45, R45, 0x380, RZ, 0xc0, !PT ;  /* 0x000003802d2d7812 */ /* 0x000fe400078ec0ff */
[----:B-1----:R-:W-:-:S05]  /*af00*/  IADD3 R54, P3, R55, R52, RZ ;  /* 0x0000003437367210 */ /* 0x002fca0007f7e0ff */
[----:B------:R-:W-:Y:S01]  /*af10*/  IMAD.X R55, R44, 0x1, R53, P3 ;  /* 0x000000012c377824 */ /* 0x000fe200018e0635 */
[----:B------:R-:W-:-:S04]  /*af20*/  SHF.R.S32.HI R44, RZ, 0x1f, R149 ;  /* 0x0000001fff2c7819 */ /* 0x000fc80000011495 */
[----:B------:R-:W-:-:S04]  /*af30*/  LEA.HI R44, R44, R149, RZ, 0x5 ;  /* 0x000000952c2c7211 */ /* 0x000fc800078f28ff */
[----:B------:R-:W-:-:S05]  /*af40*/  LEA.HI.SX32 R44, R44, R29, 0x1b ;  /* 0x0000001d2c2c7211 */ /* 0x000fca00078fdaff */
[----:B------:R-:W-:-:S05]  /*af50*/  IMAD.SHL.U32 R59, R44, 0x10, RZ ;  /* 0x000000102c3b7824 */ /* 0x000fca00078e00ff */
[----:B------:R-:W-:-:S04]  /*af60*/  LOP3.LUT R45, R45, 0x70, R59, 0xf8, !PT ;  /* 0x000000702d2d7812 */ /* 0x000fc800078ef83b */
[----:B------:R-:W-:-:S05]  /*af70*/  LOP3.LUT R45, R45, R140, RZ, 0x3c, !PT ;  /* 0x0000008c2d2d7212 */ /* 0x000fca00078e3cff */
[----:B--2---:R-:W-:Y:S02]  /*af80*/  IMAD.IADD R44, R46, 0x1, R45 ;  /* 0x000000012e2c7824 */ /* 0x004fe400078e022d */
[C---:B------:R-:W-:Y:S02]  /*af90*/  IMAD R45, R19.reuse, 0x7000, R116 ;  /* 0x00007000132d7824 */ /* 0x040fe400078e0274 */
[----:B------:R-:W-:Y:S02]  /*afa0*/  IMAD R47, R19, 0x7000, R44 ;  /* 0x00007000132f7824 */ /* 0x000fe400078e022c */
[C---:B------:R-:W-:Y:S02]  /*afb0*/  IMAD.IADD R45, R18.reuse, 0x1, R45 ;  /* 0x00000001122d7824 */ /* 0x040fe400078e022d */
[----:B------:R-:W-:-:S04]  /*afc0*/  IMAD.IADD R48, R18, 0x1, R47 ;  /* 0x0000000112307824 */ /* 0x000fc800078e022f */
        /* <DEDUP_REMOVED lines=11> */
[--C-:B------:R-:W-:Y:S02]  /*b080*/  SHF.R.U32.HI R69, RZ, 0x8, R71.reuse ;  /* 0x00000008ff457819 */ /* 0x100fe40000011647 */
[----:B------:R-:W-:Y:S01]  /*b090*/  PRMT R61, R61, 0x654, R58 ;  /* 0x000006543d3d7816 */ /* 0x000fe2000000003a */
[----:B------:R-:W-:Y:S01]  /*b0a0*/  IMAD.U32 R48, R77, 0x10000, RZ ;  /* 0x000100004d307824 */ /* 0x000fe200078e00ff */
[----:B------:R-:W-:Y:S01]  /*b0b0*/  LOP3.LUT R62, R71, 0xff, RZ, 0xc0, !PT ;  /* 0x000000ff473e7812 */ /* 0x000fe200078ec0ff */
[----:B------:R-:W-:Y:S01]  /*b0c0*/  IMAD.MOV.U32 R58, RZ, RZ, R50 ;  /* 0x000000ffff3a7224 */ /* 0x000fe200078e0032 */
[----:B------:R-:W-:-:S02]  /*b0d0*/  SHF.R.U32.HI R65, RZ, 0x18, R71 ;  /* 0x00000018ff417819 */ /* 0x000fc40000011647 */
[----:B------:R-:W-:Y:S01]  /*b0e0*/  LOP3.LUT R61, R61, 0xff00, R44, 0xf8, !PT ;  /* 0x0000ff003d3d7812 */ /* 0x000fe200078ef82c */
[----:B------:R-:W-:Y:S01]  /*b0f0*/  IMAD.SHL.U32 R44, R69, 0x100, RZ ;  /* 0x00000100452c7824 */ /* 0x000fe200078e00ff */
[----:B------:R-:W-:Y:S02]  /*b100*/  SHF.R.U32.HI R68, RZ, 0x8, R73 ;  /* 0x00000008ff447819 */ /* 0x000fe40000011649 */
[----:B------:R-:W-:Y:S02]  /*b110*/  SHF.R.U32.HI R74, RZ, 0x10, R71 ;  /* 0x00000010ff4a7819 */ /* 0x000fe40000011647 */
[----:B------:R-:W-:Y:S01]  /*b120*/  PRMT R65, R65, 0x654, R62 ;  /* 0x0000065441417816 */ /* 0x000fe2000000003e */
[----:B------:R-:W-:Y:S01]  /*b130*/  IMAD.SHL.U32 R46, R68, 0x100, RZ ;  /* 0x00000100442e7824 */ /* 0x000fe200078e00ff */
[----:B------:R-:W-:Y:S02]  /*b140*/  LOP3.LUT R64, R73, 0xff, RZ, 0xc0, !PT ;  /* 0x000000ff49407812 */ /* 0x000fe400078ec0ff */
[----:B------:R-:W-:-:S02]  /*b150*/  SHF.R.U32.HI R67, RZ, 0x18, R73 ;  /* 0x00000018ff437819 */ /* 0x000fc40000011649 */
[----:B------:R-:W-:Y:S02]  /*b160*/  SHF.R.U32.HI R66, RZ, 0x8, R75 ;  /* 0x00000008ff427819 */ /* 0x000fe4000001164b */
[----:B------:R-:W-:Y:S01]  /*b170*/  LOP3.LUT R65, R65, 0xff00, R44, 0xf8, !PT ;  /* 0x0000ff0041417812 */ /* 0x000fe200078ef82c */
[----:B------:R-:W-:Y:S01]  /*b180*/  IMAD.U32 R44, R74, 0x10000, RZ ;  /* 0x000100004a2c7824 */ /* 0x000fe200078e00ff */
[----:B------:R-:W-:Y:S01]  /*b190*/  LOP3.LUT R48, R61, 0xff0000, R48, 0xf8, !PT ;  /* 0x00ff00003d307812 */ /* 0x000fe200078ef830 */
[----:B------:R-:W-:Y:S01]  /*b1a0*/  IMAD.SHL.U32 R50, R66, 0x100, RZ ;  /* 0x0000010042327824 */ /* 0x000fe200078e00ff */
[----:B------:R-:W-:Y:S02]  /*b1b0*/  PRMT R67, R67, 0x654, R64 ;  /* 0x0000065443437816 */ /* 0x000fe40000000040 */
[----:B------:R-:W-:Y:S02]  /*b1c0*/  F2FP.F16.E4M3.UNPACK_B R68, R145.H1 ;  /* 0x00000091ff44723e */ /* 0x000fe400030006ff */
[----:B------:R-:W-:-:S02]  /*b1d0*/  F2FP.F16.E4M3.UNPACK_B R61, R60.H1 ;  /* 0x0000003cff3d723e */ /* 0x000fc400030006ff */
[----:B------:R-:W-:Y:S02]  /*b1e0*/  F2FP.F16.E4M3.UNPACK_B R64, R63.H1 ;  /* 0x0000003fff40723e */ /* 0x000fe400030006ff */
[----:B------:R-:W-:Y:S01]  /*b1f0*/  SHF.R.U32.HI R72, RZ, 0x10, R73 ;  /* 0x00000010ff487819 */ /* 0x000fe20000011649 */
[----:B------:R-:W-:Y:S01]  /*b200*/  HADD2.F32 R62, -RZ, R61.H0_H0 ;  /* 0x2000003dff3e7230 */ /* 0x000fe20000004100 */
[----:B------:R-:W-:Y:S02]  /*b210*/  LOP3.LUT R71, R75, 0xff0000ff, RZ, 0xc0, !PT ;  /* 0xff0000ff4b477812 */ /* 0x000fe400078ec0ff */
[----:B------:R-:W-:Y:S01]  /*b220*/  LOP3.LUT R69, R67, 0xff00, R46, 0xf8, !PT ;  /* 0x0000ff0043457812 */ /* 0x000fe200078ef82e */
[--C-:B------:R-:W-:Y:S01]  /*b230*/  HADD2.F32 R46, -RZ, R68.reuse.H0_H0 ;  /* 0x20000044ff2e7230 */ /* 0x100fe20000004100 */
[----:B------:R-:W-:Y:S01]  /*b240*/  F2FP.F16.E4M3.UNPACK_B R66, R143.H1 ;  /* 0x0000008fff42723e */ /* 0x000fe200030006ff */
[----:B------:R-:W-:Y:S01]  /*b250*/  HADD2.F32 R68, -RZ, R68.H1_H1 ;  /* 0x30000044ff447230 */ /* 0x000fe20000004100 */
[----:B------:R-:W-:Y:S01]  /*b260*/  LOP3.LUT R44, R65, 0xff0000, R44, 0xf8, !PT ;  /* 0x00ff0000412c7812 */ /* 0x000fe200078ef82c */
[----:B------:R-:W-:Y:S01]  /*b270*/  HADD2.F32 R65, -RZ, R64.H0_H0 ;  /* 0x20000040ff417230 */ /* 0x000fe20000004100 */
[----:B------:R-:W-:Y:S01]  /*b280*/  LOP3.LUT R71, R71, 0xff00, R50, 0xf8, !PT ;  /* 0x0000ff0047477812 */ /* 0x000fe200078ef832 */
[----:B------:R-:W-:-:S02]  /*b290*/  IMAD.U32 R50, R72, 0x10000, RZ ;  /* 0x0001000048327824 */ /* 0x000fc400078e00ff */
[CC--:B------:R-:W-:Y:S01]  /*b2a0*/  FMUL.FTZ R72, R62.reuse, R46.reuse ;  /* 0x0000002e3e487220 */ /* 0x0c0fe20000410000 */
[--C-:B------:R-:W-:Y:S02]  /*b2b0*/  HADD2.F32 R67, -RZ, R66.reuse.H0_H0 ;  /* 0x20000042ff437230 */ /* 0x100fe40000004100 */
        /* <DEDUP_REMOVED lines=9> */
[----:B------:R-:W-:Y:S01]  /*b350*/  LOP3.LUT R50, R69, 0xff0000, R50, 0xf8, !PT ;  /* 0x00ff000045327812 */ /* 0x000fe200078ef832 */
[----:B------:R-:W-:-:S02]  /*b360*/  HADD2.F32 R67, -RZ, R145.H0_H0 ;  /* 0x20000091ff437230 */ /* 0x000fc40000004100 */
[CC--:B------:R-:W-:Y:S01]  /*b370*/  FMUL.FTZ R69, R65.reuse, R68.reuse ;  /* 0x0000004441457220 */ /* 0x0c0fe20000410000 */
[----:B------:R-:W-:Y:S01]  /*b380*/  F2FP.F16.E4M3.UNPACK_B R143, R143 ;  /* 0x0000008fff8f723e */ /* 0x000fe200020006ff */
[C---:B------:R-:W-:Y:S01]  /*b390*/  FMUL.FTZ R68, R62.reuse, R68 ;  /* 0x000000443e447220 */ /* 0x040fe20000410000 */
[----:B------:R-:W-:Y:S01]  /*b3a0*/  HADD2.F32 R64, -RZ, R63.H0_H0 ;  /* 0x2000003fff407230 */ /* 0x000fe20000004100 */
[----:B------:R-:W-:Y:S01]  /*b3b0*/  SHF.R.U32.HI R70, RZ, 0x10, R75 ;  /* 0x00000010ff467819 */ /* 0x000fe2000001164b */
[----:B------:R-:W-:Y:S02]  /*b3c0*/  HADD2.F32 R61, -RZ, R60.H0_H0 ;  /* 0x2000003cff3d7230 */ /* 0x000fe40000004100 */
[-C--:B------:R-:W-:Y:S01]  /*b3d0*/  FFMA.FTZ R74, R62, R66.reuse, -R69 ;  /* 0x000000423e4a7223 */ /* 0x080fe20000010845 */
[----:B------:R-:W-:Y:S01]  /*b3e0*/  FFMA.FTZ R75, R65, R66, R68 ;  /* 0x00000042414b7223 */ /* 0x000fe20000010044 */
[----:B------:R-:W-:Y:S02]  /*b3f0*/  HADD2.F32 R145, -RZ, R145.H1_H1 ;  /* 0x30000091ff917230 */ /* 0x000fe40000004100 */
[----:B------:R-:W-:Y:S01]  /*b400*/  FMUL.FTZ R66, R64, R67 ;  /* 0x0000004340427220 */ /* 0x000fe20000410000 */
[----:B------:R-:W-:-:S02]  /*b410*/  HADD2.F32 R63, -RZ, R63.H1_H1 ;  /* 0x3000003fff3f7230 */ /* 0x000fc40000004100 */
[----:B------:R-:W-:Y:S01]  /*b420*/  FMUL.FTZ R67, R61, R67 ;  /* 0x000000433d437220 */ /* 0x000fe20000410000 */
[--C-:B------:R-:W-:Y:S02]  /*b430*/  HADD2.F32 R62, -RZ, R143.reuse.H0_H0 ;  /* 0x2000008fff3e7230 */ /* 0x100fe40000004100 */
[----:B------:R-:W-:Y:S02]  /*b440*/  IMAD.U32 R70, R70, 0x10000, RZ ;  /* 0x0001000046467824 */ /* 0x000fe400078e00ff */
[----:B------:R-:W-:Y:S01]  /*b450*/  FMUL.FTZ R65, R63, R145 ;  /* 0x000000913f417220 */ /* 0x000fe20000410000 */
[----:B------:R-:W-:Y:S02]  /*b460*/  HADD2.F32 R60, -RZ, R60.H1_H1 ;  /* 0x3000003cff3c7230 */ /* 0x000fe40000004100 */
[-C--:B------:R-:W-:Y:S01]  /*b470*/  FFMA.FTZ R68, R61, R62.reuse, -R66 ;  /* 0x0000003e3d447223 */ /* 0x080fe20000010842 */
[----:B------:R-:W-:Y:S02]  /*b480*/  HADD2.F32 R143, -RZ, R143.H1_H1 ;  /* 0x3000008fff8f7230 */ /* 0x000fe40000004100 */
[----:B------:R-:W-:Y:S01]  /*b490*/  FFMA.FTZ R69, R64, R62, R67 ;  /* 0x0000003e40457223 */ /* 0x000fe20000010043 */
[----:B------:R-:W-:-:S02]  /*b4a0*/  F2FP.F16.E4M3.UNPACK_B R61, R144.H1 ;  /* 0x00000090ff3d723e */ /* 0x000fc400030006ff */
[----:B------:R-:W-:Y:S02]  /*b4b0*/  F2FP.F16.E4M3.UNPACK_B R62, R58.H1 ;  /* 0x0000003aff3e723e */ /* 0x000fe400030006ff */
[----:B------:R-:W-:Y:S01]  /*b4c0*/  LOP3.LUT R46, R71, 0xff0000, R70, 0xf8, !PT ;  /* 0x00ff0000472e7812 */ /* 0x000fe200078ef846 */
[C---:B------:R-:W-:Y:S01]  /*b4d0*/  FMUL.FTZ R70, R60.reuse, R145 ;  /* 0x000000913c467220 */ /* 0x040fe20000410000 */
[-C--:B------:R-:W-:Y:S01]  /*b4e0*/  FFMA.FTZ R71, R60, R143.reuse, -R65 ;  /* 0x0000008f3c477223 */ /* 0x080fe20000010841 */
[----:B------:R-:W-:Y:S01]  /*b4f0*/  F2FP.F16.E4M3.UNPACK_B R60, R56.H1 ;  /* 0x00000038ff3c723e */ /* 0x000fe200030006ff */
[--C-:B------:R-:W-:Y:S01]  /*b500*/  HADD2.F32 R66, -RZ, R61.reuse.H0_H0 ;  /* 0x2000003dff427230 */ /* 0x100fe20000004100 */
[----:B------:R-:W-:Y:S01]  /*b510*/  F2FP.F16.E4M3.UNPACK_B R65, R142.H1 ;  /* 0x0000008eff41723e */ /* 0x000fe200030006ff */
[----:B------:R-:W-:Y:S02]  /*b520*/  HADD2.F32 R64, -RZ, R62.H0_H0 ;  /* 0x2000003eff407230 */ /* 0x000fe40000004100 */
[----:B------:R-:W-:Y:S01]  /*b530*/  FFMA.FTZ R70, R63, R143, R70 ;  /* 0x0000008f3f467223 */ /* 0x000fe20000010046 */
[----:B------:R-:W-:Y:S01]  /*b540*/  HADD2.F32 R67, -RZ, R61.H1_H1 ;  /* 0x3000003dff437230 */ /* 0x000fe20000004100 */
[----:B------:R-:W-:Y:S01]  /*b550*/  F2FP.F16.E4M3.UNPACK_B R144, R144 ;  /* 0x00000090ff90723e */ /* 0x000fe200020006ff */
[----:B------:R-:W-:-:S02]  /*b560*/  HADD2.F32 R61, -RZ, R60.H0_H0 ;  /* 0x2000003cff3d7230 */ /* 0x000fc40000004100 */
[----:B------:R-:W-:Y:S01]  /*b570*/  FMUL.FTZ R76, R64, R66 ;  /* 0x00000042404c7220 */ /* 0x000fe20000410000 */
[--C-:B------:R-:W-:Y:S01]  /*b580*/  HADD2.F32 R63, -RZ, R65.reuse.H0_H0 ;  /* 0x20000041ff3f7230 */ /* 0x100fe20000004100 */
        /* <DEDUP_REMOVED lines=8> */
[----:B------:R-:W-:Y:S01]  /*b610*/  FMUL.FTZ R67, R60, R67 ;  /* 0x000000433c437220 */ /* 0x000fe20000410000 */
[----:B------:R-:W-:-:S02]  /*b620*/  HADD2.F32 R64, -RZ, R144.H0_H0 ;  /* 0x20000090ff407230 */ /* 0x000fc40000004100 */
[-C--:B------:R-:W-:Y:S01]  /*b630*/  FFMA.FTZ R81, R60, R65.reuse, -R61 ;  /* 0x000000413c517223 */ /* 0x080fe2000001083d */
[----:B------:R-:W-:Y:S01]  /*b640*/  F2FP.F16.E4M3.UNPACK_B R60, R58 ;  /* 0x0000003aff3c723e */ /* 0x000fe200020006ff */
[----:B------:R-:W-:Y:S01]  /*b650*/  FFMA.FTZ R83, R62, R65, R67 ;  /* 0x000000413e537223 */ /* 0x000fe20000010043 */
[----:B------:R-:W-:Y:S01]  /*b660*/  HADD2.F32 R65, -RZ, R144.H1_H1 ;  /* 0x30000090ff417230 */ /* 0x000fe20000004100 */
[----:B------:R-:W-:Y:S01]  /*b670*/  F2FP.F16.E4M3.UNPACK_B R142, R142 ;  /* 0x0000008eff8e723e */ /* 0x000fe200020006ff */
[----:B------:R-:W-:Y:S01]  /*b680*/  HADD2.F32 R58, -RZ, R56.H0_H0 ;  /* 0x20000038ff3a7230 */ /* 0x000fe20000004100 */
[----:B------:R-:W-:Y:S01]  /*b690*/  F2FP.SATFINITE.E4M3.F32.PACK_AB_MERGE_C R81, R81, R66, RZ ;  /* 0x000000425151723e */ /* 0x000fe200048070ff */
[--C-:B------:R-:W-:Y:S01]  /*b6a0*/  HADD2.F32 R61, -RZ, R60.reuse.H0_H0 ;  /* 0x2000003cff3d7230 */ /* 0x100fe20000004100 */
[-C--:B------:R-:W-:Y:S01]  /*b6b0*/  F2FP.F16.E4M3.UNPACK_B R66, R48.reuse ;  /* 0x00000030ff42723e */ /* 0x080fe200020006ff */
[----:B------:R-:W-:Y:S01]  /*b6c0*/  HADD2.F32 R60, -RZ, R60.H1_H1 ;  /* 0x3000003cff3c7230 */ /* 0x000fe20000004100 */
[----:B------:R-:W-:Y:S01]  /*b6d0*/  F2FP.F16.E4M3.UNPACK_B R48, R48.H1 ;  /* 0x00000030ff30723e */ /* 0x000fe200030006ff */
[----:B------:R-:W-:-:S02]  /*b6e0*/  HADD2.F32 R56, -RZ, R56.H1_H1 ;  /* 0x30000038ff387230 */ /* 0x000fc40000004100 */
[CC--:B------:R-:W-:Y:S01]  /*b6f0*/  FMUL.FTZ R67, R61.reuse, R64.reuse ;  /* 0x000000403d437220 */ /* 0x0c0fe20000410000 */
[--C-:B------:R-:W-:Y:S02]  /*b700*/  HADD2.F32 R62, -RZ, R142.reuse.H0_H0 ;  /* 0x2000008eff3e7230 */ /* 0x100fe40000004100 */
[-C--:B------:R-:W-:Y:S01]  /*b710*/  FMUL.FTZ R77, R60, R65.reuse ;  /* 0x000000413c4d7220 */ /* 0x080fe20000410000 */
[----:B------:R-:W-:Y:S02]  /*b720*/  HADD2.F32 R63, -RZ, R142.H1_H1 ;  /* 0x3000008eff3f7230 */ /* 0x000fe40000004100 */
[----:B------:R-:W-:Y:S01]  /*b730*/  FMUL.FTZ R64, R58, R64 ;  /* 0x000000403a407220 */ /* 0x000fe20000410000 */
[----:B------:R-:W-:Y:S01]  /*b740*/  FMUL.FTZ R65, R56, R65 ;  /* 0x0000004138417220 */ /* 0x000fe20000410000 */
[----:B------:R-:W-:Y:S01]  /*b750*/  FFMA.FTZ R58, R58, R62, -R67 ;  /* 0x0000003e3a3a7223 */ /* 0x000fe20000010843 */
[----:B------:R-:W-:Y:S01]  /*b760*/  F2FP.F16.E4M3.UNPACK_B R67, R50 ;  /* 0x00000032ff43723e */ /* 0x000fe200020006ff */
[----:B------:R-:W-:Y:S01]  /*b770*/  FFMA.FTZ R76, R61, R62, R64 ;  /* 0x0000003e3d4c7223 */ /* 0x000fe20000010040 */
[-C--:B------:R-:W-:Y:S01]  /*b780*/  FFMA.FTZ R79, R60, R63.reuse, R65 ;  /* 0x0000003f3c4f7223 */ /* 0x080fe20000010041 */
[----:B------:R-:W-:Y:S01]  /*b790*/  F2FP.SATFINITE.E4M3.F32.PACK_AB_MERGE_C R60, R75, R72, RZ ;  /* 0x000000484b3c723e */ /* 0x000fe200048070ff */
[----:B------:R-:W-:Y:S01]  /*b7a0*/  FFMA.FTZ R77, R56, R63, -R77 ;  /* 0x0000003f384d7223 */ /* 0x000fe2000001084d */
[----:B------:R-:W-:-:S02]  /*b7b0*/  F2FP.F16.E4M3.UNPACK_B R64, R49 ;  /* 0x00000031ff40723e */ /* 0x000fc400020006ff */
[----:B------:R-:W-:Y:S02]  /*b7c0*/  F2FP.F16.E4M3.UNPACK_B R62, R45 ;  /* 0x0000002dff3e723e */ /* 0x000fe400020006ff */
[----:B------:R-:W-:Y:S01]  /*b7d0*/  F2FP.SATFINITE.E4M3.F32.PACK_AB_MERGE_C R60, R70, R69, R60 ;  /* 0x00000045463c723e */ /* 0x000fe2000480703c */
[----:B------:R-:W-:Y:S01]  /*b7e0*/  HADD2.F32 R65, -RZ, R64.H0_H0 ;  /* 0x20000040ff417230 */ /* 0x000fe20000004100 */
[----:B------:R-:W-:Y:S01]  /*b7f0*/  F2FP.SATFINITE.E4M3.F32.PACK_AB_MERGE_C R61, R74, R73, RZ ;  /* 0x000000494a3d723e */ /* 0x000fe200048070ff */
[----:B------:R-:W-:Y:S01]  /*b800*/  HADD2.F32 R70, -RZ, R67.H0_H0 ;  /* 0x20000043ff467230 */ /* 0x000fe20000004100 */
[----:B------:R-:W-:Y:S01]  /*b810*/  F2FP.F16.E4M3.UNPACK_B R45, R45.H1 ;  /* 0x0000002dff2d723e */ /* 0x000fe200030006ff */
[----:B------:R-:W-:Y:S01]  /*b820*/  HADD2.F32 R63, -RZ, R62.H0_H0 ;  /* 0x2000003eff3f7230 */ /* 0x000fe20000004100 */
[----:B------:R-:W-:Y:S01]  /*b830*/  F2FP.SATFINITE.E4M3.F32.PACK_AB_MERGE_C R61, R71, R68, R61 ;  /* 0x00000044473d723e */ /* 0x000fe2000480703d */
        /* <DEDUP_REMOVED lines=12> */
[----:B------:R-:W-:-:S02]  /*b900*/  HADD2.F32 R49, -RZ, R45.H0_H0 ;  /* 0x2000002dff317230 */ /* 0x000fc40000004100 */
[-C--:B------:R-:W-:Y:S01]  /*b910*/  FFMA.FTZ R71, R62, R65.reuse, -R69 ;  /* 0x000000413e477223 */ /* 0x080fe20000010845 */
[----:B------:R-:W-:Y:S01]  /*b920*/  F2FP.F16.E4M3.UNPACK_B R62, R50.H1 ;  /* 0x00000032ff3e723e */ /* 0x000fe200030006ff */
[----:B------:R-:W-:Y:S01]  /*b930*/  FFMA.FTZ R73, R64, R65, R67 ;  /* 0x0000004140497223 */ /* 0x000fe20000010043 */
[--C-:B------:R-:W-:Y:S01]  /*b940*/  HADD2.F32 R50, -RZ, R63.reuse.H0_H0 ;  /* 0x2000003fff327230 */ /* 0x100fe20000004100 */
[----:B------:R-:W-:Y:S01]  /*b950*/  F2FP.SATFINITE.E4M3.F32.PACK_AB_MERGE_C R56, R83, R78, RZ ;  /* 0x0000004e5338723e */ /* 0x000fe200048070ff */
[----:B------:R-:W-:Y:S01]  /*b960*/  HADD2.F32 R63, -RZ, R63.H1_H1 ;  /* 0x3000003fff3f7230 */ /* 0x000fe20000004100 */
[----:B------:R-:W-:Y:S01]  /*b970*/  F2FP.SATFINITE.E4M3.F32.PACK_AB_MERGE_C R58, R77, R58, R81 ;  /* 0x0000003a4d3a723e */ /* 0x000fe20004807051 */
[--C-:B------:R-:W-:Y:S01]  /*b980*/  HADD2.F32 R64, -RZ, R62.reuse.H0_H0 ;  /* 0x2000003eff407230 */ /* 0x100fe20000004100 */
[----:B------:R-:W-:Y:S01]  /*b990*/  F2FP.SATFINITE.E4M3.F32.PACK_AB_MERGE_C R56, R79, R76, R56 ;  /* 0x0000004c4f38723e */ /* 0x000fe20004807038 */
[----:B------:R-:W-:Y:S01]  /*b9a0*/  HADD2.F32 R66, -RZ, R62.H1_H1 ;  /* 0x3000003eff427230 */ /* 0x000fe20000004100 */
[----:B------:R-:W-:Y:S01]  /*b9b0*/  F2FP.F16.E4M3.UNPACK_B R67, R46.H1 ;  /* 0x0000002eff43723e */ /* 0x000fe200030006ff */
[----:B------:R-:W-:-:S02]  /*b9c0*/  HADD2.F32 R45, -RZ, R45.H1_H1 ;  /* 0x3000002dff2d7230 */ /* 0x000fc40000004100 */
[CC--:B------:R-:W-:Y:S01]  /*b9d0*/  FMUL.FTZ R68, R50.reuse, R64.reuse ;  /* 0x0000004032447220 */ /* 0x0c0fe20000410000 */
[--C-:B------:R-:W-:Y:S02]  /*b9e0*/  HADD2.F32 R62, -RZ, R48.reuse.H0_H0 ;  /* 0x20000030ff3e7230 */ /* 0x100fe40000004100 */
[----:B------:R-:W-:Y:S01]  /*b9f0*/  FMUL.FTZ R65, R49, R64 ;  /* 0x0000004031417220 */ /* 0x000fe20000410000 */
[----:B------:R-:W-:Y:S02]  /*ba00*/  HADD2.F32 R48, -RZ, R48.H1_H1 ;  /* 0x30000030ff307230 */ /* 0x000fe40000004100 */
[-C--:B------:R-:W-:Y:S01]  /*ba10*/  FMUL.FTZ R64, R63, R66.reuse ;  /* 0x000000423f407220 */ /* 0x080fe20000410000 */
[C---:B------:R-:W-:Y:S01]  /*ba20*/  FMUL.FTZ R66, R45.reuse, R66 ;  /* 0x000000422d427220 */ /* 0x040fe20000410000 */
[----:B------:R-:W-:Y:S01]  /*ba30*/  FFMA.FTZ R75, R50, R62, R65 ;  /* 0x0000003e324b7223 */ /* 0x000fe20000010041 */
[----:B------:R-:W-:Y:S01]  /*ba40*/  F2FP.F16.E4M3.UNPACK_B R50, R51 ;  /* 0x00000033ff32723e */ /* 0x000fe200020006ff */
[-C--:B------:R-:W-:Y:S01]  /*ba50*/  FFMA.FTZ R77, R45, R48.reuse, -R64 ;  /* 0x000000302d4d7223 */ /* 0x080fe20000010840 */
[----:B------:R-:W-:Y:S01]  /*ba60*/  FFMA.FTZ R76, R63, R48, R66 ;  /* 0x000000303f4c7223 */ /* 0x000fe20000010042 */
[----:B------:R-:W-:Y:S01]  /*ba70*/  F2FP.F16.E4M3.UNPACK_B R66, R46 ;  /* 0x0000002eff42723e */ /* 0x000fe200020006ff */
[----:B------:R-:W-:Y:S01]  /*ba80*/  FFMA.FTZ R74, R49, R62, -R68 ;  /* 0x0000003e314a7223 */ /* 0x000fe20000010844 */
[-C--:B------:R-:W-:Y:S01]  /*ba90*/  F2FP.F16.E4M3.UNPACK_B R45, R47.reuse ;  /* 0x0000002fff2d723e */ /* 0x080fe200020006ff */
[----:B------:R-:W-:Y:S01]  /*baa0*/  HADD2.F32 R62, -RZ, R50.H0_H0 ;  /* 0x20000032ff3e7230 */ /* 0x000fe20000004100 */
[----:B------:R-:W-:Y:S01]  /*bab0*/  F2FP.F16.E4M3.UNPACK_B R47, R47.H1 ;  /* 0x0000002fff2f723e */ /* 0x000fe200030006ff */
[----:B------:R-:W-:Y:S01]  /*bac0*/  HADD2.F32 R69, -RZ, R66.H0_H0 ;  /* 0x20000042ff457230 */ /* 0x000fe20000004100 */
[-C--:B------:R-:W-:Y:S01]  /*bad0*/  F2FP.F16.E4M3.UNPACK_B R46, R44.reuse ;  /* 0x0000002cff2e723e */ /* 0x080fe200020006ff */
[----:B------:R-:W-:Y:S01]  /*bae0*/  HADD2.F32 R48, -RZ, R45.H0_H0 ;  /* 0x2000002dff307230 */ /* 0x000fe20000004100 */
[----:B------:R-:W-:Y:S01]  /*baf0*/  F2FP.F16.E4M3.UNPACK_B R51, R51.H1 ;  /* 0x00000033ff33723e */ /* 0x000fe200030006ff */
[----:B------:R-:W-:Y:S01]  /*bb00*/  HADD2.F32 R49, -RZ, R47.H0_H0 ;  /* 0x2000002fff317230 */ /* 0x000fe20000004100 */
[----:B------:R-:W-:Y:S01]  /*bb10*/  F2FP.F16.E4M3.UNPACK_B R63, R44.H1 ;  /* 0x0000002cff3f723e */ /* 0x000fe200030006ff */
[----:B------:R-:W-:-:S02]  /*bb20*/  HADD2.F32 R68, -RZ, R67.H0_H0 ;  /* 0x20000043ff447230 */ /* 0x000fc40000004100 */
[-C--:B------:R-:W-:Y:S01]  /*bb30*/  FMUL.FTZ R79, R62, R69.reuse ;  /* 0x000000453e4f7220 */ /* 0x080fe20000410000 */
[----:B------:R-:W-:Y:S02]  /*bb40*/  HADD2.F32 R65, -RZ, R46.H0_H0 ;  /* 0x2000002eff417230 */ /* 0x000fe40000004100 */
[C---:B------:R-:W-:Y:S01]  /*bb50*/  FMUL.FTZ R69, R48.reuse, R69 ;  /* 0x0000004530457220 */ /* 0x040fe20000410000 */
[----:B------:R-:W-:Y:S02]  /*bb60*/  HADD2.F32 R44, -RZ, R51.H0_H0 ;  /* 0x20000033ff2c7230 */ /* 0x000fe40000004100 */
[----:B------:R-:W-:Y:S01]  /*bb70*/  FMUL.FTZ R81, R49, R68 ;  /* 0x0000004431517220 */ /* 0x000fe20000410000 */
[----:B------:R-:W-:Y:S02]  /*bb80*/  HADD2.F32 R64, -RZ, R63.H0_H0 ;  /* 0x2000003fff407230 */ /* 0x000fe40000004100 */
[----:B------:R-:W-:Y:S01]  /*bb90*/  FFMA.FTZ R79, R48, R65, -R79 ;  /* 0x00000041304f7223 */ /* 0x000fe2000001084f */
[----:B------:R-:W-:-:S02]  /*bba0*/  HADD2.F32 R51, -RZ, R51.H1_H1 ;  /* 0x30000033ff337230 */ /* 0x000fc40000004100 */
[C---:B------:R-:W-:Y:S01]  /*bbb0*/  FMUL.FTZ R78, R44.reuse, R68 ;  /* 0x000000442c4e7220 */ /* 0x040fe20000410000 */
[----:B------:R-:W-:Y:S02]  /*bbc0*/  HADD2.F32 R48, -RZ, R67.H1_H1 ;  /* 0x30000043ff307230 */ /* 0x000fe40000004100 */
[-C--:B------:R-:W-:Y:S01]  /*bbd0*/  FFMA.FTZ R81, R44, R64.reuse, R81 ;  /* 0x000000402c517223 */ /* 0x080fe20000010051 */
[----:B------:R-:W-:Y:S02]  /*bbe0*/  HADD2.F32 R47, -RZ, R47.H1_H1 ;  /* 0x3000002fff2f7230 */ /* 0x000fe40000004100 */
[----:B------:R-:W-:Y:S01]  /*bbf0*/  FFMA.FTZ R69, R62, R65, R69 ;  /* 0x000000413e457223 */ /* 0x000fe20000010045 */
[----:B------:R-:W-:Y:S02]  /*bc00*/  HADD2.F32 R50, -RZ, R50.H1_H1 ;  /* 0x30000032ff327230 */ /* 0x000fe40000004100 */
[----:B------:R-:W-:Y:S01]  /*bc10*/  FFMA.FTZ R78, R49, R64, -R78 ;  /* 0x00000040314e7223 */ /* 0x000fe2000001084e */
[----:B------:R-:W-:-:S02]  /*bc20*/  HADD2.F32 R66, -RZ, R66.H1_H1 ;  /* 0x30000042ff427230 */ /* 0x000fc40000004100 */
[-C--:B------:R-:W-:Y:S01]  /*bc30*/  FMUL.FTZ R62, R51, R48.reuse ;  /* 0x00000030333e7220 */ /* 0x080fe20000410000 */
[----:B------:R-:W-:Y:S02]  /*bc40*/  HADD2.F32 R45, -RZ, R45.H1_H1 ;  /* 0x3000002dff2d7230 */ /* 0x000fe40000004100 */
[----:B------:R-:W-:Y:S01]  /*bc50*/  FMUL.FTZ R64, R47, R48 ;  /* 0x000000302f407220 */ /* 0x000fe20000410000 */
[----:B------:R-:W-:Y:S02]  /*bc60*/  HADD2.F32 R44, -RZ, R63.H1_H1 ;  /* 0x3000003fff2c7230 */ /* 0x000fe40000004100 */
[CC--:B------:R-:W-:Y:S01]  /*bc70*/  FMUL.FTZ R48, R50.reuse, R66.reuse ;  /* 0x0000004232307220 */ /* 0x0c0fe20000410000 */
[----:B------:R-:W-:Y:S02]  /*bc80*/  HADD2.F32 R46, -RZ, R46.H1_H1 ;  /* 0x3000002eff2e7230 */ /* 0x000fe40000004100 */
[----:B------:R-:W-:Y:S01]  /*bc90*/  FMUL.FTZ R49, R45, R66 ;  /* 0x000000422d317220 */ /* 0x000fe20000410000 */
[----:B------:R-:W-:Y:S01]  /*bca0*/  F2FP.SATFINITE.E4M3.F32.PACK_AB_MERGE_C R74, R77, R74, RZ ;  /* 0x0000004a4d4a723e */ /* 0x000fe200048070ff */
        /* <DEDUP_REMOVED lines=14> */
[----:B------:R-:W-:-:S07]  /*bd90*/  F2FP.SATFINITE.E4M3.F32.PACK_AB_MERGE_C R49, R73, R70, R75 ;  /* 0x000000464931723e */ /* 0x000fce000480704b */
.L_x_7352:
[----:B------:R-:W-:Y:S05]  /*bda0*/  BSYNC B1 ;  /* 0x0000000000017941 */ /* 0x000fea0003800000 */
.L_x_7351:
[----:B------:R-:W-:Y:S01]  /*bdb0*/  ISETP.GE.AND P2, PT, R59, R147, PT ;  /* 0x000000933b00720c */ /* 0x000fe20003f46270 */
[----:B------:R-:W-:Y:S02]  /*bdc0*/  ULDC.64 UR4, c[0x0][0x208] ;  /* 0x0000820000047ab9 */ /* 0x000fe40000000a00 */
[----:B-1----:R3:W-:Y:S10]  /*bdd0*/  STG.E.128 desc[UR4][R54.64], R44 ;  /* 0x0000002c36007986 */ /* 0x0027f4000c101d04 */
[----:B------:R-:W-:Y:S05]  /*bde0*/  @P2 BRA `(.L_x_7329) ;  /* 0x0000000400fc2947 */ /* 0x000fea0003800000 */
[--C-:B---3--:R-:W-:Y:S01]  /*bdf0*/  SHF.R.S32.HI R44, RZ, 0x1f, R59.reuse ;  /* 0x0000001fff2c7819 */ /* 0x108fe2000001143b */
[----:B------:R-:W-:Y:S01]  /*be00*/  ULDC.64 UR4, c[0x0][0x208] ;  /* 0x0000820000047ab9 */ /* 0x000fe20000000a00 */
[----:B------:R-:W-:-:S04]  /*be10*/  IADD3 R59, P2, P3, R38, R124, R59 ;  /* 0x0000007c263b7210 */ /* 0x000fc80007b5e03b */
[----:B------:R-:W-:Y:S02]  /*be20*/  IADD3.X R44, R32, R57, R44, P2, P3 ;  /* 0x00000039202c7210 */ /* 0x000fe400017e642c */
[----:B------:R-:W-:-:S05]  /*be30*/  IADD3 R52, P2, R59, R52, RZ ;  /* 0x000000343b347210 */ /* 0x000fca0007f5e0ff */
[----:B------:R-:W-:-:S05]  /*be40*/  IMAD.X R53, R44, 0x1, R53, P2 ;  /* 0x000000012c357824 */ /* 0x000fca00010e0635 */
[----:B--2---:R4:W-:Y:S01]  /*be50*/  STG.E.128 desc[UR4][R52.64], R48 ;  /* 0x0000003034007986 */ /* 0x0049e2000c101d04 */
[----:B------:R-:W-:Y:S05]  /*be60*/  BRA `(.L_x_7329) ;  /* 0x0000000400dc7947 */ /* 0x000fea0003800000 */
.L_x_7292:
[----:B------:R-:W2:Y:S02]  /*be70*/  LDL R44, [R1+0x6c] ;  /* 0x00006c00012c7983 */ /* 0x000ea40000100800 */
[----:B--2---:R-:W-:-:S13]  /*be80*/  R2UR UR4, R44 ;  /* 0x000000002c0472ca */ /* 0x004fda00000e0000 */
[----:B------:R-:W-:-:S06]  /*be90*/  UISETP.NE.AND UP0, UPT, UR4, 0x3, UPT ;  /* 0x000000030400788c */ /* 0x000fcc000bf05270 */
[----:B------:R-:W-:-:S13]  /*bea0*/  PLOP3.LUT P5, PT, PT, PT, UP0, 0x80, 0x0 ;  /* 0x000000000000781c */ /* 0x000fda0003faf008 */
[----:B------:R-:W-:Y:S05]  /*beb0*/  @!P5 BRA `(.L_x_7353) ;  /* 0x000000000004d947 */ /* 0x000fea0003800000 */
[----:B------:R-:W-:Y:S01]  /*bec0*/  BPT.TRAP 0x1 ;  /* 0x000000040000795c */ /* 0x000fe20000300000 */
.L_x_7353:
[----:B------:R-:W2:Y:S01]  /*bed0*/  LDL R44, [R1+0x54] ;  /* 0x00005400012c7983 */ /* 0x000ea20000100800 */
[----:B------:R-:W-:Y:S01]  /*bee0*/  IMAD R103, R19, 0x8, R18 ;  /* 0x0000000813677824 */ /* 0x000fe200078e0212 */
[----:B------:R-:W-:Y:S01]  /*bef0*/  BSSY B1, `(.L_x_7354) ;  /* 0x0000008000017945 */ /* 0x000fe20003800000 */
[----:B------:R-:W-:Y:S01]  /*bf00*/  IMAD R112, R24, -0xe0, R2 ;  /* 0xffffff2018707824 */ /* 0x000fe200078e0202 */
[----:B------:R-:W-:-:S04]  /*bf10*/  SHF.R.S32.HI R45, RZ, 0x1f, R24 ;  /* 0x0000001fff2d7819 */ /* 0x000fc80000011418 */
[----:B------:R-:W-:Y:S02]  /*bf20*/  VIMNMX R112, R112, 0xe0, PT ;  /* 0x000000e070707848 */ /* 0x000fe40003fe0100 */
[----:B--2---:R-:W-:Y:S01]  /*bf30*/  SHF.L.U32 R129, R44, 0x1f, RZ ;  /* 0x0000001f2c817819 */ /* 0x004fe200000006ff */
[----:B------:R-:W-:-:S03]  /*bf40*/  IMAD R44, R13, R24, RZ ;  /* 0x000000180d2c7224 */ /* 0x000fc600078e02ff */
[----:B------:R-:W0:Y:S02]  /*bf50*/  SYNCS.PHASECHK.TRANS64.TRYWAIT P2, [R103+URZ+0x2e890], R129 ;  /* 0x02e89081670075a7 */ /* 0x000e24000804017f */
[----:B0-----:R-:W-:Y:S05]  /*bf60*/  @!P2 BRA `(.L_x_7355) ;  /* 0x000002b80004a947 */ /* 0x001fea0003800000 */
.L_x_7680:
[----:B------:R-:W-:Y:S05]  /*bf70*/  BSYNC B1 ;  /* 0x0000000000017941 */ /* 0x000fea0003800000 */
.L_x_7354:
[----:B------:R-:W-:Y:S01]  /*bf80*/  ISETP.GE.AND P2, PT, R230, R112, PT ;  /* 0x00000070e600720c */ /* 0x000fe20003f46270 */
[----:B------:R-:W-:Y:S01]  /*bf90*/  IMAD R45, R45, R130, R44 ;  /* 0x000000822d2d7224 */ /* 0x000fe200078e022c */
[----:B------:R-:W-:Y:S01]  /*bfa0*/  BSSY B1, `(.L_x_7356) ;  /* 0x0000016000017945 */ /* 0x000fe20003800000 */
[----:B------:R-:W-:-:S04]  /*bfb0*/  IMAD.WIDE.U32 R48, R130, R24, RZ ;  /* 0x0000001882307225 */ /* 0x000fc800078e00ff */
[----:B------:R-:W-:-:S06]  /*bfc0*/  IMAD.IADD R52, R45, 0x1, R49 ;  /* 0x000000012d347824 */ /* 0x000fcc00078e0231 */
[----:B------:R-:W-:Y:S05]  /*bfd0*/  @P2 BRA `(.L_x_7357) ;  /* 0x0000000000482947 */ /* 0x000fea0003800000 */
[----:B------:R-:W1:Y:S01]  /*bfe0*/  @!P0 LDS.128 R44, [R111+0x20400] ;  /* 0x020400006f2c8984 */ /* 0x000e620000000c00 */
[----:B------:R-:W2:Y:S01]  /*bff0*/  @!P0 LDC.64 R50, c[0x0][0x2e8] ;  /* 0x0000ba00ff328b82 */ /* 0x000ea20000000a00 */
[----:B------:R-:W-:Y:S01]  /*c000*/  ULDC.64 UR4, c[0x0][0x208] ;  /* 0x0000820000047ab9 */ /* 0x000fe20000000a00 */
[----:B--2---:R-:W-:-:S04]  /*c010*/  @!P0 IADD3 R50, P2, P3, R48, R50, R33 ;  /* 0x0000003230328210 */ /* 0x004fc80007b5e021 */
[----:B------:R-:W-:-:S05]  /*c020*/  @!P0 IADD3.X R51, R52, R51, R35, P2, P3 ;  /* 0x0000003334338210 */ /* 0x000fca00017e6423 */
[----:B-1----:R1:W-:Y:S01]  /*c030*/  @!P0 STG.E.128 desc[UR4][R50.64], R44 ;  /* 0x0000002c32008986 */ /* 0x0023e2000c101d04 */
[----:B------:R-:W-:Y:S05]  /*c040*/  @P1 BRA `(.L_x_7357) ;  /* 0x00000000002c1947 */ /* 0x000fea0003800000 */
[----:B------:R-:W-:Y:S01]  /*c050*/  ULDC.64 UR4, c[0x0][0x2e8] ;  /* 0x0000ba0000047ab9 */ /* 0x000fe20000000a00 */
[----:B-1----:R-:W-:Y:S01]  /*c060*/  VIADD R44, R21, 0x40 ;  /* 0x00000040152c7836 */ /* 0x002fe20000000000 */
[----:B------:R-:W-:Y:S01]  /*c070*/  IADD3 R50, P2, P3, R37, UR4, R48 ;  /* 0x0000000425327c10 */ /* 0x000fe2000fb5e030 */
[----:B------:R-:W-:-:S03]  /*c080*/  ULDC.64 UR6, c[0x0][0x208] ;  /* 0x0000820000067ab9 */ /* 0x000fc60000000a00 */
[----:B------:R-:W-:Y:S02]  /*c090*/  IADD3.X R51, R101, UR5, R52, P2, P3 ;  /* 0x0000000565337c10 */ /* 0x000fe400097e6434 */
[----:B------:R-:W-:-:S13]  /*c0a0*/  LOP3.LUT P2, RZ, R231, 0x4, RZ, 0xc0, !PT ;  /* 0x00000004e7ff7812 */ /* 0x000fda000784c0ff */
[----:B------:R-:W-:-:S04]  /*c0b0*/  @P2 VIADD R44, R21, 0xffffffc0 ;  /* 0xffffffc0152c2836 */ /* 0x000fc80000000000 */
[----:B------:R-:W-:-:S04]  /*c0c0*/  IMAD R45, R19, 0x7000, R44 ;  /* 0x00007000132d7824 */ /* 0x000fc800078e022c */
[----:B------:R-:W-:-:S06]  /*c0d0*/  IMAD.IADD R45, R18, 0x1, R45 ;  /* 0x00000001122d7824 */ /* 0x000fcc00078e022d */
[----:B------:R-:W1:Y:S04]  /*c0e0*/  LDS.128 R44, [R45+0x20400] ;  /* 0x020400002d2c7984 */ /* 0x000e680000000c00 */
[----:B-1----:R2:W-:Y:S02]  /*c0f0*/  STG.E.128 desc[UR6][R50.64], R44 ;  /* 0x0000002c32007986 */ /* 0x0025e4000c101d06 */
.L_x_7357:
[----:B------:R-:W-:Y:S05]  /*c100*/  BSYNC B1 ;  /* 0x0000000000017941 */ /* 0x000fea0003800000 */
.L_x_7356:
[----:B-12---:R-:W-:Y:S01]  /*c110*/  VIADD R44, R230, 0x40 ;  /* 0x00000040e62c7836 */ /* 0x006fe20000000000 */
[----:B------:R-:W-:Y:S04]  /*c120*/  BSSY B1, `(.L_x_7358) ;  /* 0x0000017000017945 */ /* 0x000fe80003800000 */
[----:B------:R-:W-:-:S13]  /*c130*/  ISETP.GE.AND P2, PT, R44, R112, PT ;  /* 0x000000702c00720c */ /* 0x000fda0003f46270 */
[----:B------:R-:W-:Y:S05]  /*c140*/  @P2 BRA `(.L_x_7359) ;  /* 0x0000000000502947 */ /* 0x000fea0003800000 */
[----:B------:R-:W1:Y:S01]  /*c150*/  @!P0 LDS.128 R44, [R111+0x22400] ;  /* 0x022400006f2c8984 */ /* 0x000e620000000c00 */
[----:B------:R-:W2:Y:S01]  /*c160*/  @!P0 LDC.64 R50, c[0x0][0x2e8] ;  /* 0x0000ba00ff328b82 */ /* 0x000ea20000000a00 */
[----:B------:R-:W-:Y:S01]  /*c170*/  IADD3 R54, P2, R98, R48, RZ ;  /* 0x0000003062367210 */ /* 0x000fe20007f5e0ff */
[----:B------:R-:W-:-:S04]  /*c180*/  ULDC.64 UR4, c[0x0][0x208] ;  /* 0x0000820000047ab9 */ /* 0x000fc80000000a00 */
[----:B------:R-:W-:Y:S01]  /*c190*/  IMAD.X R56, R52, 0x1, R99, P2 ;  /* 0x0000000134387824 */ /* 0x000fe200010e0663 */
        /* <DEDUP_REMOVED lines=15> */
.L_x_7359:
[----:B------:R-:W-:Y:S05]  /*c290*/  BSYNC B1 ;  /* 0x0000000000017941 */ /* 0x000fea0003800000 */
.L_x_7358:
[----:B-12---:R-:W-:Y:S01]  /*c2a0*/  VIADD R44, R230, 0x80 ;  /* 0x00000080e62c7836 */ /* 0x006fe20000000000 */
[----:B------:R-:W-:Y:S04]  /*c2b0*/  BSSY B1, `(.L_x_7360) ;  /* 0x0000017000017945 */ /* 0x000fe80003800000 */
[----:B------:R-:W-:-:S13]  /*c2c0*/  ISETP.GE.AND P2, PT, R44, R112, PT ;  /* 0x000000702c00720c */ /* 0x000fda0003f46270 */
[----:B------:R-:W-:Y:S05]  /*c2d0*/  @P2 BRA `(.L_x_7361) ;  /* 0x0000000000502947 */ /* 0x000fea0003800000 */
[----:B------:R-:W1:Y:S01]  /*c2e0*/  @!P0 LDS.128 R44, [R111+0x24400] ;  /* 0x024400006f2c8984 */ /* 0x000e620000000c00 */
[----:B------:R-:W2:Y:S01]  /*c2f0*/  @!P0 LDC.64 R50, c[0x0][0x2e8] ;  /* 0x0000ba00ff328b82 */ /* 0x000ea20000000a00 */
[----:B------:R-:W-:Y:S01]  /*c300*/  LEA R54, P2, R36, R48, 0x7 ;  /* 0x0000003024367211 */ /* 0x000fe200078438ff */
        /* <DEDUP_REMOVED lines=17> */
.L_x_7361:
[----:B------:R-:W-:Y:S05]  /*c420*/  BSYNC B1 ;  /* 0x0000000000017941 */ /* 0x000fea0003800000 */
.L_x_7360:
[----:B-12---:R-:W-:-:S05]  /*c430*/  VIADD R44, R230, 0xc0 ;  /* 0x000000c0e62c7836 */ /* 0x006fca0000000000 */
[----:B------:R-:W-:-:S13]  /*c440*/  ISETP.GE.AND P2, PT, R44, R112, PT ;  /* 0x000000702c00720c */ /* 0x000fda0003f46270 */
[----:B------:R-:W-:Y:S05]  /*c450*/  @P2 BRA `(.L_x_7329) ;  /* 0x0000000000602947 */ /* 0x000fea0003800000 */
[----:B------:R-:W1:Y:S01]  /*c460*/  LDC.64 R46, c[0x0][0x300] ;  /* 0x0000c000ff2e7b82 */ /* 0x000e620000000a00 */
[----:B------:R-:W-:Y:S01]  /*c470*/  IMAD.MOV.U32 R50, RZ, RZ, R48 ;  /* 0x000000ffff327224 */ /* 0x000fe200078e0030 */
[----:B------:R-:W-:Y:S01]  /*c480*/  ULDC.64 UR4, c[0x0][0x208] ;  /* 0x0000820000047ab9 */ /* 0x000fe20000000a00 */
        /* <DEDUP_REMOVED lines=21> */
.L_x_7329:
[----:B------:R-:W-:Y:S05]  /*c5e0*/  BSYNC B0 ;  /* 0x0000000000007941 */ /* 0x000fea0003800000 */
.L_x_7291:
        /* <DEDUP_REMOVED lines=17> */
.L_x_7363:
[----:B------:R-:W-:Y:S05]  /*c700*/  BSYNC B0 ;  /* 0x0000000000007941 */ /* 0x000fea0003800000 */
.L_x_7362:
[----:B------:R-:W2:Y:S01]  /*c710*/  SYNCS.PHASECHK.TRANS64.TRYWAIT P3, [R103+URZ+0x2e8b0], R129 ;  /* 0x02e8b081670075a7 */ /* 0x000ea2000806017f */
[----:B------:R-:W-:Y:S01]  /*c720*/  ULDC.64 UR4, c[0x0][0x318] ;  /* 0x0000c60000047ab9 */ /* 0x000fe20000000a00 */
[----:B------:R-:W-:Y:S01]  /*c730*/  ULDC.64 UR60, c[0x0][0x328] ;  /* 0x0000ca00003c7ab9 */ /* 0x000fe20000000a00 */
[----:B-1----:R-:W-:Y:S01]  /*c740*/  IMAD.U32 R44, RZ, RZ, UR5 ;  /* 0x00000005ff2c7e24 */ /* 0x002fe2000f8e00ff */
[----:B------:R-:W-:Y:S01]  /*c750*/  BSSY B0, `(.L_x_7364) ;  /* 0x0000005000007945 */ /* 0x000fe20003800000 */
[----:B------:R-:W-:-:S03]  /*c760*/  IMAD.U32 R45, RZ, RZ, UR4 ;  /* 0x00000004ff2d7e24 */ /* 0x000fc6000f8e00ff */
[----:B------:R1:W-:Y:S04]  /*c770*/  STL [R1+0x8], R44 ;  /* 0x0000082c01007387 */ /* 0x0003e80000100800 */
[----:B------:R1:W-:Y:S02]  /*c780*/  STL [R1+0xc], R45 ;  /* 0x00000c2d01007387 */ /* 0x0003e40000100800 */
[----:B-12---:R-:W-:Y:S05]  /*c790*/  @!P3 BRA `(.L_x_7365) ;  /* 0x000002b0000cb947 */ /* 0x006fea0003800000 */
.L_x_7681:
[----:B------:R-:W-:Y:S05]  /*c7a0*/  BSYNC B0 ;  /* 0x0000000000007941 */ /* 0x000fea0003800000 */
.L_x_7364:
[----:B------:R2:W5:Y:S04]  /*c7b0*/  LDL R54, [R1+0xc] ;  /* 0x00000c0001367983 */ /* 0x0005680000100800 */
[----:B------:R2:W5:Y:S01]  /*c7c0*/  LDL R53, [R1+0x8] ;  /* 0x0000080001357983 */ /* 0x0005620000100800 */
[----:B------:R-:W-:Y:S01]  /*c7d0*/  ISETP.GE.AND P3, PT, R230, R112, PT ;  /* 0x00000070e600720c */ /* 0x000fe20003f66270 */
[----:B------:R-:W-:Y:S01]  /*c7e0*/  BSSY B0, `(.L_x_7366) ;  /* 0x000001a000007945 */ /* 0x000fe20003800000 */
[----:B------:R-:W-:-:S11]  /*c7f0*/  IMAD.WIDE R48, R24, 0xe0, R94 ;  /* 0x000000e018307825 */ /* 0x000fd600078e025e */
[----:B--2---:R-:W-:Y:S05]  /*c800*/  @P3 BRA `(.L_x_7367) ;  /* 0x00000000005c3947 */ /* 0x004fea0003800000 */
[----:B------:R-:W-:Y:S01]  /*c810*/  ULDC UR6, c[0x0][0x2f4] ;  /* 0x0000bd0000067ab9 */ /* 0x000fe20000000800 */
[----:B------:R-:W-:Y:S01]  /*c820*/  PLOP3.LUT P4, PT, PT, PT, PT, 0x8, 0x0 ;  /* 0x000000000000781c */ /* 0x000fe20003f8e170 */
[----:B------:R-:W-:Y:S01]  /*c830*/  IMAD.MOV.U32 R44, RZ, RZ, R40 ;  /* 0x000000ffff2c7224 */ /* 0x000fe200078e0028 */
[----:B------:R-:W-:Y:S01]  /*c840*/  ISETP.GE.AND P3, PT, R4, UR6, PT ;  /* 0x0000000604007c0c */ /* 0x000fe2000bf66270 */
[----:B------:R-:W-:Y:S01]  /*c850*/  IMAD.MOV.U32 R45, RZ, RZ, R102 ;  /* 0x000000ffff2d7224 */ /* 0x000fe200078e0066 */
[----:B-----5:R-:W-:Y:S01]  /*c860*/  R2UR UR5, R54 ;  /* 0x00000000360572ca */ /* 0x020fe200000e0000 */
[----:B------:R-:W-:Y:S01]  /*c870*/  IMAD R47, R49, UR60, RZ ;  /* 0x0000003c312f7c24 */ /* 0x000fe2000f8e02ff */
[----:B------:R-:W-:Y:S01]  /*c880*/  R2UR UR4, R53 ;  /* 0x00000000350472ca */ /* 0x000fe200000e0000 */
[----:B------:R-:W-:-:S04]  /*c890*/  IMAD.WIDE.U32 R44, R48, UR60, R44 ;  /* 0x0000003c302c7c25 */ /* 0x000fc8000f8e002c */
[----:B------:R-:W-:-:S04]  /*c8a0*/  IMAD R47, R48, UR61, R47 ;  /* 0x0000003d302f7c24 */ /* 0x000fc8000f8e022f */
[----:B------:R-:W-:Y:S01]  /*c8b0*/  @!P3 LOP3.LUT P5, RZ, R231, 0x4, RZ, 0xc0, !PT ;  /* 0x00000004e7ffb812 */ /* 0x000fe200078ac0ff */
[----:B------:R-:W-:-:S03]  /*c8c0*/  @!P3 VIADD R52, R110, 0x40 ;  /* 0x000000406e34b836 */ /* 0x000fc60000000000 */
[----:B------:R-:W-:Y:S02]  /*c8d0*/  @!P3 PLOP3.LUT P4, PT, P5, PT, PT, 0x80, 0x0 ;  /* 0x000000000000b81c */ /* 0x000fe40002f8f070 */
[----:B------:R-:W-:-:S04]  /*c8e0*/  IADD3 R50, P5, R44, UR5, RZ ;  /* 0x000000052c327c10 */ /* 0x000fc8000ffbe0ff */
[----:B------:R-:W-:Y:S01]  /*c8f0*/  IADD3.X R51, R45, UR4, R47, P5, !PT ;  /* 0x000000042d337c10 */ /* 0x000fe2000affe42f */
[----:B------:R-:W-:-:S06]  /*c900*/  ULDC.64 UR4, c[0x0][0x208] ;  /* 0x0000820000047ab9 */ /* 0x000fcc0000000a00 */
[----:B------:R-:W-:Y:S01]  /*c910*/  @P4 VIADD R52, R110, 0xffffffc0 ;  /* 0xffffffc06e344836 */ /* 0x000fe20000000000 */
[----:B------:R-:W-:-:S03]  /*c920*/  ISETP.GE.AND P4, PT, R22, UR6, PT ;  /* 0x0000000616007c0c */ /* 0x000fc6000bf86270 */
[----:B------:R-:W-:-:S10]  /*c930*/  @!P3 IMAD.IADD R52, R18, 0x1, R52 ;  /* 0x000000011234b824 */ /* 0x000fd400078e0234 */
[----:B------:R-:W2:Y:S04]  /*c940*/  @!P4 LDS.128 R44, [R111+0xe400] ;  /* 0x00e400006f2cc984 */ /* 0x000ea80000000c00 */
[----:B--2---:R-:W-:Y:S04]  /*c950*/  @!P4 STG.E.128 desc[UR4][R50.64], R44 ;  /* 0x0000002c3200c986 */ /* 0x004fe8000c101d04 */
[----:B------:R-:W2:Y:S04]  /*c960*/  @!P3 LDS.128 R44, [R52+0xe400] ;  /* 0x00e40000342cb984 */ /* 0x000ea80000000c00 */
[----:B--2---:R2:W-:Y:S02]  /*c970*/  @!P3 STG.E.128 desc[UR4][R50.64+0x40], R44 ;  /* 0x0000402c3200b986 */ /* 0x0045e4000c101d04 */
.L_x_7367:
[----:B------:R-:W-:Y:S05]  /*c980*/  BSYNC B0 ;  /* 0x0000000000007941 */ /* 0x000fea0003800000 */
.L_x_7366:
[----:B--2---:R-:W-:Y:S01]  /*c990*/  VIADD R44, R230, 0x40 ;  /* 0x00000040e62c7836 */ /* 0x004fe20000000000 */
[----:B------:R-:W-:Y:S04]  /*c9a0*/  BSSY B0, `(.L_x_7368) ;  /* 0x000001c000007945 */ /* 0x000fe80003800000 */
[----:B------:R-:W-:-:S13]  /*c9b0*/  ISETP.GE.AND P3, PT, R44, R112, PT ;  /* 0x000000702c00720c */ /* 0x000fda0003f66270 */
[----:B------:R-:W-:Y:S05]  /*c9c0*/  @P3 BRA `(.L_x_7369) ;  /* 0x0000000000643947 */ /* 0x000fea0003800000 */
[----:B------:R-:W-:Y:S01]  /*c9d0*/  ULDC UR6, c[0x0][0x2f4] ;  /* 0x0000bd0000067ab9 */ /* 0x000fe20000000800 */
[----:B------:R-:W-:Y:S01]  /*c9e0*/  PLOP3.LUT P4, PT, PT, PT, PT, 0x8, 0x0 ;  /* 0x000000000000781c */ /* 0x000fe20003f8e170 */
[----:B------:R-:W-:Y:S01]  /*c9f0*/  IMAD.MOV.U32 R44, RZ, RZ, R40 ;  /* 0x000000ffff2c7224 */ /* 0x000fe200078e0028 */
[----:B------:R-:W-:Y:S01]  /*ca00*/  ISETP.GE.AND P3, PT, R4, UR6, PT ;  /* 0x0000000604007c0c */ /* 0x000fe2000bf66270 */
[----:B------:R-:W-:Y:S01]  /*ca10*/  IMAD.MOV.U32 R45, RZ, RZ, R102 ;  /* 0x000000ffff2d7224 */ /* 0x000fe200078e0066 */
[----:B-----5:R-:W-:Y:S02]  /*ca20*/  R2UR UR4, R54 ;  /* 0x00000000360472ca */ /* 0x020fe400000e0000 */
[----:B------:R-:W-:-:S09]  /*ca30*/  R2UR UR7, R53 ;  /* 0x00000000350772ca */ /* 0x000fd200000e0000 */
[----:B------:R-:W-:Y:S01]  /*ca40*/  @!P3 LOP3.LUT P5, RZ, R231, 0x4, RZ, 0xc0, !PT ;  /* 0x00000004e7ffb812 */ /* 0x000fe200078ac0ff */
[----:B------:R-:W-:-:S03]  /*ca50*/  @!P3 VIADD R52, R110, 0x40 ;  /* 0x000000406e34b836 */ /* 0x000fc60000000000 */
[----:B------:R-:W-:Y:S02]  /*ca60*/  @!P3 PLOP3.LUT P4, PT, P5, PT, PT, 0x80, 0x0 ;  /* 0x000000000000b81c */ /* 0x000fe40002f8f070 */
[----:B------:R-:W-:-:S05]  /*ca70*/  IADD3 R47, P5, R48, 0x40, RZ ;  /* 0x00000040302f7810 */ /* 0x000fca0007fbe0ff */
[----:B------:R-:W-:Y:S02]  /*ca80*/  IMAD.X R46, RZ, RZ, R49, P5 ;  /* 0x000000ffff2e7224 */ /* 0x000fe400028e0631 */
[----:B------:R-:W-:-:S04]  /*ca90*/  IMAD.WIDE.U32 R44, R47, UR60, R44 ;  /* 0x0000003c2f2c7c25 */ /* 0x000fc8000f8e002c */
[----:B------:R-:W-:Y:S02]  /*caa0*/  IMAD R46, R46, UR60, RZ ;  /* 0x0000003c2e2e7c24 */ /* 0x000fe4000f8e02ff */
[----:B------:R-:W-:Y:S01]  /*cab0*/  @P4 VIADD R52, R110, 0xffffffc0 ;  /* 0xffffffc06e344836 */ /* 0x000fe20000000000 */
[----:B------:R-:W-:Y:S01]  /*cac0*/  IADD3 R50, P4, R44, UR4, RZ ;  /* 0x000000042c327c10 */ /* 0x000fe2000ff9e0ff */
[----:B------:R-:W-:Y:S01]  /*cad0*/  IMAD R47, R47, UR61, R46 ;  /* 0x0000003d2f2f7c24 */ /* 0x000fe2000f8e022e */
[----:B------:R-:W-:Y:S01]  /*cae0*/  ULDC.64 UR4, c[0x0][0x208] ;  /* 0x0000820000047ab9 */ /* 0x000fe20000000a00 */
[----:B------:R-:W-:-:S03]  /*caf0*/  @!P3 IMAD.IADD R52, R18, 0x1, R52 ;  /* 0x000000011234b824 */ /* 0x000fc600078e0234 */
[----:B------:R-:W-:Y:S02]  /*cb00*/  IADD3.X R51, R45, UR7, R47, P4, !PT ;  /* 0x000000072d337c10 */ /* 0x000fe4000a7fe42f */
[----:B------:R-:W-:-:S13]  /*cb10*/  ISETP.GE.AND P4, PT, R22, UR6, PT ;  /* 0x0000000616007c0c */ /* 0x000fda000bf86270 */
[----:B------:R-:W2:Y:S04]  /*cb20*/  @!P4 LDS.128 R44, [R111+0x10400] ;  /* 0x010400006f2cc984 */ /* 0x000ea80000000c00 */
[----:B--2---:R-:W-:Y:S04]  /*cb30*/  @!P4 STG.E.128 desc[UR4][R50.64], R44 ;  /* 0x0000002c3200c986 */ /* 0x004fe8000c101d04 */
[----:B------:R-:W2:Y:S04]  /*cb40*/  @!P3 LDS.128 R44, [R52+0x10400] ;  /* 0x01040000342cb984 */ /* 0x000ea80000000c00 */
[----:B--2---:R2:W-:Y:S02]  /*cb50*/  @!P3 STG.E.128 desc[UR4][R50.64+0x40], R44 ;  /* 0x0000402c3200b986 */ /* 0x0045e4000c101d04 */
.L_x_7369:
[----:B------:R-:W-:Y:S05]  /*cb60*/  BSYNC B0 ;  /* 0x0000000000007941 */ /* 0x000fea0003800000 */
.L_x_7368:
        /* <DEDUP_REMOVED lines=29> */
.L_x_7371:
[----:B------:R-:W-:Y:S05]  /*cd40*/  BSYNC B0 ;  /* 0x0000000000007941 */ /* 0x000fea0003800000 */
.L_x_7370:
        /* <DEDUP_REMOVED lines=21> */
[----:B------:R-:W-:Y:S01]  /*cea0*/  @!P3 IMAD.IADD R50, R18, 0x1, R50 ;  /* 0x000000011232b824 */ /* 0x000fe200078e0232 */
[----:B------:R-:W-:Y:S02]  /*ceb0*/  ULDC.64 UR4, c[0x0][0x208] ;  /* 0x0000820000047ab9 */ /* 0x000fe40000000a00 */
[----:B------:R-:W-:Y:S02]  /*cec0*/  IADD3.X R49, R45, UR7, R47, P4, !PT ;  /* 0x000000072d317c10 */ /* 0x000fe4000a7fe42f */
[----:B------:R-:W-:-:S13]  /*ced0*/  ISETP.GE.AND P4, PT, R22, UR6, PT ;  /* 0x0000000616007c0c */ /* 0x000fda000bf86270 */
[----:B------:R-:W2:Y:S04]  /*cee0*/  @!P4 LDS.128 R44, [R111+0x14400] ;  /* 0x014400006f2cc984 */ /* 0x000ea80000000c00 */
[----:B--2---:R-:W-:Y:S04]  /*cef0*/  @!P4 STG.E.128 desc[UR4][R48.64], R44 ;  /* 0x0000002c3000c986 */ /* 0x004fe8000c101d04 */
[----:B------:R-:W2:Y:S04]  /*cf00*/  @!P3 LDS.128 R44, [R50+0x14400] ;  /* 0x01440000322cb984 */ /* 0x000ea80000000c00 */
[----:B--2---:R2:W-:Y:S02]  /*cf10*/  @!P3 STG.E.128 desc[UR4][R48.64+0x40], R44 ;  /* 0x0000402c3000b986 */ /* 0x0045e4000c101d04 */
.L_x_7373:
[----:B------:R-:W-:Y:S05]  /*cf20*/  BSYNC B0 ;  /* 0x0000000000007941 */ /* 0x000fea0003800000 */
.L_x_7372:
[----:B--2---:R-:W2:Y:S01]  /*cf30*/  LDL.LU R45, [R1+0x54] ;  /* 0x00005400012d7983 */ /* 0x004ea20000300800 */
[----:B01----:R-:W-:Y:S01]  /*cf40*/  @!P2 VIADD R103, R103, 0x2e8c0 ;  /* 0x0002e8c06767a836 */ /* 0x003fe20000000000 */
[----:B------:R-:W-:Y:S01]  /*cf50*/  ISETP.NE.AND P3, PT, R104, RZ, PT ;  /* 0x000000ff6800720c */ /* 0x000fe20003f65270 */
        /* <DEDUP_REMOVED lines=13> */
[----:B--2---:R-:W-:-:S05]  /*d030*/  LOP3.LUT R45, R45, R44, RZ, 0x3c, !PT ;  /* 0x0000002c2d2d7212 */ /* 0x004fca00078e3cff */
[----:B------:R0:W-:Y:S01]  /*d040*/  STL [R1+0x54], R45 ;  /* 0x0000542d01007387 */ /* 0x0001e20000100800 */
[----:B------:R-:W-:Y:S05]  /*d050*/  @P3 BRA `(.L_x_7374) ;  /* 0xffffff5c00043947 */ /* 0x000fea000383ffff */
[----:B0-----:R-:W0:Y:S01]  /*d060*/  S2R R45, SR_TID.X ;  /* 0x00000000002d7919 */ /* 0x001e220000002100 */
[----:B------:R-:W-:Y:S02]  /*d070*/  PLOP3.LUT P0, PT, PT, PT, PT, 0x8, 0x0 ;  /* 0x000000000000781c */ /* 0x000fe40003f0e170 */
[----:B0-----:R-:W-:-:S04]  /*d080*/  SHF.R.U32.HI R45, RZ, 0x7, R45 ;  /* 0x00000007ff2d7819 */ /* 0x001fc8000001162d */
[----:B------:R-:W-:-:S13]  /*d090*/  ISETP.NE.AND P3, PT, R45, 0x1, PT ;  /* 0x000000012d00780c */ /* 0x000fda0003f65270 */
[----:B------:R-:W-:Y:S06]  /*d0a0*/  @!P3 BAR.ARV 0x9, 0x100 ;  /* 0x024400000000bb1d */ /* 0x000fec0000002000 */
.L_x_7286:
[----:B------:R-:W-:Y:S05]  /*d0b0*/  @P0 BRA `(.L_x_7375) ;  /* 0x00000000000c0947 */ /* 0x000fea0003800000 */
[----:B------:R-:W0:Y:S01]  /*d0c0*/  FENCE.VIEW.ASYNC.G ;  /* 0x00000000000073c6 */ /* 0x000e220000000100 */
[----:B------:R-:W-:Y:S05]  /*d0d0*/  WARPSYNC.ALL ;  /* 0x0000000000007948 */ /* 0x000fea0003800000 */
[----:B0-----:R-:W-:Y:S06]  /*d0e0*/  BAR.ARV 0xc, 0x180 ;  /* 0x0306000000007b1d */ /* 0x001fec0000002000 */
.L_x_7375:
[----:B------:R-:W2:Y:S01]  /*d0f0*/  LDL R20, [R1+0x84] ;  /* 0x0000840001147983 */ /* 0x000ea20000100800 */
[----:B------:R-:W-:Y:S01]  /*d100*/  ULDC.64 UR6, c[0x0][0x998] ;  /* 0x0002660000067ab9 */ /* 0x000fe20000000a00 */
[----:B------:R-:W-:Y:S02]  /*d110*/  ULDC.64 UR4, c[0x0][0x990] ;  /* 0x0002640000047ab9 */ /* 0x000fe40000000a00 */
[----:B------:R-:W3:Y:S01]  /*d120*/  LDL R15, [R1+0x8c] ;  /* 0x00008c00010f7983 */ /* 0x000ee20000100800 */
[----:B------:R-:W-:Y:S02]  /*d130*/  ISETP.NE.U32.AND P1, PT, RZ, UR6, PT ;  /* 0x00000006ff007c0c */ /* 0x000fe4000bf25070 */
[----:B------:R-:W-:Y:S01]  /*d140*/  ISETP.NE.U32.AND P0, PT, RZ, UR4, PT ;  /* 0x00000004ff007c0c */ /* 0x000fe2000bf05070 */
[----:B------:R-:W4:Y:S01]  /*d150*/  LDL R14, [R1+0x64] ;  /* 0x00006400010e7983 */ /* 0x000f220000100800 */
[----:B------:R-:W-:Y:S01]  /*d160*/  ISETP.NE.AND.EX P1, PT, RZ, UR7, PT, P1 ;  /* 0x00000007ff007c0c */ /* 0x000fe2000bf25310 */
[----:B------:R-:W-:Y:S01]  /*d170*/  ULDC.64 UR8, c[0x0][0x208] ;  /* 0x0000820000087ab9 */ /* 0x000fe20000000a00 */
[----:B------:R-:W-:-:S11]  /*d180*/  ISETP.NE.AND.EX P0, PT, RZ, UR5, PT, P0 ;  /* 0x00000005ff007c0c */ /* 0x000fd6000bf05300 */
[----:B------:R-:W0:Y:S08]  /*d190*/  @P1 LDC.64 R8, c[0x0][0x9b8] ;  /* 0x00026e00ff081b82 */ /* 0x000e300000000a00 */
[----:B------:R-:W1:Y:S08]  /*d1a0*/  @P0 LDC.64 R6, c[0x0][0x9a8] ;  /* 0x00026a00ff060b82 */ /* 0x000e700000000a00 */
[----:B------:R-:W3:Y:S08]  /*d1b0*/  @P1 LDC.64 R12, c[0x0][0x9c0] ;  /* 0x00027000ff0c1b82 */ /* 0x000ef00000000a00 */
[----:B------:R-:W3:Y:S01]  /*d1c0*/  @P0 LDC.64 R10, c[0x0][0x9b0] ;  /* 0x00026c00ff0a0b82 */ /* 0x000ee20000000a00 */
[----:B--2---:R-:W-:-:S02]  /*d1d0*/  @P1 SHF.R.S32.HI R5, RZ, 0x1f, R20 ;  /* 0x0000001fff051819 */ /* 0x004fc40000011414 */
[----:B------:R-:W-:-:S03]  /*d1e0*/  @P0 SHF.R.S32.HI R3, RZ, 0x1f, R20 ;  /* 0x0000001fff030819 */ /* 0x000fc60000011414 */
[----:B0-----:R-:W-:Y:S02]  /*d1f0*/  @P1 IMAD R2, R5, R8, RZ ;  /* 0x0000000805021224 */ /* 0x001fe400078e02ff */
[----:B-1----:R-:W-:Y:S02]  /*d200*/  @P0 IMAD R0, R3, R6, RZ ;  /* 0x0000000603000224 */ /* 0x002fe400078e02ff */
[C---:B------:R-:W-:Y:S02]  /*d210*/  @P1 IMAD R9, R20.reuse, R9, R2 ;  /* 0x0000000914091224 */ /* 0x040fe400078e0202 */
[----:B------:R-:W-:-:S04]  /*d220*/  @P1 IMAD.WIDE.U32 R4, R20, R8, RZ ;  /* 0x0000000814041225 */ /* 0x000fc800078e00ff */
[C---:B------:R-:W-:Y:S02]  /*d230*/  @P0 IMAD R7, R20.reuse, R7, R0 ;  /* 0x0000000714070224 */ /* 0x040fe400078e0200 */
[----:B------:R-:W-:-:S04]  /*d240*/  @P0 IMAD.WIDE.U32 R2, R20, R6, RZ ;  /* 0x0000000614020225 */ /* 0x000fc800078e00ff */
[----:B------:R-:W-:Y:S02]  /*d250*/  @P1 IMAD.IADD R5, R5, 0x1, R9 ;  /* 0x0000000105051824 */ /* 0x000fe400078e0209 */
[----:B------:R-:W-:Y:S02]  /*d260*/  @P0 IMAD.IADD R3, R3, 0x1, R7 ;  /* 0x0000000103030824 */ /* 0x000fe400078e0207 */
[----:B---3--:R-:W-:-:S04]  /*d270*/  @P1 IMAD.WIDE.U32 R6, R15, R12, R4 ;  /* 0x0000000c0f061225 */ /* 0x008fc800078e0004 */
[----:B------:R-:W-:Y:S01]  /*d280*/  @P0 IMAD.WIDE.U32 R2, R15, R10, R2 ;  /* 0x0000000a0f020225 */ /* 0x000fe200078e0002 */
[----:B------:R-:W-:-:S03]  /*d290*/  @P1 LEA R8, P3, R6, UR6, 0x2 ;  /* 0x0000000606081c11 */ /* 0x000fc6000f8610ff */
[C---:B------:R-:W-:Y:S01]  /*d2a0*/  @P1 IMAD R5, R15.reuse, R13, R7 ;  /* 0x0000000d0f051224 */ /* 0x040fe200078e0207 */
[----:B------:R-:W-:Y:S01]  /*d2b0*/  @P0 LEA R4, P2, R2, UR4, 0x2 ;  /* 0x0000000402040c11 */ /* 0x000fe2000f8410ff */
[----:B------:R-:W-:Y:S01]  /*d2c0*/  @P0 IMAD R3, R15, R11, R3 ;  /* 0x0000000b0f030224 */ /* 0x000fe200078e0203 */
[----:B------:R-:W0:Y:S01]  /*d2d0*/  LDC.64 R12, c[0x0][0x9e0] ;  /* 0x00027800ff0c7b82 */ /* 0x000e220000000a00 */
[----:B------:R-:W-:Y:S01]  /*d2e0*/  IMAD.MOV.U32 R0, RZ, RZ, 0x3f800000 ;  /* 0x3f800000ff007424 */ /* 0x000fe200078e00ff */
[----:B------:R-:W-:Y:S01]  /*d2f0*/  @P1 LEA.HI.X R9, R6, UR7, R5, 0x2, P3 ;  /* 0x0000000706091c11 */ /* 0x000fe200098f1405 */
[----:B----4-:R-:W-:Y:S01]  /*d300*/  VIADD R7, R14, 0x7f ;  /* 0x0000007f0e077836 */ /* 0x010fe20000000000 */
[----:B------:R-:W-:Y:S01]  /*d310*/  @P0 LEA.HI.X R5, R2, UR5, R3, 0x2, P2 ;  /* 0x0000000502050c11 */ /* 0x000fe200090f1403 */
[----:B------:R-:W-:Y:S01]  /*d320*/  IMAD.MOV.U32 R3, RZ, RZ, 0x3f800000 ;  /* 0x3f800000ff037424 */ /* 0x000fe200078e00ff */
[----:B------:R-:W-:Y:S01]  /*d330*/  ULDC UR4, c[0x0][0x988] ;  /* 0x0002620000047ab9 */ /* 0x000fe20000000800 */
[----:B------:R-:W2:Y:S01]  /*d340*/  @P1 LDG.E R0, desc[UR8][R8.64] ;  /* 0x0000000808001981 */ /* 0x000ea2000c1e1900 */
[----:B------:R-:W1:Y:S03]  /*d350*/  LDC R2, c[0x0][0x448] ;  /* 0x00011200ff027b82 */ /* 0x000e660000000800 */
[----:B------:R3:W2:Y:S01]  /*d360*/  @P0 LDG.E R3, desc[UR8][R4.64] ;  /* 0x0000000804030981 */ /* 0x0006a2000c1e1900 */
[----:B0-----:R-:W-:-:S02]  /*d370*/  ISETP.GE.AND P2, PT, R13, 0x1, PT ;  /* 0x000000010d00780c */ /* 0x001fc40003f46270 */
[----:B-1----:R-:W-:-:S13]  /*d380*/  ISETP.NE.AND P1, PT, R2, 0x1, PT ;  /* 0x000000010200780c */ /* 0x002fda0003f25270 */
[----:B------:R-:W0:Y:S08]  /*d390*/  @P1 LDC R2, c[0x0][0x44c] ;  /* 0x00011300ff021b82 */ /* 0x000e300000000800 */
[----:B------:R-:W1:Y:S01]  /*d3a0*/  @P1 LDC R11, c[0x0][0x450] ;  /* 0x00011400ff0b1b82 */ /* 0x000e620000000800 */
[----:B0-----:R-:W-:-:S05]  /*d3b0*/  @P1 IMAD.HI.U32 R2, R7, R2, RZ ;  /* 0x0000000207021227 */ /* 0x001fca00078e00ff */
[----:B-1----:R-:W-:-:S05]  /*d3c0*/  @P1 SHF.R.U32.HI R7, RZ, R11, R2 ;  /* 0x0000000bff071219 */ /* 0x002fca0000011602 */
[----:B------:R-:W-:-:S04]  /*d3d0*/  IMAD.IADD R7, R138, 0x1, R7 ;  /* 0x000000018a077824 */ /* 0x000fc800078e0207 */
[----:B---3--:R-:W-:Y:S02]  /*d3e0*/  IMAD.IADD R4, R7, 0x1, R12 ;  /* 0x0000000107047824 */ /* 0x008fe400078e020c */
        /* <DEDUP_REMOVED lines=14> */
.L_x_7378:
[----:B------:R-:W-:-:S13]  /*d4d0*/  ISETP.NE.AND P0, PT, R13, 0x1, PT ;  /* 0x000000010d00780c */ /* 0x000fda0003f05270 */
[----:B------:R-:W0:Y:S02]  /*d4e0*/  @P0 LDC.64 R6, c[0x0][0x9e8] ;  /* 0x00027a00ff060b82 */ /* 0x000e240000000a00 */
[----:B0-----:R-:W-:-:S05]  /*d4f0*/  @P0 IMAD.HI.U32 R6, R0, R6, RZ ;  /* 0x0000000600060227 */ /* 0x001fca00078e00ff */
[----:B------:R-:W-:-:S07]  /*d500*/  @P0 SHF.R.U32.HI R0, RZ, R7, R6 ;  /* 0x00000007ff000219 */ /* 0x000fce0000011606 */
.L_x_7379:
[----:B------:R-:W-:Y:S05]  /*d510*/  BSYNC B0 ;  /* 0x0000000000007941 */ /* 0x000fea0003800000 */
.L_x_7377:
[----:B------:R-:W-:-:S05]  /*d520*/  IMAD R3, R0, R13, R13 ;  /* 0x0000000d00037224 */ /* 0x000fca00078e020d */
[----:B------:R-:W-:-:S07]  /*d530*/  VIMNMX R4, R4, R3, PT ;  /* 0x0000000304047248 */ /* 0x000fce0003fe0100 */
.L_x_7376:
[----:B------:R-:W0:Y:S01]  /*d540*/  @P1 LDC R0, c[0x0][0x44c] ;  /* 0x00011300ff001b82 */ /* 0x000e220000000800 */
[----:B------:R-:W-:Y:S01]  /*d550*/  VIADD R5, R4, 0xdf ;  /* 0x000000df04057836 */ /* 0x000fe20000000000 */
[----:B------:R-:W-:Y:S01]  /*d560*/  ULDC UR4, c[0x0][0x9dc] ;  /* 0x0002770000047ab9 */ /* 0x000fe20000000800 */
[----:B------:R-:W-:-:S04]  /*d570*/  IMAD.MOV.U32 R4, RZ, RZ, RZ ;  /* 0x000000ffff047224 */ /* 0x000fc800078e00ff */
[----:B------:R-:W-:Y:S01]  /*d580*/  IMAD.HI R4, R5, -0x6db6db6d, R4 ;  /* 0x9249249305047827 */ /* 0x000fe200078e0204 */
[----:B------:R-:W1:Y:S03]  /*d590*/  @P1 LDC R6, c[0x0][0x450] ;  /* 0x00011400ff061b82 */ /* 0x000e660000000800 */
[----:B0-----:R-:W-:-:S04]  /*d5a0*/  @P1 IMAD.HI.U32 R3, R14, R0, RZ ;  /* 0x000000000e031227 */ /* 0x001fc800078e00ff */
[----:B------:R-:W-:Y:S01]  /*d5b0*/  IMAD.MOV.U32 R0, RZ, RZ, R14 ;  /* 0x000000ffff007224 */ /* 0x000fe200078e000e */
        /* <DEDUP_REMOVED lines=17> */
.L_x_7382:
[----:B------:R-:W-:-:S13]  /*d6d0*/  ISETP.NE.AND P0, PT, R13, 0x1, PT ;  /* 0x000000010d00780c */ /* 0x000fda0003f05270 */
[----:B------:R-:W0:Y:S02]  /*d6e0*/  @P0 LDC.64 R6, c[0x0][0x9e8] ;  /* 0x00027a00ff060b82 */ /* 0x000e240000000a00 */
[----:B0-----:R-:W-:-:S05]  /*d6f0*/  @P0 IMAD.HI.U32 R4, R0, R6, RZ ;  /* 0x0000000600040227 */ /* 0x001fca00078e00ff */
[----:B------:R-:W-:-:S07]  /*d700*/  @P0 SHF.R.U32.HI R0, RZ, R7, R4 ;  /* 0x00000007ff000219 */ /* 0x000fce0000011604 */
.L_x_7383:
[----:B------:R-:W-:Y:S05]  /*d710*/  BSYNC B0 ;  /* 0x0000000000007941 */ /* 0x000fea0003800000 */
.L_x_7381:
[----:B------:R-:W-:-:S05]  /*d720*/  IMAD R0, R0, R13, RZ ;  /* 0x0000000d00007224 */ /* 0x000fca00078e02ff */
[----:B------:R-:W-:-:S07]  /*d730*/  VIMNMX R5, R5, R0, !PT ;  /* 0x0000000005057248 */ /* 0x000fce0007fe0100 */
.L_x_7380:
[----:B------:R-:W-:Y:S01]  /*d740*/  IMAD.MOV.U32 R4, RZ, RZ, RZ ;  /* 0x000000ffff047224 */ /* 0x000fe200078e00ff */
[----:B------:R-:W-:Y:S01]  /*d750*/  BSSY B0, `(.L_x_7384) ;  /* 0x0000028000007945 */ /* 0x000fe20003800000 */
[----:B------:R-:W-:Y:S02]  /*d760*/  IMAD.MOV.U32 R136, RZ, RZ, RZ ;  /* 0x000000ffff887224 */ /* 0x000fe400078e00ff */
[----:B------:R-:W-:-:S05]  /*d770*/  IMAD.HI R5, R5, -0x6db6db6d, R4 ;  /* 0x9249249305057827 */ /* 0x000fca00078e0204 */
[----:B------:R-:W-:-:S04]  /*d780*/  SHF.R.U32.HI R0, RZ, 0x1f, R5 ;  /* 0x0000001fff007819 */ /* 0x000fc80000011605 */
[----:B------:R-:W-:-:S04]  /*d790*/  LEA.HI.SX32 R0, R5, R0, 0x19 ;  /* 0x0000000005007211 */ /* 0x000fc800078fcaff */
[----:B------:R-:W-:-:S04]  /*d7a0*/  VIMNMX R9, RZ, R0, !PT ;  /* 0x00000000ff097248 */ /* 0x000fc80007fe0100 */
[----:B------:R-:W-:-:S13]  /*d7b0*/  ISETP.GT.AND P0, PT, R139, R9, PT ;  /* 0x000000098b00720c */ /* 0x000fda0003f04270 */
        /* <DEDUP_REMOVED lines=33> */
.L_x_7385:
[----:B------:R-:W-:Y:S05]  /*d9d0*/  BSYNC B0 ;  /* 0x0000000000007941 */ /* 0x000fea0003800000 */
.L_x_7384:
[----:B------:R-:W2:Y:S01]  /*d9e0*/  LDL R0, [R1+0xa4] ;  /* 0x0000a40001007983 */ /* 0x000ea20000100800 */
[----:B------:R-:W-:Y:S02]  /*d9f0*/  PLOP3.LUT P0, PT, PT, PT, PT, 0x80, 0x0 ;  /* 0x000000000000781c */ /* 0x000fe40003f0f070 */
        /* <DEDUP_REMOVED lines=19> */
[----:B-----5:R-:W-:Y:S01]  /*db30*/  CS2R R52, SRZ ;  /* 0x0000000000347805 */ /* 0x020fe2000001ff00 */
        /* <DEDUP_REMOVED lines=17> */
[----:B------:R-:W-:Y:S02]  /*dc50*/  IMAD.MOV.U32 R51, RZ, RZ, RZ ;  /* 0x000000ffff337224 */ /* 0x000fe400078e00ff */
[----:B------:R-:W-:-:S02]  /*dc60*/  IMAD.MOV.U32 R90, RZ, RZ, RZ ;  /* 0x000000ffff5a7224 */ /* 0x000fc400078e00ff */
[----:B------:R-:W-:Y:S02]  /*dc70*/  IMAD.MOV.U32 R106, RZ, RZ, RZ ;  /* 0x000000ffff6a7224 */ /* 0x000fe400078e00ff */
[----:B--2---:R-:W-:Y:S02]  /*dc80*/  IMAD R3, R0, R136, R9 ;  /* 0x0000008800037224 */ /* 0x004fe400078e0209 */
[----:B------:R-:W-:-:S03]  /*dc90*/  IMAD.MOV.U32 R0, RZ, RZ, RZ ;  /* 0x000000ffff007224 */ /* 0x000fc600078e00ff */
[----:B------:R0:W-:Y:S01]  /*dca0*/  STL [R1+0x74], R3 ;  /* 0x0000740301007387 */ /* 0x0001e20000100800 */
[----:B------:R-:W-:-:S04]  /*dcb0*/  VIADDMNMX R136, R3, R136, R139, PT ;  /* 0x0000008803887246 */ /* 0x000fc8000380018b */
[----:B------:R-:W-:-:S13]  /*dcc0*/  ISETP.GT.AND P1, PT, R136, R3, PT ;  /* 0x000000038800720c */ /* 0x000fda0003f24270 */
[----:B0-----:R-:W-:Y:S05]  /*dcd0*/  @!P1 BRA `(.L_x_7386) ;  /* 0x000001cc00a89947 */ /* 0x001fea0003800000 */
[----:B------:R-:W0:Y:S01]  /*dce0*/  S2R R3, SR_TID.X ;  /* 0x0000000000037919 */ /* 0x000e220000002100 */
[----:B------:R-:W-:Y:S01]  /*dcf0*/  UMOV UR4, 0xffffffff ;  /* 0xffffffff00047882 */ /* 0x000fe20000000000 */
[----:B0-----:R-:W-:-:S05]  /*dd00*/  VIADD R28, R3, 0xffffff80 ;  /* 0xffffff80031c7836 */ /* 0x001fca0000000000 */
[----:B------:R-:W-:-:S04]  /*dd10*/  SHF.R.S32.HI R33, RZ, 0x1f, R28 ;  /* 0x0000001fff217819 */ /* 0x000fc8000001141c */
[----:B------:R-:W-:-:S04]  /*dd20*/  LEA.HI R13, R33, R28, RZ, 0x7 ;  /* 0x0000001c210d7211 */ /* 0x000fc800078f38ff */
[----:B------:R-:W-:Y:S01]  /*dd30*/  SHF.R.S32.HI R13, RZ, 0x7, R13 ;  /* 0x00000007ff0d7819 */ /* 0x000fe2000001140d */
[----:B------:R-:W-:Y:S06]  /*dd40*/  BRA.DIV UR4, `(.L_x_7387) ;  /* 0x0000029a04b47947 */ /* 0x000fec000b800000 */
[----:B------:R-:W0:Y:S04]  /*dd50*/  SHFL.IDX PT, R0, R13, RZ, 0x1f ;  /* 0x00001fff0d007589 */ /* 0x000e2800000e0000 */
[----:B0-----:R0:W-:Y:S02]  /*dd60*/  STL [R1+0x58], R0 ;  /* 0x0000580001007387 */ /* 0x0011e40000100800 */
.L_x_7684:
[----:B------:R-:W0:Y:S01]  /*dd70*/  LDL R3, [R1+0x58] ;  /* 0x0000580001037983 */ /* 0x000e220000100800 */
[----:B------:R-:W-:Y:S01]  /*dd80*/  VIADD R25, R18, 0x1c400 ;  /* 0x0001c40012197836 */ /* 0x000fe20000000000 */
[----:B------:R-:W-:Y:S04]  /*dd90*/  BSSY B6, `(.L_x_7388) ;  /* 0x0000019000067945 */ /* 0x000fe80003800000 */
[----:B------:R-:W-:Y:S02]  /*dda0*/  LOP3.LUT P0, RZ, R25, 0x9f, RZ, 0xc0, !PT ;  /* 0x0000009f19ff7812 */ /* 0x000fe4000780c0ff */
[----:B0-----:R-:W-:-:S04]  /*ddb0*/  LEA.HI R0, R3, R3, RZ, 0x1 ;  /* 0x0000000303007211 */ /* 0x001fc800078f08ff */
[----:B------:R-:W-:-:S05]  /*ddc0*/  LOP3.LUT R0, R0, 0x1e, RZ, 0xc0, !PT ;  /* 0x0000001e00007812 */ /* 0x000fca00078ec0ff */
        /* <DEDUP_REMOVED lines=21> */
.L_x_7389:
[----:B------:R-:W-:Y:S05]  /*df20*/  BSYNC B6 ;  /* 0x0000000000067941 */ /* 0x000fea0003800000 */
.L_x_7388:
        /* <DEDUP_REMOVED lines=15> */
.L_x_7393:
[----:B--2---:R2:W3:Y:S02]  /*e020*/  SYNCS.PHASECHK.TRANS64.TRYWAIT P0, [R18+URZ+0x2e800], R3 ;  /* 0x02e80003120075a7 */ /* 0x0044e4000800017f */
[----:B---3--:R-:W-:Y:S05]  /*e030*/  @!P0 NANOSLEEP.SYNCS 0x989680 ;  /* 0x009896800000895d */ /* 0x008fea0003900000 */
[----:B------:R-:W3:Y:S02]  /*e040*/  @!P0 SYNCS.PHASECHK.TRANS64 P0, [R18+URZ+0x2e800], R3 ;  /* 0x02e80003120085a7 */ /* 0x000ee4000800007f */
[----:B---3--:R-:W-:Y:S05]  /*e050*/  @!P0 BRA `(.L_x_7393) ;  /* 0xfffffffc00f08947 */ /* 0x008fea000383ffff */
.L_x_7392:
[----:B------:R-:W-:Y:S05]  /*e060*/  BSYNC B0 ;  /* 0x0000000000007941 */ /* 0x000fea0003800000 */
.L_x_7391:
[----:B------:R-:W-:Y:S05]  /*e070*/  BRA `(.L_x_7394) ;  /* 0x0000005000007947 */ /* 0x000fea0003800000 */
.L_x_7390:
[----:B------:R-:W-:Y:S01]  /*e080*/  LOP3.LUT P0, RZ, R25, 0x3ff, RZ, 0xc0, !PT ;  /* 0x000003ff19ff7812 */ /* 0x000fe2000780c0ff */
[----:B------:R-:W-:Y:S01]  /*e090*/  ULDC.64 UR4, c[0x0][0x3f8] ;  /* 0x0000fe0000047ab9 */ /* 0x000fe20000000a00 */
[----:B------:R-:W-:Y:S01]  /*e0a0*/  SHF.R.S32.HI R0, RZ, 0x1f, R121 ;  /* 0x0000001fff007819 */ /* 0x000fe20000011479 */
        /* <DEDUP_REMOVED lines=27> */
.L_x_7396:
[----:B------:R-:W-:Y:S05]  /*e260*/  BSYNC B6 ;  /* 0x0000000000067941 */ /* 0x000fea0003800000 */
.L_x_7395:
        /* <DEDUP_REMOVED lines=8> */
[----:B------:R-:W-:Y:S05]  /*e2f0*/  @!P0 BRA `(.L_x_7398) ;  /* 0x0000002400c08947 */ /* 0x000fea0003800000 */
[----:B------:R-:W0:Y:S01]  /*e300*/  LDC R38, c[0x0][0x448] ;  /* 0x00011200ff267b82 */ /* 0x000e220000000800 */
[----:B------:R-:W-:Y:S01]  /*e310*/  IMAD R3, R28, 0x40, R41 ;  /* 0x000000401c037824 */ /* 0x000fe200078e0229 */
[----:B------:R-:W-:Y:S01]  /*e320*/  ULDC.64 UR4, c[0x0][0x3f8] ;  /* 0x0000fe0000047ab9 */ /* 0x000fe20000000a00 */
[----:B------:R-:W-:Y:S01]  /*e330*/  IMAD.MOV.U32 R8, RZ, RZ, R24 ;  /* 0x000000ffff087224 */ /* 0x000fe200078e0018 */
[----:B------:R-:W-:Y:S01]  /*e340*/  ULDC.64 UR6, c[0x0][0x408] ;  /* 0x0001020000067ab9 */ /* 0x000fe20000000a00 */
[----:B------:R-:W-:Y:S01]  /*e350*/  IMAD.MOV.U32 R9, RZ, RZ, R29 ;  /* 0x000000ffff097224 */ /* 0x000fe200078e001d */
[----:B------:R-:W-:Y:S01]  /*e360*/  ULDC.64 UR8, c[0x0][0x400] ;  /* 0x0001000000087ab9 */ /* 0x000fe20000000a00 */
[----:B------:R-:W-:Y:S01]  /*e370*/  IMAD.MOV.U32 R10, RZ, RZ, R26 ;  /* 0x000000ffff0a7224 */ /* 0x000fe200078e001a */
[----:B------:R-:W-:Y:S01]  /*e380*/  SHF.R.S32.HI R33, RZ, 0x1f, R228 ;  /* 0x0000001fff217819 */ /* 0x000fe200000114e4 */
[----:B------:R-:W-:Y:S01]  /*e390*/  IMAD.MOV.U32 R11, RZ, RZ, R31 ;  /* 0x000000ffff0b7224 */ /* 0x000fe200078e001f */
[----:B------:R-:W-:-:S02]  /*e3a0*/  SHF.R.S32.HI R37, RZ, 0x1f, R234 ;  /* 0x0000001fff257819 */ /* 0x000fc400000114ea */
[----:B0-----:R-:W-:-:S13]  /*e3b0*/  ISETP.NE.AND P0, PT, R38, 0x1, PT ;  /* 0x000000012600780c */ /* 0x001fda0003f05270 */
[----:B------:R-:W0:Y:S08]  /*e3c0*/  @P0 LDC R0, c[0x0][0x44c] ;  /* 0x00011300ff000b82 */ /* 0x000e300000000800 */
[----:B------:R-:W2:Y:S01]  /*e3d0*/  @P0 LDC R5, c[0x0][0x450] ;  /* 0x00011400ff050b82 */ /* 0x000ea20000000800 */
[----:B0-----:R-:W-:-:S05]  /*e3e0*/  @P0 IMAD.HI.U32 R0, R3, R0, RZ ;  /* 0x0000000003000227 */ /* 0x001fca00078e00ff */
        /* <DEDUP_REMOVED lines=15> */
[----:B------:R0:W2:Y:S04]  /*e4e0*/  SHFL.IDX PT, R0, R6, RZ, 0x1c1f ;  /* 0x001c1fff06007589 */ /* 0x0000a800000e0000 */
[----:B------:R0:W3:Y:S04]  /*e4f0*/  SHFL.IDX PT, R3, R5, RZ, 0x1c1f ;  /* 0x001c1fff05037589 */ /* 0x0000e800000e0000 */
[----:B------:R0:W4:Y:S04]  /*e500*/  SHFL.IDX PT, R4, R8, RZ, 0x1c1f ;  /* 0x001c1fff08047589 */ /* 0x00012800000e0000 */
[----:B-1----:R0:W1:Y:S02]  /*e510*/  SHFL.IDX PT, R14, R7, RZ, 0x1c1f ;  /* 0x001c1fff070e7589 */ /* 0x00206400000e0000 */
.L_x_7690:
        /* <DEDUP_REMOVED lines=13> */
[----:B------:R-:W-:Y:S02]  /*e5f0*/  ISETP.GE.AND P3, PT, R228, UR4, PT ;  /* 0x00000004e4007c0c */ /* 0x000fe4000bf66270 */
[----:B------:R-:W-:Y:S01]  /*e600*/  CS2R R30, SRZ ;  /* 0x00000000001e7805 */ /* 0x000fe2000001ff00 */
[----:B------:R-:W-:-:S06]  /*e610*/  ULDC.64 UR6, c[0x0][0x208] ;  /* 0x0000820000067ab9 */ /* 0x000fcc0000000a00 */
[----:B---3--:R-:W-:-:S04]  /*e620*/  @!P4 IADD3 R24, P0, R234, R3, RZ ;  /* 0x00000003ea18c210 */ /* 0x008fc80007f1e0ff */
[-C--:B-1----:R-:W-:Y:S02]  /*e630*/  @!P3 IADD3 R12, P1, R228, R14.reuse, RZ ;  /* 0x0000000ee40cb210 */ /* 0x082fe40007f3e0ff */
[----:B------:R-:W-:Y:S01]  /*e640*/  @!P4 IADD3 R14, P2, R234, R14, RZ ;  /* 0x0000000eea0ec210 */ /* 0x000fe20007f5e0ff */
[----:B--2---:R-:W-:Y:S01]  /*e650*/  @!P4 IMAD.X R25, R0, 0x1, R37, P0 ;  /* 0x000000010019c824 */ /* 0x004fe200000e0625 */
[----:B------:R-:W-:Y:S02]  /*e660*/  @!P3 IADD3 R10, P0, R228, R3, RZ ;  /* 0x00000003e40ab210 */ /* 0x000fe40007f1e0ff */
[----:B------:R-:W-:Y:S01]  /*e670*/  CS2R R26, SRZ ;  /* 0x00000000001a7805 */ /* 0x000fe2000001ff00 */
[C---:B----4-:R-:W-:Y:S02]  /*e680*/  @!P3 IMAD.X R13, R4.reuse, 0x1, R33, P1 ;  /* 0x00000001040db824 */ /* 0x050fe400008e0621 */
[----:B------:R-:W-:Y:S01]  /*e690*/  @!P4 IMAD.X R15, R4, 0x1, R37, P2 ;  /* 0x00000001040fc824 */ /* 0x000fe200010e0625 */
[----:B------:R1:W5:Y:S01]  /*e6a0*/  @!P4 LD.E.64 R20, desc[UR6][R24.64] ;  /* 0x000000061814c980 */ /* 0x000362000c101b00 */
[----:B------:R-:W-:-:S03]  /*e6b0*/  @!P3 IMAD.X R11, R0, 0x1, R33, P0 ;  /* 0x00000001000bb824 */ /* 0x000fc600000e0621 */
[----:B------:R1:W5:Y:S04]  /*e6c0*/  @!P3 LD.E.64 R30, desc[UR6][R12.64] ;  /* 0x000000060c1eb980 */ /* 0x000368000c101b00 */
[----:B------:R1:W5:Y:S04]  /*e6d0*/  @!P3 LD.E.64 R28, desc[UR6][R10.64] ;  /* 0x000000060a1cb980 */ /* 0x000368000c101b00 */
[----:B------:R1:W5:Y:S02]  /*e6e0*/  @!P4 LD.E.64 R26, desc[UR6][R14.64] ;  /* 0x000000060e1ac980 */ /* 0x000364000c101b00 */
.L_x_7401:
[----:B------:R-:W-:Y:S05]  /*e6f0*/  BSYNC B1 ;  /* 0x0000000000017941 */ /* 0x000fea0003800000 */
.L_x_7400:
[----:B------:R-:W-:Y:S01]  /*e700*/  UMOV UR4, 0xffffffff ;  /* 0xffffffff00047882 */ /* 0x000fe20000000000 */
[----:B-1----:R-:W-:Y:S02]  /*e710*/  CS2R R24, SRZ ;  /* 0x0000000000187805 */ /* 0x002fe4000001ff00 */
[----:B------:R-:W-:Y:S05]  /*e720*/  BRA.DIV UR4, `(.L_x_7402) ;  /* 0x0000029204d47947 */ /* 0x000fea000b800000 */
[----:B--2---:R1:W2:Y:S04]  /*e730*/  SHFL.IDX PT, R0, R6, 0x1, 0x1c1f ;  /* 0x003c1f0006007f89 */ /* 0x0042a800000e0000 */
[----:B---3--:R1:W3:Y:S04]  /*e740*/  SHFL.IDX PT, R3, R5, 0x1, 0x1c1f ;  /* 0x003c1f0005037f89 */ /* 0x0082e800000e0000 */
[----:B----4-:R1:W4:Y:S04]  /*e750*/  SHFL.IDX PT, R4, R8, 0x1, 0x1c1f ;  /* 0x003c1f0008047f89 */ /* 0x01032800000e0000 */
[----:B------:R1:W0:Y:S02]  /*e760*/  SHFL.IDX PT, R14, R7, 0x1, 0x1c1f ;  /* 0x003c1f00070e7f89 */ /* 0x00022400000e0000 */
.L_x_7696:
[----:B01----:R-:W-:Y:S01]  /*e770*/  VIADD R5, R41, 0x40 ;  /* 0x0000004029057836 */ /* 0x003fe20000000000 */
        /* <DEDUP_REMOVED lines=10> */
[----:B------:R-:W-:Y:S02]  /*e820*/  ISETP.GE.AND P5, PT, R234, UR4, PT ;  /* 0x00000004ea007c0c */ /* 0x000fe4000bfa6270 */
[----:B------:R-:W-:Y:S02]  /*e830*/  CS2R R12, SRZ ;  /* 0x00000000000c7805 */ /* 0x000fe4000001ff00 */
[----:B------:R-:W-:Y:S01]  /*e840*/  CS2R R8, SRZ ;  /* 0x0000000000087805 */ /* 0x000fe2000001ff00 */
[----:B------:R-:W-:-:S04]  /*e850*/  ULDC.64 UR6, c[0x0][0x208] ;  /* 0x0000820000067ab9 */ /* 0x000fc80000000a00 */
[CC--:B---3--:R-:W-:Y:S02]  /*e860*/  @!P4 IADD3 R6, P0, R228.reuse, R3.reuse, RZ ;  /* 0x00000003e406c210 */ /* 0x0c8fe40007f1e0ff */
[-C--:B------:R-:W-:Y:S02]  /*e870*/  @!P4 IADD3 R32, P1, R228, R14.reuse, RZ ;  /* 0x0000000ee420c210 */ /* 0x080fe40007f3e0ff */
[----:B------:R-:W-:Y:S01]  /*e880*/  @!P5 IADD3 R34, P2, R234, R3, RZ ;  /* 0x00000003ea22d210 */ /* 0x000fe20007f5e0ff */
[--C-:B--2---:R-:W-:Y:S01]  /*e890*/  @!P4 IMAD.X R7, R0, 0x1, R33.reuse, P0 ;  /* 0x000000010007c824 */ /* 0x104fe200000e0621 */
[----:B------:R-:W-:Y:S01]  /*e8a0*/  @!P5 IADD3 R14, P3, R234, R14, RZ ;  /* 0x0000000eea0ed210 */ /* 0x000fe20007f7e0ff */
[----:B----4-:R-:W-:Y:S02]  /*e8b0*/  @!P4 IMAD.X R33, R4, 0x1, R33, P1 ;  /* 0x000000010421c824 */ /* 0x010fe400008e0621 */
[--C-:B------:R-:W-:Y:S01]  /*e8c0*/  @!P5 IMAD.X R35, R0, 0x1, R37.reuse, P2 ;  /* 0x000000010023d824 */ /* 0x100fe200010e0625 */
[----:B------:R0:W5:Y:S01]  /*e8d0*/  @!P4 LD.E.64 R10, desc[UR6][R6.64] ;  /* 0x00000006060ac980 */ /* 0x000162000c101b00 */
[----:B------:R-:W-:-:S03]  /*e8e0*/  @!P5 IMAD.X R15, R4, 0x1, R37, P3 ;  /* 0x00000001040fd824 */ /* 0x000fc600018e0625 */
[----:B------:R0:W5:Y:S04]  /*e8f0*/  @!P5 LD.E.64 R24, desc[UR6][R34.64] ;  /* 0x000000062218d980 */ /* 0x000168000c101b00 */
[----:B------:R0:W5:Y:S04]  /*e900*/  @!P4 LD.E.64 R12, desc[UR6][R32.64] ;  /* 0x00000006200cc980 */ /* 0x000168000c101b00 */
[----:B------:R0:W5:Y:S02]  /*e910*/  @!P5 LD.E.64 R8, desc[UR6][R14.64] ;  /* 0x000000060e08d980 */ /* 0x000164000c101b00 */
.L_x_7404:
[----:B------:R-:W-:Y:S05]  /*e920*/  BSYNC B1 ;  /* 0x0000000000017941 */ /* 0x000fea0003800000 */
.L_x_7403:
[----:B--2---:R-:W2:Y:S04]  /*e930*/  LDL R0, [R1+0xa8] ;  /* 0x0000a80001007983 */ /* 0x004ea80000100800 */
[----:B----4-:R-:W4:Y:S01]  /*e940*/  LDL R4, [R1+0x88] ;  /* 0x0000880001047983 */ /* 0x010f220000100800 */
[----:B0-----:R-:W-:Y:S01]  /*e950*/  VIADDMNMX R15, R38, -R39, 0x80, PT ;  /* 0x00000080260f7446 */ /* 0x001fe20003800927 */
[----:B------:R-:W-:Y:S01]  /*e960*/  BSSY B1, `(.L_x_7405) ;  /* 0x0000013000017945 */ /* 0x000fe20003800000 */
[C---:B------:R-:W-:Y:S02]  /*e970*/  LOP3.LUT P2, RZ, R231.reuse, 0x4, RZ, 0xc0, !PT ;  /* 0x00000004e7ff7812 */ /* 0x040fe4000784c0ff */
[----:B------:R-:W-:Y:S02]  /*e980*/  ISETP.GE.AND P1, PT, R230, R15, PT ;  /* 0x0000000fe600720c */ /* 0x000fe40003f26270 */
[----:B--2---:R-:W-:Y:S01]  /*e990*/  R2UR UR5, R0 ;  /* 0x00000000000572ca */ /* 0x004fe200000e0000 */
[----:B------:R-:W-:-:S05]  /*e9a0*/  IMAD.SHL.U32 R0, R231, 0x80, RZ ;  /* 0x00000080e7007824 */ /* 0x000fca00078e00ff */
[----:B---3--:R-:W-:-:S04]  /*e9b0*/  LOP3.LUT R3, R0, 0x380, RZ, 0xc0, !PT ;  /* 0x0000038000037812 */ /* 0x008fc800078ec0ff */
[----:B------:R-:W-:Y:S02]  /*e9c0*/  LOP3.LUT R0, R3, 0x30, R22, 0xf8, !PT ;  /* 0x0000003003007812 */ /* 0x000fe400078ef816 */
[----:B------:R-:W-:Y:S01]  /*e9d0*/  SHF.R.U32.HI R3, RZ, 0x3, R3 ;  /* 0x00000003ff037819 */ /* 0x000fe20000011603 */
[----:B------:R-:W-:-:S03]  /*e9e0*/  ULEA.HI UR4, UR5, UR5, URZ, 0x1 ;  /* 0x0000000505047291 */ /* 0x000fc6000f8f083f */
[----:B------:R-:W-:Y:S01]  /*e9f0*/  LOP3.LUT R3, R0, R3, RZ, 0x3c, !PT ;  /* 0x0000000300037212 */ /* 0x000fe200078e3cff */
[----:B------:R-:W-:-:S03]  /*ea00*/  ULOP3.LUT UR4, UR4, 0xfffffffe, URZ, 0xc0, !UPT ;  /* 0xfffffffe04047892 */ /* 0x000fc6000f8ec03f */
[----:B----4-:R-:W-:Y:S01]  /*ea10*/  IADD3 R3, R18, R3, R4 ;  /* 0x0000000312037210 */ /* 0x010fe20007ffe004 */
[----:B------:R-:W-:-:S04]  /*ea20*/  UIADD3 UR4, UR5, -UR4, URZ ;  /* 0x8000000405047290 */ /* 0x000fc8000fffe03f */
[C---:B------:R-:W-:Y:S02]  /*ea30*/  VIADD R4, R3.reuse, 0x1c400 ;  /* 0x0001c40003047836 */ /* 0x040fe40000000000 */
[----:B------:R-:W-:Y:S02]  /*ea40*/  IMAD.U32 R5, RZ, RZ, UR4 ;  /* 0x00000004ff057e24 */ /* 0x000fe4000f8e00ff */
[----:B------:R-:W-:-:S03]  /*ea50*/  VIADD R0, R3, 0x1c440 ;  /* 0x0001c44003007836 */ /* 0x000fc60000000000 */
[----:B------:R-:W-:-:S04]  /*ea60*/  SHF.L.U32 R5, R5, 0x1f, RZ ;  /* 0x0000001f05057819 */ /* 0x000fc800000006ff */
[----:B------:R-:W0:Y:S02]  /*ea70*/  SYNCS.PHASECHK.TRANS64.TRYWAIT P0, [R18+URZ+0x2e800], R5 ;  /* 0x02e80005120075a7 */ /* 0x000e24000800017f */
[----:B0-----:R-:W-:Y:S05]  /*ea80*/  @!P0 BRA `(.L_x_7406) ;  /* 0x00000290006c8947 */ /* 0x001fea0003800000 */
.L_x_7697:
[----:B------:R-:W-:Y:S05]  /*ea90*/  BSYNC B1 ;  /* 0x0000000000017941 */ /* 0x000fea0003800000 */
.L_x_7405:
[----:B------:R-:W-:Y:S01]  /*eaa0*/  BSSY B1, `(.L_x_7407) ;  /* 0x00000fa000017945 */ /* 0x000fe20003800000 */
[----:B------:R-:W-:-:S03]  /*eab0*/  @P2 VIADD R0, R4, 0xffffffc0 ;  /* 0xffffffc004002836 */ /* 0x000fc60000000000 */
[----:B------:R-:W-:Y:S05]  /*eac0*/  @P1 BRA `(.L_x_7408) ;  /* 0x0000000c00dc1947 */ /* 0x000fea0003800000 */
[----:B0-----:R-:W0:Y:S01]  /*ead0*/  LDC R5, c[0x0][0x3f4] ;  /* 0x0000fd00ff057b82 */ /* 0x001e220000000800 */
[----:B------:R-:W-:Y:S01]  /*eae0*/  BSSY B2, `(.L_x_7409) ;  /* 0x000007a000027945 */ /* 0x000fe20003800000 */
[-C--:B0-----:R-:W-:Y:S02]  /*eaf0*/  ISETP.GE.AND P0, PT, R228, R5.reuse, PT ;  /* 0x00000005e400720c */ /* 0x081fe40003f06270 */
[----:B------:R-:W-:-:S11]  /*eb00*/  ISETP.GE.AND P1, PT, R234, R5, PT ;  /* 0x00000005ea00720c */ /* 0x000fd60003f26270 */
[----:B------:R-:W-:Y:S05]  /*eb10*/  @P0 BRA `(.L_x_7410) ;  /* 0x0000000400d80947 */ /* 0x000fea0003800000 */
        /* <DEDUP_REMOVED lines=9> */
[----:B------:R-:W-:Y:S01]  /*ebb0*/  LOP3.LUT R39, R39, 0xff, RZ, 0xc0, !PT ;  /* 0x000000ff27277812 */ /* 0x000fe200078ec0ff */
[----:B------:R-:W-:Y:S01]  /*ebc0*/  IMAD.U32 R35, R35, 0x10000, RZ ;  /* 0x0001000023237824 */ /* 0x000fe200078e00ff */
[----:B------:R-:W-:Y:S02]  /*ebd0*/  SHF.R.U32.HI R40, RZ, 0x10, R31 ;  /* 0x00000010ff287819 */ /* 0x000fe4000001161f */
[----:B------:R-:W-:Y:S02]  /*ebe0*/  LOP3.LUT R14, R28, 0xff, RZ, 0xc0, !PT ;  /* 0x000000ff1c0e7812 */ /* 0x000fe400078ec0ff */
[----:B------:R-:W-:-:S02]  /*ebf0*/  LOP3.LUT R33, R32, 0xff, RZ, 0xc0, !PT ;  /* 0x000000ff20217812 */ /* 0x000fc400078ec0ff */
[----:B------:R-:W-:Y:S01]  /*ec00*/  PRMT R38, R39, 0x7604, R38 ;  /* 0x0000760427267816 */ /* 0x000fe20000000026 */
[----:B------:R-:W-:Y:S01]  /*ec10*/  IMAD.U32 R39, R40, 0x10000, RZ ;  /* 0x0001000028277824 */ /* 0x000fe200078e00ff */
[----:B------:R-:W-:Y:S02]  /*ec20*/  SHF.R.U32.HI R32, RZ, 0x8, R30 ;  /* 0x00000008ff207819 */ /* 0x000fe4000001161e */
[----:B------:R-:W-:Y:S02]  /*ec30*/  PRMT R33, R33, 0x7604, R14 ;  /* 0x0000760421217816 */ /* 0x000fe4000000000e */
[----:B------:R-:W-:Y:S02]  /*ec40*/  LOP3.LUT R14, R30, 0xff, RZ, 0xc0, !PT ;  /* 0x000000ff1e0e7812 */ /* 0x000fe400078ec0ff */
[----:B------:R-:W-:Y:S02]  /*ec50*/  LOP3.LUT R37, R32, 0xff, RZ, 0xc0, !PT ;  /* 0x000000ff20257812 */ /* 0x000fe400078ec0ff */
[----:B------:R-:W-:-:S02]  /*ec60*/  LOP3.LUT R35, R34, 0xff0000, R35, 0xf8, !PT ;  /* 0x00ff000022237812 */ /* 0x000fc400078ef823 */
[----:B------:R-:W-:Y:S02]  /*ec70*/  LOP3.LUT R39, R38, 0xff0000, R39, 0xf8, !PT ;  /* 0x00ff000026277812 */ /* 0x000fe400078ef827 */
[----:B------:R-:W-:Y:S02]  /*ec80*/  PRMT R37, R37, 0x7604, R14 ;  /* 0x0000760425257816 */ /* 0x000fe4000000000e */
[----:B------:R-:W-:Y:S02]  /*ec90*/  LOP3.LUT R39, R39, 0xff000000, R31, 0xf8, !PT ;  /* 0xff00000027277812 */ /* 0x000fe400078ef81f */
[----:B------:R-:W-:Y:S02]  /*eca0*/  LOP3.LUT R35, R35, 0xff000000, R29, 0xf8, !PT ;  /* 0xff00000023237812 */ /* 0x000fe400078ef81d */
[----:B0-----:R-:W-:Y:S02]  /*ecb0*/  F2FP.F16.E4M3.UNPACK_B R14, R6.H1 ;  /* 0x00000006ff0e723e */ /* 0x001fe400030006ff */
[----:B------:R-:W-:-:S02]  /*ecc0*/  LOP3.LUT R37, R37, 0xff0000, R30, 0xf8, !PT ;  /* 0x00ff000025257812 */ /* 0x000fc400078ef81e */
[----:B------:R-:W-:Y:S02]  /*ecd0*/  F2FP.F16.E4M3.UNPACK_B R38, R39 ;  /* 0x00000027ff26723e */ /* 0x000fe400020006ff */
[----:B------:R-:W-:Y:S02]  /*ece0*/  F2FP.F16.E4M3.UNPACK_B R32, R35 ;  /* 0x00000023ff20723e */ /* 0x000fe400020006ff */
[----:B------:R-:W-:Y:S01]  /*ecf0*/  LOP3.LUT R34, R37, 0xff000000, R30, 0xf8, !PT ;  /* 0xff00000025227812 */ /* 0x000fe200078ef81e */
[--C-:B------:R-:W-:Y:S01]  /*ed00*/  HADD2.F32 R30, -RZ, R14.reuse.H0_H0 ;  /* 0x2000000eff1e7230 */ /* 0x100fe20000004100 */
[--C-:B------:R-:W-:Y:S01]  /*ed10*/  LOP3.LUT R33, R33, 0xff0000, R28.reuse, 0xf8, !PT ;  /* 0x00ff000021217812 */ /* 0x100fe200078ef81c */
[----:B------:R-:W-:Y:S01]  /*ed20*/  HADD2.F32 R14, -RZ, R14.H1_H1 ;  /* 0x3000000eff0e7230 */ /* 0x000fe20000004100 */
[----:B------:R-:W-:Y:S01]  /*ed30*/  F2FP.F16.E4M3.UNPACK_B R29, R6 ;  /* 0x00000006ff1d723e */ /* 0x000fe200020006ff */
[----:B------:R-:W-:Y:S01]  /*ed40*/  HADD2.F32 R41, -RZ, R38.H1_H1 ;  /* 0x30000026ff297230 */ /* 0x000fe20000004100 */
[----:B------:R-:W-:Y:S01]  /*ed50*/  LOP3.LUT R33, R33, 0xff000000, R28, 0xf8, !PT ;  /* 0xff00000021217812 */ /* 0x000fe200078ef81c */
[----:B------:R-:W-:Y:S01]  /*ed60*/  HADD2.F32 R37, -RZ, R32.H1_H1 ;  /* 0x30000020ff257230 */ /* 0x000fe20000004100 */
[----:B------:R-:W-:Y:S01]  /*ed70*/  F2FP.F16.E4M3.UNPACK_B R28, R5.H1 ;  /* 0x00000005ff1c723e */ /* 0x000fe200030006ff */
[----:B------:R-:W-:-:S02]  /*ed80*/  HADD2.F32 R38, -RZ, R38.H0_H0 ;  /* 0x20000026ff267230 */ /* 0x000fc40000004100 */
[C---:B------:R-:W-:Y:S01]  /*ed90*/  FMUL.FTZ R43, R14.reuse, R41 ;  /* 0x000000290e2b7220 */ /* 0x040fe20000410000 */
[----:B------:R-:W-:Y:S02]  /*eda0*/  HADD2.F32 R32, -RZ, R32.H0_H0 ;  /* 0x20000020ff207230 */ /* 0x000fe40000004100 */
[----:B------:R-:W-:Y:S01]  /*edb0*/  FMUL.FTZ R40, R14, R37 ;  /* 0x000000250e287220 */ /* 0x000fe20000410000 */
[----:B------:R-:W-:Y:S01]  /*edc0*/  F2FP.F16.E4M3.UNPACK_B R14, R5 ;  /* 0x00000005ff0e723e */ /* 0x000fe200020006ff */
[--C-:B------:R-:W-:Y:S01]  /*edd0*/  HADD2.F32 R5, -RZ, R29.reuse.H1_H1 ;  /* 0x3000001dff057230 */ /* 0x100fe20000004100 */
[----:B------:R-:W-:Y:S01]  /*ede0*/  F2FP.F16.E4M3.UNPACK_B R31, R7 ;  /* 0x00000007ff1f723e */ /* 0x000fe200020006ff */
[C---:B------:R-:W-:Y:S01]  /*edf0*/  FFMA.FTZ R43, R30.reuse, R37, -R43 ;  /* 0x000000251e2b7223 */ /* 0x040fe2000001082b */
        /* <DEDUP_REMOVED lines=21> */
[----:B------:R-:W-:Y:S02]  /*ef50*/  HADD2.F32 R5, -RZ, R7.H0_H0 ;  /* 0x20000007ff057230 */ /* 0x000fe40000004100 */
[C---:B------:R-:W-:Y:S01]  /*ef60*/  FMUL.FTZ R32, R29.reuse, R38 ;  /* 0x000000261d207220 */ /* 0x040fe20000410000 */
[----:B------:R-:W-:Y:S01]  /*ef70*/  FMUL.FTZ R40, R29, R30 ;  /* 0x0000001e1d287220 */ /* 0x000fe20000410000 */
[----:B------:R-:W-:Y:S02]  /*ef80*/  F2FP.F16.E4M3.UNPACK_B R4, R4.H1 ;  /* 0x00000004ff04723e */ /* 0x000fe400030006ff */
[----:B------:R-:W-:Y:S01]  /*ef90*/  F2FP.F16.E4M3.UNPACK_B R31, R34 ;  /* 0x00000022ff1f723e */ /* 0x000fe200020006ff */
[C---:B------:R-:W-:Y:S01]  /*efa0*/  FFMA.FTZ R45, R5.reuse, R30, -R32 ;  /* 0x0000001e052d7223 */ /* 0x040fe20000010820 */
[-C--:B------:R-:W-:Y:S01]  /*efb0*/  F2FP.F16.E4M3.UNPACK_B R29, R33.reuse ;  /* 0x00000021ff1d723e */ /* 0x080fe200020006ff */
[----:B------:R-:W-:Y:S01]  /*efc0*/  FFMA.FTZ R48, R5, R38, R40 ;  /* 0x0000002605307223 */ /* 0x000fe20000010028 */
[----:B------:R-:W-:Y:S01]  /*efd0*/  HADD2.F32 R7, -RZ, R4.H1_H1 ;  /* 0x30000004ff077230 */ /* 0x000fe20000004100 */
[----:B------:R-:W-:Y:S01]  /*efe0*/  F2FP.F16.E4M3.UNPACK_B R33, R33.H1 ;  /* 0x00000021ff21723e */ /* 0x000fe200030006ff */
[----:B------:R-:W-:Y:S01]  /*eff0*/  HADD2.F32 R32, -RZ, R31.H1_H1 ;  /* 0x3000001fff207230 */ /* 0x000fe20000004100 */
[----:B------:R-:W-:Y:S01]  /*f000*/  F2FP.F16.E4M3.UNPACK_B R34, R34.H1 ;  /* 0x00000022ff22723e */ /* 0x000fe200030006ff */
[----:B------:R-:W-:-:S02]  /*f010*/  HADD2.F32 R30, -RZ, R29.H1_H1 ;  /* 0x3000001dff1e7230 */ /* 0x000fc40000004100 */
[----:B------:R-:W-:Y:S02]  /*f020*/  HADD2.F32 R5, -RZ, R4.H0_H0 ;  /* 0x20000004ff057230 */ /* 0x000fe40000004100 */
[C---:B------:R-:W-:Y:S01]  /*f030*/  FMUL.FTZ R38, R7.reuse, R32 ;  /* 0x0000002007267220 */ /* 0x040fe20000410000 */
        /* <DEDUP_REMOVED lines=8> */
[--C-:B------:R-:W-:Y:S02]  /*f0c0*/  HADD2.F32 R5, -RZ, R28.reuse.H1_H1 ;  /* 0x3000001cff057230 */ /* 0x100fe40000004100 */
[-C--:B------:R-:W-:Y:S01]  /*f0d0*/  FMUL.FTZ R4, R4, R29.reuse ;  /* 0x0000001d04047220 */ /* 0x080fe20000410000 */
[----:B------:R-:W-:Y:S02]  /*f0e0*/  HADD2.F32 R28, -RZ, R28.H0_H0 ;  /* 0x2000001cff1c7230 */ /* 0x000fe40000004100 */
[C---:B------:R-:W-:Y:S01]  /*f0f0*/  FFMA.FTZ R30, R6.reuse, R29, -R7 ;  /* 0x0000001d061e7223 */ /* 0x040fe20000010807 */
[----:B------:R-:W-:Y:S02]  /*f100*/  HADD2.F32 R29, -RZ, R34.H1_H1 ;  /* 0x30000022ff1d7230 */ /* 0x000fe40000004100 */
[----:B------:R-:W-:Y:S01]  /*f110*/  FFMA.FTZ R31, R6, R31, R4 ;  /* 0x0000001f061f7223 */ /* 0x000fe20000010004 */
[----:B------:R-:W-:-:S02]  /*f120*/  HADD2.F32 R6, -RZ, R33.H1_H1 ;  /* 0x30000021ff067230 */ /* 0x000fc40000004100 */
[----:B------:R-:W-:Y:S02]  /*f130*/  HADD2.F32 R7, -RZ, R34.H0_H0 ;  /* 0x20000022ff077230 */ /* 0x000fe40000004100 */
[C---:B------:R-:W-:Y:S01]  /*f140*/  FMUL.FTZ R37, R5.reuse, R29 ;  /* 0x0000001d05257220 */ /* 0x040fe20000410000 */
[--C-:B------:R-:W-:Y:S02]  /*f150*/  HADD2.F32 R4, -RZ, R14.reuse.H1_H1 ;  /* 0x3000000eff047230 */ /* 0x100fe40000004100 */
[-C--:B------:R-:W-:Y:S01]  /*f160*/  FMUL.FTZ R32, R5, R6.reuse ;  /* 0x0000000605207220 */ /* 0x080fe20000410000 */
[----:B------:R-:W-:Y:S02]  /*f170*/  HADD2.F32 R33, -RZ, R33.H0_H0 ;  /* 0x20000021ff217230 */ /* 0x000fe40000004100 */
[----:B------:R-:W-:Y:S01]  /*f180*/  FFMA.FTZ R37, R28, R6, -R37 ;  /* 0x000000061c257223 */ /* 0x000fe20000010825 */
[----:B------:R-:W-:Y:S02]  /*f190*/  HADD2.F32 R14, -RZ, R14.H0_H0 ;  /* 0x2000000eff0e7230 */ /* 0x000fe40000004100 */
[----:B------:R-:W-:Y:S01]  /*f1a0*/  FMUL.FTZ R5, R4, R7 ;  /* 0x0000000704057220 */ /* 0x000fe20000410000 */
[----:B------:R-:W-:Y:S01]  /*f1b0*/  FFMA.FTZ R32, R28, R29, R32 ;  /* 0x0000001d1c207223 */ /* 0x000fe20000010020 */
[----:B------:R-:W-:Y:S01]  /*f1c0*/  FMUL.FTZ R4, R4, R33 ;  /* 0x0000002104047220 */ /* 0x000fe20000410000 */
[----:B------:R-:W-:Y:S01]  /*f1d0*/  F2FP.SATFINITE.E4M3.F32.PACK_AB_MERGE_C R6, R44, R43, RZ ;  /* 0x0000002b2c06723e */ /* 0x000fe200048070ff */
[----:B------:R-:W-:-:S02]  /*f1e0*/  FFMA.FTZ R5, R14, R33, -R5 ;  /* 0x000000210e057223 */ /* 0x000fc40000010805 */
[----:B------:R-:W-:Y:S01]  /*f1f0*/  FFMA.FTZ R14, R14, R7, R4 ;  /* 0x000000070e0e7223 */ /* 0x000fe20000010004 */
        /* <DEDUP_REMOVED lines=8> */
.L_x_7410:
[----:B------:R-:W-:Y:S05]  /*f280*/  BSYNC B2 ;  /* 0x0000000000027941 */ /* 0x000fea0003800000 */
.L_x_7409:
[----:B------:R-:W-:Y:S05]  /*f290*/  @P1 BRA `(.L_x_7408) ;  /* 0x0000000400e81947 */ /* 0x000fea0003800000 */
[----:B0-----:R-:W0:Y:S01]  /*f2a0*/  LDS.128 R4, [R0] ;  /* 0x0000000000047984 */ /* 0x001e220000000c00 */
        /* <DEDUP_REMOVED lines=34> */
[--C-:B------:R-:W-:Y:S01]  /*f4d0*/  HADD2.F32 R26, -RZ, R14.reuse.H0_H0 ;  /* 0x2000000eff1a7230 */ /* 0x100fe20000004100 */
[----:B------:R-:W-:Y:S01]  /*f4e0*/  F2FP.F16.E4M3.UNPACK_B R21, R6 ;  /* 0x00000006ff15723e */ /* 0x000fe200020006ff */
[----:B------:R-:W-:Y:S01]  /*f4f0*/  HADD2.F32 R14, -RZ, R14.H1_H1 ;  /* 0x3000000eff0e7230 */ /* 0x000fe20000004100 */
[----:B------:R-:W-:Y:S01]  /*f500*/  LOP3.LUT R29, R29, 0xff000000, R20, 0xf8, !PT ;  /* 0xff0000001d1d7812 */ /* 0x000fe200078ef814 */
[----:B------:R-:W-:Y:S01]  /*f510*/  HADD2.F32 R37, -RZ, R32.H1_H1 ;  /* 0x30000020ff257230 */ /* 0x000fe20000004100 */
[----:B------:R-:W-:Y:S01]  /*f520*/  F2FP.F16.E4M3.UNPACK_B R20, R5.H1 ;  /* 0x00000005ff14723e */ /* 0x000fe200030006ff */
[----:B------:R-:W-:Y:S01]  /*f530*/  HADD2.F32 R33, -RZ, R28.H1_H1 ;  /* 0x3000001cff217230 */ /* 0x000fe20000004100 */
[----:B------:R-:W-:Y:S01]  /*f540*/  F2FP.F16.E4M3.UNPACK_B R27, R7 ;  /* 0x00000007ff1b723e */ /* 0x000fe200020006ff */
[----:B------:R-:W-:-:S02]  /*f550*/  HADD2.F32 R32, -RZ, R32.H0_H0 ;  /* 0x20000020ff207230 */ /* 0x000fc40000004100 */
[C---:B------:R-:W-:Y:S01]  /*f560*/  FMUL.FTZ R39, R14.reuse, R37 ;  /* 0x000000250e277220 */ /* 0x040fe20000410000 */
[----:B------:R-:W-:Y:S02]  /*f570*/  HADD2.F32 R28, -RZ, R28.H0_H0 ;  /* 0x2000001cff1c7230 */ /* 0x000fe40000004100 */
[----:B------:R-:W-:Y:S01]  /*f580*/  FMUL.FTZ R34, R14, R33 ;  /* 0x000000210e227220 */ /* 0x000fe20000410000 */
[----:B------:R-:W-:Y:S01]  /*f590*/  F2FP.F16.E4M3.UNPACK_B R14, R5 ;  /* 0x00000005ff0e723e */ /* 0x000fe200020006ff */
[--C-:B------:R-:W-:Y:S01]  /*f5a0*/  HADD2.F32 R5, -RZ, R21.reuse.H1_H1 ;  /* 0x30000015ff057230 */ /* 0x100fe20000004100 */
[----:B------:R-:W-:Y:S01]  /*f5b0*/  F2FP.F16.E4M3.UNPACK_B R35, R35.H1 ;  /* 0x00000023ff23723e */ /* 0x000fe200030006ff */
[C---:B------:R-:W-:Y:S01]  /*f5c0*/  FFMA.FTZ R39, R26.reuse, R33, -R39 ;  /* 0x000000211a277223 */ /* 0x040fe20000010827 */
        /* <DEDUP_REMOVED lines=70> */
[----:B------:R1:W-:Y:S02]  /*fa30*/  STS.128 [R0], R4 ;  /* 0x0000000400007388 */ /* 0x0003e40000000c00 */
.L_x_7408:
[----:B------:R-:W-:Y:S05]  /*fa40*/  BSYNC B1 ;  /* 0x0000000000017941 */ /* 0x000fea0003800000 */
.L_x_7407:
[----:B01----:R-:W-:-:S05]  /*fa50*/  VIADD R4, R230, 0x40 ;  /* 0x00000040e6047836 */ /* 0x003fca0000000000 */
[----:B------:R-:W-:-:S13]  /*fa60*/  ISETP.GE.AND P0, PT, R4, R15, PT ;  /* 0x0000000f0400720c */ /* 0x000fda0003f06270 */
[----:B------:R-:W-:Y:S05]  /*fa70*/  @P0 BRA `(.L_x_7411) ;  /* 0x00000034005c0947 */ /* 0x000fea0003800000 */
[----:B------:R-:W0:Y:S01]  /*fa80*/  LDC R5, c[0x0][0x3f4] ;  /* 0x0000fd00ff057b82 */ /* 0x000e220000000800 */
[----:B------:R-:W-:Y:S01]  /*fa90*/  BSSY B1, `(.L_x_7412) ;  /* 0x000007e000017945 */ /* 0x000fe20003800000 */
[-C--:B0-----:R-:W-:Y:S02]  /*faa0*/  ISETP.GE.AND P0, PT, R228, R5.reuse, PT ;  /* 0x00000005e400720c */ /* 0x081fe40003f06270 */
[----:B------:R-:W-:-:S11]  /*fab0*/  ISETP.GE.AND P1, PT, R234, R5, PT ;  /* 0x00000005ea00720c */ /* 0x000fd60003f26270 */
[----:B------:R-:W-:Y:S05]  /*fac0*/  @P0 BRA `(.L_x_7413) ;  /* 0x0000000400e80947 */ /* 0x000fea0003800000 */
[----:B------:R-:W0:Y:S01]  /*fad0*/  LDS.128 R4, [R3+0x1e400] ;  /* 0x01e4000003047984 */ /* 0x000e220000000c00 */
        /* <DEDUP_REMOVED lines=11> */
[----:B------:R-:W-:-:S02]  /*fb90*/  LOP3.LUT R15, R10, 0xff, RZ, 0xc0, !PT ;  /* 0x000000ff0a0f7812 */ /* 0x000fc400078ec0ff */
[----:B------:R-:W-:Y:S02]  /*fba0*/  LOP3.LUT R14, R14, 0xff, RZ, 0xc0, !PT ;  /* 0x000000ff0e0e7812 */ /* 0x000fe400078ec0ff */
[----:B------:R-:W-:Y:S02]  /*fbb0*/  SHF.R.U32.HI R20, RZ, 0x10, R11 ;  /* 0x00000010ff147819 */ /* 0x000fe4000001160b */
[----:B------:R-:W-:Y:S02]  /*fbc0*/  LOP3.LUT R27, R12, 0xff, RZ, 0xc0, !PT ;  /* 0x000000ff0c1b7812 */ /* 0x000fe400078ec0ff */
[----:B------:R-:W-:Y:S02]  /*fbd0*/  LOP3.LUT R26, R26, 0xff, RZ, 0xc0, !PT ;  /* 0x000000ff1a1a7812 */ /* 0x000fe400078ec0ff */
[----:B------:R-:W-:Y:S02]  /*fbe0*/  LOP3.LUT R28, R28, 0xff, RZ, 0xc0, !PT ;  /* 0x000000ff1c1c7812 */ /* 0x000fe400078ec0ff */
[----:B------:R-:W-:-:S02]  /*fbf0*/  PRMT R15, R14, 0x7604, R15 ;  /* 0x000076040e0f7816 */ /* 0x000fc4000000000f */
[----:B------:R-:W-:Y:S02]  /*fc00*/  LOP3.LUT R20, R20, 0xff, RZ, 0xc0, !PT ;  /* 0x000000ff14147812 */ /* 0x000fe400078ec0ff */
[----:B------:R-:W-:Y:S02]  /*fc10*/  SHF.R.U32.HI R14, RZ, 0x10, R10 ;  /* 0x00000010ff0e7819 */ /* 0x000fe4000001160a */
[----:B------:R-:W-:Y:S02]  /*fc20*/  PRMT R27, R26, 0x7604, R27 ;  /* 0x000076041a1b7816 */ /* 0x000fe4000000001b */
        /* <DEDUP_REMOVED lines=8> */
[----:B0-----:R-:W-:-:S02]  /*fcb0*/  F2FP.F16.E4M3.UNPACK_B R14, R6.H1 ;  /* 0x00000006ff0e723e */ /* 0x001fc400030006ff */
[----:B------:R-:W-:Y:S02]  /*fcc0*/  PRMT R27, R26, 0x7054, R27 ;  /* 0x000070541a1b7816 */ /* 0x000fe4000000001b */
[----:B------:R-:W-:Y:S01]  /*fcd0*/  F2FP.F16.E4M3.UNPACK_B R30, R29 ;  /* 0x0000001dff1e723e */ /* 0x000fe200020006ff */
[--C-:B------:R-:W-:Y:S01]  /*fce0*/  HADD2.F32 R13, -RZ, R14.reuse.H0_H0 ;  /* 0x2000000eff0d7230 */ /* 0x100fe20000004100 */
[----:B------:R-:W-:Y:S01]  /*fcf0*/  F2FP.F16.E4M3.UNPACK_B R26, R21 ;  /* 0x00000015ff1a723e */ /* 0x000fe200020006ff */
[----:B------:R-:W-:Y:S01]  /*fd00*/  HADD2.F32 R14, -RZ, R14.H1_H1 ;  /* 0x3000000eff0e7230 */ /* 0x000fe20000004100 */
[----:B------:R-:W-:Y:S01]  /*fd10*/  LOP3.LUT R28, R27, 0xff000000, R12, 0xf8, !PT ;  /* 0xff0000001b1c7812 */ /* 0x000fe200078ef80c */
[----:B------:R-:W-:Y:S01]  /*fd20*/  HADD2.F32 R31, -RZ, R30.H1_H1 ;  /* 0x3000001eff1f7230 */ /* 0x000fe20000004100 */
[----:B------:R-:W-:Y:S01]  /*fd30*/  F2FP.F16.E4M3.UNPACK_B R12, R6 ;  /* 0x00000006ff0c723e */ /* 0x000fe200020006ff */
[----:B------:R-:W-:Y:S01]  /*fd40*/  HADD2.F32 R27, -RZ, R26.H1_H1 ;  /* 0x3000001aff1b7230 */ /* 0x000fe20000004100 */
[----:B------:R-:W-:Y:S01]  /*fd50*/  LOP3.LUT R20, R15, 0xff000000, R10, 0xf8, !PT ;  /* 0xff0000000f147812 */ /* 0x000fe200078ef80a */
[----:B------:R-:W-:-:S02]  /*fd60*/  HADD2.F32 R30, -RZ, R30.H0_H0 ;  /* 0x2000001eff1e7230 */ /* 0x000fc40000004100 */
[C---:B------:R-:W-:Y:S01]  /*fd70*/  FMUL.FTZ R32, R14.reuse, R31 ;  /* 0x0000001f0e207220 */ /* 0x040fe20000410000 */
[----:B------:R-:W-:Y:S01]  /*fd80*/  F2FP.F16.E4M3.UNPACK_B R10, R5 ;  /* 0x00000005ff0a723e */ /* 0x000fe200020006ff */
[----:B------:R-:W-:Y:S01]  /*fd90*/  FMUL.FTZ R14, R14, R27 ;  /* 0x0000001b0e0e7220 */ /* 0x000fe20000410000 */
[----:B------:R-:W-:Y:S01]  /*fda0*/  F2FP.F16.E4M3.UNPACK_B R11, R5.H1 ;  /* 0x00000005ff0b723e */ /* 0x000fe200030006ff */
[----:B------:R-:W-:Y:S01]  /*fdb0*/  HADD2.F32 R5, -RZ, R12.H1_H1 ;  /* 0x3000000cff057230 */ /* 0x000fe20000004100 */
[----:B------:R-:W-:Y:S01]  /*fdc0*/  F2FP.F16.E4M3.UNPACK_B R15, R7 ;  /* 0x00000007ff0f723e */ /* 0x000fe200020006ff */
[----:B------:R-:W-:Y:S01]  /*fdd0*/  HADD2.F32 R26, -RZ, R26.H0_H0 ;  /* 0x2000001aff1a7230 */ /* 0x000fe20000004100 */
[----:B------:R-:W-:Y:S01]  /*fde0*/  F2FP.F16.E4M3.UNPACK_B R29, R29.H1 ;  /* 0x0000001dff1d723e */ /* 0x000fe200030006ff */
[C---:B------:R-:W-:Y:S01]  /*fdf0*/  FFMA.FTZ R33, R13.reuse, R27, -R32 ;  /* 0x0000001b0d217223 */ /* 0x040fe20000010820 */
[----:B------:R-:W-:Y:S01]  /*fe00*/  F2FP.F16.E4M3.UNPACK_B R21, R21.H1 ;  /* 0x00000015ff15723e */ /* 0x000fe200030006ff */
[----:B------:R-:W-:Y:S01]  /*fe10*/  FFMA.FTZ R38, R13, R31, R14 ;  /* 0x0000001f0d267223 */ /* 0x000fe2000001000e */
[----:B------:R-:W-:-:S02]  /*fe20*/  HADD2.F32 R12, -RZ, R12.H0_H0 ;  /* 0x2000000cff0c7230 */ /* 0x000fc40000004100 */
[C---:B------:R-:W-:Y:S01]  /*fe30*/  FMUL.FTZ R13, R5.reuse, R30 ;  /* 0x0000001e050d7220 */ /* 0x040fe20000410000 */
[-C--:B------:R-:W-:Y:S01]  /*fe40*/  FMUL.FTZ R27, R5, R26.reuse ;  /* 0x0000001a051b7220 */ /* 0x080fe20000410000 */
[----:B------:R-:W-:Y:S01]  /*fe50*/  F2FP.F16.E4M3.UNPACK_B R7, R7.H1 ;  /* 0x00000007ff07723e */ /* 0x000fe200030006ff */
[----:B------:R-:W-:Y:S02]  /*fe60*/  HADD2.F32 R5, -RZ, R15.H1_H1 ;  /* 0x3000000fff057230 */ /* 0x000fe40000004100 */
        /* <DEDUP_REMOVED lines=15> */
[----:B------:R-:W-:Y:S01]  /*ff60*/  F2FP.F16.E4M3.UNPACK_B R4, R4.H1 ;  /* 0x00000004ff04723e */ /* 0x000fe200030006ff */
[-C--:B------:R-:W-:Y:S01]  /*ff70*/  FMUL.FTZ R30, R12, R21.reuse ;  /* 0x000000150c1e7220 */ /* 0x080fe20000410000 */
        /* <DEDUP_REMOVED lines=10> */
[----:B------:R-:W-:Y:S01]  /*10020*/  FMUL.FTZ R30, R7, R26 ;  /* 0x0000001a071e7220 */ /* 0x000fe20000410000 */
[----:B------:R-:W-:Y:S02]  /*10030*/  HADD2.F32 R15, -RZ, R13.H0_H0 ;  /* 0x2000000dff0f7230 */ /* 0x000fe40000004100 */
[----:B------:R-:W-:Y:S02]  /*10040*/  HADD2.F32 R4, -RZ, R6.H1_H1 ;  /* 0x30000006ff047230 */ /* 0x000fe40000004100 */
[-C--:B------:R-:W-:Y:S01]  /*10050*/  FFMA.FTZ R30, R5, R14.reuse, -R30 ;  /* 0x0000000e051e7223 */ /* 0x080fe2000001081e */
[----:B------:R-:W-:Y:S02]  /*10060*/  HADD2.F32 R13, -RZ, R12.H0_H0 ;  /* 0x2000000cff0d7230 */ /* 0x000fe40000004100 */
[----:B------:R-:W-:Y:S01]  /*10070*/  FMUL.FTZ R12, R7, R14 ;  /* 0x0000000e070c7220 */ /* 0x000fe20000410000 */
[----:B------:R-:W-:-:S02]  /*10080*/  HADD2.F32 R6, -RZ, R6.H0_H0 ;  /* 0x20000006ff067230 */ /* 0x000fc40000004100 */
[C---:B------:R-:W-:Y:S01]  /*10090*/  FMUL.FTZ R7, R4.reuse, R15 ;  /* 0x0000000f04077220 */ /* 0x040fe20000410000 */
[-C--:B------:R-:W-:Y:S01]  /*100a0*/  FMUL.FTZ R4, R4, R13.reuse ;  /* 0x0000000d04047220 */ /* 0x080fe20000410000 */
[----:B------:R-:W-:Y:S02]  /*100b0*/  FFMA.FTZ R21, R5, R26, R12 ;  /* 0x0000001a05157223 */ /* 0x000fe4000001000c */
[C---:B------:R-:W-:Y:S01]  /*100c0*/  FFMA.FTZ R14, R6.reuse, R13, -R7 ;  /* 0x0000000d060e7223 */ /* 0x040fe20000010807 */
[----:B------:R-:W-:Y:S02]  /*100d0*/  HADD2.F32 R5, -RZ, R11.H1_H1 ;  /* 0x3000000bff057230 */ /* 0x000fe40000004100 */
[----:B------:R-:W-:Y:S01]  /*100e0*/  FFMA.FTZ R15, R6, R15, R4 ;  /* 0x0000000f060f7223 */ /* 0x000fe20000010004 */
[----:B------:R-:W-:Y:S02]  /*100f0*/  HADD2.F32 R6, -RZ, R20.H1_H1 ;  /* 0x30000014ff067230 */ /* 0x000fe40000004100 */
[----:B------:R-:W-:-:S02]  /*10100*/  HADD2.F32 R12, -RZ, R28.H1_H1 ;  /* 0x3000001cff0c7230 */ /* 0x000fc40000004100 */
[----:B------:R-:W-:Y:S02]  /*10110*/  HADD2.F32 R13, -RZ, R28.H0_H0 ;  /* 0x2000001cff0d7230 */ /* 0x000fe40000004100 */
[C---:B------:R-:W-:Y:S01]  /*10120*/  FMUL.FTZ R27, R5.reuse, R6 ;  /* 0x00000006051b7220 */ /* 0x040fe20000410000 */
[----:B------:R-:W-:Y:S02]  /*10130*/  HADD2.F32 R4, -RZ, R10.H1_H1 ;  /* 0x3000000aff047230 */ /* 0x000fe40000004100 */
[----:B------:R-:W-:Y:S02]  /*10140*/  HADD2.F32 R7, -RZ, R20.H0_H0 ;  /* 0x20000014ff077230 */ /* 0x000fe40000004100 */
[----:B------:R-:W-:Y:S01]  /*10150*/  FMUL.FTZ R20, R5, R12 ;  /* 0x0000000c05147220 */ /* 0x000fe20000410000 */
[----:B------:R-:W-:Y:S02]  /*10160*/  HADD2.F32 R11, -RZ, R11.H0_H0 ;  /* 0x2000000bff0b7230 */ /* 0x000fe40000004100 */
[----:B------:R-:W-:Y:S01]  /*10170*/  FMUL.FTZ R5, R4, R13 ;  /* 0x0000000d04057220 */ /* 0x000fe20000410000 */
[----:B------:R-:W-:-:S02]  /*10180*/  HADD2.F32 R10, -RZ, R10.H0_H0 ;  /* 0x2000000aff0a7230 */ /* 0x000fc40000004100 */
[-C--:B------:R-:W-:Y:S01]  /*10190*/  FMUL.FTZ R4, R4, R7.reuse ;  /* 0x0000000704047220 */ /* 0x080fe20000410000 */
[C---:B------:R-:W-:Y:S01]  /*101a0*/  FFMA.FTZ R20, R11.reuse, R6, -R20 ;  /* 0x000000060b147223 */ /* 0x040fe20000010814 */
[----:B------:R-:W-:Y:S01]  /*101b0*/  FFMA.FTZ R27, R11, R12, R27 ;  /* 0x0000000c0b1b7223 */ /* 0x000fe2000001001b */
[C---:B------:R-:W-:Y:S01]  /*101c0*/  FFMA.FTZ R5, R10.reuse, R7, -R5 ;  /* 0x000000070a057223 */ /* 0x040fe20000010805 */
[----:B------:R-:W-:Y:S01]  /*101d0*/  FFMA.FTZ R10, R10, R13, R4 ;  /* 0x0000000d0a0a7223 */ /* 0x000fe20000010004 */
[----:B------:R-:W-:Y:S02]  /*101e0*/  F2FP.SATFINITE.E4M3.F32.PACK_AB_MERGE_C R6, R38, R33, RZ ;  /* 0x000000212606723e */ /* 0x000fe400048070ff */
        /* <DEDUP_REMOVED lines=8> */
.L_x_7413:
[----:B------:R-:W-:Y:S05]  /*10270*/  BSYNC B1 ;  /* 0x0000000000017941 */ /* 0x000fea0003800000 */
.L_x_7412:
[----:B------:R-:W-:Y:S05]  /*10280*/  @P1 BRA `(.L_x_7411) ;  /* 0x0000002c00581947 */ /* 0x000fea0003800000 */
[----:B0-----:R-:W0:Y:S01]  /*10290*/  LDS.128 R4, [R0+0x2000] ;  /* 0x0020000000047984 */ /* 0x001e220000000c00 */
        /* <DEDUP_REMOVED lines=22> */
[--C-:B------:R-:W-:Y:S02]  /*10400*/  LOP3.LUT R11, R3, 0xff0000, R24.reuse, 0xf8, !PT ;  /* 0x00ff0000030b7812 */ /* 0x100fe400078ef818 */
[----:B------:R-:W-:Y:S02]  /*10410*/  LOP3.LUT R21, R21, 0xff000000, R9, 0xf8, !PT ;  /* 0xff00000015157812 */ /* 0x000fe400078ef809 */
[----:B------:R-:W-:Y:S02]  /*10420*/  LOP3.LUT R13, R13, 0xff000000, R25, 0xf8, !PT ;  /* 0xff0000000d0d7812 */ /* 0x000fe400078ef819 */
[----:B------:R-:W-:-:S02]  /*10430*/  LOP3.LUT R12, R11, 0xff000000, R24, 0xf8, !PT ;  /* 0xff0000000b0c7812 */ /* 0x000fc400078ef818 */
[-C--:B0-----:R-:W-:Y:S02]  /*10440*/  F2FP.F16.E4M3.UNPACK_B R3, R6.reuse.H1 ;  /* 0x00000006ff03723e */ /* 0x081fe400030006ff */
[--C-:B------:R-:W-:Y:S02]  /*10450*/  LOP3.LUT R15, R15, 0xff0000, R8.reuse, 0xf8, !PT ;  /* 0x00ff00000f0f7812 */ /* 0x100fe400078ef808 */
[----:B------:R-:W-:Y:S01]  /*10460*/  F2FP.F16.E4M3.UNPACK_B R24, R21 ;  /* 0x00000015ff18723e */ /* 0x000fe200020006ff */
[--C-:B------:R-:W-:Y:S01]  /*10470*/  HADD2.F32 R9, -RZ, R3.reuse.H0_H0 ;  /* 0x20000003ff097230 */ /* 0x100fe20000004100 */
[----:B------:R-:W-:Y:S02]  /*10480*/  F2FP.F16.E4M3.UNPACK_B R14, R13 ;  /* 0x0000000dff0e723e */ /* 0x000fe400020006ff */
[----:B------:R-:W-:Y:S01]  /*10490*/  LOP3.LUT R20, R15, 0xff000000, R8, 0xf8, !PT ;  /* 0xff0000000f147812 */ /* 0x000fe200078ef808 */
[----:B------:R-:W-:Y:S01]  /*104a0*/  HADD2.F32 R8, -RZ, R3.H1_H1 ;  /* 0x30000003ff087230 */ /* 0x000fe20000004100 */
[----:B------:R-:W-:Y:S01]  /*104b0*/  F2FP.F16.E4M3.UNPACK_B R6, R6 ;  /* 0x00000006ff06723e */ /* 0x000fe200020006ff */
[----:B------:R-:W-:Y:S01]  /*104c0*/  HADD2.F32 R25, -RZ, R24.H1_H1 ;  /* 0x30000018ff197230 */ /* 0x000fe20000004100 */
[-C--:B------:R-:W-:Y:S01]  /*104d0*/  F2FP.F16.E4M3.UNPACK_B R10, R7.reuse ;  /* 0x00000007ff0a723e */ /* 0x080fe200020006ff */
[----:B------:R-:W-:Y:S01]  /*104e0*/  HADD2.F32 R15, -RZ, R14.H1_H1 ;  /* 0x3000000eff0f7230 */ /* 0x000fe20000004100 */
[----:B------:R-:W-:Y:S01]  /*104f0*/  F2FP.F16.E4M3.UNPACK_B R11, R7.H1 ;  /* 0x00000007ff0b723e */ /* 0x000fe200030006ff */
[----:B------:R-:W-:-:S02]  /*10500*/  HADD2.F32 R24, -RZ, R24.H0_H0 ;  /* 0x20000018ff187230 */ /* 0x000fc40000004100 */
[C---:B------:R-:W-:Y:S01]  /*10510*/  FMUL.FTZ R26, R8.reuse, R25 ;  /* 0x00000019081a7220 */ /* 0x040fe20000410000 */
[----:B------:R-:W-:Y:S01]  /*10520*/  F2FP.F16.E4M3.UNPACK_B R7, R5 ;  /* 0x00000005ff07723e */ /* 0x000fe200020006ff */
[----:B------:R-:W-:Y:S01]  /*10530*/  FMUL.FTZ R30, R8, R15 ;  /* 0x0000000f081e7220 */ /* 0x000fe20000410000 */
[----:B------:R-:W-:Y:S01]  /*10540*/  F2FP.F16.E4M3.UNPACK_B R8, R5.H1 ;  /* 0x00000005ff08723e */ /* 0x000fe200030006ff */
[----:B------:R-:W-:Y:S02]  /*10550*/  HADD2.F32 R5, -RZ, R6.H1_H1 ;  /* 0x30000006ff057230 */ /* 0x000fe40000004100 */
[C---:B------:R-:W-:Y:S01]  /*10560*/  FFMA.FTZ R28, R9.reuse, R15, -R26 ;  /* 0x0000000f091c7223 */ /* 0x040fe2000001081a */
[----:B------:R-:W-:Y:S02]  /*10570*/  HADD2.F32 R14, -RZ, R14.H0_H0 ;  /* 0x2000000eff0e7230 */ /* 0x000fe40000004100 */
[----:B------:R-:W-:Y:S01]  /*10580*/  FFMA.FTZ R29, R9, R25, R30 ;  /* 0x00000019091d7223 */ /* 0x000fe2000001001e */
[----:B------:R-:W-:Y:S01]  /*10590*/  HADD2.F32 R6, -RZ, R6.H0_H0 ;  /* 0x20000006ff067230 */ /* 0x000fe20000004100 */
[----:B------:R-:W-:Y:S01]  /*105a0*/  F2FP.F16.E4M3.UNPACK_B R21, R21.H1 ;  /* 0x00000015ff15723e */ /* 0x000fe200030006ff */
[C---:B------:R-:W-:Y:S01]  /*105b0*/  FMUL.FTZ R9, R5.reuse, R24 ;  /* 0x0000001805097220 */ /* 0x040fe20000410000 */
[----:B------:R-:W-:Y:S01]  /*105c0*/  F2FP.F16.E4M3.UNPACK_B R13, R13.H1 ;  /* 0x0000000dff0d723e */ /* 0x000fe200030006ff */
[----:B------:R-:W-:Y:S01]  /*105d0*/  FMUL.FTZ R27, R5, R14 ;  /* 0x0000000e051b7220 */ /* 0x000fe20000410000 */
[----:B------:R-:W-:-:S02]  /*105e0*/  HADD2.F32 R5, -RZ, R10.H1_H1 ;  /* 0x3000000aff057230 */ /* 0x000fc40000004100 */
[C---:B------:R-:W-:Y:S01]  /*105f0*/  FFMA.FTZ R25, R6.reuse, R14, -R9 ;  /* 0x0000000e06197223 */ /* 0x040fe20000010809 */
[----:B------:R-:W-:Y:S02]  /*10600*/  HADD2.F32 R15, -RZ, R21.H0_H0 ;  /* 0x20000015ff0f7230 */ /* 0x000fe40000004100 */
[----:B------:R-:W-:Y:S01]  /*10610*/  FFMA.FTZ R26, R6, R24, R27 ;  /* 0x00000018061a7223 */ /* 0x000fe2000001001b */
        /* <DEDUP_REMOVED lines=22> */
[----:B------:R-:W-:Y:S01]  /*10780*/  HADD2.F32 R6, -RZ, R4.H1_H1 ;  /* 0x30000004ff067230 */ /* 0x000fe20000004100 */
[----:B------:R-:W-:Y:S01]  /*10790*/  F2FP.SATFINITE.E4M3.F32.PACK_AB_MERGE_C R28, R29, R28, RZ ;  /* 0x0000001c1d1c723e */ /* 0x000fe200048070ff */
[----:B------:R-:W-:-:S02]  /*107a0*/  HADD2.F32 R10, -RZ, R9.H1_H1 ;  /* 0x30000009ff0a7230 */ /* 0x000fc40000004100 */
[----:B------:R-:W-:Y:S02]  /*107b0*/  HADD2.F32 R5, -RZ, R4.H0_H0 ;  /* 0x20000004ff057230 */ /* 0x000fe40000004100 */
        /* <DEDUP_REMOVED lines=9> */
[----:B------:R-:W-:-:S02]  /*10850*/  HADD2.F32 R5, -RZ, R12.H1_H1 ;  /* 0x3000000cff057230 */ /* 0x000fc40000004100 */
[C---:B------:R-:W-:Y:S01]  /*10860*/  FFMA.FTZ R10, R3.reuse, R9, -R6 ;  /* 0x00000009030a7223 */ /* 0x040fe20000010806 */
[----:B------:R-:W-:Y:S02]  /*10870*/  HADD2.F32 R9, -RZ, R20.H1_H1 ;  /* 0x30000014ff097230 */ /* 0x000fe40000004100 */
[----:B------:R-:W-:Y:S01]  /*10880*/  FFMA.FTZ R11, R3, R11, R4 ;  /* 0x0000000b030b7223 */ /* 0x000fe20000010004 */
[----:B------:R-:W-:Y:S02]  /*10890*/  HADD2.F32 R4, -RZ, R8.H1_H1 ;  /* 0x30000008ff047230 */ /* 0x000fe40000004100 */
[----:B------:R-:W-:Y:S02]  /*108a0*/  HADD2.F32 R20, -RZ, R20.H0_H0 ;  /* 0x20000014ff147230 */ /* 0x000fe40000004100 */
[----:B------:R-:W-:Y:S02]  /*108b0*/  HADD2.F32 R3, -RZ, R7.H1_H1 ;  /* 0x30000007ff037230 */ /* 0x000fe40000004100 */
[----:B------:R-:W-:Y:S01]  /*108c0*/  FMUL.FTZ R15, R4, R9 ;  /* 0x00000009040f7220 */ /* 0x000fe20000410000 */
[----:B------:R-:W-:-:S02]  /*108d0*/  HADD2.F32 R12, -RZ, R12.H0_H0 ;  /* 0x2000000cff0c7230 */ /* 0x000fc40000004100 */
        /* <DEDUP_REMOVED lines=18> */
.L_x_7398:
        /* <DEDUP_REMOVED lines=8> */
[----:B0-----:R-:W-:-:S13]  /*10a80*/  ISETP.NE.AND P0, PT, R32, 0x1, PT ;  /* 0x000000012000780c */ /* 0x001fda0003f05270 */
[----:B------:R-:W0:Y:S08]  /*10a90*/  @P0 LDC R0, c[0x0][0x44c] ;  /* 0x00011300ff000b82 */ /* 0x000e300000000800 */
[----:B------:R-:W2:Y:S01]  /*10aa0*/  @P0 LDC R5, c[0x0][0x450] ;  /* 0x00011400ff050b82 */ /* 0x000ea20000000800 */
[----:B0-----:R-:W-:-:S05]  /*10ab0*/  @P0 IMAD.HI.U32 R0, R3, R0, RZ ;  /* 0x0000000003000227 */ /* 0x001fca00078e00ff */
[----:B--2---:R-:W-:Y:S01]  /*10ac0*/  @P0 SHF.R.U32.HI R3, RZ, R5, R0 ;  /* 0x00000005ff030219 */ /* 0x004fe20000011600 */
[----:B------:R-:W-:-:S03]  /*10ad0*/  IMAD.MOV.U32 R5, RZ, RZ, R31 ;  /* 0x000000ffff057224 */ /* 0x000fc600078e001f */
        /* <DEDUP_REMOVED lines=15> */
[----:B------:R-:W0:Y:S01]  /*10bd0*/  LDC R39, c[0x0][0x3f4] ;  /* 0x0000fd00ff277b82 */ /* 0x000e220000000800 */
[----:B------:R-:W-:Y:S02]  /*10be0*/  ULDC.64 UR4, c[0x0][0x208] ;  /* 0x0000820000047ab9 */ /* 0x000fe40000000a00 */
[----:B------:R-:W3:Y:S04]  /*10bf0*/  SHFL.IDX PT, R5, R33, RZ, 0x1c1f ;  /* 0x001c1fff21057589 */ /* 0x000ee800000e0000 */
[----:B-1----:R-:W1:Y:S04]  /*10c00*/  SHFL.IDX PT, R14, R37, RZ, 0x1c1f ;  /* 0x001c1fff250e7589 */ /* 0x002e6800000e0000 */
[----:B------:R-:W4:Y:S04]  /*10c10*/  SHFL.IDX PT, R3, R10, RZ, 0x1c1f ;  /* 0x001c1fff0a037589 */ /* 0x000f2800000e0000 */
[----:B------:R-:W5:Y:S01]  /*10c20*/  SHFL.IDX PT, R7, R35, RZ, 0x1c1f ;  /* 0x001c1fff23077589 */ /* 0x000f6200000e0000 */
[----:B0-----:R-:W-:Y:S01]  /*10c30*/  ISETP.GE.AND P0, PT, R22, R39, PT ;  /* 0x000000271600720c */ /* 0x001fe20003f06270 */
[----:B--2---:R-:W-:-:S05]  /*10c40*/  IMAD R32, R0, R32, RZ ;  /* 0x0000002000207224 */ /* 0x004fca00078e02ff */
[----:B------:R-:W-:-:S13]  /*10c50*/  ISETP.GE.OR P1, PT, R41, R32, P0 ;  /* 0x000000202900720c */ /* 0x000fda0000726670 */
[C---:B---3--:R-:W-:Y:S02]  /*10c60*/  @!P1 IADD3 R0, P2, R22.reuse, R5, RZ ;  /* 0x0000000516009210 */ /* 0x048fe40007f5e0ff */
[----:B-1----:R-:W-:-:S03]  /*10c70*/  @!P1 IADD3 R14, P3, R22, R14, RZ ;  /* 0x0000000e160e9210 */ /* 0x002fc60007f7e0ff */
[--C-:B----4-:R-:W-:Y:S02]  /*10c80*/  @!P1 IMAD.X R5, R3, 0x1, R23.reuse, P2 ;  /* 0x0000000103059824 */ /* 0x110fe400010e0617 */
[----:B-----5:R-:W-:Y:S02]  /*10c90*/  @!P1 IMAD.X R3, R7, 0x1, R23, P3 ;  /* 0x0000000107039824 */ /* 0x020fe400018e0617 */
[----:B------:R-:W-:Y:S02]  /*10ca0*/  @!P1 IMAD.MOV.U32 R4, RZ, RZ, R0 ;  /* 0x000000ffff049224 */ /* 0x000fe400078e0000 */
[----:B------:R-:W-:Y:S02]  /*10cb0*/  @!P1 IMAD.MOV.U32 R28, RZ, RZ, R14 ;  /* 0x000000ffff1c9224 */ /* 0x000fe400078e000e */
[----:B------:R-:W-:Y:S02]  /*10cc0*/  @!P1 IMAD.MOV.U32 R29, RZ, RZ, R3 ;  /* 0x000000ffff1d9224 */ /* 0x000fe400078e0003 */
[----:B------:R-:W2:Y:S04]  /*10cd0*/  @!P1 LD.E.128 R4, desc[UR4][R4.64] ;  /* 0x0000000404049980 */ /* 0x000ea8000c101d00 */
[----:B------:R-:W3:Y:S01]  /*10ce0*/  @!P1 LD.E.128 R28, desc[UR4][R28.64] ;  /* 0x000000041c1c9980 */ /* 0x000ee2000c101d00 */
[----:B------:R-:W-:-:S02]  /*10cf0*/  CS2R R26, SRZ ;  /* 0x00000000001a7805 */ /* 0x000fc4000001ff00 */
[----:B------:R-:W-:Y:S02]  /*10d00*/  CS2R R24, SRZ ;  /* 0x0000000000187805 */ /* 0x000fe4000001ff00 */
[----:B------:R-:W-:Y:S01]  /*10d10*/  CS2R R20, SRZ ;  /* 0x0000000000147805 */ /* 0x000fe2000001ff00 */
[----:B------:R-:W0:Y:S01]  /*10d20*/  SHFL.IDX PT, R33, R33, 0x1, 0x1c1f ;  /* 0x003c1f0021217f89 */ /* 0x000e2200000e0000 */
[----:B------:R-:W-:-:S03]  /*10d30*/  CS2R R8, SRZ ;  /* 0x0000000000087805 */ /* 0x000fc6000001ff00 */
[----:B------:R1:W4:Y:S04]  /*10d40*/  SHFL.IDX PT, R3, R10, 0x1, 0x1c1f ;  /* 0x003c1f000a037f89 */ /* 0x00032800000e0000 */
[----:B------:R-:W0:Y:S04]  /*10d50*/  SHFL.IDX PT, R37, R37, 0x1, 0x1c1f ;  /* 0x003c1f0025257f89 */ /* 0x000e2800000e0000 */
[----:B------:R-:W0:Y:S01]  /*10d60*/  SHFL.IDX PT, R35, R35, 0x1, 0x1c1f ;  /* 0x003c1f0023237f89 */ /* 0x000e2200000e0000 */
        /* <DEDUP_REMOVED lines=9> */
.L_x_7707:
        /* <DEDUP_REMOVED lines=11> */
[C---:B------:R-:W-:Y:S01]  /*10eb0*/  IADD3 R12, P1, R22.reuse, R33, RZ ;  /* 0x00000021160c7210 */ /* 0x040fe20007f3e0ff */
[----:B------:R-:W-:Y:S01]  /*10ec0*/  ULDC.64 UR4, c[0x0][0x208] ;  /* 0x0000820000047ab9 */ /* 0x000fe20000000a00 */
[----:B------:R-:W-:-:S03]  /*10ed0*/  IADD3 R4, P2, R22, R37, RZ ;  /* 0x0000002516047210 */ /* 0x000fc60007f5e0ff */
[--C-:B------:R-:W-:Y:S02]  /*10ee0*/  IMAD.X R13, R3, 0x1, R23.reuse, P1 ;  /* 0x00000001030d7824 */ /* 0x100fe400008e0617 */
[----:B------:R-:W-:-:S04]  /*10ef0*/  IMAD.X R5, R35, 0x1, R23, P2 ;  /* 0x0000000123057824 */ /* 0x000fc800010e0617 */
[----:B------:R-:W5:Y:S04]  /*10f00*/  LD.E.128 R12, desc[UR4][R12.64] ;  /* 0x000000040c0c7980 */ /* 0x000f68000c101d00 */
[----:B------:R-:W5:Y:S02]  /*10f10*/  LD.E.128 R4, desc[UR4][R4.64] ;  /* 0x0000000404047980 */ /* 0x000f64000c101d00 */
.L_x_7416:
[----:B------:R-:W-:Y:S05]  /*10f20*/  BSYNC B1 ;  /* 0x0000000000017941 */ /* 0x000fea0003800000 */
.L_x_7415:
[----:B------:R-:W2:Y:S04]  /*10f30*/  LDL R0, [R1+0xa8] ;  /* 0x0000a80001007983 */ /* 0x000ea80000100800 */
[----:B------:R-:W3:Y:S01]  /*10f40*/  LDL R10, [R1+0x64] ;  /* 0x00006400010a7983 */ /* 0x000ee20000100800 */
[----:B------:R-:W-:Y:S01]  /*10f50*/  BSSY B1, `(.L_x_7417) ;  /* 0x000000d000017945 */ /* 0x000fe20003800000 */
[----:B--2---:R-:W-:Y:S01]  /*10f60*/  R2UR UR5, R0 ;  /* 0x00000000000572ca */ /* 0x004fe200000e0000 */
[----:B------:R-:W-:Y:S01]  /*10f70*/  VIADD R0, R230, 0x40 ;  /* 0x00000040e6007836 */ /* 0x000fe20000000000 */
[----:B---3--:R-:W-:-:S04]  /*10f80*/  VIADDMNMX R11, R32, -R10, 0x80, PT ;  /* 0x00000080200b7446 */ /* 0x008fc8000380090a */
[-C--:B------:R-:W-:Y:S02]  /*10f90*/  ISETP.GE.OR P2, PT, R230, R11.reuse, P0 ;  /* 0x0000000be600720c */ /* 0x080fe40000746670 */
[----:B------:R-:W-:-:S05]  /*10fa0*/  ISETP.GE.OR P0, PT, R0, R11, P0 ;  /* 0x0000000b0000720c */ /* 0x000fca0000706670 */
[----:B------:R-:W-:-:S04]  /*10fb0*/  ULEA.HI UR4, UR5, UR5, URZ, 0x1 ;  /* 0x0000000505047291 */ /* 0x000fc8000f8f083f */
[----:B------:R-:W-:-:S04]  /*10fc0*/  ULOP3.LUT UR4, UR4, 0xfffffffe, URZ, 0xc0, !UPT ;  /* 0xfffffffe04047892 */ /* 0x000fc8000f8ec03f */
[----:B------:R-:W-:-:S06]  /*10fd0*/  UIADD3 UR4, UR5, -UR4, URZ ;  /* 0x8000000405047290 */ /* 0x000fcc000fffe03f */
[----:B------:R-:W-:-:S05]  /*10fe0*/  IMAD.U32 R3, RZ, RZ, UR4 ;  /* 0x00000004ff037e24 */ /* 0x000fca000f8e00ff */
[----:B------:R-:W-:-:S04]  /*10ff0*/  SHF.L.U32 R3, R3, 0x1f, RZ ;  /* 0x0000001f03037819 */ /* 0x000fc800000006ff */
[----:B------:R-:W0:Y:S02]  /*11000*/  SYNCS.PHASECHK.TRANS64.TRYWAIT P1, [R18+URZ+0x2e800], R3 ;  /* 0x02e80003120075a7 */ /* 0x000e24000802017f */
[----:B0-----:R-:W-:Y:S05]  /*11010*/  @!P1 BRA `(.L_x_7418) ;  /* 0x0000027000509947 */ /* 0x001fea0003800000 */
.L_x_7708:
[----:B------:R-:W-:Y:S05]  /*11020*/  BSYNC B1 ;  /* 0x0000000000017941 */ /* 0x000fea0003800000 */
.L_x_7417:
[----:B------:R-:W-:Y:S04]  /*11030*/  BSSY B1, `(.L_x_7419) ;  /* 0x0000101000017945 */ /* 0x000fe80003800000 */
[----:B------:R-:W-:Y:S05]  /*11040*/  @P2 BRA `(.L_x_7420) ;  /* 0x0000000c00fc2947 */ /* 0x000fea0003800000 */
[----:B------:R-:W2:Y:S01]  /*11050*/  LDL R40, [R1+0x88] ;  /* 0x0000880001287983 */ /* 0x000ea20000100800 */
[----:B------:R-:W-:Y:S02]  /*11060*/  SHF.R.U32.HI R0, RZ, 0x8, R26 ;  /* 0x00000008ff007819 */ /* 0x000fe4000001161a */
[----:B0-----:R-:W-:Y:S02]  /*11070*/  LOP3.LUT R3, R26, 0xff, RZ, 0xc0, !PT ;  /* 0x000000ff1a037812 */ /* 0x001fe400078ec0ff */
[----:B------:R-:W-:Y:S02]  /*11080*/  LOP3.LUT R0, R0, 0xff, RZ, 0xc0, !PT ;  /* 0x000000ff00007812 */ /* 0x000fe400078ec0ff */
[----:B------:R-:W-:Y:S02]  /*11090*/  SHF.R.U32.HI R10, RZ, 0x8, R27 ;  /* 0x00000008ff0a7819 */ /* 0x000fe4000001161b */
[----:B------:R-:W-:Y:S02]  /*110a0*/  SHF.R.U32.HI R28, RZ, 0x8, R24 ;  /* 0x00000008ff1c7819 */ /* 0x000fe40000011618 */
[----:B------:R-:W-:Y:S01]  /*110b0*/  PRMT R37, R0, 0x7604, R3 ;  /* 0x0000760400257816 */ /* 0x000fe20000000003 */
[----:B------:R-:W-:Y:S01]  /*110c0*/  IMAD.SHL.U32 R3, R231, 0x80, RZ ;  /* 0x00000080e7037824 */ /* 0x000fe200078e00ff */
[----:B------:R-:W-:-:S02]  /*110d0*/  LOP3.LUT R11, R27, 0xff, RZ, 0xc0, !PT ;  /* 0x000000ff1b0b7812 */ /* 0x000fc400078ec0ff */
[----:B------:R-:W-:Y:S02]  /*110e0*/  LOP3.LUT R10, R10, 0xff, RZ, 0xc0, !PT ;  /* 0x000000ff0a0a7812 */ /* 0x000fe400078ec0ff */
[----:B------:R-:W-:Y:S02]  /*110f0*/  LOP3.LUT R29, R24, 0xff, RZ, 0xc0, !PT ;  /* 0x000000ff181d7812 */ /* 0x000fe400078ec0ff */
[----:B------:R-:W-:Y:S02]  /*11100*/  LOP3.LUT R28, R28, 0xff, RZ, 0xc0, !PT ;  /* 0x000000ff1c1c7812 */ /* 0x000fe400078ec0ff */
[----:B------:R-:W-:Y:S02]  /*11110*/  PRMT R38, R10, 0x7604, R11 ;  /* 0x000076040a267816 */ /* 0x000fe4000000000b */
[----:B------:R-:W-:Y:S02]  /*11120*/  SHF.R.U32.HI R0, RZ, 0x8, R20 ;  /* 0x00000008ff007819 */ /* 0x000fe40000011614 */
[----:B------:R-:W-:Y:S01]  /*11130*/  LOP3.LUT R10, R3, 0x380, RZ, 0xc0, !PT ;  /* 0x00000380030a7812 */ /* 0x000fe200078ec0ff */
[----:B------:R-:W-:Y:S01]  /*11140*/  IMAD.IADD R3, R22, 0x1, R39 ;  /* 0x0000000116037824 */ /* 0x000fe200078e0227 */
[----:B------:R-:W-:-:S02]  /*11150*/  PRMT R41, R28, 0x7604, R29 ;  /* 0x000076041c297816 */ /* 0x000fc4000000001d */
[----:B------:R-:W-:Y:S02]  /*11160*/  SHF.R.U32.HI R11, RZ, 0x8, R25 ;  /* 0x00000008ff0b7819 */ /* 0x000fe40000011619 */
[----:B------:R-:W-:Y:S02]  /*11170*/  LOP3.LUT R29, R0, 0xff, RZ, 0xc0, !PT ;  /* 0x000000ff001d7812 */ /* 0x000fe400078ec0ff */
[----:B------:R-:W-:Y:S02]  /*11180*/  LOP3.LUT R30, R20, 0xff, RZ, 0xc0, !PT ;  /* 0x000000ff141e7812 */ /* 0x000fe400078ec0ff */
[----:B------:R-:W-:Y:S02]  /*11190*/  LOP3.LUT R0, R10, 0x70, R22, 0xf8, !PT ;  /* 0x000000700a007812 */ /* 0x000fe400078ef816 */
[----:B------:R-:W-:Y:S02]  /*111a0*/  SHF.R.U32.HI R31, RZ, 0x3, R10 ;  /* 0x00000003ff1f7819 */ /* 0x000fe4000001160a */
[----:B------:R-:W-:-:S02]  /*111b0*/  LOP3.LUT R28, R25, 0xff, RZ, 0xc0, !PT ;  /* 0x000000ff191c7812 */ /* 0x000fc400078ec0ff */
[----:B------:R-:W-:Y:S02]  /*111c0*/  LOP3.LUT R11, R11, 0xff, RZ, 0xc0, !PT ;  /* 0x000000ff0b0b7812 */ /* 0x000fe400078ec0ff */
[----:B------:R-:W-:Y:S02]  /*111d0*/  LOP3.LUT R10, R10, 0x70, R3, 0xf8, !PT ;  /* 0x000000700a0a7812 */ /* 0x000fe400078ef803 */
[----:B------:R-:W-:Y:S02]  /*111e0*/  PRMT R45, R29, 0x7604, R30 ;  /* 0x000076041d2d7816 */ /* 0x000fe4000000001e */
[----:B------:R-:W-:Y:S02]  /*111f0*/  LOP3.LUT R3, R0, R31, RZ, 0x3c, !PT ;  /* 0x0000001f00037212 */ /* 0x000fe400078e3cff */
[----:B------:R-:W-:Y:S02]  /*11200*/  SHF.R.U32.HI R29, RZ, 0x8, R21 ;  /* 0x00000008ff1d7819 */ /* 0x000fe40000011615 */
[----:B------:R-:W-:-:S02]  /*11210*/  PRMT R43, R11, 0x7604, R28 ;  /* 0x000076040b2b7816 */ /* 0x000fc4000000001c */
[----:B------:R-:W-:Y:S02]  /*11220*/  LOP3.LUT R11, R10, R31, RZ, 0x3c, !PT ;  /* 0x0000001f0a0b7212 */ /* 0x000fe400078e3cff */
[----:B------:R-:W-:Y:S02]  /*11230*/  LOP3.LUT R10, R21, 0xff, RZ, 0xc0, !PT ;  /* 0x000000ff150a7812 */ /* 0x000fe400078ec0ff */
[----:B------:R-:W-:Y:S02]  /*11240*/  SHF.R.U32.HI R28, RZ, 0x8, R8 ;  /* 0x00000008ff1c7819 */ /* 0x000fe40000011608 */
[----:B------:R-:W-:Y:S02]  /*11250*/  SHF.R.U32.HI R34, RZ, 0x8, R9 ;  /* 0x00000008ff227819 */ /* 0x000fe40000011609 */
[----:B------:R-:W-:Y:S02]  /*11260*/  LOP3.LUT R33, R8, 0xff, RZ, 0xc0, !PT ;  /* 0x000000ff08217812 */ /* 0x000fe400078ec0ff */
[----:B------:R-:W-:-:S02]  /*11270*/  LOP3.LUT R35, R9, 0xff, RZ, 0xc0, !PT ;  /* 0x000000ff09237812 */ /* 0x000fc400078ec0ff */
[----:B------:R-:W-:Y:S02]  /*11280*/  LOP3.LUT R32, R28, 0xff, RZ, 0xc0, !PT ;  /* 0x000000ff1c207812 */ /* 0x000fe400078ec0ff */
[----:B------:R-:W-:Y:S02]  /*11290*/  LOP3.LUT R34, R34, 0xff, RZ, 0xc0, !PT ;  /* 0x000000ff22227812 */ /* 0x000fe400078ec0ff */
[----:B------:R-:W-:Y:S02]  /*112a0*/  PRMT R49, R32, 0x7604, R33 ;  /* 0x0000760420317816 */ /* 0x000fe40000000021 */
[----:B------:R-:W-:Y:S02]  /*112b0*/  PRMT R51, R34, 0x7604, R35 ;  /* 0x0000760422337816 */ /* 0x000fe40000000023 */
[----:B------:R-:W-:-:S04]  /*112c0*/  SHF.R.U32.HI R42, RZ, 0x10, R25 ;  /* 0x00000010ff2a7819 */ /* 0x000fc80000011619 */
[----:B------:R-:W-:-:S04]  /*112d0*/  LOP3.LUT R42, R42, 0xff, RZ, 0xc0, !PT ;  /* 0x000000ff2a2a7812 */ /* 0x000fc800078ec0ff */
[----:B------:R-:W-:Y:S02]  /*112e0*/  PRMT R43, R42, 0x7054, R43 ;  /* 0x000070542a2b7816 */ /* 0x000fe4000000002b */
[----:B------:R-:W-:Y:S02]  /*112f0*/  SHF.R.U32.HI R42, RZ, 0x10, R9 ;  /* 0x00000010ff2a7819 */ /* 0x000fe40000011609 */
[----:B------:R-:W-:Y:S02]  /*11300*/  LOP3.LUT R43, R43, 0xff000000, R25, 0xf8, !PT ;  /* 0xff0000002b2b7812 */ /* 0x000fe400078ef819 */
[----:B------:R-:W-:-:S04]  /*11310*/  LOP3.LUT R42, R42, 0xff, RZ, 0xc0, !PT ;  /* 0x000000ff2a2a7812 */ /* 0x000fc800078ec0ff */
[----:B------:R-:W-:-:S04]  /*11320*/  PRMT R51, R42, 0x7054, R51 ;  /* 0x000070542a337816 */ /* 0x000fc80000000033 */
[----:B------:R-:W-:Y:S02]  /*11330*/  LOP3.LUT R51, R51, 0xff000000, R9, 0xf8, !PT ;  /* 0xff00000033337812 */ /* 0x000fe400078ef809 */
[----:B--2---:R-:W-:Y:S02]  /*11340*/  IADD3 R0, R18, R3, R40 ;  /* 0x0000000312007210 */ /* 0x004fe40007ffe028 */
[----:B------:R-:W-:-:S03]  /*11350*/  LOP3.LUT R3, R29, 0xff, RZ, 0xc0, !PT ;  /* 0x000000ff1d037812 */ /* 0x000fc600078ec0ff */
[----:B------:R-:W0:Y:S01]  /*11360*/  LDS.128 R28, [R0+0x1c400] ;  /* 0x01c40000001c7984 */ /* 0x000e220000000c00 */
[----:B------:R-:W-:Y:S02]  /*11370*/  PRMT R47, R3, 0x7604, R10 ;  /* 0x00007604032f7816 */ /* 0x000fe4000000000a */
[----:B------:R-:W-:Y:S02]  /*11380*/  IADD3 R3, R18, R11, R40 ;  /* 0x0000000b12037210 */ /* 0x000fe40007ffe028 */
[----:B------:R-:W-:Y:S02]  /*11390*/  SHF.R.U32.HI R11, RZ, 0x10, R27 ;  /* 0x00000010ff0b7819 */ /* 0x000fe4000001161b */
[----:B------:R-:W-:Y:S01]  /*113a0*/  SHF.R.U32.HI R40, RZ, 0x10, R24 ;  /* 0x00000010ff287819 */ /* 0x000fe20000011618 */
[----:B------:R-:W1:Y:S01]  /*113b0*/  LDS.128 R32, [R3+0x1c400] ;  /* 0x01c4000003207984 */ /* 0x000e620000000c00 */
[----:B------:R-:W-:Y:S02]  /*113c0*/  LOP3.LUT R11, R11, 0xff, RZ, 0xc0, !PT ;  /* 0x000000ff0b0b7812 */ /* 0x000fe400078ec0ff */
[----:B------:R-:W-:-:S02]  /*113d0*/  LOP3.LUT R40, R40, 0xff, RZ, 0xc0, !PT ;  /* 0x000000ff28287812 */ /* 0x000fc400078ec0ff */
[----:B------:R-:W-:Y:S02]  /*113e0*/  PRMT R11, R11, 0x7054, R38 ;  /* 0x000070540b0b7816 */ /* 0x000fe40000000026 */
[----:B------:R-:W-:Y:S02]  /*113f0*/  SHF.R.U32.HI R38, RZ, 0x10, R21 ;  /* 0x00000010ff267819 */ /* 0x000fe40000011615 */
[----:B------:R-:W-:Y:S02]  /*11400*/  PRMT R41, R40, 0x7054, R41 ;  /* 0x0000705428297816 */ /* 0x000fe40000000029 */
[----:B------:R-:W-:Y:S02]  /*11410*/  LOP3.LUT R38, R38, 0xff, RZ, 0xc0, !PT ;  /* 0x000000ff26267812 */ /* 0x000fe400078ec0ff */
[----:B------:R-:W-:Y:S02]  /*11420*/  SHF.R.U32.HI R10, RZ, 0x10, R26 ;  /* 0x00000010ff0a7819 */ /* 0x000fe4000001161a */
[----:B------:R-:W-:-:S02]  /*11430*/  SHF.R.U32.HI R40, RZ, 0x10, R8 ;  /* 0x00000010ff287819 */ /* 0x000fc40000011608 */
[----:B------:R-:W-:Y:S02]  /*11440*/  PRMT R47, R38, 0x7054, R47 ;  /* 0x00007054262f7816 */ /* 0x000fe4000000002f */
[----:B------:R-:W-:Y:S02]  /*11450*/  LOP3.LUT R10, R10, 0xff, RZ, 0xc0, !PT ;  /* 0x000000ff0a0a7812 */ /* 0x000fe400078ec0ff */
[----:B------:R-:W-:Y:S02]  /*11460*/  LOP3.LUT R40, R40, 0xff, RZ, 0xc0, !PT ;  /* 0x000000ff28287812 */ /* 0x000fe400078ec0ff */
[----:B------:R-:W-:Y:S02]  /*11470*/  LOP3.LUT R47, R47, 0xff000000, R21, 0xf8, !PT ;  /* 0xff0000002f2f7812 */ /* 0x000fe400078ef815 */
[----:B------:R-:W-:Y:S02]  /*11480*/  LOP3.LUT R38, R11, 0xff000000, R27, 0xf8, !PT ;  /* 0xff0000000b267812 */ /* 0x000fe400078ef81b */
[----:B------:R-:W-:-:S02]  /*11490*/  LOP3.LUT R42, R41, 0xff000000, R24, 0xf8, !PT ;  /* 0xff000000292a7812 */ /* 0x000fc400078ef818 */
[----:B------:R-:W-:Y:S02]  /*114a0*/  PRMT R37, R10, 0x7054, R37 ;  /* 0x000070540a257816 */ /* 0x000fe40000000025 */
[----:B------:R-:W-:Y:S02]  /*114b0*/  PRMT R49, R40, 0x7054, R49 ;  /* 0x0000705428317816 */ /* 0x000fe40000000031 */
[----:B------:R-:W-:Y:S02]  /*114c0*/  F2FP.F16.E4M3.UNPACK_B R44, R47.H1 ;  /* 0x0000002fff2c723e */ /* 0x000fe400030006ff */
[----:B------:R-:W-:Y:S02]  /*114d0*/  SHF.R.U32.HI R10, RZ, 0x10, R20 ;  /* 0x00000010ff0a7819 */ /* 0x000fe40000011614 */
[----:B------:R-:W-:Y:S01]  /*114e0*/  F2FP.F16.E4M3.UNPACK_B R40, R38.H1 ;  /* 0x00000026ff28723e */ /* 0x000fe200030006ff */
[--C-:B------:R-:W-:Y:S01]  /*114f0*/  HADD2.F32 R46, -RZ, R44.reuse.H0_H0 ;  /* 0x2000002cff2e7230 */ /* 0x100fe20000004100 */
[----:B0-----:R-:W-:Y:S01]  /*11500*/  F2FP.F16.E4M3.UNPACK_B R9, R29 ;  /* 0x0000001dff09723e */ /* 0x001fe200020006ff */
[----:B------:R-:W-:Y:S01]  /*11510*/  HADD2.F32 R44, -RZ, R44.H1_H1 ;  /* 0x3000002cff2c7230 */ /* 0x000fe20000004100 */
[----:B-1----:R-:W-:Y:S01]  /*11520*/  F2FP.F16.E4M3.UNPACK_B R24, R33.H1 ;  /* 0x00000021ff18723e */ /* 0x002fe200030006ff */
[--C-:B------:R-:W-:Y:S01]  /*11530*/  HADD2.F32 R41, -RZ, R40.reuse.H0_H0 ;  /* 0x20000028ff297230 */ /* 0x100fe20000004100 */
[----:B------:R-:W-:Y:S01]  /*11540*/  LOP3.LUT R10, R10, 0xff, RZ, 0xc0, !PT ;  /* 0x000000ff0a0a7812 */ /* 0x000fe200078ec0ff */
[----:B------:R-:W-:Y:S01]  /*11550*/  HADD2.F32 R40, -RZ, R40.H1_H1 ;  /* 0x30000028ff287230 */ /* 0x000fe20000004100 */
[----:B------:R-:W-:Y:S01]  /*11560*/  F2FP.F16.E4M3.UNPACK_B R29, R29.H1 ;  /* 0x0000001dff1d723e */ /* 0x000fe200030006ff */
[----:B------:R-:W-:Y:S01]  /*11570*/  HADD2.F32 R25, -RZ, R24.H0_H0 ;  /* 0x20000018ff197230 */ /* 0x000fe20000004100 */
[----:B------:R-:W-:-:S02]  /*11580*/  PRMT R45, R10, 0x7054, R45 ;  /* 0x000070540a2d7816 */ /* 0x000fc4000000002d */
[----:B------:R-:W-:Y:S01]  /*11590*/  LOP3.LUT R48, R49, 0xff000000, R8, 0xf8, !PT ;  /* 0xff00000031307812 */ /* 0x000fe200078ef808 */
[--C-:B------:R-:W-:Y:S02]  /*115a0*/  HADD2.F32 R10, -RZ, R29.reuse.H0_H0 ;  /* 0x2000001dff0a7230 */ /* 0x100fe40000004100 */
[CC--:B------:R-:W-:Y:S01]  /*115b0*/  FMUL.FTZ R49, R25.reuse, R46.reuse ;  /* 0x0000002e19317220 */ /* 0x0c0fe20000410000 */
[----:B------:R-:W-:Y:S01]  /*115c0*/  FMUL.FTZ R25, R25, R41 ;  /* 0x0000002919197220 */ /* 0x000fe20000410000 */
[----:B------:R-:W-:Y:S01]  /*115d0*/  F2FP.F16.E4M3.UNPACK_B R33, R33 ;  /* 0x00000021ff21723e */ /* 0x000fe200020006ff */
[----:B------:R-:W-:Y:S01]  /*115e0*/  HADD2.F32 R29, -RZ, R29.H1_H1 ;  /* 0x3000001dff1d7230 */ /* 0x000fe20000004100 */
[----:B------:R-:W-:Y:S01]  /*115f0*/  F2FP.F16.E4M3.UNPACK_B R47, R47 ;  /* 0x0000002fff2f723e */ /* 0x000fe200020006ff */
[C---:B------:R-:W-:Y:S01]  /*11600*/  FFMA.FTZ R52, R10.reuse, R46, R25 ;  /* 0x0000002e0a347223 */ /* 0x040fe20000010019 */
[----:B------:R-:W-:Y:S01]  /*11610*/  FFMA.FTZ R50, R10, R41, -R49 ;  /* 0x000000290a327223 */ /* 0x000fe20000010831 */
[----:B------:R-:W-:Y:S01]  /*11620*/  F2FP.F16.E4M3.UNPACK_B R38, R38 ;  /* 0x00000026ff26723e */ /* 0x000fe200020006ff */
[----:B------:R-:W-:Y:S01]  /*11630*/  HADD2.F32 R25, -RZ, R24.H1_H1 ;  /* 0x30000018ff197230 */ /* 0x000fe20000004100 */
[-C--:B------:R-:W-:Y:S01]  /*11640*/  F2FP.F16.E4M3.UNPACK_B R27, R35.reuse ;  /* 0x00000023ff1b723e */ /* 0x080fe200020006ff */
[----:B------:R-:W-:Y:S01]  /*11650*/  HADD2.F32 R49, -RZ, R47.H0_H0 ;  /* 0x2000002fff317230 */ /* 0x000fe20000004100 */
[----:B------:R-:W-:Y:S01]  /*11660*/  F2FP.F16.E4M3.UNPACK_B R35, R35.H1 ;  /* 0x00000023ff23723e */ /* 0x000fe200030006ff */
[----:B------:R-:W-:-:S02]  /*11670*/  HADD2.F32 R24, -RZ, R33.H0_H0 ;  /* 0x20000021ff187230 */ /* 0x000fc40000004100 */
[C---:B------:R-:W-:Y:S01]  /*11680*/  FMUL.FTZ R46, R25.reuse, R44 ;  /* 0x0000002c192e7220 */ /* 0x040fe20000410000 */
[----:B------:R-:W-:Y:S02]  /*11690*/  HADD2.F32 R41, -RZ, R38.H0_H0 ;  /* 0x20000026ff297230 */ /* 0x000fe40000004100 */
[----:B------:R-:W-:Y:S01]  /*116a0*/  FMUL.FTZ R53, R25, R40 ;  /* 0x0000002819357220 */ /* 0x000fe20000410000 */
[----:B------:R-:W-:Y:S02]  /*116b0*/  HADD2.F32 R10, -RZ, R9.H0_H0 ;  /* 0x20000009ff0a7230 */ /* 0x000fe40000004100 */
[C---:B------:R-:W-:Y:S01]  /*116c0*/  FMUL.FTZ R25, R24.reuse, R49 ;  /* 0x0000003118197220 */ /* 0x040fe20000410000 */
[----:B------:R-:W-:Y:S01]  /*116d0*/  LOP3.LUT R45, R45, 0xff000000, R20, 0xf8, !PT ;  /* 0xff0000002d2d7812 */ /* 0x000fe200078ef814 */
[C---:B------:R-:W-:Y:S01]  /*116e0*/  FFMA.FTZ R57, R29.reuse, R44, R53 ;  /* 0x0000002c1d397223 */ /* 0x040fe20000010035 */
[-C--:B------:R-:W-:Y:S01]  /*116f0*/  FMUL.FTZ R24, R24, R41.reuse ;  /* 0x0000002918187220 */ /* 0x080fe20000410000 */
[C---:B------:R-:W-:Y:S01]  /*11700*/  FFMA.FTZ R44, R10.reuse, R41, -R25 ;  /* 0x000000290a2c7223 */ /* 0x040fe20000010819 */
[----:B------:R-:W-:Y:S01]  /*11710*/  F2FP.F16.E4M3.UNPACK_B R41, R51.H1 ;  /* 0x00000033ff29723e */ /* 0x000fe200030006ff */
[----:B------:R-:W-:Y:S01]  /*11720*/  FFMA.FTZ R55, R29, R40, -R46 ;  /* 0x000000281d377223 */ /* 0x000fe2000001082e */
[----:B------:R-:W-:Y:S01]  /*11730*/  F2FP.F16.E4M3.UNPACK_B R25, R43.H1 ;  /* 0x0000002bff19723e */ /* 0x000fe200030006ff */
[----:B------:R-:W-:Y:S01]  /*11740*/  FFMA.FTZ R49, R10, R49, R24 ;  /* 0x000000310a317223 */ /* 0x000fe20000010018 */
[-C--:B------:R-:W-:Y:S01]  /*11750*/  F2FP.F16.E4M3.UNPACK_B R20, R31.reuse ;  /* 0x0000001fff14723e */ /* 0x080fe200020006ff */
[----:B------:R-:W-:Y:S01]  /*11760*/  HADD2.F32 R40, -RZ, R47.H1_H1 ;  /* 0x3000002fff287230 */ /* 0x000fe20000004100 */
[----:B------:R-:W-:Y:S01]  /*11770*/  F2FP.F16.E4M3.UNPACK_B R31, R31.H1 ;  /* 0x0000001fff1f723e */ /* 0x000fe200030006ff */
        /* <DEDUP_REMOVED lines=12> */
[----:B------:R-:W-:Y:S02]  /*11840*/  HADD2.F32 R10, -RZ, R31.H0_H0 ;  /* 0x2000001fff0a7230 */ /* 0x000fe40000004100 */
[----:B------:R-:W-:Y:S01]  /*11850*/  FMUL.FTZ R33, R33, R38 ;  /* 0x0000002621217220 */ /* 0x000fe20000410000 */
[----:B------:R-:W-:-:S02]  /*11860*/  HADD2.F32 R35, -RZ, R35.H1_H1 ;  /* 0x30000023ff237230 */ /* 0x000fc40000004100 */
[C---:B------:R-:W-:Y:S01]  /*11870*/  FFMA.FTZ R53, R9.reuse, R38, -R46 ;  /* 0x0000002609357223 */ /* 0x040fe2000001082e */
[----:B------:R-:W-:Y:S02]  /*11880*/  HADD2.F32 R38, -RZ, R25.H1_H1 ;  /* 0x30000019ff267230 */ /* 0x000fe40000004100 */
[C---:B------:R-:W-:Y:S01]  /*11890*/  FFMA.FTZ R59, R10.reuse, R29, -R59 ;  /* 0x0000001d0a3b7223 */ /* 0x040fe2000001083b */
[----:B------:R-:W-:Y:S01]  /*118a0*/  FFMA.FTZ R60, R10, R47, R24 ;  /* 0x0000002f0a3c7223 */ /* 0x000fe20000010018 */
[----:B------:R-:W-:Y:S02]  /*118b0*/  HADD2.F32 R25, -RZ, R51.H0_H0 ;  /* 0x20000033ff197230 */ /* 0x000fe40000004100 */
[----:B------:R-:W-:Y:S01]  /*118c0*/  FFMA.FTZ R46, R9, R40, R33 ;  /* 0x00000028092e7223 */ /* 0x000fe20000010021 */
[----:B------:R-:W-:Y:S01]  /*118d0*/  HADD2.F32 R10, -RZ, R27.H0_H0 ;  /* 0x2000001bff0a7230 */ /* 0x000fe20000004100 */
[-C--:B------:R-:W-:Y:S01]  /*118e0*/  F2FP.F16.E4M3.UNPACK_B R21, R32.reuse ;  /* 0x00000020ff15723e */ /* 0x080fe200020006ff */
[----:B------:R-:W-:Y:S01]  /*118f0*/  HADD2.F32 R40, -RZ, R41.H1_H1 ;  /* 0x30000029ff287230 */ /* 0x000fe20000004100 */
[----:B------:R-:W-:Y:S01]  /*11900*/  F2FP.F16.E4M3.UNPACK_B R32, R32.H1 ;  /* 0x00000020ff20723e */ /* 0x000fe200030006ff */
[----:B------:R-:W-:-:S02]  /*11910*/  HADD2.F32 R24, -RZ, R43.H0_H0 ;  /* 0x2000002bff187230 */ /* 0x000fc40000004100 */
[C---:B------:R-:W-:Y:S01]  /*11920*/  FMUL.FTZ R54, R10.reuse, R25 ;  /* 0x000000190a367220 */ /* 0x040fe20000410000 */
[----:B------:R-:W-:Y:S02]  /*11930*/  HADD2.F32 R9, -RZ, R20.H0_H0 ;  /* 0x20000014ff097230 */ /* 0x000fe40000004100 */
[C---:B------:R-:W-:Y:S01]  /*11940*/  FMUL.FTZ R56, R35.reuse, R40 ;  /* 0x0000002823387220 */ /* 0x040fe20000410000 */
[----:B------:R-:W-:Y:S02]  /*11950*/  HADD2.F32 R31, -RZ, R31.H1_H1 ;  /* 0x3000001fff1f7230 */ /* 0x000fe40000004100 */
[----:B------:R-:W-:Y:S01]  /*11960*/  FMUL.FTZ R35, R35, R38 ;  /* 0x0000002623237220 */ /* 0x000fe20000410000 */
[-C--:B------:R-:W-:Y:S01]  /*11970*/  FMUL.FTZ R10, R10, R24.reuse ;  /* 0x000000180a0a7220 */ /* 0x080fe20000410000 */
[----:B------:R-:W-:Y:S01]  /*11980*/  FFMA.FTZ R47, R9, R24, -R54 ;  /* 0x00000018092f7223 */ /* 0x000fe20000010836 */
[----:B------:R-:W-:Y:S01]  /*11990*/  F2FP.F16.E4M3.UNPACK_B R29, R45.H1 ;  /* 0x0000002dff1d723e */ /* 0x000fe200030006ff */
[C---:B------:R-:W-:Y:S01]  /*119a0*/  FFMA.FTZ R62, R31.reuse, R38, -R56 ;  /* 0x000000261f3e7223 */ /* 0x040fe20000010838 */
[----:B------:R-:W-:Y:S01]  /*119b0*/  F2FP.F16.E4M3.UNPACK_B R24, R37.H1 ;  /* 0x00000025ff18723e */ /* 0x000fe200030006ff */
[----:B------:R-:W-:Y:S01]  /*119c0*/  FFMA.FTZ R61, R31, R40, R35 ;  /* 0x000000281f3d7223 */ /* 0x000fe20000010023 */
[-C--:B------:R-:W-:Y:S01]  /*119d0*/  F2FP.F16.E4M3.UNPACK_B R8, R28.reuse ;  /* 0x0000001cff08723e */ /* 0x080fe200020006ff */
[----:B------:R-:W-:Y:S01]  /*119e0*/  FFMA.FTZ R56, R9, R25, R10 ;  /* 0x0000001909387223 */ /* 0x000fe2000001000a */
[----:B------:R-:W-:Y:S01]  /*119f0*/  F2FP.F16.E4M3.UNPACK_B R28, R28.H1 ;  /* 0x0000001cff1c723e */ /* 0x000fe200030006ff */
[----:B------:R-:W-:Y:S01]  /*11a00*/  HADD2.F32 R31, -RZ, R29.H0_H0 ;  /* 0x2000001dff1f7230 */ /* 0x000fe20000004100 */
[----:B------:R-:W-:Y:S01]  /*11a10*/  F2FP.F16.E4M3.UNPACK_B R45, R45 ;  /* 0x0000002dff2d723e */ /* 0x000fe200020006ff */
[----:B------:R-:W-:Y:S01]  /*11a20*/  HADD2.F32 R10, -RZ, R32.H0_H0 ;  /* 0x20000020ff0a7230 */ /* 0x000fe20000004100 */
[----:B------:R-:W-:Y:S01]  /*11a30*/  F2FP.F16.E4M3.UNPACK_B R37, R37 ;  /* 0x00000025ff25723e */ /* 0x000fe200020006ff */
        /* <DEDUP_REMOVED lines=10> */
[----:B------:R-:W-:Y:S01]  /*11ae0*/  HADD2.F32 R29, -RZ, R29.H1_H1 ;  /* 0x3000001dff1d7230 */ /* 0x000fe20000004100 */
[----:B------:R-:W-:Y:S01]  /*11af0*/  F2FP.F16.E4M3.UNPACK_B R34, R34.H1 ;  /* 0x00000022ff22723e */ /* 0x000fe200030006ff */
[----:B------:R-:W-:-:S02]  /*11b00*/  HADD2.F32 R32, -RZ, R32.H1_H1 ;  /* 0x30000020ff207230 */ /* 0x000fc40000004100 */
[C---:B------:R-:W-:Y:S01]  /*11b10*/  FMUL.FTZ R33, R27.reuse, R51 ;  /* 0x000000331b217220 */ /* 0x040fe20000410000 */
[----:B------:R-:W-:Y:S02]  /*11b20*/  HADD2.F32 R20, -RZ, R20.H1_H1 ;  /* 0x30000014ff147230 */ /* 0x000fe40000004100 */
[----:B------:R-:W-:Y:S01]  /*11b30*/  FMUL.FTZ R40, R27, R43 ;  /* 0x0000002b1b287220 */ /* 0x000fe20000410000 */
[----:B------:R-:W-:Y:S02]  /*11b40*/  HADD2.F32 R9, -RZ, R24.H1_H1 ;  /* 0x30000018ff097230 */ /* 0x000fe40000004100 */
[----:B------:R-:W-:Y:S01]  /*11b50*/  FMUL.FTZ R25, R32, R29 ;  /* 0x0000001d20197220 */ /* 0x000fe20000410000 */
[----:B------:R-:W-:Y:S02]  /*11b60*/  HADD2.F32 R28, -RZ, R28.H1_H1 ;  /* 0x3000001cff1c7230 */ /* 0x000fe40000004100 */
[C---:B------:R-:W-:Y:S01]  /*11b70*/  FFMA.FTZ R58, R20.reuse, R43, -R33 ;  /* 0x0000002b143a7223 */ /* 0x040fe20000010821 */
[----:B------:R-:W-:Y:S01]  /*11b80*/  FFMA.FTZ R51, R20, R51, R40 ;  /* 0x0000003314337223 */ /* 0x000fe20000010028 */
        /* <DEDUP_REMOVED lines=18> */
[-C--:B------:R-:W-:Y:S01]  /*11cb0*/  F2FP.F16.E4M3.UNPACK_B R11, R30.reuse ;  /* 0x0000001eff0b723e */ /* 0x080fe200020006ff */
[----:B------:R-:W-:Y:S01]  /*11cc0*/  FMUL.FTZ R27, R21, R45 ;  /* 0x0000002d151b7220 */ /* 0x000fe20000410000 */
[----:B------:R-:W-:Y:S01]  /*11cd0*/  F2FP.F16.E4M3.UNPACK_B R30, R30.H1 ;  /* 0x0000001eff1e723e */ /* 0x000fe200030006ff */
[----:B------:R-:W-:-:S02]  /*11ce0*/  HADD2.F32 R24, -RZ, R25.H0_H0 ;  /* 0x20000019ff187230 */ /* 0x000fc40000004100 */
[C---:B------:R-:W-:Y:S01]  /*11cf0*/  FFMA.FTZ R32, R8.reuse, R45, R20 ;  /* 0x0000002d08207223 */ /* 0x040fe20000010014 */
[----:B------:R-:W-:Y:S02]  /*11d00*/  HADD2.F32 R9, -RZ, R34.H0_H0 ;  /* 0x20000022ff097230 */ /* 0x000fe40000004100 */
[----:B------:R-:W-:Y:S01]  /*11d10*/  FFMA.FTZ R37, R8, R37, -R27 ;  /* 0x0000002508257223 */ /* 0x000fe2000001081b */
[--C-:B------:R-:W-:Y:S01]  /*11d20*/  HADD2.F32 R20, -RZ, R10.reuse.H0_H0 ;  /* 0x2000000aff147230 */ /* 0x100fe20000004100 */
        /* <DEDUP_REMOVED lines=8> */
[----:B------:R-:W-:Y:S01]  /*11db0*/  FMUL.FTZ R10, R34, R21 ;  /* 0x00000015220a7220 */ /* 0x000fe20000410000 */
[----:B------:R-:W-:Y:S02]  /*11dc0*/  HADD2.F32 R30, -RZ, R30.H1_H1 ;  /* 0x3000001eff1e7230 */ /* 0x000fe40000004100 */
[----:B------:R-:W-:Y:S01]  /*11dd0*/  FFMA.FTZ R27, R8, R20, -R27 ;  /* 0x00000014081b7223 */ /* 0x000fe2000001081b */
[----:B------:R-:W-:Y:S02]  /*11de0*/  HADD2.F32 R20, -RZ, R48.H0_H0 ;  /* 0x20000030ff147230 */ /* 0x000fe40000004100 */
[-C--:B------:R-:W-:Y:S01]  /*11df0*/  FMUL.FTZ R35, R34, R25.reuse ;  /* 0x0000001922237220 */ /* 0x080fe20000410000 */
[----:B------:R-:W-:Y:S01]  /*11e00*/  FFMA.FTZ R34, R8, R24, R9 ;  /* 0x0000001808227223 */ /* 0x000fe20000010009 */
[C---:B------:R-:W-:Y:S01]  /*11e10*/  FFMA.FTZ R41, R30.reuse, R25, R10 ;  /* 0x000000191e297223 */ /* 0x040fe2000001000a */
[----:B------:R-:W-:Y:S02]  /*11e20*/  HADD2.F32 R10, -RZ, R42.H0_H0 ;  /* 0x2000002aff0a7230 */ /* 0x000fe40000004100 */
[----:B------:R-:W-:Y:S01]  /*11e30*/  FFMA.FTZ R54, R30, R21, -R35 ;  /* 0x000000151e367223 */ /* 0x000fe20000010823 */
        /* <DEDUP_REMOVED lines=9> */
[----:B------:R-:W-:Y:S01]  /*11ed0*/  F2FP.SATFINITE.E4M3.F32.PACK_AB_MERGE_C R54, R54, R27, RZ ;  /* 0x0000001b3636723e */ /* 0x000fe200048070ff */
        /* <DEDUP_REMOVED lines=11> */
[----:B------:R-:W-:Y:S02]  /*11f90*/  F2FP.SATFINITE.E4M3.F32.PACK_AB_MERGE_C R8, R40, R31, RZ ;  /* 0x0000001f2808723e */ /* 0x000fe400048070ff */
[----:B------:R-:W-:Y:S02]  /*11fa0*/  F2FP.SATFINITE.E4M3.F32.PACK_AB_MERGE_C R25, R53, R44, R25 ;  /* 0x0000002c3519723e */ /* 0x000fe40004807019 */
[----:B------:R-:W-:-:S02]  /*11fb0*/  F2FP.SATFINITE.E4M3.F32.PACK_AB_MERGE_C R27, R58, R47, R59 ;  /* 0x0000002f3a1b723e */ /* 0x000fc4000480703b */
[----:B------:R-:W-:Y:S02]  /*11fc0*/  F2FP.SATFINITE.E4M3.F32.PACK_AB_MERGE_C R24, R37, R28, R24 ;  /* 0x0000001c2518723e */ /* 0x000fe40004807018 */
[----:B------:R-:W-:Y:S02]  /*11fd0*/  F2FP.SATFINITE.E4M3.F32.PACK_AB_MERGE_C R26, R26, R21, R54 ;  /* 0x000000151a1a723e */ /* 0x000fe40004807036 */
[----:B------:R-:W-:Y:S02]  /*11fe0*/  F2FP.SATFINITE.E4M3.F32.PACK_AB_MERGE_C R9, R46, R49, R9 ;  /* 0x000000312e09723e */ /* 0x000fe40004807009 */
[----:B------:R-:W-:Y:S01]  /*11ff0*/  F2FP.SATFINITE.E4M3.F32.PACK_AB_MERGE_C R11, R51, R56, R11 ;  /* 0x00000038330b723e */ /* 0x000fe2000480700b */
[----:B------:R1:W-:Y:S01]  /*12000*/  STS.128 [R0+0x1c400], R24 ;  /* 0x01c4001800007388 */ /* 0x0003e20000000c00 */
[----:B------:R-:W-:Y:S02]  /*12010*/  F2FP.SATFINITE.E4M3.F32.PACK_AB_MERGE_C R8, R32, R29, R8 ;  /* 0x0000001d2008723e */ /* 0x000fe40004807008 */
[----:B------:R-:W-:-:S05]  /*12020*/  F2FP.SATFINITE.E4M3.F32.PACK_AB_MERGE_C R10, R35, R10, R34 ;  /* 0x0000000a230a723e */ /* 0x000fca0004807022 */
[----:B------:R1:W-:Y:S02]  /*12030*/  STS.128 [R3+0x1c400], R8 ;  /* 0x01c4000803007388 */ /* 0x0003e40000000c00 */
.L_x_7420:
[----:B------:R-:W-:Y:S05]  /*12040*/  BSYNC B1 ;  /* 0x0000000000017941 */ /* 0x000fea0003800000 */
.L_x_7419:
[----:B------:R-:W-:Y:S05]  /*12050*/  @P0 BRA `(.L_x_7411) ;  /* 0x0000000c00e40947 */ /* 0x000fea0003800000 */
[----:B-1----:R-:W2:Y:S04]  /*12060*/  LDL R25, [R1+0x90] ;  /* 0x0000900001197983 */ /* 0x002ea80000100800 */
[----:B------:R-:W3:Y:S01]  /*12070*/  LDL R50, [R1+0xac] ;  /* 0x0000ac0001327983 */ /* 0x000ee20000100800 */
[----:B0----5:R-:W-:Y:S01]  /*12080*/  SHF.R.U32.HI R3, RZ, 0x8, R12 ;  /* 0x00000008ff037819 */ /* 0x021fe2000001160c */
[----:B------:R-:W-:Y:S01]  /*12090*/  VIADD R24, R230, 0x40 ;  /* 0x00000040e6187836 */ /* 0x000fe20000000000 */
[----:B------:R-:W-:Y:S01]  /*120a0*/  LOP3.LUT R0, R12, 0xff, RZ, 0xc0, !PT ;  /* 0x000000ff0c007812 */ /* 0x000fe200078ec0ff */
[----:B------:R-:W-:Y:S01]  /*120b0*/  IMAD.IADD R39, R22, 0x1, R39 ;  /* 0x0000000116277824 */ /* 0x000fe200078e0227 */
[----:B------:R-:W-:Y:S01]  /*120c0*/  LOP3.LUT R3, R3, 0xff, RZ, 0xc0, !PT ;  /* 0x000000ff03037812 */ /* 0x000fe200078ec0ff */
[----:B------:R-:W-:Y:S01]  /*120d0*/  IMAD.SHL.U32 R24, R24, 0x80, RZ ;  /* 0x0000008018187824 */ /* 0x000fe200078e00ff */
[----:B------:R-:W-:-:S02]  /*120e0*/  SHF.R.U32.HI R9, RZ, 0x8, R13 ;  /* 0x00000008ff097819 */ /* 0x000fc4000001160d */
[----:B------:R-:W-:Y:S02]  /*120f0*/  PRMT R21, R3, 0x7604, R0 ;  /* 0x0000760403157816 */ /* 0x000fe40000000000 */
[----:B------:R-:W-:Y:S02]  /*12100*/  SHF.R.U32.HI R3, RZ, 0x8, R14 ;  /* 0x00000008ff037819 */ /* 0x000fe4000001160e */
[----:B------:R-:W-:Y:S02]  /*12110*/  LOP3.LUT R0, R14, 0xff, RZ, 0xc0, !PT ;  /* 0x000000ff0e007812 */ /* 0x000fe400078ec0ff */
[----:B------:R-:W-:Y:S02]  /*12120*/  LOP3.LUT R3, R3, 0xff, RZ, 0xc0, !PT ;  /* 0x000000ff03037812 */ /* 0x000fe400078ec0ff */
[----:B------:R-:W-:Y:S02]  /*12130*/  LOP3.LUT R24, R24, 0x380, RZ, 0xc0, !PT ;  /* 0x0000038018187812 */ /* 0x000fe400078ec0ff */
[----:B------:R-:W-:-:S02]  /*12140*/  PRMT R29, R3, 0x7604, R0 ;  /* 0x00007604031d7816 */ /* 0x000fc40000000000 */
[----:B------:R-:W-:Y:S01]  /*12150*/  LOP3.LUT R0, R24, 0x70, R39, 0xf8, !PT ;  /* 0x0000007018007812 */ /* 0x000fe200078ef827 */
[----:B------:R-:W-:Y:S01]  /*12160*/  VIADD R24, R230, 0x40 ;  /* 0x00000040e6187836 */ /* 0x000fe20000000000 */
[----:B------:R-:W-:Y:S02]  /*12170*/  LOP3.LUT R8, R13, 0xff, RZ, 0xc0, !PT ;  /* 0x000000ff0d087812 */ /* 0x000fe400078ec0ff */
[----:B------:R-:W-:Y:S01]  /*12180*/  LOP3.LUT R9, R9, 0xff, RZ, 0xc0, !PT ;  /* 0x000000ff09097812 */ /* 0x000fe200078ec0ff */
[----:B------:R-:W-:Y:S01]  /*12190*/  IMAD.SHL.U32 R24, R24, 0x80, RZ ;  /* 0x0000008018187824 */ /* 0x000fe200078e00ff */
[----:B------:R-:W-:Y:S02]  /*121a0*/  SHF.R.U32.HI R11, RZ, 0x8, R4 ;  /* 0x00000008ff0b7819 */ /* 0x000fe40000011604 */
[----:B------:R-:W-:Y:S02]  /*121b0*/  PRMT R20, R9, 0x7604, R8 ;  /* 0x0000760409147816 */ /* 0x000fe40000000008 */
[----:B------:R-:W-:-:S02]  /*121c0*/  LOP3.LUT R24, R24, 0x380, RZ, 0xc0, !PT ;  /* 0x0000038018187812 */ /* 0x000fc400078ec0ff */
[----:B------:R-:W-:Y:S02]  /*121d0*/  SHF.R.U32.HI R9, RZ, 0x8, R15 ;  /* 0x00000008ff097819 */ /* 0x000fe4000001160f */
[----:B------:R-:W-:Y:S02]  /*121e0*/  SHF.R.U32.HI R24, RZ, 0x3, R24 ;  /* 0x00000003ff187819 */ /* 0x000fe40000011618 */
[----:B------:R-:W-:Y:S02]  /*121f0*/  LOP3.LUT R8, R15, 0xff, RZ, 0xc0, !PT ;  /* 0x000000ff0f087812 */ /* 0x000fe400078ec0ff */
[----:B------:R-:W-:Y:S02]  /*12200*/  LOP3.LUT R3, R0, R24, RZ, 0x3c, !PT ;  /* 0x0000001800037212 */ /* 0x000fe400078e3cff */
[----:B------:R-:W-:Y:S02]  /*12210*/  SHF.R.U32.HI R24, RZ, 0x8, R5 ;  /* 0x00000008ff187819 */ /* 0x000fe40000011605 */
[----:B------:R-:W-:-:S02]  /*12220*/  LOP3.LUT R10, R4, 0xff, RZ, 0xc0, !PT ;  /* 0x000000ff040a7812 */ /* 0x000fc400078ec0ff */
[----:B------:R-:W-:Y:S02]  /*12230*/  LOP3.LUT R9, R9, 0xff, RZ, 0xc0, !PT ;  /* 0x000000ff09097812 */ /* 0x000fe400078ec0ff */
[----:B------:R-:W-:Y:S02]  /*12240*/  LOP3.LUT R11, R11, 0xff, RZ, 0xc0, !PT ;  /* 0x000000ff0b0b7812 */ /* 0x000fe400078ec0ff */
[----:B------:R-:W-:Y:S02]  /*12250*/  PRMT R28, R9, 0x7604, R8 ;  /* 0x00007604091c7816 */ /* 0x000fe40000000008 */
[----:B------:R-:W-:Y:S02]  /*12260*/  PRMT R35, R11, 0x7604, R10 ;  /* 0x000076040b237816 */ /* 0x000fe4000000000a */
[----:B------:R-:W-:Y:S02]  /*12270*/  SHF.R.U32.HI R32, RZ, 0x8, R6 ;  /* 0x00000008ff207819 */ /* 0x000fe40000011606 */
[----:B------:R-:W-:-:S02]  /*12280*/  LOP3.LUT R30, R5, 0xff, RZ, 0xc0, !PT ;  /* 0x000000ff051e7812 */ /* 0x000fc400078ec0ff */
[----:B------:R-:W-:Y:S02]  /*12290*/  LOP3.LUT R31, R6, 0xff, RZ, 0xc0, !PT ;  /* 0x000000ff061f7812 */ /* 0x000fe400078ec0ff */
[----:B------:R-:W-:Y:S02]  /*122a0*/  LOP3.LUT R32, R32, 0xff, RZ, 0xc0, !PT ;  /* 0x000000ff20207812 */ /* 0x000fe400078ec0ff */
[----:B------:R-:W-:Y:S02]  /*122b0*/  SHF.R.U32.HI R37, RZ, 0x10, R5 ;  /* 0x00000010ff257819 */ /* 0x000fe40000011605 */
[----:B------:R-:W-:Y:S02]  /*122c0*/  PRMT R39, R32, 0x7604, R31 ;  /* 0x0000760420277816 */ /* 0x000fe4000000001f */
[----:B------:R-:W-:Y:S01]  /*122d0*/  SHF.R.U32.HI R31, RZ, 0x10, R15 ;  /* 0x00000010ff1f7819 */ /* 0x000fe2000001160f */
[----:B------:R-:W-:Y:S01]  /*122e0*/  IMAD.U32 R37, R37, 0x10000, RZ ;  /* 0x0001000025257824 */ /* 0x000fe200078e00ff */
[----:B------:R-:W-:-:S02]  /*122f0*/  SHF.R.U32.HI R34, RZ, 0x8, R7 ;  /* 0x00000008ff227819 */ /* 0x000fc40000011607 */
[----:B------:R-:W-:Y:S01]  /*12300*/  LOP3.LUT R33, R7, 0xff, RZ, 0xc0, !PT ;  /* 0x000000ff07217812 */ /* 0x000fe200078ec0ff */
[----:B------:R-:W-:Y:S01]  /*12310*/  IMAD.U32 R31, R31, 0x10000, RZ ;  /* 0x000100001f1f7824 */ /* 0x000fe200078e00ff */
[----:B------:R-:W-:Y:S02]  /*12320*/  LOP3.LUT R34, R34, 0xff, RZ, 0xc0, !PT ;  /* 0x000000ff22227812 */ /* 0x000fe400078ec0ff */
[----:B------:R-:W-:Y:S02]  /*12330*/  SHF.R.U32.HI R41, RZ, 0x10, R7 ;  /* 0x00000010ff297819 */ /* 0x000fe40000011607 */
[----:B------:R-:W-:Y:S02]  /*12340*/  PRMT R34, R34, 0x7604, R33 ;  /* 0x0000760422227816 */ /* 0x000fe40000000021 */
        /* <DEDUP_REMOVED lines=13> */
[----:B--2---:R-:W-:Y:S02]  /*12420*/  IADD3 R0, R18, R3, R25 ;  /* 0x0000000312007210 */ /* 0x004fe40007ffe019 */
[----:B------:R-:W-:Y:S01]  /*12430*/  LOP3.LUT R3, R24, 0xff, RZ, 0xc0, !PT ;  /* 0x000000ff18037812 */ /* 0x000fe200078ec0ff */
[----:B---3--:R-:W0:Y:S03]  /*12440*/  LDS.128 R8, [R50+0x1c400] ;  /* 0x01c4000032087984 */ /* 0x008e260000000c00 */
[----:B------:R-:W-:Y:S01]  /*12450*/  PRMT R30, R3, 0x7604, R30 ;  /* 0x00007604031e7816 */ /* 0x000fe2000000001e */
[----:B------:R-:W1:Y:S01]  /*12460*/  LDS.128 R24, [R0+0x1c400] ;  /* 0x01c4000000187984 */ /* 0x000e620000000c00 */
[----:B------:R-:W-:-:S02]  /*12470*/  SHF.R.U32.HI R3, RZ, 0x10, R13 ;  /* 0x00000010ff037819 */ /* 0x000fc4000001160d */
[----:B------:R-:W-:-:S03]  /*12480*/  LOP3.LUT R37, R30, 0xff0000, R37, 0xf8, !PT ;  /* 0x00ff00001e257812 */ /* 0x000fc600078ef825 */
[----:B------:R-:W-:Y:S01]  /*12490*/  IMAD.U32 R3, R3, 0x10000, RZ ;  /* 0x0001000003037824 */ /* 0x000fe200078e00ff */
[----:B------:R-:W-:-:S04]  /*124a0*/  LOP3.LUT R37, R37, 0xff000000, R5, 0xf8, !PT ;  /* 0xff00000025257812 */ /* 0x000fc800078ef805 */
[----:B------:R-:W-:Y:S02]  /*124b0*/  LOP3.LUT R3, R20, 0xff0000, R3, 0xf8, !PT ;  /* 0x00ff000014037812 */ /* 0x000fe400078ef803 */
[-C--:B------:R-:W-:Y:S02]  /*124c0*/  F2FP.F16.E4M3.UNPACK_B R32, R37.reuse ;  /* 0x00000025ff20723e */ /* 0x080fe400020006ff */
[----:B------:R-:W-:Y:S02]  /*124d0*/  LOP3.LUT R28, R3, 0xff000000, R13, 0xf8, !PT ;  /* 0xff000000031c7812 */ /* 0x000fe400078ef80d */
[----:B------:R-:W-:Y:S01]  /*124e0*/  F2FP.F16.E4M3.UNPACK_B R37, R37.H1 ;  /* 0x00000025ff25723e */ /* 0x000fe200030006ff */
[--C-:B------:R-:W-:Y:S01]  /*124f0*/  HADD2.F32 R34, -RZ, R32.reuse.H0_H0 ;  /* 0x20000020ff227230 */ /* 0x100fe20000004100 */
[-C--:B------:R-:W-:Y:S01]  /*12500*/  F2FP.F16.E4M3.UNPACK_B R29, R28.reuse ;  /* 0x0000001cff1d723e */ /* 0x080fe200020006ff */
[----:B------:R-:W-:Y:S01]  /*12510*/  HADD2.F32 R32, -RZ, R32.H1_H1 ;  /* 0x30000020ff207230 */ /* 0x000fe20000004100 */
[----:B------:R-:W-:-:S03]  /*12520*/  F2FP.F16.E4M3.UNPACK_B R28, R28.H1 ;  /* 0x0000001cff1c723e */ /* 0x000fc600030006ff */
[--C-:B------:R-:W-:Y:S02]  /*12530*/  HADD2.F32 R30, -RZ, R29.reuse.H0_H0 ;  /* 0x2000001dff1e7230 */ /* 0x100fe40000004100 */
[----:B------:R-:W-:Y:S01]  /*12540*/  HADD2.F32 R29, -RZ, R29.H1_H1 ;  /* 0x3000001dff1d7230 */ /* 0x000fe20000004100 */
[-C--:B0-----:R-:W-:Y:S02]  /*12550*/  F2FP.F16.E4M3.UNPACK_B R4, R9.reuse ;  /* 0x00000009ff04723e */ /* 0x081fe400020006ff */
[----:B------:R-:W-:Y:S02]  /*12560*/  F2FP.F16.E4M3.UNPACK_B R9, R9.H1 ;  /* 0x00000009ff09723e */ /* 0x000fe400030006ff */
[-C--:B-1----:R-:W-:Y:S01]  /*12570*/  F2FP.F16.E4M3.UNPACK_B R13, R25.reuse ;  /* 0x00000019ff0d723e */ /* 0x082fe200020006ff */
[--C-:B------:R-:W-:Y:S01]  /*12580*/  HADD2.F32 R5, -RZ, R4.reuse.H0_H0 ;  /* 0x20000004ff057230 */ /* 0x100fe20000004100 */
[----:B------:R-:W-:Y:S01]  /*12590*/  F2FP.F16.E4M3.UNPACK_B R25, R25.H1 ;  /* 0x00000019ff19723e */ /* 0x000fe200030006ff */
[----:B------:R-:W-:Y:S01]  /*125a0*/  HADD2.F32 R4, -RZ, R4.H1_H1 ;  /* 0x30000004ff047230 */ /* 0x000fe20000004100 */
[----:B------:R-:W-:Y:S01]  /*125b0*/  F2FP.F16.E4M3.UNPACK_B R20, R27 ;  /* 0x0000001bff14723e */ /* 0x000fe200020006ff */
[--C-:B------:R-:W-:Y:S01]  /*125c0*/  HADD2.F32 R14, -RZ, R13.reuse.H0_H0 ;  /* 0x2000000dff0e7230 */ /* 0x100fe20000004100 */
[----:B------:R-:W-:Y:S01]  /*125d0*/  F2FP.F16.E4M3.UNPACK_B R7, R11 ;  /* 0x0000000bff07723e */ /* 0x000fe200020006ff */
[----:B------:R-:W-:Y:S01]  /*125e0*/  HADD2.F32 R13, -RZ, R13.H1_H1 ;  /* 0x3000000dff0d7230 */ /* 0x000fe20000004100 */
[----:B------:R-:W-:-:S02]  /*125f0*/  F2FP.F16.E4M3.UNPACK_B R27, R27.H1 ;  /* 0x0000001bff1b723e */ /* 0x000fc400030006ff */
[C---:B------:R-:W-:Y:S01]  /*12600*/  FMUL.FTZ R38, R14.reuse, R34 ;  /* 0x000000220e267220 */ /* 0x040fe20000410000 */
[----:B------:R-:W-:Y:S01]  /*12610*/  FMUL.FTZ R43, R14, R30 ;  /* 0x0000001e0e2b7220 */ /* 0x000fe20000410000 */
[----:B------:R-:W-:Y:S02]  /*12620*/  HADD2.F32 R14, -RZ, R25.H0_H0 ;  /* 0x20000019ff0e7230 */ /* 0x000fe40000004100 */
[----:B------:R-:W-:Y:S01]  /*12630*/  FMUL.FTZ R45, R13, R32 ;  /* 0x000000200d2d7220 */ /* 0x000fe20000410000 */
[C---:B------:R-:W-:Y:S01]  /*12640*/  FFMA.FTZ R38, R5.reuse, R30, -R38 ;  /* 0x0000001e05267223 */ /* 0x040fe20000010826 */
[----:B------:R-:W-:Y:S01]  /*12650*/  FFMA.FTZ R43, R5, R34, R43 ;  /* 0x00000022052b7223 */ /* 0x000fe2000001002b */
[----:B------:R-:W-:Y:S02]  /*12660*/  HADD2.F32 R34, -RZ, R37.H0_H0 ;  /* 0x20000025ff227230 */ /* 0x000fe40000004100 */
[----:B------:R-:W-:Y:S01]  /*12670*/  FMUL.FTZ R13, R13, R29 ;  /* 0x0000001d0d0d7220 */ /* 0x000fe20000410000 */
[----:B------:R-:W-:-:S02]  /*12680*/  HADD2.F32 R30, -RZ, R28.H0_H0 ;  /* 0x2000001cff1e7230 */ /* 0x000fc40000004100 */
[----:B------:R-:W-:Y:S01]  /*12690*/  FFMA.FTZ R45, R4, R29, -R45 ;  /* 0x0000001d042d7223 */ /* 0x000fe2000001082d */
[----:B------:R-:W-:Y:S02]  /*126a0*/  HADD2.F32 R5, -RZ, R9.H0_H0 ;  /* 0x20000009ff057230 */ /* 0x000fe40000004100 */
[----:B------:R-:W-:Y:S01]  /*126b0*/  FMUL.FTZ R42, R14, R34 ;  /* 0x000000220e2a7220 */ /* 0x000fe20000410000 */
[----:B------:R-:W-:Y:S01]  /*126c0*/  FFMA.FTZ R40, R4, R32, R13 ;  /* 0x0000002004287223 */ /* 0x000fe2000001000d */
[-C--:B------:R-:W-:Y:S01]  /*126d0*/  FMUL.FTZ R47, R14, R30.reuse ;  /* 0x0000001e0e2f7220 */ /* 0x080fe20000410000 */
        /* <DEDUP_REMOVED lines=11> */
[----:B------:R-:W-:Y:S01]  /*12790*/  FMUL.FTZ R34, R25, R30 ;  /* 0x0000001e19227220 */ /* 0x000fe20000410000 */
[----:B------:R-:W-:Y:S01]  /*127a0*/  HADD2.F32 R14, -RZ, R13.H0_H0 ;  /* 0x2000000dff0e7230 */ /* 0x000fe20000004100 */
[----:B------:R-:W-:Y:S01]  /*127b0*/  F2FP.F16.E4M3.UNPACK_B R12, R24 ;  /* 0x00000018ff0c723e */ /* 0x000fe200020006ff */
        /* <DEDUP_REMOVED lines=11> */
[----:B------:R-:W-:Y:S02]  /*12870*/  HADD2.F32 R13, -RZ, R13.H1_H1 ;  /* 0x3000000dff0d7230 */ /* 0x000fe40000004100 */
[----:B------:R-:W-:Y:S01]  /*12880*/  FFMA.FTZ R30, R9, R30, R25 ;  /* 0x0000001e091e7223 */ /* 0x000fe20000010019 */
[----:B------:R-:W-:Y:S02]  /*12890*/  HADD2.F32 R14, -RZ, R41.H0_H0 ;  /* 0x20000029ff0e7230 */ /* 0x000fe40000004100 */
[----:B------:R-:W-:Y:S01]  /*128a0*/  FMUL.FTZ R28, R20, R29 ;  /* 0x0000001d141c7220 */ /* 0x000fe20000410000 */
[----:B------:R-:W-:-:S02]  /*128b0*/  HADD2.F32 R5, -RZ, R27.H0_H0 ;  /* 0x2000001bff057230 */ /* 0x000fc40000004100 */
[----:B------:R-:W-:Y:S01]  /*128c0*/  FMUL.FTZ R20, R20, R13 ;  /* 0x0000000d14147220 */ /* 0x000fe20000410000 */
[----:B------:R-:W-:Y:S01]  /*128d0*/  HADD2.F32 R9, -RZ, R33.H0_H0 ;  /* 0x20000021ff097230 */ /* 0x000fe20000004100 */
[----:B------:R-:W-:Y:S01]  /*128e0*/  F2FP.F16.E4M3.UNPACK_B R24, R24.H1 ;  /* 0x00000018ff18723e */ /* 0x000fe200030006ff */
[----:B------:R-:W-:Y:S02]  /*128f0*/  HADD2.F32 R7, -RZ, R7.H1_H1 ;  /* 0x30000007ff077230 */ /* 0x000fe40000004100 */
[CC--:B------:R-:W-:Y:S01]  /*12900*/  FMUL.FTZ R25, R5.reuse, R14.reuse ;  /* 0x0000000e05197220 */ /* 0x0c0fe20000410000 */
[----:B------:R-:W-:Y:S02]  /*12910*/  HADD2.F32 R4, -RZ, R11.H0_H0 ;  /* 0x2000000bff047230 */ /* 0x000fe40000004100 */
[----:B------:R-:W-:Y:S01]  /*12920*/  FMUL.FTZ R5, R5, R9 ;  /* 0x0000000905057220 */ /* 0x000fe20000410000 */
[----:B------:R-:W-:Y:S02]  /*12930*/  HADD2.F32 R27, -RZ, R27.H1_H1 ;  /* 0x3000001bff1b7230 */ /* 0x000fe40000004100 */
[C---:B------:R-:W-:Y:S01]  /*12940*/  FFMA.FTZ R44, R7.reuse, R13, -R28 ;  /* 0x0000000d072c7223 */ /* 0x040fe2000001081c */
[----:B------:R-:W-:Y:S01]  /*12950*/  FFMA.FTZ R29, R7, R29, R20 ;  /* 0x0000001d071d7223 */ /* 0x000fe20000010014 */
[----:B------:R-:W-:Y:S01]  /*12960*/  F2FP.F16.E4M3.UNPACK_B R13, R35.H1 ;  /* 0x00000023ff0d723e */ /* 0x000fe200030006ff */
[C---:B------:R-:W-:Y:S01]  /*12970*/  FFMA.FTZ R48, R4.reuse, R14, R5 ;  /* 0x0000000e04307223 */ /* 0x040fe20000010005 */
[----:B------:R-:W-:Y:S01]  /*12980*/  F2FP.F16.E4M3.UNPACK_B R7, R21.H1 ;  /* 0x00000015ff07723e */ /* 0x000fe200030006ff */
[----:B------:R-:W-:Y:S01]  /*12990*/  HADD2.F32 R28, -RZ, R41.H1_H1 ;  /* 0x30000029ff1c7230 */ /* 0x000fe20000004100 */
[-C--:B------:R-:W-:Y:S01]  /*129a0*/  F2FP.F16.E4M3.UNPACK_B R3, R8.reuse ;  /* 0x00000008ff03723e */ /* 0x080fe200020006ff */
[----:B------:R-:W-:Y:S01]  /*129b0*/  HADD2.F32 R14, -RZ, R33.H1_H1 ;  /* 0x30000021ff0e7230 */ /* 0x000fe20000004100 */
[----:B------:R-:W-:Y:S01]  /*129c0*/  F2FP.F16.E4M3.UNPACK_B R8, R8.H1 ;  /* 0x00000008ff08723e */ /* 0x000fe200030006ff */
[----:B------:R-:W-:Y:S01]  /*129d0*/  FFMA.FTZ R46, R4, R9, -R25 ;  /* 0x00000009042e7223 */ /* 0x000fe20000010819 */
[----:B------:R-:W-:-:S02]  /*129e0*/  HADD2.F32 R20, -RZ, R13.H0_H0 ;  /* 0x2000000dff147230 */ /* 0x000fc40000004100 */
[C---:B------:R-:W-:Y:S01]  /*129f0*/  FMUL.FTZ R32, R27.reuse, R28 ;  /* 0x0000001c1b207220 */ /* 0x040fe20000410000 */
[--C-:B------:R-:W-:Y:S02]  /*12a00*/  HADD2.F32 R5, -RZ, R24.reuse.H0_H0 ;  /* 0x20000018ff057230 */ /* 0x100fe40000004100 */
[----:B------:R-:W-:Y:S01]  /*12a10*/  FMUL.FTZ R27, R27, R14 ;  /* 0x0000000e1b1b7220 */ /* 0x000fe20000410000 */
[----:B------:R-:W-:Y:S01]  /*12a20*/  HADD2.F32 R9, -RZ, R7.H0_H0 ;  /* 0x20000007ff097230 */ /* 0x000fe20000004100 */
[----:B------:R-:W-:Y:S01]  /*12a30*/  F2FP.F16.E4M3.UNPACK_B R35, R35 ;  /* 0x00000023ff23723e */ /* 0x000fe200020006ff */
[----:B------:R-:W-:Y:S02]  /*12a40*/  HADD2.F32 R11, -RZ, R11.H1_H1 ;  /* 0x3000000bff0b7230 */ /* 0x000fe40000004100 */
[C---:B------:R-:W-:Y:S01]  /*12a50*/  FMUL.FTZ R25, R5.reuse, R20 ;  /* 0x0000001405197220 */ /* 0x040fe20000410000 */
[----:B------:R-:W-:Y:S02]  /*12a60*/  HADD2.F32 R13, -RZ, R13.H1_H1 ;  /* 0x3000000dff0d7230 */ /* 0x000fe40000004100 */
[----:B------:R-:W-:Y:S01]  /*12a70*/  FMUL.FTZ R5, R5, R9 ;  /* 0x0000000905057220 */ /* 0x000fe20000410000 */
[----:B------:R-:W-:-:S02]  /*12a80*/  HADD2.F32 R24, -RZ, R24.H1_H1 ;  /* 0x30000018ff187230 */ /* 0x000fc40000004100 */
[C---:B------:R-:W-:Y:S01]  /*12a90*/  FFMA.FTZ R33, R11.reuse, R14, -R32 ;  /* 0x0000000e0b217223 */ /* 0x040fe20000010820 */
[--C-:B------:R-:W-:Y:S02]  /*12aa0*/  HADD2.F32 R4, -RZ, R8.reuse.H0_H0 ;  /* 0x20000008ff047230 */ /* 0x100fe40000004100 */
[----:B------:R-:W-:Y:S01]  /*12ab0*/  FFMA.FTZ R41, R11, R28, R27 ;  /* 0x0000001c0b297223 */ /* 0x000fe2000001001b */
[----:B------:R-:W-:Y:S01]  /*12ac0*/  HADD2.F32 R7, -RZ, R7.H1_H1 ;  /* 0x30000007ff077230 */ /* 0x000fe20000004100 */
[----:B------:R-:W-:Y:S01]  /*12ad0*/  F2FP.F16.E4M3.UNPACK_B R21, R21 ;  /* 0x00000015ff15723e */ /* 0x000fe200020006ff */
[----:B------:R-:W-:Y:S02]  /*12ae0*/  HADD2.F32 R8, -RZ, R8.H1_H1 ;  /* 0x30000008ff087230 */ /* 0x000fe40000004100 */
[----:B------:R-:W-:Y:S01]  /*12af0*/  FMUL.FTZ R11, R24, R13 ;  /* 0x0000000d180b7220 */ /* 0x000fe20000410000 */
[C---:B------:R-:W-:Y:S01]  /*12b00*/  FFMA.FTZ R25, R4.reuse, R9, -R25 ;  /* 0x0000000904197223 */ /* 0x040fe20000010819 */
[----:B------:R-:W-:Y:S01]  /*12b10*/  FFMA.FTZ R27, R4, R20, R5 ;  /* 0x00000014041b7223 */ /* 0x000fe20000010005 */
[----:B------:R-:W-:Y:S01]  /*12b20*/  FMUL.FTZ R4, R24, R7 ;  /* 0x0000000718047220 */ /* 0x000fe20000410000 */
[----:B------:R-:W-:-:S02]  /*12b30*/  HADD2.F32 R9, -RZ, R35.H0_H0 ;  /* 0x20000023ff097230 */ /* 0x000fc40000004100 */
[C---:B------:R-:W-:Y:S01]  /*12b40*/  FFMA.FTZ R24, R8.reuse, R7, -R11 ;  /* 0x0000000708187223 */ /* 0x040fe2000001080b */
[--C-:B------:R-:W-:Y:S02]  /*12b50*/  HADD2.F32 R5, -RZ, R12.reuse.H0_H0 ;  /* 0x2000000cff057230 */ /* 0x100fe40000004100 */
[----:B------:R-:W-:Y:S01]  /*12b60*/  FFMA.FTZ R28, R8, R13, R4 ;  /* 0x0000000d081c7223 */ /* 0x000fe20000010004 */
[----:B------:R-:W-:Y:S01]  /*12b70*/  HADD2.F32 R7, -RZ, R21.H0_H0 ;  /* 0x20000015ff077230 */ /* 0x000fe20000004100 */
[-C--:B------:R-:W-:Y:S01]  /*12b80*/  F2FP.F16.E4M3.UNPACK_B R15, R26.reuse ;  /* 0x0000001aff0f723e */ /* 0x080fe200020006ff */
[----:B------:R-:W-:Y:S02]  /*12b90*/  HADD2.F32 R4, -RZ, R3.H0_H0 ;  /* 0x20000003ff047230 */ /* 0x000fe40000004100 */
[C---:B------:R-:W-:Y:S01]  /*12ba0*/  FMUL.FTZ R11, R5.reuse, R9 ;  /* 0x00000009050b7220 */ /* 0x040fe20000410000 */
[----:B------:R-:W-:Y:S02]  /*12bb0*/  HADD2.F32 R35, -RZ, R35.H1_H1 ;  /* 0x30000023ff237230 */ /* 0x000fe40000004100 */
[----:B------:R-:W-:Y:S01]  /*12bc0*/  FMUL.FTZ R5, R5, R7 ;  /* 0x0000000705057220 */ /* 0x000fe20000410000 */
[----:B------:R-:W-:Y:S01]  /*12bd0*/  HADD2.F32 R12, -RZ, R12.H1_H1 ;  /* 0x3000000cff0c7230 */ /* 0x000fe20000004100 */
[----:B------:R-:W-:Y:S01]  /*12be0*/  F2FP.F16.E4M3.UNPACK_B R26, R26.H1 ;  /* 0x0000001aff1a723e */ /* 0x000fe200030006ff */
[----:B------:R-:W-:Y:S01]  /*12bf0*/  HADD2.F32 R21, -RZ, R21.H1_H1 ;  /* 0x30000015ff157230 */ /* 0x000fe20000004100 */
[----:B------:R-:W-:Y:S01]  /*12c00*/  F2FP.F16.E4M3.UNPACK_B R8, R39.H1 ;  /* 0x00000027ff08723e */ /* 0x000fe200030006ff */
[----:B------:R-:W-:Y:S01]  /*12c10*/  HADD2.F32 R3, -RZ, R3.H1_H1 ;  /* 0x30000003ff037230 */ /* 0x000fe20000004100 */
[-C--:B------:R-:W-:Y:S01]  /*12c20*/  F2FP.F16.E4M3.UNPACK_B R6, R10.reuse ;  /* 0x0000000aff06723e */ /* 0x080fe200020006ff */
[----:B------:R-:W-:Y:S01]  /*12c30*/  FMUL.FTZ R20, R12, R35 ;  /* 0x000000230c147220 */ /* 0x000fe20000410000 */
[C---:B------:R-:W-:Y:S01]  /*12c40*/  FFMA.FTZ R14, R4.reuse, R9, R5 ;  /* 0x00000009040e7223 */ /* 0x040fe20000010005 */
[----:B------:R-:W-:Y:S01]  /*12c50*/  F2FP.F16.E4M3.UNPACK_B R10, R10.H1 ;  /* 0x0000000aff0a723e */ /* 0x000fe200030006ff */
[----:B------:R-:W-:Y:S01]  /*12c60*/  FFMA.FTZ R13, R4, R7, -R11 ;  /* 0x00000007040d7223 */ /* 0x000fe2000001080b */
[----:B------:R-:W-:Y:S01]  /*12c70*/  F2FP.F16.E4M3.UNPACK_B R5, R31.H1 ;  /* 0x0000001fff05723e */ /* 0x000fe200030006ff */
[----:B------:R-:W-:Y:S01]  /*12c80*/  FMUL.FTZ R12, R12, R21 ;  /* 0x000000150c0c7220 */ /* 0x000fe20000410000 */
[----:B------:R-:W-:-:S02]  /*12c90*/  HADD2.F32 R9, -RZ, R8.H0_H0 ;  /* 0x20000008ff097230 */ /* 0x000fc40000004100 */
        /* <DEDUP_REMOVED lines=10> */
[----:B------:R-:W-:Y:S01]  /*12d40*/  FFMA.FTZ R21, R3, R7, -R12 ;  /* 0x0000000703157223 */ /* 0x000fe2000001080c */
[----:B------:R-:W-:Y:S01]  /*12d50*/  HADD2.F32 R5, -RZ, R5.H1_H1 ;  /* 0x30000005ff057230 */ /* 0x000fe20000004100 */
[----:B------:R-:W-:Y:S01]  /*12d60*/  F2FP.F16.E4M3.UNPACK_B R39, R39 ;  /* 0x00000027ff27723e */ /* 0x000fe200020006ff */
[----:B------:R-:W-:Y:S02]  /*12d70*/  HADD2.F32 R10, -RZ, R10.H1_H1 ;  /* 0x3000000aff0a7230 */ /* 0x000fe40000004100 */
[C---:B------:R-:W-:Y:S01]  /*12d80*/  FMUL.FTZ R7, R26.reuse, R11 ;  /* 0x0000000b1a077220 */ /* 0x040fe20000410000 */
[----:B------:R-:W-:Y:S01]  /*12d90*/  F2FP.SATFINITE.E4M3.F32.PACK_AB_MERGE_C R41, R41, R48, RZ ;  /* 0x000000302929723e */ /* 0x000fe200048070ff */
[----:B------:R-:W-:Y:S01]  /*12da0*/  FMUL.FTZ R8, R26, R5 ;  /* 0x000000051a087220 */ /* 0x000fe20000410000 */
[----:B------:R-:W-:Y:S01]  /*12db0*/  FFMA.FTZ R26, R3, R9, R4 ;  /* 0x00000009031a7223 */ /* 0x000fe20000010004 */
[----:B------:R-:W-:Y:S01]  /*12dc0*/  FFMA.FTZ R32, R10, R5, -R7 ;  /* 0x000000050a207223 */ /* 0x000fe20000010807 */
[----:B------:R-:W-:-:S02]  /*12dd0*/  HADD2.F32 R5, -RZ, R31.H0_H0 ;  /* 0x2000001fff057230 */ /* 0x000fc40000004100 */
[----:B------:R-:W-:Y:S01]  /*12de0*/  FFMA.FTZ R11, R10, R11, R8 ;  /* 0x0000000b0a0b7223 */ /* 0x000fe20000010008 */
[----:B------:R-:W-:Y:S02]  /*12df0*/  HADD2.F32 R7, -RZ, R39.H0_H0 ;  /* 0x20000027ff077230 */ /* 0x000fe40000004100 */
[----:B------:R-:W-:Y:S02]  /*12e00*/  HADD2.F32 R4, -RZ, R15.H0_H0 ;  /* 0x2000000fff047230 */ /* 0x000fe40000004100 */
[----:B------:R-:W-:Y:S01]  /*12e10*/  HADD2.F32 R31, -RZ, R31.H1_H1 ;  /* 0x3000001fff1f7230 */ /* 0x000fe20000004100 */
[----:B------:R-:W-:Y:S01]  /*12e20*/  F2FP.SATFINITE.E4M3.F32.PACK_AB_MERGE_C R26, R11, R26, RZ ;  /* 0x0000001a0b1a723e */ /* 0x000fe200048070ff */
[----:B------:R-:W-:Y:S02]  /*12e30*/  HADD2.F32 R39, -RZ, R39.H1_H1 ;  /* 0x30000027ff277230 */ /* 0x000fe40000004100 */
[----:B------:R-:W-:Y:S01]  /*12e40*/  FMUL.FTZ R8, R4, R7 ;  /* 0x0000000704087220 */ /* 0x000fe20000410000 */
[----:B------:R-:W-:-:S02]  /*12e50*/  HADD2.F32 R15, -RZ, R15.H1_H1 ;  /* 0x3000000fff0f7230 */ /* 0x000fc40000004100 */
[----:B------:R-:W-:Y:S01]  /*12e60*/  FMUL.FTZ R4, R4, R5 ;  /* 0x0000000504047220 */ /* 0x000fe20000410000 */
[--C-:B------:R-:W-:Y:S01]  /*12e70*/  HADD2.F32 R3, -RZ, R6.reuse.H0_H0 ;  /* 0x20000006ff037230 */ /* 0x100fe20000004100 */
[----:B------:R-:W-:Y:S01]  /*12e80*/  F2FP.SATFINITE.E4M3.F32.PACK_AB_MERGE_C R11, R29, R34, R41 ;  /* 0x000000221d0b723e */ /* 0x000fe20004807029 */
        /* <DEDUP_REMOVED lines=22> */
.L_x_7411:
[----:B------:R-:W-:Y:S05]  /*12ff0*/  BSYNC B0 ;  /* 0x0000000000007941 */ /* 0x000fea0003800000 */
.L_x_7397:
        /* <DEDUP_REMOVED lines=8> */
.L_x_7394:
[----:B-123--:R-:W2:Y:S02]  /*13080*/  LDL R0, [R1+0x6c] ;  /* 0x00006c0001007983 */ /* 0x00eea40000100800 */
[----:B--2---:R-:W-:-:S13]  /*13090*/  R2UR UR4, R0 ;  /* 0x00000000000472ca */ /* 0x004fda00000e0000 */
[----:B------:R-:W-:-:S05]  /*130a0*/  IMAD.U32 R0, RZ, RZ, UR4 ;  /* 0x00000004ff007e24 */ /* 0x000fca000f8e00ff */
[----:B------:R-:W-:-:S13]  /*130b0*/  ISETP.NE.AND P0, PT, R0, 0x3, PT ;  /* 0x000000030000780c */ /* 0x000fda0003f05270 */
[----:B------:R-:W-:Y:S05]  /*130c0*/  @!P0 BRA `(.L_x_7421) ;  /* 0x0000000000048947 */ /* 0x000fea0003800000 */
[----:B------:R-:W-:Y:S01]  /*130d0*/  BPT.TRAP 0x1 ;  /* 0x000000040000795c */ /* 0x000fe20000300000 */
.L_x_7421:
[----:B------:R-:W-:Y:S01]  /*130e0*/  IMAD R0, R233, 0x8, R18 ;  /* 0x00000008e9007824 */ /* 0x000fe200078e0212 */
[----:B0----5:R-:W-:-:S04]  /*130f0*/  SHF.L.U32 R5, R232, 0x1f, RZ ;  /* 0x0000001fe8057819 */ /* 0x021fc800000006ff */
[----:B------:R0:W1:Y:S01]  /*13100*/  SYNCS.PHASECHK.TRANS64.TRYWAIT P2, [R0+URZ+0x2e830], R5 ;  /* 0x02e83005000075a7 */ /* 0x000062000804017f */
[----:B------:R-:W-:Y:S05]  /*13110*/  @!P0 BRA `(.L_x_7422) ;  /* 0x0000000000048947 */ /* 0x000fea0003800000 */
[----:B------:R-:W-:Y:S01]  /*13120*/  BPT.TRAP 0x1 ;  /* 0x000000040000795c */ /* 0x000fe20000300000 */
.L_x_7422:
[----:B------:R-:W2:Y:S02]  /*13130*/  S2R R3, SR_TID.X ;  /* 0x0000000000037919 */ /* 0x000ea40000002100 */
[----:B--2---:R-:W-:Y:S01]  /*13140*/  LOP3.LUT R4, R3, 0x7f, RZ, 0xc0, !PT ;  /* 0x0000007f03047812 */ /* 0x004fe200078ec0ff */
[----:B------:R-:W-:-:S03]  /*13150*/  VIADD R3, R18, 0x20400 ;  /* 0x0002040012037836 */ /* 0x000fc60000000000 */
[----:B------:R-:W-:Y:S02]  /*13160*/  ISETP.NE.AND P1, PT, R4, RZ, PT ;  /* 0x000000ff0400720c */ /* 0x000fe40003f25270 */
[----:B------:R-:W-:-:S04]  /*13170*/  SHF.R.U32.HI R3, RZ, 0x4, R3 ;  /* 0x00000004ff037819 */ /* 0x000fc80000011603 */
[----:B------:R-:W-:Y:S01]  /*13180*/  LOP3.LUT R3, R3, 0x3fff, RZ, 0xc0, !PT ;  /* 0x00003fff03037812 */ /* 0x000fe200078ec0ff */
[----:B-1----:R-:W-:Y:S06]  /*13190*/  @P2 BRA `(.L_x_7423) ;  /* 0x0000000000082947 */ /* 0x002fec0003800000 */
[----:B------:R-:W1:Y:S02]  /*131a0*/  SYNCS.PHASECHK.TRANS64.TRYWAIT P2, [R0+URZ+0x2e830], R5 ;  /* 0x02e83005000075a7 */ /* 0x000e64000804017f */
[----:B-1----:R-:W-:Y:S05]  /*131b0*/  @!P2 BRA `(.L_x_7424) ;  /* 0x0000024c00fca947 */ /* 0x002fea0003800000 */
.L_x_7423:
[----:B------:R-:W-:Y:S01]  /*131c0*/  LOP3.LUT R3, R3, 0x10000, RZ, 0xfc, !PT ;  /* 0x0001000003037812 */ /* 0x000fe200078efcff */
[----:B------:R-:W-:Y:S05]  /*131d0*/  WARPSYNC.ALL ;  /* 0x0000000000007948 */ /* 0x000fea0003800000 */
[----:B------:R2:W-:Y:S01]  /*131e0*/  STL [R1+0x5c], R3 ;  /* 0x00005c0301007387 */ /* 0x0005e20000100800 */
[----:B------:R-:W-:-:S03]  /*131f0*/  IMAD R12, R233, 0x700, R3 ;  /* 0x00000700e90c7824 */ /* 0x000fc600078e0203 */
[----:B------:R-:W3:Y:S01]  /*13200*/  LDL R192, [R1+0x64] ;  /* 0x0000640001c07983 */ /* 0x000ee20000100800 */
[----:B------:R-:W-:Y:S02]  /*13210*/  IMAD.MOV.U32 R13, RZ, RZ, 0x40000040 ;  /* 0x40000040ff0d7424 */ /* 0x000fe400078e00ff */
[----:B------:R-:W-:Y:S01]  /*13220*/  IMAD.MOV.U32 R9, RZ, RZ, 0x40000040 ;  /* 0x40000040ff097424 */ /* 0x000fe200078e00ff */
[----:B------:R-:W-:Y:S01]  /*13230*/  WARPGROUP.ARRIVE ;  /* 0x00000000000079c5 */ /* 0x000fe20000000000 */
[----:B------:R-:W-:Y:S01]  /*13240*/  VIADD R8, R12, 0x300 ;  /* 0x000003000c087836 */ /* 0x000fe20000000000 */
[----:B--2---:R-:W3:Y:S01]  /*13250*/  LDL R3, [R1+0x70] ;  /* 0x0000700001037983 */ /* 0x004ee20000100800 */
[----:B01----:R-:W-:Y:S01]  /*13260*/  IMAD.MOV.U32 R5, RZ, RZ, 0x40000040 ;  /* 0x40000040ff057424 */ /* 0x003fe200078e00ff */
[----:B------:R-:W0:Y:S02]  /*13270*/  LDC R193, c[0x0][0x448] ;  /* 0x00011200ffc17b82 */ /* 0x000e240000000800 */
[----:B------:R-:W-:Y:S01]  /*13280*/  R2UR UR18, R8 ;  /* 0x00000000081272ca */ /* 0x000fe200000e0000 */
[----:B------:R-:W2:Y:S01]  /*13290*/  LDL R142, [R1+0x50] ;  /* 0x00005000018e7983 */ /* 0x000ea20000100800 */
[----:B------:R-:W-:-:S02]  /*132a0*/  LOP3.LUT R8, R36, 0x10000, RZ, 0xfc, !PT ;  /* 0x0001000024087812 */ /* 0x000fc400078efcff */
[----:B------:R-:W-:Y:S01]  /*132b0*/  R2UR UR6, R12 ;  /* 0x000000000c0672ca */ /* 0x000fe200000e0000 */
[----:B------:R-:W4:Y:S01]  /*132c0*/  LDL R195, [R1+0x14] ;  /* 0x0000140001c37983 */ /* 0x000f220000100800 */
[----:B------:R-:W-:Y:S02]  /*132d0*/  R2UR UR7, R13 ;  /* 0x000000000d0772ca */ /* 0x000fe400000e0000 */
[----:B------:R-:W-:Y:S01]  /*132e0*/  R2UR UR4, R8 ;  /* 0x00000000080472ca */ /* 0x000fe200000e0000 */
[----:B------:R-:W5:Y:S01]  /*132f0*/  LDL R194, [R1+0x10] ;  /* 0x0000100001c27983 */ /* 0x000f620000100800 */
[----:B------:R-:W-:-:S13]  /*13300*/  R2UR UR5, R9 ;  /* 0x00000000090572ca */ /* 0x000fda00000e0000 */
[----:B------:R-:W-:Y:S01]  /*13310*/  QGMMA.64x32x32.F32.E4M3.E4M3 R120, gdesc[UR4], RZ, !UPT, gsb0 ;  /* 0x00600000047879f3 */ /* 0x000fe2000c0008ff */
[----:B------:R-:W-:Y:S01]  /*13320*/  VIADD R4, R12, 0x100 ;  /* 0x000001000c047836 */ /* 0x000fe20000000000 */
[----:B------:R-:W-:Y:S02]  /*13330*/  R2UR UR11, R5 ;  /* 0x00000000050b72ca */ /* 0x000fe400000e0000 */
[----:B------:R-:W-:Y:S02]  /*13340*/  R2UR UR8, R8 ;  /* 0x00000000080872ca */ /* 0x000fe400000e0000 */
[----:B------:R-:W-:Y:S02]  /*13350*/  R2UR UR10, R4 ;  /* 0x00000000040a72ca */ /* 0x000fe400000e0000 */
[----:B------:R-:W-:Y:S01]  /*13360*/  R2UR UR9, R9 ;  /* 0x00000000090972ca */ /* 0x000fe200000e0000 */
[----:B------:R-:W-:Y:S02]  /*13370*/  WARPGROUP.DEPBAR.LE gsb0, 0x0 ;  /* 0x00008000000079c5 */ /* 0x000fe40000010000 */
[----:B------:R-:W-:-:S10]  /*13380*/  WARPGROUP.ARRIVE ;  /* 0x00000000000079c5 */ /* 0x000fd40000000000 */
[----:B------:R-:W-:Y:S01]  /*13390*/  QGMMA.64x32x32.F32.E4M3.E4M3 R104, gdesc[UR8], RZ, !UPT, gsb0 ;  /* 0x00600000086879f3 */ /* 0x000fe2000c0008ff */
[----:B------:R-:W-:Y:S02]  /*133a0*/  VIADD R6, R12, 0x200 ;  /* 0x000002000c067836 */ /* 0x000fe40000000000 */
[----:B------:R-:W-:Y:S01]  /*133b0*/  IMAD.MOV.U32 R7, RZ, RZ, 0x40000040 ;  /* 0x40000040ff077424 */ /* 0x000fe200078e00ff */
[----:B------:R-:W-:Y:S02]  /*133c0*/  R2UR UR12, R8 ;  /* 0x00000000080c72ca */ /* 0x000fe400000e0000 */
[----:B------:R-:W-:Y:S02]  /*133d0*/  R2UR UR14, R6 ;  /* 0x00000000060e72ca */ /* 0x000fe400000e0000 */
[----:B------:R-:W-:Y:S02]  /*133e0*/  R2UR UR15, R7 ;  /* 0x00000000070f72ca */ /* 0x000fe400000e0000 */
[----:B------:R-:W-:Y:S01]  /*133f0*/  R2UR UR13, R9 ;  /* 0x00000000090d72ca */ /* 0x000fe200000e0000 */
[----:B------:R-:W-:-:S02]  /*13400*/  WARPGROUP.DEPBAR.LE gsb0, 0x0 ;  /* 0x00008000000079c5 */ /* 0x000fc40000010000 */
[----:B------:R-:W-:-:S10]  /*13410*/  WARPGROUP.ARRIVE ;  /* 0x00000000000079c5 */ /* 0x000fd40000000000 */
[----:B------:R-:W-:Y:S01]  /*13420*/  QGMMA.64x32x32.F32.E4M3.E4M3 R88, gdesc[UR12], RZ, !UPT, gsb0 ;  /* 0x006000000c5879f3 */ /* 0x000fe2000c0008ff */
[C---:B------:R-:W-:Y:S02]  /*13430*/  R2UR UR19, R9.reuse ;  /* 0x00000000091372ca */ /* 0x040fe400000e0000 */
[----:B------:R-:W-:Y:S02]  /*13440*/  R2UR UR16, R8 ;  /* 0x00000000081072ca */ /* 0x000fe400000e0000 */
[----:B------:R-:W-:Y:S01]  /*13450*/  R2UR UR17, R9 ;  /* 0x00000000091172ca */ /* 0x000fe200000e0000 */
[----:B------:R-:W-:Y:S02]  /*13460*/  WARPGROUP.DEPBAR.LE gsb0, 0x0 ;  /* 0x00008000000079c5 */ /* 0x000fe40000010000 */
[----:B------:R-:W-:-:S10]  /*13470*/  WARPGROUP.ARRIVE ;  /* 0x00000000000079c5 */ /* 0x000fd40000000000 */
        /* <DEDUP_REMOVED lines=22> */
[----:B------:R-:W-:Y:S01]  /*135e0*/  VIADD R10, R12, 0x302 ;  /* 0x000003020c0a7836 */ /* 0x000fe20000000000 */
[----:B------:R-:W-:-:S02]  /*135f0*/  WARPGROUP.DEPBAR.LE gsb0, 0x0 ;  /* 0x00008000000079c5 */ /* 0x000fc40000010000 */
[----:B------:R-:W-:-:S09]  /*13600*/  WARPGROUP.ARRIVE ;  /* 0x00000000000079c5 */ /* 0x000fd20000000000 */
[----:B------:R-:W-:Y:S01]  /*13610*/  QGMMA.64x32x32.F32.E4M3.E4M3 R24, gdesc[UR28], RZ, !UPT, gsb0 ;  /* 0x006000001c1879f3 */ /* 0x000fe2000c0008ff */
[----:B------:R-:W-:Y:S01]  /*13620*/  IMAD.MOV.U32 R11, RZ, RZ, 0x40000040 ;  /* 0x40000040ff0b7424 */ /* 0x000fe200078e00ff */
[----:B------:R-:W-:Y:S01]  /*13630*/  R2UR UR18, R10 ;  /* 0x000000000a1272ca */ /* 0x000fe200000e0000 */
[----:B------:R-:W-:Y:S02]  /*13640*/  VIADD R4, R12, 0x2 ;  /* 0x000000020c047836 */ /* 0x000fe40000000000 */
[----:B------:R-:W-:Y:S01]  /*13650*/  IMAD.MOV.U32 R5, RZ, RZ, 0x40000040 ;  /* 0x40000040ff057424 */ /* 0x000fe200078e00ff */
[----:B------:R-:W-:Y:S01]  /*13660*/  R2UR UR19, R11 ;  /* 0x000000000b1372ca */ /* 0x000fe200000e0000 */
[----:B------:R-:W-:Y:S02]  /*13670*/  VIADD R10, R8, 0x2 ;  /* 0x00000002080a7836 */ /* 0x000fe40000000000 */
[----:B------:R-:W-:Y:S01]  /*13680*/  IMAD.MOV.U32 R11, RZ, RZ, 0x40000040 ;  /* 0x40000040ff0b7424 */ /* 0x000fe200078e00ff */
[----:B------:R-:W-:-:S02]  /*13690*/  R2UR UR6, R4 ;  /* 0x00000000040672ca */ /* 0x000fc400000e0000 */
[----:B------:R-:W-:Y:S02]  /*136a0*/  R2UR UR7, R5 ;  /* 0x00000000050772ca */ /* 0x000fe400000e0000 */
[----:B------:R-:W-:Y:S02]  /*136b0*/  R2UR UR4, R10 ;  /* 0x000000000a0472ca */ /* 0x000fe400000e0000 */
[----:B------:R-:W-:Y:S01]  /*136c0*/  R2UR UR5, R11 ;  /* 0x000000000b0572ca */ /* 0x000fe200000e0000 */
[----:B------:R-:W-:Y:S02]  /*136d0*/  WARPGROUP.DEPBAR.LE gsb0, 0x0 ;  /* 0x00008000000079c5 */ /* 0x000fe40000010000 */
[----:B------:R-:W-:-:S10]  /*136e0*/  WARPGROUP.ARRIVE ;  /* 0x00000000000079c5 */ /* 0x000fd40000000000 */
[----:B------:R-:W-:Y:S01]  /*136f0*/  QGMMA.64x32x32.F32.E4M3.E4M3 R120, gdesc[UR4], R120, gsb0 ;  /* 0x00600000047879f3 */ /* 0x000fe20008000878 */
        /* <DEDUP_REMOVED lines=18> */
[----:B------:R-:W-:Y:S02]  /*13820*/  R2UR UR16, R10 ;  /* 0x000000000a1072ca */ /* 0x000fe400000e0000 */
[----:B------:R-:W-:Y:S01]  /*13830*/  R2UR UR17, R11 ;  /* 0x000000000b1172ca */ /* 0x000fe200000e0000 */
[----:B------:R-:W-:Y:S01]  /*13840*/  VIADD R6, R12, 0x402 ;  /* 0x000004020c067836 */ /* 0x000fe20000000000 */
[----:B------:R-:W-:Y:S02]  /*13850*/  WARPGROUP.DEPBAR.LE gsb0, 0x0 ;  /* 0x00008000000079c5 */ /* 0x000fe40000010000 */
[----:B------:R-:W-:-:S09]  /*13860*/  WARPGROUP.ARRIVE ;  /* 0x00000000000079c5 */ /* 0x000fd20000000000 */
[----:B------:R-:W-:Y:S01]  /*13870*/  QGMMA.64x32x32.F32.E4M3.E4M3 R72, gdesc[UR16], R72, gsb0 ;  /* 0x00600000104879f3 */ /* 0x000fe20008000848 */
[----:B------:R-:W-:Y:S01]  /*13880*/  IMAD.MOV.U32 R7, RZ, RZ, 0x40000040 ;  /* 0x40000040ff077424 */ /* 0x000fe200078e00ff */
[----:B------:R-:W-:Y:S02]  /*13890*/  R2UR UR22, R6 ;  /* 0x00000000061672ca */ /* 0x000fe400000e0000 */
        /* <DEDUP_REMOVED lines=24> */
[C---:B------:R-:W-:Y:S02]  /*13a20*/  VIADD R6, R12.reuse, 0x104 ;  /* 0x000001040c067836 */ /* 0x040fe40000000000 */
[----:B------:R-:W-:Y:S02]  /*13a30*/  IMAD.MOV.U32 R7, RZ, RZ, 0x40000040 ;  /* 0x40000040ff077424 */ /* 0x000fe400078e00ff */
[----:B------:R-:W-:Y:S01]  /*13a40*/  VIADD R4, R12, 0x4 ;  /* 0x000000040c047836 */ /* 0x000fe20000000000 */
[----:B------:R-:W-:Y:S01]  /*13a50*/  R2UR UR10, R6 ;  /* 0x00000000060a72ca */ /* 0x000fe200000e0000 */
        /* <DEDUP_REMOVED lines=58> */
[----:B------:R-:W-:-:S02]  /*13e00*/  VIADD R4, R12, 0x6 ;  /* 0x000000060c047836 */ /* 0x000fc40000000000 */
[----:B------:R-:W-:Y:S01]  /*13e10*/  IMAD.MOV.U32 R5, RZ, RZ, 0x40000040 ;  /* 0x40000040ff057424 */ /* 0x000fe200078e00ff */
[----:B------:R-:W-:Y:S02]  /*13e20*/  WARPGROUP.DEPBAR.LE gsb0, 0x0 ;  /* 0x00008000000079c5 */ /* 0x000fe40000010000 */
[----:B------:R-:W-:-:S07]  /*13e30*/  WARPGROUP.ARRIVE ;  /* 0x00000000000079c5 */ /* 0x000fce0000000000 */
[----:B------:R-:W-:Y:S01]  /*13e40*/  QGMMA.64x32x32.F32.E4M3.E4M3 R24, gdesc[UR28], R24, gsb0 ;  /* 0x006000001c1879f3 */ /* 0x000fe20008000818 */
[----:B------:R-:W-:Y:S01]  /*13e50*/  R2UR UR6, R4 ;  /* 0x00000000040672ca */ /* 0x000fe200000e0000 */
[----:B------:R-:W-:Y:S01]  /*13e60*/  VIADD R4, R12, 0x206 ;  /* 0x000002060c047836 */ /* 0x000fe20000000000 */
[----:B------:R-:W-:Y:S01]  /*13e70*/  R2UR UR7, R5 ;  /* 0x00000000050772ca */ /* 0x000fe200000e0000 */
[----:B------:R-:W-:-:S03]  /*13e80*/  IMAD.MOV.U32 R5, RZ, RZ, 0x40000040 ;  /* 0x40000040ff057424 */ /* 0x000fc600078e00ff */
[----:B------:R-:W-:Y:S01]  /*13e90*/  R2UR UR14, R4 ;  /* 0x00000000040e72ca */ /* 0x000fe200000e0000 */
[----:B------:R-:W-:Y:S01]  /*13ea0*/  VIADD R4, R8, 0x6 ;  /* 0x0000000608047836 */ /* 0x000fe20000000000 */
[----:B------:R-:W-:Y:S01]  /*13eb0*/  R2UR UR15, R5 ;  /* 0x00000000050f72ca */ /* 0x000fe200000e0000 */
[----:B------:R-:W-:-:S03]  /*13ec0*/  IMAD.MOV.U32 R5, RZ, RZ, 0x40000040 ;  /* 0x40000040ff057424 */ /* 0x000fc600078e00ff */
[----:B------:R-:W-:Y:S02]  /*13ed0*/  R2UR UR4, R4 ;  /* 0x00000000040472ca */ /* 0x000fe400000e0000 */
[----:B------:R-:W-:Y:S01]  /*13ee0*/  R2UR UR5, R5 ;  /* 0x00000000050572ca */ /* 0x000fe200000e0000 */
[----:B------:R-:W-:Y:S02]  /*13ef0*/  WARPGROUP.DEPBAR.LE gsb0, 0x0 ;  /* 0x00008000000079c5 */ /* 0x000fe40000010000 */
[----:B------:R-:W-:-:S10]  /*13f00*/  WARPGROUP.ARRIVE ;  /* 0x00000000000079c5 */ /* 0x000fd40000000000 */
[----:B------:R-:W-:Y:S01]  /*13f10*/  QGMMA.64x32x32.F32.E4M3.E4M3 R120, gdesc[UR4], R120, gsb0 ;  /* 0x00600000047879f3 */ /* 0x000fe20008000878 */
[----:B------:R-:W-:Y:S02]  /*13f20*/  VIADD R14, R12, 0x106 ;  /* 0x000001060c0e7836 */ /* 0x000fe40000000000 */
[----:B------:R-:W-:Y:S01]  /*13f30*/  IMAD.MOV.U32 R15, RZ, RZ, 0x40000040 ;  /* 0x40000040ff0f7424 */ /* 0x000fe200078e00ff */
[----:B------:R-:W-:Y:S01]  /*13f40*/  R2UR UR8, R4 ;  /* 0x00000000040872ca */ /* 0x000fe200000e0000 */
[----:B------:R-:W-:Y:S01]  /*13f50*/  VIADD R20, R12, 0x306 ;  /* 0x000003060c147836 */ /* 0x000fe20000000000 */
[----:B------:R-:W-:Y:S01]  /*13f60*/  R2UR UR10, R14 ;  /* 0x000000000e0a72ca */ /* 0x000fe200000e0000 */
[----:B------:R-:W-:Y:S01]  /*13f70*/  IMAD.MOV.U32 R21, RZ, RZ, 0x40000040 ;  /* 0x40000040ff157424 */ /* 0x000fe200078e00ff */
[----:B------:R-:W-:Y:S01]  /*13f80*/  R2UR UR11, R15 ;  /* 0x000000000f0b72ca */ /* 0x000fe200000e0000 */
[----:B------:R-:W-:Y:S01]  /*13f90*/  IMAD.MOV.U32 R13, RZ, RZ, 0x40000040 ;  /* 0x40000040ff0d7424 */ /* 0x000fe200078e00ff */
[----:B------:R-:W-:Y:S01]  /*13fa0*/  R2UR UR9, R5 ;  /* 0x00000000050972ca */ /* 0x000fe200000e0000 */
[----:B---3--:R-:W-:Y:S01]  /*13fb0*/  IMAD.IADD R141, R3, 0x1, R192 ;  /* 0x00000001038d7824 */ /* 0x008fe200078e02c0 */
[----:B------:R-:W-:Y:S01]  /*13fc0*/  R2UR UR12, R4 ;  /* 0x00000000040c72ca */ /* 0x000fe200000e0000 */
[----:B------:R-:W-:Y:S01]  /*13fd0*/  @!P1 VIADD R0, R0, 0x2e840 ;  /* 0x0002e84000009836 */ /* 0x000fe20000000000 */
[----:B------:R-:W-:Y:S01]  /*13fe0*/  R2UR UR13, R5 ;  /* 0x00000000050d72ca */ /* 0x000fe200000e0000 */
[----:B------:R-:W-:Y:S01]  /*13ff0*/  IMAD.MOV.U32 R139, RZ, RZ, -0xe0 ;  /* 0xffffff20ff8b7424 */ /* 0x000fe200078e00ff */
[----:B------:R-:W-:Y:S01]  /*14000*/  R2UR UR16, R4 ;  /* 0x00000000041072ca */ /* 0x000fe200000e0000 */
[----:B------:R-:W-:Y:S01]  /*14010*/  ULDC UR4, c[0x0][0x9dc] ;  /* 0x0002770000047ab9 */ /* 0x000fe20000000800 */
        /* <DEDUP_REMOVED lines=8> */
[----:B------:R-:W-:Y:S01]  /*140a0*/  R2UR UR17, R5 ;  /* 0x00000000051172ca */ /* 0x000fe200000e0000 */
[----:B------:R-:W-:Y:S02]  /*140b0*/  VIADD R14, R12, 0x406 ;  /* 0x000004060c0e7836 */ /* 0x000fe40000000000 */
[----:B------:R-:W-:Y:S01]  /*140c0*/  IMAD.MOV.U32 R15, RZ, RZ, 0x40000040 ;  /* 0x40000040ff0f7424 */ /* 0x000fe200078e00ff */
[----:B------:R-:W-:Y:S01]  /*140d0*/  R2UR UR20, R4 ;  /* 0x00000000041472ca */ /* 0x000fe200000e0000 */
[----:B------:R-:W1:Y:S01]  /*140e0*/  LDC.64 R20, c[0x0][0x9e0] ;  /* 0x00027800ff147b82 */ /* 0x000e620000000a00 */
[----:B------:R-:W-:-:S02]  /*140f0*/  WARPGROUP.DEPBAR.LE gsb0, 0x0 ;  /* 0x00008000000079c5 */ /* 0x000fc40000010000 */
[----:B------:R-:W-:-:S06]  /*14100*/  WARPGROUP.ARRIVE ;  /* 0x00000000000079c5 */ /* 0x000fcc0000000000 */
[----:B------:R-:W-:Y:S01]  /*14110*/  QGMMA.64x32x32.F32.E4M3.E4M3 R72, gdesc[UR16], R72, gsb0 ;  /* 0x00600000104879f3 */ /* 0x000fe20008000848 */
        /* <DEDUP_REMOVED lines=15> */
[----:B------:R-:W-:Y:S01]  /*14210*/  VIADD R12, R12, 0x606 ;  /* 0x000006060c0c7836 */ /* 0x000fe20000000000 */
[----:B------:R-:W-:Y:S02]  /*14220*/  R2UR UR31, R13 ;  /* 0x000000000d1f72ca */ /* 0x000fe400000e0000 */
[----:B------:R-:W-:Y:S02]  /*14230*/  R2UR UR28, R4 ;  /* 0x00000000041c72ca */ /* 0x000fe400000e0000 */
[----:B------:R-:W-:Y:S02]  /*14240*/  R2UR UR30, R12 ;  /* 0x000000000c1e72ca */ /* 0x000fe400000e0000 */
[----:B------:R-:W-:Y:S02]  /*14250*/  R2UR UR29, R5 ;  /* 0x00000000051d72ca */ /* 0x000fe400000e0000 */
[----:B0-----:R-:W-:-:S13]  /*14260*/  ISETP.NE.AND P2, PT, R193, 0x1, PT ;  /* 0x00000001c100780c */ /* 0x001fda0003f45270 */
[----:B------:R-:W0:Y:S08]  /*14270*/  @P2 LDC R12, c[0x0][0x44c] ;  /* 0x00011300ff0c2b82 */ /* 0x000e300000000800 */
[----:B------:R-:W3:Y:S01]  /*14280*/  @P2 LDC R14, c[0x0][0x450] ;  /* 0x00011400ff0e2b82 */ /* 0x000ee20000000800 */
[----:B------:R-:W-:Y:S02]  /*14290*/  WARPGROUP.DEPBAR.LE gsb0, 0x0 ;  /* 0x00008000000079c5 */ /* 0x000fe40000010000 */
[----:B------:R-:W-:-:S06]  /*142a0*/  WARPGROUP.ARRIVE ;  /* 0x00000000000079c5 */ /* 0x000fcc0000000000 */
[----:B------:R-:W-:Y:S01]  /*142b0*/  QGMMA.64x32x32.F32.E4M3.E4M3 R24, gdesc[UR28], R24, gsb0 ;  /* 0x006000001c1879f3 */ /* 0x000fe20008000818 */
[----:B0-----:R-:W-:-:S05]  /*142c0*/  @P2 IMAD.HI.U32 R3, R141, R12, RZ ;  /* 0x0000000c8d032227 */ /* 0x001fca00078e00ff */
[----:B---3--:R-:W-:Y:S01]  /*142d0*/  @P2 SHF.R.U32.HI R141, RZ, R14, R3 ;  /* 0x0000000eff8d2219 */ /* 0x008fe20000011603 */
[----:B------:R-:W-:-:S04]  /*142e0*/  IMAD R139, R136, R139, 0xe1 ;  /* 0x000000e1888b7424 */ /* 0x000fc800078e028b */
[----:B------:R-:W0:Y:S01]  /*142f0*/  SHFL.IDX PT, R3, R141, RZ, 0x1c1f ;  /* 0x001c1fff8d037589 */ /* 0x000e2200000e0000 */
[----:B------:R-:W-:Y:S02]  /*14300*/  LOP3.LUT R17, R17, 0xffdfffff, RZ, 0xc0, !PT ;  /* 0xffdfffff11117812 */ /* 0x000fe400078ec0ff */
[----:B------:R-:W-:Y:S01]  /*14310*/  @!P1 PRMT R0, RZ, 0x654, R0 ;  /* 0x00000654ff009816 */ /* 0x000fe20000000000 */
[----:B------:R-:W-:Y:S01]  /*14320*/  IMAD.U32 R14, RZ, RZ, UR4 ;  /* 0x00000004ff0e7e24 */ /* 0x000fe2000f8e00ff */
[----:B------:R-:W-:Y:S02]  /*14330*/  @P2 LOP3.LUT R17, R17, 0x200000, RZ, 0xfc, !PT ;  /* 0x0020000011112812 */ /* 0x000fe400078efcff */
[----:B-1----:R-:W-:Y:S02]  /*14340*/  ISETP.GE.AND P2, PT, R21, 0x1, PT ;  /* 0x000000011500780c */ /* 0x002fe40003f46270 */
[----:B------:R-:W-:Y:S01]  /*14350*/  LOP3.LUT R138, RZ, R14, RZ, 0x33, !PT ;  /* 0x0000000eff8a7212 */ /* 0x000fe200078e33ff */
[----:B----4-:R-:W-:Y:S01]  /*14360*/  IMAD R140, R136, -0xe0, R195 ;  /* 0xffffff20888c7824 */ /* 0x010fe200078e02c3 */
[----:B------:R-:W-:-:S04]  /*14370*/  LOP3.LUT R17, R17, 0xffefffff, RZ, 0xc0, !PT ;  /* 0xffefffff11117812 */ /* 0x000fc800078ec0ff */
[----:B--2---:R-:W-:-:S05]  /*14380*/  IADD3 R140, -R142, 0xe0, R140 ;  /* 0x000000e08e8c7810 */ /* 0x004fca0007ffe18c */
[----:B------:R-:W-:Y:S01]  /*14390*/  @P2 LOP3.LUT R17, R17, 0x100000, RZ, 0xfc, !PT ;  /* 0x0010000011112812 */ /* 0x000fe200078efcff */
[----:B------:R-:W-:Y:S02]  /*143a0*/  WARPGROUP.DEPBAR.LE gsb0, 0x0 ;  /* 0x00008000000079c5 */ /* 0x000fe40000010000 */
[----:B------:R1:W-:Y:S02]  /*143b0*/  @!P1 SYNCS.ARRIVE.TRANS64.RED.A1T0 RZ, [R0+URZ], RZ ;  /* 0x000000ff00ff99a7 */ /* 0x0003e4000810043f */
[----:B-1----:R-:W-:-:S05]  /*143c0*/  IADD3 R0, R195, R139, -R142 ;  /* 0x0000008bc3007210 */ /* 0x002fca0007ffe88e */
[----:B-----5:R-:W-:Y:S02]  /*143d0*/  IMAD.IADD R15, R0, 0x1, -R194 ;  /* 0x00000001000f7824 */ /* 0x020fe400078e0ac2 */
[----:B------:R-:W-:Y:S02]  /*143e0*/  VIADD R139, R139, 0xffffffff ;  /* 0xffffffff8b8b7836 */ /* 0x000fe40000000000 */
[C---:B------:R-:W-:Y:S02]  /*143f0*/  IMAD.IADD R138, R15.reuse, 0x1, R138 ;  /* 0x000000010f8a7824 */ /* 0x040fe400078e028a */
[----:B------:R-:W-:Y:S02]  /*14400*/  IMAD.IADD R15, R15, 0x1, R20 ;  /* 0x000000010f0f7824 */ /* 0x000fe400078e0214 */
[----:B------:R-:W-:Y:S02]  /*14410*/  IMAD.IADD R0, R139, 0x1, -R142 ;  /* 0x000000018b007824 */ /* 0x000fe400078e0a8e */
[----:B0-----:R-:W-:Y:S01]  /*14420*/  IMAD.IADD R13, R138, 0x1, R3 ;  /* 0x000000018a0d7824 */ /* 0x001fe200078e0203 */
[----:B------:R-:W-:Y:S01]  /*14430*/  VIADDMNMX R12, R3, R15, R140, PT ;  /* 0x0000000f030c7246 */ /* 0x000fe2000380018c */
        /* <DEDUP_REMOVED lines=12> */
.L_x_7427:
[----:B------:R-:W-:-:S13]  /*14500*/  ISETP.NE.AND P2, PT, R21, 0x1, PT ;  /* 0x000000011500780c */ /* 0x000fda0003f45270 */
[----:B------:R-:W0:Y:S02]  /*14510*/  @P2 LDC.64 R142, c[0x0][0x9e8] ;  /* 0x00027a00ff8e2b82 */ /* 0x000e240000000a00 */
[----:B0-----:R-:W-:-:S05]  /*14520*/  @P2 IMAD.HI.U32 R142, R3, R142, RZ ;  /* 0x0000008e038e2227 */ /* 0x001fca00078e00ff */
[----:B------:R-:W-:-:S07]  /*14530*/  @P2 SHF.R.U32.HI R3, RZ, R143, R142 ;  /* 0x0000008fff032219 */ /* 0x000fce000001168e */
.L_x_7428:
[----:B------:R-:W-:Y:S05]  /*14540*/  BSYNC B0 ;  /* 0x0000000000007941 */ /* 0x000fea0003800000 */
.L_x_7426:
[----:B------:R-:W-:-:S05]  /*14550*/  IMAD R142, R3, R21, R0 ;  /* 0x00000015038e7224 */ /* 0x000fca00078e0200 */
[----:B------:R-:W-:Y:S02]  /*14560*/  VIMNMX R13, R13, R142, !PT ;  /* 0x0000008e0d0d7248 */ /* 0x000fe40007fe0100 */
[----:B------:R-:W-:-:S07]  /*14570*/  VIADDMNMX R12, R142, R21, R12, PT ;  /* 0x000000158e0c7246 */ /* 0x000fce000380010c */
.L_x_7425:
[C---:B------:R-:W-:Y:S01]  /*14580*/  ISETP.GE.AND P2, PT, R139.reuse, 0x2, PT ;  /* 0x000000028b00780c */ /* 0x040fe20003f46270 */
[----:B------:R-:W0:Y:S01]  /*14590*/  SHFL.IDX PT, R141, R141, 0x1, 0x1c1f ;  /* 0x003c1f008d8d7f89 */ /* 0x000e2200000e0000 */
[----:B------:R-:W-:Y:S02]  /*145a0*/  ISETP.GE.AND P3, PT, R139, 0x9, PT ;  /* 0x000000098b00780c */ /* 0x000fe40003f66270 */
[----:B------:R-:W-:Y:S02]  /*145b0*/  P2R R3, PR, RZ, 0x4 ;  /* 0x00000004ff037803 */ /* 0x000fe40000000000 */
[----:B------:R-:W-:Y:S02]  /*145c0*/  ISETP.GT.AND P2, PT, R13, 0x1, !P2 ;  /* 0x000000010d00780c */ /* 0x000fe40005744270 */
[----:B------:R-:W-:Y:S02]  /*145d0*/  P2R R142, PR, RZ, 0x8 ;  /* 0x00000008ff8e7803 */ /* 0x000fe40000000000 */
[----:B------:R-:W-:-:S02]  /*145e0*/  ISETP.LT.OR P2, PT, R12, 0x2, P2 ;  /* 0x000000020c00780c */ /* 0x000fc40001741670 */
[----:B------:R-:W-:Y:S02]  /*145f0*/  ISETP.GE.AND P5, PT, R139, 0x29, PT ;  /* 0x000000298b00780c */ /* 0x000fe40003fa6270 */
[----:B------:R-:W-:Y:S02]  /*14600*/  FSEL R121, R121, -INF , !P2 ;  /* 0xff80000079797808 */ /* 0x000fe40005000000 */
[----:B------:R-:W-:Y:S02]  /*14610*/  ISETP.GT.AND P2, PT, R13, 0x8, !P3 ;  /* 0x000000080d00780c */ /* 0x000fe40005f44270 */
[----:B------:R-:W-:Y:S02]  /*14620*/  ISETP.GE.AND P3, PT, R139, 0xa, PT ;  /* 0x0000000a8b00780c */ /* 0x000fe40003f66270 */
[----:B------:R-:W-:Y:S02]  /*14630*/  ISETP.LT.OR P2, PT, R12, 0x9, P2 ;  /* 0x000000090c00780c */ /* 0x000fe40001741670 */
[----:B------:R-:W-:-:S02]  /*14640*/  P2R R143, PR, RZ, 0x8 ;  /* 0x00000008ff8f7803 */ /* 0x000fc40000000000 */
[----:B------:R-:W-:Y:S01]  /*14650*/  FSEL R124, R124, -INF , !P2 ;  /* 0xff8000007c7c7808 */ /* 0x000fe20005000000 */
[----:B0-----:R-:W-:Y:S01]  /*14660*/  IMAD.IADD R138, R138, 0x1, R141 ;  /* 0x000000018a8a7824 */ /* 0x001fe200078e028d */
        /* <DEDUP_REMOVED lines=21> */
[----:B------:R-:W-:Y:S02]  /*147c0*/  P2R R148, PR, RZ, 0x20 ;  /* 0x00000020ff947803 */ /* 0x000fe40000000000 */
[----:B------:R-:W-:-:S02]  /*147d0*/  ISETP.LT.OR P2, PT, R12, 0x1a, P2 ;  /* 0x0000001a0c00780c */ /* 0x000fc40001741670 */
[----:B------:R-:W-:Y:S02]  /*147e0*/  VIADDMNMX R140, R141, R15, R140, PT ;  /* 0x0000000f8d8c7246 */ /* 0x000fe4000380018c */
        /* <DEDUP_REMOVED lines=26> */
[C---:B------:R-:W-:Y:S02]  /*14990*/  ISETP.LT.OR P4, PT, R12.reuse, 0x32, P4 ;  /* 0x000000320c00780c */ /* 0x040fe40002781670 */
        /* <DEDUP_REMOVED lines=226> */
.L_x_7431:
[----:B------:R-:W-:-:S13]  /*157c0*/  ISETP.NE.AND P6, PT, R21, 0x1, PT ;  /* 0x000000011500780c */ /* 0x000fda0003fc5270 */
[----:B------:R-:W0:Y:S02]  /*157d0*/  @P6 LDC.64 R12, c[0x0][0x9e8] ;  /* 0x00027a00ff0c6b82 */ /* 0x000e240000000a00 */
[----:B0-----:R-:W-:-:S05]  /*157e0*/  @P6 IMAD.HI.U32 R12, R15, R12, RZ ;  /* 0x0000000c0f0c6227 */ /* 0x001fca00078e00ff */
[----:B------:R-:W-:-:S07]  /*157f0*/  @P6 SHF.R.U32.HI R15, RZ, R13, R12 ;  /* 0x0000000dff0f6219 */ /* 0x000fce000001160c */
.L_x_7432:
[----:B------:R-:W-:Y:S05]  /*15800*/  BSYNC B0 ;  /* 0x0000000000007941 */ /* 0x000fea0003800000 */
.L_x_7430:
[----:B------:R-:W-:-:S05]  /*15810*/  IMAD R15, R15, R21, R0 ;  /* 0x000000150f0f7224 */ /* 0x000fca00078e0200 */
[----:B------:R-:W-:Y:S02]  /*15820*/  VIMNMX R138, R138, R15, !PT ;  /* 0x0000000f8a8a7248 */ /* 0x000fe40007fe0100 */
[----:B------:R-:W-:-:S07]  /*15830*/  VIADDMNMX R140, R15, R21, R140, PT ;  /* 0x000000150f8c7246 */ /* 0x000fce000380018c */
.L_x_7429:
        /* <DEDUP_REMOVED lines=8> */
[----:B------:R-:W-:Y:S02]  /*158c0*/  ISETP.NE.AND P3, PT, R153, RZ, PT ;  /* 0x000000ff9900720c */ /* 0x000fe40003f65270 */
[----:B------:R-:W-:Y:S02]  /*158d0*/  ISETP.LT.OR P2, PT, R140, 0x29, P2 ;  /* 0x000000298c00780c */ /* 0x000fe40001741670 */
[----:B------:R-:W-:Y:S02]  /*158e0*/  ISETP.NE.AND P6, PT, R154, RZ, PT ;  /* 0x000000ff9a00720c */ /* 0x000fe40003fc5270 */
[----:B------:R-:W-:-:S02]  /*158f0*/  FSEL R15, R110, -INF , !P2 ;  /* 0xff8000006e0f7808 */ /* 0x000fc40005000000 */
[----:B------:R-:W-:Y:S02]  /*15900*/  ISETP.NE.AND P2, PT, R149, RZ, PT ;  /* 0x000000ff9500720c */ /* 0x000fe40003f45270 */
[C---:B------:R-:W-:Y:S02]  /*15910*/  ISETP.GT.AND P5, PT, R138.reuse, RZ, !P5 ;  /* 0x000000ff8a00720c */ /* 0x040fe40006fa4270 */
[----:B------:R-:W-:Y:S02]  /*15920*/  ISETP.GT.AND P2, PT, R138, 0x29, !P2 ;  /* 0x000000298a00780c */ /* 0x000fe40005744270 */
[C---:B------:R-:W-:Y:S02]  /*15930*/  ISETP.LT.OR P5, PT, R140.reuse, 0x1, P5 ;  /* 0x000000018c00780c */ /* 0x040fe40002fa1670 */
[----:B------:R-:W-:Y:S02]  /*15940*/  ISETP.LT.OR P2, PT, R140, 0x2a, P2 ;  /* 0x0000002a8c00780c */ /* 0x000fe40001741670 */
[----:B------:R-:W-:-:S02]  /*15950*/  FSEL R122, R122, -INF , !P5 ;  /* 0xff8000007a7a7808 */ /* 0x000fc40006800000 */
[----:B------:R-:W-:Y:S02]  /*15960*/  FSEL R111, R111, -INF , !P2 ;  /* 0xff8000006f6f7808 */ /* 0x000fe40005000000 */
[----:B------:R-:W-:Y:S02]  /*15970*/  ISETP.NE.AND P2, PT, R150, RZ, PT ;  /* 0x000000ff9600720c */ /* 0x000fe40003f45270 */
[----:B------:R-:W-:Y:S02]  /*15980*/  ISETP.NE.AND P5, PT, R188, RZ, PT ;  /* 0x000000ffbc00720c */ /* 0x000fe40003fa5270 */
[C---:B------:R-:W-:Y:S02]  /*15990*/  ISETP.GT.AND P2, PT, R138.reuse, 0x30, !P2 ;  /* 0x000000308a00780c */ /* 0x040fe40005744270 */
[----:B------:R-:W-:Y:S02]  /*159a0*/  ISETP.GT.AND P4, PT, R138, 0xd8, !P4 ;  /* 0x000000d88a00780c */ /* 0x000fe40006784270 */
[----:B------:R-:W-:-:S02]  /*159b0*/  ISETP.LT.OR P2, PT, R140, 0x31, P2 ;  /* 0x000000318c00780c */ /* 0x000fc40001741670 */
[----:B------:R-:W-:Y:S02]  /*159c0*/  ISETP.LT.OR P4, PT, R140, 0xd9, P4 ;  /* 0x000000d98c00780c */ /* 0x000fe40002781670 */
        /* <DEDUP_REMOVED lines=99> */
[----:B------:R-:W-:Y:S02]  /*16000*/  FMNMX.FTZ R3, R120, R121, !PT ;  /* 0x0000007978037209 */ /* 0x000fe40007810000 */
[----:B------:R-:W-:Y:S02]  /*16010*/  ISETP.LT.OR P2, PT, R140, 0x92, P2 ;  /* 0x000000928c00780c */ /* 0x000fe40001741670 */
[----:B------:R-:W-:-:S02]  /*16020*/  FMNMX.FTZ R0, R124, R3, !PT ;  /* 0x000000037c007209 */ /* 0x000fc40007810000 */
[----:B------:R-:W-:Y:S02]  /*16030*/  FSEL R67, R67, -INF , !P2 ;  /* 0xff80000043437808 */ /* 0x000fe40005000000 */
[----:B------:R-:W-:Y:S02]  /*16040*/  FMNMX.FTZ R3, R125, R0, !PT ;  /* 0x000000007d037209 */ /* 0x000fe40007810000 */
[----:B------:R-:W-:Y:S02]  /*16050*/  ISETP.GT.AND P2, PT, R138, 0x98, !P6 ;  /* 0x000000988a00780c */ /* 0x000fe40007744270 */
[----:B------:R-:W-:Y:S02]  /*16060*/  FMNMX.FTZ R0, R128, R3, !PT ;  /* 0x0000000380007209 */ /* 0x000fe40007810000 */
[----:B------:R-:W-:Y:S02]  /*16070*/  ISETP.LT.OR P2, PT, R140, 0x99, P2 ;  /* 0x000000998c00780c */ /* 0x000fe40001741670 */
[----:B------:R-:W-:-:S02]  /*16080*/  FMNMX.FTZ R3, R129, R0, !PT ;  /* 0x0000000081037209 */ /* 0x000fc40007810000 */
[----:B------:R-:W-:Y:S02]  /*16090*/  FSEL R173, R70, -INF , !P2 ;  /* 0xff80000046ad7808 */ /* 0x000fe40005000000 */
[----:B------:R-:W-:Y:S02]  /*160a0*/  FMNMX.FTZ R0, R132, R3, !PT ;  /* 0x0000000384007209 */ /* 0x000fe40007810000 */
[----:B------:R-:W-:Y:S02]  /*160b0*/  ISETP.NE.AND P2, PT, R177, RZ, PT ;  /* 0x000000ffb100720c */ /* 0x000fe40003f45270 */
[----:B------:R-:W-:Y:S02]  /*160c0*/  FMNMX.FTZ R3, R133, R0, !PT ;  /* 0x0000000085037209 */ /* 0x000fe40007810000 */
[----:B------:R-:W-:Y:S02]  /*160d0*/  ISETP.GT.AND P2, PT, R138, 0x99, !P2 ;  /* 0x000000998a00780c */ /* 0x000fe40005744270 */
[----:B------:R-:W-:-:S02]  /*160e0*/  FMNMX.FTZ R0, R104, R3, !PT ;  /* 0x0000000368007209 */ /* 0x000fc40007810000 */
[----:B------:R-:W-:Y:S02]  /*160f0*/  ISETP.LT.OR P2, PT, R140, 0x9a, P2 ;  /* 0x0000009a8c00780c */ /* 0x000fe40001741670 */
[----:B------:R-:W-:Y:S02]  /*16100*/  FMNMX.FTZ R3, R105, R0, !PT ;  /* 0x0000000069037209 */ /* 0x000fe40007810000 */
[----:B------:R-:W-:Y:S02]  /*16110*/  FSEL R71, R71, -INF , !P2 ;  /* 0xff80000047477808 */ /* 0x000fe40005000000 */
[----:B------:R-:W-:Y:S02]  /*16120*/  FMNMX.FTZ R0, R108, R3, !PT ;  /* 0x000000036c007209 */ /* 0x000fe40007810000 */
[----:B------:R-:W-:Y:S02]  /*16130*/  ISETP.NE.AND P2, PT, R178, RZ, PT ;  /* 0x000000ffb200720c */ /* 0x000fe40003f45270 */
[----:B------:R-:W-:-:S02]  /*16140*/  FMNMX.FTZ R3, R109, R0, !PT ;  /* 0x000000006d037209 */ /* 0x000fc40007810000 */
[----:B------:R-:W-:Y:S02]  /*16150*/  ISETP.GT.AND P2, PT, R138, 0xa0, !P2 ;  /* 0x000000a08a00780c */ /* 0x000fe40005744270 */
[----:B------:R-:W-:Y:S02]  /*16160*/  FMNMX.FTZ R0, R112, R3, !PT ;  /* 0x0000000370007209 */ /* 0x000fe40007810000 */
[----:B------:R-:W-:Y:S02]  /*16170*/  ISETP.LT.OR P2, PT, R140, 0xa1, P2 ;  /* 0x000000a18c00780c */ /* 0x000fe40001741670 */
[----:B------:R-:W-:Y:S02]  /*16180*/  FMNMX.FTZ R3, R113, R0, !PT ;  /* 0x0000000071037209 */ /* 0x000fe40007810000 */
[----:B------:R-:W-:Y:S02]  /*16190*/  FSEL R175, R42, -INF , !P2 ;  /* 0xff8000002aaf7808 */ /* 0x000fe40005000000 */
[----:B------:R-:W-:-:S02]  /*161a0*/  FMNMX.FTZ R0, R116, R3, !PT ;  /* 0x0000000374007209 */ /* 0x000fc40007810000 */
[----:B------:R-:W-:Y:S02]  /*161b0*/  ISETP.NE.AND P2, PT, R179, RZ, PT ;  /* 0x000000ffb300720c */ /* 0x000fe40003f45270 */
        /* <DEDUP_REMOVED lines=21> */
[----:B------:R-:W-:Y:S02]  /*16310*/  FMNMX.FTZ R3, R73, R0, !PT ;  /* 0x0000000049037209 */ /* 0x000fe40007810000 */
        /* <DEDUP_REMOVED lines=29> */
[----:B------:R-:W-:Y:S02]  /*164f0*/  ISETP.GT.AND P2, PT, R138, 0x1, !P3 ;  /* 0x000000018a00780c */ /* 0x000fe40005f44270 */
[----:B------:R-:W-:-:S02]  /*16500*/  FMNMX.FTZ R3, R69, R0, !PT ;  /* 0x0000000045037209 */ /* 0x000fc40007810000 */
[----:B------:R-:W-:Y:S02]  /*16510*/  ISETP.LT.OR P2, PT, R140, 0x2, P2 ;  /* 0x000000028c00780c */ /* 0x000fe40001741670 */
[----:B------:R-:W-:Y:S02]  /*16520*/  ISETP.NE.AND P6, PT, R142, RZ, PT ;  /* 0x000000ff8e00720c */ /* 0x000fe40003fc5270 */
[----:B------:R-:W-:Y:S02]  /*16530*/  FMNMX.FTZ R0, R40, R3, !PT ;  /* 0x0000000328007209 */ /* 0x000fe40007810000 */
[----:B------:R-:W-:Y:S02]  /*16540*/  FSEL R123, R123, -INF , !P2 ;  /* 0xff8000007b7b7808 */ /* 0x000fe40005000000 */
        /* <DEDUP_REMOVED lines=35> */
[----:B------:R-:W0:Y:S01]  /*16780*/  SHFL.BFLY PT, R3, R0, 0x2, 0x1f ;  /* 0x0c401f0000037f89 */ /* 0x000e2200000e0000 */
[----:B------:R-:W-:Y:S02]  /*16790*/  ISETP.NE.AND P3, PT, R189, RZ, PT ;  /* 0x000000ffbd00720c */ /* 0x000fe40003f65270 */
[----:B------:R-:W-:Y:S02]  /*167a0*/  ISETP.GT.AND P2, PT, R138, 0x19, !P2 ;  /* 0x000000198a00780c */ /* 0x000fe40005744270 */
[----:B------:R-:W-:-:S02]  /*167b0*/  ISETP.NE.AND P6, PT, R190, RZ, PT ;  /* 0x000000ffbe00720c */ /* 0x000fc40003fc5270 */
[----:B------:R-:W-:-:S04]  /*167c0*/  ISETP.LT.OR P2, PT, R140, 0x1a, P2 ;  /* 0x0000001a8c00780c */ /* 0x000fc80001741670 */
[----:B------:R-:W-:Y:S02]  /*167d0*/  FSEL R135, R135, -INF , !P2 ;  /* 0xff80000087877808 */ /* 0x000fe40005000000 */
[----:B------:R-:W-:-:S04]  /*167e0*/  ISETP.NE.AND P2, PT, R186, RZ, PT ;  /* 0x000000ffba00720c */ /* 0x000fc80003f45270 */
[----:B------:R-:W-:-:S04]  /*167f0*/  ISETP.GT.AND P2, PT, R138, 0xc0, !P2 ;  /* 0x000000c08a00780c */ /* 0x000fc80005744270 */
[----:B------:R-:W-:-:S04]  /*16800*/  ISETP.LT.OR P2, PT, R140, 0xc1, P2 ;  /* 0x000000c18c00780c */ /* 0x000fc80001741670 */
[----:B------:R-:W-:Y:S02]  /*16810*/  FSEL R147, R26, -INF , !P2 ;  /* 0xff8000001a937808 */ /* 0x000fe40005000000 */
[----:B0-----:R-:W-:Y:S02]  /*16820*/  FMNMX.FTZ R26, R0, R3, !PT ;  /* 0x00000003001a7209 */ /* 0x001fe40007810000 */
[----:B------:R-:W-:Y:S02]  /*16830*/  FMNMX.FTZ R0, R122, R123, !PT ;  /* 0x0000007b7a007209 */ /* 0x000fe40007810000 */
        /* <DEDUP_REMOVED lines=23> */
[----:B0-----:R-:W-:Y:S02]  /*169b0*/  FMNMX.FTZ R3, R26, R3, !PT ;  /* 0x000000031a037209 */ /* 0x001fe40007810000 */
[----:B------:R-:W-:Y:S02]  /*169c0*/  FMNMX.FTZ R0, R115, R0, !PT ;  /* 0x0000000073007209 */ /* 0x000fe40007810000 */
[----:B------:R-:W-:Y:S01]  /*169d0*/  ISETP.LT.OR P2, PT, R140, 0xd1, P2 ;  /* 0x000000d18c00780c */ /* 0x000fe20001741670 */
[----:B------:R-:W-:-:S01]  /*169e0*/  FFMA.FTZ R189, R2, R3, -8 ;  /* 0xc100000002bd7423 */ /* 0x000fc20000010003 */
[----:B------:R-:W-:Y:S02]  /*169f0*/  FMNMX.FTZ R0, R149, R0, !PT ;  /* 0x0000000095007209 */ /* 0x000fe40007810000 */
[----:B------:R-:W-:-:S02]  /*16a00*/  FSEL R187, R34, -INF , !P2 ;  /* 0xff80000022bb7808 */ /* 0x000fc40005000000 */
[----:B------:R-:W-:Y:S02]  /*16a10*/  FMNMX.FTZ R0, R119, R0, !PT ;  /* 0x0000000077007209 */ /* 0x000fe40007810000 */
[----:B------:R-:W-:Y:S02]  /*16a20*/  FSETP.NEU.FTZ.AND P2, PT, R3, -INF , PT ;  /* 0xff8000000300780b */ /* 0x000fe40003f5d000 */
[----:B------:R-:W-:Y:S02]  /*16a30*/  FMNMX.FTZ R0, R151, R0, !PT ;  /* 0x0000000097007209 */ /* 0x000fe40007810000 */
[----:B------:R-:W-:Y:S02]  /*16a40*/  ISETP.NE.AND P6, PT, R191, RZ, PT ;  /* 0x000000ffbf00720c */ /* 0x000fe40003fc5270 */
[----:B------:R-:W-:Y:S02]  /*16a50*/  FMNMX.FTZ R0, R91, R0, !PT ;  /* 0x000000005b007209 */ /* 0x000fe40007810000 */
[----:B------:R-:W-:-:S02]  /*16a60*/  FSEL R189, R189, RZ, P2 ;  /* 0x000000ffbdbd7208 */ /* 0x000fc40001000000 */
[----:B------:R-:W-:Y:S02]  /*16a70*/  FMNMX.FTZ R0, R153, R0, !PT ;  /* 0x0000000099007209 */ /* 0x000fe40007810000 */
[----:B------:R-:W-:Y:S01]  /*16a80*/  ISETP.GT.AND P2, PT, R138, 0xd1, !P6 ;  /* 0x000000d18a00780c */ /* 0x000fe20007744270 */
[C-C-:B------:R-:W-:Y:S01]  /*16a90*/  FFMA.FTZ R12, R2.reuse, R120, -R189.reuse ;  /* 0x00000078020c7223 */ /* 0x140fe200000108bd */
[----:B------:R-:W-:Y:S01]  /*16aa0*/  FMNMX.FTZ R0, R95, R0, !PT ;  /* 0x000000005f007209 */ /* 0x000fe20007810000 */
[--C-:B------:R-:W-:Y:S01]  /*16ab0*/  FFMA.FTZ R121, R2, R121, -R189.reuse ;  /* 0x0000007902797223 */ /* 0x100fe200000108bd */
[----:B------:R-:W-:Y:S01]  /*16ac0*/  ISETP.LT.OR P2, PT, R140, 0xd2, P2 ;  /* 0x000000d28c00780c */ /* 0x000fe20001741670 */
[C-C-:B------:R-:W-:Y:S01]  /*16ad0*/  FFMA.FTZ R26, R2.reuse, R124, -R189.reuse ;  /* 0x0000007c021a7223 */ /* 0x140fe200000108bd */
[----:B------:R-:W-:Y:S01]  /*16ae0*/  FMNMX.FTZ R0, R155, R0, !PT ;  /* 0x000000009b007209 */ /* 0x000fe20007810000 */
[----:B------:R-:W-:Y:S01]  /*16af0*/  MUFU.EX2 R12, R12 ;  /* 0x0000000c000c7308 */ /* 0x000fe20000000800 */
[----:B------:R-:W-:Y:S01]  /*16b00*/  ISETP.NE.AND P6, PT, R139, RZ, PT ;  /* 0x000000ff8b00720c */ /* 0x000fe20003fc5270 */
[C-C-:B------:R-:W-:Y:S01]  /*16b10*/  FFMA.FTZ R139, R2.reuse, R41, -R189.reuse ;  /* 0x00000029028b7223 */ /* 0x140fe200000108bd */
[----:B------:R-:W-:Y:S01]  /*16b20*/  FMNMX.FTZ R0, R99, R0, !PT ;  /* 0x0000000063007209 */ /* 0x000fe20007810000 */
[C-C-:B------:R-:W-:Y:S01]  /*16b30*/  FFMA.FTZ R125, R2.reuse, R125, -R189.reuse ;  /* 0x0000007d027d7223 */ /* 0x140fe200000108bd */
[----:B------:R-:W-:Y:S01]  /*16b40*/  FSEL R35, R35, -INF , !P2 ;  /* 0xff80000023237808 */ /* 0x000fe20005000000 */
[--C-:B------:R-:W-:Y:S01]  /*16b50*/  FFMA.FTZ R74, R2, R76, -R189.reuse ;  /* 0x0000004c024a7223 */ /* 0x100fe200000108bd */
[----:B------:R-:W-:Y:S01]  /*16b60*/  FMNMX.FTZ R0, R157, R0, !PT ;  /* 0x000000009d007209 */ /* 0x000fe20007810000 */
[----:B------:R-:W-:Y:S01]  /*16b70*/  MUFU.EX2 R121, R121 ;  /* 0x0000007900797308 */ /* 0x000fe20000000800 */
[----:B------:R-:W-:Y:S01]  /*16b80*/  ISETP.GT.AND P2, PT, R138, 0xd9, !P6 ;  /* 0x000000d98a00780c */ /* 0x000fe20007744270 */
[C-C-:B------:R-:W-:Y:S01]  /*16b90*/  FFMA.FTZ R76, R2.reuse, R80, -R189.reuse ;  /* 0x00000050024c7223 */ /* 0x140fe200000108bd */
[----:B------:R-:W-:Y:S01]  /*16ba0*/  FMNMX.FTZ R0, R103, R0, !PT ;  /* 0x0000000067007209 */ /* 0x000fe20007810000 */
[--C-:B------:R-:W-:Y:S01]  /*16bb0*/  FFMA.FTZ R30, R2, R128, -R189.reuse ;  /* 0x00000080021e7223 */ /* 0x100fe200000108bd */
[----:B------:R-:W-:Y:S01]  /*16bc0*/  ISETP.LT.OR P2, PT, R140, 0xda, P2 ;  /* 0x000000da8c00780c */ /* 0x000fe20001741670 */
[--C-:B------:R-:W-:Y:S01]  /*16bd0*/  FFMA.FTZ R129, R2, R129, -R189.reuse ;  /* 0x0000008102817223 */ /* 0x100fe200000108bd */
[----:B------:R-:W-:Y:S01]  /*16be0*/  FMNMX.FTZ R0, R159, R0, !PT ;  /* 0x000000009f007209 */ /* 0x000fe20007810000 */
[----:B------:R-:W-:Y:S01]  /*16bf0*/  MUFU.EX2 R26, R26 ;  /* 0x0000001a001a7308 */ /* 0x000fe20000000800 */
[----:B------:R-:W-:Y:S01]  /*16c00*/  FSEL R41, R38, -INF , !P4 ;  /* 0xff80000026297808 */ /* 0x000fe20006000000 */
[C-C-:B------:R-:W-:Y:S01]  /*16c10*/  FFMA.FTZ R34, R2.reuse, R132, -R189.reuse ;  /* 0x0000008402227223 */ /* 0x140fe200000108bd */
[----:B------:R-:W-:Y:S01]  /*16c20*/  FMNMX.FTZ R0, R75, R0, !PT ;  /* 0x000000004b007209 */ /* 0x000fe20007810000 */
[C-C-:B------:R-:W-:Y:S01]  /*16c30*/  FFMA.FTZ R38, R2.reuse, R44, -R189.reuse ;  /* 0x0000002c02267223 */ /* 0x140fe200000108bd */
[----:B------:R-:W-:Y:S01]  /*16c40*/  FSEL R39, R39, -INF , !P2 ;  /* 0xff80000027277808 */ /* 0x000fe20005000000 */
        /* <DEDUP_REMOVED lines=51> */
[----:B0-----:R-:W-:Y:S01]  /*16f80*/  F2FP.SATFINITE.E4M3.F32.PACK_AB_MERGE_C R226, R133, R34, RZ ;  /* 0x0000002285e2723e */ /* 0x001fe200048070ff */
[C-C-:B------:R-:W-:Y:S01]  /*16f90*/  FFMA.FTZ R64, R2.reuse, R64, -R189.reuse ;  /* 0x0000004002407223 */ /* 0x140fe200000108bd */
[----:B------:R-:W-:Y:S01]  /*16fa0*/  FMNMX.FTZ R0, R71, R0, !PT ;  /* 0x0000000047007209 */ /* 0x000fe20007810000 */
[C-C-:B------:R-:W-:Y:S01]  /*16fb0*/  FFMA.FTZ R65, R2.reuse, R65, -R189.reuse ;  /* 0x0000004102417223 */ /* 0x140fe200000108bd */
[----:B------:R-:W-:Y:S01]  /*16fc0*/  F2FP.SATFINITE.E4M3.F32.PACK_AB_MERGE_C R224, R125, R26, RZ ;  /* 0x0000001a7de0723e */ /* 0x000fe200048070ff */
[C-C-:B------:R-:W-:Y:S01]  /*16fd0*/  FFMA.FTZ R45, R2.reuse, R45, -R189.reuse ;  /* 0x0000002d022d7223 */ /* 0x140fe200000108bd */
[----:B------:R-:W-:Y:S01]  /*16fe0*/  FMNMX.FTZ R0, R175, R0, !PT ;  /* 0x00000000af007209 */ /* 0x000fe20007810000 */
[----:B------:R-:W-:Y:S01]  /*16ff0*/  MUFU.EX2 R46, R46 ;  /* 0x0000002e002e7308 */ /* 0x000fe20000000800 */
[----:B------:R-:W-:Y:S01]  /*17000*/  F2FP.SATFINITE.E4M3.F32.PACK_AB_MERGE_C R224, R121, R12, R224 ;  /* 0x0000000c79e0723e */ /* 0x000fe200048070e0 */
[C-C-:B------:R-:W-:Y:S01]  /*17010*/  FFMA.FTZ R40, R2.reuse, R40, -R189.reuse ;  /* 0x0000002802287223 */ /* 0x140fe200000108bd */
[----:B------:R-:W-:Y:S01]  /*17020*/  FMNMX.FTZ R0, R43, R0, !PT ;  /* 0x000000002b007209 */ /* 0x000fe20007810000 */
[C-C-:B------:R-:W-:Y:S01]  /*17030*/  FFMA.FTZ R53, R2.reuse, R53, -R189.reuse ;  /* 0x0000003502357223 */ /* 0x140fe200000108bd */
[----:B------:R-:W-:Y:S01]  /*17040*/  F2FP.SATFINITE.E4M3.F32.PACK_AB_MERGE_C R226, R129, R30, R226 ;  /* 0x0000001e81e2723e */ /* 0x000fe200048070e2 */
        /* <DEDUP_REMOVED lines=14> */
[----:B------:R-:W-:Y:S01]  /*17130*/  FFMA.FTZ R33, R2, R33, -R189 ;  /* 0x0000002102217223 */ /* 0x000fe200000108bd */
[----:B------:R-:W-:-:S02]  /*17140*/  ISETP.NE.AND P6, PT, R193, 0x1, PT ;  /* 0x00000001c100780c */ /* 0x000fc40003fc5270 */
        /* <DEDUP_REMOVED lines=18> */
[----:B------:R-:W-:-:S03]  /*17270*/  F2FP.SATFINITE.E4M3.F32.PACK_AB_MERGE_C R222, R113, R50, R222 ;  /* 0x0000003271de723e */ /* 0x000fc600048070de */
        /* <DEDUP_REMOVED lines=12> */
[----:B0-----:R-:W-:-:S04]  /*17340*/  FMNMX.FTZ R0, R191, R0, !PT ;  /* 0x00000000bf007209 */ /* 0x001fc80007810000 */
[----:B------:R-:W-:Y:S01]  /*17350*/  FSETP.NEU.FTZ.AND P2, PT, R0, -INF , PT ;  /* 0xff8000000000780b */ /* 0x000fe20003f5d000 */
[----:B------:R-:W-:-:S02]  /*17360*/  FFMA.FTZ R80, R2, R0, -8 ;  /* 0xc100000002507423 */ /* 0x000fc40000010000 */
[----:B------:R-:W-:Y:S01]  /*17370*/  MUFU.EX2 R73, R73 ;  /* 0x0000004900497308 */ /* 0x000fe20000000800 */
[----:B-1----:R-:W-:Y:S02]  /*17380*/  F2FP.SATFINITE.E4M3.F32.PACK_AB_MERGE_C R218, R101, R70, RZ ;  /* 0x0000004665da723e */ /* 0x002fe400048070ff */
[----:B------:R-:W-:Y:S02]  /*17390*/  FSEL R80, R80, RZ, P2 ;  /* 0x000000ff50507208 */ /* 0x000fe40001000000 */
[----:B------:R-:W-:-:S03]  /*173a0*/  F2FP.SATFINITE.E4M3.F32.PACK_AB_MERGE_C R218, R97, R66, R218 ;  /* 0x0000004261da723e */ /* 0x000fc600048070da */
[----:B------:R-:W-:Y:S01]  /*173b0*/  MUFU.EX2 R74, R74 ;  /* 0x0000004a004a7308 */ /* 0x000fe20000000800 */
[----:B------:R-:W-:-:S01]  /*173c0*/  FFMA.FTZ R90, R2, R111, -R80 ;  /* 0x0000006f025a7223 */ /* 0x000fc20000010850 */
[----:B------:R-:W-:Y:S01]  /*173d0*/  FFMA.FTZ R111, R2, R119, -R80 ;  /* 0x00000077026f7223 */ /* 0x000fe20000010850 */
[----:B------:R-:W-:-:S01]  /*173e0*/  FADD.FTZ R119, R12, R121 ;  /* 0x000000790c777221 */ /* 0x000fc20000010000 */
[C-C-:B------:R-:W-:Y:S01]  /*173f0*/  FFMA.FTZ R52, R2.reuse, R122, -R80.reuse ;  /* 0x0000007a02347223 */ /* 0x140fe20000010850 */
[----:B------:R-:W-:-:S01]  /*17400*/  FFMA.FTZ R123, R2, R123, -R80 ;  /* 0x0000007b027b7223 */ /* 0x000fc20000010850 */
[----:B------:R-:W-:Y:S01]  /*17410*/  FFMA.FTZ R82, R2, R183, -R80 ;  /* 0x000000b702527223 */ /* 0x000fe20000010850 */
[----:B------:R-:W-:-:S01]  /*17420*/  FADD.FTZ R110, R26, R119 ;  /* 0x000000771a6e7221 */ /* 0x000fc20000010000 */
[C-C-:B------:R-:W-:Y:S01]  /*17430*/  FFMA.FTZ R108, R2.reuse, R83, -R80.reuse ;  /* 0x00000053026c7223 */ /* 0x140fe20000010850 */
[----:B------:R-:W-:-:S01]  /*17440*/  FFMA.FTZ R127, R2, R127, -R80 ;  /* 0x0000007f027f7223 */ /* 0x000fc20000010850 */
[----:B------:R-:W-:Y:S01]  /*17450*/  MUFU.EX2 R52, R52 ;  /* 0x0000003400347308 */ /* 0x000fe20000000800 */
[----:B------:R-:W-:-:S01]  /*17460*/  FADD.FTZ R83, R125, R110 ;  /* 0x0000006e7d537221 */ /* 0x000fc20000010000 */
[C-C-:B------:R-:W-:Y:S01]  /*17470*/  FFMA.FTZ R84, R2.reuse, R143, -R80.reuse ;  /* 0x0000008f02547223 */ /* 0x140fe20000010850 */
[----:B------:R-:W-:-:S01]  /*17480*/  FFMA.FTZ R131, R2, R131, -R80 ;  /* 0x0000008302837223 */ /* 0x000fc20000010850 */
[----:B------:R-:W-:Y:S01]  /*17490*/  FFMA.FTZ R86, R2, R145, -R80 ;  /* 0x0000009102567223 */ /* 0x000fe20000010850 */
[----:B------:R-:W-:-:S01]  /*174a0*/  FADD.FTZ R110, R30, R83 ;  /* 0x000000531e6e7221 */ /* 0x000fc20000010000 */
[C-C-:B------:R-:W-:Y:S01]  /*174b0*/  FFMA.FTZ R135, R2.reuse, R135, -R80.reuse ;  /* 0x0000008702877223 */ /* 0x140fe20000010850 */
[----:B------:R-:W-:-:S01]  /*174c0*/  FFMA.FTZ R13, R2, R13, -R80 ;  /* 0x0000000d020d7223 */ /* 0x000fc20000010850 */
[----:B------:R-:W0:Y:S01]  /*174d0*/  MUFU.EX2 R123, R123 ;  /* 0x0000007b007b7308 */ /* 0x000e220000000800 */
[----:B------:R-:W-:-:S01]  /*174e0*/  FADD.FTZ R119, R129, R110 ;  /* 0x0000006e81777221 */ /* 0x000fc20000010000 */
[C-C-:B------:R-:W-:Y:S01]  /*174f0*/  FFMA.FTZ R110, R2.reuse, R87, -R80.reuse ;  /* 0x00000057026e7223 */ /* 0x140fe20000010850 */
[----:B------:R-:W-:-:S01]  /*17500*/  FFMA.FTZ R92, R2, R141, -R80 ;  /* 0x0000008d025c7223 */ /* 0x000fc20000010850 */
[----:B------:R-:W-:Y:S01]  /*17510*/  FFMA.FTZ R88, R2, R107, -R80 ;  /* 0x0000006b02587223 */ /* 0x000fe20000010850 */
[----:B------:R-:W-:-:S01]  /*17520*/  FADD.FTZ R112, R34, R119 ;  /* 0x0000007722707221 */ /* 0x000fc20000010000 */
[C-C-:B------:R-:W-:Y:S01]  /*17530*/  FFMA.FTZ R15, R2.reuse, R15, -R80.reuse ;  /* 0x0000000f020f7223 */ /* 0x140fe20000010850 */
[----:B------:R-:W-:-:S01]  /*17540*/  FFMA.FTZ R107, R2, R115, -R80 ;  /* 0x00000073026b7223 */ /* 0x000fc20000010850 */
[----:B------:R-:W1:Y:S01]  /*17550*/  MUFU.EX2 R82, R82 ;  /* 0x0000005200527308 */ /* 0x000e620000000800 */
[----:B------:R-:W-:-:S01]  /*17560*/  FADD.FTZ R119, R133, R112 ;  /* 0x0000007085777221 */ /* 0x000fc20000010000 */
[C-C-:B------:R-:W-:Y:S01]  /*17570*/  FFMA.FTZ R94, R2.reuse, R149, -R80.reuse ;  /* 0x00000095025e7223 */ /* 0x140fe20000010850 */
[----:B------:R-:W-:-:S01]  /*17580*/  FFMA.FTZ R96, R2, R151, -R80 ;  /* 0x0000009702607223 */ /* 0x000fc20000010850 */
[----:B------:R-:W-:Y:S01]  /*17590*/  FFMA.FTZ R91, R2, R91, -R80 ;  /* 0x0000005b025b7223 */ /* 0x000fe20000010850 */
[----:B------:R-:W-:-:S01]  /*175a0*/  FADD.FTZ R114, R42, R119 ;  /* 0x000000772a727221 */ /* 0x000fc20000010000 */
[C-C-:B------:R-:W-:Y:S01]  /*175b0*/  FFMA.FTZ R98, R2.reuse, R153, -R80.reuse ;  /* 0x0000009902627223 */ /* 0x140fe20000010850 */
[----:B------:R-:W-:-:S01]  /*175c0*/  FFMA.FTZ R95, R2, R95, -R80 ;  /* 0x0000005f025f7223 */ /* 0x000fc20000010850 */
[----:B------:R-:W2:Y:S01]  /*175d0*/  MUFU.EX2 R127, R127 ;  /* 0x0000007f007f7308 */ /* 0x000ea20000000800 */
[----:B0-----:R-:W-:-:S01]  /*175e0*/  FADD.FTZ R87, R52, R123 ;  /* 0x0000007b34577221 */ /* 0x001fc20000010000 */
[----:B------:R-:W-:Y:S01]  /*175f0*/  FADD.FTZ R141, R105, R114 ;  /* 0x00000072698d7221 */ /* 0x000fe20000010000 */
[----:B------:R-:W-:-:S01]  /*17600*/  FFMA.FTZ R100, R2, R155, -R80 ;  /* 0x0000009b02647223 */ /* 0x000fc20000010850 */
[C-C-:B------:R-:W-:Y:S01]  /*17610*/  FFMA.FTZ R99, R2.reuse, R99, -R80.reuse ;  /* 0x0000006302637223 */ /* 0x140fe20000010850 */
[----:B------:R-:W-:-:S01]  /*17620*/  FFMA.FTZ R102, R2, R157, -R80 ;  /* 0x0000009d02667223 */ /* 0x000fc20000010850 */
[----:B------:R-:W-:Y:S01]  /*17630*/  FADD.FTZ R116, R46, R141 ;  /* 0x0000008d2e747221 */ /* 0x000fe20000010000 */
        /* <DEDUP_REMOVED lines=19> */
[----:B------:R-:W-:Y:S01]  /*17770*/  FADD.FTZ R119, R109, R116 ;  /* 0x000000746d777221 */ /* 0x000fe20000010000 */
[----:B------:R-:W-:-:S01]  /*17780*/  FFMA.FTZ R43, R2, R43, -R80 ;  /* 0x0000002b022b7223 */ /* 0x000fc20000010850 */
[--C-:B------:R-:W-:Y:S01]  /*17790*/  FFMA.FTZ R177, R2, R177, -R80.reuse ;  /* 0x000000b102b17223 */ /* 0x100fe20000010850 */
[----:B------:R-:W-:Y:S01]  /*177a0*/  F2FP.SATFINITE.E4M3.F32.PACK_AB_MERGE_C R82, R127, R82, RZ ;  /* 0x000000527f52723e */ /* 0x000fe200048070ff */
[----:B------:R-:W-:Y:S01]  /*177b0*/  FADD.FTZ R116, R50, R119 ;  /* 0x0000007732747221 */ /* 0x000fe20000010000 */
[----:B------:R-:W-:-:S01]  /*177c0*/  FFMA.FTZ R179, R2, R179, -R80 ;  /* 0x000000b302b37223 */ /* 0x000fc20000010850 */
[----:B------:R-:W0:Y:S01]  /*177d0*/  MUFU.EX2 R135, R135 ;  /* 0x0000008700877308 */ /* 0x000e220000000800 */
[----:B-1----:R-:W-:-:S01]  /*177e0*/  FADD.FTZ R59, R131, R114 ;  /* 0x00000072833b7221 */ /* 0x002fc20000010000 */
[----:B------:R-:W-:Y:S01]  /*177f0*/  F2FP.SATFINITE.E4M3.F32.PACK_AB_MERGE_C R225, R123, R52, R82 ;  /* 0x000000347be1723e */ /* 0x000fe20004807052 */
[----:B------:R-:W-:-:S01]  /*17800*/  FFMA.FTZ R181, R2, R181, -R80 ;  /* 0x000000b502b57223 */ /* 0x000fc20000010850 */
[C-C-:B------:R-:W-:Y:S01]  /*17810*/  FFMA.FTZ R55, R2.reuse, R55, -R80.reuse ;  /* 0x0000003702377223 */ /* 0x140fe20000010850 */
[----:B------:R-:W-:-:S01]  /*17820*/  FFMA.FTZ R147, R2, R147, -R80 ;  /* 0x0000009302937223 */ /* 0x000fc20000010850 */
[C-C-:B------:R-:W-:Y:S01]  /*17830*/  FFMA.FTZ R185, R2.reuse, R185, -R80.reuse ;  /* 0x000000b902b97223 */ /* 0x140fe20000010850 */
[----:B------:R-:W-:-:S01]  /*17840*/  FFMA.FTZ R31, R2, R31, -R80 ;  /* 0x0000001f021f7223 */ /* 0x000fc20000010850 */
[----:B------:R-:W1:Y:S01]  /*17850*/  MUFU.EX2 R13, R13 ;  /* 0x0000000d000d7308 */ /* 0x000e620000000800 */
[----:B--2---:R-:W-:-:S01]  /*17860*/  FADD.FTZ R114, R86, R59 ;  /* 0x0000003b56727221 */ /* 0x004fc20000010000 */
[----:B------:R-:W-:Y:S01]  /*17870*/  FADD.FTZ R59, R113, R116 ;  /* 0x00000074713b7221 */ /* 0x000fe20000010000 */
[----:B------:R-:W-:-:S01]  /*17880*/  FFMA.FTZ R187, R2, R187, -R80 ;  /* 0x000000bb02bb7223 */ /* 0x000fc20000010850 */
[C-C-:B------:R-:W-:Y:S01]  /*17890*/  FFMA.FTZ R35, R2.reuse, R35, -R80.reuse ;  /* 0x0000002302237223 */ /* 0x140fe20000010850 */
[----:B------:R-:W-:-:S01]  /*178a0*/  FFMA.FTZ R41, R2, R41, -R80 ;  /* 0x0000002902297223 */ /* 0x000fc20000010850 */
[----:B------:R-:W-:Y:S01]  /*178b0*/  FADD.FTZ R116, R54, R59 ;  /* 0x0000003b36747221 */ /* 0x000fe20000010000 */
[----:B------:R-:W-:-:S01]  /*178c0*/  FFMA.FTZ R59, R2, R63, -R80 ;  /* 0x0000003f023b7223 */ /* 0x000fc20000010850 */
[----:B------:R-:W2:Y:S01]  /*178d0*/  MUFU.EX2 R88, R88 ;  /* 0x0000005800587308 */ /* 0x000ea20000000800 */
[----:B0-----:R-:W-:-:S01]  /*178e0*/  FADD.FTZ R114, R135, R114 ;  /* 0x0000007287727221 */ /* 0x001fc20000010000 */
[----:B------:R-:W-:Y:S01]  /*178f0*/  FADD.FTZ R63, R117, R116 ;  /* 0x00000074753f7221 */ /* 0x000fe20000010000 */
[----:B------:R-:W-:-:S01]  /*17900*/  FFMA.FTZ R39, R2, R39, -R80 ;  /* 0x0000002702277223 */ /* 0x000fc20000010850 */
[----:B------:R-:W-:-:S02]  /*17910*/  F2FP.SATFINITE.E4M3.F32.PACK_AB_MERGE_C R86, R135, R86, RZ ;  /* 0x000000568756723e */ /* 0x000fc400048070ff */
[----:B------:R-:W-:-:S02]  /*17920*/  FADD.FTZ R46, R58, R63 ;  /* 0x0000003f3a2e7221 */ /* 0x000fc40000010000 */
[----:B------:R-:W0:Y:S01]  /*17930*/  MUFU.EX2 R15, R15 ;  /* 0x0000000f000f7308 */ /* 0x000e220000000800 */
[----:B-1----:R-:W-:-:S01]  /*17940*/  FADD.FTZ R119, R13, R114 ;  /* 0x000000720d777221 */ /* 0x002fc20000010000 */
[----:B------:R-:W-:Y:S01]  /*17950*/  FADD.FTZ R109, R89, R46 ;  /* 0x0000002e596d7221 */ /* 0x000fe20000010000 */
[----:B------:R-:W-:-:S03]  /*17960*/  F2FP.SATFINITE.E4M3.F32.PACK_AB_MERGE_C R227, R131, R84, R86 ;  /* 0x0000005483e3723e */ /* 0x000fc60004807056 */
        /* <DEDUP_REMOVED lines=16> */
[----:B--2---:R-:W-:-:S01]  /*17a70*/  FADD.FTZ R34, R92, R63 ;  /* 0x0000003f5c227221 */ /* 0x004fc20000010000 */
[----:B------:R-:W-:Y:S01]  /*17a80*/  FFMA.FTZ R63, R2, R67, -R80 ;  /* 0x00000043023f7223 */ /* 0x000fe20000010850 */
[----:B------:R-:W-:-:S05]  /*17a90*/  FADD.FTZ R89, R73, R46 ;  /* 0x0000002e49597221 */ /* 0x000fca0000010000 */
        /* <DEDUP_REMOVED lines=8> */
[----:B------:R-:W2:Y:S01]  /*17b20*/  MUFU.EX2 R98, R98 ;  /* 0x0000006200627308 */ /* 0x000ea20000000800 */
[----:B0-----:R-:W-:-:S01]  /*17b30*/  FADD.FTZ R34, R96, R67 ;  /* 0x0000004360227221 */ /* 0x001fc20000010000 */
[----:B------:R-:W-:-:S06]  /*17b40*/  FFMA.FTZ R67, R2, R71, -R80 ;  /* 0x0000004702437223 */ /* 0x000fcc0000010850 */
[----:B------:R-:W0:Y:S01]  /*17b50*/  MUFU.EX2 R95, R95 ;  /* 0x0000005f005f7308 */ /* 0x000e220000000800 */
[----:B-1----:R-:W-:-:S01]  /*17b60*/  FADD.FTZ R71, R91, R34 ;  /* 0x000000225b477221 */ /* 0x002fc20000010000 */
[----:B------:R-:W-:-:S06]  /*17b70*/  FFMA.FTZ R34, R2, R175, -R80 ;  /* 0x000000af02227223 */ /* 0x000fcc0000010850 */
        /* <DEDUP_REMOVED lines=9> */
[----:B--2---:R-:W-:Y:S01]  /*17c10*/  F2FP.SATFINITE.E4M3.F32.PACK_AB_MERGE_C R212, R77, R74, RZ ;  /* 0x0000004a4dd4723e */ /* 0x004fe200048070ff */
[----:B------:R-:W-:-:S03]  /*17c20*/  FADD.FTZ R74, R74, R89 ;  /* 0x000000594a4a7221 */ /* 0x000fc60000010000 */
[----:B------:R-:W-:Y:S01]  /*17c30*/  F2FP.SATFINITE.E4M3.F32.PACK_AB_MERGE_C R212, R73, R72, R212 ;  /* 0x0000004849d4723e */ /* 0x000fe200048070d4 */
[----:B------:R-:W-:-:S02]  /*17c40*/  FADD.FTZ R77, R77, R74 ;  /* 0x0000004a4d4d7221 */ /* 0x000fc40000010000 */
[----:B------:R-:W-:Y:S01]  /*17c50*/  MUFU.EX2 R78, R78 ;  /* 0x0000004e004e7308 */ /* 0x000fe20000000800 */
[----:B0-----:R-:W-:-:S07]  /*17c60*/  FADD.FTZ R71, R99, R42 ;  /* 0x0000002a63477221 */ /* 0x001fce0000010000 */
        /* <DEDUP_REMOVED lines=8> */
[----:B--2---:R-:W-:-:S01]  /*17cf0*/  FADD.FTZ R71, R103, R42 ;  /* 0x0000002a67477221 */ /* 0x004fc20000010000 */
[C-C-:B------:R-:W-:Y:S01]  /*17d00*/  FFMA.FTZ R42, R2.reuse, R51, -R80.reuse ;  /* 0x00000033022a7223 */ /* 0x140fe20000010850 */
[----:B------:R-:W-:-:S01]  /*17d10*/  FFMA.FTZ R51, R2, R27, -R80 ;  /* 0x0000001b02337223 */ /* 0x000fc20000010850 */
[----:B------:R-:W-:-:S04]  /*17d20*/  F2FP.SATFINITE.E4M3.F32.PACK_AB_MERGE_C R102, R103, R102, RZ ;  /* 0x000000666766723e */ /* 0x000fc800048070ff */
[----:B------:R-:W2:Y:S01]  /*17d30*/  MUFU.EX2 R75, R75 ;  /* 0x0000004b004b7308 */ /* 0x000ea20000000800 */
[C---:B0-----:R-:W-:Y:S01]  /*17d40*/  F2FP.SATFINITE.E4M3.F32.PACK_AB_MERGE_C R214, R81.reuse, R76, R214 ;  /* 0x0000004c51d6723e */ /* 0x041fe200048070d6 */
[----:B------:R-:W-:Y:S01]  /*17d50*/  FADD.FTZ R81, R81, R46 ;  /* 0x0000002e51517221 */ /* 0x000fe20000010000 */
[----:B------:R-:W-:-:S03]  /*17d60*/  F2FP.SATFINITE.E4M3.F32.PACK_AB_MERGE_C R219, R99, R100, R102 ;  /* 0x0000006463db723e */ /* 0x000fc60004807066 */
[----:B------:R-:W-:Y:S02]  /*17d70*/  FADD.FTZ R78, R78, R81 ;  /* 0x000000514e4e7221 */ /* 0x000fe40000010000 */
[----:B------:R-:W0:Y:S01]  /*17d80*/  MUFU.EX2 R106, R106 ;  /* 0x0000006a006a7308 */ /* 0x000e220000000800 */
[----:B-1----:R-:W-:-:S01]  /*17d90*/  FADD.FTZ R46, R104, R71 ;  /* 0x00000047682e7221 */ /* 0x002fc20000010000 */
[----:B------:R-:W-:-:S06]  /*17da0*/  FADD.FTZ R85, R85, R78 ;  /* 0x0000004e55557221 */ /* 0x000fcc0000010000 */
[----:B------:R-:W1:Y:S01]  /*17db0*/  MUFU.EX2 R115, R115 ;  /* 0x0000007300737308 */ /* 0x000e620000000800 */
[----:B--2---:R-:W-:-:S07]  /*17dc0*/  FADD.FTZ R71, R75, R46 ;  /* 0x0000002e4b477221 */ /* 0x004fce0000010000 */
[----:B------:R-:W-:Y:S01]  /*17dd0*/  MUFU.EX2 R79, R79 ;  /* 0x0000004f004f7308 */ /* 0x000fe20000000800 */
[----:B0-----:R-:W-:-:S07]  /*17de0*/  FADD.FTZ R50, R106, R71 ;  /* 0x000000476a327221 */ /* 0x001fce0000010000 */
[----:B------:R-:W-:Y:S01]  /*17df0*/  MUFU.EX2 R108, R108 ;  /* 0x0000006c006c7308 */ /* 0x000fe20000000800 */
[----:B-1----:R-:W-:-:S01]  /*17e00*/  FADD.FTZ R50, R115, R50 ;  /* 0x0000003273327221 */ /* 0x002fc20000010000 */
[----:B------:R-:W-:-:S04]  /*17e10*/  F2FP.SATFINITE.E4M3.F32.PACK_AB_MERGE_C R106, R115, R106, RZ ;  /* 0x0000006a736a723e */ /* 0x000fc800048070ff */
[----:B------:R-:W-:Y:S02]  /*17e20*/  F2FP.SATFINITE.E4M3.F32.PACK_AB_MERGE_C R213, R75, R104, R106 ;  /* 0x000000684bd5723e */ /* 0x000fe4000480706a */
[----:B------:R-:W-:Y:S08]  /*17e30*/  MUFU.EX2 R60, R60 ;  /* 0x0000003c003c7308 */ /* 0x000ff00000000800 */
[----:B------:R-:W0:Y:S08]  /*17e40*/  MUFU.EX2 R61, R61 ;  /* 0x0000003d003d7308 */ /* 0x000e300000000800 */
[----:B------:R-:W-:Y:S08]  /*17e50*/  MUFU.EX2 R83, R83 ;  /* 0x0000005300537308 */ /* 0x000ff00000000800 */
[----:B------:R-:W-:Y:S01]  /*17e60*/  MUFU.EX2 R56, R56 ;  /* 0x0000003800387308 */ /* 0x000fe20000000800 */
[----:B0-----:R-:W-:-:S07]  /*17e70*/  F2FP.SATFINITE.E4M3.F32.PACK_AB_MERGE_C R208, R61, R60, RZ ;  /* 0x0000003c3dd0723e */ /* 0x001fce00048070ff */
[----:B------:R-:W0:Y:S08]  /*17e80*/  MUFU.EX2 R57, R57 ;  /* 0x0000003900397308 */ /* 0x000e300000000800 */
[----:B------:R-:W1:Y:S08]  /*17e90*/  MUFU.EX2 R110, R110 ;  /* 0x0000006e006e7308 */ /* 0x000e700000000800 */
[----:B------:R-:W2:Y:S01]  /*17ea0*/  MUFU.EX2 R87, R87 ;  /* 0x0000005700577308 */ /* 0x000ea20000000800 */
[----:B0-----:R-:W-:Y:S01]  /*17eb0*/  F2FP.SATFINITE.E4M3.F32.PACK_AB_MERGE_C R208, R57, R56, R208 ;  /* 0x0000003839d0723e */ /* 0x001fe200048070d0 */
[----:B------:R-:W-:-:S04]  /*17ec0*/  FADD.FTZ R56, R56, R85 ;  /* 0x0000005538387221 */ /* 0x000fc80000010000 */
[----:B------:R-:W-:Y:S02]  /*17ed0*/  FADD.FTZ R57, R57, R56 ;  /* 0x0000003839397221 */ /* 0x000fe40000010000 */
[----:B------:R0:W-:Y:S02]  /*17ee0*/  MUFU.EX2 R46, R47 ;  /* 0x0000002f002e7308 */ /* 0x0001e40000000800 */
[----:B------:R-:W-:-:S04]  /*17ef0*/  FADD.FTZ R60, R60, R57 ;  /* 0x000000393c3c7221 */ /* 0x000fc80000010000 */
[----:B------:R-:W-:Y:S02]  /*17f00*/  FADD.FTZ R61, R61, R60 ;  /* 0x0000003c3d3d7221 */ /* 0x000fe40000010000 */
[----:B------:R-:W3:Y:S01]  /*17f10*/  MUFU.EX2 R112, R112 ;  /* 0x0000007000707308 */ /* 0x000ee20000000800 */
[----:B0-----:R-:W-:-:S04]  /*17f20*/  FADD.FTZ R47, R79, R50 ;  /* 0x000000324f2f7221 */ /* 0x001fc80000010000 */
[----:B------:R-:W-:-:S03]  /*17f30*/  FADD.FTZ R50, R108, R47 ;  /* 0x0000002f6c327221 */ /* 0x000fc60000010000 */
[----:B------:R-:W-:Y:S01]  /*17f40*/  MUFU.EX2 R68, R68 ;  /* 0x0000004400447308 */ /* 0x000fe20000000800 */
[----:B------:R-:W-:-:S01]  /*17f50*/  FADD.FTZ R47, R83, R50 ;  /* 0x00000032532f7221 */ /* 0x000fc20000010000 */
[----:B-1----:R-:W-:-:S03]  /*17f60*/  F2FP.SATFINITE.E4M3.F32.PACK_AB_MERGE_C R83, R110, R83, RZ ;  /* 0x000000536e53723e */ /* 0x002fc600048070ff */
[----:B------:R-:W-:Y:S01]  /*17f70*/  FADD.FTZ R50, R110, R47 ;  /* 0x0000002f6e327221 */ /* 0x000fe20000010000 */
[----:B------:R-:W-:Y:S02]  /*17f80*/  F2FP.SATFINITE.E4M3.F32.PACK_AB_MERGE_C R215, R108, R79, R83 ;  /* 0x0000004f6cd7723e */ /* 0x000fe40004807053 */
[----:B------:R-:W0:Y:S01]  /*17f90*/  MUFU.EX2 R69, R69 ;  /* 0x0000004500457308 */ /* 0x000e220000000800 */
[----:B--2---:R-:W-:-:S04]  /*17fa0*/  FADD.FTZ R15, R87, R50 ;  /* 0x00000032570f7221 */ /* 0x004fc80000010000 */
[----:B---3--:R-:W-:-:S03]  /*17fb0*/  FADD.FTZ R15, R112, R15 ;  /* 0x0000000f700f7221 */ /* 0x008fc60000010000 */
        /* <DEDUP_REMOVED lines=31> */
[C---:B0-----:R-:W-:Y:S01]  /*181b0*/  F2FP.SATFINITE.E4M3.F32.PACK_AB_MERGE_C R15, R67.reuse, R30, RZ ;  /* 0x0000001e430f723e */ /* 0x041fe200048070ff */
[----:B------:R-:W-:Y:S01]  /*181c0*/  FADD.FTZ R67, R67, R52 ;  /* 0x0000003443437221 */ /* 0x000fe20000010000 */
[----:B------:R-:W-:-:S02]  /*181d0*/  FADD.FTZ R40, R38, R139 ;  /* 0x0000008b26287221 */ /* 0x000fc40000010000 */
[----:B------:R-:W-:Y:S02]  /*181e0*/  F2FP.SATFINITE.E4M3.F32.PACK_AB_MERGE_C R211, R63, R12, R15 ;  /* 0x0000000c3fd3723e */ /* 0x000fe4000480700f */
[----:B------:R-:W-:-:S01]  /*181f0*/  FADD.FTZ R45, R45, R40 ;  /* 0x000000282d2d7221 */ /* 0x000fc20000010000 */
[----:B------:R-:W0:Y:S01]  /*18200*/  MUFU.EX2 R177, R177 ;  /* 0x000000b100b17308 */ /* 0x000e220000000800 */
[----:B--2---:R-:W-:-:S07]  /*18210*/  FADD.FTZ R30, R34, R67 ;  /* 0x00000043221e7221 */ /* 0x004fce0000010000 */
[----:B------:R-:W-:Y:S01]  /*18220*/  MUFU.EX2 R48, R48 ;  /* 0x0000003000307308 */ /* 0x000fe20000000800 */
[----:B-1----:R-:W-:-:S07]  /*18230*/  FADD.FTZ R38, R43, R30 ;  /* 0x0000001e2b267221 */ /* 0x002fce0000010000 */
[----:B------:R-:W1:Y:S01]  /*18240*/  MUFU.EX2 R53, R53 ;  /* 0x0000003500357308 */ /* 0x000e620000000800 */
[----:B0-----:R-:W-:-:S01]  /*18250*/  FADD.FTZ R13, R177, R38 ;  /* 0x00000026b10d7221 */ /* 0x001fc20000010000 */
[----:B------:R-:W-:-:S03]  /*18260*/  F2FP.SATFINITE.E4M3.F32.PACK_AB_MERGE_C R177, R46, R177, RZ ;  /* 0x000000b12eb1723e */ /* 0x000fc600048070ff */
[----:B------:R-:W-:Y:S01]  /*18270*/  FADD.FTZ R46, R46, R13 ;  /* 0x0000000d2e2e7221 */ /* 0x000fe20000010000 */
[----:B------:R-:W-:Y:S02]  /*18280*/  F2FP.SATFINITE.E4M3.F32.PACK_AB_MERGE_C R205, R43, R34, R177 ;  /* 0x000000222bcd723e */ /* 0x000fe400048070b1 */
[----:B------:R-:W-:Y:S08]  /*18290*/  MUFU.EX2 R44, R44 ;  /* 0x0000002c002c7308 */ /* 0x000ff00000000800 */
[----:B------:R-:W0:Y:S01]  /*182a0*/  MUFU.EX2 R49, R49 ;  /* 0x0000003100317308 */ /* 0x000e220000000800 */
[----:B-1----:R-:W-:-:S07]  /*182b0*/  F2FP.SATFINITE.E4M3.F32.PACK_AB_MERGE_C R47, R53, R48, RZ ;  /* 0x00000030352f723e */ /* 0x002fce00048070ff */
        /* <DEDUP_REMOVED lines=11> */
[----:B------:R-:W-:Y:S01]  /*18370*/  MUFU.EX2 R29, R29 ;  /* 0x0000001d001d7308 */ /* 0x000fe20000000800 */
[----:B0-----:R-:W-:-:S02]  /*18380*/  FADD.FTZ R13, R181, R40 ;  /* 0x00000028b50d7221 */ /* 0x001fc40000010000 */
[----:B------:R-:W0:Y:S05]  /*18390*/  @P6 LDC R40, c[0x0][0x44c] ;  /* 0x00011300ff286b82 */ /* 0x000e2a0000000800 */
[----:B------:R-:W1:Y:S08]  /*183a0*/  MUFU.EX2 R50, R55 ;  /* 0x0000003700327308 */ /* 0x000e700000000800 */
[----:B------:R-:W-:Y:S08]  /*183b0*/  MUFU.EX2 R24, R24 ;  /* 0x0000001800187308 */ /* 0x000ff00000000800 */
[----:B------:R-:W-:Y:S01]  /*183c0*/  MUFU.EX2 R25, R25 ;  /* 0x0000001900197308 */ /* 0x000fe20000000800 */
[C---:B-1----:R-:W-:Y:S01]  /*183d0*/  F2FP.SATFINITE.E4M3.F32.PACK_AB_MERGE_C R181, R50.reuse, R181, RZ ;  /* 0x000000b532b5723e */ /* 0x042fe200048070ff */
[----:B------:R-:W-:Y:S01]  /*183e0*/  FADD.FTZ R50, R50, R13 ;  /* 0x0000000d32327221 */ /* 0x000fe20000010000 */
[----:B0-----:R-:W-:-:S02]  /*183f0*/  @P6 IMAD.HI.U32 R40, R192, R40, RZ ;  /* 0x00000028c0286227 */ /* 0x001fc400078e00ff */
[----:B------:R-:W-:-:S03]  /*18400*/  F2FP.SATFINITE.E4M3.F32.PACK_AB_MERGE_C R207, R42, R27, R181 ;  /* 0x0000001b2acf723e */ /* 0x000fc600048070b5 */
[----:B------:R-:W0:Y:S08]  /*18410*/  MUFU.EX2 R147, R147 ;  /* 0x0000009300937308 */ /* 0x000e300000000800 */
[----:B------:R-:W-:Y:S08]  /*18420*/  MUFU.EX2 R26, R51 ;  /* 0x00000033001a7308 */ /* 0x000ff00000000800 */
[----:B------:R-:W-:Y:S01]  /*18430*/  MUFU.EX2 R185, R185 ;  /* 0x000000b900b97308 */ /* 0x000fe20000000800 */
[----:B0-----:R-:W-:-:S07]  /*18440*/  FADD.FTZ R13, R147, R50 ;  /* 0x00000032930d7221 */ /* 0x001fce0000010000 */
[----:B------:R-:W-:Y:S08]  /*18450*/  MUFU.EX2 R36, R36 ;  /* 0x0000002400247308 */ /* 0x000ff00000000800 */
[----:B------:R-:W0:Y:S08]  /*18460*/  MUFU.EX2 R37, R37 ;  /* 0x0000002500257308 */ /* 0x000e300000000800 */
[----:B------:R1:W2:Y:S08]  /*18470*/  MUFU.EX2 R30, R31 ;  /* 0x0000001f001e7308 */ /* 0x0002b00000000800 */
[----:B------:R-:W-:Y:S01]  /*18480*/  MUFU.EX2 R32, R32 ;  /* 0x0000002000207308 */ /* 0x000fe20000000800 */
[----:B-1----:R-:W-:-:S02]  /*18490*/  F2FP.SATFINITE.E4M3.F32.PACK_AB_MERGE_C R31, R29, R28, RZ ;  /* 0x0000001c1d1f723e */ /* 0x002fc400048070ff */
[----:B0-----:R-:W-:Y:S02]  /*184a0*/  F2FP.SATFINITE.E4M3.F32.PACK_AB_MERGE_C R15, R37, R36, RZ ;  /* 0x00000024250f723e */ /* 0x001fe400048070ff */
[C---:B------:R-:W-:Y:S01]  /*184b0*/  F2FP.SATFINITE.E4M3.F32.PACK_AB_MERGE_C R200, R25.reuse, R24, R31 ;  /* 0x0000001819c8723e */ /* 0x040fe2000480701f */
[----:B------:R-:W-:Y:S01]  /*184c0*/  FADD.FTZ R24, R24, R53 ;  /* 0x0000003518187221 */ /* 0x000fe20000010000 */
[----:B------:R-:W0:Y:S01]  /*184d0*/  @P6 LDC R31, c[0x0][0x450] ;  /* 0x00011400ff1f6b82 */ /* 0x000e220000000800 */
[----:B------:R-:W1:Y:S02]  /*184e0*/  MUFU.EX2 R33, R33 ;  /* 0x0000002100217308 */ /* 0x000e640000000800 */
[----:B------:R-:W-:-:S01]  /*184f0*/  FADD.FTZ R25, R25, R24 ;  /* 0x0000001819197221 */ /* 0x000fc20000010000 */
[----:B------:R-:W-:-:S03]  /*18500*/  FADD.FTZ R24, R26, R13 ;  /* 0x0000000d1a187221 */ /* 0x000fc60000010000 */
[----:B------:R-:W-:Y:S01]  /*18510*/  FADD.FTZ R28, R28, R25 ;  /* 0x000000191c1c7221 */ /* 0x000fe20000010000 */
[----:B------:R-:W-:-:S01]  /*18520*/  FADD.FTZ R13, R185, R24 ;  /* 0x00000018b90d7221 */ /* 0x000fc20000010000 */
[----:B------:R-:W3:Y:S01]  /*18530*/  MUFU.EX2 R187, R187 ;  /* 0x000000bb00bb7308 */ /* 0x000ee20000000800 */
[C---:B--2---:R-:W-:Y:S01]  /*18540*/  F2FP.SATFINITE.E4M3.F32.PACK_AB_MERGE_C R185, R30.reuse, R185, RZ ;  /* 0x000000b91eb9723e */ /* 0x044fe200048070ff */
[----:B------:R-:W-:Y:S01]  /*18550*/  FADD.FTZ R29, R29, R28 ;  /* 0x0000001c1d1d7221 */ /* 0x000fe20000010000 */
[----:B------:R-:W-:-:S02]  /*18560*/  FADD.FTZ R30, R30, R13 ;  /* 0x0000000d1e1e7221 */ /* 0x000fc40000010000 */
[----:B------:R-:W-:Y:S01]  /*18570*/  F2FP.SATFINITE.E4M3.F32.PACK_AB_MERGE_C R201, R26, R147, R185 ;  /* 0x000000931ac9723e */ /* 0x000fe200048070b9 */
[----:B------:R-:W-:Y:S02]  /*18580*/  IMAD.MOV.U32 R26, RZ, RZ, R192 ;  /* 0x000000ffff1a7224 */ /* 0x000fe400078e00c0 */
[----:B------:R-:W2:Y:S01]  /*18590*/  MUFU.EX2 R38, R35 ;  /* 0x0000002300267308 */ /* 0x000ea20000000800 */
[----:B-1----:R-:W-:Y:S01]  /*185a0*/  F2FP.SATFINITE.E4M3.F32.PACK_AB_MERGE_C R202, R33, R32, R15 ;  /* 0x0000002021ca723e */ /* 0x002fe2000480700f */
[----:B------:R-:W-:-:S04]  /*185b0*/  FADD.FTZ R32, R32, R29 ;  /* 0x0000001d20207221 */ /* 0x000fc80000010000 */
[----:B------:R-:W-:Y:S01]  /*185c0*/  FADD.FTZ R33, R33, R32 ;  /* 0x0000002021217221 */ /* 0x000fe20000010000 */
[----:B0-----:R-:W-:Y:S01]  /*185d0*/  @P6 SHF.R.U32.HI R26, RZ, R31, R40 ;  /* 0x0000001fff1a6219 */ /* 0x001fe20000011628 */
[----:B------:R-:W-:Y:S01]  /*185e0*/  MUFU.EX2 R41, R41 ;  /* 0x0000002900297308 */ /* 0x000fe20000000800 */
[----:B---3--:R-:W-:-:S01]  /*185f0*/  FADD.FTZ R13, R187, R30 ;  /* 0x0000001ebb0d7221 */ /* 0x008fc20000010000 */
[----:B------:R-:W-:Y:S01]  /*18600*/  FADD.FTZ R36, R36, R33 ;  /* 0x0000002124247221 */ /* 0x000fe20000010000 */
[----:B------:R-:W-:Y:S01]  /*18610*/  ISETP.GE.AND P6, PT, R21, 0x1, PT ;  /* 0x000000011500780c */ /* 0x000fe20003fc6270 */
[----:B------:R-:W-:-:S04]  /*18620*/  IMAD.IADD R137, R137, 0x1, R26 ;  /* 0x0000000189897824 */ /* 0x000fc800078e021a */
[----:B------:R-:W0:Y:S01]  /*18630*/  MUFU.EX2 R12, R39 ;  /* 0x00000027000c7308 */ /* 0x000e220000000800 */
[----:B--2---:R-:W-:-:S01]  /*18640*/  FADD.FTZ R24, R38, R13 ;  /* 0x0000000d26187221 */ /* 0x004fc20000010000 */
[----:B0-----:R-:W-:-:S03]  /*18650*/  F2FP.SATFINITE.E4M3.F32.PACK_AB_MERGE_C R13, R12, R41, RZ ;  /* 0x000000290c0d723e */ /* 0x001fc600048070ff */
[----:B------:R-:W-:Y:S01]  /*18660*/  FADD.FTZ R41, R41, R24 ;  /* 0x0000001829297221 */ /* 0x000fe20000010000 */
[----:B------:R-:W-:Y:S01]  /*18670*/  F2FP.SATFINITE.E4M3.F32.PACK_AB_MERGE_C R203, R38, R187, R13 ;  /* 0x000000bb26cb723e */ /* 0x000fe2000480700d */
[----:B------:R-:W-:Y:S02]  /*18680*/  FADD.FTZ R13, R37, R36 ;  /* 0x00000024250d7221 */ /* 0x000fe40000010000 */
[----:B------:R-:W-:-:S01]  /*18690*/  FADD.FTZ R15, R12, R41 ;  /* 0x000000290c0f7221 */ /* 0x000fc20000010000 */
[----:B------:R-:W-:Y:S02]  /*186a0*/  VIADD R12, R136, 0xfffffffe ;  /* 0xfffffffe880c7836 */ /* 0x000fe40000000000 */
[----:B------:R0:W-:Y:S04]  /*186b0*/  STL [R1+0x4], R13 ;  /* 0x0000040d01007387 */ /* 0x0001e80000100800 */
[----:B------:R1:W-:Y:S01]  /*186c0*/  STL [R1], R15 ;  /* 0x0000000f01007387 */ /* 0x0003e20000100800 */
[----:B0-----:R-:W-:Y:S01]  /*186d0*/  IMAD.IADD R13, R137, 0x1, R20 ;  /* 0x00000001890d7824 */ /* 0x001fe200078e0214 */
[----:B------:R-:W-:Y:S06]  /*186e0*/  @!P6 BRA `(.L_x_7433) ;  /* 0x000000000048e947 */ /* 0x000fec0003800000 */
[C---:B------:R-:W-:Y:S01]  /*186f0*/  ISETP.GT.AND P2, PT, R137.reuse, RZ, PT ;  /* 0x000000ff8900720c */ /* 0x040fe20003f44270 */
[----:B------:R-:W-:Y:S01]  /*18700*/  BSSY B0, `(.L_x_7434) ;  /* 0x000000e000007945 */ /* 0x000fe20003800000 */
[----:B-1----:R-:W-:-:S11]  /*18710*/  VIADD R15, R137, 0xffffffff ;  /* 0xffffffff890f7836 */ /* 0x002fd60000000000 */
        /* <DEDUP_REMOVED lines=8> */
.L_x_7435:
[----:B------:R-:W-:-:S13]  /*187a0*/  ISETP.NE.AND P2, PT, R21, 0x1, PT ;  /* 0x000000011500780c */ /* 0x000fda0003f45270 */
[----:B------:R-:W0:Y:S02]  /*187b0*/  @P2 LDC.64 R24, c[0x0][0x9e8] ;  /* 0x00027a00ff182b82 */ /* 0x000e240000000a00 */
[----:B0-----:R-:W-:-:S05]  /*187c0*/  @P2 IMAD.HI.U32 R20, R15, R24, RZ ;  /* 0x000000180f142227 */ /* 0x001fca00078e00ff */
[----:B------:R-:W-:-:S07]  /*187d0*/  @P2 SHF.R.U32.HI R15, RZ, R25, R20 ;  /* 0x00000019ff0f2219 */ /* 0x000fce0000011614 */
.L_x_7436:
[----:B------:R-:W-:Y:S05]  /*187e0*/  BSYNC B0 ;  /* 0x0000000000007941 */ /* 0x000fea0003800000 */
.L_x_7434:
[----:B------:R-:W-:-:S05]  /*187f0*/  IMAD R20, R15, R21, R21 ;  /* 0x000000150f147224 */ /* 0x000fca00078e0215 */
[----:B------:R-:W-:-:S07]  /*18800*/  VIMNMX R13, R13, R20, PT ;  /* 0x000000140d0d7248 */ /* 0x000fce0003fe0100 */
.L_x_7433:
[----:B-1----:R-:W2:Y:S01]  /*18810*/  LDL R15, [R1+0x74] ;  /* 0x00007400010f7983 */ /* 0x002ea20000100800 */
[----:B------:R-:W-:Y:S01]  /*18820*/  IMAD.MOV.U32 R20, RZ, RZ, RZ ;  /* 0x000000ffff147224 */ /* 0x000fe200078e00ff */
[----:B------:R-:W-:Y:S01]  /*18830*/  CS2R R24, SRZ ;  /* 0x0000000000187805 */ /* 0x000fe2000001ff00 */
[----:B------:R-:W-:Y:S01]  /*18840*/  IMAD.MOV.U32 R21, RZ, RZ, R13 ;  /* 0x000000ffff157224 */ /* 0x000fe200078e000d */
[----:B------:R-:W-:Y:S02]  /*18850*/  CS2R R26, SRZ ;  /* 0x00000000001a7805 */ /* 0x000fe4000001ff00 */
[----:B------:R-:W-:Y:S02]  /*18860*/  CS2R R28, SRZ ;  /* 0x00000000001c7805 */ /* 0x000fe4000001ff00 */
[----:B------:R-:W-:Y:S01]  /*18870*/  CS2R R30, SRZ ;  /* 0x00000000001e7805 */ /* 0x000fe2000001ff00 */
[----:B------:R-:W-:Y:S01]  /*18880*/  IMAD.HI R13, R13, -0x6db6db6d, R20 ;  /* 0x924924930d0d7827 */ /* 0x000fe200078e0214 */
[----:B------:R-:W-:-:S02]  /*18890*/  CS2R R32, SRZ ;  /* 0x0000000000207805 */ /* 0x000fc4000001ff00 */
[----:B------:R-:W-:Y:S02]  /*188a0*/  CS2R R34, SRZ ;  /* 0x0000000000227805 */ /* 0x000fe4000001ff00 */
[----:B------:R-:W-:Y:S02]  /*188b0*/  CS2R R36, SRZ ;  /* 0x0000000000247805 */ /* 0x000fe4000001ff00 */
[----:B------:R-:W-:Y:S02]  /*188c0*/  CS2R R38, SRZ ;  /* 0x0000000000267805 */ /* 0x000fe4000001ff00 */
[----:B------:R-:W-:Y:S02]  /*188d0*/  SHF.R.U32.HI R20, RZ, 0x1f, R13 ;  /* 0x0000001fff147819 */ /* 0x000fe4000001160d */
[----:B------:R-:W-:Y:S02]  /*188e0*/  CS2R R40, SRZ ;  /* 0x0000000000287805 */ /* 0x000fe4000001ff00 */
[----:B------:R-:W-:-:S02]  /*188f0*/  CS2R R42, SRZ ;  /* 0x00000000002a7805 */ /* 0x000fc4000001ff00 */
[----:B------:R-:W-:Y:S02]  /*18900*/  CS2R R44, SRZ ;  /* 0x00000000002c7805 */ /* 0x000fe4000001ff00 */
[----:B------:R-:W-:Y:S02]  /*18910*/  LEA.HI.SX32 R20, R13, R20, 0x19 ;  /* 0x000000140d147211 */ /* 0x000fe400078fcaff */
        /* <DEDUP_REMOVED lines=21> */
[----:B--2---:R-:W-:-:S04]  /*18a70*/  VIMNMX R15, R15, R20, !PT ;  /* 0x000000140f0f7248 */ /* 0x004fc80007fe0100 */
[----:B------:R-:W-:Y:S01]  /*18a80*/  ISETP.GE.AND P2, PT, R12, R15, PT ;  /* 0x0000000f0c00720c */ /* 0x000fe20003f46270 */
[----:B------:R0:W-:-:S12]  /*18a90*/  STL [R1+0x60], R15 ;  /* 0x0000600f01007387 */ /* 0x0001d80000100800 */
[----:B0-----:R-:W-:Y:S05]  /*18aa0*/  @!P2 BRA `(.L_x_7437) ;  /* 0x000000680068a947 */ /* 0x001fea0003800000 */
        /* <DEDUP_REMOVED lines=31> */
[----:B------:R-:W-:-:S07]  /*18ca0*/  CS2R R24, SRZ ;  /* 0x0000000000187805 */ /* 0x000fce000001ff00 */
.L_x_7456:
[----:B------:R-:W2:Y:S01]  /*18cb0*/  LDL R14, [R1+0x58] ;  /* 0x00005800010e7983 */ /* 0x000ea20000100800 */
[----:B------:R-:W-:Y:S01]  /*18cc0*/  VIADD R13, R233, 0x1 ;  /* 0x00000001e90d7836 */ /* 0x000fe20000000000 */
[----:B------:R-:W-:Y:S05]  /*18cd0*/  YIELD ;  /* 0x0000000000007946 */ /* 0x000fea0003800000 */
[----:B------:R-:W-:-:S04]  /*18ce0*/  ISETP.NE.AND P2, PT, R13, 0x2, PT ;  /* 0x000000020d00780c */ /* 0x000fc80003f45270 */
[----:B------:R-:W-:Y:S02]  /*18cf0*/  SEL R235, RZ, 0x1, P2 ;  /* 0x00000001ffeb7807 */ /* 0x000fe40001000000 */
[----:B------:R-:W-:Y:S02]  /*18d00*/  SEL R13, R13, RZ, P2 ;  /* 0x000000ff0d0d7207 */ /* 0x000fe40001000000 */
[----:B------:R-:W-:Y:S02]  /*18d10*/  LOP3.LUT R235, R232, R235, RZ, 0x3c, !PT ;  /* 0x000000ebe8eb7212 */ /* 0x000fe400078e3cff */
[----:B--2---:R-:W-:-:S13]  /*18d20*/  ISETP.NE.AND P2, PT, R14, RZ, PT ;  /* 0x000000ff0e00720c */ /* 0x004fda0003f45270 */
[----:B0-----:R-:W-:Y:S05]  /*18d30*/  @P2 BRA `(.L_x_7438) ;  /* 0x0000000000302947 */ /* 0x001fea0003800000 */
[----:B------:R-:W-:Y:S05]  /*18d40*/  @!P0 BRA `(.L_x_7439) ;  /* 0x0000000000048947 */ /* 0x000fea0003800000 */
[----:B------:R-:W-:Y:S01]  /*18d50*/  BPT.TRAP 0x1 ;  /* 0x000000040000795c */ /* 0x000fe20000300000 */
.L_x_7439:
[----:B------:R-:W-:Y:S01]  /*18d60*/  IMAD R15, R13, 0x8, R18 ;  /* 0x000000080d0f7824 */ /* 0x000fe200078e0212 */
[----:B------:R-:W-:-:S04]  /*18d70*/  SHF.L.U32 R14, R235, 0x1f, RZ ;  /* 0x0000001feb0e7819 */ /* 0x000fc800000006ff */
[----:B------:R0:W1:Y:S01]  /*18d80*/  SYNCS.PHASECHK.TRANS64.TRYWAIT P3, [R15+URZ+0x2e830], R14 ;  /* 0x02e8300e0f0075a7 */ /* 0x000062000806017f */
[----:B------:R-:W-:Y:S05]  /*18d90*/  @!P0 BRA `(.L_x_7440) ;  /* 0x0000000000048947 */ /* 0x000fea0003800000 */
[----:B------:R-:W-:Y:S01]  /*18da0*/  BPT.TRAP 0x1 ;  /* 0x000000040000795c */ /* 0x000fe20000300000 */
.L_x_7440:
[----:B------:R-:W-:Y:S04]  /*18db0*/  BSSY B0, `(.L_x_7438) ;  /* 0x0000004000007945 */ /* 0x000fe80003800000 */
[----:B-1----:R-:W-:Y:S05]  /*18dc0*/  @P3 BRA `(.L_x_7441) ;  /* 0x0000000000083947 */ /* 0x002fea0003800000 */
[----:B------:R-:W1:Y:S02]  /*18dd0*/  SYNCS.PHASECHK.TRANS64.TRYWAIT P3, [R15+URZ+0x2e830], R14 ;  /* 0x02e8300e0f0075a7 */ /* 0x000e64000806017f */
[----:B-1----:R-:W-:Y:S05]  /*18de0*/  @!P3 BRA `(.L_x_7442) ;  /* 0x000001f40004b947 */ /* 0x002fea0003800000 */
.L_x_7441:
[----:B------:R-:W-:Y:S05]  /*18df0*/  BSYNC B0 ;  /* 0x0000000000007941 */ /* 0x000fea0003800000 */
.L_x_7438:
[----:B------:R-:W2:Y:S01]  /*18e00*/  LDL R20, [R1+0x5c] ;  /* 0x00005c0001147983 */ /* 0x000ea20000100800 */
[----:B------:R-:W-:Y:S05]  /*18e10*/  WARPSYNC.ALL ;  /* 0x0000000000007948 */ /* 0x000fea0003800000 */
[----:B01----:R-:W0:Y:S01]  /*18e20*/  S2R R14, SR_TID.X ;  /* 0x00000000000e7919 */ /* 0x003e220000002100 */
[----:B------:R-:W-:Y:S01]  /*18e30*/  IMAD.MOV.U32 R89, RZ, RZ, 0x40000040 ;  /* 0x40000040ff597424 */ /* 0x000fe200078e00ff */
[C---:B------:R-:W-:Y:S01]  /*18e40*/  R2UR UR12, R8.reuse ;  /* 0x00000000080c72ca */ /* 0x040fe200000e0000 */
[----:B------:R-:W-:Y:S01]  /*18e50*/  IMAD.MOV.U32 R15, RZ, RZ, 0x40000040 ;  /* 0x40000040ff0f7424 */ /* 0x000fe200078e00ff */
[----:B------:R-:W-:Y:S01]  /*18e60*/  R2UR UR13, R9 ;  /* 0x00000000090d72ca */ /* 0x000fe200000e0000 */
[----:B------:R-:W-:Y:S01]  /*18e70*/  IMAD.MOV.U32 R21, RZ, RZ, 0x40000040 ;  /* 0x40000040ff157424 */ /* 0x000fe200078e00ff */
[----:B------:R-:W-:Y:S01]  /*18e80*/  R2UR UR15, R89 ;  /* 0x00000000590f72ca */ /* 0x000fe200000e0000 */
[----:B------:R-:W-:Y:S01]  /*18e90*/  IMAD.MOV.U32 R91, RZ, RZ, 0x40000040 ;  /* 0x40000040ff5b7424 */ /* 0x000fe200078e00ff */
[----:B------:R-:W-:Y:S01]  /*18ea0*/  R2UR UR23, R15 ;  /* 0x000000000f1772ca */ /* 0x000fe200000e0000 */
[----:B------:R-:W-:Y:S01]  /*18eb0*/  STL [R1+0xd8], R23 ;  /* 0x0000d81701007387 */ /* 0x000fe20000100800 */
[----:B------:R-:W-:Y:S01]  /*18ec0*/  R2UR UR20, R8 ;  /* 0x00000000081472ca */ /* 0x000fe200000e0000 */
[----:B------:R-:W-:Y:S01]  /*18ed0*/  IMAD.MOV.U32 R89, RZ, RZ, 0x40000040 ;  /* 0x40000040ff597424 */ /* 0x000fe200078e00ff */
[----:B------:R-:W-:Y:S01]  /*18ee0*/  R2UR UR21, R9 ;  /* 0x00000000091572ca */ /* 0x000fe200000e0000 */
[----:B------:R-:W-:Y:S01]  /*18ef0*/  STL [R1+0xd4], R22 ;  /* 0x0000d41601007387 */ /* 0x000fe20000100800 */
[----:B------:R-:W-:-:S02]  /*18f00*/  R2UR UR7, R15 ;  /* 0x000000000f0772ca */ /* 0x000fc400000e0000 */
[----:B------:R-:W-:Y:S01]  /*18f10*/  R2UR UR11, R21 ;  /* 0x00000000150b72ca */ /* 0x000fe200000e0000 */
[----:B------:R-:W-:Y:S01]  /*18f20*/  STL [R1+0xd0], R19 ;  /* 0x0000d01301007387 */ /* 0x000fe20000100800 */
[----:B------:R-:W-:Y:S02]  /*18f30*/  R2UR UR25, R15 ;  /* 0x000000000f1972ca */ /* 0x000fe400000e0000 */
[C---:B------:R-:W-:Y:S01]  /*18f40*/  R2UR UR27, R21.reuse ;  /* 0x00000000151b72ca */ /* 0x040fe200000e0000 */
[----:B------:R-:W-:Y:S01]  /*18f50*/  STL [R1+0xcc], R18 ;  /* 0x0000cc1201007387 */ /* 0x000fe20000100800 */
[----:B------:R-:W-:Y:S02]  /*18f60*/  R2UR UR29, R21 ;  /* 0x00000000151d72ca */ /* 0x000fe400000e0000 */
[----:B------:R-:W-:Y:S01]  /*18f70*/  R2UR UR31, R91 ;  /* 0x000000005b1f72ca */ /* 0x000fe200000e0000 */
[----:B------:R1:W-:Y:S01]  /*18f80*/  STL [R1+0xc8], R17 ;  /* 0x0000c81101007387 */ /* 0x0003e20000100800 */
[----:B------:R-:W-:-:S02]  /*18f90*/  R2UR UR39, R15 ;  /* 0x000000000f2772ca */ /* 0x000fc400000e0000 */
[----:B------:R-:W-:Y:S01]  /*18fa0*/  MOV R237, UR7 ;  /* 0x0000000700ed7c02 */ /* 0x000fe20008000f00 */
[----:B------:R-:W-:Y:S01]  /*18fb0*/  UMOV UR7, UR11 ;  /* 0x0000000b00077c82 */ /* 0x000fe20008000000 */
[----:B------:R-:W-:Y:S01]  /*18fc0*/  R2UR UR11, R91 ;  /* 0x000000005b0b72ca */ /* 0x000fe200000e0000 */
[----:B------:R-:W-:Y:S01]  /*18fd0*/  STL [R1+0xc4], R16 ;  /* 0x0000c41001007387 */ /* 0x000fe20000100800 */
[----:B0-----:R-:W-:Y:S02]  /*18fe0*/  SHF.R.U32.HI R14, RZ, 0x7, R14 ;  /* 0x00000007ff0e7819 */ /* 0x001fe4000001160e */
[----:B------:R-:W-:Y:S01]  /*18ff0*/  R2UR UR36, R8 ;  /* 0x00000000082472ca */ /* 0x000fe200000e0000 */
[----:B------:R-:W-:Y:S01]  /*19000*/  STL [R1+0xc0], R12 ;  /* 0x0000c00c01007387 */ /* 0x000fe20000100800 */
[----:B-1----:R-:W-:Y:S01]  /*19010*/  MOV R17, UR7 ;  /* 0x0000000700117c02 */ /* 0x002fe20008000f00 */
[----:B------:R-:W-:Y:S01]  /*19020*/  VIADD R92, R14, 0x8 ;  /* 0x000000080e5c7836 */ /* 0x000fe20000000000 */
[----:B------:R-:W-:Y:S01]  /*19030*/  UMOV UR7, UR29 ;  /* 0x0000001d00077c82 */ /* 0x000fe20008000000 */
[----:B------:R-:W-:Y:S01]  /*19040*/  STL [R1+0xbc], R3 ;  /* 0x0000bc0301007387 */ /* 0x000fe20000100800 */
[----:B------:R-:W-:-:S02]  /*19050*/  R2UR UR29, R9 ;  /* 0x00000000091d72ca */ /* 0x000fc400000e0000 */
[----:B------:R-:W-:Y:S01]  /*19060*/  R2UR UR37, R9 ;  /* 0x00000000092572ca */ /* 0x000fe200000e0000 */
[----:B------:R0:W-:Y:S01]  /*19070*/  BAR.SYNC.DEFER_BLOCKING R92, 0x100 ;  /* 0x0004005c0000751d */ /* 0x0001e20000010000 */
[----:B------:R-:W-:Y:S02]  /*19080*/  R2UR UR47, R21 ;  /* 0x00000000152f72ca */ /* 0x000fe400000e0000 */
[----:B------:R-:W-:Y:S02]  /*19090*/  R2UR UR44, R8 ;  /* 0x00000000082c72ca */ /* 0x000fe400000e0000 */
[----:B------:R-:W-:Y:S02]  /*190a0*/  R2UR UR45, R9 ;  /* 0x00000000092d72ca */ /* 0x000fe400000e0000 */
[C---:B------:R-:W-:Y:S01]  /*190b0*/  R2UR UR19, R15.reuse ;  /* 0x000000000f1372ca */ /* 0x040fe200000e0000 */
[----:B------:R1:W-:Y:S01]  /*190c0*/  STL [R1+0xb8], R2 ;  /* 0x0000b80201007387 */ /* 0x0003e20000100800 */
[----:B------:R-:W-:Y:S01]  /*190d0*/  R2UR UR5, R15 ;  /* 0x000000000f0572ca */ /* 0x000fe200000e0000 */
[----:B------:R-:W-:Y:S01]  /*190e0*/  IMAD.MOV.U32 R15, RZ, RZ, 0x40000040 ;  /* 0x40000040ff0f7424 */ /* 0x000fe200078e00ff */
[----:B------:R-:W-:Y:S01]  /*190f0*/  R2UR UR17, R21 ;  /* 0x00000000151172ca */ /* 0x000fe200000e0000 */
[----:B------:R3:W-:Y:S01]  /*19100*/  STL [R1+0xb4], R0 ;  /* 0x0000b40001007387 */ /* 0x0007e20000100800 */
[----:B------:R-:W-:-:S02]  /*19110*/  R2UR UR9, R91 ;  /* 0x000000005b0972ca */ /* 0x000fc400000e0000 */
[----:B------:R-:W-:Y:S02]  /*19120*/  MOV R96, UR7 ;  /* 0x0000000700607c02 */ /* 0x000fe40008000f00 */
[----:B------:R-:W-:Y:S01]  /*19130*/  R2UR UR33, R91 ;  /* 0x000000005b2172ca */ /* 0x000fe200000e0000 */
[----:B------:R-:W-:Y:S01]  /*19140*/  IMAD.MOV.U32 R91, RZ, RZ, 0x40000040 ;  /* 0x40000040ff5b7424 */ /* 0x000fe200078e00ff */
[----:B-1----:R-:W-:Y:S01]  /*19150*/  MOV R2, UR11 ;  /* 0x0000000b00027c02 */ /* 0x002fe20008000f00 */
[----:B------:R-:W-:Y:S01]  /*19160*/  UMOV UR11, UR25 ;  /* 0x00000019000b7c82 */ /* 0x000fe20008000000 */
[----:B------:R-:W-:Y:S02]  /*19170*/  R2UR UR25, R9 ;  /* 0x00000000091972ca */ /* 0x000fe400000e0000 */
[----:B------:R-:W-:Y:S01]  /*19180*/  MOV R19, UR11 ;  /* 0x0000000b00137c02 */ /* 0x000fe20008000f00 */
[----:B------:R-:W-:Y:S01]  /*19190*/  WARPGROUP.ARRIVE ;  /* 0x00000000000079c5 */ /* 0x000fe20000000000 */
[----:B------:R-:W-:Y:S01]  /*191a0*/  UMOV UR11, UR19 ;  /* 0x00000013000b7c82 */ /* 0x000fe20008000000 */
[----:B------:R-:W-:Y:S01]  /*191b0*/  R2UR UR19, R15 ;  /* 0x000000000f1372ca */ /* 0x000fe200000e0000 */
[----:B------:R-:W-:Y:S01]  /*191c0*/  IMAD.MOV.U32 R15, RZ, RZ, 0x40000040 ;  /* 0x40000040ff0f7424 */ /* 0x000fe200078e00ff */
[----:B------:R-:W-:Y:S01]  /*191d0*/  UMOV UR7, UR9 ;  /* 0x0000000900077c82 */ /* 0x000fe20008000000 */
[----:B------:R-:W-:-:S02]  /*191e0*/  R2UR UR9, R9 ;  /* 0x00000000090972ca */ /* 0x000fc400000e0000 */
[----:B------:R-:W-:Y:S01]  /*191f0*/  MOV R94, UR11 ;  /* 0x0000000b005e7c02 */ /* 0x000fe20008000f00 */
[----:B------:R-:W-:Y:S01]  /*19200*/  UMOV UR11, UR5 ;  /* 0x00000005000b7c82 */ /* 0x000fe20008000000 */
[----:B------:R-:W-:Y:S02]  /*19210*/  R2UR UR43, R91 ;  /* 0x000000005b2b72ca */ /* 0x000fe400000e0000 */
[----:B------:R-:W-:Y:S02]  /*19220*/  R2UR UR59, R89 ;  /* 0x00000000593b72ca */ /* 0x000fe400000e0000 */
[----:B------:R-:W-:Y:S01]  /*19230*/  R2UR UR5, R11 ;  /* 0x000000000b0572ca */ /* 0x000fe200000e0000 */
[----:B--2---:R-:W-:-:S04]  /*19240*/  IMAD R88, R13, 0x700, R20 ;  /* 0x000007000d587824 */ /* 0x004fc800078e0214 */
        /* <DEDUP_REMOVED lines=13> */
[----:B------:R-:W-:Y:S01]  /*19320*/  QGMMA.64x32x32.F32.E4M3.E4M3 R184, gdesc[UR12], RZ, !UPT, gsb0 ;  /* 0x006000000cb879f3 */ /* 0x000fe2000c0008ff */
        /* <DEDUP_REMOVED lines=14> */
[----:B------:R-:W-:Y:S01]  /*19410*/  IMAD.MOV.U32 R21, RZ, RZ, 0x40000040 ;  /* 0x40000040ff157424 */ /* 0x000fe200078e00ff */
[----:B------:R-:W-:Y:S01]  /*19420*/  R2UR UR24, R14 ;  /* 0x000000000e1872ca */ /* 0x000fe200000e0000 */
[----:B------:R-:W-:Y:S01]  /*19430*/  VIADD R14, R88, 0x4 ;  /* 0x00000004580e7836 */ /* 0x000fe20000000000 */
[----:B------:R-:W-:Y:S01]  /*19440*/  R2UR UR10, R20 ;  /* 0x00000000140a72ca */ /* 0x000fe200000e0000 */
[----:B------:R-:W-:Y:S01]  /*19450*/  VIADD R20, R88, 0x204 ;  /* 0x0000020458147836 */ /* 0x000fe20000000000 */
[----:B------:R-:W-:-:S02]  /*19460*/  R2UR UR12, R10 ;  /* 0x000000000a0c72ca */ /* 0x000fc400000e0000 */
[----:B------:R-:W-:Y:S01]  /*19470*/  R2UR UR6, R14 ;  /* 0x000000000e0672ca */ /* 0x000fe200000e0000 */
[----:B------:R-:W-:Y:S01]  /*19480*/  VIADD R14, R88, 0x304 ;  /* 0x00000304580e7836 */ /* 0x000fe20000000000 */
[----:B------:R-:W-:Y:S01]  /*19490*/  R2UR UR14, R20 ;  /* 0x00000000140e72ca */ /* 0x000fe200000e0000 */
[----:B------:R-:W-:Y:S01]  /*194a0*/  VIADD R20, R88, 0x404 ;  /* 0x0000040458147836 */ /* 0x000fe20000000000 */
[----:B------:R-:W-:Y:S02]  /*194b0*/  R2UR UR13, R11 ;  /* 0x000000000b0d72ca */ /* 0x000fe400000e0000 */
[----:B------:R-:W-:Y:S01]  /*194c0*/  MOV R12, UR15 ;  /* 0x0000000f000c7c02 */ /* 0x000fe20008000f00 */
[----:B------:R-:W-:Y:S02]  /*194d0*/  UMOV UR15, UR33 ;  /* 0x00000021000f7c82 */ /* 0x000fe40008000000 */
[----:B------:R-:W-:Y:S01]  /*194e0*/  MOV R23, UR15 ;  /* 0x0000000f00177c02 */ /* 0x000fe20008000f00 */
[----:B------:R-:W-:-:S03]  /*194f0*/  UMOV UR15, UR17 ;  /* 0x00000011000f7c82 */ /* 0x000fc60008000000 */
[----:B------:R-:W-:Y:S01]  /*19500*/  MOV R236, UR6 ;  /* 0x0000000600ec7c02 */ /* 0x000fe20008000f00 */
[----:B------:R-:W-:Y:S01]  /*19510*/  UMOV UR6, UR10 ;  /* 0x0000000a00067c82 */ /* 0x000fe20008000000 */
[----:B------:R-:W-:Y:S01]  /*19520*/  R2UR UR10, R90 ;  /* 0x000000005a0a72ca */ /* 0x000fe200000e0000 */
[----:B------:R-:W-:Y:S01]  /*19530*/  VIADD R90, R88, 0x206 ;  /* 0x00000206585a7836 */ /* 0x000fe20000000000 */
[----:B------:R-:W-:Y:S01]  /*19540*/  MOV R16, UR6 ;  /* 0x0000000600107c02 */ /* 0x000fe20008000f00 */
[----:B------:R-:W-:Y:S01]  /*19550*/  UMOV UR6, UR28 ;  /* 0x0000001c00067c82 */ /* 0x000fe20008000000 */
[C---:B------:R-:W-:Y:S02]  /*19560*/  R2UR UR28, R8.reuse ;  /* 0x00000000081c72ca */ /* 0x040fe400000e0000 */
[----:B------:R-:W-:Y:S01]  /*19570*/  MOV R95, UR6 ;  /* 0x00000006005f7c02 */ /* 0x000fe20008000f00 */
[----:B------:R-:W-:Y:S01]  /*19580*/  UMOV UR6, UR8 ;  /* 0x0000000800067c82 */ /* 0x000fe20008000000 */
[----:B------:R-:W-:-:S02]  /*19590*/  R2UR UR8, R8 ;  /* 0x00000000080872ca */ /* 0x000fc400000e0000 */
[----:B------:R-:W-:Y:S02]  /*195a0*/  R2UR UR42, R90 ;  /* 0x000000005a2a72ca */ /* 0x000fe400000e0000 */
[----:B------:R-:W-:Y:S01]  /*195b0*/  MOV R3, UR14 ;  /* 0x0000000e00037c02 */ /* 0x000fe20008000f00 */
[----:B------:R-:W-:Y:S01]  /*195c0*/  UMOV UR14, UR32 ;  /* 0x00000020000e7c82 */ /* 0x000fe20008000000 */
[----:B---3--:R-:W-:Y:S01]  /*195d0*/  MOV R0, UR10 ;  /* 0x0000000a00007c02 */ /* 0x008fe20008000f00 */
[----:B------:R-:W-:Y:S01]  /*195e0*/  UMOV UR10, UR24 ;  /* 0x00000018000a7c82 */ /* 0x000fe20008000000 */
[----:B------:R-:W-:Y:S02]  /*195f0*/  R2UR UR24, R8 ;  /* 0x00000000081872ca */ /* 0x000fe400000e0000 */
[----:B------:R-:W-:Y:S01]  /*19600*/  MOV R18, UR10 ;  /* 0x0000000a00127c02 */ /* 0x000fe20008000f00 */
[----:B------:R-:W-:Y:S01]  /*19610*/  UMOV UR10, UR18 ;  /* 0x00000012000a7c82 */ /* 0x000fe20008000000 */
[----:B------:R-:W-:Y:S01]  /*19620*/  R2UR UR18, R14 ;  /* 0x000000000e1272ca */ /* 0x000fe200000e0000 */
[----:B------:R-:W-:Y:S01]  /*19630*/  VIADD R14, R88, 0x504 ;  /* 0x00000504580e7836 */ /* 0x000fe20000000000 */
[----:B------:R-:W-:Y:S01]  /*19640*/  MOV R93, UR10 ;  /* 0x0000000a005d7c02 */ /* 0x000fe20008000f00 */
[----:B------:R-:W-:-:S02]  /*19650*/  WARPGROUP.DEPBAR.LE gsb0, 0x0 ;  /* 0x00008000000079c5 */ /* 0x000fc40000010000 */
[----:B------:R-:W-:Y:S01]  /*19660*/  WARPGROUP.ARRIVE ;  /* 0x00000000000079c5 */ /* 0x000fe20000000000 */
[----:B------:R-:W-:Y:S01]  /*19670*/  UMOV UR10, UR4 ;  /* 0x00000004000a7c82 */ /* 0x000fe20008000000 */
[----:B------:R-:W-:Y:S02]  /*19680*/  R2UR UR4, R10 ;  /* 0x000000000a0472ca */ /* 0x000fe400000e0000 */
[----:B------:R-:W-:Y:S01]  /*19690*/  MOV R22, UR14 ;  /* 0x0000000e00167c02 */ /* 0x000fe20008000f00 */
[----:B------:R-:W-:Y:S01]  /*196a0*/  UMOV UR14, UR16 ;  /* 0x00000010000e7c82 */ /* 0x000fe20008000000 */
[----:B------:R-:W-:Y:S01]  /*196b0*/  QGMMA.64x32x32.F32.E4M3.E4M3 R168, gdesc[UR20], RZ, !UPT, gsb0 ;  /* 0x0060000014a879f3 */ /* 0x000fe2000c0008ff */
[----:B------:R-:W-:Y:S01]  /*196c0*/  R2UR UR22, R20 ;  /* 0x00000000141672ca */ /* 0x000fe200000e0000 */
[----:B------:R-:W-:Y:S01]  /*196d0*/  VIADD R20, R88, 0x604 ;  /* 0x0000060458147836 */ /* 0x000fe20000000000 */
[----:B------:R-:W-:Y:S01]  /*196e0*/  R2UR UR23, R21 ;  /* 0x00000000151772ca */ /* 0x000fe200000e0000 */
[----:B------:R-:W-:Y:S01]  /*196f0*/  IMAD.MOV.U32 R21, RZ, RZ, 0x40000040 ;  /* 0x40000040ff157424 */ /* 0x000fe200078e00ff */
[----:B------:R-:W-:-:S02]  /*19700*/  WARPGROUP.DEPBAR.LE gsb0, 0x0 ;  /* 0x00008000000079c5 */ /* 0x000fc40000010000 */
        /* <DEDUP_REMOVED lines=25> */
[----:B------:R-:W-:Y:S01]  /*198a0*/  IMAD.MOV.U32 R20, RZ, RZ, R96 ;  /* 0x000000ffff147224 */ /* 0x000fe200078e0060 */
[----:B------:R-:W-:Y:S01]  /*198b0*/  R2UR UR51, R21 ;  /* 0x00000000153372ca */ /* 0x000fe200000e0000 */
[----:B------:R-:W-:Y:S01]  /*198c0*/  IMAD.MOV.U32 R21, RZ, RZ, R95 ;  /* 0x000000ffff157224 */ /* 0x000fe200078e005f */
[----:B------:R-:W-:Y:S02]  /*198d0*/  WARPGROUP.DEPBAR.LE gsb0, 0x0 ;  /* 0x00008000000079c5 */ /* 0x000fe40000010000 */
[----:B------:R-:W-:-:S06]  /*198e0*/  WARPGROUP.ARRIVE ;  /* 0x00000000000079c5 */ /* 0x000fcc0000000000 */
[----:B------:R-:W-:Y:S01]  /*198f0*/  QGMMA.64x32x32.F32.E4M3.E4M3 R104, gdesc[UR44], RZ, !UPT, gsb0 ;  /* 0x006000002c6879f3 */ /* 0x000fe2000c0008ff */
[----:B------:R-:W-:Y:S01]  /*19900*/  R2UR UR46, R14 ;  /* 0x000000000e2e72ca */ /* 0x000fe200000e0000 */
[C---:B------:R-:W-:Y:S01]  /*19910*/  VIADD R14, R88.reuse, 0x506 ;  /* 0x00000506580e7836 */ /* 0x040fe20000000000 */
[----:B------:R-:W-:Y:S01]  /*19920*/  R2UR UR47, R15 ;  /* 0x000000000f2f72ca */ /* 0x000fe200000e0000 */
[----:B------:R-:W-:Y:S02]  /*19930*/  IMAD.MOV.U32 R15, RZ, RZ, 0x40000040 ;  /* 0x40000040ff0f7424 */ /* 0x000fe400078e00ff */
[----:B------:R-:W-:Y:S01]  /*19940*/  VIADD R88, R88, 0x606 ;  /* 0x0000060658587836 */ /* 0x000fe20000000000 */
[----:B------:R-:W-:Y:S01]  /*19950*/  R2UR UR54, R14 ;  /* 0x000000000e3672ca */ /* 0x000fe200000e0000 */
[----:B------:R-:W-:Y:S01]  /*19960*/  IMAD.MOV.U32 R14, RZ, RZ, R94 ;  /* 0x000000ffff0e7224 */ /* 0x000fe200078e005e */
[----:B------:R-:W-:Y:S01]  /*19970*/  R2UR UR55, R15 ;  /* 0x000000000f3772ca */ /* 0x000fe200000e0000 */
[----:B------:R-:W-:Y:S01]  /*19980*/  IMAD.MOV.U32 R15, RZ, RZ, R93 ;  /* 0x000000ffff0f7224 */ /* 0x000fe200078e005d */
[----:B------:R-:W-:Y:S01]  /*19990*/  R2UR UR58, R88 ;  /* 0x00000000583a72ca */ /* 0x000fe200000e0000 */
[----:B------:R-:W-:-:S02]  /*199a0*/  WARPGROUP.DEPBAR.LE gsb0, 0x0 ;  /* 0x00008000000079c5 */ /* 0x000fc40000010000 */
[----:B0-----:R-:W-:-:S06]  /*199b0*/  WARPGROUP.ARRIVE ;  /* 0x00000000000079c5 */ /* 0x001fcc0000000000 */
[----:B------:R-:W-:Y:S01]  /*199c0*/  QGMMA.64x32x32.F32.E4M3.E4M3 R88, gdesc[UR8], RZ, !UPT, gsb0 ;  /* 0x00600000085879f3 */ /* 0x000fe2000c0008ff */
        /* <DEDUP_REMOVED lines=126> */
[----:B------:R-:W-:Y:S03]  /*1a1b0*/  QGMMA.64x32x32.F32.E4M3.E4M3 R88, gdesc[UR56], R88, gsb0 ;  /* 0x00600000385879f3 */ /* 0x000fe60008000858 */
[----:B------:R-:W-:Y:S02]  /*1a1c0*/  WARPGROUP.DEPBAR.LE gsb0, 0x0 ;  /* 0x00008000000079c5 */ /* 0x000fe40000010000 */
[----:B0-----:R-:W-:Y:S05]  /*1a1d0*/  @P2 BRA `(.L_x_7443) ;  /* 0x0000000000282947 */ /* 0x001fea0003800000 */
[----:B------:R-:W-:Y:S05]  /*1a1e0*/  @!P0 BRA `(.L_x_7444) ;  /* 0x0000000000048947 */ /* 0x000fea0003800000 */
[----:B------:R-:W-:Y:S01]  /*1a1f0*/  BPT.TRAP 0x1 ;  /* 0x000000040000795c */ /* 0x000fe20000300000 */
.L_x_7444:
[----:B------:R-:W-:Y:S01]  /*1a200*/  SHF.L.U32 R14, R232, 0x1f, RZ ;  /* 0x0000001fe80e7819 */ /* 0x000fe200000006ff */
[----:B-----5:R-:W-:-:S04]  /*1a210*/  IMAD R15, R233, 0x8, R18 ;  /* 0x00000008e90f7824 */ /* 0x020fc800078e0212 */
[----:B------:R0:W1:Y:S01]  /*1a220*/  SYNCS.PHASECHK.TRANS64.TRYWAIT P2, [R15+URZ+0x2e850], R14 ;  /* 0x02e8500e0f0075a7 */ /* 0x000062000804017f */
[----:B------:R-:W-:Y:S05]  /*1a230*/  @!P0 BRA `(.L_x_7445) ;  /* 0x0000000000048947 */ /* 0x000fea0003800000 */
[----:B------:R-:W-:Y:S01]  /*1a240*/  BPT.TRAP 0x1 ;  /* 0x000000040000795c */ /* 0x000fe20000300000 */
.L_x_7445:
[----:B-1----:R-:W-:Y:S05]  /*1a250*/  @P2 BRA `(.L_x_7443) ;  /* 0x0000000000082947 */ /* 0x002fea0003800000 */
[----:B------:R-:W1:Y:S02]  /*1a260*/  SYNCS.PHASECHK.TRANS64.TRYWAIT P2, [R15+URZ+0x2e850], R14 ;  /* 0x02e8500e0f0075a7 */ /* 0x000e64000804017f */
[----:B-1----:R-:W-:Y:S05]  /*1a270*/  @!P2 BRA `(.L_x_7446) ;  /* 0x000001dc00f4a947 */ /* 0x002fea0003800000 */
.L_x_7443:
[----:B01---5:R-:W-:Y:S01]  /*1a280*/  VIADD R14, R18, 0x400 ;  /* 0x00000400120e7836 */ /* 0x023fe20000000000 */
[----:B------:R-:W2:Y:S01]  /*1a290*/  LDL R232, [R1+0x10] ;  /* 0x0000100001e87983 */ /* 0x000ea20000100800 */
[----:B------:R-:W-:Y:S01]  /*1a2a0*/  IMAD.MOV.U32 R15, RZ, RZ, -0x3ffffff0 ;  /* 0xc0000010ff0f7424 */ /* 0x000fe200078e00ff */
[----:B------:R-:W-:Y:S05]  /*1a2b0*/  WARPSYNC.ALL ;  /* 0x0000000000007948 */ /* 0x000fea0003800000 */
[----:B------:R-:W-:Y:S01]  /*1a2c0*/  SHF.R.U32.HI R14, RZ, 0x4, R14 ;  /* 0x00000004ff0e7819 */ /* 0x000fe2000001160e */
[----:B------:R-:W-:Y:S01]  /*1a2d0*/  WARPGROUP.ARRIVE ;  /* 0x00000000000079c5 */ /* 0x000fe20000000000 */
[----:B------:R-:W-:Y:S01]  /*1a2e0*/  R2UR UR7, R15 ;  /* 0x000000000f0772ca */ /* 0x000fe200000e0000 */
[----:B------:R-:W-:Y:S01]  /*1a2f0*/  IMAD.MOV.U32 R21, RZ, RZ, -0x3ffffff0 ;  /* 0xc0000010ff157424 */ /* 0x000fe200078e00ff */
[----:B------:R-:W-:Y:S01]  /*1a300*/  LOP3.LUT R14, R14, 0x3fff, RZ, 0xc0, !PT ;  /* 0x00003fff0e0e7812 */ /* 0x000fe200078ec0ff */
[----:B------:R-:W-:Y:S01]  /*1a310*/  ULDC UR5, c[0x0][0x9dc] ;  /* 0x0002770000057ab9 */ /* 0x000fe20000000800 */
[----:B------:R-:W-:Y:S01]  /*1a320*/  LOP3.LUT P2, RZ, R17, 0x100000, RZ, 0xc0, !PT ;  /* 0x0010000011ff7812 */ /* 0x000fe2000784c0ff */
[----:B------:R-:W-:Y:S01]  /*1a330*/  ULDC UR4, c[0x0][0x9e0] ;  /* 0x0002780000047ab9 */ /* 0x000fe20000000800 */
[----:B------:R-:W-:-:S05]  /*1a340*/  LOP3.LUT R14, R14, 0x10000, RZ, 0xfc, !PT ;  /* 0x000100000e0e7812 */ /* 0x000fca00078efcff */
[----:B------:R-:W-:-:S05]  /*1a350*/  IMAD R14, R233, 0x700, R14 ;  /* 0x00000700e90e7824 */ /* 0x000fca00078e020e */
[----:B------:R-:W-:-:S13]  /*1a360*/  R2UR UR6, R14 ;  /* 0x000000000e0672ca */ /* 0x000fda00000e0000 */
[----:B------:R-:W-:Y:S01]  /*1a370*/  QGMMA.64x128x32.F32.E4M3.E4M3 R24, R224, gdesc[UR4], R24, gsb0 ;  /* 0x01e00004e0187df3 */ /* 0x000fe20008000818 */
[----:B------:R-:W-:Y:S01]  /*1a380*/  VIADD R20, R14, 0x100 ;  /* 0x000001000e147836 */ /* 0x000fe20000000000 */
[----:B------:R-:W-:-:S04]  /*1a390*/  R2UR UR7, R21 ;  /* 0x00000000150772ca */ /* 0x000fc800000e0000 */
[----:B------:R-:W-:Y:S01]  /*1a3a0*/  R2UR UR6, R20 ;  /* 0x00000000140672ca */ /* 0x000fe200000e0000 */
[----:B------:R-:W-:Y:S02]  /*1a3b0*/  VIADD R20, R14, 0x200 ;  /* 0x000002000e147836 */ /* 0x000fe40000000000 */
[----:B------:R-:W-:Y:S01]  /*1a3c0*/  IMAD.MOV.U32 R21, RZ, RZ, -0x3ffffff0 ;  /* 0xc0000010ff157424 */ /* 0x000fe200078e00ff */
[----:B------:R-:W-:Y:S02]  /*1a3d0*/  WARPGROUP.DEPBAR.LE gsb0, 0x0 ;  /* 0x00008000000079c5 */ /* 0x000fe40000010000 */
[----:B------:R-:W-:Y:S01]  /*1a3e0*/  WARPGROUP.ARRIVE ;  /* 0x00000000000079c5 */ /* 0x000fe20000000000 */
[----:B------:R-:W3:Y:S01]  /*1a3f0*/  LDL R224, [R1+0x70] ;  /* 0x0000700001e07983 */ /* 0x000ee20000100800 */
[----:B------:R-:W-:Y:S01]  /*1a400*/  IMAD.MOV.U32 R15, RZ, RZ, -0x3ffffff0 ;  /* 0xc0000010ff0f7424 */ /* 0x000fe200078e00ff */
[----:B------:R-:W0:Y:S02]  /*1a410*/  LDC R225, c[0x0][0x448] ;  /* 0x00011200ffe17b82 */ /* 0x000e240000000800 */
[----:B------:R-:W4:Y:S02]  /*1a420*/  LDL R226, [R1+0x50] ;  /* 0x0000500001e27983 */ /* 0x000f240000100800 */
[----:B------:R-:W-:Y:S01]  /*1a430*/  QGMMA.64x128x32.F32.E4M3.E4M3 R24, R220, gdesc[UR4], R24, gsb0 ;  /* 0x01e00004dc187df3 */ /* 0x000fe20008000818 */
[----:B------:R-:W-:-:S02]  /*1a440*/  R2UR UR6, R20 ;  /* 0x00000000140672ca */ /* 0x000fc400000e0000 */
[----:B------:R-:W-:Y:S01]  /*1a450*/  R2UR UR7, R21 ;  /* 0x00000000150772ca */ /* 0x000fe200000e0000 */
[----:B------:R-:W-:Y:S01]  /*1a460*/  VIADD R20, R14, 0x300 ;  /* 0x000003000e147836 */ /* 0x000fe20000000000 */
[----:B------:R-:W2:Y:S01]  /*1a470*/  LDL R227, [R1+0x14] ;  /* 0x0000140001e37983 */ /* 0x000ea20000100800 */
[----:B------:R-:W-:Y:S01]  /*1a480*/  IMAD.MOV.U32 R21, RZ, RZ, -0x3ffffff0 ;  /* 0xc0000010ff157424 */ /* 0x000fe200078e00ff */
[----:B------:R-:W-:Y:S02]  /*1a490*/  WARPGROUP.DEPBAR.LE gsb0, 0x0 ;  /* 0x00008000000079c5 */ /* 0x000fe40000010000 */
[----:B------:R-:W-:Y:S01]  /*1a4a0*/  WARPGROUP.ARRIVE ;  /* 0x00000000000079c5 */ /* 0x000fe20000000000 */
[----:B------:R-:W3:Y:S01]  /*1a4b0*/  LDL R223, [R1+0x64] ;  /* 0x0000640001df7983 */ /* 0x000ee20000100800 */
[----:B0-----:R-:W-:-:S04]  /*1a4c0*/  ISETP.NE.AND P3, PT, R225, 0x1, PT ;  /* 0x00000001e100780c */ /* 0x001fc80003f65270 */
[----:B------:R-:W0:Y:S01]  /*1a4d0*/  S2R R225, SR_TID.X ;  /* 0x0000000000e17919 */ /* 0x000e220000002100 */
[----:B------:R-:W-:Y:S01]  /*1a4e0*/  QGMMA.64x128x32.F32.E4M3.E4M3 R24, R216, gdesc[UR4], R24, gsb0 ;  /* 0x01e00004d8187df3 */ /* 0x000fe20008000818 */
[----:B------:R-:W-:Y:S01]  /*1a4f0*/  R2UR UR6, R20 ;  /* 0x00000000140672ca */ /* 0x000fe200000e0000 */
[----:B------:R-:W-:Y:S01]  /*1a500*/  VIADD R20, R14, 0x400 ;  /* 0x000004000e147836 */ /* 0x000fe20000000000 */
[----:B------:R-:W-:Y:S01]  /*1a510*/  R2UR UR7, R21 ;  /* 0x00000000150772ca */ /* 0x000fe200000e0000 */
[----:B------:R-:W-:Y:S01]  /*1a520*/  IMAD.MOV.U32 R21, RZ, RZ, -0x3ffffff0 ;  /* 0xc0000010ff157424 */ /* 0x000fe200078e00ff */
[----:B0-----:R-:W-:Y:S01]  /*1a530*/  SHF.R.U32.HI R225, RZ, 0x7, R225 ;  /* 0x00000007ffe17819 */ /* 0x001fe200000116e1 */
[----:B------:R-:W-:Y:S02]  /*1a540*/  WARPGROUP.DEPBAR.LE gsb0, 0x0 ;  /* 0x00008000000079c5 */ /* 0x000fe40000010000 */
[----:B------:R-:W-:-:S08]  /*1a550*/  WARPGROUP.ARRIVE ;  /* 0x00000000000079c5 */ /* 0x000fd00000000000 */
[----:B------:R-:W-:Y:S01]  /*1a560*/  QGMMA.64x128x32.F32.E4M3.E4M3 R24, R212, gdesc[UR4], R24, gsb0 ;  /* 0x01e00004d4187df3 */ /* 0x000fe20008000818 */
[----:B------:R-:W-:Y:S01]  /*1a570*/  R2UR UR6, R20 ;  /* 0x00000000140672ca */ /* 0x000fe200000e0000 */
[C---:B------:R-:W-:Y:S01]  /*1a580*/  VIADD R20, R14.reuse, 0x500 ;  /* 0x000005000e147836 */ /* 0x040fe20000000000 */
[----:B------:R-:W-:Y:S01]  /*1a590*/  R2UR UR7, R21 ;  /* 0x00000000150772ca */ /* 0x000fe200000e0000 */
[----:B------:R-:W-:Y:S02]  /*1a5a0*/  IMAD.MOV.U32 R21, RZ, RZ, -0x3ffffff0 ;  /* 0xc0000010ff157424 */ /* 0x000fe400078e00ff */
[----:B------:R-:W-:Y:S01]  /*1a5b0*/  VIADD R14, R14, 0x600 ;  /* 0x000006000e0e7836 */ /* 0x000fe20000000000 */
[----:B------:R-:W-:Y:S02]  /*1a5c0*/  WARPGROUP.DEPBAR.LE gsb0, 0x0 ;  /* 0x00008000000079c5 */ /* 0x000fe40000010000 */
[----:B------:R-:W-:-:S07]  /*1a5d0*/  WARPGROUP.ARRIVE ;  /* 0x00000000000079c5 */ /* 0x000fce0000000000 */
[----:B------:R-:W-:Y:S01]  /*1a5e0*/  QGMMA.64x128x32.F32.E4M3.E4M3 R24, R208, gdesc[UR4], R24, gsb0 ;  /* 0x01e00004d0187df3 */ /* 0x000fe20008000818 */
[----:B------:R-:W-:Y:S02]  /*1a5f0*/  R2UR UR6, R20 ;  /* 0x00000000140672ca */ /* 0x000fe400000e0000 */
[----:B------:R-:W-:Y:S01]  /*1a600*/  R2UR UR7, R21 ;  /* 0x00000000150772ca */ /* 0x000fe200000e0000 */
[----:B------:R-:W0:Y:S08]  /*1a610*/  @P3 LDC R20, c[0x0][0x450] ;  /* 0x00011400ff143b82 */ /* 0x000e300000000800 */
[----:B------:R-:W1:Y:S01]  /*1a620*/  @P3 LDC R21, c[0x0][0x44c] ;  /* 0x00011300ff153b82 */ /* 0x000e620000000800 */
[----:B------:R-:W-:-:S02]  /*1a630*/  WARPGROUP.DEPBAR.LE gsb0, 0x0 ;  /* 0x00008000000079c5 */ /* 0x000fc40000010000 */
[----:B------:R-:W-:-:S06]  /*1a640*/  WARPGROUP.ARRIVE ;  /* 0x00000000000079c5 */ /* 0x000fcc0000000000 */
[----:B------:R-:W-:Y:S01]  /*1a650*/  QGMMA.64x128x32.F32.E4M3.E4M3 R24, R204, gdesc[UR4], R24, gsb0 ;  /* 0x01e00004cc187df3 */ /* 0x000fe20008000818 */
[----:B------:R-:W-:Y:S01]  /*1a660*/  R2UR UR6, R14 ;  /* 0x000000000e0672ca */ /* 0x000fe200000e0000 */
[----:B------:R-:W-:Y:S01]  /*1a670*/  @!P1 IMAD R14, R13, 0x8, R18 ;  /* 0x000000080d0e9824 */ /* 0x000fe200078e0212 */
[----:B------:R-:W-:Y:S01]  /*1a680*/  R2UR UR7, R15 ;  /* 0x000000000f0772ca */ /* 0x000fe200000e0000 */
[----:B---3--:R-:W-:Y:S02]  /*1a690*/  IMAD.IADD R15, R224, 0x1, R223 ;  /* 0x00000001e00f7824 */ /* 0x008fe400078e02df */
[----:B------:R-:W-:Y:S02]  /*1a6a0*/  @!P1 VIADD R14, R14, 0x2e840 ;  /* 0x0002e8400e0e9836 */ /* 0x000fe40000000000 */
[----:B-1----:R-:W-:-:S03]  /*1a6b0*/  @P3 IMAD.HI.U32 R21, R15, R21, RZ ;  /* 0x000000150f153227 */ /* 0x002fc600078e00ff */
[----:B------:R-:W-:Y:S02]  /*1a6c0*/  @!P1 PRMT R14, RZ, 0x654, R14 ;  /* 0x00000654ff0e9816 */ /* 0x000fe4000000000e */
[----:B0-----:R-:W-:Y:S02]  /*1a6d0*/  @P3 SHF.R.U32.HI R15, RZ, R20, R21 ;  /* 0x00000014ff0f3219 */ /* 0x001fe40000011615 */
[----:B------:R-:W-:Y:S01]  /*1a6e0*/  IADD3 R20, -R225, 0xb, RZ ;  /* 0x0000000be1147810 */ /* 0x000fe20007ffe1ff */
[----:B------:R-:W-:Y:S02]  /*1a6f0*/  WARPGROUP.DEPBAR.LE gsb0, 0x0 ;  /* 0x00008000000079c5 */ /* 0x000fe40000010000 */
[----:B------:R-:W-:Y:S01]  /*1a700*/  WARPGROUP.ARRIVE ;  /* 0x00000000000079c5 */ /* 0x000fe20000000000 */
[----:B------:R-:W0:Y:S05]  /*1a710*/  SHFL.IDX PT, R206, R15, RZ, 0x1c1f ;  /* 0x001c1fff0fce7589 */ /* 0x000e2a00000e0000 */
[----:B------:R-:W-:Y:S03]  /*1a720*/  QGMMA.64x128x32.F32.E4M3.E4M3 R24, R200, gdesc[UR4], R24, gsb0 ;  /* 0x01e00004c8187df3 */ /* 0x000fe60008000818 */
[----:B------:R-:W-:-:S02]  /*1a730*/  WARPGROUP.DEPBAR.LE gsb0, 0x0 ;  /* 0x00008000000079c5 */ /* 0x000fc40000010000 */
[----:B------:R-:W-:Y:S01]  /*1a740*/  IMAD R200, R12, -0xe0, RZ ;  /* 0xffffff200cc87824 */ /* 0x000fe200078e02ff */
[----:B------:R1:W-:Y:S06]  /*1a750*/  BAR.ARV R20, 0x100 ;  /* 0x000400140000751d */ /* 0x0003ec0000002000 */
[----:B------:R3:W-:Y:S01]  /*1a760*/  @!P1 SYNCS.ARRIVE.TRANS64.RED.A1T0 RZ, [R14+URZ], RZ ;  /* 0x000000ff0eff99a7 */ /* 0x0007e2000810043f */
[----:B----4-:R-:W-:Y:S01]  /*1a770*/  IADD3 R202, -R226, 0x1, R200 ;  /* 0x00000001e2ca7810 */ /* 0x010fe20007ffe1c8 */
[----:B------:R-:W-:-:S03]  /*1a780*/  IMAD.IADD R203, R200, 0x1, -R226 ;  /* 0x00000001c8cb7824 */ /* 0x000fc600078e0ae2 */
[----:B--2---:R-:W-:Y:S01]  /*1a790*/  IADD3 R202, -R232, R202, R227 ;  /* 0x000000cae8ca7210 */ /* 0x004fe20007ffe1e3 */
[----:B---3--:R-:W-:-:S04]  /*1a7a0*/  IMAD.U32 R14, RZ, RZ, UR5 ;  /* 0x00000005ff0e7e24 */ /* 0x008fc8000f8e00ff */
[----:B------:R-:W-:Y:S01]  /*1a7b0*/  VIADD R201, R202, UR4 ;  /* 0x00000004cac97c36 */ /* 0x000fe20008000000 */
[----:B-1----:R-:W-:-:S03]  /*1a7c0*/  LOP3.LUT R20, RZ, R14, RZ, 0x33, !PT ;  /* 0x0000000eff147212 */ /* 0x002fc600078e33ff */
[----:B0-----:R-:W-:Y:S02]  /*1a7d0*/  IMAD.IADD R204, R201, 0x1, R206 ;  /* 0x00000001c9cc7824 */ /* 0x001fe400078e02ce */
[----:B------:R-:W-:-:S04]  /*1a7e0*/  IMAD.IADD R202, R20, 0x1, R202 ;  /* 0x0000000114ca7824 */ /* 0x000fc800078e02ca */
[----:B------:R-:W-:Y:S01]  /*1a7f0*/  IMAD.IADD R205, R202, 0x1, R206 ;  /* 0x00000001cacd7824 */ /* 0x000fe200078e02ce */
[----:B------:R-:W-:Y:S06]  /*1a800*/  @!P2 BRA `(.L_x_7447) ;  /* 0x00000000005ca947 */ /* 0x000fec0003800000 */
[----:B------:R-:W-:Y:S01]  /*1a810*/  IADD3 R206, -R232, R227, R206 ;  /* 0x000000e3e8ce7210 */ /* 0x000fe20007ffe1ce */
[----:B------:R-:W-:Y:S03]  /*1a820*/  BSSY B0, `(.L_x_7448) ;  /* 0x0000012000007945 */ /* 0x000fe60003800000 */
[----:B------:R-:W-:-:S13]  /*1a830*/  ISETP.GT.AND P2, PT, R206, -0x1, PT ;  /* 0xffffffffce00780c */ /* 0x000fda0003f44270 */
[----:B------:R-:W-:Y:S05]  /*1a840*/  @P2 BRA `(.L_x_7449) ;  /* 0x0000000000242947 */ /* 0x000fea0003800000 */
[----:B------:R-:W-:Y:S01]  /*1a850*/  ULDC UR4, c[0x0][0x9e4] ;  /* 0x0002790000047ab9 */ /* 0x000fe20000000800 */
[----:B------:R-:W-:Y:S01]  /*1a860*/  LOP3.LUT R206, RZ, R206, RZ, 0x33, !PT ;  /* 0x000000ceffce7212 */ /* 0x000fe200078e33ff */
[----:B------:R-:W-:-:S05]  /*1a870*/  IMAD.U32 R207, RZ, RZ, UR4 ;  /* 0x00000004ffcf7e24 */ /* 0x000fca000f8e00ff */
[----:B------:R-:W-:-:S13]  /*1a880*/  ISETP.NE.AND P2, PT, R207, 0x1, PT ;  /* 0x00000001cf00780c */ /* 0x000fda0003f45270 */
[----:B------:R-:W0:Y:S02]  /*1a890*/  @P2 LDC.64 R20, c[0x0][0x9e8] ;  /* 0x00027a00ff142b82 */ /* 0x000e240000000a00 */
[----:B0-----:R-:W-:-:S05]  /*1a8a0*/  @P2 IMAD.HI.U32 R20, R206, R20, RZ ;  /* 0x00000014ce142227 */ /* 0x001fca00078e00ff */
[----:B------:R-:W-:-:S04]  /*1a8b0*/  @P2 SHF.R.U32.HI R206, RZ, R21, R20 ;  /* 0x00000015ffce2219 */ /* 0x000fc80000011614 */
[----:B------:R-:W-:Y:S01]  /*1a8c0*/  LOP3.LUT R206, RZ, R206, RZ, 0x33, !PT ;  /* 0x000000ceffce7212 */ /* 0x000fe200078e33ff */
[----:B------:R-:W-:Y:S06]  /*1a8d0*/  BRA `(.L_x_7450) ;  /* 0x0000000000187947 */ /* 0x000fec0003800000 */
.L_x_7449:
[----:B------:R-:W-:Y:S02]  /*1a8e0*/  ULDC UR4, c[0x0][0x9e4] ;  /* 0x0002790000047ab9 */ /* 0x000fe40000000800 */
[----:B------:R-:W-:-:S05]  /*1a8f0*/  IMAD.U32 R207, RZ, RZ, UR4 ;  /* 0x00000004ffcf7e24 */ /* 0x000fca000f8e00ff */
[----:B------:R-:W-:-:S13]  /*1a900*/  ISETP.NE.AND P2, PT, R207, 0x1, PT ;  /* 0x00000001cf00780c */ /* 0x000fda0003f45270 */
[----:B------:R-:W0:Y:S02]  /*1a910*/  @P2 LDC.64 R20, c[0x0][0x9e8] ;  /* 0x00027a00ff142b82 */ /* 0x000e240000000a00 */
[----:B0-----:R-:W-:-:S05]  /*1a920*/  @P2 IMAD.HI.U32 R20, R206, R20, RZ ;  /* 0x00000014ce142227 */ /* 0x001fca00078e00ff */
[----:B------:R-:W-:-:S07]  /*1a930*/  @P2 SHF.R.U32.HI R206, RZ, R21, R20 ;  /* 0x00000015ffce2219 */ /* 0x000fce0000011614 */
.L_x_7450:
[----:B------:R-:W-:Y:S05]  /*1a940*/  BSYNC B0 ;  /* 0x0000000000007941 */ /* 0x000fea0003800000 */
.L_x_7448:
[----:B------:R-:W-:-:S05]  /*1a950*/  IMAD R206, R206, R207, R203 ;  /* 0x000000cfcece7224 */ /* 0x000fca00078e02cb */
[----:B------:R-:W-:Y:S02]  /*1a960*/  VIMNMX R205, R205, R206, !PT ;  /* 0x000000cecdcd7248 */ /* 0x000fe40007fe0100 */
[----:B------:R-:W-:-:S07]  /*1a970*/  VIADDMNMX R204, R206, R207, R204, PT ;  /* 0x000000cfcecc7246 */ /* 0x000fce00038001cc */
.L_x_7447:
[C---:B------:R-:W-:Y:S01]  /*1a980*/  ISETP.GE.AND P2, PT, R200.reuse, 0x2, PT ;  /* 0x00000002c800780c */ /* 0x040fe20003f46270 */
[----:B------:R-:W0:Y:S01]  /*1a990*/  SHFL.IDX PT, R15, R15, 0x1, 0x1c1f ;  /* 0x003c1f000f0f7f89 */ /* 0x000e2200000e0000 */
[----:B------:R-:W-:Y:S02]  /*1a9a0*/  LOP3.LUT R17, R17, 0xffffdfff, RZ, 0xc0, !PT ;  /* 0xffffdfff11117812 */ /* 0x000fe400078ec0ff */
[----:B------:R-:W-:Y:S02]  /*1a9b0*/  ISETP.GE.AND P3, PT, R200, 0x9, PT ;  /* 0x00000009c800780c */ /* 0x000fe40003f66270 */
[----:B------:R-:W-:-:S07]  /*1a9c0*/  LOP3.LUT R16, R16, 0x7fffffff, RZ, 0xc0, !PT ;  /* 0x7fffffff10107812 */ /* 0x000fce00078ec0ff */
[----:B------:R-:W-:Y:S02]  /*1a9d0*/  @P2 LOP3.LUT R17, R17, 0x2000, RZ, 0xfc, !PT ;  /* 0x0000200011112812 */ /* 0x000fe400078efcff */
[----:B------:R-:W-:Y:S02]  /*1a9e0*/  ISETP.GT.AND P2, PT, R205, 0x1, !P2 ;  /* 0x00000001cd00780c */ /* 0x000fe40005744270 */
[----:B------:R-:W-:Y:S02]  /*1a9f0*/  LOP3.LUT R17, R17, 0xffffbfff, RZ, 0xc0, !PT ;  /* 0xffffbfff11117812 */ /* 0x000fe400078ec0ff */
[----:B------:R-:W-:Y:S02]  /*1aa00*/  ISETP.LT.OR P2, PT, R204, 0x2, P2 ;  /* 0x00000002cc00780c */ /* 0x000fe40001741670 */
[----:B------:R-:W-:Y:S02]  /*1aa10*/  @P3 LOP3.LUT R17, R17, 0x4000, RZ, 0xfc, !PT ;  /* 0x0000400011113812 */ /* 0x000fe400078efcff */
[----:B------:R-:W-:-:S02]  /*1aa20*/  FSEL R185, R185, -INF , !P2 ;  /* 0xff800000b9b97808 */ /* 0x000fc40005000000 */
[----:B------:R-:W-:Y:S01]  /*1aa30*/  ISETP.GT.AND P2, PT, R205, 0x8, !P3 ;  /* 0x00000008cd00780c */ /* 0x000fe20005f44270 */
[--C-:B0-----:R-:W-:Y:S01]  /*1aa40*/  IMAD.IADD R201, R201, 0x1, R15.reuse ;  /* 0x00000001c9c97824 */ /* 0x101fe200078e020f */
[----:B------:R-:W-:Y:S01]  /*1aa50*/  ISETP.GE.AND P3, PT, R200, 0xa, PT ;  /* 0x0000000ac800780c */ /* 0x000fe20003f66270 */
[----:B------:R-:W-:Y:S01]  /*1aa60*/  IMAD.IADD R202, R202, 0x1, R15 ;  /* 0x00000001caca7824 */ /* 0x000fe200078e020f */
[----:B------:R-:W-:Y:S02]  /*1aa70*/  ISETP.LT.OR P2, PT, R204, 0x9, P2 ;  /* 0x00000009cc00780c */ /* 0x000fe40001741670 */
[----:B------:R-:W-:Y:S02]  /*1aa80*/  LOP3.LUT R17, R17, 0xffff7fff, RZ, 0xc0, !PT ;  /* 0xffff7fff11117812 */ /* 0x000fe400078ec0ff */
        /* <DEDUP_REMOVED lines=48> */
[----:B------:R-:W-:Y:S02]  /*1ad90*/  ISETP.GT.AND P6, PT, R205, 0x30, !P6 ;  /* 0x00000030cd00780c */ /* 0x000fe400077c4270 */
[----:B------:R-:W-:Y:S02]  /*1ada0*/  LOP3.LUT R17, R17, 0xffffffbf, RZ, 0xc0, !PT ;  /* 0xffffffbf11117812 */ /* 0x000fe400078ec0ff */
        /* <DEDUP_REMOVED lines=262> */
[----:B------:R-:W-:-:S04]  /*1be10*/  ISETP.LT.OR P6, PT, R204, 0xda, P6 ;  /* 0x000000dacc00780c */ /* 0x000fc800037c1670 */
[----:B------:R-:W-:Y:S02]  /*1be20*/  FSEL R101, R101, -INF , !P6 ;  /* 0xff80000065657808 */ /* 0x000fe40007000000 */
[----:B------:R-:W-:-:S13]  /*1be30*/  LOP3.LUT P6, RZ, R17, 0x100000, RZ, 0xc0, !PT ;  /* 0x0010000011ff7812 */ /* 0x000fda00078cc0ff */
[----:B------:R-:W-:Y:S05]  /*1be40*/  @!P6 BRA `(.L_x_7451) ;  /* 0x00000000005ce947 */ /* 0x000fea0003800000 */
        /* <DEDUP_REMOVED lines=13> */
.L_x_7453:
[----:B------:R-:W-:Y:S02]  /*1bf20*/  ULDC UR4, c[0x0][0x9e4] ;  /* 0x0002790000047ab9 */ /* 0x000fe40000000800 */
[----:B------:R-:W-:-:S05]  /*1bf30*/  IMAD.U32 R200, RZ, RZ, UR4 ;  /* 0x00000004ffc87e24 */ /* 0x000fca000f8e00ff */
[----:B------:R-:W-:-:S13]  /*1bf40*/  ISETP.NE.AND P6, PT, R200, 0x1, PT ;  /* 0x00000001c800780c */ /* 0x000fda0003fc5270 */
[----:B------:R-:W0:Y:S02]  /*1bf50*/  @P6 LDC.64 R20, c[0x0][0x9e8] ;  /* 0x00027a00ff146b82 */ /* 0x000e240000000a00 */
[----:B0-----:R-:W-:-:S05]  /*1bf60*/  @P6 IMAD.HI.U32 R20, R15, R20, RZ ;  /* 0x000000140f146227 */ /* 0x001fca00078e00ff */
[----:B------:R-:W-:-:S07]  /*1bf70*/  @P6 SHF.R.U32.HI R15, RZ, R21, R20 ;  /* 0x00000015ff0f6219 */ /* 0x000fce0000011614 */
.L_x_7454:
[----:B------:R-:W-:Y:S05]  /*1bf80*/  BSYNC B0 ;  /* 0x0000000000007941 */ /* 0x000fea0003800000 */
.L_x_7452:
[----:B------:R-:W-:-:S05]  /*1bf90*/  IMAD R15, R15, R200, R203 ;  /* 0x000000c80f0f7224 */ /* 0x000fca00078e02cb */
[----:B------:R-:W-:Y:S02]  /*1bfa0*/  VIMNMX R202, R202, R15, !PT ;  /* 0x0000000fcaca7248 */ /* 0x000fe40007fe0100 */
[----:B------:R-:W-:-:S07]  /*1bfb0*/  VIADDMNMX R201, R15, R200, R201, PT ;  /* 0x000000c80fc97246 */ /* 0x000fce00038001c9 */
.L_x_7451:
[----:B------:R-:W-:Y:S01]  /*1bfc0*/  LOP3.LUT R17, R17, 0xfeffffff, RZ, 0xc0, !PT ;  /* 0xfeffffff11117812 */ /* 0x000fe200078ec0ff */
[----:B------:R-:W2:Y:S03]  /*1bfd0*/  LDL.LU R203, [R1+0x4] ;  /* 0x0000040001cb7983 */ /* 0x000ea60000300800 */
[----:B------:R-:W-:Y:S01]  /*1bfe0*/  @P0 LOP3.LUT R17, R17, 0x1000000, RZ, 0xfc, !PT ;  /* 0x0100000011110812 */ /* 0x000fe200078efcff */
[----:B------:R-:W3:Y:S01]  /*1bff0*/  LDL.LU R200, [R1] ;  /* 0x0000000001c87983 */ /* 0x000ee20000300800 */
[----:B------:R-:W-:Y:S02]  /*1c000*/  ISETP.GT.AND P2, PT, R202, 0x20, !P2 ;  /* 0x00000020ca00780c */ /* 0x000fe40005744270 */
[C---:B------:R-:W-:Y:S02]  /*1c010*/  LOP3.LUT P0, RZ, R17.reuse, 0x1, RZ, 0xc0, !PT ;  /* 0x0000000111ff7812 */ /* 0x040fe4000780c0ff */
[----:B------:R-:W-:-:S02]  /*1c020*/  LOP3.LUT R17, R17, 0xff7fffff, RZ, 0xc0, !PT ;  /* 0xff7fffff11117812 */ /* 0x000fc400078ec0ff */
[----:B------:R-:W-:Y:S02]  /*1c030*/  ISETP.LT.OR P2, PT, R201, 0x21, P2 ;  /* 0x00000021c900780c */ /* 0x000fe40001741670 */
[----:B------:R-:W-:Y:S02]  /*1c040*/  @P1 LOP3.LUT R17, R17, 0x800000, RZ, 0xfc, !PT ;  /* 0x0080000011111812 */ /* 0x000fe400078efcff */
[----:B------:R-:W-:Y:S02]  /*1c050*/  FSEL R170, R170, -INF , !P2 ;  /* 0xff800000aaaa7808 */ /* 0x000fe40005000000 */
[----:B------:R-:W-:Y:S02]  /*1c060*/  LOP3.LUT P2, RZ, R17, 0x80, RZ, 0xc0, !PT ;  /* 0x0000008011ff7812 */ /* 0x000fe4000784c0ff */
[C---:B------:R-:W-:Y:S02]  /*1c070*/  ISETP.GT.AND P5, PT, R202.reuse, 0x29, !P5 ;  /* 0x00000029ca00780c */ /* 0x040fe40006fa4270 */
[----:B------:R-:W-:-:S02]  /*1c080*/  ISETP.GT.AND P2, PT, R202, 0x30, !P2 ;  /* 0x00000030ca00780c */ /* 0x000fc40005744270 */
[C---:B------:R-:W-:Y:S02]  /*1c090*/  ISETP.LT.OR P5, PT, R201.reuse, 0x2a, P5 ;  /* 0x0000002ac900780c */ /* 0x040fe40002fa1670 */
[----:B------:R-:W-:Y:S02]  /*1c0a0*/  ISETP.LT.OR P2, PT, R201, 0x31, P2 ;  /* 0x00000031c900780c */ /* 0x000fe40001741670 */
[----:B------:R-:W-:Y:S02]  /*1c0b0*/  FSEL R175, R175, -INF , !P5 ;  /* 0xff800000afaf7808 */ /* 0x000fe40006800000 */
[----:B------:R-:W-:Y:S02]  /*1c0c0*/  FSEL R178, R178, -INF , !P2 ;  /* 0xff800000b2b27808 */ /* 0x000fe40005000000 */
[----:B------:R-:W-:Y:S02]  /*1c0d0*/  LOP3.LUT P2, RZ, R17, 0x40, RZ, 0xc0, !PT ;  /* 0x0000004011ff7812 */ /* 0x000fe4000784c0ff */
[----:B------:R-:W-:-:S02]  /*1c0e0*/  ISETP.GT.AND P4, PT, R202, 0x28, !P4 ;  /* 0x00000028ca00780c */ /* 0x000fc40006784270 */
[C---:B------:R-:W-:Y:S02]  /*1c0f0*/  ISETP.GT.AND P2, PT, R202.reuse, 0x31, !P2 ;  /* 0x00000031ca00780c */ /* 0x040fe40005744270 */
[----:B------:R-:W-:Y:S02]  /*1c100*/  LOP3.LUT P5, RZ, R17, 0x20, RZ, 0xc0, !PT ;  /* 0x0000002011ff7812 */ /* 0x000fe400078ac0ff */
[C---:B------:R-:W-:Y:S02]  /*1c110*/  ISETP.LT.OR P2, PT, R201.reuse, 0x32, P2 ;  /* 0x00000032c900780c */ /* 0x040fe40001741670 */
[----:B------:R-:W-:Y:S02]  /*1c120*/  ISETP.LT.OR P4, PT, R201, 0x29, P4 ;  /* 0x00000029c900780c */ /* 0x000fe40002781670 */
[----:B------:R-:W-:Y:S02]  /*1c130*/  FSEL R179, R179, -INF , !P2 ;  /* 0xff800000b3b37808 */ /* 0x000fe40005000000 */
[----:B------:R-:W-:-:S02]  /*1c140*/  ISETP.GT.AND P2, PT, R202, 0x38, !P5 ;  /* 0x00000038ca00780c */ /* 0x000fc40006f44270 */
[----:B------:R-:W-:Y:S02]  /*1c150*/  FSEL R174, R174, -INF , !P4 ;  /* 0xff800000aeae7808 */ /* 0x000fe40006000000 */
[----:B------:R-:W-:Y:S02]  /*1c160*/  ISETP.LT.OR P2, PT, R201, 0x39, P2 ;  /* 0x00000039c900780c */ /* 0x000fe40001741670 */
[----:B------:R-:W-:Y:S02]  /*1c170*/  ISETP.GT.AND P3, PT, R202, 0x21, !P3 ;  /* 0x00000021ca00780c */ /* 0x000fe40005f64270 */
[----:B------:R-:W-:Y:S02]  /*1c180*/  LOP3.LUT P4, RZ, R17, 0x10, RZ, 0xc0, !PT ;  /* 0x0000001011ff7812 */ /* 0x000fe4000788c0ff */
[----:B------:R-:W-:Y:S02]  /*1c190*/  FSEL R182, R182, -INF , !P2 ;  /* 0xff800000b6b67808 */ /* 0x000fe40005000000 */
[----:B------:R-:W-:-:S02]  /*1c1a0*/  ISETP.LT.OR P3, PT, R201, 0x22, P3 ;  /* 0x00000022c900780c */ /* 0x000fc40001f61670 */
[C---:B------:R-:W-:Y:S02]  /*1c1b0*/  ISETP.GT.AND P2, PT, R202.reuse, 0x39, !P4 ;  /* 0x00000039ca00780c */ /* 0x040fe40006744270 */
[----:B------:R-:W-:Y:S02]  /*1c1c0*/  FSEL R171, R171, -INF , !P3 ;  /* 0xff800000abab7808 */ /* 0x000fe40005800000 */
[----:B------:R-:W-:Y:S02]  /*1c1d0*/  ISETP.LT.OR P2, PT, R201, 0x3a, P2 ;  /* 0x0000003ac900780c */ /* 0x000fe40001741670 */
[----:B------:R-:W-:Y:S02]  /*1c1e0*/  LOP3.LUT P3, RZ, R17, 0x8, RZ, 0xc0, !PT ;  /* 0x0000000811ff7812 */ /* 0x000fe4000786c0ff */
[----:B------:R-:W-:Y:S02]  /*1c1f0*/  FSEL R183, R183, -INF , !P2 ;  /* 0xff800000b7b77808 */ /* 0x000fe40005000000 */
[----:B------:R-:W-:-:S02]  /*1c200*/  ISETP.GT.AND P2, PT, R202, 0x40, !P3 ;  /* 0x00000040ca00780c */ /* 0x000fc40005f44270 */
[----:B------:R-:W-:Y:S02]  /*1c210*/  LOP3.LUT P1, RZ, R17, 0x4, RZ, 0xc0, !PT ;  /* 0x0000000411ff7812 */ /* 0x000fe4000782c0ff */
[----:B------:R-:W-:Y:S02]  /*1c220*/  ISETP.LT.OR P2, PT, R201, 0x41, P2 ;  /* 0x00000041c900780c */ /* 0x000fe40001741670 */
[----:B------:R-:W-:Y:S02]  /*1c230*/  LOP3.LUT P6, RZ, R16, 0x80000000, RZ, 0xc0, !PT ;  /* 0x8000000010ff7812 */ /* 0x000fe400078cc0ff */
[----:B------:R-:W-:Y:S02]  /*1c240*/  FSEL R154, R154, -INF , !P2 ;  /* 0xff8000009a9a7808 */ /* 0x000fe40005000000 */
[----:B------:R-:W-:Y:S02]  /*1c250*/  ISETP.GT.AND P2, PT, R202, 0x41, !P1 ;  /* 0x00000041ca00780c */ /* 0x000fe40004f44270 */
[----:B------:R-:W-:-:S02]  /*1c260*/  LOP3.LUT P5, RZ, R16, 0x10000000, RZ, 0xc0, !PT ;  /* 0x1000000010ff7812 */ /* 0x000fc400078ac0ff */
[----:B------:R-:W-:Y:S02]  /*1c270*/  ISETP.LT.OR P2, PT, R201, 0x42, P2 ;  /* 0x00000042c900780c */ /* 0x000fe40001741670 */
[C---:B------:R-:W-:Y:S02]  /*1c280*/  LOP3.LUT P4, RZ, R16.reuse, 0x8000000, RZ, 0xc0, !PT ;  /* 0x0800000010ff7812 */ /* 0x040fe4000788c0ff */
[----:B------:R-:W-:Y:S02]  /*1c290*/  FSEL R155, R155, -INF , !P2 ;  /* 0xff8000009b9b7808 */ /* 0x000fe40005000000 */
[----:B------:R-:W-:Y:S02]  /*1c2a0*/  LOP3.LUT P2, RZ, R17, 0x2, RZ, 0xc0, !PT ;  /* 0x0000000211ff7812 */ /* 0x000fe4000784c0ff */
[----:B------:R-:W-:Y:S02]  /*1c2b0*/  LOP3.LUT P3, RZ, R16, 0x4000000, RZ, 0xc0, !PT ;  /* 0x0400000010ff7812 */ /* 0x000fe4000786c0ff */
[----:B------:R-:W-:-:S02]  /*1c2c0*/  ISETP.GT.AND P2, PT, R202, 0x48, !P2 ;  /* 0x00000048ca00780c */ /* 0x000fc40005744270 */
[----:B------:R-:W-:Y:S02]  /*1c2d0*/  LOP3.LUT P1, RZ, R16, 0x2000000, RZ, 0xc0, !PT ;  /* 0x0200000010ff7812 */ /* 0x000fe4000782c0ff */
        /* <DEDUP_REMOVED lines=96> */
[----:B------:R-:W-:Y:S02]  /*1c8e0*/  FMNMX.FTZ R15, R148, R15, !PT ;  /* 0x0000000f940f7209 */ /* 0x000fe40007810000 */
[----:B------:R-:W-:Y:S02]  /*1c8f0*/  ISETP.LT.OR P2, PT, R201, 0x8a, P2 ;  /* 0x0000008ac900780c */ /* 0x000fe40001741670 */
[----:B------:R-:W-:Y:S02]  /*1c900*/  LOP3.LUT P4, RZ, R16, 0x40, RZ, 0xc0, !PT ;  /* 0x0000004010ff7812 */ /* 0x000fe4000788c0ff */
[----:B------:R-:W-:Y:S02]  /*1c910*/  FSEL R127, R127, -INF , !P2 ;  /* 0xff8000007f7f7808 */ /* 0x000fe40005000000 */
[----:B------:R-:W-:-:S02]  /*1c920*/  ISETP.GT.AND P2, PT, R202, 0x90, !P1 ;  /* 0x00000090ca00780c */ /* 0x000fc40004f44270 */
[----:B------:R-:W-:Y:S02]  /*1c930*/  FMNMX.FTZ R15, R149, R15, !PT ;  /* 0x0000000f950f7209 */ /* 0x000fe40007810000 */
[----:B------:R-:W-:Y:S02]  /*1c940*/  ISETP.LT.OR P2, PT, R201, 0x91, P2 ;  /* 0x00000091c900780c */ /* 0x000fe40001741670 */
[----:B------:R-:W-:Y:S02]  /*1c950*/  FMNMX.FTZ R15, R120, R15, !PT ;  /* 0x0000000f780f7209 */ /* 0x000fe40007810000 */
[----:B------:R-:W-:Y:S02]  /*1c960*/  FSEL R130, R130, -INF , !P2 ;  /* 0xff80000082827808 */ /* 0x000fe40005000000 */
[----:B------:R-:W-:Y:S02]  /*1c970*/  ISETP.GT.AND P2, PT, R202, 0x91, !P0 ;  /* 0x00000091ca00780c */ /* 0x000fe40004744270 */
[----:B------:R-:W-:-:S02]  /*1c980*/  FMNMX.FTZ R15, R121, R15, !PT ;  /* 0x0000000f790f7209 */ /* 0x000fc40007810000 */
[----:B------:R-:W-:Y:S02]  /*1c990*/  ISETP.LT.OR P2, PT, R201, 0x92, P2 ;  /* 0x00000092c900780c */ /* 0x000fe40001741670 */
[----:B------:R-:W-:Y:S02]  /*1c9a0*/  LOP3.LUT P3, RZ, R16, 0x20, RZ, 0xc0, !PT ;  /* 0x0000002010ff7812 */ /* 0x000fe4000786c0ff */
[----:B------:R-:W-:Y:S02]  /*1c9b0*/  FSEL R131, R131, -INF , !P2 ;  /* 0xff80000083837808 */ /* 0x000fe40005000000 */
[----:B------:R-:W-:Y:S02]  /*1c9c0*/  ISETP.GT.AND P2, PT, R202, 0x98, !P6 ;  /* 0x00000098ca00780c */ /* 0x000fe40007744270 */
[----:B------:R-:W-:Y:S02]  /*1c9d0*/  FMNMX.FTZ R15, R124, R15, !PT ;  /* 0x0000000f7c0f7209 */ /* 0x000fe40007810000 */
[----:B------:R-:W-:-:S02]  /*1c9e0*/  ISETP.LT.OR P2, PT, R201, 0x99, P2 ;  /* 0x00000099c900780c */ /* 0x000fc40001741670 */
[----:B------:R-:W-:Y:S02]  /*1c9f0*/  FMNMX.FTZ R15, R125, R15, !PT ;  /* 0x0000000f7d0f7209 */ /* 0x000fe40007810000 */
[----:B------:R-:W-:Y:S02]  /*1ca00*/  FSEL R134, R134, -INF , !P2 ;  /* 0xff80000086867808 */ /* 0x000fe40005000000 */
[C---:B------:R-:W-:Y:S02]  /*1ca10*/  LOP3.LUT P2, RZ, R16.reuse, 0x1000, RZ, 0xc0, !PT ;  /* 0x0000100010ff7812 */ /* 0x040fe4000784c0ff */
[----:B------:R-:W-:Y:S02]  /*1ca20*/  LOP3.LUT P1, RZ, R16, 0x10, RZ, 0xc0, !PT ;  /* 0x0000001010ff7812 */ /* 0x000fe4000782c0ff */
[----:B------:R-:W-:Y:S02]  /*1ca30*/  ISETP.GT.AND P2, PT, R202, 0x99, !P2 ;  /* 0x00000099ca00780c */ /* 0x000fe40005744270 */
[----:B------:R-:W-:-:S02]  /*1ca40*/  FMNMX.FTZ R15, R128, R15, !PT ;  /* 0x0000000f800f7209 */ /* 0x000fc40007810000 */
[----:B------:R-:W-:Y:S02]  /*1ca50*/  ISETP.LT.OR P2, PT, R201, 0x9a, P2 ;  /* 0x0000009ac900780c */ /* 0x000fe40001741670 */
[----:B------:R-:W-:Y:S02]  /*1ca60*/  FMNMX.FTZ R15, R129, R15, !PT ;  /* 0x0000000f810f7209 */ /* 0x000fe40007810000 */
[----:B------:R-:W-:Y:S02]  /*1ca70*/  FSEL R135, R135, -INF , !P2 ;  /* 0xff80000087877808 */ /* 0x000fe40005000000 */
[----:B------:R-:W-:Y:S02]  /*1ca80*/  LOP3.LUT P2, RZ, R16, 0x800, RZ, 0xc0, !PT ;  /* 0x0000080010ff7812 */ /* 0x000fe4000784c0ff */
[----:B------:R-:W-:Y:S02]  /*1ca90*/  LOP3.LUT P0, RZ, R17, 0x2000, RZ, 0xc0, !PT ;  /* 0x0000200011ff7812 */ /* 0x000fe4000780c0ff */
[----:B------:R-:W-:-:S02]  /*1caa0*/  ISETP.GT.AND P2, PT, R202, 0xa0, !P2 ;  /* 0x000000a0ca00780c */ /* 0x000fc40005744270 */
[----:B------:R-:W-:Y:S02]  /*1cab0*/  FMNMX.FTZ R15, R132, R15, !PT ;  /* 0x0000000f840f7209 */ /* 0x000fe40007810000 */
[----:B------:R-:W-:Y:S02]  /*1cac0*/  ISETP.LT.OR P2, PT, R201, 0xa1, P2 ;  /* 0x000000a1c900780c */ /* 0x000fe40001741670 */
[----:B------:R-:W-:Y:S02]  /*1cad0*/  FMNMX.FTZ R15, R133, R15, !PT ;  /* 0x0000000f850f7209 */ /* 0x000fe40007810000 */
[----:B------:R-:W-:Y:S02]  /*1cae0*/  FSEL R106, R106, -INF , !P2 ;  /* 0xff8000006a6a7808 */ /* 0x000fe40005000000 */
[----:B------:R-:W-:Y:S02]  /*1caf0*/  LOP3.LUT P2, RZ, R16, 0x400, RZ, 0xc0, !PT ;  /* 0x0000040010ff7812 */ /* 0x000fe4000784c0ff */
[----:B------:R-:W-:-:S02]  /*1cb00*/  LOP3.LUT P6, RZ, R17, 0x4000, RZ, 0xc0, !PT ;  /* 0x0000400011ff7812 */ /* 0x000fc400078cc0ff */
        /* <DEDUP_REMOVED lines=37> */
[----:B------:R-:W-:Y:S02]  /*1cd60*/  FMNMX.FTZ R15, R101, R15, !PT ;  /* 0x0000000f650f7209 */ /* 0x000fe40007810000 */
[----:B------:R-:W-:Y:S02]  /*1cd70*/  FSEL R119, R119, -INF , !P2 ;  /* 0xff80000077777808 */ /* 0x000fe40005000000 */
[----:B------:R-:W-:Y:S01]  /*1cd80*/  ISETP.GT.AND P2, PT, R202, 0x1, !P0 ;  /* 0x00000001ca00780c */ /* 0x000fe20004744270 */
[----:B------:R-:W0:Y:S01]  /*1cd90*/  SHFL.BFLY PT, R20, R15, 0x2, 0x1f ;  /* 0x0c401f000f147f89 */ /* 0x000e2200000e0000 */
[----:B------:R-:W-:Y:S02]  /*1cda0*/  LOP3.LUT P5, RZ, R17, 0x100, RZ, 0xc0, !PT ;  /* 0x0000010011ff7812 */ /* 0x000fe400078ac0ff */
[----:B------:R-:W-:-:S02]  /*1cdb0*/  ISETP.LT.OR P2, PT, R201, 0x2, P2 ;  /* 0x00000002c900780c */ /* 0x000fc40001741670 */
[----:B------:R-:W-:Y:S02]  /*1cdc0*/  LOP3.LUT P1, RZ, R16, 0x2, RZ, 0xc0, !PT ;  /* 0x0000000210ff7812 */ /* 0x000fe4000782c0ff */
[----:B------:R-:W-:Y:S02]  /*1cdd0*/  FSEL R187, R187, -INF , !P2 ;  /* 0xff800000bbbb7808 */ /* 0x000fe40005000000 */
[C---:B------:R-:W-:Y:S02]  /*1cde0*/  ISETP.GT.AND P2, PT, R202.reuse, 0x8, !P6 ;  /* 0x00000008ca00780c */ /* 0x040fe40007744270 */
[----:B------:R-:W-:Y:S02]  /*1cdf0*/  LOP3.LUT P0, RZ, R17, 0x200, RZ, 0xc0, !PT ;  /* 0x0000020011ff7812 */ /* 0x000fe4000780c0ff */
[----:B------:R-:W-:Y:S02]  /*1ce00*/  ISETP.LT.OR P2, PT, R201, 0x9, P2 ;  /* 0x00000009c900780c */ /* 0x000fe40001741670 */
[----:B------:R-:W-:-:S02]  /*1ce10*/  ISETP.GT.AND P0, PT, R202, 0xc8, !P0 ;  /* 0x000000c8ca00780c */ /* 0x000fc40004704270 */
[----:B------:R-:W-:Y:S02]  /*1ce20*/  FSEL R190, R190, -INF , !P2 ;  /* 0xff800000bebe7808 */ /* 0x000fe40005000000 */
[----:B------:R-:W-:Y:S02]  /*1ce30*/  LOP3.LUT P2, RZ, R17, 0x8000, RZ, 0xc0, !PT ;  /* 0x0000800011ff7812 */ /* 0x000fe4000784c0ff */
[----:B------:R-:W-:Y:S02]  /*1ce40*/  LOP3.LUT P3, RZ, R16, 0x8, RZ, 0xc0, !PT ;  /* 0x0000000810ff7812 */ /* 0x000fe4000786c0ff */
[----:B------:R-:W-:Y:S02]  /*1ce50*/  ISETP.GT.AND P2, PT, R202, 0x9, !P2 ;  /* 0x00000009ca00780c */ /* 0x000fe40005744270 */
[----:B0-----:R-:W-:Y:S02]  /*1ce60*/  FMNMX.FTZ R15, R15, R20, !PT ;  /* 0x000000140f0f7209 */ /* 0x001fe40007810000 */
[----:B------:R-:W-:-:S02]  /*1ce70*/  ISETP.LT.OR P2, PT, R201, 0xa, P2 ;  /* 0x0000000ac900780c */ /* 0x000fc40001741670 */
[----:B------:R-:W-:Y:S01]  /*1ce80*/  ISETP.LT.OR P0, PT, R201, 0xc9, P0 ;  /* 0x000000c9c900780c */ /* 0x000fe20000701670 */
[----:B------:R-:W0:Y:S01]  /*1ce90*/  SHFL.BFLY PT, R20, R15, 0x1, 0x1f ;  /* 0x0c201f000f147f89 */ /* 0x000e2200000e0000 */
[----:B------:R-:W-:Y:S02]  /*1cea0*/  FSEL R191, R191, -INF , !P2 ;  /* 0xff800000bfbf7808 */ /* 0x000fe40005000000 */
[----:B------:R-:W-:Y:S02]  /*1ceb0*/  LOP3.LUT P2, RZ, R17, 0x10000, RZ, 0xc0, !PT ;  /* 0x0001000011ff7812 */ /* 0x000fe4000784c0ff */
[----:B------:R-:W-:Y:S02]  /*1cec0*/  LOP3.LUT P4, RZ, R16, 0x4, RZ, 0xc0, !PT ;  /* 0x0000000410ff7812 */ /* 0x000fe4000788c0ff */
[C---:B------:R-:W-:Y:S02]  /*1ced0*/  ISETP.GT.AND P2, PT, R202.reuse, 0x10, !P2 ;  /* 0x00000010ca00780c */ /* 0x040fe40005744270 */
[----:B------:R-:W-:-:S02]  /*1cee0*/  ISETP.GT.AND P3, PT, R202, 0xd0, !P3 ;  /* 0x000000d0ca00780c */ /* 0x000fc40005f64270 */
[----:B------:R-:W-:Y:S02]  /*1cef0*/  ISETP.LT.OR P2, PT, R201, 0x11, P2 ;  /* 0x00000011c900780c */ /* 0x000fe40001741670 */
[----:B------:R-:W-:Y:S02]  /*1cf00*/  FSEL R94, R94, -INF , !P0 ;  /* 0xff8000005e5e7808 */ /* 0x000fe40004000000 */
[----:B------:R-:W-:Y:S02]  /*1cf10*/  FSEL R194, R194, -INF , !P2 ;  /* 0xff800000c2c27808 */ /* 0x000fe40005000000 */
[----:B------:R-:W-:Y:S02]  /*1cf20*/  LOP3.LUT P2, RZ, R17, 0x80000, RZ, 0xc0, !PT ;  /* 0x0008000011ff7812 */ /* 0x000fe4000784c0ff */
[C---:B------:R-:W-:Y:S02]  /*1cf30*/  ISETP.GT.AND P4, PT, R202.reuse, 0xd1, !P4 ;  /* 0x000000d1ca00780c */ /* 0x040fe40006784270 */
[----:B------:R-:W-:-:S02]  /*1cf40*/  ISETP.GT.AND P2, PT, R202, 0x11, !P2 ;  /* 0x00000011ca00780c */ /* 0x000fc40005744270 */
[C---:B------:R-:W-:Y:S02]  /*1cf50*/  ISETP.LT.OR P3, PT, R201.reuse, 0xd1, P3 ;  /* 0x000000d1c900780c */ /* 0x040fe40001f61670 */
[----:B------:R-:W-:Y:S02]  /*1cf60*/  ISETP.LT.OR P2, PT, R201, 0x12, P2 ;  /* 0x00000012c900780c */ /* 0x000fe40001741670 */
[----:B0-----:R-:W-:Y:S02]  /*1cf70*/  FMNMX.FTZ R15, R15, R20, !PT ;  /* 0x000000140f0f7209 */ /* 0x001fe40007810000 */
[----:B------:R-:W-:Y:S02]  /*1cf80*/  FSEL R195, R195, -INF , !P2 ;  /* 0xff800000c3c37808 */ /* 0x000fe40005000000 */
[----:B------:R-:W-:Y:S01]  /*1cf90*/  LOP3.LUT P2, RZ, R17, 0x40000, RZ, 0xc0, !PT ;  /* 0x0004000011ff7812 */ /* 0x000fe2000784c0ff */
[----:B------:R-:W-:-:S01]  /*1cfa0*/  FFMA.FTZ R21, R2, R15, -8 ;  /* 0xc100000002157423 */ /* 0x000fc2000001000f */
[----:B------:R-:W-:-:S02]  /*1cfb0*/  LOP3.LUT P6, RZ, R17, 0x1000, RZ, 0xc0, !PT ;  /* 0x0000100011ff7812 */ /* 0x000fc400078cc0ff */
[----:B------:R-:W-:Y:S02]  /*1cfc0*/  ISETP.GT.AND P2, PT, R202, 0x18, !P2 ;  /* 0x00000018ca00780c */ /* 0x000fe40005744270 */
[C---:B------:R-:W-:Y:S02]  /*1cfd0*/  ISETP.LT.OR P4, PT, R201.reuse, 0xd2, P4 ;  /* 0x000000d2c900780c */ /* 0x040fe40002781670 */
[----:B------:R-:W-:Y:S02]  /*1cfe0*/  ISETP.LT.OR P2, PT, R201, 0x19, P2 ;  /* 0x00000019c900780c */ /* 0x000fe40001741670 */
[----:B------:R-:W-:Y:S02]  /*1cff0*/  FSEL R98, R98, -INF , !P3 ;  /* 0xff80000062627808 */ /* 0x000fe40005800000 */
[----:B------:R-:W-:Y:S02]  /*1d000*/  FSEL R198, R198, -INF , !P2 ;  /* 0xff800000c6c67808 */ /* 0x000fe40005000000 */
[----:B------:R-:W-:-:S02]  /*1d010*/  LOP3.LUT P2, RZ, R17, 0x20000, RZ, 0xc0, !PT ;  /* 0x0002000011ff7812 */ /* 0x000fc4000784c0ff */
[C---:B------:R-:W-:Y:S02]  /*1d020*/  ISETP.GT.AND P6, PT, R202.reuse, 0xd9, !P6 ;  /* 0x000000d9ca00780c */ /* 0x040fe400077c4270 */
[----:B------:R-:W-:Y:S02]  /*1d030*/  ISETP.GT.AND P2, PT, R202, 0x19, !P2 ;  /* 0x00000019ca00780c */ /* 0x000fe40005744270 */
[----:B------:R-:W-:Y:S02]  /*1d040*/  FSEL R99, R99, -INF , !P4 ;  /* 0xff80000063637808 */ /* 0x000fe40006000000 */
[C---:B------:R-:W-:Y:S02]  /*1d050*/  ISETP.LT.OR P2, PT, R201.reuse, 0x1a, P2 ;  /* 0x0000001ac900780c */ /* 0x040fe40001741670 */
[----:B------:R-:W-:Y:S02]  /*1d060*/  ISETP.LT.OR P6, PT, R201, 0xda, P6 ;  /* 0x000000dac900780c */ /* 0x000fe400037c1670 */
[----:B------:R-:W-:-:S02]  /*1d070*/  FSEL R199, R199, -INF , !P2 ;  /* 0xff800000c7c77808 */ /* 0x000fc40005000000 */
[----:B------:R-:W-:Y:S02]  /*1d080*/  LOP3.LUT P2, RZ, R16, 0x1, RZ, 0xc0, !PT ;  /* 0x0000000110ff7812 */ /* 0x000fe4000784c0ff */
[----:B------:R-:W-:Y:S02]  /*1d090*/  FSEL R103, R103, -INF , !P6 ;  /* 0xff80000067677808 */ /* 0x000fe40007000000 */
[----:B------:R-:W-:Y:S02]  /*1d0a0*/  ISETP.GT.AND P2, PT, R202, RZ, !P2 ;  /* 0x000000ffca00720c */ /* 0x000fe40005744270 */
        /* <DEDUP_REMOVED lines=11> */
[C---:B------:R-:W-:Y:S02]  /*1d160*/  ISETP.GT.AND P2, PT, R202.reuse, 0xc9, !P5 ;  /* 0x000000c9ca00780c */ /* 0x040fe40006f44270 */
[----:B------:R-:W-:Y:S02]  /*1d170*/  ISETP.GT.AND P5, PT, R202, 0xd8, !P1 ;  /* 0x000000d8ca00780c */ /* 0x000fe40004fa4270 */
[----:B------:R-:W-:Y:S02]  /*1d180*/  ISETP.LT.OR P1, PT, R201, 0xca, P2 ;  /* 0x000000cac900780c */ /* 0x000fe40001721670 */
[----:B------:R-:W-:Y:S02]  /*1d190*/  FSETP.NEU.FTZ.AND P2, PT, R15, -INF , PT ;  /* 0xff8000000f00780b */ /* 0x000fe40003f5d000 */
[----:B------:R-:W-:-:S02]  /*1d1a0*/  FSEL R95, R95, -INF , !P1 ;  /* 0xff8000005f5f7808 */ /* 0x000fc40004800000 */
[----:B------:R-:W-:Y:S02]  /*1d1b0*/  FSEL R20, R15, RZ, P2 ;  /* 0x000000ff0f147208 */ /* 0x000fe40001000000 */
[----:B------:R-:W-:Y:S02]  /*1d1c0*/  ISETP.LT.OR P5, PT, R201, 0xd9, P5 ;  /* 0x000000d9c900780c */ /* 0x000fe40002fa1670 */
[----:B------:R-:W-:Y:S01]  /*1d1d0*/  FSEL R21, R21, RZ, P2 ;  /* 0x000000ff15157208 */ /* 0x000fe20001000000 */
[----:B------:R-:W-:-:S01]  /*1d1e0*/  FADD.FTZ R3, -R20, R3 ;  /* 0x0000000314037221 */ /* 0x000fc20000010100 */
[----:B------:R-:W-:Y:S02]  /*1d1f0*/  FMNMX.FTZ R20, R186, R0, !PT ;  /* 0x00000000ba147209 */ /* 0x000fe40007810000 */
[----:B------:R-:W-:Y:S01]  /*1d200*/  FSEL R102, R102, -INF , !P5 ;  /* 0xff80000066667808 */ /* 0x000fe20006800000 */
        /* <DEDUP_REMOVED lines=74> */
[C---:B------:R-:W-:Y:S01]  /*1d6b0*/  FFMA.FTZ R21, R2.reuse, R101, -R21 ;  /* 0x0000006502157223 */ /* 0x040fe20000010815 */
[----:B------:R-:W-:Y:S01]  /*1d6c0*/  FMUL.FTZ R3, R2, R3 ;  /* 0x0000000302037220 */ /* 0x000fe20000410000 */
[----:B------:R-:W-:Y:S01]  /*1d6d0*/  MUFU.EX2 R184, R184 ;  /* 0x000000b800b87308 */ /* 0x000fe20000000800 */
[----:B------:R-:W-:-:S02]  /*1d6e0*/  FMNMX.FTZ R20, R162, R20, !PT ;  /* 0x00000014a2147209 */ /* 0x000fc40007810000 */
[----:B------:R-:W-:Y:S02]  /*1d6f0*/  LOP3.LUT P1, RZ, R17, 0x800000, RZ, 0xc0, !PT ;  /* 0x0080000011ff7812 */ /* 0x000fe4000782c0ff */
[----:B------:R-:W-:-:S03]  /*1d700*/  FMNMX.FTZ R20, R163, R20, !PT ;  /* 0x00000014a3147209 */ /* 0x000fc60007810000 */
[----:B------:R-:W2:Y:S01]  /*1d710*/  MUFU.EX2 R3, R3 ;  /* 0x0000000300037308 */ /* 0x000ea20000000800 */
        /* <DEDUP_REMOVED lines=66> */
[----:B------:R-:W-:-:S03]  /*1db40*/  FFMA.FTZ R101, R2, R20, -8 ;  /* 0xc100000002657423 */ /* 0x000fc60000010014 */
[----:B------:R-:W-:Y:S02]  /*1db50*/  FMUL.FTZ R0, R2, R0 ;  /* 0x0000000002007220 */ /* 0x000fe40000410000 */
[----:B------:R-:W-:Y:S01]  /*1db60*/  MUFU.EX2 R140, R140 ;  /* 0x0000008c008c7308 */ /* 0x000fe20000000800 */
[----:B------:R-:W-:-:S05]  /*1db70*/  FSEL R101, R101, RZ, P2 ;  /* 0x000000ff65657208 */ /* 0x000fca0001000000 */
        /* <DEDUP_REMOVED lines=34> */
[----:B------:R-:W4:Y:S01]  /*1dda0*/  MUFU.EX2 R191, R191 ;  /* 0x000000bf00bf7308 */ /* 0x000f220000000800 */
        /* <DEDUP_REMOVED lines=26> */
[----:B------:R-:W5:Y:S01]  /*1df50*/  MUFU.EX2 R194, R194 ;  /* 0x000000c200c27308 */ /* 0x000f620000000800 */
[----:B--2---:R-:W-:-:S01]  /*1df60*/  FFMA.FTZ R103, R3, R203, R184 ;  /* 0x000000cb03677223 */ /* 0x004fc200000100b8 */
[----:B---3--:R-:W-:-:S03]  /*1df70*/  FFMA.FTZ R200, R0, R200, R186 ;  /* 0x000000c800c87223 */ /* 0x008fc600000100ba */
[----:B------:R-:W-:Y:S01]  /*1df80*/  FADD.FTZ R103, R185, R103 ;  /* 0x00000067b9677221 */ /* 0x000fe20000010000 */
[----:B0-----:R-:W-:-:S02]  /*1df90*/  FADD.FTZ R200, R187, R200 ;  /* 0x000000c8bbc87221 */ /* 0x001fc40000010000 */
[----:B------:R-:W0:Y:S01]  /*1dfa0*/  MUFU.EX2 R195, R195 ;  /* 0x000000c300c37308 */ /* 0x000e220000000800 */
[----:B------:R-:W-:-:S01]  /*1dfb0*/  FADD.FTZ R103, R188, R103 ;  /* 0x00000067bc677221 */ /* 0x000fc20000010000 */
[----:B-1----:R-:W-:-:S03]  /*1dfc0*/  FADD.FTZ R200, R190, R200 ;  /* 0x000000c8bec87221 */ /* 0x002fc60000010000 */
[----:B------:R-:W-:Y:S01]  /*1dfd0*/  FADD.FTZ R103, R189, R103 ;  /* 0x00000067bd677221 */ /* 0x000fe20000010000 */
[----:B----4-:R-:W-:-:S02]  /*1dfe0*/  FADD.FTZ R200, R191, R200 ;  /* 0x000000c8bfc87221 */ /* 0x010fc40000010000 */
[----:B------:R-:W1:Y:S01]  /*1dff0*/  MUFU.EX2 R198, R198 ;  /* 0x000000c600c67308 */ /* 0x000e620000000800 */
[----:B------:R-:W-:-:S01]  /*1e000*/  FADD.FTZ R103, R192, R103 ;  /* 0x00000067c0677221 */ /* 0x000fc20000010000 */
[----:B-----5:R-:W-:-:S03]  /*1e010*/  FADD.FTZ R200, R194, R200 ;  /* 0x000000c8c2c87221 */ /* 0x020fc60000010000 */
[----:B------:R-:W-:-:S03]  /*1e020*/  FADD.FTZ R103, R193, R103 ;  /* 0x00000067c1677221 */ /* 0x000fc60000010000 */
        /* <DEDUP_REMOVED lines=178> */
[----:B-1----:R-:W-:-:S05]  /*1eb50*/  FADD.FTZ R103, R101, R200 ;  /* 0x000000c865677221 */ /* 0x002fca0000010000 */
[----:B------:R0:W-:Y:S04]  /*1eb60*/  STL [R1], R103 ;  /* 0x0000006701007387 */ /* 0x0001e80000100800 */
[----:B------:R0:W-:Y:S01]  /*1eb70*/  STL [R1+0x4], R201 ;  /* 0x000004c901007387 */ /* 0x0001e20000100800 */
[----:B------:R-:W-:Y:S05]  /*1eb80*/  @!P0 BRA `(.L_x_7455) ;  /* 0x0000000000048947 */ /* 0x000fea0003800000 */
[----:B------:R-:W-:Y:S01]  /*1eb90*/  BPT.TRAP 0x1 ;  /* 0x000000040000795c */ /* 0x000fe20000300000 */
.L_x_7455:
[----:B0-----:R-:W2:Y:S04]  /*1eba0*/  LDL R103, [R1+0x68] ;  /* 0x0000680001677983 */ /* 0x001ea80000100800 */
[----:B------:R-:W3:Y:S01]  /*1ebb0*/  LDL R232, [R1+0x60] ;  /* 0x0000600001e87983 */ /* 0x000ee20000100800 */
        /* <DEDUP_REMOVED lines=121> */
[----:B--2---:R-:W-:Y:S01]  /*1f350*/  R2UR UR4, R103 ;  /* 0x00000000670472ca */ /* 0x004fe200000e0000 */
[----:B------:R-:W-:Y:S01]  /*1f360*/  IMAD R103, R233, 0x8, R18 ;  /* 0x00000008e9677824 */ /* 0x000fe200078e0212 */
[----:B---3--:R-:W-:-:S03]  /*1f370*/  ISETP.GT.AND P2, PT, R12, R232, PT ;  /* 0x000000e80c00720c */ /* 0x008fc60003f44270 */
[----:B------:R-:W-:-:S08]  /*1f380*/  VIADD R103, R103, 0x2e860 ;  /* 0x0002e86067677836 */ /* 0x000fd00000000000 */
[----:B------:R-:W-:-:S05]  /*1f390*/  IMAD.U32 R200, RZ, RZ, UR4 ;  /* 0x00000004ffc87e24 */ /* 0x000fca000f8e00ff */
[----:B------:R-:W-:Y:S01]  /*1f3a0*/  PRMT R103, R200, 0x654, R103 ;  /* 0x00000654c8677816 */ /* 0x000fe20000000067 */
[----:B------:R-:W-:-:S03]  /*1f3b0*/  VIADD R12, R12, 0xffffffff ;  /* 0xffffffff0c0c7836 */ /* 0x000fc60000000000 */
[----:B------:R0:W-:Y:S01]  /*1f3c0*/  SYNCS.ARRIVE.TRANS64.RED.A1T0 RZ, [R103+URZ], RZ ;  /* 0x000000ff67ff79a7 */ /* 0x0001e2000810043f */
[----:B------:R-:W-:Y:S01]  /*1f3d0*/  F2FP.SATFINITE.E4M3.F32.PACK_AB_MERGE_C R200, R89, R88, R92 ;  /* 0x0000005859c8723e */ /* 0x000fe2000480705c */
[----:B------:R-:W-:Y:S02]  /*1f3e0*/  IMAD.MOV.U32 R232, RZ, RZ, R235 ;  /* 0x000000ffffe87224 */ /* 0x000fe400078e00eb */
[----:B------:R-:W-:Y:S01]  /*1f3f0*/  IMAD.MOV.U32 R233, RZ, RZ, R13 ;  /* 0x000000ffffe97224 */ /* 0x000fe200078e000d */
[----:B------:R-:W-:Y:S06]  /*1f400*/  @P2 BRA `(.L_x_7456) ;  /* 0xffffff9800282947 */ /* 0x000fec000383ffff */
[----:B------:R-:W-:Y:S02]  /*1f410*/  IMAD.MOV.U32 R0, RZ, RZ, R20 ;  /* 0x000000ffff007224 */ /* 0x000fe400078e0014 */
[----:B------:R-:W-:Y:S02]  /*1f420*/  IMAD.MOV.U32 R3, RZ, RZ, R15 ;  /* 0x000000ffff037224 */ /* 0x000fe400078e000f */
[----:B------:R-:W-:Y:S02]  /*1f430*/  IMAD.MOV.U32 R233, RZ, RZ, R13 ;  /* 0x000000ffffe97224 */ /* 0x000fe400078e000d */
[----:B------:R-:W-:-:S07]  /*1f440*/  IMAD.MOV.U32 R232, RZ, RZ, R235 ;  /* 0x000000ffffe87224 */ /* 0x000fce00078e00eb */
.L_x_7437:
[----:B------:R-:W2:Y:S01]  /*1f450*/  LDL R13, [R1+0x64] ;  /* 0x00006400010d7983 */ /* 0x000ea20000100800 */
[----:B------:R-:W1:Y:S03]  /*1f460*/  LDC R15, c[0x0][0x448] ;  /* 0x00011200ff0f7b82 */ /* 0x000e660000000800 */
[----:B------:R-:W3:Y:S04]  /*1f470*/  LDL R88, [R1+0x10] ;  /* 0x0000100001587983 */ /* 0x000ee80000100800 */
[----:B------:R-:W3:Y:S01]  /*1f480*/  LDL R21, [R1+0x14] ;  /* 0x0000140001157983 */ /* 0x000ee20000100800 */
[----:B------:R-:W4:Y:S01]  /*1f490*/  LDC R89, c[0x0][0x9e4] ;  /* 0x00027900ff597b82 */ /* 0x000f220000000800 */
[----:B------:R-:W-:-:S02]  /*1f4a0*/  LOP3.LUT R17, R17, 0xffefffff, RZ, 0xc0, !PT ;  /* 0xffefffff11117812 */ /* 0x000fc400078ec0ff */
[----:B-1----:R-:W-:-:S13]  /*1f4b0*/  ISETP.NE.AND P2, PT, R15, 0x1, PT ;  /* 0x000000010f00780c */ /* 0x002fda0003f45270 */
[----:B------:R-:W1:Y:S01]  /*1f4c0*/  @P2 LDC R20, c[0x0][0x44c] ;  /* 0x00011300ff142b82 */ /* 0x000e620000000800 */
[----:B------:R-:W-:-:S04]  /*1f4d0*/  @P2 LOP3.LUT R17, R17, 0x100000, RZ, 0xfc, !PT ;  /* 0x0010000011112812 */ /* 0x000fc800078efcff */
[----:B------:R-:W-:-:S03]  /*1f4e0*/  LOP3.LUT R17, R17, 0xffdfffff, RZ, 0xc0, !PT ;  /* 0xffdfffff11117812 */ /* 0x000fc600078ec0ff */
[----:B------:R-:W5:Y:S01]  /*1f4f0*/  @P2 LDC R15, c[0x0][0x450] ;  /* 0x00011400ff0f2b82 */ /* 0x000f620000000800 */
[----:B--2---:R-:W-:-:S04]  /*1f500*/  VIADD R13, R13, 0x7f ;  /* 0x0000007f0d0d7836 */ /* 0x004fc80000000000 */
[----:B-1----:R-:W-:Y:S01]  /*1f510*/  @P2 IMAD.HI.U32 R20, R13, R20, RZ ;  /* 0x000000140d142227 */ /* 0x002fe200078e00ff */
[----:B---3--:R-:W-:-:S04]  /*1f520*/  IADD3 R88, R21, 0x1, -R88 ;  /* 0x0000000115587810 */ /* 0x008fc80007ffe858 */
[----:B-----5:R-:W-:Y:S02]  /*1f530*/  @P2 SHF.R.U32.HI R13, RZ, R15, R20 ;  /* 0x0000000fff0d2219 */ /* 0x020fe40000011614 */
[----:B----4-:R-:W-:-:S03]  /*1f540*/  ISETP.GE.AND P2, PT, R89, 0x1, PT ;  /* 0x000000015900780c */ /* 0x010fc60003f46270 */
[----:B------:R-:W-:-:S04]  /*1f550*/  IMAD.IADD R13, R13, 0x1, R88 ;  /* 0x000000010d0d7824 */ /* 0x000fc800078e0258 */
[----:B------:R-:W-:-:S06]  /*1f560*/  IMAD.IADD R14, R13, 0x1, -R14 ;  /* 0x000000010d0e7824 */ /* 0x000fcc00078e0a0e */
[----:B------:R-:W-:Y:S01]  /*1f570*/  @P2 LOP3.LUT R17, R17, 0x200000, RZ, 0xfc, !PT ;  /* 0x0020000011112812 */ /* 0x000fe200078efcff */
        /* <DEDUP_REMOVED lines=11> */
.L_x_7459:
[----:B------:R-:W-:-:S13]  /*1f630*/  ISETP.NE.AND P2, PT, R89, 0x1, PT ;  /* 0x000000015900780c */ /* 0x000fda0003f45270 */
[----:B------:R-:W1:Y:S02]  /*1f640*/  @P2 LDC.64 R20, c[0x0][0x9e8] ;  /* 0x00027a00ff142b82 */ /* 0x000e640000000a00 */
[----:B-1----:R-:W-:-:S05]  /*1f650*/  @P2 IMAD.HI.U32 R20, R13, R20, RZ ;  /* 0x000000140d142227 */ /* 0x002fca00078e00ff */
[----:B------:R-:W-:-:S07]  /*1f660*/  @P2 SHF.R.U32.HI R13, RZ, R21, R20 ;  /* 0x00000015ff0d2219 */ /* 0x000fce0000011614 */
.L_x_7460:
[----:B------:R-:W-:Y:S05]  /*1f670*/  BSYNC B0 ;  /* 0x0000000000007941 */ /* 0x000fea0003800000 */
.L_x_7458:
[----:B------:R-:W-:-:S05]  /*1f680*/  IMAD R13, R13, R89, RZ ;  /* 0x000000590d0d7224 */ /* 0x000fca00078e02ff */
[----:B------:R-:W-:-:S07]  /*1f690*/  VIMNMX R14, R14, R13, !PT ;  /* 0x0000000d0e0e7248 */ /* 0x000fce0007fe0100 */
.L_x_7457:
[----:B------:R-:W2:Y:S01]  /*1f6a0*/  LDL R20, [R1+0x74] ;  /* 0x0000740001147983 */ /* 0x000ea20000100800 */
[----:B------:R-:W-:Y:S02]  /*1f6b0*/  VIADD R15, R14, 0xdf ;  /* 0x000000df0e0f7836 */ /* 0x000fe40000000000 */
[----:B------:R-:W-:-:S04]  /*1f6c0*/  IMAD.MOV.U32 R14, RZ, RZ, RZ ;  /* 0x000000ffff0e7224 */ /* 0x000fc800078e00ff */
[----:B------:R-:W-:-:S05]  /*1f6d0*/  IMAD.HI R14, R15, -0x6db6db6d, R14 ;  /* 0x924924930f0e7827 */ /* 0x000fca00078e020e */
[----:B------:R-:W-:-:S04]  /*1f6e0*/  SHF.R.U32.HI R13, RZ, 0x1f, R14 ;  /* 0x0000001fff0d7819 */ /* 0x000fc8000001160e */
[----:B------:R-:W-:-:S04]  /*1f6f0*/  LEA.HI.SX32 R13, R14, R13, 0x19 ;  /* 0x0000000d0e0d7211 */ /* 0x000fc800078fcaff */
[----:B--2---:R-:W-:-:S04]  /*1f700*/  VIMNMX R20, R20, R13, !PT ;  /* 0x0000000d14147248 */ /* 0x004fc80007fe0100 */
[----:B------:R-:W-:Y:S01]  /*1f710*/  ISETP.GE.AND P2, PT, R12, R20, PT ;  /* 0x000000140c00720c */ /* 0x000fe20003f46270 */
[----:B------:R1:W-:-:S12]  /*1f720*/  STL [R1+0x48], R20 ;  /* 0x0000481401007387 */ /* 0x0003d80000100800 */
[----:B-1----:R-:W-:Y:S05]  /*1f730*/  @!P2 BRA `(.L_x_7461) ;  /* 0x000000400004a947 */ /* 0x002fea0003800000 */
[----:B------:R-:W-:Y:S02]  /*1f740*/  IMAD.MOV.U32 R236, RZ, RZ, R12 ;  /* 0x000000ffffec7224 */ /* 0x000fe400078e000c */
[----:B------:R-:W-:Y:S02]  /*1f750*/  IMAD.MOV.U32 R235, RZ, RZ, R0 ;  /* 0x000000ffffeb7224 */ /* 0x000fe400078e0000 */
[----:B------:R-:W-:Y:S02]  /*1f760*/  IMAD.MOV.U32 R21, RZ, RZ, R3 ;  /* 0x000000ffff157224 */ /* 0x000fe400078e0003 */
[----:B------:R-:W-:Y:S02]  /*1f770*/  IMAD.MOV.U32 R12, RZ, RZ, R232 ;  /* 0x000000ffff0c7224 */ /* 0x000fe400078e00e8 */
[----:B------:R-:W-:-:S07]  /*1f780*/  IMAD.MOV.U32 R20, RZ, RZ, R233 ;  /* 0x000000ffff147224 */ /* 0x000fce00078e00e9 */
.L_x_7472:
        /* <DEDUP_REMOVED lines=9> */
.L_x_7463:
[----:B------:R-:W-:-:S05]  /*1f820*/  VIADD R0, R20, 0x1 ;  /* 0x0000000114007836 */ /* 0x000fca0000000000 */
[----:B------:R-:W-:-:S04]  /*1f830*/  ISETP.NE.AND P3, PT, R0, 0x2, PT ;  /* 0x000000020000780c */ /* 0x000fc80003f65270 */
[----:B------:R-:W-:Y:S02]  /*1f840*/  SEL R3, R0, RZ, P3 ;  /* 0x000000ff00037207 */ /* 0x000fe40001800000 */
[----:B------:R-:W-:-:S03]  /*1f850*/  SHF.L.U32 R0, R232, 0x1f, RZ ;  /* 0x0000001fe8007819 */ /* 0x000fc600000006ff */
[----:B------:R-:W-:-:S04]  /*1f860*/  IMAD R3, R3, 0x8, R18 ;  /* 0x0000000803037824 */ /* 0x000fc800078e0212 */
[----:B------:R1:W2:Y:S01]  /*1f870*/  SYNCS.PHASECHK.TRANS64.TRYWAIT P3, [R3+URZ+0x2e830], R0 ;  /* 0x02e83000030075a7 */ /* 0x0002a2000806017f */
[----:B------:R-:W-:Y:S05]  /*1f880*/  @!P0 BRA `(.L_x_7464) ;  /* 0x0000000000048947 */ /* 0x000fea0003800000 */
[----:B------:R-:W-:Y:S01]  /*1f890*/  BPT.TRAP 0x1 ;  /* 0x000000040000795c */ /* 0x000fe20000300000 */
.L_x_7464:
[----:B------:R-:W-:Y:S04]  /*1f8a0*/  BSSY B0, `(.L_x_7462) ;  /* 0x0000004000007945 */ /* 0x000fe80003800000 */
[----:B--2---:R-:W-:Y:S05]  /*1f8b0*/  @P3 BRA `(.L_x_7465) ;  /* 0x0000000000083947 */ /* 0x004fea0003800000 */
[----:B------:R-:W2:Y:S02]  /*1f8c0*/  SYNCS.PHASECHK.TRANS64.TRYWAIT P3, [R3+URZ+0x2e830], R0 ;  /* 0x02e83000030075a7 */ /* 0x000ea4000806017f */
[----:B--2---:R-:W-:Y:S05]  /*1f8d0*/  @!P3 BRA `(.L_x_7466) ;  /* 0x000001880070b947 */ /* 0x004fea0003800000 */
.L_x_7465:
[----:B------:R-:W-:Y:S05]  /*1f8e0*/  BSYNC B0 ;  /* 0x0000000000007941 */ /* 0x000fea0003800000 */
.L_x_7462:
[----:B-12---:R-:W2:Y:S01]  /*1f8f0*/  LDL R3, [R1+0x5c] ;  /* 0x00005c0001037983 */ /* 0x006ea20000100800 */
[----:B------:R-:W-:Y:S01]  /*1f900*/  VIADD R233, R20, 0x1 ;  /* 0x0000000114e97836 */ /* 0x000fe20000000000 */
[----:B------:R-:W-:Y:S05]  /*1f910*/  WARPSYNC.ALL ;  /* 0x0000000000007948 */ /* 0x000fea0003800000 */
[----:B------:R-:W1:Y:S01]  /*1f920*/  S2R R0, SR_TID.X ;  /* 0x0000000000007919 */ /* 0x000e620000002100 */
[C---:B------:R-:W-:Y:S01]  /*1f930*/  ISETP.NE.AND P3, PT, R233.reuse, 0x2, PT ;  /* 0x00000002e900780c */ /* 0x040fe20003f65270 */
[----:B------:R-:W-:Y:S01]  /*1f940*/  IMAD.MOV.U32 R91, RZ, RZ, 0x40000040 ;  /* 0x40000040ff5b7424 */ /* 0x000fe200078e00ff */
[C---:B------:R-:W-:Y:S01]  /*1f950*/  R2UR UR12, R8.reuse ;  /* 0x00000000080c72ca */ /* 0x040fe200000e0000 */
[----:B------:R-:W-:Y:S01]  /*1f960*/  IMAD.MOV.U32 R15, RZ, RZ, 0x40000040 ;  /* 0x40000040ff0f7424 */ /* 0x000fe200078e00ff */
[----:B------:R-:W-:Y:S01]  /*1f970*/  SEL R233, R233, RZ, P3 ;  /* 0x000000ffe9e97207 */ /* 0x000fe20001800000 */
        /* <DEDUP_REMOVED lines=13> */
[----:B------:R-:W-:Y:S01]  /*1fa50*/  R2UR UR25, R15 ;  /* 0x000000000f1972ca */ /* 0x000fe200000e0000 */
[----:B------:R-:W-:Y:S01]  /*1fa60*/  STL [R1+0xcc], R21 ;  /* 0x0000cc1501007387 */ /* 0x000fe20000100800 */
[C---:B------:R-:W-:Y:S02]  /*1fa70*/  R2UR UR27, R89.reuse ;  /* 0x00000000591b72ca */ /* 0x040fe400000e0000 */
[----:B------:R-:W-:Y:S01]  /*1fa80*/  R2UR UR29, R89 ;  /* 0x00000000591d72ca */ /* 0x000fe200000e0000 */
[----:B------:R-:W-:Y:S01]  /*1fa90*/  STL [R1+0xc8], R19 ;  /* 0x0000c81301007387 */ /* 0x000fe20000100800 */
[----:B------:R-:W-:-:S02]  /*1faa0*/  R2UR UR31, R93 ;  /* 0x000000005d1f72ca */ /* 0x000fc400000e0000 */
[----:B------:R-:W-:Y:S01]  /*1fab0*/  R2UR UR39, R15 ;  /* 0x000000000f2772ca */ /* 0x000fe200000e0000 */
[----:B------:R-:W-:Y:S01]  /*1fac0*/  STL [R1+0xc4], R18 ;  /* 0x0000c41201007387 */ /* 0x000fe20000100800 */
[----:B------:R-:W-:Y:S02]  /*1fad0*/  R2UR UR36, R8 ;  /* 0x00000000082472ca */ /* 0x000fe400000e0000 */
[----:B-1----:R-:W-:Y:S01]  /*1fae0*/  SHF.R.U32.HI R0, RZ, 0x7, R0 ;  /* 0x00000007ff007819 */ /* 0x002fe20000011600 */
[----:B------:R1:W-:Y:S01]  /*1faf0*/  STL [R1+0xc0], R17 ;  /* 0x0000c01101007387 */ /* 0x0003e20000100800 */
[----:B------:R-:W-:Y:S02]  /*1fb00*/  R2UR UR37, R9 ;  /* 0x00000000092572ca */ /* 0x000fe400000e0000 */
[----:B------:R-:W-:Y:S01]  /*1fb10*/  R2UR UR47, R89 ;  /* 0x00000000592f72ca */ /* 0x000fe200000e0000 */
[----:B------:R-:W-:Y:S01]  /*1fb20*/  VIADD R0, R0, 0x8 ;  /* 0x0000000800007836 */ /* 0x000fe20000000000 */
[----:B------:R3:W-:Y:S01]  /*1fb30*/  STL [R1+0xbc], R16 ;  /* 0x0000bc1001007387 */ /* 0x0007e20000100800 */
[----:B------:R-:W-:-:S02]  /*1fb40*/  R2UR UR44, R8 ;  /* 0x00000000082c72ca */ /* 0x000fc400000e0000 */
[----:B------:R-:W-:Y:S01]  /*1fb50*/  R2UR UR45, R9 ;  /* 0x00000000092d72ca */ /* 0x000fe200000e0000 */
[----:B------:R4:W-:Y:S01]  /*1fb60*/  BAR.SYNC.DEFER_BLOCKING R0, 0x100 ;  /* 0x000400000000751d */ /* 0x0009e20000010000 */
[C---:B------:R-:W-:Y:S02]  /*1fb70*/  R2UR UR19, R15.reuse ;  /* 0x000000000f1372ca */ /* 0x040fe400000e0000 */
[----:B------:R-:W-:Y:S02]  /*1fb80*/  R2UR UR5, R15 ;  /* 0x000000000f0572ca */ /* 0x000fe400000e0000 */
[----:B------:R-:W-:Y:S02]  /*1fb90*/  R2UR UR17, R89 ;  /* 0x00000000591172ca */ /* 0x000fe400000e0000 */
[C---:B------:R-:W-:Y:S01]  /*1fba0*/  R2UR UR9, R93.reuse ;  /* 0x000000005d0972ca */ /* 0x040fe200000e0000 */
[----:B------:R0:W-:Y:S01]  /*1fbb0*/  STL [R1+0xb8], R12 ;  /* 0x0000b80c01007387 */ /* 0x0001e20000100800 */
[----:B------:R-:W-:Y:S01]  /*1fbc0*/  R2UR UR33, R93 ;  /* 0x000000005d2172ca */ /* 0x000fe200000e0000 */
[----:B------:R-:W-:Y:S01]  /*1fbd0*/  IMAD.MOV.U32 R93, RZ, RZ, 0x40000040 ;  /* 0x40000040ff5d7424 */ /* 0x000fe200078e00ff */
[----:B------:R-:W-:Y:S01]  /*1fbe0*/  R2UR UR59, R91 ;  /* 0x000000005b3b72ca */ /* 0x000fe200000e0000 */
[----:B------:R0:W-:Y:S03]  /*1fbf0*/  STL [R1+0xb4], R2 ;  /* 0x0000b40201007387 */ /* 0x0001e60000100800 */
[----:B------:R-:W-:Y:S01]  /*1fc00*/  R2UR UR43, R93 ;  /* 0x000000005d2b72ca */ /* 0x000fe200000e0000 */
[----:B------:R-:W-:Y:S01]  /*1fc10*/  WARPGROUP.ARRIVE ;  /* 0x00000000000079c5 */ /* 0x000fe20000000000 */
[----:B--2---:R-:W-:Y:S01]  /*1fc20*/  IMAD R90, R233, 0x700, R3 ;  /* 0x00000700e95a7824 */ /* 0x004fe200078e0203 */
[----:B------:R-:W-:Y:S01]  /*1fc30*/  MOV R3, UR7 ;  /* 0x0000000700037c02 */ /* 0x000fe20008000f00 */
[----:B------:R-:W-:Y:S01]  /*1fc40*/  UMOV UR7, UR11 ;  /* 0x0000000b00077c82 */ /* 0x000fe20008000000 */
[----:B------:R-:W-:Y:S01]  /*1fc50*/  R2UR UR11, R15 ;  /* 0x000000000f0b72ca */ /* 0x000fe200000e0000 */
[C---:B------:R-:W-:Y:S01]  /*1fc60*/  VIADD R14, R90.reuse, 0x100 ;  /* 0x000001005a0e7836 */ /* 0x040fe20000000000 */
[C---:B------:R-:W-:Y:S01]  /*1fc70*/  R2UR UR14, R90.reuse ;  /* 0x000000005a0e72ca */ /* 0x040fe200000e0000 */
[C---:B------:R-:W-:Y:S01]  /*1fc80*/  VIADD R88, R90.reuse, 0x200 ;  /* 0x000002005a587836 */ /* 0x040fe20000000000 */
[----:B-1----:R-:W-:Y:S01]  /*1fc90*/  MOV R17, UR7 ;  /* 0x0000000700117c02 */ /* 0x002fe20008000f00 */
        /* <DEDUP_REMOVED lines=25> */
[----:B------:R-:W-:Y:S01]  /*1fe30*/  UMOV UR7, UR29 ;  /* 0x0000001d00077c82 */ /* 0x000fe20008000000 */
[----:B------:R-:W-:Y:S01]  /*1fe40*/  R2UR UR24, R14 ;  /* 0x000000000e1872ca */ /* 0x000fe200000e0000 */
[----:B------:R-:W-:Y:S01]  /*1fe50*/  VIADD R14, R90, 0x104 ;  /* 0x000001045a0e7836 */ /* 0x000fe20000000000 */
[----:B------:R-:W-:Y:S01]  /*1fe60*/  R2UR UR10, R88 ;  /* 0x00000000580a72ca */ /* 0x000fe200000e0000 */
[C---:B------:R-:W-:Y:S01]  /*1fe70*/  VIADD R88, R90.reuse, 0x204 ;  /* 0x000002045a587836 */ /* 0x040fe20000000000 */
[----:B------:R-:W-:Y:S01]  /*1fe80*/  MOV R237, UR11 ;  /* 0x0000000b00ed7c02 */ /* 0x000fe20008000f00 */
[----:B------:R-:W-:Y:S01]  /*1fe90*/  UMOV UR11, UR25 ;  /* 0x00000019000b7c82 */ /* 0x000fe20008000000 */
[C---:B------:R-:W-:Y:S01]  /*1fea0*/  R2UR UR25, R9.reuse ;  /* 0x00000000091972ca */ /* 0x040fe200000e0000 */
[----:B------:R-:W-:Y:S01]  /*1feb0*/  IMAD.MOV.U32 R15, RZ, RZ, 0x40000040 ;  /* 0x40000040ff0f7424 */ /* 0x000fe200078e00ff */
[----:B------:R-:W-:Y:S01]  /*1fec0*/  R2UR UR29, R9 ;  /* 0x00000000091d72ca */ /* 0x000fe200000e0000 */
[----:B------:R-:W-:Y:S01]  /*1fed0*/  VIADD R92, R90, 0x206 ;  /* 0x000002065a5c7836 */ /* 0x000fe20000000000 */
[----:B------:R-:W-:Y:S01]  /*1fee0*/  MOV R19, UR11 ;  /* 0x0000000b00137c02 */ /* 0x000fe20008000f00 */
[----:B------:R-:W-:Y:S01]  /*1fef0*/  UMOV UR11, UR19 ;  /* 0x00000013000b7c82 */ /* 0x000fe20008000000 */
[----:B----4-:R-:W-:-:S02]  /*1ff00*/  MOV R0, UR6 ;  /* 0x0000000600007c02 */ /* 0x010fc40008000f00 */
[----:B------:R-:W-:Y:S01]  /*1ff10*/  R2UR UR14, R88 ;  /* 0x00000000580e72ca */ /* 0x000fe200000e0000 */
[----:B------:R-:W-:Y:S01]  /*1ff20*/  UMOV UR6, UR10 ;  /* 0x0000000a00067c82 */ /* 0x000fe20008000000 */
[----:B------:R-:W-:Y:S01]  /*1ff30*/  R2UR UR10, R14 ;  /* 0x000000000e0a72ca */ /* 0x000fe200000e0000 */
[----:B------:R-:W-:Y:S01]  /*1ff40*/  VIADD R14, R90, 0x304 ;  /* 0x000003045a0e7836 */ /* 0x000fe20000000000 */
[----:B---3--:R-:W-:Y:S01]  /*1ff50*/  MOV R16, UR6 ;  /* 0x0000000600107c02 */ /* 0x008fe20008000f00 */
[----:B------:R-:W-:Y:S01]  /*1ff60*/  UMOV UR6, UR28 ;  /* 0x0000001c00067c82 */ /* 0x000fe20008000000 */
[----:B------:R-:W-:Y:S01]  /*1ff70*/  R2UR UR28, R8 ;  /* 0x00000000081c72ca */ /* 0x000fe200000e0000 */
[----:B------:R-:W-:Y:S01]  /*1ff80*/  VIADD R88, R90, 0x404 ;  /* 0x000004045a587836 */ /* 0x000fe20000000000 */
[----:B------:R-:W-:Y:S01]  /*1ff90*/  R2UR UR19, R15 ;  /* 0x000000000f1372ca */ /* 0x000fe200000e0000 */
[----:B------:R-:W-:Y:S01]  /*1ffa0*/  IMAD.MOV.U32 R15, RZ, RZ, 0x40000040 ;  /* 0x40000040ff0f7424 */ /* 0x000fe200078e00ff */
[----:B------:R-:W-:Y:S01]  /*1ffb0*/  R2UR UR15, R89 ;  /* 0x00000000590f72ca */ /* 0x000fe200000e0000 */
[----:B------:R-:W-:Y:S01]  /*1ffc0*/  IMAD.MOV.U32 R89, RZ, RZ, 0x40000040 ;  /* 0x40000040ff597424 */ /* 0x000fe200078e00ff */
[----:B------:R-:W-:Y:S01]  /*1ffd0*/  MOV R24, UR7 ;  /* 0x0000000700187c02 */ /* 0x000fe20008000f00 */
[----:B------:R-:W-:Y:S01]  /*1ffe0*/  UMOV UR7, UR9 ;  /* 0x0000000900077c82 */ /* 0x000fe20008000000 */
[----:B------:R-:W-:Y:S01]  /*1fff0*/  MOV R23, UR6 ;  /* 0x0000000600177c02 */ /* 0x000fe20008000f00 */
[----:B------:R-:W-:Y:S01]  /*20000*/  UMOV UR6, UR8 ;  /* 0x0000000800067c82 */ /* 0x000fe20008000000 */
[----:B------:R-:W-:Y:S01]  /*20010*/  MOV R13, UR10 ;  /* 0x0000000a000d7c02 */ /* 0x000fe20008000f00 */
[----:B------:R-:W-:Y:S01]  /*20020*/  UMOV UR10, UR24 ;  /* 0x00000018000a7c82 */ /* 0x000fe20008000000 */
[----:B------:R-:W-:-:S02]  /*20030*/  R2UR UR24, R8 ;  /* 0x00000000081872ca */ /* 0x000fc400000e0000 */
[----:B------:R-:W-:Y:S01]  /*20040*/  MOV R18, UR10 ;  /* 0x0000000a00127c02 */ /* 0x000fe20008000f00 */
[----:B------:R-:W-:Y:S01]  /*20050*/  UMOV UR10, UR18 ;  /* 0x00000012000a7c82 */ /* 0x000fe20008000000 */
[----:B------:R-:W-:Y:S01]  /*20060*/  R2UR UR18, R14 ;  /* 0x000000000e1272ca */ /* 0x000fe200000e0000 */
[----:B------:R-:W-:Y:S01]  /*20070*/  VIADD R14, R90, 0x504 ;  /* 0x000005045a0e7836 */ /* 0x000fe20000000000 */
[----:B------:R-:W-:Y:S02]  /*20080*/  R2UR UR8, R8 ;  /* 0x00000000080872ca */ /* 0x000fe400000e0000 */
[----:B------:R-:W-:Y:S02]  /*20090*/  R2UR UR9, R9 ;  /* 0x00000000090972ca */ /* 0x000fe400000e0000 */
[----:B------:R-:W-:Y:S01]  /*200a0*/  MOV R95, UR11 ;  /* 0x0000000b005f7c02 */ /* 0x000fe20008000f00 */
[----:B------:R-:W-:Y:S01]  /*200b0*/  UMOV UR11, UR5 ;  /* 0x00000005000b7c82 */ /* 0x000fe20008000000 */
[----:B------:R-:W-:-:S02]  /*200c0*/  WARPGROUP.DEPBAR.LE gsb0, 0x0 ;  /* 0x00008000000079c5 */ /* 0x000fc40000010000 */
[----:B------:R-:W-:Y:S01]  /*200d0*/  WARPGROUP.ARRIVE ;  /* 0x00000000000079c5 */ /* 0x000fe20000000000 */
[----:B------:R-:W-:Y:S01]  /*200e0*/  MOV R94, UR10 ;  /* 0x0000000a005e7c02 */ /* 0x000fe20008000f00 */
[----:B------:R-:W-:Y:S01]  /*200f0*/  UMOV UR10, UR4 ;  /* 0x00000004000a7c82 */ /* 0x000fe20008000000 */
[----:B------:R-:W-:Y:S02]  /*20100*/  R2UR UR42, R92 ;  /* 0x000000005c2a72ca */ /* 0x000fe400000e0000 */
[----:B------:R-:W-:Y:S01]  /*20110*/  R2UR UR4, R10 ;  /* 0x000000000a0472ca */ /* 0x000fe200000e0000 */
[----:B------:R-:W-:Y:S01]  /*20120*/  QGMMA.64x32x32.F32.E4M3.E4M3 R168, gdesc[UR20], RZ, !UPT, gsb0 ;  /* 0x0060000014a879f3 */ /* 0x000fe2000c0008ff */
[----:B------:R-:W-:Y:S01]  /*20130*/  R2UR UR22, R88 ;  /* 0x00000000581672ca */ /* 0x000fe200000e0000 */
[----:B------:R-:W-:Y:S01]  /*20140*/  VIADD R88, R90, 0x604 ;  /* 0x000006045a587836 */ /* 0x000fe20000000000 */
[----:B------:R-:W-:Y:S01]  /*20150*/  R2UR UR23, R89 ;  /* 0x00000000591772ca */ /* 0x000fe200000e0000 */
[----:B------:R-:W-:Y:S01]  /*20160*/  IMAD.MOV.U32 R89, RZ, RZ, 0x40000040 ;  /* 0x40000040ff597424 */ /* 0x000fe200078e00ff */
[----:B------:R-:W-:-:S02]  /*20170*/  R2UR UR5, R11 ;  /* 0x000000000b0572ca */ /* 0x000fc400000e0000 */
[----:B------:R-:W-:Y:S02]  /*20180*/  R2UR UR12, R10 ;  /* 0x000000000a0c72ca */ /* 0x000fe400000e0000 */
[----:B------:R-:W-:Y:S02]  /*20190*/  R2UR UR13, R11 ;  /* 0x000000000b0d72ca */ /* 0x000fe400000e0000 */
[----:B0-----:R-:W-:Y:S01]  /*201a0*/  MOV R12, UR15 ;  /* 0x0000000f000c7c02 */ /* 0x001fe20008000f00 */
[----:B------:R-:W-:Y:S01]  /*201b0*/  UMOV UR15, UR33 ;  /* 0x00000021000f7c82 */ /* 0x000fe20008000000 */
[----:B------:R-:W-:Y:S01]  /*201c0*/  MOV R2, UR14 ;  /* 0x0000000e00027c02 */ /* 0x000fe20008000f00 */
[----:B------:R-:W-:Y:S01]  /*201d0*/  UMOV UR14, UR32 ;  /* 0x00000020000e7c82 */ /* 0x000fe20008000000 */
[----:B------:R-:W-:Y:S01]  /*201e0*/  MOV R22, UR15 ;  /* 0x0000000f00167c02 */ /* 0x000fe20008000f00 */
[----:B------:R-:W-:Y:S01]  /*201f0*/  UMOV UR15, UR17 ;  /* 0x00000011000f7c82 */ /* 0x000fe20008000000 */
[----:B------:R-:W-:Y:S01]  /*20200*/  MOV R21, UR14 ;  /* 0x0000000e00157c02 */ /* 0x000fe20008000f00 */
[----:B------:R-:W-:Y:S01]  /*20210*/  UMOV UR14, UR16 ;  /* 0x00000010000e7c82 */ /* 0x000fe20008000000 */
        /* <DEDUP_REMOVED lines=25> */
[----:B------:R-:W-:Y:S02]  /*203b0*/  R2UR UR50, R88 ;  /* 0x00000000583272ca */ /* 0x000fe400000e0000 */
[----:B------:R-:W-:Y:S01]  /*203c0*/  R2UR UR51, R89 ;  /* 0x00000000593372ca */ /* 0x000fe200000e0000 */
        /* <DEDUP_REMOVED lines=14> */
[----:B------:R-:W-:-:S06]  /*204b0*/  WARPGROUP.ARRIVE ;  /* 0x00000000000079c5 */ /* 0x000fcc0000000000 */
        /* <DEDUP_REMOVED lines=132> */
.L_x_7468:
[----:B-----5:R-:W-:Y:S01]  /*20d00*/  SHF.L.U32 R0, R12, 0x1f, RZ ;  /* 0x0000001f0c007819 */ /* 0x020fe200000006ff */
[----:B------:R-:W-:-:S04]  /*20d10*/  IMAD R3, R20, 0x8, R18 ;  /* 0x0000000814037824 */ /* 0x000fc800078e0212 */
[----:B------:R0:W1:Y:S01]  /*20d20*/  SYNCS.PHASECHK.TRANS64.TRYWAIT P2, [R3+URZ+0x2e850], R0 ;  /* 0x02e85000030075a7 */ /* 0x000062000804017f */
[----:B------:R-:W-:Y:S05]  /*20d30*/  @!P0 BRA `(.L_x_7469) ;  /* 0x0000000000048947 */ /* 0x000fea0003800000 */
[----:B------:R-:W-:Y:S01]  /*20d40*/  BPT.TRAP 0x1 ;  /* 0x000000040000795c */ /* 0x000fe20000300000 */
.L_x_7469:
[----:B-1----:R-:W-:Y:S05]  /*20d50*/  @P2 BRA `(.L_x_7467) ;  /* 0x0000000000082947 */ /* 0x002fea0003800000 */
[----:B------:R-:W1:Y:S02]  /*20d60*/  SYNCS.PHASECHK.TRANS64.TRYWAIT P2, [R3+URZ+0x2e850], R0 ;  /* 0x02e85000030075a7 */ /* 0x000e64000804017f */
[----:B-1----:R-:W-:Y:S05]  /*20d70*/  @!P2 BRA `(.L_x_7470) ;  /* 0x00000174005ca947 */ /* 0x002fea0003800000 */
.L_x_7467:
[----:B-----5:R-:W-:Y:S01]  /*20d80*/  VIADD R12, R18, 0x400 ;  /* 0x00000400120c7836 */ /* 0x020fe20000000000 */
[----:B------:R-:W-:Y:S05]  /*20d90*/  WARPSYNC.ALL ;  /* 0x0000000000007948 */ /* 0x000fea0003800000 */
[----:B------:R-:W-:Y:S01]  /*20da0*/  SHF.R.U32.HI R12, RZ, 0x4, R12 ;  /* 0x00000004ff0c7819 */ /* 0x000fe2000001160c */
[----:B------:R-:W-:Y:S01]  /*20db0*/  IMAD.MOV.U32 R13, RZ, RZ, -0x3ffffff0 ;  /* 0xc0000010ff0d7424 */ /* 0x000fe200078e00ff */
[----:B------:R-:W-:Y:S02]  /*20dc0*/  WARPGROUP.ARRIVE ;  /* 0x00000000000079c5 */ /* 0x000fe40000000000 */
[----:B------:R-:W-:-:S02]  /*20dd0*/  LOP3.LUT R12, R12, 0x3fff, RZ, 0xc0, !PT ;  /* 0x00003fff0c0c7812 */ /* 0x000fc400078ec0ff */
[----:B------:R-:W-:Y:S02]  /*20de0*/  R2UR UR7, R13 ;  /* 0x000000000d0772ca */ /* 0x000fe400000e0000 */
[----:B------:R-:W-:-:S05]  /*20df0*/  LOP3.LUT R12, R12, 0x10000, RZ, 0xfc, !PT ;  /* 0x000100000c0c7812 */ /* 0x000fca00078efcff */
[----:B------:R-:W-:-:S05]  /*20e00*/  IMAD R12, R20, 0x700, R12 ;  /* 0x00000700140c7824 */ /* 0x000fca00078e020c */
[----:B------:R-:W-:-:S13]  /*20e10*/  R2UR UR6, R12 ;  /* 0x000000000c0672ca */ /* 0x000fda00000e0000 */
[----:B------:R-:W-:Y:S01]  /*20e20*/  QGMMA.64x128x32.F32.E4M3.E4M3 R24, R224, gdesc[UR4], R24, gsb0 ;  /* 0x01e00004e0187df3 */ /* 0x000fe20008000818 */
[----:B------:R-:W-:Y:S02]  /*20e30*/  VIADD R14, R12, 0x100 ;  /* 0x000001000c0e7836 */ /* 0x000fe40000000000 */
[----:B------:R-:W-:-:S03]  /*20e40*/  IMAD.MOV.U32 R15, RZ, RZ, -0x3ffffff0 ;  /* 0xc0000010ff0f7424 */ /* 0x000fc600078e00ff */
[----:B------:R-:W-:Y:S02]  /*20e50*/  R2UR UR6, R14 ;  /* 0x000000000e0672ca */ /* 0x000fe400000e0000 */
[----:B------:R-:W-:Y:S02]  /*20e60*/  R2UR UR7, R15 ;  /* 0x000000000f0772ca */ /* 0x000fe400000e0000 */
[----:B01----:R-:W-:-:S04]  /*20e70*/  FMNMX.FTZ R0, R184, R21, !PT ;  /* 0x00000015b8007209 */ /* 0x003fc80007810000 */
        /* <DEDUP_REMOVED lines=8> */
[----:B------:R-:W-:Y:S01]  /*20f00*/  FMNMX.FTZ R13, R169, R13, !PT ;  /* 0x0000000da90d7209 */ /* 0x000fe20007810000 */
[----:B------:R-:W-:Y:S01]  /*20f10*/  VIADD R14, R12, 0x200 ;  /* 0x000002000c0e7836 */ /* 0x000fe20000000000 */
[----:B------:R-:W-:Y:S02]  /*20f20*/  WARPGROUP.DEPBAR.LE gsb0, 0x0 ;  /* 0x00008000000079c5 */ /* 0x000fe40000010000 */
[----:B------:R-:W-:Y:S01]  /*20f30*/  WARPGROUP.ARRIVE ;  /* 0x00000000000079c5 */ /* 0x000fe20000000000 */
[----:B------:R-:W-:Y:S01]  /*20f40*/  IMAD.MOV.U32 R15, RZ, RZ, -0x3ffffff0 ;  /* 0xc0000010ff0f7424 */ /* 0x000fe200078e00ff */
[----:B------:R-:W-:Y:S01]  /*20f50*/  FMNMX.FTZ R13, R172, R13, !PT ;  /* 0x0000000dac0d7209 */ /* 0x000fe20007810000 */
[----:B------:R-:W2:Y:S03]  /*20f60*/  LDL.LU R226, [R1+0x4] ;  /* 0x0000040001e27983 */ /* 0x000ea60000300800 */
[----:B------:R-:W-:Y:S01]  /*20f70*/  QGMMA.64x128x32.F32.E4M3.E4M3 R24, R220, gdesc[UR4], R24, gsb0 ;  /* 0x01e00004dc187df3 */ /* 0x000fe20008000818 */
[----:B------:R-:W-:Y:S01]  /*20f80*/  FMNMX.FTZ R13, R173, R13, !PT ;  /* 0x0000000dad0d7209 */ /* 0x000fe20007810000 */
[----:B------:R-:W3:Y:S01]  /*20f90*/  LDL.LU R227, [R1] ;  /* 0x0000000001e37983 */ /* 0x000ee20000300800 */
        /* <DEDUP_REMOVED lines=71> */
[----:B------:R-:W-:Y:S01]  /*21410*/  FMNMX.FTZ R0, R123, R0, !PT ;  /* 0x000000007b007209 */ /* 0x000fe20007810000 */
[----:B------:R-:W-:Y:S02]  /*21420*/  WARPGROUP.DEPBAR.LE gsb0, 0x0 ;  /* 0x00008000000079c5 */ /* 0x000fe40000010000 */
[----:B------:R-:W-:Y:S01]  /*21430*/  WARPGROUP.ARRIVE ;  /* 0x00000000000079c5 */ /* 0x000fe20000000000 */
[----:B------:R-:W-:Y:S02]  /*21440*/  FMNMX.FTZ R13, R116, R13, !PT ;  /* 0x0000000d740d7209 */ /* 0x000fe40007810000 */
[----:B------:R-:W-:Y:S02]  /*21450*/  FMNMX.FTZ R0, R126, R0, !PT ;  /* 0x000000007e007209 */ /* 0x000fe40007810000 */
[----:B------:R-:W-:Y:S01]  /*21460*/  FMNMX.FTZ R13, R117, R13, !PT ;  /* 0x0000000d750d7209 */ /* 0x000fe20007810000 */
[----:B------:R-:W-:Y:S01]  /*21470*/  QGMMA.64x128x32.F32.E4M3.E4M3 R24, R216, gdesc[UR4], R24, gsb0 ;  /* 0x01e00004d8187df3 */ /* 0x000fe20008000818 */
[----:B------:R-:W-:-:S02]  /*21480*/  R2UR UR6, R14 ;  /* 0x000000000e0672ca */ /* 0x000fc400000e0000 */
[----:B------:R-:W-:Y:S01]  /*21490*/  R2UR UR7, R15 ;  /* 0x000000000f0772ca */ /* 0x000fe200000e0000 */
[----:B------:R-:W-:Y:S01]  /*214a0*/  IMAD.MOV.U32 R15, RZ, RZ, -0x3ffffff0 ;  /* 0xc0000010ff0f7424 */ /* 0x000fe200078e00ff */
        /* <DEDUP_REMOVED lines=24> */
[----:B------:R-:W-:Y:S01]  /*21630*/  VIADD R14, R12, 0x400 ;  /* 0x000004000c0e7836 */ /* 0x000fe20000000000 */
        /* <DEDUP_REMOVED lines=9> */
[----:B------:R-:W0:Y:S01]  /*216d0*/  SHFL.BFLY PT, R3, R13, 0x1, 0x1f ;  /* 0x0c201f000d037f89 */ /* 0x000e2200000e0000 */
[----:B------:R-:W-:Y:S02]  /*216e0*/  WARPGROUP.DEPBAR.LE gsb0, 0x0 ;  /* 0x00008000000079c5 */ /* 0x000fe40000010000 */
[----:B------:R-:W-:Y:S01]  /*216f0*/  WARPGROUP.ARRIVE ;  /* 0x00000000000079c5 */ /* 0x000fe20000000000 */
[----:B0-----:R-:W-:-:S05]  /*21700*/  FMNMX.FTZ R3, R13, R3, !PT ;  /* 0x000000030d037209 */ /* 0x001fca0007810000 */
[----:B------:R-:W-:Y:S01]  /*21710*/  QGMMA.64x128x32.F32.E4M3.E4M3 R24, R212, gdesc[UR4], R24, gsb0 ;  /* 0x01e00004d4187df3 */ /* 0x000fe20008000818 */
[----:B------:R-:W-:Y:S02]  /*21720*/  R2UR UR6, R14 ;  /* 0x000000000e0672ca */ /* 0x000fe400000e0000 */
[----:B------:R-:W-:Y:S01]  /*21730*/  R2UR UR7, R15 ;  /* 0x000000000f0772ca */ /* 0x000fe200000e0000 */
[----:B------:R-:W0:Y:S01]  /*21740*/  SHFL.BFLY PT, R14, R0, 0x1, 0x1f ;  /* 0x0c201f00000e7f89 */ /* 0x000e2200000e0000 */
        /* <DEDUP_REMOVED lines=20> */
[----:B0-----:R-:W-:Y:S01]  /*21890*/  FMNMX.FTZ R0, R0, R14, !PT ;  /* 0x0000000e00007209 */ /* 0x001fe20007810000 */
[----:B------:R-:W-:Y:S01]  /*218a0*/  FADD.FTZ R14, -R3, R21 ;  /* 0x00000015030e7221 */ /* 0x000fe20000010100 */
        /* <DEDUP_REMOVED lines=96> */
[----:B------:R-:W-:-:S06]  /*21eb0*/  FFMA.FTZ R119, R2, R119, -R101 ;  /* 0x0000007702777223 */ /* 0x000fcc0000010865 */
[----:B------:R-:W4:Y:S08]  /*21ec0*/  MUFU.EX2 R194, R194 ;  /* 0x000000c200c27308 */ /* 0x000f300000000800 */
[----:B------:R-:W-:Y:S01]  /*21ed0*/  MUFU.EX2 R192, R192 ;  /* 0x000000c000c07308 */ /* 0x000fe20000000800 */
[----:B------:R-:W-:Y:S02]  /*21ee0*/  WARPGROUP.DEPBAR.LE gsb0, 0x0 ;  /* 0x00008000000079c5 */ /* 0x000fe40000010000 */
[----:B------:R-:W-:-:S05]  /*21ef0*/  WARPGROUP.ARRIVE ;  /* 0x00000000000079c5 */ /* 0x000fca0000000000 */
[----:B------:R-:W4:Y:S01]  /*21f00*/  MUFU.EX2 R195, R195 ;  /* 0x000000c300c37308 */ /* 0x000f220000000800 */
[----:B------:R-:W-:Y:S07]  /*21f10*/  QGMMA.64x128x32.F32.E4M3.E4M3 R24, R208, gdesc[UR4], R24, gsb0 ;  /* 0x01e00004d0187df3 */ /* 0x000fee0008000818 */
[----:B------:R-:W-:Y:S08]  /*21f20*/  MUFU.EX2 R193, R193 ;  /* 0x000000c100c17308 */ /* 0x000ff00000000800 */
[----:B------:R-:W4:Y:S08]  /*21f30*/  MUFU.EX2 R198, R198 ;  /* 0x000000c600c67308 */ /* 0x000f300000000800 */
        /* <DEDUP_REMOVED lines=14> */
[----:B------:R-:W-:Y:S01]  /*22020*/  MUFU.EX2 R180, R180 ;  /* 0x000000b400b47308 */ /* 0x000fe20000000800 */
[----:B------:R-:W-:-:S02]  /*22030*/  WARPGROUP.DEPBAR.LE gsb0, 0x0 ;  /* 0x00008000000079c5 */ /* 0x000fc40000010000 */
[----:B------:R-:W-:Y:S01]  /*22040*/  FFMA.FTZ R208, R2, R89, -R15 ;  /* 0x0000005902d07223 */ /* 0x000fe2000001080f */
[----:B------:R-:W-:-:S04]  /*22050*/  IMAD.MOV.U32 R89, RZ, RZ, -0x3ffffff0 ;  /* 0xc0000010ff597424 */ /* 0x000fc800078e00ff */
[----:B------:R2:W-:Y:S01]  /*22060*/  MUFU.EX2 R15, R88 ;  /* 0x00000058000f7308 */ /* 0x0005e20000000800 */
[----:B------:R-:W-:Y:S01]  /*22070*/  WARPGROUP.ARRIVE ;  /* 0x00000000000079c5 */ /* 0x000fe20000000000 */
[----:B------:R-:W-:Y:S01]  /*22080*/  R2UR UR7, R89 ;  /* 0x00000000590772ca */ /* 0x000fe200000e0000 */
[----:B---3--:R-:W-:-:S04]  /*22090*/  FFMA.FTZ R89, R13, R227, R186 ;  /* 0x000000e30d597223 */ /* 0x008fc800000100ba */
[----:B------:R-:W3:Y:S01]  /*220a0*/  S2R R227, SR_TID.X ;  /* 0x0000000000e37919 */ /* 0x000ee20000002100 */
[----:B------:R-:W3:Y:S01]  /*220b0*/  MUFU.EX2 R182, R182 ;  /* 0x000000b600b67308 */ /* 0x000ee20000000800 */
[----:B--2---:R-:W-:Y:S02]  /*220c0*/  VIADD R88, R12, 0x500 ;  /* 0x000005000c587836 */ /* 0x004fe40000000000 */
[----:B0-----:R-:W-:-:S03]  /*220d0*/  FADD.FTZ R89, R187, R89 ;  /* 0x00000059bb597221 */ /* 0x001fc60000010000 */
[----:B------:R-:W-:Y:S01]  /*220e0*/  R2UR UR6, R88 ;  /* 0x00000000580672ca */ /* 0x000fe200000e0000 */
[----:B------:R-:W-:-:S01]  /*220f0*/  FFMA.FTZ R88, R14, R226, R21 ;  /* 0x000000e20e587223 */ /* 0x000fc20000010015 */
[----:B-1----:R-:W-:Y:S01]  /*22100*/  FADD.FTZ R89, R190, R89 ;  /* 0x00000059be597221 */ /* 0x002fe20000010000 */
[----:B------:R-:W-:Y:S02]  /*22110*/  MUFU.EX2 R181, R181 ;  /* 0x000000b500b57308 */ /* 0x000fe40000000800 */
[----:B------:R-:W-:-:S01]  /*22120*/  FADD.FTZ R88, R184, R88 ;  /* 0x00000058b8587221 */ /* 0x000fc20000010000 */
[----:B----4-:R-:W-:-:S03]  /*22130*/  FADD.FTZ R89, R191, R89 ;  /* 0x00000059bf597221 */ /* 0x010fc60000010000 */
[----:B------:R-:W-:Y:S01]  /*22140*/  FADD.FTZ R88, R185, R88 ;  /* 0x00000058b9587221 */ /* 0x000fe20000010000 */
[----:B------:R-:W-:-:S01]  /*22150*/  FADD.FTZ R89, R194, R89 ;  /* 0x00000059c2597221 */ /* 0x000fc20000010000 */
[----:B------:R-:W0:Y:S02]  /*22160*/  MUFU.EX2 R183, R183 ;  /* 0x000000b700b77308 */ /* 0x000e240000000800 */
[----:B------:R-:W-:Y:S01]  /*22170*/  QGMMA.64x128x32.F32.E4M3.E4M3 R24, R204, gdesc[UR4], R24, gsb0 ;  /* 0x01e00004cc187df3 */ /* 0x000fe20008000818 */
[----:B------:R-:W-:-:S01]  /*22180*/  FADD.FTZ R88, R188, R88 ;  /* 0x00000058bc587221 */ /* 0x000fc20000010000 */
[----:B------:R-:W-:-:S03]  /*22190*/  FADD.FTZ R89, R195, R89 ;  /* 0x00000059c3597221 */ /* 0x000fc60000010000 */
[----:B------:R-:W-:Y:S01]  /*221a0*/  FADD.FTZ R88, R189, R88 ;  /* 0x00000058bd587221 */ /* 0x000fe20000010000 */
[----:B------:R-:W-:-:S01]  /*221b0*/  FADD.FTZ R89, R198, R89 ;  /* 0x00000059c6597221 */ /* 0x000fc20000010000 */
[----:B------:R-:W-:Y:S02]  /*221c0*/  MUFU.EX2 R152, R152 ;  /* 0x0000009800987308 */ /* 0x000fe40000000800 */
[----:B------:R-:W-:-:S01]  /*221d0*/  FADD.FTZ R88, R192, R88 ;  /* 0x00000058c0587221 */ /* 0x000fc20000010000 */
[----:B------:R-:W-:-:S03]  /*221e0*/  FADD.FTZ R89, R199, R89 ;  /* 0x00000059c7597221 */ /* 0x000fc60000010000 */
[----:B------:R-:W-:Y:S01]  /*221f0*/  FADD.FTZ R88, R193, R88 ;  /* 0x00000058c1587221 */ /* 0x000fe20000010000 */
[----:B------:R-:W-:-:S01]  /*22200*/  FADD.FTZ R89, R170, R89 ;  /* 0x00000059aa597221 */ /* 0x000fc20000010000 */
[----:B------:R-:W1:Y:S02]  /*22210*/  MUFU.EX2 R154, R154 ;  /* 0x0000009a009a7308 */ /* 0x000e640000000800 */
        /* <DEDUP_REMOVED lines=9> */
[----:B------:R-:W2:Y:S02]  /*222b0*/  MUFU.EX2 R155, R155 ;  /* 0x0000009b009b7308 */ /* 0x000ea40000000800 */
[----:B------:R-:W-:-:S01]  /*222c0*/  FADD.FTZ R88, R173, R88 ;  /* 0x00000058ad587221 */ /* 0x000fc20000010000 */
[----:B------:R-:W-:-:S03]  /*222d0*/  FADD.FTZ R89, R179, R89 ;  /* 0x00000059b3597221 */ /* 0x000fc60000010000 */
[----:B------:R-:W-:Y:S01]  /*222e0*/  FADD.FTZ R88, R176, R88 ;  /* 0x00000058b0587221 */ /* 0x000fe20000010000 */
[----:B---3--:R-:W-:-:S01]  /*222f0*/  FADD.FTZ R89, R182, R89 ;  /* 0x00000059b6597221 */ /* 0x008fc20000010000 */
[----:B------:R-:W3:Y:S02]  /*22300*/  MUFU.EX2 R156, R156 ;  /* 0x0000009c009c7308 */ /* 0x000ee40000000800 */
[----:B------:R-:W-:-:S01]  /*22310*/  FADD.FTZ R88, R177, R88 ;  /* 0x00000058b1587221 */ /* 0x000fc20000010000 */
[----:B0-----:R-:W-:-:S03]  /*22320*/  FADD.FTZ R89, R183, R89 ;  /* 0x00000059b7597221 */ /* 0x001fc60000010000 */
[----:B------:R-:W-:Y:S01]  /*22330*/  FADD.FTZ R88, R180, R88 ;  /* 0x00000058b4587221 */ /* 0x000fe20000010000 */
[----:B-1----:R-:W-:-:S01]  /*22340*/  FADD.FTZ R89, R154, R89 ;  /* 0x000000599a597221 */ /* 0x002fc20000010000 */
[----:B------:R-:W0:Y:S02]  /*22350*/  MUFU.EX2 R158, R158 ;  /* 0x0000009e009e7308 */ /* 0x000e240000000800 */
[----:B------:R-:W-:-:S01]  /*22360*/  FADD.FTZ R88, R181, R88 ;  /* 0x00000058b5587221 */ /* 0x000fc20000010000 */
[----:B--2---:R-:W-:-:S03]  /*22370*/  FADD.FTZ R89, R155, R89 ;  /* 0x000000599b597221 */ /* 0x004fc60000010000 */
[----:B------:R-:W-:Y:S02]  /*22380*/  FADD.FTZ R88, R152, R88 ;  /* 0x0000005898587221 */ /* 0x000fe40000010000 */
[----:B------:R-:W1:Y:S02]  /*22390*/  MUFU.EX2 R157, R157 ;  /* 0x0000009d009d7308 */ /* 0x000e640000000800 */
[----:B------:R-:W-:-:S04]  /*223a0*/  FADD.FTZ R88, R153, R88 ;  /* 0x0000005899587221 */ /* 0x000fc80000010000 */
[----:B---3--:R-:W-:Y:S02]  /*223b0*/  FADD.FTZ R88, R156, R88 ;  /* 0x000000589c587221 */ /* 0x008fe40000010000 */
        /* <DEDUP_REMOVED lines=22> */
[----:B-1----:R-:W-:-:S01]  /*22520*/  FADD.FTZ R89, R167, R89 ;  /* 0x00000059a7597221 */ /* 0x002fc20000010000 */
[----:B------:R-:W-:Y:S01]  /*22530*/  WARPGROUP.ARRIVE ;  /* 0x00000000000079c5 */ /* 0x000fe20000000000 */
[----:B------:R-:W-:-:S05]  /*22540*/  SHF.R.U32.HI R205, RZ, 0x7, R227 ;  /* 0x00000007ffcd7819 */ /* 0x000fca00000116e3 */
        /* <DEDUP_REMOVED lines=14> */
[----:B------:R-:W-:Y:S02]  /*22630*/  VIADD R88, R12, 0x600 ;  /* 0x000006000c587836 */ /* 0x000fe40000000000 */
[----:B------:R-:W-:-:S03]  /*22640*/  FFMA.FTZ R12, R2, R114, -R101 ;  /* 0x00000072020c7223 */ /* 0x000fc60000010865 */
[----:B------:R-:W-:Y:S01]  /*22650*/  R2UR UR6, R88 ;  /* 0x00000000580672ca */ /* 0x000fe200000e0000 */
[----:B------:R-:W2:Y:S01]  /*22660*/  MUFU.EX2 R143, R143 ;  /* 0x0000008f008f7308 */ /* 0x000ea20000000800 */
[----:B0-----:R-:W-:-:S01]  /*22670*/  FADD.FTZ R89, R144, R89 ;  /* 0x0000005990597221 */ /* 0x001fc20000010000 */
[----:B------:R-:W-:Y:S01]  /*22680*/  FFMA.FTZ R88, R2, R118, -R101 ;  /* 0x0000007602587223 */ /* 0x000fe20000010865 */
[----:B------:R-:W-:-:S04]  /*22690*/  @!P1 IMAD R118, R233, 0x8, R18 ;  /* 0x00000008e9769824 */ /* 0x000fc800078e0212 */
[----:B------:R-:W-:Y:S01]  /*226a0*/  @!P1 VIADD R118, R118, 0x2e840 ;  /* 0x0002e84076769836 */ /* 0x000fe20000000000 */
[----:B------:R-:W0:Y:S01]  /*226b0*/  MUFU.EX2 R146, R146 ;  /* 0x0000009200927308 */ /* 0x000e220000000800 */
[----:B-1----:R-:W-:-:S01]  /*226c0*/  FADD.FTZ R114, R145, R89 ;  /* 0x0000005991727221 */ /* 0x002fc20000010000 */
[----:B------:R-:W-:Y:S02]  /*226d0*/  IMAD.MOV.U32 R89, RZ, RZ, -0x3ffffff0 ;  /* 0xc0000010ff597424 */ /* 0x000fe400078e00ff */
[----:B------:R-:W-:-:S03]  /*226e0*/  @!P1 PRMT R118, RZ, 0x654, R118 ;  /* 0x00000654ff769816 */ /* 0x000fc60000000076 */
        /* <DEDUP_REMOVED lines=13> */
[----:B------:R-:W-:Y:S01]  /*227c0*/  QGMMA.64x128x32.F32.E4M3.E4M3 R24, R200, gdesc[UR4], R24, gsb0 ;  /* 0x01e00004c8187df3 */ /* 0x000fe20008000818 */
[----:B------:R-:W-:-:S03]  /*227d0*/  IADD3 R102, -R205, 0xb, RZ ;  /* 0x0000000bcd667810 */ /* 0x000fc60007ffe1ff */
        /* <DEDUP_REMOVED lines=42> */
[----:B------:R-:W2:Y:S08]  /*22a80*/  MUFU.EX2 R104, R104 ;  /* 0x0000006800687308 */ /* 0x000eb00000000800 */
[----:B------:R-:W4:Y:S01]  /*22a90*/  MUFU.EX2 R106, R106 ;  /* 0x0000006a006a7308 */ /* 0x000f220000000800 */
[----:B---3--:R-:W-:-:S07]  /*22aa0*/  FADD.FTZ R204, R135, R204 ;  /* 0x000000cc87cc7221 */ /* 0x008fce0000010000 */
[----:B------:R-:W3:Y:S01]  /*22ab0*/  MUFU.EX2 R105, R105 ;  /* 0x0000006900697308 */ /* 0x000ee20000000800 */
[----:B--2---:R-:W-:-:S07]  /*22ac0*/  FADD.FTZ R114, R104, R114 ;  /* 0x0000007268727221 */ /* 0x004fce0000010000 */
[----:B------:R-:W2:Y:S01]  /*22ad0*/  MUFU.EX2 R107, R107 ;  /* 0x0000006b006b7308 */ /* 0x000ea20000000800 */
[----:B----4-:R-:W-:-:S07]  /*22ae0*/  FADD.FTZ R204, R106, R204 ;  /* 0x000000cc6acc7221 */ /* 0x010fce0000010000 */
        /* <DEDUP_REMOVED lines=49> */
[----:B---3--:R-:W-:-:S04]  /*22e00*/  FADD.FTZ R103, R97, R103 ;  /* 0x0000006761677221 */ /* 0x008fc80000010000 */
[----:B------:R-:W-:-:S03]  /*22e10*/  FADD.FTZ R103, R15, R103 ;  /* 0x000000670f677221 */ /* 0x000fc60000010000 */
[----:B------:R-:W3:Y:S01]  /*22e20*/  MUFU.EX2 R100, R100 ;  /* 0x0000006400647308 */ /* 0x000ee20000000800 */
[----:B--2---:R-:W-:-:S07]  /*22e30*/  FADD.FTZ R114, R98, R114 ;  /* 0x0000007262727221 */ /* 0x004fce0000010000 */
[----:B------:R-:W0:Y:S01]  /*22e40*/  MUFU.EX2 R101, R101 ;  /* 0x0000006500657308 */ /* 0x000e220000000800 */
[----:B----4-:R-:W-:-:S01]  /*22e50*/  FADD.FTZ R114, R99, R114 ;  /* 0x0000007263727221 */ /* 0x010fc20000010000 */
[----:B---3--:R-:W-:-:S05]  /*22e60*/  FADD.FTZ R103, R100, R103 ;  /* 0x0000006764677221 */ /* 0x008fca0000010000 */
[----:B------:R1:W-:Y:S01]  /*22e70*/  STL [R1+0x4], R103 ;  /* 0x0000046701007387 */ /* 0x0003e20000100800 */
[----:B0-----:R-:W-:-:S05]  /*22e80*/  FADD.FTZ R102, R101, R114 ;  /* 0x0000007265667221 */ /* 0x001fca0000010000 */
[----:B------:R1:W-:Y:S01]  /*22e90*/  STL [R1], R102 ;  /* 0x0000006601007387 */ /* 0x0003e20000100800 */
[----:B------:R-:W-:Y:S05]  /*22ea0*/  @!P0 BRA `(.L_x_7471) ;  /* 0x0000000000048947 */ /* 0x000fea0003800000 */
[----:B------:R-:W-:Y:S01]  /*22eb0*/  BPT.TRAP 0x1 ;  /* 0x000000040000795c */ /* 0x000fe20000300000 */
.L_x_7471:
[----:B-1----:R-:W2:Y:S01]  /*22ec0*/  LDL R102, [R1+0x68] ;  /* 0x0000680001667983 */ /* 0x002ea20000100800 */
[----:B------:R-:W-:Y:S02]  /*22ed0*/  F2FP.SATFINITE.E4M3.F32.PACK_AB_MERGE_C R185, R188, R185, RZ ;  /* 0x000000b9bcb9723e */ /* 0x000fe400048070ff */
[----:B--2---:R-:W-:Y:S02]  /*22ee0*/  R2UR UR4, R102 ;  /* 0x00000000660472ca */ /* 0x004fe400000e0000 */
[----:B------:R-:W2:Y:S01]  /*22ef0*/  LDL R102, [R1+0x48] ;  /* 0x0000480001667983 */ /* 0x000ea20000100800 */
[----:B------:R-:W-:Y:S01]  /*22f00*/  IMAD R20, R20, 0x8, R18 ;  /* 0x0000000814147824 */ /* 0x000fe200078e0212 */
[----:B------:R-:W-:Y:S01]  /*22f10*/  F2FP.SATFINITE.E4M3.F32.PACK_AB_MERGE_C R224, R184, R21, R185 ;  /* 0x00000015b8e0723e */ /* 0x000fe200048070b9 */
[----:B------:R-:W-:Y:S01]  /*22f20*/  FMUL.FTZ R24, R24, R14 ;  /* 0x0000000e18187220 */ /* 0x000fe20000410000 */
[----:B------:R-:W-:Y:S01]  /*22f30*/  F2FP.SATFINITE.E4M3.F32.PACK_AB_MERGE_C R124, R125, R124, RZ ;  /* 0x0000007c7d7c723e */ /* 0x000fe200048070ff */
[----:B------:R-:W-:Y:S01]  /*22f40*/  VIADD R20, R20, 0x2e860 ;  /* 0x0002e86014147836 */ /* 0x000fe20000000000 */
[----:B------:R-:W-:Y:S01]  /*22f50*/  F2FP.SATFINITE.E4M3.F32.PACK_AB_MERGE_C R88, R119, R88, RZ ;  /* 0x000000587758723e */ /* 0x000fe200048070ff */
[----:B------:R-:W-:Y:S01]  /*22f60*/  FMUL.FTZ R25, R25, R14 ;  /* 0x0000000e19197220 */ /* 0x000fe20000410000 */
[----:B------:R-:W-:Y:S01]  /*22f70*/  F2FP.SATFINITE.E4M3.F32.PACK_AB_MERGE_C R92, R93, R92, RZ ;  /* 0x0000005c5d5c723e */ /* 0x000fe200048070ff */
[----:B------:R-:W-:Y:S01]  /*22f80*/  FMUL.FTZ R28, R28, R14 ;  /* 0x0000000e1c1c7220 */ /* 0x000fe20000410000 */
[----:B------:R-:W-:Y:S01]  /*22f90*/  F2FP.SATFINITE.E4M3.F32.PACK_AB_MERGE_C R124, R121, R120, R124 ;  /* 0x00000078797c723e */ /* 0x000fe2000480707c */
[----:B------:R-:W-:Y:S01]  /*22fa0*/  IMAD.U32 R21, RZ, RZ, UR4 ;  /* 0x00000004ff157e24 */ /* 0x000fe2000f8e00ff */
[----:B------:R-:W-:Y:S01]  /*22fb0*/  F2FP.SATFINITE.E4M3.F32.PACK_AB_MERGE_C R190, R191, R190, RZ ;  /* 0x000000bebfbe723e */ /* 0x000fe200048070ff */
[-C--:B------:R-:W-:Y:S01]  /*22fc0*/  FMUL.FTZ R29, R29, R14.reuse ;  /* 0x0000000e1d1d7220 */ /* 0x080fe20000410000 */
        /* <DEDUP_REMOVED lines=114> */
[----:B0-----:R-:W-:Y:S02]  /*236f0*/  IMAD.MOV.U32 R20, RZ, RZ, R233 ;  /* 0x000000ffff147224 */ /* 0x001fe400078e00e9 */
[----:B------:R-:W-:Y:S01]  /*23700*/  IMAD.MOV.U32 R208, RZ, RZ, R124 ;  /* 0x000000ffffd07224 */ /* 0x000fe200078e007c */
[C---:B--2---:R-:W-:Y:S01]  /*23710*/  ISETP.GT.AND P2, PT, R236.reuse, R102, PT ;  /* 0x00000066ec00720c */ /* 0x044fe20003f44270 */
[----:B------:R-:W-:-:S12]  /*23720*/  VIADD R236, R236, 0xffffffff ;  /* 0xffffffffecec7836 */ /* 0x000fd80000000000 */
[----:B------:R-:W-:Y:S05]  /*23730*/  @P2 BRA `(.L_x_7472) ;  /* 0xffffffc000142947 */ /* 0x000fea000383ffff */
[----:B------:R-:W-:-:S07]  /*23740*/  IMAD.MOV.U32 R12, RZ, RZ, R236 ;  /* 0x000000ffff0c7224 */ /* 0x000fce00078e00ec */
.L_x_7461:
[----:B------:R-:W2:Y:S02]  /*23750*/  LDL R13, [R1+0x74] ;  /* 0x00007400010d7983 */ /* 0x000ea40000100800 */
[----:B--2---:R-:W-:-:S13]  /*23760*/  ISETP.GE.AND P2, PT, R12, R13, PT ;  /* 0x0000000d0c00720c */ /* 0x004fda0003f46270 */
[----:B------:R-:W-:Y:S05]  /*23770*/  @!P2 BRA `(.L_x_7473) ;  /* 0x0000006400e0a947 */ /* 0x000fea0003800000 */
[----:B------:R-:W-:Y:S02]  /*23780*/  IMAD.MOV.U32 R237, RZ, RZ, R0 ;  /* 0x000000ffffed7224 */ /* 0x000fe400078e0000 */
[----:B------:R-:W-:Y:S02]  /*23790*/  IMAD.MOV.U32 R236, RZ, RZ, R3 ;  /* 0x000000ffffec7224 */ /* 0x000fe400078e0003 */
[----:B------:R-:W-:Y:S02]  /*237a0*/  IMAD.MOV.U32 R235, RZ, RZ, R232 ;  /* 0x000000ffffeb7224 */ /* 0x000fe400078e00e8 */
[----:B------:R-:W-:-:S07]  /*237b0*/  IMAD.MOV.U32 R13, RZ, RZ, R233 ;  /* 0x000000ffff0d7224 */ /* 0x000fce00078e00e9 */
.L_x_7492:
        /* <DEDUP_REMOVED lines=9> */
.L_x_7475:
        /* <DEDUP_REMOVED lines=8> */
.L_x_7476:
[----:B------:R-:W-:Y:S04]  /*238d0*/  BSSY B0, `(.L_x_7474) ;  /* 0x0000004000007945 */ /* 0x000fe80003800000 */
[----:B--2---:R-:W-:Y:S05]  /*238e0*/  @P3 BRA `(.L_x_7477) ;  /* 0x0000000000083947 */ /* 0x004fea0003800000 */
[----:B------:R-:W2:Y:S02]  /*238f0*/  SYNCS.PHASECHK.TRANS64.TRYWAIT P3, [R3+URZ+0x2e830], R0 ;  /* 0x02e83000030075a7 */ /* 0x000ea4000806017f */
[----:B--2---:R-:W-:Y:S05]  /*23900*/  @!P3 BRA `(.L_x_7478) ;  /* 0x00000148008cb947 */ /* 0x004fea0003800000 */
.L_x_7477:
[----:B------:R-:W-:Y:S05]  /*23910*/  BSYNC B0 ;  /* 0x0000000000007941 */ /* 0x000fea0003800000 */
.L_x_7474:
        /* <DEDUP_REMOVED lines=26> */
[----:B------:R3:W-:Y:S01]  /*23ac0*/  STL [R1+0xc8], R19 ;  /* 0x0000c81301007387 */ /* 0x0007e20000100800 */
[----:B------:R-:W-:-:S02]  /*23ad0*/  R2UR UR31, R91 ;  /* 0x000000005b1f72ca */ /* 0x000fc400000e0000 */
[----:B------:R-:W-:Y:S01]  /*23ae0*/  R2UR UR39, R15 ;  /* 0x000000000f2772ca */ /* 0x000fe200000e0000 */
[----:B------:R-:W-:Y:S01]  /*23af0*/  STL [R1+0xc4], R18 ;  /* 0x0000c41201007387 */ /* 0x000fe20000100800 */
[----:B------:R-:W-:Y:S02]  /*23b00*/  R2UR UR36, R8 ;  /* 0x00000000082472ca */ /* 0x000fe400000e0000 */
[----:B-1----:R-:W-:Y:S01]  /*23b10*/  SHF.R.U32.HI R0, RZ, 0x7, R0 ;  /* 0x00000007ff007819 */ /* 0x002fe20000011600 */
[----:B------:R-:W-:Y:S01]  /*23b20*/  STL [R1+0xc0], R17 ;  /* 0x0000c01101007387 */ /* 0x000fe20000100800 */
[----:B------:R-:W-:Y:S02]  /*23b30*/  R2UR UR37, R9 ;  /* 0x00000000092572ca */ /* 0x000fe400000e0000 */
[----:B------:R-:W-:Y:S01]  /*23b40*/  R2UR UR47, R21 ;  /* 0x00000000152f72ca */ /* 0x000fe200000e0000 */
[----:B------:R-:W-:Y:S01]  /*23b50*/  VIADD R0, R0, 0x8 ;  /* 0x0000000800007836 */ /* 0x000fe20000000000 */
[----:B------:R-:W-:Y:S01]  /*23b60*/  STL [R1+0xbc], R16 ;  /* 0x0000bc1001007387 */ /* 0x000fe20000100800 */
[----:B------:R-:W-:-:S02]  /*23b70*/  R2UR UR44, R8 ;  /* 0x00000000082c72ca */ /* 0x000fc400000e0000 */
[----:B------:R-:W-:Y:S01]  /*23b80*/  R2UR UR45, R9 ;  /* 0x00000000092d72ca */ /* 0x000fe200000e0000 */
[----:B------:R1:W-:Y:S01]  /*23b90*/  BAR.SYNC.DEFER_BLOCKING R0, 0x100 ;  /* 0x000400000000751d */ /* 0x0003e20000010000 */
[C---:B------:R-:W-:Y:S02]  /*23ba0*/  R2UR UR19, R15.reuse ;  /* 0x000000000f1372ca */ /* 0x040fe400000e0000 */
[----:B------:R-:W-:Y:S01]  /*23bb0*/  R2UR UR5, R15 ;  /* 0x000000000f0572ca */ /* 0x000fe200000e0000 */
[----:B------:R-:W-:Y:S01]  /*23bc0*/  IMAD.MOV.U32 R15, RZ, RZ, 0x40000040 ;  /* 0x40000040ff0f7424 */ /* 0x000fe200078e00ff */
[----:B------:R-:W-:Y:S02]  /*23bd0*/  R2UR UR17, R21 ;  /* 0x00000000151172ca */ /* 0x000fe400000e0000 */
[C---:B------:R-:W-:Y:S01]  /*23be0*/  R2UR UR9, R91.reuse ;  /* 0x000000005b0972ca */ /* 0x040fe200000e0000 */
[----:B------:R4:W-:Y:S01]  /*23bf0*/  STL [R1+0xb8], R12 ;  /* 0x0000b80c01007387 */ /* 0x0009e20000100800 */
[----:B------:R-:W-:-:S02]  /*23c00*/  R2UR UR33, R91 ;  /* 0x000000005b2172ca */ /* 0x000fc400000e0000 */
[----:B------:R-:W-:Y:S01]  /*23c10*/  R2UR UR59, R89 ;  /* 0x00000000593b72ca */ /* 0x000fe200000e0000 */
[----:B------:R0:W-:Y:S01]  /*23c20*/  STL [R1+0xb4], R2 ;  /* 0x0000b40201007387 */ /* 0x0001e20000100800 */
        /* <DEDUP_REMOVED lines=8> */
[----:B---3--:R-:W-:Y:S01]  /*23cb0*/  MOV R19, UR7 ;  /* 0x0000000700137c02 */ /* 0x008fe20008000f00 */
        /* <DEDUP_REMOVED lines=24> */
[----:B----4-:R-:W-:Y:S01]  /*23e40*/  MOV R12, UR11 ;  /* 0x0000000b000c7c02 */ /* 0x010fe20008000f00 */
[----:B------:R-:W-:Y:S01]  /*23e50*/  UMOV UR11, UR25 ;  /* 0x00000019000b7c82 */ /* 0x000fe20008000000 */
[----:B------:R-:W-:Y:S01]  /*23e60*/  R2UR UR24, R14 ;  /* 0x000000000e1872ca */ /* 0x000fe200000e0000 */
[----:B------:R-:W-:Y:S01]  /*23e70*/  VIADD R14, R88, 0x4 ;  /* 0x00000004580e7836 */ /* 0x000fe20000000000 */
[----:B------:R-:W-:Y:S01]  /*23e80*/  R2UR UR10, R20 ;  /* 0x00000000140a72ca */ /* 0x000fe200000e0000 */
[----:B------:R-:W-:Y:S01]  /*23e90*/  UMOV UR7, UR29 ;  /* 0x0000001d00077c82 */ /* 0x000fe20008000000 */
[C---:B------:R-:W-:Y:S01]  /*23ea0*/  R2UR UR25, R9.reuse ;  /* 0x00000000091972ca */ /* 0x040fe200000e0000 */
[----:B------:R-:W-:Y:S01]  /*23eb0*/  VIADD R20, R88, 0x204 ;  /* 0x0000020458147836 */ /* 0x000fe20000000000 */
[----:B------:R-:W-:Y:S01]  /*23ec0*/  R2UR UR6, R14 ;  /* 0x000000000e0672ca */ /* 0x000fe200000e0000 */
[----:B------:R-:W-:Y:S01]  /*23ed0*/  VIADD R14, R88, 0x304 ;  /* 0x00000304580e7836 */ /* 0x000fe20000000000 */
[----:B------:R-:W-:Y:S01]  /*23ee0*/  R2UR UR29, R9 ;  /* 0x00000000091d72ca */ /* 0x000fe200000e0000 */
[----:B------:R-:W-:Y:S01]  /*23ef0*/  IMAD.MOV.U32 R91, RZ, RZ, 0x40000040 ;  /* 0x40000040ff5b7424 */ /* 0x000fe200078e00ff */
[----:B------:R-:W-:Y:S01]  /*23f00*/  MOV R23, UR11 ;  /* 0x0000000b00177c02 */ /* 0x000fe20008000f00 */
        /* <DEDUP_REMOVED lines=9> */
[----:B-1----:R-:W-:Y:S01]  /*23fa0*/  MOV R0, UR6 ;  /* 0x0000000600007c02 */ /* 0x002fe20008000f00 */
        /* <DEDUP_REMOVED lines=8> */
[C---:B------:R-:W-:Y:S02]  /*24030*/  R2UR UR8, R8.reuse ;  /* 0x00000000080872ca */ /* 0x040fe400000e0000 */
[----:B------:R-:W-:Y:S02]  /*24040*/  R2UR UR9, R9 ;  /* 0x00000000090972ca */ /* 0x000fe400000e0000 */
[----:B------:R-:W-:Y:S01]  /*24050*/  MOV R93, UR11 ;  /* 0x0000000b005d7c02 */ /* 0x000fe20008000f00 */
[----:B------:R-:W-:Y:S01]  /*24060*/  UMOV UR11, UR5 ;  /* 0x00000005000b7c82 */ /* 0x000fe20008000000 */
[----:B0-----:R-:W-:Y:S01]  /*24070*/  MOV R2, UR10 ;  /* 0x0000000a00027c02 */ /* 0x001fe20008000f00 */
[----:B------:R-:W-:Y:S01]  /*24080*/  UMOV UR10, UR24 ;  /* 0x00000018000a7c82 */ /* 0x000fe20008000000 */
[----:B------:R-:W-:-:S02]  /*24090*/  R2UR UR24, R8 ;  /* 0x00000000081872ca */ /* 0x000fc400000e0000 */
[----:B------:R-:W-:Y:S01]  /*240a0*/  MOV R22, UR10 ;  /* 0x0000000a00167c02 */ /* 0x000fe20008000f00 */
[----:B------:R-:W-:Y:S01]  /*240b0*/  UMOV UR10, UR18 ;  /* 0x00000012000a7c82 */ /* 0x000fe20008000000 */
[----:B------:R-:W-:Y:S01]  /*240c0*/  R2UR UR18, R14 ;  /* 0x000000000e1272ca */ /* 0x000fe200000e0000 */
[----:B------:R-:W-:Y:S01]  /*240d0*/  VIADD R14, R88, 0x504 ;  /* 0x00000504580e7836 */ /* 0x000fe20000000000 */
[----:B------:R-:W-:Y:S02]  /*240e0*/  WARPGROUP.DEPBAR.LE gsb0, 0x0 ;  /* 0x00008000000079c5 */ /* 0x000fe40000010000 */
        /* <DEDUP_REMOVED lines=11> */
[C---:B------:R-:W-:Y:S02]  /*241a0*/  R2UR UR5, R11.reuse ;  /* 0x000000000b0572ca */ /* 0x040fe400000e0000 */
[----:B------:R-:W-:Y:S02]  /*241b0*/  R2UR UR12, R10 ;  /* 0x000000000a0c72ca */ /* 0x000fe400000e0000 */
[----:B------:R-:W-:Y:S02]  /*241c0*/  R2UR UR13, R11 ;  /* 0x000000000b0d72ca */ /* 0x000fe400000e0000 */
[----:B------:R-:W-:Y:S01]  /*241d0*/  MOV R17, UR15 ;  /* 0x0000000f00117c02 */ /* 0x000fe20008000f00 */
        /* <DEDUP_REMOVED lines=183> */
.L_x_7480:
[----:B------:R-:W-:Y:S01]  /*24d50*/  SHF.L.U32 R0, R235, 0x1f, RZ ;  /* 0x0000001feb007819 */ /* 0x000fe200000006ff */
[----:B-----5:R-:W-:-:S04]  /*24d60*/  IMAD R3, R13, 0x8, R18 ;  /* 0x000000080d037824 */ /* 0x020fc800078e0212 */
[----:B------:R0:W1:Y:S01]  /*24d70*/  SYNCS.PHASECHK.TRANS64.TRYWAIT P2, [R3+URZ+0x2e850], R0 ;  /* 0x02e85000030075a7 */ /* 0x000062000804017f */
[----:B------:R-:W-:Y:S05]  /*24d80*/  @!P0 BRA `(.L_x_7481) ;  /* 0x0000000000048947 */ /* 0x000fea0003800000 */
[----:B------:R-:W-:Y:S01]  /*24d90*/  BPT.TRAP 0x1 ;  /* 0x000000040000795c */ /* 0x000fe20000300000 */
.L_x_7481:
[----:B-1----:R-:W-:Y:S05]  /*24da0*/  @P2 BRA `(.L_x_7479) ;  /* 0x0000000000082947 */ /* 0x002fea0003800000 */
[----:B------:R-:W1:Y:S02]  /*24db0*/  SYNCS.PHASECHK.TRANS64.TRYWAIT P2, [R3+URZ+0x2e850], R0 ;  /* 0x02e85000030075a7 */ /* 0x000e64000804017f */
[----:B-1----:R-:W-:Y:S05]  /*24dc0*/  @!P2 BRA `(.L_x_7482) ;  /* 0x000001340070a947 */ /* 0x002fea0003800000 */
.L_x_7479:
[----:B-----5:R-:W-:Y:S01]  /*24dd0*/  VIADD R14, R18, 0x400 ;  /* 0x00000400120e7836 */ /* 0x020fe20000000000 */
[----:B------:R-:W-:Y:S05]  /*24de0*/  WARPSYNC.ALL ;  /* 0x0000000000007948 */ /* 0x000fea0003800000 */
[----:B------:R-:W-:Y:S01]  /*24df0*/  SHF.R.U32.HI R14, RZ, 0x4, R14 ;  /* 0x00000004ff0e7819 */ /* 0x000fe2000001160e */
[----:B------:R-:W-:Y:S01]  /*24e00*/  IMAD.MOV.U32 R15, RZ, RZ, -0x3ffffff0 ;  /* 0xc0000010ff0f7424 */ /* 0x000fe200078e00ff */
[----:B01----:R-:W2:Y:S01]  /*24e10*/  LDL R0, [R1+0x70] ;  /* 0x0000700001007983 */ /* 0x003ea20000100800 */
[----:B------:R-:W-:Y:S01]  /*24e20*/  IMAD.MOV.U32 R21, RZ, RZ, -0x3ffffff0 ;  /* 0xc0000010ff157424 */ /* 0x000fe200078e00ff */
[----:B------:R-:W-:Y:S01]  /*24e30*/  LOP3.LUT R14, R14, 0x3fff, RZ, 0xc0, !PT ;  /* 0x00003fff0e0e7812 */ /* 0x000fe200078ec0ff */
[----:B------:R-:W0:Y:S01]  /*24e40*/  LDC R3, c[0x0][0x448] ;  /* 0x00011200ff037b82 */ /* 0x000e220000000800 */
[----:B------:R-:W3:Y:S01]  /*24e50*/  LDL R235, [R1+0x10] ;  /* 0x0000100001eb7983 */ /* 0x000ee20000100800 */
[----:B------:R-:W-:Y:S01]  /*24e60*/  R2UR UR7, R15 ;  /* 0x000000000f0772ca */ /* 0x000fe200000e0000 */
[----:B------:R-:W-:Y:S01]  /*24e70*/  WARPGROUP.ARRIVE ;  /* 0x00000000000079c5 */ /* 0x000fe20000000000 */
[----:B------:R-:W-:Y:S01]  /*24e80*/  LOP3.LUT R14, R14, 0x10000, RZ, 0xfc, !PT ;  /* 0x000100000e0e7812 */ /* 0x000fe200078efcff */
[----:B------:R-:W-:Y:S01]  /*24e90*/  ULDC UR4, c[0x0][0x9dc] ;  /* 0x0002770000047ab9 */ /* 0x000fe20000000800 */
[----:B------:R-:W-:-:S03]  /*24ea0*/  ULDC UR5, c[0x0][0x9e0] ;  /* 0x0002780000057ab9 */ /* 0x000fc60000000800 */
        /* <DEDUP_REMOVED lines=10> */
[----:B------:R-:W2:Y:S04]  /*24f50*/  LDL R225, [R1+0x64] ;  /* 0x0000640001e17983 */ /* 0x000ea80000100800 */
[----:B------:R-:W4:Y:S02]  /*24f60*/  LDL R226, [R1+0x50] ;  /* 0x0000500001e27983 */ /* 0x000f240000100800 */
[----:B------:R-:W-:Y:S01]  /*24f70*/  QGMMA.64x128x32.F32.E4M3.E4M3 R24, R220, gdesc[UR4], R24, gsb0 ;  /* 0x01e00004dc187df3 */ /* 0x000fe20008000818 */
[----:B------:R-:W-:-:S02]  /*24f80*/  R2UR UR6, R20 ;  /* 0x00000000140672ca */ /* 0x000fc400000e0000 */
[----:B------:R-:W-:Y:S01]  /*24f90*/  R2UR UR7, R21 ;  /* 0x00000000150772ca */ /* 0x000fe200000e0000 */
[----:B------:R-:W-:Y:S01]  /*24fa0*/  VIADD R20, R14, 0x300 ;  /* 0x000003000e147836 */ /* 0x000fe20000000000 */
[----:B------:R-:W3:Y:S01]  /*24fb0*/  LDL R227, [R1+0x14] ;  /* 0x0000140001e37983 */ /* 0x000ee20000100800 */
[----:B------:R-:W-:Y:S01]  /*24fc0*/  IMAD.MOV.U32 R21, RZ, RZ, -0x3ffffff0 ;  /* 0xc0000010ff157424 */ /* 0x000fe200078e00ff */
[----:B0-----:R-:W-:Y:S01]  /*24fd0*/  ISETP.NE.AND P2, PT, R3, 0x1, PT ;  /* 0x000000010300780c */ /* 0x001fe20003f45270 */
[----:B------:R-:W-:Y:S01]  /*24fe0*/  IMAD.MOV.U32 R15, RZ, RZ, -0x3ffffff0 ;  /* 0xc0000010ff0f7424 */ /* 0x000fe200078e00ff */
[----:B------:R-:W-:-:S11]  /*24ff0*/  ULOP3.LUT UR4, URZ, UR4, URZ, 0x33, !UPT ;  /* 0x000000043f047292 */ /* 0x000fd6000f8e333f */
[----:B------:R-:W0:Y:S01]  /*25000*/  @P2 LDC R3, c[0x0][0x450] ;  /* 0x00011400ff032b82 */ /* 0x000e220000000800 */
        /* <DEDUP_REMOVED lines=8> */
[----:B------:R-:W-:Y:S01]  /*25090*/  WARPGROUP.ARRIVE ;  /* 0x00000000000079c5 */ /* 0x000fe20000000000 */
[----:B--2---:R-:W-:-:S05]  /*250a0*/  IMAD.IADD R0, R0, 0x1, R225 ;  /* 0x0000000100007824 */ /* 0x004fca00078e02e1 */
[----:B------:R-:W1:Y:S03]  /*250b0*/  S2R R225, SR_TID.X ;  /* 0x0000000000e17919 */ /* 0x000e660000002100 */
[----:B------:R-:W-:Y:S01]  /*250c0*/  QGMMA.64x128x32.F32.E4M3.E4M3 R24, R212, gdesc[UR4], R24, gsb0 ;  /* 0x01e00004d4187df3 */ /* 0x000fe20008000818 */
[----:B------:R-:W-:Y:S01]  /*250d0*/  R2UR UR6, R20 ;  /* 0x00000000140672ca */ /* 0x000fe200000e0000 */
[C---:B------:R-:W-:Y:S01]  /*250e0*/  VIADD R20, R14.reuse, 0x500 ;  /* 0x000005000e147836 */ /* 0x040fe20000000000 */
[----:B------:R-:W-:Y:S01]  /*250f0*/  R2UR UR7, R21 ;  /* 0x00000000150772ca */ /* 0x000fe200000e0000 */
[----:B------:R-:W-:Y:S02]  /*25100*/  IMAD.MOV.U32 R21, RZ, RZ, -0x3ffffff0 ;  /* 0xc0000010ff157424 */ /* 0x000fe400078e00ff */
[----:B------:R-:W-:Y:S01]  /*25110*/  VIADD R14, R14, 0x600 ;  /* 0x000006000e0e7836 */ /* 0x000fe20000000000 */
[----:B-1----:R-:W-:Y:S01]  /*25120*/  SHF.R.U32.HI R225, RZ, 0x7, R225 ;  /* 0x00000007ffe17819 */ /* 0x002fe200000116e1 */
[----:B------:R-:W-:-:S02]  /*25130*/  WARPGROUP.DEPBAR.LE gsb0, 0x0 ;  /* 0x00008000000079c5 */ /* 0x000fc40000010000 */
[----:B------:R-:W-:-:S06]  /*25140*/  WARPGROUP.ARRIVE ;  /* 0x00000000000079c5 */ /* 0x000fcc0000000000 */
[----:B------:R-:W-:Y:S01]  /*25150*/  QGMMA.64x128x32.F32.E4M3.E4M3 R24, R208, gdesc[UR4], R24, gsb0 ;  /* 0x01e00004d0187df3 */ /* 0x000fe20008000818 */
[----:B------:R-:W-:Y:S02]  /*25160*/  R2UR UR6, R20 ;  /* 0x00000000140672ca */ /* 0x000fe400000e0000 */
[----:B------:R-:W-:Y:S01]  /*25170*/  R2UR UR7, R21 ;  /* 0x00000000150772ca */ /* 0x000fe200000e0000 */
[----:B------:R-:W-:Y:S02]  /*25180*/  WARPGROUP.DEPBAR.LE gsb0, 0x0 ;  /* 0x00008000000079c5 */ /* 0x000fe40000010000 */
[----:B------:R-:W-:-:S10]  /*25190*/  WARPGROUP.ARRIVE ;  /* 0x00000000000079c5 */ /* 0x000fd40000000000 */
[----:B------:R-:W-:Y:S01]  /*251a0*/  QGMMA.64x128x32.F32.E4M3.E4M3 R24, R204, gdesc[UR4], R24, gsb0 ;  /* 0x01e00004cc187df3 */ /* 0x000fe20008000818 */
[----:B------:R-:W-:Y:S02]  /*251b0*/  R2UR UR6, R14 ;  /* 0x000000000e0672ca */ /* 0x000fe400000e0000 */
[----:B------:R-:W-:Y:S01]  /*251c0*/  R2UR UR7, R15 ;  /* 0x000000000f0772ca */ /* 0x000fe200000e0000 */
[----:B------:R-:W1:Y:S01]  /*251d0*/  @P2 LDC R14, c[0x0][0x44c] ;  /* 0x00011300ff0e2b82 */ /* 0x000e620000000800 */
[----:B------:R-:W-:-:S04]  /*251e0*/  @!P1 IMAD R15, R233, 0x8, R18 ;  /* 0x00000008e90f9824 */ /* 0x000fc800078e0212 */
[----:B------:R-:W-:-:S05]  /*251f0*/  @!P1 VIADD R15, R15, 0x2e840 ;  /* 0x0002e8400f0f9836 */ /* 0x000fca0000000000 */
[----:B------:R-:W-:Y:S01]  /*25200*/  @!P1 PRMT R15, RZ, 0x654, R15 ;  /* 0x00000654ff0f9816 */ /* 0x000fe2000000000f */
[----:B-1----:R-:W-:-:S05]  /*25210*/  @P2 IMAD.HI.U32 R14, R0, R14, RZ ;  /* 0x0000000e000e2227 */ /* 0x002fca00078e00ff */
[----:B0-----:R-:W-:Y:S01]  /*25220*/  @P2 SHF.R.U32.HI R0, RZ, R3, R14 ;  /* 0x00000003ff002219 */ /* 0x001fe2000001160e */
[----:B------:R-:W-:Y:S01]  /*25230*/  IMAD R3, R12, -0xe0, RZ ;  /* 0xffffff200c037824 */ /* 0x000fe200078e02ff */
[----:B------:R-:W-:Y:S01]  /*25240*/  IADD3 R14, -R225, 0xb, RZ ;  /* 0x0000000be10e7810 */ /* 0x000fe20007ffe1ff */
[----:B------:R-:W-:Y:S02]  /*25250*/  WARPGROUP.DEPBAR.LE gsb0, 0x0 ;  /* 0x00008000000079c5 */ /* 0x000fe40000010000 */
[----:B------:R-:W-:Y:S01]  /*25260*/  WARPGROUP.ARRIVE ;  /* 0x00000000000079c5 */ /* 0x000fe20000000000 */
[----:B------:R-:W0:Y:S05]  /*25270*/  LDC R205, c[0x0][0x9e4] ;  /* 0x00027900ffcd7b82 */ /* 0x000e2a0000000800 */
[----:B------:R-:W-:Y:S01]  /*25280*/  QGMMA.64x128x32.F32.E4M3.E4M3 R24, R200, gdesc[UR4], R24, gsb0 ;  /* 0x01e00004c8187df3 */ /* 0x000fe20008000818 */
[----:B0-----:R-:W-:-:S02]  /*25290*/  ISETP.GE.AND P2, PT, R205, 0x1, PT ;  /* 0x00000001cd00780c */ /* 0x001fc40003f46270 */
[----:B------:R-:W-:Y:S02]  /*252a0*/  WARPGROUP.DEPBAR.LE gsb0, 0x0 ;  /* 0x00008000000079c5 */ /* 0x000fe40000010000 */
[----:B------:R-:W0:Y:S01]  /*252b0*/  SHFL.IDX PT, R203, R0, RZ, 0x1c1f ;  /* 0x001c1fff00cb7589 */ /* 0x000e2200000e0000 */
[----:B----4-:R-:W-:Y:S01]  /*252c0*/  IMAD.IADD R200, R3, 0x1, -R226 ;  /* 0x0000000103c87824 */ /* 0x010fe200078e0ae2 */
[----:B------:R1:W-:Y:S06]  /*252d0*/  BAR.ARV R14, 0x100 ;  /* 0x0004000e0000751d */ /* 0x0003ec0000002000 */
[----:B------:R2:W-:Y:S01]  /*252e0*/  @!P1 SYNCS.ARRIVE.TRANS64.RED.A1T0 RZ, [R15+URZ], RZ ;  /* 0x000000ff0fff99a7 */ /* 0x0005e2000810043f */
[----:B-1----:R-:W-:-:S04]  /*252f0*/  IADD3 R14, -R226, 0x1, R3 ;  /* 0x00000001e20e7810 */ /* 0x002fc80007ffe103 */
[----:B---3--:R-:W-:-:S05]  /*25300*/  IADD3 R14, -R235, R14, R227 ;  /* 0x0000000eeb0e7210 */ /* 0x008fca0007ffe1e3 */
[C---:B------:R-:W-:Y:S02]  /*25310*/  VIADD R20, R14.reuse, UR5 ;  /* 0x000000050e147c36 */ /* 0x040fe40008000000 */
[----:B------:R-:W-:Y:S02]  /*25320*/  VIADD R21, R14, UR4 ;  /* 0x000000040e157c36 */ /* 0x000fe40008000000 */
[--C-:B0-----:R-:W-:Y:S02]  /*25330*/  IMAD.IADD R201, R20, 0x1, R203.reuse ;  /* 0x0000000114c97824 */ /* 0x101fe400078e02cb */
[----:B------:R-:W-:Y:S01]  /*25340*/  IMAD.IADD R202, R21, 0x1, R203 ;  /* 0x0000000115ca7824 */ /* 0x000fe200078e02cb */
[----:B--2---:R-:W-:Y:S06]  /*25350*/  @!P2 BRA `(.L_x_7483) ;  /* 0x00000000005ca947 */ /* 0x004fec0003800000 */
        /* <DEDUP_REMOVED lines=13> */
.L_x_7485:
[----:B------:R-:W-:Y:S02]  /*25430*/  ULDC UR4, c[0x0][0x9e4] ;  /* 0x0002790000047ab9 */ /* 0x000fe40000000800 */
[----:B------:R-:W-:-:S05]  /*25440*/  IMAD.U32 R204, RZ, RZ, UR4 ;  /* 0x00000004ffcc7e24 */ /* 0x000fca000f8e00ff */
[----:B------:R-:W-:-:S13]  /*25450*/  ISETP.NE.AND P2, PT, R204, 0x1, PT ;  /* 0x00000001cc00780c */ /* 0x000fda0003f45270 */
[----:B------:R-:W0:Y:S02]  /*25460*/  @P2 LDC.64 R14, c[0x0][0x9e8] ;  /* 0x00027a00ff0e2b82 */ /* 0x000e240000000a00 */
[----:B0-----:R-:W-:-:S05]  /*25470*/  @P2 IMAD.HI.U32 R14, R203, R14, RZ ;  /* 0x0000000ecb0e2227 */ /* 0x001fca00078e00ff */
[----:B------:R-:W-:-:S07]  /*25480*/  @P2 SHF.R.U32.HI R203, RZ, R15, R14 ;  /* 0x0000000fffcb2219 */ /* 0x000fce000001160e */
.L_x_7486:
[----:B------:R-:W-:Y:S05]  /*25490*/  BSYNC B0 ;  /* 0x0000000000007941 */ /* 0x000fea0003800000 */
.L_x_7484:
[----:B------:R-:W-:-:S05]  /*254a0*/  IMAD R203, R203, R204, R200 ;  /* 0x000000cccbcb7224 */ /* 0x000fca00078e02c8 */
[----:B------:R-:W-:Y:S02]  /*254b0*/  VIMNMX R202, R202, R203, !PT ;  /* 0x000000cbcaca7248 */ /* 0x000fe40007fe0100 */
[----:B------:R-:W-:-:S07]  /*254c0*/  VIADDMNMX R201, R203, R204, R201, PT ;  /* 0x000000cccbc97246 */ /* 0x000fce00038001c9 */
.L_x_7483:
[----:B------:R-:W-:Y:S01]  /*254d0*/  ISETP.GE.AND P2, PT, R3, 0x2, PT ;  /* 0x000000020300780c */ /* 0x000fe20003f46270 */
[----:B------:R-:W0:Y:S01]  /*254e0*/  SHFL.IDX PT, R0, R0, 0x1, 0x1c1f ;  /* 0x003c1f0000007f89 */ /* 0x000e2200000e0000 */
[----:B------:R-:W-:Y:S02]  /*254f0*/  LOP3.LUT R17, R17, 0xffffdfff, RZ, 0xc0, !PT ;  /* 0xffffdfff11117812 */ /* 0x000fe400078ec0ff */
[C---:B------:R-:W-:Y:S02]  /*25500*/  ISETP.GE.AND P3, PT, R3.reuse, 0x9, PT ;  /* 0x000000090300780c */ /* 0x040fe40003f66270 */
        /* <DEDUP_REMOVED lines=15> */
[----:B------:R-:W-:-:S02]  /*25600*/  ISETP.GT.AND P2, PT, R202, 0x9, !P3 ;  /* 0x00000009ca00780c */ /* 0x000fc40005f44270 */
[----:B------:R-:W-:Y:S02]  /*25610*/  @P4 LOP3.LUT R16, R16, 0x2, RZ, 0xfc, !PT ;  /* 0x0000000210104812 */ /* 0x000fe400078efcff */
[----:B------:R-:W-:Y:S02]  /*25620*/  ISETP.LT.OR P2, PT, R201, 0xa, P2 ;  /* 0x0000000ac900780c */ /* 0x000fe40001741670 */
[----:B------:R-:W-:Y:S02]  /*25630*/  @P3 LOP3.LUT R17, R17, 0x8000, RZ, 0xfc, !PT ;  /* 0x0000800011113812 */ /* 0x000fe400078efcff */
[----:B------:R-:W-:Y:S02]  /*25640*/  ISETP.GE.AND P3, PT, R3, 0x11, PT ;  /* 0x000000110300780c */ /* 0x000fe40003f66270 */
[----:B------:R-:W-:Y:S02]  /*25650*/  LOP3.LUT R17, R17, 0xfffeffff, RZ, 0xc0, !PT ;  /* 0xfffeffff11117812 */ /* 0x000fe400078ec0ff */
[----:B------:R-:W-:-:S02]  /*25660*/  FSEL R189, R189, -INF , !P2 ;  /* 0xff800000bdbd7808 */ /* 0x000fc40005000000 */
[----:B------:R-:W-:Y:S02]  /*25670*/  ISETP.GT.AND P2, PT, R202, 0x10, !P3 ;  /* 0x00000010ca00780c */ /* 0x000fe40005f44270 */
[----:B------:R-:W-:Y:S02]  /*25680*/  LOP3.LUT R16, R16, 0xfffffffb, RZ, 0xc0, !PT ;  /* 0xfffffffb10107812 */ /* 0x000fe400078ec0ff */
        /* <DEDUP_REMOVED lines=318> */
.L_x_7489:
[----:B------:R-:W-:Y:S02]  /*26a70*/  ULDC UR4, c[0x0][0x9e4] ;  /* 0x0002790000047ab9 */ /* 0x000fe40000000800 */
[----:B------:R-:W-:-:S05]  /*26a80*/  IMAD.U32 R3, RZ, RZ, UR4 ;  /* 0x00000004ff037e24 */ /* 0x000fca000f8e00ff */
[----:B------:R-:W-:-:S13]  /*26a90*/  ISETP.NE.AND P6, PT, R3, 0x1, PT ;  /* 0x000000010300780c */ /* 0x000fda0003fc5270 */
[----:B------:R-:W0:Y:S02]  /*26aa0*/  @P6 LDC.64 R14, c[0x0][0x9e8] ;  /* 0x00027a00ff0e6b82 */ /* 0x000e240000000a00 */
[----:B0-----:R-:W-:-:S05]  /*26ab0*/  @P6 IMAD.HI.U32 R14, R0, R14, RZ ;  /* 0x0000000e000e6227 */ /* 0x001fca00078e00ff */
[----:B------:R-:W-:-:S07]  /*26ac0*/  @P6 SHF.R.U32.HI R0, RZ, R15, R14 ;  /* 0x0000000fff006219 */ /* 0x000fce000001160e */
.L_x_7490:
[----:B------:R-:W-:Y:S05]  /*26ad0*/  BSYNC B0 ;  /* 0x0000000000007941 */ /* 0x000fea0003800000 */
.L_x_7488:
[----:B------:R-:W-:-:S05]  /*26ae0*/  IMAD R0, R0, R3, R200 ;  /* 0x0000000300007224 */ /* 0x000fca00078e02c8 */
[----:B------:R-:W-:Y:S02]  /*26af0*/  VIADDMNMX R20, R0, R3, R20, PT ;  /* 0x0000000300147246 */ /* 0x000fe40003800114 */
[----:B------:R-:W-:-:S07]  /*26b00*/  VIMNMX R21, R21, R0, !PT ;  /* 0x0000000015157248 */ /* 0x000fce0007fe0100 */
.L_x_7487:
[----:B------:R-:W-:Y:S01]  /*26b10*/  ISETP.GT.AND P2, PT, R21, 0x20, !P2 ;  /* 0x000000201500780c */ /* 0x000fe20005744270 */
[----:B------:R-:W2:Y:S03]  /*26b20*/  LDL.LU R201, [R1+0x4] ;  /* 0x0000040001c97983 */ /* 0x000ea60000300800 */
[----:B------:R-:W-:Y:S01]  /*26b30*/  ISETP.LT.OR P2, PT, R20, 0x21, P2 ;  /* 0x000000211400780c */ /* 0x000fe20001741670 */
[----:B------:R-:W3:Y:S01]  /*26b40*/  LDL.LU R200, [R1] ;  /* 0x0000000001c87983 */ /* 0x000ee20000300800 */
[----:B------:R-:W-:Y:S02]  /*26b50*/  LOP3.LUT P6, RZ, R17, 0x10, RZ, 0xc0, !PT ;  /* 0x0000001011ff7812 */ /* 0x000fe400078cc0ff */
        /* <DEDUP_REMOVED lines=137> */
[----:B------:R-:W-:Y:S01]  /*273f0*/  LOP3.LUT P2, RZ, R16, 0x400000, RZ, 0xc0, !PT ;  /* 0x0040000010ff7812 */ /* 0x000fe2000784c0ff */
[----:B------:R-:W0:Y:S01]  /*27400*/  SHFL.BFLY PT, R0, R3, 0x2, 0x1f ;  /* 0x0c401f0003007f89 */ /* 0x000e2200000e0000 */
[C---:B------:R-:W-:Y:S02]  /*27410*/  ISETP.GT.AND P3, PT, R21.reuse, 0xd0, !P3 ;  /* 0x000000d01500780c */ /* 0x040fe40005f64270 */
[----:B------:R-:W-:-:S02]  /*27420*/  ISETP.GT.AND P2, PT, R21, 0x71, !P2 ;  /* 0x000000711500780c */ /* 0x000fc40005744270 */
[C---:B------:R-:W-:Y:S02]  /*27430*/  ISETP.LT.OR P3, PT, R20.reuse, 0xd1, P3 ;  /* 0x000000d11400780c */ /* 0x040fe40001f61670 */
[----:B------:R-:W-:Y:S02]  /*27440*/  ISETP.LT.OR P2, PT, R20, 0x72, P2 ;  /* 0x000000721400780c */ /* 0x000fe40001741670 */
[----:B------:R-:W-:Y:S02]  /*27450*/  ISETP.GT.AND P4, PT, R21, 0xd1, !P4 ;  /* 0x000000d11500780c */ /* 0x000fe40006784270 */
[----:B------:R-:W-:Y:S02]  /*27460*/  FSEL R147, R147, -INF , !P2 ;  /* 0xff80000093937808 */ /* 0x000fe40005000000 */
[----:B------:R-:W-:Y:S02]  /*27470*/  LOP3.LUT P2, RZ, R16, 0x200000, RZ, 0xc0, !PT ;  /* 0x0020000010ff7812 */ /* 0x000fe4000784c0ff */
[----:B------:R-:W-:-:S02]  /*27480*/  FSEL R98, R98, -INF , !P3 ;  /* 0xff80000062627808 */ /* 0x000fc40005800000 */
[C---:B------:R-:W-:Y:S02]  /*27490*/  ISETP.GT.AND P2, PT, R21.reuse, 0x78, !P2 ;  /* 0x000000781500780c */ /* 0x040fe40005744270 */
[C---:B------:R-:W-:Y:S02]  /*274a0*/  ISETP.LT.OR P4, PT, R20.reuse, 0xd2, P4 ;  /* 0x000000d21400780c */ /* 0x040fe40002781670 */
[----:B------:R-:W-:Y:S02]  /*274b0*/  ISETP.LT.OR P2, PT, R20, 0x79, P2 ;  /* 0x000000791400780c */ /* 0x000fe40001741670 */
[----:B------:R-:W-:Y:S02]  /*274c0*/  ISETP.GT.AND P5, PT, R21, 0xd8, !P5 ;  /* 0x000000d81500780c */ /* 0x000fe40006fa4270 */
[----:B------:R-:W-:Y:S02]  /*274d0*/  FSEL R150, R150, -INF , !P2 ;  /* 0xff80000096967808 */ /* 0x000fe40005000000 */
[----:B------:R-:W-:-:S02]  /*274e0*/  LOP3.LUT P2, RZ, R16, 0x100000, RZ, 0xc0, !PT ;  /* 0x0010000010ff7812 */ /* 0x000fc4000784c0ff */
[----:B0-----:R-:W-:Y:S02]  /*274f0*/  FMNMX.FTZ R3, R3, R0, !PT ;  /* 0x0000000003037209 */ /* 0x001fe40007810000 */
[----:B------:R-:W-:Y:S02]  /*27500*/  ISETP.GT.AND P2, PT, R21, 0x79, !P2 ;  /* 0x000000791500780c */ /* 0x000fe40005744270 */
[----:B------:R-:W-:Y:S01]  /*27510*/  FSEL R99, R99, -INF , !P4 ;  /* 0xff80000063637808 */ /* 0x000fe20006000000 */
[----:B------:R-:W0:Y:S01]  /*27520*/  SHFL.BFLY PT, R14, R3, 0x1, 0x1f ;  /* 0x0c201f00030e7f89 */ /* 0x000e2200000e0000 */
[C---:B------:R-:W-:Y:S02]  /*27530*/  ISETP.LT.OR P2, PT, R20.reuse, 0x7a, P2 ;  /* 0x0000007a1400780c */ /* 0x040fe40001741670 */
[----:B------:R-:W-:Y:S02]  /*27540*/  ISETP.LT.OR P5, PT, R20, 0xd9, P5 ;  /* 0x000000d91400780c */ /* 0x000fe40002fa1670 */
[----:B------:R-:W-:-:S02]  /*27550*/  FSEL R151, R151, -INF , !P2 ;  /* 0xff80000097977808 */ /* 0x000fc40005000000 */
[----:B------:R-:W-:Y:S02]  /*27560*/  LOP3.LUT P2, RZ, R16, 0x80000, RZ, 0xc0, !PT ;  /* 0x0008000010ff7812 */ /* 0x000fe4000784c0ff */
[----:B------:R-:W-:Y:S02]  /*27570*/  FSEL R102, R102, -INF , !P5 ;  /* 0xff80000066667808 */ /* 0x000fe40006800000 */
[----:B------:R-:W-:-:S04]  /*27580*/  ISETP.GT.AND P2, PT, R21, 0x80, !P2 ;  /* 0x000000801500780c */ /* 0x000fc80005744270 */
[----:B------:R-:W-:-:S04]  /*27590*/  ISETP.LT.OR P2, PT, R20, 0x81, P2 ;  /* 0x000000811400780c */ /* 0x000fc80001741670 */
[----:B------:R-:W-:Y:S02]  /*275a0*/  FSEL R122, R122, -INF , !P2 ;  /* 0xff8000007a7a7808 */ /* 0x000fe40005000000 */
[----:B------:R-:W-:Y:S02]  /*275b0*/  LOP3.LUT P2, RZ, R16, 0x40000, RZ, 0xc0, !PT ;  /* 0x0004000010ff7812 */ /* 0x000fe4000784c0ff */
[----:B0-----:R-:W-:Y:S02]  /*275c0*/  FMNMX.FTZ R3, R3, R14, !PT ;  /* 0x0000000e03037209 */ /* 0x001fe40007810000 */
[----:B------:R-:W-:Y:S02]  /*275d0*/  ISETP.GT.AND P2, PT, R21, 0x81, !P2 ;  /* 0x000000811500780c */ /* 0x000fe40005744270 */
[----:B------:R-:W-:Y:S01]  /*275e0*/  FSETP.NEU.FTZ.AND P3, PT, R3, -INF , PT ;  /* 0xff8000000300780b */ /* 0x000fe20003f7d000 */
[----:B------:R-:W-:-:S01]  /*275f0*/  FFMA.FTZ R15, R2, R3, -8 ;  /* 0xc1000000020f7423 */ /* 0x000fc20000010003 */
[----:B------:R-:W-:-:S04]  /*27600*/  ISETP.LT.OR P2, PT, R20, 0x82, P2 ;  /* 0x000000821400780c */ /* 0x000fc80001741670 */
[----:B------:R-:W-:Y:S02]  /*27610*/  FSEL R123, R123, -INF , !P2 ;  /* 0xff8000007b7b7808 */ /* 0x000fe40005000000 */
[----:B------:R-:W-:Y:S02]  /*27620*/  LOP3.LUT P2, RZ, R16, 0x20000, RZ, 0xc0, !PT ;  /* 0x0002000010ff7812 */ /* 0x000fe4000784c0ff */
[----:B------:R-:W-:Y:S02]  /*27630*/  FSEL R15, R15, RZ, P3 ;  /* 0x000000ff0f0f7208 */ /* 0x000fe40001800000 */
[----:B------:R-:W-:-:S03]  /*27640*/  ISETP.GT.AND P2, PT, R21, 0x88, !P2 ;  /* 0x000000881500780c */ /* 0x000fc60005744270 */
[--C-:B------:R-:W-:Y:S01]  /*27650*/  FFMA.FTZ R14, R2, R184, -R15.reuse ;  /* 0x000000b8020e7223 */ /* 0x100fe2000001080f */
[----:B------:R-:W-:Y:S01]  /*27660*/  ISETP.LT.OR P2, PT, R20, 0x89, P2 ;  /* 0x000000891400780c */ /* 0x000fe20001741670 */
[C-C-:B------:R-:W-:Y:S01]  /*27670*/  FFMA.FTZ R184, R2.reuse, R189, -R15.reuse ;  /* 0x000000bd02b87223 */ /* 0x140fe2000001080f */
[----:B------:R-:W-:-:S01]  /*27680*/  FFMA.FTZ R189, R2, R196, -R15 ;  /* 0x000000c402bd7223 */ /* 0x000fc2000001080f */
[--C-:B------:R-:W-:Y:S01]  /*27690*/  FFMA.FTZ R168, R2, R168, -R15.reuse ;  /* 0x000000a802a87223 */ /* 0x100fe2000001080f */
[----:B------:R-:W-:Y:S01]  /*276a0*/  FSEL R126, R126, -INF , !P2 ;  /* 0xff8000007e7e7808 */ /* 0x000fe20005000000 */
[--C-:B------:R-:W-:Y:S01]  /*276b0*/  FFMA.FTZ R169, R2, R169, -R15.reuse ;  /* 0x000000a902a97223 */ /* 0x100fe2000001080f */
[----:B------:R-:W-:Y:S01]  /*276c0*/  LOP3.LUT P2, RZ, R16, 0x10000, RZ, 0xc0, !PT ;  /* 0x0001000010ff7812 */ /* 0x000fe2000784c0ff */
[C-C-:B------:R-:W-:Y:S01]  /*276d0*/  FFMA.FTZ R172, R2.reuse, R172, -R15.reuse ;  /* 0x000000ac02ac7223 */ /* 0x140fe2000001080f */
[----:B------:R-:W-:-:S01]  /*276e0*/  FFMA.FTZ R173, R2, R173, -R15 ;  /* 0x000000ad02ad7223 */ /* 0x000fc2000001080f */
[C-C-:B------:R-:W-:Y:S01]  /*276f0*/  FFMA.FTZ R176, R2.reuse, R176, -R15.reuse ;  /* 0x000000b002b07223 */ /* 0x140fe2000001080f */
[----:B------:R-:W-:Y:S01]  /*27700*/  ISETP.GT.AND P2, PT, R21, 0x89, !P2 ;  /* 0x000000891500780c */ /* 0x000fe20005744270 */
[C-C-:B------:R-:W-:Y:S01]  /*27710*/  FFMA.FTZ R177, R2.reuse, R177, -R15.reuse ;  /* 0x000000b102b17223 */ /* 0x140fe2000001080f */
[----:B------:R-:W-:-:S01]  /*27720*/  FFMA.FTZ R180, R2, R180, -R15 ;  /* 0x000000b402b47223 */ /* 0x000fc2000001080f */
[--C-:B------:R-:W-:Y:S01]  /*27730*/  FFMA.FTZ R181, R2, R181, -R15.reuse ;  /* 0x000000b502b57223 */ /* 0x100fe2000001080f */
[----:B------:R-:W-:Y:S01]  /*27740*/  ISETP.LT.OR P2, PT, R20, 0x8a, P2 ;  /* 0x0000008a1400780c */ /* 0x000fe20001741670 */
[C-C-:B------:R-:W-:Y:S01]  /*27750*/  FFMA.FTZ R152, R2.reuse, R152, -R15.reuse ;  /* 0x0000009802987223 */ /* 0x140fe2000001080f */
[----:B------:R-:W-:-:S01]  /*27760*/  FFMA.FTZ R153, R2, R153, -R15 ;  /* 0x0000009902997223 */ /* 0x000fc2000001080f */
[C-C-:B------:R-:W-:Y:S01]  /*27770*/  FFMA.FTZ R156, R2.reuse, R156, -R15.reuse ;  /* 0x0000009c029c7223 */ /* 0x140fe2000001080f */
        /* <DEDUP_REMOVED lines=13> */
[--C-:B------:R-:W-:Y:S01]  /*27850*/  FFMA.FTZ R144, R2, R144, -R15.reuse ;  /* 0x0000009002907223 */ /* 0x100fe2000001080f */
[----:B------:R-:W-:Y:S01]  /*27860*/  FSEL R130, R130, -INF , !P2 ;  /* 0xff80000082827808 */ /* 0x000fe20005000000 */
[C-C-:B------:R-:W-:Y:S01]  /*27870*/  FFMA.FTZ R145, R2.reuse, R145, -R15.reuse ;  /* 0x0000009102917223 */ /* 0x140fe2000001080f */
[----:B------:R-:W-:Y:S01]  /*27880*/  ISETP.GT.AND P2, PT, R21, 0x91, !P6 ;  /* 0x000000911500780c */ /* 0x000fe20007744270 */
[C-C-:B------:R-:W-:Y:S01]  /*27890*/  FFMA.FTZ R148, R2.reuse, R148, -R15.reuse ;  /* 0x0000009402947223 */ /* 0x140fe2000001080f */
[----:B------:R-:W-:Y:S01]  /*278a0*/  LOP3.LUT P6, RZ, R17, 0x2000, RZ, 0xc0, !PT ;  /* 0x0000200011ff7812 */ /* 0x000fe200078cc0ff */
        /* <DEDUP_REMOVED lines=32> */
[----:B------:R-:W-:Y:S01]  /*27ab0*/  FFMA.FTZ R100, R2, R100, -R15 ;  /* 0x0000006402647223 */ /* 0x000fe2000001080f */
[----:B------:R-:W-:Y:S01]  /*27ac0*/  FSEL R135, R135, -INF , !P2 ;  /* 0xff80000087877808 */ /* 0x000fe20005000000 */
[----:B------:R-:W-:Y:S01]  /*27ad0*/  MUFU.EX2 R14, R14 ;  /* 0x0000000e000e7308 */ /* 0x000fe20000000800 */
[----:B------:R-:W-:-:S04]  /*27ae0*/  LOP3.LUT P2, RZ, R16, 0x800, RZ, 0xc0, !PT ;  /* 0x0000080010ff7812 */ /* 0x000fc8000784c0ff */
[----:B------:R-:W-:-:S03]  /*27af0*/  ISETP.GT.AND P2, PT, R21, 0xa0, !P2 ;  /* 0x000000a01500780c */ /* 0x000fc60005744270 */
[----:B------:R-:W-:Y:S01]  /*27b00*/  MUFU.EX2 R184, R184 ;  /* 0x000000b800b87308 */ /* 0x000fe20000000800 */
[----:B------:R-:W-:-:S04]  /*27b10*/  ISETP.LT.OR P2, PT, R20, 0xa1, P2 ;  /* 0x000000a11400780c */ /* 0x000fc80001741670 */
[----:B------:R-:W-:Y:S02]  /*27b20*/  FSEL R106, R106, -INF , !P2 ;  /* 0xff8000006a6a7808 */ /* 0x000fe40005000000 */
[----:B------:R-:W-:Y:S01]  /*27b30*/  LOP3.LUT P2, RZ, R16, 0x400, RZ, 0xc0, !PT ;  /* 0x0000040010ff7812 */ /* 0x000fe2000784c0ff */
[----:B------:R-:W-:Y:S03]  /*27b40*/  MUFU.EX2 R189, R189 ;  /* 0x000000bd00bd7308 */ /* 0x000fe60000000800 */
[----:B------:R-:W-:-:S04]  /*27b50*/  ISETP.GT.AND P2, PT, R21, 0xa1, !P2 ;  /* 0x000000a11500780c */ /* 0x000fc80005744270 */
[----:B------:R-:W-:Y:S01]  /*27b60*/  ISETP.LT.OR P2, PT, R20, 0xa2, P2 ;  /* 0x000000a21400780c */ /* 0x000fe20001741670 */
[----:B------:R-:W-:Y:S03]  /*27b70*/  MUFU.EX2 R168, R168 ;  /* 0x000000a800a87308 */ /* 0x000fe60000000800 */
[----:B------:R-:W-:Y:S02]  /*27b80*/  FSEL R107, R107, -INF , !P2 ;  /* 0xff8000006b6b7808 */ /* 0x000fe40005000000 */
[----:B------:R-:W-:-:S03]  /*27b90*/  LOP3.LUT P2, RZ, R16, 0x200, RZ, 0xc0, !PT ;  /* 0x0000020010ff7812 */ /* 0x000fc6000784c0ff */
[----:B------:R-:W-:Y:S01]  /*27ba0*/  MUFU.EX2 R169, R169 ;  /* 0x000000a900a97308 */ /* 0x000fe20000000800 */
[----:B------:R-:W-:-:S04]  /*27bb0*/  ISETP.GT.AND P2, PT, R21, 0xa8, !P2 ;  /* 0x000000a81500780c */ /* 0x000fc80005744270 */
[----:B------:R-:W-:-:S03]  /*27bc0*/  ISETP.LT.OR P2, PT, R20, 0xa9, P2 ;  /* 0x000000a91400780c */ /* 0x000fc60001741670 */
[----:B------:R-:W-:Y:S01]  /*27bd0*/  MUFU.EX2 R172, R172 ;  /* 0x000000ac00ac7308 */ /* 0x000fe20000000800 */
[----:B------:R-:W-:Y:S02]  /*27be0*/  FSEL R110, R110, -INF , !P2 ;  /* 0xff8000006e6e7808 */ /* 0x000fe40005000000 */
[----:B------:R-:W-:-:S04]  /*27bf0*/  LOP3.LUT P2, RZ, R16, 0x100, RZ, 0xc0, !PT ;  /* 0x0000010010ff7812 */ /* 0x000fc8000784c0ff */
[----:B------:R-:W-:Y:S01]  /*27c00*/  ISETP.GT.AND P2, PT, R21, 0xa9, !P2 ;  /* 0x000000a91500780c */ /* 0x000fe20005744270 */
[----:B------:R-:W-:Y:S03]  /*27c10*/  MUFU.EX2 R173, R173 ;  /* 0x000000ad00ad7308 */ /* 0x000fe60000000800 */
[----:B------:R-:W-:-:S04]  /*27c20*/  ISETP.LT.OR P2, PT, R20, 0xaa, P2 ;  /* 0x000000aa1400780c */ /* 0x000fc80001741670 */
        /* <DEDUP_REMOVED lines=25> */
[----:B------:R-:W-:Y:S02]  /*27dc0*/  ISETP.GT.AND P2, PT, R21, 0x1, !P6 ;  /* 0x000000011500780c */ /* 0x000fe40007744270 */
[----:B------:R-:W-:Y:S02]  /*27dd0*/  LOP3.LUT P6, RZ, R17, 0x100, RZ, 0xc0, !PT ;  /* 0x0000010011ff7812 */ /* 0x000fe400078cc0ff */
        /* <DEDUP_REMOVED lines=39> */
[----:B------:R-:W-:-:S04]  /*28050*/  ISETP.GT.AND P2, PT, R21, RZ, !P2 ;  /* 0x000000ff1500720c */ /* 0x000fc80005744270 */
[----:B------:R-:W-:Y:S01]  /*28060*/  ISETP.LT.OR P2, PT, R20, 0x1, P2 ;  /* 0x000000011400780c */ /* 0x000fe20001741670 */
[----:B------:R-:W-:Y:S03]  /*28070*/  MUFU.EX2 R120, R120 ;  /* 0x0000007800787308 */ /* 0x000fe60000000800 */
[----:B------:R-:W-:Y:S02]  /*28080*/  FSEL R186, R186, -INF , !P2 ;  /* 0xff800000baba7808 */ /* 0x000fe40005000000 */
[----:B------:R-:W-:Y:S02]  /*28090*/  LOP3.LUT P2, RZ, R17, 0x800, RZ, 0xc0, !PT ;  /* 0x0000080011ff7812 */ /* 0x000fe4000784c0ff */
[----:B------:R-:W-:Y:S01]  /*280a0*/  FMNMX.FTZ R0, R186, R237, !PT ;  /* 0x000000edba007209 */ /* 0x000fe20007810000 */
[----:B------:R-:W-:Y:S01]  /*280b0*/  MUFU.EX2 R121, R121 ;  /* 0x0000007900797308 */ /* 0x000fe20000000800 */
[----:B------:R-:W-:-:S02]  /*280c0*/  ISETP.GT.AND P2, PT, R21, 0xc0, !P2 ;  /* 0x000000c01500780c */ /* 0x000fc40005744270 */
[----:B------:R-:W-:Y:S02]  /*280d0*/  FMNMX.FTZ R0, R187, R0, !PT ;  /* 0x00000000bb007209 */ /* 0x000fe40007810000 */
[----:B------:R-:W-:Y:S02]  /*280e0*/  ISETP.LT.OR P2, PT, R20, 0xc1, P2 ;  /* 0x000000c11400780c */ /* 0x000fe40001741670 */
[----:B------:R-:W-:Y:S01]  /*280f0*/  FMNMX.FTZ R0, R190, R0, !PT ;  /* 0x00000000be007209 */ /* 0x000fe20007810000 */
[----:B------:R-:W-:Y:S01]  /*28100*/  MUFU.EX2 R124, R124 ;  /* 0x0000007c007c7308 */ /* 0x000fe20000000800 */
[----:B------:R-:W-:Y:S02]  /*28110*/  FSEL R90, R90, -INF , !P2 ;  /* 0xff8000005a5a7808 */ /* 0x000fe40005000000 */
[----:B------:R-:W-:Y:S02]  /*28120*/  FMNMX.FTZ R0, R191, R0, !PT ;  /* 0x00000000bf007209 */ /* 0x000fe40007810000 */
[----:B------:R-:W-:-:S02]  /*28130*/  LOP3.LUT P2, RZ, R17, 0x400, RZ, 0xc0, !PT ;  /* 0x0000040011ff7812 */ /* 0x000fc4000784c0ff */
[----:B------:R-:W-:Y:S01]  /*28140*/  FMNMX.FTZ R0, R194, R0, !PT ;  /* 0x00000000c2007209 */ /* 0x000fe20007810000 */
[----:B------:R-:W-:Y:S01]  /*28150*/  MUFU.EX2 R125, R125 ;  /* 0x0000007d007d7308 */ /* 0x000fe20000000800 */
[----:B------:R-:W-:Y:S02]  /*28160*/  ISETP.GT.AND P2, PT, R21, 0xc1, !P2 ;  /* 0x000000c11500780c */ /* 0x000fe40005744270 */
[----:B------:R-:W-:Y:S02]  /*28170*/  FMNMX.FTZ R0, R195, R0, !PT ;  /* 0x00000000c3007209 */ /* 0x000fe40007810000 */
[----:B------:R-:W-:Y:S02]  /*28180*/  ISETP.LT.OR P2, PT, R20, 0xc2, P2 ;  /* 0x000000c21400780c */ /* 0x000fe40001741670 */
[----:B------:R-:W-:Y:S01]  /*28190*/  FMNMX.FTZ R0, R198, R0, !PT ;  /* 0x00000000c6007209 */ /* 0x000fe20007810000 */
[----:B------:R-:W-:Y:S01]  /*281a0*/  MUFU.EX2 R128, R128 ;  /* 0x0000008000807308 */ /* 0x000fe20000000800 */
[----:B------:R-:W-:-:S02]  /*281b0*/  FSEL R91, R91, -INF , !P2 ;  /* 0xff8000005b5b7808 */ /* 0x000fc40005000000 */
[----:B------:R-:W-:Y:S02]  /*281c0*/  FMNMX.FTZ R0, R199, R0, !PT ;  /* 0x00000000c7007209 */ /* 0x000fe40007810000 */
[----:B------:R-:W-:Y:S02]  /*281d0*/  LOP3.LUT P2, RZ, R17, 0x200, RZ, 0xc0, !PT ;  /* 0x0000020011ff7812 */ /* 0x000fe4000784c0ff */
[----:B------:R-:W-:Y:S01]  /*281e0*/  FMNMX.FTZ R0, R170, R0, !PT ;  /* 0x00000000aa007209 */ /* 0x000fe20007810000 */
[----:B------:R-:W-:Y:S01]  /*281f0*/  MUFU.EX2 R129, R129 ;  /* 0x0000008100817308 */ /* 0x000fe20000000800 */
[----:B------:R-:W-:Y:S02]  /*28200*/  ISETP.GT.AND P2, PT, R21, 0xc8, !P2 ;  /* 0x000000c81500780c */ /* 0x000fe40005744270 */
[----:B------:R-:W-:Y:S02]  /*28210*/  FMNMX.FTZ R0, R171, R0, !PT ;  /* 0x00000000ab007209 */ /* 0x000fe40007810000 */
[----:B------:R-:W-:-:S02]  /*28220*/  ISETP.LT.OR P2, PT, R20, 0xc9, P2 ;  /* 0x000000c91400780c */ /* 0x000fc40001741670 */
[----:B------:R-:W-:Y:S01]  /*28230*/  FMNMX.FTZ R0, R174, R0, !PT ;  /* 0x00000000ae007209 */ /* 0x000fe20007810000 */
[----:B------:R-:W-:Y:S01]  /*28240*/  MUFU.EX2 R132, R132 ;  /* 0x0000008400847308 */ /* 0x000fe20000000800 */
[----:B------:R-:W-:Y:S02]  /*28250*/  FSEL R94, R94, -INF , !P2 ;  /* 0xff8000005e5e7808 */ /* 0x000fe40005000000 */
[----:B------:R-:W-:Y:S02]  /*28260*/  FMNMX.FTZ R0, R175, R0, !PT ;  /* 0x00000000af007209 */ /* 0x000fe40007810000 */
[----:B------:R-:W-:Y:S02]  /*28270*/  ISETP.GT.AND P2, PT, R21, 0xc9, !P6 ;  /* 0x000000c91500780c */ /* 0x000fe40007744270 */
[----:B------:R-:W-:Y:S01]  /*28280*/  FMNMX.FTZ R0, R178, R0, !PT ;  /* 0x00000000b2007209 */ /* 0x000fe20007810000 */
[----:B------:R-:W-:Y:S01]  /*28290*/  MUFU.EX2 R133, R133 ;  /* 0x0000008500857308 */ /* 0x000fe20000000800 */
[----:B------:R-:W-:-:S02]  /*282a0*/  ISETP.LT.OR P2, PT, R20, 0xca, P2 ;  /* 0x000000ca1400780c */ /* 0x000fc40001741670 */
[----:B------:R-:W-:Y:S02]  /*282b0*/  FMNMX.FTZ R0, R179, R0, !PT ;  /* 0x00000000b3007209 */ /* 0x000fe40007810000 */
[----:B------:R-:W-:Y:S02]  /*282c0*/  FSEL R95, R95, -INF , !P2 ;  /* 0xff8000005f5f7808 */ /* 0x000fe40005000000 */
[----:B------:R-:W-:Y:S01]  /*282d0*/  FMNMX.FTZ R0, R182, R0, !PT ;  /* 0x00000000b6007209 */ /* 0x000fe20007810000 */
[----:B------:R-:W-:Y:S01]  /*282e0*/  MUFU.EX2 R104, R104 ;  /* 0x0000006800687308 */ /* 0x000fe20000000800 */
[----:B------:R-:W-:Y:S02]  /*282f0*/  LOP3.LUT P6, RZ, R17, 0x1000, RZ, 0xc0, !PT ;  /* 0x0000100011ff7812 */ /* 0x000fe400078cc0ff */
[----:B------:R-:W-:Y:S02]  /*28300*/  FMNMX.FTZ R0, R183, R0, !PT ;  /* 0x00000000b7007209 */ /* 0x000fe40007810000 */
[----:B------:R-:W-:Y:S01]  /*28310*/  ISETP.GT.AND P2, PT, R21, 0xd9, !P6 ;  /* 0x000000d91500780c */ /* 0x000fe20007744270 */
[--C-:B------:R-:W-:Y:S01]  /*28320*/  FFMA.FTZ R21, R2, R188, -R15.reuse ;  /* 0x000000bc02157223 */ /* 0x100fe2000001080f */
[----:B------:R-:W-:Y:S01]  /*28330*/  FMNMX.FTZ R0, R154, R0, !PT ;  /* 0x000000009a007209 */ /* 0x000fe20007810000 */
[--C-:B------:R-:W-:Y:S01]  /*28340*/  FFMA.FTZ R188, R2, R193, -R15.reuse ;  /* 0x000000c102bc7223 */ /* 0x100fe2000001080f */
[----:B------:R-:W-:Y:S01]  /*28350*/  ISETP.LT.OR P2, PT, R20, 0xda, P2 ;  /* 0x000000da1400780c */ /* 0x000fe20001741670 */
[C-C-:B------:R-:W-:Y:S01]  /*28360*/  FFMA.FTZ R20, R2.reuse, R185, -R15.reuse ;  /* 0x000000b902147223 */ /* 0x140fe2000001080f */
[----:B------:R-:W-:Y:S01]  /*28370*/  FMNMX.FTZ R0, R155, R0, !PT ;  /* 0x000000009b007209 */ /* 0x000fe20007810000 */
[C-C-:B------:R-:W-:Y:S01]  /*28380*/  FFMA.FTZ R185, R2.reuse, R192, -R15.reuse ;  /* 0x000000c002b97223 */ /* 0x140fe2000001080f */
[----:B------:R-:W-:Y:S01]  /*28390*/  FSEL R103, R103, -INF , !P2 ;  /* 0xff80000067677808 */ /* 0x000fe20005000000 */
[--C-:B------:R-:W-:Y:S01]  /*283a0*/  FFMA.FTZ R192, R2, R197, -R15.reuse ;  /* 0x000000c502c07223 */ /* 0x100fe2000001080f */
[----:B------:R-:W-:Y:S01]  /*283b0*/  FMNMX.FTZ R0, R158, R0, !PT ;  /* 0x000000009e007209 */ /* 0x000fe20007810000 */
[----:B------:R-:W-:Y:S01]  /*283c0*/  FFMA.FTZ R15, R2, R101, -R15 ;  /* 0x00000065020f7223 */ /* 0x000fe2000001080f */
[----:B------:R-:W-:Y:S01]  /*283d0*/  FSEL R101, R3, RZ, P3 ;  /* 0x000000ff03657208 */ /* 0x000fe20001800000 */
[----:B------:R-:W-:Y:S01]  /*283e0*/  MUFU.EX2 R20, R20 ;  /* 0x0000001400147308 */ /* 0x000fe20000000800 */
[----:B------:R-:W-:-:S03]  /*283f0*/  FMNMX.FTZ R0, R159, R0, !PT ;  /* 0x000000009f007209 */ /* 0x000fc60007810000 */
[----:B------:R-:W-:Y:S01]  /*28400*/  FADD.FTZ R101, -R101, R236 ;  /* 0x000000ec65657221 */ /* 0x000fe20000010100 */
[----:B------:R-:W-:-:S03]  /*28410*/  FMNMX.FTZ R0, R162, R0, !PT ;  /* 0x00000000a2007209 */ /* 0x000fc60007810000 */
[----:B------:R-:W-:Y:S01]  /*28420*/  FMUL.FTZ R101, R2, R101 ;  /* 0x0000006502657220 */ /* 0x000fe20000410000 */
[----:B------:R-:W-:Y:S01]  /*28430*/  FMNMX.FTZ R0, R163, R0, !PT ;  /* 0x00000000a3007209 */ /* 0x000fe20007810000 */
[----:B------:R-:W-:Y:S03]  /*28440*/  MUFU.EX2 R21, R21 ;  /* 0x0000001500157308 */ /* 0x000fe60000000800 */
[----:B------:R-:W-:-:S04]  /*28450*/  FMNMX.FTZ R0, R166, R0, !PT ;  /* 0x00000000a6007209 */ /* 0x000fc80007810000 */
[----:B------:R-:W-:Y:S01]  /*28460*/  FMNMX.FTZ R0, R167, R0, !PT ;  /* 0x00000000a7007209 */ /* 0x000fe20007810000 */
[----:B------:R-:W2:Y:S03]  /*28470*/  MUFU.EX2 R101, R101 ;  /* 0x0000006500657308 */ /* 0x000ea60000000800 */
        /* <DEDUP_REMOVED lines=47> */
[----:B------:R-:W-:Y:S04]  /*28770*/  MUFU.EX2 R97, R97 ;  /* 0x0000006100617308 */ /* 0x000fe80000000800 */
[----:B------:R-:W0:Y:S04]  /*28780*/  SHFL.BFLY PT, R193, R0, 0x2, 0x1f ;  /* 0x0c401f0000c17f89 */ /* 0x000e2800000e0000 */
[----:B------:R-:W-:Y:S08]  /*28790*/  MUFU.EX2 R100, R100 ;  /* 0x0000006400647308 */ /* 0x000ff00000000800 */
[----:B------:R-:W-:Y:S01]  /*287a0*/  MUFU.EX2 R15, R15 ;  /* 0x0000000f000f7308 */ /* 0x000fe20000000800 */
[----:B0-----:R-:W-:-:S05]  /*287b0*/  FMNMX.FTZ R0, R0, R193, !PT ;  /* 0x000000c100007209 */ /* 0x001fca0007810000 */
[----:B------:R-:W0:Y:S02]  /*287c0*/  SHFL.BFLY PT, R193, R0, 0x1, 0x1f ;  /* 0x0c201f0000c17f89 */ /* 0x000e2400000e0000 */
[----:B0-----:R-:W-:-:S04]  /*287d0*/  FMNMX.FTZ R0, R0, R193, !PT ;  /* 0x000000c100007209 */ /* 0x001fc80007810000 */
[----:B------:R-:W-:Y:S01]  /*287e0*/  FSETP.NEU.FTZ.AND P2, PT, R0, -INF , PT ;  /* 0xff8000000000780b */ /* 0x000fe20003f5d000 */
[----:B------:R-:W-:-:S03]  /*287f0*/  FFMA.FTZ R196, R2, R0, -8 ;  /* 0xc100000002c47423 */ /* 0x000fc60000010000 */
[----:B------:R-:W-:Y:S02]  /*28800*/  FSEL R193, R0, RZ, P2 ;  /* 0x000000ff00c17208 */ /* 0x000fe40001000000 */
[----:B------:R-:W-:-:S03]  /*28810*/  FSEL R197, R196, RZ, P2 ;  /* 0x000000ffc4c57208 */ /* 0x000fc60001000000 */
[----:B------:R-:W-:Y:S02]  /*28820*/  FADD.FTZ R193, -R193, R237 ;  /* 0x000000edc1c17221 */ /* 0x000fe40000010100 */
[----:B------:R-:W-:-:S01]  /*28830*/  FFMA.FTZ R186, R2, R186, -R197 ;  /* 0x000000ba02ba7223 */ /* 0x000fc200000108c5 */
[C-C-:B------:R-:W-:Y:S01]  /*28840*/  FFMA.FTZ R187, R2.reuse, R187, -R197.reuse ;  /* 0x000000bb02bb7223 */ /* 0x140fe200000108c5 */
[C---:B------:R-:W-:Y:S01]  /*28850*/  FMUL.FTZ R193, R2.reuse, R193 ;  /* 0x000000c102c17220 */ /* 0x040fe20000410000 */
        /* <DEDUP_REMOVED lines=221> */
[----:B-1----:R-:W-:-:S04]  /*29630*/  FADD.FTZ R199, R102, R199 ;  /* 0x000000c766c77221 */ /* 0x002fc80000010000 */
[----:B--2---:R-:W-:-:S05]  /*29640*/  FADD.FTZ R197, R103, R199 ;  /* 0x000000c767c57221 */ /* 0x004fca0000010000 */
[----:B------:R0:W-:Y:S04]  /*29650*/  STL [R1], R197 ;  /* 0x000000c501007387 */ /* 0x0001e80000100800 */
[----:B------:R0:W-:Y:S01]  /*29660*/  STL [R1+0x4], R200 ;  /* 0x000004c801007387 */ /* 0x0001e20000100800 */
[----:B------:R-:W-:Y:S05]  /*29670*/  @!P0 BRA `(.L_x_7491) ;  /* 0x0000000000048947 */ /* 0x000fea0003800000 */
[----:B------:R-:W-:Y:S01]  /*29680*/  BPT.TRAP 0x1 ;  /* 0x000000040000795c */ /* 0x000fe20000300000 */
.L_x_7491:
[----:B0-----:R-:W2:Y:S01]  /*29690*/  LDL R197, [R1+0x68] ;  /* 0x0000680001c57983 */ /* 0x001ea20000100800 */
        /* <DEDUP_REMOVED lines=9> */
[-C--:B------:R-:W-:Y:S01]  /*29730*/  FMUL.FTZ R25, R25, R101.reuse ;  /* 0x0000006519197220 */ /* 0x080fe20000410000 */
[----:B------:R-:W-:Y:S01]  /*29740*/  F2FP.SATFINITE.E4M3.F32.PACK_AB_MERGE_C R196, R198, R196, RZ ;  /* 0x000000c4c6c4723e */ /* 0x000fe200048070ff */
[-C--:B------:R-:W-:Y:S01]  /*29750*/  FMUL.FTZ R28, R28, R101.reuse ;  /* 0x000000651c1c7220 */ /* 0x080fe20000410000 */
[----:B------:R-:W-:Y:S01]  /*29760*/  F2FP.SATFINITE.E4M3.F32.PACK_AB_MERGE_C R172, R173, R172, RZ ;  /* 0x000000acadac723e */ /* 0x000fe200048070ff */
[----:B------:R-:W-:Y:S01]  /*29770*/  IMAD.U32 R14, RZ, RZ, UR4 ;  /* 0x00000004ff0e7e24 */ /* 0x000fe2000f8e00ff */
        /* <DEDUP_REMOVED lines=116> */
[----:B0-----:R-:W-:Y:S01]  /*29ec0*/  IMAD.MOV.U32 R13, RZ, RZ, R233 ;  /* 0x000000ffff0d7224 */ /* 0x001fe200078e00e9 */
[C---:B--2---:R-:W-:Y:S01]  /*29ed0*/  ISETP.GT.AND P2, PT, R12.reuse, R197, PT ;  /* 0x000000c50c00720c */ /* 0x044fe20003f44270 */
[----:B------:R-:W-:-:S12]  /*29ee0*/  VIADD R12, R12, 0xffffffff ;  /* 0xffffffff0c0c7836 */ /* 0x000fd80000000000 */
[----:B------:R-:W-:Y:S05]  /*29ef0*/  @P2 BRA `(.L_x_7492) ;  /* 0xffffff9800302947 */ /* 0x000fea000383ffff */
.L_x_7473:
[----:B------:R-:W-:Y:S05]  /*29f00*/  WARPSYNC.ALL ;  /* 0x0000000000007948 */ /* 0x000fea0003800000 */
[----:B------:R-:W-:Y:S06]  /*29f10*/  BAR.ARV 0x8, 0x180 ;  /* 0x0206000000007b1d */ /* 0x000fec0000002000 */
[----:B------:R-:W-:Y:S05]  /*29f20*/  @!P0 BRA `(.L_x_7493) ;  /* 0x0000000000048947 */ /* 0x000fea0003800000 */
[----:B------:R-:W-:Y:S01]  /*29f30*/  BPT.TRAP 0x1 ;  /* 0x000000040000795c */ /* 0x000fe20000300000 */
.L_x_7493:
[----:B------:R-:W-:Y:S01]  /*29f40*/  IMAD R13, R233, 0x8, R18 ;  /* 0x00000008e90d7824 */ /* 0x000fe200078e0212 */
[----:B------:R-:W-:-:S04]  /*29f50*/  SHF.L.U32 R4, R232, 0x1f, RZ ;  /* 0x0000001fe8047819 */ /* 0x000fc800000006ff */
[----:B------:R1:W2:Y:S01]  /*29f60*/  SYNCS.PHASECHK.TRANS64.TRYWAIT P1, [R13+URZ+0x2e850], R4 ;  /* 0x02e850040d0075a7 */ /* 0x0002a2000802017f */
[----:B------:R-:W-:Y:S05]  /*29f70*/  @!P0 BRA `(.L_x_7494) ;  /* 0x0000000000048947 */ /* 0x000fea0003800000 */
[----:B------:R-:W-:Y:S01]  /*29f80*/  BPT.TRAP 0x1 ;  /* 0x000000040000795c */ /* 0x000fe20000300000 */
.L_x_7494:
[----:B------:R-:W-:-:S05]  /*29f90*/  VIADD R18, R18, 0x400 ;  /* 0x0000040012127836 */ /* 0x000fca0000000000 */
[----:B------:R-:W-:-:S04]  /*29fa0*/  SHF.R.U32.HI R18, RZ, 0x4, R18 ;  /* 0x00000004ff127819 */ /* 0x000fc80000011612 */
[----:B------:R-:W-:-:S04]  /*29fb0*/  LOP3.LUT R18, R18, 0x3fff, RZ, 0xc0, !PT ;  /* 0x00003fff12127812 */ /* 0x000fc800078ec0ff */
[----:B------:R-:W-:Y:S01]  /*29fc0*/  LOP3.LUT R18, R18, 0x10000, RZ, 0xfc, !PT ;  /* 0x0001000012127812 */ /* 0x000fe200078efcff */
[----:B--2---:R-:W-:Y:S06]  /*29fd0*/  @P1 BRA `(.L_x_7495) ;  /* 0x0000000000081947 */ /* 0x004fec0003800000 */
[----:B------:R-:W2:Y:S02]  /*29fe0*/  SYNCS.PHASECHK.TRANS64.TRYWAIT P1, [R13+URZ+0x2e850], R4 ;  /* 0x02e850040d0075a7 */ /* 0x000ea4000802017f */
[----:B--2---:R-:W-:Y:S05]  /*29ff0*/  @!P1 BRA `(.L_x_7496) ;  /* 0x000000e000f89947 */ /* 0x004fea0003800000 */
.L_x_7495:
[----:B-12---:R-:W-:Y:S01]  /*2a000*/  IMAD R4, R233, 0x700, R18 ;  /* 0x00000700e9047824 */ /* 0x006fe200078e0212 */
[----:B------:R-:W2:Y:S01]  /*2a010*/  LDL.LU R21, [R1+0x84] ;  /* 0x0000840001157983 */ /* 0x000ea20000300800 */
[----:B------:R-:W-:Y:S01]  /*2a020*/  IMAD.MOV.U32 R5, RZ, RZ, -0x3ffffff0 ;  /* 0xc0000010ff057424 */ /* 0x000fe200078e00ff */
[----:B------:R-:W-:Y:S05]  /*2a030*/  WARPSYNC.ALL ;  /* 0x0000000000007948 */ /* 0x000fea0003800000 */
[C---:B------:R-:W-:Y:S01]  /*2a040*/  R2UR UR6, R4.reuse ;  /* 0x00000000040672ca */ /* 0x040fe200000e0000 */
[----:B------:R-:W-:Y:S01]  /*2a050*/  VIADD R6, R4, 0x100 ;  /* 0x0000010004067836 */ /* 0x000fe20000000000 */
[----:B------:R-:W-:Y:S01]  /*2a060*/  R2UR UR7, R5 ;  /* 0x00000000050772ca */ /* 0x000fe200000e0000 */
[----:B------:R-:W-:Y:S01]  /*2a070*/  WARPGROUP.ARRIVE ;  /* 0x00000000000079c5 */ /* 0x000fe20000000000 */
[----:B------:R-:W-:Y:S01]  /*2a080*/  IMAD.MOV.U32 R7, RZ, RZ, -0x3ffffff0 ;  /* 0xc0000010ff077424 */ /* 0x000fe200078e00ff */
[----:B------:R-:W3:Y:S01]  /*2a090*/  LDL R14, [R1+0x8c] ;  /* 0x00008c00010e7983 */ /* 0x000ee20000100800 */
[----:B------:R-:W-:-:S03]  /*2a0a0*/  ULDC.64 UR4, c[0x0][0x9a0] ;  /* 0x0002680000047ab9 */ /* 0x000fc60000000a00 */
[----:B------:R-:W4:Y:S04]  /*2a0b0*/  LDL.LU R20, [R1+0x4] ;  /* 0x0000040001147983 */ /* 0x000f280000300800 */
[----:B------:R-:W5:Y:S01]  /*2a0c0*/  LDL.LU R12, [R1] ;  /* 0x00000000010c7983 */ /* 0x000f620000300800 */
[----:B------:R-:W-:Y:S01]  /*2a0d0*/  ISETP.NE.U32.AND P1, PT, RZ, UR4, PT ;  /* 0x00000004ff007c0c */ /* 0x000fe2000bf25070 */
[----:B------:R-:W-:Y:S01]  /*2a0e0*/  QGMMA.64x128x32.F32.E4M3.E4M3 R24, R224, gdesc[UR4], R24, gsb0 ;  /* 0x01e00004e0187df3 */ /* 0x000fe20008000818 */
[----:B------:R-:W-:Y:S01]  /*2a0f0*/  R2UR UR6, R6 ;  /* 0x00000000060672ca */ /* 0x000fe200000e0000 */
[----:B------:R-:W-:Y:S01]  /*2a100*/  VIADD R6, R4, 0x200 ;  /* 0x0000020004067836 */ /* 0x000fe20000000000 */
[----:B------:R-:W-:Y:S01]  /*2a110*/  R2UR UR7, R7 ;  /* 0x00000000070772ca */ /* 0x000fe200000e0000 */
[----:B------:R-:W-:Y:S01]  /*2a120*/  IMAD.MOV.U32 R7, RZ, RZ, -0x3ffffff0 ;  /* 0xc0000010ff077424 */ /* 0x000fe200078e00ff */
[----:B------:R-:W-:Y:S01]  /*2a130*/  ISETP.NE.AND.EX P1, PT, RZ, UR5, PT, P1 ;  /* 0x00000005ff007c0c */ /* 0x000fe2000bf25310 */
[----:B------:R-:W-:Y:S01]  /*2a140*/  IMAD.MOV.U32 R15, RZ, RZ, -0x3ffffff0 ;  /* 0xc0000010ff0f7424 */ /* 0x000fe200078e00ff */
[----:B------:R-:W-:-:S11]  /*2a150*/  ULDC.64 UR8, c[0x0][0x208] ;  /* 0x0000820000087ab9 */ /* 0x000fd60000000a00 */
[----:B------:R-:W1:Y:S08]  /*2a160*/  @P1 LDC.64 R8, c[0x0][0x9c8] ;  /* 0x00027200ff081b82 */ /* 0x000e700000000a00 */
[----:B------:R-:W3:Y:S01]  /*2a170*/  @P1 LDC.64 R10, c[0x0][0x9d0] ;  /* 0x00027400ff0a1b82 */ /* 0x000ee20000000a00 */
[----:B------:R-:W-:Y:S02]  /*2a180*/  WARPGROUP.DEPBAR.LE gsb0, 0x0 ;  /* 0x00008000000079c5 */ /* 0x000fe40000010000 */
[----:B------:R-:W-:-:S06]  /*2a190*/  WARPGROUP.ARRIVE ;  /* 0x00000000000079c5 */ /* 0x000fcc0000000000 */
[----:B------:R-:W-:Y:S01]  /*2a1a0*/  QGMMA.64x128x32.F32.E4M3.E4M3 R24, R220, gdesc[UR4], R24, gsb0 ;  /* 0x01e00004dc187df3 */ /* 0x000fe20008000818 */
[----:B------:R-:W-:Y:S01]  /*2a1b0*/  R2UR UR6, R6 ;  /* 0x00000000060672ca */ /* 0x000fe200000e0000 */
[----:B------:R-:W-:Y:S01]  /*2a1c0*/  VIADD R6, R4, 0x300 ;  /* 0x0000030004067836 */ /* 0x000fe20000000000 */
[----:B------:R-:W-:Y:S01]  /*2a1d0*/  R2UR UR7, R7 ;  /* 0x00000000070772ca */ /* 0x000fe200000e0000 */
[----:B------:R-:W-:Y:S01]  /*2a1e0*/  IMAD.MOV.U32 R7, RZ, RZ, -0x3ffffff0 ;  /* 0xc0000010ff077424 */ /* 0x000fe200078e00ff */
[----:B--2---:R-:W-:Y:S01]  /*2a1f0*/  @P1 SHF.R.S32.HI R5, RZ, 0x1f, R21 ;  /* 0x0000001fff051819 */ /* 0x004fe20000011415 */
[----:B------:R-:W-:Y:S02]  /*2a200*/  WARPGROUP.DEPBAR.LE gsb0, 0x0 ;  /* 0x00008000000079c5 */ /* 0x000fe40000010000 */
[----:B------:R-:W-:-:S08]  /*2a210*/  WARPGROUP.ARRIVE ;  /* 0x00000000000079c5 */ /* 0x000fd00000000000 */
[----:B------:R-:W-:Y:S01]  /*2a220*/  QGMMA.64x128x32.F32.E4M3.E4M3 R24, R216, gdesc[UR4], R24, gsb0 ;  /* 0x01e00004d8187df3 */ /* 0x000fe20008000818 */
[----:B------:R-:W-:Y:S01]  /*2a230*/  R2UR UR6, R6 ;  /* 0x00000000060672ca */ /* 0x000fe200000e0000 */
[----:B-1----:R-:W-:Y:S01]  /*2a240*/  @P1 IMAD R6, R5, R8, RZ ;  /* 0x0000000805061224 */ /* 0x002fe200078e02ff */
[----:B------:R-:W-:-:S03]  /*2a250*/  R2UR UR7, R7 ;  /* 0x00000000070772ca */ /* 0x000fc600000e0000 */
[C---:B------:R-:W-:Y:S02]  /*2a260*/  @P1 IMAD R5, R21.reuse, R9, R6 ;  /* 0x0000000915051224 */ /* 0x040fe400078e0206 */
[----:B------:R-:W-:-:S04]  /*2a270*/  @P1 IMAD.WIDE.U32 R6, R21, R8, RZ ;  /* 0x0000000815061225 */ /* 0x000fc800078e00ff */
[----:B------:R-:W-:Y:S02]  /*2a280*/  @P1 IMAD.IADD R7, R7, 0x1, R5 ;  /* 0x0000000107071824 */ /* 0x000fe400078e0205 */
[----:B---3--:R-:W-:-:S04]  /*2a290*/  @P1 IMAD.WIDE.U32 R6, R14, R10, R6 ;  /* 0x0000000a0e061225 */ /* 0x008fc800078e0006 */
[----:B------:R-:W-:Y:S01]  /*2a2a0*/  @P1 IMAD R5, R14, R11, R7 ;  /* 0x0000000b0e051224 */ /* 0x000fe200078e0207 */
[----:B------:R-:W-:Y:S01]  /*2a2b0*/  @P1 LEA R8, P2, R6, UR4, 0x2 ;  /* 0x0000000406081c11 */ /* 0x000fe2000f8410ff */
[----:B------:R-:W-:Y:S02]  /*2a2c0*/  VIADD R14, R4, 0x400 ;  /* 0x00000400040e7836 */ /* 0x000fe40000000000 */
[----:B------:R-:W-:Y:S01]  /*2a2d0*/  IMAD.MOV.U32 R10, RZ, RZ, 0x3f800000 ;  /* 0x3f800000ff0a7424 */ /* 0x000fe200078e00ff */
        /* <DEDUP_REMOVED lines=16> */
[----:B----4-:R-:W3:Y:S01]  /*2a3e0*/  SHFL.BFLY PT, R6, R20, 0x2, 0x1f ;  /* 0x0c401f0014067f89 */ /* 0x010ee200000e0000 */
[----:B------:R-:W-:Y:S02]  /*2a3f0*/  WARPGROUP.DEPBAR.LE gsb0, 0x0 ;  /* 0x00008000000079c5 */ /* 0x000fe40000010000 */
[----:B------:R-:W-:-:S06]  /*2a400*/  WARPGROUP.ARRIVE ;  /* 0x00000000000079c5 */ /* 0x000fcc0000000000 */
[----:B------:R-:W-:Y:S01]  /*2a410*/  QGMMA.64x128x32.F32.E4M3.E4M3 R24, R204, gdesc[UR4], R24, gsb0 ;  /* 0x01e00004cc187df3 */ /* 0x000fe20008000818 */
[----:B------:R-:W-:Y:S02]  /*2a420*/  R2UR UR6, R4 ;  /* 0x00000000040672ca */ /* 0x000fe400000e0000 */
[----:B------:R-:W-:Y:S01]  /*2a430*/  R2UR UR7, R5 ;  /* 0x00000000050772ca */ /* 0x000fe200000e0000 */
[----:B-----5:R-:W4:Y:S01]  /*2a440*/  SHFL.BFLY PT, R4, R12, 0x2, 0x1f ;  /* 0x0c401f000c047f89 */ /* 0x020f2200000e0000 */
[----:B---3--:R-:W-:-:S05]  /*2a450*/  FADD.FTZ R6, R6, R20 ;  /* 0x0000001406067221 */ /* 0x008fca0000010000 */
[----:B------:R-:W3:Y:S01]  /*2a460*/  SHFL.BFLY PT, R5, R6, 0x1, 0x1f ;  /* 0x0c201f0006057f89 */ /* 0x000ee200000e0000 */
[----:B----4-:R-:W-:-:S05]  /*2a470*/  FADD.FTZ R4, R4, R12 ;  /* 0x0000000c04047221 */ /* 0x010fca0000010000 */
[----:B------:R-:W4:Y:S01]  /*2a480*/  SHFL.BFLY PT, R7, R4, 0x1, 0x1f ;  /* 0x0c201f0004077f89 */ /* 0x000f2200000e0000 */
[----:B---3--:R-:W-:-:S05]  /*2a490*/  FADD.FTZ R11, R6, R5 ;  /* 0x00000005060b7221 */ /* 0x008fca0000010000 */
[C---:B------:R-:W-:Y:S01]  /*2a4a0*/  FSETP.NE.FTZ.AND P1, PT, R11.reuse, RZ, PT ;  /* 0x000000ff0b00720b */ /* 0x040fe20003f35000 */
[----:B------:R-:W-:Y:S01]  /*2a4b0*/  FMUL.FTZ R14, R11, 0.00390625 ;  /* 0x3b8000000b0e7820 */ /* 0x000fe20000410000 */
[----:B------:R-:W-:-:S04]  /*2a4c0*/  IMAD.MOV.U32 R5, RZ, RZ, RZ ;  /* 0x000000ffff057224 */ /* 0x000fc800078e00ff */
[----:B------:R-:W-:Y:S01]  /*2a4d0*/  FSETP.NE.FTZ.AND P2, PT, R14, RZ, PT ;  /* 0x000000ff0e00720b */ /* 0x000fe20003f55000 */
[----:B----4-:R-:W-:-:S04]  /*2a4e0*/  FADD.FTZ R12, R4, R7 ;  /* 0x00000007040c7221 */ /* 0x010fc80000010000 */
[----:B-1----:R-:W-:Y:S02]  /*2a4f0*/  FMUL.FTZ R8, R12, 0.00390625 ;  /* 0x3b8000000c087820 */ /* 0x002fe40000410000 */
        /* <DEDUP_REMOVED lines=23> */
.L_x_7497:
        /* <DEDUP_REMOVED lines=65> */
[----:B0-----:R-:W-:Y:S01]  /*2aa80*/  FMUL.FTZ R103, R83, R9 ;  /* 0x0000000953677220 */ /* 0x001fe20000410000 */
[----:B------:R-:W-:-:S02]  /*2aa90*/  SEL R233, R233, RZ, P1 ;  /* 0x000000ffe9e97207 */ /* 0x000fc40000800000 */
[----:B--2---:R-:W-:Y:S01]  /*2aaa0*/  R2UR UR4, R2 ;  /* 0x00000000020472ca */ /* 0x004fe200000e0000 */
[----:B------:R-:W-:-:S12]  /*2aab0*/  VIADD R2, R13, 0x2e860 ;  /* 0x0002e8600d027836 */ /* 0x000fd80000000000 */
[----:B------:R-:W-:Y:S01]  /*2aac0*/  IMAD.U32 R3, RZ, RZ, UR4 ;  /* 0x00000004ff037e24 */ /* 0x000fe2000f8e00ff */
[----:B---3--:R-:W-:Y:S01]  /*2aad0*/  R2UR UR4, R0 ;  /* 0x00000000000472ca */ /* 0x008fe200000e0000 */
[-C--:B------:R-:W-:Y:S01]  /*2aae0*/  FMUL.FTZ R0, R24, R106.reuse ;  /* 0x0000006a18007220 */ /* 0x080fe20000410000 */
[----:B------:R-:W-:Y:S01]  /*2aaf0*/  FMUL.FTZ R106, R81, R106 ;  /* 0x0000006a516a7220 */ /* 0x000fe20000410000 */
[----:B------:R-:W-:Y:S01]  /*2ab00*/  FMUL.FTZ R81, R58, R9 ;  /* 0x000000093a517220 */ /* 0x000fe20000410000 */
[----:B------:R-:W-:Y:S02]  /*2ab10*/  PRMT R2, R3, 0x654, R2 ;  /* 0x0000065403027816 */ /* 0x000fe40000000002 */
[----:B------:R-:W-:Y:S02]  /*2ab20*/  SEL R3, RZ, 0x1, P1 ;  /* 0x00000001ff037807 */ /* 0x000fe40000800000 */
[----:B------:R0:W-:Y:S02]  /*2ab30*/  SYNCS.ARRIVE.TRANS64.RED.A1T0 RZ, [R2+URZ], RZ ;  /* 0x000000ff02ff79a7 */ /* 0x0001e4000810043f */
[----:B------:R-:W-:-:S03]  /*2ab40*/  LOP3.LUT R232, R232, R3, RZ, 0x3c, !PT ;  /* 0x00000003e8e87212 */ /* 0x000fc600078e3cff */
[----:B------:R-:W-:-:S06]  /*2ab50*/  UIADD3 UR4, UR4, 0x1, URZ ;  /* 0x0000000104047890 */ /* 0x000fcc000fffe03f */
[----:B0-----:R-:W-:-:S05]  /*2ab60*/  IMAD.U32 R2, RZ, RZ, UR4 ;  /* 0x00000004ff027e24 */ /* 0x001fca000f8e00ff */
[----:B------:R0:W-:Y:S02]  /*2ab70*/  STL [R1+0xa8], R2 ;  /* 0x0000a80201007387 */ /* 0x0001e40000100800 */
.L_x_7386:
[----:B------:R-:W1:Y:S01]  /*2ab80*/  S2R R122, SR_TID.X ;  /* 0x00000000007a7919 */ /* 0x000e620000002100 */
[----:B------:R-:W-:Y:S05]  /*2ab90*/  WARPSYNC.ALL ;  /* 0x0000000000007948 */ /* 0x000fea0003800000 */
[----:B-1----:R-:W-:-:S05]  /*2aba0*/  VIADD R95, R122, 0xffffff80 ;  /* 0xffffff807a5f7836 */ /* 0x002fca0000000000 */
[----:B------:R-:W-:-:S04]  /*2abb0*/  SHF.R.S32.HI R94, RZ, 0x1f, R95 ;  /* 0x0000001fff5e7819 */ /* 0x000fc8000001145f */
[----:B------:R-:W-:-:S04]  /*2abc0*/  LEA.HI R93, R94, R95, RZ, 0x3 ;  /* 0x0000005f5e5d7211 */ /* 0x000fc800078f18ff */
[----:B------:R-:W-:-:S05]  /*2abd0*/  LOP3.LUT R92, R93, 0xfffffff8, RZ, 0xc0, !PT ;  /* 0xfffffff85d5c7812 */ /* 0x000fca00078ec0ff */
[----:B------:R-:W-:-:S04]  /*2abe0*/  IMAD.IADD R92, R95, 0x1, -R92 ;  /* 0x000000015f5c7824 */ /* 0x000fc800078e0a5c */
[----:B------:R-:W-:-:S04]  /*2abf0*/  IMAD.SHL.U32 R91, R92, 0x8, RZ ;  /* 0x000000085c5b7824 */ /* 0x000fc800078e00ff */
[----:B------:R-:W-:Y:S01]  /*2ac00*/  VIADD R87, R91, 0x40 ;  /* 0x000000405b577836 */ /* 0x000fe20000000000 */
[----:B------:R-:W2:Y:S01]  /*2ac10*/  LDL R121, [R1+0x9c] ;  /* 0x00009c0001797983 */ /* 0x000ea20000100800 */
[----:B------:R-:W1:Y:S01]  /*2ac20*/  S2UR UR5, SR_CgaCtaId ;  /* 0x00000000000579c3 */ /* 0x000e620000008800 */
[----:B------:R-:W-:Y:S01]  /*2ac30*/  UMOV UR4, 0x400 ;  /* 0x0000040000047882 */ /* 0x000fe20000000000 */
[----:B------:R-:W-:Y:S01]  /*2ac40*/  BSSY B0, `(.L_x_7498) ;  /* 0x0000427000007945 */ /* 0x000fe20003800000 */
[----:B-1----:R-:W-:Y:S02]  /*2ac50*/  ULEA UR4, UR5, UR4, 0x18 ;  /* 0x0000000405047291 */ /* 0x002fe4000f8ec03f */
[----:B0-----:R-:W-:-:S04]  /*2ac60*/  IMAD.U32 R2, RZ, RZ, UR5 ;  /* 0x00000005ff027e24 */ /* 0x001fc8000f8e00ff */
[----:B------:R-:W-:Y:S01]  /*2ac70*/  IMAD.U32 R18, RZ, RZ, UR4 ;  /* 0x00000004ff127e24 */ /* 0x000fe2000f8e00ff */
[----:B------:R-:W-:Y:S06]  /*2ac80*/  BAR.SYNC.DEFER_BLOCKING 0x5, 0x180 ;  /* 0x0146000000007b1d */ /* 0x000fec0000010000 */
[----:B------:R-:W-:Y:S04]  /*2ac90*/  STL [R1+0x68], R2 ;  /* 0x0000680201007387 */ /* 0x000fe80000100800 */
[----:B------:R-:W0:Y:S04]  /*2aca0*/  LDS.128 R32, [R18+0x2e8d0] ;  /* 0x02e8d00012207984 */ /* 0x000e280000000c00 */
[----:B0-----:R0:W-:Y:S04]  /*2acb0*/  STL.64 [R1+0x78], R32 ;  /* 0x0000782001007387 */ /* 0x0011e80000100a00 */
[----:B------:R0:W-:Y:S01]  /*2acc0*/  STL.64 [R1+0x80], R34 ;  /* 0x0000802201007387 */ /* 0x0001e20000100a00 */
[----:B------:R-:W-:Y:S06]  /*2acd0*/  BAR.ARV 0x4, 0x180 ;  /* 0x0106000000007b1d */ /* 0x000fec0000002000 */
[----:B--2---:R-:W-:-:S13]  /*2ace0*/  ISETP.NE.AND P1, PT, R121, RZ, PT ;  /* 0x000000ff7900720c */ /* 0x004fda0003f25270 */
[----:B------:R-:W1:Y:S02]  /*2acf0*/  @!P1 LDC R121, c[0x0][0xad4] ;  /* 0x0002b500ff799b82 */ /* 0x000e640000000800 */
[----:B-1----:R0:W-:Y:S01]  /*2ad00*/  @!P1 STL [R1+0x9c], R121 ;  /* 0x00009c7901009387 */ /* 0x0021e20000100800 */
[----:B------:R-:W-:Y:S05]  /*2ad10*/  @P0 BRA `(.L_x_7499) ;  /* 0x0000003400340947 */ /* 0x000fea0003800000 */
[----:B------:R-:W2:Y:S01]  /*2ad20*/  LDL R8, [R1+0x88] ;  /* 0x0000880001087983 */ /* 0x000ea20000100800 */
[----:B------:R-:W-:Y:S01]  /*2ad30*/  IMAD.SHL.U32 R2, R122, 0x4, RZ ;  /* 0x000000047a027824 */ /* 0x000fe200078e00ff */
[----:B------:R-:W-:Y:S01]  /*2ad40*/  ULDC.64 UR4, c[0x4][0xa8] ;  /* 0x01002a0000047ab9 */ /* 0x000fe20000000a00 */
[----:B------:R-:W-:Y:S01]  /*2ad50*/  ULDC.64 UR6, c[0x0][0x208] ;  /* 0x0000820000067ab9 */ /* 0x000fe20000000a00 */
[----:B------:R-:W1:Y:S02]  /*2ad60*/  S2R R3, SR_SWINHI ;  /* 0x0000000000037919 */ /* 0x000e640000002f00 */
[----:B------:R-:W-:-:S04]  /*2ad70*/  LOP3.LUT R2, R2, 0xc, RZ, 0xc0, !PT ;  /* 0x0000000c02027812 */ /* 0x000fc800078ec0ff */
[----:B------:R-:W-:Y:S02]  /*2ad80*/  IADD3 R26, P0, R2, UR4, RZ ;  /* 0x00000004021a7c10 */ /* 0x000fe4000ff1e0ff */
[----:B------:R-:W-:-:S03]  /*2ad90*/  LEA.HI R2, R94, R95, RZ, 0x4 ;  /* 0x0000005f5e027211 */ /* 0x000fc600078f20ff */
[----:B------:R-:W-:Y:S01]  /*2ada0*/  IMAD.X R27, RZ, RZ, UR5, P0 ;  /* 0x00000005ff1b7e24 */ /* 0x000fe200080e06ff */
[----:B------:R-:W-:-:S04]  /*2adb0*/  SHF.R.S32.HI R9, RZ, 0x4, R2 ;  /* 0x00000004ff097819 */ /* 0x000fc80000011402 */
[C---:B------:R-:W-:Y:S02]  /*2adc0*/  LEA.HI R6, R2.reuse, R9, RZ, 0x1 ;  /* 0x0000000902067211 */ /* 0x040fe400078f08ff */
[----:B------:R-:W-:Y:S02]  /*2add0*/  MOV R74, R18 ;  /* 0x00000012004a7202 */ /* 0x000fe40000000f00 */
[----:B-1----:R-:W-:Y:S01]  /*2ade0*/  MOV R75, R3 ;  /* 0x00000003004b7202 */ /* 0x002fe20000000f00 */
[----:B------:R-:W-:Y:S01]  /*2adf0*/  UMOV UR4, 0xffffffff ;  /* 0xffffffff00047882 */ /* 0x000fe20000000000 */
[----:B------:R-:W-:Y:S01]  /*2ae00*/  LOP3.LUT R2, R2, 0x3fffff0, RZ, 0xc0, !PT ;  /* 0x03fffff002027812 */ /* 0x000fe200078ec0ff */
[----:B------:R1:W5:Y:S01]  /*2ae10*/  LDG.E.CONSTANT R26, desc[UR6][R26.64] ;  /* 0x000000061a1a7981 */ /* 0x000362000c1e9900 */
[----:B------:R-:W-:-:S03]  /*2ae20*/  LOP3.LUT R6, R6, 0x1ffffffe, RZ, 0xc0, !PT ;  /* 0x1ffffffe06067812 */ /* 0x000fc600078ec0ff */
[----:B------:R-:W-:Y:S02]  /*2ae30*/  IMAD.IADD R2, R95, 0x1, -R2 ;  /* 0x000000015f027824 */ /* 0x000fe400078e0a02 */
[----:B------:R-:W-:Y:S02]  /*2ae40*/  IMAD.IADD R6, R9, 0x1, -R6 ;  /* 0x0000000109067824 */ /* 0x000fe400078e0a06 */
[----:B--2---:R-:W-:Y:S01]  /*2ae50*/  IMAD R9, R2, 0x40, R8 ;  /* 0x0000004002097824 */ /* 0x004fe200078e0208 */
[----:B------:R-:W-:-:S03]  /*2ae60*/  LOP3.LUT P0, R2, R122, 0x3, RZ, 0xc0, !PT ;  /* 0x000000037a027812 */ /* 0x000fc6000780c0ff */
[----:B------:R-:W-:Y:S01]  /*2ae70*/  IMAD R9, R6, 0x8, R9 ;  /* 0x0000000806097824 */ /* 0x000fe200078e0209 */
[----:B------:R-:W-:-:S03]  /*2ae80*/  ISETP.EQ.OR P0, PT, R2, 0x3, !P0 ;  /* 0x000000030200780c */ /* 0x000fc60004702670 */
[----:B------:R-:W-:Y:S01]  /*2ae90*/  IMAD.WIDE R38, R9, 0x2, R74 ;  /* 0x0000000209267825 */ /* 0x000fe200078e024a */
[----:B------:R-:W-:Y:S02]  /*2aea0*/  SEL R13, R4, R7, P0 ;  /* 0x00000007040d7207 */ /* 0x000fe40000000000 */
[----:B------:R-:W-:Y:S02]  /*2aeb0*/  SEL R4, R7, R4, P0 ;  /* 0x0000000407047207 */ /* 0x000fe40000000000 */
[C---:B0-----:R-:W-:Y:S02]  /*2aec0*/  IADD3 R35, P5, R38.reuse, 0x4060, RZ ;  /* 0x0000406026237810 */ /* 0x041fe40007fbe0ff */
[----:B------:R-:W-:Y:S02]  /*2aed0*/  IADD3 R33, P1, R38, 0x4040, RZ ;  /* 0x0000404026217810 */ /* 0x000fe40007f3e0ff */
[----:B------:R-:W-:Y:S02]  /*2aee0*/  LOP3.LUT R34, R35, 0x380, RZ, 0xc0, !PT ;  /* 0x0000038023227812 */ /* 0x000fe400078ec0ff */
[----:B------:R-:W-:-:S02]  /*2aef0*/  LOP3.LUT R32, R33, 0x380, RZ, 0xc0, !PT ;  /* 0x0000038021207812 */ /* 0x000fc400078ec0ff */
[----:B------:R-:W-:Y:S02]  /*2af00*/  IADD3 R7, P3, R38, 0x4000, RZ ;  /* 0x0000400026077810 */ /* 0x000fe40007f7e0ff */
[----:B------:R-:W-:Y:S02]  /*2af10*/  SHF.R.U64 R34, R34, 0x3, RZ ;  /* 0x0000000322227819 */ /* 0x000fe400000012ff */
[----:B------:R-:W-:Y:S02]  /*2af20*/  SHF.R.U64 R32, R32, 0x3, RZ ;  /* 0x0000000320207819 */ /* 0x000fe400000012ff */
[----:B------:R-:W-:Y:S02]  /*2af30*/  LOP3.LUT R24, R7, 0x380, RZ, 0xc0, !PT ;  /* 0x0000038007187812 */ /* 0x000fe400078ec0ff */
[----:B------:R-:W-:Y:S02]  /*2af40*/  SEL R3, R0, R25, P0 ;  /* 0x0000001900037207 */ /* 0x000fe40000000000 */
[----:B------:R-:W-:Y:S01]  /*2af50*/  LOP3.LUT R34, R34, R35, RZ, 0x3c, !PT ;  /* 0x0000002322227212 */ /* 0x000fe200078e3cff */
[--C-:B------:R-:W-:Y:S01]  /*2af60*/  IMAD.X R35, RZ, RZ, R39.reuse, P5 ;  /* 0x000000ffff237224 */ /* 0x100fe200028e0627 */
[----:B------:R-:W-:Y:S01]  /*2af70*/  LOP3.LUT R32, R32, R33, RZ, 0x3c, !PT ;  /* 0x0000002120207212 */ /* 0x000fe200078e3cff */
[----:B------:R-:W-:Y:S01]  /*2af80*/  IMAD.X R33, RZ, RZ, R39, P1 ;  /* 0x000000ffff217224 */ /* 0x000fe200008e0627 */
[----:B------:R-:W-:-:S02]  /*2af90*/  SEL R0, R25, R0, P0 ;  /* 0x0000000019007207 */ /* 0x000fc40000000000 */
[----:B------:R-:W-:Y:S02]  /*2afa0*/  SHF.R.U64 R24, R24, 0x3, RZ ;  /* 0x0000000318187819 */ /* 0x000fe400000012ff */
[C---:B------:R-:W-:Y:S02]  /*2afb0*/  IADD3 R31, P2, R38.reuse, 0x4020, RZ ;  /* 0x00004020261f7810 */ /* 0x040fe40007f5e0ff */
[C---:B------:R-:W-:Y:S02]  /*2afc0*/  IADD3 R25, P4, R38.reuse, 0x60, RZ ;  /* 0x0000006026197810 */ /* 0x040fe40007f9e0ff */
[C---:B------:R-:W-:Y:S02]  /*2afd0*/  IADD3 R15, P5, R38.reuse, 0x40, RZ ;  /* 0x00000040260f7810 */ /* 0x040fe40007fbe0ff */
[----:B------:R-:W-:Y:S02]  /*2afe0*/  IADD3 R9, P1, R38, 0x20, RZ ;  /* 0x0000002026097810 */ /* 0x000fe40007f3e0ff */
[----:B------:R-:W-:-:S02]  /*2aff0*/  LOP3.LUT R24, R24, R7, RZ, 0x3c, !PT ;  /* 0x0000000718187212 */ /* 0x000fc400078e3cff */
[----:B------:R-:W-:Y:S02]  /*2b000*/  LOP3.LUT R30, R31, 0x380, RZ, 0xc0, !PT ;  /* 0x000003801f1e7812 */ /* 0x000fe400078ec0ff */
[----:B------:R-:W-:Y:S02]  /*2b010*/  LOP3.LUT R14, R25, 0x380, RZ, 0xc0, !PT ;  /* 0x00000380190e7812 */ /* 0x000fe400078ec0ff */
[----:B------:R-:W-:Y:S02]  /*2b020*/  LOP3.LUT R8, R15, 0x380, RZ, 0xc0, !PT ;  /* 0x000003800f087812 */ /* 0x000fe400078ec0ff */
[----:B------:R-:W-:Y:S02]  /*2b030*/  LOP3.LUT R6, R9, 0x380, RZ, 0xc0, !PT ;  /* 0x0000038009067812 */ /* 0x000fe400078ec0ff */
[----:B------:R-:W-:Y:S02]  /*2b040*/  LOP3.LUT R7, R38, 0x380, RZ, 0xc0, !PT ;  /* 0x0000038026077812 */ /* 0x000fe400078ec0ff */
        /* <DEDUP_REMOVED lines=15> */
[----:B------:R-:W-:-:S02]  /*2b140*/  MOV R99, R34 ;  /* 0x0000002200637202 */ /* 0x000fc40000000f00 */
[----:B------:R-:W-:Y:S02]  /*2b150*/  MOV R110, R38 ;  /* 0x00000026006e7202 */ /* 0x000fe40000000f00 */
[----:B------:R-:W-:Y:S02]  /*2b160*/  MOV R98, R32 ;  /* 0x0000002000627202 */ /* 0x000fe40000000f00 */
[----:B------:R-:W-:Y:S02]  /*2b170*/  MOV R97, R30 ;  /* 0x0000001e00617202 */ /* 0x000fe40000000f00 */
[----:B------:R-:W-:Y:S02]  /*2b180*/  MOV R96, R24 ;  /* 0x0000001800607202 */ /* 0x000fe40000000f00 */
[----:B------:R-:W-:Y:S02]  /*2b190*/  MOV R109, R14 ;  /* 0x0000000e006d7202 */ /* 0x000fe40000000f00 */
[----:B------:R-:W-:-:S02]  /*2b1a0*/  MOV R108, R8 ;  /* 0x00000008006c7202 */ /* 0x000fc40000000f00 */
[----:B------:R-:W-:Y:S01]  /*2b1b0*/  MOV R107, R6 ;  /* 0x00000006006b7202 */ /* 0x000fe20000000f00 */
[----:B-1----:R-:W-:Y:S06]  /*2b1c0*/  BRA.DIV UR4, `(.L_x_7500) ;  /* 0x000000d204987947 */ /* 0x002fec000b800000 */
[----:B------:R-:W-:Y:S01]  /*2b1d0*/  SEL R43, R52, R53, P0 ;  /* 0x00000035342b7207 */ /* 0x000fe20000000000 */
[----:B-----5:R-:W-:Y:S01]  /*2b1e0*/  SHFL.IDX PT, R6, R3, R26, 0x1c1f ;  /* 0x001c1f1a03067589 */ /* 0x020fe200000e0000 */
[----:B------:R-:W-:Y:S02]  /*2b1f0*/  SEL R25, R48, R45, P0 ;  /* 0x0000002d30197207 */ /* 0x000fe40000000000 */
        /* <DEDUP_REMOVED lines=24> */
[----:B------:R-:W-:Y:S01]  /*2b380*/  SEL R70, R106, R11, P0 ;  /* 0x0000000b6a467207 */ /* 0x000fe20000000000 */
[----:B------:R-:W-:Y:S01]  /*2b390*/  IMAD.MOV.U32 R11, RZ, RZ, RZ ;  /* 0x000000ffff0b7224 */ /* 0x000fe200078e00ff */
        /* <DEDUP_REMOVED lines=14> */
[----:B------:R-:W-:Y:S02]  /*2b480*/  LOP3.LUT R29, R26, 0x2, RZ, 0x3c, !PT ;  /* 0x000000021a1d7812 */ /* 0x000fe400078e3cff */
        /* <DEDUP_REMOVED lines=25> */
[----:B------:R-:W4:Y:S01]  /*2b620*/  SHFL.IDX PT, R52, R52, R29, 0x1c1f ;  /* 0x001c1f1d34347589 */ /* 0x000f2200000e0000 */
        /* <DEDUP_REMOVED lines=17> */
[----:B------:R-:W4:Y:S01]  /*2b740*/  SHFL.IDX PT, R58, R58, R29, 0x1c1f ;  /* 0x001c1f1d3a3a7589 */ /* 0x000f2200000e0000 */
[----:B------:R-:W-:Y:S02]  /*2b750*/  SEL R31, R101, R20, P0 ;  /* 0x00000014651f7207 */ /* 0x000fe40000000000 */
[----:B------:R-:W-:Y:S01]  /*2b760*/  SEL R10, R103, R10, P0 ;  /* 0x0000000a670a7207 */ /* 0x000fe20000000000 */
[----:B------:R-:W-:Y:S01]  /*2b770*/  SHFL.IDX PT, R60, R60, R29, 0x1c1f ;  /* 0x001c1f1d3c3c7589 */ /* 0x000fe200000e0000 */
[----:B------:R-:W-:Y:S02]  /*2b780*/  SEL R20, R20, R101, P0 ;  /* 0x0000006514147207 */ /* 0x000fe40000000000 */
[----:B0-----:R-:W-:Y:S01]  /*2b790*/  SEL R100, R6, R7, P0 ;  /* 0x0000000706647207 */ /* 0x001fe20000000000 */
[----:B------:R-:W0:Y:S01]  /*2b7a0*/  SHFL.IDX PT, R62, R62, R29, 0x1c1f ;  /* 0x001c1f1d3e3e7589 */ /* 0x000e2200000e0000 */
[----:B------:R-:W-:-:S02]  /*2b7b0*/  SEL R102, R7, R6, P0 ;  /* 0x0000000607667207 */ /* 0x000fc40000000000 */
[----:B------:R-:W-:Y:S01]  /*2b7c0*/  SEL R3, R5, R4, P0 ;  /* 0x0000000405037207 */ /* 0x000fe20000000000 */
[----:B------:R-:W0:Y:S01]  /*2b7d0*/  SHFL.IDX PT, R46, R46, R29, 0x1c1f ;  /* 0x001c1f1d2e2e7589 */ /* 0x000e2200000e0000 */
[----:B-1----:R-:W-:Y:S02]  /*2b7e0*/  SEL R104, R9, R24, P0 ;  /* 0x0000001809687207 */ /* 0x002fe40000000000 */
[----:B------:R-:W-:Y:S01]  /*2b7f0*/  SEL R106, R24, R9, P0 ;  /* 0x00000009186a7207 */ /* 0x000fe20000000000 */
[----:B------:R-:W-:Y:S01]  /*2b800*/  SHFL.IDX PT, R47, R47, R26, 0x1c1f ;  /* 0x001c1f1a2f2f7589 */ /* 0x000fe200000e0000 */
[----:B------:R-:W-:Y:S02]  /*2b810*/  SEL R105, R8, R21, P0 ;  /* 0x0000001508697207 */ /* 0x000fe40000000000 */
[----:B------:R-:W-:Y:S01]  /*2b820*/  SEL R101, R21, R8, P0 ;  /* 0x0000000815657207 */ /* 0x000fe20000000000 */
[----:B------:R-:W-:Y:S01]  /*2b830*/  SHFL.IDX PT, R84, R85, R26, 0x1c1f ;  /* 0x001c1f1a55547589 */ /* 0x000fe200000e0000 */
[----:B--2---:R-:W-:-:S02]  /*2b840*/  SEL R114, R63, R70, P0 ;  /* 0x000000463f727207 */ /* 0x004fc40000000000 */
[----:B------:R-:W-:Y:S01]  /*2b850*/  SEL R5, R4, R5, P0 ;  /* 0x0000000504057207 */ /* 0x000fe20000000000 */
[----:B------:R-:W1:Y:S01]  /*2b860*/  SHFL.IDX PT, R56, R56, R29, 0x1c1f ;  /* 0x001c1f1d38387589 */ /* 0x000e6200000e0000 */
[----:B---3--:R-:W-:Y:S02]  /*2b870*/  SEL R0, R27, R50, P0 ;  /* 0x000000321b007207 */ /* 0x008fe40000000000 */
[----:B------:R-:W-:Y:S01]  /*2b880*/  SEL R6, R50, R27, P0 ;  /* 0x0000001b32067207 */ /* 0x000fe20000000000 */
[----:B------:R-:W-:Y:S01]  /*2b890*/  SHFL.IDX PT, R64, R64, R29, 0x1c1f ;  /* 0x001c1f1d40407589 */ /* 0x000fe200000e0000 */
[----:B------:R-:W-:Y:S02]  /*2b8a0*/  SEL R103, R25, R48, P0 ;  /* 0x0000003019677207 */ /* 0x000fe40000000000 */
[----:B------:R-:W-:Y:S01]  /*2b8b0*/  SEL R7, R48, R25, P0 ;  /* 0x0000001930077207 */ /* 0x000fe20000000000 */
[----:B------:R-:W2:Y:S01]  /*2b8c0*/  SHFL.IDX PT, R66, R66, R29, 0x1c1f ;  /* 0x001c1f1d42427589 */ /* 0x000ea200000e0000 */
[----:B----4-:R-:W-:-:S02]  /*2b8d0*/  SEL R9, R43, R52, P0 ;  /* 0x000000342b097207 */ /* 0x010fc40000000000 */
[----:B------:R-:W-:Y:S01]  /*2b8e0*/  SEL R21, R52, R43, P0 ;  /* 0x0000002b34157207 */ /* 0x000fe20000000000 */
[----:B------:R-:W3:Y:S01]  /*2b8f0*/  SHFL.IDX PT, R83, R36, R29, 0x1c1f ;  /* 0x001c1f1d24537589 */ /* 0x000ee200000e0000 */
        /* <DEDUP_REMOVED lines=10> */
[----:B0-----:R-:W-:Y:S01]  /*2b9a0*/  SEL R50, R55, R62, P0 ;  /* 0x0000003e37327207 */ /* 0x001fe20000000000 */
[----:B------:R-:W-:Y:S01]  /*2b9b0*/  SHFL.IDX PT, R80, R81, R26, 0x1c1f ;  /* 0x001c1f1a51507589 */ /* 0x000fe200000e0000 */
[----:B------:R-:W-:Y:S02]  /*2b9c0*/  SEL R52, R62, R55, P0 ;  /* 0x000000373e347207 */ /* 0x000fe40000000000 */
[----:B------:R-:W-:Y:S01]  /*2b9d0*/  SEL R51, R53, R60, P0 ;  /* 0x0000003c35337207 */ /* 0x000fe20000000000 */
[----:B------:R-:W0:Y:S01]  /*2b9e0*/  SHFL.IDX PT, R72, R72, R29, 0x1c1f ;  /* 0x001c1f1d48487589 */ /* 0x000e2200000e0000 */
[----:B------:R-:W-:-:S02]  /*2b9f0*/  SEL R61, R73, R46, P0 ;  /* 0x0000002e493d7207 */ /* 0x000fc40000000000 */
[----:B------:R-:W-:Y:S01]  /*2ba00*/  SEL R63, R46, R73, P0 ;  /* 0x000000492e3f7207 */ /* 0x000fe20000000000 */
[----:B------:R-:W4:Y:S01]  /*2ba10*/  SHFL.IDX PT, R76, R76, R29, 0x1c1f ;  /* 0x001c1f1d4c4c7589 */ /* 0x000f2200000e0000 */
[----:B-1----:R-:W-:Y:S02]  /*2ba20*/  SEL R25, R47, R56, P0 ;  /* 0x000000382f197207 */ /* 0x002fe40000000000 */
[----:B------:R-:W-:Y:S01]  /*2ba30*/  SEL R27, R56, R47, P0 ;  /* 0x0000002f381b7207 */ /* 0x000fe20000000000 */
[----:B------:R-:W1:Y:S01]  /*2ba40*/  SHFL.IDX PT, R78, R78, R29, 0x1c1f ;  /* 0x001c1f1d4e4e7589 */ /* 0x000e6200000e0000 */
[----:B------:R-:W-:Y:S02]  /*2ba50*/  SEL R53, R60, R53, P0 ;  /* 0x000000353c357207 */ /* 0x000fe40000000000 */
[----:B--2---:R-:W-:Y:S01]  /*2ba60*/  SEL R54, R59, R66, P0 ;  /* 0x000000423b367207 */ /* 0x004fe20000000000 */
[----:B------:R-:W2:Y:S01]  /*2ba70*/  SHFL.IDX PT, R44, R44, R29, 0x1c1f ;  /* 0x001c1f1d2c2c7589 */ /* 0x000ea200000e0000 */
[----:B------:R-:W-:-:S02]  /*2ba80*/  SEL R112, R66, R59, P0 ;  /* 0x0000003b42707207 */ /* 0x000fc40000000000 */
[----:B------:R-:W-:Y:S01]  /*2ba90*/  SEL R55, R57, R64, P0 ;  /* 0x0000004039377207 */ /* 0x000fe20000000000 */
[----:B------:R-:W2:Y:S01]  /*2baa0*/  SHFL.IDX PT, R85, R90, R29, 0x1c1f ;  /* 0x001c1f1d5a557589 */ /* 0x000ea200000e0000 */
[----:B------:R-:W-:Y:S02]  /*2bab0*/  SEL R49, R64, R57, P0 ;  /* 0x0000003940317207 */ /* 0x000fe40000000000 */
[----:B---3--:R-:W-:Y:S01]  /*2bac0*/  SEL R73, R82, R83, P0 ;  /* 0x0000005352497207 */ /* 0x008fe20000000000 */
[----:B------:R-:W-:Y:S01]  /*2bad0*/  SHFL.IDX PT, R77, R77, R26, 0x1c1f ;  /* 0x001c1f1a4d4d7589 */ /* 0x000fe200000e0000 */
[----:B------:R-:W-:-:S03]  /*2bae0*/  SEL R83, R83, R82, P0 ;  /* 0x0000005253537207 */ /* 0x000fc60000000000 */
[----:B------:R-:W-:Y:S01]  /*2baf0*/  SHFL.IDX PT, R41, R41, R26, 0x1c1f ;  /* 0x001c1f1a29297589 */ /* 0x000fe200000e0000 */
[----:B0-----:R-:W-:Y:S02]  /*2bb00*/  SEL R115, R65, R72, P0 ;  /* 0x0000004841737207 */ /* 0x001fe40000000000 */
[----:B------:R-:W-:Y:S01]  /*2bb10*/  SEL R117, R72, R65, P0 ;  /* 0x0000004148757207 */ /* 0x000fe20000000000 */
[----:B------:R-:W-:Y:S01]  /*2bb20*/  SHFL.IDX PT, R79, R79, R26, 0x1c1f ;  /* 0x001c1f1a4f4f7589 */ /* 0x000fe200000e0000 */
[----:B----4-:R-:W-:Y:S02]  /*2bb30*/  SEL R56, R67, R76, P0 ;  /* 0x0000004c43387207 */ /* 0x010fe40000000000 */
[----:B------:R-:W-:Y:S01]  /*2bb40*/  SEL R58, R76, R67, P0 ;  /* 0x000000434c3a7207 */ /* 0x000fe20000000000 */
[----:B------:R-:W-:Y:S01]  /*2bb50*/  SHFL.IDX PT, R39, R39, R26, 0x1c1f ;  /* 0x001c1f1a27277589 */ /* 0x000fe200000e0000 */
[----:B-1----:R-:W-:Y:S02]  /*2bb60*/  SEL R57, R69, R78, P0 ;  /* 0x0000004e45397207 */ /* 0x002fe40000000000 */
[----:B------:R-:W-:Y:S01]  /*2bb70*/  SEL R59, R78, R69, P0 ;  /* 0x000000454e3b7207 */ /* 0x000fe20000000000 */
[----:B------:R-:W-:Y:S01]  /*2bb80*/  SHFL.IDX PT, R37, R37, R26, 0x1c1f ;  /* 0x001c1f1a25257589 */ /* 0x000fe200000e0000 */
[----:B--2---:R-:W-:-:S02]  /*2bb90*/  SEL R60, R71, R44, P0 ;  /* 0x0000002c473c7207 */ /* 0x004fc40000000000 */
[----:B------:R-:W-:Y:S01]  /*2bba0*/  SEL R62, R44, R71, P0 ;  /* 0x000000472c3e7207 */ /* 0x000fe20000000000 */
[----:B------:R-:W-:Y:S01]  /*2bbb0*/  SHFL.IDX PT, R35, R35, R26, 0x1c1f ;  /* 0x001c1f1a23237589 */ /* 0x000fe200000e0000 */
[----:B------:R-:W-:Y:S02]  /*2bbc0*/  SEL R119, R84, R85, P0 ;  /* 0x0000005554777207 */ /* 0x000fe40000000000 */
[----:B------:R-:W-:Y:S01]  /*2bbd0*/  SEL R85, R85, R84, P0 ;  /* 0x0000005455557207 */ /* 0x000fe20000000000 */
[----:B------:R-:W0:Y:S04]  /*2bbe0*/  SHFL.IDX PT, R42, R42, R29, 0x1c1f ;  /* 0x001c1f1d2a2a7589 */ /* 0x000e2800000e0000 */
[----:B------:R-:W1:Y:S04]  /*2bbf0*/  SHFL.IDX PT, R40, R40, R29, 0x1c1f ;  /* 0x001c1f1d28287589 */ /* 0x000e6800000e0000 */
[----:B------:R-:W-:Y:S04]  /*2bc00*/  SHFL.IDX PT, R38, R38, R29, 0x1c1f ;  /* 0x001c1f1d26267589 */ /* 0x000fe800000e0000 */
[----:B------:R-:W2:Y:S04]  /*2bc10*/  SHFL.IDX PT, R81, R34, R29, 0x1c1f ;  /* 0x001c1f1d22517589 */ /* 0x000ea800000e0000 */
[----:B------:R-:W3:Y:S04]  /*2bc20*/  SHFL.IDX PT, R32, R32, R29, 0x1c1f ;  /* 0x001c1f1d20207589 */ /* 0x000ee800000e0000 */
[----:B------:R-:W4:Y:S04]  /*2bc30*/  SHFL.IDX PT, R30, R30, R29, 0x1c1f ;  /* 0x001c1f1d1e1e7589 */ /* 0x000f2800000e0000 */
[----:B------:R-:W4:Y:S01]  /*2bc40*/  SHFL.IDX PT, R28, R28, R29, 0x1c1f ;  /* 0x001c1f1d1c1c7589 */ /* 0x000f2200000e0000 */
[----:B0-----:R-:W-:-:S02]  /*2bc50*/  SEL R64, R77, R42, P0 ;  /* 0x0000002a4d407207 */ /* 0x001fc40000000000 */
[----:B------:R-:W-:Y:S01]  /*2bc60*/  SEL R66, R42, R77, P0 ;  /* 0x0000004d2a427207 */ /* 0x000fe20000000000 */
[----:B------:R-:W0:Y:S01]  /*2bc70*/  SHFL.IDX PT, R2, R33, R26, 0x1c1f ;  /* 0x001c1f1a21027589 */ /* 0x000e2200000e0000 */
[----:B-1----:R-:W-:Y:S02]  /*2bc80*/  SEL R65, R79, R40, P0 ;  /* 0x000000284f417207 */ /* 0x002fe40000000000 */
[----:B------:R-:W-:Y:S01]  /*2bc90*/  SEL R67, R40, R79, P0 ;  /* 0x0000004f28437207 */ /* 0x000fe20000000000 */
[----:B------:R1:W0:Y:S04]  /*2bca0*/  SHFL.IDX PT, R31, R31, R26, 0x1c1f ;  /* 0x001c1f1a1f1f7589 */ /* 0x00022800000e0000 */
[----:B------:R4:W0:Y:S01]  /*2bcb0*/  SHFL.IDX PT, R86, R20, R29, 0x1c1f ;  /* 0x001c1f1d14567589 */ /* 0x00082200000e0000 */
[----:B--2---:R-:W-:-:S02]  /*2bcc0*/  SEL R69, R80, R81, P0 ;  /* 0x0000005150457207 */ /* 0x004fc40000000000 */
[----:B------:R-:W-:Y:S01]  /*2bcd0*/  SEL R71, R81, R80, P0 ;  /* 0x0000005051477207 */ /* 0x000fe20000000000 */
[----:B------:R2:W0:Y:S01]  /*2bce0*/  SHFL.IDX PT, R14, R10, R29, 0x1c1f ;  /* 0x001c1f1d0a0e7589 */ /* 0x00042200000e0000 */
[----:B---3--:R-:W-:Y:S02]  /*2bcf0*/  SEL R68, R32, R39, P0 ;  /* 0x0000002720447207 */ /* 0x008fe40000000000 */
[----:B-1----:R-:W-:Y:S02]  /*2bd00*/  SEL R26, R39, R32, P0 ;  /* 0x00000020271a7207 */ /* 0x002fe40000000000 */
[----:B----4-:R-:W-:Y:S02]  /*2bd10*/  SEL R72, R37, R30, P0 ;  /* 0x0000001e25487207 */ /* 0x010fe40000000000 */
[----:B------:R-:W-:Y:S02]  /*2bd20*/  SEL R20, R38, R41, P0 ;  /* 0x0000002926147207 */ /* 0x000fe40000000000 */
[----:B------:R-:W-:-:S02]  /*2bd30*/  SEL R90, R30, R37, P0 ;  /* 0x000000251e5a7207 */ /* 0x000fc40000000000 */
[----:B--2---:R-:W-:Y:S02]  /*2bd40*/  SEL R10, R41, R38, P0 ;  /* 0x00000026290a7207 */ /* 0x004fe40000000000 */
[----:B------:R-:W-:Y:S02]  /*2bd50*/  SEL R82, R35, R28, P0 ;  /* 0x0000001c23527207 */ /* 0x000fe40000000000 */
[----:B------:R-:W-:-:S07]  /*2bd60*/  SEL R116, R28, R35, P0 ;  /* 0x000000231c747207 */ /* 0x000fce0000000000 */
.L_x_7773:
[----:B------:R-:W2:Y:S01]  /*2bd70*/  LDL R84, [R1+0xa0] ;  /* 0x0000a00001547983 */ /* 0x000ea20000100800 */
[----:B------:R-:W-:Y:S05]  /*2bd80*/  WARPSYNC.ALL ;  /* 0x0000000000007948 */ /* 0x000fea0003800000 */
[----:B0-----:R-:W-:Y:S01]  /*2bd90*/  SEL R76, R2, R14, P0 ;  /* 0x0000000e024c7207 */ /* 0x001fe20000000000 */
[----:B------:R-:W-:Y:S01]  /*2bda0*/  ULDC.64 UR6, c[0x0][0xc08] ;  /* 0x0003020000067ab9 */ /* 0x000fe20000000a00 */
[----:B------:R-:W-:Y:S01]  /*2bdb0*/  SEL R78, R14, R2, P0 ;  /* 0x000000020e4e7207 */ /* 0x000fe20000000000 */
[----:B------:R-:W2:Y:S01]  /*2bdc0*/  LDC.64 R80, c[0x0][0xc00] ;  /* 0x00030000ff507b82 */ /* 0x000ea20000000a00 */
[----:B------:R-:W-:Y:S01]  /*2bdd0*/  SEL R77, R31, R86, P0 ;  /* 0x000000561f4d7207 */ /* 0x000fe20000000000 */
[----:B------:R-:W-:Y:S01]  /*2bde0*/  ULDC.64 UR4, c[0x0][0xc00] ;  /* 0x0003000000047ab9 */ /* 0x000fe20000000a00 */
[----:B------:R-:W-:Y:S01]  /*2bdf0*/  SEL R79, R86, R31, P0 ;  /* 0x0000001f564f7207 */ /* 0x000fe20000000000 */
[----:B------:R-:W-:Y:S01]  /*2be00*/  ULDC.64 UR8, c[0x0][0x208] ;  /* 0x0000820000087ab9 */ /* 0x000fe20000000a00 */
[----:B------:R-:W-:-:S02]  /*2be10*/  F2FP.BF16.F32.PACK_AB R12, R3, R100 ;  /* 0x00000064030c723e */ /* 0x000fc400000010ff */
[----:B------:R-:W-:Y:S01]  /*2be20*/  F2FP.BF16.F32.PACK_AB R13, R115, R56 ;  /* 0x00000038730d723e */ /* 0x000fe200000010ff */
[----:B------:R-:W0:Y:S01]  /*2be30*/  LDC R2, c[0x0][0xbe8] ;  /* 0x0002fa00ff027b82 */ /* 0x000e220000000800 */
[----:B------:R-:W-:Y:S02]  /*2be40*/  F2FP.BF16.F32.PACK_AB R14, R5, R102 ;  /* 0x00000066050e723e */ /* 0x000fe400000010ff */
[----:B------:R-:W-:-:S05]  /*2be50*/  F2FP.BF16.F32.PACK_AB R15, R117, R58 ;  /* 0x0000003a750f723e */ /* 0x000fca00000010ff */
        /* <DEDUP_REMOVED lines=19> */
[----:B------:R-:W-:Y:S01]  /*2bf90*/  STSM.16.M88.4 [R108], R32 ;  /* 0x000000206c007844 */ /* 0x000fe20000000200 */
[----:B------:R-:W-:Y:S02]  /*2bfa0*/  F2FP.BF16.F32.PACK_AB R44, R51, R50 ;  /* 0x00000032332c723e */ /* 0x000fe400000010ff */
[----:B------:R-:W-:Y:S01]  /*2bfb0*/  F2FP.BF16.F32.PACK_AB R45, R73, R72 ;  /* 0x00000048492d723e */ /* 0x000fe200000010ff */
[----:B------:R-:W-:Y:S01]  /*2bfc0*/  STSM.16.M88.4 [R109], R36 ;  /* 0x000000246d007844 */ /* 0x000fe20000000200 */
[----:B------:R-:W-:-:S02]  /*2bfd0*/  F2FP.BF16.F32.PACK_AB R46, R53, R52 ;  /* 0x00000034352e723e */ /* 0x000fc400000010ff */
[----:B------:R-:W-:Y:S01]  /*2bfe0*/  F2FP.BF16.F32.PACK_AB R47, R83, R90 ;  /* 0x0000005a532f723e */ /* 0x000fe200000010ff */
[----:B------:R-:W-:Y:S01]  /*2bff0*/  STSM.16.M88.4 [R96], R40 ;  /* 0x0000002860007844 */ /* 0x000fe20000000200 */
[----:B-1----:R-:W-:Y:S02]  /*2c000*/  F2FP.BF16.F32.PACK_AB R12, R55, R54 ;  /* 0x00000036370c723e */ /* 0x002fe400000010ff */
[----:B------:R-:W-:Y:S01]  /*2c010*/  F2FP.BF16.F32.PACK_AB R13, R119, R82 ;  /* 0x00000052770d723e */ /* 0x000fe200000010ff */
[----:B------:R-:W-:Y:S01]  /*2c020*/  STSM.16.M88.4 [R97], R44 ;  /* 0x0000002c61007844 */ /* 0x000fe20000000200 */
[----:B------:R-:W-:Y:S02]  /*2c030*/  F2FP.BF16.F32.PACK_AB R14, R49, R112 ;  /* 0x00000070310e723e */ /* 0x000fe400000010ff */
[----:B------:R-:W-:Y:S02]  /*2c040*/  F2FP.BF16.F32.PACK_AB R15, R85, R116 ;  /* 0x00000074550f723e */ /* 0x000fe400000010ff */
[----:B---3--:R-:W-:-:S02]  /*2c050*/  F2FP.BF16.F32.PACK_AB R28, R111, R114 ;  /* 0x000000726f1c723e */ /* 0x008fc400000010ff */
[----:B------:R-:W-:Y:S01]  /*2c060*/  F2FP.BF16.F32.PACK_AB R30, R113, R70 ;  /* 0x00000046711e723e */ /* 0x000fe200000010ff */
[----:B------:R-:W-:Y:S01]  /*2c070*/  STSM.16.M88.4 [R98], R12 ;  /* 0x0000000c62007844 */ /* 0x000fe20000000200 */
[----:B------:R-:W-:Y:S02]  /*2c080*/  F2FP.BF16.F32.PACK_AB R29, R77, R76 ;  /* 0x0000004c4d1d723e */ /* 0x000fe400000010ff */
[----:B------:R-:W-:Y:S02]  /*2c090*/  F2FP.BF16.F32.PACK_AB R31, R79, R78 ;  /* 0x0000004e4f1f723e */ /* 0x000fe400000010ff */
[----:B------:R-:W-:Y:S02]  /*2c0a0*/  ISETP.GT.AND P1, PT, R121, 0x1, PT ;  /* 0x000000017900780c */ /* 0x000fe40003f24270 */
[----:B------:R-:W-:Y:S01]  /*2c0b0*/  ISETP.NE.U32.AND P3, PT, RZ, UR4, PT ;  /* 0x00000004ff007c0c */ /* 0x000fe2000bf65070 */
[----:B------:R1:W-:Y:S01]  /*2c0c0*/  STSM.16.M88.4 [R99], R28 ;  /* 0x0000001c63007844 */ /* 0x0003e20000000200 */
[----:B------:R-:W-:Y:S01]  /*2c0d0*/  BAR.SYNC.DEFER_BLOCKING 0x1, 0x100 ;  /* 0x0044000000007b1d */ /* 0x000fe20000010000 */
[----:B------:R-:W-:-:S02]  /*2c0e0*/  ISETP.NE.U32.AND P0, PT, RZ, UR6, PT ;  /* 0x00000006ff007c0c */ /* 0x000fc4000bf05070 */
[----:B------:R-:W-:Y:S01]  /*2c0f0*/  ISETP.NE.AND.EX P3, PT, RZ, UR5, PT, P3 ;  /* 0x00000005ff007c0c */ /* 0x000fe2000bf65330 */
[----:B-1----:R-:W-:Y:S01]  /*2c100*/  IMAD.MOV.U32 R30, RZ, RZ, 0x9b8 ;  /* 0x000009b8ff1e7424 */ /* 0x002fe200078e00ff */
[----:B------:R-:W-:-:S04]  /*2c110*/  ISETP.NE.AND.EX P0, PT, RZ, UR7, PT, P0 ;  /* 0x00000007ff007c0c */ /* 0x000fc8000bf05300 */
[----:B------:R-:W-:-:S04]  /*2c120*/  SEL R30, R30, 0x978, P1 ;  /* 0x000009781e1e7807 */ /* 0x000fc80000800000 */
[----:B------:R1:W3:Y:S08]  /*2c130*/  LDC.64 R12, c[0x0][R30+0x220] ;  /* 0x000088001e0c7b82 */ /* 0x0002f00000000a00 */
[----:B------:R1:W4:Y:S08]  /*2c140*/  LDC.64 R28, c[0x0][R30+0x218] ;  /* 0x000086001e1c7b82 */ /* 0x0003300000000a00 */
[----:B------:R1:W1:Y:S08]  /*2c150*/  LDC.64 R14, c[0x0][R30+0x228] ;  /* 0x00008a001e0e7b82 */ /* 0x0002700000000a00 */
[----:B------:R-:W3:Y:S01]  /*2c160*/  @P0 LDC.64 R32, c[0x0][0xc08] ;  /* 0x00030200ff200b82 */ /* 0x000ee20000000a00 */
[----:B------:R-:W-:-:S02]  /*2c170*/  ULDC UR6, c[0x0][0xa88] ;  /* 0x0002a20000067ab9 */ /* 0x000fc40000000800 */
[----:B------:R-:W-:Y:S01]  /*2c180*/  IMAD.U32 R35, RZ, RZ, UR6 ;  /* 0x00000006ff237e24 */ /* 0x000fe2000f8e00ff */
[----:B0-----:R-:W-:Y:S01]  /*2c190*/  ISETP.NE.AND P2, PT, R2, 0x1, PT ;  /* 0x000000010200780c */ /* 0x001fe20003f45270 */
[----:B--2---:R-:W-:-:S04]  /*2c1a0*/  IMAD.WIDE R80, R84, 0x4, R80 ;  /* 0x0000000454507825 */ /* 0x004fc800078e0250 */
[----:B---3--:R-:W-:Y:S01]  /*2c1b0*/  @P0 IMAD.WIDE R32, R84, 0x4, R32 ;  /* 0x0000000454200825 */ /* 0x008fe200078e0220 */
[----:B------:R0:W5:Y:S04]  /*2c1c0*/  @P3 LDG.E R11, desc[UR8][R80.64] ;  /* 0x00000008500b3981 */ /* 0x000168000c1e1900 */
[----:B------:R0:W5:Y:S01]  /*2c1d0*/  @P0 LDG.E R35, desc[UR8][R32.64] ;  /* 0x0000000820230981 */ /* 0x000162000c1e1900 */
[----:B-1--4-:R-:W-:Y:S05]  /*2c1e0*/  @P0 BRA `(.L_x_7501) ;  /* 0x0000000000140947 */ /* 0x012fea0003800000 */
[----:B------:R-:W-:Y:S05]  /*2c1f0*/  @!P3 BRA `(.L_x_7501) ;  /* 0x000000000010b947 */ /* 0x000fea0003800000 */
[----:B------:R-:W-:Y:S02]  /*2c200*/  ULDC.64 UR6, c[0x0][0x208] ;  /* 0x0000820000067ab9 */ /* 0x000fe40000000a00 */
[----:B0-----:R-:W2:Y:S04]  /*2c210*/  LDG.E R32, desc[UR6][R80.64] ;  /* 0x0000000650207981 */ /* 0x001ea8000c1e1900 */
[----:B-----5:R-:W2:Y:S02]  /*2c220*/  LDG.E R35, desc[UR6][R80.64+0x4] ;  /* 0x0000040650237981 */ /* 0x020ea4000c1e1900 */
[----:B--2---:R-:W-:-:S07]  /*2c230*/  IMAD.IADD R35, R35, 0x1, -R32 ;  /* 0x0000000123237824 */ /* 0x004fce00078e0a20 */
.L_x_7501:
[----:B------:R-:W2:Y:S04]  /*2c240*/  LDL R31, [R1+0x8c] ;  /* 0x00008c00011f7983 */ /* 0x000ea80000100800 */
[----:B------:R-:W3:Y:S04]  /*2c250*/  LDL R36, [R1+0x70] ;  /* 0x0000700001247983 */ /* 0x000ee80000100800 */
[----:B------:R-:W3:Y:S04]  /*2c260*/  LDL R97, [R1+0x64] ;  /* 0x0000640001617983 */ /* 0x000ee80000100800 */
[----:B------:R-:W4:Y:S01]  /*2c270*/  LDL R86, [R1+0xa4] ;  /* 0x0000a40001567983 */ /* 0x000f220000100800 */
[----:B------:R-:W-:Y:S01]  /*2c280*/  ISETP.NE.U32.AND P0, PT, RZ, UR4, PT ;  /* 0x00000004ff007c0c */ /* 0x000fe2000bf05070 */
[----:B------:R-:W1:Y:S03]  /*2c290*/  @P2 LDC R34, c[0x0][0xbec] ;  /* 0x0002fb00ff222b82 */ /* 0x000e660000000800 */
[----:B------:R-:W-:-:S02]  /*2c2a0*/  ISETP.NE.AND.EX P0, PT, RZ, UR5, PT, P0 ;  /* 0x00000005ff007c0c */ /* 0x000fc4000bf05300 */
[----:B------:R-:W-:-:S03]  /*2c2b0*/  SHF.R.S32.HI R37, RZ, 0x1f, R84 ;  /* 0x0000001fff257819 */ /* 0x000fc60000011454 */
[----:B------:R-:W4:Y:S01]  /*2c2c0*/  @P2 LDC R41, c[0x0][0xbf0] ;  /* 0x0002fc00ff292b82 */ /* 0x000f220000000800 */
[----:B0-----:R-:W-:-:S07]  /*2c2d0*/  SEL R81, R84, RZ, !P0 ;  /* 0x000000ff54517207 */ /* 0x001fce0004000000 */
[----:B------:R-:W0:Y:S01]  /*2c2e0*/  LDC.64 R32, c[0x0][0xba8] ;  /* 0x0002ea00ff207b82 */ /* 0x000e220000000a00 */
[----:B------:R-:W-:Y:S01]  /*2c2f0*/  SEL R37, R37, RZ, !P0 ;  /* 0x000000ff25257207 */ /* 0x000fe20004000000 */
[----:B------:R-:W-:Y:S01]  /*2c300*/  IMAD R13, R13, R81, RZ ;  /* 0x000000510d0d7224 */ /* 0x000fe200078e02ff */
[----:B------:R-:W-:-:S03]  /*2c310*/  LEA.HI R94, R94, R95, RZ, 0x7 ;  /* 0x0000005f5e5e7211 */ /* 0x000fc600078f38ff */
[C---:B------:R-:W-:Y:S02]  /*2c320*/  IMAD R39, R12.reuse, R37, R13 ;  /* 0x000000250c277224 */ /* 0x040fe400078e020d */
[----:B------:R-:W-:Y:S01]  /*2c330*/  IMAD.WIDE.U32 R12, R12, R81, RZ ;  /* 0x000000510c0c7225 */ /* 0x000fe200078e00ff */
[----:B-----5:R-:W-:-:S03]  /*2c340*/  SHF.R.S32.HI R84, RZ, 0x1f, R11 ;  /* 0x0000001fff547819 */ /* 0x020fc6000001140b */
[----:B------:R-:W-:Y:S01]  /*2c350*/  IMAD.IADD R39, R13, 0x1, R39 ;  /* 0x000000010d277824 */ /* 0x000fe200078e0227 */
[----:B0-----:R-:W0:Y:S08]  /*2c360*/  @!P1 LDC R32, c[0x0][0xb50] ;  /* 0x0002d400ff209b82 */ /* 0x001e300000000800 */
[----:B------:R-:W0:Y:S01]  /*2c370*/  @!P1 LDC R33, c[0x0][0xb54] ;  /* 0x0002d500ff219b82 */ /* 0x000e220000000800 */
[----:B------:R-:W-:Y:S01]  /*2c380*/  IMAD R80, R35, R2, RZ ;  /* 0x0000000223507224 */ /* 0x000fe200078e02ff */
[----:B------:R-:W-:Y:S01]  /*2c390*/  ULDC.64 UR6, c[0x0][0x208] ;  /* 0x0000820000067ab9 */ /* 0x000fe20000000a00 */
[----:B--2---:R-:W-:-:S05]  /*2c3a0*/  IMAD.MOV.U32 R96, RZ, RZ, R31 ;  /* 0x000000ffff607224 */ /* 0x004fca00078e001f */
[----:B------:R-:W2:Y:S01]  /*2c3b0*/  LDC.64 R30, c[0x0][R30+0x210] ;  /* 0x000084001e1e7b82 */ /* 0x000ea20000000a00 */
[-C--:B------:R-:W-:Y:S02]  /*2c3c0*/  IMAD R37, R29, R96.reuse, RZ ;  /* 0x000000601d257224 */ /* 0x080fe400078e02ff */
[----:B------:R-:W-:-:S04]  /*2c3d0*/  IMAD.WIDE.U32 R28, R28, R96, RZ ;  /* 0x000000601c1c7225 */ /* 0x000fc800078e00ff */
[----:B---3--:R-:W-:Y:S01]  /*2c3e0*/  IMAD.IADD R43, R36, 0x1, R97 ;  /* 0x00000001242b7824 */ /* 0x008fe200078e0261 */
[----:B------:R-:W-:Y:S02]  /*2c3f0*/  LOP3.LUT R36, R94, 0xffffff80, RZ, 0xc0, !PT ;  /* 0xffffff805e247812 */ /* 0x000fe400078ec0ff */
[----:B------:R-:W-:Y:S01]  /*2c400*/  IADD3 R28, P0, P3, R12, R28, R11 ;  /* 0x0000001c0c1c7210 */ /* 0x000fe20007b1e00b */
[----:B-1----:R-:W-:Y:S01]  /*2c410*/  @P2 IMAD.HI.U32 R12, R43, R34, RZ ;  /* 0x000000222b0c2227 */ /* 0x002fe200078e00ff */
[----:B----4-:R-:W-:-:S03]  /*2c420*/  SEL R13, R86, RZ, P1 ;  /* 0x000000ff560d7207 */ /* 0x010fc60000800000 */
[----:B------:R-:W-:Y:S02]  /*2c430*/  IMAD.IADD R37, R29, 0x1, R37 ;  /* 0x000000011d257824 */ /* 0x000fe400078e0225 */
[----:B------:R-:W-:Y:S02]  /*2c440*/  IMAD.IADD R36, R95, 0x1, -R36 ;  /* 0x000000015f247824 */ /* 0x000fe400078e0a24 */
[----:B------:R-:W-:Y:S01]  /*2c450*/  IMAD.MOV.U32 R29, RZ, RZ, R43 ;  /* 0x000000ffff1d7224 */ /* 0x000fe200078e002b */
[----:B------:R-:W-:Y:S02]  /*2c460*/  @P2 SHF.R.U32.HI R29, RZ, R41, R12 ;  /* 0x00000029ff1d2219 */ /* 0x000fe4000001160c */
[----:B------:R-:W-:Y:S01]  /*2c470*/  IADD3.X R37, R39, R37, R84, P0, P3 ;  /* 0x0000002527257210 */ /* 0x000fe200007e6454 */
[-C--:B------:R-:W-:Y:S01]  /*2c480*/  IMAD R39, R15, R13.reuse, RZ ;  /* 0x0000000d0f277224 */ /* 0x080fe200078e02ff */
[----:B------:R-:W-:Y:S01]  /*2c490*/  SHF.R.S32.HI R41, RZ, 0x1f, R36 ;  /* 0x0000001fff297819 */ /* 0x000fe20000011424 */
[----:B------:R-:W-:-:S04]  /*2c4a0*/  IMAD.WIDE.U32 R14, R14, R13, RZ ;  /* 0x0000000d0e0e7225 */ /* 0x000fc800078e00ff */
[----:B------:R-:W-:Y:S01]  /*2c4b0*/  IMAD.MOV R13, RZ, RZ, -R29 ;  /* 0x000000ffff0d7224 */ /* 0x000fe200078e0a1d */
[----:B------:R-:W-:Y:S01]  /*2c4c0*/  LEA.HI R34, R41, R36, RZ, 0x2 ;  /* 0x0000002429227211 */ /* 0x000fe200078f10ff */
[----:B------:R-:W-:Y:S01]  /*2c4d0*/  IMAD.IADD R39, R15, 0x1, R39 ;  /* 0x000000010f277824 */ /* 0x000fe200078e0227 */
[----:B------:R-:W-:Y:S01]  /*2c4e0*/  IADD3 R14, P0, P3, R29, R28, R14 ;  /* 0x0000001c1d0e7210 */ /* 0x000fe20007b1e00e */
[----:B------:R-:W-:Y:S01]  /*2c4f0*/  IMAD R13, R2, R13, R43 ;  /* 0x0000000d020d7224 */ /* 0x000fe200078e022b */
[----:B------:R-:W-:Y:S02]  /*2c500*/  SHF.R.S32.HI R12, RZ, 0x1f, R29 ;  /* 0x0000001fff0c7819 */ /* 0x000fe4000001141d */
[--C-:B------:R-:W-:Y:S02]  /*2c510*/  SHF.R.S32.HI R38, RZ, 0x2, R34.reuse ;  /* 0x00000002ff267819 */ /* 0x100fe40000011422 */
[----:B------:R-:W-:Y:S02]  /*2c520*/  SHF.R.S32.HI R45, RZ, 0x1f, R34 ;  /* 0x0000001fff2d7819 */ /* 0x000fe40000011422 */
[----:B------:R-:W-:-:S02]  /*2c530*/  SHF.R.S32.HI R29, RZ, 0x1f, R13 ;  /* 0x0000001fff1d7819 */ /* 0x000fc4000001140d */
[----:B------:R-:W-:Y:S02]  /*2c540*/  IADD3.X R15, R12, R37, R39, P0, P3 ;  /* 0x000000250c0f7210 */ /* 0x000fe400007e6427 */
[----:B------:R-:W-:Y:S01]  /*2c550*/  LEA.HI R45, R45, R38, RZ, 0x3 ;  /* 0x000000262d2d7211 */ /* 0x000fe200078f18ff */
[-C--:B--2---:R-:W-:Y:S01]  /*2c560*/  IMAD R28, R31, R13.reuse, RZ ;  /* 0x0000000d1f1c7224 */ /* 0x084fe200078e02ff */
[----:B------:R-:W-:Y:S01]  /*2c570*/  SHF.R.S32.HI R31, RZ, 0x7, R94 ;  /* 0x00000007ff1f7819 */ /* 0x000fe2000001145e */
[----:B------:R-:W-:Y:S01]  /*2c580*/  IMAD.WIDE.U32 R14, R30, R13, R14 ;  /* 0x0000000d1e0e7225 */ /* 0x000fe200078e000e */
[----:B------:R-:W-:Y:S02]  /*2c590*/  LOP3.LUT R45, R45, 0xfffffff8, RZ, 0xc0, !PT ;  /* 0xfffffff82d2d7812 */ /* 0x000fe400078ec0ff */
[----:B------:R-:W-:Y:S01]  /*2c5a0*/  LEA.HI R94, R94, R31, RZ, 0x1 ;  /* 0x0000001f5e5e7211 */ /* 0x000fe200078f08ff */
[----:B------:R-:W-:Y:S01]  /*2c5b0*/  IMAD R29, R30, R29, R28 ;  /* 0x0000001d1e1d7224 */ /* 0x000fe200078e021c */
[----:B------:R-:W-:Y:S01]  /*2c5c0*/  LEA.HI R41, R41, R36, RZ, 0x5 ;  /* 0x0000002429297211 */ /* 0x000fe200078f28ff */
[----:B------:R-:W-:Y:S01]  /*2c5d0*/  IMAD.IADD R38, R38, 0x1, -R45 ;  /* 0x0000000126267824 */ /* 0x000fe200078e0a2d */
[----:B------:R-:W-:Y:S01]  /*2c5e0*/  LOP3.LUT R94, R94, 0x3fffffe, RZ, 0xc0, !PT ;  /* 0x03fffffe5e5e7812 */ /* 0x000fe200078ec0ff */
[----:B------:R-:W-:Y:S01]  /*2c5f0*/  IMAD.IADD R12, R15, 0x1, R29 ;  /* 0x000000010f0c7824 */ /* 0x000fe200078e021d */
[----:B------:R-:W-:-:S02]  /*2c600*/  SHF.R.S32.HI R41, RZ, 0x5, R41 ;  /* 0x00000005ff297819 */ /* 0x000fc40000011429 */
[C---:B0-----:R-:W-:Y:S01]  /*2c610*/  LEA R32, P0, R14.reuse, R32, 0x2 ;  /* 0x000000200e207211 */ /* 0x041fe200078010ff */
[----:B------:R-:W-:Y:S02]  /*2c620*/  IMAD.IADD R94, R31, 0x1, -R94 ;  /* 0x000000011f5e7824 */ /* 0x000fe400078e0a5e */
[----:B------:R-:W-:Y:S01]  /*2c630*/  IMAD R41, R41, 0x10, R38 ;  /* 0x0000001029297824 */ /* 0x000fe200078e0226 */
[----:B------:R-:W-:Y:S02]  /*2c640*/  LEA.HI.X R33, R14, R33, R12, 0x2, P0 ;  /* 0x000000210e217211 */ /* 0x000fe400000f140c */
[----:B------:R-:W-:Y:S01]  /*2c650*/  SHFL.IDX PT, R12, R32, RZ, 0x1c1f ;  /* 0x001c1fff200c7589 */ /* 0x000fe200000e0000 */
[----:B------:R-:W-:-:S03]  /*2c660*/  IMAD R31, R94, 0x40, R41 ;  /* 0x000000405e1f7824 */ /* 0x000fc600078e0229 */
[----:B------:R-:W0:Y:S01]  /*2c670*/  SHFL.IDX PT, R13, R33, RZ, 0x1c1f ;  /* 0x001c1fff210d7589 */ /* 0x000e2200000e0000 */
[----:B------:R-:W-:-:S03]  /*2c680*/  IMAD.IADD R31, R31, 0x1, R97 ;  /* 0x000000011f1f7824 */ /* 0x000fc600078e0261 */
        /* <DEDUP_REMOVED lines=9> */
[----:B------:R-:W-:Y:S01]  /*2c720*/  SHF.R.S32.HI R21, RZ, 0x3, R93 ;  /* 0x00000003ff157819 */ /* 0x000fe2000001145d */
[----:B0-----:R-:W0:Y:S01]  /*2c730*/  @P2 LDC R13, c[0x0][0xbec] ;  /* 0x0002fb00ff0d2b82 */ /* 0x001e220000000800 */
[----:B------:R-:W-:-:S03]  /*2c740*/  ULDC.64 UR4, c[0x0][0x208] ;  /* 0x0000820000047ab9 */ /* 0x000fc60000000a00 */
[----:B------:R-:W-:-:S04]  /*2c750*/  IMAD R3, R21, 0x40, R91 ;  /* 0x0000004015037824 */ /* 0x000fc800078e025b */
[----:B------:R-:W-:Y:S01]  /*2c760*/  IMAD.WIDE R74, R3, 0x2, R74 ;  /* 0x00000002034a7825 */ /* 0x000fe200078e024a */
[----:B------:R-:W1:Y:S02]  /*2c770*/  @P2 LDC R15, c[0x0][0xbf0] ;  /* 0x0002fc00ff0f2b82 */ /* 0x000e640000000800 */
[C---:B------:R-:W-:Y:S02]  /*2c780*/  IADD3 R37, P5, R74.reuse, 0x1000, RZ ;  /* 0x000010004a257810 */ /* 0x040fe40007fbe0ff */
[----:B------:R-:W-:Y:S02]  /*2c790*/  IADD3 R29, P0, R74, 0x2000, RZ ;  /* 0x000020004a1d7810 */ /* 0x000fe40007f1e0ff */
[----:B------:R-:W-:Y:S02]  /*2c7a0*/  LOP3.LUT R36, R37, 0x380, RZ, 0xc0, !PT ;  /* 0x0000038025247812 */ /* 0x000fe400078ec0ff */
[----:B------:R-:W-:Y:S02]  /*2c7b0*/  LOP3.LUT R28, R29, 0x380, RZ, 0xc0, !PT ;  /* 0x000003801d1c7812 */ /* 0x000fe400078ec0ff */
[----:B------:R-:W-:-:S02]  /*2c7c0*/  SHF.R.U64 R36, R36, 0x3, RZ ;  /* 0x0000000324247819 */ /* 0x000fc400000012ff */
[----:B------:R-:W-:Y:S02]  /*2c7d0*/  SHF.R.U64 R28, R28, 0x3, RZ ;  /* 0x000000031c1c7819 */ /* 0x000fe400000012ff */
[----:B------:R-:W-:Y:S01]  /*2c7e0*/  LOP3.LUT R36, R36, R37, RZ, 0x3c, !PT ;  /* 0x0000002524247212 */ /* 0x000fe200078e3cff */
[--C-:B------:R-:W-:Y:S01]  /*2c7f0*/  IMAD.X R37, RZ, RZ, R75.reuse, P5 ;  /* 0x000000ffff257224 */ /* 0x100fe200028e064b */
[----:B------:R-:W-:Y:S01]  /*2c800*/  LOP3.LUT R28, R28, R29, RZ, 0x3c, !PT ;  /* 0x0000001d1c1c7212 */ /* 0x000fe200078e3cff */
[----:B------:R-:W-:Y:S01]  /*2c810*/  IMAD.X R29, RZ, RZ, R75, P0 ;  /* 0x000000ffff1d7224 */ /* 0x000fe200000e064b */
[C---:B------:R-:W-:Y:S02]  /*2c820*/  IADD3 R5, P1, R74.reuse, 0x3000, RZ ;  /* 0x000030004a057810 */ /* 0x040fe40007f3e0ff */
[C---:B------:R-:W-:Y:S01]  /*2c830*/  IADD3 R49, P3, R74.reuse, 0x4000, RZ ;  /* 0x000040004a317810 */ /* 0x040fe20007f7e0ff */
[----:B------:R-:W5:Y:S01]  /*2c840*/  LD.E.128 R36, desc[UR4][R36.64] ;  /* 0x0000000424247980 */ /* 0x000f62000c101d00 */
[----:B------:R-:W-:-:S02]  /*2c850*/  IADD3 R41, P4, R74, 0x5000, RZ ;  /* 0x000050004a297810 */ /* 0x000fc40007f9e0ff */
[C---:B------:R-:W-:Y:S01]  /*2c860*/  IADD3 R33, P5, R74.reuse, 0x6000, RZ ;  /* 0x000060004a217810 */ /* 0x040fe20007fbe0ff */
[----:B------:R-:W5:Y:S01]  /*2c870*/  LD.E.128 R28, desc[UR4][R28.64] ;  /* 0x000000041c1c7980 */ /* 0x000f62000c101d00 */
[----:B------:R-:W-:Y:S02]  /*2c880*/  IADD3 R3, P0, R74, 0x7000, RZ ;  /* 0x000070004a037810 */ /* 0x000fe40007f1e0ff */
[----:B------:R-:W-:Y:S02]  /*2c890*/  LOP3.LUT R4, R5, 0x380, RZ, 0xc0, !PT ;  /* 0x0000038005047812 */ /* 0x000fe400078ec0ff */
[----:B------:R-:W-:Y:S01]  /*2c8a0*/  LOP3.LUT R48, R49, 0x380, RZ, 0xc0, !PT ;  /* 0x0000038031307812 */ /* 0x000fe200078ec0ff */
[----:B------:R-:W-:Y:S01]  /*2c8b0*/  IMAD.X R25, RZ, RZ, R75, P0 ;  /* 0x000000ffff197224 */ /* 0x000fe200000e064b */
        /* <DEDUP_REMOVED lines=20> */
[----:B------:R-:W-:-:S03]  /*2ca00*/  LOP3.LUT R74, R7, R74, RZ, 0x3c, !PT ;  /* 0x0000004a074a7212 */ /* 0x000fc600078e3cff */
[----:B------:R-:W5:Y:S04]  /*2ca10*/  LD.E.128 R4, desc[UR4][R4.64] ;  /* 0x0000000404047980 */ /* 0x000f68000c101d00 */
[----:B------:R2:W5:Y:S04]  /*2ca20*/  LD.E.128 R44, desc[UR4][R74.64] ;  /* 0x000000044a2c7980 */ /* 0x000568000c101d00 */
[----:B------:R-:W5:Y:S04]  /*2ca30*/  LD.E.128 R40, desc[UR4][R40.64] ;  /* 0x0000000428287980 */ /* 0x000f68000c101d00 */
[----:B------:R-:W5:Y:S04]  /*2ca40*/  LD.E.128 R32, desc[UR4][R32.64] ;  /* 0x0000000420207980 */ /* 0x000f68000c101d00 */
[----:B------:R-:W5:Y:S01]  /*2ca50*/  LD.E.128 R24, desc[UR4][R24.64] ;  /* 0x0000000418187980 */ /* 0x000f62000c101d00 */
[----:B------:R-:W-:-:S02]  /*2ca60*/  ULDC.64 UR4, c[0x0][0xaa0] ;  /* 0x0002a80000047ab9 */ /* 0x000fc40000000a00 */
[----:B------:R-:W-:Y:S01]  /*2ca70*/  IMAD R84, R84, UR4, RZ ;  /* 0x0000000454547c24 */ /* 0x000fe2000f8e02ff */
[----:B------:R-:W-:Y:S01]  /*2ca80*/  SHF.R.S32.HI R10, RZ, 0x1f, R81 ;  /* 0x0000001fff0a7819 */ /* 0x000fe20000011451 */
[C---:B------:R-:W-:Y:S01]  /*2ca90*/  IMAD.WIDE.U32 R8, R11.reuse, UR4, RZ ;  /* 0x000000040b087c25 */ /* 0x040fe2000f8e00ff */
[----:B------:R-:W-:Y:S01]  /*2caa0*/  @!PT LDS RZ, [RZ] ;  /* 0x00000000fffff984 */ /* 0x000fe20000000800 */
[----:B------:R-:W-:Y:S01]  /*2cab0*/  @!PT LDS RZ, [RZ] ;  /* 0x00000000fffff984 */ /* 0x000fe20000000800 */
[----:B------:R-:W-:Y:S01]  /*2cac0*/  @!PT LDS RZ, [RZ] ;  /* 0x00000000fffff984 */ /* 0x000fe20000000800 */
[----:B------:R-:W-:Y:S01]  /*2cad0*/  @!PT LDS RZ, [RZ] ;  /* 0x00000000fffff984 */ /* 0x000fe20000000800 */
[----:B------:R3:W-:Y:S06]  /*2cae0*/  MEMBAR.ALL.CTA ;  /* 0x0000000000007992 */ /* 0x0007ec0000008000 */
[----:B---3--:R-:W3:Y:S01]  /*2caf0*/  FENCE.VIEW.ASYNC.S ;  /* 0x00000000000073c6 */ /* 0x008ee20000000000 */
[----:B------:R-:W-:Y:S01]  /*2cb00*/  IMAD R3, R11, UR5, R84 ;  /* 0x000000050b037c24 */ /* 0x000fe2000f8e0254 */
[----:B------:R-:W-:Y:S01]  /*2cb10*/  ULDC.64 UR4, c[0x0][0xae8] ;  /* 0x0002ba0000047ab9 */ /* 0x000fe20000000a00 */
[----:B------:R-:W-:-:S02]  /*2cb20*/  IMAD R92, R92, 0x20, R21 ;  /* 0x000000205c5c7824 */ /* 0x000fc400078e0215 */
[----:B------:R-:W-:Y:S02]  /*2cb30*/  IMAD.IADD R9, R9, 0x1, R3 ;  /* 0x0000000109097824 */ /* 0x000fe400078e0203 */
[----:B------:R-:W-:Y:S02]  /*2cb40*/  IMAD.IADD R92, R97, 0x1, R92 ;  /* 0x00000001615c7824 */ /* 0x000fe400078e025c */
[----:B------:R-:W-:-:S04]  /*2cb50*/  IMAD.WIDE.U32 R8, R96, UR4, R8 ;  /* 0x0000000460087c25 */ /* 0x000fc8000f8e0008 */
[----:B------:R-:W-:Y:S01]  /*2cb60*/  IMAD R9, R96, UR5, R9 ;  /* 0x0000000560097c24 */ /* 0x000fe2000f8e0209 */
[----:B------:R-:W-:Y:S01]  /*2cb70*/  ULDC.64 UR4, c[0x0][0xaf0] ;  /* 0x0002bc0000047ab9 */ /* 0x000fe20000000a00 */
[----:B0-----:R-:W-:-:S04]  /*2cb80*/  @P2 IMAD.HI.U32 R0, R92, R13, RZ ;  /* 0x0000000d5c002227 */ /* 0x001fc800078e00ff */
[----:B------:R-:W-:Y:S02]  /*2cb90*/  IMAD R10, R10, UR4, RZ ;  /* 0x000000040a0a7c24 */ /* 0x000fe4000f8e02ff */
[----:B------:R-:W-:Y:S01]  /*2cba0*/  IMAD.MOV.U32 R3, RZ, RZ, R92 ;  /* 0x000000ffff037224 */ /* 0x000fe200078e005c */
[----:B-1----:R-:W-:Y:S01]  /*2cbb0*/  @P2 SHF.R.U32.HI R3, RZ, R15, R0 ;  /* 0x0000000fff032219 */ /* 0x002fe20000011600 */
[C---:B------:R-:W-:Y:S02]  /*2cbc0*/  IMAD R11, R81.reuse, UR5, R10 ;  /* 0x00000005510b7c24 */ /* 0x040fe4000f8e020a */
[----:B------:R-:W-:Y:S01]  /*2cbd0*/  IMAD.WIDE.U32 R8, R81, UR4, R8 ;  /* 0x0000000451087c25 */ /* 0x000fe2000f8e0008 */
[----:B------:R-:W-:Y:S01]  /*2cbe0*/  SHF.R.S32.HI R0, RZ, 0x1f, R3 ;  /* 0x0000001fff007819 */ /* 0x000fe20000011403 */
[----:B------:R-:W-:Y:S02]  /*2cbf0*/  ULDC.64 UR4, c[0x0][0xae0] ;  /* 0x0002b80000047ab9 */ /* 0x000fe40000000a00 */
[----:B------:R-:W-:-:S02]  /*2cc00*/  IMAD.IADD R9, R9, 0x1, R11 ;  /* 0x0000000109097824 */ /* 0x000fc400078e020b */
[----:B------:R-:W-:Y:S02]  /*2cc10*/  IMAD.MOV R11, RZ, RZ, -R3 ;  /* 0x000000ffff0b7224 */ /* 0x000fe400078e0a03 */
[----:B------:R-:W-:Y:S02]  /*2cc20*/  IMAD R10, R0, UR4, RZ ;  /* 0x00000004000a7c24 */ /* 0x000fe4000f8e02ff */
[----:B------:R-:W-:Y:S02]  /*2cc30*/  VIADD R0, R18, 0x2e820 ;  /* 0x0002e82012007836 */ /* 0x000fe40000000000 */
[----:B------:R-:W-:Y:S02]  /*2cc40*/  IMAD R11, R2, R11, R92 ;  /* 0x0000000b020b7224 */ /* 0x000fe400078e025c */
[C---:B------:R-:W-:Y:S01]  /*2cc50*/  IMAD R13, R3.reuse, UR5, R10 ;  /* 0x00000005030d7c24 */ /* 0x040fe2000f8e020a */
[----:B------:R-:W-:Y:S01]  /*2cc60*/  PRMT R0, RZ, 0x654, R0 ;  /* 0x00000654ff007816 */ /* 0x000fe20000000000 */
[----:B------:R-:W-:Y:S01]  /*2cc70*/  IMAD.WIDE.U32 R2, R3, UR4, R8 ;  /* 0x0000000403027c25 */ /* 0x000fe2000f8e0008 */
[----:B------:R-:W-:Y:S01]  /*2cc80*/  SHF.R.S32.HI R8, RZ, 0x1f, R11 ;  /* 0x0000001fff087819 */ /* 0x000fe2000001140b */
[----:B------:R-:W-:Y:S01]  /*2cc90*/  ULDC.64 UR4, c[0x0][0xad8] ;  /* 0x0002b60000047ab9 */ /* 0x000fe20000000a00 */
[----:B---3--:R0:W-:Y:S01]  /*2cca0*/  SYNCS.ARRIVE.TRANS64.RED.A1T0 RZ, [R0+URZ], RZ ;  /* 0x000000ff00ff79a7 */ /* 0x0081e2000810043f */
[----:B------:R-:W-:-:S02]  /*2ccb0*/  IMAD.IADD R3, R3, 0x1, R13 ;  /* 0x0000000103037824 */ /* 0x000fc400078e020d */
[----:B0-----:R-:W-:Y:S02]  /*2ccc0*/  IMAD R0, R8, UR4, RZ ;  /* 0x0000000408007c24 */ /* 0x001fe4000f8e02ff */
[----:B------:R-:W-:-:S04]  /*2ccd0*/  IMAD.WIDE.U32 R8, R11, UR4, R2 ;  /* 0x000000040b087c25 */ /* 0x000fc8000f8e0002 */
[----:B------:R-:W-:Y:S01]  /*2cce0*/  IMAD R3, R11, UR5, R0 ;  /* 0x000000050b037c24 */ /* 0x000fe2000f8e0200 */
[----:B------:R-:W-:Y:S02]  /*2ccf0*/  ULDC.64 UR4, c[0x0][0xa80] ;  /* 0x0002a00000047ab9 */ /* 0x000fe40000000a00 */
[----:B------:R-:W-:Y:S01]  /*2cd00*/  LEA R2, P0, R8, UR4, 0x1 ;  /* 0x0000000408027c11 */ /* 0x000fe2000f8008ff */
[----:B------:R-:W-:Y:S01]  /*2cd10*/  IMAD.IADD R3, R9, 0x1, R3 ;  /* 0x0000000109037824 */ /* 0x000fe200078e0203 */
[----:B------:R-:W-:Y:S01]  /*2cd20*/  UMOV UR4, 0xffffffff ;  /* 0xffffffff00047882 */ /* 0x000fe20000000000 */
[----:B------:R-:W-:-:S03]  /*2cd30*/  SHF.R.S32.HI R10, RZ, 0x1f, R91 ;  /* 0x0000001fff0a7819 */ /* 0x000fc6000001145b */
[----:B------:R-:W-:Y:S02]  /*2cd40*/  LEA.HI.X R3, R8, UR5, R3, 0x1, P0 ;  /* 0x0000000508037c11 */ /* 0x000fe400080f0c03 */
[----:B------:R-:W-:Y:S01]  /*2cd50*/  SHF.R.S32.HI R20, RZ, 0x1f, R87 ;  /* 0x0000001fff147819 */ /* 0x000fe20000011457 */
[----:B--2---:R-:W-:Y:S06]  /*2cd60*/  BRA.DIV UR4, `(.L_x_7503) ;  /* 0x000000d6041c7947 */ /* 0x004fec000b800000 */
[----:B------:R0:W1:Y:S04]  /*2cd70*/  SHFL.IDX PT, R0, R3, RZ, 0x181f ;  /* 0x00181fff03007589 */ /* 0x00006800000e0000 */
[----:B------:R0:W2:Y:S02]  /*2cd80*/  SHFL.IDX PT, R14, R2, RZ, 0x181f ;  /* 0x00181fff020e7589 */ /* 0x0000a400000e0000 */
.L_x_7776:
[----:B------:R-:W-:Y:S01]  /*2cd90*/  IMAD.IADD R21, R21, 0x1, R97 ;  /* 0x0000000115157824 */ /* 0x000fe200078e0261 */
[----:B------:R-:W-:Y:S04]  /*2cda0*/  BSSY B1, `(.L_x_7504) ;  /* 0x000000d000017945 */ /* 0x000fe80003800000 */
[----:B------:R-:W-:-:S13]  /*2cdb0*/  ISETP.GE.AND P0, PT, R21, R80, PT ;  /* 0x000000501500720c */ /* 0x000fda0003f06270 */
[----:B------:R-:W-:Y:S05]  /*2cdc0*/  @P0 BRA `(.L_x_7505) ;  /* 0x0000000000280947 */ /* 0x000fea0003800000 */
[----:B------:R-:W-:Y:S01]  /*2cdd0*/  ULDC UR4, c[0x0][0xac8] ;  /* 0x0002b20000047ab9 */ /* 0x000fe20000000800 */
[----:B------:R-:W-:Y:S01]  /*2cde0*/  ULDC.64 UR6, c[0x0][0x208] ;  /* 0x0000820000067ab9 */ /* 0x000fe20000000a00 */
[----:B------:R-:W-:Y:S02]  /*2cdf0*/  ISETP.GE.AND P0, PT, R91, UR4, PT ;  /* 0x000000045b007c0c */ /* 0x000fe4000bf06270 */
[----:B------:R-:W-:-:S11]  /*2ce00*/  ISETP.GE.AND P1, PT, R87, UR4, PT ;  /* 0x0000000457007c0c */ /* 0x000fd6000bf26270 */
[-C--:B--2---:R-:W-:Y:S02]  /*2ce10*/  @!P0 LEA R8, P2, R91, R14.reuse, 0x1 ;  /* 0x0000000e5b088211 */ /* 0x084fe400078408ff */
[----:B------:R-:W-:Y:S02]  /*2ce20*/  @!P1 LEA R14, P3, R87, R14, 0x1 ;  /* 0x0000000e570e9211 */ /* 0x000fe400078608ff */
[-C--:B-1----:R-:W-:Y:S02]  /*2ce30*/  @!P0 LEA.HI.X R9, R91, R0.reuse, R10, 0x1, P2 ;  /* 0x000000005b098211 */ /* 0x082fe400010f0c0a */
[----:B------:R-:W-:-:S03]  /*2ce40*/  @!P1 LEA.HI.X R15, R87, R0, R20, 0x1, P3 ;  /* 0x00000000570f9211 */ /* 0x000fc600018f0c14 */
[----:B-----5:R3:W-:Y:S04]  /*2ce50*/  @!P0 ST.E.128 desc[UR6][R8.64], R44 ;  /* 0x0000002c08008985 */ /* 0x0207e8000c101d06 */
[----:B------:R3:W-:Y:S02]  /*2ce60*/  @!P1 ST.E.128 desc[UR6][R14.64], R48 ;  /* 0x000000300e009985 */ /* 0x0007e4000c101d06 */
.L_x_7505:
[----:B------:R-:W-:Y:S05]  /*2ce70*/  BSYNC B1 ;  /* 0x0000000000017941 */ /* 0x000fea0003800000 */
.L_x_7504:
[----:B------:R-:W-:-:S03]  /*2ce80*/  UMOV UR4, 0xffffffff ;  /* 0xffffffff00047882 */ /* 0x000fc60000000000 */
[----:B------:R-:W-:Y:S05]  /*2ce90*/  BRA.DIV UR4, `(.L_x_7506) ;  /* 0x000000d604047947 */ /* 0x000fea000b800000 */
[----:B-1----:R1:W4:Y:S04]  /*2cea0*/  SHFL.IDX PT, R0, R3, 0x1, 0x181f ;  /* 0x00381f0003007f89 */ /* 0x00232800000e0000 */
[----:B--23--:R1:W2:Y:S02]  /*2ceb0*/  SHFL.IDX PT, R14, R2, 0x1, 0x181f ;  /* 0x00381f00020e7f89 */ /* 0x00c2a400000e0000 */
.L_x_7780:
[----:B------:R-:W-:Y:S01]  /*2cec0*/  VIADD R9, R21, 0x20 ;  /* 0x0000002015097836 */ /* 0x000fe20000000000 */
        /* <DEDUP_REMOVED lines=9> */
[-C--:B----4-:R-:W-:Y:S02]  /*2cf60*/  @!P2 LEA.HI.X R9, R91, R0.reuse, R10, 0x1, P0 ;  /* 0x000000005b09a211 */ /* 0x090fe400000f0c0a */
[----:B------:R-:W-:-:S03]  /*2cf70*/  @!P3 LEA.HI.X R15, R87, R0, R20, 0x1, P1 ;  /* 0x00000000570fb211 */ /* 0x000fc600008f0c14 */
[----:B-----5:R3:W-:Y:S04]  /*2cf80*/  @!P2 ST.E.128 desc[UR6][R8.64], R36 ;  /* 0x000000240800a985 */ /* 0x0207e8000c101d06 */
[----:B------:R3:W-:Y:S02]  /*2cf90*/  @!P3 ST.E.128 desc[UR6][R14.64], R40 ;  /* 0x000000280e00b985 */ /* 0x0007e4000c101d06 */
.L_x_7508:
[----:B------:R-:W-:Y:S05]  /*2cfa0*/  BSYNC B1 ;  /* 0x0000000000017941 */ /* 0x000fea0003800000 */
.L_x_7507:
[----:B------:R-:W-:-:S03]  /*2cfb0*/  UMOV UR4, 0xffffffff ;  /* 0xffffffff00047882 */ /* 0x000fc60000000000 */
[----:B------:R-:W-:Y:S05]  /*2cfc0*/  BRA.DIV UR4, `(.L_x_7509) ;  /* 0x000000d604007947 */ /* 0x000fea000b800000 */
[----:B----4-:R4:W0:Y:S04]  /*2cfd0*/  SHFL.IDX PT, R0, R3, 0x2, 0x181f ;  /* 0x00581f0003007f89 */ /* 0x01082800000e0000 */
[----:B--23--:R4:W2:Y:S02]  /*2cfe0*/  SHFL.IDX PT, R14, R2, 0x2, 0x181f ;  /* 0x00581f00020e7f89 */ /* 0x00c8a400000e0000 */
.L_x_7784:
        /* <DEDUP_REMOVED lines=10> */
[-C--:B0-----:R-:W-:Y:S02]  /*2d090*/  @!P2 LEA.HI.X R9, R91, R0.reuse, R10, 0x1, P0 ;  /* 0x000000005b09a211 */ /* 0x081fe400000f0c0a */
[----:B------:R-:W-:-:S03]  /*2d0a0*/  @!P3 LEA.HI.X R15, R87, R0, R20, 0x1, P1 ;  /* 0x00000000570fb211 */ /* 0x000fc600008f0c14 */
[----:B-----5:R3:W-:Y:S04]  /*2d0b0*/  @!P2 ST.E.128 desc[UR6][R8.64], R28 ;  /* 0x0000001c0800a985 */ /* 0x0207e8000c101d06 */
[----:B------:R3:W-:Y:S02]  /*2d0c0*/  @!P3 ST.E.128 desc[UR6][R14.64], R32 ;  /* 0x000000200e00b985 */ /* 0x0007e4000c101d06 */
.L_x_7511:
[----:B------:R-:W-:Y:S05]  /*2d0d0*/  BSYNC B1 ;  /* 0x0000000000017941 */ /* 0x000fea0003800000 */
.L_x_7510:
[----:B------:R-:W-:-:S03]  /*2d0e0*/  UMOV UR4, 0xffffffff ;  /* 0xffffffff00047882 */ /* 0x000fc60000000000 */
[----:B------:R-:W-:Y:S05]  /*2d0f0*/  BRA.DIV UR4, `(.L_x_7512) ;  /* 0x000000d204fc7947 */ /* 0x000fea000b800000 */
[----:B0-----:R0:W0:Y:S04]  /*2d100*/  SHFL.IDX PT, R0, R3, 0x3, 0x181f ;  /* 0x00781f0003007f89 */ /* 0x00102800000e0000 */
[----:B--23--:R2:W3:Y:S02]  /*2d110*/  SHFL.IDX PT, R14, R2, 0x3, 0x181f ;  /* 0x00781f00020e7f89 */ /* 0x00c4e400000e0000 */
.L_x_7788:
[----:B01--4-:R-:W-:-:S05]  /*2d120*/  VIADD R3, R21, 0x60 ;  /* 0x0000006015037836 */ /* 0x013fca0000000000 */
[----:B------:R-:W-:-:S13]  /*2d130*/  ISETP.GE.AND P0, PT, R3, R80, PT ;  /* 0x000000500300720c */ /* 0x000fda0003f06270 */
[----:B------:R-:W-:Y:S05]  /*2d140*/  @P0 BRA `(.L_x_7513) ;  /* 0x0000001c00580947 */ /* 0x000fea0003800000 */
[----:B------:R-:W-:Y:S01]  /*2d150*/  ULDC UR4, c[0x0][0xac8] ;  /* 0x0002b20000047ab9 */ /* 0x000fe20000000800 */
[----:B------:R-:W-:Y:S01]  /*2d160*/  ULDC.64 UR6, c[0x0][0x208] ;  /* 0x0000820000067ab9 */ /* 0x000fe20000000a00 */
[----:B------:R-:W-:-:S13]  /*2d170*/  ISETP.GE.AND P1, PT, R91, UR4, PT ;  /* 0x000000045b007c0c */ /* 0x000fda000bf26270 */
[----:B--23--:R-:W-:-:S04]  /*2d180*/  @!P1 LEA R2, P0, R91, R14, 0x1 ;  /* 0x0000000e5b029211 */ /* 0x00cfc800078008ff */
[----:B------:R-:W-:Y:S02]  /*2d190*/  @!P1 LEA.HI.X R3, R91, R0, R10, 0x1, P0 ;  /* 0x000000005b039211 */ /* 0x000fe400000f0c0a */
[----:B------:R-:W-:-:S03]  /*2d1a0*/  ISETP.GE.AND P0, PT, R87, UR4, PT ;  /* 0x0000000457007c0c */ /* 0x000fc6000bf06270 */
[----:B-----5:R0:W-:Y:S10]  /*2d1b0*/  @!P1 ST.E.128 desc[UR6][R2.64], R4 ;  /* 0x0000000402009985 */ /* 0x0201f4000c101d06 */
[----:B------:R-:W-:Y:S05]  /*2d1c0*/  @P0 BRA `(.L_x_7513) ;  /* 0x0000001c00380947 */ /* 0x000fea0003800000 */
[----:B------:R-:W-:Y:S01]  /*2d1d0*/  LEA R14, P0, R87, R14, 0x1 ;  /* 0x0000000e570e7211 */ /* 0x000fe200078008ff */
[----:B------:R-:W-:-:S03]  /*2d1e0*/  ULDC.64 UR4, c[0x0][0x208] ;  /* 0x0000820000047ab9 */ /* 0x000fc60000000a00 */
[----:B------:R-:W-:-:S05]  /*2d1f0*/  LEA.HI.X R15, R87, R0, R20, 0x1, P0 ;  /* 0x00000000570f7211 */ /* 0x000fca00000f0c14 */
[----:B------:R1:W-:Y:S01]  /*2d200*/  ST.E.128 desc[UR4][R14.64], R24 ;  /* 0x000000180e007985 */ /* 0x0003e2000c101d04 */
[----:B------:R-:W-:Y:S05]  /*2d210*/  BRA `(.L_x_7513) ;  /* 0x0000001c00247947 */ /* 0x000fea0003800000 */
.L_x_7502:
        /* <DEDUP_REMOVED lines=20> */
[----:B------:R-:W-:-:S03]  /*2d360*/  ULDC.64 UR4, c[0x0][0xb48] ;  /* 0x0002d20000047ab9 */ /* 0x000fc60000000a00 */
[----:B------:R-:W-:Y:S02]  /*2d370*/  IMAD.IADD R13, R13, 0x1, R15 ;  /* 0x000000010d0d7824 */ /* 0x000fe400078e020f */
[--C-:B------:R-:W-:Y:S01]  /*2d380*/  IMAD.MOV R29, RZ, RZ, -R11.reuse ;  /* 0x000000ffff1d7224 */ /* 0x100fe200078e0a0b */
[----:B------:R-:W-:Y:S01]  /*2d390*/  SHF.R.S32.HI R14, RZ, 0x1f, R11 ;  /* 0x0000001fff0e7819 */ /* 0x000fe2000001140b */
[----:B------:R-:W-:-:S04]  /*2d3a0*/  IMAD.WIDE.U32 R12, R86, UR4, R12 ;  /* 0x00000004560c7c25 */ /* 0x000fc8000f8e000c */
[----:B------:R-:W-:Y:S02]  /*2d3b0*/  IMAD R29, R2, R29, R43 ;  /* 0x0000001d021d7224 */ /* 0x000fe400078e022b */
[----:B------:R-:W-:Y:S02]  /*2d3c0*/  IMAD R14, R14, UR6, RZ ;  /* 0x000000060e0e7c24 */ /* 0x000fe4000f8e02ff */
[----:B------:R-:W-:Y:S01]  /*2d3d0*/  IMAD R13, R86, UR5, R13 ;  /* 0x00000005560d7c24 */ /* 0x000fe2000f8e020d */
[----:B------:R-:W-:Y:S01]  /*2d3e0*/  SHF.R.S32.HI R2, RZ, 0x1f, R29 ;  /* 0x0000001fff027819 */ /* 0x000fe2000001141d */
[C---:B------:R-:W-:Y:S01]  /*2d3f0*/  IMAD R15, R11.reuse, UR7, R14 ;  /* 0x000000070b0f7c24 */ /* 0x040fe2000f8e020e */
[----:B------:R-:W-:Y:S01]  /*2d400*/  ULDC.64 UR4, c[0x0][0xb28] ;  /* 0x0002ca0000047ab9 */ /* 0x000fe20000000a00 */
[----:B------:R-:W-:-:S04]  /*2d410*/  IMAD.WIDE.U32 R12, R11, UR6, R12 ;  /* 0x000000060b0c7c25 */ /* 0x000fc8000f8e000c */
[----:B------:R-:W-:Y:S02]  /*2d420*/  IMAD R2, R2, UR4, RZ ;  /* 0x0000000402027c24 */ /* 0x000fe4000f8e02ff */
[----:B------:R-:W-:Y:S02]  /*2d430*/  IMAD.IADD R13, R13, 0x1, R15 ;  /* 0x000000010d0d7824 */ /* 0x000fe400078e020f */
[C---:B------:R-:W-:Y:S02]  /*2d440*/  IMAD R11, R29.reuse, UR5, R2 ;  /* 0x000000051d0b7c24 */ /* 0x040fe4000f8e0202 */
[----:B------:R-:W-:Y:S02]  /*2d450*/  VIADD R14, R18, 0x2e820 ;  /* 0x0002e820120e7836 */ /* 0x000fe40000000000 */
        /* <DEDUP_REMOVED lines=8> */
[----:B--2---:R-:W-:-:S02]  /*2d4e0*/  VIADD R38, R121, 0x50 ;  /* 0x0000005079267836 */ /* 0x004fc40000000000 */
[C---:B------:R-:W-:Y:S02]  /*2d4f0*/  VIADD R74, R121.reuse, 0x58 ;  /* 0x00000058794a7836 */ /* 0x040fe40000000000 */
[C---:B------:R-:W-:Y:S02]  /*2d500*/  VIADD R75, R121.reuse, 0x60 ;  /* 0x00000060794b7836 */ /* 0x040fe40000000000 */
[C---:B------:R-:W-:Y:S02]  /*2d510*/  VIADD R47, R121.reuse, 0x68 ;  /* 0x00000068792f7836 */ /* 0x040fe40000000000 */
[C---:B------:R-:W-:Y:S02]  /*2d520*/  VIADD R45, R121.reuse, 0x70 ;  /* 0x00000070792d7836 */ /* 0x040fe40000000000 */
[C---:B------:R-:W-:Y:S02]  /*2d530*/  VIADD R40, R121.reuse, 0x78 ;  /* 0x0000007879287836 */ /* 0x040fe40000000000 */
        /* <DEDUP_REMOVED lines=23> */
[----:B------:R-:W-:Y:S01]  /*2d6b0*/  SHF.R.S32.HI R120, RZ, 0x1f, R109 ;  /* 0x0000001fff787819 */ /* 0x000fe2000001146d */
[----:B0-----:R-:W-:Y:S06]  /*2d6c0*/  BRA.DIV UR4, `(.L_x_7514) ;  /* 0x000000ce04d07947 */ /* 0x001fec000b800000 */
[----:B------:R0:W1:Y:S04]  /*2d6d0*/  SHFL.IDX PT, R29, R28, RZ, 0x1c1f ;  /* 0x001c1fff1c1d7589 */ /* 0x00006800000e0000 */
[----:B------:R0:W2:Y:S02]  /*2d6e0*/  SHFL.IDX PT, R14, R2, RZ, 0x1c1f ;  /* 0x001c1fff020e7589 */ /* 0x0000a400000e0000 */
.L_x_7791:
[----:B------:R-:W-:Y:S01]  /*2d6f0*/  ISETP.GE.AND P0, PT, R31, R80, PT ;  /* 0x000000501f00720c */ /* 0x000fe20003f06270 */
[----:B------:R-:W-:-:S12]  /*2d700*/  BSSY B1, `(.L_x_7515) ;  /* 0x0000055000017945 */ /* 0x000fd80003800000 */
[----:B------:R-:W-:Y:S05]  /*2d710*/  @P0 BRA `(.L_x_7516) ;  /* 0x00000004004c0947 */ /* 0x000fea0003800000 */
[----:B------:R-:W-:Y:S01]  /*2d720*/  ULDC UR4, c[0x0][0xac8] ;  /* 0x0002b20000047ab9 */ /* 0x000fe20000000800 */
[----:B------:R-:W-:Y:S01]  /*2d730*/  ULDC.64 UR6, c[0x0][0x208] ;  /* 0x0000820000067ab9 */ /* 0x000fe20000000a00 */
[----:B------:R-:W-:Y:S02]  /*2d740*/  ISETP.GE.AND P0, PT, R121, UR4, PT ;  /* 0x0000000479007c0c */ /* 0x000fe4000bf06270 */
[----:B------:R-:W-:Y:S02]  /*2d750*/  ISETP.GE.AND P3, PT, R95, UR4, PT ;  /* 0x000000045f007c0c */ /* 0x000fe4000bf66270 */
[----:B------:R-:W-:Y:S02]  /*2d760*/  ISETP.GE.AND P2, PT, R99, UR4, PT ;  /* 0x0000000463007c0c */ /* 0x000fe4000bf46270 */
[----:B------:R-:W-:-:S07]  /*2d770*/  ISETP.GE.AND P1, PT, R109, UR4, PT ;  /* 0x000000046d007c0c */ /* 0x000fce000bf26270 */
[----:B-1----:R-:W-:Y:S02]  /*2d780*/  @!P0 IMAD.MOV.U32 R15, RZ, RZ, R29 ;  /* 0x000000ffff0f8224 */ /* 0x002fe400078e001d */
[----:B------:R-:W-:Y:S01]  /*2d790*/  @!P0 IMAD.MOV.U32 R32, RZ, RZ, R100 ;  /* 0x000000ffff208224 */ /* 0x000fe200078e0064 */
[-C--:B--2---:R-:W-:Y:S01]  /*2d7a0*/  @!P3 LEA R12, P4, R95, R14.reuse, 0x2 ;  /* 0x0000000e5f0cb211 */ /* 0x084fe200078810ff */
[----:B------:R-:W-:Y:S02]  /*2d7b0*/  @!P0 IMAD.WIDE R30, R121, 0x4, R14 ;  /* 0x00000004791e8825 */ /* 0x000fe400078e020e */
[-C--:B------:R-:W-:Y:S02]  /*2d7c0*/  @!P1 LEA R36, P5, R109, R14.reuse, 0x2 ;  /* 0x0000000e6d249211 */ /* 0x080fe400078a10ff */
[----:B------:R-:W-:Y:S01]  /*2d7d0*/  @!P0 IMAD.MOV.U32 R33, RZ, RZ, R3 ;  /* 0x000000ffff218224 */ /* 0x000fe200078e0003 */
[----:B------:R-:W-:Y:S01]  /*2d7e0*/  @!P3 LEA.HI.X R13, R95, R29, R98, 0x2, P4 ;  /* 0x0000001d5f0db211 */ /* 0x000fe200020f1462 */
[----:B------:R-:W-:Y:S01]  /*2d7f0*/  @!P1 IMAD.MOV.U32 R107, RZ, RZ, R101 ;  /* 0x000000ffff6b9224 */ /* 0x000fe200078e0065 */
[----:B------:R-:W-:-:S02]  /*2d800*/  @!P2 LEA R34, P4, R99, R14, 0x2 ;  /* 0x0000000e6322a211 */ /* 0x000fc400078810ff */
[----:B------:R1:W-:Y:S01]  /*2d810*/  @!P0 ST.E.64 desc[UR6][R30.64], R32 ;  /* 0x000000201e008985 */ /* 0x0003e2000c101b06 */
[----:B------:R-:W-:Y:S02]  /*2d820*/  ISETP.GE.AND P0, PT, R97, UR4, PT ;  /* 0x0000000461007c0c */ /* 0x000fe4000bf06270 */
[-C--:B------:R-:W-:Y:S02]  /*2d830*/  @!P2 LEA.HI.X R35, R99, R29.reuse, R118, 0x2, P4 ;  /* 0x0000001d6323a211 */ /* 0x080fe400020f1476 */
[----:B------:R-:W-:Y:S01]  /*2d840*/  @!P1 LEA.HI.X R37, R109, R29, R120, 0x2, P5 ;  /* 0x0000001d6d259211 */ /* 0x000fe200028f1478 */
[----:B-1----:R-:W-:-:S08]  /*2d850*/  @!P3 IMAD.MOV.U32 R30, RZ, RZ, R102 ;  /* 0x000000ffff1eb224 */ /* 0x002fd000078e0066 */
[C---:B------:R-:W-:Y:S01]  /*2d860*/  @!P0 LEA R32, P4, R97.reuse, R14, 0x2 ;  /* 0x0000000e61208211 */ /* 0x040fe200078810ff */
[----:B------:R-:W-:Y:S02]  /*2d870*/  @!P3 IMAD.MOV.U32 R31, RZ, RZ, R5 ;  /* 0x000000ffff1fb224 */ /* 0x000fe400078e0005 */
[----:B------:R-:W-:Y:S01]  /*2d880*/  @!P0 IMAD.MOV.U32 R102, RZ, RZ, R0 ;  /* 0x000000ffff668224 */ /* 0x000fe200078e0000 */
[----:B------:R-:W-:Y:S02]  /*2d890*/  @!P0 LEA.HI.X R33, R97, R29, R108, 0x2, P4 ;  /* 0x0000001d61218211 */ /* 0x000fe400020f146c */
[----:B------:R1:W-:Y:S01]  /*2d8a0*/  @!P3 ST.E.64 desc[UR6][R12.64], R30 ;  /* 0x0000001e0c00b985 */ /* 0x0003e2000c101b06 */
[----:B------:R-:W-:-:S03]  /*2d8b0*/  ISETP.GE.AND P3, PT, R91, UR4, PT ;  /* 0x000000045b007c0c */ /* 0x000fc6000bf66270 */
[----:B------:R-:W-:Y:S01]  /*2d8c0*/  @!P2 ST.E.64 desc[UR6][R34.64], R104 ;  /* 0x000000682200a985 */ /* 0x000fe2000c101b06 */
[----:B------:R-:W-:-:S03]  /*2d8d0*/  ISETP.GE.AND P2, PT, R93, UR4, PT ;  /* 0x000000045d007c0c */ /* 0x000fc6000bf46270 */
[----:B------:R-:W-:Y:S01]  /*2d8e0*/  @!P1 ST.E.64 desc[UR6][R36.64], R106 ;  /* 0x0000006a24009985 */ /* 0x000fe2000c101b06 */
[----:B------:R-:W-:-:S03]  /*2d8f0*/  ISETP.GE.AND P1, PT, R89, UR4, PT ;  /* 0x0000000459007c0c */ /* 0x000fc6000bf26270 */
[----:B------:R2:W-:Y:S01]  /*2d900*/  @!P0 ST.E.64 desc[UR6][R32.64], R102 ;  /* 0x0000006620008985 */ /* 0x0005e2000c101b06 */
[----:B------:R-:W-:Y:S02]  /*2d910*/  ISETP.GE.AND P0, PT, R87, UR4, PT ;  /* 0x0000000457007c0c */ /* 0x000fe4000bf06270 */
[----:B-1----:R-:W-:-:S04]  /*2d920*/  @!P3 LEA R12, P5, R91, R14, 0x2 ;  /* 0x0000000e5b0cb211 */ /* 0x002fc800078a10ff */
[----:B------:R-:W-:-:S03]  /*2d930*/  @!P3 LEA.HI.X R13, R91, R29, R94, 0x2, P5 ;  /* 0x0000001d5b0db211 */ /* 0x000fc600028f145e */
[-C--:B------:R-:W-:Y:S01]  /*2d940*/  @!P1 LEA R30, P4, R89, R14.reuse, 0x2 ;  /* 0x0000000e591e9211 */ /* 0x080fe200078810ff */
[----:B--2---:R-:W-:Y:S01]  /*2d950*/  @!P3 IMAD.MOV.U32 R32, RZ, RZ, R6 ;  /* 0x000000ffff20b224 */ /* 0x004fe200078e0006 */
[-C--:B------:R-:W-:Y:S01]  /*2d960*/  @!P2 LEA R6, P5, R93, R14.reuse, 0x2 ;  /* 0x0000000e5d06a211 */ /* 0x080fe200078a10ff */
[----:B------:R-:W-:Y:S01]  /*2d970*/  @!P3 IMAD.MOV.U32 R33, RZ, RZ, R7 ;  /* 0x000000ffff21b224 */ /* 0x000fe200078e0007 */
[-C--:B------:R-:W-:Y:S02]  /*2d980*/  @!P1 LEA.HI.X R31, R89, R29.reuse, R92, 0x2, P4 ;  /* 0x0000001d591f9211 */ /* 0x080fe400020f145c */
[-C--:B------:R-:W-:Y:S02]  /*2d990*/  @!P2 LEA.HI.X R7, R93, R29.reuse, R96, 0x2, P5 ;  /* 0x0000001d5d07a211 */ /* 0x080fe400028f1460 */
[----:B------:R1:W-:Y:S01]  /*2d9a0*/  @!P3 ST.E.64 desc[UR6][R12.64], R32 ;  /* 0x000000200c00b985 */ /* 0x0003e2000c101b06 */
[----:B------:R-:W-:Y:S02]  /*2d9b0*/  ISETP.GE.AND P3, PT, R84, UR4, PT ;  /* 0x0000000454007c0c */ /* 0x000fe4000bf66270 */
[----:B------:R-:W-:Y:S01]  /*2d9c0*/  ISETP.GE.AND P5, PT, R38, UR4, PT ;  /* 0x0000000426007c0c */ /* 0x000fe2000bfa6270 */
[----:B------:R2:W-:Y:S10]  /*2d9d0*/  @!P2 ST.E.64 desc[UR6][R6.64], R8 ;  /* 0x000000080600a985 */ /* 0x0005f4000c101b06 */
[CC--:B-1----:R-:W-:Y:S01]  /*2d9e0*/  @!P3 LEA R12, P4, R84.reuse, R14.reuse, 0x2 ;  /* 0x0000000e540cb211 */ /* 0x0c2fe200078810ff */
[----:B--2---:R-:W-:Y:S01]  /*2d9f0*/  @!P1 IMAD.MOV.U32 R6, RZ, RZ, R4 ;  /* 0x000000ffff069224 */ /* 0x004fe200078e0004 */
[----:B------:R-:W-:Y:S01]  /*2da00*/  @!P0 LEA R4, P2, R87, R14, 0x2 ;  /* 0x0000000e57048211 */ /* 0x000fe200078410ff */
[----:B------:R-:W-:Y:S01]  /*2da10*/  @!P1 IMAD.MOV.U32 R7, RZ, RZ, R21 ;  /* 0x000000ffff079224 */ /* 0x000fe200078e0015 */
[----:B------:R-:W-:-:S02]  /*2da20*/  @!P3 LEA.HI.X R13, R84, R29, R86, 0x2, P4 ;  /* 0x0000001d540db211 */ /* 0x000fc400020f1456 */
[----:B------:R-:W-:Y:S02]  /*2da30*/  @!P0 LEA.HI.X R5, R87, R29, R88, 0x2, P2 ;  /* 0x0000001d57058211 */ /* 0x000fe400010f1458 */
[----:B------:R1:W-:Y:S01]  /*2da40*/  @!P1 ST.E.64 desc[UR6][R30.64], R6 ;  /* 0x000000061e009985 */ /* 0x0003e2000c101b06 */
[----:B------:R-:W-:Y:S02]  /*2da50*/  ISETP.GE.AND P1, PT, R74, UR4, PT ;  /* 0x000000044a007c0c */ /* 0x000fe4000bf26270 */
[----:B------:R-:W-:Y:S01]  /*2da60*/  ISETP.GE.AND P4, PT, R40, UR4, PT ;  /* 0x0000000428007c0c */ /* 0x000fe2000bf86270 */
[----:B-1----:R-:W-:Y:S01]  /*2da70*/  @!P0 IMAD.MOV.U32 R6, RZ, RZ, R24 ;  /* 0x000000ffff068224 */ /* 0x002fe200078e0018 */
[----:B------:R-:W-:Y:S01]  /*2da80*/  @!P5 LEA R24, P2, R38, R14, 0x2 ;  /* 0x0000000e2618d211 */ /* 0x000fe200078410ff */
[----:B------:R-:W-:-:S03]  /*2da90*/  @!P0 IMAD.MOV.U32 R7, RZ, RZ, R25 ;  /* 0x000000ffff078224 */ /* 0x000fc600078e0019 */
[----:B------:R-:W-:Y:S02]  /*2daa0*/  @!P5 LEA.HI.X R25, R38, R29, R43, 0x2, P2 ;  /* 0x0000001d2619d211 */ /* 0x000fe400010f142b */
[----:B------:R1:W-:Y:S01]  /*2dab0*/  @!P0 ST.E.64 desc[UR6][R4.64], R6 ;  /* 0x0000000604008985 */ /* 0x0003e2000c101b06 */
[----:B------:R-:W-:Y:S02]  /*2dac0*/  ISETP.GE.AND P0, PT, R75, UR4, PT ;  /* 0x000000044b007c0c */ /* 0x000fe4000bf06270 */
[----:B------:R-:W-:-:S04]  /*2dad0*/  @!P1 LEA R8, P2, R74, R14, 0x2 ;  /* 0x0000000e4a089211 */ /* 0x000fc800078410ff */
[----:B------:R-:W-:Y:S01]  /*2dae0*/  @!P1 LEA.HI.X R9, R74, R29, R81, 0x2, P2 ;  /* 0x0000001d4a099211 */ /* 0x000fe200010f1451 */
[----:B-1----:R-:W-:-:S06]  /*2daf0*/  @!P3 IMAD.MOV.U32 R4, RZ, RZ, R48 ;  /* 0x000000ffff04b224 */ /* 0x002fcc00078e0030 */
[----:B------:R-:W-:Y:S01]  /*2db00*/  @!P0 LEA R6, P2, R75, R14, 0x2 ;  /* 0x0000000e4b068211 */ /* 0x000fe200078410ff */
[----:B------:R-:W-:-:S03]  /*2db10*/  @!P3 IMAD.MOV.U32 R5, RZ, RZ, R27 ;  /* 0x000000ffff05b224 */ /* 0x000fc600078e001b */
[----:B------:R-:W-:Y:S02]  /*2db20*/  @!P0 LEA.HI.X R7, R75, R29, R46, 0x2, P2 ;  /* 0x0000001d4b078211 */ /* 0x000fe400010f142e */
[----:B------:R1:W-:Y:S01]  /*2db30*/  @!P3 ST.E.64 desc[UR6][R12.64], R4 ;  /* 0x000000040c00b985 */ /* 0x0003e2000c101b06 */
[----:B------:R-:W-:-:S03]  /*2db40*/  ISETP.GE.AND P3, PT, R47, UR4, PT ;  /* 0x000000042f007c0c */ /* 0x000fc6000bf66270 */
[----:B------:R3:W-:Y:S01]  /*2db50*/  @!P5 ST.E.64 desc[UR6][R24.64], R50 ;  /* 0x000000321800d985 */ /* 0x0007e2000c101b06 */
[----:B------:R-:W-:-:S03]  /*2db60*/  ISETP.GE.AND P5, PT, R45, UR4, PT ;  /* 0x000000042d007c0c */ /* 0x000fc6000bfa6270 */
[----:B------:R3:W-:Y:S04]  /*2db70*/  @!P1 ST.E.64 desc[UR6][R8.64], R52 ;  /* 0x0000003408009985 */ /* 0x0007e8000c101b06 */
[----:B------:R3:W-:Y:S02]  /*2db80*/  @!P0 ST.E.64 desc[UR6][R6.64], R54 ;  /* 0x0000003606008985 */ /* 0x0007e4000c101b06 */
[-C--:B-1----:R-:W-:Y:S01]  /*2db90*/  @!P3 LEA R4, P1, R47, R14.reuse, 0x2 ;  /* 0x0000000e2f04b211 */ /* 0x082fe200078210ff */
[----:B------:R-:W-:Y:S02]  /*2dba0*/  @!P3 IMAD.MOV.U32 R48, RZ, RZ, R112 ;  /* 0x000000ffff30b224 */ /* 0x000fe400078e0070 */
[----:B------:R-:W-:Y:S01]  /*2dbb0*/  @!P4 IMAD.MOV.U32 R112, RZ, RZ, R70 ;  /* 0x000000ffff70c224 */ /* 0x000fe200078e0046 */
[-C--:B------:R-:W-:Y:S01]  /*2dbc0*/  @!P5 LEA R12, P0, R45, R14.reuse, 0x2 ;  /* 0x0000000e2d0cd211 */ /* 0x080fe200078010ff */
[----:B------:R-:W-:Y:S01]  /*2dbd0*/  @!P5 IMAD.MOV.U32 R110, RZ, RZ, R114 ;  /* 0x000000ffff6ed224 */ /* 0x000fe200078e0072 */
[----:B------:R-:W-:-:S02]  /*2dbe0*/  @!P4 LEA R14, P2, R40, R14, 0x2 ;  /* 0x0000000e280ec211 */ /* 0x000fc400078410ff */
[-C--:B------:R-:W-:Y:S02]  /*2dbf0*/  @!P3 LEA.HI.X R5, R47, R29.reuse, R44, 0x2, P1 ;  /* 0x0000001d2f05b211 */ /* 0x080fe400008f142c */
[-C--:B------:R-:W-:Y:S02]  /*2dc00*/  @!P5 LEA.HI.X R13, R45, R29.reuse, R42, 0x2, P0 ;  /* 0x0000001d2d0dd211 */ /* 0x080fe400000f142a */
[----:B------:R-:W-:Y:S01]  /*2dc10*/  @!P4 LEA.HI.X R15, R40, R29, R41, 0x2, P2 ;  /* 0x0000001d280fc211 */ /* 0x000fe200010f1429 */
[----:B------:R3:W-:Y:S04]  /*2dc20*/  @!P3 ST.E.64 desc[UR6][R4.64], R48 ;  /* 0x000000300400b985 */ /* 0x0007e8000c101b06 */
[----:B------:R3:W-:Y:S04]  /*2dc30*/  @!P5 ST.E.64 desc[UR6][R12.64], R110 ;  /* 0x0000006e0c00d985 */ /* 0x0007e8000c101b06 */
[----:B------:R3:W-:Y:S02]  /*2dc40*/  @!P4 ST.E.64 desc[UR6][R14.64], R112 ;  /* 0x000000700e00c985 */ /* 0x0007e4000c101b06 */
.L_x_7516:
[----:B------:R-:W-:Y:S05]  /*2dc50*/  BSYNC B1 ;  /* 0x0000000000017941 */ /* 0x000fea0003800000 */
.L_x_7515:
[----:B------:R-:W-:-:S03]  /*2dc60*/  UMOV UR4, 0xffffffff ;  /* 0xffffffff00047882 */ /* 0x000fc60000000000 */
[----:B------:R-:W-:Y:S05]  /*2dc70*/  BRA.DIV UR4, `(.L_x_7517) ;  /* 0x000000ca04987947 */ /* 0x000fea000b800000 */
[----:B------:R4:W0:Y:S04]  /*2dc80*/  SHFL.IDX PT, R3, R28, 0x1, 0x1c1f ;  /* 0x003c1f001c037f89 */ /* 0x00082800000e0000 */
[----:B--23--:R4:W2:Y:S02]  /*2dc90*/  SHFL.IDX PT, R14, R2, 0x1, 0x1c1f ;  /* 0x003c1f00020e7f89 */ /* 0x00c8a400000e0000 */
.L_x_7795:
[----:B------:R-:W-:-:S13]  /*2dca0*/  ISETP.GE.AND P0, PT, R39, R80, PT ;  /* 0x000000502700720c */ /* 0x000fda0003f06270 */
[----:B------:R-:W-:Y:S05]  /*2dcb0*/  @P0 BRA `(.L_x_7513) ;  /* 0x00000010007c0947 */ /* 0x000fea0003800000 */
[----:B------:R-:W-:Y:S01]  /*2dcc0*/  ULDC UR4, c[0x0][0xac8] ;  /* 0x0002b20000047ab9 */ /* 0x000fe20000000800 */
[----:B------:R-:W-:Y:S01]  /*2dcd0*/  ULDC.64 UR6, c[0x0][0x208] ;  /* 0x0000820000067ab9 */ /* 0x000fe20000000a00 */
[----:B------:R-:W-:Y:S02]  /*2dce0*/  ISETP.GE.AND P2, PT, R95, UR4, PT ;  /* 0x000000045f007c0c */ /* 0x000fe4000bf46270 */
[----:B------:R-:W-:Y:S02]  /*2dcf0*/  ISETP.GE.AND P1, PT, R99, UR4, PT ;  /* 0x0000000463007c0c */ /* 0x000fe4000bf26270 */
[----:B------:R-:W-:Y:S02]  /*2dd00*/  ISETP.GE.AND P0, PT, R109, UR4, PT ;  /* 0x000000046d007c0c */ /* 0x000fe4000bf06270 */
[----:B------:R-:W-:Y:S02]  /*2dd10*/  ISETP.GE.AND P3, PT, R121, UR4, PT ;  /* 0x0000000479007c0c */ /* 0x000fe4000bf66270 */
[----:B------:R-:W-:-:S05]  /*2dd20*/  ISETP.GE.AND P5, PT, R97, UR4, PT ;  /* 0x0000000461007c0c */ /* 0x000fca000bfa6270 */
[----:B--2---:R-:W-:-:S04]  /*2dd30*/  @!P2 LEA R6, P4, R95, R14, 0x2 ;  /* 0x0000000e5f06a211 */ /* 0x004fc800078810ff */
[-C--:B0-----:R-:W-:Y:S02]  /*2dd40*/  @!P2 LEA.HI.X R7, R95, R3.reuse, R98, 0x2, P4 ;  /* 0x000000035f07a211 */ /* 0x081fe400020f1462 */
[CC--:B------:R-:W-:Y:S01]  /*2dd50*/  @!P1 LEA R8, P4, R99.reuse, R14.reuse, 0x2 ;  /* 0x0000000e63089211 */ /* 0x0c0fe200078810ff */
[----:B----4-:R-:W-:Y:S02]  /*2dd60*/  @!P3 IMAD.MOV.U32 R2, RZ, RZ, R14 ;  /* 0x000000ffff02b224 */ /* 0x010fe400078e000e */
[----:B------:R-:W-:Y:S01]  /*2dd70*/  @!P3 IMAD.MOV.U32 R114, RZ, RZ, R56 ;  /* 0x000000ffff72b224 */ /* 0x000fe200078e0038 */
[----:B------:R-:W-:Y:S01]  /*2dd80*/  @!P1 LEA.HI.X R9, R99, R3, R118, 0x2, P4 ;  /* 0x0000000363099211 */ /* 0x000fe200020f1476 */
[----:B------:R-:W-:Y:S01]  /*2dd90*/  @!P3 IMAD.WIDE R4, R121, 0x4, R2 ;  /* 0x000000047904b825 */ /* 0x000fe200078e0202 */
[----:B------:R-:W-:-:S03]  /*2dda0*/  @!P0 LEA R12, P4, R109, R14, 0x2 ;  /* 0x0000000e6d0c8211 */ /* 0x000fc600078810ff */
[----:B------:R-:W-:Y:S01]  /*2ddb0*/  @!P1 IMAD.MOV.U32 R56, RZ, RZ, R60 ;  /* 0x000000ffff389224 */ /* 0x000fe200078e003c */
[-C--:B------:R-:W-:Y:S01]  /*2ddc0*/  @!P0 LEA.HI.X R13, R109, R3.reuse, R120, 0x2, P4 ;  /* 0x000000036d0d8211 */ /* 0x080fe200020f1478 */
[----:B------:R0:W-:Y:S01]  /*2ddd0*/  @!P3 ST.E.64 desc[UR6][R4.64], R114 ;  /* 0x000000720400b985 */ /* 0x0001e2000c101b06 */
[----:B------:R-:W-:Y:S01]  /*2dde0*/  @!P5 LEA R24, P4, R97, R14, 0x2 ;  /* 0x0000000e6118d211 */ /* 0x000fe200078810ff */
[----:B------:R-:W-:Y:S01]  /*2ddf0*/  @!P5 IMAD.MOV.U32 R60, RZ, RZ, R64 ;  /* 0x000000ffff3cd224 */ /* 0x000fe200078e0040 */
[----:B------:R-:W-:Y:S02]  /*2de00*/  ISETP.GE.AND P3, PT, R93, UR4, PT ;  /* 0x000000045d007c0c */ /* 0x000fe4000bf66270 */
[----:B------:R-:W-:Y:S02]  /*2de10*/  @!P5 LEA.HI.X R25, R97, R3, R108, 0x2, P4 ;  /* 0x000000036119d211 */ /* 0x000fe400020f146c */
[----:B------:R-:W-:Y:S01]  /*2de20*/  ISETP.GE.AND P4, PT, R91, UR4, PT ;  /* 0x000000045b007c0c */ /* 0x000fe2000bf86270 */
[----:B0-----:R-:W-:-:S02]  /*2de30*/  @!P2 IMAD.MOV.U32 R4, RZ, RZ, R58 ;  /* 0x000000ffff04a224 */ /* 0x001fc400078e003a */
[----:B------:R-:W-:Y:S02]  /*2de40*/  @!P2 IMAD.MOV.U32 R5, RZ, RZ, R117 ;  /* 0x000000ffff05a224 */ /* 0x000fe400078e0075 */
[----:B------:R-:W-:-:S08]  /*2de50*/  @!P0 IMAD.MOV.U32 R58, RZ, RZ, R62 ;  /* 0x000000ffff3a8224 */ /* 0x000fd000078e003e */
[----:B------:R-:W-:Y:S01]  /*2de60*/  @!P4 IMAD.MOV.U32 R62, RZ, RZ, R66 ;  /* 0x000000ffff3ec224 */ /* 0x000fe200078e0042 */
[----:B------:R0:W-:Y:S01]  /*2de70*/  @!P2 ST.E.64 desc[UR6][R6.64], R4 ;  /* 0x000000040600a985 */ /* 0x0001e2000c101b06 */
[----:B------:R-:W-:Y:S01]  /*2de80*/  ISETP.GE.AND P2, PT, R89, UR4, PT ;  /* 0x0000000459007c0c */ /* 0x000fe2000bf46270 */
[----:B------:R-:W-:Y:S02]  /*2de90*/  @!P3 IMAD.MOV.U32 R11, RZ, RZ, R65 ;  /* 0x000000ffff0bb224 */ /* 0x000fe400078e0041 */
[----:B------:R2:W-:Y:S01]  /*2dea0*/  @!P1 ST.E.64 desc[UR6][R8.64], R56 ;  /* 0x0000003808009985 */ /* 0x0005e2000c101b06 */
[----:B------:R-:W-:-:S03]  /*2deb0*/  ISETP.GE.AND P1, PT, R87, UR4, PT ;  /* 0x0000000457007c0c */ /* 0x000fc6000bf26270 */
[----:B------:R3:W-:Y:S01]  /*2dec0*/  @!P0 ST.E.64 desc[UR6][R12.64], R58 ;  /* 0x0000003a0c008985 */ /* 0x0007e2000c101b06 */
[----:B------:R-:W-:-:S03]  /*2ded0*/  @!P4 LEA R28, P0, R91, R14, 0x2 ;  /* 0x0000000e5b1cc211 */ /* 0x000fc600078010ff */
[----:B------:R4:W-:Y:S01]  /*2dee0*/  @!P5 ST.E.64 desc[UR6][R24.64], R60 ;  /* 0x0000003c1800d985 */ /* 0x0009e2000c101b06 */
[-C--:B-1----:R-:W-:Y:S01]  /*2def0*/  @!P4 LEA.HI.X R29, R91, R3.reuse, R94, 0x2, P0 ;  /* 0x000000035b1dc211 */ /* 0x082fe200000f145e */
[----:B------:R-:W-:Y:S01]  /*2df00*/  @!P2 IMAD.MOV.U32 R21, RZ, RZ, R67 ;  /* 0x000000ffff15a224 */ /* 0x000fe200078e0043 */
[CC--:B0-----:R-:W-:Y:S02]  /*2df10*/  @!P3 LEA R4, P5, R93.reuse, R14.reuse, 0x2 ;  /* 0x0000000e5d04b211 */ /* 0x0c1fe400078a10ff */
[----:B------:R-:W-:Y:S01]  /*2df20*/  ISETP.GE.AND P0, PT, R84, UR4, PT ;  /* 0x0000000454007c0c */ /* 0x000fe2000bf06270 */
[----:B------:R-:W-:Y:S01]  /*2df30*/  @!P4 ST.E.64 desc[UR6][R28.64], R62 ;  /* 0x0000003e1c00c985 */ /* 0x000fe2000c101b06 */
[-C--:B------:R-:W-:Y:S01]  /*2df40*/  @!P3 LEA.HI.X R5, R93, R3.reuse, R96, 0x2, P5 ;  /* 0x000000035d05b211 */ /* 0x080fe200028f1460 */
[----:B------:R-:W-:Y:S01]  /*2df50*/  @!P1 IMAD.MOV.U32 R27, RZ, RZ, R69 ;  /* 0x000000ffff1b9224 */ /* 0x000fe200078e0045 */
[C---:B------:R-:W-:Y:S02]  /*2df60*/  @!P2 LEA R6, P5, R89.reuse, R14, 0x2 ;  /* 0x0000000e5906a211 */ /* 0x040fe400078a10ff */
[----:B------:R-:W-:Y:S01]  /*2df70*/  ISETP.GE.AND P4, PT, R38, UR4, PT ;  /* 0x0000000426007c0c */ /* 0x000fe2000bf86270 */
[----:B------:R0:W-:Y:S01]  /*2df80*/  @!P3 ST.E.64 desc[UR6][R4.64], R10 ;  /* 0x0000000a0400b985 */ /* 0x0001e2000c101b06 */
[----:B------:R-:W-:-:S02]  /*2df90*/  @!P2 LEA.HI.X R7, R89, R3, R92, 0x2, P5 ;  /* 0x000000035907a211 */ /* 0x000fc400028f145c */
[CC--:B--2---:R-:W-:Y:S02]  /*2dfa0*/  @!P1 LEA R8, P5, R87.reuse, R14.reuse, 0x2 ;  /* 0x0000000e57089211 */ /* 0x0c4fe400078a10ff */
[----:B------:R-:W-:Y:S01]  /*2dfb0*/  ISETP.GE.AND P3, PT, R74, UR4, PT ;  /* 0x000000044a007c0c */ /* 0x000fe2000bf66270 */
[----:B------:R1:W-:Y:S01]  /*2dfc0*/  @!P2 ST.E.64 desc[UR6][R6.64], R20 ;  /* 0x000000140600a985 */ /* 0x0003e2000c101b06 */
[-C--:B------:R-:W-:Y:S01]  /*2dfd0*/  @!P1 LEA.HI.X R9, R87, R3.reuse, R88, 0x2, P5 ;  /* 0x0000000357099211 */ /* 0x080fe200028f1458 */
[----:B------:R-:W-:Y:S01]  /*2dfe0*/  @!P0 IMAD.MOV.U32 R69, RZ, RZ, R71 ;  /* 0x000000ffff458224 */ /* 0x000fe200078e0047 */
[C---:B---3--:R-:W-:Y:S02]  /*2dff0*/  @!P0 LEA R12, P5, R84.reuse, R14, 0x2 ;  /* 0x0000000e540c8211 */ /* 0x048fe400078a10ff */
[----:B------:R-:W-:Y:S01]  /*2e000*/  ISETP.GE.AND P2, PT, R75, UR4, PT ;  /* 0x000000044b007c0c */ /* 0x000fe2000bf46270 */
[----:B------:R2:W-:Y:S01]  /*2e010*/  @!P1 ST.E.64 desc[UR6][R8.64], R26 ;  /* 0x0000001a08009985 */ /* 0x0005e2000c101b06 */
[----:B------:R-:W-:-:S02]  /*2e020*/  @!P0 LEA.HI.X R13, R84, R3, R86, 0x2, P5 ;  /* 0x00000003540d8211 */ /* 0x000fc400028f1456 */
[----:B------:R-:W-:Y:S02]  /*2e030*/  ISETP.GE.AND P1, PT, R47, UR4, PT ;  /* 0x000000042f007c0c */ /* 0x000fe4000bf26270 */
[-C--:B----4-:R-:W-:Y:S01]  /*2e040*/  @!P4 LEA R24, P5, R38, R14.reuse, 0x2 ;  /* 0x0000000e2618c211 */ /* 0x090fe200078a10ff */
[----:B------:R3:W-:Y:S01]  /*2e050*/  @!P0 ST.E.64 desc[UR6][R12.64], R68 ;  /* 0x000000440c008985 */ /* 0x0007e2000c101b06 */
[-C--:B0-----:R-:W-:Y:S01]  /*2e060*/  @!P3 LEA R4, P0, R74, R14.reuse, 0x2 ;  /* 0x0000000e4a04b211 */ /* 0x081fe200078010ff */
[----:B------:R-:W-:Y:S01]  /*2e070*/  @!P3 IMAD.MOV.U32 R91, RZ, RZ, R83 ;  /* 0x000000ffff5bb224 */ /* 0x000fe200078e0053 */
[-C--:B------:R-:W-:Y:S02]  /*2e080*/  @!P4 LEA.HI.X R25, R38, R3.reuse, R43, 0x2, P5 ;  /* 0x000000032619c211 */ /* 0x080fe400028f142b */
[----:B------:R-:W-:Y:S01]  /*2e090*/  ISETP.GE.AND P5, PT, R45, UR4, PT ;  /* 0x000000042d007c0c */ /* 0x000fe2000bfa6270 */
[----:B------:R-:W-:Y:S01]  /*2e0a0*/  @!P2 IMAD.MOV.U32 R83, RZ, RZ, R119 ;  /* 0x000000ffff53a224 */ /* 0x000fe200078e0077 */
[----:B------:R-:W-:Y:S01]  /*2e0b0*/  @!P3 LEA.HI.X R5, R74, R3, R81, 0x2, P0 ;  /* 0x000000034a05b211 */ /* 0x000fe200000f1451 */
[----:B------:R3:W-:Y:S01]  /*2e0c0*/  @!P4 ST.E.64 desc[UR6][R24.64], R72 ;  /* 0x000000481800c985 */ /* 0x0007e2000c101b06 */
[----:B-1----:R-:W-:Y:S01]  /*2e0d0*/  @!P2 LEA R6, P0, R75, R14, 0x2 ;  /* 0x0000000e4b06a211 */ /* 0x002fe200078010ff */
[----:B------:R-:W-:-:S02]  /*2e0e0*/  @!P1 IMAD.MOV.U32 R117, RZ, RZ, R85 ;  /* 0x000000ffff759224 */ /* 0x000fc400078e0055 */
[----:B------:R3:W-:Y:S01]  /*2e0f0*/  @!P3 ST.E.64 desc[UR6][R4.64], R90 ;  /* 0x0000005a0400b985 */ /* 0x0007e2000c101b06 */
[----:B------:R-:W-:Y:S02]  /*2e100*/  @!P2 LEA.HI.X R7, R75, R3, R46, 0x2, P0 ;  /* 0x000000034b07a211 */ /* 0x000fe400000f142e */
[----:B--2---:R-:W-:-:S03]  /*2e110*/  @!P1 LEA R8, P0, R47, R14, 0x2 ;  /* 0x0000000e2f089211 */ /* 0x004fc600078010ff */
[----:B------:R3:W-:Y:S01]  /*2e120*/  @!P2 ST.E.64 desc[UR6][R6.64], R82 ;  /* 0x000000520600a985 */ /* 0x0007e2000c101b06 */
[----:B------:R-:W-:Y:S02]  /*2e130*/  @!P1 LEA.HI.X R9, R47, R3, R44, 0x2, P0 ;  /* 0x000000032f099211 */ /* 0x000fe400000f142c */
[----:B------:R-:W-:-:S03]  /*2e140*/  @!P5 LEA R10, P0, R45, R14, 0x2 ;  /* 0x0000000e2d0ad211 */ /* 0x000fc600078010ff */
[----:B------:R3:W-:Y:S01]  /*2e150*/  @!P1 ST.E.64 desc[UR6][R8.64], R116 ;  /* 0x0000007408009985 */ /* 0x0007e2000c101b06 */
[----:B------:R-:W-:Y:S02]  /*2e160*/  @!P5 LEA.HI.X R11, R45, R3, R42, 0x2, P0 ;  /* 0x000000032d0bd211 */ /* 0x000fe400000f142a */
[----:B------:R-:W-:-:S03]  /*2e170*/  ISETP.GE.AND P0, PT, R40, UR4, PT ;  /* 0x0000000428007c0c */ /* 0x000fc6000bf06270 */
[----:B------:R3:W-:Y:S10]  /*2e180*/  @!P5 ST.E.64 desc[UR6][R10.64], R76 ;  /* 0x0000004c0a00d985 */ /* 0x0007f4000c101b06 */
[----:B------:R-:W-:Y:S05]  /*2e190*/  @P0 BRA `(.L_x_7513) ;  /* 0x0000000c00440947 */ /* 0x000fea0003800000 */
[----:B------:R-:W-:Y:S01]  /*2e1a0*/  LEA R14, P0, R40, R14, 0x2 ;  /* 0x0000000e280e7211 */ /* 0x000fe200078010ff */
[----:B------:R-:W-:-:S03]  /*2e1b0*/  ULDC.64 UR4, c[0x0][0x208] ;  /* 0x0000820000047ab9 */ /* 0x000fc60000000a00 */
[----:B------:R-:W-:-:S05]  /*2e1c0*/  LEA.HI.X R15, R40, R3, R41, 0x2, P0 ;  /* 0x00000003280f7211 */ /* 0x000fca00000f1429 */
[----:B------:R0:W-:Y:S01]  /*2e1d0*/  ST.E.64 desc[UR4][R14.64], R78 ;  /* 0x0000004e0e007985 */ /* 0x0001e2000c101b04 */
[----:B------:R-:W-:Y:S05]  /*2e1e0*/  BRA `(.L_x_7513) ;  /* 0x0000000c00307947 */ /* 0x000fea0003800000 */
.L_x_7499:
[----:B------:R-:W2:Y:S01]  /*2e1f0*/  LDL R0, [R1+0xa0] ;  /* 0x0000a00001007983 */ /* 0x000ea20000100800 */
[----:B------:R-:W-:Y:S01]  /*2e200*/  ULDC.64 UR4, c[0x0][0xc08] ;  /* 0x0003020000047ab9 */ /* 0x000fe20000000a00 */
[----:B------:R-:W2:Y:S01]  /*2e210*/  LDC.64 R2, c[0x0][0xc00] ;  /* 0x00030000ff027b82 */ /* 0x000ea20000000a00 */
[----:B------:R-:W-:Y:S01]  /*2e220*/  ISETP.NE.U32.AND P0, PT, RZ, UR4, PT ;  /* 0x00000004ff007c0c */ /* 0x000fe2000bf05070 */
[----:B------:R-:W-:Y:S01]  /*2e230*/  IMAD.MOV.U32 R13, RZ, RZ, RZ ;  /* 0x000000ffff0d7224 */ /* 0x000fe200078e00ff */
[----:B------:R-:W-:Y:S02]  /*2e240*/  ULDC.64 UR6, c[0x0][0x208] ;  /* 0x0000820000067ab9 */ /* 0x000fe40000000a00 */
[----:B------:R-:W-:Y:S01]  /*2e250*/  ISETP.NE.AND.EX P1, PT, RZ, UR5, PT, P0 ;  /* 0x00000005ff007c0c */ /* 0x000fe2000bf25300 */
[----:B------:R-:W-:Y:S02]  /*2e260*/  ULDC.64 UR4, c[0x0][0xc00] ;  /* 0x0003000000047ab9 */ /* 0x000fe40000000a00 */
[----:B------:R-:W-:-:S04]  /*2e270*/  ISETP.NE.U32.AND P0, PT, RZ, UR4, PT ;  /* 0x00000004ff007c0c */ /* 0x000fc8000bf05070 */
[----:B------:R-:W-:-:S06]  /*2e280*/  ISETP.NE.AND.EX P0, PT, RZ, UR5, PT, P0 ;  /* 0x00000005ff007c0c */ /* 0x000fcc000bf05300 */
[----:B------:R-:W1:Y:S01]  /*2e290*/  @P1 LDC.64 R4, c[0x0][0xc08] ;  /* 0x00030200ff041b82 */ /* 0x000e620000000a00 */
[----:B------:R-:W-:Y:S02]  /*2e2a0*/  ULDC UR4, c[0x0][0xa88] ;  /* 0x0002a20000047ab9 */ /* 0x000fe40000000800 */
[----:B------:R-:W-:Y:S01]  /*2e2b0*/  IMAD.U32 R20, RZ, RZ, UR4 ;  /* 0x00000004ff147e24 */ /* 0x000fe2000f8e00ff */
[----:B------:R-:W-:Y:S02]  /*2e2c0*/  ISETP.GT.AND P3, PT, R95, 0x7f, PT ;  /* 0x0000007f5f00780c */ /* 0x000fe40003f64270 */
[----:B------:R-:W-:Y:S01]  /*2e2d0*/  ISETP.GT.AND P2, PT, R121, 0x1, PT ;  /* 0x000000017900780c */ /* 0x000fe20003f44270 */
[----:B--2---:R-:W-:-:S04]  /*2e2e0*/  IMAD.WIDE R2, R0, 0x4, R2 ;  /* 0x0000000400027825 */ /* 0x004fc800078e0202 */
[----:B-1----:R-:W-:Y:S01]  /*2e2f0*/  @P1 IMAD.WIDE R4, R0, 0x4, R4 ;  /* 0x0000000400041825 */ /* 0x002fe200078e0204 */
[----:B------:R1:W5:Y:S01]  /*2e300*/  @P0 LDG.E R13, desc[UR6][R2.64] ;  /* 0x00000006020d0981 */ /* 0x000362000c1e1900 */
[----:B------:R-:W-:-:S03]  /*2e310*/  SHF.R.S32.HI R14, RZ, 0x1f, R0 ;  /* 0x0000001fff0e7819 */ /* 0x000fc60000011400 */
[----:B------:R1:W5:Y:S01]  /*2e320*/  @P1 LDG.E R20, desc[UR6][R4.64] ;  /* 0x0000000604141981 */ /* 0x000362000c1e1900 */
[----:B------:R-:W-:Y:S05]  /*2e330*/  @P1 BRA `(.L_x_7518) ;  /* 0x0000000000141947 */ /* 0x000fea0003800000 */
[----:B------:R-:W-:Y:S05]  /*2e340*/  @!P0 BRA `(.L_x_7518) ;  /* 0x0000000000108947 */ /* 0x000fea0003800000 */
[----:B------:R-:W-:Y:S02]  /*2e350*/  ULDC.64 UR4, c[0x0][0x208] ;  /* 0x0000820000047ab9 */ /* 0x000fe40000000a00 */
[----:B-1----:R-:W2:Y:S04]  /*2e360*/  LDG.E R5, desc[UR4][R2.64] ;  /* 0x0000000402057981 */ /* 0x002ea8000c1e1900 */
[----:B-----5:R-:W2:Y:S02]  /*2e370*/  LDG.E R20, desc[UR4][R2.64+0x4] ;  /* 0x0000040402147981 */ /* 0x020ea4000c1e1900 */
[----:B--2---:R-:W-:-:S07]  /*2e380*/  IMAD.IADD R20, R20, 0x1, -R5 ;  /* 0x0000000114147824 */ /* 0x004fce00078e0a05 */
.L_x_7518:
[----:B------:R-:W-:Y:S01]  /*2e390*/  BSSY B1, `(.L_x_7519) ;  /* 0x0000039000017945 */ /* 0x000fe20003800000 */
[----:B------:R-:W-:Y:S02]  /*2e3a0*/  SEL R21, R0, RZ, !P0 ;  /* 0x000000ff00157207 */ /* 0x000fe40004000000 */
[----:B------:R-:W-:Y:S02]  /*2e3b0*/  SEL R14, R14, RZ, !P0 ;  /* 0x000000ff0e0e7207 */ /* 0x000fe40004000000 */
[----:B-----5:R-:W-:Y:S01]  /*2e3c0*/  SHF.R.S32.HI R12, RZ, 0x1f, R13 ;  /* 0x0000001fff0c7819 */ /* 0x020fe2000001140d */
[----:B------:R-:W-:Y:S06]  /*2e3d0*/  @P3 BRA `(.L_x_7520) ;  /* 0x0000000000d03947 */ /* 0x000fec0003800000 */
[----:B-1----:R-:W2:Y:S01]  /*2e3e0*/  LDL R2, [R1+0x64] ;  /* 0x0000640001027983 */ /* 0x002ea20000100800 */
        /* <DEDUP_REMOVED lines=12> */
[----:B------:R-:W-:Y:S01]  /*2e4b0*/  SEL R24, R0, 0x978, P3 ;  /* 0x0000097800187807 */ /* 0x000fe20001800000 */
[----:B------:R-:W-:-:S03]  /*2e4c0*/  ULDC.64 UR4, c[0x0][0x208] ;  /* 0x0000820000047ab9 */ /* 0x000fc60000000a00 */
[----:B------:R-:W4:Y:S08]  /*2e4d0*/  LDC.64 R6, c[0x0][R24+0x220] ;  /* 0x0000880018067b82 */ /* 0x000f300000000a00 */
[----:B------:R-:W2:Y:S08]  /*2e4e0*/  LDC.64 R2, c[0x0][R24+0x218] ;  /* 0x0000860018027b82 */ /* 0x000eb00000000a00 */
[----:B------:R-:W5:Y:S08]  /*2e4f0*/  LDC.64 R8, c[0x0][R24+0x228] ;  /* 0x00008a0018087b82 */ /* 0x000f700000000a00 */
[----:B------:R-:W5:Y:S08]  /*2e500*/  LDC.64 R4, c[0x0][R24+0x210] ;  /* 0x0000840018047b82 */ /* 0x000f700000000a00 */
[----:B------:R-:W5:Y:S08]  /*2e510*/  @P0 LDC R0, c[0x0][0xbec] ;  /* 0x0002fb00ff000b82 */ /* 0x000f700000000800 */
[----:B0-----:R-:W0:Y:S01]  /*2e520*/  @P0 LDC R33, c[0x0][0xbf0] ;  /* 0x0002fc00ff210b82 */ /* 0x001e220000000800 */
        /* <DEDUP_REMOVED lines=31> */
.L_x_7520:
[----:B------:R-:W-:Y:S05]  /*2e720*/  BSYNC B1 ;  /* 0x0000000000017941 */ /* 0x000fea0003800000 */
.L_x_7519:
[----:B------:R-:W-:Y:S05]  /*2e730*/  @P2 BRA `(.L_x_7513) ;  /* 0x0000000400dc2947 */ /* 0x000fea0003800000 */
[----:B------:R-:W3:Y:S01]  /*2e740*/  LDL.LU R8, [R1+0x8c] ;  /* 0x00008c0001087983 */ /* 0x000ee20000300800 */
[----:B------:R-:W4:Y:S01]  /*2e750*/  LDC R25, c[0x0][0xbe8] ;  /* 0x0002fa00ff197b82 */ /* 0x000f220000000800 */
[----:B------:R-:W-:Y:S01]  /*2e760*/  ULDC.64 UR4, c[0x0][0xaa0] ;  /* 0x0002a80000047ab9 */ /* 0x000fe20000000a00 */
[----:B------:R-:W-:Y:S01]  /*2e770*/  SHF.R.S32.HI R93, RZ, 0x3, R93 ;  /* 0x00000003ff5d7819 */ /* 0x000fe2000001145d */
[----:B------:R-:W5:Y:S01]  /*2e780*/  LDL R6, [R1+0x64] ;  /* 0x0000640001067983 */ /* 0x000f620000100800 */
[----:B------:R-:W-:Y:S01]  /*2e790*/  IMAD R0, R12, UR4, RZ ;  /* 0x000000040c007c24 */ /* 0x000fe2000f8e02ff */
[----:B------:R-:W-:Y:S01]  /*2e7a0*/  ULDC.64 UR6, c[0x0][0xaf0] ;  /* 0x0002bc0000067ab9 */ /* 0x000fe20000000a00 */
[----:B-12---:R-:W-:-:S04]  /*2e7b0*/  IMAD.WIDE.U32 R2, R13, UR4, RZ ;  /* 0x000000040d027c25 */ /* 0x006fc8000f8e00ff */
[----:B------:R-:W-:Y:S02]  /*2e7c0*/  IMAD R92, R92, 0x20, R93 ;  /* 0x000000205c5c7824 */ /* 0x000fe400078e025d */
[----:B------:R-:W-:Y:S01]  /*2e7d0*/  IMAD R5, R13, UR5, R0 ;  /* 0x000000050d057c24 */ /* 0x000fe2000f8e0200 */
[----:B------:R-:W-:-:S03]  /*2e7e0*/  ULDC.64 UR4, c[0x0][0xae8] ;  /* 0x0002ba0000047ab9 */ /* 0x000fc60000000a00 */
[----:B------:R-:W-:Y:S01]  /*2e7f0*/  IMAD.IADD R3, R3, 0x1, R5 ;  /* 0x0000000103037824 */ /* 0x000fe200078e0205 */
[----:B----4-:R-:W-:-:S13]  /*2e800*/  ISETP.NE.AND P0, PT, R25, 0x1, PT ;  /* 0x000000011900780c */ /* 0x010fda0003f05270 */
[----:B------:R-:W1:Y:S08]  /*2e810*/  @P0 LDC R4, c[0x0][0xbec] ;  /* 0x0002fb00ff040b82 */ /* 0x000e700000000800 */
[----:B------:R-:W2:Y:S01]  /*2e820*/  @P0 LDC R7, c[0x0][0xbf0] ;  /* 0x0002fc00ff070b82 */ /* 0x000ea20000000800 */
[----:B---3--:R-:W-:-:S04]  /*2e830*/  IMAD.WIDE.U32 R2, R8, UR4, R2 ;  /* 0x0000000408027c25 */ /* 0x008fc8000f8e0002 */
[----:B-----5:R-:W-:Y:S02]  /*2e840*/  IMAD.IADD R9, R6, 0x1, R92 ;  /* 0x0000000106097824 */ /* 0x020fe400078e025c */
[----:B------:R-:W-:Y:S01]  /*2e850*/  IMAD R3, R8, UR5, R3 ;  /* 0x0000000508037c24 */ /* 0x000fe2000f8e0203 */
[----:B------:R-:W-:Y:S01]  /*2e860*/  ULDC.64 UR4, c[0x0][0xae0] ;  /* 0x0002b80000047ab9 */ /* 0x000fe20000000a00 */
[----:B-1----:R-:W-:-:S04]  /*2e870*/  @P0 IMAD.HI.U32 R0, R9, R4, RZ ;  /* 0x0000000409000227 */ /* 0x002fc800078e00ff */
[----:B------:R-:W-:Y:S01]  /*2e880*/  IMAD.MOV.U32 R5, RZ, RZ, R9 ;  /* 0x000000ffff057224 */ /* 0x000fe200078e0009 */
[----:B--2---:R-:W-:Y:S01]  /*2e890*/  @P0 SHF.R.U32.HI R5, RZ, R7, R0 ;  /* 0x00000007ff050219 */ /* 0x004fe20000011600 */
[----:B------:R-:W-:Y:S02]  /*2e8a0*/  IMAD R4, R14, UR6, RZ ;  /* 0x000000060e047c24 */ /* 0x000fe4000f8e02ff */
[----:B------:R-:W-:Y:S01]  /*2e8b0*/  IMAD.WIDE.U32 R2, R21, UR6, R2 ;  /* 0x0000000615027c25 */ /* 0x000fe2000f8e0002 */
[----:B------:R-:W-:-:S03]  /*2e8c0*/  SHF.R.S32.HI R0, RZ, 0x1f, R5 ;  /* 0x0000001fff007819 */ /* 0x000fc60000011405 */
[----:B------:R-:W-:Y:S02]  /*2e8d0*/  IMAD R7, R21, UR7, R4 ;  /* 0x0000000715077c24 */ /* 0x000fe4000f8e0204 */
[----:B------:R-:W-:Y:S02]  /*2e8e0*/  IMAD.MOV R4, RZ, RZ, -R5 ;  /* 0x000000ffff047224 */ /* 0x000fe400078e0a05 */
[----:B------:R-:W-:Y:S02]  /*2e8f0*/  IMAD.IADD R3, R3, 0x1, R7 ;  /* 0x0000000103037824 */ /* 0x000fe400078e0207 */
[----:B------:R-:W-:Y:S02]  /*2e900*/  IMAD R0, R0, UR4, RZ ;  /* 0x0000000400007c24 */ /* 0x000fe4000f8e02ff */
[----:B------:R-:W-:Y:S02]  /*2e910*/  IMAD R7, R25, R4, R9 ;  /* 0x0000000419077224 */ /* 0x000fe400078e0209 */
[----:B------:R-:W-:-:S02]  /*2e920*/  IMAD R9, R5, UR5, R0 ;  /* 0x0000000505097c24 */ /* 0x000fc4000f8e0200 */
[----:B------:R-:W-:Y:S01]  /*2e930*/  IMAD.WIDE.U32 R2, R5, UR4, R2 ;  /* 0x0000000405027c25 */ /* 0x000fe2000f8e0002 */
[----:B------:R-:W-:Y:S01]  /*2e940*/  SHF.R.S32.HI R0, RZ, 0x1f, R7 ;  /* 0x0000001fff007819 */ /* 0x000fe20000011407 */
[----:B------:R-:W-:Y:S02]  /*2e950*/  ULDC.64 UR4, c[0x0][0xad8] ;  /* 0x0002b60000047ab9 */ /* 0x000fe40000000a00 */
[----:B------:R-:W-:Y:S02]  /*2e960*/  IMAD.IADD R3, R3, 0x1, R9 ;  /* 0x0000000103037824 */ /* 0x000fe400078e0209 */
[----:B------:R-:W-:Y:S02]  /*2e970*/  IMAD R0, R0, UR4, RZ ;  /* 0x0000000400007c24 */ /* 0x000fe4000f8e02ff */
[----:B------:R-:W-:-:S04]  /*2e980*/  IMAD.WIDE.U32 R4, R7, UR4, R2 ;  /* 0x0000000407047c25 */ /* 0x000fc8000f8e0002 */
[----:B------:R-:W-:Y:S01]  /*2e990*/  IMAD R3, R7, UR5, R0 ;  /* 0x0000000507037c24 */ /* 0x000fe2000f8e0200 */
[----:B------:R-:W-:Y:S01]  /*2e9a0*/  ULDC.64 UR4, c[0x0][0xa80] ;  /* 0x0002a00000047ab9 */ /* 0x000fe20000000a00 */
[----:B------:R-:W-:Y:S02]  /*2e9b0*/  SHF.R.S32.HI R7, RZ, 0x1f, R91 ;  /* 0x0000001fff077819 */ /* 0x000fe4000001145b */
[----:B------:R-:W-:Y:S01]  /*2e9c0*/  IMAD.IADD R3, R5, 0x1, R3 ;  /* 0x0000000105037824 */ /* 0x000fe200078e0203 */
[C---:B------:R-:W-:Y:S01]  /*2e9d0*/  LEA R2, P0, R4.reuse, UR4, 0x1 ;  /* 0x0000000404027c11 */ /* 0x040fe2000f8008ff */
[----:B------:R-:W-:Y:S01]  /*2e9e0*/  UMOV UR4, 0xffffffff ;  /* 0xffffffff00047882 */ /* 0x000fe20000000000 */
[----:B------:R-:W-:Y:S02]  /*2e9f0*/  SHF.R.S32.HI R5, RZ, 0x1f, R87 ;  /* 0x0000001fff057819 */ /* 0x000fe40000011457 */
[----:B------:R-:W-:Y:S01]  /*2ea00*/  LEA.HI.X R3, R4, UR5, R3, 0x1, P0 ;  /* 0x0000000504037c11 */ /* 0x000fe200080f0c03 */
[----:B------:R-:W-:Y:S08]  /*2ea10*/  BRA.DIV UR4, `(.L_x_7521) ;  /* 0x000000be04787947 */ /* 0x000ff0000b800000 */
[----:B------:R1:W2:Y:S04]  /*2ea20*/  SHFL.IDX PT, R0, R3, RZ, 0x181f ;  /* 0x00181fff03007589 */ /* 0x0002a800000e0000 */
[----:B------:R1:W3:Y:S02]  /*2ea30*/  SHFL.IDX PT, R14, R2, RZ, 0x181f ;  /* 0x00181fff020e7589 */ /* 0x0002e400000e0000 */
.L_x_7798:
[----:B------:R-:W-:Y:S01]  /*2ea40*/  IMAD R25, R20, R25, RZ ;  /* 0x0000001914197224 */ /* 0x000fe200078e02ff */
[----:B------:R-:W-:Y:S01]  /*2ea50*/  BSSY B1, `(.L_x_7522) ;  /* 0x000000e000017945 */ /* 0x000fe20003800000 */
[----:B------:R-:W-:-:S05]  /*2ea60*/  IMAD.IADD R6, R93, 0x1, R6 ;  /* 0x000000015d067824 */ /* 0x000fca00078e0206 */
[----:B------:R-:W-:-:S13]  /*2ea70*/  ISETP.GE.AND P0, PT, R6, R25, PT ;  /* 0x000000190600720c */ /* 0x000fda0003f06270 */
[----:B------:R-:W-:Y:S05]  /*2ea80*/  @P0 BRA `(.L_x_7523) ;  /* 0x0000000000280947 */ /* 0x000fea0003800000 */
[----:B------:R-:W-:Y:S01]  /*2ea90*/  ULDC UR4, c[0x0][0xac8] ;  /* 0x0002b20000047ab9 */ /* 0x000fe20000000800 */
[----:B------:R-:W-:Y:S01]  /*2eaa0*/  ULDC.64 UR6, c[0x0][0x208] ;  /* 0x0000820000067ab9 */ /* 0x000fe20000000a00 */
[----:B------:R-:W-:Y:S02]  /*2eab0*/  ISETP.GE.AND P2, PT, R91, UR4, PT ;  /* 0x000000045b007c0c */ /* 0x000fe4000bf46270 */
[----:B------:R-:W-:-:S11]  /*2eac0*/  ISETP.GE.AND P3, PT, R87, UR4, PT ;  /* 0x0000000457007c0c */ /* 0x000fd6000bf66270 */
[-C--:B---3--:R-:W-:Y:S02]  /*2ead0*/  @!P2 LEA R8, P0, R91, R14.reuse, 0x1 ;  /* 0x0000000e5b08a211 */ /* 0x088fe400078008ff */
[----:B------:R-:W-:Y:S02]  /*2eae0*/  @!P3 LEA R14, P1, R87, R14, 0x1 ;  /* 0x0000000e570eb211 */ /* 0x000fe400078208ff */
[-C--:B--2---:R-:W-:Y:S02]  /*2eaf0*/  @!P2 LEA.HI.X R9, R91, R0.reuse, R7, 0x1, P0 ;  /* 0x000000005b09a211 */ /* 0x084fe400000f0c07 */
[----:B------:R-:W-:-:S03]  /*2eb00*/  @!P3 LEA.HI.X R15, R87, R0, R5, 0x1, P1 ;  /* 0x00000000570fb211 */ /* 0x000fc600008f0c05 */
[----:B------:R4:W-:Y:S04]  /*2eb10*/  @!P2 ST.E.128 desc[UR6][R8.64], RZ ;  /* 0x000000ff0800a985 */ /* 0x0009e8000c101d06 */
[----:B------:R4:W-:Y:S02]  /*2eb20*/  @!P3 ST.E.128 desc[UR6][R14.64], RZ ;  /* 0x000000ff0e00b985 */ /* 0x0009e4000c101d06 */
.L_x_7523:
[----:B------:R-:W-:Y:S05]  /*2eb30*/  BSYNC B1 ;  /* 0x0000000000017941 */ /* 0x000fea0003800000 */
.L_x_7522:
[----:B------:R-:W-:-:S03]  /*2eb40*/  UMOV UR4, 0xffffffff ;  /* 0xffffffff00047882 */ /* 0x000fc60000000000 */
[----:B------:R-:W-:Y:S05]  /*2eb50*/  BRA.DIV UR4, `(.L_x_7524) ;  /* 0x000000be045c7947 */ /* 0x000fea000b800000 */
[----:B--2---:R2:W0:Y:S04]  /*2eb60*/  SHFL.IDX PT, R0, R3, 0x1, 0x181f ;  /* 0x00381f0003007f89 */ /* 0x00442800000e0000 */
[----:B---34-:R2:W3:Y:S02]  /*2eb70*/  SHFL.IDX PT, R14, R2, 0x1, 0x181f ;  /* 0x00381f00020e7f89 */ /* 0x0184e400000e0000 */
.L_x_7802:
        /* <DEDUP_REMOVED lines=10> */
[-C--:B0-----:R-:W-:Y:S02]  /*2ec20*/  @!P2 LEA.HI.X R9, R91, R0.reuse, R7, 0x1, P0 ;  /* 0x000000005b09a211 */ /* 0x081fe400000f0c07 */
[----:B------:R-:W-:-:S03]  /*2ec30*/  @!P3 LEA.HI.X R15, R87, R0, R5, 0x1, P1 ;  /* 0x00000000570fb211 */ /* 0x000fc600008f0c05 */
[----:B------:R4:W-:Y:S04]  /*2ec40*/  @!P2 ST.E.128 desc[UR6][R8.64], RZ ;  /* 0x000000ff0800a985 */ /* 0x0009e8000c101d06 */
[----:B------:R4:W-:Y:S02]  /*2ec50*/  @!P3 ST.E.128 desc[UR6][R14.64], RZ ;  /* 0x000000ff0e00b985 */ /* 0x0009e4000c101d06 */
.L_x_7526:
[----:B------:R-:W-:Y:S05]  /*2ec60*/  BSYNC B1 ;  /* 0x0000000000017941 */ /* 0x000fea0003800000 */
.L_x_7525:
[----:B------:R-:W-:-:S03]  /*2ec70*/  UMOV UR4, 0xffffffff ;  /* 0xffffffff00047882 */ /* 0x000fc60000000000 */
[----:B------:R-:W-:Y:S05]  /*2ec80*/  BRA.DIV UR4, `(.L_x_7527) ;  /* 0x000000be04587947 */ /* 0x000fea000b800000 */
[----:B0-----:R0:W0:Y:S04]  /*2ec90*/  SHFL.IDX PT, R0, R3, 0x2, 0x181f ;  /* 0x00581f0003007f89 */ /* 0x00102800000e0000 */
[----:B---34-:R3:W4:Y:S02]  /*2eca0*/  SHFL.IDX PT, R14, R2, 0x2, 0x181f ;  /* 0x00581f00020e7f89 */ /* 0x01872400000e0000 */
.L_x_7806:
        /* <DEDUP_REMOVED lines=8> */
[-C--:B----4-:R-:W-:Y:S02]  /*2ed30*/  @!P2 LEA R8, P0, R91, R14.reuse, 0x1 ;  /* 0x0000000e5b08a211 */ /* 0x090fe400078008ff */
[----:B------:R-:W-:Y:S02]  /*2ed40*/  @!P3 LEA R14, P1, R87, R14, 0x1 ;  /* 0x0000000e570eb211 */ /* 0x000fe400078208ff */
[-C--:B0-----:R-:W-:Y:S02]  /*2ed50*/  @!P2 LEA.HI.X R9, R91, R0.reuse, R7, 0x1, P0 ;  /* 0x000000005b09a211 */ /* 0x081fe400000f0c07 */
[----:B------:R-:W-:-:S03]  /*2ed60*/  @!P3 LEA.HI.X R15, R87, R0, R5, 0x1, P1 ;  /* 0x00000000570fb211 */ /* 0x000fc600008f0c05 */
[----:B------:R0:W-:Y:S04]  /*2ed70*/  @!P2 ST.E.128 desc[UR6][R8.64], RZ ;  /* 0x000000ff0800a985 */ /* 0x0001e8000c101d06 */
[----:B------:R0:W-:Y:S02]  /*2ed80*/  @!P3 ST.E.128 desc[UR6][R14.64], RZ ;  /* 0x000000ff0e00b985 */ /* 0x0001e4000c101d06 */
.L_x_7529:
[----:B------:R-:W-:Y:S05]  /*2ed90*/  BSYNC B1 ;  /* 0x0000000000017941 */ /* 0x000fea0003800000 */
.L_x_7528:
[----:B------:R-:W-:-:S03]  /*2eda0*/  UMOV UR4, 0xffffffff ;  /* 0xffffffff00047882 */ /* 0x000fc60000000000 */
[----:B------:R-:W-:Y:S05]  /*2edb0*/  BRA.DIV UR4, `(.L_x_7530) ;  /* 0x000000be04547947 */ /* 0x000fea000b800000 */
[----:B0-----:R0:W0:Y:S04]  /*2edc0*/  SHFL.IDX PT, R0, R3, 0x3, 0x181f ;  /* 0x00781f0003007f89 */ /* 0x00102800000e0000 */
[----:B----4-:R4:W0:Y:S02]  /*2edd0*/  SHFL.IDX PT, R14, R2, 0x3, 0x181f ;  /* 0x00781f00020e7f89 */ /* 0x01082400000e0000 */
.L_x_7810:
[----:B-1234-:R-:W-:-:S05]  /*2ede0*/  VIADD R2, R6, 0x60 ;  /* 0x0000006006027836 */ /* 0x01efca0000000000 */
[----:B------:R-:W-:-:S13]  /*2edf0*/  ISETP.GE.AND P0, PT, R2, R25, PT ;  /* 0x000000190200720c */ /* 0x000fda0003f06270 */
[----:B------:R-:W-:Y:S05]  /*2ee00*/  @P0 BRA `(.L_x_7513) ;  /* 0x0000000000280947 */ /* 0x000fea0003800000 */
[----:B------:R-:W-:Y:S01]  /*2ee10*/  ULDC UR4, c[0x0][0xac8] ;  /* 0x0002b20000047ab9 */ /* 0x000fe20000000800 */
[----:B------:R-:W-:Y:S01]  /*2ee20*/  ULDC.64 UR6, c[0x0][0x208] ;  /* 0x0000820000067ab9 */ /* 0x000fe20000000a00 */
[----:B------:R-:W-:Y:S02]  /*2ee30*/  ISETP.GE.AND P2, PT, R91, UR4, PT ;  /* 0x000000045b007c0c */ /* 0x000fe4000bf46270 */
[----:B------:R-:W-:-:S11]  /*2ee40*/  ISETP.GE.AND P3, PT, R87, UR4, PT ;  /* 0x0000000457007c0c */ /* 0x000fd6000bf66270 */
[-C--:B0-----:R-:W-:Y:S02]  /*2ee50*/  @!P2 LEA R2, P0, R91, R14.reuse, 0x1 ;  /* 0x0000000e5b02a211 */ /* 0x081fe400078008ff */
[----:B------:R-:W-:Y:S02]  /*2ee60*/  @!P3 LEA R14, P1, R87, R14, 0x1 ;  /* 0x0000000e570eb211 */ /* 0x000fe400078208ff */
[-C--:B------:R-:W-:Y:S02]  /*2ee70*/  @!P2 LEA.HI.X R3, R91, R0.reuse, R7, 0x1, P0 ;  /* 0x000000005b03a211 */ /* 0x080fe400000f0c07 */
[----:B------:R-:W-:-:S03]  /*2ee80*/  @!P3 LEA.HI.X R15, R87, R0, R5, 0x1, P1 ;  /* 0x00000000570fb211 */ /* 0x000fc600008f0c05 */
[----:B------:R0:W-:Y:S04]  /*2ee90*/  @!P2 ST.E.128 desc[UR6][R2.64], RZ ;  /* 0x000000ff0200a985 */ /* 0x0001e8000c101d06 */
[----:B------:R0:W-:Y:S02]  /*2eea0*/  @!P3 ST.E.128 desc[UR6][R14.64], RZ ;  /* 0x000000ff0e00b985 */ /* 0x0001e4000c101d06 */
.L_x_7513:
[----:B------:R-:W-:Y:S05]  /*2eeb0*/  BSYNC B0 ;  /* 0x0000000000007941 */ /* 0x000fea0003800000 */
.L_x_7498:
[----:B0-----:R-:W2:Y:S01]  /*2eec0*/  LDL R0, [R1+0x84] ;  /* 0x0000840001007983 */ /* 0x001ea20000100800 */
[----:B------:R-:W-:Y:S02]  /*2eed0*/  ULDC UR4, c[0x0][0xc3c] ;  /* 0x00030f0000047ab9 */ /* 0x000fe40000000800 */
[----:B--2---:R-:W-:-:S13]  /*2eee0*/  ISETP.GE.AND P0, PT, R0, UR4, PT ;  /* 0x0000000400007c0c */ /* 0x004fda000bf06270 */
[----:B------:R-:W-:Y:S05]  /*2eef0*/  @!P0 BRA `(.L_x_7531) ;  /* 0xfffffd2000808947 */ /* 0x000fea000383ffff */
[----:B------:R-:W-:Y:S05]  /*2ef00*/  BRA `(.L_x_7272) ;  /* 0x0000008400ec7947 */ /* 0x000fea0003800000 */
.L_x_7270:
[----:B------:R-:W-:-:S08]  /*2ef10*/  NOP ;  /* 0x0000000000007918 */ /* 0x000fd00000000000 */
[----:B0-----:R-:W0:-:S00]  /*2ef20*/  USETMAXREG.DEALLOC.CTAPOOL 0x18 ;  /* 0x00000018000079c8 */ /* 0x001e0000080e0500 */
        /* <DEDUP_REMOVED lines=12> */
[----:B0-----:R0:W-:Y:S04]  /*2eff0*/  STL.64 [R1+0x10], R4 ;  /* 0x0000100401007387 */ /* 0x0011e80000100a00 */
[----:B------:R0:W-:Y:S01]  /*2f000*/  STL.64 [R1+0x18], R6 ;  /* 0x0000180601007387 */ /* 0x0001e20000100a00 */
[----:B------:R-:W-:Y:S06]  /*2f010*/  BAR.ARV 0x4, 0x180 ;  /* 0x0106000000007b1d */ /* 0x000fec0000002000 */
[----:B------:R-:W-:Y:S05]  /*2f020*/  BRA `(.L_x_7533) ;  /* 0x0000000c00c07947 */ /* 0x000fea0003800000 */
.L_x_7532:
[----:B------:R-:W0:Y:S01]  /*2f030*/  S2R R0, SR_TID.X ;  /* 0x0000000000007919 */ /* 0x000e220000002100 */
[----:B------:R-:W-:Y:S01]  /*2f040*/  ULDC UR4, c[0x0][0xc3c] ;  /* 0x00030f0000047ab9 */ /* 0x000fe20000000800 */
[----:B------:R-:W-:Y:S01]  /*2f050*/  ULDC.64 UR6, c[0x0][0x208] ;  /* 0x0000820000067ab9 */ /* 0x000fe20000000a00 */
        /* <DEDUP_REMOVED lines=12> */
[----:B------:R-:W0:Y:S01]  /*2f120*/  S2UR UR6, SR_CTAID.X ;  /* 0x00000000000679c3 */ /* 0x000e220000002500 */
[C---:B------:R-:W-:Y:S01]  /*2f130*/  ISETP.GE.U32.AND P2, PT, R0.reuse, 0x2, PT ;  /* 0x000000020000780c */ /* 0x040fe20003f46070 */
[----:B------:R-:W-:Y:S01]  /*2f140*/  UMOV UR4, URZ ;  /* 0x0000003f00047c82 */ /* 0x000fe20008000000 */
[C---:B------:R-:W-:Y:S02]  /*2f150*/  ISETP.GE.U32.AND P3, PT, R0.reuse, 0x4, PT ;  /* 0x000000040000780c */ /* 0x040fe40003f66070 */
[C---:B------:R-:W-:Y:S02]  /*2f160*/  ISETP.GE.U32.AND P4, PT, R0.reuse, 0x8, PT ;  /* 0x000000080000780c */ /* 0x040fe40003f86070 */
[----:B------:R-:W-:Y:S01]  /*2f170*/  ISETP.GE.U32.AND P5, PT, R0, 0x10, PT ;  /* 0x000000100000780c */ /* 0x000fe20003fa6070 */
        /* <DEDUP_REMOVED lines=16> */
[----:B------:R-:W1:Y:S02]  /*2f280*/  SHFL.IDX PT, R7, R3, 0x1f, 0x1f ;  /* 0x03e01f0003077f89 */ /* 0x000e6400000e0000 */
[----:B-1----:R-:W-:-:S04]  /*2f290*/  IMAD R7, R7, UR5, RZ ;  /* 0x0000000507077c24 */ /* 0x002fc8000f8e02ff */
[----:B------:R-:W-:Y:S01]  /*2f2a0*/  IMAD.MOV.U32 R4, RZ, RZ, R7 ;  /* 0x000000ffff047224 */ /* 0x000fe200078e0007 */
[----:B0-----:R-:W-:-:S13]  /*2f2b0*/  ISETP.GT.AND P6, PT, R7, UR6, PT ;  /* 0x0000000607007c0c */ /* 0x001fda000bfc4270 */
[----:B------:R-:W-:Y:S05]  /*2f2c0*/  @P6 BRA `(.L_x_7534) ;  /* 0x0000000000ac6947 */ /* 0x000fea0003800000 */
[----:B------:R-:W-:Y:S01]  /*2f2d0*/  IMAD.MOV.U32 R7, RZ, RZ, R4 ;  /* 0x000000ffff077224 */ /* 0x000fe200078e0004 */
[----:B------:R-:W-:Y:S01]  /*2f2e0*/  UMOV UR4, URZ ;  /* 0x0000003f00047c82 */ /* 0x000fe20008000000 */
[----:B------:R-:W-:-:S05]  /*2f2f0*/  ULDC UR5, c[0x0][0xc38] ;  /* 0x00030e0000057ab9 */ /* 0x000fca0000000800 */
.L_x_7536:
        /* <DEDUP_REMOVED lines=8> */
[----:B------:R-:W-:Y:S01]  /*2f380*/  ULDC.64 UR8, c[0x0][0x208] ;  /* 0x0000820000087ab9 */ /* 0x000fe20000000a00 */
        /* <DEDUP_REMOVED lines=31> */
.L_x_7534:
        /* <DEDUP_REMOVED lines=12> */
.L_x_7537:
[----:B---34-:R-:W-:Y:S01]  /*2f640*/  IMAD R3, R8, UR5, R9 ;  /* 0x0000000508037c24 */ /* 0x018fe2000f8e0209 */
[----:B-1----:R-:W-:Y:S01]  /*2f650*/  ISETP.NE.AND P0, PT, R7, 0x1, PT ;  /* 0x000000010700780c */ /* 0x002fe20003f05270 */
[----:B------:R-:W-:-:S03]  /*2f660*/  VIADD R13, R10, UR4 ;  /* 0x000000040a0d7c36 */ /* 0x000fc60008000000 */
[----:B------:R1:W-:Y:S01]  /*2f670*/  STL [R1+0x10], R3 ;  /* 0x0000100301007387 */ /* 0x0003e20000100800 */
[----:B0-----:R-:W-:-:S03]  /*2f680*/  IADD3 R5, -R3, UR6, RZ ;  /* 0x0000000603057c10 */ /* 0x001fc6000fffe1ff */
[----:B------:R1:W-:Y:S05]  /*2f690*/  STL [R1+0x1c], R13 ;  /* 0x00001c0d01007387 */ /* 0x0003ea0000100800 */
[----:B------:R-:W-:Y:S05]  /*2f6a0*/  @!P0 BRA `(.L_x_7538) ;  /* 0x0000000000e08947 */ /* 0x000fea0003800000 */
[----:B--2---:R-:W-:Y:S01]  /*2f6b0*/  IABS R6, R4 ;  /* 0x0000000400067213 */ /* 0x004fe20000000000 */
[----:B------:R-:W-:Y:S01]  /*2f6c0*/  IMAD.MOV.U32 R2, RZ, RZ, RZ ;  /* 0x000000ffff027224 */ /* 0x000fe200078e00ff */
[----:B------:R-:W-:Y:S02]  /*2f6d0*/  IABS R8, R7 ;  /* 0x0000000700087213 */ /* 0x000fe40000000000 */
[----:B------:R-:W0:Y:S08]  /*2f6e0*/  I2F.RP R9, R6 ;  /* 0x0000000600097306 */ /* 0x000e300000209400 */
[----:B------:R-:W-:Y:S08]  /*2f6f0*/  I2F.RP R12, R8 ;  /* 0x00000008000c7306 */ /* 0x000ff00000209400 */
[----:B0-----:R-:W1:Y:S02]  /*2f700*/  MUFU.RCP R9, R9 ;  /* 0x0000000900097308 */ /* 0x001e640000001000 */
[----:B-1----:R-:W-:-:S06]  /*2f710*/  VIADD R3, R9, 0xffffffe ;  /* 0x0ffffffe09037836 */ /* 0x002fcc0000000000 */
[----:B------:R-:W0:Y:S02]  /*2f720*/  F2I.FTZ.U32.TRUNC.NTZ R3, R3 ;  /* 0x0000000300037305 */ /* 0x000e24000021f000 */
[----:B0-----:R-:W-:-:S04]  /*2f730*/  IMAD.MOV R11, RZ, RZ, -R3 ;  /* 0x000000ffff0b7224 */ /* 0x001fc800078e0a03 */
[----:B------:R-:W-:-:S04]  /*2f740*/  IMAD R11, R11, R6, RZ ;  /* 0x000000060b0b7224 */ /* 0x000fc800078e02ff */
[----:B------:R-:W-:Y:S01]  /*2f750*/  IMAD.HI.U32 R10, R3, R11, R2 ;  /* 0x0000000b030a7227 */ /* 0x000fe200078e0002 */
[----:B------:R-:W-:Y:S01]  /*2f760*/  IABS R11, R5 ;  /* 0x00000005000b7213 */ /* 0x000fe20000000000 */
[----:B------:R-:W0:Y:S01]  /*2f770*/  MUFU.RCP R2, R12 ;  /* 0x0000000c00027308 */ /* 0x000e220000001000 */
[----:B------:R-:W-:-:S03]  /*2f780*/  IABS R3, R4 ;  /* 0x0000000400037213 */ /* 0x000fc60000000000 */
[----:B------:R-:W-:-:S04]  /*2f790*/  IMAD.HI.U32 R9, R10, R11, RZ ;  /* 0x0000000b0a097227 */ /* 0x000fc800078e00ff */
[----:B------:R-:W-:-:S04]  /*2f7a0*/  IMAD.MOV R14, RZ, RZ, -R3 ;  /* 0x000000ffff0e7224 */ /* 0x000fc800078e0a03 */
[----:B------:R-:W-:Y:S02]  /*2f7b0*/  IMAD R11, R9, R14, R11 ;  /* 0x0000000e090b7224 */ /* 0x000fe400078e020b */
[----:B0-----:R-:W-:-:S03]  /*2f7c0*/  VIADD R3, R2, 0xffffffe ;  /* 0x0ffffffe02037836 */ /* 0x001fc60000000000 */
[----:B------:R-:W-:Y:S01]  /*2f7d0*/  ISETP.GT.U32.AND P1, PT, R6, R11, PT ;  /* 0x0000000b0600720c */ /* 0x000fe20003f24070 */
[----:B------:R-:W-:Y:S02]  /*2f7e0*/  IMAD.MOV.U32 R2, RZ, RZ, RZ ;  /* 0x000000ffff027224 */ /* 0x000fe400078e00ff */
        /* <DEDUP_REMOVED lines=36> */
.L_x_7538:
[----:B-1----:R-:W0:Y:S01]  /*2fa30*/  LDC.64 R2, c[0x0][0xc90] ;  /* 0x00032400ff027b82 */ /* 0x002e220000000a00 */
[----:B------:R-:W-:Y:S01]  /*2fa40*/  ULDC.64 UR6, c[0x0][0x208] ;  /* 0x0000820000067ab9 */ /* 0x000fe20000000a00 */
        /* <DEDUP_REMOVED lines=60> */
.L_x_7539:
[----:B01----:R-:W-:-:S05]  /*2fe10*/  LOP3.LUT R3, RZ, R2, RZ, 0x33, !PT ;  /* 0x00000002ff037212 */ /* 0x003fca00078e33ff */
[----:B------:R-:W-:-:S05]  /*2fe20*/  IMAD.IADD R2, R4, 0x1, R3 ;  /* 0x0000000104027824 */ /* 0x000fca00078e0203 */
[----:B------:R1:W-:Y:S01]  /*2fe30*/  STL [R1+0x14], R2 ;  /* 0x0000140201007387 */ /* 0x0003e20000100800 */
[----:B------:R-:W-:Y:S05]  /*2fe40*/  BRA `(.L_x_7540) ;  /* 0x0000000000107947 */ /* 0x000fea0003800000 */
.L_x_7535:
[----:B------:R-:W-:Y:S01]  /*2fe50*/  IMAD.U32 R2, RZ, RZ, UR6 ;  /* 0x00000006ff027e24 */ /* 0x000fe2000f8e00ff */
[----:B------:R0:W-:Y:S04]  /*2fe60*/  STL [R1+0x14], RZ ;  /* 0x000014ff01007387 */ /* 0x0001e80000100800 */
[----:B------:R0:W-:Y:S04]  /*2fe70*/  STL [R1+0x18], RZ ;  /* 0x000018ff01007387 */ /* 0x0001e80000100800 */
[----:B------:R0:W-:Y:S02]  /*2fe80*/  STL [R1+0x10], R2 ;  /* 0x0000100201007387 */ /* 0x0001e40000100800 */
.L_x_7540:
        /* <DEDUP_REMOVED lines=10> */
.L_x_7533:
        /* <DEDUP_REMOVED lines=12> */
[----:B------:R-:W0:Y:S01]  /*2fff0*/  S2R R11, SR_TID.X ;  /* 0x00000000000b7919 */ /* 0x000e220000002100 */
[----:B------:R-:W-:Y:S01]  /*30000*/  ULDC.64 UR36, c[0x0][0x198] ;  /* 0x0000660000247ab9 */ /* 0x000fe20000000a00 */
[----:B------:R-:W-:Y:S01]  /*30010*/  ULDC UR40, c[0x0][0xc] ;  /* 0x0000030000287ab9 */ /* 0x000fe20000000800 */
[----:B---3--:R-:W-:-:S06]  /*30020*/  ULEA UR4, UR5, UR4, 0x18 ;  /* 0x0000000405047291 */ /* 0x008fcc000f8ec03f */
[----:B------:R-:W-:Y:S02]  /*30030*/  IMAD.U32 R19, RZ, RZ, UR4 ;  /* 0x00000004ff137e24 */ /* 0x000fe4000f8e00ff */
[C---:B01----:R-:W-:Y:S01]  /*30040*/  IMAD.SHL.U32 R2, R11.reuse, 0x10, RZ ;  /* 0x000000100b027824 */ /* 0x043fe200078e00ff */
[C---:B------:R-:W-:Y:S01]  /*30050*/  LOP3.LUT R10, R11.reuse, 0x7f, RZ, 0xc0, !PT ;  /* 0x0000007f0b0a7812 */ /* 0x040fe200078ec0ff */
[C---:B------:R-:W-:Y:S01]  /*30060*/  IMAD.SHL.U32 R3, R11.reuse, 0x2, RZ ;  /* 0x000000020b037824 */ /* 0x040fe200078e00ff */
[----:B------:R-:W-:Y:S01]  /*30070*/  SHF.R.U32.HI R6, RZ, 0x1, R11 ;  /* 0x00000001ff067819 */ /* 0x000fe2000001160b */
[C---:B------:R-:W-:Y:S01]  /*30080*/  IMAD.SHL.U32 R5, R11.reuse, 0x20, RZ ;  /* 0x000000200b057824 */ /* 0x040fe200078e00ff */
[----:B------:R-:W-:-:S04]  /*30090*/  LOP3.LUT P0, RZ, R11, 0x4, RZ, 0xc0, !PT ;  /* 0x000000040bff7812 */ /* 0x000fc8000780c0ff */
[----:B------:R-:W-:-:S04]  /*300a0*/  LOP3.LUT R7, R5, 0x80, RZ, 0xc0, !PT ;  /* 0x0000008005077812 */ /* 0x000fc800078ec0ff */
[----:B------:R-:W-:Y:S02]  /*300b0*/  LOP3.LUT R7, R7, 0x10, R11, 0xf8, !PT ;  /* 0x0000001007077812 */ /* 0x000fe400078ef80b */
[----:B--2---:R-:W-:Y:S02]  /*300c0*/  R2UR UR6, R0 ;  /* 0x00000000000672ca */ /* 0x004fe400000e0000 */
[----:B------:R-:W-:-:S04]  /*300d0*/  LOP3.LUT R0, R2, 0x3f0, RZ, 0xc0, !PT ;  /* 0x000003f002007812 */ /* 0x000fc800078ec0ff */
[----:B------:R-:W-:Y:S01]  /*300e0*/  LOP3.LUT R0, R0, 0x70, R3, 0x78, !PT ;  /* 0x0000007000007812 */ /* 0x000fe200078e7803 */
[----:B------:R-:W-:-:S05]  /*300f0*/  IMAD.SHL.U32 R3, R10, 0x10, RZ ;  /* 0x000000100a037824 */ /* 0x000fca00078e00ff */
[----:B------:R-:W-:Y:S01]  /*30100*/  LOP3.LUT R4, R3, 0x600, RZ, 0xc0, !PT ;  /* 0x0000060003047812 */ /* 0x000fe200078ec0ff */
[----:B------:R-:W-:Y:S01]  /*30110*/  ULOP3.LUT UR38, UR6, 0x1, URZ, 0xfc, !UPT ;  /* 0x0000000106267892 */ /* 0x000fe2000f8efc3f */
[----:B------:R-:W-:Y:S01]  /*30120*/  LOP3.LUT R0, R0, 0x400, R3, 0xf8, !PT ;  /* 0x0000040000007812 */ /* 0x000fe200078ef803 */
[----:B------:R-:W-:Y:S01]  /*30130*/  IMAD.SHL.U32 R3, R11, 0x80, RZ ;  /* 0x000000800b037824 */ /* 0x000fe200078e00ff */
[----:B------:R-:W-:Y:S01]  /*30140*/  LOP3.LUT R4, R4, 0x60, R5, 0xf8, !PT ;  /* 0x0000006004047812 */ /* 0x000fe200078ef805 */
[----:B------:R-:W-:-:S03]  /*30150*/  ULOP3.LUT UR39, UR6, 0x2, URZ, 0xfc, !UPT ;  /* 0x0000000206277892 */ /* 0x000fc6000f8efc3f */
[----:B------:R-:W-:Y:S02]  /*30160*/  LOP3.LUT R4, R4, 0x100, R5, 0xf8, !PT ;  /* 0x0000010004047812 */ /* 0x000fe400078ef805 */
[----:B------:R-:W-:-:S04]  /*30170*/  LOP3.LUT R5, R3, 0x380, RZ, 0xc0, !PT ;  /* 0x0000038003057812 */ /* 0x000fc800078ec0ff */
[----:B------:R-:W-:Y:S01]  /*30180*/  LOP3.LUT R5, R5, 0x30, R6, 0xf8, !PT ;  /* 0x0000003005057812 */ /* 0x000fe200078ef806 */
[----:B------:R-:W-:-:S05]  /*30190*/  IMAD.SHL.U32 R6, R11, 0x4, RZ ;  /* 0x000000040b067824 */ /* 0x000fca00078e00ff */
[----:B------:R-:W-:Y:S02]  /*301a0*/  LOP3.LUT R7, R7, 0x10, R6, 0x78, !PT ;  /* 0x0000001007077812 */ /* 0x000fe400078e7806 */
[----:B------:R-:W-:Y:S02]  /*301b0*/  LOP3.LUT R6, R5, 0x70, R2, 0x78, !PT ;  /* 0x0000007005067812 */ /* 0x000fe400078e7802 */
[----:B------:R-:W-:Y:S02]  /*301c0*/  LOP3.LUT R8, R4, R7, RZ, 0xfc, !PT ;  /* 0x0000000704087212 */ /* 0x000fe400078efcff */
[----:B------:R-:W-:Y:S02]  /*301d0*/  SHF.R.U32.HI R4, RZ, 0x3, R10 ;  /* 0x00000003ff047819 */ /* 0x000fe4000001160a */
[----:B------:R-:W-:Y:S01]  /*301e0*/  LOP3.LUT R9, R6, 0xc00, R3, 0xf8, !PT ;  /* 0x00000c0006097812 */ /* 0x000fe200078ef803 */
[----:B------:R-:W-:Y:S01]  /*301f0*/  STL [R1+0x4], R8 ;  /* 0x0000040801007387 */ /* 0x000fe20000100800 */
[----:B------:R-:W-:Y:S01]  /*30200*/  LOP3.LUT R4, R4, 0x70, R2, 0xf8, !PT ;  /* 0x0000007004047812 */ /* 0x000fe200078ef802 */
[----:B------:R-:W-:-:S02]  /*30210*/  IMAD.IADD R2, R19, 0x1, R0 ;  /* 0x0000000113027824 */ /* 0x000fc400078e0200 */
[C---:B------:R-:W-:Y:S01]  /*30220*/  VIADD R3, R9.reuse, 0x40 ;  /* 0x0000004009037836 */ /* 0x040fe20000000000 */
[----:B------:R-:W-:Y:S01]  /*30230*/  STL [R1+0x8], R9 ;  /* 0x0000080901007387 */ /* 0x000fe20000100800 */
[----:B------:R-:W-:Y:S02]  /*30240*/  @P0 VIADD R3, R9, 0xffffffc0 ;  /* 0xffffffc009030836 */ /* 0x000fe40000000000 */
[----:B------:R-:W-:Y:S01]  /*30250*/  IMAD.MOV.U32 R0, RZ, RZ, 0x1 ;  /* 0x00000001ff007424 */ /* 0x000fe200078e00ff */
        /* <DEDUP_REMOVED lines=19> */
.L_x_7663:
[----:B------:R-:W2:Y:S01]  /*30390*/  LDL R14, [R1+0x1c] ;  /* 0x00001c00010e7983 */ /* 0x000ea20000100800 */
[----:B------:R-:W-:Y:S05]  /*303a0*/  YIELD ;  /* 0x0000000000007946 */ /* 0x000fea0003800000 */
[----:B------:R-:W-:Y:S01]  /*303b0*/  ULDC.64 UR4, c[0x0][0xa28] ;  /* 0x00028a0000047ab9 */ /* 0x000fe20000000a00 */
[----:B0---4-:R-:W-:Y:S02]  /*303c0*/  CS2R R6, SRZ ;  /* 0x0000000000067805 */ /* 0x011fe4000001ff00 */
[----:B------:R-:W-:Y:S01]  /*303d0*/  ISETP.NE.U32.AND P0, PT, RZ, UR4, PT ;  /* 0x00000004ff007c0c */ /* 0x000fe2000bf05070 */
[----:B------:R-:W0:Y:S01]  /*303e0*/  LDC.64 R12, c[0x0][0xa00] ;  /* 0x00028000ff0c7b82 */ /* 0x000e220000000a00 */
[----:B------:R-:W-:Y:S01]  /*303f0*/  ULDC.64 UR10, c[0x0][0x208] ;  /* 0x00008200000a7ab9 */ /* 0x000fe20000000a00 */
[----:B------:R-:W-:Y:S01]  /*30400*/  ULDC.64 UR6, c[0x0][0xa08] ;  /* 0x0002820000067ab9 */ /* 0x000fe20000000a00 */
[----:B------:R-:W-:Y:S01]  /*30410*/  ISETP.NE.AND.EX P0, PT, RZ, UR5, PT, P0 ;  /* 0x00000005ff007c0c */ /* 0x000fe2000bf05300 */
[----:B------:R-:W-:Y:S01]  /*30420*/  ULDC.64 UR4, c[0x0][0xa18] ;  /* 0x0002860000047ab9 */ /* 0x000fe20000000a00 */
[----:B------:R-:W-:-:S03]  /*30430*/  ULDC.64 UR8, c[0x0][0xa10] ;  /* 0x0002840000087ab9 */ /* 0x000fc60000000a00 */
        /* <DEDUP_REMOVED lines=42> */
[----:B------:R-:W-:Y:S02]  /*306e0*/  ULDC.64 UR4, c[0x0][0x208] ;  /* 0x0000820000047ab9 */ /* 0x000fe40000000a00 */
[----:B------:R-:W2:Y:S04]  /*306f0*/  LDG.E R9, desc[UR4][R12.64] ;  /* 0x000000040c097981 */ /* 0x000ea8000c1e1900 */
[----:B------:R-:W2:Y:S02]  /*30700*/  LDG.E R12, desc[UR4][R12.64+0x4] ;  /* 0x000004040c0c7981 */ /* 0x000ea4000c1e1900 */
[----:B--2---:R-:W-:-:S05]  /*30710*/  IMAD.IADD R15, R12, 0x1, -R9 ;  /* 0x000000010c0f7824 */ /* 0x004fca00078e0a09 */
[----:B------:R0:W-:Y:S02]  /*30720*/  STL [R1+0x54], R15 ;  /* 0x0000540f01007387 */ /* 0x0001e40000100800 */
.L_x_7542:
        /* <DEDUP_REMOVED lines=12> */
[----:B------:R-:W1:Y:S01]  /*307f0*/  LDC.64 R4, c[0x0][0xa20] ;  /* 0x00028800ff047b82 */ /* 0x000e620000000a00 */
[----:B------:R-:W-:Y:S01]  /*30800*/  ULDC.64 UR4, c[0x0][0x208] ;  /* 0x0000820000047ab9 */ /* 0x000fe20000000a00 */
[----:B-1----:R-:W-:-:S05]  /*30810*/  IMAD.WIDE R4, R14, 0x4, R4 ;  /* 0x000000040e047825 */ /* 0x002fca00078e0204 */
[----:B------:R1:W5:Y:S01]  /*30820*/  LDG.E R7, desc[UR4][R4.64] ;  /* 0x0000000404077981 */ /* 0x000362000c1e1900 */
[----:B------:R-:W-:Y:S05]  /*30830*/  BRA `(.L_x_7544) ;  /* 0x0000000000147947 */ /* 0x000fea0003800000 */
.L_x_7543:
[----:B------:R-:W-:Y:S05]  /*30840*/  @!P1 BRA `(.L_x_7544) ;  /* 0x0000000000109947 */ /* 0x000fea0003800000 */
[----:B------:R-:W-:Y:S02]  /*30850*/  ULDC.64 UR4, c[0x0][0x208] ;  /* 0x0000820000047ab9 */ /* 0x000fe40000000a00 */
[----:B------:R-:W2:Y:S04]  /*30860*/  LDG.E R7, desc[UR4][R4.64] ;  /* 0x0000000404077981 */ /* 0x000ea8000c1e1900 */
[----:B------:R-:W2:Y:S02]  /*30870*/  LDG.E R4, desc[UR4][R4.64+0x4] ;  /* 0x0000040404047981 */ /* 0x000ea4000c1e1900 */
[----:B--2---:R-:W-:-:S07]  /*30880*/  IMAD.IADD R7, R4, 0x1, -R7 ;  /* 0x0000000104077824 */ /* 0x004fce00078e0a07 */
.L_x_7544:
[----:B------:R-:W2:Y:S01]  /*30890*/  LDL.LU R8, [R1+0x14] ;  /* 0x0000140001087983 */ /* 0x000ea20000300800 */
[----:B------:R-:W-:-:S03]  /*308a0*/  ULDC.64 UR4, c[0x0][0x208] ;  /* 0x0000820000047ab9 */ /* 0x000fc60000000a00 */
        /* <DEDUP_REMOVED lines=16> */
[----:B------:R-:W-:Y:S02]  /*309b0*/  VIADD R3, R8, 0xdf ;  /* 0x000000df08037836 */ /* 0x000fe40000000000 */
[----:B------:R-:W-:Y:S02]  /*309c0*/  IMAD.MOV.U32 R2, RZ, RZ, RZ ;  /* 0x000000ffff027224 */ /* 0x000fe400078e00ff */
[----:B------:R-:W-:Y:S02]  /*309d0*/  IMAD.IADD R6, R20, 0x1, R6 ;  /* 0x0000000114067824 */ /* 0x000fe400078e0206 */
[----:B------:R-:W-:-:S05]  /*309e0*/  IMAD.HI R2, R3, -0x6db6db6d, R2 ;  /* 0x9249249303027827 */ /* 0x000fca00078e0202 */
[----:B------:R-:W-:-:S04]  /*309f0*/  SHF.R.U32.HI R3, RZ, 0x1f, R2 ;  /* 0x0000001fff037819 */ /* 0x000fc80000011602 */
[----:B------:R-:W-:Y:S02]  /*30a00*/  LEA.HI.SX32 R12, R2, R3, 0x19 ;  /* 0x00000003020c7211 */ /* 0x000fe400078fcaff */
[----:B------:R-:W1:Y:S03]  /*30a10*/  LDC.64 R2, c[0x0][0x9e0] ;  /* 0x00027800ff027b82 */ /* 0x000e660000000a00 */
[----:B------:R2:W-:Y:S01]  /*30a20*/  STL [R1], R12 ;  /* 0x0000000c01007387 */ /* 0x0005e20000100800 */
        /* <DEDUP_REMOVED lines=14> */
.L_x_7547:
[----:B------:R-:W-:-:S13]  /*30b10*/  ISETP.NE.AND P0, PT, R3, 0x1, PT ;  /* 0x000000010300780c */ /* 0x000fda0003f05270 */
[----:B------:R-:W1:Y:S02]  /*30b20*/  @P0 LDC.64 R4, c[0x0][0x9e8] ;  /* 0x00027a00ff040b82 */ /* 0x000e640000000a00 */
[----:B-1----:R-:W-:-:S05]  /*30b30*/  @P0 IMAD.HI.U32 R4, R2, R4, RZ ;  /* 0x0000000402040227 */ /* 0x002fca00078e00ff */
[----:B------:R-:W-:-:S07]  /*30b40*/  @P0 SHF.R.U32.HI R2, RZ, R5, R4 ;  /* 0x00000005ff020219 */ /* 0x000fce0000011604 */
.L_x_7548:
[----:B------:R-:W-:Y:S05]  /*30b50*/  BSYNC B0 ;  /* 0x0000000000007941 */ /* 0x000fea0003800000 */
.L_x_7546:
[----:B------:R-:W-:-:S05]  /*30b60*/  IMAD R2, R2, R3, R3 ;  /* 0x0000000302027224 */ /* 0x000fca00078e0203 */
[----:B------:R-:W-:-:S07]  /*30b70*/  VIMNMX R7, R7, R2, PT ;  /* 0x0000000207077248 */ /* 0x000fce0003fe0100 */
.L_x_7545:
[----:B------:R-:W1:Y:S01]  /*30b80*/  @P1 LDC R4, c[0x0][0x44c] ;  /* 0x00011300ff041b82 */ /* 0x000e620000000800 */
[----:B------:R-:W-:Y:S01]  /*30b90*/  IMAD.MOV.U32 R2, RZ, RZ, R9 ;  /* 0x000000ffff027224 */ /* 0x000fe200078e0009 */
[----:B------:R-:W-:Y:S01]  /*30ba0*/  ULDC UR4, c[0x0][0x9dc] ;  /* 0x0002770000047ab9 */ /* 0x000fe20000000800 */
[----:B------:R-:W-:-:S05]  /*30bb0*/  IMAD.IADD R21, R8, 0x1, -R15 ;  /* 0x0000000108157824 */ /* 0x000fca00078e0a0f */
[----:B------:R-:W2:Y:S01]  /*30bc0*/  @P1 LDC R5, c[0x0][0x450] ;  /* 0x00011400ff051b82 */ /* 0x000ea20000000800 */
[----:B-1----:R-:W-:-:S05]  /*30bd0*/  @P1 IMAD.HI.U32 R4, R9, R4, RZ ;  /* 0x0000000409041227 */ /* 0x002fca00078e00ff */
[----:B--2---:R-:W-:Y:S01]  /*30be0*/  @P1 SHF.R.U32.HI R2, RZ, R5, R4 ;  /* 0x00000005ff021219 */ /* 0x004fe20000011604 */
[----:B------:R-:W-:Y:S02]  /*30bf0*/  VIADD R5, R7, 0xdf ;  /* 0x000000df07057836 */ /* 0x000fe40000000000 */
[----:B------:R-:W-:Y:S02]  /*30c00*/  IMAD.MOV.U32 R4, RZ, RZ, RZ ;  /* 0x000000ffff047224 */ /* 0x000fe400078e00ff */
[----:B------:R-:W-:Y:S02]  /*30c10*/  IMAD.IADD R2, R21, 0x1, R2 ;  /* 0x0000000115027824 */ /* 0x000fe400078e0202 */
[----:B------:R-:W-:-:S04]  /*30c20*/  IMAD.HI R4, R5, -0x6db6db6d, R4 ;  /* 0x9249249305047827 */ /* 0x000fc800078e0204 */
[----:B------:R-:W-:Y:S01]  /*30c30*/  VIADD R6, R2, -UR4 ;  /* 0x8000000402067c36 */ /* 0x000fe20008000000 */
[----:B------:R-:W-:-:S04]  /*30c40*/  SHF.R.U32.HI R9, RZ, 0x1f, R4 ;  /* 0x0000001fff097819 */ /* 0x000fc80000011604 */
[----:B------:R-:W-:-:S04]  /*30c50*/  LEA.HI.SX32 R9, R4, R9, 0x19 ;  /* 0x0000000904097211 */ /* 0x000fc800078fcaff */
[----:B------:R-:W-:Y:S01]  /*30c60*/  VIMNMX R9, R12, R9, PT ;  /* 0x000000090c097248 */ /* 0x000fe20003fe0100 */
        /* <DEDUP_REMOVED lines=11> */
.L_x_7551:
[----:B------:R-:W-:-:S13]  /*30d20*/  ISETP.NE.AND P0, PT, R3, 0x1, PT ;  /* 0x000000010300780c */ /* 0x000fda0003f05270 */
[----:B------:R-:W1:Y:S02]  /*30d30*/  @P0 LDC.64 R4, c[0x0][0x9e8] ;  /* 0x00027a00ff040b82 */ /* 0x000e640000000a00 */
[----:B-1----:R-:W-:-:S05]  /*30d40*/  @P0 IMAD.HI.U32 R4, R2, R4, RZ ;  /* 0x0000000402040227 */ /* 0x002fca00078e00ff */
[----:B------:R-:W-:-:S07]  /*30d50*/  @P0 SHF.R.U32.HI R2, RZ, R5, R4 ;  /* 0x00000005ff020219 */ /* 0x000fce0000011604 */
.L_x_7552:
[----:B------:R-:W-:Y:S05]  /*30d60*/  BSYNC B0 ;  /* 0x0000000000007941 */ /* 0x000fea0003800000 */
.L_x_7550:
[----:B------:R-:W-:-:S05]  /*30d70*/  IMAD R2, R2, R3, RZ ;  /* 0x0000000302027224 */ /* 0x000fca00078e02ff */
[----:B------:R-:W-:-:S07]  /*30d80*/  VIMNMX R6, R6, R2, !PT ;  /* 0x0000000206067248 */ /* 0x000fce0007fe0100 */
.L_x_7549:
[----:B------:R-:W-:Y:S01]  /*30d90*/  IMAD.MOV.U32 R2, RZ, RZ, RZ ;  /* 0x000000ffff027224 */ /* 0x000fe200078e00ff */
[----:B------:R-:W-:Y:S01]  /*30da0*/  LOP3.LUT R12, R18, 0xff, RZ, 0xc0, !PT ;  /* 0x000000ff120c7812 */ /* 0x000fe200078ec0ff */
[----:B------:R-:W-:Y:S01]  /*30db0*/  IMAD.MOV.U32 R3, RZ, RZ, R6 ;  /* 0x000000ffff037224 */ /* 0x000fe200078e0006 */
[----:B------:R-:W-:Y:S01]  /*30dc0*/  BSSY B0, `(.L_x_7553) ;  /* 0x0000027000007945 */ /* 0x000fe20003800000 */
[----:B------:R-:W-:Y:S01]  /*30dd0*/  SHF.R.U32.HI R18, RZ, 0x10, R18 ;  /* 0x00000010ff127819 */ /* 0x000fe20000011612 */
[----:B------:R-:W-:Y:S01]  /*30de0*/  IMAD.HI R6, R6, -0x6db6db6d, R2 ;  /* 0x9249249306067827 */ /* 0x000fe200078e0202 */
[----:B------:R1:W-:Y:S04]  /*30df0*/  STL [R1+0x14], R12 ;  /* 0x0000140c01007387 */ /* 0x0003e80000100800 */
[----:B------:R-:W-:-:S04]  /*30e00*/  SHF.R.U32.HI R8, RZ, 0x1f, R6 ;  /* 0x0000001fff087819 */ /* 0x000fc80000011606 */
        /* <DEDUP_REMOVED lines=34> */
.L_x_7554:
[----:B------:R-:W-:Y:S05]  /*31030*/  BSYNC B0 ;  /* 0x0000000000007941 */ /* 0x000fea0003800000 */
.L_x_7553:
[-C--:B------:R-:W-:Y:S01]  /*31040*/  IMAD R8, R12, R2.reuse, R8 ;  /* 0x000000020c087224 */ /* 0x080fe200078e0208 */
[----:B------:R-:W-:Y:S04]  /*31050*/  BSSY B0, `(.L_x_7555) ;  /* 0x00000e5000007945 */ /* 0x000fe80003800000 */
        /* <DEDUP_REMOVED lines=25> */
.L_x_7813:
[----:B--2---:R-:W-:Y:S02]  /*311f0*/  ISETP.NE.AND P0, PT, R14, RZ, PT ;  /* 0x000000ff0e00720c */ /* 0x004fe40003f05270 */
[----:B------:R-:W-:-:S11]  /*31200*/  PLOP3.LUT P6, PT, PT, PT, PT, 0x8, 0x0 ;  /* 0x000000000000781c */ /* 0x000fd60003fce170 */
[----:B------:R-:W-:Y:S05]  /*31210*/  @P0 BRA `(.L_x_7558) ;  /* 0x00000000000c0947 */ /* 0x000fea0003800000 */
[----:B------:R-:W-:-:S03]  /*31220*/  UMOV UR4, 0xffffffff ;  /* 0xffffffff00047882 */ /* 0x000fc60000000000 */
[----:B------:R-:W-:Y:S05]  /*31230*/  BRA.DIV UR4, `(.L_x_7559) ;  /* 0x0000009a04b07947 */ /* 0x000fea000b800000 */
[----:B------:R-:W-:-:S13]  /*31240*/  ELECT P6, URZ, PT ;  /* 0x00000000003f782f */ /* 0x000fda00038c0000 */
.L_x_7558:
        /* <DEDUP_REMOVED lines=9> */
.L_x_7816:
[----:B------:R-:W-:Y:S05]  /*312e0*/  BSYNC B1 ;  /* 0x0000000000017941 */ /* 0x000fea0003800000 */
.L_x_7560:
        /* <DEDUP_REMOVED lines=12> */
.L_x_7817:
[----:B------:R-:W-:Y:S05]  /*313b0*/  BSYNC B2 ;  /* 0x0000000000027941 */ /* 0x000fea0003800000 */
.L_x_7564:
        /* <DEDUP_REMOVED lines=9> */
.L_x_7567:
[----:B------:R-:W-:Y:S05]  /*31450*/  BSYNC B2 ;  /* 0x0000000000027941 */ /* 0x000fea0003800000 */
.L_x_7566:
[----:B------:R-:W3:Y:S01]  /*31460*/  LDL R5, [R1+0x20] ;  /* 0x0000200001057983 */ /* 0x000ee20000100800 */
[----:B------:R-:W-:Y:S01]  /*31470*/  IMAD.MOV.U32 R11, RZ, RZ, RZ ;  /* 0x000000ffff0b7224 */ /* 0x000fe200078e00ff */
[----:B------:R-:W-:Y:S01]  /*31480*/  UIADD3 UR4, UP0, UR36, 0x570, URZ ;  /* 0x0000057024047890 */ /* 0x000fe2000ff1e03f */
[----:B-1----:R-:W-:Y:S01]  /*31490*/  IMAD R4, R8, 0xe0, R0 ;  /* 0x000000e008047824 */ /* 0x002fe200078e0200 */
        /* <DEDUP_REMOVED lines=9> */
.L_x_7568:
        /* <DEDUP_REMOVED lines=13> */
.L_x_7818:
[----:B------:R-:W-:Y:S05]  /*31600*/  BSYNC B2 ;  /* 0x0000000000027941 */ /* 0x000fea0003800000 */
.L_x_7569:
        /* <DEDUP_REMOVED lines=11> */
.L_x_7572:
[----:B------:R-:W-:Y:S05]  /*316c0*/  BSYNC B2 ;  /* 0x0000000000027941 */ /* 0x000fea0003800000 */
.L_x_7571:
        /* <DEDUP_REMOVED lines=8> */
.L_x_7573:
        /* <DEDUP_REMOVED lines=10> */
.L_x_7563:
[----:B------:R-:W-:Y:S05]  /*317f0*/  BSYNC B1 ;  /* 0x0000000000017941 */ /* 0x000fea0003800000 */
.L_x_7562:
[----:B------:R-:W2:Y:S04]  /*31800*/  LDL.LU R6, [R1+0x20] ;  /* 0x0000200001067983 */ /* 0x000ea80000300800 */
[----:B------:R-:W3:Y:S01]  /*31810*/  LDL.LU R9, [R1+0x28] ;  /* 0x0000280001097983 */ /* 0x000ee20000300800 */
[----:B-1----:R-:W-:Y:S01]  /*31820*/  VIADD R4, R8, 0xfffffffe ;  /* 0xfffffffe08047836 */ /* 0x002fe20000000000 */
        /* <DEDUP_REMOVED lines=10> */
.L_x_7586:
        /* <DEDUP_REMOVED lines=13> */
.L_x_7819:
[----:B------:R-:W-:Y:S05]  /*319a0*/  BSYNC B2 ;  /* 0x0000000000027941 */ /* 0x000fea0003800000 */
.L_x_7576:
        /* <DEDUP_REMOVED lines=9> */
.L_x_7579:
[----:B------:R-:W-:Y:S05]  /*31a40*/  BSYNC B2 ;  /* 0x0000000000027941 */ /* 0x000fea0003800000 */
.L_x_7578:
        /* <DEDUP_REMOVED lines=12> */
.L_x_7580:
        /* <DEDUP_REMOVED lines=13> */
.L_x_7820:
[----:B------:R-:W-:Y:S05]  /*31be0*/  BSYNC B2 ;  /* 0x0000000000027941 */ /* 0x000fea0003800000 */
.L_x_7581:
        /* <DEDUP_REMOVED lines=11> */
.L_x_7584:
[----:B------:R-:W-:Y:S05]  /*31ca0*/  BSYNC B2 ;  /* 0x0000000000027941 */ /* 0x000fea0003800000 */
.L_x_7583:
        /* <DEDUP_REMOVED lines=8> */
.L_x_7585:
        /* <DEDUP_REMOVED lines=10> */
.L_x_7575:
[----:B------:R-:W-:Y:S05]  /*31dd0*/  BSYNC B1 ;  /* 0x0000000000017941 */ /* 0x000fea0003800000 */
.L_x_7574:
[----:B------:R-:W2:Y:S04]  /*31de0*/  LDL.LU R6, [R1+0x20] ;  /* 0x0000200001067983 */ /* 0x000ea80000300800 */
[----:B-1----:R-:W3:Y:S01]  /*31df0*/  LDL.LU R9, [R1+0x28] ;  /* 0x0000280001097983 */ /* 0x002ee20000300800 */
        /* <DEDUP_REMOVED lines=10> */
.L_x_7556:
[----:B------:R-:W-:Y:S05]  /*31ea0*/  BSYNC B0 ;  /* 0x0000000000007941 */ /* 0x000fea0003800000 */
.L_x_7555:
[----:B------:R-:W3:Y:S01]  /*31eb0*/  LDL R8, [R1+0x38] ;  /* 0x0000380001087983 */ /* 0x000ee20000100800 */
[----:B------:R-:W4:Y:S01]  /*31ec0*/  LDC R0, c[0x0][0x448] ;  /* 0x00011200ff007b82 */ /* 0x000f220000000800 */
[----:B------:R-:W-:Y:S07]  /*31ed0*/  @!P0 WARPSYNC.ALL ;  /* 0x0000000000008948 */ /* 0x000fee0003800000 */
[----:B------:R-:W-:Y:S01]  /*31ee0*/  @!P0 BAR.SYNC.DEFER_BLOCKING 0xc, 0x180 ;  /* 0x0306000000008b1d */ /* 0x000fe20000010000 */
[----:B----4-:R-:W-:-:S13]  /*31ef0*/  ISETP.NE.AND P1, PT, R0, 0x1, PT ;  /* 0x000000010000780c */ /* 0x010fda0003f25270 */
[----:B------:R-:W4:Y:S08]  /*31f00*/  @P1 LDC R2, c[0x0][0x44c] ;  /* 0x00011300ff021b82 */ /* 0x000f300000000800 */
[----:B------:R-:W5:Y:S01]  /*31f10*/  @P1 LDC R3, c[0x0][0x450] ;  /* 0x00011400ff031b82 */ /* 0x000f620000000800 */
[----:B---3--:R-:W-:-:S04]  /*31f20*/  VIADD R0, R8, 0x7f ;  /* 0x0000007f08007836 */ /* 0x008fc80000000000 */
[----:B----4-:R-:W-:-:S04]  /*31f30*/  @P1 IMAD.HI.U32 R2, R0, R2, RZ ;  /* 0x0000000200021227 */ /* 0x010fc800078e00ff */
[----:B------:R-:W-:Y:S01]  /*31f40*/  IMAD.MOV.U32 R6, RZ, RZ, R0 ;  /* 0x000000ffff067224 */ /* 0x000fe200078e0000 */
[----:B-----5:R-:W-:Y:S02]  /*31f50*/  @P1 SHF.R.U32.HI R6, RZ, R3, R2 ;  /* 0x00000003ff061219 */ /* 0x020fe40000011602 */
[----:B------:R-:W3:Y:S03]  /*31f60*/  LDC.64 R2, c[0x0][0x9e0] ;  /* 0x00027800ff027b82 */ /* 0x000ee60000000a00 */
[----:B------:R-:W-:Y:S01]  /*31f70*/  IMAD.IADD R6, R20, 0x1, R6 ;  /* 0x0000000114067824 */ /* 0x000fe200078e0206 */
[----:B---3--:R-:W-:-:S03]  /*31f80*/  ISETP.GE.AND P2, PT, R3, 0x1, PT ;  /* 0x000000010300780c */ /* 0x008fc60003f46270 */
        /* <DEDUP_REMOVED lines=8> */
[----:B-12---:R-:W1:Y:S02]  /*32010*/  @P0 LDC.64 R4, c[0x0][0x9e8] ;  /* 0x00027a00ff040b82 */ /* 0x006e640000000a00 */
[----:B-1----:R-:W-:-:S05]  /*32020*/  @P0 IMAD.HI.U32 R4, R0, R4, RZ ;  /* 0x0000000400040227 */ /* 0x002fca00078e00ff */
[----:B------:R-:W-:-:S04]  /*32030*/  @P0 SHF.R.U32.HI R0, RZ, R5, R4 ;  /* 0x00000005ff000219 */ /* 0x000fc80000011604 */
[----:B------:R-:W-:Y:S01]  /*32040*/  LOP3.LUT R0, RZ, R0, RZ, 0x33, !PT ;  /* 0x00000000ff007212 */ /* 0x000fe200078e33ff */
[----:B------:R-:W-:Y:S06]  /*32050*/  BRA `(.L_x_7590) ;  /* 0x0000000000107947 */ /* 0x000fec0003800000 */
.L_x_7589:
[----:B------:R-:W-:-:S13]  /*32060*/  ISETP.NE.AND P0, PT, R3, 0x1, PT ;  /* 0x000000010300780c */ /* 0x000fda0003f05270 */
[----:B-12---:R-:W1:Y:S02]  /*32070*/  @P0 LDC.64 R4, c[0x0][0x9e8] ;  /* 0x00027a00ff040b82 */ /* 0x006e640000000a00 */
[----:B-1----:R-:W-:-:S05]  /*32080*/  @P0 IMAD.HI.U32 R4, R0, R4, RZ ;  /* 0x0000000400040227 */ /* 0x002fca00078e00ff */
[----:B------:R-:W-:-:S07]  /*32090*/  @P0 SHF.R.U32.HI R0, RZ, R5, R4 ;  /* 0x00000005ff000219 */ /* 0x000fce0000011604 */
.L_x_7590:
[----:B------:R-:W-:Y:S05]  /*320a0*/  BSYNC B0 ;  /* 0x0000000000007941 */ /* 0x000fea0003800000 */
.L_x_7588:
[----:B------:R-:W-:-:S05]  /*320b0*/  IMAD R0, R0, R3, R3 ;  /* 0x0000000300007224 */ /* 0x000fca00078e0203 */
[----:B------:R-:W-:-:S07]  /*320c0*/  VIMNMX R2, R2, R0, PT ;  /* 0x0000000002027248 */ /* 0x000fce0003fe0100 */
.L_x_7587:
[----:B------:R-:W3:Y:S01]  /*320d0*/  LDL.LU R0, [R1] ;  /* 0x0000000001007983 */ /* 0x000ee20000300800 */
[----:B-12---:R-:W-:Y:S01]  /*320e0*/  VIADD R5, R2, 0xdf ;  /* 0x000000df02057836 */ /* 0x006fe20000000000 */
[----:B------:R-:W-:Y:S01]  /*320f0*/  ULDC UR4, c[0x0][0x9dc] ;  /* 0x0002770000047ab9 */ /* 0x000fe20000000800 */
[----:B------:R-:W-:Y:S01]  /*32100*/  IMAD.MOV.U32 R4, RZ, RZ, RZ ;  /* 0x000000ffff047224 */ /* 0x000fe200078e00ff */
[----:B------:R-:W1:Y:S03]  /*32110*/  @P1 LDC R2, c[0x0][0x44c] ;  /* 0x00011300ff021b82 */ /* 0x000e660000000800 */
[----:B------:R-:W-:-:S05]  /*32120*/  IMAD.HI R4, R5, -0x6db6db6d, R4 ;  /* 0x9249249305047827 */ /* 0x000fca00078e0204 */
[----:B------:R-:W-:-:S04]  /*32130*/  SHF.R.U32.HI R7, RZ, 0x1f, R4 ;  /* 0x0000001fff077819 */ /* 0x000fc80000011604 */
[----:B------:R-:W-:Y:S02]  /*32140*/  LEA.HI.SX32 R7, R4, R7, 0x19 ;  /* 0x0000000704077211 */ /* 0x000fe400078fcaff */
[----:B------:R-:W2:Y:S01]  /*32150*/  @P1 LDC R4, c[0x0][0x450] ;  /* 0x00011400ff041b82 */ /* 0x000ea20000000800 */
[----:B-1----:R-:W-:Y:S01]  /*32160*/  @P1 IMAD.HI.U32 R2, R8, R2, RZ ;  /* 0x0000000208021227 */ /* 0x002fe200078e00ff */
[----:B---3--:R-:W-:-:S03]  /*32170*/  VIMNMX R7, R0, R7, PT ;  /* 0x0000000700077248 */ /* 0x008fc60003fe0100 */
[----:B------:R-:W-:Y:S01]  /*32180*/  IMAD.MOV.U32 R0, RZ, RZ, R8 ;  /* 0x000000ffff007224 */ /* 0x000fe200078e0008 */
        /* <DEDUP_REMOVED lines=14> */
.L_x_7593:
[----:B------:R-:W-:-:S13]  /*32270*/  ISETP.NE.AND P0, PT, R3, 0x1, PT ;  /* 0x000000010300780c */ /* 0x000fda0003f05270 */
[----:B------:R-:W1:Y:S02]  /*32280*/  @P0 LDC.64 R4, c[0x0][0x9e8] ;  /* 0x00027a00ff040b82 */ /* 0x000e640000000a00 */
[----:B-1----:R-:W-:-:S05]  /*32290*/  @P0 IMAD.HI.U32 R4, R0, R4, RZ ;  /* 0x0000000400040227 */ /* 0x002fca00078e00ff */
[----:B------:R-:W-:-:S07]  /*322a0*/  @P0 SHF.R.U32.HI R0, RZ, R5, R4 ;  /* 0x00000005ff000219 */ /* 0x000fce0000011604 */
.L_x_7594:
[----:B------:R-:W-:Y:S05]  /*322b0*/  BSYNC B0 ;  /* 0x0000000000007941 */ /* 0x000fea0003800000 */
.L_x_7592:
[----:B------:R-:W-:-:S05]  /*322c0*/  IMAD R0, R0, R3, RZ ;  /* 0x0000000300007224 */ /* 0x000fca00078e02ff */
[----:B------:R-:W-:-:S07]  /*322d0*/  VIMNMX R2, R2, R0, !PT ;  /* 0x0000000002027248 */ /* 0x000fce0007fe0100 */
.L_x_7591:
[----:B------:R-:W-:Y:S01]  /*322e0*/  IMAD.MOV.U32 R4, RZ, RZ, RZ ;  /* 0x000000ffff047224 */ /* 0x000fe200078e00ff */
[----:B------:R-:W-:Y:S01]  /*322f0*/  ISETP.NE.AND P1, PT, R18, RZ, PT ;  /* 0x000000ff1200720c */ /* 0x000fe20003f25270 */
[----:B------:R-:W-:Y:S01]  /*32300*/  IMAD.MOV.U32 R5, RZ, RZ, R2 ;  /* 0x000000ffff057224 */ /* 0x000fe200078e0002 */
[----:B------:R-:W-:Y:S01]  /*32310*/  BSSY B0, `(.L_x_7595) ;  /* 0x0000024000007945 */ /* 0x000fe20003800000 */
[----:B------:R-:W-:Y:S02]  /*32320*/  IMAD.MOV.U32 R0, RZ, RZ, RZ ;  /* 0x000000ffff007224 */ /* 0x000fe400078e00ff */
[----:B------:R-:W-:-:S05]  /*32330*/  IMAD.HI R2, R2, -0x6db6db6d, R4 ;  /* 0x9249249302027827 */ /* 0x000fca00078e0204 */
[----:B------:R-:W-:-:S03]  /*32340*/  SHF.R.U32.HI R6, RZ, 0x1f, R2 ;  /* 0x0000001fff067819 */ /* 0x000fc60000011602 */
[----:B------:R-:W1:Y:S01]  /*32350*/  @!P1 LDC R18, c[0x0][0x9f0] ;  /* 0x00027c00ff129b82 */ /* 0x000e620000000800 */
[----:B------:R-:W-:-:S04]  /*32360*/  LEA.HI.SX32 R6, R2, R6, 0x19 ;  /* 0x0000000602067211 */ /* 0x000fc800078fcaff */
[----:B------:R-:W-:-:S04]  /*32370*/  VIMNMX R6, RZ, R6, !PT ;  /* 0x00000006ff067248 */ /* 0x000fc80007fe0100 */
[----:B------:R-:W-:-:S13]  /*32380*/  ISETP.GT.AND P0, PT, R7, R6, PT ;  /* 0x000000060700720c */ /* 0x000fda0003f04270 */
[----:B------:R-:W-:Y:S05]  /*32390*/  @!P0 BRA `(.L_x_7596) ;  /* 0x00000000006c8947 */ /* 0x000fea0003800000 */
[----:B-1----:R-:W-:-:S04]  /*323a0*/  IABS R2, R18 ;  /* 0x0000001200027213 */ /* 0x002fc80000000000 */
[----:B------:R-:W1:Y:S08]  /*323b0*/  I2F.RP R4, R2 ;  /* 0x0000000200047306 */ /* 0x000e700000209400 */
[----:B-1----:R-:W1:Y:S02]  /*323c0*/  MUFU.RCP R4, R4 ;  /* 0x0000000400047308 */ /* 0x002e640000001000 */
[----:B-1----:R-:W-:-:S06]  /*323d0*/  VIADD R4, R4, 0xffffffe ;  /* 0x0ffffffe04047836 */ /* 0x002fcc0000000000 */
[----:B------:R1:W2:Y:S02]  /*323e0*/  F2I.FTZ.U32.TRUNC.NTZ R5, R4 ;  /* 0x0000000400057305 */ /* 0x0002a4000021f000 */
[----:B-1----:R-:W-:Y:S02]  /*323f0*/  IMAD.MOV.U32 R4, RZ, RZ, RZ ;  /* 0x000000ffff047224 */ /* 0x002fe400078e00ff */
[----:B--2---:R-:W-:-:S04]  /*32400*/  IMAD.MOV R0, RZ, RZ, -R5 ;  /* 0x000000ffff007224 */ /* 0x004fc800078e0a05 */
[----:B------:R-:W-:-:S04]  /*32410*/  IMAD R0, R0, R2, RZ ;  /* 0x0000000200007224 */ /* 0x000fc800078e02ff */
        /* <DEDUP_REMOVED lines=19> */
.L_x_7596:
[----:B------:R-:W-:Y:S05]  /*32550*/  BSYNC B0 ;  /* 0x0000000000007941 */ /* 0x000fea0003800000 */
.L_x_7595:
        /* <DEDUP_REMOVED lines=14> */
[----:B------:R-:W2:Y:S01]  /*32640*/  FLO.U32 R0, UR4 ;  /* 0x0000000400007d00 */ /* 0x000ea200080e0000 */
[----:B------:R-:W-:Y:S01]  /*32650*/  ULDC.64 UR6, c[0x0][0x208] ;  /* 0x0000820000067ab9 */ /* 0x000fe20000000a00 */
        /* <DEDUP_REMOVED lines=10> */
.L_x_7597:
        /* <DEDUP_REMOVED lines=20> */
.L_x_7600:
[----:B------:R-:W-:Y:S05]  /*32840*/  BSYNC B6 ;  /* 0x0000000000067941 */ /* 0x000fea0003800000 */
.L_x_7599:
        /* <DEDUP_REMOVED lines=22> */
.L_x_7602:
[----:B------:R-:W-:Y:S05]  /*329b0*/  BSYNC B6 ;  /* 0x0000000000067941 */ /* 0x000fea0003800000 */
.L_x_7601:
        /* <DEDUP_REMOVED lines=21> */
.L_x_7604:
[----:B------:R-:W-:Y:S05]  /*32b10*/  BSYNC B6 ;  /* 0x0000000000067941 */ /* 0x000fea0003800000 */
.L_x_7603:
        /* <DEDUP_REMOVED lines=19> */
.L_x_7606:
[----:B------:R-:W-:Y:S05]  /*32c50*/  BSYNC B6 ;  /* 0x0000000000067941 */ /* 0x000fea0003800000 */
.L_x_7605:
[----:B-1----:R-:W2:Y:S01]  /*32c60*/  LDL R18, [R1+0x1c] ;  /* 0x00001c0001127983 */ /* 0x002ea20000100800 */
[----:B------:R-:W-:Y:S01]  /*32c70*/  ULDC.64 UR4, c[0x0][0x9f8] ;  /* 0x00027e0000047ab9 */ /* 0x000fe20000000a00 */
[----:B------:R-:W-:Y:S01]  /*32c80*/  ULDC.64 UR6, c[0x0][0x208] ;  /* 0x0000820000067ab9 */ /* 0x000fe20000000a00 */
        /* <DEDUP_REMOVED lines=20> */
.L_x_7823:
        /* <DEDUP_REMOVED lines=8> */
.L_x_7826:
        /* <DEDUP_REMOVED lines=25> */
.L_x_7610:
        /* <DEDUP_REMOVED lines=9> */
.L_x_7827:
        /* <DEDUP_REMOVED lines=8> */
.L_x_7612:
        /* <DEDUP_REMOVED lines=17> */
[----:B------:R-:W3:Y:S02]  /*33200*/  SYNCS.PHASECHK.TRANS64.TRYWAIT P0, [R0+URZ+0x2e840], R3 ;  /* 0x02e84003000075a7 */ /* 0x000ee4000800017f */
[----:B--23--:R-:W-:Y:S05]  /*33210*/  @!P0 BRA `(.L_x_7613) ;  /* 0x0000007c00a48947 */ /* 0x00cfea0003800000 */
.L_x_7828:
        /* <DEDUP_REMOVED lines=8> */
.L_x_7614:
        /* <DEDUP_REMOVED lines=8> */
[----:B------:R-:W-:Y:S01]  /*33320*/  R2UR UR13, R18 ;  /* 0x00000000120d72ca */ /* 0x000fe200000e0000 */
[----:B------:R-:W-:Y:S01]  /*33330*/  UMOV UR10, URZ ;  /* 0x0000003f000a7c82 */ /* 0x000fe20008000000 */
[----:B------:R-:W-:-:S02]  /*33340*/  PLOP3.LUT P0, PT, PT, PT, PT, 0x80, 0x0 ;  /* 0x000000000000781c */ /* 0x000fc40003f0f070 */
[----:B------:R-:W-:Y:S01]  /*33350*/  LOP3.LUT R16, R16, 0xfffffffe, RZ, 0xc0, !PT ;  /* 0xfffffffe10107812 */ /* 0x000fe200078ec0ff */
[----:B------:R-:W-:Y:S02]  /*33360*/  UIADD3 UR8, UR8, 0x20400, URZ ;  /* 0x0002040008087890 */ /* 0x000fe4000fffe03f */
[----:B------:R-:W-:-:S08]  /*33370*/  UIADD3 UR9, UR9, 0x2e830, URZ ;  /* 0x0002e83009097890 */ /* 0x000fd0000fffe03f */
[----:B------:R-:W-:Y:S01]  /*33380*/  @P0 LOP3.LUT R16, R16, 0x1, RZ, 0xfc, !PT ;  /* 0x0000000110100812 */ /* 0x000fe200078efcff */
[----:B------:R3:W-:Y:S02]  /*33390*/  UTMALDG.4D [UR8], [UR4], desc[UR6] ;  /* 0x00000608040075b4 */ /* 0x0007e40008019000 */
[----:B---3--:R-:W-:-:S04]  /*333a0*/  NOP ;  /* 0x0000000000007918 */ /* 0x008fc80000000000 */
.L_x_7608:
[----:B-12---:R-:W2:Y:S01]  /*333b0*/  LDL.LU R3, [R1+0x5c] ;  /* 0x00005c0001037983 */ /* 0x006ea20000300800 */
        /* <DEDUP_REMOVED lines=30> */
.L_x_7616:
[----:B------:R-:W-:Y:S05]  /*335a0*/  BSYNC B6 ;  /* 0x0000000000067941 */ /* 0x000fea0003800000 */
.L_x_7615:
[----:B-1----:R-:W2:Y:S01]  /*335b0*/  LDL.LU R0, [R1+0x5c] ;  /* 0x00005c0001007983 */ /* 0x002ea20000300800 */
[----:B------:R-:W-:Y:S01]  /*335c0*/  ULDC.64 UR6, c[0x0][0xa00] ;  /* 0x0002800000067ab9 */ /* 0x000fe20000000a00 */
[----:B------:R-:W-:Y:S01]  /*335d0*/  ULDC.64 UR4, c[0x0][0x2d8] ;  /* 0x0000b60000047ab9 */ /* 0x000fe20000000a00 */
[----:B------:R-:W1:Y:S01]  /*335e0*/  LDC R7, c[0x0][0x448] ;  /* 0x00011200ff077b82 */ /* 0x000e620000000800 */
[----:B------:R-:W2:Y:S04]  /*335f0*/  LDL.LU.64 R2, [R1+0x60] ;  /* 0x0000600001027983 */ /* 0x000ea80000300a00 */
[----:B------:R-:W3:Y:S04]  /*33600*/  LDL R6, [R1+0x1c] ;  /* 0x00001c0001067983 */ /* 0x000ee80000100800 */
[----:B------:R-:W4:Y:S01]  /*33610*/  LDL R12, [R1+0x38] ;  /* 0x00003800010c7983 */ /* 0x000f220000100800 */
[----:B------:R-:W-:Y:S01]  /*33620*/  ISETP.NE.U32.AND P0, PT, RZ, UR6, PT ;  /* 0x00000006ff007c0c */ /* 0x000fe2000bf05070 */
[----:B------:R-:W-:-:S03]  /*33630*/  ULDC UR6, c[0x0][0x2b8] ;  /* 0x0000ae0000067ab9 */ /* 0x000fc60000000800 */
[----:B------:R-:W-:Y:S01]  /*33640*/  ISETP.NE.AND.EX P0, PT, RZ, UR7, PT, P0 ;  /* 0x00000007ff007c0c */ /* 0x000fe2000bf05300 */
[----:B------:R-:W0:Y:S02]  /*33650*/  S2R R5, SR_TID.X ;  /* 0x0000000000057919 */ /* 0x000e240000002100 */
[----:B0-----:R-:W-:-:S04]  /*33660*/  LOP3.LUT R5, R5, 0x7f, RZ, 0xc0, !PT ;  /* 0x0000007f05057812 */ /* 0x001fc800078ec0ff */
[----:B------:R-:W-:Y:S01]  /*33670*/  SHF.R.U32.HI R5, RZ, 0x3, R5 ;  /* 0x00000003ff057819 */ /* 0x000fe20000011605 */
[----:B--2---:R-:W-:Y:S01]  /*33680*/  IMAD.MOV.U32 R3, RZ, RZ, R0 ;  /* 0x000000ffff037224 */ /* 0x004fe200078e0000 */
[----:B---3--:R-:W-:-:S04]  /*33690*/  SHF.R.S32.HI R0, RZ, 0x1f, R6 ;  /* 0x0000001fff007819 */ /* 0x008fc80000011406 */
[----:B------:R-:W-:Y:S02]  /*336a0*/  SEL R4, R0, RZ, !P0 ;  /* 0x000000ff00047207 */ /* 0x000fe40004000000 */
[----:B------:R-:W-:Y:S02]  /*336b0*/  SEL R0, R6, RZ, !P0 ;  /* 0x000000ff06007207 */ /* 0x000fe40004000000 */
[----:B------:R-:W0:Y:S01]  /*336c0*/  S2R R6, SR_TID.X ;  /* 0x0000000000067919 */ /* 0x000e220000002100 */
[----:B------:R-:W-:-:S04]  /*336d0*/  IMAD.WIDE.U32 R2, R17, UR4, R2 ;  /* 0x0000000411027c25 */ /* 0x000fc8000f8e0002 */
[----:B------:R-:W-:Y:S01]  /*336e0*/  IMAD R3, R17, UR5, R3 ;  /* 0x0000000511037c24 */ /* 0x000fe2000f8e0203 */
[----:B------:R-:W-:Y:S02]  /*336f0*/  ULDC.64 UR4, c[0x0][0x2e0] ;  /* 0x0000b80000047ab9 */ /* 0x000fe40000000a00 */
[----:B------:R-:W-:Y:S02]  /*33700*/  IMAD R4, R4, UR4, RZ ;  /* 0x0000000404047c24 */ /* 0x000fe4000f8e02ff */
[----:B------:R-:W-:-:S04]  /*33710*/  IMAD.WIDE.U32 R2, R0, UR4, R2 ;  /* 0x0000000400027c25 */ /* 0x000fc8000f8e0002 */
[----:B------:R-:W-:Y:S01]  /*33720*/  IMAD R0, R0, UR5, R4 ;  /* 0x0000000500007c24 */ /* 0x000fe2000f8e0204 */
[----:B-1----:R-:W-:Y:S01]  /*33730*/  ISETP.NE.AND P0, PT, R7, 0x1, PT ;  /* 0x000000010700780c */ /* 0x002fe20003f05270 */
[----:B------:R-:W1:Y:S01]  /*33740*/  S2R R10, SR_TID.X ;  /* 0x00000000000a7919 */ /* 0x000e620000002100 */
[----:B------:R-:W-:Y:S01]  /*33750*/  ULDC.64 UR4, c[0x0][0x2d0] ;  /* 0x0000b40000047ab9 */ /* 0x000fe20000000a00 */
[----:B0-----:R-:W-:-:S10]  /*33760*/  IMAD.SHL.U32 R8, R6, 0x10, RZ ;  /* 0x0000001006087824 */ /* 0x001fd400078e00ff */
[----:B------:R-:W0:Y:S01]  /*33770*/  @P0 LDC R6, c[0x0][0x450] ;  /* 0x00011400ff060b82 */ /* 0x000e220000000800 */
[----:B------:R-:W-:-:S05]  /*33780*/  LOP3.LUT R8, R5, 0x70, R8, 0xf8, !PT ;  /* 0x0000007005087812 */ /* 0x000fca00078ef808 */
[----:B----4-:R-:W-:Y:S02]  /*33790*/  IMAD.IADD R4, R8, 0x1, R12 ;  /* 0x0000000108047824 */ /* 0x010fe400078e020c */
[----:B------:R-:W2:Y:S01]  /*337a0*/  @P0 LDC R5, c[0x0][0x44c] ;  /* 0x00011300ff050b82 */ /* 0x000ea20000000800 */
[----:B------:R3:W5:Y:S01]  /*337b0*/  LDL R8, [R1+0x68] ;  /* 0x0000680001087983 */ /* 0x0007620000100800 */
[----:B------:R-:W-:Y:S02]  /*337c0*/  IMAD.IADD R3, R3, 0x1, R0 ;  /* 0x0000000103037824 */ /* 0x000fe400078e0200 */
[----:B------:R-:W-:Y:S02]  /*337d0*/  IMAD.MOV.U32 R0, RZ, RZ, R4 ;  /* 0x000000ffff007224 */ /* 0x000fe400078e0004 */
[----:B--2---:R-:W-:-:S05]  /*337e0*/  @P0 IMAD.HI.U32 R5, R4, R5, RZ ;  /* 0x0000000504050227 */ /* 0x004fca00078e00ff */
        /* <DEDUP_REMOVED lines=10> */
[----:B-1----:R-:W-:Y:S02]  /*33890*/  IMAD.SHL.U32 R9, R10, 0x10, RZ ;  /* 0x000000100a097824 */ /* 0x002fe400078e00ff */
[----:B------:R-:W-:-:S04]  /*338a0*/  IMAD.WIDE.U32 R2, R4, UR4, R2 ;  /* 0x0000000404027c25 */ /* 0x000fc8000f8e0002 */
[----:B------:R-:W-:Y:S01]  /*338b0*/  IMAD R0, R0, UR4, RZ ;  /* 0x0000000400007c24 */ /* 0x000fe2000f8e02ff */
[----:B------:R-:W-:-:S03]  /*338c0*/  LOP3.LUT R9, R9, 0x70, RZ, 0xc0, !PT ;  /* 0x0000007009097812 */ /* 0x000fc600078ec0ff */
[----:B------:R-:W-:Y:S01]  /*338d0*/  IMAD R0, R4, UR5, R0 ;  /* 0x0000000504007c24 */ /* 0x000fe2000f8e0200 */
[----:B------:R-:W-:Y:S02]  /*338e0*/  ULDC.64 UR4, c[0x0][0x280] ;  /* 0x0000a00000047ab9 */ /* 0x000fe40000000a00 */
[----:B------:R-:W-:Y:S01]  /*338f0*/  IADD3 R4, P1, R2, UR4, RZ ;  /* 0x0000000402047c10 */ /* 0x000fe2000ff3e0ff */
[----:B------:R-:W-:Y:S01]  /*33900*/  UMOV UR4, 0xffffffff ;  /* 0xffffffff00047882 */ /* 0x000fe20000000000 */
[----:B------:R-:W-:Y:S02]  /*33910*/  LOP3.LUT R10, R10, 0x7f, RZ, 0xc0, !PT ;  /* 0x0000007f0a0a7812 */ /* 0x000fe400078ec0ff */
[----:B------:R-:W-:Y:S02]  /*33920*/  ISETP.GE.AND P0, PT, R9, UR6, PT ;  /* 0x0000000609007c0c */ /* 0x000fe4000bf06270 */
[----:B------:R-:W-:Y:S02]  /*33930*/  IADD3.X R3, R3, UR5, R0, P1, !PT ;  /* 0x0000000503037c10 */ /* 0x000fe40008ffe400 */
[----:B------:R-:W-:Y:S01]  /*33940*/  SHF.R.U32.HI R10, RZ, 0x3, R10 ;  /* 0x00000003ff0a7819 */ /* 0x000fe2000001160a */
[----:B---3--:R-:W-:Y:S08]  /*33950*/  BRA.DIV UR4, `(.L_x_7617) ;  /* 0x0000007604e87947 */ /* 0x008ff0000b800000 */
[----:B------:R-:W2:Y:S04]  /*33960*/  LDL.LU R6, [R1+0x54] ;  /* 0x0000540001067983 */ /* 0x000ea80000300800 */
[----:B------:R-:W3:Y:S01]  /*33970*/  LDL.LU R11, [R1+0x38] ;  /* 0x00003800010b7983 */ /* 0x000ee20000300800 */
[----:B------:R-:W-:Y:S01]  /*33980*/  ULDC.64 UR4, c[0x0][0x208] ;  /* 0x0000820000047ab9 */ /* 0x000fe20000000a00 */
[----:B--2---:R-:W-:Y:S02]  /*33990*/  IMAD R2, R6, R7, RZ ;  /* 0x0000000706027224 */ /* 0x004fe400078e02ff */
[----:B------:R-:W0:Y:S01]  /*339a0*/  SHFL.IDX PT, R7, R4, RZ, 0x181f ;  /* 0x00181fff04077589 */ /* 0x000e2200000e0000 */
[----:B---3--:R-:W-:-:S03]  /*339b0*/  IMAD.IADD R0, R10, 0x1, R11 ;  /* 0x000000010a007824 */ /* 0x008fc600078e020b */
[----:B------:R-:W1:Y:S01]  /*339c0*/  SHFL.IDX PT, R6, R3, RZ, 0x181f ;  /* 0x00181fff03067589 */ /* 0x000e6200000e0000 */
[C---:B------:R-:W-:Y:S01]  /*339d0*/  VIADD R5, R0.reuse, 0x10 ;  /* 0x0000001000057836 */ /* 0x040fe20000000000 */
        /* <DEDUP_REMOVED lines=60> */
[----:B------:R0:W1:Y:S04]  /*33da0*/  SHFL.IDX PT, R5, R3, 0x7, 0x181f ;  /* 0x00f81f0003057f89 */ /* 0x00006800000e0000 */
[----:B------:R0:W-:Y:S04]  /*33db0*/  @!P1 LDGSTS.E.BYPASS.LTC128B.128 [R8+0x1f400], desc[UR4][R6.64], !P0 ;  /* 0x1f40000006089fae */ /* 0x0001e8000c101d44 */
[----:B------:R0:W2:Y:S02]  /*33dc0*/  SHFL.IDX PT, R3, R4, 0x7, 0x181f ;  /* 0x00f81f0004037f89 */ /* 0x0000a400000e0000 */
.L_x_7845:
[----:B------:R-:W-:Y:S01]  /*33dd0*/  VIADD R0, R0, 0x70 ;  /* 0x0000007000007836 */ /* 0x000fe20000000000 */
[----:B------:R-:W-:-:S04]  /*33de0*/  ULDC.64 UR4, c[0x0][0x208] ;  /* 0x0000820000047ab9 */ /* 0x000fc80000000a00 */
        /* <DEDUP_REMOVED lines=9> */
.L_x_7618:
        /* <DEDUP_REMOVED lines=18> */
.L_x_7846:
[----:B------:R-:W-:Y:S05]  /*33fa0*/  BSYNC B0 ;  /* 0x0000000000007941 */ /* 0x000fea0003800000 */
.L_x_7619:
[----:B------:R-:W2:Y:S04]  /*33fb0*/  LDL.LU R2, [R1+0x58] ;  /* 0x0000580001027983 */ /* 0x000ea80000300800 */
[----:B------:R-:W3:Y:S01]  /*33fc0*/  LDL R3, [R1+0x18] ;  /* 0x0000180001037983 */ /* 0x000ee20000100800 */
[----:B--2---:R-:W-:-:S05]  /*33fd0*/  VIADD R2, R2, 0xfffffffe ;  /* 0xfffffffe02027836 */ /* 0x004fca0000000000 */
[----:B---3--:R-:W-:-:S13]  /*33fe0*/  ISETP.GE.AND P0, PT, R2, R3, PT ;  /* 0x000000030200720c */ /* 0x008fda0003f06270 */
[----:B------:R-:W-:Y:S05]  /*33ff0*/  @!P0 BRA `(.L_x_7621) ;  /* 0x0000001000d88947 */ /* 0x000fea0003800000 */
[----:B0-----:R0:W5:Y:S04]  /*34000*/  LDL.LU R0, [R1+0xc] ;  /* 0x00000c0001007983 */ /* 0x0011680000300800 */
[----:B------:R0:W5:Y:S02]  /*34010*/  LDL.LU R8, [R1+0x24] ;  /* 0x0000240001087983 */ /* 0x0001640000300800 */
.L_x_7641:
        /* <DEDUP_REMOVED lines=20> */
[----:B------:R-:W-:Y:S01]  /*34160*/  ULDC.64 UR8, c[0x0][0x208] ;  /* 0x0000820000087ab9 */ /* 0x000fe20000000a00 */
        /* <DEDUP_REMOVED lines=15> */
.L_x_7624:
        /* <DEDUP_REMOVED lines=8> */
.L_x_7847:
[----:B------:R-:W-:Y:S05]  /*342e0*/  BSYNC B1 ;  /* 0x0000000000017941 */ /* 0x000fea0003800000 */
.L_x_7625:
        /* <DEDUP_REMOVED lines=9> */
.L_x_7628:
[----:B------:R-:W-:Y:S05]  /*34380*/  BSYNC B1 ;  /* 0x0000000000017941 */ /* 0x000fea0003800000 */
.L_x_7627:
        /* <DEDUP_REMOVED lines=13> */
.L_x_7629:
        /* <DEDUP_REMOVED lines=13> */
.L_x_7848:
[----:B------:R-:W-:Y:S05]  /*34530*/  BSYNC B1 ;  /* 0x0000000000017941 */ /* 0x000fea0003800000 */
.L_x_7630:
        /* <DEDUP_REMOVED lines=11> */
.L_x_7633:
[----:B------:R-:W-:Y:S05]  /*345f0*/  BSYNC B1 ;  /* 0x0000000000017941 */ /* 0x000fea0003800000 */
.L_x_7632:
        /* <DEDUP_REMOVED lines=8> */
.L_x_7634:
        /* <DEDUP_REMOVED lines=10> */
.L_x_7623:
[----:B------:R-:W-:Y:S05]  /*34720*/  BSYNC B0 ;  /* 0x0000000000007941 */ /* 0x000fea0003800000 */
.L_x_7622:
[----:B------:R-:W-:-:S06]  /*34730*/  UISETP.NE.AND UP0, UPT, UR38, 0x3, UPT ;  /* 0x000000032600788c */ /* 0x000fcc000bf05270 */
[----:B------:R-:W-:-:S13]  /*34740*/  PLOP3.LUT P0, PT, PT, PT, UP0, 0x80, 0x0 ;  /* 0x000000000000781c */ /* 0x000fda0003f0f008 */
[----:B------:R-:W-:Y:S05]  /*34750*/  @!P0 BRA `(.L_x_7635) ;  /* 0x0000000000048947 */ /* 0x000fea0003800000 */
[----:B------:R-:W-:Y:S01]  /*34760*/  BPT.TRAP 0x1 ;  /* 0x000000040000795c */ /* 0x000fe20000300000 */
.L_x_7635:
        /* <DEDUP_REMOVED lines=8> */
.L_x_7849:
[----:B------:R-:W-:Y:S05]  /*347f0*/  BSYNC B0 ;  /* 0x0000000000007941 */ /* 0x000fea0003800000 */
.L_x_7636:
[----:B------:R-:W-:Y:S05]  /*34800*/  @!P1 BRA `(.L_x_7638) ;  /* 0x0000000000049947 */ /* 0x000fea0003800000 */
[----:B------:R-:W-:Y:S01]  /*34810*/  BPT.TRAP 0x1 ;  /* 0x000000040000795c */ /* 0x000fe20000300000 */
.L_x_7638:
[----:B--2---:R-:W-:Y:S01]  /*34820*/  SHF.L.U32 R4, R8, 0x1f, RZ ;  /* 0x0000001f08047819 */ /* 0x004fe200000006ff */
[----:B------:R-:W-:-:S03]  /*34830*/  IMAD R0, R0, 0x7000, RZ ;  /* 0x0000700000007824 */ /* 0x000fc600078e02ff */
[----:B------:R-:W2:Y:S02]  /*34840*/  SYNCS.PHASECHK.TRANS64.TRYWAIT P0, [R3+URZ+0x2e860], R4 ;  /* 0x02e86004030075a7 */ /* 0x000ea4000800017f */
[----:B--2---:R-:W-:Y:S05]  /*34850*/  @!P0 BRA `(.L_x_7639) ;  /* 0x0000007400288947 */ /* 0x004fea0003800000 */
.L_x_7850:
[----:B------:R-:W3:Y:S04]  /*34860*/  LDL R12, [R1+0x34] ;  /* 0x00003400010c7983 */ /* 0x000ee80000100800 */
[----:B------:R-:W4:Y:S04]  /*34870*/  LDL R13, [R1] ;  /* 0x00000000010d7983 */ /* 0x000f280000100800 */
[----:B------:R2:W-:Y:S04]  /*34880*/  STL [R1+0xb8], R3 ;  /* 0x0000b80301007387 */ /* 0x0005e80000100800 */
[----:B--2---:R-:W2:Y:S04]  /*34890*/  LDL R3, [R1+0x8] ;  /* 0x0000080001037983 */ /* 0x004ea80000100800 */
[----:B------:R0:W-:Y:S04]  /*348a0*/  STL [R1+0xb4], R2 ;  /* 0x0000b40201007387 */ /* 0x0001e80000100800 */
[----:B0-----:R-:W4:Y:S01]  /*348b0*/  LDL R2, [R1+0x4] ;  /* 0x0000040001027983 */ /* 0x001f220000100800 */
[----:B------:R-:W-:Y:S05]  /*348c0*/  WARPSYNC.ALL ;  /* 0x0000000000007948 */ /* 0x000fea0003800000 */
[----:B---3--:R-:W-:-:S02]  /*348d0*/  IADD3 R20, R19, R12, R0 ;  /* 0x0000000c13147210 */ /* 0x008fc40007ffe000 */
[----:B--2---:R-:W-:-:S05]  /*348e0*/  LOP3.LUT R4, R0, R3, RZ, 0xfc, !PT ;  /* 0x0000000300047212 */ /* 0x004fca00078efcff */
[----:B------:R-:W-:-:S06]  /*348f0*/  IMAD.IADD R4, R19, 0x1, R4 ;  /* 0x0000000113047824 */ /* 0x000fcc00078e0204 */
[----:B------:R-:W0:Y:S01]  /*34900*/  LDSM.16.MT88.4 R4, [R4+0xe400] ;  /* 0x00e400000404783b */ /* 0x000e220000004200 */
[----:B----4-:R-:W-:-:S05]  /*34910*/  LOP3.LUT R12, R0, R2, RZ, 0xfc, !PT ;  /* 0x00000002000c7212 */ /* 0x010fca00078efcff */
[----:B------:R-:W-:Y:S01]  /*34920*/  IMAD.IADD R12, R13, 0x1, R12 ;  /* 0x000000010d0c7824 */ /* 0x000fe200078e020c */
[C-C-:B0-----:R-:W-:Y:S02]  /*34930*/  PRMT R8, R4.reuse, 0x6420, R5.reuse ;  /* 0x0000642004087816 */ /* 0x141fe40000000005 */
[----:B-1----:R-:W-:Y:S02]  /*34940*/  PRMT R9, R4, 0x7531, R5 ;  /* 0x0000753104097816 */ /* 0x002fe40000000005 */
[C-C-:B------:R-:W-:Y:S02]  /*34950*/  PRMT R10, R6.reuse, 0x6420, R7.reuse ;  /* 0x00006420060a7816 */ /* 0x140fe40000000007 */
[----:B------:R-:W-:Y:S02]  /*34960*/  PRMT R11, R6, 0x7531, R7 ;  /* 0x00007531060b7816 */ /* 0x000fe40000000007 */
[----:B------:R-:W0:Y:S04]  /*34970*/  LDSM.16.MT88.4 R4, [R20+0xe400] ;  /* 0x00e400001404783b */ /* 0x000e280000004200 */
[----:B------:R0:W-:Y:S02]  /*34980*/  STSM.16.M88.4 [R12], R8 ;  /* 0x000000080c007844 */ /* 0x0001e40000000200 */
[----:B0-----:R-:W-:-:S02]  /*34990*/  PRMT R8, R4, 0x6420, R5 ;  /* 0x0000642004087816 */ /* 0x001fc40000000005 */
[----:B------:R-:W-:Y:S02]  /*349a0*/  PRMT R9, R4, 0x7531, R5 ;  /* 0x0000753104097816 */ /* 0x000fe40000000005 */
[----:B------:R-:W-:Y:S02]  /*349b0*/  LOP3.LUT R4, R0, 0x800, R2, 0xfe, !PT ;  /* 0x0000080000047812 */ /* 0x000fe400078efe02 */
[C-C-:B------:R-:W-:Y:S02]  /*349c0*/  PRMT R10, R6.reuse, 0x6420, R7.reuse ;  /* 0x00006420060a7816 */ /* 0x140fe40000000007 */
[----:B------:R-:W-:Y:S01]  /*349d0*/  PRMT R11, R6, 0x7531, R7 ;  /* 0x00007531060b7816 */ /* 0x000fe20000000007 */
[----:B------:R-:W-:-:S05]  /*349e0*/  IMAD.IADD R4, R13, 0x1, R4 ;  /* 0x000000010d047824 */ /* 0x000fca00078e0204 */
[----:B------:R0:W-:Y:S02]  /*349f0*/  STSM.16.M88.4 [R4], R8 ;  /* 0x0000000804007844 */ /* 0x0001e40000000200 */
[----:B0-----:R-:W-:Y:S02]  /*34a00*/  VIADD R8, R0, 0x1000 ;  /* 0x0000100000087836 */ /* 0x001fe40000000000 */
[----:B------:R-:W-:-:S03]  /*34a10*/  IMAD.MOV.U32 R11, RZ, RZ, R13 ;  /* 0x000000ffff0b7224 */ /* 0x000fc600078e000d */
        /* <DEDUP_REMOVED lines=8> */
[----:B------:R-:W-:Y:S02]  /*34aa0*/  PRMT R15, R6, 0x7531, R7 ;  /* 0x00007531060f7816 */ /* 0x000fe40000000007 */
[----:B------:R-:W0:Y:S04]  /*34ab0*/  LDSM.16.MT88.4 R4, [R20+0xf400] ;  /* 0x00f400001404783b */ /* 0x000e280000004200 */
[----:B------:R1:W-:Y:S04]  /*34ac0*/  STSM.16.M88.4 [R8], R12 ;  /* 0x0000000c08007844 */ /* 0x0003e80000000200 */
[----:B-1----:R-:W2:Y:S01]  /*34ad0*/  LDL R14, [R1+0x50] ;  /* 0x00005000010e7983 */ /* 0x002ea20000100800 */
[----:B------:R-:W-:Y:S01]  /*34ae0*/  IMAD.MOV.U32 R15, RZ, RZ, R11 ;  /* 0x000000ffff0f7224 */ /* 0x000fe200078e000b */
[----:B0-----:R-:W-:-:S02]  /*34af0*/  PRMT R8, R4, 0x6420, R5 ;  /* 0x0000642004087816 */ /* 0x001fc40000000005 */
[----:B------:R-:W-:Y:S02]  /*34b00*/  PRMT R9, R4, 0x7531, R5 ;  /* 0x0000753104097816 */ /* 0x000fe40000000005 */
[C-C-:B------:R-:W-:Y:S02]  /*34b10*/  PRMT R10, R6.reuse, 0x6420, R7.reuse ;  /* 0x00006420060a7816 */ /* 0x140fe40000000007 */
[----:B------:R-:W-:Y:S02]  /*34b20*/  PRMT R11, R6, 0x7531, R7 ;  /* 0x00007531060b7816 */ /* 0x000fe40000000007 */
[----:B--2---:R-:W-:-:S05]  /*34b30*/  IADD3 R4, R15, R14, R0 ;  /* 0x0000000e0f047210 */ /* 0x004fca0007ffe000 */
        /* <DEDUP_REMOVED lines=88> */
[----:B------:R-:W-:Y:S01]  /*350c0*/  LOP3.LUT R8, R8, R2, RZ, 0xfc, !PT ;  /* 0x0000000208087212 */ /* 0x000fe200078efcff */
[----:B------:R0:W5:Y:S02]  /*350d0*/  LDL.LU R3, [R1+0xb8] ;  /* 0x0000b80001037983 */ /* 0x0001640000300800 */
[----:B------:R-:W-:Y:S02]  /*350e0*/  IMAD.IADD R4, R19, 0x1, R4 ;  /* 0x0000000113047824 */ /* 0x000fe400078e0204 */
[----:B------:R-:W-:Y:S01]  /*350f0*/  IMAD.IADD R8, R11, 0x1, R8 ;  /* 0x000000010b087824 */ /* 0x000fe200078e0208 */
[----:B------:R0:W5:Y:S04]  /*35100*/  LDL.LU R2, [R1+0xb4] ;  /* 0x0000b40001027983 */ /* 0x0001680000300800 */
[----:B------:R-:W1:Y:S02]  /*35110*/  LDSM.16.MT88.4 R4, [R4+0xe400] ;  /* 0x00e400000404783b */ /* 0x000e640000004200 */
[----:B-1----:R-:W-:-:S02]  /*35120*/  PRMT R12, R4, 0x6420, R5 ;  /* 0x00006420040c7816 */ /* 0x002fc40000000005 */
        /* <DEDUP_REMOVED lines=21> */
.L_x_7640:
        /* <DEDUP_REMOVED lines=14> */
.L_x_7621:
[----:B------:R-:W1:Y:S01]  /*35360*/  S2R R3, SR_TID.X ;  /* 0x0000000000037919 */ /* 0x000e620000002100 */
[----:B------:R-:W-:Y:S01]  /*35370*/  BSSY B0, `(.L_x_7642) ;  /* 0x0000012000007945 */ /* 0x000fe20003800000 */
[----:B-1----:R-:W-:-:S04]  /*35380*/  LOP3.LUT R3, R3, 0x7f, RZ, 0xc0, !PT ;  /* 0x0000007f03037812 */ /* 0x002fc800078ec0ff */
[----:B------:R-:W-:-:S13]  /*35390*/  ISETP.NE.AND P0, PT, R3, RZ, PT ;  /* 0x000000ff0300720c */ /* 0x000fda0003f05270 */
[----:B------:R-:W-:Y:S05]  /*353a0*/  @P0 BRA `(.L_x_7643) ;  /* 0x0000000000380947 */ /* 0x000fea0003800000 */
[----:B------:R-:W1:Y:S01]  /*353b0*/  S2R R2, SR_LANEID ;  /* 0x0000000000027919 */ /* 0x000e620000000000 */
[----:B------:R-:W-:Y:S01]  /*353c0*/  VOTEU.ANY UR4, UPT, PT ;  /* 0x0000000000047886 */ /* 0x000fe200038e0100 */
[----:B------:R-:W2:Y:S01]  /*353d0*/  LDC.64 R4, c[0x0][0xc60] ;  /* 0x00031800ff047b82 */ /* 0x000ea20000000a00 */
[----:B0----5:R-:W1:Y:S01]  /*353e0*/  FLO.U32 R0, UR4 ;  /* 0x0000000400007d00 */ /* 0x021e6200080e0000 */
[----:B------:R-:W-:Y:S01]  /*353f0*/  ULDC.64 UR6, c[0x0][0x208] ;  /* 0x0000820000067ab9 */ /* 0x000fe20000000a00 */
[----:B-1----:R-:W-:-:S06]  /*35400*/  ISETP.EQ.U32.AND P1, PT, R0, R2, PT ;  /* 0x000000020000720c */ /* 0x002fcc0003f22070 */
[----:B------:R-:W2:Y:S07]  /*35410*/  POPC R2, UR4 ;  /* 0x0000000400027d09 */ /* 0x000eae0008000000 */
[----:B--2---:R-:W2:Y:S04]  /*35420*/  @P1 ATOMG.E.ADD.STRONG.GPU PT, R2, desc[UR6][R4.64], R2 ;  /* 0x00000002040219a8 */ /* 0x004ea800081ee1c6 */
[----:B--2---:R0:W1:Y:S02]  /*35430*/  SHFL.IDX PT, R2, R2, R0, 0x1f ;  /* 0x00001f0002027589 */ /* 0x00406400000e0000 */
[----:B0-----:R-:W0:Y:S02]  /*35440*/  S2R R0, SR_LTMASK ;  /* 0x0000000000007919 */ /* 0x001e240000003900 */
[----:B0-----:R-:W-:-:S06]  /*35450*/  LOP3.LUT R0, R0, UR4, RZ, 0xc0, !PT ;  /* 0x0000000400007c12 */ /* 0x001fcc000f8ec0ff */
[----:B------:R-:W1:Y:S02]  /*35460*/  POPC R0, R0 ;  /* 0x0000000000007309 */ /* 0x000e640000000000 */
[----:B-1----:R-:W-:-:S05]  /*35470*/  IADD3 R0, R2, UR40, R0 ;  /* 0x0000002802007c10 */ /* 0x002fca000fffe000 */
[----:B------:R1:W-:Y:S02]  /*35480*/  STL [R1+0x10], R0 ;  /* 0x0000100001007387 */ /* 0x0003e40000100800 */
.L_x_7643:
[----:B------:R-:W-:Y:S05]  /*35490*/  BSYNC B0 ;  /* 0x0000000000007941 */ /* 0x000fea0003800000 */
.L_x_7642:
[----:B------:R-:W-:-:S06]  /*354a0*/  UISETP.NE.AND UP0, UPT, UR38, 0x3, UPT ;  /* 0x000000032600788c */ /* 0x000fcc000bf05270 */
[----:B------:R-:W-:-:S13]  /*354b0*/  PLOP3.LUT P1, PT, PT, PT, UP0, 0x80, 0x0 ;  /* 0x000000000000781c */ /* 0x000fda0003f2f008 */
[----:B------:R-:W-:Y:S05]  /*354c0*/  @!P1 BRA `(.L_x_7644) ;  /* 0x0000000000049947 */ /* 0x000fea0003800000 */
[----:B------:R-:W-:Y:S01]  /*354d0*/  BPT.TRAP 0x1 ;  /* 0x000000040000795c */ /* 0x000fe20000300000 */
.L_x_7644:
        /* <DEDUP_REMOVED lines=10> */
.L_x_7851:
[----:B------:R-:W-:Y:S05]  /*35580*/  BSYNC B0 ;  /* 0x0000000000007941 */ /* 0x000fea0003800000 */
.L_x_7645:
[----:B------:R-:W-:Y:S05]  /*35590*/  @!P2 BRA `(.L_x_7647) ;  /* 0x000000000004a947 */ /* 0x000fea0003800000 */
[----:B------:R-:W-:Y:S01]  /*355a0*/  BPT.TRAP 0x1 ;  /* 0x000000040000795c */ /* 0x000fe20000300000 */
.L_x_7647:
[----:B0-----:R-:W2:Y:S02]  /*355b0*/  LDL R2, [R1+0x24] ;  /* 0x0000240001027983 */ /* 0x001ea40000100800 */
[----:B--2---:R-:W-:-:S04]  /*355c0*/  SHF.L.U32 R2, R2, 0x1f, RZ ;  /* 0x0000001f02027819 */ /* 0x004fc800000006ff */
[----:B------:R-:W0:Y:S02]  /*355d0*/  SYNCS.PHASECHK.TRANS64.TRYWAIT P1, [R0+URZ+0x2e860], R2 ;  /* 0x02e86002000075a7 */ /* 0x000e24000802017f */
[----:B0-----:R-:W-:Y:S05]  /*355e0*/  @!P1 BRA `(.L_x_7648) ;  /* 0x0000006400ec9947 */ /* 0x001fea0003800000 */
.L_x_7852:
[----:B------:R-:W2:Y:S04]  /*355f0*/  LDL R12, [R1+0x34] ;  /* 0x00003400010c7983 */ /* 0x000ea80000100800 */
[----:B------:R1:W-:Y:S04]  /*35600*/  STL [R1+0xb8], R16 ;  /* 0x0000b81001007387 */ /* 0x0003e80000100800 */
[----:B-1----:R-:W3:Y:S04]  /*35610*/  LDL R16, [R1+0x8] ;  /* 0x0000080001107983 */ /* 0x002ee80000100800 */
[----:B------:R0:W-:Y:S04]  /*35620*/  STL [R1+0xb4], R0 ;  /* 0x0000b40001007387 */ /* 0x0001e80000100800 */
[----:B0-----:R-:W4:Y:S04]  /*35630*/  LDL R0, [R1+0x4] ;  /* 0x0000040001007983 */ /* 0x001f280000100800 */
[----:B------:R-:W4:Y:S04]  /*35640*/  LDL.LU R18, [R1] ;  /* 0x0000000001127983 */ /* 0x000f280000300800 */
[----:B------:R-:W2:Y:S01]  /*35650*/  LDL R17, [R1+0xc] ;  /* 0x00000c0001117983 */ /* 0x000ea20000100800 */
[----:B------:R-:W-:Y:S05]  /*35660*/  WARPSYNC.ALL ;  /* 0x0000000000007948 */ /* 0x000fea0003800000 */
[----:B--2---:R-:W-:-:S05]  /*35670*/  IMAD R3, R17, 0x7000, RZ ;  /* 0x0000700011037824 */ /* 0x004fca00078e02ff */
[----:B---3--:R-:W-:-:S05]  /*35680*/  LOP3.LUT R2, R3, R16, RZ, 0xfc, !PT ;  /* 0x0000001003027212 */ /* 0x008fca00078efcff */
[----:B------:R-:W-:-:S05]  /*35690*/  IMAD.IADD R2, R19, 0x1, R2 ;  /* 0x0000000113027824 */ /* 0x000fca00078e0202 */
[----:B------:R0:W1:Y:S02]  /*356a0*/  LDSM.16.MT88.4 R4, [R2+0xe400] ;  /* 0x00e400000204783b */ /* 0x0000640000004200 */
[----:B0-----:R-:W-:Y:S02]  /*356b0*/  IADD3 R2, R19, R12, R3 ;  /* 0x0000000c13027210 */ /* 0x001fe40007ffe003 */
[----:B----4-:R-:W-:-:S05]  /*356c0*/  LOP3.LUT R12, R3, R0, RZ, 0xfc, !PT ;  /* 0x00000000030c7212 */ /* 0x010fca00078efcff */
[----:B------:R-:W-:Y:S01]  /*356d0*/  IMAD.IADD R12, R18, 0x1, R12 ;  /* 0x00000001120c7824 */ /* 0x000fe200078e020c */
[C-C-:B-1----:R-:W-:Y:S02]  /*356e0*/  PRMT R8, R4.reuse, 0x6420, R5.reuse ;  /* 0x0000642004087816 */ /* 0x142fe40000000005 */
[----:B------:R-:W-:Y:S02]  /*356f0*/  PRMT R9, R4, 0x7531, R5 ;  /* 0x0000753104097816 */ /* 0x000fe40000000005 */
        /* <DEDUP_REMOVED lines=24> */
[----:B0-----:R-:W-:-:S02]  /*35880*/  PRMT R8, R4, 0x6420, R5 ;  /* 0x0000642004087816 */ /* 0x001fc40000000005 */
[----:B------:R-:W-:Y:S02]  /*35890*/  PRMT R9, R4, 0x7531, R5 ;  /* 0x0000753104097816 */ /* 0x000fe40000000005 */
[C-C-:B------:R-:W-:Y:S02]  /*358a0*/  PRMT R10, R6.reuse, 0x6420, R7.reuse ;  /* 0x00006420060a7816 */ /* 0x140fe40000000007 */
[----:B------:R-:W-:Y:S02]  /*358b0*/  PRMT R11, R6, 0x7531, R7 ;  /* 0x00007531060b7816 */ /* 0x000fe40000000007 */
[----:B--2---:R-:W-:-:S05]  /*358c0*/  IADD3 R4, R18, R15, R3 ;  /* 0x0000000f12047210 */ /* 0x004fca0007ffe003 */
        /* <DEDUP_REMOVED lines=70> */
[----:B-1----:R-:W2:Y:S04]  /*35d30*/  LDL R14, [R1+0x40] ;  /* 0x00004000010e7983 */ /* 0x002ea80000100800 */
[----:B------:R-:W3:Y:S01]  /*35d40*/  LDL R15, [R1+0x3c] ;  /* 0x00003c00010f7983 */ /* 0x000ee20000100800 */
        /* <DEDUP_REMOVED lines=8> */
[----:B------:R0:W5:Y:S01]  /*35dd0*/  LDL.LU R16, [R1+0xb8] ;  /* 0x0000b80001107983 */ /* 0x0001620000300800 */
[----:B------:R-:W-:Y:S02]  /*35de0*/  LOP3.LUT R8, R8, R0, RZ, 0xfc, !PT ;  /* 0x0000000008087212 */ /* 0x000fe400078efcff */
[----:B------:R-:W-:Y:S01]  /*35df0*/  IMAD.IADD R4, R19, 0x1, R4 ;  /* 0x0000000113047824 */ /* 0x000fe200078e0204 */
[----:B------:R0:W5:Y:S05]  /*35e00*/  LDL.LU R0, [R1+0xb4] ;  /* 0x0000b40001007983 */ /* 0x00016a0000300800 */
[----:B------:R-:W1:Y:S01]  /*35e10*/  LDSM.16.MT88.4 R4, [R4+0xe400] ;  /* 0x00e400000404783b */ /* 0x000e620000004200 */
[C---:B---3--:R-:W-:Y:S01]  /*35e20*/  IADD3 R12, R18.reuse, R15, R3 ;  /* 0x0000000f120c7210 */ /* 0x048fe20007ffe003 */
[----:B------:R-:W-:Y:S01]  /*35e30*/  IMAD.IADD R3, R18, 0x1, R8 ;  /* 0x0000000112037824 */ /* 0x000fe200078e0208 */
[----:B-1----:R-:W-:-:S02]  /*35e40*/  PRMT R8, R4, 0x6420, R5 ;  /* 0x0000642004087816 */ /* 0x002fc40000000005 */
[----:B------:R-:W-:Y:S02]  /*35e50*/  PRMT R9, R4, 0x7531, R5 ;  /* 0x0000753104097816 */ /* 0x000fe40000000005 */
[C-C-:B------:R-:W-:Y:S02]  /*35e60*/  PRMT R10, R6.reuse, 0x6420, R7.reuse ;  /* 0x00006420060a7816 */ /* 0x140fe40000000007 */
[----:B------:R-:W-:Y:S02]  /*35e70*/  PRMT R11, R6, 0x7531, R7 ;  /* 0x00007531060b7816 */ /* 0x000fe40000000007 */
[----:B------:R-:W1:Y:S04]  /*35e80*/  LDSM.16.MT88.4 R4, [R2+0x14400] ;  /* 0x014400000204783b */ /* 0x000e680000004200 */
[----:B------:R1:W-:Y:S02]  /*35e90*/  STSM.16.M88.4 [R3], R8 ;  /* 0x0000000803007844 */ /* 0x0003e40000000200 */
[----:B-1----:R-:W-:-:S02]  /*35ea0*/  PRMT R8, R4, 0x6420, R5 ;  /* 0x0000642004087816 */ /* 0x002fc40000000005 */
        /* <DEDUP_REMOVED lines=12> */
.L_x_7649:
[----:B------:R-:W2:Y:S01]  /*35f70*/  LDL.LU R3, [R1+0x24] ;  /* 0x0000240001037983 */ /* 0x000ea20000300800 */
[----:B-1---5:R1:W-:Y:S02]  /*35f80*/  SYNCS.ARRIVE.TRANS64.A1T0 RZ, [R0+URZ+0x2e850], RZ ;  /* 0x02e850ff00ff79a7 */ /* 0x0223e4000810003f */
        /* <DEDUP_REMOVED lines=9> */
[----:B--2---:R-:W-:-:S05]  /*36020*/  LOP3.LUT R3, R3, R2, RZ, 0x3c, !PT ;  /* 0x0000000203037212 */ /* 0x004fca00078e3cff */
[----:B------:R3:W-:Y:S02]  /*36030*/  STL [R1+0x24], R3 ;  /* 0x0000240301007387 */ /* 0x0007e40000100800 */
.L_x_7598:
[----:B------:R-:W-:-:S13]  /*36040*/  LOP3.LUT P0, RZ, R16, 0x2, RZ, 0xc0, !PT ;  /* 0x0000000210ff7812 */ /* 0x000fda000780c0ff */
[----:B------:R-:W-:Y:S05]  /*36050*/  @!P0 BRA `(.L_x_7650) ;  /* 0x00000000002c8947 */ /* 0x000fea0003800000 */
[----:B------:R-:W-:Y:S05]  /*36060*/  WARPSYNC.ALL ;  /* 0x0000000000007948 */ /* 0x000fea0003800000 */
[----:B------:R-:W4:Y:S08]  /*36070*/  S2UR UR5, SR_CgaCtaId ;  /* 0x00000000000579c3 */ /* 0x000f300000008800 */
[----:B------:R-:W-:Y:S06]  /*36080*/  BAR.SYNC.DEFER_BLOCKING 0x5, 0x180 ;  /* 0x0146000000007b1d */ /* 0x000fec0000010000 */
[----:B------:R-:W-:-:S02]  /*36090*/  UMOV UR4, 0x400 ;  /* 0x0000040000047882 */ /* 0x000fc40000000000 */
[----:B----4-:R-:W-:-:S06]  /*360a0*/  ULEA UR4, UR5, UR4, 0x18 ;  /* 0x0000000405047291 */ /* 0x010fcc000f8ec03f */
[----:B------:R-:W-:-:S05]  /*360b0*/  IMAD.U32 R19, RZ, RZ, UR4 ;  /* 0x00000004ff137e24 */ /* 0x000fca000f8e00ff */
[----:B------:R-:W4:Y:S04]  /*360c0*/  LDS.128 R4, [R19+0x2e8d0] ;  /* 0x02e8d00013047984 */ /* 0x000f280000000c00 */
[----:B----4-:R4:W-:Y:S04]  /*360d0*/  STL.64 [R1+0x10], R4 ;  /* 0x0000100401007387 */ /* 0x0109e80000100a00 */
[----:B------:R4:W-:Y:S01]  /*360e0*/  STL.64 [R1+0x18], R6 ;  /* 0x0000180601007387 */ /* 0x0009e20000100a00 */
[----:B------:R-:W-:Y:S06]  /*360f0*/  BAR.ARV 0x4, 0x180 ;  /* 0x0106000000007b1d */ /* 0x000fec0000002000 */
[----:B------:R-:W-:Y:S05]  /*36100*/  BRA `(.L_x_7651) ;  /* 0x00000010004c7947 */ /* 0x000fea0003800000 */
.L_x_7650:
[----:B--23--:R-:W2:Y:S01]  /*36110*/  S2R R0, SR_TID.X ;  /* 0x0000000000007919 */ /* 0x00cea20000002100 */
[----:B------:R-:W-:Y:S01]  /*36120*/  UMOV UR4, 0xffffffff ;  /* 0xffffffff00047882 */ /* 0x000fe20000000000 */
[----:B--2---:R-:W-:-:S04]  /*36130*/  LOP3.LUT R17, R0, 0x1f, RZ, 0xc0, !PT ;  /* 0x0000001f00117812 */ /* 0x004fc800078ec0ff */
[----:B------:R-:W-:Y:S01]  /*36140*/  ISETP.NE.AND P0, PT, R17, 0x1f, PT ;  /* 0x0000001f1100780c */ /* 0x000fe20003f05270 */
[----:B------:R-:W-:-:S12]  /*36150*/  BRA.DIV UR4, `(.L_x_7652) ;  /* 0x0000005e04247947 */ /* 0x000fd8000b800000 */
[----:B------:R-:W0:Y:S01]  /*36160*/  LDL.LU R0, [R1+0x10] ;  /* 0x0000100001007983 */ /* 0x000e220000300800 */
[----:B------:R-:W-:-:S03]  /*36170*/  ULDC UR4, c[0x0][0xc3c] ;  /* 0x00030f0000047ab9 */ /* 0x000fc60000000800 */
[----:B------:R-:W2:Y:S01]  /*36180*/  LDL R2, [R1+0x1c] ;  /* 0x00001c0001027983 */ /* 0x000ea20000100800 */
[----:B------:R-:W-:Y:S01]  /*36190*/  ULDC.64 UR6, c[0x0][0x208] ;  /* 0x0000820000067ab9 */ /* 0x000fe20000000a00 */
[----:B0-----:R-:W-:Y:S02]  /*361a0*/  IMAD.MOV.U32 R10, RZ, RZ, R0 ;  /* 0x000000ffff0a7224 */ /* 0x001fe400078e0000 */
[----:B--2---:R-:W-:-:S05]  /*361b0*/  IMAD.IADD R4, R2, 0x1, R17 ;  /* 0x0000000102047824 */ /* 0x004fca00078e0211 */
[----:B------:R-:W-:-:S13]  /*361c0*/  ISETP.GE.OR P1, PT, R4, UR4, !P0 ;  /* 0x0000000404007c0c */ /* 0x000fda000c726670 */
[----:B------:R-:W0:Y:S08]  /*361d0*/  @!P1 LDC.64 R2, c[0x0][0xc80] ;  /* 0x00032000ff029b82 */ /* 0x000e300000000a00 */
[----:B------:R-:W2:Y:S01]  /*361e0*/  @!P1 LDC.64 R6, c[0x0][0xc78] ;  /* 0x00031e00ff069b82 */ /* 0x000ea20000000a00 */
[----:B0-----:R-:W-:-:S05]  /*361f0*/  @!P1 IMAD.WIDE R2, R4, 0x4, R2 ;  /* 0x0000000404029825 */ /* 0x001fca00078e0202 */
        /* <DEDUP_REMOVED lines=31> */
[----:B------:R0:W2:Y:S02]  /*363f0*/  SHFL.IDX PT, R7, R3, 0x1f, 0x1f ;  /* 0x03e01f0003077f89 */ /* 0x0000a400000e0000 */
.L_x_7862:
[----:B------:R-:W-:Y:S02]  /*36400*/  ULDC UR4, c[0x0][0xc38] ;  /* 0x00030e0000047ab9 */ /* 0x000fe40000000800 */
[----:B------:R-:W-:-:S04]  /*36410*/  IMAD.U32 R2, RZ, RZ, UR4 ;  /* 0x00000004ff027e24 */ /* 0x000fc8000f8e00ff */
[----:B--2---:R-:W-:-:S04]  /*36420*/  IMAD R7, R7, R2, RZ ;  /* 0x0000000207077224 */ /* 0x004fc800078e02ff */
[----:B------:R-:W-:Y:S02]  /*36430*/  IMAD.IADD R0, R8, 0x1, R7 ;  /* 0x0000000108007824 */ /* 0x000fe400078e0207 */
[----:B------:R-:W-:-:S03]  /*36440*/  IMAD.MOV.U32 R8, RZ, RZ, R3 ;  /* 0x000000ffff087224 */ /* 0x000fc600078e0003 */
[----:B------:R-:W-:-:S13]  /*36450*/  ISETP.GT.AND P6, PT, R0, R5, PT ;  /* 0x000000050000720c */ /* 0x000fda0003fc4270 */
[----:B------:R-:W-:Y:S05]  /*36460*/  @P6 BRA `(.L_x_7653) ;  /* 0x0000000000b46947 */ /* 0x000fea0003800000 */
.L_x_7656:
[----:B------:R-:W2:Y:S01]  /*36470*/  LDL.LU R2, [R1+0x1c] ;  /* 0x00001c0001027983 */ /* 0x000ea20000300800 */
[----:B0-----:R-:W0:Y:S01]  /*36480*/  LDC R3, c[0x0][0xc3c] ;  /* 0x00030f00ff037b82 */ /* 0x001e220000000800 */
[----:B--2---:R-:W-:-:S05]  /*36490*/  VIADD R2, R2, 0x1f ;  /* 0x0000001f02027836 */ /* 0x004fca0000000000 */
[----:B0-----:R-:W-:-:S13]  /*364a0*/  ISETP.GE.AND P6, PT, R2, R3, PT ;  /* 0x000000030200720c */ /* 0x001fda0003fc6270 */
[----:B------:R-:W-:Y:S05]  /*364b0*/  @P6 BRA `(.L_x_7654) ;  /* 0x0000000800f86947 */ /* 0x000fea0003800000 */
[----:B------:R-:W0:Y:S01]  /*364c0*/  S2R R4, SR_TID.X ;  /* 0x0000000000047919 */ /* 0x000e220000002100 */
[----:B------:R-:W-:Y:S01]  /*364d0*/  ULDC.64 UR4, c[0x0][0x208] ;  /* 0x0000820000047ab9 */ /* 0x000fe20000000a00 */
[----:B------:R2:W-:Y:S01]  /*364e0*/  STL [R1+0x1c], R2 ;  /* 0x00001c0201007387 */ /* 0x0005e20000100800 */
[----:B0-----:R-:W-:-:S05]  /*364f0*/  LOP3.LUT R4, R4, 0x1f, RZ, 0xc0, !PT ;  /* 0x0000001f04047812 */ /* 0x001fca00078ec0ff */
[----:B------:R-:W-:Y:S02]  /*36500*/  IMAD.IADD R6, R2, 0x1, R4 ;  /* 0x0000000102067824 */ /* 0x000fe400078e0204 */
[----:B------:R-:W-:-:S03]  /*36510*/  IMAD.MOV.U32 R4, RZ, RZ, RZ ;  /* 0x000000ffff047224 */ /* 0x000fc600078e00ff */
[----:B------:R-:W-:-:S13]  /*36520*/  ISETP.GE.OR P6, PT, R6, R3, !P0 ;  /* 0x000000030600720c */ /* 0x000fda00047c6670 */
[----:B--2---:R-:W0:Y:S02]  /*36530*/  @!P6 LDC.64 R2, c[0x0][0xc80] ;  /* 0x00032000ff02eb82 */ /* 0x004e240000000a00 */
[----:B0-----:R-:W-:-:S05]  /*36540*/  @!P6 IMAD.WIDE R2, R6, 0x4, R2 ;  /* 0x000000040602e825 */ /* 0x001fca00078e0202 */
[----:B------:R0:W2:Y:S02]  /*36550*/  @!P6 LDG.E R4, desc[UR4][R2.64] ;  /* 0x000000040204e981 */ /* 0x0000a4000c1e1900 */
[----:B0-----:R-:W0:Y:S02]  /*36560*/  @!P6 LDC.64 R2, c[0x0][0xc78] ;  /* 0x00031e00ff02eb82 */ /* 0x001e240000000a00 */
[----:B0-----:R-:W-:-:S04]  /*36570*/  @!P6 IMAD.WIDE R2, R6, 0x4, R2 ;  /* 0x000000040602e825 */ /* 0x001fc800078e0202 */
[----:B------:R-:W-:-:S06]  /*36580*/  IMAD.MOV.U32 R6, RZ, RZ, RZ ;  /* 0x000000ffff067224 */ /* 0x000fcc00078e00ff */
        /* <DEDUP_REMOVED lines=20> */
.L_x_7870:
[----:B------:R-:W-:Y:S02]  /*366d0*/  ULDC UR4, c[0x0][0xc38] ;  /* 0x00030e0000047ab9 */ /* 0x000fe40000000800 */
[----:B------:R-:W-:-:S04]  /*366e0*/  IMAD.U32 R2, RZ, RZ, UR4 ;  /* 0x00000004ff027e24 */ /* 0x000fc8000f8e00ff */
[----:B--2---:R-:W-:-:S04]  /*366f0*/  IMAD R7, R7, R2, RZ ;  /* 0x0000000207077224 */ /* 0x004fc800078e02ff */
[----:B------:R-:W-:-:S05]  /*36700*/  IMAD.IADD R0, R7, 0x1, R0 ;  /* 0x0000000107007824 */ /* 0x000fca00078e0200 */
[----:B------:R-:W-:-:S13]  /*36710*/  ISETP.GT.AND P6, PT, R0, R5, PT ;  /* 0x000000050000720c */ /* 0x000fda0003fc4270 */
[----:B------:R-:W-:Y:S05]  /*36720*/  @!P6 BRA `(.L_x_7656) ;  /* 0xfffffffc0050e947 */ /* 0x000fea000383ffff */
[----:B------:R-:W-:-:S07]  /*36730*/  IMAD.MOV.U32 R8, RZ, RZ, R3 ;  /* 0x000000ffff087224 */ /* 0x000fce00078e0003 */
.L_x_7653:
[----:B------:R-:W-:Y:S01]  /*36740*/  IMAD.IADD R10, R0, 0x1, -R7 ;  /* 0x00000001000a7824 */ /* 0x000fe200078e0a07 */
[----:B------:R-:W-:-:S03]  /*36750*/  UMOV UR4, 0xffffffff ;  /* 0xffffffff00047882 */ /* 0x000fc60000000000 */
[----:B------:R-:W-:-:S05]  /*36760*/  IMAD R0, R8, R2, R10 ;  /* 0x0000000208007224 */ /* 0x000fca00078e020a */
[----:B------:R-:W-:Y:S01]  /*36770*/  ISETP.GT.AND P6, PT, R0, R5, PT ;  /* 0x000000050000720c */ /* 0x000fe20003fc4270 */
[----:B------:R-:W-:-:S12]  /*36780*/  BRA.DIV UR4, `(.L_x_7657) ;  /* 0x0000005e04d47947 */ /* 0x000fd8000b800000 */
[----:B------:R-:W2:Y:S01]  /*36790*/  LDL.LU R7, [R1+0x1c] ;  /* 0x00001c0001077983 */ /* 0x000ea20000300800 */
[----:B0-----:R-:W-:-:S04]  /*367a0*/  VOTE.ANY R3, PT, !P6 ;  /* 0x0000000000037806 */ /* 0x001fc800070e0100 */
[----:B------:R-:W0:Y:S02]  /*367b0*/  POPC R0, R3 ;  /* 0x0000000300007309 */ /* 0x000e240000000000 */
[----:B0-----:R0:W3:Y:S04]  /*367c0*/  SHFL.IDX PT, R4, R4, R0, 0x1f ;  /* 0x00001f0004047589 */ /* 0x0010e800000e0000 */
[----:B------:R0:W4:Y:S01]  /*367d0*/  SHFL.IDX PT, R6, R6, R0, 0x1f ;  /* 0x00001f0006067589 */ /* 0x00012200000e0000 */
[----:B--2---:R-:W-:-:S05]  /*367e0*/  IMAD.IADD R7, R0, 0x1, R7 ;  /* 0x0000000100077824 */ /* 0x004fca00078e0207 */
[----:B---34-:R0:W-:Y:S02]  /*367f0*/  STL [R1+0x1c], R7 ;  /* 0x00001c0701007387 */ /* 0x0181e40000100800 */
.L_x_7875:
[----:B------:R-:W-:-:S13]  /*36800*/  ISETP.NE.AND P0, PT, R3, RZ, PT ;  /* 0x000000ff0300720c */ /* 0x000fda0003f05270 */
[----:B------:R-:W-:Y:S05]  /*36810*/  @!P0 BRA `(.L_x_7658) ;  /* 0x0000000000148947 */ /* 0x000fea0003800000 */
[----:B------:R-:W-:Y:S01]  /*36820*/  UMOV UR4, 0xffffffff ;  /* 0xffffffff00047882 */ /* 0x000fe20000000000 */
[----:B0-----:R-:W-:Y:S02]  /*36830*/  VIADD R0, R0, 0xffffffff ;  /* 0xffffffff00007836 */ /* 0x001fe40000000000 */
[----:B------:R-:W-:Y:S05]  /*36840*/  BRA.DIV UR4, `(.L_x_7659) ;  /* 0x00000062040c7947 */ /* 0x000fea000b800000 */
[----:B------:R0:W3:Y:S02]  /*36850*/  SHFL.IDX PT, R8, R8, R0, 0x1f ;  /* 0x00001f0008087589 */ /* 0x0000e400000e0000 */
.L_x_7878:
[----:B---3--:R-:W-:-:S07]  /*36860*/  IMAD.MOV.U32 R9, RZ, RZ, R8 ;  /* 0x000000ffff097224 */ /* 0x008fce00078e0008 */
.L_x_7658:
[----:B------:R-:W-:Y:S01]  /*36870*/  ISETP.NE.AND P0, PT, R6, 0x1, PT ;  /* 0x000000010600780c */ /* 0x000fe20003f05270 */
[----:B0-----:R-:W-:-:S05]  /*36880*/  IMAD R0, R9, R2, R10 ;  /* 0x0000000209007224 */ /* 0x001fca00078e020a */
[----:B------:R0:W-:Y:S02]  /*36890*/  STL [R1+0x10], R0 ;  /* 0x0000100001007387 */ /* 0x0001e40000100800 */
[----:B0-----:R-:W-:-:S05]  /*368a0*/  IMAD.IADD R0, R5, 0x1, -R0 ;  /* 0x0000000105007824 */ /* 0x001fca00078e0a00 */
[----:B------:R-:W-:Y:S05]  /*368b0*/  @!P0 BRA `(.L_x_7660) ;  /* 0x0000000000e88947 */ /* 0x000fea0003800000 */
[----:B------:R-:W-:Y:S02]  /*368c0*/  IABS R3, R4 ;  /* 0x0000000400037213 */ /* 0x000fe40000000000 */
[----:B------:R-:W-:Y:S02]  /*368d0*/  IABS R5, R0 ;  /* 0x0000000000057213 */ /* 0x000fe40000000000 */
[----:B------:R-:W0:Y:S08]  /*368e0*/  I2F.RP R8, R3 ;  /* 0x0000000300087306 */ /* 0x000e300000209400 */
[----:B0-----:R-:W0:Y:S02]  /*368f0*/  MUFU.RCP R8, R8 ;  /* 0x0000000800087308 */ /* 0x001e240000001000 */
[----:B0-----:R-:W-:-:S06]  /*36900*/  VIADD R8, R8, 0xffffffe ;  /* 0x0ffffffe08087836 */ /* 0x001fcc0000000000 */
[----:B------:R0:W3:Y:S02]  /*36910*/  F2I.FTZ.U32.TRUNC.NTZ R9, R8 ;  /* 0x0000000800097305 */ /* 0x0000e4000021f000 */
[----:B0-----:R-:W-:Y:S02]  /*36920*/  IMAD.MOV.U32 R8, RZ, RZ, RZ ;  /* 0x000000ffff087224 */ /* 0x001fe400078e00ff */
[----:B---3--:R-:W-:-:S04]  /*36930*/  IMAD.MOV R2, RZ, RZ, -R9 ;  /* 0x000000ffff027224 */ /* 0x008fc800078e0a09 */
[----:B------:R-:W-:-:S04]  /*36940*/  IMAD R2, R2, R3, RZ ;  /* 0x0000000302027224 */ /* 0x000fc800078e02ff */
[----:B------:R-:W-:Y:S01]  /*36950*/  IMAD.HI.U32 R8, R9, R2, R8 ;  /* 0x0000000209087227 */ /* 0x000fe200078e0008 */
[----:B------:R-:W-:-:S05]  /*36960*/  IABS R2, R4 ;  /* 0x0000000400027213 */ /* 0x000fca0000000000 */
[----:B------:R-:W-:-:S04]  /*36970*/  IMAD.MOV R2, RZ, RZ, -R2 ;  /* 0x000000ffff027224 */ /* 0x000fc800078e0a02 */
[----:B--2---:R-:W-:Y:S02]  /*36980*/  IMAD.MOV.U32 R7, RZ, RZ, R2 ;  /* 0x000000ffff077224 */ /* 0x004fe400078e0002 */
        /* <DEDUP_REMOVED lines=12> */
[----:B------:R0:W2:Y:S02]  /*36a50*/  F2I.FTZ.U32.TRUNC.NTZ R9, R8 ;  /* 0x0000000800097305 */ /* 0x0000a4000021f000 */
[----:B0-----:R-:W-:Y:S02]  /*36a60*/  IMAD.MOV.U32 R8, RZ, RZ, RZ ;  /* 0x000000ffff087224 */ /* 0x001fe400078e00ff */
[----:B--2---:R-:W-:-:S04]  /*36a70*/  IMAD.MOV R3, RZ, RZ, -R9 ;  /* 0x000000ffff037224 */ /* 0x004fc800078e0a09 */
        /* <DEDUP_REMOVED lines=30> */
.L_x_7660:
[----:B------:R-:W3:Y:S01]  /*36c60*/  LDL R3, [R1+0x1c] ;  /* 0x00001c0001037983 */ /* 0x000ee20000100800 */
[----:B------:R-:W3:Y:S01]  /*36c70*/  LDC.64 R8, c[0x0][0xc90] ;  /* 0x00032400ff087b82 */ /* 0x000ee20000000a00 */
[----:B------:R-:W-:Y:S01]  /*36c80*/  ULDC.64 UR4, c[0x0][0x208] ;  /* 0x0000820000047ab9 */ /* 0x000fe20000000a00 */
[----:B---3--:R-:W-:-:S06]  /*36c90*/  IMAD.WIDE R8, R3, 0x4, R8 ;  /* 0x0000000403087825 */ /* 0x008fcc00078e0208 */
[----:B------:R-:W3:Y:S02]  /*36ca0*/  LDG.E R8, desc[UR4][R8.64] ;  /* 0x0000000408087981 */ /* 0x000ee4000c1e1900 */
[----:B---3--:R-:W-:-:S05]  /*36cb0*/  IMAD R10, R4, R8, RZ ;  /* 0x00000008040a7224 */ /* 0x008fca00078e02ff */
[----:B------:R-:W-:-:S04]  /*36cc0*/  IABS R9, R10 ;  /* 0x0000000a00097213 */ /* 0x000fc80000000000 */
[----:B------:R-:W0:Y:S08]  /*36cd0*/  I2F.RP R6, R9 ;  /* 0x0000000900067306 */ /* 0x000e300000209400 */
[----:B0-----:R-:W0:Y:S02]  /*36ce0*/  MUFU.RCP R6, R6 ;  /* 0x0000000600067308 */ /* 0x001e240000001000 */
[----:B0-----:R-:W-:-:S06]  /*36cf0*/  VIADD R6, R6, 0xffffffe ;  /* 0x0ffffffe06067836 */ /* 0x001fcc0000000000 */
[----:B--2---:R0:W2:Y:S02]  /*36d00*/  F2I.FTZ.U32.TRUNC.NTZ R7, R6 ;  /* 0x0000000600077305 */ /* 0x0040a4000021f000 */
[----:B0-----:R-:W-:Y:S02]  /*36d10*/  IMAD.MOV.U32 R6, RZ, RZ, RZ ;  /* 0x000000ffff067224 */ /* 0x001fe400078e00ff */
        /* <DEDUP_REMOVED lines=28> */
[----:B------:R0:W2:Y:S02]  /*36ee0*/  F2I.FTZ.U32.TRUNC.NTZ R7, R6 ;  /* 0x0000000600077305 */ /* 0x0000a4000021f000 */
[----:B0-----:R-:W-:Y:S02]  /*36ef0*/  IMAD.MOV.U32 R6, RZ, RZ, RZ ;  /* 0x000000ffff067224 */ /* 0x001fe400078e00ff */
[----:B--2---:R-:W-:-:S04]  /*36f00*/  IMAD.MOV R0, RZ, RZ, -R7 ;  /* 0x000000ffff007224 */ /* 0x004fc800078e0a07 */
        /* <DEDUP_REMOVED lines=21> */
.L_x_7661:
[----:B------:R-:W-:-:S05]  /*37060*/  LOP3.LUT R0, RZ, R0, RZ, 0x33, !PT ;  /* 0x00000000ff007212 */ /* 0x000fca00078e33ff */
[----:B------:R-:W-:-:S05]  /*37070*/  IMAD.IADD R0, R4, 0x1, R0 ;  /* 0x0000000104007824 */ /* 0x000fca00078e0200 */
[----:B------:R3:W-:Y:S01]  /*37080*/  STL [R1+0x14], R0 ;  /* 0x0000140001007387 */ /* 0x0007e20000100800 */
[----:B------:R-:W-:Y:S05]  /*37090*/  BRA `(.L_x_7662) ;  /* 0x0000000000287947 */ /* 0x000fea0003800000 */
.L_x_7654:
        /* <DEDUP_REMOVED lines=10> */
.L_x_7662:
[----:B0-2---:R-:W2:Y:S04]  /*37140*/  LDL R2, [R1+0x1c] ;  /* 0x00001c0001027983 */ /* 0x005ea80000100800 */
[----:B------:R-:W4:Y:S04]  /*37150*/  LDL R3, [R1+0x18] ;  /* 0x0000180001037983 */ /* 0x000f280000100800 */
[----:B------:R-:W5:Y:S04]  /*37160*/  LDL R4, [R1+0x10] ;  /* 0x0000100001047983 */ /* 0x000f680000100800 */
[----:B------:R-:W5:Y:S01]  /*37170*/  LDL R5, [R1+0x14] ;  /* 0x0000140001057983 */ /* 0x000f620000100800 */
[----:B---3--:R-:W0:Y:S01]  /*37180*/  S2R R0, SR_TID.X ;  /* 0x0000000000007919 */ /* 0x008e220000002100 */
[----:B------:R-:W-:Y:S05]  /*37190*/  WARPSYNC.ALL ;  /* 0x0000000000007948 */ /* 0x000fea0003800000 */
[----:B0-----:R-:W-:Y:S01]  /*371a0*/  LOP3.LUT R0, R0, 0x1f, RZ, 0xc0, !PT ;  /* 0x0000001f00007812 */ /* 0x001fe200078ec0ff */
[----:B------:R-:W-:Y:S03]  /*371b0*/  BAR.SYNC.DEFER_BLOCKING 0x4, 0x180 ;  /* 0x0106000000007b1d */ /* 0x000fe60000010000 */
[----:B------:R-:W-:-:S13]  /*371c0*/  ISETP.NE.AND P0, PT, R0, RZ, PT ;  /* 0x000000ff0000720c */ /* 0x000fda0003f05270 */
[----:B------:R-:W0:Y:S01]  /*371d0*/  @!P0 S2R R0, SR_CgaCtaId ;  /* 0x0000000000008919 */ /* 0x000e220000008800 */
[----:B--2---:R-:W-:Y:S01]  /*371e0*/  IMAD.MOV.U32 R7, RZ, RZ, R2 ;  /* 0x000000ffff077224 */ /* 0x004fe200078e0002 */
[----:B------:R-:W-:Y:S01]  /*371f0*/  @!P0 MOV R2, 0x400 ;  /* 0x0000040000028802 */ /* 0x000fe20000000f00 */
[----:B----4-:R-:W-:-:S03]  /*37200*/  IMAD.MOV.U32 R6, RZ, RZ, R3 ;  /* 0x000000ffff067224 */ /* 0x010fc600078e0003 */
[----:B0-----:R-:W-:-:S05]  /*37210*/  @!P0 LEA R19, R0, R2, 0x18 ;  /* 0x0000000200138211 */ /* 0x001fca00078ec0ff */
[----:B-----5:R0:W-:Y:S01]  /*37220*/  @!P0 STS.128 [R19+0x2e8d0], R4 ;  /* 0x02e8d00413008388 */ /* 0x0201e20000000c00 */
[----:B------:R-:W-:Y:S06]  /*37230*/  BAR.ARV 0x5, 0x180 ;  /* 0x0146000000007b1d */ /* 0x000fec0000002000 */
.L_x_7651:
[----:B--23--:R-:W2:Y:S01]  /*37240*/  LDL R0, [R1+0x1c] ;  /* 0x00001c0001007983 */ /* 0x00cea20000100800 */
[----:B------:R-:W-:Y:S02]  /*37250*/  ULDC UR4, c[0x0][0xc3c] ;  /* 0x00030f0000047ab9 */ /* 0x000fe40000000800 */
[----:B--2---:R-:W-:-:S13]  /*37260*/  ISETP.GE.AND P0, PT, R0, UR4, PT ;  /* 0x0000000400007c0c */ /* 0x004fda000bf06270 */
[----:B------:R-:W-:Y:S05]  /*37270*/  @!P0 BRA `(.L_x_7663) ;  /* 0xffffff9000448947 */ /* 0x000fea000383ffff */
[----:B------:R-:W-:Y:S05]  /*37280*/  BSYNC B7 ;  /* 0x0000000000077941 */ /* 0x000fea0003800000 */
.L_x_7541:
        /* <DEDUP_REMOVED lines=12> */
.L_x_7879:
[----:B------:R-:W-:Y:S05]  /*37350*/  BSYNC B0 ;  /* 0x0000000000007941 */ /* 0x000fea0003800000 */
.L_x_7664:
[----:B------:R-:W-:-:S03]  /*37360*/  UMOV UR4, 0xffffffff ;  /* 0xffffffff00047882 */ /* 0x000fc60000000000 */
[----:B------:R-:W-:Y:S05]  /*37370*/  BRA.DIV UR4, `(.L_x_7666) ;  /* 0x0000005604807947 */ /* 0x000fea000b800000 */
[----:B------:R-:W1:Y:S02]  /*37380*/  S2R R2, SR_TID.X ;  /* 0x0000000000027919 */ /* 0x000e640000002100 */
[----:B-1----:R-:W-:-:S04]  /*37390*/  SHF.R.U32.HI R2, RZ, 0x5, R2 ;  /* 0x00000005ff027819 */ /* 0x002fc80000011602 */
[----:B------:R-:W-:-:S05]  /*373a0*/  LOP3.LUT R2, R2, 0x3, RZ, 0xc0, !PT ;  /* 0x0000000302027812 */ /* 0x000fca00078ec0ff */
[----:B------:R1:W2:Y:S02]  /*373b0*/  SHFL.IDX PT, R14, R2, RZ, 0x1f ;  /* 0x00001fff020e7589 */ /* 0x0002a400000e0000 */
.L_x_7882:
[----:B--2---:R-:W-:-:S13]  /*373c0*/  ISETP.NE.AND P0, PT, R14, RZ, PT ;  /* 0x000000ff0e00720c */ /* 0x004fda0003f05270 */
[----:B------:R-:W-:Y:S05]  /*373d0*/  @P0 BRA `(.L_x_7272) ;  /* 0x0000000000b80947 */ /* 0x000fea0003800000 */
[----:B------:R-:W-:-:S03]  /*373e0*/  UMOV UR4, 0xffffffff ;  /* 0xffffffff00047882 */ /* 0x000fc60000000000 */
[----:B------:R-:W-:Y:S05]  /*373f0*/  BRA.DIV UR4, `(.L_x_7667) ;  /* 0x0000005604947947 */ /* 0x000fea000b800000 */
[----:B------:R-:W-:-:S13]  /*37400*/  ELECT P6, URZ, PT ;  /* 0x00000000003f782f */ /* 0x000fda00038c0000 */
.L_x_7885:
        /* <DEDUP_REMOVED lines=8> */
.L_x_7668:
        /* <DEDUP_REMOVED lines=14> */
.L_x_7886:
[----:B------:R-:W1:Y:S02]  /*37570*/  SYNCS.PHASECHK.TRANS64.TRYWAIT P1, [R7+URZ], R2 ;  /* 0x00000002070075a7 */ /* 0x000e64000802017f */
[----:B-1----:R-:W-:Y:S05]  /*37580*/  @!P1 BRA `(.L_x_7670) ;  /* 0x0000005400649947 */ /* 0x002fea0003800000 */
.L_x_7887:
[----:B------:R-:W-:Y:S05]  /*37590*/  @!P0 BRA `(.L_x_7671) ;  /* 0x0000000000048947 */ /* 0x000fea0003800000 */
[----:B------:R-:W-:Y:S01]  /*375a0*/  BPT.TRAP 0x1 ;  /* 0x000000040000795c */ /* 0x000fe20000300000 */
.L_x_7671:
[----:B------:R-:W2:Y:S02]  /*375b0*/  LDL.LU R4, [R1+0xc] ;  /* 0x00000c0001047983 */ /* 0x000ea40000300800 */
[----:B--2---:R-:W-:-:S04]  /*375c0*/  IMAD R4, R4, 0x8, R0 ;  /* 0x0000000804047824 */ /* 0x004fc800078e0200 */
[----:B------:R-:W2:Y:S02]  /*375d0*/  SYNCS.PHASECHK.TRANS64.TRYWAIT P1, [R4+URZ+0x2e860], R5 ;  /* 0x02e86005040075a7 */ /* 0x000ea4000802017f */
[----:B--2---:R-:W-:Y:S05]  /*375e0*/  @!P1 BRA `(.L_x_7672) ;  /* 0x0000005400609947 */ /* 0x004fea0003800000 */
.L_x_7888:
[----:B------:R-:W-:Y:S05]  /*375f0*/  @!P0 BRA `(.L_x_7673) ;  /* 0x0000000000048947 */ /* 0x000fea0003800000 */
[----:B------:R-:W-:Y:S01]  /*37600*/  BPT.TRAP 0x1 ;  /* 0x000000040000795c */ /* 0x000fe20000300000 */
.L_x_7673:
[----:B------:R-:W-:-:S04]  /*37610*/  IMAD R3, R3, 0x8, R0 ;  /* 0x0000000803037824 */ /* 0x000fc800078e0200 */
[----:B------:R-:W3:Y:S02]  /*37620*/  SYNCS.PHASECHK.TRANS64.TRYWAIT P1, [R3+URZ+0x2e860], R2 ;  /* 0x02e86002030075a7 */ /* 0x000ee4000802017f */
[----:B---3--:R-:W-:Y:S05]  /*37630*/  @!P1 BRA `(.L_x_7674) ;  /* 0x0000005400609947 */ /* 0x008fea0003800000 */
.L_x_7889:
[----:B------:R-:W-:Y:S05]  /*37640*/  @!P0 BRA `(.L_x_7675) ;  /* 0x0000000000048947 */ /* 0x000fea0003800000 */
[----:B------:R-:W-:Y:S01]  /*37650*/  BPT.TRAP 0x1 ;  /* 0x000000040000795c */ /* 0x000fe20000300000 */
.L_x_7675:
[----:B------:R-:W4:Y:S02]  /*37660*/  SYNCS.PHASECHK.TRANS64.TRYWAIT P0, [R4+URZ+0x2e880], R5 ;  /* 0x02e88005040075a7 */ /* 0x000f24000800017f */
[----:B----4-:R-:W-:Y:S05]  /*37670*/  @!P0 BRA `(.L_x_7676) ;  /* 0x0000005400648947 */ /* 0x010fea0003800000 */
.L_x_7677:
[----:B------:R0:W0:Y:S02]  /*37680*/  SYNCS.PHASECHK.TRANS64.TRYWAIT P0, [R3+URZ+0x2e880], R2 ;  /* 0x02e88002030075a7 */ /* 0x000024000800017f */
[----:B0-----:R-:W-:Y:S05]  /*37690*/  @!P0 NANOSLEEP.SYNCS 0x989680 ;  /* 0x009896800000895d */ /* 0x001fea0003900000 */
[----:B------:R-:W0:Y:S02]  /*376a0*/  @!P0 SYNCS.PHASECHK.TRANS64 P0, [R3+URZ+0x2e880], R2 ;  /* 0x02e88002030085a7 */ /* 0x000e24000800007f */
[----:B0-----:R-:W-:Y:S05]  /*376b0*/  @!P0 BRA `(.L_x_7677) ;  /* 0xfffffffc00f08947 */ /* 0x001fea000383ffff */
.L_x_7272:
[----:B------:R-:W-:Y:S05]  /*376c0*/  BSYNC B8 ;  /* 0x0000000000087941 */ /* 0x000fea0003800000 */
.L_x_7269:
[----:B------:R-:W-:Y:S05]  /*376d0*/  EXIT ;  /* 0x000000000000794d */ /* 0x000fea0003800000 */
.L_x_7304:
[----:B0-----:R0:W1:Y:S02]  /*376e0*/  SYNCS.PHASECHK.TRANS64.TRYWAIT P6, [R103+URZ+0x2e890], R129 ;  /* 0x02e89081670075a7 */ /* 0x00106400080c017f */
[----:B-1----:R-:W-:Y:S05]  /*376f0*/  @!P6 NANOSLEEP.SYNCS 0x989680 ;  /* 0x009896800000e95d */ /* 0x002fea0003900000 */
[----:B------:R-:W1:Y:S02]  /*37700*/  @!P6 SYNCS.PHASECHK.TRANS64 P6, [R103+URZ+0x2e890], R129 ;  /* 0x02e890816700e5a7 */ /* 0x000e6400080c007f */
[----:B-1----:R-:W-:Y:S05]  /*37710*/  @!P6 BRA `(.L_x_7304) ;  /* 0xfffffffc00f0e947 */ /* 0x002fea000383ffff */
[----:B------:R-:W-:Y:S05]  /*37720*/  BRA `(.L_x_7678) ;  /* 0xfffffcc000187947 */ /* 0x000fea000383ffff */
.L_x_7338:
[----:B0-----:R0:W1:Y:S02]  /*37730*/  SYNCS.PHASECHK.TRANS64.TRYWAIT P3, [R103+URZ+0x2e890], R129 ;  /* 0x02e89081670075a7 */ /* 0x001064000806017f */
[----:B-1----:R-:W-:Y:S05]  /*37740*/  @!P3 NANOSLEEP.SYNCS 0x989680 ;  /* 0x009896800000b95d */ /* 0x002fea0003900000 */
[----:B------:R-:W1:Y:S02]  /*37750*/  @!P3 SYNCS.PHASECHK.TRANS64 P3, [R103+URZ+0x2e890], R129 ;  /* 0x02e890816700b5a7 */ /* 0x000e64000806007f */
[----:B-1----:R-:W-:Y:S05]  /*37760*/  @!P3 BRA `(.L_x_7338) ;  /* 0xfffffffc00f0b947 */ /* 0x002fea000383ffff */
[----:B------:R-:W-:Y:S05]  /*37770*/  BRA `(.L_x_7679) ;  /* 0xfffffd04004c7947 */ /* 0x000fea000383ffff */
.L_x_7355:
[----:B0-----:R0:W1:Y:S02]  /*37780*/  SYNCS.PHASECHK.TRANS64.TRYWAIT P2, [R103+URZ+0x2e890], R129 ;  /* 0x02e89081670075a7 */ /* 0x001064000804017f */
[----:B-1----:R-:W-:Y:S05]  /*37790*/  @!P2 NANOSLEEP.SYNCS 0x989680 ;  /* 0x009896800000a95d */ /* 0x002fea0003900000 */
[----:B------:R-:W1:Y:S02]  /*377a0*/  @!P2 SYNCS.PHASECHK.TRANS64 P2, [R103+URZ+0x2e890], R129 ;  /* 0x02e890816700a5a7 */ /* 0x000e64000804007f */
[----:B-1----:R-:W-:Y:S05]  /*377b0*/  @!P2 BRA `(.L_x_7355) ;  /* 0xfffffffc00f0a947 */ /* 0x002fea000383ffff */
[----:B------:R-:W-:Y:S05]  /*377c0*/  BRA `(.L_x_7680) ;  /* 0xfffffd4400e87947 */ /* 0x000fea000383ffff */
.L_x_7365:
[----:B-1----:R1:W2:Y:S02]  /*377d0*/  SYNCS.PHASECHK.TRANS64.TRYWAIT P3, [R103+URZ+0x2e8b0], R129 ;  /* 0x02e8b081670075a7 */ /* 0x0022a4000806017f */
[----:B--2---:R-:W-:Y:S05]  /*377e0*/  @!P3 NANOSLEEP.SYNCS 0x989680 ;  /* 0x009896800000b95d */ /* 0x004fea0003900000 */
[----:B------:R-:W2:Y:S02]  /*377f0*/  @!P3 SYNCS.PHASECHK.TRANS64 P3, [R103+URZ+0x2e8b0], R129 ;  /* 0x02e8b0816700b5a7 */ /* 0x000ea4000806007f */
[----:B--2---:R-:W-:Y:S05]  /*37800*/  @!P3 BRA `(.L_x_7365) ;  /* 0xfffffffc00f0b947 */ /* 0x004fea000383ffff */
[----:B------:R-:W-:Y:S05]  /*37810*/  BRA `(.L_x_7681) ;  /* 0xfffffd4c00e07947 */ /* 0x000fea000383ffff */
.L_x_7387:
[----:B------:R-:W-:Y:S01]  /*37820*/  BSSY B0, `(.L_x_7682) ;  /* 0x0000007000007945 */ /* 0x000fe20003800000 */
[----:B------:R-:W-:Y:S02]  /*37830*/  IMAD.MOV.U32 R12, RZ, RZ, RZ ;  /* 0x000000ffff0c7224 */ /* 0x000fe400078e00ff */
[----:B------:R-:W-:Y:S02]  /*37840*/  IMAD.MOV.U32 R11, RZ, RZ, 0x1f ;  /* 0x0000001fff0b7424 */ /* 0x000fe400078e00ff */
[----:B------:R-:W-:-:S07]  /*37850*/  IMAD.MOV.U32 R15, RZ, RZ, -0x1 ;  /* 0xffffffffff0f7424 */ /* 0x000fce00078e00ff */
[----:B------:R-:W-:Y:S05]  /*37860*/  WARPSYNC.COLLECTIVE R15, `(.L_x_7683) ;  /* 0x000000000f087348 */ /* 0x000fea0003c00000 */
[----:B------:R0:W1:Y:S02]  /*37870*/  SHFL.IDX P6, R14, R13, R12, R11 ;  /* 0x0000000c0d0e7389 */ /* 0x00006400000c000b */
[----:B01----:R-:W-:Y:S01]  /*37880*/  ENDCOLLECTIVE ;  /* 0x000000000000791b */ /* 0x003fe20003800000 */
.L_x_7683:
[----:B------:R-:W-:Y:S05]  /*37890*/  BSYNC B0 ;  /* 0x0000000000007941 */ /* 0x000fea0003800000 */
.L_x_7682:
[----:B------:R1:W-:Y:S01]  /*378a0*/  STL [R1+0x58], R14 ;  /* 0x0000580e01007387 */ /* 0x0003e20000100800 */
[----:B------:R-:W-:Y:S05]  /*378b0*/  BRA `(.L_x_7684) ;  /* 0xfffffd64002c7947 */ /* 0x000fea000383ffff */
.L_x_7399:
        /* <DEDUP_REMOVED lines=8> */
.L_x_7686:
[----:B------:R-:W-:Y:S05]  /*37940*/  BSYNC B1 ;  /* 0x0000000000017941 */ /* 0x000fea0003800000 */
.L_x_7685:
        /* <DEDUP_REMOVED lines=8> */
.L_x_7687:
[----:B------:R-:W-:Y:S02]  /*379d0*/  IMAD.MOV.U32 R13, RZ, RZ, R8 ;  /* 0x000000ffff0d7224 */ /* 0x000fe400078e0008 */
[----:B------:R-:W-:-:S07]  /*379e0*/  IMAD.MOV.U32 R3, RZ, RZ, R14 ;  /* 0x000000ffff037224 */ /* 0x000fce00078e000e */
[----:B------:R-:W-:Y:S05]  /*379f0*/  WARPSYNC.COLLECTIVE R15, `(.L_x_7688) ;  /* 0x000000000f087348 */ /* 0x000fea0003c00000 */
[----:B------:R0:W1:Y:S02]  /*37a00*/  SHFL.IDX P6, R14, R13, R12, R11 ;  /* 0x0000000c0d0e7389 */ /* 0x00006400000c000b */
[----:B01----:R-:W-:Y:S01]  /*37a10*/  ENDCOLLECTIVE ;  /* 0x000000000000791b */ /* 0x003fe20003800000 */
.L_x_7688:
[----:B------:R-:W-:Y:S02]  /*37a20*/  IMAD.MOV.U32 R13, RZ, RZ, R7 ;  /* 0x000000ffff0d7224 */ /* 0x000fe400078e0007 */
[----:B------:R-:W-:-:S07]  /*37a30*/  IMAD.MOV.U32 R4, RZ, RZ, R14 ;  /* 0x000000ffff047224 */ /* 0x000fce00078e000e */
[----:B------:R-:W-:Y:S05]  /*37a40*/  WARPSYNC.COLLECTIVE R15, `(.L_x_7689) ;  /* 0x000000000f087348 */ /* 0x000fea0003c00000 */
[----:B------:R0:W1:Y:S02]  /*37a50*/  SHFL.IDX P6, R14, R13, R12, R11 ;  /* 0x0000000c0d0e7389 */ /* 0x00006400000c000b */
[----:B01----:R-:W-:Y:S01]  /*37a60*/  ENDCOLLECTIVE ;  /* 0x000000000000791b */ /* 0x003fe20003800000 */
.L_x_7689:
[----:B------:R-:W-:Y:S05]  /*37a70*/  BRA `(.L_x_7690) ;  /* 0xfffffd6800a87947 */ /* 0x000fea000383ffff */
.L_x_7402:
[----:B------:R-:W-:Y:S01]  /*37a80*/  BSSY B1, `(.L_x_7691) ;  /* 0x0000008000017945 */ /* 0x000fe20003800000 */
[----:B------:R-:W-:Y:S02]  /*37a90*/  IMAD.MOV.U32 R13, RZ, RZ, R6 ;  /* 0x000000ffff0d7224 */ /* 0x000fe400078e0006 */
[----:B------:R-:W-:Y:S02]  /*37aa0*/  IMAD.MOV.U32 R12, RZ, RZ, 0x1 ;  /* 0x00000001ff0c7424 */ /* 0x000fe400078e00ff */
[----:B------:R-:W-:Y:S02]  /*37ab0*/  IMAD.MOV.U32 R11, RZ, RZ, 0x1c1f ;  /* 0x00001c1fff0b7424 */ /* 0x000fe400078e00ff */
[----:B------:R-:W-:-:S07]  /*37ac0*/  IMAD.MOV.U32 R15, RZ, RZ, -0x1 ;  /* 0xffffffffff0f7424 */ /* 0x000fce00078e00ff */
[----:B0-2345:R-:W-:Y:S05]  /*37ad0*/  WARPSYNC.COLLECTIVE R15, `(.L_x_7692) ;  /* 0x000000000f087348 */ /* 0x03dfea0003c00000 */
[----:B------:R1:W0:Y:S02]  /*37ae0*/  SHFL.IDX P6, R14, R13, R12, R11 ;  /* 0x0000000c0d0e7389 */ /* 0x00022400000c000b */
[----:B012345:R-:W-:Y:S01]  /*37af0*/  ENDCOLLECTIVE ;  /* 0x000000000000791b */ /* 0x03ffe20003800000 */
.L_x_7692:
[----:B------:R-:W-:Y:S05]  /*37b00*/  BSYNC B1 ;  /* 0x0000000000017941 */ /* 0x000fea0003800000 */
.L_x_7691:
        /* <DEDUP_REMOVED lines=8> */
.L_x_7693:
[----:B------:R-:W-:Y:S02]  /*37b90*/  IMAD.MOV.U32 R13, RZ, RZ, R8 ;  /* 0x000000ffff0d7224 */ /* 0x000fe400078e0008 */
[----:B------:R-:W-:-:S07]  /*37ba0*/  IMAD.MOV.U32 R3, RZ, RZ, R14 ;  /* 0x000000ffff037224 */ /* 0x000fce00078e000e */
[----:B------:R-:W-:Y:S05]  /*37bb0*/  WARPSYNC.COLLECTIVE R15, `(.L_x_7694) ;  /* 0x000000000f087348 */ /* 0x000fea0003c00000 */
[----:B------:R0:W1:Y:S02]  /*37bc0*/  SHFL.IDX P6, R14, R13, R12, R11 ;  /* 0x0000000c0d0e7389 */ /* 0x00006400000c000b */
[----:B01----:R-:W-:Y:S01]  /*37bd0*/  ENDCOLLECTIVE ;  /* 0x000000000000791b */ /* 0x003fe20003800000 */
.L_x_7694:
[----:B------:R-:W-:Y:S02]  /*37be0*/  IMAD.MOV.U32 R13, RZ, RZ, R7 ;  /* 0x000000ffff0d7224 */ /* 0x000fe400078e0007 */
[----:B------:R-:W-:-:S07]  /*37bf0*/  IMAD.MOV.U32 R4, RZ, RZ, R14 ;  /* 0x000000ffff047224 */ /* 0x000fce00078e000e */
[----:B------:R-:W-:Y:S05]  /*37c00*/  WARPSYNC.COLLECTIVE R15, `(.L_x_7695) ;  /* 0x000000000f087348 */ /* 0x000fea0003c00000 */
[----:B------:R0:W1:Y:S02]  /*37c10*/  SHFL.IDX P6, R14, R13, R12, R11 ;  /* 0x0000000c0d0e7389 */ /* 0x00006400000c000b */
[----:B01----:R-:W-:Y:S01]  /*37c20*/  ENDCOLLECTIVE ;  /* 0x000000000000791b */ /* 0x003fe20003800000 */
.L_x_7695:
[----:B------:R-:W-:Y:S05]  /*37c30*/  BRA `(.L_x_7696) ;  /* 0xfffffd6800cc7947 */ /* 0x000fea000383ffff */
.L_x_7406:
[----:B0-----:R0:W1:Y:S02]  /*37c40*/  SYNCS.PHASECHK.TRANS64.TRYWAIT P0, [R18+URZ+0x2e800], R5 ;  /* 0x02e80005120075a7 */ /* 0x001064000800017f */
[----:B-1----:R-:W-:Y:S05]  /*37c50*/  @!P0 NANOSLEEP.SYNCS 0x989680 ;  /* 0x009896800000895d */ /* 0x002fea0003900000 */
[----:B------:R-:W1:Y:S02]  /*37c60*/  @!P0 SYNCS.PHASECHK.TRANS64 P0, [R18+URZ+0x2e800], R5 ;  /* 0x02e80005120085a7 */ /* 0x000e64000800007f */
[----:B-1----:R-:W-:Y:S05]  /*37c70*/  @!P0 BRA `(.L_x_7406) ;  /* 0xfffffffc00f08947 */ /* 0x002fea000383ffff */
[----:B------:R-:W-:Y:S05]  /*37c80*/  BRA `(.L_x_7697) ;  /* 0xfffffd6c00807947 */ /* 0x000fea000383ffff */
.L_x_7414:
[----:B------:R-:W0:Y:S01]  /*37c90*/  LDC R39, c[0x0][0x3f4] ;  /* 0x0000fd00ff277b82 */ /* 0x000e220000000800 */
[----:B------:R-:W-:Y:S01]  /*37ca0*/  BSSY B1, `(.L_x_7698) ;  /* 0x0000008000017945 */ /* 0x000fe20003800000 */
[----:B------:R-:W-:Y:S02]  /*37cb0*/  IMAD.MOV.U32 R13, RZ, RZ, R10 ;  /* 0x000000ffff0d7224 */ /* 0x000fe400078e000a */
[----:B------:R-:W-:Y:S02]  /*37cc0*/  IMAD.MOV.U32 R12, RZ, RZ, RZ ;  /* 0x000000ffff0c7224 */ /* 0x000fe400078e00ff */
[----:B------:R-:W-:Y:S02]  /*37cd0*/  IMAD.MOV.U32 R11, RZ, RZ, 0x1c1f ;  /* 0x00001c1fff0b7424 */ /* 0x000fe400078e00ff */
[----:B------:R-:W-:-:S07]  /*37ce0*/  IMAD.MOV.U32 R15, RZ, RZ, -0x1 ;  /* 0xffffffffff0f7424 */ /* 0x000fce00078e00ff */
[----:B01----:R-:W-:Y:S05]  /*37cf0*/  WARPSYNC.COLLECTIVE R15, `(.L_x_7699) ;  /* 0x000000000f087348 */ /* 0x003fea0003c00000 */
[----:B-1----:R1:W2:Y:S02]  /*37d00*/  SHFL.IDX P6, R14, R13, R12, R11 ;  /* 0x0000000c0d0e7389 */ /* 0x0022a400000c000b */
[----:B012---:R-:W-:Y:S01]  /*37d10*/  ENDCOLLECTIVE ;  /* 0x000000000000791b */ /* 0x007fe20003800000 */
.L_x_7699:
[----:B------:R-:W-:Y:S05]  /*37d20*/  BSYNC B1 ;  /* 0x0000000000017941 */ /* 0x000fea0003800000 */
.L_x_7698:
[----:B------:R0:W5:Y:S01]  /*37d30*/  LDL R8, [R1+0x10] ;  /* 0x0000100001087983 */ /* 0x0001620000100800 */
[----:B------:R-:W-:Y:S01]  /*37d40*/  IMAD.MOV.U32 R13, RZ, RZ, R33 ;  /* 0x000000ffff0d7224 */ /* 0x000fe200078e0021 */
[----:B------:R-:W-:Y:S01]  /*37d50*/  ISETP.GE.AND P0, PT, R22, R39, PT ;  /* 0x000000271600720c */ /* 0x000fe20003f06270 */
[----:B------:R-:W-:Y:S02]  /*37d60*/  IMAD.MOV.U32 R12, RZ, RZ, RZ ;  /* 0x000000ffff0c7224 */ /* 0x000fe400078e00ff */
[----:B------:R-:W-:Y:S02]  /*37d70*/  IMAD.MOV.U32 R11, RZ, RZ, 0x1c1f ;  /* 0x00001c1fff0b7424 */ /* 0x000fe400078e00ff */
[----:B------:R-:W-:Y:S02]  /*37d80*/  IMAD.MOV.U32 R15, RZ, RZ, -0x1 ;  /* 0xffffffffff0f7424 */ /* 0x000fe400078e00ff */
[----:B0-----:R-:W-:-:S07]  /*37d90*/  IMAD.MOV.U32 R3, RZ, RZ, R14 ;  /* 0x000000ffff037224 */ /* 0x001fce00078e000e */
[----:B-----5:R-:W-:Y:S05]  /*37da0*/  WARPSYNC.COLLECTIVE R15, `(.L_x_7700) ;  /* 0x000000000f087348 */ /* 0x020fea0003c00000 */
[----:B------:R0:W1:Y:S02]  /*37db0*/  SHFL.IDX P6, R14, R13, R12, R11 ;  /* 0x0000000c0d0e7389 */ /* 0x00006400000c000b */
[----:B01---5:R-:W-:Y:S01]  /*37dc0*/  ENDCOLLECTIVE ;  /* 0x000000000000791b */ /* 0x023fe20003800000 */
.L_x_7700:
[----:B------:R-:W-:Y:S02]  /*37dd0*/  IMAD.MOV.U32 R13, RZ, RZ, R35 ;  /* 0x000000ffff0d7224 */ /* 0x000fe400078e0023 */
[----:B------:R-:W-:-:S07]  /*37de0*/  IMAD.MOV.U32 R5, RZ, RZ, R14 ;  /* 0x000000ffff057224 */ /* 0x000fce00078e000e */
[----:B------:R-:W-:Y:S05]  /*37df0*/  WARPSYNC.COLLECTIVE R15, `(.L_x_7701) ;  /* 0x000000000f087348 */ /* 0x000fea0003c00000 */
[----:B------:R0:W1:Y:S02]  /*37e00*/  SHFL.IDX P6, R14, R13, R12, R11 ;  /* 0x0000000c0d0e7389 */ /* 0x00006400000c000b */
[----:B01----:R-:W-:Y:S01]  /*37e10*/  ENDCOLLECTIVE ;  /* 0x000000000000791b */ /* 0x003fe20003800000 */
.L_x_7701:
[----:B------:R-:W-:Y:S02]  /*37e20*/  IMAD.MOV.U32 R13, RZ, RZ, R37 ;  /* 0x000000ffff0d7224 */ /* 0x000fe400078e0025 */
[----:B------:R-:W-:-:S07]  /*37e30*/  IMAD.MOV.U32 R7, RZ, RZ, R14 ;  /* 0x000000ffff077224 */ /* 0x000fce00078e000e */
[----:B------:R-:W-:Y:S05]  /*37e40*/  WARPSYNC.COLLECTIVE R15, `(.L_x_7702) ;  /* 0x000000000f087348 */ /* 0x000fea0003c00000 */
[----:B------:R0:W1:Y:S02]  /*37e50*/  SHFL.IDX P6, R14, R13, R12, R11 ;  /* 0x0000000c0d0e7389 */ /* 0x00006400000c000b */
[----:B01----:R-:W-:Y:S01]  /*37e60*/  ENDCOLLECTIVE ;  /* 0x000000000000791b */ /* 0x003fe20003800000 */
.L_x_7702:
[----:B------:R-:W-:Y:S01]  /*37e70*/  ULDC.64 UR4, c[0x0][0x208] ;  /* 0x0000820000047ab9 */ /* 0x000fe20000000a00 */
[----:B------:R-:W-:-:S05]  /*37e80*/  IMAD R32, R8, R32, RZ ;  /* 0x0000002008207224 */ /* 0x000fca00078e02ff */
[----:B------:R-:W-:-:S13]  /*37e90*/  ISETP.GE.OR P1, PT, R41, R32, P0 ;  /* 0x000000202900720c */ /* 0x000fda0000726670 */
[C---:B------:R-:W-:Y:S02]  /*37ea0*/  @!P1 IADD3 R0, P2, R22.reuse, R5, RZ ;  /* 0x0000000516009210 */ /* 0x040fe40007f5e0ff */
[----:B------:R-:W-:-:S03]  /*37eb0*/  @!P1 IADD3 R14, P3, R22, R14, RZ ;  /* 0x0000000e160e9210 */ /* 0x000fc60007f7e0ff */
[--C-:B------:R-:W-:Y:S02]  /*37ec0*/  @!P1 IMAD.X R5, R3, 0x1, R23.reuse, P2 ;  /* 0x0000000103059824 */ /* 0x100fe400010e0617 */
[----:B------:R-:W-:Y:S02]  /*37ed0*/  @!P1 IMAD.X R3, R7, 0x1, R23, P3 ;  /* 0x0000000107039824 */ /* 0x000fe400018e0617 */
[----:B------:R-:W-:Y:S02]  /*37ee0*/  @!P1 IMAD.MOV.U32 R4, RZ, RZ, R0 ;  /* 0x000000ffff049224 */ /* 0x000fe400078e0000 */
[----:B------:R-:W-:Y:S02]  /*37ef0*/  @!P1 IMAD.MOV.U32 R28, RZ, RZ, R14 ;  /* 0x000000ffff1c9224 */ /* 0x000fe400078e000e */
[----:B------:R-:W-:Y:S02]  /*37f00*/  @!P1 IMAD.MOV.U32 R29, RZ, RZ, R3 ;  /* 0x000000ffff1d9224 */ /* 0x000fe400078e0003 */
[----:B------:R-:W5:Y:S04]  /*37f10*/  @!P1 LD.E.128 R4, desc[UR4][R4.64] ;  /* 0x0000000404049980 */ /* 0x000f68000c101d00 */
[----:B------:R-:W5:Y:S01]  /*37f20*/  @!P1 LD.E.128 R28, desc[UR4][R28.64] ;  /* 0x000000041c1c9980 */ /* 0x000f62000c101d00 */
[----:B------:R-:W-:Y:S01]  /*37f30*/  IMAD.MOV.U32 R13, RZ, RZ, R10 ;  /* 0x000000ffff0d7224 */ /* 0x000fe200078e000a */
[----:B------:R-:W-:Y:S01]  /*37f40*/  CS2R R26, SRZ ;  /* 0x00000000001a7805 */ /* 0x000fe2000001ff00 */
[----:B------:R-:W-:Y:S01]  /*37f50*/  IMAD.MOV.U32 R12, RZ, RZ, 0x1 ;  /* 0x00000001ff0c7424 */ /* 0x000fe200078e00ff */
[----:B------:R-:W-:-:S02]  /*37f60*/  CS2R R24, SRZ ;  /* 0x0000000000187805 */ /* 0x000fc4000001ff00 */
[----:B------:R-:W-:Y:S02]  /*37f70*/  CS2R R20, SRZ ;  /* 0x0000000000147805 */ /* 0x000fe4000001ff00 */
[----:B------:R-:W-:-:S07]  /*37f80*/  CS2R R8, SRZ ;  /* 0x0000000000087805 */ /* 0x000fce000001ff00 */
[----:B-----5:R-:W-:Y:S05]  /*37f90*/  WARPSYNC.COLLECTIVE R15, `(.L_x_7703) ;  /* 0x000000000f087348 */ /* 0x020fea0003c00000 */
[----:B------:R0:W1:Y:S02]  /*37fa0*/  SHFL.IDX P6, R14, R13, R12, R11 ;  /* 0x0000000c0d0e7389 */ /* 0x00006400000c000b */
[----:B01---5:R-:W-:Y:S01]  /*37fb0*/  ENDCOLLECTIVE ;  /* 0x000000000000791b */ /* 0x023fe20003800000 */
.L_x_7703:
[----:B------:R-:W-:Y:S02]  /*37fc0*/  IMAD.MOV.U32 R13, RZ, RZ, R33 ;  /* 0x000000ffff0d7224 */ /* 0x000fe400078e0021 */
[----:B------:R-:W-:-:S07]  /*37fd0*/  IMAD.MOV.U32 R3, RZ, RZ, R14 ;  /* 0x000000ffff037224 */ /* 0x000fce00078e000e */
[----:B------:R-:W-:Y:S05]  /*37fe0*/  WARPSYNC.COLLECTIVE R15, `(.L_x_7704) ;  /* 0x000000000f087348 */ /* 0x000fea0003c00000 */
[----:B------:R0:W1:Y:S02]  /*37ff0*/  SHFL.IDX P6, R14, R13, R12, R11 ;  /* 0x0000000c0d0e7389 */ /* 0x00006400000c000b */
[----:B01----:R-:W-:Y:S01]  /*38000*/  ENDCOLLECTIVE ;  /* 0x000000000000791b */ /* 0x003fe20003800000 */
.L_x_7704:
[----:B------:R-:W-:Y:S02]  /*38010*/  IMAD.MOV.U32 R13, RZ, RZ, R35 ;  /* 0x000000ffff0d7224 */ /* 0x000fe400078e0023 */
[----:B------:R-:W-:-:S07]  /*38020*/  IMAD.MOV.U32 R33, RZ, RZ, R14 ;  /* 0x000000ffff217224 */ /* 0x000fce00078e000e */
[----:B------:R-:W-:Y:S05]  /*38030*/  WARPSYNC.COLLECTIVE R15, `(.L_x_7705) ;  /* 0x000000000f087348 */ /* 0x000fea0003c00000 */
[----:B------:R0:W1:Y:S02]  /*38040*/  SHFL.IDX P6, R14, R13, R12, R11 ;  /* 0x0000000c0d0e7389 */ /* 0x00006400000c000b */
[----:B01----:R-:W-:Y:S01]  /*38050*/  ENDCOLLECTIVE ;  /* 0x000000000000791b */ /* 0x003fe20003800000 */
.L_x_7705:
[----:B------:R-:W-:Y:S02]  /*38060*/  IMAD.MOV.U32 R13, RZ, RZ, R37 ;  /* 0x000000ffff0d7224 */ /* 0x000fe400078e0025 */
[----:B------:R-:W-:-:S07]  /*38070*/  IMAD.MOV.U32 R35, RZ, RZ, R14 ;  /* 0x000000ffff237224 */ /* 0x000fce00078e000e */
[----:B------:R-:W-:Y:S05]  /*38080*/  WARPSYNC.COLLECTIVE R15, `(.L_x_7706) ;  /* 0x000000000f087348 */ /* 0x000fea0003c00000 */
[----:B------:R0:W1:Y:S02]  /*38090*/  SHFL.IDX P6, R14, R13, R12, R11 ;  /* 0x0000000c0d0e7389 */ /* 0x00006400000c000b */
[----:B01----:R-:W-:Y:S01]  /*380a0*/  ENDCOLLECTIVE ;  /* 0x000000000000791b */ /* 0x003fe20003800000 */
.L_x_7706:
[----:B------:R-:W-:Y:S02]  /*380b0*/  IMAD.MOV.U32 R37, RZ, RZ, R14 ;  /* 0x000000ffff257224 */ /* 0x000fe400078e000e */
[----:B------:R-:W-:Y:S02]  /*380c0*/  @!P1 IMAD.MOV.U32 R26, RZ, RZ, R4 ;  /* 0x000000ffff1a9224 */ /* 0x000fe400078e0004 */
[----:B------:R-:W-:Y:S01]  /*380d0*/  @!P1 IMAD.MOV.U32 R27, RZ, RZ, R5 ;  /* 0x000000ffff1b9224 */ /* 0x000fe200078e0005 */
[----:B------:R-:W-:Y:S01]  /*380e0*/  CS2R R4, SRZ ;  /* 0x0000000000047805 */ /* 0x000fe2000001ff00 */
[----:B------:R-:W-:Y:S02]  /*380f0*/  @!P1 IMAD.MOV.U32 R24, RZ, RZ, R6 ;  /* 0x000000ffff189224 */ /* 0x000fe400078e0006 */
[----:B------:R-:W-:Y:S02]  /*38100*/  @!P1 IMAD.MOV.U32 R25, RZ, RZ, R7 ;  /* 0x000000ffff199224 */ /* 0x000fe400078e0007 */
[----:B------:R-:W-:-:S02]  /*38110*/  @!P1 IMAD.MOV.U32 R20, RZ, RZ, R28 ;  /* 0x000000ffff149224 */ /* 0x000fc400078e001c */
[----:B------:R-:W-:Y:S02]  /*38120*/  @!P1 IMAD.MOV.U32 R21, RZ, RZ, R29 ;  /* 0x000000ffff159224 */ /* 0x000fe400078e001d */
[----:B------:R-:W-:Y:S02]  /*38130*/  @!P1 IMAD.MOV.U32 R8, RZ, RZ, R30 ;  /* 0x000000ffff089224 */ /* 0x000fe400078e001e */
[----:B------:R-:W-:Y:S01]  /*38140*/  @!P1 IMAD.MOV.U32 R9, RZ, RZ, R31 ;  /* 0x000000ffff099224 */ /* 0x000fe200078e001f */
[----:B------:R-:W-:Y:S06]  /*38150*/  BRA `(.L_x_7707) ;  /* 0xfffffd8c00287947 */ /* 0x000fec000383ffff */
.L_x_7418:
[----:B0-----:R0:W1:Y:S02]  /*38160*/  SYNCS.PHASECHK.TRANS64.TRYWAIT P1, [R18+URZ+0x2e800], R3 ;  /* 0x02e80003120075a7 */ /* 0x001064000802017f */
[----:B-1----:R-:W-:Y:S05]  /*38170*/  @!P1 NANOSLEEP.SYNCS 0x989680 ;  /* 0x009896800000995d */ /* 0x002fea0003900000 */
[----:B------:R-:W1:Y:S02]  /*38180*/  @!P1 SYNCS.PHASECHK.TRANS64 P1, [R18+URZ+0x2e800], R3 ;  /* 0x02e80003120095a7 */ /* 0x000e64000802007f */
[----:B-1----:R-:W-:Y:S05]  /*38190*/  @!P1 BRA `(.L_x_7418) ;  /* 0xfffffffc00f09947 */ /* 0x002fea000383ffff */
[----:B------:R-:W-:Y:S05]  /*381a0*/  BRA `(.L_x_7708) ;  /* 0xfffffd8c009c7947 */ /* 0x000fea000383ffff */
.L_x_7424:
[----:B-1----:R1:W2:Y:S02]  /*381b0*/  SYNCS.PHASECHK.TRANS64.TRYWAIT P2, [R0+URZ+0x2e830], R5 ;  /* 0x02e83005000075a7 */ /* 0x0022a4000804017f */
[----:B--2---:R-:W-:Y:S05]  /*381c0*/  @!P2 NANOSLEEP.SYNCS 0x989680 ;  /* 0x009896800000a95d */ /* 0x004fea0003900000 */
[----:B------:R-:W2:Y:S02]  /*381d0*/  @!P2 SYNCS.PHASECHK.TRANS64 P2, [R0+URZ+0x2e830], R5 ;  /* 0x02e830050000a5a7 */ /* 0x000ea4000804007f */
[----:B--2---:R-:W-:Y:S05]  /*381e0*/  @!P2 BRA `(.L_x_7424) ;  /* 0xfffffffc00f0a947 */ /* 0x004fea000383ffff */
[----:B------:R-:W-:Y:S05]  /*381f0*/  BRA `(.L_x_7423) ;  /* 0xfffffdac00f07947 */ /* 0x000fea000383ffff */
.L_x_7442:
[----:B-1----:R1:W2:Y:S02]  /*38200*/  SYNCS.PHASECHK.TRANS64.TRYWAIT P3, [R15+URZ+0x2e830], R14 ;  /* 0x02e8300e0f0075a7 */ /* 0x0022a4000806017f */
[----:B--2---:R-:W-:Y:S05]  /*38210*/  @!P3 NANOSLEEP.SYNCS 0x989680 ;  /* 0x009896800000b95d */ /* 0x004fea0003900000 */
[----:B------:R-:W2:Y:S02]  /*38220*/  @!P3 SYNCS.PHASECHK.TRANS64 P3, [R15+URZ+0x2e830], R14 ;  /* 0x02e8300e0f00b5a7 */ /* 0x000ea4000806007f */
[----:B--2---:R-:W-:Y:S05]  /*38230*/  @!P3 BRA `(.L_x_7442) ;  /* 0xfffffffc00f0b947 */ /* 0x004fea000383ffff */
[----:B------:R-:W-:Y:S05]  /*38240*/  BRA `(.L_x_7441) ;  /* 0xfffffe0800e87947 */ /* 0x000fea000383ffff */
.L_x_7446:
[----:B-1----:R1:W2:Y:S02]  /*38250*/  SYNCS.PHASECHK.TRANS64.TRYWAIT P2, [R15+URZ+0x2e850], R14 ;  /* 0x02e8500e0f0075a7 */ /* 0x0022a4000804017f */
[----:B--2---:R-:W-:Y:S05]  /*38260*/  @!P2 NANOSLEEP.SYNCS 0x989680 ;  /* 0x009896800000a95d */ /* 0x004fea0003900000 */
[----:B------:R-:W2:Y:S02]  /*38270*/  @!P2 SYNCS.PHASECHK.TRANS64 P2, [R15+URZ+0x2e850], R14 ;  /* 0x02e8500e0f00a5a7 */ /* 0x000ea4000804007f */
[----:B--2---:R-:W-:Y:S05]  /*38280*/  @!P2 BRA `(.L_x_7446) ;  /* 0xfffffffc00f0a947 */ /* 0x004fea000383ffff */
[----:B------:R-:W-:Y:S05]  /*38290*/  BRA `(.L_x_7443) ;  /* 0xfffffe1c00f87947 */ /* 0x000fea000383ffff */
.L_x_7466:
[----:B--2---:R2:W3:Y:S02]  /*382a0*/  SYNCS.PHASECHK.TRANS64.TRYWAIT P3, [R3+URZ+0x2e830], R0 ;  /* 0x02e83000030075a7 */ /* 0x0044e4000806017f */
[----:B---3--:R-:W-:Y:S05]  /*382b0*/  @!P3 NANOSLEEP.SYNCS 0x989680 ;  /* 0x009896800000b95d */ /* 0x008fea0003900000 */
[----:B------:R-:W3:Y:S02]  /*382c0*/  @!P3 SYNCS.PHASECHK.TRANS64 P3, [R3+URZ+0x2e830], R0 ;  /* 0x02e830000300b5a7 */ /* 0x000ee4000806007f */
[----:B---3--:R-:W-:Y:S05]  /*382d0*/  @!P3 BRA `(.L_x_7466) ;  /* 0xfffffffc00f0b947 */ /* 0x008fea000383ffff */
[----:B------:R-:W-:Y:S05]  /*382e0*/  BRA `(.L_x_7465) ;  /* 0xfffffe74007c7947 */ /* 0x000fea000383ffff */
.L_x_7470:
[----:B-1----:R1:W2:Y:S02]  /*382f0*/  SYNCS.PHASECHK.TRANS64.TRYWAIT P2, [R3+URZ+0x2e850], R0 ;  /* 0x02e85000030075a7 */ /* 0x0022a4000804017f */
[----:B--2---:R-:W-:Y:S05]  /*38300*/  @!P2 NANOSLEEP.SYNCS 0x989680 ;  /* 0x009896800000a95d */ /* 0x004fea0003900000 */
[----:B------:R-:W2:Y:S02]  /*38310*/  @!P2 SYNCS.PHASECHK.TRANS64 P2, [R3+URZ+0x2e850], R0 ;  /* 0x02e850000300a5a7 */ /* 0x000ea4000804007f */
[----:B--2---:R-:W-:Y:S05]  /*38320*/  @!P2 BRA `(.L_x_7470) ;  /* 0xfffffffc00f0a947 */ /* 0x004fea000383ffff */
[----:B------:R-:W-:Y:S05]  /*38330*/  BRA `(.L_x_7467) ;  /* 0xfffffe8800907947 */ /* 0x000fea000383ffff */
.L_x_7478:
[----:B--2---:R2:W3:Y:S02]  /*38340*/  SYNCS.PHASECHK.TRANS64.TRYWAIT P3, [R3+URZ+0x2e830], R0 ;  /* 0x02e83000030075a7 */ /* 0x0044e4000806017f */
[----:B---3--:R-:W-:Y:S05]  /*38350*/  @!P3 NANOSLEEP.SYNCS 0x989680 ;  /* 0x009896800000b95d */ /* 0x008fea0003900000 */
[----:B------:R-:W3:Y:S02]  /*38360*/  @!P3 SYNCS.PHASECHK.TRANS64 P3, [R3+URZ+0x2e830], R0 ;  /* 0x02e830000300b5a7 */ /* 0x000ee4000806007f */
[----:B---3--:R-:W-:Y:S05]  /*38370*/  @!P3 BRA `(.L_x_7478) ;  /* 0xfffffffc00f0b947 */ /* 0x008fea000383ffff */
[----:B------:R-:W-:Y:S05]  /*38380*/  BRA `(.L_x_7477) ;  /* 0xfffffeb400607947 */ /* 0x000fea000383ffff */
.L_x_7482:
[----:B-1----:R1:W2:Y:S02]  /*38390*/  SYNCS.PHASECHK.TRANS64.TRYWAIT P2, [R3+URZ+0x2e850], R0 ;  /* 0x02e85000030075a7 */ /* 0x0022a4000804017f */
[----:B--2---:R-:W-:Y:S05]  /*383a0*/  @!P2 NANOSLEEP.SYNCS 0x989680 ;  /* 0x009896800000a95d */ /* 0x004fea0003900000 */
[----:B------:R-:W2:Y:S02]  /*383b0*/  @!P2 SYNCS.PHASECHK.TRANS64 P2, [R3+URZ+0x2e850], R0 ;  /* 0x02e850000300a5a7 */ /* 0x000ea4000804007f */
[----:B--2---:R-:W-:Y:S05]  /*383c0*/  @!P2 BRA `(.L_x_7482) ;  /* 0xfffffffc00f0a947 */ /* 0x004fea000383ffff */
[----:B------:R-:W-:Y:S05]  /*383d0*/  BRA `(.L_x_7479) ;  /* 0xfffffec8007c7947 */ /* 0x000fea000383ffff */
.L_x_7496:
[----:B--2---:R2:W3:Y:S02]  /*383e0*/  SYNCS.PHASECHK.TRANS64.TRYWAIT P1, [R13+URZ+0x2e850], R4 ;  /* 0x02e850040d0075a7 */ /* 0x0044e4000802017f */
[----:B---3--:R-:W-:Y:S05]  /*383f0*/  @!P1 NANOSLEEP.SYNCS 0x989680 ;  /* 0x009896800000995d */ /* 0x008fea0003900000 */
[----:B------:R-:W3:Y:S02]  /*38400*/  @!P1 SYNCS.PHASECHK.TRANS64 P1, [R13+URZ+0x2e850], R4 ;  /* 0x02e850040d0095a7 */ /* 0x000ee4000802007f */
[----:B---3--:R-:W-:Y:S05]  /*38410*/  @!P1 BRA `(.L_x_7496) ;  /* 0xfffffffc00f09947 */ /* 0x008fea000383ffff */
[----:B------:R-:W-:Y:S05]  /*38420*/  BRA `(.L_x_7495) ;  /* 0xffffff1800f47947 */ /* 0x000fea000383ffff */
.L_x_7500:
[----:B------:R-:W-:Y:S01]  /*38430*/  SEL R55, R12, R65, P0 ;  /* 0x000000410c377207 */ /* 0x000fe20000000000 */
[----:B------:R-:W-:Y:S01]  /*38440*/  IMAD.MOV.U32 R15, RZ, RZ, -0x1 ;  /* 0xffffffffff0f7424 */ /* 0x000fe200078e00ff */
[----:B------:R-:W-:Y:S01]  /*38450*/  SEL R62, R65, R12, P0 ;  /* 0x0000000c413e7207 */ /* 0x000fe20000000000 */
[----:B-----5:R-:W-:Y:S01]  /*38460*/  IMAD.MOV.U32 R12, RZ, RZ, R26 ;  /* 0x000000ffff0c7224 */ /* 0x020fe200078e001a */
[----:B------:R-:W-:Y:S02]  /*38470*/  SEL R63, R11, R106, P0 ;  /* 0x0000006a0b3f7207 */ /* 0x000fe40000000000 */
[----:B------:R-:W-:Y:S01]  /*38480*/  SEL R70, R106, R11, P0 ;  /* 0x0000000b6a467207 */ /* 0x000fe20000000000 */
[----:B------:R-:W-:Y:S01]  /*38490*/  IMAD.MOV.U32 R11, RZ, RZ, 0x1c1f ;  /* 0x00001c1fff0b7424 */ /* 0x000fe200078e00ff */
[----:B------:R-:W-:Y:S02]  /*384a0*/  SEL R59, R72, R57, P0 ;  /* 0x00000039483b7207 */ /* 0x000fe40000000000 */
[----:B------:R-:W-:-:S07]  /*384b0*/  SEL R66, R57, R72, P0 ;  /* 0x0000004839427207 */ /* 0x000fce0000000000 */
[----:B------:R-:W-:Y:S05]  /*384c0*/  WARPSYNC.COLLECTIVE R15, `(.L_x_7709) ;  /* 0x000000000f087348 */ /* 0x000fea0003c00000 */
[----:B------:R0:W1:Y:S02]  /*384d0*/  SHFL.IDX P6, R14, R13, R12, R11 ;  /* 0x0000000c0d0e7389 */ /* 0x00006400000c000b */
[----:B01----:R-:W-:Y:S01]  /*384e0*/  ENDCOLLECTIVE ;  /* 0x000000000000791b */ /* 0x003fe20003800000 */
.L_x_7709:
        /* <DEDUP_REMOVED lines=11> */
[----:B------:R-:W-:Y:S02]  /*385a0*/  LOP3.LUT R29, R26, 0x2, RZ, 0x3c, !PT ;  /* 0x000000021a1d7812 */ /* 0x000fe400078e3cff */
[----:B------:R-:W-:Y:S01]  /*385b0*/  SEL R9, R21, R118, P0 ;  /* 0x0000007615097207 */ /* 0x000fe20000000000 */
[----:B------:R-:W-:Y:S01]  /*385c0*/  IMAD.MOV.U32 R5, RZ, RZ, R14 ;  /* 0x000000ffff057224 */ /* 0x000fe200078e000e */
[----:B------:R-:W-:-:S07]  /*385d0*/  SEL R24, R118, R21, P0 ;  /* 0x0000001576187207 */ /* 0x000fce0000000000 */
[----:B------:R-:W-:Y:S05]  /*385e0*/  WARPSYNC.COLLECTIVE R15, `(.L_x_7710) ;  /* 0x000000000f087348 */ /* 0x000fea0003c00000 */
[----:B------:R0:W1:Y:S02]  /*385f0*/  SHFL.IDX P6, R14, R13, R12, R11 ;  /* 0x0000000c0d0e7389 */ /* 0x00006400000c000b */
[----:B01----:R-:W-:Y:S01]  /*38600*/  ENDCOLLECTIVE ;  /* 0x000000000000791b */ /* 0x003fe20003800000 */
.L_x_7710:
        /* <DEDUP_REMOVED lines=19> */
.L_x_7711:
        /* <DEDUP_REMOVED lines=18> */
.L_x_7712:
        /* <DEDUP_REMOVED lines=19> */
.L_x_7713:
        /* <DEDUP_REMOVED lines=12> */
.L_x_7714:
[----:B------:R-:W-:Y:S02]  /*38a50*/  IMAD.MOV.U32 R13, RZ, RZ, R86 ;  /* 0x000000ffff0d7224 */ /* 0x000fe400078e0056 */
[----:B------:R-:W-:Y:S02]  /*38a60*/  IMAD.MOV.U32 R12, RZ, RZ, R29 ;  /* 0x000000ffff0c7224 */ /* 0x000fe400078e001d */
[----:B------:R-:W-:-:S07]  /*38a70*/  IMAD.MOV.U32 R9, RZ, RZ, R14 ;  /* 0x000000ffff097224 */ /* 0x000fce00078e000e */
[----:B------:R-:W-:Y:S05]  /*38a80*/  WARPSYNC.COLLECTIVE R15, `(.L_x_7715) ;  /* 0x000000000f087348 */ /* 0x000fea0003c00000 */
[----:B------:R0:W1:Y:S02]  /*38a90*/  SHFL.IDX P6, R14, R13, R12, R11 ;  /* 0x0000000c0d0e7389 */ /* 0x00006400000c000b */
[----:B01----:R-:W-:Y:S01]  /*38aa0*/  ENDCOLLECTIVE ;  /* 0x000000000000791b */ /* 0x003fe20003800000 */
.L_x_7715:
[----:B------:R-:W-:Y:S02]  /*38ab0*/  IMAD.MOV.U32 R13, RZ, RZ, R24 ;  /* 0x000000ffff0d7224 */ /* 0x000fe400078e0018 */
[----:B------:R-:W-:-:S07]  /*38ac0*/  IMAD.MOV.U32 R21, RZ, RZ, R14 ;  /* 0x000000ffff157224 */ /* 0x000fce00078e000e */
[----:B------:R-:W-:Y:S05]  /*38ad0*/  WARPSYNC.COLLECTIVE R15, `(.L_x_7716) ;  /* 0x000000000f087348 */ /* 0x000fea0003c00000 */
[----:B------:R0:W1:Y:S02]  /*38ae0*/  SHFL.IDX P6, R14, R13, R12, R11 ;  /* 0x0000000c0d0e7389 */ /* 0x00006400000c000b */
[----:B01----:R-:W-:Y:S01]  /*38af0*/  ENDCOLLECTIVE ;  /* 0x000000000000791b */ /* 0x003fe20003800000 */
.L_x_7716:
        /* <DEDUP_REMOVED lines=8> */
.L_x_7717:
[----:B------:R-:W-:Y:S02]  /*38b80*/  SEL R104, R9, R24, P0 ;  /* 0x0000001809687207 */ /* 0x000fe40000000000 */
[----:B------:R-:W-:Y:S01]  /*38b90*/  SEL R106, R24, R9, P0 ;  /* 0x00000009186a7207 */ /* 0x000fe20000000000 */
[----:B------:R-:W-:Y:S02]  /*38ba0*/  IMAD.MOV.U32 R13, RZ, RZ, R27 ;  /* 0x000000ffff0d7224 */ /* 0x000fe400078e001b */
[----:B------:R-:W-:-:S07]  /*38bb0*/  IMAD.MOV.U32 R25, RZ, RZ, R14 ;  /* 0x000000ffff197224 */ /* 0x000fce00078e000e */
[----:B------:R-:W-:Y:S05]  /*38bc0*/  WARPSYNC.COLLECTIVE R15, `(.L_x_7718) ;  /* 0x000000000f087348 */ /* 0x000fea0003c00000 */
[----:B------:R0:W1:Y:S02]  /*38bd0*/  SHFL.IDX P6, R14, R13, R12, R11 ;  /* 0x0000000c0d0e7389 */ /* 0x00006400000c000b */
[----:B01----:R-:W-:Y:S01]  /*38be0*/  ENDCOLLECTIVE ;  /* 0x000000000000791b */ /* 0x003fe20003800000 */
.L_x_7718:
[----:B------:R-:W-:Y:S02]  /*38bf0*/  IMAD.MOV.U32 R13, RZ, RZ, R48 ;  /* 0x000000ffff0d7224 */ /* 0x000fe400078e0030 */
[----:B------:R-:W-:Y:S02]  /*38c00*/  IMAD.MOV.U32 R12, RZ, RZ, R29 ;  /* 0x000000ffff0c7224 */ /* 0x000fe400078e001d */
[----:B------:R-:W-:-:S07]  /*38c10*/  IMAD.MOV.U32 R27, RZ, RZ, R14 ;  /* 0x000000ffff1b7224 */ /* 0x000fce00078e000e */
[----:B------:R-:W-:Y:S05]  /*38c20*/  WARPSYNC.COLLECTIVE R15, `(.L_x_7719) ;  /* 0x000000000f087348 */ /* 0x000fea0003c00000 */
[----:B------:R0:W1:Y:S02]  /*38c30*/  SHFL.IDX P6, R14, R13, R12, R11 ;  /* 0x0000000c0d0e7389 */ /* 0x00006400000c000b */
[----:B01----:R-:W-:Y:S01]  /*38c40*/  ENDCOLLECTIVE ;  /* 0x000000000000791b */ /* 0x003fe20003800000 */
.L_x_7719:
[----:B------:R-:W-:Y:S02]  /*38c50*/  IMAD.MOV.U32 R13, RZ, RZ, R50 ;  /* 0x000000ffff0d7224 */ /* 0x000fe400078e0032 */
[----:B------:R-:W-:-:S07]  /*38c60*/  IMAD.MOV.U32 R48, RZ, RZ, R14 ;  /* 0x000000ffff307224 */ /* 0x000fce00078e000e */
[----:B------:R-:W-:Y:S05]  /*38c70*/  WARPSYNC.COLLECTIVE R15, `(.L_x_7720) ;  /* 0x000000000f087348 */ /* 0x000fea0003c00000 */
[----:B------:R0:W1:Y:S02]  /*38c80*/  SHFL.IDX P6, R14, R13, R12, R11 ;  /* 0x0000000c0d0e7389 */ /* 0x00006400000c000b */
[----:B01----:R-:W-:Y:S01]  /*38c90*/  ENDCOLLECTIVE ;  /* 0x000000000000791b */ /* 0x003fe20003800000 */
.L_x_7720:
        /* <DEDUP_REMOVED lines=8> */
.L_x_7721:
[----:B------:R-:W-:Y:S02]  /*38d20*/  SEL R0, R27, R50, P0 ;  /* 0x000000321b007207 */ /* 0x000fe40000000000 */
[----:B------:R-:W-:Y:S01]  /*38d30*/  SEL R6, R50, R27, P0 ;  /* 0x0000001b32067207 */ /* 0x000fe20000000000 */
[----:B------:R-:W-:Y:S02]  /*38d40*/  IMAD.MOV.U32 R13, RZ, RZ, R45 ;  /* 0x000000ffff0d7224 */ /* 0x000fe400078e002d */
[----:B------:R-:W-:-:S07]  /*38d50*/  IMAD.MOV.U32 R43, RZ, RZ, R14 ;  /* 0x000000ffff2b7224 */ /* 0x000fce00078e000e */
[----:B------:R-:W-:Y:S05]  /*38d60*/  WARPSYNC.COLLECTIVE R15, `(.L_x_7722) ;  /* 0x000000000f087348 */ /* 0x000fea0003c00000 */
[----:B------:R0:W1:Y:S02]  /*38d70*/  SHFL.IDX P6, R14, R13, R12, R11 ;  /* 0x0000000c0d0e7389 */ /* 0x00006400000c000b */
[----:B01----:R-:W-:Y:S01]  /*38d80*/  ENDCOLLECTIVE ;  /* 0x000000000000791b */ /* 0x003fe20003800000 */
.L_x_7722:
[----:B------:R-:W-:Y:S02]  /*38d90*/  IMAD.MOV.U32 R13, RZ, RZ, R52 ;  /* 0x000000ffff0d7224 */ /* 0x000fe400078e0034 */
[----:B------:R-:W-:Y:S02]  /*38da0*/  IMAD.MOV.U32 R12, RZ, RZ, R29 ;  /* 0x000000ffff0c7224 */ /* 0x000fe400078e001d */
[----:B------:R-:W-:-:S07]  /*38db0*/  IMAD.MOV.U32 R45, RZ, RZ, R14 ;  /* 0x000000ffff2d7224 */ /* 0x000fce00078e000e */
[----:B------:R-:W-:Y:S05]  /*38dc0*/  WARPSYNC.COLLECTIVE R15, `(.L_x_7723) ;  /* 0x000000000f087348 */ /* 0x000fea0003c00000 */
[----:B------:R0:W1:Y:S02]  /*38dd0*/  SHFL.IDX P6, R14, R13, R12, R11 ;  /* 0x0000000c0d0e7389 */ /* 0x00006400000c000b */
[----:B01----:R-:W-:Y:S01]  /*38de0*/  ENDCOLLECTIVE ;  /* 0x000000000000791b */ /* 0x003fe20003800000 */
.L_x_7723:
[----:B------:R-:W-:Y:S02]  /*38df0*/  IMAD.MOV.U32 R13, RZ, RZ, R54 ;  /* 0x000000ffff0d7224 */ /* 0x000fe400078e0036 */
[----:B------:R-:W-:-:S07]  /*38e00*/  IMAD.MOV.U32 R52, RZ, RZ, R14 ;  /* 0x000000ffff347224 */ /* 0x000fce00078e000e */
[----:B------:R-:W-:Y:S05]  /*38e10*/  WARPSYNC.COLLECTIVE R15, `(.L_x_7724) ;  /* 0x000000000f087348 */ /* 0x000fea0003c00000 */
[----:B------:R0:W1:Y:S02]  /*38e20*/  SHFL.IDX P6, R14, R13, R12, R11 ;  /* 0x0000000c0d0e7389 */ /* 0x00006400000c000b */
[----:B01----:R-:W-:Y:S01]  /*38e30*/  ENDCOLLECTIVE ;  /* 0x000000000000791b */ /* 0x003fe20003800000 */
.L_x_7724:
        /* <DEDUP_REMOVED lines=8> */
.L_x_7725:
[----:B------:R-:W-:Y:S02]  /*38ec0*/  SEL R8, R45, R54, P0 ;  /* 0x000000362d087207 */ /* 0x000fe40000000000 */
[----:B------:R-:W-:Y:S01]  /*38ed0*/  SEL R4, R54, R45, P0 ;  /* 0x0000002d36047207 */ /* 0x000fe20000000000 */
[----:B------:R-:W-:Y:S02]  /*38ee0*/  IMAD.MOV.U32 R13, RZ, RZ, R49 ;  /* 0x000000ffff0d7224 */ /* 0x000fe400078e0031 */
[----:B------:R-:W-:-:S07]  /*38ef0*/  IMAD.MOV.U32 R47, RZ, RZ, R14 ;  /* 0x000000ffff2f7224 */ /* 0x000fce00078e000e */
[----:B------:R-:W-:Y:S05]  /*38f00*/  WARPSYNC.COLLECTIVE R15, `(.L_x_7726) ;  /* 0x000000000f087348 */ /* 0x000fea0003c00000 */
[----:B------:R0:W1:Y:S02]  /*38f10*/  SHFL.IDX P6, R14, R13, R12, R11 ;  /* 0x0000000c0d0e7389 */ /* 0x00006400000c000b */
[----:B01----:R-:W-:Y:S01]  /*38f20*/  ENDCOLLECTIVE ;  /* 0x000000000000791b */ /* 0x003fe20003800000 */
.L_x_7726:
[----:B------:R-:W-:Y:S02]  /*38f30*/  IMAD.MOV.U32 R13, RZ, RZ, R56 ;  /* 0x000000ffff0d7224 */ /* 0x000fe400078e0038 */
[----:B------:R-:W-:Y:S02]  /*38f40*/  IMAD.MOV.U32 R12, RZ, RZ, R29 ;  /* 0x000000ffff0c7224 */ /* 0x000fe400078e001d */
[----:B------:R-:W-:-:S07]  /*38f50*/  IMAD.MOV.U32 R49, RZ, RZ, R14 ;  /* 0x000000ffff317224 */ /* 0x000fce00078e000e */
[----:B------:R-:W-:Y:S05]  /*38f60*/  WARPSYNC.COLLECTIVE R15, `(.L_x_7727) ;  /* 0x000000000f087348 */ /* 0x000fea0003c00000 */
[----:B------:R0:W1:Y:S02]  /*38f70*/  SHFL.IDX P6, R14, R13, R12, R11 ;  /* 0x0000000c0d0e7389 */ /* 0x00006400000c000b */
[----:B01----:R-:W-:Y:S01]  /*38f80*/  ENDCOLLECTIVE ;  /* 0x000000000000791b */ /* 0x003fe20003800000 */
.L_x_7727:
[----:B------:R-:W-:Y:S02]  /*38f90*/  IMAD.MOV.U32 R13, RZ, RZ, R58 ;  /* 0x000000ffff0d7224 */ /* 0x000fe400078e003a */
[----:B------:R-:W-:-:S07]  /*38fa0*/  IMAD.MOV.U32 R56, RZ, RZ, R14 ;  /* 0x000000ffff387224 */ /* 0x000fce00078e000e */
[----:B------:R-:W-:Y:S05]  /*38fb0*/  WARPSYNC.COLLECTIVE R15, `(.L_x_7728) ;  /* 0x000000000f087348 */ /* 0x000fea0003c00000 */
[----:B------:R0:W1:Y:S02]  /*38fc0*/  SHFL.IDX P6, R14, R13, R12, R11 ;  /* 0x0000000c0d0e7389 */ /* 0x00006400000c000b */
[----:B01----:R-:W-:Y:S01]  /*38fd0*/  ENDCOLLECTIVE ;  /* 0x000000000000791b */ /* 0x003fe20003800000 */
.L_x_7728:
        /* <DEDUP_REMOVED lines=8> */
.L_x_7729:
[----:B------:R-:W-:Y:S02]  /*39060*/  SEL R24, R49, R58, P0 ;  /* 0x0000003a31187207 */ /* 0x000fe40000000000 */
[----:B------:R-:W-:Y:S01]  /*39070*/  SEL R48, R58, R49, P0 ;  /* 0x000000313a307207 */ /* 0x000fe20000000000 */
[----:B------:R-:W-:Y:S02]  /*39080*/  IMAD.MOV.U32 R13, RZ, RZ, R55 ;  /* 0x000000ffff0d7224 */ /* 0x000fe400078e0037 */
[----:B------:R-:W-:-:S07]  /*39090*/  IMAD.MOV.U32 R53, RZ, RZ, R14 ;  /* 0x000000ffff357224 */ /* 0x000fce00078e000e */
[----:B------:R-:W-:Y:S05]  /*390a0*/  WARPSYNC.COLLECTIVE R15, `(.L_x_7730) ;  /* 0x000000000f087348 */ /* 0x000fea0003c00000 */
[----:B------:R0:W1:Y:S02]  /*390b0*/  SHFL.IDX P6, R14, R13, R12, R11 ;  /* 0x0000000c0d0e7389 */ /* 0x00006400000c000b */
[----:B01----:R-:W-:Y:S01]  /*390c0*/  ENDCOLLECTIVE ;  /* 0x000000000000791b */ /* 0x003fe20003800000 */
.L_x_7730:
[----:B------:R-:W-:Y:S02]  /*390d0*/  IMAD.MOV.U32 R13, RZ, RZ, R60 ;  /* 0x000000ffff0d7224 */ /* 0x000fe400078e003c */
[----:B------:R-:W-:Y:S02]  /*390e0*/  IMAD.MOV.U32 R12, RZ, RZ, R29 ;  /* 0x000000ffff0c7224 */ /* 0x000fe400078e001d */
[----:B------:R-:W-:-:S07]  /*390f0*/  IMAD.MOV.U32 R55, RZ, RZ, R14 ;  /* 0x000000ffff377224 */ /* 0x000fce00078e000e */
[----:B------:R-:W-:Y:S05]  /*39100*/  WARPSYNC.COLLECTIVE R15, `(.L_x_7731) ;  /* 0x000000000f087348 */ /* 0x000fea0003c00000 */
[----:B------:R0:W1:Y:S02]  /*39110*/  SHFL.IDX P6, R14, R13, R12, R11 ;  /* 0x0000000c0d0e7389 */ /* 0x00006400000c000b */
[----:B01----:R-:W-:Y:S01]  /*39120*/  ENDCOLLECTIVE ;  /* 0x000000000000791b */ /* 0x003fe20003800000 */
.L_x_7731:
[----:B------:R-:W-:Y:S02]  /*39130*/  IMAD.MOV.U32 R13, RZ, RZ, R62 ;  /* 0x000000ffff0d7224 */ /* 0x000fe400078e003e */
[----:B------:R-:W-:-:S07]  /*39140*/  IMAD.MOV.U32 R60, RZ, RZ, R14 ;  /* 0x000000ffff3c7224 */ /* 0x000fce00078e000e */
[----:B------:R-:W-:Y:S05]  /*39150*/  WARPSYNC.COLLECTIVE R15, `(.L_x_7732) ;  /* 0x000000000f087348 */ /* 0x000fea0003c00000 */
[----:B------:R0:W1:Y:S02]  /*39160*/  SHFL.IDX P6, R14, R13, R12, R11 ;  /* 0x0000000c0d0e7389 */ /* 0x00006400000c000b */
[----:B01----:R-:W-:Y:S01]  /*39170*/  ENDCOLLECTIVE ;  /* 0x000000000000791b */ /* 0x003fe20003800000 */
.L_x_7732:
        /* <DEDUP_REMOVED lines=8> */
.L_x_7733:
[----:B------:R-:W-:Y:S02]  /*39200*/  SEL R50, R55, R62, P0 ;  /* 0x0000003e37327207 */ /* 0x000fe40000000000 */
[----:B------:R-:W-:Y:S01]  /*39210*/  SEL R52, R62, R55, P0 ;  /* 0x000000373e347207 */ /* 0x000fe20000000000 */
[----:B------:R-:W-:Y:S02]  /*39220*/  IMAD.MOV.U32 R13, RZ, RZ, R59 ;  /* 0x000000ffff0d7224 */ /* 0x000fe400078e003b */
[----:B------:R-:W-:-:S07]  /*39230*/  IMAD.MOV.U32 R57, RZ, RZ, R14 ;  /* 0x000000ffff397224 */ /* 0x000fce00078e000e */
[----:B------:R-:W-:Y:S05]  /*39240*/  WARPSYNC.COLLECTIVE R15, `(.L_x_7734) ;  /* 0x000000000f087348 */ /* 0x000fea0003c00000 */
[----:B------:R0:W1:Y:S02]  /*39250*/  SHFL.IDX P6, R14, R13, R12, R11 ;  /* 0x0000000c0d0e7389 */ /* 0x00006400000c000b */
[----:B01----:R-:W-:Y:S01]  /*39260*/  ENDCOLLECTIVE ;  /* 0x000000000000791b */ /* 0x003fe20003800000 */
.L_x_7734:
[----:B------:R-:W-:Y:S02]  /*39270*/  IMAD.MOV.U32 R13, RZ, RZ, R64 ;  /* 0x000000ffff0d7224 */ /* 0x000fe400078e0040 */
[----:B------:R-:W-:Y:S02]  /*39280*/  IMAD.MOV.U32 R12, RZ, RZ, R29 ;  /* 0x000000ffff0c7224 */ /* 0x000fe400078e001d */
[----:B------:R-:W-:-:S07]  /*39290*/  IMAD.MOV.U32 R59, RZ, RZ, R14 ;  /* 0x000000ffff3b7224 */ /* 0x000fce00078e000e */
[----:B------:R-:W-:Y:S05]  /*392a0*/  WARPSYNC.COLLECTIVE R15, `(.L_x_7735) ;  /* 0x000000000f087348 */ /* 0x000fea0003c00000 */
[----:B------:R0:W1:Y:S02]  /*392b0*/  SHFL.IDX P6, R14, R13, R12, R11 ;  /* 0x0000000c0d0e7389 */ /* 0x00006400000c000b */
[----:B01----:R-:W-:Y:S01]  /*392c0*/  ENDCOLLECTIVE ;  /* 0x000000000000791b */ /* 0x003fe20003800000 */
.L_x_7735:
[----:B------:R-:W-:Y:S02]  /*392d0*/  IMAD.MOV.U32 R13, RZ, RZ, R66 ;  /* 0x000000ffff0d7224 */ /* 0x000fe400078e0042 */
[----:B------:R-:W-:-:S07]  /*392e0*/  IMAD.MOV.U32 R64, RZ, RZ, R14 ;  /* 0x000000ffff407224 */ /* 0x000fce00078e000e */
[----:B------:R-:W-:Y:S05]  /*392f0*/  WARPSYNC.COLLECTIVE R15, `(.L_x_7736) ;  /* 0x000000000f087348 */ /* 0x000fea0003c00000 */
[----:B------:R0:W1:Y:S02]  /*39300*/  SHFL.IDX P6, R14, R13, R12, R11 ;  /* 0x0000000c0d0e7389 */ /* 0x00006400000c000b */
[----:B01----:R-:W-:Y:S01]  /*39310*/  ENDCOLLECTIVE ;  /* 0x000000000000791b */ /* 0x003fe20003800000 */
.L_x_7736:
        /* <DEDUP_REMOVED lines=8> */
.L_x_7737:
[----:B------:R-:W-:Y:S02]  /*393a0*/  SEL R54, R59, R66, P0 ;  /* 0x000000423b367207 */ /* 0x000fe40000000000 */
[----:B------:R-:W-:Y:S01]  /*393b0*/  SEL R112, R66, R59, P0 ;  /* 0x0000003b42707207 */ /* 0x000fe20000000000 */
[----:B------:R-:W-:Y:S02]  /*393c0*/  IMAD.MOV.U32 R13, RZ, RZ, R63 ;  /* 0x000000ffff0d7224 */ /* 0x000fe400078e003f */
[----:B------:R-:W-:-:S07]  /*393d0*/  IMAD.MOV.U32 R61, RZ, RZ, R14 ;  /* 0x000000ffff3d7224 */ /* 0x000fce00078e000e */
[----:B------:R-:W-:Y:S05]  /*393e0*/  WARPSYNC.COLLECTIVE R15, `(.L_x_7738) ;  /* 0x000000000f087348 */ /* 0x000fea0003c00000 */
[----:B------:R0:W1:Y:S02]  /*393f0*/  SHFL.IDX P6, R14, R13, R12, R11 ;  /* 0x0000000c0d0e7389 */ /* 0x00006400000c000b */
[----:B01----:R-:W-:Y:S01]  /*39400*/  ENDCOLLECTIVE ;  /* 0x000000000000791b */ /* 0x003fe20003800000 */
.L_x_7738:
[----:B------:R-:W-:Y:S02]  /*39410*/  IMAD.MOV.U32 R13, RZ, RZ, R68 ;  /* 0x000000ffff0d7224 */ /* 0x000fe400078e0044 */
[----:B------:R-:W-:Y:S02]  /*39420*/  IMAD.MOV.U32 R12, RZ, RZ, R29 ;  /* 0x000000ffff0c7224 */ /* 0x000fe400078e001d */
[----:B------:R-:W-:-:S07]  /*39430*/  IMAD.MOV.U32 R63, RZ, RZ, R14 ;  /* 0x000000ffff3f7224 */ /* 0x000fce00078e000e */
[----:B------:R-:W-:Y:S05]  /*39440*/  WARPSYNC.COLLECTIVE R15, `(.L_x_7739) ;  /* 0x000000000f087348 */ /* 0x000fea0003c00000 */
[----:B------:R0:W1:Y:S02]  /*39450*/  SHFL.IDX P6, R14, R13, R12, R11 ;  /* 0x0000000c0d0e7389 */ /* 0x00006400000c000b */
[----:B01----:R-:W-:Y:S01]  /*39460*/  ENDCOLLECTIVE ;  /* 0x000000000000791b */ /* 0x003fe20003800000 */
.L_x_7739:
[----:B------:R-:W-:Y:S02]  /*39470*/  IMAD.MOV.U32 R13, RZ, RZ, R70 ;  /* 0x000000ffff0d7224 */ /* 0x000fe400078e0046 */
[----:B------:R-:W-:-:S07]  /*39480*/  IMAD.MOV.U32 R68, RZ, RZ, R14 ;  /* 0x000000ffff447224 */ /* 0x000fce00078e000e */
[----:B------:R-:W-:Y:S05]  /*39490*/  WARPSYNC.COLLECTIVE R15, `(.L_x_7740) ;  /* 0x000000000f087348 */ /* 0x000fea0003c00000 */
[----:B------:R0:W1:Y:S02]  /*394a0*/  SHFL.IDX P6, R14, R13, R12, R11 ;  /* 0x0000000c0d0e7389 */ /* 0x00006400000c000b */
[----:B01----:R-:W-:Y:S01]  /*394b0*/  ENDCOLLECTIVE ;  /* 0x000000000000791b */ /* 0x003fe20003800000 */
.L_x_7740:
        /* <DEDUP_REMOVED lines=8> */
.L_x_7741:
[----:B------:R-:W-:Y:S02]  /*39540*/  SEL R114, R63, R70, P0 ;  /* 0x000000463f727207 */ /* 0x000fe40000000000 */
[----:B------:R-:W-:Y:S01]  /*39550*/  SEL R70, R70, R63, P0 ;  /* 0x0000003f46467207 */ /* 0x000fe20000000000 */
[----:B------:R-:W-:Y:S02]  /*39560*/  IMAD.MOV.U32 R13, RZ, RZ, R67 ;  /* 0x000000ffff0d7224 */ /* 0x000fe400078e0043 */
[----:B------:R-:W-:-:S07]  /*39570*/  IMAD.MOV.U32 R65, RZ, RZ, R14 ;  /* 0x000000ffff417224 */ /* 0x000fce00078e000e */
[----:B------:R-:W-:Y:S05]  /*39580*/  WARPSYNC.COLLECTIVE R15, `(.L_x_7742) ;  /* 0x000000000f087348 */ /* 0x000fea0003c00000 */
[----:B------:R0:W1:Y:S02]  /*39590*/  SHFL.IDX P6, R14, R13, R12, R11 ;  /* 0x0000000c0d0e7389 */ /* 0x00006400000c000b */
[----:B01----:R-:W-:Y:S01]  /*395a0*/  ENDCOLLECTIVE ;  /* 0x000000000000791b */ /* 0x003fe20003800000 */
.L_x_7742:
[----:B------:R-:W-:Y:S02]  /*395b0*/  IMAD.MOV.U32 R13, RZ, RZ, R72 ;  /* 0x000000ffff0d7224 */ /* 0x000fe400078e0048 */
[----:B------:R-:W-:Y:S02]  /*395c0*/  IMAD.MOV.U32 R12, RZ, RZ, R29 ;  /* 0x000000ffff0c7224 */ /* 0x000fe400078e001d */
[----:B------:R-:W-:-:S07]  /*395d0*/  IMAD.MOV.U32 R67, RZ, RZ, R14 ;  /* 0x000000ffff437224 */ /* 0x000fce00078e000e */
[----:B------:R-:W-:Y:S05]  /*395e0*/  WARPSYNC.COLLECTIVE R15, `(.L_x_7743) ;  /* 0x000000000f087348 */ /* 0x000fea0003c00000 */
[----:B------:R0:W1:Y:S02]  /*395f0*/  SHFL.IDX P6, R14, R13, R12, R11 ;  /* 0x0000000c0d0e7389 */ /* 0x00006400000c000b */
[----:B01----:R-:W-:Y:S01]  /*39600*/  ENDCOLLECTIVE ;  /* 0x000000000000791b */ /* 0x003fe20003800000 */
.L_x_7743:
[----:B------:R-:W-:Y:S02]  /*39610*/  IMAD.MOV.U32 R13, RZ, RZ, R76 ;  /* 0x000000ffff0d7224 */ /* 0x000fe400078e004c */
[----:B------:R-:W-:-:S07]  /*39620*/  IMAD.MOV.U32 R72, RZ, RZ, R14 ;  /* 0x000000ffff487224 */ /* 0x000fce00078e000e */
[----:B------:R-:W-:Y:S05]  /*39630*/  WARPSYNC.COLLECTIVE R15, `(.L_x_7744) ;  /* 0x000000000f087348 */ /* 0x000fea0003c00000 */
[----:B------:R0:W1:Y:S02]  /*39640*/  SHFL.IDX P6, R14, R13, R12, R11 ;  /* 0x0000000c0d0e7389 */ /* 0x00006400000c000b */
[----:B01----:R-:W-:Y:S01]  /*39650*/  ENDCOLLECTIVE ;  /* 0x000000000000791b */ /* 0x003fe20003800000 */
.L_x_7744:
        /* <DEDUP_REMOVED lines=8> */
.L_x_7745:
[----:B------:R-:W-:Y:S02]  /*396e0*/  SEL R56, R67, R76, P0 ;  /* 0x0000004c43387207 */ /* 0x000fe40000000000 */
[----:B------:R-:W-:Y:S01]  /*396f0*/  SEL R58, R76, R67, P0 ;  /* 0x000000434c3a7207 */ /* 0x000fe20000000000 */
[----:B------:R-:W-:Y:S02]  /*39700*/  IMAD.MOV.U32 R13, RZ, RZ, R71 ;  /* 0x000000ffff0d7224 */ /* 0x000fe400078e0047 */
[----:B------:R-:W-:-:S07]  /*39710*/  IMAD.MOV.U32 R69, RZ, RZ, R14 ;  /* 0x000000ffff457224 */ /* 0x000fce00078e000e */
[----:B------:R-:W-:Y:S05]  /*39720*/  WARPSYNC.COLLECTIVE R15, `(.L_x_7746) ;  /* 0x000000000f087348 */ /* 0x000fea0003c00000 */
[----:B------:R0:W1:Y:S02]  /*39730*/  SHFL.IDX P6, R14, R13, R12, R11 ;  /* 0x0000000c0d0e7389 */ /* 0x00006400000c000b */
[----:B01----:R-:W-:Y:S01]  /*39740*/  ENDCOLLECTIVE ;  /* 0x000000000000791b */ /* 0x003fe20003800000 */
.L_x_7746:
[----:B------:R-:W-:Y:S02]  /*39750*/  IMAD.MOV.U32 R13, RZ, RZ, R78 ;  /* 0x000000ffff0d7224 */ /* 0x000fe400078e004e */
[----:B------:R-:W-:Y:S02]  /*39760*/  IMAD.MOV.U32 R12, RZ, RZ, R29 ;  /* 0x000000ffff0c7224 */ /* 0x000fe400078e001d */
[----:B------:R-:W-:-:S07]  /*39770*/  IMAD.MOV.U32 R71, RZ, RZ, R14 ;  /* 0x000000ffff477224 */ /* 0x000fce00078e000e */
[----:B------:R-:W-:Y:S05]  /*39780*/  WARPSYNC.COLLECTIVE R15, `(.L_x_7747) ;  /* 0x000000000f087348 */ /* 0x000fea0003c00000 */
[----:B------:R0:W1:Y:S02]  /*39790*/  SHFL.IDX P6, R14, R13, R12, R11 ;  /* 0x0000000c0d0e7389 */ /* 0x00006400000c000b */
[----:B01----:R-:W-:Y:S01]  /*397a0*/  ENDCOLLECTIVE ;  /* 0x000000000000791b */ /* 0x003fe20003800000 */
.L_x_7747:
[----:B------:R-:W-:Y:S02]  /*397b0*/  IMAD.MOV.U32 R13, RZ, RZ, R44 ;  /* 0x000000ffff0d7224 */ /* 0x000fe400078e002c */
[----:B------:R-:W-:-:S07]  /*397c0*/  IMAD.MOV.U32 R78, RZ, RZ, R14 ;  /* 0x000000ffff4e7224 */ /* 0x000fce00078e000e */
[----:B------:R-:W-:Y:S05]  /*397d0*/  WARPSYNC.COLLECTIVE R15, `(.L_x_7748) ;  /* 0x000000000f087348 */ /* 0x000fea0003c00000 */
[----:B------:R0:W1:Y:S02]  /*397e0*/  SHFL.IDX P6, R14, R13, R12, R11 ;  /* 0x0000000c0d0e7389 */ /* 0x00006400000c000b */
[----:B01----:R-:W-:Y:S01]  /*397f0*/  ENDCOLLECTIVE ;  /* 0x000000000000791b */ /* 0x003fe20003800000 */
.L_x_7748:
        /* <DEDUP_REMOVED lines=8> */
.L_x_7749:
[----:B------:R-:W-:Y:S02]  /*39880*/  SEL R60, R71, R44, P0 ;  /* 0x0000002c473c7207 */ /* 0x000fe40000000000 */
[----:B------:R-:W-:Y:S01]  /*39890*/  SEL R62, R44, R71, P0 ;  /* 0x000000472c3e7207 */ /* 0x000fe20000000000 */
[----:B------:R-:W-:Y:S02]  /*398a0*/  IMAD.MOV.U32 R13, RZ, RZ, R77 ;  /* 0x000000ffff0d7224 */ /* 0x000fe400078e004d */
[----:B------:R-:W-:-:S07]  /*398b0*/  IMAD.MOV.U32 R73, RZ, RZ, R14 ;  /* 0x000000ffff497224 */ /* 0x000fce00078e000e */
[----:B------:R-:W-:Y:S05]  /*398c0*/  WARPSYNC.COLLECTIVE R15, `(.L_x_7750) ;  /* 0x000000000f087348 */ /* 0x000fea0003c00000 */
[----:B------:R0:W1:Y:S02]  /*398d0*/  SHFL.IDX P6, R14, R13, R12, R11 ;  /* 0x0000000c0d0e7389 */ /* 0x00006400000c000b */
[----:B01----:R-:W-:Y:S01]  /*398e0*/  ENDCOLLECTIVE ;  /* 0x000000000000791b */ /* 0x003fe20003800000 */
.L_x_7750:
[----:B------:R-:W-:Y:S02]  /*398f0*/  IMAD.MOV.U32 R13, RZ, RZ, R46 ;  /* 0x000000ffff0d7224 */ /* 0x000fe400078e002e */
[----:B------:R-:W-:Y:S02]  /*39900*/  IMAD.MOV.U32 R12, RZ, RZ, R29 ;  /* 0x000000ffff0c7224 */ /* 0x000fe400078e001d */
[----:B------:R-:W-:-:S07]  /*39910*/  IMAD.MOV.U32 R77, RZ, RZ, R14 ;  /* 0x000000ffff4d7224 */ /* 0x000fce00078e000e */
[----:B------:R-:W-:Y:S05]  /*39920*/  WARPSYNC.COLLECTIVE R15, `(.L_x_7751) ;  /* 0x000000000f087348 */ /* 0x000fea0003c00000 */
[----:B------:R0:W1:Y:S02]  /*39930*/  SHFL.IDX P6, R14, R13, R12, R11 ;  /* 0x0000000c0d0e7389 */ /* 0x00006400000c000b */
[----:B01----:R-:W-:Y:S01]  /*39940*/  ENDCOLLECTIVE ;  /* 0x000000000000791b */ /* 0x003fe20003800000 */
.L_x_7751:
[----:B------:R-:W-:Y:S02]  /*39950*/  IMAD.MOV.U32 R13, RZ, RZ, R42 ;  /* 0x000000ffff0d7224 */ /* 0x000fe400078e002a */
[----:B------:R-:W-:-:S07]  /*39960*/  IMAD.MOV.U32 R46, RZ, RZ, R14 ;  /* 0x000000ffff2e7224 */ /* 0x000fce00078e000e */
[----:B------:R-:W-:Y:S05]  /*39970*/  WARPSYNC.COLLECTIVE R15, `(.L_x_7752) ;  /* 0x000000000f087348 */ /* 0x000fea0003c00000 */
[----:B------:R0:W1:Y:S02]  /*39980*/  SHFL.IDX P6, R14, R13, R12, R11 ;  /* 0x0000000c0d0e7389 */ /* 0x00006400000c000b */
[----:B01----:R-:W-:Y:S01]  /*39990*/  ENDCOLLECTIVE ;  /* 0x000000000000791b */ /* 0x003fe20003800000 */
.L_x_7752:
        /* <DEDUP_REMOVED lines=8> */
.L_x_7753:
[----:B------:R-:W-:Y:S02]  /*39a20*/  SEL R64, R77, R42, P0 ;  /* 0x0000002a4d407207 */ /* 0x000fe40000000000 */
[----:B------:R-:W-:Y:S01]  /*39a30*/  SEL R66, R42, R77, P0 ;  /* 0x0000004d2a427207 */ /* 0x000fe20000000000 */
[----:B------:R-:W-:Y:S02]  /*39a40*/  IMAD.MOV.U32 R13, RZ, RZ, R41 ;  /* 0x000000ffff0d7224 */ /* 0x000fe400078e0029 */
[----:B------:R-:W-:-:S07]  /*39a50*/  IMAD.MOV.U32 R79, RZ, RZ, R14 ;  /* 0x000000ffff4f7224 */ /* 0x000fce00078e000e */
[----:B------:R-:W-:Y:S05]  /*39a60*/  WARPSYNC.COLLECTIVE R15, `(.L_x_7754) ;  /* 0x000000000f087348 */ /* 0x000fea0003c00000 */
[----:B------:R0:W1:Y:S02]  /*39a70*/  SHFL.IDX P6, R14, R13, R12, R11 ;  /* 0x0000000c0d0e7389 */ /* 0x00006400000c000b */
[----:B01----:R-:W-:Y:S01]  /*39a80*/  ENDCOLLECTIVE ;  /* 0x000000000000791b */ /* 0x003fe20003800000 */
.L_x_7754:
[----:B------:R-:W-:Y:S02]  /*39a90*/  IMAD.MOV.U32 R13, RZ, RZ, R40 ;  /* 0x000000ffff0d7224 */ /* 0x000fe400078e0028 */
[----:B------:R-:W-:Y:S02]  /*39aa0*/  IMAD.MOV.U32 R12, RZ, RZ, R29 ;  /* 0x000000ffff0c7224 */ /* 0x000fe400078e001d */
[----:B------:R-:W-:-:S07]  /*39ab0*/  IMAD.MOV.U32 R41, RZ, RZ, R14 ;  /* 0x000000ffff297224 */ /* 0x000fce00078e000e */
[----:B------:R-:W-:Y:S05]  /*39ac0*/  WARPSYNC.COLLECTIVE R15, `(.L_x_7755) ;  /* 0x000000000f087348 */ /* 0x000fea0003c00000 */
[----:B------:R0:W1:Y:S02]  /*39ad0*/  SHFL.IDX P6, R14, R13, R12, R11 ;  /* 0x0000000c0d0e7389 */ /* 0x00006400000c000b */
[----:B01----:R-:W-:Y:S01]  /*39ae0*/  ENDCOLLECTIVE ;  /* 0x000000000000791b */ /* 0x003fe20003800000 */
.L_x_7755:
[----:B------:R-:W-:Y:S02]  /*39af0*/  IMAD.MOV.U32 R13, RZ, RZ, R38 ;  /* 0x000000ffff0d7224 */ /* 0x000fe400078e0026 */
[----:B------:R-:W-:-:S07]  /*39b00*/  IMAD.MOV.U32 R40, RZ, RZ, R14 ;  /* 0x000000ffff287224 */ /* 0x000fce00078e000e */
[----:B------:R-:W-:Y:S05]  /*39b10*/  WARPSYNC.COLLECTIVE R15, `(.L_x_7756) ;  /* 0x000000000f087348 */ /* 0x000fea0003c00000 */
[----:B------:R0:W1:Y:S02]  /*39b20*/  SHFL.IDX P6, R14, R13, R12, R11 ;  /* 0x0000000c0d0e7389 */ /* 0x00006400000c000b */
[----:B01----:R-:W-:Y:S01]  /*39b30*/  ENDCOLLECTIVE ;  /* 0x000000000000791b */ /* 0x003fe20003800000 */
.L_x_7756:
        /* <DEDUP_REMOVED lines=8> */
.L_x_7757:
[----:B------:R-:W-:Y:S02]  /*39bc0*/  IMAD.MOV.U32 R13, RZ, RZ, R39 ;  /* 0x000000ffff0d7224 */ /* 0x000fe400078e0027 */
[----:B------:R-:W-:-:S07]  /*39bd0*/  IMAD.MOV.U32 R80, RZ, RZ, R14 ;  /* 0x000000ffff507224 */ /* 0x000fce00078e000e */
[----:B------:R-:W-:Y:S05]  /*39be0*/  WARPSYNC.COLLECTIVE R15, `(.L_x_7758) ;  /* 0x000000000f087348 */ /* 0x000fea0003c00000 */
[----:B------:R0:W1:Y:S02]  /*39bf0*/  SHFL.IDX P6, R14, R13, R12, R11 ;  /* 0x0000000c0d0e7389 */ /* 0x00006400000c000b */
[----:B01----:R-:W-:Y:S01]  /*39c00*/  ENDCOLLECTIVE ;  /* 0x000000000000791b */ /* 0x003fe20003800000 */
.L_x_7758:
[----:B------:R-:W-:Y:S02]  /*39c10*/  IMAD.MOV.U32 R13, RZ, RZ, R34 ;  /* 0x000000ffff0d7224 */ /* 0x000fe400078e0022 */
[----:B------:R-:W-:Y:S02]  /*39c20*/  IMAD.MOV.U32 R12, RZ, RZ, R29 ;  /* 0x000000ffff0c7224 */ /* 0x000fe400078e001d */
[----:B------:R-:W-:-:S07]  /*39c30*/  IMAD.MOV.U32 R39, RZ, RZ, R14 ;  /* 0x000000ffff277224 */ /* 0x000fce00078e000e */
[----:B------:R-:W-:Y:S05]  /*39c40*/  WARPSYNC.COLLECTIVE R15, `(.L_x_7759) ;  /* 0x000000000f087348 */ /* 0x000fea0003c00000 */
[----:B------:R0:W1:Y:S02]  /*39c50*/  SHFL.IDX P6, R14, R13, R12, R11 ;  /* 0x0000000c0d0e7389 */ /* 0x00006400000c000b */
[----:B01----:R-:W-:Y:S01]  /*39c60*/  ENDCOLLECTIVE ;  /* 0x000000000000791b */ /* 0x003fe20003800000 */
.L_x_7759:
[----:B------:R-:W-:Y:S02]  /*39c70*/  IMAD.MOV.U32 R13, RZ, RZ, R32 ;  /* 0x000000ffff0d7224 */ /* 0x000fe400078e0020 */
[----:B------:R-:W-:-:S07]  /*39c80*/  IMAD.MOV.U32 R81, RZ, RZ, R14 ;  /* 0x000000ffff517224 */ /* 0x000fce00078e000e */
[----:B------:R-:W-:Y:S05]  /*39c90*/  WARPSYNC.COLLECTIVE R15, `(.L_x_7760) ;  /* 0x000000000f087348 */ /* 0x000fea0003c00000 */
[----:B------:R0:W1:Y:S02]  /*39ca0*/  SHFL.IDX P6, R14, R13, R12, R11 ;  /* 0x0000000c0d0e7389 */ /* 0x00006400000c000b */
[----:B01----:R-:W-:Y:S01]  /*39cb0*/  ENDCOLLECTIVE ;  /* 0x000000000000791b */ /* 0x003fe20003800000 */
.L_x_7760:
        /* <DEDUP_REMOVED lines=8> */
.L_x_7761:
[----:B------:R-:W-:Y:S01]  /*39d40*/  SEL R68, R32, R39, P0 ;  /* 0x0000002720447207 */ /* 0x000fe20000000000 */
[----:B------:R-:W-:Y:S02]  /*39d50*/  IMAD.MOV.U32 R13, RZ, RZ, R37 ;  /* 0x000000ffff0d7224 */ /* 0x000fe400078e0025 */
[----:B------:R-:W-:-:S07]  /*39d60*/  IMAD.MOV.U32 R82, RZ, RZ, R14 ;  /* 0x000000ffff527224 */ /* 0x000fce00078e000e */
[----:B------:R-:W-:Y:S05]  /*39d70*/  WARPSYNC.COLLECTIVE R15, `(.L_x_7762) ;  /* 0x000000000f087348 */ /* 0x000fea0003c00000 */
[----:B------:R0:W1:Y:S02]  /*39d80*/  SHFL.IDX P6, R14, R13, R12, R11 ;  /* 0x0000000c0d0e7389 */ /* 0x00006400000c000b */
[----:B01----:R-:W-:Y:S01]  /*39d90*/  ENDCOLLECTIVE ;  /* 0x000000000000791b */ /* 0x003fe20003800000 */
.L_x_7762:
[----:B------:R-:W-:Y:S02]  /*39da0*/  IMAD.MOV.U32 R13, RZ, RZ, R36 ;  /* 0x000000ffff0d7224 */ /* 0x000fe400078e0024 */
[----:B------:R-:W-:Y:S02]  /*39db0*/  IMAD.MOV.U32 R12, RZ, RZ, R29 ;  /* 0x000000ffff0c7224 */ /* 0x000fe400078e001d */
[----:B------:R-:W-:-:S07]  /*39dc0*/  IMAD.MOV.U32 R37, RZ, RZ, R14 ;  /* 0x000000ffff257224 */ /* 0x000fce00078e000e */
[----:B------:R-:W-:Y:S05]  /*39dd0*/  WARPSYNC.COLLECTIVE R15, `(.L_x_7763) ;  /* 0x000000000f087348 */ /* 0x000fea0003c00000 */
[----:B------:R0:W1:Y:S02]  /*39de0*/  SHFL.IDX P6, R14, R13, R12, R11 ;  /* 0x0000000c0d0e7389 */ /* 0x00006400000c000b */
[----:B01----:R-:W-:Y:S01]  /*39df0*/  ENDCOLLECTIVE ;  /* 0x000000000000791b */ /* 0x003fe20003800000 */
.L_x_7763:
[----:B------:R-:W-:Y:S02]  /*39e00*/  IMAD.MOV.U32 R13, RZ, RZ, R30 ;  /* 0x000000ffff0d7224 */ /* 0x000fe400078e001e */
[----:B------:R-:W-:-:S07]  /*39e10*/  IMAD.MOV.U32 R83, RZ, RZ, R14 ;  /* 0x000000ffff537224 */ /* 0x000fce00078e000e */
[----:B------:R-:W-:Y:S05]  /*39e20*/  WARPSYNC.COLLECTIVE R15, `(.L_x_7764) ;  /* 0x000000000f087348 */ /* 0x000fea0003c00000 */
[----:B------:R0:W1:Y:S02]  /*39e30*/  SHFL.IDX P6, R14, R13, R12, R11 ;  /* 0x0000000c0d0e7389 */ /* 0x00006400000c000b */
[----:B01----:R-:W-:Y:S01]  /*39e40*/  ENDCOLLECTIVE ;  /* 0x000000000000791b */ /* 0x003fe20003800000 */
.L_x_7764:
        /* <DEDUP_REMOVED lines=8> */
.L_x_7765:
[----:B------:R-:W-:Y:S01]  /*39ed0*/  SEL R72, R37, R30, P0 ;  /* 0x0000001e25487207 */ /* 0x000fe20000000000 */
[----:B------:R-:W-:Y:S02]  /*39ee0*/  IMAD.MOV.U32 R13, RZ, RZ, R35 ;  /* 0x000000ffff0d7224 */ /* 0x000fe400078e0023 */
[----:B------:R-:W-:-:S07]  /*39ef0*/  IMAD.MOV.U32 R84, RZ, RZ, R14 ;  /* 0x000000ffff547224 */ /* 0x000fce00078e000e */
[----:B------:R-:W-:Y:S05]  /*39f00*/  WARPSYNC.COLLECTIVE R15, `(.L_x_7766) ;  /* 0x000000000f087348 */ /* 0x000fea0003c00000 */
[----:B------:R0:W1:Y:S02]  /*39f10*/  SHFL.IDX P6, R14, R13, R12, R11 ;  /* 0x0000000c0d0e7389 */ /* 0x00006400000c000b */
[----:B01----:R-:W-:Y:S01]  /*39f20*/  ENDCOLLECTIVE ;  /* 0x000000000000791b */ /* 0x003fe20003800000 */
.L_x_7766:
[----:B------:R-:W-:Y:S01]  /*39f30*/  IMAD.MOV.U32 R13, RZ, RZ, R90 ;  /* 0x000000ffff0d7224 */ /* 0x000fe200078e005a */
[----:B------:R-:W-:Y:S01]  /*39f40*/  SEL R90, R30, R37, P0 ;  /* 0x000000251e5a7207 */ /* 0x000fe20000000000 */
[----:B------:R-:W-:Y:S02]  /*39f50*/  IMAD.MOV.U32 R12, RZ, RZ, R29 ;  /* 0x000000ffff0c7224 */ /* 0x000fe400078e001d */
[----:B------:R-:W-:-:S07]  /*39f60*/  IMAD.MOV.U32 R35, RZ, RZ, R14 ;  /* 0x000000ffff237224 */ /* 0x000fce00078e000e */
[----:B------:R-:W-:Y:S05]  /*39f70*/  WARPSYNC.COLLECTIVE R15, `(.L_x_7767) ;  /* 0x000000000f087348 */ /* 0x000fea0003c00000 */
[----:B------:R0:W1:Y:S02]  /*39f80*/  SHFL.IDX P6, R14, R13, R12, R11 ;  /* 0x0000000c0d0e7389 */ /* 0x00006400000c000b */
[----:B01----:R-:W-:Y:S01]  /*39f90*/  ENDCOLLECTIVE ;  /* 0x000000000000791b */ /* 0x003fe20003800000 */
.L_x_7767:
[----:B------:R-:W-:Y:S02]  /*39fa0*/  IMAD.MOV.U32 R13, RZ, RZ, R28 ;  /* 0x000000ffff0d7224 */ /* 0x000fe400078e001c */
[----:B------:R-:W-:-:S07]  /*39fb0*/  IMAD.MOV.U32 R85, RZ, RZ, R14 ;  /* 0x000000ffff557224 */ /* 0x000fce00078e000e */
[----:B------:R-:W-:Y:S05]  /*39fc0*/  WARPSYNC.COLLECTIVE R15, `(.L_x_7768) ;  /* 0x000000000f087348 */ /* 0x000fea0003c00000 */
[----:B------:R0:W1:Y:S02]  /*39fd0*/  SHFL.IDX P6, R14, R13, R12, R11 ;  /* 0x0000000c0d0e7389 */ /* 0x00006400000c000b */
[----:B01----:R-:W-:Y:S01]  /*39fe0*/  ENDCOLLECTIVE ;  /* 0x000000000000791b */ /* 0x003fe20003800000 */
.L_x_7768:
[----:B------:R-:W-:Y:S02]  /*39ff0*/  SEL R119, R84, R85, P0 ;  /* 0x0000005554777207 */ /* 0x000fe40000000000 */
        /* <DEDUP_REMOVED lines=8> */
.L_x_7769:
[----:B------:R-:W-:Y:S02]  /*3a080*/  SEL R82, R35, R28, P0 ;  /* 0x0000001c23527207 */ /* 0x000fe40000000000 */
[----:B------:R-:W-:Y:S01]  /*3a090*/  SEL R116, R28, R35, P0 ;  /* 0x000000231c747207 */ /* 0x000fe20000000000 */
[----:B------:R-:W-:Y:S02]  /*3a0a0*/  IMAD.MOV.U32 R13, RZ, RZ, R33 ;  /* 0x000000ffff0d7224 */ /* 0x000fe400078e0021 */
[----:B------:R-:W-:-:S07]  /*3a0b0*/  IMAD.MOV.U32 R31, RZ, RZ, R14 ;  /* 0x000000ffff1f7224 */ /* 0x000fce00078e000e */
[----:B------:R-:W-:Y:S05]  /*3a0c0*/  WARPSYNC.COLLECTIVE R15, `(.L_x_7770) ;  /* 0x000000000f087348 */ /* 0x000fea0003c00000 */
[----:B------:R0:W1:Y:S02]  /*3a0d0*/  SHFL.IDX P6, R14, R13, R12, R11 ;  /* 0x0000000c0d0e7389 */ /* 0x00006400000c000b */
[----:B01----:R-:W-:Y:S01]  /*3a0e0*/  ENDCOLLECTIVE ;  /* 0x000000000000791b */ /* 0x003fe20003800000 */
.L_x_7770:
[----:B------:R-:W-:Y:S01]  /*3a0f0*/  IMAD.MOV.U32 R13, RZ, RZ, R20 ;  /* 0x000000ffff0d7224 */ /* 0x000fe200078e0014 */
[----:B------:R-:W-:Y:S01]  /*3a100*/  SEL R20, R38, R41, P0 ;  /* 0x0000002926147207 */ /* 0x000fe20000000000 */
[----:B------:R-:W-:Y:S02]  /*3a110*/  IMAD.MOV.U32 R12, RZ, RZ, R29 ;  /* 0x000000ffff0c7224 */ /* 0x000fe400078e001d */
[----:B------:R-:W-:-:S07]  /*3a120*/  IMAD.MOV.U32 R2, RZ, RZ, R14 ;  /* 0x000000ffff027224 */ /* 0x000fce00078e000e */
[----:B------:R-:W-:Y:S05]  /*3a130*/  WARPSYNC.COLLECTIVE R15, `(.L_x_7771) ;  /* 0x000000000f087348 */ /* 0x000fea0003c00000 */
[----:B------:R0:W1:Y:S02]  /*3a140*/  SHFL.IDX P6, R14, R13, R12, R11 ;  /* 0x0000000c0d0e7389 */ /* 0x00006400000c000b */
[----:B01----:R-:W-:Y:S01]  /*3a150*/  ENDCOLLECTIVE ;  /* 0x000000000000791b */ /* 0x003fe20003800000 */
.L_x_7771:
[----:B------:R-:W-:Y:S01]  /*3a160*/  IMAD.MOV.U32 R13, RZ, RZ, R10 ;  /* 0x000000ffff0d7224 */ /* 0x000fe200078e000a */
[----:B------:R-:W-:Y:S01]  /*3a170*/  SEL R10, R41, R38, P0 ;  /* 0x00000026290a7207 */ /* 0x000fe20000000000 */
[----:B------:R-:W-:-:S07]  /*3a180*/  IMAD.MOV.U32 R86, RZ, RZ, R14 ;  /* 0x000000ffff567224 */ /* 0x000fce00078e000e */
[----:B------:R-:W-:Y:S05]  /*3a190*/  WARPSYNC.COLLECTIVE R15, `(.L_x_7772) ;  /* 0x000000000f087348 */ /* 0x000fea0003c00000 */
[----:B------:R0:W1:Y:S02]  /*3a1a0*/  SHFL.IDX P6, R14, R13, R12, R11 ;  /* 0x0000000c0d0e7389 */ /* 0x00006400000c000b */
[----:B01----:R-:W-:Y:S01]  /*3a1b0*/  ENDCOLLECTIVE ;  /* 0x000000000000791b */ /* 0x003fe20003800000 */
.L_x_7772:
[----:B------:R-:W-:Y:S01]  /*3a1c0*/  IMAD.MOV.U32 R11, RZ, RZ, RZ ;  /* 0x000000ffff0b7224 */ /* 0x000fe200078e00ff */
[----:B------:R-:W-:Y:S06]  /*3a1d0*/  BRA `(.L_x_7773) ;  /* 0xffffff1800e47947 */ /* 0x000fec000383ffff */
.L_x_7503:
[----:B------:R-:W-:Y:S02]  /*3a1e0*/  IMAD.MOV.U32 R13, RZ, RZ, R3 ;  /* 0x000000ffff0d7224 */ /* 0x000fe400078e0003 */
[----:B------:R-:W-:Y:S02]  /*3a1f0*/  IMAD.MOV.U32 R12, RZ, RZ, RZ ;  /* 0x000000ffff0c7224 */ /* 0x000fe400078e00ff */
[----:B------:R-:W-:Y:S02]  /*3a200*/  IMAD.MOV.U32 R11, RZ, RZ, 0x181f ;  /* 0x0000181fff0b7424 */ /* 0x000fe400078e00ff */
[----:B------:R-:W-:-:S07]  /*3a210*/  IMAD.MOV.U32 R15, RZ, RZ, -0x1 ;  /* 0xffffffffff0f7424 */ /* 0x000fce00078e00ff */
[----:B-----5:R-:W-:Y:S05]  /*3a220*/  WARPSYNC.COLLECTIVE R15, `(.L_x_7774) ;  /* 0x000000000f087348 */ /* 0x020fea0003c00000 */
[----:B------:R0:W1:Y:S02]  /*3a230*/  SHFL.IDX P6, R14, R13, R12, R11 ;  /* 0x0000000c0d0e7389 */ /* 0x00006400000c000b */
[----:B01---5:R-:W-:Y:S01]  /*3a240*/  ENDCOLLECTIVE ;  /* 0x000000000000791b */ /* 0x023fe20003800000 */
.L_x_7774:
[----:B------:R-:W-:Y:S02]  /*3a250*/  IMAD.MOV.U32 R13, RZ, RZ, R2 ;  /* 0x000000ffff0d7224 */ /* 0x000fe400078e0002 */
[----:B------:R-:W-:-:S07]  /*3a260*/  IMAD.MOV.U32 R0, RZ, RZ, R14 ;  /* 0x000000ffff007224 */ /* 0x000fce00078e000e */
[----:B------:R-:W-:Y:S05]  /*3a270*/  WARPSYNC.COLLECTIVE R15, `(.L_x_7775) ;  /* 0x000000000f087348 */ /* 0x000fea0003c00000 */
[----:B------:R0:W1:Y:S02]  /*3a280*/  SHFL.IDX P6, R14, R13, R12, R11 ;  /* 0x0000000c0d0e7389 */ /* 0x00006400000c000b */
[----:B01----:R-:W-:Y:S01]  /*3a290*/  ENDCOLLECTIVE ;  /* 0x000000000000791b */ /* 0x003fe20003800000 */
.L_x_7775:
[----:B------:R-:W-:Y:S05]  /*3a2a0*/  BRA `(.L_x_7776) ;  /* 0xffffff2800b87947 */ /* 0x000fea000383ffff */
.L_x_7506:
[----:B------:R-:W-:Y:S01]  /*3a2b0*/  BSSY B1, `(.L_x_7777) ;  /* 0x0000008000017945 */ /* 0x000fe20003800000 */
[----:B------:R-:W-:Y:S02]  /*3a2c0*/  IMAD.MOV.U32 R13, RZ, RZ, R3 ;  /* 0x000000ffff0d7224 */ /* 0x000fe400078e0003 */
[----:B------:R-:W-:Y:S02]  /*3a2d0*/  IMAD.MOV.U32 R12, RZ, RZ, 0x1 ;  /* 0x00000001ff0c7424 */ /* 0x000fe400078e00ff */
[----:B------:R-:W-:Y:S02]  /*3a2e0*/  IMAD.MOV.U32 R11, RZ, RZ, 0x181f ;  /* 0x0000181fff0b7424 */ /* 0x000fe400078e00ff */
[----:B---3--:R-:W-:-:S07]  /*3a2f0*/  IMAD.MOV.U32 R15, RZ, RZ, -0x1 ;  /* 0xffffffffff0f7424 */ /* 0x008fce00078e00ff */
[----:B012--5:R-:W-:Y:S05]  /*3a300*/  WARPSYNC.COLLECTIVE R15, `(.L_x_7778) ;  /* 0x000000000f087348 */ /* 0x027fea0003c00000 */
[----:B--2---:R2:W3:Y:S02]  /*3a310*/  SHFL.IDX P6, R14, R13, R12, R11 ;  /* 0x0000000c0d0e7389 */ /* 0x0044e400000c000b */
[----:B0123-5:R-:W-:Y:S01]  /*3a320*/  ENDCOLLECTIVE ;  /* 0x000000000000791b */ /* 0x02ffe20003800000 */
.L_x_7778:
[----:B------:R-:W-:Y:S05]  /*3a330*/  BSYNC B1 ;  /* 0x0000000000017941 */ /* 0x000fea0003800000 */
.L_x_7777:
        /* <DEDUP_REMOVED lines=8> */
.L_x_7779:
[----:B------:R-:W-:Y:S05]  /*3a3c0*/  BRA `(.L_x_7780) ;  /* 0xffffff2800bc7947 */ /* 0x000fea000383ffff */
.L_x_7509:
[----:B------:R-:W-:Y:S01]  /*3a3d0*/  BSSY B1, `(.L_x_7781) ;  /* 0x0000008000017945 */ /* 0x000fe20003800000 */
[----:B------:R-:W-:Y:S02]  /*3a3e0*/  IMAD.MOV.U32 R13, RZ, RZ, R3 ;  /* 0x000000ffff0d7224 */ /* 0x000fe400078e0003 */
[----:B------:R-:W-:Y:S02]  /*3a3f0*/  IMAD.MOV.U32 R12, RZ, RZ, 0x2 ;  /* 0x00000002ff0c7424 */ /* 0x000fe400078e00ff */
[----:B------:R-:W-:Y:S02]  /*3a400*/  IMAD.MOV.U32 R11, RZ, RZ, 0x181f ;  /* 0x0000181fff0b7424 */ /* 0x000fe400078e00ff */
[----:B---3--:R-:W-:-:S07]  /*3a410*/  IMAD.MOV.U32 R15, RZ, RZ, -0x1 ;  /* 0xffffffffff0f7424 */ /* 0x008fce00078e00ff */
[----:B012-45:R-:W-:Y:S05]  /*3a420*/  WARPSYNC.COLLECTIVE R15, `(.L_x_7782) ;  /* 0x000000000f087348 */ /* 0x037fea0003c00000 */
[----:B--2---:R2:W3:Y:S02]  /*3a430*/  SHFL.IDX P6, R14, R13, R12, R11 ;  /* 0x0000000c0d0e7389 */ /* 0x0044e400000c000b */
[----:B012345:R-:W-:Y:S01]  /*3a440*/  ENDCOLLECTIVE ;  /* 0x000000000000791b */ /* 0x03ffe20003800000 */
.L_x_7782:
[----:B------:R-:W-:Y:S05]  /*3a450*/  BSYNC B1 ;  /* 0x0000000000017941 */ /* 0x000fea0003800000 */
.L_x_7781:
        /* <DEDUP_REMOVED lines=8> */
.L_x_7783:
[----:B------:R-:W-:Y:S05]  /*3a4e0*/  BRA `(.L_x_7784) ;  /* 0xffffff2800c07947 */ /* 0x000fea000383ffff */
.L_x_7512:
        /* <DEDUP_REMOVED lines=8> */
.L_x_7786:
[----:B------:R-:W-:Y:S05]  /*3a570*/  BSYNC B1 ;  /* 0x0000000000017941 */ /* 0x000fea0003800000 */
.L_x_7785:
        /* <DEDUP_REMOVED lines=8> */
.L_x_7787:
[----:B------:R-:W-:Y:S05]  /*3a600*/  BRA `(.L_x_7788) ;  /* 0xffffff2800c47947 */ /* 0x000fea000383ffff */
.L_x_7514:
[----:B------:R-:W-:Y:S02]  /*3a610*/  IMAD.MOV.U32 R13, RZ, RZ, R28 ;  /* 0x000000ffff0d7224 */ /* 0x000fe400078e001c */
[----:B------:R-:W-:Y:S02]  /*3a620*/  IMAD.MOV.U32 R12, RZ, RZ, RZ ;  /* 0x000000ffff0c7224 */ /* 0x000fe400078e00ff */
[----:B------:R-:W-:Y:S02]  /*3a630*/  IMAD.MOV.U32 R11, RZ, RZ, 0x1c1f ;  /* 0x00001c1fff0b7424 */ /* 0x000fe400078e00ff */
[----:B------:R-:W-:-:S07]  /*3a640*/  IMAD.MOV.U32 R15, RZ, RZ, -0x1 ;  /* 0xffffffffff0f7424 */ /* 0x000fce00078e00ff */
[----:B------:R-:W-:Y:S05]  /*3a650*/  WARPSYNC.COLLECTIVE R15, `(.L_x_7789) ;  /* 0x000000000f087348 */ /* 0x000fea0003c00000 */
[----:B------:R0:W1:Y:S02]  /*3a660*/  SHFL.IDX P6, R14, R13, R12, R11 ;  /* 0x0000000c0d0e7389 */ /* 0x00006400000c000b */
[----:B01----:R-:W-:Y:S01]  /*3a670*/  ENDCOLLECTIVE ;  /* 0x000000000000791b */ /* 0x003fe20003800000 */
.L_x_7789:
[----:B------:R-:W-:Y:S02]  /*3a680*/  IMAD.MOV.U32 R13, RZ, RZ, R2 ;  /* 0x000000ffff0d7224 */ /* 0x000fe400078e0002 */
[----:B------:R-:W-:-:S07]  /*3a690*/  IMAD.MOV.U32 R29, RZ, RZ, R14 ;  /* 0x000000ffff1d7224 */ /* 0x000fce00078e000e */
[----:B------:R-:W-:Y:S05]  /*3a6a0*/  WARPSYNC.COLLECTIVE R15, `(.L_x_7790) ;  /* 0x000000000f087348 */ /* 0x000fea0003c00000 */
[----:B------:R0:W1:Y:S02]  /*3a6b0*/  SHFL.IDX P6, R14, R13, R12, R11 ;  /* 0x0000000c0d0e7389 */ /* 0x00006400000c000b */
[----:B01----:R-:W-:Y:S01]  /*3a6c0*/  ENDCOLLECTIVE ;  /* 0x000000000000791b */ /* 0x003fe20003800000 */
.L_x_7790:
[----:B------:R-:W-:Y:S05]  /*3a6d0*/  BRA `(.L_x_7791) ;  /* 0xffffff3000047947 */ /* 0x000fea000383ffff */
.L_x_7517:
[----:B------:R-:W-:Y:S01]  /*3a6e0*/  BSSY B1, `(.L_x_7792) ;  /* 0x0000008000017945 */ /* 0x000fe20003800000 */
[----:B---3--:R-:W-:Y:S02]  /*3a6f0*/  IMAD.MOV.U32 R13, RZ, RZ, R28 ;  /* 0x000000ffff0d7224 */ /* 0x008fe400078e001c */
[----:B------:R-:W-:Y:S02]  /*3a700*/  IMAD.MOV.U32 R12, RZ, RZ, 0x1 ;  /* 0x00000001ff0c7424 */ /* 0x000fe400078e00ff */
[----:B------:R-:W-:Y:S02]  /*3a710*/  IMAD.MOV.U32 R11, RZ, RZ, 0x1c1f ;  /* 0x00001c1fff0b7424 */ /* 0x000fe400078e00ff */
[----:B------:R-:W-:-:S07]  /*3a720*/  IMAD.MOV.U32 R15, RZ, RZ, -0x1 ;  /* 0xffffffffff0f7424 */ /* 0x000fce00078e00ff */
[----:B012---:R-:W-:Y:S05]  /*3a730*/  WARPSYNC.COLLECTIVE R15, `(.L_x_7793) ;  /* 0x000000000f087348 */ /* 0x007fea0003c00000 */
[----:B--2---:R2:W3:Y:S02]  /*3a740*/  SHFL.IDX P6, R14, R13, R12, R11 ;  /* 0x0000000c0d0e7389 */ /* 0x0044e400000c000b */
[----:B0123--:R-:W-:Y:S01]  /*3a750*/  ENDCOLLECTIVE ;  /* 0x000000000000791b */ /* 0x00ffe20003800000 */
.L_x_7793:
[----:B------:R-:W-:Y:S05]  /*3a760*/  BSYNC B1 ;  /* 0x0000000000017941 */ /* 0x000fea0003800000 */
.L_x_7792:
        /* <DEDUP_REMOVED lines=8> */
.L_x_7794:
[----:B------:R-:W-:Y:S05]  /*3a7f0*/  BRA `(.L_x_7795) ;  /* 0xffffff3400287947 */ /* 0x000fea000383ffff */
.L_x_7521:
[----:B------:R-:W-:Y:S02]  /*3a800*/  IMAD.MOV.U32 R13, RZ, RZ, R3 ;  /* 0x000000ffff0d7224 */ /* 0x000fe400078e0003 */
[----:B------:R-:W-:Y:S02]  /*3a810*/  IMAD.MOV.U32 R12, RZ, RZ, RZ ;  /* 0x000000ffff0c7224 */ /* 0x000fe400078e00ff */
[----:B------:R-:W-:Y:S02]  /*3a820*/  IMAD.MOV.U32 R11, RZ, RZ, 0x181f ;  /* 0x0000181fff0b7424 */ /* 0x000fe400078e00ff */
[----:B------:R-:W-:-:S07]  /*3a830*/  IMAD.MOV.U32 R15, RZ, RZ, -0x1 ;  /* 0xffffffffff0f7424 */ /* 0x000fce00078e00ff */
[----:B0-----:R-:W-:Y:S05]  /*3a840*/  WARPSYNC.COLLECTIVE R15, `(.L_x_7796) ;  /* 0x000000000f087348 */ /* 0x001fea0003c00000 */
[----:B------:R1:W2:Y:S02]  /*3a850*/  SHFL.IDX P6, R14, R13, R12, R11 ;  /* 0x0000000c0d0e7389 */ /* 0x0002a400000c000b */
[----:B012---:R-:W-:Y:S01]  /*3a860*/  ENDCOLLECTIVE ;  /* 0x000000000000791b */ /* 0x007fe20003800000 */
.L_x_7796:
[----:B------:R-:W-:Y:S02]  /*3a870*/  IMAD.MOV.U32 R13, RZ, RZ, R2 ;  /* 0x000000ffff0d7224 */ /* 0x000fe400078e0002 */
[----:B------:R-:W-:-:S07]  /*3a880*/  IMAD.MOV.U32 R0, RZ, RZ, R14 ;  /* 0x000000ffff007224 */ /* 0x000fce00078e000e */
[----:B------:R-:W-:Y:S05]  /*3a890*/  WARPSYNC.COLLECTIVE R15, `(.L_x_7797) ;  /* 0x000000000f087348 */ /* 0x000fea0003c00000 */
[----:B------:R0:W1:Y:S02]  /*3a8a0*/  SHFL.IDX P6, R14, R13, R12, R11 ;  /* 0x0000000c0d0e7389 */ /* 0x00006400000c000b */
[----:B01----:R-:W-:Y:S01]  /*3a8b0*/  ENDCOLLECTIVE ;  /* 0x000000000000791b */ /* 0x003fe20003800000 */
.L_x_7797:
[----:B------:R-:W-:Y:S05]  /*3a8c0*/  BRA `(.L_x_7798) ;  /* 0xffffff40005c7947 */ /* 0x000fea000383ffff */
.L_x_7524:
[----:B------:R-:W-:Y:S01]  /*3a8d0*/  BSSY B1, `(.L_x_7799) ;  /* 0x0000008000017945 */ /* 0x000fe20003800000 */
[----:B------:R-:W-:Y:S02]  /*3a8e0*/  IMAD.MOV.U32 R13, RZ, RZ, R3 ;  /* 0x000000ffff0d7224 */ /* 0x000fe400078e0003 */
[----:B------:R-:W-:Y:S02]  /*3a8f0*/  IMAD.MOV.U32 R12, RZ, RZ, 0x1 ;  /* 0x00000001ff0c7424 */ /* 0x000fe400078e00ff */
[----:B------:R-:W-:Y:S02]  /*3a900*/  IMAD.MOV.U32 R11, RZ, RZ, 0x181f ;  /* 0x0000181fff0b7424 */ /* 0x000fe400078e00ff */
[----:B----4-:R-:W-:-:S07]  /*3a910*/  IMAD.MOV.U32 R15, RZ, RZ, -0x1 ;  /* 0xffffffffff0f7424 */ /* 0x010fce00078e00ff */
[----:B0123--:R-:W-:Y:S05]  /*3a920*/  WARPSYNC.COLLECTIVE R15, `(.L_x_7800) ;  /* 0x000000000f087348 */ /* 0x00ffea0003c00000 */
[----:B---3--:R3:W4:Y:S02]  /*3a930*/  SHFL.IDX P6, R14, R13, R12, R11 ;  /* 0x0000000c0d0e7389 */ /* 0x00872400000c000b */
[----:B01234-:R-:W-:Y:S01]  /*3a940*/  ENDCOLLECTIVE ;  /* 0x000000000000791b */ /* 0x01ffe20003800000 */
.L_x_7800:
[----:B------:R-:W-:Y:S05]  /*3a950*/  BSYNC B1 ;  /* 0x0000000000017941 */ /* 0x000fea0003800000 */
.L_x_7799:
        /* <DEDUP_REMOVED lines=8> */
.L_x_7801:
[----:B------:R-:W-:Y:S05]  /*3a9e0*/  BRA `(.L_x_7802) ;  /* 0xffffff4000647947 */ /* 0x000fea000383ffff */
.L_x_7527:
        /* <DEDUP_REMOVED lines=8> */
.L_x_7804:
[----:B------:R-:W-:Y:S05]  /*3aa70*/  BSYNC B1 ;  /* 0x0000000000017941 */ /* 0x000fea0003800000 */
.L_x_7803:
        /* <DEDUP_REMOVED lines=8> */
.L_x_7805:
[----:B------:R-:W-:Y:S05]  /*3ab00*/  BRA `(.L_x_7806) ;  /* 0xffffff4000687947 */ /* 0x000fea000383ffff */
.L_x_7530:
[----:B------:R-:W-:Y:S01]  /*3ab10*/  BSSY B1, `(.L_x_7807) ;  /* 0x0000008000017945 */ /* 0x000fe20003800000 */
[----:B------:R-:W-:Y:S02]  /*3ab20*/  IMAD.MOV.U32 R13, RZ, RZ, R3 ;  /* 0x000000ffff0d7224 */ /* 0x000fe400078e0003 */
[----:B------:R-:W-:Y:S02]  /*3ab30*/  IMAD.MOV.U32 R12, RZ, RZ, 0x3 ;  /* 0x00000003ff0c7424 */ /* 0x000fe400078e00ff */
[----:B------:R-:W-:Y:S02]  /*3ab40*/  IMAD.MOV.U32 R11, RZ, RZ, 0x181f ;  /* 0x0000181fff0b7424 */ /* 0x000fe400078e00ff */
[----:B0-----:R-:W-:-:S07]  /*3ab50*/  IMAD.MOV.U32 R15, RZ, RZ, -0x1 ;  /* 0xffffffffff0f7424 */ /* 0x001fce00078e00ff */
[----:B-1234-:R-:W-:Y:S05]  /*3ab60*/  WARPSYNC.COLLECTIVE R15, `(.L_x_7808) ;  /* 0x000000000f087348 */ /* 0x01efea0003c00000 */
[----:B----4-:R0:W4:Y:S02]  /*3ab70*/  SHFL.IDX P6, R14, R13, R12, R11 ;  /* 0x0000000c0d0e7389 */ /* 0x01012400000c000b */
[----:B01234-:R-:W-:Y:S01]  /*3ab80*/  ENDCOLLECTIVE ;  /* 0x000000000000791b */ /* 0x01ffe20003800000 */
.L_x_7808:
[----:B------:R-:W-:Y:S05]  /*3ab90*/  BSYNC B1 ;  /* 0x0000000000017941 */ /* 0x000fea0003800000 */
.L_x_7807:
        /* <DEDUP_REMOVED lines=8> */
.L_x_7809:
[----:B------:R-:W-:Y:S05]  /*3ac20*/  BRA `(.L_x_7810) ;  /* 0xffffff40006c7947 */ /* 0x000fea000383ffff */
.L_x_7557:
[----:B------:R-:W1:Y:S01]  /*3ac30*/  S2R R12, SR_TID.X ;  /* 0x00000000000c7919 */ /* 0x000e620000002100 */
[----:B------:R-:W-:Y:S01]  /*3ac40*/  BSSY B1, `(.L_x_7811) ;  /* 0x000000a000017945 */ /* 0x000fe20003800000 */
[----:B------:R-:W-:Y:S02]  /*3ac50*/  IMAD.MOV.U32 R11, RZ, RZ, 0x1f ;  /* 0x0000001fff0b7424 */ /* 0x000fe400078e00ff */
[----:B0-----:R-:W-:Y:S01]  /*3ac60*/  IMAD.MOV.U32 R15, RZ, RZ, -0x1 ;  /* 0xffffffffff0f7424 */ /* 0x001fe200078e00ff */
[----:B-1----:R-:W-:-:S04]  /*3ac70*/  SHF.R.U32.HI R12, RZ, 0x5, R12 ;  /* 0x00000005ff0c7819 */ /* 0x002fc8000001160c */
[----:B------:R-:W-:-:S05]  /*3ac80*/  LOP3.LUT R12, R12, 0x3, RZ, 0xc0, !PT ;  /* 0x000000030c0c7812 */ /* 0x000fca00078ec0ff */
[----:B------:R-:W-:Y:S02]  /*3ac90*/  IMAD.MOV.U32 R13, RZ, RZ, R12 ;  /* 0x000000ffff0d7224 */ /* 0x000fe400078e000c */
[----:B------:R-:W-:-:S07]  /*3aca0*/  IMAD.MOV.U32 R12, RZ, RZ, RZ ;  /* 0x000000ffff0c7224 */ /* 0x000fce00078e00ff */
[----:B------:R-:W-:Y:S05]  /*3acb0*/  WARPSYNC.COLLECTIVE R15, `(.L_x_7812) ;  /* 0x000000000f087348 */ /* 0x000fea0003c00000 */
[----:B------:R0:W1:Y:S02]  /*3acc0*/  SHFL.IDX P6, R14, R13, R12, R11 ;  /* 0x0000000c0d0e7389 */ /* 0x00006400000c000b */
[----:B01----:R-:W-:Y:S01]  /*3acd0*/  ENDCOLLECTIVE ;  /* 0x000000000000791b */ /* 0x003fe20003800000 */
.L_x_7812:
[----:B------:R-:W-:Y:S05]  /*3ace0*/  BSYNC B1 ;  /* 0x0000000000017941 */ /* 0x000fea0003800000 */
.L_x_7811:
[----:B------:R-:W-:Y:S05]  /*3acf0*/  BRA `(.L_x_7813) ;  /* 0xffffff64003c7947 */ /* 0x000fea000383ffff */
.L_x_7559:
[----:B------:R-:W-:Y:S01]  /*3ad00*/  BSSY B1, `(.L_x_7814) ;  /* 0x0000006000017945 */ /* 0x000fe20003800000 */
[----:B0-----:R-:W-:-:S07]  /*3ad10*/  IMAD.MOV.U32 R15, RZ, RZ, -0x1 ;  /* 0xffffffffff0f7424 */ /* 0x001fce00078e00ff */
[----:B-1----:R-:W-:Y:S05]  /*3ad20*/  WARPSYNC.COLLECTIVE R15, `(.L_x_7815) ;  /* 0x000000000f0c7348 */ /* 0x002fea0003c00000 */
[----:B------:R-:W-:Y:S02]  /*3ad30*/  ELECT P6, UR62, PT ;  /* 0x00000000003e782f */ /* 0x000fe400038c0000 */
[----:B------:R-:W-:Y:S01]  /*3ad40*/  MOV R14, UR62 ;  /* 0x0000003e000e7c02 */ /* 0x000fe20008000f00 */
[----:B-1----:R-:W-:Y:S10]  /*3ad50*/  ENDCOLLECTIVE ;  /* 0x000000000000791b */ /* 0x002ff40003800000 */
.L_x_7815:
[----:B------:R-:W-:Y:S05]  /*3ad60*/  BSYNC B1 ;  /* 0x0000000000017941 */ /* 0x000fea0003800000 */
.L_x_7814:
[----:B------:R-:W-:Y:S05]  /*3ad70*/  BRA `(.L_x_7558) ;  /* 0xffffff6400347947 */ /* 0x000fea000383ffff */
.L_x_7561:
[----:B-1----:R1:W2:Y:S02]  /*3ad80*/  SYNCS.PHASECHK.TRANS64.TRYWAIT P0, [R19+URZ+0x2e820], R4 ;  /* 0x02e82004130075a7 */ /* 0x0022a4000800017f */
[----:B--2---:R-:W-:Y:S05]  /*3ad90*/  @!P0 NANOSLEEP.SYNCS 0x989680 ;  /* 0x009896800000895d */ /* 0x004fea0003900000 */
[----:B------:R-:W2:Y:S02]  /*3ada0*/  @!P0 SYNCS.PHASECHK.TRANS64 P0, [R19+URZ+0x2e820], R4 ;  /* 0x02e82004130085a7 */ /* 0x000ea4000800007f */
[----:B--2---:R-:W-:Y:S05]  /*3adb0*/  @!P0 BRA `(.L_x_7561) ;  /* 0xfffffffc00f08947 */ /* 0x004fea000383ffff */
[----:B------:R-:W-:Y:S05]  /*3adc0*/  BRA `(.L_x_7816) ;  /* 0xffffff6400447947 */ /* 0x000fea000383ffff */
.L_x_7565:
[----:B--2---:R2:W3:Y:S02]  /*3add0*/  SYNCS.PHASECHK.TRANS64.TRYWAIT P0, [R7+URZ+0x2e8a0], R9 ;  /* 0x02e8a009070075a7 */ /* 0x0044e4000800017f */
[----:B---3--:R-:W-:Y:S05]  /*3ade0*/  @!P0 NANOSLEEP.SYNCS 0x989680 ;  /* 0x009896800000895d */ /* 0x008fea0003900000 */
[----:B------:R-:W3:Y:S02]  /*3adf0*/  @!P0 SYNCS.PHASECHK.TRANS64 P0, [R7+URZ+0x2e8a0], R9 ;  /* 0x02e8a009070085a7 */ /* 0x000ee4000800007f */
[----:B---3--:R-:W-:Y:S05]  /*3ae00*/  @!P0 BRA `(.L_x_7565) ;  /* 0xfffffffc00f08947 */ /* 0x008fea000383ffff */
[----:B------:R-:W-:Y:S05]  /*3ae10*/  BRA `(.L_x_7817) ;  /* 0xffffff6400647947 */ /* 0x000fea000383ffff */
.L_x_7570:
[----:B-1----:R1:W3:Y:S02]  /*3ae20*/  SYNCS.PHASECHK.TRANS64.TRYWAIT P0, [R7+URZ+0x2e8c0], R9 ;  /* 0x02e8c009070075a7 */ /* 0x0022e4000800017f */
[----:B---3--:R-:W-:Y:S05]  /*3ae30*/  @!P0 NANOSLEEP.SYNCS 0x989680 ;  /* 0x009896800000895d */ /* 0x008fea0003900000 */
[----:B------:R-:W3:Y:S02]  /*3ae40*/  @!P0 SYNCS.PHASECHK.TRANS64 P0, [R7+URZ+0x2e8c0], R9 ;  /* 0x02e8c009070085a7 */ /* 0x000ee4000800007f */
[----:B---3--:R-:W-:Y:S05]  /*3ae50*/  @!P0 BRA `(.L_x_7570) ;  /* 0xfffffffc00f08947 */ /* 0x008fea000383ffff */
[----:B------:R-:W-:Y:S05]  /*3ae60*/  BRA `(.L_x_7818) ;  /* 0xffffff6400e47947 */ /* 0x000fea000383ffff */
.L_x_7577:
[----:B-1----:R1:W2:Y:S02]  /*3ae70*/  SYNCS.PHASECHK.TRANS64.TRYWAIT P1, [R5+URZ+0x2e8a0], R6 ;  /* 0x02e8a006050075a7 */ /* 0x0022a4000802017f */
[----:B--2---:R-:W-:Y:S05]  /*3ae80*/  @!P1 NANOSLEEP.SYNCS 0x989680 ;  /* 0x009896800000995d */ /* 0x004fea0003900000 */
[----:B------:R-:W2:Y:S02]  /*3ae90*/  @!P1 SYNCS.PHASECHK.TRANS64 P1, [R5+URZ+0x2e8a0], R6 ;  /* 0x02e8a006050095a7 */ /* 0x000ea4000802007f */
[----:B--2---:R-:W-:Y:S05]  /*3aea0*/  @!P1 BRA `(.L_x_7577) ;  /* 0xfffffffc00f09947 */ /* 0x004fea000383ffff */
[----:B------:R-:W-:Y:S05]  /*3aeb0*/  BRA `(.L_x_7819) ;  /* 0xffffff6800b87947 */ /* 0x000fea000383ffff */
.L_x_7582:
[----:B--2---:R2:W3:Y:S02]  /*3aec0*/  SYNCS.PHASECHK.TRANS64.TRYWAIT P1, [R5+URZ+0x2e8c0], R6 ;  /* 0x02e8c006050075a7 */ /* 0x0044e4000802017f */
[----:B---3--:R-:W-:Y:S05]  /*3aed0*/  @!P1 NANOSLEEP.SYNCS 0x989680 ;  /* 0x009896800000995d */ /* 0x008fea0003900000 */
[----:B------:R-:W3:Y:S02]  /*3aee0*/  @!P1 SYNCS.PHASECHK.TRANS64 P1, [R5+URZ+0x2e8c0], R6 ;  /* 0x02e8c006050095a7 */ /* 0x000ee4000802007f */
[----:B---3--:R-:W-:Y:S05]  /*3aef0*/  @!P1 BRA `(.L_x_7582) ;  /* 0xfffffffc00f09947 */ /* 0x008fea000383ffff */
[----:B------:R-:W-:Y:S05]  /*3af00*/  BRA `(.L_x_7820) ;  /* 0xffffff6c00347947 */ /* 0x000fea000383ffff */
.L_x_7607:
        /* <DEDUP_REMOVED lines=11> */
.L_x_7822:
[----:B------:R-:W-:Y:S05]  /*3afc0*/  BSYNC B0 ;  /* 0x0000000000007941 */ /* 0x000fea0003800000 */
.L_x_7821:
[----:B------:R-:W-:Y:S05]  /*3afd0*/  BRA `(.L_x_7823) ;  /* 0xffffff7c007c7947 */ /* 0x000fea000383ffff */
.L_x_7609:
[----:B------:R-:W-:Y:S01]  /*3afe0*/  BSSY B0, `(.L_x_7824) ;  /* 0x0000006000007945 */ /* 0x000fe20003800000 */
[----:B0-----:R-:W-:-:S07]  /*3aff0*/  IMAD.MOV.U32 R15, RZ, RZ, -0x1 ;  /* 0xffffffffff0f7424 */ /* 0x001fce00078e00ff */
[----:B-12---:R-:W-:Y:S05]  /*3b000*/  WARPSYNC.COLLECTIVE R15, `(.L_x_7825) ;  /* 0x000000000f0c7348 */ /* 0x006fea0003c00000 */
[----:B------:R-:W-:Y:S02]  /*3b010*/  ELECT P6, UR62, PT ;  /* 0x00000000003e782f */ /* 0x000fe400038c0000 */
[----:B------:R-:W-:Y:S01]  /*3b020*/  MOV R14, UR62 ;  /* 0x0000003e000e7c02 */ /* 0x000fe20008000f00 */
[----:B-12---:R-:W-:Y:S10]  /*3b030*/  ENDCOLLECTIVE ;  /* 0x000000000000791b */ /* 0x006ff40003800000 */
.L_x_7825:
[----:B------:R-:W-:Y:S05]  /*3b040*/  BSYNC B0 ;  /* 0x0000000000007941 */ /* 0x000fea0003800000 */
.L_x_7824:
[----:B------:R-:W-:Y:S05]  /*3b050*/  BRA `(.L_x_7826) ;  /* 0xffffff7c007c7947 */ /* 0x000fea000383ffff */
.L_x_7611:
[----:B-1----:R1:W2:Y:S02]  /*3b060*/  SYNCS.PHASECHK.TRANS64.TRYWAIT P0, [R0+URZ+0x2e880], R3 ;  /* 0x02e88003000075a7 */ /* 0x0022a4000800017f */
[----:B--2---:R-:W-:Y:S05]  /*3b070*/  @!P0 NANOSLEEP.SYNCS 0x989680 ;  /* 0x009896800000895d */ /* 0x004fea0003900000 */
[----:B------:R-:W2:Y:S02]  /*3b080*/  @!P0 SYNCS.PHASECHK.TRANS64 P0, [R0+URZ+0x2e880], R3 ;  /* 0x02e88003000085a7 */ /* 0x000ea4000800007f */
[----:B--2---:R-:W-:Y:S05]  /*3b090*/  @!P0 BRA `(.L_x_7611) ;  /* 0xfffffffc00f08947 */ /* 0x004fea000383ffff */
[----:B------:R-:W-:Y:S05]  /*3b0a0*/  BRA `(.L_x_7827) ;  /* 0xffffff7c00f07947 */ /* 0x000fea000383ffff */
.L_x_7613:
[----:B--2---:R2:W3:Y:S02]  /*3b0b0*/  SYNCS.PHASECHK.TRANS64.TRYWAIT P0, [R0+URZ+0x2e840], R3 ;  /* 0x02e84003000075a7 */ /* 0x0044e4000800017f */
[----:B---3--:R-:W-:Y:S05]  /*3b0c0*/  @!P0 NANOSLEEP.SYNCS 0x989680 ;  /* 0x009896800000895d */ /* 0x008fea0003900000 */
[----:B------:R-:W3:Y:S02]  /*3b0d0*/  @!P0 SYNCS.PHASECHK.TRANS64 P0, [R0+URZ+0x2e840], R3 ;  /* 0x02e84003000085a7 */ /* 0x000ee4000800007f */
[----:B---3--:R-:W-:Y:S05]  /*3b0e0*/  @!P0 BRA `(.L_x_7613) ;  /* 0xfffffffc00f08947 */ /* 0x008fea000383ffff */
[----:B------:R-:W-:Y:S05]  /*3b0f0*/  BRA `(.L_x_7828) ;  /* 0xffffff8000487947 */ /* 0x000fea000383ffff */
.L_x_7617:
        /* <DEDUP_REMOVED lines=13> */
.L_x_7829:
[----:B------:R-:W-:Y:S02]  /*3b1d0*/  IMAD.MOV.U32 R13, RZ, RZ, R4 ;  /* 0x000000ffff0d7224 */ /* 0x000fe400078e0004 */
[----:B------:R-:W-:-:S07]  /*3b1e0*/  IMAD.MOV.U32 R6, RZ, RZ, R14 ;  /* 0x000000ffff067224 */ /* 0x000fce00078e000e */
[----:B------:R-:W-:Y:S05]  /*3b1f0*/  WARPSYNC.COLLECTIVE R15, `(.L_x_7830) ;  /* 0x000000000f087348 */ /* 0x000fea0003c00000 */
[----:B------:R0:W1:Y:S02]  /*3b200*/  SHFL.IDX P6, R14, R13, R12, R11 ;  /* 0x0000000c0d0e7389 */ /* 0x00006400000c000b */
[----:B01----:R-:W-:Y:S01]  /*3b210*/  ENDCOLLECTIVE ;  /* 0x000000000000791b */ /* 0x003fe20003800000 */
.L_x_7830:
[----:B------:R-:W-:Y:S01]  /*3b220*/  ULDC.64 UR4, c[0x0][0x208] ;  /* 0x0000820000047ab9 */ /* 0x000fe20000000a00 */
[----:B------:R-:W-:Y:S02]  /*3b230*/  IMAD.MOV.U32 R13, RZ, RZ, R3 ;  /* 0x000000ffff0d7224 */ /* 0x000fe400078e0003 */
[----:B------:R-:W-:Y:S02]  /*3b240*/  IMAD.MOV.U32 R12, RZ, RZ, 0x1 ;  /* 0x00000001ff0c7424 */ /* 0x000fe400078e00ff */
[----:B------:R-:W-:-:S05]  /*3b250*/  IMAD.MOV.U32 R7, RZ, RZ, R14 ;  /* 0x000000ffff077224 */ /* 0x000fca00078e000e */
[----:B------:R-:W-:-:S05]  /*3b260*/  @!P1 IADD3 R7, P2, R9, R7, RZ ;  /* 0x0000000709079210 */ /* 0x000fca0007f5e0ff */
[----:B------:R-:W-:-:S05]  /*3b270*/  @!P1 IMAD.X R6, RZ, RZ, R6, P2 ;  /* 0x000000ffff069224 */ /* 0x000fca00010e0606 */
[----:B------:R-:W-:-:S04]  /*3b280*/  @!P1 LOP3.LUT R7, R7, R6, RZ, 0x3c, !PT ;  /* 0x0000000607079212 */ /* 0x000fc800078e3cff */
[----:B------:R-:W-:-:S04]  /*3b290*/  @!P1 LOP3.LUT R6, R7, R6, RZ, 0x3c, !PT ;  /* 0x0000000607069212 */ /* 0x000fc800078e3cff */
[----:B------:R-:W-:-:S05]  /*3b2a0*/  @!P1 LOP3.LUT R7, R7, R6, RZ, 0x3c, !PT ;  /* 0x0000000607079212 */ /* 0x000fca00078e3cff */
[----:B------:R-:W-:Y:S01]  /*3b2b0*/  @!PT LDS RZ, [RZ] ;  /* 0x00000000fffff984 */ /* 0x000fe20000000800 */
[----:B------:R-:W-:Y:S01]  /*3b2c0*/  @!PT LDS RZ, [RZ] ;  /* 0x00000000fffff984 */ /* 0x000fe20000000800 */
[----:B------:R-:W-:Y:S01]  /*3b2d0*/  @!PT LDS RZ, [RZ] ;  /* 0x00000000fffff984 */ /* 0x000fe20000000800 */
[----:B------:R0:W-:Y:S01]  /*3b2e0*/  @!P1 LDGSTS.E.BYPASS.LTC128B.128 [R8+0x1c400], desc[UR4][R6.64], !P0 ;  /* 0x1c40000006089fae */ /* 0x0001e2000c101d44 */
[----:B------:R-:W-:-:S13]  /*3b2f0*/  ISETP.GE.AND P1, PT, R5, R2, PT ;  /* 0x000000020500720c */ /* 0x000fda0003f26270 */
[----:B0-----:R-:W-:Y:S05]  /*3b300*/  WARPSYNC.COLLECTIVE R15, `(.L_x_7831) ;  /* 0x000000000f087348 */ /* 0x001fea0003c00000 */
[----:B------:R1:W2:Y:S02]  /*3b310*/  SHFL.IDX P6, R14, R13, R12, R11 ;  /* 0x0000000c0d0e7389 */ /* 0x0002a400000c000b */
[----:B012---:R-:W-:Y:S01]  /*3b320*/  ENDCOLLECTIVE ;  /* 0x000000000000791b */ /* 0x007fe20003800000 */
.L_x_7831:
[----:B------:R-:W-:Y:S02]  /*3b330*/  IMAD.MOV.U32 R13, RZ, RZ, R4 ;  /* 0x000000ffff0d7224 */ /* 0x000fe400078e0004 */
[----:B------:R-:W-:-:S07]  /*3b340*/  IMAD.MOV.U32 R6, RZ, RZ, R14 ;  /* 0x000000ffff067224 */ /* 0x000fce00078e000e */
[----:B------:R-:W-:Y:S05]  /*3b350*/  WARPSYNC.COLLECTIVE R15, `(.L_x_7832) ;  /* 0x000000000f087348 */ /* 0x000fea0003c00000 */
[----:B------:R0:W1:Y:S02]  /*3b360*/  SHFL.IDX P6, R14, R13, R12, R11 ;  /* 0x0000000c0d0e7389 */ /* 0x00006400000c000b */
[----:B01----:R-:W-:Y:S01]  /*3b370*/  ENDCOLLECTIVE ;  /* 0x000000000000791b */ /* 0x003fe20003800000 */
.L_x_7832:
[----:B------:R-:W-:Y:S01]  /*3b380*/  ULDC.64 UR4, c[0x0][0x208] ;  /* 0x0000820000047ab9 */ /* 0x000fe20000000a00 */
[----:B------:R-:W-:Y:S02]  /*3b390*/  IMAD.MOV.U32 R13, RZ, RZ, R3 ;  /* 0x000000ffff0d7224 */ /* 0x000fe400078e0003 */
[----:B------:R-:W-:Y:S02]  /*3b3a0*/  IMAD.MOV.U32 R12, RZ, RZ, 0x2 ;  /* 0x00000002ff0c7424 */ /* 0x000fe400078e00ff */
[----:B------:R-:W-:-:S05]  /*3b3b0*/  IMAD.MOV.U32 R5, RZ, RZ, R14 ;  /* 0x000000ffff057224 */ /* 0x000fca00078e000e */
[----:B------:R-:W-:-:S05]  /*3b3c0*/  @!P1 IADD3 R5, P2, R9, R5, RZ ;  /* 0x0000000509059210 */ /* 0x000fca0007f5e0ff */
[----:B------:R-:W-:-:S04]  /*3b3d0*/  @!P1 IMAD.X R6, RZ, RZ, R6, P2 ;  /* 0x000000ffff069224 */ /* 0x000fc800010e0606 */
[----:B------:R-:W-:Y:S02]  /*3b3e0*/  @!P1 IMAD.MOV.U32 R7, RZ, RZ, R6 ;  /* 0x000000ffff079224 */ /* 0x000fe400078e0006 */
[----:B------:R-:W-:Y:S02]  /*3b3f0*/  @!P1 IMAD.MOV.U32 R6, RZ, RZ, R5 ;  /* 0x000000ffff069224 */ /* 0x000fe400078e0005 */
[----:B------:R-:W-:-:S03]  /*3b400*/  VIADD R5, R0, 0x20 ;  /* 0x0000002000057836 */ /* 0x000fc60000000000 */
[----:B------:R-:W-:Y:S01]  /*3b410*/  @!PT LDS RZ, [RZ] ;  /* 0x00000000fffff984 */ /* 0x000fe20000000800 */
[----:B------:R-:W-:Y:S01]  /*3b420*/  @!PT LDS RZ, [RZ] ;  /* 0x00000000fffff984 */ /* 0x000fe20000000800 */
[----:B------:R-:W-:Y:S01]  /*3b430*/  @!PT LDS RZ, [RZ] ;  /* 0x00000000fffff984 */ /* 0x000fe20000000800 */
[----:B------:R0:W-:Y:S02]  /*3b440*/  @!P1 LDGSTS.E.BYPASS.LTC128B.128 [R8+0x1cc00], desc[UR4][R6.64], !P0 ;  /* 0x1cc0000006089fae */ /* 0x0001e4000c101d44 */
[----:B------:R-:W-:-:S13]  /*3b450*/  ISETP.GE.AND P1, PT, R5, R2, PT ;  /* 0x000000020500720c */ /* 0x000fda0003f26270 */
[----:B0-----:R-:W-:Y:S05]  /*3b460*/  WARPSYNC.COLLECTIVE R15, `(.L_x_7833) ;  /* 0x000000000f087348 */ /* 0x001fea0003c00000 */
[----:B------:R1:W2:Y:S02]  /*3b470*/  SHFL.IDX P6, R14, R13, R12, R11 ;  /* 0x0000000c0d0e7389 */ /* 0x0002a400000c000b */
[----:B012---:R-:W-:Y:S01]  /*3b480*/  ENDCOLLECTIVE ;  /* 0x000000000000791b */ /* 0x007fe20003800000 */
.L_x_7833:
[----:B------:R-:W-:Y:S02]  /*3b490*/  IMAD.MOV.U32 R13, RZ, RZ, R4 ;  /* 0x000000ffff0d7224 */ /* 0x000fe400078e0004 */
[----:B------:R-:W-:-:S07]  /*3b4a0*/  IMAD.MOV.U32 R6, RZ, RZ, R14 ;  /* 0x000000ffff067224 */ /* 0x000fce00078e000e */
[----:B------:R-:W-:Y:S05]  /*3b4b0*/  WARPSYNC.COLLECTIVE R15, `(.L_x_7834) ;  /* 0x000000000f087348 */ /* 0x000fea0003c00000 */
[----:B------:R0:W1:Y:S02]  /*3b4c0*/  SHFL.IDX P6, R14, R13, R12, R11 ;  /* 0x0000000c0d0e7389 */ /* 0x00006400000c000b */
[----:B01----:R-:W-:Y:S01]  /*3b4d0*/  ENDCOLLECTIVE ;  /* 0x000000000000791b */ /* 0x003fe20003800000 */
.L_x_7834:
        /* <DEDUP_REMOVED lines=17> */
.L_x_7835:
[----:B------:R-:W-:Y:S02]  /*3b5f0*/  IMAD.MOV.U32 R13, RZ, RZ, R4 ;  /* 0x000000ffff0d7224 */ /* 0x000fe400078e0004 */
[----:B------:R-:W-:-:S07]  /*3b600*/  IMAD.MOV.U32 R6, RZ, RZ, R14 ;  /* 0x000000ffff067224 */ /* 0x000fce00078e000e */
[----:B------:R-:W-:Y:S05]  /*3b610*/  WARPSYNC.COLLECTIVE R15, `(.L_x_7836) ;  /* 0x000000000f087348 */ /* 0x000fea0003c00000 */
[----:B------:R0:W1:Y:S02]  /*3b620*/  SHFL.IDX P6, R14, R13, R12, R11 ;  /* 0x0000000c0d0e7389 */ /* 0x00006400000c000b */
[----:B01----:R-:W-:Y:S01]  /*3b630*/  ENDCOLLECTIVE ;  /* 0x000000000000791b */ /* 0x003fe20003800000 */
.L_x_7836:
        /* <DEDUP_REMOVED lines=17> */
.L_x_7837:
[----:B------:R-:W-:Y:S02]  /*3b750*/  IMAD.MOV.U32 R13, RZ, RZ, R4 ;  /* 0x000000ffff0d7224 */ /* 0x000fe400078e0004 */
[----:B------:R-:W-:-:S07]  /*3b760*/  IMAD.MOV.U32 R6, RZ, RZ, R14 ;  /* 0x000000ffff067224 */ /* 0x000fce00078e000e */
[----:B------:R-:W-:Y:S05]  /*3b770*/  WARPSYNC.COLLECTIVE R15, `(.L_x_7838) ;  /* 0x000000000f087348 */ /* 0x000fea0003c00000 */
[----:B------:R0:W1:Y:S02]  /*3b780*/  SHFL.IDX P6, R14, R13, R12, R11 ;  /* 0x0000000c0d0e7389 */ /* 0x00006400000c000b */
[----:B01----:R-:W-:Y:S01]  /*3b790*/  ENDCOLLECTIVE ;  /* 0x000000000000791b */ /* 0x003fe20003800000 */
.L_x_7838:
        /* <DEDUP_REMOVED lines=17> */
.L_x_7839:
[----:B------:R-:W-:Y:S02]  /*3b8b0*/  IMAD.MOV.U32 R13, RZ, RZ, R4 ;  /* 0x000000ffff0d7224 */ /* 0x000fe400078e0004 */
[----:B------:R-:W-:-:S07]  /*3b8c0*/  IMAD.MOV.U32 R6, RZ, RZ, R14 ;  /* 0x000000ffff067224 */ /* 0x000fce00078e000e */
[----:B------:R-:W-:Y:S05]  /*3b8d0*/  WARPSYNC.COLLECTIVE R15, `(.L_x_7840) ;  /* 0x000000000f087348 */ /* 0x000fea0003c00000 */
[----:B------:R0:W1:Y:S02]  /*3b8e0*/  SHFL.IDX P6, R14, R13, R12, R11 ;  /* 0x0000000c0d0e7389 */ /* 0x00006400000c000b */
[----:B01----:R-:W-:Y:S01]  /*3b8f0*/  ENDCOLLECTIVE ;  /* 0x000000000000791b */ /* 0x003fe20003800000 */
.L_x_7840:
[----:B------:R-:W-:Y:S01]  /*3b900*/  ULDC.64 UR4, c[0x0][0x208] ;  /* 0x0000820000047ab9 */ /* 0x000fe20000000a00 */
[----:B------:R-:W-:Y:S02]  /*3b910*/  IMAD.MOV.U32 R13, RZ, RZ, R3 ;  /* 0x000000ffff0d7224 */ /* 0x000fe400078e0003 */
[----:B------:R-:W-:Y:S02]  /*3b920*/  IMAD.MOV.U32 R12, RZ, RZ, 0x6 ;  /* 0x00000006ff0c7424 */ /* 0x000fe400078e00ff */
[----:B------:R-:W-:-:S05]  /*3b930*/  IMAD.MOV.U32 R5, RZ, RZ, R14 ;  /* 0x000000ffff057224 */ /* 0x000fca00078e000e */
[----:B------:R-:W-:-:S05]  /*3b940*/  @!P1 IADD3 R5, P2, R9, R5, RZ ;  /* 0x0000000509059210 */ /* 0x000fca0007f5e0ff */
[----:B------:R-:W-:-:S04]  /*3b950*/  @!P1 IMAD.X R6, RZ, RZ, R6, P2 ;  /* 0x000000ffff069224 */ /* 0x000fc800010e0606 */
[----:B------:R-:W-:Y:S02]  /*3b960*/  @!P1 IMAD.MOV.U32 R7, RZ, RZ, R6 ;  /* 0x000000ffff079224 */ /* 0x000fe400078e0006 */
[----:B------:R-:W-:-:S05]  /*3b970*/  @!P1 IMAD.MOV.U32 R6, RZ, RZ, R5 ;  /* 0x000000ffff069224 */ /* 0x000fca00078e0005 */
[----:B------:R-:W-:Y:S01]  /*3b980*/  @!PT LDS RZ, [RZ] ;  /* 0x00000000fffff984 */ /* 0x000fe20000000800 */
[----:B------:R-:W-:Y:S01]  /*3b990*/  @!PT LDS RZ, [RZ] ;  /* 0x00000000fffff984 */ /* 0x000fe20000000800 */
[----:B------:R-:W-:Y:S01]  /*3b9a0*/  @!PT LDS RZ, [RZ] ;  /* 0x00000000fffff984 */ /* 0x000fe20000000800 */
[----:B------:R0:W-:Y:S02]  /*3b9b0*/  @!P1 LDGSTS.E.BYPASS.LTC128B.128 [R8+0x1ec00], desc[UR4][R6.64], !P0 ;  /* 0x1ec0000006089fae */ /* 0x0001e4000c101d44 */
[----:B0-----:R-:W-:Y:S05]  /*3b9c0*/  WARPSYNC.COLLECTIVE R15, `(.L_x_7841) ;  /* 0x000000000f087348 */ /* 0x001fea0003c00000 */
[----:B------:R1:W2:Y:S02]  /*3b9d0*/  SHFL.IDX P6, R14, R13, R12, R11 ;  /* 0x0000000c0d0e7389 */ /* 0x0002a400000c000b */
[----:B012---:R-:W-:Y:S01]  /*3b9e0*/  ENDCOLLECTIVE ;  /* 0x000000000000791b */ /* 0x007fe20003800000 */
.L_x_7841:
[----:B------:R-:W-:-:S05]  /*3b9f0*/  VIADD R7, R0, 0x60 ;  /* 0x0000006000077836 */ /* 0x000fca0000000000 */
[----:B------:R-:W-:Y:S01]  /*3ba00*/  ISETP.GE.AND P1, PT, R7, R2, PT ;  /* 0x000000020700720c */ /* 0x000fe20003f26270 */
[----:B------:R-:W-:Y:S02]  /*3ba10*/  IMAD.MOV.U32 R13, RZ, RZ, R4 ;  /* 0x000000ffff0d7224 */ /* 0x000fe400078e0004 */
[----:B------:R-:W-:-:S10]  /*3ba20*/  IMAD.MOV.U32 R6, RZ, RZ, R14 ;  /* 0x000000ffff067224 */ /* 0x000fd400078e000e */
[----:B------:R-:W-:Y:S05]  /*3ba30*/  WARPSYNC.COLLECTIVE R15, `(.L_x_7842) ;  /* 0x000000000f087348 */ /* 0x000fea0003c00000 */
[----:B------:R0:W1:Y:S02]  /*3ba40*/  SHFL.IDX P6, R14, R13, R12, R11 ;  /* 0x0000000c0d0e7389 */ /* 0x00006400000c000b */
[----:B01----:R-:W-:Y:S01]  /*3ba50*/  ENDCOLLECTIVE ;  /* 0x000000000000791b */ /* 0x003fe20003800000 */
.L_x_7842:
        /* <DEDUP_REMOVED lines=15> */
.L_x_7843:
[----:B------:R-:W-:Y:S02]  /*3bb50*/  IMAD.MOV.U32 R13, RZ, RZ, R4 ;  /* 0x000000ffff0d7224 */ /* 0x000fe400078e0004 */
[----:B------:R-:W-:-:S07]  /*3bb60*/  IMAD.MOV.U32 R5, RZ, RZ, R14 ;  /* 0x000000ffff057224 */ /* 0x000fce00078e000e */
[----:B------:R-:W-:Y:S05]  /*3bb70*/  WARPSYNC.COLLECTIVE R15, `(.L_x_7844) ;  /* 0x000000000f087348 */ /* 0x000fea0003c00000 */
[----:B------:R0:W1:Y:S02]  /*3bb80*/  SHFL.IDX P6, R14, R13, R12, R11 ;  /* 0x0000000c0d0e7389 */ /* 0x00006400000c000b */
[----:B01----:R-:W-:Y:S01]  /*3bb90*/  ENDCOLLECTIVE ;  /* 0x000000000000791b */ /* 0x003fe20003800000 */
.L_x_7844:
[----:B------:R-:W-:Y:S01]  /*3bba0*/  IMAD.MOV.U32 R3, RZ, RZ, R14 ;  /* 0x000000ffff037224 */ /* 0x000fe200078e000e */
[----:B------:R-:W-:Y:S06]  /*3bbb0*/  BRA `(.L_x_7845) ;  /* 0xffffff8000847947 */ /* 0x000fec000383ffff */
.L_x_7620:
[----:B0-----:R0:W1:Y:S02]  /*3bbc0*/  SYNCS.PHASECHK.TRANS64.TRYWAIT P0, [R19+URZ+0x2e820], R0 ;  /* 0x02e82000130075a7 */ /* 0x001064000800017f */
[----:B-1----:R-:W-:Y:S05]  /*3bbd0*/  @!P0 NANOSLEEP.SYNCS 0x989680 ;  /* 0x009896800000895d */ /* 0x002fea0003900000 */
[----:B------:R-:W1:Y:S02]  /*3bbe0*/  @!P0 SYNCS.PHASECHK.TRANS64 P0, [R19+URZ+0x2e820], R0 ;  /* 0x02e82000130085a7 */ /* 0x000e64000800007f */
[----:B-1----:R-:W-:Y:S05]  /*3bbf0*/  @!P0 BRA `(.L_x_7620) ;  /* 0xfffffffc00f08947 */ /* 0x002fea000383ffff */
[----:B------:R-:W-:Y:S05]  /*3bc00*/  BRA `(.L_x_7846) ;  /* 0xffffff8000e47947 */ /* 0x000fea000383ffff */
.L_x_7626:
[----:B--2---:R2:W3:Y:S02]  /*3bc10*/  SYNCS.PHASECHK.TRANS64.TRYWAIT P0, [R6+URZ+0x2e880], R5 ;  /* 0x02e88005060075a7 */ /* 0x0044e4000800017f */
[----:B---3--:R-:W-:Y:S05]  /*3bc20*/  @!P0 NANOSLEEP.SYNCS 0x989680 ;  /* 0x009896800000895d */ /* 0x008fea0003900000 */
[----:B------:R-:W3:Y:S02]  /*3bc30*/  @!P0 SYNCS.PHASECHK.TRANS64 P0, [R6+URZ+0x2e880], R5 ;  /* 0x02e88005060085a7 */ /* 0x000ee4000800007f */
[----:B---3--:R-:W-:Y:S05]  /*3bc40*/  @!P0 BRA `(.L_x_7626) ;  /* 0xfffffffc00f08947 */ /* 0x008fea000383ffff */
[----:B------:R-:W-:Y:S05]  /*3bc50*/  BRA `(.L_x_7847) ;  /* 0xffffff8400a07947 */ /* 0x000fea000383ffff */
.L_x_7631:
[----:B-1----:R1:W3:Y:S02]  /*3bc60*/  SYNCS.PHASECHK.TRANS64.TRYWAIT P0, [R6+URZ+0x2e840], R5 ;  /* 0x02e84005060075a7 */ /* 0x0022e4000800017f */
[----:B---3--:R-:W-:Y:S05]  /*3bc70*/  @!P0 NANOSLEEP.SYNCS 0x989680 ;  /* 0x009896800000895d */ /* 0x008fea0003900000 */
[----:B------:R-:W3:Y:S02]  /*3bc80*/  @!P0 SYNCS.PHASECHK.TRANS64 P0, [R6+URZ+0x2e840], R5 ;  /* 0x02e84005060085a7 */ /* 0x000ee4000800007f */
[----:B---3--:R-:W-:Y:S05]  /*3bc90*/  @!P0 BRA `(.L_x_7631) ;  /* 0xfffffffc00f08947 */ /* 0x008fea000383ffff */
[----:B------:R-:W-:Y:S05]  /*3bca0*/  BRA `(.L_x_7848) ;  /* 0xffffff8800207947 */ /* 0x000fea000383ffff */
.L_x_7637:
[----:B--2---:R2:W3:Y:S02]  /*3bcb0*/  SYNCS.PHASECHK.TRANS64.TRYWAIT P0, [R3+URZ+0x2e870], R4 ;  /* 0x02e87004030075a7 */ /* 0x0044e4000800017f */
[----:B---3--:R-:W-:Y:S05]  /*3bcc0*/  @!P0 NANOSLEEP.SYNCS 0x989680 ;  /* 0x009896800000895d */ /* 0x008fea0003900000 */
[----:B------:R-:W3:Y:S02]  /*3bcd0*/  @!P0 SYNCS.PHASECHK.TRANS64 P0, [R3+URZ+0x2e870], R4 ;  /* 0x02e87004030085a7 */ /* 0x000ee4000800007f */
[----:B---3--:R-:W-:Y:S05]  /*3bce0*/  @!P0 BRA `(.L_x_7637) ;  /* 0xfffffffc00f08947 */ /* 0x008fea000383ffff */
[----:B------:R-:W-:Y:S05]  /*3bcf0*/  BRA `(.L_x_7849) ;  /* 0xffffff8800bc7947 */ /* 0x000fea000383ffff */
.L_x_7639:
[----:B--2---:R2:W3:Y:S02]  /*3bd00*/  SYNCS.PHASECHK.TRANS64.TRYWAIT P0, [R3+URZ+0x2e860], R4 ;  /* 0x02e86004030075a7 */ /* 0x0044e4000800017f */
[----:B---3--:R-:W-:Y:S05]  /*3bd10*/  @!P0 NANOSLEEP.SYNCS 0x989680 ;  /* 0x009896800000895d */ /* 0x008fea0003900000 */
[----:B------:R-:W3:Y:S02]  /*3bd20*/  @!P0 SYNCS.PHASECHK.TRANS64 P0, [R3+URZ+0x2e860], R4 ;  /* 0x02e86004030085a7 */ /* 0x000ee4000800007f */
[----:B---3--:R-:W-:Y:S05]  /*3bd30*/  @!P0 BRA `(.L_x_7639) ;  /* 0xfffffffc00f08947 */ /* 0x008fea000383ffff */
[----:B------:R-:W-:Y:S05]  /*3bd40*/  BRA `(.L_x_7850) ;  /* 0xffffff8800c47947 */ /* 0x000fea000383ffff */
.L_x_7646:
[----:B0-----:R0:W1:Y:S02]  /*3bd50*/  SYNCS.PHASECHK.TRANS64.TRYWAIT P1, [R0+URZ+0x2e870], R2 ;  /* 0x02e87002000075a7 */ /* 0x001064000802017f */
[----:B-1----:R-:W-:Y:S05]  /*3bd60*/  @!P1 NANOSLEEP.SYNCS 0x989680 ;  /* 0x009896800000995d */ /* 0x002fea0003900000 */
[----:B------:R-:W1:Y:S02]  /*3bd70*/  @!P1 SYNCS.PHASECHK.TRANS64 P1, [R0+URZ+0x2e870], R2 ;  /* 0x02e87002000095a7 */ /* 0x000e64000802007f */
[----:B-1----:R-:W-:Y:S05]  /*3bd80*/  @!P1 BRA `(.L_x_7646) ;  /* 0xfffffffc00f09947 */ /* 0x002fea000383ffff */
[----:B------:R-:W-:Y:S05]  /*3bd90*/  BRA `(.L_x_7851) ;  /* 0xffffff9400f87947 */ /* 0x000fea000383ffff */
.L_x_7648:
[----:B0-----:R0:W1:Y:S02]  /*3bda0*/  SYNCS.PHASECHK.TRANS64.TRYWAIT P1, [R0+URZ+0x2e860], R2 ;  /* 0x02e86002000075a7 */ /* 0x001064000802017f */
[----:B-1----:R-:W-:Y:S05]  /*3bdb0*/  @!P1 NANOSLEEP.SYNCS 0x989680 ;  /* 0x009896800000995d */ /* 0x002fea0003900000 */
[----:B------:R-:W1:Y:S02]  /*3bdc0*/  @!P1 SYNCS.PHASECHK.TRANS64 P1, [R0+URZ+0x2e860], R2 ;  /* 0x02e86002000095a7 */ /* 0x000e64000802007f */
[----:B-1----:R-:W-:Y:S05]  /*3bdd0*/  @!P1 BRA `(.L_x_7648) ;  /* 0xfffffffc00f09947 */ /* 0x002fea000383ffff */
[----:B------:R-:W-:Y:S05]  /*3bde0*/  BRA `(.L_x_7852) ;  /* 0xffffff9800007947 */ /* 0x000fea000383ffff */
.L_x_7652:
[----:B------:R-:W2:Y:S01]  /*3bdf0*/  LDL R2, [R1+0x10] ;  /* 0x0000100001027983 */ /* 0x000ea20000100800 */
[----:B------:R-:W-:Y:S01]  /*3be00*/  BSSY B0, `(.L_x_7853) ;  /* 0x0000008000007945 */ /* 0x000fe20003800000 */
[----:B0-----:R-:W-:Y:S02]  /*3be10*/  IMAD.MOV.U32 R12, RZ, RZ, RZ ;  /* 0x000000ffff0c7224 */ /* 0x001fe400078e00ff */
[----:B------:R-:W-:Y:S02]  /*3be20*/  IMAD.MOV.U32 R11, RZ, RZ, 0x1f ;  /* 0x0000001fff0b7424 */ /* 0x000fe400078e00ff */
[----:B------:R-:W-:Y:S02]  /*3be30*/  IMAD.MOV.U32 R15, RZ, RZ, -0x1 ;  /* 0xffffffffff0f7424 */ /* 0x000fe400078e00ff */
[----:B--2---:R-:W-:-:S07]  /*3be40*/  IMAD.MOV.U32 R13, RZ, RZ, R2 ;  /* 0x000000ffff0d7224 */ /* 0x004fce00078e0002 */
[----:B-1----:R-:W-:Y:S05]  /*3be50*/  WARPSYNC.COLLECTIVE R15, `(.L_x_7854) ;  /* 0x000000000f087348 */ /* 0x002fea0003c00000 */
[----:B------:R0:W2:Y:S02]  /*3be60*/  SHFL.IDX P6, R14, R13, R12, R11 ;  /* 0x0000000c0d0e7389 */ /* 0x0000a400000c000b */
[----:B012---:R-:W-:Y:S01]  /*3be70*/  ENDCOLLECTIVE ;  /* 0x000000000000791b */ /* 0x007fe20003800000 */
.L_x_7854:
[----:B------:R-:W-:Y:S05]  /*3be80*/  BSYNC B0 ;  /* 0x0000000000007941 */ /* 0x000fea0003800000 */
.L_x_7853:
        /* <DEDUP_REMOVED lines=9> */
.L_x_7855:
[----:B------:R-:W-:Y:S01]  /*3bf20*/  ULDC UR4, c[0x0][0xc3c] ;  /* 0x00030f0000047ab9 */ /* 0x000fe20000000800 */
[----:B------:R-:W-:Y:S01]  /*3bf30*/  ULDC.64 UR6, c[0x0][0x208] ;  /* 0x0000820000067ab9 */ /* 0x000fe20000000a00 */
        /* <DEDUP_REMOVED lines=25> */
.L_x_7856:
        /* <DEDUP_REMOVED lines=8> */
.L_x_7857:
        /* <DEDUP_REMOVED lines=8> */
.L_x_7858:
        /* <DEDUP_REMOVED lines=8> */
.L_x_7859:
        /* <DEDUP_REMOVED lines=8> */
.L_x_7860:
        /* <DEDUP_REMOVED lines=9> */
.L_x_7861:
[----:B------:R-:W-:Y:S01]  /*3c360*/  IMAD.MOV.U32 R7, RZ, RZ, R14 ;  /* 0x000000ffff077224 */ /* 0x000fe200078e000e */
[----:B------:R-:W-:Y:S06]  /*3c370*/  BRA `(.L_x_7862) ;  /* 0xffffffa000207947 */ /* 0x000fec000383ffff */
.L_x_7655:
[----:B------:R-:W-:Y:S01]  /*3c380*/  BSSY B0, `(.L_x_7863) ;  /* 0x0000008000007945 */ /* 0x000fe20003800000 */
[----:B------:R-:W-:Y:S02]  /*3c390*/  IMAD.MOV.U32 R13, RZ, RZ, R2 ;  /* 0x000000ffff0d7224 */ /* 0x000fe400078e0002 */
[----:B------:R-:W-:Y:S02]  /*3c3a0*/  IMAD.MOV.U32 R12, RZ, RZ, 0x1 ;  /* 0x00000001ff0c7424 */ /* 0x000fe400078e00ff */
[----:B------:R-:W-:Y:S02]  /*3c3b0*/  IMAD.MOV.U32 R11, RZ, RZ, RZ ;  /* 0x000000ffff0b7224 */ /* 0x000fe400078e00ff */
[----:B------:R-:W-:-:S07]  /*3c3c0*/  IMAD.MOV.U32 R15, RZ, RZ, -0x1 ;  /* 0xffffffffff0f7424 */ /* 0x000fce00078e00ff */
[----:B-1----:R-:W-:Y:S05]  /*3c3d0*/  WARPSYNC.COLLECTIVE R15, `(.L_x_7864) ;  /* 0x000000000f087348 */ /* 0x002fea0003c00000 */
[----:B------:R0:W2:Y:S02]  /*3c3e0*/  SHFL.UP P6, R14, R13, R12, R11 ;  /* 0x0400000c0d0e7389 */ /* 0x0000a400000c000b */
[----:B012---:R-:W-:Y:S01]  /*3c3f0*/  ENDCOLLECTIVE ;  /* 0x000000000000791b */ /* 0x007fe20003800000 */
.L_x_7864:
[----:B------:R-:W-:Y:S05]  /*3c400*/  BSYNC B0 ;  /* 0x0000000000007941 */ /* 0x000fea0003800000 */
.L_x_7863:
        /* <DEDUP_REMOVED lines=10> */
.L_x_7865:
        /* <DEDUP_REMOVED lines=8> */
.L_x_7866:
        /* <DEDUP_REMOVED lines=8> */
.L_x_7867:
        /* <DEDUP_REMOVED lines=8> */
.L_x_7868:
        /* <DEDUP_REMOVED lines=9> */
.L_x_7869:
[----:B------:R-:W-:Y:S01]  /*3c6c0*/  IMAD.MOV.U32 R7, RZ, RZ, R14 ;  /* 0x000000ffff077224 */ /* 0x000fe200078e000e */
[----:B------:R-:W-:Y:S06]  /*3c6d0*/  BRA `(.L_x_7870) ;  /* 0xffffff9c00fc7947 */ /* 0x000fec000383ffff */
.L_x_7657:
[----:B------:R-:W-:Y:S01]  /*3c6e0*/  BSSY B0, `(.L_x_7871) ;  /* 0x0000006000007945 */ /* 0x000fe20003800000 */
[----:B------:R-:W-:Y:S01]  /*3c6f0*/  PLOP3.LUT P6, PT, P6, PT, PT, 0x8, 0x0 ;  /* 0x000000000000781c */ /* 0x000fe200037ce170 */
[----:B------:R-:W-:-:S12]  /*3c700*/  IMAD.MOV.U32 R15, RZ, RZ, -0x1 ;  /* 0xffffffffff0f7424 */ /* 0x000fd800078e00ff */
[----:B01----:R-:W-:Y:S05]  /*3c710*/  WARPSYNC.COLLECTIVE R15, `(.L_x_7872) ;  /* 0x000000000f087348 */ /* 0x003fea0003c00000 */
[----:B------:R-:W-:Y:S01]  /*3c720*/  VOTE.ANY R14, PT, P6 ;  /* 0x00000000000e7806 */ /* 0x000fe200030e0100 */
[----:B01----:R-:W-:Y:S06]  /*3c730*/  ENDCOLLECTIVE ;  /* 0x000000000000791b */ /* 0x003fec0003800000 */
.L_x_7872:
[----:B------:R-:W-:Y:S05]  /*3c740*/  BSYNC B0 ;  /* 0x0000000000007941 */ /* 0x000fea0003800000 */
.L_x_7871:
        /* <DEDUP_REMOVED lines=10> */
.L_x_7873:
[----:B------:R-:W-:Y:S02]  /*3c7f0*/  IMAD.MOV.U32 R13, RZ, RZ, R6 ;  /* 0x000000ffff0d7224 */ /* 0x000fe400078e0006 */
[----:B------:R-:W-:-:S07]  /*3c800*/  IMAD.MOV.U32 R4, RZ, RZ, R14 ;  /* 0x000000ffff047224 */ /* 0x000fce00078e000e */
[----:B------:R-:W-:Y:S05]  /*3c810*/  WARPSYNC.COLLECTIVE R15, `(.L_x_7874) ;  /* 0x000000000f087348 */ /* 0x000fea0003c00000 */
[----:B------:R0:W1:Y:S02]  /*3c820*/  SHFL.IDX P6, R14, R13, R12, R11 ;  /* 0x0000000c0d0e7389 */ /* 0x00006400000c000b */
[----:B01----:R-:W-:Y:S01]  /*3c830*/  ENDCOLLECTIVE ;  /* 0x000000000000791b */ /* 0x003fe20003800000 */
.L_x_7874:
[----:B------:R-:W-:Y:S02]  /*3c840*/  IMAD.MOV.U32 R6, RZ, RZ, R14 ;  /* 0x000000ffff067224 */ /* 0x000fe400078e000e */
[----:B------:R-:W-:-:S05]  /*3c850*/  IMAD.IADD R7, R0, 0x1, R17 ;  /* 0x0000000100077824 */ /* 0x000fca00078e0211 */
[----:B------:R2:W-:Y:S01]  /*3c860*/  STL [R1+0x1c], R7 ;  /* 0x00001c0701007387 */ /* 0x0005e20000100800 */
[----:B------:R-:W-:Y:S05]  /*3c870*/  BRA `(.L_x_7875) ;  /* 0xffffff9c00e07947 */ /* 0x000fea000383ffff */
.L_x_7659:
[----:B------:R-:W-:Y:S01]  /*3c880*/  BSSY B0, `(.L_x_7876) ;  /* 0x0000008000007945 */ /* 0x000fe20003800000 */
[----:B------:R-:W-:Y:S02]  /*3c890*/  IMAD.MOV.U32 R13, RZ, RZ, R8 ;  /* 0x000000ffff0d7224 */ /* 0x000fe400078e0008 */
[----:B------:R-:W-:Y:S02]  /*3c8a0*/  IMAD.MOV.U32 R12, RZ, RZ, R0 ;  /* 0x000000ffff0c7224 */ /* 0x000fe400078e0000 */
[----:B------:R-:W-:Y:S02]  /*3c8b0*/  IMAD.MOV.U32 R11, RZ, RZ, 0x1f ;  /* 0x0000001fff0b7424 */ /* 0x000fe400078e00ff */
[----:B------:R-:W-:-:S07]  /*3c8c0*/  IMAD.MOV.U32 R15, RZ, RZ, -0x1 ;  /* 0xffffffffff0f7424 */ /* 0x000fce00078e00ff */
[----:B-12---:R-:W-:Y:S05]  /*3c8d0*/  WARPSYNC.COLLECTIVE R15, `(.L_x_7877) ;  /* 0x000000000f087348 */ /* 0x006fea0003c00000 */
[----:B------:R0:W3:Y:S02]  /*3c8e0*/  SHFL.IDX P6, R14, R13, R12, R11 ;  /* 0x0000000c0d0e7389 */ /* 0x0000e400000c000b */
[----:B0123--:R-:W-:Y:S01]  /*3c8f0*/  ENDCOLLECTIVE ;  /* 0x000000000000791b */ /* 0x00ffe20003800000 */
.L_x_7877:
[----:B------:R-:W-:Y:S05]  /*3c900*/  BSYNC B0 ;  /* 0x0000000000007941 */ /* 0x000fea0003800000 */
.L_x_7876:
[----:B------:R-:W-:Y:S01]  /*3c910*/  IMAD.MOV.U32 R8, RZ, RZ, R14 ;  /* 0x000000ffff087224 */ /* 0x000fe200078e000e */
[----:B------:R-:W-:Y:S06]  /*3c920*/  BRA `(.L_x_7878) ;  /* 0xffffff9c00cc7947 */ /* 0x000fec000383ffff */
.L_x_7665:
[----:B0-----:R0:W1:Y:S02]  /*3c930*/  SYNCS.PHASECHK.TRANS64.TRYWAIT P0, [R0+URZ+0x2e820], R3 ;  /* 0x02e82003000075a7 */ /* 0x001064000800017f */
[----:B-1----:R-:W-:Y:S05]  /*3c940*/  @!P0 NANOSLEEP.SYNCS 0x989680 ;  /* 0x009896800000895d */ /* 0x002fea0003900000 */
[----:B------:R-:W1:Y:S02]  /*3c950*/  @!P0 SYNCS.PHASECHK.TRANS64 P0, [R0+URZ+0x2e820], R3 ;  /* 0x02e82003000085a7 */ /* 0x000e64000800007f */
[----:B-1----:R-:W-:Y:S05]  /*3c960*/  @!P0 BRA `(.L_x_7665) ;  /* 0xfffffffc00f08947 */ /* 0x002fea000383ffff */
[----:B------:R-:W-:Y:S05]  /*3c970*/  BRA `(.L_x_7879) ;  /* 0xffffffa800747947 */ /* 0x000fea000383ffff */
.L_x_7666:
        /* <DEDUP_REMOVED lines=11> */
.L_x_7881:
[----:B------:R-:W-:Y:S05]  /*3ca30*/  BSYNC B0 ;  /* 0x0000000000007941 */ /* 0x000fea0003800000 */
.L_x_7880:
[----:B------:R-:W-:Y:S05]  /*3ca40*/  BRA `(.L_x_7882) ;  /* 0xffffffa8005c7947 */ /* 0x000fea000383ffff */
.L_x_7667:
[----:B------:R-:W-:Y:S01]  /*3ca50*/  BSSY B0, `(.L_x_7883) ;  /* 0x0000006000007945 */ /* 0x000fe20003800000 */
[----:B------:R-:W-:-:S07]  /*3ca60*/  IMAD.MOV.U32 R15, RZ, RZ, -0x1 ;  /* 0xffffffffff0f7424 */ /* 0x000fce00078e00ff */
[----:B01----:R-:W-:Y:S05]  /*3ca70*/  WARPSYNC.COLLECTIVE R15, `(.L_x_7884) ;  /* 0x000000000f0c7348 */ /* 0x003fea0003c00000 */
[----:B------:R-:W-:Y:S02]  /*3ca80*/  ELECT P6, UR62, PT ;  /* 0x00000000003e782f */ /* 0x000fe400038c0000 */
[----:B------:R-:W-:Y:S01]  /*3ca90*/  MOV R14, UR62 ;  /* 0x0000003e000e7c02 */ /* 0x000fe20008000f00 */
[----:B01----:R-:W-:Y:S10]  /*3caa0*/  ENDCOLLECTIVE ;  /* 0x000000000000791b */ /* 0x003ff40003800000 */
.L_x_7884:
[----:B------:R-:W-:Y:S05]  /*3cab0*/  BSYNC B0 ;  /* 0x0000000000007941 */ /* 0x000fea0003800000 */
.L_x_7883:
[----:B------:R-:W-:Y:S05]  /*3cac0*/  BRA `(.L_x_7885) ;  /* 0xffffffa800507947 */ /* 0x000fea000383ffff */
.L_x_7669:
[----:B0-----:R0:W1:Y:S02]  /*3cad0*/  SYNCS.PHASECHK.TRANS64.TRYWAIT P1, [R6+URZ], R5 ;  /* 0x00000005060075a7 */ /* 0x001064000802017f */
[----:B-1----:R-:W-:Y:S05]  /*3cae0*/  @!P1 NANOSLEEP.SYNCS 0x989680 ;  /* 0x009896800000995d */ /* 0x002fea0003900000 */
[----:B------:R-:W1:Y:S02]  /*3caf0*/  @!P1 SYNCS.PHASECHK.TRANS64 P1, [R6+URZ], R5 ;  /* 0x00000005060095a7 */ /* 0x000e64000802007f */
[----:B-1----:R-:W-:Y:S05]  /*3cb00*/  @!P1 BRA `(.L_x_7669) ;  /* 0xfffffffc00f09947 */ /* 0x002fea000383ffff */
[----:B------:R-:W-:Y:S05]  /*3cb10*/  BRA `(.L_x_7886) ;  /* 0xffffffa800947947 */ /* 0x000fea000383ffff */
.L_x_7670:
[----:B-1----:R1:W2:Y:S02]  /*3cb20*/  SYNCS.PHASECHK.TRANS64.TRYWAIT P1, [R7+URZ], R2 ;  /* 0x00000002070075a7 */ /* 0x0022a4000802017f */
[----:B--2---:R-:W-:Y:S05]  /*3cb30*/  @!P1 NANOSLEEP.SYNCS 0x989680 ;  /* 0x009896800000995d */ /* 0x004fea0003900000 */
[----:B------:R-:W2:Y:S02]  /*3cb40*/  @!P1 SYNCS.PHASECHK.TRANS64 P1, [R7+URZ], R2 ;  /* 0x00000002070095a7 */ /* 0x000ea4000802007f */
[----:B--2---:R-:W-:Y:S05]  /*3cb50*/  @!P1 BRA `(.L_x_7670) ;  /* 0xfffffffc00f09947 */ /* 0x004fea000383ffff */
[----:B------:R-:W-:Y:S05]  /*3cb60*/  BRA `(.L_x_7887) ;  /* 0xffffffa800887947 */ /* 0x000fea000383ffff */
.L_x_7672:
[----:B--2---:R2:W3:Y:S02]  /*3cb70*/  SYNCS.PHASECHK.TRANS64.TRYWAIT P1, [R4+URZ+0x2e860], R5 ;  /* 0x02e86005040075a7 */ /* 0x0044e4000802017f */
[----:B---3--:R-:W-:Y:S05]  /*3cb80*/  @!P1 NANOSLEEP.SYNCS 0x989680 ;  /* 0x009896800000995d */ /* 0x008fea0003900000 */
[----:B------:R-:W3:Y:S02]  /*3cb90*/  @!P1 SYNCS.PHASECHK.TRANS64 P1, [R4+URZ+0x2e860], R5 ;  /* 0x02e86005040095a7 */ /* 0x000ee4000802007f */
[----:B---3--:R-:W-:Y:S05]  /*3cba0*/  @!P1 BRA `(.L_x_7672) ;  /* 0xfffffffc00f09947 */ /* 0x008fea000383ffff */
[----:B------:R-:W-:Y:S05]  /*3cbb0*/  BRA `(.L_x_7888) ;  /* 0xffffffa8008c7947 */ /* 0x000fea000383ffff */
.L_x_7674:
[----:B---3--:R3:W4:Y:S02]  /*3cbc0*/  SYNCS.PHASECHK.TRANS64.TRYWAIT P1, [R3+URZ+0x2e860], R2 ;  /* 0x02e86002030075a7 */ /* 0x008724000802017f */
[----:B----4-:R-:W-:Y:S05]  /*3cbd0*/  @!P1 NANOSLEEP.SYNCS 0x989680 ;  /* 0x009896800000995d */ /* 0x010fea0003900000 */
[----:B------:R-:W4:Y:S02]  /*3cbe0*/  @!P1 SYNCS.PHASECHK.TRANS64 P1, [R3+URZ+0x2e860], R2 ;  /* 0x02e86002030095a7 */ /* 0x000f24000802007f */
[----:B----4-:R-:W-:Y:S05]  /*3cbf0*/  @!P1 BRA `(.L_x_7674) ;  /* 0xfffffffc00f09947 */ /* 0x010fea000383ffff */
[----:B------:R-:W-:Y:S05]  /*3cc00*/  BRA `(.L_x_7889) ;  /* 0xffffffa8008c7947 */ /* 0x000fea000383ffff */
.L_x_7676:
[----:B----4-:R4:W0:Y:S02]  /*3cc10*/  SYNCS.PHASECHK.TRANS64.TRYWAIT P0, [R4+URZ+0x2e880], R5 ;  /* 0x02e88005040075a7 */ /* 0x010824000800017f */
[----:B0-----:R-:W-:Y:S05]  /*3cc20*/  @!P0 NANOSLEEP.SYNCS 0x989680 ;  /* 0x009896800000895d */ /* 0x001fea0003900000 */
[----:B------:R-:W0:Y:S02]  /*3cc30*/  @!P0 SYNCS.PHASECHK.TRANS64 P0, [R4+URZ+0x2e880], R5 ;  /* 0x02e88005040085a7 */ /* 0x000e24000800007f */
[----:B0-----:R-:W-:Y:S05]  /*3cc40*/  @!P0 BRA `(.L_x_7676) ;  /* 0xfffffffc00f08947 */ /* 0x001fea000383ffff */
[----:B------:R-:W-:Y:S05]  /*3cc50*/  BRA `(.L_x_7677) ;  /* 0xffffffa800887947 */ /* 0x000fea000383ffff */
.L_x_7890:
        /* <DEDUP_REMOVED lines=10> */
.L_x_13281:


//--------------------- .text._ZN7cutlass13device_kernelIN5flash11enable_sm90INS1_16FlashAttnFwdSm90INS1_25CollectiveMainloopFwdSm90ILi2EN4cute5tupleIJNS5_1CILi1EEES8_S8_EEENS6_IJNS7_ILi128EEENS7_ILi224EEESA_EEELi128ENS_12float_e4m3_tEfNS_4arch4Sm90ELb1ELb0ELb0ELb0ELb0ELb0ELb0ELb1ELb1ELb1ELb1ELb0EEENS1_21CollectiveEpilogueFwdINS6_IJSA_SA_SB_EEES9_NS_10bfloat16_tESF_Li256ELb0ELb1ELb1ELb1EEENS1_19SingleTileSchedulerILb0ELb1ELb1ELi128EEEEEEEEEvNT_6ParamsE --------------------------
	.section	.text._ZN7cutlass13device_kernelIN5flash11enable_sm90INS1_16FlashAttnFwdSm90INS1_25CollectiveMainloopFwdSm90ILi2EN4cute5tupleIJNS5_1CILi1EEES8_S8_EEENS6_IJNS7_ILi128EEENS7_ILi224EEESA_EEELi128ENS_12float_e4m3_tEfNS_4arch4Sm90ELb1ELb0ELb0ELb0ELb0ELb0ELb0ELb1ELb1ELb1ELb1ELb0EEENS1_21CollectiveEpilogueFwdINS6_IJSA_SA_SB_EEES9_NS_10bfloat16_tESF_Li256ELb0ELb1ELb1ELb1EEENS1_19SingleTileSchedulerILb0ELb1ELb1ELi128EEEEEEEEEvNT_6ParamsE,"ax",@progbits
	.align	128
.text._ZN7cutlass13device_kernelIN5flash11enable_sm90INS1_16FlashAttnFwdSm90INS1_25CollectiveMainloopFwdSm90ILi2EN4cute5tupleIJNS5_1CILi1EEES8_S8_EEENS6_IJNS7_ILi128EEENS7_ILi224EEESA_EEELi128ENS_12float_e4m3_tEfNS_4arch4Sm90ELb1ELb0ELb0ELb0ELb0ELb0ELb0ELb1ELb1ELb1ELb1ELb0EEENS1_21CollectiveEpilogueFwdINS6_IJSA_SA_SB_EEES9_NS_10bfloat16_tESF_Li256ELb0ELb1ELb1ELb1EEENS1_19SingleTileSchedulerILb0ELb1ELb1ELi128EEEEEEEEEvNT_6ParamsE:
        .type           _ZN7cutlass13device_kernelIN5flash11enable_sm90INS1_16FlashAttnFwdSm90INS1_25CollectiveMainloopFwdSm90ILi2EN4cute5tupleIJNS5_1CILi1EEES8_S8_EEENS6_IJNS7_ILi128EEENS7_ILi224EEESA_EEELi128ENS_12float_e4m3_tEfNS_4arch4Sm90ELb1ELb0ELb0ELb0ELb0ELb0ELb0ELb1ELb1ELb1ELb1ELb0EEENS1_21CollectiveEpilogueFwdINS6_IJSA_SA_SB_EEES9_NS_10bfloat16_tESF_Li256ELb0ELb1ELb1ELb1EEENS1_19SingleTileSchedulerILb0ELb1ELb1ELi128EEEEEEEEEvNT_6ParamsE,@function
        .size           _ZN7cutlass13device_kernelIN5flash11enable_sm90INS1_16FlashAttnFwdSm90INS1_25CollectiveMainloopFwdSm90ILi2EN4cute5tupleIJNS5_1CILi1EEES8_S8_EEENS6_IJNS7_ILi128EEENS7_ILi224EEESA_EEELi128ENS_12float_e4m3_tEfNS_4arch4Sm90ELb1ELb0ELb0ELb0ELb0ELb0ELb0ELb1ELb1ELb1ELb1ELb0EEENS1_21CollectiveEpilogueFwdINS6_IJSA_SA_SB_EEES9_NS_10bfloat16_tESF_Li256ELb0ELb1ELb1ELb1EEENS1_19SingleTileSchedulerILb0ELb1ELb1ELi128EEEEEEEEEvNT_6ParamsE,(.L_x_13282 - _ZN7cutlass13device_kernelIN5flash11enable_sm90INS1_16FlashAttnFwdSm90INS1_25CollectiveMainloopFwdSm90ILi2EN4cute5tupleIJNS5_1CILi1EEES8_S8_EEENS6_IJNS7_ILi128EEENS7_ILi224EEESA_EEELi128ENS_12float_e4m3_tEfNS_4arch4Sm90ELb1ELb0ELb0ELb0ELb0ELb0ELb0ELb1ELb1ELb1ELb1ELb0EEENS1_21CollectiveEpilogueFwdINS6_IJSA_SA_SB_EEES9_NS_10bfloat16_tESF_Li256ELb0ELb1ELb1ELb1EEENS1_19SingleTileSchedulerILb0ELb1ELb1ELi128EEEEEEEEEvNT_6ParamsE)
        .other          _ZN7cutlass13device_kernelIN5flash11enable_sm90INS1_16FlashAttnFwdSm90INS1_25CollectiveMainloopFwdSm90ILi2EN4cute5tupleIJNS5_1CILi1EEES8_S8_EEENS6_IJNS7_ILi128EEENS7_ILi224EEESA_EEELi128ENS_12float_e4m3_tEfNS_4arch4Sm90ELb1ELb0ELb0ELb0ELb0ELb0ELb0ELb1ELb1ELb1ELb1ELb0EEENS1_21CollectiveEpilogueFwdINS6_IJSA_SA_SB_EEES9_NS_10bfloat16_tESF_Li256ELb0ELb1ELb1ELb1EEENS1_19SingleTileSchedulerILb0ELb1ELb1ELi128EEEEEEEEEvNT_6ParamsE,@"STO_CUDA_ENTRY STV_DEFAULT"
_ZN7cutlass13device_kernelIN5flash11enable_sm90INS1_16FlashAttnFwdSm90INS1_25CollectiveMainloopFwdSm90ILi2EN4cute5tupleIJNS5_1CILi1EEES8_S8_EEENS6_IJNS7_ILi128EEENS7_ILi224EEESA_EEELi128ENS_12float_e4m3_tEfNS_4arch4Sm90ELb1ELb0ELb0ELb0ELb0ELb0ELb0ELb1ELb1ELb1ELb1ELb0EEENS1_21CollectiveEpilogueFwdINS6_IJSA_SA_SB_EEES9_NS_10bfloat16_tESF_Li256ELb0ELb1ELb1ELb1EEENS1_19SingleTileSchedulerILb0ELb1ELb1ELi128EEEEEEEEEvNT_6ParamsE:
        /* <DEDUP_REMOVED lines=17> */
.L_x_7892:
[----:B------:R-:W-:Y:S05]  /*0110*/  BSYNC B0 ;  /* 0x0000000000007941 */ /* 0x000fea0003800000 */
.L_x_7891:
        /* <DEDUP_REMOVED lines=40> */
.L_x_7893:
        /* <DEDUP_REMOVED lines=22> */
.L_x_7894:
        /* <DEDUP_REMOVED lines=18> */
.L_x_7895:
        /* <DEDUP_REMOVED lines=22> */
.L_x_7896:
        /* <DEDUP_REMOVED lines=22> */
.L_x_7897:
        /* <DEDUP_REMOVED lines=9> */
.L_x_7900:
        /* <DEDUP_REMOVED lines=54> */
[----:B------:R-:W0:Y:S01]  /*0cd0*/  S2R R22, SR_CTAID.X ;  /* 0x0000000000167919 */ /* 0x000e220000002500 */
[----:B------:R-:W1:Y:S01]  /*0ce0*/  LDC R11, c[0x0][0x2f0] ;  /* 0x0000bc00ff0b7b82 */ /* 0x000e620000000800 */
[----:B------:R-:W-:Y:S01]  /*0cf0*/  @P0 LEA.HI.X R5, R2, R13, R3, 0x2, P2 ;  /* 0x0000000d02050211 */ /* 0x000fe200010f1403 */
[----:B------:R-:W-:Y:S01]  /*0d00*/  IMAD.MOV.U32 R7, RZ, RZ, 0x3f800000 ;  /* 0x3f800000ff077424 */ /* 0x000fe200078e00ff */
[----:B------:R-:W-:Y:S01]  /*0d10*/  @P1 LEA.HI.X R9, R6, R21, R0, 0x2, P3 ;  /* 0x0000001506091211 */ /* 0x000fe200018f1400 */
[----:B------:R-:W-:-:S04]  /*0d20*/  IMAD.MOV.U32 R0, RZ, RZ, 0x3f800000 ;  /* 0x3f800000ff007424 */ /* 0x000fc800078e00ff */
[----:B------:R-:W3:Y:S01]  /*0d30*/  LDC R2, c[0x0][0x448] ;  /* 0x00011200ff027b82 */ /* 0x000ee20000000800 */
[----:B------:R4:W5:Y:S04]  /*0d40*/  @P0 LDG.E R7, desc[UR38][R4.64] ;  /* 0x0000002604070981 */ /* 0x000968000c1e1900 */
[----:B------:R0:W5:Y:S01]  /*0d50*/  @P1 LDG.E R0, desc[UR38][R8.64] ;  /* 0x0000002608001981 */ /* 0x000162000c1e1900 */
[----:B------:R-:W-:Y:S02]  /*0d60*/  IMAD.MOV.U32 R23, RZ, RZ, RZ ;  /* 0x000000ffff177224 */ /* 0x000fe400078e00ff */
[----:B------:R-:W2:Y:S01]  /*0d70*/  LDC R6, c[0x0][0x288] ;  /* 0x0000a200ff067b82 */ /* 0x000ea20000000800 */
[----:B0-----:R-:W-:Y:S01]  /*0d80*/  IMAD.SHL.U32 R22, R22, 0x80, RZ ;  /* 0x0000008016167824 */ /* 0x001fe200078e00ff */
[----:B---3--:R-:W-:-:S06]  /*0d90*/  ISETP.NE.AND P1, PT, R2, 0x1, PT ;  /* 0x000000010200780c */ /* 0x008fcc0003f25270 */
[----:B------:R-:W0:Y:S01]  /*0da0*/  LDC.64 R2, c[0x0][0x418] ;  /* 0x00010600ff027b82 */ /* 0x000e220000000a00 */
[----:B----4-:R-:W-:-:S07]  /*0db0*/  VIADD R4, R22, 0x7f ;  /* 0x0000007f16047836 */ /* 0x010fce0000000000 */
[----:B------:R-:W3:Y:S08]  /*0dc0*/  @P1 LDC R13, c[0x0][0x44c] ;  /* 0x00011300ff0d1b82 */ /* 0x000ef00000000800 */
[----:B------:R-:W4:Y:S01]  /*0dd0*/  @P1 LDC R15, c[0x0][0x450] ;  /* 0x00011400ff0f1b82 */ /* 0x000f220000000800 */
[----:B0-----:R-:W-:Y:S01]  /*0de0*/  ISETP.NE.U32.AND P0, PT, R2, RZ, PT ;  /* 0x000000ff0200720c */ /* 0x001fe20003f05070 */
[----:B------:R-:W-:-:S03]  /*0df0*/  @P1 VIADD R2, R22, 0x7f ;  /* 0x0000007f16021836 */ /* 0x000fc60000000000 */
[----:B------:R-:W-:Y:S02]  /*0e00*/  ISETP.NE.AND.EX P0, PT, R3, RZ, PT, P0 ;  /* 0x000000ff0300720c */ /* 0x000fe40003f05300 */
[----:B--2---:R-:W-:Y:S02]  /*0e10*/  IADD3 R3, -R6, 0xe0, RZ ;  /* 0x000000e006037810 */ /* 0x004fe40007ffe1ff */
[----:B------:R-:W-:Y:S02]  /*0e20*/  SEL R16, R16, 0x1, P0 ;  /* 0x0000000110107807 */ /* 0x000fe40000000000 */
[----:B------:R-:W-:Y:S01]  /*0e30*/  SHF.R.U32.HI R6, RZ, 0x10, R18 ;  /* 0x00000010ff067819 */ /* 0x000fe20000011612 */
[----:B---3--:R-:W-:Y:S01]  /*0e40*/  @P1 IMAD.HI.U32 R2, R2, R13, RZ ;  /* 0x0000000d02021227 */ /* 0x008fe200078e00ff */
[----:B------:R-:W-:Y:S02]  /*0e50*/  LOP3.LUT R18, R18, 0xffff, RZ, 0xc0, !PT ;  /* 0x0000ffff12127812 */ /* 0x000fe400078ec0ff */
[----:B------:R-:W-:Y:S01]  /*0e60*/  ISETP.NE.AND P0, PT, R6, RZ, PT ;  /* 0x000000ff0600720c */ /* 0x000fe20003f05270 */
[----:B-1----:R-:W-:-:S02]  /*0e70*/  IMAD R5, R16, R11, R3 ;  /* 0x0000000b10057224 */ /* 0x002fc400078e0203 */
[----:B------:R-:W-:Y:S01]  /*0e80*/  IMAD R3, R16, R11, 0xdf ;  /* 0x000000df10037424 */ /* 0x000fe200078e020b */
[----:B----4-:R-:W-:Y:S01]  /*0e90*/  @P1 SHF.R.U32.HI R4, RZ, R15, R2 ;  /* 0x0000000fff041219 */ /* 0x010fe20000011602 */
[----:B------:R-:W-:-:S04]  /*0ea0*/  IMAD.MOV.U32 R2, RZ, RZ, RZ ;  /* 0x000000ffff027224 */ /* 0x000fc800078e00ff */
[----:B------:R-:W-:Y:S02]  /*0eb0*/  IMAD.IADD R5, R5, 0x1, R4 ;  /* 0x0000000105057824 */ /* 0x000fe400078e0204 */
[----:B------:R-:W-:Y:S02]  /*0ec0*/  IMAD.MOV.U32 R4, RZ, RZ, RZ ;  /* 0x000000ffff047224 */ /* 0x000fe400078e00ff */
[----:B------:R-:W0:Y:S01]  /*0ed0*/  @!P0 LDC R6, c[0x0][0x9f0] ;  /* 0x00027c00ff068b82 */ /* 0x000e220000000800 */
[----:B------:R-:W-:-:S04]  /*0ee0*/  IMAD.HI R2, R3, -0x6db6db6d, R2 ;  /* 0x9249249303027827 */ /* 0x000fc800078e0202 */
[----:B------:R-:W-:Y:S01]  /*0ef0*/  IMAD.HI R4, R5, -0x6db6db6d, R4 ;  /* 0x9249249305047827 */ /* 0x000fe200078e0204 */
[----:B------:R-:W-:-:S04]  /*0f00*/  SHF.R.U32.HI R3, RZ, 0x1f, R2 ;  /* 0x0000001fff037819 */ /* 0x000fc80000011602 */
[----:B------:R-:W-:Y:S02]  /*0f10*/  SHF.R.U32.HI R5, RZ, 0x1f, R4 ;  /* 0x0000001fff057819 */ /* 0x000fe40000011604 */
[----:B------:R-:W-:Y:S02]  /*0f20*/  LEA.HI.SX32 R3, R2, R3, 0x19 ;  /* 0x0000000302037211 */ /* 0x000fe400078fcaff */
[----:B------:R-:W-:-:S04]  /*0f30*/  LEA.HI.SX32 R4, R4, R5, 0x19 ;  /* 0x0000000504047211 */ /* 0x000fc800078fcaff */
[----:B------:R-:W-:-:S04]  /*0f40*/  VIMNMX R15, R3, R4, PT ;  /* 0x00000004030f7248 */ /* 0x000fc80003fe0100 */
[----:B------:R-:W-:-:S13]  /*0f50*/  ISETP.GE.AND P1, PT, R15, 0x1, PT ;  /* 0x000000010f00780c */ /* 0x000fda0003f26270 */
        /* <DEDUP_REMOVED lines=28> */
.L_x_7902:
        /* <DEDUP_REMOVED lines=41> */
[----:B------:R-:W-:Y:S01]  /*13b0*/  IMAD R136, R16, R11, RZ ;  /* 0x0000000b10887224 */ /* 0x000fe200078e02ff */
        /* <DEDUP_REMOVED lines=27> */
[----:B0-----:R-:W-:Y:S02]  /*1570*/  IMAD.U32 R6, RZ, RZ, UR4 ;  /* 0x00000004ff067e24 */ /* 0x001fe4000f8e00ff */
[----:B------:R-:W-:-:S02]  /*1580*/  IMAD.U32 R7, RZ, RZ, UR5 ;  /* 0x00000005ff077e24 */ /* 0x000fc4000f8e00ff */
[----:B------:R-:W-:Y:S02]  /*1590*/  IMAD.U32 R11, RZ, RZ, UR7 ;  /* 0x00000007ff0b7e24 */ /* 0x000fe4000f8e00ff */
[----:B------:R-:W-:Y:S02]  /*15a0*/  IMAD.MOV.U32 R8, RZ, RZ, 0x70 ;  /* 0x00000070ff087424 */ /* 0x000fe400078e00ff */
[----:B------:R-:W-:Y:S02]  /*15b0*/  IMAD.MOV.U32 R12, RZ, RZ, 0x1 ;  /* 0x00000001ff0c7424 */ /* 0x000fe400078e00ff */
[----:B-1----:R-:W-:-:S07]  /*15c0*/  IMAD.MOV.U32 R13, RZ, RZ, RZ ;  /* 0x000000ffff0d7224 */ /* 0x002fce00078e00ff */
[----:B------:R-:W-:-:S07]  /*15d0*/  LEPC R20, `(.L_x_7904) ;  /* 0x000000001014794e */ /* 0x000fce0000000000 */
[----:B--2---:R-:W-:Y:S05]  /*15e0*/  CALL.ABS.NOINC R14 ;  /* 0x000000000e007343 */ /* 0x004fea0003c00000 */
.L_x_7904:
[----:B------:R-:W2:Y:S01]  /*15f0*/  LDL.LU R20, [R1+0x18] ;  /* 0x0000180001147983 */ /* 0x000ea20000300800 */
[----:B------:R-:W-:-:S04]  /*1600*/  SHF.L.U32 R3, RZ, 0x1f, RZ ;  /* 0x0000001fff037819 */ /* 0x000fc800000006ff */
[----:B------:R-:W1:Y:S01]  /*1610*/  SYNCS.PHASECHK.TRANS64.TRYWAIT P0, [UR41+0x2e800], R3 ;  /* 0x02e80003ff0075a7 */ /* 0x000e620008000169 */
[----:B--2---:R-:W-:-:S04]  /*1620*/  LOP3.LUT R0, R20, 0x1, RZ, 0xfc, !PT ;  /* 0x0000000114007812 */ /* 0x004fc800078efcff */
[----:B------:R-:W-:Y:S01]  /*1630*/  ISETP.NE.AND P1, PT, R0, 0x3, PT ;  /* 0x000000030000780c */ /* 0x000fe20003f25270 */
[----:B-1----:R-:W-:-:S12]  /*1640*/  @!P0 BRA `(.L_x_7905) ;  /* 0x0000012800048947 */ /* 0x002fd80003800000 */
.L_x_7995:
[----:B------:R-:W-:Y:S05]  /*1650*/  @!P1 BRA `(.L_x_7906) ;  /* 0x0000000000049947 */ /* 0x000fea0003800000 */
[----:B------:R-:W-:Y:S01]  /*1660*/  BPT.TRAP 0x1 ;  /* 0x000000040000795c */ /* 0x000fe20000300000 */
.L_x_7906:
[----:B------:R2:W3:Y:S01]  /*1670*/  SYNCS.PHASECHK.TRANS64.TRYWAIT P2, [UR41+0x2e830], R3 ;  /* 0x02e83003ff0075a7 */ /* 0x0004e20008040169 */
[----:B------:R-:W-:Y:S05]  /*1680*/  @!P1 BRA `(.L_x_7907) ;  /* 0x0000000000049947 */ /* 0x000fea0003800000 */
[----:B------:R-:W-:Y:S01]  /*1690*/  BPT.TRAP 0x1 ;  /* 0x000000040000795c */ /* 0x000fe20000300000 */
.L_x_7907:
        /* <DEDUP_REMOVED lines=8> */
.L_x_7908:
[----:B------:R-:W-:Y:S05]  /*1720*/  WARPSYNC.ALL ;  /* 0x0000000000007948 */ /* 0x000fea0003800000 */
[----:B------:R-:W-:Y:S01]  /*1730*/  IMAD.MOV.U32 R5, RZ, RZ, 0x40000040 ;  /* 0x40000040ff057424 */ /* 0x000fe200078e00ff */
        /* <DEDUP_REMOVED lines=32> */
[----:B-1----:R-:W1:Y:S01]  /*1940*/  LDC R0, c[0x0][0x448] ;  /* 0x00011200ff007b82 */ /* 0x002e620000000800 */
[----:B------:R-:W-:Y:S01]  /*1950*/  UIADD3 UR14, UR6, 0x4, URZ ;  /* 0x00000004060e7890 */ /* 0x000fe2000fffe03f */
[----:B--2---:R-:W-:Y:S01]  /*1960*/  LEA.HI R3, R140, R140, RZ, 0x1 ;  /* 0x0000008c8c037211 */ /* 0x004fe200078f08ff */
[----:B------:R-:W-:Y:S01]  /*1970*/  UMOV UR13, 0x40000040 ;  /* 0x40000040000d7882 */ /* 0x000fe20000000000 */
[----:B------:R-:W-:Y:S01]  /*1980*/  UMOV UR15, 0x40000040 ;  /* 0x40000040000f7882 */ /* 0x000fe20000000000 */
[----:B------:R-:W-:Y:S01]  /*1990*/  UIADD3 UR34, UR6, 0x504, URZ ;  /* 0x0000050406227890 */ /* 0x000fe2000fffe03f */
[----:B------:R-:W-:Y:S01]  /*19a0*/  LOP3.LUT R9, R3, 0x3fffffe, RZ, 0xc0, !PT ;  /* 0x03fffffe03097812 */ /* 0x000fe200078ec0ff */
[----:B------:R-:W-:Y:S01]  /*19b0*/  UMOV UR33, UR13 ;  /* 0x0000000d00217c82 */ /* 0x000fe20008000000 */
[----:B------:R-:W-:Y:S01]  /*19c0*/  UMOV UR35, 0x40000040 ;  /* 0x4000004000237882 */ /* 0x000fe20000000000 */
[----:B------:R-:W-:Y:S01]  /*19d0*/  LEA.HI R138, R138, R137, RZ, 0x2 ;  /* 0x000000898a8a7211 */ /* 0x000fe200078f10ff */
[----:B------:R-:W-:Y:S01]  /*19e0*/  UIADD3 UR5, UR4, 0x2, URZ ;  /* 0x0000000204057890 */ /* 0x000fe2000fffe03f */
[----:B------:R-:W-:Y:S01]  /*19f0*/  IMAD.IADD R9, R140, 0x1, -R9 ;  /* 0x000000018c097824 */ /* 0x000fe200078e0a09 */
[----:B------:R-:W-:Y:S01]  /*1a00*/  UIADD3 UR12, UR4, 0x4, URZ ;  /* 0x00000004040c7890 */ /* 0x000fe2000fffe03f */
[----:B------:R-:W-:Y:S01]  /*1a10*/  LOP3.LUT R138, R138, 0xfffffffc, RZ, 0xc0, !PT ;  /* 0xfffffffc8a8a7812 */ /* 0x000fe200078ec0ff */
[----:B------:R-:W-:Y:S01]  /*1a20*/  UIADD3 UR4, UR4, 0x6, URZ ;  /* 0x0000000604047890 */ /* 0x000fe2000fffe03f */
[----:B------:R-:W-:-:S03]  /*1a30*/  UMOV UR42, URZ ;  /* 0x0000003f002a7c82 */ /* 0x000fc60008000000 */
[----:B------:R-:W-:Y:S01]  /*1a40*/  IMAD.IADD R138, R137, 0x1, -R138 ;  /* 0x00000001898a7824 */ /* 0x000fe200078e0a8a */
[----:B------:R-:W-:-:S04]  /*1a50*/  UMOV UR32, UR12 ;  /* 0x0000000c00207c82 */ /* 0x000fc80008000000 */
[----:B------:R-:W-:Y:S02]  /*1a60*/  LEA.HI R10, R138, R138, RZ, 0x1 ;  /* 0x0000008a8a0a7211 */ /* 0x000fe400078f08ff */
[----:B-1----:R-:W-:Y:S02]  /*1a70*/  ISETP.NE.AND P2, PT, R0, 0x1, PT ;  /* 0x000000010000780c */ /* 0x002fe40003f45270 */
[----:B------:R-:W-:-:S05]  /*1a80*/  LOP3.LUT R0, R139, 0xffffff80, RZ, 0xc0, !PT ;  /* 0xffffff808b007812 */ /* 0x000fca00078ec0ff */
[----:B------:R-:W-:-:S05]  /*1a90*/  IMAD.IADD R0, R137, 0x1, -R0 ;  /* 0x0000000189007824 */ /* 0x000fca00078e0a00 */
[----:B------:R-:W-:Y:S01]  /*1aa0*/  SHF.R.S32.HI R3, RZ, 0x1f, R0 ;  /* 0x0000001fff037819 */ /* 0x000fe20000011400 */
[----:B------:R-:W1:Y:S03]  /*1ab0*/  @P2 LDC R12, c[0x0][0x44c] ;  /* 0x00011300ff0c2b82 */ /* 0x000e660000000800 */
[CC--:B0-----:R-:W-:Y:S02]  /*1ac0*/  LEA.HI R6, R3.reuse, R0.reuse, RZ, 0x2 ;  /* 0x0000000003067211 */ /* 0x0c1fe400078f10ff */
[----:B------:R-:W-:Y:S02]  /*1ad0*/  LEA.HI R7, R3, R0, RZ, 0x5 ;  /* 0x0000000003077211 */ /* 0x000fe400078f28ff */
[--C-:B------:R-:W-:Y:S01]  /*1ae0*/  SHF.R.S32.HI R3, RZ, 0x2, R6.reuse ;  /* 0x00000002ff037819 */ /* 0x100fe20000011406 */
[----:B------:R-:W0:Y:S01]  /*1af0*/  @P2 LDC R14, c[0x0][0x450] ;  /* 0x00011400ff0e2b82 */ /* 0x000e220000000800 */
[----:B------:R-:W-:-:S02]  /*1b00*/  SHF.R.S32.HI R8, RZ, 0x1f, R6 ;  /* 0x0000001fff087819 */ /* 0x000fc40000011406 */
[----:B------:R-:W-:Y:S01]  /*1b10*/  SHF.R.S32.HI R7, RZ, 0x5, R7 ;  /* 0x00000005ff077819 */ /* 0x000fe20000011407 */
[----:B------:R-:W-:Y:S02]  /*1b20*/  WARPGROUP.DEPBAR.LE gsb0, 0x0 ;  /* 0x00008000000079c5 */ /* 0x000fe40000010000 */
[----:B------:R-:W-:Y:S01]  /*1b30*/  WARPGROUP.ARRIVE ;  /* 0x00000000000079c5 */ /* 0x000fe20000000000 */
[-C--:B------:R-:W-:Y:S01]  /*1b40*/  LEA.HI R8, R8, R3.reuse, RZ, 0x3 ;  /* 0x0000000308087211 */ /* 0x080fe200078f18ff */
[----:B------:R-:W-:Y:S01]  /*1b50*/  IMAD R11, R7, 0x10, R22 ;  /* 0x00000010070b7824 */ /* 0x000fe200078e0216 */
[----:B------:R-:W-:Y:S02]  /*1b60*/  LOP3.LUT R7, R10, 0x1ffffffe, RZ, 0xc0, !PT ;  /* 0x1ffffffe0a077812 */ /* 0x000fe400078ec0ff */
[----:B------:R-:W-:Y:S01]  /*1b70*/  LOP3.LUT R8, R8, 0xfffffff8, RZ, 0xc0, !PT ;  /* 0xfffffff808087812 */ /* 0x000fe200078ec0ff */
[----:B------:R-:W-:Y:S01]  /*1b80*/  QGMMA.64x32x32.F32.E4M3.E4M3 R104, gdesc[UR8], RZ, !UPT, gsb0 ;  /* 0x00600000086879f3 */ /* 0x000fe2000c0008ff */
[----:B------:R-:W-:Y:S01]  /*1b90*/  UIADD3 UR8, UR6, 0x200, URZ ;  /* 0x0000020006087890 */ /* 0x000fe2000fffe03f */
[----:B------:R-:W-:Y:S01]  /*1ba0*/  R2UR UR9, R5 ;  /* 0x00000000050972ca */ /* 0x000fe200000e0000 */
[----:B------:R-:W-:Y:S01]  /*1bb0*/  UIADD3 UR10, UR6, 0x300, URZ ;  /* 0x00000300060a7890 */ /* 0x000fe2000fffe03f */
[----:B------:R-:W-:Y:S01]  /*1bc0*/  IADD3 R8, R11, R3, -R8 ;  /* 0x000000030b087210 */ /* 0x000fe20007ffe808 */
[----:B------:R-:W-:Y:S01]  /*1bd0*/  UMOV UR11, 0x40000040 ;  /* 0x40000040000b7882 */ /* 0x000fe20000000000 */
[----:B------:R-:W-:-:S02]  /*1be0*/  IMAD.IADD R7, R138, 0x1, -R7 ;  /* 0x000000018a077824 */ /* 0x000fc400078e0a07 */
[----:B------:R-:W-:Y:S01]  /*1bf0*/  UMOV UR18, UR8 ;  /* 0x0000000800127c82 */ /* 0x000fe20008000000 */
[----:B------:R-:W-:Y:S01]  /*1c00*/  R2UR UR8, R4 ;  /* 0x00000000040872ca */ /* 0x000fe200000e0000 */
[----:B------:R-:W-:Y:S01]  /*1c10*/  UMOV UR26, UR10 ;  /* 0x0000000a001a7c82 */ /* 0x000fe20008000000 */
[----:B------:R-:W-:Y:S01]  /*1c20*/  UIADD3 UR10, UR6, 0x600, URZ ;  /* 0x00000600060a7890 */ /* 0x000fe2000fffe03f */
[----:B------:R-:W-:-:S04]  /*1c30*/  IMAD R8, R9, 0x40, R8 ;  /* 0x0000004009087824 */ /* 0x000fc800078e0208 */
[----:B------:R-:W-:Y:S02]  /*1c40*/  IMAD R9, R7, 0x8, R8 ;  /* 0x0000000807097824 */ /* 0x000fe400078e0208 */
[----:B------:R-:W2:Y:S02]  /*1c50*/  LDC R7, c[0x0][0x288] ;  /* 0x0000a200ff077b82 */ /* 0x000ea40000000800 */
[----:B-1----:R-:W-:-:S04]  /*1c60*/  @P2 IMAD.HI.U32 R3, R9, R12, RZ ;  /* 0x0000000c09032227 */ /* 0x002fc800078e00ff */
[----:B------:R-:W-:Y:S01]  /*1c70*/  IMAD.MOV.U32 R138, RZ, RZ, R9 ;  /* 0x000000ffff8a7224 */ /* 0x000fe200078e0009 */
[----:B0-----:R-:W-:Y:S01]  /*1c80*/  @P2 SHF.R.U32.HI R138, RZ, R14, R3 ;  /* 0x0000000eff8a2219 */ /* 0x001fe20000011603 */
[----:B------:R-:W-:Y:S01]  /*1c90*/  IMAD.MOV.U32 R12, RZ, RZ, -0xe0 ;  /* 0xffffff20ff0c7424 */ /* 0x000fe200078e00ff */
[----:B------:R-:W-:Y:S01]  /*1ca0*/  LOP3.LUT R3, R6, 0x7ffffffc, RZ, 0xc0, !PT ;  /* 0x7ffffffc06037812 */ /* 0x000fe200078ec0ff */
[C---:B------:R-:W-:Y:S02]  /*1cb0*/  IMAD R6, R23.reuse, -0xe0, R136 ;  /* 0xffffff2017067824 */ /* 0x040fe400078e0288 */
[----:B------:R-:W0:Y:S02]  /*1cc0*/  SHFL.IDX PT, R8, R138, 0x1, 0x1c1f ;  /* 0x003c1f008a087f89 */ /* 0x000e2400000e0000 */
[----:B------:R-:W-:Y:S02]  /*1cd0*/  IMAD.IADD R10, R0, 0x1, -R3 ;  /* 0x00000001000a7824 */ /* 0x000fe400078e0a03 */
[----:B------:R-:W-:-:S02]  /*1ce0*/  IMAD R3, R23, R12, 0xe1 ;  /* 0x000000e117037424 */ /* 0x000fc400078e020c */
[----:B------:R-:W-:Y:S02]  /*1cf0*/  VIADD R139, R6, 0xe0 ;  /* 0x000000e0068b7836 */ /* 0x000fe40000000000 */
[C---:B------:R-:W-:Y:S02]  /*1d00*/  IMAD R3, R10.reuse, -0x2, R3 ;  /* 0xfffffffe0a037824 */ /* 0x040fe400078e0203 */
[----:B------:R-:W-:-:S03]  /*1d10*/  IMAD R139, R10, -0x2, R139 ;  /* 0xfffffffe0a8b7824 */ /* 0x000fc600078e028b */
[----:B--2---:R-:W-:-:S04]  /*1d20*/  IADD3 R142, R3, -R7, R136 ;  /* 0x80000007038e7210 */ /* 0x004fc80007ffe088 */
[----:B0-----:R-:W-:-:S04]  /*1d30*/  VIADDMNMX R0, R8, R142, R139, PT ;  /* 0x0000008e08007246 */ /* 0x001fc8000380018b */
[C---:B------:R-:W-:Y:S01]  /*1d40*/  ISETP.GT.AND P3, PT, R0.reuse, RZ, PT ;  /* 0x000000ff0000720c */ /* 0x040fe20003f64270 */
[----:B------:R-:W-:Y:S02]  /*1d50*/  WARPGROUP.DEPBAR.LE gsb0, 0x0 ;  /* 0x00008000000079c5 */ /* 0x000fe40000010000 */
[----:B------:R-:W-:Y:S01]  /*1d60*/  WARPGROUP.ARRIVE ;  /* 0x00000000000079c5 */ /* 0x000fe20000000000 */
[C---:B------:R-:W-:Y:S02]  /*1d70*/  ISETP.GT.AND P4, PT, R0.reuse, 0x1, PT ;  /* 0x000000010000780c */ /* 0x040fe40003f84270 */
[----:B------:R-:W-:-:S03]  /*1d80*/  ISETP.GT.AND P5, PT, R0, 0x8, PT ;  /* 0x000000080000780c */ /* 0x000fc60003fa4270 */
        /* <DEDUP_REMOVED lines=80> */
[----:B------:R-:W-:Y:S01]  /*2290*/  UMOV UR17, 0x40000040 ;  /* 0x4000004000117882 */ /* 0x000fe20000000000 */
[----:B------:R-:W-:Y:S01]  /*22a0*/  UMOV UR19, 0x40000040 ;  /* 0x4000004000137882 */ /* 0x000fe20000000000 */
[----:B------:R-:W0:Y:S01]  /*22b0*/  S2UR UR4, SR_CgaCtaId ;  /* 0x00000000000479c3 */ /* 0x000e220000008800 */
        /* <DEDUP_REMOVED lines=211> */
[----:B------:R-:W-:-:S04]  /*2ff0*/  FMNMX.FTZ R0, R11, R0, !PT ;  /* 0x000000000b007209 */ /* 0x000fc80007810000 */
[----:B------:R-:W-:-:S05]  /*3000*/  FMNMX.FTZ R21, R39, R0, !PT ;  /* 0x0000000027157209 */ /* 0x000fca0007810000 */
[----:B------:R-:W1:Y:S02]  /*3010*/  SHFL.BFLY PT, R0, R21, 0x2, 0x1f ;  /* 0x0c401f0015007f89 */ /* 0x000e6400000e0000 */
[----:B-1----:R-:W-:-:S05]  /*3020*/  FMNMX.FTZ R27, R21, R0, !PT ;  /* 0x00000000151b7209 */ /* 0x002fca0007810000 */
[----:B------:R-:W1:Y:S02]  /*3030*/  SHFL.BFLY PT, R0, R27, 0x1, 0x1f ;  /* 0x0c201f001b007f89 */ /* 0x000e6400000e0000 */
[----:B-1----:R-:W-:-:S04]  /*3040*/  FMNMX.FTZ R0, R27, R0, !PT ;  /* 0x000000001b007209 */ /* 0x002fc80007810000 */
[----:B------:R-:W-:Y:S01]  /*3050*/  FSETP.NEU.FTZ.AND P3, PT, R0, -INF , PT ;  /* 0xff8000000000780b */ /* 0x000fe20003f7d000 */
[----:B------:R-:W-:-:S05]  /*3060*/  FFMA.FTZ R13, R2, R0, -8 ;  /* 0xc1000000020d7423 */ /* 0x000fca0000010000 */
[----:B------:R-:W-:-:S05]  /*3070*/  FSEL R13, R13, RZ, P3 ;  /* 0x000000ff0d0d7208 */ /* 0x000fca0001800000 */
[C-C-:B------:R-:W-:Y:S01]  /*3080*/  FFMA.FTZ R27, R2.reuse, R130, -R13.reuse ;  /* 0x00000082021b7223 */ /* 0x140fe2000001080d */
[C-C-:B------:R-:W-:Y:S01]  /*3090*/  FFMA.FTZ R55, R2.reuse, R107, -R13.reuse ;  /* 0x0000006b02377223 */ /* 0x140fe2000001080d */
[----:B------:R-:W1:Y:S01]  /*30a0*/  SHFL.IDX PT, R130, R138, RZ, 0x1c1f ;  /* 0x001c1fff8a827589 */ /* 0x000e6200000e0000 */
[C-C-:B------:R-:W-:Y:S01]  /*30b0*/  FFMA.FTZ R82, R2.reuse, R111, -R13.reuse ;  /* 0x0000006f02527223 */ /* 0x140fe2000001080d */
        /* <DEDUP_REMOVED lines=21> */
[----:B------:R-:W-:Y:S01]  /*3210*/  FFMA.FTZ R179, R2, R42, -R13 ;  /* 0x0000002a02b37223 */ /* 0x000fe2000001080d */
[----:B-1----:R-:W-:Y:S01]  /*3220*/  VIADDMNMX R130, R130, R142, R139, PT ;  /* 0x0000008e82827246 */ /* 0x002fe2000380018b */
[C-C-:B------:R-:W-:Y:S01]  /*3230*/  FFMA.FTZ R30, R2.reuse, R30, -R13.reuse ;  /* 0x0000001e021e7223 */ /* 0x140fe2000001080d */
[C-C-:B------:R-:W-:Y:S01]  /*3240*/  FFMA.FTZ R183, R2.reuse, R58, -R13.reuse ;  /* 0x0000003a02b77223 */ /* 0x140fe2000001080d */
[--C-:B------:R-:W-:Y:S01]  /*3250*/  FFMA.FTZ R185, R2, R62, -R13.reuse ;  /* 0x0000003e02b97223 */ /* 0x100fe2000001080d */
[----:B------:R-:W-:Y:S01]  /*3260*/  ISETP.GT.AND P3, PT, R130, RZ, PT ;  /* 0x000000ff8200720c */ /* 0x000fe20003f64270 */
[----:B------:R-:W-:Y:S01]  /*3270*/  FFMA.FTZ R11, R2, R11, -R13 ;  /* 0x0000000b020b7223 */ /* 0x000fe2000001080d */
[C---:B------:R-:W-:Y:S01]  /*3280*/  ISETP.GT.AND P4, PT, R130.reuse, 0x1, PT ;  /* 0x000000018200780c */ /* 0x040fe20003f84270 */
[----:B------:R-:W-:Y:S01]  /*3290*/  MUFU.EX2 R6, R6 ;  /* 0x0000000600067308 */ /* 0x000fe20000000800 */
[----:B------:R-:W-:-:S02]  /*32a0*/  ISETP.GT.AND P5, PT, R130, 0x8, PT ;  /* 0x000000088200780c */ /* 0x000fc40003fa4270 */
[----:B------:R-:W-:Y:S02]  /*32b0*/  FSEL R103, R120, -INF , P3 ;  /* 0xff80000078677808 */ /* 0x000fe40001800000 */
[----:B------:R-:W-:Y:S02]  /*32c0*/  FSEL R121, R121, -INF , P4 ;  /* 0xff80000079797808 */ /* 0x000fe40002000000 */
[----:B------:R-:W-:Y:S01]  /*32d0*/  ISETP.GT.AND P3, PT, R130, 0x9, PT ;  /* 0x000000098200780c */ /* 0x000fe20003f64270 */
[----:B------:R-:W-:Y:S01]  /*32e0*/  MUFU.EX2 R15, R15 ;  /* 0x0000000f000f7308 */ /* 0x000fe20000000800 */
[----:B------:R-:W-:Y:S02]  /*32f0*/  FSEL R107, R124, -INF , P5 ;  /* 0xff8000007c6b7808 */ /* 0x000fe40002800000 */
[----:B------:R-:W-:Y:S02]  /*3300*/  FMNMX.FTZ R86, R103, R121, !PT ;  /* 0x0000007967567209 */ /* 0x000fe40007810000 */
[----:B------:R-:W-:-:S02]  /*3310*/  ISETP.GT.AND P4, PT, R130, 0x10, PT ;  /* 0x000000108200780c */ /* 0x000fc40003f84270 */
[----:B------:R-:W-:Y:S01]  /*3320*/  FSEL R125, R125, -INF , P3 ;  /* 0xff8000007d7d7808 */ /* 0x000fe20001800000 */
[----:B------:R-:W-:Y:S01]  /*3330*/  MUFU.EX2 R8, R8 ;  /* 0x0000000800087308 */ /* 0x000fe20000000800 */
[----:B------:R-:W-:Y:S02]  /*3340*/  FMNMX.FTZ R86, R107, R86, !PT ;  /* 0x000000566b567209 */ /* 0x000fe40007810000 */
[----:B------:R-:W-:Y:S02]  /*3350*/  ISETP.GT.AND P3, PT, R130, 0x11, PT ;  /* 0x000000118200780c */ /* 0x000fe40003f64270 */
[----:B------:R-:W-:Y:S02]  /*3360*/  FSEL R111, R128, -INF , P4 ;  /* 0xff800000806f7808 */ /* 0x000fe40002000000 */
[----:B------:R-:W-:Y:S01]  /*3370*/  FMNMX.FTZ R86, R125, R86, !PT ;  /* 0x000000567d567209 */ /* 0x000fe20007810000 */
[----:B------:R-:W1:Y:S01]  /*3380*/  MUFU.EX2 R21, R21 ;  /* 0x0000001500157308 */ /* 0x000e620000000800 */
[----:B------:R-:W-:-:S02]  /*3390*/  ISETP.GT.AND P4, PT, R130, 0x18, PT ;  /* 0x000000188200780c */ /* 0x000fc40003f84270 */
[----:B------:R-:W-:Y:S02]  /*33a0*/  FSEL R129, R129, -INF , P3 ;  /* 0xff80000081817808 */ /* 0x000fe40001800000 */
[----:B------:R-:W-:Y:S02]  /*33b0*/  FMNMX.FTZ R86, R111, R86, !PT ;  /* 0x000000566f567209 */ /* 0x000fe40007810000 */
[----:B------:R-:W-:Y:S01]  /*33c0*/  ISETP.GT.AND P3, PT, R130, 0x19, PT ;  /* 0x000000198200780c */ /* 0x000fe20003f64270 */
[----:B------:R-:W-:Y:S01]  /*33d0*/  MUFU.EX2 R27, R27 ;  /* 0x0000001b001b7308 */ /* 0x000fe20000000800 */
[----:B------:R-:W-:Y:S02]  /*33e0*/  FSEL R115, R132, -INF , P4 ;  /* 0xff80000084737808 */ /* 0x000fe40002000000 */
[----:B------:R-:W-:Y:S02]  /*33f0*/  FMNMX.FTZ R120, R129, R86, !PT ;  /* 0x0000005681787209 */ /* 0x000fe40007810000 */
[----:B------:R-:W-:-:S02]  /*3400*/  FSEL R133, R133, -INF , P3 ;  /* 0xff80000085857808 */ /* 0x000fc40001800000 */
[C---:B------:R-:W-:Y:S01]  /*3410*/  ISETP.GT.AND P3, PT, R130.reuse, 0x20, PT ;  /* 0x000000208200780c */ /* 0x040fe20003f64270 */
[----:B------:R2:W-:Y:S01]  /*3420*/  MUFU.EX2 R86, R67 ;  /* 0x0000004300567308 */ /* 0x0005e20000000800 */
[----:B------:R-:W-:Y:S02]  /*3430*/  FMNMX.FTZ R120, R115, R120, !PT ;  /* 0x0000007873787209 */ /* 0x000fe40007810000 */
[----:B------:R-:W-:Y:S02]  /*3440*/  ISETP.GT.AND P4, PT, R130, 0x21, PT ;  /* 0x000000218200780c */ /* 0x000fe40003f84270 */
[----:B------:R-:W-:Y:S02]  /*3450*/  FSEL R119, R104, -INF , P3 ;  /* 0xff80000068777808 */ /* 0x000fe40001800000 */
[----:B------:R-:W-:Y:S01]  /*3460*/  FMNMX.FTZ R120, R133, R120, !PT ;  /* 0x0000007885787209 */ /* 0x000fe20007810000 */
[----:B------:R-:W-:Y:S01]  /*3470*/  MUFU.EX2 R38, R38 ;  /* 0x0000002600267308 */ /* 0x000fe20000000800 */
[----:B------:R-:W-:Y:S01]  /*3480*/  ISETP.GT.AND P3, PT, R130, 0x28, PT ;  /* 0x000000288200780c */ /* 0x000fe20003f64270 */
[----:B--2---:R-:W-:Y:S01]  /*3490*/  FFMA.FTZ R67, R2, R131, -R13 ;  /* 0x0000008302437223 */ /* 0x004fe2000001080d */
        /* <DEDUP_REMOVED lines=8> */
[----:B------:R-:W2:Y:S01]  /*3520*/  MUFU.EX2 R66, R66 ;  /* 0x0000004200427308 */ /* 0x000ea20000000800 */
        /* <DEDUP_REMOVED lines=27> */
[----:B------:R-:W-:Y:S01]  /*36e0*/  FFMA.FTZ R92, R2, R140, -R13 ;  /* 0x0000008c025c7223 */ /* 0x000fe2000001080d */
        /* <DEDUP_REMOVED lines=51> */
[----:B------:R-:W4:Y:S01]  /*3a20*/  MUFU.EX2 R92, R92 ;  /* 0x0000005c005c7308 */ /* 0x000f220000000800 */
        /* <DEDUP_REMOVED lines=30> */
[----:B------:R-:W-:Y:S02]  /*3c10*/  FMNMX.FTZ R120, R65, R120, !PT ;  /* 0x0000007841787209 */ /* 0x000fe40007810000 */
[----:B------:R-:W-:Y:S02]  /*3c20*/  FSEL R69, R69, -INF , P4 ;  /* 0xff80000045457808 */ /* 0x000fe40002000000 */
[C---:B------:R-:W-:Y:S02]  /*3c30*/  ISETP.GT.AND P3, PT, R130.reuse, 0xa0, PT ;  /* 0x000000a08200780c */ /* 0x040fe40003f64270 */
[----:B------:R-:W-:Y:S01]  /*3c40*/  FMNMX.FTZ R120, R165, R120, !PT ;  /* 0x00000078a5787209 */ /* 0x000fe20007810000 */
[----:B------:R-:W-:Y:S01]  /*3c50*/  MUFU.EX2 R76, R76 ;  /* 0x0000004c004c7308 */ /* 0x000fe20000000800 */
[----:B------:R-:W-:-:S02]  /*3c60*/  ISETP.GT.AND P4, PT, R130, 0xa1, PT ;  /* 0x000000a18200780c */ /* 0x000fc40003f84270 */
[----:B------:R-:W-:Y:S01]  /*3c70*/  FSEL R99, R40, -INF , P3 ;  /* 0xff80000028637808 */ /* 0x000fe20001800000 */
[--C-:B------:R-:W-:Y:S01]  /*3c80*/  FFMA.FTZ R40, R2, R98, -R13.reuse ;  /* 0x0000006202287223 */ /* 0x100fe2000001080d */
[----:B------:R-:W-:Y:S01]  /*3c90*/  FMNMX.FTZ R120, R69, R120, !PT ;  /* 0x0000007845787209 */ /* 0x000fe20007810000 */
[----:B------:R-:W-:Y:S01]  /*3ca0*/  IMAD.U32 R98, RZ, RZ, UR41 ;  /* 0x00000029ff627e24 */ /* 0x000fe2000f8e00ff */
[----:B------:R-:W-:Y:S01]  /*3cb0*/  ISETP.GT.AND P3, PT, R130, 0xa8, PT ;  /* 0x000000a88200780c */ /* 0x000fe20003f64270 */
[----:B------:R-:W-:Y:S01]  /*3cc0*/  MUFU.EX2 R56, R56 ;  /* 0x0000003800387308 */ /* 0x000fe20000000800 */
[----:B------:R-:W-:Y:S01]  /*3cd0*/  FSEL R167, R41, -INF , P4 ;  /* 0xff80000029a77808 */ /* 0x000fe20002000000 */
[----:B------:R-:W-:Y:S01]  /*3ce0*/  FFMA.FTZ R41, R2, R95, -R13 ;  /* 0x0000005f02297223 */ /* 0x000fe2000001080d */
[----:B------:R-:W-:Y:S01]  /*3cf0*/  FMNMX.FTZ R120, R99, R120, !PT ;  /* 0x0000007863787209 */ /* 0x000fe20007810000 */
[----:B------:R-:W-:Y:S01]  /*3d00*/  @!P0 VIADD R98, R98, 0x2e840 ;  /* 0x0002e84062628836 */ /* 0x000fe20000000000 */
[----:B------:R-:W-:-:S02]  /*3d10*/  ISETP.GT.AND P4, PT, R130, 0xa9, PT ;  /* 0x000000a98200780c */ /* 0x000fc40003f84270 */
[----:B------:R-:W-:Y:S01]  /*3d20*/  FSEL R169, R44, -INF , P3 ;  /* 0xff8000002ca97808 */ /* 0x000fe20001800000 */
[--C-:B------:R-:W-:Y:S01]  /*3d30*/  FFMA.FTZ R44, R2, R91, -R13.reuse ;  /* 0x0000005b022c7223 */ /* 0x100fe2000001080d */
[----:B------:R-:W-:Y:S01]  /*3d40*/  FMNMX.FTZ R120, R167, R120, !PT ;  /* 0x00000078a7787209 */ /* 0x000fe20007810000 */
[----:B------:R-:W5:Y:S01]  /*3d50*/  MUFU.EX2 R57, R57 ;  /* 0x0000003900397308 */ /* 0x000f620000000800 */
[----:B------:R-:W-:Y:S02]  /*3d60*/  ISETP.GT.AND P3, PT, R130, 0xb0, PT ;  /* 0x000000b08200780c */ /* 0x000fe40003f64270 */
[----:B------:R-:W-:Y:S01]  /*3d70*/  FSEL R95, R45, -INF , P4 ;  /* 0xff8000002d5f7808 */ /* 0x000fe20002000000 */
[----:B------:R-:W-:Y:S01]  /*3d80*/  FFMA.FTZ R45, R2, R87, -R13 ;  /* 0x00000057022d7223 */ /* 0x000fe2000001080d */
[----:B------:R-:W-:Y:S02]  /*3d90*/  FMNMX.FTZ R120, R169, R120, !PT ;  /* 0x00000078a9787209 */ /* 0x000fe40007810000 */
[----:B------:R-:W-:Y:S01]  /*3da0*/  ISETP.GT.AND P4, PT, R130, 0xb1, PT ;  /* 0x000000b18200780c */ /* 0x000fe20003f84270 */
[----:B------:R-:W-:Y:S01]  /*3db0*/  MUFU.EX2 R60, R60 ;  /* 0x0000003c003c7308 */ /* 0x000fe20000000800 */
[----:B------:R-:W-:-:S02]  /*3dc0*/  FSEL R171, R48, -INF , P3 ;  /* 0xff80000030ab7808 */ /* 0x000fc40001800000 */
[----:B------:R-:W-:Y:S02]  /*3dd0*/  FMNMX.FTZ R120, R95, R120, !PT ;  /* 0x000000785f787209 */ /* 0x000fe40007810000 */
[C---:B------:R-:W-:Y:S02]  /*3de0*/  ISETP.GT.AND P3, PT, R130.reuse, 0xb8, PT ;  /* 0x000000b88200780c */ /* 0x040fe40003f64270 */
[----:B------:R-:W-:Y:S01]  /*3df0*/  FSEL R49, R49, -INF , P4 ;  /* 0xff80000031317808 */ /* 0x000fe20002000000 */
[----:B------:R-:W-:Y:S01]  /*3e00*/  MUFU.EX2 R61, R61 ;  /* 0x0000003d003d7308 */ /* 0x000fe20000000800 */
[----:B------:R-:W-:Y:S02]  /*3e10*/  FMNMX.FTZ R120, R171, R120, !PT ;  /* 0x00000078ab787209 */ /* 0x000fe40007810000 */
[----:B------:R-:W-:Y:S02]  /*3e20*/  ISETP.GT.AND P4, PT, R130, 0xb9, PT ;  /* 0x000000b98200780c */ /* 0x000fe40003f84270 */
[----:B------:R-:W-:-:S02]  /*3e30*/  FSEL R91, R52, -INF , P3 ;  /* 0xff800000345b7808 */ /* 0x000fc40001800000 */
[----:B------:R-:W-:Y:S01]  /*3e40*/  FMNMX.FTZ R120, R49, R120, !PT ;  /* 0x0000007831787209 */ /* 0x000fe20007810000 */
[----:B------:R-:W-:Y:S01]  /*3e50*/  MUFU.EX2 R40, R40 ;  /* 0x0000002800287308 */ /* 0x000fe20000000800 */
[----:B------:R-:W-:Y:S02]  /*3e60*/  FSEL R53, R53, -INF , P4 ;  /* 0xff80000035357808 */ /* 0x000fe40002000000 */
[C---:B------:R-:W-:Y:S02]  /*3e70*/  ISETP.GT.AND P3, PT, R130.reuse, 0xc0, PT ;  /* 0x000000c08200780c */ /* 0x040fe40003f64270 */
[----:B------:R-:W-:Y:S02]  /*3e80*/  FMNMX.FTZ R120, R91, R120, !PT ;  /* 0x000000785b787209 */ /* 0x000fe40007810000 */
[----:B------:R-:W-:Y:S01]  /*3e90*/  ISETP.GT.AND P4, PT, R130, 0xc1, PT ;  /* 0x000000c18200780c */ /* 0x000fe20003f84270 */
[----:B------:R-:W0:Y:S01]  /*3ea0*/  MUFU.EX2 R41, R41 ;  /* 0x0000002900297308 */ /* 0x000e220000000800 */
[----:B------:R-:W-:Y:S01]  /*3eb0*/  FSEL R87, R24, -INF , P3 ;  /* 0xff80000018577808 */ /* 0x000fe20001800000 */
[----:B------:R-:W-:Y:S01]  /*3ec0*/  FFMA.FTZ R24, R2, R83, -R13 ;  /* 0x0000005302187223 */ /* 0x000fe2000001080d */
        /* <DEDUP_REMOVED lines=13> */
[C-C-:B------:R-:W-:Y:S01]  /*3fa0*/  FFMA.FTZ R29, R2.reuse, R43, -R13.reuse ;  /* 0x0000002b021d7223 */ /* 0x140fe2000001080d */
[----:B------:R-:W-:Y:S01]  /*3fb0*/  FMNMX.FTZ R120, R173, R120, !PT ;  /* 0x00000078ad787209 */ /* 0x000fe20007810000 */
[--C-:B------:R-:W-:Y:S01]  /*3fc0*/  FFMA.FTZ R43, R2, R20, -R13.reuse ;  /* 0x00000014022b7223 */ /* 0x100fe2000001080d */
[----:B------:R-:W-:Y:S01]  /*3fd0*/  ISETP.GT.AND P4, PT, R130, 0xd1, PT ;  /* 0x000000d18200780c */ /* 0x000fe20003f84270 */
[--C-:B------:R-:W-:Y:S01]  /*3fe0*/  FFMA.FTZ R20, R2, R26, -R13.reuse ;  /* 0x0000001a02147223 */ /* 0x100fe2000001080d */
[----:B------:R-:W-:Y:S01]  /*3ff0*/  FSEL R79, R32, -INF , P3 ;  /* 0xff800000204f7808 */ /* 0x000fe20001800000 */
[C-C-:B------:R-:W-:Y:S01]  /*4000*/  FFMA.FTZ R26, R2.reuse, R34, -R13.reuse ;  /* 0x00000022021a7223 */ /* 0x140fe2000001080d */
[----:B------:R-:W-:Y:S01]  /*4010*/  FMNMX.FTZ R120, R175, R120, !PT ;  /* 0x00000078af787209 */ /* 0x000fe20007810000 */
[--C-:B------:R-:W-:Y:S01]  /*4020*/  FFMA.FTZ R32, R2, R46, -R13.reuse ;  /* 0x0000002e02207223 */ /* 0x100fe2000001080d */
[----:B------:R-:W-:Y:S01]  /*4030*/  ISETP.GT.AND P3, PT, R130, 0xd8, PT ;  /* 0x000000d88200780c */ /* 0x000fe20003f64270 */
[C-C-:B------:R-:W-:Y:S01]  /*4040*/  FFMA.FTZ R34, R2.reuse, R39, -R13.reuse ;  /* 0x0000002702227223 */ /* 0x140fe2000001080d */
[----:B------:R-:W-:Y:S01]  /*4050*/  FSEL R177, R33, -INF , P4 ;  /* 0xff80000021b17808 */ /* 0x000fe20002000000 */
[C-C-:B------:R-:W-:Y:S01]  /*4060*/  FFMA.FTZ R33, R2.reuse, R12, -R13.reuse ;  /* 0x0000000c02217223 */ /* 0x140fe2000001080d */
[----:B------:R-:W-:Y:S01]  /*4070*/  FMNMX.FTZ R120, R79, R120, !PT ;  /* 0x000000784f787209 */ /* 0x000fe20007810000 */
[----:B------:R-:W-:Y:S01]  /*4080*/  FFMA.FTZ R12, R2, R50, -R13 ;  /* 0x00000032020c7223 */ /* 0x000fe2000001080d */
[----:B------:R-:W-:Y:S01]  /*4090*/  ISETP.GT.AND P4, PT, R130, 0xd9, PT ;  /* 0x000000d98200780c */ /* 0x000fe20003f84270 */
[----:B------:R-:W-:Y:S01]  /*40a0*/  MUFU.EX2 R24, R24 ;  /* 0x0000001800187308 */ /* 0x000fe20000000800 */
[----:B------:R-:W-:-:S02]  /*40b0*/  FSEL R181, R36, -INF , P3 ;  /* 0xff80000024b57808 */ /* 0x000fc40001800000 */
[----:B------:R-:W-:Y:S02]  /*40c0*/  FMNMX.FTZ R120, R177, R120, !PT ;  /* 0x00000078b1787209 */ /* 0x000fe40007810000 */
[----:B------:R-:W-:Y:S01]  /*40d0*/  FSEL R187, R37, -INF , P4 ;  /* 0xff80000025bb7808 */ /* 0x000fe20002000000 */
[C-C-:B------:R-:W-:Y:S01]  /*40e0*/  FFMA.FTZ R37, R2.reuse, R14, -R13.reuse ;  /* 0x0000000e02257223 */ /* 0x140fe2000001080d */
[----:B------:R-:W-:Y:S01]  /*40f0*/  FMNMX.FTZ R120, R181, R120, !PT ;  /* 0x00000078b5787209 */ /* 0x000fe20007810000 */
[----:B------:R-:W-:Y:S01]  /*4100*/  FFMA.FTZ R14, R2, R54, -R13 ;  /* 0x00000036020e7223 */ /* 0x000fe2000001080d */
[----:B------:R-:W-:Y:S01]  /*4110*/  @!P0 PRMT R98, RZ, 0x654, R98 ;  /* 0x00000654ff628816 */ /* 0x000fe20000000062 */
[----:B------:R-:W0:Y:S01]  /*4120*/  MUFU.EX2 R25, R25 ;  /* 0x0000001900197308 */ /* 0x000e220000000800 */
[----:B------:R-:W-:Y:S02]  /*4130*/  FMNMX.FTZ R120, R187, R120, !PT ;  /* 0x00000078bb787209 */ /* 0x000fe40007810000 */
[----:B------:R0:W-:Y:S01]  /*4140*/  @!P0 SYNCS.ARRIVE.TRANS64.RED.A1T0 RZ, [R98+URZ], RZ ;  /* 0x000000ff62ff89a7 */ /* 0x0001e2000810043f */
[----:B-1----:R-:W-:-:S02]  /*4150*/  F2FP.SATFINITE.E4M3.F32.PACK_AB_MERGE_C R225, R21, R8, RZ ;  /* 0x0000000815e1723e */ /* 0x002fc400048070ff */
[----:B------:R-:W1:Y:S01]  /*4160*/  SHFL.BFLY PT, R3, R120, 0x2, 0x1f ;  /* 0x0c401f0078037f89 */ /* 0x000e6200000e0000 */
[----:B--2---:R-:W-:Y:S01]  /*4170*/  F2FP.SATFINITE.E4M3.F32.PACK_AB_MERGE_C R227, R66, R31, RZ ;  /* 0x0000001f42e3723e */ /* 0x004fe200048070ff */
[----:B------:R-:W-:Y:S01]  /*4180*/  MUFU.EX2 R32, R32 ;  /* 0x0000002000207308 */ /* 0x000fe20000000800 */
[----:B---3--:R-:W-:Y:S02]  /*4190*/  F2FP.SATFINITE.E4M3.F32.PACK_AB_MERGE_C R223, R82, R55, RZ ;  /* 0x0000003752df723e */ /* 0x008fe400048070ff */
[----:B------:R-:W-:Y:S02]  /*41a0*/  F2FP.SATFINITE.E4M3.F32.PACK_AB_MERGE_C R221, R74, R47, RZ ;  /* 0x0000002f4add723e */ /* 0x000fe400048070ff */
[----:B----4-:R-:W-:Y:S02]  /*41b0*/  F2FP.SATFINITE.E4M3.F32.PACK_AB_MERGE_C R219, R92, R71, RZ ;  /* 0x000000475cdb723e */ /* 0x010fe400048070ff */
[----:B------:R-:W-:Y:S01]  /*41c0*/  F2FP.SATFINITE.E4M3.F32.PACK_AB_MERGE_C R225, R15, R6, R225 ;  /* 0x000000060fe1723e */ /* 0x000fe200048070e1 */
[----:B------:R-:W-:Y:S01]  /*41d0*/  MUFU.EX2 R33, R33 ;  /* 0x0000002100217308 */ /* 0x000fe20000000800 */
[----:B------:R-:W-:-:S02]  /*41e0*/  F2FP.SATFINITE.E4M3.F32.PACK_AB_MERGE_C R227, R38, R27, R227 ;  /* 0x0000001b26e3723e */ /* 0x000fc400048070e3 */
[----:B-----5:R-:W-:Y:S02]  /*41f0*/  F2FP.SATFINITE.E4M3.F32.PACK_AB_MERGE_C R215, R57, R56, RZ ;  /* 0x0000003839d7723e */ /* 0x020fe400048070ff */
[----:B0-----:R-:W-:Y:S02]  /*4200*/  F2FP.SATFINITE.E4M3.F32.PACK_AB_MERGE_C R209, R41, R40, RZ ;  /* 0x0000002829d1723e */ /* 0x001fe400048070ff */
[----:B------:R-:W-:Y:S01]  /*4210*/  F2FP.SATFINITE.E4M3.F32.PACK_AB_MERGE_C R211, R25, R24, RZ ;  /* 0x0000001819d3723e */ /* 0x000fe200048070ff */
[----:B------:R-:W-:Y:S01]  /*4220*/  MUFU.EX2 R28, R28 ;  /* 0x0000001c001c7308 */ /* 0x000fe20000000800 */
[----:B------:R-:W-:Y:S02]  /*4230*/  F2FP.SATFINITE.E4M3.F32.PACK_AB_MERGE_C R217, R90, R63, RZ ;  /* 0x0000003f5ad9723e */ /* 0x000fe400048070ff */
[----:B------:R-:W-:Y:S02]  /*4240*/  F2FP.SATFINITE.E4M3.F32.PACK_AB_MERGE_C R213, R77, R72, RZ ;  /* 0x000000484dd5723e */ /* 0x000fe400048070ff */
[----:B------:R-:W-:-:S02]  /*4250*/  F2FP.SATFINITE.E4M3.F32.PACK_AB_MERGE_C R221, R70, R35, R221 ;  /* 0x0000002346dd723e */ /* 0x000fc400048070dd */
[----:B-1----:R-:W-:Y:S01]  /*4260*/  FMNMX.FTZ R36, R120, R3, !PT ;  /* 0x0000000378247209 */ /* 0x002fe20007810000 */
[----:B------:R-:W-:Y:S01]  /*4270*/  MUFU.EX2 R29, R29 ;  /* 0x0000001d001d7308 */ /* 0x000fe20000000800 */
[----:B------:R-:W-:Y:S02]  /*4280*/  F2FP.SATFINITE.E4M3.F32.PACK_AB_MERGE_C R223, R78, R51, R223 ;  /* 0x000000334edf723e */ /* 0x000fe400048070df */
[----:B------:R-:W-:Y:S01]  /*4290*/  F2FP.SATFINITE.E4M3.F32.PACK_AB_MERGE_C R217, R86, R59, R217 ;  /* 0x0000003b56d9723e */ /* 0x000fe200048070d9 */
[----:B------:R-:W0:Y:S01]  /*42a0*/  SHFL.BFLY PT, R3, R36, 0x1, 0x1f ;  /* 0x0c201f0024037f89 */ /* 0x000e2200000e0000 */
[----:B------:R-:W-:Y:S02]  /*42b0*/  F2FP.SATFINITE.E4M3.F32.PACK_AB_MERGE_C R219, R94, R67, R219 ;  /* 0x000000435edb723e */ /* 0x000fe400048070db */
[----:B------:R-:W-:Y:S01]  /*42c0*/  F2FP.SATFINITE.E4M3.F32.PACK_AB_MERGE_C R213, R88, R75, R213 ;  /* 0x0000004b58d5723e */ /* 0x000fe200048070d5 */
[----:B------:R-:W-:Y:S01]  /*42d0*/  MUFU.EX2 R14, R14 ;  /* 0x0000000e000e7308 */ /* 0x000fe20000000800 */
[----:B------:R-:W-:-:S02]  /*42e0*/  F2FP.SATFINITE.E4M3.F32.PACK_AB_MERGE_C R215, R76, R73, R215 ;  /* 0x000000494cd7723e */ /* 0x000fc400048070d7 */
[----:B------:R-:W-:Y:S02]  /*42f0*/  F2FP.SATFINITE.E4M3.F32.PACK_AB_MERGE_C R209, R61, R60, R209 ;  /* 0x0000003c3dd1723e */ /* 0x000fe400048070d1 */
[----:B------:R-:W-:-:S03]  /*4300*/  F2FP.SATFINITE.E4M3.F32.PACK_AB_MERGE_C R211, R45, R44, R211 ;  /* 0x0000002c2dd3723e */ /* 0x000fc600048070d3 */
[----:B------:R-:W-:Y:S08]  /*4310*/  MUFU.EX2 R43, R43 ;  /* 0x0000002b002b7308 */ /* 0x000ff00000000800 */
[----:B------:R-:W-:Y:S01]  /*4320*/  MUFU.EX2 R12, R12 ;  /* 0x0000000c000c7308 */ /* 0x000fe20000000800 */
[----:B0-----:R-:W-:-:S04]  /*4330*/  FMNMX.FTZ R3, R36, R3, !PT ;  /* 0x0000000324037209 */ /* 0x001fc80007810000 */
        /* <DEDUP_REMOVED lines=11> */
[--C-:B------:R-:W-:Y:S01]  /*43f0*/  FFMA.FTZ R100, R2, R81, -R48.reuse ;  /* 0x0000005102647223 */ /* 0x100fe20000010830 */
[----:B------:R-:W-:Y:S01]  /*4400*/  MUFU.EX2 R13, R13 ;  /* 0x0000000d000d7308 */ /* 0x000fe20000000800 */
[----:B------:R-:W-:Y:S01]  /*4410*/  FADD.FTZ R81, R6, R15 ;  /* 0x0000000f06517221 */ /* 0x000fe20000010000 */
[C-C-:B------:R-:W-:Y:S01]  /*4420*/  FFMA.FTZ R58, R2.reuse, R115, -R48.reuse ;  /* 0x00000073023a7223 */ /* 0x140fe20000010830 */
[C-C-:B------:R-:W-:Y:S01]  /*4430*/  FFMA.FTZ R111, R2.reuse, R133, -R48.reuse ;  /* 0x00000085026f7223 */ /* 0x140fe20000010830 */
[--C-:B------:R-:W-:Y:S01]  /*4440*/  FFMA.FTZ R46, R2, R119, -R48.reuse ;  /* 0x00000077022e7223 */ /* 0x100fe20000010830 */
[----:B------:R-:W-:Y:S01]  /*4450*/  FADD.FTZ R98, R8, R81 ;  /* 0x0000005108627221 */ /* 0x000fe20000010000 */
[C-C-:B------:R-:W-:Y:S01]  /*4460*/  FFMA.FTZ R103, R2.reuse, R105, -R48.reuse ;  /* 0x0000006902677223 */ /* 0x140fe20000010830 */
[C---:B------:R-:W-:Y:S01]  /*4470*/  FFMA.FTZ R64, R2.reuse, R123, -R48 ;  /* 0x0000007b02407223 */ /* 0x040fe20000010830 */
[----:B------:R-:W0:Y:S01]  /*4480*/  MUFU.EX2 R36, R36 ;  /* 0x0000002400247308 */ /* 0x000e220000000800 */
[----:B------:R-:W-:Y:S01]  /*4490*/  FADD.FTZ R108, R21, R98 ;  /* 0x00000062156c7221 */ /* 0x000fe20000010000 */
        /* <DEDUP_REMOVED lines=13> */
[C---:B------:R-:W-:Y:S01]  /*4570*/  FFMA.FTZ R117, R2.reuse, R101, -R48 ;  /* 0x0000006502757223 */ /* 0x040fe20000010830 */
[----:B------:R-:W2:Y:S01]  /*4580*/  MUFU.EX2 R107, R107 ;  /* 0x0000006b006b7308 */ /* 0x000ea20000000800 */
[----:B0-----:R-:W-:Y:S01]  /*4590*/  FADD.FTZ R121, R13, R36 ;  /* 0x000000240d797221 */ /* 0x001fe20000010000 */
[C-C-:B------:R-:W-:Y:S01]  /*45a0*/  FFMA.FTZ R68, R2.reuse, R143, -R48.reuse ;  /* 0x0000008f02447223 */ /* 0x140fe20000010830 */
[C-C-:B------:R-:W-:Y:S01]  /*45b0*/  FFMA.FTZ R97, R2.reuse, R145, -R48.reuse ;  /* 0x0000009102617223 */ /* 0x140fe20000010830 */
[C-C-:B------:R-:W-:Y:S01]  /*45c0*/  FFMA.FTZ R106, R2.reuse, R147, -R48.reuse ;  /* 0x00000093026a7223 */ /* 0x140fe20000010830 */
[C-C-:B------:R-:W-:Y:S01]  /*45d0*/  FFMA.FTZ R119, R2.reuse, R149, -R48.reuse ;  /* 0x0000009502777223 */ /* 0x140fe20000010830 */
[C-C-:B------:R-:W-:Y:S01]  /*45e0*/  FFMA.FTZ R84, R2.reuse, R151, -R48.reuse ;  /* 0x0000009702547223 */ /* 0x140fe20000010830 */
[----:B------:R-:W-:Y:S01]  /*45f0*/  FFMA.FTZ R101, R2, R153, -R48 ;  /* 0x0000009902657223 */ /* 0x000fe20000010830 */
[----:B------:R-:W0:Y:S01]  /*4600*/  MUFU.EX2 R39, R39 ;  /* 0x0000002700277308 */ /* 0x000e220000000800 */
[----:B-1----:R-:W-:Y:S01]  /*4610*/  FADD.FTZ R104, R52, R121 ;  /* 0x0000007934687221 */ /* 0x002fe20000010000 */
[----:B------:R-:W-:Y:S01]  /*4620*/  FADD.FTZ R121, R27, R108 ;  /* 0x0000006c1b797221 */ /* 0x000fe20000010000 */
[C-C-:B------:R-:W-:Y:S01]  /*4630*/  FFMA.FTZ R85, R2.reuse, R85, -R48.reuse ;  /* 0x0000005502557223 */ /* 0x140fe20000010830 */
[C-C-:B------:R-:W-:Y:S01]  /*4640*/  FFMA.FTZ R81, R2.reuse, R155, -R48.reuse ;  /* 0x0000009b02517223 */ /* 0x140fe20000010830 */
[--C-:B------:R-:W-:Y:S01]  /*4650*/  FFMA.FTZ R98, R2, R157, -R48.reuse ;  /* 0x0000009d02627223 */ /* 0x100fe20000010830 */
[----:B------:R-:W-:Y:S01]  /*4660*/  FADD.FTZ R108, R38, R121 ;  /* 0x00000079266c7221 */ /* 0x000fe20000010000 */
[C---:B------:R-:W-:Y:S01]  /*4670*/  FFMA.FTZ R159, R2.reuse, R159, -R48 ;  /* 0x0000009f029f7223 */ /* 0x040fe20000010830 */
[----:B------:R-:W1:Y:S01]  /*4680*/  MUFU.EX2 R42, R42 ;  /* 0x0000002a002a7308 */ /* 0x000e620000000800 */
[----:B--2---:R-:W-:Y:S01]  /*4690*/  FADD.FTZ R104, R107, R104 ;  /* 0x000000686b687221 */ /* 0x004fe20000010000 */
[----:B------:R-:W-:Y:S01]  /*46a0*/  FADD.FTZ R123, R31, R108 ;  /* 0x0000006c1f7b7221 */ /* 0x000fe20000010000 */
[----:B------:R-:W-:Y:S01]  /*46b0*/  F2FP.SATFINITE.E4M3.F32.PACK_AB_MERGE_C R224, R107, R52, RZ ;  /* 0x000000346be0723e */ /* 0x000fe200048070ff */
[C-C-:B------:R-:W-:Y:S01]  /*46c0*/  FFMA.FTZ R161, R2.reuse, R161, -R48.reuse ;  /* 0x000000a102a17223 */ /* 0x140fe20000010830 */
[--C-:B------:R-:W-:Y:S01]  /*46d0*/  FFMA.FTZ R163, R2, R163, -R48.reuse ;  /* 0x000000a302a37223 */ /* 0x100fe20000010830 */
[----:B------:R-:W-:Y:S01]  /*46e0*/  FADD.FTZ R110, R66, R123 ;  /* 0x0000007b426e7221 */ /* 0x000fe20000010000 */
[C---:B------:R-:W-:Y:S01]  /*46f0*/  FFMA.FTZ R165, R2.reuse, R165, -R48 ;  /* 0x000000a502a57223 */ /* 0x040fe20000010830 */
[----:B------:R-:W2:Y:S01]  /*4700*/  MUFU.EX2 R58, R58 ;  /* 0x0000003a003a7308 */ /* 0x000ea20000000800 */
[----:B0-----:R-:W-:Y:S01]  /*4710*/  FADD.FTZ R121, R39, R104 ;  /* 0x0000006827797221 */ /* 0x001fe20000010000 */
[C-C-:B------:R-:W-:Y:S01]  /*4720*/  FFMA.FTZ R104, R2.reuse, R65, -R48.reuse ;  /* 0x0000004102687223 */ /* 0x140fe20000010830 */
[C-C-:B------:R-:W-:Y:S01]  /*4730*/  FFMA.FTZ R69, R2.reuse, R69, -R48.reuse ;  /* 0x0000004502457223 */ /* 0x140fe20000010830 */
[C-C-:B------:R-:W-:Y:S01]  /*4740*/  FFMA.FTZ R99, R2.reuse, R99, -R48.reuse ;  /* 0x0000006302637223 */ /* 0x140fe20000010830 */
[C-C-:B------:R-:W-:Y:S01]  /*4750*/  FFMA.FTZ R167, R2.reuse, R167, -R48.reuse ;  /* 0x000000a702a77223 */ /* 0x140fe20000010830 */
[----:B------:R-:W-:Y:S01]  /*4760*/  FFMA.FTZ R169, R2, R169, -R48 ;  /* 0x000000a902a97223 */ /* 0x000fe20000010830 */
[----:B------:R-:W-:Y:S01]  /*4770*/  F2FP.SATFINITE.E4M3.F32.PACK_AB_MERGE_C R224, R36, R13, R224 ;  /* 0x0000000d24e0723e */ /* 0x000fe200048070e0 */
[----:B------:R-:W0:Y:S01]  /*4780*/  MUFU.EX2 R111, R111 ;  /* 0x0000006f006f7308 */ /* 0x000e220000000800 */
        /* <DEDUP_REMOVED lines=9> */
[----:B------:R-:W-:Y:S01]  /*4820*/  FADD.FTZ R121, R35, R110 ;  /* 0x0000006e23797221 */ /* 0x000fe20000010000 */
[C-C-:B------:R-:W-:Y:S01]  /*4830*/  FFMA.FTZ R173, R2.reuse, R173, -R48.reuse ;  /* 0x000000ad02ad7223 */ /* 0x140fe20000010830 */
[C-C-:B------:R-:W-:Y:S01]  /*4840*/  FFMA.FTZ R175, R2.reuse, R175, -R48.reuse ;  /* 0x000000af02af7223 */ /* 0x140fe20000010830 */
[--C-:B------:R-:W-:Y:S01]  /*4850*/  FFMA.FTZ R79, R2, R79, -R48.reuse ;  /* 0x0000004f024f7223 */ /* 0x100fe20000010830 */
[----:B------:R-:W-:Y:S01]  /*4860*/  FADD.FTZ R110, R70, R121 ;  /* 0x00000079466e7221 */ /* 0x000fe20000010000 */
[C---:B------:R-:W-:Y:S01]  /*4870*/  FFMA.FTZ R177, R2.reuse, R177, -R48 ;  /* 0x000000b102b17223 */ /* 0x040fe20000010830 */
[----:B------:R-:W2:Y:S01]  /*4880*/  MUFU.EX2 R103, R103 ;  /* 0x0000006700677308 */ /* 0x000ea20000000800 */
[C---:B0-----:R-:W-:Y:S01]  /*4890*/  FADD.FTZ R65, R111.reuse, R108 ;  /* 0x0000006c6f417221 */ /* 0x041fe20000010000 */
[----:B------:R-:W-:Y:S01]  /*48a0*/  F2FP.SATFINITE.E4M3.F32.PACK_AB_MERGE_C R226, R111, R58, RZ ;  /* 0x0000003a6fe2723e */ /* 0x000fe200048070ff */
[----:B------:R-:W-:-:S03]  /*48b0*/  FFMA.FTZ R181, R2, R181, -R48 ;  /* 0x000000b502b57223 */ /* 0x000fc60000010830 */
[----:B------:R-:W-:Y:S02]  /*48c0*/  F2FP.SATFINITE.E4M3.F32.PACK_AB_MERGE_C R226, R42, R39, R226 ;  /* 0x000000272ae2723e */ /* 0x000fe400048070e2 */
[----:B------:R-:W0:Y:S01]  /*48d0*/  MUFU.EX2 R64, R64 ;  /* 0x0000004000407308 */ /* 0x000e220000000800 */
[----:B-1----:R-:W-:Y:S01]  /*48e0*/  FADD.FTZ R108, R46, R65 ;  /* 0x000000412e6c7221 */ /* 0x002fe20000010000 */
[----:B------:R-:W-:-:S04]  /*48f0*/  FADD.FTZ R65, R47, R110 ;  /* 0x0000006e2f417221 */ /* 0x000fc80000010000 */
[----:B------:R-:W-:Y:S01]  /*4900*/  FADD.FTZ R112, R74, R65 ;  /* 0x000000414a707221 */ /* 0x000fe20000010000 */
[C---:B------:R-:W-:Y:S01]  /*4910*/  FFMA.FTZ R65, R2.reuse, R49, -R48 ;  /* 0x0000003102417223 */ /* 0x040fe20000010830 */
[----:B------:R-:W1:Y:S01]  /*4920*/  MUFU.EX2 R109, R109 ;  /* 0x0000006d006d7308 */ /* 0x000e620000000800 */
[----:B--2---:R-:W-:Y:S01]  /*4930*/  FADD.FTZ R121, R103, R108 ;  /* 0x0000006c67797221 */ /* 0x004fe20000010000 */
[----:B------:R-:W-:Y:S01]  /*4940*/  FADD.FTZ R49, R51, R112 ;  /* 0x0000007033317221 */ /* 0x000fe20000010000 */
[----:B------:R-:W-:-:S03]  /*4950*/  FFMA.FTZ R48, R2, R187, -R48 ;  /* 0x000000bb02307223 */ /* 0x000fc60000010830 */
[----:B------:R-:W-:Y:S02]  /*4960*/  FADD.FTZ R112, R78, R49 ;  /* 0x000000314e707221 */ /* 0x000fe40000010000 */
[----:B------:R-:W2:Y:S01]  /*4970*/  MUFU.EX2 R50, R50 ;  /* 0x0000003200327308 */ /* 0x000ea20000000800 */
[----:B0-----:R-:W-:Y:S01]  /*4980*/  FADD.FTZ R110, R64, R121 ;  /* 0x00000079406e7221 */ /* 0x001fe20000010000 */
[----:B------:R-:W-:-:S04]  /*4990*/  FADD.FTZ R123, R55, R112 ;  /* 0x00000070377b7221 */ /* 0x000fc80000010000 */
[----:B------:R-:W-:Y:S02]  /*49a0*/  FADD.FTZ R112, R82, R123 ;  /* 0x0000007b52707221 */ /* 0x000fe40000010000 */
[----:B------:R-:W0:Y:S01]  /*49b0*/  MUFU.EX2 R105, R105 ;  /* 0x0000006900697308 */ /* 0x000e220000000800 */
[----:B-1----:R-:W-:Y:S01]  /*49c0*/  FADD.FTZ R121, R109, R110 ;  /* 0x0000006e6d797221 */ /* 0x002fe20000010000 */
[----:B------:R-:W-:Y:S01]  /*49d0*/  FADD.FTZ R123, R59, R112 ;  /* 0x000000703b7b7221 */ /* 0x000fe20000010000 */
[----:B------:R-:W-:-:S03]  /*49e0*/  F2FP.SATFINITE.E4M3.F32.PACK_AB_MERGE_C R64, R109, R64, RZ ;  /* 0x000000406d40723e */ /* 0x000fc600048070ff */
[----:B------:R-:W-:Y:S01]  /*49f0*/  FADD.FTZ R112, R86, R123 ;  /* 0x0000007b56707221 */ /* 0x000fe20000010000 */
[----:B------:R-:W-:Y:S01]  /*4a00*/  F2FP.SATFINITE.E4M3.F32.PACK_AB_MERGE_C R220, R103, R46, R64 ;  /* 0x0000002e67dc723e */ /* 0x000fe20004807040 */
[----:B------:R-:W1:Y:S01]  /*4a10*/  MUFU.EX2 R80, R80 ;  /* 0x0000005000507308 */ /* 0x000e620000000800 */
[----:B--2---:R-:W-:Y:S01]  /*4a20*/  FADD.FTZ R110, R50, R121 ;  /* 0x00000079326e7221 */ /* 0x004fe20000010000 */
[----:B------:R-:W-:-:S06]  /*4a30*/  CS2R R46, SRZ ;  /* 0x00000000002e7805 */ /* 0x000fcc000001ff00 */
        /* <DEDUP_REMOVED lines=8> */
[----:B------:R-:W-:Y:S01]  /*4ac0*/  CS2R R50, SRZ ;  /* 0x0000000000327805 */ /* 0x000fe2000001ff00 */
[----:B------:R-:W2:Y:S01]  /*4ad0*/  MUFU.EX2 R96, R96 ;  /* 0x0000006000607308 */ /* 0x000ea20000000800 */
[----:B0-----:R-:W-:Y:S01]  /*4ae0*/  FADD.FTZ R110, R54, R121 ;  /* 0x00000079366e7221 */ /* 0x001fe20000010000 */
[----:B------:R-:W-:-:S06]  /*4af0*/  FADD.FTZ R121, R63, R112 ;  /* 0x000000703f797221 */ /* 0x000fcc0000010000 */
[----:B------:R-:W0:Y:S01]  /*4b00*/  MUFU.EX2 R115, R115 ;  /* 0x0000007300737308 */ /* 0x000e220000000800 */
[----:B-1----:R-:W-:Y:S01]  /*4b10*/  FADD.FTZ R21, R89, R110 ;  /* 0x0000006e59157221 */ /* 0x002fe20000010000 */
[----:B------:R-:W-:-:S04]  /*4b20*/  FADD.FTZ R110, R90, R121 ;  /* 0x000000795a6e7221 */ /* 0x000fc80000010000 */
[----:B------:R-:W-:Y:S02]  /*4b30*/  FADD.FTZ R31, R67, R110 ;  /* 0x0000006e431f7221 */ /* 0x000fe40000010000 */
[----:B------:R-:W1:Y:S01]  /*4b40*/  MUFU.EX2 R62, R62 ;  /* 0x0000003e003e7308 */ /* 0x000e620000000800 */
[----:B--2---:R-:W-:Y:S01]  /*4b50*/  FADD.FTZ R8, R96, R21 ;  /* 0x0000001560087221 */ /* 0x004fe20000010000 */
[----:B------:R-:W-:-:S04]  /*4b60*/  FADD.FTZ R82, R94, R31 ;  /* 0x0000001f5e527221 */ /* 0x000fc80000010000 */
[----:B------:R-:W-:Y:S01]  /*4b70*/  FADD.FTZ R31, R71, R82 ;  /* 0x00000052471f7221 */ /* 0x000fe20000010000 */
[----:B------:R-:W-:Y:S01]  /*4b80*/  CS2R R70, SRZ ;  /* 0x0000000000467805 */ /* 0x000fe2000001ff00 */
        /* <DEDUP_REMOVED lines=8> */
[----:B------:R-:W-:Y:S01]  /*4c10*/  FADD.FTZ R31, R88, R31 ;  /* 0x0000001f581f7221 */ /* 0x000fe20000010000 */
[----:B------:R-:W-:-:S03]  /*4c20*/  CS2R R54, SRZ ;  /* 0x0000000000367805 */ /* 0x000fc6000001ff00 */
[----:B------:R-:W-:Y:S02]  /*4c30*/  FADD.FTZ R58, R72, R31 ;  /* 0x0000001f483a7221 */ /* 0x000fe40000010000 */
[----:B------:R-:W1:Y:S01]  /*4c40*/  MUFU.EX2 R117, R117 ;  /* 0x0000007500757308 */ /* 0x000e620000000800 */
[----:B--2---:R-:W-:Y:S01]  /*4c50*/  FADD.FTZ R21, R93, R74 ;  /* 0x0000004a5d157221 */ /* 0x004fe20000010000 */
[----:B------:R-:W-:Y:S01]  /*4c60*/  FADD.FTZ R58, R77, R58 ;  /* 0x0000003a4d3a7221 */ /* 0x000fe20000010000 */
[----:B------:R-:W-:-:S03]  /*4c70*/  CS2R R74, SRZ ;  /* 0x00000000004a7805 */ /* 0x000fc6000001ff00 */
[----:B------:R-:W-:Y:S01]  /*4c80*/  FADD.FTZ R15, R73, R58 ;  /* 0x0000003a490f7221 */ /* 0x000fe20000010000 */
[----:B------:R-:W-:Y:S01]  /*4c90*/  CS2R R58, SRZ ;  /* 0x00000000003a7805 */ /* 0x000fe2000001ff00 */
[----:B------:R-:W2:Y:S01]  /*4ca0*/  MUFU.EX2 R68, R68 ;  /* 0x0000004400447308 */ /* 0x000ea20000000800 */
[----:B0-----:R-:W-:Y:S01]  /*4cb0*/  FADD.FTZ R52, R102, R21 ;  /* 0x0000001566347221 */ /* 0x001fe20000010000 */
[----:B------:R-:W-:Y:S01]  /*4cc0*/  FADD.FTZ R15, R76, R15 ;  /* 0x0000000f4c0f7221 */ /* 0x000fe20000010000 */
[----:B------:R-:W-:Y:S02]  /*4cd0*/  CS2R R72, SRZ ;  /* 0x0000000000487805 */ /* 0x000fe4000001ff00 */
[----:B------:R-:W-:-:S03]  /*4ce0*/  CS2R R76, SRZ ;  /* 0x00000000004c7805 */ /* 0x000fc6000001ff00 */
[----:B------:R-:W0:Y:S01]  /*4cf0*/  MUFU.EX2 R97, R97 ;  /* 0x0000006100617308 */ /* 0x000e220000000800 */
[C---:B-1----:R-:W-:Y:S01]  /*4d00*/  FADD.FTZ R21, R117.reuse, R52 ;  /* 0x0000003475157221 */ /* 0x042fe20000010000 */
        /* <DEDUP_REMOVED lines=11> */
[----:B------:R-:W-:Y:S01]  /*4dc0*/  FADD.FTZ R119, R119, R52 ;  /* 0x0000003477777221 */ /* 0x000fe20000010000 */
[----:B------:R-:W-:Y:S02]  /*4dd0*/  FADD.FTZ R52, R56, R15 ;  /* 0x0000000f38347221 */ /* 0x000fe40000010000 */
[----:B------:R-:W-:Y:S02]  /*4de0*/  F2FP.SATFINITE.E4M3.F32.PACK_AB_MERGE_C R212, R97, R68, R106 ;  /* 0x0000004461d4723e */ /* 0x000fe4000480706a */
[----:B------:R-:W-:Y:S01]  /*4df0*/  FADD.FTZ R57, R57, R52 ;  /* 0x0000003439397221 */ /* 0x000fe20000010000 */
[----:B------:R-:W2:Y:S01]  /*4e00*/  MUFU.EX2 R100, R100 ;  /* 0x0000006400647308 */ /* 0x000ea20000000800 */
[----:B0-----:R-:W-:Y:S02]  /*4e10*/  FADD.FTZ R38, R84, R119 ;  /* 0x0000007754267221 */ /* 0x001fe40000010000 */
[----:B------:R-:W-:-:S04]  /*4e20*/  FADD.FTZ R56, R60, R57 ;  /* 0x000000393c387221 */ /* 0x000fc80000010000 */
[----:B------:R-:W-:Y:S01]  /*4e30*/  FADD.FTZ R21, R61, R56 ;  /* 0x000000383d157221 */ /* 0x000fe20000010000 */
[----:B------:R-:W0:Y:S01]  /*4e40*/  MUFU.EX2 R85, R85 ;  /* 0x0000005500557308 */ /* 0x000e220000000800 */
[----:B-1----:R-:W-:Y:S01]  /*4e50*/  FADD.FTZ R15, R101, R38 ;  /* 0x00000026650f7221 */ /* 0x002fe20000010000 */
[----:B------:R-:W-:Y:S01]  /*4e60*/  CS2R R60, SRZ ;  /* 0x00000000003c7805 */ /* 0x000fe2000001ff00 */
[----:B------:R-:W-:-:S04]  /*4e70*/  FADD.FTZ R56, R40, R21 ;  /* 0x0000001528387221 */ /* 0x000fc80000010000 */
[----:B------:R-:W-:Y:S01]  /*4e80*/  FADD.FTZ R41, R41, R56 ;  /* 0x0000003829297221 */ /* 0x000fe20000010000 */
[----:B------:R-:W1:Y:S01]  /*4e90*/  MUFU.EX2 R81, R81 ;  /* 0x0000005100517308 */ /* 0x000e620000000800 */
[----:B--2---:R-:W-:Y:S01]  /*4ea0*/  FADD.FTZ R52, R100, R15 ;  /* 0x0000000f64347221 */ /* 0x004fe20000010000 */
[----:B------:R-:W-:-:S06]  /*4eb0*/  CS2R R56, SRZ ;  /* 0x0000000000387805 */ /* 0x000fcc000001ff00 */
[----:B------:R-:W2:Y:S01]  /*4ec0*/  MUFU.EX2 R98, R98 ;  /* 0x0000006200627308 */ /* 0x000ea20000000800 */
[C---:B0-----:R-:W-:Y:S01]  /*4ed0*/  FADD.FTZ R52, R85.reuse, R52 ;  /* 0x0000003455347221 */ /* 0x041fe20000010000 */
[----:B------:R-:W-:-:S04]  /*4ee0*/  F2FP.SATFINITE.E4M3.F32.PACK_AB_MERGE_C R100, R85, R100, RZ ;  /* 0x000000645564723e */ /* 0x000fc800048070ff */
[----:B------:R-:W-:Y:S02]  /*4ef0*/  F2FP.SATFINITE.E4M3.F32.PACK_AB_MERGE_C R214, R101, R84, R100 ;  /* 0x0000005465d6723e */ /* 0x000fe40004807064 */
[----:B------:R-:W-:Y:S01]  /*4f00*/  CS2R R84, SRZ ;  /* 0x0000000000547805 */ /* 0x000fe2000001ff00 */
[----:B------:R-:W0:Y:S01]  /*4f10*/  MUFU.EX2 R159, R159 ;  /* 0x0000009f009f7308 */ /* 0x000e220000000800 */
[----:B-1----:R-:W-:-:S07]  /*4f20*/  FADD.FTZ R15, R81, R52 ;  /* 0x00000034510f7221 */ /* 0x002fce0000010000 */
[----:B------:R-:W1:Y:S01]  /*4f30*/  MUFU.EX2 R108, R161 ;  /* 0x000000a1006c7308 */ /* 0x000e620000000800 */
[----:B--2---:R-:W-:-:S07]  /*4f40*/  FADD.FTZ R52, R98, R15 ;  /* 0x0000000f62347221 */ /* 0x004fce0000010000 */
[----:B------:R-:W2:Y:S01]  /*4f50*/  MUFU.EX2 R49, R163 ;  /* 0x000000a300317308 */ /* 0x000ea20000000800 */
[----:B0-----:R-:W-:Y:S01]  /*4f60*/  FADD.FTZ R15, R159, R52 ;  /* 0x000000349f0f7221 */ /* 0x001fe20000010000 */
[----:B------:R-:W-:-:S04]  /*4f70*/  FADD.FTZ R52, R44, R41 ;  /* 0x000000292c347221 */ /* 0x000fc80000010000 */
[----:B------:R-:W-:Y:S01]  /*4f80*/  FADD.FTZ R21, R45, R52 ;  /* 0x000000342d157221 */ /* 0x000fe20000010000 */
[----:B------:R-:W-:Y:S01]  /*4f90*/  CS2R R44, SRZ ;  /* 0x00000000002c7805 */ /* 0x000fe2000001ff00 */
[----:B------:R-:W0:Y:S01]  /*4fa0*/  MUFU.EX2 R104, R104 ;  /* 0x0000006800687308 */ /* 0x000e220000000800 */
[C---:B-1----:R-:W-:Y:S01]  /*4fb0*/  F2FP.SATFINITE.E4M3.F32.PACK_AB_MERGE_C R159, R108.reuse, R159, RZ ;  /* 0x0000009f6c9f723e */ /* 0x042fe200048070ff */
[----:B------:R-:W-:Y:S01]  /*4fc0*/  FADD.FTZ R108, R108, R15 ;  /* 0x0000000f6c6c7221 */ /* 0x000fe20000010000 */
[----:B------:R-:W-:Y:S02]  /*4fd0*/  FADD.FTZ R24, R24, R21 ;  /* 0x0000001518187221 */ /* 0x000fe40000010000 */
[----:B------:R-:W1:Y:S01]  /*4fe0*/  @P2 LDC R21, c[0x0][0x450] ;  /* 0x00011400ff152b82 */ /* 0x000e620000000800 */
[----:B------:R-:W-:Y:S01]  /*4ff0*/  F2FP.SATFINITE.E4M3.F32.PACK_AB_MERGE_C R208, R98, R81, R159 ;  /* 0x0000005162d0723e */ /* 0x000fe2000480709f */
[----:B------:R-:W-:Y:S01]  /*5000*/  FADD.FTZ R25, R25, R24 ;  /* 0x0000001819197221 */ /* 0x000fe20000010000 */
[----:B------:R-:W3:Y:S01]  /*5010*/  MUFU.EX2 R165, R165 ;  /* 0x000000a500a57308 */ /* 0x000ee20000000800 */
[----:B--2---:R-:W-:Y:S01]  /*5020*/  FADD.FTZ R15, R49, R108 ;  /* 0x0000006c310f7221 */ /* 0x004fe20000010000 */
[----:B------:R-:W-:-:S06]  /*5030*/  CS2R R80, SRZ ;  /* 0x0000000000507805 */ /* 0x000fcc000001ff00 */
[----:B------:R2:W4:Y:S01]  /*5040*/  MUFU.EX2 R66, R69 ;  /* 0x0000004500427308 */ /* 0x0005220000000800 */
[----:B0-----:R-:W-:Y:S01]  /*5050*/  FADD.FTZ R36, R104, R15 ;  /* 0x0000000f68247221 */ /* 0x001fe20000010000 */
[----:B------:R-:W-:-:S04]  /*5060*/  F2FP.SATFINITE.E4M3.F32.PACK_AB_MERGE_C R15, R33, R32, RZ ;  /* 0x00000020210f723e */ /* 0x000fc800048070ff */
[----:B------:R-:W-:Y:S02]  /*5070*/  F2FP.SATFINITE.E4M3.F32.PACK_AB_MERGE_C R205, R29, R28, R15 ;  /* 0x0000001c1dcd723e */ /* 0x000fe4000480700f */
[----:B------:R-:W0:Y:S01]  /*5080*/  MUFU.EX2 R8, R99 ;  /* 0x0000006300087308 */ /* 0x000e220000000800 */
[----:B---3--:R-:W-:Y:S01]  /*5090*/  FADD.FTZ R13, R165, R36 ;  /* 0x00000024a50d7221 */ /* 0x008fe20000010000 */
[----:B------:R-:W-:Y:S01]  /*50a0*/  FADD.FTZ R36, R28, R25 ;  /* 0x000000191c247221 */ /* 0x000fe20000010000 */
[----:B------:R-:W-:Y:S02]  /*50b0*/  F2FP.SATFINITE.E4M3.F32.PACK_AB_MERGE_C R15, R43, R14, RZ ;  /* 0x0000000e2b0f723e */ /* 0x000fe400048070ff */
[----:B--2---:R-:W-:Y:S01]  /*50c0*/  CS2R R68, SRZ ;  /* 0x0000000000447805 */ /* 0x004fe2000001ff00 */
[----:B------:R-:W-:Y:S01]  /*50d0*/  FADD.FTZ R29, R29, R36 ;  /* 0x000000241d1d7221 */ /* 0x000fe20000010000 */
[----:B------:R-:W-:Y:S01]  /*50e0*/  F2FP.SATFINITE.E4M3.F32.PACK_AB_MERGE_C R207, R37, R12, R15 ;  /* 0x0000000c25cf723e */ /* 0x000fe2000480700f */
[----:B------:R-:W2:Y:S01]  /*50f0*/  MUFU.EX2 R167, R167 ;  /* 0x000000a700a77308 */ /* 0x000ea20000000800 */
[----:B----4-:R-:W-:Y:S01]  /*5100*/  FADD.FTZ R13, R66, R13 ;  /* 0x0000000d420d7221 */ /* 0x010fe20000010000 */
[----:B------:R-:W-:Y:S01]  /*5110*/  FADD.FTZ R36, R32, R29 ;  /* 0x0000001d20247221 */ /* 0x000fe20000010000 */
[----:B------:R-:W3:Y:S01]  /*5120*/  @P2 LDC R15, c[0x0][0x44c] ;  /* 0x00011300ff0f2b82 */ /* 0x000ee20000000800 */
[----:B------:R-:W-:-:S02]  /*5130*/  F2FP.SATFINITE.E4M3.F32.PACK_AB_MERGE_C R165, R66, R165, RZ ;  /* 0x000000a542a5723e */ /* 0x000fc400048070ff */
[----:B------:R-:W-:Y:S01]  /*5140*/  CS2R R66, SRZ ;  /* 0x0000000000427805 */ /* 0x000fe2000001ff00 */
[----:B------:R-:W-:Y:S01]  /*5150*/  FADD.FTZ R33, R33, R36 ;  /* 0x0000002421217221 */ /* 0x000fe20000010000 */
[----:B------:R-:W4:Y:S01]  /*5160*/  MUFU.EX2 R169, R169 ;  /* 0x000000a900a97308 */ /* 0x000f220000000800 */
[----:B0-----:R-:W-:Y:S01]  /*5170*/  FADD.FTZ R28, R8, R13 ;  /* 0x0000000d081c7221 */ /* 0x001fe20000010000 */
[----:B------:R-:W-:-:S06]  /*5180*/  F2FP.SATFINITE.E4M3.F32.PACK_AB_MERGE_C R210, R104, R49, R165 ;  /* 0x0000003168d2723e */ /* 0x000fcc00048070a5 */
[----:B------:R-:W0:Y:S01]  /*5190*/  MUFU.EX2 R6, R95 ;  /* 0x0000005f00067308 */ /* 0x000e220000000800 */
[----:B--2---:R-:W-:-:S07]  /*51a0*/  FADD.FTZ R32, R167, R28 ;  /* 0x0000001ca7207221 */ /* 0x004fce0000010000 */
[----:B------:R-:W2:Y:S01]  /*51b0*/  MUFU.EX2 R171, R171 ;  /* 0x000000ab00ab7308 */ /* 0x000ea20000000800 */
[----:B----4-:R-:W-:Y:S01]  /*51c0*/  FADD.FTZ R13, R169, R32 ;  /* 0x00000020a90d7221 */ /* 0x010fe20000010000 */
[----:B------:R-:W-:-:S04]  /*51d0*/  FADD.FTZ R32, R12, R33 ;  /* 0x000000210c207221 */ /* 0x000fc80000010000 */
[----:B------:R-:W-:Y:S01]  /*51e0*/  FADD.FTZ R37, R37, R32 ;  /* 0x0000002025257221 */ /* 0x000fe20000010000 */
[----:B------:R-:W-:Y:S01]  /*51f0*/  CS2R R32, SRZ ;  /* 0x0000000000207805 */ /* 0x000fe2000001ff00 */
[----:B------:R4:W5:Y:S01]  /*5200*/  MUFU.EX2 R38, R65 ;  /* 0x0000004100267308 */ /* 0x0009620000000800 */
[C---:B0-----:R-:W-:Y:S01]  /*5210*/  F2FP.SATFINITE.E4M3.F32.PACK_AB_MERGE_C R169, R6.reuse, R169, RZ ;  /* 0x000000a906a9723e */ /* 0x041fe200048070ff */
[----:B------:R-:W-:Y:S01]  /*5220*/  FADD.FTZ R6, R6, R13 ;  /* 0x0000000d06067221 */ /* 0x000fe20000010000 */
[----:B------:R-:W-:Y:S01]  /*5230*/  FADD.FTZ R14, R14, R37 ;  /* 0x000000250e0e7221 */ /* 0x000fe20000010000 */
[----:B------:R-:W-:Y:S02]  /*5240*/  CS2R R36, SRZ ;  /* 0x0000000000247805 */ /* 0x000fe4000001ff00 */
[----:B------:R-:W-:Y:S01]  /*5250*/  F2FP.SATFINITE.E4M3.F32.PACK_AB_MERGE_C R204, R167, R8, R169 ;  /* 0x00000008a7cc723e */ /* 0x000fe200048070a9 */
[----:B------:R-:W-:Y:S01]  /*5260*/  FADD.FTZ R43, R43, R14 ;  /* 0x0000000e2b2b7221 */ /* 0x000fe20000010000 */
[----:B------:R-:W0:Y:S01]  /*5270*/  MUFU.EX2 R91, R91 ;  /* 0x0000005b005b7308 */ /* 0x000e220000000800 */
[----:B--2---:R-:W-:Y:S01]  /*5280*/  FADD.FTZ R13, R171, R6 ;  /* 0x00000006ab0d7221 */ /* 0x004fe20000010000 */
[----:B----4-:R-:W-:-:S06]  /*5290*/  CS2R R64, SRZ ;  /* 0x0000000000407805 */ /* 0x010fcc000001ff00 */
[----:B------:R2:W4:Y:S01]  /*52a0*/  MUFU.EX2 R40, R53 ;  /* 0x0000003500287308 */ /* 0x0005220000000800 */
[----:B-----5:R-:W-:-:S07]  /*52b0*/  FADD.FTZ R12, R38, R13 ;  /* 0x0000000d260c7221 */ /* 0x020fce0000010000 */
[----:B------:R-:W5:Y:S01]  /*52c0*/  MUFU.EX2 R183, R183 ;  /* 0x000000b700b77308 */ /* 0x000f620000000800 */
[----:B0-----:R-:W-:Y:S01]  /*52d0*/  FADD.FTZ R13, R91, R12 ;  /* 0x0000000c5b0d7221 */ /* 0x001fe20000010000 */
[----:B--2---:R-:W-:-:S06]  /*52e0*/  CS2R R52, SRZ ;  /* 0x0000000000347805 */ /* 0x004fcc000001ff00 */
[----:B------:R-:W0:Y:S01]  /*52f0*/  MUFU.EX2 R20, R20 ;  /* 0x0000001400147308 */ /* 0x000e220000000800 */
[C---:B----4-:R-:W-:Y:S01]  /*5300*/  F2FP.SATFINITE.E4M3.F32.PACK_AB_MERGE_C R91, R40.reuse, R91, RZ ;  /* 0x0000005b285b723e */ /* 0x050fe200048070ff */
[----:B------:R-:W-:-:S03]  /*5310*/  FADD.FTZ R40, R40, R13 ;  /* 0x0000000d28287221 */ /* 0x000fc60000010000 */
[----:B------:R-:W-:Y:S02]  /*5320*/  F2FP.SATFINITE.E4M3.F32.PACK_AB_MERGE_C R206, R38, R171, R91 ;  /* 0x000000ab26ce723e */ /* 0x000fe4000480705b */
[----:B------:R-:W-:Y:S01]  /*5330*/  CS2R R38, SRZ ;  /* 0x0000000000267805 */ /* 0x000fe2000001ff00 */
[----:B------:R-:W2:Y:S01]  /*5340*/  MUFU.EX2 R179, R179 ;  /* 0x000000b300b37308 */ /* 0x000ea20000000800 */
[----:B-----5:R-:W-:-:S07]  /*5350*/  F2FP.SATFINITE.E4M3.F32.PACK_AB_MERGE_C R14, R183, R30, RZ ;  /* 0x0000001eb70e723e */ /* 0x020fce00048070ff */
[----:B------:R-:W4:Y:S01]  /*5360*/  MUFU.EX2 R87, R87 ;  /* 0x0000005700577308 */ /* 0x000f220000000800 */
[----:B0-----:R-:W-:Y:S01]  /*5370*/  FADD.FTZ R12, R20, R43 ;  /* 0x0000002b140c7221 */ /* 0x001fe20000010000 */
[----:B------:R-:W-:-:S06]  /*5380*/  CS2R R42, SRZ ;  /* 0x00000000002a7805 */ /* 0x000fcc000001ff00 */
[----:B------:R-:W0:Y:S01]  /*5390*/  MUFU.EX2 R24, R83 ;  /* 0x0000005300187308 */ /* 0x000e220000000800 */
[C---:B--2---:R-:W-:Y:S01]  /*53a0*/  F2FP.SATFINITE.E4M3.F32.PACK_AB_MERGE_C R201, R179.reuse, R20, R14 ;  /* 0x00000014b3c9723e */ /* 0x044fe2000480700e */
[----:B------:R-:W-:Y:S01]  /*53b0*/  FADD.FTZ R179, R179, R12 ;  /* 0x0000000cb3b37221 */ /* 0x000fe20000010000 */
[----:B---3--:R-:W-:-:S04]  /*53c0*/  @P2 IMAD.HI.U32 R14, R22, R15, RZ ;  /* 0x0000000f160e2227 */ /* 0x008fc800078e00ff */
[----:B------:R-:W-:Y:S01]  /*53d0*/  FADD.FTZ R30, R30, R179 ;  /* 0x000000b31e1e7221 */ /* 0x000fe20000010000 */
[----:B------:R-:W2:Y:S01]  /*53e0*/  MUFU.EX2 R173, R173 ;  /* 0x000000ad00ad7308 */ /* 0x000ea20000000800 */
[----:B----4-:R-:W-:Y:S01]  /*53f0*/  FADD.FTZ R13, R87, R40 ;  /* 0x00000028570d7221 */ /* 0x010fe20000010000 */
[----:B-1----:R-:W-:Y:S01]  /*5400*/  @P2 SHF.R.U32.HI R22, RZ, R21, R14 ;  /* 0x00000015ff162219 */ /* 0x002fe2000001160e */
[----:B------:R-:W-:Y:S01]  /*5410*/  FADD.FTZ R183, R183, R30 ;  /* 0x0000001eb7b77221 */ /* 0x000fe20000010000 */
[----:B------:R-:W-:Y:S01]  /*5420*/  VIADD R14, R23, 0xfffffffe ;  /* 0xfffffffe170e7836 */ /* 0x000fe20000000000 */
[----:B------:R-:W-:Y:S02]  /*5430*/  CS2R R30, SRZ ;  /* 0x00000000001e7805 */ /* 0x000fe4000001ff00 */
[----:B------:R-:W-:Y:S01]  /*5440*/  IADD3 R137, R22, -R7, R136 ;  /* 0x8000000716897210 */ /* 0x000fe20007ffe088 */
[----:B------:R-:W-:Y:S01]  /*5450*/  IMAD.MOV.U32 R136, RZ, RZ, RZ ;  /* 0x000000ffff887224 */ /* 0x000fe200078e00ff */
[----:B------:R-:W1:Y:S01]  /*5460*/  MUFU.EX2 R28, R175 ;  /* 0x000000af001c7308 */ /* 0x000e620000000800 */
[----:B0-----:R-:W-:Y:S01]  /*5470*/  FADD.FTZ R12, R24, R13 ;  /* 0x0000000d180c7221 */ /* 0x001fe20000010000 */
[----:B------:R-:W-:Y:S01]  /*5480*/  CS2R R40, SRZ ;  /* 0x0000000000287805 */ /* 0x000fe2000001ff00 */
[----:B------:R-:W-:Y:S01]  /*5490*/  IMAD.HI R136, R137, -0x6db6db6d, R136 ;  /* 0x9249249389887827 */ /* 0x000fe200078e0288 */
[----:B------:R-:W-:-:S04]  /*54a0*/  CS2R R82, SRZ ;  /* 0x0000000000527805 */ /* 0x000fc8000001ff00 */
[----:B------:R-:W-:Y:S01]  /*54b0*/  MUFU.EX2 R11, R11 ;  /* 0x0000000b000b7308 */ /* 0x000fe20000000800 */
[----:B--2---:R-:W-:-:S07]  /*54c0*/  FADD.FTZ R13, R173, R12 ;  /* 0x0000000cad0d7221 */ /* 0x004fce0000010000 */
[----:B------:R-:W0:Y:S01]  /*54d0*/  MUFU.EX2 R34, R34 ;  /* 0x0000002200227308 */ /* 0x000e220000000800 */
[C---:B-1----:R-:W-:Y:S01]  /*54e0*/  F2FP.SATFINITE.E4M3.F32.PACK_AB_MERGE_C R173, R28.reuse, R173, RZ ;  /* 0x000000ad1cad723e */ /* 0x042fe200048070ff */
[----:B------:R-:W-:-:S03]  /*54f0*/  FADD.FTZ R28, R28, R13 ;  /* 0x0000000d1c1c7221 */ /* 0x000fc60000010000 */
[----:B------:R-:W-:Y:S02]  /*5500*/  F2FP.SATFINITE.E4M3.F32.PACK_AB_MERGE_C R200, R24, R87, R173 ;  /* 0x0000005718c8723e */ /* 0x000fe400048070ad */
[----:B------:R-:W-:Y:S02]  /*5510*/  CS2R R24, SRZ ;  /* 0x0000000000187805 */ /* 0x000fe4000001ff00 */
[----:B------:R-:W-:Y:S01]  /*5520*/  CS2R R86, SRZ ;  /* 0x0000000000567805 */ /* 0x000fe2000001ff00 */
[----:B------:R-:W1:Y:S08]  /*5530*/  MUFU.EX2 R26, R26 ;  /* 0x0000001a001a7308 */ /* 0x000e700000000800 */
[----:B------:R-:W2:Y:S01]  /*5540*/  MUFU.EX2 R185, R185 ;  /* 0x000000b900b97308 */ /* 0x000ea20000000800 */
[----:B0-----:R-:W-:-:S07]  /*5550*/  F2FP.SATFINITE.E4M3.F32.PACK_AB_MERGE_C R12, R34, R11, RZ ;  /* 0x0000000b220c723e */ /* 0x001fce00048070ff */
[----:B------:R-:W0:Y:S01]  /*5560*/  MUFU.EX2 R79, R79 ;  /* 0x0000004f004f7308 */ /* 0x000e220000000800 */
[----:B-1----:R-:W-:-:S07]  /*5570*/  FADD.FTZ R8, R26, R183 ;  /* 0x000000b71a087221 */ /* 0x002fce0000010000 */
[----:B------:R-:W1:Y:S01]  /*5580*/  MUFU.EX2 R6, R177 ;  /* 0x000000b100067308 */ /* 0x000e620000000800 */
[C---:B--2---:R-:W-:Y:S01]  /*5590*/  F2FP.SATFINITE.E4M3.F32.PACK_AB_MERGE_C R203, R185.reuse, R26, R12 ;  /* 0x0000001ab9cb723e */ /* 0x044fe2000480700c */
[----:B------:R-:W-:Y:S01]  /*55a0*/  FADD.FTZ R12, R185, R8 ;  /* 0x00000008b90c7221 */ /* 0x000fe20000010000 */
[----:B------:R-:W-:-:S05]  /*55b0*/  CS2R R26, SRZ ;  /* 0x00000000001a7805 */ /* 0x000fca000001ff00 */
[----:B------:R-:W-:Y:S01]  /*55c0*/  MUFU.EX2 R181, R181 ;  /* 0x000000b500b57308 */ /* 0x000fe20000000800 */
[----:B0-----:R-:W-:Y:S01]  /*55d0*/  FADD.FTZ R7, R79, R28 ;  /* 0x0000001c4f077221 */ /* 0x001fe20000010000 */
[----:B------:R-:W-:-:S06]  /*55e0*/  CS2R R28, SRZ ;  /* 0x00000000001c7805 */ /* 0x000fcc000001ff00 */
[----:B------:R-:W0:Y:S01]  /*55f0*/  MUFU.EX2 R48, R48 ;  /* 0x0000003000307308 */ /* 0x000e220000000800 */
[----:B-1----:R-:W-:Y:S01]  /*5600*/  FADD.FTZ R8, R6, R7 ;  /* 0x0000000706087221 */ /* 0x002fe20000010000 */
[----:B------:R-:W-:Y:S01]  /*5610*/  FADD.FTZ R7, R11, R12 ;  /* 0x0000000c0b077221 */ /* 0x000fe20000010000 */
[----:B------:R-:W-:-:S03]  /*5620*/  SHF.R.U32.HI R11, RZ, 0x1f, R136 ;  /* 0x0000001fff0b7819 */ /* 0x000fc60000011688 */
[----:B------:R-:W-:Y:S01]  /*5630*/  FADD.FTZ R7, R34, R7 ;  /* 0x0000000722077221 */ /* 0x000fe20000010000 */
[----:B------:R-:W-:Y:S02]  /*5640*/  LEA.HI.SX32 R11, R136, R11, 0x19 ;  /* 0x0000000b880b7211 */ /* 0x000fe400078fcaff */
[----:B------:R-:W-:Y:S02]  /*5650*/  CS2R R34, SRZ ;  /* 0x0000000000227805 */ /* 0x000fe4000001ff00 */
[----:B0-----:R-:W-:Y:S01]  /*5660*/  F2FP.SATFINITE.E4M3.F32.PACK_AB_MERGE_C R13, R48, R181, RZ ;  /* 0x000000b5300d723e */ /* 0x001fe200048070ff */
[----:B------:R-:W-:-:S03]  /*5670*/  FADD.FTZ R181, R181, R8 ;  /* 0x00000008b5b57221 */ /* 0x000fc60000010000 */
[----:B------:R-:W-:Y:S01]  /*5680*/  F2FP.SATFINITE.E4M3.F32.PACK_AB_MERGE_C R202, R6, R79, R13 ;  /* 0x0000004f06ca723e */ /* 0x000fe2000480700d */
[----:B------:R-:W-:Y:S01]  /*5690*/  FADD.FTZ R8, R48, R181 ;  /* 0x000000b530087221 */ /* 0x000fe20000010000 */
[----:B------:R-:W-:Y:S01]  /*56a0*/  VIMNMX R13, R18, R11, !PT ;  /* 0x0000000b120d7248 */ /* 0x000fe20007fe0100 */
[----:B------:R-:W-:Y:S01]  /*56b0*/  IMAD.MOV.U32 R6, RZ, RZ, RZ ;  /* 0x000000ffff067224 */ /* 0x000fe200078e00ff */
[----:B------:R-:W-:Y:S02]  /*56c0*/  CS2R R48, SRZ ;  /* 0x0000000000307805 */ /* 0x000fe4000001ff00 */
[----:B------:R-:W-:Y:S02]  /*56d0*/  CS2R R78, SRZ ;  /* 0x00000000004e7805 */ /* 0x000fe4000001ff00 */
[----:B------:R-:W-:-:S13]  /*56e0*/  ISETP.GE.AND P3, PT, R14, R13, PT ;  /* 0x0000000d0e00720c */ /* 0x000fda0003f66270 */
[----:B------:R-:W-:Y:S05]  /*56f0*/  @!P3 BRA `(.L_x_7910) ;  /* 0x0000004400c4b947 */ /* 0x000fea0003800000 */
        /* <DEDUP_REMOVED lines=36> */
[----:B------:R-:W-:Y:S01]  /*5940*/  ULDC UR5, c[0x0][0x288] ;  /* 0x0000a20000057ab9 */ /* 0x000fe20000000800 */
[----:B------:R-:W-:-:S05]  /*5950*/  ULDC UR7, c[0x0][0x2f0] ;  /* 0x0000bc0000077ab9 */ /* 0x000fca0000000800 */
.L_x_7920:
[----:B------:R-:W-:Y:S01]  /*5960*/  ISETP.NE.AND P4, PT, RZ, UR40, PT ;  /* 0x00000028ff007c0c */ /* 0x000fe2000bf85270 */
[----:B------:R-:W-:-:S04]  /*5970*/  UISETP.NE.AND UP0, UPT, UR43, 0x1, UPT ;  /* 0x000000012b00788c */ /* 0x000fc8000bf05270 */
[----:B------:R-:W-:-:S06]  /*5980*/  USEL UR10, URZ, 0x1, UP0 ;  /* 0x000000013f0a7887 */ /* 0x000fcc0008000000 */
[----:B------:R-:W-:Y:S02]  /*5990*/  LOP3.LUT R6, R15, UR10, RZ, 0x3c, !PT ;  /* 0x0000000a0f067c12 */ /* 0x000fe4000f8e3cff */
[----:B------:R-:W-:Y:S05]  /*59a0*/  @P4 BRA `(.L_x_7911) ;  /* 0x0000000000344947 */ /* 0x000fea0003800000 */
[----:B------:R-:W-:Y:S05]  /*59b0*/  @!P1 BRA `(.L_x_7912) ;  /* 0x0000000000049947 */ /* 0x000fea0003800000 */
[----:B------:R-:W-:Y:S01]  /*59c0*/  BPT.TRAP 0x1 ;  /* 0x000000040000795c */ /* 0x000fe20000300000 */
.L_x_7912:
        /* <DEDUP_REMOVED lines=8> */
.L_x_7913:
[----:B-1----:R-:W-:Y:S05]  /*5a50*/  @P3 BRA `(.L_x_7911) ;  /* 0x0000000000083947 */ /* 0x002fea0003800000 */
[----:B------:R-:W1:Y:S02]  /*5a60*/  SYNCS.PHASECHK.TRANS64.TRYWAIT P3, [UR10+0x2e830], R0 ;  /* 0x02e83000ff0075a7 */ /* 0x000e64000806014a */
[----:B-1----:R-:W-:Y:S05]  /*5a70*/  @!P3 BRA `(.L_x_7914) ;  /* 0x000000e40028b947 */ /* 0x002fea0003800000 */
.L_x_7911:
        /* <DEDUP_REMOVED lines=187> */
.L_x_7916:
[----:B------:R-:W-:Y:S01]  /*6630*/  ULEA UR10, UR43, UR41, 0x3 ;  /* 0x000000292b0a7291 */ /* 0x000fe2000f8e183f */
[----:B------:R-:W-:-:S08]  /*6640*/  SHF.L.U32 R0, R15, 0x1f, RZ ;  /* 0x0000001f0f007819 */ /* 0x000fd000000006ff */
[----:B------:R0:W1:Y:S01]  /*6650*/  SYNCS.PHASECHK.TRANS64.TRYWAIT P3, [UR10+0x2e850], R0 ;  /* 0x02e85000ff0075a7 */ /* 0x000062000806014a */
[----:B------:R-:W-:Y:S05]  /*6660*/  @!P1 BRA `(.L_x_7917) ;  /* 0x0000000000049947 */ /* 0x000fea0003800000 */
[----:B------:R-:W-:Y:S01]  /*6670*/  BPT.TRAP 0x1 ;  /* 0x000000040000795c */ /* 0x000fe20000300000 */
.L_x_7917:
[----:B-1----:R-:W-:Y:S05]  /*6680*/  @P3 BRA `(.L_x_7915) ;  /* 0x0000000000083947 */ /* 0x002fea0003800000 */
[----:B------:R-:W1:Y:S02]  /*6690*/  SYNCS.PHASECHK.TRANS64.TRYWAIT P3, [UR10+0x2e850], R0 ;  /* 0x02e85000ff0075a7 */ /* 0x000e64000806014a */
[----:B-1----:R-:W-:Y:S05]  /*66a0*/  @!P3 BRA `(.L_x_7918) ;  /* 0x000000d80034b947 */ /* 0x002fea0003800000 */
.L_x_7915:
[----:B------:R-:W-:Y:S01]  /*66b0*/  UIADD3 UR10, UR41, 0x400, URZ ;  /* 0x00000400290a7890 */ /* 0x000fe2000fffe03f */
[----:B------:R-:W-:Y:S01]  /*66c0*/  WARPGROUP.ARRIVE ;  /* 0x00000000000079c5 */ /* 0x000fe20000000000 */
[----:B------:R-:W-:Y:S01]  /*66d0*/  UMOV UR11, 0xc0000010 ;  /* 0xc0000010000b7882 */ /* 0x000fe20000000000 */
[----:B01----:R-:W0:Y:S01]  /*66e0*/  @P2 LDC R0, c[0x0][0x44c] ;  /* 0x00011300ff002b82 */ /* 0x003e220000000800 */
[----:B------:R-:W-:Y:S01]  /*66f0*/  USHF.R.U32.HI UR10, URZ, 0x4, UR10 ;  /* 0x000000043f0a7899 */ /* 0x000fe2000801160a */
[----:B------:R-:W-:-:S03]  /*6700*/  UMOV UR15, 0xc0000010 ;  /* 0xc0000010000f7882 */ /* 0x000fc60000000000 */
[----:B------:R-:W-:-:S03]  /*6710*/  ULOP3.LUT UR10, UR10, 0x3fff, URZ, 0xc0, !UPT ;  /* 0x00003fff0a0a7892 */ /* 0x000fc6000f8ec03f */
[----:B------:R-:W1:Y:S01]  /*6720*/  @P2 LDC R20, c[0x0][0x450] ;  /* 0x00011400ff142b82 */ /* 0x000e620000000800 */
[----:B------:R-:W-:-:S04]  /*6730*/  ULOP3.LUT UR10, UR10, 0x10000, URZ, 0xfc, !UPT ;  /* 0x000100000a0a7892 */ /* 0x000fc8000f8efc3f */
[----:B------:R-:W-:-:S04]  /*6740*/  UIMAD UR10, UR43, 0x700, UR10 ;  /* 0x000007002b0a78a4 */ /* 0x000fc8000f8e020a */
[----:B------:R-:W-:-:S05]  /*6750*/  UIADD3 UR14, UR10, 0x100, URZ ;  /* 0x000001000a0e7890 */ /* 0x000fca000fffe03f */
[----:B------:R-:W-:Y:S01]  /*6760*/  QGMMA.64x128x32.F32.E4M3.E4M3 R24, R224, gdesc[UR8], R24, gsb0 ;  /* 0x01e00008e0187df3 */ /* 0x000fe20008000818 */
[----:B------:R-:W-:Y:S01]  /*6770*/  UMOV UR11, 0xc0000010 ;  /* 0xc0000010000b7882 */ /* 0x000fe20000000000 */
[----:B0-----:R-:W-:-:S04]  /*6780*/  @P2 IMAD.HI.U32 R3, R9, R0, RZ ;  /* 0x0000000009032227 */ /* 0x001fc800078e00ff */
[----:B------:R-:W-:Y:S01]  /*6790*/  IMAD.MOV.U32 R0, RZ, RZ, R9 ;  /* 0x000000ffff007224 */ /* 0x000fe200078e0009 */
[----:B-1----:R-:W-:Y:S01]  /*67a0*/  @P2 SHF.R.U32.HI R0, RZ, R20, R3 ;  /* 0x00000014ff002219 */ /* 0x002fe20000011603 */
[----:B------:R-:W-:-:S04]  /*67b0*/  IMAD.MOV.U32 R3, RZ, RZ, -0xe0 ;  /* 0xffffff20ff037424 */ /* 0x000fc800078e00ff */
[----:B------:R-:W0:Y:S01]  /*67c0*/  SHFL.IDX PT, R20, R0, RZ, 0x1c1f ;  /* 0x001c1fff00147589 */ /* 0x000e2200000e0000 */
[----:B------:R-:W-:-:S04]  /*67d0*/  IMAD R3, R14, R3, 0x1 ;  /* 0x000000010e037424 */ /* 0x000fc800078e0203 */
[----:B------:R-:W-:-:S04]  /*67e0*/  IMAD R3, R10, -0x2, R3 ;  /* 0xfffffffe0a037824 */ /* 0x000fc800078e0203 */
[----:B------:R-:W-:-:S05]  /*67f0*/  IMAD R15, R16, UR7, R3 ;  /* 0x00000007100f7c24 */ /* 0x000fca000f8e0203 */
[----:B0-----:R-:W-:-:S04]  /*6800*/  IADD3 R3, R20, -UR5, R15 ;  /* 0x8000000514037c10 */ /* 0x001fc8000fffe00f */
[C---:B------:R-:W-:Y:S02]  /*6810*/  ISETP.GT.AND P3, PT, R3.reuse, RZ, PT ;  /* 0x000000ff0300720c */ /* 0x040fe40003f64270 */
[C---:B------:R-:W-:Y:S02]  /*6820*/  ISETP.GT.AND P4, PT, R3.reuse, 0x1, PT ;  /* 0x000000010300780c */ /* 0x040fe40003f84270 */
[----:B------:R-:W-:Y:S02]  /*6830*/  FSEL R21, R184, -INF , P3 ;  /* 0xff800000b8157808 */ /* 0x000fe40001800000 */
[----:B------:R-:W-:Y:S01]  /*6840*/  ISETP.GT.AND P3, PT, R3, 0x8, PT ;  /* 0x000000080300780c */ /* 0x000fe20003f64270 */
[----:B------:R-:W0:Y:S01]  /*6850*/  SHFL.IDX PT, R184, R0, 0x1, 0x1c1f ;  /* 0x003c1f0000b87f89 */ /* 0x000e2200000e0000 */
        /* <DEDUP_REMOVED lines=12> */
[----:B0-----:R-:W-:Y:S02]  /*6920*/  IADD3 R184, R184, -UR5, R15 ;  /* 0x80000005b8b87c10 */ /* 0x001fe4000fffe00f */
        /* <DEDUP_REMOVED lines=31> */
[C---:B------:R-:W-:Y:S02]  /*6b20*/  ISETP.GT.AND P4, PT, R3.reuse, 0x71, PT ;  /* 0x000000710300780c */ /* 0x040fe40003f84270 */
[----:B------:R-:W-:Y:S01]  /*6b30*/  ISETP.GT.AND P5, PT, R184, 0x29, PT ;  /* 0x00000029b800780c */ /* 0x000fe20003fa4270 */
[----:B------:R-:W-:Y:S02]  /*6b40*/  WARPGROUP.DEPBAR.LE gsb0, 0x0 ;  /* 0x00008000000079c5 */ /* 0x000fe40000010000 */
[----:B------:R-:W-:Y:S01]  /*6b50*/  FSEL R225, R192, -INF , P3 ;  /* 0xff800000c0e17808 */ /* 0x000fe20001800000 */
[----:B------:R-:W-:Y:S01]  /*6b60*/  WARPGROUP.ARRIVE ;  /* 0x00000000000079c5 */ /* 0x000fe20000000000 */
[----:B------:R-:W-:Y:S02]  /*6b70*/  ISETP.GT.AND P3, PT, R3, 0x18, PT ;  /* 0x000000180300780c */ /* 0x000fe40003f64270 */
[----:B------:R-:W-:Y:S02]  /*6b80*/  FMNMX.FTZ R20, R225, R20, !PT ;  /* 0x00000014e1147209 */ /* 0x000fe40007810000 */
[----:B------:R-:W-:Y:S01]  /*6b90*/  FSEL R227, R196, -INF , P3 ;  /* 0xff800000c4e37808 */ /* 0x000fe20001800000 */
[----:B------:R-:W-:Y:S01]  /*6ba0*/  QGMMA.64x128x32.F32.E4M3.E4M3 R24, R220, gdesc[UR12], R24, gsb0 ;  /* 0x01e0000cdc187df3 */ /* 0x000fe20008000818 */
[----:B------:R-:W-:Y:S01]  /*6bb0*/  FMNMX.FTZ R20, R193, R20, !PT ;  /* 0x00000014c1147209 */ /* 0x000fe20007810000 */
[----:B------:R-:W-:Y:S01]  /*6bc0*/  UIADD3 UR14, UR10, 0x200, URZ ;  /* 0x000002000a0e7890 */ /* 0x000fe2000fffe03f */
[----:B------:R-:W-:Y:S01]  /*6bd0*/  ISETP.GT.AND P3, PT, R3, 0x20, PT ;  /* 0x000000200300780c */ /* 0x000fe20003f64270 */
[----:B------:R-:W-:Y:S01]  /*6be0*/  UMOV UR15, 0xc0000010 ;  /* 0xc0000010000f7882 */ /* 0x000fe20000000000 */
        /* <DEDUP_REMOVED lines=69> */
[----:B------:R-:W-:Y:S02]  /*7040*/  WARPGROUP.DEPBAR.LE gsb0, 0x0 ;  /* 0x00008000000079c5 */ /* 0x000fe40000010000 */
[----:B------:R-:W-:Y:S01]  /*7050*/  FMNMX.FTZ R20, R128, R20, !PT ;  /* 0x0000001480147209 */ /* 0x000fe20007810000 */
[----:B------:R-:W-:Y:S01]  /*7060*/  WARPGROUP.ARRIVE ;  /* 0x00000000000079c5 */ /* 0x000fe20000000000 */
[----:B------:R-:W-:Y:S02]  /*7070*/  ISETP.GT.AND P4, PT, R3, 0x99, PT ;  /* 0x000000990300780c */ /* 0x000fe40003f84270 */
[----:B------:R-:W-:Y:S02]  /*7080*/  FSEL R132, R132, -INF , P3 ;  /* 0xff80000084847808 */ /* 0x000fe40001800000 */
[----:B------:R-:W-:Y:S01]  /*7090*/  FMNMX.FTZ R20, R129, R20, !PT ;  /* 0x0000001481147209 */ /* 0x000fe20007810000 */
[----:B------:R-:W-:Y:S01]  /*70a0*/  QGMMA.64x128x32.F32.E4M3.E4M3 R24, R216, gdesc[UR12], R24, gsb0 ;  /* 0x01e0000cd8187df3 */ /* 0x000fe20008000818 */
[----:B------:R-:W-:Y:S01]  /*70b0*/  ISETP.GT.AND P3, PT, R3, 0xa0, PT ;  /* 0x000000a00300780c */ /* 0x000fe20003f64270 */
        /* <DEDUP_REMOVED lines=51> */
[----:B------:R-:W-:-:S02]  /*73f0*/  ISETP.GT.AND P4, PT, R184, RZ, PT ;  /* 0x000000ffb800720c */ /* 0x000fc40003f84270 */
[----:B------:R-:W-:Y:S02]  /*7400*/  FMNMX.FTZ R20, R101, R20, !PT ;  /* 0x0000001465147209 */ /* 0x000fe40007810000 */
[----:B------:R-:W-:Y:S02]  /*7410*/  FSEL R186, R186, -INF , P4 ;  /* 0xff800000baba7808 */ /* 0x000fe40002000000 */
[----:B------:R-:W-:Y:S01]  /*7420*/  ISETP.GT.AND P4, PT, R184, 0x8, PT ;  /* 0x00000008b800780c */ /* 0x000fe20003f84270 */
[----:B------:R-:W0:Y:S01]  /*7430*/  SHFL.BFLY PT, R3, R20, 0x2, 0x1f ;  /* 0x0c401f0014037f89 */ /* 0x000e2200000e0000 */
[----:B------:R-:W-:Y:S02]  /*7440*/  FMNMX.FTZ R0, R186, R11, !PT ;  /* 0x0000000bba007209 */ /* 0x000fe40007810000 */
[----:B------:R-:W-:Y:S02]  /*7450*/  FSEL R175, R175, -INF , P5 ;  /* 0xff800000afaf7808 */ /* 0x000fe40002800000 */
[----:B------:R-:W-:-:S02]  /*7460*/  FMNMX.FTZ R0, R187, R0, !PT ;  /* 0x00000000bb007209 */ /* 0x000fc40007810000 */
        /* <DEDUP_REMOVED lines=10> */
[C---:B------:R-:W-:Y:S01]  /*7510*/  ISETP.GT.AND P5, PT, R184.reuse, 0x51, PT ;  /* 0x00000051b800780c */ /* 0x040fe20003fa4270 */
[----:B------:R-:W-:Y:S02]  /*7520*/  WARPGROUP.DEPBAR.LE gsb0, 0x0 ;  /* 0x00008000000079c5 */ /* 0x000fe40000010000 */
[----:B------:R-:W-:Y:S01]  /*7530*/  WARPGROUP.ARRIVE ;  /* 0x00000000000079c5 */ /* 0x000fe20000000000 */
[----:B------:R-:W-:Y:S02]  /*7540*/  FSEL R163, R163, -INF , P5 ;  /* 0xff800000a3a37808 */ /* 0x000fe40002800000 */
[----:B------:R-:W-:-:S03]  /*7550*/  ISETP.GT.AND P5, PT, R184, 0x59, PT ;  /* 0x00000059b800780c */ /* 0x000fc60003fa4270 */
[----:B------:R-:W-:Y:S01]  /*7560*/  QGMMA.64x128x32.F32.E4M3.E4M3 R24, R212, gdesc[UR12], R24, gsb0 ;  /* 0x01e0000cd4187df3 */ /* 0x000fe20008000818 */
[----:B------:R-:W-:Y:S01]  /*7570*/  FSEL R167, R167, -INF , P5 ;  /* 0xff800000a7a77808 */ /* 0x000fe20002800000 */
[----:B------:R-:W-:Y:S01]  /*7580*/  UIADD3 UR14, UR10, 0x400, URZ ;  /* 0x000004000a0e7890 */ /* 0x000fe2000fffe03f */
[----:B------:R-:W-:Y:S01]  /*7590*/  ISETP.GT.AND P5, PT, R184, 0x61, PT ;  /* 0x00000061b800780c */ /* 0x000fe20003fa4270 */
[----:B------:R-:W-:-:S03]  /*75a0*/  UMOV UR15, 0xc0000010 ;  /* 0xc0000010000f7882 */ /* 0x000fc60000000000 */
[----:B------:R-:W-:Y:S02]  /*75b0*/  FSEL R139, R139, -INF , P5 ;  /* 0xff8000008b8b7808 */ /* 0x000fe40002800000 */
[----:B------:R-:W-:Y:S02]  /*75c0*/  ISETP.GT.AND P5, PT, R184, 0x69, PT ;  /* 0x00000069b800780c */ /* 0x000fe40003fa4270 */
[----:B0-----:R-:W-:Y:S02]  /*75d0*/  FMNMX.FTZ R3, R22, R3, !PT ;  /* 0x0000000316037209 */ /* 0x001fe40007810000 */
[----:B------:R-:W-:Y:S02]  /*75e0*/  FSEL R143, R143, -INF , P5 ;  /* 0xff8000008f8f7808 */ /* 0x000fe40002800000 */
[----:B------:R-:W-:Y:S01]  /*75f0*/  FSETP.NEU.FTZ.AND P3, PT, R3, -INF , PT ;  /* 0xff8000000300780b */ /* 0x000fe20003f7d000 */
[----:B------:R-:W-:-:S01]  /*7600*/  FFMA.FTZ R221, R2, R3, -8 ;  /* 0xc100000002dd7423 */ /* 0x000fc20000010003 */
[----:B------:R-:W-:-:S04]  /*7610*/  ISETP.GT.AND P5, PT, R184, 0x71, PT ;  /* 0x00000071b800780c */ /* 0x000fc80003fa4270 */
[----:B------:R-:W-:Y:S02]  /*7620*/  FSEL R221, R221, RZ, P3 ;  /* 0x000000ffdddd7208 */ /* 0x000fe40001800000 */
[----:B------:R-:W-:Y:S02]  /*7630*/  FSEL R147, R147, -INF , P5 ;  /* 0xff80000093937808 */ /* 0x000fe40002800000 */
[----:B------:R-:W-:Y:S01]  /*7640*/  ISETP.GT.AND P5, PT, R184, 0x79, PT ;  /* 0x00000079b800780c */ /* 0x000fe20003fa4270 */
[----:B------:R-:W-:-:S01]  /*7650*/  FFMA.FTZ R188, R2, R181, -R221 ;  /* 0x000000b502bc7223 */ /* 0x000fc200000108dd */
[----:B------:R-:W-:Y:S01]  /*7660*/  FSEL R181, R190, -INF , P4 ;  /* 0xff800000beb57808 */ /* 0x000fe20002000000 */
[----:B------:R-:W-:-:S01]  /*7670*/  FFMA.FTZ R20, R2, R185, -R221 ;  /* 0x000000b902147223 */ /* 0x000fc200000108dd */
[----:B------:R-:W-:Y:S01]  /*7680*/  ISETP.GT.AND P4, PT, R184, 0x10, PT ;  /* 0x00000010b800780c */ /* 0x000fe20003f84270 */
[----:B------:R-:W-:-:S01]  /*7690*/  FFMA.FTZ R185, R2, R193, -R221 ;  /* 0x000000c102b97223 */ /* 0x000fc200000108dd */
[----:B------:R-:W-:Y:S01]  /*76a0*/  FMNMX.FTZ R0, R181, R0, !PT ;  /* 0x00000000b5007209 */ /* 0x000fe20007810000 */
[----:B------:R-:W-:-:S01]  /*76b0*/  FFMA.FTZ R22, R2, R23, -R221 ;  /* 0x0000001702167223 */ /* 0x000fc200000108dd */
[----:B------:R-:W-:Y:S01]  /*76c0*/  FSEL R193, R194, -INF , P4 ;  /* 0xff800000c2c17808 */ /* 0x000fe20002000000 */
[----:B------:R-:W-:-:S01]  /*76d0*/  FFMA.FTZ R23, R2, R189, -R221 ;  /* 0x000000bd02177223 */ /* 0x000fc200000108dd */
[----:B------:R-:W-:Y:S01]  /*76e0*/  FMNMX.FTZ R0, R191, R0, !PT ;  /* 0x00000000bf007209 */ /* 0x000fe20007810000 */
        /* <DEDUP_REMOVED lines=80> */
[----:B------:R0:W-:Y:S01]  /*7bf0*/  MUFU.EX2 R138, R140 ;  /* 0x0000008c008a7308 */ /* 0x0001e20000000800 */
[----:B------:R-:W-:Y:S01]  /*7c00*/  ISETP.GT.AND P4, PT, R184, 0x68, PT ;  /* 0x00000068b800780c */ /* 0x000fe20003f84270 */
[C-C-:B------:R-:W-:Y:S01]  /*7c10*/  FFMA.FTZ R92, R2.reuse, R92, -R221.reuse ;  /* 0x0000005c025c7223 */ /* 0x140fe200000108dd */
[----:B------:R-:W-:Y:S01]  /*7c20*/  FMNMX.FTZ R0, R235, R0, !PT ;  /* 0x00000000eb007209 */ /* 0x000fe20007810000 */
[--C-:B------:R-:W-:Y:S01]  /*7c30*/  FFMA.FTZ R93, R2, R93, -R221.reuse ;  /* 0x0000005d025d7223 */ /* 0x100fe200000108dd */
[----:B------:R-:W-:Y:S01]  /*7c40*/  FSEL R237, R142, -INF , P4 ;  /* 0xff8000008eed7808 */ /* 0x000fe20002000000 */
[C-C-:B------:R-:W-:Y:S01]  /*7c50*/  FFMA.FTZ R96, R2.reuse, R96, -R221.reuse ;  /* 0x0000006002607223 */ /* 0x140fe200000108dd */
[----:B------:R-:W-:Y:S01]  /*7c60*/  FMNMX.FTZ R0, R139, R0, !PT ;  /* 0x000000008b007209 */ /* 0x000fe20007810000 */
[--C-:B------:R-:W-:Y:S01]  /*7c70*/  FFMA.FTZ R97, R2, R97, -R221.reuse ;  /* 0x0000006102617223 */ /* 0x100fe200000108dd */
[----:B------:R-:W-:Y:S01]  /*7c80*/  ISETP.GT.AND P4, PT, R184, 0x70, PT ;  /* 0x00000070b800780c */ /* 0x000fe20003f84270 */
[C-C-:B0-----:R-:W-:Y:S01]  /*7c90*/  FFMA.FTZ R140, R2.reuse, R144, -R221.reuse ;  /* 0x00000090028c7223 */ /* 0x141fe200000108dd */
[----:B------:R-:W-:Y:S01]  /*7ca0*/  FMNMX.FTZ R0, R237, R0, !PT ;  /* 0x00000000ed007209 */ /* 0x000fe20007810000 */
[--C-:B------:R-:W-:Y:S01]  /*7cb0*/  FFMA.FTZ R144, R2, R124, -R221.reuse ;  /* 0x0000007c02907223 */ /* 0x100fe200000108dd */
[----:B------:R-:W-:Y:S01]  /*7cc0*/  FSEL R146, R146, -INF , P4 ;  /* 0xff80000092927808 */ /* 0x000fe20002000000 */
[C-C-:B------:R-:W-:Y:S01]  /*7cd0*/  FFMA.FTZ R100, R2.reuse, R100, -R221.reuse ;  /* 0x0000006402647223 */ /* 0x140fe200000108dd */
[----:B------:R-:W-:Y:S01]  /*7ce0*/  FMNMX.FTZ R0, R143, R0, !PT ;  /* 0x000000008f007209 */ /* 0x000fe20007810000 */
[----:B------:R-:W-:Y:S01]  /*7cf0*/  FFMA.FTZ R101, R2, R101, -R221 ;  /* 0x0000006502657223 */ /* 0x000fe200000108dd */
[----:B------:R-:W-:Y:S01]  /*7d00*/  ISETP.GT.AND P4, PT, R184, 0x78, PT ;  /* 0x00000078b800780c */ /* 0x000fe20003f84270 */
[----:B------:R-:W-:Y:S01]  /*7d10*/  MUFU.EX2 R21, R21 ;  /* 0x0000001500157308 */ /* 0x000fe20000000800 */
[----:B------:R-:W-:-:S02]  /*7d20*/  FMNMX.FTZ R0, R146, R0, !PT ;  /* 0x0000000092007209 */ /* 0x000fc40007810000 */
[----:B------:R-:W-:Y:S02]  /*7d30*/  FSEL R150, R150, -INF , P4 ;  /* 0xff80000096967808 */ /* 0x000fe40002000000 */
[----:B------:R-:W-:Y:S02]  /*7d40*/  FMNMX.FTZ R0, R147, R0, !PT ;  /* 0x0000000093007209 */ /* 0x000fe40007810000 */
[----:B------:R-:W-:Y:S01]  /*7d50*/  FSEL R151, R151, -INF , P5 ;  /* 0xff80000097977808 */ /* 0x000fe20002800000 */
[----:B------:R-:W-:Y:S02]  /*7d60*/  WARPGROUP.DEPBAR.LE gsb0, 0x0 ;  /* 0x00008000000079c5 */ /* 0x000fe40000010000 */
[----:B------:R-:W-:Y:S01]  /*7d70*/  ISETP.GT.AND P4, PT, R184, 0x80, PT ;  /* 0x00000080b800780c */ /* 0x000fe20003f84270 */
[----:B------:R-:W-:Y:S01]  /*7d80*/  WARPGROUP.ARRIVE ;  /* 0x00000000000079c5 */ /* 0x000fe20000000000 */
[----:B------:R-:W-:Y:S01]  /*7d90*/  FMNMX.FTZ R0, R150, R0, !PT ;  /* 0x0000000096007209 */ /* 0x000fe20007810000 */
[----:B------:R-:W-:Y:S01]  /*7da0*/  MUFU.EX2 R20, R20 ;  /* 0x0000001400147308 */ /* 0x000fe20000000800 */
[----:B------:R-:W-:-:S02]  /*7db0*/  ISETP.GT.AND P5, PT, R184, 0x81, PT ;  /* 0x00000081b800780c */ /* 0x000fc40003fa4270 */
[----:B------:R-:W-:Y:S01]  /*7dc0*/  FSEL R142, R122, -INF , P4 ;  /* 0xff8000007a8e7808 */ /* 0x000fe20002000000 */
[----:B------:R-:W-:Y:S01]  /*7dd0*/  QGMMA.64x128x32.F32.E4M3.E4M3 R24, R208, gdesc[UR12], R24, gsb0 ;  /* 0x01e0000cd0187df3 */ /* 0x000fe20008000818 */
[----:B------:R-:W-:Y:S01]  /*7de0*/  FMNMX.FTZ R0, R151, R0, !PT ;  /* 0x0000000097007209 */ /* 0x000fe20007810000 */
[----:B------:R-:W-:Y:S01]  /*7df0*/  UIADD3 UR14, UR10, 0x500, URZ ;  /* 0x000005000a0e7890 */ /* 0x000fe2000fffe03f */
[----:B------:R-:W-:Y:S01]  /*7e00*/  ISETP.GT.AND P4, PT, R184, 0x88, PT ;  /* 0x00000088b800780c */ /* 0x000fe20003f84270 */
[----:B------:R-:W-:Y:S01]  /*7e10*/  MUFU.EX2 R122, R148 ;  /* 0x00000094007a7308 */ /* 0x000fe20000000800 */
[----:B------:R-:W-:Y:S01]  /*7e20*/  FSEL R123, R123, -INF , P5 ;  /* 0xff8000007b7b7808 */ /* 0x000fe20002800000 */
[----:B------:R-:W-:Y:S01]  /*7e30*/  UMOV UR15, 0xc0000010 ;  /* 0xc0000010000f7882 */ /* 0x000fe20000000000 */
[----:B------:R-:W-:Y:S01]  /*7e40*/  FMNMX.FTZ R0, R142, R0, !PT ;  /* 0x000000008e007209 */ /* 0x000fe20007810000 */
[----:B------:R-:W-:Y:S01]  /*7e50*/  UIADD3 UR10, UR10, 0x600, URZ ;  /* 0x000006000a0a7890 */ /* 0x000fe2000fffe03f */
[----:B------:R-:W-:-:S02]  /*7e60*/  ISETP.GT.AND P5, PT, R184, 0x89, PT ;  /* 0x00000089b800780c */ /* 0x000fc40003fa4270 */
[----:B------:R-:W-:Y:S01]  /*7e70*/  FSEL R126, R126, -INF , P4 ;  /* 0xff8000007e7e7808 */ /* 0x000fe20002000000 */
[----:B------:R-:W-:Y:S01]  /*7e80*/  MUFU.EX2 R22, R22 ;  /* 0x0000001600167308 */ /* 0x000fe20000000800 */
[----:B------:R-:W-:Y:S02]  /*7e90*/  FMNMX.FTZ R0, R123, R0, !PT ;  /* 0x000000007b007209 */ /* 0x000fe40007810000 */
[----:B------:R-:W-:Y:S02]  /*7ea0*/  ISETP.GT.AND P4, PT, R184, 0x90, PT ;  /* 0x00000090b800780c */ /* 0x000fe40003f84270 */
[----:B------:R-:W-:Y:S02]  /*7eb0*/  FSEL R127, R127, -INF , P5 ;  /* 0xff8000007f7f7808 */ /* 0x000fe40002800000 */
[----:B------:R-:W-:Y:S01]  /*7ec0*/  FMNMX.FTZ R0, R126, R0, !PT ;  /* 0x000000007e007209 */ /* 0x000fe20007810000 */
[----:B------:R-:W-:Y:S01]  /*7ed0*/  MUFU.EX2 R23, R23 ;  /* 0x0000001700177308 */ /* 0x000fe20000000800 */
[----:B------:R-:W-:-:S02]  /*7ee0*/  ISETP.GT.AND P5, PT, R184, 0x91, PT ;  /* 0x00000091b800780c */ /* 0x000fc40003fa4270 */
[----:B------:R-:W-:Y:S02]  /*7ef0*/  FSEL R130, R130, -INF , P4 ;  /* 0xff80000082827808 */ /* 0x000fe40002000000 */
[----:B------:R-:W-:Y:S02]  /*7f00*/  FMNMX.FTZ R0, R127, R0, !PT ;  /* 0x000000007f007209 */ /* 0x000fe40007810000 */
        /* <DEDUP_REMOVED lines=9> */
[----:B------:R-:W-:Y:S02]  /*7fa0*/  ISETP.GT.AND P4, PT, R184, 0xa0, PT ;  /* 0x000000a0b800780c */ /* 0x000fe40003f84270 */
[----:B------:R-:W-:Y:S01]  /*7fb0*/  FMNMX.FTZ R0, R134, R0, !PT ;  /* 0x0000000086007209 */ /* 0x000fe20007810000 */
[----:B------:R-:W-:Y:S01]  /*7fc0*/  MUFU.EX2 R168, R168 ;  /* 0x000000a800a87308 */ /* 0x000fe20000000800 */
[----:B------:R-:W-:-:S02]  /*7fd0*/  ISETP.GT.AND P5, PT, R184, 0xa1, PT ;  /* 0x000000a1b800780c */ /* 0x000fc40003fa4270 */
[----:B------:R-:W-:Y:S02]  /*7fe0*/  FSEL R124, R106, -INF , P4 ;  /* 0xff8000006a7c7808 */ /* 0x000fe40002000000 */
[----:B------:R-:W-:Y:S02]  /*7ff0*/  FMNMX.FTZ R0, R135, R0, !PT ;  /* 0x0000000087007209 */ /* 0x000fe40007810000 */
[----:B------:R-:W-:Y:S01]  /*8000*/  ISETP.GT.AND P4, PT, R184, 0xa8, PT ;  /* 0x000000a8b800780c */ /* 0x000fe20003f84270 */
[----:B------:R0:W-:Y:S01]  /*8010*/  MUFU.EX2 R106, R144 ;  /* 0x00000090006a7308 */ /* 0x0001e20000000800 */
[----:B------:R-:W-:Y:S02]  /*8020*/  FSEL R107, R107, -INF , P5 ;  /* 0xff8000006b6b7808 */ /* 0x000fe40002800000 */
[----:B------:R-:W-:Y:S02]  /*8030*/  FMNMX.FTZ R0, R124, R0, !PT ;  /* 0x000000007c007209 */ /* 0x000fe40007810000 */
[----:B------:R-:W-:-:S02]  /*8040*/  ISETP.GT.AND P5, PT, R184, 0xa9, PT ;  /* 0x000000a9b800780c */ /* 0x000fc40003fa4270 */
[----:B------:R-:W-:Y:S01]  /*8050*/  FSEL R110, R110, -INF , P4 ;  /* 0xff8000006e6e7808 */ /* 0x000fe20002000000 */
[----:B------:R-:W-:Y:S01]  /*8060*/  MUFU.EX2 R154, R164 ;  /* 0x000000a4009a7308 */ /* 0x000fe20000000800 */
[----:B------:R-:W-:Y:S01]  /*8070*/  FMNMX.FTZ R0, R107, R0, !PT ;  /* 0x000000006b007209 */ /* 0x000fe20007810000 */
[----:B0-----:R-:W-:Y:S01]  /*8080*/  FFMA.FTZ R144, R2, R128, -R221 ;  /* 0x0000008002907223 */ /* 0x001fe200000108dd */
        /* <DEDUP_REMOVED lines=46> */
[----:B------:R-:W-:Y:S02]  /*8370*/  FMNMX.FTZ R0, R99, R0, !PT ;  /* 0x0000000063007209 */ /* 0x000fe40007810000 */
[----:B------:R-:W-:Y:S02]  /*8380*/  FSEL R103, R103, -INF , P5 ;  /* 0xff80000067677808 */ /* 0x000fe40002800000 */
[----:B------:R-:W-:-:S03]  /*8390*/  FMNMX.FTZ R0, R102, R0, !PT ;  /* 0x0000000066007209 */ /* 0x000fc60007810000 */
[----:B------:R-:W-:Y:S01]  /*83a0*/  MUFU.EX2 R15, R15 ;  /* 0x0000000f000f7308 */ /* 0x000fe20000000800 */
[----:B------:R-:W-:Y:S01]  /*83b0*/  FMNMX.FTZ R0, R103, R0, !PT ;  /* 0x0000000067007209 */ /* 0x000fe20007810000 */
[----:B------:R-:W-:Y:S02]  /*83c0*/  WARPGROUP.DEPBAR.LE gsb0, 0x0 ;  /* 0x00008000000079c5 */ /* 0x000fe40000010000 */
[----:B------:R-:W-:Y:S02]  /*83d0*/  WARPGROUP.ARRIVE ;  /* 0x00000000000079c5 */ /* 0x000fe40000000000 */
[----:B0-----:R-:W0:Y:S02]  /*83e0*/  SHFL.BFLY PT, R144, R0, 0x2, 0x1f ;  /* 0x0c401f0000907f89 */ /* 0x001e2400000e0000 */
[----:B------:R-:W-:Y:S02]  /*83f0*/  MUFU.EX2 R177, R177 ;  /* 0x000000b100b17308 */ /* 0x000fe40000000800 */
[----:B------:R-:W-:Y:S06]  /*8400*/  QGMMA.64x128x32.F32.E4M3.E4M3 R24, R204, gdesc[UR12], R24, gsb0 ;  /* 0x01e0000ccc187df3 */ /* 0x000fec0008000818 */
        /* <DEDUP_REMOVED lines=18> */
[----:B------:R-:W-:-:S01]  /*8530*/  FFMA.FTZ R191, R2, R195, -R221 ;  /* 0x000000c302bf7223 */ /* 0x000fc200000108dd */
[----:B------:R-:W-:Y:S01]  /*8540*/  FSEL R195, R3, RZ, P3 ;  /* 0x000000ff03c37208 */ /* 0x000fe20001800000 */
[----:B------:R-:W-:-:S01]  /*8550*/  FFMA.FTZ R144, R2, R186, -R221 ;  /* 0x000000ba02907223 */ /* 0x000fc200000108dd */
[C---:B------:R-:W-:Y:S01]  /*8560*/  FMUL.FTZ R11, R2.reuse, R11 ;  /* 0x0000000b020b7220 */ /* 0x040fe20000410000 */
[----:B------:R-:W-:-:S01]  /*8570*/  FFMA.FTZ R187, R2, R187, -R221 ;  /* 0x000000bb02bb7223 */ /* 0x000fc200000108dd */
[----:B------:R-:W-:Y:S01]  /*8580*/  MUFU.EX2 R148, R148 ;  /* 0x0000009400947308 */ /* 0x000fe20000000800 */
[----:B------:R-:W-:-:S01]  /*8590*/  FADD.FTZ R195, -R195, R12 ;  /* 0x0000000cc3c37221 */ /* 0x000fc20000010100 */
[C-C-:B------:R-:W-:Y:S01]  /*85a0*/  FFMA.FTZ R158, R2.reuse, R193, -R221.reuse ;  /* 0x000000c1029e7223 */ /* 0x140fe200000108dd */
[----:B------:R-:W-:-:S01]  /*85b0*/  FFMA.FTZ R162, R2, R197, -R221 ;  /* 0x000000c502a27223 */ /* 0x000fc200000108dd */
[C-C-:B------:R-:W-:Y:S01]  /*85c0*/  FFMA.FTZ R193, R2.reuse, R199, -R221.reuse ;  /* 0x000000c702c17223 */ /* 0x140fe200000108dd */
[C---:B------:R-:W-:Y:S01]  /*85d0*/  FMUL.FTZ R194, R2.reuse, R195 ;  /* 0x000000c302c27220 */ /* 0x040fe20000410000 */
        /* <DEDUP_REMOVED lines=46> */
[----:B------:R-:W-:Y:S01]  /*88c0*/  FFMA.FTZ R111, R2, R111, -R221 ;  /* 0x0000006f026f7223 */ /* 0x000fe200000108dd */
[----:B------:R-:W-:-:S01]  /*88d0*/  FADD.FTZ R196, R148, R7 ;  /* 0x0000000794c47221 */ /* 0x000fc20000010000 */
[----:B------:R-:W-:Y:S01]  /*88e0*/  FADD.FTZ R7, R23, R8 ;  /* 0x0000000817077221 */ /* 0x000fe20000010000 */
        /* <DEDUP_REMOVED lines=11> */
[----:B------:R-:W-:Y:S01]  /*89a0*/  FADD.FTZ R8, R168, R7 ;  /* 0x00000007a8087221 */ /* 0x000fe20000010000 */
[----:B------:R-:W-:-:S01]  /*89b0*/  FFMA.FTZ R91, R2, R91, -R221 ;  /* 0x0000005b025b7223 */ /* 0x000fc200000108dd */
[C-C-:B------:R-:W-:Y:S01]  /*89c0*/  FFMA.FTZ R94, R2.reuse, R94, -R221.reuse ;  /* 0x0000005e025e7223 */ /* 0x140fe200000108dd */
[----:B------:R-:W-:-:S01]  /*89d0*/  FFMA.FTZ R103, R2, R103, -R221 ;  /* 0x0000006702677223 */ /* 0x000fc200000108dd */
[----:B------:R-:W-:Y:S01]  /*89e0*/  FADD.FTZ R7, R189, R8 ;  /* 0x00000008bd077221 */ /* 0x000fe20000010000 */
[----:B------:R-:W-:-:S02]  /*89f0*/  WARPGROUP.DEPBAR.LE gsb0, 0x0 ;  /* 0x00008000000079c5 */ /* 0x000fc40000010000 */
[----:B------:R-:W1:Y:S01]  /*8a00*/  MUFU.EX2 R193, R193 ;  /* 0x000000c100c17308 */ /* 0x000e620000000800 */
[----:B--2---:R-:W-:-:S01]  /*8a10*/  FADD.FTZ R195, R191, R196 ;  /* 0x000000c4bfc37221 */ /* 0x004fc20000010000 */
[----:B------:R-:W-:Y:S01]  /*8a20*/  FADD.FTZ R8, R172, R7 ;  /* 0x00000007ac087221 */ /* 0x000fe20000010000 */
[----:B------:R-:W-:-:S03]  /*8a30*/  WARPGROUP.ARRIVE ;  /* 0x00000000000079c5 */ /* 0x000fc60000000000 */
[----:B------:R-:W-:Y:S02]  /*8a40*/  FADD.FTZ R7, R169, R8 ;  /* 0x00000008a9077221 */ /* 0x000fe40000010000 */
[----:B------:R-:W2:Y:S01]  /*8a50*/  MUFU.EX2 R164, R164 ;  /* 0x000000a400a47308 */ /* 0x000ea20000000800 */
[----:B0-----:R-:W-:-:S01]  /*8a60*/  FADD.FTZ R196, R162, R195 ;  /* 0x000000c3a2c47221 */ /* 0x001fc20000010000 */
[----:B------:R-:W-:Y:S01]  /*8a70*/  FADD.FTZ R8, R176, R7 ;  /* 0x00000007b0087221 */ /* 0x000fe20000010000 */
[----:B------:R-:W-:Y:S03]  /*8a80*/  QGMMA.64x128x32.F32.E4M3.E4M3 R24, R200, gdesc[UR8], R24, gsb0 ;  /* 0x01e00008c8187df3 */ /* 0x000fe60008000818 */
[----:B------:R-:W-:-:S02]  /*8a90*/  FADD.FTZ R7, R173, R8 ;  /* 0x00000008ad077221 */ /* 0x000fc40000010000 */
        /* <DEDUP_REMOVED lines=83> */
[----:B------:R-:W-:-:S03]  /*8fd0*/  FADD.FTZ R8, R106, R7 ;  /* 0x000000076a087221 */ /* 0x000fc60000010000 */
        /* <DEDUP_REMOVED lines=41> */
[----:B------:R-:W-:-:S06]  /*9270*/  IADD3 R7, -R19, 0xb, RZ ;  /* 0x0000000b13077810 */ /* 0x000fcc0007ffe1ff */
[----:B------:R-:W1:Y:S01]  /*9280*/  MUFU.EX2 R115, R115 ;  /* 0x0000007300737308 */ /* 0x000e620000000800 */
[----:B--2---:R-:W-:-:S07]  /*9290*/  FADD.FTZ R104, R128, R197 ;  /* 0x000000c580687221 */ /* 0x004fce0000010000 */
[----:B------:R-:W2:Y:S01]  /*92a0*/  MUFU.EX2 R116, R116 ;  /* 0x0000007400747308 */ /* 0x000ea20000000800 */
[----:B0-----:R-:W-:-:S07]  /*92b0*/  FADD.FTZ R197, R113, R8 ;  /* 0x0000000871c57221 */ /* 0x001fce0000010000 */
[----:B------:R-:W0:Y:S01]  /*92c0*/  MUFU.EX2 R118, R118 ;  /* 0x0000007600767308 */ /* 0x000e220000000800 */
[----:B-1----:R-:W-:-:S01]  /*92d0*/  FADD.FTZ R199, R115, R104 ;  /* 0x0000006873c77221 */ /* 0x002fc20000010000 */
[----:B------:R-:W-:Y:S01]  /*92e0*/  FFMA.FTZ R104, R2, R99, -R221 ;  /* 0x0000006302687223 */ /* 0x000fe200000108dd */
[----:B------:R-:W-:-:S05]  /*92f0*/  IMAD.U32 R99, RZ, RZ, UR42 ;  /* 0x0000002aff637e24 */ /* 0x000fca000f8e00ff */
        /* <DEDUP_REMOVED lines=8> */
[----:B------:R-:W-:Y:S01]  /*9380*/  @!P0 LEA R196, R99, UR41, 0x3 ;  /* 0x0000002963c48c11 */ /* 0x000fe2000f8e18ff */
[----:B------:R-:W-:-:S01]  /*9390*/  FFMA.FTZ R99, R2, R102, -R221 ;  /* 0x0000006602637223 */ /* 0x000fc200000108dd */
[----:B------:R2:W-:Y:S06]  /*93a0*/  BAR.ARV R7, 0x100 ;  /* 0x000400070000751d */ /* 0x0005ec0000002000 */
[----:B------:R-:W3:Y:S01]  /*93b0*/  MUFU.EX2 R89, R89 ;  /* 0x0000005900597308 */ /* 0x000ee20000000800 */
[----:B0-----:R-:W-:-:S01]  /*93c0*/  FADD.FTZ R8, R88, R197 ;  /* 0x000000c558087221 */ /* 0x001fc20000010000 */
[----:B--2---:R-:W-:-:S02]  /*93d0*/  @!P0 VIADD R7, R196, 0x2e840 ;  /* 0x0002e840c4078836 */ /* 0x004fc40000000000 */
[----:B-1----:R-:W-:-:S04]  /*93e0*/  FADD.FTZ R102, R132, R199 ;  /* 0x000000c784667221 */ /* 0x002fc80000010000 */
[----:B------:R-:W0:Y:S01]  /*93f0*/  MUFU.EX2 R91, R91 ;  /* 0x0000005b005b7308 */ /* 0x000e220000000800 */
[----:B------:R-:W-:-:S04]  /*9400*/  @!P0 PRMT R7, RZ, 0x654, R7 ;  /* 0x00000654ff078816 */ /* 0x000fc80000000007 */
[----:B------:R1:W-:Y:S03]  /*9410*/  @!P0 SYNCS.ARRIVE.TRANS64.RED.A1T0 RZ, [R7+URZ], RZ ;  /* 0x000000ff07ff89a7 */ /* 0x0003e6000810043f */
        /* <DEDUP_REMOVED lines=28> */
.L_x_7919:
        /* <DEDUP_REMOVED lines=131> */
.L_x_7910:
        /* <DEDUP_REMOVED lines=8> */
.L_x_7931:
        /* <DEDUP_REMOVED lines=9> */
.L_x_7923:
[----:B------:R-:W-:Y:S01]  /*9f20*/  ULEA UR7, UR42, UR41, 0x3 ;  /* 0x000000292a077291 */ /* 0x000fe2000f8e183f */
[----:B------:R-:W-:-:S08]  /*9f30*/  SHF.L.U32 R0, R6, 0x1f, RZ ;  /* 0x0000001f06007819 */ /* 0x000fd000000006ff */
[----:B------:R0:W1:Y:S01]  /*9f40*/  SYNCS.PHASECHK.TRANS64.TRYWAIT P2, [UR7+0x2e830], R0 ;  /* 0x02e83000ff0075a7 */ /* 0x0000620008040147 */
[----:B------:R-:W-:Y:S05]  /*9f50*/  @!P1 BRA `(.L_x_7924) ;  /* 0x0000000000049947 */ /* 0x000fea0003800000 */
[----:B------:R-:W-:Y:S01]  /*9f60*/  BPT.TRAP 0x1 ;  /* 0x000000040000795c */ /* 0x000fe20000300000 */
.L_x_7924:
[----:B-1----:R-:W-:Y:S05]  /*9f70*/  @P2 BRA `(.L_x_7922) ;  /* 0x0000000000082947 */ /* 0x002fea0003800000 */
[----:B------:R-:W1:Y:S02]  /*9f80*/  SYNCS.PHASECHK.TRANS64.TRYWAIT P2, [UR7+0x2e830], R0 ;  /* 0x02e83000ff0075a7 */ /* 0x000e640008040147 */
[----:B-1----:R-:W-:Y:S05]  /*9f90*/  @!P2 BRA `(.L_x_7925) ;  /* 0x000000a00010a947 */ /* 0x002fea0003800000 */
.L_x_7922:
        /* <DEDUP_REMOVED lines=186> */
.L_x_7927:
[----:B------:R-:W-:Y:S01]  /*ab40*/  ULEA UR7, UR5, UR41, 0x3 ;  /* 0x0000002905077291 */ /* 0x000fe2000f8e183f */
[----:B01----:R-:W-:-:S08]  /*ab50*/  SHF.L.U32 R0, R12, 0x1f, RZ ;  /* 0x0000001f0c007819 */ /* 0x003fd000000006ff */
[----:B------:R0:W1:Y:S01]  /*ab60*/  SYNCS.PHASECHK.TRANS64.TRYWAIT P2, [UR7+0x2e850], R0 ;  /* 0x02e85000ff0075a7 */ /* 0x0000620008040147 */
[----:B------:R-:W-:Y:S05]  /*ab70*/  @!P1 BRA `(.L_x_7928) ;  /* 0x0000000000049947 */ /* 0x000fea0003800000 */
[----:B------:R-:W-:Y:S01]  /*ab80*/  BPT.TRAP 0x1 ;  /* 0x000000040000795c */ /* 0x000fe20000300000 */
.L_x_7928:
[----:B-1----:R-:W-:Y:S05]  /*ab90*/  @P2 BRA `(.L_x_7926) ;  /* 0x0000000000082947 */ /* 0x002fea0003800000 */
[----:B------:R-:W1:Y:S02]  /*aba0*/  SYNCS.PHASECHK.TRANS64.TRYWAIT P2, [UR7+0x2e850], R0 ;  /* 0x02e85000ff0075a7 */ /* 0x000e640008040147 */
[----:B-1----:R-:W-:Y:S05]  /*abb0*/  @!P2 BRA `(.L_x_7929) ;  /* 0x000000940020a947 */ /* 0x002fea0003800000 */
.L_x_7926:
[----:B------:R-:W-:Y:S01]  /*abc0*/  UIADD3 UR7, UR41, 0x400, URZ ;  /* 0x0000040029077890 */ /* 0x000fe2000fffe03f */
[----:B------:R-:W-:Y:S01]  /*abd0*/  WARPGROUP.ARRIVE ;  /* 0x00000000000079c5 */ /* 0x000fe20000000000 */
[----:B------:R-:W-:Y:S01]  /*abe0*/  UMOV UR11, 0xc0000010 ;  /* 0xc0000010000b7882 */ /* 0x000fe20000000000 */
[----:B------:R-:W-:Y:S01]  /*abf0*/  UMOV UR15, 0xc0000010 ;  /* 0xc0000010000f7882 */ /* 0x000fe20000000000 */
[----:B------:R-:W-:Y:S01]  /*ac00*/  USHF.R.U32.HI UR7, URZ, 0x4, UR7 ;  /* 0x000000043f077899 */ /* 0x000fe20008011607 */
[----:B------:R-:W-:Y:S02]  /*ac10*/  FMNMX.FTZ R12, R186, R11, !PT ;  /* 0x0000000bba0c7209 */ /* 0x000fe40007810000 */
[----:B01----:R-:W-:Y:S01]  /*ac20*/  FMNMX.FTZ R0, R184, R10, !PT ;  /* 0x0000000ab8007209 */ /* 0x003fe20007810000 */
        /* <DEDUP_REMOVED lines=202> */
[----:B------:R0:W-:Y:S01]  /*b8d0*/  MUFU.EX2 R21, R189 ;  /* 0x000000bd00157308 */ /* 0x0001e20000000800 */
        /* <DEDUP_REMOVED lines=8> */
[----:B0-----:R-:W-:-:S01]  /*b960*/  FFMA.FTZ R189, R2, R186, -R101 ;  /* 0x000000ba02bd7223 */ /* 0x001fc20000010865 */
        /* <DEDUP_REMOVED lines=48> */
[----:B------:R-:W-:-:S02]  /*bc70*/  IMAD.U32 R194, RZ, RZ, UR42 ;  /* 0x0000002affc27e24 */ /* 0x000fc4000f8e00ff */
[----:B------:R-:W-:-:S03]  /*bc80*/  FFMA.FTZ R102, R2, R102, -R101 ;  /* 0x0000006602667223 */ /* 0x000fc60000010865 */
[----:B------:R-:W-:Y:S01]  /*bc90*/  @!P0 LEA R194, R194, UR41, 0x3 ;  /* 0x00000029c2c28c11 */ /* 0x000fe2000f8e18ff */
[----:B------:R-:W2:Y:S01]  /*bca0*/  MUFU.EX2 R187, R187 ;  /* 0x000000bb00bb7308 */ /* 0x000ea20000000800 */
[----:B0-----:R-:W-:-:S07]  /*bcb0*/  FADD.FTZ R8, R16, R195 ;  /* 0x000000c310087221 */ /* 0x001fce0000010000 */
[----:B------:R-:W0:Y:S01]  /*bcc0*/  MUFU.EX2 R20, R20 ;  /* 0x0000001400147308 */ /* 0x000e220000000800 */
[----:B-1----:R-:W-:-:S01]  /*bcd0*/  FADD.FTZ R192, R186, R7 ;  /* 0x00000007bac07221 */ /* 0x002fc20000010000 */
[----:B------:R-:W-:-:S06]  /*bce0*/  FADD.FTZ R7, R21, R8 ;  /* 0x0000000815077221 */ /* 0x000fcc0000010000 */
        /* <DEDUP_REMOVED lines=53> */
[----:B------:R-:W-:Y:S01]  /*c040*/  UMOV UR15, 0xc0000010 ;  /* 0xc0000010000f7882 */ /* 0x000fe20000000000 */
[----:B------:R-:W-:-:S03]  /*c050*/  UIADD3 UR10, UR10, 0x600, URZ ;  /* 0x000006000a0a7890 */ /* 0x000fc6000fffe03f */
        /* <DEDUP_REMOVED lines=39> */
[----:B0-----:R-:W-:-:S05]  /*c2d0*/  FADD.FTZ R195, R167, R192 ;  /* 0x000000c0a7c37221 */ /* 0x001fca0000010000 */
        /* <DEDUP_REMOVED lines=72> */
[C-C-:B------:R-:W-:Y:S01]  /*c760*/  FFMA.FTZ R195, R2.reuse, R95, -R101.reuse ;  /* 0x0000005f02c37223 */ /* 0x140fe20000010865 */
[----:B------:R-:W-:-:S05]  /*c770*/  FFMA.FTZ R95, R2, R98, -R101 ;  /* 0x00000062025f7223 */ /* 0x000fca0000010865 */
        /* <DEDUP_REMOVED lines=24> */
[----:B--2---:R-:W-:-:S01]  /*c900*/  FADD.FTZ R8, R116, R7 ;  /* 0x0000000774087221 */ /* 0x004fc20000010000 */
[----:B------:R-:W-:-:S05]  /*c910*/  @!P0 VIADD R7, R194, 0x2e840 ;  /* 0x0002e840c2078836 */ /* 0x000fca0000000000 */
[----:B------:R-:W-:Y:S01]  /*c920*/  @!P0 PRMT R7, RZ, 0x654, R7 ;  /* 0x00000654ff078816 */ /* 0x000fe20000000007 */
[----:B------:R-:W2:Y:S01]  /*c930*/  MUFU.EX2 R119, R119 ;  /* 0x0000007700777308 */ /* 0x000ea20000000800 */
[----:B-1----:R-:W-:-:S01]  /*c940*/  FADD.FTZ R192, R118, R197 ;  /* 0x000000c576c07221 */ /* 0x002fc20000010000 */
[----:B------:R1:W-:Y:S06]  /*c950*/  BAR.ARV R19, 0x100 ;  /* 0x000400130000751d */ /* 0x0003ec0000002000 */
[----:B------:R-:W3:Y:S01]  /*c960*/  MUFU.EX2 R88, R88 ;  /* 0x0000005800587308 */ /* 0x000ee20000000800 */
[----:B0-----:R-:W-:-:S01]  /*c970*/  FADD.FTZ R99, R117, R8 ;  /* 0x0000000875637221 */ /* 0x001fc20000010000 */
[----:B------:R0:W-:Y:S06]  /*c980*/  @!P0 SYNCS.ARRIVE.TRANS64.RED.A1T0 RZ, [R7+URZ], RZ ;  /* 0x000000ff07ff89a7 */ /* 0x0001ec000810043f */
[----:B------:R-:W4:Y:S01]  /*c990*/  MUFU.EX2 R90, R90 ;  /* 0x0000005a005a7308 */ /* 0x000f220000000800 */
[----:B--2---:R-:W-:-:S07]  /*c9a0*/  FADD.FTZ R197, R119, R192 ;  /* 0x000000c077c57221 */ /* 0x004fce0000010000 */
[----:B------:R-:W2:Y:S01]  /*c9b0*/  MUFU.EX2 R89, R89 ;  /* 0x0000005900597308 */ /* 0x000ea20000000800 */
[----:B---3--:R-:W-:-:S07]  /*c9c0*/  FADD.FTZ R8, R88, R99 ;  /* 0x0000006358087221 */ /* 0x008fce0000010000 */
[----:B------:R-:W3:Y:S01]  /*c9d0*/  MUFU.EX2 R91, R91 ;  /* 0x0000005b005b7308 */ /* 0x000ee20000000800 */
[----:B----4-:R-:W-:-:S07]  /*c9e0*/  FADD.FTZ R192, R90, R197 ;  /* 0x000000c55ac07221 */ /* 0x010fce0000010000 */
[----:B------:R-:W4:Y:S01]  /*c9f0*/  MUFU.EX2 R92, R92 ;  /* 0x0000005c005c7308 */ /* 0x000f220000000800 */
[----:B--2---:R-:W-:-:S07]  /*ca00*/  FADD.FTZ R99, R89, R8 ;  /* 0x0000000859637221 */ /* 0x004fce0000010000 */
[----:B------:R-:W2:Y:S01]  /*ca10*/  MUFU.EX2 R94, R94 ;  /* 0x0000005e005e7308 */ /* 0x000ea20000000800 */
[----:B---3--:R-:W-:-:S07]  /*ca20*/  FADD.FTZ R103, R91, R192 ;  /* 0x000000c05b677221 */ /* 0x008fce0000010000 */
[----:B------:R-:W0:Y:S01]  /*ca30*/  MUFU.EX2 R93, R93 ;  /* 0x0000005d005d7308 */ /* 0x000e220000000800 */
[----:B----4-:R-:W-:-:S07]  /*ca40*/  FADD.FTZ R8, R92, R99 ;  /* 0x000000635c087221 */ /* 0x010fce0000010000 */
        /* <DEDUP_REMOVED lines=17> */
[----:B---3--:R-:W-:-:S01]  /*cb60*/  FADD.FTZ R7, R102, R7 ;  /* 0x0000000766077221 */ /* 0x008fc20000010000 */
[----:B--2---:R-:W-:-:S03]  /*cb70*/  FADD.FTZ R8, R13, R8 ;  /* 0x000000080d087221 */ /* 0x004fc60000010000 */
[----:B0-----:R-:W-:Y:S01]  /*cb80*/  FADD.FTZ R7, R101, R7 ;  /* 0x0000000765077221 */ /* 0x001fe20000010000 */
[----:B-1----:R-:W-:Y:S06]  /*cb90*/  @!P1 BRA `(.L_x_7930) ;  /* 0x0000000000049947 */ /* 0x002fec0003800000 */
[----:B------:R-:W-:Y:S01]  /*cba0*/  BPT.TRAP 0x1 ;  /* 0x000000040000795c */ /* 0x000fe20000300000 */
.L_x_7930:
        /* <DEDUP_REMOVED lines=131> */
.L_x_7921:
[----:B------:R-:W-:Y:S06]  /*d3e0*/  BAR.ARV 0x8, 0x180 ;  /* 0x0206000000007b1d */ /* 0x000fec0000002000 */
[----:B------:R-:W-:Y:S05]  /*d3f0*/  @!P1 BRA `(.L_x_7932) ;  /* 0x0000000000049947 */ /* 0x000fea0003800000 */
[----:B------:R-:W-:Y:S01]  /*d400*/  BPT.TRAP 0x1 ;  /* 0x000000040000795c */ /* 0x000fe20000300000 */
.L_x_7932:
[----:B------:R-:W-:Y:S01]  /*d410*/  ULEA UR5, UR42, UR41, 0x3 ;  /* 0x000000292a057291 */ /* 0x000fe2000f8e183f */
[----:B------:R-:W-:-:S08]  /*d420*/  SHF.L.U32 R6, R6, 0x1f, RZ ;  /* 0x0000001f06067819 */ /* 0x000fd000000006ff */
[----:B------:R0:W1:Y:S01]  /*d430*/  SYNCS.PHASECHK.TRANS64.TRYWAIT P0, [UR5+0x2e850], R6 ;  /* 0x02e85006ff0075a7 */ /* 0x0000620008000145 */
[----:B------:R-:W-:Y:S05]  /*d440*/  @!P1 BRA `(.L_x_7933) ;  /* 0x0000000000049947 */ /* 0x000fea0003800000 */
[----:B------:R-:W-:Y:S01]  /*d450*/  BPT.TRAP 0x1 ;  /* 0x000000040000795c */ /* 0x000fe20000300000 */
.L_x_7933:
[----:B-1----:R-:W-:Y:S05]  /*d460*/  @P0 BRA `(.L_x_7934) ;  /* 0x0000000000080947 */ /* 0x002fea0003800000 */
[----:B------:R-:W1:Y:S02]  /*d470*/  SYNCS.PHASECHK.TRANS64.TRYWAIT P0, [UR5+0x2e850], R6 ;  /* 0x02e85006ff0075a7 */ /* 0x000e640008000145 */
[----:B-1----:R-:W-:Y:S05]  /*d480*/  @!P0 BRA `(.L_x_7935) ;  /* 0x0000006c00048947 */ /* 0x002fea0003800000 */
.L_x_7934:
        /* <DEDUP_REMOVED lines=10> */
[----:B------:R-:W-:Y:S01]  /*d530*/  QGMMA.64x128x32.F32.E4M3.E4M3 R24, R224, gdesc[UR40], R24, gsb0 ;  /* 0x01e00028e0187df3 */ /* 0x000fe20008000818 */
        /* <DEDUP_REMOVED lines=37> */
[----:B------:R-:W-:Y:S01]  /*d790*/  UIADD3 UR42, UR42, 0x600, URZ ;  /* 0x000006002a2a7890 */ /* 0x000fe2000fffe03f */
[----:B------:R-:W1:Y:S01]  /*d7a0*/  SHFL.BFLY PT, R5, R8, 0x2, 0x1f ;  /* 0x0c401f0008057f89 */ /* 0x000e6200000e0000 */
[----:B------:R-:W-:-:S03]  /*d7b0*/  UMOV UR43, 0xc0000010 ;  /* 0xc0000010002b7882 */ /* 0x000fc60000000000 */
[----:B------:R-:W3:Y:S01]  /*d7c0*/  SHFL.BFLY PT, R12, R7, 0x2, 0x1f ;  /* 0x0c401f00070c7f89 */ /* 0x000ee200000e0000 */
[----:B------:R-:W-:Y:S02]  /*d7d0*/  WARPGROUP.DEPBAR.LE gsb0, 0x0 ;  /* 0x00008000000079c5 */ /* 0x000fe40000010000 */
[----:B------:R-:W-:-:S06]  /*d7e0*/  WARPGROUP.ARRIVE ;  /* 0x00000000000079c5 */ /* 0x000fcc0000000000 */
[----:B------:R-:W-:Y:S01]  /*d7f0*/  QGMMA.64x128x32.F32.E4M3.E4M3 R24, R204, gdesc[UR4], R24, gsb0 ;  /* 0x01e00004cc187df3 */ /* 0x000fe20008000818 */
        /* <DEDUP_REMOVED lines=9> */
[----:B0-----:R-:W-:-:S04]  /*d890*/  FMUL.FTZ R10, R14, 0.00390625 ;  /* 0x3b8000000e0a7820 */ /* 0x001fc80000410000 */
        /* <DEDUP_REMOVED lines=24> */
.L_x_7936:
        /* <DEDUP_REMOVED lines=68> */
.L_x_7903:
        /* <DEDUP_REMOVED lines=24> */
[----:B------:R-:W-:Y:S02]  /*dfe0*/  SEL R91, R39, R38, P0 ;  /* 0x00000026275b7207 */ /* 0x000fe40000000000 */
[----:B------:R-:W-:Y:S02]  /*dff0*/  SEL R38, R66, R67, P0 ;  /* 0x0000004342267207 */ /* 0x000fe40000000000 */
[----:B------:R-:W-:Y:S01]  /*e000*/  SEL R53, R67, R66, P0 ;  /* 0x0000004243357207 */ /* 0x000fe20000000000 */
        /* <DEDUP_REMOVED lines=8> */
[----:B------:R-:W-:Y:S02]  /*e090*/  LEA.HI R26, R13, R66, RZ, 0x2 ;  /* 0x000000420d1a7211 */ /* 0x000fe400078f10ff */
[----:B------:R-:W-:Y:S02]  /*e0a0*/  LEA.HI R15, R7, R2, RZ, 0x2 ;  /* 0x00000002070f7211 */ /* 0x000fe400078f10ff */
[--C-:B------:R-:W-:Y:S02]  /*e0b0*/  SHF.R.S32.HI R10, RZ, 0x2, R26.reuse ;  /* 0x00000002ff0a7819 */ /* 0x100fe4000001141a */
[----:B------:R-:W-:Y:S02]  /*e0c0*/  SHF.R.S32.HI R7, RZ, 0x1f, R26 ;  /* 0x0000001fff077819 */ /* 0x000fe4000001141a */
[----:B------:R-:W-:Y:S02]  /*e0d0*/  LOP3.LUT R27, R15, 0xfffffffc, RZ, 0xc0, !PT ;  /* 0xfffffffc0f1b7812 */ /* 0x000fe400078ec0ff */
[----:B------:R-:W-:-:S02]  /*e0e0*/  SHF.R.S32.HI R9, RZ, 0x7, R0 ;  /* 0x00000007ff097819 */ /* 0x000fc40000011400 */
[----:B------:R-:W-:Y:S01]  /*e0f0*/  LEA.HI R15, R7, R10, RZ, 0x3 ;  /* 0x0000000a070f7211 */ /* 0x000fe200078f18ff */
[----:B------:R-:W-:Y:S01]  /*e100*/  IMAD.IADD R27, R2, 0x1, -R27 ;  /* 0x00000001021b7824 */ /* 0x000fe200078e0a1b */
[----:B------:R-:W-:Y:S02]  /*e110*/  SEL R22, R82, R83, P0 ;  /* 0x0000005352167207 */ /* 0x000fe40000000000 */
[----:B------:R-:W-:Y:S02]  /*e120*/  SEL R39, R83, R82, P0 ;  /* 0x0000005253277207 */ /* 0x000fe40000000000 */
[----:B------:R-:W-:Y:S01]  /*e130*/  LEA.HI R0, R0, R9, RZ, 0x1 ;  /* 0x0000000900007211 */ /* 0x000fe200078f08ff */
[----:B------:R-:W0:Y:S01]  /*e140*/  LDC R82, c[0x0][0xbe8] ;  /* 0x0002fa00ff527b82 */ /* 0x000e220000000800 */
[----:B------:R-:W-:Y:S02]  /*e150*/  LOP3.LUT R15, R15, 0xfffffff8, RZ, 0xc0, !PT ;  /* 0xfffffff80f0f7812 */ /* 0x000fe400078ec0ff */
[----:B------:R-:W-:-:S02]  /*e160*/  SHF.R.S32.HI R7, RZ, 0x1f, R17 ;  /* 0x0000001fff077819 */ /* 0x000fc40000011411 */
[----:B------:R-:W-:Y:S01]  /*e170*/  LOP3.LUT R0, R0, 0x3fffffe, RZ, 0xc0, !PT ;  /* 0x03fffffe00007812 */ /* 0x000fe200078ec0ff */
[----:B------:R-:W-:Y:S01]  /*e180*/  IMAD.IADD R2, R10, 0x1, -R15 ;  /* 0x000000010a027824 */ /* 0x000fe200078e0a0f */
[----:B------:R-:W-:Y:S01]  /*e190*/  SEL R92, R64, R65, P0 ;  /* 0x00000041405c7207 */ /* 0x000fe20000000000 */
[----:B------:R-:W-:Y:S01]  /*e1a0*/  IMAD R10, R7, UR4, RZ ;  /* 0x00000004070a7c24 */ /* 0x000fe2000f8e02ff */
[----:B------:R-:W-:Y:S01]  /*e1b0*/  SEL R101, R65, R64, P0 ;  /* 0x0000004041657207 */ /* 0x000fe20000000000 */
[----:B------:R-:W-:Y:S01]  /*e1c0*/  IMAD.IADD R0, R9, 0x1, -R0 ;  /* 0x0000000109007824 */ /* 0x000fe200078e0a00 */
[----:B------:R-:W-:Y:S01]  /*e1d0*/  LEA.HI R13, R13, R66, RZ, 0x5 ;  /* 0x000000420d0d7211 */ /* 0x000fe200078f28ff */
[----:B------:R-:W-:Y:S01]  /*e1e0*/  IMAD R9, R17, UR5, R10 ;  /* 0x0000000511097c24 */ /* 0x000fe2000f8e020a */
[----:B------:R-:W-:Y:S01]  /*e1f0*/  SEL R64, R72, R73, P0 ;  /* 0x0000004948407207 */ /* 0x000fe20000000000 */
[----:B------:R-:W-:Y:S01]  /*e200*/  IMAD R10, R7, UR6, RZ ;  /* 0x00000006070a7c24 */ /* 0x000fe2000f8e02ff */
[----:B------:R-:W-:-:S02]  /*e210*/  SEL R65, R73, R72, P0 ;  /* 0x0000004849417207 */ /* 0x000fc40000000000 */
[----:B------:R-:W-:Y:S01]  /*e220*/  SEL R72, R84, R85, P0 ;  /* 0x0000005554487207 */ /* 0x000fe20000000000 */
[----:B------:R-:W-:Y:S01]  /*e230*/  IMAD R15, R17, UR7, R10 ;  /* 0x00000007110f7c24 */ /* 0x000fe2000f8e020a */
[----:B------:R-:W-:Y:S02]  /*e240*/  SEL R97, R85, R84, P0 ;  /* 0x0000005455617207 */ /* 0x000fe40000000000 */
[----:B------:R-:W-:Y:S01]  /*e250*/  SEL R16, R42, R43, P0 ;  /* 0x0000002b2a107207 */ /* 0x000fe20000000000 */
[----:B------:R-:W1:Y:S01]  /*e260*/  LDC R84, c[0x0][0xc50] ;  /* 0x00031400ff547b82 */ /* 0x000e620000000800 */
[----:B------:R-:W-:Y:S02]  /*e270*/  SEL R85, R43, R42, P0 ;  /* 0x0000002a2b557207 */ /* 0x000fe40000000000 */
[----:B------:R-:W-:Y:S02]  /*e280*/  SEL R6, R74, R75, P0 ;  /* 0x0000004b4a067207 */ /* 0x000fe40000000000 */
[----:B------:R-:W-:-:S02]  /*e290*/  SEL R43, R75, R74, P0 ;  /* 0x0000004a4b2b7207 */ /* 0x000fc40000000000 */
[----:B------:R-:W-:Y:S01]  /*e2a0*/  SHF.R.S32.HI R13, RZ, 0x5, R13 ;  /* 0x00000005ff0d7819 */ /* 0x000fe2000001140d */
[----:B------:R-:W3:Y:S01]  /*e2b0*/  S2R R75, SR_CTAID.X ;  /* 0x00000000004b7919 */ /* 0x000ee20000002500 */
[----:B------:R-:W-:Y:S02]  /*e2c0*/  SEL R14, R34, R35, P0 ;  /* 0x00000023220e7207 */ /* 0x000fe40000000000 */
[----:B------:R-:W-:Y:S01]  /*e2d0*/  SEL R90, R76, R77, P0 ;  /* 0x0000004d4c5a7207 */ /* 0x000fe20000000000 */
[----:B------:R-:W-:Y:S01]  /*e2e0*/  IMAD R7, R13, 0x10, R2 ;  /* 0x000000100d077824 */ /* 0x000fe200078e0202 */
        /* <DEDUP_REMOVED lines=8> */
[----:B------:R-:W-:Y:S01]  /*e370*/  SEL R8, R24, R25, P0 ;  /* 0x0000001918087207 */ /* 0x000fe20000000000 */
[----:B------:R-:W4:Y:S01]  /*e380*/  LDC.64 R86, c[0x0][0xbd8] ;  /* 0x0002f600ff567b82 */ /* 0x000f220000000a00 */
[----:B------:R-:W-:-:S02]  /*e390*/  SEL R11, R25, R24, P0 ;  /* 0x00000018190b7207 */ /* 0x000fc40000000000 */
[----:B------:R-:W-:Y:S01]  /*e3a0*/  SEL R89, R35, R34, P0 ;  /* 0x0000002223597207 */ /* 0x000fe20000000000 */
[----:B------:R-:W-:Y:S01]  /*e3b0*/  IMAD.WIDE.U32 R34, R17, UR4, RZ ;  /* 0x0000000411227c25 */ /* 0x000fe2000f8e00ff */
[----:B------:R-:W-:Y:S02]  /*e3c0*/  SEL R102, R28, R29, P0 ;  /* 0x0000001d1c667207 */ /* 0x000fe40000000000 */
[----:B------:R-:W-:Y:S01]  /*e3d0*/  SEL R109, R29, R28, P0 ;  /* 0x0000001c1d6d7207 */ /* 0x000fe20000000000 */
[----:B------:R-:W-:Y:S01]  /*e3e0*/  IMAD.IADD R35, R35, 0x1, R9 ;  /* 0x0000000123237824 */ /* 0x000fe200078e0209 */
[----:B------:R-:W-:Y:S01]  /*e3f0*/  SEL R18, R32, R33, P0 ;  /* 0x0000002120127207 */ /* 0x000fe20000000000 */
[----:B------:R-:W1:Y:S01]  /*e400*/  S2UR UR4, SR_CTAID.Y ;  /* 0x00000000000479c3 */ /* 0x000e620000002600 */
[----:B------:R-:W-:Y:S02]  /*e410*/  SEL R19, R33, R32, P0 ;  /* 0x0000002021137207 */ /* 0x000fe40000000000 */
[----:B------:R-:W-:-:S02]  /*e420*/  LEA.HI R2, R27, R27, RZ, 0x1 ;  /* 0x0000001b1b027211 */ /* 0x000fc400078f08ff */
[----:B------:R-:W-:Y:S02]  /*e430*/  SEL R24, R40, R41, P0 ;  /* 0x0000002928187207 */ /* 0x000fe40000000000 */
[----:B------:R-:W-:Y:S01]  /*e440*/  SEL R25, R41, R40, P0 ;  /* 0x0000002829197207 */ /* 0x000fe20000000000 */
[----:B------:R-:W-:Y:S01]  /*e450*/  IMAD.WIDE.U32 R40, R17, UR6, RZ ;  /* 0x0000000611287c25 */ /* 0x000fe2000f8e00ff */
[----:B------:R-:W-:Y:S01]  /*e460*/  SEL R52, R54, R55, P0 ;  /* 0x0000003736347207 */ /* 0x000fe20000000000 */
[----:B------:R-:W-:Y:S01]  /*e470*/  ULDC.64 UR6, c[0x0][0xb48] ;  /* 0x0002d20000067ab9 */ /* 0x000fe20000000a00 */
[----:B------:R-:W-:Y:S01]  /*e480*/  SEL R77, R55, R54, P0 ;  /* 0x00000036374d7207 */ /* 0x000fe20000000000 */
[----:B------:R-:W-:Y:S01]  /*e490*/  IMAD.IADD R41, R41, 0x1, R15 ;  /* 0x0000000129297824 */ /* 0x000fe200078e020f */
[----:B------:R-:W-:Y:S02]  /*e4a0*/  SEL R100, R36, R37, P0 ;  /* 0x0000002524647207 */ /* 0x000fe40000000000 */
[----:B------:R-:W-:-:S02]  /*e4b0*/  SEL R107, R37, R36, P0 ;  /* 0x00000024256b7207 */ /* 0x000fc40000000000 */
[----:B0-----:R-:W-:Y:S02]  /*e4c0*/  ISETP.NE.AND P2, PT, R82, 0x1, PT ;  /* 0x000000015200780c */ /* 0x001fe40003f45270 */
[----:B------:R-:W-:Y:S02]  /*e4d0*/  LOP3.LUT R2, R2, 0x1ffffffe, RZ, 0xc0, !PT ;  /* 0x1ffffffe02027812 */ /* 0x000fe400078ec0ff */
[----:B------:R-:W-:Y:S02]  /*e4e0*/  SEL R32, R56, R57, P0 ;  /* 0x0000003938207207 */ /* 0x000fe40000000000 */
[----:B------:R-:W-:Y:S01]  /*e4f0*/  SEL R33, R57, R56, P0 ;  /* 0x0000003839217207 */ /* 0x000fe20000000000 */
[----:B------:R-:W-:Y:S01]  /*e500*/  IMAD.IADD R27, R27, 0x1, -R2 ;  /* 0x000000011b1b7824 */ /* 0x000fe200078e0a02 */
[----:B------:R-:W-:Y:S02]  /*e510*/  SEL R42, R62, R63, P0 ;  /* 0x0000003f3e2a7207 */ /* 0x000fe40000000000 */
[----:B------:R-:W-:Y:S01]  /*e520*/  SEL R55, R63, R62, P0 ;  /* 0x0000003e3f377207 */ /* 0x000fe20000000000 */
[----:B------:R-:W-:Y:S01]  /*e530*/  IMAD R2, R27, 0x8, R0 ;  /* 0x000000081b027824 */ /* 0x000fe200078e0200 */
[----:B------:R-:W-:-:S02]  /*e540*/  SEL R23, R49, R48, P0 ;  /* 0x0000003031177207 */ /* 0x000fc40000000000 */
[----:B------:R-:W-:Y:S02]  /*e550*/  SEL R96, R48, R49, P0 ;  /* 0x0000003130607207 */ /* 0x000fe40000000000 */
[----:B------:R-:W-:Y:S02]  /*e560*/  SEL R56, R68, R69, P0 ;  /* 0x0000004544387207 */ /* 0x000fe40000000000 */
[----:B------:R-:W-:Y:S01]  /*e570*/  SEL R57, R69, R68, P0 ;  /* 0x0000004445397207 */ /* 0x000fe20000000000 */
[C---:B---3--:R-:W-:Y:S01]  /*e580*/  IMAD R68, R75.reuse, 0x80, R0 ;  /* 0x000000804b447824 */ /* 0x048fe200078e0200 */
[----:B------:R-:W-:Y:S01]  /*e590*/  SEL R28, R46, R47, P0 ;  /* 0x0000002f2e1c7207 */ /* 0x000fe20000000000 */
[----:B------:R-:W-:Y:S01]  /*e5a0*/  IMAD R75, R75, 0x80, R2 ;  /* 0x000000804b4b7824 */ /* 0x000fe200078e0202 */
[----:B------:R-:W-:Y:S02]  /*e5b0*/  SEL R48, R58, R59, P0 ;  /* 0x0000003b3a307207 */ /* 0x000fe40000000000 */
[----:B------:R-:W-:-:S02]  /*e5c0*/  LOP3.LUT R7, R26, 0x7ffffffc, RZ, 0xc0, !PT ;  /* 0x7ffffffc1a077812 */ /* 0x000fc400078ec0ff */
[----:B------:R-:W-:Y:S02]  /*e5d0*/  SEL R69, R47, R46, P0 ;  /* 0x0000002e2f457207 */ /* 0x000fe40000000000 */
[----:B------:R-:W-:Y:S02]  /*e5e0*/  SEL R59, R59, R58, P0 ;  /* 0x0000003a3b3b7207 */ /* 0x000fe40000000000 */
[----:B------:R-:W-:Y:S02]  /*e5f0*/  SEL R36, R70, R71, P0 ;  /* 0x0000004746247207 */ /* 0x000fe40000000000 */
[----:B------:R-:W-:Y:S02]  /*e600*/  SEL R49, R71, R70, P0 ;  /* 0x0000004647317207 */ /* 0x000fe40000000000 */
[----:B------:R-:W-:Y:S02]  /*e610*/  SEL R30, R78, R79, P0 ;  /* 0x0000004f4e1e7207 */ /* 0x000fe40000000000 */
[C---:B------:R-:W-:Y:S01]  /*e620*/  LOP3.LUT P1, RZ, R66.reuse, 0x3, RZ, 0xc0, !PT ;  /* 0x0000000342ff7812 */ /* 0x040fe2000782c0ff */
[----:B------:R-:W-:Y:S01]  /*e630*/  IMAD.IADD R66, R66, 0x1, -R7 ;  /* 0x0000000142427824 */ /* 0x000fe200078e0a07 */
[----:B------:R-:W-:Y:S01]  /*e640*/  SEL R37, R79, R78, P0 ;  /* 0x0000004e4f257207 */ /* 0x000fe20000000000 */
[----:B--2---:R0:W-:Y:S04]  /*e650*/  SHFL.IDX PT, R50, R14, R3, 0x1c1f ;  /* 0x001c1f030e327589 */ /* 0x0041e800000e0000 */
[----:B------:R-:W-:Y:S04]  /*e660*/  SHFL.IDX PT, R10, R10, R3, 0x1c1f ;  /* 0x001c1f030a0a7589 */ /* 0x000fe800000e0000 */
[----:B------:R-:W-:Y:S01]  /*e670*/  SHFL.IDX PT, R8, R8, R3, 0x1c1f ;  /* 0x001c1f0308087589 */ /* 0x000fe200000e0000 */
[----:B0-----:R-:W-:-:S03]  /*e680*/  LOP3.LUT R14, R3, 0x2, RZ, 0x3c, !PT ;  /* 0x00000002030e7812 */ /* 0x001fc600078e3cff */
        /* <DEDUP_REMOVED lines=14> */
[----:B------:R-:W0:Y:S04]  /*e770*/  SHFL.IDX PT, R33, R33, R14, 0x1c1f ;  /* 0x001c1f0e21217589 */ /* 0x000e2800000e0000 */
[----:B------:R-:W-:Y:S04]  /*e780*/  SHFL.IDX PT, R26, R96, R3, 0x1c1f ;  /* 0x001c1f03601a7589 */ /* 0x000fe800000e0000 */
[----:B------:R-:W2:Y:S04]  /*e790*/  SHFL.IDX PT, R23, R23, R14, 0x1c1f ;  /* 0x001c1f0e17177589 */ /* 0x000ea800000e0000 */
[----:B------:R-:W-:Y:S04]  /*e7a0*/  SHFL.IDX PT, R20, R20, R3, 0x1c1f ;  /* 0x001c1f0314147589 */ /* 0x000fe800000e0000 */
[----:B------:R-:W-:Y:S04]  /*e7b0*/  SHFL.IDX PT, R29, R94, R3, 0x1c1f ;  /* 0x001c1f035e1d7589 */ /* 0x000fe800000e0000 */
[----:B------:R-:W-:Y:S04]  /*e7c0*/  SHFL.IDX PT, R58, R28, R3, 0x1c1f ;  /* 0x001c1f031c3a7589 */ /* 0x000fe800000e0000 */
[----:B------:R-:W3:Y:S04]  /*e7d0*/  SHFL.IDX PT, R21, R21, R14, 0x1c1f ;  /* 0x001c1f0e15157589 */ /* 0x000ee800000e0000 */
[----:B------:R-:W5:Y:S04]  /*e7e0*/  SHFL.IDX PT, R46, R103, R14, 0x1c1f ;  /* 0x001c1f0e672e7589 */ /* 0x000f6800000e0000 */
[----:B------:R-:W-:Y:S04]  /*e7f0*/  SHFL.IDX PT, R27, R98, R3, 0x1c1f ;  /* 0x001c1f03621b7589 */ /* 0x000fe800000e0000 */
[----:B------:R-:W-:Y:S04]  /*e800*/  SHFL.IDX PT, R56, R56, R3, 0x1c1f ;  /* 0x001c1f0338387589 */ /* 0x000fe800000e0000 */
[----:B------:R1:W-:Y:S04]  /*e810*/  SHFL.IDX PT, R45, R76, R3, 0x1c1f ;  /* 0x001c1f034c2d7589 */ /* 0x0003e800000e0000 */
[----:B------:R-:W5:Y:S04]  /*e820*/  SHFL.IDX PT, R28, R105, R14, 0x1c1f ;  /* 0x001c1f0e691c7589 */ /* 0x000f6800000e0000 */
[----:B------:R-:W-:Y:S01]  /*e830*/  SHFL.IDX PT, R57, R57, R14, 0x1c1f ;  /* 0x001c1f0e39397589 */ /* 0x000fe200000e0000 */
[----:B-1----:R-:W1:Y:S03]  /*e840*/  @P2 LDC R76, c[0x0][0xbec] ;  /* 0x0002fb00ff4c2b82 */ /* 0x002e660000000800 */
[----:B------:R-:W-:Y:S04]  /*e850*/  SHFL.IDX PT, R51, R60, R3, 0x1c1f ;  /* 0x001c1f033c337589 */ /* 0x000fe800000e0000 */
[----:B------:R-:W-:Y:S04]  /*e860*/  SHFL.IDX PT, R47, R92, R3, 0x1c1f ;  /* 0x001c1f035c2f7589 */ /* 0x000fe800000e0000 */
[----:B------:R-:W5:Y:S04]  /*e870*/  SHFL.IDX PT, R60, R101, R14, 0x1c1f ;  /* 0x001c1f0e653c7589 */ /* 0x000f6800000e0000 */
[----:B------:R-:W-:Y:S04]  /*e880*/  SHFL.IDX PT, R64, R64, R3, 0x1c1f ;  /* 0x001c1f0340407589 */ /* 0x000fe800000e0000 */
[----:B------:R-:W1:Y:S04]  /*e890*/  SHFL.IDX PT, R65, R65, R14, 0x1c1f ;  /* 0x001c1f0e41417589 */ /* 0x000e6800000e0000 */
[----:B------:R4:W-:Y:S04]  /*e8a0*/  SHFL.IDX PT, R71, R85, R14, 0x1c1f ;  /* 0x001c1f0e55477589 */ /* 0x0009e800000e0000 */
[----:B------:R-:W-:Y:S04]  /*e8b0*/  SHFL.IDX PT, R73, R88, R3, 0x1c1f ;  /* 0x001c1f0358497589 */ /* 0x000fe800000e0000 */
[----:B------:R0:W-:Y:S01]  /*e8c0*/  SHFL.IDX PT, R83, R89, R14, 0x1c1f ;  /* 0x001c1f0e59537589 */ /* 0x0001e200000e0000 */
[----:B----4-:R-:W4:Y:S03]  /*e8d0*/  @P2 LDC R85, c[0x0][0xbf0] ;  /* 0x0002fc00ff552b82 */ /* 0x010f260000000800 */
[----:B------:R2:W-:Y:S04]  /*e8e0*/  SHFL.IDX PT, R61, R90, R3, 0x1c1f ;  /* 0x001c1f035a3d7589 */ /* 0x0005e800000e0000 */
[----:B------:R-:W-:Y:S01]  /*e8f0*/  SHFL.IDX PT, R72, R72, R3, 0x1c1f ;  /* 0x001c1f0348487589 */ /* 0x000fe200000e0000 */
[----:B0-----:R-:W0:Y:S03]  /*e900*/  LDC.64 R88, c[0x0][0xb40] ;  /* 0x0002d000ff587b82 */ /* 0x001e260000000a00 */
[----:B------:R-:W-:Y:S04]  /*e910*/  SHFL.IDX PT, R44, R44, R3, 0x1c1f ;  /* 0x001c1f032c2c7589 */ /* 0x000fe800000e0000 */
[----:B------:R-:W-:Y:S01]  /*e920*/  SHFL.IDX PT, R52, R52, R3, 0x1c1f ;  /* 0x001c1f0334347589 */ /* 0x000fe200000e0000 */
[----:B--2---:R-:W2:Y:S03]  /*e930*/  @P2 LDC R90, c[0x0][0xbec] ;  /* 0x0002fb00ff5a2b82 */ /* 0x004ea60000000800 */
[----:B------:R-:W-:Y:S04]  /*e940*/  SHFL.IDX PT, R48, R48, R3, 0x1c1f ;  /* 0x001c1f0330307589 */ /* 0x000fe800000e0000 */
[----:B------:R-:W-:Y:S04]  /*e950*/  SHFL.IDX PT, R42, R42, R3, 0x1c1f ;  /* 0x001c1f032a2a7589 */ /* 0x000fe800000e0000 */
[----:B------:R-:W-:Y:S04]  /*e960*/  SHFL.IDX PT, R38, R38, R3, 0x1c1f ;  /* 0x001c1f0326267589 */ /* 0x000fe800000e0000 */
[----:B------:R-:W-:Y:S01]  /*e970*/  SHFL.IDX PT, R36, R36, R3, 0x1c1f ;  /* 0x001c1f0324247589 */ /* 0x000fe200000e0000 */
[----:B0-----:R-:W-:-:S03]  /*e980*/  IMAD.WIDE.U32 R40, R88, UR36, R40 ;  /* 0x0000002458287c25 */ /* 0x001fc6000f8e0028 */
[----:B------:R-:W-:Y:S04]  /*e990*/  SHFL.IDX PT, R6, R6, R3, 0x1c1f ;  /* 0x001c1f0306067589 */ /* 0x000fe800000e0000 */
[----:B------:R0:W-:Y:S01]  /*e9a0*/  SHFL.IDX PT, R0, R30, R3, 0x1c1f ;  /* 0x001c1f031e007589 */ /* 0x0001e200000e0000 */
[----:B--2---:R-:W-:-:S03]  /*e9b0*/  @P2 IMAD.HI.U32 R90, R75, R90, RZ ;  /* 0x0000005a4b5a2227 */ /* 0x004fc600078e00ff */
[----:B------:R2:W-:Y:S04]  /*e9c0*/  SHFL.IDX PT, R2, R22, R3, 0x1c1f ;  /* 0x001c1f0316027589 */ /* 0x0005e800000e0000 */
[----:B------:R-:W4:Y:S01]  /*e9d0*/  SHFL.IDX PT, R70, R99, R14, 0x1c1f ;  /* 0x001c1f0e63467589 */ /* 0x000f2200000e0000 */
[----:B0-----:R-:W-:-:S03]  /*e9e0*/  SEL R30, R32, R33, P0 ;  /* 0x00000021201e7207 */ /* 0x001fc60000000000 */
[----:B------:R-:W-:Y:S01]  /*e9f0*/  SHFL.IDX PT, R79, R97, R14, 0x1c1f ;  /* 0x001c1f0e614f7589 */ /* 0x000fe200000e0000 */
[----:B------:R-:W-:Y:S02]  /*ea00*/  SEL R32, R33, R32, P0 ;  /* 0x0000002021207207 */ /* 0x000fe40000000000 */
[----:B--2---:R-:W-:Y:S01]  /*ea10*/  SEL R3, R13, R10, P0 ;  /* 0x0000000a0d037207 */ /* 0x004fe20000000000 */
[----:B------:R-:W0:Y:S01]  /*ea20*/  SHFL.IDX PT, R74, R95, R14, 0x1c1f ;  /* 0x001c1f0e5f4a7589 */ /* 0x000e2200000e0000 */
        /* <DEDUP_REMOVED lines=8> */
[----:B------:R-:W2:Y:S01]  /*eab0*/  SHFL.IDX PT, R80, R91, R14, 0x1c1f ;  /* 0x001c1f0e5b507589 */ /* 0x000ea200000e0000 */
[----:B------:R-:W-:Y:S02]  /*eac0*/  SEL R13, R15, R16, P0 ;  /* 0x000000100f0d7207 */ /* 0x000fe40000000000 */
[----:B------:R-:W-:Y:S01]  /*ead0*/  SEL R19, R16, R15, P0 ;  /* 0x0000000f10137207 */ /* 0x000fe20000000000 */
[----:B------:R-:W-:Y:S01]  /*eae0*/  IMAD R16, R86, UR37, RZ ;  /* 0x0000002556107c24 */ /* 0x000fe2000f8e02ff */
[----:B------:R-:W-:Y:S01]  /*eaf0*/  SHFL.IDX PT, R69, R69, R14, 0x1c1f ;  /* 0x001c1f0e45457589 */ /* 0x000fe200000e0000 */
[----:B------:R-:W-:Y:S02]  /*eb00*/  SEL R22, R26, R23, P0 ;  /* 0x000000171a167207 */ /* 0x000fe40000000000 */
[----:B---3--:R-:W-:Y:S01]  /*eb10*/  SEL R15, R20, R21, P0 ;  /* 0x00000015140f7207 */ /* 0x008fe20000000000 */
[----:B------:R3:W-:Y:S01]  /*eb20*/  SHFL.IDX PT, R63, R77, R14, 0x1c1f ;  /* 0x001c1f0e4d3f7589 */ /* 0x0007e200000e0000 */
[----:B------:R-:W-:-:S02]  /*eb30*/  SEL R26, R23, R26, P0 ;  /* 0x0000001a171a7207 */ /* 0x000fc40000000000 */
[----:B-----5:R-:W-:Y:S01]  /*eb40*/  SEL R33, R46, R29, P0 ;  /* 0x0000001d2e217207 */ /* 0x020fe20000000000 */
[----:B------:R5:W-:Y:S01]  /*eb50*/  SHFL.IDX PT, R67, R31, R14, 0x1c1f ;  /* 0x001c1f0e1f437589 */ /* 0x000be200000e0000 */
[----:B------:R-:W-:Y:S02]  /*eb60*/  SEL R23, R27, R28, P0 ;  /* 0x0000001c1b177207 */ /* 0x000fe40000000000 */
[----:B------:R-:W-:Y:S01]  /*eb70*/  SEL R27, R28, R27, P0 ;  /* 0x0000001b1c1b7207 */ /* 0x000fe20000000000 */
[----:B------:R-:W-:Y:S01]  /*eb80*/  SHFL.IDX PT, R55, R55, R14, 0x1c1f ;  /* 0x001c1f0e37377589 */ /* 0x000fe200000e0000 */
[----:B------:R-:W-:Y:S01]  /*eb90*/  SEL R28, R60, R47, P0 ;  /* 0x0000002f3c1c7207 */ /* 0x000fe20000000000 */
[----:B---3--:R-:W-:Y:S01]  /*eba0*/  IMAD R77, R87, UR36, R16 ;  /* 0x00000024574d7c24 */ /* 0x008fe2000f8e0210 */
[----:B-1----:R-:W-:Y:S01]  /*ebb0*/  SEL R16, R64, R65, P0 ;  /* 0x0000004140107207 */ /* 0x002fe20000000000 */
[----:B------:R-:W-:Y:S01]  /*ebc0*/  SHFL.IDX PT, R59, R59, R14, 0x1c1f ;  /* 0x001c1f0e3b3b7589 */ /* 0x000fe200000e0000 */
[----:B------:R-:W1:Y:S01]  /*ebd0*/  @P2 LDC R87, c[0x0][0xbf0] ;  /* 0x0002fc00ff572b82 */ /* 0x000e620000000800 */
[----:B-----5:R-:W-:-:S02]  /*ebe0*/  SEL R31, R29, R46, P0 ;  /* 0x0000002e1d1f7207 */ /* 0x020fc40000000000 */
[----:B------:R-:W-:Y:S01]  /*ebf0*/  SHFL.IDX PT, R49, R49, R14, 0x1c1f ;  /* 0x001c1f0e31317589 */ /* 0x000fe200000e0000 */
[----:B------:R-:W-:-:S03]  /*ec00*/  SEL R29, R57, R56, P0 ;  /* 0x00000038391d7207 */ /* 0x000fc60000000000 */
[----:B------:R-:W-:Y:S04]  /*ec10*/  SHFL.IDX PT, R53, R53, R14, 0x1c1f ;  /* 0x001c1f0e35357589 */ /* 0x000fe800000e0000 */
[----:B------:R-:W-:Y:S04]  /*ec20*/  SHFL.IDX PT, R37, R37, R14, 0x1c1f ;  /* 0x001c1f0e25257589 */ /* 0x000fe800000e0000 */
[----:B------:R-:W-:Y:S04]  /*ec30*/  SHFL.IDX PT, R43, R43, R14, 0x1c1f ;  /* 0x001c1f0e2b2b7589 */ /* 0x000fe800000e0000 */
[----:B------:R3:W-:Y:S02]  /*ec40*/  SHFL.IDX PT, R39, R39, R14, 0x1c1f ;  /* 0x001c1f0e27277589 */ /* 0x0007e400000e0000 */
[----:B---3--:R-:W-:-:S02]  /*ec50*/  SEL R14, R24, R25, P0 ;  /* 0x00000019180e7207 */ /* 0x008fc40000000000 */
[----:B------:R-:W-:Y:S02]  /*ec60*/  SEL R24, R25, R24, P0 ;  /* 0x0000001819187207 */ /* 0x000fe40000000000 */
[----:B------:R-:W-:Y:S02]  /*ec70*/  SEL R25, R21, R20, P0 ;  /* 0x0000001415197207 */ /* 0x000fe40000000000 */
[----:B------:R-:W-:Y:S01]  /*ec80*/  SEL R21, R56, R57, P0 ;  /* 0x0000003938157207 */ /* 0x000fe20000000000 */
[----:B------:R-:W-:Y:S01]  /*ec90*/  @P2 IMAD.HI.U32 R56, R75, R76, RZ ;  /* 0x0000004c4b382227 */ /* 0x000fe200078e00ff */
[----:B------:R-:W-:-:S03]  /*eca0*/  SEL R20, R47, R60, P0 ;  /* 0x0000003c2f147207 */ /* 0x000fc60000000000 */
[----:B------:R-:W-:Y:S01]  /*ecb0*/  IMAD.WIDE.U32 R46, R86, UR36, R34 ;  /* 0x00000024562e7c25 */ /* 0x000fe2000f8e0022 */
[----:B------:R-:W-:Y:S02]  /*ecc0*/  SEL R34, R65, R64, P0 ;  /* 0x0000004041227207 */ /* 0x000fe40000000000 */
[----:B----4-:R-:W-:Y:S01]  /*ecd0*/  SEL R35, R70, R61, P0 ;  /* 0x0000003d46237207 */ /* 0x010fe20000000000 */
[----:B------:R-:W-:Y:S01]  /*ece0*/  IMAD.MOV R57, RZ, RZ, -R17 ;  /* 0x000000ffff397224 */ /* 0x000fe200078e0a11 */
[----:B------:R-:W-:Y:S01]  /*ecf0*/  SEL R17, R61, R70, P0 ;  /* 0x000000463d117207 */ /* 0x000fe20000000000 */
[----:B------:R-:W-:Y:S01]  /*ed00*/  IMAD.MOV.U32 R65, RZ, RZ, R75 ;  /* 0x000000ffff417224 */ /* 0x000fe200078e004b */
[----:B------:R-:W-:Y:S01]  /*ed10*/  @P2 SHF.R.U32.HI R65, RZ, R85, R56 ;  /* 0x00000055ff412219 */ /* 0x000fe20000011638 */
[----:B------:R-:W-:Y:S01]  /*ed20*/  IMAD R85, R84, R57, UR4 ;  /* 0x0000000454557e24 */ /* 0x000fe2000f8e0239 */
[----:B------:R-:W-:Y:S01]  /*ed30*/  ULDC.64 UR4, c[0x0][0xbe0] ;  /* 0x0002f80000047ab9 */ /* 0x000fe20000000a00 */
[----:B------:R-:W-:-:S02]  /*ed40*/  IMAD R60, R88, UR37, RZ ;  /* 0x00000025583c7c24 */ /* 0x000fc4000f8e02ff */
[----:B------:R-:W-:Y:S01]  /*ed50*/  IMAD.IADD R47, R47, 0x1, R77 ;  /* 0x000000012f2f7824 */ /* 0x000fe200078e024d */
[----:B------:R-:W-:Y:S01]  /*ed60*/  SHF.R.S32.HI R64, RZ, 0x1f, R85 ;  /* 0x0000001fff407819 */ /* 0x000fe20000011455 */
[----:B------:R-:W-:Y:S02]  /*ed70*/  IMAD R57, R89, UR36, R60 ;  /* 0x0000002459397c24 */ /* 0x000fe4000f8e023c */
[----:B------:R-:W-:Y:S02]  /*ed80*/  IMAD.MOV.U32 R56, RZ, RZ, R40 ;  /* 0x000000ffff387224 */ /* 0x000fe400078e0028 */
[----:B------:R-:W-:Y:S02]  /*ed90*/  IMAD.IADD R57, R41, 0x1, R57 ;  /* 0x0000000129397824 */ /* 0x000fe400078e0239 */
[----:B------:R-:W-:Y:S02]  /*eda0*/  IMAD R41, R64, UR4, RZ ;  /* 0x0000000440297c24 */ /* 0x000fe4000f8e02ff */
[----:B------:R-:W-:Y:S01]  /*edb0*/  IMAD.MOV.U32 R61, RZ, RZ, R75 ;  /* 0x000000ffff3d7224 */ /* 0x000fe200078e004b */
[----:B-1----:R-:W-:Y:S01]  /*edc0*/  @P2 SHF.R.U32.HI R61, RZ, R87, R90 ;  /* 0x00000057ff3d2219 */ /* 0x002fe2000001165a */
[----:B------:R-:W-:-:S02]  /*edd0*/  IMAD R60, R85, UR5, R41 ;  /* 0x00000005553c7c24 */ /* 0x000fc4000f8e0229 */
[----:B------:R-:W-:Y:S01]  /*ede0*/  IMAD.WIDE.U32 R40, R85, UR4, R46 ;  /* 0x0000000455287c25 */ /* 0x000fe2000f8e002e */
[----:B------:R-:W-:-:S03]  /*edf0*/  ULDC.64 UR4, c[0x0][0xb30] ;  /* 0x0002cc0000047ab9 */ /* 0x000fc60000000a00 */
[----:B------:R-:W-:Y:S01]  /*ee00*/  IMAD R64, R64, UR6, RZ ;  /* 0x0000000640407c24 */ /* 0x000fe2000f8e02ff */
[----:B------:R-:W-:Y:S01]  /*ee10*/  IADD3 R40, P2, R65, R40, RZ ;  /* 0x0000002841287210 */ /* 0x000fe20007f5e0ff */
[C---:B------:R-:W-:Y:S01]  /*ee20*/  IMAD.WIDE.U32 R46, R85.reuse, UR6, R56 ;  /* 0x00000006552e7c25 */ /* 0x040fe2000f8e0038 */
[----:B------:R-:W-:Y:S02]  /*ee30*/  SHF.R.S32.HI R57, RZ, 0x1f, R65 ;  /* 0x0000001fff397819 */ /* 0x000fe40000011441 */
[----:B------:R-:W-:Y:S01]  /*ee40*/  SHF.R.S32.HI R56, RZ, 0x1f, R61 ;  /* 0x0000001fff387819 */ /* 0x000fe2000001143d */
[----:B------:R-:W-:Y:S01]  /*ee50*/  IMAD R77, R85, UR7, R64 ;  /* 0x00000007554d7c24 */ /* 0x000fe2000f8e0240 */
[----:B------:R-:W-:Y:S01]  /*ee60*/  IADD3.X R41, R57, R41, R60, P2, !PT ;  /* 0x0000002939297210 */ /* 0x000fe200017fe43c */
[----:B------:R-:W-:Y:S01]  /*ee70*/  IMAD.MOV R64, RZ, RZ, -R65 ;  /* 0x000000ffff407224 */ /* 0x000fe200078e0a41 */
[----:B------:R-:W-:Y:S01]  /*ee80*/  ULDC.64 UR6, c[0x0][0xbc8] ;  /* 0x0002f20000067ab9 */ /* 0x000fe20000000a00 */
[----:B------:R-:W-:-:S02]  /*ee90*/  IMAD.MOV R65, RZ, RZ, -R61 ;  /* 0x000000ffff417224 */ /* 0x000fc400078e0a3d */
[----:B------:R-:W-:Y:S02]  /*eea0*/  IMAD R56, R56, UR4, RZ ;  /* 0x0000000438387c24 */ /* 0x000fe4000f8e02ff */
[C-C-:B------:R-:W-:Y:S02]  /*eeb0*/  IMAD R57, R82.reuse, R64, R75.reuse ;  /* 0x0000004052397224 */ /* 0x140fe400078e024b */
        /* <DEDUP_REMOVED lines=10> */
[----:B------:R-:W-:Y:S02]  /*ef60*/  IMAD R60, R60, UR8, RZ ;  /* 0x000000083c3c7c24 */ /* 0x000fe4000f8e02ff */
[----:B------:R-:W-:Y:S02]  /*ef70*/  IMAD.IADD R47, R47, 0x1, R75 ;  /* 0x000000012f2f7824 */ /* 0x000fe400078e024b */
[----:B------:R-:W-:Y:S01]  /*ef80*/  IMAD R61, R57, UR7, R56 ;  /* 0x00000007393d7c24 */ /* 0x000fe2000f8e0238 */
[----:B------:R-:W-:Y:S01]  /*ef90*/  ULDC.64 UR6, c[0x0][0xba8] ;  /* 0x0002ea0000067ab9 */ /* 0x000fe20000000a00 */
[----:B------:R-:W-:Y:S01]  /*efa0*/  IMAD R75, R65, UR9, R60 ;  /* 0x00000009414b7c24 */ /* 0x000fe2000f8e023c */
[----:B0-----:R-:W-:Y:S01]  /*efb0*/  SEL R56, R73, R74, P0 ;  /* 0x0000004a49387207 */ /* 0x001fe20000000000 */
[----:B------:R-:W-:Y:S01]  /*efc0*/  IMAD.WIDE.U32 R46, R65, UR8, R46 ;  /* 0x00000008412e7c25 */ /* 0x000fe2000f8e002e */
[----:B------:R-:W-:Y:S01]  /*efd0*/  SEL R60, R74, R73, P0 ;  /* 0x000000494a3c7207 */ /* 0x000fe20000000000 */
[----:B------:R-:W-:Y:S01]  /*efe0*/  ULDC.64 UR8, c[0x0][0xb00] ;  /* 0x0002c00000087ab9 */ /* 0x000fe20000000a00 */
[C---:B------:R-:W-:Y:S01]  /*eff0*/  LEA R73, P2, R40.reuse, UR6, 0x2 ;  /* 0x0000000628497c11 */ /* 0x040fe2000f8410ff */
[----:B------:R-:W-:Y:S01]  /*f000*/  IMAD.IADD R57, R41, 0x1, R61 ;  /* 0x0000000129397824 */ /* 0x000fe200078e023d */
[----:B------:R-:W-:Y:S01]  /*f010*/  ULDC UR6, c[0x0][0xa88] ;  /* 0x0002a20000067ab9 */ /* 0x000fe20000000800 */
[----:B------:R-:W-:Y:S01]  /*f020*/  IMAD.IADD R41, R47, 0x1, R75 ;  /* 0x000000012f297824 */ /* 0x000fe200078e024b */
[----:B------:R-:W-:Y:S01]  /*f030*/  SEL R61, R79, R72, P0 ;  /* 0x000000484f3d7207 */ /* 0x000fe20000000000 */
[----:B------:R-:W-:Y:S01]  /*f040*/  SHFL.IDX PT, R74, R73, RZ, 0x1c1f ;  /* 0x001c1fff494a7589 */ /* 0x000fe200000e0000 */
[----:B------:R-:W-:Y:S01]  /*f050*/  LEA.HI.X R47, R40, UR7, R57, 0x2, P2 ;  /* 0x00000007282f7c11 */ /* 0x000fe200090f1439 */
[----:B-1----:R-:W-:Y:S01]  /*f060*/  ULEA UR4, UR5, UR4, 0x18 ;  /* 0x0000000405047291 */ /* 0x002fe2000f8ec03f */
[----:B------:R-:W-:Y:S01]  /*f070*/  SEL R57, R72, R79, P0 ;  /* 0x0000004f48397207 */ /* 0x000fe20000000000 */
[----:B------:R0:W-:Y:S01]  /*f080*/  SHFL.IDX PT, R76, R73, 0x1, 0x1c1f ;  /* 0x003c1f00494c7f89 */ /* 0x0001e200000e0000 */
[----:B------:R-:W-:Y:S01]  /*f090*/  IMAD R79, R82, UR6, RZ ;  /* 0x00000006524f7c24 */ /* 0x000fe2000f8e02ff */
[----:B------:R-:W-:Y:S01]  /*f0a0*/  UIADD3 UR4, UR4, 0x2e820, URZ ;  /* 0x0002e82004047890 */ /* 0x000fe2000fffe03f */
[----:B------:R-:W-:Y:S01]  /*f0b0*/  VIADD R70, R68, 0x8 ;  /* 0x0000000844467836 */ /* 0x000fe20000000000 */
[----:B------:R-:W1:Y:S01]  /*f0c0*/  SHFL.IDX PT, R75, R47, RZ, 0x1c1f ;  /* 0x001c1fff2f4b7589 */ /* 0x000e6200000e0000 */
[----:B------:R-:W-:Y:S01]  /*f0d0*/  LEA R84, P3, R46, UR8, 0x2 ;  /* 0x000000082e547c11 */ /* 0x000fe2000f8610ff */
[----:B------:R-:W-:Y:S01]  /*f0e0*/  UPRMT UR4, URZ, 0x654, UR4 ;  /* 0x000006543f047896 */ /* 0x000fe20008000004 */
[-C--:B------:R-:W-:Y:S01]  /*f0f0*/  ISETP.GE.OR P2, PT, R68, R79.reuse, P1 ;  /* 0x0000004f4400720c */ /* 0x080fe20000f46670 */
[----:B------:R3:W4:Y:S01]  /*f100*/  SHFL.IDX PT, R77, R47, 0x1, 0x1c1f ;  /* 0x003c1f002f4d7f89 */ /* 0x00072200000e0000 */
[-C--:B------:R-:W-:Y:S01]  /*f110*/  ISETP.GE.OR P1, PT, R70, R79.reuse, P1 ;  /* 0x0000004f4600720c */ /* 0x080fe20000f26670 */
[----:B0-----:R-:W-:Y:S01]  /*f120*/  IMAD.SHL.U32 R73, R66, 0x2, RZ ;  /* 0x0000000242497824 */ /* 0x001fe200078e00ff */
[----:B------:R-:W-:Y:S01]  /*f130*/  LEA.HI.X R85, R46, UR9, R41, 0x2, P3 ;  /* 0x000000092e557c11 */ /* 0x000fe200098f1429 */
[----:B------:R0:W0:Y:S01]  /*f140*/  SHFL.IDX PT, R64, R84, RZ, 0x1c1f ;  /* 0x001c1fff54407589 */ /* 0x00002200000e0000 */
[----:B------:R-:W-:-:S02]  /*f150*/  ISETP.GE.AND P3, PT, R68, R79, PT ;  /* 0x0000004f4400720c */ /* 0x000fc40003f66270 */
[----:B------:R-:W-:Y:S01]  /*f160*/  SYNCS.ARRIVE.TRANS64.RED.A1T0 RZ, [UR4], RZ ;  /* 0x000000ffffff79a7 */ /* 0x000fe20008100404 */
[----:B------:R0:W0:Y:S01]  /*f170*/  SHFL.IDX PT, R65, R85, RZ, 0x1c1f ;  /* 0x001c1fff55417589 */ /* 0x00002200000e0000 */
[----:B--2---:R-:W-:Y:S02]  /*f180*/  SEL R40, R44, R81, P0 ;  /* 0x000000512c287207 */ /* 0x004fe40000000000 */
[----:B------:R-:W-:Y:S02]  /*f190*/  SEL R41, R45, R78, P0 ;  /* 0x0000004e2d297207 */ /* 0x000fe40000000000 */
[----:B------:R-:W-:Y:S02]  /*f1a0*/  SEL R46, R50, R83, P0 ;  /* 0x00000053322e7207 */ /* 0x000fe40000000000 */
[----:B---3--:R-:W-:Y:S02]  /*f1b0*/  SEL R47, R51, R80, P0 ;  /* 0x00000050332f7207 */ /* 0x008fe40000000000 */
[----:B------:R-:W-:-:S02]  /*f1c0*/  SEL R44, R81, R44, P0 ;  /* 0x0000002c512c7207 */ /* 0x000fc40000000000 */
[----:B------:R-:W-:Y:S01]  /*f1d0*/  SEL R45, R78, R45, P0 ;  /* 0x0000002d4e2d7207 */ /* 0x000fe20000000000 */
[----:B-1----:R1:W-:Y:S01]  /*f1e0*/  @!P2 ST.E desc[UR38][R74.64], R4 ;  /* 0x000000044a00a985 */ /* 0x0023e2000c101926 */
[----:B------:R-:W-:Y:S02]  /*f1f0*/  SEL R50, R83, R50, P0 ;  /* 0x0000003253327207 */ /* 0x000fe40000000000 */
[----:B------:R-:W-:Y:S01]  /*f200*/  SEL R51, R80, R51, P0 ;  /* 0x0000003350337207 */ /* 0x000fe20000000000 */
[----:B----4-:R1:W-:Y:S01]  /*f210*/  @!P1 ST.E desc[UR38][R76.64], R5 ;  /* 0x000000054c009985 */ /* 0x0103e2000c101926 */
[----:B------:R-:W-:Y:S05]  /*f220*/  @P3 BRA `(.L_x_7939) ;  /* 0x0000000400783947 */ /* 0x000fea0003800000 */
[C---:B-1----:R-:W-:Y:S01]  /*f230*/  VIADD R4, R73.reuse, 0x8 ;  /* 0x0000000849047836 */ /* 0x042fe20000000000 */
[----:B------:R-:W-:Y:S01]  /*f240*/  ULDC UR4, c[0x0][0xac8] ;  /* 0x0002b20000047ab9 */ /* 0x000fe20000000800 */
[C---:B------:R-:W-:Y:S01]  /*f250*/  VIADD R5, R73.reuse, 0x10 ;  /* 0x0000001049057836 */ /* 0x040fe20000000000 */
[C---:B------:R-:W-:Y:S01]  /*f260*/  ISETP.GE.AND P2, PT, R73.reuse, UR4, PT ;  /* 0x0000000449007c0c */ /* 0x040fe2000bf46270 */
[C---:B------:R-:W-:Y:S01]  /*f270*/  VIADD R72, R73.reuse, 0x18 ;  /* 0x0000001849487836 */ /* 0x040fe20000000000 */
[----:B------:R-:W-:Y:S01]  /*f280*/  ISETP.GE.AND P3, PT, R4, UR4, PT ;  /* 0x0000000404007c0c */ /* 0x000fe2000bf66270 */
[----:B------:R-:W-:Y:S01]  /*f290*/  VIADD R78, R73, 0x20 ;  /* 0x00000020494e7836 */ /* 0x000fe20000000000 */
[----:B------:R-:W-:Y:S01]  /*f2a0*/  ISETP.GE.AND P4, PT, R5, UR4, PT ;  /* 0x0000000405007c0c */ /* 0x000fe2000bf86270 */
[C---:B------:R-:W-:Y:S01]  /*f2b0*/  VIADD R80, R73.reuse, 0x38 ;  /* 0x0000003849507836 */ /* 0x040fe20000000000 */
[----:B------:R-:W-:Y:S01]  /*f2c0*/  ISETP.GE.AND P1, PT, R72, UR4, PT ;  /* 0x0000000448007c0c */ /* 0x000fe2000bf26270 */
[----:B------:R-:W-:-:S03]  /*f2d0*/  VIADD R81, R73, 0x40 ;  /* 0x0000004049517836 */ /* 0x000fc60000000000 */
[----:B------:R-:W-:-:S05]  /*f2e0*/  ISETP.GE.AND P5, PT, R80, UR4, PT ;  /* 0x0000000450007c0c */ /* 0x000fca000bfa6270 */
[----:B------:R-:W-:Y:S02]  /*f2f0*/  @!P3 LEA.HI R66, R4, R4, RZ, 0x1 ;  /* 0x000000040442b211 */ /* 0x000fe400078f08ff */
[----:B------:R-:W-:Y:S01]  /*f300*/  @!P4 LEA.HI R68, R5, R5, RZ, 0x1 ;  /* 0x000000050544c211 */ /* 0x000fe200078f08ff */
[C-C-:B0-----:R-:W-:Y:S01]  /*f310*/  @!P2 IMAD.WIDE R4, R73.reuse, 0x4, R64.reuse ;  /* 0x000000044904a825 */ /* 0x141fe200078e0240 */
[----:B------:R-:W-:Y:S02]  /*f320*/  @!P3 LOP3.LUT R75, R66, 0xfffffffe, RZ, 0xc0, !PT ;  /* 0xfffffffe424bb812 */ /* 0x000fe400078ec0ff */
[----:B------:R-:W-:Y:S01]  /*f330*/  @!P1 LEA.HI R72, R72, R72, RZ, 0x1 ;  /* 0x0000004848489211 */ /* 0x000fe200078f08ff */
[----:B------:R-:W-:Y:S01]  /*f340*/  VIADD R66, R73, 0x28 ;  /* 0x0000002849427836 */ /* 0x000fe20000000000 */
[----:B------:R-:W-:Y:S01]  /*f350*/  @!P4 LOP3.LUT R77, R68, 0xfffffffe, RZ, 0xc0, !PT ;  /* 0xfffffffe444dc812 */ /* 0x000fe200078ec0ff */
[----:B------:R0:W-:Y:S01]  /*f360*/  @!P2 ST.E.64 desc[UR38][R4.64], R10 ;  /* 0x0000000a0400a985 */ /* 0x0001e2000c101b26 */
[----:B------:R-:W-:Y:S01]  /*f370*/  @!P3 IMAD.WIDE R74, R75, 0x4, R64 ;  /* 0x000000044b4ab825 */ /* 0x000fe200078e0240 */
[----:B------:R-:W-:-:S02]  /*f380*/  ISETP.GE.AND P2, PT, R78, UR4, PT ;  /* 0x000000044e007c0c */ /* 0x000fc4000bf46270 */
[----:B------:R-:W-:Y:S01]  /*f390*/  @!P5 LEA.HI R80, R80, R80, RZ, 0x1 ;  /* 0x000000505050d211 */ /* 0x000fe200078f08ff */
[----:B------:R-:W-:Y:S01]  /*f3a0*/  VIADD R68, R73, 0x30 ;  /* 0x0000003049447836 */ /* 0x000fe20000000000 */
[----:B------:R1:W-:Y:S01]  /*f3b0*/  @!P3 ST.E.64 desc[UR38][R74.64], R8 ;  /* 0x000000084a00b985 */ /* 0x0003e2000c101b26 */
[----:B------:R-:W-:Y:S01]  /*f3c0*/  @!P4 IMAD.WIDE R76, R77, 0x4, R64 ;  /* 0x000000044d4cc825 */ /* 0x000fe200078e0240 */
[----:B------:R-:W-:Y:S02]  /*f3d0*/  ISETP.GE.AND P3, PT, R66, UR4, PT ;  /* 0x0000000442007c0c */ /* 0x000fe4000bf66270 */
[----:B------:R-:W-:Y:S02]  /*f3e0*/  ISETP.GE.AND P6, PT, R68, UR4, PT ;  /* 0x0000000444007c0c */ /* 0x000fe4000bfc6270 */
[----:B------:R2:W-:Y:S01]  /*f3f0*/  @!P4 ST.E.64 desc[UR38][R76.64], R12 ;  /* 0x0000000c4c00c985 */ /* 0x0005e2000c101b26 */
[----:B------:R-:W-:Y:S02]  /*f400*/  ISETP.GE.AND P4, PT, R81, UR4, PT ;  /* 0x0000000451007c0c */ /* 0x000fe4000bf86270 */
[----:B0-----:R-:W-:Y:S01]  /*f410*/  @!P1 LOP3.LUT R5, R72, 0xfffffffe, RZ, 0xc0, !PT ;  /* 0xfffffffe48059812 */ /* 0x001fe200078ec0ff */
[----:B------:R-:W-:Y:S01]  /*f420*/  VIADD R72, R73, 0x48 ;  /* 0x0000004849487836 */ /* 0x000fe20000000000 */
[----:B------:R-:W-:-:S03]  /*f430*/  @!P2 LEA.HI R78, R78, R78, RZ, 0x1 ;  /* 0x0000004e4e4ea211 */ /* 0x000fc600078f08ff */
[--C-:B------:R-:W-:Y:S01]  /*f440*/  @!P1 IMAD.WIDE R4, R5, 0x4, R64.reuse ;  /* 0x0000000405049825 */ /* 0x100fe200078e0240 */
[----:B-1----:R-:W-:Y:S02]  /*f450*/  @!P2 LOP3.LUT R9, R78, 0xfffffffe, RZ, 0xc0, !PT ;  /* 0xfffffffe4e09a812 */ /* 0x002fe400078ec0ff */
[----:B------:R-:W-:Y:S02]  /*f460*/  @!P3 LEA.HI R66, R66, R66, RZ, 0x1 ;  /* 0x000000424242b211 */ /* 0x000fe400078f08ff */
[----:B------:R0:W-:Y:S01]  /*f470*/  @!P1 ST.E.64 desc[UR38][R4.64], R18 ;  /* 0x0000001204009985 */ /* 0x0001e2000c101b26 */
[----:B------:R-:W-:Y:S01]  /*f480*/  ISETP.GE.AND P1, PT, R72, UR4, PT ;  /* 0x0000000448007c0c */ /* 0x000fe2000bf26270 */
[----:B------:R-:W-:Y:S01]  /*f490*/  @!P2 IMAD.WIDE R8, R9, 0x4, R64 ;  /* 0x000000040908a825 */ /* 0x000fe200078e0240 */
[----:B------:R-:W-:Y:S02]  /*f4a0*/  @!P6 LEA.HI R68, R68, R68, RZ, 0x1 ;  /* 0x000000444444e211 */ /* 0x000fe400078f08ff */
[----:B------:R-:W-:-:S02]  /*f4b0*/  @!P3 LOP3.LUT R11, R66, 0xfffffffe, RZ, 0xc0, !PT ;  /* 0xfffffffe420bb812 */ /* 0x000fc400078ec0ff */
[----:B------:R-:W-:Y:S01]  /*f4c0*/  @!P4 LEA.HI R81, R81, R81, RZ, 0x1 ;  /* 0x000000515151c211 */ /* 0x000fe200078f08ff */
[----:B------:R1:W-:Y:S01]  /*f4d0*/  @!P2 ST.E.64 desc[UR38][R8.64], R14 ;  /* 0x0000000e0800a985 */ /* 0x0003e2000c101b26 */
[----:B--2---:R-:W-:Y:S01]  /*f4e0*/  @!P6 LOP3.LUT R13, R68, 0xfffffffe, RZ, 0xc0, !PT ;  /* 0xfffffffe440de812 */ /* 0x004fe200078ec0ff */
[----:B------:R-:W-:Y:S01]  /*f4f0*/  @!P3 IMAD.WIDE R10, R11, 0x4, R64 ;  /* 0x000000040b0ab825 */ /* 0x000fe200078e0240 */
[----:B------:R-:W-:-:S03]  /*f500*/  @!P4 LOP3.LUT R81, R81, 0xfffffffe, RZ, 0xc0, !PT ;  /* 0xfffffffe5151c812 */ /* 0x000fc600078ec0ff */
[----:B------:R-:W-:Y:S01]  /*f510*/  @!P1 LEA.HI R72, R72, R72, RZ, 0x1 ;  /* 0x0000004848489211 */ /* 0x000fe200078f08ff */
[--C-:B0-----:R-:W-:Y:S01]  /*f520*/  @!P6 IMAD.WIDE R4, R13, 0x4, R64.reuse ;  /* 0x000000040d04e825 */ /* 0x101fe200078e0240 */
[----:B------:R-:W-:Y:S01]  /*f530*/  @!P5 LOP3.LUT R19, R80, 0xfffffffe, RZ, 0xc0, !PT ;  /* 0xfffffffe5013d812 */ /* 0x000fe200078ec0ff */
[----:B------:R0:W-:Y:S02]  /*f540*/  @!P3 ST.E.64 desc[UR38][R10.64], R24 ;  /* 0x000000180a00b985 */ /* 0x0001e4000c101b26 */
[----:B------:R-:W-:Y:S02]  /*f550*/  VIADD R18, R73, 0x60 ;  /* 0x0000006049127836 */ /* 0x000fe40000000000 */
[--C-:B------:R-:W-:Y:S01]  /*f560*/  @!P5 IMAD.WIDE R12, R19, 0x4, R64.reuse ;  /* 0x00000004130cd825 */ /* 0x100fe200078e0240 */
[----:B-1----:R-:W-:Y:S01]  /*f570*/  @!P1 LOP3.LUT R15, R72, 0xfffffffe, RZ, 0xc0, !PT ;  /* 0xfffffffe480f9812 */ /* 0x002fe200078ec0ff */
[----:B------:R1:W-:Y:S01]  /*f580*/  @!P6 ST.E.64 desc[UR38][R4.64], R22 ;  /* 0x000000160400e985 */ /* 0x0003e2000c101b26 */
[----:B------:R-:W-:Y:S01]  /*f590*/  ISETP.GE.AND P3, PT, R18, UR4, PT ;  /* 0x0000000412007c0c */ /* 0x000fe2000bf66270 */
[----:B------:R-:W-:-:S02]  /*f5a0*/  @!P4 IMAD.WIDE R8, R81, 0x4, R64 ;  /* 0x000000045108c825 */ /* 0x000fc400078e0240 */
[----:B------:R-:W-:Y:S02]  /*f5b0*/  @!P5 ST.E.64 desc[UR38][R12.64], R26 ;  /* 0x0000001a0c00d985 */ /* 0x000fe4000c101b26 */
[----:B------:R-:W-:Y:S02]  /*f5c0*/  VIADD R14, R73, 0x50 ;  /* 0x00000050490e7836 */ /* 0x000fe40000000000 */
[----:B0-----:R-:W-:Y:S01]  /*f5d0*/  @!P1 IMAD.WIDE R10, R15, 0x4, R64 ;  /* 0x000000040f0a9825 */ /* 0x001fe200078e0240 */
[----:B------:R0:W-:Y:S03]  /*f5e0*/  @!P4 ST.E.64 desc[UR38][R8.64], R30 ;  /* 0x0000001e0800c985 */ /* 0x0001e6000c101b26 */
[C---:B------:R-:W-:Y:S01]  /*f5f0*/  VIADD R15, R73.reuse, 0x58 ;  /* 0x00000058490f7836 */ /* 0x040fe20000000000 */
[----:B------:R2:W-:Y:S01]  /*f600*/  @!P1 ST.E.64 desc[UR38][R10.64], R32 ;  /* 0x000000200a009985 */ /* 0x0005e2000c101b26 */
[C---:B------:R-:W-:Y:S01]  /*f610*/  VIADD R19, R73.reuse, 0x68 ;  /* 0x0000006849137836 */ /* 0x040fe20000000000 */
[----:B------:R-:W-:Y:S01]  /*f620*/  ISETP.GE.AND P1, PT, R14, UR4, PT ;  /* 0x000000040e007c0c */ /* 0x000fe2000bf26270 */
[----:B-1----:R-:W-:Y:S01]  /*f630*/  VIADD R5, R73, 0x78 ;  /* 0x0000007849057836 */ /* 0x002fe20000000000 */
        /* <DEDUP_REMOVED lines=29> */
.L_x_7939:
[----:B------:R-:W-:Y:S05]  /*f810*/  BSYNC B0 ;  /* 0x0000000000007941 */ /* 0x000fea0003800000 */
.L_x_7938:
[----:B------:R-:W-:Y:S01]  /*f820*/  ISETP.GE.AND P1, PT, R70, R79, PT ;  /* 0x0000004f4600720c */ /* 0x000fe20003f26270 */
[----:B--2---:R2:W3:Y:S01]  /*f830*/  SHFL.IDX PT, R35, R85, 0x1, 0x1c1f ;  /* 0x003c1f0055237f89 */ /* 0x0044e200000e0000 */
        /* <DEDUP_REMOVED lines=23> */
[----:B--234-:R-:W-:Y:S06]  /*f9b0*/  @P1 BRA `(.L_x_7901) ;  /* 0x0000004400201947 */ /* 0x01cfec0003800000 */
        /* <DEDUP_REMOVED lines=14> */
[--C-:B-1----:R-:W-:Y:S02]  /*faa0*/  @!P0 IMAD.WIDE R4, R73, 0x4, R34.reuse ;  /* 0x0000000449048825 */ /* 0x102fe400078e0222 */
        /* <DEDUP_REMOVED lines=13> */
[--C-:B-1----:R-:W-:Y:S01]  /*fb80*/  @!P1 IMAD.WIDE R4, R11, 0x4, R34.reuse ;  /* 0x000000040b049825 */ /* 0x102fe200078e0222 */
        /* <DEDUP_REMOVED lines=8> */
[--C-:B--2---:R-:W-:Y:S01]  /*fc10*/  @!P2 IMAD.WIDE R8, R13, 0x4, R34.reuse ;  /* 0x000000040d08a825 */ /* 0x104fe200078e0222 */
[----:B------:R-:W-:Y:S02]  /*fc20*/  @!P5 LOP3.LUT R13, R36, 0xfffffffe, RZ, 0xc0, !PT ;  /* 0xfffffffe240dd812 */ /* 0x000fe400078ec0ff */
[----:B------:R-:W-:Y:S01]  /*fc30*/  @!P4 LOP3.LUT R37, R37, 0xfffffffe, RZ, 0xc0, !PT ;  /* 0xfffffffe2525c812 */ /* 0x000fe200078ec0ff */
[----:B------:R-:W-:Y:S01]  /*fc40*/  VIADD R36, R73, 0x48 ;  /* 0x0000004849247836 */ /* 0x000fe20000000000 */
[----:B------:R2:W-:Y:S01]  /*fc50*/  @!P2 ST.E.64 desc[UR38][R8.64], R50 ;  /* 0x000000320800a985 */ /* 0x0005e2000c101b26 */
[--C-:B------:R-:W-:Y:S02]  /*fc60*/  @!P5 IMAD.WIDE R12, R13, 0x4, R34.reuse ;  /* 0x000000040d0cd825 */ /* 0x100fe400078e0222 */
[----:B------:R-:W-:Y:S01]  /*fc70*/  @!P1 LEA.HI R0, R0, R0, RZ, 0x1 ;  /* 0x0000000000009211 */ /* 0x000fe200078f08ff */
[----:B------:R3:W-:Y:S01]  /*fc80*/  @!P3 ST.E.64 desc[UR38][R10.64], R14 ;  /* 0x0000000e0a00b985 */ /* 0x0007e2000c101b26 */
[----:B-1----:R-:W-:Y:S01]  /*fc90*/  @!P4 IMAD.WIDE R4, R37, 0x4, R34 ;  /* 0x000000042504c825 */ /* 0x002fe200078e0222 */
[----:B------:R-:W-:-:S02]  /*fca0*/  ISETP.GE.AND P2, PT, R36, UR4, PT ;  /* 0x0000000424007c0c */ /* 0x000fc4000bf46270 */
[----:B------:R1:W-:Y:S04]  /*fcb0*/  @!P5 ST.E.64 desc[UR38][R12.64], R16 ;  /* 0x000000100c00d985 */ /* 0x0003e8000c101b26 */
[----:B------:R-:W-:Y:S01]  /*fcc0*/  @!P4 ST.E.64 desc[UR38][R4.64], R18 ;  /* 0x000000120400c985 */ /* 0x000fe2000c101b26 */
[----:B--2---:R-:W-:-:S04]  /*fcd0*/  @!P0 IMAD.WIDE R8, R39, 0x4, R34 ;  /* 0x0000000427088825 */ /* 0x004fc800078e0222 */
[C---:B---3--:R-:W-:Y:S01]  /*fce0*/  VIADD R10, R73.reuse, 0x50 ;  /* 0x00000050490a7836 */ /* 0x048fe20000000000 */
[----:B------:R2:W-:Y:S01]  /*fcf0*/  @!P0 ST.E.64 desc[UR38][R8.64], R20 ;  /* 0x0000001408008985 */ /* 0x0005e2000c101b26 */
[C---:B------:R-:W-:Y:S01]  /*fd00*/  VIADD R14, R73.reuse, 0x68 ;  /* 0x00000068490e7836 */ /* 0x040fe20000000000 */
[----:B------:R-:W-:Y:S01]  /*fd10*/  @!P2 LEA.HI R36, R36, R36, RZ, 0x1 ;  /* 0x000000242424a211 */ /* 0x000fe200078f08ff */
[C---:B-1----:R-:W-:Y:S01]  /*fd20*/  VIADD R12, R73.reuse, 0x58 ;  /* 0x00000058490c7836 */ /* 0x042fe20000000000 */
        /* <DEDUP_REMOVED lines=9> */
[----:B--2---:R-:W-:Y:S02]  /*fdc0*/  @!P2 LOP3.LUT R9, R36, 0xfffffffe, RZ, 0xc0, !PT ;  /* 0xfffffffe2409a812 */ /* 0x004fe400078ec0ff */
        /* <DEDUP_REMOVED lines=17> */
[----:B-1----:R-:W-:-:S02]  /*fee0*/  @!P4 IMAD.WIDE R4, R15, 0x4, R34 ;  /* 0x000000040f04c825 */ /* 0x002fc400078e0222 */
[----:B------:R3:W-:Y:S01]  /*fef0*/  @!P0 ST.E.64 desc[UR38][R12.64], R28 ;  /* 0x0000001c0c008985 */ /* 0x0007e2000c101b26 */
[----:B------:R-:W-:Y:S01]  /*ff00*/  ISETP.GE.AND P0, PT, R73, UR4, PT ;  /* 0x0000000449007c0c */ /* 0x000fe2000bf06270 */
[--C-:B--2---:R-:W-:Y:S02]  /*ff10*/  @!P5 IMAD.WIDE R8, R17, 0x4, R34.reuse ;  /* 0x000000041108d825 */ /* 0x104fe400078e0222 */
[----:B------:R3:W-:Y:S02]  /*ff20*/  @!P4 ST.E.64 desc[UR38][R4.64], R30 ;  /* 0x0000001e0400c985 */ /* 0x0007e4000c101b26 */
[----:B------:R-:W-:Y:S02]  /*ff30*/  @!P6 IMAD.WIDE R14, R19, 0x4, R34 ;  /* 0x00000004130ee825 */ /* 0x000fe400078e0222 */
[----:B------:R3:W-:Y:S04]  /*ff40*/  @!P5 ST.E.64 desc[UR38][R8.64], R32 ;  /* 0x000000200800d985 */ /* 0x0007e8000c101b26 */
[----:B------:R3:W-:Y:S02]  /*ff50*/  @!P6 ST.E.64 desc[UR38][R14.64], R6 ;  /* 0x000000060e00e985 */ /* 0x0007e4000c101b26 */
[----:B------:R-:W-:Y:S05]  /*ff60*/  @P0 BRA `(.L_x_7901) ;  /* 0x0000003c00b40947 */ /* 0x000fea0003800000 */
[----:B------:R-:W-:-:S04]  /*ff70*/  LEA.HI R73, R73, R73, RZ, 0x1 ;  /* 0x0000004949497211 */ /* 0x000fc800078f08ff */
[----:B---3--:R-:W-:-:S05]  /*ff80*/  LOP3.LUT R5, R73, 0xfffffffe, RZ, 0xc0, !PT ;  /* 0xfffffffe49057812 */ /* 0x008fca00078ec0ff */
[----:B------:R-:W-:-:S05]  /*ff90*/  IMAD.WIDE R4, R5, 0x4, R34 ;  /* 0x0000000405047825 */ /* 0x000fca00078e0222 */
[----:B------:R2:W-:Y:S01]  /*ffa0*/  ST.E.64 desc[UR38][R4.64], R2 ;  /* 0x0000000204007985 */ /* 0x0005e2000c101b26 */
[----:B------:R-:W-:Y:S05]  /*ffb0*/  BRA `(.L_x_7901) ;  /* 0x0000003c00a07947 */ /* 0x000fea0003800000 */
.L_x_7937:
[----:B------:R-:W1:Y:S02]  /*ffc0*/  S2R R0, SR_TID.X ;  /* 0x0000000000007919 */ /* 0x000e640000002100 */
[----:B-1----:R-:W-:-:S05]  /*ffd0*/  VIADD R2, R0, 0xffffff80 ;  /* 0xffffff8000027836 */ /* 0x002fca0000000000 */
[----:B------:R-:W-:-:S13]  /*ffe0*/  ISETP.GT.AND P0, PT, R2, 0x7f, PT ;  /* 0x0000007f0200780c */ /* 0x000fda0003f04270 */
[----:B------:R-:W-:Y:S05]  /*fff0*/  @P0 BRA `(.L_x_7901) ;  /* 0x0000003c00900947 */ /* 0x000fea0003800000 */
[----:B------:R-:W1:Y:S01]  /*10000*/  S2R R3, SR_CTAID.X ;  /* 0x0000000000037919 */ /* 0x000e620000002500 */
[----:B0-----:R-:W0:Y:S01]  /*10010*/  LDC R6, c[0x0][0xbe8] ;  /* 0x0002fa00ff067b82 */ /* 0x001e220000000800 */
[----:B------:R-:W-:Y:S01]  /*10020*/  ULDC UR4, c[0x0][0xa88] ;  /* 0x0002a20000047ab9 */ /* 0x000fe20000000800 */
[----:B-1----:R-:W-:Y:S02]  /*10030*/  IMAD R0, R3, 0x80, R0 ;  /* 0x0000008003007824 */ /* 0x002fe400078e0200 */
[----:B0-----:R-:W-:Y:S02]  /*10040*/  IMAD R3, R6, UR4, RZ ;  /* 0x0000000406037c24 */ /* 0x001fe4000f8e02ff */
        /* <DEDUP_REMOVED lines=46> */
.L_x_7899:
        /* <DEDUP_REMOVED lines=18> */
.L_x_7940:
[----:B------:R-:W-:Y:S01]  /*10450*/  ULDC UR8, c[0x0][0xc50] ;  /* 0x0003140000087ab9 */ /* 0x000fe20000000800 */
[----:B------:R-:W-:Y:S01]  /*10460*/  UMOV UR36, UR6 ;  /* 0x0000000600247c82 */ /* 0x000fe20008000000 */
[----:B------:R-:W-:-:S11]  /*10470*/  UISETP.NE.AND UP0, UPT, UR8, 0x1, UPT ;  /* 0x000000010800788c */ /* 0x000fd6000bf05270 */
[----:B------:R-:W-:Y:S01]  /*10480*/  @UP0 ULDC UR4, c[0x0][0xc54] ;  /* 0x0003150000040ab9 */ /* 0x000fe20000000800 */
[----:B------:R-:W-:Y:S01]  /*10490*/  @UP0 ULDC UR7, c[0x0][0xc58] ;  /* 0x0003160000070ab9 */ /* 0x000fe20000000800 */
[----:B------:R-:W-:-:S04]  /*104a0*/  UIMAD.WIDE.U32 UR4, UR6, UR4, URZ ;  /* 0x00000004060472a5 */ /* 0x000fc8000f8e003f */
[----:B------:R-:W-:-:S12]  /*104b0*/  @UP0 USHF.R.U32.HI UR36, URZ, UR7, UR5 ;  /* 0x000000073f240299 */ /* 0x000fd80008011605 */
.L_x_7941:
        /* <DEDUP_REMOVED lines=19> */
[----:B------:R-:W-:Y:S01]  /*105f0*/  @UP1 ULDC UR11, c[0x0][0x450] ;  /* 0x00011400000b1ab9 */ /* 0x000fe20000000800 */
[----:B------:R-:W-:Y:S02]  /*10600*/  ULDC UR9, c[0x0][0x2f0] ;  /* 0x0000bc0000097ab9 */ /* 0x000fe40000000800 */
[----:B------:R-:W-:Y:S02]  /*10610*/  UIMAD UR10, UR7, UR9, UR10 ;  /* 0x00000009070a72a4 */ /* 0x000fe4000f8e020a */
[----:B0-----:R-:W-:-:S04]  /*10620*/  USHF.L.U32 UR41, UR41, 0x7, URZ ;  /* 0x0000000729297899 */ /* 0x001fc8000800063f */
[----:B------:R-:W-:-:S04]  /*10630*/  UIADD3 UR6, UR41, 0x7f, URZ ;  /* 0x0000007f29067890 */ /* 0x000fc8000fffe03f */
[----:B------:R-:W-:-:S04]  /*10640*/  UIMAD.WIDE.U32 UR4, UR6, UR4, URZ ;  /* 0x00000004060472a5 */ /* 0x000fc8000f8e003f */
[----:B------:R-:W-:Y:S02]  /*10650*/  @UP1 USHF.R.U32.HI UR6, URZ, UR11, UR5 ;  /* 0x0000000b3f061299 */ /* 0x000fe40008011605 */
[----:B------:R-:W-:Y:S02]  /*10660*/  UIMAD UR5, UR7, UR9, 0xdf ;  /* 0x000000df070574a4 */ /* 0x000fe4000f8e0209 */
[----:B------:R-:W-:Y:S01]  /*10670*/  UIADD3 UR7, UR10, UR6, URZ ;  /* 0x000000060a077290 */ /* 0x000fe2000fffe03f */
[----:B------:R-:W-:Y:S02]  /*10680*/  UMOV UR4, URZ ;  /* 0x0000003f00047c82 */ /* 0x000fe40008000000 */
[----:B------:R-:W-:Y:S01]  /*10690*/  UMOV UR6, URZ ;  /* 0x0000003f00067c82 */ /* 0x000fe20008000000 */
[----:B------:R-:W-:Y:S02]  /*106a0*/  UIMAD.WIDE UR4, UR5, -0x6db6db6d, UR4 ;  /* 0x92492493050478a5 */ /* 0x000fe4000f8e0204 */
[----:B------:R-:W-:-:S02]  /*106b0*/  UIMAD.WIDE UR6, UR7, -0x6db6db6d, UR6 ;  /* 0x92492493070678a5 */ /* 0x000fc4000f8e0206 */
[----:B------:R-:W-:Y:S02]  /*106c0*/  USHF.R.U32.HI UR9, URZ, 0x1f, UR5 ;  /* 0x0000001f3f097899 */ /* 0x000fe40008011605 */
[----:B------:R-:W-:Y:S02]  /*106d0*/  USHF.R.U32.HI UR4, URZ, 0x1f, UR7 ;  /* 0x0000001f3f047899 */ /* 0x000fe40008011607 */
[----:B------:R-:W-:Y:S02]  /*106e0*/  ULEA.HI.SX32 UR9, UR5, UR9, 0x19 ;  /* 0x0000000905097291 */ /* 0x000fe4000f8fca3f */
[----:B------:R-:W-:Y:S02]  /*106f0*/  ULEA.HI.SX32 UR4, UR7, UR4, 0x19 ;  /* 0x0000000407047291 */ /* 0x000fe4000f8fca3f */
[----:B------:R-:W-:Y:S02]  /*10700*/  USHF.R.U32.HI UR7, URZ, 0x10, UR8 ;  /* 0x000000103f077899 */ /* 0x000fe40008011608 */
[----:B------:R-:W-:-:S02]  /*10710*/  UISETP.LT.AND UP0, UPT, UR9, UR4, UPT ;  /* 0x000000040900728c */ /* 0x000fc4000bf01270 */
[----:B------:R-:W-:Y:S02]  /*10720*/  ULOP3.LUT UR5, UR8, 0xffff, URZ, 0xc0, !UPT ;  /* 0x0000ffff08057892 */ /* 0x000fe4000f8ec03f */
        /* <DEDUP_REMOVED lines=34> */
.L_x_7943:
        /* <DEDUP_REMOVED lines=30> */
.L_x_7944:
        /* <DEDUP_REMOVED lines=20> */
.L_x_7945:
        /* <DEDUP_REMOVED lines=20> */
.L_x_7946:
        /* <DEDUP_REMOVED lines=18> */
.L_x_7947:
        /* <DEDUP_REMOVED lines=14> */
[----:B------:R-:W-:Y:S01]  /*10fb0*/  IMAD.SHL.U32 R19, R6, 0x10, RZ ;  /* 0x0000001006137824 */ /* 0x000fe200078e00ff */
[----:B------:R-:W-:Y:S01]  /*10fc0*/  SHF.R.U32.HI R5, RZ, 0x5, R8 ;  /* 0x00000005ff057819 */ /* 0x000fe20000011608 */
[----:B------:R-:W-:Y:S01]  /*10fd0*/  UMOV UR4, 0xffffffff ;  /* 0xffffffff00047882 */ /* 0x000fe20000000000 */
[----:B------:R-:W-:Y:S01]  /*10fe0*/  LOP3.LUT R4, R4, 0x10, R6, 0xf8, !PT ;  /* 0x0000001004047812 */ /* 0x000fe200078ef806 */
[----:B0-----:R-:W0:Y:S01]  /*10ff0*/  LDC.64 R2, c[0x0][0x418] ;  /* 0x00010600ff027b82 */ /* 0x001e220000000a00 */
[----:B------:R-:W-:-:S02]  /*11000*/  LOP3.LUT R19, R19, 0x70, RZ, 0xc0, !PT ;  /* 0x0000007013137812 */ /* 0x000fc400078ec0ff */
[----:B------:R-:W-:Y:S02]  /*11010*/  LOP3.LUT R7, R4, 0x10, R7, 0x78, !PT ;  /* 0x0000001004077812 */ /* 0x000fe400078e7807 */
[C---:B------:R-:W-:Y:S02]  /*11020*/  LOP3.LUT R4, R0.reuse, 0x60, RZ, 0xc0, !PT ;  /* 0x0000006000047812 */ /* 0x040fe400078ec0ff */
[----:B------:R-:W-:Y:S02]  /*11030*/  LOP3.LUT R0, R0, 0x100, RZ, 0xc0, !PT ;  /* 0x0000010000007812 */ /* 0x000fe400078ec0ff */
[----:B------:R-:W-:Y:S01]  /*11040*/  SHF.R.U32.HI R6, RZ, 0x5, R6 ;  /* 0x00000005ff067819 */ /* 0x000fe20000011606 */
[----:B------:R-:W-:-:S03]  /*11050*/  IMAD R4, R5, 0x200, R4 ;  /* 0x0000020005047824 */ /* 0x000fc600078e0204 */
[----:B------:R-:W-:Y:S02]  /*11060*/  LOP3.LUT R6, R6, 0x3, RZ, 0xc0, !PT ;  /* 0x0000000306067812 */ /* 0x000fe400078ec0ff */
[----:B------:R-:W-:-:S05]  /*11070*/  IADD3 R0, R7, R4, R0 ;  /* 0x0000000407007210 */ /* 0x000fca0007ffe000 */
[----:B------:R1:W-:Y:S01]  /*11080*/  STL [R1+0x10], R0 ;  /* 0x0000100001007387 */ /* 0x0003e20000100800 */
[----:B0-----:R-:W-:-:S04]  /*11090*/  ISETP.NE.U32.AND P0, PT, R2, RZ, PT ;  /* 0x000000ff0200720c */ /* 0x001fc80003f05070 */
[----:B------:R-:W-:Y:S02]  /*110a0*/  ISETP.NE.AND.EX P2, PT, R3, RZ, PT, P0 ;  /* 0x000000ff0300720c */ /* 0x000fe40003f45300 */
[----:B-1----:R-:W-:-:S05]  /*110b0*/  LOP3.LUT R0, R18, 0x380, RZ, 0xc0, !PT ;  /* 0x0000038012007812 */ /* 0x002fca00078ec0ff */
[----:B------:R-:W-:-:S05]  /*110c0*/  IMAD R0, R5, 0x10, R0 ;  /* 0x0000001005007824 */ /* 0x000fca00078e0200 */
[----:B------:R-:W-:Y:S01]  /*110d0*/  LOP3.LUT R5, R0, R19, RZ, 0x3c, !PT ;  /* 0x0000001300057212 */ /* 0x000fe200078e3cff */
[----:B------:R-:W-:-:S03]  /*110e0*/  IMAD.MOV.U32 R0, RZ, RZ, 0x40 ;  /* 0x00000040ff007424 */ /* 0x000fc600078e00ff */
[----:B------:R-:W-:Y:S02]  /*110f0*/  LOP3.LUT R18, R5, 0xc00, R18, 0xf8, !PT ;  /* 0x00000c0005127812 */ /* 0x000fe400078ef812 */
[----:B------:R-:W-:Y:S02]  /*11100*/  SEL R4, R0, 0xffffffc0, !P1 ;  /* 0xffffffc000047807 */ /* 0x000fe40004800000 */
[----:B------:R-:W-:Y:S02]  /*11110*/  P2R R0, PR, RZ, 0x4 ;  /* 0x00000004ff007803 */ /* 0x000fe40000000000 */
[----:B--2---:R-:W-:Y:S01]  /*11120*/  SHF.R.S32.HI R10, RZ, 0x1f, R9 ;  /* 0x0000001fff0a7819 */ /* 0x004fe20000011409 */
[----:B------:R0:W-:Y:S01]  /*11130*/  STL [R1], R9 ;  /* 0x0000000901007387 */ /* 0x0001e20000100800 */
[----:B------:R-:W-:-:S03]  /*11140*/  SEL R16, R9, RZ, !P2 ;  /* 0x000000ff09107207 */ /* 0x000fc60005000000 */
[----:B------:R0:W-:Y:S04]  /*11150*/  STL [R1+0x14], R0 ;  /* 0x0000140001007387 */ /* 0x0001e80000100800 */
[----:B------:R0:W-:Y:S01]  /*11160*/  STL [R1+0x8], R10 ;  /* 0x0000080a01007387 */ /* 0x0001e20000100800 */
[----:B------:R-:W-:Y:S05]  /*11170*/  BRA.DIV UR4, `(.L_x_7948) ;  /* 0x0000002e04e07947 */ /* 0x000fea000b800000 */
[----:B------:R1:W2:Y:S02]  /*11180*/  SHFL.IDX PT, R14, R6, RZ, 0x1f ;  /* 0x00001fff060e7589 */ /* 0x0002a400000e0000 */
.L_x_7997:
        /* <DEDUP_REMOVED lines=9> */
.L_x_8000:
        /* <DEDUP_REMOVED lines=20> */
.L_x_7951:
[----:B0-----:R-:W-:Y:S01]  /*11360*/  IMAD.MOV.U32 R2, RZ, RZ, 0x1 ;  /* 0x00000001ff027424 */ /* 0x001fe200078e00ff */
[----:B------:R-:W-:-:S04]  /*11370*/  ISETP.NE.AND P1, PT, R8, RZ, PT ;  /* 0x000000ff0800720c */ /* 0x000fc80003f25270 */
[----:B------:R-:W-:-:S04]  /*11380*/  SHF.L.U32 R2, R2, 0x1f, RZ ;  /* 0x0000001f02027819 */ /* 0x000fc800000006ff */
[----:B------:R-:W0:Y:S02]  /*11390*/  SYNCS.PHASECHK.TRANS64.TRYWAIT P0, [UR40+0x2e880], R2 ;  /* 0x02e88002ff0075a7 */ /* 0x000e240008000168 */
[----:B0-----:R-:W-:Y:S05]  /*113a0*/  @!P0 BRA `(.L_x_7952) ;  /* 0x0000002c00948947 */ /* 0x001fea0003800000 */
.L_x_8001:
[----:B------:R-:W-:Y:S05]  /*113b0*/  @P1 BRA `(.L_x_7953) ;  /* 0x0000000000181947 */ /* 0x000fea0003800000 */
[----:B------:R-:W2:Y:S01]  /*113c0*/  S2R R4, SR_TID.X ;  /* 0x0000000000047919 */ /* 0x000ea20000002100 */
[----:B0-----:R-:W-:-:S04]  /*113d0*/  IMAD.MOV.U32 R3, RZ, RZ, 0x7000 ;  /* 0x00007000ff037424 */ /* 0x001fc800078e00ff */
[----:B------:R3:W-:Y:S01]  /*113e0*/  SYNCS.ARRIVE.TRANS64 RZ, [UR40+0x2e870], R3 ;  /* 0x02e87003ffff79a7 */ /* 0x0007e20008000028 */
[----:B--2---:R-:W-:-:S13]  /*113f0*/  LOP3.LUT P0, RZ, R4, 0x1f, RZ, 0xc0, !PT ;  /* 0x0000001f04ff7812 */ /* 0x004fda000780c0ff */
[----:B---3--:R-:W-:Y:S05]  /*11400*/  @!P0 BRA `(.L_x_7953) ;  /* 0x0000000000048947 */ /* 0x008fea0003800000 */
[----:B------:R-:W-:Y:S01]  /*11410*/  BPT.TRAP 0x1 ;  /* 0x000000040000795c */ /* 0x000fe20000300000 */
.L_x_7953:
        /* <DEDUP_REMOVED lines=15> */
.L_x_8002:
[----:B------:R-:W-:Y:S05]  /*11510*/  @P1 BRA `(.L_x_7955) ;  /* 0x0000000000181947 */ /* 0x000fea0003800000 */
[----:B0-----:R-:W0:Y:S01]  /*11520*/  S2R R3, SR_TID.X ;  /* 0x0000000000037919 */ /* 0x001e220000002100 */
[----:B------:R-:W-:-:S04]  /*11530*/  IMAD.MOV.U32 R2, RZ, RZ, 0x7000 ;  /* 0x00007000ff027424 */ /* 0x000fc800078e00ff */
[----:B------:R2:W-:Y:S01]  /*11540*/  SYNCS.ARRIVE.TRANS64 RZ, [UR40+0x2e830], R2 ;  /* 0x02e83002ffff79a7 */ /* 0x0005e20008000028 */
[----:B0-----:R-:W-:-:S13]  /*11550*/  LOP3.LUT P0, RZ, R3, 0x1f, RZ, 0xc0, !PT ;  /* 0x0000001f03ff7812 */ /* 0x001fda000780c0ff */
[----:B--2---:R-:W-:Y:S05]  /*11560*/  @!P0 BRA `(.L_x_7955) ;  /* 0x0000000000048947 */ /* 0x004fea0003800000 */
[----:B------:R-:W-:Y:S01]  /*11570*/  BPT.TRAP 0x1 ;  /* 0x000000040000795c */ /* 0x000fe20000300000 */
.L_x_7955:
        /* <DEDUP_REMOVED lines=9> */
[----:B------:R-:W-:Y:S01]  /*11610*/  UMOV UR6, 0x0 ;  /* 0x0000000000067882 */ /* 0x000fe20000000000 */
[----:B------:R-:W-:Y:S01]  /*11620*/  UMOV UR7, 0x14f00000 ;  /* 0x14f0000000077882 */ /* 0x000fe20000000000 */
[----:B------:R-:W-:Y:S01]  /*11630*/  UMOV UR10, URZ ;  /* 0x0000003f000a7c82 */ /* 0x000fe20008000000 */
[----:B------:R-:W-:Y:S01]  /*11640*/  UMOV UR12, UR36 ;  /* 0x00000024000c7c82 */ /* 0x000fe20008000000 */
[----:B------:R2:W-:Y:S03]  /*11650*/  STL [R1+0xc], R0 ;  /* 0x00000c0001007387 */ /* 0x0005e60000100800 */
[----:B------:R2:W-:Y:S01]  /*11660*/  UTMALDG.4D [UR8], [UR4], desc[UR6] ;  /* 0x00000608040075b4 */ /* 0x0005e20008019000 */
[----:B------:R-:W-:-:S02]  /*11670*/  NOP ;  /* 0x0000000000007918 */ /* 0x000fc40000000000 */
.L_x_7949:
        /* <DEDUP_REMOVED lines=22> */
.L_x_7956:
[----:B------:R-:W2:Y:S01]  /*117e0*/  S2R R5, SR_CTAID.Z ;  /* 0x0000000000057919 */ /* 0x000ea20000002700 */
[----:B------:R-:W3:Y:S01]  /*117f0*/  LDC R8, c[0x0][0x448] ;  /* 0x00011200ff087b82 */ /* 0x000ee20000000800 */
[----:B------:R-:W-:Y:S01]  /*11800*/  USHF.R.S32.HI UR4, URZ, 0x1f, UR36 ;  /* 0x0000001f3f047899 */ /* 0x000fe20008011424 */
[----:B------:R-:W4:Y:S01]  /*11810*/  S2R R7, SR_TID.X ;  /* 0x0000000000077919 */ /* 0x000f220000002100 */
[----:B------:R-:W-:Y:S02]  /*11820*/  ULDC.64 UR8, c[0x0][0x2d8] ;  /* 0x0000b60000087ab9 */ /* 0x000fe40000000a00 */
[----:B------:R-:W-:Y:S01]  /*11830*/  UIMAD UR6, UR4, UR8, URZ ;  /* 0x00000008040672a4 */ /* 0x000fe2000f8e023f */
[----:B------:R-:W5:Y:S02]  /*11840*/  S2R R4, SR_CTAID.X ;  /* 0x0000000000047919 */ /* 0x000f640000002500 */
[----:B0-----:R-:W0:Y:S01]  /*11850*/  LDC.64 R2, c[0x0][0x2e0] ;  /* 0x0000b800ff027b82 */ /* 0x001e220000000a00 */
[----:B------:R-:W-:-:S02]  /*11860*/  UIMAD.WIDE.U32 UR4, UR36, UR8, URZ ;  /* 0x00000008240472a5 */ /* 0x000fc4000f8e003f */
[----:B------:R-:W-:-:S04]  /*11870*/  UIMAD UR6, UR36, UR9, UR6 ;  /* 0x00000009240672a4 */ /* 0x000fc8000f8e0206 */
[----:B------:R-:W-:Y:S01]  /*11880*/  UIADD3 UR5, UR5, UR6, URZ ;  /* 0x0000000605057290 */ /* 0x000fe2000fffe03f */
[----:B---3--:R-:W-:Y:S02]  /*11890*/  ISETP.NE.AND P0, PT, R8, 0x1, PT ;  /* 0x000000010800780c */ /* 0x008fe40003f05270 */
[----:B--2---:R-:W-:Y:S02]  /*118a0*/  SHF.R.S32.HI R0, RZ, 0x1f, R5 ;  /* 0x0000001fff007819 */ /* 0x004fe40000011405 */
[----:B----4-:R-:W-:-:S03]  /*118b0*/  LOP3.LUT R9, R7, 0x7f, RZ, 0xc0, !PT ;  /* 0x0000007f07097812 */ /* 0x010fc600078ec0ff */
[----:B0-----:R-:W-:-:S06]  /*118c0*/  IMAD R0, R0, R2, RZ ;  /* 0x0000000200007224 */ /* 0x001fcc00078e02ff */
[----:B-1----:R-:W0:Y:S01]  /*118d0*/  @P0 LDC R6, c[0x0][0x44c] ;  /* 0x00011300ff060b82 */ /* 0x002e220000000800 */
[----:B------:R-:W-:Y:S01]  /*118e0*/  SHF.R.U32.HI R7, RZ, 0x3, R7 ;  /* 0x00000003ff077819 */ /* 0x000fe20000011607 */
[C---:B------:R-:W-:Y:S02]  /*118f0*/  IMAD R0, R5.reuse, R3, R0 ;  /* 0x0000000305007224 */ /* 0x040fe400078e0200 */
[----:B------:R-:W-:Y:S01]  /*11900*/  IMAD.WIDE.U32 R2, R5, R2, UR4 ;  /* 0x0000000405027e25 */ /* 0x000fe2000f8e0002 */
[----:B------:R-:W-:-:S03]  /*11910*/  ULDC.64 UR4, c[0x0][0x2d0] ;  /* 0x0000b40000047ab9 */ /* 0x000fc60000000a00 */
[----:B------:R-:W1:Y:S01]  /*11920*/  @P0 LDC R5, c[0x0][0x450] ;  /* 0x00011400ff050b82 */ /* 0x000e620000000800 */
[----:B------:R-:W-:Y:S01]  /*11930*/  IMAD.IADD R3, R3, 0x1, R0 ;  /* 0x0000000103037824 */ /* 0x000fe200078e0200 */
[----:B------:R-:W-:-:S05]  /*11940*/  LEA.HI R0, R9, R19, RZ, 0x1d ;  /* 0x0000001309007211 */ /* 0x000fca00078fe8ff */
[----:B-----5:R-:W-:-:S04]  /*11950*/  IMAD R0, R4, 0x80, R0 ;  /* 0x0000008004007824 */ /* 0x020fc800078e0200 */
        /* <DEDUP_REMOVED lines=17> */
[----:B------:R-:W-:-:S03]  /*11a70*/  ULDC UR4, c[0x0][0x2b8] ;  /* 0x0000ae0000047ab9 */ /* 0x000fc60000000800 */
[----:B------:R-:W-:Y:S01]  /*11a80*/  IADD3.X R2, R3, UR5, R4, P0, !PT ;  /* 0x0000000503027c10 */ /* 0x000fe200087fe404 */
[----:B------:R-:W-:Y:S01]  /*11a90*/  IMAD.SHL.U32 R3, R7, 0x80, RZ ;  /* 0x0000008007037824 */ /* 0x000fe200078e00ff */
[----:B------:R-:W-:Y:S01]  /*11aa0*/  ISETP.GE.AND P0, PT, R19, UR4, PT ;  /* 0x0000000413007c0c */ /* 0x000fe2000bf06270 */
[----:B------:R-:W-:Y:S01]  /*11ab0*/  IMAD.SHL.U32 R4, R7, 0x10, RZ ;  /* 0x0000001007047824 */ /* 0x000fe200078e00ff */
[----:B------:R-:W-:Y:S02]  /*11ac0*/  UMOV UR4, 0xffffffff ;  /* 0xffffffff00047882 */ /* 0x000fe40000000000 */
        /* <DEDUP_REMOVED lines=85> */
[----:B------:R0:W-:Y:S04]  /*12020*/  @!P1 LDGSTS.E.BYPASS.LTC128B.128 [R8+0x1f400], desc[UR38][R6.64], !P0 ;  /* 0x1f40000006089fae */ /* 0x0001e8000c101d66 */
[----:B0-----:R0:W1:Y:S02]  /*12030*/  SHFL.IDX PT, R6, R2, 0x7, 0x181f ;  /* 0x00f81f0002067f89 */ /* 0x00106400000e0000 */
.L_x_8019:
[----:B------:R-:W-:-:S05]  /*12040*/  VIADD R5, R5, 0x70 ;  /* 0x0000007005057836 */ /* 0x000fca0000000000 */
[----:B------:R-:W-:-:S13]  /*12050*/  ISETP.GE.AND P1, PT, R5, R3, PT ;  /* 0x000000030500720c */ /* 0x000fda0003f26270 */
[----:B0-----:R-:W-:Y:S01]  /*12060*/  @!P1 IADD3 R2, P2, R19, R0, RZ ;  /* 0x0000000013029210 */ /* 0x001fe20007f5e0ff */
[----:B------:R-:W-:Y:S02]  /*12070*/  @!P1 VIADD R5, R4, UR40 ;  /* 0x0000002804059c36 */ /* 0x000fe40008000000 */
[----:B------:R-:W-:Y:S02]  /*12080*/  IMAD.MOV.U32 R0, RZ, RZ, 0x1 ;  /* 0x00000001ff007424 */ /* 0x000fe400078e00ff */
[----:B-1----:R-:W-:-:S03]  /*12090*/  @!P1 IMAD.X R3, RZ, RZ, R6, P2 ;  /* 0x000000ffff039224 */ /* 0x002fc600010e0606 */
[----:B------:R-:W-:Y:S02]  /*120a0*/  SHF.L.U32 R0, R0, 0x1f, RZ ;  /* 0x0000001f00007819 */ /* 0x000fe400000006ff */
        /* <DEDUP_REMOVED lines=8> */
[----:B------:R-:W2:Y:S01]  /*12130*/  LDL R7, [R1+0x4] ;  /* 0x0000040001077983 */ /* 0x000ea20000100800 */
[----:B------:R-:W-:Y:S01]  /*12140*/  SYNCS.ARRIVE.TRANS64.A1T0 RZ, [UR40+0x2e800], RZ ;  /* 0x02e800ffffff79a7 */ /* 0x000fe20008100028 */
[----:B------:R-:W-:Y:S01]  /*12150*/  VIADD R17, R17, 0xfffffffe ;  /* 0xfffffffe11117836 */ /* 0x000fe20000000000 */
[----:B------:R-:W1:Y:S04]  /*12160*/  SYNCS.PHASECHK.TRANS64.TRYWAIT P0, [UR40+0x2e820], R0 ;  /* 0x02e82000ff0075a7 */ /* 0x000e680008000168 */
[----:B--2---:R-:W-:Y:S01]  /*12170*/  ISETP.GE.AND P1, PT, R17, R7, PT ;  /* 0x000000071100720c */ /* 0x004fe20003f26270 */
[----:B01----:R-:W-:-:S12]  /*12180*/  @!P0 BRA `(.L_x_7958) ;  /* 0x0000002c00108947 */ /* 0x003fd80003800000 */
.L_x_8020:
[----:B------:R-:W-:Y:S01]  /*12190*/  IMAD.MOV.U32 R21, RZ, RZ, 0x1 ;  /* 0x00000001ff157424 */ /* 0x000fe200078e00ff */
[----:B------:R-:W-:Y:S06]  /*121a0*/  @!P1 BRA `(.L_x_7959) ;  /* 0x0000001000289947 */ /* 0x000fec0003800000 */
[----:B------:R-:W2:Y:S01]  /*121b0*/  LDL R3, [R1+0x18] ;  /* 0x0000180001037983 */ /* 0x000ea20000100800 */
[----:B0-----:R-:W0:Y:S01]  /*121c0*/  S2R R2, SR_TID.X ;  /* 0x0000000000027919 */ /* 0x001e220000002100 */
[----:B------:R-:W-:Y:S01]  /*121d0*/  IMAD.MOV.U32 R6, RZ, RZ, 0x1 ;  /* 0x00000001ff067424 */ /* 0x000fe200078e00ff */
[----:B0-----:R-:W-:Y:S01]  /*121e0*/  LOP3.LUT P0, RZ, R2, 0x4, RZ, 0xc0, !PT ;  /* 0x0000000402ff7812 */ /* 0x001fe2000780c0ff */
[----:B------:R-:W-:-:S05]  /*121f0*/  IMAD.MOV.U32 R2, RZ, RZ, 0x40 ;  /* 0x00000040ff027424 */ /* 0x000fca00078e00ff */
[----:B------:R-:W-:-:S05]  /*12200*/  SEL R2, R2, 0xffffffc0, !P0 ;  /* 0xffffffc002027807 */ /* 0x000fca0004000000 */
[----:B------:R-:W-:Y:S01]  /*12210*/  IMAD.IADD R2, R2, 0x1, R18 ;  /* 0x0000000102027824 */ /* 0x000fe200078e0212 */
[C---:B--2---:R-:W-:Y:S02]  /*12220*/  LOP3.LUT R4, R3.reuse, 0x1, RZ, 0xfc, !PT ;  /* 0x0000000103047812 */ /* 0x044fe400078efcff */
[----:B------:R-:W-:-:S03]  /*12230*/  LOP3.LUT R0, R3, 0x2, RZ, 0xfc, !PT ;  /* 0x0000000203007812 */ /* 0x000fc600078efcff */
[----:B------:R-:W-:Y:S04]  /*12240*/  STL [R1+0x20], R4 ;  /* 0x0000200401007387 */ /* 0x000fe80000100800 */
[----:B------:R0:W-:Y:S02]  /*12250*/  STL [R1+0x1c], R0 ;  /* 0x00001c0001007387 */ /* 0x0001e40000100800 */
[----:B0-----:R-:W-:-:S07]  /*12260*/  IMAD.MOV.U32 R0, RZ, RZ, RZ ;  /* 0x000000ffff007224 */ /* 0x001fce00078e00ff */
.L_x_7976:
        /* <DEDUP_REMOVED lines=10> */
[----:B------:R-:W-:Y:S01]  /*12310*/  IMAD.MOV.U32 R7, RZ, RZ, R17 ;  /* 0x000000ffff077224 */ /* 0x000fe200078e0011 */
[----:B--2---:R-:W-:-:S13]  /*12320*/  ISETP.NE.AND P1, PT, R2, RZ, PT ;  /* 0x000000ff0200720c */ /* 0x004fda0003f25270 */
[----:B------:R-:W-:Y:S05]  /*12330*/  @!P1 BRA `(.L_x_7962) ;  /* 0x0000000000509947 */ /* 0x000fea0003800000 */
[----:B------:R-:W2:Y:S01]  /*12340*/  LDL R8, [R1+0x8] ;  /* 0x0000080001087983 */ /* 0x000ea20000100800 */
[----:B------:R-:W0:Y:S01]  /*12350*/  LDC R5, c[0x0][0x43c] ;  /* 0x00010f00ff057b82 */ /* 0x000e220000000800 */
[----:B------:R-:W-:Y:S02]  /*12360*/  ULDC.64 UR4, c[0x0][0x428] ;  /* 0x00010a0000047ab9 */ /* 0x000fe40000000a00 */
[----:B------:R-:W3:Y:S01]  /*12370*/  LDL R9, [R1] ;  /* 0x0000000001097983 */ /* 0x000ee20000100800 */
        /* <DEDUP_REMOVED lines=16> */
.L_x_7962:
[----:B0-----:R-:W-:Y:S01]  /*12480*/  LEA R4, R20, UR40, 0x3 ;  /* 0x0000002814047c11 */ /* 0x001fe2000f8e18ff */
[----:B------:R-:W0:Y:S01]  /*12490*/  S2R R2, SR_TID.X ;  /* 0x0000000000027919 */ /* 0x000e220000002100 */
[----:B------:R-:W-:-:S04]  /*124a0*/  SHF.L.U32 R3, R21, 0x1f, RZ ;  /* 0x0000001f15037819 */ /* 0x000fc800000006ff */
[----:B------:R-:W1:Y:S01]  /*124b0*/  SYNCS.PHASECHK.TRANS64.TRYWAIT P0, [R4+URZ+0x2e880], R3 ;  /* 0x02e88003040075a7 */ /* 0x000e62000800017f */
[----:B0-----:R-:W-:-:S04]  /*124c0*/  LOP3.LUT R2, R2, 0x7f, RZ, 0xc0, !PT ;  /* 0x0000007f02027812 */ /* 0x001fc800078ec0ff */
[----:B------:R-:W-:Y:S01]  /*124d0*/  ISETP.NE.AND P1, PT, R2, RZ, PT ;  /* 0x000000ff0200720c */ /* 0x000fe20003f25270 */
[----:B-1----:R-:W-:-:S12]  /*124e0*/  @!P0 BRA `(.L_x_7963) ;  /* 0x0000002800508947 */ /* 0x002fd80003800000 */
.L_x_8021:
        /* <DEDUP_REMOVED lines=9> */
.L_x_7965:
[----:B------:R-:W-:Y:S05]  /*12580*/  BSYNC B1 ;  /* 0x0000000000017941 */ /* 0x000fea0003800000 */
.L_x_7964:
        /* <DEDUP_REMOVED lines=16> */
.L_x_7966:
        /* <DEDUP_REMOVED lines=8> */
.L_x_8022:
        /* <DEDUP_REMOVED lines=11> */
.L_x_7969:
[----:B------:R-:W-:Y:S05]  /*127c0*/  BSYNC B1 ;  /* 0x0000000000017941 */ /* 0x000fea0003800000 */
.L_x_7968:
        /* <DEDUP_REMOVED lines=12> */
.L_x_7970:
[----:B------:R-:W-:-:S13]  /*12890*/  @P0 ELECT P1, URZ, PT ;  /* 0x00000000003f082f */ /* 0x000fda0003820000 */
[----:B------:R-:W-:Y:S01]  /*128a0*/  @P1 R2UR UR13, R16 ;  /* 0x00000000100d12ca */ /* 0x000fe200000e0000 */
[----:B------:R-:W-:Y:S01]  /*128b0*/  UMOV UR12, UR36 ;  /* 0x00000024000c7c82 */ /* 0x000fe20008000000 */
[----:B------:R-:W-:-:S11]  /*128c0*/  @P1 PLOP3.LUT P0, PT, P1, PT, PT, 0x8, 0x0 ;  /* 0x000000000000181c */ /* 0x000fd60000f0e170 */
[----:B------:R2:W-:Y:S01]  /*128d0*/  UTMALDG.4D [UR8], [UR4], desc[UR6] ;  /* 0x00000608040075b4 */ /* 0x0005e20008019000 */
[----:B------:R-:W-:Y:S01]  /*128e0*/  PLOP3.LUT P1, PT, PT, PT, PT, 0x8, 0x0 ;  /* 0x000000000000781c */ /* 0x000fe20003f2e170 */
[----:B--2---:R-:W-:-:S12]  /*128f0*/  @P0 BRA.U.ANY `(.L_x_7970) ;  /* 0xfffffffd00e40947 */ /* 0x004fd8000393ffff */
.L_x_7961:
[----:B------:R-:W-:Y:S05]  /*12900*/  BSYNC B0 ;  /* 0x0000000000007941 */ /* 0x000fea0003800000 */
.L_x_7960:
[----:B------:R-:W2:Y:S02]  /*12910*/  LDL R2, [R1+0x20] ;  /* 0x0000200001027983 */ /* 0x000ea40000100800 */
[----:B--2---:R-:W-:-:S13]  /*12920*/  ISETP.NE.AND P0, PT, R2, 0x3, PT ;  /* 0x000000030200780c */ /* 0x004fda0003f05270 */
[----:B------:R-:W-:Y:S05]  /*12930*/  @!P0 BRA `(.L_x_7971) ;  /* 0x0000000000048947 */ /* 0x000fea0003800000 */
[----:B------:R-:W-:Y:S01]  /*12940*/  BPT.TRAP 0x1 ;  /* 0x000000040000795c */ /* 0x000fe20000300000 */
.L_x_7971:
[----:B01----:R-:W2:Y:S01]  /*12950*/  LDL R3, [R1+0x1c] ;  /* 0x00001c0001037983 */ /* 0x003ea20000100800 */
[----:B------:R-:W-:Y:S02]  /*12960*/  LOP3.LUT R2, R6, 0x1, RZ, 0x3c, !PT ;  /* 0x0000000106027812 */ /* 0x000fe400078e3cff */
[----:B------:R-:W-:Y:S02]  /*12970*/  LEA R19, R0, UR40, 0x3 ;  /* 0x0000002800137c11 */ /* 0x000fe4000f8e18ff */
[----:B------:R-:W-:-:S04]  /*12980*/  SHF.L.U32 R2, R2, 0x1f, RZ ;  /* 0x0000001f02027819 */ /* 0x000fc800000006ff */
[----:B------:R-:W0:Y:S01]  /*12990*/  SYNCS.PHASECHK.TRANS64.TRYWAIT P0, [R19+URZ+0x2e870], R2 ;  /* 0x02e87002130075a7 */ /* 0x000e22000800017f */
[----:B--2---:R-:W-:Y:S01]  /*129a0*/  ISETP.NE.AND P1, PT, R3, 0x3, PT ;  /* 0x000000030300780c */ /* 0x004fe20003f25270 */
[----:B0-----:R-:W-:-:S12]  /*129b0*/  @!P0 BRA `(.L_x_7972) ;  /* 0x0000002400448947 */ /* 0x001fd80003800000 */
.L_x_8023:
[----:B------:R-:W-:Y:S05]  /*129c0*/  @!P1 BRA `(.L_x_7973) ;  /* 0x0000000000049947 */ /* 0x000fea0003800000 */
[----:B------:R-:W-:Y:S01]  /*129d0*/  BPT.TRAP 0x1 ;  /* 0x000000040000795c */ /* 0x000fe20000300000 */
.L_x_7973:
[----:B------:R-:W-:Y:S01]  /*129e0*/  SHF.L.U32 R3, R6, 0x1f, RZ ;  /* 0x0000001f06037819 */ /* 0x000fe200000006ff */
[----:B0-----:R-:W-:-:S03]  /*129f0*/  IMAD R2, R0, 0x7000, RZ ;  /* 0x0000700000027824 */ /* 0x001fc600078e02ff */
[----:B------:R-:W0:Y:S02]  /*12a00*/  SYNCS.PHASECHK.TRANS64.TRYWAIT P0, [R19+URZ+0x2e860], R3 ;  /* 0x02e86003130075a7 */ /* 0x000e24000800017f */
[----:B0-----:R-:W-:Y:S05]  /*12a10*/  @!P0 BRA `(.L_x_7974) ;  /* 0x0000002400408947 */ /* 0x001fea0003800000 */
.L_x_8024:
[----:B------:R-:W2:Y:S01]  /*12a20*/  LDL R12, [R1+0x10] ;  /* 0x00001000010c7983 */ /* 0x000ea20000100800 */
[----:B------:R-:W-:Y:S01]  /*12a30*/  LOP3.LUT R4, R2, R18, RZ, 0xfc, !PT ;  /* 0x0000001202047212 */ /* 0x000fe200078efcff */
[----:B------:R-:W-:Y:S05]  /*12a40*/  WARPSYNC.ALL ;  /* 0x0000000000007948 */ /* 0x000fea0003800000 */
[----:B------:R-:W1:Y:S01]  /*12a50*/  S2R R0, SR_TID.X ;  /* 0x0000000000007919 */ /* 0x000e620000002100 */
[----:B------:R-:W-:Y:S01]  /*12a60*/  IMAD.MOV.U32 R13, RZ, RZ, 0x40 ;  /* 0x00000040ff0d7424 */ /* 0x000fe200078e00ff */
[----:B------:R-:W3:Y:S01]  /*12a70*/  LDSM.16.MT88.4 R4, [R4+UR40+0xe400] ;  /* 0x00e400280404783b */ /* 0x000ee20008004200 */
[----:B-1----:R-:W-:Y:S01]  /*12a80*/  LOP3.LUT P0, RZ, R0, 0x4, RZ, 0xc0, !PT ;  /* 0x0000000400ff7812 */ /* 0x002fe2000780c0ff */
[----:B------:R-:W-:-:S03]  /*12a90*/  IMAD.U32 R0, RZ, RZ, UR40 ;  /* 0x00000028ff007e24 */ /* 0x000fc6000f8e00ff */
[----:B------:R-:W-:Y:S01]  /*12aa0*/  SEL R13, R13, 0xffffffc0, !P0 ;  /* 0xffffffc00d0d7807 */ /* 0x000fe20004000000 */
[----:B------:R-:W-:-:S04]  /*12ab0*/  VIADD R0, R0, 0x400 ;  /* 0x0000040000007836 */ /* 0x000fc80000000000 */
[----:B------:R-:W-:Y:S01]  /*12ac0*/  IMAD.IADD R13, R13, 0x1, R18 ;  /* 0x000000010d0d7824 */ /* 0x000fe200078e0212 */
[----:B---3--:R-:W-:-:S04]  /*12ad0*/  PRMT R8, R4, 0x6420, R5 ;  /* 0x0000642004087816 */ /* 0x008fc80000000005 */
[----:B0-----:R-:W-:Y:S02]  /*12ae0*/  IADD3 R3, R13, UR40, R2 ;  /* 0x000000280d037c10 */ /* 0x001fe4000fffe002 */
[----:B------:R-:W-:Y:S02]  /*12af0*/  PRMT R9, R4, 0x7531, R5 ;  /* 0x0000753104097816 */ /* 0x000fe40000000005 */
[C-C-:B------:R-:W-:Y:S02]  /*12b00*/  PRMT R10, R6.reuse, 0x6420, R7.reuse ;  /* 0x00006420060a7816 */ /* 0x140fe40000000007 */
[----:B------:R-:W-:Y:S02]  /*12b10*/  PRMT R11, R6, 0x7531, R7 ;  /* 0x00007531060b7816 */ /* 0x000fe40000000007 */
[----:B------:R-:W0:Y:S01]  /*12b20*/  LDSM.16.MT88.4 R4, [R3+0xe400] ;  /* 0x00e400000304783b */ /* 0x000e220000004200 */
[----:B--2---:R-:W-:-:S05]  /*12b30*/  IADD3 R0, R0, R2, R12 ;  /* 0x0000000200007210 */ /* 0x004fca0007ffe00c */
        /* <DEDUP_REMOVED lines=98> */
.L_x_7975:
        /* <DEDUP_REMOVED lines=15> */
.L_x_7959:
[----:B------:R-:W-:-:S07]  /*13250*/  IMAD.MOV.U32 R20, RZ, RZ, RZ ;  /* 0x000000ffff147224 */ /* 0x000fce00078e00ff */
.L_x_7977:
[----:B0-----:R-:W2:Y:S02]  /*13260*/  LDL R2, [R1+0x18] ;  /* 0x0000180001027983 */ /* 0x001ea40000100800 */
[----:B--2---:R-:W-:-:S04]  /*13270*/  LOP3.LUT R0, R2, 0x1, RZ, 0xfc, !PT ;  /* 0x0000000102007812 */ /* 0x004fc800078efcff */
[----:B------:R-:W-:-:S13]  /*13280*/  ISETP.NE.AND P0, PT, R0, 0x3, PT ;  /* 0x000000030000780c */ /* 0x000fda0003f05270 */
[----:B------:R-:W-:Y:S05]  /*13290*/  @!P0 BRA `(.L_x_7978) ;  /* 0x0000000000048947 */ /* 0x000fea0003800000 */
[----:B------:R-:W-:Y:S01]  /*132a0*/  BPT.TRAP 0x1 ;  /* 0x000000040000795c */ /* 0x000fe20000300000 */
.L_x_7978:
        /* <DEDUP_REMOVED lines=9> */
.L_x_8025:
[----:B------:R-:W-:Y:S05]  /*13340*/  BSYNC B0 ;  /* 0x0000000000007941 */ /* 0x000fea0003800000 */
.L_x_7979:
[----:B------:R-:W-:Y:S05]  /*13350*/  @!P1 BRA `(.L_x_7981) ;  /* 0x0000000000049947 */ /* 0x000fea0003800000 */
[----:B------:R-:W-:Y:S01]  /*13360*/  BPT.TRAP 0x1 ;  /* 0x000000040000795c */ /* 0x000fe20000300000 */
.L_x_7981:
[----:B0-----:R-:W2:Y:S01]  /*13370*/  LDL R2, [R1] ;  /* 0x0000000001027983 */ /* 0x001ea20000100800 */
[----:B------:R-:W-:Y:S01]  /*13380*/  SHF.L.U32 R0, R21, 0x1f, RZ ;  /* 0x0000001f15007819 */ /* 0x000fe200000006ff */
[----:B------:R-:W-:-:S03]  /*13390*/  IMAD R13, R20, 0x7000, RZ ;  /* 0x00007000140d7824 */ /* 0x000fc600078e02ff */
[----:B--2---:R0:W1:Y:S02]  /*133a0*/  SYNCS.PHASECHK.TRANS64.TRYWAIT P0, [R2+URZ+0x2e860], R0 ;  /* 0x02e86000020075a7 */ /* 0x004064000800017f */
[----:B0-----:R-:W-:Y:S01]  /*133b0*/  LOP3.LUT R2, R13, R18, RZ, 0xfc, !PT ;  /* 0x000000120d027212 */ /* 0x001fe200078efcff */
[----:B-1----:R-:W-:Y:S06]  /*133c0*/  @!P0 BRA `(.L_x_7982) ;  /* 0x0000001c00008947 */ /* 0x002fec0003800000 */
.L_x_8026:
[----:B------:R-:W2:Y:S01]  /*133d0*/  LDL.LU R12, [R1+0x10] ;  /* 0x00001000010c7983 */ /* 0x000ea20000300800 */
[----:B------:R-:W-:Y:S01]  /*133e0*/  IMAD.MOV.U32 R4, RZ, RZ, 0x40 ;  /* 0x00000040ff047424 */ /* 0x000fe200078e00ff */
[----:B0-----:R-:W0:Y:S01]  /*133f0*/  S2R R3, SR_TID.X ;  /* 0x0000000000037919 */ /* 0x001e220000002100 */
[----:B------:R-:W-:Y:S05]  /*13400*/  WARPSYNC.ALL ;  /* 0x0000000000007948 */ /* 0x000fea0003800000 */
[----:B------:R-:W1:Y:S01]  /*13410*/  LDSM.16.MT88.4 R8, [R2+UR40+0xe400] ;  /* 0x00e400280208783b */ /* 0x000e620008004200 */
[----:B0-----:R-:W-:Y:S01]  /*13420*/  LOP3.LUT P0, RZ, R3, 0x4, RZ, 0xc0, !PT ;  /* 0x0000000403ff7812 */ /* 0x001fe2000780c0ff */
[----:B------:R-:W-:-:S03]  /*13430*/  VIADD R3, R2, UR40 ;  /* 0x0000002802037c36 */ /* 0x000fc60008000000 */
[----:B------:R-:W-:-:S05]  /*13440*/  SEL R4, R4, 0xffffffc0, !P0 ;  /* 0xffffffc004047807 */ /* 0x000fca0004000000 */
[----:B------:R-:W-:-:S05]  /*13450*/  IMAD.IADD R3, R4, 0x1, R3 ;  /* 0x0000000104037824 */ /* 0x000fca00078e0203 */
[----:B------:R-:W0:Y:S01]  /*13460*/  LDSM.16.MT88.4 R4, [R3+0xe400] ;  /* 0x00e400000304783b */ /* 0x000e220000004200 */
[C-C-:B-1----:R-:W-:Y:S02]  /*13470*/  PRMT R14, R10.reuse, 0x6420, R11.reuse ;  /* 0x000064200a0e7816 */ /* 0x142fe4000000000b */
[----:B------:R-:W-:Y:S02]  /*13480*/  PRMT R15, R10, 0x7531, R11 ;  /* 0x000075310a0f7816 */ /* 0x000fe4000000000b */
[C-C-:B0-----:R-:W-:Y:S02]  /*13490*/  PRMT R10, R6.reuse, 0x6420, R7.reuse ;  /* 0x00006420060a7816 */ /* 0x141fe40000000007 */
[----:B------:R-:W-:Y:S02]  /*134a0*/  PRMT R11, R6, 0x7531, R7 ;  /* 0x00007531060b7816 */ /* 0x000fe40000000007 */
[----:B--2---:R-:W-:Y:S02]  /*134b0*/  IADD3 R0, R13, UR40, R12 ;  /* 0x000000280d007c10 */ /* 0x004fe4000fffe00c */
[----:B------:R-:W-:-:S02]  /*134c0*/  PRMT R12, R8, 0x6420, R9 ;  /* 0x00006420080c7816 */ /* 0x000fc40000000009 */
        /* <DEDUP_REMOVED lines=85> */
.L_x_7983:
        /* <DEDUP_REMOVED lines=15> */
.L_x_7942:
[----:B------:R-:W0:Y:S01]  /*13b10*/  S2R R4, SR_CgaCtaId ;  /* 0x0000000000047919 */ /* 0x000e220000008800 */
[----:B------:R-:W-:Y:S02]  /*13b20*/  MOV R3, 0x400 ;  /* 0x0000040000037802 */ /* 0x000fe40000000f00 */
[----:B------:R-:W-:Y:S02]  /*13b30*/  SHF.L.U32 R2, R2, 0x1f, RZ ;  /* 0x0000001f02027819 */ /* 0x000fe400000006ff */
[----:B0-----:R-:W-:-:S04]  /*13b40*/  LEA R7, R4, R3, 0x18 ;  /* 0x0000000304077211 */ /* 0x001fc800078ec0ff */
[----:B------:R-:W0:Y:S02]  /*13b50*/  SYNCS.PHASECHK.TRANS64.TRYWAIT P0, [R7+URZ+0x2e820], R2 ;  /* 0x02e82002070075a7 */ /* 0x000e24000800017f */
[----:B0-----:R-:W-:Y:S05]  /*13b60*/  @!P0 BRA `(.L_x_7984) ;  /* 0x0000001400308947 */ /* 0x001fea0003800000 */
.L_x_8027:
        /* <DEDUP_REMOVED lines=13> */
.L_x_7985:
        /* <DEDUP_REMOVED lines=12> */
.L_x_8028:
[----:B------:R-:W1:Y:S02]  /*13d00*/  SYNCS.PHASECHK.TRANS64.TRYWAIT P1, [R5+URZ], R2 ;  /* 0x00000002050075a7 */ /* 0x000e64000802017f */
[----:B-1----:R-:W-:Y:S05]  /*13d10*/  @!P1 BRA `(.L_x_7987) ;  /* 0x0000001000ec9947 */ /* 0x002fea0003800000 */
.L_x_8029:
[----:B------:R-:W-:Y:S05]  /*13d20*/  @!P0 BRA `(.L_x_7988) ;  /* 0x0000000000048947 */ /* 0x000fea0003800000 */
[----:B------:R-:W-:Y:S01]  /*13d30*/  BPT.TRAP 0x1 ;  /* 0x000000040000795c */ /* 0x000fe20000300000 */
.L_x_7988:
[----:B------:R-:W-:-:S04]  /*13d40*/  IMAD R0, R0, 0x8, R7 ;  /* 0x0000000800007824 */ /* 0x000fc800078e0207 */
[----:B------:R-:W2:Y:S02]  /*13d50*/  SYNCS.PHASECHK.TRANS64.TRYWAIT P1, [R0+URZ+0x2e860], R3 ;  /* 0x02e86003000075a7 */ /* 0x000ea4000802017f */
[----:B--2---:R-:W-:Y:S05]  /*13d60*/  @!P1 BRA `(.L_x_7989) ;  /* 0x0000001000ec9947 */ /* 0x004fea0003800000 */
.L_x_8030:
[----:B------:R-:W-:Y:S05]  /*13d70*/  @!P0 BRA `(.L_x_7990) ;  /* 0x0000000000048947 */ /* 0x000fea0003800000 */
[----:B------:R-:W-:Y:S01]  /*13d80*/  BPT.TRAP 0x1 ;  /* 0x000000040000795c */ /* 0x000fe20000300000 */
.L_x_7990:
[----:B-1----:R-:W-:-:S04]  /*13d90*/  IMAD R5, R4, 0x8, R7 ;  /* 0x0000000804057824 */ /* 0x002fc800078e0207 */
[----:B------:R-:W1:Y:S02]  /*13da0*/  SYNCS.PHASECHK.TRANS64.TRYWAIT P1, [R5+URZ+0x2e860], R2 ;  /* 0x02e86002050075a7 */ /* 0x000e64000802017f */
[----:B-1----:R-:W-:Y:S05]  /*13db0*/  @!P1 BRA `(.L_x_7991) ;  /* 0x0000001000ec9947 */ /* 0x002fea0003800000 */
.L_x_8031:
[----:B------:R-:W-:Y:S05]  /*13dc0*/  @!P0 BRA `(.L_x_7992) ;  /* 0x0000000000048947 */ /* 0x000fea0003800000 */
[----:B------:R-:W-:Y:S01]  /*13dd0*/  BPT.TRAP 0x1 ;  /* 0x000000040000795c */ /* 0x000fe20000300000 */
.L_x_7992:
[----:B------:R-:W3:Y:S02]  /*13de0*/  SYNCS.PHASECHK.TRANS64.TRYWAIT P0, [R0+URZ+0x2e880], R3 ;  /* 0x02e88003000075a7 */ /* 0x000ee4000800017f */
[----:B---3--:R-:W-:Y:S05]  /*13df0*/  @!P0 BRA `(.L_x_7993) ;  /* 0x0000001000f08947 */ /* 0x008fea0003800000 */
.L_x_7994:
[----:B----4-:R4:W0:Y:S02]  /*13e00*/  SYNCS.PHASECHK.TRANS64.TRYWAIT P0, [R5+URZ+0x2e880], R2 ;  /* 0x02e88002050075a7 */ /* 0x010824000800017f */
[----:B0-----:R-:W-:Y:S05]  /*13e10*/  @!P0 NANOSLEEP.SYNCS 0x989680 ;  /* 0x009896800000895d */ /* 0x001fea0003900000 */
[----:B------:R-:W0:Y:S02]  /*13e20*/  @!P0 SYNCS.PHASECHK.TRANS64 P0, [R5+URZ+0x2e880], R2 ;  /* 0x02e88002050085a7 */ /* 0x000e24000800007f */
[----:B0-----:R-:W-:Y:S05]  /*13e30*/  @!P0 BRA `(.L_x_7994) ;  /* 0xfffffffc00f08947 */ /* 0x001fea000383ffff */
.L_x_7901:
[----:B------:R-:W-:Y:S05]  /*13e40*/  BSYNC B6 ;  /* 0x0000000000067941 */ /* 0x000fea0003800000 */
.L_x_7898:
[----:B------:R-:W-:Y:S05]  /*13e50*/  EXIT ;  /* 0x000000000000794d */ /* 0x000fea0003800000 */
.L_x_7905:
[----:B-1----:R-:W-:-:S04]  /*13e60*/  IMAD.U32 R0, RZ, RZ, UR41 ;  /* 0x00000029ff007e24 */ /* 0x002fc8000f8e00ff */
[----:B------:R1:W2:Y:S03]  /*13e70*/  SYNCS.PHASECHK.TRANS64.TRYWAIT P0, [R0+URZ+0x2e800], R3 ;  /* 0x02e80003000075a7 */ /* 0x0002a6000800017f */
[----:B--2---:R-:W-:Y:S05]  /*13e80*/  @!P0 NANOSLEEP.SYNCS 0x989680 ;  /* 0x009896800000895d */ /* 0x004fea0003900000 */
[----:B------:R-:W2:Y:S02]  /*13e90*/  @!P0 SYNCS.PHASECHK.TRANS64 P0, [R0+URZ+0x2e800], R3 ;  /* 0x02e80003000085a7 */ /* 0x000ea4000800007f */
[----:B--2---:R-:W-:Y:S05]  /*13ea0*/  @!P0 BRA `(.L_x_7905) ;  /* 0xfffffffc00ec8947 */ /* 0x004fea000383ffff */
[----:B------:R-:W-:Y:S05]  /*13eb0*/  BRA `(.L_x_7995) ;  /* 0xfffffed400e47947 */ /* 0x000fea000383ffff */
.L_x_7909:
[----:B-1----:R-:W-:-:S04]  /*13ec0*/  IMAD.U32 R0, RZ, RZ, UR41 ;  /* 0x00000029ff007e24 */ /* 0x002fc8000f8e00ff */
[----:B------:R1:W3:Y:S03]  /*13ed0*/  SYNCS.PHASECHK.TRANS64.TRYWAIT P2, [R0+URZ+0x2e830], R3 ;  /* 0x02e83003000075a7 */ /* 0x0002e6000804017f */
[----:B---3--:R-:W-:Y:S05]  /*13ee0*/  @!P2 NANOSLEEP.SYNCS 0x989680 ;  /* 0x009896800000a95d */ /* 0x008fea0003900000 */
[----:B------:R-:W3:Y:S02]  /*13ef0*/  @!P2 SYNCS.PHASECHK.TRANS64 P2, [R0+URZ+0x2e830], R3 ;  /* 0x02e830030000a5a7 */ /* 0x000ee4000804007f */
[----:B---3--:R-:W-:Y:S05]  /*13f00*/  @!P2 BRA `(.L_x_7909) ;  /* 0xfffffffc00eca947 */ /* 0x008fea000383ffff */
[----:B------:R-:W-:Y:S05]  /*13f10*/  BRA `(.L_x_7908) ;  /* 0xfffffed800007947 */ /* 0x000fea000383ffff */
.L_x_7914:
[----:B-1----:R-:W-:-:S04]  /*13f20*/  IMAD.U32 R3, RZ, RZ, UR10 ;  /* 0x0000000aff037e24 */ /* 0x002fc8000f8e00ff */
[----:B------:R1:W2:Y:S03]  /*13f30*/  SYNCS.PHASECHK.TRANS64.TRYWAIT P3, [R3+URZ+0x2e830], R0 ;  /* 0x02e83000030075a7 */ /* 0x0002a6000806017f */
[----:B--2---:R-:W-:Y:S05]  /*13f40*/  @!P3 NANOSLEEP.SYNCS 0x989680 ;  /* 0x009896800000b95d */ /* 0x004fea0003900000 */
[----:B------:R-:W2:Y:S02]  /*13f50*/  @!P3 SYNCS.PHASECHK.TRANS64 P3, [R3+URZ+0x2e830], R0 ;  /* 0x02e830000300b5a7 */ /* 0x000ea4000806007f */
[----:B--2---:R-:W-:Y:S05]  /*13f60*/  @!P3 BRA `(.L_x_7914) ;  /* 0xfffffffc00ecb947 */ /* 0x004fea000383ffff */
[----:B------:R-:W-:Y:S05]  /*13f70*/  BRA `(.L_x_7911) ;  /* 0xffffff1800c07947 */ /* 0x000fea000383ffff */
.L_x_7918:
[----:B-1----:R-:W-:-:S04]  /*13f80*/  IMAD.U32 R3, RZ, RZ, UR10 ;  /* 0x0000000aff037e24 */ /* 0x002fc8000f8e00ff */
[----:B------:R1:W2:Y:S03]  /*13f90*/  SYNCS.PHASECHK.TRANS64.TRYWAIT P3, [R3+URZ+0x2e850], R0 ;  /* 0x02e85000030075a7 */ /* 0x0002a6000806017f */
[----:B--2---:R-:W-:Y:S05]  /*13fa0*/  @!P3 NANOSLEEP.SYNCS 0x989680 ;  /* 0x009896800000b95d */ /* 0x004fea0003900000 */
[----:B------:R-:W2:Y:S02]  /*13fb0*/  @!P3 SYNCS.PHASECHK.TRANS64 P3, [R3+URZ+0x2e850], R0 ;  /* 0x02e850000300b5a7 */ /* 0x000ea4000806007f */
[----:B--2---:R-:W-:Y:S05]  /*13fc0*/  @!P3 BRA `(.L_x_7918) ;  /* 0xfffffffc00ecb947 */ /* 0x004fea000383ffff */
[----:B------:R-:W-:Y:S05]  /*13fd0*/  BRA `(.L_x_7915) ;  /* 0xffffff2400b47947 */ /* 0x000fea000383ffff */
.L_x_7925:
[----:B-1----:R-:W-:-:S04]  /*13fe0*/  IMAD.U32 R3, RZ, RZ, UR7 ;  /* 0x00000007ff037e24 */ /* 0x002fc8000f8e00ff */
[----:B------:R1:W2:Y:S03]  /*13ff0*/  SYNCS.PHASECHK.TRANS64.TRYWAIT P2, [R3+URZ+0x2e830], R0 ;  /* 0x02e83000030075a7 */ /* 0x0002a6000804017f */
[----:B--2---:R-:W-:Y:S05]  /*14000*/  @!P2 NANOSLEEP.SYNCS 0x989680 ;  /* 0x009896800000a95d */ /* 0x004fea0003900000 */
[----:B------:R-:W2:Y:S02]  /*14010*/  @!P2 SYNCS.PHASECHK.TRANS64 P2, [R3+URZ+0x2e830], R0 ;  /* 0x02e830000300a5a7 */ /* 0x000ea4000804007f */
[----:B--2---:R-:W-:Y:S05]  /*14020*/  @!P2 BRA `(.L_x_7925) ;  /* 0xfffffffc00eca947 */ /* 0x004fea000383ffff */
[----:B------:R-:W-:Y:S05]  /*14030*/  BRA `(.L_x_7922) ;  /* 0xffffff5c00d87947 */ /* 0x000fea000383ffff */
.L_x_7929:
[----:B-1----:R-:W-:-:S04]  /*14040*/  IMAD.U32 R3, RZ, RZ, UR7 ;  /* 0x00000007ff037e24 */ /* 0x002fc8000f8e00ff */
[----:B------:R1:W2:Y:S03]  /*14050*/  SYNCS.PHASECHK.TRANS64.TRYWAIT P2, [R3+URZ+0x2e850], R0 ;  /* 0x02e85000030075a7 */ /* 0x0002a6000804017f */
[----:B--2---:R-:W-:Y:S05]  /*14060*/  @!P2 NANOSLEEP.SYNCS 0x989680 ;  /* 0x009896800000a95d */ /* 0x004fea0003900000 */
[----:B------:R-:W2:Y:S02]  /*14070*/  @!P2 SYNCS.PHASECHK.TRANS64 P2, [R3+URZ+0x2e850], R0 ;  /* 0x02e850000300a5a7 */ /* 0x000ea4000804007f */
[----:B--2---:R-:W-:Y:S05]  /*14080*/  @!P2 BRA `(.L_x_7929) ;  /* 0xfffffffc00eca947 */ /* 0x004fea000383ffff */
[----:B------:R-:W-:Y:S05]  /*14090*/  BRA `(.L_x_7926) ;  /* 0xffffff6800c87947 */ /* 0x000fea000383ffff */
.L_x_7935:
[----:B-1----:R-:W-:-:S04]  /*140a0*/  IMAD.U32 R5, RZ, RZ, UR5 ;  /* 0x00000005ff057e24 */ /* 0x002fc8000f8e00ff */
[----:B------:R1:W2:Y:S03]  /*140b0*/  SYNCS.PHASECHK.TRANS64.TRYWAIT P0, [R5+URZ+0x2e850], R6 ;  /* 0x02e85006050075a7 */ /* 0x0002a6000800017f */
[----:B--2---:R-:W-:Y:S05]  /*140c0*/  @!P0 NANOSLEEP.SYNCS 0x989680 ;  /* 0x009896800000895d */ /* 0x004fea0003900000 */
[----:B------:R-:W2:Y:S02]  /*140d0*/  @!P0 SYNCS.PHASECHK.TRANS64 P0, [R5+URZ+0x2e850], R6 ;  /* 0x02e85006050085a7 */ /* 0x000ea4000800007f */
[----:B--2---:R-:W-:Y:S05]  /*140e0*/  @!P0 BRA `(.L_x_7935) ;  /* 0xfffffffc00ec8947 */ /* 0x004fea000383ffff */
[----:B------:R-:W-:Y:S05]  /*140f0*/  BRA `(.L_x_7934) ;  /* 0xffffff9000e47947 */ /* 0x000fea000383ffff */
.L_x_7948:
[----:B------:R-:W-:Y:S02]  /*14100*/  IMAD.MOV.U32 R13, RZ, RZ, R6 ;  /* 0x000000ffff0d7224 */ /* 0x000fe400078e0006 */
[----:B------:R-:W-:Y:S02]  /*14110*/  IMAD.MOV.U32 R12, RZ, RZ, RZ ;  /* 0x000000ffff0c7224 */ /* 0x000fe400078e00ff */
[----:B------:R-:W-:Y:S02]  /*14120*/  IMAD.MOV.U32 R11, RZ, RZ, 0x1f ;  /* 0x0000001fff0b7424 */ /* 0x000fe400078e00ff */
[----:B------:R-:W-:-:S07]  /*14130*/  IMAD.MOV.U32 R15, RZ, RZ, -0x1 ;  /* 0xffffffffff0f7424 */ /* 0x000fce00078e00ff */
[----:B0-----:R-:W-:Y:S05]  /*14140*/  WARPSYNC.COLLECTIVE R15, `(.L_x_7996) ;  /* 0x000000000f087348 */ /* 0x001fea0003c00000 */
[----:B------:R1:W2:Y:S02]  /*14150*/  SHFL.IDX P6, R14, R13, R12, R11 ;  /* 0x0000000c0d0e7389 */ /* 0x0002a400000c000b */
[----:B012---:R-:W-:Y:S01]  /*14160*/  ENDCOLLECTIVE ;  /* 0x000000000000791b */ /* 0x007fe20003800000 */
.L_x_7996:
[----:B------:R-:W-:Y:S05]  /*14170*/  BRA `(.L_x_7997) ;  /* 0xffffffd000047947 */ /* 0x000fea000383ffff */
.L_x_7950:
[----:B------:R-:W-:Y:S01]  /*14180*/  BSSY B0, `(.L_x_7998) ;  /* 0x0000006000007945 */ /* 0x000fe20003800000 */
[----:B------:R-:W-:-:S07]  /*14190*/  IMAD.MOV.U32 R15, RZ, RZ, -0x1 ;  /* 0xffffffffff0f7424 */ /* 0x000fce00078e00ff */
[----:B-1----:R-:W-:Y:S05]  /*141a0*/  WARPSYNC.COLLECTIVE R15, `(.L_x_7999) ;  /* 0x000000000f0c7348 */ /* 0x002fea0003c00000 */
[----:B------:R-:W-:Y:S02]  /*141b0*/  ELECT P6, UR62, PT ;  /* 0x00000000003e782f */ /* 0x000fe400038c0000 */
[----:B------:R-:W-:Y:S01]  /*141c0*/  MOV R14, UR62 ;  /* 0x0000003e000e7c02 */ /* 0x000fe20008000f00 */
[----:B-1----:R-:W-:Y:S10]  /*141d0*/  ENDCOLLECTIVE ;  /* 0x000000000000791b */ /* 0x002ff40003800000 */
.L_x_7999:
[----:B------:R-:W-:Y:S05]  /*141e0*/  BSYNC B0 ;  /* 0x0000000000007941 */ /* 0x000fea0003800000 */
.L_x_7998:
[----:B------:R-:W-:Y:S05]  /*141f0*/  BRA `(.L_x_8000) ;  /* 0xffffffd000087947 */ /* 0x000fea000383ffff */
.L_x_7952:
[----:B0-----:R-:W-:-:S04]  /*14200*/  IMAD.U32 R3, RZ, RZ, UR40 ;  /* 0x00000028ff037e24 */ /* 0x001fc8000f8e00ff */
[----:B------:R0:W2:Y:S03]  /*14210*/  SYNCS.PHASECHK.TRANS64.TRYWAIT P0, [R3+URZ+0x2e880], R2 ;  /* 0x02e88002030075a7 */ /* 0x0000a6000800017f */
[----:B--2---:R-:W-:Y:S05]  /*14220*/  @!P0 NANOSLEEP.SYNCS 0x989680 ;  /* 0x009896800000895d */ /* 0x004fea0003900000 */
[----:B------:R-:W2:Y:S02]  /*14230*/  @!P0 SYNCS.PHASECHK.TRANS64 P0, [R3+URZ+0x2e880], R2 ;  /* 0x02e88002030085a7 */ /* 0x000ea4000800007f */
[----:B--2---:R-:W-:Y:S05]  /*14240*/  @!P0 BRA `(.L_x_7952) ;  /* 0xfffffffc00ec8947 */ /* 0x004fea000383ffff */
[----:B------:R-:W-:Y:S05]  /*14250*/  BRA `(.L_x_8001) ;  /* 0xffffffd000547947 */ /* 0x000fea000383ffff */
.L_x_7954:
[----:B0-----:R-:W-:-:S04]  /*14260*/  IMAD.U32 R3, RZ, RZ, UR40 ;  /* 0x00000028ff037e24 */ /* 0x001fc8000f8e00ff */
[----:B------:R0:W2:Y:S03]  /*14270*/  SYNCS.PHASECHK.TRANS64.TRYWAIT P0, [R3+URZ+0x2e840], R2 ;  /* 0x02e84002030075a7 */ /* 0x0000a6000800017f */
[----:B--2---:R-:W-:Y:S05]  /*14280*/  @!P0 NANOSLEEP.SYNCS 0x989680 ;  /* 0x009896800000895d */ /* 0x004fea0003900000 */
[----:B------:R-:W2:Y:S02]  /*14290*/  @!P0 SYNCS.PHASECHK.TRANS64 P0, [R3+URZ+0x2e840], R2 ;  /* 0x02e84002030085a7 */ /* 0x000ea4000800007f */
[----:B--2---:R-:W-:Y:S05]  /*142a0*/  @!P0 BRA `(.L_x_7954) ;  /* 0xfffffffc00ec8947 */ /* 0x004fea000383ffff */
[----:B------:R-:W-:Y:S05]  /*142b0*/  BRA `(.L_x_8002) ;  /* 0xffffffd000947947 */ /* 0x000fea000383ffff */
.L_x_7957:
        /* <DEDUP_REMOVED lines=8> */
.L_x_8003:
[----:B------:R-:W-:Y:S02]  /*14340*/  IMAD.MOV.U32 R13, RZ, RZ, R0 ;  /* 0x000000ffff0d7224 */ /* 0x000fe400078e0000 */
[----:B------:R-:W-:-:S07]  /*14350*/  IMAD.MOV.U32 R6, RZ, RZ, R14 ;  /* 0x000000ffff067224 */ /* 0x000fce00078e000e */
[----:B------:R-:W-:Y:S05]  /*14360*/  WARPSYNC.COLLECTIVE R15, `(.L_x_8004) ;  /* 0x000000000f087348 */ /* 0x000fea0003c00000 */
[----:B------:R0:W1:Y:S02]  /*14370*/  SHFL.IDX P6, R14, R13, R12, R11 ;  /* 0x0000000c0d0e7389 */ /* 0x00006400000c000b */
[----:B01----:R-:W-:Y:S01]  /*14380*/  ENDCOLLECTIVE ;  /* 0x000000000000791b */ /* 0x003fe20003800000 */
.L_x_8004:
        /* <DEDUP_REMOVED lines=10> */
.L_x_8005:
        /* <DEDUP_REMOVED lines=16> */
.L_x_8006:
[----:B------:R-:W-:Y:S02]  /*14530*/  @!P1 VIADD R8, R4, UR40 ;  /* 0x0000002804089c36 */ /* 0x000fe40008000000 */
[----:B------:R-:W-:Y:S02]  /*14540*/  IMAD.MOV.U32 R13, RZ, RZ, R2 ;  /* 0x000000ffff0d7224 */ /* 0x000fe400078e0002 */
[----:B------:R-:W-:Y:S02]  /*14550*/  IMAD.MOV.U32 R12, RZ, RZ, 0x2 ;  /* 0x00000002ff0c7424 */ /* 0x000fe400078e00ff */
[----:B------:R-:W-:-:S07]  /*14560*/  IMAD.MOV.U32 R7, RZ, RZ, R14 ;  /* 0x000000ffff077224 */ /* 0x000fce00078e000e */
[----:B------:R-:W-:Y:S05]  /*14570*/  WARPSYNC.COLLECTIVE R15, `(.L_x_8007) ;  /* 0x000000000f087348 */ /* 0x000fea0003c00000 */
[----:B------:R0:W1:Y:S02]  /*14580*/  SHFL.IDX P6, R14, R13, R12, R11 ;  /* 0x0000000c0d0e7389 */ /* 0x00006400000c000b */
[----:B01----:R-:W-:Y:S01]  /*14590*/  ENDCOLLECTIVE ;  /* 0x000000000000791b */ /* 0x003fe20003800000 */
.L_x_8007:
        /* <DEDUP_REMOVED lines=16> */
.L_x_8008:
[----:B------:R-:W-:Y:S02]  /*146a0*/  @!P1 VIADD R8, R4, UR40 ;  /* 0x0000002804089c36 */ /* 0x000fe40008000000 */
[----:B------:R-:W-:Y:S02]  /*146b0*/  IMAD.MOV.U32 R13, RZ, RZ, R2 ;  /* 0x000000ffff0d7224 */ /* 0x000fe400078e0002 */
[----:B------:R-:W-:Y:S02]  /*146c0*/  IMAD.MOV.U32 R12, RZ, RZ, 0x3 ;  /* 0x00000003ff0c7424 */ /* 0x000fe400078e00ff */
[----:B------:R-:W-:-:S07]  /*146d0*/  IMAD.MOV.U32 R7, RZ, RZ, R14 ;  /* 0x000000ffff077224 */ /* 0x000fce00078e000e */
[----:B------:R-:W-:Y:S05]  /*146e0*/  WARPSYNC.COLLECTIVE R15, `(.L_x_8009) ;  /* 0x000000000f087348 */ /* 0x000fea0003c00000 */
[----:B------:R0:W1:Y:S02]  /*146f0*/  SHFL.IDX P6, R14, R13, R12, R11 ;  /* 0x0000000c0d0e7389 */ /* 0x00006400000c000b */
[----:B01----:R-:W-:Y:S01]  /*14700*/  ENDCOLLECTIVE ;  /* 0x000000000000791b */ /* 0x003fe20003800000 */
.L_x_8009:
        /* <DEDUP_REMOVED lines=16> */
.L_x_8010:
[----:B------:R-:W-:Y:S02]  /*14810*/  @!P1 VIADD R8, R4, UR40 ;  /* 0x0000002804089c36 */ /* 0x000fe40008000000 */
[----:B------:R-:W-:Y:S02]  /*14820*/  IMAD.MOV.U32 R13, RZ, RZ, R2 ;  /* 0x000000ffff0d7224 */ /* 0x000fe400078e0002 */
[----:B------:R-:W-:Y:S02]  /*14830*/  IMAD.MOV.U32 R12, RZ, RZ, 0x4 ;  /* 0x00000004ff0c7424 */ /* 0x000fe400078e00ff */
[----:B------:R-:W-:-:S07]  /*14840*/  IMAD.MOV.U32 R7, RZ, RZ, R14 ;  /* 0x000000ffff077224 */ /* 0x000fce00078e000e */
[----:B------:R-:W-:Y:S05]  /*14850*/  WARPSYNC.COLLECTIVE R15, `(.L_x_8011) ;  /* 0x000000000f087348 */ /* 0x000fea0003c00000 */
[----:B------:R0:W1:Y:S02]  /*14860*/  SHFL.IDX P6, R14, R13, R12, R11 ;  /* 0x0000000c0d0e7389 */ /* 0x00006400000c000b */
[----:B01----:R-:W-:Y:S01]  /*14870*/  ENDCOLLECTIVE ;  /* 0x000000000000791b */ /* 0x003fe20003800000 */
.L_x_8011:
        /* <DEDUP_REMOVED lines=16> */
.L_x_8012:
[----:B------:R-:W-:Y:S02]  /*14980*/  @!P1 VIADD R8, R4, UR40 ;  /* 0x0000002804089c36 */ /* 0x000fe40008000000 */
[----:B------:R-:W-:Y:S02]  /*14990*/  IMAD.MOV.U32 R13, RZ, RZ, R2 ;  /* 0x000000ffff0d7224 */ /* 0x000fe400078e0002 */
[----:B------:R-:W-:Y:S02]  /*149a0*/  IMAD.MOV.U32 R12, RZ, RZ, 0x5 ;  /* 0x00000005ff0c7424 */ /* 0x000fe400078e00ff */
[----:B------:R-:W-:-:S07]  /*149b0*/  IMAD.MOV.U32 R7, RZ, RZ, R14 ;  /* 0x000000ffff077224 */ /* 0x000fce00078e000e */
[----:B------:R-:W-:Y:S05]  /*149c0*/  WARPSYNC.COLLECTIVE R15, `(.L_x_8013) ;  /* 0x000000000f087348 */ /* 0x000fea0003c00000 */
[----:B------:R0:W1:Y:S02]  /*149d0*/  SHFL.IDX P6, R14, R13, R12, R11 ;  /* 0x0000000c0d0e7389 */ /* 0x00006400000c000b */
[----:B01----:R-:W-:Y:S01]  /*149e0*/  ENDCOLLECTIVE ;  /* 0x000000000000791b */ /* 0x003fe20003800000 */
.L_x_8013:
        /* <DEDUP_REMOVED lines=16> */
.L_x_8014:
[----:B------:R-:W-:Y:S02]  /*14af0*/  @!P1 VIADD R8, R4, UR40 ;  /* 0x0000002804089c36 */ /* 0x000fe40008000000 */
[----:B------:R-:W-:Y:S02]  /*14b00*/  IMAD.MOV.U32 R13, RZ, RZ, R2 ;  /* 0x000000ffff0d7224 */ /* 0x000fe400078e0002 */
[----:B------:R-:W-:Y:S02]  /*14b10*/  IMAD.MOV.U32 R12, RZ, RZ, 0x6 ;  /* 0x00000006ff0c7424 */ /* 0x000fe400078e00ff */
[----:B------:R-:W-:-:S07]  /*14b20*/  IMAD.MOV.U32 R7, RZ, RZ, R14 ;  /* 0x000000ffff077224 */ /* 0x000fce00078e000e */
[----:B------:R-:W-:Y:S05]  /*14b30*/  WARPSYNC.COLLECTIVE R15, `(.L_x_8015) ;  /* 0x000000000f087348 */ /* 0x000fea0003c00000 */
[----:B------:R0:W1:Y:S02]  /*14b40*/  SHFL.IDX P6, R14, R13, R12, R11 ;  /* 0x0000000c0d0e7389 */ /* 0x00006400000c000b */
[----:B01----:R-:W-:Y:S01]  /*14b50*/  ENDCOLLECTIVE ;  /* 0x000000000000791b */ /* 0x003fe20003800000 */
.L_x_8015:
        /* <DEDUP_REMOVED lines=10> */
[----:B0-----:R-:W-:-:S07]  /*14c00*/  IMAD.MOV.U32 R6, RZ, RZ, R14 ;  /* 0x000000ffff067224 */ /* 0x001fce00078e000e */
[----:B------:R-:W-:Y:S05]  /*14c10*/  WARPSYNC.COLLECTIVE R15, `(.L_x_8016) ;  /* 0x000000000f087348 */ /* 0x000fea0003c00000 */
[----:B------:R0:W1:Y:S02]  /*14c20*/  SHFL.IDX P6, R14, R13, R12, R11 ;  /* 0x0000000c0d0e7389 */ /* 0x00006400000c000b */
[----:B01----:R-:W-:Y:S01]  /*14c30*/  ENDCOLLECTIVE ;  /* 0x000000000000791b */ /* 0x003fe20003800000 */
.L_x_8016:
        /* <DEDUP_REMOVED lines=9> */
.L_x_8017:
        /* <DEDUP_REMOVED lines=14> */
.L_x_8018:
[----:B------:R-:W-:Y:S01]  /*14db0*/  IMAD.MOV.U32 R0, RZ, RZ, R14 ;  /* 0x000000ffff007224 */ /* 0x000fe200078e000e */
[----:B------:R-:W-:Y:S06]  /*14dc0*/  BRA `(.L_x_8019) ;  /* 0xffffffd0009c7947 */ /* 0x000fec000383ffff */
.L_x_7958:
[----:B0-----:R-:W-:-:S04]  /*14dd0*/  IMAD.U32 R2, RZ, RZ, UR40 ;  /* 0x00000028ff027e24 */ /* 0x001fc8000f8e00ff */
[----:B------:R0:W1:Y:S03]  /*14de0*/  SYNCS.PHASECHK.TRANS64.TRYWAIT P0, [R2+URZ+0x2e820], R0 ;  /* 0x02e82000020075a7 */ /* 0x000066000800017f */
[----:B-1----:R-:W-:Y:S05]  /*14df0*/  @!P0 NANOSLEEP.SYNCS 0x989680 ;  /* 0x009896800000895d */ /* 0x002fea0003900000 */
[----:B------:R-:W1:Y:S02]  /*14e00*/  @!P0 SYNCS.PHASECHK.TRANS64 P0, [R2+URZ+0x2e820], R0 ;  /* 0x02e82000020085a7 */ /* 0x000e64000800007f */
[----:B-1----:R-:W-:Y:S05]  /*14e10*/  @!P0 BRA `(.L_x_7958) ;  /* 0xfffffffc00ec8947 */ /* 0x002fea000383ffff */
[----:B------:R-:W-:Y:S05]  /*14e20*/  BRA `(.L_x_8020) ;  /* 0xffffffd000d87947 */ /* 0x000fea000383ffff */
.L_x_7963:
[----:B0-----:R0:W1:Y:S02]  /*14e30*/  SYNCS.PHASECHK.TRANS64.TRYWAIT P0, [R4+URZ+0x2e880], R3 ;  /* 0x02e88003040075a7 */ /* 0x001064000800017f */
[----:B-1----:R-:W-:Y:S05]  /*14e40*/  @!P0 NANOSLEEP.SYNCS 0x989680 ;  /* 0x009896800000895d */ /* 0x002fea0003900000 */
[----:B------:R-:W1:Y:S02]  /*14e50*/  @!P0 SYNCS.PHASECHK.TRANS64 P0, [R4+URZ+0x2e880], R3 ;  /* 0x02e88003040085a7 */ /* 0x000e64000800007f */
[----:B-1----:R-:W-:Y:S05]  /*14e60*/  @!P0 BRA `(.L_x_7963) ;  /* 0xfffffffc00f08947 */ /* 0x002fea000383ffff */
[----:B------:R-:W-:Y:S05]  /*14e70*/  BRA `(.L_x_8021) ;  /* 0xffffffd4009c7947 */ /* 0x000fea000383ffff */
.L_x_7967:
[----:B-1----:R1:W2:Y:S02]  /*14e80*/  SYNCS.PHASECHK.TRANS64.TRYWAIT P0, [R4+URZ+0x2e840], R3 ;  /* 0x02e84003040075a7 */ /* 0x0022a4000800017f */
[----:B--2---:R-:W-:Y:S05]  /*14e90*/  @!P0 NANOSLEEP.SYNCS 0x989680 ;  /* 0x009896800000895d */ /* 0x004fea0003900000 */
[----:B------:R-:W2:Y:S02]  /*14ea0*/  @!P0 SYNCS.PHASECHK.TRANS64 P0, [R4+URZ+0x2e840], R3 ;  /* 0x02e84003040085a7 */ /* 0x000ea4000800007f */
[----:B--2---:R-:W-:Y:S05]  /*14eb0*/  @!P0 BRA `(.L_x_7967) ;  /* 0xfffffffc00f08947 */ /* 0x004fea000383ffff */
[----:B------:R-:W-:Y:S05]  /*14ec0*/  BRA `(.L_x_8022) ;  /* 0xffffffd800107947 */ /* 0x000fea000383ffff */
.L_x_7972:
[----:B0-----:R0:W1:Y:S02]  /*14ed0*/  SYNCS.PHASECHK.TRANS64.TRYWAIT P0, [R19+URZ+0x2e870], R2 ;  /* 0x02e87002130075a7 */ /* 0x001064000800017f */
[----:B-1----:R-:W-:Y:S05]  /*14ee0*/  @!P0 NANOSLEEP.SYNCS 0x989680 ;  /* 0x009896800000895d */ /* 0x002fea0003900000 */
[----:B------:R-:W1:Y:S02]  /*14ef0*/  @!P0 SYNCS.PHASECHK.TRANS64 P0, [R19+URZ+0x2e870], R2 ;  /* 0x02e87002130085a7 */ /* 0x000e64000800007f */
[----:B-1----:R-:W-:Y:S05]  /*14f00*/  @!P0 BRA `(.L_x_7972) ;  /* 0xfffffffc00f08947 */ /* 0x002fea000383ffff */
[----:B------:R-:W-:Y:S05]  /*14f10*/  BRA `(.L_x_8023) ;  /* 0xffffffd800a87947 */ /* 0x000fea000383ffff */
.L_x_7974:
[----:B0-----:R0:W1:Y:S02]  /*14f20*/  SYNCS.PHASECHK.TRANS64.TRYWAIT P0, [R19+URZ+0x2e860], R3 ;  /* 0x02e86003130075a7 */ /* 0x001064000800017f */
[----:B-1----:R-:W-:Y:S05]  /*14f30*/  @!P0 NANOSLEEP.SYNCS 0x989680 ;  /* 0x009896800000895d */ /* 0x002fea0003900000 */
[----:B------:R-:W1:Y:S02]  /*14f40*/  @!P0 SYNCS.PHASECHK.TRANS64 P0, [R19+URZ+0x2e860], R3 ;  /* 0x02e86003130085a7 */ /* 0x000e64000800007f */
[----:B-1----:R-:W-:Y:S05]  /*14f50*/  @!P0 BRA `(.L_x_7974) ;  /* 0xfffffffc00f08947 */ /* 0x002fea000383ffff */
[----:B------:R-:W-:Y:S05]  /*14f60*/  BRA `(.L_x_8024) ;  /* 0xffffffd800ac7947 */ /* 0x000fea000383ffff */
.L_x_7980:
[----:B0-----:R-:W2:Y:S02]  /*14f70*/  LDL R2, [R1] ;  /* 0x0000000001027983 */ /* 0x001ea40000100800 */
[----:B--2---:R0:W1:Y:S02]  /*14f80*/  SYNCS.PHASECHK.TRANS64.TRYWAIT P0, [R2+URZ+0x2e870], R0 ;  /* 0x02e87000020075a7 */ /* 0x004064000800017f */
[----:B-1----:R-:W-:Y:S05]  /*14f90*/  @!P0 NANOSLEEP.SYNCS 0x989680 ;  /* 0x009896800000895d */ /* 0x002fea0003900000 */
[----:B------:R-:W1:Y:S02]  /*14fa0*/  @!P0 SYNCS.PHASECHK.TRANS64 P0, [R2+URZ+0x2e870], R0 ;  /* 0x02e87000020085a7 */ /* 0x000e64000800007f */
[----:B-1----:R-:W-:Y:S05]  /*14fb0*/  @!P0 BRA `(.L_x_7980) ;  /* 0xfffffffc00ec8947 */ /* 0x002fea000383ffff */
[----:B------:R-:W-:Y:S05]  /*14fc0*/  BRA `(.L_x_8025) ;  /* 0xffffffe000dc7947 */ /* 0x000fea000383ffff */
.L_x_7982:
[----:B0-----:R-:W2:Y:S02]  /*14fd0*/  LDL R3, [R1] ;  /* 0x0000000001037983 */ /* 0x001ea40000100800 */
[----:B--2---:R0:W1:Y:S02]  /*14fe0*/  SYNCS.PHASECHK.TRANS64.TRYWAIT P0, [R3+URZ+0x2e860], R0 ;  /* 0x02e86000030075a7 */ /* 0x004064000800017f */
[----:B-1----:R-:W-:Y:S05]  /*14ff0*/  @!P0 NANOSLEEP.SYNCS 0x989680 ;  /* 0x009896800000895d */ /* 0x002fea0003900000 */
[----:B------:R-:W1:Y:S02]  /*15000*/  @!P0 SYNCS.PHASECHK.TRANS64 P0, [R3+URZ+0x2e860], R0 ;  /* 0x02e86000030085a7 */ /* 0x000e64000800007f */
[----:B-1----:R-:W-:Y:S05]  /*15010*/  @!P0 BRA `(.L_x_7982) ;  /* 0xfffffffc00ec8947 */ /* 0x002fea000383ffff */
[----:B------:R-:W-:Y:S05]  /*15020*/  BRA `(.L_x_8026) ;  /* 0xffffffe000e87947 */ /* 0x000fea000383ffff */
.L_x_7984:
[----:B0-----:R0:W1:Y:S02]  /*15030*/  SYNCS.PHASECHK.TRANS64.TRYWAIT P0, [R7+URZ+0x2e820], R2 ;  /* 0x02e82002070075a7 */ /* 0x001064000800017f */
[----:B-1----:R-:W-:Y:S05]  /*15040*/  @!P0 NANOSLEEP.SYNCS 0x989680 ;  /* 0x009896800000895d */ /* 0x002fea0003900000 */
[----:B------:R-:W1:Y:S02]  /*15050*/  @!P0 SYNCS.PHASECHK.TRANS64 P0, [R7+URZ+0x2e820], R2 ;  /* 0x02e82002070085a7 */ /* 0x000e64000800007f */
[----:B-1----:R-:W-:Y:S05]  /*15060*/  @!P0 BRA `(.L_x_7984) ;  /* 0xfffffffc00f08947 */ /* 0x002fea000383ffff */
[----:B------:R-:W-:Y:S05]  /*15070*/  BRA `(.L_x_8027) ;  /* 0xffffffe800bc7947 */ /* 0x000fea000383ffff */
.L_x_7986:
[----:B0-----:R0:W1:Y:S02]  /*15080*/  SYNCS.PHASECHK.TRANS64.TRYWAIT P1, [R6+URZ], R3 ;  /* 0x00000003060075a7 */ /* 0x001064000802017f */
[----:B-1----:R-:W-:Y:S05]  /*15090*/  @!P1 NANOSLEEP.SYNCS 0x989680 ;  /* 0x009896800000995d */ /* 0x002fea0003900000 */
[----:B------:R-:W1:Y:S02]  /*150a0*/  @!P1 SYNCS.PHASECHK.TRANS64 P1, [R6+URZ], R3 ;  /* 0x00000003060095a7 */ /* 0x000e64000802007f */
[----:B-1----:R-:W-:Y:S05]  /*150b0*/  @!P1 BRA `(.L_x_7986) ;  /* 0xfffffffc00f09947 */ /* 0x002fea000383ffff */
[----:B------:R-:W-:Y:S05]  /*150c0*/  BRA `(.L_x_8028) ;  /* 0xffffffec000c7947 */ /* 0x000fea000383ffff */
.L_x_7987:
[----:B-1----:R1:W2:Y:S02]  /*150d0*/  SYNCS.PHASECHK.TRANS64.TRYWAIT P1, [R5+URZ], R2 ;  /* 0x00000002050075a7 */ /* 0x0022a4000802017f */
[----:B--2---:R-:W-:Y:S05]  /*150e0*/  @!P1 NANOSLEEP.SYNCS 0x989680 ;  /* 0x009896800000995d */ /* 0x004fea0003900000 */
[----:B------:R-:W2:Y:S02]  /*150f0*/  @!P1 SYNCS.PHASECHK.TRANS64 P1, [R5+URZ], R2 ;  /* 0x00000002050095a7 */ /* 0x000ea4000802007f */
[----:B--2---:R-:W-:Y:S05]  /*15100*/  @!P1 BRA `(.L_x_7987) ;  /* 0xfffffffc00f09947 */ /* 0x004fea000383ffff */
[----:B------:R-:W-:Y:S05]  /*15110*/  BRA `(.L_x_8029) ;  /* 0xffffffec00007947 */ /* 0x000fea000383ffff */
.L_x_7989:
[----:B--2---:R2:W3:Y:S02]  /*15120*/  SYNCS.PHASECHK.TRANS64.TRYWAIT P1, [R0+URZ+0x2e860], R3 ;  /* 0x02e86003000075a7 */ /* 0x0044e4000802017f */
[----:B---3--:R-:W-:Y:S05]  /*15130*/  @!P1 NANOSLEEP.SYNCS 0x989680 ;  /* 0x009896800000995d */ /* 0x008fea0003900000 */
[----:B------:R-:W3:Y:S02]  /*15140*/  @!P1 SYNCS.PHASECHK.TRANS64 P1, [R0+URZ+0x2e860], R3 ;  /* 0x02e86003000095a7 */ /* 0x000ee4000802007f */
[----:B---3--:R-:W-:Y:S05]  /*15150*/  @!P1 BRA `(.L_x_7989) ;  /* 0xfffffffc00f09947 */ /* 0x008fea000383ffff */
[----:B------:R-:W-:Y:S05]  /*15160*/  BRA `(.L_x_8030) ;  /* 0xffffffec00007947 */ /* 0x000fea000383ffff */
.L_x_7991:
[----:B-1----:R1:W3:Y:S02]  /*15170*/  SYNCS.PHASECHK.TRANS64.TRYWAIT P1, [R5+URZ+0x2e860], R2 ;  /* 0x02e86002050075a7 */ /* 0x0022e4000802017f */
[----:B---3--:R-:W-:Y:S05]  /*15180*/  @!P1 NANOSLEEP.SYNCS 0x989680 ;  /* 0x009896800000995d */ /* 0x008fea0003900000 */
[----:B------:R-:W3:Y:S02]  /*15190*/  @!P1 SYNCS.PHASECHK.TRANS64 P1, [R5+URZ+0x2e860], R2 ;  /* 0x02e86002050095a7 */ /* 0x000ee4000802007f */
[----:B---3--:R-:W-:Y:S05]  /*151a0*/  @!P1 BRA `(.L_x_7991) ;  /* 0xfffffffc00f09947 */ /* 0x008fea000383ffff */
[----:B------:R-:W-:Y:S05]  /*151b0*/  BRA `(.L_x_8031) ;  /* 0xffffffec00007947 */ /* 0x000fea000383ffff */
.L_x_7993:
[----:B---3--:R3:W4:Y:S02]  /*151c0*/  SYNCS.PHASECHK.TRANS64.TRYWAIT P0, [R0+URZ+0x2e880], R3 ;  /* 0x02e88003000075a7 */ /* 0x008724000800017f */
[----:B----4-:R-:W-:Y:S05]  /*151d0*/  @!P0 NANOSLEEP.SYNCS 0x989680 ;  /* 0x009896800000895d */ /* 0x010fea0003900000 */
[----:B------:R-:W4:Y:S02]  /*151e0*/  @!P0 SYNCS.PHASECHK.TRANS64 P0, [R0+URZ+0x2e880], R3 ;  /* 0x02e88003000085a7 */ /* 0x000f24000800007f */
[----:B----4-:R-:W-:Y:S05]  /*151f0*/  @!P0 BRA `(.L_x_7993) ;  /* 0xfffffffc00f08947 */ /* 0x010fea000383ffff */
[----:B------:R-:W-:Y:S05]  /*15200*/  BRA `(.L_x_7994) ;  /* 0xffffffe800fc7947 */ /* 0x000fea000383ffff */
.L_x_8032:
        /* <DEDUP_REMOVED lines=15> */
.L_x_13282:


//--------------------- .text._ZN7cutlass13device_kernelIN5flash11enable_sm90INS1_16FlashAttnFwdSm90INS1_25CollectiveMainloopFwdSm90ILi2EN4cute5tupleIJNS5_1CILi1EEES8_S8_EEENS6_IJNS7_ILi128EEENS7_ILi224EEESA_EEELi128ENS_12float_e4m3_tEfNS_4arch4Sm90ELb1ELb0ELb0ELb1ELb0ELb0ELb0ELb1ELb1ELb1ELb1ELb0EEENS1_21CollectiveEpilogueFwdINS6_IJSA_SA_SB_EEES9_NS_10bfloat16_tESF_Li256ELb1ELb1ELb1ELb1EEENS1_36VarlenDynamicPersistentTileSchedulerILi128ELi224ELi256ELi128ELb1ELb1ELb1ELb1ELb1ELb1EEEEEEEEEvNT_6ParamsE --------------------------
	.section	.text._ZN7cutlass13device_kernelIN5flash11enable_sm90INS1_16FlashAttnFwdSm90INS1_25CollectiveMainloopFwdSm90ILi2EN4cute5tupleIJNS5_1CILi1EEES8_S8_EEENS6_IJNS7_ILi128EEENS7_ILi224EEESA_EEELi128ENS_12float_e4m3_tEfNS_4arch4Sm90ELb1ELb0ELb0ELb1ELb0ELb0ELb0ELb1ELb1ELb1ELb1ELb0EEENS1_21CollectiveEpilogueFwdINS6_IJSA_SA_SB_EEES9_NS_10bfloat16_tESF_Li256ELb1ELb1ELb1ELb1EEENS1_36VarlenDynamicPersistentTileSchedulerILi128ELi224ELi256ELi128ELb1ELb1ELb1ELb1ELb1ELb1EEEEEEEEEvNT_6ParamsE,"ax",@progbits
	.align	128
.text._ZN7cutlass13device_kernelIN5flash11enable_sm90INS1_16FlashAttnFwdSm90INS1_25CollectiveMainloopFwdSm90ILi2EN4cute5tupleIJNS5_1CILi1EEES8_S8_EEENS6_IJNS7_ILi128EEENS7_ILi224EEESA_EEELi128ENS_12float_e4m3_tEfNS_4arch4Sm90ELb1ELb0ELb0ELb1ELb0ELb0ELb0ELb1ELb1ELb1ELb1ELb0EEENS1_21CollectiveEpilogueFwdINS6_IJSA_SA_SB_EEES9_NS_10bfloat16_tESF_Li256ELb1ELb1ELb1ELb1EEENS1_36VarlenDynamicPersistentTileSchedulerILi128ELi224ELi256ELi128ELb1ELb1ELb1ELb1ELb1ELb1EEEEEEEEEvNT_6ParamsE:
        .type           _ZN7cutlass13device_kernelIN5flash11enable_sm90INS1_16FlashAttnFwdSm90INS1_25CollectiveMainloopFwdSm90ILi2EN4cute5tupleIJNS5_1CILi1EEES8_S8_EEENS6_IJNS7_ILi128EEENS7_ILi224EEESA_EEELi128ENS_12float_e4m3_tEfNS_4arch4Sm90ELb1ELb0ELb0ELb1ELb0ELb0ELb0ELb1ELb1ELb1ELb1ELb0EEENS1_21CollectiveEpilogueFwdINS6_IJSA_SA_SB_EEES9_NS_10bfloat16_tESF_Li256ELb1ELb1ELb1ELb1EEENS1_36VarlenDynamicPersistentTileSchedulerILi128ELi224ELi256ELi128ELb1ELb1ELb1ELb1ELb1ELb1EEEEEEEEEvNT_6ParamsE,@function
        .size           _ZN7cutlass13device_kernelIN5flash11enable_sm90INS1_16FlashAttnFwdSm90INS1_25CollectiveMainloopFwdSm90ILi2EN4cute5tupleIJNS5_1CILi1EEES8_S8_EEENS6_IJNS7_ILi128EEENS7_ILi224EEESA_EEELi128ENS_12float_e4m3_tEfNS_4arch4Sm90ELb1ELb0ELb0ELb1ELb0ELb0ELb0ELb1ELb1ELb1ELb1ELb0EEENS1_21CollectiveEpilogueFwdINS6_IJSA_SA_SB_EEES9_NS_10bfloat16_tESF_Li256ELb1ELb1ELb1ELb1EEENS1_36VarlenDynamicPersistentTileSchedulerILi128ELi224ELi256ELi128ELb1ELb1ELb1ELb1ELb1ELb1EEEEEEEEEvNT_6ParamsE,(.L_x_13283 - _ZN7cutlass13device_kernelIN5flash11enable_sm90INS1_16FlashAttnFwdSm90INS1_25CollectiveMainloopFwdSm90ILi2EN4cute5tupleIJNS5_1CILi1EEES8_S8_EEENS6_IJNS7_ILi128EEENS7_ILi224EEESA_EEELi128ENS_12float_e4m3_tEfNS_4arch4Sm90ELb1ELb0ELb0ELb1ELb0ELb0ELb0ELb1ELb1ELb1ELb1ELb0EEENS1_21CollectiveEpilogueFwdINS6_IJSA_SA_SB_EEES9_NS_10bfloat16_tESF_Li256ELb1ELb1ELb1ELb1EEENS1_36VarlenDynamicPersistentTileSchedulerILi128ELi224ELi256ELi128ELb1ELb1ELb1ELb1ELb1ELb1EEEEEEEEEvNT_6ParamsE)
        .other          _ZN7cutlass13device_kernelIN5flash11enable_sm90INS1_16FlashAttnFwdSm90INS1_25CollectiveMainloopFwdSm90ILi2EN4cute5tupleIJNS5_1CILi1EEES8_S8_EEENS6_IJNS7_ILi128EEENS7_ILi224EEESA_EEELi128ENS_12float_e4m3_tEfNS_4arch4Sm90ELb1ELb0ELb0ELb1ELb0ELb0ELb0ELb1ELb1ELb1ELb1ELb0EEENS1_21CollectiveEpilogueFwdINS6_IJSA_SA_SB_EEES9_NS_10bfloat16_tESF_Li256ELb1ELb1ELb1ELb1EEENS1_36VarlenDynamicPersistentTileSchedulerILi128ELi224ELi256ELi128ELb1ELb1ELb1ELb1ELb1ELb1EEEEEEEEEvNT_6ParamsE,@"STO_CUDA_ENTRY STV_DEFAULT"
_ZN7cutlass13device_kernelIN5flash11enable_sm90INS1_16FlashAttnFwdSm90INS1_25CollectiveMainloopFwdSm90ILi2EN4cute5tupleIJNS5_1CILi1EEES8_S8_EEENS6_IJNS7_ILi128EEENS7_ILi224EEESA_EEELi128ENS_12float_e4m3_tEfNS_4arch4Sm90ELb1ELb0ELb0ELb1ELb0ELb0ELb0ELb1ELb1ELb1ELb1ELb0EEENS1_21CollectiveEpilogueFwdINS6_IJSA_SA_SB_EEES9_NS_10bfloat16_tESF_Li256ELb1ELb1ELb1ELb1EEENS1_36VarlenDynamicPersistentTileSchedulerILi128ELi224ELi256ELi128ELb1ELb1ELb1ELb1ELb1ELb1EEEEEEEEEvNT_6ParamsE:
        /* <DEDUP_REMOVED lines=18> */
.L_x_8034:
[----:B------:R-:W-:Y:S05]  /*0120*/  BSYNC B0 ;  /* 0x0000000000007941 */ /* 0x000fea0003800000 */
.L_x_8033:
        /* <DEDUP_REMOVED lines=41> */
.L_x_8035:
        /* <DEDUP_REMOVED lines=22> */
.L_x_8036:
        /* <DEDUP_REMOVED lines=18> */
.L_x_8037:
        /* <DEDUP_REMOVED lines=22> */
.L_x_8038:
        /* <DEDUP_REMOVED lines=22> */
.L_x_8039:
[----:B------:R-:W-:Y:S01]  /*0900*/  PLOP3.LUT P0, PT, PT, PT, UP0, 0x80, 0x0 ;  /* 0x000000000000781c */ /* 0x000fe20003f0f008 */
[----:B------:R-:W-:Y:S01]  /*0910*/  UMOV UR38, 0x1 ;  /* 0x0000000100267882 */ /* 0x000fe20000000000 */
[----:B------:R-:W-:Y:S01]  /*0920*/  NOP ;  /* 0x0000000000007918 */ /* 0x000fe20000000000 */
[----:B------:R-:W-:Y:S01]  /*0930*/  USEL UR38, UR38, 0x2, !UP0 ;  /* 0x0000000226267887 */ /* 0x000fe2000c000000 */
[----:B------:R-:W-:Y:S01]  /*0940*/  ULDC.64 UR54, c[0x0][0x208] ;  /* 0x0000820000367ab9 */ /* 0x000fe20000000a00 */
[----:B012-4-:R-:W-:Y:S08]  /*0950*/  BAR.SYNC.DEFER_BLOCKING 0x0 ;  /* 0x0000000000007b1d */ /* 0x017ff00000010000 */
[----:B------:R-:W-:Y:S05]  /*0960*/  @!P0 BRA `(.L_x_8040) ;  /* 0x0000011c00048947 */ /* 0x000fea0003800000 */
.L_x_8041:
        /* <DEDUP_REMOVED lines=33> */
[----:B------:R-:W-:Y:S02]  /*0b80*/  SHF.R.S32.HI R6, RZ, 0x4, R3 ;  /* 0x00000004ff067819 */ /* 0x000fe40000011403 */
[----:B------:R-:W-:Y:S02]  /*0b90*/  SHF.R.S32.HI R7, RZ, 0x1f, R11 ;  /* 0x0000001fff077819 */ /* 0x000fe4000001140b */
[----:B------:R-:W-:-:S02]  /*0ba0*/  LOP3.LUT R4, R3, 0x3fffff0, RZ, 0xc0, !PT ;  /* 0x03fffff003047812 */ /* 0x000fc400078ec0ff */
[----:B------:R-:W-:Y:S02]  /*0bb0*/  LEA.HI R3, R3, R6, RZ, 0x1 ;  /* 0x0000000603037211 */ /* 0x000fe400078f08ff */
[----:B------:R-:W-:Y:S01]  /*0bc0*/  LEA.HI R8, R7, R11, RZ, 0x2 ;  /* 0x0000000b07087211 */ /* 0x000fe200078f10ff */
[----:B------:R-:W-:Y:S01]  /*0bd0*/  IMAD.IADD R4, R12, 0x1, -R4 ;  /* 0x000000010c047824 */ /* 0x000fe200078e0a04 */
[----:B------:R-:W-:Y:S02]  /*0be0*/  LOP3.LUT R3, R3, 0x1ffffffe, RZ, 0xc0, !PT ;  /* 0x1ffffffe03037812 */ /* 0x000fe400078ec0ff */
[--C-:B------:R-:W-:Y:S01]  /*0bf0*/  SHF.R.S32.HI R9, RZ, 0x2, R8.reuse ;  /* 0x00000002ff097819 */ /* 0x100fe20000011408 */
[----:B------:R-:W-:Y:S01]  /*0c00*/  IMAD R4, R4, 0x40, R5 ;  /* 0x0000004004047824 */ /* 0x000fe200078e0205 */
[----:B------:R-:W-:Y:S01]  /*0c10*/  SHF.R.S32.HI R10, RZ, 0x1f, R8 ;  /* 0x0000001fff0a7819 */ /* 0x000fe20000011408 */
[----:B------:R-:W-:Y:S01]  /*0c20*/  IMAD.IADD R3, R6, 0x1, -R3 ;  /* 0x0000000106037824 */ /* 0x000fe200078e0a03 */
[----:B------:R-:W-:-:S02]  /*0c30*/  SHF.R.S32.HI R6, RZ, 0x7, R2 ;  /* 0x00000007ff067819 */ /* 0x000fc40000011402 */
[----:B------:R-:W-:Y:S01]  /*0c40*/  LEA.HI R10, R10, R9, RZ, 0x3 ;  /* 0x000000090a0a7211 */ /* 0x000fe200078f18ff */
[----:B------:R-:W-:Y:S01]  /*0c50*/  IMAD R3, R3, 0x8, R4 ;  /* 0x0000000803037824 */ /* 0x000fe200078e0204 */
[----:B------:R-:W-:Y:S02]  /*0c60*/  LEA.HI R7, R7, R11, RZ, 0x5 ;  /* 0x0000000b07077211 */ /* 0x000fe400078f28ff */
[----:B------:R-:W-:Y:S02]  /*0c70*/  LOP3.LUT R10, R10, 0xfffffff8, RZ, 0xc0, !PT ;  /* 0xfffffff80a0a7812 */ /* 0x000fe400078ec0ff */
[----:B------:R-:W-:Y:S01]  /*0c80*/  LEA.HI R2, R2, R6, RZ, 0x1 ;  /* 0x0000000602027211 */ /* 0x000fe200078f08ff */
[----:B------:R0:W-:Y:S01]  /*0c90*/  STL [R1+0x40], R3 ;  /* 0x0000400301007387 */ /* 0x0001e20000100800 */
[----:B------:R-:W-:Y:S01]  /*0ca0*/  LEA.HI R5, R0, R12, RZ, 0x2 ;  /* 0x0000000c00057211 */ /* 0x000fe200078f10ff */
[----:B------:R-:W-:Y:S01]  /*0cb0*/  IMAD.IADD R10, R9, 0x1, -R10 ;  /* 0x00000001090a7824 */ /* 0x000fe200078e0a0a */
[----:B------:R-:W-:-:S02]  /*0cc0*/  SHF.R.S32.HI R7, RZ, 0x5, R7 ;  /* 0x00000005ff077819 */ /* 0x000fc40000011407 */
[----:B------:R-:W-:Y:S02]  /*0cd0*/  LOP3.LUT R2, R2, 0x3fffffe, RZ, 0xc0, !PT ;  /* 0x03fffffe02027812 */ /* 0x000fe400078ec0ff */
[----:B------:R-:W-:Y:S01]  /*0ce0*/  LEA.HI R0, R0, R12, RZ, 0x3 ;  /* 0x0000000c00007211 */ /* 0x000fe200078f18ff */
[----:B------:R-:W-:Y:S01]  /*0cf0*/  IMAD R7, R7, 0x10, R10 ;  /* 0x0000001007077824 */ /* 0x000fe200078e020a */
[----:B------:R-:W-:Y:S01]  /*0d00*/  LOP3.LUT R5, R5, 0xfffffffc, RZ, 0xc0, !PT ;  /* 0xfffffffc05057812 */ /* 0x000fe200078ec0ff */
[----:B------:R-:W-:Y:S01]  /*0d10*/  IMAD.IADD R2, R6, 0x1, -R2 ;  /* 0x0000000106027824 */ /* 0x000fe200078e0a02 */
[----:B------:R-:W-:Y:S02]  /*0d20*/  LOP3.LUT R22, R0, 0xfffffff8, RZ, 0xc0, !PT ;  /* 0xfffffff800167812 */ /* 0x000fe400078ec0ff */
[----:B------:R-:W-:Y:S01]  /*0d30*/  LOP3.LUT R8, R8, 0x7ffffffc, RZ, 0xc0, !PT ;  /* 0x7ffffffc08087812 */ /* 0x000fe200078ec0ff */
[----:B------:R-:W-:Y:S02]  /*0d40*/  IMAD.IADD R5, R12, 0x1, -R5 ;  /* 0x000000010c057824 */ /* 0x000fe400078e0a05 */
[----:B------:R-:W-:-:S02]  /*0d50*/  IMAD R2, R2, 0x40, R7 ;  /* 0x0000004002027824 */ /* 0x000fc400078e0207 */
[----:B------:R-:W-:Y:S01]  /*0d60*/  IMAD.IADD R22, R12, 0x1, -R22 ;  /* 0x000000010c167824 */ /* 0x000fe200078e0a16 */
[----:B0-----:R-:W-:Y:S01]  /*0d70*/  LEA.HI R3, R5, R5, RZ, 0x1 ;  /* 0x0000000505037211 */ /* 0x001fe200078f08ff */
[----:B------:R-:W-:Y:S01]  /*0d80*/  IMAD.IADD R8, R11, 0x1, -R8 ;  /* 0x000000010b087824 */ /* 0x000fe200078e0a08 */
[----:B------:R0:W-:Y:S01]  /*0d90*/  STL [R1+0x3c], R2 ;  /* 0x00003c0201007387 */ /* 0x0001e20000100800 */
[----:B------:R-:W-:Y:S01]  /*0da0*/  IMAD.SHL.U32 R16, R22, 0x8, RZ ;  /* 0x0000000816107824 */ /* 0x000fe200078e00ff */
[----:B------:R-:W-:Y:S01]  /*0db0*/  LOP3.LUT R4, R3, 0x1ffffffe, RZ, 0xc0, !PT ;  /* 0x1ffffffe03047812 */ /* 0x000fe200078ec0ff */
[----:B------:R-:W-:Y:S02]  /*0dc0*/  IMAD.SHL.U32 R17, R8, 0x2, RZ ;  /* 0x0000000208117824 */ /* 0x000fe400078e00ff */
[----:B------:R-:W-:Y:S01]  /*0dd0*/  VIADD R19, R16, 0x40 ;  /* 0x0000004010137836 */ /* 0x000fe20000000000 */
[----:B------:R-:W-:Y:S01]  /*0de0*/  SHF.R.S32.HI R3, RZ, 0x1f, R16 ;  /* 0x0000001fff037819 */ /* 0x000fe20000011410 */
[----:B------:R-:W-:Y:S01]  /*0df0*/  IMAD.IADD R4, R5, 0x1, -R4 ;  /* 0x0000000105047824 */ /* 0x000fe200078e0a04 */
[----:B------:R-:W-:Y:S01]  /*0e00*/  SHF.R.S32.HI R5, RZ, 0x3, R0 ;  /* 0x00000003ff057819 */ /* 0x000fe20000011400 */
[C---:B------:R-:W-:Y:S01]  /*0e10*/  VIADD R5, R17.reuse, 0x10 ;  /* 0x0000001011057836 */ /* 0x040fe20000000000 */
[----:B------:R-:W-:Y:S01]  /*0e20*/  SHF.R.S32.HI R0, RZ, 0x1f, R19 ;  /* 0x0000001fff007819 */ /* 0x000fe20000011413 */
        /* <DEDUP_REMOVED lines=26> */
[----:B------:R-:W-:-:S02]  /*0fd0*/  SHF.R.S32.HI R3, RZ, 0x1f, R228 ;  /* 0x0000001fff037819 */ /* 0x000fc400000114e4 */
[----:B0-----:R-:W-:-:S07]  /*0fe0*/  SHF.R.S32.HI R0, RZ, 0x1f, R23 ;  /* 0x0000001fff007819 */ /* 0x001fce0000011417 */
.L_x_8102:
[----:B012-4-:R-:W0:Y:S01]  /*0ff0*/  LDC.64 R2, c[0x0][0xc88] ;  /* 0x00032200ff027b82 */ /* 0x017e220000000a00 */
[----:B------:R-:W-:Y:S01]  /*1000*/  ULDC.64 UR8, c[0x0][0xa28] ;  /* 0x00028a0000087ab9 */ /* 0x000fe20000000a00 */
[----:B------:R-:W-:Y:S01]  /*1010*/  ULDC.64 UR10, c[0x0][0xa18] ;  /* 0x00028600000a7ab9 */ /* 0x000fe20000000a00 */
[----:B------:R-:W-:Y:S01]  /*1020*/  ULOP3.LUT UR4, UR6, 0xff000000, URZ, 0xc0, !UPT ;  /* 0xff00000006047892 */ /* 0x000fe2000f8ec03f */
[----:B------:R-:W-:Y:S01]  /*1030*/  ULDC UR7, c[0x0][0x424] ;  /* 0x0001090000077ab9 */ /* 0x000fe20000000800 */
[----:B0-----:R-:W-:-:S06]  /*1040*/  IMAD.WIDE R2, R31, 0x4, R2 ;  /* 0x000000041f027825 */ /* 0x001fcc00078e0202 */
[----:B------:R-:W2:Y:S01]  /*1050*/  LDG.E R2, desc[UR54][R2.64] ;  /* 0x0000003602027981 */ /* 0x000ea2000c1e1900 */
[----:B------:R-:W-:Y:S02]  /*1060*/  UISETP.NE.U32.AND UP0, UPT, UR8, URZ, UPT ;  /* 0x0000003f0800728c */ /* 0x000fe4000bf05070 */
        /* <DEDUP_REMOVED lines=14> */
[----:B---3--:R-:W-:-:S03]  /*1150*/  IMAD.U32 R4, RZ, RZ, UR10 ;  /* 0x0000000aff047e24 */ /* 0x008fc6000f8e00ff */
        /* <DEDUP_REMOVED lines=33> */
.L_x_8042:
        /* <DEDUP_REMOVED lines=8> */
.L_x_8043:
        /* <DEDUP_REMOVED lines=13> */
.L_x_8044:
        /* <DEDUP_REMOVED lines=96> */
.L_x_8045:
        /* <DEDUP_REMOVED lines=27> */
[----:B------:R-:W-:Y:S01]  /*1c70*/  CS2R R60, SRZ ;  /* 0x00000000003c7805 */ /* 0x000fe2000001ff00 */
[----:B------:R-:W-:Y:S01]  /*1c80*/  IMAD.MOV.U32 R90, RZ, RZ, RZ ;  /* 0x000000ffff5a7224 */ /* 0x000fe200078e00ff */
[----:B------:R-:W-:-:S02]  /*1c90*/  CS2R R62, SRZ ;  /* 0x00000000003e7805 */ /* 0x000fc4000001ff00 */
[----:B------:R-:W-:Y:S02]  /*1ca0*/  CS2R R58, SRZ ;  /* 0x00000000003a7805 */ /* 0x000fe4000001ff00 */
[----:B------:R-:W-:Y:S02]  /*1cb0*/  CS2R R68, SRZ ;  /* 0x0000000000447805 */ /* 0x000fe4000001ff00 */
[----:B------:R-:W-:Y:S02]  /*1cc0*/  PLOP3.LUT P1, PT, PT, PT, UP0, 0x80, 0x0 ;  /* 0x000000000000781c */ /* 0x000fe40003f2f008 */
        /* <DEDUP_REMOVED lines=48> */
.L_x_8047:
        /* <DEDUP_REMOVED lines=9> */
.L_x_8197:
[----:B------:R-:W-:Y:S05]  /*2060*/  @!P1 BRA `(.L_x_8049) ;  /* 0x0000000000049947 */ /* 0x000fea0003800000 */
[----:B------:R-:W-:Y:S01]  /*2070*/  BPT.TRAP 0x1 ;  /* 0x000000040000795c */ /* 0x000fe20000300000 */
.L_x_8049:
[----:B------:R-:W-:Y:S02]  /*2080*/  IMAD.U32 R2, RZ, RZ, UR53 ;  /* 0x00000035ff027e24 */ /* 0x000fe4000f8e00ff */
[----:B0-----:R-:W-:-:S03]  /*2090*/  IMAD.U32 R3, RZ, RZ, UR48 ;  /* 0x00000030ff037e24 */ /* 0x001fc6000f8e00ff */
[----:B------:R-:W-:Y:S02]  /*20a0*/  LEA R2, R2, UR41, 0x3 ;  /* 0x0000002902027c11 */ /* 0x000fe4000f8e18ff */
[----:B------:R-:W-:-:S04]  /*20b0*/  SHF.L.U32 R3, R3, 0x1f, RZ ;  /* 0x0000001f03037819 */ /* 0x000fc800000006ff */
[----:B------:R0:W1:Y:S01]  /*20c0*/  SYNCS.PHASECHK.TRANS64.TRYWAIT P0, [R2+URZ+0x2e830], R3 ;  /* 0x02e83003020075a7 */ /* 0x000062000800017f */
[----:B------:R-:W-:Y:S05]  /*20d0*/  @!P1 BRA `(.L_x_8050) ;  /* 0x0000000000049947 */ /* 0x000fea0003800000 */
[----:B------:R-:W-:Y:S01]  /*20e0*/  BPT.TRAP 0x1 ;  /* 0x000000040000795c */ /* 0x000fe20000300000 */
.L_x_8050:
[----:B-1----:R-:W-:Y:S05]  /*20f0*/  @P0 BRA `(.L_x_8051) ;  /* 0x0000000000080947 */ /* 0x002fea0003800000 */
[----:B------:R-:W1:Y:S02]  /*2100*/  SYNCS.PHASECHK.TRANS64.TRYWAIT P0, [R2+URZ+0x2e830], R3 ;  /* 0x02e83003020075a7 */ /* 0x000e64000800017f */
[----:B-1----:R-:W-:Y:S05]  /*2110*/  @!P0 BRA `(.L_x_8052) ;  /* 0x0000016800c48947 */ /* 0x002fea0003800000 */
.L_x_8051:
[----:B------:R-:W2:Y:S01]  /*2120*/  S2R R0, SR_TID.X ;  /* 0x0000000000007919 */ /* 0x000ea20000002100 */
[----:B------:R-:W-:-:S04]  /*2130*/  UIADD3 UR4, UR41, 0x20400, URZ ;  /* 0x0002040029047890 */ /* 0x000fc8000fffe03f */
[----:B------:R-:W-:-:S04]  /*2140*/  USHF.R.U32.HI UR4, URZ, 0x4, UR4 ;  /* 0x000000043f047899 */ /* 0x000fc80008011604 */
[----:B------:R-:W-:-:S06]  /*2150*/  ULOP3.LUT UR4, UR4, 0x3fff, URZ, 0xc0, !UPT ;  /* 0x00003fff04047892 */ /* 0x000fcc000f8ec03f */
[----:B------:R-:W-:Y:S01]  /*2160*/  IMAD.U32 R4, RZ, RZ, UR4 ;  /* 0x00000004ff047e24 */ /* 0x000fe2000f8e00ff */
[----:B------:R-:W-:Y:S05]  /*2170*/  WARPSYNC.ALL ;  /* 0x0000000000007948 */ /* 0x000fea0003800000 */
[----:B------:R-:W-:Y:S02]  /*2180*/  LOP3.LUT R4, R4, 0x10000, RZ, 0xfc, !PT ;  /* 0x0001000004047812 */ /* 0x000fe400078efcff */
[----:B--2---:R-:W-:Y:S02]  /*2190*/  LOP3.LUT P0, RZ, R0, 0x7f, RZ, 0xc0, !PT ;  /* 0x0000007f00ff7812 */ /* 0x004fe4000780c0ff */
[----:B------:R-:W-:Y:S01]  /*21a0*/  R2UR UR20, R4 ;  /* 0x00000000041472ca */ /* 0x000fe200000e0000 */
[----:B------:R-:W-:Y:S01]  /*21b0*/  ULOP3.LUT UR12, UR57, 0x10000, URZ, 0xfc, !UPT ;  /* 0x00010000390c7892 */ /* 0x000fe2000f8efc3f */
[----:B------:R-:W-:Y:S01]  /*21c0*/  WARPGROUP.ARRIVE ;  /* 0x00000000000079c5 */ /* 0x000fe20000000000 */
[----:B------:R-:W-:Y:S01]  /*21d0*/  UMOV UR17, 0x40000040 ;  /* 0x4000004000117882 */ /* 0x000fe20000000000 */
[----:B------:R-:W-:Y:S01]  /*21e0*/  UMOV UR19, 0x40000040 ;  /* 0x4000004000137882 */ /* 0x000fe20000000000 */
[----:B------:R-:W-:Y:S01]  /*21f0*/  UIADD3 UR6, UR12, 0x2, URZ ;  /* 0x000000020c067890 */ /* 0x000fe2000fffe03f */
[----:B------:R-:W-:Y:S01]  /*2200*/  VIADD R137, R18, UR36 ;  /* 0x0000002412897c36 */ /* 0x000fe20008000000 */
[----:B------:R-:W-:Y:S01]  /*2210*/  UMOV UR7, 0x40000040 ;  /* 0x4000004000077882 */ /* 0x000fe20000000000 */
[----:B------:R-:W-:Y:S01]  /*2220*/  UMOV UR16, UR12 ;  /* 0x0000000c00107c82 */ /* 0x000fe20008000000 */
[----:B------:R-:W-:Y:S01]  /*2230*/  UIADD3 UR10, UR12, 0x4, URZ ;  /* 0x000000040c0a7890 */ /* 0x000fe2000fffe03f */
[----:B------:R-:W-:Y:S01]  /*2240*/  IMAD.U32 R8, RZ, RZ, UR52 ;  /* 0x00000034ff087e24 */ /* 0x000fe2000f8e00ff */
[----:B------:R-:W-:Y:S01]  /*2250*/  UMOV UR11, 0x40000040 ;  /* 0x40000040000b7882 */ /* 0x000fe20000000000 */
[----:B------:R-:W-:Y:S01]  /*2260*/  UIADD3 UR12, UR12, 0x6, URZ ;  /* 0x000000060c0c7890 */ /* 0x000fe2000fffe03f */
[----:B01----:R-:W-:Y:S01]  /*2270*/  @!P0 VIADD R2, R2, 0x2e840 ;  /* 0x0002e84002028836 */ /* 0x003fe20000000000 */
[----:B------:R-:W-:Y:S01]  /*2280*/  UIMAD UR20, UR53, 0x700, UR20 ;  /* 0x00000700351478a4 */ /* 0x000fe2000f8e0214 */
[----:B------:R-:W-:Y:S01]  /*2290*/  UMOV UR15, 0x40000040 ;  /* 0x40000040000f7882 */ /* 0x000fe20000000000 */
[----:B------:R-:W-:-:S02]  /*22a0*/  UIADD3 UR57, UR56, -0x2, URZ ;  /* 0xfffffffe38397890 */ /* 0x000fc4000fffe03f */
[----:B------:R-:W-:-:S03]  /*22b0*/  UIADD3 UR4, UR20, 0x300, URZ ;  /* 0x0000030014047890 */ /* 0x000fc6000fffe03f */
[----:B------:R-:W-:Y:S01]  /*22c0*/  UMOV UR18, UR20 ;  /* 0x0000001400127c82 */ /* 0x000fe20008000000 */
[----:B------:R-:W-:Y:S01]  /*22d0*/  UIADD3 UR5, UR20, 0x400, URZ ;  /* 0x0000040014057890 */ /* 0x000fe2000fffe03f */
[----:B------:R-:W-:Y:S01]  /*22e0*/  QGMMA.64x32x32.F32.E4M3.E4M3 R120, gdesc[UR16], RZ, !UPT, gsb0 ;  /* 0x00600000107879f3 */ /* 0x000fe2000c0008ff */
[----:B------:R-:W-:Y:S01]  /*22f0*/  UIADD3 UR18, UR20, 0x100, URZ ;  /* 0x0000010014127890 */ /* 0x000fe2000fffe03f */
[----:B------:R-:W-:Y:S01]  /*2300*/  UMOV UR19, 0x40000040 ;  /* 0x4000004000137882 */ /* 0x000fe20000000000 */
[----:B------:R-:W-:Y:S02]  /*2310*/  UIADD3 UR8, UR20, 0x2, URZ ;  /* 0x0000000214087890 */ /* 0x000fe4000fffe03f */
[----:B------:R-:W-:Y:S02]  /*2320*/  UIADD3 UR9, UR20, 0x402, URZ ;  /* 0x0000040214097890 */ /* 0x000fe4000fffe03f */
[----:B------:R-:W-:Y:S02]  /*2330*/  UIADD3 UR13, UR20, 0x4, URZ ;  /* 0x00000004140d7890 */ /* 0x000fe4000fffe03f */
[----:B------:R-:W-:Y:S01]  /*2340*/  UIADD3 UR14, UR20, 0x6, URZ ;  /* 0x00000006140e7890 */ /* 0x000fe2000fffe03f */
        /* <DEDUP_REMOVED lines=63> */
[----:B------:R-:W-:Y:S02]  /*2740*/  ULDC UR13, c[0x0][0x448] ;  /* 0x00011200000d7ab9 */ /* 0x000fe40000000800 */
[----:B------:R-:W-:-:S03]  /*2750*/  UISETP.NE.AND UP0, UPT, UR13, 0x1, UPT ;  /* 0x000000010d00788c */ /* 0x000fc6000bf05270 */
[----:B------:R-:W-:-:S03]  /*2760*/  UMOV UR13, 0x40000040 ;  /* 0x40000040000d7882 */ /* 0x000fc60000000000 */
[----:B------:R-:W-:Y:S01]  /*2770*/  PLOP3.LUT P2, PT, PT, PT, UP0, 0x80, 0x0 ;  /* 0x000000000000781c */ /* 0x000fe20003f4f008 */
        /* <DEDUP_REMOVED lines=57> */
[----:B------:R-:W-:-:S03]  /*2b10*/  IADD3 R136, -R17, 0xe0, R136 ;  /* 0x000000e011887810 */ /* 0x000fc60007ffe188 */
[----:B------:R-:W-:Y:S01]  /*2b20*/  UMOV UR6, URZ ;  /* 0x0000003f00067c82 */ /* 0x000fe20008000000 */
[-CC-:B0-----:R-:W-:Y:S02]  /*2b30*/  VIADDMNMX R0, R0, R5.reuse, R136.reuse, PT ;  /* 0x0000000500007246 */ /* 0x181fe40003800188 */
[----:B-1----:R-:W-:Y:S02]  /*2b40*/  VIADDMNMX R5, R137, R5, R136, PT ;  /* 0x0000000589057246 */ /* 0x002fe40003800188 */
[C---:B------:R-:W-:Y:S02]  /*2b50*/  ISETP.GT.AND P3, PT, R0.reuse, RZ, PT ;  /* 0x000000ff0000720c */ /* 0x040fe40003f64270 */
[C---:B------:R-:W-:Y:S02]  /*2b60*/  ISETP.GT.AND P4, PT, R0.reuse, 0x1, PT ;  /* 0x000000010000780c */ /* 0x040fe40003f84270 */
[----:B------:R-:W-:Y:S01]  /*2b70*/  ISETP.GT.AND P5, PT, R0, 0x8, PT ;  /* 0x000000080000780c */ /* 0x000fe20003fa4270 */
[----:B------:R-:W-:-:S02]  /*2b80*/  WARPGROUP.DEPBAR.LE gsb0, 0x0 ;  /* 0x00008000000079c5 */ /* 0x000fc40000010000 */
[----:B------:R-:W-:-:S06]  /*2b90*/  WARPGROUP.ARRIVE ;  /* 0x00000000000079c5 */ /* 0x000fcc0000000000 */
[----:B------:R-:W-:Y:S01]  /*2ba0*/  QGMMA.64x32x32.F32.E4M3.E4M3 R24, gdesc[UR8], R24, gsb0 ;  /* 0x00600000081879f3 */ /* 0x000fe20008000818 */
[----:B------:R-:W-:Y:S01]  /*2bb0*/  @UP0 ULDC UR11, c[0x0][0x450] ;  /* 0x00011400000b0ab9 */ /* 0x000fe20000000800 */
[----:B------:R-:W-:Y:S01]  /*2bc0*/  UMOV UR10, UR36 ;  /* 0x00000024000a7c82 */ /* 0x000fe20008000000 */
[----:B------:R-:W-:-:S04]  /*2bd0*/  @UP0 USHF.R.U32.HI UR10, URZ, UR11, UR7 ;  /* 0x0000000b3f0a0299 */ /* 0x000fc80008011607 */
[----:B------:R-:W-:-:S04]  /*2be0*/  UIADD3 UR7, UR10, UR51, -UR52 ;  /* 0x000000330a077290 */ /* 0x000fc8000fffe834 */
[----:B------:R-:W-:-:S04]  /*2bf0*/  UIMAD.WIDE UR6, UR7, -0x6db6db6d, UR6 ;  /* 0x92492493070678a5 */ /* 0x000fc8000f8e0206 */
[----:B------:R-:W-:-:S04]  /*2c00*/  USHF.R.U32.HI UR6, URZ, 0x1f, UR7 ;  /* 0x0000001f3f067899 */ /* 0x000fc80008011607 */
[----:B------:R-:W-:-:S04]  /*2c10*/  ULEA.HI.SX32 UR6, UR7, UR6, 0x19 ;  /* 0x0000000607067291 */ /* 0x000fc8000f8fca3f */
[----:B------:R-:W-:-:S04]  /*2c20*/  UISETP.LT.AND UP1, UPT, UR39, UR6, UPT ;  /* 0x000000062700728c */ /* 0x000fc8000bf21270 */
[----:B------:R-:W-:-:S04]  /*2c30*/  USEL UR56, UR39, UR6, !UP1 ;  /* 0x0000000627387287 */ /* 0x000fc8000c800000 */
[----:B------:R-:W-:Y:S01]  /*2c40*/  UISETP.GE.AND UP1, UPT, UR57, UR56, UPT ;  /* 0x000000383900728c */ /* 0x000fe2000bf26270 */
        /* <DEDUP_REMOVED lines=198> */
[----:B------:R-:W-:Y:S01]  /*38b0*/  FMNMX.FTZ R0, R36, R3, !PT ;  /* 0x0000000324007209 */ /* 0x000fe20007810000 */
[----:B------:R-:W-:Y:S01]  /*38c0*/  IMAD.U32 R3, RZ, RZ, UR42 ;  /* 0x0000002aff037e24 */ /* 0x000fe2000f8e00ff */
[----:B------:R-:W-:-:S02]  /*38d0*/  ISETP.GT.AND P4, PT, R5, 0x1, PT ;  /* 0x000000010500780c */ /* 0x000fc40003f84270 */
[----:B------:R-:W-:Y:S02]  /*38e0*/  FMNMX.FTZ R9, R37, R0, !PT ;  /* 0x0000000025097209 */ /* 0x000fe40007810000 */
[----:B------:R-:W-:Y:S02]  /*38f0*/  FSEL R123, R123, -INF , P4 ;  /* 0xff8000007b7b7808 */ /* 0x000fe40002000000 */
[C---:B------:R-:W-:Y:S01]  /*3900*/  ISETP.GT.AND P4, PT, R5.reuse, 0x10, PT ;  /* 0x000000100500780c */ /* 0x040fe20003f84270 */
[----:B------:R-:W0:Y:S03]  /*3910*/  SHFL.BFLY PT, R0, R9, 0x2, 0x1f ;  /* 0x0c401f0009007f89 */ /* 0x000e2600000e0000 */
        /* <DEDUP_REMOVED lines=10> */
[----:B------:R-:W-:Y:S01]  /*39c0*/  ISETP.GT.AND P4, PT, R5, 0x39, PT ;  /* 0x000000390500780c */ /* 0x000fe20003f84270 */
[----:B------:R-:W0:Y:S03]  /*39d0*/  SHFL.BFLY PT, R0, R11, 0x1, 0x1f ;  /* 0x0c201f000b007f89 */ /* 0x000e2600000e0000 */
[----:B------:R-:W-:-:S02]  /*39e0*/  FSEL R119, R119, -INF , P4 ;  /* 0xff80000077777808 */ /* 0x000fc40002000000 */
        /* <DEDUP_REMOVED lines=9> */
[C---:B------:R-:W-:Y:S01]  /*3a80*/  FSETP.NEU.FTZ.AND P3, PT, R0.reuse, -INF , PT ;  /* 0xff8000000000780b */ /* 0x040fe20003f7d000 */
[----:B------:R-:W-:-:S01]  /*3a90*/  FFMA.FTZ R3, R0, R3, -8 ;  /* 0xc100000000037423 */ /* 0x000fc20000010003 */
[----:B------:R-:W-:-:S04]  /*3aa0*/  ISETP.GT.AND P4, PT, R5, 0x61, PT ;  /* 0x000000610500780c */ /* 0x000fc80003f84270 */
        /* <DEDUP_REMOVED lines=35> */
[----:B------:R0:W-:Y:S01]  /*3ce0*/  MUFU.EX2 R106, R101 ;  /* 0x00000065006a7308 */ /* 0x0001e20000000800 */
[----:B------:R-:W-:Y:S01]  /*3cf0*/  ISETP.GT.AND P3, PT, R5, 0x28, PT ;  /* 0x000000280500780c */ /* 0x000fe20003f64270 */
[--C-:B------:R-:W-:Y:S01]  /*3d00*/  FFMA.FTZ R92, R150, UR42, -R3.reuse ;  /* 0x0000002a965c7c23 */ /* 0x100fe20008010803 */
[----:B------:R-:W-:Y:S01]  /*3d10*/  FMNMX.FTZ R132, R89, R132, !PT ;  /* 0x0000008459847209 */ /* 0x000fe20007810000 */
[--C-:B------:R-:W-:Y:S01]  /*3d20*/  FFMA.FTZ R21, R152, UR42, -R3.reuse ;  /* 0x0000002a98157c23 */ /* 0x100fe20008010803 */
[----:B------:R-:W-:Y:S01]  /*3d30*/  FSEL R110, R110, -INF , P3 ;  /* 0xff8000006e6e7808 */ /* 0x000fe20001800000 */
[--C-:B------:R-:W-:Y:S01]  /*3d40*/  FFMA.FTZ R100, R154, UR42, -R3.reuse ;  /* 0x0000002a9a647c23 */ /* 0x100fe20008010803 */
[----:B------:R-:W-:Y:S01]  /*3d50*/  FMNMX.FTZ R97, R107, R132, !PT ;  /* 0x000000846b617209 */ /* 0x000fe20007810000 */
[--C-:B------:R-:W-:Y:S01]  /*3d60*/  FFMA.FTZ R73, R160, UR42, -R3.reuse ;  /* 0x0000002aa0497c23 */ /* 0x100fe20008010803 */
        /* <DEDUP_REMOVED lines=13> */
[----:B------:R1:W-:Y:S01]  /*3e40*/  MUFU.EX2 R97, R105 ;  /* 0x0000006900617308 */ /* 0x0003e20000000800 */
[----:B0-----:R-:W-:Y:S01]  /*3e50*/  FMNMX.FTZ R101, R115, R124, !PT ;  /* 0x0000007c73657209 */ /* 0x001fe20007810000 */
        /* <DEDUP_REMOVED lines=8> */
[----:B------:R0:W-:Y:S01]  /*3ee0*/  MUFU.EX2 R90, R109 ;  /* 0x0000006d005a7308 */ /* 0x0001e20000000800 */
[----:B------:R-:W-:Y:S01]  /*3ef0*/  ISETP.GT.AND P3, PT, R5, 0x48, PT ;  /* 0x000000480500780c */ /* 0x000fe20003f64270 */
[--C-:B------:R-:W-:Y:S01]  /*3f00*/  FFMA.FTZ R25, R25, UR42, -R3.reuse ;  /* 0x0000002a19197c23 */ /* 0x100fe20008010803 */
[----:B------:R-:W-:Y:S01]  /*3f10*/  FMNMX.FTZ R120, R101, R120, !PT ;  /* 0x0000007865787209 */ /* 0x000fe20007810000 */
[--C-:B------:R-:W-:Y:S01]  /*3f20*/  FFMA.FTZ R28, R28, UR42, -R3.reuse ;  /* 0x0000002a1c1c7c23 */ /* 0x100fe20008010803 */
[----:B-1----:R-:W-:Y:S01]  /*3f30*/  FSEL R105, R94, -INF , P3 ;  /* 0xff8000005e697808 */ /* 0x002fe20001800000 */
[--C-:B------:R-:W-:Y:S01]  /*3f40*/  FFMA.FTZ R29, R29, UR42, -R3.reuse ;  /* 0x0000002a1d1d7c23 */ /* 0x100fe20008010803 */
[----:B------:R-:W-:Y:S01]  /*3f50*/  FMNMX.FTZ R120, R91, R120, !PT ;  /* 0x000000785b787209 */ /* 0x000fe20007810000 */
[----:B------:R1:W-:Y:S01]  /*3f60*/  MUFU.EX2 R94, R116 ;  /* 0x00000074005e7308 */ /* 0x0003e20000000800 */
[----:B------:R-:W-:Y:S01]  /*3f70*/  ISETP.GT.AND P3, PT, R5, 0x50, PT ;  /* 0x000000500500780c */ /* 0x000fe20003f64270 */
[--C-:B0-----:R-:W-:Y:S01]  /*3f80*/  FFMA.FTZ R109, R96, UR42, -R3.reuse ;  /* 0x0000002a606d7c23 */ /* 0x101fe20008010803 */
[----:B------:R-:W-:Y:S01]  /*3f90*/  FMNMX.FTZ R120, R105, R120, !PT ;  /* 0x0000007869787209 */ /* 0x000fe20007810000 */
[--C-:B------:R-:W-:Y:S01]  /*3fa0*/  FFMA.FTZ R32, R32, UR42, -R3.reuse ;  /* 0x0000002a20207c23 */ /* 0x100fe20008010803 */
[----:B------:R-:W-:Y:S01]  /*3fb0*/  FSEL R98, R98, -INF , P3 ;  /* 0xff80000062627808 */ /* 0x000fe20001800000 */
[--C-:B------:R-:W-:Y:S01]  /*3fc0*/  FFMA.FTZ R33, R33, UR42, -R3.reuse ;  /* 0x0000002a21217c23 */ /* 0x100fe20008010803 */
[----:B------:R-:W-:Y:S01]  /*3fd0*/  FMNMX.FTZ R113, R95, R120, !PT ;  /* 0x000000785f717209 */ /* 0x000fe20007810000 */
[--C-:B------:R-:W-:Y:S01]  /*3fe0*/  FFMA.FTZ R36, R36, UR42, -R3.reuse ;  /* 0x0000002a24247c23 */ /* 0x100fe20008010803 */
[----:B------:R-:W-:Y:S01]  /*3ff0*/  ISETP.GT.AND P3, PT, R5, 0x58, PT ;  /* 0x000000580500780c */ /* 0x000fe20003f64270 */
[----:B-1----:R-:W-:Y:S01]  /*4000*/  FFMA.FTZ R116, R68, UR42, -R3 ;  /* 0x0000002a44747c23 */ /* 0x002fe20008010803 */
[----:B------:R-:W-:Y:S01]  /*4010*/  FMNMX.FTZ R96, R98, R113, !PT ;  /* 0x0000007162607209 */ /* 0x000fe20007810000 */
[----:B------:R-:W-:Y:S01]  /*4020*/  MUFU.EX2 R7, R7 ;  /* 0x0000000700077308 */ /* 0x000fe20000000800 */
[----:B------:R-:W-:-:S02]  /*4030*/  FSEL R102, R102, -INF , P3 ;  /* 0xff80000066667808 */ /* 0x000fc40001800000 */
[----:B------:R-:W-:Y:S01]  /*4040*/  FMNMX.FTZ R113, R99, R96, !PT ;  /* 0x0000006063717209 */ /* 0x000fe20007810000 */
[----:B------:R-:W-:-:S01]  /*4050*/  FFMA.FTZ R96, R20, UR42, -R3 ;  /* 0x0000002a14607c23 */ /* 0x000fc20008010803 */
[----:B------:R-:W-:Y:S02]  /*4060*/  ISETP.GT.AND P3, PT, R5, 0x60, PT ;  /* 0x000000600500780c */ /* 0x000fe40003f64270 */
[----:B------:R-:W-:Y:S01]  /*4070*/  FMNMX.FTZ R20, R102, R113, !PT ;  /* 0x0000007166147209 */ /* 0x000fe20007810000 */
[----:B------:R-:W-:Y:S01]  /*4080*/  MUFU.EX2 R8, R8 ;  /* 0x0000000800087308 */ /* 0x000fe20000000800 */
[----:B------:R-:W-:Y:S02]  /*4090*/  FSEL R74, R74, -INF , P3 ;  /* 0xff8000004a4a7808 */ /* 0x000fe40001800000 */
[----:B------:R-:W-:Y:S01]  /*40a0*/  FMNMX.FTZ R117, R103, R20, !PT ;  /* 0x0000001467757209 */ /* 0x000fe20007810000 */
[----:B------:R-:W-:-:S01]  /*40b0*/  FFMA.FTZ R20, R76, UR42, -R3 ;  /* 0x0000002a4c147c23 */ /* 0x000fc20008010803 */
[----:B------:R-:W-:-:S02]  /*40c0*/  ISETP.GT.AND P3, PT, R5, 0x68, PT ;  /* 0x000000680500780c */ /* 0x000fc40003f64270 */
[----:B------:R-:W-:Y:S01]  /*40d0*/  FMNMX.FTZ R76, R74, R117, !PT ;  /* 0x000000754a4c7209 */ /* 0x000fe20007810000 */
[----:B------:R0:W-:Y:S01]  /*40e0*/  MUFU.EX2 R113, R96 ;  /* 0x0000006000717308 */ /* 0x0001e20000000800 */
[----:B------:R-:W-:Y:S02]  /*40f0*/  ISETP.GT.AND P4, PT, R5, 0x69, PT ;  /* 0x000000690500780c */ /* 0x000fe40003f84270 */
[----:B------:R-:W-:Y:S02]  /*4100*/  FSEL R78, R78, -INF , P3 ;  /* 0xff8000004e4e7808 */ /* 0x000fe40001800000 */
[----:B------:R-:W-:Y:S02]  /*4110*/  FMNMX.FTZ R117, R75, R76, !PT ;  /* 0x0000004c4b757209 */ /* 0x000fe40007810000 */
[----:B------:R-:W-:Y:S01]  /*4120*/  ISETP.GT.AND P3, PT, R5, 0x70, PT ;  /* 0x000000700500780c */ /* 0x000fe20003f64270 */
[----:B------:R-:W-:Y:S01]  /*4130*/  MUFU.EX2 R9, R9 ;  /* 0x0000000900097308 */ /* 0x000fe20000000800 */
[----:B0-----:R-:W-:-:S01]  /*4140*/  FFMA.FTZ R96, R10, UR42, -R3 ;  /* 0x0000002a0a607c23 */ /* 0x001fc20008010803 */
[----:B------:R-:W-:-:S02]  /*4150*/  FSEL R79, R79, -INF , P4 ;  /* 0xff8000004f4f7808 */ /* 0x000fc40002000000 */
[----:B------:R-:W-:Y:S02]  /*4160*/  FMNMX.FTZ R10, R78, R117, !PT ;  /* 0x000000754e0a7209 */ /* 0x000fe40007810000 */
[----:B------:R-:W-:Y:S02]  /*4170*/  ISETP.GT.AND P4, PT, R5, 0x71, PT ;  /* 0x000000710500780c */ /* 0x000fe40003f84270 */
[----:B------:R-:W-:Y:S01]  /*4180*/  FSEL R82, R82, -INF , P3 ;  /* 0xff80000052527808 */ /* 0x000fe20001800000 */
[----:B------:R0:W-:Y:S01]  /*4190*/  MUFU.EX2 R117, R96 ;  /* 0x0000006000757308 */ /* 0x0001e20000000800 */
[----:B------:R-:W-:Y:S01]  /*41a0*/  FMNMX.FTZ R121, R79, R10, !PT ;  /* 0x0000000a4f797209 */ /* 0x000fe20007810000 */
[--C-:B------:R-:W-:Y:S01]  /*41b0*/  FFMA.FTZ R10, R80, UR42, -R3.reuse ;  /* 0x0000002a500a7c23 */ /* 0x100fe20008010803 */
[----:B------:R-:W-:Y:S01]  /*41c0*/  ISETP.GT.AND P3, PT, R5, 0x78, PT ;  /* 0x000000780500780c */ /* 0x000fe20003f64270 */
[----:B------:R-:W-:Y:S01]  /*41d0*/  FFMA.FTZ R80, R6, UR42, -R3 ;  /* 0x0000002a06507c23 */ /* 0x000fe20008010803 */
[----:B------:R-:W-:-:S02]  /*41e0*/  FSEL R83, R83, -INF , P4 ;  /* 0xff80000053537808 */ /* 0x000fc40002000000 */
[----:B------:R-:W-:Y:S01]  /*41f0*/  FMNMX.FTZ R76, R82, R121, !PT ;  /* 0x00000079524c7209 */ /* 0x000fe20007810000 */
[----:B------:R-:W1:Y:S01]  /*4200*/  MUFU.EX2 R12, R12 ;  /* 0x0000000c000c7308 */ /* 0x000e620000000800 */
[----:B------:R-:W-:Y:S01]  /*4210*/  ISETP.GT.AND P4, PT, R5, 0x79, PT ;  /* 0x000000790500780c */ /* 0x000fe20003f84270 */
[----:B0-----:R-:W-:Y:S01]  /*4220*/  FFMA.FTZ R96, R65, UR42, -R3 ;  /* 0x0000002a41607c23 */ /* 0x001fe20008010803 */
[----:B------:R-:W-:Y:S02]  /*4230*/  FSEL R86, R86, -INF , P3 ;  /* 0xff80000056567808 */ /* 0x000fe40001800000 */
        /* <DEDUP_REMOVED lines=8> */
[----:B------:R-:W-:Y:S01]  /*42c0*/  FMNMX.FTZ R125, R87, R6, !PT ;  /* 0x00000006577d7209 */ /* 0x000fe20007810000 */
[----:B------:R-:W-:Y:S01]  /*42d0*/  FFMA.FTZ R6, R84, UR42, -R3 ;  /* 0x0000002a54067c23 */ /* 0x000fe20008010803 */
        /* <DEDUP_REMOVED lines=8> */
[----:B------:R-:W-:Y:S01]  /*4360*/  MUFU.EX2 R13, R13 ;  /* 0x0000000d000d7308 */ /* 0x000fe20000000800 */
[----:B------:R-:W-:-:S02]  /*4370*/  FSEL R63, R63, -INF , P4 ;  /* 0xff8000003f3f7808 */ /* 0x000fc40002000000 */
[----:B------:R-:W-:Y:S02]  /*4380*/  FMNMX.FTZ R76, R62, R125, !PT ;  /* 0x0000007d3e4c7209 */ /* 0x000fe40007810000 */
[----:B------:R-:W-:Y:S02]  /*4390*/  ISETP.GT.AND P4, PT, R5, 0x91, PT ;  /* 0x000000910500780c */ /* 0x000fe40003f84270 */
[----:B------:R-:W-:Y:S01]  /*43a0*/  FSEL R66, R66, -INF , P3 ;  /* 0xff80000042427808 */ /* 0x000fe20001800000 */
[----:B------:R-:W2:Y:S01]  /*43b0*/  MUFU.EX2 R72, R72 ;  /* 0x0000004800487308 */ /* 0x000ea20000000800 */
        /* <DEDUP_REMOVED lines=8> */
[----:B------:R-:W-:Y:S01]  /*4440*/  FSEL R71, R71, -INF , P4 ;  /* 0xff80000047477808 */ /* 0x000fe20002000000 */
[----:B------:R-:W-:Y:S01]  /*4450*/  MUFU.EX2 R92, R92 ;  /* 0x0000005c005c7308 */ /* 0x000fe20000000800 */
[----:B------:R-:W-:-:S02]  /*4460*/  ISETP.GT.AND P3, PT, R5, 0xa0, PT ;  /* 0x000000a00500780c */ /* 0x000fc40003f64270 */
[----:B0-----:R-:W-:Y:S02]  /*4470*/  FMNMX.FTZ R80, R70, R125, !PT ;  /* 0x0000007d46507209 */ /* 0x001fe40007810000 */
[----:B------:R-:W-:Y:S02]  /*4480*/  ISETP.GT.AND P4, PT, R5, 0xa1, PT ;  /* 0x000000a10500780c */ /* 0x000fe40003f84270 */
[----:B------:R-:W-:Y:S01]  /*4490*/  FSEL R76, R42, -INF , P3 ;  /* 0xff8000002a4c7808 */ /* 0x000fe20001800000 */
[----:B------:R-:W-:-:S01]  /*44a0*/  FFMA.FTZ R42, R60, UR42, -R3 ;  /* 0x0000002a3c2a7c23 */ /* 0x000fc20008010803 */
[----:B------:R-:W-:Y:S01]  /*44b0*/  FMNMX.FTZ R125, R71, R80, !PT ;  /* 0x00000050477d7209 */ /* 0x000fe20007810000 */
[----:B------:R-:W-:Y:S01]  /*44c0*/  MUFU.EX2 R21, R21 ;  /* 0x0000001500157308 */ /* 0x000fe20000000800 */
[----:B------:R-:W-:Y:S02]  /*44d0*/  ISETP.GT.AND P3, PT, R5, 0xa8, PT ;  /* 0x000000a80500780c */ /* 0x000fe40003f64270 */
[----:B------:R-:W-:Y:S01]  /*44e0*/  FSEL R80, R43, -INF , P4 ;  /* 0xff8000002b507808 */ /* 0x000fe20002000000 */
[----:B------:R-:W-:-:S01]  /*44f0*/  FFMA.FTZ R43, R61, UR42, -R3 ;  /* 0x0000002a3d2b7c23 */ /* 0x000fc20008010803 */
[----:B------:R-:W-:-:S02]  /*4500*/  FMNMX.FTZ R125, R76, R125, !PT ;  /* 0x0000007d4c7d7209 */ /* 0x000fc40007810000 */
[C---:B------:R-:W-:Y:S01]  /*4510*/  ISETP.GT.AND P4, PT, R5.reuse, 0xa9, PT ;  /* 0x000000a90500780c */ /* 0x040fe20003f84270 */
[----:B------:R-:W0:Y:S01]  /*4520*/  MUFU.EX2 R100, R100 ;  /* 0x0000006400647308 */ /* 0x000e220000000800 */
[----:B------:R-:W-:Y:S01]  /*4530*/  FSEL R60, R46, -INF , P3 ;  /* 0xff8000002e3c7808 */ /* 0x000fe20001800000 */
[----:B------:R-:W-:Y:S01]  /*4540*/  FFMA.FTZ R46, R64, UR42, -R3 ;  /* 0x0000002a402e7c23 */ /* 0x000fe20008010803 */
[----:B------:R-:W-:Y:S02]  /*4550*/  FMNMX.FTZ R125, R80, R125, !PT ;  /* 0x0000007d507d7209 */ /* 0x000fe40007810000 */
[----:B------:R-:W-:Y:S02]  /*4560*/  ISETP.GT.AND P3, PT, R5, 0xb0, PT ;  /* 0x000000b00500780c */ /* 0x000fe40003f64270 */
[----:B------:R-:W-:Y:S01]  /*4570*/  FSEL R84, R47, -INF , P4 ;  /* 0xff8000002f547808 */ /* 0x000fe20002000000 */
[----:B------:R-:W-:Y:S01]  /*4580*/  MUFU.EX2 R73, R73 ;  /* 0x0000004900497308 */ /* 0x000fe20000000800 */
[----:B------:R-:W-:-:S02]  /*4590*/  FMNMX.FTZ R125, R60, R125, !PT ;  /* 0x0000007d3c7d7209 */ /* 0x000fc40007810000 */
[C---:B------:R-:W-:Y:S02]  /*45a0*/  ISETP.GT.AND P4, PT, R5.reuse, 0xb1, PT ;  /* 0x000000b10500780c */ /* 0x040fe40003f84270 */
        /* <DEDUP_REMOVED lines=12> */
[----:B------:R-:W3:Y:S01]  /*4670*/  MUFU.EX2 R108, R108 ;  /* 0x0000006c006c7308 */ /* 0x000ee20000000800 */
        /* <DEDUP_REMOVED lines=9> */
[----:B------:R5:W-:Y:S01]  /*4710*/  MUFU.EX2 R26, R116 ;  /* 0x00000074001a7308 */ /* 0x000be20000000800 */
[----:B------:R-:W-:Y:S02]  /*4720*/  FSEL R65, R30, -INF , P3 ;  /* 0xff8000001e417808 */ /* 0x000fe40001800000 */
[----:B------:R-:W-:Y:S01]  /*4730*/  FMNMX.FTZ R30, R64, R27, !PT ;  /* 0x0000001b401e7209 */ /* 0x000fe20007810000 */
[----:B------:R-:W-:-:S01]  /*4740*/  FFMA.FTZ R27, R69, UR42, -R3 ;  /* 0x0000002a451b7c23 */ /* 0x000fc20008010803 */
[----:B------:R-:W-:Y:S02]  /*4750*/  FSEL R68, R31, -INF , P4 ;  /* 0xff8000001f447808 */ /* 0x000fe40002000000 */
[----:B------:R-:W-:Y:S01]  /*4760*/  ISETP.GT.AND P3, PT, R5, 0xd0, PT ;  /* 0x000000d00500780c */ /* 0x000fe20003f64270 */
[----:B------:R-:W-:Y:S01]  /*4770*/  MUFU.EX2 R81, R142 ;  /* 0x0000008e00517308 */ /* 0x000fe20000000800 */
[----:B------:R-:W-:-:S02]  /*4780*/  FMNMX.FTZ R31, R65, R30, !PT ;  /* 0x0000001e411f7209 */ /* 0x000fc40007810000 */
[C---:B------:R-:W-:Y:S02]  /*4790*/  ISETP.GT.AND P4, PT, R5.reuse, 0xd1, PT ;  /* 0x000000d10500780c */ /* 0x040fe40003f84270 */
[----:B------:R-:W-:Y:S01]  /*47a0*/  FSEL R69, R34, -INF , P3 ;  /* 0xff80000022457808 */ /* 0x000fe20001800000 */
[--C-:B------:R-:W-:Y:S01]  /*47b0*/  FFMA.FTZ R34, R44, UR42, -R3.reuse ;  /* 0x0000002a2c227c23 */ /* 0x100fe20008010803 */
[----:B------:R-:W-:Y:S01]  /*47c0*/  FMNMX.FTZ R30, R68, R31, !PT ;  /* 0x0000001f441e7209 */ /* 0x000fe20007810000 */
[----:B------:R-:W-:Y:S01]  /*47d0*/  MUFU.EX2 R93, R93 ;  /* 0x0000005d005d7308 */ /* 0x000fe20000000800 */
[----:B------:R-:W-:Y:S02]  /*47e0*/  ISETP.GT.AND P3, PT, R5, 0xd8, PT ;  /* 0x000000d80500780c */ /* 0x000fe40003f64270 */
[----:B----4-:R-:W-:Y:S01]  /*47f0*/  FSEL R96, R35, -INF , P4 ;  /* 0xff80000023607808 */ /* 0x010fe20002000000 */
[----:B------:R-:W-:-:S01]  /*4800*/  FFMA.FTZ R35, R45, UR42, -R3 ;  /* 0x0000002a2d237c23 */ /* 0x000fc20008010803 */
[----:B------:R-:W-:-:S02]  /*4810*/  FMNMX.FTZ R31, R69, R30, !PT ;  /* 0x0000001e451f7209 */ /* 0x000fc40007810000 */
[----:B------:R-:W-:Y:S01]  /*4820*/  ISETP.GT.AND P4, PT, R5, 0xd9, PT ;  /* 0x000000d90500780c */ /* 0x000fe20003f84270 */
[----:B------:R4:W-:Y:S01]  /*4830*/  MUFU.EX2 R30, R40 ;  /* 0x00000028001e7308 */ /* 0x0009e20000000800 */
[----:B-----5:R-:W-:Y:S01]  /*4840*/  FSEL R116, R38, -INF , P3 ;  /* 0xff80000026747808 */ /* 0x020fe20001800000 */
[--C-:B------:R-:W-:Y:S01]  /*4850*/  FFMA.FTZ R38, R48, UR42, -R3.reuse ;  /* 0x0000002a30267c23 */ /* 0x100fe20008010803 */
[----:B------:R-:W-:Y:S02]  /*4860*/  FMNMX.FTZ R31, R96, R31, !PT ;  /* 0x0000001f601f7209 */ /* 0x000fe40007810000 */
[----:B------:R-:W-:Y:S01]  /*4870*/  FSEL R120, R39, -INF , P4 ;  /* 0xff80000027787808 */ /* 0x000fe20002000000 */
[----:B------:R-:W-:-:S01]  /*4880*/  FFMA.FTZ R39, R49, UR42, -R3 ;  /* 0x0000002a31277c23 */ /* 0x000fc20008010803 */
[----:B------:R-:W-:Y:S01]  /*4890*/  FMNMX.FTZ R5, R116, R31, !PT ;  /* 0x0000001f74057209 */ /* 0x000fe20007810000 */
[----:B------:R-:W5:Y:S01]  /*48a0*/  MUFU.EX2 R112, R112 ;  /* 0x0000007000707308 */ /* 0x000f620000000800 */
[----:B----4-:R-:W-:-:S01]  /*48b0*/  FFMA.FTZ R40, R52, UR42, -R3 ;  /* 0x0000002a34287c23 */ /* 0x010fc20008010803 */
[----:B-1----:R-:W-:-:S02]  /*48c0*/  F2FP.SATFINITE.E4M3.F32.PACK_AB_MERGE_C R224, R12, R9, RZ ;  /* 0x000000090ce0723e */ /* 0x002fc400048070ff */
[----:B------:R-:W-:Y:S02]  /*48d0*/  FMNMX.FTZ R5, R120, R5, !PT ;  /* 0x0000000578057209 */ /* 0x000fe40007810000 */
[----:B--2---:R-:W-:Y:S02]  /*48e0*/  F2FP.SATFINITE.E4M3.F32.PACK_AB_MERGE_C R226, R72, R13, RZ ;  /* 0x0000000d48e2723e */ /* 0x004fe400048070ff */
[----:B------:R1:W-:Y:S01]  /*48f0*/  MUFU.EX2 R31, R41 ;  /* 0x00000029001f7308 */ /* 0x0003e20000000800 */
[----:B------:R-:W2:Y:S01]  /*4900*/  SHFL.BFLY PT, R44, R5, 0x2, 0x1f ;  /* 0x0c401f00052c7f89 */ /* 0x000ea200000e0000 */
[----:B0-----:R-:W-:Y:S02]  /*4910*/  F2FP.SATFINITE.E4M3.F32.PACK_AB_MERGE_C R220, R100, R21, RZ ;  /* 0x0000001564dc723e */ /* 0x001fe400048070ff */
[----:B------:R-:W-:Y:S02]  /*4920*/  F2FP.SATFINITE.E4M3.F32.PACK_AB_MERGE_C R224, R8, R7, R224 ;  /* 0x0000000708e0723e */ /* 0x000fe400048070e0 */
[----:B------:R-:W-:-:S02]  /*4930*/  F2FP.SATFINITE.E4M3.F32.PACK_AB_MERGE_C R226, R14, R11, R226 ;  /* 0x0000000b0ee2723e */ /* 0x000fc400048070e2 */
[----:B------:R-:W0:Y:S01]  /*4940*/  MUFU.EX2 R109, R109 ;  /* 0x0000006d006d7308 */ /* 0x000e220000000800 */
[----:B-1----:R-:W-:-:S01]  /*4950*/  FFMA.FTZ R41, R53, UR42, -R3 ;  /* 0x0000002a35297c23 */ /* 0x002fc20008010803 */
[----:B------:R-:W-:Y:S01]  /*4960*/  FFMA.FTZ R3, R37, UR42, -R3 ;  /* 0x0000002a25037c23 */ /* 0x000fe20008010803 */
[----:B---3--:R-:W-:Y:S02]  /*4970*/  F2FP.SATFINITE.E4M3.F32.PACK_AB_MERGE_C R222, R108, R77, RZ ;  /* 0x0000004d6cde723e */ /* 0x008fe400048070ff */
[----:B-----5:R-:W-:Y:S02]  /*4980*/  F2FP.SATFINITE.E4M3.F32.PACK_AB_MERGE_C R216, R112, R93, RZ ;  /* 0x0000005d70d8723e */ /* 0x020fe400048070ff */
[----:B------:R-:W-:Y:S01]  /*4990*/  F2FP.SATFINITE.E4M3.F32.PACK_AB_MERGE_C R222, R104, R73, R222 ;  /* 0x0000004968de723e */ /* 0x000fe200048070de */
[----:B------:R-:W-:Y:S01]  /*49a0*/  MUFU.EX2 R88, R88 ;  /* 0x0000005800587308 */ /* 0x000fe20000000800 */
[----:B------:R-:W-:Y:S02]  /*49b0*/  F2FP.SATFINITE.E4M3.F32.PACK_AB_MERGE_C R216, R106, R81, R216 ;  /* 0x000000516ad8723e */ /* 0x000fe400048070d8 */
[----:B------:R-:W-:-:S05]  /*49c0*/  F2FP.SATFINITE.E4M3.F32.PACK_AB_MERGE_C R220, R92, R15, R220 ;  /* 0x0000000f5cdc723e */ /* 0x000fca00048070dc */
[----:B------:R-:W1:Y:S01]  /*49d0*/  MUFU.EX2 R20, R20 ;  /* 0x0000001400147308 */ /* 0x000e620000000800 */
[----:B--2---:R-:W-:Y:S02]  /*49e0*/  FMNMX.FTZ R44, R5, R44, !PT ;  /* 0x0000002c052c7209 */ /* 0x004fe40007810000 */
[----:B0-----:R-:W-:-:S03]  /*49f0*/  F2FP.SATFINITE.E4M3.F32.PACK_AB_MERGE_C R218, R109, R94, RZ ;  /* 0x0000005e6dda723e */ /* 0x001fc600048070ff */
[----:B------:R-:W0:Y:S01]  /*4a00*/  SHFL.BFLY PT, R5, R44, 0x1, 0x1f ;  /* 0x0c201f002c057f89 */ /* 0x000e2200000e0000 */
[----:B------:R-:W-:Y:S01]  /*4a10*/  F2FP.SATFINITE.E4M3.F32.PACK_AB_MERGE_C R218, R90, R97, R218 ;  /* 0x000000615ada723e */ /* 0x000fe200048070da */
[----:B------:R-:W-:Y:S08]  /*4a20*/  MUFU.EX2 R10, R10 ;  /* 0x0000000a000a7308 */ /* 0x000ff00000000800 */
[----:B------:R-:W-:Y:S01]  /*4a30*/  MUFU.EX2 R6, R6 ;  /* 0x0000000600067308 */ /* 0x000fe20000000800 */
[----:B-1----:R-:W-:-:S04]  /*4a40*/  F2FP.SATFINITE.E4M3.F32.PACK_AB_MERGE_C R212, R117, R20, RZ ;  /* 0x0000001475d4723e */ /* 0x002fc800048070ff */
[----:B------:R-:W-:-:S03]  /*4a50*/  F2FP.SATFINITE.E4M3.F32.PACK_AB_MERGE_C R212, R113, R88, R212 ;  /* 0x0000005871d4723e */ /* 0x000fc600048070d4 */
[----:B------:R-:W-:Y:S01]  /*4a60*/  MUFU.EX2 R85, R85 ;  /* 0x0000005500557308 */ /* 0x000fe20000000800 */
[----:B0-----:R-:W-:Y:S01]  /*4a70*/  FMNMX.FTZ R5, R44, R5, !PT ;  /* 0x000000052c057209 */ /* 0x001fe20007810000 */
[----:B------:R-:W-:-:S06]  /*4a80*/  IMAD.U32 R44, RZ, RZ, UR42 ;  /* 0x0000002aff2c7e24 */ /* 0x000fcc000f8e00ff */
[----:B------:R-:W-:Y:S01]  /*4a90*/  MUFU.EX2 R56, R56 ;  /* 0x0000003800387308 */ /* 0x000fe20000000800 */
[C---:B------:R-:W-:Y:S01]  /*4aa0*/  FSETP.NEU.FTZ.AND P3, PT, R5.reuse, -INF , PT ;  /* 0xff8000000500780b */ /* 0x040fe20003f7d000 */
[----:B------:R-:W-:-:S05]  /*4ab0*/  FFMA.FTZ R44, R5, R44, -8 ;  /* 0xc1000000052c7423 */ /* 0x000fca000001002c */
[----:B------:R-:W-:Y:S01]  /*4ac0*/  FSEL R44, R44, RZ, P3 ;  /* 0x000000ff2c2c7208 */ /* 0x000fe20001800000 */
[----:B------:R-:W-:Y:S01]  /*4ad0*/  MUFU.EX2 R57, R57 ;  /* 0x0000003900397308 */ /* 0x000fe20000000800 */
        /* <DEDUP_REMOVED lines=17> */
[----:B------:R-:W-:Y:S01]  /*4bf0*/  FFMA.FTZ R82, R86, UR42, -R44 ;  /* 0x0000002a56527c23 */ /* 0x000fe2000801082c */
[----:B------:R-:W-:-:S01]  /*4c00*/  FADD.FTZ R86, R7, R8 ;  /* 0x0000000807567221 */ /* 0x000fc20000010000 */
[--C-:B------:R-:W-:Y:S01]  /*4c10*/  FFMA.FTZ R132, R79, UR42, -R44.reuse ;  /* 0x0000002a4f847c23 */ /* 0x100fe2000801082c */
[----:B------:R-:W-:-:S01]  /*4c20*/  FFMA.FTZ R79, R83, UR42, -R44 ;  /* 0x0000002a534f7c23 */ /* 0x000fc2000801082c */
[--C-:B------:R-:W-:Y:S01]  /*4c30*/  FFMA.FTZ R126, R135, UR42, -R44.reuse ;  /* 0x0000002a877e7c23 */ /* 0x100fe2000801082c */
[----:B------:R-:W-:-:S01]  /*4c40*/  FFMA.FTZ R130, R95, UR42, -R44 ;  /* 0x0000002a5f827c23 */ /* 0x000fc2000801082c */
[----:B------:R-:W1:Y:S01]  /*4c50*/  MUFU.EX2 R49, R49 ;  /* 0x0000003100317308 */ /* 0x000e620000000800 */
[----:B------:R-:W-:-:S01]  /*4c60*/  FFMA.FTZ R83, R87, UR42, -R44 ;  /* 0x0000002a57537c23 */ /* 0x000fc2000801082c */
[----:B------:R-:W-:Y:S01]  /*4c70*/  FFMA.FTZ R95, R102, UR42, -R44 ;  /* 0x0000002a665f7c23 */ /* 0x000fe2000801082c */
[----:B------:R-:W-:-:S01]  /*4c80*/  FADD.FTZ R87, R9, R86 ;  /* 0x0000005609577221 */ /* 0x000fc20000010000 */
        /* <DEDUP_REMOVED lines=15> */
[----:B0-----:R-:W-:-:S01]  /*4d80*/  FFMA.FTZ R58, R62, UR42, -R44 ;  /* 0x0000002a3e3a7c23 */ /* 0x001fc2000801082c */
[--C-:B------:R-:W-:Y:S01]  /*4d90*/  FFMA.FTZ R101, R101, UR42, -R44.reuse ;  /* 0x0000002a65657c23 */ /* 0x100fe2000801082c */
[----:B------:R-:W-:-:S01]  /*4da0*/  FFMA.FTZ R105, R105, UR42, -R44 ;  /* 0x0000002a69697c23 */ /* 0x000fc2000801082c */
[----:B------:R-:W-:Y:S01]  /*4db0*/  FADD.FTZ R87, R11, R134 ;  /* 0x000000860b577221 */ /* 0x000fe20000010000 */
        /* <DEDUP_REMOVED lines=10> */
[----:B---3--:R-:W-:-:S01]  /*4e60*/  FADD.FTZ R103, R45, R136 ;  /* 0x000000882d677221 */ /* 0x008fc20000010000 */
[----:B------:R-:W-:Y:S01]  /*4e70*/  F2FP.SATFINITE.E4M3.F32.PACK_AB_MERGE_C R225, R122, R49, RZ ;  /* 0x000000317ae1723e */ /* 0x000fe200048070ff */
        /* <DEDUP_REMOVED lines=13> */
[----:B------:R-:W-:Y:S01]  /*4f50*/  MUFU.EX2 R53, R53 ;  /* 0x0000003500357308 */ /* 0x000fe20000000800 */
[----:B-1----:R-:W-:-:S01]  /*4f60*/  FADD.FTZ R103, R123, R62 ;  /* 0x0000003e7b677221 */ /* 0x002fc20000010000 */
[----:B------:R-:W-:Y:S01]  /*4f70*/  FADD.FTZ R62, R72, R87 ;  /* 0x00000057483e7221 */ /* 0x000fe20000010000 */
[----:B------:R-:W-:-:S01]  /*4f80*/  FFMA.FTZ R96, R96, UR42, -R44 ;  /* 0x0000002a60607c23 */ /* 0x000fc2000801082c */
[----:B------:R-:W-:Y:S01]  /*4f90*/  FFMA.FTZ R116, R116, UR42, -R44 ;  /* 0x0000002a74747c23 */ /* 0x000fe2000801082c */
[----:B------:R-:W-:Y:S01]  /*4fa0*/  F2FP.SATFINITE.E4M3.F32.PACK_AB_MERGE_C R225, R48, R37, R225 ;  /* 0x0000002530e1723e */ /* 0x000fe200048070e1 */
[----:B------:R-:W-:-:S02]  /*4fb0*/  FADD.FTZ R87, R15, R62 ;  /* 0x0000003e0f577221 */ /* 0x000fc40000010000 */
[----:B------:R-:W-:Y:S01]  /*4fc0*/  MUFU.EX2 R124, R124 ;  /* 0x0000007c007c7308 */ /* 0x000fe20000000800 */
[----:B--2---:R-:W-:Y:S01]  /*4fd0*/  F2FP.SATFINITE.E4M3.F32.PACK_AB_MERGE_C R227, R126, R123, RZ ;  /* 0x0000007b7ee3723e */ /* 0x004fe200048070ff */
[----:B------:R-:W-:-:S03]  /*4fe0*/  FADD.FTZ R62, R92, R87 ;  /* 0x000000575c3e7221 */ /* 0x000fc60000010000 */
[----:B------:R-:W-:Y:S01]  /*4ff0*/  F2FP.SATFINITE.E4M3.F32.PACK_AB_MERGE_C R227, R52, R45, R227 ;  /* 0x0000002d34e3723e */ /* 0x000fe200048070e3 */
[----:B------:R-:W-:-:S02]  /*5000*/  FADD.FTZ R87, R21, R62 ;  /* 0x0000003e15577221 */ /* 0x000fc40000010000 */
[----:B------:R-:W-:Y:S02]  /*5010*/  MUFU.EX2 R107, R107 ;  /* 0x0000006b006b7308 */ /* 0x000fe40000000800 */
[----:B------:R-:W-:-:S01]  /*5020*/  FADD.FTZ R62, R100, R87 ;  /* 0x00000057643e7221 */ /* 0x000fc20000010000 */
[----:B------:R-:W-:-:S03]  /*5030*/  FFMA.FTZ R87, R50, UR42, -R44 ;  /* 0x0000002a32577c23 */ /* 0x000fc6000801082c */
[----:B------:R-:W-:Y:S01]  /*5040*/  FADD.FTZ R115, R73, R62 ;  /* 0x0000003e49737221 */ /* 0x000fe20000010000 */
[----:B------:R-:W-:-:S01]  /*5050*/  FFMA.FTZ R62, R55, UR42, -R44 ;  /* 0x0000002a373e7c23 */ /* 0x000fc2000801082c */
[----:B------:R-:W0:Y:S01]  /*5060*/  MUFU.EX2 R128, R128 ;  /* 0x0000008000807308 */ /* 0x000e220000000800 */
[----:B------:R-:W-:Y:S01]  /*5070*/  CS2R R72, SRZ ;  /* 0x0000000000487805 */ /* 0x000fe2000001ff00 */
[----:B------:R-:W-:Y:S01]  /*5080*/  FADD.FTZ R50, R104, R115 ;  /* 0x0000007368327221 */ /* 0x000fe20000010000 */
[----:B------:R-:W-:-:S05]  /*5090*/  FFMA.FTZ R115, R54, UR42, -R44 ;  /* 0x0000002a36737c23 */ /* 0x000fca000801082c */
[----:B------:R1:W-:Y:S08]  /*50a0*/  MUFU.EX2 R2, R86 ;  /* 0x0000005600027308 */ /* 0x0003f00000000800 */
[----:B------:R-:W2:Y:S01]  /*50b0*/  MUFU.EX2 R89, R89 ;  /* 0x0000005900597308 */ /* 0x000ea20000000800 */
[----:B-1----:R-:W-:-:S01]  /*50c0*/  FADD.FTZ R86, R126, R103 ;  /* 0x000000677e567221 */ /* 0x002fc20000010000 */
[----:B0-----:R-:W-:-:S03]  /*50d0*/  F2FP.SATFINITE.E4M3.F32.PACK_AB_MERGE_C R221, R128, R107, RZ ;  /* 0x0000006b80dd723e */ /* 0x001fc600048070ff */
[----:B------:R-:W-:Y:S01]  /*50e0*/  FADD.FTZ R103, R53, R86 ;  /* 0x0000005635677221 */ /* 0x000fe20000010000 */
[C---:B------:R-:W-:Y:S02]  /*50f0*/  F2FP.SATFINITE.E4M3.F32.PACK_AB_MERGE_C R221, R124.reuse, R53, R221 ;  /* 0x000000357cdd723e */ /* 0x040fe400048070dd */
[----:B------:R-:W-:Y:S01]  /*5100*/  CS2R R52, SRZ ;  /* 0x0000000000347805 */ /* 0x000fe2000001ff00 */
[----:B------:R-:W0:Y:S01]  /*5110*/  MUFU.EX2 R110, R110 ;  /* 0x0000006e006e7308 */ /* 0x000e220000000800 */
[----:B------:R-:W-:-:S04]  /*5120*/  FADD.FTZ R86, R124, R103 ;  /* 0x000000677c567221 */ /* 0x000fc80000010000 */
[----:B------:R-:W-:Y:S01]  /*5130*/  FADD.FTZ R103, R107, R86 ;  /* 0x000000566b677221 */ /* 0x000fe20000010000 */
[----:B------:R-:W-:-:S02]  /*5140*/  FFMA.FTZ R86, R60, UR42, -R44 ;  /* 0x0000002a3c567c23 */ /* 0x000fc4000801082c */
[----:B------:R-:W1:Y:S01]  /*5150*/  MUFU.EX2 R111, R111 ;  /* 0x0000006f006f7308 */ /* 0x000e620000000800 */
[----:B------:R-:W-:-:S01]  /*5160*/  FADD.FTZ R134, R128, R103 ;  /* 0x0000006780867221 */ /* 0x000fc20000010000 */
[--C-:B------:R-:W-:Y:S01]  /*5170*/  FFMA.FTZ R103, R51, UR42, -R44.reuse ;  /* 0x0000002a33677c23 */ /* 0x100fe2000801082c */
[----:B------:R-:W-:-:S02]  /*5180*/  FFMA.FTZ R44, R120, UR42, -R44 ;  /* 0x0000002a782c7c23 */ /* 0x000fc4000801082c */
[----:B--2---:R-:W-:-:S03]  /*5190*/  FADD.FTZ R119, R89, R134 ;  /* 0x0000008659777221 */ /* 0x004fc60000010000 */
[----:B------:R-:W2:Y:S01]  /*51a0*/  MUFU.EX2 R118, R118 ;  /* 0x0000007600767308 */ /* 0x000ea20000000800 */
[----:B0-----:R-:W-:-:S01]  /*51b0*/  FADD.FTZ R54, R110, R119 ;  /* 0x000000776e367221 */ /* 0x001fc20000010000 */
[----:B------:R-:W-:-:S04]  /*51c0*/  FADD.FTZ R119, R77, R50 ;  /* 0x000000324d777221 */ /* 0x000fc80000010000 */
[----:B------:R-:W-:Y:S02]  /*51d0*/  FADD.FTZ R50, R108, R119 ;  /* 0x000000776c327221 */ /* 0x000fe40000010000 */
[----:B------:R-:W-:Y:S01]  /*51e0*/  MUFU.EX2 R101, R101 ;  /* 0x0000006500657308 */ /* 0x000fe20000000800 */
[----:B-1----:R-:W-:-:S07]  /*51f0*/  FADD.FTZ R55, R111, R54 ;  /* 0x000000366f377221 */ /* 0x002fce0000010000 */
[----:B------:R-:W-:Y:S01]  /*5200*/  MUFU.EX2 R114, R114 ;  /* 0x0000007200727308 */ /* 0x000fe20000000800 */
[----:B--2---:R-:W-:-:S04]  /*5210*/  F2FP.SATFINITE.E4M3.F32.PACK_AB_MERGE_C R223, R118, R111, RZ ;  /* 0x0000006f76df723e */ /* 0x004fc800048070ff */
[----:B------:R-:W-:-:S03]  /*5220*/  F2FP.SATFINITE.E4M3.F32.PACK_AB_MERGE_C R223, R110, R89, R223 ;  /* 0x000000596edf723e */ /* 0x000fc600048070df */
[----:B------:R-:W-:Y:S08]  /*5230*/  MUFU.EX2 R105, R105 ;  /* 0x0000006900697308 */ /* 0x000ff00000000800 */
[----:B------:R-:W0:Y:S08]  /*5240*/  MUFU.EX2 R130, R130 ;  /* 0x0000008200827308 */ /* 0x000e300000000800 */
[----:B------:R1:W-:Y:S08]  /*5250*/  MUFU.EX2 R60, R66 ;  /* 0x00000042003c7308 */ /* 0x0003f00000000800 */
[----:B------:R-:W-:Y:S01]  /*5260*/  MUFU.EX2 R91, R91 ;  /* 0x0000005b005b7308 */ /* 0x000fe20000000800 */
[----:B-1----:R-:W-:-:S01]  /*5270*/  FADD.FTZ R66, R118, R55 ;  /* 0x0000003776427221 */ /* 0x002fc20000010000 */
[----:B------:R-:W-:Y:S01]  /*5280*/  FADD.FTZ R55, R81, R50 ;  /* 0x0000003251377221 */ /* 0x000fe20000010000 */
[----:B0-----:R-:W-:-:S03]  /*5290*/  F2FP.SATFINITE.E4M3.F32.PACK_AB_MERGE_C R217, R130, R105, RZ ;  /* 0x0000006982d9723e */ /* 0x001fc600048070ff */
[----:B------:R-:W-:Y:S01]  /*52a0*/  FADD.FTZ R50, R106, R55 ;  /* 0x000000376a327221 */ /* 0x000fe20000010000 */
[----:B------:R-:W-:Y:S01]  /*52b0*/  F2FP.SATFINITE.E4M3.F32.PACK_AB_MERGE_C R217, R114, R101, R217 ;  /* 0x0000006572d9723e */ /* 0x000fe200048070d9 */
[----:B------:R0:W-:Y:S08]  /*52c0*/  MUFU.EX2 R51, R67 ;  /* 0x0000004300337308 */ /* 0x0001f00000000800 */
[----:B------:R-:W-:Y:S01]  /*52d0*/  MUFU.EX2 R98, R98 ;  /* 0x0000006200627308 */ /* 0x000fe20000000800 */
[----:B0-----:R-:W-:-:S04]  /*52e0*/  FADD.FTZ R67, R101, R66 ;  /* 0x0000004265437221 */ /* 0x001fc80000010000 */
[----:B------:R-:W-:Y:S01]  /*52f0*/  FADD.FTZ R66, R114, R67 ;  /* 0x0000004372427221 */ /* 0x000fe20000010000 */
[----:B------:R-:W-:-:S02]  /*5300*/  FADD.FTZ R67, R93, R50 ;  /* 0x000000325d437221 */ /* 0x000fc40000010000 */
[----:B------:R-:W-:Y:S01]  /*5310*/  MUFU.EX2 R95, R95 ;  /* 0x0000005f005f7308 */ /* 0x000fe20000000800 */
[----:B------:R-:W-:-:S01]  /*5320*/  FADD.FTZ R119, R105, R66 ;  /* 0x0000004269777221 */ /* 0x000fc20000010000 */
[----:B------:R-:W-:-:S04]  /*5330*/  FADD.FTZ R66, R112, R67 ;  /* 0x0000004370427221 */ /* 0x000fc80000010000 */
[----:B------:R-:W-:Y:S02]  /*5340*/  FADD.FTZ R67, R97, R66 ;  /* 0x0000004261437221 */ /* 0x000fe40000010000 */
[----:B------:R-:W0:Y:S02]  /*5350*/  MUFU.EX2 R102, R102 ;  /* 0x0000006600667308 */ /* 0x000e240000000800 */
[----:B------:R-:W-:-:S04]  /*5360*/  FADD.FTZ R67, R90, R67 ;  /* 0x000000435a437221 */ /* 0x000fc80000010000 */
[----:B------:R-:W-:Y:S02]  /*5370*/  FADD.FTZ R66, R94, R67 ;  /* 0x000000435e427221 */ /* 0x000fe40000010000 */
[----:B------:R1:W-:Y:S02]  /*5380*/  MUFU.EX2 R54, R70 ;  /* 0x0000004600367308 */ /* 0x0003e40000000800 */
[----:B------:R-:W-:-:S06]  /*5390*/  FADD.FTZ R21, R109, R66 ;  /* 0x000000426d157221 */ /* 0x000fcc0000010000 */
[----:B------:R-:W2:Y:S01]  /*53a0*/  MUFU.EX2 R74, R74 ;  /* 0x0000004a004a7308 */ /* 0x000ea20000000800 */
[----:B-1----:R-:W-:-:S01]  /*53b0*/  FADD.FTZ R70, R130, R119 ;  /* 0x0000007782467221 */ /* 0x002fc20000010000 */
[----:B0-----:R-:W-:-:S03]  /*53c0*/  F2FP.SATFINITE.E4M3.F32.PACK_AB_MERGE_C R219, R102, R95, RZ ;  /* 0x0000005f66db723e */ /* 0x001fc600048070ff */
[----:B------:R-:W-:Y:S01]  /*53d0*/  FADD.FTZ R9, R91, R70 ;  /* 0x000000465b097221 */ /* 0x000fe20000010000 */
[C---:B------:R-:W-:Y:S02]  /*53e0*/  F2FP.SATFINITE.E4M3.F32.PACK_AB_MERGE_C R219, R98.reuse, R91, R219 ;  /* 0x0000005b62db723e */ /* 0x040fe400048070db */
[----:B------:R-:W0:Y:S01]  /*53f0*/  MUFU.EX2 R75, R75 ;  /* 0x0000004b004b7308 */ /* 0x000e220000000800 */
[----:B------:R-:W-:-:S04]  /*5400*/  FADD.FTZ R12, R98, R9 ;  /* 0x00000009620c7221 */ /* 0x000fc80000010000 */
[----:B------:R-:W-:Y:S01]  /*5410*/  FADD.FTZ R13, R95, R12 ;  /* 0x0000000c5f0d7221 */ /* 0x000fe20000010000 */
[----:B------:R-:W-:-:S02]  /*5420*/  FADD.FTZ R12, R88, R21 ;  /* 0x00000015580c7221 */ /* 0x000fc40000010000 */
[----:B------:R-:W1:Y:S01]  /*5430*/  MUFU.EX2 R99, R99 ;  /* 0x0000006300637308 */ /* 0x000e620000000800 */
[----:B------:R-:W-:-:S01]  /*5440*/  FADD.FTZ R13, R102, R13 ;  /* 0x0000000d660d7221 */ /* 0x000fc20000010000 */
[----:B------:R-:W-:-:S03]  /*5450*/  FADD.FTZ R21, R113, R12 ;  /* 0x0000000c71157221 */ /* 0x000fc60000010000 */
[----:B--2---:R-:W-:Y:S01]  /*5460*/  FADD.FTZ R66, R74, R13 ;  /* 0x0000000d4a427221 */ /* 0x004fe20000010000 */
[----:B------:R-:W-:-:S02]  /*5470*/  FADD.FTZ R12, R20, R21 ;  /* 0x00000015140c7221 */ /* 0x000fc40000010000 */
[----:B------:R-:W2:Y:S01]  /*5480*/  MUFU.EX2 R132, R132 ;  /* 0x0000008400847308 */ /* 0x000ea20000000800 */
[----:B0-----:R-:W-:-:S01]  /*5490*/  FADD.FTZ R66, R75, R66 ;  /* 0x000000424b427221 */ /* 0x001fc20000010000 */
[----:B------:R-:W-:-:S06]  /*54a0*/  FADD.FTZ R49, R117, R12 ;  /* 0x0000000c75317221 */ /* 0x000fcc0000010000 */
[----:B------:R-:W0:Y:S01]  /*54b0*/  MUFU.EX2 R78, R78 ;  /* 0x0000004e004e7308 */ /* 0x000e220000000800 */
[----:B-1----:R-:W-:-:S01]  /*54c0*/  FADD.FTZ R21, R99, R66 ;  /* 0x0000004263157221 */ /* 0x002fc20000010000 */
[----:B------:R-:W-:Y:S01]  /*54d0*/  FADD.FTZ R66, R10, R49 ;  /* 0x000000310a427221 */ /* 0x000fe20000010000 */
[----:B------:R-:W-:-:S05]  /*54e0*/  CS2R R48, SRZ ;  /* 0x0000000000307805 */ /* 0x000fca000001ff00 */
[----:B------:R-:W1:Y:S01]  /*54f0*/  MUFU.EX2 R79, R79 ;  /* 0x0000004f004f7308 */ /* 0x000e620000000800 */
[----:B--2---:R-:W-:-:S01]  /*5500*/  FADD.FTZ R21, R132, R21 ;  /* 0x0000001584157221 */ /* 0x004fc20000010000 */
[----:B------:R-:W-:-:S04]  /*5510*/  F2FP.SATFINITE.E4M3.F32.PACK_AB_MERGE_C R213, R132, R99, RZ ;  /* 0x0000006384d5723e */ /* 0x000fc800048070ff */
[----:B------:R-:W-:Y:S02]  /*5520*/  F2FP.SATFINITE.E4M3.F32.PACK_AB_MERGE_C R213, R75, R74, R213 ;  /* 0x0000004a4bd5723e */ /* 0x000fe400048070d5 */
[----:B------:R-:W-:Y:S01]  /*5530*/  CS2R R74, SRZ ;  /* 0x00000000004a7805 */ /* 0x000fe2000001ff00 */
[----:B------:R-:W2:Y:S01]  /*5540*/  MUFU.EX2 R82, R82 ;  /* 0x0000005200527308 */ /* 0x000ea20000000800 */
[----:B0-----:R-:W-:-:S01]  /*5550*/  FADD.FTZ R20, R78, R21 ;  /* 0x000000154e147221 */ /* 0x001fc20000010000 */
[----:B------:R-:W-:Y:S01]  /*5560*/  FADD.FTZ R21, R121, R66 ;  /* 0x0000004279157221 */ /* 0x000fe20000010000 */
[----:B------:R-:W-:-:S03]  /*5570*/  CS2R R66, SRZ ;  /* 0x0000000000427805 */ /* 0x000fc6000001ff00 */
[----:B------:R-:W-:Y:S01]  /*5580*/  FADD.FTZ R8, R6, R21 ;  /* 0x0000001506087221 */ /* 0x000fe20000010000 */
[----:B------:R-:W-:Y:S01]  /*5590*/  F2FP.SATFINITE.E4M3.F32.PACK_AB_MERGE_C R21, R85, R6, RZ ;  /* 0x000000065515723e */ /* 0x000fe200048070ff */
[----:B------:R-:W0:Y:S01]  /*55a0*/  MUFU.EX2 R83, R83 ;  /* 0x0000005300537308 */ /* 0x000e220000000800 */
[----:B-1----:R-:W-:-:S01]  /*55b0*/  FADD.FTZ R7, R79, R20 ;  /* 0x000000144f077221 */ /* 0x002fc20000010000 */
[----:B------:R-:W-:Y:S01]  /*55c0*/  FADD.FTZ R85, R85, R8 ;  /* 0x0000000855557221 */ /* 0x000fe20000010000 */
[----:B------:R-:W-:-:S03]  /*55d0*/  F2FP.SATFINITE.E4M3.F32.PACK_AB_MERGE_C R214, R121, R10, R21 ;  /* 0x0000000a79d6723e */ /* 0x000fc60004807015 */
[----:B------:R-:W-:Y:S02]  /*55e0*/  FADD.FTZ R6, R56, R85 ;  /* 0x0000005538067221 */ /* 0x000fe40000010000 */
[----:B------:R-:W1:Y:S01]  /*55f0*/  MUFU.EX2 R59, R59 ;  /* 0x0000003b003b7308 */ /* 0x000e620000000800 */
[----:B--2---:R-:W-:-:S01]  /*5600*/  FADD.FTZ R20, R82, R7 ;  /* 0x0000000752147221 */ /* 0x004fc20000010000 */
[----:B------:R-:W-:-:S06]  /*5610*/  FADD.FTZ R7, R57, R6 ;  /* 0x0000000639077221 */ /* 0x000fcc0000010000 */
[----:B------:R-:W2:Y:S01]  /*5620*/  MUFU.EX2 R42, R42 ;  /* 0x0000002a002a7308 */ /* 0x000ea20000000800 */
[C---:B0-----:R-:W-:Y:S01]  /*5630*/  F2FP.SATFINITE.E4M3.F32.PACK_AB_MERGE_C R82, R83.reuse, R82, RZ ;  /* 0x000000525352723e */ /* 0x041fe200048070ff */
[----:B------:R-:W-:-:S03]  /*5640*/  FADD.FTZ R83, R83, R20 ;  /* 0x0000001453537221 */ /* 0x000fc60000010000 */
[----:B------:R-:W-:Y:S01]  /*5650*/  F2FP.SATFINITE.E4M3.F32.PACK_AB_MERGE_C R215, R79, R78, R82 ;  /* 0x0000004e4fd7723e */ /* 0x000fe20004807052 */
[----:B------:R-:W-:-:S01]  /*5660*/  FADD.FTZ R8, R2, R83 ;  /* 0x0000005302087221 */ /* 0x000fc20000010000 */
[----:B------:R-:W-:Y:S01]  /*5670*/  CS2R R78, SRZ ;  /* 0x00000000004e7805 */ /* 0x000fe2000001ff00 */
[----:B------:R-:W0:Y:S01]  /*5680*/  MUFU.EX2 R58, R58 ;  /* 0x0000003a003a7308 */ /* 0x000e220000000800 */
[----:B------:R-:W-:Y:S01]  /*5690*/  CS2R R82, SRZ ;  /* 0x0000000000527805 */ /* 0x000fe2000001ff00 */
[----:B-1----:R-:W-:-:S06]  /*56a0*/  FADD.FTZ R11, R59, R8 ;  /* 0x000000083b0b7221 */ /* 0x002fcc0000010000 */
[----:B------:R-:W1:Y:S01]  /*56b0*/  MUFU.EX2 R43, R43 ;  /* 0x0000002b002b7308 */ /* 0x000e620000000800 */
[----:B--2---:R-:W-:-:S07]  /*56c0*/  FADD.FTZ R6, R42, R7 ;  /* 0x000000072a067221 */ /* 0x004fce0000010000 */
[----:B------:R-:W2:Y:S01]  /*56d0*/  MUFU.EX2 R63, R63 ;  /* 0x0000003f003f7308 */ /* 0x000ea20000000800 */
[----:B0-----:R-:W-:-:S07]  /*56e0*/  FADD.FTZ R8, R58, R11 ;  /* 0x0000000b3a087221 */ /* 0x001fce0000010000 */
[----:B------:R-:W0:Y:S01]  /*56f0*/  MUFU.EX2 R46, R46 ;  /* 0x0000002e002e7308 */ /* 0x000e220000000800 */
[C---:B-1----:R-:W-:Y:S01]  /*5700*/  F2FP.SATFINITE.E4M3.F32.PACK_AB_MERGE_C R42, R43.reuse, R42, RZ ;  /* 0x0000002a2b2a723e */ /* 0x042fe200048070ff */
[----:B------:R-:W-:-:S03]  /*5710*/  FADD.FTZ R43, R43, R6 ;  /* 0x000000062b2b7221 */ /* 0x000fc60000010000 */
[----:B------:R-:W-:Y:S02]  /*5720*/  F2FP.SATFINITE.E4M3.F32.PACK_AB_MERGE_C R208, R57, R56, R42 ;  /* 0x0000003839d0723e */ /* 0x000fe4000480702a */
[----:B------:R-:W-:Y:S01]  /*5730*/  CS2R R56, SRZ ;  /* 0x0000000000387805 */ /* 0x000fe2000001ff00 */
[----:B------:R-:W1:Y:S01]  /*5740*/  MUFU.EX2 R27, R27 ;  /* 0x0000001b001b7308 */ /* 0x000e620000000800 */
[C---:B--2---:R-:W-:Y:S01]  /*5750*/  F2FP.SATFINITE.E4M3.F32.PACK_AB_MERGE_C R58, R63.reuse, R58, RZ ;  /* 0x0000003a3f3a723e */ /* 0x044fe200048070ff */
[----:B------:R-:W-:-:S03]  /*5760*/  FADD.FTZ R63, R63, R8 ;  /* 0x000000083f3f7221 */ /* 0x000fc60000010000 */
[----:B------:R-:W-:Y:S01]  /*5770*/  F2FP.SATFINITE.E4M3.F32.PACK_AB_MERGE_C R209, R59, R2, R58 ;  /* 0x000000023bd1723e */ /* 0x000fe2000480703a */
[----:B------:R-:W-:-:S01]  /*5780*/  FADD.FTZ R8, R60, R63 ;  /* 0x0000003f3c087221 */ /* 0x000fc20000010000 */
[----:B------:R-:W-:Y:S01]  /*5790*/  CS2R R58, SRZ ;  /* 0x00000000003a7805 */ /* 0x000fe2000001ff00 */
[----:B------:R2:W3:Y:S01]  /*57a0*/  MUFU.EX2 R55, R71 ;  /* 0x0000004700377308 */ /* 0x0004e20000000800 */
[----:B0-----:R-:W-:-:S01]  /*57b0*/  FADD.FTZ R6, R46, R43 ;  /* 0x0000002b2e067221 */ /* 0x001fc20000010000 */
[----:B------:R-:W-:Y:S01]  /*57c0*/  FADD.FTZ R11, R51, R8 ;  /* 0x00000008330b7221 */ /* 0x000fe20000010000 */
[----:B------:R-:W-:Y:S02]  /*57d0*/  CS2R R42, SRZ ;  /* 0x00000000002a7805 */ /* 0x000fe4000001ff00 */
[----:B------:R-:W-:Y:S01]  /*57e0*/  FADD.FTZ R7, R47, R6 ;  /* 0x000000062f077221 */ /* 0x000fe20000010000 */
[----:B------:R-:W-:-:S02]  /*57f0*/  FADD.FTZ R8, R54, R11 ;  /* 0x0000000b36087221 */ /* 0x000fc40000010000 */
[----:B------:R0:W4:Y:S01]  /*5800*/  MUFU.EX2 R50, R76 ;  /* 0x0000004c00327308 */ /* 0x0001220000000800 */
[----:B------:R-:W-:-:S01]  /*5810*/  FADD.FTZ R6, R26, R7 ;  /* 0x000000071a067221 */ /* 0x000fc20000010000 */
[----:B-1----:R-:W-:-:S02]  /*5820*/  F2FP.SATFINITE.E4M3.F32.PACK_AB_MERGE_C R26, R27, R26, RZ ;  /* 0x0000001a1b1a723e */ /* 0x002fc400048070ff */
[----:B--2---:R-:W-:Y:S01]  /*5830*/  CS2R R70, SRZ ;  /* 0x0000000000467805 */ /* 0x004fe2000001ff00 */
[----:B------:R-:W-:Y:S01]  /*5840*/  FADD.FTZ R27, R27, R6 ;  /* 0x000000061b1b7221 */ /* 0x000fe20000010000 */
[----:B------:R-:W-:Y:S02]  /*5850*/  F2FP.SATFINITE.E4M3.F32.PACK_AB_MERGE_C R210, R47, R46, R26 ;  /* 0x0000002e2fd2723e */ /* 0x000fe4000480701a */
[----:B------:R-:W-:Y:S01]  /*5860*/  CS2R R46, SRZ ;  /* 0x00000000002e7805 */ /* 0x000fe2000001ff00 */
[----:B------:R1:W2:Y:S01]  /*5870*/  MUFU.EX2 R9, R80 ;  /* 0x0000005000097308 */ /* 0x0002a20000000800 */
[C---:B---3--:R-:W-:Y:S01]  /*5880*/  F2FP.SATFINITE.E4M3.F32.PACK_AB_MERGE_C R54, R55.reuse, R54, RZ ;  /* 0x000000363736723e */ /* 0x048fe200048070ff */
[----:B------:R-:W-:Y:S01]  /*5890*/  FADD.FTZ R55, R55, R8 ;  /* 0x0000000837377221 */ /* 0x000fe20000010000 */
[----:B------:R-:W-:-:S01]  /*58a0*/  FADD.FTZ R6, R30, R27 ;  /* 0x0000001b1e067221 */ /* 0x000fc20000010000 */
[----:B------:R-:W-:Y:S02]  /*58b0*/  CS2R R26, SRZ ;  /* 0x00000000001a7805 */ /* 0x000fe4000001ff00 */
[----:B------:R-:W-:-:S02]  /*58c0*/  F2FP.SATFINITE.E4M3.F32.PACK_AB_MERGE_C R211, R51, R60, R54 ;  /* 0x0000003c33d3723e */ /* 0x000fc40004807036 */
[----:B0-----:R-:W-:Y:S01]  /*58d0*/  CS2R R76, SRZ ;  /* 0x00000000004c7805 */ /* 0x001fe2000001ff00 */
[----:B------:R-:W-:-:S01]  /*58e0*/  FADD.FTZ R7, R31, R6 ;  /* 0x000000061f077221 */ /* 0x000fc20000010000 */
[----:B------:R-:W0:Y:S01]  /*58f0*/  MUFU.EX2 R34, R34 ;  /* 0x0000002200227308 */ /* 0x000e220000000800 */
[----:B----4-:R-:W-:-:S01]  /*5900*/  FADD.FTZ R8, R50, R55 ;  /* 0x0000003732087221 */ /* 0x010fc20000010000 */
[----:B------:R-:W-:Y:S02]  /*5910*/  CS2R R54, SRZ ;  /* 0x0000000000367805 */ /* 0x000fe4000001ff00 */
[----:B-1----:R-:W-:-:S04]  /*5920*/  CS2R R80, SRZ ;  /* 0x0000000000507805 */ /* 0x002fc8000001ff00 */
[----:B------:R-:W1:Y:S01]  /*5930*/  MUFU.EX2 R86, R86 ;  /* 0x0000005600567308 */ /* 0x000e620000000800 */
[----:B--2---:R-:W-:-:S07]  /*5940*/  FADD.FTZ R11, R9, R8 ;  /* 0x00000008090b7221 */ /* 0x004fce0000010000 */
[----:B------:R-:W2:Y:S01]  /*5950*/  MUFU.EX2 R35, R35 ;  /* 0x0000002300237308 */ /* 0x000ea20000000800 */
[----:B0-----:R-:W-:-:S07]  /*5960*/  FADD.FTZ R6, R34, R7 ;  /* 0x0000000722067221 */ /* 0x001fce0000010000 */
[----:B------:R0:W3:Y:S01]  /*5970*/  MUFU.EX2 R13, R84 ;  /* 0x00000054000d7308 */ /* 0x0000e20000000800 */
[----:B-1----:R-:W-:-:S07]  /*5980*/  FADD.FTZ R8, R86, R11 ;  /* 0x0000000b56087221 */ /* 0x002fce0000010000 */
[----:B------:R-:W1:Y:S01]  /*5990*/  MUFU.EX2 R38, R38 ;  /* 0x0000002600267308 */ /* 0x000e620000000800 */
[C---:B--2---:R-:W-:Y:S01]  /*59a0*/  F2FP.SATFINITE.E4M3.F32.PACK_AB_MERGE_C R34, R35.reuse, R34, RZ ;  /* 0x000000222322723e */ /* 0x044fe200048070ff */
[----:B------:R-:W-:Y:S01]  /*59b0*/  FADD.FTZ R35, R35, R6 ;  /* 0x0000000623237221 */ /* 0x000fe20000010000 */
[----:B0-----:R-:W-:Y:S02]  /*59c0*/  CS2R R84, SRZ ;  /* 0x0000000000547805 */ /* 0x001fe4000001ff00 */
[----:B------:R-:W-:Y:S02]  /*59d0*/  F2FP.SATFINITE.E4M3.F32.PACK_AB_MERGE_C R204, R31, R30, R34 ;  /* 0x0000001e1fcc723e */ /* 0x000fe40004807022 */
[----:B------:R-:W-:Y:S01]  /*59e0*/  CS2R R30, SRZ ;  /* 0x00000000001e7805 */ /* 0x000fe2000001ff00 */
[----:B------:R0:W2:Y:S01]  /*59f0*/  MUFU.EX2 R12, R87 ;  /* 0x00000057000c7308 */ /* 0x0000a20000000800 */
[C---:B---3--:R-:W-:Y:S01]  /*5a00*/  F2FP.SATFINITE.E4M3.F32.PACK_AB_MERGE_C R86, R13.reuse, R86, RZ ;  /* 0x000000560d56723e */ /* 0x048fe200048070ff */
[----:B------:R-:W-:-:S03]  /*5a10*/  FADD.FTZ R13, R13, R8 ;  /* 0x000000080d0d7221 */ /* 0x000fc60000010000 */
[----:B------:R-:W-:Y:S02]  /*5a20*/  F2FP.SATFINITE.E4M3.F32.PACK_AB_MERGE_C R205, R9, R50, R86 ;  /* 0x0000003209cd723e */ /* 0x000fe40004807056 */
[----:B------:R-:W-:Y:S01]  /*5a30*/  CS2R R50, SRZ ;  /* 0x0000000000327805 */ /* 0x000fe2000001ff00 */
[----:B------:R-:W3:Y:S01]  /*5a40*/  MUFU.EX2 R39, R39 ;  /* 0x0000002700277308 */ /* 0x000ee20000000800 */
[----:B-1----:R-:W-:-:S01]  /*5a50*/  FADD.FTZ R6, R38, R35 ;  /* 0x0000002326067221 */ /* 0x002fc20000010000 */
[----:B------:R-:W-:Y:S02]  /*5a60*/  CS2R R34, SRZ ;  /* 0x0000000000227805 */ /* 0x000fe4000001ff00 */
[----:B0-----:R-:W-:-:S04]  /*5a70*/  CS2R R86, SRZ ;  /* 0x0000000000567805 */ /* 0x001fc8000001ff00 */
        /* <DEDUP_REMOVED lines=11> */
[C---:B0-----:R-:W-:Y:S01]  /*5b30*/  F2FP.SATFINITE.E4M3.F32.PACK_AB_MERGE_C R40, R41.reuse, R40, RZ ;  /* 0x000000282928723e */ /* 0x041fe200048070ff */
[----:B------:R-:W-:-:S03]  /*5b40*/  FADD.FTZ R41, R41, R6 ;  /* 0x0000000629297221 */ /* 0x000fc60000010000 */
[----:B------:R-:W-:Y:S02]  /*5b50*/  F2FP.SATFINITE.E4M3.F32.PACK_AB_MERGE_C R206, R39, R38, R40 ;  /* 0x0000002627ce723e */ /* 0x000fe40004807028 */
[----:B------:R-:W-:Y:S01]  /*5b60*/  CS2R R38, SRZ ;  /* 0x0000000000267805 */ /* 0x000fe2000001ff00 */
[----:B------:R-:W0:Y:S01]  /*5b70*/  MUFU.EX2 R61, R61 ;  /* 0x0000003d003d7308 */ /* 0x000e220000000800 */
[C---:B-1----:R-:W-:Y:S01]  /*5b80*/  F2FP.SATFINITE.E4M3.F32.PACK_AB_MERGE_C R115, R62.reuse, R115, RZ ;  /* 0x000000733e73723e */ /* 0x042fe200048070ff */
[----:B------:R-:W-:-:S03]  /*5b90*/  FADD.FTZ R62, R62, R7 ;  /* 0x000000073e3e7221 */ /* 0x000fc60000010000 */
[----:B------:R-:W-:-:S03]  /*5ba0*/  F2FP.SATFINITE.E4M3.F32.PACK_AB_MERGE_C R207, R103, R12, R115 ;  /* 0x0000000c67cf723e */ /* 0x000fc60004807073 */
[----:B------:R-:W1:Y:S01]  /*5bb0*/  MUFU.EX2 R25, R25 ;  /* 0x0000001900197308 */ /* 0x000e620000000800 */
[----:B--2---:R-:W-:-:S01]  /*5bc0*/  FADD.FTZ R2, R24, R41 ;  /* 0x0000002918027221 */ /* 0x004fc20000010000 */
[----:B------:R-:W-:-:S06]  /*5bd0*/  CS2R R40, SRZ ;  /* 0x0000000000287805 */ /* 0x000fcc000001ff00 */
[----:B------:R-:W2:Y:S01]  /*5be0*/  MUFU.EX2 R64, R64 ;  /* 0x0000004000407308 */ /* 0x000ea20000000800 */
[----:B0-----:R-:W-:-:S01]  /*5bf0*/  FADD.FTZ R7, R61, R62 ;  /* 0x0000003e3d077221 */ /* 0x001fc20000010000 */
[----:B------:R-:W-:-:S06]  /*5c00*/  CS2R R62, SRZ ;  /* 0x00000000003e7805 */ /* 0x000fcc000001ff00 */
        /* <DEDUP_REMOVED lines=23> */
[----:B--2---:R-:W-:-:S07]  /*5d80*/  FADD.FTZ R9, R69, R68 ;  /* 0x0000004445097221 */ /* 0x004fce0000010000 */
[----:B------:R-:W-:Y:S01]  /*5d90*/  MUFU.EX2 R36, R36 ;  /* 0x0000002400247308 */ /* 0x000fe20000000800 */
[----:B0-----:R-:W-:-:S07]  /*5da0*/  FADD.FTZ R11, R33, R2 ;  /* 0x00000002210b7221 */ /* 0x001fce0000010000 */
[----:B------:R-:W0:Y:S01]  /*5db0*/  MUFU.EX2 R3, R3 ;  /* 0x0000000300037308 */ /* 0x000e220000000800 */
[----:B-1----:R-:W-:-:S07]  /*5dc0*/  FADD.FTZ R9, R96, R9 ;  /* 0x0000000960097221 */ /* 0x002fce0000010000 */
[----:B------:R-:W1:Y:S08]  /*5dd0*/  MUFU.EX2 R116, R116 ;  /* 0x0000007400747308 */ /* 0x000e700000000800 */
[----:B------:R2:W3:Y:S01]  /*5de0*/  MUFU.EX2 R7, R44 ;  /* 0x0000002c00077308 */ /* 0x0004e20000000800 */
[----:B0-----:R-:W-:Y:S01]  /*5df0*/  F2FP.SATFINITE.E4M3.F32.PACK_AB_MERGE_C R6, R3, R36, RZ ;  /* 0x000000240306723e */ /* 0x001fe200048070ff */
[----:B------:R-:W-:-:S03]  /*5e00*/  FADD.FTZ R36, R36, R11 ;  /* 0x0000000b24247221 */ /* 0x000fc60000010000 */
[----:B------:R-:W-:Y:S01]  /*5e10*/  F2FP.SATFINITE.E4M3.F32.PACK_AB_MERGE_C R202, R33, R32, R6 ;  /* 0x0000002021ca723e */ /* 0x000fe20004807006 */
[----:B------:R-:W-:-:S01]  /*5e20*/  FADD.FTZ R3, R3, R36 ;  /* 0x0000002403037221 */ /* 0x000fc20000010000 */
[----:B------:R-:W-:Y:S02]  /*5e30*/  CS2R R32, SRZ ;  /* 0x0000000000207805 */ /* 0x000fe4000001ff00 */
[----:B------:R-:W-:Y:S01]  /*5e40*/  CS2R R36, SRZ ;  /* 0x0000000000247805 */ /* 0x000fe2000001ff00 */
[----:B-1----:R-:W-:Y:S01]  /*5e50*/  FADD.FTZ R2, R116, R9 ;  /* 0x0000000974027221 */ /* 0x002fe20000010000 */
[----:B--2---:R-:W-:Y:S02]  /*5e60*/  CS2R R44, SRZ ;  /* 0x00000000002c7805 */ /* 0x004fe4000001ff00 */
[C---:B---3--:R-:W-:Y:S01]  /*5e70*/  F2FP.SATFINITE.E4M3.F32.PACK_AB_MERGE_C R8, R7.reuse, R116, RZ ;  /* 0x000000740708723e */ /* 0x048fe200048070ff */
[----:B------:R-:W-:-:S03]  /*5e80*/  FADD.FTZ R2, R7, R2 ;  /* 0x0000000207027221 */ /* 0x000fc60000010000 */
        /* <DEDUP_REMOVED lines=39> */
.L_x_8063:
[----:B------:R-:W-:Y:S01]  /*6100*/  ISETP.NE.AND P4, PT, RZ, UR46, PT ;  /* 0x0000002eff007c0c */ /* 0x000fe2000bf85270 */
[----:B------:R-:W-:-:S04]  /*6110*/  UISETP.NE.AND UP1, UPT, UR58, 0x1, UPT ;  /* 0x000000013a00788c */ /* 0x000fc8000bf25270 */
[----:B------:R-:W-:-:S04]  /*6120*/  USEL UR48, URZ, 0x1, UP1 ;  /* 0x000000013f307887 */ /* 0x000fc80008800000 */
[----:B------:R-:W-:-:S04]  /*6130*/  ULOP3.LUT UR48, UR59, UR48, URZ, 0x3c, !UPT ;  /* 0x000000303b307292 */ /* 0x000fc8000f8e3c3f */
[----:B------:R-:W-:Y:S08]  /*6140*/  @P4 BRA `(.L_x_8054) ;  /* 0x0000000000384947 */ /* 0x000ff00003800000 */
[----:B------:R-:W-:Y:S05]  /*6150*/  @!P1 BRA `(.L_x_8055) ;  /* 0x0000000000049947 */ /* 0x000fea0003800000 */
[----:B------:R-:W-:Y:S01]  /*6160*/  BPT.TRAP 0x1 ;  /* 0x000000040000795c */ /* 0x000fe20000300000 */
.L_x_8055:
        /* <DEDUP_REMOVED lines=9> */
.L_x_8056:
[----:B-1----:R-:W-:Y:S05]  /*6200*/  @P3 BRA `(.L_x_8054) ;  /* 0x0000000000083947 */ /* 0x002fea0003800000 */
[----:B------:R-:W1:Y:S02]  /*6210*/  SYNCS.PHASECHK.TRANS64.TRYWAIT P3, [UR6+0x2e830], R0 ;  /* 0x02e83000ff0075a7 */ /* 0x000e640008060146 */
[----:B-1----:R-:W-:Y:S05]  /*6220*/  @!P3 BRA `(.L_x_8057) ;  /* 0x000001280094b947 */ /* 0x002fea0003800000 */
.L_x_8054:
[----:B-1----:R-:W1:Y:S01]  /*6230*/  S2R R5, SR_TID.X ;  /* 0x0000000000057919 */ /* 0x002e620000002100 */
        /* <DEDUP_REMOVED lines=23> */
[----:B-1----:R-:W-:Y:S01]  /*63b0*/  SHF.R.U32.HI R5, RZ, 0x7, R5 ;  /* 0x00000007ff057819 */ /* 0x002fe20000011605 */
[----:B------:R-:W-:Y:S01]  /*63c0*/  UIADD3 UR6, UR60, 0x2, URZ ;  /* 0x000000023c067890 */ /* 0x000fe2000fffe03f */
[----:B------:R-:W-:Y:S01]  /*63d0*/  UMOV UR7, 0x40000040 ;  /* 0x4000004000077882 */ /* 0x000fe20000000000 */
[----:B------:R-:W-:-:S02]  /*63e0*/  UIADD3 UR10, UR60, 0x602, URZ ;  /* 0x000006023c0a7890 */ /* 0x000fc4000fffe03f */
[----:B0-----:R-:W-:Y:S01]  /*63f0*/  VIADD R0, R5, 0x8 ;  /* 0x0000000805007836 */ /* 0x001fe20000000000 */
        /* <DEDUP_REMOVED lines=160> */
.L_x_8059:
[----:B------:R-:W-:Y:S01]  /*6e00*/  ULEA UR6, UR58, UR41, 0x3 ;  /* 0x000000293a067291 */ /* 0x000fe2000f8e183f */
[----:B------:R-:W-:-:S05]  /*6e10*/  IMAD.U32 R0, RZ, RZ, UR59 ;  /* 0x0000003bff007e24 */ /* 0x000fca000f8e00ff */
[----:B------:R-:W-:-:S04]  /*6e20*/  SHF.L.U32 R0, R0, 0x1f, RZ ;  /* 0x0000001f00007819 */ /* 0x000fc800000006ff */
[----:B------:R0:W1:Y:S01]  /*6e30*/  SYNCS.PHASECHK.TRANS64.TRYWAIT P3, [UR6+0x2e850], R0 ;  /* 0x02e85000ff0075a7 */ /* 0x0000620008060146 */
[----:B------:R-:W-:Y:S05]  /*6e40*/  @!P1 BRA `(.L_x_8060) ;  /* 0x0000000000049947 */ /* 0x000fea0003800000 */
[----:B------:R-:W-:Y:S01]  /*6e50*/  BPT.TRAP 0x1 ;  /* 0x000000040000795c */ /* 0x000fe20000300000 */
.L_x_8060:
[----:B-1----:R-:W-:Y:S05]  /*6e60*/  @P3 BRA `(.L_x_8058) ;  /* 0x0000000000083947 */ /* 0x002fea0003800000 */
[----:B------:R-:W1:Y:S02]  /*6e70*/  SYNCS.PHASECHK.TRANS64.TRYWAIT P3, [UR6+0x2e850], R0 ;  /* 0x02e85000ff0075a7 */ /* 0x000e640008060146 */
[----:B-1----:R-:W-:Y:S05]  /*6e80*/  @!P3 BRA `(.L_x_8061) ;  /* 0x0000011c0094b947 */ /* 0x002fea0003800000 */
.L_x_8058:
[----:B------:R-:W-:Y:S01]  /*6e90*/  UIADD3 UR6, UR41, 0x400, URZ ;  /* 0x0000040029067890 */ /* 0x000fe2000fffe03f */
[----:B------:R-:W-:Y:S01]  /*6ea0*/  WARPGROUP.ARRIVE ;  /* 0x00000000000079c5 */ /* 0x000fe20000000000 */
[----:B------:R-:W-:Y:S01]  /*6eb0*/  UMOV UR7, 0xc0000010 ;  /* 0xc000001000077882 */ /* 0x000fe20000000000 */
[----:B------:R-:W-:Y:S01]  /*6ec0*/  VIADD R8, R18, UR36 ;  /* 0x0000002412087c36 */ /* 0x000fe20008000000 */
[----:B------:R-:W-:-:S04]  /*6ed0*/  USHF.R.U32.HI UR6, URZ, 0x4, UR6 ;  /* 0x000000043f067899 */ /* 0x000fc80008011606 */
[----:B------:R-:W-:-:S04]  /*6ee0*/  ULOP3.LUT UR6, UR6, 0x3fff, URZ, 0xc0, !UPT ;  /* 0x00003fff06067892 */ /* 0x000fc8000f8ec03f */
[----:B------:R-:W-:-:S04]  /*6ef0*/  ULOP3.LUT UR6, UR6, 0x10000, URZ, 0xfc, !UPT ;  /* 0x0001000006067892 */ /* 0x000fc8000f8efc3f */
[----:B------:R-:W-:-:S07]  /*6f00*/  UIMAD UR10, UR58, 0x700, UR6 ;  /* 0x000007003a0a78a4 */ /* 0x000fce000f8e0206 */
[----:B------:R-:W-:Y:S02]  /*6f10*/  UMOV UR6, UR10 ;  /* 0x0000000a00067c82 */ /* 0x000fe40008000000 */
[----:B------:R-:W-:Y:S01]  /*6f20*/  QGMMA.64x128x32.F32.E4M3.E4M3 R24, R224, gdesc[UR4], R24, gsb0 ;  /* 0x01e00004e0187df3 */ /* 0x000fe20008000818 */
[----:B------:R-:W-:Y:S01]  /*6f30*/  UIADD3 UR6, UR10, 0x100, URZ ;  /* 0x000001000a067890 */ /* 0x000fe2000fffe03f */
[----:B------:R-:W-:Y:S01]  /*6f40*/  UMOV UR7, 0xc0000010 ;  /* 0xc000001000077882 */ /* 0x000fe20000000000 */
[----:B------:R-:W-:Y:S02]  /*6f50*/  WARPGROUP.DEPBAR.LE gsb0, 0x0 ;  /* 0x00008000000079c5 */ /* 0x000fe40000010000 */
[----:B------:R-:W-:-:S06]  /*6f60*/  WARPGROUP.ARRIVE ;  /* 0x00000000000079c5 */ /* 0x000fcc0000000000 */
[----:B------:R-:W2:Y:S01]  /*6f70*/  S2R R227, SR_TID.X ;  /* 0x0000000000e37919 */ /* 0x000ea20000002100 */
[----:B------:R-:W-:Y:S01]  /*6f80*/  QGMMA.64x128x32.F32.E4M3.E4M3 R24, R220, gdesc[UR4], R24, gsb0 ;  /* 0x01e00004dc187df3 */ /* 0x000fe20008000818 */
[----:B------:R-:W-:Y:S01]  /*6f90*/  UIADD3 UR6, UR10, 0x200, URZ ;  /* 0x000002000a067890 */ /* 0x000fe2000fffe03f */
[----:B------:R-:W-:Y:S01]  /*6fa0*/  UMOV UR7, 0xc0000010 ;  /* 0xc000001000077882 */ /* 0x000fe20000000000 */
[----:B--2---:R-:W-:Y:S01]  /*6fb0*/  SHF.R.U32.HI R227, RZ, 0x7, R227 ;  /* 0x00000007ffe37819 */ /* 0x004fe200000116e3 */
        /* <DEDUP_REMOVED lines=13> */
[----:B------:R-:W-:Y:S01]  /*7090*/  @UP0 ULDC UR6, c[0x0][0x44c] ;  /* 0x0001130000060ab9 */ /* 0x000fe20000000800 */
[----:B------:R-:W-:Y:S01]  /*70a0*/  UMOV UR7, 0xc0000010 ;  /* 0xc000001000077882 */ /* 0x000fe20000000000 */
[----:B01----:R-:W-:Y:S01]  /*70b0*/  @P2 IMAD.HI.U32 R0, R8, UR6, RZ ;  /* 0x0000000608002c27 */ /* 0x003fe2000f8e00ff */
[----:B------:R-:W-:-:S04]  /*70c0*/  @UP0 ULDC UR6, c[0x0][0x450] ;  /* 0x0001140000060ab9 */ /* 0x000fc80000000800 */
[----:B------:R-:W-:Y:S01]  /*70d0*/  @P2 SHF.R.U32.HI R8, RZ, UR6, R0 ;  /* 0x00000006ff082c19 */ /* 0x000fe20008011600 */
[----:B------:R-:W-:-:S04]  /*70e0*/  UIMAD UR6, UR57, -0xe0, URZ ;  /* 0xffffff20390678a4 */ /* 0x000fc8000f8e023f */
[----:B------:R-:W0:Y:S02]  /*70f0*/  SHFL.IDX PT, R0, R8, RZ, 0x1c1f ;  /* 0x001c1fff08007589 */ /* 0x000e2400000e0000 */
[----:B------:R-:W-:Y:S01]  /*7100*/  IMAD.U32 R10, RZ, RZ, UR6 ;  /* 0x00000006ff0a7e24 */ /* 0x000fe2000f8e00ff */
[----:B------:R-:W-:Y:S01]  /*7110*/  UIADD3 UR6, UR10, 0x500, URZ ;  /* 0x000005000a067890 */ /* 0x000fe2000fffe03f */
[----:B------:R-:W1:Y:S03]  /*7120*/  SHFL.IDX PT, R8, R8, 0x1, 0x1c1f ;  /* 0x003c1f0008087f89 */ /* 0x000e6600000e0000 */
[----:B------:R-:W-:Y:S01]  /*7130*/  IADD3 R5, -R17, 0x1, R10 ;  /* 0x0000000111057810 */ /* 0x000fe20007ffe10a */
[----:B------:R-:W-:-:S05]  /*7140*/  IMAD.U32 R10, RZ, RZ, UR52 ;  /* 0x00000034ff0a7e24 */ /* 0x000fca000f8e00ff */
[----:B------:R-:W-:-:S05]  /*7150*/  IADD3 R5, -R10, UR51, R5 ;  /* 0x000000330a057c10 */ /* 0x000fca000fffe105 */
[C---:B0-----:R-:W-:Y:S02]  /*7160*/  IMAD.IADD R0, R5.reuse, 0x1, R0 ;  /* 0x0000000105007824 */ /* 0x041fe400078e0200 */
[----:B-1----:R-:W-:-:S03]  /*7170*/  IMAD.IADD R5, R5, 0x1, R8 ;  /* 0x0000000105057824 */ /* 0x002fc600078e0208 */
        /* <DEDUP_REMOVED lines=51> */
[----:B------:R-:W-:Y:S02]  /*74b0*/  WARPGROUP.DEPBAR.LE gsb0, 0x0 ;  /* 0x00008000000079c5 */ /* 0x000fe40000010000 */
[----:B------:R-:W-:Y:S01]  /*74c0*/  ISETP.GT.AND P3, PT, R0, 0x48, PT ;  /* 0x000000480000780c */ /* 0x000fe20003f64270 */
[----:B------:R-:W-:Y:S01]  /*74d0*/  WARPGROUP.ARRIVE ;  /* 0x00000000000079c5 */ /* 0x000fe20000000000 */
[----:B------:R-:W-:Y:S02]  /*74e0*/  FSEL R153, R153, -INF , P4 ;  /* 0xff80000099997808 */ /* 0x000fe40002000000 */
[----:B------:R-:W-:-:S02]  /*74f0*/  FMNMX.FTZ R10, R152, R9, !PT ;  /* 0x00000009980a7209 */ /* 0x000fc40007810000 */
[----:B------:R-:W-:Y:S01]  /*7500*/  ISETP.GT.AND P4, PT, R0, 0x49, PT ;  /* 0x000000490000780c */ /* 0x000fe20003f84270 */
[----:B------:R-:W-:Y:S01]  /*7510*/  QGMMA.64x128x32.F32.E4M3.E4M3 R24, R204, gdesc[UR4], R24, gsb0 ;  /* 0x01e00004cc187df3 */ /* 0x000fe20008000818 */
[----:B------:R-:W-:Y:S01]  /*7520*/  FSEL R156, R156, -INF , P3 ;  /* 0xff8000009c9c7808 */ /* 0x000fe20001800000 */
        /* <DEDUP_REMOVED lines=71> */
[----:B------:R-:W-:Y:S01]  /*79a0*/  FMNMX.FTZ R10, R104, R9, !PT ;  /* 0x00000009680a7209 */ /* 0x000fe20007810000 */
[----:B------:R-:W-:-:S02]  /*79b0*/  WARPGROUP.DEPBAR.LE gsb0, 0x0 ;  /* 0x00008000000079c5 */ /* 0x000fc40000010000 */
[----:B------:R-:W-:Y:S01]  /*79c0*/  ISETP.GT.AND P4, PT, R0, 0xa9, PT ;  /* 0x000000a90000780c */ /* 0x000fe20003f84270 */
[----:B------:R-:W-:Y:S01]  /*79d0*/  WARPGROUP.ARRIVE ;  /* 0x00000000000079c5 */ /* 0x000fe20000000000 */
[----:B------:R-:W-:Y:S02]  /*79e0*/  FSEL R108, R108, -INF , P3 ;  /* 0xff8000006c6c7808 */ /* 0x000fe40001800000 */
[----:B------:R-:W-:Y:S02]  /*79f0*/  FMNMX.FTZ R9, R105, R10, !PT ;  /* 0x0000000a69097209 */ /* 0x000fe40007810000 */
[----:B------:R-:W-:Y:S01]  /*7a00*/  ISETP.GT.AND P3, PT, R0, 0xb0, PT ;  /* 0x000000b00000780c */ /* 0x000fe20003f64270 */
[----:B------:R-:W-:Y:S01]  /*7a10*/  QGMMA.64x128x32.F32.E4M3.E4M3 R24, R200, gdesc[UR4], R24, gsb0 ;  /* 0x01e00004c8187df3 */ /* 0x000fe20008000818 */
        /* <DEDUP_REMOVED lines=24> */
[C---:B------:R-:W-:Y:S02]  /*7ba0*/  ISETP.GT.AND P3, PT, R0.reuse, 0xd0, PT ;  /* 0x000000d00000780c */ /* 0x040fe40003f64270 */
[----:B------:R-:W-:-:S02]  /*7bb0*/  ISETP.GT.AND P4, PT, R0, 0xd1, PT ;  /* 0x000000d10000780c */ /* 0x000fc40003f84270 */
[C---:B------:R-:W-:Y:S02]  /*7bc0*/  ISETP.GT.AND P6, PT, R0.reuse, 0xd8, PT ;  /* 0x000000d80000780c */ /* 0x040fe40003fc4270 */
[----:B------:R-:W-:Y:S02]  /*7bd0*/  ISETP.GT.AND P5, PT, R0, 0xd9, PT ;  /* 0x000000d90000780c */ /* 0x000fe40003fa4270 */
        /* <DEDUP_REMOVED lines=9> */
[----:B------:R-:W-:-:S02]  /*7c70*/  ISETP.GT.AND P4, PT, R5, RZ, PT ;  /* 0x000000ff0500720c */ /* 0x000fc40003f84270 */
[----:B------:R-:W-:Y:S02]  /*7c80*/  FMNMX.FTZ R10, R101, R0, !PT ;  /* 0x00000000650a7209 */ /* 0x000fe40007810000 */
        /* <DEDUP_REMOVED lines=10> */
[----:B0-----:R-:W-:Y:S01]  /*7d30*/  FMNMX.FTZ R11, R10, R9, !PT ;  /* 0x000000090a0b7209 */ /* 0x001fe20007810000 */
[----:B------:R-:W-:Y:S01]  /*7d40*/  IMAD.U32 R9, RZ, RZ, UR42 ;  /* 0x0000002aff097e24 */ /* 0x000fe2000f8e00ff */
        /* <DEDUP_REMOVED lines=15> */
[----:B------:R-:W-:Y:S01]  /*7e40*/  ISETP.GT.AND P5, PT, R5, 0x51, PT ;  /* 0x000000510500780c */ /* 0x000fe20003fa4270 */
[----:B------:R-:W-:-:S03]  /*7e50*/  WARPGROUP.DEPBAR.LE gsb0, 0x0 ;  /* 0x00008000000079c5 */ /* 0x000fc60000010000 */
[----:B------:R-:W-:Y:S02]  /*7e60*/  FSEL R9, R9, RZ, P3 ;  /* 0x000000ff09097208 */ /* 0x000fe40001800000 */
[----:B------:R-:W-:Y:S02]  /*7e70*/  FSEL R163, R163, -INF , P5 ;  /* 0xff800000a3a37808 */ /* 0x000fe40002800000 */
[----:B------:R-:W-:Y:S01]  /*7e80*/  ISETP.GT.AND P5, PT, R5, 0x59, PT ;  /* 0x000000590500780c */ /* 0x000fe20003fa4270 */
        /* <DEDUP_REMOVED lines=127> */
[----:B------:R-:W-:Y:S01]  /*8680*/  FSEL R151, R151, -INF , P5 ;  /* 0xff80000097977808 */ /* 0x000fe20002800000 */
[----:B------:R-:W-:Y:S01]  /*8690*/  MUFU.EX2 R14, R14 ;  /* 0x0000000e000e7308 */ /* 0x000fe20000000800 */
[C---:B------:R-:W-:Y:S02]  /*86a0*/  ISETP.GT.AND P4, PT, R5.reuse, 0x80, PT ;  /* 0x000000800500780c */ /* 0x040fe40003f84270 */
        /* <DEDUP_REMOVED lines=58> */
[----:B------:R0:W-:Y:S01]  /*8a50*/  MUFU.EX2 R118, R184 ;  /* 0x000000b800767308 */ /* 0x0001e20000000800 */
[C---:B------:R-:W-:Y:S02]  /*8a60*/  ISETP.GT.AND P4, PT, R5.reuse, 0xc0, PT ;  /* 0x000000c00500780c */ /* 0x040fe40003f84270 */
[----:B------:R-:W-:Y:S02]  /*8a70*/  FMNMX.FTZ R180, R128, R189, !PT ;  /* 0x000000bd80b47209 */ /* 0x000fe40007810000 */
[----:B------:R-:W-:-:S02]  /*8a80*/  ISETP.GT.AND P5, PT, R5, 0xc1, PT ;  /* 0x000000c10500780c */ /* 0x000fc40003fa4270 */
[----:B------:R-:W-:Y:S01]  /*8a90*/  FSEL R90, R90, -INF , P4 ;  /* 0xff8000005a5a7808 */ /* 0x000fe20002000000 */
[----:B------:R-:W-:Y:S01]  /*8aa0*/  MUFU.EX2 R152, R152 ;  /* 0x0000009800987308 */ /* 0x000fe20000000800 */
[----:B------:R-:W-:Y:S01]  /*8ab0*/  FMNMX.FTZ R189, R119, R180, !PT ;  /* 0x000000b477bd7209 */ /* 0x000fe20007810000 */
[--C-:B0-----:R-:W-:Y:S01]  /*8ac0*/  FFMA.FTZ R184, R104, UR42, -R9.reuse ;  /* 0x0000002a68b87c23 */ /* 0x101fe20008010809 */
[----:B------:R-:W-:Y:S01]  /*8ad0*/  ISETP.GT.AND P4, PT, R5, 0xc8, PT ;  /* 0x000000c80500780c */ /* 0x000fe20003f84270 */
[----:B------:R-:W-:Y:S01]  /*8ae0*/  FFMA.FTZ R9, R101, UR42, -R9 ;  /* 0x0000002a65097c23 */ /* 0x000fe20008010809 */
        /* <DEDUP_REMOVED lines=23> */
[----:B------:R-:W-:Y:S02]  /*8c60*/  FMNMX.FTZ R180, R104, R5, !PT ;  /* 0x0000000568b47209 */ /* 0x000fe40007810000 */
[----:B------:R-:W-:Y:S02]  /*8c70*/  FSEL R192, R0, RZ, P3 ;  /* 0x000000ff00c07208 */ /* 0x000fe40001800000 */
[----:B------:R-:W-:-:S03]  /*8c80*/  FMNMX.FTZ R5, R103, R180, !PT ;  /* 0x000000b467057209 */ /* 0x000fc60007810000 */
[----:B------:R-:W-:Y:S01]  /*8c90*/  FADD.FTZ R192, -R192, R7 ;  /* 0x00000007c0c07221 */ /* 0x000fe20000010100 */
[----:B------:R-:W-:Y:S01]  /*8ca0*/  MUFU.EX2 R161, R161 ;  /* 0x000000a100a17308 */ /* 0x000fe20000000800 */
[----:B------:R-:W1:Y:S07]  /*8cb0*/  SHFL.BFLY PT, R180, R5, 0x2, 0x1f ;  /* 0x0c401f0005b47f89 */ /* 0x000e6e00000e0000 */
[----:B------:R-:W-:Y:S08]  /*8cc0*/  MUFU.EX2 R164, R164 ;  /* 0x000000a400a47308 */ /* 0x000ff00000000800 */
[----:B------:R-:W-:Y:S08]  /*8cd0*/  MUFU.EX2 R165, R165 ;  /* 0x000000a500a57308 */ /* 0x000ff00000000800 */
[----:B------:R-:W-:Y:S01]  /*8ce0*/  MUFU.EX2 R136, R136 ;  /* 0x0000008800887308 */ /* 0x000fe20000000800 */
[----:B-1----:R-:W-:-:S05]  /*8cf0*/  FMNMX.FTZ R180, R5, R180, !PT ;  /* 0x000000b405b47209 */ /* 0x002fca0007810000 */
[----:B------:R-:W1:Y:S02]  /*8d00*/  SHFL.BFLY PT, R5, R180, 0x1, 0x1f ;  /* 0x0c201f00b4057f89 */ /* 0x000e6400000e0000 */
[----:B------:R-:W-:Y:S08]  /*8d10*/  MUFU.EX2 R137, R137 ;  /* 0x0000008900897308 */ /* 0x000ff00000000800 */
[----:B------:R-:W-:Y:S08]  /*8d20*/  MUFU.EX2 R140, R140 ;  /* 0x0000008c008c7308 */ /* 0x000ff00000000800 */
[----:B------:R-:W-:Y:S01]  /*8d30*/  MUFU.EX2 R141, R141 ;  /* 0x0000008d008d7308 */ /* 0x000fe20000000800 */
[----:B-1----:R-:W-:Y:S01]  /*8d40*/  FMNMX.FTZ R5, R180, R5, !PT ;  /* 0x00000005b4057209 */ /* 0x002fe20007810000 */
[----:B------:R-:W-:-:S06]  /*8d50*/  IMAD.U32 R180, RZ, RZ, UR42 ;  /* 0x0000002affb47e24 */ /* 0x000fcc000f8e00ff */
[----:B------:R-:W-:Y:S01]  /*8d60*/  MUFU.EX2 R144, R144 ;  /* 0x0000009000907308 */ /* 0x000fe20000000800 */
[C---:B------:R-:W-:Y:S01]  /*8d70*/  FSETP.NEU.FTZ.AND P4, PT, R5.reuse, -INF , PT ;  /* 0xff8000000500780b */ /* 0x040fe20003f9d000 */
[----:B------:R-:W-:-:S03]  /*8d80*/  FFMA.FTZ R180, R5, R180, -8 ;  /* 0xc100000005b47423 */ /* 0x000fc600000100b4 */
[----:B------:R-:W-:Y:S02]  /*8d90*/  FSEL R193, R5, RZ, P4 ;  /* 0x000000ff05c17208 */ /* 0x000fe40002000000 */
[----:B------:R-:W-:Y:S01]  /*8da0*/  FSEL R180, R180, RZ, P4 ;  /* 0x000000ffb4b47208 */ /* 0x000fe20002000000 */
[----:B------:R-:W-:Y:S02]  /*8db0*/  MUFU.EX2 R145, R145 ;  /* 0x0000009100917308 */ /* 0x000fe40000000800 */
[----:B------:R-:W-:-:S02]  /*8dc0*/  FADD.FTZ R193, -R193, R6 ;  /* 0x00000006c1c17221 */ /* 0x000fc40000010100 */
[--C-:B------:R-:W-:Y:S01]  /*8dd0*/  FFMA.FTZ R186, R191, UR42, -R180.reuse ;  /* 0x0000002abfba7c23 */ /* 0x100fe200080108b4 */
[----:B------:R-:W-:Y:S01]  /*8de0*/  FMUL.FTZ R191, R192, UR42 ;  /* 0x0000002ac0bf7c20 */ /* 0x000fe20008410000 */
[--C-:B------:R-:W-:Y:S01]  /*8df0*/  FFMA.FTZ R101, R185, UR42, -R180.reuse ;  /* 0x0000002ab9657c23 */ /* 0x100fe200080108b4 */
[----:B------:R-:W-:Y:S01]  /*8e00*/  FMUL.FTZ R6, R193, UR42 ;  /* 0x0000002ac1067c20 */ /* 0x000fe20008410000 */
[--C-:B0-----:R-:W-:Y:S01]  /*8e10*/  FFMA.FTZ R184, R187, UR42, -R180.reuse ;  /* 0x0000002abbb87c23 */ /* 0x101fe200080108b4 */
        /* <DEDUP_REMOVED lines=35> */
[----:B-1----:R-:W-:-:S01]  /*9050*/  FFMA.FTZ R3, R6, R2, R101 ;  /* 0x0000000206037223 */ /* 0x002fc20000010065 */
[----:B------:R-:W-:Y:S01]  /*9060*/  FADD.FTZ R192, R14, R151 ;  /* 0x000000970ec07221 */ /* 0x000fe20000010000 */
[----:B------:R-:W-:-:S01]  /*9070*/  FFMA.FTZ R167, R167, UR42, -R180 ;  /* 0x0000002aa7a77c23 */ /* 0x000fc200080108b4 */
[--C-:B------:R-:W-:Y:S01]  /*9080*/  FFMA.FTZ R138, R138, UR42, -R180.reuse ;  /* 0x0000002a8a8a7c23 */ /* 0x100fe200080108b4 */
[----:B------:R-:W-:-:S01]  /*9090*/  FFMA.FTZ R139, R139, UR42, -R180 ;  /* 0x0000002a8b8b7c23 */ /* 0x000fc200080108b4 */
[----:B------:R-:W-:Y:S01]  /*90a0*/  FADD.FTZ R151, R15, R192 ;  /* 0x000000c00f977221 */ /* 0x000fe20000010000 */
[----:B------:R-:W-:-:S01]  /*90b0*/  FFMA.FTZ R122, R122, UR42, -R180 ;  /* 0x0000002a7a7a7c23 */ /* 0x000fc200080108b4 */
[----:B------:R-:W1:Y:S01]  /*90c0*/  MUFU.EX2 R186, R186 ;  /* 0x000000ba00ba7308 */ /* 0x000e620000000800 */
        /* <DEDUP_REMOVED lines=29> */
[----:B------:R-:W-:-:S02]  /*92a0*/  IMAD.U32 R193, RZ, RZ, UR53 ;  /* 0x00000035ffc17e24 */ /* 0x000fc4000f8e00ff */
[----:B------:R-:W-:-:S01]  /*92b0*/  FFMA.FTZ R99, R99, UR42, -R180 ;  /* 0x0000002a63637c23 */ /* 0x000fc200080108b4 */
[----:B------:R-:W0:Y:S01]  /*92c0*/  MUFU.EX2 R190, R190 ;  /* 0x000000be00be7308 */ /* 0x000e220000000800 */
[----:B--2---:R-:W-:-:S01]  /*92d0*/  FADD.FTZ R2, R188, R3 ;  /* 0x00000003bc027221 */ /* 0x004fc20000010000 */
[--C-:B------:R-:W-:Y:S01]  /*92e0*/  FFMA.FTZ R104, R104, UR42, -R180.reuse ;  /* 0x0000002a68687c23 */ /* 0x100fe200080108b4 */
[----:B------:R-:W-:Y:S01]  /*92f0*/  @!P0 LEA R193, R193, UR41, 0x3 ;  /* 0x00000029c1c18c11 */ /* 0x000fe2000f8e18ff */
[----:B------:R-:W-:-:S04]  /*9300*/  FFMA.FTZ R103, R103, UR42, -R180 ;  /* 0x0000002a67677c23 */ /* 0x000fc800080108b4 */
[----:B------:R-:W2:Y:S01]  /*9310*/  MUFU.EX2 R170, R170 ;  /* 0x000000aa00aa7308 */ /* 0x000ea20000000800 */
[----:B-1----:R-:W-:-:S01]  /*9320*/  FADD.FTZ R3, R189, R2 ;  /* 0x00000002bd037221 */ /* 0x002fc20000010000 */
[----:B------:R-:W-:-:S06]  /*9330*/  FADD.FTZ R2, R168, R151 ;  /* 0x00000097a8027221 */ /* 0x000fcc0000010000 */
        /* <DEDUP_REMOVED lines=119> */
[----:B------:R-:W-:-:S05]  /*9ab0*/  IADD3 R2, -R227, 0xb, RZ ;  /* 0x0000000be3027810 */ /* 0x000fca0007ffe1ff */
[----:B------:R1:W-:Y:S06]  /*9ac0*/  BAR.ARV R2, 0x100 ;  /* 0x000400020000751d */ /* 0x0003ec0000002000 */
[----:B------:R-:W3:Y:S01]  /*9ad0*/  MUFU.EX2 R114, R114 ;  /* 0x0000007200727308 */ /* 0x000ee20000000800 */
[----:B0-----:R-:W-:-:S01]  /*9ae0*/  FADD.FTZ R151, R111, R192 ;  /* 0x000000c06f977221 */ /* 0x001fc20000010000 */
[----:B-1----:R-:W-:Y:S02]  /*9af0*/  @!P0 VIADD R2, R193, 0x2e840 ;  /* 0x0002e840c1028836 */ /* 0x002fe40000000000 */
[----:B--2---:R-:W-:-:S03]  /*9b00*/  FADD.FTZ R192, R112, R3 ;  /* 0x0000000370c07221 */ /* 0x004fc60000010000 */
[----:B------:R-:W-:Y:S01]  /*9b10*/  @!P0 PRMT R2, RZ, 0x654, R2 ;  /* 0x00000654ff028816 */ /* 0x000fe20000000002 */
[----:B------:R-:W0:Y:S03]  /*9b20*/  MUFU.EX2 R113, R113 ;  /* 0x0000007100717308 */ /* 0x000e260000000800 */
[----:B------:R1:W-:Y:S05]  /*9b30*/  @!P0 SYNCS.ARRIVE.TRANS64.RED.A1T0 RZ, [R2+URZ], RZ ;  /* 0x000000ff02ff89a7 */ /* 0x0003ea000810043f */
        /* <DEDUP_REMOVED lines=46> */
.L_x_8062:
        /* <DEDUP_REMOVED lines=14> */
[----:B------:R-:W-:Y:S01]  /*9f00*/  UMOV UR58, UR53 ;  /* 0x00000035003a7c82 */ /* 0x000fe20008000000 */
        /* <DEDUP_REMOVED lines=119> */
.L_x_8053:
[----:B------:R-:W-:-:S06]  /*a680*/  UISETP.GE.AND UP0, UPT, UR57, UR39, UPT ;  /* 0x000000273900728c */ /* 0x000fcc000bf06270 */
[----:B------:R-:W-:-:S13]  /*a690*/  PLOP3.LUT P2, PT, PT, PT, UP0, 0x80, 0x0 ;  /* 0x000000000000781c */ /* 0x000fda0003f4f008 */
[----:B------:R-:W-:Y:S05]  /*a6a0*/  @!P2 BRA `(.L_x_8064) ;  /* 0x00000034008ca947 */ /* 0x000fea0003800000 */
[----:B------:R-:W-:Y:S01]  /*a6b0*/  IMAD.MOV.U32 R6, RZ, RZ, R5 ;  /* 0x000000ffff067224 */ /* 0x000fe200078e0005 */
[----:B------:R-:W-:Y:S01]  /*a6c0*/  UMOV UR52, UR48 ;  /* 0x0000003000347c82 */ /* 0x000fe20008000000 */
[----:B------:R-:W-:Y:S01]  /*a6d0*/  IMAD.MOV.U32 R7, RZ, RZ, R0 ;  /* 0x000000ffff077224 */ /* 0x000fe200078e0000 */
[----:B------:R-:W-:-:S06]  /*a6e0*/  UMOV UR51, UR53 ;  /* 0x0000003500337c82 */ /* 0x000fcc0008000000 */
.L_x_8074:
        /* <DEDUP_REMOVED lines=9> */
.L_x_8066:
[----:B------:R-:W-:Y:S01]  /*a780*/  ULEA UR6, UR53, UR41, 0x3 ;  /* 0x0000002935067291 */ /* 0x000fe2000f8e183f */
[----:B------:R-:W-:-:S05]  /*a790*/  IMAD.U32 R0, RZ, RZ, UR48 ;  /* 0x00000030ff007e24 */ /* 0x000fca000f8e00ff */
[----:B------:R-:W-:-:S04]  /*a7a0*/  SHF.L.U32 R0, R0, 0x1f, RZ ;  /* 0x0000001f00007819 */ /* 0x000fc800000006ff */
[----:B------:R0:W1:Y:S01]  /*a7b0*/  SYNCS.PHASECHK.TRANS64.TRYWAIT P2, [UR6+0x2e830], R0 ;  /* 0x02e83000ff0075a7 */ /* 0x0000620008040146 */
[----:B------:R-:W-:Y:S05]  /*a7c0*/  @!P1 BRA `(.L_x_8067) ;  /* 0x0000000000049947 */ /* 0x000fea0003800000 */
[----:B------:R-:W-:Y:S01]  /*a7d0*/  BPT.TRAP 0x1 ;  /* 0x000000040000795c */ /* 0x000fe20000300000 */
.L_x_8067:
[----:B-1----:R-:W-:Y:S05]  /*a7e0*/  @P2 BRA `(.L_x_8065) ;  /* 0x0000000000082947 */ /* 0x002fea0003800000 */
[----:B------:R-:W1:Y:S02]  /*a7f0*/  SYNCS.PHASECHK.TRANS64.TRYWAIT P2, [UR6+0x2e830], R0 ;  /* 0x02e83000ff0075a7 */ /* 0x000e640008040146 */
[----:B-1----:R-:W-:Y:S05]  /*a800*/  @!P2 BRA `(.L_x_8068) ;  /* 0x000000e4004ca947 */ /* 0x002fea0003800000 */
.L_x_8065:
[----:B-1----:R-:W1:Y:S01]  /*a810*/  S2R R5, SR_TID.X ;  /* 0x0000000000057919 */ /* 0x002e620000002100 */
[----:B------:R-:W-:Y:S01]  /*a820*/  R2UR UR56, R4 ;  /* 0x00000000043872ca */ /* 0x000fe200000e0000 */
[----:B------:R-:W-:Y:S01]  /*a830*/  UMOV UR19, 0x40000040 ;  /* 0x4000004000137882 */ /* 0x000fe20000000000 */
[----:B------:R-:W-:Y:S01]  /*a840*/  UMOV UR20, UR16 ;  /* 0x0000001000147c82 */ /* 0x000fe20008000000 */
[----:B------:R-:W-:Y:S01]  /*a850*/  UMOV UR21, UR17 ;  /* 0x0000001100157c82 */ /* 0x000fe20008000000 */
        /* <DEDUP_REMOVED lines=9> */
[----:B------:R-:W-:Y:S01]  /*a8f0*/  UIMAD UR56, UR53, 0x700, UR56 ;  /* 0x00000700353878a4 */ /* 0x000fe2000f8e0238 */
[----:B------:R-:W-:Y:S01]  /*a900*/  UMOV UR35, 0x40000040 ;  /* 0x4000004000237882 */ /* 0x000fe20000000000 */
[----:B------:R-:W-:-:S02]  /*a910*/  UMOV UR7, 0x40000040 ;  /* 0x4000004000077882 */ /* 0x000fc40000000000 */
[----:B------:R-:W-:Y:S02]  /*a920*/  UIADD3 UR22, UR56, 0x100, URZ ;  /* 0x0000010038167890 */ /* 0x000fe4000fffe03f */
[----:B------:R-:W-:Y:S02]  /*a930*/  UIADD3 UR26, UR56, 0x200, URZ ;  /* 0x00000200381a7890 */ /* 0x000fe4000fffe03f */
[----:B------:R-:W-:Y:S01]  /*a940*/  UMOV UR18, UR56 ;  /* 0x0000003800127c82 */ /* 0x000fe20008000000 */
[----:B------:R-:W-:Y:S02]  /*a950*/  UIADD3 UR30, UR56, 0x300, URZ ;  /* 0x00000300381e7890 */ /* 0x000fe4000fffe03f */
[----:B------:R-:W-:Y:S02]  /*a960*/  UIADD3 UR34, UR56, 0x400, URZ ;  /* 0x0000040038227890 */ /* 0x000fe4000fffe03f */
[----:B------:R-:W-:Y:S02]  /*a970*/  UIADD3 UR6, UR56, 0x2, URZ ;  /* 0x0000000238067890 */ /* 0x000fe4000fffe03f */
[----:B------:R-:W-:Y:S01]  /*a980*/  UIADD3 UR10, UR56, 0x602, URZ ;  /* 0x00000602380a7890 */ /* 0x000fe2000fffe03f */
[----:B------:R-:W-:Y:S01]  /*a990*/  UMOV UR11, 0x40000040 ;  /* 0x40000040000b7882 */ /* 0x000fe20000000000 */
[----:B-1----:R-:W-:Y:S01]  /*a9a0*/  SHF.R.U32.HI R5, RZ, 0x7, R5 ;  /* 0x00000007ff057819 */ /* 0x002fe20000011605 */
[----:B------:R-:W-:Y:S01]  /*a9b0*/  UIADD3 UR14, UR56, 0x6, URZ ;  /* 0x00000006380e7890 */ /* 0x000fe2000fffe03f */
[----:B------:R-:W-:-:S03]  /*a9c0*/  UMOV UR15, 0x40000040 ;  /* 0x40000040000f7882 */ /* 0x000fc60000000000 */
        /* <DEDUP_REMOVED lines=158> */
.L_x_8070:
[----:B------:R-:W-:Y:S01]  /*b3b0*/  ULEA UR6, UR51, UR41, 0x3 ;  /* 0x0000002933067291 */ /* 0x000fe2000f8e183f */
[----:B------:R-:W-:-:S05]  /*b3c0*/  IMAD.U32 R0, RZ, RZ, UR52 ;  /* 0x00000034ff007e24 */ /* 0x000fca000f8e00ff */
[----:B------:R-:W-:-:S04]  /*b3d0*/  SHF.L.U32 R0, R0, 0x1f, RZ ;  /* 0x0000001f00007819 */ /* 0x000fc800000006ff */
[----:B------:R0:W1:Y:S01]  /*b3e0*/  SYNCS.PHASECHK.TRANS64.TRYWAIT P2, [UR6+0x2e850], R0 ;  /* 0x02e85000ff0075a7 */ /* 0x0000620008040146 */
[----:B------:R-:W-:Y:S05]  /*b3f0*/  @!P1 BRA `(.L_x_8071) ;  /* 0x0000000000049947 */ /* 0x000fea0003800000 */
[----:B------:R-:W-:Y:S01]  /*b400*/  BPT.TRAP 0x1 ;  /* 0x000000040000795c */ /* 0x000fe20000300000 */
.L_x_8071:
[----:B-1----:R-:W-:Y:S05]  /*b410*/  @P2 BRA `(.L_x_8069) ;  /* 0x0000000000082947 */ /* 0x002fea0003800000 */
[----:B------:R-:W1:Y:S02]  /*b420*/  SYNCS.PHASECHK.TRANS64.TRYWAIT P2, [UR6+0x2e850], R0 ;  /* 0x02e85000ff0075a7 */ /* 0x000e640008040146 */
[----:B-1----:R-:W-:Y:S05]  /*b430*/  @!P2 BRA `(.L_x_8072) ;  /* 0x000000d80058a947 */ /* 0x002fea0003800000 */
.L_x_8069:
        /* <DEDUP_REMOVED lines=143> */
[--C-:B------:R-:W-:Y:S01]  /*bd30*/  FFMA.FTZ R169, R172, UR42, -R8.reuse ;  /* 0x0000002aaca97c23 */ /* 0x100fe20008010808 */
[----:B------:R-:W-:-:S01]  /*bd40*/  FFMA.FTZ R9, R184, UR42, -R8 ;  /* 0x0000002ab8097c23 */ /* 0x000fc20008010808 */
[--C-:B------:R-:W-:Y:S01]  /*bd50*/  FFMA.FTZ R172, R173, UR42, -R8.reuse ;  /* 0x0000002aadac7c23 */ /* 0x100fe20008010808 */
[----:B------:R-:W-:-:S01]  /*bd60*/  FFMA.FTZ R173, R176, UR42, -R8 ;  /* 0x0000002ab0ad7c23 */ /* 0x000fc20008010808 */
[----:B------:R-:W-:Y:S02]  /*bd70*/  IMAD.U32 R184, RZ, RZ, UR42 ;  /* 0x0000002affb87e24 */ /* 0x000fe4000f8e00ff */
[----:B------:R-:W-:-:S01]  /*bd80*/  FFMA.FTZ R176, R177, UR42, -R8 ;  /* 0x0000002ab1b07c23 */ /* 0x000fc20008010808 */
[--C-:B------:R-:W-:Y:S01]  /*bd90*/  FFMA.FTZ R177, R180, UR42, -R8.reuse ;  /* 0x0000002ab4b17c23 */ /* 0x100fe20008010808 */
[----:B------:R-:W-:Y:S01]  /*bda0*/  FMUL.FTZ R12, R7, UR42 ;  /* 0x0000002a070c7c20 */ /* 0x000fe20008410000 */
        /* <DEDUP_REMOVED lines=53> */
[C---:B------:R-:W-:Y:S01]  /*c100*/  FADD.FTZ R7, -R5.reuse, R6 ;  /* 0x0000000605077221 */ /* 0x040fe20000010100 */
[----:B------:R-:W-:-:S01]  /*c110*/  FFMA.FTZ R8, R5, R184, -8 ;  /* 0xc100000005087423 */ /* 0x000fc200000100b8 */
        /* <DEDUP_REMOVED lines=64> */
[----:B------:R2:W3:Y:S01]  /*c520*/  MUFU.EX2 R12, R189 ;  /* 0x000000bd000c7308 */ /* 0x0004e20000000800 */
[----:B-1----:R-:W-:-:S01]  /*c530*/  FADD.FTZ R3, R11, R192 ;  /* 0x000000c00b037221 */ /* 0x002fc20000010000 */
[--C-:B------:R-:W-:Y:S01]  /*c540*/  FFMA.FTZ R95, R95, UR42, -R8.reuse ;  /* 0x0000002a5f5f7c23 */ /* 0x100fe20008010808 */
[----:B------:R-:W-:-:S01]  /*c550*/  FFMA.FTZ R98, R98, UR42, -R8 ;  /* 0x0000002a62627c23 */ /* 0x000fc20008010808 */
[----:B------:R-:W-:-:S02]  /*c560*/  IMAD.U32 R194, RZ, RZ, UR53 ;  /* 0x00000035ffc27e24 */ /* 0x000fc4000f8e00ff */
[----:B------:R-:W-:-:S01]  /*c570*/  FFMA.FTZ R99, R99, UR42, -R8 ;  /* 0x0000002a63637c23 */ /* 0x000fc20008010808 */
[--C-:B------:R-:W-:Y:S01]  /*c580*/  FFMA.FTZ R102, R102, UR42, -R8.reuse ;  /* 0x0000002a66667c23 */ /* 0x100fe20008010808 */
[----:B------:R-:W-:-:S01]  /*c590*/  FFMA.FTZ R103, R103, UR42, -R8 ;  /* 0x0000002a67677c23 */ /* 0x000fc20008010808 */
[----:B------:R-:W1:Y:S01]  /*c5a0*/  MUFU.EX2 R186, R186 ;  /* 0x000000ba00ba7308 */ /* 0x000e620000000800 */
[----:B--2---:R-:W-:-:S01]  /*c5b0*/  FFMA.FTZ R189, R198, UR42, -R8 ;  /* 0x0000002ac6bd7c23 */ /* 0x004fc20008010808 */
        /* <DEDUP_REMOVED lines=198> */
[----:B------:R-:W-:-:S05]  /*d220*/  @!P0 LEA R2, R194, UR41, 0x3 ;  /* 0x00000029c2028c11 */ /* 0x000fca000f8e18ff */
[----:B------:R-:W-:Y:S01]  /*d230*/  @!P0 VIADD R2, R2, 0x2e840 ;  /* 0x0002e84002028836 */ /* 0x000fe20000000000 */
[----:B------:R-:W0:Y:S01]  /*d240*/  MUFU.EX2 R90, R90 ;  /* 0x0000005a005a7308 */ /* 0x000e220000000800 */
[----:B--2---:R-:W-:-:S03]  /*d250*/  FADD.FTZ R191, R119, R192 ;  /* 0x000000c077bf7221 */ /* 0x004fc60000010000 */
[----:B------:R-:W-:Y:S01]  /*d260*/  @!P0 PRMT R2, RZ, 0x654, R2 ;  /* 0x00000654ff028816 */ /* 0x000fe20000000002 */
[----:B------:R2:W-:Y:S06]  /*d270*/  BAR.ARV R193, 0x100 ;  /* 0x000400c10000751d */ /* 0x0005ec0000002000 */
[----:B------:R-:W3:Y:S01]  /*d280*/  MUFU.EX2 R89, R89 ;  /* 0x0000005900597308 */ /* 0x000ee20000000800 */
[----:B-1----:R-:W-:-:S01]  /*d290*/  FADD.FTZ R192, R88, R3 ;  /* 0x0000000358c07221 */ /* 0x002fc20000010000 */
        /* <DEDUP_REMOVED lines=11> */
[----:B------:R-:W1:Y:S01]  /*d350*/  MUFU.EX2 R96, R96 ;  /* 0x0000006000607308 */ /* 0x000e620000000800 */
[----:B0-----:R-:W-:-:S07]  /*d360*/  FADD.FTZ R3, R93, R8 ;  /* 0x000000085d037221 */ /* 0x001fce0000010000 */
[----:B------:R-:W0:Y:S01]  /*d370*/  MUFU.EX2 R98, R98 ;  /* 0x0000006200627308 */ /* 0x000e220000000800 */
[----:B----4-:R-:W-:-:S07]  /*d380*/  FADD.FTZ R191, R95, R192 ;  /* 0x000000c05fbf7221 */ /* 0x010fce0000010000 */
[----:B------:R-:W3:Y:S01]  /*d390*/  MUFU.EX2 R97, R97 ;  /* 0x0000006100617308 */ /* 0x000ee20000000800 */
[----:B-1----:R-:W-:-:S07]  /*d3a0*/  FADD.FTZ R2, R96, R3 ;  /* 0x0000000360027221 */ /* 0x002fce0000010000 */
[----:B------:R-:W1:Y:S01]  /*d3b0*/  MUFU.EX2 R99, R99 ;  /* 0x0000006300637308 */ /* 0x000e620000000800 */
[----:B0-----:R-:W-:-:S07]  /*d3c0*/  FADD.FTZ R8, R98, R191 ;  /* 0x000000bf62087221 */ /* 0x001fce0000010000 */
[----:B------:R-:W0:Y:S01]  /*d3d0*/  MUFU.EX2 R100, R100 ;  /* 0x0000006400647308 */ /* 0x000e220000000800 */
[----:B---3--:R-:W-:-:S07]  /*d3e0*/  FADD.FTZ R3, R97, R2 ;  /* 0x0000000261037221 */ /* 0x008fce0000010000 */
[----:B------:R-:W3:Y:S01]  /*d3f0*/  MUFU.EX2 R102, R102 ;  /* 0x0000006600667308 */ /* 0x000ee20000000800 */
[----:B-1----:R-:W-:-:S07]  /*d400*/  FADD.FTZ R191, R99, R8 ;  /* 0x0000000863bf7221 */ /* 0x002fce0000010000 */
[----:B------:R-:W1:Y:S01]  /*d410*/  MUFU.EX2 R101, R101 ;  /* 0x0000006500657308 */ /* 0x000e620000000800 */
[----:B0-----:R-:W-:-:S07]  /*d420*/  FADD.FTZ R2, R100, R3 ;  /* 0x0000000364027221 */ /* 0x001fce0000010000 */
[----:B------:R-:W0:Y:S01]  /*d430*/  MUFU.EX2 R103, R103 ;  /* 0x0000006700677308 */ /* 0x000e220000000800 */
[----:B---3--:R-:W-:-:S01]  /*d440*/  FADD.FTZ R8, R102, R191 ;  /* 0x000000bf66087221 */ /* 0x008fc20000010000 */
[----:B-1----:R-:W-:-:S03]  /*d450*/  FADD.FTZ R3, R101, R2 ;  /* 0x0000000265037221 */ /* 0x002fc60000010000 */
[----:B0-----:R-:W-:Y:S01]  /*d460*/  FADD.FTZ R2, R103, R8 ;  /* 0x0000000867027221 */ /* 0x001fe20000010000 */
[----:B--2---:R-:W-:Y:S06]  /*d470*/  @!P1 BRA `(.L_x_8073) ;  /* 0x0000000000049947 */ /* 0x004fec0003800000 */
[----:B------:R-:W-:Y:S01]  /*d480*/  BPT.TRAP 0x1 ;  /* 0x000000040000795c */ /* 0x000fe20000300000 */
.L_x_8073:
        /* <DEDUP_REMOVED lines=132> */
[----:B------:R-:W-:Y:S06]  /*dcd0*/  @P2 BRA `(.L_x_8074) ;  /* 0xffffffc800842947 */ /* 0x000fec000383ffff */
.L_x_8064:
[----:B------:R-:W-:Y:S06]  /*dce0*/  BAR.ARV 0x8, 0x180 ;  /* 0x0206000000007b1d */ /* 0x000fec0000002000 */
[----:B------:R-:W-:Y:S05]  /*dcf0*/  @!P1 BRA `(.L_x_8075) ;  /* 0x0000000000049947 */ /* 0x000fea0003800000 */
[----:B------:R-:W-:Y:S01]  /*dd00*/  BPT.TRAP 0x1 ;  /* 0x000000040000795c */ /* 0x000fe20000300000 */
.L_x_8075:
[----:B------:R-:W-:Y:S01]  /*dd10*/  ULEA UR5, UR53, UR41, 0x3 ;  /* 0x0000002935057291 */ /* 0x000fe2000f8e183f */
[----:B------:R-:W-:-:S05]  /*dd20*/  IMAD.U32 R4, RZ, RZ, UR48 ;  /* 0x00000030ff047e24 */ /* 0x000fca000f8e00ff */
[----:B------:R-:W-:-:S04]  /*dd30*/  SHF.L.U32 R4, R4, 0x1f, RZ ;  /* 0x0000001f04047819 */ /* 0x000fc800000006ff */
[----:B------:R0:W1:Y:S01]  /*dd40*/  SYNCS.PHASECHK.TRANS64.TRYWAIT P0, [UR5+0x2e850], R4 ;  /* 0x02e85004ff0075a7 */ /* 0x0000620008000145 */
[----:B------:R-:W-:Y:S05]  /*dd50*/  @!P1 BRA `(.L_x_8076) ;  /* 0x0000000000049947 */ /* 0x000fea0003800000 */
[----:B------:R-:W-:Y:S01]  /*dd60*/  BPT.TRAP 0x1 ;  /* 0x000000040000795c */ /* 0x000fe20000300000 */
.L_x_8076:
[----:B-1----:R-:W-:Y:S05]  /*dd70*/  @P0 BRA `(.L_x_8077) ;  /* 0x0000000000080947 */ /* 0x002fea0003800000 */
[----:B------:R-:W1:Y:S02]  /*dd80*/  SYNCS.PHASECHK.TRANS64.TRYWAIT P0, [UR5+0x2e850], R4 ;  /* 0x02e85004ff0075a7 */ /* 0x000e640008000145 */
[----:B-1----:R-:W-:Y:S05]  /*dd90*/  @!P0 BRA `(.L_x_8078) ;  /* 0x000000b000188947 */ /* 0x002fea0003800000 */
.L_x_8077:
[----:B------:R-:W-:Y:S01]  /*dda0*/  UIADD3 UR41, UR41, 0x400, URZ ;  /* 0x0000040029297890 */ /* 0x000fe2000fffe03f */
[----:B------:R-:W-:Y:S01]  /*ddb0*/  WARPGROUP.ARRIVE ;  /* 0x00000000000079c5 */ /* 0x000fe20000000000 */
[----:B------:R-:W-:Y:S02]  /*ddc0*/  UMOV UR7, 0xc0000010 ;  /* 0xc000001000077882 */ /* 0x000fe40000000000 */
        /* <DEDUP_REMOVED lines=21> */
[----:B------:R-:W-:Y:S02]  /*df20*/  ULDC.64 UR6, c[0x0][0x9a0] ;  /* 0x0002680000067ab9 */ /* 0x000fe40000000a00 */
[----:B------:R-:W-:-:S04]  /*df30*/  ISETP.NE.U32.AND P0, PT, RZ, UR6, PT ;  /* 0x00000006ff007c0c */ /* 0x000fc8000bf05070 */
[----:B------:R-:W-:-:S13]  /*df40*/  ISETP.NE.AND.EX P0, PT, RZ, UR7, PT, P0 ;  /* 0x00000007ff007c0c */ /* 0x000fda000bf05300 */
[----:B------:R-:W0:Y:S08]  /*df50*/  @P0 LDC.64 R8, c[0x0][0x9c8] ;  /* 0x00027200ff080b82 */ /* 0x000e300000000a00 */
[----:B------:R-:W2:Y:S01]  /*df60*/  @P0 LDC.64 R10, c[0x0][0x9d0] ;  /* 0x00027400ff0a0b82 */ /* 0x000ea20000000a00 */
[C---:B01----:R-:W-:Y:S02]  /*df70*/  @P0 IMAD R4, R8.reuse, UR43, RZ ;  /* 0x0000002b08040c24 */ /* 0x043fe4000f8e02ff */
[----:B------:R-:W-:-:S04]  /*df80*/  @P0 IMAD.WIDE.U32 R6, R8, UR44, RZ ;  /* 0x0000002c08060c25 */ /* 0x000fc8000f8e00ff */
[----:B------:R-:W-:Y:S02]  /*df90*/  @P0 IMAD R9, R9, UR44, R4 ;  /* 0x0000002c09090c24 */ /* 0x000fe4000f8e0204 */
[----:B------:R-:W-:Y:S02]  /*dfa0*/  IMAD.MOV.U32 R4, RZ, RZ, 0x3f800000 ;  /* 0x3f800000ff047424 */ /* 0x000fe400078e00ff */
[----:B------:R-:W-:Y:S02]  /*dfb0*/  @P0 IMAD.IADD R7, R7, 0x1, R9 ;  /* 0x0000000107070824 */ /* 0x000fe400078e0209 */
[----:B--2---:R-:W-:-:S04]  /*dfc0*/  @P0 IMAD.WIDE.U32 R6, R10, UR45, R6 ;  /* 0x0000002d0a060c25 */ /* 0x004fc8000f8e0006 */
[----:B------:R-:W-:Y:S01]  /*dfd0*/  @P0 IMAD R7, R11, UR45, R7 ;  /* 0x0000002d0b070c24 */ /* 0x000fe2000f8e0207 */
[----:B------:R-:W-:Y:S01]  /*dfe0*/  @P0 LEA R8, P2, R6, UR6, 0x2 ;  /* 0x0000000606080c11 */ /* 0x000fe2000f8410ff */
[----:B------:R-:W-:-:S03]  /*dff0*/  UIADD3 UR6, UR4, 0x400, URZ ;  /* 0x0000040004067890 */ /* 0x000fc6000fffe03f */
[----:B------:R-:W-:Y:S01]  /*e000*/  @P0 LEA.HI.X R9, R6, UR7, R7, 0x2, P2 ;  /* 0x0000000706090c11 */ /* 0x000fe200090f1407 */
[----:B------:R-:W-:-:S04]  /*e010*/  UMOV UR7, 0xc0000010 ;  /* 0xc000001000077882 */ /* 0x000fc80000000000 */
        /* <DEDUP_REMOVED lines=27> */
[----:B------:R-:W-:Y:S01]  /*e1d0*/  IMAD.MOV.U32 R11, RZ, RZ, RZ ;  /* 0x000000ffff0b7224 */ /* 0x000fe200078e00ff */
[----:B------:R-:W-:Y:S02]  /*e1e0*/  WARPGROUP.DEPBAR.LE gsb0, 0x0 ;  /* 0x00008000000079c5 */ /* 0x000fe40000010000 */
[----:B------:R-:W-:-:S06]  /*e1f0*/  WARPGROUP.ARRIVE ;  /* 0x00000000000079c5 */ /* 0x000fcc0000000000 */
[----:B------:R-:W-:Y:S01]  /*e200*/  QGMMA.64x128x32.F32.E4M3.E4M3 R24, R200, gdesc[UR4], R24, gsb0 ;  /* 0x01e00004c8187df3 */ /* 0x000fe20008000818 */
[----:B------:R-:W1:Y:S08]  /*e210*/  @P2 MUFU.LG2 R6, R12 ;  /* 0x0000000c00062308 */ /* 0x000e700000000c00 */
[----:B------:R-:W3:Y:S01]  /*e220*/  @P3 MUFU.LG2 R8, R13 ;  /* 0x0000000d00083308 */ /* 0x000ee20000000c00 */
        /* <DEDUP_REMOVED lines=16> */
.L_x_8079:
        /* <DEDUP_REMOVED lines=8> */
[----:B------:R-:W-:Y:S01]  /*e3b0*/  FMUL.FTZ R56, R49, R0 ;  /* 0x0000000031387220 */ /* 0x000fe20000410000 */
[----:B------:R-:W-:Y:S01]  /*e3c0*/  FMUL.FTZ R48, R47, R4 ;  /* 0x000000042f307220 */ /* 0x000fe20000410000 */
        /* <DEDUP_REMOVED lines=64> */
.L_x_8046:
        /* <DEDUP_REMOVED lines=15> */
[----:B------:R-:W2:Y:S01]  /*e8c0*/  LDL R92, [R1+0x40] ;  /* 0x00004000015c7983 */ /* 0x000ea20000100800 */
[----:B0-----:R-:W-:-:S05]  /*e8d0*/  IMAD.SHL.U32 R4, R108, 0x4, RZ ;  /* 0x000000046c047824 */ /* 0x001fca00078e00ff */
[----:B------:R-:W-:Y:S01]  /*e8e0*/  LOP3.LUT R4, R4, 0xc, RZ, 0xc0, !PT ;  /* 0x0000000c04047812 */ /* 0x000fe200078ec0ff */
[----:B------:R-:W-:Y:S03]  /*e8f0*/  BAR.SYNC.DEFER_BLOCKING 0x1, 0x100 ;  /* 0x0044000000007b1d */ /* 0x000fe60000010000 */
[----:B------:R-:W-:-:S05]  /*e900*/  IADD3 R4, P0, R4, UR8, RZ ;  /* 0x0000000804047c10 */ /* 0x000fca000ff1e0ff */
[----:B------:R-:W-:Y:S01]  /*e910*/  IMAD.X R5, RZ, RZ, UR9, P0 ;  /* 0x00000009ff057e24 */ /* 0x000fe200080e06ff */
[----:B------:R-:W-:-:S04]  /*e920*/  ULDC.64 UR8, c[0x0][0xc00] ;  /* 0x0003000000087ab9 */ /* 0x000fc80000000a00 */
[----:B------:R0:W3:Y:S01]  /*e930*/  LDG.E.CONSTANT R24, desc[UR54][R4.64] ;  /* 0x0000003604187981 */ /* 0x0000e2000c1e9900 */
        /* <DEDUP_REMOVED lines=70> */
[----:B--2---:R-:W-:-:S03]  /*eda0*/  IMAD.WIDE R10, R92, 0x2, R20 ;  /* 0x000000025c0a7825 */ /* 0x004fc600078e0214 */
[C---:B------:R-:W-:Y:S02]  /*edb0*/  IADD3 R51, P6, R10.reuse, 0x20, RZ ;  /* 0x000000200a337810 */ /* 0x040fe40007fde0ff */
[C---:B------:R-:W-:Y:S02]  /*edc0*/  IADD3 R55, P1, R10.reuse, 0x40, RZ ;  /* 0x000000400a377810 */ /* 0x040fe40007f3e0ff */
[----:B------:R-:W-:Y:S01]  /*edd0*/  LOP3.LUT R4, R51, 0x380, RZ, 0xc0, !PT ;  /* 0x0000038033047812 */ /* 0x000fe200078ec0ff */
[--C-:B------:R-:W-:Y:S01]  /*ede0*/  IMAD.X R101, RZ, RZ, R11.reuse, P6 ;  /* 0x000000ffff657224 */ /* 0x100fe200030e060b */
[----:B------:R-:W-:Y:S01]  /*edf0*/  LOP3.LUT R6, R55, 0x380, RZ, 0xc0, !PT ;  /* 0x0000038037067812 */ /* 0x000fe200078ec0ff */
[----:B------:R-:W-:Y:S01]  /*ee00*/  IMAD.X R15, RZ, RZ, R11, P1 ;  /* 0x000000ffff0f7224 */ /* 0x000fe200008e060b */
[----:B------:R-:W-:Y:S02]  /*ee10*/  IADD3 R63, P2, R10, 0x60, RZ ;  /* 0x000000600a3f7810 */ /* 0x000fe40007f5e0ff */
[----:B------:R-:W-:-:S02]  /*ee20*/  SHF.R.U64 R4, R4, 0x3, RZ ;  /* 0x0000000304047819 */ /* 0x000fc400000012ff */
[----:B------:R-:W-:Y:S01]  /*ee30*/  SHF.R.U64 R6, R6, 0x3, RZ ;  /* 0x0000000306067819 */ /* 0x000fe200000012ff */
[--C-:B------:R-:W-:Y:S01]  /*ee40*/  IMAD.X R13, RZ, RZ, R11.reuse, P2 ;  /* 0x000000ffff0d7224 */ /* 0x100fe200010e060b */
[C---:B------:R-:W-:Y:S02]  /*ee50*/  IADD3 R71, P3, R10.reuse, 0x4000, RZ ;  /* 0x000040000a477810 */ /* 0x040fe40007f7e0ff */
[C---:B------:R-:W-:Y:S02]  /*ee60*/  IADD3 R75, P4, R10.reuse, 0x4020, RZ ;  /* 0x000040200a4b7810 */ /* 0x040fe40007f9e0ff */
[----:B------:R-:W-:Y:S01]  /*ee70*/  IADD3 R79, P5, R10, 0x4040, RZ ;  /* 0x000040400a4f7810 */ /* 0x000fe20007fbe0ff */
[--C-:B------:R-:W-:Y:S01]  /*ee80*/  IMAD.X R95, RZ, RZ, R11.reuse, P3 ;  /* 0x000000ffff5f7224 */ /* 0x100fe200018e060b */
[----:B------:R-:W-:Y:S01]  /*ee90*/  LOP3.LUT R8, R63, 0x380, RZ, 0xc0, !PT ;  /* 0x000003803f087812 */ /* 0x000fe200078ec0ff */
[--C-:B------:R-:W-:Y:S01]  /*eea0*/  IMAD.X R9, RZ, RZ, R11.reuse, P4 ;  /* 0x000000ffff097224 */ /* 0x100fe200020e060b */
[----:B------:R-:W-:Y:S01]  /*eeb0*/  LOP3.LUT R100, R4, R51, RZ, 0x3c, !PT ;  /* 0x0000003304647212 */ /* 0x000fe200078e3cff */
[----:B------:R-:W-:Y:S01]  /*eec0*/  IMAD.X R7, RZ, RZ, R11, P5 ;  /* 0x000000ffff077224 */ /* 0x000fe200028e060b */
[----:B------:R-:W-:-:S02]  /*eed0*/  LOP3.LUT R14, R6, R55, RZ, 0x3c, !PT ;  /* 0x00000037060e7212 */ /* 0x000fc400078e3cff */
[----:B------:R-:W-:Y:S02]  /*eee0*/  LOP3.LUT R4, R71, 0x380, RZ, 0xc0, !PT ;  /* 0x0000038047047812 */ /* 0x000fe400078ec0ff */
[----:B------:R-:W-:Y:S02]  /*eef0*/  LOP3.LUT R6, R75, 0x380, RZ, 0xc0, !PT ;  /* 0x000003804b067812 */ /* 0x000fe400078ec0ff */
[----:B------:R-:W-:Y:S02]  /*ef00*/  LOP3.LUT R30, R79, 0x380, RZ, 0xc0, !PT ;  /* 0x000003804f1e7812 */ /* 0x000fe400078ec0ff */
[----:B------:R-:W-:Y:S02]  /*ef10*/  IADD3 R83, P6, R10, 0x4060, RZ ;  /* 0x000040600a537810 */ /* 0x000fe40007fde0ff */
[----:B------:R-:W-:Y:S02]  /*ef20*/  SHF.R.U64 R8, R8, 0x3, RZ ;  /* 0x0000000308087819 */ /* 0x000fe400000012ff */
[----:B------:R-:W-:-:S02]  /*ef30*/  SHF.R.U64 R4, R4, 0x3, RZ ;  /* 0x0000000304047819 */ /* 0x000fc400000012ff */
[----:B------:R-:W-:Y:S02]  /*ef40*/  SHF.R.U64 R6, R6, 0x3, RZ ;  /* 0x0000000306067819 */ /* 0x000fe400000012ff */
[----:B------:R-:W-:Y:S02]  /*ef50*/  SHF.R.U64 R30, R30, 0x3, RZ ;  /* 0x000000031e1e7819 */ /* 0x000fe400000012ff */
[----:B------:R-:W-:Y:S01]  /*ef60*/  LOP3.LUT R5, R10, 0x380, RZ, 0xc0, !PT ;  /* 0x000003800a057812 */ /* 0x000fe200078ec0ff */
[----:B---3--:R-:W-:Y:S01]  /*ef70*/  SHFL.IDX PT, R51, R121, R24, 0x1c1f ;  /* 0x001c1f1879337589 */ /* 0x008fe200000e0000 */
[----:B------:R-:W-:Y:S02]  /*ef80*/  LOP3.LUT R12, R8, R63, RZ, 0x3c, !PT ;  /* 0x0000003f080c7212 */ /* 0x000fe400078e3cff */
[----:B------:R-:W-:Y:S01]  /*ef90*/  LOP3.LUT R50, R83, 0x380, RZ, 0xc0, !PT ;  /* 0x0000038053327812 */ /* 0x000fe200078ec0ff */
[----:B------:R-:W-:Y:S01]  /*efa0*/  SHFL.IDX PT, R88, R153, R24, 0x1c1f ;  /* 0x001c1f1899587589 */ /* 0x000fe200000e0000 */
[----:B------:R-:W-:-:S02]  /*efb0*/  LOP3.LUT R94, R4, R71, RZ, 0x3c, !PT ;  /* 0x00000047045e7212 */ /* 0x000fc400078e3cff */
[----:B------:R-:W-:Y:S01]  /*efc0*/  LOP3.LUT R8, R6, R75, RZ, 0x3c, !PT ;  /* 0x0000004b06087212 */ /* 0x000fe200078e3cff */
[----:B------:R-:W-:Y:S01]  /*efd0*/  SHFL.IDX PT, R86, R149, R24, 0x1c1f ;  /* 0x001c1f1895567589 */ /* 0x000fe200000e0000 */
[----:B------:R-:W-:Y:S02]  /*efe0*/  LOP3.LUT R6, R30, R79, RZ, 0x3c, !PT ;  /* 0x0000004f1e067212 */ /* 0x000fe400078e3cff */
[----:B------:R-:W-:Y:S01]  /*eff0*/  SHF.R.U64 R5, R5, 0x3, RZ ;  /* 0x0000000305057819 */ /* 0x000fe200000012ff */
[----:B------:R-:W-:Y:S01]  /*f000*/  SHFL.IDX PT, R55, R115, R24, 0x1c1f ;  /* 0x001c1f1873377589 */ /* 0x000fe200000e0000 */
[----:B------:R-:W-:Y:S02]  /*f010*/  SHF.R.U64 R50, R50, 0x3, RZ ;  /* 0x0000000332327819 */ /* 0x000fe400000012ff */
[----:B------:R-:W-:Y:S01]  /*f020*/  MOV R94, R94 ;  /* 0x0000005e005e7202 */ /* 0x000fe20000000f00 */
[----:B------:R-:W-:Y:S01]  /*f030*/  SHFL.IDX PT, R82, R145, R24, 0x1c1f ;  /* 0x001c1f1891527589 */ /* 0x000fe200000e0000 */
[----:B------:R-:W-:-:S02]  /*f040*/  MOV R95, R6 ;  /* 0x00000006005f7202 */ /* 0x000fc40000000f00 */
[----:B------:R-:W-:Y:S01]  /*f050*/  LOP3.LUT R10, R5, R10, RZ, 0x3c, !PT ;  /* 0x0000000a050a7212 */ /* 0x000fe200078e3cff */
[----:B------:R-:W-:Y:S01]  /*f060*/  IMAD.X R5, RZ, RZ, R11, P6 ;  /* 0x000000ffff057224 */ /* 0x000fe200030e060b */
[----:B------:R-:W-:Y:S01]  /*f070*/  LOP3.LUT R6, R24, 0x2, RZ, 0x3c, !PT ;  /* 0x0000000218067812 */ /* 0x000fe200078e3cff */
[----:B------:R-:W-:Y:S01]  /*f080*/  SHFL.IDX PT, R52, R119, R24, 0x1c1f ;  /* 0x001c1f1877347589 */ /* 0x000fe200000e0000 */
[----:B------:R-:W-:Y:S02]  /*f090*/  LOP3.LUT R4, R50, R83, RZ, 0x3c, !PT ;  /* 0x0000005332047212 */ /* 0x000fe400078e3cff */
        /* <DEDUP_REMOVED lines=9> */
[----:B------:R-:W1:Y:S04]  /*f130*/  SHFL.IDX PT, R87, R26, R6, 0x1c1f ;  /* 0x001c1f061a577589 */ /* 0x000e6800000e0000 */
[----:B------:R-:W-:Y:S04]  /*f140*/  SHFL.IDX PT, R45, R45, R6, 0x1c1f ;  /* 0x001c1f062d2d7589 */ /* 0x000fe800000e0000 */
[----:B------:R-:W-:Y:S04]  /*f150*/  SHFL.IDX PT, R46, R46, R6, 0x1c1f ;  /* 0x001c1f062e2e7589 */ /* 0x000fe800000e0000 */
[----:B------:R-:W-:Y:S04]  /*f160*/  SHFL.IDX PT, R4, R155, R24, 0x1c1f ;  /* 0x001c1f189b047589 */ /* 0x000fe800000e0000 */
[----:B------:R-:W-:Y:S04]  /*f170*/  SHFL.IDX PT, R54, R117, R24, 0x1c1f ;  /* 0x001c1f1875367589 */ /* 0x000fe800000e0000 */
[----:B------:R-:W-:Y:S01]  /*f180*/  SHFL.IDX PT, R57, R57, R24, 0x1c1f ;  /* 0x001c1f1839397589 */ /* 0x000fe200000e0000 */
[----:B0-----:R-:W-:-:S02]  /*f190*/  SEL R92, R88, R25, P0 ;  /* 0x00000019585c7207 */ /* 0x001fc40000000000 */
[----:B------:R-:W-:Y:S01]  /*f1a0*/  SEL R88, R25, R88, P0 ;  /* 0x0000005819587207 */ /* 0x000fe20000000000 */
[----:B------:R-:W-:Y:S01]  /*f1b0*/  SHFL.IDX PT, R106, R59, R24, 0x1c1f ;  /* 0x001c1f183b6a7589 */ /* 0x000fe200000e0000 */
[----:B-1----:R-:W-:Y:S02]  /*f1c0*/  SEL R90, R86, R87, P0 ;  /* 0x00000057565a7207 */ /* 0x002fe40000000000 */
[----:B------:R-:W-:Y:S01]  /*f1d0*/  SEL R86, R87, R86, P0 ;  /* 0x0000005657567207 */ /* 0x000fe20000000000 */
[----:B------:R-:W-:Y:S04]  /*f1e0*/  SHFL.IDX PT, R27, R27, R6, 0x1c1f ;  /* 0x001c1f061b1b7589 */ /* 0x000fe800000e0000 */
[----:B------:R-:W0:Y:S04]  /*f1f0*/  SHFL.IDX PT, R83, R28, R6, 0x1c1f ;  /* 0x001c1f061c537589 */ /* 0x000e2800000e0000 */
[----:B------:R-:W-:Y:S04]  /*f200*/  SHFL.IDX PT, R47, R47, R6, 0x1c1f ;  /* 0x001c1f062f2f7589 */ /* 0x000fe800000e0000 */
[----:B------:R-:W1:Y:S04]  /*f210*/  SHFL.IDX PT, R49, R49, R6, 0x1c1f ;  /* 0x001c1f0631317589 */ /* 0x000e6800000e0000 */
[----:B------:R-:W-:Y:S04]  /*f220*/  SHFL.IDX PT, R48, R48, R6, 0x1c1f ;  /* 0x001c1f0630307589 */ /* 0x000fe800000e0000 */
[----:B------:R-:W-:Y:S04]  /*f230*/  SHFL.IDX PT, R5, R151, R24, 0x1c1f ;  /* 0x001c1f1897057589 */ /* 0x000fe800000e0000 */
[----:B------:R-:W-:Y:S04]  /*f240*/  SHFL.IDX PT, R78, R141, R24, 0x1c1f ;  /* 0x001c1f188d4e7589 */ /* 0x000fe800000e0000 */
[----:B------:R-:W-:Y:S01]  /*f250*/  SHFL.IDX PT, R53, R53, R24, 0x1c1f ;  /* 0x001c1f1835357589 */ /* 0x000fe200000e0000 */
[----:B0-----:R-:W-:-:S02]  /*f260*/  SEL R84, R82, R83, P0 ;  /* 0x0000005352547207 */ /* 0x001fc40000000000 */
[----:B------:R-:W-:Y:S01]  /*f270*/  SEL R82, R83, R82, P0 ;  /* 0x0000005253527207 */ /* 0x000fe20000000000 */
[----:B------:R-:W-:Y:S04]  /*f280*/  SHFL.IDX PT, R56, R113, R24, 0x1c1f ;  /* 0x001c1f1871387589 */ /* 0x000fe800000e0000 */
[----:B------:R-:W0:Y:S04]  /*f290*/  SHFL.IDX PT, R8, R29, R6, 0x1c1f ;  /* 0x001c1f061d087589 */ /* 0x000e2800000e0000 */
[----:B------:R-:W2:Y:S04]  /*f2a0*/  SHFL.IDX PT, R79, R32, R6, 0x1c1f ;  /* 0x001c1f06204f7589 */ /* 0x000ea800000e0000 */
[----:B------:R1:W-:Y:S04]  /*f2b0*/  SHFL.IDX PT, R28, R43, R6, 0x1c1f ;  /* 0x001c1f062b1c7589 */ /* 0x0003e800000e0000 */
[----:B------:R3:W-:Y:S04]  /*f2c0*/  SHFL.IDX PT, R59, R93, R6, 0x1c1f ;  /* 0x001c1f065d3b7589 */ /* 0x0007e800000e0000 */
[----:B------:R-:W-:Y:S01]  /*f2d0*/  SHFL.IDX PT, R7, R147, R24, 0x1c1f ;  /* 0x001c1f1893077589 */ /* 0x000fe200000e0000 */
[----:B-1----:R-:W-:-:S03]  /*f2e0*/  SEL R43, R54, R49, P0 ;  /* 0x00000031362b7207 */ /* 0x002fc60000000000 */
[----:B------:R-:W-:Y:S01]  /*f2f0*/  SHFL.IDX PT, R74, R137, R24, 0x1c1f ;  /* 0x001c1f18894a7589 */ /* 0x000fe200000e0000 */
[----:B---3--:R-:W-:-:S03]  /*f300*/  SEL R93, R4, R27, P0 ;  /* 0x0000001b045d7207 */ /* 0x008fc60000000000 */
[----:B------:R-:W-:Y:S01]  /*f310*/  SHFL.IDX PT, R66, R81, R24, 0x1c1f ;  /* 0x001c1f1851427589 */ /* 0x000fe200000e0000 */
[----:B0-----:R-:W-:-:S03]  /*f320*/  SEL R87, R8, R5, P0 ;  /* 0x0000000508577207 */ /* 0x001fc60000000000 */
[----:B------:R-:W-:Y:S01]  /*f330*/  SHFL.IDX PT, R64, R85, R24, 0x1c1f ;  /* 0x001c1f1855407589 */ /* 0x000fe200000e0000 */
[----:B--2---:R-:W-:Y:S02]  /*f340*/  SEL R80, R78, R79, P0 ;  /* 0x0000004f4e507207 */ /* 0x004fe40000000000 */
[----:B------:R-:W-:Y:S01]  /*f350*/  SEL R78, R79, R78, P0 ;  /* 0x0000004e4f4e7207 */ /* 0x000fe20000000000 */
[----:B------:R-:W-:Y:S04]  /*f360*/  SHFL.IDX PT, R102, R69, R24, 0x1c1f ;  /* 0x001c1f1845667589 */ /* 0x000fe800000e0000 */
[----:B------:R-:W-:Y:S04]  /*f370*/  SHFL.IDX PT, R72, R65, R24, 0x1c1f ;  /* 0x001c1f1841487589 */ /* 0x000fe800000e0000 */
[----:B------:R0:W1:Y:S04]  /*f380*/  SHFL.IDX PT, R10, R34, R6, 0x1c1f ;  /* 0x001c1f06220a7589 */ /* 0x00006800000e0000 */
[----:B------:R-:W2:Y:S04]  /*f390*/  SHFL.IDX PT, R73, R73, R6, 0x1c1f ;  /* 0x001c1f0649497589 */ /* 0x000ea800000e0000 */
[----:B------:R3:W4:Y:S01]  /*f3a0*/  SHFL.IDX PT, R75, R33, R6, 0x1c1f ;  /* 0x001c1f06214b7589 */ /* 0x00072200000e0000 */
[----:B0-----:R-:W-:-:S03]  /*f3b0*/  SEL R34, R51, R44, P0 ;  /* 0x0000002c33227207 */ /* 0x001fc60000000000 */
[----:B------:R-:W-:Y:S04]  /*f3c0*/  SHFL.IDX PT, R101, R77, R6, 0x1c1f ;  /* 0x001c1f064d657589 */ /* 0x000fe800000e0000 */
[----:B------:R-:W-:Y:S04]  /*f3d0*/  SHFL.IDX PT, R103, R103, R6, 0x1c1f ;  /* 0x001c1f0667677589 */ /* 0x000fe800000e0000 */
[----:B------:R-:W-:Y:S04]  /*f3e0*/  SHFL.IDX PT, R9, R143, R24, 0x1c1f ;  /* 0x001c1f188f097589 */ /* 0x000fe800000e0000 */
[----:B------:R-:W-:Y:S01]  /*f3f0*/  SHFL.IDX PT, R70, R133, R24, 0x1c1f ;  /* 0x001c1f1885467589 */ /* 0x000fe200000e0000 */
[----:B-1----:R-:W-:-:S02]  /*f400*/  SEL R85, R7, R10, P0 ;  /* 0x0000000a07557207 */ /* 0x002fc40000000000 */
[----:B------:R-:W-:Y:S01]  /*f410*/  SEL R83, R10, R7, P0 ;  /* 0x000000070a537207 */ /* 0x000fe20000000000 */
[----:B------:R-:W-:Y:S01]  /*f420*/  SHFL.IDX PT, R68, R129, R24, 0x1c1f ;  /* 0x001c1f1881447589 */ /* 0x000fe200000e0000 */
[----:B--2---:R-:W-:Y:S02]  /*f430*/  SEL R29, R72, R73, P0 ;  /* 0x00000049481d7207 */ /* 0x004fe40000000000 */
[----:B---3--:R-:W-:Y:S01]  /*f440*/  SEL R33, R73, R72, P0 ;  /* 0x0000004849217207 */ /* 0x008fe20000000000 */
[----:B------:R-:W-:Y:S01]  /*f450*/  SHFL.IDX PT, R62, R125, R24, 0x1c1f ;  /* 0x001c1f187d3e7589 */ /* 0x000fe200000e0000 */
[----:B----4-:R-:W-:Y:S02]  /*f460*/  SEL R76, R74, R75, P0 ;  /* 0x0000004b4a4c7207 */ /* 0x010fe40000000000 */
[----:B------:R-:W-:Y:S01]  /*f470*/  SEL R74, R75, R74, P0 ;  /* 0x0000004a4b4a7207 */ /* 0x000fe20000000000 */
[----:B------:R-:W-:Y:S01]  /*f480*/  SHFL.IDX PT, R104, R67, R24, 0x1c1f ;  /* 0x001c1f1843687589 */ /* 0x000fe200000e0000 */
[----:B------:R-:W-:-:S03]  /*f490*/  F2FP.BF16.F32.PACK_AB R10, R87, R86 ;  /* 0x00000056570a723e */ /* 0x000fc600000010ff */
[----:B------:R0:W1:Y:S04]  /*f4a0*/  SHFL.IDX PT, R12, R36, R6, 0x1c1f ;  /* 0x001c1f06240c7589 */ /* 0x00006800000e0000 */
[----:B------:R2:W3:Y:S04]  /*f4b0*/  SHFL.IDX PT, R71, R35, R6, 0x1c1f ;  /* 0x001c1f0623477589 */ /* 0x0004e800000e0000 */
[----:B------:R4:W3:Y:S01]  /*f4c0*/  SHFL.IDX PT, R69, R38, R6, 0x1c1f ;  /* 0x001c1f0626457589 */ /* 0x0008e200000e0000 */
[----:B0-----:R-:W-:-:S03]  /*f4d0*/  SEL R36, R44, R51, P0 ;  /* 0x000000332c247207 */ /* 0x001fc60000000000 */
[----:B------:R0:W3:Y:S01]  /*f4e0*/  SHFL.IDX PT, R65, R39, R6, 0x1c1f ;  /* 0x001c1f0627417589 */ /* 0x0000e200000e0000 */
[----:B------:R-:W-:Y:S02]  /*f4f0*/  SEL R44, R46, R55, P0 ;  /* 0x000000372e2c7207 */ /* 0x000fe40000000000 */
[----:B--2---:R-:W-:Y:S01]  /*f500*/  SEL R35, R50, R45, P0 ;  /* 0x0000002d32237207 */ /* 0x004fe20000000000 */
[----:B------:R-:W-:Y:S01]  /*f510*/  SHFL.IDX PT, R11, R139, R24, 0x1c1f ;  /* 0x001c1f188b0b7589 */ /* 0x000fe200000e0000 */
[----:B----4-:R-:W-:-:S03]  /*f520*/  SEL R38, R53, R28, P0 ;  /* 0x0000001c35267207 */ /* 0x010fc60000000000 */
[----:B------:R-:W-:Y:S01]  /*f530*/  SHFL.IDX PT, R13, R135, R24, 0x1c1f ;  /* 0x001c1f18870d7589 */ /* 0x000fe200000e0000 */
[----:B0-----:R-:W-:-:S03]  /*f540*/  SEL R39, R52, R47, P0 ;  /* 0x0000002f34277207 */ /* 0x001fc60000000000 */
[----:B------:R-:W-:Y:S01]  /*f550*/  SHFL.IDX PT, R15, R131, R24, 0x1c1f ;  /* 0x001c1f18830f7589 */ /* 0x000fe200000e0000 */
[----:B-1----:R-:W-:Y:S02]  /*f560*/  SEL R81, R9, R12, P0 ;  /* 0x0000000c09517207 */ /* 0x002fe40000000000 */
[----:B------:R-:W-:Y:S01]  /*f570*/  SEL R79, R12, R9, P0 ;  /* 0x000000090c4f7207 */ /* 0x000fe20000000000 */
[----:B------:R-:W-:Y:S01]  /*f580*/  SHFL.IDX PT, R63, R127, R24, 0x1c1f ;  /* 0x001c1f187f3f7589 */ /* 0x000fe200000e0000 */
[----:B---3--:R-:W-:Y:S02]  /*f590*/  SEL R72, R70, R71, P0 ;  /* 0x0000004746487207 */ /* 0x008fe40000000000 */
[----:B------:R-:W-:Y:S01]  /*f5a0*/  SEL R70, R71, R70, P0 ;  /* 0x0000004647467207 */ /* 0x000fe20000000000 */
[----:B------:R-:W-:Y:S01]  /*f5b0*/  SHFL.IDX PT, R61, R61, R24, 0x1c1f ;  /* 0x001c1f183d3d7589 */ /* 0x000fe200000e0000 */
[----:B------:R-:W-:Y:S02]  /*f5c0*/  F2FP.BF16.F32.PACK_AB R9, R39, R38 ;  /* 0x000000262709723e */ /* 0x000fe400000010ff */
[----:B------:R-:W-:Y:S01]  /*f5d0*/  F2FP.BF16.F32.PACK_AB R12, R85, R84 ;  /* 0x00000054550c723e */ /* 0x000fe200000010ff */
[----:B------:R0:W-:Y:S04]  /*f5e0*/  SHFL.IDX PT, R60, R89, R24, 0x1c1f ;  /* 0x001c1f18593c7589 */ /* 0x0001e800000e0000 */
[----:B------:R1:W2:Y:S04]  /*f5f0*/  SHFL.IDX PT, R14, R37, R6, 0x1c1f ;  /* 0x001c1f06250e7589 */ /* 0x0002a800000e0000 */
[----:B------:R-:W3:Y:S01]  /*f600*/  SHFL.IDX PT, R67, R111, R6, 0x1c1f ;  /* 0x001c1f066f437589 */ /* 0x000ee200000e0000 */
[----:B0-----:R-:W-:-:S03]  /*f610*/  SEL R89, R27, R4, P0 ;  /* 0x000000041b597207 */ /* 0x001fc60000000000 */
[----:B------:R0:W4:Y:S01]  /*f620*/  SHFL.IDX PT, R24, R40, R6, 0x1c1f ;  /* 0x001c1f0628187589 */ /* 0x00012200000e0000 */
[----:B------:R-:W-:Y:S02]  /*f630*/  F2FP.BF16.F32.PACK_AB R4, R93, R92 ;  /* 0x0000005c5d04723e */ /* 0x000fe400000010ff */
[----:B-1----:R-:W-:Y:S01]  /*f640*/  SEL R37, R45, R50, P0 ;  /* 0x000000322d257207 */ /* 0x002fe20000000000 */
[----:B------:R1:W4:Y:S01]  /*f650*/  SHFL.IDX PT, R58, R41, R6, 0x1c1f ;  /* 0x001c1f06293a7589 */ /* 0x00032200000e0000 */
[----:B------:R-:W-:Y:S02]  /*f660*/  SEL R45, R49, R54, P0 ;  /* 0x00000036312d7207 */ /* 0x000fe40000000000 */
[----:B------:R-:W-:Y:S01]  /*f670*/  SEL R49, R59, R56, P0 ;  /* 0x000000383b317207 */ /* 0x000fe20000000000 */
[----:B------:R2:W4:Y:S01]  /*f680*/  SHFL.IDX PT, R26, R42, R6, 0x1c1f ;  /* 0x001c1f062a1a7589 */ /* 0x00052200000e0000 */
[----:B------:R-:W-:Y:S02]  /*f690*/  SEL R54, R66, R103, P0 ;  /* 0x0000006742367207 */ /* 0x000fe40000000000 */
[----:B0-----:R-:W-:Y:S01]  /*f6a0*/  SEL R40, R28, R53, P0 ;  /* 0x000000351c287207 */ /* 0x001fe20000000000 */
[----:B------:R0:W4:Y:S01]  /*f6b0*/  SHFL.IDX PT, R32, R91, R6, 0x1c1f ;  /* 0x001c1f065b207589 */ /* 0x00012200000e0000 */
[----:B------:R-:W-:-:S02]  /*f6c0*/  F2FP.BF16.F32.PACK_AB R7, R37, R36 ;  /* 0x000000242507723e */ /* 0x000fc400000010ff */
[----:B-1----:R-:W-:Y:S01]  /*f6d0*/  SEL R41, R47, R52, P0 ;  /* 0x000000342f297207 */ /* 0x002fe20000000000 */
[----:B------:R-:W-:Y:S01]  /*f6e0*/  SHFL.IDX PT, R105, R105, R6, 0x1c1f ;  /* 0x001c1f0669697589 */ /* 0x000fe200000e0000 */
[----:B------:R-:W-:Y:S02]  /*f6f0*/  SEL R47, R56, R59, P0 ;  /* 0x0000003b382f7207 */ /* 0x000fe40000000000 */
[----:B--2---:R-:W-:Y:S01]  /*f700*/  SEL R42, R55, R46, P0 ;  /* 0x0000002e372a7207 */ /* 0x004fe20000000000 */
[----:B------:R-:W1:Y:S01]  /*f710*/  SHFL.IDX PT, R107, R107, R6, 0x1c1f ;  /* 0x001c1f066b6b7589 */ /* 0x000e6200000e0000 */
[----:B------:R-:W-:Y:S02]  /*f720*/  SEL R46, R57, R48, P0 ;  /* 0x00000030392e7207 */ /* 0x000fe40000000000 */
[----:B0-----:R-:W-:Y:S01]  /*f730*/  SEL R91, R5, R8, P0 ;  /* 0x00000008055b7207 */ /* 0x001fe20000000000 */
[----:B------:R0:W2:Y:S01]  /*f740*/  SHFL.IDX PT, R109, R109, R6, 0x1c1f ;  /* 0x001c1f066d6d7589 */ /* 0x0000a200000e0000 */
        /* <DEDUP_REMOVED lines=12> */
[----:B------:R-:W-:-:S02]  /*f810*/  F2FP.BF16.F32.PACK_AB R5, R35, R34 ;  /* 0x000000222305723e */ /* 0x000fc400000010ff */
[----:B0-----:R-:W-:Y:S02]  /*f820*/  F2FP.BF16.F32.PACK_AB R6, R89, R88 ;  /* 0x000000585906723e */ /* 0x001fe400000010ff */
[----:B----4-:R-:W-:Y:S02]  /*f830*/  SEL R73, R13, R24, P0 ;  /* 0x000000180d497207 */ /* 0x010fe40000000000 */
[----:B------:R-:W-:Y:S01]  /*f840*/  SEL R71, R24, R13, P0 ;  /* 0x0000000d18477207 */ /* 0x000fe20000000000 */
[----:B------:R0:W-:Y:S01]  /*f850*/  STSM.16.M88.4 [R99], R4 ;  /* 0x0000000463007844 */ /* 0x0001e20000000200 */
[----:B------:R-:W-:Y:S02]  /*f860*/  SEL R67, R15, R58, P0 ;  /* 0x0000003a0f437207 */ /* 0x000fe40000000000 */
[----:B------:R-:W-:Y:S02]  /*f870*/  SEL R69, R58, R15, P0 ;  /* 0x0000000f3a457207 */ /* 0x000fe40000000000 */
[----:B------:R-:W-:-:S02]  /*f880*/  SEL R65, R63, R26, P0 ;  /* 0x0000001a3f417207 */ /* 0x000fc40000000000 */
[----:B------:R-:W-:Y:S02]  /*f890*/  F2FP.BF16.F32.PACK_AB R8, R91, R90 ;  /* 0x0000005a5b08723e */ /* 0x000fe400000010ff */
[----:B------:R-:W-:Y:S02]  /*f8a0*/  F2FP.BF16.F32.PACK_AB R11, R41, R40 ;  /* 0x00000028290b723e */ /* 0x000fe400000010ff */
[----:B------:R-:W-:Y:S02]  /*f8b0*/  SEL R50, R61, R32, P0 ;  /* 0x000000203d327207 */ /* 0x000fe40000000000 */
[----:B------:R-:W-:Y:S01]  /*f8c0*/  SEL R52, R32, R61, P0 ;  /* 0x0000003d20347207 */ /* 0x000fe20000000000 */
[----:B------:R-:W-:Y:S01]  /*f8d0*/  STSM.16.M88.4 [R100], R8 ;  /* 0x0000000864007844 */ /* 0x000fe20000000200 */
[----:B------:R-:W-:Y:S01]  /*f8e0*/  SEL R63, R26, R63, P0 ;  /* 0x0000003f1a3f7207 */ /* 0x000fe20000000000 */
[----:B0-----:R-:W-:Y:S01]  /*f8f0*/  IMAD.U32 R99, RZ, RZ, UR9 ;  /* 0x00000009ff637e24 */ /* 0x001fe2000f8e00ff */
[----:B------:R-:W-:-:S02]  /*f900*/  F2FP.BF16.F32.PACK_AB R13, R43, R42 ;  /* 0x0000002a2b0d723e */ /* 0x000fc400000010ff */
[----:B------:R-:W-:Y:S02]  /*f910*/  F2FP.BF16.F32.PACK_AB R14, R83, R82 ;  /* 0x00000052530e723e */ /* 0x000fe400000010ff */
[----:B------:R-:W-:Y:S02]  /*f920*/  F2FP.BF16.F32.PACK_AB R15, R45, R44 ;  /* 0x0000002c2d0f723e */ /* 0x000fe400000010ff */
[----:B------:R-:W-:Y:S02]  /*f930*/  F2FP.BF16.F32.PACK_AB R24, R81, R80 ;  /* 0x000000505118723e */ /* 0x000fe400000010ff */
[----:B------:R-:W-:Y:S01]  /*f940*/  F2FP.BF16.F32.PACK_AB R25, R47, R46 ;  /* 0x0000002e2f19723e */ /* 0x000fe200000010ff */
[----:B------:R-:W-:Y:S01]  /*f950*/  STSM.16.M88.4 [R97], R12 ;  /* 0x0000000c61007844 */ /* 0x000fe20000000200 */
[----:B------:R-:W-:Y:S02]  /*f960*/  F2FP.BF16.F32.PACK_AB R26, R79, R78 ;  /* 0x0000004e4f1a723e */ /* 0x000fe400000010ff */
[----:B------:R-:W-:-:S02]  /*f970*/  F2FP.BF16.F32.PACK_AB R27, R49, R48 ;  /* 0x00000030311b723e */ /* 0x000fc400000010ff */
[----:B-1----:R-:W-:Y:S02]  /*f980*/  SEL R58, R104, R107, P0 ;  /* 0x0000006b683a7207 */ /* 0x002fe40000000000 */
[----:B------:R-:W-:Y:S01]  /*f990*/  SEL R60, R107, R104, P0 ;  /* 0x000000686b3c7207 */ /* 0x000fe20000000000 */
[----:B------:R0:W-:Y:S01]  /*f9a0*/  STSM.16.M88.4 [R98], R24 ;  /* 0x0000001862007844 */ /* 0x0001e20000000200 */
[----:B------:R-:W-:Y:S02]  /*f9b0*/  SEL R59, R102, R105, P0 ;  /* 0x00000069663b7207 */ /* 0x000fe40000000000 */
[----:B------:R-:W-:Y:S02]  /*f9c0*/  SEL R61, R105, R102, P0 ;  /* 0x00000066693d7207 */ /* 0x000fe40000000000 */
[----:B--2---:R-:W-:Y:S02]  /*f9d0*/  SEL R28, R106, R109, P0 ;  /* 0x0000006d6a1c7207 */ /* 0x004fe40000000000 */
[----:B------:R-:W-:-:S02]  /*f9e0*/  SEL R32, R109, R106, P0 ;  /* 0x0000006a6d207207 */ /* 0x000fc40000000000 */
[----:B------:R-:W-:Y:S02]  /*f9f0*/  F2FP.BF16.F32.PACK_AB R4, R77, R76 ;  /* 0x0000004c4d04723e */ /* 0x000fe400000010ff */
[----:B------:R-:W-:Y:S02]  /*fa00*/  F2FP.BF16.F32.PACK_AB R5, R51, R50 ;  /* 0x000000323305723e */ /* 0x000fe400000010ff */
[----:B------:R-:W-:Y:S02]  /*fa10*/  F2FP.BF16.F32.PACK_AB R6, R75, R74 ;  /* 0x0000004a4b06723e */ /* 0x000fe400000010ff */
[----:B------:R-:W-:Y:S01]  /*fa20*/  F2FP.BF16.F32.PACK_AB R7, R53, R52 ;  /* 0x000000343507723e */ /* 0x000fe200000010ff */
[----:B0-----:R-:W-:Y:S01]  /*fa30*/  IMAD.U32 R98, RZ, RZ, UR8 ;  /* 0x00000008ff627e24 */ /* 0x001fe2000f8e00ff */
[----:B------:R-:W-:Y:S01]  /*fa40*/  F2FP.BF16.F32.PACK_AB R8, R73, R72 ;  /* 0x000000484908723e */ /* 0x000fe200000010ff */
[----:B------:R-:W-:Y:S01]  /*fa50*/  ULDC.64 UR8, c[0x0][0xc08] ;  /* 0x0003020000087ab9 */ /* 0x000fe20000000a00 */
[----:B------:R-:W-:Y:S01]  /*fa60*/  F2FP.BF16.F32.PACK_AB R9, R55, R54 ;  /* 0x000000363709723e */ /* 0x000fe200000010ff */
[----:B------:R0:W-:Y:S01]  /*fa70*/  STSM.16.M88.4 [R94], R4 ;  /* 0x000000045e007844 */ /* 0x0001e20000000200 */
        /* <DEDUP_REMOVED lines=10> */
[----:B------:R-:W-:Y:S01]  /*fb20*/  F2FP.BF16.F32.PACK_AB R26, R63, R62 ;  /* 0x0000003e3f1a723e */ /* 0x000fe200000010ff */
[----:B0-----:R-:W0:Y:S01]  /*fb30*/  LDC R94, c[0x0][0xbe8] ;  /* 0x0002fa00ff5e7b82 */ /* 0x001e220000000800 */
[----:B------:R-:W-:Y:S02]  /*fb40*/  F2FP.BF16.F32.PACK_AB R27, R33, R32 ;  /* 0x00000020211b723e */ /* 0x000fe400000010ff */
[----:B------:R-:W-:-:S03]  /*fb50*/  ISETP.NE.U32.AND P0, PT, RZ, UR10, PT ;  /* 0x0000000aff007c0c */ /* 0x000fc6000bf05070 */
[----:B------:R3:W-:Y:S02]  /*fb60*/  STSM.16.M88.4 [R96], R24 ;  /* 0x0000001860007844 */ /* 0x0007e40000000200 */
[----:B------:R-:W-:Y:S01]  /*fb70*/  BAR.SYNC.DEFER_BLOCKING 0x1, 0x100 ;  /* 0x0044000000007b1d */ /* 0x000fe20000010000 */
[----:B------:R-:W-:-:S13]  /*fb80*/  ISETP.NE.AND.EX P0, PT, RZ, UR11, PT, P0 ;  /* 0x0000000bff007c0c */ /* 0x000fda000bf05300 */
[----:B------:R-:W4:Y:S01]  /*fb90*/  @P0 LDG.E R97, desc[UR54][R98.64] ;  /* 0x0000003662610981 */ /* 0x000f22000c1e1900 */
[----:B------:R-:W-:Y:S01]  /*fba0*/  UISETP.NE.U32.AND UP0, UPT, UR8, URZ, UPT ;  /* 0x0000003f0800728c */ /* 0x000fe2000bf05070 */
[----:B0-----:R-:W-:Y:S01]  /*fbb0*/  ISETP.NE.AND P1, PT, R94, 0x1, PT ;  /* 0x000000015e00780c */ /* 0x001fe20003f25270 */
[----:B------:R-:W-:Y:S02]  /*fbc0*/  ULDC UR4, c[0x0][0xa88] ;  /* 0x0002a20000047ab9 */ /* 0x000fe40000000800 */
[----:B------:R-:W-:Y:S01]  /*fbd0*/  UISETP.NE.AND.EX UP0, UPT, UR9, URZ, UPT, UP0 ;  /* 0x0000003f0900728c */ /* 0x000fe2000bf05300 */
[----:B-1----:R-:W-:Y:S01]  /*fbe0*/  IMAD.U32 R9, RZ, RZ, UR4 ;  /* 0x00000004ff097e24 */ /* 0x002fe2000f8e00ff */
[----:B------:R-:W-:-:S04]  /*fbf0*/  UMOV UR16, 0x9b8 ;  /* 0x000009b800107882 */ /* 0x000fc80000000000 */
[----:B------:R-:W-:-:S04]  /*fc00*/  PLOP3.LUT P4, PT, PT, PT, UP0, 0x80, 0x0 ;  /* 0x000000000000781c */ /* 0x000fc80003f8f008 */
[----:B------:R-:W0:Y:S01]  /*fc10*/  @P1 LDC R6, c[0x0][0xbec] ;  /* 0x0002fb00ff061b82 */ /* 0x000e220000000800 */
[----:B------:R-:W-:-:S04]  /*fc20*/  @UP0 ULEA UR8, UP1, UR44, UR8, 0x2 ;  /* 0x000000082c080291 */ /* 0x000fc8000f82103f */
[----:B------:R-:W-:Y:S02]  /*fc30*/  @UP0 ULEA.HI.X UR9, UR44, UR9, UR43, 0x2, UP1 ;  /* 0x000000092c090291 */ /* 0x000fe400088f142b */
[----:B------:R-:W-:Y:S01]  /*fc40*/  UISETP.GT.AND UP1, UPT, UR47, 0x1, UPT ;  /* 0x000000012f00788c */ /* 0x000fe2000bf24270 */
[----:B------:R-:W1:Y:S01]  /*fc50*/  @P1 LDC R11, c[0x0][0xbf0] ;  /* 0x0002fc00ff0b1b82 */ /* 0x000e620000000800 */
[----:B------:R-:W-:Y:S02]  /*fc60*/  IMAD.U32 R4, RZ, RZ, UR8 ;  /* 0x00000008ff047e24 */ /* 0x000fe4000f8e00ff */
[----:B------:R-:W-:Y:S01]  /*fc70*/  USEL UR16, UR16, 0x978, UP1 ;  /* 0x0000097810107887 */ /* 0x000fe20008800000 */
[----:B------:R-:W-:Y:S01]  /*fc80*/  IMAD.U32 R5, RZ, RZ, UR9 ;  /* 0x00000009ff057e24 */ /* 0x000fe2000f8e00ff */
[----:B------:R-:W-:Y:S01]  /*fc90*/  UISETP.NE.U32.AND UP0, UPT, UR10, URZ, UPT ;  /* 0x0000003f0a00728c */ /* 0x000fe2000bf05070 */
[----:B--2---:R-:W-:Y:S01]  /*fca0*/  VIADD R13, R18, UR36 ;  /* 0x00000024120d7c36 */ /* 0x004fe20008000000 */
[----:B------:R-:W-:-:S02]  /*fcb0*/  UMOV UR4, URZ ;  /* 0x0000003f00047c82 */ /* 0x000fc40008000000 */
[----:B------:R-:W-:Y:S01]  /*fcc0*/  UISETP.NE.AND.EX UP0, UPT, UR11, URZ, UPT, UP0 ;  /* 0x0000003f0b00728c */ /* 0x000fe2000bf05300 */
[----:B------:R0:W5:Y:S01]  /*fcd0*/  @P4 LDG.E R9, desc[UR54][R4.64] ;  /* 0x0000003604094981 */ /* 0x000162000c1e1900 */
[----:B------:R-:W-:Y:S01]  /*fce0*/  USEL UR7, UR37, URZ, UP1 ;  /* 0x0000003f25077287 */ /* 0x000fe20008800000 */
[----:B------:R-:W-:Y:S01]  /*fcf0*/  IMAD.MOV.U32 R7, RZ, RZ, R13 ;  /* 0x000000ffff077224 */ /* 0x000fe200078e000d */
[----:B------:R-:W-:Y:S02]  /*fd00*/  USEL UR44, UR44, URZ, !UP0 ;  /* 0x0000003f2c2c7287 */ /* 0x000fe4000c000000 */
[----:B------:R-:W-:Y:S01]  /*fd10*/  ULDC.64 UR10, c[0x0][UR16+0x218] ;  /* 0x00008600100a7abb */ /* 0x000fe20008000a00 */
[----:B------:R-:W-:Y:S01]  /*fd20*/  ULDC.64 UR14, c[0x0][UR16+0x228] ;  /* 0x00008a00100e7abb */ /* 0x000fe20008000a00 */
[----:B------:R-:W-:Y:S01]  /*fd30*/  ULDC.64 UR12, c[0x0][UR16+0x220] ;  /* 0x00008800100c7abb */ /* 0x000fe20008000a00 */
[----:B------:R-:W-:Y:S02]  /*fd40*/  UIMAD.WIDE.U32 UR8, UR10, UR45, URZ ;  /* 0x0000002d0a0872a5 */ /* 0x000fe4000f8e003f */
[----:B------:R-:W-:Y:S01]  /*fd50*/  UIMAD.WIDE.U32 UR18, UR14, UR7, URZ ;  /* 0x000000070e1272a5 */ /* 0x000fe2000f8e003f */
[----:B0-----:R-:W-:Y:S01]  /*fd60*/  @P1 IMAD.HI.U32 R4, R13, R6, RZ ;  /* 0x000000060d041227 */ /* 0x001fe200078e00ff */
[----:B------:R-:W-:-:S02]  /*fd70*/  UIMAD UR10, UR11, UR45, URZ ;  /* 0x0000002d0b0a72a4 */ /* 0x000fc4000f8e023f */
[----:B------:R-:W-:Y:S02]  /*fd80*/  UIMAD UR14, UR15, UR7, URZ ;  /* 0x000000070f0e72a4 */ /* 0x000fe4000f8e023f */
[----:B------:R-:W-:Y:S01]  /*fd90*/  USEL UR43, UR43, URZ, !UP0 ;  /* 0x0000003f2b2b7287 */ /* 0x000fe2000c000000 */
[----:B-1----:R-:W-:Y:S01]  /*fda0*/  @P1 SHF.R.U32.HI R7, RZ, R11, R4 ;  /* 0x0000000bff071219 */ /* 0x002fe20000011604 */
[----:B------:R-:W-:Y:S01]  /*fdb0*/  UIMAD UR7, UR13, UR44, URZ ;  /* 0x0000002c0d0772a4 */ /* 0x000fe2000f8e023f */
[----:B------:R-:W-:Y:S01]  /*fdc0*/  IMAD.U32 R4, RZ, RZ, UR18 ;  /* 0x00000012ff047e24 */ /* 0x000fe2000f8e00ff */
[----:B------:R-:W-:Y:S01]  /*fdd0*/  UIADD3 UR9, UR9, UR10, URZ ;  /* 0x0000000a09097290 */ /* 0x000fe2000fffe03f */
[----:B------:R-:W-:Y:S01]  /*fde0*/  IMAD.U32 R5, RZ, RZ, UR19 ;  /* 0x00000013ff057e24 */ /* 0x000fe2000f8e00ff */
[----:B------:R-:W-:Y:S01]  /*fdf0*/  UIMAD.WIDE.U32 UR10, UR12, UR44, URZ ;  /* 0x0000002c0c0a72a5 */ /* 0x000fe2000f8e003f */
[--C-:B------:R-:W-:Y:S01]  /*fe00*/  IMAD.MOV R11, RZ, RZ, -R7.reuse ;  /* 0x000000ffff0b7224 */ /* 0x100fe200078e0a07 */
[----:B------:R-:W-:Y:S01]  /*fe10*/  UIMAD UR7, UR12, UR43, UR7 ;  /* 0x0000002b0c0772a4 */ /* 0x000fe2000f8e0207 */
[----:B------:R-:W-:Y:S01]  /*fe20*/  SHF.R.S32.HI R5, RZ, 0x1f, R7 ;  /* 0x0000001fff057819 */ /* 0x000fe20000011407 */
[----:B------:R-:W-:Y:S01]  /*fe30*/  UIADD3 UR14, UR19, UR14, URZ ;  /* 0x0000000e130e7290 */ /* 0x000fe2000fffe03f */
[----:B------:R-:W-:Y:S01]  /*fe40*/  IMAD R11, R94, R11, R13 ;  /* 0x0000000b5e0b7224 */ /* 0x000fe200078e020d */
[----:B------:R-:W-:-:S04]  /*fe50*/  UIADD3 UR7, UR11, UR7, URZ ;  /* 0x000000070b077290 */ /* 0x000fc8000fffe03f */
[----:B------:R-:W-:Y:S01]  /*fe60*/  IMAD.U32 R8, RZ, RZ, UR14 ;  /* 0x0000000eff087e24 */ /* 0x000fe2000f8e00ff */
        /* <DEDUP_REMOVED lines=22> */
.L_x_8082:
[----:B------:R-:W2:Y:S01]  /*ffd0*/  LDL R11, [R1+0x3c] ;  /* 0x00003c00010b7983 */ /* 0x000ea20000100800 */
[----:B------:R-:W0:Y:S03]  /*ffe0*/  S2R R4, SR_TID.X ;  /* 0x0000000000047919 */ /* 0x000e260000002100 */
[----:B------:R-:W-:Y:S04]  /*fff0*/  SHFL.IDX PT, R5, R10, RZ, 0x1c1f ;  /* 0x001c1fff0a057589 */ /* 0x000fe800000e0000 */
[----:B------:R-:W-:Y:S04]  /*10000*/  SHFL.IDX PT, R6, R8, 0x1, 0x1c1f ;  /* 0x003c1f0008067f89 */ /* 0x000fe800000e0000 */
[----:B------:R-:W-:Y:S01]  /*10010*/  SHFL.IDX PT, R7, R10, 0x1, 0x1c1f ;  /* 0x003c1f000a077f89 */ /* 0x000fe200000e0000 */
[----:B0-----:R-:W-:-:S05]  /*10020*/  VIADD R14, R4, 0xffffff80 ;  /* 0xffffff80040e7836 */ /* 0x001fca0000000000 */
[----:B------:R-:W-:-:S04]  /*10030*/  SHF.R.S32.HI R12, RZ, 0x1f, R14 ;  /* 0x0000001fff0c7819 */ /* 0x000fc8000001140e */
[----:B------:R-:W-:Y:S01]  /*10040*/  LEA.HI R12, R12, R14, RZ, 0x7 ;  /* 0x0000000e0c0c7211 */ /* 0x000fe200078f38ff */
[----:B------:R-:W0:Y:S03]  /*10050*/  SHFL.IDX PT, R4, R8, RZ, 0x1c1f ;  /* 0x001c1fff08047589 */ /* 0x000e2600000e0000 */
[----:B------:R-:W-:Y:S01]  /*10060*/  LOP3.LUT R12, R12, 0xffffff80, RZ, 0xc0, !PT ;  /* 0xffffff800c0c7812 */ /* 0x000fe200078ec0ff */
[----:B-----5:R-:W-:-:S04]  /*10070*/  IMAD R30, R9, R94, RZ ;  /* 0x0000005e091e7224 */ /* 0x020fc800078e02ff */
[----:B------:R-:W-:-:S05]  /*10080*/  IMAD.IADD R12, R14, 0x1, -R12 ;  /* 0x000000010e0c7824 */ /* 0x000fca00078e0a0c */
[----:B------:R-:W-:Y:S01]  /*10090*/  LOP3.LUT P0, RZ, R12, 0x3, RZ, 0xc0, !PT ;  /* 0x000000030cff7812 */ /* 0x000fe2000780c0ff */
[----:B--2---:R-:W-:-:S04]  /*100a0*/  VIADD R11, R11, UR36 ;  /* 0x000000240b0b7c36 */ /* 0x004fc80008000000 */
[C---:B------:R-:W-:Y:S01]  /*100b0*/  VIADD R25, R11.reuse, 0x8 ;  /* 0x000000080b197836 */ /* 0x040fe20000000000 */
[----:B------:R-:W-:-:S04]  /*100c0*/  ISETP.GE.OR P2, PT, R11, R30, P0 ;  /* 0x0000001e0b00720c */ /* 0x000fc80000746670 */
[----:B------:R-:W-:-:S09]  /*100d0*/  ISETP.GE.OR P0, PT, R25, R30, P0 ;  /* 0x0000001e1900720c */ /* 0x000fd20000706670 */
[----:B0-----:R0:W-:Y:S04]  /*100e0*/  @!P2 ST.E desc[UR54][R4.64], R3 ;  /* 0x000000030400a985 */ /* 0x0011e8000c101936 */
[----:B------:R0:W-:Y:S01]  /*100f0*/  @!P0 ST.E desc[UR54][R6.64], R2 ;  /* 0x0000000206008985 */ /* 0x0001e2000c101936 */
[----:B------:R-:W-:-:S13]  /*10100*/  PLOP3.LUT P0, PT, PT, PT, UP1, 0x80, 0x0 ;  /* 0x000000000000781c */ /* 0x000fda0003f0f018 */
[----:B0-----:R-:W-:Y:S05]  /*10110*/  @P0 BRA `(.L_x_8083) ;  /* 0x0000000800a00947 */ /* 0x001fea0003800000 */
[----:B------:R-:W-:Y:S01]  /*10120*/  VIADD R12, R108, 0xffffff80 ;  /* 0xffffff806c0c7836 */ /* 0x000fe20000000000 */
[----:B------:R-:W-:Y:S01]  /*10130*/  ULDC.64 UR10, c[0x0][0xaa0] ;  /* 0x0002a800000a7ab9 */ /* 0x000fe20000000a00 */
[----:B------:R-:W0:Y:S03]  /*10140*/  @P1 LDC R29, c[0x0][0xbf0] ;  /* 0x0002fc00ff1d1b82 */ /* 0x000e260000000800 */
[----:B------:R-:W-:-:S04]  /*10150*/  SHF.R.S32.HI R95, RZ, 0x1f, R12 ;  /* 0x0000001fff5f7819 */ /* 0x000fc8000001140c */
[----:B------:R-:W-:-:S04]  /*10160*/  LEA.HI R95, R95, R12, RZ, 0x3 ;  /* 0x0000000c5f5f7211 */ /* 0x000fc800078f18ff */
[----:B------:R-:W-:-:S05]  /*10170*/  SHF.R.S32.HI R95, RZ, 0x3, R95 ;  /* 0x00000003ff5f7819 */ /* 0x000fca000001145f */
[----:B------:R-:W-:-:S04]  /*10180*/  IMAD R3, R95, 0x40, R16 ;  /* 0x000000405f037824 */ /* 0x000fc800078e0210 */
[----:B------:R-:W-:-:S03]  /*10190*/  IMAD.WIDE R20, R3, 0x2, R20 ;  /* 0x0000000203147825 */ /* 0x000fc600078e0214 */
[C---:B------:R-:W-:Y:S01]  /*101a0*/  IADD3 R9, P6, R20.reuse, 0x1000, RZ ;  /* 0x0000100014097810 */ /* 0x040fe20007fde0ff */
[----:B------:R-:W-:Y:S01]  /*101b0*/  UIMAD UR7, UR12, UR10, URZ ;  /* 0x0000000a0c0772a4 */ /* 0x000fe2000f8e023f */
[C---:B------:R-:W-:Y:S02]  /*101c0*/  IADD3 R13, P5, R20.reuse, 0x2000, RZ ;  /* 0x00002000140d7810 */ /* 0x040fe40007fbe0ff */
[----:B------:R-:W-:Y:S01]  /*101d0*/  LOP3.LUT R8, R9, 0x380, RZ, 0xc0, !PT ;  /* 0x0000038009087812 */ /* 0x000fe200078ec0ff */
[----:B------:R-:W-:Y:S01]  /*101e0*/  UIMAD.WIDE.U32 UR8, UR4, UR10, URZ ;  /* 0x0000000a040872a5 */ /* 0x000fe2000f8e003f */
[----:B------:R-:W-:Y:S02]  /*101f0*/  IADD3 R25, P4, R20, 0x3000, RZ ;  /* 0x0000300014197810 */ /* 0x000fe40007f9e0ff */
[----:B------:R-:W-:Y:S01]  /*10200*/  SHF.R.U64 R8, R8, 0x3, RZ ;  /* 0x0000000308087819 */ /* 0x000fe200000012ff */
[----:B------:R-:W-:Y:S01]  /*10210*/  UIMAD UR7, UR4, UR11, UR7 ;  /* 0x0000000b040772a4 */ /* 0x000fe2000f8e0207 */
[----:B------:R-:W-:-:S02]  /*10220*/  IADD3 R33, P3, R20, 0x4000, RZ ;  /* 0x0000400014217810 */ /* 0x000fc40007f7e0ff */
[----:B------:R-:W-:Y:S01]  /*10230*/  LOP3.LUT R8, R8, R9, RZ, 0x3c, !PT ;  /* 0x0000000908087212 */ /* 0x000fe200078e3cff */
[----:B------:R-:W-:Y:S01]  /*10240*/  IMAD.X R9, RZ, RZ, R21, P6 ;  /* 0x000000ffff097224 */ /* 0x000fe200030e0615 */
[C---:B------:R-:W-:Y:S01]  /*10250*/  IADD3 R3, P6, R20.reuse, 0x7000, RZ ;  /* 0x0000700014037810 */ /* 0x040fe20007fde0ff */
[----:B------:R-:W-:Y:S01]  /*10260*/  UIADD3 UR9, UR9, UR7, URZ ;  /* 0x0000000709097290 */ /* 0x000fe2000fffe03f */
[C---:B------:R-:W-:Y:S01]  /*10270*/  IADD3 R37, P2, R20.reuse, 0x5000, RZ ;  /* 0x0000500014257810 */ /* 0x040fe20007f5e0ff */
[----:B------:R-:W-:Y:S01]  /*10280*/  ULDC.64 UR10, c[0x0][0xae8] ;  /* 0x0002ba00000a7ab9 */ /* 0x000fe20000000a00 */
[----:B------:R-:W-:Y:S02]  /*10290*/  LOP3.LUT R2, R3, 0x380, RZ, 0xc0, !PT ;  /* 0x0000038003027812 */ /* 0x000fe400078ec0ff */
[C---:B------:R-:W-:Y:S02]  /*102a0*/  IADD3 R41, P0, R20.reuse, 0x6000, RZ ;  /* 0x0000600014297810 */ /* 0x040fe40007f1e0ff */
[----:B------:R-:W-:-:S02]  /*102b0*/  LOP3.LUT R5, R20, 0x380, RZ, 0xc0, !PT ;  /* 0x0000038014057812 */ /* 0x000fc400078ec0ff */
[----:B------:R-:W-:Y:S02]  /*102c0*/  LOP3.LUT R12, R13, 0x380, RZ, 0xc0, !PT ;  /* 0x000003800d0c7812 */ /* 0x000fe400078ec0ff */
[----:B------:R-:W-:Y:S01]  /*102d0*/  LOP3.LUT R24, R25, 0x380, RZ, 0xc0, !PT ;  /* 0x0000038019187812 */ /* 0x000fe200078ec0ff */
[----:B------:R-:W-:Y:S01]  /*102e0*/  USHF.R.S32.HI UR4, URZ, 0x1f, UR44 ;  /* 0x0000001f3f047899 */ /* 0x000fe2000801142c */
[----:B------:R-:W-:Y:S01]  /*102f0*/  SHF.R.U64 R2, R2, 0x3, RZ ;  /* 0x0000000302027819 */ /* 0x000fe200000012ff */
[----:B------:R-:W-:Y:S01]  /*10300*/  UIMAD.WIDE.U32 UR8, UR45, UR10, UR8 ;  /* 0x0000000a2d0872a5 */ /* 0x000fe2000f8e0008 */
[----:B------:R-:W-:Y:S01]  /*10310*/  LOP3.LUT R32, R33, 0x380, RZ, 0xc0, !PT ;  /* 0x0000038021207812 */ /* 0x000fe200078ec0ff */
[----:B------:R-:W-:Y:S01]  /*10320*/  IMAD.X R45, RZ, RZ, R21, P6 ;  /* 0x000000ffff2d7224 */ /* 0x000fe200030e0615 */
[----:B------:R-:W-:Y:S01]  /*10330*/  LOP3.LUT R44, R2, R3, RZ, 0x3c, !PT ;  /* 0x00000003022c7212 */ /* 0x000fe200078e3cff */
[----:B------:R-:W5:Y:S01]  /*10340*/  LD.E.128 R8, desc[UR54][R8.64] ;  /* 0x0000003608087980 */ /* 0x000f62000c101d00 */
[----:B------:R-:W1:Y:S01]  /*10350*/  @P1 LDC R3, c[0x0][0xbec] ;  /* 0x0002fb00ff031b82 */ /* 0x000e620000000800 */
[----:B------:R-:W-:Y:S01]  /*10360*/  IMAD R2, R22, 0x20, R95 ;  /* 0x0000002016027824 */ /* 0x000fe200078e025f */
[----:B------:R-:W-:-:S02]  /*10370*/  LOP3.LUT R36, R37, 0x380, RZ, 0xc0, !PT ;  /* 0x0000038025247812 */ /* 0x000fc400078ec0ff */
[----:B------:R-:W-:Y:S02]  /*10380*/  LOP3.LUT R40, R41, 0x380, RZ, 0xc0, !PT ;  /* 0x0000038029287812 */ /* 0x000fe400078ec0ff */
[----:B------:R-:W-:Y:S01]  /*10390*/  SHF.R.U64 R5, R5, 0x3, RZ ;  /* 0x0000000305057819 */ /* 0x000fe200000012ff */
[----:B------:R-:W-:Y:S01]  /*103a0*/  VIADD R28, R2, UR36 ;  /* 0x00000024021c7c36 */ /* 0x000fe20008000000 */
[----:B------:R-:W-:Y:S01]  /*103b0*/  SHF.R.U64 R12, R12, 0x3, RZ ;  /* 0x000000030c0c7819 */ /* 0x000fe200000012ff */
[----:B------:R-:W-:Y:S01]  /*103c0*/  UIMAD UR9, UR45, UR11, UR9 ;  /* 0x0000000b2d0972a4 */ /* 0x000fe2000f8e0209 */
[----:B------:R-:W-:Y:S01]  /*103d0*/  SHF.R.U64 R24, R24, 0x3, RZ ;  /* 0x0000000318187819 */ /* 0x000fe200000012ff */
[----:B------:R-:W5:Y:S01]  /*103e0*/  LD.E.128 R44, desc[UR54][R44.64] ;  /* 0x000000362c2c7980 */ /* 0x000f62000c101d00 */
[----:B------:R-:W-:Y:S01]  /*103f0*/  SHF.R.U64 R32, R32, 0x3, RZ ;  /* 0x0000000320207819 */ /* 0x000fe200000012ff */
[----:B------:R-:W-:Y:S01]  /*10400*/  ULDC.64 UR10, c[0x0][0xaf0] ;  /* 0x0002bc00000a7ab9 */ /* 0x000fe20000000a00 */
[----:B------:R-:W-:-:S02]  /*10410*/  SHF.R.U64 R36, R36, 0x3, RZ ;  /* 0x0000000324247819 */ /* 0x000fc400000012ff */
[----:B------:R-:W-:Y:S02]  /*10420*/  SHF.R.U64 R40, R40, 0x3, RZ ;  /* 0x0000000328287819 */ /* 0x000fe400000012ff */
[----:B------:R-:W-:Y:S01]  /*10430*/  LOP3.LUT R20, R5, R20, RZ, 0x3c, !PT ;  /* 0x0000001405147212 */ /* 0x000fe200078e3cff */
[----:B------:R-:W-:Y:S01]  /*10440*/  UIMAD UR4, UR4, UR10, URZ ;  /* 0x0000000a040472a4 */ /* 0x000fe2000f8e023f */
[----:B------:R-:W-:Y:S01]  /*10450*/  LOP3.LUT R12, R12, R13, RZ, 0x3c, !PT ;  /* 0x0000000d0c0c7212 */ /* 0x000fe200078e3cff */
[--C-:B------:R-:W-:Y:S01]  /*10460*/  IMAD.X R13, RZ, RZ, R21.reuse, P5 ;  /* 0x000000ffff0d7224 */ /* 0x100fe200028e0615 */
[----:B------:R-:W-:Y:S01]  /*10470*/  LOP3.LUT R24, R24, R25, RZ, 0x3c, !PT ;  /* 0x0000001918187212 */ /* 0x000fe200078e3cff */
[--C-:B------:R-:W-:Y:S01]  /*10480*/  IMAD.X R25, RZ, RZ, R21.reuse, P4 ;  /* 0x000000ffff197224 */ /* 0x100fe200020e0615 */
[----:B------:R-:W-:Y:S01]  /*10490*/  LOP3.LUT R32, R32, R33, RZ, 0x3c, !PT ;  /* 0x0000002120207212 */ /* 0x000fe200078e3cff */
[----:B-1----:R-:W-:Y:S01]  /*104a0*/  @P1 IMAD.HI.U32 R2, R28, R3, RZ ;  /* 0x000000031c021227 */ /* 0x002fe200078e00ff */
[----:B------:R-:W-:Y:S01]  /*104b0*/  LOP3.LUT R36, R36, R37, RZ, 0x3c, !PT ;  /* 0x0000002524247212 */ /* 0x000fe200078e3cff */
[----:B------:R1:W5:Y:S01]  /*104c0*/  LD.E.128 R4, desc[UR54][R20.64] ;  /* 0x0000003614047980 */ /* 0x000362000c101d00 */
[----:B------:R-:W-:Y:S01]  /*104d0*/  LOP3.LUT R40, R40, R41, RZ, 0x3c, !PT ;  /* 0x0000002928287212 */ /* 0x000fe200078e3cff */
[----:B------:R-:W-:-:S02]  /*104e0*/  IMAD.X R33, RZ, RZ, R21, P3 ;  /* 0x000000ffff217224 */ /* 0x000fc400018e0615 */
[--C-:B------:R-:W-:Y:S01]  /*104f0*/  IMAD.X R37, RZ, RZ, R21.reuse, P2 ;  /* 0x000000ffff257224 */ /* 0x100fe200010e0615 */
[----:B------:R-:W-:Y:S01]  /*10500*/  UIMAD UR4, UR44, UR11, UR4 ;  /* 0x0000000b2c0472a4 */ /* 0x000fe2000f8e0204 */
[----:B------:R-:W-:Y:S01]  /*10510*/  IMAD.X R41, RZ, RZ, R21, P0 ;  /* 0x000000ffff297224 */ /* 0x000fe200000e0615 */
[----:B------:R-:W-:Y:S01]  /*10520*/  UIMAD.WIDE.U32 UR44, UR44, UR10, UR8 ;  /* 0x0000000a2c2c72a5 */ /* 0x000fe2000f8e0008 */
[----:B------:R-:W5:Y:S01]  /*10530*/  LD.E.128 R12, desc[UR54][R12.64] ;  /* 0x000000360c0c7980 */ /* 0x000f62000c101d00 */
[----:B-1----:R-:W-:Y:S01]  /*10540*/  IMAD.MOV.U32 R21, RZ, RZ, R28 ;  /* 0x000000ffff157224 */ /* 0x002fe200078e001c */
[----:B0-----:R-:W-:Y:S01]  /*10550*/  @P1 SHF.R.U32.HI R21, RZ, R29, R2 ;  /* 0x0000001dff151219 */ /* 0x001fe20000011602 */
[----:B------:R-:W-:Y:S01]  /*10560*/  UIADD3 UR4, UR45, UR4, URZ ;  /* 0x000000042d047290 */ /* 0x000fe2000fffe03f */
[----:B------:R-:W5:Y:S01]  /*10570*/  LD.E.128 R24, desc[UR54][R24.64] ;  /* 0x0000003618187980 */ /* 0x000f62000c101d00 */
[----:B------:R-:W-:Y:S01]  /*10580*/  ULDC.64 UR8, c[0x0][0xae0] ;  /* 0x0002b80000087ab9 */ /* 0x000fe20000000a00 */
[--C-:B------:R-:W-:Y:S01]  /*10590*/  SHF.R.S32.HI R20, RZ, 0x1f, R21.reuse ;  /* 0x0000001fff147819 */ /* 0x100fe20000011415 */
[----:B------:R-:W-:Y:S01]  /*105a0*/  IMAD.MOV R29, RZ, RZ, -R21 ;  /* 0x000000ffff1d7224 */ /* 0x000fe200078e0a15 */
[----:B------:R-:W5:Y:S01]  /*105b0*/  LD.E.128 R32, desc[UR54][R32.64] ;  /* 0x0000003620207980 */ /* 0x000f62000c101d00 */
[----:B------:R-:W-:-:S02]  /*105c0*/  IMAD.U32 R3, RZ, RZ, UR45 ;  /* 0x0000002dff037e24 */ /* 0x000fc4000f8e00ff */
[----:B------:R-:W-:Y:S01]  /*105d0*/  IMAD R20, R20, UR8, RZ ;  /* 0x0000000814147c24 */ /* 0x000fe2000f8e02ff */
[----:B------:R-:W5:Y:S01]  /*105e0*/  LD.E.128 R36, desc[UR54][R36.64] ;  /* 0x0000003624247980 */ /* 0x000f62000c101d00 */
[----:B------:R-:W-:Y:S02]  /*105f0*/  IMAD R29, R94, R29, R28 ;  /* 0x0000001d5e1d7224 */ /* 0x000fe400078e021c */
[----:B------:R-:W-:Y:S01]  /*10600*/  IMAD.U32 R2, RZ, RZ, UR44 ;  /* 0x0000002cff027e24 */ /* 0x000fe2000f8e00ff */
[----:B------:R-:W5:Y:S01]  /*10610*/  LD.E.128 R40, desc[UR54][R40.64] ;  /* 0x0000003628287980 */ /* 0x000f62000c101d00 */
[----:B------:R-:W-:Y:S02]  /*10620*/  IMAD.U32 R3, RZ, RZ, UR4 ;  /* 0x00000004ff037e24 */ /* 0x000fe4000f8e00ff */
[C---:B------:R-:W-:Y:S01]  /*10630*/  IMAD R49, R21.reuse, UR9, R20 ;  /* 0x0000000915317c24 */ /* 0x040fe2000f8e0214 */
[----:B------:R-:W-:Y:S01]  /*10640*/  @!PT LDS RZ, [RZ] ;  /* 0x00000000fffff984 */ /* 0x000fe20000000800 */
[----:B------:R-:W-:Y:S01]  /*10650*/  @!PT LDS RZ, [RZ] ;  /* 0x00000000fffff984 */ /* 0x000fe20000000800 */
[----:B------:R-:W-:Y:S01]  /*10660*/  @!PT LDS RZ, [RZ] ;  /* 0x00000000fffff984 */ /* 0x000fe20000000800 */
[----:B------:R-:W-:Y:S01]  /*10670*/  @!PT LDS RZ, [RZ] ;  /* 0x00000000fffff984 */ /* 0x000fe20000000800 */
[----:B------:R0:W-:Y:S06]  /*10680*/  MEMBAR.ALL.CTA ;  /* 0x0000000000007992 */ /* 0x0001ec0000008000 */
[----:B0-----:R-:W0:Y:S01]  /*10690*/  FENCE.VIEW.ASYNC.S ;  /* 0x00000000000073c6 */ /* 0x001e220000000000 */
[----:B------:R-:W-:Y:S01]  /*106a0*/  SHF.R.S32.HI R20, RZ, 0x1f, R29 ;  /* 0x0000001fff147819 */ /* 0x000fe2000001141d */
[----:B------:R-:W-:Y:S01]  /*106b0*/  IMAD.WIDE.U32 R2, R21, UR8, R2 ;  /* 0x0000000815027c25 */ /* 0x000fe2000f8e0002 */
[----:B------:R-:W-:-:S03]  /*106c0*/  ULDC.64 UR8, c[0x0][0xad8] ;  /* 0x0002b60000087ab9 */ /* 0x000fc60000000a00 */
[----:B------:R-:W-:Y:S02]  /*106d0*/  IMAD.IADD R3, R3, 0x1, R49 ;  /* 0x0000000103037824 */ /* 0x000fe400078e0231 */
[----:B------:R-:W-:Y:S02]  /*106e0*/  IMAD R20, R20, UR8, RZ ;  /* 0x0000000814147c24 */ /* 0x000fe4000f8e02ff */
[----:B------:R-:W-:Y:S02]  /*106f0*/  VIADD R51, R95, UR36 ;  /* 0x000000245f337c36 */ /* 0x000fe40008000000 */
[C---:B------:R-:W-:Y:S02]  /*10700*/  IMAD R49, R29.reuse, UR9, R20 ;  /* 0x000000091d317c24 */ /* 0x040fe4000f8e0214 */
[----:B------:R-:W-:Y:S01]  /*10710*/  IMAD.WIDE.U32 R2, R29, UR8, R2 ;  /* 0x000000081d027c25 */ /* 0x000fe2000f8e0002 */
[----:B------:R-:W-:Y:S01]  /*10720*/  ISETP.GE.AND P2, PT, R51, R30, PT ;  /* 0x0000001e3300720c */ /* 0x000fe20003f46270 */
[----:B------:R-:W-:-:S02]  /*10730*/  ULDC.64 UR8, c[0x0][0xa80] ;  /* 0x0002a00000087ab9 */ /* 0x000fc40000000a00 */
[----:B------:R-:W-:Y:S01]  /*10740*/  VIADD R0, R0, 0x2e820 ;  /* 0x0002e82000007836 */ /* 0x000fe20000000000 */
[C---:B------:R-:W-:Y:S01]  /*10750*/  LEA R28, P3, R2.reuse, UR8, 0x1 ;  /* 0x00000008021c7c11 */ /* 0x040fe2000f8608ff */
[----:B------:R-:W-:Y:S02]  /*10760*/  IMAD.IADD R3, R3, 0x1, R49 ;  /* 0x0000000103037824 */ /* 0x000fe400078e0231 */
[----:B------:R-:W-:Y:S01]  /*10770*/  VIADD R21, R51, 0x20 ;  /* 0x0000002033157836 */ /* 0x000fe20000000000 */
[----:B------:R-:W-:Y:S02]  /*10780*/  PRMT R0, RZ, 0x654, R0 ;  /* 0x00000654ff007816 */ /* 0x000fe40000000000 */
[----:B------:R-:W-:Y:S02]  /*10790*/  LEA.HI.X R29, R2, UR9, R3, 0x1, P3 ;  /* 0x00000009021d7c11 */ /* 0x000fe400098f0c03 */
[----:B------:R-:W-:Y:S01]  /*107a0*/  ISETP.GE.AND P0, PT, R21, R30, PT ;  /* 0x0000001e1500720c */ /* 0x000fe20003f06270 */
[----:B------:R-:W-:Y:S01]  /*107b0*/  VIADD R21, R51, 0x40 ;  /* 0x0000004033157836 */ /* 0x000fe20000000000 */
[----:B0-----:R0:W-:Y:S01]  /*107c0*/  SYNCS.ARRIVE.TRANS64.RED.A1T0 RZ, [R0+URZ], RZ ;  /* 0x000000ff00ff79a7 */ /* 0x0011e2000810043f */
[----:B------:R1:W2:Y:S01]  /*107d0*/  SHFL.IDX PT, R20, R28, RZ, 0x181f ;  /* 0x00181fff1c147589 */ /* 0x0002a200000e0000 */
[----:B------:R-:W-:Y:S01]  /*107e0*/  BSSY B1, `(.L_x_8084) ;  /* 0x000000f000017945 */ /* 0x000fe20003800000 */
[----:B------:R-:W-:-:S02]  /*107f0*/  SHF.R.S32.HI R48, RZ, 0x1f, R19 ;  /* 0x0000001fff307819 */ /* 0x000fc40000011413 */
[----:B------:R-:W-:Y:S01]  /*10800*/  ISETP.GE.AND P1, PT, R21, R30, PT ;  /* 0x0000001e1500720c */ /* 0x000fe20003f26270 */
[----:B0-----:R1:W0:Y:S01]  /*10810*/  SHFL.IDX PT, R0, R29, RZ, 0x181f ;  /* 0x00181fff1d007589 */ /* 0x00122200000e0000 */
[----:B------:R-:W-:Y:S01]  /*10820*/  SHF.R.S32.HI R50, RZ, 0x1f, R16 ;  /* 0x0000001fff327819 */ /* 0x000fe20000011410 */
[----:B------:R-:W-:Y:S10]  /*10830*/  @P2 BRA `(.L_x_8085) ;  /* 0x0000000000242947 */ /* 0x000ff40003800000 */
[----:B------:R-:W-:Y:S02]  /*10840*/  ULDC UR4, c[0x0][0xac8] ;  /* 0x0002b20000047ab9 */ /* 0x000fe40000000800 */
[----:B------:R-:W-:Y:S02]  /*10850*/  ISETP.GE.AND P2, PT, R16, UR4, PT ;  /* 0x0000000410007c0c */ /* 0x000fe4000bf46270 */
[----:B------:R-:W-:-:S11]  /*10860*/  ISETP.GE.AND P3, PT, R19, UR4, PT ;  /* 0x0000000413007c0c */ /* 0x000fd6000bf66270 */
[CC--:B--2---:R-:W-:Y:S02]  /*10870*/  @!P2 LEA R2, P4, R16.reuse, R20.reuse, 0x1 ;  /* 0x000000141002a211 */ /* 0x0c4fe400078808ff */
[C---:B------:R-:W-:Y:S02]  /*10880*/  @!P3 LEA R20, P5, R19.reuse, R20, 0x1 ;  /* 0x000000141314b211 */ /* 0x040fe400078a08ff */
[-C--:B0-----:R-:W-:Y:S02]  /*10890*/  @!P2 LEA.HI.X R3, R16, R0.reuse, R50, 0x1, P4 ;  /* 0x000000001003a211 */ /* 0x081fe400020f0c32 */
[----:B------:R-:W-:-:S03]  /*108a0*/  @!P3 LEA.HI.X R21, R19, R0, R48, 0x1, P5 ;  /* 0x000000001315b211 */ /* 0x000fc600028f0c30 */
[----:B-----5:R3:W-:Y:S04]  /*108b0*/  @!P2 ST.E.128 desc[UR54][R2.64], R4 ;  /* 0x000000040200a985 */ /* 0x0207e8000c101d36 */
[----:B------:R3:W-:Y:S02]  /*108c0*/  @!P3 ST.E.128 desc[UR54][R20.64], R32 ;  /* 0x000000201400b985 */ /* 0x0007e4000c101d36 */
.L_x_8085:
[----:B------:R-:W-:Y:S05]  /*108d0*/  BSYNC B1 ;  /* 0x0000000000017941 */ /* 0x000fea0003800000 */
.L_x_8084:
[----:B0-----:R0:W4:Y:S01]  /*108e0*/  SHFL.IDX PT, R0, R29, 0x1, 0x181f ;  /* 0x00381f001d007f89 */ /* 0x00112200000e0000 */
[----:B------:R-:W-:Y:S03]  /*108f0*/  BSSY B1, `(.L_x_8086) ;  /* 0x000000c000017945 */ /* 0x000fe60003800000 */
[----:B---3-5:R0:W3:Y:S01]  /*10900*/  SHFL.IDX PT, R4, R28, 0x1, 0x181f ;  /* 0x00381f001c047f89 */ /* 0x0280e200000e0000 */
[----:B------:R-:W-:Y:S05]  /*10910*/  @P0 BRA `(.L_x_8087) ;  /* 0x0000000000240947 */ /* 0x000fea0003800000 */
[----:B------:R-:W-:Y:S02]  /*10920*/  ULDC UR4, c[0x0][0xac8] ;  /* 0x0002b20000047ab9 */ /* 0x000fe40000000800 */
[----:B------:R-:W-:Y:S02]  /*10930*/  ISETP.GE.AND P3, PT, R16, UR4, PT ;  /* 0x0000000410007c0c */ /* 0x000fe4000bf66270 */
[----:B------:R-:W-:-:S11]  /*10940*/  ISETP.GE.AND P4, PT, R19, UR4, PT ;  /* 0x0000000413007c0c */ /* 0x000fd6000bf86270 */
[CC--:B---3--:R-:W-:Y:S02]  /*10950*/  @!P3 LEA R2, P0, R16.reuse, R4.reuse, 0x1 ;  /* 0x000000041002b211 */ /* 0x0c8fe400078008ff */
[C---:B------:R-:W-:Y:S02]  /*10960*/  @!P4 LEA R4, P2, R19.reuse, R4, 0x1 ;  /* 0x000000041304c211 */ /* 0x040fe400078408ff */
[-C--:B----4-:R-:W-:Y:S02]  /*10970*/  @!P3 LEA.HI.X R3, R16, R0.reuse, R50, 0x1, P0 ;  /* 0x000000001003b211 */ /* 0x090fe400000f0c32 */
[----:B------:R-:W-:-:S03]  /*10980*/  @!P4 LEA.HI.X R5, R19, R0, R48, 0x1, P2 ;  /* 0x000000001305c211 */ /* 0x000fc600010f0c30 */
[----:B------:R3:W-:Y:S04]  /*10990*/  @!P3 ST.E.128 desc[UR54][R2.64], R8 ;  /* 0x000000080200b985 */ /* 0x0007e8000c101d36 */
[----:B------:R3:W-:Y:S02]  /*109a0*/  @!P4 ST.E.128 desc[UR54][R4.64], R36 ;  /* 0x000000240400c985 */ /* 0x0007e4000c101d36 */
.L_x_8087:
[----:B------:R-:W-:Y:S05]  /*109b0*/  BSYNC B1 ;  /* 0x0000000000017941 */ /* 0x000fea0003800000 */
.L_x_8086:
[----:B----4-:R4:W0:Y:S01]  /*109c0*/  SHFL.IDX PT, R0, R29, 0x2, 0x181f ;  /* 0x00581f001d007f89 */ /* 0x01082200000e0000 */
[----:B------:R-:W-:Y:S03]  /*109d0*/  BSSY B1, `(.L_x_8088) ;  /* 0x000000c000017945 */ /* 0x000fe60003800000 */
[----:B---3--:R4:W3:Y:S01]  /*109e0*/  SHFL.IDX PT, R4, R28, 0x2, 0x181f ;  /* 0x00581f001c047f89 */ /* 0x0088e200000e0000 */
[----:B------:R-:W-:Y:S05]  /*109f0*/  @P1 BRA `(.L_x_8089) ;  /* 0x0000000000241947 */ /* 0x000fea0003800000 */
[----:B------:R-:W-:Y:S02]  /*10a00*/  ULDC UR4, c[0x0][0xac8] ;  /* 0x0002b20000047ab9 */ /* 0x000fe40000000800 */
[----:B------:R-:W-:Y:S02]  /*10a10*/  ISETP.GE.AND P2, PT, R16, UR4, PT ;  /* 0x0000000410007c0c */ /* 0x000fe4000bf46270 */
[----:B------:R-:W-:-:S11]  /*10a20*/  ISETP.GE.AND P3, PT, R19, UR4, PT ;  /* 0x0000000413007c0c */ /* 0x000fd6000bf66270 */
[CC--:B---3--:R-:W-:Y:S02]  /*10a30*/  @!P2 LEA R2, P0, R16.reuse, R4.reuse, 0x1 ;  /* 0x000000041002a211 */ /* 0x0c8fe400078008ff */
[C---:B------:R-:W-:Y:S02]  /*10a40*/  @!P3 LEA R4, P1, R19.reuse, R4, 0x1 ;  /* 0x000000041304b211 */ /* 0x040fe400078208ff */
[-C--:B0-----:R-:W-:Y:S02]  /*10a50*/  @!P2 LEA.HI.X R3, R16, R0.reuse, R50, 0x1, P0 ;  /* 0x000000001003a211 */ /* 0x081fe400000f0c32 */
[----:B------:R-:W-:-:S03]  /*10a60*/  @!P3 LEA.HI.X R5, R19, R0, R48, 0x1, P1 ;  /* 0x000000001305b211 */ /* 0x000fc600008f0c30 */
[----:B------:R0:W-:Y:S04]  /*10a70*/  @!P2 ST.E.128 desc[UR54][R2.64], R12 ;  /* 0x0000000c0200a985 */ /* 0x0001e8000c101d36 */
[----:B------:R0:W-:Y:S02]  /*10a80*/  @!P3 ST.E.128 desc[UR54][R4.64], R40 ;  /* 0x000000280400b985 */ /* 0x0001e4000c101d36 */
.L_x_8089:
[----:B------:R-:W-:Y:S05]  /*10a90*/  BSYNC B1 ;  /* 0x0000000000017941 */ /* 0x000fea0003800000 */
.L_x_8088:
[----:B0-----:R-:W-:Y:S01]  /*10aa0*/  VIADD R3, R51, 0x60 ;  /* 0x0000006033037836 */ /* 0x001fe20000000000 */
[----:B-1--4-:R-:W0:Y:S04]  /*10ab0*/  SHFL.IDX PT, R29, R29, 0x3, 0x181f ;  /* 0x00781f001d1d7f89 */ /* 0x012e2800000e0000 */
[----:B------:R-:W-:Y:S01]  /*10ac0*/  ISETP.GE.AND P0, PT, R3, R30, PT ;  /* 0x0000001e0300720c */ /* 0x000fe20003f06270 */
[----:B------:R-:W1:-:S12]  /*10ad0*/  SHFL.IDX PT, R28, R28, 0x3, 0x181f ;  /* 0x00781f001c1c7f89 */ /* 0x000e5800000e0000 */
[----:B------:R-:W-:Y:S05]  /*10ae0*/  @P0 BRA `(.L_x_8090) ;  /* 0x0000001800900947 */ /* 0x000fea0003800000 */
[----:B------:R-:W-:Y:S02]  /*10af0*/  ULDC UR4, c[0x0][0xac8] ;  /* 0x0002b20000047ab9 */ /* 0x000fe40000000800 */
[----:B------:R-:W-:-:S13]  /*10b00*/  ISETP.GE.AND P1, PT, R16, UR4, PT ;  /* 0x0000000410007c0c */ /* 0x000fda000bf26270 */
[----:B-1----:R-:W-:-:S04]  /*10b10*/  @!P1 LEA R2, P0, R16, R28, 0x1 ;  /* 0x0000001c10029211 */ /* 0x002fc800078008ff */
[----:B0-----:R-:W-:Y:S02]  /*10b20*/  @!P1 LEA.HI.X R3, R16, R29, R50, 0x1, P0 ;  /* 0x0000001d10039211 */ /* 0x001fe400000f0c32 */
[----:B------:R-:W-:-:S03]  /*10b30*/  ISETP.GE.AND P0, PT, R19, UR4, PT ;  /* 0x0000000413007c0c */ /* 0x000fc6000bf06270 */
[----:B------:R4:W-:Y:S10]  /*10b40*/  @!P1 ST.E.128 desc[UR54][R2.64], R24 ;  /* 0x0000001802009985 */ /* 0x0009f4000c101d36 */
[----:B------:R-:W-:Y:S05]  /*10b50*/  @P0 BRA `(.L_x_8090) ;  /* 0x0000001800740947 */ /* 0x000fea0003800000 */
[----:B----4-:R-:W-:-:S04]  /*10b60*/  LEA R2, P0, R19, R28, 0x1 ;  /* 0x0000001c13027211 */ /* 0x010fc800078008ff */
[----:B------:R-:W-:-:S05]  /*10b70*/  LEA.HI.X R3, R19, R29, R48, 0x1, P0 ;  /* 0x0000001d13037211 */ /* 0x000fca00000f0c30 */
[----:B------:R0:W-:Y:S01]  /*10b80*/  ST.E.128 desc[UR54][R2.64], R44 ;  /* 0x0000002c02007985 */ /* 0x0001e2000c101d36 */
[----:B------:R-:W-:Y:S05]  /*10b90*/  BRA `(.L_x_8090) ;  /* 0x0000001800647947 */ /* 0x000fea0003800000 */
.L_x_8083:
[----:B------:R-:W-:Y:S01]  /*10ba0*/  ULDC.64 UR10, c[0x0][0xb08] ;  /* 0x0002c200000a7ab9 */ /* 0x000fe20000000a00 */
[----:B------:R-:W0:Y:S01]  /*10bb0*/  @P1 LDC R2, c[0x0][0xbec] ;  /* 0x0002fb00ff021b82 */ /* 0x000e220000000800 */
[----:B------:R-:W-:Y:S01]  /*10bc0*/  UIMAD UR7, UR12, UR10, URZ ;  /* 0x0000000a0c0772a4 */ /* 0x000fe2000f8e023f */
[----:B------:R-:W-:Y:S01]  /*10bd0*/  IMAD.MOV.U32 R5, RZ, RZ, R13 ;  /* 0x000000ffff057224 */ /* 0x000fe200078e000d */
[----:B------:R-:W-:Y:S01]  /*10be0*/  UIMAD.WIDE.U32 UR8, UR4, UR10, URZ ;  /* 0x0000000a040872a5 */ /* 0x000fe2000f8e003f */
[----:B------:R-:W-:Y:S01]  /*10bf0*/  ISETP.GE.AND P0, PT, R11, R30, PT ;  /* 0x0000001e0b00720c */ /* 0x000fe20003f06270 */
[----:B------:R-:W-:Y:S01]  /*10c00*/  UIMAD UR7, UR4, UR11, UR7 ;  /* 0x0000000b040772a4 */ /* 0x000fe2000f8e0207 */
[C---:B------:R-:W-:Y:S01]  /*10c10*/  VIADD R21, R17.reuse, 0x8 ;  /* 0x0000000811157836 */ /* 0x040fe20000000000 */
[----:B------:R-:W-:Y:S01]  /*10c20*/  USHF.R.S32.HI UR4, URZ, 0x1f, UR44 ;  /* 0x0000001f3f047899 */ /* 0x000fe2000801142c */
[----:B------:R-:W1:Y:S01]  /*10c30*/  @P1 LDC R3, c[0x0][0xbf0] ;  /* 0x0002fc00ff031b82 */ /* 0x000e620000000800 */
[----:B------:R-:W-:Y:S01]  /*10c40*/  UIADD3 UR9, UR9, UR7, URZ ;  /* 0x0000000709097290 */ /* 0x000fe2000fffe03f */
[C---:B------:R-:W-:Y:S01]  /*10c50*/  VIADD R105, R17.reuse, 0x20 ;  /* 0x0000002011697836 */ /* 0x040fe20000000000 */
[----:B------:R-:W-:Y:S01]  /*10c60*/  ULDC.64 UR10, c[0x0][0xb38] ;  /* 0x0002ce00000a7ab9 */ /* 0x000fe20000000a00 */
[C---:B------:R-:W-:Y:S01]  /*10c70*/  VIADD R107, R17.reuse, 0x18 ;  /* 0x00000018116b7836 */ /* 0x040fe20000000000 */
[----:B------:R-:W-:Y:S01]  /*10c80*/  UIMAD.WIDE.U32 UR8, UR45, UR10, UR8 ;  /* 0x0000000a2d0872a5 */ /* 0x000fe2000f8e0008 */
[C---:B------:R-:W-:Y:S01]  /*10c90*/  VIADD R109, R17.reuse, 0x10 ;  /* 0x00000010116d7836 */ /* 0x040fe20000000000 */
[----:B------:R-:W-:Y:S01]  /*10ca0*/  BSSY B1, `(.L_x_8091) ;  /* 0x0000079000017945 */ /* 0x000fe20003800000 */
[----:B------:R-:W-:Y:S01]  /*10cb0*/  SHF.R.S32.HI R24, RZ, 0x1f, R21 ;  /* 0x0000001fff187819 */ /* 0x000fe20000011415 */
[----:B------:R-:W-:Y:S01]  /*10cc0*/  UIMAD UR9, UR45, UR11, UR9 ;  /* 0x0000000b2d0972a4 */ /* 0x000fe2000f8e0209 */
[----:B------:R-:W-:Y:S01]  /*10cd0*/  SHF.R.S32.HI R26, RZ, 0x1f, R23 ;  /* 0x0000001fff1a7819 */ /* 0x000fe20000011417 */
[----:B------:R-:W-:Y:S01]  /*10ce0*/  VIADD R104, R17, 0x20 ;  /* 0x0000002011687836 */ /* 0x000fe20000000000 */
[----:B------:R-:W-:Y:S01]  /*10cf0*/  ULDC.64 UR10, c[0x0][0xb40] ;  /* 0x0002d000000a7ab9 */ /* 0x000fe20000000a00 */
[----:B------:R-:W-:Y:S01]  /*10d00*/  SHF.R.S32.HI R27, RZ, 0x1f, R228 ;  /* 0x0000001fff1b7819 */ /* 0x000fe200000114e4 */
[----:B------:R-:W-:Y:S01]  /*10d10*/  UIMAD UR4, UR4, UR10, URZ ;  /* 0x0000000a040472a4 */ /* 0x000fe2000f8e023f */
[----:B------:R-:W-:Y:S01]  /*10d20*/  SHF.R.S32.HI R95, RZ, 0x1f, R229 ;  /* 0x0000001fff5f7819 */ /* 0x000fe200000114e5 */
[----:B0-----:R-:W-:Y:S01]  /*10d30*/  @P1 IMAD.HI.U32 R2, R13, R2, RZ ;  /* 0x000000020d021227 */ /* 0x001fe200078e00ff */
[----:B------:R-:W-:Y:S01]  /*10d40*/  SHF.R.S32.HI R96, RZ, 0x1f, R230 ;  /* 0x0000001fff607819 */ /* 0x000fe200000114e6 */
[----:B------:R-:W-:Y:S01]  /*10d50*/  UIMAD UR4, UR44, UR11, UR4 ;  /* 0x0000000b2c0472a4 */ /* 0x000fe2000f8e0204 */
[----:B------:R-:W-:Y:S01]  /*10d60*/  SHF.R.S32.HI R97, RZ, 0x1f, R231 ;  /* 0x0000001fff617819 */ /* 0x000fe200000114e7 */
[----:B------:R-:W-:Y:S01]  /*10d70*/  UIMAD.WIDE.U32 UR44, UR44, UR10, UR8 ;  /* 0x0000000a2c2c72a5 */ /* 0x000fe2000f8e0008 */
[----:B------:R-:W-:Y:S01]  /*10d80*/  SHF.R.S32.HI R98, RZ, 0x1f, R232 ;  /* 0x0000001fff627819 */ /* 0x000fe200000114e8 */
[C---:B------:R-:W-:Y:S01]  /*10d90*/  VIADD R106, R17.reuse, 0x18 ;  /* 0x00000018116a7836 */ /* 0x040fe20000000000 */
[----:B------:R-:W-:Y:S01]  /*10da0*/  ULDC.64 UR10, c[0x0][0xb48] ;  /* 0x0002d200000a7ab9 */ /* 0x000fe20000000a00 */
[----:B------:R-:W-:Y:S01]  /*10db0*/  UIADD3 UR9, UR45, UR4, URZ ;  /* 0x000000042d097290 */ /* 0x000fe2000fffe03f */
[----:B-1----:R-:W-:Y:S01]  /*10dc0*/  @P1 SHF.R.U32.HI R5, RZ, R3, R2 ;  /* 0x00000003ff051219 */ /* 0x002fe20000011602 */
[----:B------:R-:W-:Y:S01]  /*10dd0*/  VIADD R108, R17, 0x10 ;  /* 0x00000010116c7836 */ /* 0x000fe20000000000 */
        /* <DEDUP_REMOVED lines=28> */
[----:B------:R-:W-:Y:S01]  /*10fa0*/  VIADD R4, R0, 0x2e820 ;  /* 0x0002e82000047836 */ /* 0x000fe20000000000 */
[----:B------:R-:W-:Y:S01]  /*10fb0*/  LEA R0, P1, R2, UR8, 0x2 ;  /* 0x0000000802007c11 */ /* 0x000fe2000f8210ff */
[----:B------:R-:W-:-:S03]  /*10fc0*/  IMAD.IADD R3, R3, 0x1, R5 ;  /* 0x0000000103037824 */ /* 0x000fc600078e0205 */
[----:B------:R-:W-:Y:S02]  /*10fd0*/  PRMT R4, RZ, 0x654, R4 ;  /* 0x00000654ff047816 */ /* 0x000fe40000000004 */
[----:B------:R-:W-:Y:S02]  /*10fe0*/  LEA.HI.X R20, R2, UR9, R3, 0x2, P1 ;  /* 0x0000000902147c11 */ /* 0x000fe400088f1403 */
[----:B------:R0:W-:Y:S03]  /*10ff0*/  SYNCS.ARRIVE.TRANS64.RED.A1T0 RZ, [R4+URZ], RZ ;  /* 0x000000ff04ff79a7 */ /* 0x0001e6000810043f */
[----:B------:R1:W2:Y:S04]  /*11000*/  SHFL.IDX PT, R5, R20, RZ, 0x1c1f ;  /* 0x001c1fff14057589 */ /* 0x0002a800000e0000 */
[----:B0-----:R1:W0:Y:S01]  /*11010*/  SHFL.IDX PT, R4, R0, RZ, 0x1c1f ;  /* 0x001c1fff00047589 */ /* 0x00122200000e0000 */
[----:B------:R-:W-:Y:S05]  /*11020*/  @P0 BRA `(.L_x_8092) ;  /* 0x0000000400000947 */ /* 0x000fea0003800000 */
[----:B------:R-:W-:Y:S02]  /*11030*/  ULDC UR4, c[0x0][0xac8] ;  /* 0x0002b20000047ab9 */ /* 0x000fe40000000800 */
[----:B------:R-:W-:Y:S02]  /*11040*/  ISETP.GE.AND P3, PT, R21, UR4, PT ;  /* 0x0000000415007c0c */ /* 0x000fe4000bf66270 */
[----:B------:R-:W-:Y:S02]  /*11050*/  ISETP.GE.AND P2, PT, R17, UR4, PT ;  /* 0x0000000411007c0c */ /* 0x000fe4000bf46270 */
[----:B------:R-:W-:Y:S02]  /*11060*/  ISETP.GE.AND P1, PT, R108, UR4, PT ;  /* 0x000000046c007c0c */ /* 0x000fe4000bf26270 */
[----:B------:R-:W-:Y:S02]  /*11070*/  ISETP.GE.AND P0, PT, R106, UR4, PT ;  /* 0x000000046a007c0c */ /* 0x000fe4000bf06270 */
[----:B------:R-:W-:-:S05]  /*11080*/  ISETP.GE.AND P4, PT, R104, UR4, PT ;  /* 0x0000000468007c0c */ /* 0x000fca000bf86270 */
[-C--:B0-----:R-:W-:Y:S02]  /*11090*/  @!P3 LEA R6, P5, R21, R4.reuse, 0x2 ;  /* 0x000000041506b211 */ /* 0x081fe400078a10ff */
[----:B--2---:R-:W-:Y:S02]  /*110a0*/  @!P2 IMAD.WIDE R2, R17, 0x4, R4 ;  /* 0x000000041102a825 */ /* 0x004fe400078e0204 */
        /* <DEDUP_REMOVED lines=22> */
[----:B--2---:R-:W-:-:S03]  /*11210*/  @!P0 LEA R6, P2, R235, R4, 0x2 ;  /* 0x00000004eb068211 */ /* 0x004fc600078410ff */
[----:B------:R-:W-:Y:S01]  /*11220*/  @!P3 ST.E.64 desc[UR54][R14.64], R80 ;  /* 0x000000500e00b985 */ /* 0x000fe2000c101b36 */
[----:B------:R-:W-:Y:S02]  /*11230*/  ISETP.GE.AND P3, PT, R232, UR4, PT ;  /* 0x00000004e8007c0c */ /* 0x000fe4000bf66270 */
[CC--:B---3--:R-:W-:Y:S02]  /*11240*/  @!P1 LEA R8, P5, R234.reuse, R4.reuse, 0x2 ;  /* 0x00000004ea089211 */ /* 0x0c8fe400078a10ff */
        /* <DEDUP_REMOVED lines=16> */
[C---:B0-----:R-:W-:Y:S02]  /*11350*/  @!P0 LEA R6, P3, R230.reuse, R4, 0x2 ;  /* 0x00000004e6068211 */ /* 0x041fe400078610ff */
        /* <DEDUP_REMOVED lines=13> */
.L_x_8092:
[----:B------:R-:W-:Y:S05]  /*11430*/  BSYNC B1 ;  /* 0x0000000000017941 */ /* 0x000fea0003800000 */
.L_x_8091:
[----:B------:R-:W-:Y:S01]  /*11440*/  ISETP.GE.AND P0, PT, R25, R30, PT ;  /* 0x0000001e1900720c */ /* 0x000fe20003f06270 */
[----:B--2-4-:R2:W3:Y:S04]  /*11450*/  SHFL.IDX PT, R5, R20, 0x1, 0x1c1f ;  /* 0x003c1f0014057f89 */ /* 0x0144e800000e0000 */
[----:B0-----:R2:W0:Y:S08]  /*11460*/  SHFL.IDX PT, R4, R0, 0x1, 0x1c1f ;  /* 0x003c1f0000047f89 */ /* 0x00143000000e0000 */
[----:B--2---:R-:W-:Y:S05]  /*11470*/  @P0 BRA `(.L_x_8090) ;  /* 0x00000010002c0947 */ /* 0x004fea0003800000 */
[----:B------:R-:W-:Y:S02]  /*11480*/  ULDC UR4, c[0x0][0xac8] ;  /* 0x0002b20000047ab9 */ /* 0x000fe40000000800 */
[----:B------:R-:W-:Y:S02]  /*11490*/  ISETP.GE.AND P1, PT, R21, UR4, PT ;  /* 0x0000000415007c0c */ /* 0x000fe4000bf26270 */
[----:B------:R-:W-:Y:S02]  /*114a0*/  ISETP.GE.AND P4, PT, R17, UR4, PT ;  /* 0x0000000411007c0c */ /* 0x000fe4000bf86270 */
[----:B------:R-:W-:Y:S02]  /*114b0*/  ISETP.GE.AND P0, PT, R108, UR4, PT ;  /* 0x000000046c007c0c */ /* 0x000fe4000bf06270 */
[----:B------:R-:W-:-:S07]  /*114c0*/  ISETP.GE.AND P2, PT, R106, UR4, PT ;  /* 0x000000046a007c0c */ /* 0x000fce000bf46270 */
[-C--:B0-----:R-:W-:Y:S02]  /*114d0*/  @!P1 LEA R6, P3, R21, R4.reuse, 0x2 ;  /* 0x0000000415069211 */ /* 0x081fe400078610ff */
[----:B---3--:R-:W-:Y:S02]  /*114e0*/  @!P4 IMAD.WIDE R2, R17, 0x4, R4 ;  /* 0x000000041102c825 */ /* 0x008fe400078e0204 */
[----:B------:R-:W-:Y:S02]  /*114f0*/  @!P1 LEA.HI.X R7, R21, R5, R24, 0x2, P3 ;  /* 0x0000000515079211 */ /* 0x000fe400018f1418 */
[----:B------:R-:W-:Y:S01]  /*11500*/  ISETP.GE.AND P3, PT, R104, UR4, PT ;  /* 0x0000000468007c0c */ /* 0x000fe2000bf66270 */
[----:B------:R-:W-:Y:S01]  /*11510*/  @!P4 ST.E.64 desc[UR54][R2.64], R34 ;  /* 0x000000220200c985 */ /* 0x000fe2000c101b36 */
[----:B------:R-:W-:Y:S02]  /*11520*/  ISETP.GE.AND P4, PT, R237, UR4, PT ;  /* 0x00000004ed007c0c */ /* 0x000fe4000bf86270 */
[-C--:B------:R-:W-:Y:S01]  /*11530*/  @!P0 LEA R8, P5, R108, R4.reuse, 0x2 ;  /* 0x000000046c088211 */ /* 0x080fe200078a10ff */
[----:B------:R0:W-:Y:S01]  /*11540*/  @!P1 ST.E.64 desc[UR54][R6.64], R36 ;  /* 0x0000002406009985 */ /* 0x0001e2000c101b36 */
[----:B------:R-:W-:-:S02]  /*11550*/  @!P2 LEA R10, P1, R106, R4, 0x2 ;  /* 0x000000046a0aa211 */ /* 0x000fc400078210ff */
[-C--:B------:R-:W-:Y:S02]  /*11560*/  @!P0 LEA.HI.X R9, R108, R5.reuse, R109, 0x2, P5 ;  /* 0x000000056c098211 */ /* 0x080fe400028f146d */
[----:B------:R-:W-:Y:S02]  /*11570*/  @!P2 LEA.HI.X R11, R106, R5, R107, 0x2, P1 ;  /* 0x000000056a0ba211 */ /* 0x000fe400008f146b */
[----:B------:R-:W-:Y:S01]  /*11580*/  ISETP.GE.AND P1, PT, R235, UR4, PT ;  /* 0x00000004eb007c0c */ /* 0x000fe2000bf26270 */
[----:B------:R2:W-:Y:S01]  /*11590*/  @!P0 ST.E.64 desc[UR54][R8.64], R38 ;  /* 0x0000002608008985 */ /* 0x0005e2000c101b36 */
[----:B------:R-:W-:Y:S02]  /*115a0*/  ISETP.GE.AND P0, PT, R236, UR4, PT ;  /* 0x00000004ec007c0c */ /* 0x000fe4000bf06270 */
[-C--:B------:R-:W-:Y:S01]  /*115b0*/  @!P3 LEA R12, P6, R104, R4.reuse, 0x2 ;  /* 0x00000004680cb211 */ /* 0x080fe200078c10ff */
[----:B------:R3:W-:Y:S01]  /*115c0*/  @!P2 ST.E.64 desc[UR54][R10.64], R40 ;  /* 0x000000280a00a985 */ /* 0x0007e2000c101b36 */
[----:B------:R-:W-:-:S02]  /*115d0*/  @!P4 LEA R14, P5, R237, R4, 0x2 ;  /* 0x00000004ed0ec211 */ /* 0x000fc400078a10ff */
[-C--:B------:R-:W-:Y:S02]  /*115e0*/  @!P3 LEA.HI.X R13, R104, R5.reuse, R105, 0x2, P6 ;  /* 0x00000005680db211 */ /* 0x080fe400030f1469 */
[----:B------:R-:W-:Y:S02]  /*115f0*/  ISETP.GE.AND P2, PT, R234, UR4, PT ;  /* 0x00000004ea007c0c */ /* 0x000fe4000bf46270 */
[----:B------:R-:W-:Y:S01]  /*11600*/  @!P4 LEA.HI.X R15, R237, R5, R103, 0x2, P5 ;  /* 0x00000005ed0fc211 */ /* 0x000fe200028f1467 */
[----:B------:R4:W-:Y:S01]  /*11610*/  @!P3 ST.E.64 desc[UR54][R12.64], R42 ;  /* 0x0000002a0c00b985 */ /* 0x0009e2000c101b36 */
[-C--:B0-----:R-:W-:Y:S02]  /*11620*/  @!P1 LEA R6, P5, R235, R4.reuse, 0x2 ;  /* 0x00000004eb069211 */ /* 0x081fe400078a10ff */
[----:B------:R-:W-:Y:S01]  /*11630*/  @!P0 LEA R2, P3, R236, R4, 0x2 ;  /* 0x00000004ec028211 */ /* 0x000fe200078610ff */
[----:B------:R-:W-:Y:S01]  /*11640*/  @!P4 ST.E.64 desc[UR54][R14.64], R44 ;  /* 0x0000002c0e00c985 */ /* 0x000fe2000c101b36 */
[----:B------:R-:W-:-:S02]  /*11650*/  ISETP.GE.AND P4, PT, R233, UR4, PT ;  /* 0x00000004e9007c0c */ /* 0x000fc4000bf86270 */
[-C--:B------:R-:W-:Y:S02]  /*11660*/  @!P0 LEA.HI.X R3, R236, R5.reuse, R102, 0x2, P3 ;  /* 0x00000005ec038211 */ /* 0x080fe400018f1466 */
        /* <DEDUP_REMOVED lines=31> */
[----:B-1----:R-:W-:-:S04]  /*11860*/  LEA R2, P0, R23, R4, 0x2 ;  /* 0x0000000417027211 */ /* 0x002fc800078010ff */
[----:B------:R-:W-:-:S05]  /*11870*/  LEA.HI.X R3, R23, R5, R26, 0x2, P0 ;  /* 0x0000000517037211 */ /* 0x000fca00000f141a */
[----:B------:R0:W-:Y:S01]  /*11880*/  ST.E.64 desc[UR54][R2.64], R32 ;  /* 0x0000002002007985 */ /* 0x0001e2000c101b36 */
[----:B------:R-:W-:Y:S05]  /*11890*/  BRA `(.L_x_8090) ;  /* 0x0000000c00247947 */ /* 0x000fea0003800000 */
.L_x_8081:
        /* <DEDUP_REMOVED lines=31> */
.L_x_8093:
        /* <DEDUP_REMOVED lines=56> */
.L_x_8095:
[----:B------:R-:W-:Y:S05]  /*11e10*/  BSYNC B1 ;  /* 0x0000000000017941 */ /* 0x000fea0003800000 */
.L_x_8094:
[----:B------:R-:W-:-:S06]  /*11e20*/  UISETP.GT.AND UP0, UPT, UR47, 0x1, UPT ;  /* 0x000000012f00788c */ /* 0x000fcc000bf04270 */
[----:B------:R-:W-:-:S13]  /*11e30*/  PLOP3.LUT P0, PT, PT, PT, UP0, 0x80, 0x0 ;  /* 0x000000000000781c */ /* 0x000fda0003f0f008 */
[----:B------:R-:W-:Y:S05]  /*11e40*/  @P0 BRA `(.L_x_8090) ;  /* 0x0000000400b80947 */ /* 0x000fea0003800000 */
[----:B------:R-:W1:Y:S01]  /*11e50*/  LDC R11, c[0x0][0xbe8] ;  /* 0x0002fa00ff0b7b82 */ /* 0x000e620000000800 */
[----:B------:R-:W-:Y:S01]  /*11e60*/  SHF.R.S32.HI R8, RZ, 0x1f, R10 ;  /* 0x0000001fff087819 */ /* 0x000fe2000001140a */
[----:B------:R-:W-:Y:S01]  /*11e70*/  ULDC.64 UR10, c[0x0][0xaa0] ;  /* 0x0002a800000a7ab9 */ /* 0x000fe20000000a00 */
[----:B------:R-:W-:Y:S01]  /*11e80*/  BSSY B1, `(.L_x_8096) ;  /* 0x0000040000017945 */ /* 0x000fe20003800000 */
[----:B------:R-:W-:Y:S01]  /*11e90*/  UIMAD UR7, UR16, UR10, URZ ;  /* 0x0000000a100772a4 */ /* 0x000fe2000f8e023f */
[----:B------:R-:W-:Y:S01]  /*11ea0*/  LEA.HI R8, R8, R10, RZ, 0x3 ;  /* 0x0000000a08087211 */ /* 0x000fe200078f18ff */
[----:B------:R-:W-:Y:S01]  /*11eb0*/  UIMAD.WIDE.U32 UR8, UR4, UR10, URZ ;  /* 0x0000000a040872a5 */ /* 0x000fe2000f8e003f */
[----:B------:R-:W-:Y:S01]  /*11ec0*/  SHF.R.S32.HI R10, RZ, 0x1f, R19 ;  /* 0x0000001fff0a7819 */ /* 0x000fe20000011413 */
[----:B------:R-:W-:Y:S01]  /*11ed0*/  UIMAD UR7, UR4, UR11, UR7 ;  /* 0x0000000b040772a4 */ /* 0x000fe2000f8e0207 */
[----:B------:R-:W-:Y:S02]  /*11ee0*/  SHF.R.S32.HI R8, RZ, 0x3, R8 ;  /* 0x00000003ff087819 */ /* 0x000fe40000011408 */
[----:B------:R-:W-:Y:S01]  /*11ef0*/  ULDC.64 UR10, c[0x0][0xae8] ;  /* 0x0002ba00000a7ab9 */ /* 0x000fe20000000a00 */
[----:B------:R-:W-:Y:S01]  /*11f00*/  UIADD3 UR9, UR9, UR7, URZ ;  /* 0x0000000709097290 */ /* 0x000fe2000fffe03f */
[----:B------:R-:W-:Y:S01]  /*11f10*/  SHF.R.S32.HI R12, RZ, 0x1f, R16 ;  /* 0x0000001fff0c7819 */ /* 0x000fe20000011410 */
[----:B------:R-:W-:-:S02]  /*11f20*/  IMAD R2, R22, 0x20, R8 ;  /* 0x0000002016027824 */ /* 0x000fc400078e0208 */
[----:B------:R-:W-:Y:S02]  /*11f30*/  UIMAD.WIDE.U32 UR8, UR45, UR10, UR8 ;  /* 0x0000000a2d0872a5 */ /* 0x000fe4000f8e0008 */
[----:B------:R-:W-:Y:S02]  /*11f40*/  VIADD R6, R2, UR36 ;  /* 0x0000002402067c36 */ /* 0x000fe40008000000 */
[----:B------:R-:W-:Y:S02]  /*11f50*/  UIMAD UR9, UR45, UR11, UR9 ;  /* 0x0000000b2d0972a4 */ /* 0x000fe4000f8e0209 */
[----:B0-----:R-:W-:Y:S01]  /*11f60*/  IMAD.MOV.U32 R5, RZ, RZ, R6 ;  /* 0x000000ffff057224 */ /* 0x001fe200078e0006 */
        /* <DEDUP_REMOVED lines=24> */
[----:B------:R-:W-:Y:S02]  /*120f0*/  VIADD R6, R8, UR36 ;  /* 0x0000002408067c36 */ /* 0x000fe40008000000 */
[----:B-----5:R-:W-:Y:S02]  /*12100*/  IMAD R11, R0, R11, RZ ;  /* 0x0000000b000b7224 */ /* 0x020fe400078e02ff */
[C---:B------:R-:W-:Y:S02]  /*12110*/  IMAD R5, R7.reuse, UR9, R4 ;  /* 0x0000000907057c24 */ /* 0x040fe4000f8e0204 */
[----:B------:R-:W-:Y:S01]  /*12120*/  IMAD.WIDE.U32 R2, R7, UR8, R2 ;  /* 0x0000000807027c25 */ /* 0x000fe2000f8e0002 */
[----:B------:R-:W-:Y:S01]  /*12130*/  ISETP.GE.AND P2, PT, R6, R11, PT ;  /* 0x0000000b0600720c */ /* 0x000fe20003f46270 */
[----:B------:R-:W-:-:S02]  /*12140*/  ULDC.64 UR8, c[0x0][0xa80] ;  /* 0x0002a00000087ab9 */ /* 0x000fc40000000a00 */
        /* <DEDUP_REMOVED lines=19> */
.L_x_8097:
[----:B------:R-:W-:Y:S05]  /*12280*/  BSYNC B1 ;  /* 0x0000000000017941 */ /* 0x000fea0003800000 */
.L_x_8096:
        /* <DEDUP_REMOVED lines=13> */
.L_x_8099:
[----:B------:R-:W-:Y:S05]  /*12360*/  BSYNC B1 ;  /* 0x0000000000017941 */ /* 0x000fea0003800000 */
.L_x_8098:
        /* <DEDUP_REMOVED lines=13> */
.L_x_8101:
[----:B------:R-:W-:Y:S05]  /*12440*/  BSYNC B1 ;  /* 0x0000000000017941 */ /* 0x000fea0003800000 */
.L_x_8100:
        /* <DEDUP_REMOVED lines=14> */
.L_x_8090:
[----:B------:R-:W-:Y:S05]  /*12530*/  BSYNC B0 ;  /* 0x0000000000007941 */ /* 0x000fea0003800000 */
.L_x_8080:
[----:B------:R-:W-:Y:S02]  /*12540*/  ULDC UR4, c[0x0][0xc3c] ;  /* 0x00030f0000047ab9 */ /* 0x000fe40000000800 */
[----:B------:R-:W-:-:S13]  /*12550*/  ISETP.GE.AND P0, PT, R31, UR4, PT ;  /* 0x000000041f007c0c */ /* 0x000fda000bf06270 */
[----:B------:R-:W-:Y:S05]  /*12560*/  @!P0 BRA `(.L_x_8102) ;  /* 0xfffffee800a08947 */ /* 0x000fea000383ffff */
[----:B------:R-:W-:Y:S05]  /*12570*/  EXIT ;  /* 0x000000000000794d */ /* 0x000fea0003800000 */
.L_x_8040:
        /* <DEDUP_REMOVED lines=20> */
.L_x_8103:
        /* <DEDUP_REMOVED lines=44> */
.L_x_8107:
        /* <DEDUP_REMOVED lines=39> */
.L_x_8105:
        /* <DEDUP_REMOVED lines=15> */
.L_x_8108:
        /* <DEDUP_REMOVED lines=62> */
.L_x_8109:
        /* <DEDUP_REMOVED lines=63> */
.L_x_8110:
[----:B01----:R-:W-:-:S05]  /*134b0*/  LOP3.LUT R3, RZ, R2, RZ, 0x33, !PT ;  /* 0x00000002ff037212 */ /* 0x003fca00078e33ff */
[----:B------:R-:W-:-:S05]  /*134c0*/  IMAD.IADD R2, R6, 0x1, R3 ;  /* 0x0000000106027824 */ /* 0x000fca00078e0203 */
[----:B------:R1:W-:Y:S01]  /*134d0*/  STL [R1+0x14], R2 ;  /* 0x0000140201007387 */ /* 0x0003e20000100800 */
[----:B------:R-:W-:Y:S05]  /*134e0*/  BRA `(.L_x_8111) ;  /* 0x00000000000c7947 */ /* 0x000fea0003800000 */
.L_x_8106:
[----:B------:R0:W-:Y:S04]  /*134f0*/  STL [R1+0x10], R7 ;  /* 0x0000100701007387 */ /* 0x0001e80000100800 */
[----:B------:R0:W-:Y:S04]  /*13500*/  STL [R1+0x14], RZ ;  /* 0x000014ff01007387 */ /* 0x0001e80000100800 */
[----:B------:R0:W-:Y:S02]  /*13510*/  STL [R1+0x18], RZ ;  /* 0x000018ff01007387 */ /* 0x0001e40000100800 */
.L_x_8111:
        /* <DEDUP_REMOVED lines=11> */
.L_x_8104:
        /* <DEDUP_REMOVED lines=20> */
[C---:B------:R-:W-:Y:S01]  /*13710*/  IMAD.SHL.U32 R5, R6.reuse, 0x4, RZ ;  /* 0x0000000406057824 */ /* 0x040fe200078e00ff */
[----:B------:R-:W-:Y:S01]  /*13720*/  SHF.R.U32.HI R3, RZ, 0x5, R4 ;  /* 0x00000005ff037819 */ /* 0x000fe20000011604 */
[----:B------:R-:W-:Y:S01]  /*13730*/  IMAD.SHL.U32 R19, R6, 0x80, RZ ;  /* 0x0000008006137824 */ /* 0x000fe200078e00ff */
[----:B------:R-:W-:-:S04]  /*13740*/  LOP3.LUT R2, R0, 0x80, RZ, 0xc0, !PT ;  /* 0x0000008000027812 */ /* 0x000fc800078ec0ff */
        /* <DEDUP_REMOVED lines=22> */
[----:B------:R-:W-:-:S04]  /*138b0*/  SEL R3, R3, 0xffffffc0, !P0 ;  /* 0xffffffc003037807 */ /* 0x000fc80004000000 */
[----:B------:R-:W-:Y:S04]  /*138c0*/  STL [R1+0x30], R2 ;  /* 0x0000300201007387 */ /* 0x000fe80000100800 */
[----:B------:R-:W-:Y:S04]  /*138d0*/  STL [R1+0x34], RZ ;  /* 0x000034ff01007387 */ /* 0x000fe80000100800 */
[----:B------:R0:W-:Y:S04]  /*138e0*/  STL [R1+0x4], R0 ;  /* 0x0000040001007387 */ /* 0x0001e80000100800 */
[----:B------:R1:W-:Y:S01]  /*138f0*/  STL [R1], RZ ;  /* 0x000000ff01007387 */ /* 0x0003e20000100800 */
[----:B0-----:R-:W-:-:S07]  /*13900*/  IMAD.IADD R0, R3, 0x1, R19 ;  /* 0x0000000103007824 */ /* 0x001fce00078e0213 */
.L_x_8180:
[----:B------:R-:W-:Y:S01]  /*13910*/  ULDC.64 UR4, c[0x0][0xc88] ;  /* 0x0003220000047ab9 */ /* 0x000fe20000000a00 */
[----:B------:R-:W-:Y:S01]  /*13920*/  IMAD.MOV.U32 R0, RZ, RZ, RZ ;  /* 0x000000ffff007224 */ /* 0x000fe200078e00ff */
[----:B------:R-:W-:Y:S01]  /*13930*/  UIMAD.WIDE UR4, UR42, 0x4, UR4 ;  /* 0x000000042a0478a5 */ /* 0x000fe2000f8e0204 */
[----:B--2---:R-:W2:Y:S01]  /*13940*/  LDL.LU R12, [R1+0x18] ;  /* 0x00001800010c7983 */ /* 0x004ea20000300800 */
        /* <DEDUP_REMOVED lines=9> */
[----:B------:R-:W4:Y:S03]  /*139e0*/  LDC R10, c[0x0][0x424] ;  /* 0x00010900ff0a7b82 */ /* 0x000f260000000800 */
[----:B------:R-:W-:-:S05]  /*139f0*/  UISETP.NE.AND.EX UP0, UPT, UR5, URZ, UPT, UP0 ;  /* 0x0000003f0500728c */ /* 0x000fca000bf05300 */
[----:B------:R-:W0:Y:S01]  /*13a00*/  LDC R11, c[0x0][0x2f0] ;  /* 0x0000bc00ff0b7b82 */ /* 0x000e220000000800 */
        /* <DEDUP_REMOVED lines=16> */
[----:B---3--:R-:W-:Y:S01]  /*13b10*/  IMAD.U32 R2, RZ, RZ, UR4 ;  /* 0x00000004ff027e24 */ /* 0x008fe2000f8e00ff */
[----:B------:R-:W-:Y:S01]  /*13b20*/  UIADD3 UR4, UP0, UR48, UR6, URZ ;  /* 0x0000000630047290 */ /* 0x000fe2000ff1e03f */
[----:B------:R-:W-:-:S02]  /*13b30*/  ISETP.NE.AND.EX P0, PT, RZ, UR7, PT, P0 ;  /* 0x00000007ff007c0c */ /* 0x000fc4000bf05300 */
[----:B------:R-:W-:Y:S01]  /*13b40*/  IMAD.U32 R3, RZ, RZ, UR5 ;  /* 0x00000005ff037e24 */ /* 0x000fe2000f8e00ff */
[----:B------:R-:W-:-:S04]  /*13b50*/  UIADD3.X UR5, UR49, UR7, URZ, UP0, !UPT ;  /* 0x0000000731057290 */ /* 0x000fc800087fe43f */
[----:B------:R-:W3:Y:S01]  /*13b60*/  @P2 LDG.E R8, desc[UR54][R2.64] ;  /* 0x0000003602082981 */ /* 0x000ee2000c1e1900 */
        /* <DEDUP_REMOVED lines=8> */
[----:B------:R-:W-:-:S04]  /*13bf0*/  IMAD.U32 R4, RZ, RZ, UR4 ;  /* 0x00000004ff047e24 */ /* 0x000fc8000f8e00ff */
        /* <DEDUP_REMOVED lines=9> */
[----:B---3--:R-:W-:Y:S02]  /*13c90*/  @P2 R2UR UR47, R8 ;  /* 0x00000000082f22ca */ /* 0x008fe400000e0000 */
[----:B------:R-:W-:-:S04]  /*13ca0*/  LOP3.LUT R8, R12, 0xff0000, RZ, 0xc0, !PT ;  /* 0x00ff00000c087812 */ /* 0x000fc800078ec0ff */
[----:B------:R-:W-:Y:S01]  /*13cb0*/  LEA.HI R8, R8, R4, RZ, 0x10 ;  /* 0x0000000408087211 */ /* 0x000fe200078f80ff */
[----:B----4-:R-:W-:Y:S08]  /*13cc0*/  @P3 BRA `(.L_x_8113) ;  /* 0x0000000000103947 */ /* 0x010ff00003800000 */
[----:B------:R-:W-:Y:S05]  /*13cd0*/  @!P2 BRA `(.L_x_8113) ;  /* 0x00000000000ca947 */ /* 0x000fea0003800000 */
[----:B-----5:R-:W2:Y:S04]  /*13ce0*/  LDG.E R18, desc[UR54][R2.64] ;  /* 0x0000003602127981 */ /* 0x020ea8000c1e1900 */
[----:B------:R-:W2:Y:S02]  /*13cf0*/  LDG.E R2, desc[UR54][R2.64+0x4] ;  /* 0x0000043602027981 */ /* 0x000ea4000c1e1900 */
[----:B--2---:R-:W-:-:S07]  /*13d00*/  IMAD.IADD R18, R2, 0x1, -R18 ;  /* 0x0000000102127824 */ /* 0x004fce00078e0a12 */
.L_x_8113:
        /* <DEDUP_REMOVED lines=17> */
.L_x_8114:
[----:B------:R-:W-:Y:S05]  /*13e20*/  @!P0 BRA `(.L_x_8115) ;  /* 0x00000000000c8947 */ /* 0x000fea0003800000 */
[----:B------:R-:W2:Y:S04]  /*13e30*/  LDG.E R2, desc[UR54][R6.64] ;  /* 0x0000003606027981 */ /* 0x000ea8000c1e1900 */
[----:B------:R-:W2:Y:S02]  /*13e40*/  LDG.E R6, desc[UR54][R6.64+0x4] ;  /* 0x0000043606067981 */ /* 0x000ea4000c1e1900 */
[----:B--2---:R-:W-:-:S07]  /*13e50*/  IMAD.IADD R2, R6, 0x1, -R2 ;  /* 0x0000000106027824 */ /* 0x004fce00078e0a02 */
.L_x_8115:
[----:B0-----:R-:W2:Y:S01]  /*13e60*/  LDL R3, [R1+0x14] ;  /* 0x0000140001037983 */ /* 0x001ea20000100800 */
[----:B-----5:R-:W-:Y:S02]  /*13e70*/  IMAD.IADD R2, R2, 0x1, -R0 ;  /* 0x0000000102027824 */ /* 0x020fe400078e0a00 */
[----:B------:R-:W0:Y:S02]  /*13e80*/  LDC R0, c[0x0][0x448] ;  /* 0x00011200ff007b82 */ /* 0x000e240000000800 */
[C---:B------:R-:W-:Y:S01]  /*13e90*/  VIADD R5, R2.reuse, 0xdf ;  /* 0x000000df02057836 */ /* 0x040fe20000000000 */
[----:B------:R-:W-:Y:S02]  /*13ea0*/  IADD3 R2, R2, 0xe0, -R18 ;  /* 0x000000e002027810 */ /* 0x000fe40007ffe812 */
[----:B0-----:R-:W-:-:S13]  /*13eb0*/  ISETP.NE.AND P0, PT, R0, 0x1, PT ;  /* 0x000000010000780c */ /* 0x001fda0003f05270 */
[----:B------:R-:W0:Y:S08]  /*13ec0*/  @P0 LDC R4, c[0x0][0x44c] ;  /* 0x00011300ff040b82 */ /* 0x000e300000000800 */
[----:B------:R-:W3:Y:S01]  /*13ed0*/  @P0 LDC R0, c[0x0][0x450] ;  /* 0x00011400ff000b82 */ /* 0x000ee20000000800 */
[----:B--2---:R-:W-:-:S04]  /*13ee0*/  IMAD.SHL.U32 R3, R3, 0x80, RZ ;  /* 0x0000008003037824 */ /* 0x004fc800078e00ff */
[----:B------:R-:W-:-:S04]  /*13ef0*/  VIADD R3, R3, 0x7f ;  /* 0x0000007f03037836 */ /* 0x000fc80000000000 */
[----:B0-----:R-:W-:-:S05]  /*13f00*/  @P0 IMAD.HI.U32 R4, R3, R4, RZ ;  /* 0x0000000403040227 */ /* 0x001fca00078e00ff */
[----:B---3--:R-:W-:Y:S01]  /*13f10*/  @P0 SHF.R.U32.HI R3, RZ, R0, R4 ;  /* 0x00000000ff030219 */ /* 0x008fe20000011604 */
[----:B------:R-:W-:-:S04]  /*13f20*/  IMAD.MOV.U32 R4, RZ, RZ, RZ ;  /* 0x000000ffff047224 */ /* 0x000fc800078e00ff */
[----:B------:R-:W-:-:S04]  /*13f30*/  IMAD.HI R4, R5, -0x6db6db6d, R4 ;  /* 0x9249249305047827 */ /* 0x000fc800078e0204 */
[----:B------:R-:W-:Y:S01]  /*13f40*/  IMAD.IADD R3, R2, 0x1, R3 ;  /* 0x0000000102037824 */ /* 0x000fe200078e0203 */
[----:B------:R-:W-:Y:S01]  /*13f50*/  SHF.R.U32.HI R0, RZ, 0x1f, R4 ;  /* 0x0000001fff007819 */ /* 0x000fe20000011604 */
[----:B------:R-:W-:-:S03]  /*13f60*/  IMAD.MOV.U32 R2, RZ, RZ, RZ ;  /* 0x000000ffff027224 */ /* 0x000fc600078e00ff */
[----:B------:R-:W-:Y:S01]  /*13f70*/  LEA.HI.SX32 R0, R4, R0, 0x19 ;  /* 0x0000000004007211 */ /* 0x000fe200078fcaff */
[----:B------:R-:W-:Y:S01]  /*13f80*/  IMAD.HI R2, R3, -0x6db6db6d, R2 ;  /* 0x9249249303027827 */ /* 0x000fe200078e0202 */
[----:B------:R-:W-:-:S04]  /*13f90*/  SHF.R.U32.HI R4, RZ, 0x10, R8 ;  /* 0x00000010ff047819 */ /* 0x000fc80000011608 */
[----:B------:R-:W-:Y:S02]  /*13fa0*/  ISETP.NE.AND P0, PT, R4, RZ, PT ;  /* 0x000000ff0400720c */ /* 0x000fe40003f05270 */
[----:B------:R-:W-:-:S04]  /*13fb0*/  SHF.R.U32.HI R3, RZ, 0x1f, R2 ;  /* 0x0000001fff037819 */ /* 0x000fc80000011602 */
[----:B------:R-:W-:Y:S01]  /*13fc0*/  LEA.HI.SX32 R3, R2, R3, 0x19 ;  /* 0x0000000302037211 */ /* 0x000fe200078fcaff */
[----:B------:R-:W-:-:S03]  /*13fd0*/  IMAD.MOV.U32 R2, RZ, RZ, RZ ;  /* 0x000000ffff027224 */ /* 0x000fc600078e00ff */
[----:B------:R-:W-:-:S03]  /*13fe0*/  VIMNMX R0, R0, R3, PT ;  /* 0x0000000300007248 */ /* 0x000fc60003fe0100 */
[----:B------:R-:W0:Y:S01]  /*13ff0*/  @!P0 LDC R4, c[0x0][0x9f0] ;  /* 0x00027c00ff048b82 */ /* 0x000e220000000800 */
        /* <DEDUP_REMOVED lines=28> */
.L_x_8116:
        /* <DEDUP_REMOVED lines=26> */
.L_x_8118:
        /* <DEDUP_REMOVED lines=20> */
.L_x_8121:
[----:B------:R-:W-:Y:S05]  /*144a0*/  BSYNC B6 ;  /* 0x0000000000067941 */ /* 0x000fea0003800000 */
.L_x_8120:
        /* <DEDUP_REMOVED lines=21> */
.L_x_8123:
[----:B------:R-:W-:Y:S05]  /*14600*/  BSYNC B6 ;  /* 0x0000000000067941 */ /* 0x000fea0003800000 */
.L_x_8122:
        /* <DEDUP_REMOVED lines=21> */
.L_x_8125:
[----:B------:R-:W-:Y:S05]  /*14760*/  BSYNC B6 ;  /* 0x0000000000067941 */ /* 0x000fea0003800000 */
.L_x_8124:
        /* <DEDUP_REMOVED lines=19> */
.L_x_8127:
[----:B------:R-:W-:Y:S05]  /*148a0*/  BSYNC B6 ;  /* 0x0000000000067941 */ /* 0x000fea0003800000 */
.L_x_8126:
        /* <DEDUP_REMOVED lines=24> */
.L_x_8199:
        /* <DEDUP_REMOVED lines=10> */
.L_x_8202:
        /* <DEDUP_REMOVED lines=21> */
.L_x_8131:
[----:B--2---:R-:W0:Y:S04]  /*14c20*/  LDL R3, [R1] ;  /* 0x0000000001037983 */ /* 0x004e280000100800 */
        /* <DEDUP_REMOVED lines=8> */
.L_x_8203:
        /* <DEDUP_REMOVED lines=8> */
.L_x_8133:
[----:B------:R-:W2:Y:S04]  /*14d30*/  LDL R2, [R1] ;  /* 0x0000000001027983 */ /* 0x000ea80000100800 */
[----:B------:R-:W3:Y:S01]  /*14d40*/  LDL R5, [R1+0x24] ;  /* 0x0000240001057983 */ /* 0x000ee20000100800 */
        /* <DEDUP_REMOVED lines=16> */
.L_x_8204:
        /* <DEDUP_REMOVED lines=8> */
.L_x_8135:
        /* <DEDUP_REMOVED lines=10> */
[----:B------:R-:W-:-:S02]  /*14f70*/  UMOV UR12, UR36 ;  /* 0x00000024000c7c82 */ /* 0x000fc40008000000 */
[----:B------:R-:W-:Y:S01]  /*14f80*/  P2R R0, PR, RZ, 0x1 ;  /* 0x00000001ff007803 */ /* 0x000fe20000000000 */
[----:B------:R-:W-:Y:S02]  /*14f90*/  UIADD3 UR8, UR8, 0x20400, URZ ;  /* 0x0002040008087890 */ /* 0x000fe4000fffe03f */
[----:B------:R-:W-:Y:S02]  /*14fa0*/  UIADD3 UR9, UR9, 0x2e830, URZ ;  /* 0x0002e83009097890 */ /* 0x000fe4000fffe03f */
[----:B------:R4:W-:Y:S07]  /*14fb0*/  STL [R1+0x1c], R0 ;  /* 0x00001c0001007387 */ /* 0x0009ee0000100800 */
[----:B------:R4:W-:Y:S01]  /*14fc0*/  UTMALDG.4D [UR8], [UR4], desc[UR6] ;  /* 0x00000608040075b4 */ /* 0x0009e20008019000 */
[----:B------:R-:W-:-:S02]  /*14fd0*/  NOP ;  /* 0x0000000000007918 */ /* 0x000fc40000000000 */
.L_x_8129:
[----:B------:R-:W-:Y:S05]  /*14fe0*/  WARPSYNC.ALL ;  /* 0x0000000000007948 */ /* 0x000fea0003800000 */
[----:B--2-4-:R-:W-:Y:S01]  /*14ff0*/  VIADD R0, R17, 0x1c400 ;  /* 0x0001c40011007836 */ /* 0x014fe20000000000 */
        /* <DEDUP_REMOVED lines=27> */
[----:B------:R-:W-:Y:S02]  /*151b0*/  IMAD.MOV.U32 R12, RZ, RZ, 0x1 ;  /* 0x00000001ff0c7424 */ /* 0x000fe400078e00ff */
[----:B------:R-:W-:-:S07]  /*151c0*/  IMAD.MOV.U32 R13, RZ, RZ, RZ ;  /* 0x000000ffff0d7224 */ /* 0x000fce00078e00ff */
[----:B------:R-:W-:-:S07]  /*151d0*/  LEPC R20, `(.L_x_8137) ;  /* 0x000000001014794e */ /* 0x000fce0000000000 */
[----:B01----:R-:W-:Y:S05]  /*151e0*/  CALL.ABS.NOINC R2 ;  /* 0x0000000002007343 */ /* 0x003fea0003c00000 */
.L_x_8137:
[----:B------:R-:W-:Y:S05]  /*151f0*/  BSYNC B6 ;  /* 0x0000000000067941 */ /* 0x000fea0003800000 */
.L_x_8136:
[----:B---3--:R-:W2:Y:S01]  /*15200*/  LDL R8, [R1+0x14] ;  /* 0x0000140001087983 */ /* 0x008ea20000100800 */
[----:B------:R-:W3:Y:S01]  /*15210*/  LDC R5, c[0x0][0x448] ;  /* 0x00011200ff057b82 */ /* 0x000ee20000000800 */
[----:B------:R-:W-:Y:S02]  /*15220*/  ULDC.64 UR6, c[0x0][0x2d8] ;  /* 0x0000b60000067ab9 */ /* 0x000fe40000000a00 */
[----:B------:R4:W5:Y:S01]  /*15230*/  LDL R9, [R1+0x30] ;  /* 0x0000300001097983 */ /* 0x0009620000100800 */
[----:B------:R-:W1:Y:S01]  /*15240*/  S2R R2, SR_TID.X ;  /* 0x0000000000027919 */ /* 0x000e620000002100 */
[----:B------:R-:W-:Y:S01]  /*15250*/  UMOV UR4, UR48 ;  /* 0x0000003000047c82 */ /* 0x000fe20008000000 */
[----:B------:R-:W-:Y:S01]  /*15260*/  UMOV UR5, UR37 ;  /* 0x0000002500057c82 */ /* 0x000fe20008000000 */
[----:B------:R-:W-:Y:S01]  /*15270*/  ULDC.64 UR8, c[0x0][0x2e0] ;  /* 0x0000b80000087ab9 */ /* 0x000fe20000000a00 */
[----:B---3--:R-:W-:-:S13]  /*15280*/  ISETP.NE.AND P0, PT, R5, 0x1, PT ;  /* 0x000000010500780c */ /* 0x008fda0003f05270 */
[----:B0-----:R-:W0:Y:S01]  /*15290*/  @P0 LDC R3, c[0x0][0x44c] ;  /* 0x00011300ff030b82 */ /* 0x001e220000000800 */
[C---:B-1----:R-:W-:Y:S01]  /*152a0*/  LOP3.LUT R0, R2.reuse, 0x7f, RZ, 0xc0, !PT ;  /* 0x0000007f02007812 */ /* 0x042fe200078ec0ff */
[----:B------:R-:W-:-:S03]  /*152b0*/  IMAD.SHL.U32 R2, R2, 0x10, RZ ;  /* 0x0000001002027824 */ /* 0x000fc600078e00ff */
[----:B------:R-:W-:-:S03]  /*152c0*/  SHF.R.U32.HI R0, RZ, 0x3, R0 ;  /* 0x00000003ff007819 */ /* 0x000fc60000011600 */
        /* <DEDUP_REMOVED lines=11> */
[----:B------:R-:W-:Y:S01]  /*15380*/  LOP3.LUT R10, R10, 0x70, RZ, 0xc0, !PT ;  /* 0x000000700a0a7812 */ /* 0x000fe200078ec0ff */
        /* <DEDUP_REMOVED lines=23> */
[----:B----4-:R-:W-:Y:S09]  /*15500*/  BRA.DIV UR4, `(.L_x_8138) ;  /* 0x0000003a04bc7947 */ /* 0x010ff2000b800000 */
[----:B------:R-:W2:Y:S01]  /*15510*/  LDL.LU R8, [R1+0x14] ;  /* 0x0000140001087983 */ /* 0x000ea20000300800 */
[----:B------:R-:W0:Y:S03]  /*15520*/  S2R R6, SR_TID.X ;  /* 0x0000000000067919 */ /* 0x000e260000002100 */
[----:B------:R-:W1:Y:S01]  /*15530*/  SHFL.IDX PT, R7, R2, RZ, 0x181f ;  /* 0x00181fff02077589 */ /* 0x000e6200000e0000 */
[----:B------:R-:W-:Y:S01]  /*15540*/  IMAD R3, R18, R5, RZ ;  /* 0x0000000512037224 */ /* 0x000fe200078e02ff */
[----:B0-----:R-:W-:-:S04]  /*15550*/  LOP3.LUT R6, R6, 0x7f, RZ, 0xc0, !PT ;  /* 0x0000007f06067812 */ /* 0x001fc800078ec0ff */
[----:B------:R-:W-:Y:S02]  /*15560*/  SHF.R.U32.HI R11, RZ, 0x3, R6 ;  /* 0x00000003ff0b7819 */ /* 0x000fe40000011606 */
[----:B------:R-:W0:Y:S03]  /*15570*/  SHFL.IDX PT, R6, R0, RZ, 0x181f ;  /* 0x00181fff00067589 */ /* 0x000e2600000e0000 */
[----:B--2---:R-:W-:-:S05]  /*15580*/  IMAD R4, R8, 0x80, R11 ;  /* 0x0000008008047824 */ /* 0x004fca00078e020b */
[----:B------:R-:W-:-:S13]  /*15590*/  ISETP.GE.AND P1, PT, R4, R3, PT ;  /* 0x000000030400720c */ /* 0x000fda0003f26270 */
[----:B-1----:R-:W-:-:S05]  /*155a0*/  @!P1 IADD3 R7, P2, R10, R7, RZ ;  /* 0x000000070a079210 */ /* 0x002fca0007f5e0ff */
[----:B0-----:R-:W-:-:S05]  /*155b0*/  @!P1 IMAD.X R6, RZ, RZ, R6, P2 ;  /* 0x000000ffff069224 */ /* 0x001fca00010e0606 */
[----:B------:R-:W-:-:S04]  /*155c0*/  @!P1 LOP3.LUT R7, R7, R6, RZ, 0x3c, !PT ;  /* 0x0000000607079212 */ /* 0x000fc800078e3cff */
[----:B------:R-:W-:-:S04]  /*155d0*/  @!P1 LOP3.LUT R6, R7, R6, RZ, 0x3c, !PT ;  /* 0x0000000607069212 */ /* 0x000fc800078e3cff */
[----:B------:R-:W-:-:S05]  /*155e0*/  @!P1 LOP3.LUT R7, R7, R6, RZ, 0x3c, !PT ;  /* 0x0000000607079212 */ /* 0x000fca00078e3cff */
[----:B------:R-:W-:Y:S01]  /*155f0*/  @!PT LDS RZ, [RZ] ;  /* 0x00000000fffff984 */ /* 0x000fe20000000800 */
[----:B-----5:R0:W-:Y:S01]  /*15600*/  @!P1 LDGSTS.E.BYPASS.LTC128B.128 [R9+0x1c400], desc[UR54][R6.64], !P0 ;  /* 0x1c40000006099fae */ /* 0x0201e2000c101d76 */
[----:B------:R-:W-:-:S03]  /*15610*/  VIADD R5, R4, 0x10 ;  /* 0x0000001004057836 */ /* 0x000fc60000000000 */
[----:B0-----:R-:W0:Y:S04]  /*15620*/  SHFL.IDX PT, R7, R2, 0x1, 0x181f ;  /* 0x00381f0002077f89 */ /* 0x001e2800000e0000 */
[----:B------:R-:W1:Y:S01]  /*15630*/  SHFL.IDX PT, R6, R0, 0x1, 0x181f ;  /* 0x00381f0000067f89 */ /* 0x000e6200000e0000 */
[----:B------:R-:W-:-:S13]  /*15640*/  ISETP.GE.AND P1, PT, R5, R3, PT ;  /* 0x000000030500720c */ /* 0x000fda0003f26270 */
[----:B0-----:R-:W-:-:S05]  /*15650*/  @!P1 IADD3 R7, P2, R10, R7, RZ ;  /* 0x000000070a079210 */ /* 0x001fca0007f5e0ff */
[----:B-1----:R-:W-:-:S05]  /*15660*/  @!P1 IMAD.X R6, RZ, RZ, R6, P2 ;  /* 0x000000ffff069224 */ /* 0x002fca00010e0606 */
[----:B------:R-:W-:-:S04]  /*15670*/  @!P1 LOP3.LUT R7, R7, R6, RZ, 0x3c, !PT ;  /* 0x0000000607079212 */ /* 0x000fc800078e3cff */
[----:B------:R-:W-:-:S04]  /*15680*/  @!P1 LOP3.LUT R6, R7, R6, RZ, 0x3c, !PT ;  /* 0x0000000607069212 */ /* 0x000fc800078e3cff */
[----:B------:R-:W-:-:S05]  /*15690*/  @!P1 LOP3.LUT R7, R7, R6, RZ, 0x3c, !PT ;  /* 0x0000000607079212 */ /* 0x000fca00078e3cff */
[----:B------:R0:W-:Y:S01]  /*156a0*/  @!P1 LDGSTS.E.BYPASS.LTC128B.128 [R9+0x1cc00], desc[UR54][R6.64], !P0 ;  /* 0x1cc0000006099fae */ /* 0x0001e2000c101d76 */
        /* <DEDUP_REMOVED lines=48> */
[----:B------:R-:W-:Y:S01]  /*159b0*/  @!P1 LOP3.LUT R7, R7, R6, RZ, 0x3c, !PT ;  /* 0x0000000607079212 */ /* 0x000fe200078e3cff */
[----:B------:R-:W0:Y:S04]  /*159c0*/  SHFL.IDX PT, R0, R0, 0x7, 0x181f ;  /* 0x00f81f0000007f89 */ /* 0x000e2800000e0000 */
[----:B------:R1:W-:Y:S04]  /*159d0*/  @!P1 LDGSTS.E.BYPASS.LTC128B.128 [R9+0x1f400], desc[UR54][R6.64], !P0 ;  /* 0x1f40000006099fae */ /* 0x0003e8000c101d76 */
[----:B------:R-:W2:Y:S02]  /*159e0*/  SHFL.IDX PT, R2, R2, 0x7, 0x181f ;  /* 0x00f81f0002027f89 */ /* 0x000ea400000e0000 */
.L_x_8221:
[----:B------:R-:W-:-:S05]  /*159f0*/  VIADD R4, R4, 0x70 ;  /* 0x0000007004047836 */ /* 0x000fca0000000000 */
[----:B------:R-:W-:-:S13]  /*15a00*/  ISETP.GE.AND P1, PT, R4, R3, PT ;  /* 0x000000030400720c */ /* 0x000fda0003f26270 */
[----:B--2---:R-:W-:-:S05]  /*15a10*/  @!P1 IADD3 R2, P2, R10, R2, RZ ;  /* 0x000000020a029210 */ /* 0x004fca0007f5e0ff */
[----:B0-----:R-:W-:-:S05]  /*15a20*/  @!P1 IMAD.X R3, RZ, RZ, R0, P2 ;  /* 0x000000ffff039224 */ /* 0x001fca00010e0600 */
[----:B------:R-:W-:Y:S01]  /*15a30*/  @!PT LDS RZ, [RZ] ;  /* 0x00000000fffff984 */ /* 0x000fe20000000800 */
[----:B------:R-:W-:Y:S01]  /*15a40*/  @!PT LDS RZ, [RZ] ;  /* 0x00000000fffff984 */ /* 0x000fe20000000800 */
[----:B------:R-:W-:Y:S01]  /*15a50*/  @!PT LDS RZ, [RZ] ;  /* 0x00000000fffff984 */ /* 0x000fe20000000800 */
[----:B------:R0:W-:Y:S01]  /*15a60*/  @!P1 LDGSTS.E.BYPASS.LTC128B.128 [R9+0x1fc00], desc[UR54][R2.64], !P0 ;  /* 0x1fc0000002099fae */ /* 0x0001e2000c101d76 */
[----:B------:R-:W-:Y:S01]  /*15a70*/  PLOP3.LUT P0, PT, PT, PT, PT, 0x80, 0x0 ;  /* 0x000000000000781c */ /* 0x000fe20003f0f070 */
[----:B------:R-:W-:-:S12]  /*15a80*/  NOP ;  /* 0x0000000000007918 */ /* 0x000fd80000000000 */
.L_x_8139:
        /* <DEDUP_REMOVED lines=18> */
.L_x_8222:
[----:B------:R-:W-:Y:S05]  /*15bb0*/  BSYNC B0 ;  /* 0x0000000000007941 */ /* 0x000fea0003800000 */
.L_x_8140:
[----:B------:R-:W2:Y:S04]  /*15bc0*/  LDL.LU R3, [R1+0x2c] ;  /* 0x00002c0001037983 */ /* 0x000ea80000300800 */
[----:B------:R-:W4:Y:S01]  /*15bd0*/  LDL R2, [R1+0xc] ;  /* 0x00000c0001027983 */ /* 0x000f220000100800 */
[----:B--2---:R-:W-:-:S05]  /*15be0*/  VIADD R18, R3, 0xfffffffe ;  /* 0xfffffffe03127836 */ /* 0x004fca0000000000 */
[----:B----4-:R-:W-:-:S13]  /*15bf0*/  ISETP.GE.AND P0, PT, R18, R2, PT ;  /* 0x000000021200720c */ /* 0x010fda0003f06270 */
[----:B------:R-:W-:Y:S05]  /*15c00*/  @!P0 BRA `(.L_x_8142) ;  /* 0x0000001000388947 */ /* 0x000fea0003800000 */
[----:B-1-3--:R1:W5:Y:S04]  /*15c10*/  LDL.LU R6, [R1+0x4] ;  /* 0x0000040001067983 */ /* 0x00a3680000300800 */
[----:B0-----:R1:W5:Y:S02]  /*15c20*/  LDL.LU R0, [R1] ;  /* 0x0000000001007983 */ /* 0x0013640000300800 */
.L_x_8162:
        /* <DEDUP_REMOVED lines=36> */
.L_x_8145:
        /* <DEDUP_REMOVED lines=8> */
.L_x_8223:
[----:B------:R-:W-:Y:S05]  /*15ef0*/  BSYNC B1 ;  /* 0x0000000000017941 */ /* 0x000fea0003800000 */
.L_x_8146:
        /* <DEDUP_REMOVED lines=9> */
.L_x_8149:
[----:B------:R-:W-:Y:S05]  /*15f90*/  BSYNC B1 ;  /* 0x0000000000017941 */ /* 0x000fea0003800000 */
.L_x_8148:
[----:B------:R-:W3:Y:S04]  /*15fa0*/  LDL R2, [R1] ;  /* 0x0000000001027983 */ /* 0x000ee80000100800 */
        /* <DEDUP_REMOVED lines=12> */
.L_x_8150:
        /* <DEDUP_REMOVED lines=13> */
.L_x_8224:
[----:B------:R-:W-:Y:S05]  /*16140*/  BSYNC B1 ;  /* 0x0000000000017941 */ /* 0x000fea0003800000 */
.L_x_8151:
        /* <DEDUP_REMOVED lines=11> */
.L_x_8154:
[----:B------:R-:W-:Y:S05]  /*16200*/  BSYNC B1 ;  /* 0x0000000000017941 */ /* 0x000fea0003800000 */
.L_x_8153:
[----:B------:R-:W-:Y:S01]  /*16210*/  R2UR UR10, R9 ;  /* 0x00000000090a72ca */ /* 0x000fe200000e0000 */
[----:B------:R-:W-:Y:S01]  /*16220*/  UIADD3 UR4, UP0, UR44, 0x370, URZ ;  /* 0x000003702c047890 */ /* 0x000fe2000ff1e03f */
[----:B------:R-:W-:Y:S01]  /*16230*/  R2UR UR6, R10 ;  /* 0x000000000a0672ca */ /* 0x000fe200000e0000 */
[----:B------:R-:W-:Y:S01]  /*16240*/  VIADD R2, R2, 0x20400 ;  /* 0x0002040002027836 */ /* 0x000fe20000000000 */
[----:B------:R-:W-:Y:S01]  /*16250*/  R2UR UR7, R11 ;  /* 0x000000000b0772ca */ /* 0x000fe200000e0000 */
[----:B0-2---:R-:W-:Y:S01]  /*16260*/  VIADD R4, R4, 0x2e830 ;  /* 0x0002e83004047836 */ /* 0x005fe20000000000 */
[----:B------:R-:W-:Y:S01]  /*16270*/  PLOP3.LUT P0, PT, PT, PT, PT, 0x80, 0x0 ;  /* 0x000000000000781c */ /* 0x000fe20003f0f070 */
[----:B------:R-:W-:-:S12]  /*16280*/  UIADD3.X UR5, URZ, UR45, URZ, UP0, !UPT ;  /* 0x0000002d3f057290 */ /* 0x000fd800087fe43f */
.L_x_8155:
        /* <DEDUP_REMOVED lines=10> */
.L_x_8144:
[----:B------:R-:W-:Y:S05]  /*16330*/  BSYNC B0 ;  /* 0x0000000000007941 */ /* 0x000fea0003800000 */
.L_x_8143:
[----:B------:R-:W-:-:S06]  /*16340*/  UISETP.NE.AND UP0, UPT, UR39, 0x3, UPT ;  /* 0x000000032700788c */ /* 0x000fcc000bf05270 */
[----:B------:R-:W-:-:S13]  /*16350*/  PLOP3.LUT P0, PT, PT, PT, UP0, 0x80, 0x0 ;  /* 0x000000000000781c */ /* 0x000fda0003f0f008 */
[----:B------:R-:W-:Y:S05]  /*16360*/  @!P0 BRA `(.L_x_8156) ;  /* 0x0000000000048947 */ /* 0x000fea0003800000 */
[----:B------:R-:W-:Y:S01]  /*16370*/  BPT.TRAP 0x1 ;  /* 0x000000040000795c */ /* 0x000fe20000300000 */
.L_x_8156:
        /* <DEDUP_REMOVED lines=8> */
.L_x_8225:
[----:B------:R-:W-:Y:S05]  /*16400*/  BSYNC B0 ;  /* 0x0000000000007941 */ /* 0x000fea0003800000 */
.L_x_8157:
[----:B------:R-:W-:Y:S05]  /*16410*/  @!P1 BRA `(.L_x_8159) ;  /* 0x0000000000049947 */ /* 0x000fea0003800000 */
[----:B------:R-:W-:Y:S01]  /*16420*/  BPT.TRAP 0x1 ;  /* 0x000000040000795c */ /* 0x000fe20000300000 */
.L_x_8159:
[----:B------:R-:W-:Y:S01]  /*16430*/  SHF.L.U32 R3, R6, 0x1f, RZ ;  /* 0x0000001f06037819 */ /* 0x000fe200000006ff */
[----:B--2---:R-:W-:-:S03]  /*16440*/  IMAD R2, R0, 0x7000, RZ ;  /* 0x0000700000027824 */ /* 0x004fc600078e02ff */
[----:B------:R-:W2:Y:S02]  /*16450*/  SYNCS.PHASECHK.TRANS64.TRYWAIT P0, [R20+URZ+0x2e860], R3 ;  /* 0x02e86003140075a7 */ /* 0x000ea4000800017f */
[----:B--2---:R-:W-:Y:S05]  /*16460*/  @!P0 BRA `(.L_x_8160) ;  /* 0x0000003400e08947 */ /* 0x004fea0003800000 */
.L_x_8226:
[----:B------:R-:W3:Y:S04]  /*16470*/  LDL R13, [R1+0x28] ;  /* 0x00002800010d7983 */ /* 0x000ee80000100800 */
[----:B------:R-:W3:Y:S01]  /*16480*/  LDL R12, [R1+0x20] ;  /* 0x00002000010c7983 */ /* 0x000ee20000100800 */
[----:B------:R-:W-:Y:S01]  /*16490*/  LOP3.LUT R0, R2, R19, RZ, 0xfc, !PT ;  /* 0x0000001302007212 */ /* 0x000fe200078efcff */
[----:B------:R-:W-:Y:S05]  /*164a0*/  WARPSYNC.ALL ;  /* 0x0000000000007948 */ /* 0x000fea0003800000 */
[----:B0-----:R-:W0:Y:S01]  /*164b0*/  S2R R9, SR_TID.X ;  /* 0x0000000000097919 */ /* 0x001e220000002100 */
[----:B------:R-:W-:-:S02]  /*164c0*/  IMAD.IADD R0, R17, 0x1, R0 ;  /* 0x0000000111007824 */ /* 0x000fc400078e0200 */
[----:B------:R-:W-:-:S03]  /*164d0*/  IMAD.MOV.U32 R14, RZ, RZ, 0x40 ;  /* 0x00000040ff0e7424 */ /* 0x000fc600078e00ff */
[----:B------:R-:W4:Y:S01]  /*164e0*/  LDSM.16.MT88.4 R4, [R0+0xe400] ;  /* 0x00e400000004783b */ /* 0x000f220000004200 */
[----:B0-----:R-:W-:-:S04]  /*164f0*/  LOP3.LUT P0, RZ, R9, 0x4, RZ, 0xc0, !PT ;  /* 0x0000000409ff7812 */ /* 0x001fc8000780c0ff */
[----:B------:R-:W-:-:S05]  /*16500*/  SEL R14, R14, 0xffffffc0, !P0 ;  /* 0xffffffc00e0e7807 */ /* 0x000fca0004000000 */
[----:B------:R-:W-:-:S05]  /*16510*/  IMAD.IADD R14, R14, 0x1, R19 ;  /* 0x000000010e0e7824 */ /* 0x000fca00078e0213 */
[----:B--2---:R-:W-:Y:S02]  /*16520*/  IADD3 R3, R17, R14, R2 ;  /* 0x0000000e11037210 */ /* 0x004fe40007ffe002 */
[C-C-:B----4-:R-:W-:Y:S02]  /*16530*/  PRMT R8, R4.reuse, 0x6420, R5.reuse ;  /* 0x0000642004087816 */ /* 0x150fe40000000005 */
[----:B------:R-:W-:Y:S02]  /*16540*/  PRMT R9, R4, 0x7531, R5 ;  /* 0x0000753104097816 */ /* 0x000fe40000000005 */
[C-C-:B------:R-:W-:Y:S02]  /*16550*/  PRMT R10, R6.reuse, 0x6420, R7.reuse ;  /* 0x00006420060a7816 */ /* 0x140fe40000000007 */
[----:B------:R-:W-:Y:S02]  /*16560*/  PRMT R11, R6, 0x7531, R7 ;  /* 0x00007531060b7816 */ /* 0x000fe40000000007 */
[----:B------:R-:W0:Y:S02]  /*16570*/  LDSM.16.MT88.4 R4, [R3+0xe400] ;  /* 0x00e400000304783b */ /* 0x000e240000004200 */
[----:B0-----:R-:W-:-:S02]  /*16580*/  PRMT R14, R6, 0x6420, R7 ;  /* 0x00006420060e7816 */ /* 0x001fc40000000007 */
[----:B------:R-:W-:Y:S02]  /*16590*/  PRMT R15, R6, 0x7531, R7 ;  /* 0x00007531060f7816 */ /* 0x000fe40000000007 */
[----:B---3--:R-:W-:Y:S02]  /*165a0*/  IADD3 R0, R12, R2, R13 ;  /* 0x000000020c007210 */ /* 0x008fe40007ffe00d */
[C-C-:B------:R-:W-:Y:S02]  /*165b0*/  PRMT R12, R4.reuse, 0x6420, R5.reuse ;  /* 0x00006420040c7816 */ /* 0x140fe40000000005 */
[----:B------:R-:W-:Y:S01]  /*165c0*/  PRMT R13, R4, 0x7531, R5 ;  /* 0x00007531040d7816 */ /* 0x000fe20000000005 */
[----:B------:R-:W-:Y:S01]  /*165d0*/  VIADD R4, R2, 0x1000 ;  /* 0x0000100002047836 */ /* 0x000fe20000000000 */
[----:B------:R-:W-:Y:S04]  /*165e0*/  STSM.16.M88.4 [R0], R8 ;  /* 0x0000000800007844 */ /* 0x000fe80000000200 */
[----:B------:R-:W-:Y:S01]  /*165f0*/  LOP3.LUT R4, R4, R19, RZ, 0xfc, !PT ;  /* 0x0000001304047212 */ /* 0x000fe200078efcff */
[----:B------:R-:W-:Y:S04]  /*16600*/  STSM.16.M88.4 [R0+0x800], R12 ;  /* 0x0008000c00007844 */ /* 0x000fe80000000200 */
[----:B------:R-:W-:-:S05]  /*16610*/  IMAD.IADD R4, R17, 0x1, R4 ;  /* 0x0000000111047824 */ /* 0x000fca00078e0204 */
[----:B------:R-:W0:Y:S02]  /*16620*/  LDSM.16.MT88.4 R8, [R4+0xe400] ;  /* 0x00e400000408783b */ /* 0x000e240000004200 */
[C-C-:B0-----:R-:W-:Y:S02]  /*16630*/  PRMT R4, R8.reuse, 0x6420, R9.reuse ;  /* 0x0000642008047816 */ /* 0x141fe40000000009 */
[----:B------:R-:W-:Y:S02]  /*16640*/  PRMT R5, R8, 0x7531, R9 ;  /* 0x0000753108057816 */ /* 0x000fe40000000009 */
[C-C-:B------:R-:W-:Y:S02]  /*16650*/  PRMT R6, R10.reuse, 0x6420, R11.reuse ;  /* 0x000064200a067816 */ /* 0x140fe4000000000b */
[----:B------:R-:W-:Y:S02]  /*16660*/  PRMT R7, R10, 0x7531, R11 ;  /* 0x000075310a077816 */ /* 0x000fe4000000000b */
[----:B------:R-:W0:Y:S04]  /*16670*/  LDSM.16.MT88.4 R8, [R3+0xf400] ;  /* 0x00f400000308783b */ /* 0x000e280000004200 */
[----:B------:R2:W-:Y:S02]  /*16680*/  STSM.16.M88.4 [R0+0x1000], R4 ;  /* 0x0010000400007844 */ /* 0x0005e40000000200 */
[----:B--2---:R-:W-:-:S05]  /*16690*/  VIADD R4, R2, 0x2000 ;  /* 0x0000200002047836 */ /* 0x004fca0000000000 */
        /* <DEDUP_REMOVED lines=44> */
[C---:B--2---:R-:W-:Y:S02]  /*16960*/  VIADD R4, R2.reuse, 0x5000 ;  /* 0x0000500002047836 */ /* 0x044fe40000000000 */
[----:B------:R-:W-:-:S03]  /*16970*/  VIADD R2, R2, 0x6000 ;  /* 0x0000600002027836 */ /* 0x000fc60000000000 */
[-C--:B------:R-:W-:Y:S02]  /*16980*/  LOP3.LUT R4, R4, R19.reuse, RZ, 0xfc, !PT ;  /* 0x0000001304047212 */ /* 0x080fe400078efcff */
[----:B------:R-:W-:-:S03]  /*16990*/  LOP3.LUT R2, R2, R19, RZ, 0xfc, !PT ;  /* 0x0000001302027212 */ /* 0x000fc600078efcff */
[C---:B------:R-:W-:Y:S02]  /*169a0*/  IMAD.IADD R4, R17.reuse, 0x1, R4 ;  /* 0x0000000111047824 */ /* 0x040fe400078e0204 */
        /* <DEDUP_REMOVED lines=38> */
.L_x_8161:
[----:B0-----:R-:W0:Y:S01]  /*16c10*/  S2R R0, SR_TID.X ;  /* 0x0000000000007919 */ /* 0x001e220000002100 */
[----:B--2---:R2:W-:Y:S01]  /*16c20*/  SYNCS.ARRIVE.TRANS64.A1T0 RZ, [R20+URZ+0x2e850], RZ ;  /* 0x02e850ff14ff79a7 */ /* 0x0045e2000810003f */
[----:B------:R4:W5:Y:S01]  /*16c30*/  LDL R6, [R1+0x4] ;  /* 0x0000040001067983 */ /* 0x0009620000100800 */
[----:B0-----:R-:W-:-:S03]  /*16c40*/  LOP3.LUT R2, R0, 0x7f, RZ, 0xc0, !PT ;  /* 0x0000007f00027812 */ /* 0x001fc600078ec0ff */
        /* <DEDUP_REMOVED lines=8> */
[----:B------:R4:W5:Y:S11]  /*16cd0*/  LDL R0, [R1] ;  /* 0x0000000001007983 */ /* 0x0009760000100800 */
[----:B----4-:R-:W-:Y:S05]  /*16ce0*/  @P0 BRA `(.L_x_8162) ;  /* 0xffffffec00d00947 */ /* 0x010fea000383ffff */
.L_x_8142:
[----:B------:R-:W2:Y:S01]  /*16cf0*/  S2R R2, SR_TID.X ;  /* 0x0000000000027919 */ /* 0x000ea20000002100 */
[----:B------:R-:W-:Y:S01]  /*16d00*/  BSSY B0, `(.L_x_8163) ;  /* 0x0000011000007945 */ /* 0x000fe20003800000 */
[----:B--2---:R-:W-:-:S04]  /*16d10*/  LOP3.LUT R2, R2, 0x7f, RZ, 0xc0, !PT ;  /* 0x0000007f02027812 */ /* 0x004fc800078ec0ff */
[----:B------:R-:W-:-:S13]  /*16d20*/  ISETP.NE.AND P0, PT, R2, RZ, PT ;  /* 0x000000ff0200720c */ /* 0x000fda0003f05270 */
[----:B------:R-:W-:Y:S05]  /*16d30*/  @P0 BRA `(.L_x_8164) ;  /* 0x0000000000340947 */ /* 0x000fea0003800000 */
[----:B------:R-:W2:Y:S01]  /*16d40*/  S2R R3, SR_LANEID ;  /* 0x0000000000037919 */ /* 0x000ea20000000000 */
[----:B------:R-:W-:Y:S02]  /*16d50*/  VOTEU.ANY UR4, UPT, PT ;  /* 0x0000000000047886 */ /* 0x000fe400038e0100 */
[----:B0----5:R-:W2:Y:S08]  /*16d60*/  FLO.U32 R0, UR4 ;  /* 0x0000000400007d00 */ /* 0x021eb000080e0000 */
[----:B------:R-:W0:Y:S01]  /*16d70*/  POPC R5, UR4 ;  /* 0x0000000400057d09 */ /* 0x000e220008000000 */
[----:B--2---:R-:W-:-:S02]  /*16d80*/  ISETP.EQ.U32.AND P1, PT, R0, R3, PT ;  /* 0x000000030000720c */ /* 0x004fc40003f22070 */
[----:B------:R-:W0:Y:S11]  /*16d90*/  LDC.64 R2, c[0x0][0xc60] ;  /* 0x00031800ff027b82 */ /* 0x000e360000000a00 */
[----:B0-----:R-:W2:Y:S01]  /*16da0*/  @P1 ATOMG.E.ADD.STRONG.GPU PT, R3, desc[UR54][R2.64], R5 ;  /* 0x00000005020319a8 */ /* 0x001ea200081ee1f6 */
[----:B------:R-:W0:Y:S02]  /*16db0*/  S2R R4, SR_LTMASK ;  /* 0x0000000000047919 */ /* 0x000e240000003900 */
[----:B0-----:R-:W-:-:S04]  /*16dc0*/  LOP3.LUT R4, R4, UR4, RZ, 0xc0, !PT ;  /* 0x0000000404047c12 */ /* 0x001fc8000f8ec0ff */
[----:B-1-3--:R-:W0:Y:S01]  /*16dd0*/  POPC R7, R4 ;  /* 0x0000000400077309 */ /* 0x00ae220000000000 */
[----:B--2---:R-:W0:Y:S02]  /*16de0*/  SHFL.IDX PT, R0, R3, R0, 0x1f ;  /* 0x00001f0003007589 */ /* 0x004e2400000e0000 */
[----:B0-----:R-:W-:-:S05]  /*16df0*/  IADD3 R0, R0, UR40, R7 ;  /* 0x0000002800007c10 */ /* 0x001fca000fffe007 */
[----:B------:R2:W-:Y:S02]  /*16e00*/  STL [R1+0x10], R0 ;  /* 0x0000100001007387 */ /* 0x0005e40000100800 */
.L_x_8164:
[----:B------:R-:W-:Y:S05]  /*16e10*/  BSYNC B0 ;  /* 0x0000000000007941 */ /* 0x000fea0003800000 */
.L_x_8163:
[----:B------:R-:W-:-:S06]  /*16e20*/  UISETP.NE.AND UP0, UPT, UR39, 0x3, UPT ;  /* 0x000000032700788c */ /* 0x000fcc000bf05270 */
[----:B------:R-:W-:-:S13]  /*16e30*/  PLOP3.LUT P1, PT, PT, PT, UP0, 0x80, 0x0 ;  /* 0x000000000000781c */ /* 0x000fda0003f2f008 */
[----:B------:R-:W-:Y:S05]  /*16e40*/  @!P1 BRA `(.L_x_8165) ;  /* 0x0000000000049947 */ /* 0x000fea0003800000 */
[----:B------:R-:W-:Y:S01]  /*16e50*/  BPT.TRAP 0x1 ;  /* 0x000000040000795c */ /* 0x000fe20000300000 */
.L_x_8165:
[----:B------:R-:W4:Y:S04]  /*16e60*/  LDL R3, [R1+0x4] ;  /* 0x0000040001037983 */ /* 0x000f280000100800 */
[----:B------:R-:W3:Y:S01]  /*16e70*/  LDL R2, [R1] ;  /* 0x0000000001027983 */ /* 0x000ee20000100800 */
[----:B0-2--5:R-:W-:Y:S01]  /*16e80*/  IMAD.U32 R0, RZ, RZ, UR41 ;  /* 0x00000029ff007e24 */ /* 0x025fe2000f8e00ff */
[----:B------:R-:W-:Y:S04]  /*16e90*/  BSSY B0, `(.L_x_8166) ;  /* 0x0000007000007945 */ /* 0x000fe80003800000 */
[----:B------:R-:W-:-:S02]  /*16ea0*/  ISETP.NE.AND P2, PT, R0, 0x3, PT ;  /* 0x000000030000780c */ /* 0x000fc40003f45270 */
[----:B----4-:R-:W-:-:S04]  /*16eb0*/  LOP3.LUT R3, R3, 0x1, RZ, 0x3c, !PT ;  /* 0x0000000103037812 */ /* 0x010fc800078e3cff */
[----:B------:R-:W-:Y:S01]  /*16ec0*/  SHF.L.U32 R3, R3, 0x1f, RZ ;  /* 0x0000001f03037819 */ /* 0x000fe200000006ff */
[----:B---3--:R-:W-:-:S04]  /*16ed0*/  IMAD R16, R2, 0x8, R17 ;  /* 0x0000000802107824 */ /* 0x008fc800078e0211 */
[----:B------:R-:W0:Y:S02]  /*16ee0*/  SYNCS.PHASECHK.TRANS64.TRYWAIT P1, [R16+URZ+0x2e870], R3 ;  /* 0x02e87003100075a7 */ /* 0x000e24000802017f */
[----:B0-----:R-:W-:Y:S05]  /*16ef0*/  @!P1 BRA `(.L_x_8167) ;  /* 0x0000002c00509947 */ /* 0x001fea0003800000 */
.L_x_8227:
[----:B------:R-:W-:Y:S05]  /*16f00*/  BSYNC B0 ;  /* 0x0000000000007941 */ /* 0x000fea0003800000 */
.L_x_8166:
[----:B------:R-:W-:Y:S05]  /*16f10*/  @!P2 BRA `(.L_x_8168) ;  /* 0x000000000004a947 */ /* 0x000fea0003800000 */
[----:B------:R-:W-:Y:S01]  /*16f20*/  BPT.TRAP 0x1 ;  /* 0x000000040000795c */ /* 0x000fe20000300000 */
.L_x_8168:
[----:B------:R-:W0:Y:S02]  /*16f30*/  LDL R0, [R1+0x4] ;  /* 0x0000040001007983 */ /* 0x000e240000100800 */
[----:B0-----:R-:W-:-:S04]  /*16f40*/  SHF.L.U32 R3, R0, 0x1f, RZ ;  /* 0x0000001f00037819 */ /* 0x001fc800000006ff */
[----:B------:R-:W0:Y:S02]  /*16f50*/  SYNCS.PHASECHK.TRANS64.TRYWAIT P1, [R16+URZ+0x2e860], R3 ;  /* 0x02e86003100075a7 */ /* 0x000e24000802017f */
[----:B0-----:R-:W-:Y:S05]  /*16f60*/  @!P1 BRA `(.L_x_8169) ;  /* 0x0000002c00489947 */ /* 0x001fea0003800000 */
.L_x_8228:
[----:B------:R-:W2:Y:S04]  /*16f70*/  LDL R18, [R1] ;  /* 0x0000000001127983 */ /* 0x000ea80000100800 */
[----:B------:R-:W3:Y:S01]  /*16f80*/  LDL R12, [R1+0x28] ;  /* 0x00002800010c7983 */ /* 0x000ee20000100800 */
[----:B-1----:R-:W1:Y:S01]  /*16f90*/  S2R R9, SR_TID.X ;  /* 0x0000000000097919 */ /* 0x002e620000002100 */
[----:B------:R-:W-:Y:S05]  /*16fa0*/  WARPSYNC.ALL ;  /* 0x0000000000007948 */ /* 0x000fea0003800000 */
[----:B------:R-:W-:Y:S01]  /*16fb0*/  IMAD.MOV.U32 R13, RZ, RZ, 0x40 ;  /* 0x00000040ff0d7424 */ /* 0x000fe200078e00ff */
[----:B-1----:R-:W-:-:S04]  /*16fc0*/  LOP3.LUT P1, RZ, R9, 0x4, RZ, 0xc0, !PT ;  /* 0x0000000409ff7812 */ /* 0x002fc8000782c0ff */
[----:B------:R-:W-:Y:S01]  /*16fd0*/  SEL R13, R13, 0xffffffc0, !P1 ;  /* 0xffffffc00d0d7807 */ /* 0x000fe20004800000 */
        /* <DEDUP_REMOVED lines=97> */
.L_x_8170:
        /* <DEDUP_REMOVED lines=13> */
.L_x_8119:
[----:B------:R-:W-:Y:S05]  /*176c0*/  BSYNC B7 ;  /* 0x0000000000077941 */ /* 0x000fea0003800000 */
.L_x_8117:
[----:B0-2---:R-:W2:Y:S02]  /*176d0*/  LDL R0, [R1+0x38] ;  /* 0x0000380001007983 */ /* 0x005ea40000100800 */
        /* <DEDUP_REMOVED lines=14> */
.L_x_8171:
        /* <DEDUP_REMOVED lines=13> */
[----:B------:R-:W2:Y:S01]  /*17890*/  @!P1 LDC.64 R4, c[0x0][0xc78] ;  /* 0x00031e00ff049b82 */ /* 0x000ea20000000a00 */
[----:B0-----:R-:W-:-:S05]  /*178a0*/  @!P1 IMAD.WIDE R2, R6, 0x4, R2 ;  /* 0x0000000406029825 */ /* 0x001fca00078e0202 */
[----:B------:R2:W3:Y:S02]  /*178b0*/  @!P1 LDG.E R0, desc[UR54][R2.64] ;  /* 0x0000003602009981 */ /* 0x0004e4000c1e1900 */
[----:B--2---:R-:W-:-:S05]  /*178c0*/  @!P1 IMAD.WIDE R2, R6, 0x4, R4 ;  /* 0x0000000406029825 */ /* 0x004fca00078e0204 */
[----:B------:R-:W3:Y:S01]  /*178d0*/  @!P1 LDG.E R7, desc[UR54][R2.64] ;  /* 0x0000003602079981 */ /* 0x000ee2000c1e1900 */
[C---:B------:R-:W-:Y:S02]  /*178e0*/  ISETP.NE.AND P1, PT, R10.reuse, RZ, PT ;  /* 0x000000ff0a00720c */ /* 0x040fe40003f25270 */
        /* <DEDUP_REMOVED lines=15> */
[----:B------:R-:W2:Y:S02]  /*179e0*/  SHFL.UP PT, R2, R4, 0x8, RZ ;  /* 0x0500000004027989 */ /* 0x000ea400000e00ff */
[----:B--2---:R-:W-:-:S05]  /*179f0*/  SEL R3, R2, RZ, P4 ;  /* 0x000000ff02037207 */ /* 0x004fca0002000000 */
[----:B------:R-:W-:Y:S02]  /*17a00*/  IMAD.IADD R5, R4, 0x1, R3 ;  /* 0x0000000104057824 */ /* 0x000fe400078e0203 */
[----:B------:R-:W-:Y:S04]  /*17a10*/  SHFL.IDX PT, R4, R9, RZ, 0x1f ;  /* 0x00001fff09047589 */ /* 0x000fe800000e0000 */
[----:B------:R-:W2:Y:S02]  /*17a20*/  SHFL.UP PT, R2, R5, 0x10, RZ ;  /* 0x0600000005027989 */ /* 0x000ea400000e00ff */
[----:B--2---:R-:W-:-:S05]  /*17a30*/  SEL R2, R2, RZ, P5 ;  /* 0x000000ff02027207 */ /* 0x004fca0002800000 */
[----:B------:R-:W-:Y:S02]  /*17a40*/  IMAD.IADD R2, R5, 0x1, R2 ;  /* 0x0000000105027824 */ /* 0x000fe400078e0202 */
[----:B------:R-:W-:-:S03]  /*17a50*/  IMAD.MOV.U32 R5, RZ, RZ, RZ ;  /* 0x000000ffff057224 */ /* 0x000fc600078e00ff */
[----:B------:R-:W0:Y:S02]  /*17a60*/  SHFL.IDX PT, R3, R2, 0x1f, 0x1f ;  /* 0x03e01f0002037f89 */ /* 0x000e2400000e0000 */
[----:B0-----:R-:W-:-:S04]  /*17a70*/  IMAD R3, R3, R8, RZ ;  /* 0x0000000803037224 */ /* 0x001fc800078e02ff */
[----:B------:R-:W-:-:S05]  /*17a80*/  IMAD.IADD R6, R6, 0x1, R3 ;  /* 0x0000000106067824 */ /* 0x000fca00078e0203 */
[----:B------:R-:W-:-:S13]  /*17a90*/  ISETP.GT.AND P6, PT, R6, R4, PT ;  /* 0x000000040600720c */ /* 0x000fda0003fc4270 */
[----:B------:R-:W-:Y:S05]  /*17aa0*/  @P6 BRA `(.L_x_8173) ;  /* 0x0000000000986947 */ /* 0x000fea0003800000 */
.L_x_8175:
[----:B------:R-:W-:-:S04]  /*17ab0*/  UIADD3 UR42, UR42, 0x1f, URZ ;  /* 0x0000001f2a2a7890 */ /* 0x000fc8000fffe03f */
[----:B------:R-:W-:-:S06]  /*17ac0*/  UISETP.GE.AND UP0, UPT, UR42, UR4, UPT ;  /* 0x000000042a00728c */ /* 0x000fcc000bf06270 */
[----:B------:R-:W-:-:S13]  /*17ad0*/  PLOP3.LUT P6, PT, PT, PT, UP0, 0x40, 0x0 ;  /* 0x000000000000781c */ /* 0x000fda0003fce808 */
[----:B------:R-:W-:Y:S05]  /*17ae0*/  @!P6 BRA `(.L_x_8174) ;  /* 0x0000000800c8e947 */ /* 0x000fea0003800000 */
[----:B------:R-:W0:Y:S01]  /*17af0*/  S2R R0, SR_TID.X ;  /* 0x0000000000007919 */ /* 0x000e220000002100 */
[----:B------:R-:W2:Y:S01]  /*17b00*/  LDC R8, c[0x0][0xc38] ;  /* 0x00030e00ff087b82 */ /* 0x000ea20000000800 */
[----:B0-----:R-:W-:-:S05]  /*17b10*/  LOP3.LUT R0, R0, 0x1f, RZ, 0xc0, !PT ;  /* 0x0000001f00007812 */ /* 0x001fca00078ec0ff */
[----:B------:R-:W-:Y:S02]  /*17b20*/  VIADD R7, R0, UR42 ;  /* 0x0000002a00077c36 */ /* 0x000fe40008000000 */
[----:B------:R-:W-:-:S03]  /*17b30*/  IMAD.MOV.U32 R0, RZ, RZ, RZ ;  /* 0x000000ffff007224 */ /* 0x000fc600078e00ff */
[----:B------:R-:W-:-:S13]  /*17b40*/  ISETP.GE.OR P6, PT, R7, UR4, !P0 ;  /* 0x0000000407007c0c */ /* 0x000fda000c7c6670 */
[----:B------:R-:W0:Y:S02]  /*17b50*/  @!P6 LDC.64 R2, c[0x0][0xc80] ;  /* 0x00032000ff02eb82 */ /* 0x000e240000000a00 */
[----:B0-----:R-:W-:-:S05]  /*17b60*/  @!P6 IMAD.WIDE R2, R7, 0x4, R2 ;  /* 0x000000040702e825 */ /* 0x001fca00078e0202 */
[----:B------:R0:W3:Y:S02]  /*17b70*/  @!P6 LDG.E R0, desc[UR54][R2.64] ;  /* 0x000000360200e981 */ /* 0x0000e4000c1e1900 */
[----:B0-----:R-:W0:Y:S02]  /*17b80*/  @!P6 LDC.64 R2, c[0x0][0xc78] ;  /* 0x00031e00ff02eb82 */ /* 0x001e240000000a00 */
[----:B0-----:R-:W-:-:S04]  /*17b90*/  @!P6 IMAD.WIDE R2, R7, 0x4, R2 ;  /* 0x000000040702e825 */ /* 0x001fc800078e0202 */
[----:B------:R-:W-:-:S06]  /*17ba0*/  IMAD.MOV.U32 R7, RZ, RZ, RZ ;  /* 0x000000ffff077224 */ /* 0x000fcc00078e00ff */
[----:B------:R-:W3:Y:S02]  /*17bb0*/  @!P6 LDG.E R7, desc[UR54][R2.64] ;  /* 0x000000360207e981 */ /* 0x000ee4000c1e1900 */
        /* <DEDUP_REMOVED lines=16> */
[----:B------:R-:W2:Y:S02]  /*17cc0*/  SHFL.IDX PT, R3, R2, 0x1f, 0x1f ;  /* 0x03e01f0002037f89 */ /* 0x000ea400000e0000 */
[----:B--2---:R-:W-:-:S04]  /*17cd0*/  IMAD R3, R3, R8, RZ ;  /* 0x0000000803037224 */ /* 0x004fc800078e02ff */
[----:B------:R-:W-:-:S05]  /*17ce0*/  IMAD.IADD R6, R3, 0x1, R6 ;  /* 0x0000000103067824 */ /* 0x000fca00078e0206 */
[----:B------:R-:W-:-:S13]  /*17cf0*/  ISETP.GT.AND P6, PT, R6, R4, PT ;  /* 0x000000040600720c */ /* 0x000fda0003fc4270 */
[----:B------:R-:W-:Y:S05]  /*17d00*/  @!P6 BRA `(.L_x_8175) ;  /* 0xfffffffc0068e947 */ /* 0x000fea000383ffff */
.L_x_8173:
[----:B------:R-:W-:-:S04]  /*17d10*/  IMAD.IADD R6, R6, 0x1, -R3 ;  /* 0x0000000106067824 */ /* 0x000fc800078e0a03 */
[----:B------:R-:W-:-:S05]  /*17d20*/  IMAD R3, R2, R8, R6 ;  /* 0x0000000802037224 */ /* 0x000fca00078e0206 */
[----:B------:R-:W-:-:S13]  /*17d30*/  ISETP.GT.AND P0, PT, R3, R4, PT ;  /* 0x000000040300720c */ /* 0x000fda0003f04270 */
[----:B------:R-:W-:Y:S02]  /*17d40*/  VOTEU.ANY UR5, UPT, !P0 ;  /* 0x0000000000057886 */ /* 0x000fe400040e0100 */
[----:B------:R-:W-:Y:S01]  /*17d50*/  ISETP.NE.AND P0, PT, RZ, UR5, PT ;  /* 0x00000005ff007c0c */ /* 0x000fe2000bf05270 */
[----:B------:R-:W-:-:S06]  /*17d60*/  UPOPC UR4, UR5 ;  /* 0x00000005000472bf */ /* 0x000fcc0008000000 */
[----:B------:R-:W-:-:S05]  /*17d70*/  IMAD.U32 R3, RZ, RZ, UR4 ;  /* 0x00000004ff037e24 */ /* 0x000fca000f8e00ff */
[----:B------:R0:W2:Y:S04]  /*17d80*/  SHFL.IDX PT, R0, R0, R3, 0x1f ;  /* 0x00001f0300007589 */ /* 0x0000a800000e0000 */
[----:B------:R0:W3:Y:S01]  /*17d90*/  SHFL.IDX PT, R7, R7, R3, 0x1f ;  /* 0x00001f0307077589 */ /* 0x0000e200000e0000 */
[----:B------:R-:W-:Y:S05]  /*17da0*/  @!P0 BRA `(.L_x_8176) ;  /* 0x00000000000c8947 */ /* 0x000fea0003800000 */
[----:B------:R-:W-:-:S06]  /*17db0*/  UIADD3 UR5, UR4, -0x1, URZ ;  /* 0xffffffff04057890 */ /* 0x000fcc000fffe03f */
[----:B------:R-:W-:-:S06]  /*17dc0*/  IMAD.U32 R5, RZ, RZ, UR5 ;  /* 0x00000005ff057e24 */ /* 0x000fcc000f8e00ff */
[----:B------:R4:W0:Y:S02]  /*17dd0*/  SHFL.IDX PT, R5, R2, R5, 0x1f ;  /* 0x00001f0502057589 */ /* 0x00082400000e0000 */
.L_x_8176:
[----:B0---4-:R-:W-:Y:S01]  /*17de0*/  IMAD R2, R5, R8, R6 ;  /* 0x0000000805027224 */ /* 0x011fe200078e0206 */
[----:B---3--:R-:W-:Y:S01]  /*17df0*/  ISETP.NE.AND P0, PT, R7, 0x1, PT ;  /* 0x000000010700780c */ /* 0x008fe20003f05270 */
[----:B------:R-:W-:Y:S02]  /*17e00*/  UIADD3 UR42, UR4, UR42, URZ ;  /* 0x0000002a042a7290 */ /* 0x000fe4000fffe03f */
[----:B------:R-:W-:Y:S01]  /*17e10*/  IMAD.IADD R4, R4, 0x1, -R2 ;  /* 0x0000000104047824 */ /* 0x000fe200078e0a02 */
[----:B------:R0:W-:Y:S09]  /*17e20*/  STL [R1+0x10], R2 ;  /* 0x0000100201007387 */ /* 0x0001f20000100800 */
[----:B------:R-:W-:Y:S05]  /*17e30*/  @!P0 BRA `(.L_x_8177) ;  /* 0x0000000000e48947 */ /* 0x000fea0003800000 */
[----:B--2---:R-:W-:-:S04]  /*17e40*/  IABS R5, R0 ;  /* 0x0000000000057213 */ /* 0x004fc80000000000 */
[----:B0-----:R-:W0:Y:S08]  /*17e50*/  I2F.RP R2, R5 ;  /* 0x0000000500027306 */ /* 0x001e300000209400 */
        /* <DEDUP_REMOVED lines=55> */
.L_x_8177:
[----:B------:R-:W-:Y:S02]  /*181d0*/  ULDC.64 UR4, c[0x0][0xc90] ;  /* 0x0003240000047ab9 */ /* 0x000fe40000000a00 */
[----:B------:R-:W-:-:S06]  /*181e0*/  UIMAD.WIDE UR4, UR42, 0x4, UR4 ;  /* 0x000000042a0478a5 */ /* 0x000fcc000f8e0204 */
[----:B0-----:R-:W-:Y:S02]  /*181f0*/  IMAD.U32 R2, RZ, RZ, UR4 ;  /* 0x00000004ff027e24 */ /* 0x001fe4000f8e00ff */
[----:B------:R-:W-:-:S05]  /*18200*/  IMAD.U32 R3, RZ, RZ, UR5 ;  /* 0x00000005ff037e24 */ /* 0x000fca000f8e00ff */
[----:B------:R-:W2:Y:S02]  /*18210*/  LDG.E R6, desc[UR54][R2.64] ;  /* 0x0000003602067981 */ /* 0x000ea4000c1e1900 */
[----:B--2---:R-:W-:-:S05]  /*18220*/  IMAD R5, R0, R6, RZ ;  /* 0x0000000600057224 */ /* 0x004fca00078e02ff */
        /* <DEDUP_REMOVED lines=58> */
.L_x_8178:
[----:B0-----:R-:W-:-:S05]  /*185d0*/  LOP3.LUT R3, RZ, R4, RZ, 0x33, !PT ;  /* 0x00000004ff037212 */ /* 0x001fca00078e33ff */
[----:B------:R-:W-:-:S05]  /*185e0*/  IMAD.IADD R0, R0, 0x1, R3 ;  /* 0x0000000100007824 */ /* 0x000fca00078e0203 */
[----:B------:R3:W-:Y:S01]  /*185f0*/  STL [R1+0x14], R0 ;  /* 0x0000140001007387 */ /* 0x0007e20000100800 */
[----:B------:R-:W-:Y:S05]  /*18600*/  BRA `(.L_x_8179) ;  /* 0x0000000000107947 */ /* 0x000fea0003800000 */
.L_x_8174:
[----:B------:R0:W-:Y:S01]  /*18610*/  STL [R1+0x10], R4 ;  /* 0x0000100401007387 */ /* 0x0001e20000100800 */
[----:B------:R-:W-:-:S03]  /*18620*/  ULDC UR42, c[0x0][0xc3c] ;  /* 0x00030f00002a7ab9 */ /* 0x000fc60000000800 */
[----:B------:R0:W-:Y:S04]  /*18630*/  STL [R1+0x14], RZ ;  /* 0x000014ff01007387 */ /* 0x0001e80000100800 */
[----:B------:R0:W-:Y:S02]  /*18640*/  STL [R1+0x18], RZ ;  /* 0x000018ff01007387 */ /* 0x0001e40000100800 */
.L_x_8179:
[----:B------:R-:W4:Y:S04]  /*18650*/  LDL R3, [R1+0x14] ;  /* 0x0000140001037983 */ /* 0x000f280000100800 */
[----:B--2---:R-:W2:Y:S04]  /*18660*/  LDL R2, [R1+0x18] ;  /* 0x0000180001027983 */ /* 0x004ea80000100800 */
[----:B0-----:R-:W5:Y:S01]  /*18670*/  LDL R4, [R1+0x10] ;  /* 0x0000100001047983 */ /* 0x001f620000100800 */
[----:B---3--:R-:W0:Y:S02]  /*18680*/  S2R R0, SR_TID.X ;  /* 0x0000000000007919 */ /* 0x008e240000002100 */
[----:B0-----:R-:W-:Y:S01]  /*18690*/  LOP3.LUT R0, R0, 0x1f, RZ, 0xc0, !PT ;  /* 0x0000001f00007812 */ /* 0x001fe200078ec0ff */
[----:B------:R-:W-:Y:S03]  /*186a0*/  BAR.SYNC.DEFER_BLOCKING 0x4, 0x180 ;  /* 0x0106000000007b1d */ /* 0x000fe60000010000 */
[----:B------:R-:W-:-:S13]  /*186b0*/  ISETP.NE.AND P0, PT, R0, RZ, PT ;  /* 0x000000ff0000720c */ /* 0x000fda0003f05270 */
[----:B------:R-:W-:Y:S01]  /*186c0*/  @!P0 MOV R0, 0x400 ;  /* 0x0000040000008802 */ /* 0x000fe20000000f00 */
[----:B----4-:R-:W-:Y:S02]  /*186d0*/  IMAD.MOV.U32 R5, RZ, RZ, R3 ;  /* 0x000000ffff057224 */ /* 0x010fe400078e0003 */
[----:B------:R-:W0:Y:S01]  /*186e0*/  @!P0 S2R R3, SR_CgaCtaId ;  /* 0x0000000000038919 */ /* 0x000e220000008800 */
[----:B--2---:R-:W-:Y:S01]  /*186f0*/  IMAD.MOV.U32 R6, RZ, RZ, R2 ;  /* 0x000000ffff067224 */ /* 0x004fe200078e0002 */
[----:B0-----:R-:W-:Y:S01]  /*18700*/  @!P0 LEA R17, R3, R0, 0x18 ;  /* 0x0000000003118211 */ /* 0x001fe200078ec0ff */
[----:B------:R-:W-:-:S04]  /*18710*/  IMAD.U32 R0, RZ, RZ, UR42 ;  /* 0x0000002aff007e24 */ /* 0x000fc8000f8e00ff */
[----:B------:R-:W-:-:S05]  /*18720*/  @!P0 IMAD.MOV.U32 R7, RZ, RZ, R0 ;  /* 0x000000ffff078224 */ /* 0x000fca00078e0000 */
[----:B-----5:R0:W-:Y:S01]  /*18730*/  @!P0 STS.128 [R17+0x2e8d0], R4 ;  /* 0x02e8d00411008388 */ /* 0x0201e20000000c00 */
[----:B------:R-:W-:Y:S06]  /*18740*/  BAR.ARV 0x5, 0x180 ;  /* 0x0146000000007b1d */ /* 0x000fec0000002000 */
.L_x_8172:
[----:B------:R-:W-:Y:S02]  /*18750*/  ULDC UR4, c[0x0][0xc3c] ;  /* 0x00030f0000047ab9 */ /* 0x000fe40000000800 */
[----:B------:R-:W-:-:S06]  /*18760*/  UISETP.GE.AND UP0, UPT, UR42, UR4, UPT ;  /* 0x000000042a00728c */ /* 0x000fcc000bf06270 */
[----:B------:R-:W-:-:S13]  /*18770*/  PLOP3.LUT P0, PT, PT, PT, UP0, 0x80, 0x0 ;  /* 0x000000000000781c */ /* 0x000fda0003f0f008 */
[----:B------:R-:W-:Y:S05]  /*18780*/  @!P0 BRA `(.L_x_8180) ;  /* 0xffffffb000608947 */ /* 0x000fea000383ffff */
.L_x_8112:
[----:B------:R-:W3:Y:S01]  /*18790*/  LDL.LU R0, [R1+0x34] ;  /* 0x0000340001007983 */ /* 0x000ee20000300800 */
[----:B------:R-:W-:Y:S01]  /*187a0*/  BSSY B0, `(.L_x_8181) ;  /* 0x000000b000007945 */ /* 0x000fe20003800000 */
[----:B012---:R-:W0:Y:S01]  /*187b0*/  S2R R5, SR_CgaCtaId ;  /* 0x0000000000057919 */ /* 0x007e220000008800 */
[----:B---3--:R-:W-:-:S05]  /*187c0*/  VIADD R0, R0, 0x1 ;  /* 0x0000000100007836 */ /* 0x008fca0000000000 */
        /* <DEDUP_REMOVED lines=8> */
.L_x_8229:
[----:B------:R-:W-:Y:S05]  /*18850*/  BSYNC B0 ;  /* 0x0000000000007941 */ /* 0x000fea0003800000 */
.L_x_8181:
[----:B------:R-:W-:-:S03]  /*18860*/  UMOV UR4, 0xffffffff ;  /* 0xffffffff00047882 */ /* 0x000fc60000000000 */
[----:B------:R-:W-:Y:S05]  /*18870*/  BRA.DIV UR4, `(.L_x_8183) ;  /* 0x00000016042c7947 */ /* 0x000fea000b800000 */
[----:B------:R-:W1:Y:S02]  /*18880*/  S2R R2, SR_TID.X ;  /* 0x0000000000027919 */ /* 0x000e640000002100 */
[----:B-1----:R-:W-:-:S04]  /*18890*/  SHF.R.U32.HI R2, RZ, 0x5, R2 ;  /* 0x00000005ff027819 */ /* 0x002fc80000011602 */
[----:B------:R-:W-:-:S05]  /*188a0*/  LOP3.LUT R2, R2, 0x3, RZ, 0xc0, !PT ;  /* 0x0000000302027812 */ /* 0x000fca00078ec0ff */
[----:B------:R1:W2:Y:S02]  /*188b0*/  SHFL.IDX PT, R14, R2, RZ, 0x1f ;  /* 0x00001fff020e7589 */ /* 0x0002a400000e0000 */
.L_x_8232:
[----:B--2---:R-:W-:Y:S01]  /*188c0*/  ISETP.NE.AND P0, PT, R14, RZ, PT ;  /* 0x000000ff0e00720c */ /* 0x004fe20003f05270 */
[----:B------:R-:W-:-:S12]  /*188d0*/  BSSY B0, `(.L_x_8184) ;  /* 0x000002e000007945 */ /* 0x000fd80003800000 */
[----:B------:R-:W-:Y:S05]  /*188e0*/  @P0 BRA `(.L_x_8185) ;  /* 0x0000000000b00947 */ /* 0x000fea0003800000 */
[----:B------:R-:W-:-:S03]  /*188f0*/  UMOV UR4, 0xffffffff ;  /* 0xffffffff00047882 */ /* 0x000fc60000000000 */
[----:B------:R-:W-:Y:S05]  /*18900*/  BRA.DIV UR4, `(.L_x_8186) ;  /* 0x00000016043c7947 */ /* 0x000fea000b800000 */
[----:B------:R-:W-:-:S13]  /*18910*/  ELECT P6, URZ, PT ;  /* 0x00000000003f782f */ /* 0x000fda00038c0000 */
.L_x_8235:
[----:B------:R-:W-:Y:S05]  /*18920*/  @!P6 BRA `(.L_x_8185) ;  /* 0x0000000000a0e947 */ /* 0x000fea0003800000 */
[----:B------:R-:W-:-:S06]  /*18930*/  ULOP3.LUT UR4, UR38, 0x2, URZ, 0xfc, !UPT ;  /* 0x0000000226047892 */ /* 0x000fcc000f8efc3f */
[----:B-1----:R-:W-:-:S05]  /*18940*/  IMAD.U32 R2, RZ, RZ, UR4 ;  /* 0x00000004ff027e24 */ /* 0x002fca000f8e00ff */
[----:B------:R-:W-:-:S13]  /*18950*/  ISETP.NE.AND P0, PT, R2, 0x3, PT ;  /* 0x000000030200780c */ /* 0x000fda0003f05270 */
[----:B------:R-:W-:Y:S05]  /*18960*/  @!P0 BRA `(.L_x_8187) ;  /* 0x0000000000048947 */ /* 0x000fea0003800000 */
[----:B------:R-:W-:Y:S01]  /*18970*/  BPT.TRAP 0x1 ;  /* 0x000000040000795c */ /* 0x000fe20000300000 */
.L_x_8187:
        /* <DEDUP_REMOVED lines=14> */
.L_x_8236:
[----:B------:R-:W1:Y:S02]  /*18a60*/  SYNCS.PHASECHK.TRANS64.TRYWAIT P1, [R7+URZ], R2 ;  /* 0x00000002070075a7 */ /* 0x000e64000802017f */
[----:B-1----:R-:W-:Y:S05]  /*18a70*/  @!P1 BRA `(.L_x_8189) ;  /* 0x0000001400149947 */ /* 0x002fea0003800000 */
.L_x_8237:
[----:B------:R-:W-:Y:S05]  /*18a80*/  @!P0 BRA `(.L_x_8190) ;  /* 0x0000000000048947 */ /* 0x000fea0003800000 */
[----:B------:R-:W-:Y:S01]  /*18a90*/  BPT.TRAP 0x1 ;  /* 0x000000040000795c */ /* 0x000fe20000300000 */
.L_x_8190:
[----:B------:R-:W2:Y:S02]  /*18aa0*/  LDL.LU R4, [R1] ;  /* 0x0000000001047983 */ /* 0x000ea40000300800 */
[----:B--2---:R-:W-:-:S04]  /*18ab0*/  IMAD R4, R4, 0x8, R0 ;  /* 0x0000000804047824 */ /* 0x004fc800078e0200 */
[----:B------:R-:W2:Y:S02]  /*18ac0*/  SYNCS.PHASECHK.TRANS64.TRYWAIT P1, [R4+URZ+0x2e860], R5 ;  /* 0x02e86005040075a7 */ /* 0x000ea4000802017f */
[----:B--2---:R-:W-:Y:S05]  /*18ad0*/  @!P1 BRA `(.L_x_8191) ;  /* 0x0000001400109947 */ /* 0x004fea0003800000 */
.L_x_8238:
[----:B------:R-:W-:Y:S05]  /*18ae0*/  @!P0 BRA `(.L_x_8192) ;  /* 0x0000000000048947 */ /* 0x000fea0003800000 */
[----:B------:R-:W-:Y:S01]  /*18af0*/  BPT.TRAP 0x1 ;  /* 0x000000040000795c */ /* 0x000fe20000300000 */
.L_x_8192:
[----:B------:R-:W-:-:S04]  /*18b00*/  IMAD R3, R3, 0x8, R0 ;  /* 0x0000000803037824 */ /* 0x000fc800078e0200 */
[----:B------:R-:W3:Y:S02]  /*18b10*/  SYNCS.PHASECHK.TRANS64.TRYWAIT P1, [R3+URZ+0x2e860], R2 ;  /* 0x02e86002030075a7 */ /* 0x000ee4000802017f */
[----:B---3--:R-:W-:Y:S05]  /*18b20*/  @!P1 BRA `(.L_x_8193) ;  /* 0x0000001400109947 */ /* 0x008fea0003800000 */
.L_x_8239:
[----:B------:R-:W-:Y:S05]  /*18b30*/  @!P0 BRA `(.L_x_8194) ;  /* 0x0000000000048947 */ /* 0x000fea0003800000 */
[----:B------:R-:W-:Y:S01]  /*18b40*/  BPT.TRAP 0x1 ;  /* 0x000000040000795c */ /* 0x000fe20000300000 */
.L_x_8194:
[----:B------:R-:W4:Y:S02]  /*18b50*/  SYNCS.PHASECHK.TRANS64.TRYWAIT P0, [R4+URZ+0x2e880], R5 ;  /* 0x02e88005040075a7 */ /* 0x000f24000800017f */
[----:B----4-:R-:W-:Y:S05]  /*18b60*/  @!P0 BRA `(.L_x_8195) ;  /* 0x0000001400148947 */ /* 0x010fea0003800000 */
.L_x_8196:
[----:B------:R0:W0:Y:S02]  /*18b70*/  SYNCS.PHASECHK.TRANS64.TRYWAIT P0, [R3+URZ+0x2e880], R2 ;  /* 0x02e88002030075a7 */ /* 0x000024000800017f */
[----:B0-----:R-:W-:Y:S05]  /*18b80*/  @!P0 NANOSLEEP.SYNCS 0x989680 ;  /* 0x009896800000895d */ /* 0x001fea0003900000 */
[----:B------:R-:W0:Y:S02]  /*18b90*/  @!P0 SYNCS.PHASECHK.TRANS64 P0, [R3+URZ+0x2e880], R2 ;  /* 0x02e88002030085a7 */ /* 0x000e24000800007f */
[----:B0-----:R-:W-:Y:S05]  /*18ba0*/  @!P0 BRA `(.L_x_8196) ;  /* 0xfffffffc00f08947 */ /* 0x001fea000383ffff */
.L_x_8185:
[----:B------:R-:W-:Y:S05]  /*18bb0*/  BSYNC B0 ;  /* 0x0000000000007941 */ /* 0x000fea0003800000 */
.L_x_8184:
[----:B------:R-:W-:Y:S05]  /*18bc0*/  EXIT ;  /* 0x000000000000794d */ /* 0x000fea0003800000 */
.L_x_8048:
[----:B0-----:R-:W-:-:S04]  /*18bd0*/  IMAD.U32 R3, RZ, RZ, UR41 ;  /* 0x00000029ff037e24 */ /* 0x001fc8000f8e00ff */
[----:B------:R0:W1:Y:S03]  /*18be0*/  SYNCS.PHASECHK.TRANS64.TRYWAIT P0, [R3+URZ+0x2e800], R0 ;  /* 0x02e80000030075a7 */ /* 0x000066000800017f */
[----:B-1----:R-:W-:Y:S05]  /*18bf0*/  @!P0 NANOSLEEP.SYNCS 0x989680 ;  /* 0x009896800000895d */ /* 0x002fea0003900000 */
[----:B------:R-:W1:Y:S02]  /*18c00*/  @!P0 SYNCS.PHASECHK.TRANS64 P0, [R3+URZ+0x2e800], R0 ;  /* 0x02e80000030085a7 */ /* 0x000e64000800007f */
[----:B-1----:R-:W-:Y:S05]  /*18c10*/  @!P0 BRA `(.L_x_8048) ;  /* 0xfffffffc00ec8947 */ /* 0x002fea000383ffff */
[----:B------:R-:W-:Y:S05]  /*18c20*/  BRA `(.L_x_8197) ;  /* 0xfffffe94000c7947 */ /* 0x000fea000383ffff */
.L_x_8052:
[----:B-1----:R1:W2:Y:S02]  /*18c30*/  SYNCS.PHASECHK.TRANS64.TRYWAIT P0, [R2+URZ+0x2e830], R3 ;  /* 0x02e83003020075a7 */ /* 0x0022a4000800017f */
[----:B--2---:R-:W-:Y:S05]  /*18c40*/  @!P0 NANOSLEEP.SYNCS 0x989680 ;  /* 0x009896800000895d */ /* 0x004fea0003900000 */
[----:B------:R-:W2:Y:S02]  /*18c50*/  @!P0 SYNCS.PHASECHK.TRANS64 P0, [R2+URZ+0x2e830], R3 ;  /* 0x02e83003020085a7 */ /* 0x000ea4000800007f */
[----:B--2---:R-:W-:Y:S05]  /*18c60*/  @!P0 BRA `(.L_x_8052) ;  /* 0xfffffffc00f08947 */ /* 0x004fea000383ffff */
[----:B------:R-:W-:Y:S05]  /*18c70*/  BRA `(.L_x_8051) ;  /* 0xfffffe9400287947 */ /* 0x000fea000383ffff */
.L_x_8057:
[----:B-1----:R-:W-:-:S04]  /*18c80*/  IMAD.U32 R5, RZ, RZ, UR6 ;  /* 0x00000006ff057e24 */ /* 0x002fc8000f8e00ff */
[----:B------:R1:W2:Y:S03]  /*18c90*/  SYNCS.PHASECHK.TRANS64.TRYWAIT P3, [R5+URZ+0x2e830], R0 ;  /* 0x02e83000050075a7 */ /* 0x0002a6000806017f */
[----:B--2---:R-:W-:Y:S05]  /*18ca0*/  @!P3 NANOSLEEP.SYNCS 0x989680 ;  /* 0x009896800000b95d */ /* 0x004fea0003900000 */
[----:B------:R-:W2:Y:S02]  /*18cb0*/  @!P3 SYNCS.PHASECHK.TRANS64 P3, [R5+URZ+0x2e830], R0 ;  /* 0x02e830000500b5a7 */ /* 0x000ea4000806007f */
[----:B--2---:R-:W-:Y:S05]  /*18cc0*/  @!P3 BRA `(.L_x_8057) ;  /* 0xfffffffc00ecb947 */ /* 0x004fea000383ffff */
[----:B------:R-:W-:Y:S05]  /*18cd0*/  BRA `(.L_x_8054) ;  /* 0xfffffed400547947 */ /* 0x000fea000383ffff */
.L_x_8061:
[----:B-1----:R-:W-:-:S04]  /*18ce0*/  IMAD.U32 R5, RZ, RZ, UR6 ;  /* 0x00000006ff057e24 */ /* 0x002fc8000f8e00ff */
[----:B------:R1:W2:Y:S03]  /*18cf0*/  SYNCS.PHASECHK.TRANS64.TRYWAIT P3, [R5+URZ+0x2e850], R0 ;  /* 0x02e85000050075a7 */ /* 0x0002a6000806017f */
[----:B--2---:R-:W-:Y:S05]  /*18d00*/  @!P3 NANOSLEEP.SYNCS 0x989680 ;  /* 0x009896800000b95d */ /* 0x004fea0003900000 */
[----:B------:R-:W2:Y:S02]  /*18d10*/  @!P3 SYNCS.PHASECHK.TRANS64 P3, [R5+URZ+0x2e850], R0 ;  /* 0x02e850000500b5a7 */ /* 0x000ea4000806007f */
[----:B--2---:R-:W-:Y:S05]  /*18d20*/  @!P3 BRA `(.L_x_8061) ;  /* 0xfffffffc00ecb947 */ /* 0x004fea000383ffff */
[----:B------:R-:W-:Y:S05]  /*18d30*/  BRA `(.L_x_8058) ;  /* 0xfffffee000547947 */ /* 0x000fea000383ffff */
.L_x_8068:
[----:B-1----:R-:W-:-:S04]  /*18d40*/  IMAD.U32 R5, RZ, RZ, UR6 ;  /* 0x00000006ff057e24 */ /* 0x002fc8000f8e00ff */
[----:B------:R1:W2:Y:S03]  /*18d50*/  SYNCS.PHASECHK.TRANS64.TRYWAIT P2, [R5+URZ+0x2e830], R0 ;  /* 0x02e83000050075a7 */ /* 0x0002a6000804017f */
[----:B--2---:R-:W-:Y:S05]  /*18d60*/  @!P2 NANOSLEEP.SYNCS 0x989680 ;  /* 0x009896800000a95d */ /* 0x004fea0003900000 */
[----:B------:R-:W2:Y:S02]  /*18d70*/  @!P2 SYNCS.PHASECHK.TRANS64 P2, [R5+URZ+0x2e830], R0 ;  /* 0x02e830000500a5a7 */ /* 0x000ea4000804007f */
[----:B--2---:R-:W-:Y:S05]  /*18d80*/  @!P2 BRA `(.L_x_8068) ;  /* 0xfffffffc00eca947 */ /* 0x004fea000383ffff */
[----:B------:R-:W-:Y:S05]  /*18d90*/  BRA `(.L_x_8065) ;  /* 0xffffff18009c7947 */ /* 0x000fea000383ffff */
.L_x_8072:
[----:B-1----:R-:W-:-:S04]  /*18da0*/  IMAD.U32 R5, RZ, RZ, UR6 ;  /* 0x00000006ff057e24 */ /* 0x002fc8000f8e00ff */
[----:B------:R1:W2:Y:S03]  /*18db0*/  SYNCS.PHASECHK.TRANS64.TRYWAIT P2, [R5+URZ+0x2e850], R0 ;  /* 0x02e85000050075a7 */ /* 0x0002a6000804017f */
[----:B--2---:R-:W-:Y:S05]  /*18dc0*/  @!P2 NANOSLEEP.SYNCS 0x989680 ;  /* 0x009896800000a95d */ /* 0x004fea0003900000 */
[----:B------:R-:W2:Y:S02]  /*18dd0*/  @!P2 SYNCS.PHASECHK.TRANS64 P2, [R5+URZ+0x2e850], R0 ;  /* 0x02e850000500a5a7 */ /* 0x000ea4000804007f */
[----:B--2---:R-:W-:Y:S05]  /*18de0*/  @!P2 BRA `(.L_x_8072) ;  /* 0xfffffffc00eca947 */ /* 0x004fea000383ffff */
[----:B------:R-:W-:Y:S05]  /*18df0*/  BRA `(.L_x_8069) ;  /* 0xffffff2400907947 */ /* 0x000fea000383ffff */
.L_x_8078:
[----:B-1----:R-:W-:-:S04]  /*18e00*/  IMAD.U32 R7, RZ, RZ, UR5 ;  /* 0x00000005ff077e24 */ /* 0x002fc8000f8e00ff */
[----:B------:R1:W2:Y:S03]  /*18e10*/  SYNCS.PHASECHK.TRANS64.TRYWAIT P0, [R7+URZ+0x2e850], R4 ;  /* 0x02e85004070075a7 */ /* 0x0002a6000800017f */
[----:B--2---:R-:W-:Y:S05]  /*18e20*/  @!P0 NANOSLEEP.SYNCS 0x989680 ;  /* 0x009896800000895d */ /* 0x004fea0003900000 */
[----:B------:R-:W2:Y:S02]  /*18e30*/  @!P0 SYNCS.PHASECHK.TRANS64 P0, [R7+URZ+0x2e850], R4 ;  /* 0x02e85004070085a7 */ /* 0x000ea4000800007f */
[----:B--2---:R-:W-:Y:S05]  /*18e40*/  @!P0 BRA `(.L_x_8078) ;  /* 0xfffffffc00ec8947 */ /* 0x004fea000383ffff */
[----:B------:R-:W-:Y:S05]  /*18e50*/  BRA `(.L_x_8077) ;  /* 0xffffff4c00d07947 */ /* 0x000fea000383ffff */
.L_x_8128:
[----:B------:R-:W-:Y:S02]  /*18e60*/  IMAD.MOV.U32 R13, RZ, RZ, R0 ;  /* 0x000000ffff0d7224 */ /* 0x000fe400078e0000 */
[----:B------:R-:W-:Y:S02]  /*18e70*/  IMAD.MOV.U32 R12, RZ, RZ, RZ ;  /* 0x000000ffff0c7224 */ /* 0x000fe400078e00ff */
[----:B------:R-:W-:Y:S02]  /*18e80*/  IMAD.MOV.U32 R11, RZ, RZ, 0x1f ;  /* 0x0000001fff0b7424 */ /* 0x000fe400078e00ff */
[----:B------:R-:W-:-:S07]  /*18e90*/  IMAD.MOV.U32 R15, RZ, RZ, -0x1 ;  /* 0xffffffffff0f7424 */ /* 0x000fce00078e00ff */
[----:B01-3--:R-:W-:Y:S05]  /*18ea0*/  WARPSYNC.COLLECTIVE R15, `(.L_x_8198) ;  /* 0x000000000f087348 */ /* 0x00bfea0003c00000 */
[----:B------:R2:W4:Y:S02]  /*18eb0*/  SHFL.IDX P6, R14, R13, R12, R11 ;  /* 0x0000000c0d0e7389 */ /* 0x00052400000c000b */
[----:B01234-:R-:W-:Y:S01]  /*18ec0*/  ENDCOLLECTIVE ;  /* 0x000000000000791b */ /* 0x01ffe20003800000 */
.L_x_8198:
[----:B------:R-:W-:Y:S05]  /*18ed0*/  BRA `(.L_x_8199) ;  /* 0xffffffb800d47947 */ /* 0x000fea000383ffff */
.L_x_8130:
[----:B------:R-:W-:Y:S01]  /*18ee0*/  BSSY B0, `(.L_x_8200) ;  /* 0x0000006000007945 */ /* 0x000fe20003800000 */
[----:B------:R-:W-:-:S07]  /*18ef0*/  IMAD.MOV.U32 R15, RZ, RZ, -0x1 ;  /* 0xffffffffff0f7424 */ /* 0x000fce00078e00ff */
[----:B01-3--:R-:W-:Y:S05]  /*18f00*/  WARPSYNC.COLLECTIVE R15, `(.L_x_8201) ;  /* 0x000000000f0c7348 */ /* 0x00bfea0003c00000 */
[----:B------:R-:W-:Y:S02]  /*18f10*/  ELECT P6, UR62, PT ;  /* 0x00000000003e782f */ /* 0x000fe400038c0000 */
[----:B------:R-:W-:Y:S01]  /*18f20*/  MOV R14, UR62 ;  /* 0x0000003e000e7c02 */ /* 0x000fe20008000f00 */
[----:B01-3--:R-:W-:Y:S10]  /*18f30*/  ENDCOLLECTIVE ;  /* 0x000000000000791b */ /* 0x00bff40003800000 */
.L_x_8201:
[----:B------:R-:W-:Y:S05]  /*18f40*/  BSYNC B0 ;  /* 0x0000000000007941 */ /* 0x000fea0003800000 */
.L_x_8200:
[----:B------:R-:W-:Y:S05]  /*18f50*/  BRA `(.L_x_8202) ;  /* 0xffffffb800dc7947 */ /* 0x000fea000383ffff */
.L_x_8132:
[----:B0-----:R0:W2:Y:S02]  /*18f60*/  SYNCS.PHASECHK.TRANS64.TRYWAIT P0, [R4+URZ+0x2e880], R3 ;  /* 0x02e88003040075a7 */ /* 0x0010a4000800017f */
[----:B--2---:R-:W-:Y:S05]  /*18f70*/  @!P0 NANOSLEEP.SYNCS 0x989680 ;  /* 0x009896800000895d */ /* 0x004fea0003900000 */
[----:B------:R-:W2:Y:S02]  /*18f80*/  @!P0 SYNCS.PHASECHK.TRANS64 P0, [R4+URZ+0x2e880], R3 ;  /* 0x02e88003040085a7 */ /* 0x000ea4000800007f */
[----:B--2---:R-:W-:Y:S05]  /*18f90*/  @!P0 BRA `(.L_x_8132) ;  /* 0xfffffffc00f08947 */ /* 0x004fea000383ffff */
[----:B------:R-:W-:Y:S05]  /*18fa0*/  BRA `(.L_x_8203) ;  /* 0xffffffbc00407947 */ /* 0x000fea000383ffff */
.L_x_8134:
[----:B--2---:R2:W3:Y:S02]  /*18fb0*/  SYNCS.PHASECHK.TRANS64.TRYWAIT P0, [R4+URZ+0x2e840], R3 ;  /* 0x02e84003040075a7 */ /* 0x0044e4000800017f */
[----:B---3--:R-:W-:Y:S05]  /*18fc0*/  @!P0 NANOSLEEP.SYNCS 0x989680 ;  /* 0x009896800000895d */ /* 0x008fea0003900000 */
[----:B------:R-:W3:Y:S02]  /*18fd0*/  @!P0 SYNCS.PHASECHK.TRANS64 P0, [R4+URZ+0x2e840], R3 ;  /* 0x02e84003040085a7 */ /* 0x000ee4000800007f */
[----:B---3--:R-:W-:Y:S05]  /*18fe0*/  @!P0 BRA `(.L_x_8134) ;  /* 0xfffffffc00f08947 */ /* 0x008fea000383ffff */
[----:B------:R-:W-:Y:S05]  /*18ff0*/  BRA `(.L_x_8204) ;  /* 0xffffffbc00947947 */ /* 0x000fea000383ffff */
.L_x_8138:
        /* <DEDUP_REMOVED lines=11> */
.L_x_8205:
[C---:B------:R-:W-:Y:S01]  /*190b0*/  VIADD R5, R4.reuse, 0x10 ;  /* 0x0000001004057836 */ /* 0x040fe20000000000 */
[C---:B------:R-:W-:Y:S01]  /*190c0*/  ISETP.GE.AND P1, PT, R4.reuse, R3, PT ;  /* 0x000000030400720c */ /* 0x040fe20003f26270 */
[----:B------:R-:W-:Y:S02]  /*190d0*/  VIADD R8, R4, 0x60 ;  /* 0x0000006004087836 */ /* 0x000fe40000000000 */
[----:B------:R-:W-:Y:S02]  /*190e0*/  IMAD.MOV.U32 R13, RZ, RZ, R2 ;  /* 0x000000ffff0d7224 */ /* 0x000fe400078e0002 */
[----:B------:R-:W-:-:S08]  /*190f0*/  IMAD.MOV.U32 R6, RZ, RZ, R14 ;  /* 0x000000ffff067224 */ /* 0x000fd000078e000e */
[----:B------:R-:W-:Y:S05]  /*19100*/  WARPSYNC.COLLECTIVE R15, `(.L_x_8206) ;  /* 0x000000000f087348 */ /* 0x000fea0003c00000 */
[----:B------:R0:W1:Y:S02]  /*19110*/  SHFL.IDX P6, R14, R13, R12, R11 ;  /* 0x0000000c0d0e7389 */ /* 0x00006400000c000b */
[----:B01----:R-:W-:Y:S01]  /*19120*/  ENDCOLLECTIVE ;  /* 0x000000000000791b */ /* 0x003fe20003800000 */
.L_x_8206:
[----:B------:R-:W-:Y:S02]  /*19130*/  IMAD.MOV.U32 R13, RZ, RZ, R0 ;  /* 0x000000ffff0d7224 */ /* 0x000fe400078e0000 */
[----:B------:R-:W-:Y:S02]  /*19140*/  IMAD.MOV.U32 R12, RZ, RZ, 0x1 ;  /* 0x00000001ff0c7424 */ /* 0x000fe400078e00ff */
[----:B------:R-:W-:-:S07]  /*19150*/  IMAD.MOV.U32 R7, RZ, RZ, R14 ;  /* 0x000000ffff077224 */ /* 0x000fce00078e000e */
[----:B------:R-:W-:Y:S05]  /*19160*/  WARPSYNC.COLLECTIVE R15, `(.L_x_8207) ;  /* 0x000000000f087348 */ /* 0x000fea0003c00000 */
[----:B------:R0:W1:Y:S02]  /*19170*/  SHFL.IDX P6, R14, R13, R12, R11 ;  /* 0x0000000c0d0e7389 */ /* 0x00006400000c000b */
[----:B01----:R-:W-:Y:S01]  /*19180*/  ENDCOLLECTIVE ;  /* 0x000000000000791b */ /* 0x003fe20003800000 */
.L_x_8207:
        /* <DEDUP_REMOVED lines=16> */
.L_x_8208:
[----:B------:R-:W-:Y:S02]  /*19290*/  IMAD.MOV.U32 R13, RZ, RZ, R0 ;  /* 0x000000ffff0d7224 */ /* 0x000fe400078e0000 */
[----:B------:R-:W-:Y:S02]  /*192a0*/  IMAD.MOV.U32 R12, RZ, RZ, 0x2 ;  /* 0x00000002ff0c7424 */ /* 0x000fe400078e00ff */
[----:B------:R-:W-:-:S07]  /*192b0*/  IMAD.MOV.U32 R7, RZ, RZ, R14 ;  /* 0x000000ffff077224 */ /* 0x000fce00078e000e */
[----:B------:R-:W-:Y:S05]  /*192c0*/  WARPSYNC.COLLECTIVE R15, `(.L_x_8209) ;  /* 0x000000000f087348 */ /* 0x000fea0003c00000 */
[----:B------:R0:W1:Y:S02]  /*192d0*/  SHFL.IDX P6, R14, R13, R12, R11 ;  /* 0x0000000c0d0e7389 */ /* 0x00006400000c000b */
[----:B01----:R-:W-:Y:S01]  /*192e0*/  ENDCOLLECTIVE ;  /* 0x000000000000791b */ /* 0x003fe20003800000 */
.L_x_8209:
        /* <DEDUP_REMOVED lines=16> */
.L_x_8210:
[----:B------:R-:W-:Y:S02]  /*193f0*/  IMAD.MOV.U32 R13, RZ, RZ, R0 ;  /* 0x000000ffff0d7224 */ /* 0x000fe400078e0000 */
[----:B------:R-:W-:Y:S02]  /*19400*/  IMAD.MOV.U32 R12, RZ, RZ, 0x3 ;  /* 0x00000003ff0c7424 */ /* 0x000fe400078e00ff */
[----:B------:R-:W-:-:S07]  /*19410*/  IMAD.MOV.U32 R7, RZ, RZ, R14 ;  /* 0x000000ffff077224 */ /* 0x000fce00078e000e */
[----:B------:R-:W-:Y:S05]  /*19420*/  WARPSYNC.COLLECTIVE R15, `(.L_x_8211) ;  /* 0x000000000f087348 */ /* 0x000fea0003c00000 */
[----:B------:R0:W1:Y:S02]  /*19430*/  SHFL.IDX P6, R14, R13, R12, R11 ;  /* 0x0000000c0d0e7389 */ /* 0x00006400000c000b */
[----:B01----:R-:W-:Y:S01]  /*19440*/  ENDCOLLECTIVE ;  /* 0x000000000000791b */ /* 0x003fe20003800000 */
.L_x_8211:
        /* <DEDUP_REMOVED lines=16> */
.L_x_8212:
[----:B------:R-:W-:Y:S02]  /*19550*/  IMAD.MOV.U32 R13, RZ, RZ, R0 ;  /* 0x000000ffff0d7224 */ /* 0x000fe400078e0000 */
[----:B------:R-:W-:Y:S02]  /*19560*/  IMAD.MOV.U32 R12, RZ, RZ, 0x4 ;  /* 0x00000004ff0c7424 */ /* 0x000fe400078e00ff */
[----:B------:R-:W-:-:S07]  /*19570*/  IMAD.MOV.U32 R7, RZ, RZ, R14 ;  /* 0x000000ffff077224 */ /* 0x000fce00078e000e */
[----:B------:R-:W-:Y:S05]  /*19580*/  WARPSYNC.COLLECTIVE R15, `(.L_x_8213) ;  /* 0x000000000f087348 */ /* 0x000fea0003c00000 */
[----:B------:R0:W1:Y:S02]  /*19590*/  SHFL.IDX P6, R14, R13, R12, R11 ;  /* 0x0000000c0d0e7389 */ /* 0x00006400000c000b */
[----:B01----:R-:W-:Y:S01]  /*195a0*/  ENDCOLLECTIVE ;  /* 0x000000000000791b */ /* 0x003fe20003800000 */
.L_x_8213:
        /* <DEDUP_REMOVED lines=16> */
.L_x_8214:
[----:B------:R-:W-:Y:S02]  /*196b0*/  IMAD.MOV.U32 R13, RZ, RZ, R0 ;  /* 0x000000ffff0d7224 */ /* 0x000fe400078e0000 */
[----:B------:R-:W-:Y:S02]  /*196c0*/  IMAD.MOV.U32 R12, RZ, RZ, 0x5 ;  /* 0x00000005ff0c7424 */ /* 0x000fe400078e00ff */
[----:B------:R-:W-:-:S07]  /*196d0*/  IMAD.MOV.U32 R7, RZ, RZ, R14 ;  /* 0x000000ffff077224 */ /* 0x000fce00078e000e */
[----:B------:R-:W-:Y:S05]  /*196e0*/  WARPSYNC.COLLECTIVE R15, `(.L_x_8215) ;  /* 0x000000000f087348 */ /* 0x000fea0003c00000 */
[----:B------:R0:W1:Y:S02]  /*196f0*/  SHFL.IDX P6, R14, R13, R12, R11 ;  /* 0x0000000c0d0e7389 */ /* 0x00006400000c000b */
[----:B01----:R-:W-:Y:S01]  /*19700*/  ENDCOLLECTIVE ;  /* 0x000000000000791b */ /* 0x003fe20003800000 */
.L_x_8215:
        /* <DEDUP_REMOVED lines=15> */
.L_x_8216:
[----:B------:R-:W-:Y:S02]  /*19800*/  IMAD.MOV.U32 R13, RZ, RZ, R0 ;  /* 0x000000ffff0d7224 */ /* 0x000fe400078e0000 */
[----:B------:R-:W-:Y:S02]  /*19810*/  IMAD.MOV.U32 R12, RZ, RZ, 0x6 ;  /* 0x00000006ff0c7424 */ /* 0x000fe400078e00ff */
[----:B------:R-:W-:-:S07]  /*19820*/  IMAD.MOV.U32 R7, RZ, RZ, R14 ;  /* 0x000000ffff077224 */ /* 0x000fce00078e000e */
[----:B------:R-:W-:Y:S05]  /*19830*/  WARPSYNC.COLLECTIVE R15, `(.L_x_8217) ;  /* 0x000000000f087348 */ /* 0x000fea0003c00000 */
[----:B------:R0:W1:Y:S02]  /*19840*/  SHFL.IDX P6, R14, R13, R12, R11 ;  /* 0x0000000c0d0e7389 */ /* 0x00006400000c000b */
[----:B01----:R-:W-:Y:S01]  /*19850*/  ENDCOLLECTIVE ;  /* 0x000000000000791b */ /* 0x003fe20003800000 */
.L_x_8217:
        /* <DEDUP_REMOVED lines=15> */
.L_x_8218:
[----:B------:R-:W-:Y:S02]  /*19950*/  IMAD.MOV.U32 R13, RZ, RZ, R0 ;  /* 0x000000ffff0d7224 */ /* 0x000fe400078e0000 */
[----:B------:R-:W-:Y:S02]  /*19960*/  IMAD.MOV.U32 R12, RZ, RZ, 0x7 ;  /* 0x00000007ff0c7424 */ /* 0x000fe400078e00ff */
[----:B------:R-:W-:-:S07]  /*19970*/  IMAD.MOV.U32 R7, RZ, RZ, R14 ;  /* 0x000000ffff077224 */ /* 0x000fce00078e000e */
[----:B------:R-:W-:Y:S05]  /*19980*/  WARPSYNC.COLLECTIVE R15, `(.L_x_8219) ;  /* 0x000000000f087348 */ /* 0x000fea0003c00000 */
[----:B------:R0:W1:Y:S02]  /*19990*/  SHFL.IDX P6, R14, R13, R12, R11 ;  /* 0x0000000c0d0e7389 */ /* 0x00006400000c000b */
[----:B01----:R-:W-:Y:S01]  /*199a0*/  ENDCOLLECTIVE ;  /* 0x000000000000791b */ /* 0x003fe20003800000 */
.L_x_8219:
        /* <DEDUP_REMOVED lines=10> */
.L_x_8220:
[----:B------:R-:W-:Y:S01]  /*19a50*/  @!PT LDS RZ, [RZ] ;  /* 0x00000000fffff984 */ /* 0x000fe20000000800 */
[----:B------:R-:W-:Y:S01]  /*19a60*/  @!PT LDS RZ, [RZ] ;  /* 0x00000000fffff984 */ /* 0x000fe20000000800 */
[----:B------:R-:W-:Y:S01]  /*19a70*/  @!PT LDS RZ, [RZ] ;  /* 0x00000000fffff984 */ /* 0x000fe20000000800 */
[----:B------:R3:W-:Y:S01]  /*19a80*/  @!P1 LDGSTS.E.BYPASS.LTC128B.128 [R9+0x1f400], desc[UR54][R6.64], !P0 ;  /* 0x1f40000006099fae */ /* 0x0007e2000c101d76 */
[----:B------:R-:W-:Y:S01]  /*19a90*/  IMAD.MOV.U32 R2, RZ, RZ, R14 ;  /* 0x000000ffff027224 */ /* 0x000fe200078e000e */
[----:B------:R-:W-:Y:S06]  /*19aa0*/  BRA `(.L_x_8221) ;  /* 0xffffffbc00d07947 */ /* 0x000fec000383ffff */
.L_x_8141:
[----:B0-----:R0:W2:Y:S02]  /*19ab0*/  SYNCS.PHASECHK.TRANS64.TRYWAIT P0, [R17+URZ+0x2e820], R0 ;  /* 0x02e82000110075a7 */ /* 0x0010a4000800017f */
[----:B--2---:R-:W-:Y:S05]  /*19ac0*/  @!P0 NANOSLEEP.SYNCS 0x989680 ;  /* 0x009896800000895d */ /* 0x004fea0003900000 */
[----:B------:R-:W2:Y:S02]  /*19ad0*/  @!P0 SYNCS.PHASECHK.TRANS64 P0, [R17+URZ+0x2e820], R0 ;  /* 0x02e82000110085a7 */ /* 0x000ea4000800007f */
[----:B--2---:R-:W-:Y:S05]  /*19ae0*/  @!P0 BRA `(.L_x_8141) ;  /* 0xfffffffc00f08947 */ /* 0x004fea000383ffff */
[----:B------:R-:W-:Y:S05]  /*19af0*/  BRA `(.L_x_8222) ;  /* 0xffffffc0002c7947 */ /* 0x000fea000383ffff */
.L_x_8147:
[----:B--2---:R2:W3:Y:S02]  /*19b00*/  SYNCS.PHASECHK.TRANS64.TRYWAIT P0, [R4+URZ+0x2e880], R3 ;  /* 0x02e88003040075a7 */ /* 0x0044e4000800017f */
[----:B---3--:R-:W-:Y:S05]  /*19b10*/  @!P0 NANOSLEEP.SYNCS 0x989680 ;  /* 0x009896800000895d */ /* 0x008fea0003900000 */
[----:B------:R-:W3:Y:S02]  /*19b20*/  @!P0 SYNCS.PHASECHK.TRANS64 P0, [R4+URZ+0x2e880], R3 ;  /* 0x02e88003040085a7 */ /* 0x000ee4000800007f */
[----:B---3--:R-:W-:Y:S05]  /*19b30*/  @!P0 BRA `(.L_x_8147) ;  /* 0xfffffffc00f08947 */ /* 0x008fea000383ffff */
[----:B------:R-:W-:Y:S05]  /*19b40*/  BRA `(.L_x_8223) ;  /* 0xffffffc000e87947 */ /* 0x000fea000383ffff */
.L_x_8152:
[----:B0-----:R0:W3:Y:S02]  /*19b50*/  SYNCS.PHASECHK.TRANS64.TRYWAIT P0, [R4+URZ+0x2e840], R3 ;  /* 0x02e84003040075a7 */ /* 0x0010e4000800017f */
[----:B---3--:R-:W-:Y:S05]  /*19b60*/  @!P0 NANOSLEEP.SYNCS 0x989680 ;  /* 0x009896800000895d */ /* 0x008fea0003900000 */
[----:B------:R-:W3:Y:S02]  /*19b70*/  @!P0 SYNCS.PHASECHK.TRANS64 P0, [R4+URZ+0x2e840], R3 ;  /* 0x02e84003040085a7 */ /* 0x000ee4000800007f */
[----:B---3--:R-:W-:Y:S05]  /*19b80*/  @!P0 BRA `(.L_x_8152) ;  /* 0xfffffffc00f08947 */ /* 0x008fea000383ffff */
[----:B------:R-:W-:Y:S05]  /*19b90*/  BRA `(.L_x_8224) ;  /* 0xffffffc400687947 */ /* 0x000fea000383ffff */
.L_x_8158:
[----:B--2---:R2:W3:Y:S02]  /*19ba0*/  SYNCS.PHASECHK.TRANS64.TRYWAIT P0, [R20+URZ+0x2e870], R2 ;  /* 0x02e87002140075a7 */ /* 0x0044e4000800017f */
[----:B---3--:R-:W-:Y:S05]  /*19bb0*/  @!P0 NANOSLEEP.SYNCS 0x989680 ;  /* 0x009896800000895d */ /* 0x008fea0003900000 */
[----:B------:R-:W3:Y:S02]  /*19bc0*/  @!P0 SYNCS.PHASECHK.TRANS64 P0, [R20+URZ+0x2e870], R2 ;  /* 0x02e87002140085a7 */ /* 0x000ee4000800007f */
[----:B---3--:R-:W-:Y:S05]  /*19bd0*/  @!P0 BRA `(.L_x_8158) ;  /* 0xfffffffc00f08947 */ /* 0x008fea000383ffff */
[----:B------:R-:W-:Y:S05]  /*19be0*/  BRA `(.L_x_8225) ;  /* 0xffffffc800047947 */ /* 0x000fea000383ffff */
.L_x_8160:
[----:B--2---:R2:W3:Y:S02]  /*19bf0*/  SYNCS.PHASECHK.TRANS64.TRYWAIT P0, [R20+URZ+0x2e860], R3 ;  /* 0x02e86003140075a7 */ /* 0x0044e4000800017f */
[----:B---3--:R-:W-:Y:S05]  /*19c00*/  @!P0 NANOSLEEP.SYNCS 0x989680 ;  /* 0x009896800000895d */ /* 0x008fea0003900000 */
[----:B------:R-:W3:Y:S02]  /*19c10*/  @!P0 SYNCS.PHASECHK.TRANS64 P0, [R20+URZ+0x2e860], R3 ;  /* 0x02e86003140085a7 */ /* 0x000ee4000800007f */
[----:B---3--:R-:W-:Y:S05]  /*19c20*/  @!P0 BRA `(.L_x_8160) ;  /* 0xfffffffc00f08947 */ /* 0x008fea000383ffff */
[----:B------:R-:W-:Y:S05]  /*19c30*/  BRA `(.L_x_8226) ;  /* 0xffffffc8000c7947 */ /* 0x000fea000383ffff */
.L_x_8167:
[----:B0-----:R0:W2:Y:S02]  /*19c40*/  SYNCS.PHASECHK.TRANS64.TRYWAIT P1, [R16+URZ+0x2e870], R3 ;  /* 0x02e87003100075a7 */ /* 0x0010a4000802017f */
[----:B--2---:R-:W-:Y:S05]  /*19c50*/  @!P1 NANOSLEEP.SYNCS 0x989680 ;  /* 0x009896800000995d */ /* 0x004fea0003900000 */
[----:B------:R-:W2:Y:S02]  /*19c60*/  @!P1 SYNCS.PHASECHK.TRANS64 P1, [R16+URZ+0x2e870], R3 ;  /* 0x02e87003100095a7 */ /* 0x000ea4000802007f */
[----:B--2---:R-:W-:Y:S05]  /*19c70*/  @!P1 BRA `(.L_x_8167) ;  /* 0xfffffffc00f09947 */ /* 0x004fea000383ffff */
[----:B------:R-:W-:Y:S05]  /*19c80*/  BRA `(.L_x_8227) ;  /* 0xffffffd0009c7947 */ /* 0x000fea000383ffff */
.L_x_8169:
[----:B0-----:R0:W2:Y:S02]  /*19c90*/  SYNCS.PHASECHK.TRANS64.TRYWAIT P1, [R16+URZ+0x2e860], R3 ;  /* 0x02e86003100075a7 */ /* 0x0010a4000802017f */
[----:B--2---:R-:W-:Y:S05]  /*19ca0*/  @!P1 NANOSLEEP.SYNCS 0x989680 ;  /* 0x009896800000995d */ /* 0x004fea0003900000 */
[----:B------:R-:W2:Y:S02]  /*19cb0*/  @!P1 SYNCS.PHASECHK.TRANS64 P1, [R16+URZ+0x2e860], R3 ;  /* 0x02e86003100095a7 */ /* 0x000ea4000802007f */
[----:B--2---:R-:W-:Y:S05]  /*19cc0*/  @!P1 BRA `(.L_x_8169) ;  /* 0xfffffffc00f09947 */ /* 0x004fea000383ffff */
[----:B------:R-:W-:Y:S05]  /*19cd0*/  BRA `(.L_x_8228) ;  /* 0xffffffd000a47947 */ /* 0x000fea000383ffff */
.L_x_8182:
[----:B0-----:R0:W1:Y:S02]  /*19ce0*/  SYNCS.PHASECHK.TRANS64.TRYWAIT P0, [R0+URZ+0x2e820], R3 ;  /* 0x02e82003000075a7 */ /* 0x001064000800017f */
[----:B-1----:R-:W-:Y:S05]  /*19cf0*/  @!P0 NANOSLEEP.SYNCS 0x989680 ;  /* 0x009896800000895d */ /* 0x002fea0003900000 */
[----:B------:R-:W1:Y:S02]  /*19d00*/  @!P0 SYNCS.PHASECHK.TRANS64 P0, [R0+URZ+0x2e820], R3 ;  /* 0x02e82003000085a7 */ /* 0x000e64000800007f */
[----:B-1----:R-:W-:Y:S05]  /*19d10*/  @!P0 BRA `(.L_x_8182) ;  /* 0xfffffffc00f08947 */ /* 0x002fea000383ffff */
[----:B------:R-:W-:Y:S05]  /*19d20*/  BRA `(.L_x_8229) ;  /* 0xffffffe800c87947 */ /* 0x000fea000383ffff */
.L_x_8183:
        /* <DEDUP_REMOVED lines=11> */
.L_x_8231:
[----:B------:R-:W-:Y:S05]  /*19de0*/  BSYNC B0 ;  /* 0x0000000000007941 */ /* 0x000fea0003800000 */
.L_x_8230:
[----:B------:R-:W-:Y:S05]  /*19df0*/  BRA `(.L_x_8232) ;  /* 0xffffffe800b07947 */ /* 0x000fea000383ffff */
.L_x_8186:
[----:B------:R-:W-:Y:S01]  /*19e00*/  BSSY B1, `(.L_x_8233) ;  /* 0x0000006000017945 */ /* 0x000fe20003800000 */
[----:B------:R-:W-:-:S07]  /*19e10*/  IMAD.MOV.U32 R15, RZ, RZ, -0x1 ;  /* 0xffffffffff0f7424 */ /* 0x000fce00078e00ff */
[----:B01----:R-:W-:Y:S05]  /*19e20*/  WARPSYNC.COLLECTIVE R15, `(.L_x_8234) ;  /* 0x000000000f0c7348 */ /* 0x003fea0003c00000 */
[----:B------:R-:W-:Y:S02]  /*19e30*/  ELECT P6, UR62, PT ;  /* 0x00000000003e782f */ /* 0x000fe400038c0000 */
[----:B------:R-:W-:Y:S01]  /*19e40*/  MOV R14, UR62 ;  /* 0x0000003e000e7c02 */ /* 0x000fe20008000f00 */
[----:B01----:R-:W-:Y:S10]  /*19e50*/  ENDCOLLECTIVE ;  /* 0x000000000000791b */ /* 0x003ff40003800000 */
.L_x_8234:
[----:B------:R-:W-:Y:S05]  /*19e60*/  BSYNC B1 ;  /* 0x0000000000017941 */ /* 0x000fea0003800000 */
.L_x_8233:
[----:B------:R-:W-:Y:S05]  /*19e70*/  BRA `(.L_x_8235) ;  /* 0xffffffe800a87947 */ /* 0x000fea000383ffff */
.L_x_8188:
[----:B0-----:R0:W1:Y:S02]  /*19e80*/  SYNCS.PHASECHK.TRANS64.TRYWAIT P1, [R6+URZ], R5 ;  /* 0x00000005060075a7 */ /* 0x001064000802017f */
[----:B-1----:R-:W-:Y:S05]  /*19e90*/  @!P1 NANOSLEEP.SYNCS 0x989680 ;  /* 0x009896800000995d */ /* 0x002fea0003900000 */
[----:B------:R-:W1:Y:S02]  /*19ea0*/  @!P1 SYNCS.PHASECHK.TRANS64 P1, [R6+URZ], R5 ;  /* 0x00000005060095a7 */ /* 0x000e64000802007f */
[----:B-1----:R-:W-:Y:S05]  /*19eb0*/  @!P1 BRA `(.L_x_8188) ;  /* 0xfffffffc00f09947 */ /* 0x002fea000383ffff */
[----:B------:R-:W-:Y:S05]  /*19ec0*/  BRA `(.L_x_8236) ;  /* 0xffffffe800e47947 */ /* 0x000fea000383ffff */
.L_x_8189:
[----:B-1----:R1:W2:Y:S02]  /*19ed0*/  SYNCS.PHASECHK.TRANS64.TRYWAIT P1, [R7+URZ], R2 ;  /* 0x00000002070075a7 */ /* 0x0022a4000802017f */
[----:B--2---:R-:W-:Y:S05]  /*19ee0*/  @!P1 NANOSLEEP.SYNCS 0x989680 ;  /* 0x009896800000995d */ /* 0x004fea0003900000 */
[----:B------:R-:W2:Y:S02]  /*19ef0*/  @!P1 SYNCS.PHASECHK.TRANS64 P1, [R7+URZ], R2 ;  /* 0x00000002070095a7 */ /* 0x000ea4000802007f */
[----:B--2---:R-:W-:Y:S05]  /*19f00*/  @!P1 BRA `(.L_x_8189) ;  /* 0xfffffffc00f09947 */ /* 0x004fea000383ffff */
[----:B------:R-:W-:Y:S05]  /*19f10*/  BRA `(.L_x_8237) ;  /* 0xffffffe800d87947 */ /* 0x000fea000383ffff */
.L_x_8191:
[----:B--2---:R2:W3:Y:S02]  /*19f20*/  SYNCS.PHASECHK.TRANS64.TRYWAIT P1, [R4+URZ+0x2e860], R5 ;  /* 0x02e86005040075a7 */ /* 0x0044e4000802017f */
[----:B---3--:R-:W-:Y:S05]  /*19f30*/  @!P1 NANOSLEEP.SYNCS 0x989680 ;  /* 0x009896800000995d */ /* 0x008fea0003900000 */
[----:B------:R-:W3:Y:S02]  /*19f40*/  @!P1 SYNCS.PHASECHK.TRANS64 P1, [R4+URZ+0x2e860], R5 ;  /* 0x02e86005040095a7 */ /* 0x000ee4000802007f */
[----:B---3--:R-:W-:Y:S05]  /*19f50*/  @!P1 BRA `(.L_x_8191) ;  /* 0xfffffffc00f09947 */ /* 0x008fea000383ffff */
[----:B------:R-:W-:Y:S05]  /*19f60*/  BRA `(.L_x_8238) ;  /* 0xffffffe800dc7947 */ /* 0x000fea000383ffff */
.L_x_8193:
[----:B---3--:R3:W4:Y:S02]  /*19f70*/  SYNCS.PHASECHK.TRANS64.TRYWAIT P1, [R3+URZ+0x2e860], R2 ;  /* 0x02e86002030075a7 */ /* 0x008724000802017f */
[----:B----4-:R-:W-:Y:S05]  /*19f80*/  @!P1 NANOSLEEP.SYNCS 0x989680 ;  /* 0x009896800000995d */ /* 0x010fea0003900000 */
[----:B------:R-:W4:Y:S02]  /*19f90*/  @!P1 SYNCS.PHASECHK.TRANS64 P1, [R3+URZ+0x2e860], R2 ;  /* 0x02e86002030095a7 */ /* 0x000f24000802007f */
[----:B----4-:R-:W-:Y:S05]  /*19fa0*/  @!P1 BRA `(.L_x_8193) ;  /* 0xfffffffc00f09947 */ /* 0x010fea000383ffff */
[----:B------:R-:W-:Y:S05]  /*19fb0*/  BRA `(.L_x_8239) ;  /* 0xffffffe800dc7947 */ /* 0x000fea000383ffff */
.L_x_8195:
[----:B----4-:R4:W0:Y:S02]  /*19fc0*/  SYNCS.PHASECHK.TRANS64.TRYWAIT P0, [R4+URZ+0x2e880], R5 ;  /* 0x02e88005040075a7 */ /* 0x010824000800017f */
[----:B0-----:R-:W-:Y:S05]  /*19fd0*/  @!P0 NANOSLEEP.SYNCS 0x989680 ;  /* 0x009896800000895d */ /* 0x001fea0003900000 */
[----:B------:R-:W0:Y:S02]  /*19fe0*/  @!P0 SYNCS.PHASECHK.TRANS64 P0, [R4+URZ+0x2e880], R5 ;  /* 0x02e88005040085a7 */ /* 0x000e24000800007f */
[----:B0-----:R-:W-:Y:S05]  /*19ff0*/  @!P0 BRA `(.L_x_8195) ;  /* 0xfffffffc00f08947 */ /* 0x001fea000383ffff */
[----:B------:R-:W-:Y:S05]  /*1a000*/  BRA `(.L_x_8196) ;  /* 0xffffffe800d87947 */ /* 0x000fea000383ffff */
.L_x_8240:
        /* <DEDUP_REMOVED lines=15> */
.L_x_13283:


//--------------------- .text._ZN7cutlass13device_kernelIN5flash11enable_sm90INS1_16FlashAttnFwdSm90INS1_25CollectiveMainloopFwdSm90ILi2EN4cute5tupleIJNS5_1CILi1EEES8_S8_EEENS6_IJNS7_ILi128EEENS7_ILi224EEESA_EEELi128ENS_12float_e4m3_tEfNS_4arch4Sm90ELb1ELb0ELb0ELb1ELb0ELb1ELb0ELb1ELb1ELb1ELb1ELb0EEENS1_21CollectiveEpilogueFwdINS6_IJSA_SA_SB_EEES9_NS_10bfloat16_tESF_Li256ELb1ELb1ELb1ELb1EEENS1_36VarlenDynamicPersistentTileSchedulerILi128ELi224ELi256ELi128ELb1ELb1ELb1ELb1ELb1ELb1EEEEEEEEEvNT_6ParamsE --------------------------
	.section	.text._ZN7cutlass13device_kernelIN5flash11enable_sm90INS1_16FlashAttnFwdSm90INS1_25CollectiveMainloopFwdSm90ILi2EN4cute5tupleIJNS5_1CILi1EEES8_S8_EEENS6_IJNS7_ILi128EEENS7_ILi224EEESA_EEELi128ENS_12float_e4m3_tEfNS_4arch4Sm90ELb1ELb0ELb0ELb1ELb0ELb1ELb0ELb1ELb1ELb1ELb1ELb0EEENS1_21CollectiveEpilogueFwdINS6_IJSA_SA_SB_EEES9_NS_10bfloat16_tESF_Li256ELb1ELb1ELb1ELb1EEENS1_36VarlenDynamicPersistentTileSchedulerILi128ELi224ELi256ELi128ELb1ELb1ELb1ELb1ELb1ELb1EEEEEEEEEvNT_6ParamsE,"ax",@progbits
	.align	128
.text._ZN7cutlass13device_kernelIN5flash11enable_sm90INS1_16FlashAttnFwdSm90INS1_25CollectiveMainloopFwdSm90ILi2EN4cute5tupleIJNS5_1CILi1EEES8_S8_EEENS6_IJNS7_ILi128EEENS7_ILi224EEESA_EEELi128ENS_12float_e4m3_tEfNS_4arch4Sm90ELb1ELb0ELb0ELb1ELb0ELb1ELb0ELb1ELb1ELb1ELb1ELb0EEENS1_21CollectiveEpilogueFwdINS6_IJSA_SA_SB_EEES9_NS_10bfloat16_tESF_Li256ELb1ELb1ELb1ELb1EEENS1_36VarlenDynamicPersistentTileSchedulerILi128ELi224ELi256ELi128ELb1ELb1ELb1ELb1ELb1ELb1EEEEEEEEEvNT_6ParamsE:
        .type           _ZN7cutlass13device_kernelIN5flash11enable_sm90INS1_16FlashAttnFwdSm90INS1_25CollectiveMainloopFwdSm90ILi2EN4cute5tupleIJNS5_1CILi1EEES8_S8_EEENS6_IJNS7_ILi128EEENS7_ILi224EEESA_EEELi128ENS_12float_e4m3_tEfNS_4arch4Sm90ELb1ELb0ELb0ELb1ELb0ELb1ELb0ELb1ELb1ELb1ELb1ELb0EEENS1_21CollectiveEpilogueFwdINS6_IJSA_SA_SB_EEES9_NS_10bfloat16_tESF_Li256ELb1ELb1ELb1ELb1EEENS1_36VarlenDynamicPersistentTileSchedulerILi128ELi224ELi256ELi128ELb1ELb1ELb1ELb1ELb1ELb1EEEEEEEEEvNT_6ParamsE,@function
        .size           _ZN7cutlass13device_kernelIN5flash11enable_sm90INS1_16FlashAttnFwdSm90INS1_25CollectiveMainloopFwdSm90ILi2EN4cute5tupleIJNS5_1CILi1EEES8_S8_EEENS6_IJNS7_ILi128EEENS7_ILi224EEESA_EEELi128ENS_12float_e4m3_tEfNS_4arch4Sm90ELb1ELb0ELb0ELb1ELb0ELb1ELb0ELb1ELb1ELb1ELb1ELb0EEENS1_21CollectiveEpilogueFwdINS6_IJSA_SA_SB_EEES9_NS_10bfloat16_tESF_Li256ELb1ELb1ELb1ELb1EEENS1_36VarlenDynamicPersistentTileSchedulerILi128ELi224ELi256ELi128ELb1ELb1ELb1ELb1ELb1ELb1EEEEEEEEEvNT_6ParamsE,(.L_x_13284 - _ZN7cutlass13device_kernelIN5flash11enable_sm90INS1_16FlashAttnFwdSm90INS1_25CollectiveMainloopFwdSm90ILi2EN4cute5tupleIJNS5_1CILi1EEES8_S8_EEENS6_IJNS7_ILi128EEENS7_ILi224EEESA_EEELi128ENS_12float_e4m3_tEfNS_4arch4Sm90ELb1ELb0ELb0ELb1ELb0ELb1ELb0ELb1ELb1ELb1ELb1ELb0EEENS1_21CollectiveEpilogueFwdINS6_IJSA_SA_SB_EEES9_NS_10bfloat16_tESF_Li256ELb1ELb1ELb1ELb1EEENS1_36VarlenDynamicPersistentTileSchedulerILi128ELi224ELi256ELi128ELb1ELb1ELb1ELb1ELb1ELb1EEEEEEEEEvNT_6ParamsE)
        .other          _ZN7cutlass13device_kernelIN5flash11enable_sm90INS1_16FlashAttnFwdSm90INS1_25CollectiveMainloopFwdSm90ILi2EN4cute5tupleIJNS5_1CILi1EEES8_S8_EEENS6_IJNS7_ILi128EEENS7_ILi224EEESA_EEELi128ENS_12float_e4m3_tEfNS_4arch4Sm90ELb1ELb0ELb0ELb1ELb0ELb1ELb0ELb1ELb1ELb1ELb1ELb0EEENS1_21CollectiveEpilogueFwdINS6_IJSA_SA_SB_EEES9_NS_10bfloat16_tESF_Li256ELb1ELb1ELb1ELb1EEENS1_36VarlenDynamicPersistentTileSchedulerILi128ELi224ELi256ELi128ELb1ELb1ELb1ELb1ELb1ELb1EEEEEEEEEvNT_6ParamsE,@"STO_CUDA_ENTRY STV_DEFAULT"
_ZN7cutlass13device_kernelIN5flash11enable_sm90INS1_16FlashAttnFwdSm90INS1_25CollectiveMainloopFwdSm90ILi2EN4cute5tupleIJNS5_1CILi1EEES8_S8_EEENS6_IJNS7_ILi128EEENS7_ILi224EEESA_EEELi128ENS_12float_e4m3_tEfNS_4arch4Sm90ELb1ELb0ELb0ELb1ELb0ELb1ELb0ELb1ELb1ELb1ELb1ELb0EEENS1_21CollectiveEpilogueFwdINS6_IJSA_SA_SB_EEES9_NS_10bfloat16_tESF_Li256ELb1ELb1ELb1ELb1EEENS1_36VarlenDynamicPersistentTileSchedulerILi128ELi224ELi256ELi128ELb1ELb1ELb1ELb1ELb1ELb1EEEEEEEEEvNT_6ParamsE:
        /* <DEDUP_REMOVED lines=24> */
.L_x_8242:
[----:B------:R-:W-:Y:S05]  /*0180*/  BSYNC B0 ;  /* 0x0000000000007941 */ /* 0x000fea0003800000 */
.L_x_8241:
        /* <DEDUP_REMOVED lines=41> */
.L_x_8243:
        /* <DEDUP_REMOVED lines=22> */
.L_x_8244:
        /* <DEDUP_REMOVED lines=18> */
.L_x_8245:
        /* <DEDUP_REMOVED lines=22> */
.L_x_8246:
        /* <DEDUP_REMOVED lines=22> */
.L_x_8247:
[----:B------:R-:W-:Y:S01]  /*0960*/  PLOP3.LUT P0, PT, PT, PT, UP0, 0x80, 0x0 ;  /* 0x000000000000781c */ /* 0x000fe20003f0f008 */
[----:B------:R-:W-:Y:S01]  /*0970*/  UMOV UR60, 0x1 ;  /* 0x00000001003c7882 */ /* 0x000fe20000000000 */
[----:B------:R-:W-:Y:S01]  /*0980*/  NOP ;  /* 0x0000000000007918 */ /* 0x000fe20000000000 */
[----:B------:R-:W-:Y:S01]  /*0990*/  USEL UR60, UR60, 0x2, !UP0 ;  /* 0x000000023c3c7887 */ /* 0x000fe2000c000000 */
[----:B------:R-:W-:Y:S01]  /*09a0*/  BSSY B8, `(.L_x_8248) ;  /* 0x0002cbc000087945 */ /* 0x000fe20003800000 */
[----:B012-4-:R-:W-:Y:S08]  /*09b0*/  BAR.SYNC.DEFER_BLOCKING 0x0 ;  /* 0x0000000000007b1d */ /* 0x017ff00000010000 */
[----:B------:R-:W-:Y:S05]  /*09c0*/  @!P0 BRA `(.L_x_8249) ;  /* 0x0000024800508947 */ /* 0x000fea0003800000 */
.L_x_8250:
        /* <DEDUP_REMOVED lines=8> */
[----:B-1----:R-:W-:-:S06]  /*0a50*/  ULEA UR4, UR5, UR4, 0x18 ;  /* 0x0000000405047291 */ /* 0x002fcc000f8ec03f */
[----:B------:R-:W-:Y:S01]  /*0a60*/  IMAD.U32 R16, RZ, RZ, UR4 ;  /* 0x00000004ff107e24 */ /* 0x000fe2000f8e00ff */
[----:B0-----:R-:W-:Y:S01]  /*0a70*/  SHF.R.U32.HI R0, RZ, 0x7, R0 ;  /* 0x00000007ff007819 */ /* 0x001fe20000011600 */
[----:B------:R-:W-:-:S03]  /*0a80*/  ULDC UR4, c[0x0][0xc3c] ;  /* 0x00030f0000047ab9 */ /* 0x000fc60000000800 */
[----:B------:R-:W-:Y:S01]  /*0a90*/  ISETP.NE.AND P0, PT, R0, 0x1, PT ;  /* 0x000000010000780c */ /* 0x000fe20003f05270 */
[----:B------:R-:W-:-:S05]  /*0aa0*/  IMAD.U32 R0, RZ, RZ, UR5 ;  /* 0x00000005ff007e24 */ /* 0x000fca000f8e00ff */
[----:B------:R-:W-:Y:S07]  /*0ab0*/  STL [R1+0x58], R0 ;  /* 0x0000580001007387 */ /* 0x000fee0000100800 */
[----:B------:R-:W-:Y:S08]  /*0ac0*/  @!P0 BAR.ARV 0x9, 0x100 ;  /* 0x0244000000008b1d */ /* 0x000ff00000002000 */
[----:B------:R-:W-:Y:S06]  /*0ad0*/  BAR.SYNC.DEFER_BLOCKING 0x5, 0x180 ;  /* 0x0146000000007b1d */ /* 0x000fec0000010000 */
[----:B------:R-:W0:Y:S02]  /*0ae0*/  LDS.128 R12, [R16+0x2e8d0] ;  /* 0x02e8d000100c7984 */ /* 0x000e240000000c00 */
[----:B------:R-:W-:Y:S06]  /*0af0*/  BAR.ARV 0x4, 0x180 ;  /* 0x0106000000007b1d */ /* 0x000fec0000002000 */
[----:B0-----:R-:W-:-:S13]  /*0b00*/  ISETP.GE.AND P0, PT, R15, UR4, PT ;  /* 0x000000040f007c0c */ /* 0x001fda000bf06270 */
[----:B------:R-:W-:Y:S05]  /*0b10*/  @P0 BRA `(.L_x_8251) ;  /* 0x000002c800900947 */ /* 0x000fea0003800000 */
[----:B------:R-:W0:Y:S01]  /*0b20*/  S2R R0, SR_TID.X ;  /* 0x0000000000007919 */ /* 0x000e220000002100 */
[----:B------:R-:W-:Y:S01]  /*0b30*/  ULOP3.LUT UR4, UR60, 0x1, URZ, 0xfc, !UPT ;  /* 0x000000013c047892 */ /* 0x000fe2000f8efc3f */
[----:B------:R-:W-:Y:S02]  /*0b40*/  IMAD.MOV.U32 R237, RZ, RZ, RZ ;  /* 0x000000ffffed7224 */ /* 0x000fe400078e00ff */
[----:B------:R-:W-:Y:S02]  /*0b50*/  IMAD.MOV.U32 R232, RZ, RZ, RZ ;  /* 0x000000ffffe87224 */ /* 0x000fe400078e00ff */
[----:B------:R-:W-:Y:S02]  /*0b60*/  IMAD.MOV.U32 R231, RZ, RZ, RZ ;  /* 0x000000ffffe77224 */ /* 0x000fe400078e00ff */
[----:B0-----:R-:W-:-:S05]  /*0b70*/  VIADD R11, R0, 0xffffff80 ;  /* 0xffffff80000b7836 */ /* 0x001fca0000000000 */
[----:B------:R-:W-:-:S04]  /*0b80*/  SHF.R.S32.HI R0, RZ, 0x1f, R11 ;  /* 0x0000001fff007819 */ /* 0x000fc8000001140b */
[----:B------:R-:W-:-:S04]  /*0b90*/  LEA.HI R2, R0, R11, RZ, 0x7 ;  /* 0x0000000b00027211 */ /* 0x000fc800078f38ff */
[----:B------:R-:W-:Y:S02]  /*0ba0*/  LOP3.LUT R3, R2, 0xffffff80, RZ, 0xc0, !PT ;  /* 0xffffff8002037812 */ /* 0x000fe400078ec0ff */
[----:B------:R-:W-:-:S03]  /*0bb0*/  SHF.R.S32.HI R12, RZ, 0x7, R2 ;  /* 0x00000007ff0c7819 */ /* 0x000fc60000011402 */
[----:B------:R-:W-:Y:S01]  /*0bc0*/  IMAD.IADD R21, R11, 0x1, -R3 ;  /* 0x000000010b157824 */ /* 0x000fe200078e0a03 */
[----:B------:R-:W-:-:S04]  /*0bd0*/  LEA.HI R2, R2, R12, RZ, 0x1 ;  /* 0x0000000c02027211 */ /* 0x000fc800078f08ff */
        /* <DEDUP_REMOVED lines=18> */
[----:B------:R-:W-:Y:S01]  /*0d00*/  LOP3.LUT R8, R8, 0x7ffffffc, RZ, 0xc0, !PT ;  /* 0x7ffffffc08087812 */ /* 0x000fe200078ec0ff */
[----:B------:R-:W-:Y:S01]  /*0d10*/  IMAD.IADD R5, R11, 0x1, -R5 ;  /* 0x000000010b057824 */ /* 0x000fe200078e0a05 */
[----:B------:R-:W-:Y:S01]  /*0d20*/  LOP3.LUT R4, R4, 0x1ffffffe, RZ, 0xc0, !PT ;  /* 0x1ffffffe04047812 */ /* 0x000fe200078ec0ff */
[----:B------:R-:W-:Y:S01]  /*0d30*/  IMAD R20, R2, 0x40, R9 ;  /* 0x0000004002147824 */ /* 0x000fe200078e0209 */
[----:B------:R-:W-:Y:S01]  /*0d40*/  LOP3.LUT R17, R3, 0xfffffc00, RZ, 0xc0, !PT ;  /* 0xfffffc0003117812 */ /* 0x000fe200078ec0ff */
[----:B------:R-:W-:Y:S01]  /*0d50*/  IMAD.MOV.U32 R6, RZ, RZ, R14 ;  /* 0x000000ffff067224 */ /* 0x000fe200078e000e */
[----:B------:R-:W-:Y:S01]  /*0d60*/  LEA.HI R2, R0, R11, RZ, 0x2 ;  /* 0x0000000b00027211 */ /* 0x000fe200078f10ff */
[----:B------:R-:W-:-:S02]  /*0d70*/  IMAD.IADD R4, R7, 0x1, -R4 ;  /* 0x0000000107047824 */ /* 0x000fc400078e0a04 */
[----:B------:R-:W-:Y:S01]  /*0d80*/  IMAD R5, R5, 0x40, R17 ;  /* 0x0000004005057824 */ /* 0x000fe200078e0211 */
[----:B------:R-:W-:Y:S01]  /*0d90*/  SHF.R.S32.HI R228, RZ, 0x2, R2 ;  /* 0x00000002ffe47819 */ /* 0x000fe20000011402 */
[----:B------:R-:W-:Y:S02]  /*0da0*/  IMAD.MOV.U32 R7, RZ, RZ, R15 ;  /* 0x000000ffff077224 */ /* 0x000fe400078e000f */
[----:B------:R-:W-:Y:S01]  /*0db0*/  IMAD R3, R4, 0x8, R5 ;  /* 0x0000000804037824 */ /* 0x000fe200078e0205 */
[----:B------:R-:W-:Y:S01]  /*0dc0*/  LEA.HI R4, R0, R11, RZ, 0x3 ;  /* 0x0000000b00047211 */ /* 0x000fe200078f18ff */
[----:B------:R-:W-:Y:S01]  /*0dd0*/  VIADD R25, R228, 0x40 ;  /* 0x00000040e4197836 */ /* 0x000fe20000000000 */
[----:B------:R-:W-:Y:S01]  /*0de0*/  LOP3.LUT R0, R2, 0xfffffffc, RZ, 0xc0, !PT ;  /* 0xfffffffc02007812 */ /* 0x000fe200078ec0ff */
[----:B------:R-:W-:Y:S01]  /*0df0*/  VIADD R15, R228, 0xc0 ;  /* 0x000000c0e40f7836 */ /* 0x000fe20000000000 */
[----:B------:R0:W-:Y:S01]  /*0e00*/  STL [R1+0xbc], R3 ;  /* 0x0000bc0301007387 */ /* 0x0001e20000100800 */
[----:B------:R-:W-:-:S02]  /*0e10*/  IMAD.MOV.U32 R5, RZ, RZ, R13 ;  /* 0x000000ffff057224 */ /* 0x000fc400078e000d */
[----:B------:R-:W-:Y:S01]  /*0e20*/  IMAD.IADD R13, R11, 0x1, -R0 ;  /* 0x000000010b0d7824 */ /* 0x000fe200078e0a00 */
[----:B------:R-:W-:Y:S01]  /*0e30*/  SHF.R.S32.HI R12, RZ, 0x1f, R15 ;  /* 0x0000001fff0c7819 */ /* 0x000fe2000001140f */
[----:B------:R-:W-:Y:S01]  /*0e40*/  VIADD R24, R228, 0x80 ;  /* 0x00000080e4187836 */ /* 0x000fe20000000000 */
[----:B------:R-:W-:Y:S01]  /*0e50*/  STL [R1+0xb8], R20 ;  /* 0x0000b81401007387 */ /* 0x000fe20000100800 */
[----:B------:R-:W-:Y:S01]  /*0e60*/  IMAD.SHL.U32 R18, R13, 0x10, RZ ;  /* 0x000000100d127824 */ /* 0x000fe200078e00ff */
[----:B------:R-:W-:Y:S01]  /*0e70*/  LEA.HI R12, R12, R15, RZ, 0x3 ;  /* 0x0000000f0c0c7211 */ /* 0x000fe200078f18ff */
[----:B------:R-:W-:Y:S01]  /*0e80*/  IMAD.SHL.U32 R9, R24, 0x80, RZ ;  /* 0x0000008018097824 */ /* 0x000fe200078e00ff */
[----:B------:R-:W-:Y:S01]  /*0e90*/  SHF.R.S32.HI R10, RZ, 0x1f, R24 ;  /* 0x0000001fff0a7819 */ /* 0x000fe20000011418 */
[----:B0-----:R-:W-:Y:S01]  /*0ea0*/  IMAD.U32 R3, RZ, RZ, UR4 ;  /* 0x00000004ff037e24 */ /* 0x001fe2000f8e00ff */
[----:B------:R-:W-:Y:S01]  /*0eb0*/  SHF.R.S32.HI R3, RZ, 0x1f, R2 ;  /* 0x0000001fff037819 */ /* 0x000fe20000011402 */
[----:B------:R-:W-:Y:S01]  /*0ec0*/  IMAD.IADD R8, R21, 0x1, -R8 ;  /* 0x0000000115087824 */ /* 0x000fe200078e0a08 */
[----:B------:R-:W-:Y:S01]  /*0ed0*/  LOP3.LUT R2, R4, 0xfffffff8, RZ, 0xc0, !PT ;  /* 0xfffffff804027812 */ /* 0x000fe200078ec0ff */
[----:B------:R-:W-:Y:S01]  /*0ee0*/  IMAD.SHL.U32 R12, R12, 0x80, RZ ;  /* 0x000000800c0c7824 */ /* 0x000fe200078e00ff */
[----:B------:R-:W-:Y:S01]  /*0ef0*/  LEA.HI R3, R3, R228, RZ, 0x3 ;  /* 0x000000e403037211 */ /* 0x000fe200078f18ff */
[----:B------:R-:W-:Y:S01]  /*0f00*/  IMAD.SHL.U32 R8, R8, 0x2, RZ ;  /* 0x0000000208087824 */ /* 0x000fe200078e00ff */
[----:B------:R-:W-:Y:S01]  /*0f10*/  SHF.R.S32.HI R4, RZ, 0x3, R4 ;  /* 0x00000003ff047819 */ /* 0x000fe20000011404 */
[----:B------:R-:W-:Y:S01]  /*0f20*/  IMAD.IADD R14, R11, 0x1, -R2 ;  /* 0x000000010b0e7824 */ /* 0x000fe200078e0a02 */
[----:B------:R-:W-:Y:S01]  /*0f30*/  SHF.R.S32.HI R4, RZ, 0x1f, R25 ;  /* 0x0000001fff047819 */ /* 0x000fe20000011419 */
[----:B------:R-:W-:Y:S01]  /*0f40*/  IMAD.SHL.U32 R11, R15, 0x80, RZ ;  /* 0x000000800f0b7824 */ /* 0x000fe200078e00ff */
[----:B------:R-:W-:Y:S01]  /*0f50*/  LOP3.LUT R3, R3, 0xfffffff8, RZ, 0xc0, !PT ;  /* 0xfffffff803037812 */ /* 0x000fe200078ec0ff */
[----:B------:R-:W-:Y:S01]  /*0f60*/  IMAD.SHL.U32 R14, R14, 0x8, RZ ;  /* 0x000000080e0e7824 */ /* 0x000fe200078e00ff */
[----:B------:R-:W-:Y:S01]  /*0f70*/  LEA.HI R4, R4, R25, RZ, 0x3 ;  /* 0x0000001904047211 */ /* 0x000fe200078f18ff */
[----:B------:R-:W-:Y:S01]  /*0f80*/  IMAD.SHL.U32 R2, R25, 0x80, RZ ;  /* 0x0000008019027824 */ /* 0x000fe200078e00ff */
[----:B------:R-:W-:Y:S01]  /*0f90*/  LEA.HI R10, R10, R24, RZ, 0x3 ;  /* 0x000000180a0a7211 */ /* 0x000fe200078f18ff */
[----:B------:R-:W-:Y:S01]  /*0fa0*/  IMAD.IADD R229, R228, 0x1, -R3 ;  /* 0x00000001e4e57824 */ /* 0x000fe200078e0a03 */
[----:B------:R-:W-:Y:S01]  /*0fb0*/  LOP3.LUT R3, R11, 0x380, RZ, 0xc0, !PT ;  /* 0x000003800b037812 */ /* 0x000fe200078ec0ff */
[----:B------:R-:W-:Y:S01]  /*0fc0*/  IMAD.SHL.U32 R4, R4, 0x80, RZ ;  /* 0x0000008004047824 */ /* 0x000fe200078e00ff */
[----:B------:R-:W-:Y:S01]  /*0fd0*/  SHF.R.S32.HI R3, RZ, 0x1f, R14 ;  /* 0x0000001fff037819 */ /* 0x000fe2000001140e */
[----:B------:R-:W-:Y:S01]  /*0fe0*/  VIADD R11, R14, 0x40 ;  /* 0x000000400e0b7836 */ /* 0x000fe20000000000 */
[----:B------:R-:W-:Y:S01]  /*0ff0*/  LOP3.LUT R2, R2, 0x380, RZ, 0xc0, !PT ;  /* 0x0000038002027812 */ /* 0x000fe200078ec0ff */
[----:B------:R-:W-:Y:S01]  /*1000*/  STL [R1+0x6c], R14 ;  /* 0x00006c0e01007387 */ /* 0x000fe20000100800 */
[----:B------:R-:W-:Y:S01]  /*1010*/  LOP3.LUT R9, R9, 0x380, RZ, 0xc0, !PT ;  /* 0x0000038009097812 */ /* 0x000fe200078ec0ff */
[----:B------:R-:W-:Y:S01]  /*1020*/  IMAD.SHL.U32 R10, R10, 0x80, RZ ;  /* 0x000000800a0a7824 */ /* 0x000fe200078e00ff */
[----:B------:R-:W-:Y:S01]  /*1030*/  SHF.R.U32.HI R9, RZ, 0x3, R2 ;  /* 0x00000003ff097819 */ /* 0x000fe20000011602 */
[----:B------:R0:W-:Y:S01]  /*1040*/  STL [R1+0xc4], R3 ;  /* 0x0000c40301007387 */ /* 0x0001e20000100800 */
[----:B------:R-:W-:Y:S01]  /*1050*/  LOP3.LUT R2, R2, 0x70, R18, 0xf8, !PT ;  /* 0x0000007002027812 */ /* 0x000fe200078ef812 */
[----:B------:R-:W-:Y:S01]  /*1060*/  UMOV UR4, URZ ;  /* 0x0000003f00047c82 */ /* 0x000fe20008000000 */
[----:B------:R-:W-:Y:S01]  /*1070*/  SHF.R.S32.HI R0, RZ, 0x1f, R228 ;  /* 0x0000001fff007819 */ /* 0x000fe200000114e4 */
[----:B------:R-:W-:Y:S01]  /*1080*/  STL [R1+0x8c], R11 ;  /* 0x00008c0b01007387 */ /* 0x000fe20000100800 */
[C---:B------:R-:W-:Y:S01]  /*1090*/  LEA.HI R0, R13.reuse, R13, RZ, 0x1 ;  /* 0x0000000d0d007211 */ /* 0x040fe200078f08ff */
[----:B------:R-:W-:Y:S01]  /*10a0*/  IMAD.SHL.U32 R22, R13, 0x8, RZ ;  /* 0x000000080d167824 */ /* 0x000fe200078e00ff */
[----:B------:R-:W-:Y:S01]  /*10b0*/  SHF.R.S32.HI R19, RZ, 0x1f, R18 ;  /* 0x0000001fff137819 */ /* 0x000fe20000011412 */
[----:B------:R-:W-:Y:S01]  /*10c0*/  IMAD.MOV.U32 R17, RZ, RZ, RZ ;  /* 0x000000ffff117224 */ /* 0x000fe200078e00ff */
[----:B------:R-:W-:Y:S01]  /*10d0*/  LOP3.LUT R0, R0, 0x1ffffffe, RZ, 0xc0, !PT ;  /* 0x1ffffffe00007812 */ /* 0x000fe200078ec0ff */
[----:B------:R-:W-:Y:S01]  /*10e0*/  VIADD R230, R22, 0x20 ;  /* 0x0000002016e67836 */ /* 0x000fe20000000000 */
[----:B0-----:R-:W-:-:S02]  /*10f0*/  LOP3.LUT R3, R4, 0xfffffc00, RZ, 0xc0, !PT ;  /* 0xfffffc0004037812 */ /* 0x001fc400078ec0ff */
[----:B------:R-:W-:Y:S01]  /*1100*/  SHF.R.S32.HI R4, RZ, 0x1f, R11 ;  /* 0x0000001fff047819 */ /* 0x000fe2000001140b */
[----:B------:R-:W-:Y:S01]  /*1110*/  IMAD.IADD R0, R13, 0x1, -R0 ;  /* 0x000000010d007824 */ /* 0x000fe200078e0a00 */
[----:B------:R-:W-:Y:S01]  /*1120*/  SHF.R.S32.HI R23, RZ, 0x1f, R22 ;  /* 0x0000001fff177819 */ /* 0x000fe20000011416 */
[----:B------:R0:W-:Y:S04]  /*1130*/  STL [R1+0x78], R3 ;  /* 0x0000780301007387 */ /* 0x0001e80000100800 */
[----:B------:R1:W-:Y:S04]  /*1140*/  STL [R1+0xc0], R4 ;  /* 0x0000c00401007387 */ /* 0x0003e80000100800 */
[----:B------:R-:W-:Y:S01]  /*1150*/  STL [R1+0x4c], R8 ;  /* 0x00004c0801007387 */ /* 0x000fe20000100800 */
[----:B0-----:R-:W-:Y:S01]  /*1160*/  LOP3.LUT R3, R3, R2, R9, 0xf6, !PT ;  /* 0x0000000203037212 */ /* 0x001fe200078ef609 */
[----:B------:R-:W-:Y:S01]  /*1170*/  VIADD R2, R8, 0x78 ;  /* 0x0000007808027836 */ /* 0x000fe20000000000 */
[----:B------:R-:W-:-:S02]  /*1180*/  LOP3.LUT R9, R12, 0xfffffc00, RZ, 0xc0, !PT ;  /* 0xfffffc000c097812 */ /* 0x000fc400078ec0ff */
[----:B-1----:R-:W-:Y:S01]  /*1190*/  LOP3.LUT R4, R10, 0xfffffc00, RZ, 0xc0, !PT ;  /* 0xfffffc000a047812 */ /* 0x002fe200078ec0ff */
[----:B------:R-:W-:-:S04]  /*11a0*/  IMAD.IADD R3, R16, 0x1, R3 ;  /* 0x0000000110037824 */ /* 0x000fc800078e0203 */
[----:B------:R0:W-:Y:S04]  /*11b0*/  STL [R1+0x84], R4 ;  /* 0x0000840401007387 */ /* 0x0001e80000100800 */
[----:B------:R-:W-:Y:S04]  /*11c0*/  STL [R1+0x80], R9 ;  /* 0x0000800901007387 */ /* 0x000fe80000100800 */
[----:B------:R-:W-:Y:S01]  /*11d0*/  STL [R1+0xa8], R2 ;  /* 0x0000a80201007387 */ /* 0x000fe20000100800 */
[----:B0-----:R-:W-:-:S03]  /*11e0*/  VIADD R4, R8, 0x70 ;  /* 0x0000007008047836 */ /* 0x001fc60000000000 */
[----:B------:R0:W-:Y:S04]  /*11f0*/  STL [R1+0xb4], R3 ;  /* 0x0000b40301007387 */ /* 0x0001e80000100800 */
[----:B------:R1:W-:Y:S01]  /*1200*/  STL [R1+0xa4], R4 ;  /* 0x0000a40401007387 */ /* 0x0003e20000100800 */
[----:B0-----:R-:W-:Y:S01]  /*1210*/  SHF.R.S32.HI R3, RZ, 0x1f, R2 ;  /* 0x0000001fff037819 */ /* 0x001fe20000011402 */
[----:B------:R-:W-:Y:S02]  /*1220*/  IMAD R2, R0, 0x8, R20 ;  /* 0x0000000800027824 */ /* 0x000fe400078e0214 */
[----:B------:R-:W-:Y:S02]  /*1230*/  IMAD.U32 R0, RZ, RZ, UR4 ;  /* 0x00000004ff007e24 */ /* 0x000fe4000f8e00ff */
[----:B------:R1:W-:Y:S04]  /*1240*/  STL [R1+0xb0], R3 ;  /* 0x0000b00301007387 */ /* 0x0003e80000100800 */
[----:B------:R1:W-:Y:S04]  /*1250*/  STL [R1+0x7c], R2 ;  /* 0x00007c0201007387 */ /* 0x0003e80000100800 */
[----:B------:R1:W-:Y:S02]  /*1260*/  STL [R1+0xac], R0 ;  /* 0x0000ac0001007387 */ /* 0x0003e40000100800 */
.L_x_8450:
[----:B0123--:R-:W0:Y:S01]  /*1270*/  LDC.64 R2, c[0x0][0xc88] ;  /* 0x00032200ff027b82 */ /* 0x00fe220000000a00 */
[----:B------:R-:W-:Y:S01]  /*1280*/  ULDC.64 UR4, c[0x0][0x208] ;  /* 0x0000820000047ab9 */ /* 0x000fe20000000a00 */
[----:B0-----:R-:W-:-:S05]  /*1290*/  IMAD.WIDE R2, R7, 0x4, R2 ;  /* 0x0000000407027825 */ /* 0x001fca00078e0202 */
[----:B-----5:R-:W2:Y:S01]  /*12a0*/  LDG.E R29, desc[UR4][R2.64] ;  /* 0x00000004021d7981 */ /* 0x020ea2000c1e1900 */
[----:B------:R-:W-:Y:S05]  /*12b0*/  YIELD ;  /* 0x0000000000007946 */ /* 0x000fea0003800000 */
[----:B------:R-:W-:Y:S01]  /*12c0*/  ULDC.64 UR4, c[0x0][0xa28] ;  /* 0x00028a0000047ab9 */ /* 0x000fe20000000a00 */
[----:B------:R-:W-:Y:S01]  /*12d0*/  ULDC.64 UR8, c[0x0][0xa18] ;  /* 0x0002860000087ab9 */ /* 0x000fe20000000a00 */
[----:B------:R-:W-:Y:S01]  /*12e0*/  ISETP.NE.U32.AND P1, PT, RZ, UR4, PT ;  /* 0x00000004ff007c0c */ /* 0x000fe2000bf25070 */
[----:B------:R-:W-:Y:S01]  /*12f0*/  IMAD.MOV.U32 R15, RZ, RZ, RZ ;  /* 0x000000ffff0f7224 */ /* 0x000fe200078e00ff */
[----:B------:R-:W-:Y:S01]  /*1300*/  ULDC.64 UR10, c[0x0][0x208] ;  /* 0x00008200000a7ab9 */ /* 0x000fe20000000a00 */
[----:B------:R-:W-:Y:S01]  /*1310*/  ULDC.64 UR6, c[0x0][0xa08] ;  /* 0x0002820000067ab9 */ /* 0x000fe20000000a00 */
[----:B------:R-:W-:Y:S01]  /*1320*/  ISETP.NE.AND.EX P1, PT, RZ, UR5, PT, P1 ;  /* 0x00000005ff007c0c */ /* 0x000fe2000bf25310 */
[----:B------:R-:W-:Y:S01]  /*1330*/  IMAD.MOV.U32 R27, RZ, RZ, RZ ;  /* 0x000000ffff1b7224 */ /* 0x000fe200078e00ff */
        /* <DEDUP_REMOVED lines=18> */
[----:B------:R1:W-:Y:S04]  /*1460*/  STL [R1+0x98], R30 ;  /* 0x0000981e01007387 */ /* 0x0003e80000100800 */
[----:B------:R-:W-:Y:S01]  /*1470*/  @P2 IADD3 R10, P1, R31, UR8, RZ ;  /* 0x000000081f0a2c10 */ /* 0x000fe2000ff3e0ff */
[----:B------:R1:W5:Y:S03]  /*1480*/  @P0 LDG.E R27, desc[UR10][R12.64] ;  /* 0x0000000a0c1b0981 */ /* 0x000366000c1e1900 */
        /* <DEDUP_REMOVED lines=12> */
[----:B----4-:R-:W-:Y:S01]  /*1550*/  IMAD.MOV.U32 R14, RZ, RZ, R0 ;  /* 0x000000ffff0e7224 */ /* 0x010fe200078e0000 */
[----:B------:R-:W-:Y:S06]  /*1560*/  @P2 BRA `(.L_x_8252) ;  /* 0x00000000002c2947 */ /* 0x000fec0003800000 */
[----:B------:R-:W-:Y:S02]  /*1570*/  ULDC.64 UR4, c[0x0][0xa00] ;  /* 0x0002800000047ab9 */ /* 0x000fe40000000a00 */
[----:B------:R-:W-:-:S04]  /*1580*/  ISETP.NE.U32.AND P1, PT, RZ, UR4, PT ;  /* 0x00000004ff007c0c */ /* 0x000fc8000bf25070 */
[----:B------:R-:W-:-:S13]  /*1590*/  ISETP.NE.AND.EX P1, PT, RZ, UR5, PT, P1 ;  /* 0x00000005ff007c0c */ /* 0x000fda000bf25310 */
[----:B------:R-:W-:Y:S05]  /*15a0*/  @!P1 BRA `(.L_x_8252) ;  /* 0x00000000001c9947 */ /* 0x000fea0003800000 */
[----:B-1----:R-:W0:Y:S01]  /*15b0*/  LDC.64 R8, c[0x0][0xa00] ;  /* 0x00028000ff087b82 */ /* 0x002e220000000a00 */
[----:B------:R-:W-:Y:S01]  /*15c0*/  ULDC.64 UR4, c[0x0][0x208] ;  /* 0x0000820000047ab9 */ /* 0x000fe20000000a00 */
[----:B0-----:R-:W-:-:S05]  /*15d0*/  IMAD.WIDE R8, R29, 0x4, R8 ;  /* 0x000000041d087825 */ /* 0x001fca00078e0208 */
[----:B------:R-:W2:Y:S04]  /*15e0*/  LDG.E R0, desc[UR4][R8.64] ;  /* 0x0000000408007981 */ /* 0x000ea8000c1e1900 */
[----:B------:R-:W2:Y:S02]  /*15f0*/  LDG.E R3, desc[UR4][R8.64+0x4] ;  /* 0x0000040408037981 */ /* 0x000ea4000c1e1900 */
[----:B--2---:R-:W-:-:S05]  /*1600*/  IMAD.IADD R14, R3, 0x1, -R0 ;  /* 0x00000001030e7824 */ /* 0x004fca00078e0a00 */
[----:B------:R0:W-:Y:S02]  /*1610*/  STL [R1+0x40], R14 ;  /* 0x0000400e01007387 */ /* 0x0001e40000100800 */
.L_x_8252:
        /* <DEDUP_REMOVED lines=10> */
[----:B------:R-:W-:Y:S01]  /*16c0*/  IADD3 R6, P0, R31, UR4, RZ ;  /* 0x000000041f067c10 */ /* 0x000fe2000ff1e0ff */
[----:B------:R-:W-:-:S03]  /*16d0*/  ULDC.64 UR6, c[0x0][0x208] ;  /* 0x0000820000067ab9 */ /* 0x000fc60000000a00 */
[----:B------:R-:W-:-:S05]  /*16e0*/  IADD3.X R7, R30, UR5, RZ, P0, !PT ;  /* 0x000000051e077c10 */ /* 0x000fca00087fe4ff */
[----:B------:R1:W5:Y:S01]  /*16f0*/  LDG.E R26, desc[UR6][R6.64] ;  /* 0x00000006061a7981 */ /* 0x000362000c1e1900 */
[----:B------:R-:W-:Y:S05]  /*1700*/  BRA `(.L_x_8254) ;  /* 0x0000000000147947 */ /* 0x000fea0003800000 */
.L_x_8253:
[----:B------:R-:W-:Y:S05]  /*1710*/  @!P0 BRA `(.L_x_8254) ;  /* 0x0000000000108947 */ /* 0x000fea0003800000 */
[----:B------:R-:W-:Y:S02]  /*1720*/  ULDC.64 UR4, c[0x0][0x208] ;  /* 0x0000820000047ab9 */ /* 0x000fe40000000a00 */
[----:B------:R-:W2:Y:S04]  /*1730*/  LDG.E R3, desc[UR4][R12.64] ;  /* 0x000000040c037981 */ /* 0x000ea8000c1e1900 */
[----:B------:R-:W2:Y:S02]  /*1740*/  LDG.E R26, desc[UR4][R12.64+0x4] ;  /* 0x000004040c1a7981 */ /* 0x000ea4000c1e1900 */
[----:B--2---:R-:W-:-:S07]  /*1750*/  IMAD.IADD R26, R26, 0x1, -R3 ;  /* 0x000000011a1a7824 */ /* 0x004fce00078e0a03 */
.L_x_8254:
[----:B------:R-:W-:Y:S01]  /*1760*/  ULDC.64 UR4, c[0x0][0xa10] ;  /* 0x0002840000047ab9 */ /* 0x000fe20000000a00 */
[----:B------:R-:W-:Y:S01]  /*1770*/  ULDC.64 UR6, c[0x0][0x208] ;  /* 0x0000820000067ab9 */ /* 0x000fe20000000a00 */
[----:B------:R-:W-:Y:S01]  /*1780*/  ISETP.NE.U32.AND P0, PT, RZ, UR4, PT ;  /* 0x00000004ff007c0c */ /* 0x000fe2000bf05070 */
[----:B------:R-:W2:Y:S03]  /*1790*/  LDC R4, c[0x0][0x448] ;  /* 0x00011200ff047b82 */ /* 0x000ea60000000800 */
        /* <DEDUP_REMOVED lines=14> */
[----:B------:R-:W-:Y:S01]  /*1880*/  LOP3.LUT R12, R10, 0xff, RZ, 0xc0, !PT ;  /* 0x000000ff0a0c7812 */ /* 0x000fe200078ec0ff */
[----:B------:R-:W-:Y:S01]  /*1890*/  IMAD.IADD R15, R26, 0x1, -R15 ;  /* 0x000000011a0f7824 */ /* 0x000fe200078e0a0f */
[----:B------:R-:W-:Y:S01]  /*18a0*/  BSSY B0, `(.L_x_8255) ;  /* 0x0000039000007945 */ /* 0x000fe20003800000 */
[----:B------:R-:W-:Y:S01]  /*18b0*/  VIADD R4, R5, 0x7f ;  /* 0x0000007f05047836 */ /* 0x000fe20000000000 */
[----:B------:R2:W-:Y:S01]  /*18c0*/  STL [R1+0x50], R5 ;  /* 0x0000500501007387 */ /* 0x0005e20000100800 */
[----:B-1----:R-:W-:Y:S01]  /*18d0*/  IMAD.MOV.U32 R6, RZ, RZ, RZ ;  /* 0x000000ffff067224 */ /* 0x002fe200078e00ff */
[----:B----4-:R-:W-:-:S05]  /*18e0*/  SHF.R.U32.HI R8, RZ, 0x10, R10 ;  /* 0x00000010ff087819 */ /* 0x010fca000001160a */
[----:B------:R-:W1:Y:S08]  /*18f0*/  @P1 LDC R11, c[0x0][0x44c] ;  /* 0x00011300ff0b1b82 */ /* 0x000e700000000800 */
[----:B------:R-:W4:Y:S01]  /*1900*/  @P1 LDC R7, c[0x0][0x450] ;  /* 0x00011400ff071b82 */ /* 0x000f220000000800 */
[----:B---3--:R-:W-:Y:S02]  /*1910*/  @P0 IMAD.IADD R2, R3, 0x1, -R0 ;  /* 0x0000000103020824 */ /* 0x008fe400078e0a00 */
[----:B-1----:R-:W-:-:S04]  /*1920*/  @P1 IMAD.HI.U32 R0, R4, R11, RZ ;  /* 0x0000000b04001227 */ /* 0x002fc800078e00ff */
[----:B--2---:R-:W-:Y:S01]  /*1930*/  IMAD.IADD R5, R15, 0x1, R2 ;  /* 0x000000010f057824 */ /* 0x004fe200078e0202 */
[----:B----4-:R-:W-:Y:S01]  /*1940*/  @P1 SHF.R.U32.HI R4, RZ, R7, R0 ;  /* 0x00000007ff041219 */ /* 0x010fe20000011600 */
[----:B------:R-:W-:-:S03]  /*1950*/  IMAD.MOV.U32 R0, RZ, RZ, RZ ;  /* 0x000000ffff007224 */ /* 0x000fc600078e00ff */
[----:B------:R-:W-:Y:S01]  /*1960*/  IADD3 R137, R5, 0xe0, -R14 ;  /* 0x000000e005897810 */ /* 0x000fe20007ffe80e */
[----:B------:R1:W-:Y:S04]  /*1970*/  STL [R1+0x5c], R5 ;  /* 0x00005c0501007387 */ /* 0x0003e80000100800 */
[----:B------:R-:W-:Y:S01]  /*1980*/  IMAD.IADD R7, R137, 0x1, R4 ;  /* 0x0000000189077824 */ /* 0x000fe200078e0204 */
[----:B------:R2:W-:Y:S01]  /*1990*/  STL [R1+0xa0], R12 ;  /* 0x0000a00c01007387 */ /* 0x0005e20000100800 */
[----:B------:R-:W-:Y:S02]  /*19a0*/  IMAD.MOV.U32 R4, RZ, RZ, RZ ;  /* 0x000000ffff047224 */ /* 0x000fe400078e00ff */
[----:B------:R-:W-:Y:S01]  /*19b0*/  IMAD.HI R6, R7, -0x6db6db6d, R6 ;  /* 0x9249249307067827 */ /* 0x000fe200078e0206 */
[----:B------:R2:W-:Y:S03]  /*19c0*/  STL [R1+0x90], R8 ;  /* 0x0000900801007387 */ /* 0x0005e60000100800 */
[----:B-1----:R-:W-:-:S04]  /*19d0*/  VIADD R5, R5, 0xdf ;  /* 0x000000df05057836 */ /* 0x002fc80000000000 */
[----:B------:R-:W-:Y:S01]  /*19e0*/  IMAD.HI R4, R5, -0x6db6db6d, R4 ;  /* 0x9249249305047827 */ /* 0x000fe200078e0204 */
[----:B------:R-:W-:-:S04]  /*19f0*/  SHF.R.U32.HI R5, RZ, 0x1f, R6 ;  /* 0x0000001fff057819 */ /* 0x000fc80000011606 */
[----:B------:R-:W-:Y:S02]  /*1a00*/  SHF.R.U32.HI R3, RZ, 0x1f, R4 ;  /* 0x0000001fff037819 */ /* 0x000fe40000011604 */
[----:B------:R-:W-:Y:S02]  /*1a10*/  LEA.HI.SX32 R5, R6, R5, 0x19 ;  /* 0x0000000506057211 */ /* 0x000fe400078fcaff */
[----:B------:R-:W-:-:S04]  /*1a20*/  LEA.HI.SX32 R138, R4, R3, 0x19 ;  /* 0x00000003048a7211 */ /* 0x000fc800078fcaff */
[----:B------:R-:W-:-:S04]  /*1a30*/  VIMNMX R9, R138, R5, PT ;  /* 0x000000058a097248 */ /* 0x000fc80003fe0100 */
[----:B------:R-:W-:-:S13]  /*1a40*/  ISETP.GE.AND P0, PT, R9, 0x1, PT ;  /* 0x000000010900780c */ /* 0x000fda0003f06270 */
[----:B--2---:R-:W-:Y:S05]  /*1a50*/  @!P0 BRA `(.L_x_8256) ;  /* 0x0000000000748947 */ /* 0x004fea0003800000 */
        /* <DEDUP_REMOVED lines=29> */
.L_x_8256:
[----:B------:R-:W-:Y:S05]  /*1c30*/  BSYNC B0 ;  /* 0x0000000000007941 */ /* 0x000fea0003800000 */
.L_x_8255:
        /* <DEDUP_REMOVED lines=39> */
.L_x_8259:
[----:B------:R-:W-:Y:S05]  /*1eb0*/  BSYNC B6 ;  /* 0x0000000000067941 */ /* 0x000fea0003800000 */
.L_x_8258:
        /* <DEDUP_REMOVED lines=20> */
.L_x_8261:
[----:B------:R-:W-:Y:S05]  /*2000*/  BSYNC B6 ;  /* 0x0000000000067941 */ /* 0x000fea0003800000 */
.L_x_8260:
[----:B------:R-:W-:Y:S01]  /*2010*/  ULDC.64 UR4, c[0x0][0x9f8] ;  /* 0x00027e0000047ab9 */ /* 0x000fe20000000a00 */
[----:B------:R-:W-:Y:S01]  /*2020*/  IMAD.MOV.U32 R0, RZ, RZ, R29 ;  /* 0x000000ffff007224 */ /* 0x000fe200078e001d */
[----:B------:R-:W-:Y:S01]  /*2030*/  ISETP.NE.U32.AND P0, PT, RZ, UR4, PT ;  /* 0x00000004ff007c0c */ /* 0x000fe2000bf05070 */
[----:B------:R-:W-:Y:S01]  /*2040*/  ULDC.64 UR6, c[0x0][0x208] ;  /* 0x0000820000067ab9 */ /* 0x000fe20000000a00 */
[----:B------:R-:W2:Y:S01]  /*2050*/  LDL R51, [R1+0x78] ;  /* 0x0000780001337983 */ /* 0x000ea20000100800 */
[----:B------:R-:W1:Y:S01]  /*2060*/  LDC.64 R42, c[0x0][0x300] ;  /* 0x0000c000ff2a7b82 */ /* 0x000e620000000a00 */
[----:B------:R-:W-:Y:S02]  /*2070*/  ISETP.NE.AND.EX P0, PT, RZ, UR5, PT, P0 ;  /* 0x00000005ff007c0c */ /* 0x000fe4000bf05300 */
[----:B------:R-:W3:Y:S04]  /*2080*/  LDL R50, [R1+0x84] ;  /* 0x0000840001327983 */ /* 0x000ee80000100800 */
[----:B------:R-:W4:Y:S01]  /*2090*/  LDL R48, [R1+0x80] ;  /* 0x0000800001307983 */ /* 0x000f220000100800 */
[----:B------:R-:W-:Y:S01]  /*20a0*/  IMAD.IADD R27, R27, 0x1, R26 ;  /* 0x000000011b1b7824 */ /* 0x000fe200078e021a */
[----:B------:R-:W0:Y:S05]  /*20b0*/  LDC R15, c[0x0][0x3f4] ;  /* 0x0000fd00ff0f7b82 */ /* 0x000e2a0000000800 */
[----:B------:R-:W-:Y:S01]  /*20c0*/  @P0 IADD3 R4, P1, R31, UR4, RZ ;  /* 0x000000041f040c10 */ /* 0x000fe2000ff3e0ff */
[----:B------:R-:W0:Y:S02]  /*20d0*/  S2R R20, SR_TID.X ;  /* 0x0000000000147919 */ /* 0x000e240000002100 */
[----:B------:R-:W0:Y:S01]  /*20e0*/  LDC.64 R36, c[0x0][0x3f8] ;  /* 0x0000fe00ff247b82 */ /* 0x000e220000000a00 */
[----:B------:R-:W-:Y:S01]  /*20f0*/  @P0 IADD3.X R5, R30, UR5, RZ, P1, !PT ;  /* 0x000000051e050c10 */ /* 0x000fe20008ffe4ff */
[----:B------:R-:W-:-:S04]  /*2100*/  ULDC.64 UR4, c[0x0][0xa08] ;  /* 0x0002820000047ab9 */ /* 0x000fc80000000a00 */
[----:B------:R0:W2:Y:S01]  /*2110*/  @P0 LDG.E R0, desc[UR6][R4.64] ;  /* 0x0000000604000981 */ /* 0x0000a2000c1e1900 */
[----:B------:R-:W-:Y:S01]  /*2120*/  SHF.R.S32.HI R39, RZ, 0x1f, R27 ;  /* 0x0000001fff277819 */ /* 0x000fe2000001141b */
[-C--:B-1----:R-:W-:Y:S01]  /*2130*/  IMAD.WIDE.U32 R6, R27, R42.reuse, RZ ;  /* 0x0000002a1b067225 */ /* 0x082fe200078e00ff */
[----:B------:R-:W-:Y:S01]  /*2140*/  ISETP.NE.U32.AND P0, PT, RZ, UR4, PT ;  /* 0x00000004ff007c0c */ /* 0x000fe2000bf05070 */
[----:B------:R-:W-:Y:S01]  /*2150*/  ULDC.64 UR6, c[0x0][0x310] ;  /* 0x0000c40000067ab9 */ /* 0x000fe20000000a00 */
[----:B------:R-:W1:Y:S01]  /*2160*/  LDC.64 R30, c[0x0][0x408] ;  /* 0x00010200ff1e7b82 */ /* 0x000e620000000a00 */
[----:B------:R-:W-:Y:S01]  /*2170*/  IMAD R8, R39, R42, RZ ;  /* 0x0000002a27087224 */ /* 0x000fe200078e02ff */
[----:B------:R-:W-:Y:S01]  /*2180*/  ISETP.NE.AND.EX P0, PT, RZ, UR5, PT, P0 ;  /* 0x00000005ff007c0c */ /* 0x000fe2000bf05300 */
[----:B------:R-:W-:Y:S01]  /*2190*/  ULDC.64 UR4, c[0x0][0x308] ;  /* 0x0000c20000047ab9 */ /* 0x000fe20000000a00 */
[----:B------:R-:W-:Y:S01]  /*21a0*/  VIADD R26, R228, 0x40 ;  /* 0x00000040e41a7836 */ /* 0x000fe20000000000 */
[----:B0-----:R-:W-:Y:S01]  /*21b0*/  ISETP.GE.AND P2, PT, R18, R15, PT ;  /* 0x0000000f1200720c */ /* 0x001fe20003f46270 */
[----:B------:R-:W-:Y:S01]  /*21c0*/  IMAD R3, R27, R43, R8 ;  /* 0x0000002b1b037224 */ /* 0x000fe200078e0208 */
[----:B------:R-:W-:Y:S01]  /*21d0*/  SHF.L.U64.HI R105, R42, 0x6, R43 ;  /* 0x000000062a697819 */ /* 0x000fe2000001022b */
[----:B------:R-:W-:Y:S01]  /*21e0*/  VIADD R14, R228, 0x80 ;  /* 0x00000080e40e7836 */ /* 0x000fe20000000000 */
[----:B------:R-:W-:Y:S01]  /*21f0*/  SHF.R.S32.HI R124, RZ, 0x1f, R26 ;  /* 0x0000001fff7c7819 */ /* 0x000fe2000001141a */
[----:B------:R-:W-:-:S02]  /*2200*/  IMAD.IADD R7, R7, 0x1, R3 ;  /* 0x0000000107077824 */ /* 0x000fc400078e0203 */
[----:B------:R-:W-:Y:S01]  /*2210*/  VIADD R13, R228, 0xc0 ;  /* 0x000000c0e40d7836 */ /* 0x000fe20000000000 */
[----:B------:R-:W-:Y:S01]  /*2220*/  SHF.R.S32.HI R123, RZ, 0x1f, R14 ;  /* 0x0000001fff7b7819 */ /* 0x000fe2000001140e */
[----:B------:R-:W-:-:S04]  /*2230*/  IMAD.WIDE.U32 R4, R28, UR4, R6 ;  /* 0x000000041c047c25 */ /* 0x000fc8000f8e0006 */
[----:B------:R-:W-:Y:S01]  /*2240*/  IMAD.SHL.U32 R104, R42, 0x40, RZ ;  /* 0x000000402a687824 */ /* 0x000fe200078e00ff */
[----:B------:R-:W-:Y:S01]  /*2250*/  SHF.R.U32.HI R21, RZ, 0x7, R20 ;  /* 0x00000007ff157819 */ /* 0x000fe20000011614 */
[----:B------:R-:W-:Y:S01]  /*2260*/  IMAD R5, R28, UR5, R5 ;  /* 0x000000051c057c24 */ /* 0x000fe2000f8e0205 */
[----:B------:R-:W0:Y:S01]  /*2270*/  S2R R26, SR_TID.X ;  /* 0x00000000001a7919 */ /* 0x000e220000002100 */
[----:B------:R-:W-:Y:S01]  /*2280*/  SHF.R.S32.HI R20, RZ, 0x1f, R228 ;  /* 0x0000001fff147819 */ /* 0x000fe200000114e4 */
[----:B------:R-:W-:Y:S01]  /*2290*/  IMAD.WIDE.U32 R8, R228, R36, R18 ;  /* 0x00000024e4087225 */ /* 0x000fe200078e0012 */
[----:B------:R-:W-:Y:S02]  /*22a0*/  ISETP.NE.AND P6, PT, R21, 0x1, PT ;  /* 0x000000011500780c */ /* 0x000fe40003fc5270 */
[----:B------:R-:W-:Y:S01]  /*22b0*/  SHF.R.S32.HI R122, RZ, 0x1f, R13 ;  /* 0x0000001fff7a7819 */ /* 0x000fe2000001140d */
[----:B------:R-:W-:Y:S01]  /*22c0*/  IMAD.MOV.U32 R90, RZ, RZ, R8 ;  /* 0x000000ffff5a7224 */ /* 0x000fe200078e0008 */
[----:B------:R-:W-:Y:S01]  /*22d0*/  SHF.L.U64.HI R12, R36, 0x6, R37 ;  /* 0x00000006240c7819 */ /* 0x000fe20000010225 */
[----:B-1----:R-:W-:-:S04]  /*22e0*/  IMAD.WIDE.U32 R10, R228, R30, R18 ;  /* 0x0000001ee40a7225 */ /* 0x002fc800078e0012 */
[----:B------:R-:W-:Y:S02]  /*22f0*/  IMAD R14, R20, R42, RZ ;  /* 0x0000002a140e7224 */ /* 0x000fe400078e02ff */
[----:B------:R-:W-:Y:S02]  /*2300*/  IMAD.MOV.U32 R96, RZ, RZ, R10 ;  /* 0x000000ffff607224 */ /* 0x000fe400078e000a */
[----:B------:R-:W-:Y:S01]  /*2310*/  VIADD R136, R21, 0x8 ;  /* 0x0000000815887836 */ /* 0x000fe20000000000 */
[----:B------:R-:W-:Y:S01]  /*2320*/  SHF.L.U64.HI R21, R42, 0x7, R43 ;  /* 0x000000072a157819 */ /* 0x000fe2000001022b */
[C---:B------:R-:W-:Y:S02]  /*2330*/  IMAD.SHL.U32 R10, R36.reuse, 0x40, RZ ;  /* 0x00000040240a7824 */ /* 0x040fe400078e00ff */
[----:B------:R-:W-:-:S04]  /*2340*/  IMAD.WIDE.U32 R92, R36, 0xe0, RZ ;  /* 0x000000e0245c7825 */ /* 0x000fc800078e00ff */
[----:B------:R-:W-:Y:S02]  /*2350*/  IMAD R13, R43, 0xe0, RZ ;  /* 0x000000e02b0d7824 */ /* 0x000fe400078e02ff */
[C---:B------:R-:W-:Y:S02]  /*2360*/  IMAD R29, R228.reuse, R43, R14 ;  /* 0x0000002be41d7224 */ /* 0x040fe400078e020e */
[----:B------:R-:W-:-:S04]  /*2370*/  IMAD.WIDE.U32 R132, R228, R42, R104 ;  /* 0x0000002ae4847225 */ /* 0x000fc800078e0068 */
[C---:B------:R-:W-:Y:S02]  /*2380*/  VIADD R43, R228.reuse, 0x40 ;  /* 0x00000040e42b7836 */ /* 0x040fe40000000000 */
[C---:B------:R-:W-:Y:S02]  /*2390*/  VIADD R41, R228.reuse, 0x80 ;  /* 0x00000080e4297836 */ /* 0x040fe40000000000 */
[----:B------:R-:W-:Y:S02]  /*23a0*/  VIADD R53, R228, 0xc0 ;  /* 0x000000c0e4357836 */ /* 0x000fe40000000000 */
[----:B------:R-:W-:Y:S02]  /*23b0*/  IMAD.SHL.U32 R43, R43, 0x80, RZ ;  /* 0x000000802b2b7824 */ /* 0x000fe400078e00ff */
[----:B------:R-:W-:Y:S02]  /*23c0*/  IMAD.SHL.U32 R120, R15, 0x2, RZ ;  /* 0x000000020f787824 */ /* 0x000fe400078e00ff */
[----:B------:R-:W-:Y:S01]  /*23d0*/  IMAD.SHL.U32 R41, R41, 0x80, RZ ;  /* 0x0000008029297824 */ /* 0x000fe200078e00ff */
[----:B------:R-:W-:Y:S01]  /*23e0*/  LOP3.LUT R43, R43, 0x380, RZ, 0xc0, !PT ;  /* 0x000003802b2b7812 */ /* 0x000fe200078ec0ff */
[----:B------:R-:W-:-:S02]  /*23f0*/  IMAD.SHL.U32 R53, R53, 0x80, RZ ;  /* 0x0000008035357824 */ /* 0x000fc400078e00ff */
[----:B------:R-:W-:Y:S01]  /*2400*/  IMAD.WIDE.U32 R98, R30, 0xe0, RZ ;  /* 0x000000e01e627825 */ /* 0x000fe200078e00ff */
[----:B------:R-:W-:Y:S02]  /*2410*/  LOP3.LUT R41, R41, 0x380, RZ, 0xc0, !PT ;  /* 0x0000038029297812 */ /* 0x000fe400078ec0ff */
[----:B------:R-:W-:Y:S01]  /*2420*/  LOP3.LUT R53, R53, 0x380, RZ, 0xc0, !PT ;  /* 0x0000038035357812 */ /* 0x000fe200078ec0ff */
[----:B------:R-:W-:Y:S01]  /*2430*/  IMAD.WIDE.U32 R102, R228, R42, R18 ;  /* 0x0000002ae4667225 */ /* 0x000fe200078e0012 */
[----:B------:R-:W-:Y:S02]  /*2440*/  SHF.R.U32.HI R43, RZ, 0x3, R43 ;  /* 0x00000003ff2b7819 */ /* 0x000fe4000001162b */
[----:B------:R-:W-:Y:S01]  /*2450*/  SHF.R.U32.HI R140, RZ, 0x3, R41 ;  /* 0x00000003ff8c7819 */ /* 0x000fe20000011629 */
[----:B------:R-:W-:Y:S01]  /*2460*/  IMAD.WIDE.U32 R130, R42, 0xe0, RZ ;  /* 0x000000e02a827825 */ /* 0x000fe200078e00ff */
[----:B------:R-:W-:-:S03]  /*2470*/  SHF.R.U32.HI R139, RZ, 0x3, R53 ;  /* 0x00000003ff8b7819 */ /* 0x000fc60000011635 */
[----:B------:R-:W-:Y:S01]  /*2480*/  IMAD.IADD R13, R131, 0x1, R13 ;  /* 0x00000001830d7824 */ /* 0x000fe200078e020d */
[----:B--2---:R-:W-:Y:S02]  /*2490*/  SHF.R.S32.HI R3, RZ, 0x1f, R0 ;  /* 0x0000001fff037819 */ /* 0x004fe40000011400 */
        /* <DEDUP_REMOVED lines=22> */
[----:B------:R-:W-:Y:S02]  /*2600*/  IMAD.IADD R3, R18, 0x1, R3 ;  /* 0x0000000112037824 */ /* 0x000fe400078e0203 */
[----:B------:R-:W-:-:S03]  /*2610*/  IMAD.WIDE.U32 R6, R228, R30, R22 ;  /* 0x0000001ee4067225 */ /* 0x000fc600078e0016 */
[----:B------:R-:W-:Y:S01]  /*2620*/  SHF.R.S32.HI R8, RZ, 0x1f, R3 ;  /* 0x0000001fff087819 */ /* 0x000fe20000011403 */
[C---:B------:R-:W-:Y:S01]  /*2630*/  IMAD R97, R228.reuse, R31, R0 ;  /* 0x0000001fe4617224 */ /* 0x040fe200078e0200 */
[----:B------:R-:W-:Y:S01]  /*2640*/  P2R R0, PR, RZ, 0x4 ;  /* 0x00000004ff007803 */ /* 0x000fe20000000000 */
[----:B------:R-:W-:Y:S01]  /*2650*/  IMAD.WIDE.U32 R4, R228, R36, R22 ;  /* 0x00000024e4047225 */ /* 0x000fe200078e0016 */
[----:B------:R-:W-:Y:S02]  /*2660*/  LEA.HI R38, R8, R3, RZ, 0x4 ;  /* 0x0000000308267211 */ /* 0x000fe400078f20ff */
[----:B------:R-:W-:Y:S01]  /*2670*/  SHF.L.U64.HI R8, R30, 0x6, R31 ;  /* 0x000000061e087819 */ /* 0x000fe2000001021f */
[----:B------:R-:W-:Y:S01]  /*2680*/  IMAD.IADD R95, R7, 0x1, R97 ;  /* 0x00000001075f7824 */ /* 0x000fe200078e0261 */
[----:B-----5:R-:W-:Y:S01]  /*2690*/  SHF.R.S32.HI R7, RZ, 0x1f, R121 ;  /* 0x0000001fff077819 */ /* 0x020fe20000011479 */
[----:B------:R-:W-:Y:S02]  /*26a0*/  IMAD.IADD R5, R5, 0x1, R91 ;  /* 0x0000000105057824 */ /* 0x000fe400078e025b */
[----:B------:R-:W-:-:S02]  /*26b0*/  IMAD.IADD R91, R91, 0x1, R9 ;  /* 0x000000015b5b7824 */ /* 0x000fc400078e0209 */
[----:B------:R-:W-:Y:S02]  /*26c0*/  IMAD.SHL.U32 R3, R229, 0x80, RZ ;  /* 0x00000080e5037824 */ /* 0x000fe400078e00ff */
[----:B------:R-:W-:Y:S01]  /*26d0*/  IMAD.IADD R97, R97, 0x1, R11 ;  /* 0x0000000161617824 */ /* 0x000fe200078e020b */
[C---:B------:R-:W-:Y:S01]  /*26e0*/  SHF.L.U64.HI R11, R36.reuse, 0x7, R37 ;  /* 0x00000007240b7819 */ /* 0x040fe20000010225 */
[----:B------:R-:W-:Y:S01]  /*26f0*/  IMAD.MOV.U32 R94, RZ, RZ, R6 ;  /* 0x000000ffff5e7224 */ /* 0x000fe200078e0006 */
[----:B------:R-:W-:Y:S01]  /*2700*/  LOP3.LUT R3, R3, 0x380, RZ, 0xc0, !PT ;  /* 0x0000038003037812 */ /* 0x000fe200078ec0ff */
[-C--:B------:R-:W-:Y:S02]  /*2710*/  IMAD R6, R7, R36.reuse, RZ ;  /* 0x0000002407067224 */ /* 0x080fe400078e02ff */
[----:B------:R-:W-:Y:S02]  /*2720*/  IMAD.SHL.U32 R9, R36, 0x80, RZ ;  /* 0x0000008024097824 */ /* 0x000fe400078e00ff */
[----:B------:R-:W-:-:S04]  /*2730*/  IMAD.WIDE.U32 R88, R121, R36, R4 ;  /* 0x0000002479587225 */ /* 0x000fc800078e0004 */
[----:B------:R-:W-:-:S04]  /*2740*/  IMAD.WIDE.U32 R90, R121, R36, R90 ;  /* 0x00000024795a7225 */ /* 0x000fc800078e005a */
[----:B------:R-:W-:Y:S02]  /*2750*/  VIADD R36, R228, 0x40 ;  /* 0x00000040e4247836 */ /* 0x000fe40000000000 */
[----:B0-----:R-:W-:Y:S02]  /*2760*/  VIADD R28, R26, 0xffffff80 ;  /* 0xffffff801a1c7836 */ /* 0x001fe40000000000 */
[----:B------:R-:W-:Y:S02]  /*2770*/  IMAD R33, R121, R37, R6 ;  /* 0x0000002579217224 */ /* 0x000fe400078e0206 */
[-C--:B------:R-:W-:Y:S02]  /*2780*/  IMAD R6, R7, R30.reuse, RZ ;  /* 0x0000001e07067224 */ /* 0x080fe400078e02ff */
[----:B------:R-:W-:Y:S01]  /*2790*/  IMAD.SHL.U32 R36, R36, 0x80, RZ ;  /* 0x0000008024247824 */ /* 0x000fe200078e00ff */
[----:B------:R-:W-:Y:S01]  /*27a0*/  SHF.R.U32.HI R20, RZ, 0x3, R3 ;  /* 0x00000003ff147819 */ /* 0x000fe20000011603 */
[----:B------:R-:W-:Y:S01]  /*27b0*/  IMAD.IADD R15, R29, 0x1, R133 ;  /* 0x000000011d0f7824 */ /* 0x000fe200078e0285 */
[----:B------:R-:W-:Y:S01]  /*27c0*/  LOP3.LUT R27, R3, 0x30, R18, 0xf8, !PT ;  /* 0x00000030031b7812 */ /* 0x000fe200078ef812 */
[C---:B------:R-:W-:Y:S01]  /*27d0*/  IMAD R35, R121.reuse, R31, R6 ;  /* 0x0000001f79237224 */ /* 0x040fe200078e0206 */
[----:B------:R-:W-:Y:S01]  /*27e0*/  SHF.R.S32.HI R52, RZ, 0x1f, R28 ;  /* 0x0000001fff347819 */ /* 0x000fe2000001141c */
[C---:B------:R-:W-:Y:S01]  /*27f0*/  IMAD.SHL.U32 R6, R30.reuse, 0x40, RZ ;  /* 0x000000401e067824 */ /* 0x040fe200078e00ff */
[C---:B------:R-:W-:Y:S01]  /*2800*/  SHF.L.U64.HI R7, R30.reuse, 0x7, R31 ;  /* 0x000000071e077819 */ /* 0x040fe2000001021f */
[----:B------:R-:W-:Y:S01]  /*2810*/  IMAD.SHL.U32 R5, R30, 0x80, RZ ;  /* 0x000000801e057824 */ /* 0x000fe200078e00ff */
[----:B------:R-:W-:Y:S01]  /*2820*/  LOP3.LUT R36, R36, 0x380, RZ, 0xc0, !PT ;  /* 0x0000038024247812 */ /* 0x000fe200078ec0ff */
[----:B------:R-:W-:Y:S01]  /*2830*/  IMAD.WIDE.U32 R94, R121, R30, R94 ;  /* 0x0000001e795e7225 */ /* 0x000fe200078e005e */
[----:B------:R-:W-:-:S03]  /*2840*/  LEA.HI R52, R52, R28, RZ, 0x5 ;  /* 0x0000001c34347211 */ /* 0x000fc600078f28ff */
[----:B------:R-:W-:Y:S01]  /*2850*/  IMAD.WIDE.U32 R96, R121, R30, R96 ;  /* 0x0000001e79607225 */ /* 0x000fe200078e0060 */
[----:B------:R-:W-:-:S03]  /*2860*/  LOP3.LUT R30, R27, R20, RZ, 0x3c, !PT ;  /* 0x000000141b1e7212 */ /* 0x000fc600078e3cff */
[----:B------:R-:W-:Y:S01]  /*2870*/  IMAD.X R26, R15, 0x1, R105, P0 ;  /* 0x000000010f1a7824 */ /* 0x000fe200000e0669 */
[----:B------:R-:W-:Y:S01]  /*2880*/  IADD3 R27, P0, R14, R104, RZ ;  /* 0x000000680e1b7210 */ /* 0x000fe20007f1e0ff */
[----:B------:R-:W-:Y:S01]  /*2890*/  IMAD R37, R37, 0xe0, RZ ;  /* 0x000000e025257824 */ /* 0x000fe200078e02ff */
[--C-:B------:R-:W-:Y:S01]  /*28a0*/  LOP3.LUT R39, R3, 0x70, R38.reuse, 0xf8, !PT ;  /* 0x0000007003277812 */ /* 0x100fe200078ef826 */
[----:B------:R-:W-:Y:S01]  /*28b0*/  IMAD R31, R31, 0xe0, RZ ;  /* 0x000000e01f1f7824 */ /* 0x000fe200078e02ff */
[--C-:B------:R-:W-:Y:S01]  /*28c0*/  LOP3.LUT R40, R36, 0x70, R38.reuse, 0xf8, !PT ;  /* 0x0000007024287812 */ /* 0x100fe200078ef826 */
[----:B------:R-:W-:Y:S01]  /*28d0*/  IMAD.IADD R112, R93, 0x1, R37 ;  /* 0x000000015d707824 */ /* 0x000fe200078e0225 */
[--C-:B------:R-:W-:Y:S01]  /*28e0*/  LOP3.LUT R41, R41, 0x70, R38.reuse, 0xf8, !PT ;  /* 0x0000007029297812 */ /* 0x100fe200078ef826 */
[----:B------:R-:W-:Y:S01]  /*28f0*/  IMAD.IADD R28, R99, 0x1, R31 ;  /* 0x00000001631c7824 */ /* 0x000fe200078e021f */
[--C-:B------:R-:W-:Y:S01]  /*2900*/  SHF.R.S32.HI R36, RZ, 0x4, R38.reuse ;  /* 0x00000004ff247819 */ /* 0x100fe20000011426 */
[----:B------:R-:W-:Y:S01]  /*2910*/  IMAD.SHL.U32 R52, R52, 0x20, RZ ;  /* 0x0000002034347824 */ /* 0x000fe200078e00ff */
[----:B------:R-:W-:Y:S01]  /*2920*/  LOP3.LUT R37, R38, 0xfffffff0, RZ, 0xc0, !PT ;  /* 0xfffffff026257812 */ /* 0x000fe200078ec0ff */
[----:B------:R-:W-:Y:S01]  /*2930*/  IMAD.X R31, R26, 0x1, R105, P0 ;  /* 0x000000011a1f7824 */ /* 0x000fe200000e0669 */
[----:B------:R-:W-:Y:S01]  /*2940*/  LOP3.LUT R116, R39, R20, RZ, 0x3c, !PT ;  /* 0x0000001427747212 */ /* 0x000fe200078e3cff */
[----:B------:R-:W-:Y:S01]  /*2950*/  IMAD.IADD R29, R103, 0x1, R29 ;  /* 0x00000001671d7824 */ /* 0x000fe200078e021d */
[----:B------:R-:W-:Y:S01]  /*2960*/  LOP3.LUT R38, R53, 0x70, R38, 0xf8, !PT ;  /* 0x0000007035267812 */ /* 0x000fe200078ef826 */
[----:B------:R-:W-:Y:S01]  /*2970*/  VIADD R4, R18, 0x40 ;  /* 0x0000004012047836 */ /* 0x000fe20000000000 */
[----:B------:R-:W-:Y:S01]  /*2980*/  LOP3.LUT R115, R40, R43, RZ, 0x3c, !PT ;  /* 0x0000002b28737212 */ /* 0x000fe200078e3cff */
[----:B------:R-:W-:Y:S01]  /*2990*/  IMAD.IADD R40, R45, 0x1, R49 ;  /* 0x000000012d287824 */ /* 0x000fe200078e0231 */
[----:B------:R-:W-:-:S02]  /*29a0*/  IADD3 R39, P0, R44, R102, RZ ;  /* 0x000000662c277210 */ /* 0x000fc40007f1e0ff */
[----:B------:R-:W-:Y:S02]  /*29b0*/  LOP3.LUT R114, R41, R140, RZ, 0x3c, !PT ;  /* 0x0000008c29727212 */ /* 0x000fe400078e3cff */
[----:B------:R-:W-:Y:S01]  /*29c0*/  LOP3.LUT R52, R52, 0xfffffc00, RZ, 0xc0, !PT ;  /* 0xfffffc0034347812 */ /* 0x000fe200078ec0ff */
[----:B------:R-:W-:Y:S01]  /*29d0*/  IMAD.X R106, R29, 0x1, R40, P0 ;  /* 0x000000011d6a7824 */ /* 0x000fe200000e0628 */
[----:B------:R-:W-:Y:S02]  /*29e0*/  LOP3.LUT R113, R38, R139, RZ, 0x3c, !PT ;  /* 0x0000008b26717212 */ /* 0x000fe400078e3cff */
[----:B------:R-:W-:Y:S02]  /*29f0*/  IADD3 R41, P3, R44, 0x40, RZ ;  /* 0x000000402c297810 */ /* 0x000fe40007f7e0ff */
[----:B------:R-:W-:Y:S01]  /*2a00*/  IADD3 R43, P2, R39, 0x40, RZ ;  /* 0x00000040272b7810 */ /* 0x000fe20007f5e0ff */
[----:B------:R-:W-:Y:S01]  /*2a10*/  IMAD.IADD R32, R89, 0x1, R33 ;  /* 0x0000000159207824 */ /* 0x000fe200078e0221 */
[----:B------:R-:W-:Y:S01]  /*2a20*/  SHF.R.S32.HI R38, RZ, 0x1f, R37 ;  /* 0x0000001fff267819 */ /* 0x000fe20000011425 */
[----:B------:R-:W-:Y:S01]  /*2a30*/  IMAD.IADD R34, R95, 0x1, R35 ;  /* 0x000000015f227824 */ /* 0x000fe200078e0223 */
[----:B------:R-:W-:Y:S01]  /*2a40*/  ISETP.GE.AND P0, PT, R18, UR4, PT ;  /* 0x0000000412007c0c */ /* 0x000fe2000bf06270 */
[----:B------:R-:W-:Y:S01]  /*2a50*/  IMAD.IADD R30, R52, 0x1, R30 ;  /* 0x00000001341e7824 */ /* 0x000fe200078e021e */
[----:B------:R-:W-:Y:S01]  /*2a60*/  ISETP.GE.AND P1, PT, R4, UR4, PT ;  /* 0x0000000404007c0c */ /* 0x000fe2000bf26270 */
[----:B------:R-:W-:-:S02]  /*2a70*/  IMAD.IADD R33, R33, 0x1, R91 ;  /* 0x0000000121217824 */ /* 0x000fc400078e025b */
[----:B------:R-:W-:Y:S02]  /*2a80*/  IMAD.IADD R35, R35, 0x1, R97 ;  /* 0x0000000123237824 */ /* 0x000fe400078e0261 */
[----:B------:R-:W-:Y:S02]  /*2a90*/  IMAD.IADD R116, R52, 0x1, R116 ;  /* 0x0000000134747824 */ /* 0x000fe400078e0274 */
[----:B------:R-:W-:Y:S02]  /*2aa0*/  IMAD.IADD R115, R51, 0x1, R115 ;  /* 0x0000000133737824 */ /* 0x000fe400078e0273 */
[----:B---3--:R-:W-:Y:S02]  /*2ab0*/  IMAD.IADD R114, R50, 0x1, R114 ;  /* 0x0000000132727824 */ /* 0x008fe400078e0272 */
[----:B----4-:R-:W-:Y:S02]  /*2ac0*/  IMAD.IADD R113, R48, 0x1, R113 ;  /* 0x0000000130717824 */ /* 0x010fe400078e0271 */
[----:B------:R-:W-:-:S02]  /*2ad0*/  IMAD.X R107, RZ, RZ, R40, P3 ;  /* 0x000000ffff6b7224 */ /* 0x000fc400018e0628 */
[----:B------:R-:W-:Y:S02]  /*2ae0*/  IMAD.X R108, RZ, RZ, R106, P2 ;  /* 0x000000ffff6c7224 */ /* 0x000fe400010e066a */
[----:B------:R-:W-:Y:S01]  /*2af0*/  IMAD.IADD R109, R47, 0x1, R109 ;  /* 0x000000012f6d7824 */ /* 0x000fe200078e026d */
[----:B------:R-:W-:Y:S06]  /*2b00*/  @!P6 BAR.SYNC.DEFER_BLOCKING 0x9, 0x100 ;  /* 0x024400000000eb1d */ /* 0x000fec0000010000 */
.L_x_8345:
[----:B------:R-:W0:Y:S01]  /*2b10*/  LDC R128, c[0x0][0x3f4] ;  /* 0x0000fd00ff807b82 */ /* 0x000e220000000800 */
        /* <DEDUP_REMOVED lines=52> */
.L_x_8266:
[----:B------:R-:W-:Y:S05]  /*2e60*/  BSYNC B1 ;  /* 0x0000000000017941 */ /* 0x000fea0003800000 */
.L_x_8265:
        /* <DEDUP_REMOVED lines=38> */
.L_x_8268:
[----:B------:R-:W-:Y:S05]  /*30d0*/  BSYNC B1 ;  /* 0x0000000000017941 */ /* 0x000fea0003800000 */
.L_x_8267:
        /* <DEDUP_REMOVED lines=26> */
.L_x_8270:
[----:B------:R-:W-:Y:S05]  /*3280*/  BSYNC B1 ;  /* 0x0000000000017941 */ /* 0x000fea0003800000 */
.L_x_8269:
        /* <DEDUP_REMOVED lines=31> */
.L_x_8272:
[----:B------:R-:W-:Y:S05]  /*3480*/  BSYNC B1 ;  /* 0x0000000000017941 */ /* 0x000fea0003800000 */
.L_x_8271:
[----:B------:R-:W-:Y:S01]  /*3490*/  ULOP3.LUT UR4, UR60, 0x1, URZ, 0xfc, !UPT ;  /* 0x000000013c047892 */ /* 0x000fe2000f8efc3f */
[----:B------:R-:W-:Y:S02]  /*34a0*/  IMAD.MOV.U32 R153, RZ, RZ, R78 ;  /* 0x000000ffff997224 */ /* 0x000fe400078e004e */
[----:B------:R-:W-:Y:S01]  /*34b0*/  IMAD.MOV.U32 R154, RZ, RZ, R82 ;  /* 0x000000ffff9a7224 */ /* 0x000fe200078e0052 */
[----:B------:R-:W-:Y:S01]  /*34c0*/  UISETP.NE.AND UP0, UPT, UR4, 0x3, UPT ;  /* 0x000000030400788c */ /* 0x000fe2000bf05270 */
[----:B-----5:R-:W-:Y:S02]  /*34d0*/  IMAD.MOV.U32 R146, RZ, RZ, R68 ;  /* 0x000000ffff927224 */ /* 0x020fe400078e0044 */
[----:B------:R-:W-:Y:S02]  /*34e0*/  IMAD.MOV.U32 R149, RZ, RZ, R72 ;  /* 0x000000ffff957224 */ /* 0x000fe400078e0048 */
[----:B------:R-:W-:Y:S01]  /*34f0*/  IMAD.MOV.U32 R148, RZ, RZ, R70 ;  /* 0x000000ffff947224 */ /* 0x000fe200078e0046 */
[----:B------:R-:W-:Y:S01]  /*3500*/  PLOP3.LUT P5, PT, PT, PT, UP0, 0x80, 0x0 ;  /* 0x000000000000781c */ /* 0x000fe20003faf008 */
        /* <DEDUP_REMOVED lines=11> */
.L_x_8273:
[----:B------:R-:W-:Y:S01]  /*35c0*/  IMAD R110, R17, 0x8, R16 ;  /* 0x00000008116e7824 */ /* 0x000fe200078e0210 */
[----:B------:R-:W-:Y:S01]  /*35d0*/  SHF.L.U32 R125, R237, 0x1f, RZ ;  /* 0x0000001fed7d7819 */ /* 0x000fe200000006ff */
[----:B------:R-:W-:Y:S03]  /*35e0*/  BSSY B1, `(.L_x_8274) ;  /* 0x0000003000017945 */ /* 0x000fe60003800000 */
[----:B------:R-:W1:Y:S02]  /*35f0*/  SYNCS.PHASECHK.TRANS64.TRYWAIT P6, [R110+URZ+0x2e890], R125 ;  /* 0x02e8907d6e0075a7 */ /* 0x000e6400080c017f */
[----:B-1----:R-:W-:Y:S05]  /*3600*/  @!P6 BRA `(.L_x_8275) ;  /* 0x0000029c00dce947 */ /* 0x002fea0003800000 */
.L_x_8581:
[----:B------:R-:W-:Y:S05]  /*3610*/  BSYNC B1 ;  /* 0x0000000000017941 */ /* 0x000fea0003800000 */
.L_x_8274:
[----:B------:R-:W-:Y:S01]  /*3620*/  BSSY B1, `(.L_x_8276) ;  /* 0x00000f8000017945 */ /* 0x000fe20003800000 */
[----:B------:R-:W-:-:S03]  /*3630*/  IMAD R147, R17, 0x7000, R30 ;  /* 0x0000700011937824 */ /* 0x000fc600078e021e */
        /* <DEDUP_REMOVED lines=39> */
[--C-:B------:R-:W-:Y:S01]  /*38b0*/  HADD2.F32 R156, -RZ, R49.reuse.H1_H1 ;  /* 0x30000031ff9c7230 */ /* 0x100fe20000004100 */
[----:B------:R-:W-:Y:S01]  /*38c0*/  F2FP.F16.E4M3.UNPACK_B R154, R154 ;  /* 0x0000009aff9a723e */ /* 0x000fe200020006ff */
[----:B------:R-:W-:Y:S02]  /*38d0*/  HADD2.F32 R155, -RZ, R49.H0_H0 ;  /* 0x20000031ff9b7230 */ /* 0x000fe40000004100 */
[----:B------:R-:W-:Y:S01]  /*38e0*/  FFMA.FTZ R49, R83, R158, R162 ;  /* 0x0000009e53317223 */ /* 0x000fe200000100a2 */
[----:B------:R-:W-:Y:S02]  /*38f0*/  HADD2.F32 R157, -RZ, R157.H1_H1 ;  /* 0x3000009dff9d7230 */ /* 0x000fe40000004100 */
[----:B------:R-:W-:Y:S01]  /*3900*/  FMUL.FTZ R164, R156, R160 ;  /* 0x000000a09ca47220 */ /* 0x000fe20000410000 */
[----:B------:R-:W-:Y:S01]  /*3910*/  F2FP.F16.E4M3.UNPACK_B R83, R82.H1 ;  /* 0x00000052ff53723e */ /* 0x000fe200030006ff */
[C---:B------:R-:W-:Y:S01]  /*3920*/  FMUL.FTZ R159, R155.reuse, R160 ;  /* 0x000000a09b9f7220 */ /* 0x040fe20000410000 */
[----:B------:R-:W-:Y:S01]  /*3930*/  FFMA.FTZ R48, R48, R158, -R161 ;  /* 0x0000009e30307223 */ /* 0x000fe200000108a1 */
[----:B------:R-:W-:Y:S01]  /*3940*/  F2FP.F16.E4M3.UNPACK_B R82, R82 ;  /* 0x00000052ff52723e */ /* 0x000fe200020006ff */
[-C--:B------:R-:W-:Y:S01]  /*3950*/  FFMA.FTZ R164, R155, R157.reuse, -R164 ;  /* 0x0000009d9ba47223 */ /* 0x080fe200000108a4 */
[----:B------:R-:W-:Y:S01]  /*3960*/  FFMA.FTZ R161, R156, R157, R159 ;  /* 0x0000009d9ca17223 */ /* 0x000fe2000001009f */
[--C-:B------:R-:W-:Y:S01]  /*3970*/  HADD2.F32 R157, -RZ, R154.reuse.H1_H1 ;  /* 0x3000009aff9d7230 */ /* 0x100fe20000004100 */
[----:B------:R-:W-:Y:S01]  /*3980*/  F2FP.F16.E4M3.UNPACK_B R156, R143 ;  /* 0x0000008fff9c723e */ /* 0x000fe200020006ff */
[----:B------:R-:W-:Y:S01]  /*3990*/  HADD2.F32 R158, -RZ, R154.H0_H0 ;  /* 0x2000009aff9e7230 */ /* 0x000fe20000004100 */
[----:B------:R-:W-:Y:S01]  /*39a0*/  F2FP.F16.E4M3.UNPACK_B R163, R81.H1 ;  /* 0x00000051ffa3723e */ /* 0x000fe200030006ff */
[----:B------:R-:W-:-:S02]  /*39b0*/  HADD2.F32 R154, -RZ, R83.H0_H0 ;  /* 0x20000053ff9a7230 */ /* 0x000fc40000004100 */
[----:B------:R-:W-:Y:S02]  /*39c0*/  HADD2.F32 R155, -RZ, R83.H1_H1 ;  /* 0x30000053ff9b7230 */ /* 0x000fe40000004100 */
[--C-:B------:R-:W-:Y:S02]  /*39d0*/  HADD2.F32 R143, -RZ, R82.reuse.H1_H1 ;  /* 0x30000052ff8f7230 */ /* 0x100fe40000004100 */
[-C--:B------:R-:W-:Y:S01]  /*39e0*/  FMUL.FTZ R162, R154, R157.reuse ;  /* 0x0000009d9aa27220 */ /* 0x080fe20000410000 */
[----:B------:R-:W-:Y:S02]  /*39f0*/  HADD2.F32 R83, -RZ, R82.H0_H0 ;  /* 0x20000052ff537230 */ /* 0x000fe40000004100 */
[----:B------:R-:W-:Y:S01]  /*3a00*/  FMUL.FTZ R159, R155, R157 ;  /* 0x0000009d9b9f7220 */ /* 0x000fe20000410000 */
        /* <DEDUP_REMOVED lines=8> */
[----:B------:R-:W-:Y:S01]  /*3a90*/  F2FP.F16.E4M3.UNPACK_B R156, R51.H1 ;  /* 0x00000033ff9c723e */ /* 0x000fe200030006ff */
[----:B------:R-:W-:Y:S01]  /*3aa0*/  HADD2.F32 R160, -RZ, R163.H1_H1 ;  /* 0x300000a3ffa07230 */ /* 0x000fe20000004100 */
[----:B------:R-:W-:Y:S02]  /*3ab0*/  F2FP.SATFINITE.E4M3.F32.PACK_AB_MERGE_C R154, R155, R154, RZ ;  /* 0x0000009a9b9a723e */ /* 0x000fe400048070ff */
[----:B------:R-:W-:Y:S01]  /*3ac0*/  F2FP.F16.E4M3.UNPACK_B R155, R50.H1 ;  /* 0x00000032ff9b723e */ /* 0x000fe200030006ff */
[--C-:B------:R-:W-:Y:S01]  /*3ad0*/  HADD2.F32 R157, -RZ, R156.reuse.H0_H0 ;  /* 0x2000009cff9d7230 */ /* 0x100fe20000004100 */
[----:B------:R-:W-:Y:S01]  /*3ae0*/  F2FP.F16.E4M3.UNPACK_B R162, R81 ;  /* 0x00000051ffa2723e */ /* 0x000fe200020006ff */
[----:B------:R-:W-:Y:S01]  /*3af0*/  HADD2.F32 R156, -RZ, R156.H1_H1 ;  /* 0x3000009cff9c7230 */ /* 0x000fe20000004100 */
[----:B------:R-:W-:Y:S01]  /*3b00*/  F2FP.SATFINITE.E4M3.F32.PACK_AB_MERGE_C R143, R161, R164, RZ ;  /* 0x000000a4a18f723e */ /* 0x000fe200048070ff */
[--C-:B------:R-:W-:Y:S01]  /*3b10*/  HADD2.F32 R81, -RZ, R155.reuse.H1_H1 ;  /* 0x3000009bff517230 */ /* 0x100fe20000004100 */
[-C--:B------:R-:W-:Y:S01]  /*3b20*/  F2FP.F16.E4M3.UNPACK_B R159, R80.reuse.H1 ;  /* 0x00000050ff9f723e */ /* 0x080fe200030006ff */
[----:B------:R-:W-:Y:S01]  /*3b30*/  HADD2.F32 R164, -RZ, R162.H1_H1 ;  /* 0x300000a2ffa47230 */ /* 0x000fe20000004100 */
[----:B------:R-:W-:Y:S01]  /*3b40*/  F2FP.F16.E4M3.UNPACK_B R158, R80 ;  /* 0x00000050ff9e723e */ /* 0x000fe200020006ff */
[----:B------:R-:W-:-:S02]  /*3b50*/  HADD2.F32 R155, -RZ, R155.H0_H0 ;  /* 0x2000009bff9b7230 */ /* 0x000fc40000004100 */
[CC--:B------:R-:W-:Y:S01]  /*3b60*/  FMUL.FTZ R80, R156.reuse, R160.reuse ;  /* 0x000000a09c507220 */ /* 0x0c0fe20000410000 */
[----:B------:R-:W-:Y:S02]  /*3b70*/  HADD2.F32 R161, -RZ, R159.H1_H1 ;  /* 0x3000009fffa17230 */ /* 0x000fe40000004100 */
[----:B------:R-:W-:Y:S01]  /*3b80*/  FMUL.FTZ R165, R157, R160 ;  /* 0x000000a09da57220 */ /* 0x000fe20000410000 */
[----:B------:R-:W-:Y:S02]  /*3b90*/  HADD2.F32 R160, -RZ, R158.H1_H1 ;  /* 0x3000009effa07230 */ /* 0x000fe40000004100 */
[-C--:B------:R-:W-:Y:S01]  /*3ba0*/  FMUL.FTZ R166, R81, R164.reuse ;  /* 0x000000a451a67220 */ /* 0x080fe20000410000 */
[----:B------:R-:W-:Y:S01]  /*3bb0*/  F2FP.F16.E4M3.UNPACK_B R51, R51 ;  /* 0x00000033ff33723e */ /* 0x000fe200020006ff */
[----:B------:R-:W-:Y:S01]  /*3bc0*/  FMUL.FTZ R164, R155, R164 ;  /* 0x000000a49ba47220 */ /* 0x000fe20000410000 */
[----:B------:R-:W-:Y:S01]  /*3bd0*/  F2FP.F16.E4M3.UNPACK_B R50, R50 ;  /* 0x00000032ff32723e */ /* 0x000fe200020006ff */
[-C--:B------:R-:W-:Y:S01]  /*3be0*/  FFMA.FTZ R80, R157, R161.reuse, -R80 ;  /* 0x000000a19d507223 */ /* 0x080fe20000010850 */
        /* <DEDUP_REMOVED lines=9> */
[--C-:B------:R-:W-:Y:S01]  /*3c80*/  HADD2.F32 R51, -RZ, R50.reuse.H0_H0 ;  /* 0x20000032ff337230 */ /* 0x100fe20000004100 */
[----:B------:R-:W-:Y:S01]  /*3c90*/  F2FP.SATFINITE.E4M3.F32.PACK_AB_MERGE_C R48, R83, R82, R154 ;  /* 0x000000525330723e */ /* 0x000fe2000480709a */
[----:B------:R-:W-:-:S02]  /*3ca0*/  HADD2.F32 R50, -RZ, R50.H1_H1 ;  /* 0x30000032ff327230 */ /* 0x000fc40000004100 */
[-C--:B------:R-:W-:Y:S01]  /*3cb0*/  FMUL.FTZ R164, R155, R160.reuse ;  /* 0x000000a09ba47220 */ /* 0x080fe20000410000 */
[----:B------:R-:W-:Y:S02]  /*3cc0*/  HADD2.F32 R162, -RZ, R162.H0_H0 ;  /* 0x200000a2ffa27230 */ /* 0x000fe40000004100 */
[----:B------:R-:W-:Y:S01]  /*3cd0*/  FMUL.FTZ R168, R81, R160 ;  /* 0x000000a051a87220 */ /* 0x000fe20000410000 */
[----:B------:R-:W-:Y:S02]  /*3ce0*/  HADD2.F32 R156, -RZ, R159.H0_H0 ;  /* 0x2000009fff9c7230 */ /* 0x000fe40000004100 */
[----:B------:R-:W-:Y:S02]  /*3cf0*/  HADD2.F32 R158, -RZ, R158.H0_H0 ;  /* 0x2000009eff9e7230 */ /* 0x000fe40000004100 */
[CC--:B------:R-:W-:Y:S01]  /*3d00*/  FMUL.FTZ R160, R50.reuse, R162.reuse ;  /* 0x000000a232a07220 */ /* 0x0c0fe20000410000 */
[----:B------:R-:W-:Y:S01]  /*3d10*/  FMUL.FTZ R157, R51, R162 ;  /* 0x000000a2339d7220 */ /* 0x000fe20000410000 */
[-C--:B------:R-:W-:Y:S01]  /*3d20*/  FFMA.FTZ R164, R81, R156.reuse, -R164 ;  /* 0x0000009c51a47223 */ /* 0x080fe200000108a4 */
[----:B------:R-:W-:Y:S01]  /*3d30*/  FFMA.FTZ R155, R155, R156, R168 ;  /* 0x0000009c9b9b7223 */ /* 0x000fe200000100a8 */
[-C--:B------:R-:W-:Y:S01]  /*3d40*/  FFMA.FTZ R160, R51, R158.reuse, -R160 ;  /* 0x0000009e33a07223 */ /* 0x080fe200000108a0 */
[----:B------:R-:W-:-:S03]  /*3d50*/  FFMA.FTZ R157, R50, R158, R157 ;  /* 0x0000009e329d7223 */ /* 0x000fc6000001009d */
[----:B------:R-:W-:Y:S02]  /*3d60*/  F2FP.SATFINITE.E4M3.F32.PACK_AB_MERGE_C R51, R155, R164, R80 ;  /* 0x000000a49b33723e */ /* 0x000fe40004807050 */
[----:B------:R-:W-:-:S07]  /*3d70*/  F2FP.SATFINITE.E4M3.F32.PACK_AB_MERGE_C R50, R157, R160, R161 ;  /* 0x000000a09d32723e */ /* 0x000fce00048070a1 */
.L_x_8281:
[----:B------:R-:W-:Y:S05]  /*3d80*/  BSYNC B3 ;  /* 0x0000000000037941 */ /* 0x000fea0003800000 */
.L_x_8280:
[----:B------:R-:W-:Y:S01]  /*3d90*/  ULDC.64 UR4, c[0x0][0x2e8] ;  /* 0x0000ba0000047ab9 */ /* 0x000fe20000000a00 */
[----:B------:R-:W-:Y:S01]  /*3da0*/  ULDC.64 UR6, c[0x0][0x208] ;  /* 0x0000820000067ab9 */ /* 0x000fe20000000a00 */
[----:B------:R-:W-:-:S04]  /*3db0*/  IADD3 R80, P2, P6, R152, UR4, R44 ;  /* 0x0000000498507c10 */ /* 0x000fc8000fe5e02c */
[----:B------:R-:W-:-:S05]  /*3dc0*/  IADD3.X R81, R151, UR5, R40, P2, P6 ;  /* 0x0000000597517c10 */ /* 0x000fca00097ec428 */
[----:B--2---:R2:W-:Y:S04]  /*3dd0*/  STG.E.128 desc[UR6][R80.64], R48 ;  /* 0x0000003050007986 */ /* 0x0045e8000c101d06 */
.L_x_8279:
[----:B------:R-:W-:Y:S05]  /*3de0*/  BSYNC B2 ;  /* 0x0000000000027941 */ /* 0x000fea0003800000 */
.L_x_8278:
[----:B------:R-:W-:Y:S05]  /*3df0*/  @P1 BRA `(.L_x_8277) ;  /* 0x0000000400e81947 */ /* 0x000fea0003800000 */
[----:B------:R-:W-:Y:S01]  /*3e00*/  LOP3.LUT P2, RZ, R229, 0x4, RZ, 0xc0, !PT ;  /* 0x00000004e5ff7812 */ /* 0x000fe2000784c0ff */
[C---:B0-2---:R-:W-:Y:S01]  /*3e10*/  VIADD R49, R147.reuse, 0x40 ;  /* 0x0000004093317836 */ /* 0x045fe20000000000 */
[----:B------:R-:W-:Y:S11]  /*3e20*/  BSSY B2, `(.L_x_8282) ;  /* 0x0000072000027945 */ /* 0x000ff60003800000 */
[----:B------:R-:W-:Y:S01]  /*3e30*/  @P2 VIADD R49, R147, 0xffffffc0 ;  /* 0xffffffc093312836 */ /* 0x000fe20000000000 */
[----:B------:R-:W-:-:S03]  /*3e40*/  ISETP.GE.AND P2, PT, R230, R128, PT ;  /* 0x00000080e600720c */ /* 0x000fc60003f46270 */
[----:B------:R-:W-:-:S06]  /*3e50*/  IMAD.IADD R49, R16, 0x1, R49 ;  /* 0x0000000110317824 */ /* 0x000fcc00078e0231 */
[----:B------:R-:W0:Y:S04]  /*3e60*/  LDS.128 R48, [R49+0x20400] ;  /* 0x0204000031307984 */ /* 0x000e280000000c00 */
        /* <DEDUP_REMOVED lines=13> */
[----:B0-----:R-:W-:Y:S01]  /*3f40*/  IMAD.MOV.U32 R77, RZ, RZ, R49 ;  /* 0x000000ffff4d7224 */ /* 0x001fe200078e0031 */
        /* <DEDUP_REMOVED lines=30> */
[----:B------:R-:W-:Y:S01]  /*4130*/  HADD2.F32 R83, -RZ, R153.H1_H1 ;  /* 0x30000099ff537230 */ /* 0x000fe20000004100 */
        /* <DEDUP_REMOVED lines=8> */
[----:B------:R-:W-:Y:S02]  /*41c0*/  HADD2.F32 R153, -RZ, R153.H0_H0 ;  /* 0x20000099ff997230 */ /* 0x000fe40000004100 */
[--C-:B------:R-:W-:Y:S02]  /*41d0*/  HADD2.F32 R78, -RZ, R134.reuse.H1_H1 ;  /* 0x30000086ff4e7230 */ /* 0x100fe40000004100 */
[----:B------:R-:W-:-:S02]  /*41e0*/  HADD2.F32 R134, -RZ, R134.H0_H0 ;  /* 0x20000086ff867230 */ /* 0x000fc40000004100 */
[-C--:B------:R-:W-:Y:S01]  /*41f0*/  FMUL.FTZ R154, R80, R153.reuse ;  /* 0x00000099509a7220 */ /* 0x080fe20000410000 */
[----:B------:R-:W-:Y:S01]  /*4200*/  FMUL.FTZ R153, R79, R153 ;  /* 0x000000994f997220 */ /* 0x000fe20000410000 */
[-C--:B------:R-:W-:Y:S01]  /*4210*/  FFMA.FTZ R82, R82, R78.reuse, R83 ;  /* 0x0000004e52527223 */ /* 0x080fe20000010053 */
[----:B------:R-:W-:Y:S01]  /*4220*/  FFMA.FTZ R81, R81, R78, -R156 ;  /* 0x0000004e51517223 */ /* 0x000fe2000001089c */
[----:B------:R-:W-:Y:S01]  /*4230*/  F2FP.F16.E4M3.UNPACK_B R83, R51.H1 ;  /* 0x00000033ff53723e */ /* 0x000fe200030006ff */
[----:B------:R-:W-:Y:S01]  /*4240*/  FFMA.FTZ R78, R79, R134, -R154 ;  /* 0x000000864f4e7223 */ /* 0x000fe2000001089a */
[----:B------:R-:W-:Y:S01]  /*4250*/  F2FP.F16.E4M3.UNPACK_B R156, R76.H1 ;  /* 0x0000004cff9c723e */ /* 0x000fe200030006ff */
[----:B------:R-:W-:Y:S01]  /*4260*/  FFMA.FTZ R79, R80, R134, R153 ;  /* 0x00000086504f7223 */ /* 0x000fe20000010099 */
[----:B------:R-:W-:Y:S01]  /*4270*/  F2FP.SATFINITE.E4M3.F32.PACK_AB_MERGE_C R80, R158, R143, RZ ;  /* 0x0000008f9e50723e */ /* 0x000fe200048070ff */
[--C-:B------:R-:W-:Y:S01]  /*4280*/  HADD2.F32 R134, -RZ, R83.reuse.H0_H0 ;  /* 0x20000053ff867230 */ /* 0x100fe20000004100 */
[----:B------:R-:W-:Y:S01]  /*4290*/  F2FP.SATFINITE.E4M3.F32.PACK_AB_MERGE_C R81, R82, R81, RZ ;  /* 0x000000515251723e */ /* 0x000fe200048070ff */
[----:B------:R-:W-:Y:S01]  /*42a0*/  HADD2.F32 R83, -RZ, R83.H1_H1 ;  /* 0x30000053ff537230 */ /* 0x000fe20000004100 */
[-C--:B------:R-:W-:Y:S01]  /*42b0*/  F2FP.F16.E4M3.UNPACK_B R153, R49.reuse.H1 ;  /* 0x00000031ff99723e */ /* 0x080fe200030006ff */
[----:B------:R-:W-:Y:S01]  /*42c0*/  HADD2.F32 R158, -RZ, R156.H1_H1 ;  /* 0x3000009cff9e7230 */ /* 0x000fe20000004100 */
[----:B------:R-:W-:Y:S01]  /*42d0*/  F2FP.F16.E4M3.UNPACK_B R82, R50.H1 ;  /* 0x00000032ff52723e */ /* 0x000fe200030006ff */
        /* <DEDUP_REMOVED lines=38> */
.L_x_8283:
[----:B------:R-:W-:Y:S05]  /*4540*/  BSYNC B2 ;  /* 0x0000000000027941 */ /* 0x000fea0003800000 */
.L_x_8282:
[----:B------:R-:W-:Y:S01]  /*4550*/  ULDC.64 UR4, c[0x0][0x2e8] ;  /* 0x0000ba0000047ab9 */ /* 0x000fe20000000a00 */
[----:B------:R-:W-:Y:S01]  /*4560*/  ULDC.64 UR6, c[0x0][0x208] ;  /* 0x0000820000067ab9 */ /* 0x000fe20000000a00 */
[----:B------:R-:W-:-:S04]  /*4570*/  IADD3 R76, P2, P6, R41, UR4, R152 ;  /* 0x00000004294c7c10 */ /* 0x000fc8000fe5e098 */
[----:B------:R-:W-:-:S05]  /*4580*/  IADD3.X R77, R107, UR5, R151, P2, P6 ;  /* 0x000000056b4d7c10 */ /* 0x000fca00097ec497 */
[----:B0-----:R3:W-:Y:S04]  /*4590*/  STG.E.128 desc[UR6][R76.64], R48 ;  /* 0x000000304c007986 */ /* 0x0017e8000c101d06 */
.L_x_8277:
[----:B------:R-:W-:Y:S05]  /*45a0*/  BSYNC B1 ;  /* 0x0000000000017941 */ /* 0x000fea0003800000 */
.L_x_8276:
        /* <DEDUP_REMOVED lines=70> */
[----:B------:R-:W-:-:S02]  /*4a10*/  F2FP.F16.E4M3.UNPACK_B R149, R73.H1 ;  /* 0x00000049ff95723e */ /* 0x000fc400030006ff */
[----:B------:R-:W-:Y:S01]  /*4a20*/  F2FP.SATFINITE.E4M3.F32.PACK_AB_MERGE_C R155, R83, R134, RZ ;  /* 0x00000086539b723e */ /* 0x000fe200048070ff */
[--C-:B------:R-:W-:Y:S01]  /*4a30*/  HADD2.F32 R81, -RZ, R80.reuse.H0_H0 ;  /* 0x20000050ff517230 */ /* 0x100fe20000004100 */
[----:B------:R-:W-:Y:S01]  /*4a40*/  F2FP.F16.E4M3.UNPACK_B R83, R72.H1 ;  /* 0x00000048ff53723e */ /* 0x000fe200030006ff */
[----:B------:R-:W-:Y:S01]  /*4a50*/  HADD2.F32 R80, -RZ, R80.H1_H1 ;  /* 0x30000050ff507230 */ /* 0x000fe20000004100 */
[----:B------:R-:W-:Y:S01]  /*4a60*/  F2FP.SATFINITE.E4M3.F32.PACK_AB_MERGE_C R78, R152, R143, RZ ;  /* 0x0000008f984e723e */ /* 0x000fe200048070ff */
[----:B------:R-:W-:Y:S01]  /*4a70*/  HADD2.F32 R151, -RZ, R149.H1_H1 ;  /* 0x30000095ff977230 */ /* 0x000fe20000004100 */
[----:B------:R-:W-:Y:S01]  /*4a80*/  F2FP.F16.E4M3.UNPACK_B R79, R50.H1 ;  /* 0x00000032ff4f723e */ /* 0x000fe200030006ff */
[----:B------:R-:W-:Y:S01]  /*4a90*/  HADD2.F32 R134, -RZ, R83.H1_H1 ;  /* 0x30000053ff867230 */ /* 0x000fe20000004100 */
[----:B------:R-:W-:Y:S01]  /*4aa0*/  F2FP.F16.E4M3.UNPACK_B R143, R73 ;  /* 0x00000049ff8f723e */ /* 0x000fe200020006ff */
[----:B------:R-:W-:Y:S01]  /*4ab0*/  HADD2.F32 R149, -RZ, R149.H0_H0 ;  /* 0x20000095ff957230 */ /* 0x000fe20000004100 */
        /* <DEDUP_REMOVED lines=13> */
[----:B------:R-:W-:Y:S01]  /*4b90*/  FFMA.FTZ R152, R79, R72, -R152 ;  /* 0x000000484f987223 */ /* 0x000fe20000010898 */
[----:B------:R-:W-:Y:S01]  /*4ba0*/  FFMA.FTZ R154, R80, R134, R153 ;  /* 0x00000086509a7223 */ /* 0x000fe20000010099 */
[----:B------:R-:W-:Y:S01]  /*4bb0*/  FFMA.FTZ R79, R73, R72, R150 ;  /* 0x00000048494f7223 */ /* 0x000fe20000010096 */
[--C-:B------:R-:W-:Y:S01]  /*4bc0*/  HADD2.F32 R72, -RZ, R51.reuse.H0_H0 ;  /* 0x20000033ff487230 */ /* 0x100fe20000004100 */
[----:B------:R-:W-:Y:S01]  /*4bd0*/  F2FP.SATFINITE.E4M3.F32.PACK_AB_MERGE_C R49, R49, R48, R78 ;  /* 0x000000303131723e */ /* 0x000fe2000480704e */
[----:B------:R-:W-:Y:S01]  /*4be0*/  HADD2.F32 R73, -RZ, R51.H1_H1 ;  /* 0x30000033ff497230 */ /* 0x000fe20000004100 */
[----:B------:R-:W-:Y:S01]  /*4bf0*/  F2FP.SATFINITE.E4M3.F32.PACK_AB_MERGE_C R151, R154, R151, RZ ;  /* 0x000000979a97723e */ /* 0x000fe200048070ff */
[--C-:B------:R-:W-:Y:S02]  /*4c00*/  HADD2.F32 R51, -RZ, R50.reuse.H0_H0 ;  /* 0x20000032ff337230 */ /* 0x100fe40000004100 */
[----:B------:R-:W-:Y:S01]  /*4c10*/  FMUL.FTZ R134, R72, R149 ;  /* 0x0000009548867220 */ /* 0x000fe20000410000 */
[----:B------:R-:W-:-:S02]  /*4c20*/  HADD2.F32 R50, -RZ, R50.H1_H1 ;  /* 0x30000032ff327230 */ /* 0x000fc40000004100 */
        /* <DEDUP_REMOVED lines=13> */
.L_x_8289:
[----:B------:R-:W-:Y:S05]  /*4d00*/  BSYNC B3 ;  /* 0x0000000000037941 */ /* 0x000fea0003800000 */
.L_x_8288:
[----:B------:R-:W-:Y:S01]  /*4d10*/  ULDC.64 UR4, c[0x0][0x2e8] ;  /* 0x0000ba0000047ab9 */ /* 0x000fe20000000a00 */
[----:B------:R-:W-:Y:S01]  /*4d20*/  ULDC.64 UR6, c[0x0][0x208] ;  /* 0x0000820000067ab9 */ /* 0x000fe20000000a00 */
[----:B------:R-:W-:-:S04]  /*4d30*/  IADD3 R72, P2, P3, R77, UR4, R44 ;  /* 0x000000044d487c10 */ /* 0x000fc8000fb5e02c */
[----:B------:R-:W-:-:S05]  /*4d40*/  IADD3.X R73, R76, UR5, R40, P2, P3 ;  /* 0x000000054c497c10 */ /* 0x000fca00097e6428 */
[----:B--2---:R3:W-:Y:S04]  /*4d50*/  STG.E.128 desc[UR6][R72.64], R48 ;  /* 0x0000003048007986 */ /* 0x0047e8000c101d06 */
.L_x_8287:
[----:B------:R-:W-:Y:S05]  /*4d60*/  BSYNC B2 ;  /* 0x0000000000027941 */ /* 0x000fea0003800000 */
.L_x_8286:
[----:B------:R-:W-:Y:S05]  /*4d70*/  @P1 BRA `(.L_x_8285) ;  /* 0x0000000400e41947 */ /* 0x000fea0003800000 */
[----:B------:R-:W-:Y:S01]  /*4d80*/  LOP3.LUT P2, RZ, R229, 0x4, RZ, 0xc0, !PT ;  /* 0x00000004e5ff7812 */ /* 0x000fe2000784c0ff */
[C---:B0-23--:R-:W-:Y:S01]  /*4d90*/  VIADD R49, R147.reuse, 0x40 ;  /* 0x0000004093317836 */ /* 0x04dfe20000000000 */
        /* <DEDUP_REMOVED lines=19> */
[----:B0-----:R-:W-:Y:S01]  /*4ed0*/  IMAD.MOV.U32 R69, RZ, RZ, R48 ;  /* 0x000000ffff457224 */ /* 0x001fe200078e0030 */
[----:B------:R-:W-:-:S02]  /*4ee0*/  F2FP.F16.E4M3.UNPACK_B R48, R49 ;  /* 0x00000031ff30723e */ /* 0x000fc400020006ff */
[----:B------:R-:W-:Y:S01]  /*4ef0*/  LOP3.LUT R73, R73, 0xff00, R70, 0xf8, !PT ;  /* 0x0000ff0049497812 */ /* 0x000fe200078ef846 */
[----:B------:R-:W-:Y:S01]  /*4f00*/  IMAD.U32 R70, R74, 0x10000, RZ ;  /* 0x000100004a467824 */ /* 0x000fe200078e00ff */
[----:B------:R-:W-:Y:S01]  /*4f10*/  LOP3.LUT R71, R71, 0xff00, R68, 0xf8, !PT ;  /* 0x0000ff0047477812 */ /* 0x000fe200078ef844 */
[----:B------:R-:W-:Y:S01]  /*4f20*/  IMAD.U32 R68, R78, 0x10000, RZ ;  /* 0x000100004e447824 */ /* 0x000fe200078e00ff */
[----:B------:R-:W-:Y:S01]  /*4f30*/  F2FP.F16.E4M3.UNPACK_B R49, R49.H1 ;  /* 0x00000031ff31723e */ /* 0x000fe200030006ff */
[----:B------:R-:W-:Y:S01]  /*4f40*/  HADD2.F32 R79, -RZ, R72.H0_H0 ;  /* 0x20000048ff4f7230 */ /* 0x000fe20000004100 */
[----:B------:R-:W-:Y:S01]  /*4f50*/  LOP3.LUT R78, R73, 0xff0000, R70, 0xf8, !PT ;  /* 0x00ff0000494e7812 */ /* 0x000fe200078ef846 */
[--C-:B------:R-:W-:Y:S01]  /*4f60*/  HADD2.F32 R70, -RZ, R48.reuse.H1_H1 ;  /* 0x30000030ff467230 */ /* 0x100fe20000004100 */
[----:B------:R-:W-:Y:S01]  /*4f70*/  F2FP.F16.E4M3.UNPACK_B R73, R146.H1 ;  /* 0x00000092ff49723e */ /* 0x000fe200030006ff */
[----:B------:R-:W-:Y:S01]  /*4f80*/  HADD2.F32 R48, -RZ, R48.H0_H0 ;  /* 0x20000030ff307230 */ /* 0x000fe20000004100 */
[----:B------:R-:W-:Y:S01]  /*4f90*/  LOP3.LUT R68, R71, 0xff0000, R68, 0xf8, !PT ;  /* 0x00ff000047447812 */ /* 0x000fe200078ef844 */
[----:B------:R-:W-:-:S02]  /*4fa0*/  HADD2.F32 R74, -RZ, R72.H1_H1 ;  /* 0x30000048ff4a7230 */ /* 0x000fc40000004100 */
[-C--:B------:R-:W-:Y:S01]  /*4fb0*/  FMUL.FTZ R81, R70, R79.reuse ;  /* 0x0000004f46517220 */ /* 0x080fe20000410000 */
        /* <DEDUP_REMOVED lines=16> */
[----:B------:R-:W-:Y:S02]  /*50c0*/  HADD2.F32 R73, -RZ, R70.H1_H1 ;  /* 0x30000046ff497230 */ /* 0x000fe40000004100 */
[----:B------:R-:W-:Y:S02]  /*50d0*/  HADD2.F32 R148, -RZ, R148.H0_H0 ;  /* 0x20000094ff947230 */ /* 0x000fe40000004100 */
[----:B------:R-:W-:Y:S02]  /*50e0*/  HADD2.F32 R72, -RZ, R70.H0_H0 ;  /* 0x20000046ff487230 */ /* 0x000fe40000004100 */
[-C--:B------:R-:W-:Y:S01]  /*50f0*/  FMUL.FTZ R79, R73, R74.reuse ;  /* 0x0000004a494f7220 */ /* 0x080fe20000410000 */
[--C-:B------:R-:W-:Y:S02]  /*5100*/  HADD2.F32 R71, -RZ, R69.reuse.H1_H1 ;  /* 0x30000045ff477230 */ /* 0x100fe40000004100 */
[----:B------:R-:W-:Y:S02]  /*5110*/  HADD2.F32 R70, -RZ, R69.H0_H0 ;  /* 0x20000045ff467230 */ /* 0x000fe40000004100 */
[----:B------:R-:W-:Y:S01]  /*5120*/  FMUL.FTZ R74, R72, R74 ;  /* 0x0000004a484a7220 */ /* 0x000fe20000410000 */
        /* <DEDUP_REMOVED lines=8> */
[----:B------:R-:W-:Y:S02]  /*51b0*/  F2FP.SATFINITE.E4M3.F32.PACK_AB_MERGE_C R146, R81, R80, RZ ;  /* 0x000000505192723e */ /* 0x000fe400048070ff */
[----:B------:R-:W-:-:S02]  /*51c0*/  F2FP.F16.E4M3.UNPACK_B R71, R51.H1 ;  /* 0x00000033ff47723e */ /* 0x000fc400030006ff */
[----:B------:R-:W-:Y:S02]  /*51d0*/  F2FP.F16.E4M3.UNPACK_B R80, R78.H1 ;  /* 0x0000004eff50723e */ /* 0x000fe400030006ff */
        /* <DEDUP_REMOVED lines=45> */
.L_x_8291:
[----:B------:R-:W-:Y:S05]  /*54b0*/  BSYNC B2 ;  /* 0x0000000000027941 */ /* 0x000fea0003800000 */
.L_x_8290:
[----:B------:R-:W-:Y:S01]  /*54c0*/  ULDC.64 UR4, c[0x0][0x2e8] ;  /* 0x0000ba0000047ab9 */ /* 0x000fe20000000a00 */
[----:B------:R-:W-:Y:S01]  /*54d0*/  ULDC.64 UR6, c[0x0][0x208] ;  /* 0x0000820000067ab9 */ /* 0x000fe20000000a00 */
[----:B------:R-:W-:-:S04]  /*54e0*/  IADD3 R68, P2, P3, R41, UR4, R77 ;  /* 0x0000000429447c10 */ /* 0x000fc8000fb5e04d */
[----:B------:R-:W-:-:S05]  /*54f0*/  IADD3.X R69, R107, UR5, R76, P2, P3 ;  /* 0x000000056b457c10 */ /* 0x000fca00097e644c */
[----:B0-----:R4:W-:Y:S04]  /*5500*/  STG.E.128 desc[UR6][R68.64], R48 ;  /* 0x0000003044007986 */ /* 0x0019e8000c101d06 */
.L_x_8285:
[----:B------:R-:W-:Y:S05]  /*5510*/  BSYNC B1 ;  /* 0x0000000000017941 */ /* 0x000fea0003800000 */
.L_x_8284:
[----:B------:R-:W-:Y:S01]  /*5520*/  ISETP.NE.AND P2, PT, R135, RZ, PT ;  /* 0x000000ff8700720c */ /* 0x000fe20003f45270 */
[----:B------:R-:W-:-:S12]  /*5530*/  BSSY B1, `(.L_x_8292) ;  /* 0x00000f6000017945 */ /* 0x000fd80003800000 */
[----:B------:R-:W-:Y:S05]  /*5540*/  @P2 BRA `(.L_x_8293) ;  /* 0x0000000c00d02947 */ /* 0x000fea0003800000 */
[----:B----4-:R-:W-:Y:S01]  /*5550*/  IADD3 R69, P2, P3, R14, R126, R18 ;  /* 0x0000007e0e457210 */ /* 0x010fe20007b5e012 */
[----:B------:R-:W-:Y:S03]  /*5560*/  BSSY B2, `(.L_x_8294) ;  /* 0x0000078000027945 */ /* 0x000fe60003800000 */
[----:B------:R-:W-:Y:S01]  /*5570*/  IADD3.X R68, R26, R129, R19, P2, P3 ;  /* 0x000000811a447210 */ /* 0x000fe200017e6413 */
[----:B------:R-:W-:Y:S08]  /*5580*/  @P0 BRA `(.L_x_8295) ;  /* 0x0000000400d40947 */ /* 0x000ff00003800000 */
        /* <DEDUP_REMOVED lines=111> */
.L_x_8297:
[----:B------:R-:W-:Y:S05]  /*5c80*/  BSYNC B3 ;  /* 0x0000000000037941 */ /* 0x000fea0003800000 */
.L_x_8296:
[----:B------:R-:W-:Y:S01]  /*5c90*/  ULDC.64 UR4, c[0x0][0x2e8] ;  /* 0x0000ba0000047ab9 */ /* 0x000fe20000000a00 */
[----:B------:R-:W-:Y:S01]  /*5ca0*/  ULDC.64 UR6, c[0x0][0x208] ;  /* 0x0000820000067ab9 */ /* 0x000fe20000000a00 */
[----:B------:R-:W-:-:S04]  /*5cb0*/  IADD3 R64, P2, P3, R69, UR4, R44 ;  /* 0x0000000445407c10 */ /* 0x000fc8000fb5e02c */
[----:B------:R-:W-:-:S05]  /*5cc0*/  IADD3.X R65, R68, UR5, R40, P2, P3 ;  /* 0x0000000544417c10 */ /* 0x000fca00097e6428 */
[----:B--2---:R4:W-:Y:S04]  /*5cd0*/  STG.E.128 desc[UR6][R64.64], R48 ;  /* 0x0000003040007986 */ /* 0x0049e8000c101d06 */
.L_x_8295:
[----:B------:R-:W-:Y:S05]  /*5ce0*/  BSYNC B2 ;  /* 0x0000000000027941 */ /* 0x000fea0003800000 */
.L_x_8294:
[----:B------:R-:W-:Y:S05]  /*5cf0*/  @P1 BRA `(.L_x_8293) ;  /* 0x0000000400e41947 */ /* 0x000fea0003800000 */
[----:B------:R-:W-:Y:S01]  /*5d00*/  LOP3.LUT P2, RZ, R229, 0x4, RZ, 0xc0, !PT ;  /* 0x00000004e5ff7812 */ /* 0x000fe2000784c0ff */
[C---:B0-234-:R-:W-:Y:S01]  /*5d10*/  VIADD R49, R147.reuse, 0x40 ;  /* 0x0000004093317836 */ /* 0x05dfe20000000000 */
[----:B------:R-:W-:Y:S11]  /*5d20*/  BSSY B2, `(.L_x_8298) ;  /* 0x0000071000027945 */ /* 0x000ff60003800000 */
[----:B------:R-:W-:Y:S01]  /*5d30*/  @P2 VIADD R49, R147, 0xffffffc0 ;  /* 0xffffffc093312836 */ /* 0x000fe20000000000 */
[----:B------:R-:W-:-:S03]  /*5d40*/  ISETP.GE.AND P2, PT, R230, R128, PT ;  /* 0x00000080e600720c */ /* 0x000fc60003f46270 */
[----:B------:R-:W-:-:S06]  /*5d50*/  IMAD.IADD R49, R16, 0x1, R49 ;  /* 0x0000000110317824 */ /* 0x000fcc00078e0231 */
[----:B------:R-:W0:Y:S04]  /*5d60*/  LDS.128 R48, [R49+0x24400] ;  /* 0x0244000031307984 */ /* 0x000e280000000c00 */
        /* <DEDUP_REMOVED lines=13> */
[----:B0-----:R-:W-:Y:S01]  /*5e40*/  IMAD.MOV.U32 R60, RZ, RZ, R48 ;  /* 0x000000ffff3c7224 */ /* 0x001fe200078e0030 */
        /* <DEDUP_REMOVED lines=94> */
.L_x_8299:
[----:B------:R-:W-:Y:S05]  /*6430*/  BSYNC B2 ;  /* 0x0000000000027941 */ /* 0x000fea0003800000 */
.L_x_8298:
[----:B------:R-:W-:Y:S01]  /*6440*/  ULDC.64 UR4, c[0x0][0x2e8] ;  /* 0x0000ba0000047ab9 */ /* 0x000fe20000000a00 */
[----:B------:R-:W-:Y:S01]  /*6450*/  ULDC.64 UR6, c[0x0][0x208] ;  /* 0x0000820000067ab9 */ /* 0x000fe20000000a00 */
[----:B------:R-:W-:-:S04]  /*6460*/  IADD3 R60, P2, P3, R41, UR4, R69 ;  /* 0x00000004293c7c10 */ /* 0x000fc8000fb5e045 */
[----:B------:R-:W-:-:S05]  /*6470*/  IADD3.X R61, R107, UR5, R68, P2, P3 ;  /* 0x000000056b3d7c10 */ /* 0x000fca00097e6444 */
[----:B0-----:R0:W-:Y:S04]  /*6480*/  STG.E.128 desc[UR6][R60.64], R48 ;  /* 0x000000303c007986 */ /* 0x0011e8000c101d06 */
.L_x_8293:
[----:B------:R-:W-:Y:S05]  /*6490*/  BSYNC B1 ;  /* 0x0000000000017941 */ /* 0x000fea0003800000 */
.L_x_8292:
[----:B------:R-:W-:Y:S05]  /*64a0*/  @P4 BRA `(.L_x_8300) ;  /* 0x0000005c00e84947 */ /* 0x000fea0003800000 */
[----:B------:R-:W-:Y:S01]  /*64b0*/  IADD3 R126, P2, P3, R27, R126, R18 ;  /* 0x0000007e1b7e7210 */ /* 0x000fe20007b5e012 */
[----:B------:R-:W-:Y:S03]  /*64c0*/  BSSY B1, `(.L_x_8301) ;  /* 0x0000078000017945 */ /* 0x000fe60003800000 */
[----:B------:R-:W-:Y:S01]  /*64d0*/  IADD3.X R129, R31, R129, R19, P2, P3 ;  /* 0x000000811f817210 */ /* 0x000fe200017e6413 */
[----:B------:R-:W-:Y:S08]  /*64e0*/  @P0 BRA `(.L_x_8302) ;  /* 0x0000000400d40947 */ /* 0x000ff00003800000 */
[----:B0-234-:R0:W2:Y:S01]  /*64f0*/  LDS.128 R48, [R118+0x26400] ;  /* 0x0264000076307984 */ /* 0x01d0a20000000c00 */
[----:B------:R-:W-:Y:S01]  /*6500*/  ISETP.GE.AND P2, PT, R22, R128, PT ;  /* 0x000000801600720c */ /* 0x000fe20003f46270 */
[----:B------:R-:W-:-:S12]  /*6510*/  BSSY B2, `(.L_x_8303) ;  /* 0x000006d000027945 */ /* 0x000fd80003800000 */
[----:B0-----:R-:W-:Y:S05]  /*6520*/  @P2 BRA `(.L_x_8304) ;  /* 0x0000000400ac2947 */ /* 0x001fea0003800000 */
        /* <DEDUP_REMOVED lines=13> */
[----:B--2---:R-:W-:Y:S01]  /*6600*/  IMAD.MOV.U32 R56, RZ, RZ, R48 ;  /* 0x000000ffff387224 */ /* 0x004fe200078e0030 */
[----:B------:R-:W-:Y:S02]  /*6610*/  LOP3.LUT R59, R59, 0xff00, R60, 0xf8, !PT ;  /* 0x0000ff003b3b7812 */ /* 0x000fe400078ef83c */
[----:B------:R-:W-:Y:S01]  /*6620*/  LOP3.LUT R57, R57, 0xff00, R58, 0xf8, !PT ;  /* 0x0000ff0039397812 */ /* 0x000fe200078ef83a */
[----:B------:R-:W-:Y:S01]  /*6630*/  IMAD.U32 R58, R63, 0x10000, RZ ;  /* 0x000100003f3a7824 */ /* 0x000fe200078e00ff */
[----:B------:R-:W-:-:S02]  /*6640*/  F2FP.F16.E4M3.UNPACK_B R60, R87.H1 ;  /* 0x00000057ff3c723e */ /* 0x000fc400030006ff */
[-C--:B------:R-:W-:Y:S02]  /*6650*/  F2FP.F16.E4M3.UNPACK_B R48, R49.reuse ;  /* 0x00000031ff30723e */ /* 0x080fe400020006ff */
[----:B------:R-:W-:Y:S01]  /*6660*/  F2FP.F16.E4M3.UNPACK_B R49, R49.H1 ;  /* 0x00000031ff31723e */ /* 0x000fe200030006ff */
[--C-:B------:R-:W-:Y:S01]  /*6670*/  HADD2.F32 R63, -RZ, R60.reuse.H1_H1 ;  /* 0x3000003cff3f7230 */ /* 0x100fe20000004100 */
[----:B------:R-:W-:Y:S01]  /*6680*/  LOP3.LUT R64, R59, 0xff0000, R62, 0xf8, !PT ;  /* 0x00ff00003b407812 */ /* 0x000fe200078ef83e */
[----:B------:R-:W-:Y:S01]  /*6690*/  HADD2.F32 R62, -RZ, R60.H0_H0 ;  /* 0x2000003cff3e7230 */ /* 0x000fe20000004100 */
[----:B------:R-:W-:Y:S01]  /*66a0*/  LOP3.LUT R61, R57, 0xff0000, R58, 0xf8, !PT ;  /* 0x00ff0000393d7812 */ /* 0x000fe200078ef83a */
[--C-:B------:R-:W-:Y:S01]  /*66b0*/  HADD2.F32 R57, -RZ, R48.reuse.H1_H1 ;  /* 0x30000030ff397230 */ /* 0x100fe20000004100 */
[----:B------:R-:W-:Y:S01]  /*66c0*/  F2FP.F16.E4M3.UNPACK_B R59, R86.H1 ;  /* 0x00000056ff3b723e */ /* 0x000fe200030006ff */
[----:B------:R-:W-:Y:S01]  /*66d0*/  HADD2.F32 R58, -RZ, R49.H1_H1 ;  /* 0x30000031ff3a7230 */ /* 0x000fe20000004100 */
[----:B------:R-:W-:Y:S01]  /*66e0*/  F2FP.F16.E4M3.UNPACK_B R87, R87 ;  /* 0x00000057ff57723e */ /* 0x000fe200020006ff */
[----:B------:R-:W-:-:S02]  /*66f0*/  HADD2.F32 R48, -RZ, R48.H0_H0 ;  /* 0x20000030ff307230 */ /* 0x000fc40000004100 */
[-C--:B------:R-:W-:Y:S01]  /*6700*/  FMUL.FTZ R65, R57, R62.reuse ;  /* 0x0000003e39417220 */ /* 0x080fe20000410000 */
[----:B------:R-:W-:Y:S02]  /*6710*/  HADD2.F32 R60, -RZ, R59.H0_H0 ;  /* 0x2000003bff3c7230 */ /* 0x000fe40000004100 */
[-C--:B------:R-:W-:Y:S01]  /*6720*/  FMUL.FTZ R66, R58, R63.reuse ;  /* 0x0000003f3a427220 */ /* 0x080fe20000410000 */
[----:B------:R-:W-:Y:S02]  /*6730*/  HADD2.F32 R49, -RZ, R49.H0_H0 ;  /* 0x20000031ff317230 */ /* 0x000fe40000004100 */
[C---:B------:R-:W-:Y:S01]  /*6740*/  FMUL.FTZ R62, R48.reuse, R62 ;  /* 0x0000003e303e7220 */ /* 0x040fe20000410000 */
[----:B------:R-:W-:Y:S02]  /*6750*/  HADD2.F32 R59, -RZ, R59.H1_H1 ;  /* 0x3000003bff3b7230 */ /* 0x000fe40000004100 */
[----:B------:R-:W-:Y:S01]  /*6760*/  FFMA.FTZ R48, R48, R60, -R65 ;  /* 0x0000003c30307223 */ /* 0x000fe20000010841 */
[----:B------:R-:W-:Y:S01]  /*6770*/  F2FP.F16.E4M3.UNPACK_B R86, R86 ;  /* 0x00000056ff56723e */ /* 0x000fe200020006ff */
[----:B------:R-:W-:Y:S01]  /*6780*/  FMUL.FTZ R63, R49, R63 ;  /* 0x0000003f313f7220 */ /* 0x000fe20000410000 */
[----:B------:R-:W-:Y:S01]  /*6790*/  FFMA.FTZ R67, R57, R60, R62 ;  /* 0x0000003c39437223 */ /* 0x000fe2000001003e */
        /* <DEDUP_REMOVED lines=68> */
.L_x_8304:
[----:B------:R-:W-:Y:S05]  /*6be0*/  BSYNC B2 ;  /* 0x0000000000027941 */ /* 0x000fea0003800000 */
.L_x_8303:
[----:B------:R-:W-:Y:S01]  /*6bf0*/  ULDC.64 UR4, c[0x0][0x2e8] ;  /* 0x0000ba0000047ab9 */ /* 0x000fe20000000a00 */
[----:B------:R-:W-:Y:S01]  /*6c00*/  ULDC.64 UR6, c[0x0][0x208] ;  /* 0x0000820000067ab9 */ /* 0x000fe20000000a00 */
[----:B------:R-:W-:-:S04]  /*6c10*/  IADD3 R56, P2, P3, R126, UR4, R44 ;  /* 0x000000047e387c10 */ /* 0x000fc8000fb5e02c */
[----:B------:R-:W-:-:S05]  /*6c20*/  IADD3.X R57, R129, UR5, R40, P2, P3 ;  /* 0x0000000581397c10 */ /* 0x000fca00097e6428 */
[----:B--2---:R0:W-:Y:S04]  /*6c30*/  STG.E.128 desc[UR6][R56.64], R48 ;  /* 0x0000003038007986 */ /* 0x0041e8000c101d06 */
.L_x_8302:
[----:B------:R-:W-:Y:S05]  /*6c40*/  BSYNC B1 ;  /* 0x0000000000017941 */ /* 0x000fea0003800000 */
.L_x_8301:
        /* <DEDUP_REMOVED lines=9> */
[----:B------:R-:W-:Y:S01]  /*6ce0*/  SHF.R.U32.HI R57, RZ, 0x8, R55 ;  /* 0x00000008ff397819 */ /* 0x000fe20000011637 */
[----:B0-----:R-:W-:Y:S01]  /*6cf0*/  IMAD.MOV.U32 R54, RZ, RZ, R51 ;  /* 0x000000ffff367224 */ /* 0x001fe200078e0033 */
        /* <DEDUP_REMOVED lines=105> */
.L_x_8306:
[----:B------:R-:W-:Y:S05]  /*7390*/  BSYNC B1 ;  /* 0x0000000000017941 */ /* 0x000fea0003800000 */
.L_x_8305:
[----:B------:R-:W-:Y:S01]  /*73a0*/  ULDC.64 UR4, c[0x0][0x2e8] ;  /* 0x0000ba0000047ab9 */ /* 0x000fe20000000a00 */
[----:B------:R-:W-:Y:S01]  /*73b0*/  ULDC.64 UR6, c[0x0][0x208] ;  /* 0x0000820000067ab9 */ /* 0x000fe20000000a00 */
[----:B------:R-:W-:-:S04]  /*73c0*/  IADD3 R52, P2, P3, R41, UR4, R126 ;  /* 0x0000000429347c10 */ /* 0x000fc8000fb5e07e */
[----:B------:R-:W-:-:S05]  /*73d0*/  IADD3.X R53, R107, UR5, R129, P2, P3 ;  /* 0x000000056b357c10 */ /* 0x000fca00097e6481 */
[----:B0-----:R0:W-:Y:S01]  /*73e0*/  STG.E.128 desc[UR6][R52.64], R48 ;  /* 0x0000003034007986 */ /* 0x0011e2000c101d06 */
[----:B------:R-:W-:Y:S05]  /*73f0*/  BRA `(.L_x_8300) ;  /* 0x0000005000147947 */ /* 0x000fea0003800000 */
.L_x_8264:
[C---:B------:R-:W-:Y:S01]  /*7400*/  ISETP.GE.AND P5, PT, R228.reuse, R119, PT ;  /* 0x00000077e400720c */ /* 0x040fe20003fa6270 */
[C---:B------:R-:W-:Y:S01]  /*7410*/  VIADD R52, R228.reuse, 0xc0 ;  /* 0x000000c0e4347836 */ /* 0x040fe20000000000 */
[----:B------:R-:W-:Y:S01]  /*7420*/  P2R R61, PR, RZ, 0x1 ;  /* 0x00000001ff3d7803 */ /* 0x000fe20000000000 */
[----:B------:R-:W-:Y:S01]  /*7430*/  VIADD R60, R228, 0x40 ;  /* 0x00000040e43c7836 */ /* 0x000fe20000000000 */
[----:B------:R-:W-:Y:S01]  /*7440*/  ISETP.GE.OR P5, PT, R18, R128, P5 ;  /* 0x000000801200720c */ /* 0x000fe20002fa6670 */
[----:B------:R-:W-:Y:S01]  /*7450*/  VIADD R62, R228, 0x80 ;  /* 0x00000080e43e7836 */ /* 0x000fe20000000000 */
[----:B------:R-:W-:-:S11]  /*7460*/  ULDC.64 UR6, c[0x0][0x208] ;  /* 0x0000820000067ab9 */ /* 0x000fd60000000a00 */
[----:B------:R-:W0:Y:S08]  /*7470*/  @!P5 LDC.64 R56, c[0x0][0x3e8] ;  /* 0x0000fa00ff38db82 */ /* 0x000e300000000a00 */
[----:B------:R-:W1:Y:S01]  /*7480*/  @!P5 LDC.64 R58, c[0x0][0x400] ;  /* 0x00010000ff3adb82 */ /* 0x000e620000000a00 */
[----:B0-----:R-:W-:-:S04]  /*7490*/  @!P5 IADD3 R56, P2, P3, R90, R56, R48 ;  /* 0x000000385a38d210 */ /* 0x001fc80007b5e030 */
[----:B------:R-:W-:Y:S02]  /*74a0*/  @!P5 IADD3.X R57, R33, R57, R141, P2, P3 ;  /* 0x000000392139d210 */ /* 0x000fe400017e648d */
        /* <DEDUP_REMOVED lines=18> */
[----:B-1----:R-:W-:-:S04]  /*75d0*/  @!P5 IADD3 R58, P3, P4, R96, R58, R50 ;  /* 0x0000003a603ad210 */ /* 0x002fc80007c7e032 */
        /* <DEDUP_REMOVED lines=23> */
[----:B--2---:R-:W-:Y:S02]  /*7750*/  @!P3 IADD3 R68, P6, R49, R68, RZ ;  /* 0x000000443144b210 */ /* 0x004fe40007fde0ff */
[----:B------:R-:W-:-:S03]  /*7760*/  CS2R R54, SRZ ;  /* 0x0000000000367805 */ /* 0x000fc6000001ff00 */
[----:B------:R-:W-:Y:S01]  /*7770*/  @!P3 IMAD.X R69, R52, 0x1, R69, P6 ;  /* 0x000000013445b824 */ /* 0x000fe200030e0645 */
[----:B---3--:R-:W-:Y:S02]  /*7780*/  @!P3 IADD3 R84, P6, R51, R84, RZ ;  /* 0x000000543354b210 */ /* 0x008fe40007fde0ff */
[----:B------:R-:W-:Y:S02]  /*7790*/  CS2R R50, SRZ ;  /* 0x0000000000327805 */ /* 0x000fe4000001ff00 */
[----:B------:R-:W-:Y:S01]  /*77a0*/  CS2R R52, SRZ ;  /* 0x0000000000347805 */ /* 0x000fe2000001ff00 */
[----:B------:R-:W-:Y:S01]  /*77b0*/  @!P3 IMAD.X R85, R48, 0x1, R85, P6 ;  /* 0x000000013055b824 */ /* 0x000fe200030e0655 */
[----:B------:R-:W-:Y:S02]  /*77c0*/  CS2R R48, SRZ ;  /* 0x0000000000307805 */ /* 0x000fe4000001ff00 */
[----:B------:R-:W-:Y:S02]  /*77d0*/  CS2R R60, SRZ ;  /* 0x00000000003c7805 */ /* 0x000fe4000001ff00 */
[----:B------:R0:W2:Y:S04]  /*77e0*/  @!P5 LDG.E.128 R52, desc[UR6][R58.64] ;  /* 0x000000063a34d981 */ /* 0x0000a8000c1e1d00 */
[----:B------:R1:W3:Y:S04]  /*77f0*/  @!P5 LDG.E.128 R48, desc[UR6][R56.64] ;  /* 0x000000063830d981 */ /* 0x0002e8000c1e1d00 */
[----:B------:R4:W5:Y:S01]  /*7800*/  @!P4 LDG.E.128 R60, desc[UR6][R66.64] ;  /* 0x00000006423cc981 */ /* 0x000962000c1e1d00 */
[----:B0-----:R-:W-:-:S02]  /*7810*/  CS2R R58, SRZ ;  /* 0x00000000003a7805 */ /* 0x001fc4000001ff00 */
[----:B-1----:R-:W-:Y:S02]  /*7820*/  CS2R R56, SRZ ;  /* 0x0000000000387805 */ /* 0x002fe4000001ff00 */
[----:B----4-:R-:W-:-:S04]  /*7830*/  CS2R R66, SRZ ;  /* 0x0000000000427805 */ /* 0x010fc8000001ff00 */
[----:B------:R0:W4:Y:S01]  /*7840*/  @!P4 LDG.E.128 R56, desc[UR6][R64.64] ;  /* 0x000000064038c981 */ /* 0x000122000c1e1d00 */
[----:B------:R-:W-:Y:S02]  /*7850*/  CS2R R70, SRZ ;  /* 0x0000000000467805 */ /* 0x000fe4000001ff00 */
[----:B------:R-:W-:Y:S02]  /*7860*/  CS2R R74, SRZ ;  /* 0x00000000004a7805 */ /* 0x000fe4000001ff00 */
[----:B------:R-:W-:Y:S02]  /*7870*/  CS2R R72, SRZ ;  /* 0x0000000000487805 */ /* 0x000fe4000001ff00 */
[----:B------:R-:W-:Y:S02]  /*7880*/  CS2R R78, SRZ ;  /* 0x00000000004e7805 */ /* 0x000fe4000001ff00 */
[----:B------:R-:W-:Y:S02]  /*7890*/  CS2R R76, SRZ ;  /* 0x00000000004c7805 */ /* 0x000fe4000001ff00 */
[----:B------:R-:W4:Y:S01]  /*78a0*/  @!P2 LDG.E.128 R72, desc[UR6][R80.64] ;  /* 0x000000065048a981 */ /* 0x000f22000c1e1d00 */
[----:B0-----:R-:W-:-:S03]  /*78b0*/  CS2R R64, SRZ ;  /* 0x0000000000407805 */ /* 0x001fc6000001ff00 */
[----:B------:R-:W4:Y:S04]  /*78c0*/  @!P2 LDG.E.128 R76, desc[UR6][R82.64] ;  /* 0x00000006524ca981 */ /* 0x000f28000c1e1d00 */
[----:B------:R0:W4:Y:S02]  /*78d0*/  @!P3 LDG.E.128 R64, desc[UR6][R68.64] ;  /* 0x000000064440b981 */ /* 0x000124000c1e1d00 */
[----:B0-----:R-:W-:-:S06]  /*78e0*/  CS2R R68, SRZ ;  /* 0x0000000000447805 */ /* 0x001fcc000001ff00 */
[----:B------:R-:W4:Y:S01]  /*78f0*/  @!P3 LDG.E.128 R68, desc[UR6][R84.64] ;  /* 0x000000065444b981 */ /* 0x000f22000c1e1d00 */
[----:B------:R-:W-:-:S04]  /*7900*/  ULOP3.LUT UR4, UR60, 0x1, URZ, 0xfc, !UPT ;  /* 0x000000013c047892 */ /* 0x000fc8000f8efc3f */
[----:B------:R-:W-:-:S06]  /*7910*/  UISETP.NE.AND UP0, UPT, UR4, 0x3, UPT ;  /* 0x000000030400788c */ /* 0x000fcc000bf05270 */
[----:B------:R-:W-:Y:S02]  /*7920*/  PLOP3.LUT P5, PT, PT, PT, UP0, 0x80, 0x0 ;  /* 0x000000000000781c */ /* 0x000fe40003faf008 */
[----:B------:R-:W-:Y:S01]  /*7930*/  ISETP.GE.AND P2, PT, R18, R128, PT ;  /* 0x000000801200720c */ /* 0x000fe20003f46270 */
[----:B--2---:R-:W-:Y:S02]  /*7940*/  IMAD.MOV.U32 R158, RZ, RZ, R54 ;  /* 0x000000ffff9e7224 */ /* 0x004fe400078e0036 */
[----:B------:R-:W-:Y:S02]  /*7950*/  IMAD.MOV.U32 R160, RZ, RZ, R52 ;  /* 0x000000ffffa07224 */ /* 0x000fe400078e0034 */
[----:B---3--:R-:W-:Y:S02]  /*7960*/  IMAD.MOV.U32 R159, RZ, RZ, R50 ;  /* 0x000000ffff9f7224 */ /* 0x008fe400078e0032 */
[----:B------:R-:W-:Y:S02]  /*7970*/  IMAD.MOV.U32 R161, RZ, RZ, R48 ;  /* 0x000000ffffa17224 */ /* 0x000fe400078e0030 */
[----:B-----5:R-:W-:-:S02]  /*7980*/  IMAD.MOV.U32 R152, RZ, RZ, R62 ;  /* 0x000000ffff987224 */ /* 0x020fc400078e003e */
[----:B------:R-:W-:Y:S02]  /*7990*/  IMAD.MOV.U32 R151, RZ, RZ, R60 ;  /* 0x000000ffff977224 */ /* 0x000fe400078e003c */
[----:B----4-:R-:W-:Y:S02]  /*79a0*/  IMAD.MOV.U32 R154, RZ, RZ, R58 ;  /* 0x000000ffff9a7224 */ /* 0x010fe400078e003a */
        /* <DEDUP_REMOVED lines=11> */
.L_x_8307:
        /* <DEDUP_REMOVED lines=9> */
.L_x_8582:
[----:B------:R-:W-:Y:S05]  /*7af0*/  BSYNC B1 ;  /* 0x0000000000017941 */ /* 0x000fea0003800000 */
.L_x_8308:
[----:B------:R-:W-:Y:S01]  /*7b00*/  ISETP.GE.OR P3, PT, R228, R119, P0 ;  /* 0x00000077e400720c */ /* 0x000fe20000766670 */
[----:B------:R-:W-:-:S12]  /*7b10*/  BSSY B1, `(.L_x_8310) ;  /* 0x0000101000017945 */ /* 0x000fd80003800000 */
[----:B------:R-:W-:Y:S05]  /*7b20*/  @P3 BRA `(.L_x_8311) ;  /* 0x0000000c00fc3947 */ /* 0x000fea0003800000 */
[----:B------:R-:W1:Y:S01]  /*7b30*/  S2R R81, SR_TID.X ;  /* 0x0000000000517919 */ /* 0x000e620000002100 */
[----:B------:R-:W-:Y:S01]  /*7b40*/  SHF.R.S32.HI R80, RZ, 0x1f, R228 ;  /* 0x0000001fff507819 */ /* 0x000fe200000114e4 */
[-C--:B--2---:R-:W-:Y:S01]  /*7b50*/  IMAD.WIDE.U32 R134, R228, R128.reuse, R126 ;  /* 0x00000080e4867225 */ /* 0x084fe200078e007e */
[----:B------:R-:W-:Y:S01]  /*7b60*/  ISETP.NE.AND P6, PT, R0, RZ, PT ;  /* 0x000000ff0000720c */ /* 0x000fe20003fc5270 */
[----:B------:R-:W-:Y:S02]  /*7b70*/  BSSY B2, `(.L_x_8312) ;  /* 0x00000ee000027945 */ /* 0x000fe40003800000 */
[----:B------:R-:W-:Y:S01]  /*7b80*/  IMAD R80, R80, R128, RZ ;  /* 0x0000008050507224 */ /* 0x000fe200078e02ff */
[----:B------:R-:W-:-:S03]  /*7b90*/  IADD3 R156, P3, P4, R44, R134, R37 ;  /* 0x000000862c9c7210 */ /* 0x000fc60007c7e025 */
[----:B------:R-:W-:Y:S01]  /*7ba0*/  IMAD R155, R228, R129, R80 ;  /* 0x00000081e49b7224 */ /* 0x000fe200078e0250 */
[----:B------:R-:W-:-:S03]  /*7bb0*/  SEL R80, R120, R147, !P6 ;  /* 0x0000009378507207 */ /* 0x000fc60007000000 */
[----:B------:R-:W-:-:S05]  /*7bc0*/  IMAD.IADD R155, R155, 0x1, R135 ;  /* 0x000000019b9b7824 */ /* 0x000fca00078e0287 */
[----:B------:R-:W-:Y:S01]  /*7bd0*/  IADD3.X R162, R40, R155, R38, P3, P4 ;  /* 0x0000009b28a27210 */ /* 0x000fe20001fe8426 */
[----:B-1----:R-:W-:Y:S01]  /*7be0*/  VIADD R83, R81, 0xffffff80 ;  /* 0xffffff8051537836 */ /* 0x002fe20000000000 */
[----:B------:R-:W-:-:S04]  /*7bf0*/  SHF.R.S32.HI R81, RZ, 0x1f, R80 ;  /* 0x0000001fff517819 */ /* 0x000fc80000011450 */
[----:B------:R-:W-:Y:S02]  /*7c00*/  LEA.HI R81, R81, R80, RZ, 0x5 ;  /* 0x0000005051517211 */ /* 0x000fe400078f28ff */
[----:B------:R-:W-:Y:S02]  /*7c10*/  SHF.R.S32.HI R82, RZ, 0x1f, R83 ;  /* 0x0000001fff527819 */ /* 0x000fe40000011453 */
[----:B------:R-:W-:Y:S02]  /*7c20*/  LEA.HI.SX32 R81, R81, R36, 0x1b ;  /* 0x0000002451517211 */ /* 0x000fe400078fdaff */
[----:B------:R-:W-:-:S03]  /*7c30*/  LEA.HI R82, R82, R83, RZ, 0x5 ;  /* 0x0000005352527211 */ /* 0x000fc600078f28ff */
[----:B------:R-:W-:Y:S02]  /*7c40*/  IMAD.SHL.U32 R157, R81, 0x10, RZ ;  /* 0x00000010519d7824 */ /* 0x000fe400078e00ff */
[----:B------:R-:W-:-:S03]  /*7c50*/  IMAD.SHL.U32 R82, R82, 0x20, RZ ;  /* 0x0000002052527824 */ /* 0x000fc600078e00ff */
[----:B------:R-:W-:Y:S02]  /*7c60*/  LOP3.LUT R81, R3, 0x70, R157, 0xf8, !PT ;  /* 0x0000007003517812 */ /* 0x000fe400078ef89d */
[----:B------:R-:W-:Y:S02]  /*7c70*/  LOP3.LUT R82, R82, 0xfffffc00, RZ, 0xc0, !PT ;  /* 0xfffffc0052527812 */ /* 0x000fe400078ec0ff */
[----:B------:R-:W-:-:S05]  /*7c80*/  LOP3.LUT R81, R81, R20, RZ, 0x3c, !PT ;  /* 0x0000001451517212 */ /* 0x000fca00078e3cff */
[----:B------:R-:W-:Y:S02]  /*7c90*/  IMAD.IADD R80, R82, 0x1, R81 ;  /* 0x0000000152507824 */ /* 0x000fe400078e0251 */
[C---:B------:R-:W-:Y:S02]  /*7ca0*/  IMAD R81, R17.reuse, 0x7000, R116 ;  /* 0x0000700011517824 */ /* 0x040fe400078e0274 */
[----:B------:R-:W-:Y:S02]  /*7cb0*/  IMAD R83, R17, 0x7000, R80 ;  /* 0x0000700011537824 */ /* 0x000fe400078e0250 */
[C---:B------:R-:W-:Y:S02]  /*7cc0*/  IMAD.IADD R81, R16.reuse, 0x1, R81 ;  /* 0x0000000110517824 */ /* 0x040fe400078e0251 */
[----:B------:R-:W-:-:S04]  /*7cd0*/  IMAD.IADD R84, R16, 0x1, R83 ;  /* 0x0000000110547824 */ /* 0x000fc800078e0253 */
[----:B------:R-:W1:Y:S04]  /*7ce0*/  LDS.128 R80, [R81+0x20400] ;  /* 0x0204000051507984 */ /* 0x000e680000000c00 */
[----:B------:R-:W2:Y:S01]  /*7cf0*/  LDS.128 R84, [R84+0x20400] ;  /* 0x0204000054547984 */ /* 0x000ea20000000c00 */
[----:B------:R-:W-:Y:S05]  /*7d00*/  @P2 BRA `(.L_x_8313) ;  /* 0x0000000c00502947 */ /* 0x000fea0003800000 */
[--C-:B------:R-:W-:Y:S02]  /*7d10*/  SHF.R.U32.HI R164, RZ, 0x18, R49.reuse ;  /* 0x00000018ffa47819 */ /* 0x100fe40000011631 */
[----:B------:R-:W-:Y:S02]  /*7d20*/  LOP3.LUT R167, R49, 0xff, RZ, 0xc0, !PT ;  /* 0x000000ff31a77812 */ /* 0x000fe400078ec0ff */
[--C-:B------:R-:W-:Y:S02]  /*7d30*/  SHF.R.U32.HI R163, RZ, 0x8, R49.reuse ;  /* 0x00000008ffa37819 */ /* 0x100fe40000011631 */
[----:B------:R-:W-:Y:S02]  /*7d40*/  SHF.R.U32.HI R50, RZ, 0x10, R49 ;  /* 0x00000010ff327819 */ /* 0x000fe40000011631 */
[--C-:B------:R-:W-:Y:S01]  /*7d50*/  SHF.R.U32.HI R171, RZ, 0x18, R53.reuse ;  /* 0x00000018ffab7819 */ /* 0x100fe20000011635 */
[----:B------:R-:W-:Y:S01]  /*7d60*/  IMAD.SHL.U32 R163, R163, 0x100, RZ ;  /* 0x00000100a3a37824 */ /* 0x000fe200078e00ff */
[----:B------:R-:W-:Y:S01]  /*7d70*/  LOP3.LUT R168, R53, 0xff, RZ, 0xc0, !PT ;  /* 0x000000ff35a87812 */ /* 0x000fe200078ec0ff */
[----:B------:R-:W-:Y:S01]  /*7d80*/  IMAD.U32 R50, R50, 0x10000, RZ ;  /* 0x0001000032327824 */ /* 0x000fe200078e00ff */
[----:B------:R-:W-:-:S02]  /*7d90*/  SHF.R.U32.HI R54, RZ, 0x8, R53 ;  /* 0x00000008ff367819 */ /* 0x000fc40000011635 */
[----:B------:R-:W-:Y:S02]  /*7da0*/  SHF.R.U32.HI R49, RZ, 0x10, R53 ;  /* 0x00000010ff317819 */ /* 0x000fe40000011635 */
[----:B------:R-:W-:Y:S02]  /*7db0*/  SHF.R.U32.HI R52, RZ, 0x8, R51 ;  /* 0x00000008ff347819 */ /* 0x000fe40000011633 */
[----:B------:R-:W-:Y:S01]  /*7dc0*/  SHF.R.U32.HI R53, RZ, 0x8, R55 ;  /* 0x00000008ff357819 */ /* 0x000fe20000011637 */
[----:B------:R-:W-:Y:S01]  /*7dd0*/  IMAD.U32 R49, R49, 0x10000, RZ ;  /* 0x0001000031317824 */ /* 0x000fe200078e00ff */
[--C-:B------:R-:W-:Y:S01]  /*7de0*/  SHF.R.U32.HI R166, RZ, 0x18, R51.reuse ;  /* 0x00000018ffa67819 */ /* 0x100fe20000011633 */
[----:B------:R-:W-:Y:S01]  /*7df0*/  IMAD.SHL.U32 R52, R52, 0x100, RZ ;  /* 0x0000010034347824 */ /* 0x000fe200078e00ff */
[----:B------:R-:W-:Y:S02]  /*7e00*/  LOP3.LUT R165, R51, 0xff, RZ, 0xc0, !PT ;  /* 0x000000ff33a57812 */ /* 0x000fe400078ec0ff */
[----:B------:R-:W-:-:S02]  /*7e10*/  SHF.R.U32.HI R48, RZ, 0x10, R51 ;  /* 0x00000010ff307819 */ /* 0x000fc40000011633 */
[--C-:B------:R-:W-:Y:S02]  /*7e20*/  SHF.R.U32.HI R170, RZ, 0x18, R55.reuse ;  /* 0x00000018ffaa7819 */ /* 0x100fe40000011637 */
[----:B------:R-:W-:Y:S02]  /*7e30*/  LOP3.LUT R169, R55, 0xff, RZ, 0xc0, !PT ;  /* 0x000000ff37a97812 */ /* 0x000fe400078ec0ff */
[----:B------:R-:W-:Y:S01]  /*7e40*/  SHF.R.U32.HI R51, RZ, 0x10, R55 ;  /* 0x00000010ff337819 */ /* 0x000fe20000011637 */
[----:B------:R-:W-:Y:S01]  /*7e50*/  IMAD.SHL.U32 R55, R54, 0x100, RZ ;  /* 0x0000010036377824 */ /* 0x000fe200078e00ff */
[----:B------:R-:W-:Y:S01]  /*7e60*/  PRMT R165, R166, 0x654, R165 ;  /* 0x00000654a6a57816 */ /* 0x000fe200000000a5 */
[----:B------:R-:W-:Y:S01]  /*7e70*/  IMAD.SHL.U32 R54, R53, 0x100, RZ ;  /* 0x0000010035367824 */ /* 0x000fe200078e00ff */
[----:B------:R-:W-:Y:S01]  /*7e80*/  PRMT R168, R171, 0x654, R168 ;  /* 0x00000654aba87816 */ /* 0x000fe200000000a8 */
[----:B------:R-:W-:Y:S01]  /*7e90*/  IMAD.U32 R53, R48, 0x10000, RZ ;  /* 0x0001000030357824 */ /* 0x000fe200078e00ff */
[----:B------:R-:W-:Y:S01]  /*7ea0*/  PRMT R169, R170, 0x654, R169 ;  /* 0x00000654aaa97816 */ /* 0x000fe200000000a9 */
[----:B------:R-:W-:Y:S01]  /*7eb0*/  IMAD.U32 R170, R51, 0x10000, RZ ;  /* 0x0001000033aa7824 */ /* 0x000fe200078e00ff */
[----:B------:R-:W-:-:S02]  /*7ec0*/  PRMT R164, R164, 0x654, R167 ;  /* 0x00000654a4a47816 */ /* 0x000fc400000000a7 */
[----:B------:R-:W-:Y:S02]  /*7ed0*/  LOP3.LUT R52, R165, 0xff00, R52, 0xf8, !PT ;  /* 0x0000ff00a5347812 */ /* 0x000fe400078ef834 */
[----:B------:R-:W-:Y:S02]  /*7ee0*/  LOP3.LUT R168, R168, 0xff00, R55, 0xf8, !PT ;  /* 0x0000ff00a8a87812 */ /* 0x000fe400078ef837 */
[----:B------:R-:W-:Y:S02]  /*7ef0*/  LOP3.LUT R169, R169, 0xff00, R54, 0xf8, !PT ;  /* 0x0000ff00a9a97812 */ /* 0x000fe400078ef836 */
[----:B------:R-:W-:Y:S02]  /*7f00*/  LOP3.LUT R163, R164, 0xff00, R163, 0xf8, !PT ;  /* 0x0000ff00a4a37812 */ /* 0x000fe400078ef8a3 */
[----:B------:R-:W-:Y:S02]  /*7f10*/  F2FP.F16.E4M3.UNPACK_B R165, R160.H1 ;  /* 0x000000a0ffa5723e */ /* 0x000fe400030006ff */
[----:B--2---:R-:W-:-:S02]  /*7f20*/  F2FP.F16.E4M3.UNPACK_B R55, R84.H1 ;  /* 0x00000054ff37723e */ /* 0x004fc400030006ff */
[----:B-1----:R-:W-:Y:S01]  /*7f30*/  F2FP.F16.E4M3.UNPACK_B R54, R80.H1 ;  /* 0x00000050ff36723e */ /* 0x002fe200030006ff */
[--C-:B------:R-:W-:Y:S01]  /*7f40*/  HADD2.F32 R166, -RZ, R165.reuse.H0_H0 ;  /* 0x200000a5ffa67230 */ /* 0x100fe20000004100 */
[----:B------:R-:W-:Y:S01]  /*7f50*/  LOP3.LUT R50, R163, 0xff0000, R50, 0xf8, !PT ;  /* 0x00ff0000a3327812 */ /* 0x000fe200078ef832 */
[----:B------:R-:W-:Y:S01]  /*7f60*/  HADD2.F32 R165, -RZ, R165.H1_H1 ;  /* 0x300000a5ffa57230 */ /* 0x000fe20000004100 */
[----:B------:R-:W-:Y:S01]  /*7f70*/  LOP3.LUT R48, R52, 0xff0000, R53, 0xf8, !PT ;  /* 0x00ff000034307812 */ /* 0x000fe200078ef835 */
[----:B------:R-:W-:Y:S01]  /*7f80*/  HADD2.F32 R52, -RZ, R55.H0_H0 ;  /* 0x20000037ff347230 */ /* 0x000fe20000004100 */
[----:B------:R-:W-:Y:S01]  /*7f90*/  F2FP.F16.E4M3.UNPACK_B R163, R161.H1 ;  /* 0x000000a1ffa3723e */ /* 0x000fe200030006ff */
[--C-:B------:R-:W-:Y:S01]  /*7fa0*/  HADD2.F32 R53, -RZ, R54.reuse.H0_H0 ;  /* 0x20000036ff357230 */ /* 0x100fe20000004100 */
        /* <DEDUP_REMOVED lines=8> */
[-C--:B------:R-:W-:Y:S01]  /*8030*/  FFMA.FTZ R53, R53, R164.reuse, -R172 ;  /* 0x000000a435357223 */ /* 0x080fe200000108ac */
[----:B------:R-:W-:Y:S01]  /*8040*/  FFMA.FTZ R52, R52, R164, R167 ;  /* 0x000000a434347223 */ /* 0x000fe200000100a7 */
[----:B------:R-:W-:Y:S01]  /*8050*/  LOP3.LUT R49, R169, 0xff0000, R170, 0xf8, !PT ;  /* 0x00ff0000a9317812 */ /* 0x000fe200078ef8aa */
[----:B------:R-:W-:Y:S01]  /*8060*/  HADD2.F32 R163, -RZ, R163.H1_H1 ;  /* 0x300000a3ffa37230 */ /* 0x000fe20000004100 */
[----:B------:R-:W-:Y:S01]  /*8070*/  F2FP.F16.E4M3.UNPACK_B R164, R161 ;  /* 0x000000a1ffa4723e */ /* 0x000fe200020006ff */
[----:B------:R-:W-:Y:S01]  /*8080*/  HADD2.F32 R167, -RZ, R166.H0_H0 ;  /* 0x200000a6ffa77230 */ /* 0x000fe20000004100 */
[----:B------:R-:W-:Y:S01]  /*8090*/  F2FP.F16.E4M3.UNPACK_B R84, R84 ;  /* 0x00000054ff54723e */ /* 0x000fe200020006ff */
[-C--:B------:R-:W-:Y:S01]  /*80a0*/  FMUL.FTZ R169, R55, R165.reuse ;  /* 0x000000a537a97220 */ /* 0x080fe20000410000 */
[----:B------:R-:W-:Y:S01]  /*80b0*/  FMUL.FTZ R168, R54, R165 ;  /* 0x000000a536a87220 */ /* 0x000fe20000410000 */
[----:B------:R-:W-:-:S02]  /*80c0*/  HADD2.F32 R80, -RZ, R160.H0_H0 ;  /* 0x200000a0ff507230 */ /* 0x000fc40000004100 */
[----:B------:R-:W-:Y:S02]  /*80d0*/  HADD2.F32 R161, -RZ, R84.H0_H0 ;  /* 0x20000054ffa17230 */ /* 0x000fe40000004100 */
[-C--:B------:R-:W-:Y:S01]  /*80e0*/  FFMA.FTZ R54, R54, R163.reuse, -R169 ;  /* 0x000000a336367223 */ /* 0x080fe200000108a9 */
[----:B------:R-:W-:Y:S01]  /*80f0*/  FFMA.FTZ R55, R55, R163, R168 ;  /* 0x000000a337377223 */ /* 0x000fe200000100a8 */
        /* <DEDUP_REMOVED lines=21> */
[----:B------:R-:W-:Y:S02]  /*8250*/  HADD2.F32 R170, -RZ, R167.H1_H1 ;  /* 0x300000a7ffaa7230 */ /* 0x000fe40000004100 */
[-C--:B------:R-:W-:Y:S01]  /*8260*/  FMUL.FTZ R173, R166, R171.reuse ;  /* 0x000000aba6ad7220 */ /* 0x080fe20000410000 */
[----:B------:R-:W-:Y:S02]  /*8270*/  HADD2.F32 R169, -RZ, R168.H0_H0 ;  /* 0x200000a8ffa97230 */ /* 0x000fe40000004100 */
[----:B------:R-:W-:Y:S01]  /*8280*/  FMUL.FTZ R171, R164, R171 ;  /* 0x000000aba4ab7220 */ /* 0x000fe20000410000 */
[----:B------:R-:W-:Y:S01]  /*8290*/  HADD2.F32 R167, -RZ, R165.H1_H1 ;  /* 0x300000a5ffa77230 */ /* 0x000fe20000004100 */
[----:B------:R-:W-:Y:S01]  /*82a0*/  F2FP.F16.E4M3.UNPACK_B R82, R82 ;  /* 0x00000052ff52723e */ /* 0x000fe200020006ff */
[----:B------:R-:W-:-:S02]  /*82b0*/  HADD2.F32 R165, -RZ, R160.H1_H1 ;  /* 0x300000a0ffa57230 */ /* 0x000fc40000004100 */
[-C--:B------:R-:W-:Y:S01]  /*82c0*/  FFMA.FTZ R160, R164, R169.reuse, -R173 ;  /* 0x000000a9a4a07223 */ /* 0x080fe200000108ad */
[----:B------:R-:W-:Y:S02]  /*82d0*/  HADD2.F32 R168, -RZ, R168.H1_H1 ;  /* 0x300000a8ffa87230 */ /* 0x000fe40000004100 */
[-C--:B------:R-:W-:Y:S01]  /*82e0*/  FMUL.FTZ R172, R167, R170.reuse ;  /* 0x000000aaa7ac7220 */ /* 0x080fe20000410000 */
[----:B------:R-:W-:Y:S01]  /*82f0*/  FFMA.FTZ R164, R166, R169, R171 ;  /* 0x000000a9a6a47223 */ /* 0x000fe200000100ab */
[C---:B------:R-:W-:Y:S01]  /*8300*/  FMUL.FTZ R170, R165.reuse, R170 ;  /* 0x000000aaa5aa7220 */ /* 0x040fe20000410000 */
[----:B------:R-:W-:Y:S01]  /*8310*/  F2FP.F16.E4M3.UNPACK_B R166, R86 ;  /* 0x00000056ffa6723e */ /* 0x000fe200020006ff */
[-C--:B------:R-:W-:Y:S01]  /*8320*/  FFMA.FTZ R165, R165, R168.reuse, -R172 ;  /* 0x000000a8a5a57223 */ /* 0x080fe200000108ac */
[--C-:B------:R-:W-:Y:S02]  /*8330*/  HADD2.F32 R173, -RZ, R158.reuse.H1_H1 ;  /* 0x3000009effad7230 */ /* 0x100fe40000004100 */
[----:B------:R-:W-:Y:S01]  /*8340*/  FFMA.FTZ R167, R167, R168, R170 ;  /* 0x000000a8a7a77223 */ /* 0x000fe200000100aa */
[----:B------:R-:W-:Y:S01]  /*8350*/  F2FP.F16.E4M3.UNPACK_B R168, R159 ;  /* 0x0000009fffa8723e */ /* 0x000fe200020006ff */
[----:B------:R-:W-:Y:S01]  /*8360*/  HADD2.F32 R170, -RZ, R158.H0_H0 ;  /* 0x2000009effaa7230 */ /* 0x000fe20000004100 */
[----:B------:R-:W-:Y:S01]  /*8370*/  F2FP.SATFINITE.E4M3.F32.PACK_AB_MERGE_C R53, R54, R53, RZ ;  /* 0x000000353635723e */ /* 0x000fe200048070ff */
[----:B------:R-:W-:Y:S01]  /*8380*/  HADD2.F32 R159, -RZ, R166.H0_H0 ;  /* 0x200000a6ff9f7230 */ /* 0x000fe20000004100 */
[----:B------:R-:W-:Y:S01]  /*8390*/  F2FP.SATFINITE.E4M3.F32.PACK_AB_MERGE_C R52, R55, R52, RZ ;  /* 0x000000343734723e */ /* 0x000fe200048070ff */
[----:B------:R-:W-:Y:S01]  /*83a0*/  HADD2.F32 R86, -RZ, R82.H0_H0 ;  /* 0x20000052ff567230 */ /* 0x000fe20000004100 */
[----:B------:R-:W-:Y:S01]  /*83b0*/  F2FP.F16.E4M3.UNPACK_B R54, R85 ;  /* 0x00000055ff36723e */ /* 0x000fe200020006ff */
[----:B------:R-:W-:-:S02]  /*83c0*/  HADD2.F32 R166, -RZ, R166.H1_H1 ;  /* 0x300000a6ffa67230 */ /* 0x000fc40000004100 */
[-C--:B------:R-:W-:Y:S01]  /*83d0*/  FMUL.FTZ R175, R159, R170.reuse ;  /* 0x000000aa9faf7220 */ /* 0x080fe20000410000 */
[----:B------:R-:W-:Y:S02]  /*83e0*/  HADD2.F32 R169, -RZ, R168.H0_H0 ;  /* 0x200000a8ffa97230 */ /* 0x000fe40000004100 */
[----:B------:R-:W-:Y:S01]  /*83f0*/  FMUL.FTZ R170, R86, R170 ;  /* 0x000000aa56aa7220 */ /* 0x000fe20000410000 */
[----:B------:R-:W-:Y:S02]  /*8400*/  HADD2.F32 R158, -RZ, R82.H1_H1 ;  /* 0x30000052ff9e7230 */ /* 0x000fe40000004100 */
[----:B------:R-:W-:Y:S01]  /*8410*/  FMUL.FTZ R177, R166, R173 ;  /* 0x000000ada6b17220 */ /* 0x000fe20000410000 */
[----:B------:R-:W-:Y:S01]  /*8420*/  HADD2.F32 R171, -RZ, R168.H1_H1 ;  /* 0x300000a8ffab7230 */ /* 0x000fe20000004100 */
[----:B------:R-:W-:Y:S01]  /*8430*/  F2FP.SATFINITE.E4M3.F32.PACK_AB_MERGE_C R80, R161, R80, R53 ;  /* 0x00000050a150723e */ /* 0x000fe20004807035 */
[----:B------:R-:W-:Y:S01]  /*8440*/  FFMA.FTZ R82, R86, R169, -R175 ;  /* 0x000000a956527223 */ /* 0x000fe200000108af */
[----:B------:R-:W-:Y:S01]  /*8450*/  F2FP.F16.E4M3.UNPACK_B R55, R51 ;  /* 0x00000033ff37723e */ /* 0x000fe200020006ff */
[C---:B------:R-:W-:Y:S01]  /*8460*/  FMUL.FTZ R173, R158.reuse, R173 ;  /* 0x000000ad9ead7220 */ /* 0x040fe20000410000 */
[----:B------:R-:W-:Y:S01]  /*8470*/  F2FP.F16.E4M3.UNPACK_B R53, R81 ;  /* 0x00000051ff35723e */ /* 0x000fe200020006ff */
[----:B------:R-:W-:Y:S01]  /*8480*/  FFMA.FTZ R86, R159, R169, R170 ;  /* 0x000000a99f567223 */ /* 0x000fe200000100aa */
[----:B------:R-:W-:Y:S01]  /*8490*/  FFMA.FTZ R177, R158, R171, -R177 ;  /* 0x000000ab9eb17223 */ /* 0x000fe200000108b1 */
[----:B------:R-:W-:Y:S01]  /*84a0*/  F2FP.SATFINITE.E4M3.F32.PACK_AB_MERGE_C R84, R163, R84, R52 ;  /* 0x00000054a354723e */ /* 0x000fe20004807034 */
[----:B------:R-:W-:Y:S01]  /*84b0*/  HADD2.F32 R158, -RZ, R54.H0_H0 ;  /* 0x20000036ff9e7230 */ /* 0x000fe20000004100 */
[----:B------:R-:W-:Y:S01]  /*84c0*/  F2FP.SATFINITE.E4M3.F32.PACK_AB_MERGE_C R160, R165, R160, RZ ;  /* 0x000000a0a5a0723e */ /* 0x000fe200048070ff */
[----:B------:R-:W-:Y:S01]  /*84d0*/  HADD2.F32 R163, -RZ, R55.H0_H0 ;  /* 0x20000037ffa37230 */ /* 0x000fe20000004100 */
[----:B------:R-:W-:Y:S01]  /*84e0*/  F2FP.F16.E4M3.UNPACK_B R159, R50 ;  /* 0x00000032ff9f723e */ /* 0x000fe200020006ff */
[----:B------:R-:W-:Y:S01]  /*84f0*/  HADD2.F32 R52, -RZ, R53.H0_H0 ;  /* 0x20000035ff347230 */ /* 0x000fe20000004100 */
[----:B------:R-:W-:Y:S01]  /*8500*/  F2FP.SATFINITE.E4M3.F32.PACK_AB_MERGE_C R82, R177, R82, R160 ;  /* 0x00000052b152723e */ /* 0x000fe200048070a0 */
        /* <DEDUP_REMOVED lines=13> */
[----:B------:R-:W-:Y:S01]  /*85e0*/  FFMA.FTZ R173, R166, R171, R173 ;  /* 0x000000aba6ad7223 */ /* 0x000fe200000100ad */
[----:B------:R-:W-:Y:S01]  /*85f0*/  F2FP.F16.E4M3.UNPACK_B R81, R81.H1 ;  /* 0x00000051ff51723e */ /* 0x000fe200030006ff */
[-C--:B------:R-:W-:Y:S01]  /*8600*/  FFMA.FTZ R55, R55, R159.reuse, -R158 ;  /* 0x0000009f37377223 */ /* 0x080fe2000001089e */
[----:B------:R-:W-:Y:S01]  /*8610*/  FFMA.FTZ R54, R54, R159, R163 ;  /* 0x0000009f36367223 */ /* 0x000fe200000100a3 */
[----:B------:R-:W-:Y:S01]  /*8620*/  F2FP.F16.E4M3.UNPACK_B R50, R50.H1 ;  /* 0x00000032ff32723e */ /* 0x000fe200030006ff */
        /* <DEDUP_REMOVED lines=8> */
[----:B------:R-:W-:Y:S02]  /*86b0*/  HADD2.F32 R163, -RZ, R161.H1_H1 ;  /* 0x300000a1ffa37230 */ /* 0x000fe40000004100 */
[----:B------:R-:W-:Y:S01]  /*86c0*/  FMUL.FTZ R159, R51, R159 ;  /* 0x0000009f339f7220 */ /* 0x000fe20000410000 */
[----:B------:R-:W-:Y:S01]  /*86d0*/  HADD2.F32 R81, -RZ, R81.H1_H1 ;  /* 0x30000051ff517230 */ /* 0x000fe20000004100 */
[----:B------:R-:W-:Y:S01]  /*86e0*/  F2FP.F16.E4M3.UNPACK_B R170, R49.H1 ;  /* 0x00000031ffaa723e */ /* 0x000fe200030006ff */
[--C-:B------:R-:W-:Y:S02]  /*86f0*/  HADD2.F32 R85, -RZ, R50.reuse.H0_H0 ;  /* 0x20000032ff557230 */ /* 0x100fe40000004100 */
[-C--:B------:R-:W-:Y:S01]  /*8700*/  FMUL.FTZ R166, R160, R163.reuse ;  /* 0x000000a3a0a67220 */ /* 0x080fe20000410000 */
[----:B------:R-:W-:Y:S02]  /*8710*/  HADD2.F32 R161, -RZ, R50.H1_H1 ;  /* 0x30000032ffa17230 */ /* 0x000fe40000004100 */
[----:B------:R-:W-:Y:S01]  /*8720*/  FMUL.FTZ R163, R81, R163 ;  /* 0x000000a351a37220 */ /* 0x000fe20000410000 */
[-C--:B------:R-:W-:Y:S01]  /*8730*/  F2FP.F16.E4M3.UNPACK_B R165, R48.reuse ;  /* 0x00000030ffa5723e */ /* 0x080fe200020006ff */
[-C--:B------:R-:W-:Y:S01]  /*8740*/  FFMA.FTZ R50, R51, R85.reuse, -R164 ;  /* 0x0000005533327223 */ /* 0x080fe200000108a4 */
[----:B------:R-:W-:Y:S01]  /*8750*/  FFMA.FTZ R51, R158, R85, R159 ;  /* 0x000000559e337223 */ /* 0x000fe2000001009f */
[----:B------:R-:W-:Y:S01]  /*8760*/  F2FP.F16.E4M3.UNPACK_B R159, R83 ;  /* 0x00000053ff9f723e */ /* 0x000fe200020006ff */
[----:B------:R-:W-:Y:S01]  /*8770*/  FFMA.FTZ R81, R81, R161, -R166 ;  /* 0x000000a151517223 */ /* 0x000fe200000108a6 */
[----:B------:R-:W-:Y:S01]  /*8780*/  F2FP.F16.E4M3.UNPACK_B R85, R87 ;  /* 0x00000057ff55723e */ /* 0x000fe200020006ff */
[----:B------:R-:W-:Y:S01]  /*8790*/  FFMA.FTZ R158, R160, R161, R163 ;  /* 0x000000a1a09e7223 */ /* 0x000fe200000100a3 */
[----:B------:R-:W-:Y:S01]  /*87a0*/  F2FP.F16.E4M3.UNPACK_B R161, R87.H1 ;  /* 0x00000057ffa1723e */ /* 0x000fe200030006ff */
[----:B------:R-:W-:Y:S01]  /*87b0*/  HADD2.F32 R49, -RZ, R170.H0_H0 ;  /* 0x200000aaff317230 */ /* 0x000fe20000004100 */
[----:B------:R-:W-:Y:S01]  /*87c0*/  F2FP.F16.E4M3.UNPACK_B R160, R83.H1 ;  /* 0x00000053ffa0723e */ /* 0x000fe200030006ff */
        /* <DEDUP_REMOVED lines=27> */
[----:B------:R-:W-:Y:S01]  /*8980*/  FFMA.FTZ R171, R164, R167, R171 ;  /* 0x000000a7a4ab7223 */ /* 0x000fe200000100ab */
[----:B------:R-:W-:Y:S02]  /*8990*/  HADD2.F32 R164, -RZ, R165.H1_H1 ;  /* 0x300000a5ffa47230 */ /* 0x000fe40000004100 */
[-C--:B------:R-:W-:Y:S01]  /*89a0*/  FMUL.FTZ R170, R85, R168.reuse ;  /* 0x000000a855aa7220 */ /* 0x080fe20000410000 */
[----:B------:R-:W-:Y:S01]  /*89b0*/  FMUL.FTZ R168, R159, R168 ;  /* 0x000000a89fa87220 */ /* 0x000fe20000410000 */
[-C--:B------:R-:W-:Y:S01]  /*89c0*/  FFMA.FTZ R160, R160, R166.reuse, -R87 ;  /* 0x000000a6a0a07223 */ /* 0x080fe20000010857 */
[----:B------:R-:W-:Y:S01]  /*89d0*/  FFMA.FTZ R172, R161, R166, R172 ;  /* 0x000000a6a1ac7223 */ /* 0x000fe200000100ac */
[-C--:B------:R-:W-:Y:S01]  /*89e0*/  FFMA.FTZ R159, R159, R164.reuse, -R170 ;  /* 0x000000a49f9f7223 */ /* 0x080fe200000108aa */
[----:B------:R-:W-:Y:S01]  /*89f0*/  FFMA.FTZ R168, R85, R164, R168 ;  /* 0x000000a455a87223 */ /* 0x000fe200000100a8 */
[----:B------:R-:W-:-:S02]  /*8a00*/  F2FP.SATFINITE.E4M3.F32.PACK_AB_MERGE_C R85, R54, R53, R51 ;  /* 0x000000353655723e */ /* 0x000fc40004807033 */
[----:B------:R-:W-:Y:S02]  /*8a10*/  F2FP.SATFINITE.E4M3.F32.PACK_AB_MERGE_C R83, R160, R83, RZ ;  /* 0x00000053a053723e */ /* 0x000fe400048070ff */
[----:B------:R-:W-:Y:S02]  /*8a20*/  F2FP.SATFINITE.E4M3.F32.PACK_AB_MERGE_C R171, R172, R171, RZ ;  /* 0x000000abacab723e */ /* 0x000fe400048070ff */
[----:B------:R-:W-:Y:S02]  /*8a30*/  F2FP.SATFINITE.E4M3.F32.PACK_AB_MERGE_C R83, R159, R48, R83 ;  /* 0x000000309f53723e */ /* 0x000fe40004807053 */
[----:B------:R-:W-:-:S07]  /*8a40*/  F2FP.SATFINITE.E4M3.F32.PACK_AB_MERGE_C R87, R168, R49, R171 ;  /* 0x00000031a857723e */ /* 0x000fce00048070ab */
.L_x_8313:
[----:B------:R-:W-:Y:S05]  /*8a50*/  BSYNC B2 ;  /* 0x0000000000027941 */ /* 0x000fea0003800000 */
.L_x_8312:
        /* <DEDUP_REMOVED lines=12> */
.L_x_8311:
[----:B------:R-:W-:Y:S05]  /*8b20*/  BSYNC B1 ;  /* 0x0000000000017941 */ /* 0x000fea0003800000 */
.L_x_8310:
[----:B-1----:R-:W-:Y:S01]  /*8b30*/  VIADD R49, R228, 0x40 ;  /* 0x00000040e4317836 */ /* 0x002fe20000000000 */
[----:B------:R-:W-:Y:S04]  /*8b40*/  BSSY B1, `(.L_x_8314) ;  /* 0x000010b000017945 */ /* 0x000fe80003800000 */
[----:B------:R-:W-:-:S13]  /*8b50*/  ISETP.GE.OR P3, PT, R49, R119, P0 ;  /* 0x000000773100720c */ /* 0x000fda0000766670 */
[----:B------:R-:W-:Y:S05]  /*8b60*/  @P3 BRA `(.L_x_8315) ;  /* 0x0000001000203947 */ /* 0x000fea0003800000 */
[----:B------:R-:W3:Y:S01]  /*8b70*/  LDL R50, [R1+0x78] ;  /* 0x0000780001327983 */ /* 0x000ee20000100800 */
[-C--:B--2---:R-:W-:Y:S01]  /*8b80*/  IMAD R48, R124, R128.reuse, RZ ;  /* 0x000000807c307224 */ /* 0x084fe200078e02ff */
        /* <DEDUP_REMOVED lines=12> */
[----:B------:R-:W-:Y:S01]  /*8c50*/  IMAD.IADD R83, R81, 0x1, R83 ;  /* 0x0000000151537824 */ /* 0x000fe200078e0253 */
[----:B------:R-:W-:Y:S02]  /*8c60*/  LOP3.LUT R51, R51, 0x380, RZ, 0xc0, !PT ;  /* 0x0000038033337812 */ /* 0x000fe400078ec0ff */
[----:B------:R-:W-:Y:S02]  /*8c70*/  LEA.HI.SX32 R49, R49, R36, 0x1b ;  /* 0x0000002431317211 */ /* 0x000fe400078fdaff */
[----:B------:R-:W-:Y:S02]  /*8c80*/  LOP3.LUT R52, R52, 0x380, RZ, 0xc0, !PT ;  /* 0x0000038034347812 */ /* 0x000fe400078ec0ff */
[----:B------:R-:W-:Y:S01]  /*8c90*/  SHF.R.U32.HI R51, RZ, 0x3, R51 ;  /* 0x00000003ff337819 */ /* 0x000fe20000011633 */
[----:B------:R-:W-:Y:S01]  /*8ca0*/  IMAD.SHL.U32 R85, R49, 0x10, RZ ;  /* 0x0000001031557824 */ /* 0x000fe200078e00ff */
[----:B------:R-:W-:Y:S01]  /*8cb0*/  IADD3.X R134, R40, R83, R38, P3, P4 ;  /* 0x0000005328867210 */ /* 0x000fe20001fe8426 */
        /* <DEDUP_REMOVED lines=17> */
[----:B------:R-:W-:Y:S02]  /*8dd0*/  SHF.R.U32.HI R161, RZ, 0x8, R59 ;  /* 0x00000008ffa17819 */ /* 0x000fe4000001163b */
[----:B------:R-:W-:-:S02]  /*8de0*/  LOP3.LUT R86, R59, 0xff, RZ, 0xc0, !PT ;  /* 0x000000ff3b567812 */ /* 0x000fc400078ec0ff */
[----:B------:R-:W-:Y:S02]  /*8df0*/  SHF.R.U32.HI R87, RZ, 0x18, R59 ;  /* 0x00000018ff577819 */ /* 0x000fe4000001163b */
[--C-:B------:R-:W-:Y:S02]  /*8e00*/  SHF.R.U32.HI R59, RZ, 0x10, R63.reuse ;  /* 0x00000010ff3b7819 */ /* 0x100fe4000001163f */
[--C-:B------:R-:W-:Y:S02]  /*8e10*/  SHF.R.U32.HI R158, RZ, 0x8, R63.reuse ;  /* 0x00000008ff9e7819 */ /* 0x100fe4000001163f */
[----:B------:R-:W-:Y:S02]  /*8e20*/  LOP3.LUT R155, R63, 0xff, RZ, 0xc0, !PT ;  /* 0x000000ff3f9b7812 */ /* 0x000fe400078ec0ff */
[----:B------:R-:W-:Y:S02]  /*8e30*/  SHF.R.U32.HI R156, RZ, 0x18, R63 ;  /* 0x00000018ff9c7819 */ /* 0x000fe4000001163f */
[----:B------:R-:W-:-:S02]  /*8e40*/  PRMT R63, R157, 0x654, R84 ;  /* 0x000006549d3f7816 */ /* 0x000fc40000000054 */
[--C-:B------:R-:W-:Y:S02]  /*8e50*/  SHF.R.U32.HI R159, RZ, 0x8, R61.reuse ;  /* 0x00000008ff9f7819 */ /* 0x100fe4000001163d */
[----:B------:R-:W-:Y:S02]  /*8e60*/  LOP3.LUT R135, R61, 0xff, RZ, 0xc0, !PT ;  /* 0x000000ff3d877812 */ /* 0x000fe400078ec0ff */
[--C-:B------:R-:W-:Y:S01]  /*8e70*/  SHF.R.U32.HI R160, RZ, 0x18, R61.reuse ;  /* 0x00000018ffa07819 */ /* 0x100fe2000001163d */
[----:B------:R-:W-:Y:S01]  /*8e80*/  IMAD.SHL.U32 R50, R159, 0x100, RZ ;  /* 0x000001009f327824 */ /* 0x000fe200078e00ff */
[----:B------:R-:W-:Y:S01]  /*8e90*/  LOP3.LUT R63, R63, 0xff00, R48, 0xf8, !PT ;  /* 0x0000ff003f3f7812 */ /* 0x000fe200078ef830 */
[----:B------:R-:W-:Y:S01]  /*8ea0*/  IMAD.SHL.U32 R48, R161, 0x100, RZ ;  /* 0x00000100a1307824 */ /* 0x000fe200078e00ff */
[----:B------:R-:W-:Y:S02]  /*8eb0*/  PRMT R87, R87, 0x654, R86 ;  /* 0x0000065457577816 */ /* 0x000fe40000000056 */
[----:B------:R-:W-:Y:S01]  /*8ec0*/  SHF.R.U32.HI R58, RZ, 0x10, R61 ;  /* 0x00000010ff3a7819 */ /* 0x000fe2000001163d */
[----:B--2---:R-:W-:Y:S01]  /*8ed0*/  IMAD.MOV.U32 R61, RZ, RZ, R52 ;  /* 0x000000ffff3d7224 */ /* 0x004fe200078e0034 */
[----:B------:R-:W-:Y:S01]  /*8ee0*/  SHF.R.U32.HI R163, RZ, 0x10, R57 ;  /* 0x00000010ffa37819 */ /* 0x000fe20000011639 */
[----:B------:R-:W-:Y:S01]  /*8ef0*/  IMAD.MOV.U32 R57, RZ, RZ, R54 ;  /* 0x000000ffff397224 */ /* 0x000fe200078e0036 */
[----:B------:R-:W-:Y:S01]  /*8f00*/  PRMT R135, R160, 0x654, R135 ;  /* 0x00000654a0877816 */ /* 0x000fe20000000087 */
[----:B------:R-:W-:Y:S01]  /*8f10*/  IMAD.SHL.U32 R54, R158, 0x100, RZ ;  /* 0x000001009e367824 */ /* 0x000fe200078e00ff */
[----:B------:R-:W-:Y:S01]  /*8f20*/  LOP3.LUT R87, R87, 0xff00, R48, 0xf8, !PT ;  /* 0x0000ff0057577812 */ /* 0x000fe200078ef830 */
[----:B------:R-:W-:Y:S01]  /*8f30*/  IMAD.U32 R48, R62, 0x10000, RZ ;  /* 0x000100003e307824 */ /* 0x000fe200078e00ff */
[----:B------:R-:W-:Y:S01]  /*8f40*/  PRMT R157, R156, 0x654, R155 ;  /* 0x000006549c9d7816 */ /* 0x000fe2000000009b */
[----:B------:R-:W-:Y:S01]  /*8f50*/  IMAD.U32 R52, R163, 0x10000, RZ ;  /* 0x00010000a3347824 */ /* 0x000fe200078e00ff */
[----:B------:R-:W-:-:S02]  /*8f60*/  LOP3.LUT R155, R135, 0xff00, R50, 0xf8, !PT ;  /* 0x0000ff00879b7812 */ /* 0x000fc400078ef832 */
[----:B------:R-:W-:Y:S02]  /*8f70*/  F2FP.F16.E4M3.UNPACK_B R135, R151.H1 ;  /* 0x00000097ff87723e */ /* 0x000fe400030006ff */
[----:B------:R-:W-:Y:S02]  /*8f80*/  F2FP.F16.E4M3.UNPACK_B R84, R61.H1 ;  /* 0x0000003dff54723e */ /* 0x000fe400030006ff */
[----:B------:R-:W-:Y:S01]  /*8f90*/  F2FP.F16.E4M3.UNPACK_B R62, R60.H1 ;  /* 0x0000003cff3e723e */ /* 0x000fe200030006ff */
[--C-:B------:R-:W-:Y:S01]  /*8fa0*/  HADD2.F32 R50, -RZ, R135.reuse.H0_H0 ;  /* 0x20000087ff327230 */ /* 0x100fe20000004100 */
[----:B------:R-:W-:Y:S01]  /*8fb0*/  LOP3.LUT R48, R87, 0xff0000, R48, 0xf8, !PT ;  /* 0x00ff000057307812 */ /* 0x000fe200078ef830 */
[----:B------:R-:W-:Y:S01]  /*8fc0*/  HADD2.F32 R86, -RZ, R84.H0_H0 ;  /* 0x20000054ff567230 */ /* 0x000fe20000004100 */
[----:B------:R-:W-:Y:S01]  /*8fd0*/  F2FP.F16.E4M3.UNPACK_B R87, R153.H1 ;  /* 0x00000099ff57723e */ /* 0x000fe200030006ff */
[----:B------:R-:W-:Y:S01]  /*8fe0*/  HADD2.F32 R158, -RZ, R135.H1_H1 ;  /* 0x30000087ff9e7230 */ /* 0x000fe20000004100 */
[----:B------:R-:W-:Y:S01]  /*8ff0*/  LOP3.LUT R52, R63, 0xff0000, R52, 0xf8, !PT ;  /* 0x00ff00003f347812 */ /* 0x000fe200078ef834 */
[----:B------:R-:W-:Y:S01]  /*9000*/  HADD2.F32 R63, -RZ, R62.H0_H0 ;  /* 0x2000003eff3f7230 */ /* 0x000fe20000004100 */
[----:B------:R-:W-:Y:S01]  /*9010*/  LOP3.LUT R157, R157, 0xff00, R54, 0xf8, !PT ;  /* 0x0000ff009d9d7812 */ /* 0x000fe200078ef836 */
[----:B------:R-:W-:-:S02]  /*9020*/  IMAD.U32 R54, R58, 0x10000, RZ ;  /* 0x000100003a367824 */ /* 0x000fc400078e00ff */
[CC--:B------:R-:W-:Y:S01]  /*9030*/  FMUL.FTZ R156, R86.reuse, R50.reuse ;  /* 0x00000032569c7220 */ /* 0x0c0fe20000410000 */
[----:B------:R-:W-:Y:S02]  /*9040*/  IMAD.U32 R58, R59, 0x10000, RZ ;  /* 0x000100003b3a7824 */ /* 0x000fe400078e00ff */
[----:B------:R-:W-:Y:S01]  /*9050*/  FMUL.FTZ R159, R63, R50 ;  /* 0x000000323f9f7220 */ /* 0x000fe20000410000 */
[--C-:B------:R-:W-:Y:S01]  /*9060*/  HADD2.F32 R59, -RZ, R87.reuse.H0_H0 ;  /* 0x20000057ff3b7230 */ /* 0x100fe20000004100 */
[----:B------:R-:W-:Y:S01]  /*9070*/  F2FP.F16.E4M3.UNPACK_B R151, R151 ;  /* 0x00000097ff97723e */ /* 0x000fe200020006ff */
[----:B------:R-:W-:Y:S01]  /*9080*/  HADD2.F32 R135, -RZ, R84.H1_H1 ;  /* 0x30000054ff877230 */ /* 0x000fe20000004100 */
[----:B------:R-:W-:Y:S02]  /*9090*/  LOP3.LUT R50, R157, 0xff0000, R58, 0xf8, !PT ;  /* 0x00ff00009d327812 */ /* 0x000fe400078ef83a */
[-C--:B------:R-:W-:Y:S01]  /*90a0*/  FFMA.FTZ R58, R63, R59.reuse, -R156 ;  /* 0x0000003b3f3a7223 */ /* 0x080fe2000001089c */
[----:B------:R-:W-:Y:S01]  /*90b0*/  FFMA.FTZ R59, R86, R59, R159 ;  /* 0x0000003b563b7223 */ /* 0x000fe2000001009f */
[----:B------:R-:W-:Y:S01]  /*90c0*/  F2FP.F16.E4M3.UNPACK_B R86, R61 ;  /* 0x0000003dff56723e */ /* 0x000fe200020006ff */
[----:B------:R-:W-:Y:S01]  /*90d0*/  HADD2.F32 R156, -RZ, R87.H1_H1 ;  /* 0x30000057ff9c7230 */ /* 0x000fe20000004100 */
[----:B------:R-:W-:Y:S01]  /*90e0*/  F2FP.F16.E4M3.UNPACK_B R84, R60 ;  /* 0x0000003cff54723e */ /* 0x000fe200020006ff */
        /* <DEDUP_REMOVED lines=8> */
[----:B------:R-:W-:Y:S02]  /*9170*/  HADD2.F32 R62, -RZ, R84.H0_H0 ;  /* 0x20000054ff3e7230 */ /* 0x000fe40000004100 */
[----:B------:R-:W-:Y:S01]  /*9180*/  FFMA.FTZ R60, R135, R156, R158 ;  /* 0x0000009c873c7223 */ /* 0x000fe2000001009e */
[----:B------:R-:W-:Y:S02]  /*9190*/  HADD2.F32 R63, -RZ, R153.H0_H0 ;  /* 0x20000099ff3f7230 */ /* 0x000fe40000004100 */
[----:B------:R-:W-:Y:S01]  /*91a0*/  FMUL.FTZ R157, R87, R155 ;  /* 0x0000009b579d7220 */ /* 0x000fe20000410000 */
[----:B------:R-:W-:-:S02]  /*91b0*/  HADD2.F32 R156, -RZ, R151.H1_H1 ;  /* 0x30000097ff9c7230 */ /* 0x000fc40000004100 */
[C---:B------:R-:W-:Y:S01]  /*91c0*/  FMUL.FTZ R158, R62.reuse, R155 ;  /* 0x0000009b3e9e7220 */ /* 0x040fe20000410000 */
[----:B------:R-:W-:Y:S02]  /*91d0*/  HADD2.F32 R135, -RZ, R86.H1_H1 ;  /* 0x30000056ff877230 */ /* 0x000fe40000004100 */
[-C--:B------:R-:W-:Y:S01]  /*91e0*/  FFMA.FTZ R62, R62, R63.reuse, -R157 ;  /* 0x0000003f3e3e7223 */ /* 0x080fe2000001089d */
[----:B------:R-:W-:Y:S01]  /*91f0*/  HADD2.F32 R84, -RZ, R84.H1_H1 ;  /* 0x30000054ff547230 */ /* 0x000fe20000004100 */
[----:B------:R-:W-:Y:S01]  /*9200*/  F2FP.F16.E4M3.UNPACK_B R157, R152.H1 ;  /* 0x00000098ff9d723e */ /* 0x000fe200030006ff */
[----:B------:R-:W-:Y:S01]  /*9210*/  FFMA.FTZ R63, R87, R63, R158 ;  /* 0x0000003f573f7223 */ /* 0x000fe2000001009e */
[----:B------:R-:W-:Y:S01]  /*9220*/  F2FP.F16.E4M3.UNPACK_B R151, R57.H1 ;  /* 0x00000039ff97723e */ /* 0x000fe200030006ff */
[----:B------:R-:W-:Y:S02]  /*9230*/  HADD2.F32 R155, -RZ, R153.H1_H1 ;  /* 0x30000099ff9b7230 */ /* 0x000fe40000004100 */
        /* <DEDUP_REMOVED lines=10> */
[--C-:B------:R-:W-:Y:S02]  /*92e0*/  HADD2.F32 R135, -RZ, R86.reuse.H0_H0 ;  /* 0x20000056ff877230 */ /* 0x100fe40000004100 */
[----:B------:R-:W-:Y:S01]  /*92f0*/  FMUL.FTZ R164, R153, R160 ;  /* 0x000000a099a47220 */ /* 0x000fe20000410000 */
[----:B------:R-:W-:Y:S01]  /*9300*/  HADD2.F32 R162, -RZ, R157.H1_H1 ;  /* 0x3000009dffa27230 */ /* 0x000fe20000004100 */
[----:B------:R-:W-:Y:S01]  /*9310*/  F2FP.F16.E4M3.UNPACK_B R56, R56 ;  /* 0x00000038ff38723e */ /* 0x000fe200020006ff */
[----:B------:R-:W-:Y:S02]  /*9320*/  HADD2.F32 R155, -RZ, R151.H1_H1 ;  /* 0x30000097ff9b7230 */ /* 0x000fe40000004100 */
[----:B------:R-:W-:Y:S01]  /*9330*/  FMUL.FTZ R160, R135, R160 ;  /* 0x000000a087a07220 */ /* 0x000fe20000410000 */
[----:B------:R-:W-:-:S02]  /*9340*/  HADD2.F32 R151, -RZ, R86.H1_H1 ;  /* 0x30000056ff977230 */ /* 0x000fc40000004100 */
[----:B------:R-:W-:Y:S01]  /*9350*/  FFMA.FTZ R86, R135, R158, -R164 ;  /* 0x0000009e87567223 */ /* 0x000fe200000108a4 */
[----:B------:R-:W-:Y:S02]  /*9360*/  HADD2.F32 R156, -RZ, R156.H1_H1 ;  /* 0x3000009cff9c7230 */ /* 0x000fe40000004100 */
[-C--:B------:R-:W-:Y:S01]  /*9370*/  FMUL.FTZ R164, R155, R162.reuse ;  /* 0x000000a29ba47220 */ /* 0x080fe20000410000 */
[----:B------:R-:W-:Y:S01]  /*9380*/  F2FP.F16.E4M3.UNPACK_B R135, R57 ;  /* 0x00000039ff87723e */ /* 0x000fe200020006ff */
[C---:B------:R-:W-:Y:S01]  /*9390*/  FMUL.FTZ R162, R151.reuse, R162 ;  /* 0x000000a297a27220 */ /* 0x040fe20000410000 */
[----:B------:R-:W-:Y:S01]  /*93a0*/  F2FP.F16.E4M3.UNPACK_B R154, R154 ;  /* 0x0000009aff9a723e */ /* 0x000fe200020006ff */
[----:B------:R-:W-:Y:S01]  /*93b0*/  FFMA.FTZ R159, R151, R156, -R164 ;  /* 0x0000009c979f7223 */ /* 0x000fe200000108a4 */
[----:B------:R-:W-:Y:S01]  /*93c0*/  FFMA.FTZ R157, R153, R158, R160 ;  /* 0x0000009e999d7223 */ /* 0x000fe200000100a0 */
[----:B------:R-:W-:Y:S01]  /*93d0*/  FFMA.FTZ R162, R155, R156, R162 ;  /* 0x0000009c9ba27223 */ /* 0x000fe200000100a2 */
[----:B------:R-:W-:Y:S01]  /*93e0*/  HADD2.F32 R156, -RZ, R152.H0_H0 ;  /* 0x20000098ff9c7230 */ /* 0x000fe20000004100 */
[----:B------:R-:W-:Y:S01]  /*93f0*/  F2FP.SATFINITE.E4M3.F32.PACK_AB_MERGE_C R58, R61, R58, RZ ;  /* 0x0000003a3d3a723e */ /* 0x000fe200048070ff */
[----:B------:R-:W-:Y:S01]  /*9400*/  HADD2.F32 R151, -RZ, R135.H0_H0 ;  /* 0x20000087ff977230 */ /* 0x000fe20000004100 */
[----:B------:R-:W-:Y:S01]  /*9410*/  F2FP.SATFINITE.E4M3.F32.PACK_AB_MERGE_C R159, R159, R86, RZ ;  /* 0x000000569f9f723e */ /* 0x000fe200048070ff */
[----:B------:R-:W-:Y:S01]  /*9420*/  HADD2.F32 R57, -RZ, R56.H0_H0 ;  /* 0x20000038ff397230 */ /* 0x000fe20000004100 */
[----:B------:R-:W-:Y:S01]  /*9430*/  F2FP.SATFINITE.E4M3.F32.PACK_AB_MERGE_C R60, R60, R59, RZ ;  /* 0x0000003b3c3c723e */ /* 0x000fe200048070ff */
[----:B------:R-:W-:-:S02]  /*9440*/  HADD2.F32 R153, -RZ, R152.H1_H1 ;  /* 0x30000098ff997230 */ /* 0x000fc40000004100 */
[-C--:B------:R-:W-:Y:S01]  /*9450*/  FMUL.FTZ R158, R151, R156.reuse ;  /* 0x0000009c979e7220 */ /* 0x080fe20000410000 */
[----:B------:R-:W-:Y:S02]  /*9460*/  HADD2.F32 R56, -RZ, R56.H1_H1 ;  /* 0x30000038ff387230 */ /* 0x000fe40000004100 */
[----:B------:R-:W-:Y:S01]  /*9470*/  FMUL.FTZ R156, R57, R156 ;  /* 0x0000009c399c7220 */ /* 0x000fe20000410000 */
[--C-:B------:R-:W-:Y:S01]  /*9480*/  HADD2.F32 R152, -RZ, R154.reuse.H0_H0 ;  /* 0x2000009aff987230 */ /* 0x100fe20000004100 */
[----:B------:R-:W-:Y:S01]  /*9490*/  F2FP.F16.E4M3.UNPACK_B R86, R53 ;  /* 0x00000035ff56723e */ /* 0x000fe200020006ff */
[----:B------:R-:W-:Y:S02]  /*94a0*/  HADD2.F32 R135, -RZ, R135.H1_H1 ;  /* 0x30000087ff877230 */ /* 0x000fe40000004100 */
[C---:B------:R-:W-:Y:S01]  /*94b0*/  FMUL.FTZ R160, R56.reuse, R153 ;  /* 0x0000009938a07220 */ /* 0x040fe20000410000 */
[----:B------:R-:W-:Y:S02]  /*94c0*/  HADD2.F32 R154, -RZ, R154.H1_H1 ;  /* 0x3000009aff9a7230 */ /* 0x000fe40000004100 */
[-C--:B------:R-:W-:Y:S01]  /*94d0*/  FFMA.FTZ R156, R151, R152.reuse, R156 ;  /* 0x00000098979c7223 */ /* 0x080fe2000001009c */
[----:B------:R-:W-:Y:S01]  /*94e0*/  F2FP.F16.E4M3.UNPACK_B R61, R49 ;  /* 0x00000031ff3d723e */ /* 0x000fe200020006ff */
[----:B------:R-:W-:Y:S01]  /*94f0*/  FMUL.FTZ R155, R135, R153 ;  /* 0x00000099879b7220 */ /* 0x000fe20000410000 */
[----:B------:R-:W-:Y:S01]  /*9500*/  FFMA.FTZ R57, R57, R152, -R158 ;  /* 0x0000009839397223 */ /* 0x000fe2000001089e */
[----:B------:R-:W-:Y:S01]  /*9510*/  FFMA.FTZ R151, R135, R154, R160 ;  /* 0x0000009a87977223 */ /* 0x000fe200000100a0 */
[----:B------:R-:W-:Y:S01]  /*9520*/  F2FP.F16.E4M3.UNPACK_B R135, R54 ;  /* 0x00000036ff87723e */ /* 0x000fe200020006ff */
[----:B------:R-:W-:Y:S01]  /*9530*/  FFMA.FTZ R56, R56, R154, -R155 ;  /* 0x0000009a38387223 */ /* 0x000fe2000001089b */
[----:B------:R-:W-:Y:S01]  /*9540*/  F2FP.SATFINITE.E4M3.F32.PACK_AB_MERGE_C R59, R87, R62, R58 ;  /* 0x0000003e573b723e */ /* 0x000fe2000480703a */
[--C-:B------:R-:W-:Y:S01]  /*9550*/  HADD2.F32 R62, -RZ, R86.reuse.H0_H0 ;  /* 0x20000056ff3e7230 */ /* 0x100fe20000004100 */
[----:B------:R-:W-:Y:S01]  /*9560*/  F2FP.SATFINITE.E4M3.F32.PACK_AB_MERGE_C R58, R84, R63, R60 ;  /* 0x0000003f543a723e */ /* 0x000fe2000480703c */
[----:B------:R-:W-:Y:S01]  /*9570*/  HADD2.F32 R63, -RZ, R135.H0_H0 ;  /* 0x20000087ff3f7230 */ /* 0x000fe20000004100 */
[----:B------:R-:W-:Y:S01]  /*9580*/  F2FP.SATFINITE.E4M3.F32.PACK_AB_MERGE_C R157, R162, R157, RZ ;  /* 0x0000009da29d723e */ /* 0x000fe200048070ff */
[----:B------:R-:W-:Y:S01]  /*9590*/  HADD2.F32 R60, -RZ, R61.H0_H0 ;  /* 0x2000003dff3c7230 */ /* 0x000fe20000004100 */
[----:B------:R-:W-:Y:S01]  /*95a0*/  F2FP.F16.E4M3.UNPACK_B R84, R52 ;  /* 0x00000034ff54723e */ /* 0x000fe200020006ff */
[----:B------:R-:W-:Y:S01]  /*95b0*/  HADD2.F32 R86, -RZ, R86.H1_H1 ;  /* 0x30000056ff567230 */ /* 0x000fe20000004100 */
[----:B------:R-:W-:Y:S01]  /*95c0*/  F2FP.SATFINITE.E4M3.F32.PACK_AB_MERGE_C R57, R56, R57, R159 ;  /* 0x000000393839723e */ /* 0x000fe2000480709f */
[----:B------:R-:W-:Y:S01]  /*95d0*/  HADD2.F32 R135, -RZ, R135.H1_H1 ;  /* 0x30000087ff877230 */ /* 0x000fe20000004100 */
[----:B------:R-:W-:Y:S01]  /*95e0*/  F2FP.SATFINITE.E4M3.F32.PACK_AB_MERGE_C R56, R151, R156, R157 ;  /* 0x0000009c9738723e */ /* 0x000fe2000480709d */
[----:B------:R-:W-:-:S02]  /*95f0*/  HADD2.F32 R87, -RZ, R84.H0_H0 ;  /* 0x20000054ff577230 */ /* 0x000fc40000004100 */
[-C--:B------:R-:W-:Y:S01]  /*9600*/  FMUL.FTZ R151, R62, R63.reuse ;  /* 0x0000003f3e977220 */ /* 0x080fe20000410000 */
[----:B------:R-:W-:Y:S01]  /*9610*/  FMUL.FTZ R153, R60, R63 ;  /* 0x0000003f3c997220 */ /* 0x000fe20000410000 */
[----:B------:R-:W-:Y:S02]  /*9620*/  HADD2.F32 R63, -RZ, R61.H1_H1 ;  /* 0x3000003dff3f7230 */ /* 0x000fe40000004100 */
[----:B------:R-:W-:Y:S01]  /*9630*/  FMUL.FTZ R152, R86, R135 ;  /* 0x0000008756987220 */ /* 0x000fe20000410000 */
[-C--:B------:R-:W-:Y:S01]  /*9640*/  FFMA.FTZ R60, R60, R87.reuse, -R151 ;  /* 0x000000573c3c7223 */ /* 0x080fe20000010897 */
[----:B------:R-:W-:Y:S01]  /*9650*/  FFMA.FTZ R61, R62, R87, R153 ;  /* 0x000000573e3d7223 */ /* 0x000fe20000010099 */
[----:B------:R-:W-:Y:S02]  /*9660*/  HADD2.F32 R87, -RZ, R84.H1_H1 ;  /* 0x30000054ff577230 */ /* 0x000fe40000004100 */
[----:B------:R-:W-:Y:S01]  /*9670*/  FMUL.FTZ R151, R63, R135 ;  /* 0x000000873f977220 */ /* 0x000fe20000410000 */
[----:B------:R-:W-:-:S02]  /*9680*/  F2FP.F16.E4M3.UNPACK_B R84, R53.H1 ;  /* 0x00000035ff54723e */ /* 0x000fc400030006ff */
[----:B------:R-:W-:Y:S01]  /*9690*/  F2FP.F16.E4M3.UNPACK_B R135, R54.H1 ;  /* 0x00000036ff87723e */ /* 0x000fe200030006ff */
[----:B------:R-:W-:Y:S01]  /*96a0*/  FFMA.FTZ R54, R86, R87, R151 ;  /* 0x0000005756367223 */ /* 0x000fe20000010097 */
[----:B------:R-:W-:Y:S01]  /*96b0*/  F2FP.F16.E4M3.UNPACK_B R62, R49.H1 ;  /* 0x00000031ff3e723e */ /* 0x000fe200030006ff */
[----:B------:R-:W-:Y:S01]  /*96c0*/  FFMA.FTZ R49, R63, R87, -R152 ;  /* 0x000000573f317223 */ /* 0x000fe20000010898 */
[----:B------:R-:W-:Y:S01]  /*96d0*/  F2FP.F16.E4M3.UNPACK_B R52, R52.H1 ;  /* 0x00000034ff34723e */ /* 0x000fe200030006ff */
[----:B------:R-:W-:Y:S01]  /*96e0*/  HADD2.F32 R63, -RZ, R84.H0_H0 ;  /* 0x20000054ff3f7230 */ /* 0x000fe20000004100 */
[-C--:B------:R-:W-:Y:S01]  /*96f0*/  F2FP.F16.E4M3.UNPACK_B R156, R50.reuse.H1 ;  /* 0x00000032ff9c723e */ /* 0x080fe200030006ff */
[----:B------:R-:W-:Y:S01]  /*9700*/  HADD2.F32 R152, -RZ, R135.H0_H0 ;  /* 0x20000087ff987230 */ /* 0x000fe20000004100 */
[----:B------:R-:W-:Y:S01]  /*9710*/  F2FP.F16.E4M3.UNPACK_B R155, R50 ;  /* 0x00000032ff9b723e */ /* 0x000fe200020006ff */
[----:B------:R-:W-:Y:S01]  /*9720*/  HADD2.F32 R53, -RZ, R62.H0_H0 ;  /* 0x2000003eff357230 */ /* 0x000fe20000004100 */
[----:B------:R-:W-:Y:S01]  /*9730*/  F2FP.F16.E4M3.UNPACK_B R50, R48 ;  /* 0x00000030ff32723e */ /* 0x000fe200020006ff */
[----:B------:R-:W-:-:S02]  /*9740*/  HADD2.F32 R86, -RZ, R84.H1_H1 ;  /* 0x30000054ff567230 */ /* 0x000fc40000004100 */
[-C--:B------:R-:W-:Y:S01]  /*9750*/  FMUL.FTZ R154, R63, R152.reuse ;  /* 0x000000983f9a7220 */ /* 0x080fe20000410000 */
[----:B------:R-:W-:Y:S02]  /*9760*/  HADD2.F32 R87, -RZ, R135.H1_H1 ;  /* 0x30000087ff577230 */ /* 0x000fe40000004100 */
[C---:B------:R-:W-:Y:S01]  /*9770*/  FMUL.FTZ R152, R53.reuse, R152 ;  /* 0x0000009835987220 */ /* 0x040fe20000410000 */
[----:B------:R-:W-:Y:S02]  /*9780*/  HADD2.F32 R62, -RZ, R62.H1_H1 ;  /* 0x3000003eff3e7230 */ /* 0x000fe40000004100 */
[--C-:B------:R-:W-:Y:S02]  /*9790*/  HADD2.F32 R84, -RZ, R52.reuse.H0_H0 ;  /* 0x20000034ff547230 */ /* 0x100fe40000004100 */
[-C--:B------:R-:W-:Y:S01]  /*97a0*/  FMUL.FTZ R151, R86, R87.reuse ;  /* 0x0000005756977220 */ /* 0x080fe20000410000 */
[----:B------:R-:W-:Y:S02]  /*97b0*/  HADD2.F32 R135, -RZ, R52.H1_H1 ;  /* 0x30000034ff877230 */ /* 0x000fe40000004100 */
[C---:B------:R-:W-:Y:S01]  /*97c0*/  FMUL.FTZ R153, R62.reuse, R87 ;  /* 0x000000573e997220 */ /* 0x040fe20000410000 */
[----:B------:R-:W-:Y:S01]  /*97d0*/  F2FP.F16.E4M3.UNPACK_B R87, R55 ;  /* 0x00000037ff57723e */ /* 0x000fe200020006ff */
[-C--:B------:R-:W-:Y:S01]  /*97e0*/  FFMA.FTZ R52, R53, R84.reuse, -R154 ;  /* 0x0000005435347223 */ /* 0x080fe2000001089a */
[----:B------:R-:W-:Y:S01]  /*97f0*/  FFMA.FTZ R53, R63, R84, R152 ;  /* 0x000000543f357223 */ /* 0x000fe20000010098 */
[-C--:B------:R-:W-:Y:S01]  /*9800*/  FFMA.FTZ R63, R62, R135.reuse, -R151 ;  /* 0x000000873e3f7223 */ /* 0x080fe20000010897 */
[----:B------:R-:W-:Y:S01]  /*9810*/  FFMA.FTZ R62, R86, R135, R153 ;  /* 0x00000087563e7223 */ /* 0x000fe20000010099 */
[----:B------:R-:W-:Y:S01]  /*9820*/  F2FP.F16.E4M3.UNPACK_B R135, R55.H1 ;  /* 0x00000037ff87723e */ /* 0x000fe200030006ff */
[----:B------:R-:W-:Y:S01]  /*9830*/  HADD2.F32 R157, -RZ, R156.H0_H0 ;  /* 0x2000009cff9d7230 */ /* 0x000fe20000004100 */
[-C--:B------:R-:W-:Y:S01]  /*9840*/  F2FP.F16.E4M3.UNPACK_B R84, R51.reuse ;  /* 0x00000033ff54723e */ /* 0x080fe200020006ff */
[----:B------:R-:W-:Y:S01]  /*9850*/  HADD2.F32 R151, -RZ, R87.H0_H0 ;  /* 0x20000057ff977230 */ /* 0x000fe20000004100 */
[----:B------:R-:W-:Y:S01]  /*9860*/  F2FP.F16.E4M3.UNPACK_B R51, R51.H1 ;  /* 0x00000033ff33723e */ /* 0x000fe200030006ff */
        /* <DEDUP_REMOVED lines=14> */
[----:B------:R-:W-:Y:S02]  /*9950*/  HADD2.F32 R55, -RZ, R84.H0_H0 ;  /* 0x20000054ff377230 */ /* 0x000fe40000004100 */
[-C--:B------:R-:W-:Y:S01]  /*9960*/  FMUL.FTZ R86, R135, R156.reuse ;  /* 0x0000009c87567220 */ /* 0x080fe20000410000 */
[----:B------:R-:W-:Y:S02]  /*9970*/  HADD2.F32 R154, -RZ, R50.H0_H0 ;  /* 0x20000032ff9a7230 */ /* 0x000fe40000004100 */
[----:B------:R-:W-:Y:S01]  /*9980*/  FMUL.FTZ R156, R51, R156 ;  /* 0x0000009c339c7220 */ /* 0x000fe20000410000 */
        /* <DEDUP_REMOVED lines=14> */
[----:B------:R-:W-:Y:S01]  /*9a70*/  F2FP.SATFINITE.E4M3.F32.PACK_AB_MERGE_C R86, R86, R159, RZ ;  /* 0x0000009f5656723e */ /* 0x000fe200048070ff */
[----:B------:R-:W-:Y:S01]  /*9a80*/  FFMA.FTZ R87, R87, R50, R48 ;  /* 0x0000003257577223 */ /* 0x000fe20000010030 */
[----:B------:R-:W-:Y:S01]  /*9a90*/  F2FP.SATFINITE.E4M3.F32.PACK_AB_MERGE_C R156, R156, R157, RZ ;  /* 0x0000009d9c9c723e */ /* 0x000fe200048070ff */
[----:B------:R-:W-:Y:S01]  /*9aa0*/  IMAD.MOV.U32 R48, RZ, RZ, R59 ;  /* 0x000000ffff307224 */ /* 0x000fe200078e003b */
[----:B------:R-:W-:Y:S01]  /*9ab0*/  F2FP.SATFINITE.E4M3.F32.PACK_AB_MERGE_C R49, R49, R60, R52 ;  /* 0x0000003c3131723e */ /* 0x000fe20004807034 */
[----:B------:R-:W-:Y:S01]  /*9ac0*/  IMAD.MOV.U32 R52, RZ, RZ, R58 ;  /* 0x000000ffff347224 */ /* 0x000fe200078e003a */
[----:B------:R-:W-:Y:S01]  /*9ad0*/  F2FP.SATFINITE.E4M3.F32.PACK_AB_MERGE_C R51, R55, R160, R86 ;  /* 0x000000a03733723e */ /* 0x000fe20004807056 */
[----:B------:R-:W-:Y:S01]  /*9ae0*/  IMAD.MOV.U32 R50, RZ, RZ, R57 ;  /* 0x000000ffff327224 */ /* 0x000fe200078e0039 */
[----:B------:R-:W-:Y:S01]  /*9af0*/  F2FP.SATFINITE.E4M3.F32.PACK_AB_MERGE_C R53, R54, R61, R53 ;  /* 0x0000003d3635723e */ /* 0x000fe20004807035 */
[----:B------:R-:W-:Y:S01]  /*9b00*/  IMAD.MOV.U32 R54, RZ, RZ, R56 ;  /* 0x000000ffff367224 */ /* 0x000fe200078e0038 */
[----:B------:R-:W-:-:S07]  /*9b10*/  F2FP.SATFINITE.E4M3.F32.PACK_AB_MERGE_C R55, R87, R158, R156 ;  /* 0x0000009e5737723e */ /* 0x000fce000480709c */
.L_x_8317:
[----:B------:R-:W-:Y:S05]  /*9b20*/  BSYNC B2 ;  /* 0x0000000000027941 */ /* 0x000fea0003800000 */
.L_x_8316:
        /* <DEDUP_REMOVED lines=12> */
.L_x_8315:
[----:B------:R-:W-:Y:S05]  /*9bf0*/  BSYNC B1 ;  /* 0x0000000000017941 */ /* 0x000fea0003800000 */
.L_x_8314:
        /* <DEDUP_REMOVED lines=16> */
[----:B------:R-:W-:Y:S02]  /*9d00*/  LEA.HI R49, R49, R48, RZ, 0x5 ;  /* 0x0000003031317211 */ /* 0x000fe400078f28ff */
[----:B------:R-:W-:Y:S02]  /*9d10*/  LOP3.LUT R51, R51, 0x380, RZ, 0xc0, !PT ;  /* 0x0000038033337812 */ /* 0x000fe400078ec0ff */
[----:B------:R-:W-:Y:S02]  /*9d20*/  LEA.HI.SX32 R49, R49, R36, 0x1b ;  /* 0x0000002431317211 */ /* 0x000fe400078fdaff */
[----:B------:R-:W-:-:S03]  /*9d30*/  IADD3.X R80, R40, R59, R38, P3, P4 ;  /* 0x0000003b28507210 */ /* 0x000fc60001fe8426 */
[----:B------:R-:W-:-:S05]  /*9d40*/  IMAD.SHL.U32 R61, R49, 0x10, RZ ;  /* 0x00000010313d7824 */ /* 0x000fca00078e00ff */
[----:B------:R-:W-:-:S04]  /*9d50*/  LOP3.LUT R49, R51, 0x70, R61, 0xf8, !PT ;  /* 0x0000007033317812 */ /* 0x000fc800078ef83d */
[----:B------:R-:W-:-:S05]  /*9d60*/  LOP3.LUT R49, R49, R140, RZ, 0x3c, !PT ;  /* 0x0000008c31317212 */ /* 0x000fca00078e3cff */
[----:B---3--:R-:W-:Y:S02]  /*9d70*/  IMAD.IADD R48, R50, 0x1, R49 ;  /* 0x0000000132307824 */ /* 0x008fe400078e0231 */
        /* <DEDUP_REMOVED lines=9> */
[----:B------:R-:W-:Y:S01]  /*9e10*/  SHF.R.U32.HI R152, RZ, 0x18, R65 ;  /* 0x00000018ff987819 */ /* 0x000fe20000011641 */
        /* <DEDUP_REMOVED lines=12> */
[--C-:B------:R-:W-:Y:S02]  /*9ee0*/  SHF.R.U32.HI R84, RZ, 0x18, R69.reuse ;  /* 0x00000018ff547819 */ /* 0x100fe40000011645 */
[----:B------:R-:W-:Y:S01]  /*9ef0*/  LOP3.LUT R67, R69, 0xff, RZ, 0xc0, !PT ;  /* 0x000000ff45437812 */ /* 0x000fe200078ec0ff */
[----:B------:R-:W-:Y:S01]  /*9f00*/  IMAD.SHL.U32 R50, R82, 0x100, RZ ;  /* 0x0000010052327824 */ /* 0x000fe200078e00ff */
[----:B------:R-:W-:Y:S02]  /*9f10*/  SHF.R.U32.HI R70, RZ, 0x10, R69 ;  /* 0x00000010ff467819 */ /* 0x000fe40000011645 */
[----:B------:R-:W-:-:S02]  /*9f20*/  SHF.R.U32.HI R69, RZ, 0x8, R71 ;  /* 0x00000008ff457819 */ /* 0x000fc40000011647 */
[----:B------:R-:W-:Y:S02]  /*9f30*/  PRMT R63, R152, 0x654, R63 ;  /* 0x00000654983f7816 */ /* 0x000fe4000000003f */
[----:B------:R-:W-:Y:S01]  /*9f40*/  SHF.R.U32.HI R81, RZ, 0x18, R71 ;  /* 0x00000018ff517819 */ /* 0x000fe20000011647 */
[----:B------:R-:W-:Y:S01]  /*9f50*/  IMAD.SHL.U32 R69, R69, 0x100, RZ ;  /* 0x0000010045457824 */ /* 0x000fe200078e00ff */
[----:B------:R-:W-:Y:S02]  /*9f60*/  LOP3.LUT R68, R71, 0xff, RZ, 0xc0, !PT ;  /* 0x000000ff47447812 */ /* 0x000fe400078ec0ff */
[----:B------:R-:W-:Y:S02]  /*9f70*/  PRMT R67, R84, 0x654, R67 ;  /* 0x0000065454437816 */ /* 0x000fe40000000043 */
        /* <DEDUP_REMOVED lines=50> */
[----:B------:R-:W-:-:S02]  /*a2a0*/  HADD2.F32 R69, -RZ, R69.H1_H1 ;  /* 0x30000045ff457230 */ /* 0x000fc40000004100 */
        /* <DEDUP_REMOVED lines=8> */
[--C-:B------:R-:W-:Y:S02]  /*a330*/  HADD2.F32 R83, -RZ, R82.reuse.H0_H0 ;  /* 0x20000052ff537230 */ /* 0x100fe40000004100 */
[----:B------:R-:W-:Y:S01]  /*a340*/  FFMA.FTZ R87, R81, R84, R146 ;  /* 0x0000005451577223 */ /* 0x000fe20000010092 */
[--C-:B------:R-:W-:Y:S01]  /*a350*/  HADD2.F32 R81, -RZ, R71.reuse.H1_H1 ;  /* 0x30000047ff517230 */ /* 0x100fe20000004100 */
[----:B------:R-:W-:Y:S01]  /*a360*/  F2FP.F16.E4M3.UNPACK_B R148, R148 ;  /* 0x00000094ff94723e */ /* 0x000fe200020006ff */
[----:B------:R-:W-:Y:S01]  /*a370*/  HADD2.F32 R82, -RZ, R82.H1_H1 ;  /* 0x30000052ff527230 */ /* 0x000fe20000004100 */
[----:B------:R-:W-:Y:S01]  /*a380*/  F2FP.F16.E4M3.UNPACK_B R62, R62 ;  /* 0x0000003eff3e723e */ /* 0x000fe200020006ff */
[----:B------:R-:W-:Y:S01]  /*a390*/  HADD2.F32 R86, -RZ, R71.H0_H0 ;  /* 0x20000047ff567230 */ /* 0x000fe20000004100 */
[----:B------:R-:W-:Y:S01]  /*a3a0*/  F2FP.SATFINITE.E4M3.F32.PACK_AB_MERGE_C R63, R66, R63, RZ ;  /* 0x0000003f423f723e */ /* 0x000fe200048070ff */
[----:B------:R-:W-:-:S02]  /*a3b0*/  HADD2.F32 R71, -RZ, R69.H0_H0 ;  /* 0x20000045ff477230 */ /* 0x000fc40000004100 */
[CC--:B------:R-:W-:Y:S01]  /*a3c0*/  FMUL.FTZ R146, R82.reuse, R81.reuse ;  /* 0x0000005152927220 */ /* 0x0c0fe20000410000 */
        /* <DEDUP_REMOVED lines=9> */
[-C--:B------:R-:W-:Y:S01]  /*a460*/  FFMA.FTZ R135, R69, R85.reuse, -R146 ;  /* 0x0000005545877223 */ /* 0x080fe20000010892 */
[----:B------:R-:W-:Y:S01]  /*a470*/  F2FP.F16.E4M3.UNPACK_B R69, R54 ;  /* 0x00000036ff45723e */ /* 0x000fe200020006ff */
[----:B------:R-:W-:Y:S01]  /*a480*/  FFMA.FTZ R149, R82, R85, R81 ;  /* 0x0000005552957223 */ /* 0x000fe20000010051 */
[--C-:B------:R-:W-:Y:S01]  /*a490*/  HADD2.F32 R82, -RZ, R148.reuse.H0_H0 ;  /* 0x20000094ff527230 */ /* 0x100fe20000004100 */
[----:B------:R-:W-:Y:S01]  /*a4a0*/  F2FP.F16.E4M3.UNPACK_B R66, R60 ;  /* 0x0000003cff42723e */ /* 0x000fe200020006ff */
[----:B------:R-:W-:Y:S01]  /*a4b0*/  HADD2.F32 R148, -RZ, R148.H1_H1 ;  /* 0x30000094ff947230 */ /* 0x000fe20000004100 */
[----:B------:R-:W-:Y:S01]  /*a4c0*/  F2FP.SATFINITE.E4M3.F32.PACK_AB_MERGE_C R64, R70, R67, R63 ;  /* 0x000000434640723e */ /* 0x000fe2000480703f */
[--C-:B------:R-:W-:Y:S01]  /*a4d0*/  HADD2.F32 R71, -RZ, R69.reuse.H0_H0 ;  /* 0x20000045ff477230 */ /* 0x100fe20000004100 */
[----:B------:R-:W-:Y:S01]  /*a4e0*/  F2FP.SATFINITE.E4M3.F32.PACK_AB_MERGE_C R63, R87, R68, R65 ;  /* 0x00000044573f723e */ /* 0x000fe20004807041 */
[----:B------:R-:W-:Y:S01]  /*a4f0*/  HADD2.F32 R54, -RZ, R62.H0_H0 ;  /* 0x2000003eff367230 */ /* 0x000fe20000004100 */
[----:B------:R-:W-:Y:S01]  /*a500*/  F2FP.SATFINITE.E4M3.F32.PACK_AB_MERGE_C R86, R149, R86, RZ ;  /* 0x000000569556723e */ /* 0x000fe200048070ff */
        /* <DEDUP_REMOVED lines=8> */
[----:B------:R-:W-:-:S02]  /*a590*/  HADD2.F32 R65, -RZ, R66.H0_H0 ;  /* 0x20000042ff417230 */ /* 0x000fc40000004100 */
[-C--:B------:R-:W-:Y:S01]  /*a5a0*/  FFMA.FTZ R83, R54, R81.reuse, -R83 ;  /* 0x0000005136537223 */ /* 0x080fe20000010853 */
[----:B------:R-:W-:Y:S01]  /*a5b0*/  FFMA.FTZ R54, R71, R81, R82 ;  /* 0x0000005147367223 */ /* 0x000fe20000010052 */
[-C--:B------:R-:W-:Y:S01]  /*a5c0*/  FFMA.FTZ R62, R62, R150.reuse, -R85 ;  /* 0x000000963e3e7223 */ /* 0x080fe20000010855 */
[----:B------:R-:W-:Y:S01]  /*a5d0*/  FFMA.FTZ R85, R69, R150, R148 ;  /* 0x0000009645557223 */ /* 0x000fe20000010094 */
[-C--:B------:R-:W-:Y:S02]  /*a5e0*/  F2FP.F16.E4M3.UNPACK_B R69, R53.reuse ;  /* 0x00000035ff45723e */ /* 0x080fe400020006ff */
[----:B------:R-:W-:Y:S02]  /*a5f0*/  F2FP.F16.E4M3.UNPACK_B R81, R52 ;  /* 0x00000034ff51723e */ /* 0x000fe400020006ff */
[----:B------:R-:W-:Y:S01]  /*a600*/  F2FP.F16.E4M3.UNPACK_B R71, R50 ;  /* 0x00000032ff47723e */ /* 0x000fe200020006ff */
[----:B------:R-:W-:Y:S01]  /*a610*/  HADD2.F32 R67, -RZ, R69.H0_H0 ;  /* 0x20000045ff437230 */ /* 0x000fe20000004100 */
[----:B------:R-:W-:Y:S01]  /*a620*/  F2FP.SATFINITE.E4M3.F32.PACK_AB_MERGE_C R54, R85, R54, R86 ;  /* 0x000000365536723e */ /* 0x000fe20004807056 */
[----:B------:R-:W-:Y:S01]  /*a630*/  HADD2.F32 R68, -RZ, R81.H0_H0 ;  /* 0x20000051ff447230 */ /* 0x000fe20000004100 */
[----:B------:R-:W-:Y:S01]  /*a640*/  F2FP.SATFINITE.E4M3.F32.PACK_AB_MERGE_C R134, R135, R134, RZ ;  /* 0x000000868786723e */ /* 0x000fe200048070ff */
[----:B------:R-:W-:Y:S01]  /*a650*/  HADD2.F32 R70, -RZ, R69.H1_H1 ;  /* 0x30000045ff467230 */ /* 0x000fe20000004100 */
[----:B------:R-:W-:Y:S01]  /*a660*/  F2FP.F16.E4M3.UNPACK_B R69, R53.H1 ;  /* 0x00000035ff45723e */ /* 0x000fe200030006ff */
[----:B------:R-:W-:-:S02]  /*a670*/  HADD2.F32 R81, -RZ, R81.H1_H1 ;  /* 0x30000051ff517230 */ /* 0x000fc40000004100 */
[-C--:B------:R-:W-:Y:S01]  /*a680*/  FMUL.FTZ R84, R67, R68.reuse ;  /* 0x0000004443547220 */ /* 0x080fe20000410000 */
[----:B------:R-:W-:Y:S01]  /*a690*/  FMUL.FTZ R86, R65, R68 ;  /* 0x0000004441567220 */ /* 0x000fe20000410000 */
[----:B------:R-:W-:Y:S01]  /*a6a0*/  HADD2.F32 R68, -RZ, R66.H1_H1 ;  /* 0x30000042ff447230 */ /* 0x000fe20000004100 */
[----:B------:R-:W-:Y:S01]  /*a6b0*/  F2FP.SATFINITE.E4M3.F32.PACK_AB_MERGE_C R62, R62, R83, R134 ;  /* 0x000000533e3e723e */ /* 0x000fe20004807086 */
[--C-:B------:R-:W-:Y:S02]  /*a6c0*/  HADD2.F32 R82, -RZ, R71.reuse.H0_H0 ;  /* 0x20000047ff527230 */ /* 0x100fe40000004100 */
[-C--:B------:R-:W-:Y:S01]  /*a6d0*/  FMUL.FTZ R83, R70, R81.reuse ;  /* 0x0000005146537220 */ /* 0x080fe20000410000 */
[----:B------:R-:W-:Y:S02]  /*a6e0*/  HADD2.F32 R71, -RZ, R71.H1_H1 ;  /* 0x30000047ff477230 */ /* 0x000fe40000004100 */
[C---:B------:R-:W-:Y:S01]  /*a6f0*/  FMUL.FTZ R85, R68.reuse, R81 ;  /* 0x0000005144557220 */ /* 0x040fe20000410000 */
[----:B------:R-:W-:Y:S01]  /*a700*/  F2FP.F16.E4M3.UNPACK_B R81, R52.H1 ;  /* 0x00000034ff51723e */ /* 0x000fe200030006ff */
[----:B------:R-:W-:Y:S01]  /*a710*/  FFMA.FTZ R66, R67, R82, R86 ;  /* 0x0000005243427223 */ /* 0x000fe20000010056 */
[----:B------:R-:W-:Y:S01]  /*a720*/  F2FP.F16.E4M3.UNPACK_B R67, R60.H1 ;  /* 0x0000003cff43723e */ /* 0x000fe200030006ff */
[----:B------:R-:W-:Y:S01]  /*a730*/  FFMA.FTZ R60, R68, R71, -R83 ;  /* 0x00000047443c7223 */ /* 0x000fe20000010853 */
        /* <DEDUP_REMOVED lines=71> */
.L_x_8321:
[----:B------:R-:W-:Y:S05]  /*abb0*/  BSYNC B2 ;  /* 0x0000000000027941 */ /* 0x000fea0003800000 */
.L_x_8320:
        /* <DEDUP_REMOVED lines=12> */
.L_x_8319:
[----:B------:R-:W-:Y:S05]  /*ac80*/  BSYNC B1 ;  /* 0x0000000000017941 */ /* 0x000fea0003800000 */
.L_x_8318:
[----:B-1----:R-:W-:Y:S02]  /*ac90*/  VIADD R49, R228, 0xc0 ;  /* 0x000000c0e4317836 */ /* 0x002fe40000000000 */
[-C--:B--2---:R-:W-:Y:S02]  /*aca0*/  IMAD R48, R122, R128.reuse, RZ ;  /* 0x000000807a307224 */ /* 0x084fe400078e02ff */
        /* <DEDUP_REMOVED lines=35> */
[--C-:B------:R-:W-:Y:S01]  /*aee0*/  SHF.R.U32.HI R81, RZ, 0x18, R73.reuse ;  /* 0x00000018ff517819 */ /* 0x100fe20000011649 */
[----:B------:R-:W-:Y:S01]  /*aef0*/  IMAD.SHL.U32 R48, R82, 0x100, RZ ;  /* 0x0000010052307824 */ /* 0x000fe200078e00ff */
[----:B------:R-:W-:Y:S01]  /*af00*/  SHF.R.U32.HI R83, RZ, 0x10, R73 ;  /* 0x00000010ff537819 */ /* 0x000fe20000011649 */
[----:B--2---:R-:W-:Y:S01]  /*af10*/  IMAD.MOV.U32 R69, RZ, RZ, R52 ;  /* 0x000000ffff457224 */ /* 0x004fe200078e0034 */
[----:B------:R-:W-:Y:S01]  /*af20*/  SHF.R.U32.HI R78, RZ, 0x8, R75 ;  /* 0x00000008ff4e7819 */ /* 0x000fe2000001164b */
[----:B------:R-:W-:Y:S01]  /*af30*/  IMAD.MOV.U32 R62, RZ, RZ, R50 ;  /* 0x000000ffff3e7224 */ /* 0x000fe200078e0032 */
[----:B------:R-:W-:Y:S01]  /*af40*/  PRMT R49, R81, 0x654, R64 ;  /* 0x0000065451317816 */ /* 0x000fe20000000040 */
[----:B------:R-:W-:Y:S01]  /*af50*/  IMAD.U32 R50, R83, 0x10000, RZ ;  /* 0x0001000053327824 */ /* 0x000fe200078e00ff */
[----:B------:R-:W-:-:S02]  /*af60*/  SHF.R.U32.HI R73, RZ, 0x8, R77 ;  /* 0x00000008ff497819 */ /* 0x000fc4000001164d */
[----:B------:R-:W-:Y:S02]  /*af70*/  LOP3.LUT R65, R75, 0xff, RZ, 0xc0, !PT ;  /* 0x000000ff4b417812 */ /* 0x000fe400078ec0ff */
[----:B------:R-:W-:Y:S01]  /*af80*/  SHF.R.U32.HI R76, RZ, 0x18, R75 ;  /* 0x00000018ff4c7819 */ /* 0x000fe2000001164b */
[----:B------:R-:W-:Y:S01]  /*af90*/  IMAD.SHL.U32 R52, R73, 0x100, RZ ;  /* 0x0000010049347824 */ /* 0x000fe200078e00ff */
[----:B------:R-:W-:Y:S02]  /*afa0*/  LOP3.LUT R67, R77, 0xff, RZ, 0xc0, !PT ;  /* 0x000000ff4d437812 */ /* 0x000fe400078ec0ff */
[----:B------:R-:W-:Y:S02]  /*afb0*/  SHF.R.U32.HI R70, RZ, 0x18, R77 ;  /* 0x00000018ff467819 */ /* 0x000fe4000001164d */
[----:B------:R-:W-:Y:S01]  /*afc0*/  LOP3.LUT R49, R49, 0xff00, R48, 0xf8, !PT ;  /* 0x0000ff0031317812 */ /* 0x000fe200078ef830 */
[----:B------:R-:W-:Y:S01]  /*afd0*/  IMAD.SHL.U32 R48, R78, 0x100, RZ ;  /* 0x000001004e307824 */ /* 0x000fe200078e00ff */
[----:B------:R-:W-:-:S02]  /*afe0*/  SHF.R.U32.HI R80, RZ, 0x10, R75 ;  /* 0x00000010ff507819 */ /* 0x000fc4000001164b */
[----:B------:R-:W-:Y:S02]  /*aff0*/  SHF.R.U32.HI R68, RZ, 0x8, R79 ;  /* 0x00000008ff447819 */ /* 0x000fe4000001164f */
[----:B------:R-:W-:Y:S02]  /*b000*/  PRMT R65, R76, 0x654, R65 ;  /* 0x000006544c417816 */ /* 0x000fe40000000041 */
[----:B------:R-:W-:Y:S01]  /*b010*/  PRMT R67, R70, 0x654, R67 ;  /* 0x0000065446437816 */ /* 0x000fe20000000043 */
[----:B------:R-:W-:Y:S01]  /*b020*/  IMAD.SHL.U32 R64, R68, 0x100, RZ ;  /* 0x0000010044407824 */ /* 0x000fe200078e00ff */
[----:B------:R-:W-:Y:S01]  /*b030*/  LOP3.LUT R65, R65, 0xff00, R48, 0xf8, !PT ;  /* 0x0000ff0041417812 */ /* 0x000fe200078ef830 */
[----:B------:R-:W-:Y:S01]  /*b040*/  IMAD.U32 R48, R80, 0x10000, RZ ;  /* 0x0001000050307824 */ /* 0x000fe200078e00ff */
[----:B------:R-:W-:Y:S02]  /*b050*/  LOP3.LUT R75, R67, 0xff00, R52, 0xf8, !PT ;  /* 0x0000ff00434b7812 */ /* 0x000fe400078ef834 */
[----:B------:R-:W-:-:S02]  /*b060*/  LOP3.LUT R71, R79, 0xff0000ff, RZ, 0xc0, !PT ;  /* 0xff0000ff4f477812 */ /* 0x000fc400078ec0ff */
[----:B------:R-:W-:Y:S02]  /*b070*/  F2FP.F16.E4M3.UNPACK_B R73, R144.H1 ;  /* 0x00000090ff49723e */ /* 0x000fe400030006ff */
[----:B------:R-:W-:Y:S02]  /*b080*/  F2FP.F16.E4M3.UNPACK_B R70, R69.H1 ;  /* 0x00000045ff46723e */ /* 0x000fe400030006ff */
[----:B------:R-:W-:Y:S02]  /*b090*/  F2FP.F16.E4M3.UNPACK_B R67, R66.H1 ;  /* 0x00000042ff43723e */ /* 0x000fe400030006ff */
[----:B------:R-:W-:Y:S02]  /*b0a0*/  SHF.R.U32.HI R74, RZ, 0x10, R77 ;  /* 0x00000010ff4a7819 */ /* 0x000fe4000001164d */
[----:B------:R-:W-:Y:S02]  /*b0b0*/  SHF.R.U32.HI R72, RZ, 0x10, R79 ;  /* 0x00000010ff487819 */ /* 0x000fe4000001164f */
[----:B------:R-:W-:Y:S01]  /*b0c0*/  LOP3.LUT R77, R71, 0xff00, R64, 0xf8, !PT ;  /* 0x0000ff00474d7812 */ /* 0x000fe200078ef840 */
[----:B------:R-:W-:Y:S01]  /*b0d0*/  HADD2.F32 R64, -RZ, R67.H0_H0 ;  /* 0x20000043ff407230 */ /* 0x000fe20000004100 */
[----:B------:R-:W-:Y:S01]  /*b0e0*/  LOP3.LUT R50, R49, 0xff0000, R50, 0xf8, !PT ;  /* 0x00ff000031327812 */ /* 0x000fe200078ef832 */
[----:B------:R-:W-:Y:S01]  /*b0f0*/  HADD2.F32 R49, -RZ, R73.H0_H0 ;  /* 0x20000049ff317230 */ /* 0x000fe20000004100 */
[----:B------:R-:W-:Y:S01]  /*b100*/  LOP3.LUT R48, R65, 0xff0000, R48, 0xf8, !PT ;  /* 0x00ff000041307812 */ /* 0x000fe200078ef830 */
[----:B------:R-:W-:Y:S01]  /*b110*/  HADD2.F32 R65, -RZ, R70.H0_H0 ;  /* 0x20000046ff417230 */ /* 0x000fe20000004100 */
[----:B------:R-:W-:Y:S01]  /*b120*/  F2FP.F16.E4M3.UNPACK_B R68, R142.H1 ;  /* 0x0000008eff44723e */ /* 0x000fe200030006ff */
[----:B------:R-:W-:-:S02]  /*b130*/  IMAD.U32 R52, R74, 0x10000, RZ ;  /* 0x000100004a347824 */ /* 0x000fc400078e00ff */
[-C--:B------:R-:W-:Y:S01]  /*b140*/  FMUL.FTZ R74, R64, R49.reuse ;  /* 0x00000031404a7220 */ /* 0x080fe20000410000 */
[----:B------:R-:W-:Y:S02]  /*b150*/  IMAD.U32 R72, R72, 0x10000, RZ ;  /* 0x0001000048487824 */ /* 0x000fe400078e00ff */
[----:B------:R-:W-:Y:S01]  /*b160*/  FMUL.FTZ R79, R65, R49 ;  /* 0x00000031414f7220 */ /* 0x000fe20000410000 */
[--C-:B------:R-:W-:Y:S01]  /*b170*/  HADD2.F32 R71, -RZ, R68.reuse.H0_H0 ;  /* 0x20000044ff477230 */ /* 0x100fe20000004100 */
[----:B------:R-:W-:Y:S02]  /*b180*/  F2FP.F16.E4M3.UNPACK_B R144, R144 ;  /* 0x00000090ff90723e */ /* 0x000fe400020006ff */
        /* <DEDUP_REMOVED lines=8> */
[----:B------:R-:W-:Y:S01]  /*b210*/  HADD2.F32 R68, -RZ, R67.H1_H1 ;  /* 0x30000043ff447230 */ /* 0x000fe20000004100 */
[----:B------:R-:W-:Y:S01]  /*b220*/  LOP3.LUT R52, R75, 0xff0000, R52, 0xf8, !PT ;  /* 0x00ff00004b347812 */ /* 0x000fe200078ef834 */
[----:B------:R-:W-:-:S02]  /*b230*/  HADD2.F32 R73, -RZ, R144.H0_H0 ;  /* 0x20000090ff497230 */ /* 0x000fc40000004100 */
[C---:B------:R-:W-:Y:S01]  /*b240*/  FMUL.FTZ R75, R71.reuse, R74 ;  /* 0x0000004a474b7220 */ /* 0x040fe20000410000 */
[----:B------:R-:W-:Y:S01]  /*b250*/  F2FP.F16.E4M3.UNPACK_B R142, R142 ;  /* 0x0000008eff8e723e */ /* 0x000fe200020006ff */
        /* <DEDUP_REMOVED lines=24> */
[----:B------:R-:W-:Y:S01]  /*b3e0*/  HADD2.F32 R73, -RZ, R67.H1_H1 ;  /* 0x30000043ff497230 */ /* 0x000fe20000004100 */
[----:B------:R-:W-:Y:S01]  /*b3f0*/  F2FP.F16.E4M3.UNPACK_B R143, R143 ;  /* 0x0000008fff8f723e */ /* 0x000fe200020006ff */
[----:B------:R-:W-:Y:S02]  /*b400*/  HADD2.F32 R67, -RZ, R66.H0_H0 ;  /* 0x20000042ff437230 */ /* 0x000fe40000004100 */
[----:B------:R-:W-:Y:S01]  /*b410*/  FMUL.FTZ R78, R70, R72 ;  /* 0x00000048464e7220 */ /* 0x000fe20000410000 */
[----:B------:R-:W-:Y:S01]  /*b420*/  HADD2.F32 R69, -RZ, R71.H0_H0 ;  /* 0x20000047ff457230 */ /* 0x000fe20000004100 */
[----:B------:R-:W-:Y:S01]  /*b430*/  F2FP.F16.E4M3.UNPACK_B R62, R62 ;  /* 0x0000003eff3e723e */ /* 0x000fe200020006ff */
        /* <DEDUP_REMOVED lines=8> */
[----:B------:R-:W-:Y:S01]  /*b4c0*/  F2FP.F16.E4M3.UNPACK_B R141, R141 ;  /* 0x0000008dff8d723e */ /* 0x000fe200020006ff */
[-C--:B------:R-:W-:Y:S01]  /*b4d0*/  FFMA.FTZ R73, R66, R71.reuse, -R67 ;  /* 0x0000004742497223 */ /* 0x080fe20000010843 */
[----:B------:R-:W-:Y:S01]  /*b4e0*/  F2FP.F16.E4M3.UNPACK_B R66, R54 ;  /* 0x00000036ff42723e */ /* 0x000fe200020006ff */
[--C-:B------:R-:W-:Y:S02]  /*b4f0*/  HADD2.F32 R69, -RZ, R143.reuse.H0_H0 ;  /* 0x2000008fff457230 */ /* 0x100fe40000004100 */
[----:B------:R-:W-:Y:S01]  /*b500*/  FFMA.FTZ R83, R68, R71, R83 ;  /* 0x0000004744537223 */ /* 0x000fe20000010053 */
        /* <DEDUP_REMOVED lines=9> */
[----:B------:R-:W-:Y:S01]  /*b5a0*/  F2FP.SATFINITE.E4M3.F32.PACK_AB_MERGE_C R65, R77, R74, R64 ;  /* 0x0000004a4d41723e */ /* 0x000fe20004807040 */
[----:B------:R-:W-:Y:S02]  /*b5b0*/  HADD2.F32 R62, -RZ, R62.H1_H1 ;  /* 0x3000003eff3e7230 */ /* 0x000fe40000004100 */
[-C--:B------:R-:W-:Y:S01]  /*b5c0*/  FMUL.FTZ R69, R66, R143.reuse ;  /* 0x0000008f42457220 */ /* 0x080fe20000410000 */
[----:B------:R-:W-:Y:S02]  /*b5d0*/  HADD2.F32 R141, -RZ, R141.H1_H1 ;  /* 0x3000008dff8d7230 */ /* 0x000fe40000004100 */
[-C--:B------:R-:W-:Y:S01]  /*b5e0*/  FFMA.FTZ R54, R54, R68.reuse, -R71 ;  /* 0x0000004436367223 */ /* 0x080fe20000010847 */
[----:B------:R-:W-:Y:S01]  /*b5f0*/  FFMA.FTZ R70, R67, R68, R70 ;  /* 0x0000004443467223 */ /* 0x000fe20000010046 */
[C---:B------:R-:W-:Y:S01]  /*b600*/  FMUL.FTZ R143, R62.reuse, R143 ;  /* 0x0000008f3e8f7220 */ /* 0x040fe20000410000 */
[----:B------:R-:W-:Y:S01]  /*b610*/  F2FP.F16.E4M3.UNPACK_B R68, R53 ;  /* 0x00000035ff44723e */ /* 0x000fe200020006ff */
[-C--:B------:R-:W-:Y:S01]  /*b620*/  FFMA.FTZ R81, R62, R141.reuse, -R69 ;  /* 0x0000008d3e517223 */ /* 0x080fe20000010845 */
[----:B------:R-:W-:Y:S01]  /*b630*/  F2FP.SATFINITE.E4M3.F32.PACK_AB_MERGE_C R62, R73, R78, RZ ;  /* 0x0000004e493e723e */ /* 0x000fe200048070ff */
[----:B------:R-:W-:Y:S01]  /*b640*/  FFMA.FTZ R143, R66, R141, R143 ;  /* 0x0000008d428f7223 */ /* 0x000fe2000001008f */
[----:B------:R-:W-:Y:S01]  /*b650*/  F2FP.F16.E4M3.UNPACK_B R73, R52 ;  /* 0x00000034ff49723e */ /* 0x000fe200020006ff */
[----:B------:R-:W-:Y:S01]  /*b660*/  HADD2.F32 R69, -RZ, R68.H0_H0 ;  /* 0x20000044ff457230 */ /* 0x000fe20000004100 */
[----:B------:R-:W-:-:S02]  /*b670*/  F2FP.F16.E4M3.UNPACK_B R67, R60 ;  /* 0x0000003cff43723e */ /* 0x000fc400020006ff */
[----:B------:R-:W-:Y:S01]  /*b680*/  F2FP.SATFINITE.E4M3.F32.PACK_AB_MERGE_C R72, R83, R72, RZ ;  /* 0x000000485348723e */ /* 0x000fe200048070ff */
[----:B------:R-:W-:Y:S01]  /*b690*/  HADD2.F32 R74, -RZ, R73.H0_H0 ;  /* 0x20000049ff4a7230 */ /* 0x000fe20000004100 */
[----:B------:R-:W-:Y:S01]  /*b6a0*/  F2FP.F16.E4M3.UNPACK_B R71, R50 ;  /* 0x00000032ff47723e */ /* 0x000fe200020006ff */
[----:B------:R-:W-:Y:S01]  /*b6b0*/  HADD2.F32 R66, -RZ, R67.H0_H0 ;  /* 0x20000043ff427230 */ /* 0x000fe20000004100 */
[----:B------:R-:W-:Y:S01]  /*b6c0*/  F2FP.SATFINITE.E4M3.F32.PACK_AB_MERGE_C R62, R81, R54, R62 ;  /* 0x00000036513e723e */ /* 0x000fe2000480703e */
[----:B------:R-:W-:Y:S01]  /*b6d0*/  HADD2.F32 R73, -RZ, R73.H1_H1 ;  /* 0x30000049ff497230 */ /* 0x000fe20000004100 */
[----:B------:R-:W-:Y:S01]  /*b6e0*/  F2FP.SATFINITE.E4M3.F32.PACK_AB_MERGE_C R64, R144, R75, R76 ;  /* 0x0000004b9040723e */ /* 0x000fe2000480704c */
[----:B------:R-:W-:Y:S01]  /*b6f0*/  FMUL.FTZ R75, R69, R74 ;  /* 0x0000004a454b7220 */ /* 0x000fe20000410000 */
[----:B------:R-:W-:Y:S01]  /*b700*/  F2FP.SATFINITE.E4M3.F32.PACK_AB_MERGE_C R54, R143, R70, R72 ;  /* 0x000000468f36723e */ /* 0x000fe20004807048 */
[----:B------:R-:W-:Y:S02]  /*b710*/  HADD2.F32 R72, -RZ, R71.H0_H0 ;  /* 0x20000047ff487230 */ /* 0x000fe40000004100 */
[----:B------:R-:W-:Y:S01]  /*b720*/  FMUL.FTZ R74, R66, R74 ;  /* 0x0000004a424a7220 */ /* 0x000fe20000410000 */
[----:B------:R-:W-:Y:S01]  /*b730*/  HADD2.F32 R70, -RZ, R68.H1_H1 ;  /* 0x30000044ff467230 */ /* 0x000fe20000004100 */
[----:B------:R-:W-:Y:S01]  /*b740*/  F2FP.F16.E4M3.UNPACK_B R53, R53.H1 ;  /* 0x00000035ff35723e */ /* 0x000fe200030006ff */
[----:B------:R-:W-:-:S02]  /*b750*/  HADD2.F32 R68, -RZ, R67.H1_H1 ;  /* 0x30000043ff447230 */ /* 0x000fc40000004100 */
[----:B------:R-:W-:Y:S01]  /*b760*/  FFMA.FTZ R67, R69, R72, R74 ;  /* 0x0000004845437223 */ /* 0x000fe2000001004a */
[----:B------:R-:W-:Y:S02]  /*b770*/  HADD2.F32 R71, -RZ, R71.H1_H1 ;  /* 0x30000047ff477230 */ /* 0x000fe40000004100 */
[-C--:B------:R-:W-:Y:S01]  /*b780*/  FMUL.FTZ R69, R70, R73.reuse ;  /* 0x0000004946457220 */ /* 0x080fe20000410000 */
[----:B------:R-:W-:Y:S01]  /*b790*/  F2FP.F16.E4M3.UNPACK_B R60, R60.H1 ;  /* 0x0000003cff3c723e */ /* 0x000fe200030006ff */
[----:B------:R-:W-:Y:S01]  /*b7a0*/  FMUL.FTZ R73, R68, R73 ;  /* 0x0000004944497220 */ /* 0x000fe20000410000 */
[----:B------:R-:W-:Y:S01]  /*b7b0*/  FFMA.FTZ R66, R66, R72, -R75 ;  /* 0x0000004842427223 */ /* 0x000fe2000001084b */
[----:B------:R-:W-:Y:S01]  /*b7c0*/  FFMA.FTZ R77, R68, R71, -R69 ;  /* 0x00000047444d7223 */ /* 0x000fe20000010845 */
[----:B------:R-:W-:Y:S01]  /*b7d0*/  F2FP.F16.E4M3.UNPACK_B R69, R52.H1 ;  /* 0x00000034ff45723e */ /* 0x000fe200030006ff */
[----:B------:R-:W-:Y:S01]  /*b7e0*/  HADD2.F32 R68, -RZ, R53.H0_H0 ;  /* 0x20000035ff447230 */ /* 0x000fe20000004100 */
[----:B------:R-:W-:Y:S01]  /*b7f0*/  F2FP.F16.E4M3.UNPACK_B R50, R50.H1 ;  /* 0x00000032ff32723e */ /* 0x000fe200030006ff */
[----:B------:R-:W-:-:S02]  /*b800*/  HADD2.F32 R52, -RZ, R60.H0_H0 ;  /* 0x2000003cff347230 */ /* 0x000fc40000004100 */
[----:B------:R-:W-:Y:S01]  /*b810*/  FFMA.FTZ R76, R70, R71, R73 ;  /* 0x00000047464c7223 */ /* 0x000fe20000010049 */
[----:B------:R-:W-:Y:S02]  /*b820*/  HADD2.F32 R53, -RZ, R53.H1_H1 ;  /* 0x30000035ff357230 */ /* 0x000fe40000004100 */
[--C-:B------:R-:W-:Y:S02]  /*b830*/  HADD2.F32 R72, -RZ, R69.reuse.H1_H1 ;  /* 0x30000045ff487230 */ /* 0x100fe40000004100 */
[----:B------:R-:W-:Y:S02]  /*b840*/  HADD2.F32 R60, -RZ, R60.H1_H1 ;  /* 0x3000003cff3c7230 */ /* 0x000fe40000004100 */
[----:B------:R-:W-:Y:S02]  /*b850*/  HADD2.F32 R71, -RZ, R69.H0_H0 ;  /* 0x20000045ff477230 */ /* 0x000fe40000004100 */
[----:B------:R-:W-:Y:S01]  /*b860*/  FMUL.FTZ R75, R53, R72 ;  /* 0x00000048354b7220 */ /* 0x000fe20000410000 */
[----:B------:R-:W-:-:S02]  /*b870*/  HADD2.F32 R70, -RZ, R50.H1_H1 ;  /* 0x30000032ff467230 */ /* 0x000fc40000004100 */
[----:B------:R-:W-:Y:S01]  /*b880*/  FMUL.FTZ R72, R60, R72 ;  /* 0x000000483c487220 */ /* 0x000fe20000410000 */
[----:B------:R-:W-:Y:S02]  /*b890*/  HADD2.F32 R69, -RZ, R50.H0_H0 ;  /* 0x20000032ff457230 */ /* 0x000fe40000004100 */
[-C--:B------:R-:W-:Y:S01]  /*b8a0*/  FMUL.FTZ R73, R68, R71.reuse ;  /* 0x0000004744497220 */ /* 0x080fe20000410000 */
[----:B------:R-:W-:Y:S01]  /*b8b0*/  FMUL.FTZ R71, R52, R71 ;  /* 0x0000004734477220 */ /* 0x000fe20000410000 */
        /* <DEDUP_REMOVED lines=15> */
[----:B------:R-:W-:Y:S01]  /*b9b0*/  FMUL.FTZ R83, R68, R75 ;  /* 0x0000004b44537220 */ /* 0x000fe20000410000 */
        /* <DEDUP_REMOVED lines=8> */
[----:B------:R-:W-:Y:S01]  /*ba40*/  FFMA.FTZ R83, R52, R71, -R83 ;  /* 0x0000004734537223 */ /* 0x000fe20000010853 */
[----:B------:R-:W-:Y:S02]  /*ba50*/  HADD2.F32 R55, -RZ, R55.H1_H1 ;  /* 0x30000037ff377230 */ /* 0x000fe40000004100 */
[----:B------:R-:W-:Y:S01]  /*ba60*/  FMUL.FTZ R85, R53, R74 ;  /* 0x0000004a35557220 */ /* 0x000fe20000410000 */
        /* <DEDUP_REMOVED lines=21> */
[----:B------:R-:W-:-:S02]  /*bbc0*/  F2FP.SATFINITE.E4M3.F32.PACK_AB_MERGE_C R51, R51, R82, RZ ;  /* 0x000000523333723e */ /* 0x000fc400048070ff */
[----:B------:R-:W-:Y:S02]  /*bbd0*/  F2FP.SATFINITE.E4M3.F32.PACK_AB_MERGE_C R52, R52, R85, RZ ;  /* 0x000000553434723e */ /* 0x000fe400048070ff */
[----:B------:R-:W-:Y:S01]  /*bbe0*/  F2FP.SATFINITE.E4M3.F32.PACK_AB_MERGE_C R51, R50, R83, R51 ;  /* 0x000000533233723e */ /* 0x000fe20004807033 */
[----:B------:R-:W-:Y:S01]  /*bbf0*/  IMAD.MOV.U32 R50, RZ, RZ, R62 ;  /* 0x000000ffff327224 */ /* 0x000fe200078e003e */
[----:B------:R-:W-:Y:S01]  /*bc00*/  F2FP.SATFINITE.E4M3.F32.PACK_AB_MERGE_C R55, R60, R75, R52 ;  /* 0x0000004b3c37723e */ /* 0x000fe20004807034 */
[----:B------:R-:W-:Y:S01]  /*bc10*/  IMAD.MOV.U32 R52, RZ, RZ, R64 ;  /* 0x000000ffff347224 */ /* 0x000fe200078e0040 */
[----:B------:R-:W-:-:S07]  /*bc20*/  F2FP.SATFINITE.E4M3.F32.PACK_AB_MERGE_C R53, R76, R67, R79 ;  /* 0x000000434c35723e */ /* 0x000fce000480704f */
.L_x_8323:
[----:B------:R-:W-:Y:S05]  /*bc30*/  BSYNC B1 ;  /* 0x0000000000017941 */ /* 0x000fea0003800000 */
.L_x_8322:
[----:B------:R-:W-:Y:S01]  /*bc40*/  ISETP.GE.AND P2, PT, R63, R145, PT ;  /* 0x000000913f00720c */ /* 0x000fe20003f46270 */
[----:B------:R-:W-:Y:S02]  /*bc50*/  ULDC.64 UR4, c[0x0][0x208] ;  /* 0x0000820000047ab9 */ /* 0x000fe40000000a00 */
[----:B-1----:R1:W-:Y:S10]  /*bc60*/  STG.E.128 desc[UR4][R58.64], R48 ;  /* 0x000000303a007986 */ /* 0x0023f4000c101d04 */
[----:B------:R-:W-:Y:S05]  /*bc70*/  @P2 BRA `(.L_x_8300) ;  /* 0x0000000400f42947 */ /* 0x000fea0003800000 */
[--C-:B-1----:R-:W-:Y:S01]  /*bc80*/  SHF.R.S32.HI R48, RZ, 0x1f, R63.reuse ;  /* 0x0000001fff307819 */ /* 0x102fe2000001143f */
[----:B------:R-:W-:Y:S01]  /*bc90*/  ULDC.64 UR4, c[0x0][0x208] ;  /* 0x0000820000047ab9 */ /* 0x000fe20000000a00 */
[----:B------:R-:W-:-:S04]  /*bca0*/  IADD3 R63, P2, P3, R44, R126, R63 ;  /* 0x0000007e2c3f7210 */ /* 0x000fc80007b5e03f */
[----:B------:R-:W-:Y:S02]  /*bcb0*/  IADD3.X R48, R40, R61, R48, P2, P3 ;  /* 0x0000003d28307210 */ /* 0x000fe400017e6430 */
[----:B------:R-:W-:-:S05]  /*bcc0*/  IADD3 R56, P2, R63, R56, RZ ;  /* 0x000000383f387210 */ /* 0x000fca0007f5e0ff */
[----:B------:R-:W-:-:S05]  /*bcd0*/  IMAD.X R57, R48, 0x1, R57, P2 ;  /* 0x0000000130397824 */ /* 0x000fca00010e0639 */
[----:B--2---:R1:W-:Y:S01]  /*bce0*/  STG.E.128 desc[UR4][R56.64], R52 ;  /* 0x0000003438007986 */ /* 0x0043e2000c101d04 */
[----:B------:R-:W-:Y:S05]  /*bcf0*/  BRA `(.L_x_8300) ;  /* 0x0000000400d47947 */ /* 0x000fea0003800000 */
.L_x_8263:
[----:B------:R-:W-:-:S04]  /*bd00*/  ULOP3.LUT UR4, UR60, 0x1, URZ, 0xfc, !UPT ;  /* 0x000000013c047892 */ /* 0x000fc8000f8efc3f */
[----:B------:R-:W-:-:S06]  /*bd10*/  UISETP.NE.AND UP0, UPT, UR4, 0x3, UPT ;  /* 0x000000030400788c */ /* 0x000fcc000bf05270 */
[----:B------:R-:W-:-:S13]  /*bd20*/  PLOP3.LUT P5, PT, PT, PT, UP0, 0x80, 0x0 ;  /* 0x000000000000781c */ /* 0x000fda0003faf008 */
[----:B------:R-:W-:Y:S05]  /*bd30*/  @!P5 BRA `(.L_x_8324) ;  /* 0x000000000004d947 */ /* 0x000fea0003800000 */
[----:B------:R-:W-:Y:S01]  /*bd40*/  BPT.TRAP 0x1 ;  /* 0x000000040000795c */ /* 0x000fe20000300000 */
.L_x_8324:
[----:B------:R-:W-:Y:S01]  /*bd50*/  IMAD R110, R17, 0x8, R16 ;  /* 0x00000008116e7824 */ /* 0x000fe200078e0210 */
[----:B------:R-:W-:Y:S01]  /*bd60*/  SHF.L.U32 R125, R237, 0x1f, RZ ;  /* 0x0000001fed7d7819 */ /* 0x000fe200000006ff */
[----:B------:R-:W-:Y:S01]  /*bd70*/  IMAD R119, R25, -0xe0, R2 ;  /* 0xffffff2019777824 */ /* 0x000fe200078e0202 */
[----:B------:R-:W-:Y:S01]  /*bd80*/  BSSY B1, `(.L_x_8325) ;  /* 0x0000006000017945 */ /* 0x000fe20003800000 */
[----:B------:R-:W-:Y:S01]  /*bd90*/  SHF.R.S32.HI R49, RZ, 0x1f, R25 ;  /* 0x0000001fff317819 */ /* 0x000fe20000011419 */
[----:B------:R-:W0:Y:S01]  /*bda0*/  SYNCS.PHASECHK.TRANS64.TRYWAIT P2, [R110+URZ+0x2e890], R125 ;  /* 0x02e8907d6e0075a7 */ /* 0x000e22000804017f */
[----:B------:R-:W-:Y:S01]  /*bdb0*/  IMAD R48, R13, R25, RZ ;  /* 0x000000190d307224 */ /* 0x000fe200078e02ff */
[----:B------:R-:W-:Y:S01]  /*bdc0*/  VIMNMX R119, R119, 0xe0, PT ;  /* 0x000000e077777848 */ /* 0x000fe20003fe0100 */
[----:B0-----:R-:W-:Y:S06]  /*bdd0*/  @!P2 BRA `(.L_x_8326) ;  /* 0x000002180010a947 */ /* 0x001fec0003800000 */
.L_x_8583:
[----:B------:R-:W-:Y:S05]  /*bde0*/  BSYNC B1 ;  /* 0x0000000000017941 */ /* 0x000fea0003800000 */
.L_x_8325:
        /* <DEDUP_REMOVED lines=24> */
.L_x_8328:
[----:B------:R-:W-:Y:S05]  /*bf70*/  BSYNC B1 ;  /* 0x0000000000017941 */ /* 0x000fea0003800000 */
.L_x_8327:
        /* <DEDUP_REMOVED lines=24> */
.L_x_8330:
[----:B------:R-:W-:Y:S05]  /*c100*/  BSYNC B1 ;  /* 0x0000000000017941 */ /* 0x000fea0003800000 */
.L_x_8329:
        /* <DEDUP_REMOVED lines=24> */
.L_x_8332:
[----:B------:R-:W-:Y:S05]  /*c290*/  BSYNC B1 ;  /* 0x0000000000017941 */ /* 0x000fea0003800000 */
.L_x_8331:
        /* <DEDUP_REMOVED lines=27> */
.L_x_8300:
[----:B------:R-:W-:Y:S05]  /*c450*/  BSYNC B0 ;  /* 0x0000000000007941 */ /* 0x000fea0003800000 */
.L_x_8262:
        /* <DEDUP_REMOVED lines=17> */
.L_x_8334:
[----:B------:R-:W-:Y:S05]  /*c570*/  BSYNC B0 ;  /* 0x0000000000007941 */ /* 0x000fea0003800000 */
.L_x_8333:
[----:B------:R-:W1:Y:S01]  /*c580*/  SYNCS.PHASECHK.TRANS64.TRYWAIT P3, [R110+URZ+0x2e8b0], R125 ;  /* 0x02e8b07d6e0075a7 */ /* 0x000e62000806017f */
[----:B------:R-:W-:Y:S01]  /*c590*/  ULDC UR61, c[0x0][0x2f4] ;  /* 0x0000bd00003d7ab9 */ /* 0x000fe20000000800 */
[----:B------:R-:W-:Y:S01]  /*c5a0*/  ULDC.64 UR38, c[0x0][0x328] ;  /* 0x0000ca0000267ab9 */ /* 0x000fe20000000a00 */
[----:B------:R-:W-:Y:S01]  /*c5b0*/  ULDC.64 UR36, c[0x0][0x318] ;  /* 0x0000c60000247ab9 */ /* 0x000fe20000000a00 */
[----:B------:R-:W-:Y:S04]  /*c5c0*/  BSSY B0, `(.L_x_8335) ;  /* 0x0000002000007945 */ /* 0x000fe80003800000 */
[----:B-1----:R-:W-:Y:S05]  /*c5d0*/  @!P3 BRA `(.L_x_8336) ;  /* 0x000002100024b947 */ /* 0x002fea0003800000 */
.L_x_8584:
[----:B------:R-:W-:Y:S05]  /*c5e0*/  BSYNC B0 ;  /* 0x0000000000007941 */ /* 0x000fea0003800000 */
.L_x_8335:
[----:B------:R-:W-:Y:S01]  /*c5f0*/  ISETP.GE.AND P3, PT, R228, R119, PT ;  /* 0x00000077e400720c */ /* 0x000fe20003f66270 */
[----:B------:R-:W-:Y:S01]  /*c600*/  BSSY B0, `(.L_x_8337) ;  /* 0x0000017000007945 */ /* 0x000fe20003800000 */
[----:B------:R-:W-:-:S11]  /*c610*/  IMAD.WIDE R52, R25, 0xe0, R100 ;  /* 0x000000e019347825 */ /* 0x000fd600078e0264 */
[----:B------:R-:W-:Y:S05]  /*c620*/  @P3 BRA `(.L_x_8338) ;  /* 0x0000000000503947 */ /* 0x000fea0003800000 */
[----:B------:R-:W-:Y:S01]  /*c630*/  ISETP.GE.AND P3, PT, R4, UR61, PT ;  /* 0x0000003d04007c0c */ /* 0x000fe2000bf66270 */
[----:B0-----:R-:W-:Y:S01]  /*c640*/  IMAD.MOV.U32 R48, RZ, RZ, R46 ;  /* 0x000000ffff307224 */ /* 0x001fe200078e002e */
[----:B------:R-:W-:Y:S01]  /*c650*/  PLOP3.LUT P4, PT, PT, PT, PT, 0x8, 0x0 ;  /* 0x000000000000781c */ /* 0x000fe20003f8e170 */
[----:B------:R-:W-:Y:S01]  /*c660*/  IMAD.MOV.U32 R49, RZ, RZ, R109 ;  /* 0x000000ffff317224 */ /* 0x000fe200078e006d */
[----:B------:R-:W-:Y:S01]  /*c670*/  ULDC.64 UR4, c[0x0][0x208] ;  /* 0x0000820000047ab9 */ /* 0x000fe20000000a00 */
[----:B------:R-:W-:Y:S02]  /*c680*/  IMAD R51, R53, UR38, RZ ;  /* 0x0000002635337c24 */ /* 0x000fe4000f8e02ff */
[----:B------:R-:W-:-:S04]  /*c690*/  IMAD.WIDE.U32 R48, R52, UR38, R48 ;  /* 0x0000002634307c25 */ /* 0x000fc8000f8e0030 */
[----:B------:R-:W-:Y:S02]  /*c6a0*/  IMAD R51, R52, UR39, R51 ;  /* 0x0000002734337c24 */ /* 0x000fe4000f8e0233 */
        /* <DEDUP_REMOVED lines=8> */
[----:B------:R-:W0:Y:S04]  /*c730*/  @!P4 LDS.128 R48, [R118+0xe400] ;  /* 0x00e400007630c984 */ /* 0x000e280000000c00 */
[----:B0-----:R-:W-:Y:S04]  /*c740*/  @!P4 STG.E.128 desc[UR4][R54.64], R48 ;  /* 0x000000303600c986 */ /* 0x001fe8000c101d04 */
[----:B------:R-:W0:Y:S04]  /*c750*/  @!P3 LDS.128 R48, [R56+0xe400] ;  /* 0x00e400003830b984 */ /* 0x000e280000000c00 */
[----:B0-----:R2:W-:Y:S02]  /*c760*/  @!P3 STG.E.128 desc[UR4][R54.64+0x40], R48 ;  /* 0x000040303600b986 */ /* 0x0015e4000c101d04 */
.L_x_8338:
[----:B------:R-:W-:Y:S05]  /*c770*/  BSYNC B0 ;  /* 0x0000000000007941 */ /* 0x000fea0003800000 */
.L_x_8337:
[----:B0-2---:R-:W-:Y:S01]  /*c780*/  VIADD R48, R228, 0x40 ;  /* 0x00000040e4307836 */ /* 0x005fe20000000000 */
[----:B------:R-:W-:Y:S04]  /*c790*/  BSSY B0, `(.L_x_8339) ;  /* 0x0000019000007945 */ /* 0x000fe80003800000 */
[----:B------:R-:W-:-:S13]  /*c7a0*/  ISETP.GE.AND P3, PT, R48, R119, PT ;  /* 0x000000773000720c */ /* 0x000fda0003f66270 */
[----:B------:R-:W-:Y:S05]  /*c7b0*/  @P3 BRA `(.L_x_8340) ;  /* 0x0000000000583947 */ /* 0x000fea0003800000 */
[----:B------:R-:W-:Y:S01]  /*c7c0*/  ISETP.GE.AND P3, PT, R4, UR61, PT ;  /* 0x0000003d04007c0c */ /* 0x000fe2000bf66270 */
[----:B------:R-:W-:Y:S01]  /*c7d0*/  IMAD.MOV.U32 R48, RZ, RZ, R46 ;  /* 0x000000ffff307224 */ /* 0x000fe200078e002e */
[----:B------:R-:W-:Y:S01]  /*c7e0*/  PLOP3.LUT P4, PT, PT, PT, PT, 0x8, 0x0 ;  /* 0x000000000000781c */ /* 0x000fe20003f8e170 */
[----:B------:R-:W-:Y:S01]  /*c7f0*/  IMAD.MOV.U32 R49, RZ, RZ, R109 ;  /* 0x000000ffff317224 */ /* 0x000fe200078e006d */
[----:B------:R-:W-:-:S09]  /*c800*/  ULDC.64 UR4, c[0x0][0x208] ;  /* 0x0000820000047ab9 */ /* 0x000fd20000000a00 */
        /* <DEDUP_REMOVED lines=13> */
[----:B------:R-:W0:Y:S04]  /*c8e0*/  @!P4 LDS.128 R48, [R118+0x10400] ;  /* 0x010400007630c984 */ /* 0x000e280000000c00 */
[----:B0-----:R-:W-:Y:S04]  /*c8f0*/  @!P4 STG.E.128 desc[UR4][R54.64], R48 ;  /* 0x000000303600c986 */ /* 0x001fe8000c101d04 */
[----:B------:R-:W0:Y:S04]  /*c900*/  @!P3 LDS.128 R48, [R56+0x10400] ;  /* 0x010400003830b984 */ /* 0x000e280000000c00 */
[----:B0-----:R0:W-:Y:S02]  /*c910*/  @!P3 STG.E.128 desc[UR4][R54.64+0x40], R48 ;  /* 0x000040303600b986 */ /* 0x0011e4000c101d04 */
.L_x_8340:
[----:B------:R-:W-:Y:S05]  /*c920*/  BSYNC B0 ;  /* 0x0000000000007941 */ /* 0x000fea0003800000 */
.L_x_8339:
[----:B0-----:R-:W-:Y:S01]  /*c930*/  VIADD R48, R228, 0x80 ;  /* 0x00000080e4307836 */ /* 0x001fe20000000000 */
        /* <DEDUP_REMOVED lines=25> */
.L_x_8342:
[----:B------:R-:W-:Y:S05]  /*cad0*/  BSYNC B0 ;  /* 0x0000000000007941 */ /* 0x000fea0003800000 */
.L_x_8341:
        /* <DEDUP_REMOVED lines=22> */
[----:B------:R-:W0:Y:S04]  /*cc40*/  @!P4 LDS.128 R48, [R118+0x14400] ;  /* 0x014400007630c984 */ /* 0x000e280000000c00 */
[----:B0-----:R-:W-:Y:S04]  /*cc50*/  @!P4 STG.E.128 desc[UR4][R52.64], R48 ;  /* 0x000000303400c986 */ /* 0x001fe8000c101d04 */
[----:B------:R-:W0:Y:S04]  /*cc60*/  @!P3 LDS.128 R48, [R54+0x14400] ;  /* 0x014400003630b984 */ /* 0x000e280000000c00 */
[----:B0-----:R0:W-:Y:S02]  /*cc70*/  @!P3 STG.E.128 desc[UR4][R52.64+0x40], R48 ;  /* 0x000040303400b986 */ /* 0x0011e4000c101d04 */
.L_x_8344:
[----:B------:R-:W-:Y:S05]  /*cc80*/  BSYNC B0 ;  /* 0x0000000000007941 */ /* 0x000fea0003800000 */
.L_x_8343:
[----:B------:R-:W-:Y:S01]  /*cc90*/  @!PT LDS RZ, [RZ] ;  /* 0x00000000fffff984 */ /* 0x000fe20000000800 */
[----:B------:R-:W-:Y:S01]  /*cca0*/  @!PT LDS RZ, [RZ] ;  /* 0x00000000fffff984 */ /* 0x000fe20000000800 */
[----:B------:R-:W-:Y:S01]  /*ccb0*/  @!PT LDS RZ, [RZ] ;  /* 0x00000000fffff984 */ /* 0x000fe20000000800 */
[----:B------:R-:W-:Y:S01]  /*ccc0*/  @!PT LDS RZ, [RZ] ;  /* 0x00000000fffff984 */ /* 0x000fe20000000800 */
[----:B------:R2:W-:Y:S06]  /*ccd0*/  MEMBAR.ALL.CTA ;  /* 0x0000000000007992 */ /* 0x0005ec0000008000 */
[----:B--2---:R-:W2:Y:S01]  /*cce0*/  FENCE.VIEW.ASYNC.S ;  /* 0x00000000000073c6 */ /* 0x004ea20000000000 */
[----:B-1----:R-:W-:Y:S01]  /*ccf0*/  @!P2 VIADD R110, R110, 0x2e8c0 ;  /* 0x0002e8c06e6ea836 */ /* 0x002fe20000000000 */
[----:B--2---:R1:W-:Y:S01]  /*cd00*/  BAR.SYNC.DEFER_BLOCKING R136, 0x80 ;  /* 0x000200880000751d */ /* 0x0043e20000010000 */
[----:B------:R-:W-:Y:S01]  /*cd10*/  ISETP.NE.AND P3, PT, R111, RZ, PT ;  /* 0x000000ff6f00720c */ /* 0x000fe20003f65270 */
[----:B------:R-:W-:-:S02]  /*cd20*/  VIADD R17, R17, 0x1 ;  /* 0x0000000111117836 */ /* 0x000fc40000000000 */
[----:B------:R-:W-:-:S04]  /*cd30*/  @!P2 PRMT R110, RZ, 0x654, R110 ;  /* 0x00000654ff6ea816 */ /* 0x000fc8000000006e */
[----:B------:R1:W-:Y:S01]  /*cd40*/  @!P2 SYNCS.ARRIVE.TRANS64.RED.A1T0 RZ, [R110+URZ], RZ ;  /* 0x000000ff6effa9a7 */ /* 0x0003e2000810043f */
[----:B------:R-:W-:-:S04]  /*cd50*/  ISETP.NE.AND P2, PT, R17, 0x2, PT ;  /* 0x000000021100780c */ /* 0x000fc80003f45270 */
[----:B0-----:R-:W-:Y:S02]  /*cd60*/  SEL R48, RZ, 0x1, P2 ;  /* 0x00000001ff307807 */ /* 0x001fe40001000000 */
[----:B------:R-:W-:Y:S02]  /*cd70*/  SEL R17, R17, RZ, P2 ;  /* 0x000000ff11117207 */ /* 0x000fe40001000000 */
[----:B------:R-:W-:Y:S01]  /*cd80*/  LOP3.LUT R237, R237, R48, RZ, 0x3c, !PT ;  /* 0x00000030eded7212 */ /* 0x000fe200078e3cff */
[----:B-1----:R-:W-:Y:S06]  /*cd90*/  @P3 BRA `(.L_x_8345) ;  /* 0xffffff5c005c3947 */ /* 0x002fec000383ffff */
[----:B------:R-:W0:Y:S01]  /*cda0*/  S2R R49, SR_TID.X ;  /* 0x0000000000317919 */ /* 0x000e220000002100 */
[----:B------:R-:W-:Y:S02]  /*cdb0*/  PLOP3.LUT P0, PT, PT, PT, PT, 0x8, 0x0 ;  /* 0x000000000000781c */ /* 0x000fe40003f0e170 */
[----:B0-----:R-:W-:-:S04]  /*cdc0*/  SHF.R.U32.HI R49, RZ, 0x7, R49 ;  /* 0x00000007ff317819 */ /* 0x001fc80000011631 */
[----:B------:R-:W-:-:S13]  /*cdd0*/  ISETP.NE.AND P3, PT, R49, 0x1, PT ;  /* 0x000000013100780c */ /* 0x000fda0003f65270 */
[----:B------:R-:W-:Y:S06]  /*cde0*/  @!P3 BAR.ARV 0x9, 0x100 ;  /* 0x024400000000bb1d */ /* 0x000fec0000002000 */
.L_x_8257:
[----:B------:R-:W-:Y:S05]  /*cdf0*/  @P0 BRA `(.L_x_8346) ;  /* 0x00000000000c0947 */ /* 0x000fea0003800000 */
[----:B------:R-:W1:Y:S01]  /*ce00*/  FENCE.VIEW.ASYNC.G ;  /* 0x00000000000073c6 */ /* 0x000e620000000100 */
[----:B------:R-:W-:Y:S05]  /*ce10*/  WARPSYNC.ALL ;  /* 0x0000000000007948 */ /* 0x000fea0003800000 */
[----:B-1----:R-:W-:Y:S06]  /*ce20*/  BAR.ARV 0xc, 0x180 ;  /* 0x0306000000007b1d */ /* 0x002fec0000002000 */
.L_x_8346:
[----:B------:R-:W2:Y:S01]  /*ce30*/  LDL R0, [R1+0x9c] ;  /* 0x00009c0001007983 */ /* 0x000ea20000100800 */
[----:B------:R-:W-:Y:S01]  /*ce40*/  ULDC.64 UR6, c[0x0][0x998] ;  /* 0x0002660000067ab9 */ /* 0x000fe20000000a00 */
[----:B------:R-:W-:Y:S02]  /*ce50*/  ULDC.64 UR4, c[0x0][0x990] ;  /* 0x0002640000047ab9 */ /* 0x000fe40000000a00 */
[----:B------:R-:W3:Y:S04]  /*ce60*/  LDL R3, [R1+0x88] ;  /* 0x0000880001037983 */ /* 0x000ee80000100800 */
[----:B------:R-:W4:Y:S01]  /*ce70*/  LDL R15, [R1+0x74] ;  /* 0x00007400010f7983 */ /* 0x000f220000100800 */
[----:B------:R-:W-:Y:S02]  /*ce80*/  ISETP.NE.U32.AND P1, PT, RZ, UR6, PT ;  /* 0x00000006ff007c0c */ /* 0x000fe4000bf25070 */
[----:B------:R-:W-:Y:S01]  /*ce90*/  ISETP.NE.U32.AND P0, PT, RZ, UR4, PT ;  /* 0x00000004ff007c0c */ /* 0x000fe2000bf05070 */
[----:B0-----:R-:W4:Y:S01]  /*cea0*/  LDL R14, [R1+0x50] ;  /* 0x00005000010e7983 */ /* 0x001f220000100800 */
[----:B------:R-:W-:Y:S01]  /*ceb0*/  ISETP.NE.AND.EX P1, PT, RZ, UR7, PT, P1 ;  /* 0x00000007ff007c0c */ /* 0x000fe2000bf25310 */
[----:B------:R-:W-:Y:S01]  /*cec0*/  ULDC.64 UR8, c[0x0][0x208] ;  /* 0x0000820000087ab9 */ /* 0x000fe20000000a00 */
        /* <DEDUP_REMOVED lines=16> */
[C---:B------:R-:W-:Y:S01]  /*cfd0*/  @P1 IMAD R5, R15.reuse, R13, R7 ;  /* 0x0000000d0f051224 */ /* 0x040fe200078e0207 */
[----:B------:R-:W-:Y:S01]  /*cfe0*/  @P0 LEA R4, P2, R2, UR4, 0x2 ;  /* 0x0000000402040c11 */ /* 0x000fe2000f8410ff */
[----:B------:R-:W-:Y:S01]  /*cff0*/  @P0 IMAD R3, R15, R11, R3 ;  /* 0x0000000b0f030224 */ /* 0x000fe200078e0203 */
[----:B------:R-:W-:Y:S01]  /*d000*/  ULDC UR4, c[0x0][0x988] ;  /* 0x0002620000047ab9 */ /* 0x000fe20000000800 */
[----:B------:R-:W-:Y:S01]  /*d010*/  IMAD.MOV.U32 R0, RZ, RZ, 0x3f800000 ;  /* 0x3f800000ff007424 */ /* 0x000fe200078e00ff */
[----:B------:R-:W-:Y:S01]  /*d020*/  @P1 LEA.HI.X R9, R6, UR7, R5, 0x2, P3 ;  /* 0x0000000706091c11 */ /* 0x000fe200098f1405 */
[----:B------:R-:W-:Y:S01]  /*d030*/  IMAD.MOV.U32 R7, RZ, RZ, 0x3f800000 ;  /* 0x3f800000ff077424 */ /* 0x000fe200078e00ff */
[----:B------:R-:W-:Y:S02]  /*d040*/  @P0 LEA.HI.X R5, R2, UR5, R3, 0x2, P2 ;  /* 0x0000000502050c11 */ /* 0x000fe400090f1403 */
[----:B------:R-:W0:Y:S01]  /*d050*/  LDC R2, c[0x0][0x448] ;  /* 0x00011200ff027b82 */ /* 0x000e220000000800 */
[----:B------:R1:W2:Y:S04]  /*d060*/  @P1 LDG.E R0, desc[UR8][R8.64] ;  /* 0x0000000808001981 */ /* 0x0002a8000c1e1900 */
[----:B------:R-:W2:Y:S01]  /*d070*/  @P0 LDG.E R7, desc[UR8][R4.64] ;  /* 0x0000000804070981 */ /* 0x000ea2000c1e1900 */
[----:B------:R-:W-:Y:S01]  /*d080*/  BSSY B0, `(.L_x_8347) ;  /* 0x0000030000007945 */ /* 0x000fe20003800000 */
[----:B------:R-:W-:Y:S01]  /*d090*/  IMAD.MOV.U32 R136, RZ, RZ, RZ ;  /* 0x000000ffff887224 */ /* 0x000fe200078e00ff */
[----:B0-----:R-:W-:Y:S01]  /*d0a0*/  ISETP.NE.AND P0, PT, R2, 0x1, PT ;  /* 0x000000010200780c */ /* 0x001fe20003f05270 */
[----:B------:R-:W-:-:S12]  /*d0b0*/  VIADD R2, R14, 0x7f ;  /* 0x0000007f0e027836 */ /* 0x000fd80000000000 */
[----:B------:R-:W0:Y:S08]  /*d0c0*/  @P0 LDC R3, c[0x0][0x44c] ;  /* 0x00011300ff030b82 */ /* 0x000e300000000800 */
[----:B------:R-:W3:Y:S01]  /*d0d0*/  @P0 LDC R6, c[0x0][0x450] ;  /* 0x00011400ff060b82 */ /* 0x000ee20000000800 */
[----:B0-----:R-:W-:-:S05]  /*d0e0*/  @P0 IMAD.HI.U32 R3, R2, R3, RZ ;  /* 0x0000000302030227 */ /* 0x001fca00078e00ff */
[----:B---3--:R-:W-:-:S05]  /*d0f0*/  @P0 SHF.R.U32.HI R2, RZ, R6, R3 ;  /* 0x00000006ff020219 */ /* 0x008fca0000011603 */
[----:B------:R-:W-:Y:S02]  /*d100*/  IMAD.IADD R3, R137, 0x1, R2 ;  /* 0x0000000189037824 */ /* 0x000fe400078e0202 */
[----:B------:R-:W-:-:S04]  /*d110*/  IMAD.MOV.U32 R2, RZ, RZ, RZ ;  /* 0x000000ffff027224 */ /* 0x000fc800078e00ff */
[----:B------:R-:W-:-:S05]  /*d120*/  IMAD.HI R2, R3, -0x6db6db6d, R2 ;  /* 0x9249249303027827 */ /* 0x000fca00078e0202 */
[----:B------:R-:W-:-:S04]  /*d130*/  SHF.R.U32.HI R3, RZ, 0x1f, R2 ;  /* 0x0000001fff037819 */ /* 0x000fc80000011602 */
[----:B------:R-:W-:-:S04]  /*d140*/  LEA.HI.SX32 R3, R2, R3, 0x19 ;  /* 0x0000000302037211 */ /* 0x000fc800078fcaff */
[----:B-1----:R-:W-:-:S04]  /*d150*/  VIMNMX R9, R138, R3, PT ;  /* 0x000000038a097248 */ /* 0x002fc80003fe0100 */
        /* <DEDUP_REMOVED lines=34> */
.L_x_8348:
[----:B------:R-:W-:Y:S05]  /*d380*/  BSYNC B0 ;  /* 0x0000000000007941 */ /* 0x000fea0003800000 */
.L_x_8347:
        /* <DEDUP_REMOVED lines=39> */
[----:B------:R-:W-:Y:S02]  /*d600*/  IMAD.MOV.U32 R66, RZ, RZ, RZ ;  /* 0x000000ffff427224 */ /* 0x000fe400078e00ff */
[----:B------:R-:W-:-:S02]  /*d610*/  IMAD.MOV.U32 R109, RZ, RZ, RZ ;  /* 0x000000ffff6d7224 */ /* 0x000fc400078e00ff */
[----:B------:R-:W-:Y:S02]  /*d620*/  IMAD.MOV.U32 R115, RZ, RZ, RZ ;  /* 0x000000ffff737224 */ /* 0x000fe400078e00ff */
[----:B------:R-:W-:Y:S02]  /*d630*/  IMAD.MOV.U32 R113, RZ, RZ, RZ ;  /* 0x000000ffff717224 */ /* 0x000fe400078e00ff */
[----:B--2---:R-:W-:Y:S02]  /*d640*/  IMAD R4, R0, R136, RZ ;  /* 0x0000008800047224 */ /* 0x004fe400078e02ff */
[----:B------:R-:W-:-:S03]  /*d650*/  IMAD.MOV.U32 R0, RZ, RZ, RZ ;  /* 0x000000ffff007224 */ /* 0x000fc600078e00ff */
[----:B------:R0:W-:Y:S01]  /*d660*/  STL [R1+0x54], R4 ;  /* 0x0000540401007387 */ /* 0x0001e20000100800 */
[----:B------:R-:W-:Y:S02]  /*d670*/  VIADDMNMX R136, R4, R136, R9, PT ;  /* 0x0000008804887246 */ /* 0x000fe40003800109 */
[----:B------:R-:W-:Y:S02]  /*d680*/  CS2R R8, SRZ ;  /* 0x0000000000087805 */ /* 0x000fe4000001ff00 */
        /* <DEDUP_REMOVED lines=11> */
.L_x_8587:
        /* <DEDUP_REMOVED lines=27> */
.L_x_8352:
[----:B------:R-:W-:Y:S05]  /*d8f0*/  BSYNC B6 ;  /* 0x0000000000067941 */ /* 0x000fea0003800000 */
.L_x_8351:
        /* <DEDUP_REMOVED lines=15> */
.L_x_8356:
[----:B--2---:R2:W3:Y:S02]  /*d9f0*/  SYNCS.PHASECHK.TRANS64.TRYWAIT P0, [R16+URZ+0x2e800], R3 ;  /* 0x02e80003100075a7 */ /* 0x0044e4000800017f */
[----:B---3--:R-:W-:Y:S05]  /*da00*/  @!P0 NANOSLEEP.SYNCS 0x989680 ;  /* 0x009896800000895d */ /* 0x008fea0003900000 */
[----:B------:R-:W3:Y:S02]  /*da10*/  @!P0 SYNCS.PHASECHK.TRANS64 P0, [R16+URZ+0x2e800], R3 ;  /* 0x02e80003100085a7 */ /* 0x000ee4000800007f */
[----:B---3--:R-:W-:Y:S05]  /*da20*/  @!P0 BRA `(.L_x_8356) ;  /* 0xfffffffc00f08947 */ /* 0x008fea000383ffff */
.L_x_8355:
[----:B------:R-:W-:Y:S05]  /*da30*/  BSYNC B0 ;  /* 0x0000000000007941 */ /* 0x000fea0003800000 */
.L_x_8354:
[----:B------:R-:W-:Y:S05]  /*da40*/  BRA `(.L_x_8357) ;  /* 0x0000005000487947 */ /* 0x000fea0003800000 */
.L_x_8353:
[----:B------:R-:W-:Y:S01]  /*da50*/  LOP3.LUT P0, RZ, R25, 0x3ff, RZ, 0xc0, !PT ;  /* 0x000003ff19ff7812 */ /* 0x000fe2000780c0ff */
        /* <DEDUP_REMOVED lines=29> */
.L_x_8359:
[----:B------:R-:W-:Y:S05]  /*dc30*/  BSYNC B6 ;  /* 0x0000000000067941 */ /* 0x000fea0003800000 */
.L_x_8358:
[----:B------:R-:W2:Y:S01]  /*dc40*/  LDL R39, [R1+0x50] ;  /* 0x0000500001277983 */ /* 0x000ea20000100800 */
[----:B------:R-:W-:Y:S01]  /*dc50*/  ULDC.U8 UR4, c[0x0][0x410] ;  /* 0x0001040000047ab9 */ /* 0x000fe20000000000 */
[----:B------:R-:W-:Y:S01]  /*dc60*/  BSSY B0, `(.L_x_8360) ;  /* 0x00004e8000007945 */ /* 0x000fe20003800000 */
[----:B------:R-:W-:Y:S01]  /*dc70*/  ISETP.NE.AND P0, PT, RZ, UR4, PT ;  /* 0x00000004ff007c0c */ /* 0x000fe2000bf05270 */
[----:B--2---:R-:W-:-:S12]  /*dc80*/  IMAD.IADD R41, R228, 0x1, R39 ;  /* 0x00000001e4297824 */ /* 0x004fd800078e0227 */
[----:B------:R-:W-:Y:S05]  /*dc90*/  @!P0 BRA `(.L_x_8361) ;  /* 0x0000002400e88947 */ /* 0x000fea0003800000 */
[----:B------:R-:W0:Y:S01]  /*dca0*/  LDC R37, c[0x0][0x448] ;  /* 0x00011200ff257b82 */ /* 0x000e220000000800 */
[----:B------:R-:W2:Y:S01]  /*dcb0*/  S2R R20, SR_TID.X ;  /* 0x0000000000147919 */ /* 0x000ea20000002100 */
[----:B------:R-:W-:Y:S01]  /*dcc0*/  ULDC.64 UR4, c[0x0][0x3f8] ;  /* 0x0000fe0000047ab9 */ /* 0x000fe20000000a00 */
[----:B------:R-:W-:Y:S01]  /*dcd0*/  IMAD.MOV.U32 R4, RZ, RZ, R24 ;  /* 0x000000ffff047224 */ /* 0x000fe200078e0018 */
[----:B------:R-:W-:Y:S01]  /*dce0*/  ULDC.64 UR6, c[0x0][0x408] ;  /* 0x0001020000067ab9 */ /* 0x000fe20000000a00 */
[----:B------:R-:W-:Y:S01]  /*dcf0*/  IMAD.MOV.U32 R8, RZ, RZ, R26 ;  /* 0x000000ffff087224 */ /* 0x000fe200078e001a */
[----:B------:R-:W-:Y:S01]  /*dd00*/  ULDC.64 UR8, c[0x0][0x400] ;  /* 0x0001000000087ab9 */ /* 0x000fe20000000a00 */
[----:B------:R-:W-:Y:S01]  /*dd10*/  IMAD.MOV.U32 R9, RZ, RZ, R31 ;  /* 0x000000ffff097224 */ /* 0x000fe200078e001f */
[----:B------:R-:W-:Y:S02]  /*dd20*/  SHF.R.S32.HI R38, RZ, 0x1f, R230 ;  /* 0x0000001fff267819 */ /* 0x000fe400000114e6 */
[----:B0-----:R-:W-:Y:S01]  /*dd30*/  ISETP.NE.AND P0, PT, R37, 0x1, PT ;  /* 0x000000012500780c */ /* 0x001fe20003f05270 */
[----:B--2---:R-:W-:-:S12]  /*dd40*/  VIADD R21, R20, 0xffffff80 ;  /* 0xffffff8014157836 */ /* 0x004fd80000000000 */
[----:B------:R-:W0:Y:S01]  /*dd50*/  @P0 LDC R0, c[0x0][0x44c] ;  /* 0x00011300ff000b82 */ /* 0x000e220000000800 */
[----:B------:R-:W-:-:S04]  /*dd60*/  SHF.R.S32.HI R20, RZ, 0x1f, R21 ;  /* 0x0000001fff147819 */ /* 0x000fc80000011415 */
[----:B------:R-:W-:-:S03]  /*dd70*/  LEA.HI R20, R20, R21, RZ, 0x2 ;  /* 0x0000001514147211 */ /* 0x000fc600078f10ff */
[----:B------:R-:W2:Y:S01]  /*dd80*/  @P0 LDC R5, c[0x0][0x450] ;  /* 0x00011400ff050b82 */ /* 0x000ea20000000800 */
[----:B------:R-:W-:-:S05]  /*dd90*/  LOP3.LUT R20, R20, 0xfffffffc, RZ, 0xc0, !PT ;  /* 0xfffffffc14147812 */ /* 0x000fca00078ec0ff */
[----:B------:R-:W-:-:S04]  /*dda0*/  IMAD.IADD R20, R21, 0x1, -R20 ;  /* 0x0000000115147824 */ /* 0x000fc800078e0a14 */
[----:B------:R-:W-:-:S04]  /*ddb0*/  IMAD R3, R20, 0x40, R41 ;  /* 0x0000004014037824 */ /* 0x000fc800078e0229 */
[----:B0-----:R-:W-:-:S05]  /*ddc0*/  @P0 IMAD.HI.U32 R0, R3, R0, RZ ;  /* 0x0000000003000227 */ /* 0x001fca00078e00ff */
        /* <DEDUP_REMOVED lines=10> */
[----:B------:R-:W-:Y:S02]  /*de70*/  UMOV UR4, 0xffffffff ;  /* 0xffffffff00047882 */ /* 0x000fe40000000000 */
[----:B------:R-:W-:Y:S01]  /*de80*/  IMAD R3, R3, UR7, R6 ;  /* 0x0000000703037c24 */ /* 0x000fe2000f8e0206 */
[----:B------:R-:W-:Y:S02]  /*de90*/  IADD3 R6, P1, R8, UR8, RZ ;  /* 0x0000000808067c10 */ /* 0x000fe4000ff3e0ff */
[----:B------:R-:W-:Y:S02]  /*dea0*/  IADD3.X R4, R5, UR5, R7, P0, !PT ;  /* 0x0000000505047c10 */ /* 0x000fe400087fe407 */
[----:B------:R-:W-:Y:S01]  /*deb0*/  IADD3.X R8, R9, UR9, R3, P1, !PT ;  /* 0x0000000909087c10 */ /* 0x000fe20008ffe403 */
[----:B------:R-:W-:Y:S08]  /*dec0*/  BRA.DIV UR4, `(.L_x_8362) ;  /* 0x000001fa043c7947 */ /* 0x000ff0000b800000 */
[----:B------:R0:W2:Y:S04]  /*ded0*/  SHFL.IDX PT, R3, R4, RZ, 0x1c1f ;  /* 0x001c1fff04037589 */ /* 0x0000a800000e0000 */
[----:B------:R0:W3:Y:S04]  /*dee0*/  SHFL.IDX PT, R5, R0, RZ, 0x1c1f ;  /* 0x001c1fff00057589 */ /* 0x0000e800000e0000 */
[----:B------:R0:W4:Y:S04]  /*def0*/  SHFL.IDX PT, R7, R8, RZ, 0x1c1f ;  /* 0x001c1fff08077589 */ /* 0x00012800000e0000 */
[----:B-1----:R0:W1:Y:S02]  /*df00*/  SHFL.IDX PT, R14, R6, RZ, 0x1c1f ;  /* 0x001c1fff060e7589 */ /* 0x00206400000e0000 */
.L_x_8593:
        /* <DEDUP_REMOVED lines=19> */
[--C-:B--2---:R-:W-:Y:S01]  /*e040*/  @!P4 IMAD.X R25, R3, 0x1, R38.reuse, P0 ;  /* 0x000000010319c824 */ /* 0x104fe200000e0626 */
[----:B------:R-:W-:Y:S02]  /*e050*/  @!P3 IADD3 R10, P0, R22, R5, RZ ;  /* 0x00000005160ab210 */ /* 0x000fe40007f1e0ff */
[----:B------:R-:W-:Y:S01]  /*e060*/  CS2R R26, SRZ ;  /* 0x00000000001a7805 */ /* 0x000fe2000001ff00 */
[C-C-:B----4-:R-:W-:Y:S02]  /*e070*/  @!P3 IMAD.X R13, R7.reuse, 0x1, R23.reuse, P1 ;  /* 0x00000001070db824 */ /* 0x150fe400008e0617 */
[----:B------:R-:W-:Y:S01]  /*e080*/  @!P4 IMAD.X R15, R7, 0x1, R38, P2 ;  /* 0x00000001070fc824 */ /* 0x000fe200010e0626 */
[----:B------:R1:W5:Y:S01]  /*e090*/  @!P4 LD.E.64 R20, desc[UR6][R24.64] ;  /* 0x000000061814c980 */ /* 0x000362000c101b00 */
[----:B------:R-:W-:-:S03]  /*e0a0*/  @!P3 IMAD.X R11, R3, 0x1, R23, P0 ;  /* 0x00000001030bb824 */ /* 0x000fc600000e0617 */
[----:B------:R1:W5:Y:S04]  /*e0b0*/  @!P3 LD.E.64 R30, desc[UR6][R12.64] ;  /* 0x000000060c1eb980 */ /* 0x000368000c101b00 */
[----:B------:R1:W5:Y:S04]  /*e0c0*/  @!P3 LD.E.64 R28, desc[UR6][R10.64] ;  /* 0x000000060a1cb980 */ /* 0x000368000c101b00 */
[----:B------:R1:W5:Y:S02]  /*e0d0*/  @!P4 LD.E.64 R26, desc[UR6][R14.64] ;  /* 0x000000060e1ac980 */ /* 0x000364000c101b00 */
.L_x_8364:
[----:B------:R-:W-:Y:S05]  /*e0e0*/  BSYNC B1 ;  /* 0x0000000000017941 */ /* 0x000fea0003800000 */
.L_x_8363:
[----:B------:R-:W-:Y:S01]  /*e0f0*/  UMOV UR4, 0xffffffff ;  /* 0xffffffff00047882 */ /* 0x000fe20000000000 */
[----:B-1----:R-:W-:Y:S02]  /*e100*/  CS2R R24, SRZ ;  /* 0x0000000000187805 */ /* 0x002fe4000001ff00 */
[----:B------:R-:W-:Y:S05]  /*e110*/  BRA.DIV UR4, `(.L_x_8365) ;  /* 0x000001fa04187947 */ /* 0x000fea000b800000 */
[----:B--2---:R1:W2:Y:S04]  /*e120*/  SHFL.IDX PT, R3, R4, 0x1, 0x1c1f ;  /* 0x003c1f0004037f89 */ /* 0x0042a800000e0000 */
[----:B---3--:R1:W3:Y:S04]  /*e130*/  SHFL.IDX PT, R5, R0, 0x1, 0x1c1f ;  /* 0x003c1f0000057f89 */ /* 0x0082e800000e0000 */
[----:B----4-:R1:W4:Y:S04]  /*e140*/  SHFL.IDX PT, R7, R8, 0x1, 0x1c1f ;  /* 0x003c1f0008077f89 */ /* 0x01032800000e0000 */
[----:B------:R1:W0:Y:S02]  /*e150*/  SHFL.IDX PT, R14, R6, 0x1, 0x1c1f ;  /* 0x003c1f00060e7f89 */ /* 0x00022400000e0000 */
.L_x_8599:
        /* <DEDUP_REMOVED lines=9> */
[----:B------:R-:W-:Y:S01]  /*e1f0*/  ISETP.GE.AND P4, PT, R230, UR4, PT ;  /* 0x00000004e6007c0c */ /* 0x000fe2000bf86270 */
[----:B------:R-:W-:Y:S01]  /*e200*/  ULDC.64 UR6, c[0x0][0x208] ;  /* 0x0000820000067ab9 */ /* 0x000fe20000000a00 */
[----:B------:R-:W-:Y:S02]  /*e210*/  ISETP.GE.AND P3, PT, R22, UR4, PT ;  /* 0x0000000416007c0c */ /* 0x000fe4000bf66270 */
[----:B------:R-:W-:-:S09]  /*e220*/  CS2R R10, SRZ ;  /* 0x00000000000a7805 */ /* 0x000fd2000001ff00 */
[CC--:B---3--:R-:W-:Y:S02]  /*e230*/  @!P4 IADD3 R32, P0, R230.reuse, R5.reuse, RZ ;  /* 0x00000005e620c210 */ /* 0x0c8fe40007f1e0ff */
[-C--:B------:R-:W-:Y:S02]  /*e240*/  @!P4 IADD3 R34, P2, R230, R14.reuse, RZ ;  /* 0x0000000ee622c210 */ /* 0x080fe40007f5e0ff */
[C---:B------:R-:W-:Y:S01]  /*e250*/  @!P3 IADD3 R14, P1, R22.reuse, R14, RZ ;  /* 0x0000000e160eb210 */ /* 0x040fe20007f3e0ff */
[--C-:B--2---:R-:W-:Y:S01]  /*e260*/  @!P4 IMAD.X R33, R3, 0x1, R38.reuse, P0 ;  /* 0x000000010321c824 */ /* 0x104fe200000e0626 */
[----:B------:R-:W-:Y:S02]  /*e270*/  @!P3 IADD3 R4, P0, R22, R5, RZ ;  /* 0x000000051604b210 */ /* 0x000fe40007f1e0ff */
[----:B------:R-:W-:Y:S02]  /*e280*/  CS2R R12, SRZ ;  /* 0x00000000000c7805 */ /* 0x000fe4000001ff00 */
[----:B------:R-:W-:Y:S01]  /*e290*/  CS2R R8, SRZ ;  /* 0x0000000000087805 */ /* 0x000fe2000001ff00 */
[----:B----4-:R-:W-:Y:S01]  /*e2a0*/  @!P4 IMAD.X R35, R7, 0x1, R38, P2 ;  /* 0x000000010723c824 */ /* 0x010fe200010e0626 */
[----:B------:R0:W5:Y:S01]  /*e2b0*/  @!P4 LD.E.64 R24, desc[UR6][R32.64] ;  /* 0x000000062018c980 */ /* 0x000162000c101b00 */
[----:B------:R-:W-:-:S02]  /*e2c0*/  @!P3 IMAD.X R5, R3, 0x1, R23, P0 ;  /* 0x000000010305b824 */ /* 0x000fc400000e0617 */
[----:B------:R-:W-:Y:S01]  /*e2d0*/  @!P3 IMAD.X R15, R7, 0x1, R23, P1 ;  /* 0x00000001070fb824 */ /* 0x000fe200008e0617 */
[----:B------:R0:W5:Y:S04]  /*e2e0*/  @!P4 LD.E.64 R8, desc[UR6][R34.64] ;  /* 0x000000062208c980 */ /* 0x000168000c101b00 */
[----:B------:R0:W5:Y:S04]  /*e2f0*/  @!P3 LD.E.64 R10, desc[UR6][R4.64] ;  /* 0x00000006040ab980 */ /* 0x000168000c101b00 */
[----:B------:R0:W5:Y:S02]  /*e300*/  @!P3 LD.E.64 R12, desc[UR6][R14.64] ;  /* 0x000000060e0cb980 */ /* 0x000164000c101b00 */
.L_x_8367:
[----:B------:R-:W-:Y:S05]  /*e310*/  BSYNC B1 ;  /* 0x0000000000017941 */ /* 0x000fea0003800000 */
.L_x_8366:
[----:B------:R-:W2:Y:S01]  /*e320*/  LDL R0, [R1+0xac] ;  /* 0x0000ac0001007983 */ /* 0x000ea20000100800 */
[----:B0-----:R-:W-:Y:S01]  /*e330*/  VIADDMNMX R15, R37, -R39, 0x80, PT ;  /* 0x00000080250f7446 */ /* 0x001fe20003800927 */
[----:B------:R-:W-:Y:S01]  /*e340*/  BSSY B1, `(.L_x_8368) ;  /* 0x0000019000017945 */ /* 0x000fe20003800000 */
[----:B------:R-:W-:Y:S01]  /*e350*/  LOP3.LUT P2, RZ, R229, 0x4, RZ, 0xc0, !PT ;  /* 0x00000004e5ff7812 */ /* 0x000fe2000784c0ff */
[----:B------:R-:W0:Y:S01]  /*e360*/  S2R R4, SR_TID.X ;  /* 0x0000000000047919 */ /* 0x000e220000002100 */
[----:B------:R-:W-:Y:S01]  /*e370*/  ISETP.GE.AND P1, PT, R228, R15, PT ;  /* 0x0000000fe400720c */ /* 0x000fe20003f26270 */
[----:B0-----:R-:W-:-:S05]  /*e380*/  VIADD R6, R4, 0xffffff80 ;  /* 0xffffff8004067836 */ /* 0x001fca0000000000 */
[----:B------:R-:W-:-:S04]  /*e390*/  SHF.R.S32.HI R4, RZ, 0x1f, R6 ;  /* 0x0000001fff047819 */ /* 0x000fc80000011406 */
[----:B------:R-:W-:-:S05]  /*e3a0*/  LEA.HI R4, R4, R6, RZ, 0x5 ;  /* 0x0000000604047211 */ /* 0x000fca00078f28ff */
[----:B------:R-:W-:-:S05]  /*e3b0*/  IMAD.SHL.U32 R4, R4, 0x20, RZ ;  /* 0x0000002004047824 */ /* 0x000fca00078e00ff */
[----:B------:R-:W-:Y:S02]  /*e3c0*/  LOP3.LUT R4, R4, 0xfffffc00, RZ, 0xc0, !PT ;  /* 0xfffffc0004047812 */ /* 0x000fe400078ec0ff */
[----:B--2---:R-:W-:Y:S01]  /*e3d0*/  R2UR UR5, R0 ;  /* 0x00000000000572ca */ /* 0x004fe200000e0000 */
[----:B------:R-:W-:-:S05]  /*e3e0*/  IMAD.SHL.U32 R0, R229, 0x80, RZ ;  /* 0x00000080e5007824 */ /* 0x000fca00078e00ff */
[----:B------:R-:W-:-:S04]  /*e3f0*/  LOP3.LUT R3, R0, 0x380, RZ, 0xc0, !PT ;  /* 0x0000038000037812 */ /* 0x000fc800078ec0ff */
[----:B------:R-:W-:Y:S02]  /*e400*/  LOP3.LUT R0, R3, 0x30, R18, 0xf8, !PT ;  /* 0x0000003003007812 */ /* 0x000fe400078ef812 */
[----:B------:R-:W-:Y:S01]  /*e410*/  SHF.R.U32.HI R3, RZ, 0x3, R3 ;  /* 0x00000003ff037819 */ /* 0x000fe20000011603 */
[----:B------:R-:W-:-:S03]  /*e420*/  ULEA.HI UR4, UR5, UR5, URZ, 0x1 ;  /* 0x0000000505047291 */ /* 0x000fc6000f8f083f */
[----:B------:R-:W-:Y:S01]  /*e430*/  LOP3.LUT R3, R0, R3, RZ, 0x3c, !PT ;  /* 0x0000000300037212 */ /* 0x000fe200078e3cff */
[----:B------:R-:W-:-:S03]  /*e440*/  ULOP3.LUT UR4, UR4, 0xfffffffe, URZ, 0xc0, !UPT ;  /* 0xfffffffe04047892 */ /* 0x000fc6000f8ec03f */
[----:B------:R-:W-:Y:S01]  /*e450*/  IADD3 R3, R16, R3, R4 ;  /* 0x0000000310037210 */ /* 0x000fe20007ffe004 */
[----:B------:R-:W-:-:S04]  /*e460*/  UIADD3 UR4, UR5, -UR4, URZ ;  /* 0x8000000405047290 */ /* 0x000fc8000fffe03f */
[C---:B------:R-:W-:Y:S02]  /*e470*/  VIADD R4, R3.reuse, 0x1c400 ;  /* 0x0001c40003047836 */ /* 0x040fe40000000000 */
[----:B---3--:R-:W-:Y:S02]  /*e480*/  IMAD.U32 R5, RZ, RZ, UR4 ;  /* 0x00000004ff057e24 */ /* 0x008fe4000f8e00ff */
[----:B------:R-:W-:-:S03]  /*e490*/  VIADD R0, R3, 0x1c440 ;  /* 0x0001c44003007836 */ /* 0x000fc60000000000 */
[----:B------:R-:W-:-:S04]  /*e4a0*/  SHF.L.U32 R5, R5, 0x1f, RZ ;  /* 0x0000001f05057819 */ /* 0x000fc800000006ff */
[----:B------:R-:W0:Y:S02]  /*e4b0*/  SYNCS.PHASECHK.TRANS64.TRYWAIT P0, [R16+URZ+0x2e800], R5 ;  /* 0x02e80005100075a7 */ /* 0x000e24000800017f */
[----:B0-----:R-:W-:Y:S05]  /*e4c0*/  @!P0 BRA `(.L_x_8369) ;  /* 0x000001f4009c8947 */ /* 0x001fea0003800000 */
.L_x_8600:
[----:B------:R-:W-:Y:S05]  /*e4d0*/  BSYNC B1 ;  /* 0x0000000000017941 */ /* 0x000fea0003800000 */
.L_x_8368:
        /* <DEDUP_REMOVED lines=126> */
.L_x_8373:
[----:B------:R-:W-:Y:S05]  /*ecc0*/  BSYNC B2 ;  /* 0x0000000000027941 */ /* 0x000fea0003800000 */
.L_x_8372:
[----:B------:R-:W-:Y:S05]  /*ecd0*/  @P1 BRA `(.L_x_8371) ;  /* 0x0000000400e81947 */ /* 0x000fea0003800000 */
[----:B0---4-:R-:W0:Y:S01]  /*ece0*/  LDS.128 R4, [R0] ;  /* 0x0000000000047984 */ /* 0x011e220000000c00 */
        /* <DEDUP_REMOVED lines=121> */
.L_x_8371:
[----:B------:R-:W-:Y:S05]  /*f480*/  BSYNC B1 ;  /* 0x0000000000017941 */ /* 0x000fea0003800000 */
.L_x_8370:
        /* <DEDUP_REMOVED lines=130> */
.L_x_8376:
[----:B------:R-:W-:Y:S05]  /*fcb0*/  BSYNC B1 ;  /* 0x0000000000017941 */ /* 0x000fea0003800000 */
.L_x_8375:
[----:B------:R-:W-:Y:S05]  /*fcc0*/  @P1 BRA `(.L_x_8374) ;  /* 0x0000002c00841947 */ /* 0x000fea0003800000 */
[----:B0---4-:R-:W0:Y:S01]  /*fcd0*/  LDS.128 R4, [R0+0x2000] ;  /* 0x0020000000047984 */ /* 0x011e220000000c00 */
        /* <DEDUP_REMOVED lines=118> */
.L_x_8361:
[----:B------:R-:W0:Y:S01]  /*10440*/  S2R R0, SR_TID.X ;  /* 0x0000000000007919 */ /* 0x000e220000002100 */
[----:B------:R-:W2:Y:S01]  /*10450*/  LDC R34, c[0x0][0x448] ;  /* 0x00011200ff227b82 */ /* 0x000ea20000000800 */
[----:B------:R-:W-:Y:S01]  /*10460*/  IMAD.MOV.U32 R4, RZ, RZ, R24 ;  /* 0x000000ffff047224 */ /* 0x000fe200078e0018 */
[----:B------:R-:W-:Y:S01]  /*10470*/  ULDC.64 UR4, c[0x0][0x3f8] ;  /* 0x0000fe0000047ab9 */ /* 0x000fe20000000a00 */
[----:B------:R-:W-:Y:S01]  /*10480*/  IMAD.MOV.U32 R6, RZ, RZ, R26 ;  /* 0x000000ffff067224 */ /* 0x000fe200078e001a */
[----:B------:R-:W-:Y:S01]  /*10490*/  ULDC.64 UR6, c[0x0][0x408] ;  /* 0x0001020000067ab9 */ /* 0x000fe20000000a00 */
[----:B------:R-:W-:Y:S01]  /*104a0*/  IMAD.MOV.U32 R7, RZ, RZ, R31 ;  /* 0x000000ffff077224 */ /* 0x000fe200078e001f */
[----:B------:R-:W-:Y:S01]  /*104b0*/  ULDC.64 UR8, c[0x0][0x400] ;  /* 0x0001000000087ab9 */ /* 0x000fe20000000a00 */
[----:B--2---:R-:W-:Y:S01]  /*104c0*/  ISETP.NE.AND P0, PT, R34, 0x1, PT ;  /* 0x000000012200780c */ /* 0x004fe20003f05270 */
[----:B0-----:R-:W-:-:S05]  /*104d0*/  VIADD R0, R0, 0xffffff80 ;  /* 0xffffff8000007836 */ /* 0x001fca0000000000 */
[----:B------:R-:W-:-:S07]  /*104e0*/  SHF.R.S32.HI R3, RZ, 0x1f, R0 ;  /* 0x0000001fff037819 */ /* 0x000fce0000011400 */
[----:B------:R-:W0:Y:S01]  /*104f0*/  @P0 LDC R5, c[0x0][0x450] ;  /* 0x00011400ff050b82 */ /* 0x000e220000000800 */
[----:B------:R-:W-:-:S04]  /*10500*/  LEA.HI R3, R3, R0, RZ, 0x2 ;  /* 0x0000000003037211 */ /* 0x000fc800078f10ff */
[----:B------:R-:W-:-:S05]  /*10510*/  LOP3.LUT R3, R3, 0xfffffffc, RZ, 0xc0, !PT ;  /* 0xfffffffc03037812 */ /* 0x000fca00078ec0ff */
[----:B------:R-:W-:Y:S02]  /*10520*/  IMAD.IADD R3, R0, 0x1, -R3 ;  /* 0x0000000100037824 */ /* 0x000fe400078e0a03 */
[----:B------:R-:W2:Y:S02]  /*10530*/  @P0 LDC R0, c[0x0][0x44c] ;  /* 0x00011300ff000b82 */ /* 0x000ea40000000800 */
[----:B------:R-:W-:-:S04]  /*10540*/  IMAD R3, R3, 0x40, R41 ;  /* 0x0000004003037824 */ /* 0x000fc800078e0229 */
[----:B--2---:R-:W-:-:S05]  /*10550*/  @P0 IMAD.HI.U32 R0, R3, R0, RZ ;  /* 0x0000000003000227 */ /* 0x004fca00078e00ff */
[----:B0-----:R-:W-:Y:S01]  /*10560*/  @P0 SHF.R.U32.HI R3, RZ, R5, R0 ;  /* 0x00000005ff030219 */ /* 0x001fe20000011600 */
        /* <DEDUP_REMOVED lines=40> */
[----:B------:R1:W0:Y:S04]  /*107f0*/  SHFL.IDX PT, R14, R9, 0x1, 0x1c1f ;  /* 0x003c1f00090e7f89 */ /* 0x00022800000e0000 */
        /* <DEDUP_REMOVED lines=10> */
.L_x_8610:
        /* <DEDUP_REMOVED lines=18> */
.L_x_8379:
[----:B------:R-:W-:Y:S05]  /*109c0*/  BSYNC B1 ;  /* 0x0000000000017941 */ /* 0x000fea0003800000 */
.L_x_8378:
        /* <DEDUP_REMOVED lines=15> */
.L_x_8611:
[----:B------:R-:W-:Y:S05]  /*10ac0*/  BSYNC B1 ;  /* 0x0000000000017941 */ /* 0x000fea0003800000 */
.L_x_8380:
[----:B------:R-:W-:Y:S04]  /*10ad0*/  BSSY B1, `(.L_x_8382) ;  /* 0x0000106000017945 */ /* 0x000fe80003800000 */
[----:B------:R-:W-:Y:S05]  /*10ae0*/  @P2 BRA `(.L_x_8383) ;  /* 0x0000001000102947 */ /* 0x000fea0003800000 */
[----:B------:R-:W1:Y:S01]  /*10af0*/  S2R R26, SR_TID.X ;  /* 0x00000000001a7919 */ /* 0x000e620000002100 */
        /* <DEDUP_REMOVED lines=13> */
[----:B------:R-:W-:-:S02]  /*10bd0*/  SHF.R.U32.HI R13, RZ, 0x8, R31 ;  /* 0x00000008ff0d7819 */ /* 0x000fc4000001161f */
[----:B------:R-:W-:Y:S01]  /*10be0*/  LOP3.LUT R12, R3, 0x380, RZ, 0xc0, !PT ;  /* 0x00000380030c7812 */ /* 0x000fe200078ec0ff */
[----:B------:R-:W-:Y:S01]  /*10bf0*/  IMAD.IADD R3, R18, 0x1, R39 ;  /* 0x0000000112037824 */ /* 0x000fe200078e0227 */
[----:B------:R-:W-:Y:S02]  /*10c00*/  PRMT R41, R14, 0x7604, R15 ;  /* 0x000076040e297816 */ /* 0x000fe4000000000f */
[----:B------:R-:W-:Y:S01]  /*10c10*/  LOP3.LUT R15, R0, 0xff, RZ, 0xc0, !PT ;  /* 0x000000ff000f7812 */ /* 0x000fe200078ec0ff */
[----:B-1----:R-:W-:Y:S01]  /*10c20*/  VIADD R26, R26, 0xffffff80 ;  /* 0xffffff801a1a7836 */ /* 0x002fe20000000000 */
[----:B------:R-:W-:Y:S02]  /*10c30*/  LOP3.LUT R14, R31, 0xff, RZ, 0xc0, !PT ;  /* 0x000000ff1f0e7812 */ /* 0x000fe400078ec0ff */
[----:B------:R-:W-:Y:S02]  /*10c40*/  LOP3.LUT R13, R13, 0xff, RZ, 0xc0, !PT ;  /* 0x000000ff0d0d7812 */ /* 0x000fe400078ec0ff */
[----:B------:R-:W-:-:S02]  /*10c50*/  SHF.R.S32.HI R40, RZ, 0x1f, R26 ;  /* 0x0000001fff287819 */ /* 0x000fc4000001141a */
[----:B------:R-:W-:Y:S02]  /*10c60*/  LOP3.LUT R0, R12, 0x70, R18, 0xf8, !PT ;  /* 0x000000700c007812 */ /* 0x000fe400078ef812 */
[----:B------:R-:W-:Y:S02]  /*10c70*/  LEA.HI R40, R40, R26, RZ, 0x5 ;  /* 0x0000001a28287211 */ /* 0x000fe400078f28ff */
[----:B------:R-:W-:Y:S02]  /*10c80*/  SHF.R.U32.HI R25, RZ, 0x3, R12 ;  /* 0x00000003ff197819 */ /* 0x000fe4000001160c */
[----:B------:R-:W-:Y:S01]  /*10c90*/  LOP3.LUT R12, R12, 0x70, R3, 0xf8, !PT ;  /* 0x000000700c0c7812 */ /* 0x000fe200078ef803 */
[----:B------:R-:W-:Y:S01]  /*10ca0*/  IMAD.SHL.U32 R40, R40, 0x20, RZ ;  /* 0x0000002028287824 */ /* 0x000fe200078e00ff */
[----:B------:R-:W-:Y:S02]  /*10cb0*/  LOP3.LUT R24, R28, 0xff, RZ, 0xc0, !PT ;  /* 0x000000ff1c187812 */ /* 0x000fe400078ec0ff */
[----:B------:R-:W-:-:S02]  /*10cc0*/  PRMT R45, R13, 0x7604, R14 ;  /* 0x000076040d2d7816 */ /* 0x000fc4000000000e */
[-C--:B------:R-:W-:Y:S02]  /*10cd0*/  LOP3.LUT R3, R0, R25.reuse, RZ, 0x3c, !PT ;  /* 0x0000001900037212 */ /* 0x080fe400078e3cff */
[----:B------:R-:W-:Y:S02]  /*10ce0*/  LOP3.LUT R40, R40, 0xfffffc00, RZ, 0xc0, !PT ;  /* 0xfffffc0028287812 */ /* 0x000fe400078ec0ff */
[----:B------:R-:W-:Y:S02]  /*10cf0*/  SHF.R.U32.HI R13, RZ, 0x8, R29 ;  /* 0x00000008ff0d7819 */ /* 0x000fe4000001161d */
[----:B------:R-:W-:Y:S02]  /*10d00*/  PRMT R47, R15, 0x7604, R24 ;  /* 0x000076040f2f7816 */ /* 0x000fe40000000018 */
[----:B------:R-:W-:Y:S02]  /*10d10*/  LOP3.LUT R25, R12, R25, RZ, 0x3c, !PT ;  /* 0x000000190c197212 */ /* 0x000fe400078e3cff */
[----:B------:R-:W-:-:S02]  /*10d20*/  IADD3 R0, R16, R3, R40 ;  /* 0x0000000310007210 */ /* 0x000fc40007ffe028 */
[----:B------:R-:W-:Y:S02]  /*10d30*/  LOP3.LUT R24, R29, 0xff, RZ, 0xc0, !PT ;  /* 0x000000ff1d187812 */ /* 0x000fe400078ec0ff */
[----:B------:R-:W-:Y:S02]  /*10d40*/  SHF.R.U32.HI R12, RZ, 0x8, R20 ;  /* 0x00000008ff0c7819 */ /* 0x000fe40000011614 */
[----:B------:R-:W-:Y:S02]  /*10d50*/  LOP3.LUT R3, R13, 0xff, RZ, 0xc0, !PT ;  /* 0x000000ff0d037812 */ /* 0x000fe400078ec0ff */
[----:B------:R-:W-:Y:S02]  /*10d60*/  LOP3.LUT R27, R20, 0xff, RZ, 0xc0, !PT ;  /* 0x000000ff141b7812 */ /* 0x000fe400078ec0ff */
[----:B------:R-:W-:Y:S02]  /*10d70*/  LOP3.LUT R26, R12, 0xff, RZ, 0xc0, !PT ;  /* 0x000000ff0c1a7812 */ /* 0x000fe400078ec0ff */
[----:B------:R-:W-:Y:S01]  /*10d80*/  PRMT R49, R3, 0x7604, R24 ;  /* 0x0000760403317816 */ /* 0x000fe20000000018 */
[----:B------:R-:W-:Y:S01]  /*10d90*/  LDS.128 R12, [R0+0x1c400] ;  /* 0x01c40000000c7984 */ /* 0x000fe20000000c00 */
[----:B------:R-:W-:-:S02]  /*10da0*/  IADD3 R3, R16, R25, R40 ;  /* 0x0000001910037210 */ /* 0x000fc40007ffe028 */
[----:B------:R-:W-:Y:S02]  /*10db0*/  PRMT R51, R26, 0x7604, R27 ;  /* 0x000076041a337816 */ /* 0x000fe4000000001b */
[----:B------:R-:W-:Y:S01]  /*10dc0*/  SHF.R.U32.HI R34, RZ, 0x8, R21 ;  /* 0x00000008ff227819 */ /* 0x000fe20000011615 */
[----:B------:R-:W0:Y:S01]  /*10dd0*/  LDS.128 R24, [R3+0x1c400] ;  /* 0x01c4000003187984 */ /* 0x000e220000000c00 */
[----:B------:R-:W-:Y:S02]  /*10de0*/  LOP3.LUT R37, R21, 0xff, RZ, 0xc0, !PT ;  /* 0x000000ff15257812 */ /* 0x000fe400078ec0ff */
[----:B------:R-:W-:Y:S02]  /*10df0*/  LOP3.LUT R34, R34, 0xff, RZ, 0xc0, !PT ;  /* 0x000000ff22227812 */ /* 0x000fe400078ec0ff */
[----:B------:R-:W-:Y:S02]  /*10e00*/  SHF.R.U32.HI R40, RZ, 0x10, R30 ;  /* 0x00000010ff287819 */ /* 0x000fe4000001161e */
        /* <DEDUP_REMOVED lines=9> */
[----:B------:R-:W-:Y:S02]  /*10ea0*/  SHF.R.U32.HI R42, RZ, 0x10, R31 ;  /* 0x00000010ff2a7819 */ /* 0x000fe4000001161f */
[----:B------:R-:W-:Y:S02]  /*10eb0*/  PRMT R35, R34, 0x7054, R35 ;  /* 0x0000705422237816 */ /* 0x000fe40000000023 */
[----:B------:R-:W-:Y:S02]  /*10ec0*/  PRMT R43, R40, 0x7054, R41 ;  /* 0x00007054282b7816 */ /* 0x000fe40000000029 */
[----:B------:R-:W-:-:S02]  /*10ed0*/  SHF.R.U32.HI R34, RZ, 0x10, R28 ;  /* 0x00000010ff227819 */ /* 0x000fc4000001161c */
[----:B------:R-:W-:Y:S02]  /*10ee0*/  SHF.R.U32.HI R40, RZ, 0x10, R20 ;  /* 0x00000010ff287819 */ /* 0x000fe40000011614 */
[----:B------:R-:W-:Y:S02]  /*10ef0*/  PRMT R49, R38, 0x7054, R49 ;  /* 0x0000705426317816 */ /* 0x000fe40000000031 */
[----:B------:R-:W-:Y:S02]  /*10f00*/  SHF.R.U32.HI R41, RZ, 0x10, R21 ;  /* 0x00000010ff297819 */ /* 0x000fe40000011615 */
[----:B------:R-:W-:Y:S02]  /*10f10*/  LOP3.LUT R42, R42, 0xff, RZ, 0xc0, !PT ;  /* 0x000000ff2a2a7812 */ /* 0x000fe400078ec0ff */
[----:B------:R-:W-:Y:S02]  /*10f20*/  LOP3.LUT R34, R34, 0xff, RZ, 0xc0, !PT ;  /* 0x000000ff22227812 */ /* 0x000fe400078ec0ff */
[----:B------:R-:W-:-:S02]  /*10f30*/  LOP3.LUT R40, R40, 0xff, RZ, 0xc0, !PT ;  /* 0x000000ff28287812 */ /* 0x000fc400078ec0ff */
[----:B------:R-:W-:Y:S02]  /*10f40*/  LOP3.LUT R49, R49, 0xff000000, R29, 0xf8, !PT ;  /* 0xff00000031317812 */ /* 0x000fe400078ef81d */
[----:B------:R-:W-:Y:S02]  /*10f50*/  LOP3.LUT R41, R41, 0xff, RZ, 0xc0, !PT ;  /* 0x000000ff29297812 */ /* 0x000fe400078ec0ff */
[----:B------:R-:W-:Y:S02]  /*10f60*/  PRMT R45, R42, 0x7054, R45 ;  /* 0x000070542a2d7816 */ /* 0x000fe4000000002d */
[----:B------:R-:W-:Y:S02]  /*10f70*/  PRMT R47, R34, 0x7054, R47 ;  /* 0x00007054222f7816 */ /* 0x000fe4000000002f */
[----:B------:R-:W-:Y:S02]  /*10f80*/  PRMT R51, R40, 0x7054, R51 ;  /* 0x0000705428337816 */ /* 0x000fe40000000033 */
[----:B------:R-:W-:-:S02]  /*10f90*/  LOP3.LUT R42, R37, 0xff000000, R33, 0xf8, !PT ;  /* 0xff000000252a7812 */ /* 0x000fc400078ef821 */
[----:B------:R-:W-:Y:S02]  /*10fa0*/  F2FP.F16.E4M3.UNPACK_B R46, R49.H1 ;  /* 0x00000031ff2e723e */ /* 0x000fe400030006ff */
[----:B0-----:R-:W-:Y:S02]  /*10fb0*/  F2FP.F16.E4M3.UNPACK_B R34, R25.H1 ;  /* 0x00000019ff22723e */ /* 0x001fe400030006ff */
[----:B------:R-:W-:Y:S02]  /*10fc0*/  PRMT R53, R41, 0x7054, R44 ;  /* 0x0000705429357816 */ /* 0x000fe4000000002c */
[----:B------:R-:W-:Y:S02]  /*10fd0*/  LOP3.LUT R41, R35, 0xff000000, R32, 0xf8, !PT ;  /* 0xff00000023297812 */ /* 0x000fe400078ef820 */
[----:B------:R-:W-:Y:S02]  /*10fe0*/  LOP3.LUT R30, R43, 0xff000000, R30, 0xf8, !PT ;  /* 0xff0000002b1e7812 */ /* 0x000fe400078ef81e */
[----:B------:R-:W-:-:S02]  /*10ff0*/  LOP3.LUT R44, R45, 0xff000000, R31, 0xf8, !PT ;  /* 0xff0000002d2c7812 */ /* 0x000fc400078ef81f */
[----:B------:R-:W-:Y:S02]  /*11000*/  LOP3.LUT R47, R47, 0xff000000, R28, 0xf8, !PT ;  /* 0xff0000002f2f7812 */ /* 0x000fe400078ef81c */
[----:B------:R-:W-:Y:S01]  /*11010*/  LOP3.LUT R48, R51, 0xff000000, R20, 0xf8, !PT ;  /* 0xff00000033307812 */ /* 0x000fe200078ef814 */
[----:B------:R-:W-:Y:S01]  /*11020*/  HADD2.F32 R51, -RZ, R46.H0_H0 ;  /* 0x2000002eff337230 */ /* 0x000fe20000004100 */
[----:B------:R-:W-:Y:S02]  /*11030*/  F2FP.F16.E4M3.UNPACK_B R43, R42.H1 ;  /* 0x0000002aff2b723e */ /* 0x000fe400030006ff */
[-C--:B------:R-:W-:Y:S02]  /*11040*/  F2FP.F16.E4M3.UNPACK_B R31, R15.reuse ;  /* 0x0000000fff1f723e */ /* 0x080fe400020006ff */
[----:B------:R-:W-:Y:S01]  /*11050*/  F2FP.F16.E4M3.UNPACK_B R32, R15.H1 ;  /* 0x0000000fff20723e */ /* 0x000fe200030006ff */
[----:B------:R-:W-:Y:S01]  /*11060*/  HADD2.F32 R45, -RZ, R43.H0_H0 ;  /* 0x2000002bff2d7230 */ /* 0x000fe20000004100 */
[----:B------:R-:W-:-:S02]  /*11070*/  F2FP.F16.E4M3.UNPACK_B R28, R13.H1 ;  /* 0x0000000dff1c723e */ /* 0x000fc400030006ff */
[-C--:B------:R-:W-:Y:S02]  /*11080*/  F2FP.F16.E4M3.UNPACK_B R15, R12.reuse ;  /* 0x0000000cff0f723e */ /* 0x080fe400020006ff */
[----:B------:R-:W-:Y:S01]  /*11090*/  F2FP.F16.E4M3.UNPACK_B R20, R12.H1 ;  /* 0x0000000cff14723e */ /* 0x000fe200030006ff */
[--C-:B------:R-:W-:Y:S01]  /*110a0*/  HADD2.F32 R12, -RZ, R34.reuse.H0_H0 ;  /* 0x20000022ff0c7230 */ /* 0x100fe20000004100 */
[----:B------:R-:W-:Y:S01]  /*110b0*/  LOP3.LUT R50, R53, 0xff000000, R21, 0xf8, !PT ;  /* 0xff00000035327812 */ /* 0x000fe200078ef815 */
[----:B------:R-:W-:Y:S01]  /*110c0*/  HADD2.F32 R34, -RZ, R34.H1_H1 ;  /* 0x30000022ff227230 */ /* 0x000fe20000004100 */
[----:B------:R-:W-:Y:S02]  /*110d0*/  F2FP.F16.E4M3.UNPACK_B R21, R13 ;  /* 0x0000000dff15723e */ /* 0x000fe400020006ff */
[-C--:B------:R-:W-:Y:S01]  /*110e0*/  F2FP.F16.E4M3.UNPACK_B R13, R14.reuse ;  /* 0x0000000eff0d723e */ /* 0x080fe200020006ff */
[----:B------:R-:W-:Y:S01]  /*110f0*/  FMUL.FTZ R53, R12, R51 ;  /* 0x000000330c357220 */ /* 0x000fe20000410000 */
[----:B------:R-:W-:Y:S01]  /*11100*/  F2FP.F16.E4M3.UNPACK_B R29, R14.H1 ;  /* 0x0000000eff1d723e */ /* 0x000fe200030006ff */
[--C-:B------:R-:W-:Y:S01]  /*11110*/  HADD2.F32 R14, -RZ, R28.reuse.H0_H0 ;  /* 0x2000001cff0e7230 */ /* 0x100fe20000004100 */
[----:B------:R-:W-:Y:S01]  /*11120*/  F2FP.F16.E4M3.UNPACK_B R33, R25 ;  /* 0x00000019ff21723e */ /* 0x000fe200020006ff */
[----:B------:R-:W-:Y:S01]  /*11130*/  HADD2.F32 R28, -RZ, R28.H1_H1 ;  /* 0x3000001cff1c7230 */ /* 0x000fe20000004100 */
[----:B------:R-:W-:-:S02]  /*11140*/  F2FP.F16.E4M3.UNPACK_B R38, R27 ;  /* 0x0000001bff26723e */ /* 0x000fc400020006ff */
[----:B------:R-:W-:Y:S02]  /*11150*/  F2FP.F16.E4M3.UNPACK_B R40, R27.H1 ;  /* 0x0000001bff28723e */ /* 0x000fe400030006ff */
[-C--:B------:R-:W-:Y:S02]  /*11160*/  F2FP.F16.E4M3.UNPACK_B R25, R24.reuse ;  /* 0x00000018ff19723e */ /* 0x080fe400020006ff */
[----:B------:R-:W-:Y:S01]  /*11170*/  F2FP.F16.E4M3.UNPACK_B R27, R24.H1 ;  /* 0x00000018ff1b723e */ /* 0x000fe200030006ff */
[-C--:B------:R-:W-:Y:S01]  /*11180*/  FMUL.FTZ R24, R12, R45.reuse ;  /* 0x0000002d0c187220 */ /* 0x080fe20000410000 */
[C---:B------:R-:W-:Y:S01]  /*11190*/  FFMA.FTZ R12, R14.reuse, R45, -R53 ;  /* 0x0000002d0e0c7223 */ /* 0x040fe20000010835 */
[----:B------:R-:W-:Y:S01]  /*111a0*/  F2FP.F16.E4M3.UNPACK_B R49, R49 ;  /* 0x00000031ff31723e */ /* 0x000fe200020006ff */
[----:B------:R-:W-:Y:S01]  /*111b0*/  HADD2.F32 R53, -RZ, R46.H1_H1 ;  /* 0x3000002eff357230 */ /* 0x000fe20000004100 */
[----:B------:R-:W-:Y:S01]  /*111c0*/  F2FP.F16.E4M3.UNPACK_B R42, R42 ;  /* 0x0000002aff2a723e */ /* 0x000fe200020006ff */
[----:B------:R-:W-:Y:S01]  /*111d0*/  HADD2.F32 R45, -RZ, R43.H1_H1 ;  /* 0x3000002bff2d7230 */ /* 0x000fe20000004100 */
[-C--:B------:R-:W-:Y:S01]  /*111e0*/  F2FP.F16.E4M3.UNPACK_B R35, R26.reuse ;  /* 0x0000001aff23723e */ /* 0x080fe200020006ff */
[----:B------:R-:W-:Y:S01]  /*111f0*/  FFMA.FTZ R14, R14, R51, R24 ;  /* 0x000000330e0e7223 */ /* 0x000fe20000010018 */
[----:B------:R-:W-:Y:S01]  /*11200*/  F2FP.F16.E4M3.UNPACK_B R37, R26.H1 ;  /* 0x0000001aff25723e */ /* 0x000fe200030006ff */
[----:B------:R-:W-:-:S02]  /*11210*/  HADD2.F32 R51, -RZ, R49.H0_H0 ;  /* 0x20000031ff337230 */ /* 0x000fc40000004100 */
[C---:B------:R-:W-:Y:S01]  /*11220*/  FMUL.FTZ R57, R34.reuse, R53 ;  /* 0x0000003522397220 */ /* 0x040fe20000410000 */
[----:B------:R-:W-:Y:S02]  /*11230*/  HADD2.F32 R26, -RZ, R33.H0_H0 ;  /* 0x20000021ff1a7230 */ /* 0x000fe40000004100 */
[-C--:B------:R-:W-:Y:S01]  /*11240*/  FMUL.FTZ R34, R34, R45.reuse ;  /* 0x0000002d22227220 */ /* 0x080fe20000410000 */
[----:B------:R-:W-:Y:S02]  /*11250*/  HADD2.F32 R43, -RZ, R42.H0_H0 ;  /* 0x2000002aff2b7230 */ /* 0x000fe40000004100 */
[----:B------:R-:W-:Y:S01]  /*11260*/  FFMA.FTZ R57, R28, R45, -R57 ;  /* 0x0000002d1c397223 */ /* 0x000fe20000010839 */
[----:B------:R-:W-:Y:S02]  /*11270*/  HADD2.F32 R24, -RZ, R21.H0_H0 ;  /* 0x20000015ff187230 */ /* 0x000fe40000004100 */
[----:B------:R-:W-:Y:S01]  /*11280*/  FMUL.FTZ R55, R26, R51 ;  /* 0x000000331a377220 */ /* 0x000fe20000410000 */
[----:B------:R-:W-:Y:S01]  /*11290*/  FFMA.FTZ R53, R28, R53, R34 ;  /* 0x000000351c357223 */ /* 0x000fe20000010022 */
[----:B------:R-:W-:Y:S01]  /*112a0*/  FMUL.FTZ R26, R26, R43 ;  /* 0x0000002b1a1a7220 */ /* 0x000fe20000410000 */
[----:B------:R-:W-:Y:S01]  /*112b0*/  F2FP.F16.E4M3.UNPACK_B R45, R50.H1 ;  /* 0x00000032ff2d723e */ /* 0x000fe200030006ff */
[----:B------:R-:W-:Y:S01]  /*112c0*/  HADD2.F32 R34, -RZ, R49.H1_H1 ;  /* 0x30000031ff227230 */ /* 0x000fe20000004100 */
[----:B------:R-:W-:Y:S01]  /*112d0*/  F2FP.F16.E4M3.UNPACK_B R28, R44.H1 ;  /* 0x0000002cff1c723e */ /* 0x000fe200030006ff */
[----:B------:R-:W-:Y:S01]  /*112e0*/  FFMA.FTZ R51, R24, R51, R26 ;  /* 0x0000003318337223 */ /* 0x000fe2000001001a */
[----:B------:R-:W-:-:S02]  /*112f0*/  HADD2.F32 R33, -RZ, R33.H1_H1 ;  /* 0x30000021ff217230 */ /* 0x000fc40000004100 */
[----:B------:R-:W-:Y:S01]  /*11300*/  FFMA.FTZ R55, R24, R43, -R55 ;  /* 0x0000002b18377223 */ /* 0x000fe20000010837 */
[----:B------:R-:W-:Y:S01]  /*11310*/  HADD2.F32 R42, -RZ, R42.H1_H1 ;  /* 0x3000002aff2a7230 */ /* 0x000fe20000004100 */
[----:B------:R-:W-:Y:S01]  /*11320*/  F2FP.F16.E4M3.UNPACK_B R50, R50 ;  /* 0x00000032ff32723e */ /* 0x000fe200020006ff */
        /* <DEDUP_REMOVED lines=9> */
[-C--:B------:R-:W-:Y:S01]  /*113c0*/  FMUL.FTZ R26, R26, R43.reuse ;  /* 0x0000002b1a1a7220 */ /* 0x080fe20000410000 */
[----:B------:R-:W-:Y:S02]  /*113d0*/  HADD2.F32 R45, -RZ, R45.H1_H1 ;  /* 0x3000002dff2d7230 */ /* 0x000fe40000004100 */
[C---:B------:R-:W-:Y:S01]  /*113e0*/  FFMA.FTZ R46, R21.reuse, R42, -R46 ;  /* 0x0000002a152e7223 */ /* 0x040fe2000001082e */
[----:B------:R-:W-:Y:S01]  /*113f0*/  FFMA.FTZ R42, R21, R34, R33 ;  /* 0x00000022152a7223 */ /* 0x000fe20000010021 */
[----:B------:R-:W-:Y:S02]  /*11400*/  HADD2.F32 R40, -RZ, R40.H1_H1 ;  /* 0x30000028ff287230 */ /* 0x000fe40000004100 */
[C---:B------:R-:W-:Y:S01]  /*11410*/  FFMA.FTZ R56, R24.reuse, R43, -R59 ;  /* 0x0000002b18387223 */ /* 0x040fe2000001083b */
[----:B------:R-:W-:Y:S01]  /*11420*/  FFMA.FTZ R58, R24, R49, R26 ;  /* 0x00000031183a7223 */ /* 0x000fe2000001001a */
[----:B------:R-:W-:-:S02]  /*11430*/  HADD2.F32 R33, -RZ, R28.H1_H1 ;  /* 0x3000001cff217230 */ /* 0x000fc40000004100 */
[----:B------:R-:W-:Y:S02]  /*11440*/  HADD2.F32 R28, -RZ, R50.H0_H0 ;  /* 0x20000032ff1c7230 */ /* 0x000fe40000004100 */
[C---:B------:R-:W-:Y:S01]  /*11450*/  FMUL.FTZ R49, R40.reuse, R45 ;  /* 0x0000002d28317220 */ /* 0x040fe20000410000 */
[----:B------:R-:W-:Y:S02]  /*11460*/  HADD2.F32 R24, -RZ, R38.H0_H0 ;  /* 0x20000026ff187230 */ /* 0x000fe40000004100 */
[----:B------:R-:W-:Y:S01]  /*11470*/  FMUL.FTZ R40, R40, R33 ;  /* 0x0000002128287220 */ /* 0x000fe20000410000 */
[----:B------:R-:W-:Y:S02]  /*11480*/  HADD2.F32 R32, -RZ, R32.H1_H1 ;  /* 0x30000020ff207230 */ /* 0x000fe40000004100 */
[----:B------:R-:W-:Y:S02]  /*11490*/  HADD2.F32 R26, -RZ, R44.H0_H0 ;  /* 0x2000002cff1a7230 */ /* 0x000fe40000004100 */
[----:B------:R-:W-:Y:S01]  /*114a0*/  FMUL.FTZ R34, R24, R28 ;  /* 0x0000001c18227220 */ /* 0x000fe20000410000 */
[----:B------:R-:W-:-:S02]  /*114b0*/  HADD2.F32 R21, -RZ, R31.H0_H0 ;  /* 0x2000001fff157230 */ /* 0x000fc40000004100 */
[C---:B------:R-:W-:Y:S01]  /*114c0*/  FFMA.FTZ R61, R32.reuse, R33, -R49 ;  /* 0x00000021203d7223 */ /* 0x040fe20000010831 */
[----:B------:R-:W-:Y:S01]  /*114d0*/  FFMA.FTZ R63, R32, R45, R40 ;  /* 0x0000002d203f7223 */ /* 0x000fe20000010028 */
[-C--:B------:R-:W-:Y:S01]  /*114e0*/  FMUL.FTZ R43, R24, R26.reuse ;  /* 0x0000001a182b7220 */ /* 0x080fe20000410000 */
[----:B------:R-:W-:Y:S01]  /*114f0*/  F2FP.F16.E4M3.UNPACK_B R32, R47.H1 ;  /* 0x0000002fff20723e */ /* 0x000fe200030006ff */
[C---:B------:R-:W-:Y:S01]  /*11500*/  FFMA.FTZ R49, R21.reuse, R26, -R34 ;  /* 0x0000001a15317223 */ /* 0x040fe20000010822 */
[----:B------:R-:W-:Y:S01]  /*11510*/  F2FP.F16.E4M3.UNPACK_B R26, R41.H1 ;  /* 0x00000029ff1a723e */ /* 0x000fe200030006ff */
[----:B------:R-:W-:Y:S01]  /*11520*/  FFMA.FTZ R52, R21, R28, R43 ;  /* 0x0000001c15347223 */ /* 0x000fe2000001002b */
[----:B------:R-:W-:Y:S01]  /*11530*/  HADD2.F32 R50, -RZ, R50.H1_H1 ;  /* 0x30000032ff327230 */ /* 0x000fe20000004100 */
[----:B------:R-:W-:Y:S01]  /*11540*/  F2FP.F16.E4M3.UNPACK_B R47, R47 ;  /* 0x0000002fff2f723e */ /* 0x000fe200020006ff */
[----:B------:R-:W-:Y:S01]  /*11550*/  HADD2.F32 R38, -RZ, R38.H1_H1 ;  /* 0x30000026ff267230 */ /* 0x000fe20000004100 */
[----:B------:R-:W-:Y:S01]  /*11560*/  F2FP.F16.E4M3.UNPACK_B R41, R41 ;  /* 0x00000029ff29723e */ /* 0x000fe200020006ff */
[----:B------:R-:W-:Y:S01]  /*11570*/  HADD2.F32 R33, -RZ, R32.H0_H0 ;  /* 0x20000020ff217230 */ /* 0x000fe20000004100 */
[----:B------:R-:W-:Y:S01]  /*11580*/  F2FP.SATFINITE.E4M3.F32.PACK_AB_MERGE_C R58, R63, R58, RZ ;  /* 0x0000003a3f3a723e */ /* 0x000fe200048070ff */
[----:B------:R-:W-:-:S02]  /*11590*/  HADD2.F32 R24, -RZ, R27.H0_H0 ;  /* 0x2000001bff187230 */ /* 0x000fc40000004100 */
[----:B------:R-:W-:Y:S01]  /*115a0*/  FMUL.FTZ R40, R38, R50 ;  /* 0x0000003226287220 */ /* 0x000fe20000410000 */
[----:B------:R-:W-:Y:S02]  /*115b0*/  HADD2.F32 R44, -RZ, R44.H1_H1 ;  /* 0x3000002cff2c7230 */ /* 0x000fe40000004100 */
[----:B------:R-:W-:Y:S02]  /*115c0*/  HADD2.F32 R28, -RZ, R26.H0_H0 ;  /* 0x2000001aff1c7230 */ /* 0x000fe40000004100 */
[----:B------:R-:W-:Y:S01]  /*115d0*/  FMUL.FTZ R34, R24, R33 ;  /* 0x0000002118227220 */ /* 0x000fe20000410000 */
[----:B------:R-:W-:Y:S02]  /*115e0*/  HADD2.F32 R31, -RZ, R31.H1_H1 ;  /* 0x3000001fff1f7230 */ /* 0x000fe40000004100 */
[----:B------:R-:W-:Y:S01]  /*115f0*/  FMUL.FTZ R43, R38, R44 ;  /* 0x0000002c262b7220 */ /* 0x000fe20000410000 */
[----:B------:R-:W-:Y:S02]  /*11600*/  HADD2.F32 R21, -RZ, R20.H0_H0 ;  /* 0x20000014ff157230 */ /* 0x000fe40000004100 */
[----:B------:R-:W-:Y:S01]  /*11610*/  FMUL.FTZ R24, R24, R28 ;  /* 0x0000001c18187220 */ /* 0x000fe20000410000 */
[----:B------:R-:W-:-:S02]  /*11620*/  HADD2.F32 R32, -RZ, R32.H1_H1 ;  /* 0x30000020ff207230 */ /* 0x000fc40000004100 */
[C---:B------:R-:W-:Y:S01]  /*11630*/  FFMA.FTZ R54, R31.reuse, R44, -R40 ;  /* 0x0000002c1f367223 */ /* 0x040fe20000010828 */
[----:B------:R-:W-:Y:S02]  /*11640*/  HADD2.F32 R27, -RZ, R27.H1_H1 ;  /* 0x3000001bff1b7230 */ /* 0x000fe40000004100 */
[----:B------:R-:W-:Y:S01]  /*11650*/  FFMA.FTZ R59, R31, R50, R43 ;  /* 0x000000321f3b7223 */ /* 0x000fe2000001002b */
[----:B------:R-:W-:Y:S02]  /*11660*/  HADD2.F32 R26, -RZ, R26.H1_H1 ;  /* 0x3000001aff1a7230 */ /* 0x000fe40000004100 */
[C---:B------:R-:W-:Y:S01]  /*11670*/  FFMA.FTZ R40, R21.reuse, R33, R24 ;  /* 0x0000002115287223 */ /* 0x040fe20000010018 */
[----:B------:R-:W-:Y:S02]  /*11680*/  HADD2.F32 R20, -RZ, R20.H1_H1 ;  /* 0x30000014ff147230 */ /* 0x000fe40000004100 */
[----:B------:R-:W-:Y:S01]  /*11690*/  FFMA.FTZ R38, R21, R28, -R34 ;  /* 0x0000001c15267223 */ /* 0x000fe20000010822 */
[C---:B------:R-:W-:Y:S01]  /*116a0*/  FMUL.FTZ R31, R27.reuse, R32 ;  /* 0x000000201b1f7220 */ /* 0x040fe20000410000 */
[----:B------:R-:W-:Y:S01]  /*116b0*/  FMUL.FTZ R33, R27, R26 ;  /* 0x0000001a1b217220 */ /* 0x000fe20000410000 */
[----:B------:R-:W-:Y:S01]  /*116c0*/  HADD2.F32 R27, -RZ, R47.H0_H0 ;  /* 0x2000002fff1b7230 */ /* 0x000fe20000004100 */
[----:B------:R-:W-:Y:S01]  /*116d0*/  F2FP.F16.E4M3.UNPACK_B R28, R48.H1 ;  /* 0x00000030ff1c723e */ /* 0x000fe200030006ff */
[----:B------:R-:W-:-:S02]  /*116e0*/  HADD2.F32 R21, -RZ, R25.H0_H0 ;  /* 0x20000019ff157230 */ /* 0x000fc40000004100 */
[C---:B------:R-:W-:Y:S01]  /*116f0*/  FFMA.FTZ R43, R20.reuse, R26, -R31 ;  /* 0x0000001a142b7223 */ /* 0x040fe2000001081f */
        /* <DEDUP_REMOVED lines=31> */
[--C-:B------:R-:W-:Y:S02]  /*118f0*/  HADD2.F32 R20, -RZ, R35.reuse.H0_H0 ;  /* 0x20000023ff147230 */ /* 0x100fe40000004100 */
[-C--:B------:R-:W-:Y:S01]  /*11900*/  FMUL.FTZ R21, R37, R26.reuse ;  /* 0x0000001a25157220 */ /* 0x080fe20000410000 */
[----:B------:R-:W-:Y:S02]  /*11910*/  HADD2.F32 R35, -RZ, R35.H1_H1 ;  /* 0x30000023ff237230 */ /* 0x000fe40000004100 */
[----:B------:R-:W-:Y:S01]  /*11920*/  FFMA.FTZ R37, R29, R26, -R24 ;  /* 0x0000001a1d257223 */ /* 0x000fe20000010818 */
[----:B------:R-:W-:-:S02]  /*11930*/  HADD2.F32 R24, -RZ, R48.H0_H0 ;  /* 0x20000030ff187230 */ /* 0x000fc40000004100 */
[----:B------:R-:W-:Y:S01]  /*11940*/  FFMA.FTZ R50, R29, R28, R21 ;  /* 0x0000001c1d327223 */ /* 0x000fe20000010015 */
[----:B------:R-:W-:Y:S02]  /*11950*/  HADD2.F32 R21, -RZ, R30.H0_H0 ;  /* 0x2000001eff157230 */ /* 0x000fe40000004100 */
[----:B------:R-:W-:Y:S02]  /*11960*/  HADD2.F32 R48, -RZ, R48.H1_H1 ;  /* 0x30000030ff307230 */ /* 0x000fe40000004100 */
[C---:B------:R-:W-:Y:S01]  /*11970*/  FMUL.FTZ R26, R20.reuse, R24 ;  /* 0x00000018141a7220 */ /* 0x040fe20000410000 */
[----:B------:R-:W-:Y:S02]  /*11980*/  HADD2.F32 R30, -RZ, R30.H1_H1 ;  /* 0x3000001eff1e7230 */ /* 0x000fe40000004100 */
[----:B------:R-:W-:Y:S01]  /*11990*/  FMUL.FTZ R25, R20, R21 ;  /* 0x0000001514197220 */ /* 0x000fe20000410000 */
[--C-:B------:R-:W-:Y:S02]  /*119a0*/  HADD2.F32 R15, -RZ, R13.reuse.H0_H0 ;  /* 0x2000000dff0f7230 */ /* 0x100fe40000004100 */
[----:B------:R-:W-:Y:S01]  /*119b0*/  FMUL.FTZ R28, R35, R48 ;  /* 0x00000030231c7220 */ /* 0x000fe20000410000 */
[----:B------:R-:W-:-:S02]  /*119c0*/  HADD2.F32 R13, -RZ, R13.H1_H1 ;  /* 0x3000000dff0d7230 */ /* 0x000fc40000004100 */
[----:B------:R-:W-:Y:S01]  /*119d0*/  FMUL.FTZ R35, R35, R30 ;  /* 0x0000001e23237220 */ /* 0x000fe20000410000 */
[----:B------:R-:W-:Y:S01]  /*119e0*/  F2FP.SATFINITE.E4M3.F32.PACK_AB_MERGE_C R50, R50, R27, RZ ;  /* 0x0000001b3232723e */ /* 0x000fe200048070ff */
[C---:B------:R-:W-:Y:S01]  /*119f0*/  FFMA.FTZ R26, R15.reuse, R21, -R26 ;  /* 0x000000150f1a7223 */ /* 0x040fe2000001081a */
[----:B------:R-:W-:Y:S01]  /*11a00*/  FFMA.FTZ R20, R15, R24, R25 ;  /* 0x000000180f147223 */ /* 0x000fe20000010019 */
[C---:B------:R-:W-:Y:S01]  /*11a10*/  FFMA.FTZ R21, R13.reuse, R30, -R28 ;  /* 0x0000001e0d157223 */ /* 0x040fe2000001081c */
[----:B------:R-:W-:Y:S01]  /*11a20*/  FFMA.FTZ R35, R13, R48, R35 ;  /* 0x000000300d237223 */ /* 0x000fe20000010023 */
[----:B------:R-:W-:Y:S02]  /*11a30*/  F2FP.SATFINITE.E4M3.F32.PACK_AB_MERGE_C R13, R57, R12, RZ ;  /* 0x0000000c390d723e */ /* 0x000fe400048070ff */
        /* <DEDUP_REMOVED lines=15> */
.L_x_8383:
[----:B------:R-:W-:Y:S05]  /*11b30*/  BSYNC B1 ;  /* 0x0000000000017941 */ /* 0x000fea0003800000 */
.L_x_8382:
        /* <DEDUP_REMOVED lines=107> */
[-C--:B------:R-:W-:Y:S01]  /*121f0*/  F2FP.F16.E4M3.UNPACK_B R9, R33.reuse ;  /* 0x00000021ff09723e */ /* 0x080fe200020006ff */
[----:B------:R-:W-:Y:S01]  /*12200*/  FFMA.FTZ R47, R5, R34, R47 ;  /* 0x00000022052f7223 */ /* 0x000fe2000001002f */
[----:B------:R-:W-:Y:S01]  /*12210*/  HADD2.F32 R5, -RZ, R20.H0_H0 ;  /* 0x20000014ff057230 */ /* 0x000fe20000004100 */
[----:B------:R-:W-:Y:S01]  /*12220*/  F2FP.F16.E4M3.UNPACK_B R33, R33.H1 ;  /* 0x00000021ff21723e */ /* 0x000fe200030006ff */
[----:B------:R-:W-:Y:S01]  /*12230*/  HADD2.F32 R32, -RZ, R29.H0_H0 ;  /* 0x2000001dff207230 */ /* 0x000fe20000004100 */
[----:B------:R-:W-:Y:S01]  /*12240*/  F2FP.F16.E4M3.UNPACK_B R41, R41.H1 ;  /* 0x00000029ff29723e */ /* 0x000fe200030006ff */
[----:B------:R-:W-:Y:S01]  /*12250*/  HADD2.F32 R10, -RZ, R9.H0_H0 ;  /* 0x20000009ff0a7230 */ /* 0x000fe20000004100 */
[----:B------:R-:W-:Y:S01]  /*12260*/  F2FP.F16.E4M3.UNPACK_B R15, R15.H1 ;  /* 0x0000000fff0f723e */ /* 0x000fe200030006ff */
[----:B------:R-:W-:-:S02]  /*12270*/  HADD2.F32 R30, -RZ, R37.H1_H1 ;  /* 0x30000025ff1e7230 */ /* 0x000fc40000004100 */
[C---:B------:R-:W-:Y:S01]  /*12280*/  FMUL.FTZ R49, R5.reuse, R32 ;  /* 0x0000002005317220 */ /* 0x040fe20000410000 */
[----:B------:R-:W-:Y:S02]  /*12290*/  HADD2.F32 R25, -RZ, R25.H1_H1 ;  /* 0x30000019ff197230 */ /* 0x000fe40000004100 */
[----:B------:R-:W-:Y:S01]  /*122a0*/  FMUL.FTZ R5, R5, R10 ;  /* 0x0000000a05057220 */ /* 0x000fe20000410000 */
[----:B------:R-:W-:Y:S01]  /*122b0*/  HADD2.F32 R28, -RZ, R28.H1_H1 ;  /* 0x3000001cff1c7230 */ /* 0x000fe20000004100 */
[----:B------:R-:W-:Y:S01]  /*122c0*/  F2FP.F16.E4M3.UNPACK_B R8, R24 ;  /* 0x00000018ff08723e */ /* 0x000fe200020006ff */
[----:B------:R-:W-:Y:S02]  /*122d0*/  HADD2.F32 R4, -RZ, R7.H0_H0 ;  /* 0x20000007ff047230 */ /* 0x000fe40000004100 */
[C---:B------:R-:W-:Y:S01]  /*122e0*/  FMUL.FTZ R34, R25.reuse, R30 ;  /* 0x0000001e19227220 */ /* 0x040fe20000410000 */
[----:B------:R-:W-:Y:S02]  /*122f0*/  HADD2.F32 R13, -RZ, R13.H1_H1 ;  /* 0x3000000dff0d7230 */ /* 0x000fe40000004100 */
[----:B------:R-:W-:Y:S01]  /*12300*/  FMUL.FTZ R25, R25, R28 ;  /* 0x0000001c19197220 */ /* 0x000fe20000410000 */
[----:B------:R-:W-:-:S02]  /*12310*/  HADD2.F32 R29, -RZ, R29.H1_H1 ;  /* 0x3000001dff1d7230 */ /* 0x000fc40000004100 */
[C---:B------:R-:W-:Y:S01]  /*12320*/  FFMA.FTZ R49, R4.reuse, R10, -R49 ;  /* 0x0000000a04317223 */ /* 0x040fe20000010831 */
[----:B------:R-:W-:Y:S01]  /*12330*/  FFMA.FTZ R32, R4, R32, R5 ;  /* 0x0000002004207223 */ /* 0x000fe20000010005 */
[C---:B------:R-:W-:Y:S01]  /*12340*/  FFMA.FTZ R37, R13.reuse, R28, -R34 ;  /* 0x0000001c0d257223 */ /* 0x040fe20000010822 */
[----:B------:R-:W-:Y:S02]  /*12350*/  HADD2.F32 R20, -RZ, R20.H1_H1 ;  /* 0x30000014ff147230 */ /* 0x000fe40000004100 */
[----:B------:R-:W-:Y:S01]  /*12360*/  FFMA.FTZ R34, R13, R30, R25 ;  /* 0x0000001e0d227223 */ /* 0x000fe20000010019 */
[----:B------:R-:W-:Y:S01]  /*12370*/  HADD2.F32 R5, -RZ, R27.H0_H0 ;  /* 0x2000001bff057230 */ /* 0x000fe20000004100 */
[----:B------:R-:W-:Y:S01]  /*12380*/  F2FP.F16.E4M3.UNPACK_B R24, R24.H1 ;  /* 0x00000018ff18723e */ /* 0x000fe200030006ff */
[----:B------:R-:W-:Y:S02]  /*12390*/  HADD2.F32 R10, -RZ, R33.H0_H0 ;  /* 0x20000021ff0a7230 */ /* 0x000fe40000004100 */
[----:B------:R-:W-:Y:S01]  /*123a0*/  FMUL.FTZ R28, R20, R29 ;  /* 0x0000001d141c7220 */ /* 0x000fe20000410000 */
[----:B------:R-:W-:Y:S01]  /*123b0*/  HADD2.F32 R9, -RZ, R9.H1_H1 ;  /* 0x30000009ff097230 */ /* 0x000fe20000004100 */
[----:B------:R-:W-:Y:S01]  /*123c0*/  F2FP.F16.E4M3.UNPACK_B R3, R12 ;  /* 0x0000000cff03723e */ /* 0x000fe200020006ff */
[----:B------:R-:W-:-:S02]  /*123d0*/  HADD2.F32 R13, -RZ, R41.H0_H0 ;  /* 0x20000029ff0d7230 */ /* 0x000fc40000004100 */
[CC--:B------:R-:W-:Y:S01]  /*123e0*/  FMUL.FTZ R30, R5.reuse, R10.reuse ;  /* 0x0000000a051e7220 */ /* 0x0c0fe20000410000 */
[----:B------:R-:W-:Y:S02]  /*123f0*/  HADD2.F32 R4, -RZ, R15.H0_H0 ;  /* 0x2000000fff047230 */ /* 0x000fe40000004100 */
[----:B------:R-:W-:Y:S01]  /*12400*/  FMUL.FTZ R20, R20, R9 ;  /* 0x0000000914147220 */ /* 0x000fe20000410000 */
[----:B------:R-:W-:Y:S02]  /*12410*/  HADD2.F32 R7, -RZ, R7.H1_H1 ;  /* 0x30000007ff077230 */ /* 0x000fe40000004100 */
[-C--:B------:R-:W-:Y:S01]  /*12420*/  FMUL.FTZ R25, R5, R13.reuse ;  /* 0x0000000d05197220 */ /* 0x080fe20000410000 */
[----:B------:R-:W-:Y:S02]  /*12430*/  HADD2.F32 R27, -RZ, R27.H1_H1 ;  /* 0x3000001bff1b7230 */ /* 0x000fe40000004100 */
[C---:B------:R-:W-:Y:S01]  /*12440*/  FFMA.FTZ R48, R4.reuse, R13, R30 ;  /* 0x0000000d04307223 */ /* 0x040fe2000001001e */
[----:B------:R-:W-:Y:S01]  /*12450*/  F2FP.F16.E4M3.UNPACK_B R13, R35.H1 ;  /* 0x00000023ff0d723e */ /* 0x000fe200030006ff */
[C---:B------:R-:W-:Y:S01]  /*12460*/  FFMA.FTZ R44, R7.reuse, R9, -R28 ;  /* 0x00000009072c7223 */ /* 0x040fe2000001081c */
[----:B------:R-:W-:Y:S01]  /*12470*/  FFMA.FTZ R29, R7, R29, R20 ;  /* 0x0000001d071d7223 */ /* 0x000fe20000010014 */
[----:B------:R-:W-:Y:S01]  /*12480*/  FFMA.FTZ R46, R4, R10, -R25 ;  /* 0x0000000a042e7223 */ /* 0x000fe20000010819 */
        /* <DEDUP_REMOVED lines=8> */
[----:B------:R-:W-:Y:S01]  /*12510*/  HADD2.F32 R15, -RZ, R15.H1_H1 ;  /* 0x3000000fff0f7230 */ /* 0x000fe20000004100 */
[----:B------:R-:W-:Y:S01]  /*12520*/  F2FP.F16.E4M3.UNPACK_B R35, R35 ;  /* 0x00000023ff23723e */ /* 0x000fe200020006ff */
[----:B------:R-:W-:Y:S02]  /*12530*/  HADD2.F32 R9, -RZ, R7.H0_H0 ;  /* 0x20000007ff097230 */ /* 0x000fe40000004100 */
[----:B------:R-:W-:Y:S01]  /*12540*/  FMUL.FTZ R25, R5, R20 ;  /* 0x0000001405197220 */ /* 0x000fe20000410000 */
[----:B------:R-:W-:Y:S02]  /*12550*/  HADD2.F32 R13, -RZ, R13.H1_H1 ;  /* 0x3000000dff0d7230 */ /* 0x000fe40000004100 */
[----:B------:R-:W-:Y:S01]  /*12560*/  FFMA.FTZ R41, R15, R28, R27 ;  /* 0x0000001c0f297223 */ /* 0x000fe2000001001b */
[----:B------:R-:W-:-:S02]  /*12570*/  HADD2.F32 R24, -RZ, R24.H1_H1 ;  /* 0x30000018ff187230 */ /* 0x000fc40000004100 */
[----:B------:R-:W-:Y:S01]  /*12580*/  FMUL.FTZ R5, R5, R9 ;  /* 0x0000000905057220 */ /* 0x000fe20000410000 */
[--C-:B------:R-:W-:Y:S01]  /*12590*/  HADD2.F32 R4, -RZ, R12.reuse.H0_H0 ;  /* 0x2000000cff047230 */ /* 0x100fe20000004100 */
[----:B------:R-:W-:Y:S01]  /*125a0*/  F2FP.F16.E4M3.UNPACK_B R21, R21 ;  /* 0x00000015ff15723e */ /* 0x000fe200020006ff */
[----:B------:R-:W-:Y:S02]  /*125b0*/  HADD2.F32 R7, -RZ, R7.H1_H1 ;  /* 0x30000007ff077230 */ /* 0x000fe40000004100 */
[----:B------:R-:W-:Y:S01]  /*125c0*/  FMUL.FTZ R27, R24, R13 ;  /* 0x0000000d181b7220 */ /* 0x000fe20000410000 */
[----:B------:R-:W-:Y:S02]  /*125d0*/  HADD2.F32 R12, -RZ, R12.H1_H1 ;  /* 0x3000000cff0c7230 */ /* 0x000fe40000004100 */
[----:B------:R-:W-:Y:S01]  /*125e0*/  FFMA.FTZ R33, R15, R10, -R30 ;  /* 0x0000000a0f217223 */ /* 0x000fe2000001081e */
        /* <DEDUP_REMOVED lines=19> */
[C---:B------:R-:W-:Y:S01]  /*12720*/  FFMA.FTZ R12, R4.reuse, R9, R5 ;  /* 0x00000009040c7223 */ /* 0x040fe20000010005 */
[----:B------:R-:W-:Y:S01]  /*12730*/  F2FP.F16.E4M3.UNPACK_B R14, R14.H1 ;  /* 0x0000000eff0e723e */ /* 0x000fe200030006ff */
[----:B------:R-:W-:Y:S01]  /*12740*/  FFMA.FTZ R13, R4, R7, -R13 ;  /* 0x00000007040d7223 */ /* 0x000fe2000001080d */
[C---:B------:R-:W-:Y:S01]  /*12750*/  FMUL.FTZ R20, R8.reuse, R35 ;  /* 0x0000002308147220 */ /* 0x040fe20000410000 */
        /* <DEDUP_REMOVED lines=24> */
[----:B------:R-:W-:Y:S02]  /*128e0*/  HADD2.F32 R7, -RZ, R39.H0_H0 ;  /* 0x20000027ff077230 */ /* 0x000fe40000004100 */
[----:B------:R-:W-:Y:S02]  /*128f0*/  HADD2.F32 R31, -RZ, R31.H1_H1 ;  /* 0x3000001fff1f7230 */ /* 0x000fe40000004100 */
[----:B------:R-:W-:Y:S02]  /*12900*/  HADD2.F32 R39, -RZ, R39.H1_H1 ;  /* 0x30000027ff277230 */ /* 0x000fe40000004100 */
[C---:B------:R-:W-:Y:S01]  /*12910*/  FMUL.FTZ R8, R4.reuse, R7 ;  /* 0x0000000704087220 */ /* 0x040fe20000410000 */
[----:B------:R-:W-:Y:S02]  /*12920*/  HADD2.F32 R11, -RZ, R11.H1_H1 ;  /* 0x3000000bff0b7230 */ /* 0x000fe40000004100 */
[----:B------:R-:W-:Y:S01]  /*12930*/  FMUL.FTZ R4, R4, R5 ;  /* 0x0000000504047220 */ /* 0x000fe20000410000 */
[--C-:B------:R-:W-:Y:S01]  /*12940*/  HADD2.F32 R3, -RZ, R6.reuse.H0_H0 ;  /* 0x20000006ff037230 */ /* 0x100fe20000004100 */
[----:B------:R-:W-:Y:S01]  /*12950*/  F2FP.SATFINITE.E4M3.F32.PACK_AB_MERGE_C R21, R26, R21, RZ ;  /* 0x000000151a15723e */ /* 0x000fe200048070ff */
        /* <DEDUP_REMOVED lines=24> */
.L_x_8374:
[----:B------:R-:W-:Y:S05]  /*12ae0*/  BSYNC B0 ;  /* 0x0000000000007941 */ /* 0x000fea0003800000 */
.L_x_8360:
        /* <DEDUP_REMOVED lines=8> */
.L_x_8357:
[----:B------:R-:W-:-:S06]  /*12b70*/  ULOP3.LUT UR4, UR60, 0x1, URZ, 0xfc, !UPT ;  /* 0x000000013c047892 */ /* 0x000fcc000f8efc3f */
[----:B-123--:R-:W-:-:S05]  /*12b80*/  IMAD.U32 R0, RZ, RZ, UR4 ;  /* 0x00000004ff007e24 */ /* 0x00efca000f8e00ff */
[----:B------:R-:W-:-:S13]  /*12b90*/  ISETP.NE.AND P1, PT, R0, 0x3, PT ;  /* 0x000000030000780c */ /* 0x000fda0003f25270 */
[----:B------:R-:W-:Y:S05]  /*12ba0*/  @!P1 BRA `(.L_x_8384) ;  /* 0x0000000000049947 */ /* 0x000fea0003800000 */
[----:B------:R-:W-:Y:S01]  /*12bb0*/  BPT.TRAP 0x1 ;  /* 0x000000040000795c */ /* 0x000fe20000300000 */
.L_x_8384:
[----:B------:R-:W-:Y:S01]  /*12bc0*/  IMAD R137, R231, 0x8, R16 ;  /* 0x00000008e7897824 */ /* 0x000fe200078e0210 */
[----:B-----5:R-:W-:-:S04]  /*12bd0*/  SHF.L.U32 R4, R232, 0x1f, RZ ;  /* 0x0000001fe8047819 */ /* 0x020fc800000006ff */
[----:B------:R1:W2:Y:S01]  /*12be0*/  SYNCS.PHASECHK.TRANS64.TRYWAIT P0, [R137+URZ+0x2e830], R4 ;  /* 0x02e83004890075a7 */ /* 0x0002a2000800017f */
[----:B------:R-:W-:Y:S05]  /*12bf0*/  @!P1 BRA `(.L_x_8385) ;  /* 0x0000000000049947 */ /* 0x000fea0003800000 */
[----:B------:R-:W-:Y:S01]  /*12c00*/  BPT.TRAP 0x1 ;  /* 0x000000040000795c */ /* 0x000fe20000300000 */
.L_x_8385:
[----:B------:R-:W0:Y:S02]  /*12c10*/  S2R R0, SR_TID.X ;  /* 0x0000000000007919 */ /* 0x000e240000002100 */
[----:B0-----:R-:W-:Y:S01]  /*12c20*/  LOP3.LUT R3, R0, 0x7f, RZ, 0xc0, !PT ;  /* 0x0000007f00037812 */ /* 0x001fe200078ec0ff */
[----:B------:R-:W-:-:S03]  /*12c30*/  VIADD R0, R16, 0x20400 ;  /* 0x0002040010007836 */ /* 0x000fc60000000000 */
[----:B------:R-:W-:Y:S02]  /*12c40*/  ISETP.NE.AND P2, PT, R3, RZ, PT ;  /* 0x000000ff0300720c */ /* 0x000fe40003f45270 */
[----:B------:R-:W-:-:S04]  /*12c50*/  SHF.R.U32.HI R0, RZ, 0x4, R0 ;  /* 0x00000004ff007819 */ /* 0x000fc80000011600 */
[----:B------:R-:W-:Y:S01]  /*12c60*/  LOP3.LUT R0, R0, 0x3fff, RZ, 0xc0, !PT ;  /* 0x00003fff00007812 */ /* 0x000fe200078ec0ff */
[----:B--2---:R-:W-:Y:S06]  /*12c70*/  @P0 BRA `(.L_x_8386) ;  /* 0x0000000000080947 */ /* 0x004fec0003800000 */
[----:B------:R-:W0:Y:S02]  /*12c80*/  SYNCS.PHASECHK.TRANS64.TRYWAIT P0, [R137+URZ+0x2e830], R4 ;  /* 0x02e83004890075a7 */ /* 0x000e24000800017f */
[----:B0-----:R-:W-:Y:S05]  /*12c90*/  @!P0 BRA `(.L_x_8387) ;  /* 0x000001b400008947 */ /* 0x001fea0003800000 */
.L_x_8386:
[----:B------:R-:W-:Y:S01]  /*12ca0*/  LOP3.LUT R0, R0, 0x10000, RZ, 0xfc, !PT ;  /* 0x0001000000007812 */ /* 0x000fe200078efcff */
[----:B------:R-:W-:Y:S05]  /*12cb0*/  WARPSYNC.ALL ;  /* 0x0000000000007948 */ /* 0x000fea0003800000 */
[----:B------:R2:W-:Y:S01]  /*12cc0*/  STL [R1+0x48], R0 ;  /* 0x0000480001007387 */ /* 0x0005e20000100800 */
[----:B------:R-:W-:Y:S01]  /*12cd0*/  IMAD R12, R231, 0x700, R0 ;  /* 0x00000700e70c7824 */ /* 0x000fe200078e0200 */
[----:B01----:R-:W-:Y:S01]  /*12ce0*/  LOP3.LUT R4, R36, 0x10000, RZ, 0xfc, !PT ;  /* 0x0001000024047812 */ /* 0x003fe200078efcff */
[----:B------:R-:W-:Y:S01]  /*12cf0*/  IMAD.MOV.U32 R13, RZ, RZ, 0x40000040 ;  /* 0x40000040ff0d7424 */ /* 0x000fe200078e00ff */
[----:B------:R-:W3:Y:S01]  /*12d00*/  LDL R3, [R1+0x7c] ;  /* 0x00007c0001037983 */ /* 0x000ee20000100800 */
[----:B------:R-:W-:Y:S01]  /*12d10*/  IMAD.MOV.U32 R5, RZ, RZ, 0x40000040 ;  /* 0x40000040ff057424 */ /* 0x000fe200078e00ff */
[----:B------:R-:W-:Y:S01]  /*12d20*/  R2UR UR6, R12 ;  /* 0x000000000c0672ca */ /* 0x000fe200000e0000 */
[----:B------:R-:W-:Y:S01]  /*12d30*/  WARPGROUP.ARRIVE ;  /* 0x00000000000079c5 */ /* 0x000fe20000000000 */
[----:B------:R-:W-:Y:S01]  /*12d40*/  R2UR UR7, R13 ;  /* 0x000000000d0772ca */ /* 0x000fe200000e0000 */
[----:B----4-:R-:W-:Y:S01]  /*12d50*/  IMAD.MOV.U32 R7, RZ, RZ, 0x40000040 ;  /* 0x40000040ff077424 */ /* 0x010fe200078e00ff */
[----:B------:R-:W-:Y:S01]  /*12d60*/  R2UR UR4, R4 ;  /* 0x00000000040472ca */ /* 0x000fe200000e0000 */
[----:B------:R-:W-:Y:S01]  /*12d70*/  IMAD.MOV.U32 R9, RZ, RZ, 0x40000040 ;  /* 0x40000040ff097424 */ /* 0x000fe200078e00ff */
[C---:B------:R-:W-:Y:S01]  /*12d80*/  R2UR UR5, R5.reuse ;  /* 0x00000000050572ca */ /* 0x040fe200000e0000 */
[----:B------:R-:W-:Y:S01]  /*12d90*/  IMAD.MOV.U32 R11, RZ, RZ, 0x40000040 ;  /* 0x40000040ff0b7424 */ /* 0x000fe200078e00ff */
[----:B------:R-:W3:Y:S01]  /*12da0*/  LDL R142, [R1+0x50] ;  /* 0x00005000018e7983 */ /* 0x000ee20000100800 */
[----:B------:R-:W-:Y:S01]  /*12db0*/  IMAD.MOV.U32 R15, RZ, RZ, 0x40000040 ;  /* 0x40000040ff0f7424 */ /* 0x000fe200078e00ff */
[----:B--2---:R-:W0:Y:S02]  /*12dc0*/  LDC R0, c[0x0][0x448] ;  /* 0x00011200ff007b82 */ /* 0x004e240000000800 */
[----:B------:R-:W2:Y:S04]  /*12dd0*/  LDL R138, [R1+0x5c] ;  /* 0x00005c00018a7983 */ /* 0x000ea80000100800 */
[----:B------:R-:W4:Y:S03]  /*12de0*/  LDL R139, [R1+0x4c] ;  /* 0x00004c00018b7983 */ /* 0x000f260000100800 */
[----:B------:R-:W-:Y:S01]  /*12df0*/  QGMMA.64x32x32.F32.E4M3.E4M3 R120, gdesc[UR4], RZ, !UPT, gsb0 ;  /* 0x00600000047879f3 */ /* 0x000fe2000c0008ff */
[----:B------:R-:W-:Y:S01]  /*12e00*/  VIADD R6, R12, 0x100 ;  /* 0x000001000c067836 */ /* 0x000fe20000000000 */
[----:B------:R-:W-:Y:S01]  /*12e10*/  R2UR UR12, R4 ;  /* 0x00000000040c72ca */ /* 0x000fe200000e0000 */
[----:B------:R-:W5:Y:S01]  /*12e20*/  LDL R140, [R1+0x40] ;  /* 0x00004000018c7983 */ /* 0x000f620000100800 */
[----:B------:R-:W-:-:S02]  /*12e30*/  R2UR UR13, R5 ;  /* 0x00000000050d72ca */ /* 0x000fc400000e0000 */
        /* <DEDUP_REMOVED lines=49> */
[----:B------:R-:W-:Y:S02]  /*13150*/  VIADD R10, R4, 0x2 ;  /* 0x00000002040a7836 */ /* 0x000fe40000000000 */
[----:B------:R-:W-:Y:S02]  /*13160*/  IMAD.MOV.U32 R7, RZ, RZ, 0x40000040 ;  /* 0x40000040ff077424 */ /* 0x000fe400078e00ff */
[----:B------:R-:W-:Y:S01]  /*13170*/  IMAD.MOV.U32 R11, RZ, RZ, 0x40000040 ;  /* 0x40000040ff0b7424 */ /* 0x000fe200078e00ff */
[----:B------:R-:W-:Y:S02]  /*13180*/  R2UR UR26, R6 ;  /* 0x00000000061a72ca */ /* 0x000fe400000e0000 */
[----:B------:R-:W-:-:S02]  /*13190*/  R2UR UR27, R7 ;  /* 0x00000000071b72ca */ /* 0x000fc400000e0000 */
        /* <DEDUP_REMOVED lines=157> */
[----:B------:R-:W-:-:S02]  /*13b70*/  R2UR UR5, R7 ;  /* 0x00000000070572ca */ /* 0x000fc400000e0000 */
[----:B0-----:R-:W-:-:S13]  /*13b80*/  ISETP.NE.AND P0, PT, R0, 0x1, PT ;  /* 0x000000010000780c */ /* 0x001fda0003f05270 */
[----:B------:R-:W0:Y:S08]  /*13b90*/  @P0 LDC R0, c[0x0][0x44c] ;  /* 0x00011300ff000b82 */ /* 0x000e300000000800 */
[----:B------:R-:W1:Y:S01]  /*13ba0*/  @P0 LDC R13, c[0x0][0x450] ;  /* 0x00011400ff0d0b82 */ /* 0x000e620000000800 */
[----:B------:R-:W-:Y:S02]  /*13bb0*/  WARPGROUP.DEPBAR.LE gsb0, 0x0 ;  /* 0x00008000000079c5 */ /* 0x000fe40000010000 */
[----:B------:R-:W-:-:S06]  /*13bc0*/  WARPGROUP.ARRIVE ;  /* 0x00000000000079c5 */ /* 0x000fcc0000000000 */
[----:B------:R-:W-:Y:S01]  /*13bd0*/  QGMMA.64x32x32.F32.E4M3.E4M3 R72, gdesc[UR4], R72, gsb0 ;  /* 0x00600000044879f3 */ /* 0x000fe20008000848 */
[----:B---3--:R-:W-:-:S04]  /*13be0*/  IMAD.IADD R3, R3, 0x1, R142 ;  /* 0x0000000103037824 */ /* 0x008fc800078e028e */
[----:B0-----:R-:W-:-:S05]  /*13bf0*/  @P0 IMAD.HI.U32 R0, R3, R0, RZ ;  /* 0x0000000003000227 */ /* 0x001fca00078e00ff */
[----:B-1----:R-:W-:-:S05]  /*13c00*/  @P0 SHF.R.U32.HI R3, RZ, R13, R0 ;  /* 0x0000000dff030219 */ /* 0x002fca0000011600 */
[----:B------:R-:W0:Y:S01]  /*13c10*/  SHFL.IDX PT, R13, R3, 0x1, 0x1c1f ;  /* 0x003c1f00030d7f89 */ /* 0x000e2200000e0000 */
[----:B------:R-:W-:Y:S02]  /*13c20*/  VIADD R14, R12, 0x406 ;  /* 0x000004060c0e7836 */ /* 0x000fe40000000000 */
[----:B------:R-:W-:Y:S02]  /*13c30*/  IMAD.MOV.U32 R15, RZ, RZ, 0x40000040 ;  /* 0x40000040ff0f7424 */ /* 0x000fe400078e00ff */
[----:B------:R-:W-:Y:S01]  /*13c40*/  IMAD R0, R136, -0xe0, RZ ;  /* 0xffffff2088007824 */ /* 0x000fe200078e02ff */
[----:B------:R-:W-:Y:S02]  /*13c50*/  R2UR UR6, R14 ;  /* 0x000000000e0672ca */ /* 0x000fe400000e0000 */
[----:B------:R-:W-:Y:S02]  /*13c60*/  R2UR UR7, R15 ;  /* 0x000000000f0772ca */ /* 0x000fe400000e0000 */
[----:B------:R-:W-:-:S02]  /*13c70*/  R2UR UR4, R6 ;  /* 0x00000000060472ca */ /* 0x000fc400000e0000 */
[----:B------:R-:W-:Y:S01]  /*13c80*/  R2UR UR5, R7 ;  /* 0x00000000070572ca */ /* 0x000fe200000e0000 */
[----:B--2---:R-:W-:Y:S01]  /*13c90*/  IMAD R21, R136, -0xe0, R138 ;  /* 0xffffff2088157824 */ /* 0x004fe200078e028a */
[----:B----4-:R-:W-:-:S04]  /*13ca0*/  IADD3 R0, -R139, 0xe1, R0 ;  /* 0x000000e18b007810 */ /* 0x010fc80007ffe100 */
[----:B------:R-:W-:Y:S02]  /*13cb0*/  IADD3 R21, -R139, 0xe0, R21 ;  /* 0x000000e08b157810 */ /* 0x000fe40007ffe115 */
[----:B-----5:R-:W-:-:S04]  /*13cc0*/  IADD3 R20, -R140, R0, R138 ;  /* 0x000000008c147210 */ /* 0x020fc80007ffe18a */
[----:B0-----:R-:W-:-:S04]  /*13cd0*/  VIADDMNMX R0, R13, R20, R21, PT ;  /* 0x000000140d007246 */ /* 0x001fc80003800115 */
[C---:B------:R-:W-:Y:S02]  /*13ce0*/  ISETP.GT.AND P4, PT, R0.reuse, RZ, PT ;  /* 0x000000ff0000720c */ /* 0x040fe40003f84270 */
[C---:B------:R-:W-:Y:S02]  /*13cf0*/  ISETP.GT.AND P5, PT, R0.reuse, 0x1, PT ;  /* 0x000000010000780c */ /* 0x040fe40003fa4270 */
[----:B------:R-:W-:Y:S01]  /*13d00*/  ISETP.GT.AND P3, PT, R0, 0x8, PT ;  /* 0x000000080000780c */ /* 0x000fe20003f64270 */
[----:B------:R-:W-:Y:S02]  /*13d10*/  WARPGROUP.DEPBAR.LE gsb0, 0x0 ;  /* 0x00008000000079c5 */ /* 0x000fe40000010000 */
[----:B------:R-:W-:-:S06]  /*13d20*/  WARPGROUP.ARRIVE ;  /* 0x00000000000079c5 */ /* 0x000fcc0000000000 */
[----:B------:R-:W-:Y:S01]  /*13d30*/  QGMMA.64x32x32.F32.E4M3.E4M3 R56, gdesc[UR4], R56, gsb0 ;  /* 0x00600000043879f3 */ /* 0x000fe20008000838 */
[----:B------:R-:W-:Y:S02]  /*13d40*/  FSEL R139, R122, -INF , P4 ;  /* 0xff8000007a8b7808 */ /* 0x000fe40002000000 */
[----:B------:R-:W-:Y:S02]  /*13d50*/  FSEL R123, R123, -INF , P5 ;  /* 0xff8000007b7b7808 */ /* 0x000fe40002800000 */
        /* <DEDUP_REMOVED lines=30> */
[----:B------:R-:W-:Y:S01]  /*13f40*/  VIADD R14, R12, 0x506 ;  /* 0x000005060c0e7836 */ /* 0x000fe20000000000 */
[----:B------:R-:W-:Y:S01]  /*13f50*/  ISETP.GT.AND P4, PT, R0, 0x31, PT ;  /* 0x000000310000780c */ /* 0x000fe20003f84270 */
[----:B------:R-:W-:Y:S01]  /*13f60*/  IMAD.MOV.U32 R15, RZ, RZ, 0x40000040 ;  /* 0x40000040ff0f7424 */ /* 0x000fe200078e00ff */
[----:B------:R-:W-:Y:S02]  /*13f70*/  FSEL R151, R114, -INF , P3 ;  /* 0xff80000072977808 */ /* 0x000fe40001800000 */
[----:B------:R-:W-:Y:S02]  /*13f80*/  FMNMX.FTZ R122, R111, R122, !PT ;  /* 0x0000007a6f7a7209 */ /* 0x000fe40007810000 */
[----:B------:R-:W-:-:S02]  /*13f90*/  ISETP.GT.AND P3, PT, R0, 0x38, PT ;  /* 0x000000380000780c */ /* 0x000fc40003f64270 */
[----:B------:R-:W-:Y:S02]  /*13fa0*/  FSEL R115, R115, -INF , P4 ;  /* 0xff80000073737808 */ /* 0x000fe40002000000 */
[----:B------:R-:W-:Y:S02]  /*13fb0*/  FMNMX.FTZ R122, R151, R122, !PT ;  /* 0x0000007a977a7209 */ /* 0x000fe40007810000 */
[----:B------:R-:W-:Y:S02]  /*13fc0*/  R2UR UR6, R14 ;  /* 0x000000000e0672ca */ /* 0x000fe400000e0000 */
[----:B------:R-:W-:Y:S02]  /*13fd0*/  R2UR UR7, R15 ;  /* 0x000000000f0772ca */ /* 0x000fe400000e0000 */
[----:B------:R-:W-:Y:S02]  /*13fe0*/  R2UR UR4, R6 ;  /* 0x00000000060472ca */ /* 0x000fe400000e0000 */
[----:B------:R-:W-:-:S02]  /*13ff0*/  R2UR UR5, R7 ;  /* 0x00000000070572ca */ /* 0x000fc400000e0000 */
[----:B------:R-:W-:Y:S02]  /*14000*/  ISETP.GT.AND P4, PT, R0, 0x39, PT ;  /* 0x000000390000780c */ /* 0x000fe40003f84270 */
[----:B------:R-:W-:Y:S02]  /*14010*/  FSEL R153, R118, -INF , P3 ;  /* 0xff80000076997808 */ /* 0x000fe40001800000 */
[----:B------:R-:W-:Y:S01]  /*14020*/  FMNMX.FTZ R122, R115, R122, !PT ;  /* 0x0000007a737a7209 */ /* 0x000fe20007810000 */
[----:B------:R-:W-:Y:S02]  /*14030*/  WARPGROUP.DEPBAR.LE gsb0, 0x0 ;  /* 0x00008000000079c5 */ /* 0x000fe40000010000 */
[----:B------:R-:W-:Y:S01]  /*14040*/  WARPGROUP.ARRIVE ;  /* 0x00000000000079c5 */ /* 0x000fe20000000000 */
[----:B------:R-:W-:Y:S02]  /*14050*/  ISETP.GT.AND P3, PT, R0, 0x40, PT ;  /* 0x000000400000780c */ /* 0x000fe40003f64270 */
[----:B------:R-:W-:-:S02]  /*14060*/  FSEL R119, R119, -INF , P4 ;  /* 0xff80000077777808 */ /* 0x000fc40002000000 */
[----:B------:R-:W-:Y:S01]  /*14070*/  FMNMX.FTZ R122, R153, R122, !PT ;  /* 0x0000007a997a7209 */ /* 0x000fe20007810000 */
[----:B------:R-:W-:Y:S01]  /*14080*/  QGMMA.64x32x32.F32.E4M3.E4M3 R40, gdesc[UR4], R40, gsb0 ;  /* 0x00600000042879f3 */ /* 0x000fe20008000828 */
        /* <DEDUP_REMOVED lines=38> */
[----:B------:R-:W-:Y:S01]  /*142f0*/  FMNMX.FTZ R122, R79, R122, !PT ;  /* 0x0000007a4f7a7209 */ /* 0x000fe20007810000 */
[----:B------:R-:W-:Y:S02]  /*14300*/  VIADD R12, R12, 0x606 ;  /* 0x000006060c0c7836 */ /* 0x000fe40000000000 */
[----:B------:R-:W-:Y:S01]  /*14310*/  IMAD.MOV.U32 R13, RZ, RZ, 0x40000040 ;  /* 0x40000040ff0d7424 */ /* 0x000fe200078e00ff */
        /* <DEDUP_REMOVED lines=11> */
[C---:B------:R-:W-:Y:S02]  /*143d0*/  ISETP.GT.AND P3, PT, R0.reuse, 0x80, PT ;  /* 0x000000800000780c */ /* 0x040fe40003f64270 */
[----:B------:R-:W-:Y:S02]  /*143e0*/  FSEL R87, R87, -INF , P4 ;  /* 0xff80000057577808 */ /* 0x000fe40002000000 */
[----:B------:R-:W-:Y:S01]  /*143f0*/  FMNMX.FTZ R122, R13, R122, !PT ;  /* 0x0000007a0d7a7209 */ /* 0x000fe20007810000 */
[----:B------:R-:W-:Y:S01]  /*14400*/  WARPGROUP.ARRIVE ;  /* 0x00000000000079c5 */ /* 0x000fe20000000000 */
[----:B------:R-:W-:-:S02]  /*14410*/  ISETP.GT.AND P4, PT, R0, 0x81, PT ;  /* 0x000000810000780c */ /* 0x000fc40003f84270 */
[----:B------:R-:W-:Y:S02]  /*14420*/  FSEL R167, R58, -INF , P3 ;  /* 0xff8000003aa77808 */ /* 0x000fe40001800000 */
[----:B------:R-:W-:Y:S01]  /*14430*/  FMNMX.FTZ R122, R87, R122, !PT ;  /* 0x0000007a577a7209 */ /* 0x000fe20007810000 */
[----:B------:R-:W-:Y:S01]  /*14440*/  QGMMA.64x32x32.F32.E4M3.E4M3 R24, gdesc[UR4], R24, gsb0 ;  /* 0x00600000041879f3 */ /* 0x000fe20008000818 */
        /* <DEDUP_REMOVED lines=44> */
[----:B------:R-:W-:Y:S01]  /*14710*/  FMNMX.FTZ R122, R181, R122, !PT ;  /* 0x0000007ab57a7209 */ /* 0x000fe20007810000 */
[----:B------:R-:W-:Y:S02]  /*14720*/  WARPGROUP.DEPBAR.LE gsb0, 0x0 ;  /* 0x00008000000079c5 */ /* 0x000fe40000010000 */
        /* <DEDUP_REMOVED lines=40> */
[----:B------:R-:W-:Y:S01]  /*149b0*/  ISETP.GT.AND P4, PT, R20, 0x9, PT ;  /* 0x000000091400780c */ /* 0x000fe20003f84270 */
[----:B------:R0:W-:Y:S01]  /*149c0*/  MUFU.EX2 R21, R54 ;  /* 0x0000003600157308 */ /* 0x0001e20000000800 */
[----:B------:R-:W-:-:S02]  /*149d0*/  FSEL R139, R124, -INF , P3 ;  /* 0xff8000007c8b7808 */ /* 0x000fc40001800000 */
        /* <DEDUP_REMOVED lines=16> */
[----:B------:R-:W-:-:S02]  /*14ae0*/  ISETP.GT.AND P3, PT, R20, 0x20, PT ;  /* 0x000000201400780c */ /* 0x000fc40003f64270 */
        /* <DEDUP_REMOVED lines=29> */
[--C-:B------:R-:W-:Y:S01]  /*14cc0*/  FFMA.FTZ R50, R2, R153, -R39.reuse ;  /* 0x0000009902327223 */ /* 0x100fe20000010827 */
[----:B------:R-:W-:Y:S02]  /*14cd0*/  ISETP.GT.AND P4, PT, R20, 0x41, PT ;  /* 0x000000411400780c */ /* 0x000fe40003f84270 */
[----:B------:R-:W-:Y:S02]  /*14ce0*/  FSEL R153, R88, -INF , P3 ;  /* 0xff80000058997808 */ /* 0x000fe40001800000 */
[----:B------:R-:W-:Y:S01]  /*14cf0*/  FMNMX.FTZ R66, R117, R66, !PT ;  /* 0x0000004275427209 */ /* 0x000fe20007810000 */
[----:B------:R-:W-:Y:S01]  /*14d00*/  FFMA.FTZ R155, R2, R155, -R39 ;  /* 0x0000009b029b7223 */ /* 0x000fe20000010827 */
[----:B------:R-:W-:Y:S02]  /*14d10*/  ISETP.GT.AND P3, PT, R20, 0x48, PT ;  /* 0x000000481400780c */ /* 0x000fe40003f64270 */
[----:B------:R-:W-:-:S02]  /*14d20*/  FSEL R89, R89, -INF , P4 ;  /* 0xff80000059597808 */ /* 0x000fc40002000000 */
[----:B------:R-:W-:Y:S01]  /*14d30*/  FMNMX.FTZ R66, R153, R66, !PT ;  /* 0x0000004299427209 */ /* 0x000fe20007810000 */
[----:B------:R0:W-:Y:S01]  /*14d40*/  MUFU.EX2 R54, R155 ;  /* 0x0000009b00367308 */ /* 0x0001e20000000800 */
[----:B------:R-:W-:Y:S02]  /*14d50*/  ISETP.GT.AND P4, PT, R20, 0x49, PT ;  /* 0x000000491400780c */ /* 0x000fe40003f84270 */
[----:B------:R-:W-:Y:S02]  /*14d60*/  FMNMX.FTZ R70, R89, R66, !PT ;  /* 0x0000004259467209 */ /* 0x000fe40007810000 */
[----:B------:R-:W-:Y:S02]  /*14d70*/  FSEL R93, R93, -INF , P4 ;  /* 0xff8000005d5d7808 */ /* 0x000fe40002000000 */
[----:B0-----:R-:W-:Y:S02]  /*14d80*/  FSEL R155, R92, -INF , P3 ;  /* 0xff8000005c9b7808 */ /* 0x001fe40001800000 */
[----:B------:R-:W-:-:S02]  /*14d90*/  ISETP.GT.AND P3, PT, R20, 0x50, PT ;  /* 0x000000501400780c */ /* 0x000fc40003f64270 */
[----:B------:R-:W-:Y:S01]  /*14da0*/  FMNMX.FTZ R70, R155, R70, !PT ;  /* 0x000000469b467209 */ /* 0x000fe20007810000 */
[----:B------:R-:W-:-:S01]  /*14db0*/  FFMA.FTZ R3, R2, R103, -R39 ;  /* 0x0000006702037223 */ /* 0x000fc20000010827 */
[----:B------:R-:W-:Y:S02]  /*14dc0*/  ISETP.GT.AND P4, PT, R20, 0x51, PT ;  /* 0x000000511400780c */ /* 0x000fe40003f84270 */
[----:B------:R-:W-:Y:S02]  /*14dd0*/  FSEL R103, R96, -INF , P3 ;  /* 0xff80000060677808 */ /* 0x000fe40001800000 */
[----:B------:R-:W-:Y:S01]  /*14de0*/  FMNMX.FTZ R74, R93, R70, !PT ;  /* 0x000000465d4a7209 */ /* 0x000fe20007810000 */
[----:B------:R-:W-:-:S01]  /*14df0*/  FFMA.FTZ R157, R2, R157, -R39 ;  /* 0x0000009d029d7223 */ /* 0x000fc20000010827 */
[----:B------:R-:W-:Y:S02]  /*14e00*/  ISETP.GT.AND P3, PT, R20, 0x58, PT ;  /* 0x000000581400780c */ /* 0x000fe40003f64270 */
[----:B------:R-:W-:-:S02]  /*14e10*/  FSEL R97, R97, -INF , P4 ;  /* 0xff80000061617808 */ /* 0x000fc40002000000 */
[----:B------:R-:W-:Y:S01]  /*14e20*/  FMNMX.FTZ R74, R103, R74, !PT ;  /* 0x0000004a674a7209 */ /* 0x000fe20007810000 */
[----:B------:R0:W-:Y:S01]  /*14e30*/  MUFU.EX2 R58, R157 ;  /* 0x0000009d003a7308 */ /* 0x0001e20000000800 */
[----:B------:R-:W-:Y:S02]  /*14e40*/  ISETP.GT.AND P4, PT, R20, 0x59, PT ;  /* 0x000000591400780c */ /* 0x000fe40003f84270 */
[----:B------:R-:W-:Y:S01]  /*14e50*/  FMNMX.FTZ R74, R97, R74, !PT ;  /* 0x0000004a614a7209 */ /* 0x000fe20007810000 */
[----:B------:R-:W-:-:S01]  /*14e60*/  FFMA.FTZ R159, R2, R159, -R39 ;  /* 0x0000009f029f7223 */ /* 0x000fc20000010827 */
[----:B------:R-:W-:Y:S02]  /*14e70*/  FSEL R101, R101, -INF , P4 ;  /* 0xff80000065657808 */ /* 0x000fe40002000000 */
[----:B0-----:R-:W-:Y:S02]  /*14e80*/  FSEL R157, R100, -INF , P3 ;  /* 0xff800000649d7808 */ /* 0x001fe40001800000 */
[----:B------:R-:W-:-:S02]  /*14e90*/  ISETP.GT.AND P3, PT, R20, 0x60, PT ;  /* 0x000000601400780c */ /* 0x000fc40003f64270 */
        /* <DEDUP_REMOVED lines=24> */
[----:B------:R-:W-:Y:S02]  /*15020*/  ISETP.GT.AND P4, PT, R20, 0x79, PT ;  /* 0x000000791400780c */ /* 0x000fe40003f84270 */
[----:B------:R-:W-:Y:S01]  /*15030*/  FMNMX.FTZ R76, R81, R76, !PT ;  /* 0x0000004c514c7209 */ /* 0x000fe20007810000 */
[----:B0-----:R-:W-:-:S01]  /*15040*/  FFMA.FTZ R3, R2, R165, -R39 ;  /* 0x000000a502037223 */ /* 0x001fc20000010827 */
[----:B------:R-:W-:Y:S02]  /*15050*/  FSEL R165, R84, -INF , P3 ;  /* 0xff80000054a57808 */ /* 0x000fe40001800000 */
[----:B------:R-:W-:Y:S02]  /*15060*/  FSEL R85, R85, -INF , P4 ;  /* 0xff80000055557808 */ /* 0x000fe40002000000 */
[----:B------:R-:W-:-:S02]  /*15070*/  ISETP.GT.AND P3, PT, R20, 0x80, PT ;  /* 0x000000801400780c */ /* 0x000fc40003f64270 */
        /* <DEDUP_REMOVED lines=32> */
[----:B------:R-:W-:Y:S01]  /*15280*/  FMNMX.FTZ R76, R195, R76, !PT ;  /* 0x0000004cc34c7209 */ /* 0x000fe20007810000 */
[--C-:B------:R-:W-:Y:S01]  /*15290*/  FFMA.FTZ R40, R2, R169, -R39.reuse ;  /* 0x000000a902287223 */ /* 0x100fe20000010827 */
[----:B------:R-:W-:Y:S02]  /*152a0*/  ISETP.GT.AND P4, PT, R20, 0xa9, PT ;  /* 0x000000a91400780c */ /* 0x000fe40003f84270 */
[----:B------:R-:W-:Y:S02]  /*152b0*/  FSEL R169, R44, -INF , P3 ;  /* 0xff8000002ca97808 */ /* 0x000fe40001800000 */
[----:B------:R-:W-:Y:S01]  /*152c0*/  FMNMX.FTZ R76, R41, R76, !PT ;  /* 0x0000004c294c7209 */ /* 0x000fe20007810000 */
[----:B------:R0:W-:Y:S01]  /*152d0*/  MUFU.EX2 R74, R3 ;  /* 0x00000003004a7308 */ /* 0x0001e20000000800 */
[----:B------:R-:W-:Y:S02]  /*152e0*/  ISETP.GT.AND P3, PT, R20, 0xb0, PT ;  /* 0x000000b01400780c */ /* 0x000fe40003f64270 */
[----:B------:R-:W-:Y:S01]  /*152f0*/  FMNMX.FTZ R76, R169, R76, !PT ;  /* 0x0000004ca94c7209 */ /* 0x000fe20007810000 */
[----:B0-----:R-:W-:-:S01]  /*15300*/  FFMA.FTZ R3, R2, R63, -R39 ;  /* 0x0000003f02037223 */ /* 0x001fc20000010827 */
[----:B------:R-:W-:-:S02]  /*15310*/  FSEL R63, R45, -INF , P4 ;  /* 0xff8000002d3f7808 */ /* 0x000fc40002000000 */
[----:B------:R-:W-:Y:S02]  /*15320*/  ISETP.GT.AND P4, PT, R20, 0xb1, PT ;  /* 0x000000b11400780c */ /* 0x000fe40003f84270 */
[----:B------:R-:W-:Y:S02]  /*15330*/  FSEL R197, R48, -INF , P3 ;  /* 0xff80000030c57808 */ /* 0x000fe40001800000 */
[----:B------:R-:W-:Y:S01]  /*15340*/  FMNMX.FTZ R76, R63, R76, !PT ;  /* 0x0000004c3f4c7209 */ /* 0x000fe20007810000 */
[----:B------:R-:W-:Y:S01]  /*15350*/  FFMA.FTZ R44, R2, R171, -R39 ;  /* 0x000000ab022c7223 */ /* 0x000fe20000010827 */
        /* <DEDUP_REMOVED lines=8> */
[----:B------:R-:W-:Y:S01]  /*153e0*/  FMNMX.FTZ R76, R199, R76, !PT ;  /* 0x0000004cc74c7209 */ /* 0x000fe20007810000 */
[----:B------:R-:W-:Y:S01]  /*153f0*/  FFMA.FTZ R49, R2, R67, -R39 ;  /* 0x0000004302317223 */ /* 0x000fe20000010827 */
[----:B------:R-:W-:-:S02]  /*15400*/  ISETP.GT.AND P4, PT, R20, 0xc1, PT ;  /* 0x000000c11400780c */ /* 0x000fc40003f84270 */
[----:B------:R-:W-:Y:S02]  /*15410*/  FSEL R67, R24, -INF , P3 ;  /* 0xff80000018437808 */ /* 0x000fe40001800000 */
[----:B------:R-:W-:Y:S01]  /*15420*/  FMNMX.FTZ R76, R53, R76, !PT ;  /* 0x0000004c354c7209 */ /* 0x000fe20007810000 */
[----:B------:R-:W-:Y:S01]  /*15430*/  FFMA.FTZ R24, R2, R173, -R39 ;  /* 0x000000ad02187223 */ /* 0x000fe20000010827 */
[C---:B------:R-:W-:Y:S02]  /*15440*/  ISETP.GT.AND P3, PT, R20.reuse, 0xc8, PT ;  /* 0x000000c81400780c */ /* 0x040fe40003f64270 */
[----:B------:R-:W-:Y:S02]  /*15450*/  FSEL R173, R25, -INF , P4 ;  /* 0xff80000019ad7808 */ /* 0x000fe40002000000 */
[----:B------:R-:W-:Y:S02]  /*15460*/  FMNMX.FTZ R76, R67, R76, !PT ;  /* 0x0000004c434c7209 */ /* 0x000fe40007810000 */
[----:B------:R-:W-:-:S02]  /*15470*/  ISETP.GT.AND P4, PT, R20, 0xc9, PT ;  /* 0x000000c91400780c */ /* 0x000fc40003f84270 */
[----:B------:R-:W-:Y:S02]  /*15480*/  FSEL R201, R28, -INF , P3 ;  /* 0xff8000001cc97808 */ /* 0x000fe40001800000 */
[----:B------:R-:W-:Y:S01]  /*15490*/  FMNMX.FTZ R76, R173, R76, !PT ;  /* 0x0000004cad4c7209 */ /* 0x000fe20007810000 */
[----:B------:R-:W-:-:S01]  /*154a0*/  FFMA.FTZ R25, R2, R71, -R39 ;  /* 0x0000004702197223 */ /* 0x000fc20000010827 */
[C---:B------:R-:W-:Y:S02]  /*154b0*/  ISETP.GT.AND P3, PT, R20.reuse, 0xd0, PT ;  /* 0x000000d01400780c */ /* 0x040fe40003f64270 */
[----:B------:R-:W-:Y:S02]  /*154c0*/  FSEL R71, R29, -INF , P4 ;  /* 0xff8000001d477808 */ /* 0x000fe40002000000 */
[----:B------:R-:W-:Y:S02]  /*154d0*/  FMNMX.FTZ R76, R201, R76, !PT ;  /* 0x0000004cc94c7209 */ /* 0x000fe40007810000 */
        /* <DEDUP_REMOVED lines=12> */
[----:B------:R-:W-:Y:S01]  /*155a0*/  FMNMX.FTZ R76, R207, R76, !PT ;  /* 0x0000004ccf4c7209 */ /* 0x000fe20007810000 */
[----:B------:R0:W-:Y:S04]  /*155b0*/  MUFU.EX2 R45, R3 ;  /* 0x00000003002d7308 */ /* 0x0001e80000000800 */
[----:B0-----:R-:W0:Y:S01]  /*155c0*/  SHFL.BFLY PT, R3, R76, 0x2, 0x1f ;  /* 0x0c401f004c037f89 */ /* 0x001e2200000e0000 */
        /* <DEDUP_REMOVED lines=13> */
[----:B0-----:R-:W-:-:S04]  /*156a0*/  FMNMX.FTZ R3, R51, R64, !PT ;  /* 0x0000004033037209 */ /* 0x001fc80007810000 */
[----:B------:R-:W-:Y:S01]  /*156b0*/  FSETP.NEU.FTZ.AND P3, PT, R3, -INF , PT ;  /* 0xff8000000300780b */ /* 0x000fe20003f7d000 */
[----:B------:R-:W-:-:S01]  /*156c0*/  FFMA.FTZ R82, R2, R3, -8 ;  /* 0xc100000002527423 */ /* 0x000fc20000010003 */
[----:B------:R-:W-:-:S04]  /*156d0*/  FFMA.FTZ R107, R2, R107, -R39 ;  /* 0x0000006b026b7223 */ /* 0x000fc80000010827 */
[----:B------:R-:W-:Y:S01]  /*156e0*/  FSEL R82, R82, RZ, P3 ;  /* 0x000000ff52527208 */ /* 0x000fe20001800000 */
        /* <DEDUP_REMOVED lines=24> */
[----:B------:R-:W0:Y:S08]  /*15870*/  MUFU.EX2 R123, R123 ;  /* 0x0000007b007b7308 */ /* 0x000e300000000800 */
[----:B------:R-:W-:Y:S08]  /*15880*/  MUFU.EX2 R26, R26 ;  /* 0x0000001a001a7308 */ /* 0x000ff00000000800 */
[----:B------:R-:W-:Y:S08]  /*15890*/  MUFU.EX2 R39, R39 ;  /* 0x0000002700277308 */ /* 0x000ff00000000800 */
[----:B------:R-:W1:Y:S08]  /*158a0*/  MUFU.EX2 R68, R68 ;  /* 0x0000004400447308 */ /* 0x000e700000000800 */
[----:B------:R-:W2:Y:S01]  /*158b0*/  MUFU.EX2 R127, R127 ;  /* 0x0000007f007f7308 */ /* 0x000ea20000000800 */
[----:B------:R-:W-:-:S07]  /*158c0*/  FFMA.FTZ R88, R2, R103, -R82 ;  /* 0x0000006702587223 */ /* 0x000fce0000010852 */
[----:B------:R-:W3:Y:S08]  /*158d0*/  MUFU.EX2 R84, R84 ;  /* 0x0000005400547308 */ /* 0x000ef00000000800 */
[----:B------:R-:W4:Y:S01]  /*158e0*/  MUFU.EX2 R115, R115 ;  /* 0x0000007300737308 */ /* 0x000f220000000800 */
[----:B0-----:R-:W-:-:S01]  /*158f0*/  FADD.FTZ R103, R14, R123 ;  /* 0x0000007b0e677221 */ /* 0x001fc20000010000 */
[----:B------:R-:W-:Y:S01]  /*15900*/  FFMA.FTZ R106, R2, R57, -R82 ;  /* 0x00000039026a7223 */ /* 0x000fe20000010852 */
[----:B-1----:R-:W-:-:S02]  /*15910*/  FADD.FTZ R57, R39, R68 ;  /* 0x0000004427397221 */ /* 0x002fc40000010000 */
[----:B------:R-:W-:Y:S01]  /*15920*/  FADD.FTZ R110, R26, R103 ;  /* 0x000000671a6e7221 */ /* 0x000fe20000010000 */
[----:B------:R-:W-:-:S03]  /*15930*/  FFMA.FTZ R108, R2, R85, -R82 ;  /* 0x00000055026c7223 */ /* 0x000fc60000010852 */
[----:B--2---:R-:W-:Y:S01]  /*15940*/  FADD.FTZ R85, R127, R110 ;  /* 0x0000006e7f557221 */ /* 0x004fe20000010000 */
[----:B---3--:R-:W-:-:S01]  /*15950*/  FADD.FTZ R110, R84, R57 ;  /* 0x00000039546e7221 */ /* 0x008fc20000010000 */
[----:B----4-:R-:W-:Y:S02]  /*15960*/  F2FP.SATFINITE.E4M3.F32.PACK_AB_MERGE_C R224, R115, R84, RZ ;  /* 0x0000005473e0723e */ /* 0x010fe400048070ff */
[----:B------:R-:W2:Y:S01]  /*15970*/  LDL R84, [R1+0x54] ;  /* 0x0000540001547983 */ /* 0x000ea20000100800 */
[----:B------:R-:W-:-:S01]  /*15980*/  FFMA.FTZ R51, R2, R141, -R82 ;  /* 0x0000008d02337223 */ /* 0x000fc20000010852 */
[----:B------:R-:W0:Y:S01]  /*15990*/  MUFU.EX2 R30, R30 ;  /* 0x0000001e001e7308 */ /* 0x000e220000000800 */
[----:B------:R-:W-:-:S01]  /*159a0*/  FFMA.FTZ R76, R2, R129, -R82 ;  /* 0x00000081024c7223 */ /* 0x000fc20000010852 */
[----:B------:R-:W-:-:S06]  /*159b0*/  FFMA.FTZ R92, R2, R143, -R82 ;  /* 0x0000008f025c7223 */ /* 0x000fcc0000010852 */
[----:B------:R-:W1:Y:S01]  /*159c0*/  MUFU.EX2 R131, R131 ;  /* 0x0000008300837308 */ /* 0x000e620000000800 */
[----:B------:R-:W-:-:S07]  /*159d0*/  FFMA.FTZ R121, R2, R133, -R82 ;  /* 0x0000008502797223 */ /* 0x000fce0000010852 */
[----:B------:R-:W3:Y:S08]  /*159e0*/  MUFU.EX2 R51, R51 ;  /* 0x0000003300337308 */ /* 0x000ef00000000800 */
[----:B------:R-:W4:Y:S08]  /*159f0*/  MUFU.EX2 R34, R34 ;  /* 0x0000002200227308 */ /* 0x000f300000000800 */
[----:B------:R-:W5:Y:S01]  /*15a00*/  MUFU.EX2 R76, R76 ;  /* 0x0000004c004c7308 */ /* 0x000f620000000800 */
[----:B0-----:R-:W-:-:S01]  /*15a10*/  FADD.FTZ R116, R30, R85 ;  /* 0x000000551e747221 */ /* 0x001fc20000010000 */
[----:B------:R-:W-:-:S06]  /*15a20*/  FADD.FTZ R114, R115, R110 ;  /* 0x0000006e73727221 */ /* 0x000fcc0000010000 */
[----:B------:R-:W0:Y:S01]  /*15a30*/  MUFU.EX2 R135, R135 ;  /* 0x0000008700877308 */ /* 0x000e220000000800 */
[----:B------:R-:W-:-:S07]  /*15a40*/  FFMA.FTZ R78, R2, R105, -R82 ;  /* 0x00000069024e7223 */ /* 0x000fce0000010852 */
[----:B------:R-:W0:Y:S01]  /*15a50*/  MUFU.EX2 R92, R92 ;  /* 0x0000005c005c7308 */ /* 0x000e220000000800 */
[----:B------:R-:W-:-:S07]  /*15a60*/  FFMA.FTZ R112, R2, R61, -R82 ;  /* 0x0000003d02707223 */ /* 0x000fce0000010852 */
[----:B------:R4:W-:Y:S01]  /*15a70*/  MUFU.EX2 R64, R55 ;  /* 0x0000003700407308 */ /* 0x0009e20000000800 */
[----:B-1----:R-:W-:-:S01]  /*15a80*/  FADD.FTZ R85, R131, R116 ;  /* 0x0000007483557221 */ /* 0x002fc20000010000 */
[----:B---3--:R-:W-:-:S06]  /*15a90*/  FADD.FTZ R61, R51, R114 ;  /* 0x00000072333d7221 */ /* 0x008fcc0000010000 */
[----:B------:R-:W1:Y:S01]  /*15aa0*/  MUFU.EX2 R38, R38 ;  /* 0x0000002600267308 */ /* 0x000e620000000800 */
[----:B----4-:R-:W-:-:S01]  /*15ab0*/  FFMA.FTZ R55, R2, R145, -R82 ;  /* 0x0000009102377223 */ /* 0x010fc20000010852 */
[----:B------:R-:W-:-:S06]  /*15ac0*/  FFMA.FTZ R96, R2, R147, -R82 ;  /* 0x0000009302607223 */ /* 0x000fcc0000010852 */
[----:B------:R-:W3:Y:S01]  /*15ad0*/  MUFU.EX2 R121, R121 ;  /* 0x0000007900797308 */ /* 0x000ee20000000800 */
[----:B------:R-:W-:-:S01]  /*15ae0*/  FADD.FTZ R114, R34, R85 ;  /* 0x0000005522727221 */ /* 0x000fc20000010000 */
[----:B-----5:R-:W-:-:S06]  /*15af0*/  FADD.FTZ R61, R76, R61 ;  /* 0x0000003d4c3d7221 */ /* 0x020fcc0000010000 */
[----:B------:R-:W4:Y:S01]  /*15b00*/  MUFU.EX2 R107, R107 ;  /* 0x0000006b006b7308 */ /* 0x000f220000000800 */
[----:B------:R-:W-:-:S07]  /*15b10*/  FFMA.FTZ R109, R2, R109, -R82 ;  /* 0x0000006d026d7223 */ /* 0x000fce0000010852 */
[----:B------:R-:W5:Y:S01]  /*15b20*/  MUFU.EX2 R55, R55 ;  /* 0x0000003700377308 */ /* 0x000f620000000800 */
[----:B------:R-:W-:-:S01]  /*15b30*/  FFMA.FTZ R110, R2, R65, -R82 ;  /* 0x00000041026e7223 */ /* 0x000fc20000010852 */
[----:B0-----:R-:W-:-:S06]  /*15b40*/  FADD.FTZ R65, R135, R114 ;  /* 0x0000007287417221 */ /* 0x001fcc0000010000 */
[----:B------:R-:W0:Y:S01]  /*15b50*/  MUFU.EX2 R42, R42 ;  /* 0x0000002a002a7308 */ /* 0x000e220000000800 */
[----:B------:R-:W-:-:S01]  /*15b60*/  FADD.FTZ R114, R92, R61 ;  /* 0x0000003d5c727221 */ /* 0x000fc20000010000 */
[----:B------:R-:W-:-:S06]  /*15b70*/  FFMA.FTZ R80, R2, R149, -R82 ;  /* 0x0000009502507223 */ /* 0x000fcc0000010852 */
[----:B------:R-:W0:Y:S01]  /*15b80*/  MUFU.EX2 R78, R78 ;  /* 0x0000004e004e7308 */ /* 0x000e220000000800 */
[----:B-1----:R-:W-:-:S01]  /*15b90*/  FADD.FTZ R116, R38, R65 ;  /* 0x0000004126747221 */ /* 0x002fc20000010000 */
[----:B---3--:R-:W-:-:S06]  /*15ba0*/  FADD.FTZ R114, R121, R114 ;  /* 0x0000007279727221 */ /* 0x008fcc0000010000 */
[----:B------:R-:W1:Y:S01]  /*15bb0*/  MUFU.EX2 R111, R111 ;  /* 0x0000006f006f7308 */ /* 0x000e620000000800 */
[----:B------:R-:W-:-:S07]  /*15bc0*/  FFMA.FTZ R105, R2, R113, -R82 ;  /* 0x0000007102697223 */ /* 0x000fce0000010852 */
[----:B------:R-:W3:Y:S01]  /*15bd0*/  MUFU.EX2 R96, R96 ;  /* 0x0000006000607308 */ /* 0x000ee20000000800 */
[----:B------:R-:W-:-:S01]  /*15be0*/  FFMA.FTZ R85, R2, R69, -R82 ;  /* 0x0000004502557223 */ /* 0x000fc20000010852 */
[----:B------:R-:W-:Y:S01]  /*15bf0*/  FFMA.FTZ R65, R2, R41, -R82 ;  /* 0x0000002902417223 */ /* 0x000fe20000010852 */
[----:B----4-:R-:W-:-:S05]  /*15c00*/  FADD.FTZ R69, R107, R116 ;  /* 0x000000746b457221 */ /* 0x010fca0000010000 */
[----:B------:R-:W4:Y:S01]  /*15c10*/  MUFU.EX2 R46, R46 ;  /* 0x0000002e002e7308 */ /* 0x000f220000000800 */
[----:B-----5:R-:W-:-:S01]  /*15c20*/  FADD.FTZ R41, R55, R114 ;  /* 0x0000007237297221 */ /* 0x020fc20000010000 */
[----:B------:R-:W-:-:S06]  /*15c30*/  FFMA.FTZ R98, R2, R151, -R82 ;  /* 0x0000009702627223 */ /* 0x000fcc0000010852 */
[----:B------:R-:W5:Y:S01]  /*15c40*/  MUFU.EX2 R109, R109 ;  /* 0x0000006d006d7308 */ /* 0x000f620000000800 */
[----:B0-----:R-:W-:-:S01]  /*15c50*/  FADD.FTZ R114, R42, R69 ;  /* 0x000000452a727221 */ /* 0x001fc20000010000 */
[----:B------:R-:W-:-:S06]  /*15c60*/  FADD.FTZ R41, R78, R41 ;  /* 0x000000294e297221 */ /* 0x000fcc0000010000 */
[----:B------:R-:W0:Y:S01]  /*15c70*/  MUFU.EX2 R80, R80 ;  /* 0x0000005000507308 */ /* 0x000e220000000800 */
[----:B------:R-:W-:-:S01]  /*15c80*/  FFMA.FTZ R113, R2, R117, -R82 ;  /* 0x0000007502717223 */ /* 0x000fc20000010852 */
[----:B-1----:R-:W-:-:S06]  /*15c90*/  FADD.FTZ R69, R111, R114 ;  /* 0x000000726f457221 */ /* 0x002fcc0000010000 */
[----:B------:R-:W1:Y:S01]  /*15ca0*/  MUFU.EX2 R50, R50 ;  /* 0x0000003200327308 */ /* 0x000e620000000800 */
[----:B---3--:R-:W-:-:S01]  /*15cb0*/  FADD.FTZ R114, R96, R41 ;  /* 0x0000002960727221 */ /* 0x008fc20000010000 */
[----:B------:R-:W-:-:S06]  /*15cc0*/  FFMA.FTZ R86, R2, R153, -R82 ;  /* 0x0000009902567223 */ /* 0x000fcc0000010852 */
[----:B------:R-:W3:Y:S01]  /*15cd0*/  MUFU.EX2 R105, R105 ;  /* 0x0000006900697308 */ /* 0x000ee20000000800 */
[----:B----4-:R-:W-:-:S01]  /*15ce0*/  FADD.FTZ R116, R46, R69 ;  /* 0x000000452e747221 */ /* 0x010fc20000010000 */
[----:B-----5:R-:W-:-:S06]  /*15cf0*/  FADD.FTZ R69, R109, R114 ;  /* 0x000000726d457221 */ /* 0x020fcc0000010000 */
[----:B------:R-:W4:Y:S01]  /*15d00*/  MUFU.EX2 R119, R119 ;  /* 0x0000007700777308 */ /* 0x000f220000000800 */
[----:B------:R-:W-:-:S07]  /*15d10*/  FFMA.FTZ R89, R2, R89, -R82 ;  /* 0x0000005902597223 */ /* 0x000fce0000010852 */
[----:B------:R-:W5:Y:S01]  /*15d20*/  MUFU.EX2 R98, R98 ;  /* 0x0000006200627308 */ /* 0x000f620000000800 */
[----:B------:R-:W-:-:S01]  /*15d30*/  FADD.FTZ R103, R21, R116 ;  /* 0x0000007415677221 */ /* 0x000fc20000010000 */
[----:B0-----:R-:W-:-:S06]  /*15d40*/  FADD.FTZ R114, R80, R69 ;  /* 0x0000004550727221 */ /* 0x001fcc0000010000 */
[----:B------:R-:W-:Y:S01]  /*15d50*/  MUFU.EX2 R113, R113 ;  /* 0x0000007100717308 */ /* 0x000fe20000000800 */
[----:B------:R-:W-:-:S01]  /*15d60*/  FFMA.FTZ R100, R2, R155, -R82 ;  /* 0x0000009b02647223 */ /* 0x000fc20000010852 */
[----:B-1----:R-:W-:-:S06]  /*15d70*/  FADD.FTZ R116, R50, R103 ;  /* 0x0000006732747221 */ /* 0x002fcc0000010000 */
[----:B------:R-:W0:Y:S01]  /*15d80*/  MUFU.EX2 R91, R91 ;  /* 0x0000005b005b7308 */ /* 0x000e220000000800 */
[----:B---3--:R-:W-:-:S01]  /*15d90*/  FADD.FTZ R69, R105, R114 ;  /* 0x0000007269457221 */ /* 0x008fc20000010000 */
[----:B------:R-:W-:-:S06]  /*15da0*/  FFMA.FTZ R117, R2, R93, -R82 ;  /* 0x0000005d02757223 */ /* 0x000fcc0000010852 */
[----:B------:R-:W1:Y:S01]  /*15db0*/  MUFU.EX2 R86, R86 ;  /* 0x0000005600567308 */ /* 0x000e620000000800 */
[----:B------:R-:W-:-:S01]  /*15dc0*/  FFMA.FTZ R87, R2, R87, -R82 ;  /* 0x0000005702577223 */ /* 0x000fc20000010852 */
[----:B----4-:R-:W-:Y:S01]  /*15dd0*/  FADD.FTZ R103, R119, R116 ;  /* 0x0000007477677221 */ /* 0x010fe20000010000 */
[----:B-----5:R-:W-:-:S05]  /*15de0*/  FADD.FTZ R114, R98, R69 ;  /* 0x0000004562727221 */ /* 0x020fca0000010000 */
[----:B------:R-:W3:Y:S01]  /*15df0*/  MUFU.EX2 R89, R89 ;  /* 0x0000005900597308 */ /* 0x000ee20000000800 */
[----:B------:R-:W-:-:S07]  /*15e00*/  FADD.FTZ R116, R54, R103 ;  /* 0x0000006736747221 */ /* 0x000fce0000010000 */
[----:B------:R-:W4:Y:S01]  /*15e10*/  MUFU.EX2 R95, R95 ;  /* 0x0000005f005f7308 */ /* 0x000f220000000800 */
[----:B------:R-:W-:-:S07]  /*15e20*/  FFMA.FTZ R93, R2, R97, -R82 ;  /* 0x00000061025d7223 */ /* 0x000fce0000010852 */
[----:B------:R-:W5:Y:S01]  /*15e30*/  MUFU.EX2 R100, R100 ;  /* 0x0000006400647308 */ /* 0x000f620000000800 */
[----:B0-----:R-:W-:-:S01]  /*15e40*/  FADD.FTZ R103, R91, R116 ;  /* 0x000000745b677221 */ /* 0x001fc20000010000 */
[----:B------:R-:W-:-:S06]  /*15e50*/  FFMA.FTZ R97, R2, R157, -R82 ;  /* 0x0000009d02617223 */ /* 0x000fcc0000010852 */
[----:B------:R-:W0:Y:S08]  /*15e60*/  MUFU.EX2 R117, R117 ;  /* 0x0000007500757308 */ /* 0x000e300000000800 */
[----:B------:R1:W-:Y:S01]  /*15e70*/  MUFU.EX2 R41, R87 ;  /* 0x0000005700297308 */ /* 0x0003e20000000800 */
[----:B------:R-:W-:-:S01]  /*15e80*/  FADD.FTZ R116, R58, R103 ;  /* 0x000000673a747221 */ /* 0x000fc20000010000 */
[----:B-1----:R-:W-:-:S06]  /*15e90*/  FADD.FTZ R87, R113, R114 ;  /* 0x0000007271577221 */ /* 0x002fcc0000010000 */
[----:B------:R-:W1:Y:S01]  /*15ea0*/  MUFU.EX2 R99, R99 ;  /* 0x0000006300637308 */ /* 0x000e620000000800 */
[----:B------:R-:W-:-:S07]  /*15eb0*/  FADD.FTZ R114, R86, R87 ;  /* 0x0000005756727221 */ /* 0x000fce0000010000 */
[----:B------:R-:W1:Y:S01]  /*15ec0*/  MUFU.EX2 R88, R88 ;  /* 0x0000005800587308 */ /* 0x000e620000000800 */
[----:B---3--:R-:W-:-:S01]  /*15ed0*/  FADD.FTZ R87, R89, R114 ;  /* 0x0000007259577221 */ /* 0x008fc20000010000 */
[----:B------:R-:W-:Y:S01]  /*15ee0*/  FFMA.FTZ R102, R2, R101, -R82 ;  /* 0x0000006502667223 */ /* 0x000fe20000010852 */
[----:B------:R-:W-:-:S05]  /*15ef0*/  F2FP.SATFINITE.E4M3.F32.PACK_AB_MERGE_C R225, R127, R26, RZ ;  /* 0x0000001a7fe1723e */ /* 0x000fca00048070ff */
[----:B------:R-:W-:Y:S01]  /*15f00*/  MUFU.EX2 R15, R15 ;  /* 0x0000000f000f7308 */ /* 0x000fe20000000800 */
[----:B----4-:R-:W-:-:S01]  /*15f10*/  FADD.FTZ R103, R95, R116 ;  /* 0x000000745f677221 */ /* 0x010fc20000010000 */
[----:B-----5:R-:W-:-:S06]  /*15f20*/  FADD.FTZ R26, R100, R87 ;  /* 0x00000057641a7221 */ /* 0x020fcc0000010000 */
[----:B------:R-:W3:Y:S01]  /*15f30*/  MUFU.EX2 R93, R93 ;  /* 0x0000005d005d7308 */ /* 0x000ee20000000800 */
[----:B------:R-:W-:-:S01]  /*15f40*/  FFMA.FTZ R90, R2, R159, -R82 ;  /* 0x0000009f025a7223 */ /* 0x000fc20000010852 */
[----:B------:R-:W-:Y:S01]  /*15f50*/  F2FP.SATFINITE.E4M3.F32.PACK_AB_MERGE_C R221, R111, R42, RZ ;  /* 0x0000002a6fdd723e */ /* 0x000fe200048070ff */
[----:B------:R-:W-:-:S05]  /*15f60*/  FADD.FTZ R42, R62, R103 ;  /* 0x000000673e2a7221 */ /* 0x000fca0000010000 */
[----:B------:R-:W4:Y:S01]  /*15f70*/  MUFU.EX2 R97, R97 ;  /* 0x0000006100617308 */ /* 0x000f220000000800 */
[----:B0-----:R-:W-:-:S01]  /*15f80*/  FADD.FTZ R87, R117, R26 ;  /* 0x0000001a75577221 */ /* 0x001fc20000010000 */
[----:B------:R-:W-:Y:S01]  /*15f90*/  FFMA.FTZ R73, R2, R73, -R82 ;  /* 0x0000004902497223 */ /* 0x000fe20000010852 */
[----:B------:R-:W-:Y:S01]  /*15fa0*/  F2FP.SATFINITE.E4M3.F32.PACK_AB_MERGE_C R223, R119, R50, RZ ;  /* 0x0000003277df723e */ /* 0x000fe200048070ff */
[----:B-1----:R-:W-:-:S04]  /*15fb0*/  FADD.FTZ R50, R99, R42 ;  /* 0x0000002a63327221 */ /* 0x002fc80000010000 */
[----:B------:R-:W0:Y:S01]  /*15fc0*/  MUFU.EX2 R102, R102 ;  /* 0x0000006600667308 */ /* 0x000e220000000800 */
[----:B------:R-:W-:-:S01]  /*15fd0*/  FADD.FTZ R42, R88, R87 ;  /* 0x00000057582a7221 */ /* 0x000fc20000010000 */
[----:B------:R-:W-:Y:S01]  /*15fe0*/  FFMA.FTZ R101, R2, R161, -R82 ;  /* 0x000000a102657223 */ /* 0x000fe20000010852 */
[----:B------:R-:W-:-:S05]  /*15ff0*/  F2FP.SATFINITE.E4M3.F32.PACK_AB_MERGE_C R227, R135, R34, RZ ;  /* 0x0000002287e3723e */ /* 0x000fca00048070ff */
[----:B------:R-:W1:Y:S01]  /*16000*/  MUFU.EX2 R75, R75 ;  /* 0x0000004b004b7308 */ /* 0x000e620000000800 */
[----:B------:R-:W-:-:S01]  /*16010*/  FFMA.FTZ R104, R2, R77, -R82 ;  /* 0x0000004d02687223 */ /* 0x000fc20000010852 */
[----:B---3--:R-:W-:-:S06]  /*16020*/  FADD.FTZ R42, R93, R42 ;  /* 0x0000002a5d2a7221 */ /* 0x008fcc0000010000 */
[----:B------:R-:W3:Y:S01]  /*16030*/  MUFU.EX2 R90, R90 ;  /* 0x0000005a005a7308 */ /* 0x000ee20000000800 */
[----:B------:R-:W-:-:S07]  /*16040*/  F2FP.SATFINITE.E4M3.F32.PACK_AB_MERGE_C R219, R66, R15, RZ ;  /* 0x0000000f42db723e */ /* 0x000fce00048070ff */
[----:B------:R5:W-:Y:S01]  /*16050*/  MUFU.EX2 R34, R85 ;  /* 0x0000005500227308 */ /* 0x000be20000000800 */
[----:B------:R-:W-:-:S07]  /*16060*/  FFMA.FTZ R77, R2, R163, -R82 ;  /* 0x000000a3024d7223 */ /* 0x000fce0000010852 */
[----:B------:R-:W2:Y:S01]  /*16070*/  MUFU.EX2 R73, R73 ;  /* 0x0000004900497308 */ /* 0x000ea20000000800 */
[----:B-----5:R-:W-:-:S01]  /*16080*/  FADD.FTZ R85, R15, R50 ;  /* 0x000000320f557221 */ /* 0x020fc20000010000 */
[----:B----4-:R-:W-:-:S03]  /*16090*/  FADD.FTZ R15, R97, R42 ;  /* 0x0000002a610f7221 */ /* 0x010fc60000010000 */
[----:B------:R-:W-:-:S03]  /*160a0*/  FADD.FTZ R85, R66, R85 ;  /* 0x0000005542557221 */ /* 0x000fc60000010000 */
[----:B------:R-:W4:Y:S01]  /*160b0*/  MUFU.EX2 R72, R72 ;  /* 0x0000004800487308 */ /* 0x000f220000000800 */
[----:B------:R-:W-:-:S01]  /*160c0*/  FADD.FTZ R42, R70, R85 ;  /* 0x00000055462a7221 */ /* 0x000fc20000010000 */
[----:B0-----:R-:W-:-:S06]  /*160d0*/  FADD.FTZ R15, R102, R15 ;  /* 0x0000000f660f7221 */ /* 0x001fcc0000010000 */
[----:B------:R-:W0:Y:S01]  /*160e0*/  MUFU.EX2 R101, R101 ;  /* 0x0000006500657308 */ /* 0x000e220000000800 */
[----:B------:R-:W-:-:S01]  /*160f0*/  FFMA.FTZ R94, R2, R81, -R82 ;  /* 0x00000051025e7223 */ /* 0x000fc20000010852 */
[----:B-1----:R-:W-:-:S06]  /*16100*/  FADD.FTZ R85, R75, R42 ;  /* 0x0000002a4b557221 */ /* 0x002fcc0000010000 */
[----:B------:R-:W1:Y:S01]  /*16110*/  MUFU.EX2 R79, R79 ;  /* 0x0000004f004f7308 */ /* 0x000e620000000800 */
[----:B---3--:R-:W-:-:S07]  /*16120*/  FADD.FTZ R42, R90, R15 ;  /* 0x0000000f5a2a7221 */ /* 0x008fce0000010000 */
[----:B------:R-:W3:Y:S01]  /*16130*/  MUFU.EX2 R104, R104 ;  /* 0x0000006800687308 */ /* 0x000ee20000000800 */
[----:B------:R-:W-:-:S01]  /*16140*/  FFMA.FTZ R81, R2, R165, -R82 ;  /* 0x000000a502517223 */ /* 0x000fc20000010852 */
[----:B------:R-:W-:Y:S01]  /*16150*/  F2FP.SATFINITE.E4M3.F32.PACK_AB_MERGE_C R225, R123, R14, R225 ;  /* 0x0000000e7be1723e */ /* 0x000fe200048070e1 */
[----:B--2---:R-:W-:-:S05]  /*16160*/  FADD.FTZ R14, R73, R42 ;  /* 0x0000002a490e7221 */ /* 0x004fca0000010000 */
[----:B------:R-:W2:Y:S01]  /*16170*/  MUFU.EX2 R77, R77 ;  /* 0x0000004d004d7308 */ /* 0x000ea20000000800 */
[----:B----4-:R-:W-:-:S01]  /*16180*/  FADD.FTZ R50, R72, R85 ;  /* 0x0000005548327221 */ /* 0x010fc20000010000 */
[----:B0-----:R-:W-:-:S06]  /*16190*/  FADD.FTZ R15, R101, R14 ;  /* 0x0000000e650f7221 */ /* 0x001fcc0000010000 */
[----:B------:R-:W0:Y:S01]  /*161a0*/  MUFU.EX2 R83, R83 ;  /* 0x0000005300537308 */ /* 0x000e220000000800 */
[----:B-1----:R-:W-:-:S07]  /*161b0*/  F2FP.SATFINITE.E4M3.F32.PACK_AB_MERGE_C R213, R79, R72, RZ ;  /* 0x000000484fd5723e */ /* 0x002fce00048070ff */
[----:B------:R-:W1:Y:S01]  /*161c0*/  MUFU.EX2 R94, R94 ;  /* 0x0000005e005e7308 */ /* 0x000e620000000800 */
[----:B------:R-:W-:-:S01]  /*161d0*/  FFMA.FTZ R191, R2, R191, -R82 ;  /* 0x000000bf02bf7223 */ /* 0x000fc20000010852 */
[----:B------:R-:W-:Y:S01]  /*161e0*/  FADD.FTZ R79, R79, R50 ;  /* 0x000000324f4f7221 */ /* 0x000fe20000010000 */
[----:B---3--:R-:W-:-:S05]  /*161f0*/  F2FP.SATFINITE.E4M3.F32.PACK_AB_MERGE_C R212, R104, R101, RZ ;  /* 0x0000006568d4723e */ /* 0x008fca00048070ff */
[----:B------:R-:W3:Y:S01]  /*16200*/  MUFU.EX2 R13, R13 ;  /* 0x0000000d000d7308 */ /* 0x000ee20000000800 */
[----:B------:R-:W-:-:S07]  /*16210*/  FADD.FTZ R104, R104, R15 ;  /* 0x0000000f68687221 */ /* 0x000fce0000010000 */
[----:B------:R-:W4:Y:S08]  /*16220*/  MUFU.EX2 R56, R56 ;  /* 0x0000003800387308 */ /* 0x000f300000000800 */
[----:B------:R-:W5:Y:S01]  /*16230*/  MUFU.EX2 R81, R81 ;  /* 0x0000005100517308 */ /* 0x000f620000000800 */
[----:B------:R-:W-:-:S01]  /*16240*/  FADD.FTZ R14, R74, R79 ;  /* 0x0000004f4a0e7221 */ /* 0x000fc20000010000 */
[----:B--2---:R-:W-:-:S06]  /*16250*/  FADD.FTZ R15, R77, R104 ;  /* 0x000000684d0f7221 */ /* 0x004fcc0000010000 */
[----:B------:R-:W2:Y:S01]  /*16260*/  MUFU.EX2 R108, R108 ;  /* 0x0000006c006c7308 */ /* 0x000ea20000000800 */
[----:B------:R-:W-:-:S01]  /*16270*/  FFMA.FTZ R193, R2, R193, -R82 ;  /* 0x000000c102c17223 */ /* 0x000fc20000010852 */
[----:B------:R-:W-:Y:S01]  /*16280*/  F2FP.SATFINITE.E4M3.F32.PACK_AB_MERGE_C R227, R131, R30, R227 ;  /* 0x0000001e83e3723e */ /* 0x000fe200048070e3 */
[----:B0-----:R-:W-:-:S05]  /*16290*/  FADD.FTZ R14, R83, R14 ;  /* 0x0000000e530e7221 */ /* 0x001fca0000010000 */
[----:B------:R-:W0:Y:S01]  /*162a0*/  MUFU.EX2 R60, R60 ;  /* 0x0000003c003c7308 */ /* 0x000e220000000800 */
[----:B-1----:R-:W-:-:S07]  /*162b0*/  FADD.FTZ R30, R94, R15 ;  /* 0x0000000f5e1e7221 */ /* 0x002fce0000010000 */
[----:B------:R-:W1:Y:S01]  /*162c0*/  MUFU.EX2 R57, R191 ;  /* 0x000000bf00397308 */ /* 0x000e620000000800 */
[----:B------:R-:W-:Y:S01]  /*162d0*/  F2FP.SATFINITE.E4M3.F32.PACK_AB_MERGE_C R223, R21, R46, R223 ;  /* 0x0000002e15df723e */ /* 0x000fe200048070df */
[----:B---3--:R-:W-:Y:S01]  /*162e0*/  FADD.FTZ R21, R13, R14 ;  /* 0x0000000e0d157221 */ /* 0x008fe20000010000 */
[----:B----4-:R-:W-:-:S05]  /*162f0*/  F2FP.SATFINITE.E4M3.F32.PACK_AB_MERGE_C R215, R56, R13, RZ ;  /* 0x0000000d38d7723e */ /* 0x010fca00048070ff */
[----:B------:R-:W3:Y:S01]  /*16300*/  MUFU.EX2 R59, R59 ;  /* 0x0000003b003b7308 */ /* 0x000ee20000000800 */
[----:B-----5:R-:W-:-:S07]  /*16310*/  FADD.FTZ R13, R81, R30 ;  /* 0x0000001e510d7221 */ /* 0x020fce0000010000 */
[----:B------:R-:W4:Y:S01]  /*16320*/  MUFU.EX2 R106, R106 ;  /* 0x0000006a006a7308 */ /* 0x000f220000000800 */
[----:B------:R-:W-:-:S01]  /*16330*/  FADD.FTZ R21, R56, R21 ;  /* 0x0000001538157221 */ /* 0x000fc20000010000 */
[----:B--2---:R-:W-:-:S06]  /*16340*/  F2FP.SATFINITE.E4M3.F32.PACK_AB_MERGE_C R214, R108, R81, RZ ;  /* 0x000000516cd6723e */ /* 0x004fcc00048070ff */
[----:B------:R-:W2:Y:S01]  /*16350*/  MUFU.EX2 R40, R40 ;  /* 0x0000002800287308 */ /* 0x000ea20000000800 */
[----:B------:R-:W-:-:S07]  /*16360*/  FADD.FTZ R108, R108, R13 ;  /* 0x0000000d6c6c7221 */ /* 0x000fce0000010000 */
[----:B------:R-:W5:Y:S01]  /*16370*/  MUFU.EX2 R61, R193 ;  /* 0x000000c1003d7308 */ /* 0x000f620000000800 */
[----:B0-----:R-:W-:-:S01]  /*16380*/  FADD.FTZ R30, R60, R21 ;  /* 0x000000153c1e7221 */ /* 0x001fc20000010000 */
[----:B-1----:R-:W-:-:S06]  /*16390*/  FADD.FTZ R13, R57, R108 ;  /* 0x0000006c390d7221 */ /* 0x002fcc0000010000 */
[----:B------:R-:W0:Y:S01]  /*163a0*/  MUFU.EX2 R112, R112 ;  /* 0x0000007000707308 */ /* 0x000e220000000800 */
[----:B------:R-:W-:-:S01]  /*163b0*/  FFMA.FTZ R167, R2, R167, -R82 ;  /* 0x000000a702a77223 */ /* 0x000fc20000010852 */
[----:B------:R-:W-:-:S06]  /*163c0*/  F2FP.SATFINITE.E4M3.F32.PACK_AB_MERGE_C R221, R107, R38, R221 ;  /* 0x000000266bdd723e */ /* 0x000fcc00048070dd */
[----:B------:R-:W-:Y:S01]  /*163d0*/  MUFU.EX2 R24, R24 ;  /* 0x0000001800187308 */ /* 0x000fe20000000800 */
[----:B---3--:R-:W-:-:S07]  /*163e0*/  FADD.FTZ R15, R59, R30 ;  /* 0x0000001e3b0f7221 */ /* 0x008fce0000010000 */
[----:B------:R-:W1:Y:S01]  /*163f0*/  MUFU.EX2 R25, R25 ;  /* 0x0000001900197308 */ /* 0x000e620000000800 */
[----:B----4-:R-:W-:-:S07]  /*16400*/  FADD.FTZ R38, R106, R13 ;  /* 0x0000000d6a267221 */ /* 0x010fce0000010000 */
[----:B------:R-:W3:Y:S01]  /*16410*/  MUFU.EX2 R44, R44 ;  /* 0x0000002c002c7308 */ /* 0x000ee20000000800 */
[----:B--2---:R-:W-:Y:S01]  /*16420*/  F2FP.SATFINITE.E4M3.F32.PACK_AB_MERGE_C R209, R45, R40, RZ ;  /* 0x000000282dd1723e */ /* 0x004fe200048070ff */
[----:B------:R-:W-:-:S06]  /*16430*/  FADD.FTZ R40, R40, R15 ;  /* 0x0000000f28287221 */ /* 0x000fcc0000010000 */
[----:B------:R-:W2:Y:S01]  /*16440*/  MUFU.EX2 R49, R49 ;  /* 0x0000003100317308 */ /* 0x000ea20000000800 */
[----:B-----5:R-:W-:-:S07]  /*16450*/  FADD.FTZ R13, R61, R38 ;  /* 0x000000263d0d7221 */ /* 0x020fce0000010000 */
[----:B------:R-:W4:Y:S01]  /*16460*/  MUFU.EX2 R110, R110 ;  /* 0x0000006e006e7308 */ /* 0x000f220000000800 */
[----:B------:R-:W-:-:S01]  /*16470*/  FFMA.FTZ R195, R2, R195, -R82 ;  /* 0x000000c302c37223 */ /* 0x000fc20000010852 */
[----:B------:R-:W-:Y:S01]  /*16480*/  FADD.FTZ R45, R45, R40 ;  /* 0x000000282d2d7221 */ /* 0x000fe20000010000 */
[----:B0-----:R-:W-:-:S05]  /*16490*/  F2FP.SATFINITE.E4M3.F32.PACK_AB_MERGE_C R208, R112, R61, RZ ;  /* 0x0000003d70d0723e */ /* 0x001fca00048070ff */
[----:B------:R-:W0:Y:S01]  /*164a0*/  MUFU.EX2 R69, R167 ;  /* 0x000000a700457308 */ /* 0x000e220000000800 */
[----:B------:R-:W-:-:S01]  /*164b0*/  FADD.FTZ R112, R112, R13 ;  /* 0x0000000d70707221 */ /* 0x000fc20000010000 */
[----:B-1----:R-:W-:Y:S01]  /*164c0*/  F2FP.SATFINITE.E4M3.F32.PACK_AB_MERGE_C R211, R25, R24, RZ ;  /* 0x0000001819d3723e */ /* 0x002fe200048070ff */
[----:B---3--:R-:W-:-:S05]  /*164d0*/  FADD.FTZ R38, R44, R45 ;  /* 0x0000002d2c267221 */ /* 0x008fca0000010000 */
[----:B------:R-:W-:Y:S01]  /*164e0*/  MUFU.EX2 R20, R20 ;  /* 0x0000001400147308 */ /* 0x000fe20000000800 */
[----:B------:R-:W-:-:S07]  /*164f0*/  FADD.FTZ R13, R41, R112 ;  /* 0x00000070290d7221 */ /* 0x000fce0000010000 */
[----:B------:R-:W1:Y:S01]  /*16500*/  MUFU.EX2 R33, R33 ;  /* 0x0000002100217308 */ /* 0x000e620000000800 */
[----:B------:R-:W-:-:S01]  /*16510*/  FFMA.FTZ R169, R2, R169, -R82 ;  /* 0x000000a902a97223 */ /* 0x000fc20000010852 */
[C---:B--2---:R-:W-:Y:S01]  /*16520*/  F2FP.SATFINITE.E4M3.F32.PACK_AB_MERGE_C R211, R49.reuse, R44, R211 ;  /* 0x0000002c31d3723e */ /* 0x044fe200048070d3 */
[----:B------:R-:W-:-:S05]  /*16530*/  FADD.FTZ R49, R49, R38 ;  /* 0x0000002631317221 */ /* 0x000fca0000010000 */
[----:B------:R-:W2:Y:S01]  /*16540*/  MUFU.EX2 R28, R28 ;  /* 0x0000001c001c7308 */ /* 0x000ea20000000800 */
[----:B----4-:R-:W-:-:S07]  /*16550*/  FADD.FTZ R38, R110, R13 ;  /* 0x0000000d6e267221 */ /* 0x010fce0000010000 */
[----:B------:R-:W3:Y:S01]  /*16560*/  MUFU.EX2 R29, R29 ;  /* 0x0000001d001d7308 */ /* 0x000ee20000000800 */
[----:B------:R-:W-:-:S07]  /*16570*/  FFMA.FTZ R63, R2, R63, -R82 ;  /* 0x0000003f023f7223 */ /* 0x000fce0000010852 */
[----:B------:R-:W4:Y:S01]  /*16580*/  MUFU.EX2 R26, R195 ;  /* 0x000000c3001a7308 */ /* 0x000f220000000800 */
[----:B------:R-:W-:-:S01]  /*16590*/  FADD.FTZ R24, R24, R49 ;  /* 0x0000003118187221 */ /* 0x000fc20000010000 */
[----:B0-----:R-:W-:-:S06]  /*165a0*/  FADD.FTZ R15, R69, R38 ;  /* 0x00000026450f7221 */ /* 0x001fcc0000010000 */
[----:B------:R-:W0:Y:S01]  /*165b0*/  MUFU.EX2 R65, R65 ;  /* 0x0000004100417308 */ /* 0x000e220000000800 */
[----:B------:R-:W-:-:S01]  /*165c0*/  FFMA.FTZ R197, R2, R197, -R82 ;  /* 0x000000c502c57223 */ /* 0x000fc20000010852 */
[----:B------:R-:W-:Y:S01]  /*165d0*/  FADD.FTZ R25, R25, R24 ;  /* 0x0000001819197221 */ /* 0x000fe20000010000 */
[----:B-1----:R-:W-:-:S05]  /*165e0*/  F2FP.SATFINITE.E4M3.F32.PACK_AB_MERGE_C R13, R33, R20, RZ ;  /* 0x00000014210d723e */ /* 0x002fca00048070ff */
[----:B------:R-:W1:Y:S01]  /*165f0*/  MUFU.EX2 R169, R169 ;  /* 0x000000a900a97308 */ /* 0x000e620000000800 */
[----:B------:R-:W-:-:S01]  /*16600*/  FADD.FTZ R15, R34, R15 ;  /* 0x0000000f220f7221 */ /* 0x000fc20000010000 */
[----:B------:R-:W-:Y:S01]  /*16610*/  FFMA.FTZ R171, R2, R171, -R82 ;  /* 0x000000ab02ab7223 */ /* 0x000fe20000010852 */
[----:B--2---:R-:W-:-:S05]  /*16620*/  FADD.FTZ R38, R28, R25 ;  /* 0x000000191c267221 */ /* 0x004fca0000010000 */
[----:B------:R-:W2:Y:S01]  /*16630*/  MUFU.EX2 R42, R63 ;  /* 0x0000003f002a7308 */ /* 0x000ea20000000800 */
[----:B---3--:R-:W-:Y:S01]  /*16640*/  F2FP.SATFINITE.E4M3.F32.PACK_AB_MERGE_C R13, R29, R28, R13 ;  /* 0x0000001c1d0d723e */ /* 0x008fe2000480700d */
[----:B----4-:R-:W-:Y:S01]  /*16650*/  FADD.FTZ R28, R26, R15 ;  /* 0x0000000f1a1c7221 */ /* 0x010fe20000010000 */
[----:B------:R-:W-:-:S05]  /*16660*/  FFMA.FTZ R199, R2, R199, -R82 ;  /* 0x000000c702c77223 */ /* 0x000fca0000010852 */
[----:B------:R-:W-:Y:S01]  /*16670*/  MUFU.EX2 R36, R36 ;  /* 0x0000002400247308 */ /* 0x000fe20000000800 */
[----:B------:R-:W-:-:S07]  /*16680*/  FADD.FTZ R29, R29, R38 ;  /* 0x000000261d1d7221 */ /* 0x000fce0000010000 */
[----:B------:R-:W3:Y:S01]  /*16690*/  MUFU.EX2 R43, R43 ;  /* 0x0000002b002b7308 */ /* 0x000ee20000000800 */
[----:B0-----:R-:W-:-:S07]  /*166a0*/  FADD.FTZ R28, R65, R28 ;  /* 0x0000001c411c7221 */ /* 0x001fce0000010000 */
[----:B------:R-:W0:Y:S01]  /*166b0*/  MUFU.EX2 R32, R32 ;  /* 0x0000002000207308 */ /* 0x000e220000000800 */
[----:B------:R-:W-:-:S07]  /*166c0*/  FFMA.FTZ R53, R2, R53, -R82 ;  /* 0x0000003502357223 */ /* 0x000fce0000010852 */
[----:B------:R-:W4:Y:S01]  /*166d0*/  MUFU.EX2 R197, R197 ;  /* 0x000000c500c57308 */ /* 0x000f220000000800 */
[----:B------:R-:W-:-:S07]  /*166e0*/  FADD.FTZ R20, R20, R29 ;  /* 0x0000001d14147221 */ /* 0x000fce0000010000 */
[----:B------:R-:W5:Y:S01]  /*166f0*/  MUFU.EX2 R37, R37 ;  /* 0x0000002500257308 */ /* 0x000f620000000800 */
[----:B-1----:R-:W-:-:S01]  /*16700*/  FADD.FTZ R15, R169, R28 ;  /* 0x0000001ca90f7221 */ /* 0x002fc20000010000 */
[----:B------:R-:W-:-:S06]  /*16710*/  FFMA.FTZ R67, R2, R67, -R82 ;  /* 0x0000004302437223 */ /* 0x000fcc0000010852 */
[----:B------:R-:W1:Y:S01]  /*16720*/  MUFU.EX2 R14, R171 ;  /* 0x000000ab000e7308 */ /* 0x000e620000000800 */
[----:B------:R-:W-:-:S01]  /*16730*/  FADD.FTZ R33, R33, R20 ;  /* 0x0000001421217221 */ /* 0x000fc20000010000 */
[----:B--2---:R-:W-:Y:S01]  /*16740*/  F2FP.SATFINITE.E4M3.F32.PACK_AB_MERGE_C R169, R42, R169, RZ ;  /* 0x000000a92aa9723e */ /* 0x004fe200048070ff */
[----:B------:R-:W-:-:S05]  /*16750*/  FFMA.FTZ R173, R2, R173, -R82 ;  /* 0x000000ad02ad7223 */ /* 0x000fca0000010852 */
[----:B------:R-:W2:Y:S01]  /*16760*/  MUFU.EX2 R199, R199 ;  /* 0x000000c700c77308 */ /* 0x000ea20000000800 */
[----:B------:R-:W-:-:S01]  /*16770*/  FFMA.FTZ R201, R2, R201, -R82 ;  /* 0x000000c902c97223 */ /* 0x000fc20000010852 */
[C-C-:B------:R-:W-:Y:S01]  /*16780*/  FFMA.FTZ R71, R2.reuse, R71, -R82.reuse ;  /* 0x0000004702477223 */ /* 0x140fe20000010852 */
[----:B------:R-:W-:-:S01]  /*16790*/  FFMA.FTZ R203, R2, R203, -R82 ;  /* 0x000000cb02cb7223 */ /* 0x000fc20000010852 */
[C-C-:B------:R-:W-:Y:S01]  /*167a0*/  FFMA.FTZ R175, R2.reuse, R175, -R82.reuse ;  /* 0x000000af02af7223 */ /* 0x140fe20000010852 */
[----:B------:R-:W-:-:S01]  /*167b0*/  FFMA.FTZ R205, R2, R205, -R82 ;  /* 0x000000cd02cd7223 */ /* 0x000fc20000010852 */
[----:B------:R-:W-:Y:S01]  /*167c0*/  FADD.FTZ R42, R42, R15 ;  /* 0x0000000f2a2a7221 */ /* 0x000fe20000010000 */
[----:B------:R-:W2:Y:S01]  /*167d0*/  @P0 LDC R29, c[0x0][0x44c] ;  /* 0x00011300ff1d0b82 */ /* 0x000ea20000000800 */
[----:B------:R-:W2:Y:S01]  /*167e0*/  MUFU.EX2 R30, R53 ;  /* 0x00000035001e7308 */ /* 0x000ea20000000800 */
[----:B------:R-:W-:-:S01]  /*167f0*/  FFMA.FTZ R82, R2, R207, -R82 ;  /* 0x000000cf02527223 */ /* 0x000fc20000010852 */
[----:B---3--:R-:W-:Y:S01]  /*16800*/  F2FP.SATFINITE.E4M3.F32.PACK_AB_MERGE_C R207, R43, R36, RZ ;  /* 0x000000242bcf723e */ /* 0x008fe200048070ff */
[----:B0-----:R-:W-:-:S01]  /*16810*/  FADD.FTZ R28, R32, R33 ;  /* 0x00000021201c7221 */ /* 0x001fc20000010000 */
[----:B------:R-:W-:Y:S01]  /*16820*/  F2FP.SATFINITE.E4M3.F32.PACK_AB_MERGE_C R210, R34, R69, RZ ;  /* 0x0000004522d2723e */ /* 0x000fe200048070ff */
[----:B----4-:R-:W-:-:S03]  /*16830*/  FADD.FTZ R15, R197, R42 ;  /* 0x0000002ac50f7221 */ /* 0x010fc60000010000 */
[----:B------:R-:W-:Y:S01]  /*16840*/  MUFU.EX2 R27, R27 ;  /* 0x0000001b001b7308 */ /* 0x000fe20000000800 */
[----:B------:R-:W0:Y:S01]  /*16850*/  @P0 LDC R34, c[0x0][0x450] ;  /* 0x00011400ff220b82 */ /* 0x000e220000000800 */
[----:B-----5:R-:W-:-:S06]  /*16860*/  F2FP.SATFINITE.E4M3.F32.PACK_AB_MERGE_C R207, R37, R32, R207 ;  /* 0x0000002025cf723e */ /* 0x020fcc00048070cf */
[----:B------:R-:W-:Y:S01]  /*16870*/  MUFU.EX2 R52, R52 ;  /* 0x0000003400347308 */ /* 0x000fe20000000800 */
[----:B------:R-:W-:-:S01]  /*16880*/  FADD.FTZ R37, R37, R28 ;  /* 0x0000001c25257221 */ /* 0x000fc20000010000 */
[----:B-1----:R-:W-:-:S06]  /*16890*/  FADD.FTZ R32, R14, R15 ;  /* 0x0000000f0e207221 */ /* 0x002fcc0000010000 */
[----:B------:R-:W1:Y:S08]  /*168a0*/  MUFU.EX2 R47, R47 ;  /* 0x0000002f002f7308 */ /* 0x000e700000000800 */
[----:B------:R-:W3:Y:S01]  /*168b0*/  MUFU.EX2 R67, R67 ;  /* 0x0000004300437308 */ /* 0x000ee20000000800 */
[----:B------:R-:W-:-:S07]  /*168c0*/  FADD.FTZ R36, R36, R37 ;  /* 0x0000002524247221 */ /* 0x000fce0000010000 */
[----:B------:R-:W4:Y:S01]  /*168d0*/  MUFU.EX2 R48, R48 ;  /* 0x0000003000307308 */ /* 0x000f220000000800 */
[----:B--2---:R-:W-:-:S07]  /*168e0*/  FADD.FTZ R15, R199, R32 ;  /* 0x00000020c70f7221 */ /* 0x004fce0000010000 */
[----:B------:R-:W2:Y:S01]  /*168f0*/  MUFU.EX2 R24, R173 ;  /* 0x000000ad00187308 */ /* 0x000ea20000000800 */
[----:B------:R-:W-:-:S01]  /*16900*/  FADD.FTZ R36, R43, R36 ;  /* 0x000000242b247221 */ /* 0x000fc20000010000 */
[C---:B------:R-:W-:Y:S01]  /*16910*/  F2FP.SATFINITE.E4M3.F32.PACK_AB_MERGE_C R199, R30.reuse, R199, RZ ;  /* 0x000000c71ec7723e */ /* 0x040fe200048070ff */
[----:B------:R-:W-:-:S05]  /*16920*/  FADD.FTZ R30, R30, R15 ;  /* 0x0000000f1e1e7221 */ /* 0x000fca0000010000 */
[----:B------:R-:W5:Y:S01]  /*16930*/  MUFU.EX2 R201, R201 ;  /* 0x000000c900c97308 */ /* 0x000f620000000800 */
[----:B------:R-:W-:Y:S01]  /*16940*/  F2FP.SATFINITE.E4M3.F32.PACK_AB_MERGE_C R218, R102, R97, RZ ;  /* 0x0000006166da723e */ /* 0x000fe200048070ff */
[----:B-1----:R-:W-:Y:S01]  /*16950*/  FADD.FTZ R21, R47, R36 ;  /* 0x000000242f157221 */ /* 0x002fe20000010000 */
[----:B------:R-:W-:-:S05]  /*16960*/  F2FP.SATFINITE.E4M3.F32.PACK_AB_MERGE_C R25, R52, R27, RZ ;  /* 0x0000001b3419723e */ /* 0x000fca00048070ff */
[----:B------:R-:W1:Y:S01]  /*16970*/  MUFU.EX2 R20, R71 ;  /* 0x0000004700147308 */ /* 0x000e620000000800 */
[----:B---3--:R-:W-:-:S01]  /*16980*/  FADD.FTZ R15, R67, R30 ;  /* 0x0000001e430f7221 */ /* 0x008fc20000010000 */
[----:B------:R-:W-:-:S06]  /*16990*/  F2FP.SATFINITE.E4M3.F32.PACK_AB_MERGE_C R218, R93, R88, R218 ;  /* 0x000000585dda723e */ /* 0x000fcc00048070da */
[----:B------:R-:W-:Y:S01]  /*169a0*/  MUFU.EX2 R35, R35 ;  /* 0x0000002300237308 */ /* 0x000fe20000000800 */
[----:B----4-:R-:W-:-:S07]  /*169b0*/  F2FP.SATFINITE.E4M3.F32.PACK_AB_MERGE_C R88, R48, R47, R25 ;  /* 0x0000002f3058723e */ /* 0x010fce0004807019 */
[----:B------:R-:W3:Y:S01]  /*169c0*/  MUFU.EX2 R12, R12 ;  /* 0x0000000c000c7308 */ /* 0x000ee20000000800 */
[----:B------:R-:W-:-:S01]  /*169d0*/  FADD.FTZ R48, R48, R21 ;  /* 0x0000001530307221 */ /* 0x000fc20000010000 */
[----:B------:R-:W-:Y:S01]  /*169e0*/  F2FP.SATFINITE.E4M3.F32.PACK_AB_MERGE_C R204, R65, R26, R169 ;  /* 0x0000001a41cc723e */ /* 0x000fe200048070a9 */
[----:B--2---:R-:W-:-:S05]  /*169f0*/  FADD.FTZ R26, R24, R15 ;  /* 0x0000000f181a7221 */ /* 0x004fca0000010000 */
[----:B------:R-:W2:Y:S01]  /*16a00*/  MUFU.EX2 R31, R31 ;  /* 0x0000001f001f7308 */ /* 0x000ea20000000800 */
[----:B------:R-:W-:-:S07]  /*16a10*/  @P0 IMAD.HI.U32 R21, R142, R29, RZ ;  /* 0x0000001d8e150227 */ /* 0x000fce00078e00ff */
[----:B------:R-:W4:Y:S01]  /*16a20*/  MUFU.EX2 R203, R203 ;  /* 0x000000cb00cb7308 */ /* 0x000f220000000800 */
[----:B------:R-:W-:Y:S02]  /*16a30*/  IMAD.MOV.U32 R25, RZ, RZ, R142 ;  /* 0x000000ffff197224 */ /* 0x000fe400078e008e */
[----:B-----5:R-:W-:Y:S01]  /*16a40*/  FADD.FTZ R15, R201, R26 ;  /* 0x0000001ac90f7221 */ /* 0x020fe20000010000 */
[----:B0-----:R-:W-:-:S04]  /*16a50*/  @P0 SHF.R.U32.HI R25, RZ, R34, R21 ;  /* 0x00000022ff190219 */ /* 0x001fc80000011615 */
[----:B------:R-:W0:Y:S01]  /*16a60*/  MUFU.EX2 R28, R175 ;  /* 0x000000af001c7308 */ /* 0x000e220000000800 */
[----:B------:R-:W-:Y:S02]  /*16a70*/  F2FP.SATFINITE.E4M3.F32.PACK_AB_MERGE_C R216, R117, R100, RZ ;  /* 0x0000006475d8723e */ /* 0x000fe400048070ff */
[C---:B-1----:R-:W-:Y:S01]  /*16a80*/  F2FP.SATFINITE.E4M3.F32.PACK_AB_MERGE_C R201, R20.reuse, R201, RZ ;  /* 0x000000c914c9723e */ /* 0x042fe200048070ff */
[----:B------:R-:W-:-:S01]  /*16a90*/  FADD.FTZ R20, R20, R15 ;  /* 0x0000000f14147221 */ /* 0x000fc20000010000 */
[----:B---3--:R-:W-:Y:S02]  /*16aa0*/  F2FP.SATFINITE.E4M3.F32.PACK_AB_MERGE_C R21, R12, R35, RZ ;  /* 0x000000230c15723e */ /* 0x008fe400048070ff */
[----:B------:R-:W-:Y:S01]  /*16ab0*/  IADD3 R15, R25, R138, -R140 ;  /* 0x0000008a190f7210 */ /* 0x000fe20007ffe88c */
[----:B------:R-:W-:Y:S01]  /*16ac0*/  MUFU.EX2 R205, R205 ;  /* 0x000000cd00cd7308 */ /* 0x000fe20000000800 */
[----:B------:R-:W-:Y:S01]  /*16ad0*/  F2FP.SATFINITE.E4M3.F32.PACK_AB_MERGE_C R206, R14, R197, R199 ;  /* 0x000000c50ece723e */ /* 0x000fe200048070c7 */
[----:B------:R-:W-:Y:S01]  /*16ae0*/  IMAD.MOV.U32 R14, RZ, RZ, RZ ;  /* 0x000000ffff0e7224 */ /* 0x000fe200078e00ff */
[----:B------:R-:W-:-:S02]  /*16af0*/  F2FP.SATFINITE.E4M3.F32.PACK_AB_MERGE_C R216, R89, R86, R216 ;  /* 0x0000005659d8723e */ /* 0x000fc400048070d8 */
[----:B--2---:R-:W-:-:S03]  /*16b00*/  F2FP.SATFINITE.E4M3.F32.PACK_AB_MERGE_C R89, R64, R31, R21 ;  /* 0x0000001f4059723e */ /* 0x004fc60004807015 */
[----:B------:R-:W1:Y:S01]  /*16b10*/  MUFU.EX2 R82, R82 ;  /* 0x0000005200527308 */ /* 0x000e620000000800 */
[----:B----4-:R-:W-:-:S01]  /*16b20*/  FADD.FTZ R21, R203, R20 ;  /* 0x00000014cb157221 */ /* 0x010fc20000010000 */
[----:B------:R-:W-:-:S04]  /*16b30*/  IMAD.HI R20, R15, -0x6db6db6d, R14 ;  /* 0x924924930f147827 */ /* 0x000fc800078e020e */
[----:B0-----:R-:W-:Y:S01]  /*16b40*/  FADD.FTZ R14, R28, R21 ;  /* 0x000000151c0e7221 */ /* 0x001fe20000010000 */
[----:B------:R-:W-:-:S04]  /*16b50*/  SHF.R.U32.HI R21, RZ, 0x1f, R20 ;  /* 0x0000001fff157819 */ /* 0x000fc80000011614 */
[----:B------:R-:W-:Y:S01]  /*16b60*/  LEA.HI.SX32 R21, R20, R21, 0x19 ;  /* 0x0000001514157211 */ /* 0x000fe200078fcaff */
[----:B------:R-:W-:Y:S01]  /*16b70*/  @!P2 VIADD R137, R137, 0x2e840 ;  /* 0x0002e8408989a836 */ /* 0x000fe20000000000 */
[----:B------:R-:W-:Y:S02]  /*16b80*/  F2FP.SATFINITE.E4M3.F32.PACK_AB_MERGE_C R212, R73, R90, R212 ;  /* 0x0000005a49d4723e */ /* 0x000fe400048070d4 */
[----:B------:R-:W-:Y:S02]  /*16b90*/  VIMNMX R90, R84, R21, !PT ;  /* 0x00000015545a7248 */ /* 0x000fe40007fe0100 */
[----:B-1----:R-:W-:Y:S01]  /*16ba0*/  F2FP.SATFINITE.E4M3.F32.PACK_AB_MERGE_C R15, R82, R205, RZ ;  /* 0x000000cd520f723e */ /* 0x002fe200048070ff */
[----:B------:R-:W-:-:S01]  /*16bb0*/  FADD.FTZ R27, R27, R48 ;  /* 0x000000301b1b7221 */ /* 0x000fc20000010000 */
[----:B------:R-:W-:Y:S01]  /*16bc0*/  @!P2 PRMT R137, RZ, 0x654, R137 ;  /* 0x00000654ff89a816 */ /* 0x000fe20000000089 */
[----:B------:R0:W-:Y:S01]  /*16bd0*/  STL [R1+0x3c], R90 ;  /* 0x00003c5a01007387 */ /* 0x0001e20000100800 */
[----:B------:R-:W-:Y:S01]  /*16be0*/  F2FP.SATFINITE.E4M3.F32.PACK_AB_MERGE_C R202, R28, R203, R15 ;  /* 0x000000cb1cca723e */ /* 0x000fe2000480700f */
[----:B------:R-:W-:-:S02]  /*16bf0*/  VIADD R15, R136, 0xfffffffe ;  /* 0xfffffffe880f7836 */ /* 0x000fc40000000000 */
[----:B------:R-:W-:-:S01]  /*16c00*/  FADD.FTZ R52, R52, R27 ;  /* 0x0000001b34347221 */ /* 0x000fc20000010000 */
[----:B------:R0:W-:Y:S02]  /*16c10*/  @!P2 SYNCS.ARRIVE.TRANS64.RED.A1T0 RZ, [R137+URZ], RZ ;  /* 0x000000ff89ffa9a7 */ /* 0x0001e4000810043f */
[----:B------:R-:W-:Y:S01]  /*16c20*/  ISETP.GE.AND P2, PT, R15, R90, PT ;  /* 0x0000005a0f00720c */ /* 0x000fe20003f46270 */
[----:B------:R-:W-:-:S04]  /*16c30*/  FADD.FTZ R25, R31, R52 ;  /* 0x000000341f197221 */ /* 0x000fc80000010000 */
[----:B------:R-:W-:Y:S01]  /*16c40*/  FADD.FTZ R64, R64, R25 ;  /* 0x0000001940407221 */ /* 0x000fe20000010000 */
[----:B------:R-:W-:Y:S01]  /*16c50*/  F2FP.SATFINITE.E4M3.F32.PACK_AB_MERGE_C R217, R95, R58, RZ ;  /* 0x0000003a5fd9723e */ /* 0x000fe200048070ff */
[----:B------:R-:W-:Y:S01]  /*16c60*/  FADD.FTZ R205, R205, R14 ;  /* 0x0000000ecdcd7221 */ /* 0x000fe20000010000 */
[----:B------:R-:W-:Y:S01]  /*16c70*/  F2FP.SATFINITE.E4M3.F32.PACK_AB_MERGE_C R226, R121, R92, RZ ;  /* 0x0000005c79e2723e */ /* 0x000fe200048070ff */
[----:B------:R-:W-:Y:S01]  /*16c80*/  FADD.FTZ R35, R35, R64 ;  /* 0x0000004023237221 */ /* 0x000fe20000010000 */
        /* <DEDUP_REMOVED lines=49> */
[----:B------:R-:W-:Y:S02]  /*16fa0*/  IMAD.MOV.U32 R205, RZ, RZ, R13 ;  /* 0x000000ffffcd7224 */ /* 0x000fe400078e000d */
[----:B------:R-:W-:Y:S02]  /*16fb0*/  IMAD.MOV.U32 R201, RZ, RZ, R88 ;  /* 0x000000ffffc97224 */ /* 0x000fe400078e0058 */
[----:B------:R-:W-:Y:S01]  /*16fc0*/  IMAD.MOV.U32 R203, RZ, RZ, R89 ;  /* 0x000000ffffcb7224 */ /* 0x000fe200078e0059 */
[----:B0-----:R-:W-:Y:S06]  /*16fd0*/  @!P2 BRA `(.L_x_8388) ;  /* 0x000000500088a947 */ /* 0x001fec0003800000 */
[----:B------:R-:W-:Y:S01]  /*16fe0*/  IMAD.MOV.U32 R21, RZ, RZ, R0 ;  /* 0x000000ffff157224 */ /* 0x000fe200078e0000 */
[----:B------:R-:W-:Y:S01]  /*16ff0*/  CS2R R86, SRZ ;  /* 0x0000000000567805 */ /* 0x000fe2000001ff00 */
        /* <DEDUP_REMOVED lines=33> */
.L_x_8399:
        /* <DEDUP_REMOVED lines=9> */
.L_x_8390:
        /* <DEDUP_REMOVED lines=8> */
.L_x_8391:
[----:B------:R-:W-:Y:S04]  /*17320*/  BSSY B0, `(.L_x_8389) ;  /* 0x0000004000007945 */ /* 0x000fe80003800000 */
[----:B-1----:R-:W-:Y:S05]  /*17330*/  @P3 BRA `(.L_x_8392) ;  /* 0x0000000000083947 */ /* 0x002fea0003800000 */
[----:B------:R-:W1:Y:S02]  /*17340*/  SYNCS.PHASECHK.TRANS64.TRYWAIT P3, [R3+URZ+0x2e830], R0 ;  /* 0x02e83000030075a7 */ /* 0x000e64000806017f */
[----:B-1----:R-:W-:Y:S05]  /*17350*/  @!P3 BRA `(.L_x_8393) ;  /* 0x0000016c0064b947 */ /* 0x002fea0003800000 */
.L_x_8392:
[----:B------:R-:W-:Y:S05]  /*17360*/  BSYNC B0 ;  /* 0x0000000000007941 */ /* 0x000fea0003800000 */
.L_x_8389:
        /* <DEDUP_REMOVED lines=29> */
[----:B------:R-:W-:Y:S01]  /*17540*/  STL [R1+0xe8], R20 ;  /* 0x0000e81401007387 */ /* 0x000fe20000100800 */
[----:B------:R-:W-:Y:S02]  /*17550*/  R2UR UR13, R91 ;  /* 0x000000005b0d72ca */ /* 0x000fe400000e0000 */
[----:B0-----:R-:W-:Y:S01]  /*17560*/  SHF.R.U32.HI R3, RZ, 0x7, R3 ;  /* 0x00000007ff037819 */ /* 0x001fe20000011603 */
[----:B------:R-:W-:Y:S01]  /*17570*/  STL [R1+0xe4], R19 ;  /* 0x0000e41301007387 */ /* 0x000fe20000100800 */
[----:B------:R-:W-:Y:S02]  /*17580*/  R2UR UR15, R95 ;  /* 0x000000005f0f72ca */ /* 0x000fe400000e0000 */
[----:B------:R-:W-:Y:S01]  /*17590*/  MOV R13, UR38 ;  /* 0x00000026000d7c02 */ /* 0x000fe20008000f00 */
        /* <DEDUP_REMOVED lines=8> */
[----:B0-----:R-:W-:Y:S01]  /*17620*/  MOV R18, UR43 ;  /* 0x0000002b00127c02 */ /* 0x001fe20008000f00 */
[----:B------:R-:W-:Y:S01]  /*17630*/  STL [R1+0xdc], R17 ;  /* 0x0000dc1101007387 */ /* 0x000fe20000100800 */
[----:B------:R-:W-:Y:S01]  /*17640*/  UMOV UR43, UR25 ;  /* 0x00000019002b7c82 */ /* 0x000fe20008000000 */
[----:B------:R-:W-:-:S02]  /*17650*/  R2UR UR25, R5 ;  /* 0x00000000051972ca */ /* 0x000fc400000e0000 */
[----:B------:R0:W-:Y:S01]  /*17660*/  STL [R1+0xd8], R16 ;  /* 0x0000d81001007387 */ /* 0x0001e20000100800 */
[----:B------:R-:W-:Y:S01]  /*17670*/  MOV R26, UR43 ;  /* 0x0000002b001a7c02 */ /* 0x000fe20008000f00 */
[----:B------:R-:W-:Y:S01]  /*17680*/  UMOV UR43, UR5 ;  /* 0x00000005002b7c82 */ /* 0x000fe20008000000 */
[----:B------:R-:W-:Y:S01]  /*17690*/  R2UR UR5, R5 ;  /* 0x00000000050572ca */ /* 0x000fe200000e0000 */
[----:B------:R-:W-:Y:S01]  /*176a0*/  STL [R1+0xd4], R15 ;  /* 0x0000d40f01007387 */ /* 0x000fe20000100800 */
[----:B------:R-:W-:Y:S02]  /*176b0*/  R2UR UR47, R91 ;  /* 0x000000005b2f72ca */ /* 0x000fe400000e0000 */
[----:B------:R-:W-:Y:S01]  /*176c0*/  R2UR UR51, R93 ;  /* 0x000000005d3372ca */ /* 0x000fe200000e0000 */
[----:B------:R3:W-:Y:S01]  /*176d0*/  STL [R1+0xd0], R14 ;  /* 0x0000d00e01007387 */ /* 0x0007e20000100800 */
[----:B------:R-:W-:Y:S01]  /*176e0*/  R2UR UR55, R91 ;  /* 0x000000005b3772ca */ /* 0x000fe200000e0000 */
[----:B------:R-:W-:Y:S01]  /*176f0*/  IMAD.MOV.U32 R93, RZ, RZ, 0x40000040 ;  /* 0x40000040ff5d7424 */ /* 0x000fe200078e00ff */
[----:B0-----:R-:W-:Y:S01]  /*17700*/  MOV R16, UR35 ;  /* 0x0000002300107c02 */ /* 0x001fe20008000f00 */
[----:B------:R-:W-:Y:S01]  /*17710*/  UMOV UR35, UR17 ;  /* 0x0000001100237c82 */ /* 0x000fe20008000000 */
[C---:B------:R-:W-:Y:S01]  /*17720*/  R2UR UR17, R5.reuse ;  /* 0x00000000051172ca */ /* 0x040fe200000e0000 */
[----:B------:R-:W-:Y:S01]  /*17730*/  WARPGROUP.ARRIVE ;  /* 0x00000000000079c5 */ /* 0x000fe20000000000 */
[----:B------:R-:W-:Y:S01]  /*17740*/  MOV R24, UR35 ;  /* 0x0000002300187c02 */ /* 0x000fe20008000f00 */
[----:B------:R-:W-:Y:S01]  /*17750*/  UMOV UR35, UR9 ;  /* 0x0000000900237c82 */ /* 0x000fe20008000000 */
[C---:B------:R-:W-:Y:S01]  /*17760*/  R2UR UR9, R5.reuse ;  /* 0x00000000050972ca */ /* 0x040fe200000e0000 */
[----:B------:R-:W-:Y:S01]  /*17770*/  STL [R1+0xcc], R12 ;  /* 0x0000cc0c01007387 */ /* 0x000fe20000100800 */
[----:B---3--:R-:W-:Y:S01]  /*17780*/  MOV R14, UR59 ;  /* 0x0000003b000e7c02 */ /* 0x008fe20008000f00 */
[----:B------:R-:W-:Y:S01]  /*17790*/  UMOV UR59, UR29 ;  /* 0x0000001d003b7c82 */ /* 0x000fe20008000000 */
[----:B------:R-:W-:Y:S01]  /*177a0*/  IMAD.MOV.U32 R91, RZ, RZ, 0x40000040 ;  /* 0x40000040ff5b7424 */ /* 0x000fe200078e00ff */
[----:B------:R-:W-:Y:S01]  /*177b0*/  MOV R22, UR59 ;  /* 0x0000003b00167c02 */ /* 0x000fe20008000f00 */
[----:B------:R-:W-:Y:S01]  /*177c0*/  UMOV UR59, UR13 ;  /* 0x0000000d003b7c82 */ /* 0x000fe20008000000 */
[----:B------:R-:W-:Y:S01]  /*177d0*/  R2UR UR13, R5 ;  /* 0x00000000050d72ca */ /* 0x000fe200000e0000 */
[----:B------:R0:W-:Y:S01]  /*177e0*/  STL [R1+0xc8], R2 ;  /* 0x0000c80201007387 */ /* 0x0001e20000100800 */
[----:B------:R-:W-:-:S02]  /*177f0*/  R2UR UR40, R4 ;  /* 0x00000000042872ca */ /* 0x000fc400000e0000 */
[----:B------:R-:W-:Y:S02]  /*17800*/  R2UR UR41, R5 ;  /* 0x00000000052972ca */ /* 0x000fe400000e0000 */
[C---:B------:R-:W-:Y:S02]  /*17810*/  R2UR UR32, R10.reuse ;  /* 0x000000000a2072ca */ /* 0x040fe400000e0000 */
[----:B------:R-:W-:Y:S02]  /*17820*/  R2UR UR33, R11 ;  /* 0x000000000b2172ca */ /* 0x000fe400000e0000 */
[----:B------:R-:W-:Y:S02]  /*17830*/  R2UR UR56, R10 ;  /* 0x000000000a3872ca */ /* 0x000fe400000e0000 */
[----:B0-----:R-:W-:Y:S01]  /*17840*/  MOV R2, UR39 ;  /* 0x0000002700027c02 */ /* 0x001fe20008000f00 */
[----:B------:R-:W-:Y:S01]  /*17850*/  UMOV UR39, UR31 ;  /* 0x0000001f00277c82 */ /* 0x000fe20008000000 */
[----:B------:R-:W-:-:S02]  /*17860*/  R2UR UR31, R89 ;  /* 0x00000000591f72ca */ /* 0x000fc400000e0000 */
[----:B------:R-:W-:Y:S01]  /*17870*/  MOV R20, UR39 ;  /* 0x0000002700147c02 */ /* 0x000fe20008000f00 */
[----:B------:R-:W-:Y:S01]  /*17880*/  UMOV UR39, UR21 ;  /* 0x0000001500277c82 */ /* 0x000fe20008000000 */
[----:B------:R-:W-:Y:S02]  /*17890*/  R2UR UR21, R5 ;  /* 0x00000000051572ca */ /* 0x000fe400000e0000 */
[----:B------:R-:W-:Y:S02]  /*178a0*/  R2UR UR57, R11 ;  /* 0x000000000b3972ca */ /* 0x000fe400000e0000 */
[----:B------:R-:W-:Y:S01]  /*178b0*/  MOV R3, UR37 ;  /* 0x0000002500037c02 */ /* 0x000fe20008000f00 */
[----:B--2---:R-:W-:Y:S01]  /*178c0*/  IMAD R88, R233, 0x700, R0 ;  /* 0x00000700e9587824 */ /* 0x004fe200078e0200 */
[----:B------:R-:W-:-:S03]  /*178d0*/  MOV R0, UR36 ;  /* 0x0000002400007c02 */ /* 0x000fc60008000f00 */
        /* <DEDUP_REMOVED lines=28> */
[----:B------:R-:W-:-:S03]  /*17aa0*/  VIADD R90, R88, 0x204 ;  /* 0x00000204585a7836 */ /* 0x000fc60000000000 */
[----:B------:R-:W-:Y:S01]  /*17ab0*/  R2UR UR28, R92 ;  /* 0x000000005c1c72ca */ /* 0x000fe200000e0000 */
[----:B------:R-:W-:Y:S01]  /*17ac0*/  VIADD R92, R88, 0x104 ;  /* 0x00000104585c7836 */ /* 0x000fe20000000000 */
[----:B------:R-:W-:Y:S01]  /*17ad0*/  R2UR UR34, R90 ;  /* 0x000000005a2272ca */ /* 0x000fe200000e0000 */
[----:B------:R-:W-:Y:S02]  /*17ae0*/  VIADD R90, R88, 0x404 ;  /* 0x00000404585a7836 */ /* 0x000fe40000000000 */
[----:B------:R-:W-:Y:S02]  /*17af0*/  MOV R235, UR38 ;  /* 0x0000002600eb7c02 */ /* 0x000fe40008000f00 */
[----:B------:R-:W-:Y:S01]  /*17b00*/  R2UR UR58, R92 ;  /* 0x000000005c3a72ca */ /* 0x000fe200000e0000 */
[----:B------:R-:W-:Y:S01]  /*17b10*/  VIADD R92, R88, 0x304 ;  /* 0x00000304585c7836 */ /* 0x000fe20000000000 */
[----:B------:R-:W-:Y:S01]  /*17b20*/  UMOV UR38, UR30 ;  /* 0x0000001e00267c82 */ /* 0x000fe20008000000 */
[----:B------:R-:W-:Y:S01]  /*17b30*/  R2UR UR46, R90 ;  /* 0x000000005a2e72ca */ /* 0x000fe200000e0000 */
[----:B------:R-:W-:Y:S01]  /*17b40*/  VIADD R90, R88, 0x604 ;  /* 0x00000604585a7836 */ /* 0x000fe20000000000 */
        /* <DEDUP_REMOVED lines=10> */
[----:B------:R-:W-:Y:S01]  /*17bf0*/  MOV R12, UR58 ;  /* 0x0000003a000c7c02 */ /* 0x000fe20008000f00 */
[----:B------:R-:W-:Y:S01]  /*17c00*/  UMOV UR58, UR28 ;  /* 0x0000001c003a7c82 */ /* 0x000fe20008000000 */
[C---:B------:R-:W-:Y:S02]  /*17c10*/  R2UR UR20, R4.reuse ;  /* 0x00000000041472ca */ /* 0x040fe400000e0000 */
[----:B------:R-:W-:Y:S01]  /*17c20*/  MOV R17, UR42 ;  /* 0x0000002a00117c02 */ /* 0x000fe20008000f00 */
[----:B------:R-:W-:Y:S01]  /*17c30*/  UMOV UR42, UR24 ;  /* 0x00000018002a7c82 */ /* 0x000fe20008000000 */
[----:B------:R-:W-:Y:S01]  /*17c40*/  MOV R21, UR58 ;  /* 0x0000003a00157c02 */ /* 0x000fe20008000f00 */
[----:B------:R-:W-:Y:S01]  /*17c50*/  QGMMA.64x32x32.F32.E4M3.E4M3 R184, gdesc[UR16], RZ, !UPT, gsb0 ;  /* 0x0060000010b879f3 */ /* 0x000fe2000c0008ff */
[----:B------:R-:W-:Y:S01]  /*17c60*/  MOV R25, UR42 ;  /* 0x0000002a00197c02 */ /* 0x000fe20008000f00 */
[----:B------:R-:W-:Y:S01]  /*17c70*/  UMOV UR42, UR4 ;  /* 0x00000004002a7c82 */ /* 0x000fe20008000000 */
[C---:B------:R-:W-:Y:S01]  /*17c80*/  R2UR UR4, R4.reuse ;  /* 0x00000000040472ca */ /* 0x040fe200000e0000 */
[----:B------:R-:W-:Y:S01]  /*17c90*/  UMOV UR58, UR12 ;  /* 0x0000000c003a7c82 */ /* 0x000fe20008000000 */
[----:B------:R-:W-:-:S02]  /*17ca0*/  R2UR UR12, R4 ;  /* 0x00000000040c72ca */ /* 0x000fc400000e0000 */
[----:B------:R-:W-:Y:S02]  /*17cb0*/  R2UR UR24, R4 ;  /* 0x00000000041872ca */ /* 0x000fe400000e0000 */
[----:B------:R-:W-:Y:S01]  /*17cc0*/  R2UR UR50, R92 ;  /* 0x000000005c3272ca */ /* 0x000fe200000e0000 */
[----:B------:R-:W-:Y:S01]  /*17cd0*/  VIADD R92, R88, 0x6 ;  /* 0x00000006585c7836 */ /* 0x000fe20000000000 */
[----:B------:R-:W-:Y:S01]  /*17ce0*/  R2UR UR54, R90 ;  /* 0x000000005a3672ca */ /* 0x000fe200000e0000 */
[----:B------:R-:W-:Y:S01]  /*17cf0*/  VIADD R90, R88, 0x106 ;  /* 0x00000106585a7836 */ /* 0x000fe20000000000 */
        /* <DEDUP_REMOVED lines=24> */
[----:B------:R-:W-:Y:S02]  /*17e80*/  IMAD.MOV.U32 R93, RZ, RZ, 0x40000040 ;  /* 0x40000040ff5d7424 */ /* 0x000fe400078e00ff */
[----:B------:R-:W-:-:S05]  /*17e90*/  VIADD R88, R88, 0x606 ;  /* 0x0000060658587836 */ /* 0x000fca0000000000 */
[----:B------:R-:W-:Y:S01]  /*17ea0*/  R2UR UR30, R88 ;  /* 0x00000000581e72ca */ /* 0x000fe200000e0000 */
        /* <DEDUP_REMOVED lines=150> */
[----:B0-----:R-:W-:-:S12]  /*18810*/  @P2 BRA `(.L_x_8394) ;  /* 0x0000000000282947 */ /* 0x001fd80003800000 */
[----:B------:R-:W-:Y:S05]  /*18820*/  @!P1 BRA `(.L_x_8395) ;  /* 0x0000000000049947 */ /* 0x000fea0003800000 */
[----:B------:R-:W-:Y:S01]  /*18830*/  BPT.TRAP 0x1 ;  /* 0x000000040000795c */ /* 0x000fe20000300000 */
.L_x_8395:
[----:B-----5:R-:W-:Y:S01]  /*18840*/  SHF.L.U32 R0, R12, 0x1f, RZ ;  /* 0x0000001f0c007819 */ /* 0x020fe200000006ff */
[----:B------:R-:W-:-:S04]  /*18850*/  IMAD R3, R231, 0x8, R16 ;  /* 0x00000008e7037824 */ /* 0x000fc800078e0210 */
[----:B------:R0:W1:Y:S01]  /*18860*/  SYNCS.PHASECHK.TRANS64.TRYWAIT P2, [R3+URZ+0x2e850], R0 ;  /* 0x02e85000030075a7 */ /* 0x000062000804017f */
[----:B------:R-:W-:Y:S05]  /*18870*/  @!P1 BRA `(.L_x_8396) ;  /* 0x0000000000049947 */ /* 0x000fea0003800000 */
[----:B------:R-:W-:Y:S01]  /*18880*/  BPT.TRAP 0x1 ;  /* 0x000000040000795c */ /* 0x000fe20000300000 */
.L_x_8396:
[----:B-1----:R-:W-:Y:S05]  /*18890*/  @P2 BRA `(.L_x_8394) ;  /* 0x0000000000082947 */ /* 0x002fea0003800000 */
[----:B------:R-:W1:Y:S02]  /*188a0*/  SYNCS.PHASECHK.TRANS64.TRYWAIT P2, [R3+URZ+0x2e850], R0 ;  /* 0x02e85000030075a7 */ /* 0x000e64000804017f */
[----:B-1----:R-:W-:Y:S05]  /*188b0*/  @!P2 BRA `(.L_x_8397) ;  /* 0x000001580020a947 */ /* 0x002fea0003800000 */
.L_x_8394:
[----:B01---5:R-:W-:Y:S01]  /*188c0*/  VIADD R0, R16, 0x400 ;  /* 0x0000040010007836 */ /* 0x023fe20000000000 */
[----:B------:R-:W-:Y:S05]  /*188d0*/  WARPSYNC.ALL ;  /* 0x0000000000007948 */ /* 0x000fea0003800000 */
[----:B------:R-:W-:Y:S01]  /*188e0*/  SHF.R.U32.HI R0, RZ, 0x4, R0 ;  /* 0x00000004ff007819 */ /* 0x000fe20000011600 */
[----:B------:R-:W-:Y:S01]  /*188f0*/  IMAD.MOV.U32 R13, RZ, RZ, -0x3ffffff0 ;  /* 0xc0000010ff0d7424 */ /* 0x000fe200078e00ff */
[----:B------:R-:W2:Y:S01]  /*18900*/  LDL R235, [R1+0x5c] ;  /* 0x00005c0001eb7983 */ /* 0x000ea20000100800 */
[----:B------:R-:W0:Y:S01]  /*18910*/  @P0 LDC R3, c[0x0][0x450] ;  /* 0x00011400ff030b82 */ /* 0x000e220000000800 */
[----:B------:R-:W-:-:S02]  /*18920*/  LOP3.LUT R0, R0, 0x3fff, RZ, 0xc0, !PT ;  /* 0x00003fff00007812 */ /* 0x000fc400078ec0ff */
[----:B------:R-:W2:Y:S02]  /*18930*/  LDL R234, [R1+0x40] ;  /* 0x0000400001ea7983 */ /* 0x000ea40000100800 */
[----:B------:R-:W-:-:S05]  /*18940*/  LOP3.LUT R0, R0, 0x10000, RZ, 0xfc, !PT ;  /* 0x0001000000007812 */ /* 0x000fca00078efcff */
[----:B------:R-:W-:Y:S01]  /*18950*/  IMAD R12, R231, 0x700, R0 ;  /* 0x00000700e70c7824 */ /* 0x000fe200078e0200 */
[----:B------:R-:W-:Y:S01]  /*18960*/  R2UR UR7, R13 ;  /* 0x000000000d0772ca */ /* 0x000fe200000e0000 */
[----:B------:R-:W-:Y:S01]  /*18970*/  WARPGROUP.ARRIVE ;  /* 0x00000000000079c5 */ /* 0x000fe20000000000 */
[----:B------:R-:W3:Y:S01]  /*18980*/  LDL R0, [R1+0x7c] ;  /* 0x00007c0001007983 */ /* 0x000ee20000100800 */
[----:B------:R-:W1:Y:S01]  /*18990*/  @P0 LDC R13, c[0x0][0x44c] ;  /* 0x00011300ff0d0b82 */ /* 0x000e620000000800 */
[----:B------:R-:W-:-:S13]  /*189a0*/  R2UR UR6, R12 ;  /* 0x000000000c0672ca */ /* 0x000fda00000e0000 */
[----:B------:R-:W-:Y:S03]  /*189b0*/  QGMMA.64x128x32.F32.E4M3.E4M3 R24, R224, gdesc[UR4], R24, gsb0 ;  /* 0x01e00004e0187df3 */ /* 0x000fe60008000818 */
[----:B------:R-:W-:Y:S02]  /*189c0*/  WARPGROUP.DEPBAR.LE gsb0, 0x0 ;  /* 0x00008000000079c5 */ /* 0x000fe40000010000 */
[----:B------:R-:W-:Y:S01]  /*189d0*/  VIADD R224, R12, 0x100 ;  /* 0x000001000ce07836 */ /* 0x000fe20000000000 */
[----:B------:R-:W3:Y:S01]  /*189e0*/  LDL R226, [R1+0x50] ;  /* 0x0000500001e27983 */ /* 0x000ee20000100800 */
[----:B------:R-:W-:-:S03]  /*189f0*/  IMAD.MOV.U32 R225, RZ, RZ, -0x3ffffff0 ;  /* 0xc0000010ffe17424 */ /* 0x000fc600078e00ff */
[----:B------:R-:W-:Y:S01]  /*18a00*/  R2UR UR6, R224 ;  /* 0x00000000e00672ca */ /* 0x000fe200000e0000 */
[----:B------:R-:W4:Y:S01]  /*18a10*/  LDL R227, [R1+0x4c] ;  /* 0x00004c0001e37983 */ /* 0x000f220000100800 */
[----:B------:R-:W-:Y:S01]  /*18a20*/  R2UR UR7, R225 ;  /* 0x00000000e10772ca */ /* 0x000fe200000e0000 */
[----:B------:R-:W-:-:S12]  /*18a30*/  WARPGROUP.ARRIVE ;  /* 0x00000000000079c5 */ /* 0x000fd80000000000 */
[----:B------:R-:W-:Y:S03]  /*18a40*/  QGMMA.64x128x32.F32.E4M3.E4M3 R24, R220, gdesc[UR4], R24, gsb0 ;  /* 0x01e00004dc187df3 */ /* 0x000fe60008000818 */
[----:B------:R-:W-:Y:S02]  /*18a50*/  WARPGROUP.DEPBAR.LE gsb0, 0x0 ;  /* 0x00008000000079c5 */ /* 0x000fe40000010000 */
[----:B------:R-:W-:Y:S01]  /*18a60*/  VIADD R220, R12, 0x200 ;  /* 0x000002000cdc7836 */ /* 0x000fe20000000000 */
[----:B------:R-:W-:Y:S01]  /*18a70*/  WARPGROUP.ARRIVE ;  /* 0x00000000000079c5 */ /* 0x000fe20000000000 */
[----:B------:R-:W-:-:S03]  /*18a80*/  IMAD.MOV.U32 R221, RZ, RZ, -0x3ffffff0 ;  /* 0xc0000010ffdd7424 */ /* 0x000fc600078e00ff */
[----:B------:R-:W-:Y:S02]  /*18a90*/  R2UR UR6, R220 ;  /* 0x00000000dc0672ca */ /* 0x000fe400000e0000 */
[----:B------:R-:W-:-:S13]  /*18aa0*/  R2UR UR7, R221 ;  /* 0x00000000dd0772ca */ /* 0x000fda00000e0000 */
[----:B------:R-:W-:Y:S01]  /*18ab0*/  QGMMA.64x128x32.F32.E4M3.E4M3 R24, R216, gdesc[UR4], R24, gsb0 ;  /* 0x01e00004d8187df3 */ /* 0x000fe20008000818 */
[----:B---3--:R-:W-:-:S04]  /*18ac0*/  IMAD.IADD R0, R0, 0x1, R226 ;  /* 0x0000000100007824 */ /* 0x008fc800078e02e2 */
[----:B-1----:R-:W-:-:S05]  /*18ad0*/  @P0 IMAD.HI.U32 R13, R0, R13, RZ ;  /* 0x0000000d000d0227 */ /* 0x002fca00078e00ff */
[----:B0-----:R-:W-:Y:S01]  /*18ae0*/  @P0 SHF.R.U32.HI R0, RZ, R3, R13 ;  /* 0x00000003ff000219 */ /* 0x001fe2000001160d */
[----:B------:R-:W-:-:S04]  /*18af0*/  IMAD R13, R15, -0xe0, RZ ;  /* 0xffffff200f0d7824 */ /* 0x000fc800078e02ff */
[----:B------:R-:W0:Y:S01]  /*18b00*/  SHFL.IDX PT, R3, R0, RZ, 0x1c1f ;  /* 0x001c1fff00037589 */ /* 0x000e2200000e0000 */
[----:B----4-:R-:W-:-:S03]  /*18b10*/  IADD3 R13, -R227, 0x1, R13 ;  /* 0x00000001e30d7810 */ /* 0x010fc60007ffe10d */
[----:B------:R-:W1:Y:S01]  /*18b20*/  SHFL.IDX PT, R0, R0, 0x1, 0x1c1f ;  /* 0x003c1f0000007f89 */ /* 0x000e6200000e0000 */
[----:B--2---:R-:W-:Y:S02]  /*18b30*/  IADD3 R13, -R234, R13, R235 ;  /* 0x0000000dea0d7210 */ /* 0x004fe40007ffe1eb */
[----:B------:R-:W2:Y:S01]  /*18b40*/  S2R R234, SR_TID.X ;  /* 0x0000000000ea7919 */ /* 0x000ea20000002100 */
[----:B------:R-:W-:Y:S02]  /*18b50*/  WARPGROUP.DEPBAR.LE gsb0, 0x0 ;  /* 0x00008000000079c5 */ /* 0x000fe40000010000 */
[----:B------:R-:W-:Y:S01]  /*18b60*/  VIADD R216, R12, 0x300 ;  /* 0x000003000cd87836 */ /* 0x000fe20000000000 */
[----:B------:R-:W-:Y:S01]  /*18b70*/  WARPGROUP.ARRIVE ;  /* 0x00000000000079c5 */ /* 0x000fe20000000000 */
[----:B------:R-:W-:-:S03]  /*18b80*/  IMAD.MOV.U32 R217, RZ, RZ, -0x3ffffff0 ;  /* 0xc0000010ffd97424 */ /* 0x000fc600078e00ff */
[----:B------:R-:W-:Y:S02]  /*18b90*/  R2UR UR6, R216 ;  /* 0x00000000d80672ca */ /* 0x000fe400000e0000 */
[----:B------:R-:W-:Y:S01]  /*18ba0*/  R2UR UR7, R217 ;  /* 0x00000000d90772ca */ /* 0x000fe200000e0000 */
[C---:B0-----:R-:W-:Y:S02]  /*18bb0*/  IMAD.IADD R3, R13.reuse, 0x1, R3 ;  /* 0x000000010d037824 */ /* 0x041fe400078e0203 */
[----:B-1----:R-:W-:-:S03]  /*18bc0*/  IMAD.IADD R0, R13, 0x1, R0 ;  /* 0x000000010d007824 */ /* 0x002fc600078e0200 */
[C---:B------:R-:W-:Y:S02]  /*18bd0*/  ISETP.GT.AND P2, PT, R3.reuse, RZ, PT ;  /* 0x000000ff0300720c */ /* 0x040fe40003f44270 */
[----:B------:R-:W-:-:S05]  /*18be0*/  ISETP.GT.AND P3, PT, R3, 0x1, PT ;  /* 0x000000010300780c */ /* 0x000fca0003f64270 */
[----:B------:R-:W-:Y:S01]  /*18bf0*/  QGMMA.64x128x32.F32.E4M3.E4M3 R24, R212, gdesc[UR4], R24, gsb0 ;  /* 0x01e00004d4187df3 */ /* 0x000fe20008000818 */
[----:B------:R-:W-:Y:S02]  /*18c00*/  FSEL R184, R184, -INF , P2 ;  /* 0xff800000b8b87808 */ /* 0x000fe40001000000 */
[----:B------:R-:W-:Y:S02]  /*18c10*/  ISETP.GT.AND P2, PT, R3, 0x8, PT ;  /* 0x000000080300780c */ /* 0x000fe40003f44270 */
        /* <DEDUP_REMOVED lines=68> */
[----:B------:R-:W-:Y:S01]  /*19060*/  FSEL R125, R125, -INF , P3 ;  /* 0xff8000007d7d7808 */ /* 0x000fe20001800000 */
[----:B------:R-:W-:Y:S02]  /*19070*/  WARPGROUP.DEPBAR.LE gsb0, 0x0 ;  /* 0x00008000000079c5 */ /* 0x000fe40000010000 */
[----:B------:R-:W-:Y:S01]  /*19080*/  VIADD R212, R12, 0x400 ;  /* 0x000004000cd47836 */ /* 0x000fe20000000000 */
[----:B------:R-:W-:Y:S01]  /*19090*/  WARPGROUP.ARRIVE ;  /* 0x00000000000079c5 */ /* 0x000fe20000000000 */
[----:B------:R-:W-:Y:S01]  /*190a0*/  IMAD.MOV.U32 R213, RZ, RZ, -0x3ffffff0 ;  /* 0xc0000010ffd57424 */ /* 0x000fe200078e00ff */
[----:B------:R-:W-:-:S02]  /*190b0*/  ISETP.GT.AND P3, PT, R3, 0x91, PT ;  /* 0x000000910300780c */ /* 0x000fc40003f64270 */
[----:B------:R-:W-:Y:S02]  /*190c0*/  R2UR UR6, R212 ;  /* 0x00000000d40672ca */ /* 0x000fe400000e0000 */
[----:B------:R-:W-:Y:S02]  /*190d0*/  R2UR UR7, R213 ;  /* 0x00000000d50772ca */ /* 0x000fe400000e0000 */
[----:B------:R-:W-:Y:S02]  /*190e0*/  FSEL R128, R128, -INF , P2 ;  /* 0xff80000080807808 */ /* 0x000fe40001000000 */
[----:B------:R-:W-:Y:S02]  /*190f0*/  ISETP.GT.AND P2, PT, R3, 0x98, PT ;  /* 0x000000980300780c */ /* 0x000fe40003f44270 */
[----:B------:R-:W-:Y:S02]  /*19100*/  FSEL R129, R129, -INF , P3 ;  /* 0xff80000081817808 */ /* 0x000fe40001800000 */
[----:B------:R-:W-:-:S02]  /*19110*/  ISETP.GT.AND P3, PT, R3, 0x99, PT ;  /* 0x000000990300780c */ /* 0x000fc40003f64270 */
[----:B------:R-:W-:Y:S02]  /*19120*/  FSEL R132, R132, -INF , P2 ;  /* 0xff80000084847808 */ /* 0x000fe40001000000 */
[----:B------:R-:W-:Y:S01]  /*19130*/  ISETP.GT.AND P2, PT, R3, 0xa0, PT ;  /* 0x000000a00300780c */ /* 0x000fe20003f44270 */
[----:B------:R-:W-:Y:S01]  /*19140*/  QGMMA.64x128x32.F32.E4M3.E4M3 R24, R208, gdesc[UR4], R24, gsb0 ;  /* 0x01e00004d0187df3 */ /* 0x000fe20008000818 */
        /* <DEDUP_REMOVED lines=18> */
[C---:B------:R-:W-:Y:S02]  /*19270*/  ISETP.GT.AND P5, PT, R3.reuse, 0xc8, PT ;  /* 0x000000c80300780c */ /* 0x040fe40003fa4270 */
[----:B------:R-:W-:Y:S02]  /*19280*/  ISETP.GT.AND P4, PT, R3, 0xc9, PT ;  /* 0x000000c90300780c */ /* 0x000fe40003f84270 */
[----:B------:R-:W-:Y:S02]  /*19290*/  FSEL R92, R92, -INF , P5 ;  /* 0xff8000005c5c7808 */ /* 0x000fe40002800000 */
[----:B------:R-:W-:-:S02]  /*192a0*/  FSEL R93, R93, -INF , P4 ;  /* 0xff8000005d5d7808 */ /* 0x000fc40002000000 */
[C---:B------:R-:W-:Y:S02]  /*192b0*/  ISETP.GT.AND P5, PT, R3.reuse, 0xd8, PT ;  /* 0x000000d80300780c */ /* 0x040fe40003fa4270 */
[----:B------:R-:W-:Y:S02]  /*192c0*/  ISETP.GT.AND P4, PT, R3, 0xd9, PT ;  /* 0x000000d90300780c */ /* 0x000fe40003f84270 */
[----:B------:R-:W-:Y:S02]  /*192d0*/  FSEL R100, R100, -INF , P5 ;  /* 0xff80000064647808 */ /* 0x000fe40002800000 */
        /* <DEDUP_REMOVED lines=32> */
[----:B------:R-:W-:Y:S01]  /*194e0*/  FMNMX.FTZ R208, R184, R20, !PT ;  /* 0x00000014b8d07209 */ /* 0x000fe20007810000 */
[----:B------:R-:W-:Y:S01]  /*194f0*/  WARPGROUP.ARRIVE ;  /* 0x00000000000079c5 */ /* 0x000fe20000000000 */
        /* <DEDUP_REMOVED lines=34> */
[----:B--2---:R-:W-:Y:S02]  /*19720*/  LOP3.LUT R211, R234, 0x7f, RZ, 0xc0, !PT ;  /* 0x0000007fead37812 */ /* 0x004fe400078ec0ff */
        /* <DEDUP_REMOVED lines=30> */
[----:B------:R-:W-:Y:S02]  /*19910*/  FSEL R208, R88, -INF , P2 ;  /* 0xff80000058d07808 */ /* 0x000fe40001000000 */
[----:B------:R-:W-:Y:S02]  /*19920*/  FMNMX.FTZ R88, R117, R209, !PT ;  /* 0x000000d175587209 */ /* 0x000fe40007810000 */
[----:B------:R-:W-:Y:S01]  /*19930*/  FSEL R209, R89, -INF , P3 ;  /* 0xff80000059d17808 */ /* 0x000fe20001800000 */
[----:B------:R-:W-:Y:S01]  /*19940*/  IMAD.MOV.U32 R89, RZ, RZ, -0x3ffffff0 ;  /* 0xc0000010ff597424 */ /* 0x000fe200078e00ff */
[----:B------:R-:W-:Y:S02]  /*19950*/  FMNMX.FTZ R88, R208, R88, !PT ;  /* 0x00000058d0587209 */ /* 0x000fe40007810000 */
[----:B------:R-:W-:-:S02]  /*19960*/  ISETP.GT.AND P2, PT, R3, 0xd0, PT ;  /* 0x000000d00300780c */ /* 0x000fc40003f44270 */
[----:B------:R-:W-:Y:S02]  /*19970*/  FMNMX.FTZ R88, R209, R88, !PT ;  /* 0x00000058d1587209 */ /* 0x000fe40007810000 */
[----:B------:R-:W-:Y:S02]  /*19980*/  ISETP.GT.AND P3, PT, R3, 0xd1, PT ;  /* 0x000000d10300780c */ /* 0x000fe40003f64270 */
[----:B------:R-:W-:Y:S02]  /*19990*/  FMNMX.FTZ R88, R92, R88, !PT ;  /* 0x000000585c587209 */ /* 0x000fe40007810000 */
[----:B------:R-:W-:Y:S02]  /*199a0*/  FSEL R96, R96, -INF , P2 ;  /* 0xff80000060607808 */ /* 0x000fe40001000000 */
[----:B------:R-:W-:Y:S02]  /*199b0*/  FMNMX.FTZ R88, R93, R88, !PT ;  /* 0x000000585d587209 */ /* 0x000fe40007810000 */
[----:B------:R-:W-:-:S02]  /*199c0*/  FSEL R97, R97, -INF , P3 ;  /* 0xff80000061617808 */ /* 0x000fc40001800000 */
[----:B------:R-:W-:Y:S02]  /*199d0*/  FMNMX.FTZ R88, R96, R88, !PT ;  /* 0x0000005860587209 */ /* 0x000fe40007810000 */
[----:B------:R-:W-:Y:S02]  /*199e0*/  R2UR UR7, R89 ;  /* 0x00000000590772ca */ /* 0x000fe400000e0000 */
[----:B------:R-:W-:Y:S02]  /*199f0*/  FMNMX.FTZ R88, R97, R88, !PT ;  /* 0x0000005861587209 */ /* 0x000fe40007810000 */
[----:B------:R-:W-:Y:S02]  /*19a00*/  ISETP.GT.AND P3, PT, R0, RZ, PT ;  /* 0x000000ff0000720c */ /* 0x000fe40003f64270 */
[----:B------:R-:W-:Y:S02]  /*19a10*/  FMNMX.FTZ R3, R100, R88, !PT ;  /* 0x0000005864037209 */ /* 0x000fe40007810000 */
[----:B------:R-:W-:-:S02]  /*19a20*/  FSEL R186, R186, -INF , P3 ;  /* 0xff800000baba7808 */ /* 0x000fc40001800000 */
[----:B------:R-:W-:Y:S02]  /*19a30*/  FMNMX.FTZ R3, R101, R3, !PT ;  /* 0x0000000365037209 */ /* 0x000fe40007810000 */
[----:B------:R-:W-:-:S03]  /*19a40*/  ISETP.GT.AND P3, PT, R0, 0x8, PT ;  /* 0x000000080000780c */ /* 0x000fc60003f64270 */
[----:B------:R-:W1:Y:S01]  /*19a50*/  SHFL.BFLY PT, R88, R3, 0x2, 0x1f ;  /* 0x0c401f0003587f89 */ /* 0x000e6200000e0000 */
        /* <DEDUP_REMOVED lines=8> */
[----:B-1----:R-:W-:Y:S01]  /*19ae0*/  FMNMX.FTZ R3, R3, R88, !PT ;  /* 0x0000005803037209 */ /* 0x002fe20007810000 */
[----:B------:R-:W-:Y:S01]  /*19af0*/  VIADD R88, R12, 0x500 ;  /* 0x000005000c587836 */ /* 0x000fe20000000000 */
[----:B------:R-:W-:Y:S02]  /*19b00*/  FSEL R174, R174, -INF , P3 ;  /* 0xff800000aeae7808 */ /* 0x000fe40001800000 */
[----:B------:R-:W-:Y:S01]  /*19b10*/  ISETP.GT.AND P3, PT, R0, 0x30, PT ;  /* 0x000000300000780c */ /* 0x000fe20003f64270 */
[----:B------:R-:W1:Y:S01]  /*19b20*/  SHFL.BFLY PT, R210, R3, 0x1, 0x1f ;  /* 0x0c201f0003d27f89 */ /* 0x000e6200000e0000 */
[----:B------:R-:W-:-:S02]  /*19b30*/  R2UR UR6, R88 ;  /* 0x00000000580672ca */ /* 0x000fc400000e0000 */
[----:B------:R-:W-:Y:S02]  /*19b40*/  FSEL R178, R178, -INF , P3 ;  /* 0xff800000b2b27808 */ /* 0x000fe40001800000 */
[----:B------:R-:W-:-:S04]  /*19b50*/  ISETP.GT.AND P3, PT, R0, 0x38, PT ;  /* 0x000000380000780c */ /* 0x000fc80003f64270 */
[----:B------:R-:W-:Y:S02]  /*19b60*/  FSEL R182, R182, -INF , P3 ;  /* 0xff800000b6b67808 */ /* 0x000fe40001800000 */
[----:B------:R-:W-:-:S03]  /*19b70*/  ISETP.GT.AND P3, PT, R0, 0x40, PT ;  /* 0x000000400000780c */ /* 0x000fc60003f64270 */
[----:B------:R-:W-:Y:S01]  /*19b80*/  QGMMA.64x128x32.F32.E4M3.E4M3 R24, R204, gdesc[UR4], R24, gsb0 ;  /* 0x01e00004cc187df3 */ /* 0x000fe20008000818 */
[----:B------:R-:W-:Y:S02]  /*19b90*/  FSEL R154, R154, -INF , P3 ;  /* 0xff8000009a9a7808 */ /* 0x000fe40001800000 */
[----:B------:R-:W-:-:S04]  /*19ba0*/  ISETP.GT.AND P3, PT, R0, 0x48, PT ;  /* 0x000000480000780c */ /* 0x000fc80003f64270 */
[----:B------:R-:W-:Y:S02]  /*19bb0*/  FSEL R158, R158, -INF , P3 ;  /* 0xff8000009e9e7808 */ /* 0x000fe40001800000 */
[----:B------:R-:W-:Y:S02]  /*19bc0*/  ISETP.GT.AND P3, PT, R0, 0x50, PT ;  /* 0x000000500000780c */ /* 0x000fe40003f64270 */
[----:B-1----:R-:W-:Y:S02]  /*19bd0*/  FMNMX.FTZ R3, R3, R210, !PT ;  /* 0x000000d203037209 */ /* 0x002fe40007810000 */
        /* <DEDUP_REMOVED lines=8> */
[C-C-:B------:R-:W-:Y:S01]  /*19c60*/  FFMA.FTZ R88, R2.reuse, R184, -R89.reuse ;  /* 0x000000b802587223 */ /* 0x140fe20000010859 */
[----:B------:R-:W-:-:S01]  /*19c70*/  FFMA.FTZ R184, R2, R185, -R89 ;  /* 0x000000b902b87223 */ /* 0x000fc20000010859 */
[C-C-:B------:R-:W-:Y:S01]  /*19c80*/  FFMA.FTZ R185, R2.reuse, R188, -R89.reuse ;  /* 0x000000bc02b97223 */ /* 0x140fe20000010859 */
[----:B------:R1:W-:Y:S01]  /*19c90*/  MUFU.EX2 R13, R177 ;  /* 0x000000b1000d7308 */ /* 0x0003e20000000800 */
[----:B------:R-:W-:-:S01]  /*19ca0*/  FFMA.FTZ R188, R2, R189, -R89 ;  /* 0x000000bd02bc7223 */ /* 0x000fc20000010859 */
[C-C-:B------:R-:W-:Y:S01]  /*19cb0*/  FFMA.FTZ R189, R2.reuse, R192, -R89.reuse ;  /* 0x000000c002bd7223 */ /* 0x140fe20000010859 */
[----:B------:R-:W-:-:S01]  /*19cc0*/  FFMA.FTZ R192, R2, R193, -R89 ;  /* 0x000000c102c07223 */ /* 0x000fc20000010859 */
[C-C-:B------:R-:W-:Y:S01]  /*19cd0*/  FFMA.FTZ R193, R2.reuse, R196, -R89.reuse ;  /* 0x000000c402c17223 */ /* 0x140fe20000010859 */
[----:B------:R-:W-:-:S01]  /*19ce0*/  FFMA.FTZ R196, R2, R197, -R89 ;  /* 0x000000c502c47223 */ /* 0x000fc20000010859 */
[----:B------:R-:W-:Y:S01]  /*19cf0*/  FSEL R138, R138, -INF , P3 ;  /* 0xff8000008a8a7808 */ /* 0x000fe20001800000 */
[----:B------:R-:W-:-:S01]  /*19d00*/  FFMA.FTZ R181, R2, R181, -R89 ;  /* 0x000000b502b57223 */ /* 0x000fc20000010859 */
[----:B------:R-:W-:Y:S01]  /*19d10*/  ISETP.GT.AND P3, PT, R0, 0x68, PT ;  /* 0x000000680000780c */ /* 0x000fe20003f64270 */
[----:B-1----:R-:W-:-:S01]  /*19d20*/  FFMA.FTZ R177, R2, R180, -R89 ;  /* 0x000000b402b17223 */ /* 0x002fc20000010859 */
[----:B------:R-:W-:Y:S01]  /*19d30*/  FMNMX.FTZ R180, R186, R21, !PT ;  /* 0x00000015bab47209 */ /* 0x000fe20007810000 */
[----:B------:R-:W-:-:S01]  /*19d40*/  FFMA.FTZ R168, R2, R168, -R89 ;  /* 0x000000a802a87223 */ /* 0x000fc20000010859 */
[----:B------:R-:W-:Y:S01]  /*19d50*/  FSEL R142, R142, -INF , P3 ;  /* 0xff8000008e8e7808 */ /* 0x000fe20001800000 */
[----:B------:R-:W-:-:S01]  /*19d60*/  FFMA.FTZ R169, R2, R169, -R89 ;  /* 0x000000a902a97223 */ /* 0x000fc20000010859 */
[----:B------:R-:W-:Y:S01]  /*19d70*/  FMNMX.FTZ R197, R187, R180, !PT ;  /* 0x000000b4bbc57209 */ /* 0x000fe20007810000 */
[----:B------:R-:W-:-:S01]  /*19d80*/  FFMA.FTZ R172, R2, R172, -R89 ;  /* 0x000000ac02ac7223 */ /* 0x000fc20000010859 */
[----:B------:R-:W-:Y:S01]  /*19d90*/  ISETP.GT.AND P3, PT, R0, 0x70, PT ;  /* 0x000000700000780c */ /* 0x000fe20003f64270 */
[----:B------:R1:W-:Y:S01]  /*19da0*/  MUFU.EX2 R180, R181 ;  /* 0x000000b500b47308 */ /* 0x0003e20000000800 */
[----:B------:R-:W-:Y:S01]  /*19db0*/  FMNMX.FTZ R197, R190, R197, !PT ;  /* 0x000000c5bec57209 */ /* 0x000fe20007810000 */
[--C-:B------:R-:W-:Y:S01]  /*19dc0*/  FFMA.FTZ R173, R2, R173, -R89.reuse ;  /* 0x000000ad02ad7223 */ /* 0x100fe20000010859 */
[----:B------:R-:W-:Y:S01]  /*19dd0*/  FSEL R146, R146, -INF , P3 ;  /* 0xff80000092927808 */ /* 0x000fe20001800000 */
[C-C-:B------:R-:W-:Y:S01]  /*19de0*/  FFMA.FTZ R176, R2.reuse, R176, -R89.reuse ;  /* 0x000000b002b07223 */ /* 0x140fe20000010859 */
[----:B------:R-:W-:Y:S01]  /*19df0*/  FMNMX.FTZ R197, R191, R197, !PT ;  /* 0x000000c5bfc57209 */ /* 0x000fe20007810000 */
[--C-:B------:R-:W-:Y:S01]  /*19e00*/  FFMA.FTZ R152, R2, R152, -R89.reuse ;  /* 0x0000009802987223 */ /* 0x100fe20000010859 */
[----:B------:R-:W-:Y:S01]  /*19e10*/  ISETP.GT.AND P3, PT, R0, 0x78, PT ;  /* 0x000000780000780c */ /* 0x000fe20003f64270 */
[--C-:B------:R-:W-:Y:S01]  /*19e20*/  FFMA.FTZ R153, R2, R153, -R89.reuse ;  /* 0x0000009902997223 */ /* 0x100fe20000010859 */
[----:B------:R-:W-:Y:S01]  /*19e30*/  FMNMX.FTZ R197, R194, R197, !PT ;  /* 0x000000c5c2c57209 */ /* 0x000fe20007810000 */
[--C-:B-1----:R-:W-:Y:S01]  /*19e40*/  FFMA.FTZ R181, R2, R129, -R89.reuse ;  /* 0x0000008102b57223 */ /* 0x102fe20000010859 */
[----:B------:R-:W-:Y:S01]  /*19e50*/  FSEL R150, R150, -INF , P3 ;  /* 0xff80000096967808 */ /* 0x000fe20001800000 */
[C-C-:B------:R-:W-:Y:S01]  /*19e60*/  FFMA.FTZ R156, R2.reuse, R156, -R89.reuse ;  /* 0x0000009c029c7223 */ /* 0x140fe20000010859 */
[----:B------:R-:W-:Y:S01]  /*19e70*/  FMNMX.FTZ R197, R195, R197, !PT ;  /* 0x000000c5c3c57209 */ /* 0x000fe20007810000 */
[--C-:B------:R-:W-:Y:S01]  /*19e80*/  FFMA.FTZ R157, R2, R157, -R89.reuse ;  /* 0x0000009d029d7223 */ /* 0x100fe20000010859 */
[----:B------:R-:W-:Y:S01]  /*19e90*/  ISETP.GT.AND P3, PT, R0, 0x80, PT ;  /* 0x000000800000780c */ /* 0x000fe20003f64270 */
[--C-:B------:R-:W-:Y:S01]  /*19ea0*/  FFMA.FTZ R160, R2, R160, -R89.reuse ;  /* 0x000000a002a07223 */ /* 0x100fe20000010859 */
        /* <DEDUP_REMOVED lines=60> */
[----:B------:R-:W-:Y:S01]  /*1a270*/  MUFU.EX2 R184, R184 ;  /* 0x000000b800b87308 */ /* 0x000fe20000000800 */
[----:B------:R-:W-:Y:S02]  /*1a280*/  FMNMX.FTZ R197, R166, R197, !PT ;  /* 0x000000c5a6c57209 */ /* 0x000fe40007810000 */
[----:B------:R-:W-:Y:S02]  /*1a290*/  ISETP.GT.AND P3, PT, R0, 0xc0, PT ;  /* 0x000000c00000780c */ /* 0x000fe40003f64270 */
[----:B------:R-:W-:-:S02]  /*1a2a0*/  FMNMX.FTZ R197, R167, R197, !PT ;  /* 0x000000c5a7c57209 */ /* 0x000fc40007810000 */
[----:B------:R-:W-:Y:S01]  /*1a2b0*/  ISETP.GT.AND P4, PT, R0, 0xc1, PT ;  /* 0x000000c10000780c */ /* 0x000fe20003f84270 */
[----:B------:R1:W-:Y:S01]  /*1a2c0*/  MUFU.EX2 R119, R181 ;  /* 0x000000b500777308 */ /* 0x0003e20000000800 */
[----:B------:R-:W-:Y:S02]  /*1a2d0*/  FMNMX.FTZ R197, R138, R197, !PT ;  /* 0x000000c58ac57209 */ /* 0x000fe40007810000 */
[----:B------:R-:W-:Y:S02]  /*1a2e0*/  FSEL R90, R90, -INF , P3 ;  /* 0xff8000005a5a7808 */ /* 0x000fe40001800000 */
[----:B------:R-:W-:Y:S02]  /*1a2f0*/  FMNMX.FTZ R197, R139, R197, !PT ;  /* 0x000000c58bc57209 */ /* 0x000fe40007810000 */
[----:B------:R-:W-:Y:S01]  /*1a300*/  ISETP.GT.AND P3, PT, R0, 0xc8, PT ;  /* 0x000000c80000780c */ /* 0x000fe20003f64270 */
[----:B------:R-:W-:Y:S02]  /*1a310*/  WARPGROUP.DEPBAR.LE gsb0, 0x0 ;  /* 0x00008000000079c5 */ /* 0x000fe40000010000 */
[----:B------:R-:W-:Y:S01]  /*1a320*/  FMNMX.FTZ R197, R142, R197, !PT ;  /* 0x000000c58ec57209 */ /* 0x000fe20007810000 */
[----:B-1----:R-:W-:-:S01]  /*1a330*/  FFMA.FTZ R181, R2, R132, -R89 ;  /* 0x0000008402b57223 */ /* 0x002fc20000010859 */
[----:B------:R-:W-:Y:S01]  /*1a340*/  FSEL R132, R91, -INF , P4 ;  /* 0xff8000005b847808 */ /* 0x000fe20002000000 */
[----:B------:R-:W-:Y:S01]  /*1a350*/  MUFU.EX2 R185, R185 ;  /* 0x000000b900b97308 */ /* 0x000fe20000000800 */
[----:B------:R-:W-:Y:S01]  /*1a360*/  FMNMX.FTZ R197, R143, R197, !PT ;  /* 0x000000c58fc57209 */ /* 0x000fe20007810000 */
[----:B------:R-:W-:Y:S01]  /*1a370*/  WARPGROUP.ARRIVE ;  /* 0x00000000000079c5 */ /* 0x000fe20000000000 */
[----:B------:R-:W-:-:S02]  /*1a380*/  ISETP.GT.AND P4, PT, R0, 0xc9, PT ;  /* 0x000000c90000780c */ /* 0x000fc40003f84270 */
[----:B------:R-:W-:Y:S02]  /*1a390*/  FMNMX.FTZ R197, R146, R197, !PT ;  /* 0x000000c592c57209 */ /* 0x000fe40007810000 */
[----:B------:R-:W-:Y:S01]  /*1a3a0*/  FSEL R94, R94, -INF , P3 ;  /* 0xff8000005e5e7808 */ /* 0x000fe20001800000 */
[----:B------:R1:W-:Y:S01]  /*1a3b0*/  MUFU.EX2 R91, R181 ;  /* 0x000000b5005b7308 */ /* 0x0003e20000000800 */
[----:B------:R-:W-:Y:S02]  /*1a3c0*/  FMNMX.FTZ R197, R147, R197, !PT ;  /* 0x000000c593c57209 */ /* 0x000fe40007810000 */
[----:B------:R-:W-:Y:S02]  /*1a3d0*/  ISETP.GT.AND P3, PT, R0, 0xd0, PT ;  /* 0x000000d00000780c */ /* 0x000fe40003f64270 */
[----:B------:R-:W-:Y:S02]  /*1a3e0*/  FMNMX.FTZ R197, R150, R197, !PT ;  /* 0x000000c596c57209 */ /* 0x000fe40007810000 */
[----:B------:R-:W-:Y:S01]  /*1a3f0*/  FSEL R98, R98, -INF , P3 ;  /* 0xff80000062627808 */ /* 0x000fe20001800000 */
[----:B------:R-:W-:Y:S01]  /*1a400*/  MUFU.EX2 R188, R188 ;  /* 0x000000bc00bc7308 */ /* 0x000fe20000000800 */
[----:B------:R-:W-:Y:S01]  /*1a410*/  FMNMX.FTZ R197, R151, R197, !PT ;  /* 0x000000c597c57209 */ /* 0x000fe20007810000 */
[----:B-1----:R-:W-:Y:S01]  /*1a420*/  FFMA.FTZ R181, R2, R133, -R89 ;  /* 0x0000008502b57223 */ /* 0x002fe20000010859 */
[----:B------:R-:W-:-:S02]  /*1a430*/  FSEL R133, R95, -INF , P4 ;  /* 0xff8000005f857808 */ /* 0x000fc40002000000 */
[----:B------:R-:W-:Y:S02]  /*1a440*/  FMNMX.FTZ R197, R122, R197, !PT ;  /* 0x000000c57ac57209 */ /* 0x000fe40007810000 */
[C---:B------:R-:W-:Y:S01]  /*1a450*/  ISETP.GT.AND P4, PT, R0.reuse, 0xd1, PT ;  /* 0x000000d10000780c */ /* 0x040fe20003f84270 */
        /* <DEDUP_REMOVED lines=10> */
[----:B------:R-:W-:Y:S01]  /*1a500*/  ISETP.GT.AND P4, PT, R0, 0xd9, PT ;  /* 0x000000d90000780c */ /* 0x000fe20003f84270 */
[----:B------:R-:W-:Y:S01]  /*1a510*/  FFMA.FTZ R0, R2, R105, -R89 ;  /* 0x0000006902007223 */ /* 0x000fe20000010859 */
[----:B------:R-:W-:Y:S01]  /*1a520*/  FMNMX.FTZ R197, R131, R197, !PT ;  /* 0x000000c583c57209 */ /* 0x000fe20007810000 */
[----:B------:R-:W-:Y:S01]  /*1a530*/  MUFU.EX2 R99, R181 ;  /* 0x000000b500637308 */ /* 0x000fe20000000800 */
[----:B------:R-:W-:Y:S02]  /*1a540*/  FSEL R105, R103, -INF , P4 ;  /* 0xff80000067697808 */ /* 0x000fe40002000000 */
[----:B------:R-:W-:-:S04]  /*1a550*/  FMNMX.FTZ R197, R134, R197, !PT ;  /* 0x000000c586c57209 */ /* 0x000fc80007810000 */
[----:B------:R-:W-:Y:S01]  /*1a560*/  FMNMX.FTZ R197, R135, R197, !PT ;  /* 0x000000c587c57209 */ /* 0x000fe20007810000 */
[----:B------:R1:W-:Y:S03]  /*1a570*/  MUFU.EX2 R103, R0 ;  /* 0x0000000000677308 */ /* 0x0003e60000000800 */
        /* <DEDUP_REMOVED lines=21> */
[----:B-1----:R-:W-:Y:S01]  /*1a6d0*/  FMNMX.FTZ R0, R102, R197, !PT ;  /* 0x000000c566007209 */ /* 0x002fe20007810000 */
[----:B------:R-:W-:-:S03]  /*1a6e0*/  FFMA.FTZ R197, R2, R209, -R89 ;  /* 0x000000d102c57223 */ /* 0x000fc60000010859 */
[----:B------:R-:W-:Y:S01]  /*1a6f0*/  FMNMX.FTZ R0, R105, R0, !PT ;  /* 0x0000000069007209 */ /* 0x000fe20007810000 */
[----:B------:R-:W-:Y:S04]  /*1a700*/  MUFU.EX2 R176, R176 ;  /* 0x000000b000b07308 */ /* 0x000fe80000000800 */
[----:B------:R-:W1:Y:S04]  /*1a710*/  SHFL.BFLY PT, R181, R0, 0x2, 0x1f ;  /* 0x0c401f0000b57f89 */ /* 0x000e6800000e0000 */
[----:B------:R-:W-:Y:S08]  /*1a720*/  MUFU.EX2 R177, R177 ;  /* 0x000000b100b17308 */ /* 0x000ff00000000800 */
[----:B------:R-:W-:Y:S08]  /*1a730*/  MUFU.EX2 R152, R152 ;  /* 0x0000009800987308 */ /* 0x000ff00000000800 */
[----:B------:R-:W-:Y:S01]  /*1a740*/  MUFU.EX2 R153, R153 ;  /* 0x0000009900997308 */ /* 0x000fe20000000800 */
[----:B-1----:R-:W-:Y:S01]  /*1a750*/  FMNMX.FTZ R0, R0, R181, !PT ;  /* 0x000000b500007209 */ /* 0x002fe20007810000 */
[C-C-:B------:R-:W-:Y:S01]  /*1a760*/  FFMA.FTZ R181, R2.reuse, R208, -R89.reuse ;  /* 0x000000d002b57223 */ /* 0x140fe20000010859 */
[----:B------:R-:W-:-:S05]  /*1a770*/  FFMA.FTZ R89, R2, R101, -R89 ;  /* 0x0000006502597223 */ /* 0x000fca0000010859 */
[----:B------:R-:W-:Y:S01]  /*1a780*/  MUFU.EX2 R156, R156 ;  /* 0x0000009c009c7308 */ /* 0x000fe20000000800 */
[----:B------:R-:W1:Y:S07]  /*1a790*/  SHFL.BFLY PT, R204, R0, 0x1, 0x1f ;  /* 0x0c201f0000cc7f89 */ /* 0x000e6e00000e0000 */
[----:B------:R-:W-:Y:S08]  /*1a7a0*/  MUFU.EX2 R157, R157 ;  /* 0x0000009d009d7308 */ /* 0x000ff00000000800 */
[----:B------:R-:W-:Y:S08]  /*1a7b0*/  MUFU.EX2 R160, R160 ;  /* 0x000000a000a07308 */ /* 0x000ff00000000800 */
[----:B------:R-:W-:Y:S01]  /*1a7c0*/  MUFU.EX2 R161, R161 ;  /* 0x000000a100a17308 */ /* 0x000fe20000000800 */
[----:B-1----:R-:W-:-:S04]  /*1a7d0*/  FMNMX.FTZ R0, R0, R204, !PT ;  /* 0x000000cc00007209 */ /* 0x002fc80007810000 */
[----:B------:R-:W-:Y:S01]  /*1a7e0*/  FSETP.NEU.FTZ.AND P3, PT, R0, -INF , PT ;  /* 0xff8000000000780b */ /* 0x000fe20003f7d000 */
[----:B------:R-:W-:-:S02]  /*1a7f0*/  FFMA.FTZ R204, R2, R0, -8 ;  /* 0xc100000002cc7423 */ /* 0x000fc40000010000 */
[----:B------:R-:W-:Y:S03]  /*1a800*/  MUFU.EX2 R164, R164 ;  /* 0x000000a400a47308 */ /* 0x000fe60000000800 */
[----:B------:R-:W-:Y:S02]  /*1a810*/  FSEL R101, R204, RZ, P3 ;  /* 0x000000ffcc657208 */ /* 0x000fe40001800000 */
[----:B------:R-:W-:Y:S02]  /*1a820*/  FSEL R204, R3, RZ, P2 ;  /* 0x000000ff03cc7208 */ /* 0x000fe40001000000 */
[----:B------:R-:W-:Y:S01]  /*1a830*/  ISETP.NE.AND P2, PT, R211, RZ, PT ;  /* 0x000000ffd300720c */ /* 0x000fe20003f45270 */
[C-C-:B------:R-:W-:Y:S01]  /*1a840*/  FFMA.FTZ R186, R2.reuse, R186, -R101.reuse ;  /* 0x000000ba02ba7223 */ /* 0x140fe20000010865 */
[----:B------:R-:W-:-:S01]  /*1a850*/  FFMA.FTZ R187, R2, R187, -R101 ;  /* 0x000000bb02bb7223 */ /* 0x000fc20000010865 */
[----:B------:R-:W-:Y:S01]  /*1a860*/  FADD.FTZ R204, -R204, R20 ;  /* 0x00000014cccc7221 */ /* 0x000fe20000010100 */
[----:B------:R-:W-:Y:S01]  /*1a870*/  FSEL R20, R0, RZ, P3 ;  /* 0x000000ff00147208 */ /* 0x000fe20001800000 */
[C-C-:B------:R-:W-:Y:S01]  /*1a880*/  FFMA.FTZ R190, R2.reuse, R190, -R101.reuse ;  /* 0x000000be02be7223 */ /* 0x140fe20000010865 */
[----:B------:R-:W-:-:S01]  /*1a890*/  FFMA.FTZ R191, R2, R191, -R101 ;  /* 0x000000bf02bf7223 */ /* 0x000fc20000010865 */
[----:B------:R-:W-:Y:S01]  /*1a8a0*/  FMUL.FTZ R204, R2, R204 ;  /* 0x000000cc02cc7220 */ /* 0x000fe20000410000 */
        /* <DEDUP_REMOVED lines=25> */
[----:B-1----:R-:W-:-:S01]  /*1aa40*/  FFMA.FTZ R236, R205, R236, R88 ;  /* 0x000000eccdec7223 */ /* 0x002fc20000010058 */
[C-C-:B------:R-:W-:Y:S01]  /*1aa50*/  FFMA.FTZ R167, R2.reuse, R167, -R101.reuse ;  /* 0x000000a702a77223 */ /* 0x140fe20000010865 */
[----:B------:R-:W-:-:S01]  /*1aa60*/  FFMA.FTZ R138, R2, R138, -R101 ;  /* 0x0000008a028a7223 */ /* 0x000fc20000010865 */
[----:B------:R-:W-:Y:S01]  /*1aa70*/  FFMA.FTZ R139, R2, R139, -R101 ;  /* 0x0000008b028b7223 */ /* 0x000fe20000010865 */
[----:B------:R-:W-:-:S01]  /*1aa80*/  FADD.FTZ R236, R184, R236 ;  /* 0x000000ecb8ec7221 */ /* 0x000fc20000010000 */
[C-C-:B------:R-:W-:Y:S01]  /*1aa90*/  FFMA.FTZ R142, R2.reuse, R142, -R101.reuse ;  /* 0x0000008e028e7223 */ /* 0x140fe20000010865 */
[----:B------:R-:W-:-:S01]  /*1aaa0*/  FFMA.FTZ R143, R2, R143, -R101 ;  /* 0x0000008f028f7223 */ /* 0x000fc20000010865 */
[----:B------:R-:W1:Y:S01]  /*1aab0*/  MUFU.EX2 R190, R190 ;  /* 0x000000be00be7308 */ /* 0x000e620000000800 */
[----:B--2---:R-:W-:-:S01]  /*1aac0*/  FFMA.FTZ R14, R204, R14, R186 ;  /* 0x0000000ecc0e7223 */ /* 0x004fc200000100ba */
[----:B------:R-:W-:Y:S01]  /*1aad0*/  FADD.FTZ R236, R185, R236 ;  /* 0x000000ecb9ec7221 */ /* 0x000fe20000010000 */
[----:B------:R-:W-:-:S01]  /*1aae0*/  FFMA.FTZ R146, R2, R146, -R101 ;  /* 0x0000009202927223 */ /* 0x000fc20000010865 */
[C-C-:B------:R-:W-:Y:S01]  /*1aaf0*/  FFMA.FTZ R147, R2.reuse, R147, -R101.reuse ;  /* 0x0000009302937223 */ /* 0x140fe20000010865 */
[----:B------:R-:W-:-:S01]  /*1ab00*/  FFMA.FTZ R150, R2, R150, -R101 ;  /* 0x0000009602967223 */ /* 0x000fc20000010865 */
[----:B------:R-:W-:Y:S01]  /*1ab10*/  FADD.FTZ R236, R188, R236 ;  /* 0x000000ecbcec7221 */ /* 0x000fe20000010000 */
[----:B------:R-:W-:-:S01]  /*1ab20*/  FFMA.FTZ R151, R2, R151, -R101 ;  /* 0x0000009702977223 */ /* 0x000fc20000010865 */
[----:B------:R-:W2:Y:S01]  /*1ab30*/  MUFU.EX2 R191, R191 ;  /* 0x000000bf00bf7308 */ /* 0x000ea20000000800 */
[----:B---3--:R-:W-:-:S01]  /*1ab40*/  FADD.FTZ R14, R187, R14 ;  /* 0x0000000ebb0e7221 */ /* 0x008fc20000010000 */
[----:B------:R-:W-:Y:S01]  /*1ab50*/  FADD.FTZ R236, R189, R236 ;  /* 0x000000ecbdec7221 */ /* 0x000fe20000010000 */
[----:B------:R-:W-:-:S01]  /*1ab60*/  FFMA.FTZ R122, R2, R122, -R101 ;  /* 0x0000007a027a7223 */ /* 0x000fc20000010865 */
[C-C-:B------:R-:W-:Y:S01]  /*1ab70*/  FFMA.FTZ R123, R2.reuse, R123, -R101.reuse ;  /* 0x0000007b027b7223 */ /* 0x140fe20000010865 */
[----:B------:R-:W-:-:S01]  /*1ab80*/  FFMA.FTZ R126, R2, R126, -R101 ;  /* 0x0000007e027e7223 */ /* 0x000fc20000010865 */
[----:B------:R-:W-:Y:S01]  /*1ab90*/  FADD.FTZ R236, R192, R236 ;  /* 0x000000ecc0ec7221 */ /* 0x000fe20000010000 */
[----:B------:R-:W-:-:S01]  /*1aba0*/  FFMA.FTZ R127, R2, R127, -R101 ;  /* 0x0000007f027f7223 */ /* 0x000fc20000010865 */
[----:B------:R-:W3:Y:S01]  /*1abb0*/  MUFU.EX2 R194, R194 ;  /* 0x000000c200c27308 */ /* 0x000ee20000000800 */
[----:B-1----:R-:W-:-:S01]  /*1abc0*/  FADD.FTZ R14, R190, R14 ;  /* 0x0000000ebe0e7221 */ /* 0x002fc20000010000 */
[----:B------:R-:W-:Y:S01]  /*1abd0*/  FADD.FTZ R236, R193, R236 ;  /* 0x000000ecc1ec7221 */ /* 0x000fe20000010000 */
[----:B------:R-:W-:-:S01]  /*1abe0*/  FFMA.FTZ R130, R2, R130, -R101 ;  /* 0x0000008202827223 */ /* 0x000fc20000010865 */
[C-C-:B------:R-:W-:Y:S01]  /*1abf0*/  FFMA.FTZ R131, R2.reuse, R131, -R101.reuse ;  /* 0x0000008302837223 */ /* 0x140fe20000010865 */
[----:B------:R-:W-:-:S01]  /*1ac00*/  FFMA.FTZ R134, R2, R134, -R101 ;  /* 0x0000008602867223 */ /* 0x000fc20000010865 */
[----:B------:R-:W-:Y:S01]  /*1ac10*/  FADD.FTZ R236, R196, R236 ;  /* 0x000000ecc4ec7221 */ /* 0x000fe20000010000 */
        /* <DEDUP_REMOVED lines=28> */
[----:B0-----:R-:W-:-:S03]  /*1ade0*/  SHF.R.U32.HI R211, RZ, 0x7, R234 ;  /* 0x00000007ffd37819 */ /* 0x001fc600000116ea */
[----:B------:R-:W-:Y:S02]  /*1adf0*/  FADD.FTZ R236, R180, R236 ;  /* 0x000000ecb4ec7221 */ /* 0x000fe40000010000 */
[----:B------:R-:W0:Y:S01]  /*1ae00*/  MUFU.EX2 R171, R171 ;  /* 0x000000ab00ab7308 */ /* 0x000e220000000800 */
[----:B---3--:R-:W-:-:S01]  /*1ae10*/  FADD.FTZ R14, R199, R14 ;  /* 0x0000000ec70e7221 */ /* 0x008fc20000010000 */
        /* <DEDUP_REMOVED lines=45> */
[----:B------:R-:W-:Y:S02]  /*1b0f0*/  VIADD R20, R12, 0x600 ;  /* 0x000006000c147836 */ /* 0x000fe40000000000 */
[----:B------:R-:W-:-:S03]  /*1b100*/  FFMA.FTZ R12, R2, R111, -R101 ;  /* 0x0000006f020c7223 */ /* 0x000fc60000010865 */
[----:B------:R-:W-:Y:S01]  /*1b110*/  R2UR UR6, R20 ;  /* 0x00000000140672ca */ /* 0x000fe200000e0000 */
[----:B------:R-:W1:Y:S01]  /*1b120*/  MUFU.EX2 R165, R165 ;  /* 0x000000a500a57308 */ /* 0x000e620000000800 */
[----:B0-----:R-:W-:-:S01]  /*1b130*/  FADD.FTZ R21, R143, R21 ;  /* 0x000000158f157221 */ /* 0x001fc20000010000 */
[----:B------:R-:W-:-:S06]  /*1b140*/  FFMA.FTZ R20, R2, R115, -R101 ;  /* 0x0000007302147223 */ /* 0x000fcc0000010865 */
[----:B------:R-:W0:Y:S01]  /*1b150*/  MUFU.EX2 R136, R136 ;  /* 0x0000008800887308 */ /* 0x000e220000000800 */
[----:B--2---:R-:W-:-:S01]  /*1b160*/  FADD.FTZ R111, R146, R21 ;  /* 0x00000015926f7221 */ /* 0x004fc20000010000 */
[----:B------:R-:W-:-:S05]  /*1b170*/  IMAD.MOV.U32 R21, RZ, RZ, -0x3ffffff0 ;  /* 0xc0000010ff157424 */ /* 0x000fca00078e00ff */
[----:B------:R-:W-:Y:S01]  /*1b180*/  R2UR UR7, R21 ;  /* 0x00000000150772ca */ /* 0x000fe200000e0000 */
[----:B------:R-:W2:Y:S01]  /*1b190*/  MUFU.EX2 R137, R137 ;  /* 0x0000008900897308 */ /* 0x000ea20000000800 */
[----:B-1----:R-:W-:-:S01]  /*1b1a0*/  FADD.FTZ R236, R165, R236 ;  /* 0x000000eca5ec7221 */ /* 0x002fc20000010000 */
[C-C-:B------:R-:W-:Y:S01]  /*1b1b0*/  FFMA.FTZ R21, R2.reuse, R129, -R101.reuse ;  /* 0x0000008102157223 */ /* 0x140fe20000010865 */
[----:B------:R-:W-:-:S05]  /*1b1c0*/  FFMA.FTZ R101, R2, R105, -R101 ;  /* 0x0000006902657223 */ /* 0x000fca0000010865 */
[----:B------:R-:W1:Y:S01]  /*1b1d0*/  MUFU.EX2 R140, R140 ;  /* 0x0000008c008c7308 */ /* 0x000e620000000800 */
[----:B0-----:R-:W-:-:S03]  /*1b1e0*/  FADD.FTZ R236, R136, R236 ;  /* 0x000000ec88ec7221 */ /* 0x001fc60000010000 */
[----:B------:R-:W-:Y:S04]  /*1b1f0*/  QGMMA.64x128x32.F32.E4M3.E4M3 R24, R200, gdesc[UR4], R24, gsb0 ;  /* 0x01e00004c8187df3 */ /* 0x000fe80008000818 */
        /* <DEDUP_REMOVED lines=38> */
[----:B--2---:R-:W-:-:S04]  /*1b460*/  FADD.FTZ R14, R128, R14 ;  /* 0x0000000e800e7221 */ /* 0x004fc80000010000 */
[----:B------:R-:W-:-:S03]  /*1b470*/  FADD.FTZ R14, R119, R14 ;  /* 0x0000000e770e7221 */ /* 0x000fc60000010000 */
        /* <DEDUP_REMOVED lines=21> */
[----:B--2---:R-:W-:-:S07]  /*1b5d0*/  FADD.FTZ R14, R109, R14 ;  /* 0x0000000e6d0e7221 */ /* 0x004fce0000010000 */
[----:B------:R-:W-:Y:S08]  /*1b5e0*/  MUFU.EX2 R114, R114 ;  /* 0x0000007200727308 */ /* 0x000ff00000000800 */
[----:B------:R-:W1:Y:S01]  /*1b5f0*/  MUFU.EX2 R113, R113 ;  /* 0x0000007100717308 */ /* 0x000e620000000800 */
[----:B0-----:R-:W-:-:S01]  /*1b600*/  FADD.FTZ R129, R112, R14 ;  /* 0x0000000e70817221 */ /* 0x001fc20000010000 */
[----:B------:R-:W-:-:S05]  /*1b610*/  IADD3 R14, -R211, 0xb, RZ ;  /* 0x0000000bd30e7810 */ /* 0x000fca0007ffe1ff */
[----:B------:R0:W-:Y:S06]  /*1b620*/  BAR.ARV R14, 0x100 ;  /* 0x0004000e0000751d */ /* 0x0001ec0000002000 */
[----:B------:R-:W-:Y:S01]  /*1b630*/  MUFU.EX2 R20, R20 ;  /* 0x0000001400147308 */ /* 0x000fe20000000800 */
[----:B0-----:R-:W-:Y:S02]  /*1b640*/  @!P2 IMAD R14, R233, 0x8, R16 ;  /* 0x00000008e90ea824 */ /* 0x001fe400078e0210 */
[----:B-1----:R-:W-:Y:S02]  /*1b650*/  FADD.FTZ R129, R113, R129 ;  /* 0x0000008171817221 */ /* 0x002fe40000010000 */
[----:B------:R-:W-:-:S03]  /*1b660*/  @!P2 VIADD R14, R14, 0x2e840 ;  /* 0x0002e8400e0ea836 */ /* 0x000fc60000000000 */
[----:B------:R-:W0:Y:S02]  /*1b670*/  MUFU.EX2 R116, R116 ;  /* 0x0000007400747308 */ /* 0x000e240000000800 */
[----:B------:R-:W-:-:S04]  /*1b680*/  @!P2 PRMT R14, RZ, 0x654, R14 ;  /* 0x00000654ff0ea816 */ /* 0x000fc8000000000e */
[----:B------:R1:W-:Y:S02]  /*1b690*/  @!P2 SYNCS.ARRIVE.TRANS64.RED.A1T0 RZ, [R14+URZ], RZ ;  /* 0x000000ff0effa9a7 */ /* 0x0003e4000810043f */
[----:B------:R-:W-:Y:S08]  /*1b6a0*/  MUFU.EX2 R118, R118 ;  /* 0x0000007600767308 */ /* 0x000ff00000000800 */
[----:B------:R-:W2:Y:S01]  /*1b6b0*/  MUFU.EX2 R117, R117 ;  /* 0x0000007500757308 */ /* 0x000ea20000000800 */
[----:B0-----:R-:W-:-:S07]  /*1b6c0*/  FADD.FTZ R129, R116, R129 ;  /* 0x0000008174817221 */ /* 0x001fce0000010000 */
[----:B------:R-:W0:Y:S08]  /*1b6d0*/  MUFU.EX2 R21, R21 ;  /* 0x0000001500157308 */ /* 0x000e300000000800 */
[----:B------:R3:W-:Y:S01]  /*1b6e0*/  MUFU.EX2 R111, R132 ;  /* 0x00000084006f7308 */ /* 0x0007e20000000800 */
[----:B--2---:R-:W-:-:S07]  /*1b6f0*/  FADD.FTZ R129, R117, R129 ;  /* 0x0000008175817221 */ /* 0x004fce0000010000 */
[----:B------:R-:W2:Y:S01]  /*1b700*/  MUFU.EX2 R181, R181 ;  /* 0x000000b500b57308 */ /* 0x000ea20000000800 */
[----:B---3--:R-:W-:-:S04]  /*1b710*/  FADD.FTZ R132, R12, R115 ;  /* 0x000000730c847221 */ /* 0x008fc80000010000 */
[----:B------:R-:W-:-:S03]  /*1b720*/  FADD.FTZ R132, R114, R132 ;  /* 0x0000008472847221 */ /* 0x000fc60000010000 */
[----:B------:R-:W3:Y:S01]  /*1b730*/  MUFU.EX2 R90, R90 ;  /* 0x0000005a005a7308 */ /* 0x000ee20000000800 */
[----:B------:R-:W-:-:S04]  /*1b740*/  FADD.FTZ R132, R20, R132 ;  /* 0x0000008414847221 */ /* 0x000fc80000010000 */
[----:B------:R-:W-:-:S03]  /*1b750*/  FADD.FTZ R132, R118, R132 ;  /* 0x0000008476847221 */ /* 0x000fc60000010000 */
[----:B------:R-:W4:Y:S01]  /*1b760*/  MUFU.EX2 R197, R197 ;  /* 0x000000c500c57308 */ /* 0x000f220000000800 */
[----:B0-----:R-:W-:-:S01]  /*1b770*/  FADD.FTZ R132, R21, R132 ;  /* 0x0000008415847221 */ /* 0x001fc20000010000 */
[----:B--2---:R-:W-:-:S06]  /*1b780*/  FADD.FTZ R129, R181, R129 ;  /* 0x00000081b5817221 */ /* 0x004fcc0000010000 */
[----:B------:R-:W0:Y:S01]  /*1b790*/  MUFU.EX2 R92, R92 ;  /* 0x0000005c005c7308 */ /* 0x000e220000000800 */
[----:B---3--:R-:W-:-:S04]  /*1b7a0*/  FADD.FTZ R132, R90, R132 ;  /* 0x000000845a847221 */ /* 0x008fc80000010000 */
[----:B------:R-:W-:-:S03]  /*1b7b0*/  FADD.FTZ R132, R111, R132 ;  /* 0x000000846f847221 */ /* 0x000fc60000010000 */
[----:B------:R-:W2:Y:S01]  /*1b7c0*/  MUFU.EX2 R94, R94 ;  /* 0x0000005e005e7308 */ /* 0x000ea20000000800 */
[----:B----4-:R-:W-:-:S07]  /*1b7d0*/  FADD.FTZ R129, R197, R129 ;  /* 0x00000081c5817221 */ /* 0x010fce0000010000 */
        /* <DEDUP_REMOVED lines=19> */
[----:B0-----:R-:W-:-:S01]  /*1b910*/  FADD.FTZ R132, R102, R132 ;  /* 0x0000008466847221 */ /* 0x001fc20000010000 */
[----:B--2---:R-:W-:-:S03]  /*1b920*/  FADD.FTZ R236, R89, R129 ;  /* 0x0000008159ec7221 */ /* 0x004fc60000010000 */
[----:B-1----:R-:W-:Y:S01]  /*1b930*/  FADD.FTZ R14, R101, R132 ;  /* 0x00000084650e7221 */ /* 0x002fe20000010000 */
[----:B------:R-:W-:Y:S06]  /*1b940*/  @!P1 BRA `(.L_x_8398) ;  /* 0x0000000000049947 */ /* 0x000fec0003800000 */
[----:B------:R-:W-:Y:S01]  /*1b950*/  BPT.TRAP 0x1 ;  /* 0x000000040000795c */ /* 0x000fe20000300000 */
.L_x_8398:
[----:B------:R-:W2:Y:S04]  /*1b960*/  LDL R105, [R1+0x58] ;  /* 0x0000580001697983 */ /* 0x000ea80000100800 */
[----:B------:R-:W3:Y:S01]  /*1b970*/  LDL R132, [R1+0x3c] ;  /* 0x00003c0001847983 */ /* 0x000ee20000100800 */
[----:B------:R-:W-:Y:S02]  /*1b980*/  F2FP.SATFINITE.E4M3.F32.PACK_AB_MERGE_C R108, R109, R108, RZ ;  /* 0x0000006c6d6c723e */ /* 0x000fe400048070ff */
[----:B------:R-:W-:Y:S02]  /*1b990*/  F2FP.SATFINITE.E4M3.F32.PACK_AB_MERGE_C R12, R12, R110, RZ ;  /* 0x0000006e0c0c723e */ /* 0x000fe400048070ff */
[----:B------:R-:W-:Y:S02]  /*1b9a0*/  F2FP.SATFINITE.E4M3.F32.PACK_AB_MERGE_C R21, R21, R118, RZ ;  /* 0x000000761515723e */ /* 0x000fe400048070ff */
[----:B------:R-:W-:-:S02]  /*1b9b0*/  F2FP.SATFINITE.E4M3.F32.PACK_AB_MERGE_C R108, R103, R99, R108 ;  /* 0x00000063676c723e */ /* 0x000fc4000480706c */
[----:B------:R-:W-:Y:S02]  /*1b9c0*/  F2FP.SATFINITE.E4M3.F32.PACK_AB_MERGE_C R106, R107, R106, R12 ;  /* 0x0000006a6b6a723e */ /* 0x000fe4000480700c */
        /* <DEDUP_REMOVED lines=128> */
[----:B------:R-:W-:Y:S01]  /*1c1d0*/  IMAD.MOV.U32 R231, RZ, RZ, R233 ;  /* 0x000000ffffe77224 */ /* 0x000fe200078e00e9 */
[----:B------:R-:W-:Y:S06]  /*1c1e0*/  @P2 BRA `(.L_x_8399) ;  /* 0xffffffb000082947 */ /* 0x000fec000383ffff */
[----:B------:R-:W-:-:S07]  /*1c1f0*/  IMAD.MOV.U32 R231, RZ, RZ, R233 ;  /* 0x000000ffffe77224 */ /* 0x000fce00078e00e9 */
.L_x_8388:
[----:B------:R-:W2:Y:S02]  /*1c200*/  LDL R12, [R1+0x54] ;  /* 0x00005400010c7983 */ /* 0x000ea40000100800 */
[----:B--2---:R-:W-:-:S13]  /*1c210*/  ISETP.GE.AND P0, PT, R15, R12, PT ;  /* 0x0000000c0f00720c */ /* 0x004fda0003f06270 */
[----:B------:R-:W-:Y:S05]  /*1c220*/  @!P0 BRA `(.L_x_8400) ;  /* 0x0000004000248947 */ /* 0x000fea0003800000 */
[----:B------:R-:W-:Y:S02]  /*1c230*/  IMAD.MOV.U32 R233, RZ, RZ, R0 ;  /* 0x000000ffffe97224 */ /* 0x000fe400078e0000 */
[----:B------:R-:W-:Y:S02]  /*1c240*/  IMAD.MOV.U32 R234, RZ, RZ, R3 ;  /* 0x000000ffffea7224 */ /* 0x000fe400078e0003 */
[----:B------:R-:W-:Y:S02]  /*1c250*/  IMAD.MOV.U32 R12, RZ, RZ, R232 ;  /* 0x000000ffff0c7224 */ /* 0x000fe400078e00e8 */
[----:B------:R-:W-:-:S07]  /*1c260*/  IMAD.MOV.U32 R235, RZ, RZ, R231 ;  /* 0x000000ffffeb7224 */ /* 0x000fce00078e00e7 */
.L_x_8411:
        /* <DEDUP_REMOVED lines=8> */
[----:B-1----:R-:W-:Y:S05]  /*1c2f0*/  @P2 BRA `(.L_x_8401) ;  /* 0x0000000000302947 */ /* 0x002fea0003800000 */
[----:B------:R-:W-:Y:S05]  /*1c300*/  @!P1 BRA `(.L_x_8402) ;  /* 0x0000000000049947 */ /* 0x000fea0003800000 */
[----:B------:R-:W-:Y:S01]  /*1c310*/  BPT.TRAP 0x1 ;  /* 0x000000040000795c */ /* 0x000fe20000300000 */
.L_x_8402:
[----:B------:R-:W-:Y:S01]  /*1c320*/  IMAD R0, R231, 0x8, R16 ;  /* 0x00000008e7007824 */ /* 0x000fe200078e0210 */
[----:B------:R-:W-:-:S04]  /*1c330*/  SHF.L.U32 R3, R232, 0x1f, RZ ;  /* 0x0000001fe8037819 */ /* 0x000fc800000006ff */
[----:B------:R1:W2:Y:S01]  /*1c340*/  SYNCS.PHASECHK.TRANS64.TRYWAIT P0, [R0+URZ+0x2e830], R3 ;  /* 0x02e83003000075a7 */ /* 0x0002a2000800017f */
[----:B------:R-:W-:Y:S05]  /*1c350*/  @!P1 BRA `(.L_x_8403) ;  /* 0x0000000000049947 */ /* 0x000fea0003800000 */
[----:B------:R-:W-:Y:S01]  /*1c360*/  BPT.TRAP 0x1 ;  /* 0x000000040000795c */ /* 0x000fe20000300000 */
.L_x_8403:
[----:B------:R-:W-:Y:S04]  /*1c370*/  BSSY B0, `(.L_x_8401) ;  /* 0x0000004000007945 */ /* 0x000fe80003800000 */
[----:B--2---:R-:W-:Y:S05]  /*1c380*/  @P0 BRA `(.L_x_8404) ;  /* 0x0000000000080947 */ /* 0x004fea0003800000 */
[----:B------:R-:W2:Y:S02]  /*1c390*/  SYNCS.PHASECHK.TRANS64.TRYWAIT P0, [R0+URZ+0x2e830], R3 ;  /* 0x02e83003000075a7 */ /* 0x000ea4000800017f */
[----:B--2---:R-:W-:Y:S05]  /*1c3a0*/  @!P0 BRA `(.L_x_8405) ;  /* 0x0000011c00788947 */ /* 0x004fea0003800000 */
.L_x_8404:
[----:B------:R-:W-:Y:S05]  /*1c3b0*/  BSYNC B0 ;  /* 0x0000000000007941 */ /* 0x000fea0003800000 */
.L_x_8401:
[----:B-12---:R-:W2:Y:S01]  /*1c3c0*/  LDL R3, [R1+0x48] ;  /* 0x0000480001037983 */ /* 0x006ea20000100800 */
[----:B------:R-:W-:Y:S05]  /*1c3d0*/  WARPSYNC.ALL ;  /* 0x0000000000007948 */ /* 0x000fea0003800000 */
[----:B------:R-:W1:Y:S01]  /*1c3e0*/  S2R R0, SR_TID.X ;  /* 0x0000000000007919 */ /* 0x000e620000002100 */
[----:B------:R-:W-:Y:S01]  /*1c3f0*/  IMAD.MOV.U32 R89, RZ, RZ, 0x40000040 ;  /* 0x40000040ff597424 */ /* 0x000fe200078e00ff */
[----:B------:R-:W-:Y:S01]  /*1c400*/  MOV R13, UR38 ;  /* 0x00000026000d7c02 */ /* 0x000fe20008000f00 */
[----:B------:R-:W-:Y:S01]  /*1c410*/  IMAD.MOV.U32 R93, RZ, RZ, 0x40000040 ;  /* 0x40000040ff5d7424 */ /* 0x000fe200078e00ff */
[----:B------:R-:W-:Y:S01]  /*1c420*/  STL [R1+0x100], R28 ;  /* 0x0001001c01007387 */ /* 0x000fe20000100800 */
        /* <DEDUP_REMOVED lines=10> */
[C---:B------:R-:W-:Y:S01]  /*1c4d0*/  R2UR UR5, R91.reuse ;  /* 0x000000005b0572ca */ /* 0x040fe200000e0000 */
[----:B------:R-:W-:Y:S01]  /*1c4e0*/  STL [R1+0xf4], R25 ;  /* 0x0000f41901007387 */ /* 0x000fe20000100800 */
[----:B------:R-:W-:Y:S02]  /*1c4f0*/  R2UR UR7, R91 ;  /* 0x000000005b0772ca */ /* 0x000fe400000e0000 */
[----:B------:R-:W-:Y:S01]  /*1c500*/  R2UR UR9, R93 ;  /* 0x000000005d0972ca */ /* 0x000fe200000e0000 */
[----:B------:R-:W-:Y:S01]  /*1c510*/  STL [R1+0xf0], R24 ;  /* 0x0000f01801007387 */ /* 0x000fe20000100800 */
[----:B------:R-:W-:Y:S02]  /*1c520*/  R2UR UR11, R89 ;  /* 0x00000000590b72ca */ /* 0x000fe400000e0000 */
[C---:B------:R-:W-:Y:S01]  /*1c530*/  R2UR UR59, R91.reuse ;  /* 0x000000005b3b72ca */ /* 0x040fe200000e0000 */
[----:B------:R-:W-:Y:S01]  /*1c540*/  STL [R1+0xec], R23 ;  /* 0x0000ec1701007387 */ /* 0x000fe20000100800 */
[----:B------:R-:W-:-:S02]  /*1c550*/  R2UR UR29, R91 ;  /* 0x000000005b1d72ca */ /* 0x000fc400000e0000 */
[----:B------:R-:W-:Y:S01]  /*1c560*/  R2UR UR13, R89 ;  /* 0x00000000590d72ca */ /* 0x000fe200000e0000 */
[----:B------:R3:W-:Y:S01]  /*1c570*/  STL [R1+0xe8], R22 ;  /* 0x0000e81601007387 */ /* 0x0007e20000100800 */
[----:B------:R-:W-:Y:S02]  /*1c580*/  R2UR UR15, R93 ;  /* 0x000000005d0f72ca */ /* 0x000fe400000e0000 */
[----:B-1----:R-:W-:Y:S01]  /*1c590*/  SHF.R.U32.HI R0, RZ, 0x7, R0 ;  /* 0x00000007ff007819 */ /* 0x002fe20000011600 */
[----:B------:R-:W-:Y:S01]  /*1c5a0*/  STL [R1+0xe4], R19 ;  /* 0x0000e41301007387 */ /* 0x000fe20000100800 */
[----:B------:R-:W-:Y:S02]  /*1c5b0*/  R2UR UR31, R89 ;  /* 0x00000000591f72ca */ /* 0x000fe400000e0000 */
[C---:B------:R-:W-:Y:S01]  /*1c5c0*/  R2UR UR21, R91.reuse ;  /* 0x000000005b1572ca */ /* 0x040fe200000e0000 */
[----:B------:R-:W-:Y:S01]  /*1c5d0*/  VIADD R94, R0, 0x8 ;  /* 0x00000008005e7836 */ /* 0x000fe20000000000 */
[----:B------:R1:W-:Y:S01]  /*1c5e0*/  STL [R1+0xe0], R18 ;  /* 0x0000e01201007387 */ /* 0x0003e20000100800 */
[----:B---3--:R-:W-:Y:S01]  /*1c5f0*/  MOV R22, UR43 ;  /* 0x0000002b00167c02 */ /* 0x008fe20008000f00 */
[----:B------:R-:W-:Y:S01]  /*1c600*/  UMOV UR43, UR25 ;  /* 0x00000019002b7c82 */ /* 0x000fe20008000000 */
[----:B------:R-:W-:Y:S01]  /*1c610*/  R2UR UR23, R91 ;  /* 0x000000005b1772ca */ /* 0x000fe200000e0000 */
[----:B------:R3:W-:Y:S01]  /*1c620*/  BAR.SYNC.DEFER_BLOCKING R94, 0x100 ;  /* 0x0004005e0000751d */ /* 0x0007e20000010000 */
[----:B------:R-:W-:-:S02]  /*1c630*/  MOV R96, UR43 ;  /* 0x0000002b00607c02 */ /* 0x000fc40008000f00 */
[----:B------:R-:W-:Y:S02]  /*1c640*/  R2UR UR27, R89 ;  /* 0x00000000591b72ca */ /* 0x000fe400000e0000 */
[C---:B------:R-:W-:Y:S01]  /*1c650*/  R2UR UR25, R5.reuse ;  /* 0x00000000051972ca */ /* 0x040fe200000e0000 */
[----:B------:R-:W-:Y:S01]  /*1c660*/  UMOV UR43, UR5 ;  /* 0x00000005002b7c82 */ /* 0x000fe20008000000 */
[----:B-1----:R-:W-:Y:S01]  /*1c670*/  MOV R18, UR35 ;  /* 0x0000002300127c02 */ /* 0x002fe20008000f00 */
[----:B------:R-:W-:Y:S01]  /*1c680*/  STL [R1+0xdc], R17 ;  /* 0x0000dc1101007387 */ /* 0x000fe20000100800 */
[----:B------:R-:W-:Y:S01]  /*1c690*/  UMOV UR35, UR17 ;  /* 0x0000001100237c82 */ /* 0x000fe20008000000 */
[C---:B------:R-:W-:Y:S02]  /*1c6a0*/  R2UR UR17, R5.reuse ;  /* 0x00000000051172ca */ /* 0x040fe400000e0000 */
[C---:B------:R-:W-:Y:S01]  /*1c6b0*/  R2UR UR5, R5.reuse ;  /* 0x00000000050572ca */ /* 0x040fe200000e0000 */
[----:B------:R1:W-:Y:S01]  /*1c6c0*/  STL [R1+0xd8], R16 ;  /* 0x0000d81001007387 */ /* 0x0003e20000100800 */
[----:B------:R-:W-:Y:S01]  /*1c6d0*/  MOV R28, UR35 ;  /* 0x00000023001c7c02 */ /* 0x000fe20008000f00 */
[----:B------:R-:W-:Y:S01]  /*1c6e0*/  UMOV UR35, UR9 ;  /* 0x0000000900237c82 */ /* 0x000fe20008000000 */
[----:B------:R-:W-:Y:S01]  /*1c6f0*/  R2UR UR9, R5 ;  /* 0x00000000050972ca */ /* 0x000fe200000e0000 */
[----:B------:R-:W-:Y:S01]  /*1c700*/  STL [R1+0xd4], R15 ;  /* 0x0000d40f01007387 */ /* 0x000fe20000100800 */
[----:B------:R-:W-:-:S02]  /*1c710*/  R2UR UR47, R89 ;  /* 0x00000000592f72ca */ /* 0x000fc400000e0000 */
[----:B------:R-:W-:Y:S01]  /*1c720*/  R2UR UR51, R91 ;  /* 0x000000005b3372ca */ /* 0x000fe200000e0000 */
[----:B------:R-:W-:Y:S01]  /*1c730*/  STL [R1+0xd0], R14 ;  /* 0x0000d00e01007387 */ /* 0x000fe20000100800 */
[----:B------:R-:W-:Y:S01]  /*1c740*/  R2UR UR55, R89 ;  /* 0x00000000593772ca */ /* 0x000fe200000e0000 */
[----:B------:R-:W-:Y:S01]  /*1c750*/  IMAD.MOV.U32 R91, RZ, RZ, 0x40000040 ;  /* 0x40000040ff5b7424 */ /* 0x000fe200078e00ff */
[----:B------:R-:W-:Y:S01]  /*1c760*/  WARPGROUP.ARRIVE ;  /* 0x00000000000079c5 */ /* 0x000fe20000000000 */
[----:B-1----:R-:W-:Y:S01]  /*1c770*/  MOV R16, UR59 ;  /* 0x0000003b00107c02 */ /* 0x002fe20008000f00 */
[----:B------:R-:W-:Y:S01]  /*1c780*/  UMOV UR59, UR29 ;  /* 0x0000001d003b7c82 */ /* 0x000fe20008000000 */
[----:B------:R-:W-:Y:S01]  /*1c790*/  STL [R1+0xcc], R12 ;  /* 0x0000cc0c01007387 */ /* 0x000fe20000100800 */
[----:B------:R-:W-:Y:S01]  /*1c7a0*/  MOV R26, UR59 ;  /* 0x0000003b001a7c02 */ /* 0x000fe20008000f00 */
[----:B------:R-:W-:Y:S01]  /*1c7b0*/  UMOV UR59, UR13 ;  /* 0x0000000d003b7c82 */ /* 0x000fe20008000000 */
[----:B------:R-:W-:Y:S01]  /*1c7c0*/  R2UR UR13, R5 ;  /* 0x00000000050d72ca */ /* 0x000fe200000e0000 */
[----:B------:R1:W-:Y:S01]  /*1c7d0*/  STL [R1+0xc8], R2 ;  /* 0x0000c80201007387 */ /* 0x0003e20000100800 */
[----:B------:R-:W-:Y:S01]  /*1c7e0*/  IMAD.MOV.U32 R89, RZ, RZ, 0x40000040 ;  /* 0x40000040ff597424 */ /* 0x000fe200078e00ff */
[----:B------:R-:W-:-:S02]  /*1c7f0*/  R2UR UR40, R4 ;  /* 0x00000000042872ca */ /* 0x000fc400000e0000 */
[----:B------:R-:W-:Y:S02]  /*1c800*/  R2UR UR41, R5 ;  /* 0x00000000052972ca */ /* 0x000fe400000e0000 */
[C---:B------:R-:W-:Y:S02]  /*1c810*/  R2UR UR32, R10.reuse ;  /* 0x000000000a2072ca */ /* 0x040fe400000e0000 */
[----:B------:R-:W-:Y:S02]  /*1c820*/  R2UR UR33, R11 ;  /* 0x000000000b2172ca */ /* 0x000fe400000e0000 */
[----:B-1----:R-:W-:Y:S02]  /*1c830*/  MOV R2, UR39 ;  /* 0x0000002700027c02 */ /* 0x002fe40008000f00 */
        /* <DEDUP_REMOVED lines=72> */
[C---:B------:R-:W-:Y:S01]  /*1ccc0*/  R2UR UR12, R4.reuse ;  /* 0x00000000040c72ca */ /* 0x040fe200000e0000 */
[----:B------:R-:W-:Y:S01]  /*1ccd0*/  IMAD.MOV.U32 R21, RZ, RZ, R95 ;  /* 0x000000ffff157224 */ /* 0x000fe200078e005f */
[----:B------:R-:W-:-:S02]  /*1cce0*/  R2UR UR24, R4 ;  /* 0x00000000041872ca */ /* 0x000fc400000e0000 */
        /* <DEDUP_REMOVED lines=38> */
[----:B0-----:R-:W-:-:S06]  /*1cf50*/  WARPGROUP.ARRIVE ;  /* 0x00000000000079c5 */ /* 0x001fcc0000000000 */
[----:B------:R-:W-:Y:S01]  /*1cf60*/  QGMMA.64x32x32.F32.E4M3.E4M3 R104, gdesc[UR24], RZ, !UPT, gsb0 ;  /* 0x00600000186879f3 */ /* 0x000fe2000c0008ff */
[----:B------:R-:W-:Y:S02]  /*1cf70*/  R2UR UR26, R88 ;  /* 0x00000000581a72ca */ /* 0x000fe400000e0000 */
[----:B------:R-:W-:Y:S01]  /*1cf80*/  R2UR UR27, R89 ;  /* 0x00000000591b72ca */ /* 0x000fe200000e0000 */
[----:B------:R-:W-:Y:S02]  /*1cf90*/  WARPGROUP.DEPBAR.LE gsb0, 0x0 ;  /* 0x00008000000079c5 */ /* 0x000fe40000010000 */
[----:B---3--:R-:W-:-:S06]  /*1cfa0*/  WARPGROUP.ARRIVE ;  /* 0x00000000000079c5 */ /* 0x008fcc0000000000 */
        /* <DEDUP_REMOVED lines=141> */
.L_x_8407:
[----:B-----5:R-:W-:Y:S01]  /*1d880*/  SHF.L.U32 R0, R12, 0x1f, RZ ;  /* 0x0000001f0c007819 */ /* 0x020fe200000006ff */
[----:B------:R-:W-:-:S04]  /*1d890*/  IMAD R3, R235, 0x8, R16 ;  /* 0x00000008eb037824 */ /* 0x000fc800078e0210 */
[----:B------:R0:W1:Y:S01]  /*1d8a0*/  SYNCS.PHASECHK.TRANS64.TRYWAIT P0, [R3+URZ+0x2e850], R0 ;  /* 0x02e85000030075a7 */ /* 0x000062000800017f */
[----:B------:R-:W-:Y:S05]  /*1d8b0*/  @!P1 BRA `(.L_x_8408) ;  /* 0x0000000000049947 */ /* 0x000fea0003800000 */
[----:B------:R-:W-:Y:S01]  /*1d8c0*/  BPT.TRAP 0x1 ;  /* 0x000000040000795c */ /* 0x000fe20000300000 */
.L_x_8408:
[----:B-1----:R-:W-:Y:S05]  /*1d8d0*/  @P0 BRA `(.L_x_8406) ;  /* 0x0000000000080947 */ /* 0x002fea0003800000 */
[----:B------:R-:W1:Y:S02]  /*1d8e0*/  SYNCS.PHASECHK.TRANS64.TRYWAIT P0, [R3+URZ+0x2e850], R0 ;  /* 0x02e85000030075a7 */ /* 0x000e64000800017f */
[----:B-1----:R-:W-:Y:S05]  /*1d8f0*/  @!P0 BRA `(.L_x_8409) ;  /* 0x0000010800388947 */ /* 0x002fea0003800000 */
.L_x_8406:
        /* <DEDUP_REMOVED lines=104> */
[----:B------:R-:W-:Y:S01]  /*1df80*/  R2UR UR7, R21 ;  /* 0x00000000150772ca */ /* 0x000fe200000e0000 */
[----:B------:R-:W-:Y:S01]  /*1df90*/  IMAD.MOV.U32 R21, RZ, RZ, -0x3ffffff0 ;  /* 0xc0000010ff157424 */ /* 0x000fe200078e00ff */
        /* <DEDUP_REMOVED lines=28> */
[----:B0-----:R-:W-:Y:S02]  /*1e160*/  LOP3.LUT R226, R227, 0x7f, RZ, 0xc0, !PT ;  /* 0x0000007fe3e27812 */ /* 0x001fe400078ec0ff */
[----:B------:R-:W-:Y:S01]  /*1e170*/  FMNMX.FTZ R0, R99, R0, !PT ;  /* 0x0000000063007209 */ /* 0x000fe20007810000 */
[----:B------:R-:W0:Y:S01]  /*1e180*/  S2R R227, SR_TID.X ;  /* 0x0000000000e37919 */ /* 0x000e220000002100 */
[----:B------:R-:W-:Y:S02]  /*1e190*/  ISETP.NE.AND P0, PT, R226, RZ, PT ;  /* 0x000000ffe200720c */ /* 0x000fe40003f05270 */
[----:B------:R-:W-:-:S04]  /*1e1a0*/  FMNMX.FTZ R0, R102, R0, !PT ;  /* 0x0000000066007209 */ /* 0x000fc80007810000 */
[----:B------:R-:W-:-:S05]  /*1e1b0*/  FMNMX.FTZ R0, R103, R0, !PT ;  /* 0x0000000067007209 */ /* 0x000fca0007810000 */
[----:B------:R-:W1:Y:S01]  /*1e1c0*/  SHFL.BFLY PT, R13, R0, 0x2, 0x1f ;  /* 0x0c401f00000d7f89 */ /* 0x000e6200000e0000 */
[----:B0-----:R-:W-:Y:S02]  /*1e1d0*/  SHF.R.U32.HI R227, RZ, 0x7, R227 ;  /* 0x00000007ffe37819 */ /* 0x001fe400000116e3 */
[----:B-1----:R-:W-:-:S05]  /*1e1e0*/  FMNMX.FTZ R0, R0, R13, !PT ;  /* 0x0000000d00007209 */ /* 0x002fca0007810000 */
[----:B------:R-:W0:Y:S02]  /*1e1f0*/  SHFL.BFLY PT, R13, R0, 0x1, 0x1f ;  /* 0x0c201f00000d7f89 */ /* 0x000e2400000e0000 */
[----:B0-----:R-:W-:Y:S01]  /*1e200*/  FMNMX.FTZ R0, R0, R13, !PT ;  /* 0x0000000d00007209 */ /* 0x001fe20007810000 */
        /* <DEDUP_REMOVED lines=11> */
[----:B------:R-:W-:Y:S01]  /*1e2c0*/  R2UR UR7, R21 ;  /* 0x00000000150772ca */ /* 0x000fe200000e0000 */
[----:B------:R-:W0:Y:S01]  /*1e2d0*/  SHFL.BFLY PT, R20, R3, 0x2, 0x1f ;  /* 0x0c401f0003147f89 */ /* 0x000e2200000e0000 */
[----:B------:R-:W-:Y:S01]  /*1e2e0*/  IMAD.MOV.U32 R21, RZ, RZ, -0x3ffffff0 ;  /* 0xc0000010ff157424 */ /* 0x000fe200078e00ff */
[----:B0-----:R-:W-:Y:S01]  /*1e2f0*/  FMNMX.FTZ R3, R3, R20, !PT ;  /* 0x0000001403037209 */ /* 0x001fe20007810000 */
[----:B------:R-:W-:Y:S01]  /*1e300*/  VIADD R20, R12, 0x500 ;  /* 0x000005000c147836 */ /* 0x000fe20000000000 */
[----:B------:R-:W-:Y:S02]  /*1e310*/  WARPGROUP.DEPBAR.LE gsb0, 0x0 ;  /* 0x00008000000079c5 */ /* 0x000fe40000010000 */
[----:B------:R-:W-:-:S06]  /*1e320*/  WARPGROUP.ARRIVE ;  /* 0x00000000000079c5 */ /* 0x000fcc0000000000 */
[----:B------:R-:W-:Y:S01]  /*1e330*/  QGMMA.64x128x32.F32.E4M3.E4M3 R24, R208, gdesc[UR4], R24, gsb0 ;  /* 0x01e00004d0187df3 */ /* 0x000fe20008000818 */
[----:B------:R-:W-:Y:S01]  /*1e340*/  R2UR UR6, R20 ;  /* 0x00000000140672ca */ /* 0x000fe200000e0000 */
[----:B------:R-:W-:-:S01]  /*1e350*/  FADD.FTZ R20, -R0, R233 ;  /* 0x000000e900147221 */ /* 0x000fc20000010100 */
[----:B------:R-:W-:-:S03]  /*1e360*/  R2UR UR7, R21 ;  /* 0x00000000150772ca */ /* 0x000fc600000e0000 */
[----:B------:R-:W-:-:S06]  /*1e370*/  FMUL.FTZ R20, R2, R20 ;  /* 0x0000001402147220 */ /* 0x000fcc0000410000 */
[----:B------:R-:W-:Y:S01]  /*1e380*/  MUFU.EX2 R20, R20 ;  /* 0x0000001400147308 */ /* 0x000fe20000000800 */
[----:B------:R-:W-:Y:S02]  /*1e390*/  WARPGROUP.DEPBAR.LE gsb0, 0x0 ;  /* 0x00008000000079c5 */ /* 0x000fe40000010000 */
[----:B------:R-:W-:Y:S01]  /*1e3a0*/  WARPGROUP.ARRIVE ;  /* 0x00000000000079c5 */ /* 0x000fe20000000000 */
[----:B------:R-:W0:Y:S05]  /*1e3b0*/  SHFL.BFLY PT, R208, R3, 0x1, 0x1f ;  /* 0x0c201f0003d07f89 */ /* 0x000e2a00000e0000 */
[----:B------:R-:W-:Y:S01]  /*1e3c0*/  QGMMA.64x128x32.F32.E4M3.E4M3 R24, R204, gdesc[UR4], R24, gsb0 ;  /* 0x01e00004cc187df3 */ /* 0x000fe20008000818 */
[----:B0-----:R-:W-:-:S05]  /*1e3d0*/  FMNMX.FTZ R3, R3, R208, !PT ;  /* 0x000000d003037209 */ /* 0x001fca0007810000 */
        /* <DEDUP_REMOVED lines=55> */
[----:B------:R-:W-:Y:S01]  /*1e750*/  FMUL.FTZ R13, R2, R13 ;  /* 0x0000000d020d7220 */ /* 0x000fe20000410000 */
[----:B------:R-:W-:Y:S08]  /*1e760*/  MUFU.EX2 R184, R184 ;  /* 0x000000b800b87308 */ /* 0x000ff00000000800 */
[----:B------:R-:W0:Y:S08]  /*1e770*/  MUFU.EX2 R13, R13 ;  /* 0x0000000d000d7308 */ /* 0x000e300000000800 */
[----:B------:R-:W1:Y:S08]  /*1e780*/  MUFU.EX2 R185, R185 ;  /* 0x000000b900b97308 */ /* 0x000e700000000800 */
[----:B------:R-:W2:Y:S01]  /*1e790*/  MUFU.EX2 R188, R188 ;  /* 0x000000bc00bc7308 */ /* 0x000ea20000000800 */
[----:B0-----:R-:W-:-:S07]  /*1e7a0*/  FFMA.FTZ R236, R13, R236, R184 ;  /* 0x000000ec0dec7223 */ /* 0x001fce00000100b8 */
        /* <DEDUP_REMOVED lines=9> */
[----:B------:R-:W-:-:S01]  /*1e840*/  FFMA.FTZ R204, R2, R88, -R21 ;  /* 0x0000005802cc7223 */ /* 0x000fc20000010815 */
[C-C-:B------:R-:W-:Y:S01]  /*1e850*/  FFMA.FTZ R205, R2.reuse, R89, -R21.reuse ;  /* 0x0000005902cd7223 */ /* 0x140fe20000010815 */
[----:B------:R-:W-:-:S01]  /*1e860*/  FFMA.FTZ R21, R2, R101, -R21 ;  /* 0x0000006502157223 */ /* 0x000fc20000010815 */
[----:B------:R-:W-:Y:S01]  /*1e870*/  FFMA.FTZ R101, R2, R0, -8 ;  /* 0xc100000002657423 */ /* 0x000fe20000010000 */
[----:B------:R-:W-:Y:S01]  /*1e880*/  MUFU.EX2 R197, R197 ;  /* 0x000000c500c57308 */ /* 0x000fe20000000800 */
[----:B--2---:R-:W-:-:S01]  /*1e890*/  FADD.FTZ R236, R193, R236 ;  /* 0x000000ecc1ec7221 */ /* 0x004fc20000010000 */
[----:B------:R-:W-:Y:S01]  /*1e8a0*/  WARPGROUP.ARRIVE ;  /* 0x00000000000079c5 */ /* 0x000fe20000000000 */
        /* <DEDUP_REMOVED lines=20> */
[----:B------:R-:W-:Y:S01]  /*1e9f0*/  FFMA.FTZ R158, R2, R158, -R101 ;  /* 0x0000009e029e7223 */ /* 0x000fe20000010865 */
[----:B0-----:R-:W-:-:S01]  /*1ea00*/  FADD.FTZ R236, R196, R236 ;  /* 0x000000ecc4ec7221 */ /* 0x001fc20000010000 */
[----:B------:R-:W0:Y:S01]  /*1ea10*/  MUFU.EX2 R190, R190 ;  /* 0x000000be00be7308 */ /* 0x000e220000000800 */
[----:B-1----:R-:W-:-:S01]  /*1ea20*/  FFMA.FTZ R14, R20, R14, R186 ;  /* 0x0000000e140e7223 */ /* 0x002fc200000100ba */
[----:B------:R-:W-:Y:S01]  /*1ea30*/  FFMA.FTZ R159, R2, R159, -R101 ;  /* 0x0000009f029f7223 */ /* 0x000fe20000010865 */
[----:B------:R-:W-:-:S01]  /*1ea40*/  FADD.FTZ R236, R197, R236 ;  /* 0x000000ecc5ec7221 */ /* 0x000fc20000010000 */
        /* <DEDUP_REMOVED lines=41> */
[----:B------:R-:W-:-:S03]  /*1ece0*/  FFMA.FTZ R102, R2, R102, -R101 ;  /* 0x0000006602667223 */ /* 0x000fc60000010865 */
        /* <DEDUP_REMOVED lines=83> */
[----:B------:R-:W-:-:S05]  /*1f220*/  FFMA.FTZ R101, R2, R103, -R101 ;  /* 0x0000006702657223 */ /* 0x000fca0000010865 */
[----:B------:R-:W2:Y:S01]  /*1f230*/  MUFU.EX2 R137, R137 ;  /* 0x0000008900897308 */ /* 0x000ea20000000800 */
[----:B0-----:R-:W-:-:S03]  /*1f240*/  FADD.FTZ R236, R165, R236 ;  /* 0x000000eca5ec7221 */ /* 0x001fc60000010000 */
        /* <DEDUP_REMOVED lines=78> */
[----:B0-----:R-:W-:Y:S02]  /*1f730*/  @!P0 IMAD R14, R231, 0x8, R16 ;  /* 0x00000008e70e8824 */ /* 0x001fe400078e0210 */
[----:B--2---:R-:W-:-:S02]  /*1f740*/  FADD.FTZ R111, R113, R111 ;  /* 0x0000006f716f7221 */ /* 0x004fc40000010000 */
[----:B------:R-:W-:Y:S02]  /*1f750*/  @!P0 VIADD R14, R14, 0x2e840 ;  /* 0x0002e8400e0e8836 */ /* 0x000fe40000000000 */
[----:B------:R-:W0:Y:S03]  /*1f760*/  MUFU.EX2 R116, R116 ;  /* 0x0000007400747308 */ /* 0x000e260000000800 */
[----:B------:R-:W-:-:S04]  /*1f770*/  @!P0 PRMT R14, RZ, 0x654, R14 ;  /* 0x00000654ff0e8816 */ /* 0x000fc8000000000e */
[----:B------:R1:W-:Y:S01]  /*1f780*/  @!P0 SYNCS.ARRIVE.TRANS64.RED.A1T0 RZ, [R14+URZ], RZ ;  /* 0x000000ff0eff89a7 */ /* 0x0003e2000810043f */
        /* <DEDUP_REMOVED lines=37> */
[----:B---3--:R-:W-:-:S01]  /*1f9e0*/  FADD.FTZ R115, R102, R115 ;  /* 0x0000007366737221 */ /* 0x008fc20000010000 */
[----:B0-----:R-:W-:-:S03]  /*1f9f0*/  FADD.FTZ R236, R21, R111 ;  /* 0x0000006f15ec7221 */ /* 0x001fc60000010000 */
[----:B-1----:R-:W-:Y:S01]  /*1fa00*/  FADD.FTZ R14, R101, R115 ;  /* 0x00000073650e7221 */ /* 0x002fe20000010000 */
[----:B------:R-:W-:Y:S06]  /*1fa10*/  @!P1 BRA `(.L_x_8410) ;  /* 0x0000000000049947 */ /* 0x000fec0003800000 */
[----:B------:R-:W-:Y:S01]  /*1fa20*/  BPT.TRAP 0x1 ;  /* 0x000000040000795c */ /* 0x000fe20000300000 */
.L_x_8410:
        /* <DEDUP_REMOVED lines=126> */
[----:B------:R-:W-:Y:S01]  /*20210*/  IMAD.MOV.U32 R205, RZ, RZ, R106 ;  /* 0x000000ffffcd7224 */ /* 0x000fe200078e006a */
        /* <DEDUP_REMOVED lines=10> */
.L_x_8400:
[----:B------:R-:W-:Y:S05]  /*202c0*/  WARPSYNC.ALL ;  /* 0x0000000000007948 */ /* 0x000fea0003800000 */
[----:B------:R-:W-:Y:S06]  /*202d0*/  BAR.ARV 0x8, 0x180 ;  /* 0x0206000000007b1d */ /* 0x000fec0000002000 */
[----:B------:R-:W-:Y:S05]  /*202e0*/  @!P1 BRA `(.L_x_8412) ;  /* 0x0000000000049947 */ /* 0x000fea0003800000 */
[----:B------:R-:W-:Y:S01]  /*202f0*/  BPT.TRAP 0x1 ;  /* 0x000000040000795c */ /* 0x000fe20000300000 */
.L_x_8412:
[----:B------:R-:W-:Y:S01]  /*20300*/  IMAD R13, R231, 0x8, R16 ;  /* 0x00000008e70d7824 */ /* 0x000fe200078e0210 */
[----:B------:R-:W-:-:S04]  /*20310*/  SHF.L.U32 R4, R232, 0x1f, RZ ;  /* 0x0000001fe8047819 */ /* 0x000fc800000006ff */
[----:B------:R2:W3:Y:S01]  /*20320*/  SYNCS.PHASECHK.TRANS64.TRYWAIT P0, [R13+URZ+0x2e850], R4 ;  /* 0x02e850040d0075a7 */ /* 0x0004e2000800017f */
[----:B------:R-:W-:Y:S05]  /*20330*/  @!P1 BRA `(.L_x_8413) ;  /* 0x0000000000049947 */ /* 0x000fea0003800000 */
[----:B------:R-:W-:Y:S01]  /*20340*/  BPT.TRAP 0x1 ;  /* 0x000000040000795c */ /* 0x000fe20000300000 */
.L_x_8413:
[----:B------:R-:W-:-:S05]  /*20350*/  VIADD R16, R16, 0x400 ;  /* 0x0000040010107836 */ /* 0x000fca0000000000 */
[----:B------:R-:W-:-:S04]  /*20360*/  SHF.R.U32.HI R16, RZ, 0x4, R16 ;  /* 0x00000004ff107819 */ /* 0x000fc80000011610 */
[----:B------:R-:W-:-:S04]  /*20370*/  LOP3.LUT R16, R16, 0x3fff, RZ, 0xc0, !PT ;  /* 0x00003fff10107812 */ /* 0x000fc800078ec0ff */
[----:B------:R-:W-:Y:S01]  /*20380*/  LOP3.LUT R16, R16, 0x10000, RZ, 0xfc, !PT ;  /* 0x0001000010107812 */ /* 0x000fe200078efcff */
[----:B---3--:R-:W-:Y:S06]  /*20390*/  @P0 BRA `(.L_x_8414) ;  /* 0x0000000000080947 */ /* 0x008fec0003800000 */
[----:B------:R-:W3:Y:S02]  /*203a0*/  SYNCS.PHASECHK.TRANS64.TRYWAIT P0, [R13+URZ+0x2e850], R4 ;  /* 0x02e850040d0075a7 */ /* 0x000ee4000800017f */
[----:B---3--:R-:W-:Y:S05]  /*203b0*/  @!P0 BRA `(.L_x_8415) ;  /* 0x000000dc009c8947 */ /* 0x008fea0003800000 */
.L_x_8414:
[----:B--23--:R-:W-:Y:S01]  /*203c0*/  IMAD R4, R231, 0x700, R16 ;  /* 0x00000700e7047824 */ /* 0x00cfe200078e0210 */
[----:B------:R-:W2:Y:S01]  /*203d0*/  LDL R20, [R1+0x9c] ;  /* 0x00009c0001147983 */ /* 0x000ea20000100800 */
        /* <DEDUP_REMOVED lines=9> */
[----:B------:R-:W4:Y:S01]  /*20470*/  LDL R12, [R1+0x74] ;  /* 0x00007400010c7983 */ /* 0x000f220000100800 */
[----:B------:R-:W-:Y:S01]  /*20480*/  ISETP.NE.U32.AND P0, PT, RZ, UR4, PT ;  /* 0x00000004ff007c0c */ /* 0x000fe2000bf05070 */
[----:B------:R-:W-:Y:S01]  /*20490*/  IMAD.MOV.U32 R21, RZ, RZ, -0x3ffffff0 ;  /* 0xc0000010ff157424 */ /* 0x000fe200078e00ff */
[----:B------:R-:W-:Y:S02]  /*204a0*/  ULDC.64 UR8, c[0x0][0x208] ;  /* 0x0000820000087ab9 */ /* 0x000fe40000000a00 */
[----:B------:R-:W-:Y:S01]  /*204b0*/  ISETP.NE.AND.EX P0, PT, RZ, UR5, PT, P0 ;  /* 0x00000005ff007c0c */ /* 0x000fe2000bf05300 */
[----:B------:R-:W-:Y:S01]  /*204c0*/  QGMMA.64x128x32.F32.E4M3.E4M3 R24, R224, gdesc[UR4], R24, gsb0 ;  /* 0x01e00004e0187df3 */ /* 0x000fe20008000818 */
[----:B------:R-:W-:Y:S01]  /*204d0*/  R2UR UR6, R6 ;  /* 0x00000000060672ca */ /* 0x000fe200000e0000 */
[----:B------:R-:W-:Y:S01]  /*204e0*/  VIADD R6, R4, 0x200 ;  /* 0x0000020004067836 */ /* 0x000fe20000000000 */
[----:B------:R-:W-:Y:S01]  /*204f0*/  R2UR UR7, R7 ;  /* 0x00000000070772ca */ /* 0x000fe200000e0000 */
[----:B------:R-:W-:-:S08]  /*20500*/  IMAD.MOV.U32 R7, RZ, RZ, -0x3ffffff0 ;  /* 0xc0000010ff077424 */ /* 0x000fd000078e00ff */
[----:B------:R-:W2:Y:S08]  /*20510*/  @P0 LDC.64 R8, c[0x0][0x9c8] ;  /* 0x00027200ff080b82 */ /* 0x000eb00000000a00 */
[----:B------:R-:W4:Y:S01]  /*20520*/  @P0 LDC.64 R10, c[0x0][0x9d0] ;  /* 0x00027400ff0a0b82 */ /* 0x000f220000000a00 */
        /* <DEDUP_REMOVED lines=10> */
[----:B------:R-:W-:Y:S01]  /*205d0*/  R2UR UR6, R6 ;  /* 0x00000000060672ca */ /* 0x000fe200000e0000 */
[-C--:B--2---:R-:W-:Y:S01]  /*205e0*/  @P0 IMAD R6, R20, R8.reuse, RZ ;  /* 0x0000000814060224 */ /* 0x084fe200078e02ff */
[----:B------:R-:W-:Y:S01]  /*205f0*/  R2UR UR7, R7 ;  /* 0x00000000070772ca */ /* 0x000fe200000e0000 */
[----:B------:R-:W-:Y:S02]  /*20600*/  VIADD R20, R4, 0x400 ;  /* 0x0000040004147836 */ /* 0x000fe40000000000 */
        /* <DEDUP_REMOVED lines=8> */
[----:B------:R2:W3:Y:S01]  /*20690*/  @P0 LDG.E R10, desc[UR8][R8.64] ;  /* 0x00000008080a0981 */ /* 0x0004e2000c1e1900 */
        /* <DEDUP_REMOVED lines=14> */
[----:B------:R-:W4:Y:S01]  /*20780*/  SHFL.BFLY PT, R7, R236, 0x2, 0x1f ;  /* 0x0c401f00ec077f89 */ /* 0x000f2200000e0000 */
[----:B------:R-:W-:Y:S02]  /*20790*/  WARPGROUP.DEPBAR.LE gsb0, 0x0 ;  /* 0x00008000000079c5 */ /* 0x000fe40000010000 */
[----:B------:R-:W-:-:S06]  /*207a0*/  WARPGROUP.ARRIVE ;  /* 0x00000000000079c5 */ /* 0x000fcc0000000000 */
[----:B------:R-:W-:Y:S01]  /*207b0*/  QGMMA.64x128x32.F32.E4M3.E4M3 R24, R204, gdesc[UR4], R24, gsb0 ;  /* 0x01e00004cc187df3 */ /* 0x000fe20008000818 */
[----:B------:R-:W-:Y:S02]  /*207c0*/  R2UR UR6, R4 ;  /* 0x00000000040672ca */ /* 0x000fe400000e0000 */
[----:B------:R-:W-:Y:S02]  /*207d0*/  R2UR UR7, R5 ;  /* 0x00000000050772ca */ /* 0x000fe400000e0000 */
[----:B------:R-:W5:Y:S01]  /*207e0*/  SHFL.BFLY PT, R5, R14, 0x2, 0x1f ;  /* 0x0c401f000e057f89 */ /* 0x000f6200000e0000 */
[----:B----4-:R-:W-:-:S05]  /*207f0*/  FADD.FTZ R7, R7, R236 ;  /* 0x000000ec07077221 */ /* 0x010fca0000010000 */
[----:B------:R-:W4:Y:S01]  /*20800*/  SHFL.BFLY PT, R4, R7, 0x1, 0x1f ;  /* 0x0c201f0007047f89 */ /* 0x000f2200000e0000 */
[----:B-----5:R-:W-:-:S05]  /*20810*/  FADD.FTZ R5, R5, R14 ;  /* 0x0000000e05057221 */ /* 0x020fca0000010000 */
[----:B------:R-:W5:Y:S01]  /*20820*/  SHFL.BFLY PT, R6, R5, 0x1, 0x1f ;  /* 0x0c201f0005067f89 */ /* 0x000f6200000e0000 */
[----:B----4-:R-:W-:-:S05]  /*20830*/  FADD.FTZ R11, R7, R4 ;  /* 0x00000004070b7221 */ /* 0x010fca0000010000 */
[C---:B------:R-:W-:Y:S01]  /*20840*/  FSETP.NE.FTZ.AND P0, PT, R11.reuse, RZ, PT ;  /* 0x000000ff0b00720b */ /* 0x040fe20003f15000 */
[----:B------:R-:W-:Y:S01]  /*20850*/  FMUL.FTZ R15, R11, 0.00390625 ;  /* 0x3b8000000b0f7820 */ /* 0x000fe20000410000 */
[----:B--2---:R-:W-:-:S04]  /*20860*/  IMAD.MOV.U32 R9, RZ, RZ, RZ ;  /* 0x000000ffff097224 */ /* 0x004fc800078e00ff */
[----:B------:R-:W-:Y:S01]  /*20870*/  FSETP.NE.FTZ.AND P2, PT, R15, RZ, PT ;  /* 0x000000ff0f00720b */ /* 0x000fe20003f55000 */
[----:B-----5:R-:W-:-:S04]  /*20880*/  FADD.FTZ R12, R5, R6 ;  /* 0x00000006050c7221 */ /* 0x020fc80000010000 */
        /* <DEDUP_REMOVED lines=8> */
[----:B------:R-:W2:Y:S08]  /*20910*/  @P2 MUFU.LG2 R6, R15 ;  /* 0x0000000f00062308 */ /* 0x000eb00000000c00 */
[----:B------:R-:W4:Y:S08]  /*20920*/  @P3 MUFU.LG2 R8, R8 ;  /* 0x0000000800083308 */ /* 0x000f300000000c00 */
[----:B------:R-:W5:Y:S01]  /*20930*/  @P0 MUFU.RCP R7, R12 ;  /* 0x0000000c00070308 */ /* 0x000f620000001000 */
[C---:B------:R-:W-:Y:S01]  /*20940*/  @P2 FMUL.FTZ R4, R2.reuse, 0.69314718246459960938 ;  /* 0x3f31721802042820 */ /* 0x040fe20000410000 */
[----:B------:R-:W-:Y:S01]  /*20950*/  @P3 FMUL.FTZ R2, R2, 0.69314718246459960938 ;  /* 0x3f31721802023820 */ /* 0x000fe20000410000 */
[----:B--2---:R-:W-:Y:S01]  /*20960*/  @P2 FMUL.FTZ R5, R6, 0.69314718246459960938 ;  /* 0x3f31721806052820 */ /* 0x004fe20000410000 */
[----:B------:R-:W-:-:S02]  /*20970*/  IMAD.MOV.U32 R88, RZ, RZ, -0x800000 ;  /* 0xff800000ff587424 */ /* 0x000fc400078e00ff */
[----:B---3--:R-:W-:Y:S01]  /*20980*/  FMUL.FTZ R9, R9, R10 ;  /* 0x0000000a09097220 */ /* 0x008fe20000410000 */
[----:B------:R-:W-:Y:S02]  /*20990*/  IMAD.MOV.U32 R89, RZ, RZ, -0x800000 ;  /* 0xff800000ff597424 */ /* 0x000fe400078e00ff */
[----:B----4-:R-:W-:Y:S01]  /*209a0*/  @P3 FMUL.FTZ R11, R8, 0.69314718246459960938 ;  /* 0x3f317218080b3820 */ /* 0x010fe20000410000 */
[----:B------:R-:W-:-:S03]  /*209b0*/  @P2 FFMA.FTZ R88, R4, R3, R5 ;  /* 0x0000000304582223 */ /* 0x000fc60000010005 */
[----:B------:R-:W-:Y:S01]  /*209c0*/  @P3 FFMA.FTZ R89, R2, R0, R11 ;  /* 0x0000000002593223 */ /* 0x000fe2000001000b */
[----:B-----5:R-:W-:Y:S01]  /*209d0*/  FMUL.FTZ R7, R7, R10 ;  /* 0x0000000a07077220 */ /* 0x020fe20000410000 */
[----:B------:R-:W-:Y:S02]  /*209e0*/  WARPGROUP.DEPBAR.LE gsb0, 0x0 ;  /* 0x00008000000079c5 */ /* 0x000fe40000010000 */
[----:B------:R-:W-:Y:S05]  /*209f0*/  @!P1 BRA `(.L_x_8416) ;  /* 0x0000000000049947 */ /* 0x000fea0003800000 */
[----:B------:R-:W-:Y:S01]  /*20a00*/  BPT.TRAP 0x1 ;  /* 0x000000040000795c */ /* 0x000fe20000300000 */
.L_x_8416:
        /* <DEDUP_REMOVED lines=67> */
[----:B------:R-:W-:-:S02]  /*20e40*/  SEL R231, R231, RZ, P1 ;  /* 0x000000ffe7e77207 */ /* 0x000fc40000800000 */
[----:B--2---:R-:W-:Y:S01]  /*20e50*/  R2UR UR4, R0 ;  /* 0x00000000000472ca */ /* 0x004fe200000e0000 */
[----:B------:R-:W-:-:S12]  /*20e60*/  VIADD R0, R13, 0x2e860 ;  /* 0x0002e8600d007836 */ /* 0x000fd80000000000 */
[----:B------:R-:W-:Y:S01]  /*20e70*/  IMAD.U32 R5, RZ, RZ, UR4 ;  /* 0x00000004ff057e24 */ /* 0x000fe2000f8e00ff */
[----:B---3--:R-:W-:-:S04]  /*20e80*/  R2UR UR4, R2 ;  /* 0x00000000020472ca */ /* 0x008fc800000e0000 */
[----:B------:R-:W-:Y:S02]  /*20e90*/  PRMT R0, R5, 0x654, R0 ;  /* 0x0000065405007816 */ /* 0x000fe40000000000 */
[----:B------:R-:W-:Y:S02]  /*20ea0*/  SEL R5, RZ, 0x1, P1 ;  /* 0x00000001ff057807 */ /* 0x000fe40000800000 */
[----:B------:R2:W-:Y:S02]  /*20eb0*/  SYNCS.ARRIVE.TRANS64.RED.A1T0 RZ, [R0+URZ], RZ ;  /* 0x000000ff00ff79a7 */ /* 0x0005e4000810043f */
[----:B------:R-:W-:-:S03]  /*20ec0*/  LOP3.LUT R232, R232, R5, RZ, 0x3c, !PT ;  /* 0x00000005e8e87212 */ /* 0x000fc600078e3cff */
[----:B------:R-:W-:Y:S01]  /*20ed0*/  UIADD3 UR4, UR4, 0x1, URZ ;  /* 0x0000000104047890 */ /* 0x000fe2000fffe03f */
[-C--:B--2---:R-:W-:Y:S01]  /*20ee0*/  FMUL.FTZ R0, R63, R7.reuse ;  /* 0x000000073f007220 */ /* 0x084fe20000410000 */
[----:B------:R-:W-:-:S04]  /*20ef0*/  FMUL.FTZ R63, R46, R7 ;  /* 0x000000072e3f7220 */ /* 0x000fc80000410000 */
[----:B------:R-:W-:-:S05]  /*20f00*/  IMAD.U32 R2, RZ, RZ, UR4 ;  /* 0x00000004ff027e24 */ /* 0x000fca000f8e00ff */
[----:B------:R2:W-:Y:S02]  /*20f10*/  STL [R1+0xac], R2 ;  /* 0x0000ac0201007387 */ /* 0x0005e40000100800 */
.L_x_8349:
[----:B------:R-:W-:Y:S05]  /*20f20*/  WARPSYNC.ALL ;  /* 0x0000000000007948 */ /* 0x000fea0003800000 */
[----:B------:R-:W3:Y:S01]  /*20f30*/  LDL R120, [R1+0x90] ;  /* 0x0000900001787983 */ /* 0x000ee20000100800 */
[----:B------:R-:W2:Y:S01]  /*20f40*/  S2UR UR5, SR_CgaCtaId ;  /* 0x00000000000579c3 */ /* 0x000ea20000008800 */
[----:B------:R-:W-:Y:S01]  /*20f50*/  UMOV UR4, 0x400 ;  /* 0x0000040000047882 */ /* 0x000fe20000000000 */
[----:B------:R-:W-:Y:S01]  /*20f60*/  BSSY B0, `(.L_x_8417) ;  /* 0x0000436000007945 */ /* 0x000fe20003800000 */
[----:B--2---:R-:W-:Y:S01]  /*20f70*/  IMAD.U32 R2, RZ, RZ, UR5 ;  /* 0x00000005ff027e24 */ /* 0x004fe2000f8e00ff */
[----:B------:R-:W-:-:S04]  /*20f80*/  ULEA UR4, UR5, UR4, 0x18 ;  /* 0x0000000405047291 */ /* 0x000fc8000f8ec03f */
[----:B------:R2:W-:Y:S02]  /*20f90*/  STL [R1+0x58], R2 ;  /* 0x0000580201007387 */ /* 0x0005e40000100800 */
[----:B------:R-:W-:Y:S01]  /*20fa0*/  IMAD.U32 R16, RZ, RZ, UR4 ;  /* 0x00000004ff107e24 */ /* 0x000fe2000f8e00ff */
[----:B------:R-:W-:Y:S06]  /*20fb0*/  BAR.SYNC.DEFER_BLOCKING 0x5, 0x180 ;  /* 0x0146000000007b1d */ /* 0x000fec0000010000 */
[----:B------:R2:W4:Y:S02]  /*20fc0*/  LDS.128 R4, [R16+0x2e8d0] ;  /* 0x02e8d00010047984 */ /* 0x0005240000000c00 */
[----:B------:R-:W-:Y:S06]  /*20fd0*/  BAR.ARV 0x4, 0x180 ;  /* 0x0106000000007b1d */ /* 0x000fec0000002000 */
[----:B---3--:R-:W-:-:S13]  /*20fe0*/  ISETP.NE.AND P1, PT, R120, RZ, PT ;  /* 0x000000ff7800720c */ /* 0x008fda0003f25270 */
[----:B------:R-:W3:Y:S02]  /*20ff0*/  @!P1 LDC R120, c[0x0][0xad4] ;  /* 0x0002b500ff789b82 */ /* 0x000ee40000000800 */
[----:B---3--:R2:W-:Y:S01]  /*21000*/  @!P1 STL [R1+0x90], R120 ;  /* 0x0000907801009387 */ /* 0x0085e20000100800 */
[----:B----4-:R-:W-:Y:S05]  /*21010*/  @P0 BRA `(.L_x_8418) ;  /* 0x0000003400180947 */ /* 0x010fea0003800000 */
[----:B------:R-:W3:Y:S01]  /*21020*/  LDL R14, [R1+0xbc] ;  /* 0x0000bc00010e7983 */ /* 0x000ee20000100800 */
[----:B------:R-:W-:Y:S01]  /*21030*/  ULDC.64 UR4, c[0x4][0xa8] ;  /* 0x01002a0000047ab9 */ /* 0x000fe20000000a00 */
[----:B------:R-:W2:Y:S01]  /*21040*/  S2R R15, SR_TID.X ;  /* 0x00000000000f7919 */ /* 0x000ea20000002100 */
[----:B------:R-:W4:Y:S01]  /*21050*/  S2R R13, SR_SWINHI ;  /* 0x00000000000d7919 */ /* 0x000f220000002f00 */
[----:B--2---:R-:W-:-:S05]  /*21060*/  IMAD.SHL.U32 R2, R15, 0x4, RZ ;  /* 0x000000040f027824 */ /* 0x004fca00078e00ff */
[----:B------:R-:W-:Y:S02]  /*21070*/  LOP3.LUT R2, R2, 0xc, RZ, 0xc0, !PT ;  /* 0x0000000c02027812 */ /* 0x000fe400078ec0ff */
[----:B------:R-:W-:Y:S02]  /*21080*/  MOV R64, R16 ;  /* 0x0000001000407202 */ /* 0x000fe40000000f00 */
[----:B----4-:R-:W-:Y:S02]  /*21090*/  MOV R65, R13 ;  /* 0x0000000d00417202 */ /* 0x010fe40000000f00 */
[----:B------:R-:W-:-:S05]  /*210a0*/  IADD3 R10, P0, R2, UR4, RZ ;  /* 0x00000004020a7c10 */ /* 0x000fca000ff1e0ff */
[----:B------:R-:W-:Y:S01]  /*210b0*/  IMAD.X R11, RZ, RZ, UR5, P0 ;  /* 0x00000005ff0b7e24 */ /* 0x000fe200080e06ff */
[----:B------:R-:W-:-:S04]  /*210c0*/  LOP3.LUT P0, R2, R15, 0x3, RZ, 0xc0, !PT ;  /* 0x000000030f027812 */ /* 0x000fc8000780c0ff */
[----:B------:R-:W-:Y:S01]  /*210d0*/  ISETP.EQ.OR P0, PT, R2, 0x3, !P0 ;  /* 0x000000030200780c */ /* 0x000fe20004702670 */
[----:B------:R-:W-:Y:S02]  /*210e0*/  ULDC.64 UR6, c[0x0][0x208] ;  /* 0x0000820000067ab9 */ /* 0x000fe40000000a00 */
[----:B------:R2:W5:Y:S01]  /*210f0*/  LDG.E.CONSTANT R10, desc[UR6][R10.64] ;  /* 0x000000060a0a7981 */ /* 0x000562000c1e9900 */
[----:B------:R-:W-:Y:S02]  /*21100*/  SEL R43, R3, R80, P0 ;  /* 0x00000050032b7207 */ /* 0x000fe40000000000 */
[----:B------:R-:W-:Y:S01]  /*21110*/  SEL R3, R80, R3, P0 ;  /* 0x0000000350037207 */ /* 0x000fe20000000000 */
[----:B------:R-:W-:Y:S01]  /*21120*/  UMOV UR4, 0xffffffff ;  /* 0xffffffff00047882 */ /* 0x000fe20000000000 */
[----:B------:R-:W-:Y:S02]  /*21130*/  SEL R13, R21, R92, P0 ;  /* 0x0000005c150d7207 */ /* 0x000fe40000000000 */
[----:B------:R-:W-:Y:S01]  /*21140*/  SEL R21, R92, R21, P0 ;  /* 0x000000155c157207 */ /* 0x000fe20000000000 */
[----:B---3--:R-:W-:-:S03]  /*21150*/  IMAD.WIDE R14, R14, 0x2, R64 ;  /* 0x000000020e0e7825 */ /* 0x008fc600078e0240 */
        /* <DEDUP_REMOVED lines=8> */
[----:B------:R-:W-:Y:S01]  /*211e0*/  LOP3.LUT R84, R84, R85, RZ, 0x3c, !PT ;  /* 0x0000005554547212 */ /* 0x000fe200078e3cff */
[----:B------:R-:W-:Y:S01]  /*211f0*/  IMAD.X R85, RZ, RZ, R15, P1 ;  /* 0x000000ffff557224 */ /* 0x000fe200008e060f */
[C---:B------:R-:W-:Y:S02]  /*21200*/  IADD3 R83, P2, R14.reuse, 0x4020, RZ ;  /* 0x000040200e537810 */ /* 0x040fe40007f5e0ff */
[C---:B------:R-:W-:Y:S02]  /*21210*/  IADD3 R81, P3, R14.reuse, 0x4000, RZ ;  /* 0x000040000e517810 */ /* 0x040fe40007f7e0ff */
[C---:B------:R-:W-:Y:S02]  /*21220*/  IADD3 R107, P4, R14.reuse, 0x60, RZ ;  /* 0x000000600e6b7810 */ /* 0x040fe40007f9e0ff */
[----:B0-----:R-:W-:-:S02]  /*21230*/  IADD3 R105, P5, R14, 0x40, RZ ;  /* 0x000000400e697810 */ /* 0x001fc40007fbe0ff */
[----:B-1----:R-:W-:Y:S02]  /*21240*/  IADD3 R103, P1, R14, 0x20, RZ ;  /* 0x000000200e677810 */ /* 0x002fe40007f3e0ff */
[----:B------:R-:W-:Y:S02]  /*21250*/  LOP3.LUT R82, R83, 0x380, RZ, 0xc0, !PT ;  /* 0x0000038053527812 */ /* 0x000fe400078ec0ff */
[----:B------:R-:W-:Y:S02]  /*21260*/  LOP3.LUT R80, R81, 0x380, RZ, 0xc0, !PT ;  /* 0x0000038051507812 */ /* 0x000fe400078ec0ff */
[----:B------:R-:W-:Y:S02]  /*21270*/  LOP3.LUT R106, R107, 0x380, RZ, 0xc0, !PT ;  /* 0x000003806b6a7812 */ /* 0x000fe400078ec0ff */
[----:B------:R-:W-:Y:S02]  /*21280*/  LOP3.LUT R104, R105, 0x380, RZ, 0xc0, !PT ;  /* 0x0000038069687812 */ /* 0x000fe400078ec0ff */
[----:B------:R-:W-:-:S02]  /*21290*/  LOP3.LUT R102, R103, 0x380, RZ, 0xc0, !PT ;  /* 0x0000038067667812 */ /* 0x000fc400078ec0ff */
[----:B--2---:R-:W-:Y:S02]  /*212a0*/  LOP3.LUT R11, R14, 0x380, RZ, 0xc0, !PT ;  /* 0x000003800e0b7812 */ /* 0x004fe400078ec0ff */
[----:B------:R-:W-:Y:S02]  /*212b0*/  SHF.R.U64 R82, R82, 0x3, RZ ;  /* 0x0000000352527819 */ /* 0x000fe400000012ff */
        /* <DEDUP_REMOVED lines=23> */
[----:B------:R-:W-:Y:S01]  /*21430*/  MOV R102, R102 ;  /* 0x0000006600667202 */ /* 0x000fe20000000f00 */
[----:B------:R-:W-:Y:S06]  /*21440*/  BRA.DIV UR4, `(.L_x_8419) ;  /* 0x000000ce048c7947 */ /* 0x000fec000b800000 */
[----:B------:R-:W-:Y:S01]  /*21450*/  SEL R107, R8, R91, P0 ;  /* 0x0000005b086b7207 */ /* 0x000fe20000000000 */
[----:B-----5:R-:W-:Y:S01]  /*21460*/  SHFL.IDX PT, R43, R43, R10, 0x1c1f ;  /* 0x001c1f0a2b2b7589 */ /* 0x020fe200000e0000 */
        /* <DEDUP_REMOVED lines=38> */
[----:B------:R-:W1:Y:S01]  /*216d0*/  SHFL.IDX PT, R83, R83, R8, 0x1c1f ;  /* 0x001c1f0853537589 */ /* 0x000e6200000e0000 */
        /* <DEDUP_REMOVED lines=49> */
[----:B0-----:R-:W-:Y:S01]  /*219f0*/  SEL R3, R0, R21, P0 ;  /* 0x0000001500037207 */ /* 0x001fe20000000000 */
[----:B------:R-:W-:Y:S01]  /*21a00*/  SHFL.IDX PT, R68, R63, R8, 0x1c1f ;  /* 0x001c1f083f447589 */ /* 0x000fe200000e0000 */
[----:B------:R-:W-:Y:S02]  /*21a10*/  SEL R21, R21, R0, P0 ;  /* 0x0000000015157207 */ /* 0x000fe40000000000 */
[----:B------:R-:W-:Y:S01]  /*21a20*/  SEL R92, R43, R2, P0 ;  /* 0x000000022b5c7207 */ /* 0x000fe20000000000 */
[----:B------:R0:W4:Y:S01]  /*21a30*/  SHFL.IDX PT, R70, R61, R8, 0x1c1f ;  /* 0x001c1f083d467589 */ /* 0x00012200000e0000 */
[----:B------:R-:W-:Y:S02]  /*21a40*/  SEL R94, R2, R43, P0 ;  /* 0x0000002b025e7207 */ /* 0x000fe40000000000 */
[----:B------:R-:W-:Y:S01]  /*21a50*/  SEL R0, R40, R95, P0 ;  /* 0x0000005f28007207 */ /* 0x000fe20000000000 */
[----:B------:R4:W4:Y:S01]  /*21a60*/  SHFL.IDX PT, R100, R57, R8, 0x1c1f ;  /* 0x001c1f0839647589 */ /* 0x00092200000e0000 */
[----:B------:R-:W-:-:S02]  /*21a70*/  SEL R40, R95, R40, P0 ;  /* 0x000000285f287207 */ /* 0x000fc40000000000 */
[----:B------:R-:W-:Y:S01]  /*21a80*/  SEL R43, R28, R97, P0 ;  /* 0x000000611c2b7207 */ /* 0x000fe20000000000 */
[----:B------:R-:W-:Y:S01]  /*21a90*/  SHFL.IDX PT, R24, R145, R10, 0x1c1f ;  /* 0x001c1f0a91187589 */ /* 0x000fe200000e0000 */
[----:B------:R-:W-:Y:S02]  /*21aa0*/  SEL R95, R52, R113, P0 ;  /* 0x00000071345f7207 */ /* 0x000fe40000000000 */
[----:B-1----:R-:W-:Y:S01]  /*21ab0*/  SEL R60, R62, R83, P0 ;  /* 0x000000533e3c7207 */ /* 0x002fe20000000000 */
[----:B------:R-:W-:Y:S01]  /*21ac0*/  SHFL.IDX PT, R26, R127, R10, 0x1c1f ;  /* 0x001c1f0a7f1a7589 */ /* 0x000fe200000e0000 */
[----:B--2---:R-:W-:Y:S02]  /*21ad0*/  SEL R116, R54, R115, P0 ;  /* 0x0000007336747207 */ /* 0x004fe40000000000 */
[----:B------:R-:W-:Y:S01]  /*21ae0*/  SEL R118, R115, R54, P0 ;  /* 0x0000003673767207 */ /* 0x000fe20000000000 */
[----:B------:R-:W-:Y:S01]  /*21af0*/  SHFL.IDX PT, R30, R99, R10, 0x1c1f ;  /* 0x001c1f0a631e7589 */ /* 0x000fe200000e0000 */
[----:B------:R-:W-:-:S02]  /*21b00*/  SEL R113, R113, R52, P0 ;  /* 0x0000003471717207 */ /* 0x000fc40000000000 */
[----:B------:R-:W-:Y:S01]  /*21b10*/  SEL R62, R83, R62, P0 ;  /* 0x0000003e533e7207 */ /* 0x000fe20000000000 */
[----:B------:R-:W-:Y:S01]  /*21b20*/  SHFL.IDX PT, R38, R111, R10, 0x1c1f ;  /* 0x001c1f0a6f267589 */ /* 0x000fe200000e0000 */
[----:B0-----:R-:W-:Y:S02]  /*21b30*/  SEL R61, R66, R121, P0 ;  /* 0x00000079423d7207 */ /* 0x001fe40000000000 */
[----:B------:R-:W-:Y:S01]  /*21b40*/  SEL R63, R121, R66, P0 ;  /* 0x00000042793f7207 */ /* 0x000fe20000000000 */
[----:B------:R-:W-:Y:S01]  /*21b50*/  SHFL.IDX PT, R85, R85, R10, 0x1c1f ;  /* 0x001c1f0a55557589 */ /* 0x000fe200000e0000 */
[----:B---3--:R-:W-:Y:S02]  /*21b60*/  SEL R123, R20, R53, P0 ;  /* 0x00000035147b7207 */ /* 0x008fe40000000000 */
[----:B------:R-:W-:Y:S01]  /*21b70*/  SEL R125, R53, R20, P0 ;  /* 0x00000014357d7207 */ /* 0x000fe20000000000 */
[----:B------:R-:W-:Y:S01]  /*21b80*/  SHFL.IDX PT, R87, R87, R10, 0x1c1f ;  /* 0x001c1f0a57577589 */ /* 0x000fe200000e0000 */
[----:B----4-:R-:W-:-:S02]  /*21b90*/  SEL R52, R58, R119, P0 ;  /* 0x000000773a347207 */ /* 0x010fc40000000000 */
[----:B------:R-:W-:Y:S01]  /*21ba0*/  SEL R54, R119, R58, P0 ;  /* 0x0000003a77367207 */ /* 0x000fe20000000000 */
[----:B------:R0:W-:Y:S01]  /*21bb0*/  SHFL.IDX PT, R90, R75, R10, 0x1c1f ;  /* 0x001c1f0a4b5a7589 */ /* 0x0001e200000e0000 */
[----:B------:R-:W-:Y:S02]  /*21bc0*/  SEL R66, R70, R91, P0 ;  /* 0x0000005b46427207 */ /* 0x000fe40000000000 */
[----:B------:R-:W-:Y:S01]  /*21bd0*/  SEL R57, R93, R68, P0 ;  /* 0x000000445d397207 */ /* 0x000fe20000000000 */
[----:B------:R-:W-:Y:S01]  /*21be0*/  SHFL.IDX PT, R39, R39, R10, 0x1c1f ;  /* 0x001c1f0a27277589 */ /* 0x000fe200000e0000 */
[----:B------:R-:W-:-:S03]  /*21bf0*/  SEL R83, R100, R77, P0 ;  /* 0x0000004d64537207 */ /* 0x000fc60000000000 */
[----:B------:R-:W1:Y:S01]  /*21c00*/  SHFL.IDX PT, R55, R55, R8, 0x1c1f ;  /* 0x001c1f0837377589 */ /* 0x000e6200000e0000 */
[----:B0-----:R-:W-:-:S03]  /*21c10*/  SEL R75, R76, R81, P0 ;  /* 0x000000514c4b7207 */ /* 0x001fc60000000000 */
[----:B------:R-:W0:Y:S04]  /*21c20*/  SHFL.IDX PT, R59, R59, R8, 0x1c1f ;  /* 0x001c1f083b3b7589 */ /* 0x000e2800000e0000 */
[----:B------:R2:W3:Y:S04]  /*21c30*/  SHFL.IDX PT, R103, R45, R8, 0x1c1f ;  /* 0x001c1f082d677589 */ /* 0x0004e800000e0000 */
[----:B------:R-:W4:Y:S04]  /*21c40*/  SHFL.IDX PT, R107, R47, R8, 0x1c1f ;  /* 0x001c1f082f6b7589 */ /* 0x000f2800000e0000 */
[----:B------:R1:W4:Y:S01]  /*21c50*/  SHFL.IDX PT, R72, R73, R8, 0x1c1f ;  /* 0x001c1f0849487589 */ /* 0x00032200000e0000 */
[----:B--2---:R-:W-:-:S03]  /*21c60*/  SEL R45, R97, R28, P0 ;  /* 0x0000001c612d7207 */ /* 0x004fc60000000000 */
[----:B------:R2:W2:Y:S01]  /*21c70*/  SHFL.IDX PT, R74, R71, R8, 0x1c1f ;  /* 0x001c1f08474a7589 */ /* 0x0004a200000e0000 */
[----:B------:R-:W-:Y:S02]  /*21c80*/  SEL R97, R56, R117, P0 ;  /* 0x0000007538617207 */ /* 0x000fe40000000000 */
[----:B------:R-:W-:Y:S01]  /*21c90*/  SEL R117, R117, R56, P0 ;  /* 0x0000003875757207 */ /* 0x000fe20000000000 */
[----:B------:R-:W2:Y:S01]  /*21ca0*/  SHFL.IDX PT, R35, R35, R8, 0x1c1f ;  /* 0x001c1f0823237589 */ /* 0x000ea200000e0000 */
[----:B------:R-:W-:Y:S01]  /*21cb0*/  SEL R56, R91, R70, P0 ;  /* 0x000000465b387207 */ /* 0x000fe20000000000 */
[----:B------:R-:W-:Y:S01]  /*21cc0*/  IMAD.MOV.U32 R91, RZ, RZ, RZ ;  /* 0x000000ffff5b7224 */ /* 0x000fe200078e00ff */
[----:B-1----:R-:W-:Y:S01]  /*21cd0*/  SEL R73, R81, R76, P0 ;  /* 0x0000004c51497207 */ /* 0x002fe20000000000 */
[----:B------:R-:W1:Y:S01]  /*21ce0*/  SHFL.IDX PT, R112, R31, R8, 0x1c1f ;  /* 0x001c1f081f707589 */ /* 0x000e6200000e0000 */
[----:B------:R-:W-:Y:S02]  /*21cf0*/  SEL R81, R77, R100, P0 ;  /* 0x000000644d517207 */ /* 0x000fe40000000000 */
[----:B------:R-:W-:Y:S01]  /*21d00*/  SEL R96, R24, R55, P0 ;  /* 0x0000003718607207 */ /* 0x000fe20000000000 */
[----:B------:R-:W-:Y:S01]  /*21d10*/  SHFL.IDX PT, R32, R143, R10, 0x1c1f ;  /* 0x001c1f0a8f207589 */ /* 0x000fe200000e0000 */
[----:B------:R-:W-:-:S02]  /*21d20*/  SEL R98, R55, R24, P0 ;  /* 0x0000001837627207 */ /* 0x000fc40000000000 */
[----:B0-----:R-:W-:Y:S01]  /*21d30*/  SEL R127, R26, R59, P0 ;  /* 0x0000003b1a7f7207 */ /* 0x001fe20000000000 */
[----:B------:R-:W-:Y:S01]  /*21d40*/  SHFL.IDX PT, R34, R141, R10, 0x1c1f ;  /* 0x001c1f0a8d227589 */ /* 0x000fe200000e0000 */
[----:B---3--:R-:W-:Y:S02]  /*21d50*/  SEL R46, R48, R103, P0 ;  /* 0x00000067302e7207 */ /* 0x008fe40000000000 */
[----:B----4-:R-:W-:Y:S01]  /*21d60*/  SEL R20, R44, R107, P0 ;  /* 0x0000006b2c147207 */ /* 0x010fe20000000000 */
[----:B------:R-:W-:Y:S01]  /*21d70*/  SHFL.IDX PT, R36, R139, R10, 0x1c1f ;  /* 0x001c1f0a8b247589 */ /* 0x000fe200000e0000 */
[----:B------:R-:W-:Y:S02]  /*21d80*/  SEL R69, R87, R72, P0 ;  /* 0x0000004857457207 */ /* 0x000fe40000000000 */
[----:B--2---:R-:W-:Y:S01]  /*21d90*/  SEL R71, R72, R87, P0 ;  /* 0x0000005748477207 */ /* 0x004fe20000000000 */
[----:B------:R-:W-:Y:S01]  /*21da0*/  SHFL.IDX PT, R79, R79, R10, 0x1c1f ;  /* 0x001c1f0a4f4f7589 */ /* 0x000fe200000e0000 */
[----:B------:R-:W-:-:S02]  /*21db0*/  SEL R70, R74, R85, P0 ;  /* 0x000000554a467207 */ /* 0x000fc40000000000 */
[----:B------:R-:W-:Y:S01]  /*21dc0*/  SEL R48, R103, R48, P0 ;  /* 0x0000003067307207 */ /* 0x000fe20000000000 */
[----:B------:R-:W-:Y:S01]  /*21dd0*/  SHFL.IDX PT, R37, R37, R10, 0x1c1f ;  /* 0x001c1f0a25257589 */ /* 0x000fe200000e0000 */
[----:B------:R-:W-:Y:S02]  /*21de0*/  SEL R58, R90, R35, P0 ;  /* 0x000000235a3a7207 */ /* 0x000fe40000000000 */
[----:B------:R-:W-:Y:S01]  /*21df0*/  SEL R44, R107, R44, P0 ;  /* 0x0000002c6b2c7207 */ /* 0x000fe20000000000 */
[----:B------:R0:W2:Y:S01]  /*21e00*/  SHFL.IDX PT, R99, R41, R8, 0x1c1f ;  /* 0x001c1f0829637589 */ /* 0x0000a200000e0000 */
[----:B-1----:R-:W-:Y:S02]  /*21e10*/  SEL R100, R39, R112, P0 ;  /* 0x0000007027647207 */ /* 0x002fe40000000000 */
[----:B------:R-:W-:Y:S01]  /*21e20*/  SEL R90, R35, R90, P0 ;  /* 0x0000005a235a7207 */ /* 0x000fe20000000000 */
[----:B------:R-:W1:Y:S01]  /*21e30*/  SHFL.IDX PT, R101, R101, R8, 0x1c1f ;  /* 0x001c1f0865657589 */ /* 0x000e6200000e0000 */
[----:B------:R-:W-:-:S03]  /*21e40*/  SEL R112, R112, R39, P0 ;  /* 0x0000002770707207 */ /* 0x000fc60000000000 */
[----:B------:R-:W3:Y:S01]  /*21e50*/  SHFL.IDX PT, R105, R105, R8, 0x1c1f ;  /* 0x001c1f0869697589 */ /* 0x000ee200000e0000 */
[----:B0-----:R-:W-:-:S03]  /*21e60*/  SEL R41, R59, R26, P0 ;  /* 0x0000001a3b297207 */ /* 0x001fc60000000000 */
[----:B------:R-:W-:Y:S04]  /*21e70*/  SHFL.IDX PT, R109, R109, R8, 0x1c1f ;  /* 0x001c1f086d6d7589 */ /* 0x000fe800000e0000 */
[----:B------:R-:W0:Y:S04]  /*21e80*/  SHFL.IDX PT, R111, R49, R8, 0x1c1f ;  /* 0x001c1f08316f7589 */ /* 0x000e2800000e0000 */
[----:B------:R4:W0:Y:S04]  /*21e90*/  SHFL.IDX PT, R78, R67, R8, 0x1c1f ;  /* 0x001c1f08434e7589 */ /* 0x00082800000e0000 */
[----:B------:R-:W0:Y:S01]  /*21ea0*/  SHFL.IDX PT, R110, R33, R8, 0x1c1f ;  /* 0x001c1f08216e7589 */ /* 0x000e2200000e0000 */
[----:B--2---:R-:W-:-:S02]  /*21eb0*/  SEL R42, R30, R99, P0 ;  /* 0x000000631e2a7207 */ /* 0x004fc40000000000 */
[----:B------:R-:W-:Y:S01]  /*21ec0*/  SEL R2, R99, R30, P0 ;  /* 0x0000001e63027207 */ /* 0x000fe20000000000 */
[----:B------:R2:W2:Y:S01]  /*21ed0*/  SHFL.IDX PT, R4, R27, R10, 0x1c1f ;  /* 0x001c1f0a1b047589 */ /* 0x0004a200000e0000 */
[----:B-1----:R-:W-:Y:S02]  /*21ee0*/  SEL R47, R32, R101, P0 ;  /* 0x00000065202f7207 */ /* 0x002fe40000000000 */
[----:B----4-:R-:W-:Y:S01]  /*21ef0*/  SEL R67, R68, R93, P0 ;  /* 0x0000005d44437207 */ /* 0x010fe20000000000 */
[----:B------:R1:W4:Y:S01]  /*21f00*/  SHFL.IDX PT, R29, R29, R10, 0x1c1f ;  /* 0x001c1f0a1d1d7589 */ /* 0x00032200000e0000 */
[----:B------:R-:W-:Y:S02]  /*21f10*/  SEL R68, R85, R74, P0 ;  /* 0x0000004a55447207 */ /* 0x000fe40000000000 */
[----:B------:R-:W-:Y:S01]  /*21f20*/  SEL R49, R101, R32, P0 ;  /* 0x0000002065317207 */ /* 0x000fe20000000000 */
[----:B------:R1:W1:Y:S01]  /*21f30*/  SHFL.IDX PT, R10, R25, R8, 0x1c1f ;  /* 0x001c1f08190a7589 */ /* 0x00026200000e0000 */
[----:B---3--:R-:W-:-:S02]  /*21f40*/  SEL R51, R34, R105, P0 ;  /* 0x0000006922337207 */ /* 0x008fc40000000000 */
[----:B------:R-:W-:Y:S01]  /*21f50*/  SEL R53, R105, R34, P0 ;  /* 0x0000002269357207 */ /* 0x000fe20000000000 */
[----:B------:R3:W1:Y:S01]  /*21f60*/  SHFL.IDX PT, R14, R9, R8, 0x1c1f ;  /* 0x001c1f08090e7589 */ /* 0x00066200000e0000 */
[----:B0-----:R-:W-:Y:S02]  /*21f70*/  SEL R50, R38, R111, P0 ;  /* 0x0000006f26327207 */ /* 0x001fe40000000000 */
[----:B------:R-:W-:Y:S02]  /*21f80*/  SEL R114, R111, R38, P0 ;  /* 0x000000266f727207 */ /* 0x000fe40000000000 */
[----:B------:R-:W-:Y:S02]  /*21f90*/  SEL R55, R36, R109, P0 ;  /* 0x0000006d24377207 */ /* 0x000fe40000000000 */
[----:B------:R-:W-:Y:S02]  /*21fa0*/  SEL R59, R109, R36, P0 ;  /* 0x000000246d3b7207 */ /* 0x000fe40000000000 */
[----:B------:R-:W-:-:S02]  /*21fb0*/  SEL R72, R79, R78, P0 ;  /* 0x0000004e4f487207 */ /* 0x000fc40000000000 */
[----:B------:R-:W-:Y:S02]  /*21fc0*/  SEL R74, R78, R79, P0 ;  /* 0x0000004f4e4a7207 */ /* 0x000fe40000000000 */
[----:B------:R-:W-:Y:S02]  /*21fd0*/  SEL R85, R37, R110, P0 ;  /* 0x0000006e25557207 */ /* 0x000fe40000000000 */
[----:B--23--:R-:W-:-:S07]  /*21fe0*/  SEL R87, R110, R37, P0 ;  /* 0x000000256e577207 */ /* 0x00cfce0000000000 */
.L_x_8676:
[----:B------:R-:W2:Y:S04]  /*21ff0*/  LDL.LU R99, [R1+0x94] ;  /* 0x0000940001637983 */ /* 0x000ea80000300800 */
[----:B------:R-:W3:Y:S01]  /*22000*/  LDL.LU R93, [R1+0x98] ;  /* 0x00009800015d7983 */ /* 0x000ee20000300800 */
[----:B------:R-:W-:Y:S05]  /*22010*/  WARPSYNC.ALL ;  /* 0x0000000000007948 */ /* 0x000fea0003800000 */
[----:B-1--4-:R-:W-:Y:S01]  /*22020*/  SEL R77, R29, R10, P0 ;  /* 0x0000000a1d4d7207 */ /* 0x012fe20000000000 */
[----:B------:R-:W-:Y:S01]  /*22030*/  ULDC.64 UR6, c[0x0][0xc08] ;  /* 0x0003020000067ab9 */ /* 0x000fe20000000a00 */
[----:B------:R-:W-:Y:S01]  /*22040*/  SEL R79, R10, R29, P0 ;  /* 0x0000001d0a4f7207 */ /* 0x000fe20000000000 */
[----:B------:R-:W-:Y:S01]  /*22050*/  ULDC.64 UR4, c[0x0][0xc00] ;  /* 0x0003000000047ab9 */ /* 0x000fe20000000a00 */
[----:B------:R-:W-:Y:S01]  /*22060*/  SEL R76, R4, R14, P0 ;  /* 0x0000000e044c7207 */ /* 0x000fe20000000000 */
[----:B------:R-:W-:Y:S01]  /*22070*/  ULDC.64 UR8, c[0x0][0x208] ;  /* 0x0000820000087ab9 */ /* 0x000fe20000000a00 */
[----:B------:R-:W-:-:S02]  /*22080*/  SEL R78, R14, R4, P0 ;  /* 0x000000040e4e7207 */ /* 0x000fc40000000000 */
[----:B------:R-:W-:Y:S01]  /*22090*/  F2FP.BF16.F32.PACK_AB R8, R3, R92 ;  /* 0x0000005c0308723e */ /* 0x000fe200000010ff */
[----:B------:R-:W0:Y:S01]  /*220a0*/  LDC R4, c[0x0][0xbe8] ;  /* 0x0002fa00ff047b82 */ /* 0x000e220000000800 */
[----:B------:R-:W-:Y:S02]  /*220b0*/  F2FP.BF16.F32.PACK_AB R9, R97, R52 ;  /* 0x000000346109723e */ /* 0x000fe400000010ff */
        /* <DEDUP_REMOVED lines=33> */
[----:B------:R-:W-:-:S02]  /*222d0*/  ISETP.GT.AND P2, PT, R120, 0x1, PT ;  /* 0x000000017800780c */ /* 0x000fc40003f44270 */
[----:B----4-:R-:W-:Y:S01]  /*222e0*/  F2FP.BF16.F32.PACK_AB R12, R95, R116 ;  /* 0x000000745f0c723e */ /* 0x010fe200000010ff */
[----:B------:R1:W-:Y:S01]  /*222f0*/  STSM.16.M88.4 [R84], R8 ;  /* 0x0000000854007844 */ /* 0x0003e20000000200 */
[----:B------:R-:W-:Y:S02]  /*22300*/  F2FP.BF16.F32.PACK_AB R14, R113, R118 ;  /* 0x00000076710e723e */ /* 0x000fe400000010ff */
[----:B------:R-:W-:Y:S02]  /*22310*/  F2FP.BF16.F32.PACK_AB R13, R77, R76 ;  /* 0x0000004c4d0d723e */ /* 0x000fe400000010ff */
[----:B------:R-:W-:Y:S02]  /*22320*/  F2FP.BF16.F32.PACK_AB R15, R79, R78 ;  /* 0x0000004e4f0f723e */ /* 0x000fe400000010ff */
[----:B------:R-:W-:Y:S02]  /*22330*/  ISETP.NE.U32.AND P3, PT, RZ, UR6, PT ;  /* 0x00000006ff007c0c */ /* 0x000fe4000bf65070 */
[----:B------:R-:W-:Y:S01]  /*22340*/  ISETP.NE.U32.AND P0, PT, RZ, UR4, PT ;  /* 0x00000004ff007c0c */ /* 0x000fe2000bf05070 */
[----:B------:R4:W-:Y:S01]  /*22350*/  STSM.16.M88.4 [R86], R12 ;  /* 0x0000000c56007844 */ /* 0x0009e20000000200 */
[----:B-1----:R-:W-:Y:S01]  /*22360*/  IMAD.MOV.U32 R10, RZ, RZ, 0x9b8 ;  /* 0x000009b8ff0a7424 */ /* 0x002fe200078e00ff */
[----:B------:R-:W-:Y:S01]  /*22370*/  BAR.SYNC.DEFER_BLOCKING 0x1, 0x100 ;  /* 0x0044000000007b1d */ /* 0x000fe20000010000 */
[----:B------:R-:W-:-:S02]  /*22380*/  ISETP.NE.AND.EX P3, PT, RZ, UR7, PT, P3 ;  /* 0x00000007ff007c0c */ /* 0x000fc4000bf65330 */
[----:B------:R-:W-:Y:S02]  /*22390*/  ISETP.NE.AND.EX P0, PT, RZ, UR5, PT, P0 ;  /* 0x00000005ff007c0c */ /* 0x000fe4000bf05300 */
[----:B------:R-:W-:-:S04]  /*223a0*/  SEL R10, R10, 0x978, P2 ;  /* 0x000009780a0a7807 */ /* 0x000fc80001000000 */
[----:B----4-:R1:W4:Y:S08]  /*223b0*/  LDC.64 R14, c[0x0][R10+0x220] ;  /* 0x000088000a0e7b82 */ /* 0x0103300000000a00 */
[----:B------:R1:W0:Y:S08]  /*223c0*/  LDC.64 R26, c[0x0][R10+0x218] ;  /* 0x000086000a1a7b82 */ /* 0x0002300000000a00 */
[----:B------:R1:W0:Y:S01]  /*223d0*/  LDC.64 R8, c[0x0][R10+0x228] ;  /* 0x00008a000a087b82 */ /* 0x0002220000000a00 */
[----:B--2---:R-:W-:-:S04]  /*223e0*/  IADD3 R24, P1, R99, UR4, RZ ;  /* 0x0000000463187c10 */ /* 0x004fc8000ff3e0ff */
[----:B---3--:R-:W-:Y:S02]  /*223f0*/  IADD3.X R25, R93, UR5, RZ, P1, !PT ;  /* 0x000000055d197c10 */ /* 0x008fe40008ffe4ff */
[----:B------:R-:W-:Y:S01]  /*22400*/  @P3 IADD3 R28, P1, R99, UR6, RZ ;  /* 0x00000006631c3c10 */ /* 0x000fe2000ff3e0ff */
[----:B------:R-:W-:Y:S02]  /*22410*/  ULDC UR6, c[0x0][0xa88] ;  /* 0x0002a20000067ab9 */ /* 0x000fe40000000800 */
[----:B------:R-:W-:Y:S01]  /*22420*/  IMAD.U32 R31, RZ, RZ, UR6 ;  /* 0x00000006ff1f7e24 */ /* 0x000fe2000f8e00ff */
[----:B------:R-:W-:Y:S01]  /*22430*/  @P3 IADD3.X R29, R93, UR7, RZ, P1, !PT ;  /* 0x000000075d1d3c10 */ /* 0x000fe20008ffe4ff */
[----:B------:R1:W5:Y:S01]  /*22440*/  @P0 LDG.E R91, desc[UR8][R24.64] ;  /* 0x00000008185b0981 */ /* 0x000362000c1e1900 */
[----:B0-----:R-:W-:-:S03]  /*22450*/  ISETP.NE.AND P1, PT, R4, 0x1, PT ;  /* 0x000000010400780c */ /* 0x001fc60003f25270 */
[----:B------:R1:W5:Y:S01]  /*22460*/  @P3 LDG.E R31, desc[UR8][R28.64] ;  /* 0x000000081c1f3981 */ /* 0x000362000c1e1900 */
[----:B----4-:R-:W-:Y:S09]  /*22470*/  @P3 BRA `(.L_x_8420) ;  /* 0x0000000000143947 */ /* 0x010ff20003800000 */
[----:B------:R-:W-:Y:S05]  /*22480*/  @!P0 BRA `(.L_x_8420) ;  /* 0x0000000000108947 */ /* 0x000fea0003800000 */
[----:B------:R-:W-:Y:S02]  /*22490*/  ULDC.64 UR6, c[0x0][0x208] ;  /* 0x0000820000067ab9 */ /* 0x000fe40000000a00 */
[----:B------:R-:W2:Y:S04]  /*224a0*/  LDG.E R12, desc[UR6][R24.64] ;  /* 0x00000006180c7981 */ /* 0x000ea8000c1e1900 */
[----:B-----5:R-:W2:Y:S02]  /*224b0*/  LDG.E R31, desc[UR6][R24.64+0x4] ;  /* 0x00000406181f7981 */ /* 0x020ea4000c1e1900 */
[----:B--2---:R-:W-:-:S07]  /*224c0*/  IMAD.IADD R31, R31, 0x1, -R12 ;  /* 0x000000011f1f7824 */ /* 0x004fce00078e0a0c */
.L_x_8420:
[----:B------:R-:W2:Y:S01]  /*224d0*/  LDL R11, [R1+0x74] ;  /* 0x00007400010b7983 */ /* 0x000ea20000100800 */
[----:B------:R-:W-:Y:S01]  /*224e0*/  ISETP.NE.U32.AND P0, PT, RZ, UR4, PT ;  /* 0x00000004ff007c0c */ /* 0x000fe2000bf05070 */
[----:B-1----:R-:W0:Y:S02]  /*224f0*/  @P1 LDC R24, c[0x0][0xbec] ;  /* 0x0002fb00ff181b82 */ /* 0x002e240000000800 */
[----:B------:R-:W3:Y:S04]  /*22500*/  LDL.LU R12, [R1+0x88] ;  /* 0x00008800010c7983 */ /* 0x000ee80000300800 */
[----:B------:R-:W4:Y:S02]  /*22510*/  LDL.LU R25, [R1+0x9c] ;  /* 0x00009c0001197983 */ /* 0x000f240000300800 */
[----:B------:R-:W1:Y:S02]  /*22520*/  @P1 LDC R35, c[0x0][0xbf0] ;  /* 0x0002fc00ff231b82 */ /* 0x000e640000000800 */
[----:B------:R-:W4:Y:S04]  /*22530*/  LDL R28, [R1+0x7c] ;  /* 0x00007c00011c7983 */ /* 0x000f280000100800 */
[----:B------:R-:W4:Y:S04]  /*22540*/  LDL R101, [R1+0x50] ;  /* 0x0000500001657983 */ /* 0x000f280000100800 */
[----:B------:R-:W4:Y:S04]  /*22550*/  LDL R82, [R1+0xa0] ;  /* 0x0000a00001527983 */ /* 0x000f280000100800 */
[----:B------:R-:W4:Y:S01]  /*22560*/  LDL R30, [R1+0xb8] ;  /* 0x0000b800011e7983 */ /* 0x000f220000100800 */
[----:B------:R-:W-:Y:S01]  /*22570*/  ISETP.NE.AND.EX P0, PT, RZ, UR5, PT, P0 ;  /* 0x00000005ff007c0c */ /* 0x000fe2000bf05300 */
[----:B-----5:R-:W-:Y:S01]  /*22580*/  IMAD R80, R31, R4, RZ ;  /* 0x000000041f507224 */ /* 0x020fe200078e02ff */
[----:B------:R-:W-:Y:S01]  /*22590*/  ULDC.64 UR6, c[0x0][0x208] ;  /* 0x0000820000067ab9 */ /* 0x000fe20000000a00 */
[----:B--2---:R-:W-:-:S02]  /*225a0*/  IMAD.MOV.U32 R84, RZ, RZ, R11 ;  /* 0x000000ffff547224 */ /* 0x004fc400078e000b */
[----:B------:R-:W2:Y:S01]  /*225b0*/  LDC.64 R10, c[0x0][R10+0x210] ;  /* 0x000084000a0a7b82 */ /* 0x000ea20000000a00 */
[----:B---3--:R-:W-:-:S07]  /*225c0*/  SEL R93, R12, RZ, !P0 ;  /* 0x000000ff0c5d7207 */ /* 0x008fce0004000000 */
[----:B------:R-:W3:Y:S01]  /*225d0*/  LDC.64 R12, c[0x0][0xba8] ;  /* 0x0002ea00ff0c7b82 */ /* 0x000ee20000000a00 */
[----:B----4-:R-:W-:Y:S01]  /*225e0*/  SEL R25, R25, RZ, !P0 ;  /* 0x000000ff19197207 */ /* 0x010fe20004000000 */
[----:B------:R-:W-:Y:S02]  /*225f0*/  IMAD.IADD R37, R28, 0x1, R101 ;  /* 0x000000011c257824 */ /* 0x000fe400078e0265 */
[----:B------:R-:W4:Y:S01]  /*22600*/  S2R R28, SR_TID.X ;  /* 0x00000000001c7919 */ /* 0x000f220000002100 */
[----:B------:R-:W-:Y:S02]  /*22610*/  IMAD R15, R15, R93, RZ ;  /* 0x0000005d0f0f7224 */ /* 0x000fe400078e02ff */
[----:B0-----:R-:W-:-:S04]  /*22620*/  @P1 IMAD.HI.U32 R24, R37, R24, RZ ;  /* 0x0000001825181227 */ /* 0x001fc800078e00ff */
[C---:B------:R-:W-:Y:S02]  /*22630*/  IMAD R33, R14.reuse, R25, R15 ;  /* 0x000000190e217224 */ /* 0x040fe400078e020f */
[----:B------:R-:W-:Y:S01]  /*22640*/  IMAD.WIDE.U32 R14, R14, R93, RZ ;  /* 0x0000005d0e0e7225 */ /* 0x000fe200078e00ff */
[----:B------:R-:W-:-:S03]  /*22650*/  SEL R25, R82, RZ, P2 ;  /* 0x000000ff52197207 */ /* 0x000fc60001000000 */
[-C--:B------:R-:W-:Y:S02]  /*22660*/  IMAD R29, R27, R84.reuse, RZ ;  /* 0x000000541b1d7224 */ /* 0x080fe400078e02ff */
[----:B------:R-:W-:Y:S01]  /*22670*/  IMAD.WIDE.U32 R26, R26, R84, RZ ;  /* 0x000000541a1a7225 */ /* 0x000fe200078e00ff */
[----:B---3--:R-:W0:Y:S03]  /*22680*/  @!P2 LDC R12, c[0x0][0xb50] ;  /* 0x0002d400ff0cab82 */ /* 0x008e260000000800 */
[----:B------:R-:W-:Y:S02]  /*22690*/  IMAD.IADD R33, R15, 0x1, R33 ;  /* 0x000000010f217824 */ /* 0x000fe400078e0221 */
[----:B------:R-:W-:Y:S01]  /*226a0*/  IMAD.MOV.U32 R15, RZ, RZ, R37 ;  /* 0x000000ffff0f7224 */ /* 0x000fe200078e0025 */
[----:B-1----:R-:W-:Y:S01]  /*226b0*/  @P1 SHF.R.U32.HI R15, RZ, R35, R24 ;  /* 0x00000023ff0f1219 */ /* 0x002fe20000011618 */
[----:B------:R-:W-:Y:S01]  /*226c0*/  IMAD.IADD R29, R27, 0x1, R29 ;  /* 0x000000011b1d7824 */ /* 0x000fe200078e021d */
[--C-:B------:R-:W-:Y:S01]  /*226d0*/  IADD3 R26, P0, P3, R14, R26, R91.reuse ;  /* 0x0000001a0e1a7210 */ /* 0x100fe20007b1e05b */
[-C--:B------:R-:W-:Y:S01]  /*226e0*/  IMAD R27, R9, R25.reuse, RZ ;  /* 0x00000019091b7224 */ /* 0x080fe200078e02ff */
[----:B------:R-:W-:Y:S01]  /*226f0*/  SHF.R.S32.HI R14, RZ, 0x1f, R91 ;  /* 0x0000001fff0e7819 */ /* 0x000fe2000001145b */
[----:B------:R-:W-:Y:S01]  /*22700*/  IMAD.WIDE.U32 R8, R8, R25, RZ ;  /* 0x0000001908087225 */ /* 0x000fe200078e00ff */
[----:B------:R-:W1:Y:S03]  /*22710*/  @!P2 LDC R13, c[0x0][0xb54] ;  /* 0x0002d500ff0dab82 */ /* 0x000e660000000800 */
[----:B------:R-:W-:Y:S01]  /*22720*/  IMAD.MOV R25, RZ, RZ, -R15 ;  /* 0x000000ffff197224 */ /* 0x000fe200078e0a0f */
[----:B------:R-:W-:Y:S01]  /*22730*/  IADD3.X R24, R33, R29, R14, P0, P3 ;  /* 0x0000001d21187210 */ /* 0x000fe200007e640e */
[----:B------:R-:W-:Y:S01]  /*22740*/  IMAD.IADD R27, R9, 0x1, R27 ;  /* 0x00000001091b7824 */ /* 0x000fe200078e021b */
[----:B------:R-:W-:-:S02]  /*22750*/  IADD3 R8, P0, P3, R15, R26, R8 ;  /* 0x0000001a0f087210 */ /* 0x000fc40007b1e008 */
[----:B------:R-:W-:Y:S01]  /*22760*/  SHF.R.S32.HI R9, RZ, 0x1f, R15 ;  /* 0x0000001fff097819 */ /* 0x000fe2000001140f */
[----:B------:R-:W-:-:S03]  /*22770*/  IMAD R15, R4, R25, R37 ;  /* 0x00000019040f7224 */ /* 0x000fc600078e0225 */
[----:B------:R-:W-:Y:S01]  /*22780*/  IADD3.X R9, R9, R24, R27, P0, P3 ;  /* 0x0000001809097210 */ /* 0x000fe200007e641b */
[-C--:B--2---:R-:W-:Y:S01]  /*22790*/  IMAD R11, R11, R15.reuse, RZ ;  /* 0x0000000f0b0b7224 */ /* 0x084fe200078e02ff */
[----:B------:R-:W-:Y:S01]  /*227a0*/  SHF.R.S32.HI R25, RZ, 0x1f, R15 ;  /* 0x0000001fff197819 */ /* 0x000fe2000001140f */
[----:B----4-:R-:W-:Y:S02]  /*227b0*/  VIADD R32, R28, 0xffffff80 ;  /* 0xffffff801c207836 */ /* 0x010fe40000000000 */
        /* <DEDUP_REMOVED lines=8> */
[----:B------:R-:W-:Y:S01]  /*22840*/  SHFL.IDX PT, R8, R12, RZ, 0x1c1f ;  /* 0x001c1fff0c087589 */ /* 0x000fe200000e0000 */
[----:B------:R-:W-:-:S03]  /*22850*/  IMAD.IADD R25, R30, 0x1, R101 ;  /* 0x000000011e197824 */ /* 0x000fc600078e0265 */
[----:B------:R-:W0:Y:S01]  /*22860*/  SHFL.IDX PT, R9, R13, RZ, 0x1c1f ;  /* 0x001c1fff0d097589 */ /* 0x000e2200000e0000 */
[----:B------:R-:W-:-:S03]  /*22870*/  IMAD.IADD R28, R32, 0x1, -R28 ;  /* 0x00000001201c7824 */ /* 0x000fc600078e0a1c */
        /* <DEDUP_REMOVED lines=9> */
[----:B------:R-:W2:Y:S01]  /*22910*/  LDL R86, [R1+0x6c] ;  /* 0x00006c0001567983 */ /* 0x000ea20000100800 */
[----:B0-----:R-:W0:Y:S01]  /*22920*/  @P1 LDC R11, c[0x0][0xbec] ;  /* 0x0002fb00ff0b1b82 */ /* 0x001e220000000800 */
[----:B------:R-:W1:Y:S01]  /*22930*/  S2R R28, SR_TID.X ;  /* 0x00000000001c7919 */ /* 0x000e620000002100 */
[----:B------:R-:W-:-:S06]  /*22940*/  ULDC.64 UR4, c[0x0][0x208] ;  /* 0x0000820000047ab9 */ /* 0x000fcc0000000a00 */
[----:B------:R-:W3:Y:S01]  /*22950*/  @P1 LDC R13, c[0x0][0xbf0] ;  /* 0x0002fc00ff0d1b82 */ /* 0x000ee20000000800 */
[----:B-1----:R-:W-:-:S05]  /*22960*/  VIADD R102, R28, 0xffffff80 ;  /* 0xffffff801c667836 */ /* 0x002fca0000000000 */
[----:B------:R-:W-:-:S04]  /*22970*/  SHF.R.S32.HI R99, RZ, 0x1f, R102 ;  /* 0x0000001fff637819 */ /* 0x000fc80000011466 */
[----:B------:R-:W-:-:S04]  /*22980*/  LEA.HI R99, R99, R102, RZ, 0x3 ;  /* 0x0000006663637211 */ /* 0x000fc800078f18ff */
[----:B------:R-:W-:Y:S02]  /*22990*/  SHF.R.S32.HI R99, RZ, 0x3, R99 ;  /* 0x00000003ff637819 */ /* 0x000fe40000011463 */
[----:B------:R-:W-:-:S04]  /*229a0*/  SHF.R.S32.HI R8, RZ, 0x1f, R102 ;  /* 0x0000001fff087819 */ /* 0x000fc80000011466 */
[----:B------:R-:W-:-:S04]  /*229b0*/  LEA.HI R8, R8, R102, RZ, 0x3 ;  /* 0x0000006608087211 */ /* 0x000fc800078f18ff */
[----:B------:R-:W-:-:S05]  /*229c0*/  LOP3.LUT R8, R8, 0xfffffff8, RZ, 0xc0, !PT ;  /* 0xfffffff808087812 */ /* 0x000fca00078ec0ff */
[----:B------:R-:W-:Y:S02]  /*229d0*/  IMAD.IADD R8, R102, 0x1, -R8 ;  /* 0x0000000166087824 */ /* 0x000fe400078e0a08 */
[----:B--2---:R-:W-:-:S04]  /*229e0*/  IMAD R3, R99, 0x40, R86 ;  /* 0x0000004063037824 */ /* 0x004fc800078e0256 */
        /* <DEDUP_REMOVED lines=12> */
[C---:B------:R-:W-:Y:S01]  /*22ab0*/  IADD3 R41, P3, R64.reuse, 0x4000, RZ ;  /* 0x0000400040297810 */ /* 0x040fe20007f7e0ff */
[----:B------:R-:W5:Y:S01]  /*22ac0*/  LD.E.128 R28, desc[UR4][R28.64] ;  /* 0x000000041c1c7980 */ /* 0x000f62000c101d00 */
[C---:B------:R-:W-:Y:S02]  /*22ad0*/  IADD3 R45, P4, R64.reuse, 0x5000, RZ ;  /* 0x00005000402d7810 */ /* 0x040fe40007f9e0ff */
[C---:B------:R-:W-:Y:S01]  /*22ae0*/  IADD3 R49, P5, R64.reuse, 0x6000, RZ ;  /* 0x0000600040317810 */ /* 0x040fe20007fbe0ff */
[----:B------:R-:W5:Y:S01]  /*22af0*/  LD.E.128 R32, desc[UR4][R32.64] ;  /* 0x0000000420207980 */ /* 0x000f62000c101d00 */
[----:B------:R-:W-:-:S02]  /*22b00*/  IADD3 R3, P0, R64, 0x7000, RZ ;  /* 0x0000700040037810 */ /* 0x000fc40007f1e0ff */
[----:B------:R-:W-:Y:S02]  /*22b10*/  LOP3.LUT R36, R37, 0x380, RZ, 0xc0, !PT ;  /* 0x0000038025247812 */ /* 0x000fe400078ec0ff */
[----:B------:R-:W-:Y:S02]  /*22b20*/  LOP3.LUT R40, R41, 0x380, RZ, 0xc0, !PT ;  /* 0x0000038029287812 */ /* 0x000fe400078ec0ff */
[----:B------:R-:W-:Y:S02]  /*22b30*/  LOP3.LUT R44, R45, 0x380, RZ, 0xc0, !PT ;  /* 0x000003802d2c7812 */ /* 0x000fe400078ec0ff */
[----:B------:R-:W-:Y:S02]  /*22b40*/  LOP3.LUT R48, R49, 0x380, RZ, 0xc0, !PT ;  /* 0x0000038031307812 */ /* 0x000fe400078ec0ff */
[----:B------:R-:W-:Y:S02]  /*22b50*/  LOP3.LUT R0, R3, 0x380, RZ, 0xc0, !PT ;  /* 0x0000038003007812 */ /* 0x000fe400078ec0ff */
[----:B------:R-:W-:-:S02]  /*22b60*/  LOP3.LUT R9, R64, 0x380, RZ, 0xc0, !PT ;  /* 0x0000038040097812 */ /* 0x000fc400078ec0ff */
[----:B------:R-:W-:Y:S02]  /*22b70*/  SHF.R.U64 R36, R36, 0x3, RZ ;  /* 0x0000000324247819 */ /* 0x000fe400000012ff */
[----:B------:R-:W-:Y:S02]  /*22b80*/  SHF.R.U64 R40, R40, 0x3, RZ ;  /* 0x0000000328287819 */ /* 0x000fe400000012ff */
[----:B------:R-:W-:Y:S02]  /*22b90*/  SHF.R.U64 R44, R44, 0x3, RZ ;  /* 0x000000032c2c7819 */ /* 0x000fe400000012ff */
[----:B------:R-:W-:Y:S02]  /*22ba0*/  SHF.R.U64 R48, R48, 0x3, RZ ;  /* 0x0000000330307819 */ /* 0x000fe400000012ff */
[----:B------:R-:W-:Y:S02]  /*22bb0*/  SHF.R.U64 R0, R0, 0x3, RZ ;  /* 0x0000000300007819 */ /* 0x000fe400000012ff */
[----:B------:R-:W-:Y:S01]  /*22bc0*/  SHF.R.U64 R9, R9, 0x3, RZ ;  /* 0x0000000309097819 */ /* 0x000fe200000012ff */
        /* <DEDUP_REMOVED lines=19> */
[----:B------:R-:W-:Y:S01]  /*22d00*/  @!PT LDS RZ, [RZ] ;  /* 0x00000000fffff984 */ /* 0x000fe20000000800 */
[----:B------:R-:W-:Y:S01]  /*22d10*/  @!PT LDS RZ, [RZ] ;  /* 0x00000000fffff984 */ /* 0x000fe20000000800 */
[----:B------:R-:W-:Y:S01]  /*22d20*/  @!PT LDS RZ, [RZ] ;  /* 0x00000000fffff984 */ /* 0x000fe20000000800 */
[----:B------:R-:W-:Y:S01]  /*22d30*/  @!PT LDS RZ, [RZ] ;  /* 0x00000000fffff984 */ /* 0x000fe20000000800 */
[----:B------:R2:W-:Y:S06]  /*22d40*/  MEMBAR.ALL.CTA ;  /* 0x0000000000007992 */ /* 0x0005ec0000008000 */
[----:B--2---:R-:W2:Y:S01]  /*22d50*/  FENCE.VIEW.ASYNC.S ;  /* 0x00000000000073c6 */ /* 0x004ea20000000000 */
[----:B------:R-:W-:-:S04]  /*22d60*/  IMAD.WIDE.U32 R2, R91, UR4, RZ ;  /* 0x000000045b027c25 */ /* 0x000fc8000f8e00ff */
[----:B------:R-:W-:Y:S01]  /*22d70*/  IMAD R9, R91, UR5, R14 ;  /* 0x000000055b097c24 */ /* 0x000fe2000f8e020e */
[----:B------:R-:W-:Y:S01]  /*22d80*/  ULDC.64 UR4, c[0x0][0xae8] ;  /* 0x0002ba0000047ab9 */ /* 0x000fe20000000a00 */
[----:B------:R-:W-:Y:S02]  /*22d90*/  IMAD R0, R8, 0x20, R99 ;  /* 0x0000002008007824 */ /* 0x000fe400078e0263 */
[----:B------:R-:W-:Y:S01]  /*22da0*/  IMAD.IADD R3, R3, 0x1, R9 ;  /* 0x0000000103037824 */ /* 0x000fe200078e0209 */
[----:B------:R-:W-:Y:S01]  /*22db0*/  SHF.R.S32.HI R8, RZ, 0x1f, R93 ;  /* 0x0000001fff087819 */ /* 0x000fe2000001145d */
[----:B------:R-:W-:Y:S02]  /*22dc0*/  IMAD.IADD R10, R101, 0x1, R0 ;  /* 0x00000001650a7824 */ /* 0x000fe400078e0200 */
[----:B------:R-:W-:-:S04]  /*22dd0*/  IMAD.WIDE.U32 R2, R84, UR4, R2 ;  /* 0x0000000454027c25 */ /* 0x000fc8000f8e0002 */
[----:B------:R-:W-:Y:S01]  /*22de0*/  IMAD R3, R84, UR5, R3 ;  /* 0x0000000554037c24 */ /* 0x000fe2000f8e0203 */
[----:B------:R-:W-:Y:S01]  /*22df0*/  ULDC.64 UR4, c[0x0][0xaf0] ;  /* 0x0002bc0000047ab9 */ /* 0x000fe20000000a00 */
[----:B0-----:R-:W-:-:S04]  /*22e00*/  @P1 IMAD.HI.U32 R0, R10, R11, RZ ;  /* 0x0000000b0a001227 */ /* 0x001fc800078e00ff */
        /* <DEDUP_REMOVED lines=17> */
[----:B0-----:R-:W-:-:S02]  /*22f20*/  SHF.R.S32.HI R0, RZ, 0x1f, R11 ;  /* 0x0000001fff007819 */ /* 0x001fc4000001140b */
        /* <DEDUP_REMOVED lines=9> */
[----:B-1----:R-:W-:Y:S06]  /*22fc0*/  BRA.DIV UR4, `(.L_x_8422) ;  /* 0x000000d204187947 */ /* 0x002fec000b800000 */
[----:B------:R0:W1:Y:S04]  /*22fd0*/  SHFL.IDX PT, R0, R3, RZ, 0x181f ;  /* 0x00181fff03007589 */ /* 0x00006800000e0000 */
[----:B------:R0:W2:Y:S02]  /*22fe0*/  SHFL.IDX PT, R14, R2, RZ, 0x181f ;  /* 0x00181fff020e7589 */ /* 0x0000a400000e0000 */
.L_x_8679:
[----:B------:R-:W-:Y:S01]  /*22ff0*/  IMAD.IADD R21, R99, 0x1, R101 ;  /* 0x0000000163157824 */ /* 0x000fe200078e0265 */
[----:B------:R-:W-:Y:S04]  /*23000*/  BSSY B1, `(.L_x_8423) ;  /* 0x0000010000017945 */ /* 0x000fe80003800000 */
[----:B------:R-:W-:-:S13]  /*23010*/  ISETP.GE.AND P0, PT, R21, R80, PT ;  /* 0x000000501500720c */ /* 0x000fda0003f06270 */
[----:B------:R-:W-:Y:S05]  /*23020*/  @P0 BRA `(.L_x_8424) ;  /* 0x0000000000340947 */ /* 0x000fea0003800000 */
[----:B------:R-:W3:Y:S01]  /*23030*/  LDL R4, [R1+0x8c] ;  /* 0x00008c0001047983 */ /* 0x000ee20000100800 */
[----:B------:R-:W-:-:S03]  /*23040*/  ULDC UR4, c[0x0][0xac8] ;  /* 0x0002b20000047ab9 */ /* 0x000fc60000000800 */
[----:B------:R-:W1:Y:S04]  /*23050*/  LDL R11, [R1+0xc4] ;  /* 0x0000c400010b7983 */ /* 0x000e680000100800 */
[----:B------:R-:W4:Y:S01]  /*23060*/  LDL R10, [R1+0xc0] ;  /* 0x0000c000010a7983 */ /* 0x000f220000100800 */
[----:B------:R-:W-:Y:S01]  /*23070*/  ISETP.GE.AND P0, PT, R86, UR4, PT ;  /* 0x0000000456007c0c */ /* 0x000fe2000bf06270 */
[----:B------:R-:W-:-:S12]  /*23080*/  ULDC.64 UR6, c[0x0][0x208] ;  /* 0x0000820000067ab9 */ /* 0x000fd80000000a00 */
[----:B--2---:R-:W-:Y:S02]  /*23090*/  @!P0 LEA R8, P2, R86, R14, 0x1 ;  /* 0x0000000e56088211 */ /* 0x004fe400078408ff */
[----:B---3--:R-:W-:Y:S02]  /*230a0*/  ISETP.GE.AND P1, PT, R4, UR4, PT ;  /* 0x0000000404007c0c */ /* 0x008fe4000bf26270 */
[----:B-1----:R-:W-:-:S11]  /*230b0*/  @!P0 LEA.HI.X R9, R86, R0, R11, 0x1, P2 ;  /* 0x0000000056098211 */ /* 0x002fd600010f0c0b */
[----:B------:R-:W-:-:S04]  /*230c0*/  @!P1 LEA R14, P3, R4, R14, 0x1 ;  /* 0x0000000e040e9211 */ /* 0x000fc800078608ff */
[----:B----4-:R-:W-:Y:S01]  /*230d0*/  @!P1 LEA.HI.X R15, R4, R0, R10, 0x1, P3 ;  /* 0x00000000040f9211 */ /* 0x010fe200018f0c0a */
[----:B-----5:R3:W-:Y:S04]  /*230e0*/  @!P0 ST.E.128 desc[UR6][R8.64], R24 ;  /* 0x0000001808008985 */ /* 0x0207e8000c101d06 */
[----:B------:R3:W-:Y:S04]  /*230f0*/  @!P1 ST.E.128 desc[UR6][R14.64], R40 ;  /* 0x000000280e009985 */ /* 0x0007e8000c101d06 */
.L_x_8424:
[----:B------:R-:W-:Y:S05]  /*23100*/  BSYNC B1 ;  /* 0x0000000000017941 */ /* 0x000fea0003800000 */
.L_x_8423:
[----:B------:R-:W-:-:S03]  /*23110*/  UMOV UR4, 0xffffffff ;  /* 0xffffffff00047882 */ /* 0x000fc60000000000 */
[----:B------:R-:W-:Y:S05]  /*23120*/  BRA.DIV UR4, `(.L_x_8425) ;  /* 0x000000ce04f47947 */ /* 0x000fea000b800000 */
[----:B-1----:R1:W4:Y:S04]  /*23130*/  SHFL.IDX PT, R0, R3, 0x1, 0x181f ;  /* 0x00381f0003007f89 */ /* 0x00232800000e0000 */
[----:B--23--:R1:W2:Y:S02]  /*23140*/  SHFL.IDX PT, R14, R2, 0x1, 0x181f ;  /* 0x00381f00020e7f89 */ /* 0x00c2a400000e0000 */
.L_x_8683:
[----:B------:R-:W-:Y:S01]  /*23150*/  VIADD R9, R21, 0x20 ;  /* 0x0000002015097836 */ /* 0x000fe20000000000 */
[----:B------:R-:W-:Y:S04]  /*23160*/  BSSY B1, `(.L_x_8426) ;  /* 0x0000010000017945 */ /* 0x000fe80003800000 */
[----:B------:R-:W-:-:S13]  /*23170*/  ISETP.GE.AND P0, PT, R9, R80, PT ;  /* 0x000000500900720c */ /* 0x000fda0003f06270 */
[----:B------:R-:W-:Y:S05]  /*23180*/  @P0 BRA `(.L_x_8427) ;  /* 0x0000000000340947 */ /* 0x000fea0003800000 */
[----:B------:R-:W3:Y:S01]  /*23190*/  LDL R4, [R1+0x8c] ;  /* 0x00008c0001047983 */ /* 0x000ee20000100800 */
[----:B------:R-:W-:-:S03]  /*231a0*/  ULDC UR4, c[0x0][0xac8] ;  /* 0x0002b20000047ab9 */ /* 0x000fc60000000800 */
[----:B------:R-:W4:Y:S04]  /*231b0*/  LDL R11, [R1+0xc4] ;  /* 0x0000c400010b7983 */ /* 0x000f280000100800 */
[----:B------:R-:W4:Y:S01]  /*231c0*/  LDL R10, [R1+0xc0] ;  /* 0x0000c000010a7983 */ /* 0x000f220000100800 */
[----:B------:R-:W-:Y:S01]  /*231d0*/  ISETP.GE.AND P2, PT, R86, UR4, PT ;  /* 0x0000000456007c0c */ /* 0x000fe2000bf46270 */
[----:B------:R-:W-:-:S12]  /*231e0*/  ULDC.64 UR6, c[0x0][0x208] ;  /* 0x0000820000067ab9 */ /* 0x000fd80000000a00 */
[----:B--2---:R-:W-:Y:S02]  /*231f0*/  @!P2 LEA R8, P0, R86, R14, 0x1 ;  /* 0x0000000e5608a211 */ /* 0x004fe400078008ff */
[----:B---3--:R-:W-:Y:S02]  /*23200*/  ISETP.GE.AND P3, PT, R4, UR4, PT ;  /* 0x0000000404007c0c */ /* 0x008fe4000bf66270 */
[----:B----4-:R-:W-:-:S11]  /*23210*/  @!P2 LEA.HI.X R9, R86, R0, R11, 0x1, P0 ;  /* 0x000000005609a211 */ /* 0x010fd600000f0c0b */
[----:B------:R-:W-:-:S04]  /*23220*/  @!P3 LEA R14, P1, R4, R14, 0x1 ;  /* 0x0000000e040eb211 */ /* 0x000fc800078208ff */
[----:B------:R-:W-:Y:S01]  /*23230*/  @!P3 LEA.HI.X R15, R4, R0, R10, 0x1, P1 ;  /* 0x00000000040fb211 */ /* 0x000fe200008f0c0a */
[----:B-----5:R3:W-:Y:S04]  /*23240*/  @!P2 ST.E.128 desc[UR6][R8.64], R28 ;  /* 0x0000001c0800a985 */ /* 0x0207e8000c101d06 */
[----:B------:R3:W-:Y:S04]  /*23250*/  @!P3 ST.E.128 desc[UR6][R14.64], R44 ;  /* 0x0000002c0e00b985 */ /* 0x0007e8000c101d06 */
.L_x_8427:
[----:B------:R-:W-:Y:S05]  /*23260*/  BSYNC B1 ;  /* 0x0000000000017941 */ /* 0x000fea0003800000 */
.L_x_8426:
[----:B------:R-:W-:-:S03]  /*23270*/  UMOV UR4, 0xffffffff ;  /* 0xffffffff00047882 */ /* 0x000fc60000000000 */
[----:B------:R-:W-:Y:S05]  /*23280*/  BRA.DIV UR4, `(.L_x_8428) ;  /* 0x000000ce04e47947 */ /* 0x000fea000b800000 */
[----:B----4-:R4:W0:Y:S04]  /*23290*/  SHFL.IDX PT, R0, R3, 0x2, 0x181f ;  /* 0x00581f0003007f89 */ /* 0x01082800000e0000 */
[----:B--23--:R4:W2:Y:S02]  /*232a0*/  SHFL.IDX PT, R14, R2, 0x2, 0x181f ;  /* 0x00581f00020e7f89 */ /* 0x00c8a400000e0000 */
.L_x_8687:
[----:B------:R-:W-:Y:S01]  /*232b0*/  VIADD R9, R21, 0x40 ;  /* 0x0000004015097836 */ /* 0x000fe20000000000 */
[----:B------:R-:W-:Y:S04]  /*232c0*/  BSSY B1, `(.L_x_8429) ;  /* 0x0000010000017945 */ /* 0x000fe80003800000 */
[----:B------:R-:W-:-:S13]  /*232d0*/  ISETP.GE.AND P0, PT, R9, R80, PT ;  /* 0x000000500900720c */ /* 0x000fda0003f06270 */
[----:B------:R-:W-:Y:S05]  /*232e0*/  @P0 BRA `(.L_x_8430) ;  /* 0x0000000000340947 */ /* 0x000fea0003800000 */
[----:B------:R-:W3:Y:S01]  /*232f0*/  LDL R4, [R1+0x8c] ;  /* 0x00008c0001047983 */ /* 0x000ee20000100800 */
[----:B------:R-:W-:-:S03]  /*23300*/  ULDC UR4, c[0x0][0xac8] ;  /* 0x0002b20000047ab9 */ /* 0x000fc60000000800 */
[----:B------:R-:W0:Y:S04]  /*23310*/  LDL R11, [R1+0xc4] ;  /* 0x0000c400010b7983 */ /* 0x000e280000100800 */
[----:B------:R-:W4:Y:S01]  /*23320*/  LDL R10, [R1+0xc0] ;  /* 0x0000c000010a7983 */ /* 0x000f220000100800 */
[----:B------:R-:W-:Y:S01]  /*23330*/  ISETP.GE.AND P2, PT, R86, UR4, PT ;  /* 0x0000000456007c0c */ /* 0x000fe2000bf46270 */
[----:B------:R-:W-:-:S12]  /*23340*/  ULDC.64 UR6, c[0x0][0x208] ;  /* 0x0000820000067ab9 */ /* 0x000fd80000000a00 */
[----:B--2---:R-:W-:Y:S02]  /*23350*/  @!P2 LEA R8, P0, R86, R14, 0x1 ;  /* 0x0000000e5608a211 */ /* 0x004fe400078008ff */
[----:B---3--:R-:W-:Y:S02]  /*23360*/  ISETP.GE.AND P3, PT, R4, UR4, PT ;  /* 0x0000000404007c0c */ /* 0x008fe4000bf66270 */
[----:B0-----:R-:W-:-:S11]  /*23370*/  @!P2 LEA.HI.X R9, R86, R0, R11, 0x1, P0 ;  /* 0x000000005609a211 */ /* 0x001fd600000f0c0b */
[----:B------:R-:W-:-:S04]  /*23380*/  @!P3 LEA R14, P1, R4, R14, 0x1 ;  /* 0x0000000e040eb211 */ /* 0x000fc800078208ff */
[----:B----4-:R-:W-:Y:S01]  /*23390*/  @!P3 LEA.HI.X R15, R4, R0, R10, 0x1, P1 ;  /* 0x00000000040fb211 */ /* 0x010fe200008f0c0a */
[----:B-----5:R3:W-:Y:S04]  /*233a0*/  @!P2 ST.E.128 desc[UR6][R8.64], R32 ;  /* 0x000000200800a985 */ /* 0x0207e8000c101d06 */
[----:B------:R3:W-:Y:S04]  /*233b0*/  @!P3 ST.E.128 desc[UR6][R14.64], R48 ;  /* 0x000000300e00b985 */ /* 0x0007e8000c101d06 */
.L_x_8430:
[----:B------:R-:W-:Y:S05]  /*233c0*/  BSYNC B1 ;  /* 0x0000000000017941 */ /* 0x000fea0003800000 */
.L_x_8429:
[----:B------:R-:W-:-:S03]  /*233d0*/  UMOV UR4, 0xffffffff ;  /* 0xffffffff00047882 */ /* 0x000fc60000000000 */
[----:B------:R-:W-:Y:S05]  /*233e0*/  BRA.DIV UR4, `(.L_x_8431) ;  /* 0x000000ce04d47947 */ /* 0x000fea000b800000 */
[----:B0-----:R0:W0:Y:S04]  /*233f0*/  SHFL.IDX PT, R0, R3, 0x3, 0x181f ;  /* 0x00781f0003007f89 */ /* 0x00102800000e0000 */
[----:B--23--:R2:W3:Y:S02]  /*23400*/  SHFL.IDX PT, R14, R2, 0x3, 0x181f ;  /* 0x00781f00020e7f89 */ /* 0x00c4e400000e0000 */
.L_x_8691:
[----:B01--4-:R-:W-:-:S05]  /*23410*/  VIADD R3, R21, 0x60 ;  /* 0x0000006015037836 */ /* 0x013fca0000000000 */
[----:B------:R-:W-:-:S13]  /*23420*/  ISETP.GE.AND P0, PT, R3, R80, PT ;  /* 0x000000500300720c */ /* 0x000fda0003f06270 */
[----:B------:R-:W-:Y:S05]  /*23430*/  @P0 BRA `(.L_x_8432) ;  /* 0x0000001c00a00947 */ /* 0x000fea0003800000 */
[----:B------:R-:W4:Y:S01]  /*23440*/  LDL R8, [R1+0xc4] ;  /* 0x0000c40001087983 */ /* 0x000f220000100800 */
[----:B------:R-:W-:-:S03]  /*23450*/  ULDC UR4, c[0x0][0xac8] ;  /* 0x0002b20000047ab9 */ /* 0x000fc60000000800 */
[----:B------:R-:W4:Y:S01]  /*23460*/  LDL R4, [R1+0x8c] ;  /* 0x00008c0001047983 */ /* 0x000f220000100800 */
[----:B------:R-:W-:Y:S01]  /*23470*/  ISETP.GE.AND P1, PT, R86, UR4, PT ;  /* 0x0000000456007c0c */ /* 0x000fe2000bf26270 */
[----:B------:R-:W-:-:S12]  /*23480*/  ULDC.64 UR6, c[0x0][0x208] ;  /* 0x0000820000067ab9 */ /* 0x000fd80000000a00 */
[----:B--23--:R-:W-:-:S04]  /*23490*/  @!P1 LEA R2, P0, R86, R14, 0x1 ;  /* 0x0000000e56029211 */ /* 0x00cfc800078008ff */
[----:B----4-:R-:W-:Y:S02]  /*234a0*/  @!P1 LEA.HI.X R3, R86, R0, R8, 0x1, P0 ;  /* 0x0000000056039211 */ /* 0x010fe400000f0c08 */
[----:B------:R-:W-:-:S03]  /*234b0*/  ISETP.GE.AND P0, PT, R4, UR4, PT ;  /* 0x0000000404007c0c */ /* 0x000fc6000bf06270 */
[----:B-----5:R0:W-:Y:S10]  /*234c0*/  @!P1 ST.E.128 desc[UR6][R2.64], R36 ;  /* 0x0000002402009985 */ /* 0x0201f4000c101d06 */
[----:B------:R-:W-:Y:S05]  /*234d0*/  @P0 BRA `(.L_x_8432) ;  /* 0x0000001c00780947 */ /* 0x000fea0003800000 */
[----:B------:R-:W2:Y:S01]  /*234e0*/  LDL R8, [R1+0xc0] ;  /* 0x0000c00001087983 */ /* 0x000ea20000100800 */
[----:B------:R-:W-:Y:S01]  /*234f0*/  LEA R14, P0, R4, R14, 0x1 ;  /* 0x0000000e040e7211 */ /* 0x000fe200078008ff */
[----:B------:R-:W-:-:S03]  /*23500*/  ULDC.64 UR4, c[0x0][0x208] ;  /* 0x0000820000047ab9 */ /* 0x000fc60000000a00 */
[----:B--2---:R-:W-:-:S05]  /*23510*/  LEA.HI.X R15, R4, R0, R8, 0x1, P0 ;  /* 0x00000000040f7211 */ /* 0x004fca00000f0c08 */
[----:B------:R1:W-:Y:S01]  /*23520*/  ST.E.128 desc[UR4][R14.64], R52 ;  /* 0x000000340e007985 */ /* 0x0003e2000c101d04 */
[----:B------:R-:W-:Y:S05]  /*23530*/  BRA `(.L_x_8432) ;  /* 0x0000001c00607947 */ /* 0x000fea0003800000 */
.L_x_8421:
[----:B------:R-:W2:Y:S01]  /*23540*/  LDL R120, [R1+0x4c] ;  /* 0x00004c0001787983 */ /* 0x000ea20000100800 */
[----:B------:R-:W1:Y:S01]  /*23550*/  @P1 LDC R12, c[0x0][0xbec] ;  /* 0x0002fb00ff0c1b82 */ /* 0x000e620000000800 */
[----:B------:R-:W-:Y:S01]  /*23560*/  ULDC.64 UR4, c[0x0][0xb08] ;  /* 0x0002c20000047ab9 */ /* 0x000fe20000000a00 */
[----:B0-----:R-:W-:Y:S01]  /*23570*/  SHF.R.S32.HI R10, RZ, 0x1f, R93 ;  /* 0x0000001fff0a7819 */ /* 0x001fe2000001145d */
[----:B------:R-:W3:Y:S01]  /*23580*/  LDL R111, [R1+0xa4] ;  /* 0x0000a400016f7983 */ /* 0x000ee20000100800 */
[----:B------:R-:W-:Y:S01]  /*23590*/  IMAD R14, R14, UR4, RZ ;  /* 0x000000040e0e7c24 */ /* 0x000fe2000f8e02ff */
[----:B------:R-:W-:Y:S01]  /*235a0*/  ULDC.64 UR6, c[0x0][0xb30] ;  /* 0x0002cc0000067ab9 */ /* 0x000fe20000000a00 */
[C---:B------:R-:W-:Y:S02]  /*235b0*/  IMAD.WIDE.U32 R8, R91.reuse, UR4, RZ ;  /* 0x000000045b087c25 */ /* 0x040fe4000f8e00ff */
[----:B------:R-:W0:Y:S02]  /*235c0*/  @P1 LDC R15, c[0x0][0xbf0] ;  /* 0x0002fc00ff0f1b82 */ /* 0x000e240000000800 */
        /* <DEDUP_REMOVED lines=26> */
[----:B------:R-:W-:Y:S02]  /*23770*/  VIADD R10, R16, 0x2e820 ;  /* 0x0002e820100a7836 */ /* 0x000fe40000000000 */
[C---:B------:R-:W-:Y:S02]  /*23780*/  IMAD R11, R13.reuse, UR5, R4 ;  /* 0x000000050d0b7c24 */ /* 0x040fe4000f8e0204 */
[----:B------:R-:W-:Y:S01]  /*23790*/  IMAD.WIDE.U32 R8, R13, UR4, R8 ;  /* 0x000000040d087c25 */ /* 0x000fe2000f8e0008 */
[----:B------:R-:W-:Y:S01]  /*237a0*/  ULDC.64 UR4, c[0x0][0xb00] ;  /* 0x0002c00000047ab9 */ /* 0x000fe20000000a00 */
[----:B------:R-:W-:-:S02]  /*237b0*/  PRMT R10, RZ, 0x654, R10 ;  /* 0x00000654ff0a7816 */ /* 0x000fc4000000000a */
[----:B------:R-:W-:Y:S01]  /*237c0*/  IMAD.IADD R9, R9, 0x1, R11 ;  /* 0x0000000109097824 */ /* 0x000fe200078e020b */
[C---:B------:R-:W-:Y:S01]  /*237d0*/  LEA R4, P0, R8.reuse, UR4, 0x2 ;  /* 0x0000000408047c11 */ /* 0x040fe2000f8010ff */
[----:B------:R-:W-:Y:S01]  /*237e0*/  UMOV UR4, 0xffffffff ;  /* 0xffffffff00047882 */ /* 0x000fe20000000000 */
[----:B------:R0:W-:Y:S02]  /*237f0*/  SYNCS.ARRIVE.TRANS64.RED.A1T0 RZ, [R10+URZ], RZ ;  /* 0x000000ff0aff79a7 */ /* 0x0001e4000810043f */
[----:B------:R-:W-:Y:S01]  /*23800*/  LEA.HI.X R8, R8, UR5, R9, 0x2, P0 ;  /* 0x0000000508087c11 */ /* 0x000fe200080f1409 */
[C---:B--2---:R-:W-:Y:S02]  /*23810*/  VIADD R105, R120.reuse, 0x8 ;  /* 0x0000000878697836 */ /* 0x044fe40000000000 */
        /* <DEDUP_REMOVED lines=11> */
[----:B------:R-:W-:Y:S01]  /*238d0*/  VIADD R33, R120, 0x68 ;  /* 0x0000006878217836 */ /* 0x000fe20000000000 */
[----:B---3--:R-:W-:Y:S02]  /*238e0*/  SHF.R.S32.HI R34, RZ, 0x1f, R111 ;  /* 0x0000001fff227819 */ /* 0x008fe4000001146f */
        /* <DEDUP_REMOVED lines=16> */
.L_x_8694:
[----:B------:R-:W-:Y:S01]  /*239f0*/  ISETP.GE.AND P0, PT, R25, R80, PT ;  /* 0x000000501900720c */ /* 0x000fe20003f06270 */
[----:B------:R-:W-:-:S12]  /*23a00*/  BSSY B1, `(.L_x_8434) ;  /* 0x0000054000017945 */ /* 0x000fd80003800000 */
[----:B------:R-:W-:Y:S05]  /*23a10*/  @P0 BRA `(.L_x_8435) ;  /* 0x0000000400480947 */ /* 0x000fea0003800000 */
[----:B------:R-:W3:Y:S01]  /*23a20*/  LDL R119, [R1+0xa8] ;  /* 0x0000a80001777983 */ /* 0x000ee20000100800 */
[----:B------:R-:W-:-:S03]  /*23a30*/  ULDC UR4, c[0x0][0xac8] ;  /* 0x0002b20000047ab9 */ /* 0x000fc60000000800 */
[----:B------:R-:W4:Y:S01]  /*23a40*/  LDL R121, [R1+0xb0] ;  /* 0x0000b00001797983 */ /* 0x000f220000100800 */
[----:B------:R-:W-:Y:S02]  /*23a50*/  ISETP.GE.AND P0, PT, R120, UR4, PT ;  /* 0x0000000478007c0c */ /* 0x000fe4000bf06270 */
[----:B------:R-:W-:Y:S02]  /*23a60*/  ISETP.GE.AND P3, PT, R105, UR4, PT ;  /* 0x0000000469007c0c */ /* 0x000fe4000bf66270 */
[----:B------:R-:W-:Y:S02]  /*23a70*/  ISETP.GE.AND P2, PT, R107, UR4, PT ;  /* 0x000000046b007c0c */ /* 0x000fe4000bf46270 */
[----:B------:R-:W-:-:S07]  /*23a80*/  ISETP.GE.AND P1, PT, R109, UR4, PT ;  /* 0x000000046d007c0c */ /* 0x000fce000bf26270 */
[----:B-1----:R-:W-:Y:S02]  /*23a90*/  @!P0 IMAD.MOV.U32 R15, RZ, RZ, R9 ;  /* 0x000000ffff0f8224 */ /* 0x002fe400078e0009 */
[----:B------:R-:W-:Y:S02]  /*23aa0*/  @!P0 IMAD.MOV.U32 R93, RZ, RZ, R3 ;  /* 0x000000ffff5d8224 */ /* 0x000fe400078e0003 */
[----:B--2---:R-:W-:Y:S01]  /*23ab0*/  @!P0 IMAD.WIDE R12, R120, 0x4, R14 ;  /* 0x00000004780c8825 */ /* 0x004fe200078e020e */
[----:B------:R-:W-:Y:S01]  /*23ac0*/  @!P3 LEA R10, P4, R105, R14, 0x2 ;  /* 0x0000000e690ab211 */ /* 0x000fe200078810ff */
[----:B------:R-:W-:-:S03]  /*23ad0*/  ULDC.64 UR6, c[0x0][0x208] ;  /* 0x0000820000067ab9 */ /* 0x000fc60000000a00 */
[----:B------:R1:W-:Y:S01]  /*23ae0*/  @!P0 ST.E.64 desc[UR6][R12.64], R92 ;  /* 0x0000005c0c008985 */ /* 0x0003e2000c101b06 */
[----:B------:R-:W-:Y:S02]  /*23af0*/  ISETP.GE.AND P0, PT, R103, UR4, PT ;  /* 0x0000000467007c0c */ /* 0x000fe4000bf06270 */
[-C--:B------:R-:W-:Y:S02]  /*23b00*/  @!P3 LEA.HI.X R11, R105, R9.reuse, R106, 0x2, P4 ;  /* 0x00000009690bb211 */ /* 0x080fe400020f146a */
[-C--:B------:R-:W-:Y:S01]  /*23b10*/  @!P2 LEA R24, P4, R107, R14.reuse, 0x2 ;  /* 0x0000000e6b18a211 */ /* 0x080fe200078810ff */
[----:B------:R-:W-:Y:S01]  /*23b20*/  @!P2 IMAD.MOV.U32 R122, RZ, RZ, R96 ;  /* 0x000000ffff7aa224 */ /* 0x000fe200078e0060 */
[----:B------:R-:W-:Y:S02]  /*23b30*/  @!P1 LEA R26, P5, R109, R14, 0x2 ;  /* 0x0000000e6d1a9211 */ /* 0x000fe400078a10ff */
[----:B------:R-:W-:Y:S01]  /*23b40*/  @!P2 LEA.HI.X R25, R107, R9, R108, 0x2, P4 ;  /* 0x000000096b19a211 */ /* 0x000fe200020f146c */
[----:B-1----:R-:W-:-:S02]  /*23b50*/  @!P3 IMAD.MOV.U32 R12, RZ, RZ, R94 ;  /* 0x000000ffff0cb224 */ /* 0x002fc400078e005e */
[----:B------:R-:W-:-:S05]  /*23b60*/  @!P3 IMAD.MOV.U32 R13, RZ, RZ, R21 ;  /* 0x000000ffff0db224 */ /* 0x000fca00078e0015 */
[----:B------:R1:W-:Y:S01]  /*23b70*/  @!P3 ST.E.64 desc[UR6][R10.64], R12 ;  /* 0x0000000c0a00b985 */ /* 0x0003e2000c101b06 */
[----:B------:R-:W-:Y:S01]  /*23b80*/  ISETP.GE.AND P3, PT, R101, UR4, PT ;  /* 0x0000000465007c0c */ /* 0x000fe2000bf66270 */
[----:B------:R-:W-:Y:S01]  /*23b90*/  @!P1 IMAD.MOV.U32 R99, RZ, RZ, R125 ;  /* 0x000000ffff639224 */ /* 0x000fe200078e007d */
[----:B------:R-:W-:Y:S01]  /*23ba0*/  @!P1 LEA.HI.X R27, R109, R9, R110, 0x2, P5 ;  /* 0x000000096d1b9211 */ /* 0x000fe200028f146e */
[----:B------:R2:W-:Y:S01]  /*23bb0*/  @!P2 ST.E.64 desc[UR6][R24.64], R122 ;  /* 0x0000007a1800a985 */ /* 0x0005e2000c101b06 */
[----:B------:R-:W-:Y:S02]  /*23bc0*/  ISETP.GE.AND P2, PT, R86, UR4, PT ;  /* 0x0000000456007c0c */ /* 0x000fe4000bf46270 */
[----:B------:R-:W-:Y:S01]  /*23bd0*/  @!P0 LEA R28, P4, R103, R14, 0x2 ;  /* 0x0000000e671c8211 */ /* 0x000fe200078810ff */
[----:B------:R-:W-:Y:S01]  /*23be0*/  @!P1 ST.E.64 desc[UR6][R26.64], R98 ;  /* 0x000000621a009985 */ /* 0x000fe2000c101b06 */
[----:B------:R-:W-:Y:S01]  /*23bf0*/  @!P0 IMAD.MOV.U32 R126, RZ, RZ, R0 ;  /* 0x000000ffff7e8224 */ /* 0x000fe200078e0000 */
[----:B------:R-:W-:-:S02]  /*23c00*/  ISETP.GE.AND P1, PT, R91, UR4, PT ;  /* 0x000000045b007c0c */ /* 0x000fc4000bf26270 */
[----:B------:R-:W-:Y:S02]  /*23c10*/  @!P0 LEA.HI.X R29, R103, R9, R104, 0x2, P4 ;  /* 0x00000009671d8211 */ /* 0x000fe400020f1468 */
[----:B-1----:R-:W-:-:S03]  /*23c20*/  @!P3 LEA R10, P5, R101, R14, 0x2 ;  /* 0x0000000e650ab211 */ /* 0x002fc600078a10ff */
[----:B------:R-:W-:Y:S01]  /*23c30*/  @!P0 ST.E.64 desc[UR6][R28.64], R126 ;  /* 0x0000007e1c008985 */ /* 0x000fe2000c101b06 */
[----:B------:R-:W-:Y:S02]  /*23c40*/  ISETP.GE.AND P0, PT, R89, UR4, PT ;  /* 0x0000000459007c0c */ /* 0x000fe4000bf06270 */
[-C--:B------:R-:W-:Y:S02]  /*23c50*/  @!P3 LEA.HI.X R11, R101, R9.reuse, R102, 0x2, P5 ;  /* 0x00000009650bb211 */ /* 0x080fe400028f1466 */
[CC--:B------:R-:W-:Y:S02]  /*23c60*/  @!P2 LEA R12, P5, R86.reuse, R14.reuse, 0x2 ;  /* 0x0000000e560ca211 */ /* 0x0c0fe400078a10ff */
[----:B--2---:R-:W-:Y:S02]  /*23c70*/  @!P1 LEA R24, P4, R91, R14, 0x2 ;  /* 0x0000000e5b189211 */ /* 0x004fe400078810ff */
[----:B------:R-:W-:Y:S01]  /*23c80*/  @!P2 LEA.HI.X R13, R86, R9, R88, 0x2, P5 ;  /* 0x00000009560da211 */ /* 0x000fe200028f1458 */
[----:B------:R-:W-:Y:S01]  /*23c90*/  @!P3 ST.E.64 desc[UR6][R10.64], R40 ;  /* 0x000000280a00b985 */ /* 0x000fe2000c101b06 */
[----:B------:R-:W-:-:S02]  /*23ca0*/  ISETP.GE.AND P3, PT, R65, UR4, PT ;  /* 0x0000000441007c0c */ /* 0x000fc4000bf66270 */
        /* <DEDUP_REMOVED lines=10> */
[----:B------:R2:W-:Y:S01]  /*23d50*/  @!P0 ST.E.64 desc[UR6][R2.64], R46 ;  /* 0x0000002e02008985 */ /* 0x0005e2000c101b06 */
[----:B------:R-:W-:Y:S02]  /*23d60*/  @!P5 LEA R26, P2, R39, R14, 0x2 ;  /* 0x0000000e271ad211 */ /* 0x000fe400078410ff */
[----:B------:R-:W-:Y:S01]  /*23d70*/  ISETP.GE.AND P0, PT, R35, UR4, PT ;  /* 0x0000000423007c0c */ /* 0x000fe2000bf06270 */
[----:B------:R-:W-:Y:S01]  /*23d80*/  @!P5 IMAD.MOV.U32 R21, RZ, RZ, R51 ;  /* 0x000000ffff15d224 */ /* 0x000fe200078e0033 */
[----:B------:R-:W-:-:S02]  /*23d90*/  @!P3 LEA.HI.X R11, R65, R9, R64, 0x2, P4 ;  /* 0x00000009410bb211 */ /* 0x000fc400020f1440 */
[----:B------:R-:W-:-:S03]  /*23da0*/  @!P5 LEA.HI.X R27, R39, R9, R38, 0x2, P2 ;  /* 0x00000009271bd211 */ /* 0x000fc600010f1426 */
[----:B------:R5:W-:Y:S01]  /*23db0*/  @!P3 ST.E.64 desc[UR6][R10.64], R48 ;  /* 0x000000300a00b985 */ /* 0x000be2000c101b06 */
[-C--:B-1----:R-:W-:Y:S02]  /*23dc0*/  @!P1 LEA R12, P2, R37, R14.reuse, 0x2 ;  /* 0x0000000e250c9211 */ /* 0x082fe400078410ff */
[----:B------:R-:W-:Y:S01]  /*23dd0*/  ISETP.GE.AND P3, PT, R33, UR4, PT ;  /* 0x0000000421007c0c */ /* 0x000fe2000bf66270 */
[----:B------:R1:W-:Y:S01]  /*23de0*/  @!P5 ST.E.64 desc[UR6][R26.64], R20 ;  /* 0x000000141a00d985 */ /* 0x0003e2000c101b06 */
[----:B------:R-:W-:Y:S02]  /*23df0*/  ISETP.GE.AND P5, PT, R111, UR4, PT ;  /* 0x000000046f007c0c */ /* 0x000fe4000bfa6270 */
[----:B------:R-:W-:Y:S02]  /*23e00*/  @!P1 LEA.HI.X R13, R37, R9, R30, 0x2, P2 ;  /* 0x00000009250d9211 */ /* 0x000fe400010f141e */
[----:B--2---:R-:W-:Y:S01]  /*23e10*/  @!P0 LEA R2, P2, R35, R14, 0x2 ;  /* 0x0000000e23028211 */ /* 0x004fe200078410ff */
[----:B------:R-:W-:-:S02]  /*23e20*/  @!P1 IMAD.MOV.U32 R45, RZ, RZ, R53 ;  /* 0x000000ffff2d9224 */ /* 0x000fc400078e0035 */
[----:B------:R-:W-:Y:S01]  /*23e30*/  @!P0 IMAD.MOV.U32 R51, RZ, RZ, R55 ;  /* 0x000000ffff338224 */ /* 0x000fe200078e0037 */
[----:B------:R-:W-:Y:S02]  /*23e40*/  @!P0 LEA.HI.X R3, R35, R9, R36, 0x2, P2 ;  /* 0x0000000923038211 */ /* 0x000fe400010f1424 */
[----:B------:R2:W-:Y:S01]  /*23e50*/  @!P1 ST.E.64 desc[UR6][R12.64], R44 ;  /* 0x0000002c0c009985 */ /* 0x0005e2000c101b06 */
[----:B-----5:R-:W-:-:S03]  /*23e60*/  @!P3 LEA R10, P1, R33, R14, 0x2 ;  /* 0x0000000e210ab211 */ /* 0x020fc600078210ff */
[----:B------:R2:W-:Y:S01]  /*23e70*/  @!P0 ST.E.64 desc[UR6][R2.64], R50 ;  /* 0x0000003202008985 */ /* 0x0005e2000c101b06 */
[----:B-1----:R-:W-:Y:S01]  /*23e80*/  @!P5 LEA R20, P0, R111, R14, 0x2 ;  /* 0x0000000e6f14d211 */ /* 0x002fe200078010ff */
[----:B------:R-:W-:Y:S01]  /*23e90*/  @!P3 IMAD.MOV.U32 R115, RZ, RZ, R59 ;  /* 0x000000ffff73b224 */ /* 0x000fe200078e003b */
[-C--:B------:R-:W-:Y:S01]  /*23ea0*/  @!P3 LEA.HI.X R11, R33, R9.reuse, R32, 0x2, P1 ;  /* 0x00000009210bb211 */ /* 0x080fe200008f1420 */
[----:B------:R-:W-:Y:S01]  /*23eb0*/  @!P5 IMAD.MOV.U32 R94, RZ, RZ, R116 ;  /* 0x000000ffff5ed224 */ /* 0x000fe200078e0074 */
[----:B------:R-:W-:-:S03]  /*23ec0*/  @!P5 LEA.HI.X R21, R111, R9, R34, 0x2, P0 ;  /* 0x000000096f15d211 */ /* 0x000fc600000f1422 */
[----:B------:R2:W-:Y:S04]  /*23ed0*/  @!P3 ST.E.64 desc[UR6][R10.64], R114 ;  /* 0x000000720a00b985 */ /* 0x0005e8000c101b06 */
[----:B------:R2:W-:Y:S01]  /*23ee0*/  @!P5 ST.E.64 desc[UR6][R20.64], R94 ;  /* 0x0000005e1400d985 */ /* 0x0005e2000c101b06 */
[----:B---3--:R-:W-:-:S13]  /*23ef0*/  ISETP.GE.AND P4, PT, R119, UR4, PT ;  /* 0x0000000477007c0c */ /* 0x008fda000bf86270 */
[----:B------:R-:W-:-:S04]  /*23f00*/  @!P4 LEA R14, P2, R119, R14, 0x2 ;  /* 0x0000000e770ec211 */ /* 0x000fc800078410ff */
[----:B----4-:R-:W-:Y:S01]  /*23f10*/  @!P4 LEA.HI.X R15, R119, R9, R121, 0x2, P2 ;  /* 0x00000009770fc211 */ /* 0x010fe200010f1479 */
[----:B------:R-:W-:-:S05]  /*23f20*/  @!P4 IMAD.MOV.U32 R119, RZ, RZ, R113 ;  /* 0x000000ffff77c224 */ /* 0x000fca00078e0071 */
[----:B------:R2:W-:Y:S03]  /*23f30*/  @!P4 ST.E.64 desc[UR6][R14.64], R118 ;  /* 0x000000760e00c985 */ /* 0x0005e6000c101b06 */
.L_x_8435:
[----:B------:R-:W-:Y:S05]  /*23f40*/  BSYNC B1 ;  /* 0x0000000000017941 */ /* 0x000fea0003800000 */
.L_x_8434:
[----:B------:R-:W-:-:S03]  /*23f50*/  UMOV UR4, 0xffffffff ;  /* 0xffffffff00047882 */ /* 0x000fc60000000000 */
[----:B------:R-:W-:Y:S05]  /*23f60*/  BRA.DIV UR4, `(.L_x_8436) ;  /* 0x000000c604707947 */ /* 0x000fea000b800000 */
[----:B--2---:R2:W3:Y:S04]  /*23f70*/  SHFL.IDX PT, R3, R8, 0x1, 0x1c1f ;  /* 0x003c1f0008037f89 */ /* 0x0044e800000e0000 */
[----:B------:R2:W4:Y:S02]  /*23f80*/  SHFL.IDX PT, R14, R4, 0x1, 0x1c1f ;  /* 0x003c1f00040e7f89 */ /* 0x00052400000e0000 */
.L_x_8698:
[----:B------:R-:W-:-:S13]  /*23f90*/  ISETP.GE.AND P0, PT, R31, R80, PT ;  /* 0x000000501f00720c */ /* 0x000fda0003f06270 */
[----:B------:R-:W-:Y:S05]  /*23fa0*/  @P0 BRA `(.L_x_8432) ;  /* 0x0000001000c40947 */ /* 0x000fea0003800000 */
[----:B------:R-:W5:Y:S01]  /*23fb0*/  LDL R0, [R1+0xa8] ;  /* 0x0000a80001007983 */ /* 0x000f620000100800 */
[----:B------:R-:W-:Y:S01]  /*23fc0*/  ULDC UR4, c[0x0][0xac8] ;  /* 0x0002b20000047ab9 */ /* 0x000fe20000000800 */
[----:B------:R-:W-:Y:S01]  /*23fd0*/  ULDC.64 UR6, c[0x0][0x208] ;  /* 0x0000820000067ab9 */ /* 0x000fe20000000a00 */
[----:B------:R-:W-:Y:S02]  /*23fe0*/  ISETP.GE.AND P0, PT, R105, UR4, PT ;  /* 0x0000000469007c0c */ /* 0x000fe4000bf06270 */
[----:B------:R-:W-:Y:S02]  /*23ff0*/  ISETP.GE.AND P2, PT, R120, UR4, PT ;  /* 0x0000000478007c0c */ /* 0x000fe4000bf46270 */
[----:B------:R-:W-:Y:S02]  /*24000*/  ISETP.GE.AND P1, PT, R107, UR4, PT ;  /* 0x000000046b007c0c */ /* 0x000fe4000bf26270 */
[----:B------:R-:W-:-:S07]  /*24010*/  ISETP.GE.AND P3, PT, R109, UR4, PT ;  /* 0x000000046d007c0c */ /* 0x000fce000bf66270 */
[CC--:B----4-:R-:W-:Y:S01]  /*24020*/  @!P0 LEA R10, P4, R105.reuse, R14.reuse, 0x2 ;  /* 0x0000000e690a8211 */ /* 0x0d0fe200078810ff */
[----:B------:R-:W-:Y:S02]  /*24030*/  @!P0 IMAD.MOV.U32 R55, RZ, RZ, R117 ;  /* 0x000000ffff378224 */ /* 0x000fe400078e0075 */
[----:B------:R-:W-:Y:S01]  /*24040*/  @!P2 IMAD.MOV.U32 R2, RZ, RZ, R14 ;  /* 0x000000ffff02a224 */ /* 0x000fe200078e000e */
[----:B---3--:R-:W-:Y:S01]  /*24050*/  @!P0 LEA.HI.X R11, R105, R3, R106, 0x2, P4 ;  /* 0x00000003690b8211 */ /* 0x008fe200020f146a */
[----:B------:R-:W-:Y:S01]  /*24060*/  @!P2 IMAD.MOV.U32 R53, RZ, RZ, R97 ;  /* 0x000000ffff35a224 */ /* 0x000fe200078e0061 */
[----:B------:R-:W-:Y:S01]  /*24070*/  ISETP.GE.AND P4, PT, R103, UR4, PT ;  /* 0x0000000467007c0c */ /* 0x000fe2000bf86270 */
[----:B012---:R-:W-:Y:S01]  /*24080*/  @!P2 IMAD.WIDE R8, R120, 0x4, R2 ;  /* 0x000000047808a825 */ /* 0x007fe200078e0202 */
[----:B------:R-:W-:-:S04]  /*24090*/  @!P1 LEA R12, P5, R107, R14, 0x2 ;  /* 0x0000000e6b0c9211 */ /* 0x000fc800078a10ff */
[----:B------:R0:W-:Y:S01]  /*240a0*/  @!P2 ST.E.64 desc[UR6][R8.64], R52 ;  /* 0x000000340800a985 */ /* 0x0001e2000c101b06 */
[----:B------:R-:W-:Y:S02]  /*240b0*/  ISETP.GE.AND P2, PT, R101, UR4, PT ;  /* 0x0000000465007c0c */ /* 0x000fe4000bf46270 */
[-C--:B------:R-:W-:Y:S01]  /*240c0*/  @!P1 LEA.HI.X R13, R107, R3.reuse, R108, 0x2, P5 ;  /* 0x000000036b0d9211 */ /* 0x080fe200028f146c */
[----:B------:R1:W-:Y:S01]  /*240d0*/  @!P0 ST.E.64 desc[UR6][R10.64], R54 ;  /* 0x000000360a008985 */ /* 0x0003e2000c101b06 */
[CC--:B------:R-:W-:Y:S02]  /*240e0*/  @!P3 LEA R20, P5, R109.reuse, R14.reuse, 0x2 ;  /* 0x0000000e6d14b211 */ /* 0x0c0fe400078a10ff */
[----:B------:R-:W-:Y:S01]  /*240f0*/  ISETP.GE.AND P0, PT, R86, UR4, PT ;  /* 0x0000000456007c0c */ /* 0x000fe2000bf06270 */
[----:B------:R2:W-:Y:S01]  /*24100*/  @!P1 ST.E.64 desc[UR6][R12.64], R60 ;  /* 0x0000003c0c009985 */ /* 0x0005e2000c101b06 */
[----:B------:R-:W-:Y:S02]  /*24110*/  @!P3 LEA.HI.X R21, R109, R3, R110, 0x2, P5 ;  /* 0x000000036d15b211 */ /* 0x000fe400028f146e */
[----:B------:R-:W-:-:S02]  /*24120*/  @!P4 LEA R24, P5, R103, R14, 0x2 ;  /* 0x0000000e6718c211 */ /* 0x000fc400078a10ff */
[----:B------:R-:W-:Y:S01]  /*24130*/  ISETP.GE.AND P1, PT, R91, UR4, PT ;  /* 0x000000045b007c0c */ /* 0x000fe2000bf26270 */
[----:B------:R3:W-:Y:S01]  /*24140*/  @!P3 ST.E.64 desc[UR6][R20.64], R62 ;  /* 0x0000003e1400b985 */ /* 0x0007e2000c101b06 */
[-C--:B------:R-:W-:Y:S02]  /*24150*/  @!P4 LEA.HI.X R25, R103, R3.reuse, R104, 0x2, P5 ;  /* 0x000000036719c211 */ /* 0x080fe400028f1468 */
[-C--:B------:R-:W-:Y:S02]  /*24160*/  @!P2 LEA R26, P5, R101, R14.reuse, 0x2 ;  /* 0x0000000e651aa211 */ /* 0x080fe400078a10ff */
[----:B------:R-:W-:Y:S01]  /*24170*/  ISETP.GE.AND P3, PT, R89, UR4, PT ;  /* 0x0000000459007c0c */ /* 0x000fe2000bf66270 */
[----:B------:R4:W-:Y:S01]  /*24180*/  @!P4 ST.E.64 desc[UR6][R24.64], R56 ;  /* 0x000000381800c985 */ /* 0x0009e2000c101b06 */
[----:B------:R-:W-:Y:S02]  /*24190*/  @!P2 LEA.HI.X R27, R101, R3, R102, 0x2, P5 ;  /* 0x00000003651ba211 */ /* 0x000fe400028f1466 */
[----:B0-----:R-:W-:-:S02]  /*241a0*/  @!P0 LEA R8, P5, R86, R14, 0x2 ;  /* 0x0000000e56088211 */ /* 0x001fc400078a10ff */
[----:B------:R-:W-:Y:S01]  /*241b0*/  ISETP.GE.AND P4, PT, R65, UR4, PT ;  /* 0x0000000441007c0c */ /* 0x000fe2000bf86270 */
[----:B------:R0:W-:Y:S01]  /*241c0*/  @!P2 ST.E.64 desc[UR6][R26.64], R66 ;  /* 0x000000421a00a985 */ /* 0x0001e2000c101b06 */
[-C--:B------:R-:W-:Y:S02]  /*241d0*/  @!P0 LEA.HI.X R9, R86, R3.reuse, R88, 0x2, P5 ;  /* 0x0000000356098211 */ /* 0x080fe400028f1458 */
[-C--:B-1----:R-:W-:Y:S02]  /*241e0*/  @!P1 LEA R10, P5, R91, R14.reuse, 0x2 ;  /* 0x0000000e5b0a9211 */ /* 0x082fe400078a10ff */
[----:B------:R-:W-:Y:S01]  /*241f0*/  ISETP.GE.AND P2, PT, R39, UR4, PT ;  /* 0x0000000427007c0c */ /* 0x000fe2000bf46270 */
[----:B------:R1:W-:Y:S01]  /*24200*/  @!P0 ST.E.64 desc[UR6][R8.64], R68 ;  /* 0x0000004408008985 */ /* 0x0003e2000c101b06 */
[----:B------:R-:W-:Y:S02]  /*24210*/  @!P1 LEA.HI.X R11, R91, R3, R84, 0x2, P5 ;  /* 0x000000035b0b9211 */ /* 0x000fe400028f1454 */
[----:B--2---:R-:W-:-:S02]  /*24220*/  @!P3 LEA R12, P5, R89, R14, 0x2 ;  /* 0x0000000e590cb211 */ /* 0x004fc400078a10ff */
[----:B------:R-:W-:Y:S01]  /*24230*/  ISETP.GE.AND P0, PT, R37, UR4, PT ;  /* 0x0000000425007c0c */ /* 0x000fe2000bf06270 */
[----:B------:R2:W-:Y:S01]  /*24240*/  @!P1 ST.E.64 desc[UR6][R10.64], R70 ;  /* 0x000000460a009985 */ /* 0x0005e2000c101b06 */
[-C--:B------:R-:W-:Y:S02]  /*24250*/  @!P3 LEA.HI.X R13, R89, R3.reuse, R82, 0x2, P5 ;  /* 0x00000003590db211 */ /* 0x080fe400028f1452 */
[-C--:B---3--:R-:W-:Y:S02]  /*24260*/  @!P4 LEA R20, P5, R65, R14.reuse, 0x2 ;  /* 0x0000000e4114c211 */ /* 0x088fe400078a10ff */
[----:B------:R-:W-:Y:S01]  /*24270*/  ISETP.GE.AND P1, PT, R35, UR4, PT ;  /* 0x0000000423007c0c */ /* 0x000fe2000bf26270 */
[----:B------:R3:W-:Y:S01]  /*24280*/  @!P3 ST.E.64 desc[UR6][R12.64], R72 ;  /* 0x000000480c00b985 */ /* 0x0007e2000c101b06 */
[----:B------:R-:W-:Y:S01]  /*24290*/  @!P4 LEA.HI.X R21, R65, R3, R64, 0x2, P5 ;  /* 0x000000034115c211 */ /* 0x000fe200028f1440 */
[----:B------:R-:W-:Y:S01]  /*242a0*/  @!P2 IMAD.MOV.U32 R59, RZ, RZ, R81 ;  /* 0x000000ffff3ba224 */ /* 0x000fe200078e0051 */
[----:B----4-:R-:W-:-:S02]  /*242b0*/  @!P2 LEA R24, P5, R39, R14, 0x2 ;  /* 0x0000000e2718a211 */ /* 0x010fc400078a10ff */
[----:B------:R-:W-:Y:S01]  /*242c0*/  ISETP.GE.AND P3, PT, R33, UR4, PT ;  /* 0x0000000421007c0c */ /* 0x000fe2000bf66270 */
[----:B------:R4:W-:Y:S01]  /*242d0*/  @!P4 ST.E.64 desc[UR6][R20.64], R74 ;  /* 0x0000004a1400c985 */ /* 0x0009e2000c101b06 */
[-C--:B------:R-:W-:Y:S01]  /*242e0*/  @!P2 LEA.HI.X R25, R39, R3.reuse, R38, 0x2, P5 ;  /* 0x000000032719a211 */ /* 0x080fe200028f1426 */
[----:B------:R-:W-:Y:S01]  /*242f0*/  @!P0 IMAD.MOV.U32 R91, RZ, RZ, R83 ;  /* 0x000000ffff5b8224 */ /* 0x000fe200078e0053 */
[-C--:B0-----:R-:W-:Y:S02]  /*24300*/  @!P0 LEA R26, P5, R37, R14.reuse, 0x2 ;  /* 0x0000000e251a8211 */ /* 0x081fe400078a10ff */
[----:B------:R-:W-:Y:S01]  /*24310*/  ISETP.GE.AND P4, PT, R111, UR4, PT ;  /* 0x000000046f007c0c */ /* 0x000fe2000bf86270 */
[----:B------:R4:W-:Y:S01]  /*24320*/  @!P2 ST.E.64 desc[UR6][R24.64], R58 ;  /* 0x0000003a1800a985 */ /* 0x0009e2000c101b06 */
[----:B------:R-:W-:Y:S01]  /*24330*/  @!P0 LEA.HI.X R27, R37, R3, R30, 0x2, P5 ;  /* 0x00000003251b8211 */ /* 0x000fe200028f141e */
[----:B------:R-:W-:Y:S01]  /*24340*/  @!P1 IMAD.MOV.U32 R101, RZ, RZ, R85 ;  /* 0x000000ffff659224 */ /* 0x000fe200078e0055 */
[----:B-1----:R-:W-:-:S03]  /*24350*/  @!P1 LEA R8, P5, R35, R14, 0x2 ;  /* 0x0000000e23089211 */ /* 0x002fc600078a10ff */
[----:B------:R4:W-:Y:S01]  /*24360*/  @!P0 ST.E.64 desc[UR6][R26.64], R90 ;  /* 0x0000005a1a008985 */ /* 0x0009e2000c101b06 */
[----:B------:R-:W-:Y:S01]  /*24370*/  @!P1 LEA.HI.X R9, R35, R3, R36, 0x2, P5 ;  /* 0x0000000323099211 */ /* 0x000fe200028f1424 */
[----:B------:R-:W-:Y:S01]  /*24380*/  @!P3 IMAD.MOV.U32 R113, RZ, RZ, R87 ;  /* 0x000000ffff71b224 */ /* 0x000fe200078e0057 */
[----:B--2---:R-:W-:-:S03]  /*24390*/  @!P3 LEA R10, P5, R33, R14, 0x2 ;  /* 0x0000000e210ab211 */ /* 0x004fc600078a10ff */
[----:B---3--:R-:W-:Y:S01]  /*243a0*/  @!P4 LEA R12, P2, R111, R14, 0x2 ;  /* 0x0000000e6f0cc211 */ /* 0x008fe200078410ff */
[----:B------:R4:W-:Y:S01]  /*243b0*/  @!P1 ST.E.64 desc[UR6][R8.64], R100 ;  /* 0x0000006408009985 */ /* 0x0009e2000c101b06 */
[-C--:B------:R-:W-:Y:S02]  /*243c0*/  @!P3 LEA.HI.X R11, R33, R3.reuse, R32, 0x2, P5 ;  /* 0x00000003210bb211 */ /* 0x080fe400028f1420 */
[----:B------:R-:W-:-:S03]  /*243d0*/  @!P4 LEA.HI.X R13, R111, R3, R34, 0x2, P2 ;  /* 0x000000036f0dc211 */ /* 0x000fc600010f1422 */
[----:B------:R4:W-:Y:S04]  /*243e0*/  @!P3 ST.E.64 desc[UR6][R10.64], R112 ;  /* 0x000000700a00b985 */ /* 0x0009e8000c101b06 */
[----:B------:R4:W-:Y:S01]  /*243f0*/  @!P4 ST.E.64 desc[UR6][R12.64], R76 ;  /* 0x0000004c0c00c985 */ /* 0x0009e2000c101b06 */
[----:B-----5:R-:W-:-:S13]  /*24400*/  ISETP.GE.AND P0, PT, R0, UR4, PT ;  /* 0x0000000400007c0c */ /* 0x020fda000bf06270 */
[----:B----4-:R-:W-:Y:S05]  /*24410*/  @P0 BRA `(.L_x_8432) ;  /* 0x0000000c00a80947 */ /* 0x010fea0003800000 */
[----:B------:R-:W2:Y:S01]  /*24420*/  LDL R4, [R1+0xb0] ;  /* 0x0000b00001047983 */ /* 0x000ea20000100800 */
[----:B------:R-:W-:Y:S01]  /*24430*/  LEA R14, P0, R0, R14, 0x2 ;  /* 0x0000000e000e7211 */ /* 0x000fe200078010ff */
[----:B------:R-:W-:-:S03]  /*24440*/  ULDC.64 UR4, c[0x0][0x208] ;  /* 0x0000820000047ab9 */ /* 0x000fc60000000a00 */
[----:B--2---:R-:W-:-:S05]  /*24450*/  LEA.HI.X R15, R0, R3, R4, 0x2, P0 ;  /* 0x00000003000f7211 */ /* 0x004fca00000f1404 */
[----:B------:R0:W-:Y:S01]  /*24460*/  ST.E.64 desc[UR4][R14.64], R78 ;  /* 0x0000004e0e007985 */ /* 0x0001e2000c101b04 */
[----:B------:R-:W-:Y:S05]  /*24470*/  BRA `(.L_x_8432) ;  /* 0x0000000c00907947 */ /* 0x000fea0003800000 */
.L_x_8418:
[----:B------:R-:W2:Y:S01]  /*24480*/  LDL.LU R4, [R1+0x94] ;  /* 0x0000940001047983 */ /* 0x000ea20000300800 */
[----:B------:R-:W-:Y:S01]  /*24490*/  ULDC.64 UR6, c[0x0][0xc08] ;  /* 0x0003020000067ab9 */ /* 0x000fe20000000a00 */
[----:B------:R-:W-:Y:S02]  /*244a0*/  ULDC.64 UR4, c[0x0][0xc00] ;  /* 0x0003000000047ab9 */ /* 0x000fe40000000a00 */
[----:B------:R-:W3:Y:S01]  /*244b0*/  LDL.LU R0, [R1+0x98] ;  /* 0x0000980001007983 */ /* 0x000ee20000300800 */
[----:B------:R-:W-:Y:S01]  /*244c0*/  ISETP.NE.U32.AND P1, PT, RZ, UR6, PT ;  /* 0x00000006ff007c0c */ /* 0x000fe2000bf25070 */
[----:B------:R-:W-:Y:S01]  /*244d0*/  IMAD.MOV.U32 R21, RZ, RZ, RZ ;  /* 0x000000ffff157224 */ /* 0x000fe200078e00ff */
[----:B------:R-:W-:Y:S01]  /*244e0*/  ISETP.NE.U32.AND P0, PT, RZ, UR4, PT ;  /* 0x00000004ff007c0c */ /* 0x000fe2000bf05070 */
[----:B------:R-:W4:Y:S01]  /*244f0*/  S2R R10, SR_TID.X ;  /* 0x00000000000a7919 */ /* 0x000f220000002100 */
[----:B------:R-:W-:Y:S01]  /*24500*/  ISETP.NE.AND.EX P1, PT, RZ, UR7, PT, P1 ;  /* 0x00000007ff007c0c */ /* 0x000fe2000bf25310 */
[----:B------:R-:W-:Y:S01]  /*24510*/  ULDC.64 UR8, c[0x0][0x208] ;  /* 0x0000820000087ab9 */ /* 0x000fe20000000a00 */
[----:B------:R-:W-:Y:S01]  /*24520*/  ISETP.NE.AND.EX P0, PT, RZ, UR5, PT, P0 ;  /* 0x00000005ff007c0c */ /* 0x000fe2000bf05300 */
[----:B----4-:R-:W-:-:S05]  /*24530*/  VIADD R28, R10, 0xffffff80 ;  /* 0xffffff800a1c7836 */ /* 0x010fca0000000000 */
[----:B------:R-:W-:Y:S02]  /*24540*/  ISETP.GT.AND P3, PT, R28, 0x7f, PT ;  /* 0x0000007f1c00780c */ /* 0x000fe40003f64270 */
[----:B--2---:R-:W-:Y:S01]  /*24550*/  IADD3 R2, P2, R4, UR4, RZ ;  /* 0x0000000404027c10 */ /* 0x004fe2000ff5e0ff */
[----:B------:R-:W-:-:S03]  /*24560*/  ULDC UR4, c[0x0][0xa88] ;  /* 0x0002a20000047ab9 */ /* 0x000fc60000000800 */
[----:B---3--:R-:W-:Y:S02]  /*24570*/  IADD3.X R3, R0, UR5, RZ, P2, !PT ;  /* 0x0000000500037c10 */ /* 0x008fe400097fe4ff */
[----:B------:R-:W-:Y:S01]  /*24580*/  @P1 IADD3 R8, P2, R4, UR6, RZ ;  /* 0x0000000604081c10 */ /* 0x000fe2000ff5e0ff */
[----:B------:R-:W-:Y:S02]  /*24590*/  IMAD.U32 R4, RZ, RZ, UR4 ;  /* 0x00000004ff047e24 */ /* 0x000fe4000f8e00ff */
[----:B------:R2:W5:Y:S01]  /*245a0*/  @P0 LDG.E R21, desc[UR8][R2.64] ;  /* 0x0000000802150981 */ /* 0x000562000c1e1900 */
[----:B------:R-:W-:Y:S02]  /*245b0*/  @P1 IADD3.X R9, R0, UR7, RZ, P2, !PT ;  /* 0x0000000700091c10 */ /* 0x000fe400097fe4ff */
[----:B------:R-:W-:-:S03]  /*245c0*/  ISETP.GT.AND P2, PT, R120, 0x1, PT ;  /* 0x000000017800780c */ /* 0x000fc60003f44270 */
[----:B------:R2:W5:Y:S01]  /*245d0*/  @P1 LDG.E R4, desc[UR8][R8.64] ;  /* 0x0000000808041981 */ /* 0x000562000c1e1900 */
[----:B------:R-:W-:Y:S09]  /*245e0*/  @P1 BRA `(.L_x_8437) ;  /* 0x0000000000141947 */ /* 0x000ff20003800000 */
[----:B------:R-:W-:Y:S05]  /*245f0*/  @!P0 BRA `(.L_x_8437) ;  /* 0x0000000000108947 */ /* 0x000fea0003800000 */
[----:B------:R-:W-:Y:S02]  /*24600*/  ULDC.64 UR4, c[0x0][0x208] ;  /* 0x0000820000047ab9 */ /* 0x000fe40000000a00 */
[----:B--2---:R-:W2:Y:S04]  /*24610*/  LDG.E R9, desc[UR4][R2.64] ;  /* 0x0000000402097981 */ /* 0x004ea8000c1e1900 */
[----:B-----5:R-:W2:Y:S02]  /*24620*/  LDG.E R4, desc[UR4][R2.64+0x4] ;  /* 0x0000040402047981 */ /* 0x020ea4000c1e1900 */
[----:B--2---:R-:W-:-:S07]  /*24630*/  IMAD.IADD R4, R4, 0x1, -R9 ;  /* 0x0000000104047824 */ /* 0x004fce00078e0a09 */
.L_x_8437:
[----:B------:R-:W3:Y:S04]  /*24640*/  LDL.LU R0, [R1+0x9c] ;  /* 0x00009c0001007983 */ /* 0x000ee80000300800 */
[----:B--2---:R-:W2:Y:S01]  /*24650*/  LDL.LU R2, [R1+0x88] ;  /* 0x0000880001027983 */ /* 0x004ea20000300800 */
[----:B------:R-:W-:Y:S01]  /*24660*/  BSSY B1, `(.L_x_8438) ;  /* 0x0000039000017945 */ /* 0x000fe20003800000 */
[----:B-----5:R-:W-:Y:S02]  /*24670*/  SHF.R.S32.HI R20, RZ, 0x1f, R21 ;  /* 0x0000001fff147819 */ /* 0x020fe40000011415 */
[----:B---3--:R-:W-:Y:S02]  /*24680*/  SEL R24, R0, RZ, !P0 ;  /* 0x000000ff00187207 */ /* 0x008fe40004000000 */
[----:B--2---:R-:W-:Y:S01]  /*24690*/  SEL R27, R2, RZ, !P0 ;  /* 0x000000ff021b7207 */ /* 0x004fe20004000000 */
[----:B------:R-:W-:Y:S06]  /*246a0*/  @P3 BRA `(.L_x_8439) ;  /* 0x0000000000d03947 */ /* 0x000fec0003800000 */
[----:B------:R-:W2:Y:S01]  /*246b0*/  LDL R2, [R1+0x50] ;  /* 0x0000500001027983 */ /* 0x000ea20000100800 */
[----:B------:R-:W3:Y:S02]  /*246c0*/  LDC R31, c[0x0][0xbe8] ;  /* 0x0002fa00ff1f7b82 */ /* 0x000ee40000000800 */
[----:B---3--:R-:W-:Y:S01]  /*246d0*/  IMAD R0, R4, R31, RZ ;  /* 0x0000001f04007224 */ /* 0x008fe200078e02ff */
[----:B--2---:R-:W-:-:S04]  /*246e0*/  IADD3 R29, R2, -0x80, R10 ;  /* 0xffffff80021d7810 */ /* 0x004fc80007ffe00a */
[----:B------:R-:W-:-:S13]  /*246f0*/  ISETP.GE.AND P0, PT, R29, R0, PT ;  /* 0x000000001d00720c */ /* 0x000fda0003f06270 */
[----:B------:R-:W-:Y:S05]  /*24700*/  @P0 BRA `(.L_x_8439) ;  /* 0x0000000000b80947 */ /* 0x000fea0003800000 */
[----:B------:R-:W2:Y:S01]  /*24710*/  LDL R14, [R1+0x74] ;  /* 0x00007400010e7983 */ /* 0x000ea20000100800 */
[----:B------:R-:W-:Y:S01]  /*24720*/  IMAD.MOV.U32 R0, RZ, RZ, 0x9b8 ;  /* 0x000009b8ff007424 */ /* 0x000fe200078e00ff */
[----:B------:R-:W-:Y:S01]  /*24730*/  ISETP.GT.AND P3, PT, R120, 0x1, PT ;  /* 0x000000017800780c */ /* 0x000fe20003f64270 */
[----:B------:R-:W3:Y:S01]  /*24740*/  LDC.64 R32, c[0x0][0xba8] ;  /* 0x0002ea00ff207b82 */ /* 0x000ee20000000a00 */
[----:B------:R-:W4:Y:S01]  /*24750*/  LDL.LU R30, [R1+0xa0] ;  /* 0x0000a000011e7983 */ /* 0x000f220000300800 */
[----:B------:R-:W-:Y:S01]  /*24760*/  ISETP.NE.AND P0, PT, R31, 0x1, PT ;  /* 0x000000011f00780c */ /* 0x000fe20003f05270 */
[----:B------:R-:W-:Y:S01]  /*24770*/  IMAD.MOV.U32 R25, RZ, RZ, R29 ;  /* 0x000000ffff197224 */ /* 0x000fe200078e001d */
[----:B------:R-:W-:Y:S01]  /*24780*/  SEL R26, R0, 0x978, P3 ;  /* 0x00000978001a7807 */ /* 0x000fe20001800000 */
[----:B------:R-:W-:-:S03]  /*24790*/  ULDC.64 UR4, c[0x0][0x208] ;  /* 0x0000820000047ab9 */ /* 0x000fc60000000a00 */
[----:B------:R-:W5:Y:S08]  /*247a0*/  LDC.64 R10, c[0x0][R26+0x220] ;  /* 0x000088001a0a7b82 */ /* 0x000f700000000a00 */
[----:B------:R-:W2:Y:S08]  /*247b0*/  LDC.64 R2, c[0x0][R26+0x218] ;  /* 0x000086001a027b82 */ /* 0x000eb00000000a00 */
[----:B------:R-:W0:Y:S08]  /*247c0*/  LDC.64 R12, c[0x0][R26+0x228] ;  /* 0x00008a001a0c7b82 */ /* 0x000e300000000a00 */
[----:B------:R-:W1:Y:S08]  /*247d0*/  LDC.64 R8, c[0x0][R26+0x210] ;  /* 0x000084001a087b82 */ /* 0x000e700000000a00 */
[----:B------:R-:W0:Y:S08]  /*247e0*/  @P0 LDC R0, c[0x0][0xbec] ;  /* 0x0002fb00ff000b82 */ /* 0x000e300000000800 */
[----:B------:R-:W1:Y:S01]  /*247f0*/  @P0 LDC R37, c[0x0][0xbf0] ;  /* 0x0002fc00ff250b82 */ /* 0x000e620000000800 */
[----:B-----5:R-:W-:-:S07]  /*24800*/  IMAD R11, R11, R27, RZ ;  /* 0x0000001b0b0b7224 */ /* 0x020fce00078e02ff */
[----:B---3--:R-:W3:Y:S01]  /*24810*/  @!P3 LDC R32, c[0x0][0xb50] ;  /* 0x0002d400ff20bb82 */ /* 0x008ee20000000800 */
[----:B------:R-:W-:Y:S02]  /*24820*/  IMAD R11, R10, R24, R11 ;  /* 0x000000180a0b7224 */ /* 0x000fe400078e020b */
[----:B0-----:R-:W-:-:S05]  /*24830*/  @P0 IMAD.HI.U32 R0, R29, R0, RZ ;  /* 0x000000001d000227 */ /* 0x001fca00078e00ff */
[----:B------:R-:W0:Y:S01]  /*24840*/  @!P3 LDC R33, c[0x0][0xb54] ;  /* 0x0002d500ff21bb82 */ /* 0x000e220000000800 */
[----:B-1----:R-:W-:-:S05]  /*24850*/  @P0 SHF.R.U32.HI R25, RZ, R37, R0 ;  /* 0x00000025ff190219 */ /* 0x002fca0000011600 */
[----:B------:R-:W-:Y:S02]  /*24860*/  IMAD.MOV R0, RZ, RZ, -R25 ;  /* 0x000000ffff007224 */ /* 0x000fe400078e0a19 */
[-C--:B--2---:R-:W-:Y:S02]  /*24870*/  IMAD R35, R3, R14.reuse, RZ ;  /* 0x0000000e03237224 */ /* 0x084fe400078e02ff */
[----:B------:R-:W-:Y:S01]  /*24880*/  IMAD.WIDE.U32 R14, R2, R14, RZ ;  /* 0x0000000e020e7225 */ /* 0x000fe200078e00ff */
[----:B----4-:R-:W-:-:S03]  /*24890*/  SEL R37, R30, RZ, P3 ;  /* 0x000000ff1e257207 */ /* 0x010fc60001800000 */
        /* <DEDUP_REMOVED lines=17> */
[----:B---3--:R-:W-:Y:S01]  /*249b0*/  LEA R8, P0, R2, R32, 0x2 ;  /* 0x0000002002087211 */ /* 0x008fe200078010ff */
[----:B------:R-:W-:-:S03]  /*249c0*/  IMAD.MOV.U32 R3, RZ, RZ, -0x800000 ;  /* 0xff800000ff037424 */ /* 0x000fc600078e00ff */
[----:B0-----:R-:W-:-:S05]  /*249d0*/  LEA.HI.X R9, R2, R33, R0, 0x2, P0 ;  /* 0x0000002102097211 */ /* 0x001fca00000f1400 */
[----:B------:R2:W-:Y:S04]  /*249e0*/  STG.E desc[UR4][R8.64], R3 ;  /* 0x0000000308007986 */ /* 0x0005e8000c101904 */
.L_x_8439:
[----:B------:R-:W-:Y:S05]  /*249f0*/  BSYNC B1 ;  /* 0x0000000000017941 */ /* 0x000fea0003800000 */
.L_x_8438:
[----:B------:R-:W-:Y:S05]  /*24a00*/  @P2 BRA `(.L_x_8432) ;  /* 0x00000008002c2947 */ /* 0x000fea0003800000 */
[----:B------:R-:W3:Y:S01]  /*24a10*/  LDL.LU R12, [R1+0x74] ;  /* 0x00007400010c7983 */ /* 0x000ee20000300800 */
[----:B------:R-:W4:Y:S01]  /*24a20*/  LDC R25, c[0x0][0xbe8] ;  /* 0x0002fa00ff197b82 */ /* 0x000f220000000800 */
[--C-:B------:R-:W-:Y:S01]  /*24a30*/  SHF.R.S32.HI R13, RZ, 0x1f, R28.reuse ;  /* 0x0000001fff0d7819 */ /* 0x100fe2000001141c */
[----:B------:R-:W-:Y:S01]  /*24a40*/  ULDC.64 UR4, c[0x0][0xaa0] ;  /* 0x0002a80000047ab9 */ /* 0x000fe20000000a00 */
[----:B------:R-:W5:Y:S01]  /*24a50*/  LDL R26, [R1+0x50] ;  /* 0x00005000011a7983 */ /* 0x000f620000100800 */
[----:B------:R-:W-:Y:S01]  /*24a60*/  SHF.R.S32.HI R10, RZ, 0x1f, R28 ;  /* 0x0000001fff0a7819 */ /* 0x000fe2000001141c */
[----:B------:R-:W-:Y:S01]  /*24a70*/  IMAD R0, R20, UR4, RZ ;  /* 0x0000000414007c24 */ /* 0x000fe2000f8e02ff */
[-C--:B------:R-:W-:Y:S01]  /*24a80*/  LEA.HI R13, R13, R28.reuse, RZ, 0x3 ;  /* 0x0000001c0d0d7211 */ /* 0x080fe200078f18ff */
[----:B--2---:R-:W-:Y:S01]  /*24a90*/  IMAD.WIDE.U32 R2, R21, UR4, RZ ;  /* 0x0000000415027c25 */ /* 0x004fe2000f8e00ff */
        /* <DEDUP_REMOVED lines=9> */
[----:B----4-:R-:W-:-:S13]  /*24b30*/  ISETP.NE.AND P0, PT, R25, 0x1, PT ;  /* 0x000000011900780c */ /* 0x010fda0003f05270 */
[----:B------:R-:W2:Y:S08]  /*24b40*/  @P0 LDC R8, c[0x0][0xbec] ;  /* 0x0002fb00ff080b82 */ /* 0x000eb00000000800 */
[----:B------:R-:W4:Y:S01]  /*24b50*/  @P0 LDC R11, c[0x0][0xbf0] ;  /* 0x0002fc00ff0b0b82 */ /* 0x000f220000000800 */
[----:B---3--:R-:W-:-:S04]  /*24b60*/  IMAD.WIDE.U32 R2, R12, UR4, R2 ;  /* 0x000000040c027c25 */ /* 0x008fc8000f8e0002 */
[----:B-----5:R-:W-:Y:S02]  /*24b70*/  IMAD.IADD R13, R26, 0x1, R0 ;  /* 0x000000011a0d7824 */ /* 0x020fe400078e0200 */
[----:B------:R-:W-:Y:S01]  /*24b80*/  IMAD R3, R12, UR5, R3 ;  /* 0x000000050c037c24 */ /* 0x000fe2000f8e0203 */
[----:B------:R-:W-:Y:S01]  /*24b90*/  ULDC.64 UR4, c[0x0][0xae0] ;  /* 0x0002b80000047ab9 */ /* 0x000fe20000000a00 */
[----:B--2---:R-:W-:-:S04]  /*24ba0*/  @P0 IMAD.HI.U32 R0, R13, R8, RZ ;  /* 0x000000080d000227 */ /* 0x004fc800078e00ff */
[----:B------:R-:W-:Y:S01]  /*24bb0*/  IMAD.MOV.U32 R9, RZ, RZ, R13 ;  /* 0x000000ffff097224 */ /* 0x000fe200078e000d */
[----:B----4-:R-:W-:Y:S01]  /*24bc0*/  @P0 SHF.R.U32.HI R9, RZ, R11, R0 ;  /* 0x0000000bff090219 */ /* 0x010fe20000011600 */
        /* <DEDUP_REMOVED lines=22> */
[----:B------:R2:W3:Y:S04]  /*24d30*/  SHFL.IDX PT, R0, R3, RZ, 0x181f ;  /* 0x00181fff03007589 */ /* 0x0004e800000e0000 */
[----:B------:R2:W4:Y:S02]  /*24d40*/  SHFL.IDX PT, R14, R2, RZ, 0x181f ;  /* 0x00181fff020e7589 */ /* 0x00052400000e0000 */
.L_x_8701:
[----:B------:R-:W-:Y:S01]  /*24d50*/  IMAD R25, R4, R25, RZ ;  /* 0x0000001904197224 */ /* 0x000fe200078e02ff */
[----:B------:R-:W-:Y:S01]  /*24d60*/  BSSY B1, `(.L_x_8441) ;  /* 0x0000012000017945 */ /* 0x000fe20003800000 */
[----:B------:R-:W-:-:S05]  /*24d70*/  IMAD.IADD R8, R10, 0x1, R26 ;  /* 0x000000010a087824 */ /* 0x000fca00078e021a */
[----:B------:R-:W-:-:S13]  /*24d80*/  ISETP.GE.AND P0, PT, R8, R25, PT ;  /* 0x000000190800720c */ /* 0x000fda0003f06270 */
[----:B------:R-:W-:Y:S05]  /*24d90*/  @P0 BRA `(.L_x_8442) ;  /* 0x0000000000380947 */ /* 0x000fea0003800000 */
[----:B------:R-:W5:Y:S01]  /*24da0*/  LDL R13, [R1+0x6c] ;  /* 0x00006c00010d7983 */ /* 0x000f620000100800 */
[----:B------:R-:W-:-:S03]  /*24db0*/  ULDC UR4, c[0x0][0xac8] ;  /* 0x0002b20000047ab9 */ /* 0x000fc60000000800 */
[----:B------:R-:W2:Y:S04]  /*24dc0*/  LDL R9, [R1+0x8c] ;  /* 0x00008c0001097983 */ /* 0x000ea80000100800 */
[----:B------:R-:W3:Y:S04]  /*24dd0*/  LDL R20, [R1+0xc4] ;  /* 0x0000c40001147983 */ /* 0x000ee80000100800 */
[----:B------:R-:W3:Y:S01]  /*24de0*/  LDL R12, [R1+0xc0] ;  /* 0x0000c000010c7983 */ /* 0x000ee20000100800 */
[----:B------:R-:W-:Y:S01]  /*24df0*/  ULDC.64 UR6, c[0x0][0x208] ;  /* 0x0000820000067ab9 */ /* 0x000fe20000000a00 */
[----:B-----5:R-:W-:-:S02]  /*24e00*/  ISETP.GE.AND P2, PT, R13, UR4, PT ;  /* 0x000000040d007c0c */ /* 0x020fc4000bf46270 */
[----:B--2---:R-:W-:-:S11]  /*24e10*/  ISETP.GE.AND P3, PT, R9, UR4, PT ;  /* 0x0000000409007c0c */ /* 0x004fd6000bf66270 */
[-C--:B----4-:R-:W-:Y:S02]  /*24e20*/  @!P2 LEA R10, P0, R13, R14.reuse, 0x1 ;  /* 0x0000000e0d0aa211 */ /* 0x090fe400078008ff */
[----:B------:R-:W-:Y:S02]  /*24e30*/  @!P3 LEA R14, P1, R9, R14, 0x1 ;  /* 0x0000000e090eb211 */ /* 0x000fe400078208ff */
[-C--:B---3--:R-:W-:Y:S02]  /*24e40*/  @!P2 LEA.HI.X R11, R13, R0.reuse, R20, 0x1, P0 ;  /* 0x000000000d0ba211 */ /* 0x088fe400000f0c14 */
[----:B------:R-:W-:-:S03]  /*24e50*/  @!P3 LEA.HI.X R15, R9, R0, R12, 0x1, P1 ;  /* 0x00000000090fb211 */ /* 0x000fc600008f0c0c */
[----:B------:R2:W-:Y:S04]  /*24e60*/  @!P2 ST.E.128 desc[UR6][R10.64], RZ ;  /* 0x000000ff0a00a985 */ /* 0x0005e8000c101d06 */
[----:B------:R2:W-:Y:S02]  /*24e70*/  @!P3 ST.E.128 desc[UR6][R14.64], RZ ;  /* 0x000000ff0e00b985 */ /* 0x0005e4000c101d06 */
.L_x_8442:
[----:B------:R-:W-:Y:S05]  /*24e80*/  BSYNC B1 ;  /* 0x0000000000017941 */ /* 0x000fea0003800000 */
.L_x_8441:
[----:B------:R-:W-:-:S03]  /*24e90*/  UMOV UR4, 0xffffffff ;  /* 0xffffffff00047882 */ /* 0x000fc60000000000 */
[----:B------:R-:W-:Y:S05]  /*24ea0*/  BRA.DIV UR4, `(.L_x_8443) ;  /* 0x000000ba041c7947 */ /* 0x000fea000b800000 */
[----:B---3--:R3:W0:Y:S04]  /*24eb0*/  SHFL.IDX PT, R0, R3, 0x1, 0x181f ;  /* 0x00381f0003007f89 */ /* 0x00862800000e0000 */
[----:B--2-4-:R3:W2:Y:S02]  /*24ec0*/  SHFL.IDX PT, R14, R2, 0x1, 0x181f ;  /* 0x00381f00020e7f89 */ /* 0x0146a400000e0000 */
.L_x_8705:
[----:B------:R-:W-:Y:S01]  /*24ed0*/  VIADD R4, R8, 0x20 ;  /* 0x0000002008047836 */ /* 0x000fe20000000000 */
[----:B------:R-:W-:Y:S04]  /*24ee0*/  BSSY B1, `(.L_x_8444) ;  /* 0x0000011000017945 */ /* 0x000fe80003800000 */
[----:B------:R-:W-:-:S13]  /*24ef0*/  ISETP.GE.AND P0, PT, R4, R25, PT ;  /* 0x000000190400720c */ /* 0x000fda0003f06270 */
[----:B------:R-:W-:Y:S05]  /*24f00*/  @P0 BRA `(.L_x_8445) ;  /* 0x0000000000380947 */ /* 0x000fea0003800000 */
[----:B------:R-:W4:Y:S01]  /*24f10*/  LDL R13, [R1+0x6c] ;  /* 0x00006c00010d7983 */ /* 0x000f220000100800 */
[----:B------:R-:W-:-:S03]  /*24f20*/  ULDC UR4, c[0x0][0xac8] ;  /* 0x0002b20000047ab9 */ /* 0x000fc60000000800 */
[----:B------:R-:W5:Y:S04]  /*24f30*/  LDL R9, [R1+0x8c] ;  /* 0x00008c0001097983 */ /* 0x000f680000100800 */
[----:B------:R-:W0:Y:S04]  /*24f40*/  LDL R20, [R1+0xc4] ;  /* 0x0000c40001147983 */ /* 0x000e280000100800 */
[----:B------:R-:W3:Y:S01]  /*24f50*/  LDL R12, [R1+0xc0] ;  /* 0x0000c000010c7983 */ /* 0x000ee20000100800 */
[----:B------:R-:W-:Y:S01]  /*24f60*/  ULDC.64 UR6, c[0x0][0x208] ;  /* 0x0000820000067ab9 */ /* 0x000fe20000000a00 */
[----:B----4-:R-:W-:-:S02]  /*24f70*/  ISETP.GE.AND P2, PT, R13, UR4, PT ;  /* 0x000000040d007c0c */ /* 0x010fc4000bf46270 */
[----:B-----5:R-:W-:-:S11]  /*24f80*/  ISETP.GE.AND P3, PT, R9, UR4, PT ;  /* 0x0000000409007c0c */ /* 0x020fd6000bf66270 */
[-C--:B--2---:R-:W-:Y:S02]  /*24f90*/  @!P2 LEA R10, P0, R13, R14.reuse, 0x1 ;  /* 0x0000000e0d0aa211 */ /* 0x084fe400078008ff */
[----:B------:R-:W-:Y:S02]  /*24fa0*/  @!P3 LEA R14, P1, R9, R14, 0x1 ;  /* 0x0000000e090eb211 */ /* 0x000fe400078208ff */
[-C--:B0-----:R-:W-:Y:S02]  /*24fb0*/  @!P2 LEA.HI.X R11, R13, R0.reuse, R20, 0x1, P0 ;  /* 0x000000000d0ba211 */ /* 0x081fe400000f0c14 */
[----:B---3--:R-:W-:-:S03]  /*24fc0*/  @!P3 LEA.HI.X R15, R9, R0, R12, 0x1, P1 ;  /* 0x00000000090fb211 */ /* 0x008fc600008f0c0c */
[----:B------:R4:W-:Y:S04]  /*24fd0*/  @!P2 ST.E.128 desc[UR6][R10.64], RZ ;  /* 0x000000ff0a00a985 */ /* 0x0009e8000c101d06 */
[----:B------:R4:W-:Y:S02]  /*24fe0*/  @!P3 ST.E.128 desc[UR6][R14.64], RZ ;  /* 0x000000ff0e00b985 */ /* 0x0009e4000c101d06 */
.L_x_8445:
[----:B------:R-:W-:Y:S05]  /*24ff0*/  BSYNC B1 ;  /* 0x0000000000017941 */ /* 0x000fea0003800000 */
.L_x_8444:
[----:B------:R-:W-:-:S03]  /*25000*/  UMOV UR4, 0xffffffff ;  /* 0xffffffff00047882 */ /* 0x000fc60000000000 */
[----:B------:R-:W-:Y:S05]  /*25010*/  BRA.DIV UR4, `(.L_x_8446) ;  /* 0x000000ba04087947 */ /* 0x000fea000b800000 */
[----:B0-----:R0:W0:Y:S04]  /*25020*/  SHFL.IDX PT, R0, R3, 0x2, 0x181f ;  /* 0x00581f0003007f89 */ /* 0x00102800000e0000 */
[----:B--2-4-:R2:W4:Y:S02]  /*25030*/  SHFL.IDX PT, R14, R2, 0x2, 0x181f ;  /* 0x00581f00020e7f89 */ /* 0x01452400000e0000 */
.L_x_8709:
[----:B------:R-:W-:Y:S01]  /*25040*/  VIADD R4, R8, 0x40 ;  /* 0x0000004008047836 */ /* 0x000fe20000000000 */
[----:B------:R-:W-:Y:S04]  /*25050*/  BSSY B1, `(.L_x_8447) ;  /* 0x0000011000017945 */ /* 0x000fe80003800000 */
[----:B------:R-:W-:-:S13]  /*25060*/  ISETP.GE.AND P0, PT, R4, R25, PT ;  /* 0x000000190400720c */ /* 0x000fda0003f06270 */
[----:B------:R-:W-:Y:S05]  /*25070*/  @P0 BRA `(.L_x_8448) ;  /* 0x0000000000380947 */ /* 0x000fea0003800000 */
[----:B------:R-:W5:Y:S01]  /*25080*/  LDL R13, [R1+0x6c] ;  /* 0x00006c00010d7983 */ /* 0x000f620000100800 */
[----:B------:R-:W-:-:S03]  /*25090*/  ULDC UR4, c[0x0][0xac8] ;  /* 0x0002b20000047ab9 */ /* 0x000fc60000000800 */
[----:B------:R-:W2:Y:S04]  /*250a0*/  LDL R9, [R1+0x8c] ;  /* 0x00008c0001097983 */ /* 0x000ea80000100800 */
[----:B------:R-:W0:Y:S04]  /*250b0*/  LDL R20, [R1+0xc4] ;  /* 0x0000c40001147983 */ /* 0x000e280000100800 */
[----:B------:R-:W3:Y:S01]  /*250c0*/  LDL R12, [R1+0xc0] ;  /* 0x0000c000010c7983 */ /* 0x000ee20000100800 */
[----:B------:R-:W-:Y:S01]  /*250d0*/  ULDC.64 UR6, c[0x0][0x208] ;  /* 0x0000820000067ab9 */ /* 0x000fe20000000a00 */
[----:B-----5:R-:W-:-:S02]  /*250e0*/  ISETP.GE.AND P2, PT, R13, UR4, PT ;  /* 0x000000040d007c0c */ /* 0x020fc4000bf46270 */
[----:B--2---:R-:W-:-:S11]  /*250f0*/  ISETP.GE.AND P3, PT, R9, UR4, PT ;  /* 0x0000000409007c0c */ /* 0x004fd6000bf66270 */
[-C--:B----4-:R-:W-:Y:S02]  /*25100*/  @!P2 LEA R10, P0, R13, R14.reuse, 0x1 ;  /* 0x0000000e0d0aa211 */ /* 0x090fe400078008ff */
[----:B------:R-:W-:Y:S02]  /*25110*/  @!P3 LEA R14, P1, R9, R14, 0x1 ;  /* 0x0000000e090eb211 */ /* 0x000fe400078208ff */
[-C--:B0-----:R-:W-:Y:S02]  /*25120*/  @!P2 LEA.HI.X R11, R13, R0.reuse, R20, 0x1, P0 ;  /* 0x000000000d0ba211 */ /* 0x081fe400000f0c14 */
[----:B---3--:R-:W-:-:S03]  /*25130*/  @!P3 LEA.HI.X R15, R9, R0, R12, 0x1, P1 ;  /* 0x00000000090fb211 */ /* 0x008fc600008f0c0c */
[----:B------:R0:W-:Y:S04]  /*25140*/  @!P2 ST.E.128 desc[UR6][R10.64], RZ ;  /* 0x000000ff0a00a985 */ /* 0x0001e8000c101d06 */
[----:B------:R0:W-:Y:S02]  /*25150*/  @!P3 ST.E.128 desc[UR6][R14.64], RZ ;  /* 0x000000ff0e00b985 */ /* 0x0001e4000c101d06 */
.L_x_8448:
[----:B------:R-:W-:Y:S05]  /*25160*/  BSYNC B1 ;  /* 0x0000000000017941 */ /* 0x000fea0003800000 */
.L_x_8447:
[----:B------:R-:W-:-:S03]  /*25170*/  UMOV UR4, 0xffffffff ;  /* 0xffffffff00047882 */ /* 0x000fc60000000000 */
[----:B------:R-:W-:Y:S05]  /*25180*/  BRA.DIV UR4, `(.L_x_8449) ;  /* 0x000000b604f47947 */ /* 0x000fea000b800000 */
[----:B0-----:R0:W0:Y:S04]  /*25190*/  SHFL.IDX PT, R0, R3, 0x3, 0x181f ;  /* 0x00781f0003007f89 */ /* 0x00102800000e0000 */
[----:B----4-:R4:W0:Y:S02]  /*251a0*/  SHFL.IDX PT, R14, R2, 0x3, 0x181f ;  /* 0x00781f00020e7f89 */ /* 0x01082400000e0000 */
.L_x_8713:
[----:B--234-:R-:W-:-:S05]  /*251b0*/  VIADD R2, R8, 0x60 ;  /* 0x0000006008027836 */ /* 0x01cfca0000000000 */
[----:B------:R-:W-:-:S13]  /*251c0*/  ISETP.GE.AND P0, PT, R2, R25, PT ;  /* 0x000000190200720c */ /* 0x000fda0003f06270 */
[----:B------:R-:W-:Y:S05]  /*251d0*/  @P0 BRA `(.L_x_8432) ;  /* 0x0000000000380947 */ /* 0x000fea0003800000 */
[----:B------:R-:W2:Y:S01]  /*251e0*/  LDL R10, [R1+0x6c] ;  /* 0x00006c00010a7983 */ /* 0x000ea20000100800 */
[----:B------:R-:W-:-:S03]  /*251f0*/  ULDC UR4, c[0x0][0xac8] ;  /* 0x0002b20000047ab9 */ /* 0x000fc60000000800 */
[----:B------:R-:W3:Y:S04]  /*25200*/  LDL R4, [R1+0x8c] ;  /* 0x00008c0001047983 */ /* 0x000ee80000100800 */
[----:B------:R-:W4:Y:S04]  /*25210*/  LDL R11, [R1+0xc4] ;  /* 0x0000c400010b7983 */ /* 0x000f280000100800 */
[----:B------:R-:W5:Y:S01]  /*25220*/  LDL R9, [R1+0xc0] ;  /* 0x0000c00001097983 */ /* 0x000f620000100800 */
[----:B------:R-:W-:Y:S01]  /*25230*/  ULDC.64 UR6, c[0x0][0x208] ;  /* 0x0000820000067ab9 */ /* 0x000fe20000000a00 */
[----:B--2---:R-:W-:-:S02]  /*25240*/  ISETP.GE.AND P2, PT, R10, UR4, PT ;  /* 0x000000040a007c0c */ /* 0x004fc4000bf46270 */
[----:B---3--:R-:W-:-:S11]  /*25250*/  ISETP.GE.AND P3, PT, R4, UR4, PT ;  /* 0x0000000404007c0c */ /* 0x008fd6000bf66270 */
[-C--:B0-----:R-:W-:Y:S02]  /*25260*/  @!P2 LEA R2, P0, R10, R14.reuse, 0x1 ;  /* 0x0000000e0a02a211 */ /* 0x081fe400078008ff */
[----:B------:R-:W-:Y:S02]  /*25270*/  @!P3 LEA R14, P1, R4, R14, 0x1 ;  /* 0x0000000e040eb211 */ /* 0x000fe400078208ff */
[-C--:B----4-:R-:W-:Y:S02]  /*25280*/  @!P2 LEA.HI.X R3, R10, R0.reuse, R11, 0x1, P0 ;  /* 0x000000000a03a211 */ /* 0x090fe400000f0c0b */
[----:B-----5:R-:W-:-:S03]  /*25290*/  @!P3 LEA.HI.X R15, R4, R0, R9, 0x1, P1 ;  /* 0x00000000040fb211 */ /* 0x020fc600008f0c09 */
[----:B------:R0:W-:Y:S04]  /*252a0*/  @!P2 ST.E.128 desc[UR6][R2.64], RZ ;  /* 0x000000ff0200a985 */ /* 0x0001e8000c101d06 */
[----:B------:R0:W-:Y:S02]  /*252b0*/  @!P3 ST.E.128 desc[UR6][R14.64], RZ ;  /* 0x000000ff0e00b985 */ /* 0x0001e4000c101d06 */
.L_x_8432:
[----:B------:R-:W-:Y:S05]  /*252c0*/  BSYNC B0 ;  /* 0x0000000000007941 */ /* 0x000fea0003800000 */
.L_x_8417:
[----:B------:R-:W-:Y:S02]  /*252d0*/  ULDC UR4, c[0x0][0xc3c] ;  /* 0x00030f0000047ab9 */ /* 0x000fe40000000800 */
[----:B------:R-:W-:-:S13]  /*252e0*/  ISETP.GE.AND P0, PT, R7, UR4, PT ;  /* 0x0000000407007c0c */ /* 0x000fda000bf06270 */
[----:B------:R-:W-:Y:S05]  /*252f0*/  @!P0 BRA `(.L_x_8450) ;  /* 0xfffffdbc00dc8947 */ /* 0x000fea000383ffff */
[----:B------:R-:W-:Y:S05]  /*25300*/  BRA `(.L_x_8251) ;  /* 0x0000008000947947 */ /* 0x000fea0003800000 */
.L_x_8249:
        /* <DEDUP_REMOVED lines=20> */
.L_x_8451:
[----:B------:R-:W1:Y:S01]  /*25450*/  S2R R0, SR_TID.X ;  /* 0x0000000000007919 */ /* 0x000e620000002100 */
[----:B------:R-:W-:Y:S01]  /*25460*/  ULDC UR4, c[0x0][0xc3c] ;  /* 0x00030f0000047ab9 */ /* 0x000fe20000000800 */
[----:B------:R-:W-:Y:S01]  /*25470*/  ULDC.64 UR6, c[0x0][0x208] ;  /* 0x0000820000067ab9 */ /* 0x000fe20000000a00 */
        /* <DEDUP_REMOVED lines=42> */
.L_x_8455:
        /* <DEDUP_REMOVED lines=40> */
.L_x_8453:
        /* <DEDUP_REMOVED lines=12> */
.L_x_8456:
        /* <DEDUP_REMOVED lines=63> */
.L_x_8457:
[----:B-1-3--:R-:W0:Y:S01]  /*25e50*/  LDC.64 R2, c[0x0][0xc90] ;  /* 0x00032400ff027b82 */ /* 0x00ae220000000a00 */
        /* <DEDUP_REMOVED lines=61> */
.L_x_8458:
[----:B01----:R-:W-:-:S05]  /*26230*/  LOP3.LUT R3, RZ, R2, RZ, 0x33, !PT ;  /* 0x00000002ff037212 */ /* 0x003fca00078e33ff */
[----:B------:R-:W-:-:S05]  /*26240*/  IMAD.IADD R2, R4, 0x1, R3 ;  /* 0x0000000104027824 */ /* 0x000fca00078e0203 */
[----:B------:R1:W-:Y:S01]  /*26250*/  STL [R1+0x4], R2 ;  /* 0x0000040201007387 */ /* 0x0003e20000100800 */
[----:B------:R-:W-:Y:S05]  /*26260*/  BRA `(.L_x_8459) ;  /* 0x0000000000107947 */ /* 0x000fea0003800000 */
.L_x_8454:
[----:B------:R-:W-:Y:S01]  /*26270*/  IMAD.U32 R2, RZ, RZ, UR6 ;  /* 0x00000006ff027e24 */ /* 0x000fe2000f8e00ff */
[----:B------:R0:W-:Y:S04]  /*26280*/  STL [R1+0x4], RZ ;  /* 0x000004ff01007387 */ /* 0x0001e80000100800 */
[----:B------:R0:W-:Y:S04]  /*26290*/  STL [R1+0x8], RZ ;  /* 0x000008ff01007387 */ /* 0x0001e80000100800 */
[----:B------:R0:W-:Y:S02]  /*262a0*/  STL [R1], R2 ;  /* 0x0000000201007387 */ /* 0x0001e40000100800 */
.L_x_8459:
        /* <DEDUP_REMOVED lines=10> */
.L_x_8452:
        /* <DEDUP_REMOVED lines=19> */
[C---:B---3--:R-:W-:Y:S01]  /*26480*/  IMAD.SHL.U32 R0, R12.reuse, 0x10, RZ ;  /* 0x000000100c007824 */ /* 0x048fe200078e00ff */
[C---:B------:R-:W-:Y:S01]  /*26490*/  LOP3.LUT P0, RZ, R12.reuse, 0x4, RZ, 0xc0, !PT ;  /* 0x000000040cff7812 */ /* 0x040fe2000780c0ff */
[C---:B------:R-:W-:Y:S02]  /*264a0*/  IMAD.SHL.U32 R3, R12.reuse, 0x2, RZ ;  /* 0x000000020c037824 */ /* 0x040fe400078e00ff */
[----:B-1----:R-:W-:Y:S01]  /*264b0*/  IMAD.SHL.U32 R4, R12, 0x20, RZ ;  /* 0x000000200c047824 */ /* 0x002fe200078e00ff */
[----:B0-----:R-:W-:Y:S01]  /*264c0*/  LOP3.LUT R2, R0, 0x3f0, RZ, 0xc0, !PT ;  /* 0x000003f000027812 */ /* 0x001fe200078ec0ff */
[----:B------:R-:W-:-:S03]  /*264d0*/  IMAD.SHL.U32 R9, R12, 0x4, RZ ;  /* 0x000000040c097824 */ /* 0x000fc600078e00ff */
[----:B------:R-:W-:Y:S01]  /*264e0*/  LOP3.LUT R3, R2, 0x70, R3, 0x78, !PT ;  /* 0x0000007002037812 */ /* 0x000fe200078e7803 */
[----:B------:R-:W-:Y:S01]  /*264f0*/  IMAD.SHL.U32 R2, R11, 0x10, RZ ;  /* 0x000000100b027824 */ /* 0x000fe200078e00ff */
[----:B------:R-:W-:-:S04]  /*26500*/  LOP3.LUT R6, R4, 0x80, RZ, 0xc0, !PT ;  /* 0x0000008004067812 */ /* 0x000fc800078ec0ff */
[----:B------:R-:W-:Y:S02]  /*26510*/  LOP3.LUT R5, R2, 0x600, RZ, 0xc0, !PT ;  /* 0x0000060002057812 */ /* 0x000fe400078ec0ff */
[----:B------:R-:W-:Y:S01]  /*26520*/  LOP3.LUT R3, R3, 0x400, R2, 0xf8, !PT ;  /* 0x0000040003037812 */ /* 0x000fe200078ef802 */
[----:B------:R-:W-:Y:S01]  /*26530*/  IMAD.SHL.U32 R2, R12, 0x80, RZ ;  /* 0x000000800c027824 */ /* 0x000fe200078e00ff */
[----:B------:R-:W-:Y:S02]  /*26540*/  LOP3.LUT R5, R5, 0x60, R4, 0xf8, !PT ;  /* 0x0000006005057812 */ /* 0x000fe400078ef804 */
[----:B------:R-:W-:Y:S01]  /*26550*/  LOP3.LUT R6, R6, 0x10, R12, 0xf8, !PT ;  /* 0x0000001006067812 */ /* 0x000fe200078ef80c */
[----:B------:R-:W-:Y:S01]  /*26560*/  IMAD.IADD R3, R18, 0x1, R3 ;  /* 0x0000000112037824 */ /* 0x000fe200078e0203 */
[----:B------:R-:W-:Y:S02]  /*26570*/  LOP3.LUT R7, R5, 0x100, R4, 0xf8, !PT ;  /* 0x0000010005077812 */ /* 0x000fe400078ef804 */
[----:B------:R-:W-:-:S02]  /*26580*/  SHF.R.U32.HI R5, RZ, 0x1, R12 ;  /* 0x00000001ff057819 */ /* 0x000fc4000001160c */
[----:B------:R-:W-:Y:S02]  /*26590*/  LOP3.LUT R4, R2, 0x380, RZ, 0xc0, !PT ;  /* 0x0000038002047812 */ /* 0x000fe400078ec0ff */
[----:B------:R-:W-:Y:S02]  /*265a0*/  LOP3.LUT R6, R6, 0x10, R9, 0x78, !PT ;  /* 0x0000001006067812 */ /* 0x000fe400078e7809 */
[----:B------:R-:W-:Y:S02]  /*265b0*/  LOP3.LUT R5, R4, 0x30, R5, 0xf8, !PT ;  /* 0x0000003004057812 */ /* 0x000fe400078ef805 */
[----:B------:R-:W-:Y:S02]  /*265c0*/  LOP3.LUT R8, R7, R6, RZ, 0xfc, !PT ;  /* 0x0000000607087212 */ /* 0x000fe400078efcff */
[----:B------:R-:W-:Y:S02]  /*265d0*/  LOP3.LUT R5, R5, 0x70, R0, 0x78, !PT ;  /* 0x0000007005057812 */ /* 0x000fe400078e7800 */
[----:B------:R-:W-:Y:S01]  /*265e0*/  SHF.R.U32.HI R4, RZ, 0x3, R11 ;  /* 0x00000003ff047819 */ /* 0x000fe2000001160b */
[----:B------:R-:W-:Y:S01]  /*265f0*/  STL [R1+0x10], R8 ;  /* 0x0000100801007387 */ /* 0x000fe20000100800 */
[----:B------:R-:W-:-:S02]  /*26600*/  LOP3.LUT R10, R5, 0xc00, R2, 0xf8, !PT ;  /* 0x00000c00050a7812 */ /* 0x000fc400078ef802 */
[----:B------:R-:W-:Y:S01]  /*26610*/  LOP3.LUT R0, R4, 0x70, R0, 0xf8, !PT ;  /* 0x0000007004007812 */ /* 0x000fe200078ef800 */
[----:B------:R-:W-:Y:S02]  /*26620*/  IMAD.MOV.U32 R0, RZ, RZ, 0x1 ;  /* 0x00000001ff007424 */ /* 0x000fe400078e00ff */
[C---:B------:R-:W-:Y:S01]  /*26630*/  VIADD R2, R10.reuse, 0x40 ;  /* 0x000000400a027836 */ /* 0x040fe20000000000 */
[----:B------:R-:W-:Y:S01]  /*26640*/  STL [R1+0x14], R10 ;  /* 0x0000140a01007387 */ /* 0x000fe20000100800 */
[----:B------:R-:W-:-:S03]  /*26650*/  @P0 VIADD R2, R10, 0xffffffc0 ;  /* 0xffffffc00a020836 */ /* 0x000fc60000000000 */
        /* <DEDUP_REMOVED lines=19> */
.L_x_8566:
[----:B-1----:R-:W2:Y:S01]  /*26790*/  LDL R0, [R1+0xc] ;  /* 0x00000c0001007983 */ /* 0x002ea20000100800 */
[----:B------:R-:W2:Y:S01]  /*267a0*/  LDC.64 R2, c[0x0][0xc88] ;  /* 0x00032200ff027b82 */ /* 0x000ea20000000a00 */
[----:B------:R-:W-:Y:S01]  /*267b0*/  ULDC.64 UR4, c[0x0][0x208] ;  /* 0x0000820000047ab9 */ /* 0x000fe20000000a00 */
[----:B--2---:R-:W-:-:S05]  /*267c0*/  IMAD.WIDE R2, R0, 0x4, R2 ;  /* 0x0000000400027825 */ /* 0x004fca00078e0202 */
[----:B------:R-:W2:Y:S01]  /*267d0*/  LDG.E R19, desc[UR4][R2.64] ;  /* 0x0000000402137981 */ /* 0x000ea2000c1e1900 */
[----:B------:R-:W-:Y:S05]  /*267e0*/  YIELD ;  /* 0x0000000000007946 */ /* 0x000fea0003800000 */
[----:B------:R-:W-:Y:S01]  /*267f0*/  ULDC.64 UR4, c[0x0][0xa28] ;  /* 0x00028a0000047ab9 */ /* 0x000fe20000000a00 */
[----:B------:R-:W-:Y:S01]  /*26800*/  IMAD.MOV.U32 R0, RZ, RZ, RZ ;  /* 0x000000ffff007224 */ /* 0x000fe200078e00ff */
[----:B------:R-:W-:Y:S01]  /*26810*/  ISETP.NE.U32.AND P0, PT, RZ, UR4, PT ;  /* 0x00000004ff007c0c */ /* 0x000fe2000bf05070 */
[----:B------:R-:W-:Y:S01]  /*26820*/  ULDC.64 UR12, c[0x0][0x208] ;  /* 0x00008200000c7ab9 */ /* 0x000fe20000000a00 */
[----:B------:R-:W-:Y:S01]  /*26830*/  IMAD.MOV.U32 R8, RZ, RZ, RZ ;  /* 0x000000ffff087224 */ /* 0x000fe200078e00ff */
[----:B------:R-:W-:Y:S01]  /*26840*/  ULDC.64 UR10, c[0x0][0xa18] ;  /* 0x00028600000a7ab9 */ /* 0x000fe20000000a00 */
[----:B------:R-:W-:Y:S01]  /*26850*/  ISETP.NE.AND.EX P0, PT, RZ, UR5, PT, P0 ;  /* 0x00000005ff007c0c */ /* 0x000fe2000bf05300 */
[----:B------:R-:W-:Y:S01]  /*26860*/  ULDC.64 UR8, c[0x0][0xa10] ;  /* 0x0002840000087ab9 */ /* 0x000fe20000000a00 */
[----:B------:R-:W-:Y:S01]  /*26870*/  ULDC.64 UR6, c[0x0][0xa08] ;  /* 0x0002820000067ab9 */ /* 0x000fe20000000a00 */
[----:B0-2---:R-:W-:Y:S01]  /*26880*/  SHF.R.S32.HI R4, RZ, 0x1f, R19 ;  /* 0x0000001fff047819 */ /* 0x005fe20000011413 */
[----:B------:R-:W-:-:S09]  /*26890*/  IMAD.SHL.U32 R15, R19, 0x4, RZ ;  /* 0x00000004130f7824 */ /* 0x000fd200078e00ff */
        /* <DEDUP_REMOVED lines=26> */
[----:B------:R-:W-:Y:S01]  /*26a40*/  ULDC.64 UR4, c[0x0][0x418] ;  /* 0x0001060000047ab9 */ /* 0x000fe20000000a00 */
[----:B------:R-:W-:Y:S01]  /*26a50*/  IADD3.X R7, R14, UR7, RZ, P5, !PT ;  /* 0x000000070e077c10 */ /* 0x000fe2000affe4ff */
[----:B--2---:R0:W-:Y:S01]  /*26a60*/  STL [R1+0x5c], R8 ;  /* 0x00005c0801007387 */ /* 0x0041e20000100800 */
[----:B------:R-:W-:-:S03]  /*26a70*/  UISETP.NE.U32.AND UP0, UPT, UR4, URZ, UPT ;  /* 0x0000003f0400728c */ /* 0x000fc6000bf05070 */
[----:B------:R-:W-:Y:S01]  /*26a80*/  ULDC UR4, c[0x0][0x424] ;  /* 0x0001090000047ab9 */ /* 0x000fe20000000800 */
[----:B------:R1:W5:Y:S04]  /*26a90*/  @P0 LDG.E R11, desc[UR12][R6.64] ;  /* 0x0000000c060b0981 */ /* 0x000368000c1e1900 */
[----:B------:R1:W5:Y:S01]  /*26aa0*/  @P1 LDG.E R10, desc[UR12][R4.64] ;  /* 0x0000000c040a1981 */ /* 0x000362000c1e1900 */
[----:B0-----:R-:W-:-:S04]  /*26ab0*/  @P3 IADD3 R8, P4, R15, UR10, RZ ;  /* 0x0000000a0f083c10 */ /* 0x001fc8000ff9e0ff */
[----:B------:R-:W-:-:S05]  /*26ac0*/  @P3 IADD3.X R9, R14, UR11, RZ, P4, !PT ;  /* 0x0000000b0e093c10 */ /* 0x000fca000a7fe4ff */
[----:B------:R-:W2:Y:S01]  /*26ad0*/  @P3 LDG.E R12, desc[UR12][R8.64] ;  /* 0x0000000c080c3981 */ /* 0x000ea2000c1e1900 */
[----:B------:R-:W-:-:S03]  /*26ae0*/  UISETP.NE.AND.EX UP0, UPT, UR5, URZ, UPT, UP0 ;  /* 0x0000003f0500728c */ /* 0x000fc6000bf05300 */
[----:B------:R-:W-:Y:S01]  /*26af0*/  ULDC UR5, c[0x0][0x2f0] ;  /* 0x0000bc0000057ab9 */ /* 0x000fe20000000800 */
[----:B------:R-:W-:-:S04]  /*26b00*/  USEL UR4, UR4, 0x1, UP0 ;  /* 0x0000000104047887 */ /* 0x000fc80008000000 */
[----:B------:R-:W-:Y:S01]  /*26b10*/  UIMAD UR4, UR4, UR5, URZ ;  /* 0x00000005040472a4 */ /* 0x000fe2000f8e023f */
[----:B--2---:R1:W-:Y:S04]  /*26b20*/  STL [R1+0x60], R12 ;  /* 0x0000600c01007387 */ /* 0x0043e80000100800 */
[----:B------:R1:W5:Y:S01]  /*26b30*/  LDL R13, [R1+0x60] ;  /* 0x00006000010d7983 */ /* 0x0003620000100800 */
[----:B------:R-:W-:Y:S01]  /*26b40*/  ULDC UR5, c[0x0][0x348] ;  /* 0x0000d20000057ab9 */ /* 0x000fe20000000800 */
[----:B------:R-:W-:Y:S02]  /*26b50*/  IMAD.U32 R8, RZ, RZ, UR4 ;  /* 0x00000004ff087e24 */ /* 0x000fe4000f8e00ff */
[----:B------:R-:W-:Y:S01]  /*26b60*/  IMAD.U32 R9, RZ, RZ, UR5 ;  /* 0x00000005ff097e24 */ /* 0x000fe2000f8e00ff */
[----:B------:R-:W-:Y:S06]  /*26b70*/  @P3 BRA `(.L_x_8461) ;  /* 0x0000000000183947 */ /* 0x000fec0003800000 */
[----:B------:R-:W-:Y:S05]  /*26b80*/  @!P2 BRA `(.L_x_8461) ;  /* 0x000000000014a947 */ /* 0x000fea0003800000 */
[----:B------:R-:W-:Y:S02]  /*26b90*/  ULDC.64 UR4, c[0x0][0x208] ;  /* 0x0000820000047ab9 */ /* 0x000fe40000000a00 */
[----:B-1----:R-:W2:Y:S04]  /*26ba0*/  LDG.E R12, desc[UR4][R2.64] ;  /* 0x00000004020c7981 */ /* 0x002ea8000c1e1900 */
[----:B------:R-:W2:Y:S02]  /*26bb0*/  LDG.E R2, desc[UR4][R2.64+0x4] ;  /* 0x0000040402027981 */ /* 0x000ea4000c1e1900 */
[----:B--2--5:R-:W-:-:S05]  /*26bc0*/  IMAD.IADD R13, R2, 0x1, -R12 ;  /* 0x00000001020d7824 */ /* 0x024fca00078e0a0c */
[----:B------:R0:W-:Y:S02]  /*26bd0*/  STL [R1+0x60], R13 ;  /* 0x0000600d01007387 */ /* 0x0001e40000100800 */
.L_x_8461:
[----:B------:R-:W2:Y:S01]  /*26be0*/  LDL.LU R3, [R1+0x8] ;  /* 0x0000080001037983 */ /* 0x000ea20000300800 */
[----:B-1----:R-:W-:Y:S01]  /*26bf0*/  IMAD.MOV.U32 R12, RZ, RZ, R19 ;  /* 0x000000ffff0c7224 */ /* 0x002fe200078e0013 */
        /* <DEDUP_REMOVED lines=12> */
[----:B-1----:R-:W-:Y:S01]  /*26cc0*/  IADD3 R2, P0, R15, UR4, RZ ;  /* 0x000000040f027c10 */ /* 0x002fe2000ff1e0ff */
[----:B------:R-:W-:-:S03]  /*26cd0*/  ULDC.64 UR6, c[0x0][0x208] ;  /* 0x0000820000067ab9 */ /* 0x000fc60000000a00 */
[----:B------:R-:W-:-:S05]  /*26ce0*/  IADD3.X R3, R14, UR5, RZ, P0, !PT ;  /* 0x000000050e037c10 */ /* 0x000fca00087fe4ff */
[----:B------:R1:W5:Y:S01]  /*26cf0*/  LDG.E R8, desc[UR6][R2.64] ;  /* 0x0000000602087981 */ /* 0x000362000c1e1900 */
[----:B------:R-:W-:Y:S05]  /*26d00*/  BRA `(.L_x_8463) ;  /* 0x0000000000147947 */ /* 0x000fea0003800000 */
.L_x_8462:
[----:B------:R-:W-:Y:S05]  /*26d10*/  @!P0 BRA `(.L_x_8463) ;  /* 0x0000000000108947 */ /* 0x000fea0003800000 */
[----:B------:R-:W-:Y:S02]  /*26d20*/  ULDC.64 UR4, c[0x0][0x208] ;  /* 0x0000820000047ab9 */ /* 0x000fe40000000a00 */
[----:B------:R-:W2:Y:S04]  /*26d30*/  LDG.E R8, desc[UR4][R6.64] ;  /* 0x0000000406087981 */ /* 0x000ea8000c1e1900 */
[----:B------:R-:W2:Y:S02]  /*26d40*/  LDG.E R6, desc[UR4][R6.64+0x4] ;  /* 0x0000040406067981 */ /* 0x000ea4000c1e1900 */
[----:B--2---:R-:W-:-:S07]  /*26d50*/  IMAD.IADD R8, R6, 0x1, -R8 ;  /* 0x0000000106087824 */ /* 0x004fce00078e0a08 */
.L_x_8463:
[----:B------:R-:W-:Y:S01]  /*26d60*/  ULDC.64 UR4, c[0x0][0x208] ;  /* 0x0000820000047ab9 */ /* 0x000fe20000000a00 */
[----:B------:R-:W2:Y:S01]  /*26d70*/  LDL R6, [R1+0x4] ;  /* 0x0000040001067983 */ /* 0x000ea20000100800 */
[----:B-1----:R-:W1:Y:S03]  /*26d80*/  LDC R3, c[0x0][0x448] ;  /* 0x00011200ff037b82 */ /* 0x002e660000000800 */
[----:B------:R-:W3:Y:S04]  /*26d90*/  @P1 LDG.E R2, desc[UR4][R4.64] ;  /* 0x0000000404021981 */ /* 0x000ee8000c1e1900 */
[----:B------:R4:W3:Y:S01]  /*26da0*/  @P1 LDG.E R4, desc[UR4][R4.64+0x4] ;  /* 0x0000040404041981 */ /* 0x0008e2000c1e1900 */
[----:B-----5:R-:W-:Y:S01]  /*26db0*/  IMAD.IADD R7, R8, 0x1, -R0 ;  /* 0x0000000108077824 */ /* 0x020fe200078e0a00 */
[----:B------:R-:W-:Y:S01]  /*26dc0*/  BSSY B0, `(.L_x_8464) ;  /* 0x0000038000007945 */ /* 0x000fe20003800000 */
[----:B------:R-:W-:-:S02]  /*26dd0*/  LOP3.LUT R21, R17, 0xff, RZ, 0xc0, !PT ;  /* 0x000000ff11157812 */ /* 0x000fc400078ec0ff */
[----:B------:R-:W-:Y:S02]  /*26de0*/  SHF.R.U32.HI R17, RZ, 0x10, R17 ;  /* 0x00000010ff117819 */ /* 0x000fe40000011611 */
[----:B-1----:R-:W-:-:S13]  /*26df0*/  ISETP.NE.AND P0, PT, R3, 0x1, PT ;  /* 0x000000010300780c */ /* 0x002fda0003f05270 */
[----:B------:R-:W1:Y:S08]  /*26e00*/  @P0 LDC R3, c[0x0][0x44c] ;  /* 0x00011300ff030b82 */ /* 0x000e700000000800 */
[----:B----4-:R-:W4:Y:S01]  /*26e10*/  @P0 LDC R5, c[0x0][0x450] ;  /* 0x00011400ff050b82 */ /* 0x010f220000000800 */
[----:B---3--:R-:W-:Y:S02]  /*26e20*/  @P1 IMAD.IADD R9, R4, 0x1, -R2 ;  /* 0x0000000104091824 */ /* 0x008fe400078e0a02 */
[----:B--2---:R-:W-:-:S04]  /*26e30*/  IMAD.SHL.U32 R2, R6, 0x80, RZ ;  /* 0x0000008006027824 */ /* 0x004fc800078e00ff */
[----:B------:R-:W-:-:S04]  /*26e40*/  VIADD R2, R2, 0x7f ;  /* 0x0000007f02027836 */ /* 0x000fc80000000000 */
[----:B-1----:R-:W-:-:S04]  /*26e50*/  @P0 IMAD.HI.U32 R0, R2, R3, RZ ;  /* 0x0000000302000227 */ /* 0x002fc800078e00ff */
[----:B------:R-:W-:Y:S01]  /*26e60*/  IMAD.MOV.U32 R4, RZ, RZ, R2 ;  /* 0x000000ffff047224 */ /* 0x000fe200078e0002 */
[----:B----4-:R-:W-:Y:S01]  /*26e70*/  @P0 SHF.R.U32.HI R4, RZ, R5, R0 ;  /* 0x00000005ff040219 */ /* 0x010fe20000011600 */
[----:B------:R-:W-:Y:S02]  /*26e80*/  IMAD.IADD R0, R7, 0x1, R9 ;  /* 0x0000000107007824 */ /* 0x000fe400078e0209 */
[----:B------:R-:W-:Y:S02]  /*26e90*/  IMAD.MOV.U32 R2, RZ, RZ, RZ ;  /* 0x000000ffff027224 */ /* 0x000fe400078e00ff */
[C---:B------:R-:W-:Y:S01]  /*26ea0*/  VIADD R3, R0.reuse, 0xdf ;  /* 0x000000df00037836 */ /* 0x040fe20000000000 */
[----:B------:R-:W-:Y:S01]  /*26eb0*/  IADD3 R20, R0, 0xe0, -R13 ;  /* 0x000000e000147810 */ /* 0x000fe20007ffe80d */
[----:B------:R-:W-:Y:S02]  /*26ec0*/  IMAD.MOV.U32 R0, RZ, RZ, RZ ;  /* 0x000000ffff007224 */ /* 0x000fe400078e00ff */
[----:B------:R-:W-:-:S04]  /*26ed0*/  IMAD.HI R5, R3, -0x6db6db6d, R2 ;  /* 0x9249249303057827 */ /* 0x000fc800078e0202 */
[----:B------:R-:W-:Y:S01]  /*26ee0*/  IMAD.IADD R3, R20, 0x1, R4 ;  /* 0x0000000114037824 */ /* 0x000fe200078e0204 */
[----:B------:R-:W-:-:S03]  /*26ef0*/  SHF.R.U32.HI R19, RZ, 0x1f, R5 ;  /* 0x0000001fff137819 */ /* 0x000fc60000011605 */
[----:B------:R-:W-:Y:S01]  /*26f00*/  IMAD.HI R2, R3, -0x6db6db6d, R2 ;  /* 0x9249249303027827 */ /* 0x000fe200078e0202 */
[----:B------:R-:W-:-:S04]  /*26f10*/  LEA.HI.SX32 R19, R5, R19, 0x19 ;  /* 0x0000001305137211 */ /* 0x000fc800078fcaff */
[----:B------:R-:W-:-:S04]  /*26f20*/  SHF.R.U32.HI R6, RZ, 0x1f, R2 ;  /* 0x0000001fff067819 */ /* 0x000fc80000011602 */
[----:B------:R-:W-:-:S04]  /*26f30*/  LEA.HI.SX32 R6, R2, R6, 0x19 ;  /* 0x0000000602067211 */ /* 0x000fc800078fcaff */
[----:B------:R-:W-:-:S04]  /*26f40*/  VIMNMX R6, R19, R6, PT ;  /* 0x0000000613067248 */ /* 0x000fc80003fe0100 */
[----:B------:R-:W-:-:S13]  /*26f50*/  ISETP.GE.AND P0, PT, R6, 0x1, PT ;  /* 0x000000010600780c */ /* 0x000fda0003f06270 */
        /* <DEDUP_REMOVED lines=30> */
.L_x_8465:
[----:B------:R-:W-:Y:S05]  /*27140*/  BSYNC B0 ;  /* 0x0000000000007941 */ /* 0x000fea0003800000 */
.L_x_8464:
[-C--:B------:R-:W-:Y:S01]  /*27150*/  IMAD R2, R21, R0.reuse, RZ ;  /* 0x0000000015027224 */ /* 0x080fe200078e02ff */
[----:B------:R-:W-:Y:S04]  /*27160*/  BSSY B0, `(.L_x_8466) ;  /* 0x00000e5000007945 */ /* 0x000fe80003800000 */
[----:B------:R-:W-:-:S05]  /*27170*/  VIADDMNMX R0, R2, R0, R6, PT ;  /* 0x0000000002007246 */ /* 0x000fca0003800106 */
[--C-:B------:R-:W-:Y:S02]  /*27180*/  IMAD R4, R0, 0xe0, -R7.reuse ;  /* 0x000000e000047824 */ /* 0x100fe400078e0a07 */
[----:B------:R-:W-:-:S03]  /*27190*/  IMAD R0, R2, 0xe0, -R7 ;  /* 0x000000e002007824 */ /* 0x000fc600078e0a07 */
[----:B------:R-:W-:Y:S02]  /*271a0*/  VIMNMX R4, R4, R9, PT ;  /* 0x0000000904047248 */ /* 0x000fe40003fe0100 */
[----:B------:R-:W-:-:S04]  /*271b0*/  VIMNMX R0, RZ, R0, !PT ;  /* 0x00000000ff007248 */ /* 0x000fc80007fe0100 */
[----:B------:R-:W-:Y:S02]  /*271c0*/  ISETP.GT.AND P0, PT, R4, R0, PT ;  /* 0x000000000400720c */ /* 0x000fe40003f04270 */
[----:B------:R-:W-:-:S05]  /*271d0*/  SHF.R.U32.HI R2, RZ, 0x5, R0 ;  /* 0x00000005ff027819 */ /* 0x000fca0000011600 */
[----:B------:R-:W-:-:S04]  /*271e0*/  IMAD.WIDE.U32 R2, R2, 0x24924925, RZ ;  /* 0x2492492502027825 */ /* 0x000fc800078e00ff */
[----:B------:R-:W-:Y:S02]  /*271f0*/  IMAD.MOV.U32 R2, RZ, RZ, R3 ;  /* 0x000000ffff027224 */ /* 0x000fe400078e0003 */
[----:B------:R-:W-:Y:S02]  /*27200*/  @P0 VIADD R5, R4, 0xdf ;  /* 0x000000df04050836 */ /* 0x000fe40000000000 */
[----:B------:R-:W-:Y:S02]  /*27210*/  @P0 IMAD.MOV.U32 R4, RZ, RZ, RZ ;  /* 0x000000ffff040224 */ /* 0x000fe400078e00ff */
[----:B------:R-:W-:Y:S02]  /*27220*/  IMAD.MOV.U32 R7, RZ, RZ, R2 ;  /* 0x000000ffff077224 */ /* 0x000fe400078e0002 */
        /* <DEDUP_REMOVED lines=13> */
.L_x_8716:
[----:B--2---:R-:W-:Y:S02]  /*27300*/  ISETP.NE.AND P0, PT, R14, RZ, PT ;  /* 0x000000ff0e00720c */ /* 0x004fe40003f05270 */
[----:B------:R-:W-:-:S11]  /*27310*/  PLOP3.LUT P6, PT, PT, PT, PT, 0x8, 0x0 ;  /* 0x000000000000781c */ /* 0x000fd60003fce170 */
[----:B------:R-:W-:Y:S05]  /*27320*/  @P0 BRA `(.L_x_8469) ;  /* 0x00000000000c0947 */ /* 0x000fea0003800000 */
[----:B------:R-:W-:-:S03]  /*27330*/  UMOV UR4, 0xffffffff ;  /* 0xffffffff00047882 */ /* 0x000fc60000000000 */
[----:B------:R-:W-:Y:S05]  /*27340*/  BRA.DIV UR4, `(.L_x_8470) ;  /* 0x0000009a04007947 */ /* 0x000fea000b800000 */
[----:B------:R-:W-:-:S13]  /*27350*/  ELECT P6, URZ, PT ;  /* 0x00000000003f782f */ /* 0x000fda00038c0000 */
.L_x_8469:
        /* <DEDUP_REMOVED lines=9> */
.L_x_8719:
[----:B------:R-:W-:Y:S05]  /*273f0*/  BSYNC B1 ;  /* 0x0000000000017941 */ /* 0x000fea0003800000 */
.L_x_8471:
        /* <DEDUP_REMOVED lines=12> */
.L_x_8720:
[----:B------:R-:W-:Y:S05]  /*274c0*/  BSYNC B2 ;  /* 0x0000000000027941 */ /* 0x000fea0003800000 */
.L_x_8475:
        /* <DEDUP_REMOVED lines=9> */
.L_x_8478:
[----:B------:R-:W-:Y:S05]  /*27560*/  BSYNC B2 ;  /* 0x0000000000027941 */ /* 0x000fea0003800000 */
.L_x_8477:
        /* <DEDUP_REMOVED lines=13> */
.L_x_8479:
        /* <DEDUP_REMOVED lines=13> */
.L_x_8721:
[----:B------:R-:W-:Y:S05]  /*27710*/  BSYNC B2 ;  /* 0x0000000000027941 */ /* 0x000fea0003800000 */
.L_x_8480:
        /* <DEDUP_REMOVED lines=11> */
.L_x_8483:
[----:B------:R-:W-:Y:S05]  /*277d0*/  BSYNC B2 ;  /* 0x0000000000027941 */ /* 0x000fea0003800000 */
.L_x_8482:
        /* <DEDUP_REMOVED lines=8> */
.L_x_8484:
        /* <DEDUP_REMOVED lines=10> */
.L_x_8474:
[----:B------:R-:W-:Y:S05]  /*27900*/  BSYNC B1 ;  /* 0x0000000000017941 */ /* 0x000fea0003800000 */
.L_x_8473:
[----:B-12---:R-:W2:Y:S04]  /*27910*/  LDL.LU R8, [R1+0x1c] ;  /* 0x00001c0001087983 */ /* 0x006ea80000300800 */
        /* <DEDUP_REMOVED lines=12> */
.L_x_8497:
        /* <DEDUP_REMOVED lines=13> */
.L_x_8722:
[----:B------:R-:W-:Y:S05]  /*27ab0*/  BSYNC B2 ;  /* 0x0000000000027941 */ /* 0x000fea0003800000 */
.L_x_8487:
        /* <DEDUP_REMOVED lines=9> */
.L_x_8490:
[----:B------:R-:W-:Y:S05]  /*27b50*/  BSYNC B2 ;  /* 0x0000000000027941 */ /* 0x000fea0003800000 */
.L_x_8489:
        /* <DEDUP_REMOVED lines=12> */
.L_x_8491:
        /* <DEDUP_REMOVED lines=13> */
.L_x_8723:
[----:B------:R-:W-:Y:S05]  /*27cf0*/  BSYNC B2 ;  /* 0x0000000000027941 */ /* 0x000fea0003800000 */
.L_x_8492:
        /* <DEDUP_REMOVED lines=11> */
.L_x_8495:
[----:B------:R-:W-:Y:S05]  /*27db0*/  BSYNC B2 ;  /* 0x0000000000027941 */ /* 0x000fea0003800000 */
.L_x_8494:
        /* <DEDUP_REMOVED lines=8> */
.L_x_8496:
        /* <DEDUP_REMOVED lines=10> */
.L_x_8486:
[----:B------:R-:W-:Y:S05]  /*27ee0*/  BSYNC B1 ;  /* 0x0000000000017941 */ /* 0x000fea0003800000 */
.L_x_8485:
[----:B------:R-:W1:Y:S04]  /*27ef0*/  LDL.LU R5, [R1+0x1c] ;  /* 0x00001c0001057983 */ /* 0x000e680000300800 */
[----:B------:R-:W2:Y:S01]  /*27f00*/  LDL.LU R8, [R1+0x24] ;  /* 0x0000240001087983 */ /* 0x000ea20000300800 */
[C---:B------:R-:W-:Y:S01]  /*27f10*/  ISETP.GT.AND P2, PT, R3.reuse, R2, PT ;  /* 0x000000020300720c */ /* 0x040fe20003f44270 */
[----:B------:R-:W-:Y:S02]  /*27f20*/  VIADD R3, R3, 0xffffffff ;  /* 0xffffffff03037836 */ /* 0x000fe40000000000 */
[----:B-1----:R-:W-:-:S05]  /*27f30*/  VIADD R4, R5, 0x1 ;  /* 0x0000000105047836 */ /* 0x002fca0000000000 */
[----:B------:R-:W-:-:S04]  /*27f40*/  ISETP.NE.AND P1, PT, R4, 0x2, PT ;  /* 0x000000020400780c */ /* 0x000fc80003f25270 */
[----:B------:R-:W-:Y:S02]  /*27f50*/  SEL R5, RZ, 0x1, P1 ;  /* 0x00000001ff057807 */ /* 0x000fe40000800000 */
[----:B------:R-:W-:Y:S02]  /*27f60*/  SEL R4, R4, RZ, P1 ;  /* 0x000000ff04047207 */ /* 0x000fe40000800000 */
[----:B--2---:R-:W-:-:S05]  /*27f70*/  LOP3.LUT R8, R8, R5, RZ, 0x3c, !PT ;  /* 0x0000000508087212 */ /* 0x004fca00078e3cff */
[----:B------:R2:W-:Y:S04]  /*27f80*/  STL [R1+0x24], R8 ;  /* 0x0000240801007387 */ /* 0x0005e80000100800 */
[----:B------:R2:W-:Y:S01]  /*27f90*/  STL [R1+0x1c], R4 ;  /* 0x00001c0401007387 */ /* 0x0005e20000100800 */
[----:B------:R-:W-:Y:S05]  /*27fa0*/  @P2 BRA `(.L_x_8497) ;  /* 0xfffffff8008c2947 */ /* 0x000fea000383ffff */
.L_x_8467:
[----:B------:R-:W-:Y:S05]  /*27fb0*/  BSYNC B0 ;  /* 0x0000000000007941 */ /* 0x000fea0003800000 */
.L_x_8466:
[----:B-12---:R-:W2:Y:S01]  /*27fc0*/  LDL R4, [R1+0x4] ;  /* 0x0000040001047983 */ /* 0x006ea20000100800 */
[----:B------:R-:W1:Y:S01]  /*27fd0*/  LDC R0, c[0x0][0x448] ;  /* 0x00011200ff007b82 */ /* 0x000e620000000800 */
[----:B------:R-:W-:Y:S01]  /*27fe0*/  ISETP.NE.AND P2, PT, R17, RZ, PT ;  /* 0x000000ff1100720c */ /* 0x000fe20003f45270 */
[----:B------:R-:W-:Y:S05]  /*27ff0*/  @!P0 WARPSYNC.ALL ;  /* 0x0000000000008948 */ /* 0x000fea0003800000 */
[----:B------:R-:W-:Y:S07]  /*28000*/  BSSY B0, `(.L_x_8498) ;  /* 0x000002c000007945 */ /* 0x000fee0003800000 */
[----:B------:R-:W3:Y:S08]  /*28010*/  @!P2 LDC R17, c[0x0][0x9f0] ;  /* 0x00027c00ff11ab82 */ /* 0x000ef00000000800 */
[----:B------:R-:W-:Y:S01]  /*28020*/  @!P0 BAR.SYNC.DEFER_BLOCKING 0xc, 0x180 ;  /* 0x0306000000008b1d */ /* 0x000fe20000010000 */
[----:B-1----:R-:W-:-:S13]  /*28030*/  ISETP.NE.AND P1, PT, R0, 0x1, PT ;  /* 0x000000010000780c */ /* 0x002fda0003f25270 */
[----:B------:R-:W1:Y:S08]  /*28040*/  @P1 LDC R2, c[0x0][0x44c] ;  /* 0x00011300ff021b82 */ /* 0x000e700000000800 */
[----:B------:R-:W4:Y:S01]  /*28050*/  @P1 LDC R3, c[0x0][0x450] ;  /* 0x00011400ff031b82 */ /* 0x000f220000000800 */
[----:B--2---:R-:W-:-:S05]  /*28060*/  LEA R0, R4, 0x7f, 0x7 ;  /* 0x0000007f04007811 */ /* 0x004fca00078e38ff */
[----:B-1----:R-:W-:-:S05]  /*28070*/  @P1 IMAD.HI.U32 R2, R0, R2, RZ ;  /* 0x0000000200021227 */ /* 0x002fca00078e00ff */
[----:B----4-:R-:W-:Y:S01]  /*28080*/  @P1 SHF.R.U32.HI R0, RZ, R3, R2 ;  /* 0x00000003ff001219 */ /* 0x010fe20000011602 */
[----:B------:R-:W-:-:S04]  /*28090*/  IMAD.MOV.U32 R2, RZ, RZ, RZ ;  /* 0x000000ffff027224 */ /* 0x000fc800078e00ff */
[----:B------:R-:W-:Y:S02]  /*280a0*/  IMAD.IADD R3, R20, 0x1, R0 ;  /* 0x0000000114037824 */ /* 0x000fe400078e0200 */
[----:B------:R-:W-:Y:S02]  /*280b0*/  IMAD.MOV.U32 R0, RZ, RZ, RZ ;  /* 0x000000ffff007224 */ /* 0x000fe400078e00ff */
[----:B------:R-:W-:-:S05]  /*280c0*/  IMAD.HI R2, R3, -0x6db6db6d, R2 ;  /* 0x9249249303027827 */ /* 0x000fca00078e0202 */
[----:B------:R-:W-:-:S04]  /*280d0*/  SHF.R.U32.HI R6, RZ, 0x1f, R2 ;  /* 0x0000001fff067819 */ /* 0x000fc80000011602 */
[----:B------:R-:W-:-:S04]  /*280e0*/  LEA.HI.SX32 R6, R2, R6, 0x19 ;  /* 0x0000000602067211 */ /* 0x000fc800078fcaff */
[----:B------:R-:W-:-:S04]  /*280f0*/  VIMNMX R6, R19, R6, PT ;  /* 0x0000000613067248 */ /* 0x000fc80003fe0100 */
[----:B------:R-:W-:-:S13]  /*28100*/  ISETP.GE.AND P1, PT, R6, 0x1, PT ;  /* 0x000000010600780c */ /* 0x000fda0003f26270 */
[----:B---3--:R-:W-:Y:S05]  /*28110*/  @!P1 BRA `(.L_x_8499) ;  /* 0x0000000000689947 */ /* 0x008fea0003800000 */
[----:B------:R-:W-:-:S04]  /*28120*/  IABS R2, R17 ;  /* 0x0000001100027213 */ /* 0x000fc80000000000 */
        /* <DEDUP_REMOVED lines=25> */
.L_x_8499:
[----:B------:R-:W-:Y:S05]  /*282c0*/  BSYNC B0 ;  /* 0x0000000000007941 */ /* 0x000fea0003800000 */
.L_x_8498:
        /* <DEDUP_REMOVED lines=12> */
[----:B------:R-:W2:Y:S01]  /*28390*/  LDC.64 R4, c[0x0][0xc60] ;  /* 0x00031800ff047b82 */ /* 0x000ea20000000a00 */
[----:B------:R-:W1:Y:S01]  /*283a0*/  FLO.U32 R0, UR4 ;  /* 0x0000000400007d00 */ /* 0x000e6200080e0000 */
[----:B------:R-:W-:Y:S01]  /*283b0*/  ULDC.64 UR6, c[0x0][0x208] ;  /* 0x0000820000067ab9 */ /* 0x000fe20000000a00 */
[----:B-1----:R-:W-:-:S06]  /*283c0*/  ISETP.EQ.U32.AND P0, PT, R0, R2, PT ;  /* 0x000000020000720c */ /* 0x002fcc0003f02070 */
[----:B------:R-:W2:Y:S07]  /*283d0*/  POPC R2, UR4 ;  /* 0x0000000400027d09 */ /* 0x000eae0008000000 */
[----:B--2---:R-:W2:Y:S04]  /*283e0*/  @P0 ATOMG.E.ADD.STRONG.GPU PT, R2, desc[UR6][R4.64], R2 ;  /* 0x00000002040209a8 */ /* 0x004ea800081ee1c6 */
[----:B--2---:R1:W2:Y:S02]  /*283f0*/  SHFL.IDX PT, R2, R2, R0, 0x1f ;  /* 0x00001f0002027589 */ /* 0x0042a400000e0000 */
[----:B-1----:R-:W1:Y:S02]  /*28400*/  S2R R0, SR_LTMASK ;  /* 0x0000000000007919 */ /* 0x002e640000003900 */
[----:B-1----:R-:W-:-:S06]  /*28410*/  LOP3.LUT R0, R0, UR4, RZ, 0xc0, !PT ;  /* 0x0000000400007c12 */ /* 0x002fcc000f8ec0ff */
[----:B------:R-:W2:Y:S02]  /*28420*/  POPC R0, R0 ;  /* 0x0000000000007309 */ /* 0x000ea40000000000 */
[----:B--2---:R-:W-:-:S05]  /*28430*/  IADD3 R0, R2, UR37, R0 ;  /* 0x0000002502007c10 */ /* 0x004fca000fffe000 */
[----:B------:R1:W-:Y:S01]  /*28440*/  STL [R1], R0 ;  /* 0x0000000001007387 */ /* 0x0003e20000100800 */
[----:B------:R-:W-:Y:S05]  /*28450*/  BRA `(.L_x_8501) ;  /* 0x0000003800a47947 */ /* 0x000fea0003800000 */
.L_x_8500:
        /* <DEDUP_REMOVED lines=20> */
.L_x_8503:
[----:B------:R-:W-:Y:S05]  /*285a0*/  BSYNC B6 ;  /* 0x0000000000067941 */ /* 0x000fea0003800000 */
.L_x_8502:
        /* <DEDUP_REMOVED lines=23> */
[----:B-12---:R-:W-:Y:S05]  /*28720*/  CALL.ABS.NOINC R2 ;  /* 0x0000000002007343 */ /* 0x006fea0003c00000 */
.L_x_8505:
[----:B------:R-:W-:Y:S05]  /*28730*/  BSYNC B6 ;  /* 0x0000000000067941 */ /* 0x000fea0003800000 */
.L_x_8504:
        /* <DEDUP_REMOVED lines=20> */
.L_x_8507:
[----:B------:R-:W-:Y:S05]  /*28880*/  BSYNC B6 ;  /* 0x0000000000067941 */ /* 0x000fea0003800000 */
.L_x_8506:
        /* <DEDUP_REMOVED lines=19> */
.L_x_8509:
[----:B------:R-:W-:Y:S05]  /*289c0*/  BSYNC B6 ;  /* 0x0000000000067941 */ /* 0x000fea0003800000 */
.L_x_8508:
[----:B------:R-:W2:Y:S01]  /*289d0*/  LDL.LU R2, [R1+0x30] ;  /* 0x0000300001027983 */ /* 0x000ea20000300800 */
[----:B------:R-:W-:-:S03]  /*289e0*/  ULDC.64 UR4, c[0x0][0x9f8] ;  /* 0x00027e0000047ab9 */ /* 0x000fc60000000a00 */
[----:B-1----:R-:W3:Y:S04]  /*289f0*/  LDL.LU R17, [R1+0x58] ;  /* 0x0000580001117983 */ /* 0x002ee80000300800 */
[----:B------:R-:W4:Y:S01]  /*28a00*/  LDL R9, [R1+0x8] ;  /* 0x0000080001097983 */ /* 0x000f220000100800 */
[----:B------:R-:W-:Y:S01]  /*28a10*/  ISETP.NE.U32.AND P0, PT, RZ, UR4, PT ;  /* 0x00000004ff007c0c */ /* 0x000fe2000bf05070 */
[----:B------:R-:W-:-:S03]  /*28a20*/  ULDC.64 UR6, c[0x0][0x208] ;  /* 0x0000820000067ab9 */ /* 0x000fc60000000a00 */
[----:B------:R-:W-:-:S13]  /*28a30*/  ISETP.NE.AND.EX P0, PT, RZ, UR5, PT, P0 ;  /* 0x00000005ff007c0c */ /* 0x000fda000bf05300 */
[----:B--2---:R-:W-:-:S04]  /*28a40*/  @P0 IADD3 R2, P1, R2, UR4, RZ ;  /* 0x0000000402020c10 */ /* 0x004fc8000ff3e0ff */
[----:B---3--:R-:W-:Y:S01]  /*28a50*/  @P0 IADD3.X R3, R17, UR5, RZ, P1, !PT ;  /* 0x0000000511030c10 */ /* 0x008fe20008ffe4ff */
[----:B------:R-:W-:-:S04]  /*28a60*/  ULDC.64 UR4, c[0x0][0xa08] ;  /* 0x0002820000047ab9 */ /* 0x000fc80000000a00 */
[----:B----4-:R1:W2:Y:S02]  /*28a70*/  @P0 LDG.E R9, desc[UR6][R2.64] ;  /* 0x0000000602090981 */ /* 0x0102a4000c1e1900 */
[----:B-1----:R-:W1:Y:S01]  /*28a80*/  LDC.64 R2, c[0x0][0x418] ;  /* 0x00010600ff027b82 */ /* 0x002e620000000a00 */
[----:B--2---:R-:W-:Y:S01]  /*28a90*/  SHF.R.S32.HI R10, RZ, 0x1f, R9 ;  /* 0x0000001fff0a7819 */ /* 0x004fe20000011409 */
[----:B------:R2:W-:Y:S01]  /*28aa0*/  @P0 STL [R1+0x8], R9 ;  /* 0x0000080901000387 */ /* 0x0005e20000100800 */
[----:B-1----:R-:W-:Y:S01]  /*28ab0*/  LOP3.LUT P0, RZ, R2, UR4, RZ, 0xfc, !PT ;  /* 0x0000000402ff7c12 */ /* 0x002fe2000f80fcff */
[----:B------:R-:W-:Y:S02]  /*28ac0*/  UMOV UR4, 0xffffffff ;  /* 0xffffffff00047882 */ /* 0x000fe40000000000 */
[----:B------:R2:W-:Y:S01]  /*28ad0*/  STL [R1+0x30], R10 ;  /* 0x0000300a01007387 */ /* 0x0005e20000100800 */
[----:B------:R-:W-:-:S04]  /*28ae0*/  LOP3.LUT P0, RZ, R3, UR5, RZ, 0xfc, P0 ;  /* 0x0000000503ff7c12 */ /* 0x000fc8000800fcff */
[----:B------:R-:W-:Y:S01]  /*28af0*/  SEL R17, R9, RZ, !P0 ;  /* 0x000000ff09117207 */ /* 0x000fe20004000000 */
[----:B------:R-:W-:Y:S08]  /*28b00*/  BRA.DIV UR4, `(.L_x_8510) ;  /* 0x0000008204947947 */ /* 0x000ff0000b800000 */
[----:B------:R-:W1:Y:S02]  /*28b10*/  S2R R0, SR_TID.X ;  /* 0x0000000000007919 */ /* 0x000e640000002100 */
[----:B-1----:R-:W-:-:S04]  /*28b20*/  SHF.R.U32.HI R0, RZ, 0x5, R0 ;  /* 0x00000005ff007819 */ /* 0x002fc80000011600 */
[----:B------:R-:W-:-:S05]  /*28b30*/  LOP3.LUT R0, R0, 0x3, RZ, 0xc0, !PT ;  /* 0x0000000300007812 */ /* 0x000fca00078ec0ff */
[----:B------:R1:W3:Y:S02]  /*28b40*/  SHFL.IDX PT, R14, R0, RZ, 0x1f ;  /* 0x00001fff000e7589 */ /* 0x0002e400000e0000 */
.L_x_8726:
[----:B-1----:R-:W4:Y:S01]  /*28b50*/  LDL.LU R0, [R1+0x28] ;  /* 0x0000280001007983 */ /* 0x002f220000300800 */
[----:B------:R-:W-:Y:S02]  /*28b60*/  PLOP3.LUT P1, PT, PT, PT, PT, 0x8, 0x0 ;  /* 0x000000000000781c */ /* 0x000fe40003f2e170 */
[----:B---3--:R-:W-:Y:S02]  /*28b70*/  ISETP.NE.AND P0, PT, R14, RZ, PT ;  /* 0x000000ff0e00720c */ /* 0x008fe40003f05270 */
[----:B----4-:R-:W-:-:S09]  /*28b80*/  LOP3.LUT R0, R0, 0xfffffffe, RZ, 0xc0, !PT ;  /* 0xfffffffe00007812 */ /* 0x010fd200078ec0ff */
[----:B------:R-:W-:-:S05]  /*28b90*/  @P1 LOP3.LUT R0, R0, 0x1, RZ, 0xfc, !PT ;  /* 0x0000000100001812 */ /* 0x000fca00078efcff */
[----:B------:R1:W-:Y:S01]  /*28ba0*/  STL [R1+0x28], R0 ;  /* 0x0000280001007387 */ /* 0x0003e20000100800 */
[----:B------:R-:W-:Y:S05]  /*28bb0*/  @P0 BRA `(.L_x_8511) ;  /* 0x00000004006c0947 */ /* 0x000fea0003800000 */
[----:B------:R-:W-:-:S03]  /*28bc0*/  UMOV UR4, 0xffffffff ;  /* 0xffffffff00047882 */ /* 0x000fc60000000000 */
[----:B------:R-:W-:Y:S05]  /*28bd0*/  BRA.DIV UR4, `(.L_x_8512) ;  /* 0x0000008204947947 */ /* 0x000fea000b800000 */
[----:B------:R-:W-:-:S13]  /*28be0*/  ELECT P6, URZ, PT ;  /* 0x00000000003f782f */ /* 0x000fda00038c0000 */
.L_x_8729:
[----:B------:R-:W-:Y:S05]  /*28bf0*/  @!P6 BRA `(.L_x_8511) ;  /* 0x00000004005ce947 */ /* 0x000fea0003800000 */
[----:B-1----:R-:W3:Y:S01]  /*28c00*/  LDL R0, [R1+0x64] ;  /* 0x0000640001007983 */ /* 0x002ee20000100800 */
[----:B------:R-:W-:-:S04]  /*28c10*/  ISETP.NE.U32.AND P0, PT, R2, RZ, PT ;  /* 0x000000ff0200720c */ /* 0x000fc80003f05070 */
[----:B------:R-:W-:Y:S01]  /*28c20*/  ISETP.NE.AND.EX P0, PT, R3, RZ, PT, P0 ;  /* 0x000000ff0300720c */ /* 0x000fe20003f05300 */
[----:B---3--:R-:W-:-:S12]  /*28c30*/  VIADD R4, R0, 0xffffffff ;  /* 0xffffffff00047836 */ /* 0x008fd80000000000 */
[----:B------:R-:W-:Y:S05]  /*28c40*/  @!P0 BRA `(.L_x_8513) ;  /* 0x00000000004c8947 */ /* 0x000fea0003800000 */
[----:B------:R-:W1:Y:S01]  /*28c50*/  LDC R8, c[0x0][0x43c] ;  /* 0x00010f00ff087b82 */ /* 0x000e620000000800 */
[----:B------:R-:W-:Y:S01]  /*28c60*/  IMAD.MOV.U32 R0, RZ, RZ, R4 ;  /* 0x000000ffff007224 */ /* 0x000fe200078e0004 */
[----:B------:R-:W-:Y:S01]  /*28c70*/  ULDC.64 UR4, c[0x0][0x428] ;  /* 0x00010a0000047ab9 */ /* 0x000fe20000000a00 */
[----:B------:R-:W-:Y:S01]  /*28c80*/  ULDC.64 UR6, c[0x0][0x208] ;  /* 0x0000820000067ab9 */ /* 0x000fe20000000a00 */
[----:B-1----:R-:W-:-:S13]  /*28c90*/  ISETP.NE.AND P0, PT, R8, 0x1, PT ;  /* 0x000000010800780c */ /* 0x002fda0003f05270 */
[----:B------:R-:W1:Y:S02]  /*28ca0*/  @P0 LDC.64 R6, c[0x0][0x440] ;  /* 0x00011000ff060b82 */ /* 0x000e640000000a00 */
[----:B-1----:R-:W-:-:S05]  /*28cb0*/  @P0 IMAD.HI.U32 R6, R4, R6, RZ ;  /* 0x0000000604060227 */ /* 0x002fca00078e00ff */
        /* <DEDUP_REMOVED lines=12> */
.L_x_8513:
[----:B------:R-:W3:Y:S04]  /*28d80*/  LDL R0, [R1+0x18] ;  /* 0x0000180001007983 */ /* 0x000ee80000100800 */
[----:B-1----:R-:W4:Y:S01]  /*28d90*/  LDL R2, [R1+0x20] ;  /* 0x0000200001027983 */ /* 0x002f220000100800 */
[----:B--2---:R-:W1:Y:S02]  /*28da0*/  S2R R9, SR_TID.X ;  /* 0x0000000000097919 */ /* 0x004e640000002100 */
[----:B-1----:R-:W-:-:S04]  /*28db0*/  LOP3.LUT R9, R9, 0x7f, RZ, 0xc0, !PT ;  /* 0x0000007f09097812 */ /* 0x002fc800078ec0ff */
[----:B------:R-:W-:Y:S01]  /*28dc0*/  ISETP.NE.AND P1, PT, R9, RZ, PT ;  /* 0x000000ff0900720c */ /* 0x000fe20003f25270 */
[----:B---3--:R-:W-:Y:S01]  /*28dd0*/  IMAD R0, R0, 0x8, R18 ;  /* 0x0000000800007824 */ /* 0x008fe200078e0212 */
[----:B----4-:R-:W-:-:S04]  /*28de0*/  SHF.L.U32 R3, R2, 0x1f, RZ ;  /* 0x0000001f02037819 */ /* 0x010fc800000006ff */
[----:B------:R-:W1:Y:S02]  /*28df0*/  SYNCS.PHASECHK.TRANS64.TRYWAIT P0, [R0+URZ+0x2e880], R3 ;  /* 0x02e88003000075a7 */ /* 0x000e64000800017f */
[----:B-1----:R-:W-:Y:S05]  /*28e00*/  @!P0 BRA `(.L_x_8514) ;  /* 0x0000008000288947 */ /* 0x002fea0003800000 */
.L_x_8730:
        /* <DEDUP_REMOVED lines=8> */
.L_x_8515:
        /* <DEDUP_REMOVED lines=19> */
.L_x_8731:
        /* <DEDUP_REMOVED lines=8> */
.L_x_8517:
[----:B-12---:R-:W2:Y:S01]  /*29040*/  LDL.LU R3, [R1+0x28] ;  /* 0x0000280001037983 */ /* 0x006ea20000300800 */
        /* <DEDUP_REMOVED lines=18> */
.L_x_8511:
[----:B---3--:R-:W1:Y:S04]  /*29170*/  LDL.LU R3, [R1+0x5c] ;  /* 0x00005c0001037983 */ /* 0x008e680000300800 */
[----:B------:R-:W3:Y:S04]  /*29180*/  LDL.LU R5, [R1+0x50] ;  /* 0x0000500001057983 */ /* 0x000ee80000300800 */
[----:B------:R-:W4:Y:S01]  /*29190*/  LDL.LU R4, [R1+0x68] ;  /* 0x0000680001047983 */ /* 0x000f220000300800 */
        /* <DEDUP_REMOVED lines=9> */
[----:B-1----:R-:W-:Y:S02]  /*29230*/  SHF.R.S32.HI R0, RZ, 0x1f, R3 ;  /* 0x0000001fff007819 */ /* 0x002fe40000011403 */
[----:B---3--:R-:W-:-:S03]  /*29240*/  SEL R5, R5, RZ, !P0 ;  /* 0x000000ff05057207 */ /* 0x008fc60004000000 */
[----:B------:R-:W-:Y:S01]  /*29250*/  IMAD R0, R0, UR4, RZ ;  /* 0x0000000400007c24 */ /* 0x000fe2000f8e02ff */
[----:B----4-:R-:W-:-:S03]  /*29260*/  SEL R4, R4, RZ, !P0 ;  /* 0x000000ff04047207 */ /* 0x010fc60004000000 */
        /* <DEDUP_REMOVED lines=17> */
[----:B--2---:R-:W-:Y:S02]  /*29380*/  IMAD.U32 R10, RZ, RZ, UR8 ;  /* 0x00000008ff0a7e24 */ /* 0x004fe4000f8e00ff */
[----:B------:R-:W-:Y:S02]  /*29390*/  IMAD.U32 R11, RZ, RZ, UR9 ;  /* 0x00000009ff0b7e24 */ /* 0x000fe4000f8e00ff */
[----:B------:R-:W-:Y:S02]  /*293a0*/  IMAD.MOV.U32 R8, RZ, RZ, 0x70 ;  /* 0x00000070ff087424 */ /* 0x000fe400078e00ff */
[----:B------:R-:W-:Y:S02]  /*293b0*/  IMAD.MOV.U32 R12, RZ, RZ, 0x1 ;  /* 0x00000001ff0c7424 */ /* 0x000fe400078e00ff */
[----:B0-----:R-:W-:-:S07]  /*293c0*/  IMAD.MOV.U32 R13, RZ, RZ, RZ ;  /* 0x000000ffff0d7224 */ /* 0x001fce00078e00ff */
[----:B------:R-:W-:-:S07]  /*293d0*/  LEPC R20, `(.L_x_8519) ;  /* 0x000000001014794e */ /* 0x000fce0000000000 */
[----:B-1----:R-:W-:Y:S05]  /*293e0*/  CALL.ABS.NOINC R2 ;  /* 0x0000000002007343 */ /* 0x002fea0003c00000 */
.L_x_8519:
[----:B------:R-:W-:Y:S05]  /*293f0*/  BSYNC B6 ;  /* 0x0000000000067941 */ /* 0x000fea0003800000 */
.L_x_8518:
[----:B-1----:R-:W3:Y:S01]  /*29400*/  LDL.LU R0, [R1+0x70] ;  /* 0x0000700001007983 */ /* 0x002ee20000300800 */
[----:B------:R-:W-:Y:S01]  /*29410*/  ULDC.64 UR4, c[0x0][0x2d8] ;  /* 0x0000b60000047ab9 */ /* 0x000fe20000000a00 */
[----:B------:R-:W1:Y:S01]  /*29420*/  LDC R7, c[0x0][0x448] ;  /* 0x00011200ff077b82 */ /* 0x000e620000000800 */
[----:B------:R-:W-:Y:S01]  /*29430*/  ULDC UR6, c[0x0][0x2b8] ;  /* 0x0000ae0000067ab9 */ /* 0x000fe20000000800 */
[----:B------:R-:W4:Y:S04]  /*29440*/  LDL.LU R5, [R1+0x68] ;  /* 0x0000680001057983 */ /* 0x000f280000300800 */
[----:B------:R-:W4:Y:S04]  /*29450*/  LDL.LU.64 R2, [R1+0x58] ;  /* 0x0000580001027983 */ /* 0x000f280000300a00 */
[----:B------:R-:W3:Y:S04]  /*29460*/  LDL.LU R4, [R1+0x50] ;  /* 0x0000500001047983 */ /* 0x000ee80000300800 */
[----:B--2---:R-:W2:Y:S04]  /*29470*/  LDL R10, [R1+0x4] ;  /* 0x00000400010a7983 */ /* 0x004ea80000100800 */
[----:B------:R0:W5:Y:S01]  /*29480*/  LDL R8, [R1+0x6c] ;  /* 0x00006c0001087983 */ /* 0x0001620000100800 */
[----:B-1----:R-:W-:-:S13]  /*29490*/  ISETP.NE.AND P0, PT, R7, 0x1, PT ;  /* 0x000000010700780c */ /* 0x002fda0003f05270 */
[----:B------:R-:W1:Y:S01]  /*294a0*/  @P0 LDC R6, c[0x0][0x450] ;  /* 0x00011400ff060b82 */ /* 0x000e620000000800 */
[----:B----4-:R-:W-:Y:S02]  /*294b0*/  IMAD.MOV.U32 R3, RZ, RZ, R5 ;  /* 0x000000ffff037224 */ /* 0x010fe400078e0005 */
[----:B------:R-:W4:Y:S01]  /*294c0*/  S2R R5, SR_TID.X ;  /* 0x0000000000057919 */ /* 0x000f220000002100 */
[----:B------:R-:W-:-:S04]  /*294d0*/  IMAD.WIDE.U32 R2, R16, UR4, R2 ;  /* 0x0000000410027c25 */ /* 0x000fc8000f8e0002 */
[----:B------:R-:W-:Y:S01]  /*294e0*/  IMAD R3, R16, UR5, R3 ;  /* 0x0000000510037c24 */ /* 0x000fe2000f8e0203 */
[----:B------:R-:W-:Y:S02]  /*294f0*/  ULDC.64 UR4, c[0x0][0x2e0] ;  /* 0x0000b80000047ab9 */ /* 0x000fe40000000a00 */
[----:B---3--:R-:W-:Y:S02]  /*29500*/  IMAD R0, R0, UR4, RZ ;  /* 0x0000000400007c24 */ /* 0x008fe4000f8e02ff */
[----:B------:R-:W-:-:S04]  /*29510*/  IMAD.WIDE.U32 R2, R4, UR4, R2 ;  /* 0x0000000404027c25 */ /* 0x000fc8000f8e0002 */
[----:B------:R-:W-:Y:S01]  /*29520*/  IMAD R0, R4, UR5, R0 ;  /* 0x0000000504007c24 */ /* 0x000fe2000f8e0200 */
[----:B------:R-:W-:Y:S01]  /*29530*/  ULDC.64 UR4, c[0x0][0x2d0] ;  /* 0x0000b40000047ab9 */ /* 0x000fe20000000a00 */
[----:B------:R-:W3:Y:S02]  /*29540*/  S2R R4, SR_TID.X ;  /* 0x0000000000047919 */ /* 0x000ee40000002100 */
[----:B------:R-:W-:Y:S01]  /*29550*/  IMAD.IADD R3, R3, 0x1, R0 ;  /* 0x0000000103037824 */ /* 0x000fe200078e0200 */
[----:B----4-:R-:W-:-:S04]  /*29560*/  LOP3.LUT R5, R5, 0x7f, RZ, 0xc0, !PT ;  /* 0x0000007f05057812 */ /* 0x010fc800078ec0ff */
[----:B------:R-:W-:Y:S01]  /*29570*/  SHF.R.U32.HI R5, RZ, 0x3, R5 ;  /* 0x00000003ff057819 */ /* 0x000fe20000011605 */
[----:B---3--:R-:W-:-:S05]  /*29580*/  IMAD.SHL.U32 R4, R4, 0x10, RZ ;  /* 0x0000001004047824 */ /* 0x008fca00078e00ff */
[----:B------:R-:W-:Y:S02]  /*29590*/  LOP3.LUT R4, R5, 0x70, R4, 0xf8, !PT ;  /* 0x0000007005047812 */ /* 0x000fe400078ef804 */
[----:B------:R-:W3:Y:S03]  /*295a0*/  @P0 LDC R5, c[0x0][0x44c] ;  /* 0x00011300ff050b82 */ /* 0x000ee60000000800 */
[----:B--2---:R-:W-:-:S04]  /*295b0*/  IMAD R4, R10, 0x80, R4 ;  /* 0x000000800a047824 */ /* 0x004fc800078e0204 */
[----:B------:R-:W-:Y:S02]  /*295c0*/  IMAD.MOV.U32 R0, RZ, RZ, R4 ;  /* 0x000000ffff007224 */ /* 0x000fe400078e0004 */
[----:B---3--:R-:W-:-:S05]  /*295d0*/  @P0 IMAD.HI.U32 R5, R4, R5, RZ ;  /* 0x0000000504050227 */ /* 0x008fca00078e00ff */
[----:B-1----:R-:W-:-:S05]  /*295e0*/  @P0 SHF.R.U32.HI R0, RZ, R6, R5 ;  /* 0x00000006ff000219 */ /* 0x002fca0000011605 */
[----:B------:R-:W-:-:S04]  /*295f0*/  IMAD.MOV R5, RZ, RZ, -R0 ;  /* 0x000000ffff057224 */ /* 0x000fc800078e0a00 */
[----:B------:R-:W-:Y:S01]  /*29600*/  IMAD R4, R7, R5, R4 ;  /* 0x0000000507047224 */ /* 0x000fe200078e0204 */
[----:B------:R-:W-:Y:S01]  /*29610*/  SHF.R.S32.HI R5, RZ, 0x1f, R0 ;  /* 0x0000001fff057819 */ /* 0x000fe20000011400 */
[----:B------:R-:W-:-:S04]  /*29620*/  IMAD.WIDE.U32 R2, R0, UR4, R2 ;  /* 0x0000000400027c25 */ /* 0x000fc8000f8e0002 */
[----:B------:R-:W-:-:S04]  /*29630*/  IMAD R5, R5, UR4, RZ ;  /* 0x0000000405057c24 */ /* 0x000fc8000f8e02ff */
[----:B------:R-:W-:Y:S01]  /*29640*/  IMAD R0, R0, UR5, R5 ;  /* 0x0000000500007c24 */ /* 0x000fe2000f8e0205 */
[----:B------:R-:W-:Y:S01]  /*29650*/  ULDC.64 UR4, c[0x0][0x2c8] ;  /* 0x0000b20000047ab9 */ /* 0x000fe20000000a00 */
[----:B------:R-:W1:Y:S02]  /*29660*/  S2R R5, SR_TID.X ;  /* 0x0000000000057919 */ /* 0x000e640000002100 */
[----:B------:R-:W-:Y:S01]  /*29670*/  IMAD.IADD R3, R3, 0x1, R0 ;  /* 0x0000000103037824 */ /* 0x000fe200078e0200 */
[----:B------:R-:W-:Y:S01]  /*29680*/  SHF.R.S32.HI R0, RZ, 0x1f, R4 ;  /* 0x0000001fff007819 */ /* 0x000fe20000011404 */
[----:B------:R-:W-:-:S04]  /*29690*/  IMAD.WIDE.U32 R2, R4, UR4, R2 ;  /* 0x0000000404027c25 */ /* 0x000fc8000f8e0002 */
[----:B------:R-:W-:-:S04]  /*296a0*/  IMAD R0, R0, UR4, RZ ;  /* 0x0000000400007c24 */ /* 0x000fc8000f8e02ff */
[----:B------:R-:W-:Y:S01]  /*296b0*/  IMAD R0, R4, UR5, R0 ;  /* 0x0000000504007c24 */ /* 0x000fe2000f8e0200 */
[----:B------:R-:W-:Y:S02]  /*296c0*/  ULDC.64 UR4, c[0x0][0x280] ;  /* 0x0000a00000047ab9 */ /* 0x000fe40000000a00 */
[----:B------:R-:W-:Y:S01]  /*296d0*/  IADD3 R4, P1, R2, UR4, RZ ;  /* 0x0000000402047c10 */ /* 0x000fe2000ff3e0ff */
[----:B------:R-:W-:-:S03]  /*296e0*/  UMOV UR4, 0xffffffff ;  /* 0xffffffff00047882 */ /* 0x000fc60000000000 */
[----:B------:R-:W-:Y:S01]  /*296f0*/  IADD3.X R3, R3, UR5, R0, P1, !PT ;  /* 0x0000000503037c10 */ /* 0x000fe20008ffe400 */
[----:B-1----:R-:W-:-:S05]  /*29700*/  IMAD.SHL.U32 R9, R5, 0x10, RZ ;  /* 0x0000001005097824 */ /* 0x002fca00078e00ff */
[----:B------:R-:W-:-:S04]  /*29710*/  LOP3.LUT R9, R9, 0x70, RZ, 0xc0, !PT ;  /* 0x0000007009097812 */ /* 0x000fc800078ec0ff */
[----:B------:R-:W-:Y:S01]  /*29720*/  ISETP.GE.AND P0, PT, R9, UR6, PT ;  /* 0x0000000609007c0c */ /* 0x000fe2000bf06270 */
[----:B0-----:R-:W-:-:S12]  /*29730*/  BRA.DIV UR4, `(.L_x_8520) ;  /* 0x0000007a04047947 */ /* 0x001fd8000b800000 */
[----:B------:R-:W0:Y:S02]  /*29740*/  S2R R6, SR_TID.X ;  /* 0x0000000000067919 */ /* 0x000e240000002100 */
[----:B0-----:R-:W-:Y:S02]  /*29750*/  LOP3.LUT R11, R6, 0x7f, RZ, 0xc0, !PT ;  /* 0x0000007f060b7812 */ /* 0x001fe400078ec0ff */
[----:B------:R-:W2:Y:S01]  /*29760*/  LDL.LU R6, [R1+0x60] ;  /* 0x0000600001067983 */ /* 0x000ea20000300800 */
[----:B------:R-:W-:Y:S01]  /*29770*/  ULDC.64 UR4, c[0x0][0x208] ;  /* 0x0000820000047ab9 */ /* 0x000fe20000000a00 */
        /* <DEDUP_REMOVED lines=69> */
.L_x_8748:
        /* <DEDUP_REMOVED lines=11> */
.L_x_8521:
        /* <DEDUP_REMOVED lines=18> */
.L_x_8749:
[----:B------:R-:W-:Y:S05]  /*29da0*/  BSYNC B0 ;  /* 0x0000000000007941 */ /* 0x000fea0003800000 */
.L_x_8522:
[----:B------:R-:W2:Y:S04]  /*29db0*/  LDL.LU R2, [R1+0x64] ;  /* 0x0000640001027983 */ /* 0x000ea80000300800 */
[----:B------:R-:W3:Y:S01]  /*29dc0*/  LDL R3, [R1+0x2c] ;  /* 0x00002c0001037983 */ /* 0x000ee20000100800 */
[----:B--2---:R-:W-:-:S05]  /*29dd0*/  VIADD R2, R2, 0xfffffffe ;  /* 0xfffffffe02027836 */ /* 0x004fca0000000000 */
[----:B---3--:R-:W-:-:S13]  /*29de0*/  ISETP.GE.AND P0, PT, R2, R3, PT ;  /* 0x000000030200720c */ /* 0x008fda0003f06270 */
[----:B------:R-:W-:Y:S05]  /*29df0*/  @!P0 BRA `(.L_x_8524) ;  /* 0x0000001000c88947 */ /* 0x000fea0003800000 */
[----:B0-----:R0:W5:Y:S04]  /*29e00*/  LDL.LU R0, [R1+0x18] ;  /* 0x0000180001007983 */ /* 0x0011680000300800 */
[----:B------:R0:W5:Y:S02]  /*29e10*/  LDL.LU R8, [R1+0x20] ;  /* 0x0000200001087983 */ /* 0x0001640000300800 */
.L_x_8544:
        /* <DEDUP_REMOVED lines=37> */
.L_x_8527:
        /* <DEDUP_REMOVED lines=8> */
.L_x_8750:
[----:B------:R-:W-:Y:S05]  /*2a0f0*/  BSYNC B1 ;  /* 0x0000000000017941 */ /* 0x000fea0003800000 */
.L_x_8528:
        /* <DEDUP_REMOVED lines=9> */
.L_x_8531:
[----:B------:R-:W-:Y:S05]  /*2a190*/  BSYNC B1 ;  /* 0x0000000000017941 */ /* 0x000fea0003800000 */
.L_x_8530:
        /* <DEDUP_REMOVED lines=13> */
.L_x_8532:
        /* <DEDUP_REMOVED lines=13> */
.L_x_8751:
[----:B------:R-:W-:Y:S05]  /*2a340*/  BSYNC B1 ;  /* 0x0000000000017941 */ /* 0x000fea0003800000 */
.L_x_8533:
        /* <DEDUP_REMOVED lines=11> */
.L_x_8536:
[----:B------:R-:W-:Y:S05]  /*2a400*/  BSYNC B1 ;  /* 0x0000000000017941 */ /* 0x000fea0003800000 */
.L_x_8535:
        /* <DEDUP_REMOVED lines=8> */
.L_x_8537:
        /* <DEDUP_REMOVED lines=10> */
.L_x_8526:
[----:B------:R-:W-:Y:S05]  /*2a530*/  BSYNC B0 ;  /* 0x0000000000007941 */ /* 0x000fea0003800000 */
.L_x_8525:
[----:B------:R-:W-:-:S06]  /*2a540*/  UISETP.NE.AND UP0, UPT, UR36, 0x3, UPT ;  /* 0x000000032400788c */ /* 0x000fcc000bf05270 */
[----:B------:R-:W-:-:S13]  /*2a550*/  PLOP3.LUT P0, PT, PT, PT, UP0, 0x80, 0x0 ;  /* 0x000000000000781c */ /* 0x000fda0003f0f008 */
[----:B------:R-:W-:Y:S05]  /*2a560*/  @!P0 BRA `(.L_x_8538) ;  /* 0x0000000000048947 */ /* 0x000fea0003800000 */
[----:B------:R-:W-:Y:S01]  /*2a570*/  BPT.TRAP 0x1 ;  /* 0x000000040000795c */ /* 0x000fe20000300000 */
.L_x_8538:
        /* <DEDUP_REMOVED lines=8> */
.L_x_8752:
[----:B------:R-:W-:Y:S05]  /*2a600*/  BSYNC B0 ;  /* 0x0000000000007941 */ /* 0x000fea0003800000 */
.L_x_8539:
[----:B------:R-:W-:Y:S05]  /*2a610*/  @!P1 BRA `(.L_x_8541) ;  /* 0x0000000000049947 */ /* 0x000fea0003800000 */
[----:B------:R-:W-:Y:S01]  /*2a620*/  BPT.TRAP 0x1 ;  /* 0x000000040000795c */ /* 0x000fe20000300000 */
.L_x_8541:
[----:B--2---:R-:W-:Y:S01]  /*2a630*/  SHF.L.U32 R4, R8, 0x1f, RZ ;  /* 0x0000001f08047819 */ /* 0x004fe200000006ff */
[----:B------:R-:W-:-:S03]  /*2a640*/  IMAD R0, R0, 0x7000, RZ ;  /* 0x0000700000007824 */ /* 0x000fc600078e02ff */
[----:B------:R-:W2:Y:S02]  /*2a650*/  SYNCS.PHASECHK.TRANS64.TRYWAIT P0, [R3+URZ+0x2e860], R4 ;  /* 0x02e86004030075a7 */ /* 0x000ea4000800017f */
[----:B--2---:R-:W-:Y:S05]  /*2a660*/  @!P0 BRA `(.L_x_8542) ;  /* 0x00000074003c8947 */ /* 0x004fea0003800000 */
.L_x_8753:
[----:B------:R-:W2:Y:S04]  /*2a670*/  LDL R13, [R1+0x14] ;  /* 0x00001400010d7983 */ /* 0x000ea80000100800 */
[----:B------:R-:W3:Y:S04]  /*2a680*/  LDL R12, [R1+0x38] ;  /* 0x00003800010c7983 */ /* 0x000ee80000100800 */
[----:B------:R4:W-:Y:S04]  /*2a690*/  STL [R1+0xc8], R2 ;  /* 0x0000c80201007387 */ /* 0x0009e80000100800 */
[----:B----4-:R-:W4:Y:S01]  /*2a6a0*/  LDL R2, [R1+0x10] ;  /* 0x0000100001027983 */ /* 0x010f220000100800 */
[----:B------:R-:W-:Y:S05]  /*2a6b0*/  WARPSYNC.ALL ;  /* 0x0000000000007948 */ /* 0x000fea0003800000 */
[----:B--2---:R-:W-:-:S05]  /*2a6c0*/  LOP3.LUT R4, R0, R13, RZ, 0xfc, !PT ;  /* 0x0000000d00047212 */ /* 0x004fca00078efcff */
[----:B------:R-:W-:-:S06]  /*2a6d0*/  IMAD.IADD R4, R18, 0x1, R4 ;  /* 0x0000000112047824 */ /* 0x000fcc00078e0204 */
        /* <DEDUP_REMOVED lines=150> */
.L_x_8543:
        /* <DEDUP_REMOVED lines=14> */
.L_x_8524:
        /* <DEDUP_REMOVED lines=18> */
[----:B------:R1:W-:Y:S02]  /*2b240*/  STL [R1], R0 ;  /* 0x0000000001007387 */ /* 0x0003e40000100800 */
.L_x_8546:
[----:B------:R-:W-:Y:S05]  /*2b250*/  BSYNC B0 ;  /* 0x0000000000007941 */ /* 0x000fea0003800000 */
.L_x_8545:
[----:B------:R-:W-:-:S06]  /*2b260*/  UISETP.NE.AND UP0, UPT, UR36, 0x3, UPT ;  /* 0x000000032400788c */ /* 0x000fcc000bf05270 */
[----:B------:R-:W-:-:S13]  /*2b270*/  PLOP3.LUT P1, PT, PT, PT, UP0, 0x80, 0x0 ;  /* 0x000000000000781c */ /* 0x000fda0003f2f008 */
[----:B------:R-:W-:Y:S05]  /*2b280*/  @!P1 BRA `(.L_x_8547) ;  /* 0x0000000000049947 */ /* 0x000fea0003800000 */
[----:B------:R-:W-:Y:S01]  /*2b290*/  BPT.TRAP 0x1 ;  /* 0x000000040000795c */ /* 0x000fe20000300000 */
.L_x_8547:
        /* <DEDUP_REMOVED lines=10> */
.L_x_8754:
[----:B------:R-:W-:Y:S05]  /*2b340*/  BSYNC B0 ;  /* 0x0000000000007941 */ /* 0x000fea0003800000 */
.L_x_8548:
[----:B------:R-:W-:Y:S05]  /*2b350*/  @!P2 BRA `(.L_x_8550) ;  /* 0x000000000004a947 */ /* 0x000fea0003800000 */
[----:B------:R-:W-:Y:S01]  /*2b360*/  BPT.TRAP 0x1 ;  /* 0x000000040000795c */ /* 0x000fe20000300000 */
.L_x_8550:
[----:B0-----:R-:W2:Y:S02]  /*2b370*/  LDL R2, [R1+0x20] ;  /* 0x0000200001027983 */ /* 0x001ea40000100800 */
[----:B--2---:R-:W-:-:S04]  /*2b380*/  SHF.L.U32 R2, R2, 0x1f, RZ ;  /* 0x0000001f02027819 */ /* 0x004fc800000006ff */
[----:B------:R-:W0:Y:S02]  /*2b390*/  SYNCS.PHASECHK.TRANS64.TRYWAIT P1, [R0+URZ+0x2e860], R2 ;  /* 0x02e86002000075a7 */ /* 0x000e24000802017f */
[----:B0-----:R-:W-:Y:S05]  /*2b3a0*/  @!P1 BRA `(.L_x_8551) ;  /* 0x0000006800149947 */ /* 0x001fea0003800000 */
.L_x_8755:
[----:B------:R-:W2:Y:S04]  /*2b3b0*/  LDL R16, [R1+0x18] ;  /* 0x0000180001107983 */ /* 0x000ea80000100800 */
[----:B------:R-:W0:Y:S04]  /*2b3c0*/  LDL R14, [R1+0x14] ;  /* 0x00001400010e7983 */ /* 0x000e280000100800 */
[----:B------:R-:W3:Y:S04]  /*2b3d0*/  LDL R12, [R1+0x38] ;  /* 0x00003800010c7983 */ /* 0x000ee80000100800 */
[----:B------:R-:W4:Y:S04]  /*2b3e0*/  LDL R13, [R1+0x10] ;  /* 0x00001000010d7983 */ /* 0x000f280000100800 */
[----:B------:R-:W5:Y:S01]  /*2b3f0*/  LDL R17, [R1+0x54] ;  /* 0x0000540001117983 */ /* 0x000f620000100800 */
[----:B------:R-:W-:Y:S05]  /*2b400*/  WARPSYNC.ALL ;  /* 0x0000000000007948 */ /* 0x000fea0003800000 */
[----:B--2---:R-:W-:-:S05]  /*2b410*/  IMAD R3, R16, 0x7000, RZ ;  /* 0x0000700010037824 */ /* 0x004fca00078e02ff */
[----:B0-----:R-:W-:-:S05]  /*2b420*/  LOP3.LUT R2, R3, R14, RZ, 0xfc, !PT ;  /* 0x0000000e03027212 */ /* 0x001fca00078efcff */
[----:B------:R-:W-:-:S05]  /*2b430*/  IMAD.IADD R2, R18, 0x1, R2 ;  /* 0x0000000112027824 */ /* 0x000fca00078e0202 */
[----:B------:R3:W0:Y:S02]  /*2b440*/  LDSM.16.MT88.4 R4, [R2+0xe400] ;  /* 0x00e400000204783b */ /* 0x0006240000004200 */
[----:B---3--:R-:W-:Y:S02]  /*2b450*/  IADD3 R2, R18, R12, R3 ;  /* 0x0000000c12027210 */ /* 0x008fe40007ffe003 */
[----:B----4-:R-:W-:Y:S02]  /*2b460*/  LOP3.LUT R12, R3, R13, RZ, 0xfc, !PT ;  /* 0x0000000d030c7212 */ /* 0x010fe400078efcff */
[C-C-:B0-----:R-:W-:Y:S02]  /*2b470*/  PRMT R8, R4.reuse, 0x6420, R5.reuse ;  /* 0x0000642004087816 */ /* 0x141fe40000000005 */
[----:B------:R-:W-:Y:S02]  /*2b480*/  PRMT R9, R4, 0x7531, R5 ;  /* 0x0000753104097816 */ /* 0x000fe40000000005 */
[----:B------:R-:W-:-:S02]  /*2b490*/  PRMT R10, R6, 0x6420, R7 ;  /* 0x00006420060a7816 */ /* 0x000fc40000000007 */
[----:B------:R-:W-:Y:S02]  /*2b4a0*/  PRMT R11, R6, 0x7531, R7 ;  /* 0x00007531060b7816 */ /* 0x000fe40000000007 */
[----:B------:R-:W0:Y:S01]  /*2b4b0*/  LDSM.16.MT88.4 R4, [R2+0xe400] ;  /* 0x00e400000204783b */ /* 0x000e220000004200 */
[----:B------:R-:W-:-:S05]  /*2b4c0*/  IMAD.IADD R12, R19, 0x1, R12 ;  /* 0x00000001130c7824 */ /* 0x000fca00078e020c */
        /* <DEDUP_REMOVED lines=115> */
[----:B------:R-:W-:-:S02]  /*2bc00*/  IMAD.MOV.U32 R14, RZ, RZ, R10 ;  /* 0x000000ffff0e7224 */ /* 0x000fc400078e000a */
[----:B------:R-:W-:Y:S01]  /*2bc10*/  IMAD.MOV.U32 R15, RZ, RZ, R11 ;  /* 0x000000ffff0f7224 */ /* 0x000fe200078e000b */
        /* <DEDUP_REMOVED lines=32> */
.L_x_8552:
        /* <DEDUP_REMOVED lines=13> */
.L_x_8501:
        /* <DEDUP_REMOVED lines=14> */
.L_x_8553:
        /* <DEDUP_REMOVED lines=8> */
[----:B------:R-:W-:Y:S01]  /*2c050*/  ULDC.64 UR6, c[0x0][0x208] ;  /* 0x0000820000067ab9 */ /* 0x000fe20000000a00 */
        /* <DEDUP_REMOVED lines=38> */
.L_x_8765:
[----:B------:R-:W-:Y:S02]  /*2c2c0*/  ULDC UR4, c[0x0][0xc38] ;  /* 0x00030e0000047ab9 */ /* 0x000fe40000000800 */
[----:B------:R-:W-:-:S04]  /*2c2d0*/  IMAD.U32 R2, RZ, RZ, UR4 ;  /* 0x00000004ff027e24 */ /* 0x000fc8000f8e00ff */
[----:B-1----:R-:W-:-:S04]  /*2c2e0*/  IMAD R7, R7, R2, RZ ;  /* 0x0000000207077224 */ /* 0x002fc800078e02ff */
[----:B------:R-:W-:Y:S02]  /*2c2f0*/  IMAD.IADD R0, R8, 0x1, R7 ;  /* 0x0000000108007824 */ /* 0x000fe400078e0207 */
[----:B------:R-:W-:-:S03]  /*2c300*/  IMAD.MOV.U32 R8, RZ, RZ, R3 ;  /* 0x000000ffff087224 */ /* 0x000fc600078e0003 */
[----:B------:R-:W-:-:S13]  /*2c310*/  ISETP.GT.AND P6, PT, R0, R5, PT ;  /* 0x000000050000720c */ /* 0x000fda0003fc4270 */
[----:B------:R-:W-:Y:S05]  /*2c320*/  @P6 BRA `(.L_x_8556) ;  /* 0x0000000000b46947 */ /* 0x000fea0003800000 */
.L_x_8559:
        /* <DEDUP_REMOVED lines=38> */
.L_x_8773:
[----:B------:R-:W-:Y:S02]  /*2c590*/  ULDC UR4, c[0x0][0xc38] ;  /* 0x00030e0000047ab9 */ /* 0x000fe40000000800 */
[----:B------:R-:W-:-:S04]  /*2c5a0*/  IMAD.U32 R2, RZ, RZ, UR4 ;  /* 0x00000004ff027e24 */ /* 0x000fc8000f8e00ff */
[----:B-1----:R-:W-:-:S04]  /*2c5b0*/  IMAD R7, R7, R2, RZ ;  /* 0x0000000207077224 */ /* 0x002fc800078e02ff */
[----:B------:R-:W-:-:S05]  /*2c5c0*/  IMAD.IADD R0, R7, 0x1, R0 ;  /* 0x0000000107007824 */ /* 0x000fca00078e0200 */
[----:B------:R-:W-:-:S13]  /*2c5d0*/  ISETP.GT.AND P6, PT, R0, R5, PT ;  /* 0x000000050000720c */ /* 0x000fda0003fc4270 */
[----:B------:R-:W-:Y:S05]  /*2c5e0*/  @!P6 BRA `(.L_x_8559) ;  /* 0xfffffffc0050e947 */ /* 0x000fea000383ffff */
[----:B------:R-:W-:-:S07]  /*2c5f0*/  IMAD.MOV.U32 R8, RZ, RZ, R3 ;  /* 0x000000ffff087224 */ /* 0x000fce00078e0003 */
.L_x_8556:
        /* <DEDUP_REMOVED lines=8> */
[----:B0-----:R0:W1:Y:S04]  /*2c680*/  SHFL.IDX PT, R4, R4, R0, 0x1f ;  /* 0x00001f0004047589 */ /* 0x00106800000e0000 */
[----:B------:R0:W3:Y:S01]  /*2c690*/  SHFL.IDX PT, R6, R6, R0, 0x1f ;  /* 0x00001f0006067589 */ /* 0x0000e200000e0000 */
[----:B--2---:R-:W-:-:S05]  /*2c6a0*/  IMAD.IADD R7, R0, 0x1, R7 ;  /* 0x0000000100077824 */ /* 0x004fca00078e0207 */
[----:B-1-3--:R0:W-:Y:S02]  /*2c6b0*/  STL [R1+0xc], R7 ;  /* 0x00000c0701007387 */ /* 0x00a1e40000100800 */
.L_x_8778:
[----:B------:R-:W-:-:S13]  /*2c6c0*/  ISETP.NE.AND P0, PT, R3, RZ, PT ;  /* 0x000000ff0300720c */ /* 0x000fda0003f05270 */
[----:B------:R-:W-:Y:S05]  /*2c6d0*/  @!P0 BRA `(.L_x_8561) ;  /* 0x0000000000148947 */ /* 0x000fea0003800000 */
[----:B------:R-:W-:Y:S01]  /*2c6e0*/  UMOV UR4, 0xffffffff ;  /* 0xffffffff00047882 */ /* 0x000fe20000000000 */
[----:B0-----:R-:W-:Y:S02]  /*2c6f0*/  VIADD R0, R0, 0xffffffff ;  /* 0xffffffff00007836 */ /* 0x001fe40000000000 */
[----:B------:R-:W-:Y:S05]  /*2c700*/  BRA.DIV UR4, `(.L_x_8562) ;  /* 0x0000005e04f47947 */ /* 0x000fea000b800000 */
[----:B------:R0:W2:Y:S02]  /*2c710*/  SHFL.IDX PT, R8, R8, R0, 0x1f ;  /* 0x00001f0008087589 */ /* 0x0000a400000e0000 */
.L_x_8781:
[----:B--2---:R-:W-:-:S07]  /*2c720*/  IMAD.MOV.U32 R9, RZ, RZ, R8 ;  /* 0x000000ffff097224 */ /* 0x004fce00078e0008 */
.L_x_8561:
[----:B------:R-:W-:Y:S01]  /*2c730*/  ISETP.NE.AND P0, PT, R6, 0x1, PT ;  /* 0x000000010600780c */ /* 0x000fe20003f05270 */
[----:B0-----:R-:W-:-:S05]  /*2c740*/  IMAD R0, R9, R2, R10 ;  /* 0x0000000209007224 */ /* 0x001fca00078e020a */
[----:B------:R0:W-:Y:S02]  /*2c750*/  STL [R1], R0 ;  /* 0x0000000001007387 */ /* 0x0001e40000100800 */
[----:B0-----:R-:W-:-:S05]  /*2c760*/  IMAD.IADD R0, R5, 0x1, -R0 ;  /* 0x0000000105007824 */ /* 0x001fca00078e0a00 */
[----:B------:R-:W-:Y:S05]  /*2c770*/  @!P0 BRA `(.L_x_8563) ;  /* 0x0000000000e88947 */ /* 0x000fea0003800000 */
[----:B------:R-:W-:Y:S02]  /*2c780*/  IABS R3, R4 ;  /* 0x0000000400037213 */ /* 0x000fe40000000000 */
[----:B------:R-:W-:Y:S02]  /*2c790*/  IABS R5, R0 ;  /* 0x0000000000057213 */ /* 0x000fe40000000000 */
[----:B------:R-:W0:Y:S08]  /*2c7a0*/  I2F.RP R8, R3 ;  /* 0x0000000300087306 */ /* 0x000e300000209400 */
        /* <DEDUP_REMOVED lines=9> */
[----:B-1----:R-:W-:Y:S02]  /*2c840*/  IMAD.MOV.U32 R7, RZ, RZ, R2 ;  /* 0x000000ffff077224 */ /* 0x002fe400078e0002 */
        /* <DEDUP_REMOVED lines=45> */
.L_x_8563:
[----:B------:R-:W2:Y:S01]  /*2cb20*/  LDL R3, [R1+0xc] ;  /* 0x00000c0001037983 */ /* 0x000ea20000100800 */
[----:B------:R-:W2:Y:S01]  /*2cb30*/  LDC.64 R8, c[0x0][0xc90] ;  /* 0x00032400ff087b82 */ /* 0x000ea20000000a00 */
[----:B------:R-:W-:Y:S01]  /*2cb40*/  ULDC.64 UR4, c[0x0][0x208] ;  /* 0x0000820000047ab9 */ /* 0x000fe20000000a00 */
[----:B--2---:R-:W-:-:S06]  /*2cb50*/  IMAD.WIDE R8, R3, 0x4, R8 ;  /* 0x0000000403087825 */ /* 0x004fcc00078e0208 */
[----:B------:R-:W2:Y:S02]  /*2cb60*/  LDG.E R8, desc[UR4][R8.64] ;  /* 0x0000000408087981 */ /* 0x000ea4000c1e1900 */
[----:B--2---:R-:W-:-:S05]  /*2cb70*/  IMAD R10, R4, R8, RZ ;  /* 0x00000008040a7224 */ /* 0x004fca00078e02ff */
[----:B------:R-:W-:-:S04]  /*2cb80*/  IABS R9, R10 ;  /* 0x0000000a00097213 */ /* 0x000fc80000000000 */
[----:B------:R-:W0:Y:S08]  /*2cb90*/  I2F.RP R6, R9 ;  /* 0x0000000900067306 */ /* 0x000e300000209400 */
[----:B0-----:R-:W0:Y:S02]  /*2cba0*/  MUFU.RCP R6, R6 ;  /* 0x0000000600067308 */ /* 0x001e240000001000 */
[----:B0-----:R-:W-:-:S06]  /*2cbb0*/  VIADD R6, R6, 0xffffffe ;  /* 0x0ffffffe06067836 */ /* 0x001fcc0000000000 */
[----:B-1----:R0:W1:Y:S02]  /*2cbc0*/  F2I.FTZ.U32.TRUNC.NTZ R7, R6 ;  /* 0x0000000600077305 */ /* 0x002064000021f000 */
[----:B0-----:R-:W-:Y:S02]  /*2cbd0*/  IMAD.MOV.U32 R6, RZ, RZ, RZ ;  /* 0x000000ffff067224 */ /* 0x001fe400078e00ff */
[----:B-1----:R-:W-:-:S04]  /*2cbe0*/  IMAD.MOV R3, RZ, RZ, -R7 ;  /* 0x000000ffff037224 */ /* 0x002fc800078e0a07 */
        /* <DEDUP_REMOVED lines=28> */
[----:B0-----:R-:W-:Y:S02]  /*2cdb0*/  IMAD.MOV.U32 R6, RZ, RZ, RZ ;  /* 0x000000ffff067224 */ /* 0x001fe400078e00ff */
        /* <DEDUP_REMOVED lines=22> */
.L_x_8564:
[----:B------:R-:W-:-:S05]  /*2cf20*/  LOP3.LUT R0, RZ, R0, RZ, 0x33, !PT ;  /* 0x00000000ff007212 */ /* 0x000fca00078e33ff */
[----:B------:R-:W-:-:S05]  /*2cf30*/  IMAD.IADD R0, R4, 0x1, R0 ;  /* 0x0000000104007824 */ /* 0x000fca00078e0200 */
[----:B------:R2:W-:Y:S01]  /*2cf40*/  STL [R1+0x4], R0 ;  /* 0x0000040001007387 */ /* 0x0005e20000100800 */
[----:B------:R-:W-:Y:S05]  /*2cf50*/  BRA `(.L_x_8565) ;  /* 0x0000000000287947 */ /* 0x000fea0003800000 */
.L_x_8557:
        /* <DEDUP_REMOVED lines=10> */
.L_x_8565:
        /* <DEDUP_REMOVED lines=16> */
.L_x_8554:
[----:B------:R-:W2:Y:S01]  /*2d100*/  LDL R0, [R1+0xc] ;  /* 0x00000c0001007983 */ /* 0x000ea20000100800 */
[----:B------:R-:W-:Y:S02]  /*2d110*/  ULDC UR4, c[0x0][0xc3c] ;  /* 0x00030f0000047ab9 */ /* 0x000fe40000000800 */
[----:B--2---:R-:W-:-:S13]  /*2d120*/  ISETP.GE.AND P0, PT, R0, UR4, PT ;  /* 0x0000000400007c0c */ /* 0x004fda000bf06270 */
[----:B------:R-:W-:Y:S05]  /*2d130*/  @!P0 BRA `(.L_x_8566) ;  /* 0xffffff9400948947 */ /* 0x000fea000383ffff */
[----:B------:R-:W-:Y:S05]  /*2d140*/  BSYNC B7 ;  /* 0x0000000000077941 */ /* 0x000fea0003800000 */
.L_x_8460:
        /* <DEDUP_REMOVED lines=12> */
.L_x_8782:
[----:B------:R-:W-:Y:S05]  /*2d210*/  BSYNC B0 ;  /* 0x0000000000007941 */ /* 0x000fea0003800000 */
.L_x_8567:
[----:B------:R-:W-:-:S03]  /*2d220*/  UMOV UR4, 0xffffffff ;  /* 0xffffffff00047882 */ /* 0x000fc60000000000 */
[----:B------:R-:W-:Y:S05]  /*2d230*/  BRA.DIV UR4, `(.L_x_8569) ;  /* 0x0000005604687947 */ /* 0x000fea000b800000 */
[----:B------:R-:W1:Y:S02]  /*2d240*/  S2R R2, SR_TID.X ;  /* 0x0000000000027919 */ /* 0x000e640000002100 */
[----:B-1----:R-:W-:-:S04]  /*2d250*/  SHF.R.U32.HI R2, RZ, 0x5, R2 ;  /* 0x00000005ff027819 */ /* 0x002fc80000011602 */
[----:B------:R-:W-:-:S05]  /*2d260*/  LOP3.LUT R2, R2, 0x3, RZ, 0xc0, !PT ;  /* 0x0000000302027812 */ /* 0x000fca00078ec0ff */
[----:B------:R1:W2:Y:S02]  /*2d270*/  SHFL.IDX PT, R14, R2, RZ, 0x1f ;  /* 0x00001fff020e7589 */ /* 0x0002a400000e0000 */
.L_x_8785:
[----:B--2---:R-:W-:-:S13]  /*2d280*/  ISETP.NE.AND P0, PT, R14, RZ, PT ;  /* 0x000000ff0e00720c */ /* 0x004fda0003f05270 */
[----:B------:R-:W-:Y:S05]  /*2d290*/  @P0 BRA `(.L_x_8251) ;  /* 0x0000000000b00947 */ /* 0x000fea0003800000 */
[----:B------:R-:W-:-:S03]  /*2d2a0*/  UMOV UR4, 0xffffffff ;  /* 0xffffffff00047882 */ /* 0x000fc60000000000 */
[----:B------:R-:W-:Y:S05]  /*2d2b0*/  BRA.DIV UR4, `(.L_x_8570) ;  /* 0x00000056047c7947 */ /* 0x000fea000b800000 */
[----:B------:R-:W-:-:S13]  /*2d2c0*/  ELECT P6, URZ, PT ;  /* 0x00000000003f782f */ /* 0x000fda00038c0000 */
.L_x_8788:
[----:B------:R-:W-:Y:S05]  /*2d2d0*/  @!P6 BRA `(.L_x_8251) ;  /* 0x0000000000a0e947 */ /* 0x000fea0003800000 */
[----:B------:R-:W-:-:S06]  /*2d2e0*/  ULOP3.LUT UR4, UR60, 0x2, URZ, 0xfc, !UPT ;  /* 0x000000023c047892 */ /* 0x000fcc000f8efc3f */
[----:B-1----:R-:W-:-:S05]  /*2d2f0*/  IMAD.U32 R2, RZ, RZ, UR4 ;  /* 0x00000004ff027e24 */ /* 0x002fca000f8e00ff */
[----:B------:R-:W-:-:S13]  /*2d300*/  ISETP.NE.AND P0, PT, R2, 0x3, PT ;  /* 0x000000030200780c */ /* 0x000fda0003f05270 */
[----:B------:R-:W-:Y:S05]  /*2d310*/  @!P0 BRA `(.L_x_8571) ;  /* 0x0000000000048947 */ /* 0x000fea0003800000 */
[----:B------:R-:W-:Y:S01]  /*2d320*/  BPT.TRAP 0x1 ;  /* 0x000000040000795c */ /* 0x000fe20000300000 */
.L_x_8571:
        /* <DEDUP_REMOVED lines=14> */
.L_x_8789:
[----:B------:R-:W1:Y:S02]  /*2d410*/  SYNCS.PHASECHK.TRANS64.TRYWAIT P1, [R7+URZ], R2 ;  /* 0x00000002070075a7 */ /* 0x000e64000802017f */
[----:B-1----:R-:W-:Y:S05]  /*2d420*/  @!P1 BRA `(.L_x_8573) ;  /* 0x0000005400549947 */ /* 0x002fea0003800000 */
.L_x_8790:
[----:B------:R-:W-:Y:S05]  /*2d430*/  @!P0 BRA `(.L_x_8574) ;  /* 0x0000000000048947 */ /* 0x000fea0003800000 */
[----:B------:R-:W-:Y:S01]  /*2d440*/  BPT.TRAP 0x1 ;  /* 0x000000040000795c */ /* 0x000fe20000300000 */
.L_x_8574:
[----:B------:R-:W2:Y:S02]  /*2d450*/  LDL.LU R4, [R1+0x18] ;  /* 0x0000180001047983 */ /* 0x000ea40000300800 */
[----:B--2---:R-:W-:-:S04]  /*2d460*/  IMAD R4, R4, 0x8, R0 ;  /* 0x0000000804047824 */ /* 0x004fc800078e0200 */
[----:B------:R-:W2:Y:S02]  /*2d470*/  SYNCS.PHASECHK.TRANS64.TRYWAIT P1, [R4+URZ+0x2e860], R5 ;  /* 0x02e86005040075a7 */ /* 0x000ea4000802017f */
[----:B--2---:R-:W-:Y:S05]  /*2d480*/  @!P1 BRA `(.L_x_8575) ;  /* 0x0000005400509947 */ /* 0x004fea0003800000 */
.L_x_8791:
[----:B------:R-:W-:Y:S05]  /*2d490*/  @!P0 BRA `(.L_x_8576) ;  /* 0x0000000000048947 */ /* 0x000fea0003800000 */
[----:B------:R-:W-:Y:S01]  /*2d4a0*/  BPT.TRAP 0x1 ;  /* 0x000000040000795c */ /* 0x000fe20000300000 */
.L_x_8576:
[----:B------:R-:W-:-:S04]  /*2d4b0*/  IMAD R3, R3, 0x8, R0 ;  /* 0x0000000803037824 */ /* 0x000fc800078e0200 */
[----:B------:R-:W3:Y:S02]  /*2d4c0*/  SYNCS.PHASECHK.TRANS64.TRYWAIT P1, [R3+URZ+0x2e860], R2 ;  /* 0x02e86002030075a7 */ /* 0x000ee4000802017f */
[----:B---3--:R-:W-:Y:S05]  /*2d4d0*/  @!P1 BRA `(.L_x_8577) ;  /* 0x0000005400509947 */ /* 0x008fea0003800000 */
.L_x_8792:
[----:B------:R-:W-:Y:S05]  /*2d4e0*/  @!P0 BRA `(.L_x_8578) ;  /* 0x0000000000048947 */ /* 0x000fea0003800000 */
[----:B------:R-:W-:Y:S01]  /*2d4f0*/  BPT.TRAP 0x1 ;  /* 0x000000040000795c */ /* 0x000fe20000300000 */
.L_x_8578:
[----:B------:R-:W4:Y:S02]  /*2d500*/  SYNCS.PHASECHK.TRANS64.TRYWAIT P0, [R4+URZ+0x2e880], R5 ;  /* 0x02e88005040075a7 */ /* 0x000f24000800017f */
[----:B----4-:R-:W-:Y:S05]  /*2d510*/  @!P0 BRA `(.L_x_8579) ;  /* 0x0000005400548947 */ /* 0x010fea0003800000 */
.L_x_8580:
[----:B------:R0:W0:Y:S02]  /*2d520*/  SYNCS.PHASECHK.TRANS64.TRYWAIT P0, [R3+URZ+0x2e880], R2 ;  /* 0x02e88002030075a7 */ /* 0x000024000800017f */
[----:B0-----:R-:W-:Y:S05]  /*2d530*/  @!P0 NANOSLEEP.SYNCS 0x989680 ;  /* 0x009896800000895d */ /* 0x001fea0003900000 */
[----:B------:R-:W0:Y:S02]  /*2d540*/  @!P0 SYNCS.PHASECHK.TRANS64 P0, [R3+URZ+0x2e880], R2 ;  /* 0x02e88002030085a7 */ /* 0x000e24000800007f */
[----:B0-----:R-:W-:Y:S05]  /*2d550*/  @!P0 BRA `(.L_x_8580) ;  /* 0xfffffffc00f08947 */ /* 0x001fea000383ffff */
.L_x_8251:
[----:B------:R-:W-:Y:S05]  /*2d560*/  BSYNC B8 ;  /* 0x0000000000087941 */ /* 0x000fea0003800000 */
.L_x_8248:
[----:B------:R-:W-:Y:S05]  /*2d570*/  EXIT ;  /* 0x000000000000794d */ /* 0x000fea0003800000 */
.L_x_8275:
[----:B-1----:R1:W2:Y:S02]  /*2d580*/  SYNCS.PHASECHK.TRANS64.TRYWAIT P6, [R110+URZ+0x2e890], R125 ;  /* 0x02e8907d6e0075a7 */ /* 0x0022a400080c017f */
[----:B--2---:R-:W-:Y:S05]  /*2d590*/  @!P6 NANOSLEEP.SYNCS 0x989680 ;  /* 0x009896800000e95d */ /* 0x004fea0003900000 */
[----:B------:R-:W2:Y:S02]  /*2d5a0*/  @!P6 SYNCS.PHASECHK.TRANS64 P6, [R110+URZ+0x2e890], R125 ;  /* 0x02e8907d6e00e5a7 */ /* 0x000ea400080c007f */
[----:B--2---:R-:W-:Y:S05]  /*2d5b0*/  @!P6 BRA `(.L_x_8275) ;  /* 0xfffffffc00f0e947 */ /* 0x004fea000383ffff */
[----:B------:R-:W-:Y:S05]  /*2d5c0*/  BRA `(.L_x_8581) ;  /* 0xfffffd6000107947 */ /* 0x000fea000383ffff */
.L_x_8309:
[----:B0-----:R0:W1:Y:S02]  /*2d5d0*/  SYNCS.PHASECHK.TRANS64.TRYWAIT P3, [R110+URZ+0x2e890], R125 ;  /* 0x02e8907d6e0075a7 */ /* 0x001064000806017f */
[----:B-1----:R-:W-:Y:S05]  /*2d5e0*/  @!P3 NANOSLEEP.SYNCS 0x989680 ;  /* 0x009896800000b95d */ /* 0x002fea0003900000 */
[----:B------:R-:W1:Y:S02]  /*2d5f0*/  @!P3 SYNCS.PHASECHK.TRANS64 P3, [R110+URZ+0x2e890], R125 ;  /* 0x02e8907d6e00b5a7 */ /* 0x000e64000806007f */
[----:B-1----:R-:W-:Y:S05]  /*2d600*/  @!P3 BRA `(.L_x_8309) ;  /* 0xfffffffc00f0b947 */ /* 0x002fea000383ffff */
[----:B------:R-:W-:Y:S05]  /*2d610*/  BRA `(.L_x_8582) ;  /* 0xfffffda400347947 */ /* 0x000fea000383ffff */
.L_x_8326:
[----:B0-----:R0:W1:Y:S02]  /*2d620*/  SYNCS.PHASECHK.TRANS64.TRYWAIT P2, [R110+URZ+0x2e890], R125 ;  /* 0x02e8907d6e0075a7 */ /* 0x001064000804017f */
[----:B-1----:R-:W-:Y:S05]  /*2d630*/  @!P2 NANOSLEEP.SYNCS 0x989680 ;  /* 0x009896800000a95d */ /* 0x002fea0003900000 */
[----:B------:R-:W1:Y:S02]  /*2d640*/  @!P2 SYNCS.PHASECHK.TRANS64 P2, [R110+URZ+0x2e890], R125 ;  /* 0x02e8907d6e00a5a7 */ /* 0x000e64000804007f */
[----:B-1----:R-:W-:Y:S05]  /*2d650*/  @!P2 BRA `(.L_x_8326) ;  /* 0xfffffffc00f0a947 */ /* 0x002fea000383ffff */
[----:B------:R-:W-:Y:S05]  /*2d660*/  BRA `(.L_x_8583) ;  /* 0xfffffde400dc7947 */ /* 0x000fea000383ffff */
.L_x_8336:
[----:B-1----:R1:W2:Y:S02]  /*2d670*/  SYNCS.PHASECHK.TRANS64.TRYWAIT P3, [R110+URZ+0x2e8b0], R125 ;  /* 0x02e8b07d6e0075a7 */ /* 0x0022a4000806017f */
[----:B--2---:R-:W-:Y:S05]  /*2d680*/  @!P3 NANOSLEEP.SYNCS 0x989680 ;  /* 0x009896800000b95d */ /* 0x004fea0003900000 */
[----:B------:R-:W2:Y:S02]  /*2d690*/  @!P3 SYNCS.PHASECHK.TRANS64 P3, [R110+URZ+0x2e8b0], R125 ;  /* 0x02e8b07d6e00b5a7 */ /* 0x000ea4000806007f */
[----:B--2---:R-:W-:Y:S05]  /*2d6a0*/  @!P3 BRA `(.L_x_8336) ;  /* 0xfffffffc00f0b947 */ /* 0x004fea000383ffff */
[----:B------:R-:W-:Y:S05]  /*2d6b0*/  BRA `(.L_x_8584) ;  /* 0xfffffdec00c87947 */ /* 0x000fea000383ffff */
.L_x_8350:
        /* <DEDUP_REMOVED lines=13> */
.L_x_8586:
[----:B------:R-:W-:Y:S05]  /*2d790*/  BSYNC B0 ;  /* 0x0000000000007941 */ /* 0x000fea0003800000 */
.L_x_8585:
[----:B------:R1:W-:Y:S01]  /*2d7a0*/  STL [R1+0x44], R14 ;  /* 0x0000440e01007387 */ /* 0x0003e20000100800 */
[----:B------:R-:W-:Y:S05]  /*2d7b0*/  BRA `(.L_x_8587) ;  /* 0xfffffdfc00e07947 */ /* 0x000fea000383ffff */
.L_x_8362:
        /* <DEDUP_REMOVED lines=8> */
.L_x_8589:
[----:B------:R-:W-:Y:S05]  /*2d840*/  BSYNC B1 ;  /* 0x0000000000017941 */ /* 0x000fea0003800000 */
.L_x_8588:
        /* <DEDUP_REMOVED lines=8> */
.L_x_8590:
[----:B------:R-:W-:Y:S02]  /*2d8d0*/  IMAD.MOV.U32 R13, RZ, RZ, R8 ;  /* 0x000000ffff0d7224 */ /* 0x000fe400078e0008 */
[----:B------:R-:W-:-:S07]  /*2d8e0*/  IMAD.MOV.U32 R5, RZ, RZ, R14 ;  /* 0x000000ffff057224 */ /* 0x000fce00078e000e */
[----:B------:R-:W-:Y:S05]  /*2d8f0*/  WARPSYNC.COLLECTIVE R15, `(.L_x_8591) ;  /* 0x000000000f087348 */ /* 0x000fea0003c00000 */
[----:B------:R0:W1:Y:S02]  /*2d900*/  SHFL.IDX P6, R14, R13, R12, R11 ;  /* 0x0000000c0d0e7389 */ /* 0x00006400000c000b */
[----:B01----:R-:W-:Y:S01]  /*2d910*/  ENDCOLLECTIVE ;  /* 0x000000000000791b */ /* 0x003fe20003800000 */
.L_x_8591:
[----:B------:R-:W-:Y:S02]  /*2d920*/  IMAD.MOV.U32 R13, RZ, RZ, R6 ;  /* 0x000000ffff0d7224 */ /* 0x000fe400078e0006 */
[----:B------:R-:W-:-:S07]  /*2d930*/  IMAD.MOV.U32 R7, RZ, RZ, R14 ;  /* 0x000000ffff077224 */ /* 0x000fce00078e000e */
[----:B------:R-:W-:Y:S05]  /*2d940*/  WARPSYNC.COLLECTIVE R15, `(.L_x_8592) ;  /* 0x000000000f087348 */ /* 0x000fea0003c00000 */
[----:B------:R0:W1:Y:S02]  /*2d950*/  SHFL.IDX P6, R14, R13, R12, R11 ;  /* 0x0000000c0d0e7389 */ /* 0x00006400000c000b */
[----:B01----:R-:W-:Y:S01]  /*2d960*/  ENDCOLLECTIVE ;  /* 0x000000000000791b */ /* 0x003fe20003800000 */
.L_x_8592:
[----:B------:R-:W-:Y:S05]  /*2d970*/  BRA `(.L_x_8593) ;  /* 0xfffffe0400647947 */ /* 0x000fea000383ffff */
.L_x_8365:
        /* <DEDUP_REMOVED lines=8> */
.L_x_8595:
[----:B------:R-:W-:Y:S05]  /*2da00*/  BSYNC B1 ;  /* 0x0000000000017941 */ /* 0x000fea0003800000 */
.L_x_8594:
        /* <DEDUP_REMOVED lines=8> */
.L_x_8596:
[----:B------:R-:W-:Y:S02]  /*2da90*/  IMAD.MOV.U32 R13, RZ, RZ, R8 ;  /* 0x000000ffff0d7224 */ /* 0x000fe400078e0008 */
[----:B------:R-:W-:-:S07]  /*2daa0*/  IMAD.MOV.U32 R5, RZ, RZ, R14 ;  /* 0x000000ffff057224 */ /* 0x000fce00078e000e */
[----:B------:R-:W-:Y:S05]  /*2dab0*/  WARPSYNC.COLLECTIVE R15, `(.L_x_8597) ;  /* 0x000000000f087348 */ /* 0x000fea0003c00000 */
[----:B------:R0:W1:Y:S02]  /*2dac0*/  SHFL.IDX P6, R14, R13, R12, R11 ;  /* 0x0000000c0d0e7389 */ /* 0x00006400000c000b */
[----:B01----:R-:W-:Y:S01]  /*2dad0*/  ENDCOLLECTIVE ;  /* 0x000000000000791b */ /* 0x003fe20003800000 */
.L_x_8597:
[----:B------:R-:W-:Y:S02]  /*2dae0*/  IMAD.MOV.U32 R13, RZ, RZ, R6 ;  /* 0x000000ffff0d7224 */ /* 0x000fe400078e0006 */
[----:B------:R-:W-:-:S07]  /*2daf0*/  IMAD.MOV.U32 R7, RZ, RZ, R14 ;  /* 0x000000ffff077224 */ /* 0x000fce00078e000e */
[----:B------:R-:W-:Y:S05]  /*2db00*/  WARPSYNC.COLLECTIVE R15, `(.L_x_8598) ;  /* 0x000000000f087348 */ /* 0x000fea0003c00000 */
[----:B------:R0:W1:Y:S02]  /*2db10*/  SHFL.IDX P6, R14, R13, R12, R11 ;  /* 0x0000000c0d0e7389 */ /* 0x00006400000c000b */
[----:B01----:R-:W-:Y:S01]  /*2db20*/  ENDCOLLECTIVE ;  /* 0x000000000000791b */ /* 0x003fe20003800000 */
.L_x_8598:
[----:B------:R-:W-:Y:S05]  /*2db30*/  BRA `(.L_x_8599) ;  /* 0xfffffe0400887947 */ /* 0x000fea000383ffff */
.L_x_8369:
[----:B0-----:R0:W1:Y:S02]  /*2db40*/  SYNCS.PHASECHK.TRANS64.TRYWAIT P0, [R16+URZ+0x2e800], R5 ;  /* 0x02e80005100075a7 */ /* 0x001064000800017f */
[----:B-1----:R-:W-:Y:S05]  /*2db50*/  @!P0 NANOSLEEP.SYNCS 0x989680 ;  /* 0x009896800000895d */ /* 0x002fea0003900000 */
[----:B------:R-:W1:Y:S02]  /*2db60*/  @!P0 SYNCS.PHASECHK.TRANS64 P0, [R16+URZ+0x2e800], R5 ;  /* 0x02e80005100085a7 */ /* 0x000e64000800007f */
[----:B-1----:R-:W-:Y:S05]  /*2db70*/  @!P0 BRA `(.L_x_8369) ;  /* 0xfffffffc00f08947 */ /* 0x002fea000383ffff */
[----:B------:R-:W-:Y:S05]  /*2db80*/  BRA `(.L_x_8600) ;  /* 0xfffffe0800507947 */ /* 0x000fea000383ffff */
.L_x_8377:
        /* <DEDUP_REMOVED lines=9> */
.L_x_8602:
[----:B------:R-:W-:Y:S05]  /*2dc20*/  BSYNC B1 ;  /* 0x0000000000017941 */ /* 0x000fea0003800000 */
.L_x_8601:
        /* <DEDUP_REMOVED lines=10> */
.L_x_8603:
[----:B------:R-:W-:Y:S02]  /*2dcd0*/  IMAD.MOV.U32 R13, RZ, RZ, R37 ;  /* 0x000000ffff0d7224 */ /* 0x000fe400078e0025 */
[----:B------:R-:W-:-:S07]  /*2dce0*/  IMAD.MOV.U32 R5, RZ, RZ, R14 ;  /* 0x000000ffff057224 */ /* 0x000fce00078e000e */
[----:B------:R-:W-:Y:S05]  /*2dcf0*/  WARPSYNC.COLLECTIVE R15, `(.L_x_8604) ;  /* 0x000000000f087348 */ /* 0x000fea0003c00000 */
[----:B------:R0:W1:Y:S02]  /*2dd00*/  SHFL.IDX P6, R14, R13, R12, R11 ;  /* 0x0000000c0d0e7389 */ /* 0x00006400000c000b */
[----:B01----:R-:W-:Y:S01]  /*2dd10*/  ENDCOLLECTIVE ;  /* 0x000000000000791b */ /* 0x003fe20003800000 */
.L_x_8604:
[----:B------:R-:W-:Y:S02]  /*2dd20*/  IMAD.MOV.U32 R13, RZ, RZ, R9 ;  /* 0x000000ffff0d7224 */ /* 0x000fe400078e0009 */
[----:B------:R-:W-:-:S07]  /*2dd30*/  IMAD.MOV.U32 R7, RZ, RZ, R14 ;  /* 0x000000ffff077224 */ /* 0x000fce00078e000e */
[----:B------:R-:W-:Y:S05]  /*2dd40*/  WARPSYNC.COLLECTIVE R15, `(.L_x_8605) ;  /* 0x000000000f087348 */ /* 0x000fea0003c00000 */
[----:B------:R0:W1:Y:S02]  /*2dd50*/  SHFL.IDX P6, R14, R13, R12, R11 ;  /* 0x0000000c0d0e7389 */ /* 0x00006400000c000b */
[----:B01----:R-:W-:Y:S01]  /*2dd60*/  ENDCOLLECTIVE ;  /* 0x000000000000791b */ /* 0x003fe20003800000 */
.L_x_8605:
        /* <DEDUP_REMOVED lines=21> */
.L_x_8606:
[----:B------:R-:W-:Y:S02]  /*2dec0*/  IMAD.MOV.U32 R13, RZ, RZ, R35 ;  /* 0x000000ffff0d7224 */ /* 0x000fe400078e0023 */
[----:B------:R-:W-:-:S07]  /*2ded0*/  IMAD.MOV.U32 R3, RZ, RZ, R14 ;  /* 0x000000ffff037224 */ /* 0x000fce00078e000e */
[----:B------:R-:W-:Y:S05]  /*2dee0*/  WARPSYNC.COLLECTIVE R15, `(.L_x_8607) ;  /* 0x000000000f087348 */ /* 0x000fea0003c00000 */
[----:B------:R0:W1:Y:S02]  /*2def0*/  SHFL.IDX P6, R14, R13, R12, R11 ;  /* 0x0000000c0d0e7389 */ /* 0x00006400000c000b */
[----:B01----:R-:W-:Y:S01]  /*2df00*/  ENDCOLLECTIVE ;  /* 0x000000000000791b */ /* 0x003fe20003800000 */
.L_x_8607:
[----:B------:R-:W-:Y:S02]  /*2df10*/  IMAD.MOV.U32 R13, RZ, RZ, R37 ;  /* 0x000000ffff0d7224 */ /* 0x000fe400078e0025 */
[----:B------:R-:W-:-:S07]  /*2df20*/  IMAD.MOV.U32 R35, RZ, RZ, R14 ;  /* 0x000000ffff237224 */ /* 0x000fce00078e000e */
[----:B------:R-:W-:Y:S05]  /*2df30*/  WARPSYNC.COLLECTIVE R15, `(.L_x_8608) ;  /* 0x000000000f087348 */ /* 0x000fea0003c00000 */
[----:B------:R0:W1:Y:S02]  /*2df40*/  SHFL.IDX P6, R14, R13, R12, R11 ;  /* 0x0000000c0d0e7389 */ /* 0x00006400000c000b */
[----:B01----:R-:W-:Y:S01]  /*2df50*/  ENDCOLLECTIVE ;  /* 0x000000000000791b */ /* 0x003fe20003800000 */
.L_x_8608:
[----:B------:R-:W-:Y:S02]  /*2df60*/  IMAD.MOV.U32 R13, RZ, RZ, R9 ;  /* 0x000000ffff0d7224 */ /* 0x000fe400078e0009 */
[----:B------:R-:W-:-:S07]  /*2df70*/  IMAD.MOV.U32 R37, RZ, RZ, R14 ;  /* 0x000000ffff257224 */ /* 0x000fce00078e000e */
[----:B------:R-:W-:Y:S05]  /*2df80*/  WARPSYNC.COLLECTIVE R15, `(.L_x_8609) ;  /* 0x000000000f087348 */ /* 0x000fea0003c00000 */
[----:B------:R0:W1:Y:S02]  /*2df90*/  SHFL.IDX P6, R14, R13, R12, R11 ;  /* 0x0000000c0d0e7389 */ /* 0x00006400000c000b */
[----:B01----:R-:W-:Y:S01]  /*2dfa0*/  ENDCOLLECTIVE ;  /* 0x000000000000791b */ /* 0x003fe20003800000 */
.L_x_8609:
        /* <DEDUP_REMOVED lines=10> */
.L_x_8381:
[----:B0-----:R0:W1:Y:S02]  /*2e050*/  SYNCS.PHASECHK.TRANS64.TRYWAIT P1, [R16+URZ+0x2e800], R3 ;  /* 0x02e80003100075a7 */ /* 0x001064000802017f */
[----:B-1----:R-:W-:Y:S05]  /*2e060*/  @!P1 NANOSLEEP.SYNCS 0x989680 ;  /* 0x009896800000995d */ /* 0x002fea0003900000 */
[----:B------:R-:W1:Y:S02]  /*2e070*/  @!P1 SYNCS.PHASECHK.TRANS64 P1, [R16+URZ+0x2e800], R3 ;  /* 0x02e80003100095a7 */ /* 0x000e64000802007f */
[----:B-1----:R-:W-:Y:S05]  /*2e080*/  @!P1 BRA `(.L_x_8381) ;  /* 0xfffffffc00f09947 */ /* 0x002fea000383ffff */
[----:B------:R-:W-:Y:S05]  /*2e090*/  BRA `(.L_x_8611) ;  /* 0xfffffe2800887947 */ /* 0x000fea000383ffff */
.L_x_8387:
[----:B0-----:R0:W2:Y:S02]  /*2e0a0*/  SYNCS.PHASECHK.TRANS64.TRYWAIT P0, [R137+URZ+0x2e830], R4 ;  /* 0x02e83004890075a7 */ /* 0x0010a4000800017f */
[----:B--2---:R-:W-:Y:S05]  /*2e0b0*/  @!P0 NANOSLEEP.SYNCS 0x989680 ;  /* 0x009896800000895d */ /* 0x004fea0003900000 */
[----:B------:R-:W2:Y:S02]  /*2e0c0*/  @!P0 SYNCS.PHASECHK.TRANS64 P0, [R137+URZ+0x2e830], R4 ;  /* 0x02e83004890085a7 */ /* 0x000ea4000800007f */
[----:B--2---:R-:W-:Y:S05]  /*2e0d0*/  @!P0 BRA `(.L_x_8387) ;  /* 0xfffffffc00f08947 */ /* 0x004fea000383ffff */
[----:B------:R-:W-:Y:S05]  /*2e0e0*/  BRA `(.L_x_8386) ;  /* 0xfffffe4800ec7947 */ /* 0x000fea000383ffff */
.L_x_8393:
[----:B-1----:R1:W2:Y:S02]  /*2e0f0*/  SYNCS.PHASECHK.TRANS64.TRYWAIT P3, [R3+URZ+0x2e830], R0 ;  /* 0x02e83000030075a7 */ /* 0x0022a4000806017f */
[----:B--2---:R-:W-:Y:S05]  /*2e100*/  @!P3 NANOSLEEP.SYNCS 0x989680 ;  /* 0x009896800000b95d */ /* 0x004fea0003900000 */
[----:B------:R-:W2:Y:S02]  /*2e110*/  @!P3 SYNCS.PHASECHK.TRANS64 P3, [R3+URZ+0x2e830], R0 ;  /* 0x02e830000300b5a7 */ /* 0x000ea4000806007f */
[----:B--2---:R-:W-:Y:S05]  /*2e120*/  @!P3 BRA `(.L_x_8393) ;  /* 0xfffffffc00f0b947 */ /* 0x004fea000383ffff */
[----:B------:R-:W-:Y:S05]  /*2e130*/  BRA `(.L_x_8392) ;  /* 0xfffffe9000887947 */ /* 0x000fea000383ffff */
.L_x_8397:
[----:B-1----:R1:W2:Y:S02]  /*2e140*/  SYNCS.PHASECHK.TRANS64.TRYWAIT P2, [R3+URZ+0x2e850], R0 ;  /* 0x02e85000030075a7 */ /* 0x0022a4000804017f */
[----:B--2---:R-:W-:Y:S05]  /*2e150*/  @!P2 NANOSLEEP.SYNCS 0x989680 ;  /* 0x009896800000a95d */ /* 0x004fea0003900000 */
[----:B------:R-:W2:Y:S02]  /*2e160*/  @!P2 SYNCS.PHASECHK.TRANS64 P2, [R3+URZ+0x2e850], R0 ;  /* 0x02e850000300a5a7 */ /* 0x000ea4000804007f */
[----:B--2---:R-:W-:Y:S05]  /*2e170*/  @!P2 BRA `(.L_x_8397) ;  /* 0xfffffffc00f0a947 */ /* 0x004fea000383ffff */
[----:B------:R-:W-:Y:S05]  /*2e180*/  BRA `(.L_x_8394) ;  /* 0xfffffea400cc7947 */ /* 0x000fea000383ffff */
.L_x_8405:
[----:B--2---:R2:W3:Y:S02]  /*2e190*/  SYNCS.PHASECHK.TRANS64.TRYWAIT P0, [R0+URZ+0x2e830], R3 ;  /* 0x02e83003000075a7 */ /* 0x0044e4000800017f */
[----:B---3--:R-:W-:Y:S05]  /*2e1a0*/  @!P0 NANOSLEEP.SYNCS 0x989680 ;  /* 0x009896800000895d */ /* 0x008fea0003900000 */
[----:B------:R-:W3:Y:S02]  /*2e1b0*/  @!P0 SYNCS.PHASECHK.TRANS64 P0, [R0+URZ+0x2e830], R3 ;  /* 0x02e83003000085a7 */ /* 0x000ee4000800007f */
[----:B---3--:R-:W-:Y:S05]  /*2e1c0*/  @!P0 BRA `(.L_x_8405) ;  /* 0xfffffffc00f08947 */ /* 0x008fea000383ffff */
[----:B------:R-:W-:Y:S05]  /*2e1d0*/  BRA `(.L_x_8404) ;  /* 0xfffffee000747947 */ /* 0x000fea000383ffff */
.L_x_8409:
[----:B-1----:R1:W2:Y:S02]  /*2e1e0*/  SYNCS.PHASECHK.TRANS64.TRYWAIT P0, [R3+URZ+0x2e850], R0 ;  /* 0x02e85000030075a7 */ /* 0x0022a4000800017f */
[----:B--2---:R-:W-:Y:S05]  /*2e1f0*/  @!P0 NANOSLEEP.SYNCS 0x989680 ;  /* 0x009896800000895d */ /* 0x004fea0003900000 */
[----:B------:R-:W2:Y:S02]  /*2e200*/  @!P0 SYNCS.PHASECHK.TRANS64 P0, [R3+URZ+0x2e850], R0 ;  /* 0x02e85000030085a7 */ /* 0x000ea4000800007f */
[----:B--2---:R-:W-:Y:S05]  /*2e210*/  @!P0 BRA `(.L_x_8409) ;  /* 0xfffffffc00f08947 */ /* 0x004fea000383ffff */
[----:B------:R-:W-:Y:S05]  /*2e220*/  BRA `(.L_x_8406) ;  /* 0xfffffef400b47947 */ /* 0x000fea000383ffff */
.L_x_8415:
[----:B---3--:R3:W4:Y:S02]  /*2e230*/  SYNCS.PHASECHK.TRANS64.TRYWAIT P0, [R13+URZ+0x2e850], R4 ;  /* 0x02e850040d0075a7 */ /* 0x008724000800017f */
[----:B----4-:R-:W-:Y:S05]  /*2e240*/  @!P0 NANOSLEEP.SYNCS 0x989680 ;  /* 0x009896800000895d */ /* 0x010fea0003900000 */
[----:B------:R-:W4:Y:S02]  /*2e250*/  @!P0 SYNCS.PHASECHK.TRANS64 P0, [R13+URZ+0x2e850], R4 ;  /* 0x02e850040d0085a7 */ /* 0x000f24000800007f */
[----:B----4-:R-:W-:Y:S05]  /*2e260*/  @!P0 BRA `(.L_x_8415) ;  /* 0xfffffffc00f08947 */ /* 0x010fea000383ffff */
[----:B------:R-:W-:Y:S05]  /*2e270*/  BRA `(.L_x_8414) ;  /* 0xffffff2000507947 */ /* 0x000fea000383ffff */
.L_x_8419:
[----:B------:R-:W-:Y:S01]  /*2e280*/  SEL R127, R93, R12, P0 ;  /* 0x0000000c5d7f7207 */ /* 0x000fe20000000000 */
[----:B------:R-:W-:Y:S01]  /*2e290*/  IMAD.MOV.U32 R11, RZ, RZ, 0x1c1f ;  /* 0x00001c1fff0b7424 */ /* 0x000fe200078e00ff */
[----:B------:R-:W-:Y:S01]  /*2e2a0*/  SEL R59, R12, R93, P0 ;  /* 0x0000005d0c3b7207 */ /* 0x000fe20000000000 */
[----:B-----5:R-:W-:Y:S01]  /*2e2b0*/  IMAD.MOV.U32 R12, RZ, RZ, R10 ;  /* 0x000000ffff0c7224 */ /* 0x020fe200078e000a */
[----:B------:R-:W-:Y:S01]  /*2e2c0*/  SEL R141, R68, R69, P0 ;  /* 0x00000045448d7207 */ /* 0x000fe20000000000 */
[----:B------:R-:W-:Y:S01]  /*2e2d0*/  IMAD.MOV.U32 R15, RZ, RZ, -0x1 ;  /* 0xffffffffff0f7424 */ /* 0x000fe200078e00ff */
[----:B------:R-:W-:Y:S02]  /*2e2e0*/  SEL R105, R69, R68, P0 ;  /* 0x0000004445697207 */ /* 0x000fe40000000000 */
[----:B------:R-:W-:-:S07]  /*2e2f0*/  SEL R81, R77, R0, P0 ;  /* 0x000000004d517207 */ /* 0x000fce0000000000 */
[----:B------:R-:W-:Y:S05]  /*2e300*/  WARPSYNC.COLLECTIVE R15, `(.L_x_8612) ;  /* 0x000000000f087348 */ /* 0x000fea0003c00000 */
[----:B------:R0:W1:Y:S02]  /*2e310*/  SHFL.IDX P6, R14, R13, R12, R11 ;  /* 0x0000000c0d0e7389 */ /* 0x00006400000c000b */
[----:B01----:R-:W-:Y:S01]  /*2e320*/  ENDCOLLECTIVE ;  /* 0x000000000000791b */ /* 0x003fe20003800000 */
.L_x_8612:
[----:B------:R-:W-:Y:S02]  /*2e330*/  SEL R69, R0, R77, P0 ;  /* 0x0000004d00457207 */ /* 0x000fe40000000000 */
[----:B------:R-:W-:Y:S02]  /*2e340*/  SEL R107, R8, R91, P0 ;  /* 0x0000005b086b7207 */ /* 0x000fe40000000000 */
[----:B------:R-:W-:Y:S02]  /*2e350*/  SEL R47, R91, R8, P0 ;  /* 0x000000085b2f7207 */ /* 0x000fe40000000000 */
[----:B------:R-:W-:Y:S02]  /*2e360*/  LOP3.LUT R8, R10, 0x2, RZ, 0x3c, !PT ;  /* 0x000000020a087812 */ /* 0x000fe400078e3cff */
        /* <DEDUP_REMOVED lines=14> */
.L_x_8613:
        /* <DEDUP_REMOVED lines=19> */
.L_x_8614:
        /* <DEDUP_REMOVED lines=18> */
.L_x_8615:
        /* <DEDUP_REMOVED lines=19> */
.L_x_8616:
        /* <DEDUP_REMOVED lines=9> */
[----:B------:R-:W-:-:S07]  /*2e860*/  IMAD.MOV.U32 R20, RZ, RZ, R14 ;  /* 0x000000ffff147224 */ /* 0x000fce00078e000e */
[----:B------:R-:W-:Y:S05]  /*2e870*/  WARPSYNC.COLLECTIVE R15, `(.L_x_8617) ;  /* 0x000000000f087348 */ /* 0x000fea0003c00000 */
[----:B------:R0:W1:Y:S02]  /*2e880*/  SHFL.IDX P6, R14, R13, R12, R11 ;  /* 0x0000000c0d0e7389 */ /* 0x00006400000c000b */
[----:B01----:R-:W-:Y:S01]  /*2e890*/  ENDCOLLECTIVE ;  /* 0x000000000000791b */ /* 0x003fe20003800000 */
.L_x_8617:
[----:B------:R-:W-:Y:S02]  /*2e8a0*/  IMAD.MOV.U32 R13, RZ, RZ, R53 ;  /* 0x000000ffff0d7224 */ /* 0x000fe400078e0035 */
[----:B------:R-:W-:Y:S02]  /*2e8b0*/  IMAD.MOV.U32 R12, RZ, RZ, R8 ;  /* 0x000000ffff0c7224 */ /* 0x000fe400078e0008 */
[----:B------:R-:W-:-:S07]  /*2e8c0*/  IMAD.MOV.U32 R24, RZ, RZ, R14 ;  /* 0x000000ffff187224 */ /* 0x000fce00078e000e */
[----:B------:R-:W-:Y:S05]  /*2e8d0*/  WARPSYNC.COLLECTIVE R15, `(.L_x_8618) ;  /* 0x000000000f087348 */ /* 0x000fea0003c00000 */
[----:B------:R0:W1:Y:S02]  /*2e8e0*/  SHFL.IDX P6, R14, R13, R12, R11 ;  /* 0x0000000c0d0e7389 */ /* 0x00006400000c000b */
[----:B01----:R-:W-:Y:S01]  /*2e8f0*/  ENDCOLLECTIVE ;  /* 0x000000000000791b */ /* 0x003fe20003800000 */
.L_x_8618:
[----:B------:R-:W-:Y:S02]  /*2e900*/  IMAD.MOV.U32 R13, RZ, RZ, R55 ;  /* 0x000000ffff0d7224 */ /* 0x000fe400078e0037 */
[----:B------:R-:W-:-:S07]  /*2e910*/  IMAD.MOV.U32 R53, RZ, RZ, R14 ;  /* 0x000000ffff357224 */ /* 0x000fce00078e000e */
[----:B------:R-:W-:Y:S05]  /*2e920*/  WARPSYNC.COLLECTIVE R15, `(.L_x_8619) ;  /* 0x000000000f087348 */ /* 0x000fea0003c00000 */
[----:B------:R0:W1:Y:S02]  /*2e930*/  SHFL.IDX P6, R14, R13, R12, R11 ;  /* 0x0000000c0d0e7389 */ /* 0x00006400000c000b */
[----:B01----:R-:W-:Y:S01]  /*2e940*/  ENDCOLLECTIVE ;  /* 0x000000000000791b */ /* 0x003fe20003800000 */
.L_x_8619:
[----:B------:R-:W-:Y:S02]  /*2e950*/  IMAD.MOV.U32 R13, RZ, RZ, R127 ;  /* 0x000000ffff0d7224 */ /* 0x000fe400078e007f */
[----:B------:R-:W-:Y:S02]  /*2e960*/  IMAD.MOV.U32 R12, RZ, RZ, R10 ;  /* 0x000000ffff0c7224 */ /* 0x000fe400078e000a */
[----:B------:R-:W-:-:S07]  /*2e970*/  IMAD.MOV.U32 R55, RZ, RZ, R14 ;  /* 0x000000ffff377224 */ /* 0x000fce00078e000e */
[----:B------:R-:W-:Y:S05]  /*2e980*/  WARPSYNC.COLLECTIVE R15, `(.L_x_8620) ;  /* 0x000000000f087348 */ /* 0x000fea0003c00000 */
[----:B------:R0:W1:Y:S02]  /*2e990*/  SHFL.IDX P6, R14, R13, R12, R11 ;  /* 0x0000000c0d0e7389 */ /* 0x00006400000c000b */
[----:B01----:R-:W-:Y:S01]  /*2e9a0*/  ENDCOLLECTIVE ;  /* 0x000000000000791b */ /* 0x003fe20003800000 */
.L_x_8620:
        /* <DEDUP_REMOVED lines=8> */
.L_x_8621:
[----:B------:R-:W-:Y:S02]  /*2ea30*/  IMAD.MOV.U32 R13, RZ, RZ, R59 ;  /* 0x000000ffff0d7224 */ /* 0x000fe400078e003b */
[----:B------:R-:W-:Y:S02]  /*2ea40*/  IMAD.MOV.U32 R12, RZ, RZ, R8 ;  /* 0x000000ffff0c7224 */ /* 0x000fe400078e0008 */
[----:B------:R-:W-:-:S07]  /*2ea50*/  IMAD.MOV.U32 R40, RZ, RZ, R14 ;  /* 0x000000ffff287224 */ /* 0x000fce00078e000e */
[----:B------:R-:W-:Y:S05]  /*2ea60*/  WARPSYNC.COLLECTIVE R15, `(.L_x_8622) ;  /* 0x000000000f087348 */ /* 0x000fea0003c00000 */
[----:B------:R0:W1:Y:S02]  /*2ea70*/  SHFL.IDX P6, R14, R13, R12, R11 ;  /* 0x0000000c0d0e7389 */ /* 0x00006400000c000b */
[----:B01----:R-:W-:Y:S01]  /*2ea80*/  ENDCOLLECTIVE ;  /* 0x000000000000791b */ /* 0x003fe20003800000 */
.L_x_8622:
[----:B------:R-:W-:Y:S02]  /*2ea90*/  IMAD.MOV.U32 R13, RZ, RZ, R95 ;  /* 0x000000ffff0d7224 */ /* 0x000fe400078e005f */
[----:B------:R-:W-:-:S07]  /*2eaa0*/  IMAD.MOV.U32 R59, RZ, RZ, R14 ;  /* 0x000000ffff3b7224 */ /* 0x000fce00078e000e */
[----:B------:R-:W-:Y:S05]  /*2eab0*/  WARPSYNC.COLLECTIVE R15, `(.L_x_8623) ;  /* 0x000000000f087348 */ /* 0x000fea0003c00000 */
[----:B------:R0:W1:Y:S02]  /*2eac0*/  SHFL.IDX P6, R14, R13, R12, R11 ;  /* 0x0000000c0d0e7389 */ /* 0x00006400000c000b */
[----:B01----:R-:W-:Y:S01]  /*2ead0*/  ENDCOLLECTIVE ;  /* 0x000000000000791b */ /* 0x003fe20003800000 */
.L_x_8623:
        /* <DEDUP_REMOVED lines=8> */
.L_x_8624:
[----:B------:R-:W-:Y:S02]  /*2eb60*/  SEL R0, R40, R95, P0 ;  /* 0x0000005f28007207 */ /* 0x000fe40000000000 */
[----:B------:R-:W-:Y:S01]  /*2eb70*/  SEL R40, R95, R40, P0 ;  /* 0x000000285f287207 */ /* 0x000fe20000000000 */
[----:B------:R-:W-:Y:S02]  /*2eb80*/  IMAD.MOV.U32 R13, RZ, RZ, R99 ;  /* 0x000000ffff0d7224 */ /* 0x000fe400078e0063 */
[----:B------:R-:W-:-:S07]  /*2eb90*/  IMAD.MOV.U32 R28, RZ, RZ, R14 ;  /* 0x000000ffff1c7224 */ /* 0x000fce00078e000e */
[----:B------:R-:W-:Y:S05]  /*2eba0*/  WARPSYNC.COLLECTIVE R15, `(.L_x_8625) ;  /* 0x000000000f087348 */ /* 0x000fea0003c00000 */
[----:B------:R0:W1:Y:S02]  /*2ebb0*/  SHFL.IDX P6, R14, R13, R12, R11 ;  /* 0x0000000c0d0e7389 */ /* 0x00006400000c000b */
[----:B01----:R-:W-:Y:S01]  /*2ebc0*/  ENDCOLLECTIVE ;  /* 0x000000000000791b */ /* 0x003fe20003800000 */
.L_x_8625:
[----:B------:R-:W-:Y:S02]  /*2ebd0*/  IMAD.MOV.U32 R13, RZ, RZ, R97 ;  /* 0x000000ffff0d7224 */ /* 0x000fe400078e0061 */
[----:B------:R-:W-:Y:S02]  /*2ebe0*/  IMAD.MOV.U32 R12, RZ, RZ, R8 ;  /* 0x000000ffff0c7224 */ /* 0x000fe400078e0008 */
[----:B------:R-:W-:-:S07]  /*2ebf0*/  IMAD.MOV.U32 R30, RZ, RZ, R14 ;  /* 0x000000ffff1e7224 */ /* 0x000fce00078e000e */
[----:B------:R-:W-:Y:S05]  /*2ec00*/  WARPSYNC.COLLECTIVE R15, `(.L_x_8626) ;  /* 0x000000000f087348 */ /* 0x000fea0003c00000 */
[----:B------:R0:W1:Y:S02]  /*2ec10*/  SHFL.IDX P6, R14, R13, R12, R11 ;  /* 0x0000000c0d0e7389 */ /* 0x00006400000c000b */
[----:B01----:R-:W-:Y:S01]  /*2ec20*/  ENDCOLLECTIVE ;  /* 0x000000000000791b */ /* 0x003fe20003800000 */
.L_x_8626:
[----:B------:R-:W-:Y:S01]  /*2ec30*/  IMAD.MOV.U32 R13, RZ, RZ, R41 ;  /* 0x000000ffff0d7224 */ /* 0x000fe200078e0029 */
[----:B------:R-:W-:Y:S01]  /*2ec40*/  SEL R41, R59, R26, P0 ;  /* 0x0000001a3b297207 */ /* 0x000fe20000000000 */
[----:B------:R-:W-:-:S07]  /*2ec50*/  IMAD.MOV.U32 R97, RZ, RZ, R14 ;  /* 0x000000ffff617224 */ /* 0x000fce00078e000e */
[----:B------:R-:W-:Y:S05]  /*2ec60*/  WARPSYNC.COLLECTIVE R15, `(.L_x_8627) ;  /* 0x000000000f087348 */ /* 0x000fea0003c00000 */
[----:B------:R0:W1:Y:S02]  /*2ec70*/  SHFL.IDX P6, R14, R13, R12, R11 ;  /* 0x0000000c0d0e7389 */ /* 0x00006400000c000b */
[----:B01----:R-:W-:Y:S01]  /*2ec80*/  ENDCOLLECTIVE ;  /* 0x000000000000791b */ /* 0x003fe20003800000 */
.L_x_8627:
[----:B------:R-:W-:Y:S01]  /*2ec90*/  SEL R43, R28, R97, P0 ;  /* 0x000000611c2b7207 */ /* 0x000fe20000000000 */
[----:B------:R-:W-:Y:S02]  /*2eca0*/  IMAD.MOV.U32 R13, RZ, RZ, R143 ;  /* 0x000000ffff0d7224 */ /* 0x000fe400078e008f */
[----:B------:R-:W-:Y:S02]  /*2ecb0*/  IMAD.MOV.U32 R12, RZ, RZ, R10 ;  /* 0x000000ffff0c7224 */ /* 0x000fe400078e000a */
[----:B------:R-:W-:-:S07]  /*2ecc0*/  IMAD.MOV.U32 R99, RZ, RZ, R14 ;  /* 0x000000ffff637224 */ /* 0x000fce00078e000e */
[----:B------:R-:W-:Y:S05]  /*2ecd0*/  WARPSYNC.COLLECTIVE R15, `(.L_x_8628) ;  /* 0x000000000f087348 */ /* 0x000fea0003c00000 */
[----:B------:R0:W1:Y:S02]  /*2ece0*/  SHFL.IDX P6, R14, R13, R12, R11 ;  /* 0x0000000c0d0e7389 */ /* 0x00006400000c000b */
[----:B01----:R-:W-:Y:S01]  /*2ecf0*/  ENDCOLLECTIVE ;  /* 0x000000000000791b */ /* 0x003fe20003800000 */
.L_x_8628:
[----:B------:R-:W-:Y:S02]  /*2ed00*/  SEL R42, R30, R99, P0 ;  /* 0x000000631e2a7207 */ /* 0x000fe40000000000 */
[----:B------:R-:W-:Y:S01]  /*2ed10*/  SEL R2, R99, R30, P0 ;  /* 0x0000001e63027207 */ /* 0x000fe20000000000 */
[----:B------:R-:W-:Y:S02]  /*2ed20*/  IMAD.MOV.U32 R13, RZ, RZ, R103 ;  /* 0x000000ffff0d7224 */ /* 0x000fe400078e0067 */
[----:B------:R-:W-:-:S07]  /*2ed30*/  IMAD.MOV.U32 R32, RZ, RZ, R14 ;  /* 0x000000ffff207224 */ /* 0x000fce00078e000e */
[----:B------:R-:W-:Y:S05]  /*2ed40*/  WARPSYNC.COLLECTIVE R15, `(.L_x_8629) ;  /* 0x000000000f087348 */ /* 0x000fea0003c00000 */
[----:B------:R0:W1:Y:S02]  /*2ed50*/  SHFL.IDX P6, R14, R13, R12, R11 ;  /* 0x0000000c0d0e7389 */ /* 0x00006400000c000b */
[----:B01----:R-:W-:Y:S01]  /*2ed60*/  ENDCOLLECTIVE ;  /* 0x000000000000791b */ /* 0x003fe20003800000 */
.L_x_8629:
[----:B------:R-:W-:Y:S02]  /*2ed70*/  IMAD.MOV.U32 R13, RZ, RZ, R101 ;  /* 0x000000ffff0d7224 */ /* 0x000fe400078e0065 */
[----:B------:R-:W-:Y:S02]  /*2ed80*/  IMAD.MOV.U32 R12, RZ, RZ, R8 ;  /* 0x000000ffff0c7224 */ /* 0x000fe400078e0008 */
[----:B------:R-:W-:-:S07]  /*2ed90*/  IMAD.MOV.U32 R48, RZ, RZ, R14 ;  /* 0x000000ffff307224 */ /* 0x000fce00078e000e */
[----:B------:R-:W-:Y:S05]  /*2eda0*/  WARPSYNC.COLLECTIVE R15, `(.L_x_8630) ;  /* 0x000000000f087348 */ /* 0x000fea0003c00000 */
[----:B------:R0:W1:Y:S02]  /*2edb0*/  SHFL.IDX P6, R14, R13, R12, R11 ;  /* 0x0000000c0d0e7389 */ /* 0x00006400000c000b */
[----:B01----:R-:W-:Y:S01]  /*2edc0*/  ENDCOLLECTIVE ;  /* 0x000000000000791b */ /* 0x003fe20003800000 */
.L_x_8630:
[----:B------:R-:W-:Y:S01]  /*2edd0*/  IMAD.MOV.U32 R13, RZ, RZ, R45 ;  /* 0x000000ffff0d7224 */ /* 0x000fe200078e002d */
[----:B------:R-:W-:Y:S01]  /*2ede0*/  SEL R45, R97, R28, P0 ;  /* 0x0000001c612d7207 */ /* 0x000fe20000000000 */
[----:B------:R-:W-:-:S07]  /*2edf0*/  IMAD.MOV.U32 R101, RZ, RZ, R14 ;  /* 0x000000ffff657224 */ /* 0x000fce00078e000e */
[----:B------:R-:W-:Y:S05]  /*2ee00*/  WARPSYNC.COLLECTIVE R15, `(.L_x_8631) ;  /* 0x000000000f087348 */ /* 0x000fea0003c00000 */
[----:B------:R0:W1:Y:S02]  /*2ee10*/  SHFL.IDX P6, R14, R13, R12, R11 ;  /* 0x0000000c0d0e7389 */ /* 0x00006400000c000b */
[----:B01----:R-:W-:Y:S01]  /*2ee20*/  ENDCOLLECTIVE ;  /* 0x000000000000791b */ /* 0x003fe20003800000 */
.L_x_8631:
[----:B------:R-:W-:Y:S02]  /*2ee30*/  IMAD.MOV.U32 R13, RZ, RZ, R141 ;  /* 0x000000ffff0d7224 */ /* 0x000fe400078e008d */
[----:B------:R-:W-:Y:S02]  /*2ee40*/  IMAD.MOV.U32 R12, RZ, RZ, R10 ;  /* 0x000000ffff0c7224 */ /* 0x000fe400078e000a */
[----:B------:R-:W-:-:S07]  /*2ee50*/  IMAD.MOV.U32 R103, RZ, RZ, R14 ;  /* 0x000000ffff677224 */ /* 0x000fce00078e000e */
[----:B------:R-:W-:Y:S05]  /*2ee60*/  WARPSYNC.COLLECTIVE R15, `(.L_x_8632) ;  /* 0x000000000f087348 */ /* 0x000fea0003c00000 */
[----:B------:R0:W1:Y:S02]  /*2ee70*/  SHFL.IDX P6, R14, R13, R12, R11 ;  /* 0x0000000c0d0e7389 */ /* 0x00006400000c000b */
[----:B01----:R-:W-:Y:S01]  /*2ee80*/  ENDCOLLECTIVE ;  /* 0x000000000000791b */ /* 0x003fe20003800000 */
.L_x_8632:
[----:B------:R-:W-:Y:S02]  /*2ee90*/  SEL R46, R48, R103, P0 ;  /* 0x00000067302e7207 */ /* 0x000fe40000000000 */
[----:B------:R-:W-:Y:S01]  /*2eea0*/  SEL R48, R103, R48, P0 ;  /* 0x0000003067307207 */ /* 0x000fe20000000000 */
[----:B------:R-:W-:Y:S02]  /*2eeb0*/  IMAD.MOV.U32 R13, RZ, RZ, R107 ;  /* 0x000000ffff0d7224 */ /* 0x000fe400078e006b */
[----:B------:R-:W-:-:S07]  /*2eec0*/  IMAD.MOV.U32 R34, RZ, RZ, R14 ;  /* 0x000000ffff227224 */ /* 0x000fce00078e000e */
[----:B------:R-:W-:Y:S05]  /*2eed0*/  WARPSYNC.COLLECTIVE R15, `(.L_x_8633) ;  /* 0x000000000f087348 */ /* 0x000fea0003c00000 */
[----:B------:R0:W1:Y:S02]  /*2eee0*/  SHFL.IDX P6, R14, R13, R12, R11 ;  /* 0x0000000c0d0e7389 */ /* 0x00006400000c000b */
[----:B01----:R-:W-:Y:S01]  /*2eef0*/  ENDCOLLECTIVE ;  /* 0x000000000000791b */ /* 0x003fe20003800000 */
.L_x_8633:
[----:B------:R-:W-:Y:S02]  /*2ef00*/  IMAD.MOV.U32 R13, RZ, RZ, R105 ;  /* 0x000000ffff0d7224 */ /* 0x000fe400078e0069 */
[----:B------:R-:W-:Y:S02]  /*2ef10*/  IMAD.MOV.U32 R12, RZ, RZ, R8 ;  /* 0x000000ffff0c7224 */ /* 0x000fe400078e0008 */
[----:B------:R-:W-:-:S07]  /*2ef20*/  IMAD.MOV.U32 R44, RZ, RZ, R14 ;  /* 0x000000ffff2c7224 */ /* 0x000fce00078e000e */
[----:B------:R-:W-:Y:S05]  /*2ef30*/  WARPSYNC.COLLECTIVE R15, `(.L_x_8634) ;  /* 0x000000000f087348 */ /* 0x000fea0003c00000 */
[----:B------:R0:W1:Y:S02]  /*2ef40*/  SHFL.IDX P6, R14, R13, R12, R11 ;  /* 0x0000000c0d0e7389 */ /* 0x00006400000c000b */
[----:B01----:R-:W-:Y:S01]  /*2ef50*/  ENDCOLLECTIVE ;  /* 0x000000000000791b */ /* 0x003fe20003800000 */
.L_x_8634:
[----:B------:R-:W-:Y:S01]  /*2ef60*/  IMAD.MOV.U32 R13, RZ, RZ, R47 ;  /* 0x000000ffff0d7224 */ /* 0x000fe200078e002f */
[----:B------:R-:W-:Y:S01]  /*2ef70*/  SEL R47, R32, R101, P0 ;  /* 0x00000065202f7207 */ /* 0x000fe20000000000 */
[----:B------:R-:W-:-:S07]  /*2ef80*/  IMAD.MOV.U32 R105, RZ, RZ, R14 ;  /* 0x000000ffff697224 */ /* 0x000fce00078e000e */
[----:B------:R-:W-:Y:S05]  /*2ef90*/  WARPSYNC.COLLECTIVE R15, `(.L_x_8635) ;  /* 0x000000000f087348 */ /* 0x000fea0003c00000 */
[----:B------:R0:W1:Y:S02]  /*2efa0*/  SHFL.IDX P6, R14, R13, R12, R11 ;  /* 0x0000000c0d0e7389 */ /* 0x00006400000c000b */
[----:B01----:R-:W-:Y:S01]  /*2efb0*/  ENDCOLLECTIVE ;  /* 0x000000000000791b */ /* 0x003fe20003800000 */
.L_x_8635:
[----:B------:R-:W-:Y:S01]  /*2efc0*/  SEL R53, R105, R34, P0 ;  /* 0x0000002269357207 */ /* 0x000fe20000000000 */
[----:B------:R-:W-:Y:S02]  /*2efd0*/  IMAD.MOV.U32 R13, RZ, RZ, R139 ;  /* 0x000000ffff0d7224 */ /* 0x000fe400078e008b */
[----:B------:R-:W-:Y:S02]  /*2efe0*/  IMAD.MOV.U32 R12, RZ, RZ, R10 ;  /* 0x000000ffff0c7224 */ /* 0x000fe400078e000a */
[----:B------:R-:W-:-:S07]  /*2eff0*/  IMAD.MOV.U32 R107, RZ, RZ, R14 ;  /* 0x000000ffff6b7224 */ /* 0x000fce00078e000e */
[----:B------:R-:W-:Y:S05]  /*2f000*/  WARPSYNC.COLLECTIVE R15, `(.L_x_8636) ;  /* 0x000000000f087348 */ /* 0x000fea0003c00000 */
[----:B------:R0:W1:Y:S02]  /*2f010*/  SHFL.IDX P6, R14, R13, R12, R11 ;  /* 0x0000000c0d0e7389 */ /* 0x00006400000c000b */
[----:B01----:R-:W-:Y:S01]  /*2f020*/  ENDCOLLECTIVE ;  /* 0x000000000000791b */ /* 0x003fe20003800000 */
.L_x_8636:
[----:B------:R-:W-:Y:S02]  /*2f030*/  SEL R20, R44, R107, P0 ;  /* 0x0000006b2c147207 */ /* 0x000fe40000000000 */
[----:B------:R-:W-:Y:S01]  /*2f040*/  SEL R44, R107, R44, P0 ;  /* 0x0000002c6b2c7207 */ /* 0x000fe20000000000 */
[----:B------:R-:W-:Y:S02]  /*2f050*/  IMAD.MOV.U32 R13, RZ, RZ, R111 ;  /* 0x000000ffff0d7224 */ /* 0x000fe400078e006f */
[----:B------:R-:W-:-:S07]  /*2f060*/  IMAD.MOV.U32 R36, RZ, RZ, R14 ;  /* 0x000000ffff247224 */ /* 0x000fce00078e000e */
[----:B------:R-:W-:Y:S05]  /*2f070*/  WARPSYNC.COLLECTIVE R15, `(.L_x_8637) ;  /* 0x000000000f087348 */ /* 0x000fea0003c00000 */
[----:B------:R0:W1:Y:S02]  /*2f080*/  SHFL.IDX P6, R14, R13, R12, R11 ;  /* 0x0000000c0d0e7389 */ /* 0x00006400000c000b */
[----:B01----:R-:W-:Y:S01]  /*2f090*/  ENDCOLLECTIVE ;  /* 0x000000000000791b */ /* 0x003fe20003800000 */
.L_x_8637:
[----:B------:R-:W-:Y:S02]  /*2f0a0*/  IMAD.MOV.U32 R13, RZ, RZ, R109 ;  /* 0x000000ffff0d7224 */ /* 0x000fe400078e006d */
[----:B------:R-:W-:Y:S02]  /*2f0b0*/  IMAD.MOV.U32 R12, RZ, RZ, R8 ;  /* 0x000000ffff0c7224 */ /* 0x000fe400078e0008 */
[----:B------:R-:W-:-:S07]  /*2f0c0*/  IMAD.MOV.U32 R38, RZ, RZ, R14 ;  /* 0x000000ffff267224 */ /* 0x000fce00078e000e */
[----:B------:R-:W-:Y:S05]  /*2f0d0*/  WARPSYNC.COLLECTIVE R15, `(.L_x_8638) ;  /* 0x000000000f087348 */ /* 0x000fea0003c00000 */
[----:B------:R0:W1:Y:S02]  /*2f0e0*/  SHFL.IDX P6, R14, R13, R12, R11 ;  /* 0x0000000c0d0e7389 */ /* 0x00006400000c000b */
[----:B01----:R-:W-:Y:S01]  /*2f0f0*/  ENDCOLLECTIVE ;  /* 0x000000000000791b */ /* 0x003fe20003800000 */
.L_x_8638:
[----:B------:R-:W-:Y:S01]  /*2f100*/  IMAD.MOV.U32 R13, RZ, RZ, R49 ;  /* 0x000000ffff0d7224 */ /* 0x000fe200078e0031 */
[----:B------:R-:W-:Y:S01]  /*2f110*/  SEL R49, R101, R32, P0 ;  /* 0x0000002065317207 */ /* 0x000fe20000000000 */
[----:B------:R-:W-:-:S07]  /*2f120*/  IMAD.MOV.U32 R109, RZ, RZ, R14 ;  /* 0x000000ffff6d7224 */ /* 0x000fce00078e000e */
[----:B------:R-:W-:Y:S05]  /*2f130*/  WARPSYNC.COLLECTIVE R15, `(.L_x_8639) ;  /* 0x000000000f087348 */ /* 0x000fea0003c00000 */
[----:B------:R0:W1:Y:S02]  /*2f140*/  SHFL.IDX P6, R14, R13, R12, R11 ;  /* 0x0000000c0d0e7389 */ /* 0x00006400000c000b */
[----:B01----:R-:W-:Y:S01]  /*2f150*/  ENDCOLLECTIVE ;  /* 0x000000000000791b */ /* 0x003fe20003800000 */
.L_x_8639:
        /* <DEDUP_REMOVED lines=8> */
.L_x_8640:
[----:B------:R-:W-:Y:S02]  /*2f1e0*/  SEL R50, R38, R111, P0 ;  /* 0x0000006f26327207 */ /* 0x000fe40000000000 */
[----:B------:R-:W-:Y:S01]  /*2f1f0*/  SEL R114, R111, R38, P0 ;  /* 0x000000266f727207 */ /* 0x000fe20000000000 */
[----:B------:R-:W-:Y:S02]  /*2f200*/  IMAD.MOV.U32 R13, RZ, RZ, R135 ;  /* 0x000000ffff0d7224 */ /* 0x000fe400078e0087 */
[----:B------:R-:W-:-:S07]  /*2f210*/  IMAD.MOV.U32 R52, RZ, RZ, R14 ;  /* 0x000000ffff347224 */ /* 0x000fce00078e000e */
[----:B------:R-:W-:Y:S05]  /*2f220*/  WARPSYNC.COLLECTIVE R15, `(.L_x_8641) ;  /* 0x000000000f087348 */ /* 0x000fea0003c00000 */
[----:B------:R0:W1:Y:S02]  /*2f230*/  SHFL.IDX P6, R14, R13, R12, R11 ;  /* 0x0000000c0d0e7389 */ /* 0x00006400000c000b */
[----:B01----:R-:W-:Y:S01]  /*2f240*/  ENDCOLLECTIVE ;  /* 0x000000000000791b */ /* 0x003fe20003800000 */
.L_x_8641:
[----:B------:R-:W-:Y:S02]  /*2f250*/  IMAD.MOV.U32 R13, RZ, RZ, R113 ;  /* 0x000000ffff0d7224 */ /* 0x000fe400078e0071 */
[----:B------:R-:W-:Y:S02]  /*2f260*/  IMAD.MOV.U32 R12, RZ, RZ, R8 ;  /* 0x000000ffff0c7224 */ /* 0x000fe400078e0008 */
[----:B------:R-:W-:-:S07]  /*2f270*/  IMAD.MOV.U32 R54, RZ, RZ, R14 ;  /* 0x000000ffff367224 */ /* 0x000fce00078e000e */
[----:B------:R-:W-:Y:S05]  /*2f280*/  WARPSYNC.COLLECTIVE R15, `(.L_x_8642) ;  /* 0x000000000f087348 */ /* 0x000fea0003c00000 */
[----:B------:R0:W1:Y:S02]  /*2f290*/  SHFL.IDX P6, R14, R13, R12, R11 ;  /* 0x0000000c0d0e7389 */ /* 0x00006400000c000b */
[----:B01----:R-:W-:Y:S01]  /*2f2a0*/  ENDCOLLECTIVE ;  /* 0x000000000000791b */ /* 0x003fe20003800000 */
.L_x_8642:
[----:B------:R-:W-:Y:S02]  /*2f2b0*/  IMAD.MOV.U32 R13, RZ, RZ, R115 ;  /* 0x000000ffff0d7224 */ /* 0x000fe400078e0073 */
[----:B------:R-:W-:-:S07]  /*2f2c0*/  IMAD.MOV.U32 R113, RZ, RZ, R14 ;  /* 0x000000ffff717224 */ /* 0x000fce00078e000e */
[----:B------:R-:W-:Y:S05]  /*2f2d0*/  WARPSYNC.COLLECTIVE R15, `(.L_x_8643) ;  /* 0x000000000f087348 */ /* 0x000fea0003c00000 */
[----:B------:R0:W1:Y:S02]  /*2f2e0*/  SHFL.IDX P6, R14, R13, R12, R11 ;  /* 0x0000000c0d0e7389 */ /* 0x00006400000c000b */
[----:B01----:R-:W-:Y:S01]  /*2f2f0*/  ENDCOLLECTIVE ;  /* 0x000000000000791b */ /* 0x003fe20003800000 */
.L_x_8643:
        /* <DEDUP_REMOVED lines=8> */
.L_x_8644:
[----:B------:R-:W-:Y:S02]  /*2f380*/  SEL R116, R54, R115, P0 ;  /* 0x0000007336747207 */ /* 0x000fe40000000000 */
[----:B------:R-:W-:Y:S01]  /*2f390*/  SEL R118, R115, R54, P0 ;  /* 0x0000003673767207 */ /* 0x000fe20000000000 */
[----:B------:R-:W-:Y:S02]  /*2f3a0*/  IMAD.MOV.U32 R13, RZ, RZ, R119 ;  /* 0x000000ffff0d7224 */ /* 0x000fe400078e0077 */
[----:B------:R-:W-:-:S07]  /*2f3b0*/  IMAD.MOV.U32 R56, RZ, RZ, R14 ;  /* 0x000000ffff387224 */ /* 0x000fce00078e000e */
[----:B------:R-:W-:Y:S05]  /*2f3c0*/  WARPSYNC.COLLECTIVE R15, `(.L_x_8645) ;  /* 0x000000000f087348 */ /* 0x000fea0003c00000 */
[----:B------:R0:W1:Y:S02]  /*2f3d0*/  SHFL.IDX P6, R14, R13, R12, R11 ;  /* 0x0000000c0d0e7389 */ /* 0x00006400000c000b */
[----:B01----:R-:W-:Y:S01]  /*2f3e0*/  ENDCOLLECTIVE ;  /* 0x000000000000791b */ /* 0x003fe20003800000 */
.L_x_8645:
[----:B------:R-:W-:Y:S02]  /*2f3f0*/  IMAD.MOV.U32 R13, RZ, RZ, R117 ;  /* 0x000000ffff0d7224 */ /* 0x000fe400078e0075 */
[----:B------:R-:W-:Y:S02]  /*2f400*/  IMAD.MOV.U32 R12, RZ, RZ, R8 ;  /* 0x000000ffff0c7224 */ /* 0x000fe400078e0008 */
[----:B------:R-:W-:-:S07]  /*2f410*/  IMAD.MOV.U32 R58, RZ, RZ, R14 ;  /* 0x000000ffff3a7224 */ /* 0x000fce00078e000e */
[----:B------:R-:W-:Y:S05]  /*2f420*/  WARPSYNC.COLLECTIVE R15, `(.L_x_8646) ;  /* 0x000000000f087348 */ /* 0x000fea0003c00000 */
[----:B------:R0:W1:Y:S02]  /*2f430*/  SHFL.IDX P6, R14, R13, R12, R11 ;  /* 0x0000000c0d0e7389 */ /* 0x00006400000c000b */
[----:B01----:R-:W-:Y:S01]  /*2f440*/  ENDCOLLECTIVE ;  /* 0x000000000000791b */ /* 0x003fe20003800000 */
.L_x_8646:
[----:B------:R-:W-:Y:S01]  /*2f450*/  IMAD.MOV.U32 R13, RZ, RZ, R51 ;  /* 0x000000ffff0d7224 */ /* 0x000fe200078e0033 */
[----:B------:R-:W-:Y:S01]  /*2f460*/  SEL R51, R34, R105, P0 ;  /* 0x0000006922337207 */ /* 0x000fe20000000000 */
[----:B------:R-:W-:-:S07]  /*2f470*/  IMAD.MOV.U32 R117, RZ, RZ, R14 ;  /* 0x000000ffff757224 */ /* 0x000fce00078e000e */
[----:B------:R-:W-:Y:S05]  /*2f480*/  WARPSYNC.COLLECTIVE R15, `(.L_x_8647) ;  /* 0x000000000f087348 */ /* 0x000fea0003c00000 */
[----:B------:R0:W1:Y:S02]  /*2f490*/  SHFL.IDX P6, R14, R13, R12, R11 ;  /* 0x0000000c0d0e7389 */ /* 0x00006400000c000b */
[----:B01----:R-:W-:Y:S01]  /*2f4a0*/  ENDCOLLECTIVE ;  /* 0x000000000000791b */ /* 0x003fe20003800000 */
.L_x_8647:
        /* <DEDUP_REMOVED lines=8> */
.L_x_8648:
[----:B------:R-:W-:Y:S02]  /*2f530*/  SEL R52, R58, R119, P0 ;  /* 0x000000773a347207 */ /* 0x000fe40000000000 */
[----:B------:R-:W-:Y:S01]  /*2f540*/  SEL R54, R119, R58, P0 ;  /* 0x0000003a77367207 */ /* 0x000fe20000000000 */
[----:B------:R-:W-:Y:S02]  /*2f550*/  IMAD.MOV.U32 R13, RZ, RZ, R129 ;  /* 0x000000ffff0d7224 */ /* 0x000fe400078e0081 */
[----:B------:R-:W-:-:S07]  /*2f560*/  IMAD.MOV.U32 R66, RZ, RZ, R14 ;  /* 0x000000ffff427224 */ /* 0x000fce00078e000e */
[----:B------:R-:W-:Y:S05]  /*2f570*/  WARPSYNC.COLLECTIVE R15, `(.L_x_8649) ;  /* 0x000000000f087348 */ /* 0x000fea0003c00000 */
[----:B------:R0:W1:Y:S02]  /*2f580*/  SHFL.IDX P6, R14, R13, R12, R11 ;  /* 0x0000000c0d0e7389 */ /* 0x00006400000c000b */
[----:B01----:R-:W-:Y:S01]  /*2f590*/  ENDCOLLECTIVE ;  /* 0x000000000000791b */ /* 0x003fe20003800000 */
.L_x_8649:
[----:B------:R-:W-:Y:S02]  /*2f5a0*/  IMAD.MOV.U32 R13, RZ, RZ, R121 ;  /* 0x000000ffff0d7224 */ /* 0x000fe400078e0079 */
[----:B------:R-:W-:Y:S02]  /*2f5b0*/  IMAD.MOV.U32 R12, RZ, RZ, R8 ;  /* 0x000000ffff0c7224 */ /* 0x000fe400078e0008 */
[----:B------:R-:W-:-:S07]  /*2f5c0*/  IMAD.MOV.U32 R62, RZ, RZ, R14 ;  /* 0x000000ffff3e7224 */ /* 0x000fce00078e000e */
[----:B------:R-:W-:Y:S05]  /*2f5d0*/  WARPSYNC.COLLECTIVE R15, `(.L_x_8650) ;  /* 0x000000000f087348 */ /* 0x000fea0003c00000 */
[----:B------:R0:W1:Y:S02]  /*2f5e0*/  SHFL.IDX P6, R14, R13, R12, R11 ;  /* 0x0000000c0d0e7389 */ /* 0x00006400000c000b */
[----:B01----:R-:W-:Y:S01]  /*2f5f0*/  ENDCOLLECTIVE ;  /* 0x000000000000791b */ /* 0x003fe20003800000 */
.L_x_8650:
[----:B------:R-:W-:Y:S02]  /*2f600*/  IMAD.MOV.U32 R13, RZ, RZ, R83 ;  /* 0x000000ffff0d7224 */ /* 0x000fe400078e0053 */
[----:B------:R-:W-:-:S07]  /*2f610*/  IMAD.MOV.U32 R121, RZ, RZ, R14 ;  /* 0x000000ffff797224 */ /* 0x000fce00078e000e */
[----:B------:R-:W-:Y:S05]  /*2f620*/  WARPSYNC.COLLECTIVE R15, `(.L_x_8651) ;  /* 0x000000000f087348 */ /* 0x000fea0003c00000 */
[----:B------:R0:W1:Y:S02]  /*2f630*/  SHFL.IDX P6, R14, R13, R12, R11 ;  /* 0x0000000c0d0e7389 */ /* 0x00006400000c000b */
[----:B01----:R-:W-:Y:S01]  /*2f640*/  ENDCOLLECTIVE ;  /* 0x000000000000791b */ /* 0x003fe20003800000 */
.L_x_8651:
[----:B------:R-:W-:Y:S02]  /*2f650*/  IMAD.MOV.U32 R13, RZ, RZ, R93 ;  /* 0x000000ffff0d7224 */ /* 0x000fe400078e005d */
[----:B------:R-:W-:Y:S02]  /*2f660*/  IMAD.MOV.U32 R12, RZ, RZ, R10 ;  /* 0x000000ffff0c7224 */ /* 0x000fe400078e000a */
[----:B------:R-:W-:-:S07]  /*2f670*/  IMAD.MOV.U32 R83, RZ, RZ, R14 ;  /* 0x000000ffff537224 */ /* 0x000fce00078e000e */
[----:B------:R-:W-:Y:S05]  /*2f680*/  WARPSYNC.COLLECTIVE R15, `(.L_x_8652) ;  /* 0x000000000f087348 */ /* 0x000fea0003c00000 */
[----:B------:R0:W1:Y:S02]  /*2f690*/  SHFL.IDX P6, R14, R13, R12, R11 ;  /* 0x0000000c0d0e7389 */ /* 0x00006400000c000b */
[----:B01----:R-:W-:Y:S01]  /*2f6a0*/  ENDCOLLECTIVE ;  /* 0x000000000000791b */ /* 0x003fe20003800000 */
.L_x_8652:
[----:B------:R-:W-:Y:S02]  /*2f6b0*/  SEL R60, R62, R83, P0 ;  /* 0x000000533e3c7207 */ /* 0x000fe40000000000 */
[----:B------:R-:W-:Y:S01]  /*2f6c0*/  SEL R62, R83, R62, P0 ;  /* 0x0000003e533e7207 */ /* 0x000fe20000000000 */
[----:B------:R-:W-:Y:S02]  /*2f6d0*/  IMAD.MOV.U32 R13, RZ, RZ, R91 ;  /* 0x000000ffff0d7224 */ /* 0x000fe400078e005b */
[----:B------:R-:W-:-:S07]  /*2f6e0*/  IMAD.MOV.U32 R93, RZ, RZ, R14 ;  /* 0x000000ffff5d7224 */ /* 0x000fce00078e000e */
[----:B------:R-:W-:Y:S05]  /*2f6f0*/  WARPSYNC.COLLECTIVE R15, `(.L_x_8653) ;  /* 0x000000000f087348 */ /* 0x000fea0003c00000 */
[----:B------:R0:W1:Y:S02]  /*2f700*/  SHFL.IDX P6, R14, R13, R12, R11 ;  /* 0x0000000c0d0e7389 */ /* 0x00006400000c000b */
[----:B01----:R-:W-:Y:S01]  /*2f710*/  ENDCOLLECTIVE ;  /* 0x000000000000791b */ /* 0x003fe20003800000 */
.L_x_8653:
[----:B------:R-:W-:Y:S01]  /*2f720*/  IMAD.MOV.U32 R13, RZ, RZ, R63 ;  /* 0x000000ffff0d7224 */ /* 0x000fe200078e003f */
[----:B------:R-:W-:Y:S01]  /*2f730*/  SEL R63, R121, R66, P0 ;  /* 0x00000042793f7207 */ /* 0x000fe20000000000 */
[----:B------:R-:W-:Y:S02]  /*2f740*/  IMAD.MOV.U32 R12, RZ, RZ, R8 ;  /* 0x000000ffff0c7224 */ /* 0x000fe400078e0008 */
[----:B------:R-:W-:-:S07]  /*2f750*/  IMAD.MOV.U32 R91, RZ, RZ, R14 ;  /* 0x000000ffff5b7224 */ /* 0x000fce00078e000e */
[----:B------:R-:W-:Y:S05]  /*2f760*/  WARPSYNC.COLLECTIVE R15, `(.L_x_8654) ;  /* 0x000000000f087348 */ /* 0x000fea0003c00000 */
[----:B------:R0:W1:Y:S02]  /*2f770*/  SHFL.IDX P6, R14, R13, R12, R11 ;  /* 0x0000000c0d0e7389 */ /* 0x00006400000c000b */
[----:B01----:R-:W-:Y:S01]  /*2f780*/  ENDCOLLECTIVE ;  /* 0x000000000000791b */ /* 0x003fe20003800000 */
.L_x_8654:
[----:B------:R-:W-:Y:S01]  /*2f790*/  IMAD.MOV.U32 R13, RZ, RZ, R61 ;  /* 0x000000ffff0d7224 */ /* 0x000fe200078e003d */
[----:B------:R-:W-:Y:S01]  /*2f7a0*/  SEL R61, R66, R121, P0 ;  /* 0x00000079423d7207 */ /* 0x000fe20000000000 */
[----:B------:R-:W-:-:S07]  /*2f7b0*/  IMAD.MOV.U32 R68, RZ, RZ, R14 ;  /* 0x000000ffff447224 */ /* 0x000fce00078e000e */
[----:B------:R-:W-:Y:S05]  /*2f7c0*/  WARPSYNC.COLLECTIVE R15, `(.L_x_8655) ;  /* 0x000000000f087348 */ /* 0x000fea0003c00000 */
[----:B------:R0:W1:Y:S02]  /*2f7d0*/  SHFL.IDX P6, R14, R13, R12, R11 ;  /* 0x0000000c0d0e7389 */ /* 0x00006400000c000b */
[----:B01----:R-:W-:Y:S01]  /*2f7e0*/  ENDCOLLECTIVE ;  /* 0x000000000000791b */ /* 0x003fe20003800000 */
.L_x_8655:
[----:B------:R-:W-:Y:S02]  /*2f7f0*/  IMAD.MOV.U32 R13, RZ, RZ, R87 ;  /* 0x000000ffff0d7224 */ /* 0x000fe400078e0057 */
[----:B------:R-:W-:Y:S02]  /*2f800*/  IMAD.MOV.U32 R12, RZ, RZ, R10 ;  /* 0x000000ffff0c7224 */ /* 0x000fe400078e000a */
[----:B------:R-:W-:-:S07]  /*2f810*/  IMAD.MOV.U32 R70, RZ, RZ, R14 ;  /* 0x000000ffff467224 */ /* 0x000fce00078e000e */
[----:B------:R-:W-:Y:S05]  /*2f820*/  WARPSYNC.COLLECTIVE R15, `(.L_x_8656) ;  /* 0x000000000f087348 */ /* 0x000fea0003c00000 */
[----:B------:R0:W1:Y:S02]  /*2f830*/  SHFL.IDX P6, R14, R13, R12, R11 ;  /* 0x0000000c0d0e7389 */ /* 0x00006400000c000b */
[----:B01----:R-:W-:Y:S01]  /*2f840*/  ENDCOLLECTIVE ;  /* 0x000000000000791b */ /* 0x003fe20003800000 */
.L_x_8656:
[----:B------:R-:W-:Y:S02]  /*2f850*/  SEL R56, R91, R70, P0 ;  /* 0x000000465b387207 */ /* 0x000fe40000000000 */
[----:B------:R-:W-:Y:S01]  /*2f860*/  SEL R66, R70, R91, P0 ;  /* 0x0000005b46427207 */ /* 0x000fe20000000000 */
[----:B------:R-:W-:Y:S02]  /*2f870*/  IMAD.MOV.U32 R91, RZ, RZ, RZ ;  /* 0x000000ffff5b7224 */ /* 0x000fe400078e00ff */
[----:B------:R-:W-:Y:S02]  /*2f880*/  IMAD.MOV.U32 R13, RZ, RZ, R85 ;  /* 0x000000ffff0d7224 */ /* 0x000fe400078e0055 */
[----:B------:R-:W-:-:S07]  /*2f890*/  IMAD.MOV.U32 R87, RZ, RZ, R14 ;  /* 0x000000ffff577224 */ /* 0x000fce00078e000e */
[----:B------:R-:W-:Y:S05]  /*2f8a0*/  WARPSYNC.COLLECTIVE R15, `(.L_x_8657) ;  /* 0x000000000f087348 */ /* 0x000fea0003c00000 */
[----:B------:R0:W1:Y:S02]  /*2f8b0*/  SHFL.IDX P6, R14, R13, R12, R11 ;  /* 0x0000000c0d0e7389 */ /* 0x00006400000c000b */
[----:B01----:R-:W-:Y:S01]  /*2f8c0*/  ENDCOLLECTIVE ;  /* 0x000000000000791b */ /* 0x003fe20003800000 */
.L_x_8657:
[----:B------:R-:W-:Y:S02]  /*2f8d0*/  IMAD.MOV.U32 R13, RZ, RZ, R73 ;  /* 0x000000ffff0d7224 */ /* 0x000fe400078e0049 */
[----:B------:R-:W-:Y:S02]  /*2f8e0*/  IMAD.MOV.U32 R12, RZ, RZ, R8 ;  /* 0x000000ffff0c7224 */ /* 0x000fe400078e0008 */
[----:B------:R-:W-:-:S07]  /*2f8f0*/  IMAD.MOV.U32 R85, RZ, RZ, R14 ;  /* 0x000000ffff557224 */ /* 0x000fce00078e000e */
[----:B------:R-:W-:Y:S05]  /*2f900*/  WARPSYNC.COLLECTIVE R15, `(.L_x_8658) ;  /* 0x000000000f087348 */ /* 0x000fea0003c00000 */
[----:B------:R0:W1:Y:S02]  /*2f910*/  SHFL.IDX P6, R14, R13, R12, R11 ;  /* 0x0000000c0d0e7389 */ /* 0x00006400000c000b */
[----:B01----:R-:W-:Y:S01]  /*2f920*/  ENDCOLLECTIVE ;  /* 0x000000000000791b */ /* 0x003fe20003800000 */
.L_x_8658:
[----:B------:R-:W-:Y:S02]  /*2f930*/  IMAD.MOV.U32 R13, RZ, RZ, R71 ;  /* 0x000000ffff0d7224 */ /* 0x000fe400078e0047 */
[----:B------:R-:W-:-:S07]  /*2f940*/  IMAD.MOV.U32 R72, RZ, RZ, R14 ;  /* 0x000000ffff487224 */ /* 0x000fce00078e000e */
[----:B------:R-:W-:Y:S05]  /*2f950*/  WARPSYNC.COLLECTIVE R15, `(.L_x_8659) ;  /* 0x000000000f087348 */ /* 0x000fea0003c00000 */
[----:B------:R0:W1:Y:S02]  /*2f960*/  SHFL.IDX P6, R14, R13, R12, R11 ;  /* 0x0000000c0d0e7389 */ /* 0x00006400000c000b */
[----:B01----:R-:W-:Y:S01]  /*2f970*/  ENDCOLLECTIVE ;  /* 0x000000000000791b */ /* 0x003fe20003800000 */
.L_x_8659:
[----:B------:R-:W-:Y:S01]  /*2f980*/  SEL R71, R72, R87, P0 ;  /* 0x0000005748477207 */ /* 0x000fe20000000000 */
[----:B------:R-:W-:Y:S02]  /*2f990*/  IMAD.MOV.U32 R13, RZ, RZ, R81 ;  /* 0x000000ffff0d7224 */ /* 0x000fe400078e0051 */
[----:B------:R-:W-:Y:S02]  /*2f9a0*/  IMAD.MOV.U32 R12, RZ, RZ, R10 ;  /* 0x000000ffff0c7224 */ /* 0x000fe400078e000a */
[----:B------:R-:W-:-:S07]  /*2f9b0*/  IMAD.MOV.U32 R74, RZ, RZ, R14 ;  /* 0x000000ffff4a7224 */ /* 0x000fce00078e000e */
[----:B------:R-:W-:Y:S05]  /*2f9c0*/  WARPSYNC.COLLECTIVE R15, `(.L_x_8660) ;  /* 0x000000000f087348 */ /* 0x000fea0003c00000 */
[----:B------:R0:W1:Y:S02]  /*2f9d0*/  SHFL.IDX P6, R14, R13, R12, R11 ;  /* 0x0000000c0d0e7389 */ /* 0x00006400000c000b */
[----:B01----:R-:W-:Y:S01]  /*2f9e0*/  ENDCOLLECTIVE ;  /* 0x000000000000791b */ /* 0x003fe20003800000 */
.L_x_8660:
[----:B------:R-:W-:Y:S01]  /*2f9f0*/  SEL R70, R74, R85, P0 ;  /* 0x000000554a467207 */ /* 0x000fe20000000000 */
[----:B------:R-:W-:Y:S02]  /*2fa00*/  IMAD.MOV.U32 R13, RZ, RZ, R79 ;  /* 0x000000ffff0d7224 */ /* 0x000fe400078e004f */
[----:B------:R-:W-:-:S07]  /*2fa10*/  IMAD.MOV.U32 R81, RZ, RZ, R14 ;  /* 0x000000ffff517224 */ /* 0x000fce00078e000e */
[----:B------:R-:W-:Y:S05]  /*2fa20*/  WARPSYNC.COLLECTIVE R15, `(.L_x_8661) ;  /* 0x000000000f087348 */ /* 0x000fea0003c00000 */
[----:B------:R0:W1:Y:S02]  /*2fa30*/  SHFL.IDX P6, R14, R13, R12, R11 ;  /* 0x0000000c0d0e7389 */ /* 0x00006400000c000b */
[----:B01----:R-:W-:Y:S01]  /*2fa40*/  ENDCOLLECTIVE ;  /* 0x000000000000791b */ /* 0x003fe20003800000 */
.L_x_8661:
[----:B------:R-:W-:Y:S01]  /*2fa50*/  IMAD.MOV.U32 R13, RZ, RZ, R69 ;  /* 0x000000ffff0d7224 */ /* 0x000fe200078e0045 */
[----:B------:R-:W-:Y:S01]  /*2fa60*/  SEL R69, R87, R72, P0 ;  /* 0x0000004857457207 */ /* 0x000fe20000000000 */
[----:B------:R-:W-:Y:S02]  /*2fa70*/  IMAD.MOV.U32 R12, RZ, RZ, R8 ;  /* 0x000000ffff0c7224 */ /* 0x000fe400078e0008 */
[----:B------:R-:W-:-:S07]  /*2fa80*/  IMAD.MOV.U32 R79, RZ, RZ, R14 ;  /* 0x000000ffff4f7224 */ /* 0x000fce00078e000e */
[----:B------:R-:W-:Y:S05]  /*2fa90*/  WARPSYNC.COLLECTIVE R15, `(.L_x_8662) ;  /* 0x000000000f087348 */ /* 0x000fea0003c00000 */
[----:B------:R0:W1:Y:S02]  /*2faa0*/  SHFL.IDX P6, R14, R13, R12, R11 ;  /* 0x0000000c0d0e7389 */ /* 0x00006400000c000b */
[----:B01----:R-:W-:Y:S01]  /*2fab0*/  ENDCOLLECTIVE ;  /* 0x000000000000791b */ /* 0x003fe20003800000 */
.L_x_8662:
[----:B------:R-:W-:Y:S01]  /*2fac0*/  IMAD.MOV.U32 R13, RZ, RZ, R67 ;  /* 0x000000ffff0d7224 */ /* 0x000fe200078e0043 */
[----:B------:R-:W-:Y:S01]  /*2fad0*/  SEL R67, R68, R93, P0 ;  /* 0x0000005d44437207 */ /* 0x000fe20000000000 */
[----:B------:R-:W-:-:S07]  /*2fae0*/  IMAD.MOV.U32 R76, RZ, RZ, R14 ;  /* 0x000000ffff4c7224 */ /* 0x000fce00078e000e */
[----:B------:R-:W-:Y:S05]  /*2faf0*/  WARPSYNC.COLLECTIVE R15, `(.L_x_8663) ;  /* 0x000000000f087348 */ /* 0x000fea0003c00000 */
[----:B------:R0:W1:Y:S02]  /*2fb00*/  SHFL.IDX P6, R14, R13, R12, R11 ;  /* 0x0000000c0d0e7389 */ /* 0x00006400000c000b */
[----:B01----:R-:W-:Y:S01]  /*2fb10*/  ENDCOLLECTIVE ;  /* 0x000000000000791b */ /* 0x003fe20003800000 */
.L_x_8663:
[----:B------:R-:W-:Y:S01]  /*2fb20*/  SEL R73, R81, R76, P0 ;  /* 0x0000004c51497207 */ /* 0x000fe20000000000 */
[----:B------:R-:W-:Y:S02]  /*2fb30*/  IMAD.MOV.U32 R13, RZ, RZ, R77 ;  /* 0x000000ffff0d7224 */ /* 0x000fe400078e004d */
[----:B------:R-:W-:Y:S02]  /*2fb40*/  IMAD.MOV.U32 R12, RZ, RZ, R10 ;  /* 0x000000ffff0c7224 */ /* 0x000fe400078e000a */
[----:B------:R-:W-:-:S07]  /*2fb50*/  IMAD.MOV.U32 R78, RZ, RZ, R14 ;  /* 0x000000ffff4e7224 */ /* 0x000fce00078e000e */
[----:B------:R-:W-:Y:S05]  /*2fb60*/  WARPSYNC.COLLECTIVE R15, `(.L_x_8664) ;  /* 0x000000000f087348 */ /* 0x000fea0003c00000 */
[----:B------:R0:W1:Y:S02]  /*2fb70*/  SHFL.IDX P6, R14, R13, R12, R11 ;  /* 0x0000000c0d0e7389 */ /* 0x00006400000c000b */
[----:B01----:R-:W-:Y:S01]  /*2fb80*/  ENDCOLLECTIVE ;  /* 0x000000000000791b */ /* 0x003fe20003800000 */
.L_x_8664:
[----:B------:R-:W-:Y:S01]  /*2fb90*/  SEL R72, R79, R78, P0 ;  /* 0x0000004e4f487207 */ /* 0x000fe20000000000 */
[----:B------:R-:W-:Y:S01]  /*2fba0*/  IMAD.MOV.U32 R13, RZ, RZ, R75 ;  /* 0x000000ffff0d7224 */ /* 0x000fe200078e004b */
[----:B------:R-:W-:Y:S01]  /*2fbb0*/  SEL R75, R76, R81, P0 ;  /* 0x000000514c4b7207 */ /* 0x000fe20000000000 */
[----:B------:R-:W-:-:S07]  /*2fbc0*/  IMAD.MOV.U32 R77, RZ, RZ, R14 ;  /* 0x000000ffff4d7224 */ /* 0x000fce00078e000e */
[----:B------:R-:W-:Y:S05]  /*2fbd0*/  WARPSYNC.COLLECTIVE R15, `(.L_x_8665) ;  /* 0x000000000f087348 */ /* 0x000fea0003c00000 */
[----:B------:R0:W1:Y:S02]  /*2fbe0*/  SHFL.IDX P6, R14, R13, R12, R11 ;  /* 0x0000000c0d0e7389 */ /* 0x00006400000c000b */
[----:B01----:R-:W-:Y:S01]  /*2fbf0*/  ENDCOLLECTIVE ;  /* 0x000000000000791b */ /* 0x003fe20003800000 */
.L_x_8665:
        /* <DEDUP_REMOVED lines=9> */
.L_x_8666:
[----:B------:R-:W-:Y:S02]  /*2fc90*/  IMAD.MOV.U32 R13, RZ, RZ, R35 ;  /* 0x000000ffff0d7224 */ /* 0x000fe400078e0023 */
[----:B------:R-:W-:-:S07]  /*2fca0*/  IMAD.MOV.U32 R100, RZ, RZ, R14 ;  /* 0x000000ffff647224 */ /* 0x000fce00078e000e */
[----:B------:R-:W-:Y:S05]  /*2fcb0*/  WARPSYNC.COLLECTIVE R15, `(.L_x_8667) ;  /* 0x000000000f087348 */ /* 0x000fea0003c00000 */
[----:B------:R0:W1:Y:S02]  /*2fcc0*/  SHFL.IDX P6, R14, R13, R12, R11 ;  /* 0x0000000c0d0e7389 */ /* 0x00006400000c000b */
[----:B01----:R-:W-:Y:S01]  /*2fcd0*/  ENDCOLLECTIVE ;  /* 0x000000000000791b */ /* 0x003fe20003800000 */
.L_x_8667:
        /* <DEDUP_REMOVED lines=8> */
.L_x_8668:
[----:B------:R-:W-:Y:S02]  /*2fd60*/  SEL R58, R90, R35, P0 ;  /* 0x000000235a3a7207 */ /* 0x000fe40000000000 */
[----:B------:R-:W-:Y:S01]  /*2fd70*/  SEL R90, R35, R90, P0 ;  /* 0x0000005a235a7207 */ /* 0x000fe20000000000 */
[----:B------:R-:W-:Y:S02]  /*2fd80*/  IMAD.MOV.U32 R13, RZ, RZ, R39 ;  /* 0x000000ffff0d7224 */ /* 0x000fe400078e0027 */
[----:B------:R-:W-:-:S07]  /*2fd90*/  IMAD.MOV.U32 R37, RZ, RZ, R14 ;  /* 0x000000ffff257224 */ /* 0x000fce00078e000e */
[----:B------:R-:W-:Y:S05]  /*2fda0*/  WARPSYNC.COLLECTIVE R15, `(.L_x_8669) ;  /* 0x000000000f087348 */ /* 0x000fea0003c00000 */
[----:B------:R0:W1:Y:S02]  /*2fdb0*/  SHFL.IDX P6, R14, R13, R12, R11 ;  /* 0x0000000c0d0e7389 */ /* 0x00006400000c000b */
[----:B01----:R-:W-:Y:S01]  /*2fdc0*/  ENDCOLLECTIVE ;  /* 0x000000000000791b */ /* 0x003fe20003800000 */
.L_x_8669:
[----:B------:R-:W-:Y:S02]  /*2fdd0*/  IMAD.MOV.U32 R13, RZ, RZ, R33 ;  /* 0x000000ffff0d7224 */ /* 0x000fe400078e0021 */
[----:B------:R-:W-:Y:S02]  /*2fde0*/  IMAD.MOV.U32 R12, RZ, RZ, R8 ;  /* 0x000000ffff0c7224 */ /* 0x000fe400078e0008 */
[----:B------:R-:W-:-:S07]  /*2fdf0*/  IMAD.MOV.U32 R39, RZ, RZ, R14 ;  /* 0x000000ffff277224 */ /* 0x000fce00078e000e */
[----:B------:R-:W-:Y:S05]  /*2fe00*/  WARPSYNC.COLLECTIVE R15, `(.L_x_8670) ;  /* 0x000000000f087348 */ /* 0x000fea0003c00000 */
[----:B------:R0:W1:Y:S02]  /*2fe10*/  SHFL.IDX P6, R14, R13, R12, R11 ;  /* 0x0000000c0d0e7389 */ /* 0x00006400000c000b */
[----:B01----:R-:W-:Y:S01]  /*2fe20*/  ENDCOLLECTIVE ;  /* 0x000000000000791b */ /* 0x003fe20003800000 */
.L_x_8670:
[----:B------:R-:W-:Y:S02]  /*2fe30*/  IMAD.MOV.U32 R13, RZ, RZ, R31 ;  /* 0x000000ffff0d7224 */ /* 0x000fe400078e001f */
[----:B------:R-:W-:-:S07]  /*2fe40*/  IMAD.MOV.U32 R110, RZ, RZ, R14 ;  /* 0x000000ffff6e7224 */ /* 0x000fce00078e000e */
[----:B------:R-:W-:Y:S05]  /*2fe50*/  WARPSYNC.COLLECTIVE R15, `(.L_x_8671) ;  /* 0x000000000f087348 */ /* 0x000fea0003c00000 */
[----:B------:R0:W1:Y:S02]  /*2fe60*/  SHFL.IDX P6, R14, R13, R12, R11 ;  /* 0x0000000c0d0e7389 */ /* 0x00006400000c000b */
[----:B01----:R-:W-:Y:S01]  /*2fe70*/  ENDCOLLECTIVE ;  /* 0x000000000000791b */ /* 0x003fe20003800000 */
.L_x_8671:
        /* <DEDUP_REMOVED lines=8> */
.L_x_8672:
[----:B------:R-:W-:Y:S02]  /*2ff00*/  SEL R100, R39, R112, P0 ;  /* 0x0000007027647207 */ /* 0x000fe40000000000 */
[----:B------:R-:W-:Y:S01]  /*2ff10*/  SEL R112, R112, R39, P0 ;  /* 0x0000002770707207 */ /* 0x000fe20000000000 */
[----:B------:R-:W-:Y:S02]  /*2ff20*/  IMAD.MOV.U32 R13, RZ, RZ, R27 ;  /* 0x000000ffff0d7224 */ /* 0x000fe400078e001b */
[----:B------:R-:W-:-:S07]  /*2ff30*/  IMAD.MOV.U32 R29, RZ, RZ, R14 ;  /* 0x000000ffff1d7224 */ /* 0x000fce00078e000e */
[----:B------:R-:W-:Y:S05]  /*2ff40*/  WARPSYNC.COLLECTIVE R15, `(.L_x_8673) ;  /* 0x000000000f087348 */ /* 0x000fea0003c00000 */
[----:B------:R0:W1:Y:S02]  /*2ff50*/  SHFL.IDX P6, R14, R13, R12, R11 ;  /* 0x0000000c0d0e7389 */ /* 0x00006400000c000b */
[----:B01----:R-:W-:Y:S01]  /*2ff60*/  ENDCOLLECTIVE ;  /* 0x000000000000791b */ /* 0x003fe20003800000 */
.L_x_8673:
[----:B------:R-:W-:Y:S02]  /*2ff70*/  IMAD.MOV.U32 R13, RZ, RZ, R25 ;  /* 0x000000ffff0d7224 */ /* 0x000fe400078e0019 */
[----:B------:R-:W-:Y:S02]  /*2ff80*/  IMAD.MOV.U32 R12, RZ, RZ, R8 ;  /* 0x000000ffff0c7224 */ /* 0x000fe400078e0008 */
[----:B------:R-:W-:-:S07]  /*2ff90*/  IMAD.MOV.U32 R4, RZ, RZ, R14 ;  /* 0x000000ffff047224 */ /* 0x000fce00078e000e */
[----:B------:R-:W-:Y:S05]  /*2ffa0*/  WARPSYNC.COLLECTIVE R15, `(.L_x_8674) ;  /* 0x000000000f087348 */ /* 0x000fea0003c00000 */
[----:B------:R0:W1:Y:S02]  /*2ffb0*/  SHFL.IDX P6, R14, R13, R12, R11 ;  /* 0x0000000c0d0e7389 */ /* 0x00006400000c000b */
[----:B01----:R-:W-:Y:S01]  /*2ffc0*/  ENDCOLLECTIVE ;  /* 0x000000000000791b */ /* 0x003fe20003800000 */
.L_x_8674:
[----:B------:R-:W-:Y:S02]  /*2ffd0*/  IMAD.MOV.U32 R13, RZ, RZ, R9 ;  /* 0x000000ffff0d7224 */ /* 0x000fe400078e0009 */
[----:B------:R-:W-:-:S07]  /*2ffe0*/  IMAD.MOV.U32 R10, RZ, RZ, R14 ;  /* 0x000000ffff0a7224 */ /* 0x000fce00078e000e */
[----:B------:R-:W-:Y:S05]  /*2fff0*/  WARPSYNC.COLLECTIVE R15, `(.L_x_8675) ;  /* 0x000000000f087348 */ /* 0x000fea0003c00000 */
[----:B------:R0:W1:Y:S02]  /*30000*/  SHFL.IDX P6, R14, R13, R12, R11 ;  /* 0x0000000c0d0e7389 */ /* 0x00006400000c000b */
[----:B01----:R-:W-:Y:S01]  /*30010*/  ENDCOLLECTIVE ;  /* 0x000000000000791b */ /* 0x003fe20003800000 */
.L_x_8675:
[----:B------:R-:W-:Y:S05]  /*30020*/  BRA `(.L_x_8676) ;  /* 0xffffff1c00f07947 */ /* 0x000fea000383ffff */
.L_x_8422:
[----:B------:R-:W-:Y:S02]  /*30030*/  IMAD.MOV.U32 R13, RZ, RZ, R3 ;  /* 0x000000ffff0d7224 */ /* 0x000fe400078e0003 */
[----:B------:R-:W-:Y:S02]  /*30040*/  IMAD.MOV.U32 R12, RZ, RZ, RZ ;  /* 0x000000ffff0c7224 */ /* 0x000fe400078e00ff */
[----:B------:R-:W-:Y:S02]  /*30050*/  IMAD.MOV.U32 R11, RZ, RZ, 0x181f ;  /* 0x0000181fff0b7424 */ /* 0x000fe400078e00ff */
[----:B------:R-:W-:-:S07]  /*30060*/  IMAD.MOV.U32 R15, RZ, RZ, -0x1 ;  /* 0xffffffffff0f7424 */ /* 0x000fce00078e00ff */
[----:B-----5:R-:W-:Y:S05]  /*30070*/  WARPSYNC.COLLECTIVE R15, `(.L_x_8677) ;  /* 0x000000000f087348 */ /* 0x020fea0003c00000 */
[----:B------:R0:W1:Y:S02]  /*30080*/  SHFL.IDX P6, R14, R13, R12, R11 ;  /* 0x0000000c0d0e7389 */ /* 0x00006400000c000b */
[----:B01---5:R-:W-:Y:S01]  /*30090*/  ENDCOLLECTIVE ;  /* 0x000000000000791b */ /* 0x023fe20003800000 */
.L_x_8677:
[----:B------:R-:W-:Y:S02]  /*300a0*/  IMAD.MOV.U32 R13, RZ, RZ, R2 ;  /* 0x000000ffff0d7224 */ /* 0x000fe400078e0002 */
[----:B------:R-:W-:-:S07]  /*300b0*/  IMAD.MOV.U32 R0, RZ, RZ, R14 ;  /* 0x000000ffff007224 */ /* 0x000fce00078e000e */
[----:B------:R-:W-:Y:S05]  /*300c0*/  WARPSYNC.COLLECTIVE R15, `(.L_x_8678) ;  /* 0x000000000f087348 */ /* 0x000fea0003c00000 */
[----:B------:R0:W1:Y:S02]  /*300d0*/  SHFL.IDX P6, R14, R13, R12, R11 ;  /* 0x0000000c0d0e7389 */ /* 0x00006400000c000b */
[----:B01----:R-:W-:Y:S01]  /*300e0*/  ENDCOLLECTIVE ;  /* 0x000000000000791b */ /* 0x003fe20003800000 */
.L_x_8678:
[----:B------:R-:W-:Y:S05]  /*300f0*/  BRA `(.L_x_8679) ;  /* 0xffffff2c00bc7947 */ /* 0x000fea000383ffff */
.L_x_8425:
        /* <DEDUP_REMOVED lines=8> */
.L_x_8681:
[----:B------:R-:W-:Y:S05]  /*30180*/  BSYNC B1 ;  /* 0x0000000000017941 */ /* 0x000fea0003800000 */
.L_x_8680:
        /* <DEDUP_REMOVED lines=8> */
.L_x_8682:
[----:B------:R-:W-:Y:S05]  /*30210*/  BRA `(.L_x_8683) ;  /* 0xffffff2c00cc7947 */ /* 0x000fea000383ffff */
.L_x_8428:
        /* <DEDUP_REMOVED lines=8> */
.L_x_8685:
[----:B------:R-:W-:Y:S05]  /*302a0*/  BSYNC B1 ;  /* 0x0000000000017941 */ /* 0x000fea0003800000 */
.L_x_8684:
        /* <DEDUP_REMOVED lines=8> */
.L_x_8686:
[----:B------:R-:W-:Y:S05]  /*30330*/  BRA `(.L_x_8687) ;  /* 0xffffff2c00dc7947 */ /* 0x000fea000383ffff */
.L_x_8431:
        /* <DEDUP_REMOVED lines=8> */
.L_x_8689:
[----:B------:R-:W-:Y:S05]  /*303c0*/  BSYNC B1 ;  /* 0x0000000000017941 */ /* 0x000fea0003800000 */
.L_x_8688:
        /* <DEDUP_REMOVED lines=8> */
.L_x_8690:
[----:B------:R-:W-:Y:S05]  /*30450*/  BRA `(.L_x_8691) ;  /* 0xffffff2c00ec7947 */ /* 0x000fea000383ffff */
.L_x_8433:
[----:B------:R-:W-:Y:S02]  /*30460*/  IMAD.MOV.U32 R13, RZ, RZ, R8 ;  /* 0x000000ffff0d7224 */ /* 0x000fe400078e0008 */
[----:B------:R-:W-:Y:S02]  /*30470*/  IMAD.MOV.U32 R12, RZ, RZ, RZ ;  /* 0x000000ffff0c7224 */ /* 0x000fe400078e00ff */
[----:B------:R-:W-:Y:S02]  /*30480*/  IMAD.MOV.U32 R11, RZ, RZ, 0x1c1f ;  /* 0x00001c1fff0b7424 */ /* 0x000fe400078e00ff */
[----:B------:R-:W-:-:S07]  /*30490*/  IMAD.MOV.U32 R15, RZ, RZ, -0x1 ;  /* 0xffffffffff0f7424 */ /* 0x000fce00078e00ff */
[----:B------:R-:W-:Y:S05]  /*304a0*/  WARPSYNC.COLLECTIVE R15, `(.L_x_8692) ;  /* 0x000000000f087348 */ /* 0x000fea0003c00000 */
[----:B------:R0:W1:Y:S02]  /*304b0*/  SHFL.IDX P6, R14, R13, R12, R11 ;  /* 0x0000000c0d0e7389 */ /* 0x00006400000c000b */
[----:B01----:R-:W-:Y:S01]  /*304c0*/  ENDCOLLECTIVE ;  /* 0x000000000000791b */ /* 0x003fe20003800000 */
.L_x_8692:
[----:B------:R-:W-:Y:S02]  /*304d0*/  IMAD.MOV.U32 R13, RZ, RZ, R4 ;  /* 0x000000ffff0d7224 */ /* 0x000fe400078e0004 */
[----:B------:R-:W-:-:S07]  /*304e0*/  IMAD.MOV.U32 R9, RZ, RZ, R14 ;  /* 0x000000ffff097224 */ /* 0x000fce00078e000e */
[----:B------:R-:W-:Y:S05]  /*304f0*/  WARPSYNC.COLLECTIVE R15, `(.L_x_8693) ;  /* 0x000000000f087348 */ /* 0x000fea0003c00000 */
[----:B------:R0:W1:Y:S02]  /*30500*/  SHFL.IDX P6, R14, R13, R12, R11 ;  /* 0x0000000c0d0e7389 */ /* 0x00006400000c000b */
[----:B01----:R-:W-:Y:S01]  /*30510*/  ENDCOLLECTIVE ;  /* 0x000000000000791b */ /* 0x003fe20003800000 */
.L_x_8693:
[----:B------:R-:W-:Y:S05]  /*30520*/  BRA `(.L_x_8694) ;  /* 0xffffff3400307947 */ /* 0x000fea000383ffff */
.L_x_8436:
[----:B------:R-:W-:Y:S01]  /*30530*/  BSSY B1, `(.L_x_8695) ;  /* 0x0000008000017945 */ /* 0x000fe20003800000 */
[----:B--2---:R-:W-:Y:S02]  /*30540*/  IMAD.MOV.U32 R13, RZ, RZ, R8 ;  /* 0x000000ffff0d7224 */ /* 0x004fe400078e0008 */
[----:B------:R-:W-:Y:S02]  /*30550*/  IMAD.MOV.U32 R12, RZ, RZ, 0x1 ;  /* 0x00000001ff0c7424 */ /* 0x000fe400078e00ff */
[----:B------:R-:W-:Y:S02]  /*30560*/  IMAD.MOV.U32 R11, RZ, RZ, 0x1c1f ;  /* 0x00001c1fff0b7424 */ /* 0x000fe400078e00ff */
[----:B------:R-:W-:-:S07]  /*30570*/  IMAD.MOV.U32 R15, RZ, RZ, -0x1 ;  /* 0xffffffffff0f7424 */ /* 0x000fce00078e00ff */
[----:B01----:R-:W-:Y:S05]  /*30580*/  WARPSYNC.COLLECTIVE R15, `(.L_x_8696) ;  /* 0x000000000f087348 */ /* 0x003fea0003c00000 */
[----:B------:R2:W3:Y:S02]  /*30590*/  SHFL.IDX P6, R14, R13, R12, R11 ;  /* 0x0000000c0d0e7389 */ /* 0x0004e400000c000b */
[----:B0123--:R-:W-:Y:S01]  /*305a0*/  ENDCOLLECTIVE ;  /* 0x000000000000791b */ /* 0x00ffe20003800000 */
.L_x_8696:
[----:B------:R-:W-:Y:S05]  /*305b0*/  BSYNC B1 ;  /* 0x0000000000017941 */ /* 0x000fea0003800000 */
.L_x_8695:
        /* <DEDUP_REMOVED lines=8> */
.L_x_8697:
[----:B------:R-:W-:Y:S05]  /*30640*/  BRA `(.L_x_8698) ;  /* 0xffffff3800507947 */ /* 0x000fea000383ffff */
.L_x_8440:
[----:B------:R-:W-:Y:S02]  /*30650*/  IMAD.MOV.U32 R13, RZ, RZ, R3 ;  /* 0x000000ffff0d7224 */ /* 0x000fe400078e0003 */
[----:B------:R-:W-:Y:S02]  /*30660*/  IMAD.MOV.U32 R12, RZ, RZ, RZ ;  /* 0x000000ffff0c7224 */ /* 0x000fe400078e00ff */
[----:B------:R-:W-:Y:S02]  /*30670*/  IMAD.MOV.U32 R11, RZ, RZ, 0x181f ;  /* 0x0000181fff0b7424 */ /* 0x000fe400078e00ff */
[----:B------:R-:W-:-:S07]  /*30680*/  IMAD.MOV.U32 R15, RZ, RZ, -0x1 ;  /* 0xffffffffff0f7424 */ /* 0x000fce00078e00ff */
[----:B01----:R-:W-:Y:S05]  /*30690*/  WARPSYNC.COLLECTIVE R15, `(.L_x_8699) ;  /* 0x000000000f087348 */ /* 0x003fea0003c00000 */
[----:B------:R2:W3:Y:S02]  /*306a0*/  SHFL.IDX P6, R14, R13, R12, R11 ;  /* 0x0000000c0d0e7389 */ /* 0x0004e400000c000b */
[----:B0123--:R-:W-:Y:S01]  /*306b0*/  ENDCOLLECTIVE ;  /* 0x000000000000791b */ /* 0x00ffe20003800000 */
.L_x_8699:
[----:B------:R-:W-:Y:S02]  /*306c0*/  IMAD.MOV.U32 R13, RZ, RZ, R2 ;  /* 0x000000ffff0d7224 */ /* 0x000fe400078e0002 */
[----:B------:R-:W-:-:S07]  /*306d0*/  IMAD.MOV.U32 R0, RZ, RZ, R14 ;  /* 0x000000ffff007224 */ /* 0x000fce00078e000e */
[----:B------:R-:W-:Y:S05]  /*306e0*/  WARPSYNC.COLLECTIVE R15, `(.L_x_8700) ;  /* 0x000000000f087348 */ /* 0x000fea0003c00000 */
[----:B------:R0:W1:Y:S02]  /*306f0*/  SHFL.IDX P6, R14, R13, R12, R11 ;  /* 0x0000000c0d0e7389 */ /* 0x00006400000c000b */
[----:B01----:R-:W-:Y:S01]  /*30700*/  ENDCOLLECTIVE ;  /* 0x000000000000791b */ /* 0x003fe20003800000 */
.L_x_8700:
[----:B------:R-:W-:Y:S05]  /*30710*/  BRA `(.L_x_8701) ;  /* 0xffffff44008c7947 */ /* 0x000fea000383ffff */
.L_x_8443:
[----:B------:R-:W-:Y:S01]  /*30720*/  BSSY B1, `(.L_x_8702) ;  /* 0x0000008000017945 */ /* 0x000fe20003800000 */
[----:B------:R-:W-:Y:S02]  /*30730*/  IMAD.MOV.U32 R13, RZ, RZ, R3 ;  /* 0x000000ffff0d7224 */ /* 0x000fe400078e0003 */
[----:B------:R-:W-:Y:S02]  /*30740*/  IMAD.MOV.U32 R12, RZ, RZ, 0x1 ;  /* 0x00000001ff0c7424 */ /* 0x000fe400078e00ff */
[----:B--2---:R-:W-:Y:S02]  /*30750*/  IMAD.MOV.U32 R11, RZ, RZ, 0x181f ;  /* 0x0000181fff0b7424 */ /* 0x004fe400078e00ff */
[----:B------:R-:W-:-:S07]  /*30760*/  IMAD.MOV.U32 R15, RZ, RZ, -0x1 ;  /* 0xffffffffff0f7424 */ /* 0x000fce00078e00ff */
[----:B01-34-:R-:W-:Y:S05]  /*30770*/  WARPSYNC.COLLECTIVE R15, `(.L_x_8703) ;  /* 0x000000000f087348 */ /* 0x01bfea0003c00000 */
[----:B----4-:R2:W4:Y:S02]  /*30780*/  SHFL.IDX P6, R14, R13, R12, R11 ;  /* 0x0000000c0d0e7389 */ /* 0x01052400000c000b */
[----:B01234-:R-:W-:Y:S01]  /*30790*/  ENDCOLLECTIVE ;  /* 0x000000000000791b */ /* 0x01ffe20003800000 */
.L_x_8703:
[----:B------:R-:W-:Y:S05]  /*307a0*/  BSYNC B1 ;  /* 0x0000000000017941 */ /* 0x000fea0003800000 */
.L_x_8702:
        /* <DEDUP_REMOVED lines=8> */
.L_x_8704:
[----:B------:R-:W-:Y:S05]  /*30830*/  BRA `(.L_x_8705) ;  /* 0xffffff4400a47947 */ /* 0x000fea000383ffff */
.L_x_8446:
        /* <DEDUP_REMOVED lines=8> */
.L_x_8707:
[----:B------:R-:W-:Y:S05]  /*308c0*/  BSYNC B1 ;  /* 0x0000000000017941 */ /* 0x000fea0003800000 */
.L_x_8706:
        /* <DEDUP_REMOVED lines=8> */
.L_x_8708:
[----:B------:R-:W-:Y:S05]  /*30950*/  BRA `(.L_x_8709) ;  /* 0xffffff4400b87947 */ /* 0x000fea000383ffff */
.L_x_8449:
        /* <DEDUP_REMOVED lines=8> */
.L_x_8711:
[----:B------:R-:W-:Y:S05]  /*309e0*/  BSYNC B1 ;  /* 0x0000000000017941 */ /* 0x000fea0003800000 */
.L_x_8710:
        /* <DEDUP_REMOVED lines=8> */
.L_x_8712:
[----:B------:R-:W-:Y:S05]  /*30a70*/  BRA `(.L_x_8713) ;  /* 0xffffff4400cc7947 */ /* 0x000fea000383ffff */
.L_x_8468:
        /* <DEDUP_REMOVED lines=11> */
.L_x_8715:
[----:B------:R-:W-:Y:S05]  /*30b30*/  BSYNC B1 ;  /* 0x0000000000017941 */ /* 0x000fea0003800000 */
.L_x_8714:
[----:B------:R-:W-:Y:S05]  /*30b40*/  BRA `(.L_x_8716) ;  /* 0xffffff6400ec7947 */ /* 0x000fea000383ffff */
.L_x_8470:
[----:B------:R-:W-:Y:S01]  /*30b50*/  BSSY B1, `(.L_x_8717) ;  /* 0x0000006000017945 */ /* 0x000fe20003800000 */
[----:B------:R-:W-:-:S07]  /*30b60*/  IMAD.MOV.U32 R15, RZ, RZ, -0x1 ;  /* 0xffffffffff0f7424 */ /* 0x000fce00078e00ff */
[----:B01----:R-:W-:Y:S05]  /*30b70*/  WARPSYNC.COLLECTIVE R15, `(.L_x_8718) ;  /* 0x000000000f0c7348 */ /* 0x003fea0003c00000 */
[----:B------:R-:W-:Y:S02]  /*30b80*/  ELECT P6, UR62, PT ;  /* 0x00000000003e782f */ /* 0x000fe400038c0000 */
[----:B------:R-:W-:Y:S01]  /*30b90*/  MOV R14, UR62 ;  /* 0x0000003e000e7c02 */ /* 0x000fe20008000f00 */
[----:B01----:R-:W-:Y:S10]  /*30ba0*/  ENDCOLLECTIVE ;  /* 0x000000000000791b */ /* 0x003ff40003800000 */
.L_x_8718:
[----:B------:R-:W-:Y:S05]  /*30bb0*/  BSYNC B1 ;  /* 0x0000000000017941 */ /* 0x000fea0003800000 */
.L_x_8717:
[----:B------:R-:W-:Y:S05]  /*30bc0*/  BRA `(.L_x_8469) ;  /* 0xffffff6400e47947 */ /* 0x000fea000383ffff */
.L_x_8472:
[----:B-1----:R1:W2:Y:S02]  /*30bd0*/  SYNCS.PHASECHK.TRANS64.TRYWAIT P0, [R18+URZ+0x2e820], R3 ;  /* 0x02e82003120075a7 */ /* 0x0022a4000800017f */
[----:B--2---:R-:W-:Y:S05]  /*30be0*/  @!P0 NANOSLEEP.SYNCS 0x989680 ;  /* 0x009896800000895d */ /* 0x004fea0003900000 */
[----:B------:R-:W2:Y:S02]  /*30bf0*/  @!P0 SYNCS.PHASECHK.TRANS64 P0, [R18+URZ+0x2e820], R3 ;  /* 0x02e82003120085a7 */ /* 0x000ea4000800007f */
[----:B--2---:R-:W-:Y:S05]  /*30c00*/  @!P0 BRA `(.L_x_8472) ;  /* 0xfffffffc00f08947 */ /* 0x004fea000383ffff */
[----:B------:R-:W-:Y:S05]  /*30c10*/  BRA `(.L_x_8719) ;  /* 0xffffff6400f47947 */ /* 0x000fea000383ffff */
.L_x_8476:
[----:B--2---:R2:W3:Y:S02]  /*30c20*/  SYNCS.PHASECHK.TRANS64.TRYWAIT P0, [R6+URZ+0x2e8a0], R8 ;  /* 0x02e8a008060075a7 */ /* 0x0044e4000800017f */
[----:B---3--:R-:W-:Y:S05]  /*30c30*/  @!P0 NANOSLEEP.SYNCS 0x989680 ;  /* 0x009896800000895d */ /* 0x008fea0003900000 */
[----:B------:R-:W3:Y:S02]  /*30c40*/  @!P0 SYNCS.PHASECHK.TRANS64 P0, [R6+URZ+0x2e8a0], R8 ;  /* 0x02e8a008060085a7 */ /* 0x000ee4000800007f */
[----:B---3--:R-:W-:Y:S05]  /*30c50*/  @!P0 BRA `(.L_x_8476) ;  /* 0xfffffffc00f08947 */ /* 0x008fea000383ffff */
[----:B------:R-:W-:Y:S05]  /*30c60*/  BRA `(.L_x_8720) ;  /* 0xffffff6800147947 */ /* 0x000fea000383ffff */
.L_x_8481:
[----:B-1----:R1:W3:Y:S02]  /*30c70*/  SYNCS.PHASECHK.TRANS64.TRYWAIT P0, [R6+URZ+0x2e8c0], R8 ;  /* 0x02e8c008060075a7 */ /* 0x0022e4000800017f */
[----:B---3--:R-:W-:Y:S05]  /*30c80*/  @!P0 NANOSLEEP.SYNCS 0x989680 ;  /* 0x009896800000895d */ /* 0x008fea0003900000 */
[----:B------:R-:W3:Y:S02]  /*30c90*/  @!P0 SYNCS.PHASECHK.TRANS64 P0, [R6+URZ+0x2e8c0], R8 ;  /* 0x02e8c008060085a7 */ /* 0x000ee4000800007f */
[----:B---3--:R-:W-:Y:S05]  /*30ca0*/  @!P0 BRA `(.L_x_8481) ;  /* 0xfffffffc00f08947 */ /* 0x008fea000383ffff */
[----:B------:R-:W-:Y:S05]  /*30cb0*/  BRA `(.L_x_8721) ;  /* 0xffffff6800947947 */ /* 0x000fea000383ffff */
.L_x_8488:
[----:B-1----:R1:W2:Y:S02]  /*30cc0*/  SYNCS.PHASECHK.TRANS64.TRYWAIT P1, [R4+URZ+0x2e8a0], R5 ;  /* 0x02e8a005040075a7 */ /* 0x0022a4000802017f */
[----:B--2---:R-:W-:Y:S05]  /*30cd0*/  @!P1 NANOSLEEP.SYNCS 0x989680 ;  /* 0x009896800000995d */ /* 0x004fea0003900000 */
[----:B------:R-:W2:Y:S02]  /*30ce0*/  @!P1 SYNCS.PHASECHK.TRANS64 P1, [R4+URZ+0x2e8a0], R5 ;  /* 0x02e8a005040095a7 */ /* 0x000ea4000802007f */
[----:B--2---:R-:W-:Y:S05]  /*30cf0*/  @!P1 BRA `(.L_x_8488) ;  /* 0xfffffffc00f09947 */ /* 0x004fea000383ffff */
[----:B------:R-:W-:Y:S05]  /*30d00*/  BRA `(.L_x_8722) ;  /* 0xffffff6c00687947 */ /* 0x000fea000383ffff */
.L_x_8493:
[----:B--2---:R2:W3:Y:S02]  /*30d10*/  SYNCS.PHASECHK.TRANS64.TRYWAIT P1, [R4+URZ+0x2e8c0], R5 ;  /* 0x02e8c005040075a7 */ /* 0x0044e4000802017f */
[----:B---3--:R-:W-:Y:S05]  /*30d20*/  @!P1 NANOSLEEP.SYNCS 0x989680 ;  /* 0x009896800000995d */ /* 0x008fea0003900000 */
[----:B------:R-:W3:Y:S02]  /*30d30*/  @!P1 SYNCS.PHASECHK.TRANS64 P1, [R4+URZ+0x2e8c0], R5 ;  /* 0x02e8c005040095a7 */ /* 0x000ee4000802007f */
[----:B---3--:R-:W-:Y:S05]  /*30d40*/  @!P1 BRA `(.L_x_8493) ;  /* 0xfffffffc00f09947 */ /* 0x008fea000383ffff */
[----:B------:R-:W-:Y:S05]  /*30d50*/  BRA `(.L_x_8723) ;  /* 0xffffff6c00e47947 */ /* 0x000fea000383ffff */
.L_x_8510:
        /* <DEDUP_REMOVED lines=8> */
[----:B--2---:R-:W-:Y:S05]  /*30de0*/  WARPSYNC.COLLECTIVE R15, `(.L_x_8725) ;  /* 0x000000000f087348 */ /* 0x004fea0003c00000 */
[----:B------:R0:W1:Y:S02]  /*30df0*/  SHFL.IDX P6, R14, R13, R12, R11 ;  /* 0x0000000c0d0e7389 */ /* 0x00006400000c000b */
[----:B012---:R-:W-:Y:S01]  /*30e00*/  ENDCOLLECTIVE ;  /* 0x000000000000791b */ /* 0x007fe20003800000 */
.L_x_8725:
[----:B------:R-:W-:Y:S05]  /*30e10*/  BSYNC B0 ;  /* 0x0000000000007941 */ /* 0x000fea0003800000 */
.L_x_8724:
[----:B------:R-:W-:Y:S05]  /*30e20*/  BRA `(.L_x_8726) ;  /* 0xffffff7c00487947 */ /* 0x000fea000383ffff */
.L_x_8512:
[----:B------:R-:W-:Y:S01]  /*30e30*/  BSSY B0, `(.L_x_8727) ;  /* 0x0000006000007945 */ /* 0x000fe20003800000 */
[----:B------:R-:W-:-:S07]  /*30e40*/  IMAD.MOV.U32 R15, RZ, RZ, -0x1 ;  /* 0xffffffffff0f7424 */ /* 0x000fce00078e00ff */
[----:B012---:R-:W-:Y:S05]  /*30e50*/  WARPSYNC.COLLECTIVE R15, `(.L_x_8728) ;  /* 0x000000000f0c7348 */ /* 0x007fea0003c00000 */
[----:B------:R-:W-:Y:S02]  /*30e60*/  ELECT P6, UR62, PT ;  /* 0x00000000003e782f */ /* 0x000fe400038c0000 */
[----:B------:R-:W-:Y:S01]  /*30e70*/  MOV R14, UR62 ;  /* 0x0000003e000e7c02 */ /* 0x000fe20008000f00 */
[----:B012---:R-:W-:Y:S10]  /*30e80*/  ENDCOLLECTIVE ;  /* 0x000000000000791b */ /* 0x007ff40003800000 */
.L_x_8728:
[----:B------:R-:W-:Y:S05]  /*30e90*/  BSYNC B0 ;  /* 0x0000000000007941 */ /* 0x000fea0003800000 */
.L_x_8727:
[----:B------:R-:W-:Y:S05]  /*30ea0*/  BRA `(.L_x_8729) ;  /* 0xffffff7c00507947 */ /* 0x000fea000383ffff */
.L_x_8514:
[----:B-1----:R1:W2:Y:S02]  /*30eb0*/  SYNCS.PHASECHK.TRANS64.TRYWAIT P0, [R0+URZ+0x2e880], R3 ;  /* 0x02e88003000075a7 */ /* 0x0022a4000800017f */
[----:B--2---:R-:W-:Y:S05]  /*30ec0*/  @!P0 NANOSLEEP.SYNCS 0x989680 ;  /* 0x009896800000895d */ /* 0x004fea0003900000 */
[----:B------:R-:W2:Y:S02]  /*30ed0*/  @!P0 SYNCS.PHASECHK.TRANS64 P0, [R0+URZ+0x2e880], R3 ;  /* 0x02e88003000085a7 */ /* 0x000ea4000800007f */
[----:B--2---:R-:W-:Y:S05]  /*30ee0*/  @!P0 BRA `(.L_x_8514) ;  /* 0xfffffffc00f08947 */ /* 0x004fea000383ffff */
[----:B------:R-:W-:Y:S05]  /*30ef0*/  BRA `(.L_x_8730) ;  /* 0xffffff7c00c47947 */ /* 0x000fea000383ffff */
.L_x_8516:
[----:B--2---:R2:W3:Y:S02]  /*30f00*/  SYNCS.PHASECHK.TRANS64.TRYWAIT P0, [R0+URZ+0x2e840], R3 ;  /* 0x02e84003000075a7 */ /* 0x0044e4000800017f */
[----:B---3--:R-:W-:Y:S05]  /*30f10*/  @!P0 NANOSLEEP.SYNCS 0x989680 ;  /* 0x009896800000895d */ /* 0x008fea0003900000 */
[----:B------:R-:W3:Y:S02]  /*30f20*/  @!P0 SYNCS.PHASECHK.TRANS64 P0, [R0+URZ+0x2e840], R3 ;  /* 0x02e84003000085a7 */ /* 0x000ee4000800007f */
[----:B---3--:R-:W-:Y:S05]  /*30f30*/  @!P0 BRA `(.L_x_8516) ;  /* 0xfffffffc00f08947 */ /* 0x008fea000383ffff */
[----:B------:R-:W-:Y:S05]  /*30f40*/  BRA `(.L_x_8731) ;  /* 0xffffff80001c7947 */ /* 0x000fea000383ffff */
.L_x_8520:
        /* <DEDUP_REMOVED lines=14> */
.L_x_8732:
[----:B------:R-:W-:Y:S02]  /*31030*/  IMAD.MOV.U32 R13, RZ, RZ, R4 ;  /* 0x000000ffff0d7224 */ /* 0x000fe400078e0004 */
[----:B------:R-:W-:-:S07]  /*31040*/  IMAD.MOV.U32 R6, RZ, RZ, R14 ;  /* 0x000000ffff067224 */ /* 0x000fce00078e000e */
[----:B------:R-:W-:Y:S05]  /*31050*/  WARPSYNC.COLLECTIVE R15, `(.L_x_8733) ;  /* 0x000000000f087348 */ /* 0x000fea0003c00000 */
[----:B------:R0:W1:Y:S02]  /*31060*/  SHFL.IDX P6, R14, R13, R12, R11 ;  /* 0x0000000c0d0e7389 */ /* 0x00006400000c000b */
[----:B01----:R-:W-:Y:S01]  /*31070*/  ENDCOLLECTIVE ;  /* 0x000000000000791b */ /* 0x003fe20003800000 */
.L_x_8733:
        /* <DEDUP_REMOVED lines=17> */
.L_x_8734:
[----:B------:R-:W-:Y:S02]  /*31190*/  IMAD.MOV.U32 R13, RZ, RZ, R4 ;  /* 0x000000ffff0d7224 */ /* 0x000fe400078e0004 */
[----:B------:R-:W-:-:S07]  /*311a0*/  IMAD.MOV.U32 R6, RZ, RZ, R14 ;  /* 0x000000ffff067224 */ /* 0x000fce00078e000e */
[----:B------:R-:W-:Y:S05]  /*311b0*/  WARPSYNC.COLLECTIVE R15, `(.L_x_8735) ;  /* 0x000000000f087348 */ /* 0x000fea0003c00000 */
[----:B------:R0:W1:Y:S02]  /*311c0*/  SHFL.IDX P6, R14, R13, R12, R11 ;  /* 0x0000000c0d0e7389 */ /* 0x00006400000c000b */
[----:B01----:R-:W-:Y:S01]  /*311d0*/  ENDCOLLECTIVE ;  /* 0x000000000000791b */ /* 0x003fe20003800000 */
.L_x_8735:
        /* <DEDUP_REMOVED lines=17> */
.L_x_8736:
[----:B------:R-:W-:Y:S02]  /*312f0*/  IMAD.MOV.U32 R13, RZ, RZ, R4 ;  /* 0x000000ffff0d7224 */ /* 0x000fe400078e0004 */
[----:B------:R-:W-:-:S07]  /*31300*/  IMAD.MOV.U32 R6, RZ, RZ, R14 ;  /* 0x000000ffff067224 */ /* 0x000fce00078e000e */
[----:B------:R-:W-:Y:S05]  /*31310*/  WARPSYNC.COLLECTIVE R15, `(.L_x_8737) ;  /* 0x000000000f087348 */ /* 0x000fea0003c00000 */
[----:B------:R0:W1:Y:S02]  /*31320*/  SHFL.IDX P6, R14, R13, R12, R11 ;  /* 0x0000000c0d0e7389 */ /* 0x00006400000c000b */
[----:B01----:R-:W-:Y:S01]  /*31330*/  ENDCOLLECTIVE ;  /* 0x000000000000791b */ /* 0x003fe20003800000 */
.L_x_8737:
        /* <DEDUP_REMOVED lines=17> */
.L_x_8738:
[----:B------:R-:W-:Y:S02]  /*31450*/  IMAD.MOV.U32 R13, RZ, RZ, R4 ;  /* 0x000000ffff0d7224 */ /* 0x000fe400078e0004 */
[----:B------:R-:W-:-:S07]  /*31460*/  IMAD.MOV.U32 R6, RZ, RZ, R14 ;  /* 0x000000ffff067224 */ /* 0x000fce00078e000e */
[----:B------:R-:W-:Y:S05]  /*31470*/  WARPSYNC.COLLECTIVE R15, `(.L_x_8739) ;  /* 0x000000000f087348 */ /* 0x000fea0003c00000 */
[----:B------:R0:W1:Y:S02]  /*31480*/  SHFL.IDX P6, R14, R13, R12, R11 ;  /* 0x0000000c0d0e7389 */ /* 0x00006400000c000b */
[----:B01----:R-:W-:Y:S01]  /*31490*/  ENDCOLLECTIVE ;  /* 0x000000000000791b */ /* 0x003fe20003800000 */
.L_x_8739:
        /* <DEDUP_REMOVED lines=17> */
.L_x_8740:
[----:B------:R-:W-:Y:S02]  /*315b0*/  IMAD.MOV.U32 R13, RZ, RZ, R4 ;  /* 0x000000ffff0d7224 */ /* 0x000fe400078e0004 */
[----:B------:R-:W-:-:S07]  /*315c0*/  IMAD.MOV.U32 R6, RZ, RZ, R14 ;  /* 0x000000ffff067224 */ /* 0x000fce00078e000e */
[----:B------:R-:W-:Y:S05]  /*315d0*/  WARPSYNC.COLLECTIVE R15, `(.L_x_8741) ;  /* 0x000000000f087348 */ /* 0x000fea0003c00000 */
[----:B------:R0:W1:Y:S02]  /*315e0*/  SHFL.IDX P6, R14, R13, R12, R11 ;  /* 0x0000000c0d0e7389 */ /* 0x00006400000c000b */
[----:B01----:R-:W-:Y:S01]  /*315f0*/  ENDCOLLECTIVE ;  /* 0x000000000000791b */ /* 0x003fe20003800000 */
.L_x_8741:
        /* <DEDUP_REMOVED lines=17> */
.L_x_8742:
[----:B------:R-:W-:Y:S02]  /*31710*/  IMAD.MOV.U32 R13, RZ, RZ, R4 ;  /* 0x000000ffff0d7224 */ /* 0x000fe400078e0004 */
[----:B------:R-:W-:-:S07]  /*31720*/  IMAD.MOV.U32 R6, RZ, RZ, R14 ;  /* 0x000000ffff067224 */ /* 0x000fce00078e000e */
[----:B------:R-:W-:Y:S05]  /*31730*/  WARPSYNC.COLLECTIVE R15, `(.L_x_8743) ;  /* 0x000000000f087348 */ /* 0x000fea0003c00000 */
[----:B------:R0:W1:Y:S02]  /*31740*/  SHFL.IDX P6, R14, R13, R12, R11 ;  /* 0x0000000c0d0e7389 */ /* 0x00006400000c000b */
[----:B01----:R-:W-:Y:S01]  /*31750*/  ENDCOLLECTIVE ;  /* 0x000000000000791b */ /* 0x003fe20003800000 */
.L_x_8743:
        /* <DEDUP_REMOVED lines=15> */
.L_x_8744:
[----:B------:R-:W-:-:S05]  /*31850*/  VIADD R7, R0, 0x60 ;  /* 0x0000006000077836 */ /* 0x000fca0000000000 */
[----:B------:R-:W-:Y:S01]  /*31860*/  ISETP.GE.AND P1, PT, R7, R2, PT ;  /* 0x000000020700720c */ /* 0x000fe20003f26270 */
[----:B------:R-:W-:Y:S02]  /*31870*/  IMAD.MOV.U32 R13, RZ, RZ, R4 ;  /* 0x000000ffff0d7224 */ /* 0x000fe400078e0004 */
[----:B------:R-:W-:-:S10]  /*31880*/  IMAD.MOV.U32 R6, RZ, RZ, R14 ;  /* 0x000000ffff067224 */ /* 0x000fd400078e000e */
[----:B------:R-:W-:Y:S05]  /*31890*/  WARPSYNC.COLLECTIVE R15, `(.L_x_8745) ;  /* 0x000000000f087348 */ /* 0x000fea0003c00000 */
[----:B------:R0:W1:Y:S02]  /*318a0*/  SHFL.IDX P6, R14, R13, R12, R11 ;  /* 0x0000000c0d0e7389 */ /* 0x00006400000c000b */
[----:B01----:R-:W-:Y:S01]  /*318b0*/  ENDCOLLECTIVE ;  /* 0x000000000000791b */ /* 0x003fe20003800000 */
.L_x_8745:
        /* <DEDUP_REMOVED lines=15> */
.L_x_8746:
[----:B------:R-:W-:Y:S02]  /*319b0*/  IMAD.MOV.U32 R13, RZ, RZ, R4 ;  /* 0x000000ffff0d7224 */ /* 0x000fe400078e0004 */
[----:B------:R-:W-:-:S07]  /*319c0*/  IMAD.MOV.U32 R5, RZ, RZ, R14 ;  /* 0x000000ffff057224 */ /* 0x000fce00078e000e */
[----:B------:R-:W-:Y:S05]  /*319d0*/  WARPSYNC.COLLECTIVE R15, `(.L_x_8747) ;  /* 0x000000000f087348 */ /* 0x000fea0003c00000 */
[----:B------:R0:W1:Y:S02]  /*319e0*/  SHFL.IDX P6, R14, R13, R12, R11 ;  /* 0x0000000c0d0e7389 */ /* 0x00006400000c000b */
[----:B01----:R-:W-:Y:S01]  /*319f0*/  ENDCOLLECTIVE ;  /* 0x000000000000791b */ /* 0x003fe20003800000 */
.L_x_8747:
[----:B------:R-:W-:Y:S01]  /*31a00*/  IMAD.MOV.U32 R3, RZ, RZ, R14 ;  /* 0x000000ffff037224 */ /* 0x000fe200078e000e */
[----:B------:R-:W-:Y:S06]  /*31a10*/  BRA `(.L_x_8748) ;  /* 0xffffff80006c7947 */ /* 0x000fec000383ffff */
.L_x_8523:
[----:B0-----:R0:W1:Y:S02]  /*31a20*/  SYNCS.PHASECHK.TRANS64.TRYWAIT P0, [R18+URZ+0x2e820], R0 ;  /* 0x02e82000120075a7 */ /* 0x001064000800017f */
[----:B-1----:R-:W-:Y:S05]  /*31a30*/  @!P0 NANOSLEEP.SYNCS 0x989680 ;  /* 0x009896800000895d */ /* 0x002fea0003900000 */
[----:B------:R-:W1:Y:S02]  /*31a40*/  @!P0 SYNCS.PHASECHK.TRANS64 P0, [R18+URZ+0x2e820], R0 ;  /* 0x02e82000120085a7 */ /* 0x000e64000800007f */
[----:B-1----:R-:W-:Y:S05]  /*31a50*/  @!P0 BRA `(.L_x_8523) ;  /* 0xfffffffc00f08947 */ /* 0x002fea000383ffff */
[----:B------:R-:W-:Y:S05]  /*31a60*/  BRA `(.L_x_8749) ;  /* 0xffffff8000cc7947 */ /* 0x000fea000383ffff */
.L_x_8529:
[----:B--2---:R2:W3:Y:S02]  /*31a70*/  SYNCS.PHASECHK.TRANS64.TRYWAIT P0, [R6+URZ+0x2e880], R5 ;  /* 0x02e88005060075a7 */ /* 0x0044e4000800017f */
[----:B---3--:R-:W-:Y:S05]  /*31a80*/  @!P0 NANOSLEEP.SYNCS 0x989680 ;  /* 0x009896800000895d */ /* 0x008fea0003900000 */
[----:B------:R-:W3:Y:S02]  /*31a90*/  @!P0 SYNCS.PHASECHK.TRANS64 P0, [R6+URZ+0x2e880], R5 ;  /* 0x02e88005060085a7 */ /* 0x000ee4000800007f */
[----:B---3--:R-:W-:Y:S05]  /*31aa0*/  @!P0 BRA `(.L_x_8529) ;  /* 0xfffffffc00f08947 */ /* 0x008fea000383ffff */
[----:B------:R-:W-:Y:S05]  /*31ab0*/  BRA `(.L_x_8750) ;  /* 0xffffff84008c7947 */ /* 0x000fea000383ffff */
.L_x_8534:
[----:B-1----:R1:W3:Y:S02]  /*31ac0*/  SYNCS.PHASECHK.TRANS64.TRYWAIT P0, [R6+URZ+0x2e840], R5 ;  /* 0x02e84005060075a7 */ /* 0x0022e4000800017f */
[----:B---3--:R-:W-:Y:S05]  /*31ad0*/  @!P0 NANOSLEEP.SYNCS 0x989680 ;  /* 0x009896800000895d */ /* 0x008fea0003900000 */
[----:B------:R-:W3:Y:S02]  /*31ae0*/  @!P0 SYNCS.PHASECHK.TRANS64 P0, [R6+URZ+0x2e840], R5 ;  /* 0x02e84005060085a7 */ /* 0x000ee4000800007f */
[----:B---3--:R-:W-:Y:S05]  /*31af0*/  @!P0 BRA `(.L_x_8534) ;  /* 0xfffffffc00f08947 */ /* 0x008fea000383ffff */
[----:B------:R-:W-:Y:S05]  /*31b00*/  BRA `(.L_x_8751) ;  /* 0xffffff88000c7947 */ /* 0x000fea000383ffff */
.L_x_8540:
[----:B--2---:R2:W3:Y:S02]  /*31b10*/  SYNCS.PHASECHK.TRANS64.TRYWAIT P0, [R3+URZ+0x2e870], R4 ;  /* 0x02e87004030075a7 */ /* 0x0044e4000800017f */
[----:B---3--:R-:W-:Y:S05]  /*31b20*/  @!P0 NANOSLEEP.SYNCS 0x989680 ;  /* 0x009896800000895d */ /* 0x008fea0003900000 */
[----:B------:R-:W3:Y:S02]  /*31b30*/  @!P0 SYNCS.PHASECHK.TRANS64 P0, [R3+URZ+0x2e870], R4 ;  /* 0x02e87004030085a7 */ /* 0x000ee4000800007f */
[----:B---3--:R-:W-:Y:S05]  /*31b40*/  @!P0 BRA `(.L_x_8540) ;  /* 0xfffffffc00f08947 */ /* 0x008fea000383ffff */
[----:B------:R-:W-:Y:S05]  /*31b50*/  BRA `(.L_x_8752) ;  /* 0xffffff8800a87947 */ /* 0x000fea000383ffff */
.L_x_8542:
[----:B--2---:R2:W3:Y:S02]  /*31b60*/  SYNCS.PHASECHK.TRANS64.TRYWAIT P0, [R3+URZ+0x2e860], R4 ;  /* 0x02e86004030075a7 */ /* 0x0044e4000800017f */
[----:B---3--:R-:W-:Y:S05]  /*31b70*/  @!P0 NANOSLEEP.SYNCS 0x989680 ;  /* 0x009896800000895d */ /* 0x008fea0003900000 */
[----:B------:R-:W3:Y:S02]  /*31b80*/  @!P0 SYNCS.PHASECHK.TRANS64 P0, [R3+URZ+0x2e860], R4 ;  /* 0x02e86004030085a7 */ /* 0x000ee4000800007f */
[----:B---3--:R-:W-:Y:S05]  /*31b90*/  @!P0 BRA `(.L_x_8542) ;  /* 0xfffffffc00f08947 */ /* 0x008fea000383ffff */
[----:B------:R-:W-:Y:S05]  /*31ba0*/  BRA `(.L_x_8753) ;  /* 0xffffff8800b07947 */ /* 0x000fea000383ffff */
.L_x_8549:
[----:B0-----:R0:W1:Y:S02]  /*31bb0*/  SYNCS.PHASECHK.TRANS64.TRYWAIT P1, [R0+URZ+0x2e870], R2 ;  /* 0x02e87002000075a7 */ /* 0x001064000802017f */
[----:B-1----:R-:W-:Y:S05]  /*31bc0*/  @!P1 NANOSLEEP.SYNCS 0x989680 ;  /* 0x009896800000995d */ /* 0x002fea0003900000 */
[----:B------:R-:W1:Y:S02]  /*31bd0*/  @!P1 SYNCS.PHASECHK.TRANS64 P1, [R0+URZ+0x2e870], R2 ;  /* 0x02e87002000095a7 */ /* 0x000e64000802007f */
[----:B-1----:R-:W-:Y:S05]  /*31be0*/  @!P1 BRA `(.L_x_8549) ;  /* 0xfffffffc00f09947 */ /* 0x002fea000383ffff */
[----:B------:R-:W-:Y:S05]  /*31bf0*/  BRA `(.L_x_8754) ;  /* 0xffffff9400d07947 */ /* 0x000fea000383ffff */
.L_x_8551:
[----:B0-----:R0:W1:Y:S02]  /*31c00*/  SYNCS.PHASECHK.TRANS64.TRYWAIT P1, [R0+URZ+0x2e860], R2 ;  /* 0x02e86002000075a7 */ /* 0x001064000802017f */
[----:B-1----:R-:W-:Y:S05]  /*31c10*/  @!P1 NANOSLEEP.SYNCS 0x989680 ;  /* 0x009896800000995d */ /* 0x002fea0003900000 */
[----:B------:R-:W1:Y:S02]  /*31c20*/  @!P1 SYNCS.PHASECHK.TRANS64 P1, [R0+URZ+0x2e860], R2 ;  /* 0x02e86002000095a7 */ /* 0x000e64000802007f */
[----:B-1----:R-:W-:Y:S05]  /*31c30*/  @!P1 BRA `(.L_x_8551) ;  /* 0xfffffffc00f09947 */ /* 0x002fea000383ffff */
[----:B------:R-:W-:Y:S05]  /*31c40*/  BRA `(.L_x_8755) ;  /* 0xffffff9400d87947 */ /* 0x000fea000383ffff */
.L_x_8555:
        /* <DEDUP_REMOVED lines=9> */
.L_x_8757:
[----:B------:R-:W-:Y:S05]  /*31ce0*/  BSYNC B0 ;  /* 0x0000000000007941 */ /* 0x000fea0003800000 */
.L_x_8756:
        /* <DEDUP_REMOVED lines=9> */
.L_x_8758:
        /* <DEDUP_REMOVED lines=27> */
.L_x_8759:
        /* <DEDUP_REMOVED lines=8> */
.L_x_8760:
        /* <DEDUP_REMOVED lines=8> */
.L_x_8761:
        /* <DEDUP_REMOVED lines=8> */
.L_x_8762:
        /* <DEDUP_REMOVED lines=8> */
.L_x_8763:
        /* <DEDUP_REMOVED lines=9> */
.L_x_8764:
[----:B------:R-:W-:Y:S01]  /*321c0*/  IMAD.MOV.U32 R7, RZ, RZ, R14 ;  /* 0x000000ffff077224 */ /* 0x000fe200078e000e */
[----:B------:R-:W-:Y:S06]  /*321d0*/  BRA `(.L_x_8765) ;  /* 0xffffffa000387947 */ /* 0x000fec000383ffff */
.L_x_8558:
        /* <DEDUP_REMOVED lines=8> */
.L_x_8767:
[----:B------:R-:W-:Y:S05]  /*32260*/  BSYNC B0 ;  /* 0x0000000000007941 */ /* 0x000fea0003800000 */
.L_x_8766:
        /* <DEDUP_REMOVED lines=10> */
.L_x_8768:
        /* <DEDUP_REMOVED lines=8> */
.L_x_8769:
        /* <DEDUP_REMOVED lines=8> */
.L_x_8770:
        /* <DEDUP_REMOVED lines=8> */
.L_x_8771:
        /* <DEDUP_REMOVED lines=9> */
.L_x_8772:
[----:B------:R-:W-:Y:S01]  /*32520*/  IMAD.MOV.U32 R7, RZ, RZ, R14 ;  /* 0x000000ffff077224 */ /* 0x000fe200078e000e */
[----:B------:R-:W-:Y:S06]  /*32530*/  BRA `(.L_x_8773) ;  /* 0xffffffa000147947 */ /* 0x000fec000383ffff */
.L_x_8560:
[----:B------:R-:W-:Y:S01]  /*32540*/  BSSY B0, `(.L_x_8774) ;  /* 0x0000006000007945 */ /* 0x000fe20003800000 */
[----:B------:R-:W-:Y:S01]  /*32550*/  PLOP3.LUT P6, PT, P6, PT, PT, 0x8, 0x0 ;  /* 0x000000000000781c */ /* 0x000fe200037ce170 */
[----:B------:R-:W-:-:S12]  /*32560*/  IMAD.MOV.U32 R15, RZ, RZ, -0x1 ;  /* 0xffffffffff0f7424 */ /* 0x000fd800078e00ff */
[----:B0-----:R-:W-:Y:S05]  /*32570*/  WARPSYNC.COLLECTIVE R15, `(.L_x_8775) ;  /* 0x000000000f087348 */ /* 0x001fea0003c00000 */
[----:B------:R-:W-:Y:S01]  /*32580*/  VOTE.ANY R14, PT, P6 ;  /* 0x00000000000e7806 */ /* 0x000fe200030e0100 */
[----:B0-----:R-:W-:Y:S06]  /*32590*/  ENDCOLLECTIVE ;  /* 0x000000000000791b */ /* 0x001fec0003800000 */
.L_x_8775:
[----:B------:R-:W-:Y:S05]  /*325a0*/  BSYNC B0 ;  /* 0x0000000000007941 */ /* 0x000fea0003800000 */
.L_x_8774:
        /* <DEDUP_REMOVED lines=10> */
.L_x_8776:
[----:B------:R-:W-:Y:S02]  /*32650*/  IMAD.MOV.U32 R13, RZ, RZ, R6 ;  /* 0x000000ffff0d7224 */ /* 0x000fe400078e0006 */
[----:B------:R-:W-:-:S07]  /*32660*/  IMAD.MOV.U32 R4, RZ, RZ, R14 ;  /* 0x000000ffff047224 */ /* 0x000fce00078e000e */
[----:B------:R-:W-:Y:S05]  /*32670*/  WARPSYNC.COLLECTIVE R15, `(.L_x_8777) ;  /* 0x000000000f087348 */ /* 0x000fea0003c00000 */
[----:B------:R0:W1:Y:S02]  /*32680*/  SHFL.IDX P6, R14, R13, R12, R11 ;  /* 0x0000000c0d0e7389 */ /* 0x00006400000c000b */
[----:B01----:R-:W-:Y:S01]  /*32690*/  ENDCOLLECTIVE ;  /* 0x000000000000791b */ /* 0x003fe20003800000 */
.L_x_8777:
[----:B------:R-:W-:Y:S02]  /*326a0*/  IMAD.MOV.U32 R6, RZ, RZ, R14 ;  /* 0x000000ffff067224 */ /* 0x000fe400078e000e */
[----:B------:R-:W-:-:S05]  /*326b0*/  IMAD.IADD R7, R0, 0x1, R16 ;  /* 0x0000000100077824 */ /* 0x000fca00078e0210 */
[----:B------:R1:W-:Y:S01]  /*326c0*/  STL [R1+0xc], R7 ;  /* 0x00000c0701007387 */ /* 0x0003e20000100800 */
[----:B------:R-:W-:Y:S05]  /*326d0*/  BRA `(.L_x_8778) ;  /* 0xffffff9c00f87947 */ /* 0x000fea000383ffff */
.L_x_8562:
[----:B------:R-:W-:Y:S01]  /*326e0*/  BSSY B0, `(.L_x_8779) ;  /* 0x0000008000007945 */ /* 0x000fe20003800000 */
[----:B------:R-:W-:Y:S02]  /*326f0*/  IMAD.MOV.U32 R13, RZ, RZ, R8 ;  /* 0x000000ffff0d7224 */ /* 0x000fe400078e0008 */
[----:B------:R-:W-:Y:S02]  /*32700*/  IMAD.MOV.U32 R12, RZ, RZ, R0 ;  /* 0x000000ffff0c7224 */ /* 0x000fe400078e0000 */
[----:B------:R-:W-:Y:S02]  /*32710*/  IMAD.MOV.U32 R11, RZ, RZ, 0x1f ;  /* 0x0000001fff0b7424 */ /* 0x000fe400078e00ff */
[----:B------:R-:W-:-:S07]  /*32720*/  IMAD.MOV.U32 R15, RZ, RZ, -0x1 ;  /* 0xffffffffff0f7424 */ /* 0x000fce00078e00ff */
[----:B-1----:R-:W-:Y:S05]  /*32730*/  WARPSYNC.COLLECTIVE R15, `(.L_x_8780) ;  /* 0x000000000f087348 */ /* 0x002fea0003c00000 */
[----:B------:R0:W2:Y:S02]  /*32740*/  SHFL.IDX P6, R14, R13, R12, R11 ;  /* 0x0000000c0d0e7389 */ /* 0x0000a400000c000b */
[----:B012---:R-:W-:Y:S01]  /*32750*/  ENDCOLLECTIVE ;  /* 0x000000000000791b */ /* 0x007fe20003800000 */
.L_x_8780:
[----:B------:R-:W-:Y:S05]  /*32760*/  BSYNC B0 ;  /* 0x0000000000007941 */ /* 0x000fea0003800000 */
.L_x_8779:
[----:B------:R-:W-:Y:S01]  /*32770*/  IMAD.MOV.U32 R8, RZ, RZ, R14 ;  /* 0x000000ffff087224 */ /* 0x000fe200078e000e */
[----:B------:R-:W-:Y:S06]  /*32780*/  BRA `(.L_x_8781) ;  /* 0xffffff9c00e47947 */ /* 0x000fec000383ffff */
.L_x_8568:
[----:B0-----:R0:W1:Y:S02]  /*32790*/  SYNCS.PHASECHK.TRANS64.TRYWAIT P0, [R0+URZ+0x2e820], R3 ;  /* 0x02e82003000075a7 */ /* 0x001064000800017f */
[----:B-1----:R-:W-:Y:S05]  /*327a0*/  @!P0 NANOSLEEP.SYNCS 0x989680 ;  /* 0x009896800000895d */ /* 0x002fea0003900000 */
[----:B------:R-:W1:Y:S02]  /*327b0*/  @!P0 SYNCS.PHASECHK.TRANS64 P0, [R0+URZ+0x2e820], R3 ;  /* 0x02e82003000085a7 */ /* 0x000e64000800007f */
[----:B-1----:R-:W-:Y:S05]  /*327c0*/  @!P0 BRA `(.L_x_8568) ;  /* 0xfffffffc00f08947 */ /* 0x002fea000383ffff */
[----:B------:R-:W-:Y:S05]  /*327d0*/  BRA `(.L_x_8782) ;  /* 0xffffffa8008c7947 */ /* 0x000fea000383ffff */
.L_x_8569:
        /* <DEDUP_REMOVED lines=11> */
.L_x_8784:
[----:B------:R-:W-:Y:S05]  /*32890*/  BSYNC B0 ;  /* 0x0000000000007941 */ /* 0x000fea0003800000 */
.L_x_8783:
[----:B------:R-:W-:Y:S05]  /*328a0*/  BRA `(.L_x_8785) ;  /* 0xffffffa800747947 */ /* 0x000fea000383ffff */
.L_x_8570:
[----:B------:R-:W-:Y:S01]  /*328b0*/  BSSY B0, `(.L_x_8786) ;  /* 0x0000006000007945 */ /* 0x000fe20003800000 */
[----:B------:R-:W-:-:S07]  /*328c0*/  IMAD.MOV.U32 R15, RZ, RZ, -0x1 ;  /* 0xffffffffff0f7424 */ /* 0x000fce00078e00ff */
[----:B01----:R-:W-:Y:S05]  /*328d0*/  WARPSYNC.COLLECTIVE R15, `(.L_x_8787) ;  /* 0x000000000f0c7348 */ /* 0x003fea0003c00000 */
[----:B------:R-:W-:Y:S02]  /*328e0*/  ELECT P6, UR62, PT ;  /* 0x00000000003e782f */ /* 0x000fe400038c0000 */
[----:B------:R-:W-:Y:S01]  /*328f0*/  MOV R14, UR62 ;  /* 0x0000003e000e7c02 */ /* 0x000fe20008000f00 */
[----:B01----:R-:W-:Y:S10]  /*32900*/  ENDCOLLECTIVE ;  /* 0x000000000000791b */ /* 0x003ff40003800000 */
.L_x_8787:
[----:B------:R-:W-:Y:S05]  /*32910*/  BSYNC B0 ;  /* 0x0000000000007941 */ /* 0x000fea0003800000 */
.L_x_8786:
[----:B------:R-:W-:Y:S05]  /*32920*/  BRA `(.L_x_8788) ;  /* 0xffffffa800687947 */ /* 0x000fea000383ffff */
.L_x_8572:
[----:B0-----:R0:W1:Y:S02]  /*32930*/  SYNCS.PHASECHK.TRANS64.TRYWAIT P1, [R6+URZ], R5 ;  /* 0x00000005060075a7 */ /* 0x001064000802017f */
[----:B-1----:R-:W-:Y:S05]  /*32940*/  @!P1 NANOSLEEP.SYNCS 0x989680 ;  /* 0x009896800000995d */ /* 0x002fea0003900000 */
[----:B------:R-:W1:Y:S02]  /*32950*/  @!P1 SYNCS.PHASECHK.TRANS64 P1, [R6+URZ], R5 ;  /* 0x00000005060095a7 */ /* 0x000e64000802007f */
[----:B-1----:R-:W-:Y:S05]  /*32960*/  @!P1 BRA `(.L_x_8572) ;  /* 0xfffffffc00f09947 */ /* 0x002fea000383ffff */
[----:B------:R-:W-:Y:S05]  /*32970*/  BRA `(.L_x_8789) ;  /* 0xffffffa800a47947 */ /* 0x000fea000383ffff */
.L_x_8573:
[----:B-1----:R1:W2:Y:S02]  /*32980*/  SYNCS.PHASECHK.TRANS64.TRYWAIT P1, [R7+URZ], R2 ;  /* 0x00000002070075a7 */ /* 0x0022a4000802017f */
[----:B--2---:R-:W-:Y:S05]  /*32990*/  @!P1 NANOSLEEP.SYNCS 0x989680 ;  /* 0x009896800000995d */ /* 0x004fea0003900000 */
[----:B------:R-:W2:Y:S02]  /*329a0*/  @!P1 SYNCS.PHASECHK.TRANS64 P1, [R7+URZ], R2 ;  /* 0x00000002070095a7 */ /* 0x000ea4000802007f */
[----:B--2---:R-:W-:Y:S05]  /*329b0*/  @!P1 BRA `(.L_x_8573) ;  /* 0xfffffffc00f09947 */ /* 0x004fea000383ffff */
[----:B------:R-:W-:Y:S05]  /*329c0*/  BRA `(.L_x_8790) ;  /* 0xffffffa800987947 */ /* 0x000fea000383ffff */
.L_x_8575:
[----:B--2---:R2:W3:Y:S02]  /*329d0*/  SYNCS.PHASECHK.TRANS64.TRYWAIT P1, [R4+URZ+0x2e860], R5 ;  /* 0x02e86005040075a7 */ /* 0x0044e4000802017f */
[----:B---3--:R-:W-:Y:S05]  /*329e0*/  @!P1 NANOSLEEP.SYNCS 0x989680 ;  /* 0x009896800000995d */ /* 0x008fea0003900000 */
[----:B------:R-:W3:Y:S02]  /*329f0*/  @!P1 SYNCS.PHASECHK.TRANS64 P1, [R4+URZ+0x2e860], R5 ;  /* 0x02e86005040095a7 */ /* 0x000ee4000802007f */
[----:B---3--:R-:W-:Y:S05]  /*32a00*/  @!P1 BRA `(.L_x_8575) ;  /* 0xfffffffc00f09947 */ /* 0x008fea000383ffff */
[----:B------:R-:W-:Y:S05]  /*32a10*/  BRA `(.L_x_8791) ;  /* 0xffffffa8009c7947 */ /* 0x000fea000383ffff */
.L_x_8577:
[----:B---3--:R3:W4:Y:S02]  /*32a20*/  SYNCS.PHASECHK.TRANS64.TRYWAIT P1, [R3+URZ+0x2e860], R2 ;  /* 0x02e86002030075a7 */ /* 0x008724000802017f */
[----:B----4-:R-:W-:Y:S05]  /*32a30*/  @!P1 NANOSLEEP.SYNCS 0x989680 ;  /* 0x009896800000995d */ /* 0x010fea0003900000 */
[----:B------:R-:W4:Y:S02]  /*32a40*/  @!P1 SYNCS.PHASECHK.TRANS64 P1, [R3+URZ+0x2e860], R2 ;  /* 0x02e86002030095a7 */ /* 0x000f24000802007f */
[----:B----4-:R-:W-:Y:S05]  /*32a50*/  @!P1 BRA `(.L_x_8577) ;  /* 0xfffffffc00f09947 */ /* 0x010fea000383ffff */
[----:B------:R-:W-:Y:S05]  /*32a60*/  BRA `(.L_x_8792) ;  /* 0xffffffa8009c7947 */ /* 0x000fea000383ffff */
.L_x_8579:
[----:B----4-:R4:W0:Y:S02]  /*32a70*/  SYNCS.PHASECHK.TRANS64.TRYWAIT P0, [R4+URZ+0x2e880], R5 ;  /* 0x02e88005040075a7 */ /* 0x010824000800017f */
[----:B0-----:R-:W-:Y:S05]  /*32a80*/  @!P0 NANOSLEEP.SYNCS 0x989680 ;  /* 0x009896800000895d */ /* 0x001fea0003900000 */
[----:B------:R-:W0:Y:S02]  /*32a90*/  @!P0 SYNCS.PHASECHK.TRANS64 P0, [R4+URZ+0x2e880], R5 ;  /* 0x02e88005040085a7 */ /* 0x000e24000800007f */
[----:B0-----:R-:W-:Y:S05]  /*32aa0*/  @!P0 BRA `(.L_x_8579) ;  /* 0xfffffffc00f08947 */ /* 0x001fea000383ffff */
[----:B------:R-:W-:Y:S05]  /*32ab0*/  BRA `(.L_x_8580) ;  /* 0xffffffa800987947 */ /* 0x000fea000383ffff */
.L_x_8793:
        /* <DEDUP_REMOVED lines=12> */
.L_x_13284:


//--------------------- .text._ZN7cutlass13device_kernelIN5flash11enable_sm90INS1_16FlashAttnFwdSm90INS1_25CollectiveMainloopFwdSm90ILi2EN4cute5tupleIJNS5_1CILi1EEES8_S8_EEENS6_IJNS7_ILi192EEENS7_ILi128EEENS7_ILi96EEEEEELi96ENS_12float_e4m3_tEfNS_4arch4Sm90ELb0ELb0ELb0ELb0ELb0ELb0ELb0ELb1ELb1ELb1ELb1ELb0EEENS1_21CollectiveEpilogueFwdINS6_IJSA_SC_SB_EEES9_NS_10bfloat16_tESG_Li384ELb0ELb1ELb1ELb1EEENS1_19SingleTileSchedulerILb0ELb1ELb1ELi192EEEEEEEEEvNT_6ParamsE --------------------------
	.section	.text._ZN7cutlass13device_kernelIN5flash11enable_sm90INS1_16FlashAttnFwdSm90INS1_25CollectiveMainloopFwdSm90ILi2EN4cute5tupleIJNS5_1CILi1EEES8_S8_EEENS6_IJNS7_ILi192EEENS7_ILi128EEENS7_ILi96EEEEEELi96ENS_12float_e4m3_tEfNS_4arch4Sm90ELb0ELb0ELb0ELb0ELb0ELb0ELb0ELb1ELb1ELb1ELb1ELb0EEENS1_21CollectiveEpilogueFwdINS6_IJSA_SC_SB_EEES9_NS_10bfloat16_tESG_Li384ELb0ELb1ELb1ELb1EEENS1_19SingleTileSchedulerILb0ELb1ELb1ELi192EEEEEEEEEvNT_6ParamsE,"ax",@progbits
	.align	128
.text._ZN7cutlass13device_kernelIN5flash11enable_sm90INS1_16FlashAttnFwdSm90INS1_25CollectiveMainloopFwdSm90ILi2EN4cute5tupleIJNS5_1CILi1EEES8_S8_EEENS6_IJNS7_ILi192EEENS7_ILi128EEENS7_ILi96EEEEEELi96ENS_12float_e4m3_tEfNS_4arch4Sm90ELb0ELb0ELb0ELb0ELb0ELb0ELb0ELb1ELb1ELb1ELb1ELb0EEENS1_21CollectiveEpilogueFwdINS6_IJSA_SC_SB_EEES9_NS_10bfloat16_tESG_Li384ELb0ELb1ELb1ELb1EEENS1_19SingleTileSchedulerILb0ELb1ELb1ELi192EEEEEEEEEvNT_6ParamsE:
        .type           _ZN7cutlass13device_kernelIN5flash11enable_sm90INS1_16FlashAttnFwdSm90INS1_25CollectiveMainloopFwdSm90ILi2EN4cute5tupleIJNS5_1CILi1EEES8_S8_EEENS6_IJNS7_ILi192EEENS7_ILi128EEENS7_ILi96EEEEEELi96ENS_12float_e4m3_tEfNS_4arch4Sm90ELb0ELb0ELb0ELb0ELb0ELb0ELb0ELb1ELb1ELb1ELb1ELb0EEENS1_21CollectiveEpilogueFwdINS6_IJSA_SC_SB_EEES9_NS_10bfloat16_tESG_Li384ELb0ELb1ELb1ELb1EEENS1_19SingleTileSchedulerILb0ELb1ELb1ELi192EEEEEEEEEvNT_6ParamsE,@function
        .size           _ZN7cutlass13device_kernelIN5flash11enable_sm90INS1_16FlashAttnFwdSm90INS1_25CollectiveMainloopFwdSm90ILi2EN4cute5tupleIJNS5_1CILi1EEES8_S8_EEENS6_IJNS7_ILi192EEENS7_ILi128EEENS7_ILi96EEEEEELi96ENS_12float_e4m3_tEfNS_4arch4Sm90ELb0ELb0ELb0ELb0ELb0ELb0ELb0ELb1ELb1ELb1ELb1ELb0EEENS1_21CollectiveEpilogueFwdINS6_IJSA_SC_SB_EEES9_NS_10bfloat16_tESG_Li384ELb0ELb1ELb1ELb1EEENS1_19SingleTileSchedulerILb0ELb1ELb1ELi192EEEEEEEEEvNT_6ParamsE,(.L_x_13285 - _ZN7cutlass13device_kernelIN5flash11enable_sm90INS1_16FlashAttnFwdSm90INS1_25CollectiveMainloopFwdSm90ILi2EN4cute5tupleIJNS5_1CILi1EEES8_S8_EEENS6_IJNS7_ILi192EEENS7_ILi128EEENS7_ILi96EEEEEELi96ENS_12float_e4m3_tEfNS_4arch4Sm90ELb0ELb0ELb0ELb0ELb0ELb0ELb0ELb1ELb1ELb1ELb1ELb0EEENS1_21CollectiveEpilogueFwdINS6_IJSA_SC_SB_EEES9_NS_10bfloat16_tESG_Li384ELb0ELb1ELb1ELb1EEENS1_19SingleTileSchedulerILb0ELb1ELb1ELi192EEEEEEEEEvNT_6ParamsE)
        .other          _ZN7cutlass13device_kernelIN5flash11enable_sm90INS1_16FlashAttnFwdSm90INS1_25CollectiveMainloopFwdSm90ILi2EN4cute5tupleIJNS5_1CILi1EEES8_S8_EEENS6_IJNS7_ILi192EEENS7_ILi128EEENS7_ILi96EEEEEELi96ENS_12float_e4m3_tEfNS_4arch4Sm90ELb0ELb0ELb0ELb0ELb0ELb0ELb0ELb1ELb1ELb1ELb1ELb0EEENS1_21CollectiveEpilogueFwdINS6_IJSA_SC_SB_EEES9_NS_10bfloat16_tESG_Li384ELb0ELb1ELb1ELb1EEENS1_19SingleTileSchedulerILb0ELb1ELb1ELi192EEEEEEEEEvNT_6ParamsE,@"STO_CUDA_ENTRY STV_DEFAULT"
_ZN7cutlass13device_kernelIN5flash11enable_sm90INS1_16FlashAttnFwdSm90INS1_25CollectiveMainloopFwdSm90ILi2EN4cute5tupleIJNS5_1CILi1EEES8_S8_EEENS6_IJNS7_ILi192EEENS7_ILi128EEENS7_ILi96EEEEEELi96ENS_12float_e4m3_tEfNS_4arch4Sm90ELb0ELb0ELb0ELb0ELb0ELb0ELb0ELb1ELb1ELb1ELb1ELb0EEENS1_21CollectiveEpilogueFwdINS6_IJSA_SC_SB_EEES9_NS_10bfloat16_tESG_Li384ELb0ELb1ELb1ELb1EEENS1_19SingleTileSchedulerILb0ELb1ELb1ELi192EEEEEEEEEvNT_6ParamsE:
[----:B------:R-:W0:Y:S01]  /*0000*/  LDC R1, c[0x0][0x28] ;  /* 0x00000a00ff017b82 */ /* 0x000e220000000800 */
[----:B------:R-:W1:Y:S01]  /*0010*/  S2R R29, SR_TID.X ;  /* 0x00000000001d7919 */ /* 0x000e620000002100 */
[----:B------:R-:W-:Y:S01]  /*0020*/  ELECT P0, URZ, PT ;  /* 0x00000000003f782f */ /* 0x000fe20003800000 */
[----:B------:R-:W-:Y:S01]  /*0030*/  BSSY B0, `(.L_x_8794) ;  /* 0x000000e000007945 */ /* 0x000fe20003800000 */
[----:B-1----:R-:W-:-:S05]  /*0040*/  SHF.R.U32.HI R16, RZ, 0x5, R29 ;  /* 0x00000005ff107819 */ /* 0x002fca000001161d */
[----:B------:R-:W1:Y:S02]  /*0050*/  SHFL.IDX PT, R0, R16, RZ, 0x1f ;  /* 0x00001fff10007589 */ /* 0x000e6400000e0000 */
[----:B-1----:R-:W-:Y:S02]  /*0060*/  ISETP.EQ.AND P0, PT, R0, RZ, P0 ;  /* 0x000000ff0000720c */ /* 0x002fe40000702270 */
[----:B------:R-:W-:-:S11]  /*0070*/  SHF.R.U32.HI R0, RZ, 0x7, R29 ;  /* 0x00000007ff007819 */ /* 0x000fd6000001161d */
[----:B0-----:R-:W-:Y:S05]  /*0080*/  @!P0 BRA `(.L_x_8795) ;  /* 0x0000000000208947 */ /* 0x001fea0003800000 */
        /* <DEDUP_REMOVED lines=8> */
.L_x_8795:
[----:B------:R-:W-:Y:S05]  /*0110*/  BSYNC B0 ;  /* 0x0000000000007941 */ /* 0x000fea0003800000 */
.L_x_8794:
        /* <DEDUP_REMOVED lines=41> */
.L_x_8796:
        /* <DEDUP_REMOVED lines=22> */
.L_x_8797:
        /* <DEDUP_REMOVED lines=18> */
.L_x_8798:
        /* <DEDUP_REMOVED lines=22> */
.L_x_8799:
        /* <DEDUP_REMOVED lines=22> */
.L_x_8800:
[----:B------:R-:W-:Y:S01]  /*08f0*/  PLOP3.LUT P0, PT, PT, PT, UP0, 0x80, 0x0 ;  /* 0x000000000000781c */ /* 0x000fe20003f0f008 */
[----:B------:R-:W-:Y:S01]  /*0900*/  UMOV UR41, 0x1 ;  /* 0x0000000100297882 */ /* 0x000fe20000000000 */
[----:B------:R-:W-:Y:S01]  /*0910*/  NOP ;  /* 0x0000000000007918 */ /* 0x000fe20000000000 */
[----:B------:R-:W-:Y:S01]  /*0920*/  USEL UR41, UR41, 0x2, !UP0 ;  /* 0x0000000229297887 */ /* 0x000fe2000c000000 */
[----:B------:R-:W-:Y:S01]  /*0930*/  BSSY B6, `(.L_x_8801) ;  /* 0x0000a98000067945 */ /* 0x000fe20003800000 */
[----:B------:R-:W-:Y:S01]  /*0940*/  ULDC.64 UR44, c[0x0][0x208] ;  /* 0x00008200002c7ab9 */ /* 0x000fe20000000a00 */
[----:B------:R-:W-:Y:S01]  /*0950*/  LOP3.LUT R28, R29, 0x7f, RZ, 0xc0, !PT ;  /* 0x0000007f1d1c7812 */ /* 0x000fe200078ec0ff */
[----:B012-4-:R-:W-:Y:S06]  /*0960*/  BAR.SYNC.DEFER_BLOCKING 0x0 ;  /* 0x0000000000007b1d */ /* 0x017fec0000010000 */
[----:B------:R-:W-:Y:S05]  /*0970*/  @!P0 BRA `(.L_x_8802) ;  /* 0x0000007000b48947 */ /* 0x000fea0003800000 */
.L_x_8803:
[----:B------:R-:W-:-:S08]  /*0980*/  NOP ;  /* 0x0000000000007918 */ /* 0x000fd00000000000 */
[----:B------:R-:W0:Y:S02]  /*0990*/  USETMAXREG.TRY_ALLOC.CTAPOOL UP0, 0xa0 ;  /* 0x000000a0000079c8 */ /* 0x000e240008000600 */
[----:B0-----:R-:W-:-:S13]  /*09a0*/  PLOP3.LUT P0, PT, PT, PT, UP0, 0x80, 0x0 ;  /* 0x000000000000781c */ /* 0x001fda0003f0f008 */
[----:B------:R-:W-:Y:S05]  /*09b0*/  @!P0 BRA `(.L_x_8803) ;  /* 0xfffffffc00f08947 */ /* 0x000fea000383ffff */
[----:B------:R-:W0:Y:S01]  /*09c0*/  S2UR UR6, SR_CTAID.Y ;  /* 0x00000000000679c3 */ /* 0x000e220000002600 */
[----:B------:R-:W-:Y:S02]  /*09d0*/  ULDC UR8, c[0x0][0xc50] ;  /* 0x0003140000087ab9 */ /* 0x000fe40000000800 */
[----:B------:R-:W-:-:S05]  /*09e0*/  UISETP.NE.AND UP0, UPT, UR8, 0x1, UPT ;  /* 0x000000010800788c */ /* 0x000fca000bf05270 */
[----:B------:R-:W1:Y:S06]  /*09f0*/  S2UR UR42, SR_CTAID.Z ;  /* 0x00000000002a79c3 */ /* 0x000e6c0000002700 */
[----:B------:R-:W-:Y:S01]  /*0a00*/  @UP0 ULDC UR4, c[0x0][0xc54] ;  /* 0x0003150000040ab9 */ /* 0x000fe20000000800 */
[----:B------:R-:W-:Y:S01]  /*0a10*/  @UP0 ULDC UR7, c[0x0][0xc58] ;  /* 0x0003160000070ab9 */ /* 0x000fe20000000800 */
[----:B0-----:R-:W-:Y:S02]  /*0a20*/  UIMAD.WIDE.U32 UR4, UR6, UR4, URZ ;  /* 0x00000004060472a5 */ /* 0x001fe4000f8e003f */
[----:B------:R-:W-:-:S02]  /*0a30*/  UMOV UR36, UR6 ;  /* 0x0000000600247c82 */ /* 0x000fc40008000000 */
[----:B------:R-:W-:Y:S01]  /*0a40*/  @UP0 USHF.R.U32.HI UR36, URZ, UR7, UR5 ;  /* 0x000000073f240299 */ /* 0x000fe20008011605 */
[----:B------:R-:W-:Y:S06]  /*0a50*/  BAR.ARV 0x8, 0x200 ;  /* 0x0208000000007b1d */ /* 0x000fec0000002000 */
[----:B-1----:R-:W-:Y:S01]  /*0a60*/  ISETP.LE.AND P0, PT, RZ, UR42, PT ;  /* 0x0000002aff007c0c */ /* 0x002fe2000bf03270 */
[----:B------:R-:W-:-:S04]  /*0a70*/  UIADD3 UR4, -UR36, URZ, URZ ;  /* 0x0000003f24047290 */ /* 0x000fc8000fffe13f */
[----:B------:R-:W-:-:S08]  /*0a80*/  UIMAD UR8, UR8, UR4, UR6 ;  /* 0x00000004080872a4 */ /* 0x000fd0000f8e0206 */
        /* <DEDUP_REMOVED lines=11> */
[----:B------:R-:W-:Y:S01]  /*0b40*/  ULDC UR39, c[0x0][0x424] ;  /* 0x0001090000277ab9 */ /* 0x000fe20000000800 */
[----:B------:R-:W-:-:S03]  /*0b50*/  PLOP3.LUT P1, PT, PT, PT, UP1, 0x80, 0x0 ;  /* 0x000000000000781c */ /* 0x000fc60003f2f018 */
[----:B------:R-:W-:Y:S02]  /*0b60*/  @UP0 ULDC.64 UR12, c[0x0][0x9a8] ;  /* 0x00026a00000c0ab9 */ /* 0x000fe40000000a00 */
[----:B------:R-:W-:Y:S01]  /*0b70*/  @UP1 ULDC.64 UR16, c[0x0][0x9b8] ;  /* 0x00026e0000101ab9 */ /* 0x000fe20000000a00 */
[----:B------:R-:W-:Y:S02]  /*0b80*/  @UP0 UIMAD UR9, UR43, UR12, URZ ;  /* 0x0000000c2b0902a4 */ /* 0x000fe4000f8e023f */
[----:B------:R-:W-:Y:S02]  /*0b90*/  @UP1 UIMAD UR15, UR43, UR16, URZ ;  /* 0x000000102b0f12a4 */ /* 0x000fe4000f8e023f */
[----:B------:R-:W-:Y:S02]  /*0ba0*/  @UP0 UIMAD UR14, UR42, UR13, UR9 ;  /* 0x0000000d2a0e02a4 */ /* 0x000fe4000f8e0209 */
[----:B------:R-:W-:Y:S02]  /*0bb0*/  @UP0 UIMAD.WIDE.U32 UR10, UR42, UR12, URZ ;  /* 0x0000000c2a0a02a5 */ /* 0x000fe4000f8e003f */
[----:B------:R-:W-:-:S02]  /*0bc0*/  @UP0 USHF.R.S32.HI UR9, URZ, 0x1f, UR36 ;  /* 0x0000001f3f090899 */ /* 0x000fc40008011424 */
[----:B------:R-:W-:Y:S02]  /*0bd0*/  @UP1 UIMAD.WIDE.U32 UR12, UR42, UR16, URZ ;  /* 0x000000102a0c12a5 */ /* 0x000fe4000f8e003f */
[----:B------:R-:W-:Y:S02]  /*0be0*/  @UP1 UIMAD UR15, UR42, UR17, UR15 ;  /* 0x000000112a0f12a4 */ /* 0x000fe4000f8e020f */
[----:B------:R-:W-:Y:S01]  /*0bf0*/  @UP1 USHF.R.S32.HI UR20, URZ, 0x1f, UR36 ;  /* 0x0000001f3f141899 */ /* 0x000fe20008011424 */
[----:B------:R-:W-:Y:S01]  /*0c00*/  @UP0 ULDC.64 UR16, c[0x0][0x9b0] ;  /* 0x00026c0000100ab9 */ /* 0x000fe20000000a00 */
[----:B------:R-:W-:Y:S01]  /*0c10*/  @UP1 ULDC.64 UR18, c[0x0][0x9c0] ;  /* 0x0002700000121ab9 */ /* 0x000fe20000000a00 */
[----:B------:R-:W-:Y:S02]  /*0c20*/  @UP0 UIMAD UR9, UR9, UR16, URZ ;  /* 0x00000010090902a4 */ /* 0x000fe4000f8e023f */
[----:B------:R-:W-:Y:S02]  /*0c30*/  @UP0 UIADD3 UR11, UR11, UR14, URZ ;  /* 0x0000000e0b0b0290 */ /* 0x000fe4000fffe03f */
[----:B------:R-:W-:-:S02]  /*0c40*/  @UP1 UIMAD UR14, UR20, UR18, URZ ;  /* 0x00000012140e12a4 */ /* 0x000fc4000f8e023f */
[----:B------:R-:W-:Y:S02]  /*0c50*/  @UP1 UIADD3 UR13, UR13, UR15, URZ ;  /* 0x0000000f0d0d1290 */ /* 0x000fe4000fffe03f */
[----:B------:R-:W-:Y:S02]  /*0c60*/  @UP0 UIMAD UR9, UR36, UR17, UR9 ;  /* 0x00000011240902a4 */ /* 0x000fe4000f8e0209 */
[----:B------:R-:W-:Y:S02]  /*0c70*/  @UP0 UIMAD.WIDE.U32 UR10, UR36, UR16, UR10 ;  /* 0x00000010240a02a5 */ /* 0x000fe4000f8e000a */
[----:B------:R-:W-:Y:S02]  /*0c80*/  @UP1 UIMAD UR14, UR36, UR19, UR14 ;  /* 0x00000013240e12a4 */ /* 0x000fe4000f8e020e */
[----:B------:R-:W-:Y:S02]  /*0c90*/  @UP1 UIMAD.WIDE.U32 UR12, UR36, UR18, UR12 ;  /* 0x00000012240c12a5 */ /* 0x000fe4000f8e000c */
[----:B------:R-:W-:-:S02]  /*0ca0*/  @UP0 UIADD3 UR11, UR11, UR9, URZ ;  /* 0x000000090b0b0290 */ /* 0x000fc4000fffe03f */
[----:B------:R-:W-:Y:S02]  /*0cb0*/  @UP1 UIADD3 UR9, UR13, UR14, URZ ;  /* 0x0000000e0d091290 */ /* 0x000fe4000fffe03f */
[----:B------:R-:W-:Y:S02]  /*0cc0*/  @UP1 ULEA UR6, UP3, UR12, UR6, 0x2 ;  /* 0x000000060c061291 */ /* 0x000fe4000f86103f */
[----:B------:R-:W-:Y:S02]  /*0cd0*/  @UP0 ULEA UR4, UP2, UR10, UR4, 0x2 ;  /* 0x000000040a040291 */ /* 0x000fe4000f84103f */
[----:B------:R-:W-:Y:S02]  /*0ce0*/  @UP1 ULEA.HI.X UR7, UR12, UR7, UR9, 0x2, UP3 ;  /* 0x000000070c071291 */ /* 0x000fe400098f1409 */
[----:B------:R-:W-:Y:S01]  /*0cf0*/  IMAD.U32 R6, RZ, RZ, UR6 ;  /* 0x00000006ff067e24 */ /* 0x000fe2000f8e00ff */
[----:B------:R-:W-:Y:S01]  /*0d00*/  @UP0 ULEA.HI.X UR5, UR10, UR5, UR11, 0x2, UP2 ;  /* 0x000000050a050291 */ /* 0x000fe200090f140b */
[----:B------:R-:W-:-:S02]  /*0d10*/  IMAD.U32 R2, RZ, RZ, UR4 ;  /* 0x00000004ff027e24 */ /* 0x000fc4000f8e00ff */
[----:B------:R-:W-:-:S03]  /*0d20*/  IMAD.U32 R7, RZ, RZ, UR7 ;  /* 0x00000007ff077e24 */ /* 0x000fc6000f8e00ff */
[----:B------:R-:W-:Y:S01]  /*0d30*/  IMAD.U32 R3, RZ, RZ, UR5 ;  /* 0x00000005ff037e24 */ /* 0x000fe2000f8e00ff */
[----:B------:R-:W-:Y:S01]  /*0d40*/  ULDC.64 UR4, c[0x0][0x418] ;  /* 0x0001060000047ab9 */ /* 0x000fe20000000a00 */
[----:B------:R0:W5:Y:S01]  /*0d50*/  @P1 LDG.E R0, desc[UR44][R6.64] ;  /* 0x0000002c06001981 */ /* 0x000162000c1e1900 */
[----:B------:R-:W-:-:S03]  /*0d60*/  UISETP.NE.U32.AND UP0, UPT, UR4, URZ, UPT ;  /* 0x0000003f0400728c */ /* 0x000fc6000bf05070 */
[----:B------:R-:W-:Y:S01]  /*0d70*/  ULDC UR4, c[0x0][0x2f0] ;  /* 0x0000bc0000047ab9 */ /* 0x000fe20000000800 */
[----:B------:R-:W-:Y:S01]  /*0d80*/  UISETP.NE.AND.EX UP0, UPT, UR5, URZ, UPT, UP0 ;  /* 0x0000003f0500728c */ /* 0x000fe2000bf05300 */
[----:B------:R0:W5:Y:S03]  /*0d90*/  @P0 LDG.E R5, desc[UR44][R2.64] ;  /* 0x0000002c02050981 */ /* 0x000166000c1e1900 */
[----:B------:R-:W-:-:S04]  /*0da0*/  USEL UR39, UR39, 0x1, UP0 ;  /* 0x0000000127277887 */ /* 0x000fc80008000000 */
[----:B------:R-:W-:-:S04]  /*0db0*/  UIMAD UR39, UR39, UR4, URZ ;  /* 0x00000004272772a4 */ /* 0x000fc8000f8e023f */
[----:B------:R-:W-:Y:S02]  /*0dc0*/  UISETP.GE.AND UP0, UPT, UR39, 0x1, UPT ;  /* 0x000000012700788c */ /* 0x000fe4000bf06270 */
[----:B------:R-:W-:-:S04]  /*0dd0*/  UIADD3 UR4, UR39, 0x7f, URZ ;  /* 0x0000007f27047890 */ /* 0x000fc8000fffe03f */
[----:B------:R-:W-:Y:S01]  /*0de0*/  PLOP3.LUT P0, PT, PT, PT, UP0, 0x80, 0x0 ;  /* 0x000000000000781c */ /* 0x000fe20003f0f008 */
[----:B------:R-:W-:-:S04]  /*0df0*/  USHF.R.S32.HI UR5, URZ, 0x1f, UR4 ;  /* 0x0000001f3f057899 */ /* 0x000fc80008011404 */
[----:B------:R-:W-:Y:S02]  /*0e00*/  ULEA.HI UR5, UR5, UR4, URZ, 0x7 ;  /* 0x0000000405057291 */ /* 0x000fe4000f8f383f */
[----:B------:R-:W-:Y:S01]  /*0e10*/  ULOP3.LUT UR37, UR8, 0xffff, URZ, 0xc0, !UPT ;  /* 0x0000ffff08257892 */ /* 0x000fe2000f8ec03f */
[----:B------:R-:W-:Y:S01]  /*0e20*/  UMOV UR4, URZ ;  /* 0x0000003f00047c82 */ /* 0x000fe20008000000 */
[----:B------:R-:W-:-:S04]  /*0e30*/  USHF.R.S32.HI UR6, URZ, 0x7, UR5 ;  /* 0x000000073f067899 */ /* 0x000fc80008011405 */
[----:B0-----:R-:W-:Y:S08]  /*0e40*/  @!P0 BRA `(.L_x_8805) ;  /* 0x0000000000908947 */ /* 0x001ff00003800000 */
[----:B------:R-:W-:Y:S01]  /*0e50*/  USHF.R.U32.HI UR8, URZ, 0x10, UR8 ;  /* 0x000000103f087899 */ /* 0x000fe20008011608 */
[----:B------:R-:W-:-:S03]  /*0e60*/  UMOV UR4, URZ ;  /* 0x0000003f00047c82 */ /* 0x000fc60008000000 */
[----:B------:R-:W-:-:S11]  /*0e70*/  UISETP.NE.AND UP0, UPT, UR8, URZ, UPT ;  /* 0x0000003f0800728c */ /* 0x000fd6000bf05270 */
[----:B------:R-:W-:Y:S02]  /*0e80*/  @!UP0 ULDC UR8, c[0x0][0x9f0] ;  /* 0x00027c0000088ab9 */ /* 0x000fe40000000800 */
[----:B------:R-:W-:Y:S01]  /*0e90*/  IMAD.U32 R4, RZ, RZ, UR8 ;  /* 0x00000008ff047e24 */ /* 0x000fe2000f8e00ff */
[----:B------:R-:W-:-:S04]  /*0ea0*/  UIADD3 UR7, UR6, -0x1, UR8 ;  /* 0xffffffff06077890 */ /* 0x000fc8000fffe008 */
[-C--:B------:R-:W-:Y:S02]  /*0eb0*/  IABS R2, R4.reuse ;  /* 0x0000000400027213 */ /* 0x080fe40000000000 */
[----:B------:R-:W-:Y:S01]  /*0ec0*/  IMAD.U32 R6, RZ, RZ, UR7 ;  /* 0x00000007ff067e24 */ /* 0x000fe2000f8e00ff */
[----:B------:R-:W-:Y:S01]  /*0ed0*/  IABS R7, R4 ;  /* 0x0000000400077213 */ /* 0x000fe20000000000 */
[----:B------:R-:W-:Y:S01]  /*0ee0*/  ULOP3.LUT UR7, UR7, UR8, URZ, 0x3c, !UPT ;  /* 0x0000000807077292 */ /* 0x000fe2000f8e3c3f */
        /* <DEDUP_REMOVED lines=26> */
.L_x_8805:
[----:B------:R-:W-:Y:S01]  /*1090*/  UIMAD UR37, UR37, UR4, URZ ;  /* 0x00000004252572a4 */ /* 0x000fe2000f8e023f */
[----:B------:R-:W-:Y:S02]  /*10a0*/  IMAD.U32 R2, RZ, RZ, UR6 ;  /* 0x00000006ff027e24 */ /* 0x000fe4000f8e00ff */
[----:B-----5:R-:W-:Y:S01]  /*10b0*/  FMUL.FTZ R0, R5, R0 ;  /* 0x0000000005007220 */ /* 0x020fe20000410000 */
[----:B------:R-:W-:Y:S01]  /*10c0*/  IMAD.U32 R3, RZ, RZ, UR4 ;  /* 0x00000004ff037e24 */ /* 0x000fe2000f8e00ff */
[----:B------:R-:W-:Y:S01]  /*10d0*/  ULDC UR4, c[0x0][0x988] ;  /* 0x0002620000047ab9 */ /* 0x000fe20000000800 */
[----:B------:R-:W-:Y:S02]  /*10e0*/  VIADD R16, R29, 0xffffff80 ;  /* 0xffffff801d107836 */ /* 0x000fe40000000000 */
[----:B------:R-:W-:Y:S01]  /*10f0*/  FMUL.FTZ R0, R0, UR4 ;  /* 0x0000000400007c20 */ /* 0x000fe20008410000 */
[----:B------:R-:W-:Y:S01]  /*1100*/  PLOP3.LUT P0, PT, PT, PT, PT, 0x80, 0x0 ;  /* 0x000000000000781c */ /* 0x000fe20003f0f070 */
[----:B------:R-:W-:Y:S01]  /*1110*/  IMAD.MOV.U32 R13, RZ, RZ, RZ ;  /* 0x000000ffff0d7224 */ /* 0x000fe200078e00ff */
[----:B------:R-:W-:-:S02]  /*1120*/  VIADDMNMX R2, R3, UR37, R2, PT ;  /* 0x0000002503027c46 */ /* 0x000fc4000b800102 */
[----:B------:R-:W-:Y:S02]  /*1130*/  CS2R R94, SRZ ;  /* 0x00000000005e7805 */ /* 0x000fe4000001ff00 */
[----:B------:R-:W-:Y:S01]  /*1140*/  R2UR UR46, R0 ;  /* 0x00000000002e72ca */ /* 0x000fe200000e0000 */
[----:B------:R-:W-:Y:S01]  /*1150*/  IMAD.MOV.U32 R0, RZ, RZ, RZ ;  /* 0x000000ffff007224 */ /* 0x000fe200078e00ff */
[----:B------:R-:W-:Y:S02]  /*1160*/  R2UR UR40, R2 ;  /* 0x00000000022872ca */ /* 0x000fe400000e0000 */
        /* <DEDUP_REMOVED lines=12> */
[----:B------:R-:W-:Y:S01]  /*1230*/  UISETP.GT.AND UP0, UPT, UR40, UR37, UPT ;  /* 0x000000252800728c */ /* 0x000fe2000bf04270 */
[----:B------:R-:W-:Y:S01]  /*1240*/  IMAD.MOV.U32 R58, RZ, RZ, RZ ;  /* 0x000000ffff3a7224 */ /* 0x000fe200078e00ff */
[----:B------:R-:W-:Y:S01]  /*1250*/  CS2R R118, SRZ ;  /* 0x0000000000767805 */ /* 0x000fe2000001ff00 */
[----:B------:R-:W-:Y:S01]  /*1260*/  IMAD.MOV.U32 R17, RZ, RZ, RZ ;  /* 0x000000ffff117224 */ /* 0x000fe200078e00ff */
[----:B------:R-:W-:Y:S02]  /*1270*/  CS2R R114, SRZ ;  /* 0x0000000000727805 */ /* 0x000fe4000001ff00 */
[----:B------:R-:W-:-:S02]  /*1280*/  CS2R R22, SRZ ;  /* 0x0000000000167805 */ /* 0x000fc4000001ff00 */
        /* <DEDUP_REMOVED lines=11> */
[----:B------:R-:W-:Y:S05]  /*1340*/  @!P1 BRA `(.L_x_8806) ;  /* 0x0000004800689947 */ /* 0x000fea0003800000 */
[----:B------:R-:W-:Y:S01]  /*1350*/  SHF.R.S32.HI R3, RZ, 0x1f, R16 ;  /* 0x0000001fff037819 */ /* 0x000fe20000011410 */
[----:B------:R-:W0:Y:S01]  /*1360*/  S2UR UR7, SR_CgaCtaId ;  /* 0x00000000000779c3 */ /* 0x000e220000008800 */
[----:B------:R-:W-:Y:S02]  /*1370*/  UMOV UR38, 0x400 ;  /* 0x0000040000267882 */ /* 0x000fe40000000000 */
[----:B------:R-:W-:-:S04]  /*1380*/  LEA.HI R17, R3, R16, RZ, 0x7 ;  /* 0x0000001003117211 */ /* 0x000fc800078f38ff */
[----:B------:R-:W-:-:S06]  /*1390*/  SHF.R.S32.HI R0, RZ, 0x7, R17 ;  /* 0x00000007ff007819 */ /* 0x000fcc0000011411 */
[----:B------:R-:W1:Y:S01]  /*13a0*/  SHFL.IDX PT, R0, R0, RZ, 0x1f ;  /* 0x00001fff00007589 */ /* 0x000e6200000e0000 */
[----:B0-----:R-:W-:Y:S01]  /*13b0*/  ULEA UR38, UR7, UR38, 0x18 ;  /* 0x0000002607267291 */ /* 0x001fe2000f8ec03f */
[----:B-1----:R-:W-:-:S13]  /*13c0*/  R2UR UR6, R0 ;  /* 0x00000000000672ca */ /* 0x002fda00000e0000 */
[----:B------:R-:W-:Y:S02]  /*13d0*/  UIMAD.WIDE UR4, UR6, 0x55555556, URZ ;  /* 0x55555556060478a5 */ /* 0x000fe4000f8e023f */
[----:B------:R-:W-:Y:S02]  /*13e0*/  UIADD3 UR4, UR38, 0xc400, URZ ;  /* 0x0000c40026047890 */ /* 0x000fe4000fffe03f */
[----:B------:R-:W-:Y:S02]  /*13f0*/  ULEA.HI UR5, UR5, UR5, URZ, 0x1 ;  /* 0x0000000505057291 */ /* 0x000fe4000f8f083f */
[----:B------:R-:W-:Y:S02]  /*1400*/  ULOP3.LUT UP0, URZ, UR4, 0x3ff, URZ, 0xc0, !UPT ;  /* 0x000003ff043f7892 */ /* 0x000fe4000f80c03f */
[----:B------:R-:W-:-:S04]  /*1410*/  UIMAD UR5, UR5, -0x3, UR6 ;  /* 0xfffffffd050578a4 */ /* 0x000fc8000f8e0206 */
[----:B------:R-:W-:Y:S01]  /*1420*/  PLOP3.LUT P0, PT, PT, PT, UP0, 0x80, 0x0 ;  /* 0x000000000000781c */ /* 0x000fe20003f0f008 */
[----:B------:R-:W-:-:S04]  /*1430*/  ULEA UR5, UR5, UR4, 0xb ;  /* 0x0000000405057291 */ /* 0x000fc8000f8e583f */
[----:B------:R-:W-:-:S04]  /*1440*/  USHF.R.U32.HI UR5, URZ, 0x4, UR5 ;  /* 0x000000043f057899 */ /* 0x000fc80008011605 */
[----:B------:R-:W-:-:S04]  /*1450*/  ULOP3.LUT UR47, UR5, 0x3fff, URZ, 0xc0, !UPT ;  /* 0x00003fff052f7892 */ /* 0x000fc8000f8ec03f */
[----:B------:R-:W-:Y:S08]  /*1460*/  @!P0 BRA `(.L_x_8807) ;  /* 0x0000000000408947 */ /* 0x000ff00003800000 */
        /* <DEDUP_REMOVED lines=16> */
.L_x_8807:
[----:B------:R-:W-:-:S04]  /*1570*/  SHF.L.U32 R0, RZ, 0x1f, RZ ;  /* 0x0000001fff007819 */ /* 0x000fc800000006ff */
[----:B------:R-:W0:Y:S02]  /*1580*/  SYNCS.PHASECHK.TRANS64.TRYWAIT P0, [UR38+0x17000], R0 ;  /* 0x01700000ff0075a7 */ /* 0x000e240008000166 */
[----:B0-----:R-:W-:Y:S05]  /*1590*/  @!P0 BRA `(.L_x_8808) ;  /* 0x0000009c004c8947 */ /* 0x001fea0003800000 */
.L_x_8893:
[----:B------:R-:W-:-:S06]  /*15a0*/  ULOP3.LUT UR4, UR41, 0x1, URZ, 0xfc, !UPT ;  /* 0x0000000129047892 */ /* 0x000fcc000f8efc3f */
[----:B------:R-:W-:-:S05]  /*15b0*/  IMAD.U32 R2, RZ, RZ, UR4 ;  /* 0x00000004ff027e24 */ /* 0x000fca000f8e00ff */
[----:B------:R-:W-:-:S13]  /*15c0*/  ISETP.NE.AND P0, PT, R2, 0x3, PT ;  /* 0x000000030200780c */ /* 0x000fda0003f05270 */
[----:B------:R-:W-:Y:S05]  /*15d0*/  @!P0 BRA `(.L_x_8809) ;  /* 0x0000000000048947 */ /* 0x000fea0003800000 */
[----:B------:R-:W-:Y:S01]  /*15e0*/  BPT.TRAP 0x1 ;  /* 0x000000040000795c */ /* 0x000fe20000300000 */
.L_x_8809:
[----:B------:R1:W2:Y:S01]  /*15f0*/  SYNCS.PHASECHK.TRANS64.TRYWAIT P2, [UR38+0x17030], R0 ;  /* 0x01703000ff0075a7 */ /* 0x0002a20008040166 */
[----:B------:R-:W-:Y:S05]  /*1600*/  @!P0 BRA `(.L_x_8810) ;  /* 0x0000000000048947 */ /* 0x000fea0003800000 */
[----:B------:R-:W-:Y:S01]  /*1610*/  BPT.TRAP 0x1 ;  /* 0x000000040000795c */ /* 0x000fe20000300000 */
.L_x_8810:
[----:B------:R-:W-:Y:S01]  /*1620*/  ISETP.NE.AND P1, PT, R28, RZ, PT ;  /* 0x000000ff1c00720c */ /* 0x000fe20003f25270 */
[----:B------:R-:W-:Y:S01]  /*1630*/  IMAD.U32 R2, RZ, RZ, UR47 ;  /* 0x0000002fff027e24 */ /* 0x000fe2000f8e00ff */
[----:B--2---:R-:W-:Y:S11]  /*1640*/  @P2 BRA `(.L_x_8811) ;  /* 0x0000000000082947 */ /* 0x004ff60003800000 */
[----:B------:R-:W2:Y:S02]  /*1650*/  SYNCS.PHASECHK.TRANS64.TRYWAIT P2, [UR38+0x17030], R0 ;  /* 0x01703000ff0075a7 */ /* 0x000ea40008040166 */
[----:B--2---:R-:W-:Y:S05]  /*1660*/  @!P2 BRA `(.L_x_8812) ;  /* 0x0000009c0030a947 */ /* 0x004fea0003800000 */
.L_x_8811:
[----:B------:R-:W-:Y:S05]  /*1670*/  WARPSYNC.ALL ;  /* 0x0000000000007948 */ /* 0x000fea0003800000 */
[----:B01----:R-:W-:Y:S01]  /*1680*/  IMAD.MOV.U32 R0, RZ, RZ, RZ ;  /* 0x000000ffff007224 */ /* 0x003fe200078e00ff */
[----:B------:R-:W-:Y:S01]  /*1690*/  LOP3.LUT R2, R2, 0x10000, RZ, 0xfc, !PT ;  /* 0x0001000002027812 */ /* 0x000fe200078efcff */
[----:B------:R-:W-:Y:S02]  /*16a0*/  IMAD.MOV.U32 R89, RZ, RZ, RZ ;  /* 0x000000ffff597224 */ /* 0x000fe400078e00ff */
[----:B------:R-:W-:Y:S01]  /*16b0*/  IMAD.MOV.U32 R3, RZ, RZ, -0x3ffffff0 ;  /* 0xc0000010ff037424 */ /* 0x000fe200078e00ff */
        /* <DEDUP_REMOVED lines=11> */
[----:B------:R-:W-:Y:S01]  /*1770*/  IMAD.MOV.U32 R5, RZ, RZ, -0x2 ;  /* 0xfffffffeff057424 */ /* 0x000fe200078e00ff */
[----:B------:R-:W-:Y:S01]  /*1780*/  ULOP3.LUT UR20, UR4, 0x10000, URZ, 0xfc, !UPT ;  /* 0x0001000004147892 */ /* 0x000fe2000f8efc3f */
[----:B------:R-:W-:Y:S01]  /*1790*/  P2R R8, PR, RZ, 0x2 ;  /* 0x00000002ff087803 */ /* 0x000fe20000000000 */
[----:B------:R-:W-:Y:S01]  /*17a0*/  IMAD.IADD R17, R16, 0x1, -R17 ;  /* 0x0000000110117824 */ /* 0x000fe200078e0a11 */
[----:B------:R-:W-:Y:S01]  /*17b0*/  P2R R6, PR, RZ, 0x1 ;  /* 0x00000001ff067803 */ /* 0x000fe20000000000 */
[----:B------:R-:W-:Y:S01]  /*17c0*/  UIADD3 UR14, UR20, 0x200, URZ ;  /* 0x00000200140e7890 */ /* 0x000fe2000fffe03f */
[----:B------:R-:W-:Y:S01]  /*17d0*/  IMAD.U32 R23, RZ, RZ, UR46 ;  /* 0x0000002eff177e24 */ /* 0x000fe2000f8e00ff */
[----:B------:R-:W0:Y:S01]  /*17e0*/  S2UR UR7, SR_CgaCtaId ;  /* 0x00000000000779c3 */ /* 0x000e220000008800 */
[----:B------:R-:W-:Y:S01]  /*17f0*/  UMOV UR10, UR20 ;  /* 0x00000014000a7c82 */ /* 0x000fe20008000000 */
[----:B------:R-:W-:Y:S01]  /*1800*/  SHF.R.S32.HI R4, RZ, 0x1f, R17 ;  /* 0x0000001fff047819 */ /* 0x000fe20000011411 */
[----:B------:R-:W-:Y:S01]  /*1810*/  QGMMA.64x128x32.F32.E4M3.E4M3 R24, gdesc[UR8], RZ, !UPT, gsb0 ;  /* 0x01e00000081879f3 */ /* 0x000fe2000c0008ff */
[----:B------:R-:W-:Y:S01]  /*1820*/  UIADD3 UR8, UR12, 0x180, URZ ;  /* 0x000001800c087890 */ /* 0x000fe2000fffe03f */
[--C-:B------:R-:W-:Y:S01]  /*1830*/  IMAD.MOV.U32 R88, RZ, RZ, R89.reuse ;  /* 0x000000ffff587224 */ /* 0x100fe200078e0059 */
[----:B------:R-:W-:Y:S01]  /*1840*/  UIADD3 UR10, UR20, 0x100, URZ ;  /* 0x00000100140a7890 */ /* 0x000fe2000fffe03f */
[----:B------:R-:W-:Y:S01]  /*1850*/  LEA.HI R4, R4, R17, RZ, 0x2 ;  /* 0x0000001104047211 */ /* 0x000fe200078f10ff */
[----:B------:R-:W-:Y:S01]  /*1860*/  UMOV UR9, 0xc0000010 ;  /* 0xc000001000097882 */ /* 0x000fe20000000000 */
[----:B------:R-:W-:Y:S01]  /*1870*/  UMOV UR11, 0xc0000010 ;  /* 0xc0000010000b7882 */ /* 0x000fe20000000000 */
[----:B------:R-:W-:Y:S01]  /*1880*/  UIADD3 UR12, UR12, 0x300, URZ ;  /* 0x000003000c0c7890 */ /* 0x000fe2000fffe03f */
[----:B------:R-:W-:Y:S01]  /*1890*/  LOP3.LUT R4, R4, 0x7ffffffc, RZ, 0xc0, !PT ;  /* 0x7ffffffc04047812 */ /* 0x000fe200078ec0ff */
[----:B------:R-:W-:Y:S01]  /*18a0*/  UMOV UR4, URZ ;  /* 0x0000003f00047c82 */ /* 0x000fe20008000000 */
[----:B------:R-:W-:-:S02]  /*18b0*/  IMAD.MOV.U32 R91, RZ, RZ, R89 ;  /* 0x000000ffff5b7224 */ /* 0x000fc400078e0059 */
[--C-:B------:R-:W-:Y:S02]  /*18c0*/  IMAD.MOV.U32 R90, RZ, RZ, R89.reuse ;  /* 0x000000ffff5a7224 */ /* 0x100fe400078e0059 */
[----:B------:R-:W-:Y:S02]  /*18d0*/  IMAD.IADD R4, R17, 0x1, -R4 ;  /* 0x0000000111047824 */ /* 0x000fe400078e0a04 */
[----:B------:R-:W-:Y:S02]  /*18e0*/  IMAD.MOV.U32 R93, RZ, RZ, R89 ;  /* 0x000000ffff5d7224 */ /* 0x000fe400078e0059 */
[----:B------:R-:W-:Y:S02]  /*18f0*/  IMAD R4, R4, R5, 0x80 ;  /* 0x0000008004047424 */ /* 0x000fe400078e0205 */
[----:B------:R-:W-:Y:S01]  /*1900*/  IMAD.U32 R5, RZ, RZ, UR40 ;  /* 0x00000028ff057e24 */ /* 0x000fe2000f8e00ff */
[----:B------:R-:W-:Y:S01]  /*1910*/  UIADD3 UR40, UR40, -0x2, URZ ;  /* 0xfffffffe28287890 */ /* 0x000fe2000fffe03f */
[----:B------:R-:W-:-:S02]  /*1920*/  VIADD R4, R4, UR39 ;  /* 0x0000002704047c36 */ /* 0x000fc40008000000 */
[--C-:B------:R-:W-:Y:S01]  /*1930*/  IMAD.MOV.U32 R92, RZ, RZ, R89.reuse ;  /* 0x000000ffff5c7224 */ /* 0x100fe200078e0059 */
[----:B------:R-:W-:Y:S01]  /*1940*/  UISETP.GE.AND UP0, UPT, UR40, UR37, UPT ;  /* 0x000000252800728c */ /* 0x000fe2000bf06270 */
[----:B------:R-:W-:Y:S02]  /*1950*/  IMAD R5, R5, -0x80, R4 ;  /* 0xffffff8005057824 */ /* 0x000fe400078e0204 */
        /* <DEDUP_REMOVED lines=151> */
[----:B------:R-:W-:Y:S02]  /*22d0*/  ISETP.GT.AND P3, PT, R5, 0x70, PT ;  /* 0x000000700500780c */ /* 0x000fe40003f64270 */
[----:B------:R-:W-:Y:S02]  /*22e0*/  FSEL R64, R64, -INF , P4 ;  /* 0xff80000040407808 */ /* 0x000fe40002000000 */
[----:B------:R-:W-:Y:S02]  /*22f0*/  FSEL R82, R82, -INF , P3 ;  /* 0xff80000052527808 */ /* 0x000fe40001800000 */
[----:B------:R-:W-:Y:S02]  /*2300*/  FMNMX.FTZ R7, R79, R4, !PT ;  /* 0x000000044f077209 */ /* 0x000fe40007810000 */
[----:B------:R-:W-:-:S02]  /*2310*/  ISETP.GT.AND P4, PT, R5, 0x71, PT ;  /* 0x000000710500780c */ /* 0x000fc40003f84270 */
[----:B------:R-:W-:Y:S02]  /*2320*/  FSEL R61, R61, -INF , P5 ;  /* 0xff8000003d3d7808 */ /* 0x000fe40002800000 */
[----:B------:R-:W-:Y:S02]  /*2330*/  FSEL R83, R83, -INF , P4 ;  /* 0xff80000053537808 */ /* 0x000fe40002000000 */
[----:B------:R-:W-:Y:S02]  /*2340*/  FMNMX.FTZ R4, R82, R7, !PT ;  /* 0x0000000752047209 */ /* 0x000fe40007810000 */
[----:B------:R-:W-:Y:S02]  /*2350*/  ISETP.GT.AND P5, PT, R5, 0x78, PT ;  /* 0x000000780500780c */ /* 0x000fe40003fa4270 */
[----:B------:R-:W-:Y:S02]  /*2360*/  FSEL R60, R60, -INF , P6 ;  /* 0xff8000003c3c7808 */ /* 0x000fe40003000000 */
[----:B------:R-:W-:-:S02]  /*2370*/  FSEL R86, R86, -INF , P5 ;  /* 0xff80000056567808 */ /* 0x000fc40002800000 */
[----:B------:R-:W-:Y:S02]  /*2380*/  FMNMX.FTZ R7, R83, R4, !PT ;  /* 0x0000000453077209 */ /* 0x000fe40007810000 */
[----:B------:R-:W-:Y:S02]  /*2390*/  ISETP.GT.AND P6, PT, R5, 0x79, PT ;  /* 0x000000790500780c */ /* 0x000fe40003fc4270 */
[----:B------:R-:W-:Y:S02]  /*23a0*/  FMNMX.FTZ R4, R86, R7, !PT ;  /* 0x0000000756047209 */ /* 0x000fe40007810000 */
[----:B------:R-:W-:Y:S02]  /*23b0*/  FSEL R87, R87, -INF , P6 ;  /* 0xff80000057577808 */ /* 0x000fe40003000000 */
[----:B------:R-:W-:Y:S02]  /*23c0*/  P2R R10, PR, RZ, 0x4 ;  /* 0x00000004ff0a7803 */ /* 0x000fe40000000000 */
[----:B------:R-:W-:-:S02]  /*23d0*/  FMNMX.FTZ R7, R87, R4, !PT ;  /* 0x0000000457077209 */ /* 0x000fc40007810000 */
[----:B------:R-:W-:Y:S02]  /*23e0*/  P2R R12, PR, RZ, 0x2 ;  /* 0x00000002ff0c7803 */ /* 0x000fe40000000000 */
[----:B------:R-:W-:Y:S01]  /*23f0*/  P2R R11, PR, RZ, 0x1 ;  /* 0x00000001ff0b7803 */ /* 0x000fe20000000000 */
[----:B------:R-:W1:Y:S01]  /*2400*/  SHFL.BFLY PT, R4, R7, 0x2, 0x1f ;  /* 0x0c401f0007047f89 */ /* 0x000e6200000e0000 */
[C---:B------:R-:W-:Y:S02]  /*2410*/  ISETP.GT.AND P0, PT, R5.reuse, 0x59, PT ;  /* 0x000000590500780c */ /* 0x040fe40003f04270 */
[----:B------:R-:W-:Y:S02]  /*2420*/  ISETP.GT.AND P1, PT, R5, 0x60, PT ;  /* 0x000000600500780c */ /* 0x000fe40003f24270 */
[----:B------:R-:W-:Y:S02]  /*2430*/  FMNMX.FTZ R5, R24, R25, !PT ;  /* 0x0000001918057209 */ /* 0x000fe40007810000 */
[----:B------:R-:W-:-:S02]  /*2440*/  FSEL R72, R72, -INF , P1 ;  /* 0xff80000048487808 */ /* 0x000fc40000800000 */
[----:B------:R-:W-:Y:S02]  /*2450*/  ISETP.NE.AND P1, PT, R12, RZ, PT ;  /* 0x000000ff0c00720c */ /* 0x000fe40003f25270 */
[----:B------:R-:W-:Y:S02]  /*2460*/  FSEL R69, R69, -INF , P0 ;  /* 0xff80000045457808 */ /* 0x000fe40000000000 */
[----:B------:R-:W-:Y:S02]  /*2470*/  ISETP.NE.AND P0, PT, R11, RZ, PT ;  /* 0x000000ff0b00720c */ /* 0x000fe40003f05270 */
[----:B------:R-:W-:Y:S02]  /*2480*/  FSEL R73, R73, -INF , P1 ;  /* 0xff80000049497808 */ /* 0x000fe40000800000 */
[----:B------:R-:W-:Y:S02]  /*2490*/  FSEL R76, R76, -INF , P0 ;  /* 0xff8000004c4c7808 */ /* 0x000fe40000000000 */
[----:B------:R-:W-:-:S02]  /*24a0*/  FSEL R80, R80, -INF , P3 ;  /* 0xff80000050507808 */ /* 0x000fc40001800000 */
[----:B------:R-:W-:Y:S02]  /*24b0*/  ISETP.NE.AND P0, PT, R6, RZ, PT ;  /* 0x000000ff0600720c */ /* 0x000fe40003f05270 */
[----:B------:R-:W-:Y:S02]  /*24c0*/  FSEL R81, R81, -INF , P4 ;  /* 0xff80000051517808 */ /* 0x000fe40002000000 */
[----:B-1----:R-:W-:Y:S02]  /*24d0*/  FMNMX.FTZ R9, R7, R4, !PT ;  /* 0x0000000407097209 */ /* 0x002fe40007810000 */
[----:B------:R-:W-:Y:S02]  /*24e0*/  FSEL R84, R84, -INF , P5 ;  /* 0xff80000054547808 */ /* 0x000fe40002800000 */
[----:B------:R-:W-:Y:S01]  /*24f0*/  FSEL R85, R85, -INF , P6 ;  /* 0xff80000055557808 */ /* 0x000fe20003000000 */
[----:B------:R-:W1:Y:S01]  /*2500*/  SHFL.BFLY PT, R4, R9, 0x1, 0x1f ;  /* 0x0c201f0009047f89 */ /* 0x000e6200000e0000 */
[----:B------:R-:W-:-:S02]  /*2510*/  ISETP.NE.AND P1, PT, R8, RZ, PT ;  /* 0x000000ff0800720c */ /* 0x000fc40003f25270 */
[----:B-1----:R-:W-:-:S04]  /*2520*/  FMNMX.FTZ R4, R9, R4, !PT ;  /* 0x0000000409047209 */ /* 0x002fc80007810000 */
[C---:B------:R-:W-:Y:S01]  /*2530*/  FSETP.NEU.FTZ.AND P2, PT, R4.reuse, -INF , PT ;  /* 0xff8000000400780b */ /* 0x040fe20003f5d000 */
[----:B------:R-:W-:-:S05]  /*2540*/  FFMA.FTZ R23, R4, R23, -8 ;  /* 0xc100000004177423 */ /* 0x000fca0000010017 */
[----:B------:R-:W-:Y:S02]  /*2550*/  FSEL R23, R23, RZ, P2 ;  /* 0x000000ff17177208 */ /* 0x000fe40001000000 */
[----:B------:R-:W-:Y:S02]  /*2560*/  ISETP.NE.AND P2, PT, R10, RZ, PT ;  /* 0x000000ff0a00720c */ /* 0x000fe40003f45270 */
[----:B------:R-:W-:Y:S01]  /*2570*/  FMNMX.FTZ R10, R28, R5, !PT ;  /* 0x000000051c0a7209 */ /* 0x000fe20007810000 */
[--C-:B------:R-:W-:Y:S01]  /*2580*/  FFMA.FTZ R6, R26, UR46, -R23.reuse ;  /* 0x0000002e1a067c23 */ /* 0x100fe20008010817 */
[----:B------:R-:W-:Y:S01]  /*2590*/  FSEL R77, R77, -INF , P2 ;  /* 0xff8000004d4d7808 */ /* 0x000fe20001000000 */
        /* <DEDUP_REMOVED lines=28> */
[----:B------:R-:W1:Y:S01]  /*2760*/  MUFU.EX2 R9, R9 ;  /* 0x0000000900097308 */ /* 0x000e620000000800 */
[----:B------:R-:W-:Y:S01]  /*2770*/  FMNMX.FTZ R14, R44, R5, !PT ;  /* 0x000000052c0e7209 */ /* 0x000fe20007810000 */
[--C-:B------:R-:W-:Y:S01]  /*2780*/  FFMA.FTZ R43, R75, UR46, -R23.reuse ;  /* 0x0000002e4b2b7c23 */ /* 0x100fe20008010817 */
[----:B------:R-:W-:-:S02]  /*2790*/  FFMA.FTZ R51, R83, UR46, -R23 ;  /* 0x0000002e53337c23 */ /* 0x000fc40008010817 */
[----:B------:R-:W-:Y:S01]  /*27a0*/  FMNMX.FTZ R5, R45, R14, !PT ;  /* 0x0000000e2d057209 */ /* 0x000fe20007810000 */
[--C-:B------:R-:W-:Y:S01]  /*27b0*/  FFMA.FTZ R14, R42, UR46, -R23.reuse ;  /* 0x0000002e2a0e7c23 */ /* 0x100fe20008010817 */
[----:B------:R-:W-:Y:S01]  /*27c0*/  FFMA.FTZ R42, R78, UR46, -R23 ;  /* 0x0000002e4e2a7c23 */ /* 0x000fe20008010817 */
[----:B------:R-:W2:Y:S01]  /*27d0*/  MUFU.EX2 R10, R10 ;  /* 0x0000000a000a7308 */ /* 0x000ea20000000800 */
[----:B------:R-:W-:-:S04]  /*27e0*/  FMNMX.FTZ R16, R48, R5, !PT ;  /* 0x0000000530107209 */ /* 0x000fc80007810000 */
[----:B------:R-:W-:-:S03]  /*27f0*/  FMNMX.FTZ R5, R49, R16, !PT ;  /* 0x0000001031057209 */ /* 0x000fc60007810000 */
[----:B------:R-:W-:Y:S01]  /*2800*/  MUFU.EX2 R11, R11 ;  /* 0x0000000b000b7308 */ /* 0x000fe20000000800 */
[----:B------:R-:W-:Y:S02]  /*2810*/  FMNMX.FTZ R16, R52, R5, !PT ;  /* 0x0000000534107209 */ /* 0x000fe40007810000 */
[----:B-1----:R-:W-:Y:S02]  /*2820*/  F2FP.SATFINITE.E4M3.F32.PACK_AB_MERGE_C R137, R9, R8, RZ ;  /* 0x000000080989723e */ /* 0x002fe400048070ff */
[----:B------:R-:W-:Y:S01]  /*2830*/  FMNMX.FTZ R5, R53, R16, !PT ;  /* 0x0000001035057209 */ /* 0x000fe20007810000 */
[----:B------:R-:W-:Y:S01]  /*2840*/  FFMA.FTZ R16, R46, UR46, -R23 ;  /* 0x0000002e2e107c23 */ /* 0x000fe20008010817 */
[----:B------:R-:W-:Y:S01]  /*2850*/  F2FP.SATFINITE.E4M3.F32.PACK_AB_MERGE_C R137, R7, R6, R137 ;  /* 0x000000060789723e */ /* 0x000fe20004807089 */
[----:B------:R-:W-:Y:S01]  /*2860*/  MUFU.EX2 R12, R12 ;  /* 0x0000000c000c7308 */ /* 0x000fe20000000800 */
[----:B------:R-:W-:Y:S01]  /*2870*/  FMNMX.FTZ R18, R56, R5, !PT ;  /* 0x0000000538127209 */ /* 0x000fe20007810000 */
[----:B------:R-:W-:-:S03]  /*2880*/  FFMA.FTZ R46, R82, UR46, -R23 ;  /* 0x0000002e522e7c23 */ /* 0x000fc60008010817 */
[----:B------:R-:W-:-:S03]  /*2890*/  FMNMX.FTZ R5, R57, R18, !PT ;  /* 0x0000001239057209 */ /* 0x000fc60007810000 */
[----:B------:R-:W-:Y:S01]  /*28a0*/  MUFU.EX2 R13, R13 ;  /* 0x0000000d000d7308 */ /* 0x000fe20000000800 */
[----:B------:R-:W-:-:S04]  /*28b0*/  FMNMX.FTZ R18, R60, R5, !PT ;  /* 0x000000053c127209 */ /* 0x000fc80007810000 */
[----:B------:R-:W-:Y:S01]  /*28c0*/  FMNMX.FTZ R5, R61, R18, !PT ;  /* 0x000000123d057209 */ /* 0x000fe20007810000 */
[----:B------:R-:W-:Y:S02]  /*28d0*/  FFMA.FTZ R18, R50, UR46, -R23 ;  /* 0x0000002e32127c23 */ /* 0x000fe40008010817 */
[----:B------:R-:W-:Y:S01]  /*28e0*/  MUFU.EX2 R14, R14 ;  /* 0x0000000e000e7308 */ /* 0x000fe20000000800 */
[----:B------:R-:W-:-:S04]  /*28f0*/  FMNMX.FTZ R20, R64, R5, !PT ;  /* 0x0000000540147209 */ /* 0x000fc80007810000 */
[----:B------:R-:W-:-:S03]  /*2900*/  FMNMX.FTZ R5, R65, R20, !PT ;  /* 0x0000001441057209 */ /* 0x000fc60007810000 */
[----:B------:R-:W-:Y:S01]  /*2910*/  MUFU.EX2 R15, R15 ;  /* 0x0000000f000f7308 */ /* 0x000fe20000000800 */
[----:B------:R-:W-:-:S04]  /*2920*/  FMNMX.FTZ R20, R68, R5, !PT ;  /* 0x0000000544147209 */ /* 0x000fc80007810000 */
[----:B------:R-:W-:Y:S01]  /*2930*/  FMNMX.FTZ R5, R69, R20, !PT ;  /* 0x0000001445057209 */ /* 0x000fe20007810000 */
[----:B------:R-:W-:Y:S01]  /*2940*/  FFMA.FTZ R20, R54, UR46, -R23 ;  /* 0x0000002e36147c23 */ /* 0x000fe20008010817 */
[----:B------:R-:W-:Y:S01]  /*2950*/  IMAD.U32 R54, RZ, RZ, UR46 ;  /* 0x0000002eff367e24 */ /* 0x000fe2000f8e00ff */
[----:B------:R-:W-:Y:S01]  /*2960*/  MUFU.EX2 R16, R16 ;  /* 0x0000001000107308 */ /* 0x000fe20000000800 */
[----:B------:R-:W-:-:S04]  /*2970*/  FMNMX.FTZ R22, R72, R5, !PT ;  /* 0x0000000548167209 */ /* 0x000fc80007810000 */
        /* <DEDUP_REMOVED lines=11> */
[--C-:B------:R-:W-:Y:S02]  /*2a30*/  FFMA.FTZ R26, R62, UR46, -R23.reuse ;  /* 0x0000002e3e1a7c23 */ /* 0x100fe40008010817 */
[----:B------:R-:W-:Y:S02]  /*2a40*/  MUFU.EX2 R20, R20 ;  /* 0x0000001400147308 */ /* 0x000fe40000000800 */
[----:B------:R-:W1:Y:S06]  /*2a50*/  SHFL.BFLY PT, R38, R5, 0x2, 0x1f ;  /* 0x0c401f0005267f89 */ /* 0x000e6c00000e0000 */
[----:B------:R-:W-:Y:S08]  /*2a60*/  MUFU.EX2 R21, R21 ;  /* 0x0000001500157308 */ /* 0x000ff00000000800 */
[----:B------:R-:W-:Y:S08]  /*2a70*/  MUFU.EX2 R22, R22 ;  /* 0x0000001600167308 */ /* 0x000ff00000000800 */
[----:B------:R-:W-:Y:S01]  /*2a80*/  MUFU.EX2 R27, R27 ;  /* 0x0000001b001b7308 */ /* 0x000fe20000000800 */
[----:B-1----:R-:W-:Y:S01]  /*2a90*/  FMNMX.FTZ R50, R5, R38, !PT ;  /* 0x0000002605327209 */ /* 0x002fe20007810000 */
[----:B------:R-:W-:-:S04]  /*2aa0*/  FFMA.FTZ R38, R74, UR46, -R23 ;  /* 0x0000002e4a267c23 */ /* 0x000fc80008010817 */
[----:B------:R-:W1:Y:S02]  /*2ab0*/  SHFL.BFLY PT, R5, R50, 0x1, 0x1f ;  /* 0x0c201f0032057f89 */ /* 0x000e6400000e0000 */
[----:B------:R-:W-:Y:S08]  /*2ac0*/  MUFU.EX2 R26, R26 ;  /* 0x0000001a001a7308 */ /* 0x000ff00000000800 */
[----:B------:R-:W-:Y:S08]  /*2ad0*/  MUFU.EX2 R31, R31 ;  /* 0x0000001f001f7308 */ /* 0x000ff00000000800 */
[----:B------:R-:W-:Y:S01]  /*2ae0*/  MUFU.EX2 R30, R30 ;  /* 0x0000001e001e7308 */ /* 0x000fe20000000800 */
[----:B-1----:R-:W-:-:S07]  /*2af0*/  FMNMX.FTZ R5, R50, R5, !PT ;  /* 0x0000000532057209 */ /* 0x002fce0007810000 */
[----:B------:R-:W-:Y:S01]  /*2b00*/  MUFU.EX2 R35, R35 ;  /* 0x0000002300237308 */ /* 0x000fe20000000800 */
[--C-:B------:R-:W-:Y:S01]  /*2b10*/  FFMA.FTZ R50, R86, UR46, -R23.reuse ;  /* 0x0000002e56327c23 */ /* 0x100fe20008010817 */
[----:B------:R-:W-:Y:S01]  /*2b20*/  FFMA.FTZ R23, R87, UR46, -R23 ;  /* 0x0000002e57177c23 */ /* 0x000fe20008010817 */
[C---:B------:R-:W-:Y:S01]  /*2b30*/  FSETP.NEU.FTZ.AND P2, PT, R5.reuse, -INF , PT ;  /* 0xff8000000500780b */ /* 0x040fe20003f5d000 */
[----:B------:R-:W-:-:S04]  /*2b40*/  FFMA.FTZ R54, R5, R54, -8 ;  /* 0xc100000005367423 */ /* 0x000fc80000010036 */
[----:B------:R-:W-:Y:S01]  /*2b50*/  MUFU.EX2 R34, R34 ;  /* 0x0000002200227308 */ /* 0x000fe20000000800 */
[----:B------:R-:W-:Y:S02]  /*2b60*/  FSEL R55, R54, RZ, P2 ;  /* 0x000000ff36377208 */ /* 0x000fe40001000000 */
[----:B------:R-:W-:-:S03]  /*2b70*/  PLOP3.LUT P2, PT, PT, PT, UP0, 0x80, 0x0 ;  /* 0x000000000000781c */ /* 0x000fc60003f4f008 */
[--C-:B------:R-:W-:Y:S01]  /*2b80*/  FFMA.FTZ R24, R24, UR46, -R55.reuse ;  /* 0x0000002e18187c23 */ /* 0x100fe20008010837 */
[--C-:B------:R-:W-:Y:S01]  /*2b90*/  FFMA.FTZ R25, R25, UR46, -R55.reuse ;  /* 0x0000002e19197c23 */ /* 0x100fe20008010837 */
[--C-:B------:R-:W-:Y:S01]  /*2ba0*/  FFMA.FTZ R54, R28, UR46, -R55.reuse ;  /* 0x0000002e1c367c23 */ /* 0x100fe20008010837 */
[--C-:B------:R-:W-:Y:S01]  /*2bb0*/  FFMA.FTZ R58, R29, UR46, -R55.reuse ;  /* 0x0000002e1d3a7c23 */ /* 0x100fe20008010837 */
[--C-:B------:R-:W-:Y:S01]  /*2bc0*/  FFMA.FTZ R28, R32, UR46, -R55.reuse ;  /* 0x0000002e201c7c23 */ /* 0x100fe20008010837 */
[--C-:B------:R-:W-:Y:S01]  /*2bd0*/  FFMA.FTZ R37, R37, UR46, -R55.reuse ;  /* 0x0000002e25257c23 */ /* 0x100fe20008010837 */
        /* <DEDUP_REMOVED lines=16> */
[----:B------:R-:W3:Y:S01]  /*2ce0*/  MUFU.EX2 R54, R54 ;  /* 0x0000003600367308 */ /* 0x000ee20000000800 */
[--C-:B------:R-:W-:Y:S01]  /*2cf0*/  FFMA.FTZ R69, R69, UR46, -R55.reuse ;  /* 0x0000002e45457c23 */ /* 0x100fe20008010837 */
[--C-:B------:R-:W-:Y:S01]  /*2d00*/  FFMA.FTZ R72, R72, UR46, -R55.reuse ;  /* 0x0000002e48487c23 */ /* 0x100fe20008010837 */
[--C-:B------:R-:W-:Y:S01]  /*2d10*/  FFMA.FTZ R73, R73, UR46, -R55.reuse ;  /* 0x0000002e49497c23 */ /* 0x100fe20008010837 */
[--C-:B------:R-:W-:Y:S01]  /*2d20*/  FFMA.FTZ R76, R76, UR46, -R55.reuse ;  /* 0x0000002e4c4c7c23 */ /* 0x100fe20008010837 */
[--C-:B------:R-:W-:Y:S01]  /*2d30*/  FFMA.FTZ R77, R77, UR46, -R55.reuse ;  /* 0x0000002e4d4d7c23 */ /* 0x100fe20008010837 */
[--C-:B------:R-:W-:Y:S01]  /*2d40*/  FFMA.FTZ R80, R80, UR46, -R55.reuse ;  /* 0x0000002e50507c23 */ /* 0x100fe20008010837 */
[--C-:B------:R-:W-:Y:S01]  /*2d50*/  FFMA.FTZ R81, R81, UR46, -R55.reuse ;  /* 0x0000002e51517c23 */ /* 0x100fe20008010837 */
[----:B------:R-:W4:Y:S01]  /*2d60*/  MUFU.EX2 R59, R58 ;  /* 0x0000003a003b7308 */ /* 0x000f220000000800 */
[----:B------:R-:W-:-:S07]  /*2d70*/  FFMA.FTZ R84, R84, UR46, -R55 ;  /* 0x0000002e54547c23 */ /* 0x000fce0008010837 */
[----:B------:R-:W5:Y:S08]  /*2d80*/  MUFU.EX2 R28, R28 ;  /* 0x0000001c001c7308 */ /* 0x000f700000000800 */
[----:B------:R0:W-:Y:S08]  /*2d90*/  MUFU.EX2 R63, R37 ;  /* 0x00000025003f7308 */ /* 0x0001f00000000800 */
[----:B------:R-:W5:Y:S01]  /*2da0*/  MUFU.EX2 R29, R29 ;  /* 0x0000001d001d7308 */ /* 0x000f620000000800 */
[----:B0-----:R-:W-:Y:S01]  /*2db0*/  FFMA.FTZ R37, R49, UR46, -R55 ;  /* 0x0000002e31257c23 */ /* 0x001fe20008010837 */
[----:B------:R-:W-:-:S04]  /*2dc0*/  FADD.FTZ R49, R6, R7 ;  /* 0x0000000706317221 */ /* 0x000fc80000010000 */
[----:B------:R-:W-:Y:S01]  /*2dd0*/  FADD.FTZ R56, R8, R49 ;  /* 0x0000003108387221 */ /* 0x000fe20000010000 */
[----:B------:R-:W-:Y:S01]  /*2de0*/  IMAD.U32 R49, RZ, RZ, UR38 ;  /* 0x00000026ff317e24 */ /* 0x000fe2000f8e00ff */
[----:B------:R1:W-:Y:S02]  /*2df0*/  MUFU.EX2 R67, R45 ;  /* 0x0000002d00437308 */ /* 0x0003e40000000800 */
[----:B------:R-:W-:-:S04]  /*2e00*/  FADD.FTZ R57, R9, R56 ;  /* 0x0000003809397221 */ /* 0x000fc80000010000 */
[----:B--2---:R-:W-:Y:S02]  /*2e10*/  FADD.FTZ R56, R10, R57 ;  /* 0x000000390a387221 */ /* 0x004fe40000010000 */
[----:B------:R0:W2:Y:S01]  /*2e20*/  MUFU.EX2 R62, R36 ;  /* 0x00000024003e7308 */ /* 0x0000a20000000800 */
[----:B-1----:R-:W-:Y:S01]  /*2e30*/  FADD.FTZ R45, R24, R25 ;  /* 0x00000019182d7221 */ /* 0x002fe20000010000 */
[----:B------:R-:W-:-:S04]  /*2e40*/  FADD.FTZ R57, R11, R56 ;  /* 0x000000380b397221 */ /* 0x000fc80000010000 */
[----:B------:R-:W-:Y:S02]  /*2e50*/  FADD.FTZ R56, R12, R57 ;  /* 0x000000390c387221 */ /* 0x000fe40000010000 */
[----:B------:R-:W1:Y:S01]  /*2e60*/  MUFU.EX2 R32, R32 ;  /* 0x0000002000207308 */ /* 0x000e620000000800 */
[----:B0-----:R-:W-:Y:S01]  /*2e70*/  FFMA.FTZ R36, R48, UR46, -R55 ;  /* 0x0000002e30247c23 */ /* 0x001fe20008010837 */
[----:B---3--:R-:W-:Y:S01]  /*2e80*/  FADD.FTZ R48, R54, R45 ;  /* 0x0000002d36307221 */ /* 0x008fe20000010000 */
[----:B------:R-:W-:Y:S02]  /*2e90*/  @!P1 VIADD R45, R49, 0x17040 ;  /* 0x00017040312d9836 */ /* 0x000fe40000000000 */
[----:B------:R-:W-:Y:S01]  /*2ea0*/  FADD.FTZ R57, R13, R56 ;  /* 0x000000380d397221 */ /* 0x000fe20000010000 */
[C---:B----4-:R-:W-:Y:S01]  /*2eb0*/  F2FP.SATFINITE.E4M3.F32.PACK_AB_MERGE_C R54, R59.reuse, R54, RZ ;  /* 0x000000363b36723e */ /* 0x050fe200048070ff */
[----:B------:R-:W-:Y:S01]  /*2ec0*/  FADD.FTZ R49, R59, R48 ;  /* 0x000000303b317221 */ /* 0x000fe20000010000 */
[----:B------:R-:W0:Y:S01]  /*2ed0*/  MUFU.EX2 R33, R33 ;  /* 0x0000002100217308 */ /* 0x000e220000000800 */
[----:B------:R-:W-:-:S02]  /*2ee0*/  FADD.FTZ R56, R14, R57 ;  /* 0x000000390e387221 */ /* 0x000fc40000010000 */
[----:B-----5:R-:W-:Y:S01]  /*2ef0*/  FADD.FTZ R48, R28, R49 ;  /* 0x000000311c307221 */ /* 0x020fe20000010000 */
[----:B------:R-:W-:Y:S01]  /*2f00*/  @!P1 PRMT R45, RZ, 0x654, R45 ;  /* 0x00000654ff2d9816 */ /* 0x000fe2000000002d */
[----:B------:R-:W-:Y:S02]  /*2f10*/  FADD.FTZ R57, R15, R56 ;  /* 0x000000380f397221 */ /* 0x000fe40000010000 */
[----:B------:R-:W-:Y:S01]  /*2f20*/  FADD.FTZ R49, R29, R48 ;  /* 0x000000301d317221 */ /* 0x000fe20000010000 */
[----:B------:R3:W-:Y:S01]  /*2f30*/  @!P1 SYNCS.ARRIVE.TRANS64.RED.A1T0 RZ, [R45+URZ], RZ ;  /* 0x000000ff2dff99a7 */ /* 0x0007e2000810043f */
[----:B------:R4:W5:Y:S01]  /*2f40*/  MUFU.EX2 R58, R44 ;  /* 0x0000002c003a7308 */ /* 0x0009620000000800 */
[----:B------:R-:W-:Y:S01]  /*2f50*/  FADD.FTZ R56, R16, R57 ;  /* 0x0000003910387221 */ /* 0x000fe20000010000 */
[----:B--2---:R-:W-:Y:S01]  /*2f60*/  FADD.FTZ R48, R62, R49 ;  /* 0x000000313e307221 */ /* 0x004fe20000010000 */
[C---:B------:R-:W-:Y:S02]  /*2f70*/  F2FP.SATFINITE.E4M3.F32.PACK_AB_MERGE_C R16, R17.reuse, R16, RZ ;  /* 0x000000101110723e */ /* 0x040fe400048070ff */
[----:B------:R-:W-:Y:S01]  /*2f80*/  FADD.FTZ R57, R17, R56 ;  /* 0x0000003811397221 */ /* 0x000fe20000010000 */
[C---:B------:R-:W-:Y:S01]  /*2f90*/  FADD.FTZ R49, R63.reuse, R48 ;  /* 0x000000303f317221 */ /* 0x040fe20000010000 */
[----:B------:R-:W-:Y:S01]  /*2fa0*/  F2FP.SATFINITE.E4M3.F32.PACK_AB_MERGE_C R62, R63, R62, RZ ;  /* 0x0000003e3f3e723e */ /* 0x000fe200048070ff */
[----:B------:R-:W2:Y:S01]  /*2fb0*/  MUFU.EX2 R36, R36 ;  /* 0x0000002400247308 */ /* 0x000ea20000000800 */
[----:B------:R-:W-:Y:S01]  /*2fc0*/  FADD.FTZ R56, R18, R57 ;  /* 0x0000003912387221 */ /* 0x000fe20000010000 */
[----:B-1----:R-:W-:Y:S01]  /*2fd0*/  FADD.FTZ R48, R32, R49 ;  /* 0x0000003120307221 */ /* 0x002fe20000010000 */
[--C-:B----4-:R-:W-:Y:S01]  /*2fe0*/  FFMA.FTZ R44, R64, UR46, -R55.reuse ;  /* 0x0000002e402c7c23 */ /* 0x110fe20008010837 */
[----:B------:R-:W-:Y:S01]  /*2ff0*/  FFMA.FTZ R55, R85, UR46, -R55 ;  /* 0x0000002e55377c23 */ /* 0x000fe20008010837 */
[----:B------:R-:W-:Y:S01]  /*3000*/  F2FP.SATFINITE.E4M3.F32.PACK_AB_MERGE_C R141, R15, R14, R16 ;  /* 0x0000000e0f8d723e */ /* 0x000fe20004807010 */
[----:B0-----:R-:W-:Y:S01]  /*3010*/  FADD.FTZ R49, R33, R48 ;  /* 0x0000003021317221 */ /* 0x001fe20000010000 */
[----:B------:R-:W-:Y:S01]  /*3020*/  F2FP.SATFINITE.E4M3.F32.PACK_AB_MERGE_C R136, R25, R24, R54 ;  /* 0x000000181988723e */ /* 0x000fe20004807036 */
[----:B------:R-:W0:Y:S01]  /*3030*/  MUFU.EX2 R37, R37 ;  /* 0x0000002500257308 */ /* 0x000e220000000800 */
[----:B------:R-:W-:Y:S01]  /*3040*/  F2FP.SATFINITE.E4M3.F32.PACK_AB_MERGE_C R138, R29, R28, R62 ;  /* 0x0000001c1d8a723e */ /* 0x000fe2000480703e */
[----:B-----5:R-:W-:Y:S01]  /*3050*/  FADD.FTZ R48, R58, R49 ;  /* 0x000000313a307221 */ /* 0x020fe20000010000 */
[----:B------:R-:W-:-:S03]  /*3060*/  F2FP.SATFINITE.E4M3.F32.PACK_AB_MERGE_C R58, R67, R58, RZ ;  /* 0x0000003a433a723e */ /* 0x000fc600048070ff */
[----:B------:R-:W-:Y:S01]  /*3070*/  FADD.FTZ R49, R67, R48 ;  /* 0x0000003043317221 */ /* 0x000fe20000010000 */
[----:B------:R-:W-:Y:S01]  /*3080*/  F2FP.SATFINITE.E4M3.F32.PACK_AB_MERGE_C R140, R33, R32, R58 ;  /* 0x00000020218c723e */ /* 0x000fe2000480703a */
[----:B------:R-:W1:Y:S02]  /*3090*/  MUFU.EX2 R52, R52 ;  /* 0x0000003400347308 */ /* 0x000e640000000800 */
[----:B--2---:R-:W-:Y:S01]  /*30a0*/  FADD.FTZ R48, R36, R49 ;  /* 0x0000003124307221 */ /* 0x004fe20000010000 */
[----:B------:R-:W-:Y:S01]  /*30b0*/  FADD.FTZ R49, R19, R56 ;  /* 0x0000003813317221 */ /* 0x000fe20000010000 */
[----:B------:R-:W-:-:S03]  /*30c0*/  F2FP.SATFINITE.E4M3.F32.PACK_AB_MERGE_C R56, R13, R12, RZ ;  /* 0x0000000c0d38723e */ /* 0x000fc600048070ff */
[----:B------:R-:W-:Y:S01]  /*30d0*/  FADD.FTZ R12, R20, R49 ;  /* 0x00000031140c7221 */ /* 0x000fe20000010000 */
[----:B------:R-:W2:Y:S01]  /*30e0*/  MUFU.EX2 R53, R53 ;  /* 0x0000003500357308 */ /* 0x000ea20000000800 */
[----:B0-----:R-:W-:Y:S01]  /*30f0*/  FADD.FTZ R9, R37, R48 ;  /* 0x0000003025097221 */ /* 0x001fe20000010000 */
[C---:B------:R-:W-:Y:S01]  /*3100*/  F2FP.SATFINITE.E4M3.F32.PACK_AB_MERGE_C R20, R21.reuse, R20, RZ ;  /* 0x000000141514723e */ /* 0x040fe200048070ff */
[----:B------:R-:W-:Y:S01]  /*3110*/  FADD.FTZ R21, R21, R12 ;  /* 0x0000000c15157221 */ /* 0x000fe20000010000 */
[----:B------:R-:W-:Y:S02]  /*3120*/  F2FP.SATFINITE.E4M3.F32.PACK_AB_MERGE_C R139, R11, R10, R56 ;  /* 0x0000000a0b8b723e */ /* 0x000fe40004807038 */
[----:B------:R-:W-:Y:S01]  /*3130*/  F2FP.SATFINITE.E4M3.F32.PACK_AB_MERGE_C R143, R19, R18, R20 ;  /* 0x00000012138f723e */ /* 0x000fe20004807014 */
[----:B------:R-:W-:Y:S01]  /*3140*/  FADD.FTZ R12, R22, R21 ;  /* 0x00000015160c7221 */ /* 0x000fe20000010000 */
[----:B------:R-:W0:Y:S01]  /*3150*/  MUFU.EX2 R40, R40 ;  /* 0x0000002800287308 */ /* 0x000e220000000800 */
[----:B-1----:R-:W-:-:S02]  /*3160*/  FADD.FTZ R8, R52, R9 ;  /* 0x0000000934087221 */ /* 0x002fc40000010000 */
[----:B------:R-:W-:-:S05]  /*3170*/  FADD.FTZ R13, R27, R12 ;  /* 0x0000000c1b0d7221 */ /* 0x000fca0000010000 */
[----:B------:R-:W1:Y:S01]  /*3180*/  MUFU.EX2 R41, R41 ;  /* 0x0000002900297308 */ /* 0x000e620000000800 */
[C---:B--2---:R-:W-:Y:S01]  /*3190*/  FADD.FTZ R9, R53.reuse, R8 ;  /* 0x0000000835097221 */ /* 0x044fe20000010000 */
[----:B------:R-:W-:-:S04]  /*31a0*/  F2FP.SATFINITE.E4M3.F32.PACK_AB_MERGE_C R52, R53, R52, RZ ;  /* 0x000000343534723e */ /* 0x000fc800048070ff */
[----:B------:R-:W-:Y:S02]  /*31b0*/  F2FP.SATFINITE.E4M3.F32.PACK_AB_MERGE_C R142, R37, R36, R52 ;  /* 0x00000024258e723e */ /* 0x000fe40004807034 */
[----:B------:R-:W2:Y:S01]  /*31c0*/  MUFU.EX2 R60, R60 ;  /* 0x0000003c003c7308 */ /* 0x000ea20000000800 */
[----:B0-----:R-:W-:-:S07]  /*31d0*/  FADD.FTZ R8, R40, R9 ;  /* 0x0000000928087221 */ /* 0x001fce0000010000 */
        /* <DEDUP_REMOVED lines=8> */
[----:B------:R-:W-:-:S04]  /*3260*/  FADD.FTZ R8, R30, R31 ;  /* 0x0000001f1e087221 */ /* 0x000fc80000010000 */
[----:B------:R-:W-:Y:S02]  /*3270*/  FADD.FTZ R9, R35, R8 ;  /* 0x0000000823097221 */ /* 0x000fe40000010000 */
[----:B---3--:R-:W2:Y:S01]  /*3280*/  MUFU.EX2 R45, R65 ;  /* 0x00000041002d7308 */ /* 0x008ea20000000800 */
[C---:B0-----:R-:W-:Y:S01]  /*3290*/  F2FP.SATFINITE.E4M3.F32.PACK_AB_MERGE_C R60, R61.reuse, R60, RZ ;  /* 0x0000003c3d3c723e */ /* 0x041fe200048070ff */
[----:B------:R-:W-:Y:S01]  /*32a0*/  FADD.FTZ R61, R61, R6 ;  /* 0x000000063d3d7221 */ /* 0x000fe20000010000 */
[----:B------:R-:W-:Y:S02]  /*32b0*/  FADD.FTZ R8, R34, R9 ;  /* 0x0000000922087221 */ /* 0x000fe40000010000 */
[----:B------:R-:W-:-:S03]  /*32c0*/  F2FP.SATFINITE.E4M3.F32.PACK_AB_MERGE_C R144, R41, R40, R60 ;  /* 0x000000282990723e */ /* 0x000fc6000480703c */
[----:B------:R-:W0:Y:S01]  /*32d0*/  MUFU.EX2 R68, R68 ;  /* 0x0000004400447308 */ /* 0x000e220000000800 */
[----:B-1----:R-:W-:-:S07]  /*32e0*/  FADD.FTZ R6, R44, R61 ;  /* 0x0000003d2c067221 */ /* 0x002fce0000010000 */
[----:B------:R-:W1:Y:S01]  /*32f0*/  MUFU.EX2 R39, R39 ;  /* 0x0000002700277308 */ /* 0x000e620000000800 */
[----:B--2---:R-:W-:-:S07]  /*3300*/  FADD.FTZ R7, R45, R6 ;  /* 0x000000062d077221 */ /* 0x004fce0000010000 */
[----:B------:R-:W2:Y:S01]  /*3310*/  MUFU.EX2 R69, R69 ;  /* 0x0000004500457308 */ /* 0x000ea20000000800 */
[----:B0-----:R-:W-:-:S07]  /*3320*/  FADD.FTZ R6, R68, R7 ;  /* 0x0000000744067221 */ /* 0x001fce0000010000 */
[----:B------:R-:W-:Y:S01]  /*3330*/  MUFU.EX2 R42, R42 ;  /* 0x0000002a002a7308 */ /* 0x000fe20000000800 */
[C---:B-1----:R-:W-:Y:S01]  /*3340*/  F2FP.SATFINITE.E4M3.F32.PACK_AB_MERGE_C R34, R39.reuse, R34, RZ ;  /* 0x000000222722723e */ /* 0x042fe200048070ff */
[----:B------:R-:W-:-:S03]  /*3350*/  FADD.FTZ R39, R39, R8 ;  /* 0x0000000827277221 */ /* 0x000fc60000010000 */
[----:B------:R-:W-:-:S03]  /*3360*/  F2FP.SATFINITE.E4M3.F32.PACK_AB_MERGE_C R147, R35, R30, R34 ;  /* 0x0000001e2393723e */ /* 0x000fc60004807022 */
[----:B------:R-:W0:Y:S01]  /*3370*/  MUFU.EX2 R47, R47 ;  /* 0x0000002f002f7308 */ /* 0x000e220000000800 */
[C---:B--2---:R-:W-:Y:S01]  /*3380*/  F2FP.SATFINITE.E4M3.F32.PACK_AB_MERGE_C R68, R69.reuse, R68, RZ ;  /* 0x000000444544723e */ /* 0x044fe200048070ff */
[----:B------:R-:W-:-:S03]  /*3390*/  FADD.FTZ R69, R69, R6 ;  /* 0x0000000645457221 */ /* 0x000fc60000010000 */
[----:B------:R-:W-:-:S03]  /*33a0*/  F2FP.SATFINITE.E4M3.F32.PACK_AB_MERGE_C R146, R45, R44, R68 ;  /* 0x0000002c2d92723e */ /* 0x000fc60004807044 */
        /* <DEDUP_REMOVED lines=12> */
[----:B-1----:R-:W-:Y:S01]  /*3470*/  FADD.FTZ R7, R73, R6 ;  /* 0x0000000649077221 */ /* 0x002fe20000010000 */
[----:B------:R-:W-:-:S06]  /*3480*/  FADD.FTZ R47, R47, R42 ;  /* 0x0000002a2f2f7221 */ /* 0x000fcc0000010000 */
[----:B------:R-:W-:Y:S01]  /*3490*/  MUFU.EX2 R50, R50 ;  /* 0x0000003200327308 */ /* 0x000fe20000000800 */
[----:B--2---:R-:W-:-:S07]  /*34a0*/  FADD.FTZ R6, R76, R7 ;  /* 0x000000074c067221 */ /* 0x004fce0000010000 */
[----:B------:R-:W1:Y:S01]  /*34b0*/  MUFU.EX2 R23, R23 ;  /* 0x0000001700177308 */ /* 0x000e620000000800 */
[C---:B0-----:R-:W-:Y:S01]  /*34c0*/  F2FP.SATFINITE.E4M3.F32.PACK_AB_MERGE_C R76, R77.reuse, R76, RZ ;  /* 0x0000004c4d4c723e */ /* 0x041fe200048070ff */
[----:B------:R-:W-:-:S03]  /*34d0*/  FADD.FTZ R77, R77, R6 ;  /* 0x000000064d4d7221 */ /* 0x000fc60000010000 */
[----:B------:R-:W-:-:S03]  /*34e0*/  F2FP.SATFINITE.E4M3.F32.PACK_AB_MERGE_C R148, R73, R72, R76 ;  /* 0x000000484994723e */ /* 0x000fc6000480704c */
[----:B------:R-:W0:Y:S08]  /*34f0*/  MUFU.EX2 R46, R46 ;  /* 0x0000002e002e7308 */ /* 0x000e300000000800 */
        /* <DEDUP_REMOVED lines=8> */
[----:B------:R-:W-:-:S04]  /*3580*/  FADD.FTZ R51, R51, R8 ;  /* 0x0000000833337221 */ /* 0x000fc80000010000 */
[----:B------:R-:W-:Y:S02]  /*3590*/  FADD.FTZ R50, R50, R51 ;  /* 0x0000003332327221 */ /* 0x000fe40000010000 */
[----:B------:R-:W1:Y:S01]  /*35a0*/  MUFU.EX2 R55, R55 ;  /* 0x0000003700377308 */ /* 0x000e620000000800 */
[----:B0-----:R-:W-:Y:S01]  /*35b0*/  FADD.FTZ R7, R81, R6 ;  /* 0x0000000651077221 */ /* 0x001fe20000010000 */
[----:B------:R-:W-:-:S03]  /*35c0*/  FADD.FTZ R9, R23, R50 ;  /* 0x0000003217097221 */ /* 0x000fc60000010000 */
[----:B--2---:R-:W-:Y:S01]  /*35d0*/  FADD.FTZ R8, R84, R7 ;  /* 0x0000000754087221 */ /* 0x004fe20000010000 */
[----:B-1----:R-:W-:-:S03]  /*35e0*/  F2FP.SATFINITE.E4M3.F32.PACK_AB_MERGE_C R6, R55, R84, RZ ;  /* 0x000000543706723e */ /* 0x002fc600048070ff */
[----:B------:R-:W-:Y:S01]  /*35f0*/  FADD.FTZ R8, R55, R8 ;  /* 0x0000000837087221 */ /* 0x000fe20000010000 */
[----:B------:R-:W-:Y:S01]  /*3600*/  F2FP.SATFINITE.E4M3.F32.PACK_AB_MERGE_C R150, R81, R80, R6 ;  /* 0x000000505196723e */ /* 0x000fe20004807006 */
        /* <DEDUP_REMOVED lines=28> */
[----:B------:R-:W-:-:S05]  /*37d0*/  UMOV UR6, URZ ;  /* 0x0000003f00067c82 */ /* 0x000fca0008000000 */
.L_x_8823:
[----:B------:R-:W-:-:S04]  /*37e0*/  UISETP.NE.AND UP0, UPT, UR6, 0x1, UPT ;  /* 0x000000010600788c */ /* 0x000fc8000bf05270 */
[----:B------:R-:W-:-:S04]  /*37f0*/  USEL UR4, URZ, 0x1, UP0 ;  /* 0x000000013f047887 */ /* 0x000fc80008000000 */
[----:B------:R-:W-:Y:S01]  /*3800*/  ULOP3.LUT UR4, UR5, UR4, URZ, 0x3c, !UPT ;  /* 0x0000000405047292 */ /* 0x000fe2000f8e3c3f */
[----:B------:R-:W-:Y:S11]  /*3810*/  @!P0 BRA `(.L_x_8814) ;  /* 0x0000000000048947 */ /* 0x000ff60003800000 */
[----:B------:R-:W-:Y:S01]  /*3820*/  BPT.TRAP 0x1 ;  /* 0x000000040000795c */ /* 0x000fe20000300000 */
.L_x_8814:
[----:B------:R-:W-:Y:S01]  /*3830*/  UIADD3 UR10, UR6, 0x1, URZ ;  /* 0x00000001060a7890 */ /* 0x000fe2000fffe03f */
[----:B------:R-:W-:-:S03]  /*3840*/  IMAD.U32 R4, RZ, RZ, UR4 ;  /* 0x00000004ff047e24 */ /* 0x000fc6000f8e00ff */
[----:B------:R-:W-:Y:S02]  /*3850*/  UISETP.NE.AND UP0, UPT, UR10, 0x2, UPT ;  /* 0x000000020a00788c */ /* 0x000fe4000bf05270 */
[----:B------:R-:W-:Y:S02]  /*3860*/  SHF.L.U32 R4, R4, 0x1f, RZ ;  /* 0x0000001f04047819 */ /* 0x000fe400000006ff */
[----:B------:R-:W-:-:S04]  /*3870*/  USEL UR10, UR10, URZ, UP0 ;  /* 0x0000003f0a0a7287 */ /* 0x000fc80008000000 */
[----:B------:R-:W-:Y:S02]  /*3880*/  ULEA UR21, UR10, UR38, 0x3 ;  /* 0x000000260a157291 */ /* 0x000fe4000f8e183f */
[----:B------:R-:W-:-:S07]  /*3890*/  IMAD.U32 R0, RZ, RZ, UR10 ;  /* 0x0000000aff007e24 */ /* 0x000fce000f8e00ff */
[----:B------:R0:W1:Y:S01]  /*38a0*/  SYNCS.PHASECHK.TRANS64.TRYWAIT P2, [UR21+0x17030], R4 ;  /* 0x01703004ff0075a7 */ /* 0x0000620008040155 */
[----:B------:R-:W-:Y:S05]  /*38b0*/  @!P0 BRA `(.L_x_8815) ;  /* 0x0000000000048947 */ /* 0x000fea0003800000 */
[----:B------:R-:W-:Y:S01]  /*38c0*/  BPT.TRAP 0x1 ;  /* 0x000000040000795c */ /* 0x000fe20000300000 */
.L_x_8815:
[----:B-1----:R-:W-:Y:S05]  /*38d0*/  @P2 BRA `(.L_x_8816) ;  /* 0x0000000000082947 */ /* 0x002fea0003800000 */
[----:B------:R-:W1:Y:S02]  /*38e0*/  SYNCS.PHASECHK.TRANS64.TRYWAIT P2, [UR21+0x17030], R4 ;  /* 0x01703004ff0075a7 */ /* 0x000e640008040155 */
[----:B-1----:R-:W-:Y:S05]  /*38f0*/  @!P2 BRA `(.L_x_8817) ;  /* 0x0000007800a4a947 */ /* 0x002fea0003800000 */
.L_x_8816:
[----:B------:R-:W-:Y:S01]  /*3900*/  R2UR UR18, R0 ;  /* 0x00000000001272ca */ /* 0x000fe200000e0000 */
[----:B------:R-:W-:Y:S01]  /*3910*/  WARPGROUP.ARRIVE ;  /* 0x00000000000079c5 */ /* 0x000fe20000000000 */
[----:B------:R-:W-:Y:S01]  /*3920*/  R2UR UR16, R2 ;  /* 0x00000000021072ca */ /* 0x000fe200000e0000 */
[----:B------:R-:W-:Y:S01]  /*3930*/  UMOV UR19, 0xc0000010 ;  /* 0xc000001000137882 */ /* 0x000fe20000000000 */
[----:B------:R-:W-:Y:S01]  /*3940*/  R2UR UR17, R3 ;  /* 0x00000000031172ca */ /* 0x000fe200000e0000 */
[----:B------:R-:W-:Y:S01]  /*3950*/  UMOV UR11, 0xc0000010 ;  /* 0xc0000010000b7882 */ /* 0x000fe20000000000 */
[----:B------:R-:W-:-:S07]  /*3960*/  UMOV UR15, 0xc0000010 ;  /* 0xc0000010000f7882 */ /* 0x000fce0000000000 */
[----:B------:R-:W-:-:S04]  /*3970*/  UIMAD UR18, UR18, 0x300, UR20 ;  /* 0x00000300121278a4 */ /* 0x000fc8000f8e0214 */
[----:B------:R-:W-:Y:S02]  /*3980*/  UIADD3 UR10, UR18, 0x100, URZ ;  /* 0x00000100120a7890 */ /* 0x000fe4000fffe03f */
[----:B------:R-:W-:-:S03]  /*3990*/  UIADD3 UR14, UR18, 0x200, URZ ;  /* 0x00000200120e7890 */ /* 0x000fc6000fffe03f */
        /* <DEDUP_REMOVED lines=8> */
[----:B------:R-:W-:Y:S05]  /*3a20*/  @!P0 BRA `(.L_x_8818) ;  /* 0x0000000000048947 */ /* 0x000fea0003800000 */
[----:B------:R-:W-:Y:S01]  /*3a30*/  BPT.TRAP 0x1 ;  /* 0x000000040000795c */ /* 0x000fe20000300000 */
.L_x_8818:
[----:B------:R-:W-:Y:S01]  /*3a40*/  ULEA UR14, UR6, UR38, 0x3 ;  /* 0x00000026060e7291 */ /* 0x000fe2000f8e183f */
[----:B01----:R-:W-:-:S05]  /*3a50*/  IMAD.U32 R4, RZ, RZ, UR5 ;  /* 0x00000005ff047e24 */ /* 0x003fca000f8e00ff */
[----:B------:R-:W-:-:S04]  /*3a60*/  SHF.L.U32 R4, R4, 0x1f, RZ ;  /* 0x0000001f04047819 */ /* 0x000fc800000006ff */
[----:B------:R0:W1:Y:S01]  /*3a70*/  SYNCS.PHASECHK.TRANS64.TRYWAIT P2, [UR14+0x17050], R4 ;  /* 0x01705004ff0075a7 */ /* 0x000062000804014e */
[----:B------:R-:W-:Y:S05]  /*3a80*/  @!P0 BRA `(.L_x_8819) ;  /* 0x0000000000048947 */ /* 0x000fea0003800000 */
[----:B------:R-:W-:Y:S01]  /*3a90*/  BPT.TRAP 0x1 ;  /* 0x000000040000795c */ /* 0x000fe20000300000 */
.L_x_8819:
        /* <DEDUP_REMOVED lines=63> */
[----:B-1----:R-:W-:Y:S06]  /*3e90*/  @P2 BRA `(.L_x_8820) ;  /* 0x0000000000082947 */ /* 0x002fec0003800000 */
[----:B------:R-:W1:Y:S02]  /*3ea0*/  SYNCS.PHASECHK.TRANS64.TRYWAIT P2, [UR14+0x17050], R4 ;  /* 0x01705004ff0075a7 */ /* 0x000e64000804014e */
[----:B-1----:R-:W-:Y:S05]  /*3eb0*/  @!P2 BRA `(.L_x_8821) ;  /* 0x00000074004ca947 */ /* 0x002fea0003800000 */
.L_x_8820:
[----:B------:R-:W-:Y:S01]  /*3ec0*/  UIADD3 UR5, UR38, 0x400, URZ ;  /* 0x0000040026057890 */ /* 0x000fe2000fffe03f */
[----:B------:R-:W-:Y:S01]  /*3ed0*/  WARPGROUP.ARRIVE ;  /* 0x00000000000079c5 */ /* 0x000fe20000000000 */
[----:B------:R-:W-:Y:S01]  /*3ee0*/  UMOV UR11, 0x40000040 ;  /* 0x40000040000b7882 */ /* 0x000fe20000000000 */
[----:B-1----:R-:W1:Y:S01]  /*3ef0*/  SHFL.BFLY PT, R5, R10, 0x2, 0x1f ;  /* 0x0c401f000a057f89 */ /* 0x002e6200000e0000 */
[----:B------:R-:W-:Y:S01]  /*3f00*/  USHF.R.U32.HI UR5, URZ, 0x4, UR5 ;  /* 0x000000043f057899 */ /* 0x000fe20008011605 */
[----:B------:R-:W-:Y:S01]  /*3f10*/  FMNMX.FTZ R12, R87, R12, !PT ;  /* 0x0000000c570c7209 */ /* 0x000fe20007810000 */
[----:B------:R-:W-:Y:S02]  /*3f20*/  IMAD.U32 R16, RZ, RZ, UR46 ;  /* 0x0000002eff107e24 */ /* 0x000fe4000f8e00ff */
[----:B------:R-:W-:Y:S02]  /*3f30*/  ULOP3.LUT UR5, UR5, 0x3fff, URZ, 0xc0, !UPT ;  /* 0x00003fff05057892 */ /* 0x000fe4000f8ec03f */
[----:B------:R-:W2:Y:S02]  /*3f40*/  SHFL.BFLY PT, R13, R12, 0x2, 0x1f ;  /* 0x0c401f000c0d7f89 */ /* 0x000ea400000e0000 */
[----:B------:R-:W-:-:S04]  /*3f50*/  ULOP3.LUT UR5, UR5, 0x10000, URZ, 0xfc, !UPT ;  /* 0x0001000005057892 */ /* 0x000fc8000f8efc3f */
[----:B------:R-:W-:-:S07]  /*3f60*/  UIMAD UR6, UR6, 0x300, UR5 ;  /* 0x00000300060678a4 */ /* 0x000fce000f8e0205 */
[----:B------:R-:W-:Y:S02]  /*3f70*/  UMOV UR10, UR6 ;  /* 0x00000006000a7c82 */ /* 0x000fe40008000000 */
[----:B------:R-:W-:Y:S01]  /*3f80*/  QGMMA.64x96x32.F32.E4M3.E4M3 R88, R136, gdesc[UR8], R88, gsb0 ;  /* 0x0160000888587df3 */ /* 0x000fe20008000858 */
[----:B------:R-:W-:Y:S01]  /*3f90*/  UIADD3 UR10, UR6, 0x2, URZ ;  /* 0x00000002060a7890 */ /* 0x000fe2000fffe03f */
[----:B-1----:R-:W-:Y:S01]  /*3fa0*/  FMNMX.FTZ R11, R10, R5, !PT ;  /* 0x000000050a0b7209 */ /* 0x002fe20007810000 */
[----:B------:R-:W-:-:S04]  /*3fb0*/  UMOV UR11, 0x40000040 ;  /* 0x40000040000b7882 */ /* 0x000fc80000000000 */
[----:B0-----:R-:W0:Y:S01]  /*3fc0*/  SHFL.BFLY PT, R4, R11, 0x1, 0x1f ;  /* 0x0c201f000b047f89 */ /* 0x001e2200000e0000 */
[----:B--2---:R-:W-:-:S05]  /*3fd0*/  FMNMX.FTZ R13, R12, R13, !PT ;  /* 0x0000000d0c0d7209 */ /* 0x004fca0007810000 */
[----:B------:R-:W1:Y:S01]  /*3fe0*/  SHFL.BFLY PT, R14, R13, 0x1, 0x1f ;  /* 0x0c201f000d0e7f89 */ /* 0x000e6200000e0000 */
[----:B0-----:R-:W-:-:S05]  /*3ff0*/  FMNMX.FTZ R5, R11, R4, !PT ;  /* 0x000000040b057209 */ /* 0x001fca0007810000 */
[C---:B------:R-:W-:Y:S01]  /*4000*/  FFMA.FTZ R10, R5.reuse, R16, -8 ;  /* 0xc1000000050a7423 */ /* 0x040fe20000010010 */
[----:B------:R-:W-:-:S01]  /*4010*/  FADD.FTZ R6, -R5, R6 ;  /* 0x0000000605067221 */ /* 0x000fc20000010100 */
[----:B-1----:R-:W-:Y:S02]  /*4020*/  FMNMX.FTZ R4, R13, R14, !PT ;  /* 0x0000000e0d047209 */ /* 0x002fe40007810000 */
[----:B------:R-:W-:-:S01]  /*4030*/  FFMA.FTZ R17, R36, UR46, -R10 ;  /* 0x0000002e24117c23 */ /* 0x000fc2000801080a */
[--C-:B------:R-:W-:Y:S01]  /*4040*/  FFMA.FTZ R36, R61, UR46, -R10.reuse ;  /* 0x0000002e3d247c23 */ /* 0x100fe2000801080a */
[----:B------:R-:W-:Y:S02]  /*4050*/  IMAD.U32 R61, RZ, RZ, UR46 ;  /* 0x0000002eff3d7e24 */ /* 0x000fe4000f8e00ff */
[--C-:B------:R-:W-:Y:S01]  /*4060*/  FFMA.FTZ R16, R33, UR46, -R10.reuse ;  /* 0x0000002e21107c23 */ /* 0x100fe2000801080a */
[----:B------:R-:W-:Y:S01]  /*4070*/  FMUL.FTZ R14, R6, UR46 ;  /* 0x0000002e060e7c20 */ /* 0x000fe20008410000 */
[----:B------:R-:W-:Y:S01]  /*4080*/  FFMA.FTZ R33, R60, UR46, -R10 ;  /* 0x0000002e3c217c23 */ /* 0x000fe2000801080a */
[----:B------:R-:W-:-:S01]  /*4090*/  FADD.FTZ R6, -R4, R7 ;  /* 0x0000000704067221 */ /* 0x000fc20000010100 */
[----:B------:R-:W-:Y:S01]  /*40a0*/  FFMA.FTZ R60, R4, R61, -8 ;  /* 0xc1000000043c7423 */ /* 0x000fe2000001003d */
[----:B------:R-:W-:-:S01]  /*40b0*/  FFMA.FTZ R12, R24, UR46, -R10 ;  /* 0x0000002e180c7c23 */ /* 0x000fc2000801080a */
[----:B------:R-:W-:Y:S01]  /*40c0*/  FFMA.FTZ R11, R25, UR46, -R10 ;  /* 0x0000002e190b7c23 */ /* 0x000fe2000801080a */
[----:B------:R-:W-:Y:S01]  /*40d0*/  FMUL.FTZ R6, R6, UR46 ;  /* 0x0000002e06067c20 */ /* 0x000fe20008410000 */
        /* <DEDUP_REMOVED lines=20> */
[----:B------:R-:W-:Y:S01]  /*4220*/  FFMA.FTZ R18, R37, UR46, -R10 ;  /* 0x0000002e25127c23 */ /* 0x000fe2000801080a */
[----:B------:R-:W-:-:S01]  /*4230*/  FFMA.FTZ R51, R54, UR46, -R60 ;  /* 0x0000002e36337c23 */ /* 0x000fc2000801083c */
[----:B------:R-:W-:Y:S01]  /*4240*/  FFMA.FTZ R37, R64, UR46, -R10 ;  /* 0x0000002e40257c23 */ /* 0x000fe2000801080a */
        /* <DEDUP_REMOVED lines=29> */
[----:B------:R-:W-:Y:S01]  /*4420*/  FFMA.FTZ R57, R84, UR46, -R10 ;  /* 0x0000002e54397c23 */ /* 0x000fe2000801080a */
[----:B------:R-:W-:-:S05]  /*4430*/  FFMA.FTZ R86, R86, UR46, -R60 ;  /* 0x0000002e56567c23 */ /* 0x000fca000801083c */
[----:B------:R-:W0:Y:S01]  /*4440*/  MUFU.EX2 R27, R27 ;  /* 0x0000001b001b7308 */ /* 0x000e220000000800 */
[----:B------:R-:W-:Y:S02]  /*4450*/  WARPGROUP.DEPBAR.LE gsb0, 0x0 ;  /* 0x00008000000079c5 */ /* 0x000fe40000010000 */
[----:B------:R-:W-:Y:S01]  /*4460*/  WARPGROUP.ARRIVE ;  /* 0x00000000000079c5 */ /* 0x000fe20000000000 */
[----:B--2---:R-:W-:-:S04]  /*4470*/  FADD.FTZ R64, R26, R9 ;  /* 0x000000091a407221 */ /* 0x004fc80000010000 */
[----:B------:R2:W3:Y:S01]  /*4480*/  MUFU.EX2 R14, R29 ;  /* 0x0000001d000e7308 */ /* 0x0004e20000000800 */
[----:B------:R-:W-:Y:S01]  /*4490*/  QGMMA.64x96x32.F32.E4M3.E4M3 R88, R140, gdesc[UR8], R88, gsb0 ;  /* 0x016000088c587df3 */ /* 0x000fe20008000858 */
[----:B------:R-:W-:Y:S01]  /*44a0*/  UIADD3 UR10, UR6, 0x4, URZ ;  /* 0x00000004060a7890 */ /* 0x000fe2000fffe03f */
[----:B-1----:R-:W-:Y:S01]  /*44b0*/  FADD.FTZ R9, R13, R8 ;  /* 0x000000080d097221 */ /* 0x002fe20000010000 */
[----:B------:R-:W-:Y:S01]  /*44c0*/  UMOV UR11, 0x40000040 ;  /* 0x40000040000b7882 */ /* 0x000fe20000000000 */
[----:B------:R-:W-:-:S03]  /*44d0*/  UIADD3 UR6, UR6, 0x6, URZ ;  /* 0x0000000606067890 */ /* 0x000fc6000fffe03f */
[----:B------:R-:W1:Y:S01]  /*44e0*/  MUFU.EX2 R30, R30 ;  /* 0x0000001e001e7308 */ /* 0x000e620000000800 */
[----:B0-----:R-:W-:-:S01]  /*44f0*/  FADD.FTZ R63, R27, R64 ;  /* 0x000000401b3f7221 */ /* 0x001fc20000010000 */
[--C-:B--2---:R-:W-:Y:S01]  /*4500*/  FFMA.FTZ R29, R56, UR46, -R10.reuse ;  /* 0x0000002e381d7c23 */ /* 0x104fe2000801080a */
[----:B------:R-:W-:-:S01]  /*4510*/  FFMA.FTZ R56, R81, UR46, -R10 ;  /* 0x0000002e51387c23 */ /* 0x000fc2000801080a */
[----:B------:R-:W-:-:S04]  /*4520*/  FFMA.FTZ R10, R85, UR46, -R10 ;  /* 0x0000002e550a7c23 */ /* 0x000fc8000801080a */
[----:B------:R-:W0:Y:S01]  /*4530*/  MUFU.EX2 R15, R15 ;  /* 0x0000000f000f7308 */ /* 0x000e220000000800 */
[----:B---3--:R-:W-:-:S07]  /*4540*/  FADD.FTZ R8, R14, R9 ;  /* 0x000000090e087221 */ /* 0x008fce0000010000 */
[----:B------:R-:W2:Y:S01]  /*4550*/  MUFU.EX2 R31, R31 ;  /* 0x0000001f001f7308 */ /* 0x000ea20000000800 */
[----:B-1----:R-:W-:-:S01]  /*4560*/  FADD.FTZ R64, R30, R63 ;  /* 0x0000003f1e407221 */ /* 0x002fc20000010000 */
[----:B------:R-:W-:-:S06]  /*4570*/  FFMA.FTZ R63, R66, UR46, -R60 ;  /* 0x0000002e423f7c23 */ /* 0x000fcc000801083c */
[----:B------:R-:W1:Y:S01]  /*4580*/  MUFU.EX2 R16, R16 ;  /* 0x0000001000107308 */ /* 0x000e620000000800 */
[----:B0-----:R-:W-:-:S07]  /*4590*/  FADD.FTZ R9, R15, R8 ;  /* 0x000000080f097221 */ /* 0x001fce0000010000 */
[----:B------:R-:W0:Y:S01]  /*45a0*/  MUFU.EX2 R34, R34 ;  /* 0x0000002200227308 */ /* 0x000e220000000800 */
[----:B--2---:R-:W-:-:S01]  /*45b0*/  FADD.FTZ R65, R31, R64 ;  /* 0x000000401f417221 */ /* 0x004fc20000010000 */
[----:B------:R-:W-:-:S06]  /*45c0*/  FFMA.FTZ R64, R67, UR46, -R60 ;  /* 0x0000002e43407c23 */ /* 0x000fcc000801083c */
        /* <DEDUP_REMOVED lines=16> */
[----:B0-----:R-:W-:-:S01]  /*46d0*/  FADD.FTZ R67, R39, R66 ;  /* 0x0000004227437221 */ /* 0x001fc20000010000 */
[----:B------:R-:W-:Y:S01]  /*46e0*/  FFMA.FTZ R66, R71, UR46, -R60 ;  /* 0x0000002e47427c23 */ /* 0x000fe2000801083c */
[----:B------:R-:W-:Y:S02]  /*46f0*/  WARPGROUP.DEPBAR.LE gsb0, 0x0 ;  /* 0x00008000000079c5 */ /* 0x000fe40000010000 */
[----:B------:R-:W-:-:S03]  /*4700*/  WARPGROUP.ARRIVE ;  /* 0x00000000000079c5 */ /* 0x000fc60000000000 */
[----:B------:R-:W0:Y:S01]  /*4710*/  MUFU.EX2 R21, R21 ;  /* 0x0000001500157308 */ /* 0x000e220000000800 */
[----:B--2---:R-:W-:-:S02]  /*4720*/  FADD.FTZ R8, R20, R9 ;  /* 0x0000000914087221 */ /* 0x004fc40000010000 */
[----:B------:R-:W-:Y:S01]  /*4730*/  QGMMA.64x96x32.F32.E4M3.E4M3 R88, R144, gdesc[UR8], R88, gsb0 ;  /* 0x0160000890587df3 */ /* 0x000fe20008000858 */
[----:B------:R-:W-:Y:S01]  /*4740*/  UMOV UR10, UR6 ;  /* 0x00000006000a7c82 */ /* 0x000fe20008000000 */
[----:B------:R-:W-:-:S03]  /*4750*/  UMOV UR11, 0x40000040 ;  /* 0x40000040000b7882 */ /* 0x000fc60000000000 */
        /* <DEDUP_REMOVED lines=14> */
[----:B-1----:R-:W-:-:S01]  /*4840*/  FADD.FTZ R69, R47, R68 ;  /* 0x000000442f457221 */ /* 0x002fc20000010000 */
[----:B------:R-:W-:Y:S01]  /*4850*/  FFMA.FTZ R68, R75, UR46, -R60 ;  /* 0x0000002e4b447c23 */ /* 0x000fe2000801083c */
[----:B------:R-:W-:-:S05]  /*4860*/  IMAD.U32 R75, RZ, RZ, UR21 ;  /* 0x00000015ff4b7e24 */ /* 0x000fca000f8e00ff */
        /* <DEDUP_REMOVED lines=14> */
[----:B0-----:R-:W-:-:S01]  /*4950*/  FADD.FTZ R9, R29, R8 ;  /* 0x000000081d097221 */ /* 0x001fc20000010000 */
[----:B------:R-:W-:Y:S02]  /*4960*/  WARPGROUP.DEPBAR.LE gsb0, 0x0 ;  /* 0x00008000000079c5 */ /* 0x000fe40000010000 */
[----:B------:R-:W-:-:S04]  /*4970*/  WARPGROUP.ARRIVE ;  /* 0x00000000000079c5 */ /* 0x000fc80000000000 */
[----:B------:R-:W0:Y:S01]  /*4980*/  MUFU.EX2 R58, R58 ;  /* 0x0000003a003a7308 */ /* 0x000e220000000800 */
[----:B--2---:R-:W-:-:S01]  /*4990*/  FADD.FTZ R71, R55, R70 ;  /* 0x0000004637477221 */ /* 0x004fc20000010000 */
[----:B------:R-:W-:Y:S01]  /*49a0*/  FFMA.FTZ R70, R79, UR46, -R60 ;  /* 0x0000002e4f467c23 */ /* 0x000fe2000801083c */
[----:B------:R-:W-:Y:S05]  /*49b0*/  QGMMA.64x96x32.F32.E4M3.E4M3 R88, R148, gdesc[UR8], R88, gsb0 ;  /* 0x0160000894587df3 */ /* 0x000fea0008000858 */
        /* <DEDUP_REMOVED lines=17> */
[--C-:B------:R-:W-:Y:S01]  /*4ad0*/  FFMA.FTZ R72, R83, UR46, -R60.reuse ;  /* 0x0000002e53487c23 */ /* 0x100fe2000801083c */
[----:B------:R-:W-:-:S05]  /*4ae0*/  FFMA.FTZ R60, R87, UR46, -R60 ;  /* 0x0000002e573c7c23 */ /* 0x000fca000801083c */
        /* <DEDUP_REMOVED lines=14> */
[----:B--2---:R-:W-:-:S01]  /*4bd0*/  FADD.FTZ R9, R45, R8 ;  /* 0x000000082d097221 */ /* 0x004fc20000010000 */
[----:B------:R-:W-:-:S05]  /*4be0*/  @!P1 VIADD R8, R75, 0x17040 ;  /* 0x000170404b089836 */ /* 0x000fca0000000000 */
[----:B------:R-:W-:Y:S01]  /*4bf0*/  @!P1 PRMT R8, RZ, 0x654, R8 ;  /* 0x00000654ff089816 */ /* 0x000fe20000000008 */
[----:B------:R-:W2:Y:S01]  /*4c00*/  MUFU.EX2 R68, R68 ;  /* 0x0000004400447308 */ /* 0x000ea20000000800 */
[----:B-1----:R-:W-:-:S02]  /*4c10*/  FADD.FTZ R73, R67, R74 ;  /* 0x0000004a43497221 */ /* 0x002fc40000010000 */
[----:B------:R1:W-:Y:S05]  /*4c20*/  @!P1 SYNCS.ARRIVE.TRANS64.RED.A1T0 RZ, [R8+URZ], RZ ;  /* 0x000000ff08ff99a7 */ /* 0x0003ea000810043f */
        /* <DEDUP_REMOVED lines=28> */
.L_x_8822:
[----:B------:R-:W-:Y:S01]  /*4df0*/  UISETP.GT.AND UP0, UPT, UR40, UR37, UPT ;  /* 0x000000252800728c */ /* 0x000fe2000bf04270 */
[----:B------:R-:W-:Y:S01]  /*4e00*/  F2FP.SATFINITE.E4M3.F32.PACK_AB_MERGE_C R13, R14, R13, RZ ;  /* 0x0000000d0e0d723e */ /* 0x000fe200048070ff */
[----:B------:R-:W-:Y:S01]  /*4e10*/  UIADD3 UR5, UR14, 0x17060, URZ ;  /* 0x000170600e057890 */ /* 0x000fe2000fffe03f */
[----:B------:R-:W-:Y:S01]  /*4e20*/  F2FP.SATFINITE.E4M3.F32.PACK_AB_MERGE_C R27, R30, R27, RZ ;  /* 0x0000001b1e1b723e */ /* 0x000fe200048070ff */
[----:B------:R-:W-:Y:S01]  /*4e30*/  UIADD3 UR40, UR40, -0x1, URZ ;  /* 0xffffffff28287890 */ /* 0x000fe2000fffe03f */
[----:B------:R-:W-:Y:S01]  /*4e40*/  F2FP.SATFINITE.E4M3.F32.PACK_AB_MERGE_C R17, R18, R17, RZ ;  /* 0x000000111211723e */ /* 0x000fe200048070ff */
[----:B------:R-:W-:Y:S01]  /*4e50*/  UPRMT UR5, UR7, 0x654, UR5 ;  /* 0x0000065407057896 */ /* 0x000fe20008000005 */
[----:B------:R-:W-:Y:S01]  /*4e60*/  PLOP3.LUT P2, PT, PT, PT, UP0, 0x80, 0x0 ;  /* 0x000000000000781c */ /* 0x000fe20003f4f008 */
        /* <DEDUP_REMOVED lines=27> */
[----:B------:R-:W-:Y:S01]  /*5020*/  R2UR UR6, R0 ;  /* 0x00000000000672ca */ /* 0x000fe200000e0000 */
        /* <DEDUP_REMOVED lines=55> */
.L_x_8813:
[----:B------:R-:W-:Y:S06]  /*53a0*/  BAR.ARV 0x8, 0x200 ;  /* 0x0208000000007b1d */ /* 0x000fec0000002000 */
[----:B------:R-:W-:Y:S05]  /*53b0*/  @!P0 BRA `(.L_x_8824) ;  /* 0x0000000000048947 */ /* 0x000fea0003800000 */
[----:B------:R-:W-:Y:S01]  /*53c0*/  BPT.TRAP 0x1 ;  /* 0x000000040000795c */ /* 0x000fe20000300000 */
.L_x_8824:
[----:B------:R-:W-:Y:S01]  /*53d0*/  R2UR UR16, R0 ;  /* 0x00000000001072ca */ /* 0x000fe200000e0000 */
[----:B------:R-:W-:-:S05]  /*53e0*/  IMAD.U32 R2, RZ, RZ, UR4 ;  /* 0x00000004ff027e24 */ /* 0x000fca000f8e00ff */
[----:B------:R-:W-:-:S07]  /*53f0*/  SHF.L.U32 R2, R2, 0x1f, RZ ;  /* 0x0000001f02027819 */ /* 0x000fce00000006ff */
[----:B------:R-:W-:-:S09]  /*5400*/  ULEA UR16, UR16, UR38, 0x3 ;  /* 0x0000002610107291 */ /* 0x000fd2000f8e183f */
[----:B------:R0:W1:Y:S01]  /*5410*/  SYNCS.PHASECHK.TRANS64.TRYWAIT P1, [UR16+0x17050], R2 ;  /* 0x01705002ff0075a7 */ /* 0x0000620008020150 */
[----:B------:R-:W-:Y:S05]  /*5420*/  @!P0 BRA `(.L_x_8825) ;  /* 0x0000000000048947 */ /* 0x000fea0003800000 */
[----:B------:R-:W-:Y:S01]  /*5430*/  BPT.TRAP 0x1 ;  /* 0x000000040000795c */ /* 0x000fe20000300000 */
.L_x_8825:
[----:B-1----:R-:W-:Y:S05]  /*5440*/  @P1 BRA `(.L_x_8826) ;  /* 0x0000000000081947 */ /* 0x002fea0003800000 */
[----:B------:R-:W1:Y:S02]  /*5450*/  SYNCS.PHASECHK.TRANS64.TRYWAIT P1, [UR16+0x17050], R2 ;  /* 0x01705002ff0075a7 */ /* 0x000e640008020150 */
[----:B-1----:R-:W-:Y:S05]  /*5460*/  @!P1 BRA `(.L_x_8827) ;  /* 0x0000005c00f89947 */ /* 0x002fea0003800000 */
.L_x_8826:
[----:B------:R-:W-:Y:S01]  /*5470*/  ULDC.64 UR10, c[0x0][0x9a0] ;  /* 0x00026800000a7ab9 */ /* 0x000fe20000000a00 */
[----:B------:R-:W-:Y:S01]  /*5480*/  UIADD3 UR38, UR38, 0x400, URZ ;  /* 0x0000040026267890 */ /* 0x000fe2000fffe03f */
[----:B------:R-:W-:Y:S01]  /*5490*/  R2UR UR15, R0 ;  /* 0x00000000000f72ca */ /* 0x000fe200000e0000 */
[----:B------:R-:W-:Y:S01]  /*54a0*/  UISETP.NE.U32.AND UP0, UPT, UR10, URZ, UPT ;  /* 0x0000003f0a00728c */ /* 0x000fe2000bf05070 */
[----:B------:R-:W-:Y:S01]  /*54b0*/  WARPGROUP.ARRIVE ;  /* 0x00000000000079c5 */ /* 0x000fe20000000000 */
[----:B------:R-:W-:Y:S01]  /*54c0*/  USHF.R.U32.HI UR38, URZ, 0x4, UR38 ;  /* 0x000000043f267899 */ /* 0x000fe20008011626 */
[----:B------:R-:W-:Y:S01]  /*54d0*/  IMAD.MOV.U32 R6, RZ, RZ, 0x3f800000 ;  /* 0x3f800000ff067424 */ /* 0x000fe200078e00ff */
[----:B------:R-:W-:Y:S02]  /*54e0*/  UISETP.NE.AND.EX UP0, UPT, UR11, URZ, UPT, UP0 ;  /* 0x0000003f0b00728c */ /* 0x000fe4000bf05300 */
[----:B------:R-:W-:-:S04]  /*54f0*/  ULOP3.LUT UR38, UR38, 0x3fff, URZ, 0xc0, !UPT ;  /* 0x00003fff26267892 */ /* 0x000fc8000f8ec03f */
[----:B------:R-:W-:Y:S01]  /*5500*/  ULOP3.LUT UR38, UR38, 0x10000, URZ, 0xfc, !UPT ;  /* 0x0001000026267892 */ /* 0x000fe2000f8efc3f */
[----:B------:R-:W-:-:S04]  /*5510*/  PLOP3.LUT P1, PT, PT, PT, UP0, 0x80, 0x0 ;  /* 0x000000000000781c */ /* 0x000fc80003f2f008 */
[----:B------:R-:W-:Y:S01]  /*5520*/  @UP0 ULDC.64 UR8, c[0x0][0x9c8] ;  /* 0x0002720000080ab9 */ /* 0x000fe20000000a00 */
[----:B------:R-:W-:Y:S02]  /*5530*/  @UP0 USHF.R.S32.HI UR14, URZ, 0x1f, UR36 ;  /* 0x0000001f3f0e0899 */ /* 0x000fe40008011424 */
[----:B------:R-:W-:Y:S02]  /*5540*/  @UP0 UIMAD UR6, UR43, UR8, URZ ;  /* 0x000000082b0602a4 */ /* 0x000fe4000f8e023f */
[----:B------:R-:W-:Y:S02]  /*5550*/  @UP0 UIMAD.WIDE.U32 UR4, UR42, UR8, URZ ;  /* 0x000000082a0402a5 */ /* 0x000fe4000f8e003f */
[----:B------:R-:W-:Y:S02]  /*5560*/  @UP0 UIMAD UR8, UR42, UR9, UR6 ;  /* 0x000000092a0802a4 */ /* 0x000fe4000f8e0206 */
[----:B------:R-:W-:Y:S01]  /*5570*/  UIMAD UR6, UR15, 0x300, UR38 ;  /* 0x000003000f0678a4 */ /* 0x000fe2000f8e0226 */
[----:B------:R-:W-:-:S02]  /*5580*/  @UP0 ULDC.64 UR12, c[0x0][0x9d0] ;  /* 0x00027400000c0ab9 */ /* 0x000fc40000000a00 */
[----:B------:R-:W-:Y:S01]  /*5590*/  UMOV UR15, 0x40000040 ;  /* 0x40000040000f7882 */ /* 0x000fe20000000000 */
[----:B------:R-:W-:Y:S02]  /*55a0*/  @UP0 UIMAD UR9, UR14, UR12, URZ ;  /* 0x0000000c0e0902a4 */ /* 0x000fe4000f8e023f */
[----:B------:R-:W-:Y:S01]  /*55b0*/  @UP0 UIADD3 UR5, UR5, UR8, URZ ;  /* 0x0000000805050290 */ /* 0x000fe2000fffe03f */
[----:B------:R-:W-:Y:S01]  /*55c0*/  UMOV UR14, UR6 ;  /* 0x00000006000e7c82 */ /* 0x000fe20008000000 */
[----:B------:R-:W-:Y:S02]  /*55d0*/  @UP0 UIMAD UR9, UR36, UR13, UR9 ;  /* 0x0000000d240902a4 */ /* 0x000fe4000f8e0209 */
[----:B------:R-:W-:Y:S01]  /*55e0*/  QGMMA.64x96x32.F32.E4M3.E4M3 R88, R136, gdesc[UR12], R88, gsb0 ;  /* 0x0160000c88587df3 */ /* 0x000fe20008000858 */
[----:B------:R-:W-:-:S04]  /*55f0*/  @UP0 UIMAD.WIDE.U32 UR4, UR36, UR12, UR4 ;  /* 0x0000000c240402a5 */ /* 0x000fc8000f8e0004 */
        /* <DEDUP_REMOVED lines=9> */
[----:B------:R-:W-:Y:S02]  /*5690*/  WARPGROUP.DEPBAR.LE gsb0, 0x0 ;  /* 0x00008000000079c5 */ /* 0x000fe40000010000 */
[----:B------:R-:W-:-:S06]  /*56a0*/  WARPGROUP.ARRIVE ;  /* 0x00000000000079c5 */ /* 0x000fcc0000000000 */
[----:B------:R-:W-:Y:S01]  /*56b0*/  QGMMA.64x96x32.F32.E4M3.E4M3 R88, R140, gdesc[UR8], R88, gsb0 ;  /* 0x016000088c587df3 */ /* 0x000fe20008000858 */
[----:B------:R-:W-:Y:S01]  /*56c0*/  UIADD3 UR4, UR6, 0x4, URZ ;  /* 0x0000000406047890 */ /* 0x000fe2000fffe03f */
[----:B------:R-:W-:-:S06]  /*56d0*/  UMOV UR11, 0x40000040 ;  /* 0x40000040000b7882 */ /* 0x000fcc0000000000 */
[----:B------:R-:W-:Y:S01]  /*56e0*/  UMOV UR10, UR4 ;  /* 0x00000004000a7c82 */ /* 0x000fe20008000000 */
[----:B------:R-:W1:Y:S01]  /*56f0*/  SHFL.BFLY PT, R7, R8, 0x2, 0x1f ;  /* 0x0c401f0008077f89 */ /* 0x000e6200000e0000 */
[----:B------:R-:W-:-:S03]  /*5700*/  UIADD3 UR6, UR6, 0x6, URZ ;  /* 0x0000000606067890 */ /* 0x000fc6000fffe03f */
[----:B------:R-:W3:Y:S01]  /*5710*/  SHFL.BFLY PT, R10, R9, 0x2, 0x1f ;  /* 0x0c401f00090a7f89 */ /* 0x000ee200000e0000 */
[----:B------:R-:W-:Y:S02]  /*5720*/  WARPGROUP.DEPBAR.LE gsb0, 0x0 ;  /* 0x00008000000079c5 */ /* 0x000fe40000010000 */
[----:B------:R-:W-:-:S06]  /*5730*/  WARPGROUP.ARRIVE ;  /* 0x00000000000079c5 */ /* 0x000fcc0000000000 */
[----:B------:R-:W-:Y:S01]  /*5740*/  QGMMA.64x96x32.F32.E4M3.E4M3 R88, R144, gdesc[UR8], R88, gsb0 ;  /* 0x0160000890587df3 */ /* 0x000fe20008000858 */
[----:B------:R-:W-:Y:S01]  /*5750*/  UMOV UR10, UR6 ;  /* 0x00000006000a7c82 */ /* 0x000fe20008000000 */
[----:B------:R-:W-:Y:S01]  /*5760*/  UMOV UR11, 0x40000040 ;  /* 0x40000040000b7882 */ /* 0x000fe20000000000 */
[----:B-1----:R-:W-:Y:S01]  /*5770*/  FADD.FTZ R7, R7, R8 ;  /* 0x0000000807077221 */ /* 0x002fe20000010000 */
[----:B---3--:R-:W-:-:S04]  /*5780*/  FADD.FTZ R10, R10, R9 ;  /* 0x000000090a0a7221 */ /* 0x008fc80000010000 */
[----:B------:R-:W1:Y:S04]  /*5790*/  SHFL.BFLY PT, R0, R7, 0x1, 0x1f ;  /* 0x0c201f0007007f89 */ /* 0x000e6800000e0000 */
[----:B0-----:R-:W0:Y:S01]  /*57a0*/  SHFL.BFLY PT, R3, R10, 0x1, 0x1f ;  /* 0x0c201f000a037f89 */ /* 0x001e2200000e0000 */
[----:B-1----:R-:W-:Y:S01]  /*57b0*/  FADD.FTZ R11, R7, R0 ;  /* 0x00000000070b7221 */ /* 0x002fe20000010000 */
[----:B0-----:R-:W-:-:S04]  /*57c0*/  FADD.FTZ R12, R10, R3 ;  /* 0x000000030a0c7221 */ /* 0x001fc80000010000 */
[C---:B------:R-:W-:Y:S01]  /*57d0*/  FSETP.NE.FTZ.AND P1, PT, R11.reuse, RZ, PT ;  /* 0x000000ff0b00720b */ /* 0x040fe20003f35000 */
[----:B------:R-:W-:Y:S01]  /*57e0*/  FMUL.FTZ R13, R11, 0.00390625 ;  /* 0x3b8000000b0d7820 */ /* 0x000fe20000410000 */
[----:B------:R-:W-:Y:S01]  /*57f0*/  FMUL.FTZ R14, R12, 0.00390625 ;  /* 0x3b8000000c0e7820 */ /* 0x000fe20000410000 */
[----:B------:R-:W-:-:S03]  /*5800*/  IMAD.MOV.U32 R3, RZ, RZ, RZ ;  /* 0x000000ffff037224 */ /* 0x000fc600078e00ff */
[----:B------:R-:W-:Y:S02]  /*5810*/  FSETP.NE.FTZ.AND P2, PT, R13, RZ, PT ;  /* 0x000000ff0d00720b */ /* 0x000fe40003f55000 */
[----:B------:R-:W-:Y:S01]  /*5820*/  FSETP.NE.FTZ.AND P3, PT, R14, RZ, PT ;  /* 0x000000ff0e00720b */ /* 0x000fe20003f75000 */
[----:B------:R-:W-:Y:S02]  /*5830*/  WARPGROUP.DEPBAR.LE gsb0, 0x0 ;  /* 0x00008000000079c5 */ /* 0x000fe40000010000 */
[----:B------:R-:W-:-:S06]  /*5840*/  WARPGROUP.ARRIVE ;  /* 0x00000000000079c5 */ /* 0x000fcc0000000000 */
[----:B------:R-:W-:Y:S01]  /*5850*/  QGMMA.64x96x32.F32.E4M3.E4M3 R88, R148, gdesc[UR8], R88, gsb0 ;  /* 0x0160000894587df3 */ /* 0x000fe20008000858 */
        /* <DEDUP_REMOVED lines=21> */
.L_x_8828:
        /* <DEDUP_REMOVED lines=52> */
.L_x_8806:
[----:B------:R-:W-:Y:S05]  /*5cf0*/  @P0 BRA `(.L_x_8829) ;  /* 0x0000001800ec0947 */ /* 0x000fea0003800000 */
[----:B------:R-:W0:Y:S01]  /*5d00*/  S2R R25, SR_TID.X ;  /* 0x0000000000197919 */ /* 0x000e220000002100 */
[----:B------:R-:W-:Y:S01]  /*5d10*/  ULDC.64 UR4, c[0x4][0x70] ;  /* 0x01001c0000047ab9 */ /* 0x000fe20000000a00 */
[----:B------:R-:W1:Y:S01]  /*5d20*/  LDC R46, c[0x0][0xbe8] ;  /* 0x0002fa00ff2e7b82 */ /* 0x000e620000000800 */
[----:B------:R-:W-:Y:S01]  /*5d30*/  ULDC.64 UR8, c[0x0][0xbd0] ;  /* 0x0002f40000087ab9 */ /* 0x000fe20000000a00 */
[----:B------:R-:W2:Y:S01]  /*5d40*/  S2R R45, SR_CTAID.X ;  /* 0x00000000002d7919 */ /* 0x000ea20000002500 */
[----:B------:R-:W-:Y:S01]  /*5d50*/  USHF.R.S32.HI UR7, URZ, 0x1f, UR36 ;  /* 0x0000001f3f077899 */ /* 0x000fe20008011424 */
[----:B------:R-:W-:-:S04]  /*5d60*/  ULDC.64 UR10, c[0x0][0xb38] ;  /* 0x0002ce00000a7ab9 */ /* 0x000fc80000000a00 */
[----:B------:R-:W3:Y:S01]  /*5d70*/  LDC R74, c[0x0][0xc50] ;  /* 0x00031400ff4a7b82 */ /* 0x000ee20000000800 */
[----:B0-----:R-:W-:-:S05]  /*5d80*/  IMAD.SHL.U32 R6, R25, 0x4, RZ ;  /* 0x0000000419067824 */ /* 0x001fca00078e00ff */
[----:B------:R-:W-:Y:S02]  /*5d90*/  LOP3.LUT R6, R6, 0xc, RZ, 0xc0, !PT ;  /* 0x0000000c06067812 */ /* 0x000fe400078ec0ff */
[----:B------:R-:W-:Y:S02]  /*5da0*/  BAR.SYNC.DEFER_BLOCKING 0x1, 0x180 ;  /* 0x0046000000007b1d */ /* 0x000fe40000010000 */
[----:B------:R-:W-:-:S05]  /*5db0*/  IADD3 R6, P0, R6, UR4, RZ ;  /* 0x0000000406067c10 */ /* 0x000fca000ff1e0ff */
[----:B------:R-:W-:-:S05]  /*5dc0*/  IMAD.X R7, RZ, RZ, UR5, P0 ;  /* 0x00000005ff077e24 */ /* 0x000fca00080e06ff */
[----:B------:R0:W4:Y:S01]  /*5dd0*/  LDG.E.CONSTANT R12, desc[UR44][R6.64] ;  /* 0x0000002c060c7981 */ /* 0x000122000c1e9900 */
[C---:B------:R-:W-:Y:S01]  /*5de0*/  LOP3.LUT P0, R16, R25.reuse, 0x3, RZ, 0xc0, !PT ;  /* 0x0000000319107812 */ /* 0x040fe2000780c0ff */
[----:B------:R-:W-:Y:S01]  /*5df0*/  VIADD R25, R25, 0xffffff80 ;  /* 0xffffff8019197836 */ /* 0x000fe20000000000 */
[----:B-1----:R-:W-:Y:S01]  /*5e00*/  ISETP.NE.AND P2, PT, R46, 0x1, PT ;  /* 0x000000012e00780c */ /* 0x002fe20003f45270 */
[----:B------:R-:W-:Y:S01]  /*5e10*/  UIMAD.WIDE.U32 UR4, UR36, UR8, URZ ;  /* 0x00000008240472a5 */ /* 0x000fe2000f8e003f */
[----:B------:R-:W-:Y:S01]  /*5e20*/  ISETP.EQ.OR P0, PT, R16, 0x3, !P0 ;  /* 0x000000031000780c */ /* 0x000fe20004702670 */
[----:B------:R-:W-:Y:S01]  /*5e30*/  UIMAD UR6, UR7, UR8, URZ ;  /* 0x00000008070672a4 */ /* 0x000fe2000f8e023f */
[----:B------:R-:W-:Y:S01]  /*5e40*/  BSSY B0, `(.L_x_8830) ;  /* 0x0000144000007945 */ /* 0x000fe20003800000 */
[----:B------:R-:W-:Y:S01]  /*5e50*/  UIMAD UR8, UR7, UR10, URZ ;  /* 0x0000000a070872a4 */ /* 0x000fe2000f8e023f */
[----:B------:R-:W-:Y:S01]  /*5e60*/  SEL R83, R13, R4, P0 ;  /* 0x000000040d537207 */ /* 0x000fe20000000000 */
[----:B------:R-:W-:Y:S01]  /*5e70*/  UIMAD UR9, UR36, UR9, UR6 ;  /* 0x00000009240972a4 */ /* 0x000fe2000f8e0206 */
[----:B------:R-:W-:Y:S01]  /*5e80*/  SEL R13, R4, R13, P0 ;  /* 0x0000000d040d7207 */ /* 0x000fe20000000000 */
[----:B------:R-:W-:Y:S01]  /*5e90*/  IMAD.U32 R27, RZ, RZ, UR5 ;  /* 0x00000005ff1b7e24 */ /* 0x000fe2000f8e00ff */
[----:B------:R-:W-:Y:S01]  /*5ea0*/  SHF.R.S32.HI R4, RZ, 0x1f, R25 ;  /* 0x0000001fff047819 */ /* 0x000fe20000011419 */
[----:B------:R-:W-:Y:S01]  /*5eb0*/  UIADD3 UR9, UR5, UR9, URZ ;  /* 0x0000000905097290 */ /* 0x000fe2000fffe03f */
[----:B------:R-:W-:Y:S01]  /*5ec0*/  SEL R81, R3, R8, P0 ;  /* 0x0000000803517207 */ /* 0x000fe20000000000 */
[----:B------:R-:W1:Y:S01]  /*5ed0*/  @P2 LDC R72, c[0x0][0xbec] ;  /* 0x0002fb00ff482b82 */ /* 0x000e620000000800 */
[----:B0-----:R-:W-:Y:S01]  /*5ee0*/  LEA.HI R6, R4, R25, RZ, 0x7 ;  /* 0x0000001904067211 */ /* 0x001fe200078f38ff */
[----:B------:R-:W-:Y:S01]  /*5ef0*/  UIMAD.WIDE.U32 UR6, UR36, UR10, URZ ;  /* 0x0000000a240672a5 */ /* 0x000fe2000f8e003f */
[----:B------:R-:W-:Y:S01]  /*5f00*/  SEL R3, R8, R3, P0 ;  /* 0x0000000308037207 */ /* 0x000fe20000000000 */
[----:B------:R-:W-:Y:S01]  /*5f10*/  IMAD.U32 R27, RZ, RZ, UR9 ;  /* 0x00000009ff1b7e24 */ /* 0x000fe2000f8e00ff */
[----:B------:R-:W-:Y:S01]  /*5f20*/  LOP3.LUT R8, R6, 0xffffff80, RZ, 0xc0, !PT ;  /* 0xffffff8006087812 */ /* 0x000fe200078ec0ff */
[----:B------:R-:W-:Y:S01]  /*5f30*/  UIMAD UR8, UR36, UR11, UR8 ;  /* 0x0000000b240872a4 */ /* 0x000fe2000f8e0208 */
[----:B------:R-:W-:Y:S01]  /*5f40*/  SEL R53, R132, R23, P0 ;  /* 0x0000001784357207 */ /* 0x000fe20000000000 */
[----:B------:R-:W0:Y:S01]  /*5f50*/  @P2 LDC R76, c[0x0][0xbec] ;  /* 0x0002fb00ff4c2b82 */ /* 0x000e220000000800 */
[----:B------:R-:W-:Y:S01]  /*5f60*/  SEL R71, R23, R132, P0 ;  /* 0x0000008417477207 */ /* 0x000fe20000000000 */
[----:B------:R-:W-:Y:S01]  /*5f70*/  IMAD.IADD R40, R25, 0x1, -R8 ;  /* 0x0000000119287824 */ /* 0x000fe200078e0a08 */
[----:B------:R-:W-:Y:S01]  /*5f80*/  SEL R55, R15, R10, P0 ;  /* 0x0000000a0f377207 */ /* 0x000fe20000000000 */
[----:B------:R-:W-:Y:S01]  /*5f90*/  UIADD3 UR8, UR7, UR8, URZ ;  /* 0x0000000807087290 */ /* 0x000fe2000fffe03f */
[----:B------:R-:W-:Y:S01]  /*5fa0*/  SEL R15, R10, R15, P0 ;  /* 0x0000000f0a0f7207 */ /* 0x000fe20000000000 */
[----:B------:R-:W-:Y:S01]  /*5fb0*/  IMAD.U32 R35, RZ, RZ, UR7 ;  /* 0x00000007ff237e24 */ /* 0x000fe2000f8e00ff */
[----:B------:R-:W-:Y:S01]  /*5fc0*/  SHF.R.S32.HI R23, RZ, 0x1f, R40 ;  /* 0x0000001fff177819 */ /* 0x000fe20000011428 */
[----:B------:R-:W-:Y:S01]  /*5fd0*/  IMAD.U32 R34, RZ, RZ, UR6 ;  /* 0x00000006ff227e24 */ /* 0x000fe2000f8e00ff */
[----:B------:R-:W-:Y:S01]  /*5fe0*/  SEL R43, R58, R19, P0 ;  /* 0x000000133a2b7207 */ /* 0x000fe20000000000 */
[----:B------:R-:W-:Y:S01]  /*5ff0*/  IMAD.U32 R35, RZ, RZ, UR8 ;  /* 0x00000008ff237e24 */ /* 0x000fe2000f8e00ff */
[----:B------:R-:W-:Y:S01]  /*6000*/  LEA.HI R10, R23, R40, RZ, 0x2 ;  /* 0x00000028170a7211 */ /* 0x000fe200078f10ff */
[----:B------:R-:W-:Y:S01]  /*6010*/  ULDC.64 UR6, c[0x0][0xb48] ;  /* 0x0002d20000067ab9 */ /* 0x000fe20000000a00 */
[----:B------:R-:W-:Y:S01]  /*6020*/  SEL R58, R19, R58, P0 ;  /* 0x0000003a133a7207 */ /* 0x000fe20000000000 */
[----:B------:R-:W-:Y:S01]  /*6030*/  ULDC.64 UR8, c[0x0][0xb28] ;  /* 0x0002ca0000087ab9 */ /* 0x000fe20000000a00 */
[----:B------:R-:W-:-:S02]  /*6040*/  SHF.R.S32.HI R19, RZ, 0x7, R6 ;  /* 0x00000007ff137819 */ /* 0x000fc40000011406 */
[----:B------:R-:W-:Y:S02]  /*6050*/  LEA.HI R4, R4, R25, RZ, 0x2 ;  /* 0x0000001904047211 */ /* 0x000fe400078f10ff */
[--C-:B------:R-:W-:Y:S02]  /*6060*/  SHF.R.S32.HI R6, RZ, 0x2, R10.reuse ;  /* 0x00000002ff067819 */ /* 0x100fe4000001140a */
[----:B------:R-:W-:Y:S02]  /*6070*/  SHF.R.S32.HI R7, RZ, 0x1f, R10 ;  /* 0x0000001fff077819 */ /* 0x000fe4000001140a */
[----:B------:R-:W-:Y:S01]  /*6080*/  LOP3.LUT R8, R4, 0xfffffffc, RZ, 0xc0, !PT ;  /* 0xfffffffc04087812 */ /* 0x000fe200078ec0ff */
[----:B------:R-:W-:Y:S01]  /*6090*/  IMAD.HI R4, R19, 0x55555556, RZ ;  /* 0x5555555613047827 */ /* 0x000fe200078e02ff */
[----:B------:R-:W-:Y:S02]  /*60a0*/  LEA.HI R7, R7, R6, RZ, 0x3 ;  /* 0x0000000607077211 */ /* 0x000fe400078f18ff */
[----:B------:R-:W-:Y:S01]  /*60b0*/  SEL R57, R5, R14, P0 ;  /* 0x0000000e05397207 */ /* 0x000fe20000000000 */
[----:B------:R-:W-:Y:S01]  /*60c0*/  IMAD.IADD R8, R25, 0x1, -R8 ;  /* 0x0000000119087824 */ /* 0x000fe200078e0a08 */
[----:B------:R-:W-:-:S02]  /*60d0*/  SEL R5, R14, R5, P0 ;  /* 0x000000050e057207 */ /* 0x000fc40000000000 */
[----:B------:R-:W-:Y:S02]  /*60e0*/  SEL R65, R9, R20, P0 ;  /* 0x0000001409417207 */ /* 0x000fe40000000000 */
[----:B------:R-:W-:Y:S02]  /*60f0*/  SEL R14, R20, R9, P0 ;  /* 0x00000009140e7207 */ /* 0x000fe40000000000 */
[----:B------:R-:W-:Y:S02]  /*6100*/  LOP3.LUT R9, R7, 0xfffffff8, RZ, 0xc0, !PT ;  /* 0xfffffff807097812 */ /* 0x000fe400078ec0ff */
[----:B------:R-:W-:Y:S02]  /*6110*/  LEA.HI R7, R23, R40, RZ, 0x5 ;  /* 0x0000002817077211 */ /* 0x000fe400078f28ff */
[----:B------:R-:W-:Y:S01]  /*6120*/  SEL R61, R135, R134, P0 ;  /* 0x00000086873d7207 */ /* 0x000fe20000000000 */
[----:B------:R-:W-:Y:S01]  /*6130*/  IMAD.IADD R6, R6, 0x1, -R9 ;  /* 0x0000000106067824 */ /* 0x000fe200078e0a09 */
[----:B------:R-:W-:-:S02]  /*6140*/  LEA.HI R4, R4, R4, RZ, 0x1 ;  /* 0x0000000404047211 */ /* 0x000fc400078f08ff */
[----:B------:R-:W-:Y:S02]  /*6150*/  SHF.R.S32.HI R7, RZ, 0x5, R7 ;  /* 0x00000005ff077819 */ /* 0x000fe40000011407 */
[----:B------:R-:W-:Y:S01]  /*6160*/  LEA.HI R9, R8, R8, RZ, 0x1 ;  /* 0x0000000808097211 */ /* 0x000fe200078f08ff */
[----:B------:R-:W-:Y:S01]  /*6170*/  IMAD R4, R4, -0x3, R19 ;  /* 0xfffffffd04047824 */ /* 0x000fe200078e0213 */
[----:B------:R-:W-:Y:S01]  /*6180*/  SEL R33, R134, R135, P0 ;  /* 0x0000008786217207 */ /* 0x000fe20000000000 */
[----:B------:R-:W-:Y:S01]  /*6190*/  IMAD R7, R7, 0x10, R6 ;  /* 0x0000001007077824 */ /* 0x000fe200078e0206 */
[----:B------:R-:W-:Y:S02]  /*61a0*/  LOP3.LUT R9, R9, 0x1ffffffe, RZ, 0xc0, !PT ;  /* 0x1ffffffe09097812 */ /* 0x000fe400078ec0ff */
[----:B------:R-:W-:Y:S01]  /*61b0*/  SEL R49, R124, R21, P0 ;  /* 0x000000157c317207 */ /* 0x000fe20000000000 */
[----:B------:R-:W-:Y:S01]  /*61c0*/  IMAD R4, R4, 0x40, R7 ;  /* 0x0000004004047824 */ /* 0x000fe200078e0207 */
[----:B------:R-:W-:Y:S01]  /*61d0*/  SEL R75, R21, R124, P0 ;  /* 0x0000007c154b7207 */ /* 0x000fe20000000000 */
[----:B------:R-:W-:Y:S01]  /*61e0*/  IMAD.IADD R9, R8, 0x1, -R9 ;  /* 0x0000000108097824 */ /* 0x000fe200078e0a09 */
[----:B------:R-:W-:Y:S01]  /*61f0*/  SEL R31, R98, R99, P0 ;  /* 0x00000063621f7207 */ /* 0x000fe20000000000 */
[--C-:B--2---:R-:W-:Y:S01]  /*6200*/  IMAD R54, R45, 0xc0, R4.reuse ;  /* 0x000000c02d367824 */ /* 0x104fe200078e0204 */
[----:B------:R-:W-:Y:S01]  /*6210*/  SEL R21, R114, R115, P0 ;  /* 0x0000007372157207 */ /* 0x000fe20000000000 */
[----:B------:R-:W-:Y:S01]  /*6220*/  IMAD R9, R9, 0x8, R4 ;  /* 0x0000000809097824 */ /* 0x000fe200078e0204 */
[----:B------:R-:W-:-:S02]  /*6230*/  SEL R77, R47, R24, P0 ;  /* 0x000000182f4d7207 */ /* 0x000fc40000000000 */
[----:B------:R-:W-:Y:S01]  /*6240*/  SEL R47, R24, R47, P0 ;  /* 0x0000002f182f7207 */ /* 0x000fe20000000000 */
[----:B------:R-:W-:Y:S01]  /*6250*/  IMAD R45, R45, 0xc0, R9 ;  /* 0x000000c02d2d7824 */ /* 0x000fe200078e0209 */
[----:B------:R-:W-:Y:S02]  /*6260*/  SEL R59, R18, R11, P0 ;  /* 0x0000000b123b7207 */ /* 0x000fe40000000000 */
[----:B------:R-:W-:Y:S01]  /*6270*/  SEL R18, R11, R18, P0 ;  /* 0x000000120b127207 */ /* 0x000fe20000000000 */
[----:B0-----:R-:W-:Y:S01]  /*6280*/  @P2 IMAD.HI.U32 R76, R45, R76, RZ ;  /* 0x0000004c2d4c2227 */ /* 0x001fe200078e00ff */
[----:B------:R-:W-:Y:S02]  /*6290*/  SEL R73, R51, R26, P0 ;  /* 0x0000001a33497207 */ /* 0x000fe40000000000 */
[----:B------:R-:W-:Y:S01]  /*62a0*/  SEL R51, R26, R51, P0 ;  /* 0x000000331a337207 */ /* 0x000fe20000000000 */
[----:B------:R-:W-:Y:S01]  /*62b0*/  IMAD.U32 R26, RZ, RZ, UR4 ;  /* 0x00000004ff1a7e24 */ /* 0x000fe2000f8e00ff */
[----:B------:R-:W-:Y:S01]  /*62c0*/  SEL R69, R94, R95, P0 ;  /* 0x0000005f5e457207 */ /* 0x000fe20000000000 */
[----:B------:R-:W3:Y:S01]  /*62d0*/  S2UR UR4, SR_CTAID.Y ;  /* 0x00000000000479c3 */ /* 0x000ee20000002600 */
[----:B------:R-:W-:-:S02]  /*62e0*/  SEL R79, R17, R22, P0 ;  /* 0x00000016114f7207 */ /* 0x000fc40000000000 */
[----:B------:R-:W-:Y:S02]  /*62f0*/  SEL R67, R102, R103, P0 ;  /* 0x0000006766437207 */ /* 0x000fe40000000000 */
[----:B------:R-:W-:Y:S02]  /*6300*/  LOP3.LUT R7, R10, 0x7ffffffc, RZ, 0xc0, !PT ;  /* 0x7ffffffc0a077812 */ /* 0x000fe400078ec0ff */
        /* <DEDUP_REMOVED lines=19> */
[C---:B------:R-:W-:Y:S01]  /*6440*/  LOP3.LUT P1, RZ, R40.reuse, 0x3, RZ, 0xc0, !PT ;  /* 0x0000000328ff7812 */ /* 0x040fe2000782c0ff */
[----:B------:R-:W-:Y:S01]  /*6450*/  IMAD.IADD R40, R40, 0x1, -R7 ;  /* 0x0000000128287824 */ /* 0x000fe200078e0a07 */
[----:B----4-:R-:W-:Y:S01]  /*6460*/  LOP3.LUT R44, R12, 0x2, RZ, 0x3c, !PT ;  /* 0x000000020c2c7812 */ /* 0x010fe200078e3cff */
[----:B------:R-:W-:Y:S04]  /*6470*/  SHFL.IDX PT, R60, R33, R12, 0x1c1f ;  /* 0x001c1f0c213c7589 */ /* 0x000fe800000e0000 */
[----:B------:R-:W0:Y:S04]  /*6480*/  SHFL.IDX PT, R61, R61, R44, 0x1c1f ;  /* 0x001c1f2c3d3d7589 */ /* 0x000e2800000e0000 */
[----:B------:R2:W-:Y:S04]  /*6490*/  SHFL.IDX PT, R24, R31, R12, 0x1c1f ;  /* 0x001c1f0c1f187589 */ /* 0x0005e800000e0000 */
[----:B------:R-:W-:Y:S04]  /*64a0*/  SHFL.IDX PT, R9, R21, R12, 0x1c1f ;  /* 0x001c1f0c15097589 */ /* 0x000fe800000e0000 */
[----:B------:R-:W-:Y:S01]  /*64b0*/  SHFL.IDX PT, R20, R81, R12, 0x1c1f ;  /* 0x001c1f0c51147589 */ /* 0x000fe200000e0000 */
[----:B--2---:R-:W2:Y:S03]  /*64c0*/  LDC.64 R30, c[0x0][0xbd8] ;  /* 0x0002f600ff1e7b82 */ /* 0x004ea60000000a00 */
[----:B------:R0:W-:Y:S04]  /*64d0*/  SHFL.IDX PT, R21, R3, R44, 0x1c1f ;  /* 0x001c1f2c03157589 */ /* 0x0001e800000e0000 */
[----:B------:R-:W-:Y:S04]  /*64e0*/  SHFL.IDX PT, R19, R83, R12, 0x1c1f ;  /* 0x001c1f0c53137589 */ /* 0x000fe800000e0000 */
[----:B------:R-:W4:Y:S01]  /*64f0*/  SHFL.IDX PT, R62, R13, R44, 0x1c1f ;  /* 0x001c1f2c0d3e7589 */ /* 0x000f2200000e0000 */
[----:B0-----:R-:W-:-:S03]  /*6500*/  SEL R3, R61, R60, P0 ;  /* 0x0000003c3d037207 */ /* 0x001fc60000000000 */
[----:B------:R-:W-:Y:S04]  /*6510*/  SHFL.IDX PT, R57, R57, R12, 0x1c1f ;  /* 0x001c1f0c39397589 */ /* 0x000fe800000e0000 */
[----:B------:R0:W5:Y:S04]  /*6520*/  SHFL.IDX PT, R66, R5, R44, 0x1c1f ;  /* 0x001c1f2c05427589 */ /* 0x00016800000e0000 */
[----:B------:R-:W-:Y:S04]  /*6530*/  SHFL.IDX PT, R59, R59, R12, 0x1c1f ;  /* 0x001c1f0c3b3b7589 */ /* 0x000fe800000e0000 */
[----:B------:R5:W-:Y:S01]  /*6540*/  SHFL.IDX PT, R68, R18, R44, 0x1c1f ;  /* 0x001c1f2c12447589 */ /* 0x000be200000e0000 */
[----:B0-----:R-:W-:-:S03]  /*6550*/  SEL R5, R60, R61, P0 ;  /* 0x0000003d3c057207 */ /* 0x001fc60000000000 */
[----:B------:R-:W-:Y:S01]  /*6560*/  SHFL.IDX PT, R55, R55, R12, 0x1c1f ;  /* 0x001c1f0c37377589 */ /* 0x000fe200000e0000 */
[----:B------:R-:W0:Y:S03]  /*6570*/  LDC.64 R60, c[0x0][0xb40] ;  /* 0x0002d000ff3c7b82 */ /* 0x000e260000000a00 */
[----:B------:R-:W1:Y:S01]  /*6580*/  SHFL.IDX PT, R64, R15, R44, 0x1c1f ;  /* 0x001c1f2c0f407589 */ /* 0x000e6200000e0000 */
[----:B----4-:R-:W-:-:S03]  /*6590*/  SEL R13, R19, R62, P0 ;  /* 0x0000003e130d7207 */ /* 0x010fc60000000000 */
[----:B------:R4:W-:Y:S04]  /*65a0*/  SHFL.IDX PT, R28, R69, R12, 0x1c1f ;  /* 0x001c1f0c451c7589 */ /* 0x0009e800000e0000 */
[----:B------:R-:W-:Y:S01]  /*65b0*/  SHFL.IDX PT, R16, R67, R12, 0x1c1f ;  /* 0x001c1f0c43107589 */ /* 0x000fe200000e0000 */
[----:B-----5:R-:W-:-:S03]  /*65c0*/  SEL R18, R57, R66, P0 ;  /* 0x0000004239127207 */ /* 0x020fc60000000000 */
[----:B------:R-:W-:Y:S01]  /*65d0*/  SHFL.IDX PT, R8, R41, R12, 0x1c1f ;  /* 0x001c1f0c29087589 */ /* 0x000fe200000e0000 */
[----:B----4-:R-:W4:Y:S03]  /*65e0*/  @P2 LDC R69, c[0x0][0xbf0] ;  /* 0x0002fc00ff452b82 */ /* 0x010f260000000800 */
[----:B------:R-:W-:Y:S04]  /*65f0*/  SHFL.IDX PT, R7, R37, R12, 0x1c1f ;  /* 0x001c1f0c25077589 */ /* 0x000fe800000e0000 */
[----:B------:R-:W-:Y:S01]  /*6600*/  SHFL.IDX PT, R4, R39, R12, 0x1c1f ;  /* 0x001c1f0c27047589 */ /* 0x000fe200000e0000 */
[----:B0-----:R-:W-:-:S03]  /*6610*/  IMAD.WIDE.U32 R34, R60, UR42, R34 ;  /* 0x0000002a3c227c25 */ /* 0x001fc6000f8e0022 */
[----:B------:R-:W-:Y:S01]  /*6620*/  SHFL.IDX PT, R6, R25, R12, 0x1c1f ;  /* 0x001c1f0c19067589 */ /* 0x000fe200000e0000 */
[----:B-1----:R-:W-:-:S03]  /*6630*/  SEL R15, R64, R55, P0 ;  /* 0x00000037400f7207 */ /* 0x002fc60000000000 */
[----:B------:R-:W-:Y:S04]  /*6640*/  SHFL.IDX PT, R67, R17, R44, 0x1c1f ;  /* 0x001c1f2c11437589 */ /* 0x000fe800000e0000 */
[----:B------:R0:W-:Y:S04]  /*6650*/  SHFL.IDX PT, R70, R14, R44, 0x1c1f ;  /* 0x001c1f2c0e467589 */ /* 0x0001e800000e0000 */
[----:B------:R-:W-:Y:S04]  /*6660*/  SHFL.IDX PT, R58, R58, R44, 0x1c1f ;  /* 0x001c1f2c3a3a7589 */ /* 0x000fe800000e0000 */
[----:B------:R-:W-:Y:S01]  /*6670*/  SHFL.IDX PT, R50, R75, R44, 0x1c1f ;  /* 0x001c1f2c4b327589 */ /* 0x000fe200000e0000 */
[----:B0-----:R-:W-:Y:S01]  /*6680*/  SEL R14, R66, R57, P0 ;  /* 0x00000039420e7207 */ /* 0x001fe20000000000 */
[----:B------:R-:W-:-:S02]  /*6690*/  IMAD R57, RZ, RZ, -UR36 ;  /* 0x80000024ff397e24 */ /* 0x000fc4000f8e02ff */
[----:B------:R-:W-:Y:S04]  /*66a0*/  SHFL.IDX PT, R47, R47, R44, 0x1c1f ;  /* 0x001c1f2c2f2f7589 */ /* 0x000fe800000e0000 */
[----:B------:R0:W-:Y:S04]  /*66b0*/  SHFL.IDX PT, R56, R71, R44, 0x1c1f ;  /* 0x001c1f2c47387589 */ /* 0x0001e800000e0000 */
[----:B------:R-:W-:Y:S04]  /*66c0*/  SHFL.IDX PT, R51, R51, R44, 0x1c1f ;  /* 0x001c1f2c33337589 */ /* 0x000fe800000e0000 */
[----:B------:R-:W-:Y:S01]  /*66d0*/  SHFL.IDX PT, R41, R95, R44, 0x1c1f ;  /* 0x001c1f2c5f297589 */ /* 0x000fe200000e0000 */
[----:B0-----:R-:W0:Y:S03]  /*66e0*/  @P2 LDC R71, c[0x0][0xbf0] ;  /* 0x0002fc00ff472b82 */ /* 0x001e260000000800 */
        /* <DEDUP_REMOVED lines=10> */
[----:B------:R-:W1:Y:S04]  /*6790*/  SHFL.IDX PT, R65, R65, R12, 0x1c1f ;  /* 0x001c1f0c41417589 */ /* 0x000e6800000e0000 */
[----:B------:R-:W5:Y:S01]  /*67a0*/  SHFL.IDX PT, R42, R79, R12, 0x1c1f ;  /* 0x001c1f0c4f2a7589 */ /* 0x000f6200000e0000 */
[----:B--2---:R-:W-:-:S03]  /*67b0*/  IMAD R44, R30, UR43, RZ ;  /* 0x0000002b1e2c7c24 */ /* 0x004fc6000f8e02ff */
[----:B------:R-:W-:Y:S01]  /*67c0*/  SHFL.IDX PT, R43, R43, R12, 0x1c1f ;  /* 0x001c1f0c2b2b7589 */ /* 0x000fe200000e0000 */
[----:B------:R-:W-:-:S03]  /*67d0*/  IMAD R31, R31, UR42, R44 ;  /* 0x0000002a1f1f7c24 */ /* 0x000fc6000f8e022c */
[----:B------:R-:W2:Y:S01]  /*67e0*/  SHFL.IDX PT, R48, R77, R12, 0x1c1f ;  /* 0x001c1f0c4d307589 */ /* 0x000ea200000e0000 */
[----:B------:R-:W-:-:S03]  /*67f0*/  @P2 IMAD.HI.U32 R44, R45, R72, RZ ;  /* 0x000000482d2c2227 */ /* 0x000fc600078e00ff */
[----:B------:R-:W2:Y:S04]  /*6800*/  SHFL.IDX PT, R49, R49, R12, 0x1c1f ;  /* 0x001c1f0c31317589 */ /* 0x000ea800000e0000 */
[----:B------:R-:W2:Y:S04]  /*6810*/  SHFL.IDX PT, R52, R73, R12, 0x1c1f ;  /* 0x001c1f0c49347589 */ /* 0x000ea800000e0000 */
[----:B------:R-:W2:Y:S04]  /*6820*/  SHFL.IDX PT, R53, R53, R12, 0x1c1f ;  /* 0x001c1f0c35357589 */ /* 0x000ea800000e0000 */
[----:B------:R-:W-:Y:S04]  /*6830*/  SHFL.IDX PT, R29, R29, R12, 0x1c1f ;  /* 0x001c1f0c1d1d7589 */ /* 0x000fe800000e0000 */
[----:B------:R-:W-:Y:S04]  /*6840*/  SHFL.IDX PT, R11, R11, R12, 0x1c1f ;  /* 0x001c1f0c0b0b7589 */ /* 0x000fe800000e0000 */
[----:B------:R3:W-:Y:S02]  /*6850*/  SHFL.IDX PT, R10, R63, R12, 0x1c1f ;  /* 0x001c1f0c3f0a7589 */ /* 0x0007e400000e0000 */
[----:B---3--:R-:W-:-:S02]  /*6860*/  SEL R12, R20, R21, P0 ;  /* 0x00000015140c7207 */ /* 0x008fc40000000000 */
[----:B------:R-:W-:Y:S02]  /*6870*/  SEL R20, R21, R20, P0 ;  /* 0x0000001415147207 */ /* 0x000fe40000000000 */
[----:B------:R-:W-:Y:S01]  /*6880*/  SEL R21, R62, R19, P0 ;  /* 0x000000133e157207 */ /* 0x000fe20000000000 */
[----:B------:R-:W-:Y:S01]  /*6890*/  IMAD.WIDE.U32 R62, R30, UR42, R26 ;  /* 0x0000002a1e3e7c25 */ /* 0x000fe2000f8e001a */
[----:B------:R-:W-:Y:S02]  /*68a0*/  SEL R27, R59, R68, P0 ;  /* 0x000000443b1b7207 */ /* 0x000fe40000000000 */
[----:B------:R-:W-:Y:S01]  /*68b0*/  SEL R19, R55, R64, P0 ;  /* 0x0000004037137207 */ /* 0x000fe20000000000 */
[----:B------:R-:W-:Y:S01]  /*68c0*/  IMAD.IADD R63, R63, 0x1, R31 ;  /* 0x000000013f3f7824 */ /* 0x000fe200078e021f */
[----:B------:R-:W-:Y:S01]  /*68d0*/  SEL R31, R68, R59, P0 ;  /* 0x0000003b441f7207 */ /* 0x000fe20000000000 */
[----:B------:R-:W-:Y:S01]  /*68e0*/  IMAD R59, R74, R57, UR4 ;  /* 0x000000044a3b7e24 */ /* 0x000fe2000f8e0239 */
[----:B------:R-:W-:Y:S01]  /*68f0*/  ULDC.64 UR4, c[0x0][0xbe0] ;  /* 0x0002f80000047ab9 */ /* 0x000fe20000000a00 */
[----:B------:R-:W-:Y:S01]  /*6900*/  IMAD R64, R60, UR43, RZ ;  /* 0x0000002b3c407c24 */ /* 0x000fe2000f8e02ff */
[----:B-1----:R-:W-:Y:S01]  /*6910*/  SEL R26, R65, R70, P0 ;  /* 0x00000046411a7207 */ /* 0x002fe20000000000 */
[----:B------:R-:W-:Y:S01]  /*6920*/  IMAD.MOV.U32 R55, RZ, RZ, R45 ;  /* 0x000000ffff377224 */ /* 0x000fe200078e002d */
[----:B----4-:R-:W-:Y:S01]  /*6930*/  @P2 SHF.R.U32.HI R55, RZ, R69, R44 ;  /* 0x00000045ff372219 */ /* 0x010fe2000001162c */
[----:B------:R-:W-:Y:S01]  /*6940*/  IMAD R61, R61, UR42, R64 ;  /* 0x0000002a3d3d7c24 */ /* 0x000fe2000f8e0240 */
[----:B------:R-:W-:Y:S01]  /*6950*/  SHF.R.S32.HI R44, RZ, 0x1f, R59 ;  /* 0x0000001fff2c7819 */ /* 0x000fe2000001143b */
[----:B------:R-:W-:Y:S01]  /*6960*/  IMAD.MOV.U32 R60, RZ, RZ, R34 ;  /* 0x000000ffff3c7224 */ /* 0x000fe200078e0022 */
[----:B------:R-:W-:Y:S01]  /*6970*/  SEL R30, R70, R65, P0 ;  /* 0x00000041461e7207 */ /* 0x000fe20000000000 */
[----:B------:R-:W-:-:S02]  /*6980*/  IMAD.IADD R61, R35, 0x1, R61 ;  /* 0x00000001233d7824 */ /* 0x000fc400078e023d */
[C---:B------:R-:W-:Y:S02]  /*6990*/  IMAD R35, R44.reuse, UR4, RZ ;  /* 0x000000042c237c24 */ /* 0x040fe4000f8e02ff */
[----:B------:R-:W-:Y:S01]  /*69a0*/  IMAD.MOV.U32 R57, RZ, RZ, R45 ;  /* 0x000000ffff397224 */ /* 0x000fe200078e002d */
[----:B0-----:R-:W-:Y:S01]  /*69b0*/  @P2 SHF.R.U32.HI R57, RZ, R71, R76 ;  /* 0x00000047ff392219 */ /* 0x001fe2000001164c */
        /* <DEDUP_REMOVED lines=14> */
[C---:B------:R-:W-:Y:S02]  /*6aa0*/  IMAD R55, R46.reuse, R55, R45 ;  /* 0x000000372e377224 */ /* 0x040fe400078e022d */
[----:B------:R-:W-:Y:S02]  /*6ab0*/  IMAD.IADD R61, R61, 0x1, R63 ;  /* 0x000000013d3d7824 */ /* 0x000fe400078e023f */
[----:B------:R-:W-:Y:S02]  /*6ac0*/  IMAD R59, R46, R62, R45 ;  /* 0x0000003e2e3b7224 */ /* 0x000fe400078e022d */
[C---:B------:R-:W-:Y:S01]  /*6ad0*/  IMAD R63, R57.reuse, UR5, R44 ;  /* 0x00000005393f7c24 */ /* 0x040fe2000f8e022c */
[----:B------:R-:W-:Y:S01]  /*6ae0*/  SHF.R.S32.HI R44, RZ, 0x1f, R55 ;  /* 0x0000001fff2c7819 */ /* 0x000fe20000011437 */
[----:B------:R-:W-:Y:S01]  /*6af0*/  IMAD.WIDE.U32 R60, R57, UR4, R60 ;  /* 0x00000004393c7c25 */ /* 0x000fe2000f8e003c */
[----:B------:R-:W-:Y:S01]  /*6b00*/  SHF.R.S32.HI R45, RZ, 0x1f, R59 ;  /* 0x0000001fff2d7819 */ /* 0x000fe2000001143b */
[----:B------:R-:W0:Y:S01]  /*6b10*/  S2UR UR5, SR_CgaCtaId ;  /* 0x00000000000579c3 */ /* 0x000e220000008800 */
[----:B------:R-:W-:Y:S01]  /*6b20*/  UMOV UR4, 0x400 ;  /* 0x0000040000047882 */ /* 0x000fe20000000000 */
[----:B------:R-:W-:-:S02]  /*6b30*/  IMAD R44, R44, UR6, RZ ;  /* 0x000000062c2c7c24 */ /* 0x000fc4000f8e02ff */
[----:B------:R-:W-:Y:S02]  /*6b40*/  IMAD R62, R45, UR8, RZ ;  /* 0x000000082d3e7c24 */ /* 0x000fe4000f8e02ff */
[----:B------:R-:W-:Y:S02]  /*6b50*/  IMAD R57, R55, UR7, R44 ;  /* 0x0000000737397c24 */ /* 0x000fe4000f8e022c */
[----:B------:R-:W-:Y:S02]  /*6b60*/  IMAD.IADD R61, R61, 0x1, R63 ;  /* 0x000000013d3d7824 */ /* 0x000fe400078e023f */
[----:B------:R-:W-:Y:S01]  /*6b70*/  IMAD.WIDE.U32 R44, R55, UR6, R34 ;  /* 0x00000006372c7c25 */ /* 0x000fe2000f8e0022 */
[----:B------:R-:W-:Y:S01]  /*6b80*/  ULDC.64 UR6, c[0x0][0xba8] ;  /* 0x0002ea0000067ab9 */ /* 0x000fe20000000a00 */
[----:B-----5:R-:W-:Y:S02]  /*6b90*/  SEL R34, R42, R67, P0 ;  /* 0x000000432a227207 */ /* 0x020fe40000000000 */
        /* <DEDUP_REMOVED lines=15> */
[----:B------:R0:W-:Y:S01]  /*6c90*/  SHFL.IDX PT, R60, R55, RZ, 0x1c1f ;  /* 0x001c1fff373c7589 */ /* 0x0001e200000e0000 */
[----:B------:R-:W-:Y:S01]  /*6ca0*/  UIADD3 UR4, UR4, 0x17020, URZ ;  /* 0x0001702004047890 */ /* 0x000fe2000fffe03f */
[----:B------:R-:W-:-:S02]  /*6cb0*/  ISETP.GE.OR P2, PT, R54, R65, P1 ;  /* 0x000000413600720c */ /* 0x000fc40000f46670 */
[----:B------:R-:W1:Y:S01]  /*6cc0*/  SHFL.IDX PT, R61, R57, RZ, 0x1c1f ;  /* 0x001c1fff393d7589 */ /* 0x000e6200000e0000 */
[-C--:B------:R-:W-:Y:S01]  /*6cd0*/  ISETP.GE.OR P1, PT, R64, R65.reuse, P1 ;  /* 0x000000414000720c */ /* 0x080fe20000f26670 */
[----:B------:R-:W-:Y:S01]  /*6ce0*/  UPRMT UR4, URZ, 0x654, UR4 ;  /* 0x000006543f047896 */ /* 0x000fe20008000004 */
[----:B------:R-:W-:Y:S01]  /*6cf0*/  ISETP.GE.AND P3, PT, R54, R65, PT ;  /* 0x000000413600720c */ /* 0x000fe20003f66270 */
[----:B------:R-:W3:Y:S01]  /*6d00*/  SHFL.IDX PT, R63, R57, 0x1, 0x1c1f ;  /* 0x003c1f00393f7f89 */ /* 0x000ee200000e0000 */
[----:B--2---:R-:W-:Y:S01]  /*6d10*/  SEL R46, R48, R47, P0 ;  /* 0x0000002f302e7207 */ /* 0x004fe20000000000 */
[----:B0-----:R-:W-:Y:S01]  /*6d20*/  IMAD.SHL.U32 R55, R40, 0x2, RZ ;  /* 0x0000000228377824 */ /* 0x001fe200078e00ff */
[----:B------:R-:W-:Y:S01]  /*6d30*/  SEL R48, R47, R48, P0 ;  /* 0x000000302f307207 */ /* 0x000fe20000000000 */
[----:B------:R0:W2:Y:S01]  /*6d40*/  SHFL.IDX PT, R44, R66, RZ, 0x1c1f ;  /* 0x001c1fff422c7589 */ /* 0x0000a200000e0000 */
[----:B------:R-:W-:Y:S02]  /*6d50*/  SEL R47, R49, R50, P0 ;  /* 0x00000032312f7207 */ /* 0x000fe40000000000 */
[----:B------:R-:W-:Y:S01]  /*6d60*/  SYNCS.ARRIVE.TRANS64.RED.A1T0 RZ, [UR4], RZ ;  /* 0x000000ffffff79a7 */ /* 0x000fe20008100404 */
[----:B------:R-:W-:Y:S01]  /*6d70*/  SEL R49, R50, R49, P0 ;  /* 0x0000003132317207 */ /* 0x000fe20000000000 */
[----:B------:R0:W4:Y:S01]  /*6d80*/  SHFL.IDX PT, R45, R68, RZ, 0x1c1f ;  /* 0x001c1fff442d7589 */ /* 0x00012200000e0000 */
[----:B------:R-:W-:-:S02]  /*6d90*/  SEL R50, R52, R51, P0 ;  /* 0x0000003334327207 */ /* 0x000fc40000000000 */
[----:B------:R-:W-:Y:S02]  /*6da0*/  SEL R52, R51, R52, P0 ;  /* 0x0000003433347207 */ /* 0x000fe40000000000 */
[----:B------:R-:W-:Y:S02]  /*6db0*/  SEL R35, R43, R58, P0 ;  /* 0x0000003a2b237207 */ /* 0x000fe40000000000 */
[----:B------:R-:W-:Y:S02]  /*6dc0*/  SEL R51, R53, R56, P0 ;  /* 0x0000003835337207 */ /* 0x000fe40000000000 */
[----:B------:R-:W-:Y:S01]  /*6dd0*/  SEL R43, R58, R43, P0 ;  /* 0x0000002b3a2b7207 */ /* 0x000fe20000000000 */
[----:B-1----:R0:W-:Y:S01]  /*6de0*/  @!P2 ST.E desc[UR44][R60.64], R2 ;  /* 0x000000023c00a985 */ /* 0x0021e2000c10192c */
[----:B------:R-:W-:-:S03]  /*6df0*/  SEL R53, R56, R53, P0 ;  /* 0x0000003538357207 */ /* 0x000fc60000000000 */
        /* <DEDUP_REMOVED lines=12> */
[----:B------:R-:W-:-:S02]  /*6ec0*/  ISETP.GE.AND P5, PT, R60, UR4, PT ;  /* 0x000000043c007c0c */ /* 0x000fc4000bfa6270 */
[----:B------:R-:W-:-:S03]  /*6ed0*/  ISETP.GE.AND P6, PT, R62, UR4, PT ;  /* 0x000000043e007c0c */ /* 0x000fc6000bfc6270 */
[--C-:B--2-4-:R-:W-:Y:S02]  /*6ee0*/  @!P1 IMAD.WIDE R56, R55, 0x4, R44.reuse ;  /* 0x0000000437389825 */ /* 0x114fe400078e022c */
[----:B------:R-:W-:Y:S02]  /*6ef0*/  @!P2 LEA.HI R0, R0, R0, RZ, 0x1 ;  /* 0x000000000000a211 */ /* 0x000fe400078f08ff */
[----:B------:R-:W-:Y:S01]  /*6f00*/  @!P3 LEA.HI R40, R40, R40, RZ, 0x1 ;  /* 0x000000282828b211 */ /* 0x000fe200078f08ff */
[----:B------:R0:W-:Y:S01]  /*6f10*/  @!P1 ST.E.64 desc[UR44][R56.64], R12 ;  /* 0x0000000c38009985 */ /* 0x0001e2000c101b2c */
[----:B------:R-:W-:Y:S02]  /*6f20*/  @!P2 LOP3.LUT R59, R0, 0xfffffffe, RZ, 0xc0, !PT ;  /* 0xfffffffe003ba812 */ /* 0x000fe400078ec0ff */
[----:B------:R-:W-:Y:S02]  /*6f30*/  @!P4 LEA.HI R54, R54, R54, RZ, 0x1 ;  /* 0x000000363636c211 */ /* 0x000fe400078f08ff */
[----:B------:R-:W-:Y:S01]  /*6f40*/  @!P3 LOP3.LUT R61, R40, 0xfffffffe, RZ, 0xc0, !PT ;  /* 0xfffffffe283db812 */ /* 0x000fe200078ec0ff */
[----:B------:R-:W-:Y:S01]  /*6f50*/  @!P2 IMAD.WIDE R58, R59, 0x4, R44 ;  /* 0x000000043b3aa825 */ /* 0x000fe200078e022c */
[----:B------:R-:W-:-:S02]  /*6f60*/  @!P5 LEA.HI R0, R60, R60, RZ, 0x1 ;  /* 0x0000003c3c00d211 */ /* 0x000fc400078f08ff */
[----:B------:R-:W-:Y:S01]  /*6f70*/  @!P6 LEA.HI R40, R62, R62, RZ, 0x1 ;  /* 0x0000003e3e28e211 */ /* 0x000fe200078f08ff */
[--C-:B------:R-:W-:Y:S01]  /*6f80*/  @!P3 IMAD.WIDE R60, R61, 0x4, R44.reuse ;  /* 0x000000043d3cb825 */ /* 0x100fe200078e022c */
[----:B------:R-:W-:Y:S01]  /*6f90*/  @!P4 LOP3.LUT R63, R54, 0xfffffffe, RZ, 0xc0, !PT ;  /* 0xfffffffe363fc812 */ /* 0x000fe200078ec0ff */
[----:B------:R1:W-:Y:S01]  /*6fa0*/  @!P2 ST.E.64 desc[UR44][R58.64], R20 ;  /* 0x000000143a00a985 */ /* 0x0003e2000c101b2c */
[----:B------:R-:W-:Y:S01]  /*6fb0*/  @!P5 LOP3.LUT R67, R0, 0xfffffffe, RZ, 0xc0, !PT ;  /* 0xfffffffe0043d812 */ /* 0x000fe200078ec0ff */
[----:B------:R-:W-:Y:S01]  /*6fc0*/  VIADD R0, R55, 0x30 ;  /* 0x0000003037007836 */ /* 0x000fe20000000000 */
[----:B0-----:R-:W-:Y:S01]  /*6fd0*/  @!P6 LOP3.LUT R57, R40, 0xfffffffe, RZ, 0xc0, !PT ;  /* 0xfffffffe2839e812 */ /* 0x001fe200078ec0ff */
[--C-:B------:R-:W-:Y:S01]  /*6fe0*/  @!P4 IMAD.WIDE R62, R63, 0x4, R44.reuse ;  /* 0x000000043f3ec825 */ /* 0x100fe200078e022c */
[----:B------:R0:W-:Y:S02]  /*6ff0*/  @!P3 ST.E.64 desc[UR44][R60.64], R18 ;  /* 0x000000123c00b985 */ /* 0x0001e4000c101b2c */
[----:B------:R-:W-:Y:S01]  /*7000*/  ISETP.GE.AND P1, PT, R0, UR4, PT ;  /* 0x0000000400007c0c */ /* 0x000fe2000bf26270 */
[----:B------:R-:W-:Y:S01]  /*7010*/  VIADD R40, R55, 0x38 ;  /* 0x0000003837287836 */ /* 0x000fe20000000000 */
[----:B------:R-:W-:Y:S01]  /*7020*/  @!P4 ST.E.64 desc[UR44][R62.64], R14 ;  /* 0x0000000e3e00c985 */ /* 0x000fe2000c101b2c */
[----:B------:R-:W-:-:S03]  /*7030*/  @!P5 IMAD.WIDE R12, R67, 0x4, R44 ;  /* 0x00000004430cd825 */ /* 0x000fc600078e022c */
[----:B------:R-:W-:Y:S01]  /*7040*/  ISETP.GE.AND P2, PT, R40, UR4, PT ;  /* 0x0000000428007c0c */ /* 0x000fe2000bf46270 */
[----:B------:R-:W-:Y:S01]  /*7050*/  VIADD R54, R55, 0x40 ;  /* 0x0000004037367836 */ /* 0x000fe20000000000 */
[----:B------:R2:W-:Y:S01]  /*7060*/  @!P5 ST.E.64 desc[UR44][R12.64], R26 ;  /* 0x0000001a0c00d985 */ /* 0x0005e2000c101b2c */
[----:B-1----:R-:W-:-:S03]  /*7070*/  @!P6 IMAD.WIDE R20, R57, 0x4, R44 ;  /* 0x000000043914e825 */ /* 0x002fc600078e022c */
[----:B------:R-:W-:Y:S01]  /*7080*/  ISETP.GE.AND P3, PT, R54, UR4, PT ;  /* 0x0000000436007c0c */ /* 0x000fe2000bf66270 */
[C---:B------:R-:W-:Y:S01]  /*7090*/  VIADD R56, R55.reuse, 0x48 ;  /* 0x0000004837387836 */ /* 0x040fe20000000000 */
[----:B------:R1:W-:Y:S01]  /*70a0*/  @!P6 ST.E.64 desc[UR44][R20.64], R30 ;  /* 0x0000001e1400e985 */ /* 0x0003e2000c101b2c */
[C---:B0-----:R-:W-:Y:S01]  /*70b0*/  VIADD R18, R55.reuse, 0x50 ;  /* 0x0000005037127836 */ /* 0x041fe20000000000 */
[----:B------:R-:W-:Y:S01]  /*70c0*/  @!P1 LEA.HI R0, R0, R0, RZ, 0x1 ;  /* 0x0000000000009211 */ /* 0x000fe200078f08ff */
[----:B------:R-:W-:Y:S01]  /*70d0*/  VIADD R19, R55, 0x58 ;  /* 0x0000005837137836 */ /* 0x000fe20000000000 */
[----:B------:R-:W-:Y:S02]  /*70e0*/  ISETP.GE.AND P4, PT, R56, UR4, PT ;  /* 0x0000000438007c0c */ /* 0x000fe4000bf86270 */
[----:B------:R-:W-:Y:S02]  /*70f0*/  ISETP.GE.AND P5, PT, R18, UR4, PT ;  /* 0x0000000412007c0c */ /* 0x000fe4000bfa6270 */
[----:B------:R-:W-:-:S02]  /*7100*/  ISETP.GE.AND P6, PT, R19, UR4, PT ;  /* 0x0000000413007c0c */ /* 0x000fc4000bfc6270 */
[----:B------:R-:W-:Y:S02]  /*7110*/  @!P2 LEA.HI R40, R40, R40, RZ, 0x1 ;  /* 0x000000282828a211 */ /* 0x000fe400078f08ff */
[----:B------:R-:W-:Y:S02]  /*7120*/  @!P3 LEA.HI R54, R54, R54, RZ, 0x1 ;  /* 0x000000363636b211 */ /* 0x000fe400078f08ff */
[----:B--2---:R-:W-:Y:S02]  /*7130*/  @!P1 LOP3.LUT R13, R0, 0xfffffffe, RZ, 0xc0, !PT ;  /* 0xfffffffe000d9812 */ /* 0x004fe400078ec0ff */
[----:B------:R-:W-:Y:S02]  /*7140*/  @!P2 LOP3.LUT R15, R40, 0xfffffffe, RZ, 0xc0, !PT ;  /* 0xfffffffe280fa812 */ /* 0x000fe400078ec0ff */
[----:B------:R-:W-:Y:S02]  /*7150*/  @!P4 LEA.HI R56, R56, R56, RZ, 0x1 ;  /* 0x000000383838c211 */ /* 0x000fe400078f08ff */
[----:B------:R-:W-:Y:S01]  /*7160*/  @!P5 LEA.HI R18, R18, R18, RZ, 0x1 ;  /* 0x000000121212d211 */ /* 0x000fe200078f08ff */
[----:B------:R-:W-:Y:S01]  /*7170*/  @!P2 IMAD.WIDE R14, R15, 0x4, R44 ;  /* 0x000000040f0ea825 */ /* 0x000fe200078e022c */
[----:B------:R-:W-:-:S02]  /*7180*/  @!P6 LEA.HI R12, R19, R19, RZ, 0x1 ;  /* 0x00000013130ce211 */ /* 0x000fc400078f08ff */
[----:B------:R-:W-:Y:S02]  /*7190*/  @!P3 LOP3.LUT R19, R54, 0xfffffffe, RZ, 0xc0, !PT ;  /* 0xfffffffe3613b812 */ /* 0x000fe400078ec0ff */
[----:B-1----:R-:W-:Y:S02]  /*71a0*/  @!P4 LOP3.LUT R21, R56, 0xfffffffe, RZ, 0xc0, !PT ;  /* 0xfffffffe3815c812 */ /* 0x002fe400078ec0ff */
[----:B------:R-:W-:Y:S01]  /*71b0*/  @!P5 LOP3.LUT R27, R18, 0xfffffffe, RZ, 0xc0, !PT ;  /* 0xfffffffe121bd812 */ /* 0x000fe200078ec0ff */
[----:B------:R-:W-:Y:S01]  /*71c0*/  @!P3 IMAD.WIDE R18, R19, 0x4, R44 ;  /* 0x000000041312b825 */ /* 0x000fe200078e022c */
[----:B------:R-:W-:-:S03]  /*71d0*/  @!P6 LOP3.LUT R31, R12, 0xfffffffe, RZ, 0xc0, !PT ;  /* 0xfffffffe0c1fe812 */ /* 0x000fc600078ec0ff */
[----:B------:R-:W-:-:S04]  /*71e0*/  @!P1 IMAD.WIDE R12, R13, 0x4, R44 ;  /* 0x000000040d0c9825 */ /* 0x000fc800078e022c */
[--C-:B------:R-:W-:Y:S01]  /*71f0*/  @!P4 IMAD.WIDE R20, R21, 0x4, R44.reuse ;  /* 0x000000041514c825 */ /* 0x100fe200078e022c */
[----:B------:R1:W-:Y:S03]  /*7200*/  @!P1 ST.E.64 desc[UR44][R12.64], R34 ;  /* 0x000000220c009985 */ /* 0x0003e6000c101b2c */
[--C-:B------:R-:W-:Y:S01]  /*7210*/  @!P5 IMAD.WIDE R26, R27, 0x4, R44.reuse ;  /* 0x000000041b1ad825 */ /* 0x100fe200078e022c */
[----:B------:R1:W-:Y:S03]  /*7220*/  @!P2 ST.E.64 desc[UR44][R14.64], R42 ;  /* 0x0000002a0e00a985 */ /* 0x0003e6000c101b2c */
[----:B------:R-:W-:Y:S01]  /*7230*/  @!P6 IMAD.WIDE R44, R31, 0x4, R44 ;  /* 0x000000041f2ce825 */ /* 0x000fe200078e022c */
[----:B------:R1:W-:Y:S04]  /*7240*/  @!P3 ST.E.64 desc[UR44][R18.64], R46 ;  /* 0x0000002e1200b985 */ /* 0x0003e8000c101b2c */
[----:B------:R1:W-:Y:S04]  /*7250*/  @!P4 ST.E.64 desc[UR44][R20.64], R48 ;  /* 0x000000301400c985 */ /* 0x0003e8000c101b2c */
[----:B------:R1:W-:Y:S04]  /*7260*/  @!P5 ST.E.64 desc[UR44][R26.64], R50 ;  /* 0x000000321a00d985 */ /* 0x0003e8000c101b2c */
[----:B------:R1:W-:Y:S02]  /*7270*/  @!P6 ST.E.64 desc[UR44][R44.64], R52 ;  /* 0x000000342c00e985 */ /* 0x0003e4000c101b2c */
.L_x_8831:
[----:B------:R-:W-:Y:S05]  /*7280*/  BSYNC B0 ;  /* 0x0000000000007941 */ /* 0x000fea0003800000 */
.L_x_8830:
        /* <DEDUP_REMOVED lines=37> */
[----:B------:R-:W-:Y:S02]  /*74e0*/  @!P0 IMAD.WIDE R6, R55, 0x4, R12 ;  /* 0x0000000437068825 */ /* 0x000fe400078e020c */
[----:B------:R-:W-:-:S03]  /*74f0*/  @!P1 LEA.HI R0, R0, R0, RZ, 0x1 ;  /* 0x0000000000009211 */ /* 0x000fc600078f08ff */
[----:B------:R0:W-:Y:S01]  /*7500*/  @!P0 ST.E.64 desc[UR44][R6.64], R14 ;  /* 0x0000000e06008985 */ /* 0x0001e2000c101b2c */
[----:B------:R-:W-:Y:S02]  /*7510*/  @!P1 LOP3.LUT R9, R0, 0xfffffffe, RZ, 0xc0, !PT ;  /* 0xfffffffe00099812 */ /* 0x000fe400078ec0ff */
[----:B------:R-:W-:Y:S02]  /*7520*/  @!P2 LEA.HI R0, R8, R8, RZ, 0x1 ;  /* 0x000000080800a211 */ /* 0x000fe400078f08ff */
[----:B------:R-:W-:Y:S01]  /*7530*/  @!P3 LEA.HI R10, R10, R10, RZ, 0x1 ;  /* 0x0000000a0a0ab211 */ /* 0x000fe200078f08ff */
[--C-:B------:R-:W-:Y:S01]  /*7540*/  @!P1 IMAD.WIDE R8, R9, 0x4, R12.reuse ;  /* 0x0000000409089825 */ /* 0x100fe200078e020c */
[----:B------:R-:W-:Y:S02]  /*7550*/  @!P2 LOP3.LUT R11, R0, 0xfffffffe, RZ, 0xc0, !PT ;  /* 0xfffffffe000ba812 */ /* 0x000fe400078ec0ff */
[----:B------:R-:W-:Y:S01]  /*7560*/  @!P3 LOP3.LUT R17, R10, 0xfffffffe, RZ, 0xc0, !PT ;  /* 0xfffffffe0a11b812 */ /* 0x000fe200078ec0ff */
[----:B------:R-:W-:Y:S01]  /*7570*/  VIADD R0, R55, 0x28 ;  /* 0x0000002837007836 */ /* 0x000fe20000000000 */
[----:B------:R1:W-:Y:S01]  /*7580*/  @!P1 ST.E.64 desc[UR44][R8.64], R18 ;  /* 0x0000001208009985 */ /* 0x0003e2000c101b2c */
[----:B------:R-:W-:Y:S01]  /*7590*/  @!P2 IMAD.WIDE R10, R11, 0x4, R12 ;  /* 0x000000040b0aa825 */ /* 0x000fe200078e020c */
[----:B------:R-:W-:-:S02]  /*75a0*/  ISETP.GE.AND P0, PT, R16, UR4, PT ;  /* 0x0000000410007c0c */ /* 0x000fc4000bf06270 */
[----:B------:R-:W-:Y:S01]  /*75b0*/  ISETP.GE.AND P1, PT, R0, UR4, PT ;  /* 0x0000000400007c0c */ /* 0x000fe2000bf26270 */
[----:B0-----:R-:W-:Y:S01]  /*75c0*/  VIADD R14, R55, 0x30 ;  /* 0x00000030370e7836 */ /* 0x001fe20000000000 */
[----:B------:R0:W-:Y:S01]  /*75d0*/  @!P2 ST.E.64 desc[UR44][R10.64], R20 ;  /* 0x000000140a00a985 */ /* 0x0001e2000c101b2c */
[----:B------:R-:W-:Y:S01]  /*75e0*/  @!P3 IMAD.WIDE R6, R17, 0x4, R12 ;  /* 0x000000041106b825 */ /* 0x000fe200078e020c */
[----:B------:R-:W-:Y:S02]  /*75f0*/  @!P6 LEA.HI R22, R22, R22, RZ, 0x1 ;  /* 0x000000161616e211 */ /* 0x000fe400078f08ff */
[----:B------:R-:W-:Y:S01]  /*7600*/  ISETP.GE.AND P2, PT, R14, UR4, PT ;  /* 0x000000040e007c0c */ /* 0x000fe2000bf46270 */
[C---:B------:R-:W-:Y:S01]  /*7610*/  VIADD R17, R55.reuse, 0x38 ;  /* 0x0000003837117836 */ /* 0x040fe20000000000 */
[----:B------:R3:W-:Y:S01]  /*7620*/  @!P3 ST.E.64 desc[UR44][R6.64], R26 ;  /* 0x0000001a0600b985 */ /* 0x0007e2000c101b2c */
[C---:B-1----:R-:W-:Y:S02]  /*7630*/  VIADD R18, R55.reuse, 0x40 ;  /* 0x0000004037127836 */ /* 0x042fe40000000000 */
[----:B------:R-:W-:Y:S01]  /*7640*/  @!P0 LEA.HI R16, R16, R16, RZ, 0x1 ;  /* 0x0000001010108211 */ /* 0x000fe200078f08ff */
[----:B------:R-:W-:Y:S01]  /*7650*/  VIADD R19, R55, 0x48 ;  /* 0x0000004837137836 */ /* 0x000fe20000000000 */
[----:B------:R-:W-:Y:S01]  /*7660*/  ISETP.GE.AND P3, PT, R17, UR4, PT ;  /* 0x0000000411007c0c */ /* 0x000fe2000bf66270 */
[----:B------:R-:W-:Y:S01]  /*7670*/  VIADD R55, R55, 0x58 ;  /* 0x0000005837377836 */ /* 0x000fe20000000000 */
[----:B------:R-:W-:-:S02]  /*7680*/  ISETP.GE.AND P4, PT, R18, UR4, PT ;  /* 0x0000000412007c0c */ /* 0x000fc4000bf86270 */
[----:B------:R-:W-:Y:S02]  /*7690*/  ISETP.GE.AND P5, PT, R19, UR4, PT ;  /* 0x0000000413007c0c */ /* 0x000fe4000bfa6270 */
[----:B------:R-:W-:Y:S02]  /*76a0*/  @!P1 LEA.HI R0, R0, R0, RZ, 0x1 ;  /* 0x0000000000009211 */ /* 0x000fe400078f08ff */
[----:B------:R-:W-:Y:S02]  /*76b0*/  @!P2 LEA.HI R14, R14, R14, RZ, 0x1 ;  /* 0x0000000e0e0ea211 */ /* 0x000fe400078f08ff */
[----:B------:R-:W-:Y:S02]  /*76c0*/  @!P0 LOP3.LUT R9, R16, 0xfffffffe, RZ, 0xc0, !PT ;  /* 0xfffffffe10098812 */ /* 0x000fe400078ec0ff */
[----:B0-----:R-:W-:Y:S02]  /*76d0*/  @!P1 LOP3.LUT R11, R0, 0xfffffffe, RZ, 0xc0, !PT ;  /* 0xfffffffe000b9812 */ /* 0x001fe400078ec0ff */
[----:B------:R-:W-:Y:S01]  /*76e0*/  @!P2 LOP3.LUT R15, R14, 0xfffffffe, RZ, 0xc0, !PT ;  /* 0xfffffffe0e0fa812 */ /* 0x000fe200078ec0ff */
[----:B---3--:R-:W-:Y:S01]  /*76f0*/  @!P0 IMAD.WIDE R6, R9, 0x4, R12 ;  /* 0x0000000409068825 */ /* 0x008fe200078e020c */
[----:B------:R-:W-:-:S02]  /*7700*/  @!P3 LEA.HI R17, R17, R17, RZ, 0x1 ;  /* 0x000000111111b211 */ /* 0x000fc400078f08ff */
[----:B------:R-:W-:Y:S01]  /*7710*/  @!P4 LEA.HI R18, R18, R18, RZ, 0x1 ;  /* 0x000000121212c211 */ /* 0x000fe200078f08ff */
[--C-:B------:R-:W-:Y:S01]  /*7720*/  @!P1 IMAD.WIDE R8, R11, 0x4, R12.reuse ;  /* 0x000000040b089825 */ /* 0x100fe200078e020c */
[----:B------:R-:W-:Y:S01]  /*7730*/  @!P5 LEA.HI R19, R19, R19, RZ, 0x1 ;  /* 0x000000131313d211 */ /* 0x000fe200078f08ff */
[----:B------:R0:W-:Y:S01]  /*7740*/  @!P0 ST.E.64 desc[UR44][R6.64], R28 ;  /* 0x0000001c06008985 */ /* 0x0001e2000c101b2c */
[----:B------:R-:W-:Y:S01]  /*7750*/  @!P6 LOP3.LUT R21, R22, 0xfffffffe, RZ, 0xc0, !PT ;  /* 0xfffffffe1615e812 */ /* 0x000fe200078ec0ff */
[--C-:B------:R-:W-:Y:S01]  /*7760*/  @!P2 IMAD.WIDE R10, R15, 0x4, R12.reuse ;  /* 0x000000040f0aa825 */ /* 0x100fe200078e020c */
[----:B------:R-:W-:Y:S01]  /*7770*/  @!P3 LOP3.LUT R15, R17, 0xfffffffe, RZ, 0xc0, !PT ;  /* 0xfffffffe110fb812 */ /* 0x000fe200078ec0ff */
[----:B------:R1:W-:Y:S01]  /*7780*/  @!P1 ST.E.64 desc[UR44][R8.64], R36 ;  /* 0x0000002408009985 */ /* 0x0003e2000c101b2c */
[----:B------:R-:W-:Y:S02]  /*7790*/  @!P4 LOP3.LUT R17, R18, 0xfffffffe, RZ, 0xc0, !PT ;  /* 0xfffffffe1211c812 */ /* 0x000fe400078ec0ff */
[----:B------:R-:W-:Y:S01]  /*77a0*/  @!P5 LOP3.LUT R19, R19, 0xfffffffe, RZ, 0xc0, !PT ;  /* 0xfffffffe1313d812 */ /* 0x000fe200078ec0ff */
[----:B------:R-:W-:Y:S01]  /*77b0*/  @!P3 IMAD.WIDE R14, R15, 0x4, R12 ;  /* 0x000000040f0eb825 */ /* 0x000fe200078e020c */
[----:B------:R3:W-:Y:S01]  /*77c0*/  @!P2 ST.E.64 desc[UR44][R10.64], R30 ;  /* 0x0000001e0a00a985 */ /* 0x0007e2000c101b2c */
[----:B------:R-:W-:-:S03]  /*77d0*/  ISETP.GE.AND P0, PT, R55, UR4, PT ;  /* 0x0000000437007c0c */ /* 0x000fc6000bf06270 */
[----:B------:R3:W-:Y:S01]  /*77e0*/  @!P3 ST.E.64 desc[UR44][R14.64], R32 ;  /* 0x000000200e00b985 */ /* 0x0007e2000c101b2c */
[----:B0-----:R-:W-:-:S04]  /*77f0*/  @!P4 IMAD.WIDE R6, R17, 0x4, R12 ;  /* 0x000000041106c825 */ /* 0x001fc800078e020c */
[--C-:B-1----:R-:W-:Y:S01]  /*7800*/  @!P5 IMAD.WIDE R8, R19, 0x4, R12.reuse ;  /* 0x000000041308d825 */ /* 0x102fe200078e020c */
[----:B------:R3:W-:Y:S03]  /*7810*/  @!P4 ST.E.64 desc[UR44][R6.64], R24 ;  /* 0x000000180600c985 */ /* 0x0007e6000c101b2c */
[----:B------:R-:W-:Y:S01]  /*7820*/  @!P6 IMAD.WIDE R16, R21, 0x4, R12 ;  /* 0x000000041510e825 */ /* 0x000fe200078e020c */
        /* <DEDUP_REMOVED lines=8> */
.L_x_8829:
        /* <DEDUP_REMOVED lines=58> */
.L_x_8802:
        /* <DEDUP_REMOVED lines=18> */
.L_x_8832:
[----:B------:R-:W-:Y:S01]  /*7d70*/  ULDC UR7, c[0x0][0xc50] ;  /* 0x0003140000077ab9 */ /* 0x000fe20000000800 */
[----:B------:R-:W-:Y:S01]  /*7d80*/  UMOV UR36, UR6 ;  /* 0x0000000600247c82 */ /* 0x000fe20008000000 */
[----:B------:R-:W-:-:S11]  /*7d90*/  UISETP.NE.AND UP0, UPT, UR7, 0x1, UPT ;  /* 0x000000010700788c */ /* 0x000fd6000bf05270 */
[----:B------:R-:W-:Y:S01]  /*7da0*/  @UP0 ULDC UR4, c[0x0][0xc54] ;  /* 0x0003150000040ab9 */ /* 0x000fe20000000800 */
[----:B------:R-:W-:Y:S01]  /*7db0*/  @UP0 ULDC UR8, c[0x0][0xc58] ;  /* 0x0003160000080ab9 */ /* 0x000fe20000000800 */
[----:B------:R-:W-:-:S04]  /*7dc0*/  UIMAD.WIDE.U32 UR4, UR6, UR4, URZ ;  /* 0x00000004060472a5 */ /* 0x000fc8000f8e003f */
[----:B------:R-:W-:-:S12]  /*7dd0*/  @UP0 USHF.R.U32.HI UR36, URZ, UR8, UR5 ;  /* 0x000000083f240299 */ /* 0x000fd80008011605 */
.L_x_8833:
        /* <DEDUP_REMOVED lines=8> */
[----:B------:R-:W-:Y:S02]  /*7e60*/  ULOP3.LUT UR40, UR6, 0xffff, URZ, 0xc0, !UPT ;  /* 0x0000ffff06287892 */ /* 0x000fe4000f8ec03f */
        /* <DEDUP_REMOVED lines=9> */
[----:B------:R-:W-:-:S04]  /*7f00*/  USHF.R.S32.HI UR5, URZ, 0x1f, UR4 ;  /* 0x0000001f3f057899 */ /* 0x000fc80008011404 */
[----:B------:R-:W-:-:S03]  /*7f10*/  ULEA.HI UR5, UR5, UR4, URZ, 0x7 ;  /* 0x0000000405057291 */ /* 0x000fc6000f8f383f */
[----:B------:R-:W-:Y:S01]  /*7f20*/  UMOV UR4, URZ ;  /* 0x0000003f00047c82 */ /* 0x000fe20008000000 */
[----:B------:R-:W-:-:S04]  /*7f30*/  USHF.R.S32.HI UR10, URZ, 0x7, UR5 ;  /* 0x000000073f0a7899 */ /* 0x000fc80008011405 */
[----:B------:R-:W-:Y:S08]  /*7f40*/  @!P0 BRA `(.L_x_8835) ;  /* 0x0000000000908947 */ /* 0x000ff00003800000 */
        /* <DEDUP_REMOVED lines=36> */
.L_x_8835:
[----:B------:R-:W-:Y:S01]  /*8190*/  UIMAD UR40, UR40, UR4, URZ ;  /* 0x00000004282872a4 */ /* 0x000fe2000f8e023f */
[----:B------:R-:W-:Y:S02]  /*81a0*/  IMAD.U32 R0, RZ, RZ, UR10 ;  /* 0x0000000aff007e24 */ /* 0x000fe4000f8e00ff */
[----:B------:R-:W-:-:S03]  /*81b0*/  IMAD.MOV.U32 R2, RZ, RZ, 0x1 ;  /* 0x00000001ff027424 */ /* 0x000fc600078e00ff */
[----:B------:R-:W-:-:S05]  /*81c0*/  IMAD.U32 R3, RZ, RZ, UR40 ;  /* 0x00000028ff037e24 */ /* 0x000fca000f8e00ff */
[----:B------:R-:W-:-:S04]  /*81d0*/  VIADDMNMX R0, R3, UR4, R0, PT ;  /* 0x0000000403007c46 */ /* 0x000fc8000b800100 */
[----:B------:R-:W-:Y:S01]  /*81e0*/  R2UR UR39, R0 ;  /* 0x00000000002772ca */ /* 0x000fe200000e0000 */
[----:B------:R-:W-:-:S12]  /*81f0*/  IMAD.MOV.U32 R0, RZ, RZ, RZ ;  /* 0x000000ffff007224 */ /* 0x000fd800078e00ff */
[----:B------:R-:W-:-:S06]  /*8200*/  UISETP.GT.AND UP0, UPT, UR39, UR40, UPT ;  /* 0x000000282700728c */ /* 0x000fcc000bf04270 */
[----:B------:R-:W-:-:S13]  /*8210*/  PLOP3.LUT P0, PT, PT, PT, UP0, 0x80, 0x0 ;  /* 0x000000000000781c */ /* 0x000fda0003f0f008 */
        /* <DEDUP_REMOVED lines=24> */
.L_x_8836:
[----:B------:R-:W-:-:S06]  /*83a0*/  UIADD3 UR4, UR38, 0x6400, URZ ;  /* 0x0000640026047890 */ /* 0x000fcc000fffe03f */
[----:B------:R-:W-:-:S05]  /*83b0*/  IMAD.U32 R17, RZ, RZ, UR4 ;  /* 0x00000004ff117e24 */ /* 0x000fca000f8e00ff */
        /* <DEDUP_REMOVED lines=18> */
.L_x_8837:
[----:B------:R-:W-:-:S04]  /*84e0*/  IMAD.U32 R25, RZ, RZ, UR38 ;  /* 0x00000026ff197e24 */ /* 0x000fc8000f8e00ff */
[----:B------:R-:W-:-:S05]  /*84f0*/  VIADD R26, R25, 0x400 ;  /* 0x00000400191a7836 */ /* 0x000fca0000000000 */
        /* <DEDUP_REMOVED lines=18> */
.L_x_8838:
        /* <DEDUP_REMOVED lines=18> */
.L_x_8839:
[----:B------:R-:W0:Y:S01]  /*8740*/  LDC.64 R2, c[0x0][0x9f8] ;  /* 0x00027e00ff027b82 */ /* 0x000e220000000a00 */
[----:B------:R-:W-:-:S07]  /*8750*/  IMAD.MOV.U32 R23, RZ, RZ, R18 ;  /* 0x000000ffff177224 */ /* 0x000fce00078e0012 */
[----:B------:R-:W1:Y:S01]  /*8760*/  LDC.64 R4, c[0x0][0x418] ;  /* 0x00010600ff047b82 */ /* 0x000e620000000a00 */
[----:B0-----:R-:W-:-:S04]  /*8770*/  ISETP.NE.U32.AND P0, PT, R2, RZ, PT ;  /* 0x000000ff0200720c */ /* 0x001fc80003f05070 */
[----:B------:R-:W-:-:S13]  /*8780*/  ISETP.NE.AND.EX P0, PT, R3, RZ, PT, P0 ;  /* 0x000000ff0300720c */ /* 0x000fda0003f05300 */
[----:B------:R-:W0:Y:S02]  /*8790*/  @P0 LDC.64 R2, c[0x0][0x9f8] ;  /* 0x00027e00ff020b82 */ /* 0x000e240000000a00 */
[----:B0-----:R-:W-:-:S05]  /*87a0*/  @P0 IMAD.WIDE R2, R18, 0x4, R2 ;  /* 0x0000000412020825 */ /* 0x001fca00078e0202 */
[----:B------:R0:W2:Y:S01]  /*87b0*/  @P0 LDG.E R23, desc[UR44][R2.64] ;  /* 0x0000002c02170981 */ /* 0x0000a2000c1e1900 */
[--C-:B------:R-:W-:Y:S01]  /*87c0*/  SHF.R.U32.HI R10, RZ, 0x1, R29.reuse ;  /* 0x00000001ff0a7819 */ /* 0x100fe2000001161d */
[C---:B------:R-:W-:Y:S01]  /*87d0*/  IMAD.SHL.U32 R0, R29.reuse, 0x20, RZ ;  /* 0x000000201d007824 */ /* 0x040fe200078e00ff */
[----:B-1----:R-:W-:Y:S01]  /*87e0*/  ISETP.NE.U32.AND P0, PT, R4, RZ, PT ;  /* 0x000000ff0400720c */ /* 0x002fe20003f05070 */
[----:B------:R-:W-:Y:S01]  /*87f0*/  IMAD.SHL.U32 R7, R29, 0x80, RZ ;  /* 0x000000801d077824 */ /* 0x000fe200078e00ff */
[----:B------:R-:W-:Y:S01]  /*8800*/  LOP3.LUT R6, R10, 0x20, RZ, 0xc0, !PT ;  /* 0x000000200a067812 */ /* 0x000fe200078ec0ff */
[----:B------:R-:W-:Y:S01]  /*8810*/  IMAD.SHL.U32 R16, R16, 0x800, RZ ;  /* 0x0000080010107824 */ /* 0x000fe200078e00ff */
[----:B------:R-:W-:Y:S01]  /*8820*/  ISETP.NE.AND.EX P2, PT, R5, RZ, PT, P0 ;  /* 0x000000ff0500720c */ /* 0x000fe20003f45300 */
[C---:B------:R-:W-:Y:S01]  /*8830*/  IMAD.SHL.U32 R19, R29.reuse, 0x4, RZ ;  /* 0x000000041d137824 */ /* 0x040fe200078e00ff */
[----:B------:R-:W-:Y:S01]  /*8840*/  LOP3.LUT R8, R6, 0x10, R29, 0xf8, !PT ;  /* 0x0000001006087812 */ /* 0x000fe200078ef81d */
[----:B0-----:R-:W-:Y:S01]  /*8850*/  IMAD.SHL.U32 R3, R28, 0x10, RZ ;  /* 0x000000101c037824 */ /* 0x001fe200078e00ff */
[----:B------:R-:W-:Y:S01]  /*8860*/  LOP3.LUT R6, R0, 0x80, RZ, 0xc0, !PT ;  /* 0x0000008000067812 */ /* 0x000fe200078ec0ff */
[----:B------:R-:W-:Y:S01]  /*8870*/  IMAD.SHL.U32 R2, R29, 0x10, RZ ;  /* 0x000000101d027824 */ /* 0x000fe200078e00ff */
[----:B------:R-:W-:Y:S01]  /*8880*/  LOP3.LUT R9, R7, 0x400, RZ, 0xc0, !PT ;  /* 0x0000040007097812 */ /* 0x000fe200078ec0ff */
[----:B------:R-:W-:Y:S01]  /*8890*/  IMAD.MOV.U32 R27, RZ, RZ, 0x40 ;  /* 0x00000040ff1b7424 */ /* 0x000fe200078e00ff */
[----:B------:R-:W-:Y:S01]  /*88a0*/  LOP3.LUT R8, R8, 0x380, R7, 0xf8, !PT ;  /* 0x0000038008087812 */ /* 0x000fe200078ef807 */
[----:B------:R-:W-:Y:S01]  /*88b0*/  UMOV UR4, 0xffffffff ;  /* 0xffffffff00047882 */ /* 0x000fe20000000000 */
[----:B------:R-:W-:-:S02]  /*88c0*/  LOP3.LUT R6, R6, 0x10, R10, 0xf8, !PT ;  /* 0x0000001006067812 */ /* 0x000fc400078ef80a */
[----:B------:R-:W-:Y:S02]  /*88d0*/  LOP3.LUT R0, R0, 0x360, RZ, 0xc0, !PT ;  /* 0x0000036000007812 */ /* 0x000fe400078ec0ff */
[----:B------:R-:W-:Y:S02]  /*88e0*/  LOP3.LUT R9, R9, 0x800, R16, 0xf8, !PT ;  /* 0x0000080009097812 */ /* 0x000fe400078ef810 */
[----:B------:R-:W-:Y:S02]  /*88f0*/  LOP3.LUT R19, R6, 0x10, R19, 0x78, !PT ;  /* 0x0000001006137812 */ /* 0x000fe400078e7813 */
[----:B------:R-:W-:Y:S02]  /*8900*/  LOP3.LUT R0, R0, 0x400, R3, 0xf8, !PT ;  /* 0x0000040000007812 */ /* 0x000fe400078ef803 */
[----:B------:R-:W-:Y:S02]  /*8910*/  LOP3.LUT R8, R8, 0x70, R2, 0x78, !PT ;  /* 0x0000007008087812 */ /* 0x000fe400078e7802 */
[----:B------:R-:W-:-:S02]  /*8920*/  LOP3.LUT P1, RZ, R29, 0x4, RZ, 0xc0, !PT ;  /* 0x000000041dff7812 */ /* 0x000fc4000782c0ff */
[--C-:B------:R-:W-:Y:S02]  /*8930*/  SHF.R.U32.HI R17, RZ, 0x3, R29.reuse ;  /* 0x00000003ff117819 */ /* 0x100fe4000001161d */
[----:B------:R-:W-:Y:S02]  /*8940*/  LOP3.LUT R22, R22, 0xfffffffe, RZ, 0xc0, !PT ;  /* 0xfffffffe16167812 */ /* 0x000fe400078ec0ff */
[----:B------:R-:W-:Y:S02]  /*8950*/  SHF.R.U32.HI R20, RZ, 0x5, R29 ;  /* 0x00000005ff147819 */ /* 0x000fe4000001161d */
[----:B------:R-:W-:Y:S02]  /*8960*/  LOP3.LUT R19, R0, R19, RZ, 0xfc, !PT ;  /* 0x0000001300137212 */ /* 0x000fe400078efcff */
[----:B------:R-:W-:Y:S02]  /*8970*/  LOP3.LUT R18, R9, R8, RZ, 0xfc, !PT ;  /* 0x0000000809127212 */ /* 0x000fe400078efcff */
[----:B------:R-:W-:-:S02]  /*8980*/  LOP3.LUT R17, R17, 0x1, RZ, 0xc0, !PT ;  /* 0x0000000111117812 */ /* 0x000fc400078ec0ff */
[----:B------:R-:W-:Y:S02]  /*8990*/  SEL R27, R27, 0xffffffc0, !P1 ;  /* 0xffffffc01b1b7807 */ /* 0x000fe40004800000 */
[----:B------:R-:W-:Y:S02]  /*89a0*/  @P2 LOP3.LUT R22, R22, 0x1, RZ, 0xfc, !PT ;  /* 0x0000000116162812 */ /* 0x000fe400078efcff */
[----:B------:R-:W-:Y:S02]  /*89b0*/  LOP3.LUT R20, R20, 0x3, RZ, 0xc0, !PT ;  /* 0x0000000314147812 */ /* 0x000fe400078ec0ff */
[----:B--2---:R-:W-:Y:S02]  /*89c0*/  SHF.R.S32.HI R24, RZ, 0x1f, R23 ;  /* 0x0000001fff187819 */ /* 0x004fe40000011417 */
[----:B------:R-:W-:Y:S01]  /*89d0*/  SEL R16, R23, RZ, !P2 ;  /* 0x000000ff17107207 */ /* 0x000fe20005000000 */
[----:B------:R-:W-:Y:S06]  /*89e0*/  BRA.DIV UR4, `(.L_x_8840) ;  /* 0x0000002a04b07947 */ /* 0x000fec000b800000 */
[----:B------:R0:W1:Y:S02]  /*89f0*/  SHFL.IDX PT, R14, R20, RZ, 0x1f ;  /* 0x00001fff140e7589 */ /* 0x00006400000e0000 */
.L_x_8895:
[----:B-1----:R-:W-:Y:S02]  /*8a00*/  ISETP.NE.AND P0, PT, R14, RZ, PT ;  /* 0x000000ff0e00720c */ /* 0x002fe40003f05270 */
[----:B------:R-:W-:Y:S02]  /*8a10*/  PLOP3.LUT P1, PT, PT, PT, PT, 0x8, 0x0 ;  /* 0x000000000000781c */ /* 0x000fe40003f2e170 */
[----:B------:R-:W-:-:S11]  /*8a20*/  LOP3.LUT R22, R22, 0xfffffffd, RZ, 0xc0, !PT ;  /* 0xfffffffd16167812 */ /* 0x000fd600078ec0ff */
[----:B------:R-:W-:Y:S01]  /*8a30*/  @P1 LOP3.LUT R22, R22, 0x2, RZ, 0xfc, !PT ;  /* 0x0000000216161812 */ /* 0x000fe200078efcff */
[----:B------:R-:W-:Y:S06]  /*8a40*/  @P0 BRA `(.L_x_8841) ;  /* 0x0000000400900947 */ /* 0x000fec0003800000 */
[----:B------:R-:W-:-:S06]  /*8a50*/  UIADD3 UR4, UR39, -0x1, URZ ;  /* 0xffffffff27047890 */ /* 0x000fcc000fffe03f */
[----:B------:R-:W-:Y:S01]  /*8a60*/  IMAD.U32 R0, RZ, RZ, UR4 ;  /* 0x00000004ff007e24 */ /* 0x000fe2000f8e00ff */
[----:B------:R-:W-:-:S03]  /*8a70*/  UMOV UR4, 0xffffffff ;  /* 0xffffffff00047882 */ /* 0x000fc60000000000 */
[----:B------:R-:W-:Y:S05]  /*8a80*/  BRA.DIV UR4, `(.L_x_8842) ;  /* 0x0000002a04a87947 */ /* 0x000fea000b800000 */
[----:B------:R-:W-:-:S13]  /*8a90*/  ELECT P6, URZ, PT ;  /* 0x00000000003f782f */ /* 0x000fda00038c0000 */
.L_x_8898:
[----:B------:R-:W-:Y:S05]  /*8aa0*/  @!P6 BRA `(.L_x_8841) ;  /* 0x000000040078e947 */ /* 0x000fea0003800000 */
[----:B------:R-:W-:Y:S01]  /*8ab0*/  IMAD.MOV.U32 R16, RZ, RZ, R23 ;  /* 0x000000ffff107224 */ /* 0x000fe200078e0017 */
[----:B------:R-:W-:Y:S06]  /*8ac0*/  @!P2 BRA `(.L_x_8843) ;  /* 0x000000000048a947 */ /* 0x000fec0003800000 */
[----:B------:R-:W1:Y:S01]  /*8ad0*/  LDC R6, c[0x0][0x43c] ;  /* 0x00010f00ff067b82 */ /* 0x000e620000000800 */
[----:B------:R-:W-:Y:S01]  /*8ae0*/  IMAD.MOV.U32 R7, RZ, RZ, R0 ;  /* 0x000000ffff077224 */ /* 0x000fe200078e0000 */
[----:B------:R-:W-:Y:S02]  /*8af0*/  ULDC.64 UR4, c[0x0][0x428] ;  /* 0x00010a0000047ab9 */ /* 0x000fe40000000a00 */
[----:B------:R-:W-:-:S04]  /*8b00*/  IMAD R8, R24, UR4, RZ ;  /* 0x0000000418087c24 */ /* 0x000fc8000f8e02ff */
[----:B------:R-:W-:Y:S01]  /*8b10*/  IMAD R9, R23, UR5, R8 ;  /* 0x0000000517097c24 */ /* 0x000fe2000f8e0208 */
[----:B-1----:R-:W-:-:S13]  /*8b20*/  ISETP.NE.AND P0, PT, R6, 0x1, PT ;  /* 0x000000010600780c */ /* 0x002fda0003f05270 */
[----:B------:R-:W1:Y:S02]  /*8b30*/  @P0 LDC.64 R2, c[0x0][0x440] ;  /* 0x00011000ff020b82 */ /* 0x000e640000000a00 */
[----:B-1----:R-:W-:-:S05]  /*8b40*/  @P0 IMAD.HI.U32 R2, R0, R2, RZ ;  /* 0x0000000200020227 */ /* 0x002fca00078e00ff */
[----:B------:R-:W-:-:S04]  /*8b50*/  @P0 SHF.R.U32.HI R7, RZ, R3, R2 ;  /* 0x00000003ff070219 */ /* 0x000fc80000011602 */
[--C-:B------:R-:W-:Y:S01]  /*8b60*/  SHF.R.S32.HI R3, RZ, 0x1f, R7.reuse ;  /* 0x0000001fff037819 */ /* 0x100fe20000011407 */
[----:B------:R-:W-:-:S04]  /*8b70*/  IMAD.MOV.U32 R2, RZ, RZ, R7 ;  /* 0x000000ffff027224 */ /* 0x000fc800078e0007 */
[----:B------:R-:W-:-:S04]  /*8b80*/  IMAD.WIDE.U32 R2, R23, UR4, R2 ;  /* 0x0000000417027c25 */ /* 0x000fc8000f8e0002 */
[----:B------:R-:W-:Y:S01]  /*8b90*/  IMAD.IADD R3, R3, 0x1, R9 ;  /* 0x0000000103037824 */ /* 0x000fe200078e0209 */
[----:B------:R-:W-:-:S04]  /*8ba0*/  LEA R4, P0, R2, R4, 0x2 ;  /* 0x0000000402047211 */ /* 0x000fc800078010ff */
[----:B------:R-:W-:-:S05]  /*8bb0*/  LEA.HI.X R5, R2, R5, R3, 0x2, P0 ;  /* 0x0000000502057211 */ /* 0x000fca00000f1403 */
[----:B------:R1:W5:Y:S01]  /*8bc0*/  LDG.E R16, desc[UR44][R4.64] ;  /* 0x0000002c04107981 */ /* 0x000362000c1e1900 */
[----:B------:R-:W-:-:S04]  /*8bd0*/  IMAD.MOV R3, RZ, RZ, -R7 ;  /* 0x000000ffff037224 */ /* 0x000fc800078e0a07 */
[----:B------:R-:W-:-:S07]  /*8be0*/  IMAD R0, R6, R3, R0 ;  /* 0x0000000306007224 */ /* 0x000fce00078e0200 */
.L_x_8843:
[----:B------:R-:W-:Y:S01]  /*8bf0*/  IMAD.MOV.U32 R2, RZ, RZ, 0x1 ;  /* 0x00000001ff027424 */ /* 0x000fe200078e00ff */
[----:B------:R-:W-:-:S04]  /*8c00*/  ISETP.NE.AND P1, PT, R28, RZ, PT ;  /* 0x000000ff1c00720c */ /* 0x000fc80003f25270 */
[----:B------:R-:W-:-:S04]  /*8c10*/  SHF.L.U32 R2, R2, 0x1f, RZ ;  /* 0x0000001f02027819 */ /* 0x000fc800000006ff */
[----:B------:R-:W2:Y:S02]  /*8c20*/  SYNCS.PHASECHK.TRANS64.TRYWAIT P0, [UR38+0x17080], R2 ;  /* 0x01708002ff0075a7 */ /* 0x000ea40008000166 */
[----:B--2---:R-:W-:Y:S05]  /*8c30*/  @!P0 BRA `(.L_x_8844) ;  /* 0x00000028005c8947 */ /* 0x004fea0003800000 */
.L_x_8899:
[----:B------:R-:W-:Y:S05]  /*8c40*/  @P1 BRA `(.L_x_8845) ;  /* 0x0000000000141947 */ /* 0x000fea0003800000 */
[----:B------:R-:W-:Y:S01]  /*8c50*/  LOP3.LUT P0, RZ, R29, 0x1f, RZ, 0xc0, !PT ;  /* 0x0000001f1dff7812 */ /* 0x000fe2000780c0ff */
[----:B------:R-:W-:-:S04]  /*8c60*/  IMAD.MOV.U32 R3, RZ, RZ, 0x3000 ;  /* 0x00003000ff037424 */ /* 0x000fc800078e00ff */
[----:B------:R3:W-:Y:S08]  /*8c70*/  SYNCS.ARRIVE.TRANS64 RZ, [UR38+0x17070], R3 ;  /* 0x01707003ffff79a7 */ /* 0x0007f00008000026 */
[----:B---3--:R-:W-:Y:S05]  /*8c80*/  @!P0 BRA `(.L_x_8845) ;  /* 0x0000000000048947 */ /* 0x008fea0003800000 */
[----:B------:R-:W-:Y:S01]  /*8c90*/  BPT.TRAP 0x1 ;  /* 0x000000040000795c */ /* 0x000fe20000300000 */
.L_x_8845:
        /* <DEDUP_REMOVED lines=28> */
.L_x_8900:
[----:B------:R-:W-:Y:S05]  /*8e60*/  @P1 BRA `(.L_x_8847) ;  /* 0x0000000000141947 */ /* 0x000fea0003800000 */
[----:B------:R-:W-:Y:S01]  /*8e70*/  LOP3.LUT P0, RZ, R29, 0x1f, RZ, 0xc0, !PT ;  /* 0x0000001f1dff7812 */ /* 0x000fe2000780c0ff */
[----:B--23--:R-:W-:-:S04]  /*8e80*/  IMAD.MOV.U32 R2, RZ, RZ, 0x3000 ;  /* 0x00003000ff027424 */ /* 0x00cfc800078e00ff */
[----:B------:R4:W-:Y:S08]  /*8e90*/  SYNCS.ARRIVE.TRANS64 RZ, [UR38+0x17030], R2 ;  /* 0x01703002ffff79a7 */ /* 0x0009f00008000026 */
[----:B----4-:R-:W-:Y:S05]  /*8ea0*/  @!P0 BRA `(.L_x_8847) ;  /* 0x0000000000048947 */ /* 0x010fea0003800000 */
[----:B------:R-:W-:Y:S01]  /*8eb0*/  BPT.TRAP 0x1 ;  /* 0x000000040000795c */ /* 0x000fe20000300000 */
.L_x_8847:
        /* <DEDUP_REMOVED lines=25> */
[----:B------:R-:W-:Y:S01]  /*9050*/  @P0 LOP3.LUT R22, R22, 0x2, RZ, 0xfc, !PT ;  /* 0x0000000216160812 */ /* 0x000fe200078efcff */
[----:B------:R4:W-:Y:S01]  /*9060*/  UTMALDG.4D [UR16], [UR4], desc[UR6] ;  /* 0x00000610040075b4 */ /* 0x0009e20008019000 */
[----:B------:R4:W-:Y:S02]  /*9070*/  UTMALDG.4D [UR32], [UR4], desc[UR6] ;  /* 0x00000620040075b4 */ /* 0x0009e40008019000 */
[----:B----4-:R-:W-:-:S03]  /*9080*/  NOP ;  /* 0x0000000000007918 */ /* 0x010fc60000000000 */
.L_x_8841:
[----:B------:R-:W-:Y:S05]  /*9090*/  WARPSYNC.ALL ;  /* 0x0000000000007948 */ /* 0x000fea0003800000 */
[----:B------:R-:W-:Y:S01]  /*90a0*/  UIADD3 UR5, UR38, 0xc400, URZ ;  /* 0x0000c40026057890 */ /* 0x000fe2000fffe03f */
[----:B------:R-:W-:Y:S01]  /*90b0*/  BAR.SYNC.DEFER_BLOCKING 0x8, 0x200 ;  /* 0x0208000000007b1d */ /* 0x000fe20000010000 */
[----:B------:R-:W-:Y:S02]  /*90c0*/  USHF.R.S32.HI UR4, URZ, 0x1f, UR36 ;  /* 0x0000001f3f047899 */ /* 0x000fe40008011424 */
[----:B------:R-:W-:-:S03]  /*90d0*/  ULOP3.LUT UP0, URZ, UR5, 0x9f, URZ, 0xc0, !UPT ;  /* 0x0000009f053f7892 */ /* 0x000fc6000f80c03f */
[----:B------:R-:W-:Y:S02]  /*90e0*/  ULDC.64 UR6, c[0x0][0x2d8] ;  /* 0x0000b60000067ab9 */ /* 0x000fe40000000a00 */
[----:B------:R-:W-:Y:S01]  /*90f0*/  UIMAD UR4, UR4, UR6, URZ ;  /* 0x00000006040472a4 */ /* 0x000fe2000f8e023f */
[----:B------:R-:W-:Y:S01]  /*9100*/  PLOP3.LUT P0, PT, PT, PT, UP0, 0x80, 0x0 ;  /* 0x000000000000781c */ /* 0x000fe20003f0f008 */
[----:B------:R-:W-:Y:S02]  /*9110*/  UIMAD.WIDE.U32 UR46, UR36, UR6, URZ ;  /* 0x00000006242e72a5 */ /* 0x000fe4000f8e003f */
[----:B------:R-:W-:-:S04]  /*9120*/  UIMAD UR4, UR36, UR7, UR4 ;  /* 0x00000007240472a4 */ /* 0x000fc8000f8e0204 */
[----:B------:R-:W-:-:S06]  /*9130*/  UIADD3 UR43, UR47, UR4, URZ ;  /* 0x000000042f2b7290 */ /* 0x000fcc000fffe03f */
[----:B------:R-:W-:Y:S06]  /*9140*/  @!P0 BRA `(.L_x_8848) ;  /* 0x0000000000408947 */ /* 0x000fec0003800000 */
[----:B--23--:R-:W-:Y:S01]  /*9150*/  MOV R2, 0x0 ;  /* 0x0000000000027802 */ /* 0x00cfe20000000f00 */
        /* <DEDUP_REMOVED lines=13> */
[----:B0-----:R-:W-:-:S07]  /*9230*/  LEPC R20, `(.L_x_8848) ;  /* 0x000000001014794e */ /* 0x001fce0000000000 */
[----:B-1----:R-:W-:Y:S05]  /*9240*/  CALL.ABS.NOINC R2 ;  /* 0x0000000002007343 */ /* 0x002fea0003c00000 */
.L_x_8848:
[----:B------:R-:W4:Y:S01]  /*9250*/  LDC R10, c[0x0][0x448] ;  /* 0x00011200ff0a7b82 */ /* 0x000f220000000800 */
[----:B--23--:R-:W-:Y:S01]  /*9260*/  SHF.R.U32.HI R2, RZ, 0x1, R29 ;  /* 0x00000001ff027819 */ /* 0x00cfe2000001161d */
[----:B0-----:R-:W-:Y:S01]  /*9270*/  IMAD.SHL.U32 R20, R28, 0x10, RZ ;  /* 0x000000101c147824 */ /* 0x001fe200078e00ff */
[----:B------:R-:W0:Y:S01]  /*9280*/  S2R R21, SR_CTAID.Z ;  /* 0x0000000000157919 */ /* 0x000e220000002700 */
[----:B------:R-:W-:Y:S01]  /*9290*/  SHF.R.U32.HI R9, RZ, 0x1, R28 ;  /* 0x00000001ff097819 */ /* 0x000fe2000001161c */
[----:B------:R-:W-:Y:S01]  /*92a0*/  UMOV UR42, UR46 ;  /* 0x0000002e002a7c82 */ /* 0x000fe20008000000 */
[----:B------:R-:W-:Y:S01]  /*92b0*/  IMAD.SHL.U32 R0, R2, 0x20, RZ ;  /* 0x0000002002007824 */ /* 0x000fe200078e00ff */
[----:B------:R-:W-:Y:S01]  /*92c0*/  ULDC.64 UR4, c[0x0][0x2d0] ;  /* 0x0000b40000047ab9 */ /* 0x000fe20000000a00 */
[----:B------:R-:W-:Y:S01]  /*92d0*/  IMAD.SHL.U32 R2, R29, 0x10, RZ ;  /* 0x000000101d027824 */ /* 0x000fe200078e00ff */
[----:B------:R-:W-:Y:S01]  /*92e0*/  ULDC.64 UR6, c[0x0][0x2c8] ;  /* 0x0000b20000067ab9 */ /* 0x000fe20000000a00 */
[----:B------:R-:W-:Y:S01]  /*92f0*/  ULDC.64 UR8, c[0x0][0x280] ;  /* 0x0000a00000087ab9 */ /* 0x000fe20000000a00 */
[----:B------:R-:W-:-:S02]  /*9300*/  LOP3.LUT R0, R0, 0x60, RZ, 0xc0, !PT ;  /* 0x0000006000007812 */ /* 0x000fc400078ec0ff */
[----:B------:R-:W-:Y:S01]  /*9310*/  LOP3.LUT R6, R2, 0x10, RZ, 0xc0, !PT ;  /* 0x0000001002067812 */ /* 0x000fe200078ec0ff */
[C---:B------:R-:W-:Y:S01]  /*9320*/  IMAD.SHL.U32 R2, R17.reuse, 0x10, RZ ;  /* 0x0000001011027824 */ /* 0x040fe200078e00ff */
[----:B------:R-:W-:Y:S02]  /*9330*/  LOP3.LUT R0, R0, 0x700, R20, 0xf8, !PT ;  /* 0x0000070000007812 */ /* 0x000fe400078ef814 */
[----:B------:R-:W1:Y:S01]  /*9340*/  S2R R20, SR_CTAID.X ;  /* 0x0000000000147919 */ /* 0x000e620000002500 */
[----:B------:R-:W-:-:S05]  /*9350*/  IMAD R17, R17, 0x80, R6 ;  /* 0x0000008011117824 */ /* 0x000fca00078e0206 */
[----:B------:R-:W-:Y:S01]  /*9360*/  LOP3.LUT R0, R0, R17, R2, 0xf6, !PT ;  /* 0x0000001100007212 */ /* 0x000fe200078ef602 */
[----:B------:R-:W-:Y:S01]  /*9370*/  IMAD.SHL.U32 R2, R29, 0x40, RZ ;  /* 0x000000401d027824 */ /* 0x000fe200078e00ff */
[----:B----4-:R-:W-:-:S04]  /*9380*/  ISETP.NE.AND P0, PT, R10, 0x1, PT ;  /* 0x000000010a00780c */ /* 0x010fc80003f05270 */
[----:B------:R-:W-:Y:S02]  /*9390*/  LOP3.LUT R2, R9, 0x40, R2, 0xf8, !PT ;  /* 0x0000004009027812 */ /* 0x000fe400078ef802 */
[----:B0-----:R-:W-:Y:S02]  /*93a0*/  SHF.R.S32.HI R12, RZ, 0x1f, R21 ;  /* 0x0000001fff0c7819 */ /* 0x001fe40000011415 */
[----:B------:R-:W0:Y:S05]  /*93b0*/  S2R R21, SR_CTAID.Z ;  /* 0x0000000000157919 */ /* 0x000e2a0000002700 */
[----:B------:R-:W2:Y:S08]  /*93c0*/  @P0 LDC R8, c[0x0][0x44c] ;  /* 0x00011300ff080b82 */ /* 0x000eb00000000800 */
[----:B------:R-:W3:Y:S01]  /*93d0*/  @P0 LDC R7, c[0x0][0x450] ;  /* 0x00011400ff070b82 */ /* 0x000ee20000000800 */
[----:B-1----:R-:W-:-:S04]  /*93e0*/  IMAD R5, R20, 0xc0, R2 ;  /* 0x000000c014057824 */ /* 0x002fc800078e0202 */
[----:B------:R-:W-:-:S03]  /*93f0*/  IMAD.MOV.U32 R11, RZ, RZ, R5 ;  /* 0x000000ffff0b7224 */ /* 0x000fc600078e0005 */
[----:B------:R-:W1:Y:S08]  /*9400*/  @P0 LDC R13, c[0x0][0x44c] ;  /* 0x00011300ff0d0b82 */ /* 0x000e700000000800 */
[----:B------:R-:W4:Y:S01]  /*9410*/  @P0 LDC R4, c[0x0][0x450] ;  /* 0x00011400ff040b82 */ /* 0x000f220000000800 */
[----:B--2---:R-:W-:-:S07]  /*9420*/  @P0 IMAD.HI.U32 R8, R5, R8, RZ ;  /* 0x0000000805080227 */ /* 0x004fce00078e00ff */
[----:B------:R-:W2:Y:S01]  /*9430*/  LDC.64 R2, c[0x0][0x2e0] ;  /* 0x0000b800ff027b82 */ /* 0x000ea20000000a00 */
[----:B---3--:R-:W-:Y:S01]  /*9440*/  @P0 SHF.R.U32.HI R11, RZ, R7, R8 ;  /* 0x00000007ff0b0219 */ /* 0x008fe20000011608 */
[----:B------:R-:W-:-:S04]  /*9450*/  VIADD R8, R5, 0x80 ;  /* 0x0000008005087836 */ /* 0x000fc80000000000 */
[----:B------:R-:W-:Y:S02]  /*9460*/  IMAD.MOV.U32 R7, RZ, RZ, R8 ;  /* 0x000000ffff077224 */ /* 0x000fe400078e0008 */
[----:B-1----:R-:W-:-:S05]  /*9470*/  @P0 IMAD.HI.U32 R13, R8, R13, RZ ;  /* 0x0000000d080d0227 */ /* 0x002fca00078e00ff */
[----:B----4-:R-:W-:Y:S01]  /*9480*/  @P0 SHF.R.U32.HI R7, RZ, R4, R13 ;  /* 0x00000004ff070219 */ /* 0x010fe2000001160d */
[----:B--2---:R-:W-:-:S04]  /*9490*/  IMAD R4, R12, R2, RZ ;  /* 0x000000020c047224 */ /* 0x004fc800078e02ff */
[C---:B0-----:R-:W-:Y:S01]  /*94a0*/  IMAD R13, R21.reuse, R3, R4 ;  /* 0x00000003150d7224 */ /* 0x041fe200078e0204 */
[----:B------:R-:W-:Y:S01]  /*94b0*/  SHF.R.S32.HI R4, RZ, 0x1f, R11 ;  /* 0x0000001fff047819 */ /* 0x000fe2000001140b */
[----:B------:R-:W-:-:S04]  /*94c0*/  IMAD.WIDE.U32 R2, R21, R2, UR42 ;  /* 0x0000002a15027e25 */ /* 0x000fc8000f8e0002 */
[----:B------:R-:W-:Y:S02]  /*94d0*/  IMAD.IADD R3, R3, 0x1, R13 ;  /* 0x0000000103037824 */ /* 0x000fe400078e020d */
[----:B------:R-:W-:Y:S02]  /*94e0*/  IMAD.MOV R13, RZ, RZ, -R11 ;  /* 0x000000ffff0d7224 */ /* 0x000fe400078e0a0b */
[----:B------:R-:W-:Y:S02]  /*94f0*/  IMAD R4, R4, UR4, RZ ;  /* 0x0000000404047c24 */ /* 0x000fe4000f8e02ff */
[----:B------:R-:W-:Y:S02]  /*9500*/  IMAD R13, R10, R13, R5 ;  /* 0x0000000d0a0d7224 */ /* 0x000fe400078e0205 */
[C---:B------:R-:W-:Y:S02]  /*9510*/  IMAD R15, R11.reuse, UR5, R4 ;  /* 0x000000050b0f7c24 */ /* 0x040fe4000f8e0204 */
[----:B------:R-:W-:Y:S01]  /*9520*/  IMAD.WIDE.U32 R4, R11, UR4, R2 ;  /* 0x000000040b047c25 */ /* 0x000fe2000f8e0002 */
[----:B------:R-:W-:-:S03]  /*9530*/  SHF.R.S32.HI R11, RZ, 0x1f, R13 ;  /* 0x0000001fff0b7819 */ /* 0x000fc6000001140d */
[----:B------:R-:W-:Y:S02]  /*9540*/  IMAD.IADD R5, R5, 0x1, R15 ;  /* 0x0000000105057824 */ /* 0x000fe400078e020f */
[----:B------:R-:W-:Y:S02]  /*9550*/  IMAD R12, R11, UR6, RZ ;  /* 0x000000060b0c7c24 */ /* 0x000fe4000f8e02ff */
[----:B------:R-:W-:-:S04]  /*9560*/  IMAD.WIDE.U32 R4, R13, UR6, R4 ;  /* 0x000000060d047c25 */ /* 0x000fc8000f8e0004 */
[----:B------:R-:W-:Y:S01]  /*9570*/  IMAD R13, R13, UR7, R12 ;  /* 0x000000070d0d7c24 */ /* 0x000fe2000f8e020c */
[--C-:B------:R-:W-:Y:S01]  /*9580*/  SHF.R.S32.HI R12, RZ, 0x1f, R7.reuse ;  /* 0x0000001fff0c7819 */ /* 0x100fe20000011407 */
[----:B------:R-:W-:Y:S01]  /*9590*/  IMAD.MOV R11, RZ, RZ, -R7 ;  /* 0x000000ffff0b7224 */ /* 0x000fe200078e0a07 */
[----:B------:R-:W-:Y:S01]  /*95a0*/  IADD3 R4, P0, R4, UR8, RZ ;  /* 0x0000000804047c10 */ /* 0x000fe2000ff1e0ff */
[----:B------:R-:W-:-:S03]  /*95b0*/  IMAD.WIDE.U32 R2, R7, UR4, R2 ;  /* 0x0000000407027c25 */ /* 0x000fc6000f8e0002 */
[----:B------:R-:W-:Y:S01]  /*95c0*/  IADD3.X R5, R5, UR9, R13, P0, !PT ;  /* 0x0000000905057c10 */ /* 0x000fe200087fe40d */
[----:B------:R-:W-:Y:S02]  /*95d0*/  IMAD R11, R10, R11, R8 ;  /* 0x0000000b0a0b7224 */ /* 0x000fe400078e0208 */
[----:B------:R-:W-:Y:S01]  /*95e0*/  IMAD R12, R12, UR4, RZ ;  /* 0x000000040c0c7c24 */ /* 0x000fe2000f8e02ff */
[----:B------:R-:W-:Y:S02]  /*95f0*/  ULDC UR4, c[0x0][0x2b8] ;  /* 0x0000ae0000047ab9 */ /* 0x000fe40000000800 */
[----:B------:R-:W-:Y:S01]  /*9600*/  ISETP.GE.AND P2, PT, R6, UR4, PT ;  /* 0x0000000406007c0c */ /* 0x000fe2000bf46270 */
[----:B------:R-:W-:Y:S01]  /*9610*/  IMAD R13, R7, UR5, R12 ;  /* 0x00000005070d7c24 */ /* 0x000fe2000f8e020c */
[----:B------:R-:W-:-:S03]  /*9620*/  SHF.R.S32.HI R7, RZ, 0x1f, R11 ;  /* 0x0000001fff077819 */ /* 0x000fc6000001140b */
[----:B------:R-:W-:Y:S02]  /*9630*/  IMAD.IADD R3, R3, 0x1, R13 ;  /* 0x0000000103037824 */ /* 0x000fe400078e020d */
[----:B------:R-:W-:Y:S01]  /*9640*/  IMAD R8, R7, UR6, RZ ;  /* 0x0000000607087c24 */ /* 0x000fe2000f8e02ff */
[----:B------:R-:W-:Y:S01]  /*9650*/  LOP3.LUT R7, R6, 0x20, RZ, 0xfc, !PT ;  /* 0x0000002006077812 */ /* 0x000fe200078efcff */
[----:B------:R-:W-:-:S03]  /*9660*/  IMAD.WIDE.U32 R2, R11, UR6, R2 ;  /* 0x000000060b027c25 */ /* 0x000fc6000f8e0002 */
[----:B------:R-:W-:Y:S01]  /*9670*/  ISETP.GE.AND P0, PT, R7, UR4, PT ;  /* 0x0000000407007c0c */ /* 0x000fe2000bf06270 */
[----:B------:R-:W-:Y:S01]  /*9680*/  IMAD R13, R11, UR7, R8 ;  /* 0x000000070b0d7c24 */ /* 0x000fe2000f8e0208 */
[----:B------:R-:W-:-:S04]  /*9690*/  LOP3.LUT R7, R6, 0x40, RZ, 0xfc, !PT ;  /* 0x0000004006077812 */ /* 0x000fc800078efcff */
[----:B------:R-:W-:Y:S01]  /*96a0*/  ISETP.GE.AND P1, PT, R7, UR4, PT ;  /* 0x0000000407007c0c */ /* 0x000fe2000bf26270 */
[----:B------:R-:W-:Y:S01]  /*96b0*/  UMOV UR4, 0xffffffff ;  /* 0xffffffff00047882 */ /* 0x000fe20000000000 */
[----:B------:R-:W-:-:S04]  /*96c0*/  IADD3 R7, P3, R2, UR8, RZ ;  /* 0x0000000802077c10 */ /* 0x000fc8000ff7e0ff */
[----:B------:R-:W-:Y:S01]  /*96d0*/  IADD3.X R8, R3, UR9, R13, P3, !PT ;  /* 0x0000000903087c10 */ /* 0x000fe20009ffe40d */
[----:B------:R-:W-:Y:S08]  /*96e0*/  BRA.DIV UR4, `(.L_x_8849) ;  /* 0x0000001e04d87947 */ /* 0x000ff0000b800000 */
[----:B------:R-:W0:Y:S01]  /*96f0*/  S2R R2, SR_CTAID.X ;  /* 0x0000000000027919 */ /* 0x000e220000002500 */
[----:B------:R-:W-:Y:S02]  /*9700*/  ULDC UR4, c[0x0][0x288] ;  /* 0x0000a20000047ab9 */ /* 0x000fe40000000800 */
[----:B------:R-:W-:Y:S01]  /*9710*/  IMAD R10, R10, UR4, RZ ;  /* 0x000000040a0a7c24 */ /* 0x000fe2000f8e02ff */
[----:B------:R-:W1:Y:S04]  /*9720*/  SHFL.IDX PT, R3, R4, RZ, 0x1e1f ;  /* 0x001e1fff04037589 */ /* 0x000e6800000e0000 */
[----:B------:R-:W-:Y:S04]  /*9730*/  SHFL.IDX PT, R14, R4, 0x1, 0x1e1f ;  /* 0x003e1f00040e7f89 */ /* 0x000fe800000e0000 */
[----:B------:R-:W-:Y:S04]  /*9740*/  SHFL.IDX PT, R17, R5, 0x1, 0x1e1f ;  /* 0x003e1f0005117f89 */ /* 0x000fe800000e0000 */
[----:B------:R-:W-:Y:S01]  /*9750*/  SHFL.IDX PT, R8, R8, RZ, 0x1e1f ;  /* 0x001e1fff08087589 */ /* 0x000fe200000e0000 */
[----:B0-----:R-:W-:-:S03]  /*9760*/  IMAD R9, R2, 0xc0, R9 ;  /* 0x000000c002097824 */ /* 0x001fc600078e0209 */
[----:B------:R-:W0:Y:S01]  /*9770*/  SHFL.IDX PT, R2, R5, RZ, 0x1e1f ;  /* 0x001e1fff05027589 */ /* 0x000e2200000e0000 */
[C---:B------:R-:W-:Y:S01]  /*9780*/  VIADD R11, R9.reuse, 0x40 ;  /* 0x00000040090b7836 */ /* 0x040fe20000000000 */
[----:B------:R-:W-:-:S13]  /*9790*/  ISETP.GE.AND P3, PT, R9, R10, PT ;  /* 0x0000000a0900720c */ /* 0x000fda0003f66270 */
[----:B-1----:R-:W-:Y:S01]  /*97a0*/  @!P3 IADD3 R20, P4, R6, R3, RZ ;  /* 0x000000030614b210 */ /* 0x002fe20007f9e0ff */
[----:B------:R-:W-:-:S04]  /*97b0*/  @!P3 VIADD R21, R0, UR38 ;  /* 0x000000260015bc36 */ /* 0x000fc80008000000 */
[----:B0-----:R-:W-:Y:S01]  /*97c0*/  @!P3 IMAD.X R3, RZ, RZ, R2, P4 ;  /* 0x000000ffff03b224 */ /* 0x001fe200020e0602 */
[----:B------:R-:W-:Y:S01]  /*97d0*/  ISETP.GE.AND P4, PT, R11, R10, PT ;  /* 0x0000000a0b00720c */ /* 0x000fe20003f86270 */
[----:B------:R-:W-:-:S05]  /*97e0*/  @!P3 IMAD.MOV.U32 R2, RZ, RZ, R20 ;  /* 0x000000ffff02b224 */ /* 0x000fca00078e0014 */
[----:B------:R-:W-:Y:S04]  /*97f0*/  @!P3 LDGSTS.E.BYPASS.LTC128B.128 [R21+0xc400], desc[UR44][R2.64], !P2 ;  /* 0x0c4000000215bfae */ /* 0x000fe8000d101d6c */
[----:B------:R-:W-:Y:S03]  /*9800*/  @!P3 LDGSTS.E.BYPASS.LTC128B.128 [R21+0xdc00], desc[UR44][R2.64+0x20], !P0 ;  /* 0x0dc000200215bfae */ /* 0x000fe6000c101d6c */
[----:B------:R-:W-:Y:S01]  /*9810*/  @!P4 VIADD R5, R0, UR38 ;  /* 0x000000260005cc36 */ /* 0x000fe20008000000 */
[----:B------:R0:W-:Y:S01]  /*9820*/  @!P3 LDGSTS.E.BYPASS.LTC128B.128 [R21+0xf400], desc[UR44][R2.64+0x40], !P1 ;  /* 0x0f4000400215bfae */ /* 0x0001e2000c901d6c */
[----:B------:R-:W-:-:S05]  /*9830*/  @!P4 IADD3 R14, P3, R6, R14, RZ ;  /* 0x0000000e060ec210 */ /* 0x000fca0007f7e0ff */
[----:B------:R-:W-:Y:S02]  /*9840*/  @!P4 IMAD.X R17, RZ, RZ, R17, P3 ;  /* 0x000000ffff11c224 */ /* 0x000fe400018e0611 */
[----:B0-----:R-:W-:Y:S02]  /*9850*/  @!P4 IMAD.MOV.U32 R2, RZ, RZ, R14 ;  /* 0x000000ffff02c224 */ /* 0x001fe400078e000e */
[----:B------:R-:W-:Y:S01]  /*9860*/  @!P4 IMAD.MOV.U32 R3, RZ, RZ, R17 ;  /* 0x000000ffff03c224 */ /* 0x000fe200078e0011 */
[----:B------:R0:W1:Y:S04]  /*9870*/  SHFL.IDX PT, R14, R7, RZ, 0x1e1f ;  /* 0x001e1fff070e7589 */ /* 0x00006800000e0000 */
[----:B------:R0:W-:Y:S04]  /*9880*/  @!P4 LDGSTS.E.BYPASS.LTC128B.128 [R5+0xcc00], desc[UR44][R2.64], !P2 ;  /* 0x0cc000000205cfae */ /* 0x0001e8000d101d6c */
[----:B------:R0:W-:Y:S04]  /*9890*/  @!P4 LDGSTS.E.BYPASS.LTC128B.128 [R5+0xe400], desc[UR44][R2.64+0x20], !P0 ;  /* 0x0e4000200205cfae */ /* 0x0001e8000c101d6c */
[----:B------:R0:W-:Y:S02]  /*98a0*/  @!P4 LDGSTS.E.BYPASS.LTC128B.128 [R5+0xfc00], desc[UR44][R2.64+0x40], !P1 ;  /* 0x0fc000400205cfae */ /* 0x0001e4000c901d6c */
.L_x_8907:
[----:B------:R-:W-:Y:S01]  /*98b0*/  VIADD R9, R9, 0x80 ;  /* 0x0000008009097836 */ /* 0x000fe20000000000 */
[----:B------:R-:W-:Y:S01]  /*98c0*/  BSSY B0, `(.L_x_8850) ;  /* 0x000000e000007945 */ /* 0x000fe20003800000 */
[----:B------:R-:W-:-:S03]  /*98d0*/  IMAD.MOV.U32 R4, RZ, RZ, 0x1 ;  /* 0x00000001ff047424 */ /* 0x000fc600078e00ff */
[----:B------:R-:W-:Y:S02]  /*98e0*/  ISETP.GE.AND P3, PT, R9, R10, PT ;  /* 0x0000000a0900720c */ /* 0x000fe40003f66270 */
[----:B------:R-:W-:-:S11]  /*98f0*/  SHF.L.U32 R4, R4, 0x1f, RZ ;  /* 0x0000001f04047819 */ /* 0x000fd600000006ff */
[----:B------:R-:W-:Y:S05]  /*9900*/  @P3 BRA `(.L_x_8851) ;  /* 0x0000000000243947 */ /* 0x000fea0003800000 */
[----:B01----:R-:W-:Y:S01]  /*9910*/  IADD3 R2, P3, R6, R14, RZ ;  /* 0x0000000e06027210 */ /* 0x003fe20007f7e0ff */
        /* <DEDUP_REMOVED lines=8> */
.L_x_8851:
[----:B------:R-:W-:Y:S05]  /*99a0*/  BSYNC B0 ;  /* 0x0000000000007941 */ /* 0x000fea0003800000 */
.L_x_8850:
[----:B------:R-:W-:Y:S01]  /*99b0*/  NOP ;  /* 0x0000000000007918 */ /* 0x000fe20000000000 */
[----:B------:R-:W-:Y:S01]  /*99c0*/  SYNCS.ARRIVE.TRANS64.RED.A0T1 RZ, [UR38+0x17000], RZ ;  /* 0x017000ffffff79a7 */ /* 0x000fe20008200426 */
[----:B------:R-:W-:Y:S01]  /*99d0*/  ARRIVES.LDGSTSBAR.64.TRANSCNT [UR38+0x17000] ;  /* 0x01700000ff0079b0 */ /* 0x000fe20008000aa6 */
[----:B------:R-:W-:Y:S01]  /*99e0*/  NOP ;  /* 0x0000000000007918 */ /* 0x000fe20000000000 */
[----:B------:R-:W-:Y:S01]  /*99f0*/  SYNCS.ARRIVE.TRANS64.A1T0 RZ, [UR38+0x17000], RZ ;  /* 0x017000ffffff79a7 */ /* 0x000fe20008100026 */
[----:B------:R-:W3:Y:S02]  /*9a00*/  SYNCS.PHASECHK.TRANS64.TRYWAIT P0, [UR38+0x17020], R4 ;  /* 0x01702004ff0075a7 */ /* 0x000ee40008000166 */
[----:B---3--:R-:W-:Y:S05]  /*9a10*/  @!P0 BRA `(.L_x_8852) ;  /* 0x0000002000008947 */ /* 0x008fea0003800000 */
.L_x_8908:
[----:B------:R-:W-:Y:S01]  /*9a20*/  UIADD3 UR4, UR39, -0x2, URZ ;  /* 0xfffffffe27047890 */ /* 0x000fe2000fffe03f */
[----:B-1----:R-:W-:-:S03]  /*9a30*/  IMAD.MOV.U32 R14, RZ, RZ, 0x1 ;  /* 0x00000001ff0e7424 */ /* 0x002fc600078e00ff */
[----:B------:R-:W-:-:S06]  /*9a40*/  UISETP.GE.AND UP0, UPT, UR4, UR40, UPT ;  /* 0x000000280400728c */ /* 0x000fcc000bf06270 */
[----:B------:R-:W-:-:S13]  /*9a50*/  PLOP3.LUT P0, PT, PT, PT, UP0, 0x80, 0x0 ;  /* 0x000000000000781c */ /* 0x000fda0003f0f008 */
[----:B------:R-:W-:Y:S05]  /*9a60*/  @!P0 BRA `(.L_x_8853) ;  /* 0x0000000c00d48947 */ /* 0x000fea0003800000 */
[----:B------:R-:W-:Y:S01]  /*9a70*/  LOP3.LUT R20, R29, 0x1f, RZ, 0xc0, !PT ;  /* 0x0000001f1d147812 */ /* 0x000fe200078ec0ff */
[----:B------:R-:W-:Y:S02]  /*9a80*/  IMAD.U32 R21, RZ, RZ, UR41 ;  /* 0x00000029ff157e24 */ /* 0x000fe4000f8e00ff */
[----:B------:R-:W-:Y:S02]  /*9a90*/  IMAD.U32 R29, RZ, RZ, UR41 ;  /* 0x00000029ff1d7e24 */ /* 0x000fe4000f8e00ff */
[----:B------:R-:W-:Y:S01]  /*9aa0*/  IMAD.U32 R0, RZ, RZ, UR4 ;  /* 0x00000004ff007e24 */ /* 0x000fe2000f8e00ff */
[----:B------:R-:W-:Y:S01]  /*9ab0*/  LOP3.LUT R21, R21, 0x1, RZ, 0xfc, !PT ;  /* 0x0000000115157812 */ /* 0x000fe200078efcff */
[----:B------:R-:W-:Y:S01]  /*9ac0*/  IMAD.IADD R15, R27, 0x1, R18 ;  /* 0x000000011b0f7824 */ /* 0x000fe200078e0212 */
[----:B------:R-:W-:Y:S01]  /*9ad0*/  LOP3.LUT R29, R29, 0x2, RZ, 0xfc, !PT ;  /* 0x000000021d1d7812 */ /* 0x000fe200078efcff */
[----:B---3--:R-:W-:Y:S02]  /*9ae0*/  IMAD.MOV.U32 R4, RZ, RZ, 0x1 ;  /* 0x00000001ff047424 */ /* 0x008fe400078e00ff */
[----:B0-2---:R-:W-:-:S07]  /*9af0*/  IMAD.MOV.U32 R5, RZ, RZ, RZ ;  /* 0x000000ffff057224 */ /* 0x005fce00078e00ff */
.L_x_8874:
[----:B------:R-:W-:Y:S01]  /*9b00*/  LOP3.LUT P1, RZ, R22, 0x2, RZ, 0xc0, !PT ;  /* 0x0000000216ff7812 */ /* 0x000fe2000782c0ff */
[----:B------:R-:W-:Y:S01]  /*9b10*/  VIADD R13, R5, 0x1 ;  /* 0x00000001050d7836 */ /* 0x000fe20000000000 */
[----:B------:R-:W-:Y:S04]  /*9b20*/  BSSY B0, `(.L_x_8854) ;  /* 0x0000095000007945 */ /* 0x000fe80003800000 */
[----:B------:R-:W-:-:S04]  /*9b30*/  ISETP.NE.AND P0, PT, R13, 0x2, PT ;  /* 0x000000020d00780c */ /* 0x000fc80003f05270 */
[----:B------:R-:W-:Y:S02]  /*9b40*/  SEL R3, RZ, 0x1, P0 ;  /* 0x00000001ff037807 */ /* 0x000fe40000000000 */
[----:B------:R-:W-:Y:S02]  /*9b50*/  SEL R13, R13, RZ, P0 ;  /* 0x000000ff0d0d7207 */ /* 0x000fe40000000000 */
[----:B------:R-:W-:Y:S01]  /*9b60*/  LOP3.LUT R14, R4, R3, RZ, 0x3c, !PT ;  /* 0x00000003040e7212 */ /* 0x000fe200078e3cff */
[----:B------:R-:W-:Y:S06]  /*9b70*/  @!P1 BRA `(.L_x_8855) ;  /* 0x00000008003c9947 */ /* 0x000fec0003800000 */
[----:B------:R-:W-:Y:S01]  /*9b80*/  LOP3.LUT P1, RZ, R22, 0x1, RZ, 0xc0, !PT ;  /* 0x0000000116ff7812 */ /* 0x000fe2000782c0ff */
[----:B------:R-:W-:-:S12]  /*9b90*/  IMAD.MOV.U32 R2, RZ, RZ, R0 ;  /* 0x000000ffff027224 */ /* 0x000fd800078e0000 */
[----:B------:R-:W-:Y:S05]  /*9ba0*/  @!P1 BRA `(.L_x_8856) ;  /* 0x00000000004c9947 */ /* 0x000fea0003800000 */
[----:B------:R-:W0:Y:S01]  /*9bb0*/  LDC R6, c[0x0][0x43c] ;  /* 0x00010f00ff067b82 */ /* 0x000e220000000800 */
[----:B------:R-:W-:Y:S01]  /*9bc0*/  IMAD.MOV.U32 R7, RZ, RZ, R0 ;  /* 0x000000ffff077224 */ /* 0x000fe200078e0000 */
[----:B------:R-:W-:-:S06]  /*9bd0*/  ULDC.64 UR4, c[0x0][0x428] ;  /* 0x00010a0000047ab9 */ /* 0x000fcc0000000a00 */
[----:B------:R-:W1:Y:S01]  /*9be0*/  LDC.64 R16, c[0x0][0x418] ;  /* 0x00010600ff107b82 */ /* 0x000e620000000a00 */
[----:B0-----:R-:W-:-:S13]  /*9bf0*/  ISETP.NE.AND P0, PT, R6, 0x1, PT ;  /* 0x000000010600780c */ /* 0x001fda0003f05270 */
[----:B------:R-:W0:Y:S02]  /*9c00*/  @P0 LDC.64 R2, c[0x0][0x440] ;  /* 0x00011000ff020b82 */ /* 0x000e240000000a00 */
[----:B0-----:R-:W-:-:S05]  /*9c10*/  @P0 IMAD.HI.U32 R2, R0, R2, RZ ;  /* 0x0000000200020227 */ /* 0x001fca00078e00ff */
[----:B------:R-:W-:Y:S01]  /*9c20*/  @P0 SHF.R.U32.HI R7, RZ, R3, R2 ;  /* 0x00000003ff070219 */ /* 0x000fe20000011602 */
[----:B------:R-:W-:-:S03]  /*9c30*/  IMAD R2, R24, UR4, RZ ;  /* 0x0000000418027c24 */ /* 0x000fc6000f8e02ff */
[--C-:B------:R-:W-:Y:S01]  /*9c40*/  SHF.R.S32.HI R3, RZ, 0x1f, R7.reuse ;  /* 0x0000001fff037819 */ /* 0x100fe20000011407 */
[----:B------:R-:W-:Y:S02]  /*9c50*/  IMAD R9, R23, UR5, R2 ;  /* 0x0000000517097c24 */ /* 0x000fe4000f8e0202 */
[----:B------:R-:W-:-:S04]  /*9c60*/  IMAD.MOV.U32 R2, RZ, RZ, R7 ;  /* 0x000000ffff027224 */ /* 0x000fc800078e0007 */
[----:B------:R-:W-:-:S04]  /*9c70*/  IMAD.WIDE.U32 R2, R23, UR4, R2 ;  /* 0x0000000417027c25 */ /* 0x000fc8000f8e0002 */
[----:B------:R-:W-:Y:S01]  /*9c80*/  IMAD.IADD R3, R9, 0x1, R3 ;  /* 0x0000000109037824 */ /* 0x000fe200078e0203 */
[----:B-1----:R-:W-:-:S04]  /*9c90*/  LEA R16, P0, R2, R16, 0x2 ;  /* 0x0000001002107211 */ /* 0x002fc800078010ff */
[----:B------:R-:W-:-:S05]  /*9ca0*/  LEA.HI.X R17, R2, R17, R3, 0x2, P0 ;  /* 0x0000001102117211 */ /* 0x000fca00000f1403 */
[----:B------:R0:W5:Y:S01]  /*9cb0*/  LDG.E R16, desc[UR44][R16.64] ;  /* 0x0000002c10107981 */ /* 0x000162000c1e1900 */
[----:B------:R-:W-:-:S04]  /*9cc0*/  IMAD.MOV R3, RZ, RZ, -R7 ;  /* 0x000000ffff037224 */ /* 0x000fc800078e0a07 */
[----:B------:R-:W-:-:S07]  /*9cd0*/  IMAD R2, R6, R3, R0 ;  /* 0x0000000306027224 */ /* 0x000fce00078e0200 */
.L_x_8856:
[----:B------:R-:W-:Y:S02]  /*9ce0*/  LEA R6, R13, UR38, 0x3 ;  /* 0x000000260d067c11 */ /* 0x000fe4000f8e18ff */
[----:B------:R-:W-:Y:S02]  /*9cf0*/  SHF.L.U32 R3, R14, 0x1f, RZ ;  /* 0x0000001f0e037819 */ /* 0x000fe400000006ff */
[----:B------:R-:W-:Y:S02]  /*9d00*/  ISETP.NE.AND P1, PT, R28, RZ, PT ;  /* 0x000000ff1c00720c */ /* 0x000fe40003f25270 */
[----:B------:R-:W1:Y:S02]  /*9d10*/  SYNCS.PHASECHK.TRANS64.TRYWAIT P0, [R6+URZ+0x17080], R3 ;  /* 0x01708003060075a7 */ /* 0x000e64000800017f */
[----:B-1----:R-:W-:Y:S09]  /*9d20*/  @!P0 BRA `(.L_x_8857) ;  /* 0x0000001c00508947 */ /* 0x002ff20003800000 */
.L_x_8909:
[----:B------:R-:W-:Y:S04]  /*9d30*/  BSSY B1, `(.L_x_8858) ;  /* 0x0000007000017945 */ /* 0x000fe80003800000 */
[----:B------:R-:W-:Y:S05]  /*9d40*/  @P1 BRA `(.L_x_8859) ;  /* 0x0000000000141947 */ /* 0x000fea0003800000 */
[----:B------:R-:W-:Y:S01]  /*9d50*/  ISETP.NE.AND P0, PT, R20, RZ, PT ;  /* 0x000000ff1400720c */ /* 0x000fe20003f05270 */
[----:B------:R-:W-:-:S04]  /*9d60*/  IMAD.MOV.U32 R7, RZ, RZ, 0x3000 ;  /* 0x00003000ff077424 */ /* 0x000fc800078e00ff */
[----:B------:R2:W-:Y:S08]  /*9d70*/  SYNCS.ARRIVE.TRANS64 RZ, [R6+URZ+0x17070], R7 ;  /* 0x0170700706ff79a7 */ /* 0x0005f0000800003f */
[----:B------:R-:W-:Y:S05]  /*9d80*/  @!P0 BRA `(.L_x_8859) ;  /* 0x0000000000048947 */ /* 0x000fea0003800000 */
[----:B------:R-:W-:Y:S01]  /*9d90*/  BPT.TRAP 0x1 ;  /* 0x000000040000795c */ /* 0x000fe20000300000 */
.L_x_8859:
[----:B------:R-:W-:Y:S05]  /*9da0*/  BSYNC B1 ;  /* 0x0000000000017941 */ /* 0x000fea0003800000 */
.L_x_8858:
[----:B--2---:R-:W-:Y:S01]  /*9db0*/  IMAD R7, R13, 0x3000, R25 ;  /* 0x000030000d077824 */ /* 0x004fe200078e0219 */
[----:B------:R-:W-:Y:S01]  /*9dc0*/  R2UR UR33, R6 ;  /* 0x00000000062172ca */ /* 0x000fe200000e0000 */
[----:B------:R-:W-:Y:S01]  /*9dd0*/  IMAD.SHL.U32 R8, R2, 0x80, RZ ;  /* 0x0000008002087824 */ /* 0x000fe200078e00ff */
[----:B------:R-:W-:Y:S01]  /*9de0*/  ULDC.64 UR6, c[0x0][0x198] ;  /* 0x0000660000067ab9 */ /* 0x000fe20000000a00 */
[----:B------:R-:W-:Y:S01]  /*9df0*/  IMAD.MOV.U32 R9, RZ, RZ, RZ ;  /* 0x000000ffff097224 */ /* 0x000fe200078e00ff */
[----:B------:R-:W-:Y:S01]  /*9e00*/  R2UR UR4, R7 ;  /* 0x00000000070472ca */ /* 0x000fe200000e0000 */
[----:B------:R-:W-:Y:S01]  /*9e10*/  UIADD3 UR6, UP0, UR6, 0x470, URZ ;  /* 0x0000047006067890 */ /* 0x000fe2000ff1e03f */
[----:B------:R-:W-:Y:S01]  /*9e20*/  R2UR UR35, R8 ;  /* 0x00000000082372ca */ /* 0x000fe200000e0000 */
[----:B------:R-:W-:Y:S01]  /*9e30*/  UMOV UR8, 0x0 ;  /* 0x0000000000087882 */ /* 0x000fe20000000000 */
[----:B------:R-:W-:Y:S01]  /*9e40*/  R2UR UR34, R9 ;  /* 0x00000000092272ca */ /* 0x000fe200000e0000 */
[----:B------:R-:W-:Y:S01]  /*9e50*/  UIADD3.X UR7, URZ, UR7, URZ, UP0, !UPT ;  /* 0x000000073f077290 */ /* 0x000fe200087fe43f */
[----:B------:R-:W-:Y:S01]  /*9e60*/  PLOP3.LUT P0, PT, PT, PT, PT, 0x80, 0x0 ;  /* 0x000000000000781c */ /* 0x000fe20003f0f070 */
[----:B------:R-:W-:-:S02]  /*9e70*/  UMOV UR9, 0x14f00000 ;  /* 0x14f0000000097882 */ /* 0x000fc40000000000 */
[----:B------:R-:W-:-:S04]  /*9e80*/  UIADD3 UR33, UR33, 0x17070, URZ ;  /* 0x0001707021217890 */ /* 0x000fc8000fffe03f */
[----:B------:R-:W-:-:S12]  /*9e90*/  UIADD3 UR32, UR4, 0x6400, URZ ;  /* 0x0000640004207890 */ /* 0x000fd8000fffe03f */
.L_x_8860:
        /* <DEDUP_REMOVED lines=13> */
.L_x_8861:
        /* <DEDUP_REMOVED lines=8> */
[----:B------:R-:W-:Y:S01]  /*9ff0*/  IMAD.MOV.U32 R11, RZ, RZ, 0x40 ;  /* 0x00000040ff0b7424 */ /* 0x000fe200078e00ff */
[----:B------:R-:W-:Y:S01]  /*a000*/  R2UR UR11, R8 ;  /* 0x00000000080b72ca */ /* 0x000fe200000e0000 */
[----:B------:R-:W-:Y:S01]  /*a010*/  UIADD3 UR8, UR4, 0x8400, URZ ;  /* 0x0000840004087890 */ /* 0x000fe2000fffe03f */
[----:B------:R-:W-:Y:S01]  /*a020*/  PLOP3.LUT P0, PT, PT, PT, PT, 0x80, 0x0 ;  /* 0x000000000000781c */ /* 0x000fe20003f0f070 */
[----:B------:R-:W-:Y:S01]  /*a030*/  UMOV UR5, 0x14f00000 ;  /* 0x14f0000000057882 */ /* 0x000fe20000000000 */
[----:B------:R-:W-:Y:S01]  /*a040*/  R2UR UR10, R11 ;  /* 0x000000000b0a72ca */ /* 0x000fe200000e0000 */
[----:B------:R-:W-:-:S14]  /*a050*/  UMOV UR4, 0x0 ;  /* 0x0000000000047882 */ /* 0x000fdc0000000000 */
.L_x_8862:
        /* <DEDUP_REMOVED lines=10> */
.L_x_8910:
[----:B------:R-:W-:Y:S01]  /*a100*/  BSSY B1, `(.L_x_8864) ;  /* 0x0000009000017945 */ /* 0x000fe20003800000 */
[----:B------:R-:W-:Y:S02]  /*a110*/  IMAD.MOV.U32 R2, RZ, RZ, 0x0 ;  /* 0x00000000ff027424 */ /* 0x000fe400078e00ff */
[----:B-12---:R-:W-:Y:S01]  /*a120*/  IMAD.MOV.U32 R3, RZ, RZ, 0x14f00000 ;  /* 0x14f00000ff037424 */ /* 0x006fe200078e00ff */
[----:B------:R-:W-:Y:S06]  /*a130*/  @P1 BRA `(.L_x_8865) ;  /* 0x0000000000141947 */ /* 0x000fec0003800000 */
[----:B------:R-:W-:Y:S01]  /*a140*/  ISETP.NE.AND P0, PT, R20, RZ, PT ;  /* 0x000000ff1400720c */ /* 0x000fe20003f05270 */
[----:B0-----:R-:W-:-:S04]  /*a150*/  IMAD.MOV.U32 R17, RZ, RZ, 0x3000 ;  /* 0x00003000ff117424 */ /* 0x001fc800078e00ff */
[----:B------:R1:W-:Y:S08]  /*a160*/  SYNCS.ARRIVE.TRANS64 RZ, [R6+URZ+0x17030], R17 ;  /* 0x0170301106ff79a7 */ /* 0x0003f0000800003f */
[----:B------:R-:W-:Y:S05]  /*a170*/  @!P0 BRA `(.L_x_8865) ;  /* 0x0000000000048947 */ /* 0x000fea0003800000 */
[----:B------:R-:W-:Y:S01]  /*a180*/  BPT.TRAP 0x1 ;  /* 0x000000040000795c */ /* 0x000fe20000300000 */
.L_x_8865:
[----:B------:R-:W-:Y:S05]  /*a190*/  BSYNC B1 ;  /* 0x0000000000017941 */ /* 0x000fea0003800000 */
.L_x_8864:
        /* <DEDUP_REMOVED lines=12> */
.L_x_8866:
        /* <DEDUP_REMOVED lines=13> */
.L_x_8867:
        /* <DEDUP_REMOVED lines=13> */
.L_x_8868:
[----:B------:R-:W-:-:S13]  /*a400*/  @P0 ELECT P1, URZ, PT ;  /* 0x00000000003f082f */ /* 0x000fda0003820000 */
[----:B------:R-:W-:Y:S01]  /*a410*/  @P1 R2UR UR13, R16 ;  /* 0x00000000100d12ca */ /* 0x000fe200000e0000 */
[----:B------:R-:W-:Y:S01]  /*a420*/  UMOV UR12, UR36 ;  /* 0x00000024000c7c82 */ /* 0x000fe20008000000 */
[----:B------:R-:W-:-:S11]  /*a430*/  @P1 PLOP3.LUT P0, PT, P1, PT, PT, 0x8, 0x0 ;  /* 0x000000000000181c */ /* 0x000fd60000f0e170 */
[----:B------:R2:W-:Y:S01]  /*a440*/  UTMALDG.4D [UR8], [UR6], desc[UR14] ;  /* 0x00000e08060075b4 */ /* 0x0005e20008019000 */
[----:B------:R-:W-:Y:S01]  /*a450*/  PLOP3.LUT P1, PT, PT, PT, PT, 0x8, 0x0 ;  /* 0x000000000000781c */ /* 0x000fe20003f2e170 */
[----:B--2---:R-:W-:-:S12]  /*a460*/  @P0 BRA.U.ANY `(.L_x_8868) ;  /* 0xfffffffd00e40947 */ /* 0x004fd8000393ffff */
.L_x_8855:
[----:B------:R-:W-:Y:S05]  /*a470*/  BSYNC B0 ;  /* 0x0000000000007941 */ /* 0x000fea0003800000 */
.L_x_8854:
[----:B------:R-:W-:-:S13]  /*a480*/  ISETP.NE.AND P0, PT, R21, 0x3, PT ;  /* 0x000000031500780c */ /* 0x000fda0003f05270 */
[----:B------:R-:W-:Y:S05]  /*a490*/  @!P0 BRA `(.L_x_8869) ;  /* 0x0000000000048947 */ /* 0x000fea0003800000 */
[----:B------:R-:W-:Y:S01]  /*a4a0*/  BPT.TRAP 0x1 ;  /* 0x000000040000795c */ /* 0x000fe20000300000 */
.L_x_8869:
[----:B------:R-:W-:Y:S02]  /*a4b0*/  LOP3.LUT R2, R4, 0x1, RZ, 0x3c, !PT ;  /* 0x0000000104027812 */ /* 0x000fe400078e3cff */
[----:B------:R-:W-:Y:S02]  /*a4c0*/  LEA R3, R5, UR38, 0x3 ;  /* 0x0000002605037c11 */ /* 0x000fe4000f8e18ff */
[----:B------:R-:W-:Y:S02]  /*a4d0*/  SHF.L.U32 R2, R2, 0x1f, RZ ;  /* 0x0000001f02027819 */ /* 0x000fe400000006ff */
[----:B------:R-:W-:Y:S02]  /*a4e0*/  ISETP.NE.AND P1, PT, R29, 0x3, PT ;  /* 0x000000031d00780c */ /* 0x000fe40003f25270 */
[----:B------:R-:W2:Y:S02]  /*a4f0*/  SYNCS.PHASECHK.TRANS64.TRYWAIT P0, [R3+URZ+0x17070], R2 ;  /* 0x01707002030075a7 */ /* 0x000ea4000800017f */
[----:B--2---:R-:W-:Y:S09]  /*a500*/  @!P0 BRA `(.L_x_8870) ;  /* 0x0000001400808947 */ /* 0x004ff20003800000 */
.L_x_8911:
[----:B------:R-:W-:Y:S05]  /*a510*/  @!P1 BRA `(.L_x_8871) ;  /* 0x0000000000049947 */ /* 0x000fea0003800000 */
[----:B------:R-:W-:Y:S01]  /*a520*/  BPT.TRAP 0x1 ;  /* 0x000000040000795c */ /* 0x000fe20000300000 */
.L_x_8871:
[----:B------:R-:W-:Y:S01]  /*a530*/  SHF.L.U32 R4, R4, 0x1f, RZ ;  /* 0x0000001f04047819 */ /* 0x000fe200000006ff */
[----:B--2---:R-:W-:-:S03]  /*a540*/  IMAD R2, R5, 0x3000, RZ ;  /* 0x0000300005027824 */ /* 0x004fc600078e02ff */
[----:B------:R-:W2:Y:S02]  /*a550*/  SYNCS.PHASECHK.TRANS64.TRYWAIT P0, [R3+URZ+0x17060], R4 ;  /* 0x01706004030075a7 */ /* 0x000ea4000800017f */
[----:B--2---:R-:W-:Y:S05]  /*a560*/  @!P0 BRA `(.L_x_8872) ;  /* 0x00000014007c8947 */ /* 0x004fea0003800000 */
.L_x_8912:
[----:B------:R-:W-:Y:S01]  /*a570*/  LOP3.LUT R12, R2, R19, RZ, 0xfc, !PT ;  /* 0x00000013020c7212 */ /* 0x000fe200078efcff */
[----:B------:R-:W-:Y:S05]  /*a580*/  WARPSYNC.ALL ;  /* 0x0000000000007948 */ /* 0x000fea0003800000 */
[----:B-12---:R-:W1:Y:S02]  /*a590*/  LDSM.16.MT88.4 R4, [R12+UR38+0x6400] ;  /* 0x006400260c04783b */ /* 0x006e640008004200 */
[C-C-:B-1----:R-:W-:Y:S02]  /*a5a0*/  PRMT R8, R4.reuse, 0x6420, R5.reuse ;  /* 0x0000642004087816 */ /* 0x142fe40000000005 */
[----:B------:R-:W-:-:S02]  /*a5b0*/  PRMT R9, R4, 0x7531, R5 ;  /* 0x0000753104097816 */ /* 0x000fc40000000005 */
[----:B------:R-:W-:Y:S02]  /*a5c0*/  LOP3.LUT R5, R2, R18, RZ, 0xfc, !PT ;  /* 0x0000001202057212 */ /* 0x000fe400078efcff */
[C-C-:B------:R-:W-:Y:S02]  /*a5d0*/  PRMT R10, R6.reuse, 0x6420, R7.reuse ;  /* 0x00006420060a7816 */ /* 0x140fe40000000007 */
[----:B------:R-:W-:Y:S01]  /*a5e0*/  PRMT R11, R6, 0x7531, R7 ;  /* 0x00007531060b7816 */ /* 0x000fe20000000007 */
[----:B0-----:R-:W-:-:S05]  /*a5f0*/  IMAD.IADD R17, R26, 0x1, R5 ;  /* 0x000000011a117824 */ /* 0x001fca00078e0205 */
[----:B------:R0:W-:Y:S02]  /*a600*/  STSM.16.M88.4 [R17], R8 ;  /* 0x0000000811007844 */ /* 0x0001e40000000200 */
[C---:B0-----:R-:W-:Y:S02]  /*a610*/  VIADD R10, R2.reuse, 0x1000 ;  /* 0x00001000020a7836 */ /* 0x041fe40000000000 */
[----:B------:R-:W-:Y:S01]  /*a620*/  VIADD R17, R2, 0x2000 ;  /* 0x0000200002117836 */ /* 0x000fe20000000000 */
[----:B------:R-:W-:Y:S02]  /*a630*/  IADD3 R2, R26, R15, R2 ;  /* 0x0000000f1a027210 */ /* 0x000fe40007ffe002 */
[----:B------:R-:W-:-:S06]  /*a640*/  LOP3.LUT R4, R10, R19, RZ, 0xfc, !PT ;  /* 0x000000130a047212 */ /* 0x000fcc00078efcff */
[----:B------:R-:W0:Y:S02]  /*a650*/  LDSM.16.MT88.4 R4, [R4+UR38+0x6400] ;  /* 0x006400260404783b */ /* 0x000e240008004200 */
[C-C-:B0-----:R-:W-:Y:S02]  /*a660*/  PRMT R8, R4.reuse, 0x6420, R5.reuse ;  /* 0x0000642004087816 */ /* 0x141fe40000000005 */
[----:B------:R-:W-:Y:S02]  /*a670*/  PRMT R9, R4, 0x7531, R5 ;  /* 0x0000753104097816 */ /* 0x000fe40000000005 */
[----:B------:R-:W-:Y:S02]  /*a680*/  LOP3.LUT R5, R10, R18, RZ, 0xfc, !PT ;  /* 0x000000120a057212 */ /* 0x000fe400078efcff */
[C-C-:B------:R-:W-:Y:S02]  /*a690*/  PRMT R10, R6.reuse, 0x6420, R7.reuse ;  /* 0x00006420060a7816 */ /* 0x140fe40000000007 */
[----:B------:R-:W-:Y:S01]  /*a6a0*/  PRMT R11, R6, 0x7531, R7 ;  /* 0x00007531060b7816 */ /* 0x000fe20000000007 */
[----:B------:R-:W-:Y:S01]  /*a6b0*/  IMAD.IADD R5, R26, 0x1, R5 ;  /* 0x000000011a057824 */ /* 0x000fe200078e0205 */
[----:B------:R-:W-:-:S02]  /*a6c0*/  LOP3.LUT R6, R17, R19, RZ, 0xfc, !PT ;  /* 0x0000001311067212 */ /* 0x000fc400078efcff */
[----:B------:R-:W-:Y:S02]  /*a6d0*/  LOP3.LUT R17, R17, R18, RZ, 0xfc, !PT ;  /* 0x0000001211117212 */ /* 0x000fe400078efcff */
[----:B------:R-:W-:Y:S03]  /*a6e0*/  STSM.16.M88.4 [R5], R8 ;  /* 0x0000000805007844 */ /* 0x000fe60000000200 */
[----:B------:R-:W-:Y:S01]  /*a6f0*/  IMAD.IADD R17, R26, 0x1, R17 ;  /* 0x000000011a117824 */ /* 0x000fe200078e0211 */
[----:B------:R-:W0:Y:S02]  /*a700*/  LDSM.16.MT88.4 R4, [R6+UR38+0x6400] ;  /* 0x006400260604783b */ /* 0x000e240008004200 */
[C-C-:B0-----:R-:W-:Y:S02]  /*a710*/  PRMT R8, R4.reuse, 0x6420, R5.reuse ;  /* 0x0000642004087816 */ /* 0x141fe40000000005 */
[----:B------:R-:W-:-:S02]  /*a720*/  PRMT R9, R4, 0x7531, R5 ;  /* 0x0000753104097816 */ /* 0x000fc40000000005 */
        /* <DEDUP_REMOVED lines=14> */
[----:B------:R-:W-:Y:S04]  /*a810*/  STSM.16.M88.4 [R2+0x1000], R8 ;  /* 0x0010000802007844 */ /* 0x000fe80000000200 */
[----:B------:R-:W0:Y:S02]  /*a820*/  LDSM.16.MT88.4 R4, [R12+UR38+0x8c00] ;  /* 0x008c00260c04783b */ /* 0x000e240008004200 */
        /* <DEDUP_REMOVED lines=13> */
.L_x_8873:
[----:B-1----:R1:W-:Y:S01]  /*a900*/  SYNCS.ARRIVE.TRANS64.A1T0 RZ, [R3+URZ+0x17050], RZ ;  /* 0x017050ff03ff79a7 */ /* 0x0023e2000810003f */
[----:B------:R-:W-:Y:S01]  /*a910*/  BAR.SYNC.DEFER_BLOCKING 0x2, 0x80 ;  /* 0x0082000000007b1d */ /* 0x000fe20000010000 */
[----:B------:R-:W-:Y:S01]  /*a920*/  ISETP.NE.AND P0, PT, R28, RZ, PT ;  /* 0x000000ff1c00720c */ /* 0x000fe20003f05270 */
[----:B------:R-:W-:Y:S02]  /*a930*/  IMAD.MOV.U32 R5, RZ, RZ, R13 ;  /* 0x000000ffff057224 */ /* 0x000fe400078e000d */
[----:B------:R-:W-:-:S10]  /*a940*/  IMAD.MOV.U32 R4, RZ, RZ, R14 ;  /* 0x000000ffff047224 */ /* 0x000fd400078e000e */
[----:B0-----:R-:W-:-:S05]  /*a950*/  @!P0 VIADD R2, R3, 0x17080 ;  /* 0x0001708003028836 */ /* 0x001fca0000000000 */
[----:B------:R-:W-:-:S04]  /*a960*/  @!P0 PRMT R2, RZ, 0x654, R2 ;  /* 0x00000654ff028816 */ /* 0x000fc80000000002 */
[----:B------:R1:W-:Y:S01]  /*a970*/  @!P0 SYNCS.ARRIVE.TRANS64.RED.A1T0 RZ, [R2+URZ], RZ ;  /* 0x000000ff02ff89a7 */ /* 0x0003e2000810043f */
[C---:B------:R-:W-:Y:S01]  /*a980*/  ISETP.GT.AND P0, PT, R0.reuse, UR40, PT ;  /* 0x0000002800007c0c */ /* 0x040fe2000bf04270 */
[----:B------:R-:W-:-:S12]  /*a990*/  VIADD R0, R0, 0xffffffff ;  /* 0xffffffff00007836 */ /* 0x000fd80000000000 */
[----:B-1----:R-:W-:Y:S05]  /*a9a0*/  @P0 BRA `(.L_x_8874) ;  /* 0xfffffff000540947 */ /* 0x002fea000383ffff */
[----:B------:R-:W-:Y:S05]  /*a9b0*/  BRA `(.L_x_8875) ;  /* 0x0000000000047947 */ /* 0x000fea0003800000 */
.L_x_8853:
[----:B------:R-:W-:-:S07]  /*a9c0*/  IMAD.MOV.U32 R13, RZ, RZ, RZ ;  /* 0x000000ffff0d7224 */ /* 0x000fce00078e00ff */
.L_x_8875:
[----:B------:R-:W-:-:S04]  /*a9d0*/  ULOP3.LUT UR4, UR41, 0x1, URZ, 0xfc, !UPT ;  /* 0x0000000129047892 */ /* 0x000fc8000f8efc3f */
[----:B------:R-:W-:-:S06]  /*a9e0*/  UISETP.NE.AND UP0, UPT, UR4, 0x3, UPT ;  /* 0x000000030400788c */ /* 0x000fcc000bf05270 */
[----:B------:R-:W-:-:S13]  /*a9f0*/  PLOP3.LUT P0, PT, PT, PT, UP0, 0x80, 0x0 ;  /* 0x000000000000781c */ /* 0x000fda0003f0f008 */
[----:B------:R-:W-:Y:S05]  /*aa00*/  @!P0 BRA `(.L_x_8876) ;  /* 0x0000000000048947 */ /* 0x000fea0003800000 */
[----:B------:R-:W-:Y:S01]  /*aa10*/  BPT.TRAP 0x1 ;  /* 0x000000040000795c */ /* 0x000fe20000300000 */
.L_x_8876:
[----:B0-2---:R-:W-:Y:S01]  /*aa20*/  LOP3.LUT R3, R14, 0x1, RZ, 0x3c, !PT ;  /* 0x000000010e037812 */ /* 0x005fe200078e3cff */
[----:B------:R-:W-:Y:S01]  /*aa30*/  BSSY B0, `(.L_x_8877) ;  /* 0x0000005000007945 */ /* 0x000fe20003800000 */
[----:B------:R-:W-:Y:S02]  /*aa40*/  LEA R2, R13, UR38, 0x3 ;  /* 0x000000260d027c11 */ /* 0x000fe4000f8e18ff */
[----:B------:R-:W-:-:S04]  /*aa50*/  SHF.L.U32 R3, R3, 0x1f, RZ ;  /* 0x0000001f03037819 */ /* 0x000fc800000006ff */
[----:B------:R-:W0:Y:S02]  /*aa60*/  SYNCS.PHASECHK.TRANS64.TRYWAIT P0, [R2+URZ+0x17070], R3 ;  /* 0x01707003020075a7 */ /* 0x000e24000800017f */
[----:B0-----:R-:W-:Y:S05]  /*aa70*/  @!P0 BRA `(.L_x_8878) ;  /* 0x00000010004c8947 */ /* 0x001fea0003800000 */
.L_x_8913:
[----:B------:R-:W-:Y:S05]  /*aa80*/  BSYNC B0 ;  /* 0x0000000000007941 */ /* 0x000fea0003800000 */
.L_x_8877:
[----:B------:R-:W-:-:S06]  /*aa90*/  ULOP3.LUT UR4, UR41, 0x2, URZ, 0xfc, !UPT ;  /* 0x0000000229047892 */ /* 0x000fcc000f8efc3f */
[----:B------:R-:W-:-:S05]  /*aaa0*/  IMAD.U32 R0, RZ, RZ, UR4 ;  /* 0x00000004ff007e24 */ /* 0x000fca000f8e00ff */
[----:B------:R-:W-:-:S13]  /*aab0*/  ISETP.NE.AND P1, PT, R0, 0x3, PT ;  /* 0x000000030000780c */ /* 0x000fda0003f25270 */
[----:B------:R-:W-:Y:S05]  /*aac0*/  @!P1 BRA `(.L_x_8879) ;  /* 0x0000000000049947 */ /* 0x000fea0003800000 */
[----:B------:R-:W-:Y:S01]  /*aad0*/  BPT.TRAP 0x1 ;  /* 0x000000040000795c */ /* 0x000fe20000300000 */
.L_x_8879:
[----:B------:R-:W-:Y:S01]  /*aae0*/  SHF.L.U32 R5, R14, 0x1f, RZ ;  /* 0x0000001f0e057819 */ /* 0x000fe200000006ff */
[----:B------:R-:W-:-:S03]  /*aaf0*/  IMAD R0, R13, 0x3000, RZ ;  /* 0x000030000d007824 */ /* 0x000fc600078e02ff */
[----:B------:R-:W1:Y:S02]  /*ab00*/  SYNCS.PHASECHK.TRANS64.TRYWAIT P0, [R2+URZ+0x17060], R5 ;  /* 0x01706005020075a7 */ /* 0x000e64000800017f */
[----:B0-----:R-:W-:Y:S01]  /*ab10*/  LOP3.LUT R3, R0, R19, RZ, 0xfc, !PT ;  /* 0x0000001300037212 */ /* 0x001fe200078efcff */
[----:B-1----:R-:W-:Y:S06]  /*ab20*/  @!P0 BRA `(.L_x_8880) ;  /* 0x0000001000348947 */ /* 0x002fec0003800000 */
.L_x_8914:
[----:B------:R-:W-:Y:S05]  /*ab30*/  WARPSYNC.ALL ;  /* 0x0000000000007948 */ /* 0x000fea0003800000 */
[----:B0--3--:R-:W0:Y:S01]  /*ab40*/  LDSM.16.MT88.4 R4, [R3+UR38+0x6400] ;  /* 0x006400260304783b */ /* 0x009e220008004200 */
[C---:B------:R-:W-:Y:S01]  /*ab50*/  VIADD R15, R0.reuse, 0x1000 ;  /* 0x00001000000f7836 */ /* 0x040fe20000000000 */
[C---:B------:R-:W-:Y:S01]  /*ab60*/  IADD3 R27, R0.reuse, R18, R27 ;  /* 0x00000012001b7210 */ /* 0x040fe20007ffe01b */
[----:B------:R-:W-:-:S03]  /*ab70*/  VIADD R17, R0, 0x2000 ;  /* 0x0000200000117836 */ /* 0x000fc60000000000 */
[CC--:B------:R-:W-:Y:S02]  /*ab80*/  LOP3.LUT R16, R15.reuse, R19.reuse, RZ, 0xfc, !PT ;  /* 0x000000130f107212 */ /* 0x0c0fe400078efcff */
[-C--:B------:R-:W-:Y:S02]  /*ab90*/  LOP3.LUT R15, R15, R18.reuse, RZ, 0xfc, !PT ;  /* 0x000000120f0f7212 */ /* 0x080fe400078efcff */
[C---:B------:R-:W-:Y:S02]  /*aba0*/  LOP3.LUT R19, R17.reuse, R19, RZ, 0xfc, !PT ;  /* 0x0000001311137212 */ /* 0x040fe400078efcff */
[----:B------:R-:W-:Y:S01]  /*abb0*/  LOP3.LUT R17, R17, R18, RZ, 0xfc, !PT ;  /* 0x0000001211117212 */ /* 0x000fe200078efcff */
[----:B------:R-:W-:-:S04]  /*abc0*/  IMAD.IADD R15, R26, 0x1, R15 ;  /* 0x000000011a0f7824 */ /* 0x000fc800078e020f */
[----:B------:R-:W-:Y:S01]  /*abd0*/  IMAD.IADD R17, R26, 0x1, R17 ;  /* 0x000000011a117824 */ /* 0x000fe200078e0211 */
[C-C-:B0-----:R-:W-:Y:S02]  /*abe0*/  PRMT R8, R4.reuse, 0x6420, R5.reuse ;  /* 0x0000642004087816 */ /* 0x141fe40000000005 */
[----:B------:R-:W-:Y:S02]  /*abf0*/  PRMT R9, R4, 0x7531, R5 ;  /* 0x0000753104097816 */ /* 0x000fe40000000005 */
[----:B------:R-:W-:Y:S02]  /*ac00*/  LOP3.LUT R5, R0, R18, RZ, 0xfc, !PT ;  /* 0x0000001200057212 */ /* 0x000fe400078efcff */
[C-C-:B------:R-:W-:Y:S02]  /*ac10*/  PRMT R10, R6.reuse, 0x6420, R7.reuse ;  /* 0x00006420060a7816 */ /* 0x140fe40000000007 */
[----:B------:R-:W-:Y:S01]  /*ac20*/  PRMT R11, R6, 0x7531, R7 ;  /* 0x00007531060b7816 */ /* 0x000fe20000000007 */
[----:B------:R-:W-:-:S02]  /*ac30*/  IMAD.IADD R12, R26, 0x1, R5 ;  /* 0x000000011a0c7824 */ /* 0x000fc400078e0205 */
[----:B------:R-:W-:-:S03]  /*ac40*/  IMAD.IADD R26, R26, 0x1, R27 ;  /* 0x000000011a1a7824 */ /* 0x000fc600078e021b */
        /* <DEDUP_REMOVED lines=39> */
.L_x_8881:
[----:B-1----:R1:W-:Y:S01]  /*aec0*/  SYNCS.ARRIVE.TRANS64.A1T0 RZ, [R2+URZ+0x17050], RZ ;  /* 0x017050ff02ff79a7 */ /* 0x0023e2000810003f */
[----:B------:R-:W-:Y:S01]  /*aed0*/  BAR.SYNC.DEFER_BLOCKING 0x2, 0x80 ;  /* 0x0082000000007b1d */ /* 0x000fe20000010000 */
[----:B------:R-:W-:-:S13]  /*aee0*/  ISETP.NE.AND P0, PT, R28, RZ, PT ;  /* 0x000000ff1c00720c */ /* 0x000fda0003f05270 */
[----:B------:R-:W-:Y:S02]  /*aef0*/  @!P0 VIADD R0, R2, 0x17080 ;  /* 0x0001708002008836 */ /* 0x000fe40000000000 */
[----:B-1----:R-:W-:-:S03]  /*af00*/  IMAD.MOV.U32 R2, RZ, RZ, RZ ;  /* 0x000000ffff027224 */ /* 0x002fc600078e00ff */
[----:B------:R-:W-:-:S04]  /*af10*/  @!P0 PRMT R0, RZ, 0x654, R0 ;  /* 0x00000654ff008816 */ /* 0x000fc80000000000 */
[----:B------:R1:W-:Y:S02]  /*af20*/  @!P0 SYNCS.ARRIVE.TRANS64.RED.A1T0 RZ, [R0+URZ], RZ ;  /* 0x000000ff00ff89a7 */ /* 0x0003e4000810043f */
[----:B-1----:R-:W-:-:S05]  /*af30*/  VIADD R0, R13, 0x1 ;  /* 0x000000010d007836 */ /* 0x002fca0000000000 */
[----:B------:R-:W-:-:S04]  /*af40*/  ISETP.NE.AND P0, PT, R0, 0x2, PT ;  /* 0x000000020000780c */ /* 0x000fc80003f05270 */
[----:B------:R-:W-:Y:S02]  /*af50*/  SEL R3, RZ, 0x1, P0 ;  /* 0x00000001ff037807 */ /* 0x000fe40000000000 */
[----:B------:R-:W-:Y:S02]  /*af60*/  SEL R0, R0, RZ, P0 ;  /* 0x000000ff00007207 */ /* 0x000fe40000000000 */
[----:B------:R-:W-:-:S07]  /*af70*/  LOP3.LUT R14, R14, R3, RZ, 0x3c, !PT ;  /* 0x000000030e0e7212 */ /* 0x000fce00078e3cff */
.L_x_8834:
[----:B------:R-:W1:Y:S01]  /*af80*/  S2R R4, SR_CgaCtaId ;  /* 0x0000000000047919 */ /* 0x000e620000008800 */
[----:B------:R-:W-:Y:S02]  /*af90*/  MOV R3, 0x400 ;  /* 0x0000040000037802 */ /* 0x000fe40000000f00 */
[----:B------:R-:W-:Y:S02]  /*afa0*/  SHF.L.U32 R2, R2, 0x1f, RZ ;  /* 0x0000001f02027819 */ /* 0x000fe400000006ff */
[----:B-1----:R-:W-:-:S04]  /*afb0*/  LEA R7, R4, R3, 0x18 ;  /* 0x0000000304077211 */ /* 0x002fc800078ec0ff */
[----:B------:R-:W1:Y:S02]  /*afc0*/  SYNCS.PHASECHK.TRANS64.TRYWAIT P0, [R7+URZ+0x17020], R2 ;  /* 0x01702002070075a7 */ /* 0x000e64000800017f */
[----:B-1----:R-:W-:Y:S05]  /*afd0*/  @!P0 BRA `(.L_x_8882) ;  /* 0x0000000c001c8947 */ /* 0x002fea0003800000 */
.L_x_8915:
        /* <DEDUP_REMOVED lines=13> */
.L_x_8883:
        /* <DEDUP_REMOVED lines=12> */
.L_x_8916:
[----:B------:R-:W1:Y:S02]  /*b170*/  SYNCS.PHASECHK.TRANS64.TRYWAIT P1, [R3+URZ], R2 ;  /* 0x00000002030075a7 */ /* 0x000e64000802017f */
[----:B-1----:R-:W-:Y:S05]  /*b180*/  @!P1 BRA `(.L_x_8885) ;  /* 0x0000000800d89947 */ /* 0x002fea0003800000 */
.L_x_8917:
[----:B------:R-:W-:Y:S05]  /*b190*/  @!P0 BRA `(.L_x_8886) ;  /* 0x0000000000048947 */ /* 0x000fea0003800000 */
[----:B------:R-:W-:Y:S01]  /*b1a0*/  BPT.TRAP 0x1 ;  /* 0x000000040000795c */ /* 0x000fe20000300000 */
.L_x_8886:
[----:B-1----:R-:W-:-:S04]  /*b1b0*/  IMAD R3, R0, 0x8, R7 ;  /* 0x0000000800037824 */ /* 0x002fc800078e0207 */
[----:B------:R-:W1:Y:S02]  /*b1c0*/  SYNCS.PHASECHK.TRANS64.TRYWAIT P1, [R3+URZ+0x17060], R4 ;  /* 0x01706004030075a7 */ /* 0x000e64000802017f */
[----:B-1----:R-:W-:Y:S05]  /*b1d0*/  @!P1 BRA `(.L_x_8887) ;  /* 0x0000000800d89947 */ /* 0x002fea0003800000 */
.L_x_8918:
[----:B------:R-:W-:Y:S05]  /*b1e0*/  @!P0 BRA `(.L_x_8888) ;  /* 0x0000000000048947 */ /* 0x000fea0003800000 */
[----:B------:R-:W-:Y:S01]  /*b1f0*/  BPT.TRAP 0x1 ;  /* 0x000000040000795c */ /* 0x000fe20000300000 */
.L_x_8888:
[----:B0-----:R-:W-:-:S04]  /*b200*/  IMAD R5, R6, 0x8, R7 ;  /* 0x0000000806057824 */ /* 0x001fc800078e0207 */
[----:B------:R-:W0:Y:S02]  /*b210*/  SYNCS.PHASECHK.TRANS64.TRYWAIT P1, [R5+URZ+0x17060], R2 ;  /* 0x01706002050075a7 */ /* 0x000e24000802017f */
[----:B0-----:R-:W-:Y:S05]  /*b220*/  @!P1 BRA `(.L_x_8889) ;  /* 0x0000000800d89947 */ /* 0x001fea0003800000 */
.L_x_8919:
[----:B------:R-:W-:Y:S05]  /*b230*/  @!P0 BRA `(.L_x_8890) ;  /* 0x0000000000048947 */ /* 0x000fea0003800000 */
[----:B------:R-:W-:Y:S01]  /*b240*/  BPT.TRAP 0x1 ;  /* 0x000000040000795c */ /* 0x000fe20000300000 */
.L_x_8890:
[----:B------:R-:W2:Y:S02]  /*b250*/  SYNCS.PHASECHK.TRANS64.TRYWAIT P0, [R3+URZ+0x17080], R4 ;  /* 0x01708004030075a7 */ /* 0x000ea4000800017f */
[----:B--2---:R-:W-:Y:S05]  /*b260*/  @!P0 BRA `(.L_x_8891) ;  /* 0x0000000800dc8947 */ /* 0x004fea0003800000 */
.L_x_8892:
[----:B---3--:R3:W4:Y:S02]  /*b270*/  SYNCS.PHASECHK.TRANS64.TRYWAIT P0, [R5+URZ+0x17080], R2 ;  /* 0x01708002050075a7 */ /* 0x008724000800017f */
[----:B----4-:R-:W-:Y:S05]  /*b280*/  @!P0 NANOSLEEP.SYNCS 0x989680 ;  /* 0x009896800000895d */ /* 0x010fea0003900000 */
[----:B------:R-:W4:Y:S02]  /*b290*/  @!P0 SYNCS.PHASECHK.TRANS64 P0, [R5+URZ+0x17080], R2 ;  /* 0x01708002050085a7 */ /* 0x000f24000800007f */
[----:B----4-:R-:W-:Y:S05]  /*b2a0*/  @!P0 BRA `(.L_x_8892) ;  /* 0xfffffffc00f08947 */ /* 0x010fea000383ffff */
.L_x_8804:
[----:B------:R-:W-:Y:S05]  /*b2b0*/  BSYNC B6 ;  /* 0x0000000000067941 */ /* 0x000fea0003800000 */
.L_x_8801:
[----:B------:R-:W-:Y:S05]  /*b2c0*/  EXIT ;  /* 0x000000000000794d */ /* 0x000fea0003800000 */
.L_x_8808:
[----:B0-----:R-:W-:-:S04]  /*b2d0*/  IMAD.U32 R3, RZ, RZ, UR38 ;  /* 0x00000026ff037e24 */ /* 0x001fc8000f8e00ff */
[----:B------:R0:W1:Y:S03]  /*b2e0*/  SYNCS.PHASECHK.TRANS64.TRYWAIT P0, [R3+URZ+0x17000], R0 ;  /* 0x01700000030075a7 */ /* 0x000066000800017f */
[----:B-1----:R-:W-:Y:S05]  /*b2f0*/  @!P0 NANOSLEEP.SYNCS 0x989680 ;  /* 0x009896800000895d */ /* 0x002fea0003900000 */
[----:B------:R-:W1:Y:S02]  /*b300*/  @!P0 SYNCS.PHASECHK.TRANS64 P0, [R3+URZ+0x17000], R0 ;  /* 0x01700000030085a7 */ /* 0x000e64000800007f */
[----:B-1----:R-:W-:Y:S05]  /*b310*/  @!P0 BRA `(.L_x_8808) ;  /* 0xfffffffc00ec8947 */ /* 0x002fea000383ffff */
[----:B------:R-:W-:Y:S05]  /*b320*/  BRA `(.L_x_8893) ;  /* 0xffffff60009c7947 */ /* 0x000fea000383ffff */
.L_x_8812:
[----:B0-----:R-:W-:-:S04]  /*b330*/  IMAD.U32 R3, RZ, RZ, UR38 ;  /* 0x00000026ff037e24 */ /* 0x001fc8000f8e00ff */
[----:B------:R0:W2:Y:S03]  /*b340*/  SYNCS.PHASECHK.TRANS64.TRYWAIT P2, [R3+URZ+0x17030], R0 ;  /* 0x01703000030075a7 */ /* 0x0000a6000804017f */
[----:B--2---:R-:W-:Y:S05]  /*b350*/  @!P2 NANOSLEEP.SYNCS 0x989680 ;  /* 0x009896800000a95d */ /* 0x004fea0003900000 */
[----:B------:R-:W2:Y:S02]  /*b360*/  @!P2 SYNCS.PHASECHK.TRANS64 P2, [R3+URZ+0x17030], R0 ;  /* 0x017030000300a5a7 */ /* 0x000ea4000804007f */
[----:B--2---:R-:W-:Y:S05]  /*b370*/  @!P2 BRA `(.L_x_8812) ;  /* 0xfffffffc00eca947 */ /* 0x004fea000383ffff */
[----:B------:R-:W-:Y:S05]  /*b380*/  BRA `(.L_x_8811) ;  /* 0xffffff6000b87947 */ /* 0x000fea000383ffff */
.L_x_8817:
[----:B-1----:R-:W-:-:S04]  /*b390*/  IMAD.U32 R5, RZ, RZ, UR21 ;  /* 0x00000015ff057e24 */ /* 0x002fc8000f8e00ff */
[----:B------:R1:W2:Y:S03]  /*b3a0*/  SYNCS.PHASECHK.TRANS64.TRYWAIT P2, [R5+URZ+0x17030], R4 ;  /* 0x01703004050075a7 */ /* 0x0002a6000804017f */
[----:B--2---:R-:W-:Y:S05]  /*b3b0*/  @!P2 NANOSLEEP.SYNCS 0x989680 ;  /* 0x009896800000a95d */ /* 0x004fea0003900000 */
[----:B------:R-:W2:Y:S02]  /*b3c0*/  @!P2 SYNCS.PHASECHK.TRANS64 P2, [R5+URZ+0x17030], R4 ;  /* 0x017030040500a5a7 */ /* 0x000ea4000804007f */
[----:B--2---:R-:W-:Y:S05]  /*b3d0*/  @!P2 BRA `(.L_x_8817) ;  /* 0xfffffffc00eca947 */ /* 0x004fea000383ffff */
[----:B------:R-:W-:Y:S05]  /*b3e0*/  BRA `(.L_x_8816) ;  /* 0xffffff8400447947 */ /* 0x000fea000383ffff */
.L_x_8821:
[----:B-1----:R-:W-:-:S04]  /*b3f0*/  IMAD.U32 R5, RZ, RZ, UR14 ;  /* 0x0000000eff057e24 */ /* 0x002fc8000f8e00ff */
[----:B------:R1:W2:Y:S03]  /*b400*/  SYNCS.PHASECHK.TRANS64.TRYWAIT P2, [R5+URZ+0x17050], R4 ;  /* 0x01705004050075a7 */ /* 0x0002a6000804017f */
[----:B--2---:R-:W-:Y:S05]  /*b410*/  @!P2 NANOSLEEP.SYNCS 0x989680 ;  /* 0x009896800000a95d */ /* 0x004fea0003900000 */
[----:B------:R-:W2:Y:S02]  /*b420*/  @!P2 SYNCS.PHASECHK.TRANS64 P2, [R5+URZ+0x17050], R4 ;  /* 0x017050040500a5a7 */ /* 0x000ea4000804007f */
[----:B--2---:R-:W-:Y:S05]  /*b430*/  @!P2 BRA `(.L_x_8821) ;  /* 0xfffffffc00eca947 */ /* 0x004fea000383ffff */
[----:B------:R-:W-:Y:S05]  /*b440*/  BRA `(.L_x_8820) ;  /* 0xffffff88009c7947 */ /* 0x000fea000383ffff */
.L_x_8827:
[----:B-1----:R-:W-:-:S04]  /*b450*/  IMAD.U32 R3, RZ, RZ, UR16 ;  /* 0x00000010ff037e24 */ /* 0x002fc8000f8e00ff */
[----:B------:R1:W2:Y:S03]  /*b460*/  SYNCS.PHASECHK.TRANS64.TRYWAIT P1, [R3+URZ+0x17050], R2 ;  /* 0x01705002030075a7 */ /* 0x0002a6000802017f */
[----:B--2---:R-:W-:Y:S05]  /*b470*/  @!P1 NANOSLEEP.SYNCS 0x989680 ;  /* 0x009896800000995d */ /* 0x004fea0003900000 */
[----:B------:R-:W2:Y:S02]  /*b480*/  @!P1 SYNCS.PHASECHK.TRANS64 P1, [R3+URZ+0x17050], R2 ;  /* 0x01705002030095a7 */ /* 0x000ea4000802007f */
[----:B--2---:R-:W-:Y:S05]  /*b490*/  @!P1 BRA `(.L_x_8827) ;  /* 0xfffffffc00ec9947 */ /* 0x004fea000383ffff */
[----:B------:R-:W-:Y:S05]  /*b4a0*/  BRA `(.L_x_8826) ;  /* 0xffffff9c00f07947 */ /* 0x000fea000383ffff */
.L_x_8840:
[----:B------:R-:W-:Y:S02]  /*b4b0*/  IMAD.MOV.U32 R13, RZ, RZ, R20 ;  /* 0x000000ffff0d7224 */ /* 0x000fe400078e0014 */
[----:B------:R-:W-:Y:S02]  /*b4c0*/  IMAD.MOV.U32 R12, RZ, RZ, RZ ;  /* 0x000000ffff0c7224 */ /* 0x000fe400078e00ff */
[----:B------:R-:W-:Y:S02]  /*b4d0*/  IMAD.MOV.U32 R11, RZ, RZ, 0x1f ;  /* 0x0000001fff0b7424 */ /* 0x000fe400078e00ff */
[----:B------:R-:W-:-:S07]  /*b4e0*/  IMAD.MOV.U32 R15, RZ, RZ, -0x1 ;  /* 0xffffffffff0f7424 */ /* 0x000fce00078e00ff */
[----:B------:R-:W-:Y:S05]  /*b4f0*/  WARPSYNC.COLLECTIVE R15, `(.L_x_8894) ;  /* 0x000000000f087348 */ /* 0x000fea0003c00000 */
[----:B------:R0:W1:Y:S02]  /*b500*/  SHFL.IDX P6, R14, R13, R12, R11 ;  /* 0x0000000c0d0e7389 */ /* 0x00006400000c000b */
[----:B01----:R-:W-:Y:S01]  /*b510*/  ENDCOLLECTIVE ;  /* 0x000000000000791b */ /* 0x003fe20003800000 */
.L_x_8894:
[----:B------:R-:W-:Y:S05]  /*b520*/  BRA `(.L_x_8895) ;  /* 0xffffffd400347947 */ /* 0x000fea000383ffff */
.L_x_8842:
[----:B------:R-:W-:Y:S01]  /*b530*/  BSSY B0, `(.L_x_8896) ;  /* 0x0000006000007945 */ /* 0x000fe20003800000 */
[----:B------:R-:W-:-:S07]  /*b540*/  IMAD.MOV.U32 R15, RZ, RZ, -0x1 ;  /* 0xffffffffff0f7424 */ /* 0x000fce00078e00ff */
[----:B0-----:R-:W-:Y:S05]  /*b550*/  WARPSYNC.COLLECTIVE R15, `(.L_x_8897) ;  /* 0x000000000f0c7348 */ /* 0x001fea0003c00000 */
[----:B------:R-:W-:Y:S02]  /*b560*/  ELECT P6, UR62, PT ;  /* 0x00000000003e782f */ /* 0x000fe400038c0000 */
[----:B------:R-:W-:Y:S01]  /*b570*/  MOV R14, UR62 ;  /* 0x0000003e000e7c02 */ /* 0x000fe20008000f00 */
[----:B0-----:R-:W-:Y:S10]  /*b580*/  ENDCOLLECTIVE ;  /* 0x000000000000791b */ /* 0x001ff40003800000 */
.L_x_8897:
[----:B------:R-:W-:Y:S05]  /*b590*/  BSYNC B0 ;  /* 0x0000000000007941 */ /* 0x000fea0003800000 */
.L_x_8896:
[----:B------:R-:W-:Y:S05]  /*b5a0*/  BRA `(.L_x_8898) ;  /* 0xffffffd4003c7947 */ /* 0x000fea000383ffff */
.L_x_8844:
[----:B--2---:R2:W3:Y:S02]  /*b5b0*/  SYNCS.PHASECHK.TRANS64.TRYWAIT P0, [R25+URZ+0x17080], R2 ;  /* 0x01708002190075a7 */ /* 0x0044e4000800017f */
[----:B---3--:R-:W-:Y:S05]  /*b5c0*/  @!P0 NANOSLEEP.SYNCS 0x989680 ;  /* 0x009896800000895d */ /* 0x008fea0003900000 */
[----:B------:R-:W3:Y:S02]  /*b5d0*/  @!P0 SYNCS.PHASECHK.TRANS64 P0, [R25+URZ+0x17080], R2 ;  /* 0x01708002190085a7 */ /* 0x000ee4000800007f */
[----:B---3--:R-:W-:Y:S05]  /*b5e0*/  @!P0 BRA `(.L_x_8844) ;  /* 0xfffffffc00f08947 */ /* 0x008fea000383ffff */
[----:B------:R-:W-:Y:S05]  /*b5f0*/  BRA `(.L_x_8899) ;  /* 0xffffffd400907947 */ /* 0x000fea000383ffff */
.L_x_8846:
[----:B---3--:R3:W4:Y:S02]  /*b600*/  SYNCS.PHASECHK.TRANS64.TRYWAIT P0, [R25+URZ+0x17040], R2 ;  /* 0x01704002190075a7 */ /* 0x008724000800017f */
[----:B----4-:R-:W-:Y:S05]  /*b610*/  @!P0 NANOSLEEP.SYNCS 0x989680 ;  /* 0x009896800000895d */ /* 0x010fea0003900000 */
[----:B------:R-:W4:Y:S02]  /*b620*/  @!P0 SYNCS.PHASECHK.TRANS64 P0, [R25+URZ+0x17040], R2 ;  /* 0x01704002190085a7 */ /* 0x000f24000800007f */
[----:B----4-:R-:W-:Y:S05]  /*b630*/  @!P0 BRA `(.L_x_8846) ;  /* 0xfffffffc00f08947 */ /* 0x010fea000383ffff */
[----:B------:R-:W-:Y:S05]  /*b640*/  BRA `(.L_x_8900) ;  /* 0xffffffd800047947 */ /* 0x000fea000383ffff */
.L_x_8849:
        /* <DEDUP_REMOVED lines=8> */
.L_x_8901:
[----:B------:R-:W-:Y:S02]  /*b6d0*/  IMAD.MOV.U32 R13, RZ, RZ, R4 ;  /* 0x000000ffff0d7224 */ /* 0x000fe400078e0004 */
[----:B------:R-:W-:-:S07]  /*b6e0*/  IMAD.MOV.U32 R2, RZ, RZ, R14 ;  /* 0x000000ffff027224 */ /* 0x000fce00078e000e */
[----:B------:R-:W-:Y:S05]  /*b6f0*/  WARPSYNC.COLLECTIVE R15, `(.L_x_8902) ;  /* 0x000000000f087348 */ /* 0x000fea0003c00000 */
[----:B------:R0:W1:Y:S02]  /*b700*/  SHFL.IDX P6, R14, R13, R12, R11 ;  /* 0x0000000c0d0e7389 */ /* 0x00006400000c000b */
[----:B01----:R-:W-:Y:S01]  /*b710*/  ENDCOLLECTIVE ;  /* 0x000000000000791b */ /* 0x003fe20003800000 */
.L_x_8902:
        /* <DEDUP_REMOVED lines=10> */
.L_x_8903:
[----:B------:R-:W-:-:S05]  /*b7c0*/  @!P3 IADD3 R20, P4, R6, R3, RZ ;  /* 0x000000030614b210 */ /* 0x000fca0007f9e0ff */
[----:B------:R-:W-:Y:S02]  /*b7d0*/  @!P3 IMAD.X R3, RZ, RZ, R2, P4 ;  /* 0x000000ffff03b224 */ /* 0x000fe400020e0602 */
[----:B------:R-:W-:Y:S02]  /*b7e0*/  @!P3 IMAD.MOV.U32 R2, RZ, RZ, R20 ;  /* 0x000000ffff02b224 */ /* 0x000fe400078e0014 */
[----:B------:R-:W-:-:S03]  /*b7f0*/  IMAD.MOV.U32 R13, RZ, RZ, R4 ;  /* 0x000000ffff0d7224 */ /* 0x000fc600078e0004 */
[----:B------:R-:W-:Y:S01]  /*b800*/  @!PT LDS RZ, [RZ] ;  /* 0x00000000fffff984 */ /* 0x000fe20000000800 */
[----:B------:R-:W-:Y:S01]  /*b810*/  @!PT LDS RZ, [RZ] ;  /* 0x00000000fffff984 */ /* 0x000fe20000000800 */
[----:B------:R-:W-:Y:S01]  /*b820*/  @!PT LDS RZ, [RZ] ;  /* 0x00000000fffff984 */ /* 0x000fe20000000800 */
[----:B------:R0:W-:Y:S04]  /*b830*/  @!P3 LDGSTS.E.BYPASS.LTC128B.128 [R21+0xc400], desc[UR44][R2.64], !P2 ;  /* 0x0c4000000215bfae */ /* 0x0001e8000d101d6c */
[----:B------:R0:W-:Y:S04]  /*b840*/  @!P3 LDGSTS.E.BYPASS.LTC128B.128 [R21+0xdc00], desc[UR44][R2.64+0x20], !P0 ;  /* 0x0dc000200215bfae */ /* 0x0001e8000c101d6c */
[----:B------:R0:W-:Y:S01]  /*b850*/  @!P3 LDGSTS.E.BYPASS.LTC128B.128 [R21+0xf400], desc[UR44][R2.64+0x40], !P1 ;  /* 0x0f4000400215bfae */ /* 0x0001e2000c901d6c */
[----:B------:R-:W-:-:S07]  /*b860*/  IMAD.MOV.U32 R17, RZ, RZ, R14 ;  /* 0x000000ffff117224 */ /* 0x000fce00078e000e */
[----:B0-----:R-:W-:Y:S05]  /*b870*/  WARPSYNC.COLLECTIVE R15, `(.L_x_8904) ;  /* 0x000000000f087348 */ /* 0x001fea0003c00000 */
[----:B------:R1:W2:Y:S02]  /*b880*/  SHFL.IDX P6, R14, R13, R12, R11 ;  /* 0x0000000c0d0e7389 */ /* 0x0002a400000c000b */
[----:B012---:R-:W-:Y:S01]  /*b890*/  ENDCOLLECTIVE ;  /* 0x000000000000791b */ /* 0x007fe20003800000 */
.L_x_8904:
[----:B------:R-:W-:-:S05]  /*b8a0*/  VIADD R3, R9, 0x40 ;  /* 0x0000004009037836 */ /* 0x000fca0000000000 */
[----:B------:R-:W-:Y:S01]  /*b8b0*/  ISETP.GE.AND P4, PT, R3, R10, PT ;  /* 0x0000000a0300720c */ /* 0x000fe20003f86270 */
[----:B------:R-:W-:Y:S02]  /*b8c0*/  IMAD.MOV.U32 R13, RZ, RZ, R8 ;  /* 0x000000ffff0d7224 */ /* 0x000fe400078e0008 */
[----:B------:R-:W-:-:S10]  /*b8d0*/  IMAD.MOV.U32 R12, RZ, RZ, RZ ;  /* 0x000000ffff0c7224 */ /* 0x000fd400078e00ff */
[----:B------:R-:W-:Y:S01]  /*b8e0*/  @!P4 IADD3 R14, P3, R6, R14, RZ ;  /* 0x0000000e060ec210 */ /* 0x000fe20007f7e0ff */
[----:B------:R-:W-:-:S04]  /*b8f0*/  @!P4 VIADD R5, R0, UR38 ;  /* 0x000000260005cc36 */ /* 0x000fc80008000000 */
[----:B------:R-:W-:-:S08]  /*b900*/  @!P4 IMAD.MOV.U32 R2, RZ, RZ, R14 ;  /* 0x000000ffff02c224 */ /* 0x000fd000078e000e */
[----:B------:R-:W-:Y:S05]  /*b910*/  WARPSYNC.COLLECTIVE R15, `(.L_x_8905) ;  /* 0x000000000f087348 */ /* 0x000fea0003c00000 */
[----:B------:R0:W1:Y:S02]  /*b920*/  SHFL.IDX P6, R14, R13, R12, R11 ;  /* 0x0000000c0d0e7389 */ /* 0x00006400000c000b */
[----:B01----:R-:W-:Y:S01]  /*b930*/  ENDCOLLECTIVE ;  /* 0x000000000000791b */ /* 0x003fe20003800000 */
.L_x_8905:
[----:B------:R-:W-:-:S04]  /*b940*/  @!P4 IMAD.X R17, RZ, RZ, R17, P3 ;  /* 0x000000ffff11c224 */ /* 0x000fc800018e0611 */
[----:B------:R-:W-:-:S05]  /*b950*/  @!P4 IMAD.MOV.U32 R3, RZ, RZ, R17 ;  /* 0x000000ffff03c224 */ /* 0x000fca00078e0011 */
[----:B------:R-:W-:Y:S01]  /*b960*/  @!PT LDS RZ, [RZ] ;  /* 0x00000000fffff984 */ /* 0x000fe20000000800 */
[----:B------:R-:W-:Y:S01]  /*b970*/  @!PT LDS RZ, [RZ] ;  /* 0x00000000fffff984 */ /* 0x000fe20000000800 */
[----:B------:R-:W-:Y:S01]  /*b980*/  @!PT LDS RZ, [RZ] ;  /* 0x00000000fffff984 */ /* 0x000fe20000000800 */
[----:B------:R0:W-:Y:S01]  /*b990*/  @!P4 LDGSTS.E.BYPASS.LTC128B.128 [R5+0xcc00], desc[UR44][R2.64], !P2 ;  /* 0x0cc000000205cfae */ /* 0x0001e2000d101d6c */
[----:B------:R-:W-:-:S03]  /*b9a0*/  IMAD.MOV.U32 R13, RZ, RZ, R7 ;  /* 0x000000ffff0d7224 */ /* 0x000fc600078e0007 */
[----:B------:R0:W-:Y:S04]  /*b9b0*/  @!P4 LDGSTS.E.BYPASS.LTC128B.128 [R5+0xe400], desc[UR44][R2.64+0x20], !P0 ;  /* 0x0e4000200205cfae */ /* 0x0001e8000c101d6c */
[----:B------:R0:W-:Y:S01]  /*b9c0*/  @!P4 LDGSTS.E.BYPASS.LTC128B.128 [R5+0xfc00], desc[UR44][R2.64+0x40], !P1 ;  /* 0x0fc000400205cfae */ /* 0x0001e2000c901d6c */
[----:B------:R-:W-:-:S07]  /*b9d0*/  IMAD.MOV.U32 R8, RZ, RZ, R14 ;  /* 0x000000ffff087224 */ /* 0x000fce00078e000e */
[----:B0-----:R-:W-:Y:S05]  /*b9e0*/  WARPSYNC.COLLECTIVE R15, `(.L_x_8906) ;  /* 0x000000000f087348 */ /* 0x001fea0003c00000 */
[----:B------:R1:W2:Y:S02]  /*b9f0*/  SHFL.IDX P6, R14, R13, R12, R11 ;  /* 0x0000000c0d0e7389 */ /* 0x0002a400000c000b */
[----:B012---:R-:W-:Y:S01]  /*ba00*/  ENDCOLLECTIVE ;  /* 0x000000000000791b */ /* 0x007fe20003800000 */
.L_x_8906:
[----:B------:R-:W-:Y:S05]  /*ba10*/  BRA `(.L_x_8907) ;  /* 0xffffffdc00a47947 */ /* 0x000fea000383ffff */
.L_x_8852:
[----:B---3--:R3:W4:Y:S02]  /*ba20*/  SYNCS.PHASECHK.TRANS64.TRYWAIT P0, [R25+URZ+0x17020], R4 ;  /* 0x01702004190075a7 */ /* 0x008724000800017f */
[----:B----4-:R-:W-:Y:S05]  /*ba30*/  @!P0 NANOSLEEP.SYNCS 0x989680 ;  /* 0x009896800000895d */ /* 0x010fea0003900000 */
[----:B------:R-:W4:Y:S02]  /*ba40*/  @!P0 SYNCS.PHASECHK.TRANS64 P0, [R25+URZ+0x17020], R4 ;  /* 0x01702004190085a7 */ /* 0x000f24000800007f */
[----:B----4-:R-:W-:Y:S05]  /*ba50*/  @!P0 BRA `(.L_x_8852) ;  /* 0xfffffffc00f08947 */ /* 0x010fea000383ffff */
[----:B------:R-:W-:Y:S05]  /*ba60*/  BRA `(.L_x_8908) ;  /* 0xffffffdc00ec7947 */ /* 0x000fea000383ffff */
.L_x_8857:
[----:B-1----:R1:W2:Y:S02]  /*ba70*/  SYNCS.PHASECHK.TRANS64.TRYWAIT P0, [R6+URZ+0x17080], R3 ;  /* 0x01708003060075a7 */ /* 0x0022a4000800017f */
[----:B--2---:R-:W-:Y:S05]  /*ba80*/  @!P0 NANOSLEEP.SYNCS 0x989680 ;  /* 0x009896800000895d */ /* 0x004fea0003900000 */
[----:B------:R-:W2:Y:S02]  /*ba90*/  @!P0 SYNCS.PHASECHK.TRANS64 P0, [R6+URZ+0x17080], R3 ;  /* 0x01708003060085a7 */ /* 0x000ea4000800007f */
[----:B--2---:R-:W-:Y:S05]  /*baa0*/  @!P0 BRA `(.L_x_8857) ;  /* 0xfffffffc00f08947 */ /* 0x004fea000383ffff */
[----:B------:R-:W-:Y:S05]  /*bab0*/  BRA `(.L_x_8909) ;  /* 0xffffffe0009c7947 */ /* 0x000fea000383ffff */
.L_x_8863:
[----:B--2---:R2:W3:Y:S02]  /*bac0*/  SYNCS.PHASECHK.TRANS64.TRYWAIT P0, [R6+URZ+0x17040], R3 ;  /* 0x01704003060075a7 */ /* 0x0044e4000800017f */
[----:B---3--:R-:W-:Y:S05]  /*bad0*/  @!P0 NANOSLEEP.SYNCS 0x989680 ;  /* 0x009896800000895d */ /* 0x008fea0003900000 */
[----:B------:R-:W3:Y:S02]  /*bae0*/  @!P0 SYNCS.PHASECHK.TRANS64 P0, [R6+URZ+0x17040], R3 ;  /* 0x01704003060085a7 */ /* 0x000ee4000800007f */
[----:B---3--:R-:W-:Y:S05]  /*baf0*/  @!P0 BRA `(.L_x_8863) ;  /* 0xfffffffc00f08947 */ /* 0x008fea000383ffff */
[----:B------:R-:W-:Y:S05]  /*bb00*/  BRA `(.L_x_8910) ;  /* 0xffffffe4007c7947 */ /* 0x000fea000383ffff */
.L_x_8870:
[----:B--2---:R2:W3:Y:S02]  /*bb10*/  SYNCS.PHASECHK.TRANS64.TRYWAIT P0, [R3+URZ+0x17070], R2 ;  /* 0x01707002030075a7 */ /* 0x0044e4000800017f */
[----:B---3--:R-:W-:Y:S05]  /*bb20*/  @!P0 NANOSLEEP.SYNCS 0x989680 ;  /* 0x009896800000895d */ /* 0x008fea0003900000 */
[----:B------:R-:W3:Y:S02]  /*bb30*/  @!P0 SYNCS.PHASECHK.TRANS64 P0, [R3+URZ+0x17070], R2 ;  /* 0x01707002030085a7 */ /* 0x000ee4000800007f */
[----:B---3--:R-:W-:Y:S05]  /*bb40*/  @!P0 BRA `(.L_x_8870) ;  /* 0xfffffffc00f08947 */ /* 0x008fea000383ffff */
[----:B------:R-:W-:Y:S05]  /*bb50*/  BRA `(.L_x_8911) ;  /* 0xffffffe8006c7947 */ /* 0x000fea000383ffff */
.L_x_8872:
[----:B--2---:R2:W3:Y:S02]  /*bb60*/  SYNCS.PHASECHK.TRANS64.TRYWAIT P0, [R3+URZ+0x17060], R4 ;  /* 0x01706004030075a7 */ /* 0x0044e4000800017f */
[----:B---3--:R-:W-:Y:S05]  /*bb70*/  @!P0 NANOSLEEP.SYNCS 0x989680 ;  /* 0x009896800000895d */ /* 0x008fea0003900000 */
[----:B------:R-:W3:Y:S02]  /*bb80*/  @!P0 SYNCS.PHASECHK.TRANS64 P0, [R3+URZ+0x17060], R4 ;  /* 0x01706004030085a7 */ /* 0x000ee4000800007f */
[----:B---3--:R-:W-:Y:S05]  /*bb90*/  @!P0 BRA `(.L_x_8872) ;  /* 0xfffffffc00f08947 */ /* 0x008fea000383ffff */
[----:B------:R-:W-:Y:S05]  /*bba0*/  BRA `(.L_x_8912) ;  /* 0xffffffe800707947 */ /* 0x000fea000383ffff */
.L_x_8878:
[----:B0-----:R0:W1:Y:S02]  /*bbb0*/  SYNCS.PHASECHK.TRANS64.TRYWAIT P0, [R2+URZ+0x17070], R3 ;  /* 0x01707003020075a7 */ /* 0x001064000800017f */
[----:B-1----:R-:W-:Y:S05]  /*bbc0*/  @!P0 NANOSLEEP.SYNCS 0x989680 ;  /* 0x009896800000895d */ /* 0x002fea0003900000 */
[----:B------:R-:W1:Y:S02]  /*bbd0*/  @!P0 SYNCS.PHASECHK.TRANS64 P0, [R2+URZ+0x17070], R3 ;  /* 0x01707003020085a7 */ /* 0x000e64000800007f */
[----:B-1----:R-:W-:Y:S05]  /*bbe0*/  @!P0 BRA `(.L_x_8878) ;  /* 0xfffffffc00f08947 */ /* 0x002fea000383ffff */
[----:B------:R-:W-:Y:S05]  /*bbf0*/  BRA `(.L_x_8913) ;  /* 0xffffffec00a07947 */ /* 0x000fea000383ffff */
.L_x_8880:
[----:B0-----:R0:W1:Y:S02]  /*bc00*/  SYNCS.PHASECHK.TRANS64.TRYWAIT P0, [R2+URZ+0x17060], R5 ;  /* 0x01706005020075a7 */ /* 0x001064000800017f */
[----:B-1----:R-:W-:Y:S05]  /*bc10*/  @!P0 NANOSLEEP.SYNCS 0x989680 ;  /* 0x009896800000895d */ /* 0x002fea0003900000 */
[----:B------:R-:W1:Y:S02]  /*bc20*/  @!P0 SYNCS.PHASECHK.TRANS64 P0, [R2+URZ+0x17060], R5 ;  /* 0x01706005020085a7 */ /* 0x000e64000800007f */
[----:B-1----:R-:W-:Y:S05]  /*bc30*/  @!P0 BRA `(.L_x_8880) ;  /* 0xfffffffc00f08947 */ /* 0x002fea000383ffff */
[----:B------:R-:W-:Y:S05]  /*bc40*/  BRA `(.L_x_8914) ;  /* 0xffffffec00b87947 */ /* 0x000fea000383ffff */
.L_x_8882:
[----:B-1----:R1:W2:Y:S02]  /*bc50*/  SYNCS.PHASECHK.TRANS64.TRYWAIT P0, [R7+URZ+0x17020], R2 ;  /* 0x01702002070075a7 */ /* 0x0022a4000800017f */
[----:B--2---:R-:W-:Y:S05]  /*bc60*/  @!P0 NANOSLEEP.SYNCS 0x989680 ;  /* 0x009896800000895d */ /* 0x004fea0003900000 */
[----:B------:R-:W2:Y:S02]  /*bc70*/  @!P0 SYNCS.PHASECHK.TRANS64 P0, [R7+URZ+0x17020], R2 ;  /* 0x01702002070085a7 */ /* 0x000ea4000800007f */
[----:B--2---:R-:W-:Y:S05]  /*bc80*/  @!P0 BRA `(.L_x_8882) ;  /* 0xfffffffc00f08947 */ /* 0x004fea000383ffff */
[----:B------:R-:W-:Y:S05]  /*bc90*/  BRA `(.L_x_8915) ;  /* 0xfffffff000d07947 */ /* 0x000fea000383ffff */
.L_x_8884:
[----:B0-----:R0:W1:Y:S02]  /*bca0*/  SYNCS.PHASECHK.TRANS64.TRYWAIT P1, [R5+URZ], R4 ;  /* 0x00000004050075a7 */ /* 0x001064000802017f */
[----:B-1----:R-:W-:Y:S05]  /*bcb0*/  @!P1 NANOSLEEP.SYNCS 0x989680 ;  /* 0x009896800000995d */ /* 0x002fea0003900000 */
[----:B------:R-:W1:Y:S02]  /*bcc0*/  @!P1 SYNCS.PHASECHK.TRANS64 P1, [R5+URZ], R4 ;  /* 0x00000004050095a7 */ /* 0x000e64000802007f */
[----:B-1----:R-:W-:Y:S05]  /*bcd0*/  @!P1 BRA `(.L_x_8884) ;  /* 0xfffffffc00f09947 */ /* 0x002fea000383ffff */
[----:B------:R-:W-:Y:S05]  /*bce0*/  BRA `(.L_x_8916) ;  /* 0xfffffff400207947 */ /* 0x000fea000383ffff */
.L_x_8885:
[----:B-1----:R1:W2:Y:S02]  /*bcf0*/  SYNCS.PHASECHK.TRANS64.TRYWAIT P1, [R3+URZ], R2 ;  /* 0x00000002030075a7 */ /* 0x0022a4000802017f */
[----:B--2---:R-:W-:Y:S05]  /*bd00*/  @!P1 NANOSLEEP.SYNCS 0x989680 ;  /* 0x009896800000995d */ /* 0x004fea0003900000 */
[----:B------:R-:W2:Y:S02]  /*bd10*/  @!P1 SYNCS.PHASECHK.TRANS64 P1, [R3+URZ], R2 ;  /* 0x00000002030095a7 */ /* 0x000ea4000802007f */
[----:B--2---:R-:W-:Y:S05]  /*bd20*/  @!P1 BRA `(.L_x_8885) ;  /* 0xfffffffc00f09947 */ /* 0x004fea000383ffff */
[----:B------:R-:W-:Y:S05]  /*bd30*/  BRA `(.L_x_8917) ;  /* 0xfffffff400147947 */ /* 0x000fea000383ffff */
.L_x_8887:
[----:B-1----:R1:W2:Y:S02]  /*bd40*/  SYNCS.PHASECHK.TRANS64.TRYWAIT P1, [R3+URZ+0x17060], R4 ;  /* 0x01706004030075a7 */ /* 0x0022a4000802017f */
[----:B--2---:R-:W-:Y:S05]  /*bd50*/  @!P1 NANOSLEEP.SYNCS 0x989680 ;  /* 0x009896800000995d */ /* 0x004fea0003900000 */
[----:B------:R-:W2:Y:S02]  /*bd60*/  @!P1 SYNCS.PHASECHK.TRANS64 P1, [R3+URZ+0x17060], R4 ;  /* 0x01706004030095a7 */ /* 0x000ea4000802007f */
[----:B--2---:R-:W-:Y:S05]  /*bd70*/  @!P1 BRA `(.L_x_8887) ;  /* 0xfffffffc00f09947 */ /* 0x004fea000383ffff */
[----:B------:R-:W-:Y:S05]  /*bd80*/  BRA `(.L_x_8918) ;  /* 0xfffffff400147947 */ /* 0x000fea000383ffff */
.L_x_8889:
[----:B0-----:R0:W2:Y:S02]  /*bd90*/  SYNCS.PHASECHK.TRANS64.TRYWAIT P1, [R5+URZ+0x17060], R2 ;  /* 0x01706002050075a7 */ /* 0x0010a4000802017f */
[----:B--2---:R-:W-:Y:S05]  /*bda0*/  @!P1 NANOSLEEP.SYNCS 0x989680 ;  /* 0x009896800000995d */ /* 0x004fea0003900000 */
[----:B------:R-:W2:Y:S02]  /*bdb0*/  @!P1 SYNCS.PHASECHK.TRANS64 P1, [R5+URZ+0x17060], R2 ;  /* 0x01706002050095a7 */ /* 0x000ea4000802007f */
[----:B--2---:R-:W-:Y:S05]  /*bdc0*/  @!P1 BRA `(.L_x_8889) ;  /* 0xfffffffc00f09947 */ /* 0x004fea000383ffff */
[----:B------:R-:W-:Y:S05]  /*bdd0*/  BRA `(.L_x_8919) ;  /* 0xfffffff400147947 */ /* 0x000fea000383ffff */
.L_x_8891:
[----:B--2---:R2:W3:Y:S02]  /*bde0*/  SYNCS.PHASECHK.TRANS64.TRYWAIT P0, [R3+URZ+0x17080], R4 ;  /* 0x01708004030075a7 */ /* 0x0044e4000800017f */
[----:B---3--:R-:W-:Y:S05]  /*bdf0*/  @!P0 NANOSLEEP.SYNCS 0x989680 ;  /* 0x009896800000895d */ /* 0x008fea0003900000 */
[----:B------:R-:W3:Y:S02]  /*be00*/  @!P0 SYNCS.PHASECHK.TRANS64 P0, [R3+URZ+0x17080], R4 ;  /* 0x01708004030085a7 */ /* 0x000ee4000800007f */
[----:B---3--:R-:W-:Y:S05]  /*be10*/  @!P0 BRA `(.L_x_8891) ;  /* 0xfffffffc00f08947 */ /* 0x008fea000383ffff */
[----:B------:R-:W-:Y:S05]  /*be20*/  BRA `(.L_x_8892) ;  /* 0xfffffff400107947 */ /* 0x000fea000383ffff */
.L_x_8920:
        /* <DEDUP_REMOVED lines=13> */
.L_x_13285:


//--------------------- .text._ZN7cutlass13device_kernelIN5flash11enable_sm90INS1_16FlashAttnFwdSm90INS1_25CollectiveMainloopFwdSm90ILi2EN4cute5tupleIJNS5_1CILi1EEES8_S8_EEENS6_IJNS7_ILi192EEENS7_ILi128EEENS7_ILi96EEEEEELi96ENS_12float_e4m3_tEfNS_4arch4Sm90ELb0ELb0ELb0ELb1ELb0ELb0ELb0ELb1ELb1ELb1ELb1ELb0EEENS1_21CollectiveEpilogueFwdINS6_IJSA_SC_SB_EEES9_NS_10bfloat16_tESG_Li384ELb1ELb1ELb1ELb1EEENS1_36VarlenDynamicPersistentTileSchedulerILi192ELi128ELi384ELi128ELb1ELb1ELb1ELb0ELb1ELb1EEEEEEEEEvNT_6ParamsE --------------------------
	.section	.text._ZN7cutlass13device_kernelIN5flash11enable_sm90INS1_16FlashAttnFwdSm90INS1_25CollectiveMainloopFwdSm90ILi2EN4cute5tupleIJNS5_1CILi1EEES8_S8_EEENS6_IJNS7_ILi192EEENS7_ILi128EEENS7_ILi96EEEEEELi96ENS_12float_e4m3_tEfNS_4arch4Sm90ELb0ELb0ELb0ELb1ELb0ELb0ELb0ELb1ELb1ELb1ELb1ELb0EEENS1_21CollectiveEpilogueFwdINS6_IJSA_SC_SB_EEES9_NS_10bfloat16_tESG_Li384ELb1ELb1ELb1ELb1EEENS1_36VarlenDynamicPersistentTileSchedulerILi192ELi128ELi384ELi128ELb1ELb1ELb1ELb0ELb1ELb1EEEEEEEEEvNT_6ParamsE,"ax",@progbits
	.align	128
.text._ZN7cutlass13device_kernelIN5flash11enable_sm90INS1_16FlashAttnFwdSm90INS1_25CollectiveMainloopFwdSm90ILi2EN4cute5tupleIJNS5_1CILi1EEES8_S8_EEENS6_IJNS7_ILi192EEENS7_ILi128EEENS7_ILi96EEEEEELi96ENS_12float_e4m3_tEfNS_4arch4Sm90ELb0ELb0ELb0ELb1ELb0ELb0ELb0ELb1ELb1ELb1ELb1ELb0EEENS1_21CollectiveEpilogueFwdINS6_IJSA_SC_SB_EEES9_NS_10bfloat16_tESG_Li384ELb1ELb1ELb1ELb1EEENS1_36VarlenDynamicPersistentTileSchedulerILi192ELi128ELi384ELi128ELb1ELb1ELb1ELb0ELb1ELb1EEEEEEEEEvNT_6ParamsE:
        .type           _ZN7cutlass13device_kernelIN5flash11enable_sm90INS1_16FlashAttnFwdSm90INS1_25CollectiveMainloopFwdSm90ILi2EN4cute5tupleIJNS5_1CILi1EEES8_S8_EEENS6_IJNS7_ILi192EEENS7_ILi128EEENS7_ILi96EEEEEELi96ENS_12float_e4m3_tEfNS_4arch4Sm90ELb0ELb0ELb0ELb1ELb0ELb0ELb0ELb1ELb1ELb1ELb1ELb0EEENS1_21CollectiveEpilogueFwdINS6_IJSA_SC_SB_EEES9_NS_10bfloat16_tESG_Li384ELb1ELb1ELb1ELb1EEENS1_36VarlenDynamicPersistentTileSchedulerILi192ELi128ELi384ELi128ELb1ELb1ELb1ELb0ELb1ELb1EEEEEEEEEvNT_6ParamsE,@function
        .size           _ZN7cutlass13device_kernelIN5flash11enable_sm90INS1_16FlashAttnFwdSm90INS1_25CollectiveMainloopFwdSm90ILi2EN4cute5tupleIJNS5_1CILi1EEES8_S8_EEENS6_IJNS7_ILi192EEENS7_ILi128EEENS7_ILi96EEEEEELi96ENS_12float_e4m3_tEfNS_4arch4Sm90ELb0ELb0ELb0ELb1ELb0ELb0ELb0ELb1ELb1ELb1ELb1ELb0EEENS1_21CollectiveEpilogueFwdINS6_IJSA_SC_SB_EEES9_NS_10bfloat16_tESG_Li384ELb1ELb1ELb1ELb1EEENS1_36VarlenDynamicPersistentTileSchedulerILi192ELi128ELi384ELi128ELb1ELb1ELb1ELb0ELb1ELb1EEEEEEEEEvNT_6ParamsE,(.L_x_13286 - _ZN7cutlass13device_kernelIN5flash11enable_sm90INS1_16FlashAttnFwdSm90INS1_25CollectiveMainloopFwdSm90ILi2EN4cute5tupleIJNS5_1CILi1EEES8_S8_EEENS6_IJNS7_ILi192EEENS7_ILi128EEENS7_ILi96EEEEEELi96ENS_12float_e4m3_tEfNS_4arch4Sm90ELb0ELb0ELb0ELb1ELb0ELb0ELb0ELb1ELb1ELb1ELb1ELb0EEENS1_21CollectiveEpilogueFwdINS6_IJSA_SC_SB_EEES9_NS_10bfloat16_tESG_Li384ELb1ELb1ELb1ELb1EEENS1_36VarlenDynamicPersistentTileSchedulerILi192ELi128ELi384ELi128ELb1ELb1ELb1ELb0ELb1ELb1EEEEEEEEEvNT_6ParamsE)
        .other          _ZN7cutlass13device_kernelIN5flash11enable_sm90INS1_16FlashAttnFwdSm90INS1_25CollectiveMainloopFwdSm90ILi2EN4cute5tupleIJNS5_1CILi1EEES8_S8_EEENS6_IJNS7_ILi192EEENS7_ILi128EEENS7_ILi96EEEEEELi96ENS_12float_e4m3_tEfNS_4arch4Sm90ELb0ELb0ELb0ELb1ELb0ELb0ELb0ELb1ELb1ELb1ELb1ELb0EEENS1_21CollectiveEpilogueFwdINS6_IJSA_SC_SB_EEES9_NS_10bfloat16_tESG_Li384ELb1ELb1ELb1ELb1EEENS1_36VarlenDynamicPersistentTileSchedulerILi192ELi128ELi384ELi128ELb1ELb1ELb1ELb0ELb1ELb1EEEEEEEEEvNT_6ParamsE,@"STO_CUDA_ENTRY STV_DEFAULT"
_ZN7cutlass13device_kernelIN5flash11enable_sm90INS1_16FlashAttnFwdSm90INS1_25CollectiveMainloopFwdSm90ILi2EN4cute5tupleIJNS5_1CILi1EEES8_S8_EEENS6_IJNS7_ILi192EEENS7_ILi128EEENS7_ILi96EEEEEELi96ENS_12float_e4m3_tEfNS_4arch4Sm90ELb0ELb0ELb0ELb1ELb0ELb0ELb0ELb1ELb1ELb1ELb1ELb0EEENS1_21CollectiveEpilogueFwdINS6_IJSA_SC_SB_EEES9_NS_10bfloat16_tESG_Li384ELb1ELb1ELb1ELb1EEENS1_36VarlenDynamicPersistentTileSchedulerILi192ELi128ELi384ELi128ELb1ELb1ELb1ELb0ELb1ELb1EEEEEEEEEvNT_6ParamsE:
[----:B------:R-:W0:Y:S02]  /*0000*/  LDC R1, c[0x0][0x28] ;  /* 0x00000a00ff017b82 */ /* 0x000e240000000800 */
[----:B0-----:R-:W-:Y:S01]  /*0010*/  VIADD R1, R1, 0xffffffd0 ;  /* 0xffffffd001017836 */ /* 0x001fe20000000000 */
[----:B------:R-:W0:Y:S01]  /*0020*/  S2R R3, SR_TID.X ;  /* 0x0000000000037919 */ /* 0x000e220000002100 */
[----:B------:R-:W-:Y:S01]  /*0030*/  ELECT P0, URZ, PT ;  /* 0x00000000003f782f */ /* 0x000fe20003800000 */
[----:B------:R-:W-:Y:S01]  /*0040*/  BSSY B0, `(.L_x_8921) ;  /* 0x000000e000007945 */ /* 0x000fe20003800000 */
[----:B0-----:R-:W-:-:S05]  /*0050*/  SHF.R.U32.HI R0, RZ, 0x5, R3 ;  /* 0x00000005ff007819 */ /* 0x001fca0000011603 */
[----:B------:R-:W0:Y:S02]  /*0060*/  SHFL.IDX PT, R2, R0, RZ, 0x1f ;  /* 0x00001fff00027589 */ /* 0x000e2400000e0000 */
[----:B0-----:R-:W-:Y:S02]  /*0070*/  ISETP.EQ.AND P0, PT, R2, RZ, P0 ;  /* 0x000000ff0200720c */ /* 0x001fe40000702270 */
[----:B------:R-:W-:-:S11]  /*0080*/  SHF.R.U32.HI R2, RZ, 0x7, R3 ;  /* 0x00000007ff027819 */ /* 0x000fd60000011603 */
        /* <DEDUP_REMOVED lines=9> */
.L_x_8922:
[----:B------:R-:W-:Y:S05]  /*0120*/  BSYNC B0 ;  /* 0x0000000000007941 */ /* 0x000fea0003800000 */
.L_x_8921:
        /* <DEDUP_REMOVED lines=41> */
.L_x_8923:
        /* <DEDUP_REMOVED lines=22> */
.L_x_8924:
        /* <DEDUP_REMOVED lines=18> */
.L_x_8925:
        /* <DEDUP_REMOVED lines=22> */
.L_x_8926:
        /* <DEDUP_REMOVED lines=22> */
.L_x_8927:
[----:B------:R-:W-:Y:S01]  /*0900*/  PLOP3.LUT P0, PT, PT, PT, UP0, 0x80, 0x0 ;  /* 0x000000000000781c */ /* 0x000fe20003f0f008 */
[----:B------:R-:W-:Y:S01]  /*0910*/  UMOV UR40, 0x1 ;  /* 0x0000000100287882 */ /* 0x000fe20000000000 */
[----:B------:R-:W-:Y:S01]  /*0920*/  NOP ;  /* 0x0000000000007918 */ /* 0x000fe20000000000 */
[----:B------:R-:W-:Y:S01]  /*0930*/  USEL UR40, UR40, 0x2, !UP0 ;  /* 0x0000000228287887 */ /* 0x000fe2000c000000 */
[----:B------:R-:W-:Y:S01]  /*0940*/  ULDC.64 UR52, c[0x0][0x208] ;  /* 0x0000820000347ab9 */ /* 0x000fe20000000a00 */
[----:B012-4-:R-:W-:Y:S08]  /*0950*/  BAR.SYNC.DEFER_BLOCKING 0x0 ;  /* 0x0000000000007b1d */ /* 0x017ff00000010000 */
[----:B------:R-:W-:Y:S05]  /*0960*/  @!P0 BRA `(.L_x_8928) ;  /* 0x0000008c00e08947 */ /* 0x000fea0003800000 */
.L_x_8929:
[----:B------:R-:W-:-:S08]  /*0970*/  NOP ;  /* 0x0000000000007918 */ /* 0x000fd00000000000 */
[----:B------:R-:W0:Y:S02]  /*0980*/  USETMAXREG.TRY_ALLOC.CTAPOOL UP0, 0xa0 ;  /* 0x000000a0000079c8 */ /* 0x000e240008000600 */
[----:B0-----:R-:W-:-:S13]  /*0990*/  PLOP3.LUT P0, PT, PT, PT, UP0, 0x80, 0x0 ;  /* 0x000000000000781c */ /* 0x001fda0003f0f008 */
[----:B------:R-:W-:Y:S05]  /*09a0*/  @!P0 BRA `(.L_x_8929) ;  /* 0xfffffffc00f08947 */ /* 0x000fea000383ffff */
[----:B------:R-:W0:Y:S08]  /*09b0*/  S2UR UR5, SR_CgaCtaId ;  /* 0x00000000000579c3 */ /* 0x000e300000008800 */
[----:B------:R-:W-:Y:S06]  /*09c0*/  BAR.ARV 0x8, 0x200 ;  /* 0x0208000000007b1d */ /* 0x000fec0000002000 */
[----:B------:R-:W-:-:S02]  /*09d0*/  UMOV UR4, 0x400 ;  /* 0x0000040000047882 */ /* 0x000fc40000000000 */
[----:B------:R-:W-:Y:S01]  /*09e0*/  BAR.SYNC.DEFER_BLOCKING 0x5, 0x200 ;  /* 0x0148000000007b1d */ /* 0x000fe20000010000 */
[----:B0-----:R-:W-:-:S09]  /*09f0*/  ULEA UR4, UR5, UR4, 0x18 ;  /* 0x0000000405047291 */ /* 0x001fd2000f8ec03f */
[----:B------:R-:W0:Y:S01]  /*0a00*/  LDS.128 R36, [UR4+0x19cd0] ;  /* 0x019cd004ff247984 */ /* 0x000e220008000c00 */
[----:B------:R-:W-:Y:S01]  /*0a10*/  ULDC UR4, c[0x0][0xc3c] ;  /* 0x00030f0000047ab9 */ /* 0x000fe20000000800 */
[----:B------:R-:W-:Y:S06]  /*0a20*/  BAR.ARV 0x4, 0x200 ;  /* 0x0108000000007b1d */ /* 0x000fec0000002000 */
[----:B0-----:R-:W-:-:S13]  /*0a30*/  ISETP.GE.AND P0, PT, R39, UR4, PT ;  /* 0x0000000427007c0c */ /* 0x001fda000bf06270 */
[----:B------:R-:W-:Y:S05]  /*0a40*/  @P0 EXIT ;  /* 0x000000000000094d */ /* 0x000fea0003800000 */
[----:B------:R-:W0:Y:S01]  /*0a50*/  S2R R0, SR_TID.X ;  /* 0x0000000000007919 */ /* 0x000e220000002100 */
[----:B------:R-:W-:Y:S01]  /*0a60*/  R2UR UR5, R37 ;  /* 0x00000000250572ca */ /* 0x000fe200000e0000 */
[----:B------:R-:W-:Y:S01]  /*0a70*/  ULOP3.LUT UR48, UR40, 0x1, URZ, 0xfc, !UPT ;  /* 0x0000000128307892 */ /* 0x000fe2000f8efc3f */
[----:B------:R-:W-:Y:S01]  /*0a80*/  R2UR UR6, R38 ;  /* 0x00000000260672ca */ /* 0x000fe200000e0000 */
[----:B------:R-:W-:Y:S01]  /*0a90*/  UMOV UR47, URZ ;  /* 0x0000003f002f7c82 */ /* 0x000fe20008000000 */
[----:B------:R-:W-:Y:S01]  /*0aa0*/  UMOV UR46, URZ ;  /* 0x0000003f002e7c82 */ /* 0x000fe20008000000 */
[----:B------:R-:W-:Y:S01]  /*0ab0*/  UMOV UR36, URZ ;  /* 0x0000003f00247c82 */ /* 0x000fe20008000000 */
[----:B0-----:R-:W-:-:S05]  /*0ac0*/  VIADD R12, R0, 0xffffff80 ;  /* 0xffffff80000c7836 */ /* 0x001fca0000000000 */
[----:B------:R-:W-:-:S04]  /*0ad0*/  SHF.R.S32.HI R0, RZ, 0x1f, R12 ;  /* 0x0000001fff007819 */ /* 0x000fc8000001140c */
[CC--:B------:R-:W-:Y:S02]  /*0ae0*/  LEA.HI R2, R0.reuse, R12.reuse, RZ, 0x7 ;  /* 0x0000000c00027211 */ /* 0x0c0fe400078f38ff */
[-C--:B------:R-:W-:Y:S02]  /*0af0*/  LEA.HI R4, R0, R12.reuse, RZ, 0x5 ;  /* 0x0000000c00047211 */ /* 0x080fe400078f28ff */
[----:B------:R-:W-:Y:S02]  /*0b00*/  LOP3.LUT R3, R2, 0xffffff80, RZ, 0xc0, !PT ;  /* 0xffffff8002037812 */ /* 0x000fe400078ec0ff */
[----:B------:R-:W-:Y:S01]  /*0b10*/  SHF.R.S32.HI R13, RZ, 0x7, R2 ;  /* 0x00000007ff0d7819 */ /* 0x000fe20000011402 */
[----:B------:R-:W-:Y:S02]  /*0b20*/  IMAD.SHL.U32 R5, R4, 0x10, RZ ;  /* 0x0000001004057824 */ /* 0x000fe400078e00ff */
[----:B------:R-:W-:Y:S01]  /*0b30*/  IMAD.IADD R11, R12, 0x1, -R3 ;  /* 0x000000010c0b7824 */ /* 0x000fe200078e0a03 */
[----:B------:R-:W-:-:S02]  /*0b40*/  LEA.HI R3, R0, R12, RZ, 0x4 ;  /* 0x0000000c00037211 */ /* 0x000fc400078f20ff */
[----:B------:R-:W-:Y:S02]  /*0b50*/  LEA.HI R0, R0, R12, RZ, 0x2 ;  /* 0x0000000c00007211 */ /* 0x000fe400078f10ff */
[----:B------:R-:W-:Y:S02]  /*0b60*/  SHF.R.S32.HI R7, RZ, 0x1f, R11 ;  /* 0x0000001fff077819 */ /* 0x000fe4000001140b */
[----:B------:R-:W-:Y:S02]  /*0b70*/  SHF.R.S32.HI R4, RZ, 0x4, R3 ;  /* 0x00000004ff047819 */ /* 0x000fe40000011403 */
[----:B------:R-:W-:Y:S02]  /*0b80*/  LEA.HI R8, R7, R11, RZ, 0x2 ;  /* 0x0000000b07087211 */ /* 0x000fe400078f10ff */
[C---:B------:R-:W-:Y:S02]  /*0b90*/  LOP3.LUT R2, R3.reuse, 0x7fffff0, RZ, 0xc0, !PT ;  /* 0x07fffff003027812 */ /* 0x040fe400078ec0ff */
[----:B------:R-:W-:-:S02]  /*0ba0*/  LEA.HI R3, R3, R4, RZ, 0x1 ;  /* 0x0000000403037211 */ /* 0x000fc400078f08ff */
[----:B------:R-:W-:Y:S01]  /*0bb0*/  SHF.R.S32.HI R9, RZ, 0x2, R8 ;  /* 0x00000002ff097819 */ /* 0x000fe20000011408 */
[----:B------:R-:W-:Y:S01]  /*0bc0*/  IMAD.IADD R2, R12, 0x1, -R2 ;  /* 0x000000010c027824 */ /* 0x000fe200078e0a02 */
[----:B------:R-:W-:Y:S02]  /*0bd0*/  SHF.R.S32.HI R6, RZ, 0x1f, R8 ;  /* 0x0000001fff067819 */ /* 0x000fe40000011408 */
[----:B------:R-:W-:Y:S02]  /*0be0*/  LOP3.LUT R3, R3, 0x1ffffffe, RZ, 0xc0, !PT ;  /* 0x1ffffffe03037812 */ /* 0x000fe400078ec0ff */
[----:B------:R-:W-:Y:S01]  /*0bf0*/  LEA.HI R10, R6, R9, RZ, 0x3 ;  /* 0x00000009060a7211 */ /* 0x000fe200078f18ff */
[----:B------:R-:W-:Y:S01]  /*0c00*/  IMAD.HI R6, R13, 0x55555556, RZ ;  /* 0x555555560d067827 */ /* 0x000fe200078e02ff */
[----:B------:R-:W-:Y:S02]  /*0c10*/  LOP3.LUT R5, R5, 0xfffffe00, RZ, 0xc0, !PT ;  /* 0xfffffe0005057812 */ /* 0x000fe400078ec0ff */
[----:B------:R-:W-:Y:S01]  /*0c20*/  LOP3.LUT R10, R10, 0xfffffff8, RZ, 0xc0, !PT ;  /* 0xfffffff80a0a7812 */ /* 0x000fe200078ec0ff */
[----:B------:R-:W-:Y:S01]  /*0c30*/  IMAD.IADD R3, R4, 0x1, -R3 ;  /* 0x0000000104037824 */ /* 0x000fe200078e0a03 */
[----:B------:R-:W-:Y:S01]  /*0c40*/  LOP3.LUT R4, R0, 0xfffffffc, RZ, 0xc0, !PT ;  /* 0xfffffffc00047812 */ /* 0x000fe200078ec0ff */
[----:B------:R-:W-:Y:S01]  /*0c50*/  IMAD R2, R2, 0x20, R5 ;  /* 0x0000002002027824 */ /* 0x000fe200078e0205 */
[----:B------:R-:W-:Y:S01]  /*0c60*/  LEA.HI R7, R7, R11, RZ, 0x5 ;  /* 0x0000000b07077211 */ /* 0x000fe200078f28ff */
[----:B------:R-:W-:Y:S01]  /*0c70*/  IMAD.IADD R10, R9, 0x1, -R10 ;  /* 0x00000001090a7824 */ /* 0x000fe200078e0a0a */
[----:B------:R-:W-:Y:S01]  /*0c80*/  LOP3.LUT R8, R8, 0x7ffffffc, RZ, 0xc0, !PT ;  /* 0x7ffffffc08087812 */ /* 0x000fe200078ec0ff */
[----:B------:R-:W-:Y:S01]  /*0c90*/  IMAD.IADD R9, R12, 0x1, -R4 ;  /* 0x000000010c097824 */ /* 0x000fe200078e0a04 */
[----:B------:R-:W-:Y:S01]  /*0ca0*/  LEA.HI R6, R6, R6, RZ, 0x1 ;  /* 0x0000000606067211 */ /* 0x000fe200078f08ff */
[----:B------:R-:W-:Y:S01]  /*0cb0*/  IMAD R2, R3, 0x8, R2 ;  /* 0x0000000803027824 */ /* 0x000fe200078e0202 */
[----:B------:R-:W-:Y:S01]  /*0cc0*/  SHF.R.S32.HI R7, RZ, 0x5, R7 ;  /* 0x00000005ff077819 */ /* 0x000fe20000011407 */
[----:B------:R-:W-:Y:S01]  /*0cd0*/  IMAD.SHL.U32 R16, R9, 0x8, RZ ;  /* 0x0000000809107824 */ /* 0x000fe200078e00ff */
[----:B------:R-:W-:Y:S01]  /*0ce0*/  SHF.R.S32.HI R0, RZ, 0x2, R0 ;  /* 0x00000002ff007819 */ /* 0x000fe20000011400 */
[----:B------:R-:W-:Y:S01]  /*0cf0*/  IMAD.IADD R8, R11, 0x1, -R8 ;  /* 0x000000010b087824 */ /* 0x000fe200078e0a08 */
[----:B------:R0:W-:Y:S01]  /*0d00*/  STL [R1+0x2c], R2 ;  /* 0x00002c0201007387 */ /* 0x0001e20000100800 */
[----:B------:R-:W-:-:S02]  /*0d10*/  IMAD R6, R6, -0x3, R13 ;  /* 0xfffffffd06067824 */ /* 0x000fc400078e020d */
[----:B------:R-:W-:Y:S02]  /*0d20*/  IMAD R7, R7, 0x10, R10 ;  /* 0x0000001007077824 */ /* 0x000fe400078e020a */
[C---:B------:R-:W-:Y:S02]  /*0d30*/  VIADD R17, R16.reuse, 0x20 ;  /* 0x0000002010117836 */ /* 0x040fe40000000000 */
[----:B------:R-:W-:Y:S02]  /*0d40*/  VIADD R18, R16, 0x40 ;  /* 0x0000004010127836 */ /* 0x000fe40000000000 */
[----:B------:R-:W-:Y:S01]  /*0d50*/  IMAD.SHL.U32 R4, R8, 0x2, RZ ;  /* 0x0000000208047824 */ /* 0x000fe200078e00ff */
[----:B0-----:R-:W-:Y:S01]  /*0d60*/  LEA.HI R2, R9, R9, RZ, 0x1 ;  /* 0x0000000909027211 */ /* 0x001fe200078f08ff */
[----:B------:R-:W-:Y:S01]  /*0d70*/  IMAD R5, R6, 0x40, R7 ;  /* 0x0000004006057824 */ /* 0x000fe200078e0207 */
[----:B------:R-:W-:Y:S01]  /*0d80*/  SHF.R.S32.HI R3, RZ, 0x1f, R17 ;  /* 0x0000001fff037819 */ /* 0x000fe20000011411 */
[C---:B------:R-:W-:Y:S01]  /*0d90*/  VIADD R3, R4.reuse, 0x8 ;  /* 0x0000000804037836 */ /* 0x040fe20000000000 */
[----:B------:R-:W-:Y:S01]  /*0da0*/  SHF.R.S32.HI R0, RZ, 0x1f, R18 ;  /* 0x0000001fff007819 */ /* 0x000fe20000011412 */
[----:B------:R-:W-:Y:S01]  /*0db0*/  VIADD R0, R4, 0x10 ;  /* 0x0000001004007836 */ /* 0x000fe20000000000 */
[----:B------:R-:W-:Y:S01]  /*0dc0*/  LOP3.LUT R2, R2, 0x1ffffffe, RZ, 0xc0, !PT ;  /* 0x1ffffffe02027812 */ /* 0x000fe200078ec0ff */
[C---:B------:R-:W-:Y:S01]  /*0dd0*/  VIADD R157, R4.reuse, 0x18 ;  /* 0x00000018049d7836 */ /* 0x040fe20000000000 */
[----:B------:R-:W-:Y:S01]  /*0de0*/  STL [R1+0x24], R5 ;  /* 0x0000240501007387 */ /* 0x000fe20000100800 */
[----:B------:R-:W-:-:S02]  /*0df0*/  VIADD R154, R4, 0x30 ;  /* 0x00000030049a7836 */ /* 0x000fc40000000000 */
[C---:B------:R-:W-:Y:S01]  /*0e00*/  VIADD R156, R4.reuse, 0x20 ;  /* 0x00000020049c7836 */ /* 0x040fe20000000000 */
[----:B------:R0:W-:Y:S01]  /*0e10*/  STL [R1+0x8], R4 ;  /* 0x0000080401007387 */ /* 0x0001e20000100800 */
[C---:B------:R-:W-:Y:S02]  /*0e20*/  VIADD R155, R4.reuse, 0x28 ;  /* 0x00000028049b7836 */ /* 0x040fe40000000000 */
[C---:B------:R-:W-:Y:S01]  /*0e30*/  VIADD R153, R4.reuse, 0x38 ;  /* 0x0000003804997836 */ /* 0x040fe20000000000 */
[----:B------:R1:W-:Y:S01]  /*0e40*/  STL [R1+0x4], R3 ;  /* 0x0000040301007387 */ /* 0x0003e20000100800 */
[C---:B------:R-:W-:Y:S02]  /*0e50*/  VIADD R152, R4.reuse, 0x40 ;  /* 0x0000004004987836 */ /* 0x040fe40000000000 */
[C---:B------:R-:W-:Y:S01]  /*0e60*/  VIADD R23, R4.reuse, 0x48 ;  /* 0x0000004804177836 */ /* 0x040fe20000000000 */
[----:B------:R2:W-:Y:S01]  /*0e70*/  STL [R1], R0 ;  /* 0x0000000001007387 */ /* 0x0005e20000100800 */
[----:B------:R-:W-:-:S02]  /*0e80*/  VIADD R22, R4, 0x50 ;  /* 0x0000005004167836 */ /* 0x000fc40000000000 */
[----:B------:R-:W-:Y:S01]  /*0e90*/  VIADD R19, R4, 0x58 ;  /* 0x0000005804137836 */ /* 0x000fe20000000000 */
[----:B0-----:R-:W-:Y:S01]  /*0ea0*/  SHF.R.S32.HI R4, RZ, 0x1f, R3 ;  /* 0x0000001fff047819 */ /* 0x001fe20000011403 */
[----:B------:R-:W-:Y:S01]  /*0eb0*/  IMAD.IADD R2, R9, 0x1, -R2 ;  /* 0x0000000109027824 */ /* 0x000fe200078e0a02 */
[----:B-1----:R-:W-:-:S03]  /*0ec0*/  SHF.R.S32.HI R3, RZ, 0x1f, R0 ;  /* 0x0000001fff037819 */ /* 0x002fc60000011400 */
[----:B------:R0:W-:Y:S01]  /*0ed0*/  STL [R1+0x20], R4 ;  /* 0x0000200401007387 */ /* 0x0001e20000100800 */
[----:B--2---:R-:W-:Y:S02]  /*0ee0*/  SHF.R.S32.HI R0, RZ, 0x1f, R157 ;  /* 0x0000001fff007819 */ /* 0x004fe4000001149d */
[----:B------:R-:W-:Y:S01]  /*0ef0*/  SHF.R.S32.HI R0, RZ, 0x1f, R154 ;  /* 0x0000001fff007819 */ /* 0x000fe2000001149a */
[----:B------:R1:W-:Y:S01]  /*0f00*/  STL [R1+0x1c], R3 ;  /* 0x00001c0301007387 */ /* 0x0003e20000100800 */
[----:B------:R-:W-:Y:S01]  /*0f10*/  SHF.R.S32.HI R0, RZ, 0x1f, R23 ;  /* 0x0000001fff007819 */ /* 0x000fe20000011417 */
[----:B------:R-:W-:Y:S01]  /*0f20*/  IMAD R0, R2, 0x8, R5 ;  /* 0x0000000802007824 */ /* 0x000fe200078e0205 */
[----:B0-----:R-:W-:-:S04]  /*0f30*/  SHF.R.S32.HI R4, RZ, 0x1f, R156 ;  /* 0x0000001fff047819 */ /* 0x001fc8000001149c */
[----:B------:R0:W-:Y:S01]  /*0f40*/  STL [R1+0x28], R0 ;  /* 0x0000280001007387 */ /* 0x0001e20000100800 */
[----:B------:R-:W-:Y:S02]  /*0f50*/  SHF.R.S32.HI R4, RZ, 0x1f, R153 ;  /* 0x0000001fff047819 */ /* 0x000fe40000011499 */
[----:B-1----:R-:W-:Y:S02]  /*0f60*/  SHF.R.S32.HI R3, RZ, 0x1f, R155 ;  /* 0x0000001fff037819 */ /* 0x002fe4000001149b */
[----:B------:R-:W-:Y:S02]  /*0f70*/  SHF.R.S32.HI R3, RZ, 0x1f, R152 ;  /* 0x0000001fff037819 */ /* 0x000fe40000011498 */
[----:B------:R-:W-:Y:S02]  /*0f80*/  SHF.R.S32.HI R4, RZ, 0x1f, R22 ;  /* 0x0000001fff047819 */ /* 0x000fe40000011416 */
[----:B------:R-:W-:-:S07]  /*0f90*/  SHF.R.S32.HI R3, RZ, 0x1f, R19 ;  /* 0x0000001fff037819 */ /* 0x000fce0000011413 */
.L_x_8969:
[----:B012-4-:R-:W1:Y:S01]  /*0fa0*/  LDC.64 R2, c[0x0][0xc88] ;  /* 0x00032200ff027b82 */ /* 0x017e620000000a00 */
[----:B------:R-:W-:Y:S01]  /*0fb0*/  ULDC.64 UR14, c[0x0][0x998] ;  /* 0x00026600000e7ab9 */ /* 0x000fe20000000a00 */
[----:B------:R-:W-:Y:S01]  /*0fc0*/  ULDC.64 UR12, c[0x0][0x990] ;  /* 0x00026400000c7ab9 */ /* 0x000fe20000000a00 */
[----:B------:R-:W-:Y:S01]  /*0fd0*/  ULDC.64 UR8, c[0x0][0xa28] ;  /* 0x00028a0000087ab9 */ /* 0x000fe20000000a00 */
[----:B------:R-:W-:Y:S01]  /*0fe0*/  ULDC.64 UR10, c[0x0][0xa20] ;  /* 0x00028800000a7ab9 */ /* 0x000fe20000000a00 */
[----:B------:R-:W-:Y:S01]  /*0ff0*/  ULOP3.LUT UR39, UR6, 0xffff, URZ, 0xc0, !UPT ;  /* 0x0000ffff06277892 */ /* 0x000fe2000f8ec03f */
[----:B------:R-:W-:Y:S01]  /*1000*/  ULDC UR4, c[0x0][0x424] ;  /* 0x0001090000047ab9 */ /* 0x000fe20000000800 */
[----:B-1----:R-:W-:-:S06]  /*1010*/  IMAD.WIDE R2, R39, 0x4, R2 ;  /* 0x0000000427027825 */ /* 0x002fcc00078e0202 */
        /* <DEDUP_REMOVED lines=11> */
[----:B---3--:R-:W1:Y:S08]  /*10d0*/  @P1 LDC.64 R8, c[0x0][0x9b8] ;  /* 0x00026e00ff081b82 */ /* 0x008e700000000a00 */
[----:B------:R-:W0:Y:S08]  /*10e0*/  @P0 LDC.64 R6, c[0x0][0x9a8] ;  /* 0x00026a00ff060b82 */ /* 0x000e300000000a00 */
[----:B------:R-:W3:Y:S08]  /*10f0*/  @P0 LDC.64 R14, c[0x0][0x9b0] ;  /* 0x00026c00ff0e0b82 */ /* 0x000ef00000000a00 */
[----:B------:R-:W4:Y:S01]  /*1100*/  @P1 LDC.64 R20, c[0x0][0x9c0] ;  /* 0x00027000ff141b82 */ /* 0x000f220000000a00 */
[----:B--2---:R-:W-:-:S13]  /*1110*/  R2UR UR37, R2 ;  /* 0x00000000022572ca */ /* 0x004fda00000e0000 */
[----:B------:R-:W-:Y:S02]  /*1120*/  USHF.R.S32.HI UR38, URZ, 0x1f, UR37 ;  /* 0x0000001f3f267899 */ /* 0x000fe40008011425 */
[----:B-1----:R-:W-:Y:S01]  /*1130*/  @P1 IMAD.WIDE.U32 R4, R8, UR37, RZ ;  /* 0x0000002508041c25 */ /* 0x002fe2000f8e00ff */
[----:B------:R-:W-:-:S03]  /*1140*/  @UP0 ULEA UR8, UP2, UR37, UR8, 0x2 ;  /* 0x0000000825080291 */ /* 0x000fc6000f84103f */
[----:B------:R-:W-:Y:S01]  /*1150*/  @P1 IMAD R2, R8, UR38, RZ ;  /* 0x0000002608021c24 */ /* 0x000fe2000f8e02ff */
[----:B------:R-:W-:Y:S02]  /*1160*/  @UP0 ULEA.HI.X UR9, UR37, UR9, UR38, 0x2, UP2 ;  /* 0x0000000925090291 */ /* 0x000fe400090f1426 */
[C---:B0----5:R-:W-:Y:S01]  /*1170*/  @P0 IMAD R0, R6.reuse, UR38, RZ ;  /* 0x0000002606000c24 */ /* 0x061fe2000f8e02ff */
        /* <DEDUP_REMOVED lines=51> */
.L_x_8930:
        /* <DEDUP_REMOVED lines=51> */
.L_x_8931:
        /* <DEDUP_REMOVED lines=32> */
[----:B------:R-:W-:Y:S01]  /*19e0*/  PLOP3.LUT P1, PT, PT, PT, UP0, 0x80, 0x0 ;  /* 0x000000000000781c */ /* 0x000fe20003f2f008 */
        /* <DEDUP_REMOVED lines=15> */
[----:B-1----:R-:W-:Y:S01]  /*1ae0*/  ULEA UR7, UR8, UR7, 0x18 ;  /* 0x0000000708077291 */ /* 0x002fe2000f8ec03f */
[----:B0-----:R-:W-:-:S05]  /*1af0*/  VIADD R21, R14, 0xffffff80 ;  /* 0xffffff800e157836 */ /* 0x001fca0000000000 */
[----:B------:R-:W-:-:S04]  /*1b00*/  SHF.R.S32.HI R14, RZ, 0x1f, R21 ;  /* 0x0000001fff0e7819 */ /* 0x000fc80000011415 */
[----:B------:R-:W-:-:S04]  /*1b10*/  LEA.HI R14, R14, R21, RZ, 0x7 ;  /* 0x000000150e0e7211 */ /* 0x000fc800078f38ff */
[----:B------:R-:W-:-:S05]  /*1b20*/  SHF.R.S32.HI R14, RZ, 0x7, R14 ;  /* 0x00000007ff0e7819 */ /* 0x000fca000001140e */
[----:B------:R-:W0:Y:S02]  /*1b30*/  SHFL.IDX PT, R0, R14, RZ, 0x1f ;  /* 0x00001fff0e007589 */ /* 0x000e2400000e0000 */
[----:B0-----:R-:W-:-:S13]  /*1b40*/  R2UR UR6, R0 ;  /* 0x00000000000672ca */ /* 0x001fda00000e0000 */
        /* <DEDUP_REMOVED lines=26> */
.L_x_8933:
        /* <DEDUP_REMOVED lines=13> */
.L_x_9066:
[----:B------:R-:W-:Y:S05]  /*1dc0*/  @!P0 BRA `(.L_x_8935) ;  /* 0x0000000000048947 */ /* 0x000fea0003800000 */
[----:B------:R-:W-:Y:S01]  /*1dd0*/  BPT.TRAP 0x1 ;  /* 0x000000040000795c */ /* 0x000fe20000300000 */
.L_x_8935:
[----:B------:R-:W-:Y:S02]  /*1de0*/  IMAD.U32 R4, RZ, RZ, UR46 ;  /* 0x0000002eff047e24 */ /* 0x000fe4000f8e00ff */
[----:B------:R-:W-:-:S03]  /*1df0*/  IMAD.U32 R5, RZ, RZ, UR36 ;  /* 0x00000024ff057e24 */ /* 0x000fc6000f8e00ff */
[----:B------:R-:W-:Y:S01]  /*1e00*/  SHF.L.U32 R4, R4, 0x1f, RZ ;  /* 0x0000001f04047819 */ /* 0x000fe200000006ff */
[----:B------:R-:W-:-:S04]  /*1e10*/  IMAD R5, R5, 0x8, R0 ;  /* 0x0000000805057824 */ /* 0x000fc800078e0200 */
[----:B------:R1:W2:Y:S01]  /*1e20*/  SYNCS.PHASECHK.TRANS64.TRYWAIT P1, [R5+URZ+0x19c30], R4 ;  /* 0x019c3004050075a7 */ /* 0x0002a2000802017f */
[----:B------:R-:W-:Y:S05]  /*1e30*/  @!P0 BRA `(.L_x_8936) ;  /* 0x0000000000048947 */ /* 0x000fea0003800000 */
[----:B------:R-:W-:Y:S01]  /*1e40*/  BPT.TRAP 0x1 ;  /* 0x000000040000795c */ /* 0x000fe20000300000 */
.L_x_8936:
[----:B0-----:R-:W3:Y:S01]  /*1e50*/  LDL.LU R3, [R1+0x10] ;  /* 0x0000100001037983 */ /* 0x001ee20000300800 */
[----:B------:R-:W0:Y:S02]  /*1e60*/  S2R R6, SR_TID.X ;  /* 0x0000000000067919 */ /* 0x000e240000002100 */
[----:B0-----:R-:W-:Y:S01]  /*1e70*/  LOP3.LUT P2, RZ, R6, 0x7f, RZ, 0xc0, !PT ;  /* 0x0000007f06ff7812 */ /* 0x001fe2000784c0ff */
[----:B------:R-:W-:Y:S01]  /*1e80*/  IMAD.MOV.U32 R89, RZ, RZ, RZ ;  /* 0x000000ffff597224 */ /* 0x000fe200078e00ff */
[----:B---3--:R-:W-:-:S11]  /*1e90*/  LOP3.LUT R3, R3, 0xffffffef, RZ, 0xc0, !PT ;  /* 0xffffffef03037812 */ /* 0x008fd600078ec0ff */
[----:B------:R-:W-:-:S05]  /*1ea0*/  @P2 LOP3.LUT R3, R3, 0x10, RZ, 0xfc, !PT ;  /* 0x0000001003032812 */ /* 0x000fca00078efcff */
[----:B------:R0:W-:Y:S01]  /*1eb0*/  STL [R1+0x10], R3 ;  /* 0x0000100301007387 */ /* 0x0001e20000100800 */
[----:B--2---:R-:W-:Y:S05]  /*1ec0*/  @P1 BRA `(.L_x_8937) ;  /* 0x0000000000081947 */ /* 0x004fea0003800000 */
[----:B------:R-:W2:Y:S02]  /*1ed0*/  SYNCS.PHASECHK.TRANS64.TRYWAIT P1, [R5+URZ+0x19c30], R4 ;  /* 0x019c3004050075a7 */ /* 0x000ea4000802017f */
[----:B--2---:R-:W-:Y:S05]  /*1ee0*/  @!P1 BRA `(.L_x_8938) ;  /* 0x000000d400549947 */ /* 0x004fea0003800000 */
.L_x_8937:
[----:B------:R-:W-:Y:S05]  /*1ef0*/  WARPSYNC.ALL ;  /* 0x0000000000007948 */ /* 0x000fea0003800000 */
[----:B------:R-:W-:Y:S01]  /*1f00*/  R2UR UR4, R0 ;  /* 0x00000000000472ca */ /* 0x000fe200000e0000 */
[----:B------:R-:W3:Y:S01]  /*1f10*/  LDL R7, [R1+0x8] ;  /* 0x0000080001077983 */ /* 0x000ee20000100800 */
[----:B------:R-:W-:Y:S01]  /*1f20*/  ULOP3.LUT UR12, UR51, 0x10000, URZ, 0xfc, !UPT ;  /* 0x00010000330c7892 */ /* 0x000fe2000f8efc3f */
[----:B------:R-:W-:Y:S01]  /*1f30*/  WARPGROUP.ARRIVE ;  /* 0x00000000000079c5 */ /* 0x000fe20000000000 */
[----:B------:R-:W-:Y:S01]  /*1f40*/  UMOV UR13, 0xc0000010 ;  /* 0xc0000010000d7882 */ /* 0x000fe20000000000 */
[----:B------:R-:W-:Y:S01]  /*1f50*/  UMOV UR15, 0xc0000010 ;  /* 0xc0000010000f7882 */ /* 0x000fe20000000000 */
[----:B------:R-:W-:Y:S01]  /*1f60*/  UMOV UR5, 0xc0000010 ;  /* 0xc000001000057882 */ /* 0x000fe20000000000 */
[----:B------:R-:W-:Y:S01]  /*1f70*/  UMOV UR7, 0xc0000010 ;  /* 0xc000001000077882 */ /* 0x000fe20000000000 */
[----:B------:R-:W-:Y:S01]  /*1f80*/  UIADD3 UR8, UR12, 0x300, URZ ;  /* 0x000003000c087890 */ /* 0x000fe2000fffe03f */
[----:B-12---:R-:W-:Y:S01]  /*1f90*/  IMAD.U32 R4, RZ, RZ, UR50 ;  /* 0x00000032ff047e24 */ /* 0x006fe2000f8e00ff */
[----:B------:R-:W-:Y:S01]  /*1fa0*/  UMOV UR9, 0xc0000010 ;  /* 0xc000001000097882 */ /* 0x000fe20000000000 */
[----:B------:R-:W-:Y:S01]  /*1fb0*/  UMOV UR11, 0xc0000010 ;  /* 0xc0000010000b7882 */ /* 0x000fe20000000000 */
[----:B0-----:R-:W-:Y:S01]  /*1fc0*/  IMAD.U32 R3, RZ, RZ, UR49 ;  /* 0x00000031ff037e24 */ /* 0x001fe2000f8e00ff */
[----:B------:R-:W-:Y:S01]  /*1fd0*/  UIADD3 UR4, UR4, 0x13800, URZ ;  /* 0x0001380004047890 */ /* 0x000fe2000fffe03f */
[----:B------:R-:W-:Y:S01]  /*1fe0*/  P2R R6, PR, RZ, 0x1 ;  /* 0x00000001ff067803 */ /* 0x000fe20000000000 */
[----:B------:R-:W0:Y:S01]  /*1ff0*/  S2R R88, SR_TID.X ;  /* 0x0000000000587919 */ /* 0x000e220000002100 */
[----:B------:R-:W-:Y:S01]  /*2000*/  UIADD3 UR17, UR49, -0x2, URZ ;  /* 0xfffffffe31117890 */ /* 0x000fe2000fffe03f */
[--C-:B------:R-:W-:Y:S01]  /*2010*/  IMAD.MOV.U32 R90, RZ, RZ, R89.reuse ;  /* 0x000000ffff5a7224 */ /* 0x100fe200078e0059 */
[----:B------:R-:W-:Y:S01]  /*2020*/  USHF.R.U32.HI UR4, URZ, 0x4, UR4 ;  /* 0x000000043f047899 */ /* 0x000fe20008011604 */
[--C-:B------:R-:W-:Y:S01]  /*2030*/  IMAD.MOV.U32 R92, RZ, RZ, R89.reuse ;  /* 0x000000ffff5c7224 */ /* 0x100fe200078e0059 */
[----:B------:R-:W-:Y:S01]  /*2040*/  UISETP.GE.AND UP0, UPT, UR17, UR44, UPT ;  /* 0x0000002c1100728c */ /* 0x000fe2000bf06270 */
[--C-:B------:R-:W-:Y:S01]  /*2050*/  IMAD.MOV.U32 R95, RZ, RZ, R89.reuse ;  /* 0x000000ffff5f7224 */ /* 0x100fe200078e0059 */
[----:B------:R-:W-:Y:S01]  /*2060*/  ULOP3.LUT UR4, UR4, 0x3fff, URZ, 0xc0, !UPT ;  /* 0x00003fff04047892 */ /* 0x000fe2000f8ec03f */
[----:B------:R-:W-:-:S02]  /*2070*/  IMAD.MOV.U32 R94, RZ, RZ, R89 ;  /* 0x000000ffff5e7224 */ /* 0x000fc400078e0059 */
[--C-:B------:R-:W-:Y:S01]  /*2080*/  IMAD.MOV.U32 R97, RZ, RZ, R89.reuse ;  /* 0x000000ffff617224 */ /* 0x100fe200078e0059 */
[----:B------:R-:W-:Y:S01]  /*2090*/  ULOP3.LUT UR16, UR4, 0x10000, URZ, 0xfc, !UPT ;  /* 0x0001000004107892 */ /* 0x000fe2000f8efc3f */
[--C-:B------:R-:W-:Y:S01]  /*20a0*/  IMAD.MOV.U32 R96, RZ, RZ, R89.reuse ;  /* 0x000000ffff607224 */ /* 0x100fe200078e0059 */
[----:B------:R-:W-:Y:S01]  /*20b0*/  UIADD3 UR4, UR12, 0x180, URZ ;  /* 0x000001800c047890 */ /* 0x000fe2000fffe03f */
[--C-:B------:R-:W-:Y:S01]  /*20c0*/  IMAD.MOV.U32 R99, RZ, RZ, R89.reuse ;  /* 0x000000ffff637224 */ /* 0x100fe200078e0059 */
[----:B------:R-:W-:Y:S01]  /*20d0*/  UIMAD UR14, UR36, 0x300, UR16 ;  /* 0x00000300240e78a4 */ /* 0x000fe2000f8e0210 */
[--C-:B------:R-:W-:Y:S02]  /*20e0*/  IMAD.MOV.U32 R98, RZ, RZ, R89.reuse ;  /* 0x000000ffff627224 */ /* 0x100fe400078e0059 */
[--C-:B------:R-:W-:Y:S01]  /*20f0*/  IMAD.MOV.U32 R101, RZ, RZ, R89.reuse ;  /* 0x000000ffff657224 */ /* 0x100fe200078e0059 */
[----:B------:R-:W-:Y:S01]  /*2100*/  UIADD3 UR6, UR14, 0x100, URZ ;  /* 0x000001000e067890 */ /* 0x000fe2000fffe03f */
[--C-:B------:R-:W-:Y:S01]  /*2110*/  IMAD.MOV.U32 R100, RZ, RZ, R89.reuse ;  /* 0x000000ffff647224 */ /* 0x100fe200078e0059 */
[----:B------:R-:W-:Y:S01]  /*2120*/  UIADD3 UR10, UR14, 0x200, URZ ;  /* 0x000002000e0a7890 */ /* 0x000fe2000fffe03f */
[----:B------:R-:W-:-:S02]  /*2130*/  IMAD.MOV.U32 R103, RZ, RZ, R89 ;  /* 0x000000ffff677224 */ /* 0x000fc400078e0059 */
[----:B------:R-:W-:Y:S01]  /*2140*/  QGMMA.64x128x32.F32.E4M3.E4M3 R24, gdesc[UR12], RZ, !UPT, gsb0 ;  /* 0x01e000000c1879f3 */ /* 0x000fe2000c0008ff */
        /* <DEDUP_REMOVED lines=35> */
[----:B------:R-:W-:Y:S01]  /*2380*/  QGMMA.64x128x32.F32.E4M3.E4M3 R24, gdesc[UR4], R24, gsb0 ;  /* 0x01e00000041879f3 */ /* 0x000fe20008000818 */
[----:B---3--:R-:W-:-:S05]  /*2390*/  IADD3 R4, R4, 0x80, -R7 ;  /* 0x0000008004047810 */ /* 0x008fca0007ffe807 */
[----:B------:R-:W-:-:S05]  /*23a0*/  IMAD R4, R3, -0x80, R4 ;  /* 0xffffff8003047824 */ /* 0x000fca00078e0204 */
[C---:B------:R-:W-:Y:S02]  /*23b0*/  ISETP.GT.AND P3, PT, R4.reuse, RZ, PT ;  /* 0x000000ff0400720c */ /* 0x040fe40003f64270 */
[C---:B------:R-:W-:Y:S01]  /*23c0*/  ISETP.GT.AND P1, PT, R4.reuse, 0x1, PT ;  /* 0x000000010400780c */ /* 0x040fe20003f24270 */
[----:B------:R-:W-:Y:S02]  /*23d0*/  WARPGROUP.DEPBAR.LE gsb0, 0x0 ;  /* 0x00008000000079c5 */ /* 0x000fe40000010000 */
[----:B------:R-:W-:Y:S01]  /*23e0*/  WARPGROUP.ARRIVE ;  /* 0x00000000000079c5 */ /* 0x000fe20000000000 */
[C---:B------:R-:W-:Y:S02]  /*23f0*/  ISETP.GT.AND P2, PT, R4.reuse, 0x8, PT ;  /* 0x000000080400780c */ /* 0x040fe40003f44270 */
[C---:B------:R-:W-:Y:S02]  /*2400*/  ISETP.GT.AND P5, PT, R4.reuse, 0x9, PT ;  /* 0x000000090400780c */ /* 0x040fe40003fa4270 */
[C---:B------:R-:W-:Y:S01]  /*2410*/  ISETP.GT.AND P4, PT, R4.reuse, 0x10, PT ;  /* 0x000000100400780c */ /* 0x040fe20003f84270 */
[----:B------:R-:W-:Y:S01]  /*2420*/  QGMMA.64x128x32.F32.E4M3.E4M3 R24, gdesc[UR8], R24, gsb0 ;  /* 0x01e00000081879f3 */ /* 0x000fe20008000818 */
        /* <DEDUP_REMOVED lines=95> */
[----:B------:R-:W-:Y:S01]  /*2a20*/  IMAD.U32 R76, RZ, RZ, UR45 ;  /* 0x0000002dff4c7e24 */ /* 0x000fe2000f8e00ff */
        /* <DEDUP_REMOVED lines=13> */
[----:B------:R-:W-:Y:S02]  /*2b00*/  FMNMX.FTZ R3, R81, R8, !PT ;  /* 0x0000000851037209 */ /* 0x000fe40007810000 */
[----:B------:R-:W-:-:S02]  /*2b10*/  FSEL R84, R84, -INF , P5 ;  /* 0xff80000054547808 */ /* 0x000fc40002800000 */
[----:B------:R-:W-:Y:S02]  /*2b20*/  ISETP.GT.AND P6, PT, R4, 0x79, PT ;  /* 0x000000790400780c */ /* 0x000fe40003fc4270 */
[----:B------:R-:W-:Y:S02]  /*2b30*/  FMNMX.FTZ R8, R84, R3, !PT ;  /* 0x0000000354087209 */ /* 0x000fe40007810000 */
[----:B------:R-:W-:Y:S02]  /*2b40*/  FSEL R85, R85, -INF , P6 ;  /* 0xff80000055557808 */ /* 0x000fe40003000000 */
[----:B------:R-:W-:Y:S02]  /*2b50*/  P2R R9, PR, RZ, 0x4 ;  /* 0x00000004ff097803 */ /* 0x000fe40000000000 */
[----:B------:R-:W-:Y:S02]  /*2b60*/  FMNMX.FTZ R8, R85, R8, !PT ;  /* 0x0000000855087209 */ /* 0x000fe40007810000 */
[----:B------:R-:W-:-:S02]  /*2b70*/  P2R R11, PR, RZ, 0x2 ;  /* 0x00000002ff0b7803 */ /* 0x000fc40000000000 */
[----:B------:R-:W-:Y:S01]  /*2b80*/  P2R R12, PR, RZ, 0x1 ;  /* 0x00000001ff0c7803 */ /* 0x000fe20000000000 */
[----:B------:R-:W1:Y:S01]  /*2b90*/  SHFL.BFLY PT, R3, R8, 0x2, 0x1f ;  /* 0x0c401f0008037f89 */ /* 0x000e6200000e0000 */
[C---:B------:R-:W-:Y:S02]  /*2ba0*/  ISETP.GT.AND P1, PT, R4.reuse, 0x59, PT ;  /* 0x000000590400780c */ /* 0x040fe40003f24270 */
[----:B------:R-:W-:Y:S02]  /*2bb0*/  ISETP.GT.AND P0, PT, R4, 0x60, PT ;  /* 0x000000600400780c */ /* 0x000fe40003f04270 */
[----:B------:R-:W-:Y:S02]  /*2bc0*/  FSEL R71, R71, -INF , P1 ;  /* 0xff80000047477808 */ /* 0x000fe40000800000 */
[----:B------:R-:W-:Y:S02]  /*2bd0*/  ISETP.NE.AND P1, PT, R11, RZ, PT ;  /* 0x000000ff0b00720c */ /* 0x000fe40003f25270 */
[----:B------:R-:W-:-:S02]  /*2be0*/  FSEL R74, R74, -INF , P0 ;  /* 0xff8000004a4a7808 */ /* 0x000fc40000000000 */
[----:B------:R-:W-:Y:S02]  /*2bf0*/  ISETP.NE.AND P0, PT, R12, RZ, PT ;  /* 0x000000ff0c00720c */ /* 0x000fe40003f05270 */
[----:B------:R-:W-:Y:S02]  /*2c00*/  FSEL R78, R78, -INF , P1 ;  /* 0xff8000004e4e7808 */ /* 0x000fe40000800000 */
[----:B------:R-:W-:Y:S02]  /*2c10*/  FSEL R75, R75, -INF , P0 ;  /* 0xff8000004b4b7808 */ /* 0x000fe40000000000 */
[----:B------:R-:W-:Y:S02]  /*2c20*/  FSEL R82, R82, -INF , P3 ;  /* 0xff80000052527808 */ /* 0x000fe40001800000 */
[----:B------:R-:W-:Y:S02]  /*2c30*/  FSEL R83, R83, -INF , P4 ;  /* 0xff80000053537808 */ /* 0x000fe40002000000 */
[----:B------:R-:W-:-:S02]  /*2c40*/  FSEL R86, R86, -INF , P5 ;  /* 0xff80000056567808 */ /* 0x000fc40002800000 */
[----:B------:R-:W-:Y:S02]  /*2c50*/  FSEL R87, R87, -INF , P6 ;  /* 0xff80000057577808 */ /* 0x000fe40003000000 */
[----:B-1----:R-:W-:Y:S02]  /*2c60*/  FMNMX.FTZ R7, R8, R3, !PT ;  /* 0x0000000308077209 */ /* 0x002fe40007810000 */
[----:B------:R-:W-:-:S03]  /*2c70*/  ISETP.NE.AND P0, PT, R6, RZ, PT ;  /* 0x000000ff0600720c */ /* 0x000fc60003f05270 */
[----:B------:R-:W1:Y:S02]  /*2c80*/  SHFL.BFLY PT, R10, R7, 0x1, 0x1f ;  /* 0x0c201f00070a7f89 */ /* 0x000e6400000e0000 */
[----:B-1----:R-:W-:-:S04]  /*2c90*/  FMNMX.FTZ R3, R7, R10, !PT ;  /* 0x0000000a07037209 */ /* 0x002fc80007810000 */
[C---:B------:R-:W-:Y:S01]  /*2ca0*/  FSETP.NEU.FTZ.AND P2, PT, R3.reuse, -INF , PT ;  /* 0xff8000000300780b */ /* 0x040fe20003f5d000 */
[----:B------:R-:W-:-:S05]  /*2cb0*/  FFMA.FTZ R76, R3, R76, -8 ;  /* 0xc1000000034c7423 */ /* 0x000fca000001004c */
[----:B------:R-:W-:Y:S02]  /*2cc0*/  FSEL R76, R76, RZ, P2 ;  /* 0x000000ff4c4c7208 */ /* 0x000fe40001000000 */
[----:B------:R-:W-:Y:S02]  /*2cd0*/  ISETP.NE.AND P2, PT, R9, RZ, PT ;  /* 0x000000ff0900720c */ /* 0x000fe40003f45270 */
[----:B------:R-:W-:Y:S01]  /*2ce0*/  FMNMX.FTZ R9, R26, R27, !PT ;  /* 0x0000001b1a097209 */ /* 0x000fe20007810000 */
[----:B------:R-:W-:-:S01]  /*2cf0*/  FFMA.FTZ R29, R29, UR45, -R76 ;  /* 0x0000002d1d1d7c23 */ /* 0x000fc2000801084c */
[----:B------:R-:W-:Y:S01]  /*2d00*/  FSEL R79, R79, -INF , P2 ;  /* 0xff8000004f4f7808 */ /* 0x000fe20001000000 */
[----:B------:R-:W-:-:S01]  /*2d10*/  FFMA.FTZ R37, R37, UR45, -R76 ;  /* 0x0000002d25257c23 */ /* 0x000fc2000801084c */
[----:B------:R-:W-:Y:S01]  /*2d20*/  FMNMX.FTZ R4, R30, R9, !PT ;  /* 0x000000091e047209 */ /* 0x000fe20007810000 */
[----:B------:R-:W-:-:S01]  /*2d30*/  FFMA.FTZ R6, R24, UR45, -R76 ;  /* 0x0000002d18067c23 */ /* 0x000fc2000801084c */
[----:B------:R-:W-:Y:S01]  /*2d40*/  MUFU.EX2 R9, R29 ;  /* 0x0000001d00097308 */ /* 0x000fe20000000800 */
        /* <DEDUP_REMOVED lines=8> */
[----:B------:R-:W-:Y:S01]  /*2dd0*/  IMAD.U32 R61, RZ, RZ, UR45 ;  /* 0x0000002dff3d7e24 */ /* 0x000fe2000f8e00ff */
[----:B------:R-:W-:Y:S01]  /*2de0*/  FMNMX.FTZ R11, R35, R4, !PT ;  /* 0x00000004230b7209 */ /* 0x000fe20007810000 */
[----:B------:R-:W-:-:S01]  /*2df0*/  FFMA.FTZ R12, R36, UR45, -R76 ;  /* 0x0000002d240c7c23 */ /* 0x000fc2000801084c */
[--C-:B------:R-:W-:Y:S01]  /*2e00*/  FFMA.FTZ R36, R64, UR45, -R76.reuse ;  /* 0x0000002d40247c23 */ /* 0x100fe2000801084c */
        /* <DEDUP_REMOVED lines=15> */
[----:B0-----:R-:W-:Y:S01]  /*2f00*/  LOP3.LUT P2, RZ, R88, 0x7f, RZ, 0xc0, !PT ;  /* 0x0000007f58ff7812 */ /* 0x001fe2000784c0ff */
[----:B------:R-:W-:-:S01]  /*2f10*/  FFMA.FTZ R40, R60, UR45, -R76 ;  /* 0x0000002d3c287c23 */ /* 0x000fc2000801084c */
[----:B------:R-:W-:Y:S01]  /*2f20*/  FMNMX.FTZ R4, R46, R13, !PT ;  /* 0x0000000d2e047209 */ /* 0x000fe20007810000 */
[----:B------:R-:W-:-:S01]  /*2f30*/  FFMA.FTZ R52, R93, UR45, -R76 ;  /* 0x0000002d5d347c23 */ /* 0x000fc2000801084c */
[----:B------:R-:W-:Y:S01]  /*2f40*/  MUFU.EX2 R13, R37 ;  /* 0x00000025000d7308 */ /* 0x000fe20000000800 */
[----:B------:R-:W-:-:S01]  /*2f50*/  FFMA.FTZ R60, R84, UR45, -R76 ;  /* 0x0000002d543c7c23 */ /* 0x000fc2000801084c */
[----:B------:R-:W-:Y:S01]  /*2f60*/  FMNMX.FTZ R15, R47, R4, !PT ;  /* 0x000000042f0f7209 */ /* 0x000fe20007810000 */
[----:B------:R-:W-:-:S02]  /*2f70*/  IMAD.MOV.U32 R88, RZ, RZ, R89 ;  /* 0x000000ffff587224 */ /* 0x000fc400078e0059 */
[----:B------:R-:W-:Y:S01]  /*2f80*/  IMAD.MOV.U32 R93, RZ, RZ, R89 ;  /* 0x000000ffff5d7224 */ /* 0x000fe200078e0059 */
[----:B------:R-:W-:Y:S02]  /*2f90*/  FMNMX.FTZ R4, R50, R15, !PT ;  /* 0x0000000f32047209 */ /* 0x000fe40007810000 */
[----:B------:R-:W0:Y:S02]  /*2fa0*/  MUFU.EX2 R8, R8 ;  /* 0x0000000800087308 */ /* 0x000e240000000800 */
[----:B------:R-:W-:-:S04]  /*2fb0*/  FMNMX.FTZ R15, R51, R4, !PT ;  /* 0x00000004330f7209 */ /* 0x000fc80007810000 */
[----:B------:R-:W-:Y:S02]  /*2fc0*/  FMNMX.FTZ R4, R54, R15, !PT ;  /* 0x0000000f36047209 */ /* 0x000fe40007810000 */
[----:B------:R1:W-:Y:S02]  /*2fd0*/  MUFU.EX2 R15, R41 ;  /* 0x00000029000f7308 */ /* 0x0003e40000000800 */
[----:B------:R-:W-:-:S04]  /*2fe0*/  FMNMX.FTZ R21, R55, R4, !PT ;  /* 0x0000000437157209 */ /* 0x000fc80007810000 */
[----:B------:R-:W-:Y:S02]  /*2ff0*/  FMNMX.FTZ R4, R58, R21, !PT ;  /* 0x000000153a047209 */ /* 0x000fe40007810000 */
[----:B------:R-:W-:Y:S01]  /*3000*/  MUFU.EX2 R10, R10 ;  /* 0x0000000a000a7308 */ /* 0x000fe20000000800 */
[----:B-1----:R-:W-:-:S01]  /*3010*/  FFMA.FTZ R41, R68, UR45, -R76 ;  /* 0x0000002d44297c23 */ /* 0x002fc2000801084c */
[----:B------:R-:W-:Y:S02]  /*3020*/  FMNMX.FTZ R21, R59, R4, !PT ;  /* 0x000000043b157209 */ /* 0x000fe40007810000 */
[----:B0-----:R-:W-:Y:S02]  /*3030*/  F2FP.SATFINITE.E4M3.F32.PACK_AB_MERGE_C R136, R9, R8, RZ ;  /* 0x000000080988723e */ /* 0x001fe400048070ff */
[----:B------:R-:W-:Y:S02]  /*3040*/  FMNMX.FTZ R4, R62, R21, !PT ;  /* 0x000000153e047209 */ /* 0x000fe40007810000 */
[----:B------:R0:W-:Y:S01]  /*3050*/  MUFU.EX2 R11, R33 ;  /* 0x00000021000b7308 */ /* 0x0001e20000000800 */
[----:B------:R-:W-:-:S02]  /*3060*/  F2FP.SATFINITE.E4M3.F32.PACK_AB_MERGE_C R136, R7, R6, R136 ;  /* 0x000000060788723e */ /* 0x000fc40004807088 */
[----:B------:R-:W-:-:S04]  /*3070*/  FMNMX.FTZ R21, R63, R4, !PT ;  /* 0x000000043f157209 */ /* 0x000fc80007810000 */
[----:B------:R-:W-:Y:S01]  /*3080*/  FMNMX.FTZ R4, R66, R21, !PT ;  /* 0x0000001542047209 */ /* 0x000fe20007810000 */
[----:B------:R-:W1:Y:S01]  /*3090*/  MUFU.EX2 R12, R12 ;  /* 0x0000000c000c7308 */ /* 0x000e620000000800 */
[----:B0-----:R-:W-:-:S01]  /*30a0*/  FFMA.FTZ R33, R53, UR45, -R76 ;  /* 0x0000002d35217c23 */ /* 0x001fc2000801084c */
[----:B------:R-:W-:Y:S01]  /*30b0*/  FFMA.FTZ R53, R91, UR45, -R76 ;  /* 0x0000002d5b357c23 */ /* 0x000fe2000801084c */
[----:B------:R-:W-:Y:S01]  /*30c0*/  FMNMX.FTZ R29, R67, R4, !PT ;  /* 0x00000004431d7209 */ /* 0x000fe20007810000 */
[----:B------:R-:W-:-:S03]  /*30d0*/  IMAD.MOV.U32 R91, RZ, RZ, R89 ;  /* 0x000000ffff5b7224 */ /* 0x000fc600078e0059 */
[----:B------:R-:W-:Y:S01]  /*30e0*/  FMNMX.FTZ R4, R70, R29, !PT ;  /* 0x0000001d46047209 */ /* 0x000fe20007810000 */
[----:B------:R0:W-:Y:S03]  /*30f0*/  MUFU.EX2 R21, R48 ;  /* 0x0000003000157308 */ /* 0x0001e60000000800 */
[----:B------:R-:W-:-:S04]  /*3100*/  FMNMX.FTZ R29, R71, R4, !PT ;  /* 0x00000004471d7209 */ /* 0x000fc80007810000 */
[----:B------:R-:W-:Y:S01]  /*3110*/  FMNMX.FTZ R4, R74, R29, !PT ;  /* 0x0000001d4a047209 */ /* 0x000fe20007810000 */
[----:B------:R-:W-:Y:S01]  /*3120*/  MUFU.EX2 R14, R14 ;  /* 0x0000000e000e7308 */ /* 0x000fe20000000800 */
[----:B0-----:R-:W-:-:S01]  /*3130*/  FFMA.FTZ R48, R72, UR45, -R76 ;  /* 0x0000002d48307c23 */ /* 0x001fc2000801084c */
[----:B-1----:R-:W-:Y:S02]  /*3140*/  F2FP.SATFINITE.E4M3.F32.PACK_AB_MERGE_C R138, R13, R12, RZ ;  /* 0x0000000c0d8a723e */ /* 0x002fe400048070ff */
        /* <DEDUP_REMOVED lines=9> */
[----:B------:R-:W-:-:S01]  /*31e0*/  FFMA.FTZ R37, R65, UR45, -R76 ;  /* 0x0000002d41257c23 */ /* 0x000fc2000801084c */
[----:B------:R1:W-:Y:S02]  /*31f0*/  MUFU.EX2 R29, R56 ;  /* 0x00000038001d7308 */ /* 0x0003e40000000800 */
[----:B------:R-:W-:-:S05]  /*3200*/  FMNMX.FTZ R4, R87, R4, !PT ;  /* 0x0000000457047209 */ /* 0x000fca0007810000 */
[----:B------:R-:W2:Y:S01]  /*3210*/  SHFL.BFLY PT, R49, R4, 0x2, 0x1f ;  /* 0x0c401f0004317f89 */ /* 0x000ea200000e0000 */
[----:B------:R-:W-:Y:S01]  /*3220*/  MUFU.EX2 R24, R24 ;  /* 0x0000001800187308 */ /* 0x000fe20000000800 */
[----:B-1----:R-:W-:-:S01]  /*3230*/  FFMA.FTZ R56, R77, UR45, -R76 ;  /* 0x0000002d4d387c23 */ /* 0x002fc2000801084c */
[----:B0-----:R-:W-:-:S04]  /*3240*/  F2FP.SATFINITE.E4M3.F32.PACK_AB_MERGE_C R140, R25, R20, RZ ;  /* 0x00000014198c723e */ /* 0x001fc800048070ff */
[----:B------:R-:W-:Y:S02]  /*3250*/  F2FP.SATFINITE.E4M3.F32.PACK_AB_MERGE_C R140, R15, R14, R140 ;  /* 0x0000000e0f8c723e */ /* 0x000fe4000480708c */
[----:B------:R-:W-:Y:S08]  /*3260*/  MUFU.EX2 R28, R28 ;  /* 0x0000001c001c7308 */ /* 0x000ff00000000800 */
[----:B------:R-:W0:Y:S01]  /*3270*/  MUFU.EX2 R33, R33 ;  /* 0x0000002100217308 */ /* 0x000e220000000800 */
[----:B--2---:R-:W-:Y:S01]  /*3280*/  FMNMX.FTZ R57, R4, R49, !PT ;  /* 0x0000003104397209 */ /* 0x004fe20007810000 */
[----:B------:R-:W-:-:S06]  /*3290*/  FFMA.FTZ R49, R73, UR45, -R76 ;  /* 0x0000002d49317c23 */ /* 0x000fcc000801084c */
[----:B------:R-:W-:Y:S01]  /*32a0*/  MUFU.EX2 R32, R32 ;  /* 0x0000002000207308 */ /* 0x000fe20000000800 */
[----:B------:R-:W1:Y:S07]  /*32b0*/  SHFL.BFLY PT, R4, R57, 0x1, 0x1f ;  /* 0x0c201f0039047f89 */ /* 0x000e6e00000e0000 */
[----:B------:R-:W-:Y:S01]  /*32c0*/  MUFU.EX2 R40, R40 ;  /* 0x0000002800287308 */ /* 0x000fe20000000800 */
[----:B0-----:R-:W-:-:S04]  /*32d0*/  F2FP.SATFINITE.E4M3.F32.PACK_AB_MERGE_C R142, R33, R28, RZ ;  /* 0x0000001c218e723e */ /* 0x001fc800048070ff */
[----:B------:R-:W-:-:S03]  /*32e0*/  F2FP.SATFINITE.E4M3.F32.PACK_AB_MERGE_C R142, R24, R21, R142 ;  /* 0x00000015188e723e */ /* 0x000fc6000480708e */
[----:B------:R-:W0:Y:S08]  /*32f0*/  MUFU.EX2 R45, R45 ;  /* 0x0000002d002d7308 */ /* 0x000e300000000800 */
[----:B------:R-:W-:Y:S01]  /*3300*/  MUFU.EX2 R36, R36 ;  /* 0x0000002400247308 */ /* 0x000fe20000000800 */
[----:B-1----:R-:W-:Y:S01]  /*3310*/  FMNMX.FTZ R4, R57, R4, !PT ;  /* 0x0000000439047209 */ /* 0x002fe20007810000 */
[----:B------:R-:W-:-:S03]  /*3320*/  FFMA.FTZ R57, R81, UR45, -R76 ;  /* 0x0000002d51397c23 */ /* 0x000fc6000801084c */
[C---:B------:R-:W-:Y:S01]  /*3330*/  FSETP.NEU.FTZ.AND P1, PT, R4.reuse, -INF , PT ;  /* 0xff8000000400780b */ /* 0x040fe20003f3d000 */
[----:B------:R-:W-:-:S01]  /*3340*/  FFMA.FTZ R64, R4, R61, -8 ;  /* 0xc100000004407423 */ /* 0x000fc2000001003d */
[----:B------:R-:W-:Y:S01]  /*3350*/  FFMA.FTZ R61, R85, UR45, -R76 ;  /* 0x0000002d553d7c23 */ /* 0x000fe2000801084c */
[----:B------:R-:W-:Y:S01]  /*3360*/  MUFU.EX2 R37, R37 ;  /* 0x0000002500257308 */ /* 0x000fe20000000800 */
[----:B0-----:R-:W-:Y:S02]  /*3370*/  F2FP.SATFINITE.E4M3.F32.PACK_AB_MERGE_C R144, R45, R40, RZ ;  /* 0x000000282d90723e */ /* 0x001fe400048070ff */
[----:B------:R-:W-:Y:S02]  /*3380*/  FSEL R64, R64, RZ, P1 ;  /* 0x000000ff40407208 */ /* 0x000fe40000800000 */
[----:B------:R-:W-:Y:S02]  /*3390*/  PLOP3.LUT P1, PT, PT, PT, UP0, 0x80, 0x0 ;  /* 0x000000000000781c */ /* 0x000fe40003f2f008 */
[----:B------:R-:W-:Y:S01]  /*33a0*/  F2FP.SATFINITE.E4M3.F32.PACK_AB_MERGE_C R144, R32, R29, R144 ;  /* 0x0000001d2090723e */ /* 0x000fe20004807090 */
        /* <DEDUP_REMOVED lines=20> */
[----:B------:R-:W-:Y:S01]  /*34f0*/  FADD.FTZ R62, R8, R59 ;  /* 0x0000003b083e7221 */ /* 0x000fe20000010000 */
        /* <DEDUP_REMOVED lines=8> */
[----:B------:R-:W-:-:S01]  /*3580*/  FADD.FTZ R62, R10, R63 ;  /* 0x0000003f0a3e7221 */ /* 0x000fc20000010000 */
[----:B------:R-:W2:Y:S01]  /*3590*/  MUFU.EX2 R68, R68 ;  /* 0x0000004400447308 */ /* 0x000ea20000000800 */
[----:B0-----:R-:W-:-:S01]  /*35a0*/  FADD.FTZ R58, R26, R27 ;  /* 0x0000001b1a3a7221 */ /* 0x001fc20000010000 */
[--C-:B------:R-:W-:Y:S01]  /*35b0*/  FFMA.FTZ R78, R78, UR45, -R64.reuse ;  /* 0x0000002d4e4e7c23 */ /* 0x100fe20008010840 */
[----:B------:R-:W-:-:S01]  /*35c0*/  FFMA.FTZ R79, R79, UR45, -R64 ;  /* 0x0000002d4f4f7c23 */ /* 0x000fc20008010840 */
[--C-:B------:R-:W-:Y:S01]  /*35d0*/  FFMA.FTZ R82, R82, UR45, -R64.reuse ;  /* 0x0000002d52527c23 */ /* 0x100fe20008010840 */
[----:B------:R-:W-:-:S01]  /*35e0*/  FFMA.FTZ R83, R83, UR45, -R64 ;  /* 0x0000002d53537c23 */ /* 0x000fc20008010840 */
[----:B------:R-:W-:-:S02]  /*35f0*/  FFMA.FTZ R86, R86, UR45, -R64 ;  /* 0x0000002d56567c23 */ /* 0x000fc40008010840 */
[----:B------:R-:W0:Y:S01]  /*3600*/  MUFU.EX2 R30, R30 ;  /* 0x0000001e001e7308 */ /* 0x000e220000000800 */
[----:B-1----:R-:W-:-:S01]  /*3610*/  FADD.FTZ R59, R65, R58 ;  /* 0x0000003a413b7221 */ /* 0x002fc20000010000 */
[----:B------:R-:W-:-:S05]  /*3620*/  @!P2 VIADD R58, R5, 0x19c40 ;  /* 0x00019c40053aa836 */ /* 0x000fca0000000000 */
[----:B------:R-:W-:Y:S01]  /*3630*/  @!P2 PRMT R58, RZ, 0x654, R58 ;  /* 0x00000654ff3aa816 */ /* 0x000fe2000000003a */
[----:B------:R-:W1:Y:S01]  /*3640*/  MUFU.EX2 R31, R31 ;  /* 0x0000001f001f7308 */ /* 0x000e620000000800 */
[----:B--2---:R-:W-:-:S01]  /*3650*/  FADD.FTZ R59, R68, R59 ;  /* 0x0000003b443b7221 */ /* 0x004fc20000010000 */
[----:B------:R-:W-:Y:S01]  /*3660*/  F2FP.SATFINITE.E4M3.F32.PACK_AB_MERGE_C R137, R68, R65, RZ ;  /* 0x000000414489723e */ /* 0x000fe200048070ff */
[----:B------:R2:W-:Y:S03]  /*3670*/  @!P2 SYNCS.ARRIVE.TRANS64.RED.A1T0 RZ, [R58+URZ], RZ ;  /* 0x000000ff3affa9a7 */ /* 0x0005e6000810043f */
[----:B------:R-:W-:Y:S02]  /*3680*/  F2FP.SATFINITE.E4M3.F32.PACK_AB_MERGE_C R137, R27, R26, R137 ;  /* 0x0000001a1b89723e */ /* 0x000fe40004807089 */
[----:B------:R-:W3:Y:S01]  /*3690*/  MUFU.EX2 R69, R69 ;  /* 0x0000004500457308 */ /* 0x000ee20000000800 */
[----:B0-----:R-:W-:-:S01]  /*36a0*/  FADD.FTZ R76, R30, R59 ;  /* 0x0000003b1e4c7221 */ /* 0x001fc20000010000 */
[----:B------:R-:W-:-:S04]  /*36b0*/  FADD.FTZ R59, R11, R62 ;  /* 0x0000003e0b3b7221 */ /* 0x000fc80000010000 */
[----:B------:R-:W-:Y:S01]  /*36c0*/  FADD.FTZ R62, R12, R59 ;  /* 0x0000003b0c3e7221 */ /* 0x000fe20000010000 */
[----:B------:R-:W-:-:S01]  /*36d0*/  FFMA.FTZ R59, R70, UR45, -R64 ;  /* 0x0000002d463b7c23 */ /* 0x000fc20008010840 */
[----:B------:R-:W0:Y:S01]  /*36e0*/  MUFU.EX2 R72, R72 ;  /* 0x0000004800487308 */ /* 0x000e220000000800 */
[----:B-1----:R-:W-:-:S07]  /*36f0*/  FADD.FTZ R76, R31, R76 ;  /* 0x0000004c1f4c7221 */ /* 0x002fce0000010000 */
[----:B------:R-:W1:Y:S01]  /*3700*/  MUFU.EX2 R34, R34 ;  /* 0x0000002200227308 */ /* 0x000e620000000800 */
[----:B---3--:R-:W-:-:S07]  /*3710*/  FADD.FTZ R63, R69, R76 ;  /* 0x0000004c453f7221 */ /* 0x008fce0000010000 */
[----:B------:R-:W3:Y:S01]  /*3720*/  MUFU.EX2 R35, R35 ;  /* 0x0000002300237308 */ /* 0x000ee20000000800 */
[----:B0-----:R-:W-:-:S01]  /*3730*/  FADD.FTZ R63, R72, R63 ;  /* 0x0000003f483f7221 */ /* 0x001fc20000010000 */
[----:B------:R-:W-:-:S04]  /*3740*/  F2FP.SATFINITE.E4M3.F32.PACK_AB_MERGE_C R69, R72, R69, RZ ;  /* 0x000000454845723e */ /* 0x000fc800048070ff */
[----:B------:R-:W-:Y:S02]  /*3750*/  F2FP.SATFINITE.E4M3.F32.PACK_AB_MERGE_C R139, R31, R30, R69 ;  /* 0x0000001e1f8b723e */ /* 0x000fe40004807045 */
[----:B------:R-:W0:Y:S08]  /*3760*/  MUFU.EX2 R43, R43 ;  /* 0x0000002b002b7308 */ /* 0x000e300000000800 */
[----:B------:R4:W-:Y:S08]  /*3770*/  MUFU.EX2 R5, R66 ;  /* 0x0000004200057308 */ /* 0x0009f00000000800 */
[----:B------:R-:W5:Y:S01]  /*3780*/  MUFU.EX2 R46, R46 ;  /* 0x0000002e002e7308 */ /* 0x000f620000000800 */
[----:B----4-:R-:W-:-:S01]  /*3790*/  FFMA.FTZ R66, R71, UR45, -R64 ;  /* 0x0000002d47427c23 */ /* 0x010fc20008010840 */
[----:B------:R-:W-:Y:S01]  /*37a0*/  FADD.FTZ R71, R13, R62 ;  /* 0x0000003e0d477221 */ /* 0x000fe20000010000 */
[----:B------:R-:W-:-:S01]  /*37b0*/  FFMA.FTZ R62, R74, UR45, -R64 ;  /* 0x0000002d4a3e7c23 */ /* 0x000fc20008010840 */
[----:B-1----:R-:W-:Y:S01]  /*37c0*/  FADD.FTZ R74, R34, R63 ;  /* 0x0000003f224a7221 */ /* 0x002fe20000010000 */
[----:B------:R-:W-:-:S01]  /*37d0*/  FFMA.FTZ R64, R87, UR45, -R64 ;  /* 0x0000002d57407c23 */ /* 0x000fc20008010840 */
[----:B------:R-:W-:-:S02]  /*37e0*/  FADD.FTZ R70, R14, R71 ;  /* 0x000000470e467221 */ /* 0x000fc40000010000 */
[----:B------:R-:W1:Y:S01]  /*37f0*/  MUFU.EX2 R38, R38 ;  /* 0x0000002600267308 */ /* 0x000e620000000800 */
[----:B---3--:R-:W-:-:S01]  /*3800*/  FADD.FTZ R74, R35, R74 ;  /* 0x0000004a234a7221 */ /* 0x008fc20000010000 */
[----:B------:R-:W-:-:S04]  /*3810*/  FADD.FTZ R63, R15, R70 ;  /* 0x000000460f3f7221 */ /* 0x000fc80000010000 */
[----:B------:R-:W-:Y:S01]  /*3820*/  FADD.FTZ R70, R20, R63 ;  /* 0x0000003f14467221 */ /* 0x000fe20000010000 */
[----:B0-----:R-:W-:-:S01]  /*3830*/  FADD.FTZ R63, R43, R74 ;  /* 0x0000004a2b3f7221 */ /* 0x001fc20000010000 */
[----:B------:R-:W0:Y:S01]  /*3840*/  MUFU.EX2 R39, R39 ;  /* 0x0000002700277308 */ /* 0x000e220000000800 */
[C---:B-----5:R-:W-:Y:S01]  /*3850*/  F2FP.SATFINITE.E4M3.F32.PACK_AB_MERGE_C R43, R46.reuse, R43, RZ ;  /* 0x0000002b2e2b723e */ /* 0x060fe200048070ff */
[----:B------:R-:W-:Y:S01]  /*3860*/  FADD.FTZ R70, R25, R70 ;  /* 0x0000004619467221 */ /* 0x000fe20000010000 */
[----:B------:R-:W-:-:S02]  /*3870*/  FADD.FTZ R63, R46, R63 ;  /* 0x0000003f2e3f7221 */ /* 0x000fc40000010000 */
[----:B------:R-:W-:-:S03]  /*3880*/  F2FP.SATFINITE.E4M3.F32.PACK_AB_MERGE_C R141, R35, R34, R43 ;  /* 0x00000022238d723e */ /* 0x000fc6000480702b */
[----:B------:R-:W3:Y:S08]  /*3890*/  MUFU.EX2 R50, R50 ;  /* 0x0000003200327308 */ /* 0x000ef00000000800 */
[----:B------:R-:W4:Y:S08]  /*38a0*/  MUFU.EX2 R51, R51 ;  /* 0x0000003300337308 */ /* 0x000f300000000800 */
[----:B--2---:R2:W-:Y:S08]  /*38b0*/  MUFU.EX2 R58, R67 ;  /* 0x00000043003a7308 */ /* 0x0045f00000000800 */
[----:B------:R-:W5:Y:S01]  /*38c0*/  MUFU.EX2 R42, R42 ;  /* 0x0000002a002a7308 */ /* 0x000f620000000800 */
[----:B--2---:R-:W-:-:S01]  /*38d0*/  FADD.FTZ R67, R21, R70 ;  /* 0x0000004615437221 */ /* 0x004fc20000010000 */
[----:B-1----:R-:W-:-:S03]  /*38e0*/  FADD.FTZ R70, R38, R63 ;  /* 0x0000003f26467221 */ /* 0x002fc60000010000 */
[----:B------:R-:W-:Y:S01]  /*38f0*/  FADD.FTZ R67, R24, R67 ;  /* 0x0000004318437221 */ /* 0x000fe20000010000 */
[----:B0-----:R-:W-:-:S02]  /*3900*/  FADD.FTZ R13, R39, R70 ;  /* 0x00000046270d7221 */ /* 0x001fc40000010000 */
[----:B------:R-:W0:Y:S01]  /*3910*/  MUFU.EX2 R47, R47 ;  /* 0x0000002f002f7308 */ /* 0x000e220000000800 */
[----:B------:R-:W-:-:S01]  /*3920*/  FADD.FTZ R8, R28, R67 ;  /* 0x000000431c087221 */ /* 0x000fc20000010000 */
[----:B---3--:R-:W-:Y:S01]  /*3930*/  FADD.FTZ R12, R50, R13 ;  /* 0x0000000d320c7221 */ /* 0x008fe20000010000 */
[----:B----4-:R-:W-:Y:S02]  /*3940*/  F2FP.SATFINITE.E4M3.F32.PACK_AB_MERGE_C R50, R51, R50, RZ ;  /* 0x000000323332723e */ /* 0x010fe400048070ff */
[----:B------:R-:W-:Y:S01]  /*3950*/  FADD.FTZ R8, R33, R8 ;  /* 0x0000000821087221 */ /* 0x000fe20000010000 */
[----:B------:R-:W-:-:S01]  /*3960*/  FADD.FTZ R13, R51, R12 ;  /* 0x0000000c330d7221 */ /* 0x000fc20000010000 */
[----:B------:R-:W-:Y:S01]  /*3970*/  F2FP.SATFINITE.E4M3.F32.PACK_AB_MERGE_C R143, R39, R38, R50 ;  /* 0x00000026278f723e */ /* 0x000fe20004807032 */
        /* <DEDUP_REMOVED lines=14> */
[----:B------:R-:W-:-:S03]  /*3a60*/  F2FP.SATFINITE.E4M3.F32.PACK_AB_MERGE_C R54, R55, R54, RZ ;  /* 0x000000363736723e */ /* 0x000fc600048070ff */
[----:B------:R-:W-:Y:S01]  /*3a70*/  FADD.FTZ R7, R5, R6 ;  /* 0x0000000605077221 */ /* 0x000fe20000010000 */
[----:B------:R-:W-:Y:S02]  /*3a80*/  F2FP.SATFINITE.E4M3.F32.PACK_AB_MERGE_C R145, R47, R42, R54 ;  /* 0x0000002a2f91723e */ /* 0x000fe40004807036 */
[----:B------:R-:W2:Y:S01]  /*3a90*/  MUFU.EX2 R44, R44 ;  /* 0x0000002c002c7308 */ /* 0x000ea20000000800 */
[----:B------:R-:W-:-:S01]  /*3aa0*/  FADD.FTZ R6, R58, R7 ;  /* 0x000000073a067221 */ /* 0x000fc20000010000 */
[----:B0-----:R-:W-:-:S06]  /*3ab0*/  FADD.FTZ R7, R41, R8 ;  /* 0x0000000829077221 */ /* 0x001fcc0000010000 */
[----:B------:R-:W0:Y:S01]  /*3ac0*/  MUFU.EX2 R66, R66 ;  /* 0x0000004200427308 */ /* 0x000e220000000800 */
[----:B-1----:R-:W-:-:S07]  /*3ad0*/  FADD.FTZ R11, R59, R6 ;  /* 0x000000063b0b7221 */ /* 0x002fce0000010000 */
[----:B------:R-:W-:Y:S01]  /*3ae0*/  MUFU.EX2 R52, R52 ;  /* 0x0000003400347308 */ /* 0x000fe20000000800 */
[----:B--2---:R-:W-:-:S01]  /*3af0*/  FADD.FTZ R7, R44, R7 ;  /* 0x000000072c077221 */ /* 0x004fc20000010000 */
[----:B------:R-:W-:-:S04]  /*3b00*/  F2FP.SATFINITE.E4M3.F32.PACK_AB_MERGE_C R146, R44, R41, RZ ;  /* 0x000000292c92723e */ /* 0x000fc800048070ff */
[----:B------:R-:W-:Y:S02]  /*3b10*/  F2FP.SATFINITE.E4M3.F32.PACK_AB_MERGE_C R146, R37, R36, R146 ;  /* 0x000000242592723e */ /* 0x000fe40004807092 */
[----:B------:R-:W1:Y:S01]  /*3b20*/  MUFU.EX2 R53, R53 ;  /* 0x0000003500357308 */ /* 0x000e620000000800 */
[----:B0-----:R-:W-:-:S01]  /*3b30*/  FADD.FTZ R11, R66, R11 ;  /* 0x0000000b420b7221 */ /* 0x001fc20000010000 */
[----:B------:R-:W-:-:S04]  /*3b40*/  F2FP.SATFINITE.E4M3.F32.PACK_AB_MERGE_C R59, R66, R59, RZ ;  /* 0x0000003b423b723e */ /* 0x000fc800048070ff */
[----:B------:R-:W-:Y:S02]  /*3b50*/  F2FP.SATFINITE.E4M3.F32.PACK_AB_MERGE_C R147, R58, R5, R59 ;  /* 0x000000053a93723e */ /* 0x000fe4000480703b */
        /* <DEDUP_REMOVED lines=12> */
[----:B0-----:R-:W-:-:S01]  /*3c20*/  FADD.FTZ R11, R9, R8 ;  /* 0x00000008090b7221 */ /* 0x001fc20000010000 */
[----:B------:R-:W-:-:S06]  /*3c30*/  FADD.FTZ R53, R53, R52 ;  /* 0x0000003435357221 */ /* 0x000fcc0000010000 */
[----:B------:R-:W-:Y:S01]  /*3c40*/  MUFU.EX2 R60, R60 ;  /* 0x0000003c003c7308 */ /* 0x000fe20000000800 */
[----:B--2---:R-:W-:-:S07]  /*3c50*/  FADD.FTZ R6, R78, R11 ;  /* 0x0000000b4e067221 */ /* 0x004fce0000010000 */
[----:B------:R-:W0:Y:S01]  /*3c60*/  MUFU.EX2 R61, R61 ;  /* 0x0000003d003d7308 */ /* 0x000e220000000800 */
[C---:B-1----:R-:W-:Y:S01]  /*3c70*/  F2FP.SATFINITE.E4M3.F32.PACK_AB_MERGE_C R78, R79.reuse, R78, RZ ;  /* 0x0000004e4f4e723e */ /* 0x042fe200048070ff */
        /* <DEDUP_REMOVED lines=14> */
[----:B-1----:R-:W-:-:S04]  /*3d60*/  FADD.FTZ R11, R83, R8 ;  /* 0x00000008530b7221 */ /* 0x002fc80000010000 */
[----:B--2---:R-:W-:Y:S01]  /*3d70*/  FADD.FTZ R6, R86, R11 ;  /* 0x0000000b56067221 */ /* 0x004fe20000010000 */
[----:B0-----:R-:W-:-:S03]  /*3d80*/  F2FP.SATFINITE.E4M3.F32.PACK_AB_MERGE_C R5, R7, R86, RZ ;  /* 0x000000560705723e */ /* 0x001fc600048070ff */
[----:B------:R-:W-:Y:S01]  /*3d90*/  FADD.FTZ R6, R7, R6 ;  /* 0x0000000607067221 */ /* 0x000fe20000010000 */
[----:B------:R-:W-:Y:S01]  /*3da0*/  F2FP.SATFINITE.E4M3.F32.PACK_AB_MERGE_C R151, R83, R82, R5 ;  /* 0x000000525397723e */ /* 0x000fe20004807005 */
[----:B------:R-:W-:Y:S01]  /*3db0*/  FADD.FTZ R5, R61, R60 ;  /* 0x0000003c3d057221 */ /* 0x000fe20000010000 */
        /* <DEDUP_REMOVED lines=29> */
.L_x_8949:
[----:B------:R-:W-:-:S04]  /*3f90*/  UISETP.NE.AND UP0, UPT, UR19, 0x1, UPT ;  /* 0x000000011300788c */ /* 0x000fc8000bf05270 */
[----:B------:R-:W-:-:S04]  /*3fa0*/  USEL UR46, URZ, 0x1, UP0 ;  /* 0x000000013f2e7887 */ /* 0x000fc80008000000 */
[----:B------:R-:W-:Y:S01]  /*3fb0*/  ULOP3.LUT UR46, UR18, UR46, URZ, 0x3c, !UPT ;  /* 0x0000002e122e7292 */ /* 0x000fe2000f8e3c3f */
[----:B------:R-:W-:Y:S11]  /*3fc0*/  @!P0 BRA `(.L_x_8940) ;  /* 0x0000000000048947 */ /* 0x000ff60003800000 */
[----:B------:R-:W-:Y:S01]  /*3fd0*/  BPT.TRAP 0x1 ;  /* 0x000000040000795c */ /* 0x000fe20000300000 */
.L_x_8940:
[----:B------:R-:W0:Y:S01]  /*3fe0*/  S2UR UR6, SR_CgaCtaId ;  /* 0x00000000000679c3 */ /* 0x000e220000008800 */
[----:B------:R-:W-:Y:S01]  /*3ff0*/  UIADD3 UR36, UR19, 0x1, URZ ;  /* 0x0000000113247890 */ /* 0x000fe2000fffe03f */
[----:B------:R-:W-:Y:S01]  /*4000*/  MOV R3, 0x400 ;  /* 0x0000040000037802 */ /* 0x000fe20000000f00 */
[----:B------:R-:W-:Y:S02]  /*4010*/  IMAD.U32 R4, RZ, RZ, UR46 ;  /* 0x0000002eff047e24 */ /* 0x000fe4000f8e00ff */
[----:B------:R-:W-:-:S03]  /*4020*/  UISETP.NE.AND UP0, UPT, UR36, 0x2, UPT ;  /* 0x000000022400788c */ /* 0x000fc6000bf05270 */
[----:B------:R-:W-:Y:S01]  /*4030*/  SHF.L.U32 R4, R4, 0x1f, RZ ;  /* 0x0000001f04047819 */ /* 0x000fe200000006ff */
[----:B------:R-:W-:-:S06]  /*4040*/  USEL UR36, UR36, URZ, UP0 ;  /* 0x0000003f24247287 */ /* 0x000fcc0008000000 */
[----:B------:R-:W-:Y:S02]  /*4050*/  IMAD.U32 R9, RZ, RZ, UR36 ;  /* 0x00000024ff097e24 */ /* 0x000fe4000f8e00ff */
[----:B0-----:R-:W-:-:S05]  /*4060*/  IMAD.U32 R2, RZ, RZ, UR6 ;  /* 0x00000006ff027e24 */ /* 0x001fca000f8e00ff */
[----:B------:R-:W-:-:S05]  /*4070*/  LEA R0, R2, R3, 0x18 ;  /* 0x0000000302007211 */ /* 0x000fca00078ec0ff */
[----:B------:R-:W-:-:S04]  /*4080*/  IMAD R9, R9, 0x8, R0 ;  /* 0x0000000809097824 */ /* 0x000fc800078e0200 */
[----:B------:R0:W1:Y:S01]  /*4090*/  SYNCS.PHASECHK.TRANS64.TRYWAIT P1, [R9+URZ+0x19c30], R4 ;  /* 0x019c3004090075a7 */ /* 0x000062000802017f */
[----:B------:R-:W-:Y:S05]  /*40a0*/  @!P0 BRA `(.L_x_8941) ;  /* 0x0000000000048947 */ /* 0x000fea0003800000 */
[----:B------:R-:W-:Y:S01]  /*40b0*/  BPT.TRAP 0x1 ;  /* 0x000000040000795c */ /* 0x000fe20000300000 */
.L_x_8941:
[----:B-1----:R-:W-:Y:S05]  /*40c0*/  @P1 BRA `(.L_x_8942) ;  /* 0x0000000000081947 */ /* 0x002fea0003800000 */
[----:B------:R-:W1:Y:S02]  /*40d0*/  SYNCS.PHASECHK.TRANS64.TRYWAIT P1, [R9+URZ+0x19c30], R4 ;  /* 0x019c3004090075a7 */ /* 0x000e64000802017f */
[----:B-1----:R-:W-:Y:S05]  /*40e0*/  @!P1 BRA `(.L_x_8943) ;  /* 0x000000b000e89947 */ /* 0x002fea0003800000 */
.L_x_8942:
[----:B------:R-:W-:Y:S01]  /*40f0*/  UIMAD UR14, UR36, 0x300, UR16 ;  /* 0x00000300240e78a4 */ /* 0x000fe2000f8e0210 */
[----:B------:R-:W-:Y:S01]  /*4100*/  WARPGROUP.ARRIVE ;  /* 0x00000000000079c5 */ /* 0x000fe20000000000 */
[----:B------:R-:W-:Y:S01]  /*4110*/  UMOV UR15, 0xc0000010 ;  /* 0xc0000010000f7882 */ /* 0x000fe20000000000 */
[----:B------:R-:W-:Y:S01]  /*4120*/  UMOV UR7, 0xc0000010 ;  /* 0xc000001000077882 */ /* 0x000fe20000000000 */
[----:B------:R-:W-:Y:S02]  /*4130*/  UIADD3 UR6, UR14, 0x100, URZ ;  /* 0x000001000e067890 */ /* 0x000fe4000fffe03f */
[----:B------:R-:W-:Y:S01]  /*4140*/  UIADD3 UR10, UR14, 0x200, URZ ;  /* 0x000002000e0a7890 */ /* 0x000fe2000fffe03f */
[----:B------:R-:W-:Y:S02]  /*4150*/  UMOV UR11, 0xc0000010 ;  /* 0xc0000010000b7882 */ /* 0x000fe40000000000 */
[----:B------:R-:W-:Y:S03]  /*4160*/  QGMMA.64x128x32.F32.E4M3.E4M3 R24, gdesc[UR12], RZ, !UPT, gsb0 ;  /* 0x01e000000c1879f3 */ /* 0x000fe6000c0008ff */
[----:B------:R-:W-:-:S02]  /*4170*/  WARPGROUP.DEPBAR.LE gsb0, 0x0 ;  /* 0x00008000000079c5 */ /* 0x000fc40000010000 */
        /* <DEDUP_REMOVED lines=8> */
.L_x_8944:
[----:B------:R-:W-:Y:S02]  /*4200*/  IMAD.U32 R3, RZ, RZ, UR18 ;  /* 0x00000012ff037e24 */ /* 0x000fe4000f8e00ff */
[----:B------:R-:W-:-:S03]  /*4210*/  IMAD.U32 R10, RZ, RZ, UR19 ;  /* 0x00000013ff0a7e24 */ /* 0x000fc6000f8e00ff */
[----:B------:R-:W-:Y:S01]  /*4220*/  SHF.L.U32 R3, R3, 0x1f, RZ ;  /* 0x0000001f03037819 */ /* 0x000fe200000006ff */
[----:B------:R-:W-:-:S04]  /*4230*/  IMAD R10, R10, 0x8, R0 ;  /* 0x000000080a0a7824 */ /* 0x000fc800078e0200 */
[----:B------:R2:W3:Y:S01]  /*4240*/  SYNCS.PHASECHK.TRANS64.TRYWAIT P1, [R10+URZ+0x19c50], R3 ;  /* 0x019c50030a0075a7 */ /* 0x0004e2000802017f */
[----:B------:R-:W-:Y:S05]  /*4250*/  @!P0 BRA `(.L_x_8945) ;  /* 0x0000000000048947 */ /* 0x000fea0003800000 */
[----:B------:R-:W-:Y:S01]  /*4260*/  BPT.TRAP 0x1 ;  /* 0x000000040000795c */ /* 0x000fe20000300000 */
.L_x_8945:
[----:B---3--:R-:W-:Y:S05]  /*4270*/  @P1 BRA `(.L_x_8946) ;  /* 0x0000000000081947 */ /* 0x008fea0003800000 */
[----:B------:R-:W3:Y:S02]  /*4280*/  SYNCS.PHASECHK.TRANS64.TRYWAIT P1, [R10+URZ+0x19c50], R3 ;  /* 0x019c50030a0075a7 */ /* 0x000ee4000802017f */
[----:B---3--:R-:W-:Y:S05]  /*4290*/  @!P1 BRA `(.L_x_8947) ;  /* 0x000000b000909947 */ /* 0x008fea0003800000 */
.L_x_8946:
[----:B------:R-:W-:Y:S01]  /*42a0*/  R2UR UR6, R0 ;  /* 0x00000000000672ca */ /* 0x000fe200000e0000 */
[----:B------:R-:W-:Y:S01]  /*42b0*/  WARPGROUP.ARRIVE ;  /* 0x00000000000079c5 */ /* 0x000fe20000000000 */
[----:B------:R-:W-:Y:S01]  /*42c0*/  UMOV UR7, 0x40000040 ;  /* 0x4000004000077882 */ /* 0x000fe20000000000 */
[----:B--23--:R-:W-:Y:S02]  /*42d0*/  FMNMX.FTZ R3, R24, R8, !PT ;  /* 0x0000000818037209 */ /* 0x00cfe40007810000 */
[----:B01----:R-:W-:Y:S02]  /*42e0*/  FMNMX.FTZ R4, R26, R7, !PT ;  /* 0x000000071a047209 */ /* 0x003fe40007810000 */
[----:B------:R-:W-:Y:S02]  /*42f0*/  FMNMX.FTZ R3, R25, R3, !PT ;  /* 0x0000000319037209 */ /* 0x000fe40007810000 */
[----:B------:R-:W-:Y:S02]  /*4300*/  FMNMX.FTZ R4, R27, R4, !PT ;  /* 0x000000041b047209 */ /* 0x000fe40007810000 */
[----:B------:R-:W-:-:S02]  /*4310*/  FMNMX.FTZ R3, R28, R3, !PT ;  /* 0x000000031c037209 */ /* 0x000fc40007810000 */
[----:B------:R-:W-:Y:S01]  /*4320*/  UIADD3 UR6, UR6, 0x3000, URZ ;  /* 0x0000300006067890 */ /* 0x000fe2000fffe03f */
[----:B------:R-:W-:Y:S02]  /*4330*/  FMNMX.FTZ R4, R30, R4, !PT ;  /* 0x000000041e047209 */ /* 0x000fe40007810000 */
[----:B------:R-:W-:Y:S01]  /*4340*/  FMNMX.FTZ R3, R29, R3, !PT ;  /* 0x000000031d037209 */ /* 0x000fe20007810000 */
        /* <DEDUP_REMOVED lines=15> */
[----:B------:R-:W-:Y:S01]  /*4440*/  QGMMA.64x96x32.F32.E4M3.E4M3 R88, R136, gdesc[UR4], R88, gsb0 ;  /* 0x0160000488587df3 */ /* 0x000fe20008000858 */
        /* <DEDUP_REMOVED lines=51> */
[----:B------:R-:W-:Y:S02]  /*4780*/  WARPGROUP.DEPBAR.LE gsb0, 0x0 ;  /* 0x00008000000079c5 */ /* 0x000fe40000010000 */
[----:B------:R-:W-:-:S06]  /*4790*/  WARPGROUP.ARRIVE ;  /* 0x00000000000079c5 */ /* 0x000fcc0000000000 */
[----:B------:R-:W2:Y:S01]  /*47a0*/  S2R R139, SR_TID.X ;  /* 0x00000000008b7919 */ /* 0x000ea20000002100 */
[----:B------:R-:W-:Y:S01]  /*47b0*/  QGMMA.64x96x32.F32.E4M3.E4M3 R88, R140, gdesc[UR4], R88, gsb0 ;  /* 0x016000048c587df3 */ /* 0x000fe20008000858 */
[----:B------:R-:W-:Y:S01]  /*47c0*/  UIADD3 UR6, UR10, 0x4, URZ ;  /* 0x000000040a067890 */ /* 0x000fe2000fffe03f */
[----:B0-----:R-:W-:Y:S01]  /*47d0*/  FMNMX.FTZ R3, R3, R12, !PT ;  /* 0x0000000c03037209 */ /* 0x001fe20007810000 */
[----:B------:R-:W-:Y:S01]  /*47e0*/  UMOV UR7, 0x40000040 ;  /* 0x4000004000077882 */ /* 0x000fe20000000000 */
[----:B-1----:R-:W-:-:S03]  /*47f0*/  FMNMX.FTZ R4, R4, R11, !PT ;  /* 0x0000000b04047209 */ /* 0x002fc60007810000 */
[----:B------:R-:W0:Y:S04]  /*4800*/  SHFL.BFLY PT, R12, R3, 0x1, 0x1f ;  /* 0x0c201f00030c7f89 */ /* 0x000e2800000e0000 */
[----:B------:R-:W1:Y:S01]  /*4810*/  SHFL.BFLY PT, R11, R4, 0x1, 0x1f ;  /* 0x0c201f00040b7f89 */ /* 0x000e6200000e0000 */
[----:B--2---:R-:W-:Y:S02]  /*4820*/  LOP3.LUT P1, RZ, R139, 0x7f, RZ, 0xc0, !PT ;  /* 0x0000007f8bff7812 */ /* 0x004fe4000782c0ff */
[----:B0-----:R-:W-:Y:S02]  /*4830*/  FMNMX.FTZ R3, R3, R12, !PT ;  /* 0x0000000c03037209 */ /* 0x001fe40007810000 */
[----:B-1----:R-:W-:Y:S01]  /*4840*/  FMNMX.FTZ R4, R4, R11, !PT ;  /* 0x0000000b04047209 */ /* 0x002fe20007810000 */
[----:B------:R-:W-:-:S02]  /*4850*/  IMAD.U32 R11, RZ, RZ, UR45 ;  /* 0x0000002dff0b7e24 */ /* 0x000fc4000f8e00ff */
[C---:B------:R-:W-:Y:S02]  /*4860*/  FADD.FTZ R8, -R3.reuse, R8 ;  /* 0x0000000803087221 */ /* 0x040fe40000010100 */
[----:B------:R-:W-:-:S01]  /*4870*/  FFMA.FTZ R11, R3, R11, -8 ;  /* 0xc1000000030b7423 */ /* 0x000fc2000001000b */
[----:B------:R-:W-:Y:S01]  /*4880*/  FADD.FTZ R7, -R4, R7 ;  /* 0x0000000704077221 */ /* 0x000fe20000010100 */
[----:B------:R-:W-:Y:S02]  /*4890*/  FMUL.FTZ R8, R8, UR45 ;  /* 0x0000002d08087c20 */ /* 0x000fe40008410000 */
[----:B------:R-:W-:Y:S02]  /*48a0*/  @!P1 VIADD R9, R9, 0x19c40 ;  /* 0x00019c4009099836 */ /* 0x000fe40000000000 */
[----:B------:R-:W-:-:S01]  /*48b0*/  FFMA.FTZ R13, R25, UR45, -R11 ;  /* 0x0000002d190d7c23 */ /* 0x000fc2000801080b */
[--C-:B------:R-:W-:Y:S01]  /*48c0*/  FFMA.FTZ R25, R37, UR45, -R11.reuse ;  /* 0x0000002d25197c23 */ /* 0x100fe2000801080b */
[----:B------:R-:W-:-:S01]  /*48d0*/  FFMA.FTZ R37, R49, UR45, -R11 ;  /* 0x0000002d31257c23 */ /* 0x000fc2000801080b */
[--C-:B------:R-:W-:Y:S01]  /*48e0*/  FFMA.FTZ R49, R61, UR45, -R11.reuse ;  /* 0x0000002d3d317c23 */ /* 0x100fe2000801080b */
[----:B------:R-:W-:-:S01]  /*48f0*/  FFMA.FTZ R61, R73, UR45, -R11 ;  /* 0x0000002d493d7c23 */ /* 0x000fc2000801080b */
[----:B------:R-:W-:-:S02]  /*4900*/  IMAD.U32 R73, RZ, RZ, UR45 ;  /* 0x0000002dff497e24 */ /* 0x000fc4000f8e00ff */
[----:B------:R-:W-:Y:S01]  /*4910*/  FMUL.FTZ R7, R7, UR45 ;  /* 0x0000002d07077c20 */ /* 0x000fe20008410000 */
[----:B------:R-:W-:Y:S01]  /*4920*/  FFMA.FTZ R12, R24, UR45, -R11 ;  /* 0x0000002d180c7c23 */ /* 0x000fe2000801080b */
[----:B------:R-:W-:Y:S01]  /*4930*/  MUFU.EX2 R8, R8 ;  /* 0x0000000800087308 */ /* 0x000fe20000000800 */
[----:B------:R-:W-:-:S01]  /*4940*/  FFMA.FTZ R73, R4, R73, -8 ;  /* 0xc100000004497423 */ /* 0x000fc20000010049 */
[--C-:B------:R-:W-:Y:S01]  /*4950*/  FFMA.FTZ R14, R28, UR45, -R11.reuse ;  /* 0x0000002d1c0e7c23 */ /* 0x100fe2000801080b */
[----:B------:R-:W-:-:S01]  /*4960*/  FFMA.FTZ R15, R29, UR45, -R11 ;  /* 0x0000002d1d0f7c23 */ /* 0x000fc2000801080b */
[----:B------:R-:W-:Y:S01]  /*4970*/  FFMA.FTZ R20, R32, UR45, -R11 ;  /* 0x0000002d20147c23 */ /* 0x000fe2000801080b */
        /* <DEDUP_REMOVED lines=25> */
[----:B------:R-:W-:Y:S01]  /*4b10*/  FFMA.FTZ R54, R54, UR45, -R73 ;  /* 0x0000002d36367c23 */ /* 0x000fe20008010849 */
        /* <DEDUP_REMOVED lines=11> */
[--C-:B------:R-:W-:Y:S01]  /*4bd0*/  FFMA.FTZ R62, R62, UR45, -R73.reuse ;  /* 0x0000002d3e3e7c23 */ /* 0x100fe20008010849 */
        /* <DEDUP_REMOVED lines=15> */
[----:B------:R-:W-:-:S02]  /*4cd0*/  WARPGROUP.DEPBAR.LE gsb0, 0x0 ;  /* 0x00008000000079c5 */ /* 0x000fc40000010000 */
[----:B------:R-:W-:Y:S01]  /*4ce0*/  WARPGROUP.ARRIVE ;  /* 0x00000000000079c5 */ /* 0x000fe20000000000 */
[----:B------:R-:W-:Y:S01]  /*4cf0*/  FFMA.FTZ R75, R75, UR45, -R73 ;  /* 0x0000002d4b4b7c23 */ /* 0x000fe20008010849 */
[----:B------:R-:W-:-:S01]  /*4d00*/  FFMA.FTZ R64, R76, UR45, -R11 ;  /* 0x0000002d4c407c23 */ /* 0x000fc2000801080b */
[----:B------:R-:W-:Y:S01]  /*4d10*/  FFMA.FTZ R76, R78, UR45, -R73 ;  /* 0x0000002d4e4c7c23 */ /* 0x000fe20008010849 */
[----:B------:R-:W0:Y:S01]  /*4d20*/  MUFU.EX2 R15, R15 ;  /* 0x0000000f000f7308 */ /* 0x000e220000000800 */
[----:B-1----:R-:W-:-:S01]  /*4d30*/  FADD.FTZ R5, R14, R5 ;  /* 0x000000050e057221 */ /* 0x002fc20000010000 */
[----:B------:R-:W-:Y:S01]  /*4d40*/  QGMMA.64x96x32.F32.E4M3.E4M3 R88, R144, gdesc[UR4], R88, gsb0 ;  /* 0x0160000490587df3 */ /* 0x000fe20008000858 */
[----:B------:R-:W-:Y:S01]  /*4d50*/  UIADD3 UR6, UR10, 0x6, URZ ;  /* 0x000000060a067890 */ /* 0x000fe2000fffe03f */
[----:B------:R-:W-:Y:S01]  /*4d60*/  FFMA.FTZ R65, R77, UR45, -R11 ;  /* 0x0000002d4d417c23 */ /* 0x000fe2000801080b */
[----:B------:R-:W-:Y:S01]  /*4d70*/  UMOV UR7, 0x40000040 ;  /* 0x4000004000077882 */ /* 0x000fe20000000000 */
        /* <DEDUP_REMOVED lines=13> */
[----:B------:R-:W-:-:S05]  /*4e50*/  @!P1 PRMT R9, RZ, 0x654, R9 ;  /* 0x00000654ff099816 */ /* 0x000fca0000000009 */
        /* <DEDUP_REMOVED lines=23> */
[----:B------:R-:W-:Y:S02]  /*4fd0*/  WARPGROUP.DEPBAR.LE gsb0, 0x0 ;  /* 0x00008000000079c5 */ /* 0x000fe40000010000 */
[----:B------:R-:W-:Y:S01]  /*4fe0*/  WARPGROUP.ARRIVE ;  /* 0x00000000000079c5 */ /* 0x000fe20000000000 */
[----:B0-----:R-:W-:-:S04]  /*4ff0*/  FADD.FTZ R5, R29, R5 ;  /* 0x000000051d057221 */ /* 0x001fc80000010000 */
[----:B------:R-:W0:Y:S01]  /*5000*/  MUFU.EX2 R46, R46 ;  /* 0x0000002e002e7308 */ /* 0x000e220000000800 */
[----:B-1----:R-:W-:-:S01]  /*5010*/  FADD.FTZ R6, R43, R6 ;  /* 0x000000062b067221 */ /* 0x002fc20000010000 */
[----:B------:R-:W-:Y:S06]  /*5020*/  QGMMA.64x96x32.F32.E4M3.E4M3 R88, R148, gdesc[UR4], R88, gsb0 ;  /* 0x0160000494587df3 */ /* 0x000fec0008000858 */
        /* <DEDUP_REMOVED lines=29> */
[----:B------:R0:W-:Y:S04]  /*5200*/  @!P1 SYNCS.ARRIVE.TRANS64.RED.A1T0 RZ, [R9+URZ], RZ ;  /* 0x000000ff09ff99a7 */ /* 0x0001e8000810043f */
        /* <DEDUP_REMOVED lines=60> */
.L_x_8948:
[----:B------:R-:W-:Y:S01]  /*55d0*/  UISETP.GT.AND UP0, UPT, UR17, UR44, UPT ;  /* 0x0000002c1100728c */ /* 0x000fe2000bf04270 */
[----:B------:R-:W-:Y:S01]  /*55e0*/  VIADD R10, R10, 0x19c60 ;  /* 0x00019c600a0a7836 */ /* 0x000fe20000000000 */
[----:B------:R-:W-:Y:S01]  /*55f0*/  F2FP.SATFINITE.E4M3.F32.PACK_AB_MERGE_C R14, R15, R14, RZ ;  /* 0x0000000e0f0e723e */ /* 0x000fe200048070ff */
[----:B------:R-:W-:Y:S01]  /*5600*/  UIADD3 UR17, UR17, -0x1, URZ ;  /* 0xffffffff11117890 */ /* 0x000fe2000fffe03f */
[----:B------:R-:W-:Y:S01]  /*5610*/  F2FP.SATFINITE.E4M3.F32.PACK_AB_MERGE_C R30, R31, R30, RZ ;  /* 0x0000001e1f1e723e */ /* 0x000fe200048070ff */
[----:B------:R-:W-:Y:S01]  /*5620*/  UMOV UR18, UR46 ;  /* 0x0000002e00127c82 */ /* 0x000fe20008000000 */
[----:B------:R-:W-:Y:S01]  /*5630*/  PLOP3.LUT P1, PT, PT, PT, UP0, 0x80, 0x0 ;  /* 0x000000000000781c */ /* 0x000fe20003f2f008 */
[----:B------:R-:W-:Y:S01]  /*5640*/  UMOV UR19, UR36 ;  /* 0x0000002400137c82 */ /* 0x000fe20008000000 */
        /* <DEDUP_REMOVED lines=83> */
.L_x_8939:
[----:B------:R-:W-:Y:S06]  /*5b80*/  BAR.ARV 0x8, 0x200 ;  /* 0x0208000000007b1d */ /* 0x000fec0000002000 */
[----:B------:R-:W-:Y:S05]  /*5b90*/  @!P0 BRA `(.L_x_8950) ;  /* 0x0000000000048947 */ /* 0x000fea0003800000 */
[----:B------:R-:W-:Y:S01]  /*5ba0*/  BPT.TRAP 0x1 ;  /* 0x000000040000795c */ /* 0x000fe20000300000 */
.L_x_8950:
[----:B------:R-:W-:Y:S02]  /*5bb0*/  IMAD.U32 R8, RZ, RZ, UR46 ;  /* 0x0000002eff087e24 */ /* 0x000fe4000f8e00ff */
[----:B------:R-:W-:-:S03]  /*5bc0*/  IMAD.U32 R7, RZ, RZ, UR36 ;  /* 0x00000024ff077e24 */ /* 0x000fc6000f8e00ff */
[----:B------:R-:W-:Y:S01]  /*5bd0*/  SHF.L.U32 R8, R8, 0x1f, RZ ;  /* 0x0000001f08087819 */ /* 0x000fe200000006ff */
[----:B------:R-:W-:-:S04]  /*5be0*/  IMAD R7, R7, 0x8, R0 ;  /* 0x0000000807077824 */ /* 0x000fc800078e0200 */
[----:B------:R0:W1:Y:S01]  /*5bf0*/  SYNCS.PHASECHK.TRANS64.TRYWAIT P1, [R7+URZ+0x19c50], R8 ;  /* 0x019c5008070075a7 */ /* 0x000062000802017f */
[----:B------:R-:W-:Y:S05]  /*5c00*/  @!P0 BRA `(.L_x_8951) ;  /* 0x0000000000048947 */ /* 0x000fea0003800000 */
[----:B------:R-:W-:Y:S01]  /*5c10*/  BPT.TRAP 0x1 ;  /* 0x000000040000795c */ /* 0x000fe20000300000 */
.L_x_8951:
[----:B-1----:R-:W-:Y:S05]  /*5c20*/  @P1 BRA `(.L_x_8952) ;  /* 0x0000000000081947 */ /* 0x002fea0003800000 */
[----:B------:R-:W1:Y:S02]  /*5c30*/  SYNCS.PHASECHK.TRANS64.TRYWAIT P1, [R7+URZ+0x19c50], R8 ;  /* 0x019c5008070075a7 */ /* 0x000e64000802017f */
[----:B-1----:R-:W-:Y:S05]  /*5c40*/  @!P1 BRA `(.L_x_8953) ;  /* 0x0000009800389947 */ /* 0x002fea0003800000 */
.L_x_8952:
[----:B------:R-:W-:Y:S01]  /*5c50*/  VIADD R0, R0, 0x3000 ;  /* 0x0000300000007836 */ /* 0x000fe20000000000 */
[----:B------:R-:W-:Y:S05]  /*5c60*/  WARPSYNC.ALL ;  /* 0x0000000000007948 */ /* 0x000fea0003800000 */
[----:B------:R-:W-:Y:S01]  /*5c70*/  SHF.R.U32.HI R0, RZ, 0x4, R0 ;  /* 0x00000004ff007819 */ /* 0x000fe20000011600 */
[----:B------:R-:W-:Y:S01]  /*5c80*/  IMAD.U32 R9, RZ, RZ, UR36 ;  /* 0x00000024ff097e24 */ /* 0x000fe2000f8e00ff */
[----:B------:R-:W-:Y:S01]  /*5c90*/  ULDC.64 UR4, c[0x0][0x9a0] ;  /* 0x0002680000047ab9 */ /* 0x000fe20000000a00 */
[----:B------:R-:W-:Y:S01]  /*5ca0*/  WARPGROUP.ARRIVE ;  /* 0x00000000000079c5 */ /* 0x000fe20000000000 */
[----:B------:R-:W-:Y:S01]  /*5cb0*/  LOP3.LUT R0, R0, 0x3fff, RZ, 0xc0, !PT ;  /* 0x00003fff00007812 */ /* 0x000fe200078ec0ff */
[----:B------:R-:W-:Y:S01]  /*5cc0*/  IMAD.MOV.U32 R14, RZ, RZ, 0x3f800000 ;  /* 0x3f800000ff0e7424 */ /* 0x000fe200078e00ff */
[----:B------:R-:W-:-:S02]  /*5cd0*/  ISETP.NE.U32.AND P1, PT, RZ, UR4, PT ;  /* 0x00000004ff007c0c */ /* 0x000fc4000bf25070 */
[----:B------:R-:W-:Y:S02]  /*5ce0*/  LOP3.LUT R0, R0, 0x10000, RZ, 0xfc, !PT ;  /* 0x0001000000007812 */ /* 0x000fe400078efcff */
[----:B------:R-:W-:-:S03]  /*5cf0*/  ISETP.NE.AND.EX P1, PT, RZ, UR5, PT, P1 ;  /* 0x00000005ff007c0c */ /* 0x000fc6000bf25310 */
[----:B01----:R-:W-:Y:S02]  /*5d00*/  IMAD R8, R9, 0x300, R0 ;  /* 0x0000030009087824 */ /* 0x003fe400078e0200 */
[----:B------:R-:W-:-:S03]  /*5d10*/  IMAD.MOV.U32 R9, RZ, RZ, 0x40000040 ;  /* 0x40000040ff097424 */ /* 0x000fc600078e00ff */
[----:B------:R-:W-:Y:S02]  /*5d20*/  R2UR UR6, R8 ;  /* 0x00000000080672ca */ /* 0x000fe400000e0000 */
[----:B------:R-:W-:-:S03]  /*5d30*/  R2UR UR7, R9 ;  /* 0x00000000090772ca */ /* 0x000fc600000e0000 */
[----:B------:R-:W0:Y:S08]  /*5d40*/  @P1 LDC.64 R12, c[0x0][0x9c8] ;  /* 0x00027200ff0c1b82 */ /* 0x000e300000000a00 */
[----:B------:R-:W1:Y:S02]  /*5d50*/  @P1 LDC.64 R10, c[0x0][0x9d0] ;  /* 0x00027400ff0a1b82 */ /* 0x000e640000000a00 */
[----:B------:R-:W-:Y:S01]  /*5d60*/  QGMMA.64x96x32.F32.E4M3.E4M3 R88, R136, gdesc[UR4], R88, gsb0 ;  /* 0x0160000488587df3 */ /* 0x000fe20008000858 */
[----:B0-----:R-:W-:-:S04]  /*5d70*/  @P1 IMAD R0, R12, UR38, RZ ;  /* 0x000000260c001c24 */ /* 0x001fc8000f8e02ff */
[----:B------:R-:W-:Y:S02]  /*5d80*/  @P1 IMAD R9, R13, UR37, R0 ;  /* 0x000000250d091c24 */ /* 0x000fe4000f8e0200 */
[----:B------:R-:W-:-:S04]  /*5d90*/  @P1 IMAD.WIDE.U32 R12, R12, UR37, RZ ;  /* 0x000000250c0c1c25 */ /* 0x000fc8000f8e00ff */
[----:B------:R-:W-:Y:S02]  /*5da0*/  @P1 IMAD.IADD R13, R13, 0x1, R9 ;  /* 0x000000010d0d1824 */ /* 0x000fe400078e0209 */
[----:B-1----:R-:W-:-:S04]  /*5db0*/  @P1 IMAD.WIDE.U32 R12, R10, UR39, R12 ;  /* 0x000000270a0c1c25 */ /* 0x002fc8000f8e000c */
[----:B------:R-:W-:Y:S01]  /*5dc0*/  @P1 IMAD R11, R11, UR39, R13 ;  /* 0x000000270b0b1c24 */ /* 0x000fe2000f8e020d */
[----:B------:R-:W-:-:S04]  /*5dd0*/  @P1 LEA R10, P2, R12, UR4, 0x2 ;  /* 0x000000040c0a1c11 */ /* 0x000fc8000f8410ff */
[----:B------:R-:W-:-:S05]  /*5de0*/  @P1 LEA.HI.X R11, R12, UR5, R11, 0x2, P2 ;  /* 0x000000050c0b1c11 */ /* 0x000fca00090f140b */
[----:B------:R0:W2:Y:S01]  /*5df0*/  @P1 LDG.E R14, desc[UR52][R10.64] ;  /* 0x000000340a0e1981 */ /* 0x0000a2000c1e1900 */
[----:B------:R-:W-:Y:S02]  /*5e00*/  VIADD R12, R8, 0x2 ;  /* 0x00000002080c7836 */ /* 0x000fe40000000000 */
[----:B------:R-:W-:-:S03]  /*5e10*/  IMAD.MOV.U32 R13, RZ, RZ, 0x40000040 ;  /* 0x40000040ff0d7424 */ /* 0x000fc600078e00ff */
[----:B------:R-:W-:Y:S02]  /*5e20*/  R2UR UR6, R12 ;  /* 0x000000000c0672ca */ /* 0x000fe400000e0000 */
[----:B------:R-:W-:Y:S01]  /*5e30*/  R2UR UR7, R13 ;  /* 0x000000000d0772ca */ /* 0x000fe200000e0000 */
[----:B------:R-:W-:Y:S02]  /*5e40*/  WARPGROUP.DEPBAR.LE gsb0, 0x0 ;  /* 0x00008000000079c5 */ /* 0x000fe40000010000 */
[----:B------:R-:W-:-:S10]  /*5e50*/  WARPGROUP.ARRIVE ;  /* 0x00000000000079c5 */ /* 0x000fd40000000000 */
[----:B------:R-:W-:Y:S01]  /*5e60*/  QGMMA.64x96x32.F32.E4M3.E4M3 R88, R140, gdesc[UR4], R88, gsb0 ;  /* 0x016000048c587df3 */ /* 0x000fe20008000858 */
[----:B------:R-:W-:Y:S02]  /*5e70*/  VIADD R12, R8, 0x4 ;  /* 0x00000004080c7836 */ /* 0x000fe40000000000 */
[----:B------:R-:W-:-:S03]  /*5e80*/  IMAD.MOV.U32 R13, RZ, RZ, 0x40000040 ;  /* 0x40000040ff0d7424 */ /* 0x000fc600078e00ff */
[----:B------:R-:W-:Y:S02]  /*5e90*/  R2UR UR6, R12 ;  /* 0x000000000c0672ca */ /* 0x000fe400000e0000 */
[----:B------:R-:W-:Y:S01]  /*5ea0*/  R2UR UR7, R13 ;  /* 0x000000000d0772ca */ /* 0x000fe200000e0000 */
[----:B------:R-:W-:Y:S01]  /*5eb0*/  VIADD R8, R8, 0x6 ;  /* 0x0000000608087836 */ /* 0x000fe20000000000 */
[----:B------:R-:W1:Y:S01]  /*5ec0*/  SHFL.BFLY PT, R0, R5, 0x2, 0x1f ;  /* 0x0c401f0005007f89 */ /* 0x000e6200000e0000 */
[----:B------:R-:W-:-:S03]  /*5ed0*/  IMAD.MOV.U32 R9, RZ, RZ, 0x40000040 ;  /* 0x40000040ff097424 */ /* 0x000fc600078e00ff */
[----:B------:R-:W3:Y:S01]  /*5ee0*/  SHFL.BFLY PT, R13, R6, 0x2, 0x1f ;  /* 0x0c401f00060d7f89 */ /* 0x000ee200000e0000 */
[----:B------:R-:W-:Y:S02]  /*5ef0*/  WARPGROUP.DEPBAR.LE gsb0, 0x0 ;  /* 0x00008000000079c5 */ /* 0x000fe40000010000 */
[----:B------:R-:W-:-:S06]  /*5f00*/  WARPGROUP.ARRIVE ;  /* 0x00000000000079c5 */ /* 0x000fcc0000000000 */
[----:B------:R-:W-:Y:S01]  /*5f10*/  QGMMA.64x96x32.F32.E4M3.E4M3 R88, R144, gdesc[UR4], R88, gsb0 ;  /* 0x0160000490587df3 */ /* 0x000fe20008000858 */
[----:B------:R-:W-:Y:S02]  /*5f20*/  R2UR UR6, R8 ;  /* 0x00000000080672ca */ /* 0x000fe400000e0000 */
[----:B------:R-:W-:Y:S01]  /*5f30*/  R2UR UR7, R9 ;  /* 0x00000000090772ca */ /* 0x000fe200000e0000 */
[----:B-1----:R-:W-:-:S01]  /*5f40*/  FADD.FTZ R0, R0, R5 ;  /* 0x0000000500007221 */ /* 0x002fc20000010000 */
        /* <DEDUP_REMOVED lines=35> */
.L_x_8954:
        /* <DEDUP_REMOVED lines=58> */
.L_x_8932:
        /* <DEDUP_REMOVED lines=26> */
[----:B------:R-:W-:Y:S02]  /*66c0*/  SEL R31, R15, R6, P0 ;  /* 0x000000060f1f7207 */ /* 0x000fe40000000000 */
[----:B------:R-:W-:Y:S02]  /*66d0*/  SEL R15, R6, R15, P0 ;  /* 0x0000000f060f7207 */ /* 0x000fe40000000000 */
[----:B------:R-:W1:Y:S01]  /*66e0*/  S2R R6, SR_SWINHI ;  /* 0x0000000000067919 */ /* 0x000e620000002f00 */
[----:B------:R-:W-:Y:S02]  /*66f0*/  SEL R67, R69, R4, P0 ;  /* 0x0000000445437207 */ /* 0x000fe40000000000 */
[----:B------:R-:W-:Y:S02]  /*6700*/  SEL R36, R4, R69, P0 ;  /* 0x0000004504247207 */ /* 0x000fe40000000000 */
[----:B------:R-:W-:Y:S02]  /*6710*/  SEL R59, R11, R30, P0 ;  /* 0x0000001e0b3b7207 */ /* 0x000fe40000000000 */
[----:B------:R-:W-:-:S02]  /*6720*/  SEL R69, R41, R10, P0 ;  /* 0x0000000a29457207 */ /* 0x000fc40000000000 */
[----:B------:R-:W-:Y:S02]  /*6730*/  SEL R30, R30, R11, P0 ;  /* 0x0000000b1e1e7207 */ /* 0x000fe40000000000 */
[----:B------:R-:W-:Y:S02]  /*6740*/  SEL R41, R10, R41, P0 ;  /* 0x000000290a297207 */ /* 0x000fe40000000000 */
[----:B------:R-:W-:Y:S02]  /*6750*/  SEL R73, R98, R99, P0 ;  /* 0x0000006362497207 */ /* 0x000fe40000000000 */
[----:B0-----:R-:W-:Y:S02]  /*6760*/  MOV R2, R21 ;  /* 0x0000001500027202 */ /* 0x001fe40000000f00 */
[----:B-1----:R-:W-:Y:S02]  /*6770*/  MOV R3, R6 ;  /* 0x0000000600037202 */ /* 0x002fe40000000f00 */
        /* <DEDUP_REMOVED lines=39> */
[----:B------:R-:W-:Y:S01]  /*69f0*/  UIMAD.WIDE UR8, UR37, 0x4, UR8 ;  /* 0x00000004250878a5 */ /* 0x000fe2000f8e0208 */
[----:B--2---:R-:W-:-:S03]  /*6a00*/  IMAD.WIDE R10, R38, 0x2, R2 ;  /* 0x00000002260a7825 */ /* 0x004fc600078e0202 */
[----:B------:R-:W-:-:S04]  /*6a10*/  IADD3 R81, P5, R10, 0x20, RZ ;  /* 0x000000200a517810 */ /* 0x000fc80007fbe0ff */
[----:B------:R-:W-:Y:S02]  /*6a20*/  LOP3.LUT R4, R81, 0x180, RZ, 0xc0, !PT ;  /* 0x0000018051047812 */ /* 0x000fe400078ec0ff */
[----:B------:R-:W-:Y:S02]  /*6a30*/  IADD3 R97, P4, R10, 0x3000, RZ ;  /* 0x000030000a617810 */ /* 0x000fe40007f9e0ff */
[----:B------:R-:W-:Y:S02]  /*6a40*/  SHF.R.U64 R4, R4, 0x3, RZ ;  /* 0x0000000304047819 */ /* 0x000fe400000012ff */
[C---:B------:R-:W-:Y:S02]  /*6a50*/  IADD3 R99, P3, R10.reuse, 0x3020, RZ ;  /* 0x000030200a637810 */ /* 0x040fe40007f7e0ff */
[C---:B------:R-:W-:Y:S02]  /*6a60*/  IADD3 R101, P2, R10.reuse, 0x6000, RZ ;  /* 0x000060000a657810 */ /* 0x040fe40007f5e0ff */
[----:B------:R-:W-:Y:S01]  /*6a70*/  IADD3 R103, P1, R10, 0x6020, RZ ;  /* 0x000060200a677810 */ /* 0x000fe20007f3e0ff */
[----:B------:R-:W-:Y:S01]  /*6a80*/  IMAD.X R13, RZ, RZ, R11, P5 ;  /* 0x000000ffff0d7224 */ /* 0x000fe200028e060b */
        /* <DEDUP_REMOVED lines=11> */
[----:B------:R-:W-:Y:S01]  /*6b40*/  MOV R81, R12 ;  /* 0x0000000c00517202 */ /* 0x000fe20000000f00 */
[--C-:B------:R-:W-:Y:S01]  /*6b50*/  IMAD.X R9, RZ, RZ, R11.reuse, P3 ;  /* 0x000000ffff097224 */ /* 0x100fe200018e060b */
[----:B------:R-:W-:Y:S01]  /*6b60*/  LOP3.LUT R10, R5, R10, RZ, 0x3c, !PT ;  /* 0x0000000a050a7212 */ /* 0x000fe200078e3cff */
[----:B----4-:R0:W-:Y:S01]  /*6b70*/  SHFL.IDX PT, R12, R51, R14, 0x1c1f ;  /* 0x001c1f0e330c7589 */ /* 0x0101e200000e0000 */
[--C-:B------:R-:W-:Y:S01]  /*6b80*/  IMAD.X R79, RZ, RZ, R11.reuse, P4 ;  /* 0x000000ffff4f7224 */ /* 0x100fe200020e060b */
[----:B------:R-:W-:Y:S01]  /*6b90*/  LOP3.LUT R78, R4, R97, RZ, 0x3c, !PT ;  /* 0x00000061044e7212 */ /* 0x000fe200078e3cff */
[--C-:B------:R-:W-:Y:S01]  /*6ba0*/  IMAD.X R7, RZ, RZ, R11.reuse, P2 ;  /* 0x000000ffff077224 */ /* 0x100fe200010e060b */
[----:B------:R-:W-:Y:S01]  /*6bb0*/  LOP3.LUT R8, R6, R99, RZ, 0x3c, !PT ;  /* 0x0000006306087212 */ /* 0x000fe200078e3cff */
[----:B------:R-:W-:Y:S01]  /*6bc0*/  IMAD.X R5, RZ, RZ, R11, P1 ;  /* 0x000000ffff057224 */ /* 0x000fe200008e060b */
[----:B------:R-:W-:-:S02]  /*6bd0*/  LOP3.LUT R6, R38, R101, RZ, 0x3c, !PT ;  /* 0x0000006526067212 */ /* 0x000fc400078e3cff */
[----:B------:R-:W-:Y:S02]  /*6be0*/  LOP3.LUT R4, R50, R103, RZ, 0x3c, !PT ;  /* 0x0000006732047212 */ /* 0x000fe400078e3cff */
[----:B0-----:R-:W-:Y:S01]  /*6bf0*/  LOP3.LUT R51, R14, 0x2, RZ, 0x3c, !PT ;  /* 0x000000020e337812 */ /* 0x001fe200078e3cff */
[----:B------:R-:W-:Y:S01]  /*6c00*/  SHFL.IDX PT, R54, R31, R14, 0x1c1f ;  /* 0x001c1f0e1f367589 */ /* 0x000fe200000e0000 */
[----:B------:R-:W-:Y:S02]  /*6c10*/  MOV R38, R8 ;  /* 0x0000000800267202 */ /* 0x000fe40000000f00 */
[----:B------:R-:W-:Y:S01]  /*6c20*/  MOV R78, R78 ;  /* 0x0000004e004e7202 */ /* 0x000fe20000000f00 */
[----:B------:R-:W-:Y:S01]  /*6c30*/  SHFL.IDX PT, R49, R49, R14, 0x1c1f ;  /* 0x001c1f0e31317589 */ /* 0x000fe200000e0000 */
[----:B------:R-:W-:-:S03]  /*6c40*/  MOV R10, R10 ;  /* 0x0000000a000a7202 */ /* 0x000fc60000000f00 */
[----:B------:R-:W-:Y:S01]  /*6c50*/  SHFL.IDX PT, R52, R53, R14, 0x1c1f ;  /* 0x001c1f0e35347589 */ /* 0x000fe200000e0000 */
[----:B------:R-:W-:-:S03]  /*6c60*/  MOV R79, R6 ;  /* 0x00000006004f7202 */ /* 0x000fc60000000f00 */
[----:B------:R-:W-:Y:S01]  /*6c70*/  SHFL.IDX PT, R60, R57, R14, 0x1c1f ;  /* 0x001c1f0e393c7589 */ /* 0x000fe200000e0000 */
[----:B------:R-:W-:-:S03]  /*6c80*/  MOV R80, R4 ;  /* 0x0000000400507202 */ /* 0x000fc60000000f00 */
[----:B------:R-:W-:Y:S04]  /*6c90*/  SHFL.IDX PT, R58, R69, R14, 0x1c1f ;  /* 0x001c1f0e453a7589 */ /* 0x000fe800000e0000 */
[----:B------:R-:W0:Y:S04]  /*6ca0*/  SHFL.IDX PT, R15, R15, R51, 0x1c1f ;  /* 0x001c1f330f0f7589 */ /* 0x000e2800000e0000 */
[----:B------:R-:W-:Y:S04]  /*6cb0*/  SHFL.IDX PT, R56, R25, R51, 0x1c1f ;  /* 0x001c1f3319387589 */ /* 0x000fe800000e0000 */
[----:B------:R-:W1:Y:S04]  /*6cc0*/  SHFL.IDX PT, R41, R41, R51, 0x1c1f ;  /* 0x001c1f3329297589 */ /* 0x000e6800000e0000 */
[----:B------:R-:W-:Y:S04]  /*6cd0*/  SHFL.IDX PT, R50, R33, R14, 0x1c1f ;  /* 0x001c1f0e21327589 */ /* 0x000fe800000e0000 */
[----:B------:R-:W-:Y:S04]  /*6ce0*/  SHFL.IDX PT, R9, R55, R14, 0x1c1f ;  /* 0x001c1f0e37097589 */ /* 0x000fe800000e0000 */
[----:B------:R-:W-:Y:S04]  /*6cf0*/  SHFL.IDX PT, R76, R65, R14, 0x1c1f ;  /* 0x001c1f0e414c7589 */ /* 0x000fe800000e0000 */
[----:B------:R-:W-:Y:S04]  /*6d00*/  SHFL.IDX PT, R71, R71, R14, 0x1c1f ;  /* 0x001c1f0e47477589 */ /* 0x000fe800000e0000 */
[----:B------:R-:W-:Y:S04]  /*6d10*/  SHFL.IDX PT, R66, R77, R14, 0x1c1f ;  /* 0x001c1f0e4d427589 */ /* 0x000fe800000e0000 */
[----:B------:R-:W2:Y:S04]  /*6d20*/  SHFL.IDX PT, R53, R24, R51, 0x1c1f ;  /* 0x001c1f3318357589 */ /* 0x000ea800000e0000 */
[----:B------:R-:W4:Y:S04]  /*6d30*/  SHFL.IDX PT, R62, R43, R51, 0x1c1f ;  /* 0x001c1f332b3e7589 */ /* 0x000f2800000e0000 */
[----:B------:R-:W3:Y:S04]  /*6d40*/  SHFL.IDX PT, R57, R42, R51, 0x1c1f ;  /* 0x001c1f332a397589 */ /* 0x000ee800000e0000 */
[----:B------:R-:W-:Y:S04]  /*6d50*/  SHFL.IDX PT, R68, R61, R14, 0x1c1f ;  /* 0x001c1f0e3d447589 */ /* 0x000fe800000e0000 */
[----:B------:R-:W-:Y:S04]  /*6d60*/  SHFL.IDX PT, R64, R85, R14, 0x1c1f ;  /* 0x001c1f0e55407589 */ /* 0x000fe800000e0000 */
[----:B------:R-:W-:Y:S04]  /*6d70*/  SHFL.IDX PT, R55, R26, R51, 0x1c1f ;  /* 0x001c1f331a377589 */ /* 0x000fe800000e0000 */
[----:B------:R0:W-:Y:S04]  /*6d80*/  SHFL.IDX PT, R69, R32, R51, 0x1c1f ;  /* 0x001c1f3320457589 */ /* 0x0001e800000e0000 */
        /* <DEDUP_REMOVED lines=13> */
[----:B------:R-:W3:Y:S04]  /*6e60*/  SHFL.IDX PT, R24, R40, R51, 0x1c1f ;  /* 0x001c1f3328187589 */ /* 0x000ee800000e0000 */
[----:B------:R-:W-:Y:S04]  /*6e70*/  SHFL.IDX PT, R59, R29, R51, 0x1c1f ;  /* 0x001c1f331d3b7589 */ /* 0x000fe800000e0000 */
[----:B------:R1:W-:Y:S04]  /*6e80*/  SHFL.IDX PT, R14, R34, R51, 0x1c1f ;  /* 0x001c1f33220e7589 */ /* 0x0003e800000e0000 */
        /* <DEDUP_REMOVED lines=8> */
[----:B------:R2:W-:Y:S04]  /*6f10*/  SHFL.IDX PT, R77, R36, R51, 0x1c1f ;  /* 0x001c1f33244d7589 */ /* 0x0005e800000e0000 */
[----:B------:R3:W3:Y:S04]  /*6f20*/  SHFL.IDX PT, R83, R48, R51, 0x1c1f ;  /* 0x001c1f3330537589 */ /* 0x0006e800000e0000 */
[----:B------:R3:W3:Y:S01]  /*6f30*/  SHFL.IDX PT, R130, R130, R51, 0x1c1f ;  /* 0x001c1f3382827589 */ /* 0x0006e200000e0000 */
[----:B0-----:R-:W-:-:S02]  /*6f40*/  SEL R32, R54, R15, P0 ;  /* 0x0000000f36207207 */ /* 0x001fc40000000000 */
[----:B-1----:R-:W-:Y:S02]  /*6f50*/  SEL R34, R15, R54, P0 ;  /* 0x000000360f227207 */ /* 0x002fe40000000000 */
[----:B--2---:R-:W-:Y:S02]  /*6f60*/  SEL R36, R58, R41, P0 ;  /* 0x000000293a247207 */ /* 0x004fe40000000000 */
[----:B------:R-:W-:Y:S02]  /*6f70*/  SEL R40, R41, R58, P0 ;  /* 0x0000003a29287207 */ /* 0x000fe40000000000 */
[----:B------:R-:W-:Y:S02]  /*6f80*/  SEL R42, R49, R56, P0 ;  /* 0x00000038312a7207 */ /* 0x000fe40000000000 */
[----:B------:R-:W-:Y:S02]  /*6f90*/  SEL R44, R56, R49, P0 ;  /* 0x00000031382c7207 */ /* 0x000fe40000000000 */
[----:B------:R-:W-:-:S02]  /*6fa0*/  SEL R33, R50, R53, P0 ;  /* 0x0000003532217207 */ /* 0x000fc40000000000 */
[----:B------:R-:W-:Y:S02]  /*6fb0*/  SEL R35, R53, R50, P0 ;  /* 0x0000003235237207 */ /* 0x000fe40000000000 */
[----:B----4-:R-:W-:Y:S02]  /*6fc0*/  SEL R37, R71, R62, P0 ;  /* 0x0000003e47257207 */ /* 0x010fe40000000000 */
[----:B------:R-:W-:Y:S02]  /*6fd0*/  SEL R41, R62, R71, P0 ;  /* 0x000000473e297207 */ /* 0x000fe40000000000 */
[----:B---3--:R-:W-:Y:S02]  /*6fe0*/  SEL R54, R66, R57, P0 ;  /* 0x0000003942367207 */ /* 0x008fe40000000000 */
        /* <DEDUP_REMOVED lines=46> */
[----:B------:R-:W-:Y:S02]  /*72d0*/  F2FP.BF16.F32.PACK_AB R4, R51, R50 ;  /* 0x000000323304723e */ /* 0x000fe400000010ff */
[----:B------:R-:W-:Y:S02]  /*72e0*/  F2FP.BF16.F32.PACK_AB R5, R55, R54 ;  /* 0x000000363705723e */ /* 0x000fe400000010ff */
[----:B------:R-:W-:Y:S02]  /*72f0*/  F2FP.BF16.F32.PACK_AB R6, R53, R52 ;  /* 0x000000343506723e */ /* 0x000fe400000010ff */
[----:B------:R-:W-:Y:S01]  /*7300*/  F2FP.BF16.F32.PACK_AB R7, R57, R56 ;  /* 0x000000383907723e */ /* 0x000fe200000010ff */
[----:B------:R1:W-:Y:S01]  /*7310*/  STSM.16.M88.4 [R81], R24 ;  /* 0x0000001851007844 */ /* 0x0003e20000000200 */
[----:B------:R-:W-:-:S02]  /*7320*/  F2FP.BF16.F32.PACK_AB R8, R59, R58 ;  /* 0x0000003a3b08723e */ /* 0x000fc400000010ff */
[----:B------:R-:W-:Y:S02]  /*7330*/  F2FP.BF16.F32.PACK_AB R9, R63, R62 ;  /* 0x0000003e3f09723e */ /* 0x000fe400000010ff */
[----:B0-----:R-:W-:Y:S02]  /*7340*/  F2FP.BF16.F32.PACK_AB R10, R61, R60 ;  /* 0x0000003c3d0a723e */ /* 0x001fe400000010ff */
[----:B------:R-:W-:Y:S02]  /*7350*/  F2FP.BF16.F32.PACK_AB R11, R65, R64 ;  /* 0x00000040410b723e */ /* 0x000fe400000010ff */
[----:B------:R-:W-:Y:S02]  /*7360*/  F2FP.BF16.F32.PACK_AB R12, R67, R66 ;  /* 0x00000042430c723e */ /* 0x000fe400000010ff */
[----:B------:R-:W-:Y:S02]  /*7370*/  F2FP.BF16.F32.PACK_AB R13, R71, R70 ;  /* 0x00000046470d723e */ /* 0x000fe400000010ff */
[----:B------:R-:W-:-:S02]  /*7380*/  F2FP.BF16.F32.PACK_AB R14, R69, R68 ;  /* 0x00000044450e723e */ /* 0x000fc400000010ff */
[----:B------:R-:W-:Y:S02]  /*7390*/  F2FP.BF16.F32.PACK_AB R15, R73, R72 ;  /* 0x00000048490f723e */ /* 0x000fe400000010ff */
[----:B-1----:R-:W-:Y:S02]  /*73a0*/  F2FP.BF16.F32.PACK_AB R24, R75, R74 ;  /* 0x0000004a4b18723e */ /* 0x002fe400000010ff */
        /* <DEDUP_REMOVED lines=76> */
[----:B------:R-:W-:Y:S01]  /*7870*/  LEA R8, P2, R4, UR10, 0x2 ;  /* 0x0000000a04087c11 */ /* 0x000fe2000f8410ff */
[----:B------:R-:W-:-:S03]  /*7880*/  IMAD.U32 R11, RZ, RZ, UR41 ;  /* 0x00000029ff0b7e24 */ /* 0x000fc6000f8e00ff */
[----:B------:R-:W-:Y:S01]  /*7890*/  LEA.HI.X R10, R4, UR11, R5, 0x2, P2 ;  /* 0x0000000b040a7c11 */ /* 0x000fe200090f1405 */
[----:B---3--:R-:W-:Y:S08]  /*78a0*/  @P4 BRA `(.L_x_8957) ;  /* 0x0000000000104947 */ /* 0x008ff00003800000 */
[----:B------:R-:W-:Y:S05]  /*78b0*/  @!P0 BRA `(.L_x_8957) ;  /* 0x00000000000c8947 */ /* 0x000fea0003800000 */
[----:B------:R-:W2:Y:S04]  /*78c0*/  LDG.E R4, desc[UR52][R82.64] ;  /* 0x0000003452047981 */ /* 0x000ea8000c1e1900 */
[----:B-----5:R-:W2:Y:S02]  /*78d0*/  LDG.E R9, desc[UR52][R82.64+0x4] ;  /* 0x0000043452097981 */ /* 0x020ea4000c1e1900 */
[----:B--2---:R-:W-:-:S07]  /*78e0*/  IMAD.IADD R9, R9, 0x1, -R4 ;  /* 0x0000000109097824 */ /* 0x004fce00078e0a04 */
.L_x_8957:
        /* <DEDUP_REMOVED lines=13> */
[----:B--2---:R-:W-:-:S04]  /*79c0*/  IMAD R11, R11, 0xc0, R14 ;  /* 0x000000c00b0b7824 */ /* 0x004fc800078e020e */
[C---:B------:R-:W-:Y:S01]  /*79d0*/  VIADD R25, R11.reuse, 0x8 ;  /* 0x000000080b197836 */ /* 0x040fe20000000000 */
[----:B------:R-:W-:-:S04]  /*79e0*/  ISETP.GE.OR P2, PT, R11, R38, P0 ;  /* 0x000000260b00720c */ /* 0x000fc80000746670 */
[----:B------:R-:W-:-:S09]  /*79f0*/  ISETP.GE.OR P0, PT, R25, R38, P0 ;  /* 0x000000261900720c */ /* 0x000fd20000706670 */
[----:B0-----:R0:W-:Y:S04]  /*7a00*/  @!P2 ST.E desc[UR52][R4.64], R0 ;  /* 0x000000000400a985 */ /* 0x0011e8000c101934 */
[----:B------:R0:W-:Y:S01]  /*7a10*/  @!P0 ST.E desc[UR52][R6.64], R20 ;  /* 0x0000001406008985 */ /* 0x0001e2000c101934 */
[----:B------:R-:W-:-:S13]  /*7a20*/  PLOP3.LUT P0, PT, PT, PT, UP1, 0x80, 0x0 ;  /* 0x000000000000781c */ /* 0x000fda0003f0f018 */
[----:B0-----:R-:W-:Y:S05]  /*7a30*/  @P0 BRA `(.L_x_8958) ;  /* 0x0000000800240947 */ /* 0x001fea0003800000 */
[----:B------:R-:W0:Y:S01]  /*7a40*/  S2R R12, SR_TID.X ;  /* 0x00000000000c7919 */ /* 0x000e220000002100 */
[----:B------:R-:W1:Y:S01]  /*7a50*/  @P1 LDC R41, c[0x0][0xbec] ;  /* 0x0002fb00ff291b82 */ /* 0x000e620000000800 */
[----:B------:R-:W-:Y:S01]  /*7a60*/  ULDC.64 UR10, c[0x0][0xaa0] ;  /* 0x0002a800000a7ab9 */ /* 0x000fe20000000a00 */
[----:B0-----:R-:W-:-:S05]  /*7a70*/  VIADD R80, R12, 0xffffff80 ;  /* 0xffffff800c507836 */ /* 0x001fca0000000000 */
[----:B------:R-:W-:-:S04]  /*7a80*/  SHF.R.S32.HI R79, RZ, 0x1f, R80 ;  /* 0x0000001fff4f7819 */ /* 0x000fc80000011450 */
[----:B------:R-:W-:-:S04]  /*7a90*/  LEA.HI R79, R79, R80, RZ, 0x2 ;  /* 0x000000504f4f7211 */ /* 0x000fc800078f10ff */
[----:B------:R-:W-:-:S05]  /*7aa0*/  SHF.R.S32.HI R79, RZ, 0x2, R79 ;  /* 0x00000002ff4f7819 */ /* 0x000fca000001144f */
[----:B------:R-:W-:-:S04]  /*7ab0*/  IMAD R5, R79, 0x20, R16 ;  /* 0x000000204f057824 */ /* 0x000fc800078e0210 */
[----:B------:R-:W-:-:S03]  /*7ac0*/  IMAD.WIDE R2, R5, 0x2, R2 ;  /* 0x0000000205027825 */ /* 0x000fc600078e0202 */
[C---:B------:R-:W-:Y:S02]  /*7ad0*/  IADD3 R9, P0, R2.reuse, 0x1800, RZ ;  /* 0x0000180002097810 */ /* 0x040fe40007f1e0ff */
[C---:B------:R-:W-:Y:S02]  /*7ae0*/  IADD3 R13, P2, R2.reuse, 0x3000, RZ ;  /* 0x00003000020d7810 */ /* 0x040fe40007f5e0ff */
[C---:B------:R-:W-:Y:S02]  /*7af0*/  IADD3 R25, P3, R2.reuse, 0x4800, RZ ;  /* 0x0000480002197810 */ /* 0x040fe40007f7e0ff */
[C---:B------:R-:W-:Y:S02]  /*7b00*/  IADD3 R29, P4, R2.reuse, 0x6000, RZ ;  /* 0x00006000021d7810 */ /* 0x040fe40007f9e0ff */
[C---:B------:R-:W-:Y:S02]  /*7b10*/  LOP3.LUT R7, R2.reuse, 0x180, RZ, 0xc0, !PT ;  /* 0x0000018002077812 */ /* 0x040fe400078ec0ff */
[----:B------:R-:W-:-:S02]  /*7b20*/  IADD3 R5, P5, R2, 0x7800, RZ ;  /* 0x0000780002057810 */ /* 0x000fc40007fbe0ff */
[----:B------:R-:W-:Y:S02]  /*7b30*/  LOP3.LUT R8, R9, 0x180, RZ, 0xc0, !PT ;  /* 0x0000018009087812 */ /* 0x000fe400078ec0ff */
[----:B------:R-:W-:Y:S01]  /*7b40*/  LOP3.LUT R12, R13, 0x180, RZ, 0xc0, !PT ;  /* 0x000001800d0c7812 */ /* 0x000fe200078ec0ff */
[----:B------:R-:W-:Y:S01]  /*7b50*/  IMAD.X R33, RZ, RZ, R3, P5 ;  /* 0x000000ffff217224 */ /* 0x000fe200028e0603 */
[----:B------:R-:W-:Y:S02]  /*7b60*/  LOP3.LUT R24, R25, 0x180, RZ, 0xc0, !PT ;  /* 0x0000018019187812 */ /* 0x000fe400078ec0ff */
[----:B------:R-:W-:Y:S02]  /*7b70*/  LOP3.LUT R28, R29, 0x180, RZ, 0xc0, !PT ;  /* 0x000001801d1c7812 */ /* 0x000fe400078ec0ff */
[----:B------:R-:W-:Y:S02]  /*7b80*/  SHF.R.U64 R7, R7, 0x3, RZ ;  /* 0x0000000307077819 */ /* 0x000fe400000012ff */
[----:B------:R-:W-:-:S02]  /*7b90*/  LOP3.LUT R0, R5, 0x180, RZ, 0xc0, !PT ;  /* 0x0000018005007812 */ /* 0x000fc400078ec0ff */
[----:B------:R-:W-:Y:S02]  /*7ba0*/  SHF.R.U64 R8, R8, 0x3, RZ ;  /* 0x0000000308087819 */ /* 0x000fe400000012ff */
[----:B------:R-:W-:Y:S02]  /*7bb0*/  SHF.R.U64 R12, R12, 0x3, RZ ;  /* 0x000000030c0c7819 */ /* 0x000fe400000012ff */
[----:B------:R-:W-:Y:S02]  /*7bc0*/  SHF.R.U64 R24, R24, 0x3, RZ ;  /* 0x0000000318187819 */ /* 0x000fe400000012ff */
[----:B------:R-:W-:Y:S02]  /*7bd0*/  SHF.R.U64 R28, R28, 0x3, RZ ;  /* 0x000000031c1c7819 */ /* 0x000fe400000012ff */
[----:B------:R-:W-:Y:S02]  /*7be0*/  LOP3.LUT R2, R7, R2, RZ, 0x3c, !PT ;  /* 0x0000000207027212 */ /* 0x000fe400078e3cff */
[----:B------:R-:W-:-:S02]  /*7bf0*/  SHF.R.U64 R0, R0, 0x3, RZ ;  /* 0x0000000300007819 */ /* 0x000fc400000012ff */
        /* <DEDUP_REMOVED lines=10> */
[----:B------:R-:W-:Y:S01]  /*7ca0*/  UIMAD UR7, UR12, UR10, URZ ;  /* 0x0000000a0c0772a4 */ /* 0x000fe2000f8e023f */
[----:B------:R-:W-:Y:S01]  /*7cb0*/  LEA.HI R20, R20, R80, RZ, 0x2 ;  /* 0x0000005014147211 */ /* 0x000fe200078f10ff */
[----:B------:R0:W5:Y:S01]  /*7cc0*/  LD.E.128 R4, desc[UR52][R2.64] ;  /* 0x0000003402047980 */ /* 0x000162000c101d00 */
[----:B------:R-:W-:-:S02]  /*7cd0*/  UIMAD.WIDE.U32 UR8, UR4, UR10, URZ ;  /* 0x0000000a040872a5 */ /* 0x000fc4000f8e003f */
[----:B------:R-:W-:Y:S01]  /*7ce0*/  LOP3.LUT R20, R20, 0xfffffffc, RZ, 0xc0, !PT ;  /* 0xfffffffc14147812 */ /* 0x000fe200078ec0ff */
[----:B------:R-:W-:Y:S01]  /*7cf0*/  IMAD.U32 R37, RZ, RZ, UR41 ;  /* 0x00000029ff257e24 */ /* 0x000fe2000f8e00ff */
[----:B------:R-:W-:Y:S01]  /*7d00*/  ULDC.64 UR12, c[0x0][0xaf0] ;  /* 0x0002bc00000c7ab9 */ /* 0x000fe20000000a00 */
[----:B------:R-:W5:Y:S01]  /*7d10*/  LD.E.128 R8, desc[UR52][R8.64] ;  /* 0x0000003408087980 */ /* 0x000f62000c101d00 */
[----:B0-----:R-:W0:Y:S01]  /*7d20*/  @P1 LDC R3, c[0x0][0xbf0] ;  /* 0x0002fc00ff031b82 */ /* 0x001e220000000800 */
[----:B------:R-:W-:Y:S01]  /*7d30*/  UIMAD UR7, UR4, UR11, UR7 ;  /* 0x0000000b040772a4 */ /* 0x000fe2000f8e0207 */
[----:B------:R-:W-:Y:S01]  /*7d40*/  IMAD.IADD R20, R80, 0x1, -R20 ;  /* 0x0000000150147824 */ /* 0x000fe200078e0a14 */
[----:B------:R-:W5:Y:S01]  /*7d50*/  LD.E.128 R12, desc[UR52][R12.64] ;  /* 0x000000340c0c7980 */ /* 0x000f62000c101d00 */
[----:B------:R-:W-:Y:S01]  /*7d60*/  ULDC.64 UR10, c[0x0][0xae8] ;  /* 0x0002ba00000a7ab9 */ /* 0x000fe20000000a00 */
[----:B------:R-:W-:Y:S01]  /*7d70*/  UIADD3 UR9, UR9, UR7, URZ ;  /* 0x0000000709097290 */ /* 0x000fe2000fffe03f */
[----:B------:R-:W-:Y:S01]  /*7d80*/  IMAD R0, R20, 0x60, R79 ;  /* 0x0000006014007824 */ /* 0x000fe200078e024f */
[----:B------:R-:W-:Y:S01]  /*7d90*/  USHF.R.S32.HI UR4, URZ, 0x1f, UR37 ;  /* 0x0000001f3f047899 */ /* 0x000fe20008011425 */
[----:B------:R-:W5:Y:S01]  /*7da0*/  LD.E.128 R24, desc[UR52][R24.64] ;  /* 0x0000003418187980 */ /* 0x000f62000c101d00 */
[----:B------:R-:W-:Y:S01]  /*7db0*/  UIMAD.WIDE.U32 UR8, UR39, UR10, UR8 ;  /* 0x0000000a270872a5 */ /* 0x000fe2000f8e0008 */
[----:B------:R-:W-:Y:S01]  /*7dc0*/  IMAD R20, R37, 0xc0, R0 ;  /* 0x000000c025147824 */ /* 0x000fe200078e0200 */
[----:B------:R-:W-:Y:S01]  /*7dd0*/  UIMAD UR4, UR4, UR12, URZ ;  /* 0x0000000c040472a4 */ /* 0x000fe2000f8e023f */
[----:B------:R-:W5:Y:S01]  /*7de0*/  LD.E.128 R28, desc[UR52][R28.64] ;  /* 0x000000341c1c7980 */ /* 0x000f62000c101d00 */
[----:B------:R-:W-:Y:S01]  /*7df0*/  UIMAD UR9, UR39, UR11, UR9 ;  /* 0x0000000b270972a4 */ /* 0x000fe2000f8e0209 */
[----:B-1----:R-:W-:Y:S01]  /*7e00*/  @P1 IMAD.HI.U32 R0, R20, R41, RZ ;  /* 0x0000002914001227 */ /* 0x002fe200078e00ff */
[----:B------:R-:W-:Y:S01]  /*7e10*/  UIMAD UR4, UR37, UR13, UR4 ;  /* 0x0000000d250472a4 */ /* 0x000fe2000f8e0204 */
[----:B------:R-:W5:Y:S01]  /*7e20*/  LD.E.128 R32, desc[UR52][R32.64] ;  /* 0x0000003420207980 */ /* 0x000f62000c101d00 */
[----:B------:R-:W-:Y:S01]  /*7e30*/  UIMAD.WIDE.U32 UR8, UR37, UR12, UR8 ;  /* 0x0000000c250872a5 */ /* 0x000fe2000f8e0008 */
[----:B------:R-:W-:Y:S01]  /*7e40*/  IMAD.MOV.U32 R37, RZ, RZ, R20 ;  /* 0x000000ffff257224 */ /* 0x000fe200078e0014 */
[----:B------:R-:W-:Y:S01]  /*7e50*/  ULDC.64 UR10, c[0x0][0xae0] ;  /* 0x0002b800000a7ab9 */ /* 0x000fe20000000a00 */
[----:B------:R-:W-:Y:S01]  /*7e60*/  @!PT LDS RZ, [RZ] ;  /* 0x00000000fffff984 */ /* 0x000fe20000000800 */
[----:B------:R-:W-:Y:S01]  /*7e70*/  @!PT LDS RZ, [RZ] ;  /* 0x00000000fffff984 */ /* 0x000fe20000000800 */
[----:B------:R-:W-:Y:S01]  /*7e80*/  @!PT LDS RZ, [RZ] ;  /* 0x00000000fffff984 */ /* 0x000fe20000000800 */
[----:B------:R-:W-:Y:S01]  /*7e90*/  @!PT LDS RZ, [RZ] ;  /* 0x00000000fffff984 */ /* 0x000fe20000000800 */
[----:B------:R1:W-:Y:S06]  /*7ea0*/  MEMBAR.ALL.CTA ;  /* 0x0000000000007992 */ /* 0x0003ec0000008000 */
[----:B-1----:R-:W1:Y:S01]  /*7eb0*/  FENCE.VIEW.ASYNC.S ;  /* 0x00000000000073c6 */ /* 0x002e620000000000 */
[----:B------:R-:W-:Y:S01]  /*7ec0*/  UIADD3 UR4, UR9, UR4, URZ ;  /* 0x0000000409047290 */ /* 0x000fe2000fffe03f */
[----:B------:R-:W-:Y:S01]  /*7ed0*/  VIADD R21, R21, 0x19c20 ;  /* 0x00019c2015157836 */ /* 0x000fe20000000000 */
[----:B------:R-:W-:Y:S01]  /*7ee0*/  BSSY B1, `(.L_x_8959) ;  /* 0x000002b000017945 */ /* 0x000fe20003800000 */
[----:B0-----:R-:W-:Y:S01]  /*7ef0*/  @P1 SHF.R.U32.HI R37, RZ, R3, R0 ;  /* 0x00000003ff251219 */ /* 0x001fe20000011600 */
[----:B------:R-:W-:Y:S01]  /*7f00*/  IMAD.U32 R3, RZ, RZ, UR9 ;  /* 0x00000009ff037e24 */ /* 0x000fe2000f8e00ff */
[----:B------:R-:W-:Y:S01]  /*7f10*/  SHF.R.S32.HI R44, RZ, 0x1f, R18 ;  /* 0x0000001fff2c7819 */ /* 0x000fe20000011412 */
[----:B------:R-:W-:Y:S01]  /*7f20*/  IMAD.U32 R2, RZ, RZ, UR8 ;  /* 0x00000008ff027e24 */ /* 0x000fe2000f8e00ff */
[--C-:B------:R-:W-:Y:S01]  /*7f30*/  SHF.R.S32.HI R0, RZ, 0x1f, R37.reuse ;  /* 0x0000001fff007819 */ /* 0x100fe20000011425 */
[----:B------:R-:W-:Y:S01]  /*7f40*/  IMAD.MOV R41, RZ, RZ, -R37 ;  /* 0x000000ffff297224 */ /* 0x000fe200078e0a25 */
[----:B------:R-:W-:Y:S01]  /*7f50*/  ULDC.64 UR8, c[0x0][0xad8] ;  /* 0x0002b60000087ab9 */ /* 0x000fe20000000a00 */
[----:B------:R-:W-:Y:S01]  /*7f60*/  IMAD.U32 R3, RZ, RZ, UR4 ;  /* 0x00000004ff037e24 */ /* 0x000fe2000f8e00ff */
[----:B------:R-:W-:Y:S01]  /*7f70*/  PRMT R21, RZ, 0x654, R21 ;  /* 0x00000654ff157816 */ /* 0x000fe20000000015 */
[----:B------:R-:W-:Y:S01]  /*7f80*/  IMAD R0, R0, UR10, RZ ;  /* 0x0000000a00007c24 */ /* 0x000fe2000f8e02ff */
[----:B------:R-:W-:Y:S01]  /*7f90*/  SHF.R.S32.HI R45, RZ, 0x1f, R17 ;  /* 0x0000001fff2d7819 */ /* 0x000fe20000011411 */
[----:B------:R-:W-:-:S02]  /*7fa0*/  IMAD R41, R78, R41, R20 ;  /* 0x000000294e297224 */ /* 0x000fc400078e0214 */
[C---:B------:R-:W-:Y:S02]  /*7fb0*/  IMAD R43, R37.reuse, UR11, R0 ;  /* 0x0000000b252b7c24 */ /* 0x040fe4000f8e0200 */
[----:B------:R-:W-:Y:S01]  /*7fc0*/  IMAD.WIDE.U32 R2, R37, UR10, R2 ;  /* 0x0000000a25027c25 */ /* 0x000fe2000f8e0002 */
[----:B------:R-:W-:-:S03]  /*7fd0*/  SHF.R.S32.HI R0, RZ, 0x1f, R41 ;  /* 0x0000001fff007819 */ /* 0x000fc60000011429 */
[----:B------:R-:W-:Y:S01]  /*7fe0*/  IMAD.IADD R3, R3, 0x1, R43 ;  /* 0x0000000103037824 */ /* 0x000fe200078e022b */
[----:B-1----:R0:W-:Y:S01]  /*7ff0*/  SYNCS.ARRIVE.TRANS64.RED.A1T0 RZ, [R21+URZ], RZ ;  /* 0x000000ff15ff79a7 */ /* 0x0021e2000810043f */
[----:B------:R-:W-:Y:S02]  /*8000*/  IMAD.U32 R43, RZ, RZ, UR41 ;  /* 0x00000029ff2b7e24 */ /* 0x000fe4000f8e00ff */
[----:B------:R-:W-:Y:S02]  /*8010*/  IMAD R0, R0, UR8, RZ ;  /* 0x0000000800007c24 */ /* 0x000fe4000f8e02ff */
[----:B------:R-:W-:Y:S02]  /*8020*/  IMAD R43, R43, 0xc0, R79 ;  /* 0x000000c02b2b7824 */ /* 0x000fe400078e024f */
[C---:B------:R-:W-:Y:S02]  /*8030*/  IMAD R37, R41.reuse, UR9, R0 ;  /* 0x0000000929257c24 */ /* 0x040fe4000f8e0200 */
[----:B------:R-:W-:Y:S01]  /*8040*/  IMAD.WIDE.U32 R2, R41, UR8, R2 ;  /* 0x0000000829027c25 */ /* 0x000fe2000f8e0002 */
[----:B------:R-:W-:Y:S01]  /*8050*/  ISETP.GE.AND P0, PT, R43, R38, PT ;  /* 0x000000262b00720c */ /* 0x000fe20003f06270 */
[----:B------:R-:W-:-:S02]  /*8060*/  ULDC.64 UR8, c[0x0][0xa80] ;  /* 0x0002a00000087ab9 */ /* 0x000fc40000000a00 */
[----:B------:R-:W-:Y:S01]  /*8070*/  IMAD.IADD R3, R3, 0x1, R37 ;  /* 0x0000000103037824 */ /* 0x000fe200078e0225 */
[----:B------:R-:W-:-:S04]  /*8080*/  LEA R0, P1, R2, UR8, 0x1 ;  /* 0x0000000802007c11 */ /* 0x000fc8000f8208ff */
[----:B------:R-:W-:Y:S01]  /*8090*/  LEA.HI.X R42, R2, UR9, R3, 0x1, P1 ;  /* 0x00000009022a7c11 */ /* 0x000fe200088f0c03 */
[----:B------:R1:W2:Y:S04]  /*80a0*/  SHFL.IDX PT, R20, R0, RZ, 0x1c1f ;  /* 0x001c1fff00147589 */ /* 0x0002a800000e0000 */
[----:B0-----:R1:W0:Y:S01]  /*80b0*/  SHFL.IDX PT, R21, R42, RZ, 0x1c1f ;  /* 0x001c1fff2a157589 */ /* 0x00122200000e0000 */
[----:B------:R-:W-:Y:S05]  /*80c0*/  @P0 BRA `(.L_x_8960) ;  /* 0x0000000000300947 */ /* 0x000fea0003800000 */
[----:B------:R-:W-:Y:S02]  /*80d0*/  ULDC UR4, c[0x0][0xac8] ;  /* 0x0002b20000047ab9 */ /* 0x000fe40000000800 */
[----:B------:R-:W-:Y:S02]  /*80e0*/  ISETP.GE.AND P1, PT, R17, UR4, PT ;  /* 0x0000000411007c0c */ /* 0x000fe4000bf26270 */
[----:B------:R-:W-:Y:S02]  /*80f0*/  ISETP.GE.AND P2, PT, R18, UR4, PT ;  /* 0x0000000412007c0c */ /* 0x000fe4000bf46270 */
[----:B------:R-:W-:-:S09]  /*8100*/  ISETP.GE.AND P0, PT, R16, UR4, PT ;  /* 0x0000000410007c0c */ /* 0x000fd2000bf06270 */
[CC--:B--2---:R-:W-:Y:S02]  /*8110*/  @!P1 LEA R36, P3, R17.reuse, R20.reuse, 0x1 ;  /* 0x0000001411249211 */ /* 0x0c4fe400078608ff */
[----:B------:R-:W-:Y:S02]  /*8120*/  @!P2 LEA R40, P4, R18, R20, 0x1 ;  /* 0x000000141228a211 */ /* 0x000fe400078808ff */
[----:B0-----:R-:W-:Y:S01]  /*8130*/  @!P0 IMAD.WIDE R2, R16, 0x2, R20 ;  /* 0x0000000210028825 */ /* 0x001fe200078e0214 */
[-C--:B------:R-:W-:Y:S02]  /*8140*/  @!P1 LEA.HI.X R37, R17, R21.reuse, R45, 0x1, P3 ;  /* 0x0000001511259211 */ /* 0x080fe400018f0c2d */
[----:B------:R-:W-:Y:S02]  /*8150*/  @!P2 LEA.HI.X R41, R18, R21, R44, 0x1, P4 ;  /* 0x000000151229a211 */ /* 0x000fe400020f0c2c */
[----:B-----5:R3:W-:Y:S04]  /*8160*/  @!P0 ST.E.128 desc[UR52][R2.64], R4 ;  /* 0x0000000402008985 */ /* 0x0207e8000c101d34 */
[----:B------:R3:W-:Y:S04]  /*8170*/  @!P1 ST.E.128 desc[UR52][R36.64], R12 ;  /* 0x0000000c24009985 */ /* 0x0007e8000c101d34 */
[----:B------:R3:W-:Y:S02]  /*8180*/  @!P2 ST.E.128 desc[UR52][R40.64], R28 ;  /* 0x0000001c2800a985 */ /* 0x0007e4000c101d34 */
.L_x_8960:
[----:B------:R-:W-:Y:S05]  /*8190*/  BSYNC B1 ;  /* 0x0000000000017941 */ /* 0x000fea0003800000 */
.L_x_8959:
[----:B---3--:R-:W-:Y:S01]  /*81a0*/  VIADD R3, R43, 0x60 ;  /* 0x000000602b037836 */ /* 0x008fe20000000000 */
[----:B-----5:R3:W4:Y:S04]  /*81b0*/  SHFL.IDX PT, R5, R42, 0x1, 0x1c1f ;  /* 0x003c1f002a057f89 */ /* 0x02072800000e0000 */
[----:B------:R-:W-:Y:S01]  /*81c0*/  ISETP.GE.AND P0, PT, R3, R38, PT ;  /* 0x000000260300720c */ /* 0x000fe20003f06270 */
[----:B------:R3:W0:-:S12]  /*81d0*/  SHFL.IDX PT, R4, R0, 0x1, 0x1c1f ;  /* 0x003c1f0000047f89 */ /* 0x00061800000e0000 */
[----:B---3--:R-:W-:Y:S05]  /*81e0*/  @P0 BRA `(.L_x_8961) ;  /* 0x0000001400ac0947 */ /* 0x008fea0003800000 */
[----:B------:R-:W-:Y:S02]  /*81f0*/  ULDC UR4, c[0x0][0xac8] ;  /* 0x0002b20000047ab9 */ /* 0x000fe40000000800 */
[----:B------:R-:W-:Y:S02]  /*8200*/  ISETP.GE.AND P2, PT, R17, UR4, PT ;  /* 0x0000000411007c0c */ /* 0x000fe4000bf46270 */
[----:B------:R-:W-:-:S11]  /*8210*/  ISETP.GE.AND P1, PT, R16, UR4, PT ;  /* 0x0000000410007c0c */ /* 0x000fd6000bf26270 */
[C---:B0-----:R-:W-:Y:S02]  /*8220*/  @!P2 LEA R6, P0, R17.reuse, R4, 0x1 ;  /* 0x000000041106a211 */ /* 0x041fe400078008ff */
[----:B----4-:R-:W-:Y:S02]  /*8230*/  @!P1 IMAD.WIDE R2, R16, 0x2, R4 ;  /* 0x0000000210029825 */ /* 0x010fe400078e0204 */
        /* <DEDUP_REMOVED lines=9> */
.L_x_8958:
        /* <DEDUP_REMOVED lines=28> */
[----:B------:R-:W-:Y:S01]  /*8490*/  SHF.R.S32.HI R79, RZ, 0x1f, R152 ;  /* 0x0000001fff4f7819 */ /* 0x000fe20000011498 */
[----:B------:R-:W-:Y:S01]  /*84a0*/  UIMAD.WIDE.U32 UR8, UR37, UR10, UR8 ;  /* 0x0000000a250872a5 */ /* 0x000fe2000f8e0008 */
[----:B------:R-:W-:Y:S01]  /*84b0*/  SHF.R.S32.HI R80, RZ, 0x1f, R153 ;  /* 0x0000001fff507819 */ /* 0x000fe20000011499 */
[----:B------:R-:W-:Y:S01]  /*84c0*/  UIMAD UR4, UR37, UR11, UR4 ;  /* 0x0000000b250472a4 */ /* 0x000fe2000f8e0204 */
[----:B--2---:R-:W-:-:S02]  /*84d0*/  @P1 SHF.R.U32.HI R5, RZ, R3, R0 ;  /* 0x00000003ff051219 */ /* 0x004fc40000011600 */
[----:B------:R-:W-:Y:S01]  /*84e0*/  ULDC.64 UR10, c[0x0][0xb48] ;  /* 0x0002d200000a7ab9 */ /* 0x000fe20000000a00 */
[----:B------:R-:W-:Y:S01]  /*84f0*/  UIADD3 UR9, UR9, UR4, URZ ;  /* 0x0000000409097290 */ /* 0x000fe2000fffe03f */
[--C-:B------:R-:W-:Y:S01]  /*8500*/  SHF.R.S32.HI R0, RZ, 0x1f, R5.reuse ;  /* 0x0000001fff007819 */ /* 0x100fe20000011405 */
[----:B------:R-:W-:Y:S01]  /*8510*/  IMAD.MOV R7, RZ, RZ, -R5 ;  /* 0x000000ffff077224 */ /* 0x000fe200078e0a05 */
[----:B------:R-:W-:Y:S01]  /*8520*/  SHF.R.S32.HI R81, RZ, 0x1f, R154 ;  /* 0x0000001fff517819 */ /* 0x000fe2000001149a */
[----:B------:R-:W-:Y:S01]  /*8530*/  UIMAD.WIDE.U32 UR8, UR42, UR10, UR8 ;  /* 0x0000000a2a0872a5 */ /* 0x000fe2000f8e0008 */
[----:B------:R-:W-:Y:S01]  /*8540*/  SHF.R.S32.HI R82, RZ, 0x1f, R155 ;  /* 0x0000001fff527819 */ /* 0x000fe2000001149b */
[----:B------:R-:W-:Y:S01]  /*8550*/  IMAD R7, R78, R7, R13 ;  /* 0x000000074e077224 */ /* 0x000fe200078e020d */
[----:B------:R-:W-:Y:S01]  /*8560*/  SHF.R.S32.HI R83, RZ, 0x1f, R156 ;  /* 0x0000001fff537819 */ /* 0x000fe2000001149c */
[----:B------:R-:W-:Y:S01]  /*8570*/  UIMAD UR42, UR42, UR11, UR9 ;  /* 0x0000000b2a2a72a4 */ /* 0x000fe2000f8e0209 */
[----:B------:R-:W-:Y:S01]  /*8580*/  SHF.R.S32.HI R84, RZ, 0x1f, R157 ;  /* 0x0000001fff547819 */ /* 0x000fe2000001149d */
[----:B------:R-:W-:Y:S01]  /*8590*/  IMAD.U32 R3, RZ, RZ, UR9 ;  /* 0x00000009ff037e24 */ /* 0x000fe2000f8e00ff */
[----:B------:R-:W-:Y:S01]  /*85a0*/  ULDC.64 UR10, c[0x0][0xb30] ;  /* 0x0002cc00000a7ab9 */ /* 0x000fe20000000a00 */
[----:B------:R-:W-:Y:S01]  /*85b0*/  IMAD.U32 R2, RZ, RZ, UR8 ;  /* 0x00000008ff027e24 */ /* 0x000fe2000f8e00ff */
[----:B------:R-:W-:Y:S01]  /*85c0*/  ULDC.64 UR8, c[0x0][0xb28] ;  /* 0x0002ca0000087ab9 */ /* 0x000fe20000000a00 */
[----:B------:R-:W-:-:S02]  /*85d0*/  IMAD R0, R0, UR10, RZ ;  /* 0x0000000a00007c24 */ /* 0x000fc4000f8e02ff */
        /* <DEDUP_REMOVED lines=22> */
[----:B--2---:R-:W-:Y:S02]  /*8740*/  @!P2 IMAD.WIDE R4, R89, 0x4, R2 ;  /* 0x000000045904a825 */ /* 0x004fe400078e0202 */
[-C--:B------:R-:W-:Y:S02]  /*8750*/  @!P1 LEA.HI.X R7, R87, R3.reuse, R88, 0x2, P6 ;  /* 0x0000000357079211 */ /* 0x080fe400030f1458 */
[----:B------:R-:W-:Y:S01]  /*8760*/  @!P0 LEA R8, P5, R85, R2, 0x2 ;  /* 0x0000000255088211 */ /* 0x000fe200078a10ff */
[----:B------:R1:W-:Y:S01]  /*8770*/  @!P2 ST.E.64 desc[UR52][R4.64], R32 ;  /* 0x000000200400a985 */ /* 0x0003e2000c101b34 */
[----:B------:R-:W-:Y:S02]  /*8780*/  ISETP.GE.AND P2, PT, R155, UR4, PT ;  /* 0x000000049b007c0c */ /* 0x000fe4000bf46270 */
[----:B------:R-:W-:Y:S01]  /*8790*/  @!P0 LEA.HI.X R9, R85, R3, R86, 0x2, P5 ;  /* 0x0000000355098211 */ /* 0x000fe200028f1456 */
[----:B------:R2:W-:Y:S01]  /*87a0*/  @!P1 ST.E.64 desc[UR52][R6.64], R34 ;  /* 0x0000002206009985 */ /* 0x0005e2000c101b34 */
[----:B------:R-:W-:-:S02]  /*87b0*/  ISETP.GE.AND P1, PT, R154, UR4, PT ;  /* 0x000000049a007c0c */ /* 0x000fc4000bf26270 */
[CC--:B------:R-:W-:Y:S01]  /*87c0*/  @!P3 LEA R10, P6, R157.reuse, R2.reuse, 0x2 ;  /* 0x000000029d0ab211 */ /* 0x0c0fe200078c10ff */
[----:B------:R3:W-:Y:S01]  /*87d0*/  @!P0 ST.E.64 desc[UR52][R8.64], R42 ;  /* 0x0000002a08008985 */ /* 0x0007e2000c101b34 */
[CC--:B------:R-:W-:Y:S02]  /*87e0*/  @!P4 LEA R12, P5, R156.reuse, R2.reuse, 0x2 ;  /* 0x000000029c0cc211 */ /* 0x0c0fe400078a10ff */
        /* <DEDUP_REMOVED lines=8> */
[C---:B-1----:R-:W-:Y:S02]  /*8870*/  @!P1 LEA R4, P4, R154.reuse, R2, 0x2 ;  /* 0x000000029a049211 */ /* 0x042fe400078810ff */
[----:B------:R-:W-:Y:S01]  /*8880*/  ISETP.GE.AND P5, PT, R23, UR4, PT ;  /* 0x0000000417007c0c */ /* 0x000fe2000bfa6270 */
[----:B------:R1:W-:Y:S01]  /*8890*/  @!P2 ST.E.64 desc[UR52][R14.64], R52 ;  /* 0x000000340e00a985 */ /* 0x0003e2000c101b34 */
[----:B------:R-:W-:Y:S02]  /*88a0*/  @!P1 LEA.HI.X R5, R154, R3, R81, 0x2, P4 ;  /* 0x000000039a059211 */ /* 0x000fe400020f1451 */
[----:B------:R-:W-:-:S02]  /*88b0*/  ISETP.GE.AND P4, PT, R22, UR4, PT ;  /* 0x0000000416007c0c */ /* 0x000fc4000bf86270 */
[----:B------:R-:W-:Y:S01]  /*88c0*/  ISETP.GE.AND P2, PT, R19, UR4, PT ;  /* 0x0000000413007c0c */ /* 0x000fe2000bf46270 */
[----:B------:R1:W-:Y:S01]  /*88d0*/  @!P1 ST.E.64 desc[UR52][R4.64], R58 ;  /* 0x0000003a04009985 */ /* 0x0003e2000c101b34 */
[CC--:B--2---:R-:W-:Y:S02]  /*88e0*/  @!P0 LEA R6, P6, R153.reuse, R2.reuse, 0x2 ;  /* 0x0000000299068211 */ /* 0x0c4fe400078c10ff */
[C---:B---3--:R-:W-:Y:S02]  /*88f0*/  @!P3 LEA R8, P1, R152.reuse, R2, 0x2 ;  /* 0x000000029808b211 */ /* 0x048fe400078210ff */
[-C--:B------:R-:W-:Y:S02]  /*8900*/  @!P0 LEA.HI.X R7, R153, R3.reuse, R80, 0x2, P6 ;  /* 0x0000000399078211 */ /* 0x080fe400030f1450 */
[----:B------:R-:W-:-:S03]  /*8910*/  @!P3 LEA.HI.X R9, R152, R3, R79, 0x2, P1 ;  /* 0x000000039809b211 */ /* 0x000fc600008f144f */
[----:B------:R1:W-:Y:S01]  /*8920*/  @!P0 ST.E.64 desc[UR52][R6.64], R60 ;  /* 0x0000003c06008985 */ /* 0x0003e2000c101b34 */
[-C--:B----4-:R-:W-:Y:S02]  /*8930*/  @!P5 LEA R10, P0, R23, R2.reuse, 0x2 ;  /* 0x00000002170ad211 */ /* 0x090fe400078010ff */
[CC--:B0-----:R-:W-:Y:S01]  /*8940*/  @!P4 LEA R12, P1, R22.reuse, R2.reuse, 0x2 ;  /* 0x00000002160cc211 */ /* 0x0c1fe200078210ff */
        /* <DEDUP_REMOVED lines=8> */
.L_x_8963:
[----:B------:R-:W-:Y:S05]  /*89d0*/  BSYNC B1 ;  /* 0x0000000000017941 */ /* 0x000fea0003800000 */
.L_x_8962:
[----:B------:R-:W-:Y:S01]  /*89e0*/  ISETP.GE.AND P0, PT, R25, R38, PT ;  /* 0x000000261900720c */ /* 0x000fe20003f06270 */
[----:B-1----:R1:W3:Y:S04]  /*89f0*/  SHFL.IDX PT, R5, R20, 0x1, 0x1c1f ;  /* 0x003c1f0014057f89 */ /* 0x0022e800000e0000 */
[----:B------:R1:W4:Y:S08]  /*8a00*/  SHFL.IDX PT, R4, R0, 0x1, 0x1c1f ;  /* 0x003c1f0000047f89 */ /* 0x00033000000e0000 */
[----:B-1----:R-:W-:Y:S05]  /*8a10*/  @P0 BRA `(.L_x_8961) ;  /* 0x0000000c00a00947 */ /* 0x002fea0003800000 */
[----:B------:R-:W-:Y:S02]  /*8a20*/  ULDC UR4, c[0x0][0xac8] ;  /* 0x0002b20000047ab9 */ /* 0x000fe40000000800 */
[----:B-----5:R-:W-:Y:S02]  /*8a30*/  ISETP.GE.AND P5, PT, R87, UR4, PT ;  /* 0x0000000457007c0c */ /* 0x020fe4000bfa6270 */
[----:B------:R-:W-:Y:S02]  /*8a40*/  ISETP.GE.AND P1, PT, R89, UR4, PT ;  /* 0x0000000459007c0c */ /* 0x000fe4000bf26270 */
[----:B------:R-:W-:Y:S02]  /*8a50*/  ISETP.GE.AND P2, PT, R85, UR4, PT ;  /* 0x0000000455007c0c */ /* 0x000fe4000bf46270 */
[----:B------:R-:W-:Y:S02]  /*8a60*/  ISETP.GE.AND P4, PT, R157, UR4, PT ;  /* 0x000000049d007c0c */ /* 0x000fe4000bf86270 */
[----:B------:R-:W-:-:S05]  /*8a70*/  ISETP.GE.AND P3, PT, R156, UR4, PT ;  /* 0x000000049c007c0c */ /* 0x000fca000bf66270 */
[-C--:B----4-:R-:W-:Y:S02]  /*8a80*/  @!P5 LEA R6, P0, R87, R4.reuse, 0x2 ;  /* 0x000000045706d211 */ /* 0x090fe400078010ff */
[----:B--23--:R-:W-:Y:S02]  /*8a90*/  @!P1 IMAD.WIDE R2, R89, 0x4, R4 ;  /* 0x0000000459029825 */ /* 0x00cfe400078e0204 */
[----:B------:R-:W-:Y:S02]  /*8aa0*/  @!P5 LEA.HI.X R7, R87, R5, R88, 0x2, P0 ;  /* 0x000000055707d211 */ /* 0x000fe400000f1458 */
[----:B------:R-:W-:Y:S01]  /*8ab0*/  ISETP.GE.AND P0, PT, R155, UR4, PT ;  /* 0x000000049b007c0c */ /* 0x000fe2000bf06270 */
[----:B------:R1:W-:Y:S01]  /*8ac0*/  @!P1 ST.E.64 desc[UR52][R2.64], R36 ;  /* 0x0000002402009985 */ /* 0x0003e2000c101b34 */
[-C--:B------:R-:W-:Y:S02]  /*8ad0*/  @!P2 LEA R8, P1, R85, R4.reuse, 0x2 ;  /* 0x000000045508a211 */ /* 0x080fe400078210ff */
[-C--:B------:R-:W-:Y:S01]  /*8ae0*/  @!P3 LEA R12, P6, R156, R4.reuse, 0x2 ;  /* 0x000000049c0cb211 */ /* 0x080fe200078c10ff */
[----:B------:R2:W-:Y:S01]  /*8af0*/  @!P5 ST.E.64 desc[UR52][R6.64], R40 ;  /* 0x000000280600d985 */ /* 0x0005e2000c101b34 */
[----:B------:R-:W-:-:S02]  /*8b00*/  @!P4 LEA R10, P5, R157, R4, 0x2 ;  /* 0x000000049d0ac211 */ /* 0x000fc400078a10ff */
[-C--:B------:R-:W-:Y:S02]  /*8b10*/  @!P2 LEA.HI.X R9, R85, R5.reuse, R86, 0x2, P1 ;  /* 0x000000055509a211 */ /* 0x080fe400008f1456 */
[-C--:B------:R-:W-:Y:S02]  /*8b20*/  @!P4 LEA.HI.X R11, R157, R5.reuse, R84, 0x2, P5 ;  /* 0x000000059d0bc211 */ /* 0x080fe400028f1454 */
[----:B------:R-:W-:Y:S01]  /*8b30*/  ISETP.GE.AND P1, PT, R154, UR4, PT ;  /* 0x000000049a007c0c */ /* 0x000fe2000bf26270 */
[----:B------:R3:W-:Y:S01]  /*8b40*/  @!P2 ST.E.64 desc[UR52][R8.64], R46 ;  /* 0x0000002e0800a985 */ /* 0x0007e2000c101b34 */
[----:B------:R-:W-:Y:S02]  /*8b50*/  @!P3 LEA.HI.X R13, R156, R5, R83, 0x2, P6 ;  /* 0x000000059c0db211 */ /* 0x000fe400030f1453 */
[----:B------:R-:W-:Y:S01]  /*8b60*/  ISETP.GE.AND P2, PT, R153, UR4, PT ;  /* 0x0000000499007c0c */ /* 0x000fe2000bf46270 */
[----:B------:R4:W-:Y:S01]  /*8b70*/  @!P4 ST.E.64 desc[UR52][R10.64], R48 ;  /* 0x000000300a00c985 */ /* 0x0009e2000c101b34 */
[----:B-1----:R-:W-:-:S02]  /*8b80*/  @!P0 LEA R2, P4, R155, R4, 0x2 ;  /* 0x000000049b028211 */ /* 0x002fc400078810ff */
[----:B------:R-:W-:Y:S01]  /*8b90*/  ISETP.GE.AND P5, PT, R152, UR4, PT ;  /* 0x0000000498007c0c */ /* 0x000fe2000bfa6270 */
[----:B------:R1:W-:Y:S01]  /*8ba0*/  @!P3 ST.E.64 desc[UR52][R12.64], R54 ;  /* 0x000000360c00b985 */ /* 0x0003e2000c101b34 */
[----:B------:R-:W-:Y:S02]  /*8bb0*/  @!P0 LEA.HI.X R3, R155, R5, R82, 0x2, P4 ;  /* 0x000000059b038211 */ /* 0x000fe400020f1452 */
[----:B------:R-:W-:Y:S02]  /*8bc0*/  ISETP.GE.AND P4, PT, R23, UR4, PT ;  /* 0x0000000417007c0c */ /* 0x000fe4000bf86270 */
[----:B------:R-:W-:Y:S01]  /*8bd0*/  ISETP.GE.AND P3, PT, R22, UR4, PT ;  /* 0x0000000416007c0c */ /* 0x000fe2000bf66270 */
[----:B------:R0:W-:Y:S01]  /*8be0*/  @!P0 ST.E.64 desc[UR52][R2.64], R56 ;  /* 0x0000003802008985 */ /* 0x0001e2000c101b34 */
[----:B--2---:R-:W-:-:S04]  /*8bf0*/  @!P1 LEA R6, P6, R154, R4, 0x2 ;  /* 0x000000049a069211 */ /* 0x004fc800078c10ff */
[-C--:B------:R-:W-:Y:S02]  /*8c00*/  @!P1 LEA.HI.X R7, R154, R5.reuse, R81, 0x2, P6 ;  /* 0x000000059a079211 */ /* 0x080fe400030f1451 */
[CC--:B---3--:R-:W-:Y:S02]  /*8c10*/  @!P2 LEA R8, P6, R153.reuse, R4.reuse, 0x2 ;  /* 0x000000049908a211 */ /* 0x0c8fe400078c10ff */
[-C--:B----4-:R-:W-:Y:S01]  /*8c20*/  @!P5 LEA R10, P0, R152, R4.reuse, 0x2 ;  /* 0x00000004980ad211 */ /* 0x090fe200078010ff */
[----:B------:R0:W-:Y:S01]  /*8c30*/  @!P1 ST.E.64 desc[UR52][R6.64], R62 ;  /* 0x0000003e06009985 */ /* 0x0001e2000c101b34 */
[-C--:B------:R-:W-:Y:S02]  /*8c40*/  @!P2 LEA.HI.X R9, R153, R5.reuse, R80, 0x2, P6 ;  /* 0x000000059909a211 */ /* 0x080fe400030f1450 */
[-C--:B-1----:R-:W-:Y:S02]  /*8c50*/  @!P4 LEA R12, P1, R23, R4.reuse, 0x2 ;  /* 0x00000004170cc211 */ /* 0x082fe400078210ff */
[----:B------:R-:W-:Y:S01]  /*8c60*/  @!P3 LEA R14, P6, R22, R4, 0x2 ;  /* 0x00000004160eb211 */ /* 0x000fe200078c10ff */
[----:B------:R0:W-:Y:S01]  /*8c70*/  @!P2 ST.E.64 desc[UR52][R8.64], R64 ;  /* 0x000000400800a985 */ /* 0x0001e2000c101b34 */
[----:B------:R-:W-:-:S02]  /*8c80*/  @!P5 LEA.HI.X R11, R152, R5, R79, 0x2, P0 ;  /* 0x00000005980bd211 */ /* 0x000fc400000f144f */
[-C--:B------:R-:W-:Y:S02]  /*8c90*/  @!P4 LEA.HI.X R13, R23, R5.reuse, R27, 0x2, P1 ;  /* 0x00000005170dc211 */ /* 0x080fe400008f141b */
[----:B------:R-:W-:Y:S01]  /*8ca0*/  @!P3 LEA.HI.X R15, R22, R5, R26, 0x2, P6 ;  /* 0x00000005160fb211 */ /* 0x000fe200030f141a */
[----:B------:R0:W-:Y:S01]  /*8cb0*/  @!P5 ST.E.64 desc[UR52][R10.64], R70 ;  /* 0x000000460a00d985 */ /* 0x0001e2000c101b34 */
[----:B------:R-:W-:-:S03]  /*8cc0*/  ISETP.GE.AND P0, PT, R19, UR4, PT ;  /* 0x0000000413007c0c */ /* 0x000fc6000bf06270 */
[----:B------:R0:W-:Y:S04]  /*8cd0*/  @!P4 ST.E.64 desc[UR52][R12.64], R72 ;  /* 0x000000480c00c985 */ /* 0x0001e8000c101b34 */
[----:B------:R0:W-:Y:S06]  /*8ce0*/  @!P3 ST.E.64 desc[UR52][R14.64], R28 ;  /* 0x0000001c0e00b985 */ /* 0x0001ec000c101b34 */
[----:B------:R-:W-:Y:S05]  /*8cf0*/  @P0 BRA `(.L_x_8961) ;  /* 0x0000000800e80947 */ /* 0x000fea0003800000 */
[----:B0-----:R-:W-:-:S04]  /*8d00*/  LEA R2, P0, R19, R4, 0x2 ;  /* 0x0000000413027211 */ /* 0x001fc800078010ff */
[----:B------:R-:W-:-:S05]  /*8d10*/  LEA.HI.X R3, R19, R5, R24, 0x2, P0 ;  /* 0x0000000513037211 */ /* 0x000fca00000f1418 */
[----:B------:R0:W-:Y:S01]  /*8d20*/  ST.E.64 desc[UR52][R2.64], R30 ;  /* 0x0000001e02007985 */ /* 0x0001e2000c101b34 */
[----:B------:R-:W-:Y:S05]  /*8d30*/  BRA `(.L_x_8961) ;  /* 0x0000000800d87947 */ /* 0x000fea0003800000 */
.L_x_8956:
        /* <DEDUP_REMOVED lines=31> */
.L_x_8964:
        /* <DEDUP_REMOVED lines=57> */
.L_x_8966:
[----:B------:R-:W-:Y:S05]  /*92c0*/  BSYNC B1 ;  /* 0x0000000000017941 */ /* 0x000fea0003800000 */
.L_x_8965:
[----:B------:R-:W-:-:S06]  /*92d0*/  UISETP.GT.AND UP0, UPT, UR43, 0x1, UPT ;  /* 0x000000012b00788c */ /* 0x000fcc000bf04270 */
[----:B------:R-:W-:-:S13]  /*92e0*/  PLOP3.LUT P0, PT, PT, PT, UP0, 0x80, 0x0 ;  /* 0x000000000000781c */ /* 0x000fda0003f0f008 */
[----:B------:R-:W-:Y:S05]  /*92f0*/  @P0 BRA `(.L_x_8961) ;  /* 0x0000000400680947 */ /* 0x000fea0003800000 */
[----:B------:R-:W1:Y:S01]  /*9300*/  LDC R11, c[0x0][0xbe8] ;  /* 0x0002fa00ff0b7b82 */ /* 0x000e620000000800 */
[--C-:B------:R-:W-:Y:S01]  /*9310*/  SHF.R.S32.HI R2, RZ, 0x1f, R10.reuse ;  /* 0x0000001fff027819 */ /* 0x100fe2000001140a */
[----:B------:R-:W-:Y:S01]  /*9320*/  ULDC.64 UR10, c[0x0][0xaa0] ;  /* 0x0002a800000a7ab9 */ /* 0x000fe20000000a00 */
[----:B------:R-:W-:Y:S01]  /*9330*/  SHF.R.S32.HI R8, RZ, 0x1f, R10 ;  /* 0x0000001fff087819 */ /* 0x000fe2000001140a */
[----:B------:R-:W-:Y:S01]  /*9340*/  UIMAD UR7, UR16, UR10, URZ ;  /* 0x0000000a100772a4 */ /* 0x000fe2000f8e023f */
[-C--:B------:R-:W-:Y:S01]  /*9350*/  LEA.HI R2, R2, R10.reuse, RZ, 0x2 ;  /* 0x0000000a02027211 */ /* 0x080fe200078f10ff */
[----:B------:R-:W-:Y:S01]  /*9360*/  UIMAD.WIDE.U32 UR8, UR4, UR10, URZ ;  /* 0x0000000a040872a5 */ /* 0x000fe2000f8e003f */
[----:B------:R-:W-:Y:S01]  /*9370*/  LEA.HI R8, R8, R10, RZ, 0x2 ;  /* 0x0000000a08087211 */ /* 0x000fe200078f10ff */
[----:B------:R-:W-:Y:S01]  /*9380*/  UIMAD UR7, UR4, UR11, UR7 ;  /* 0x0000000b040772a4 */ /* 0x000fe2000f8e0207 */
[----:B------:R-:W-:Y:S01]  /*9390*/  LOP3.LUT R2, R2, 0xfffffffc, RZ, 0xc0, !PT ;  /* 0xfffffffc02027812 */ /* 0x000fe200078ec0ff */
[----:B0-----:R-:W-:Y:S01]  /*93a0*/  IMAD.U32 R5, RZ, RZ, UR41 ;  /* 0x00000029ff057e24 */ /* 0x001fe2000f8e00ff */
[----:B------:R-:W-:Y:S01]  /*93b0*/  SHF.R.S32.HI R8, RZ, 0x2, R8 ;  /* 0x00000002ff087819 */ /* 0x000fe20000011408 */
[----:B------:R-:W-:Y:S01]  /*93c0*/  UIADD3 UR9, UR9, UR7, URZ ;  /* 0x0000000709097290 */ /* 0x000fe2000fffe03f */
[----:B------:R-:W-:Y:S01]  /*93d0*/  IMAD.U32 R6, RZ, RZ, UR41 ;  /* 0x00000029ff067e24 */ /* 0x000fe2000f8e00ff */
[----:B------:R-:W-:Y:S01]  /*93e0*/  ULDC.64 UR10, c[0x0][0xae8] ;  /* 0x0002ba00000a7ab9 */ /* 0x000fe20000000a00 */
[----:B------:R-:W-:Y:S01]  /*93f0*/  IMAD.IADD R2, R10, 0x1, -R2 ;  /* 0x000000010a027824 */ /* 0x000fe200078e0a02 */
[----:B------:R-:W-:Y:S01]  /*9400*/  UIMAD.WIDE.U32 UR8, UR39, UR10, UR8 ;  /* 0x0000000a270872a5 */ /* 0x000fe2000f8e0008 */
[----:B------:R-:W-:Y:S01]  /*9410*/  BSSY B1, `(.L_x_8967) ;  /* 0x0000037000017945 */ /* 0x000fe20003800000 */
[----:B------:R-:W-:Y:S01]  /*9420*/  SHF.R.S32.HI R10, RZ, 0x1f, R18 ;  /* 0x0000001fff0a7819 */ /* 0x000fe20000011412 */
[----:B------:R-:W-:Y:S01]  /*9430*/  IMAD R2, R2, 0x60, R8 ;  /* 0x0000006002027824 */ /* 0x000fe200078e0208 */
[----:B------:R-:W-:Y:S01]  /*9440*/  UIMAD UR9, UR39, UR11, UR9 ;  /* 0x0000000b270972a4 */ /* 0x000fe2000f8e0209 */
[----:B------:R-:W-:-:S02]  /*9450*/  SHF.R.S32.HI R14, RZ, 0x1f, R17 ;  /* 0x0000001fff0e7819 */ /* 0x000fc40000011411 */
[----:B------:R-:W-:Y:S01]  /*9460*/  IMAD R4, R5, 0xc0, R2 ;  /* 0x000000c005047824 */ /* 0x000fe200078e0202 */
[----:B-1----:R-:W-:Y:S01]  /*9470*/  ISETP.NE.AND P0, PT, R11, 0x1, PT ;  /* 0x000000010b00780c */ /* 0x002fe20003f05270 */
[----:B------:R-:W-:Y:S02]  /*9480*/  ULDC.64 UR10, c[0x0][0xaf0] ;  /* 0x0002bc00000a7ab9 */ /* 0x000fe40000000a00 */
[----:B------:R-:W-:Y:S01]  /*9490*/  UIMAD UR38, UR38, UR10, URZ ;  /* 0x0000000a262672a4 */ /* 0x000fe2000f8e023f */
[----:B------:R-:W-:Y:S01]  /*94a0*/  IMAD.MOV.U32 R5, RZ, RZ, R4 ;  /* 0x000000ffff057224 */ /* 0x000fe200078e0004 */
[----:B------:R-:W-:Y:S02]  /*94b0*/  UIMAD.WIDE.U32 UR8, UR37, UR10, UR8 ;  /* 0x0000000a250872a5 */ /* 0x000fe4000f8e0008 */
[----:B------:R-:W-:-:S03]  /*94c0*/  UIMAD UR4, UR37, UR11, UR38 ;  /* 0x0000000b250472a4 */ /* 0x000fc6000f8e0226 */
        /* <DEDUP_REMOVED lines=10> */
[----:B------:R-:W-:Y:S02]  /*9570*/  IMAD R7, R11, R7, R4 ;  /* 0x000000070b077224 */ /* 0x000fe400078e0204 */
[----:B------:R-:W-:Y:S02]  /*9580*/  IMAD R4, R2, UR10, RZ ;  /* 0x0000000a02047c24 */ /* 0x000fe4000f8e02ff */
[----:B------:R-:W-:Y:S01]  /*9590*/  IMAD.U32 R2, RZ, RZ, UR8 ;  /* 0x00000008ff027e24 */ /* 0x000fe2000f8e00ff */
[----:B------:R-:W-:Y:S01]  /*95a0*/  ULDC.64 UR8, c[0x0][0xad8] ;  /* 0x0002b60000087ab9 */ /* 0x000fe20000000a00 */
[C---:B------:R-:W-:Y:S01]  /*95b0*/  IMAD R9, R5.reuse, UR11, R4 ;  /* 0x0000000b05097c24 */ /* 0x040fe2000f8e0204 */
[----:B------:R-:W-:Y:S01]  /*95c0*/  SHF.R.S32.HI R4, RZ, 0x1f, R7 ;  /* 0x0000001fff047819 */ /* 0x000fe20000011407 */
[----:B------:R-:W-:-:S04]  /*95d0*/  IMAD.WIDE.U32 R2, R5, UR10, R2 ;  /* 0x0000000a05027c25 */ /* 0x000fc8000f8e0002 */
[----:B------:R-:W-:Y:S02]  /*95e0*/  IMAD R4, R4, UR8, RZ ;  /* 0x0000000804047c24 */ /* 0x000fe4000f8e02ff */
[----:B------:R-:W-:Y:S02]  /*95f0*/  IMAD.IADD R3, R3, 0x1, R9 ;  /* 0x0000000103037824 */ /* 0x000fe400078e0209 */
[----:B-----5:R-:W-:Y:S02]  /*9600*/  IMAD R11, R0, R11, RZ ;  /* 0x0000000b000b7224 */ /* 0x020fe400078e02ff */
[----:B------:R-:W-:Y:S02]  /*9610*/  IMAD R0, R6, 0xc0, R8 ;  /* 0x000000c006007824 */ /* 0x000fe400078e0208 */
[C---:B------:R-:W-:Y:S02]  /*9620*/  IMAD R5, R7.reuse, UR9, R4 ;  /* 0x0000000907057c24 */ /* 0x040fe4000f8e0204 */
[----:B------:R-:W-:Y:S01]  /*9630*/  IMAD.WIDE.U32 R2, R7, UR8, R2 ;  /* 0x0000000807027c25 */ /* 0x000fe2000f8e0002 */
[----:B------:R-:W-:Y:S01]  /*9640*/  ISETP.GE.AND P0, PT, R0, R11, PT ;  /* 0x0000000b0000720c */ /* 0x000fe20003f06270 */
[----:B------:R-:W-:-:S02]  /*9650*/  ULDC.64 UR8, c[0x0][0xa80] ;  /* 0x0002a00000087ab9 */ /* 0x000fc40000000a00 */
[----:B------:R-:W-:Y:S01]  /*9660*/  IMAD.IADD R3, R3, 0x1, R5 ;  /* 0x0000000103037824 */ /* 0x000fe200078e0205 */
[----:B------:R-:W-:-:S04]  /*9670*/  LEA R4, P1, R2, UR8, 0x1 ;  /* 0x0000000802047c11 */ /* 0x000fc8000f8208ff */
[----:B------:R-:W-:Y:S02]  /*9680*/  LEA.HI.X R5, R2, UR9, R3, 0x1, P1 ;  /* 0x0000000902057c11 */ /* 0x000fe400088f0c03 */
[----:B------:R0:W1:Y:S04]  /*9690*/  SHFL.IDX PT, R2, R4, RZ, 0x1c1f ;  /* 0x001c1fff04027589 */ /* 0x00006800000e0000 */
[----:B------:R0:W2:Y:S01]  /*96a0*/  SHFL.IDX PT, R3, R5, RZ, 0x1c1f ;  /* 0x001c1fff05037589 */ /* 0x0000a200000e0000 */
[----:B------:R-:W-:Y:S05]  /*96b0*/  @P0 BRA `(.L_x_8968) ;  /* 0x0000000000300947 */ /* 0x000fea0003800000 */
[----:B------:R-:W-:Y:S02]  /*96c0*/  ULDC UR4, c[0x0][0xac8] ;  /* 0x0002b20000047ab9 */ /* 0x000fe40000000800 */
[----:B------:R-:W-:Y:S02]  /*96d0*/  ISETP.GE.AND P3, PT, R17, UR4, PT ;  /* 0x0000000411007c0c */ /* 0x000fe4000bf66270 */
[----:B------:R-:W-:Y:S02]  /*96e0*/  ISETP.GE.AND P4, PT, R18, UR4, PT ;  /* 0x0000000412007c0c */ /* 0x000fe4000bf86270 */
[----:B------:R-:W-:-:S09]  /*96f0*/  ISETP.GE.AND P2, PT, R16, UR4, PT ;  /* 0x0000000410007c0c */ /* 0x000fd2000bf46270 */
[CC--:B-1----:R-:W-:Y:S02]  /*9700*/  @!P3 LEA R8, P0, R17.reuse, R2.reuse, 0x1 ;  /* 0x000000021108b211 */ /* 0x0c2fe400078008ff */
[----:B------:R-:W-:Y:S02]  /*9710*/  @!P4 LEA R12, P1, R18, R2, 0x1 ;  /* 0x00000002120cc211 */ /* 0x000fe400078208ff */
[----:B--2---:R-:W-:Y:S01]  /*9720*/  @!P2 IMAD.WIDE R6, R16, 0x2, R2 ;  /* 0x000000021006a825 */ /* 0x004fe200078e0202 */
[-C--:B------:R-:W-:Y:S02]  /*9730*/  @!P3 LEA.HI.X R9, R17, R3.reuse, R14, 0x1, P0 ;  /* 0x000000031109b211 */ /* 0x080fe400000f0c0e */
[----:B------:R-:W-:Y:S02]  /*9740*/  @!P4 LEA.HI.X R13, R18, R3, R10, 0x1, P1 ;  /* 0x00000003120dc211 */ /* 0x000fe400008f0c0a */
[----:B------:R3:W-:Y:S04]  /*9750*/  @!P2 ST.E.128 desc[UR52][R6.64], RZ ;  /* 0x000000ff0600a985 */ /* 0x0007e8000c101d34 */
[----:B------:R3:W-:Y:S04]  /*9760*/  @!P3 ST.E.128 desc[UR52][R8.64], RZ ;  /* 0x000000ff0800b985 */ /* 0x0007e8000c101d34 */
[----:B------:R3:W-:Y:S02]  /*9770*/  @!P4 ST.E.128 desc[UR52][R12.64], RZ ;  /* 0x000000ff0c00c985 */ /* 0x0007e4000c101d34 */
.L_x_8968:
[----:B------:R-:W-:Y:S05]  /*9780*/  BSYNC B1 ;  /* 0x0000000000017941 */ /* 0x000fea0003800000 */
.L_x_8967:
[----:B------:R-:W-:Y:S01]  /*9790*/  VIADD R0, R0, 0x60 ;  /* 0x0000006000007836 */ /* 0x000fe20000000000 */
[----:B--2---:R2:W4:Y:S04]  /*97a0*/  SHFL.IDX PT, R3, R5, 0x1, 0x1c1f ;  /* 0x003c1f0005037f89 */ /* 0x00452800000e0000 */
[----:B------:R-:W-:Y:S01]  /*97b0*/  ISETP.GE.AND P0, PT, R0, R11, PT ;  /* 0x0000000b0000720c */ /* 0x000fe20003f06270 */
[----:B-1----:R2:W1:-:S12]  /*97c0*/  SHFL.IDX PT, R2, R4, 0x1, 0x1c1f ;  /* 0x003c1f0004027f89 */ /* 0x00245800000e0000 */
[----:B--2---:R-:W-:Y:S05]  /*97d0*/  @P0 BRA `(.L_x_8961) ;  /* 0x0000000000300947 */ /* 0x004fea0003800000 */
[----:B------:R-:W-:Y:S02]  /*97e0*/  ULDC UR4, c[0x0][0xac8] ;  /* 0x0002b20000047ab9 */ /* 0x000fe40000000800 */
[----:B------:R-:W-:Y:S02]  /*97f0*/  ISETP.GE.AND P3, PT, R17, UR4, PT ;  /* 0x0000000411007c0c */ /* 0x000fe4000bf66270 */
[----:B------:R-:W-:Y:S02]  /*9800*/  ISETP.GE.AND P4, PT, R18, UR4, PT ;  /* 0x0000000412007c0c */ /* 0x000fe4000bf86270 */
[----:B------:R-:W-:-:S09]  /*9810*/  ISETP.GE.AND P2, PT, R16, UR4, PT ;  /* 0x0000000410007c0c */ /* 0x000fd2000bf46270 */
[CC--:B-1-3--:R-:W-:Y:S02]  /*9820*/  @!P3 LEA R6, P0, R17.reuse, R2.reuse, 0x1 ;  /* 0x000000021106b211 */ /* 0x0cafe400078008ff */
[----:B------:R-:W-:Y:S02]  /*9830*/  @!P4 LEA R8, P1, R18, R2, 0x1 ;  /* 0x000000021208c211 */ /* 0x000fe400078208ff */
[----:B0---4-:R-:W-:Y:S01]  /*9840*/  @!P2 IMAD.WIDE R4, R16, 0x2, R2 ;  /* 0x000000021004a825 */ /* 0x011fe200078e0202 */
[-C--:B------:R-:W-:Y:S02]  /*9850*/  @!P3 LEA.HI.X R7, R17, R3.reuse, R14, 0x1, P0 ;  /* 0x000000031107b211 */ /* 0x080fe400000f0c0e */
[----:B------:R-:W-:Y:S02]  /*9860*/  @!P4 LEA.HI.X R9, R18, R3, R10, 0x1, P1 ;  /* 0x000000031209c211 */ /* 0x000fe400008f0c0a */
[----:B------:R2:W-:Y:S04]  /*9870*/  @!P2 ST.E.128 desc[UR52][R4.64], RZ ;  /* 0x000000ff0400a985 */ /* 0x0005e8000c101d34 */
[----:B------:R2:W-:Y:S04]  /*9880*/  @!P3 ST.E.128 desc[UR52][R6.64], RZ ;  /* 0x000000ff0600b985 */ /* 0x0005e8000c101d34 */
[----:B------:R2:W-:Y:S02]  /*9890*/  @!P4 ST.E.128 desc[UR52][R8.64], RZ ;  /* 0x000000ff0800c985 */ /* 0x0005e4000c101d34 */
.L_x_8961:
[----:B------:R-:W-:Y:S05]  /*98a0*/  BSYNC B0 ;  /* 0x0000000000007941 */ /* 0x000fea0003800000 */
.L_x_8955:
[----:B------:R-:W-:Y:S02]  /*98b0*/  ULDC UR4, c[0x0][0xc3c] ;  /* 0x00030f0000047ab9 */ /* 0x000fe40000000800 */
[----:B------:R-:W-:-:S13]  /*98c0*/  ISETP.GE.AND P0, PT, R39, UR4, PT ;  /* 0x0000000427007c0c */ /* 0x000fda000bf06270 */
[----:B------:R-:W-:Y:S05]  /*98d0*/  @!P0 BRA `(.L_x_8969) ;  /* 0xffffff7400b08947 */ /* 0x000fea000383ffff */
[----:B------:R-:W-:Y:S05]  /*98e0*/  EXIT ;  /* 0x000000000000794d */ /* 0x000fea0003800000 */
.L_x_8928:
        /* <DEDUP_REMOVED lines=16> */
[----:B-1----:R1:W-:Y:S01]  /*99f0*/  STL.64 [R1], R4 ;  /* 0x0000000401007387 */ /* 0x0023e20000100a00 */
[----:B------:R-:W-:-:S03]  /*9a00*/  IMAD.MOV.U32 R2, RZ, RZ, R7 ;  /* 0x000000ffff027224 */ /* 0x000fc600078e0007 */
[----:B------:R1:W-:Y:S02]  /*9a10*/  STL [R1+0x8], R6 ;  /* 0x0000080601007387 */ /* 0x0003e40000100800 */
[----:B------:R-:W-:Y:S01]  /*9a20*/  R2UR UR43, R2 ;  /* 0x00000000022b72ca */ /* 0x000fe200000e0000 */
[----:B------:R-:W-:Y:S06]  /*9a30*/  BAR.ARV 0x4, 0x200 ;  /* 0x0108000000007b1d */ /* 0x000fec0000002000 */
[----:B------:R-:W-:Y:S08]  /*9a40*/  BRA `(.L_x_8971) ;  /* 0x0000000800c07947 */ /* 0x000ff00003800000 */
.L_x_8970:
[----:B------:R-:W1:Y:S01]  /*9a50*/  S2R R2, SR_TID.X ;  /* 0x0000000000027919 */ /* 0x000e620000002100 */
[----:B------:R-:W-:Y:S01]  /*9a60*/  ULDC UR4, c[0x0][0xc3c] ;  /* 0x00030f0000047ab9 */ /* 0x000fe20000000800 */
[----:B------:R-:W-:Y:S01]  /*9a70*/  IMAD.MOV.U32 R9, RZ, RZ, RZ ;  /* 0x000000ffff097224 */ /* 0x000fe200078e00ff */
[----:B-1----:R-:W-:-:S04]  /*9a80*/  LOP3.LUT R7, R2, 0x1f, RZ, 0xc0, !PT ;  /* 0x0000001f02077812 */ /* 0x002fc800078ec0ff */
[----:B------:R-:W-:-:S04]  /*9a90*/  ISETP.NE.AND P0, PT, R7, 0x1f, PT ;  /* 0x0000001f0700780c */ /* 0x000fc80003f05270 */
[----:B------:R-:W-:-:S13]  /*9aa0*/  ISETP.GE.OR P1, PT, R7, UR4, !P0 ;  /* 0x0000000407007c0c */ /* 0x000fda000c726670 */
[----:B------:R-:W1:Y:S08]  /*9ab0*/  @!P1 LDC.64 R4, c[0x0][0xc80] ;  /* 0x00032000ff049b82 */ /* 0x000e700000000a00 */
[----:B0-----:R-:W0:Y:S01]  /*9ac0*/  @!P1 LDC.64 R2, c[0x0][0xc78] ;  /* 0x00031e00ff029b82 */ /* 0x001e220000000a00 */
[----:B-1----:R-:W-:-:S05]  /*9ad0*/  @!P1 IMAD.WIDE.U32 R4, R7, 0x4, R4 ;  /* 0x0000000407049825 */ /* 0x002fca00078e0004 */
[----:B------:R-:W2:Y:S01]  /*9ae0*/  @!P1 LDG.E R6, desc[UR52][R4.64] ;  /* 0x0000003404069981 */ /* 0x000ea2000c1e1900 */
[----:B0-----:R-:W-:-:S05]  /*9af0*/  @!P1 IMAD.WIDE.U32 R2, R7, 0x4, R2 ;  /* 0x0000000407029825 */ /* 0x001fca00078e0002 */
[----:B------:R-:W2:Y:S01]  /*9b00*/  @!P1 LDG.E R9, desc[UR52][R2.64] ;  /* 0x0000003402099981 */ /* 0x000ea2000c1e1900 */
[C---:B------:R-:W-:Y:S02]  /*9b10*/  ISETP.NE.AND P1, PT, R7.reuse, RZ, PT ;  /* 0x000000ff0700720c */ /* 0x040fe40003f25270 */
[C---:B------:R-:W-:Y:S02]  /*9b20*/  ISETP.GE.U32.AND P2, PT, R7.reuse, 0x2, PT ;  /* 0x000000020700780c */ /* 0x040fe40003f46070 */
[C---:B------:R-:W-:Y:S02]  /*9b30*/  ISETP.GE.U32.AND P3, PT, R7.reuse, 0x4, PT ;  /* 0x000000040700780c */ /* 0x040fe40003f66070 */
[C---:B------:R-:W-:Y:S02]  /*9b40*/  ISETP.GE.U32.AND P4, PT, R7.reuse, 0x8, PT ;  /* 0x000000080700780c */ /* 0x040fe40003f86070 */
[----:B------:R-:W-:Y:S01]  /*9b50*/  ISETP.GE.U32.AND P5, PT, R7, 0x10, PT ;  /* 0x000000100700780c */ /* 0x000fe20003fa6070 */
[----:B------:R-:W-:Y:S01]  /*9b60*/  UMOV UR43, URZ ;  /* 0x0000003f002b7c82 */ /* 0x000fe20008000000 */
        /* <DEDUP_REMOVED lines=13> */
[----:B------:R-:W0:Y:S01]  /*9c40*/  SHFL.UP PT, R2, R4, 0x10, RZ ;  /* 0x0600000004027989 */ /* 0x000e2200000e00ff */
[----:B------:R-:W1:Y:S01]  /*9c50*/  S2R R8, SR_CTAID.X ;  /* 0x0000000000087919 */ /* 0x000e620000002500 */
[----:B0-----:R-:W-:Y:S02]  /*9c60*/  SEL R5, R2, RZ, P5 ;  /* 0x000000ff02057207 */ /* 0x001fe40002800000 */
[----:B------:R-:W0:Y:S03]  /*9c70*/  LDC R2, c[0x0][0xc38] ;  /* 0x00030e00ff027b82 */ /* 0x000e260000000800 */
[----:B------:R-:W-:-:S05]  /*9c80*/  IMAD.IADD R5, R4, 0x1, R5 ;  /* 0x0000000104057824 */ /* 0x000fca00078e0205 */
[----:B------:R-:W0:Y:S02]  /*9c90*/  SHFL.IDX PT, R11, R5, 0x1f, 0x1f ;  /* 0x03e01f00050b7f89 */ /* 0x000e2400000e0000 */
[----:B0-----:R-:W-:-:S05]  /*9ca0*/  IMAD R11, R11, R2, RZ ;  /* 0x000000020b0b7224 */ /* 0x001fca00078e02ff */
[----:B-1----:R-:W-:Y:S01]  /*9cb0*/  ISETP.GT.AND P6, PT, R11, R8, PT ;  /* 0x000000080b00720c */ /* 0x002fe20003fc4270 */
[----:B------:R-:W-:-:S12]  /*9cc0*/  IMAD.MOV.U32 R10, RZ, RZ, R11 ;  /* 0x000000ffff0a7224 */ /* 0x000fd800078e000b */
[----:B------:R-:W-:Y:S05]  /*9cd0*/  @P6 BRA `(.L_x_8972) ;  /* 0x0000000000a46947 */ /* 0x000fea0003800000 */
[----:B------:R-:W-:Y:S01]  /*9ce0*/  IMAD.MOV.U32 R11, RZ, RZ, R10 ;  /* 0x000000ffff0b7224 */ /* 0x000fe200078e000a */
[----:B------:R-:W-:Y:S01]  /*9cf0*/  UMOV UR43, URZ ;  /* 0x0000003f002b7c82 */ /* 0x000fe20008000000 */
[----:B------:R-:W-:-:S05]  /*9d00*/  ULDC UR5, c[0x0][0xc3c] ;  /* 0x00030f0000057ab9 */ /* 0x000fca0000000800 */
.L_x_8974:
        /* <DEDUP_REMOVED lines=12> */
[----:B------:R-:W2:Y:S01]  /*9dd0*/  @!P6 LDG.E R6, desc[UR52][R4.64] ;  /* 0x000000340406e981 */ /* 0x000ea2000c1e1900 */
        /* <DEDUP_REMOVED lines=25> */
.L_x_8972:
[----:B------:R-:W-:-:S04]  /*9f70*/  IMAD.IADD R12, R11, 0x1, -R10 ;  /* 0x000000010b0c7824 */ /* 0x000fc800078e0a0a */
[----:B------:R-:W-:-:S05]  /*9f80*/  IMAD R3, R5, R2, R12 ;  /* 0x0000000205037224 */ /* 0x000fca00078e020c */
[----:B------:R-:W-:-:S13]  /*9f90*/  ISETP.GT.AND P0, PT, R3, R8, PT ;  /* 0x000000080300720c */ /* 0x000fda0003f04270 */
[----:B------:R-:W-:Y:S02]  /*9fa0*/  VOTEU.ANY UR5, UPT, !P0 ;  /* 0x0000000000057886 */ /* 0x000fe400040e0100 */
[----:B------:R-:W-:Y:S02]  /*9fb0*/  UPOPC UR4, UR5 ;  /* 0x00000005000472bf */ /* 0x000fe40008000000 */
[----:B------:R-:W-:-:S04]  /*9fc0*/  ISETP.NE.AND P0, PT, RZ, UR5, PT ;  /* 0x00000005ff007c0c */ /* 0x000fc8000bf05270 */
[----:B------:R-:W-:Y:S02]  /*9fd0*/  IMAD.U32 R11, RZ, RZ, UR4 ;  /* 0x00000004ff0b7e24 */ /* 0x000fe4000f8e00ff */
[----:B------:R-:W-:-:S03]  /*9fe0*/  IMAD.U32 R14, RZ, RZ, UR4 ;  /* 0x00000004ff0e7e24 */ /* 0x000fc6000f8e00ff */
[----:B------:R0:W1:Y:S04]  /*9ff0*/  SHFL.IDX PT, R6, R6, R11, 0x1f ;  /* 0x00001f0b06067589 */ /* 0x00006800000e0000 */
[----:B------:R-:W2:Y:S01]  /*a000*/  SHFL.IDX PT, R9, R9, R14, 0x1f ;  /* 0x00001f0e09097589 */ /* 0x000ea200000e0000 */
[----:B0-----:R-:W-:Y:S01]  /*a010*/  IMAD.MOV.U32 R11, RZ, RZ, RZ ;  /* 0x000000ffff0b7224 */ /* 0x001fe200078e00ff */
[----:B-1----:R-:W-:-:S04]  /*a020*/  IABS R4, R6 ;  /* 0x0000000600047213 */ /* 0x002fc80000000000 */
[----:B------:R-:W0:Y:S01]  /*a030*/  I2F.RP R10, R4 ;  /* 0x00000004000a7306 */ /* 0x000e220000209400 */
[----:B--2---:R-:W-:-:S07]  /*a040*/  IABS R15, R9 ;  /* 0x00000009000f7213 */ /* 0x004fce0000000000 */
[----:B0-----:R-:W0:Y:S02]  /*a050*/  MUFU.RCP R10, R10 ;  /* 0x0000000a000a7308 */ /* 0x001e240000001000 */
[----:B0-----:R-:W-:-:S06]  /*a060*/  VIADD R3, R10, 0xffffffe ;  /* 0x0ffffffe0a037836 */ /* 0x001fcc0000000000 */
[----:B------:R-:W0:Y:S02]  /*a070*/  F2I.FTZ.U32.TRUNC.NTZ R3, R3 ;  /* 0x0000000300037305 */ /* 0x000e24000021f000 */
[----:B0-----:R-:W-:Y:S01]  /*a080*/  IMAD.MOV R13, RZ, RZ, -R3 ;  /* 0x000000ffff0d7224 */ /* 0x001fe200078e0a03 */
[----:B------:R-:W-:Y:S06]  /*a090*/  @!P0 BRA `(.L_x_8975) ;  /* 0x00000000000c8947 */ /* 0x000fec0003800000 */
[----:B------:R-:W-:-:S06]  /*a0a0*/  UIADD3 UR5, UR4, -0x1, URZ ;  /* 0xffffffff04057890 */ /* 0x000fcc000fffe03f */
[----:B------:R-:W-:-:S05]  /*a0b0*/  IMAD.U32 R10, RZ, RZ, UR5 ;  /* 0x00000005ff0a7e24 */ /* 0x000fca000f8e00ff */
[----:B------:R0:W1:Y:S02]  /*a0c0*/  SHFL.IDX PT, R11, R5, R10, 0x1f ;  /* 0x00001f0a050b7589 */ /* 0x00006400000e0000 */
.L_x_8975:
[----:B01----:R-:W-:Y:S01]  /*a0d0*/  IMAD R5, R11, R2, R12 ;  /* 0x000000020b057224 */ /* 0x003fe200078e020c */
[----:B------:R-:W-:Y:S01]  /*a0e0*/  IABS R12, R9 ;  /* 0x00000009000c7213 */ /* 0x000fe20000000000 */
[----:B------:R-:W-:Y:S01]  /*a0f0*/  IMAD R11, R13, R4, RZ ;  /* 0x000000040d0b7224 */ /* 0x000fe200078e02ff */
[----:B------:R-:W-:Y:S01]  /*a100*/  UIADD3 UR43, UR4, UR43, URZ ;  /* 0x0000002b042b7290 */ /* 0x000fe2000fffe03f */
[----:B------:R-:W-:Y:S01]  /*a110*/  IMAD.MOV.U32 R2, RZ, RZ, RZ ;  /* 0x000000ffff027224 */ /* 0x000fe200078e00ff */
[----:B------:R0:W-:Y:S01]  /*a120*/  STL [R1], R5 ;  /* 0x0000000501007387 */ /* 0x0001e20000100800 */
[----:B------:R-:W-:Y:S02]  /*a130*/  IMAD.MOV.U32 R10, RZ, RZ, R15 ;  /* 0x000000ffff0a7224 */ /* 0x000fe400078e000f */
[----:B------:R-:W-:Y:S01]  /*a140*/  IMAD.HI.U32 R2, R3, R11, R2 ;  /* 0x0000000b03027227 */ /* 0x000fe200078e0002 */
[----:B------:R-:W-:-:S03]  /*a150*/  IABS R11, R6 ;  /* 0x00000006000b7213 */ /* 0x000fc60000000000 */
[----:B------:R-:W-:Y:S02]  /*a160*/  IMAD.MOV R12, RZ, RZ, -R12 ;  /* 0x000000ffff0c7224 */ /* 0x000fe400078e0a0c */
[----:B------:R-:W-:Y:S02]  /*a170*/  IMAD.MOV R11, RZ, RZ, -R11 ;  /* 0x000000ffff0b7224 */ /* 0x000fe400078e0a0b */
[----:B0-----:R-:W-:Y:S02]  /*a180*/  IMAD.IADD R5, R8, 0x1, -R5 ;  /* 0x0000000108057824 */ /* 0x001fe400078e0a05 */
[----:B------:R-:W0:Y:S03]  /*a190*/  I2F.RP R8, R10 ;  /* 0x0000000a00087306 */ /* 0x000e260000209400 */
[----:B------:R-:W-:-:S05]  /*a1a0*/  IABS R3, R5 ;  /* 0x0000000500037213 */ /* 0x000fca0000000000 */
[----:B------:R-:W-:-:S04]  /*a1b0*/  IMAD.HI.U32 R2, R2, R3, RZ ;  /* 0x0000000302027227 */ /* 0x000fc800078e00ff */
[----:B------:R-:W-:Y:S01]  /*a1c0*/  IMAD R3, R2, R11, R3 ;  /* 0x0000000b02037224 */ /* 0x000fe200078e0203 */
[----:B0-----:R-:W0:Y:S04]  /*a1d0*/  MUFU.RCP R8, R8 ;  /* 0x0000000800087308 */ /* 0x001e280000001000 */
[----:B------:R-:W-:-:S13]  /*a1e0*/  ISETP.GT.U32.AND P1, PT, R4, R3, PT ;  /* 0x000000030400720c */ /* 0x000fda0003f24070 */
[----:B------:R-:W-:Y:S02]  /*a1f0*/  @!P1 IMAD.IADD R3, R3, 0x1, -R4 ;  /* 0x0000000103039824 */ /* 0x000fe400078e0a04 */
[----:B0-----:R-:W-:Y:S02]  /*a200*/  VIADD R11, R8, 0xffffffe ;  /* 0x0ffffffe080b7836 */ /* 0x001fe40000000000 */
[----:B------:R-:W-:Y:S01]  /*a210*/  @!P1 VIADD R2, R2, 0x1 ;  /* 0x0000000102029836 */ /* 0x000fe20000000000 */
[----:B------:R-:W-:Y:S02]  /*a220*/  ISETP.GE.U32.AND P0, PT, R3, R4, PT ;  /* 0x000000040300720c */ /* 0x000fe40003f06070 */
[----:B------:R-:W-:Y:S01]  /*a230*/  LOP3.LUT R4, R5, R6, RZ, 0x3c, !PT ;  /* 0x0000000605047212 */ /* 0x000fe200078e3cff */
[----:B------:R-:W0:Y:S01]  /*a240*/  F2I.FTZ.U32.TRUNC.NTZ R3, R11 ;  /* 0x0000000b00037305 */ /* 0x000e22000021f000 */
[----:B------:R-:W-:Y:S02]  /*a250*/  ISETP.NE.AND P1, PT, R6, RZ, PT ;  /* 0x000000ff0600720c */ /* 0x000fe40003f25270 */
[----:B------:R-:W-:-:S07]  /*a260*/  ISETP.GE.AND P2, PT, R4, RZ, PT ;  /* 0x000000ff0400720c */ /* 0x000fce0003f46270 */
[----:B------:R-:W-:-:S04]  /*a270*/  @P0 VIADD R2, R2, 0x1 ;  /* 0x0000000102020836 */ /* 0x000fc80000000000 */
[----:B------:R-:W-:Y:S02]  /*a280*/  IMAD.MOV.U32 R8, RZ, RZ, R2 ;  /* 0x000000ffff087224 */ /* 0x000fe400078e0002 */
[----:B0-----:R-:W-:Y:S02]  /*a290*/  IMAD.MOV R13, RZ, RZ, -R3 ;  /* 0x000000ffff0d7224 */ /* 0x001fe400078e0a03 */
[----:B------:R-:W-:Y:S01]  /*a2a0*/  @!P2 IMAD.MOV R8, RZ, RZ, -R8 ;  /* 0x000000ffff08a224 */ /* 0x000fe200078e0a08 */
[----:B------:R-:W-:Y:S01]  /*a2b0*/  @!P1 LOP3.LUT R8, RZ, R6, RZ, 0x33, !PT ;  /* 0x00000006ff089212 */ /* 0x000fe200078e33ff */
[----:B------:R-:W-:Y:S02]  /*a2c0*/  IMAD R11, R13, R10, RZ ;  /* 0x0000000a0d0b7224 */ /* 0x000fe400078e02ff */
[----:B------:R-:W-:Y:S01]  /*a2d0*/  IMAD.MOV.U32 R2, RZ, RZ, RZ ;  /* 0x000000ffff027224 */ /* 0x000fe200078e00ff */
[-C--:B------:R-:W-:Y:S01]  /*a2e0*/  IABS R4, R8.reuse ;  /* 0x0000000800047213 */ /* 0x080fe20000000000 */
[----:B------:R-:W-:-:S02]  /*a2f0*/  IMAD R6, R6, R8, RZ ;  /* 0x0000000806067224 */ /* 0x000fc400078e02ff */
[----:B------:R-:W-:-:S04]  /*a300*/  IMAD.HI.U32 R2, R3, R11, R2 ;  /* 0x0000000b03027227 */ /* 0x000fc800078e0002 */
[----:B------:R-:W-:Y:S02]  /*a310*/  IMAD.MOV.U32 R3, RZ, RZ, R4 ;  /* 0x000000ffff037224 */ /* 0x000fe400078e0004 */
        /* <DEDUP_REMOVED lines=15> */
[----:B------:R-:W-:Y:S02]  /*a410*/  IMAD R3, R9, R4, R8 ;  /* 0x0000000409037224 */ /* 0x000fe400078e0208 */
[----:B------:R-:W-:Y:S02]  /*a420*/  IMAD.IADD R4, R5, 0x1, -R6 ;  /* 0x0000000105047824 */ /* 0x000fe400078e0a06 */
[----:B------:R-:W-:-:S05]  /*a430*/  IMAD R2, R3, 0x10000, R2 ;  /* 0x0001000003027824 */ /* 0x000fca00078e0202 */
[----:B------:R0:W-:Y:S04]  /*a440*/  STL [R1+0x8], R2 ;  /* 0x0000080201007387 */ /* 0x0001e80000100800 */
[----:B------:R0:W-:Y:S01]  /*a450*/  STL [R1+0x4], R4 ;  /* 0x0000040401007387 */ /* 0x0001e20000100800 */
[----:B------:R-:W-:Y:S05]  /*a460*/  BRA `(.L_x_8976) ;  /* 0x00000000000c7947 */ /* 0x000fea0003800000 */
.L_x_8973:
[----:B------:R1:W-:Y:S04]  /*a470*/  STL [R1], R8 ;  /* 0x0000000801007387 */ /* 0x0003e80000100800 */
[----:B------:R1:W-:Y:S04]  /*a480*/  STL [R1+0x4], RZ ;  /* 0x000004ff01007387 */ /* 0x0003e80000100800 */
[----:B------:R1:W-:Y:S02]  /*a490*/  STL [R1+0x8], RZ ;  /* 0x000008ff01007387 */ /* 0x0003e40000100800 */
.L_x_8976:
[----:B-1----:R-:W2:Y:S04]  /*a4a0*/  LDL R8, [R1] ;  /* 0x0000000001087983 */ /* 0x002ea80000100800 */
[----:B------:R-:W2:Y:S04]  /*a4b0*/  LDL R9, [R1+0x4] ;  /* 0x0000040001097983 */ /* 0x000ea80000100800 */
[----:B------:R-:W2:Y:S01]  /*a4c0*/  LDL R10, [R1+0x8] ;  /* 0x00000800010a7983 */ /* 0x000ea20000100800 */
[----:B------:R-:W-:Y:S01]  /*a4d0*/  ISETP.NE.AND P0, PT, R7, RZ, PT ;  /* 0x000000ff0700720c */ /* 0x000fe20003f05270 */
[----:B0-----:R-:W-:-:S12]  /*a4e0*/  IMAD.U32 R4, RZ, RZ, UR43 ;  /* 0x0000002bff047e24 */ /* 0x001fd8000f8e00ff */
[----:B------:R-:W0:Y:S01]  /*a4f0*/  @!P0 S2R R3, SR_CgaCtaId ;  /* 0x0000000000038919 */ /* 0x000e220000008800 */
[----:B------:R-:W-:Y:S01]  /*a500*/  @!P0 MOV R2, 0x400 ;  /* 0x0000040000028802 */ /* 0x000fe20000000f00 */
[----:B------:R-:W-:-:S03]  /*a510*/  @!P0 IMAD.MOV.U32 R11, RZ, RZ, R4 ;  /* 0x000000ffff0b8224 */ /* 0x000fc600078e0004 */
[----:B0-----:R-:W-:-:S05]  /*a520*/  @!P0 LEA R2, R3, R2, 0x18 ;  /* 0x0000000203028211 */ /* 0x001fca00078ec0ff */
[----:B--2---:R2:W-:Y:S01]  /*a530*/  @!P0 STS.128 [R2+0x19cd0], R8 ;  /* 0x019cd00802008388 */ /* 0x0045e20000000c00 */
[----:B------:R-:W-:Y:S06]  /*a540*/  BAR.ARV 0x5, 0x200 ;  /* 0x0148000000007b1d */ /* 0x000fec0000002000 */
.L_x_8971:
[----:B------:R-:W-:Y:S01]  /*a550*/  ULDC UR4, c[0x0][0xc3c] ;  /* 0x00030f0000047ab9 */ /* 0x000fe20000000800 */
[----:B------:R3:W-:Y:S01]  /*a560*/  STL [R1+0x18], RZ ;  /* 0x000018ff01007387 */ /* 0x0007e20000100800 */
[----:B------:R-:W-:Y:S01]  /*a570*/  UISETP.GE.AND UP0, UPT, UR43, UR4, UPT ;  /* 0x000000042b00728c */ /* 0x000fe2000bf06270 */
[----:B------:R-:W-:Y:S02]  /*a580*/  IMAD.MOV.U32 R23, RZ, RZ, 0x1 ;  /* 0x00000001ff177424 */ /* 0x000fe400078e00ff */
[----:B------:R-:W-:-:S03]  /*a590*/  IMAD.MOV.U32 R18, RZ, RZ, RZ ;  /* 0x000000ffff127224 */ /* 0x000fc600078e00ff */
[----:B------:R-:W-:-:S13]  /*a5a0*/  PLOP3.LUT P0, PT, PT, PT, UP0, 0x80, 0x0 ;  /* 0x000000000000781c */ /* 0x000fda0003f0f008 */
[----:B---3--:R-:W-:Y:S05]  /*a5b0*/  @P0 BRA `(.L_x_8977) ;  /* 0x0000004800880947 */ /* 0x008fea0003800000 */
[----:B------:R-:W3:Y:S01]  /*a5c0*/  S2R R13, SR_TID.X ;  /* 0x00000000000d7919 */ /* 0x000ee20000002100 */
[----:B------:R-:W4:Y:S01]  /*a5d0*/  S2UR UR5, SR_CgaCtaId ;  /* 0x00000000000579c3 */ /* 0x000f220000008800 */
[----:B------:R-:W-:Y:S01]  /*a5e0*/  IMAD.SHL.U32 R7, R0, 0x800, RZ ;  /* 0x0000080000077824 */ /* 0x000fe200078e00ff */
[----:B------:R-:W-:Y:S01]  /*a5f0*/  UMOV UR4, 0x400 ;  /* 0x0000040000047882 */ /* 0x000fe20000000000 */
[----:B------:R-:W-:Y:S01]  /*a600*/  STL [R1+0x18], RZ ;  /* 0x000018ff01007387 */ /* 0x000fe20000100800 */
[----:B------:R-:W-:Y:S01]  /*a610*/  IMAD.MOV.U32 R23, RZ, RZ, 0x1 ;  /* 0x00000001ff177424 */ /* 0x000fe200078e00ff */
[----:B------:R-:W-:Y:S01]  /*a620*/  ULDC UR41, c[0x0][0xc] ;  /* 0x0000030000297ab9 */ /* 0x000fe20000000800 */
[----:B------:R-:W-:Y:S01]  /*a630*/  IMAD.MOV.U32 R18, RZ, RZ, RZ ;  /* 0x000000ffff127224 */ /* 0x000fe200078e00ff */
[----:B------:R-:W-:Y:S02]  /*a640*/  ULOP3.LUT UR38, UR40, 0x1, URZ, 0xfc, !UPT ;  /* 0x0000000128267892 */ /* 0x000fe4000f8efc3f */
[----:B------:R-:W-:Y:S01]  /*a650*/  ULOP3.LUT UR42, UR40, 0x2, URZ, 0xfc, !UPT ;  /* 0x00000002282a7892 */ /* 0x000fe2000f8efc3f */
[----:B------:R-:W-:Y:S01]  /*a660*/  ULDC.64 UR50, c[0x0][0x198] ;  /* 0x0000660000327ab9 */ /* 0x000fe20000000a00 */
[----:B----4-:R-:W-:-:S06]  /*a670*/  ULEA UR4, UR5, UR4, 0x18 ;  /* 0x0000000405047291 */ /* 0x010fcc000f8ec03f */
[----:B------:R-:W-:Y:S01]  /*a680*/  IMAD.U32 R16, RZ, RZ, UR4 ;  /* 0x00000004ff107e24 */ /* 0x000fe2000f8e00ff */
[C---:B---3--:R-:W-:Y:S01]  /*a690*/  LOP3.LUT R12, R13.reuse, 0x7f, RZ, 0xc0, !PT ;  /* 0x0000007f0d0c7812 */ /* 0x048fe200078ec0ff */
[C---:B--2---:R-:W-:Y:S01]  /*a6a0*/  IMAD.SHL.U32 R2, R13.reuse, 0x10, RZ ;  /* 0x000000100d027824 */ /* 0x044fe200078e00ff */
[C---:B------:R-:W-:Y:S01]  /*a6b0*/  LOP3.LUT P0, RZ, R13.reuse, 0x4, RZ, 0xc0, !PT ;  /* 0x000000040dff7812 */ /* 0x040fe2000780c0ff */
[C---:B0-----:R-:W-:Y:S02]  /*a6c0*/  IMAD.SHL.U32 R3, R13.reuse, 0x20, RZ ;  /* 0x000000200d037824 */ /* 0x041fe400078e00ff */
[----:B-1----:R-:W-:Y:S01]  /*a6d0*/  IMAD.SHL.U32 R5, R12, 0x10, RZ ;  /* 0x000000100c057824 */ /* 0x002fe200078e00ff */
[----:B------:R-:W-:Y:S01]  /*a6e0*/  LOP3.LUT R4, R2, 0x60, RZ, 0xc0, !PT ;  /* 0x0000006002047812 */ /* 0x000fe200078ec0ff */
[----:B------:R-:W-:Y:S01]  /*a6f0*/  IMAD.SHL.U32 R10, R13, 0x4, RZ ;  /* 0x000000040d0a7824 */ /* 0x000fe200078e00ff */
[----:B------:R-:W-:Y:S01]  /*a700*/  LOP3.LUT R22, R3, 0x360, RZ, 0xc0, !PT ;  /* 0x0000036003167812 */ /* 0x000fe200078ec0ff */
[C---:B------:R-:W-:Y:S01]  /*a710*/  IMAD.SHL.U32 R9, R13.reuse, 0x2, RZ ;  /* 0x000000020d097824 */ /* 0x040fe200078e00ff */
[----:B------:R-:W-:Y:S01]  /*a720*/  LOP3.LUT R11, R4, 0x700, R5, 0xf8, !PT ;  /* 0x00000700040b7812 */ /* 0x000fe200078ef805 */
[----:B------:R-:W-:Y:S01]  /*a730*/  IMAD.SHL.U32 R0, R13, 0x80, RZ ;  /* 0x000000800d007824 */ /* 0x000fe200078e00ff */
[----:B------:R-:W-:-:S02]  /*a740*/  SHF.R.U32.HI R4, RZ, 0x1, R13 ;  /* 0x00000001ff047819 */ /* 0x000fc4000001160d */
[----:B------:R-:W-:Y:S02]  /*a750*/  LOP3.LUT R3, R3, 0x80, RZ, 0xc0, !PT ;  /* 0x0000008003037812 */ /* 0x000fe400078ec0ff */
[----:B------:R-:W-:Y:S02]  /*a760*/  LOP3.LUT R22, R22, 0x400, R5, 0xf8, !PT ;  /* 0x0000040016167812 */ /* 0x000fe400078ef805 */
[----:B------:R-:W-:Y:S02]  /*a770*/  LOP3.LUT R3, R3, 0x10, R4, 0xf8, !PT ;  /* 0x0000001003037812 */ /* 0x000fe400078ef804 */
[----:B------:R-:W-:Y:S02]  /*a780*/  LOP3.LUT R4, R4, 0x20, RZ, 0xc0, !PT ;  /* 0x0000002004047812 */ /* 0x000fe400078ec0ff */
[----:B------:R-:W-:Y:S02]  /*a790*/  LOP3.LUT R8, R2, 0x90, RZ, 0xc0, !PT ;  /* 0x0000009002087812 */ /* 0x000fe400078ec0ff */
[----:B------:R-:W-:-:S02]  /*a7a0*/  LOP3.LUT R5, R4, 0x10, R13, 0xf8, !PT ;  /* 0x0000001004057812 */ /* 0x000fc400078ef80d */
[----:B------:R-:W-:Y:S02]  /*a7b0*/  LOP3.LUT R3, R3, 0x10, R10, 0x78, !PT ;  /* 0x0000001003037812 */ /* 0x000fe400078e780a */
[----:B------:R-:W-:Y:S02]  /*a7c0*/  LOP3.LUT R8, R8, 0x10, R9, 0x78, !PT ;  /* 0x0000001008087812 */ /* 0x000fe400078e7809 */
[----:B------:R-:W-:Y:S02]  /*a7d0*/  LOP3.LUT R6, R0, 0x400, RZ, 0xc0, !PT ;  /* 0x0000040000067812 */ /* 0x000fe400078ec0ff */
[----:B------:R-:W-:Y:S01]  /*a7e0*/  LOP3.LUT R5, R5, 0x380, R0, 0xf8, !PT ;  /* 0x0000038005057812 */ /* 0x000fe200078ef800 */
[----:B------:R-:W-:Y:S01]  /*a7f0*/  IMAD.SHL.U32 R0, R13, 0x40, RZ ;  /* 0x000000400d007824 */ /* 0x000fe200078e00ff */
[----:B------:R-:W-:Y:S02]  /*a800*/  LOP3.LUT R22, R22, R3, RZ, 0xfc, !PT ;  /* 0x0000000316167212 */ /* 0x000fe400078efcff */
[----:B------:R-:W-:-:S02]  /*a810*/  LOP3.LUT R11, R11, R8, RZ, 0xfc, !PT ;  /* 0x000000080b0b7212 */ /* 0x000fc400078efcff */
[----:B------:R-:W-:Y:S02]  /*a820*/  SHF.R.U32.HI R3, RZ, 0x1, R12 ;  /* 0x00000001ff037819 */ /* 0x000fe4000001160c */
[----:B------:R-:W-:Y:S02]  /*a830*/  LOP3.LUT R6, R6, 0x800, R7, 0xf8, !PT ;  /* 0x0000080006067812 */ /* 0x000fe400078ef807 */
[----:B------:R-:W-:Y:S02]  /*a840*/  LOP3.LUT R5, R5, 0x70, R2, 0x78, !PT ;  /* 0x0000007005057812 */ /* 0x000fe400078e7802 */
[----:B------:R-:W-:Y:S01]  /*a850*/  LOP3.LUT R3, R3, 0x40, R0, 0xf8, !PT ;  /* 0x0000004003037812 */ /* 0x000fe200078ef800 */
[----:B------:R-:W-:Y:S01]  /*a860*/  IMAD.IADD R0, R16, 0x1, R11 ;  /* 0x0000000110007824 */ /* 0x000fe200078e020b */
[----:B------:R-:W-:Y:S02]  /*a870*/  LOP3.LUT R24, R6, R5, RZ, 0xfc, !PT ;  /* 0x0000000506187212 */ /* 0x000fe400078efcff */
[----:B------:R-:W-:-:S02]  /*a880*/  LOP3.LUT R2, R2, 0x10, RZ, 0xc0, !PT ;  /* 0x0000001002027812 */ /* 0x000fc400078ec0ff */
[----:B------:R0:W-:Y:S01]  /*a890*/  STL [R1+0x14], R0 ;  /* 0x0000140001007387 */ /* 0x0001e20000100800 */
[----:B------:R-:W-:Y:S01]  /*a8a0*/  VIADD R28, R24, 0x40 ;  /* 0x00000040181c7836 */ /* 0x000fe20000000000 */
[----:B------:R-:W-:Y:S01]  /*a8b0*/  LOP3.LUT R3, R2, 0x20, RZ, 0xfc, !PT ;  /* 0x0000002002037812 */ /* 0x000fe200078efcff */
[----:B------:R-:W-:Y:S01]  /*a8c0*/  @P0 VIADD R28, R24, 0xffffffc0 ;  /* 0xffffffc0181c0836 */ /* 0x000fe20000000000 */
[----:B------:R-:W-:Y:S02]  /*a8d0*/  LOP3.LUT R2, R2, 0x40, RZ, 0xfc, !PT ;  /* 0x0000004002027812 */ /* 0x000fe400078efcff */
[C---:B------:R-:W-:Y:S02]  /*a8e0*/  LOP3.LUT R29, R22.reuse, 0x2800, RZ, 0xfc, !PT ;  /* 0x00002800161d7812 */ /* 0x040fe400078efcff */
[----:B0-----:R-:W-:-:S07]  /*a8f0*/  LOP3.LUT R0, R22, 0x1800, RZ, 0xfc, !PT ;  /* 0x0000180016007812 */ /* 0x001fce00078efcff */
.L_x_9049:
[----:B------:R-:W-:Y:S01]  /*a900*/  ULDC.64 UR4, c[0x0][0xc88] ;  /* 0x0003220000047ab9 */ /* 0x000fe20000000a00 */
[----:B------:R-:W-:Y:S01]  /*a910*/  ULDC.64 UR6, c[0x0][0xa18] ;  /* 0x0002860000067ab9 */ /* 0x000fe20000000a00 */
[----:B------:R-:W-:Y:S01]  /*a920*/  UIMAD.WIDE UR4, UR43, 0x4, UR4 ;  /* 0x000000042b0478a5 */ /* 0x000fe2000f8e0204 */
[----:B012---:R-:W0:Y:S01]  /*a930*/  LDC.64 R6, c[0x0][0x418] ;  /* 0x00010600ff067b82 */ /* 0x007e220000000a00 */
[----:B------:R-:W2:Y:S04]  /*a940*/  LDL.LU R9, [R1+0x8] ;  /* 0x0000080001097983 */ /* 0x000ea80000300800 */
[----:B------:R-:W-:Y:S02]  /*a950*/  IMAD.U32 R2, RZ, RZ, UR4 ;  /* 0x00000004ff027e24 */ /* 0x000fe4000f8e00ff */
[----:B------:R-:W-:Y:S01]  /*a960*/  IMAD.U32 R3, RZ, RZ, UR5 ;  /* 0x00000005ff037e24 */ /* 0x000fe2000f8e00ff */
[----:B------:R-:W-:Y:S01]  /*a970*/  UISETP.NE.U32.AND UP0, UPT, UR6, URZ, UPT ;  /* 0x0000003f0600728c */ /* 0x000fe2000bf05070 */
[----:B------:R-:W-:Y:S01]  /*a980*/  ULDC UR8, c[0x0][0x288] ;  /* 0x0000a20000087ab9 */ /* 0x000fe20000000800 */
[----:B------:R-:W-:-:S02]  /*a990*/  ULDC.64 UR4, c[0x0][0xa28] ;  /* 0x00028a0000047ab9 */ /* 0x000fc40000000a00 */
[----:B------:R-:W3:Y:S01]  /*a9a0*/  LDG.E R2, desc[UR52][R2.64] ;  /* 0x0000003402027981 */ /* 0x000ee2000c1e1900 */
[----:B------:R-:W-:Y:S01]  /*a9b0*/  UISETP.NE.AND.EX UP0, UPT, UR7, URZ, UPT, UP0 ;  /* 0x0000003f0700728c */ /* 0x000fe2000bf05300 */
[----:B------:R-:W-:Y:S01]  /*a9c0*/  IMAD.U32 R0, RZ, RZ, UR8 ;  /* 0x00000008ff007e24 */ /* 0x000fe2000f8e00ff */
[----:B------:R-:W-:Y:S01]  /*a9d0*/  UISETP.NE.U32.AND UP1, UPT, UR4, URZ, UPT ;  /* 0x0000003f0400728c */ /* 0x000fe2000bf25070 */
[----:B------:R-:W-:-:S03]  /*a9e0*/  ULDC.64 UR8, c[0x0][0xa08] ;  /* 0x0002820000087ab9 */ /* 0x000fc60000000a00 */
[----:B------:R-:W-:Y:S01]  /*a9f0*/  PLOP3.LUT P3, PT, PT, PT, UP0, 0x80, 0x0 ;  /* 0x000000000000781c */ /* 0x000fe20003f6f008 */
[----:B------:R-:W-:-:S06]  /*aa00*/  UISETP.NE.AND.EX UP1, UPT, UR5, URZ, UPT, UP1 ;  /* 0x0000003f0500728c */ /* 0x000fcc000bf25310 */
[----:B------:R-:W-:Y:S02]  /*aa10*/  PLOP3.LUT P4, PT, PT, PT, UP1, 0x80, 0x0 ;  /* 0x000000000000781c */ /* 0x000fe40003f8f018 */
[----:B---3--:R-:W-:-:S13]  /*aa20*/  R2UR UR47, R2 ;  /* 0x00000000022f72ca */ /* 0x008fda00000e0000 */
        /* <DEDUP_REMOVED lines=10> */
[----:B------:R1:W3:Y:S01]  /*aad0*/  @P3 LDG.E R0, desc[UR52][R2.64] ;  /* 0x0000003402003981 */ /* 0x0002e2000c1e1900 */
[----:B------:R-:W-:Y:S02]  /*aae0*/  ISETP.NE.U32.AND P0, PT, RZ, UR6, PT ;  /* 0x00000006ff007c0c */ /* 0x000fe4000bf05070 */
[----:B------:R-:W-:Y:S02]  /*aaf0*/  ISETP.NE.U32.AND P2, PT, RZ, UR8, PT ;  /* 0x00000008ff007c0c */ /* 0x000fe4000bf45070 */
[----:B------:R-:W-:Y:S02]  /*ab00*/  ISETP.NE.AND.EX P0, PT, RZ, UR7, PT, P0 ;  /* 0x00000007ff007c0c */ /* 0x000fe4000bf05300 */
[----:B0-----:R-:W-:Y:S01]  /*ab10*/  ISETP.NE.U32.AND P1, PT, R6, RZ, PT ;  /* 0x000000ff0600720c */ /* 0x001fe20003f25070 */
[----:B-1----:R-:W-:Y:S02]  /*ab20*/  IMAD.U32 R2, RZ, RZ, UR4 ;  /* 0x00000004ff027e24 */ /* 0x002fe4000f8e00ff */
[----:B------:R-:W-:Y:S01]  /*ab30*/  IMAD.U32 R3, RZ, RZ, UR5 ;  /* 0x00000005ff037e24 */ /* 0x000fe2000f8e00ff */
[----:B------:R-:W-:-:S02]  /*ab40*/  UIADD3 UR4, UP0, UR44, UR6, URZ ;  /* 0x000000062c047290 */ /* 0x000fc4000ff1e03f */
[----:B------:R-:W-:Y:S02]  /*ab50*/  UIADD3 UR6, UP1, UR44, UR8, URZ ;  /* 0x000000082c067290 */ /* 0x000fe4000ff3e03f */
[----:B------:R0:W4:Y:S01]  /*ab60*/  @P4 LDG.E R8, desc[UR52][R2.64] ;  /* 0x0000003402084981 */ /* 0x000122000c1e1900 */
[----:B------:R-:W-:Y:S01]  /*ab70*/  UIADD3.X UR5, UR45, UR7, URZ, UP0, !UPT ;  /* 0x000000072d057290 */ /* 0x000fe200087fe43f */
[----:B------:R-:W-:Y:S01]  /*ab80*/  ISETP.NE.AND.EX P2, PT, RZ, UR9, PT, P2 ;  /* 0x00000009ff007c0c */ /* 0x000fe2000bf45320 */
[----:B------:R-:W-:Y:S01]  /*ab90*/  UIADD3.X UR7, UR45, UR9, URZ, UP1, !UPT ;  /* 0x000000092d077290 */ /* 0x000fe20008ffe43f */
[----:B------:R-:W-:-:S05]  /*aba0*/  IMAD.U32 R4, RZ, RZ, UR6 ;  /* 0x00000006ff047e24 */ /* 0x000fca000f8e00ff */
[----:B------:R-:W-:Y:S02]  /*abb0*/  IMAD.U32 R5, RZ, RZ, UR7 ;  /* 0x00000007ff057e24 */ /* 0x000fe4000f8e00ff */
[----:B0-----:R-:W-:Y:S02]  /*abc0*/  IMAD.U32 R2, RZ, RZ, UR4 ;  /* 0x00000004ff027e24 */ /* 0x001fe4000f8e00ff */
[----:B------:R-:W-:Y:S02]  /*abd0*/  IMAD.U32 R3, RZ, RZ, UR5 ;  /* 0x00000005ff037e24 */ /* 0x000fe4000f8e00ff */
[----:B------:R-:W5:Y:S04]  /*abe0*/  @P2 LDG.E R6, desc[UR52][R4.64] ;  /* 0x0000003404062981 */ /* 0x000f68000c1e1900 */
[----:B---3--:R0:W-:Y:S04]  /*abf0*/  STL [R1+0xc], R0 ;  /* 0x00000c0001007387 */ /* 0x0081e80000100800 */
[----:B0-----:R-:W3:Y:S01]  /*ac00*/  @P0 LDG.E R0, desc[UR52][R2.64] ;  /* 0x0000003402000981 */ /* 0x001ee2000c1e1900 */
[----:B------:R-:W-:Y:S01]  /*ac10*/  UMOV UR4, URZ ;  /* 0x0000003f00047c82 */ /* 0x000fe20008000000 */
[----:B------:R-:W-:-:S02]  /*ac20*/  ISETP.NE.AND.EX P1, PT, R7, RZ, PT, P1 ;  /* 0x000000ff0700720c */ /* 0x000fc40003f25310 */
[----:B------:R-:W0:Y:S01]  /*ac30*/  LDC R7, c[0x0][0x424] ;  /* 0x00010900ff077b82 */ /* 0x000e220000000800 */
[----:B----4-:R-:W-:-:S07]  /*ac40*/  @P4 R2UR UR4, R8 ;  /* 0x00000000080442ca */ /* 0x010fce00000e0000 */
[----:B------:R-:W1:Y:S01]  /*ac50*/  LDC R8, c[0x0][0x2f0] ;  /* 0x0000bc00ff087b82 */ /* 0x000e620000000800 */
[----:B------:R-:W-:Y:S01]  /*ac60*/  UMOV UR48, URZ ;  /* 0x0000003f00307c82 */ /* 0x000fe20008000000 */
[----:B------:R-:W-:Y:S01]  /*ac70*/  UMOV UR39, URZ ;  /* 0x0000003f00277c82 */ /* 0x000fe20008000000 */
[C---:B--2---:R-:W-:Y:S02]  /*ac80*/  R2UR UR36, R9.reuse ;  /* 0x00000000092472ca */ /* 0x044fe400000e0000 */
[----:B-----5:R-:W-:Y:S02]  /*ac90*/  @P2 R2UR UR39, R6 ;  /* 0x00000000062722ca */ /* 0x020fe400000e0000 */
[C---:B------:R-:W-:Y:S02]  /*aca0*/  LOP3.LUT R6, R9.reuse, 0xff0000, RZ, 0xc0, !PT ;  /* 0x00ff000009067812 */ /* 0x040fe400078ec0ff */
[----:B---3--:R-:W-:Y:S02]  /*acb0*/  @P0 R2UR UR48, R0 ;  /* 0x00000000003002ca */ /* 0x008fe400000e0000 */
        /* <DEDUP_REMOVED lines=9> */
.L_x_8978:
[----:B------:R-:W-:Y:S01]  /*ad50*/  ULDC.64 UR6, c[0x0][0xa20] ;  /* 0x0002880000067ab9 */ /* 0x000fe20000000a00 */
[----:B------:R-:W-:Y:S01]  /*ad60*/  SEL R7, R7, 0x1, P1 ;  /* 0x0000000107077807 */ /* 0x000fe20000800000 */
[----:B------:R-:W-:Y:S01]  /*ad70*/  ULOP3.LUT UR36, UR36, 0xffff, URZ, 0xc0, !UPT ;  /* 0x0000ffff24247892 */ /* 0x000fe2000f8ec03f */
[----:B------:R-:W-:Y:S01]  /*ad80*/  ISETP.NE.U32.AND P0, PT, RZ, UR6, PT ;  /* 0x00000006ff007c0c */ /* 0x000fe2000bf05070 */
[----:B------:R-:W-:Y:S01]  /*ad90*/  UIADD3 UR39, UR39, UR4, URZ ;  /* 0x0000000427277290 */ /* 0x000fe2000fffe03f */
[----:B------:R-:W-:Y:S02]  /*ada0*/  IMAD.U32 R25, RZ, RZ, UR47 ;  /* 0x0000002fff197e24 */ /* 0x000fe4000f8e00ff */
[----:B------:R-:W-:Y:S01]  /*adb0*/  ISETP.NE.AND.EX P0, PT, RZ, UR7, PT, P0 ;  /* 0x00000007ff007c0c */ /* 0x000fe2000bf05300 */
[----:B0-----:R-:W-:-:S12]  /*adc0*/  IMAD R2, R7, R8, RZ ;  /* 0x0000000807027224 */ /* 0x001fd800078e02ff */
[----:B------:R-:W-:Y:S05]  /*add0*/  @!P0 BRA `(.L_x_8979) ;  /* 0x0000000000188947 */ /* 0x000fea0003800000 */
[----:B------:R-:W-:-:S04]  /*ade0*/  UIADD3 UR5, UP0, UR44, UR6, URZ ;  /* 0x000000062c057290 */ /* 0x000fc8000ff1e03f */
[----:B------:R-:W-:Y:S02]  /*adf0*/  UIADD3.X UR6, UR45, UR7, URZ, UP0, !UPT ;  /* 0x000000072d067290 */ /* 0x000fe400087fe43f */
[----:B------:R-:W-:-:S04]  /*ae00*/  IMAD.U32 R2, RZ, RZ, UR5 ;  /* 0x00000005ff027e24 */ /* 0x000fc8000f8e00ff */
[----:B------:R-:W-:-:S05]  /*ae10*/  IMAD.U32 R3, RZ, RZ, UR6 ;  /* 0x00000006ff037e24 */ /* 0x000fca000f8e00ff */
[----:B------:R0:W5:Y:S01]  /*ae20*/  LDG.E R2, desc[UR52][R2.64] ;  /* 0x0000003402027981 */ /* 0x000162000c1e1900 */
[----:B------:R-:W-:Y:S05]  /*ae30*/  BRA `(.L_x_8980) ;  /* 0x0000000000107947 */ /* 0x000fea0003800000 */
.L_x_8979:
[----:B------:R-:W-:Y:S05]  /*ae40*/  @!P2 BRA `(.L_x_8980) ;  /* 0x00000000000ca947 */ /* 0x000fea0003800000 */
[----:B------:R-:W2:Y:S04]  /*ae50*/  LDG.E R3, desc[UR52][R4.64] ;  /* 0x0000003404037981 */ /* 0x000ea8000c1e1900 */
[----:B------:R-:W2:Y:S02]  /*ae60*/  LDG.E R2, desc[UR52][R4.64+0x4] ;  /* 0x0000043404027981 */ /* 0x000ea4000c1e1900 */
[----:B--2---:R-:W-:-:S07]  /*ae70*/  IMAD.IADD R2, R2, 0x1, -R3 ;  /* 0x0000000102027824 */ /* 0x004fce00078e0a03 */
.L_x_8980:
[----:B-----5:R-:W-:Y:S01]  /*ae80*/  VIADD R2, R2, -UR4 ;  /* 0x8000000402027c36 */ /* 0x020fe20008000000 */
[----:B------:R-:W-:-:S03]  /*ae90*/  LOP3.LUT R26, R0, 0xff, RZ, 0xc0, !PT ;  /* 0x000000ff001a7812 */ /* 0x000fc600078ec0ff */
[C---:B0-----:R-:W-:Y:S01]  /*aea0*/  VIADD R3, R2.reuse, 0x7f ;  /* 0x0000007f02037836 */ /* 0x041fe20000000000 */
        /* <DEDUP_REMOVED lines=8> */
[----:B------:R-:W0:Y:S02]  /*af30*/  @!P0 LDC R0, c[0x0][0x9f0] ;  /* 0x00027c00ff008b82 */ /* 0x000e240000000800 */
[-C--:B0-----:R-:W-:Y:S02]  /*af40*/  IABS R6, R0.reuse ;  /* 0x0000000000067213 */ /* 0x081fe40000000000 */
[----:B------:R-:W-:Y:S02]  /*af50*/  IADD3 R5, R0, -0x1, R4 ;  /* 0xffffffff00057810 */ /* 0x000fe40007ffe004 */
[----:B------:R-:W0:Y:S02]  /*af60*/  I2F.RP R8, R6 ;  /* 0x0000000600087306 */ /* 0x000e240000209400 */
[----:B------:R-:W-:-:S04]  /*af70*/  LOP3.LUT R2, R5, R0, RZ, 0x3c, !PT ;  /* 0x0000000005027212 */ /* 0x000fc800078e3cff */
[----:B------:R-:W-:Y:S02]  /*af80*/  ISETP.GE.AND P2, PT, R2, RZ, PT ;  /* 0x000000ff0200720c */ /* 0x000fe40003f46270 */
        /* <DEDUP_REMOVED lines=21> */
.L_x_8981:
[-C--:B------:R-:W-:Y:S01]  /*b0e0*/  IMAD R26, R26, R3.reuse, RZ ;  /* 0x000000031a1a7224 */ /* 0x080fe200078e02ff */
[----:B------:R-:W-:Y:S04]  /*b0f0*/  BSSY B7, `(.L_x_8982) ;  /* 0x0000327000077945 */ /* 0x000fe80003800000 */
[----:B------:R-:W-:-:S04]  /*b100*/  VIADDMNMX R0, R26, R3, R4, PT ;  /* 0x000000031a007246 */ /* 0x000fc80003800104 */
        /* <DEDUP_REMOVED lines=13> */
[----:B-1----:R-:W2:Y:S01]  /*b1e0*/  @P0 ATOMG.E.ADD.STRONG.GPU PT, R3, desc[UR52][R2.64], R5 ;  /* 0x00000005020309a8 */ /* 0x002ea200081ee1f4 */
[----:B------:R-:W0:Y:S02]  /*b1f0*/  S2R R4, SR_LTMASK ;  /* 0x0000000000047919 */ /* 0x000e240000003900 */
[----:B0-----:R-:W-:-:S04]  /*b200*/  LOP3.LUT R4, R4, UR4, RZ, 0xc0, !PT ;  /* 0x0000000404047c12 */ /* 0x001fc8000f8ec0ff */
[----:B------:R-:W0:Y:S01]  /*b210*/  POPC R7, R4 ;  /* 0x0000000400077309 */ /* 0x000e220000000000 */
[----:B--2---:R-:W0:Y:S02]  /*b220*/  SHFL.IDX PT, R0, R3, R0, 0x1f ;  /* 0x00001f0003007589 */ /* 0x004e2400000e0000 */
[----:B0-----:R-:W-:-:S05]  /*b230*/  IADD3 R0, R0, UR41, R7 ;  /* 0x0000002900007c10 */ /* 0x001fca000fffe007 */
[----:B------:R1:W-:Y:S01]  /*b240*/  STL [R1], R0 ;  /* 0x0000000001007387 */ /* 0x0003e20000100800 */
[----:B------:R-:W-:Y:S05]  /*b250*/  BRA `(.L_x_8984) ;  /* 0x0000003000407947 */ /* 0x000fea0003800000 */
.L_x_8983:
        /* <DEDUP_REMOVED lines=20> */
.L_x_8986:
[----:B------:R-:W-:Y:S05]  /*b3a0*/  BSYNC B6 ;  /* 0x0000000000067941 */ /* 0x000fea0003800000 */
.L_x_8985:
        /* <DEDUP_REMOVED lines=24> */
.L_x_8988:
[----:B------:R-:W-:Y:S05]  /*b530*/  BSYNC B6 ;  /* 0x0000000000067941 */ /* 0x000fea0003800000 */
.L_x_8987:
        /* <DEDUP_REMOVED lines=20> */
.L_x_8990:
[----:B------:R-:W-:Y:S05]  /*b680*/  BSYNC B6 ;  /* 0x0000000000067941 */ /* 0x000fea0003800000 */
.L_x_8989:
        /* <DEDUP_REMOVED lines=19> */
.L_x_8992:
[----:B------:R-:W-:Y:S05]  /*b7c0*/  BSYNC B6 ;  /* 0x0000000000067941 */ /* 0x000fea0003800000 */
.L_x_8991:
        /* <DEDUP_REMOVED lines=8> */
[----:B0-----:R-:W0:Y:S01]  /*b850*/  S2R R17, SR_TID.X ;  /* 0x0000000000117919 */ /* 0x001e220000002100 */
[----:B------:R-:W-:-:S03]  /*b860*/  ULDC.64 UR4, c[0x0][0xa08] ;  /* 0x0002820000047ab9 */ /* 0x000fc60000000a00 */
[----:B------:R1:W2:Y:S02]  /*b870*/  @P0 LDG.E R25, desc[UR52][R2.64] ;  /* 0x0000003402190981 */ /* 0x0002a4000c1e1900 */
[----:B-1----:R-:W1:Y:S01]  /*b880*/  LDC.64 R2, c[0x0][0x418] ;  /* 0x00010600ff027b82 */ /* 0x002e620000000a00 */
[----:B0-----:R-:W-:-:S04]  /*b890*/  SHF.R.U32.HI R20, RZ, 0x5, R17 ;  /* 0x00000005ff147819 */ /* 0x001fc80000011611 */
[----:B------:R-:W-:Y:S02]  /*b8a0*/  LOP3.LUT R20, R20, 0x3, RZ, 0xc0, !PT ;  /* 0x0000000314147812 */ /* 0x000fe400078ec0ff */
[----:B-1----:R-:W-:Y:S01]  /*b8b0*/  LOP3.LUT P0, RZ, R2, UR4, RZ, 0xfc, !PT ;  /* 0x0000000402ff7c12 */ /* 0x002fe2000f80fcff */
[----:B------:R-:W-:-:S03]  /*b8c0*/  UMOV UR4, 0xffffffff ;  /* 0xffffffff00047882 */ /* 0x000fc60000000000 */
[----:B------:R-:W-:Y:S02]  /*b8d0*/  LOP3.LUT P0, RZ, R3, UR5, RZ, 0xfc, P0 ;  /* 0x0000000503ff7c12 */ /* 0x000fe4000800fcff */
[----:B--2---:R-:W-:Y:S02]  /*b8e0*/  SHF.R.S32.HI R27, RZ, 0x1f, R25 ;  /* 0x0000001fff1b7819 */ /* 0x004fe40000011419 */
[----:B------:R-:W-:Y:S01]  /*b8f0*/  SEL R17, R25, RZ, !P0 ;  /* 0x000000ff19117207 */ /* 0x000fe20004000000 */
[----:B------:R-:W-:Y:S08]  /*b900*/  BRA.DIV UR4, `(.L_x_8993) ;  /* 0x0000003e041c7947 */ /* 0x000ff0000b800000 */
[----:B------:R0:W1:Y:S02]  /*b910*/  SHFL.IDX PT, R14, R20, RZ, 0x1f ;  /* 0x00001fff140e7589 */ /* 0x00006400000e0000 */
.L_x_9068:
[----:B------:R-:W2:Y:S01]  /*b920*/  LDL.LU R0, [R1+0x10] ;  /* 0x0000100001007983 */ /* 0x000ea20000300800 */
[----:B------:R-:W-:Y:S02]  /*b930*/  PLOP3.LUT P1, PT, PT, PT, PT, 0x8, 0x0 ;  /* 0x000000000000781c */ /* 0x000fe40003f2e170 */
[----:B-1----:R-:W-:Y:S02]  /*b940*/  ISETP.NE.AND P0, PT, R14, RZ, PT ;  /* 0x000000ff0e00720c */ /* 0x002fe40003f05270 */
[----:B--2---:R-:W-:-:S09]  /*b950*/  LOP3.LUT R0, R0, 0xfffffffe, RZ, 0xc0, !PT ;  /* 0xfffffffe00007812 */ /* 0x004fd200078ec0ff */
[----:B------:R-:W-:-:S05]  /*b960*/  @P1 LOP3.LUT R0, R0, 0x1, RZ, 0xfc, !PT ;  /* 0x0000000100001812 */ /* 0x000fca00078efcff */
[----:B------:R1:W-:Y:S01]  /*b970*/  STL [R1+0x10], R0 ;  /* 0x0000100001007387 */ /* 0x0003e20000100800 */
[----:B------:R-:W-:Y:S05]  /*b980*/  @P0 BRA `(.L_x_8994) ;  /* 0x0000000400c00947 */ /* 0x000fea0003800000 */
[----:B-1----:R-:W2:Y:S01]  /*b990*/  LDL R0, [R1+0x8] ;  /* 0x0000080001007983 */ /* 0x002ea20000100800 */
[----:B------:R-:W-:Y:S01]  /*b9a0*/  UMOV UR4, 0xffffffff ;  /* 0xffffffff00047882 */ /* 0x000fe20000000000 */
[----:B--2---:R-:W-:Y:S02]  /*b9b0*/  VIADD R0, R0, 0xffffffff ;  /* 0xffffffff00007836 */ /* 0x004fe40000000000 */
[----:B------:R-:W-:Y:S05]  /*b9c0*/  BRA.DIV UR4, `(.L_x_8995) ;  /* 0x0000003e040c7947 */ /* 0x000fea000b800000 */
[----:B------:R-:W-:-:S13]  /*b9d0*/  ELECT P6, URZ, PT ;  /* 0x00000000003f782f */ /* 0x000fda00038c0000 */
.L_x_9071:
[----:B------:R-:W-:Y:S05]  /*b9e0*/  @!P6 BRA `(.L_x_8994) ;  /* 0x0000000400a8e947 */ /* 0x000fea0003800000 */
[----:B------:R-:W-:-:S04]  /*b9f0*/  ISETP.NE.U32.AND P0, PT, R2, RZ, PT ;  /* 0x000000ff0200720c */ /* 0x000fc80003f05070 */
[----:B------:R-:W-:-:S13]  /*ba00*/  ISETP.NE.AND.EX P0, PT, R3, RZ, PT, P0 ;  /* 0x000000ff0300720c */ /* 0x000fda0003f05300 */
[----:B------:R-:W-:Y:S05]  /*ba10*/  @!P0 BRA `(.L_x_8996) ;  /* 0x0000000000448947 */ /* 0x000fea0003800000 */
        /* <DEDUP_REMOVED lines=17> */
.L_x_8996:
[----:B------:R-:W-:Y:S01]  /*bb30*/  IMAD R4, R18, 0x8, R16 ;  /* 0x0000000812047824 */ /* 0x000fe200078e0210 */
[----:B-1----:R-:W-:Y:S01]  /*bb40*/  SHF.L.U32 R3, R23, 0x1f, RZ ;  /* 0x0000001f17037819 */ /* 0x002fe200000006ff */
[----:B------:R-:W1:Y:S03]  /*bb50*/  S2R R2, SR_TID.X ;  /* 0x0000000000027919 */ /* 0x000e660000002100 */
[----:B------:R-:W2:Y:S01]  /*bb60*/  SYNCS.PHASECHK.TRANS64.TRYWAIT P0, [R4+URZ+0x19c80], R3 ;  /* 0x019c8003040075a7 */ /* 0x000ea2000800017f */
[----:B-1----:R-:W-:-:S04]  /*bb70*/  LOP3.LUT R2, R2, 0x7f, RZ, 0xc0, !PT ;  /* 0x0000007f02027812 */ /* 0x002fc800078ec0ff */
[----:B------:R-:W-:Y:S01]  /*bb80*/  ISETP.NE.AND P1, PT, R2, RZ, PT ;  /* 0x000000ff0200720c */ /* 0x000fe20003f25270 */
[----:B--2---:R-:W-:-:S12]  /*bb90*/  @!P0 BRA `(.L_x_8997) ;  /* 0x0000003800b88947 */ /* 0x004fd80003800000 */
.L_x_9072:
        /* <DEDUP_REMOVED lines=8> */
.L_x_8998:
[----:B------:R-:W-:Y:S01]  /*bc20*/  IMAD R2, R18, 0x3000, R16 ;  /* 0x0000300012027824 */ /* 0x000fe200078e0210 */
[----:B------:R-:W-:Y:S01]  /*bc30*/  R2UR UR33, R4 ;  /* 0x00000000042172ca */ /* 0x000fe200000e0000 */
[----:B------:R-:W-:Y:S01]  /*bc40*/  UIADD3 UR4, UP0, UR50, 0x470, URZ ;  /* 0x0000047032047890 */ /* 0x000fe2000ff1e03f */
[----:B------:R-:W-:Y:S01]  /*bc50*/  LEA R0, R0, UR39, 0x7 ;  /* 0x0000002700007c11 */ /* 0x000fe2000f8e38ff */
[----:B------:R-:W-:Y:S01]  /*bc60*/  UMOV UR6, 0x0 ;  /* 0x0000000000067882 */ /* 0x000fe20000000000 */
[----:B------:R-:W-:Y:S01]  /*bc70*/  R2UR UR8, R2 ;  /* 0x00000000020872ca */ /* 0x000fe200000e0000 */
[----:B------:R-:W-:Y:S01]  /*bc80*/  UIADD3.X UR5, URZ, UR51, URZ, UP0, !UPT ;  /* 0x000000333f057290 */ /* 0x000fe200087fe43f */
[----:B-----5:R-:W-:Y:S01]  /*bc90*/  R2UR UR37, R17 ;  /* 0x00000000112572ca */ /* 0x020fe200000e0000 */
[----:B------:R-:W-:Y:S01]  /*bca0*/  UMOV UR7, 0x14f00000 ;  /* 0x14f0000000077882 */ /* 0x000fe20000000000 */
[----:B------:R-:W-:Y:S01]  /*bcb0*/  R2UR UR35, R0 ;  /* 0x00000000002372ca */ /* 0x000fe200000e0000 */
[----:B------:R-:W-:Y:S01]  /*bcc0*/  UMOV UR34, URZ ;  /* 0x0000003f00227c82 */ /* 0x000fe20008000000 */
[----:B------:R-:W-:Y:S01]  /*bcd0*/  UMOV UR18, 0x20 ;  /* 0x0000002000127882 */ /* 0x000fe20000000000 */
[----:B------:R-:W-:Y:S01]  /*bce0*/  UMOV UR20, UR36 ;  /* 0x0000002400147c82 */ /* 0x000fe20008000000 */
[----:B------:R-:W-:Y:S01]  /*bcf0*/  UMOV UR10, 0x40 ;  /* 0x00000040000a7882 */ /* 0x000fe20000000000 */
[----:B------:R-:W-:Y:S01]  /*bd00*/  UIADD3 UR33, UR33, 0x19c70, URZ ;  /* 0x00019c7021217890 */ /* 0x000fe2000fffe03f */
[----:B------:R-:W-:-:S03]  /*bd10*/  UMOV UR12, UR36 ;  /* 0x00000024000c7c82 */ /* 0x000fc60008000000 */
[----:B------:R-:W-:Y:S02]  /*bd20*/  UIADD3 UR32, UR8, 0x9000, URZ ;  /* 0x0000900008207890 */ /* 0x000fe4000fffe03f */
[----:B------:R-:W-:Y:S02]  /*bd30*/  UIADD3 UR16, UR8, 0xa000, URZ ;  /* 0x0000a00008107890 */ /* 0x000fe4000fffe03f */
        /* <DEDUP_REMOVED lines=8> */
[----:B------:R2:W-:Y:S01]  /*bdc0*/  UTMALDG.4D [UR16], [UR4], desc[UR6] ;  /* 0x00000610040075b4 */ /* 0x0005e20008019000 */
[----:B------:R2:W-:Y:S01]  /*bdd0*/  UTMALDG.4D [UR8], [UR4], desc[UR6] ;  /* 0x00000608040075b4 */ /* 0x0005e20008019000 */
[----:B------:R-:W3:Y:S02]  /*bde0*/  SYNCS.PHASECHK.TRANS64.TRYWAIT P0, [R4+URZ+0x19c40], R3 ;  /* 0x019c4003040075a7 */ /* 0x000ee4000800017f */
[----:B--23--:R-:W-:Y:S05]  /*bdf0*/  @!P0 BRA `(.L_x_8999) ;  /* 0x0000003800348947 */ /* 0x00cfea0003800000 */
.L_x_9073:
        /* <DEDUP_REMOVED lines=8> */
.L_x_9000:
        /* <DEDUP_REMOVED lines=33> */
.L_x_8994:
[----:B------:R-:W-:Y:S05]  /*c090*/  WARPSYNC.ALL ;  /* 0x0000000000007948 */ /* 0x000fea0003800000 */
[----:B-1----:R-:W-:Y:S01]  /*c0a0*/  VIADD R0, R16, 0xf000 ;  /* 0x0000f00010007836 */ /* 0x002fe20000000000 */
[----:B---3--:R-:W-:Y:S01]  /*c0b0*/  USHF.R.S32.HI UR4, URZ, 0x1f, UR48 ;  /* 0x0000001f3f047899 */ /* 0x008fe20008011430 */
        /* <DEDUP_REMOVED lines=30> */
.L_x_9002:
[----:B------:R-:W-:Y:S05]  /*c2a0*/  BSYNC B6 ;  /* 0x0000000000067941 */ /* 0x000fea0003800000 */
.L_x_9001:
[----:B------:R-:W2:Y:S01]  /*c2b0*/  LDL R21, [R1+0x4] ;  /* 0x0000040001157983 */ /* 0x000ea20000100800 */
[----:B------:R-:W1:Y:S01]  /*c2c0*/  LDC R9, c[0x0][0x448] ;  /* 0x00011200ff097b82 */ /* 0x000e620000000800 */
[----:B------:R-:W-:Y:S01]  /*c2d0*/  ULDC.64 UR6, c[0x0][0x2d8] ;  /* 0x0000b60000067ab9 */ /* 0x000fe20000000a00 */
[----:B------:R-:W0:Y:S01]  /*c2e0*/  S2R R2, SR_TID.X ;  /* 0x0000000000027919 */ /* 0x000e220000002100 */
[----:B------:R-:W-:Y:S01]  /*c2f0*/  UMOV UR4, UR44 ;  /* 0x0000002c00047c82 */ /* 0x000fe20008000000 */
[----:B------:R-:W-:Y:S01]  /*c300*/  UMOV UR5, UR37 ;  /* 0x0000002500057c82 */ /* 0x000fe20008000000 */
[----:B------:R-:W-:Y:S01]  /*c310*/  ULDC.64 UR8, c[0x0][0x2e0] ;  /* 0x0000b80000087ab9 */ /* 0x000fe20000000a00 */
        /* <DEDUP_REMOVED lines=14> */
[----:B------:R-:W-:-:S03]  /*c400*/  UIADD3 UR5, UR5, UR6, URZ ;  /* 0x0000000605057290 */ /* 0x000fc6000fffe03f */
[----:B------:R-:W-:Y:S02]  /*c410*/  ULDC.64 UR6, c[0x0][0x2d0] ;  /* 0x0000b40000067ab9 */ /* 0x000fe40000000a00 */
[----:B------:R-:W-:Y:S01]  /*c420*/  IMAD.U32 R4, RZ, RZ, UR6 ;  /* 0x00000006ff047e24 */ /* 0x000fe2000f8e00ff */
[----:B------:R-:W3:Y:S02]  /*c430*/  S2R R8, SR_TID.X ;  /* 0x0000000000087919 */ /* 0x000ee40000002100 */
[----:B---3--:R-:W-:-:S05]  /*c440*/  IMAD.SHL.U32 R10, R8, 0x10, RZ ;  /* 0x00000010080a7824 */ /* 0x008fca00078e00ff */
[----:B------:R-:W-:-:S04]  /*c450*/  LOP3.LUT R10, R10, 0x10, RZ, 0xc0, !PT ;  /* 0x000000100a0a7812 */ /* 0x000fc800078ec0ff */
[C---:B------:R-:W-:Y:S02]  /*c460*/  LOP3.LUT R11, R10.reuse, 0x20, RZ, 0xfc, !PT ;  /* 0x000000200a0b7812 */ /* 0x040fe400078efcff */
[----:B------:R-:W-:Y:S01]  /*c470*/  LOP3.LUT R10, R10, 0x40, RZ, 0xfc, !PT ;  /* 0x000000400a0a7812 */ /* 0x000fe200078efcff */
[----:B--2---:R-:W-:-:S04]  /*c480*/  IMAD R5, R21, 0xc0, R2 ;  /* 0x000000c015057824 */ /* 0x004fc800078e0202 */
[----:B0-----:R-:W-:-:S04]  /*c490*/  @P0 IMAD.HI.U32 R3, R5, R3, RZ ;  /* 0x0000000305030227 */ /* 0x001fc800078e00ff */
[----:B------:R-:W-:Y:S01]  /*c4a0*/  IMAD.MOV.U32 R2, RZ, RZ, R5 ;  /* 0x000000ffff027224 */ /* 0x000fe200078e0005 */
[----:B-1----:R-:W-:-:S04]  /*c4b0*/  @P0 SHF.R.U32.HI R2, RZ, R0, R3 ;  /* 0x00000000ff020219 */ /* 0x002fc80000011603 */
[--C-:B------:R-:W-:Y:S01]  /*c4c0*/  SHF.R.S32.HI R6, RZ, 0x1f, R2.reuse ;  /* 0x0000001fff067819 */ /* 0x100fe20000011402 */
[----:B------:R-:W-:-:S04]  /*c4d0*/  IMAD.MOV R0, RZ, RZ, -R2 ;  /* 0x000000ffff007224 */ /* 0x000fc800078e0a02 */
[----:B------:R-:W-:Y:S02]  /*c4e0*/  IMAD R6, R6, UR6, RZ ;  /* 0x0000000606067c24 */ /* 0x000fe4000f8e02ff */
[----:B------:R-:W-:Y:S02]  /*c4f0*/  IMAD R0, R9, R0, R5 ;  /* 0x0000000009007224 */ /* 0x000fe400078e0205 */
[C---:B------:R-:W-:Y:S02]  /*c500*/  IMAD R6, R2.reuse, UR7, R6 ;  /* 0x0000000702067c24 */ /* 0x040fe4000f8e0206 */
[----:B------:R-:W-:-:S04]  /*c510*/  IMAD.WIDE.U32 R2, R2, R4, UR4 ;  /* 0x0000000402027e25 */ /* 0x000fc8000f8e0004 */
[----:B------:R-:W-:Y:S01]  /*c520*/  IMAD.IADD R3, R3, 0x1, R6 ;  /* 0x0000000103037824 */ /* 0x000fe200078e0206 */
[----:B------:R-:W-:Y:S01]  /*c530*/  SHF.R.S32.HI R6, RZ, 0x1f, R0 ;  /* 0x0000001fff067819 */ /* 0x000fe20000011400 */
[----:B------:R-:W-:-:S04]  /*c540*/  IMAD.WIDE.U32 R2, R0, UR8, R2 ;  /* 0x0000000800027c25 */ /* 0x000fc8000f8e0002 */
[----:B------:R-:W-:-:S04]  /*c550*/  IMAD R6, R6, UR8, RZ ;  /* 0x0000000806067c24 */ /* 0x000fc8000f8e02ff */
[----:B------:R-:W-:Y:S01]  /*c560*/  IMAD R0, R0, UR9, R6 ;  /* 0x0000000900007c24 */ /* 0x000fe2000f8e0206 */
[----:B------:R-:W-:Y:S02]  /*c570*/  IADD3 R6, P1, R2, UR10, RZ ;  /* 0x0000000a02067c10 */ /* 0x000fe4000ff3e0ff */
[----:B------:R-:W0:Y:S02]  /*c580*/  @P0 LDC R2, c[0x0][0x44c] ;  /* 0x00011300ff020b82 */ /* 0x000e240000000800 */
[----:B------:R-:W-:-:S06]  /*c590*/  IADD3.X R0, R3, UR11, R0, P1, !PT ;  /* 0x0000000b03007c10 */ /* 0x000fcc0008ffe400 */
[----:B------:R-:W1:Y:S01]  /*c5a0*/  @P0 LDC R3, c[0x0][0x450] ;  /* 0x00011400ff030b82 */ /* 0x000e620000000800 */
[----:B------:R-:W-:-:S04]  /*c5b0*/  VIADD R5, R5, 0x80 ;  /* 0x0000008005057836 */ /* 0x000fc80000000000 */
[----:B0-----:R-:W-:-:S04]  /*c5c0*/  @P0 IMAD.HI.U32 R7, R5, R2, RZ ;  /* 0x0000000205070227 */ /* 0x001fc800078e00ff */
[----:B------:R-:W-:Y:S01]  /*c5d0*/  IMAD.MOV.U32 R2, RZ, RZ, R5 ;  /* 0x000000ffff027224 */ /* 0x000fe200078e0005 */
[----:B-1----:R-:W-:-:S05]  /*c5e0*/  @P0 SHF.R.U32.HI R2, RZ, R3, R7 ;  /* 0x00000003ff020219 */ /* 0x002fca0000011607 */
[----:B------:R-:W-:-:S04]  /*c5f0*/  IMAD.MOV R3, RZ, RZ, -R2 ;  /* 0x000000ffff037224 */ /* 0x000fc800078e0a02 */
[----:B------:R-:W-:Y:S01]  /*c600*/  IMAD R5, R9, R3, R5 ;  /* 0x0000000309057224 */ /* 0x000fe200078e0205 */
[----:B------:R-:W-:-:S05]  /*c610*/  SHF.R.S32.HI R3, RZ, 0x1f, R2 ;  /* 0x0000001fff037819 */ /* 0x000fca0000011402 */
[----:B------:R-:W-:-:S04]  /*c620*/  IMAD R3, R3, UR6, RZ ;  /* 0x0000000603037c24 */ /* 0x000fc8000f8e02ff */
[C---:B------:R-:W-:Y:S02]  /*c630*/  IMAD R7, R2.reuse, UR7, R3 ;  /* 0x0000000702077c24 */ /* 0x040fe4000f8e0203 */
[----:B------:R-:W-:Y:S01]  /*c640*/  IMAD.WIDE.U32 R2, R2, R4, UR4 ;  /* 0x0000000402027e25 */ /* 0x000fe2000f8e0004 */
[----:B------:R-:W-:Y:S01]  /*c650*/  SHF.R.S32.HI R4, RZ, 0x1f, R5 ;  /* 0x0000001fff047819 */ /* 0x000fe20000011405 */
[----:B------:R-:W-:Y:S02]  /*c660*/  ULDC UR4, c[0x0][0x2b8] ;  /* 0x0000ae0000047ab9 */ /* 0x000fe40000000800 */
[----:B------:R-:W-:Y:S02]  /*c670*/  IMAD.IADD R3, R3, 0x1, R7 ;  /* 0x0000000103037824 */ /* 0x000fe400078e0207 */
[----:B------:R-:W-:Y:S02]  /*c680*/  IMAD R4, R4, UR8, RZ ;  /* 0x0000000804047c24 */ /* 0x000fe4000f8e02ff */
[----:B------:R-:W-:-:S04]  /*c690*/  IMAD.WIDE.U32 R2, R5, UR8, R2 ;  /* 0x0000000805027c25 */ /* 0x000fc8000f8e0002 */
[----:B------:R-:W-:Y:S01]  /*c6a0*/  IMAD R4, R5, UR9, R4 ;  /* 0x0000000905047c24 */ /* 0x000fe2000f8e0204 */
[----:B------:R-:W-:-:S04]  /*c6b0*/  IADD3 R8, P0, R2, UR10, RZ ;  /* 0x0000000a02087c10 */ /* 0x000fc8000ff1e0ff */
[----:B------:R-:W-:Y:S02]  /*c6c0*/  IADD3.X R7, R3, UR11, R4, P0, !PT ;  /* 0x0000000b03077c10 */ /* 0x000fe400087fe404 */
[----:B------:R-:W-:Y:S02]  /*c6d0*/  ISETP.GE.AND P0, PT, R10, UR4, PT ;  /* 0x000000040a007c0c */ /* 0x000fe4000bf06270 */
[----:B------:R0:W5:Y:S01]  /*c6e0*/  LDL R10, [R1+0x14] ;  /* 0x00001400010a7983 */ /* 0x0001620000100800 */
[----:B------:R-:W1:Y:S01]  /*c6f0*/  S2R R5, SR_TID.X ;  /* 0x0000000000057919 */ /* 0x000e620000002100 */
        /* <DEDUP_REMOVED lines=10> */
[----:B------:R-:W-:Y:S03]  /*c7a0*/  SHFL.IDX PT, R2, R0, RZ, 0x1e1f ;  /* 0x001e1fff00027589 */ /* 0x000fe600000e0000 */
[----:B------:R-:W-:Y:S01]  /*c7b0*/  IMAD R5, R21, 0xc0, R11 ;  /* 0x000000c015057824 */ /* 0x000fe200078e020b */
[----:B------:R-:W-:Y:S04]  /*c7c0*/  SHFL.IDX PT, R0, R0, 0x1, 0x1e1f ;  /* 0x003e1f0000007f89 */ /* 0x000fe800000e0000 */
[----:B------:R-:W-:Y:S01]  /*c7d0*/  SHFL.IDX PT, R7, R7, RZ, 0x1e1f ;  /* 0x001e1fff07077589 */ /* 0x000fe200000e0000 */
[----:B--2---:R-:W-:-:S03]  /*c7e0*/  IMAD R4, R3, R9, RZ ;  /* 0x0000000903047224 */ /* 0x004fc600078e02ff */
[----:B------:R-:W0:Y:S02]  /*c7f0*/  SHFL.IDX PT, R3, R6, RZ, 0x1e1f ;  /* 0x001e1fff06037589 */ /* 0x000e2400000e0000 */
[----:B------:R-:W-:Y:S02]  /*c800*/  ISETP.GE.AND P4, PT, R5, R4, PT ;  /* 0x000000040500720c */ /* 0x000fe40003f86270 */
[----:B------:R-:W1:Y:S11]  /*c810*/  SHFL.IDX PT, R6, R6, 0x1, 0x1e1f ;  /* 0x003e1f0006067f89 */ /* 0x000e7600000e0000 */
[----:B0-----:R-:W-:-:S05]  /*c820*/  @!P4 IADD3 R3, P3, R20, R3, RZ ;  /* 0x000000031403c210 */ /* 0x001fca0007f7e0ff */
[----:B------:R-:W-:-:S05]  /*c830*/  @!P4 IMAD.X R2, RZ, RZ, R2, P3 ;  /* 0x000000ffff02c224 */ /* 0x000fca00018e0602 */
[----:B------:R-:W-:-:S04]  /*c840*/  @!P4 LOP3.LUT R3, R3, R2, RZ, 0x3c, !PT ;  /* 0x000000020303c212 */ /* 0x000fc800078e3cff */
[----:B------:R-:W-:-:S04]  /*c850*/  @!P4 LOP3.LUT R2, R3, R2, RZ, 0x3c, !PT ;  /* 0x000000020302c212 */ /* 0x000fc800078e3cff */
[----:B------:R-:W-:-:S05]  /*c860*/  @!P4 LOP3.LUT R3, R3, R2, RZ, 0x3c, !PT ;  /* 0x000000020303c212 */ /* 0x000fca00078e3cff */
[----:B-----5:R-:W-:Y:S04]  /*c870*/  @!P4 LDGSTS.E.BYPASS.LTC128B.128 [R10+0xf000], desc[UR52][R2.64], !P2 ;  /* 0x0f000000020acfae */ /* 0x020fe8000d101d74 */
[----:B------:R-:W-:Y:S04]  /*c880*/  @!P4 LDGSTS.E.BYPASS.LTC128B.128 [R10+0x10800], desc[UR52][R2.64+0x20], !P1 ;  /* 0x10800020020acfae */ /* 0x000fe8000c901d74 */
[----:B------:R0:W-:Y:S02]  /*c890*/  @!P4 LDGSTS.E.BYPASS.LTC128B.128 [R10+0x12000], desc[UR52][R2.64+0x40], !P0 ;  /* 0x12000040020acfae */ /* 0x0001e4000c101d74 */
[----:B0-----:R-:W-:-:S05]  /*c8a0*/  VIADD R2, R5, 0x40 ;  /* 0x0000004005027836 */ /* 0x001fca0000000000 */
[----:B------:R-:W-:-:S13]  /*c8b0*/  ISETP.GE.AND P4, PT, R2, R4, PT ;  /* 0x000000040200720c */ /* 0x000fda0003f86270 */
[----:B-1----:R-:W-:-:S05]  /*c8c0*/  @!P4 IADD3 R2, P3, R20, R6, RZ ;  /* 0x000000061402c210 */ /* 0x002fca0007f7e0ff */
[----:B------:R-:W-:-:S04]  /*c8d0*/  @!P4 IMAD.X R0, RZ, RZ, R0, P3 ;  /* 0x000000ffff00c224 */ /* 0x000fc800018e0600 */
[----:B------:R-:W-:-:S05]  /*c8e0*/  @!P4 IMAD.MOV.U32 R3, RZ, RZ, R0 ;  /* 0x000000ffff03c224 */ /* 0x000fca00078e0000 */
[----:B------:R-:W-:Y:S04]  /*c8f0*/  @!P4 LDGSTS.E.BYPASS.LTC128B.128 [R10+0xf800], desc[UR52][R2.64], !P2 ;  /* 0x0f800000020acfae */ /* 0x000fe8000d101d74 */
[----:B------:R-:W-:Y:S04]  /*c900*/  @!P4 LDGSTS.E.BYPASS.LTC128B.128 [R10+0x11000], desc[UR52][R2.64+0x20], !P1 ;  /* 0x11000020020acfae */ /* 0x000fe8000c901d74 */
[----:B------:R0:W-:Y:S04]  /*c910*/  @!P4 LDGSTS.E.BYPASS.LTC128B.128 [R10+0x12800], desc[UR52][R2.64+0x40], !P0 ;  /* 0x12800040020acfae */ /* 0x0001e8000c101d74 */
[----:B0-----:R0:W1:Y:S02]  /*c920*/  SHFL.IDX PT, R2, R8, RZ, 0x1e1f ;  /* 0x001e1fff08027589 */ /* 0x00106400000e0000 */
.L_x_9080:
[----:B------:R-:W-:Y:S01]  /*c930*/  VIADD R5, R5, 0x80 ;  /* 0x0000008005057836 */ /* 0x000fe20000000000 */
[----:B------:R-:W-:Y:S04]  /*c940*/  BSSY B0, `(.L_x_9004) ;  /* 0x000000b000007945 */ /* 0x000fe80003800000 */
[----:B------:R-:W-:-:S13]  /*c950*/  ISETP.GE.AND P3, PT, R5, R4, PT ;  /* 0x000000040500720c */ /* 0x000fda0003f66270 */
[----:B------:R-:W-:Y:S05]  /*c960*/  @P3 BRA `(.L_x_9005) ;  /* 0x0000000000203947 */ /* 0x000fea0003800000 */
[----:B-1----:R-:W-:-:S05]  /*c970*/  IADD3 R2, P3, R20, R2, RZ ;  /* 0x0000000214027210 */ /* 0x002fca0007f7e0ff */
[----:B------:R-:W-:-:S05]  /*c980*/  IMAD.X R3, RZ, RZ, R7, P3 ;  /* 0x000000ffff037224 */ /* 0x000fca00018e0607 */
[----:B------:R-:W-:Y:S01]  /*c990*/  @!PT LDS RZ, [RZ] ;  /* 0x00000000fffff984 */ /* 0x000fe20000000800 */
[----:B------:R-:W-:Y:S01]  /*c9a0*/  @!PT LDS RZ, [RZ] ;  /* 0x00000000fffff984 */ /* 0x000fe20000000800 */
[----:B------:R-:W-:Y:S01]  /*c9b0*/  @!PT LDS RZ, [RZ] ;  /* 0x00000000fffff984 */ /* 0x000fe20000000800 */
[----:B------:R2:W-:Y:S04]  /*c9c0*/  LDGSTS.E.BYPASS.LTC128B.128 [R10+0x10000], desc[UR52][R2.64], !P2 ;  /* 0x10000000020a7fae */ /* 0x0005e8000d101d74 */
[----:B------:R2:W-:Y:S04]  /*c9d0*/  LDGSTS.E.BYPASS.LTC128B.128 [R10+0x11800], desc[UR52][R2.64+0x20], !P1 ;  /* 0x11800020020a7fae */ /* 0x0005e8000c901d74 */
[----:B------:R2:W-:Y:S02]  /*c9e0*/  LDGSTS.E.BYPASS.LTC128B.128 [R10+0x13000], desc[UR52][R2.64+0x40], !P0 ;  /* 0x13000040020a7fae */ /* 0x0005e4000c101d74 */
.L_x_9005:
[----:B------:R-:W-:Y:S05]  /*c9f0*/  BSYNC B0 ;  /* 0x0000000000007941 */ /* 0x000fea0003800000 */
.L_x_9004:
[----:B------:R-:W-:Y:S01]  /*ca00*/  NOP ;  /* 0x0000000000007918 */ /* 0x000fe20000000000 */
[----:B------:R-:W-:-:S13]  /*ca10*/  PLOP3.LUT P0, PT, PT, PT, PT, 0x80, 0x0 ;  /* 0x000000000000781c */ /* 0x000fda0003f0f070 */
.L_x_9006:
[----:B------:R-:W-:Y:S02]  /*ca20*/  PLOP3.LUT P1, PT, P1, P0, PT, 0xa2, 0x0 ;  /* 0x000000000000781c */ /* 0x000fe40000f21472 */
[----:B------:R-:W-:-:S08]  /*ca30*/  @P0 R2UR P1, UR4, R16 ;  /* 0x00000000100402ca */ /* 0x000fd00000020000 */
[----:B------:R-:W-:-:S05]  /*ca40*/  @P0 PLOP3.LUT P0, PT, P1, PT, PT, 0x80, 0x0 ;  /* 0x000000000000081c */ /* 0x000fca0000f0f070 */
[----:B------:R-:W-:Y:S01]  /*ca50*/  @!P1 SYNCS.ARRIVE.TRANS64.RED.A0T1 RZ, [UR4+0x19c00], RZ ;  /* 0x019c00ffffff99a7 */ /* 0x000fe20008200404 */
[----:B------:R-:W-:Y:S07]  /*ca60*/  @!P1 ARRIVES.LDGSTSBAR.64.TRANSCNT [UR4+0x19c00] ;  /* 0x019c0000ff0099b0 */ /* 0x000fee0008000a84 */
[----:B------:R-:W-:Y:S05]  /*ca70*/  @P0 BRA.U.ANY `(.L_x_9006) ;  /* 0xfffffffd00e80947 */ /* 0x000fea000393ffff */
[----:B-12---:R-:W2:Y:S02]  /*ca80*/  LDL.LU R2, [R1+0x18] ;  /* 0x0000180001027983 */ /* 0x006ea40000300800 */
[----:B--2---:R-:W-:-:S05]  /*ca90*/  VIADD R2, R2, 0x1 ;  /* 0x0000000102027836 */ /* 0x004fca0000000000 */
[----:B------:R1:W-:Y:S01]  /*caa0*/  STL [R1+0x18], R2 ;  /* 0x0000180201007387 */ /* 0x0003e20000100800 */
[----:B------:R-:W-:-:S04]  /*cab0*/  LEA.HI R0, R2, R2, RZ, 0x1 ;  /* 0x0000000202007211 */ /* 0x000fc800078f08ff */
[----:B------:R-:W-:-:S05]  /*cac0*/  LOP3.LUT R0, R0, 0xfffffffe, RZ, 0xc0, !PT ;  /* 0xfffffffe00007812 */ /* 0x000fca00078ec0ff */
[----:B------:R-:W-:-:S05]  /*cad0*/  IMAD.IADD R0, R2, 0x1, -R0 ;  /* 0x0000000102007824 */ /* 0x000fca00078e0a00 */
[----:B------:R-:W-:Y:S01]  /*cae0*/  SHF.L.U32 R3, R0, 0x1f, RZ ;  /* 0x0000001f00037819 */ /* 0x000fe200000006ff */
[----:B------:R-:W-:Y:S01]  /*caf0*/  NOP ;  /* 0x0000000000007918 */ /* 0x000fe20000000000 */
[----:B-1----:R-:W2:Y:S01]  /*cb00*/  LDL.LU R2, [R1+0x8] ;  /* 0x0000080001027983 */ /* 0x002ea20000300800 */
[----:B------:R1:W-:Y:S01]  /*cb10*/  SYNCS.ARRIVE.TRANS64.A1T0 RZ, [R16+URZ+0x19c00], RZ ;  /* 0x019c00ff10ff79a7 */ /* 0x0003e2000810003f */
[----:B------:R-:W-:Y:S01]  /*cb20*/  BSSY B0, `(.L_x_9007) ;  /* 0x0000005000007945 */ /* 0x000fe20003800000 */
[----:B------:R-:W3:Y:S01]  /*cb30*/  SYNCS.PHASECHK.TRANS64.TRYWAIT P0, [R16+URZ+0x19c20], R3 ;  /* 0x019c2003100075a7 */ /* 0x000ee2000800017f */
[----:B--2---:R-:W-:-:S05]  /*cb40*/  VIADD R2, R2, 0xfffffffe ;  /* 0xfffffffe02027836 */ /* 0x004fca0000000000 */
[----:B------:R-:W-:Y:S01]  /*cb50*/  ISETP.GE.AND P1, PT, R2, R26, PT ;  /* 0x0000001a0200720c */ /* 0x000fe20003f26270 */
[----:B-1-3--:R-:W-:-:S12]  /*cb60*/  @!P0 BRA `(.L_x_9008) ;  /* 0x0000002c00ec8947 */ /* 0x00afd80003800000 */
.L_x_9081:
[----:B------:R-:W-:Y:S05]  /*cb70*/  BSYNC B0 ;  /* 0x0000000000007941 */ /* 0x000fea0003800000 */
.L_x_9007:
[----:B------:R-:W-:Y:S05]  /*cb80*/  @!P1 BRA `(.L_x_9009) ;  /* 0x0000001000309947 */ /* 0x000fea0003800000 */
[----:B0-----:R-:W-:Y:S02]  /*cb90*/  IMAD.MOV.U32 R8, RZ, RZ, R23 ;  /* 0x000000ffff087224 */ /* 0x001fe400078e0017 */
[----:B------:R-:W-:-:S07]  /*cba0*/  IMAD.MOV.U32 R0, RZ, RZ, R18 ;  /* 0x000000ffff007224 */ /* 0x000fce00078e0012 */
.L_x_9033:
[----:B-1----:R-:W2:Y:S01]  /*cbb0*/  LDL R3, [R1+0x10] ;  /* 0x0000100001037983 */ /* 0x002ea20000100800 */
[----:B------:R-:W-:Y:S01]  /*cbc0*/  VIADD R18, R0, 0x1 ;  /* 0x0000000100127836 */ /* 0x000fe20000000000 */
[----:B------:R-:W-:Y:S05]  /*cbd0*/  YIELD ;  /* 0x0000000000007946 */ /* 0x000fea0003800000 */
[----:B------:R-:W-:Y:S01]  /*cbe0*/  ISETP.NE.AND P0, PT, R18, 0x2, PT ;  /* 0x000000021200780c */ /* 0x000fe20003f05270 */
[----:B------:R-:W-:Y:S03]  /*cbf0*/  BSSY B0, `(.L_x_9010) ;  /* 0x00000a4000007945 */ /* 0x000fe60003800000 */
[----:B------:R-:W-:-:S02]  /*cc00*/  SEL R23, RZ, 0x1, P0 ;  /* 0x00000001ff177807 */ /* 0x000fc40000000000 */
[----:B------:R-:W-:Y:S02]  /*cc10*/  SEL R18, R18, RZ, P0 ;  /* 0x000000ff12127207 */ /* 0x000fe40000000000 */
[----:B------:R-:W-:Y:S02]  /*cc20*/  LOP3.LUT R23, R8, R23, RZ, 0x3c, !PT ;  /* 0x0000001708177212 */ /* 0x000fe400078e3cff */
[----:B--2---:R-:W-:-:S13]  /*cc30*/  LOP3.LUT P1, RZ, R3, 0x1, RZ, 0xc0, !PT ;  /* 0x0000000103ff7812 */ /* 0x004fda000782c0ff */
[----:B------:R-:W-:Y:S05]  /*cc40*/  @!P1 BRA `(.L_x_9011) ;  /* 0x0000000800789947 */ /* 0x000fea0003800000 */
[----:B------:R-:W-:Y:S01]  /*cc50*/  ULDC.64 UR4, c[0x0][0x418] ;  /* 0x0001060000047ab9 */ /* 0x000fe20000000a00 */
[----:B------:R-:W-:Y:S01]  /*cc60*/  IMAD.MOV.U32 R3, RZ, RZ, R2 ;  /* 0x000000ffff037224 */ /* 0x000fe200078e0002 */
[----:B------:R-:W-:-:S04]  /*cc70*/  ISETP.NE.U32.AND P0, PT, RZ, UR4, PT ;  /* 0x00000004ff007c0c */ /* 0x000fc8000bf05070 */
[----:B------:R-:W-:-:S13]  /*cc80*/  ISETP.NE.AND.EX P0, PT, RZ, UR5, PT, P0 ;  /* 0x00000005ff007c0c */ /* 0x000fda000bf05300 */
        /* <DEDUP_REMOVED lines=15> */
[----:B------:R-:W-:-:S04]  /*cd80*/  LEA R6, P0, R4, UR4, 0x2 ;  /* 0x0000000404067c11 */ /* 0x000fc8000f8010ff */
[----:B------:R-:W-:-:S05]  /*cd90*/  LEA.HI.X R7, R4, UR5, R5, 0x2, P0 ;  /* 0x0000000504077c11 */ /* 0x000fca00080f1405 */
[----:B------:R0:W5:Y:S04]  /*cda0*/  LDG.E R17, desc[UR52][R6.64] ;  /* 0x0000003406117981 */ /* 0x000168000c1e1900 */
.L_x_9012:
[----:B------:R-:W1:Y:S01]  /*cdb0*/  S2R R4, SR_TID.X ;  /* 0x0000000000047919 */ /* 0x000e620000002100 */
[----:B0-----:R-:W-:Y:S01]  /*cdc0*/  IMAD R6, R18, 0x8, R16 ;  /* 0x0000000812067824 */ /* 0x001fe200078e0210 */
[----:B------:R-:W-:Y:S01]  /*cdd0*/  BSSY B1, `(.L_x_9013) ;  /* 0x0000006000017945 */ /* 0x000fe20003800000 */
[----:B-1----:R-:W-:Y:S02]  /*cde0*/  LOP3.LUT R5, R4, 0x7f, RZ, 0xc0, !PT ;  /* 0x0000007f04057812 */ /* 0x002fe400078ec0ff */
[----:B------:R-:W-:Y:S02]  /*cdf0*/  SHF.L.U32 R4, R23, 0x1f, RZ ;  /* 0x0000001f17047819 */ /* 0x000fe400000006ff */
[----:B------:R-:W-:Y:S02]  /*ce00*/  ISETP.NE.AND P1, PT, R5, RZ, PT ;  /* 0x000000ff0500720c */ /* 0x000fe40003f25270 */
[----:B------:R-:W0:Y:S02]  /*ce10*/  SYNCS.PHASECHK.TRANS64.TRYWAIT P0, [R6+URZ+0x19c80], R4 ;  /* 0x019c8004060075a7 */ /* 0x000e24000800017f */
[----:B0-----:R-:W-:Y:S09]  /*ce20*/  @!P0 BRA `(.L_x_9014) ;  /* 0x0000002c00508947 */ /* 0x001ff20003800000 */
.L_x_9082:
[----:B------:R-:W-:Y:S05]  /*ce30*/  BSYNC B1 ;  /* 0x0000000000017941 */ /* 0x000fea0003800000 */
.L_x_9013:
        /* <DEDUP_REMOVED lines=9> */
.L_x_9016:
[----:B------:R-:W-:Y:S05]  /*ced0*/  BSYNC B1 ;  /* 0x0000000000017941 */ /* 0x000fea0003800000 */
.L_x_9015:
[----:B------:R-:W-:Y:S01]  /*cee0*/  IMAD.MOV.U32 R12, RZ, RZ, RZ ;  /* 0x000000ffff0c7224 */ /* 0x000fe200078e00ff */
[----:B------:R-:W-:Y:S01]  /*cef0*/  UIADD3 UR4, UP0, UR50, 0x470, URZ ;  /* 0x0000047032047890 */ /* 0x000fe2000ff1e03f */
[----:B------:R-:W-:Y:S01]  /*cf00*/  IMAD R7, R18, 0x3000, R16 ;  /* 0x0000300012077824 */ /* 0x000fe200078e0210 */
[----:B------:R-:W-:Y:S01]  /*cf10*/  PLOP3.LUT P0, PT, PT, PT, PT, 0x80, 0x0 ;  /* 0x000000000000781c */ /* 0x000fe20003f0f070 */
[----:B------:R-:W-:Y:S01]  /*cf20*/  VIADD R5, R6, 0x19c70 ;  /* 0x00019c7006057836 */ /* 0x000fe20000000000 */
[----:B------:R-:W-:Y:S01]  /*cf30*/  R2UR UR10, R12 ;  /* 0x000000000c0a72ca */ /* 0x000fe200000e0000 */
[----:B------:R-:W-:Y:S01]  /*cf40*/  VIADD R9, R7, 0x9000 ;  /* 0x0000900007097836 */ /* 0x000fe20000000000 */
[----:B------:R-:W-:Y:S01]  /*cf50*/  LEA R3, R3, UR39, 0x7 ;  /* 0x0000002703037c11 */ /* 0x000fe2000f8e38ff */
[----:B------:R-:W-:Y:S01]  /*cf60*/  UIADD3.X UR5, URZ, UR51, URZ, UP0, !UPT ;  /* 0x000000333f057290 */ /* 0x000fe200087fe43f */
[----:B------:R-:W-:Y:S01]  /*cf70*/  UMOV UR6, 0x0 ;  /* 0x0000000000067882 */ /* 0x000fe20000000000 */
[----:B------:R-:W-:-:S10]  /*cf80*/  UMOV UR7, 0x14f00000 ;  /* 0x14f0000000077882 */ /* 0x000fd40000000000 */
.L_x_9017:
        /* <DEDUP_REMOVED lines=16> */
.L_x_9018:
        /* <DEDUP_REMOVED lines=16> */
.L_x_9019:
        /* <DEDUP_REMOVED lines=13> */
.L_x_9083:
[----:B------:R-:W-:Y:S05]  /*d260*/  BSYNC B1 ;  /* 0x0000000000017941 */ /* 0x000fea0003800000 */
.L_x_9020:
        /* <DEDUP_REMOVED lines=11> */
.L_x_9023:
[----:B------:R-:W-:Y:S05]  /*d320*/  BSYNC B1 ;  /* 0x0000000000017941 */ /* 0x000fea0003800000 */
.L_x_9022:
        /* <DEDUP_REMOVED lines=8> */
.L_x_9024:
        /* <DEDUP_REMOVED lines=10> */
[----:B------:R-:W-:Y:S02]  /*d450*/  R2UR UR6, R4 ;  /* 0x00000000040672ca */ /* 0x000fe400000e0000 */
[----:B------:R-:W-:Y:S02]  /*d460*/  R2UR UR7, R5 ;  /* 0x00000000050772ca */ /* 0x000fe400000e0000 */
[----:B------:R-:W-:Y:S01]  /*d470*/  R2UR UR10, R9 ;  /* 0x00000000090a72ca */ /* 0x000fe200000e0000 */
[----:B------:R-:W-:Y:S01]  /*d480*/  VIADD R9, R7, 0x14800 ;  /* 0x0001480007097836 */ /* 0x000fe20000000000 */
[----:B------:R-:W-:-:S13]  /*d490*/  PLOP3.LUT P0, PT, PT, PT, PT, 0x80, 0x0 ;  /* 0x000000000000781c */ /* 0x000fda0003f0f070 */
.L_x_9025:
        /* <DEDUP_REMOVED lines=15> */
.L_x_9026:
        /* <DEDUP_REMOVED lines=10> */
.L_x_9011:
[----:B------:R-:W-:Y:S05]  /*d630*/  BSYNC B0 ;  /* 0x0000000000007941 */ /* 0x000fea0003800000 */
.L_x_9010:
[----:B------:R-:W-:-:S06]  /*d640*/  UISETP.NE.AND UP0, UPT, UR38, 0x3, UPT ;  /* 0x000000032600788c */ /* 0x000fcc000bf05270 */
[----:B------:R-:W-:-:S13]  /*d650*/  PLOP3.LUT P0, PT, PT, PT, UP0, 0x80, 0x0 ;  /* 0x000000000000781c */ /* 0x000fda0003f0f008 */
[----:B------:R-:W-:Y:S05]  /*d660*/  @!P0 BRA `(.L_x_9027) ;  /* 0x0000000000048947 */ /* 0x000fea0003800000 */
[----:B------:R-:W-:Y:S01]  /*d670*/  BPT.TRAP 0x1 ;  /* 0x000000040000795c */ /* 0x000fe20000300000 */
.L_x_9027:
[----:B------:R-:W-:Y:S01]  /*d680*/  IMAD.U32 R3, RZ, RZ, UR42 ;  /* 0x0000002aff037e24 */ /* 0x000fe2000f8e00ff */
[----:B------:R-:W-:Y:S01]  /*d690*/  LOP3.LUT R4, R8, 0x1, RZ, 0x3c, !PT ;  /* 0x0000000108047812 */ /* 0x000fe200078e3cff */
[----:B------:R-:W-:Y:S03]  /*d6a0*/  BSSY B0, `(.L_x_9028) ;  /* 0x0000006000007945 */ /* 0x000fe60003800000 */
[----:B------:R-:W-:Y:S01]  /*d6b0*/  ISETP.NE.AND P1, PT, R3, 0x3, PT ;  /* 0x000000030300780c */ /* 0x000fe20003f25270 */
[----:B------:R-:W-:Y:S01]  /*d6c0*/  IMAD R3, R0, 0x8, R16 ;  /* 0x0000000800037824 */ /* 0x000fe200078e0210 */
[----:B------:R-:W-:-:S04]  /*d6d0*/  SHF.L.U32 R4, R4, 0x1f, RZ ;  /* 0x0000001f04047819 */ /* 0x000fc800000006ff */
[----:B------:R-:W0:Y:S02]  /*d6e0*/  SYNCS.PHASECHK.TRANS64.TRYWAIT P0, [R3+URZ+0x19c70], R4 ;  /* 0x019c7004030075a7 */ /* 0x000e24000800017f */
[----:B0-----:R-:W-:Y:S05]  /*d6f0*/  @!P0 BRA `(.L_x_9029) ;  /* 0x0000002400448947 */ /* 0x001fea0003800000 */
.L_x_9084:
[----:B------:R-:W-:Y:S05]  /*d700*/  BSYNC B0 ;  /* 0x0000000000007941 */ /* 0x000fea0003800000 */
.L_x_9028:
[----:B------:R-:W-:Y:S05]  /*d710*/  @!P1 BRA `(.L_x_9030) ;  /* 0x0000000000049947 */ /* 0x000fea0003800000 */
[----:B------:R-:W-:Y:S01]  /*d720*/  BPT.TRAP 0x1 ;  /* 0x000000040000795c */ /* 0x000fe20000300000 */
.L_x_9030:
[----:B0-----:R-:W-:Y:S01]  /*d730*/  SHF.L.U32 R4, R8, 0x1f, RZ ;  /* 0x0000001f08047819 */ /* 0x001fe200000006ff */
[----:B------:R-:W-:-:S03]  /*d740*/  IMAD R0, R0, 0x3000, RZ ;  /* 0x0000300000007824 */ /* 0x000fc600078e02ff */
[----:B------:R-:W0:Y:S02]  /*d750*/  SYNCS.PHASECHK.TRANS64.TRYWAIT P0, [R3+URZ+0x19c60], R4 ;  /* 0x019c6004030075a7 */ /* 0x000e24000800017f */
[----:B0-----:R-:W-:Y:S05]  /*d760*/  @!P0 BRA `(.L_x_9031) ;  /* 0x00000024003c8947 */ /* 0x001fea0003800000 */
.L_x_9085:
[----:B------:R-:W-:Y:S01]  /*d770*/  LOP3.LUT R5, R0, R22, RZ, 0xfc, !PT ;  /* 0x0000001600057212 */ /* 0x000fe200078efcff */
[----:B------:R-:W-:Y:S05]  /*d780*/  WARPSYNC.ALL ;  /* 0x0000000000007948 */ /* 0x000fea0003800000 */
[----:B------:R-:W-:Y:S01]  /*d790*/  IMAD.IADD R5, R16, 0x1, R5 ;  /* 0x0000000110057824 */ /* 0x000fe200078e0205 */
[----:B------:R-:W-:Y:S02]  /*d7a0*/  LOP3.LUT R14, R22, 0x1800, RZ, 0xfc, !PT ;  /* 0x00001800160e7812 */ /* 0x000fe400078efcff */
[----:B------:R-:W-:-:S03]  /*d7b0*/  IADD3 R12, R19, R28, R0 ;  /* 0x0000001c130c7210 */ /* 0x000fc60007ffe000 */
[----:B0-----:R-:W0:Y:S02]  /*d7c0*/  LDSM.16.MT88.4 R4, [R5+0x9000] ;  /* 0x009000000504783b */ /* 0x001e240000004200 */
[C-C-:B0-----:R-:W-:Y:S02]  /*d7d0*/  PRMT R8, R4.reuse, 0x6420, R5.reuse ;  /* 0x0000642004087816 */ /* 0x141fe40000000005 */
[----:B------:R-:W-:Y:S02]  /*d7e0*/  PRMT R9, R4, 0x7531, R5 ;  /* 0x0000753104097816 */ /* 0x000fe40000000005 */
[----:B------:R-:W-:Y:S02]  /*d7f0*/  LOP3.LUT R4, R0, R24, RZ, 0xfc, !PT ;  /* 0x0000001800047212 */ /* 0x000fe400078efcff */
        /* <DEDUP_REMOVED lines=22> */
[----:B------:R-:W-:Y:S02]  /*d960*/  LOP3.LUT R5, R0, 0x800, R22, 0xfe, !PT ;  /* 0x0000080000057812 */ /* 0x000fe400078efe16 */
[C-C-:B------:R-:W-:Y:S01]  /*d970*/  PRMT R10, R6.reuse, 0x6420, R7.reuse ;  /* 0x00006420060a7816 */ /* 0x140fe20000000007 */
[----:B------:R-:W-:Y:S01]  /*d980*/  IMAD.IADD R4, R19, 0x1, R4 ;  /* 0x0000000113047824 */ /* 0x000fe200078e0204 */
[----:B------:R-:W-:Y:S01]  /*d990*/  PRMT R11, R6, 0x7531, R7 ;  /* 0x00007531060b7816 */ /* 0x000fe20000000007 */
[----:B------:R-:W-:-:S04]  /*d9a0*/  IMAD.IADD R13, R16, 0x1, R5 ;  /* 0x00000001100d7824 */ /* 0x000fc800078e0205 */
[----:B------:R-:W-:Y:S04]  /*d9b0*/  STSM.16.M88.4 [R4], R8 ;  /* 0x0000000804007844 */ /* 0x000fe80000000200 */
[----:B------:R-:W0:Y:S02]  /*d9c0*/  LDSM.16.MT88.4 R4, [R13+0x9000] ;  /* 0x009000000d04783b */ /* 0x000e240000004200 */
[C-C-:B0-----:R-:W-:Y:S02]  /*d9d0*/  PRMT R8, R4.reuse, 0x6420, R5.reuse ;  /* 0x0000642004087816 */ /* 0x141fe40000000005 */
[----:B------:R-:W-:Y:S02]  /*d9e0*/  PRMT R9, R4, 0x7531, R5 ;  /* 0x0000753104097816 */ /* 0x000fe40000000005 */
[----:B------:R-:W-:-:S02]  /*d9f0*/  PRMT R10, R6, 0x6420, R7 ;  /* 0x00006420060a7816 */ /* 0x000fc40000000007 */
[----:B------:R-:W-:Y:S02]  /*da00*/  PRMT R11, R6, 0x7531, R7 ;  /* 0x00007531060b7816 */ /* 0x000fe40000000007 */
[----:B------:R-:W-:-:S03]  /*da10*/  IADD3 R4, R16, R14, R0 ;  /* 0x0000000e10047210 */ /* 0x000fc60007ffe000 */
[----:B------:R-:W-:Y:S04]  /*da20*/  STSM.16.M88.4 [R12], R8 ;  /* 0x000000080c007844 */ /* 0x000fe80000000200 */
[----:B------:R-:W0:Y:S02]  /*da30*/  LDSM.16.MT88.4 R4, [R4+0x9000] ;  /* 0x009000000404783b */ /* 0x000e240000004200 */
[C-C-:B0-----:R-:W-:Y:S02]  /*da40*/  PRMT R8, R4.reuse, 0x6420, R5.reuse ;  /* 0x0000642004087816 */ /* 0x141fe40000000005 */
[----:B------:R-:W-:Y:S02]  /*da50*/  PRMT R9, R4, 0x7531, R5 ;  /* 0x0000753104097816 */ /* 0x000fe40000000005 */
[----:B------:R-:W-:-:S02]  /*da60*/  PRMT R10, R6, 0x6420, R7 ;  /* 0x00006420060a7816 */ /* 0x000fc40000000007 */
[----:B------:R-:W-:Y:S02]  /*da70*/  PRMT R11, R6, 0x7531, R7 ;  /* 0x00007531060b7816 */ /* 0x000fe40000000007 */
[----:B------:R-:W-:-:S03]  /*da80*/  IADD3 R5, R16, R29, R0 ;  /* 0x0000001d10057210 */ /* 0x000fc60007ffe000 */
[----:B------:R-:W-:Y:S04]  /*da90*/  STSM.16.M88.4 [R12+0x1000], R8 ;  /* 0x001000080c007844 */ /* 0x000fe80000000200 */
[----:B------:R-:W0:Y:S02]  /*daa0*/  LDSM.16.MT88.4 R4, [R5+0x9000] ;  /* 0x009000000504783b */ /* 0x000e240000004200 */
        /* <DEDUP_REMOVED lines=13> */
.L_x_9032:
        /* <DEDUP_REMOVED lines=10> */
[C---:B------:R-:W-:Y:S01]  /*dc20*/  ISETP.GT.AND P0, PT, R2.reuse, R26, PT ;  /* 0x0000001a0200720c */ /* 0x040fe20003f04270 */
[----:B------:R-:W-:-:S12]  /*dc30*/  VIADD R2, R2, 0xffffffff ;  /* 0xffffffff02027836 */ /* 0x000fd80000000000 */
[----:B--2---:R-:W-:Y:S05]  /*dc40*/  @P0 BRA `(.L_x_9033) ;  /* 0xffffffec00d80947 */ /* 0x004fea000383ffff */
.L_x_9009:
[----:B-1----:R-:W1:Y:S01]  /*dc50*/  S2R R3, SR_TID.X ;  /* 0x0000000000037919 */ /* 0x002e620000002100 */
[----:B------:R-:W-:Y:S01]  /*dc60*/  BSSY B0, `(.L_x_9034) ;  /* 0x0000011000007945 */ /* 0x000fe20003800000 */
[----:B-1----:R-:W-:-:S04]  /*dc70*/  LOP3.LUT R3, R3, 0x7f, RZ, 0xc0, !PT ;  /* 0x0000007f03037812 */ /* 0x002fc800078ec0ff */
[----:B------:R-:W-:-:S13]  /*dc80*/  ISETP.NE.AND P0, PT, R3, RZ, PT ;  /* 0x000000ff0300720c */ /* 0x000fda0003f05270 */
[----:B------:R-:W-:Y:S05]  /*dc90*/  @P0 BRA `(.L_x_9035) ;  /* 0x0000000000340947 */ /* 0x000fea0003800000 */
[----:B------:R-:W1:Y:S01]  /*dca0*/  S2R R5, SR_LANEID ;  /* 0x0000000000057919 */ /* 0x000e620000000000 */
[----:B------:R-:W-:Y:S01]  /*dcb0*/  VOTEU.ANY UR4, UPT, PT ;  /* 0x0000000000047886 */ /* 0x000fe200038e0100 */
[----:B------:R-:W2:Y:S01]  /*dcc0*/  LDC.64 R2, c[0x0][0xc60] ;  /* 0x00031800ff027b82 */ /* 0x000ea20000000a00 */
[----:B------:R-:W1:Y:S02]  /*dcd0*/  FLO.U32 R0, UR4 ;  /* 0x0000000400007d00 */ /* 0x000e6400080e0000 */
[----:B-1----:R-:W-:-:S06]  /*dce0*/  ISETP.EQ.U32.AND P1, PT, R0, R5, PT ;  /* 0x000000050000720c */ /* 0x002fcc0003f22070 */
[----:B------:R-:W2:Y:S07]  /*dcf0*/  POPC R5, UR4 ;  /* 0x0000000400057d09 */ /* 0x000eae0008000000 */
[----:B--2---:R-:W2:Y:S01]  /*dd00*/  @P1 ATOMG.E.ADD.STRONG.GPU PT, R3, desc[UR52][R2.64], R5 ;  /* 0x00000005020319a8 */ /* 0x004ea200081ee1f4 */
[----:B------:R-:W1:Y:S02]  /*dd10*/  S2R R4, SR_LTMASK ;  /* 0x0000000000047919 */ /* 0x000e640000003900 */
[----:B-1----:R-:W-:-:S04]  /*dd20*/  LOP3.LUT R4, R4, UR4, RZ, 0xc0, !PT ;  /* 0x0000000404047c12 */ /* 0x002fc8000f8ec0ff */
[----:B------:R-:W1:Y:S01]  /*dd30*/  POPC R7, R4 ;  /* 0x0000000400077309 */ /* 0x000e620000000000 */
[----:B--2---:R-:W1:Y:S02]  /*dd40*/  SHFL.IDX PT, R0, R3, R0, 0x1f ;  /* 0x00001f0003007589 */ /* 0x004e6400000e0000 */
[----:B-1----:R-:W-:-:S05]  /*dd50*/  IADD3 R0, R0, UR41, R7 ;  /* 0x0000002900007c10 */ /* 0x002fca000fffe007 */
[----:B------:R1:W-:Y:S02]  /*dd60*/  STL [R1], R0 ;  /* 0x0000000001007387 */ /* 0x0003e40000100800 */
.L_x_9035:
[----:B------:R-:W-:Y:S05]  /*dd70*/  BSYNC B0 ;  /* 0x0000000000007941 */ /* 0x000fea0003800000 */
.L_x_9034:
[----:B------:R-:W-:-:S06]  /*dd80*/  UISETP.NE.AND UP0, UPT, UR38, 0x3, UPT ;  /* 0x000000032600788c */ /* 0x000fcc000bf05270 */
[----:B------:R-:W-:-:S13]  /*dd90*/  PLOP3.LUT P1, PT, PT, PT, UP0, 0x80, 0x0 ;  /* 0x000000000000781c */ /* 0x000fda0003f2f008 */
[----:B------:R-:W-:Y:S05]  /*dda0*/  @!P1 BRA `(.L_x_9036) ;  /* 0x0000000000049947 */ /* 0x000fea0003800000 */
[----:B------:R-:W-:Y:S01]  /*ddb0*/  BPT.TRAP 0x1 ;  /* 0x000000040000795c */ /* 0x000fe20000300000 */
.L_x_9036:
[----:B------:R-:W-:Y:S01]  /*ddc0*/  LOP3.LUT R3, R23, 0x1, RZ, 0x3c, !PT ;  /* 0x0000000117037812 */ /* 0x000fe200078e3cff */
[----:B-1----:R-:W-:Y:S01]  /*ddd0*/  IMAD R0, R18, 0x8, R16 ;  /* 0x0000000812007824 */ /* 0x002fe200078e0210 */
[----:B------:R-:W-:Y:S01]  /*dde0*/  BSSY B0, `(.L_x_9037) ;  /* 0x0000006000007945 */ /* 0x000fe20003800000 */
[----:B------:R-:W-:Y:S01]  /*ddf0*/  IMAD.U32 R2, RZ, RZ, UR42 ;  /* 0x0000002aff027e24 */ /* 0x000fe2000f8e00ff */
[----:B------:R-:W-:-:S04]  /*de00*/  SHF.L.U32 R3, R3, 0x1f, RZ ;  /* 0x0000001f03037819 */ /* 0x000fc800000006ff */
[----:B------:R-:W1:Y:S01]  /*de10*/  SYNCS.PHASECHK.TRANS64.TRYWAIT P1, [R0+URZ+0x19c70], R3 ;  /* 0x019c7003000075a7 */ /* 0x000e62000802017f */
[----:B------:R-:W-:Y:S01]  /*de20*/  ISETP.NE.AND P2, PT, R2, 0x3, PT ;  /* 0x000000030200780c */ /* 0x000fe20003f45270 */
[----:B-1----:R-:W-:-:S12]  /*de30*/  @!P1 BRA `(.L_x_9038) ;  /* 0x0000001c009c9947 */ /* 0x002fd80003800000 */
.L_x_9086:
[----:B------:R-:W-:Y:S05]  /*de40*/  BSYNC B0 ;  /* 0x0000000000007941 */ /* 0x000fea0003800000 */
.L_x_9037:
[----:B------:R-:W-:Y:S05]  /*de50*/  @!P2 BRA `(.L_x_9039) ;  /* 0x000000000004a947 */ /* 0x000fea0003800000 */
[----:B------:R-:W-:Y:S01]  /*de60*/  BPT.TRAP 0x1 ;  /* 0x000000040000795c */ /* 0x000fe20000300000 */
.L_x_9039:
[----:B-1----:R-:W-:-:S04]  /*de70*/  SHF.L.U32 R3, R23, 0x1f, RZ ;  /* 0x0000001f17037819 */ /* 0x002fc800000006ff */
[----:B------:R-:W1:Y:S02]  /*de80*/  SYNCS.PHASECHK.TRANS64.TRYWAIT P1, [R0+URZ+0x19c60], R3 ;  /* 0x019c6003000075a7 */ /* 0x000e64000802017f */
[----:B-1----:R-:W-:Y:S05]  /*de90*/  @!P1 BRA `(.L_x_9040) ;  /* 0x0000001c00989947 */ /* 0x002fea0003800000 */
.L_x_9087:
[----:B------:R-:W-:Y:S01]  /*dea0*/  IMAD R2, R18, 0x3000, RZ ;  /* 0x0000300012027824 */ /* 0x000fe200078e02ff */
[----:B------:R-:W-:Y:S05]  /*deb0*/  WARPSYNC.ALL ;  /* 0x0000000000007948 */ /* 0x000fea0003800000 */
[----:B-1----:R-:W-:Y:S02]  /*dec0*/  LOP3.LUT R3, R2, R22, RZ, 0xfc, !PT ;  /* 0x0000001602037212 */ /* 0x002fe400078efcff */
[----:B------:R-:W-:-:S03]  /*ded0*/  LOP3.LUT R14, R22, 0x1800, RZ, 0xfc, !PT ;  /* 0x00001800160e7812 */ /* 0x000fc600078efcff */
[----:B------:R-:W-:Y:S02]  /*dee0*/  IMAD.IADD R6, R16, 0x1, R3 ;  /* 0x0000000110067824 */ /* 0x000fe400078e0203 */
[----:B------:R-:W-:-:S04]  /*def0*/  VIADD R3, R2, 0x1000 ;  /* 0x0000100002037836 */ /* 0x000fc80000000000 */
[----:B------:R-:W0:Y:S02]  /*df00*/  LDSM.16.MT88.4 R4, [R6+0x9000] ;  /* 0x009000000604783b */ /* 0x000e240000004200 */
[C-C-:B0-----:R-:W-:Y:S02]  /*df10*/  PRMT R8, R4.reuse, 0x6420, R5.reuse ;  /* 0x0000642004087816 */ /* 0x141fe40000000005 */
[----:B------:R-:W-:Y:S02]  /*df20*/  PRMT R9, R4, 0x7531, R5 ;  /* 0x0000753104097816 */ /* 0x000fe40000000005 */
[----:B------:R-:W-:Y:S02]  /*df30*/  LOP3.LUT R4, R2, R24, RZ, 0xfc, !PT ;  /* 0x0000001802047212 */ /* 0x000fe400078efcff */
[----:B------:R-:W-:Y:S02]  /*df40*/  LOP3.LUT R5, R3, R22, RZ, 0xfc, !PT ;  /* 0x0000001603057212 */ /* 0x000fe400078efcff */
[C-C-:B------:R-:W-:Y:S01]  /*df50*/  PRMT R10, R6.reuse, 0x6420, R7.reuse ;  /* 0x00006420060a7816 */ /* 0x140fe20000000007 */
[----:B------:R-:W-:Y:S01]  /*df60*/  IMAD.IADD R12, R19, 0x1, R4 ;  /* 0x00000001130c7824 */ /* 0x000fe200078e0204 */
[----:B------:R-:W-:Y:S01]  /*df70*/  PRMT R11, R6, 0x7531, R7 ;  /* 0x00007531060b7816 */ /* 0x000fe20000000007 */
[----:B------:R-:W-:Y:S01]  /*df80*/  IMAD.IADD R4, R16, 0x1, R5 ;  /* 0x0000000110047824 */ /* 0x000fe200078e0205 */
[----:B------:R-:W-:-:S03]  /*df90*/  LOP3.LUT R3, R3, R24, RZ, 0xfc, !PT ;  /* 0x0000001803037212 */ /* 0x000fc600078efcff */
[----:B------:R-:W-:Y:S02]  /*dfa0*/  STSM.16.M88.4 [R12], R8 ;  /* 0x000000080c007844 */ /* 0x000fe40000000200 */
[----:B------:R-:W-:Y:S02]  /*dfb0*/  IMAD.IADD R13, R19, 0x1, R3 ;  /* 0x00000001130d7824 */ /* 0x000fe400078e0203 */
[----:B------:R-:W0:Y:S01]  /*dfc0*/  LDSM.16.MT88.4 R4, [R4+0x9000] ;  /* 0x009000000404783b */ /* 0x000e220000004200 */
[----:B------:R-:W-:Y:S01]  /*dfd0*/  VIADD R3, R2, 0x2000 ;  /* 0x0000200002037836 */ /* 0x000fe20000000000 */
        /* <DEDUP_REMOVED lines=8> */
[C---:B------:R-:W-:Y:S01]  /*e060*/  IMAD.IADD R3, R19.reuse, 0x1, R3 ;  /* 0x0000000113037824 */ /* 0x040fe200078e0203 */
[--C-:B------:R-:W-:Y:S01]  /*e070*/  IADD3 R19, R19, R28, R2.reuse ;  /* 0x0000001c13137210 */ /* 0x100fe20007ffe002 */
[----:B------:R0:W1:Y:S02]  /*e080*/  LDSM.16.MT88.4 R4, [R12+0x9000] ;  /* 0x009000000c04783b */ /* 0x0000640000004200 */
[----:B0-----:R-:W-:Y:S02]  /*e090*/  IADD3 R12, R16, R14, R2 ;  /* 0x0000000e100c7210 */ /* 0x001fe40007ffe002 */
[C-C-:B-1----:R-:W-:Y:S02]  /*e0a0*/  PRMT R8, R4.reuse, 0x6420, R5.reuse ;  /* 0x0000642004087816 */ /* 0x142fe40000000005 */
[----:B------:R-:W-:-:S02]  /*e0b0*/  PRMT R9, R4, 0x7531, R5 ;  /* 0x0000753104097816 */ /* 0x000fc40000000005 */
[----:B------:R-:W-:Y:S02]  /*e0c0*/  LOP3.LUT R5, R2, 0x800, R22, 0xfe, !PT ;  /* 0x0000080002057812 */ /* 0x000fe400078efe16 */
[C-C-:B------:R-:W-:Y:S02]  /*e0d0*/  PRMT R10, R6.reuse, 0x6420, R7.reuse ;  /* 0x00006420060a7816 */ /* 0x140fe40000000007 */
[----:B------:R-:W-:Y:S01]  /*e0e0*/  PRMT R11, R6, 0x7531, R7 ;  /* 0x00007531060b7816 */ /* 0x000fe20000000007 */
[----:B------:R-:W-:-:S04]  /*e0f0*/  IMAD.IADD R13, R16, 0x1, R5 ;  /* 0x00000001100d7824 */ /* 0x000fc800078e0205 */
[----:B------:R-:W-:Y:S04]  /*e100*/  STSM.16.M88.4 [R3], R8 ;  /* 0x0000000803007844 */ /* 0x000fe80000000200 */
[----:B------:R-:W0:Y:S02]  /*e110*/  LDSM.16.MT88.4 R4, [R13+0x9000] ;  /* 0x009000000d04783b */ /* 0x000e240000004200 */
[C-C-:B0-----:R-:W-:Y:S02]  /*e120*/  PRMT R8, R4.reuse, 0x6420, R5.reuse ;  /* 0x0000642004087816 */ /* 0x141fe40000000005 */
[----:B------:R-:W-:Y:S02]  /*e130*/  PRMT R9, R4, 0x7531, R5 ;  /* 0x0000753104097816 */ /* 0x000fe40000000005 */
[----:B------:R-:W-:-:S02]  /*e140*/  PRMT R10, R6, 0x6420, R7 ;  /* 0x00006420060a7816 */ /* 0x000fc40000000007 */
[----:B------:R-:W-:-:S05]  /*e150*/  PRMT R11, R6, 0x7531, R7 ;  /* 0x00007531060b7816 */ /* 0x000fca0000000007 */
        /* <DEDUP_REMOVED lines=22> */
.L_x_9041:
[----:B-1----:R1:W-:Y:S01]  /*e2c0*/  SYNCS.ARRIVE.TRANS64.A1T0 RZ, [R0+URZ+0x19c50], RZ ;  /* 0x019c50ff00ff79a7 */ /* 0x0023e2000810003f */
[----:B------:R-:W-:Y:S02]  /*e2d0*/  @!P0 VIADD R2, R0, 0x19c80 ;  /* 0x00019c8000028836 */ /* 0x000fe40000000000 */
[----:B------:R-:W-:-:S03]  /*e2e0*/  VIADD R18, R18, 0x1 ;  /* 0x0000000112127836 */ /* 0x000fc60000000000 */
[----:B------:R-:W-:Y:S01]  /*e2f0*/  @!P0 PRMT R2, RZ, 0x654, R2 ;  /* 0x00000654ff028816 */ /* 0x000fe20000000002 */
[----:B------:R-:W-:Y:S06]  /*e300*/  BAR.SYNC.DEFER_BLOCKING 0x2, 0x80 ;  /* 0x0082000000007b1d */ /* 0x000fec0000010000 */
[----:B------:R2:W-:Y:S01]  /*e310*/  @!P0 SYNCS.ARRIVE.TRANS64.RED.A1T0 RZ, [R2+URZ], RZ ;  /* 0x000000ff02ff89a7 */ /* 0x0005e2000810043f */
[----:B------:R-:W-:-:S04]  /*e320*/  ISETP.NE.AND P0, PT, R18, 0x2, PT ;  /* 0x000000021200780c */ /* 0x000fc80003f05270 */
[----:B-1----:R-:W-:Y:S02]  /*e330*/  SEL R0, RZ, 0x1, P0 ;  /* 0x00000001ff007807 */ /* 0x002fe40000000000 */
[----:B------:R-:W-:Y:S02]  /*e340*/  SEL R18, R18, RZ, P0 ;  /* 0x000000ff12127207 */ /* 0x000fe40000000000 */
[----:B--2---:R-:W-:-:S07]  /*e350*/  LOP3.LUT R23, R23, R0, RZ, 0x3c, !PT ;  /* 0x0000000017177212 */ /* 0x004fce00078e3cff */
.L_x_8984:
[----:B------:R-:W-:Y:S05]  /*e360*/  BSYNC B7 ;  /* 0x0000000000077941 */ /* 0x000fea0003800000 */
.L_x_8982:
[----:B-1----:R-:W2:Y:S02]  /*e370*/  LDL R0, [R1+0x10] ;  /* 0x0000100001007983 */ /* 0x002ea40000100800 */
        /* <DEDUP_REMOVED lines=8> */
[----:B-1----:R1:W-:Y:S01]  /*e400*/  STL.64 [R1], R4 ;  /* 0x0000000401007387 */ /* 0x0023e20000100a00 */
[----:B------:R-:W-:-:S03]  /*e410*/  IMAD.MOV.U32 R0, RZ, RZ, R7 ;  /* 0x000000ffff007224 */ /* 0x000fc600078e0007 */
[----:B------:R1:W-:Y:S02]  /*e420*/  STL [R1+0x8], R6 ;  /* 0x0000080601007387 */ /* 0x0003e40000100800 */
[----:B------:R-:W-:Y:S01]  /*e430*/  R2UR UR43, R0 ;  /* 0x00000000002b72ca */ /* 0x000fe200000e0000 */
[----:B------:R-:W-:Y:S06]  /*e440*/  BAR.ARV 0x4, 0x200 ;  /* 0x0108000000007b1d */ /* 0x000fec0000002000 */
[----:B------:R-:W-:Y:S08]  /*e450*/  BRA `(.L_x_9043) ;  /* 0x0000000800d07947 */ /* 0x000ff00003800000 */
.L_x_9042:
[----:B------:R-:W2:Y:S01]  /*e460*/  LDL.LU R0, [R1] ;  /* 0x0000000001007983 */ /* 0x000ea20000300800 */
[----:B------:R-:W-:Y:S01]  /*e470*/  ULDC UR4, c[0x0][0xc3c] ;  /* 0x00030f0000047ab9 */ /* 0x000fe20000000800 */
[----:B------:R-:W0:Y:S02]  /*e480*/  S2R R2, SR_TID.X ;  /* 0x0000000000027919 */ /* 0x000e240000002100 */
[----:B0-----:R-:W-:-:S04]  /*e490*/  LOP3.LUT R9, R2, 0x1f, RZ, 0xc0, !PT ;  /* 0x0000001f02097812 */ /* 0x001fc800078ec0ff */
[C---:B------:R-:W-:Y:S01]  /*e4a0*/  ISETP.NE.AND P0, PT, R9.reuse, 0x1f, PT ;  /* 0x0000001f0900780c */ /* 0x040fe20003f05270 */
[----:B------:R-:W-:-:S05]  /*e4b0*/  VIADD R7, R9, UR43 ;  /* 0x0000002b09077c36 */ /* 0x000fca0008000000 */
[----:B------:R-:W-:Y:S01]  /*e4c0*/  ISETP.GE.OR P1, PT, R7, UR4, !P0 ;  /* 0x0000000407007c0c */ /* 0x000fe2000c726670 */
[----:B------:R-:W-:-:S12]  /*e4d0*/  ULDC UR4, c[0x0][0xc3c] ;  /* 0x00030f0000047ab9 */ /* 0x000fd80000000800 */
[----:B------:R-:W0:Y:S08]  /*e4e0*/  @!P1 LDC.64 R2, c[0x0][0xc80] ;  /* 0x00032000ff029b82 */ /* 0x000e300000000a00 */
[----:B------:R-:W1:Y:S01]  /*e4f0*/  @!P1 LDC.64 R4, c[0x0][0xc78] ;  /* 0x00031e00ff049b82 */ /* 0x000e620000000a00 */
[----:B0-----:R-:W-:-:S04]  /*e500*/  @!P1 IMAD.WIDE R2, R7, 0x4, R2 ;  /* 0x0000000407029825 */ /* 0x001fc800078e0202 */
[----:B--2---:R-:W-:Y:S02]  /*e510*/  IMAD.MOV.U32 R10, RZ, RZ, R0 ;  /* 0x000000ffff0a7224 */ /* 0x004fe400078e0000 */
[----:B------:R-:W-:-:S06]  /*e520*/  IMAD.MOV.U32 R0, RZ, RZ, RZ ;  /* 0x000000ffff007224 */ /* 0x000fcc00078e00ff */
[----:B------:R1:W2:Y:S02]  /*e530*/  @!P1 LDG.E R0, desc[UR52][R2.64] ;  /* 0x0000003402009981 */ /* 0x0002a4000c1e1900 */
[----:B-1----:R-:W-:-:S04]  /*e540*/  @!P1 IMAD.WIDE R2, R7, 0x4, R4 ;  /* 0x0000000407029825 */ /* 0x002fc800078e0204 */
[----:B------:R-:W-:-:S06]  /*e550*/  IMAD.MOV.U32 R7, RZ, RZ, RZ ;  /* 0x000000ffff077224 */ /* 0x000fcc00078e00ff */
[----:B------:R-:W2:Y:S01]  /*e560*/  @!P1 LDG.E R7, desc[UR52][R2.64] ;  /* 0x0000003402079981 */ /* 0x000ea2000c1e1900 */
[C---:B------:R-:W-:Y:S02]  /*e570*/  ISETP.NE.AND P1, PT, R9.reuse, RZ, PT ;  /* 0x000000ff0900720c */ /* 0x040fe40003f25270 */
        /* <DEDUP_REMOVED lines=18> */
[----:B------:R-:W-:Y:S04]  /*e6a0*/  SHFL.IDX PT, R4, R10, RZ, 0x1f ;  /* 0x00001fff0a047589 */ /* 0x000fe800000e0000 */
[----:B------:R-:W0:Y:S02]  /*e6b0*/  SHFL.UP PT, R2, R5, 0x10, RZ ;  /* 0x0600000005027989 */ /* 0x000e2400000e00ff */
[----:B0-----:R-:W-:-:S05]  /*e6c0*/  SEL R2, R2, RZ, P5 ;  /* 0x000000ff02027207 */ /* 0x001fca0002800000 */
[----:B------:R-:W-:Y:S02]  /*e6d0*/  IMAD.IADD R3, R5, 0x1, R2 ;  /* 0x0000000105037824 */ /* 0x000fe400078e0202 */
[----:B------:R-:W0:Y:S01]  /*e6e0*/  LDC R2, c[0x0][0xc38] ;  /* 0x00030e00ff027b82 */ /* 0x000e220000000800 */
[----:B------:R-:W-:Y:S02]  /*e6f0*/  IMAD.MOV.U32 R5, RZ, RZ, RZ ;  /* 0x000000ffff057224 */ /* 0x000fe400078e00ff */
[----:B------:R-:W0:Y:S02]  /*e700*/  SHFL.IDX PT, R9, R3, 0x1f, 0x1f ;  /* 0x03e01f0003097f89 */ /* 0x000e2400000e0000 */
[----:B0-----:R-:W-:-:S04]  /*e710*/  IMAD R9, R9, R2, RZ ;  /* 0x0000000209097224 */ /* 0x001fc800078e02ff */
[----:B------:R-:W-:-:S05]  /*e720*/  IMAD.IADD R6, R6, 0x1, R9 ;  /* 0x0000000106067824 */ /* 0x000fca00078e0209 */
[----:B------:R-:W-:-:S13]  /*e730*/  ISETP.GT.AND P6, PT, R6, R4, PT ;  /* 0x000000040600720c */ /* 0x000fda0003fc4270 */
[----:B------:R-:W-:Y:S05]  /*e740*/  @P6 BRA `(.L_x_9044) ;  /* 0x0000000000986947 */ /* 0x000fea0003800000 */
.L_x_9046:
        /* <DEDUP_REMOVED lines=38> */
.L_x_9044:
        /* <DEDUP_REMOVED lines=10> */
[----:B0-----:R-:W-:Y:S01]  /*ea50*/  IABS R8, R0 ;  /* 0x0000000000087213 */ /* 0x001fe20000000000 */
[----:B-1----:R-:W-:Y:S06]  /*ea60*/  @!P0 BRA `(.L_x_9047) ;  /* 0x00000000000c8947 */ /* 0x002fec0003800000 */
[----:B------:R-:W-:-:S06]  /*ea70*/  UIADD3 UR5, UR4, -0x1, URZ ;  /* 0xffffffff04057890 */ /* 0x000fcc000fffe03f */
[----:B------:R-:W-:-:S05]  /*ea80*/  IMAD.U32 R10, RZ, RZ, UR5 ;  /* 0x00000005ff0a7e24 */ /* 0x000fca000f8e00ff */
[----:B------:R0:W1:Y:S02]  /*ea90*/  SHFL.IDX PT, R5, R3, R10, 0x1f ;  /* 0x00001f0a03057589 */ /* 0x00006400000e0000 */
.L_x_9047:
[----:B------:R-:W3:Y:S01]  /*eaa0*/  I2F.RP R9, R8 ;  /* 0x0000000800097306 */ /* 0x000ee20000209400 */
[----:B-1----:R-:W-:Y:S01]  /*eab0*/  IMAD R6, R5, R2, R6 ;  /* 0x0000000205067224 */ /* 0x002fe200078e0206 */
[----:B------:R-:W-:Y:S01]  /*eac0*/  UIADD3 UR43, UR4, UR43, URZ ;  /* 0x0000002b042b7290 */ /* 0x000fe2000fffe03f */
[----:B------:R-:W-:-:S03]  /*ead0*/  IMAD.MOV.U32 R2, RZ, RZ, RZ ;  /* 0x000000ffff027224 */ /* 0x000fc600078e00ff */
[----:B------:R1:W-:Y:S02]  /*eae0*/  STL [R1], R6 ;  /* 0x0000000601007387 */ /* 0x0003e40000100800 */
[----:B---3--:R-:W0:Y:S02]  /*eaf0*/  MUFU.RCP R9, R9 ;  /* 0x0000000900097308 */ /* 0x008e240000001000 */
[----:B0-----:R-:W-:-:S06]  /*eb00*/  VIADD R3, R9, 0xffffffe ;  /* 0x0ffffffe09037836 */ /* 0x001fcc0000000000 */
[----:B------:R-:W0:Y:S02]  /*eb10*/  F2I.FTZ.U32.TRUNC.NTZ R3, R3 ;  /* 0x0000000300037305 */ /* 0x000e24000021f000 */
[----:B0-----:R-:W-:-:S04]  /*eb20*/  IMAD.MOV R5, RZ, RZ, -R3 ;  /* 0x000000ffff057224 */ /* 0x001fc800078e0a03 */
[----:B------:R-:W-:-:S04]  /*eb30*/  IMAD R5, R5, R8, RZ ;  /* 0x0000000805057224 */ /* 0x000fc800078e02ff */
[----:B------:R-:W-:-:S04]  /*eb40*/  IMAD.HI.U32 R2, R3, R5, R2 ;  /* 0x0000000503027227 */ /* 0x000fc800078e0002 */
[----:B------:R-:W-:Y:S01]  /*eb50*/  IMAD.IADD R5, R4, 0x1, -R6 ;  /* 0x0000000104057824 */ /* 0x000fe200078e0a06 */
[----:B------:R-:W-:-:S04]  /*eb60*/  IABS R4, R0 ;  /* 0x0000000000047213 */ /* 0x000fc80000000000 */
[----:B------:R-:W-:Y:S01]  /*eb70*/  IABS R3, R5 ;  /* 0x0000000500037213 */ /* 0x000fe20000000000 */
[----:B------:R-:W-:-:S04]  /*eb80*/  IMAD.MOV R4, RZ, RZ, -R4 ;  /* 0x000000ffff047224 */ /* 0x000fc800078e0a04 */
[----:B-1----:R-:W-:-:S04]  /*eb90*/  IMAD.HI.U32 R6, R2, R3, RZ ;  /* 0x0000000302067227 */ /* 0x002fc800078e00ff */
[----:B------:R-:W-:Y:S01]  /*eba0*/  IMAD R3, R6, R4, R3 ;  /* 0x0000000406037224 */ /* 0x000fe200078e0203 */
[----:B--2---:R-:W-:Y:S01]  /*ebb0*/  IABS R4, R7 ;  /* 0x0000000700047213 */ /* 0x004fe20000000000 */
[----:B------:R-:W-:-:S03]  /*ebc0*/  IMAD.MOV.U32 R2, RZ, RZ, RZ ;  /* 0x000000ffff027224 */ /* 0x000fc600078e00ff */
[----:B------:R-:W-:-:S13]  /*ebd0*/  ISETP.GT.U32.AND P1, PT, R8, R3, PT ;  /* 0x000000030800720c */ /* 0x000fda0003f24070 */
[----:B------:R-:W-:Y:S02]  /*ebe0*/  @!P1 IMAD.IADD R3, R3, 0x1, -R8 ;  /* 0x0000000103039824 */ /* 0x000fe400078e0a08 */
[----:B------:R-:W-:Y:S01]  /*ebf0*/  @!P1 VIADD R6, R6, 0x1 ;  /* 0x0000000106069836 */ /* 0x000fe20000000000 */
[----:B------:R-:W-:Y:S02]  /*ec00*/  ISETP.NE.AND P1, PT, R0, RZ, PT ;  /* 0x000000ff0000720c */ /* 0x000fe40003f25270 */
[----:B------:R-:W-:Y:S02]  /*ec10*/  ISETP.GE.U32.AND P0, PT, R3, R8, PT ;  /* 0x000000080300720c */ /* 0x000fe40003f06070 */
[----:B------:R-:W0:Y:S11]  /*ec20*/  I2F.RP R8, R4 ;  /* 0x0000000400087306 */ /* 0x000e360000209400 */
[----:B------:R-:W-:Y:S01]  /*ec30*/  @P0 VIADD R6, R6, 0x1 ;  /* 0x0000000106060836 */ /* 0x000fe20000000000 */
[----:B0-----:R-:W0:Y:S02]  /*ec40*/  MUFU.RCP R8, R8 ;  /* 0x0000000800087308 */ /* 0x001e240000001000 */
[----:B0-----:R-:W-:Y:S01]  /*ec50*/  VIADD R9, R8, 0xffffffe ;  /* 0x0ffffffe08097836 */ /* 0x001fe20000000000 */
[----:B------:R-:W-:-:S05]  /*ec60*/  IABS R8, R7 ;  /* 0x0000000700087213 */ /* 0x000fca0000000000 */
[----:B------:R-:W0:Y:S01]  /*ec70*/  F2I.FTZ.U32.TRUNC.NTZ R3, R9 ;  /* 0x0000000900037305 */ /* 0x000e22000021f000 */
[----:B------:R-:W-:Y:S02]  /*ec80*/  IMAD.MOV R8, RZ, RZ, -R8 ;  /* 0x000000ffff087224 */ /* 0x000fe400078e0a08 */
[----:B0-----:R-:W-:-:S04]  /*ec90*/  IMAD.MOV R11, RZ, RZ, -R3 ;  /* 0x000000ffff0b7224 */ /* 0x001fc800078e0a03 */
[----:B------:R-:W-:-:S04]  /*eca0*/  IMAD R11, R11, R4, RZ ;  /* 0x000000040b0b7224 */ /* 0x000fc800078e02ff */
[----:B------:R-:W-:Y:S01]  /*ecb0*/  IMAD.HI.U32 R2, R3, R11, R2 ;  /* 0x0000000b03027227 */ /* 0x000fe200078e0002 */
[----:B------:R-:W-:-:S04]  /*ecc0*/  LOP3.LUT R3, R5, R0, RZ, 0x3c, !PT ;  /* 0x0000000005037212 */ /* 0x000fc800078e3cff */
[----:B------:R-:W-:-:S13]  /*ecd0*/  ISETP.GE.AND P2, PT, R3, RZ, PT ;  /* 0x000000ff0300720c */ /* 0x000fda0003f46270 */
        /* <DEDUP_REMOVED lines=17> */
[C---:B------:R-:W-:Y:S02]  /*edf0*/  IMAD R6, R7.reuse, R3, R6 ;  /* 0x0000000307067224 */ /* 0x040fe400078e0206 */
[----:B------:R-:W-:Y:S02]  /*ee00*/  IMAD R7, R7, 0x1000000, R2 ;  /* 0x0100000007077824 */ /* 0x000fe400078e0202 */
[----:B------:R-:W-:Y:S02]  /*ee10*/  IMAD.IADD R2, R5, 0x1, -R0 ;  /* 0x0000000105027824 */ /* 0x000fe400078e0a00 */
[----:B------:R-:W-:-:S05]  /*ee20*/  IMAD R0, R6, 0x10000, R7 ;  /* 0x0001000006007824 */ /* 0x000fca00078e0207 */
[----:B------:R1:W-:Y:S04]  /*ee30*/  STL [R1+0x8], R0 ;  /* 0x0000080001007387 */ /* 0x0003e80000100800 */
[----:B------:R1:W-:Y:S01]  /*ee40*/  STL [R1+0x4], R2 ;  /* 0x0000040201007387 */ /* 0x0003e20000100800 */
[----:B------:R-:W-:Y:S05]  /*ee50*/  BRA `(.L_x_9048) ;  /* 0x0000000000107947 */ /* 0x000fea0003800000 */
.L_x_9045:
[----:B------:R0:W-:Y:S01]  /*ee60*/  STL [R1], R4 ;  /* 0x0000000401007387 */ /* 0x0001e20000100800 */
[----:B------:R-:W-:-:S03]  /*ee70*/  ULDC UR43, c[0x0][0xc3c] ;  /* 0x00030f00002b7ab9 */ /* 0x000fc60000000800 */
[----:B------:R0:W-:Y:S04]  /*ee80*/  STL [R1+0x4], RZ ;  /* 0x000004ff01007387 */ /* 0x0001e80000100800 */
[----:B------:R0:W-:Y:S02]  /*ee90*/  STL [R1+0x8], RZ ;  /* 0x000008ff01007387 */ /* 0x0001e40000100800 */
.L_x_9048:
[----:B------:R-:W2:Y:S04]  /*eea0*/  LDL R3, [R1+0x4] ;  /* 0x0000040001037983 */ /* 0x000ea80000100800 */
[----:B-1----:R-:W3:Y:S04]  /*eeb0*/  LDL R2, [R1+0x8] ;  /* 0x0000080001027983 */ /* 0x002ee80000100800 */
[----:B0-----:R-:W4:Y:S01]  /*eec0*/  LDL R4, [R1] ;  /* 0x0000000001047983 */ /* 0x001f220000100800 */
        /* <DEDUP_REMOVED lines=13> */
.L_x_9043:
[----:B------:R-:W-:Y:S02]  /*efa0*/  ULDC UR4, c[0x0][0xc3c] ;  /* 0x00030f0000047ab9 */ /* 0x000fe40000000800 */
[----:B------:R-:W-:-:S06]  /*efb0*/  UISETP.GE.AND UP0, UPT, UR43, UR4, UPT ;  /* 0x000000042b00728c */ /* 0x000fcc000bf06270 */
[----:B------:R-:W-:-:S13]  /*efc0*/  PLOP3.LUT P0, PT, PT, PT, UP0, 0x80, 0x0 ;  /* 0x000000000000781c */ /* 0x000fda0003f0f008 */
[----:B------:R-:W-:Y:S05]  /*efd0*/  @!P0 BRA `(.L_x_9049) ;  /* 0xffffffb800488947 */ /* 0x000fea000383ffff */
.L_x_8977:
[----:B------:R-:W3:Y:S01]  /*efe0*/  LDL.LU R0, [R1+0x18] ;  /* 0x0000180001007983 */ /* 0x000ee20000300800 */
[----:B------:R-:W-:Y:S01]  /*eff0*/  BSSY B0, `(.L_x_9050) ;  /* 0x000000b000007945 */ /* 0x000fe20003800000 */
[----:B-12---:R-:W1:Y:S01]  /*f000*/  S2R R5, SR_CgaCtaId ;  /* 0x0000000000057919 */ /* 0x006e620000008800 */
[----:B---3--:R-:W-:-:S05]  /*f010*/  VIADD R0, R0, 0x1 ;  /* 0x0000000100007836 */ /* 0x008fca0000000000 */
[----:B------:R-:W-:-:S04]  /*f020*/  LEA.HI R2, R0, R0, RZ, 0x1 ;  /* 0x0000000000027211 */ /* 0x000fc800078f08ff */
[----:B0-----:R-:W-:Y:S02]  /*f030*/  LOP3.LUT R3, R2, 0xfffffffe, RZ, 0xc0, !PT ;  /* 0xfffffffe02037812 */ /* 0x001fe400078ec0ff */
[----:B------:R-:W-:-:S03]  /*f040*/  MOV R2, 0x400 ;  /* 0x0000040000027802 */ /* 0x000fc60000000f00 */
[----:B------:R-:W-:Y:S01]  /*f050*/  IMAD.IADD R0, R0, 0x1, -R3 ;  /* 0x0000000100007824 */ /* 0x000fe200078e0a03 */
[----:B-1----:R-:W-:-:S04]  /*f060*/  LEA R7, R5, R2, 0x18 ;  /* 0x0000000205077211 */ /* 0x002fc800078ec0ff */
[----:B------:R-:W-:-:S04]  /*f070*/  SHF.L.U32 R0, R0, 0x1f, RZ ;  /* 0x0000001f00007819 */ /* 0x000fc800000006ff */
[----:B------:R-:W0:Y:S02]  /*f080*/  SYNCS.PHASECHK.TRANS64.TRYWAIT P0, [R7+URZ+0x19c20], R0 ;  /* 0x019c2000070075a7 */ /* 0x000e24000800017f */
[----:B0-----:R-:W-:Y:S05]  /*f090*/  @!P0 BRA `(.L_x_9051) ;  /* 0x0000000c002c8947 */ /* 0x001fea0003800000 */
.L_x_9088:
[----:B------:R-:W-:Y:S05]  /*f0a0*/  BSYNC B0 ;  /* 0x0000000000007941 */ /* 0x000fea0003800000 */
.L_x_9050:
[----:B------:R-:W-:-:S03]  /*f0b0*/  UMOV UR4, 0xffffffff ;  /* 0xffffffff00047882 */ /* 0x000fc60000000000 */
[----:B------:R-:W-:Y:S05]  /*f0c0*/  BRA.DIV UR4, `(.L_x_9052) ;  /* 0x0000000e04347947 */ /* 0x000fea000b800000 */
[----:B0-----:R-:W0:Y:S02]  /*f0d0*/  S2R R0, SR_TID.X ;  /* 0x0000000000007919 */ /* 0x001e240000002100 */
[----:B0-----:R-:W-:-:S04]  /*f0e0*/  SHF.R.U32.HI R0, RZ, 0x5, R0 ;  /* 0x00000005ff007819 */ /* 0x001fc80000011600 */
[----:B------:R-:W-:-:S05]  /*f0f0*/  LOP3.LUT R0, R0, 0x3, RZ, 0xc0, !PT ;  /* 0x0000000300007812 */ /* 0x000fca00078ec0ff */
[----:B------:R0:W1:Y:S02]  /*f100*/  SHFL.IDX PT, R14, R0, RZ, 0x1f ;  /* 0x00001fff000e7589 */ /* 0x00006400000e0000 */
.L_x_9091:
[----:B-1----:R-:W-:Y:S01]  /*f110*/  ISETP.NE.AND P0, PT, R14, RZ, PT ;  /* 0x000000ff0e00720c */ /* 0x002fe20003f05270 */
[----:B------:R-:W-:-:S12]  /*f120*/  BSSY B0, `(.L_x_9053) ;  /* 0x000002b000007945 */ /* 0x000fd80003800000 */
[----:B------:R-:W-:Y:S05]  /*f130*/  @P0 BRA `(.L_x_9054) ;  /* 0x0000000000a40947 */ /* 0x000fea0003800000 */
[----:B------:R-:W-:-:S03]  /*f140*/  UMOV UR4, 0xffffffff ;  /* 0xffffffff00047882 */ /* 0x000fc60000000000 */
[----:B------:R-:W-:Y:S05]  /*f150*/  BRA.DIV UR4, `(.L_x_9055) ;  /* 0x0000000e04447947 */ /* 0x000fea000b800000 */
[----:B------:R-:W-:-:S13]  /*f160*/  ELECT P6, URZ, PT ;  /* 0x00000000003f782f */ /* 0x000fda00038c0000 */
.L_x_9094:
[----:B------:R-:W-:Y:S05]  /*f170*/  @!P6 BRA `(.L_x_9054) ;  /* 0x000000000094e947 */ /* 0x000fea0003800000 */
[----:B------:R-:W-:-:S06]  /*f180*/  ULOP3.LUT UR4, UR40, 0x2, URZ, 0xfc, !UPT ;  /* 0x0000000228047892 */ /* 0x000fcc000f8efc3f */
[----:B0-----:R-:W-:-:S05]  /*f190*/  IMAD.U32 R0, RZ, RZ, UR4 ;  /* 0x00000004ff007e24 */ /* 0x001fca000f8e00ff */
[----:B------:R-:W-:-:S13]  /*f1a0*/  ISETP.NE.AND P0, PT, R0, 0x3, PT ;  /* 0x000000030000780c */ /* 0x000fda0003f05270 */
[----:B------:R-:W-:Y:S05]  /*f1b0*/  @!P0 BRA `(.L_x_9056) ;  /* 0x0000000000048947 */ /* 0x000fea0003800000 */
[----:B------:R-:W-:Y:S01]  /*f1c0*/  BPT.TRAP 0x1 ;  /* 0x000000040000795c */ /* 0x000fe20000300000 */
.L_x_9056:
        /* <DEDUP_REMOVED lines=12> */
.L_x_9095:
[----:B------:R-:W1:Y:S02]  /*f290*/  SYNCS.PHASECHK.TRANS64.TRYWAIT P1, [R3+URZ], R0 ;  /* 0x00000000030075a7 */ /* 0x000e64000802017f */
[----:B-1----:R-:W-:Y:S05]  /*f2a0*/  @!P1 BRA `(.L_x_9058) ;  /* 0x0000000c00249947 */ /* 0x002fea0003800000 */
.L_x_9096:
[----:B------:R-:W-:Y:S05]  /*f2b0*/  @!P0 BRA `(.L_x_9059) ;  /* 0x0000000000048947 */ /* 0x000fea0003800000 */
[----:B------:R-:W-:Y:S01]  /*f2c0*/  BPT.TRAP 0x1 ;  /* 0x000000040000795c */ /* 0x000fe20000300000 */
.L_x_9059:
[----:B-1----:R-:W-:-:S04]  /*f2d0*/  IMAD R3, R18, 0x8, R7 ;  /* 0x0000000812037824 */ /* 0x002fc800078e0207 */
[----:B------:R-:W1:Y:S02]  /*f2e0*/  SYNCS.PHASECHK.TRANS64.TRYWAIT P1, [R3+URZ+0x19c60], R4 ;  /* 0x019c6004030075a7 */ /* 0x000e64000802017f */
[----:B-1----:R-:W-:Y:S05]  /*f2f0*/  @!P1 BRA `(.L_x_9060) ;  /* 0x0000000c00249947 */ /* 0x002fea0003800000 */
.L_x_9097:
[----:B------:R-:W-:Y:S05]  /*f300*/  @!P0 BRA `(.L_x_9061) ;  /* 0x0000000000048947 */ /* 0x000fea0003800000 */
[----:B------:R-:W-:Y:S01]  /*f310*/  BPT.TRAP 0x1 ;  /* 0x000000040000795c */ /* 0x000fe20000300000 */
.L_x_9061:
[----:B0-----:R-:W-:-:S04]  /*f320*/  IMAD R5, R6, 0x8, R7 ;  /* 0x0000000806057824 */ /* 0x001fc800078e0207 */
[----:B------:R-:W0:Y:S02]  /*f330*/  SYNCS.PHASECHK.TRANS64.TRYWAIT P1, [R5+URZ+0x19c60], R0 ;  /* 0x019c6000050075a7 */ /* 0x000e24000802017f */
[----:B0-----:R-:W-:Y:S05]  /*f340*/  @!P1 BRA `(.L_x_9062) ;  /* 0x0000000c00249947 */ /* 0x001fea0003800000 */
.L_x_9098:
[----:B------:R-:W-:Y:S05]  /*f350*/  @!P0 BRA `(.L_x_9063) ;  /* 0x0000000000048947 */ /* 0x000fea0003800000 */
[----:B------:R-:W-:Y:S01]  /*f360*/  BPT.TRAP 0x1 ;  /* 0x000000040000795c */ /* 0x000fe20000300000 */
.L_x_9063:
[----:B------:R-:W2:Y:S02]  /*f370*/  SYNCS.PHASECHK.TRANS64.TRYWAIT P0, [R3+URZ+0x19c80], R4 ;  /* 0x019c8004030075a7 */ /* 0x000ea4000800017f */
[----:B--2---:R-:W-:Y:S05]  /*f380*/  @!P0 BRA `(.L_x_9064) ;  /* 0x0000000c00288947 */ /* 0x004fea0003800000 */
.L_x_9065:
[----:B---3--:R3:W4:Y:S02]  /*f390*/  SYNCS.PHASECHK.TRANS64.TRYWAIT P0, [R5+URZ+0x19c80], R0 ;  /* 0x019c8000050075a7 */ /* 0x008724000800017f */
[----:B----4-:R-:W-:Y:S05]  /*f3a0*/  @!P0 NANOSLEEP.SYNCS 0x989680 ;  /* 0x009896800000895d */ /* 0x010fea0003900000 */
[----:B------:R-:W4:Y:S02]  /*f3b0*/  @!P0 SYNCS.PHASECHK.TRANS64 P0, [R5+URZ+0x19c80], R0 ;  /* 0x019c8000050085a7 */ /* 0x000f24000800007f */
[----:B----4-:R-:W-:Y:S05]  /*f3c0*/  @!P0 BRA `(.L_x_9065) ;  /* 0xfffffffc00f08947 */ /* 0x010fea000383ffff */
.L_x_9054:
[----:B------:R-:W-:Y:S05]  /*f3d0*/  BSYNC B0 ;  /* 0x0000000000007941 */ /* 0x000fea0003800000 */
.L_x_9053:
[----:B------:R-:W-:Y:S05]  /*f3e0*/  EXIT ;  /* 0x000000000000794d */ /* 0x000fea0003800000 */
.L_x_8934:
[----:B0-----:R0:W1:Y:S02]  /*f3f0*/  SYNCS.PHASECHK.TRANS64.TRYWAIT P1, [R0+URZ+0x19c00], R3 ;  /* 0x019c0003000075a7 */ /* 0x001064000802017f */
[----:B-1----:R-:W-:Y:S05]  /*f400*/  @!P1 NANOSLEEP.SYNCS 0x989680 ;  /* 0x009896800000995d */ /* 0x002fea0003900000 */
[----:B------:R-:W1:Y:S02]  /*f410*/  @!P1 SYNCS.PHASECHK.TRANS64 P1, [R0+URZ+0x19c00], R3 ;  /* 0x019c0003000095a7 */ /* 0x000e64000802007f */
[----:B-1----:R-:W-:Y:S05]  /*f420*/  @!P1 BRA `(.L_x_8934) ;  /* 0xfffffffc00f09947 */ /* 0x002fea000383ffff */
[----:B------:R-:W-:Y:S05]  /*f430*/  BRA `(.L_x_9066) ;  /* 0xffffff2800607947 */ /* 0x000fea000383ffff */
.L_x_8938:
[----:B--2---:R2:W3:Y:S02]  /*f440*/  SYNCS.PHASECHK.TRANS64.TRYWAIT P1, [R5+URZ+0x19c30], R4 ;  /* 0x019c3004050075a7 */ /* 0x0044e4000802017f */
[----:B---3--:R-:W-:Y:S05]  /*f450*/  @!P1 NANOSLEEP.SYNCS 0x989680 ;  /* 0x009896800000995d */ /* 0x008fea0003900000 */
[----:B------:R-:W3:Y:S02]  /*f460*/  @!P1 SYNCS.PHASECHK.TRANS64 P1, [R5+URZ+0x19c30], R4 ;  /* 0x019c3004050095a7 */ /* 0x000ee4000802007f */
[----:B---3--:R-:W-:Y:S05]  /*f470*/  @!P1 BRA `(.L_x_8938) ;  /* 0xfffffffc00f09947 */ /* 0x008fea000383ffff */
[----:B------:R-:W-:Y:S05]  /*f480*/  BRA `(.L_x_8937) ;  /* 0xffffff2800987947 */ /* 0x000fea000383ffff */
.L_x_8943:
[----:B-1----:R1:W2:Y:S02]  /*f490*/  SYNCS.PHASECHK.TRANS64.TRYWAIT P1, [R9+URZ+0x19c30], R4 ;  /* 0x019c3004090075a7 */ /* 0x0022a4000802017f */
[----:B--2---:R-:W-:Y:S05]  /*f4a0*/  @!P1 NANOSLEEP.SYNCS 0x989680 ;  /* 0x009896800000995d */ /* 0x004fea0003900000 */
[----:B------:R-:W2:Y:S02]  /*f4b0*/  @!P1 SYNCS.PHASECHK.TRANS64 P1, [R9+URZ+0x19c30], R4 ;  /* 0x019c3004090095a7 */ /* 0x000ea4000802007f */
[----:B--2---:R-:W-:Y:S05]  /*f4c0*/  @!P1 BRA `(.L_x_8943) ;  /* 0xfffffffc00f09947 */ /* 0x004fea000383ffff */
[----:B------:R-:W-:Y:S05]  /*f4d0*/  BRA `(.L_x_8942) ;  /* 0xffffff4c00047947 */ /* 0x000fea000383ffff */
.L_x_8947:
[----:B---3--:R3:W4:Y:S02]  /*f4e0*/  SYNCS.PHASECHK.TRANS64.TRYWAIT P1, [R10+URZ+0x19c50], R3 ;  /* 0x019c50030a0075a7 */ /* 0x008724000802017f */
[----:B----4-:R-:W-:Y:S05]  /*f4f0*/  @!P1 NANOSLEEP.SYNCS 0x989680 ;  /* 0x009896800000995d */ /* 0x010fea0003900000 */
[----:B------:R-:W4:Y:S02]  /*f500*/  @!P1 SYNCS.PHASECHK.TRANS64 P1, [R10+URZ+0x19c50], R3 ;  /* 0x019c50030a0095a7 */ /* 0x000f24000802007f */
[----:B----4-:R-:W-:Y:S05]  /*f510*/  @!P1 BRA `(.L_x_8947) ;  /* 0xfffffffc00f09947 */ /* 0x010fea000383ffff */
[----:B------:R-:W-:Y:S05]  /*f520*/  BRA `(.L_x_8946) ;  /* 0xffffff4c005c7947 */ /* 0x000fea000383ffff */
.L_x_8953:
[----:B-1----:R1:W2:Y:S02]  /*f530*/  SYNCS.PHASECHK.TRANS64.TRYWAIT P1, [R7+URZ+0x19c50], R8 ;  /* 0x019c5008070075a7 */ /* 0x0022a4000802017f */
[----:B--2---:R-:W-:Y:S05]  /*f540*/  @!P1 NANOSLEEP.SYNCS 0x989680 ;  /* 0x009896800000995d */ /* 0x004fea0003900000 */
[----:B------:R-:W2:Y:S02]  /*f550*/  @!P1 SYNCS.PHASECHK.TRANS64 P1, [R7+URZ+0x19c50], R8 ;  /* 0x019c5008070095a7 */ /* 0x000ea4000802007f */
[----:B--2---:R-:W-:Y:S05]  /*f560*/  @!P1 BRA `(.L_x_8953) ;  /* 0xfffffffc00f09947 */ /* 0x004fea000383ffff */
[----:B------:R-:W-:Y:S05]  /*f570*/  BRA `(.L_x_8952) ;  /* 0xffffff6400b47947 */ /* 0x000fea000383ffff */
.L_x_8993:
[----:B------:R-:W-:Y:S02]  /*f580*/  IMAD.MOV.U32 R13, RZ, RZ, R20 ;  /* 0x000000ffff0d7224 */ /* 0x000fe400078e0014 */
[----:B------:R-:W-:Y:S02]  /*f590*/  IMAD.MOV.U32 R12, RZ, RZ, RZ ;  /* 0x000000ffff0c7224 */ /* 0x000fe400078e00ff */
[----:B------:R-:W-:Y:S02]  /*f5a0*/  IMAD.MOV.U32 R11, RZ, RZ, 0x1f ;  /* 0x0000001fff0b7424 */ /* 0x000fe400078e00ff */
[----:B------:R-:W-:-:S07]  /*f5b0*/  IMAD.MOV.U32 R15, RZ, RZ, -0x1 ;  /* 0xffffffffff0f7424 */ /* 0x000fce00078e00ff */
[----:B------:R-:W-:Y:S05]  /*f5c0*/  WARPSYNC.COLLECTIVE R15, `(.L_x_9067) ;  /* 0x000000000f087348 */ /* 0x000fea0003c00000 */
[----:B------:R0:W1:Y:S02]  /*f5d0*/  SHFL.IDX P6, R14, R13, R12, R11 ;  /* 0x0000000c0d0e7389 */ /* 0x00006400000c000b */
[----:B01----:R-:W-:Y:S01]  /*f5e0*/  ENDCOLLECTIVE ;  /* 0x000000000000791b */ /* 0x003fe20003800000 */
.L_x_9067:
[----:B------:R-:W-:Y:S05]  /*f5f0*/  BRA `(.L_x_9068) ;  /* 0xffffffc000c87947 */ /* 0x000fea000383ffff */
.L_x_8995:
[----:B------:R-:W-:Y:S01]  /*f600*/  BSSY B0, `(.L_x_9069) ;  /* 0x0000006000007945 */ /* 0x000fe20003800000 */
[----:B------:R-:W-:-:S07]  /*f610*/  IMAD.MOV.U32 R15, RZ, RZ, -0x1 ;  /* 0xffffffffff0f7424 */ /* 0x000fce00078e00ff */
[----:B0-----:R-:W-:Y:S05]  /*f620*/  WARPSYNC.COLLECTIVE R15, `(.L_x_9070) ;  /* 0x000000000f0c7348 */ /* 0x001fea0003c00000 */
[----:B------:R-:W-:Y:S02]  /*f630*/  ELECT P6, UR62, PT ;  /* 0x00000000003e782f */ /* 0x000fe400038c0000 */
[----:B------:R-:W-:Y:S01]  /*f640*/  MOV R14, UR62 ;  /* 0x0000003e000e7c02 */ /* 0x000fe20008000f00 */
[----:B0-----:R-:W-:Y:S10]  /*f650*/  ENDCOLLECTIVE ;  /* 0x000000000000791b */ /* 0x001ff40003800000 */
.L_x_9070:
[----:B------:R-:W-:Y:S05]  /*f660*/  BSYNC B0 ;  /* 0x0000000000007941 */ /* 0x000fea0003800000 */
.L_x_9069:
[----:B------:R-:W-:Y:S05]  /*f670*/  BRA `(.L_x_9071) ;  /* 0xffffffc000d87947 */ /* 0x000fea000383ffff */
.L_x_8997:
[----:B-1----:R1:W2:Y:S02]  /*f680*/  SYNCS.PHASECHK.TRANS64.TRYWAIT P0, [R4+URZ+0x19c80], R3 ;  /* 0x019c8003040075a7 */ /* 0x0022a4000800017f */
[----:B--2---:R-:W-:Y:S05]  /*f690*/  @!P0 NANOSLEEP.SYNCS 0x989680 ;  /* 0x009896800000895d */ /* 0x004fea0003900000 */
[----:B------:R-:W2:Y:S02]  /*f6a0*/  @!P0 SYNCS.PHASECHK.TRANS64 P0, [R4+URZ+0x19c80], R3 ;  /* 0x019c8003040085a7 */ /* 0x000ea4000800007f */
[----:B--2---:R-:W-:Y:S05]  /*f6b0*/  @!P0 BRA `(.L_x_8997) ;  /* 0xfffffffc00f08947 */ /* 0x004fea000383ffff */
[----:B------:R-:W-:Y:S05]  /*f6c0*/  BRA `(.L_x_9072) ;  /* 0xffffffc400347947 */ /* 0x000fea000383ffff */
.L_x_8999:
[----:B--2---:R2:W3:Y:S02]  /*f6d0*/  SYNCS.PHASECHK.TRANS64.TRYWAIT P0, [R4+URZ+0x19c40], R3 ;  /* 0x019c4003040075a7 */ /* 0x0044e4000800017f */
[----:B---3--:R-:W-:Y:S05]  /*f6e0*/  @!P0 NANOSLEEP.SYNCS 0x989680 ;  /* 0x009896800000895d */ /* 0x008fea0003900000 */
[----:B------:R-:W3:Y:S02]  /*f6f0*/  @!P0 SYNCS.PHASECHK.TRANS64 P0, [R4+URZ+0x19c40], R3 ;  /* 0x019c4003040085a7 */ /* 0x000ee4000800007f */
[----:B---3--:R-:W-:Y:S05]  /*f700*/  @!P0 BRA `(.L_x_8999) ;  /* 0xfffffffc00f08947 */ /* 0x008fea000383ffff */
[----:B------:R-:W-:Y:S05]  /*f710*/  BRA `(.L_x_9073) ;  /* 0xffffffc400b87947 */ /* 0x000fea000383ffff */
.L_x_9003:
[----:B------:R-:W2:Y:S01]  /*f720*/  LDL.LU R11, [R1+0xc] ;  /* 0x00000c00010b7983 */ /* 0x000ea20000300800 */
[----:B------:R-:W-:Y:S01]  /*f730*/  IMAD.MOV.U32 R13, RZ, RZ, R0 ;  /* 0x000000ffff0d7224 */ /* 0x000fe200078e0000 */
[----:B------:R-:W-:Y:S01]  /*f740*/  LOP3.LUT R5, R5, 0x7f, RZ, 0xc0, !PT ;  /* 0x0000007f05057812 */ /* 0x000fe200078ec0ff */
[----:B------:R-:W-:Y:S02]  /*f750*/  IMAD.MOV.U32 R12, RZ, RZ, RZ ;  /* 0x000000ffff0c7224 */ /* 0x000fe400078e00ff */
[----:B------:R-:W-:Y:S01]  /*f760*/  IMAD.MOV.U32 R15, RZ, RZ, -0x1 ;  /* 0xffffffffff0f7424 */ /* 0x000fe200078e00ff */
[----:B------:R-:W-:-:S05]  /*f770*/  SHF.R.U32.HI R5, RZ, 0x1, R5 ;  /* 0x00000001ff057819 */ /* 0x000fca0000011605 */
[----:B------:R-:W-:Y:S02]  /*f780*/  IMAD R5, R21, 0xc0, R5 ;  /* 0x000000c015057824 */ /* 0x000fe400078e0205 */
[----:B--2---:R-:W-:Y:S02]  /*f790*/  IMAD R4, R11, R9, RZ ;  /* 0x000000090b047224 */ /* 0x004fe400078e02ff */
[----:B------:R-:W-:-:S03]  /*f7a0*/  IMAD.MOV.U32 R11, RZ, RZ, 0x1e1f ;  /* 0x00001e1fff0b7424 */ /* 0x000fc600078e00ff */
[----:B------:R-:W-:-:S13]  /*f7b0*/  ISETP.GE.AND P4, PT, R5, R4, PT ;  /* 0x000000040500720c */ /* 0x000fda0003f86270 */
[----:B-----5:R-:W-:Y:S05]  /*f7c0*/  WARPSYNC.COLLECTIVE R15, `(.L_x_9074) ;  /* 0x000000000f087348 */ /* 0x020fea0003c00000 */
[----:B------:R0:W1:Y:S02]  /*f7d0*/  SHFL.IDX P6, R14, R13, R12, R11 ;  /* 0x0000000c0d0e7389 */ /* 0x00006400000c000b */
[----:B01---5:R-:W-:Y:S01]  /*f7e0*/  ENDCOLLECTIVE ;  /* 0x000000000000791b */ /* 0x023fe20003800000 */
.L_x_9074:
[----:B------:R-:W-:Y:S02]  /*f7f0*/  IMAD.MOV.U32 R13, RZ, RZ, R6 ;  /* 0x000000ffff0d7224 */ /* 0x000fe400078e0006 */
[----:B------:R-:W-:-:S07]  /*f800*/  IMAD.MOV.U32 R2, RZ, RZ, R14 ;  /* 0x000000ffff027224 */ /* 0x000fce00078e000e */
[----:B------:R-:W-:Y:S05]  /*f810*/  WARPSYNC.COLLECTIVE R15, `(.L_x_9075) ;  /* 0x000000000f087348 */ /* 0x000fea0003c00000 */
[----:B------:R0:W1:Y:S02]  /*f820*/  SHFL.IDX P6, R14, R13, R12, R11 ;  /* 0x0000000c0d0e7389 */ /* 0x00006400000c000b */
[----:B01----:R-:W-:Y:S01]  /*f830*/  ENDCOLLECTIVE ;  /* 0x000000000000791b */ /* 0x003fe20003800000 */
.L_x_9075:
[----:B------:R-:W-:Y:S02]  /*f840*/  IMAD.MOV.U32 R13, RZ, RZ, R0 ;  /* 0x000000ffff0d7224 */ /* 0x000fe400078e0000 */
[----:B------:R-:W-:Y:S02]  /*f850*/  IMAD.MOV.U32 R12, RZ, RZ, 0x1 ;  /* 0x00000001ff0c7424 */ /* 0x000fe400078e00ff */
[----:B------:R-:W-:-:S07]  /*f860*/  IMAD.MOV.U32 R3, RZ, RZ, R14 ;  /* 0x000000ffff037224 */ /* 0x000fce00078e000e */
[----:B------:R-:W-:Y:S05]  /*f870*/  WARPSYNC.COLLECTIVE R15, `(.L_x_9076) ;  /* 0x000000000f087348 */ /* 0x000fea0003c00000 */
[----:B------:R0:W1:Y:S02]  /*f880*/  SHFL.IDX P6, R14, R13, R12, R11 ;  /* 0x0000000c0d0e7389 */ /* 0x00006400000c000b */
[----:B01----:R-:W-:Y:S01]  /*f890*/  ENDCOLLECTIVE ;  /* 0x000000000000791b */ /* 0x003fe20003800000 */
.L_x_9076:
        /* <DEDUP_REMOVED lines=10> */
.L_x_9077:
[----:B------:R-:W-:Y:S01]  /*f940*/  @!PT LDS RZ, [RZ] ;  /* 0x00000000fffff984 */ /* 0x000fe20000000800 */
[----:B------:R-:W-:Y:S01]  /*f950*/  @!PT LDS RZ, [RZ] ;  /* 0x00000000fffff984 */ /* 0x000fe20000000800 */
[----:B------:R-:W-:Y:S01]  /*f960*/  @!PT LDS RZ, [RZ] ;  /* 0x00000000fffff984 */ /* 0x000fe20000000800 */
[----:B------:R0:W-:Y:S04]  /*f970*/  @!P4 LDGSTS.E.BYPASS.LTC128B.128 [R10+0xf000], desc[UR52][R2.64], !P2 ;  /* 0x0f000000020acfae */ /* 0x0001e8000d101d74 */
[----:B------:R0:W-:Y:S04]  /*f980*/  @!P4 LDGSTS.E.BYPASS.LTC128B.128 [R10+0x10800], desc[UR52][R2.64+0x20], !P1 ;  /* 0x10800020020acfae */ /* 0x0001e8000c901d74 */
[----:B------:R0:W-:Y:S01]  /*f990*/  @!P4 LDGSTS.E.BYPASS.LTC128B.128 [R10+0x12000], desc[UR52][R2.64+0x40], !P0 ;  /* 0x12000040020acfae */ /* 0x0001e2000c101d74 */
[----:B------:R-:W-:Y:S02]  /*f9a0*/  IMAD.MOV.U32 R13, RZ, RZ, R7 ;  /* 0x000000ffff0d7224 */ /* 0x000fe400078e0007 */
[----:B------:R-:W-:-:S02]  /*f9b0*/  IMAD.MOV.U32 R12, RZ, RZ, RZ ;  /* 0x000000ffff0c7224 */ /* 0x000fc400078e00ff */
[----:B------:R-:W-:-:S07]  /*f9c0*/  IMAD.MOV.U32 R6, RZ, RZ, R14 ;  /* 0x000000ffff067224 */ /* 0x000fce00078e000e */
[----:B0-----:R-:W-:Y:S05]  /*f9d0*/  WARPSYNC.COLLECTIVE R15, `(.L_x_9078) ;  /* 0x000000000f087348 */ /* 0x001fea0003c00000 */
[----:B------:R1:W2:Y:S02]  /*f9e0*/  SHFL.IDX P6, R14, R13, R12, R11 ;  /* 0x0000000c0d0e7389 */ /* 0x0002a400000c000b */
[----:B012---:R-:W-:Y:S01]  /*f9f0*/  ENDCOLLECTIVE ;  /* 0x000000000000791b */ /* 0x007fe20003800000 */
.L_x_9078:
[----:B------:R-:W-:-:S05]  /*fa00*/  VIADD R3, R5, 0x40 ;  /* 0x0000004005037836 */ /* 0x000fca0000000000 */
[----:B------:R-:W-:Y:S01]  /*fa10*/  ISETP.GE.AND P4, PT, R3, R4, PT ;  /* 0x000000040300720c */ /* 0x000fe20003f86270 */
[----:B------:R-:W-:-:S12]  /*fa20*/  IMAD.MOV.U32 R13, RZ, RZ, R8 ;  /* 0x000000ffff0d7224 */ /* 0x000fd800078e0008 */
[----:B------:R-:W-:Y:S01]  /*fa30*/  @!P4 IADD3 R2, P3, R20, R6, RZ ;  /* 0x000000061402c210 */ /* 0x000fe20007f7e0ff */
[----:B------:R-:W-:-:S12]  /*fa40*/  IMAD.MOV.U32 R7, RZ, RZ, R14 ;  /* 0x000000ffff077224 */ /* 0x000fd800078e000e */
[----:B------:R-:W-:Y:S05]  /*fa50*/  WARPSYNC.COLLECTIVE R15, `(.L_x_9079) ;  /* 0x000000000f087348 */ /* 0x000fea0003c00000 */
[----:B------:R0:W1:Y:S02]  /*fa60*/  SHFL.IDX P6, R14, R13, R12, R11 ;  /* 0x0000000c0d0e7389 */ /* 0x00006400000c000b */
[----:B01----:R-:W-:Y:S01]  /*fa70*/  ENDCOLLECTIVE ;  /* 0x000000000000791b */ /* 0x003fe20003800000 */
.L_x_9079:
[----:B------:R-:W-:-:S04]  /*fa80*/  @!P4 IMAD.X R0, RZ, RZ, R0, P3 ;  /* 0x000000ffff00c224 */ /* 0x000fc800018e0600 */
[----:B------:R-:W-:-:S05]  /*fa90*/  @!P4 IMAD.MOV.U32 R3, RZ, RZ, R0 ;  /* 0x000000ffff03c224 */ /* 0x000fca00078e0000 */
[----:B------:R-:W-:Y:S01]  /*faa0*/  @!PT LDS RZ, [RZ] ;  /* 0x00000000fffff984 */ /* 0x000fe20000000800 */
[----:B------:R-:W-:Y:S01]  /*fab0*/  @!PT LDS RZ, [RZ] ;  /* 0x00000000fffff984 */ /* 0x000fe20000000800 */
[----:B------:R-:W-:Y:S01]  /*fac0*/  @!PT LDS RZ, [RZ] ;  /* 0x00000000fffff984 */ /* 0x000fe20000000800 */
[----:B------:R-:W-:Y:S04]  /*fad0*/  @!P4 LDGSTS.E.BYPASS.LTC128B.128 [R10+0xf800], desc[UR52][R2.64], !P2 ;  /* 0x0f800000020acfae */ /* 0x000fe8000d101d74 */
[----:B------:R-:W-:Y:S04]  /*fae0*/  @!P4 LDGSTS.E.BYPASS.LTC128B.128 [R10+0x11000], desc[UR52][R2.64+0x20], !P1 ;  /* 0x11000020020acfae */ /* 0x000fe8000c901d74 */
[----:B------:R0:W-:Y:S02]  /*faf0*/  @!P4 LDGSTS.E.BYPASS.LTC128B.128 [R10+0x12800], desc[UR52][R2.64+0x40], !P0 ;  /* 0x12800040020acfae */ /* 0x0001e4000c101d74 */
[----:B0-----:R-:W-:Y:S01]  /*fb00*/  IMAD.MOV.U32 R2, RZ, RZ, R14 ;  /* 0x000000ffff027224 */ /* 0x001fe200078e000e */
[----:B------:R-:W-:Y:S06]  /*fb10*/  BRA `(.L_x_9080) ;  /* 0xffffffcc00847947 */ /* 0x000fec000383ffff */
.L_x_9008:
[----:B-1----:R1:W2:Y:S02]  /*fb20*/  SYNCS.PHASECHK.TRANS64.TRYWAIT P0, [R16+URZ+0x19c20], R3 ;  /* 0x019c2003100075a7 */ /* 0x0022a4000800017f */
[----:B--2---:R-:W-:Y:S05]  /*fb30*/  @!P0 NANOSLEEP.SYNCS 0x989680 ;  /* 0x009896800000895d */ /* 0x004fea0003900000 */
[----:B------:R-:W2:Y:S02]  /*fb40*/  @!P0 SYNCS.PHASECHK.TRANS64 P0, [R16+URZ+0x19c20], R3 ;  /* 0x019c2003100085a7 */ /* 0x000ea4000800007f */
[----:B--2---:R-:W-:Y:S05]  /*fb50*/  @!P0 BRA `(.L_x_9008) ;  /* 0xfffffffc00f08947 */ /* 0x004fea000383ffff */
[----:B------:R-:W-:Y:S05]  /*fb60*/  BRA `(.L_x_9081) ;  /* 0xffffffd000007947 */ /* 0x000fea000383ffff */
.L_x_9014:
[----:B0-----:R0:W1:Y:S02]  /*fb70*/  SYNCS.PHASECHK.TRANS64.TRYWAIT P0, [R6+URZ+0x19c80], R4 ;  /* 0x019c8004060075a7 */ /* 0x001064000800017f */
[----:B-1----:R-:W-:Y:S05]  /*fb80*/  @!P0 NANOSLEEP.SYNCS 0x989680 ;  /* 0x009896800000895d */ /* 0x002fea0003900000 */
[----:B------:R-:W1:Y:S02]  /*fb90*/  @!P0 SYNCS.PHASECHK.TRANS64 P0, [R6+URZ+0x19c80], R4 ;  /* 0x019c8004060085a7 */ /* 0x000e64000800007f */
[----:B-1----:R-:W-:Y:S05]  /*fba0*/  @!P0 BRA `(.L_x_9014) ;  /* 0xfffffffc00f08947 */ /* 0x002fea000383ffff */
[----:B------:R-:W-:Y:S05]  /*fbb0*/  BRA `(.L_x_9082) ;  /* 0xffffffd0009c7947 */ /* 0x000fea000383ffff */
.L_x_9021:
[----:B-1----:R1:W2:Y:S02]  /*fbc0*/  SYNCS.PHASECHK.TRANS64.TRYWAIT P0, [R6+URZ+0x19c40], R4 ;  /* 0x019c4004060075a7 */ /* 0x0022a4000800017f */
[----:B--2---:R-:W-:Y:S05]  /*fbd0*/  @!P0 NANOSLEEP.SYNCS 0x989680 ;  /* 0x009896800000895d */ /* 0x004fea0003900000 */
[----:B------:R-:W2:Y:S02]  /*fbe0*/  @!P0 SYNCS.PHASECHK.TRANS64 P0, [R6+URZ+0x19c40], R4 ;  /* 0x019c4004060085a7 */ /* 0x000ea4000800007f */
[----:B--2---:R-:W-:Y:S05]  /*fbf0*/  @!P0 BRA `(.L_x_9021) ;  /* 0xfffffffc00f08947 */ /* 0x004fea000383ffff */
[----:B------:R-:W-:Y:S05]  /*fc00*/  BRA `(.L_x_9083) ;  /* 0xffffffd400947947 */ /* 0x000fea000383ffff */
.L_x_9029:
[----:B0-----:R0:W1:Y:S02]  /*fc10*/  SYNCS.PHASECHK.TRANS64.TRYWAIT P0, [R3+URZ+0x19c70], R4 ;  /* 0x019c7004030075a7 */ /* 0x001064000800017f */
[----:B-1----:R-:W-:Y:S05]  /*fc20*/  @!P0 NANOSLEEP.SYNCS 0x989680 ;  /* 0x009896800000895d */ /* 0x002fea0003900000 */
[----:B------:R-:W1:Y:S02]  /*fc30*/  @!P0 SYNCS.PHASECHK.TRANS64 P0, [R3+URZ+0x19c70], R4 ;  /* 0x019c7004030085a7 */ /* 0x000e64000800007f */
[----:B-1----:R-:W-:Y:S05]  /*fc40*/  @!P0 BRA `(.L_x_9029) ;  /* 0xfffffffc00f08947 */ /* 0x002fea000383ffff */
[----:B------:R-:W-:Y:S05]  /*fc50*/  BRA `(.L_x_9084) ;  /* 0xffffffd800a87947 */ /* 0x000fea000383ffff */
.L_x_9031:
[----:B0-----:R0:W1:Y:S02]  /*fc60*/  SYNCS.PHASECHK.TRANS64.TRYWAIT P0, [R3+URZ+0x19c60], R4 ;  /* 0x019c6004030075a7 */ /* 0x001064000800017f */
[----:B-1----:R-:W-:Y:S05]  /*fc70*/  @!P0 NANOSLEEP.SYNCS 0x989680 ;  /* 0x009896800000895d */ /* 0x002fea0003900000 */
[----:B------:R-:W1:Y:S02]  /*fc80*/  @!P0 SYNCS.PHASECHK.TRANS64 P0, [R3+URZ+0x19c60], R4 ;  /* 0x019c6004030085a7 */ /* 0x000e64000800007f */
[----:B-1----:R-:W-:Y:S05]  /*fc90*/  @!P0 BRA `(.L_x_9031) ;  /* 0xfffffffc00f08947 */ /* 0x002fea000383ffff */
[----:B------:R-:W-:Y:S05]  /*fca0*/  BRA `(.L_x_9085) ;  /* 0xffffffd800b07947 */ /* 0x000fea000383ffff */
.L_x_9038:
[----:B-1----:R1:W2:Y:S02]  /*fcb0*/  SYNCS.PHASECHK.TRANS64.TRYWAIT P1, [R0+URZ+0x19c70], R3 ;  /* 0x019c7003000075a7 */ /* 0x0022a4000802017f */
[----:B--2---:R-:W-:Y:S05]  /*fcc0*/  @!P1 NANOSLEEP.SYNCS 0x989680 ;  /* 0x009896800000995d */ /* 0x004fea0003900000 */
[----:B------:R-:W2:Y:S02]  /*fcd0*/  @!P1 SYNCS.PHASECHK.TRANS64 P1, [R0+URZ+0x19c70], R3 ;  /* 0x019c7003000095a7 */ /* 0x000ea4000802007f */
[----:B--2---:R-:W-:Y:S05]  /*fce0*/  @!P1 BRA `(.L_x_9038) ;  /* 0xfffffffc00f09947 */ /* 0x004fea000383ffff */
[----:B------:R-:W-:Y:S05]  /*fcf0*/  BRA `(.L_x_9086) ;  /* 0xffffffe000507947 */ /* 0x000fea000383ffff */
.L_x_9040:
[----:B-1----:R1:W2:Y:S02]  /*fd00*/  SYNCS.PHASECHK.TRANS64.TRYWAIT P1, [R0+URZ+0x19c60], R3 ;  /* 0x019c6003000075a7 */ /* 0x0022a4000802017f */
[----:B--2---:R-:W-:Y:S05]  /*fd10*/  @!P1 NANOSLEEP.SYNCS 0x989680 ;  /* 0x009896800000995d */ /* 0x004fea0003900000 */
[----:B------:R-:W2:Y:S02]  /*fd20*/  @!P1 SYNCS.PHASECHK.TRANS64 P1, [R0+URZ+0x19c60], R3 ;  /* 0x019c6003000095a7 */ /* 0x000ea4000802007f */
[----:B--2---:R-:W-:Y:S05]  /*fd30*/  @!P1 BRA `(.L_x_9040) ;  /* 0xfffffffc00f09947 */ /* 0x004fea000383ffff */
[----:B------:R-:W-:Y:S05]  /*fd40*/  BRA `(.L_x_9087) ;  /* 0xffffffe000547947 */ /* 0x000fea000383ffff */
.L_x_9051:
[----:B0-----:R0:W1:Y:S02]  /*fd50*/  SYNCS.PHASECHK.TRANS64.TRYWAIT P0, [R7+URZ+0x19c20], R0 ;  /* 0x019c2000070075a7 */ /* 0x001064000800017f */
[----:B-1----:R-:W-:Y:S05]  /*fd60*/  @!P0 NANOSLEEP.SYNCS 0x989680 ;  /* 0x009896800000895d */ /* 0x002fea0003900000 */
[----:B------:R-:W1:Y:S02]  /*fd70*/  @!P0 SYNCS.PHASECHK.TRANS64 P0, [R7+URZ+0x19c20], R0 ;  /* 0x019c2000070085a7 */ /* 0x000e64000800007f */
[----:B-1----:R-:W-:Y:S05]  /*fd80*/  @!P0 BRA `(.L_x_9051) ;  /* 0xfffffffc00f08947 */ /* 0x002fea000383ffff */
[----:B------:R-:W-:Y:S05]  /*fd90*/  BRA `(.L_x_9088) ;  /* 0xfffffff000c07947 */ /* 0x000fea000383ffff */
.L_x_9052:
        /* <DEDUP_REMOVED lines=11> */
.L_x_9090:
[----:B------:R-:W-:Y:S05]  /*fe50*/  BSYNC B0 ;  /* 0x0000000000007941 */ /* 0x000fea0003800000 */
.L_x_9089:
[----:B------:R-:W-:Y:S05]  /*fe60*/  BRA `(.L_x_9091) ;  /* 0xfffffff000a87947 */ /* 0x000fea000383ffff */
.L_x_9055:
[----:B------:R-:W-:Y:S01]  /*fe70*/  BSSY B1, `(.L_x_9092) ;  /* 0x0000006000017945 */ /* 0x000fe20003800000 */
[----:B------:R-:W-:-:S07]  /*fe80*/  IMAD.MOV.U32 R15, RZ, RZ, -0x1 ;  /* 0xffffffffff0f7424 */ /* 0x000fce00078e00ff */
[----:B0-----:R-:W-:Y:S05]  /*fe90*/  WARPSYNC.COLLECTIVE R15, `(.L_x_9093) ;  /* 0x000000000f0c7348 */ /* 0x001fea0003c00000 */
[----:B------:R-:W-:Y:S02]  /*fea0*/  ELECT P6, UR62, PT ;  /* 0x00000000003e782f */ /* 0x000fe400038c0000 */
[----:B------:R-:W-:Y:S01]  /*feb0*/  MOV R14, UR62 ;  /* 0x0000003e000e7c02 */ /* 0x000fe20008000f00 */
[----:B0-----:R-:W-:Y:S10]  /*fec0*/  ENDCOLLECTIVE ;  /* 0x000000000000791b */ /* 0x001ff40003800000 */
.L_x_9093:
[----:B------:R-:W-:Y:S05]  /*fed0*/  BSYNC B1 ;  /* 0x0000000000017941 */ /* 0x000fea0003800000 */
.L_x_9092:
[----:B------:R-:W-:Y:S05]  /*fee0*/  BRA `(.L_x_9094) ;  /* 0xfffffff000a07947 */ /* 0x000fea000383ffff */
.L_x_9057:
[----:B0-----:R0:W1:Y:S02]  /*fef0*/  SYNCS.PHASECHK.TRANS64.TRYWAIT P1, [R5+URZ], R4 ;  /* 0x00000004050075a7 */ /* 0x001064000802017f */
[----:B-1----:R-:W-:Y:S05]  /*ff00*/  @!P1 NANOSLEEP.SYNCS 0x989680 ;  /* 0x009896800000995d */ /* 0x002fea0003900000 */
[----:B------:R-:W1:Y:S02]  /*ff10*/  @!P1 SYNCS.PHASECHK.TRANS64 P1, [R5+URZ], R4 ;  /* 0x00000004050095a7 */ /* 0x000e64000802007f */
[----:B-1----:R-:W-:Y:S05]  /*ff20*/  @!P1 BRA `(.L_x_9057) ;  /* 0xfffffffc00f09947 */ /* 0x002fea000383ffff */
[----:B------:R-:W-:Y:S05]  /*ff30*/  BRA `(.L_x_9095) ;  /* 0xfffffff000d47947 */ /* 0x000fea000383ffff */
.L_x_9058:
[----:B-1----:R1:W2:Y:S02]  /*ff40*/  SYNCS.PHASECHK.TRANS64.TRYWAIT P1, [R3+URZ], R0 ;  /* 0x00000000030075a7 */ /* 0x0022a4000802017f */
[----:B--2---:R-:W-:Y:S05]  /*ff50*/  @!P1 NANOSLEEP.SYNCS 0x989680 ;  /* 0x009896800000995d */ /* 0x004fea0003900000 */
[----:B------:R-:W2:Y:S02]  /*ff60*/  @!P1 SYNCS.PHASECHK.TRANS64 P1, [R3+URZ], R0 ;  /* 0x00000000030095a7 */ /* 0x000ea4000802007f */
[----:B--2---:R-:W-:Y:S05]  /*ff70*/  @!P1 BRA `(.L_x_9058) ;  /* 0xfffffffc00f09947 */ /* 0x004fea000383ffff */
[----:B------:R-:W-:Y:S05]  /*ff80*/  BRA `(.L_x_9096) ;  /* 0xfffffff000c87947 */ /* 0x000fea000383ffff */
.L_x_9060:
[----:B-1----:R1:W2:Y:S02]  /*ff90*/  SYNCS.PHASECHK.TRANS64.TRYWAIT P1, [R3+URZ+0x19c60], R4 ;  /* 0x019c6004030075a7 */ /* 0x0022a4000802017f */
[----:B--2---:R-:W-:Y:S05]  /*ffa0*/  @!P1 NANOSLEEP.SYNCS 0x989680 ;  /* 0x009896800000995d */ /* 0x004fea0003900000 */
[----:B------:R-:W2:Y:S02]  /*ffb0*/  @!P1 SYNCS.PHASECHK.TRANS64 P1, [R3+URZ+0x19c60], R4 ;  /* 0x019c6004030095a7 */ /* 0x000ea4000802007f */
[----:B--2---:R-:W-:Y:S05]  /*ffc0*/  @!P1 BRA `(.L_x_9060) ;  /* 0xfffffffc00f09947 */ /* 0x004fea000383ffff */
[----:B------:R-:W-:Y:S05]  /*ffd0*/  BRA `(.L_x_9097) ;  /* 0xfffffff000c87947 */ /* 0x000fea000383ffff */
.L_x_9062:
[----:B0-----:R0:W2:Y:S02]  /*ffe0*/  SYNCS.PHASECHK.TRANS64.TRYWAIT P1, [R5+URZ+0x19c60], R0 ;  /* 0x019c6000050075a7 */ /* 0x0010a4000802017f */
[----:B--2---:R-:W-:Y:S05]  /*fff0*/  @!P1 NANOSLEEP.SYNCS 0x989680 ;  /* 0x009896800000995d */ /* 0x004fea0003900000 */
[----:B------:R-:W2:Y:S02]  /*10000*/  @!P1 SYNCS.PHASECHK.TRANS64 P1, [R5+URZ+0x19c60], R0 ;  /* 0x019c6000050095a7 */ /* 0x000ea4000802007f */
[----:B--2---:R-:W-:Y:S05]  /*10010*/  @!P1 BRA `(.L_x_9062) ;  /* 0xfffffffc00f09947 */ /* 0x004fea000383ffff */
[----:B------:R-:W-:Y:S05]  /*10020*/  BRA `(.L_x_9098) ;  /* 0xfffffff000c87947 */ /* 0x000fea000383ffff */
.L_x_9064:
[----:B--2---:R2:W3:Y:S02]  /*10030*/  SYNCS.PHASECHK.TRANS64.TRYWAIT P0, [R3+URZ+0x19c80], R4 ;  /* 0x019c8004030075a7 */ /* 0x0044e4000800017f */
[----:B---3--:R-:W-:Y:S05]  /*10040*/  @!P0 NANOSLEEP.SYNCS 0x989680 ;  /* 0x009896800000895d */ /* 0x008fea0003900000 */
[----:B------:R-:W3:Y:S02]  /*10050*/  @!P0 SYNCS.PHASECHK.TRANS64 P0, [R3+URZ+0x19c80], R4 ;  /* 0x019c8004030085a7 */ /* 0x000ee4000800007f */
[----:B---3--:R-:W-:Y:S05]  /*10060*/  @!P0 BRA `(.L_x_9064) ;  /* 0xfffffffc00f08947 */ /* 0x008fea000383ffff */
[----:B------:R-:W-:Y:S05]  /*10070*/  BRA `(.L_x_9065) ;  /* 0xfffffff000c47947 */ /* 0x000fea000383ffff */
.L_x_9099:
        /* <DEDUP_REMOVED lines=16> */
.L_x_13286:


//--------------------- .text._ZN7cutlass13device_kernelIN5flash11enable_sm90INS1_16FlashAttnFwdSm90INS1_25CollectiveMainloopFwdSm90ILi2EN4cute5tupleIJNS5_1CILi1EEES8_S8_EEENS6_IJNS7_ILi192EEENS7_ILi128EEENS7_ILi96EEEEEELi96ENS_12float_e4m3_tEfNS_4arch4Sm90ELb0ELb0ELb0ELb1ELb0ELb1ELb0ELb1ELb1ELb1ELb1ELb0EEENS1_21CollectiveEpilogueFwdINS6_IJSA_SC_SB_EEES9_NS_10bfloat16_tESG_Li384ELb1ELb1ELb1ELb1EEENS1_36VarlenDynamicPersistentTileSchedulerILi192ELi128ELi384ELi128ELb1ELb1ELb1ELb0ELb1ELb1EEEEEEEEEvNT_6ParamsE --------------------------
	.section	.text._ZN7cutlass13device_kernelIN5flash11enable_sm90INS1_16FlashAttnFwdSm90INS1_25CollectiveMainloopFwdSm90ILi2EN4cute5tupleIJNS5_1CILi1EEES8_S8_EEENS6_IJNS7_ILi192EEENS7_ILi128EEENS7_ILi96EEEEEELi96ENS_12float_e4m3_tEfNS_4arch4Sm90ELb0ELb0ELb0ELb1ELb0ELb1ELb0ELb1ELb1ELb1ELb1ELb0EEENS1_21CollectiveEpilogueFwdINS6_IJSA_SC_SB_EEES9_NS_10bfloat16_tESG_Li384ELb1ELb1ELb1ELb1EEENS1_36VarlenDynamicPersistentTileSchedulerILi192ELi128ELi384ELi128ELb1ELb1ELb1ELb0ELb1ELb1EEEEEEEEEvNT_6ParamsE,"ax",@progbits
	.align	128
.text._ZN7cutlass13device_kernelIN5flash11enable_sm90INS1_16FlashAttnFwdSm90INS1_25CollectiveMainloopFwdSm90ILi2EN4cute5tupleIJNS5_1CILi1EEES8_S8_EEENS6_IJNS7_ILi192EEENS7_ILi128EEENS7_ILi96EEEEEELi96ENS_12float_e4m3_tEfNS_4arch4Sm90ELb0ELb0ELb0ELb1ELb0ELb1ELb0ELb1ELb1ELb1ELb1ELb0EEENS1_21CollectiveEpilogueFwdINS6_IJSA_SC_SB_EEES9_NS_10bfloat16_tESG_Li384ELb1ELb1ELb1ELb1EEENS1_36VarlenDynamicPersistentTileSchedulerILi192ELi128ELi384ELi128ELb1ELb1ELb1ELb0ELb1ELb1EEEEEEEEEvNT_6ParamsE:
        .type           _ZN7cutlass13device_kernelIN5flash11enable_sm90INS1_16FlashAttnFwdSm90INS1_25CollectiveMainloopFwdSm90ILi2EN4cute5tupleIJNS5_1CILi1EEES8_S8_EEENS6_IJNS7_ILi192EEENS7_ILi128EEENS7_ILi96EEEEEELi96ENS_12float_e4m3_tEfNS_4arch4Sm90ELb0ELb0ELb0ELb1ELb0ELb1ELb0ELb1ELb1ELb1ELb1ELb0EEENS1_21CollectiveEpilogueFwdINS6_IJSA_SC_SB_EEES9_NS_10bfloat16_tESG_Li384ELb1ELb1ELb1ELb1EEENS1_36VarlenDynamicPersistentTileSchedulerILi192ELi128ELi384ELi128ELb1ELb1ELb1ELb0ELb1ELb1EEEEEEEEEvNT_6ParamsE,@function
        .size           _ZN7cutlass13device_kernelIN5flash11enable_sm90INS1_16FlashAttnFwdSm90INS1_25CollectiveMainloopFwdSm90ILi2EN4cute5tupleIJNS5_1CILi1EEES8_S8_EEENS6_IJNS7_ILi192EEENS7_ILi128EEENS7_ILi96EEEEEELi96ENS_12float_e4m3_tEfNS_4arch4Sm90ELb0ELb0ELb0ELb1ELb0ELb1ELb0ELb1ELb1ELb1ELb1ELb0EEENS1_21CollectiveEpilogueFwdINS6_IJSA_SC_SB_EEES9_NS_10bfloat16_tESG_Li384ELb1ELb1ELb1ELb1EEENS1_36VarlenDynamicPersistentTileSchedulerILi192ELi128ELi384ELi128ELb1ELb1ELb1ELb0ELb1ELb1EEEEEEEEEvNT_6ParamsE,(.L_x_13287 - _ZN7cutlass13device_kernelIN5flash11enable_sm90INS1_16FlashAttnFwdSm90INS1_25CollectiveMainloopFwdSm90ILi2EN4cute5tupleIJNS5_1CILi1EEES8_S8_EEENS6_IJNS7_ILi192EEENS7_ILi128EEENS7_ILi96EEEEEELi96ENS_12float_e4m3_tEfNS_4arch4Sm90ELb0ELb0ELb0ELb1ELb0ELb1ELb0ELb1ELb1ELb1ELb1ELb0EEENS1_21CollectiveEpilogueFwdINS6_IJSA_SC_SB_EEES9_NS_10bfloat16_tESG_Li384ELb1ELb1ELb1ELb1EEENS1_36VarlenDynamicPersistentTileSchedulerILi192ELi128ELi384ELi128ELb1ELb1ELb1ELb0ELb1ELb1EEEEEEEEEvNT_6ParamsE)
        .other          _ZN7cutlass13device_kernelIN5flash11enable_sm90INS1_16FlashAttnFwdSm90INS1_25CollectiveMainloopFwdSm90ILi2EN4cute5tupleIJNS5_1CILi1EEES8_S8_EEENS6_IJNS7_ILi192EEENS7_ILi128EEENS7_ILi96EEEEEELi96ENS_12float_e4m3_tEfNS_4arch4Sm90ELb0ELb0ELb0ELb1ELb0ELb1ELb0ELb1ELb1ELb1ELb1ELb0EEENS1_21CollectiveEpilogueFwdINS6_IJSA_SC_SB_EEES9_NS_10bfloat16_tESG_Li384ELb1ELb1ELb1ELb1EEENS1_36VarlenDynamicPersistentTileSchedulerILi192ELi128ELi384ELi128ELb1ELb1ELb1ELb0ELb1ELb1EEEEEEEEEvNT_6ParamsE,@"STO_CUDA_ENTRY STV_DEFAULT"
_ZN7cutlass13device_kernelIN5flash11enable_sm90INS1_16FlashAttnFwdSm90INS1_25CollectiveMainloopFwdSm90ILi2EN4cute5tupleIJNS5_1CILi1EEES8_S8_EEENS6_IJNS7_ILi192EEENS7_ILi128EEENS7_ILi96EEEEEELi96ENS_12float_e4m3_tEfNS_4arch4Sm90ELb0ELb0ELb0ELb1ELb0ELb1ELb0ELb1ELb1ELb1ELb1ELb0EEENS1_21CollectiveEpilogueFwdINS6_IJSA_SC_SB_EEES9_NS_10bfloat16_tESG_Li384ELb1ELb1ELb1ELb1EEENS1_36VarlenDynamicPersistentTileSchedulerILi192ELi128ELi384ELi128ELb1ELb1ELb1ELb0ELb1ELb1EEEEEEEEEvNT_6ParamsE:
        /* <DEDUP_REMOVED lines=23> */
.L_x_9101:
[----:B------:R-:W-:Y:S05]  /*0170*/  BSYNC B0 ;  /* 0x0000000000007941 */ /* 0x000fea0003800000 */
.L_x_9100:
        /* <DEDUP_REMOVED lines=40> */
.L_x_9102:
        /* <DEDUP_REMOVED lines=22> */
.L_x_9103:
        /* <DEDUP_REMOVED lines=18> */
.L_x_9104:
        /* <DEDUP_REMOVED lines=22> */
.L_x_9105:
        /* <DEDUP_REMOVED lines=22> */
.L_x_9106:
        /* <DEDUP_REMOVED lines=9> */
.L_x_9109:
[----:B------:R-:W-:-:S08]  /*09d0*/  NOP ;  /* 0x0000000000007918 */ /* 0x000fd00000000000 */
[----:B------:R-:W0:Y:S02]  /*09e0*/  USETMAXREG.TRY_ALLOC.CTAPOOL UP0, 0xa0 ;  /* 0x000000a0000079c8 */ /* 0x000e240008000600 */
[----:B0-----:R-:W-:-:S13]  /*09f0*/  PLOP3.LUT P0, PT, PT, PT, UP0, 0x80, 0x0 ;  /* 0x000000000000781c */ /* 0x001fda0003f0f008 */
[----:B------:R-:W-:Y:S05]  /*0a00*/  @!P0 BRA `(.L_x_9109) ;  /* 0xfffffffc00f08947 */ /* 0x000fea000383ffff */
[----:B------:R-:W2:Y:S08]  /*0a10*/  S2UR UR4, SR_CgaCtaId ;  /* 0x00000000000479c3 */ /* 0x000eb00000008800 */
[----:B------:R-:W-:Y:S06]  /*0a20*/  BAR.ARV 0x8, 0x200 ;  /* 0x0208000000007b1d */ /* 0x000fec0000002000 */
[----:B------:R-:W-:-:S02]  /*0a30*/  MOV R16, 0x400 ;  /* 0x0000040000107802 */ /* 0x000fc40000000f00 */
[----:B------:R-:W-:Y:S01]  /*0a40*/  BAR.SYNC.DEFER_BLOCKING 0x5, 0x200 ;  /* 0x0148000000007b1d */ /* 0x000fe20000010000 */
[----:B--2---:R-:W-:-:S05]  /*0a50*/  IMAD.U32 R0, RZ, RZ, UR4 ;  /* 0x00000004ff007e24 */ /* 0x004fca000f8e00ff */
[----:B------:R-:W-:Y:S01]  /*0a60*/  ULDC UR4, c[0x0][0xc3c] ;  /* 0x00030f0000047ab9 */ /* 0x000fe20000000800 */
[----:B------:R-:W-:Y:S01]  /*0a70*/  LEA R16, R0, R16, 0x18 ;  /* 0x0000001000107211 */ /* 0x000fe200078ec0ff */
[----:B------:R-:W-:Y:S04]  /*0a80*/  STL [R1+0x24], R0 ;  /* 0x0000240001007387 */ /* 0x000fe80000100800 */
[----:B------:R-:W0:Y:S01]  /*0a90*/  LDS.128 R28, [R16+0x19cd0] ;  /* 0x019cd000101c7984 */ /* 0x000e220000000c00 */
[----:B------:R-:W-:Y:S06]  /*0aa0*/  BAR.ARV 0x4, 0x200 ;  /* 0x0108000000007b1d */ /* 0x000fec0000002000 */
[----:B0-----:R-:W-:-:S13]  /*0ab0*/  ISETP.GE.AND P0, PT, R31, UR4, PT ;  /* 0x000000041f007c0c */ /* 0x001fda000bf06270 */
[----:B------:R-:W-:Y:S05]  /*0ac0*/  @P0 BRA `(.L_x_9110) ;  /* 0x0000019c00400947 */ /* 0x000fea0003800000 */
[----:B------:R-:W0:Y:S02]  /*0ad0*/  S2R R0, SR_TID.X ;  /* 0x0000000000007919 */ /* 0x000e240000002100 */
[----:B0-----:R-:W-:-:S05]  /*0ae0*/  VIADD R21, R0, 0xffffff80 ;  /* 0xffffff8000157836 */ /* 0x001fca0000000000 */
[----:B------:R-:W-:Y:S02]  /*0af0*/  SHF.R.S32.HI R0, RZ, 0x1f, R21 ;  /* 0x0000001fff007819 */ /* 0x000fe40000011415 */
[-C--:B------:R-:W-:Y:S02]  /*0b00*/  LEA.HI R3, R21, R21.reuse, RZ, 0x1 ;  /* 0x0000001515037211 */ /* 0x080fe400078f08ff */
[CC--:B------:R-:W-:Y:S02]  /*0b10*/  LEA.HI R2, R0.reuse, R21.reuse, RZ, 0x5 ;  /* 0x0000001500027211 */ /* 0x0c0fe400078f28ff */
[----:B------:R-:W-:Y:S02]  /*0b20*/  LEA.HI R6, R0, R21, RZ, 0x4 ;  /* 0x0000001500067211 */ /* 0x000fe400078f20ff */
[----:B------:R-:W-:Y:S01]  /*0b30*/  SHF.R.S32.HI R22, RZ, 0x1, R3 ;  /* 0x00000001ff167819 */ /* 0x000fe20000011403 */
[----:B------:R-:W-:Y:S01]  /*0b40*/  IMAD.SHL.U32 R4, R2, 0x10, RZ ;  /* 0x0000001002047824 */ /* 0x000fe200078e00ff */
[----:B------:R-:W-:-:S04]  /*0b50*/  LOP3.LUT R2, R6, 0x7fffff0, RZ, 0xc0, !PT ;  /* 0x07fffff006027812 */ /* 0x000fc800078ec0ff */
[----:B------:R-:W-:Y:S01]  /*0b60*/  LOP3.LUT R5, R4, 0xfffffe00, RZ, 0xc0, !PT ;  /* 0xfffffe0004057812 */ /* 0x000fe200078ec0ff */
[----:B------:R-:W-:Y:S01]  /*0b70*/  IMAD.IADD R4, R21, 0x1, -R2 ;  /* 0x0000000115047824 */ /* 0x000fe200078e0a02 */
[----:B------:R-:W-:-:S03]  /*0b80*/  LEA.HI R2, R0, R21, RZ, 0x7 ;  /* 0x0000001500027211 */ /* 0x000fc600078f38ff */
[----:B------:R-:W-:Y:S01]  /*0b90*/  IMAD R9, R4, 0x20, R5 ;  /* 0x0000002004097824 */ /* 0x000fe200078e0205 */
[----:B------:R-:W-:Y:S02]  /*0ba0*/  SHF.R.S32.HI R5, RZ, 0x1f, R3 ;  /* 0x0000001fff057819 */ /* 0x000fe40000011403 */
[----:B------:R-:W-:Y:S02]  /*0bb0*/  LOP3.LUT R3, R3, 0xfffffffe, RZ, 0xc0, !PT ;  /* 0xfffffffe03037812 */ /* 0x000fe400078ec0ff */
[----:B------:R-:W-:Y:S02]  /*0bc0*/  LOP3.LUT R7, R2, 0xffffff80, RZ, 0xc0, !PT ;  /* 0xffffff8002077812 */ /* 0x000fe400078ec0ff */
[----:B------:R-:W-:Y:S01]  /*0bd0*/  LEA.HI R5, R5, R22, RZ, 0x2 ;  /* 0x0000001605057211 */ /* 0x000fe200078f10ff */
[C---:B------:R-:W-:Y:S01]  /*0be0*/  IMAD.IADD R18, R21.reuse, 0x1, -R3 ;  /* 0x0000000115127824 */ /* 0x040fe200078e0a03 */
[----:B------:R-:W-:Y:S01]  /*0bf0*/  LEA.HI R4, R0, R21, RZ, 0x3 ;  /* 0x0000001500047211 */ /* 0x000fe200078f18ff */
[----:B------:R-:W-:Y:S01]  /*0c00*/  IMAD.IADD R20, R21, 0x1, -R7 ;  /* 0x0000000115147824 */ /* 0x000fe200078e0a07 */
[----:B------:R-:W-:Y:S01]  /*0c10*/  LOP3.LUT R5, R5, 0x7fffffc, RZ, 0xc0, !PT ;  /* 0x07fffffc05057812 */ /* 0x000fe200078ec0ff */
[----:B------:R-:W-:Y:S01]  /*0c20*/  IMAD.SHL.U32 R152, R18, 0x8, RZ ;  /* 0x0000000812987824 */ /* 0x000fe200078e00ff */
[----:B------:R-:W-:-:S02]  /*0c30*/  SHF.R.S32.HI R7, RZ, 0x4, R6 ;  /* 0x00000004ff077819 */ /* 0x000fc40000011406 */
[----:B------:R-:W-:Y:S01]  /*0c40*/  SHF.R.S32.HI R3, RZ, 0x1f, R20 ;  /* 0x0000001fff037819 */ /* 0x000fe20000011414 */
[----:B------:R-:W-:Y:S01]  /*0c50*/  VIADD R12, R152, 0x20 ;  /* 0x00000020980c7836 */ /* 0x000fe20000000000 */
[----:B------:R-:W-:Y:S01]  /*0c60*/  SHF.R.S32.HI R23, RZ, 0x7, R2 ;  /* 0x00000007ff177819 */ /* 0x000fe20000011402 */
[----:B------:R-:W-:Y:S01]  /*0c70*/  IMAD.IADD R5, R22, 0x1, -R5 ;  /* 0x0000000116057824 */ /* 0x000fe200078e0a05 */
[----:B------:R-:W-:Y:S02]  /*0c80*/  LEA.HI R8, R3, R20, RZ, 0x2 ;  /* 0x0000001403087211 */ /* 0x000fe400078f10ff */
[----:B------:R0:W-:Y:S01]  /*0c90*/  STL [R1+0xc], R12 ;  /* 0x00000c0c01007387 */ /* 0x0001e20000100800 */
[----:B------:R-:W-:Y:S01]  /*0ca0*/  IMAD R13, R7, 0x8, R5 ;  /* 0x00000008070d7824 */ /* 0x000fe200078e0205 */
[----:B------:R-:W-:Y:S01]  /*0cb0*/  SHF.R.S32.HI R10, RZ, 0x2, R8 ;  /* 0x00000002ff0a7819 */ /* 0x000fe20000011408 */
[----:B------:R-:W-:Y:S01]  /*0cc0*/  IMAD.IADD R5, R152, 0x1, R12 ;  /* 0x0000000198057824 */ /* 0x000fe200078e020c */
[----:B------:R-:W2:Y:S01]  /*0cd0*/  LDL.LU R17, [R1+0x4c] ;  /* 0x00004c0001117983 */ /* 0x000ea20000300800 */
[----:B------:R-:W-:-:S02]  /*0ce0*/  SHF.R.S32.HI R11, RZ, 0x1f, R8 ;  /* 0x0000001fff0b7819 */ /* 0x000fc40000011408 */
[----:B------:R-:W-:Y:S02]  /*0cf0*/  SHF.R.S32.HI R4, RZ, 0x3, R4 ;  /* 0x00000003ff047819 */ /* 0x000fe40000011404 */
[----:B------:R-:W-:Y:S01]  /*0d00*/  LEA.HI R11, R11, R10, RZ, 0x3 ;  /* 0x0000000a0b0b7211 */ /* 0x000fe200078f18ff */
[----:B------:R-:W-:Y:S01]  /*0d10*/  IMAD.HI R2, R23, 0x55555556, RZ ;  /* 0x5555555617027827 */ /* 0x000fe200078e02ff */
[----:B------:R-:W-:Y:S02]  /*0d20*/  LEA.HI R6, R6, R7, RZ, 0x1 ;  /* 0x0000000706067211 */ /* 0x000fe400078f08ff */
[----:B0-----:R-:W-:Y:S02]  /*0d30*/  SHF.R.S32.HI R12, RZ, 0x1f, R5 ;  /* 0x0000001fff0c7819 */ /* 0x001fe40000011405 */
[----:B------:R-:W-:Y:S02]  /*0d40*/  LOP3.LUT R11, R11, 0xfffffff8, RZ, 0xc0, !PT ;  /* 0xfffffff80b0b7812 */ /* 0x000fe400078ec0ff */
[----:B------:R-:W-:Y:S01]  /*0d50*/  LEA.HI R3, R3, R20, RZ, 0x5 ;  /* 0x0000001403037211 */ /* 0x000fe200078f28ff */
[----:B------:R-:W-:Y:S01]  /*0d60*/  IMAD.SHL.U32 R4, R4, 0x80, RZ ;  /* 0x0000008004047824 */ /* 0x000fe200078e00ff */
[----:B------:R-:W-:Y:S01]  /*0d70*/  LOP3.LUT R6, R6, 0x1ffffffe, RZ, 0xc0, !PT ;  /* 0x1ffffffe06067812 */ /* 0x000fe200078ec0ff */
[----:B------:R-:W-:Y:S01]  /*0d80*/  IMAD.IADD R10, R10, 0x1, -R11 ;  /* 0x000000010a0a7824 */ /* 0x000fe200078e0a0b */
[----:B------:R-:W-:-:S02]  /*0d90*/  LEA.HI R14, R12, R5, RZ, 0x4 ;  /* 0x000000050c0e7211 */ /* 0x000fc400078f20ff */
[----:B------:R-:W-:Y:S02]  /*0da0*/  LEA.HI R2, R2, R2, RZ, 0x1 ;  /* 0x0000000202027211 */ /* 0x000fe400078f08ff */
[----:B------:R-:W-:Y:S02]  /*0db0*/  SHF.R.S32.HI R3, RZ, 0x5, R3 ;  /* 0x00000005ff037819 */ /* 0x000fe40000011403 */
[----:B------:R-:W-:Y:S02]  /*0dc0*/  LEA.HI R5, R12, R5, RZ, 0x5 ;  /* 0x000000050c057211 */ /* 0x000fe400078f28ff */
[----:B------:R-:W-:Y:S01]  /*0dd0*/  LOP3.LUT R157, R4, 0x80, RZ, 0xc0, !PT ;  /* 0x00000080049d7812 */ /* 0x000fe200078ec0ff */
[----:B------:R-:W-:Y:S01]  /*0de0*/  IMAD.IADD R6, R7, 0x1, -R6 ;  /* 0x0000000107067824 */ /* 0x000fe200078e0a06 */
[----:B------:R-:W-:Y:S01]  /*0df0*/  SHF.R.S32.HI R5, RZ, 0x5, R5 ;  /* 0x00000005ff057819 */ /* 0x000fe20000011405 */
[----:B------:R-:W-:Y:S01]  /*0e00*/  IMAD R2, R2, -0x3, R23 ;  /* 0xfffffffd02027824 */ /* 0x000fe200078e0217 */
[----:B------:R-:W-:Y:S01]  /*0e10*/  LEA.HI R0, R0, R21, RZ, 0x2 ;  /* 0x0000001500007211 */ /* 0x000fe200078f10ff */
[----:B------:R-:W-:Y:S01]  /*0e20*/  IMAD R3, R3, 0x10, R10 ;  /* 0x0000001003037824 */ /* 0x000fe200078e020a */
[----:B------:R-:W-:Y:S01]  /*0e30*/  SHF.R.U32.HI R15, RZ, 0x3, R157 ;  /* 0x00000003ff0f7819 */ /* 0x000fe2000001169d */
[----:B------:R-:W-:Y:S01]  /*0e40*/  IMAD.SHL.U32 R13, R13, 0x20, RZ ;  /* 0x000000200d0d7824 */ /* 0x000fe200078e00ff */
[----:B------:R-:W-:Y:S01]  /*0e50*/  LOP3.LUT R4, R157, 0x10, R14, 0xf8, !PT ;  /* 0x000000109d047812 */ /* 0x000fe200078ef80e */
[----:B------:R-:W-:-:S02]  /*0e60*/  IMAD R6, R6, 0x8, R9 ;  /* 0x0000000806067824 */ /* 0x000fc400078e0209 */
[----:B------:R-:W-:Y:S01]  /*0e70*/  IMAD R3, R2, 0x40, R3 ;  /* 0x0000004002037824 */ /* 0x000fe200078e0203 */
[----:B------:R-:W-:Y:S01]  /*0e80*/  LOP3.LUT R2, R0, 0xfffffffc, RZ, 0xc0, !PT ;  /* 0xfffffffc00027812 */ /* 0x000fe200078ec0ff */
[----:B------:R-:W-:Y:S01]  /*0e90*/  IMAD R5, R5, 0x1800, R13 ;  /* 0x0000180005057824 */ /* 0x000fe200078e020d */
[----:B------:R-:W-:Y:S01]  /*0ea0*/  LOP3.LUT R4, R4, R15, RZ, 0x3c, !PT ;  /* 0x0000000f04047212 */ /* 0x000fe200078e3cff */
[----:B------:R-:W-:Y:S03]  /*0eb0*/  STL [R1+0x10], R13 ;  /* 0x0000100d01007387 */ /* 0x000fe60000100800 */
[----:B------:R-:W-:Y:S01]  /*0ec0*/  IADD3 R4, R16, R5, R4 ;  /* 0x0000000510047210 */ /* 0x000fe20007ffe004 */
[----:B------:R0:W-:Y:S01]  /*0ed0*/  STL [R1+0x94], R6 ;  /* 0x0000940601007387 */ /* 0x0001e20000100800 */
[----:B------:R-:W-:Y:S01]  /*0ee0*/  SHF.R.S32.HI R0, RZ, 0x2, R0 ;  /* 0x00000002ff007819 */ /* 0x000fe20000011400 */
[----:B------:R-:W-:-:S02]  /*0ef0*/  IMAD.SHL.U32 R18, R18, 0x10, RZ ;  /* 0x0000001012127824 */ /* 0x000fc400078e00ff */
[----:B------:R1:W-:Y:S01]  /*0f00*/  STL [R1+0x88], R4 ;  /* 0x0000880401007387 */ /* 0x0003e20000100800 */
[----:B------:R-:W-:Y:S02]  /*0f10*/  VIADD R5, R152, 0x10 ;  /* 0x0000001098057836 */ /* 0x000fe40000000000 */
[----:B0-----:R-:W-:Y:S01]  /*0f20*/  IMAD.IADD R6, R21, 0x1, -R2 ;  /* 0x0000000115067824 */ /* 0x001fe200078e0a02 */
[----:B------:R-:W-:Y:S01]  /*0f30*/  STL [R1+0x8c], R3 ;  /* 0x00008c0301007387 */ /* 0x000fe20000100800 */
[----:B------:R-:W-:Y:S02]  /*0f40*/  SHF.R.S32.HI R2, RZ, 0x1f, R22 ;  /* 0x0000001fff027819 */ /* 0x000fe40000011416 */
[C---:B-1----:R-:W-:Y:S01]  /*0f50*/  IMAD.SHL.U32 R4, R6.reuse, 0x8, RZ ;  /* 0x0000000806047824 */ /* 0x042fe200078e00ff */
[----:B------:R-:W-:Y:S01]  /*0f60*/  LEA.HI R0, R6, R6, RZ, 0x1 ;  /* 0x0000000606007211 */ /* 0x000fe200078f08ff */
[----:B------:R-:W-:Y:S01]  /*0f70*/  STL [R1+0x44], RZ ;  /* 0x000044ff01007387 */ /* 0x000fe20000100800 */
[----:B------:R-:W-:-:S02]  /*0f80*/  LOP3.LUT R8, R8, 0x7ffffffc, RZ, 0xc0, !PT ;  /* 0x7ffffffc08087812 */ /* 0x000fc400078ec0ff */
[----:B------:R-:W-:Y:S01]  /*0f90*/  LOP3.LUT R2, R0, 0x1ffffffe, RZ, 0xc0, !PT ;  /* 0x1ffffffe00027812 */ /* 0x000fe200078ec0ff */
[----:B------:R0:W-:Y:S01]  /*0fa0*/  STL [R1+0x8], R5 ;  /* 0x0000080501007387 */ /* 0x0001e20000100800 */
[----:B------:R-:W-:-:S03]  /*0fb0*/  LOP3.LUT R0, R157, 0x10, R18, 0xf8, !PT ;  /* 0x000000109d007812 */ /* 0x000fc600078ef812 */
[----:B------:R1:W-:Y:S01]  /*0fc0*/  STL [R1+0x30], R4 ;  /* 0x0000300401007387 */ /* 0x0003e20000100800 */
[----:B------:R-:W-:Y:S01]  /*0fd0*/  IMAD.IADD R8, R20, 0x1, -R8 ;  /* 0x0000000114087824 */ /* 0x000fe200078e0a08 */
[----:B------:R-:W-:Y:S01]  /*0fe0*/  LOP3.LUT R0, R0, R15, RZ, 0x3c, !PT ;  /* 0x0000000f00007212 */ /* 0x000fe200078e3cff */
[C---:B0-----:R-:W-:Y:S02]  /*0ff0*/  VIADD R5, R4.reuse, 0x20 ;  /* 0x0000002004057836 */ /* 0x041fe40000000000 */
[----:B-1----:R-:W-:-:S03]  /*1000*/  VIADD R4, R4, 0x40 ;  /* 0x0000004004047836 */ /* 0x002fc60000000000 */
[----:B------:R0:W-:Y:S01]  /*1010*/  STL [R1+0x50], R5 ;  /* 0x0000500501007387 */ /* 0x0001e20000100800 */
[----:B------:R-:W-:Y:S01]  /*1020*/  IMAD.IADD R2, R6, 0x1, -R2 ;  /* 0x0000000106027824 */ /* 0x000fe200078e0a02 */
[----:B------:R-:W-:Y:S01]  /*1030*/  SHF.R.S32.HI R6, RZ, 0x1f, R5 ;  /* 0x0000001fff067819 */ /* 0x000fe20000011405 */
[----:B------:R-:W-:Y:S01]  /*1040*/  IMAD.SHL.U32 R8, R8, 0x2, RZ ;  /* 0x0000000208087824 */ /* 0x000fe200078e00ff */
[----:B------:R1:W-:Y:S01]  /*1050*/  STL [R1+0x58], R4 ;  /* 0x0000580401007387 */ /* 0x0003e20000100800 */
[----:B0-----:R-:W-:-:S03]  /*1060*/  SHF.R.S32.HI R5, RZ, 0x1f, R4 ;  /* 0x0000001fff057819 */ /* 0x001fc60000011404 */
[----:B------:R0:W-:Y:S01]  /*1070*/  STL [R1+0x9c], R6 ;  /* 0x00009c0601007387 */ /* 0x0001e20000100800 */
[----:B-1----:R-:W-:Y:S01]  /*1080*/  IMAD.IADD R4, R13, 0x1, R0 ;  /* 0x000000010d047824 */ /* 0x002fe200078e0200 */
[----:B------:R-:W-:Y:S02]  /*1090*/  SHF.R.S32.HI R0, RZ, 0x4, R14 ;  /* 0x00000004ff007819 */ /* 0x000fe4000001140e */
[----:B------:R1:W-:Y:S01]  /*10a0*/  STL [R1+0x98], R5 ;  /* 0x0000980501007387 */ /* 0x0003e20000100800 */
[----:B------:R-:W-:-:S03]  /*10b0*/  VIADD R7, R8, 0x38 ;  /* 0x0000003808077836 */ /* 0x000fc60000000000 */
[----:B------:R-:W-:Y:S01]  /*10c0*/  STL [R1+0x34], R8 ;  /* 0x0000340801007387 */ /* 0x000fe20000100800 */
[----:B0-----:R-:W-:-:S03]  /*10d0*/  VIADD R6, R8, 0x40 ;  /* 0x0000004008067836 */ /* 0x001fc60000000000 */
[----:B------:R0:W-:Y:S01]  /*10e0*/  STL [R1+0x28], R4 ;  /* 0x0000280401007387 */ /* 0x0001e20000100800 */
[----:B-1----:R-:W-:-:S03]  /*10f0*/  VIADD R5, R8, 0x48 ;  /* 0x0000004808057836 */ /* 0x002fc60000000000 */
[----:B------:R1:W-:Y:S04]  /*1100*/  STL [R1+0x70], R0 ;  /* 0x0000700001007387 */ /* 0x0003e80000100800 */
[----:B------:R3:W-:Y:S01]  /*1110*/  STL [R1+0x6c], R7 ;  /* 0x00006c0701007387 */ /* 0x0007e20000100800 */
[C---:B0-----:R-:W-:Y:S02]  /*1120*/  VIADD R4, R8.reuse, 0x50 ;  /* 0x0000005008047836 */ /* 0x041fe40000000000 */
[----:B-1----:R-:W-:Y:S01]  /*1130*/  VIADD R0, R8, 0x58 ;  /* 0x0000005808007836 */ /* 0x002fe20000000000 */
[----:B------:R-:W-:Y:S01]  /*1140*/  SHF.R.S32.HI R8, RZ, 0x1f, R7 ;  /* 0x0000001fff087819 */ /* 0x000fe20000011407 */
[----:B------:R0:W-:Y:S01]  /*1150*/  STL [R1+0x68], R6 ;  /* 0x0000680601007387 */ /* 0x0001e20000100800 */
[----:B---3--:R-:W-:-:S03]  /*1160*/  SHF.R.S32.HI R7, RZ, 0x1f, R6 ;  /* 0x0000001fff077819 */ /* 0x008fc60000011406 */
[----:B------:R1:W-:Y:S04]  /*1170*/  STL [R1+0x64], R5 ;  /* 0x0000640501007387 */ /* 0x0003e80000100800 */
[----:B------:R-:W-:Y:S01]  /*1180*/  STL [R1+0x84], R8 ;  /* 0x0000840801007387 */ /* 0x000fe20000100800 */
[----:B0-----:R-:W-:-:S03]  /*1190*/  SHF.R.S32.HI R6, RZ, 0x1f, R5 ;  /* 0x0000001fff067819 */ /* 0x001fc60000011405 */
[----:B------:R0:W-:Y:S01]  /*11a0*/  STL [R1+0x60], R4 ;  /* 0x0000600401007387 */ /* 0x0001e20000100800 */
[----:B-1----:R-:W-:-:S03]  /*11b0*/  SHF.R.S32.HI R5, RZ, 0x1f, R4 ;  /* 0x0000001fff057819 */ /* 0x002fc60000011404 */
[----:B------:R-:W-:Y:S04]  /*11c0*/  STL [R1+0x80], R7 ;  /* 0x0000800701007387 */ /* 0x000fe80000100800 */
[----:B------:R1:W-:Y:S01]  /*11d0*/  STL [R1+0x5c], R0 ;  /* 0x00005c0001007387 */ /* 0x0003e20000100800 */
[----:B0-----:R-:W-:-:S03]  /*11e0*/  SHF.R.S32.HI R4, RZ, 0x1f, R0 ;  /* 0x0000001fff047819 */ /* 0x001fc60000011400 */
[----:B------:R0:W-:Y:S01]  /*11f0*/  STL [R1+0x7c], R6 ;  /* 0x00007c0601007387 */ /* 0x0001e20000100800 */
[----:B-1----:R-:W-:-:S03]  /*1200*/  IMAD R0, R2, 0x8, R3 ;  /* 0x0000000802007824 */ /* 0x002fc600078e0203 */
[----:B------:R0:W-:Y:S04]  /*1210*/  STL [R1+0x78], R5 ;  /* 0x0000780501007387 */ /* 0x0001e80000100800 */
[----:B------:R0:W-:Y:S04]  /*1220*/  STL [R1+0x90], R0 ;  /* 0x0000900001007387 */ /* 0x0001e80000100800 */
[----:B------:R0:W-:Y:S01]  /*1230*/  STL [R1+0x74], R4 ;  /* 0x0000740401007387 */ /* 0x0001e20000100800 */
[----:B------:R-:W-:Y:S02]  /*1240*/  IMAD.MOV.U32 R23, RZ, RZ, RZ ;  /* 0x000000ffff177224 */ /* 0x000fe400078e00ff */
[----:B------:R-:W-:-:S02]  /*1250*/  IMAD.MOV.U32 R156, RZ, RZ, RZ ;  /* 0x000000ffff9c7224 */ /* 0x000fc400078e00ff */
[----:B------:R-:W-:Y:S01]  /*1260*/  IMAD.MOV.U32 R154, RZ, RZ, RZ ;  /* 0x000000ffff9a7224 */ /* 0x000fe200078e00ff */
[----:B--2---:R-:W-:Y:S01]  /*1270*/  LOP3.LUT R155, R17, 0x1, RZ, 0xfc, !PT ;  /* 0x00000001119b7812 */ /* 0x004fe200078efcff */
[----:B0-----:R-:W-:-:S07]  /*1280*/  IMAD.MOV.U32 R17, RZ, RZ, RZ ;  /* 0x000000ffff117224 */ /* 0x001fce00078e00ff */
.L_x_9232:
[----:B012-4-:R-:W0:Y:S01]  /*1290*/  LDC.64 R2, c[0x0][0xc88] ;  /* 0x00032200ff027b82 */ /* 0x017e220000000a00 */
[----:B------:R-:W-:Y:S01]  /*12a0*/  ULDC.64 UR4, c[0x0][0xa28] ;  /* 0x00028a0000047ab9 */ /* 0x000fe20000000a00 */
[----:B------:R-:W-:Y:S01]  /*12b0*/  ULDC.64 UR8, c[0x0][0xa18] ;  /* 0x0002860000087ab9 */ /* 0x000fe20000000a00 */
[----:B------:R-:W-:Y:S01]  /*12c0*/  ULDC.64 UR6, c[0x0][0xa08] ;  /* 0x0002820000067ab9 */ /* 0x000fe20000000a00 */
[----:B0-----:R-:W-:-:S05]  /*12d0*/  IMAD.WIDE R2, R31, 0x4, R2 ;  /* 0x000000041f027825 */ /* 0x001fca00078e0202 */
[----:B------:R-:W2:Y:S01]  /*12e0*/  LDG.E R34, desc[UR40][R2.64] ;  /* 0x0000002802227981 */ /* 0x000ea2000c1e1900 */
[----:B------:R-:W-:Y:S01]  /*12f0*/  ISETP.NE.U32.AND P2, PT, RZ, UR4, PT ;  /* 0x00000004ff007c0c */ /* 0x000fe2000bf45070 */
[----:B------:R-:W-:Y:S01]  /*1300*/  IMAD.MOV.U32 R9, RZ, RZ, RZ ;  /* 0x000000ffff097224 */ /* 0x000fe200078e00ff */
[----:B------:R-:W-:Y:S01]  /*1310*/  ISETP.NE.U32.AND P1, PT, RZ, UR8, PT ;  /* 0x00000008ff007c0c */ /* 0x000fe2000bf25070 */
[----:B------:R-:W-:Y:S01]  /*1320*/  IMAD.MOV.U32 R31, RZ, RZ, RZ ;  /* 0x000000ffff1f7224 */ /* 0x000fe200078e00ff */
[----:B------:R-:W-:Y:S02]  /*1330*/  ISETP.NE.AND.EX P2, PT, RZ, UR5, PT, P2 ;  /* 0x00000005ff007c0c */ /* 0x000fe4000bf45320 */
[----:B------:R-:W-:Y:S02]  /*1340*/  ISETP.NE.AND.EX P1, PT, RZ, UR9, PT, P1 ;  /* 0x00000009ff007c0c */ /* 0x000fe4000bf25310 */
[----:B------:R-:W-:-:S04]  /*1350*/  ISETP.NE.U32.AND P0, PT, RZ, UR6, PT ;  /* 0x00000006ff007c0c */ /* 0x000fc8000bf05070 */
[----:B------:R-:W-:Y:S02]  /*1360*/  ISETP.NE.AND.EX P0, PT, RZ, UR7, PT, P0 ;  /* 0x00000007ff007c0c */ /* 0x000fe4000bf05300 */
[----:B--23--:R-:W-:Y:S01]  /*1370*/  SHF.R.S32.HI R0, RZ, 0x1f, R34 ;  /* 0x0000001fff007819 */ /* 0x00cfe20000011422 */
[C---:B------:R-:W-:Y:S02]  /*1380*/  IMAD.SHL.U32 R36, R34.reuse, 0x4, RZ ;  /* 0x0000000422247824 */ /* 0x040fe400078e00ff */
[C---:B------:R-:W-:Y:S01]  /*1390*/  @P2 LEA R2, P3, R34.reuse, UR4, 0x2 ;  /* 0x0000000422022c11 */ /* 0x040fe2000f8610ff */
[----:B------:R-:W-:Y:S01]  /*13a0*/  STL [R1+0x2c], R34 ;  /* 0x00002c2201007387 */ /* 0x000fe20000100800 */
[C-C-:B------:R-:W-:Y:S02]  /*13b0*/  SHF.L.U64.HI R35, R34.reuse, 0x2, R0.reuse ;  /* 0x0000000222237819 */ /* 0x140fe40000010200 */
[----:B------:R-:W-:Y:S01]  /*13c0*/  @P2 LEA.HI.X R3, R34, UR5, R0, 0x2, P3 ;  /* 0x0000000522032c11 */ /* 0x000fe200098f1400 */
[----:B------:R-:W-:Y:S01]  /*13d0*/  ULDC UR4, c[0x0][0x288] ;  /* 0x0000a20000047ab9 */ /* 0x000fe20000000800 */
[C---:B------:R-:W-:Y:S01]  /*13e0*/  IADD3 R6, P4, R36.reuse, UR6, RZ ;  /* 0x0000000624067c10 */ /* 0x040fe2000ff9e0ff */
[----:B------:R0:W-:Y:S04]  /*13f0*/  STL [R1+0x48], R0 ;  /* 0x0000480001007387 */ /* 0x0001e80000100800 */
[----:B-----5:R1:W5:Y:S01]  /*1400*/  @P2 LDG.E R9, desc[UR40][R2.64] ;  /* 0x0000002802092981 */ /* 0x020362000c1e1900 */
[----:B------:R-:W-:Y:S01]  /*1410*/  @P1 IADD3 R4, P2, R36, UR8, RZ ;  /* 0x0000000824041c10 */ /* 0x000fe2000ff5e0ff */
[----:B------:R-:W-:Y:S01]  /*1420*/  IMAD.U32 R24, RZ, RZ, UR4 ;  /* 0x00000004ff187e24 */ /* 0x000fe2000f8e00ff */
[C---:B------:R-:W-:Y:S01]  /*1430*/  IADD3.X R7, R35.reuse, UR7, RZ, P4, !PT ;  /* 0x0000000723077c10 */ /* 0x040fe2000a7fe4ff */
[----:B------:R2:W-:Y:S01]  /*1440*/  STL [R1+0x3c], R36 ;  /* 0x00003c2401007387 */ /* 0x0005e20000100800 */
[----:B------:R-:W-:Y:S01]  /*1450*/  @P1 IADD3.X R5, R35, UR9, RZ, P2, !PT ;  /* 0x0000000923051c10 */ /* 0x000fe200097fe4ff */
[----:B------:R-:W-:Y:S01]  /*1460*/  ULDC.64 UR4, c[0x0][0x418] ;  /* 0x0001060000047ab9 */ /* 0x000fe20000000a00 */
[----:B------:R-:W-:Y:S01]  /*1470*/  LOP3.LUT R33, R30, 0xffff, RZ, 0xc0, !PT ;  /* 0x0000ffff1e217812 */ /* 0x000fe200078ec0ff */
[----:B------:R2:W5:Y:S01]  /*1480*/  @P0 LDG.E R31, desc[UR40][R6.64] ;  /* 0x00000028061f0981 */ /* 0x000562000c1e1900 */
[----:B------:R-:W-:-:S03]  /*1490*/  ULDC.64 UR8, c[0x0][0xa20] ;  /* 0x0002880000087ab9 */ /* 0x000fc60000000a00 */
[----:B------:R2:W5:Y:S04]  /*14a0*/  @P1 LDG.E R24, desc[UR40][R4.64] ;  /* 0x0000002804181981 */ /* 0x000568000c1e1900 */
[----:B------:R2:W-:Y:S04]  /*14b0*/  STL [R1+0x40], R35 ;  /* 0x0000402301007387 */ /* 0x0005e80000100800 */
[----:B------:R2:W-:Y:S04]  /*14c0*/  STL [R1+0x4c], R29 ;  /* 0x00004c1d01007387 */ /* 0x0005e80000100800 */
[----:B------:R2:W-:Y:S01]  /*14d0*/  STL [R1+0x18], R33 ;  /* 0x0000182101007387 */ /* 0x0005e20000100800 */
[----:B------:R-:W-:Y:S01]  /*14e0*/  UISETP.NE.U32.AND UP0, UPT, UR4, URZ, UPT ;  /* 0x0000003f0400728c */ /* 0x000fe2000bf05070 */
[----:B-1----:R-:W-:-:S02]  /*14f0*/  LOP3.LUT R2, R30, 0xff000000, RZ, 0xc0, !PT ;  /* 0xff0000001e027812 */ /* 0x002fc400078ec0ff */
[----:B------:R-:W-:Y:S01]  /*1500*/  ULDC UR4, c[0x0][0x424] ;  /* 0x0001090000047ab9 */ /* 0x000fe20000000800 */
[----:B------:R-:W-:Y:S01]  /*1510*/  UISETP.NE.AND.EX UP0, UPT, UR5, URZ, UPT, UP0 ;  /* 0x0000003f0500728c */ /* 0x000fe2000bf05300 */
[----:B------:R-:W-:Y:S02]  /*1520*/  ISETP.NE.U32.AND P2, PT, RZ, UR8, PT ;  /* 0x00000008ff007c0c */ /* 0x000fe4000bf45070 */
[----:B------:R-:W-:Y:S01]  /*1530*/  ULDC UR5, c[0x0][0x2f0] ;  /* 0x0000bc0000057ab9 */ /* 0x000fe20000000800 */
[----:B------:R-:W-:Y:S01]  /*1540*/  USEL UR4, UR4, 0x1, UP0 ;  /* 0x0000000104047887 */ /* 0x000fe20008000000 */
[----:B0-----:R-:W-:Y:S02]  /*1550*/  LOP3.LUT R0, R30, 0xff0000, RZ, 0xc0, !PT ;  /* 0x00ff00001e007812 */ /* 0x001fe400078ec0ff */
[----:B------:R-:W-:Y:S01]  /*1560*/  SHF.R.U32.HI R3, RZ, 0x8, R2 ;  /* 0x00000008ff037819 */ /* 0x000fe20000011602 */
[----:B------:R-:W-:Y:S01]  /*1570*/  UIMAD UR4, UR4, UR5, URZ ;  /* 0x00000005040472a4 */ /* 0x000fe2000f8e023f */
[----:B------:R-:W-:-:S02]  /*1580*/  ISETP.NE.AND.EX P2, PT, RZ, UR9, PT, P2 ;  /* 0x00000009ff007c0c */ /* 0x000fc4000bf45320 */
[----:B------:R-:W-:Y:S01]  /*1590*/  ULDC UR5, c[0x0][0x348] ;  /* 0x0000d20000057ab9 */ /* 0x000fe20000000800 */
[----:B------:R-:W-:Y:S01]  /*15a0*/  LEA.HI R8, R0, R3, RZ, 0x10 ;  /* 0x0000000300087211 */ /* 0x000fe200078f80ff */
[----:B--2---:R-:W-:Y:S09]  /*15b0*/  @P1 BRA `(.L_x_9111) ;  /* 0x0000000000241947 */ /* 0x004ff20003800000 */
        /* <DEDUP_REMOVED lines=9> */
.L_x_9111:
[----:B------:R-:W-:Y:S02]  /*1650*/  IMAD.U32 R28, RZ, RZ, UR5 ;  /* 0x00000005ff1c7e24 */ /* 0x000fe4000f8e00ff */
[----:B------:R-:W-:Y:S01]  /*1660*/  IMAD.U32 R30, RZ, RZ, UR4 ;  /* 0x00000004ff1e7e24 */ /* 0x000fe2000f8e00ff */
[----:B------:R-:W-:Y:S06]  /*1670*/  @!P2 BRA `(.L_x_9112) ;  /* 0x000000000010a947 */ /* 0x000fec0003800000 */
[----:B------:R-:W-:-:S04]  /*1680*/  IADD3 R2, P0, R36, UR8, RZ ;  /* 0x0000000824027c10 */ /* 0x000fc8000ff1e0ff */
[----:B------:R-:W-:-:S05]  /*1690*/  IADD3.X R3, R35, UR9, RZ, P0, !PT ;  /* 0x0000000923037c10 */ /* 0x000fca00087fe4ff */
[----:B------:R0:W5:Y:S01]  /*16a0*/  LDG.E R30, desc[UR40][R2.64] ;  /* 0x00000028021e7981 */ /* 0x000162000c1e1900 */
[----:B------:R-:W-:Y:S05]  /*16b0*/  BRA `(.L_x_9113) ;  /* 0x0000000000107947 */ /* 0x000fea0003800000 */
.L_x_9112:
[----:B------:R-:W-:Y:S05]  /*16c0*/  @!P0 BRA `(.L_x_9113) ;  /* 0x00000000000c8947 */ /* 0x000fea0003800000 */
[----:B------:R-:W2:Y:S04]  /*16d0*/  LDG.E R3, desc[UR40][R6.64] ;  /* 0x0000002806037981 */ /* 0x000ea8000c1e1900 */
[----:B------:R-:W2:Y:S02]  /*16e0*/  LDG.E R30, desc[UR40][R6.64+0x4] ;  /* 0x00000428061e7981 */ /* 0x000ea4000c1e1900 */
[----:B--2---:R-:W-:-:S07]  /*16f0*/  IMAD.IADD R30, R30, 0x1, -R3 ;  /* 0x000000011e1e7824 */ /* 0x004fce00078e0a03 */
.L_x_9113:
[----:B------:R-:W-:Y:S01]  /*1700*/  ULDC.64 UR4, c[0x0][0xa10] ;  /* 0x0002840000047ab9 */ /* 0x000fe20000000a00 */
[----:B------:R-:W2:Y:S01]  /*1710*/  LDL.LU R32, [R1+0x14] ;  /* 0x0000140001207983 */ /* 0x000ea20000300800 */
[----:B------:R-:W-:-:S04]  /*1720*/  ISETP.NE.U32.AND P0, PT, RZ, UR4, PT ;  /* 0x00000004ff007c0c */ /* 0x000fc8000bf05070 */
[----:B------:R-:W-:Y:S01]  /*1730*/  ISETP.NE.AND.EX P0, PT, RZ, UR5, PT, P0 ;  /* 0x00000005ff007c0c */ /* 0x000fe2000bf05300 */
[----:B------:R-:W-:Y:S02]  /*1740*/  ULDC.64 UR4, c[0x0][0xa30] ;  /* 0x00028c0000047ab9 */ /* 0x000fe40000000a00 */
[----:B------:R-:W-:-:S10]  /*1750*/  ISETP.NE.U32.AND P1, PT, RZ, UR4, PT ;  /* 0x00000004ff007c0c */ /* 0x000fd4000bf25070 */
[----:B0-----:R-:W0:Y:S02]  /*1760*/  @P0 LDC.64 R2, c[0x0][0xa10] ;  /* 0x00028400ff020b82 */ /* 0x001e240000000a00 */
[----:B0-----:R-:W-:-:S05]  /*1770*/  @P0 IMAD.WIDE R2, R34, 0x4, R2 ;  /* 0x0000000422020825 */ /* 0x001fca00078e0202 */
[----:B------:R-:W3:Y:S04]  /*1780*/  @P0 LDG.E R0, desc[UR40][R2.64] ;  /* 0x0000002802000981 */ /* 0x000ee8000c1e1900 */
[----:B------:R-:W3:Y:S01]  /*1790*/  @P0 LDG.E R7, desc[UR40][R2.64+0x4] ;  /* 0x0000042802070981 */ /* 0x000ee2000c1e1900 */
[----:B------:R-:W-:Y:S01]  /*17a0*/  ISETP.NE.AND.EX P1, PT, RZ, UR5, PT, P1 ;  /* 0x00000005ff007c0c */ /* 0x000fe2000bf25310 */
[----:B-----5:R-:W-:-:S12]  /*17b0*/  IMAD.MOV.U32 R26, RZ, RZ, R30 ;  /* 0x000000ffff1a7224 */ /* 0x020fd800078e001e */
[----:B------:R-:W-:-:S04]  /*17c0*/  @P1 IADD3 R4, P2, R36, UR4, RZ ;  /* 0x0000000424041c10 */ /* 0x000fc8000ff5e0ff */
[----:B------:R-:W-:-:S05]  /*17d0*/  @P1 IADD3.X R5, R35, UR5, RZ, P2, !PT ;  /* 0x0000000523051c10 */ /* 0x000fca00097fe4ff */
[----:B------:R0:W5:Y:S01]  /*17e0*/  @P1 LDG.E R26, desc[UR40][R4.64] ;  /* 0x00000028041a1981 */ /* 0x000162000c1e1900 */
[----:B------:R-:W-:Y:S01]  /*17f0*/  IMAD.IADD R9, R30, 0x1, -R9 ;  /* 0x000000011e097824 */ /* 0x000fe200078e0a09 */
[----:B------:R-:W-:Y:S01]  /*1800*/  LOP3.LUT R11, R8, 0xff, RZ, 0xc0, !PT ;  /* 0x000000ff080b7812 */ /* 0x000fe200078ec0ff */
[----:B------:R-:W-:Y:S01]  /*1810*/  BSSY B0, `(.L_x_9114) ;  /* 0x000002e000007945 */ /* 0x000fe20003800000 */
[----:B------:R-:W-:-:S03]  /*1820*/  SHF.R.U32.HI R6, RZ, 0x10, R8 ;  /* 0x00000010ff067819 */ /* 0x000fc60000011608 */
[----:B------:R0:W-:Y:S04]  /*1830*/  STL [R1+0x54], R11 ;  /* 0x0000540b01007387 */ /* 0x0001e80000100800 */
[----:B------:R0:W-:Y:S01]  /*1840*/  STL [R1+0x38], R6 ;  /* 0x0000380601007387 */ /* 0x0001e20000100800 */
[----:B--2---:R-:W-:Y:S01]  /*1850*/  LOP3.LUT R32, R32, 0xfffffffd, RZ, 0xc0, !PT ;  /* 0xfffffffd20207812 */ /* 0x004fe200078ec0ff */
[----:B---3--:R-:W-:-:S04]  /*1860*/  @P0 IMAD.IADD R28, R7, 0x1, -R0 ;  /* 0x00000001071c0824 */ /* 0x008fc800078e0a00 */
[----:B------:R-:W-:-:S04]  /*1870*/  IMAD.IADD R89, R9, 0x1, R28 ;  /* 0x0000000109597824 */ /* 0x000fc800078e021c */
[C---:B------:R-:W-:Y:S01]  /*1880*/  VIADD R0, R89.reuse, 0x7f ;  /* 0x0000007f59007836 */ /* 0x040fe20000000000 */
[----:B------:R-:W-:-:S04]  /*1890*/  ISETP.GE.AND P3, PT, R89, 0x1, PT ;  /* 0x000000015900780c */ /* 0x000fc80003f66270 */
[----:B------:R-:W-:-:S04]  /*18a0*/  SHF.R.S32.HI R3, RZ, 0x1f, R0 ;  /* 0x0000001fff037819 */ /* 0x000fc80000011400 */
[----:B------:R-:W-:Y:S01]  /*18b0*/  LEA.HI R3, R3, R0, RZ, 0x7 ;  /* 0x0000000003037211 */ /* 0x000fe200078f38ff */
[----:B------:R-:W-:-:S03]  /*18c0*/  IMAD.MOV.U32 R0, RZ, RZ, RZ ;  /* 0x000000ffff007224 */ /* 0x000fc600078e00ff */
[----:B------:R-:W-:Y:S02]  /*18d0*/  SHF.R.S32.HI R25, RZ, 0x7, R3 ;  /* 0x00000007ff197819 */ /* 0x000fe40000011403 */
[----:B------:R-:W-:-:S05]  /*18e0*/  @P3 LOP3.LUT R32, R32, 0x2, RZ, 0xfc, !PT ;  /* 0x0000000220203812 */ /* 0x000fca00078efcff */
        /* <DEDUP_REMOVED lines=32> */
.L_x_9115:
[----:B------:R-:W-:Y:S05]  /*1af0*/  BSYNC B0 ;  /* 0x0000000000007941 */ /* 0x000fea0003800000 */
.L_x_9114:
[----:B------:R-:W-:Y:S01]  /*1b00*/  IMAD R2, R11, R0, RZ ;  /* 0x000000000b027224 */ /* 0x000fe200078e02ff */
[----:B------:R-:W-:-:S04]  /*1b10*/  PLOP3.LUT P3, PT, PT, PT, PT, 0x80, 0x0 ;  /* 0x000000000000781c */ /* 0x000fc80003f6f070 */
        /* <DEDUP_REMOVED lines=11> */
[----:B------:R-:W-:-:S04]  /*1bd0*/  @P0 SHF.R.S32.HI R2, RZ, 0x7, R3 ;  /* 0x00000007ff020819 */ /* 0x000fc80000011403 */
        /* <DEDUP_REMOVED lines=22> */
.L_x_9118:
[----:B------:R-:W-:Y:S05]  /*1d40*/  BSYNC B6 ;  /* 0x0000000000067941 */ /* 0x000fea0003800000 */
.L_x_9117:
        /* <DEDUP_REMOVED lines=20> */
.L_x_9120:
[----:B------:R-:W-:Y:S05]  /*1e90*/  BSYNC B6 ;  /* 0x0000000000067941 */ /* 0x000fea0003800000 */
.L_x_9119:
[----:B------:R-:W-:Y:S01]  /*1ea0*/  ULDC.64 UR4, c[0x0][0x9f8] ;  /* 0x00027e0000047ab9 */ /* 0x000fe20000000a00 */
[----:B------:R-:W-:Y:S01]  /*1eb0*/  IMAD.MOV.U32 R0, RZ, RZ, R34 ;  /* 0x000000ffff007224 */ /* 0x000fe200078e0022 */
[----:B------:R-:W-:Y:S01]  /*1ec0*/  ISETP.NE.U32.AND P0, PT, RZ, UR4, PT ;  /* 0x00000004ff007c0c */ /* 0x000fe2000bf05070 */
[----:B0-----:R-:W0:Y:S01]  /*1ed0*/  LDC.64 R6, c[0x0][0x300] ;  /* 0x0000c000ff067b82 */ /* 0x001e220000000a00 */
[----:B------:R-:W-:Y:S01]  /*1ee0*/  IMAD.IADD R31, R31, 0x1, R30 ;  /* 0x000000011f1f7824 */ /* 0x000fe200078e021e */
[----:B------:R-:W-:Y:S01]  /*1ef0*/  ULDC.64 UR8, c[0x0][0xa08] ;  /* 0x0002820000087ab9 */ /* 0x000fe20000000a00 */
[----:B------:R-:W-:Y:S01]  /*1f00*/  ISETP.NE.AND.EX P0, PT, RZ, UR5, PT, P0 ;  /* 0x00000005ff007c0c */ /* 0x000fe2000bf05300 */
[----:B------:R-:W-:-:S04]  /*1f10*/  ULDC.64 UR6, c[0x0][0x330] ;  /* 0x0000cc0000067ab9 */ /* 0x000fc80000000a00 */
[----:B------:R-:W1:Y:S08]  /*1f20*/  LDC R63, c[0x0][0x3f4] ;  /* 0x0000fd00ff3f7b82 */ /* 0x000e700000000800 */
[----:B------:R-:W-:Y:S01]  /*1f30*/  @P0 IADD3 R4, P1, R36, UR4, RZ ;  /* 0x0000000424040c10 */ /* 0x000fe2000ff3e0ff */
[----:B------:R-:W2:Y:S03]  /*1f40*/  LDC.64 R64, c[0x0][0x408] ;  /* 0x00010200ff407b82 */ /* 0x000ea60000000a00 */
[----:B------:R-:W-:Y:S01]  /*1f50*/  @P0 IADD3.X R5, R35, UR5, RZ, P1, !PT ;  /* 0x0000000523050c10 */ /* 0x000fe20008ffe4ff */
[----:B------:R-:W-:-:S04]  /*1f60*/  ULDC.64 UR4, c[0x0][0x308] ;  /* 0x0000c20000047ab9 */ /* 0x000fc80000000a00 */
[----:B------:R-:W3:Y:S01]  /*1f70*/  @P0 LDG.E R0, desc[UR40][R4.64] ;  /* 0x0000002804000981 */ /* 0x000ee2000c1e1900 */
[----:B------:R-:W-:Y:S01]  /*1f80*/  SHF.R.S32.HI R14, RZ, 0x1f, R22 ;  /* 0x0000001fff0e7819 */ /* 0x000fe20000011416 */
[-C--:B0-----:R-:W-:Y:S01]  /*1f90*/  IMAD.WIDE.U32 R8, R31, R6.reuse, RZ ;  /* 0x000000061f087225 */ /* 0x081fe200078e00ff */
[----:B------:R-:W-:Y:S02]  /*1fa0*/  SHF.R.S32.HI R3, RZ, 0x1f, R31 ;  /* 0x0000001fff037819 */ /* 0x000fe4000001141f */
[----:B------:R-:W-:Y:S01]  /*1fb0*/  ISETP.NE.U32.AND P0, PT, RZ, UR8, PT ;  /* 0x00000008ff007c0c */ /* 0x000fe2000bf05070 */
[-C--:B------:R-:W-:Y:S01]  /*1fc0*/  IMAD R12, R14, R6.reuse, RZ ;  /* 0x000000060e0c7224 */ /* 0x080fe200078e02ff */
[----:B------:R-:W-:Y:S01]  /*1fd0*/  SHF.R.S32.HI R19, RZ, 0x1f, R18 ;  /* 0x0000001fff137819 */ /* 0x000fe20000011412 */
[----:B------:R-:W-:Y:S01]  /*1fe0*/  IMAD R10, R3, R6, RZ ;  /* 0x00000006030a7224 */ /* 0x000fe200078e02ff */
[----:B------:R-:W-:Y:S01]  /*1ff0*/  ISETP.NE.AND.EX P0, PT, RZ, UR9, PT, P0 ;  /* 0x00000009ff007c0c */ /* 0x000fe2000bf05300 */
[-C--:B------:R-:W-:Y:S01]  /*2000*/  IMAD R75, R22, R7.reuse, R12 ;  /* 0x00000007164b7224 */ /* 0x080fe200078e020c */
[----:B------:R-:W-:Y:S01]  /*2010*/  SHF.R.S32.HI R153, RZ, 0x1f, R152 ;  /* 0x0000001fff997819 */ /* 0x000fe20000011498 */
[----:B------:R-:W4:Y:S01]  /*2020*/  LDL R12, [R1+0x10] ;  /* 0x00001000010c7983 */ /* 0x000f220000100800 */
[----:B------:R-:W-:-:S02]  /*2030*/  IMAD R11, R31, R7, R10 ;  /* 0x000000071f0b7224 */ /* 0x000fc400078e020a */
[----:B------:R-:W-:Y:S02]  /*2040*/  VIADD R82, R18, 0x20 ;  /* 0x0000002012527836 */ /* 0x000fe40000000000 */
[----:B------:R-:W-:Y:S02]  /*2050*/  IMAD.IADD R9, R9, 0x1, R11 ;  /* 0x0000000109097824 */ /* 0x000fe400078e020b */
[----:B------:R-:W-:Y:S01]  /*2060*/  IMAD.MOV.U32 R20, RZ, RZ, R32 ;  /* 0x000000ffff147224 */ /* 0x000fe200078e0020 */
[----:B-1----:R-:W-:Y:S01]  /*2070*/  ISETP.GE.AND P2, PT, R82, R63, PT ;  /* 0x0000003f5200720c */ /* 0x002fe20003f46270 */
[----:B------:R-:W-:-:S03]  /*2080*/  IMAD.WIDE.U32 R58, R33, UR4, R8 ;  /* 0x00000004213a7c25 */ /* 0x000fc6000f8e0008 */
[----:B------:R-:W-:Y:S01]  /*2090*/  LOP3.LUT R20, R20, 0xfffffffe, RZ, 0xc0, !PT ;  /* 0xfffffffe14147812 */ /* 0x000fe200078ec0ff */
[----:B------:R-:W-:Y:S01]  /*20a0*/  IMAD R59, R33, UR5, R59 ;  /* 0x00000005213b7c24 */ /* 0x000fe2000f8e023b */
[----:B------:R-:W-:Y:S01]  /*20b0*/  ULDC.64 UR4, c[0x0][0x310] ;  /* 0x0000c40000047ab9 */ /* 0x000fe20000000a00 */
[----:B------:R-:W-:-:S04]  /*20c0*/  IMAD.WIDE.U32 R8, R22, R6, R18 ;  /* 0x0000000616087225 */ /* 0x000fc800078e0012 */
[C---:B------:R-:W-:Y:S02]  /*20d0*/  IMAD.WIDE.U32 R56, R33.reuse, UR6, R18 ;  /* 0x0000000621387c25 */ /* 0x040fe4000f8e0012 */
[----:B------:R-:W-:Y:S02]  /*20e0*/  @P2 LOP3.LUT R20, R20, 0x1, RZ, 0xfc, !PT ;  /* 0x0000000114142812 */ /* 0x000fe400078efcff */
[----:B------:R-:W-:Y:S01]  /*20f0*/  IMAD R57, R33, UR7, R57 ;  /* 0x0000000721397c24 */ /* 0x000fe2000f8e0239 */
[----:B------:R-:W-:Y:S02]  /*2100*/  ULDC.64 UR6, c[0x0][0x338] ;  /* 0x0000ce0000067ab9 */ /* 0x000fe40000000a00 */
[----:B------:R0:W-:Y:S02]  /*2110*/  STL [R1+0x14], R20 ;  /* 0x0000141401007387 */ /* 0x0001e40000100800 */
[----:B0-----:R-:W-:Y:S01]  /*2120*/  SHF.R.U32.HI R20, RZ, 0x3, R157 ;  /* 0x00000003ff147819 */ /* 0x001fe2000001169d */
[----:B--2---:R-:W-:-:S04]  /*2130*/  IMAD.WIDE.U32 R50, R22, R64, R152 ;  /* 0x0000004016327225 */ /* 0x004fc800078e0098 */
[----:B------:R-:W-:Y:S01]  /*2140*/  IMAD.WIDE.U32 R48, R22, R64, R18 ;  /* 0x0000004016307225 */ /* 0x000fe200078e0012 */
[----:B------:R-:W-:-:S03]  /*2150*/  SHF.L.U64.HI R70, R6, 0x7, R7 ;  /* 0x0000000706467819 */ /* 0x000fc60000010207 */
[----:B------:R-:W-:Y:S02]  /*2160*/  VIADD R66, R18, 0x40 ;  /* 0x0000004012427836 */ /* 0x000fe40000000000 */
[----:B------:R-:W-:Y:S01]  /*2170*/  IMAD.SHL.U32 R69, R6, 0x80, RZ ;  /* 0x0000008006457824 */ /* 0x000fe200078e00ff */
[----:B---3--:R-:W-:Y:S02]  /*2180*/  SHF.R.S32.HI R4, RZ, 0x1f, R0 ;  /* 0x0000001fff047819 */ /* 0x008fe40000011400 */
[----:B------:R-:W-:Y:S02]  /*2190*/  SEL R11, R0, RZ, !P0 ;  /* 0x000000ff000b7207 */ /* 0x000fe40004000000 */
[----:B------:R-:W-:Y:S02]  /*21a0*/  SEL R10, R4, RZ, !P0 ;  /* 0x000000ff040a7207 */ /* 0x000fe40004000000 */
[----:B------:R-:W0:Y:S01]  /*21b0*/  LDC.64 R4, c[0x0][0x3f8] ;  /* 0x0000fe00ff047b82 */ /* 0x000e220000000a00 */
[----:B------:R-:W-:-:S04]  /*21c0*/  IMAD.WIDE.U32 R58, R11, UR4, R58 ;  /* 0x000000040b3a7c25 */ /* 0x000fc8000f8e003a */
[C---:B------:R-:W-:Y:S01]  /*21d0*/  IMAD R0, R10.reuse, UR4, RZ ;  /* 0x000000040a007c24 */ /* 0x040fe2000f8e02ff */
[----:B------:R-:W-:Y:S01]  /*21e0*/  ULDC UR4, c[0x0][0x2f4] ;  /* 0x0000bd0000047ab9 */ /* 0x000fe20000000800 */
[----:B------:R-:W-:Y:S01]  /*21f0*/  IMAD R10, R10, UR6, RZ ;  /* 0x000000060a0a7c24 */ /* 0x000fe2000f8e02ff */
[----:B------:R-:W-:Y:S01]  /*2200*/  ISETP.GE.AND P0, PT, R18, UR4, PT ;  /* 0x0000000412007c0c */ /* 0x000fe2000bf06270 */
[C---:B------:R-:W-:Y:S01]  /*2210*/  IMAD R13, R11.reuse, UR5, R0 ;  /* 0x000000050b0d7c24 */ /* 0x040fe2000f8e0200 */
[----:B------:R-:W-:Y:S01]  /*2220*/  ISETP.GE.AND P1, PT, R82, UR4, PT ;  /* 0x0000000452007c0c */ /* 0x000fe2000bf26270 */
[----:B------:R-:W-:Y:S01]  /*2230*/  IMAD.WIDE.U32 R56, R11, UR6, R56 ;  /* 0x000000060b387c25 */ /* 0x000fe2000f8e0038 */
[----:B------:R-:W-:Y:S02]  /*2240*/  SEL R61, RZ, 0x1, P0 ;  /* 0x00000001ff3d7807 */ /* 0x000fe40000000000 */
[----:B------:R-:W-:Y:S01]  /*2250*/  IADD3 R81, P0, R58, R8, RZ ;  /* 0x000000083a517210 */ /* 0x000fe20007f1e0ff */
[----:B------:R-:W-:Y:S01]  /*2260*/  IMAD.IADD R80, R59, 0x1, R13 ;  /* 0x000000013b507824 */ /* 0x000fe200078e020d */
[----:B------:R-:W-:Y:S01]  /*2270*/  SEL R0, RZ, 0xffffffff, P1 ;  /* 0xffffffffff007807 */ /* 0x000fe20000800000 */
[----:B------:R-:W-:-:S02]  /*2280*/  IMAD R8, R14, R64, RZ ;  /* 0x000000400e087224 */ /* 0x000fc400078e02ff */
[----:B------:R-:W-:Y:S01]  /*2290*/  IMAD R11, R11, UR7, R10 ;  /* 0x000000070b0b7c24 */ /* 0x000fe2000f8e020a */
[----:B------:R-:W-:Y:S01]  /*22a0*/  IADD3.X R75, R80, R9, R75, P0, !PT ;  /* 0x00000009504b7210 */ /* 0x000fe200007fe44b */
[----:B------:R-:W-:Y:S01]  /*22b0*/  IMAD.SHL.U32 R0, R0, 0x2, RZ ;  /* 0x0000000200007824 */ /* 0x000fe200078e00ff */
[----:B------:R-:W-:Y:S01]  /*22c0*/  ISETP.GE.AND P0, PT, R18, R63, PT ;  /* 0x0000003f1200720c */ /* 0x000fe20003f06270 */
[----:B0-----:R-:W-:-:S03]  /*22d0*/  IMAD.WIDE.U32 R54, R22, R4, R152 ;  /* 0x0000000416367225 */ /* 0x001fc600078e0098 */
[C---:B------:R-:W-:Y:S02]  /*22e0*/  SEL R9, R63.reuse, RZ, P0 ;  /* 0x000000ff3f097207 */ /* 0x040fe40000000000 */
[----:B------:R-:W-:Y:S01]  /*22f0*/  SEL R13, R63, RZ, P2 ;  /* 0x000000ff3f0d7207 */ /* 0x000fe20001000000 */
[----:B------:R-:W-:Y:S01]  /*2300*/  IMAD.WIDE.U32 R52, R22, R4, R18 ;  /* 0x0000000416347225 */ /* 0x000fe200078e0012 */
[----:B------:R-:W-:-:S03]  /*2310*/  LOP3.LUT R61, R0, 0x2, R61, 0xe2, !PT ;  /* 0x00000002003d7812 */ /* 0x000fc600078ee23d */
[----:B------:R-:W-:Y:S02]  /*2320*/  IMAD R0, R14, R4, RZ ;  /* 0x000000040e007224 */ /* 0x000fe400078e02ff */
[----:B------:R-:W-:Y:S02]  /*2330*/  IMAD.IADD R9, R18, 0x1, R9 ;  /* 0x0000000112097824 */ /* 0x000fe400078e0209 */
[----:B------:R-:W-:Y:S02]  /*2340*/  IMAD.IADD R13, R82, 0x1, R13 ;  /* 0x00000001520d7824 */ /* 0x000fe400078e020d */
[C---:B------:R-:W-:Y:S01]  /*2350*/  IMAD R15, R22.reuse, R5, R0 ;  /* 0x00000005160f7224 */ /* 0x040fe200078e0200 */
[----:B------:R-:W-:Y:S01]  /*2360*/  SHF.R.S32.HI R0, RZ, 0x1f, R9 ;  /* 0x0000001fff007819 */ /* 0x000fe20000011409 */
[----:B------:R-:W-:Y:S01]  /*2370*/  IMAD R21, R22, R65, R8 ;  /* 0x0000004116157224 */ /* 0x000fe200078e0208 */
[----:B------:R-:W-:Y:S02]  /*2380*/  SHF.R.S32.HI R8, RZ, 0x1f, R13 ;  /* 0x0000001fff087819 */ /* 0x000fe4000001140d */
[----:B------:R-:W-:-:S02]  /*2390*/  LEA.HI R74, R0, R9, RZ, 0x4 ;  /* 0x00000009004a7211 */ /* 0x000fc400078f20ff */
[----:B------:R-:W-:Y:S02]  /*23a0*/  LEA.HI R0, R0, R9, RZ, 0x5 ;  /* 0x0000000900007211 */ /* 0x000fe400078f28ff */
[CC--:B------:R-:W-:Y:S02]  /*23b0*/  LEA.HI R73, R8.reuse, R13.reuse, RZ, 0x4 ;  /* 0x0000000d08497211 */ /* 0x0c0fe400078f20ff */
[----:B------:R-:W-:Y:S01]  /*23c0*/  LEA.HI R13, R8, R13, RZ, 0x5 ;  /* 0x0000000d080d7211 */ /* 0x000fe200078f28ff */
[----:B------:R-:W-:Y:S01]  /*23d0*/  IMAD.SHL.U32 R8, R0, 0x80, RZ ;  /* 0x0000008000087824 */ /* 0x000fe200078e00ff */
[C---:B------:R-:W-:Y:S02]  /*23e0*/  LOP3.LUT R0, R157.reuse, 0x10, R74, 0xf8, !PT ;  /* 0x000000109d007812 */ /* 0x040fe400078ef84a */
[----:B------:R-:W-:Y:S02]  /*23f0*/  LOP3.LUT R10, R157, 0x10, R73, 0xf8, !PT ;  /* 0x000000109d0a7812 */ /* 0x000fe400078ef849 */
[----:B------:R-:W-:-:S02]  /*2400*/  LOP3.LUT R9, R0, R20, RZ, 0x3c, !PT ;  /* 0x0000001400097212 */ /* 0x000fc400078e3cff */
[----:B------:R-:W-:Y:S02]  /*2410*/  LOP3.LUT R10, R10, R20, RZ, 0x3c, !PT ;  /* 0x000000140a0a7212 */ /* 0x000fe400078e3cff */
[----:B------:R-:W0:Y:S01]  /*2420*/  S2R R20, SR_TID.X ;  /* 0x0000000000147919 */ /* 0x000e220000002100 */
[----:B------:R-:W-:Y:S02]  /*2430*/  IMAD.IADD R55, R55, 0x1, R15 ;  /* 0x0000000137377824 */ /* 0x000fe400078e020f */
[----:B------:R-:W-:Y:S01]  /*2440*/  IMAD.IADD R53, R15, 0x1, R53 ;  /* 0x000000010f357824 */ /* 0x000fe200078e0235 */
[----:B-----5:R-:W-:Y:S01]  /*2450*/  SHF.R.S32.HI R15, RZ, 0x1f, R26 ;  /* 0x0000001fff0f7819 */ /* 0x020fe2000001141a */
[----:B------:R-:W-:Y:S01]  /*2460*/  IMAD.SHL.U32 R13, R13, 0x80, RZ ;  /* 0x000000800d0d7824 */ /* 0x000fe200078e00ff */
[----:B------:R-:W-:Y:S01]  /*2470*/  LOP3.LUT R8, R8, 0xfffff000, RZ, 0xc0, !PT ;  /* 0xfffff00008087812 */ /* 0x000fe200078ec0ff */
[----:B------:R-:W-:Y:S02]  /*2480*/  IMAD.IADD R51, R51, 0x1, R21 ;  /* 0x0000000133337824 */ /* 0x000fe400078e0215 */
[----:B------:R-:W-:Y:S01]  /*2490*/  IMAD R0, R15, R4, RZ ;  /* 0x000000040f007224 */ /* 0x000fe200078e02ff */
[----:B------:R-:W-:Y:S01]  /*24a0*/  LOP3.LUT R13, R13, 0xfffff000, RZ, 0xc0, !PT ;  /* 0xfffff0000d0d7812 */ /* 0x000fe200078ec0ff */
[----:B------:R-:W-:-:S02]  /*24b0*/  IMAD.IADD R49, R21, 0x1, R49 ;  /* 0x0000000115317824 */ /* 0x000fc400078e0231 */
[----:B------:R-:W-:Y:S01]  /*24c0*/  IMAD R15, R15, R64, RZ ;  /* 0x000000400f0f7224 */ /* 0x000fe200078e02ff */
[----:B----4-:R-:W-:Y:S01]  /*24d0*/  IADD3 R72, R9, R8, R12 ;  /* 0x0000000809487210 */ /* 0x010fe20007ffe00c */
[----:B------:R-:W-:Y:S01]  /*24e0*/  IMAD R21, R26, R5, R0 ;  /* 0x000000051a157224 */ /* 0x000fe200078e0200 */
[----:B------:R-:W-:Y:S01]  /*24f0*/  IADD3 R71, R10, R13, R12 ;  /* 0x0000000d0a477210 */ /* 0x000fe20007ffe00c */
[-C--:B------:R-:W-:Y:S01]  /*2500*/  IMAD.WIDE.U32 R54, R26, R4.reuse, R54 ;  /* 0x000000041a367225 */ /* 0x080fe200078e0036 */
[----:B------:R-:W-:Y:S02]  /*2510*/  IADD3 R30, P2, R22, R31, RZ ;  /* 0x0000001f161e7210 */ /* 0x000fe40007f5e0ff */
[----:B------:R-:W-:Y:S01]  /*2520*/  LOP3.LUT R7, R73, 0xfffffff0, RZ, 0xc0, !PT ;  /* 0xfffffff049077812 */ /* 0x000fe200078ec0ff */
[----:B------:R-:W-:Y:S01]  /*2530*/  IMAD.WIDE.U32 R52, R26, R4, R52 ;  /* 0x000000041a347225 */ /* 0x000fe200078e0034 */
[----:B------:R-:W-:-:S03]  /*2540*/  SHF.L.U64.HI R68, R4, 0x7, R5 ;  /* 0x0000000704447819 */ /* 0x000fc60000010205 */
[C---:B------:R-:W-:Y:S02]  /*2550*/  IMAD R15, R26.reuse, R65, R15 ;  /* 0x000000411a0f7224 */ /* 0x040fe400078e020f */
[----:B------:R-:W-:Y:S01]  /*2560*/  IMAD.WIDE.U32 R50, R26, R64, R50 ;  /* 0x000000401a327225 */ /* 0x000fe200078e0032 */
[----:B------:R-:W-:-:S03]  /*2570*/  SHF.L.U64.HI R65, R64, 0x7, R65 ;  /* 0x0000000740417819 */ /* 0x000fc60000010241 */
[----:B------:R-:W-:Y:S01]  /*2580*/  IMAD.WIDE.U32 R48, R26, R64, R48 ;  /* 0x000000401a307225 */ /* 0x000fe200078e0030 */
[----:B0-----:R-:W-:Y:S02]  /*2590*/  SHF.R.U32.HI R12, RZ, 0x7, R20 ;  /* 0x00000007ff0c7819 */ /* 0x001fe40000011614 */
[----:B------:R-:W-:Y:S01]  /*25a0*/  LOP3.LUT R20, R74, 0xfffffff0, RZ, 0xc0, !PT ;  /* 0xfffffff04a147812 */ /* 0x000fe200078ec0ff */
[----:B------:R-:W-:Y:S01]  /*25b0*/  IMAD.SHL.U32 R67, R4, 0x80, RZ ;  /* 0x0000008004437824 */ /* 0x000fe200078e00ff */
[----:B------:R-:W-:Y:S01]  /*25c0*/  LOP3.LUT R62, R61, 0x1, RZ, 0xc0, !PT ;  /* 0x000000013d3e7812 */ /* 0x000fe200078ec0ff */
[----:B------:R-:W-:Y:S01]  /*25d0*/  IMAD.X R31, R14, 0x1, R3, P2 ;  /* 0x000000010e1f7824 */ /* 0x000fe200010e0603 */
[----:B------:R-:W-:Y:S01]  /*25e0*/  ISETP.GE.AND P1, PT, R66, UR4, PT ;  /* 0x0000000442007c0c */ /* 0x000fe2000bf26270 */
[----:B------:R-:W-:Y:S01]  /*25f0*/  IMAD.IADD R60, R55, 0x1, R21 ;  /* 0x00000001373c7824 */ /* 0x000fe200078e0215 */
[----:B------:R-:W-:Y:S01]  /*2600*/  LOP3.LUT R61, R61, 0x2, RZ, 0xc0, !PT ;  /* 0x000000023d3d7812 */ /* 0x000fe200078ec0ff */
[----:B------:R-:W-:Y:S01]  /*2610*/  IMAD.SHL.U32 R64, R64, 0x80, RZ ;  /* 0x0000008040407824 */ /* 0x000fe200078e00ff */
[----:B------:R-:W-:Y:S01]  /*2620*/  SHF.R.S32.HI R4, RZ, 0x1f, R20 ;  /* 0x0000001fff047819 */ /* 0x000fe20000011414 */
[----:B------:R-:W-:Y:S01]  /*2630*/  VIADD R88, R12, 0x8 ;  /* 0x000000080c587836 */ /* 0x000fe20000000000 */
[----:B------:R-:W-:Y:S01]  /*2640*/  SHF.R.S32.HI R3, RZ, 0x1f, R7 ;  /* 0x0000001fff037819 */ /* 0x000fe20000011407 */
[----:B------:R-:W-:-:S02]  /*2650*/  IMAD.SHL.U32 R63, R63, 0x2, RZ ;  /* 0x000000023f3f7824 */ /* 0x000fc400078e00ff */
[----:B------:R-:W-:Y:S02]  /*2660*/  IMAD.IADD R21, R21, 0x1, R53 ;  /* 0x0000000115157824 */ /* 0x000fe400078e0235 */
[----:B------:R-:W-:Y:S02]  /*2670*/  IMAD.IADD R6, R51, 0x1, R15 ;  /* 0x0000000133067824 */ /* 0x000fe400078e020f */
[----:B------:R-:W-:Y:S02]  /*2680*/  IMAD.IADD R5, R15, 0x1, R49 ;  /* 0x000000010f057824 */ /* 0x000fe400078e0231 */
[----:B------:R-:W-:-:S07]  /*2690*/  IMAD.IADD R0, R57, 0x1, R11 ;  /* 0x0000000139007824 */ /* 0x000fce00078e020b */
.L_x_9160:
[----:B------:R-:W2:Y:S01]  /*26a0*/  LDL R8, [R1+0x28] ;  /* 0x0000280001087983 */ /* 0x000ea20000100800 */
[----:B----4-:R-:W0:Y:S01]  /*26b0*/  LDC.64 R76, c[0x0][0x2e8] ;  /* 0x0000ba00ff4c7b82 */ /* 0x010e220000000a00 */
[----:B------:R-:W-:Y:S01]  /*26c0*/  VIADD R10, R2, 0xffffffff ;  /* 0xffffffff020a7836 */ /* 0x000fe20000000000 */
[----:B------:R-:W-:Y:S05]  /*26d0*/  YIELD ;  /* 0x0000000000007946 */ /* 0x000fea0003800000 */
[----:B------:R-:W-:Y:S01]  /*26e0*/  SHF.R.S32.HI R11, RZ, 0x1f, R10 ;  /* 0x0000001fff0b7819 */ /* 0x000fe2000001140a */
[----:B------:R-:W1:Y:S01]  /*26f0*/  LDC R87, c[0x0][0x3f4] ;  /* 0x0000fd00ff577b82 */ /* 0x000e620000000800 */
[-C--:B------:R-:W-:Y:S01]  /*2700*/  IMAD R2, R70, R10.reuse, RZ ;  /* 0x0000000a46027224 */ /* 0x080fe200078e02ff */
[----:B------:R-:W-:Y:S01]  /*2710*/  BSSY B0, `(.L_x_9121) ;  /* 0x00003f8000007945 */ /* 0x000fe20003800000 */
[----:B---3--:R-:W-:Y:S01]  /*2720*/  IMAD.WIDE.U32 R40, R69, R10, RZ ;  /* 0x0000000a45287225 */ /* 0x008fe200078e00ff */
[----:B------:R-:W-:-:S03]  /*2730*/  ISETP.GT.AND P2, PT, R10, R27, PT ;  /* 0x0000001b0a00720c */ /* 0x000fc60003f44270 */
[----:B------:R-:W-:Y:S02]  /*2740*/  IMAD R79, R11, R69, R2 ;  /* 0x000000450b4f7224 */ /* 0x000fe400078e0202 */
[----:B------:R-:W-:Y:S02]  /*2750*/  IMAD.MOV.U32 R2, RZ, RZ, R10 ;  /* 0x000000ffff027224 */ /* 0x000fe400078e000a */
[----:B------:R-:W-:Y:S01]  /*2760*/  IMAD.IADD R79, R41, 0x1, R79 ;  /* 0x00000001294f7824 */ /* 0x000fe200078e024f */
[----:B0-----:R-:W-:-:S04]  /*2770*/  IADD3 R32, P3, P4, R40, R76, R81 ;  /* 0x0000004c28207210 */ /* 0x001fc80007c7e051 */
[----:B------:R-:W-:Y:S02]  /*2780*/  IADD3.X R33, R79, R77, R75, P3, P4 ;  /* 0x0000004d4f217210 */ /* 0x000fe40001fe844b */
[----:B-1----:R-:W-:Y:S01]  /*2790*/  ISETP.GE.AND P3, PT, R87, 0x1, PT ;  /* 0x000000015700780c */ /* 0x002fe20003f66270 */
[----:B--2---:R-:W-:-:S04]  /*27a0*/  IMAD R9, R17, 0x3000, R8 ;  /* 0x0000300011097824 */ /* 0x004fc800078e0208 */
[----:B------:R-:W-:-:S08]  /*27b0*/  IMAD.IADD R84, R16, 0x1, R9 ;  /* 0x0000000110547824 */ /* 0x000fd000078e0209 */
[----:B------:R-:W-:Y:S05]  /*27c0*/  @!P3 BRA `(.L_x_9122) ;  /* 0x0000003c005cb947 */ /* 0x000fea0003800000 */
[----:B------:R-:W-:Y:S01]  /*27d0*/  ULDC.U8 UR4, c[0x0][0x410] ;  /* 0x0001040000047ab9 */ /* 0x000fe20000000000 */
[-C--:B------:R-:W-:Y:S01]  /*27e0*/  IMAD R8, R68, R10.reuse, RZ ;  /* 0x0000000a44087224 */ /* 0x080fe200078e02ff */
[----:B------:R-:W-:Y:S01]  /*27f0*/  ISETP.NE.AND P3, PT, RZ, UR4, PT ;  /* 0x00000004ff007c0c */ /* 0x000fe2000bf65270 */
[----:B------:R-:W-:Y:S02]  /*2800*/  IMAD R9, R65, R10, RZ ;  /* 0x0000000a41097224 */ /* 0x000fe400078e02ff */
[----:B------:R-:W-:Y:S02]  /*2810*/  IMAD R85, R2, -0x80, R28 ;  /* 0xffffff8002557824 */ /* 0x000fe400078e021c */
[C---:B------:R-:W-:Y:S02]  /*2820*/  IMAD R47, R11.reuse, R67, R8 ;  /* 0x000000430b2f7224 */ /* 0x040fe400078e0208 */
[----:B------:R-:W-:Y:S01]  /*2830*/  IMAD R9, R11, R64, R9 ;  /* 0x000000400b097224 */ /* 0x000fe200078e0209 */
[----:B------:R-:W-:Y:S01]  /*2840*/  VIMNMX R85, R85, 0x80, PT ;  /* 0x0000008055557848 */ /* 0x000fe20003fe0100 */
[----:B------:R-:W-:-:S04]  /*2850*/  IMAD.WIDE.U32 R44, R67, R10, RZ ;  /* 0x0000000a432c7225 */ /* 0x000fc800078e00ff */
        /* <DEDUP_REMOVED lines=11> */
[----:B------:R-:W-:Y:S01]  /*2910*/  CS2R R40, SRZ ;  /* 0x0000000000287805 */ /* 0x000fe2000001ff00 */
[----:B------:R-:W-:Y:S06]  /*2920*/  @P4 BRA `(.L_x_9125) ;  /* 0x00000000005c4947 */ /* 0x000fec0003800000 */
[----:B------:R-:W2:Y:S01]  /*2930*/  LDL R83, [R1+0x8] ;  /* 0x0000080001537983 */ /* 0x000ea20000100800 */
[----:B------:R-:W-:-:S03]  /*2940*/  ULDC.64 UR4, c[0x0][0x3e8] ;  /* 0x0000fa0000047ab9 */ /* 0x000fc60000000a00 */
[----:B------:R-:W3:Y:S01]  /*2950*/  LDL R78, [R1+0xc] ;  /* 0x00000c00014e7983 */ /* 0x000ee20000100800 */
[----:B------:R-:W-:Y:S02]  /*2960*/  IADD3 R44, P3, P5, R54, UR4, R44 ;  /* 0x00000004362c7c10 */ /* 0x000fe4000fd7e02c */
[----:B------:R-:W-:Y:S02]  /*2970*/  CS2R R38, SRZ ;  /* 0x0000000000267805 */ /* 0x000fe4000001ff00 */
        /* <DEDUP_REMOVED lines=10> */
[----:B------:R-:W-:Y:S02]  /*2a20*/  CS2R R12, SRZ ;  /* 0x00000000000c7805 */ /* 0x000fe4000001ff00 */
[----:B------:R-:W-:Y:S02]  /*2a30*/  CS2R R14, SRZ ;  /* 0x00000000000e7805 */ /* 0x000fe4000001ff00 */
[----:B--2---:R-:W-:-:S13]  /*2a40*/  ISETP.GE.AND P3, PT, R83, R87, PT ;  /* 0x000000575300720c */ /* 0x004fda0003f66270 */
[----:B------:R0:W5:Y:S04]  /*2a50*/  @!P3 LDG.E.64 R34, desc[UR40][R44.64+0x10] ;  /* 0x000010282c22b981 */ /* 0x000168000c1e1b00 */
[----:B------:R0:W5:Y:S01]  /*2a60*/  @!P3 LDG.E.64 R36, desc[UR40][R42.64+0x10] ;  /* 0x000010282a24b981 */ /* 0x000162000c1e1b00 */
[----:B---3--:R-:W-:-:S13]  /*2a70*/  ISETP.GE.AND P3, PT, R78, R87, PT ;  /* 0x000000574e00720c */ /* 0x008fda0003f66270 */
[----:B------:R0:W5:Y:S04]  /*2a80*/  @!P3 LDG.E.64 R12, desc[UR40][R44.64+0x20] ;  /* 0x000020282c0cb981 */ /* 0x000168000c1e1b00 */
[----:B------:R0:W5:Y:S02]  /*2a90*/  @!P3 LDG.E.64 R14, desc[UR40][R42.64+0x20] ;  /* 0x000020282a0eb981 */ /* 0x000164000c1e1b00 */
.L_x_9125:
[----:B------:R-:W-:Y:S05]  /*2aa0*/  BSYNC B1 ;  /* 0x0000000000017941 */ /* 0x000fea0003800000 */
.L_x_9124:
[----:B------:R-:W-:Y:S01]  /*2ab0*/  ISETP.NE.AND P3, PT, R155, 0x3, PT ;  /* 0x000000039b00780c */ /* 0x000fe20003f65270 */
[----:B0----5:R-:W-:Y:S02]  /*2ac0*/  IMAD.MOV.U32 R42, RZ, RZ, R12 ;  /* 0x000000ffff2a7224 */ /* 0x021fe400078e000c */
[----:B------:R-:W-:Y:S02]  /*2ad0*/  IMAD.MOV.U32 R44, RZ, RZ, R34 ;  /* 0x000000ffff2c7224 */ /* 0x000fe400078e0022 */
[----:B------:R-:W-:Y:S02]  /*2ae0*/  IMAD.MOV.U32 R46, RZ, RZ, R38 ;  /* 0x000000ffff2e7224 */ /* 0x000fe400078e0026 */
[----:B------:R-:W-:Y:S02]  /*2af0*/  IMAD.MOV.U32 R43, RZ, RZ, R14 ;  /* 0x000000ffff2b7224 */ /* 0x000fe400078e000e */
[----:B------:R-:W-:Y:S02]  /*2b00*/  IMAD.MOV.U32 R45, RZ, RZ, R36 ;  /* 0x000000ffff2d7224 */ /* 0x000fe400078e0024 */
[----:B------:R-:W-:-:S02]  /*2b10*/  IMAD.MOV.U32 R47, RZ, RZ, R40 ;  /* 0x000000ffff2f7224 */ /* 0x000fc400078e0028 */
[----:B------:R-:W-:Y:S05]  /*2b20*/  @!P3 BRA `(.L_x_9126) ;  /* 0x000000000004b947 */ /* 0x000fea0003800000 */
[----:B------:R-:W-:Y:S01]  /*2b30*/  BPT.TRAP 0x1 ;  /* 0x000000040000795c */ /* 0x000fe20000300000 */
.L_x_9126:
[----:B------:R-:W-:Y:S01]  /*2b40*/  IMAD R83, R17, 0x8, R16 ;  /* 0x0000000811537824 */ /* 0x000fe200078e0210 */
[----:B------:R-:W-:Y:S01]  /*2b50*/  SHF.L.U32 R86, R23, 0x1f, RZ ;  /* 0x0000001f17567819 */ /* 0x000fe200000006ff */
[----:B------:R-:W-:Y:S03]  /*2b60*/  BSSY B1, `(.L_x_9127) ;  /* 0x0000003000017945 */ /* 0x000fe60003800000 */
[----:B------:R-:W0:Y:S02]  /*2b70*/  SYNCS.PHASECHK.TRANS64.TRYWAIT P5, [R83+URZ+0x19c90], R86 ;  /* 0x019c9056530075a7 */ /* 0x000e2400080a017f */
[----:B0-----:R-:W-:Y:S05]  /*2b80*/  @!P5 BRA `(.L_x_9128) ;  /* 0x0000017c0018d947 */ /* 0x001fea0003800000 */
.L_x_9373:
[----:B------:R-:W-:Y:S05]  /*2b90*/  BSYNC B1 ;  /* 0x0000000000017941 */ /* 0x000fea0003800000 */
.L_x_9127:
[----:B------:R-:W-:Y:S05]  /*2ba0*/  @P4 BRA `(.L_x_9129) ;  /* 0x0000003800b84947 */ /* 0x000fea0003800000 */
[----:B------:R-:W-:Y:S01]  /*2bb0*/  ISETP.NE.AND P4, PT, R62, RZ, PT ;  /* 0x000000ff3e00720c */ /* 0x000fe20003f85270 */
[----:B------:R-:W-:-:S12]  /*2bc0*/  BSSY B1, `(.L_x_9130) ;  /* 0x0000074000017945 */ /* 0x000fd80003800000 */
[----:B------:R-:W-:Y:S05]  /*2bd0*/  @!P4 BRA `(.L_x_9131) ;  /* 0x0000000400c8c947 */ /* 0x000fea0003800000 */
[----:B------:R1:W2:Y:S01]  /*2be0*/  LDS.128 R8, [R84+0x13800] ;  /* 0x0138000054087984 */ /* 0x0002a20000000c00 */
[----:B------:R-:W-:Y:S01]  /*2bf0*/  ISETP.GE.AND P4, PT, R152, R87, PT ;  /* 0x000000579800720c */ /* 0x000fe20003f86270 */
[----:B------:R-:W-:-:S12]  /*2c00*/  BSSY B2, `(.L_x_9132) ;  /* 0x000006e000027945 */ /* 0x000fd80003800000 */
[----:B-1----:R-:W-:Y:S05]  /*2c10*/  @P4 BRA `(.L_x_9133) ;  /* 0x0000000400b04947 */ /* 0x002fea0003800000 */
[--C-:B------:R-:W-:Y:S02]  /*2c20*/  SHF.R.U32.HI R78, RZ, 0x8, R39.reuse ;  /* 0x00000008ff4e7819 */ /* 0x100fe40000011627 */
[----:B------:R-:W-:Y:S02]  /*2c30*/  LOP3.LUT R38, R39, 0xff, RZ, 0xc0, !PT ;  /* 0x000000ff27267812 */ /* 0x000fe400078ec0ff */
[--C-:B------:R-:W-:Y:S02]  /*2c40*/  SHF.R.U32.HI R77, RZ, 0x18, R39.reuse ;  /* 0x00000018ff4d7819 */ /* 0x100fe40000011627 */
[----:B------:R-:W-:Y:S02]  /*2c50*/  SHF.R.U32.HI R90, RZ, 0x10, R39 ;  /* 0x00000010ff5a7819 */ /* 0x000fe40000011627 */
[--C-:B------:R-:W-:Y:S02]  /*2c60*/  SHF.R.U32.HI R76, RZ, 0x8, R41.reuse ;  /* 0x00000008ff4c7819 */ /* 0x100fe40000011629 */
[----:B------:R-:W-:-:S02]  /*2c70*/  SHF.R.U32.HI R79, RZ, 0x10, R41 ;  /* 0x00000010ff4f7819 */ /* 0x000fc40000011629 */
[----:B------:R-:W-:Y:S01]  /*2c80*/  LOP3.LUT R39, R41, 0xff, RZ, 0xc0, !PT ;  /* 0x000000ff29277812 */ /* 0x000fe200078ec0ff */
[----:B------:R-:W-:Y:S01]  /*2c90*/  IMAD.SHL.U32 R76, R76, 0x100, RZ ;  /* 0x000001004c4c7824 */ /* 0x000fe200078e00ff */
[----:B------:R-:W-:Y:S02]  /*2ca0*/  SHF.R.U32.HI R40, RZ, 0x18, R41 ;  /* 0x00000018ff287819 */ /* 0x000fe40000011629 */
[----:B------:R-:W-:Y:S01]  /*2cb0*/  PRMT R41, R77, 0x654, R38 ;  /* 0x000006544d297816 */ /* 0x000fe20000000026 */
[----:B------:R-:W-:Y:S01]  /*2cc0*/  IMAD.SHL.U32 R38, R78, 0x100, RZ ;  /* 0x000001004e267824 */ /* 0x000fe200078e00ff */
[----:B------:R-:W-:Y:S01]  /*2cd0*/  PRMT R77, R40, 0x654, R39 ;  /* 0x00000654284d7816 */ /* 0x000fe20000000027 */
[----:B--2---:R-:W-:Y:S02]  /*2ce0*/  IMAD.MOV.U32 R39, RZ, RZ, R9 ;  /* 0x000000ffff277224 */ /* 0x004fe400078e0009 */
[----:B------:R-:W-:Y:S01]  /*2cf0*/  IMAD.U32 R9, R90, 0x10000, RZ ;  /* 0x000100005a097824 */ /* 0x000fe200078e00ff */
[----:B------:R-:W-:Y:S01]  /*2d00*/  LOP3.LUT R38, R41, 0xff00, R38, 0xf8, !PT ;  /* 0x0000ff0029267812 */ /* 0x000fe200078ef826 */
[----:B------:R-:W-:Y:S01]  /*2d10*/  IMAD.U32 R41, R79, 0x10000, RZ ;  /* 0x000100004f297824 */ /* 0x000fe200078e00ff */
[----:B------:R-:W-:Y:S01]  /*2d20*/  LOP3.LUT R78, R77, 0xff00, R76, 0xf8, !PT ;  /* 0x0000ff004d4e7812 */ /* 0x000fe200078ef84c */
[----:B------:R-:W-:Y:S01]  /*2d30*/  IMAD.MOV.U32 R40, RZ, RZ, R8 ;  /* 0x000000ffff287224 */ /* 0x000fe200078e0008 */
        /* <DEDUP_REMOVED lines=16> */
[----:B------:R-:W-:Y:S01]  /*2e40*/  FFMA.FTZ R8, R8, R79, -R93 ;  /* 0x0000004f08087223 */ /* 0x000fe2000001085d */
[----:B------:R-:W-:Y:S02]  /*2e50*/  HADD2.F32 R78, -RZ, R78.H1_H1 ;  /* 0x3000004eff4e7230 */ /* 0x000fe40000004100 */
[----:B------:R-:W-:Y:S01]  /*2e60*/  FMUL.FTZ R93, R77, R91 ;  /* 0x0000005b4d5d7220 */ /* 0x000fe20000410000 */
        /* <DEDUP_REMOVED lines=10> */
[----:B------:R-:W-:Y:S01]  /*2f10*/  HADD2.F32 R78, -RZ, R41.H1_H1 ;  /* 0x30000029ff4e7230 */ /* 0x000fe20000004100 */
[----:B------:R-:W-:Y:S01]  /*2f20*/  F2FP.F16.E4M3.UNPACK_B R76, R9.H1 ;  /* 0x00000009ff4c723e */ /* 0x000fe200030006ff */
[----:B------:R-:W-:Y:S02]  /*2f30*/  HADD2.F32 R90, -RZ, R90.H0_H0 ;  /* 0x2000005aff5a7230 */ /* 0x000fe40000004100 */
[-C--:B------:R-:W-:Y:S01]  /*2f40*/  FMUL.FTZ R93, R77, R91.reuse ;  /* 0x0000005b4d5d7220 */ /* 0x080fe20000410000 */
[--C-:B------:R-:W-:Y:S02]  /*2f50*/  HADD2.F32 R46, -RZ, R40.reuse.H1_H1 ;  /* 0x30000028ff2e7230 */ /* 0x100fe40000004100 */
[----:B------:R-:W-:Y:S01]  /*2f60*/  FMUL.FTZ R94, R78, R91 ;  /* 0x0000005b4e5e7220 */ /* 0x000fe20000410000 */
[----:B------:R-:W-:Y:S01]  /*2f70*/  HADD2.F32 R41, -RZ, R40.H0_H0 ;  /* 0x20000028ff297230 */ /* 0x000fe20000004100 */
[----:B------:R-:W-:Y:S01]  /*2f80*/  F2FP.F16.E4M3.UNPACK_B R9, R9 ;  /* 0x00000009ff09723e */ /* 0x000fe200020006ff */
[----:B------:R-:W-:-:S02]  /*2f90*/  HADD2.F32 R40, -RZ, R79.H1_H1 ;  /* 0x3000004fff287230 */ /* 0x000fc40000004100 */
[-C--:B------:R-:W-:Y:S01]  /*2fa0*/  FMUL.FTZ R92, R46, R90.reuse ;  /* 0x0000005a2e5c7220 */ /* 0x080fe20000410000 */
[----:B------:R-:W-:Y:S02]  /*2fb0*/  HADD2.F32 R79, -RZ, R79.H0_H0 ;  /* 0x2000004fff4f7230 */ /* 0x000fe40000004100 */
[----:B------:R-:W-:Y:S01]  /*2fc0*/  FMUL.FTZ R91, R41, R90 ;  /* 0x0000005a295b7220 */ /* 0x000fe20000410000 */
[----:B------:R-:W-:Y:S02]  /*2fd0*/  HADD2.F32 R95, -RZ, R76.H1_H1 ;  /* 0x3000004cff5f7230 */ /* 0x000fe40000004100 */
[-C--:B------:R-:W-:Y:S01]  /*2fe0*/  FFMA.FTZ R94, R77, R40.reuse, -R94 ;  /* 0x000000284d5e7223 */ /* 0x080fe2000001085e */
[----:B------:R-:W-:Y:S01]  /*2ff0*/  FFMA.FTZ R93, R78, R40, R93 ;  /* 0x000000284e5d7223 */ /* 0x000fe2000001005d */
[-C--:B------:R-:W-:Y:S01]  /*3000*/  FFMA.FTZ R40, R41, R79.reuse, -R92 ;  /* 0x0000004f29287223 */ /* 0x080fe2000001085c */
[----:B------:R-:W-:Y:S01]  /*3010*/  FFMA.FTZ R41, R46, R79, R91 ;  /* 0x0000004f2e297223 */ /* 0x000fe2000001005b */
[----:B------:R-:W-:-:S02]  /*3020*/  F2FP.F16.E4M3.UNPACK_B R77, R11.H1 ;  /* 0x0000000bff4d723e */ /* 0x000fc400030006ff */
[----:B------:R-:W-:Y:S02]  /*3030*/  F2FP.F16.E4M3.UNPACK_B R79, R38.H1 ;  /* 0x00000026ff4f723e */ /* 0x000fe400030006ff */
[----:B------:R-:W-:Y:S01]  /*3040*/  F2FP.SATFINITE.E4M3.F32.PACK_AB_MERGE_C R46, R93, R94, RZ ;  /* 0x0000005e5d2e723e */ /* 0x000fe200048070ff */
[--C-:B------:R-:W-:Y:S01]  /*3050*/  HADD2.F32 R90, -RZ, R77.reuse.H0_H0 ;  /* 0x2000004dff5a7230 */ /* 0x100fe20000004100 */
[----:B------:R-:W-:Y:S01]  /*3060*/  F2FP.F16.E4M3.UNPACK_B R78, R10.H1 ;  /* 0x0000000aff4e723e */ /* 0x000fe200030006ff */
[----:B------:R-:W-:Y:S01]  /*3070*/  HADD2.F32 R92, -RZ, R77.H1_H1 ;  /* 0x3000004dff5c7230 */ /* 0x000fe20000004100 */
[----:B------:R-:W-:Y:S01]  /*3080*/  F2FP.F16.E4M3.UNPACK_B R77, R38 ;  /* 0x00000026ff4d723e */ /* 0x000fe200020006ff */
[----:B------:R-:W-:Y:S01]  /*3090*/  HADD2.F32 R93, -RZ, R79.H1_H1 ;  /* 0x3000004fff5d7230 */ /* 0x000fe20000004100 */
[----:B------:R-:W-:Y:S01]  /*30a0*/  F2FP.F16.E4M3.UNPACK_B R10, R10 ;  /* 0x0000000aff0a723e */ /* 0x000fe200020006ff */
[----:B------:R-:W-:Y:S02]  /*30b0*/  HADD2.F32 R91, -RZ, R78.H1_H1 ;  /* 0x3000004eff5b7230 */ /* 0x000fe40000004100 */
[----:B------:R-:W-:-:S02]  /*30c0*/  HADD2.F32 R94, -RZ, R77.H1_H1 ;  /* 0x3000004dff5e7230 */ /* 0x000fc40000004100 */
[-C--:B------:R-:W-:Y:S01]  /*30d0*/  FMUL.FTZ R97, R92, R93.reuse ;  /* 0x0000005d5c617220 */ /* 0x080fe20000410000 */
[----:B------:R-:W-:Y:S02]  /*30e0*/  HADD2.F32 R78, -RZ, R78.H0_H0 ;  /* 0x2000004eff4e7230 */ /* 0x000fe40000004100 */
[C---:B------:R-:W-:Y:S01]  /*30f0*/  FMUL.FTZ R99, R90.reuse, R93 ;  /* 0x0000005d5a637220 */ /* 0x040fe20000410000 */
[----:B------:R-:W-:Y:S02]  /*3100*/  HADD2.F32 R93, -RZ, R9.H1_H1 ;  /* 0x30000009ff5d7230 */ /* 0x000fe40000004100 */
[----:B------:R-:W-:Y:S01]  /*3110*/  FFMA.FTZ R38, R90, R95, -R97 ;  /* 0x0000005f5a267223 */ /* 0x000fe20000010861 */
[CC--:B------:R-:W-:Y:S01]  /*3120*/  FMUL.FTZ R97, R91.reuse, R94.reuse ;  /* 0x0000005e5b617220 */ /* 0x0c0fe20000410000 */
[----:B------:R-:W-:Y:S01]  /*3130*/  FMUL.FTZ R94, R78, R94 ;  /* 0x0000005e4e5e7220 */ /* 0x000fe20000410000 */
[----:B------:R-:W-:Y:S01]  /*3140*/  F2FP.F16.E4M3.UNPACK_B R90, R11 ;  /* 0x0000000bff5a723e */ /* 0x000fe200020006ff */
[----:B------:R-:W-:Y:S01]  /*3150*/  FFMA.FTZ R11, R92, R95, R99 ;  /* 0x0000005f5c0b7223 */ /* 0x000fe20000010063 */
[-C--:B------:R-:W-:Y:S01]  /*3160*/  FFMA.FTZ R78, R78, R93.reuse, -R97 ;  /* 0x0000005d4e4e7223 */ /* 0x080fe20000010861 */
[----:B------:R-:W-:Y:S01]  /*3170*/  FFMA.FTZ R91, R91, R93, R94 ;  /* 0x0000005d5b5b7223 */ /* 0x000fe2000001005e */
[----:B------:R-:W-:-:S02]  /*3180*/  HADD2.F32 R93, -RZ, R79.H0_H0 ;  /* 0x2000004fff5d7230 */ /* 0x000fc40000004100 */
[--C-:B------:R-:W-:Y:S01]  /*3190*/  HADD2.F32 R79, -RZ, R90.reuse.H1_H1 ;  /* 0x3000005aff4f7230 */ /* 0x100fe20000004100 */
[----:B------:R-:W-:Y:S01]  /*31a0*/  F2FP.SATFINITE.E4M3.F32.PACK_AB_MERGE_C R11, R11, R38, RZ ;  /* 0x000000260b0b723e */ /* 0x000fe200048070ff */
[----:B------:R-:W-:Y:S01]  /*31b0*/  HADD2.F32 R90, -RZ, R90.H0_H0 ;  /* 0x2000005aff5a7230 */ /* 0x000fe20000004100 */
[----:B------:R-:W-:Y:S01]  /*31c0*/  F2FP.SATFINITE.E4M3.F32.PACK_AB_MERGE_C R78, R91, R78, RZ ;  /* 0x0000004e5b4e723e */ /* 0x000fe200048070ff */
        /* <DEDUP_REMOVED lines=9> */
[-C--:B------:R-:W-:Y:S01]  /*3260*/  FMUL.FTZ R93, R76, R77.reuse ;  /* 0x0000004d4c5d7220 */ /* 0x080fe20000410000 */
[----:B------:R-:W-:Y:S01]  /*3270*/  FMUL.FTZ R77, R10, R77 ;  /* 0x0000004d0a4d7220 */ /* 0x000fe20000410000 */
[----:B------:R-:W-:Y:S02]  /*3280*/  F2FP.SATFINITE.E4M3.F32.PACK_AB_MERGE_C R11, R94, R95, R11 ;  /* 0x0000005f5e0b723e */ /* 0x000fe4000480700b */
[-C--:B------:R-:W-:Y:S01]  /*3290*/  FFMA.FTZ R93, R10, R9.reuse, -R93 ;  /* 0x000000090a5d7223 */ /* 0x080fe2000001085d */
[----:B------:R-:W-:Y:S01]  /*32a0*/  FFMA.FTZ R76, R76, R9, R77 ;  /* 0x000000094c4c7223 */ /* 0x000fe2000001004d */
[----:B------:R-:W-:-:S02]  /*32b0*/  F2FP.SATFINITE.E4M3.F32.PACK_AB_MERGE_C R9, R39, R8, R47 ;  /* 0x000000082709723e */ /* 0x000fc4000480702f */
[----:B------:R-:W-:Y:S02]  /*32c0*/  F2FP.SATFINITE.E4M3.F32.PACK_AB_MERGE_C R8, R41, R40, R46 ;  /* 0x000000282908723e */ /* 0x000fe4000480702e */
[----:B------:R-:W-:-:S07]  /*32d0*/  F2FP.SATFINITE.E4M3.F32.PACK_AB_MERGE_C R10, R76, R93, R78 ;  /* 0x0000005d4c0a723e */ /* 0x000fce000480704e */
.L_x_9133:
[----:B------:R-:W-:Y:S05]  /*32e0*/  BSYNC B2 ;  /* 0x0000000000027941 */ /* 0x000fea0003800000 */
.L_x_9132:
[----:B--2---:R1:W-:Y:S02]  /*32f0*/  STG.E.128 desc[UR40][R32.64], R8 ;  /* 0x0000000820007986 */ /* 0x0043e4000c101d28 */
.L_x_9131:
[----:B------:R-:W-:Y:S05]  /*3300*/  BSYNC B1 ;  /* 0x0000000000017941 */ /* 0x000fea0003800000 */
.L_x_9130:
[----:B------:R-:W-:Y:S01]  /*3310*/  ISETP.NE.AND P4, PT, R61, RZ, PT ;  /* 0x000000ff3d00720c */ /* 0x000fe20003f85270 */
[----:B------:R-:W-:-:S12]  /*3320*/  BSSY B1, `(.L_x_9134) ;  /* 0x0000074000017945 */ /* 0x000fd80003800000 */
[----:B------:R-:W-:Y:S05]  /*3330*/  @!P4 BRA `(.L_x_9135) ;  /* 0x0000000400c8c947 */ /* 0x000fea0003800000 */
[----:B------:R-:W2:Y:S01]  /*3340*/  LDL R38, [R1+0x8] ;  /* 0x0000080001267983 */ /* 0x000ea20000100800 */
[----:B------:R-:W-:Y:S03]  /*3350*/  BSSY B2, `(.L_x_9136) ;  /* 0x000006f000027945 */ /* 0x000fe60003800000 */
[----:B-1----:R1:W3:Y:S01]  /*3360*/  LDS.128 R8, [R84+0x14800] ;  /* 0x0148000054087984 */ /* 0x0022e20000000c00 */
[----:B--2---:R-:W-:-:S13]  /*3370*/  ISETP.GE.AND P4, PT, R38, R87, PT ;  /* 0x000000572600720c */ /* 0x004fda0003f86270 */
[----:B-1-3--:R-:W-:Y:S05]  /*3380*/  @P4 BRA `(.L_x_9137) ;  /* 0x0000000400ac4947 */ /* 0x00afea0003800000 */
        /* <DEDUP_REMOVED lines=12> */
[----:B------:R-:W-:Y:S01]  /*3450*/  IMAD.MOV.U32 R36, RZ, RZ, R8 ;  /* 0x000000ffff247224 */ /* 0x000fe200078e0008 */
        /* <DEDUP_REMOVED lines=32> */
[----:B------:R-:W-:Y:S02]  /*3660*/  HADD2.F32 R38, -RZ, R37.H0_H0 ;  /* 0x20000025ff267230 */ /* 0x000fe40000004100 */
[----:B------:R-:W-:Y:S02]  /*3670*/  HADD2.F32 R46, -RZ, R45.H0_H0 ;  /* 0x2000002dff2e7230 */ /* 0x000fe40000004100 */
[----:B------:R-:W-:Y:S01]  /*3680*/  FMUL.FTZ R45, R40, R47 ;  /* 0x0000002f282d7220 */ /* 0x000fe20000410000 */
[----:B------:R-:W-:-:S02]  /*3690*/  HADD2.F32 R39, -RZ, R36.H1_H1 ;  /* 0x30000024ff277230 */ /* 0x000fc40000004100 */
[C---:B------:R-:W-:Y:S01]  /*36a0*/  FMUL.FTZ R47, R38.reuse, R47 ;  /* 0x0000002f262f7220 */ /* 0x040fe20000410000 */
[----:B------:R-:W-:Y:S02]  /*36b0*/  HADD2.F32 R41, -RZ, R44.H1_H1 ;  /* 0x3000002cff297230 */ /* 0x000fe40000004100 */
[----:B------:R-:W-:Y:S02]  /*36c0*/  HADD2.F32 R37, -RZ, R36.H0_H0 ;  /* 0x20000024ff257230 */ /* 0x000fe40000004100 */
[-C--:B------:R-:W-:Y:S01]  /*36d0*/  FMUL.FTZ R36, R39, R46.reuse ;  /* 0x0000002e27247220 */ /* 0x080fe20000410000 */
[----:B------:R-:W-:Y:S02]  /*36e0*/  HADD2.F32 R44, -RZ, R44.H0_H0 ;  /* 0x2000002cff2c7230 */ /* 0x000fe40000004100 */
[-C--:B------:R-:W-:Y:S01]  /*36f0*/  FFMA.FTZ R45, R38, R41.reuse, -R45 ;  /* 0x00000029262d7223 */ /* 0x080fe2000001082d */
[----:B------:R-:W-:Y:S01]  /*3700*/  FFMA.FTZ R76, R40, R41, R47 ;  /* 0x00000029284c7223 */ /* 0x000fe2000001002f */
[C---:B------:R-:W-:Y:S01]  /*3710*/  FMUL.FTZ R46, R37.reuse, R46 ;  /* 0x0000002e252e7220 */ /* 0x040fe20000410000 */
[----:B------:R-:W-:Y:S01]  /*3720*/  F2FP.F16.E4M3.UNPACK_B R40, R11.H1 ;  /* 0x0000000bff28723e */ /* 0x000fe200030006ff */
[-C--:B------:R-:W-:Y:S01]  /*3730*/  FFMA.FTZ R36, R37, R44.reuse, -R36 ;  /* 0x0000002c25247223 */ /* 0x080fe20000010824 */
[----:B------:R-:W-:Y:S01]  /*3740*/  F2FP.SATFINITE.E4M3.F32.PACK_AB_MERGE_C R38, R78, R77, RZ ;  /* 0x0000004d4e26723e */ /* 0x000fe200048070ff */
[----:B------:R-:W-:Y:S01]  /*3750*/  FFMA.FTZ R39, R39, R44, R46 ;  /* 0x0000002c27277223 */ /* 0x000fe2000001002e */
[----:B------:R-:W-:Y:S01]  /*3760*/  F2FP.SATFINITE.E4M3.F32.PACK_AB_MERGE_C R37, R76, R45, RZ ;  /* 0x0000002d4c25723e */ /* 0x000fe200048070ff */
[--C-:B------:R-:W-:Y:S01]  /*3770*/  HADD2.F32 R47, -RZ, R40.reuse.H0_H0 ;  /* 0x20000028ff2f7230 */ /* 0x100fe20000004100 */
[----:B------:R-:W-:Y:S01]  /*3780*/  F2FP.F16.E4M3.UNPACK_B R45, R35.H1 ;  /* 0x00000023ff2d723e */ /* 0x000fe200030006ff */
[----:B------:R-:W-:Y:S01]  /*3790*/  HADD2.F32 R76, -RZ, R40.H1_H1 ;  /* 0x30000028ff4c7230 */ /* 0x000fe20000004100 */
[----:B------:R-:W-:-:S02]  /*37a0*/  F2FP.F16.E4M3.UNPACK_B R41, R10.H1 ;  /* 0x0000000aff29723e */ /* 0x000fc400030006ff */
[-C--:B------:R-:W-:Y:S01]  /*37b0*/  F2FP.F16.E4M3.UNPACK_B R40, R34.reuse.H1 ;  /* 0x00000022ff28723e */ /* 0x080fe200030006ff */
[----:B------:R-:W-:Y:S01]  /*37c0*/  HADD2.F32 R77, -RZ, R45.H1_H1 ;  /* 0x3000002dff4d7230 */ /* 0x000fe20000004100 */
[----:B------:R-:W-:Y:S01]  /*37d0*/  F2FP.F16.E4M3.UNPACK_B R44, R35 ;  /* 0x00000023ff2c723e */ /* 0x000fe200020006ff */
[--C-:B------:R-:W-:Y:S01]  /*37e0*/  HADD2.F32 R46, -RZ, R41.reuse.H1_H1 ;  /* 0x30000029ff2e7230 */ /* 0x100fe20000004100 */
[----:B------:R-:W-:Y:S01]  /*37f0*/  F2FP.F16.E4M3.UNPACK_B R35, R34 ;  /* 0x00000022ff23723e */ /* 0x000fe200020006ff */
[----:B------:R-:W-:Y:S02]  /*3800*/  HADD2.F32 R78, -RZ, R40.H1_H1 ;  /* 0x30000028ff4e7230 */ /* 0x000fe40000004100 */
[-C--:B------:R-:W-:Y:S01]  /*3810*/  FMUL.FTZ R34, R76, R77.reuse ;  /* 0x0000004d4c227220 */ /* 0x080fe20000410000 */
[----:B------:R-:W-:Y:S02]  /*3820*/  HADD2.F32 R79, -RZ, R44.H1_H1 ;  /* 0x3000002cff4f7230 */ /* 0x000fe40000004100 */
[----:B------:R-:W-:Y:S01]  /*3830*/  FMUL.FTZ R91, R47, R77 ;  /* 0x0000004d2f5b7220 */ /* 0x000fe20000410000 */
[----:B------:R-:W-:-:S02]  /*3840*/  HADD2.F32 R41, -RZ, R41.H0_H0 ;  /* 0x20000029ff297230 */ /* 0x000fc40000004100 */
[----:B------:R-:W-:Y:S01]  /*3850*/  FFMA.FTZ R34, R47, R78, -R34 ;  /* 0x0000004e2f227223 */ /* 0x000fe20000010822 */
[----:B------:R-:W-:Y:S02]  /*3860*/  HADD2.F32 R77, -RZ, R35.H1_H1 ;  /* 0x30000023ff4d7230 */ /* 0x000fe40000004100 */
[----:B------:R-:W-:Y:S01]  /*3870*/  FMUL.FTZ R90, R46, R79 ;  /* 0x0000004f2e5a7220 */ /* 0x000fe20000410000 */
[----:B------:R-:W-:Y:S01]  /*3880*/  F2FP.F16.E4M3.UNPACK_B R47, R11 ;  /* 0x0000000bff2f723e */ /* 0x000fe200020006ff */
[----:B------:R-:W-:Y:S01]  /*3890*/  FMUL.FTZ R79, R41, R79 ;  /* 0x0000004f294f7220 */ /* 0x000fe20000410000 */
[----:B------:R-:W-:Y:S01]  /*38a0*/  F2FP.F16.E4M3.UNPACK_B R10, R10 ;  /* 0x0000000aff0a723e */ /* 0x000fe200020006ff */
[----:B------:R-:W-:Y:S01]  /*38b0*/  FFMA.FTZ R11, R76, R78, R91 ;  /* 0x0000004e4c0b7223 */ /* 0x000fe2000001005b */
[----:B------:R-:W-:Y:S02]  /*38c0*/  HADD2.F32 R76, -RZ, R45.H0_H0 ;  /* 0x2000002dff4c7230 */ /* 0x000fe40000004100 */
[----:B------:R-:W-:Y:S01]  /*38d0*/  FFMA.FTZ R78, R46, R77, R79 ;  /* 0x0000004d2e4e7223 */ /* 0x000fe2000001004f */
[----:B------:R-:W-:-:S02]  /*38e0*/  HADD2.F32 R46, -RZ, R47.H0_H0 ;  /* 0x2000002fff2e7230 */ /* 0x000fc40000004100 */
[----:B------:R-:W-:Y:S01]  /*38f0*/  FFMA.FTZ R41, R41, R77, -R90 ;  /* 0x0000004d29297223 */ /* 0x000fe2000001085a */
[----:B------:R-:W-:Y:S01]  /*3900*/  HADD2.F32 R47, -RZ, R47.H1_H1 ;  /* 0x3000002fff2f7230 */ /* 0x000fe20000004100 */
[----:B------:R-:W-:Y:S01]  /*3910*/  F2FP.SATFINITE.E4M3.F32.PACK_AB_MERGE_C R11, R11, R34, RZ ;  /* 0x000000220b0b723e */ /* 0x000fe200048070ff */
[--C-:B------:R-:W-:Y:S02]  /*3920*/  HADD2.F32 R45, -RZ, R10.reuse.H0_H0 ;  /* 0x2000000aff2d7230 */ /* 0x100fe40000004100 */
[-C--:B------:R-:W-:Y:S01]  /*3930*/  FMUL.FTZ R90, R46, R76.reuse ;  /* 0x0000004c2e5a7220 */ /* 0x080fe20000410000 */
[----:B------:R-:W-:Y:S02]  /*3940*/  HADD2.F32 R10, -RZ, R10.H1_H1 ;  /* 0x3000000aff0a7230 */ /* 0x000fe40000004100 */
[----:B------:R-:W-:Y:S01]  /*3950*/  FMUL.FTZ R79, R47, R76 ;  /* 0x0000004c2f4f7220 */ /* 0x000fe20000410000 */
[----:B------:R-:W-:Y:S01]  /*3960*/  HADD2.F32 R44, -RZ, R44.H0_H0 ;  /* 0x2000002cff2c7230 */ /* 0x000fe20000004100 */
[----:B------:R-:W-:Y:S01]  /*3970*/  F2FP.SATFINITE.E4M3.F32.PACK_AB_MERGE_C R41, R78, R41, RZ ;  /* 0x000000294e29723e */ /* 0x000fe200048070ff */
        /* <DEDUP_REMOVED lines=11> */
[----:B------:R-:W-:-:S07]  /*3a30*/  F2FP.SATFINITE.E4M3.F32.PACK_AB_MERGE_C R10, R77, R76, R41 ;  /* 0x0000004c4d0a723e */ /* 0x000fce0004807029 */
.L_x_9137:
[----:B------:R-:W-:Y:S05]  /*3a40*/  BSYNC B2 ;  /* 0x0000000000027941 */ /* 0x000fea0003800000 */
.L_x_9136:
[----:B------:R2:W-:Y:S02]  /*3a50*/  STG.E.128 desc[UR40][R32.64+0x20], R8 ;  /* 0x0000200820007986 */ /* 0x0005e4000c101d28 */
.L_x_9135:
[----:B------:R-:W-:Y:S05]  /*3a60*/  BSYNC B1 ;  /* 0x0000000000017941 */ /* 0x000fea0003800000 */
.L_x_9134:
[----:B------:R-:W-:Y:S05]  /*3a70*/  @P1 BRA `(.L_x_9129) ;  /* 0x0000002c00041947 */ /* 0x000fea0003800000 */
[----:B------:R-:W3:Y:S01]  /*3a80*/  LDL R34, [R1+0xc] ;  /* 0x00000c0001227983 */ /* 0x000ee20000100800 */
[----:B------:R-:W-:Y:S03]  /*3a90*/  BSSY B1, `(.L_x_9138) ;  /* 0x000006d000017945 */ /* 0x000fe60003800000 */
[----:B-12---:R1:W2:Y:S01]  /*3aa0*/  LDS.128 R8, [R84+0x15800] ;  /* 0x0158000054087984 */ /* 0x0062a20000000c00 */
[----:B---3--:R-:W-:-:S13]  /*3ab0*/  ISETP.GE.AND P4, PT, R34, R87, PT ;  /* 0x000000572200720c */ /* 0x008fda0003f86270 */
[----:B-12---:R-:W-:Y:S05]  /*3ac0*/  @P4 BRA `(.L_x_9139) ;  /* 0x0000000400a44947 */ /* 0x006fea0003800000 */
        /* <DEDUP_REMOVED lines=12> */
[----:B------:R-:W-:Y:S01]  /*3b90*/  IMAD.MOV.U32 R14, RZ, RZ, R8 ;  /* 0x000000ffff0e7224 */ /* 0x000fe200078e0008 */
        /* <DEDUP_REMOVED lines=30> */
[----:B------:R-:W-:Y:S01]  /*3d80*/  F2FP.F16.E4M3.UNPACK_B R39, R12 ;  /* 0x0000000cff27723e */ /* 0x000fe200020006ff */
        /* <DEDUP_REMOVED lines=15> */
[----:B------:R-:W-:Y:S02]  /*3e80*/  F2FP.F16.E4M3.UNPACK_B R43, R13.H1 ;  /* 0x0000000dff2b723e */ /* 0x000fe400030006ff */
[----:B------:R-:W-:Y:S01]  /*3e90*/  F2FP.SATFINITE.E4M3.F32.PACK_AB_MERGE_C R35, R36, R35, RZ ;  /* 0x000000232423723e */ /* 0x000fe200048070ff */
[--C-:B------:R-:W-:Y:S01]  /*3ea0*/  HADD2.F32 R38, -RZ, R37.reuse.H0_H0 ;  /* 0x20000025ff267230 */ /* 0x100fe20000004100 */
[----:B------:R-:W-:Y:S01]  /*3eb0*/  F2FP.F16.E4M3.UNPACK_B R40, R12.H1 ;  /* 0x0000000cff28723e */ /* 0x000fe200030006ff */
[----:B------:R-:W-:Y:S01]  /*3ec0*/  HADD2.F32 R37, -RZ, R37.H1_H1 ;  /* 0x30000025ff257230 */ /* 0x000fe20000004100 */
[----:B------:R-:W-:Y:S01]  /*3ed0*/  F2FP.F16.E4M3.UNPACK_B R36, R10.H1 ;  /* 0x0000000aff24723e */ /* 0x000fe200030006ff */
[--C-:B------:R-:W-:Y:S01]  /*3ee0*/  HADD2.F32 R45, -RZ, R43.reuse.H1_H1 ;  /* 0x3000002bff2d7230 */ /* 0x100fe20000004100 */
[----:B------:R-:W-:Y:S01]  /*3ef0*/  F2FP.F16.E4M3.UNPACK_B R42, R13 ;  /* 0x0000000dff2a723e */ /* 0x000fe200020006ff */
[----:B------:R-:W-:Y:S01]  /*3f00*/  HADD2.F32 R43, -RZ, R43.H0_H0 ;  /* 0x2000002bff2b7230 */ /* 0x000fe20000004100 */
[----:B------:R-:W-:Y:S01]  /*3f10*/  F2FP.SATFINITE.E4M3.F32.PACK_AB_MERGE_C R34, R44, R41, RZ ;  /* 0x000000292c22723e */ /* 0x000fe200048070ff */
        /* <DEDUP_REMOVED lines=36> */
.L_x_9139:
[----:B------:R-:W-:Y:S05]  /*4160*/  BSYNC B1 ;  /* 0x0000000000017941 */ /* 0x000fea0003800000 */
.L_x_9138:
[----:B------:R1:W-:Y:S01]  /*4170*/  STG.E.128 desc[UR40][R32.64+0x40], R8 ;  /* 0x0000400820007986 */ /* 0x0003e2000c101d28 */
[----:B------:R-:W-:Y:S05]  /*4180*/  BRA `(.L_x_9129) ;  /* 0x0000002400407947 */ /* 0x000fea0003800000 */
.L_x_9123:
        /* <DEDUP_REMOVED lines=10> */
[----:B------:R-:W-:Y:S06]  /*4230*/  @P4 BRA `(.L_x_9141) ;  /* 0x0000000000404947 */ /* 0x000fec0003800000 */
[----:B------:R-:W-:Y:S02]  /*4240*/  ULDC.64 UR4, c[0x0][0x3e8] ;  /* 0x0000fa0000047ab9 */ /* 0x000fe40000000a00 */
[----:B------:R-:W-:-:S04]  /*4250*/  IADD3 R44, P3, P5, R52, UR4, R44 ;  /* 0x00000004342c7c10 */ /* 0x000fc8000fd7e02c */
[----:B------:R-:W-:Y:S01]  /*4260*/  IADD3.X R45, R21, UR5, R47, P3, P5 ;  /* 0x00000005152d7c10 */ /* 0x000fe20009fea42f */
[----:B------:R-:W-:Y:S02]  /*4270*/  ULDC.64 UR4, c[0x0][0x400] ;  /* 0x0001000000047ab9 */ /* 0x000fe40000000a00 */
        /* <DEDUP_REMOVED lines=9> */
[----:B------:R-:W-:-:S13]  /*4310*/  ISETP.GE.AND P3, PT, R82, R87, PT ;  /* 0x000000575200720c */ /* 0x000fda0003f66270 */
[----:B------:R0:W5:Y:S04]  /*4320*/  @!P3 LDG.E.128 R8, desc[UR40][R44.64+0x20] ;  /* 0x000020282c08b981 */ /* 0x000168000c1e1d00 */
[----:B------:R0:W5:Y:S02]  /*4330*/  @!P3 LDG.E.128 R32, desc[UR40][R42.64+0x20] ;  /* 0x000020282a20b981 */ /* 0x000164000c1e1d00 */
.L_x_9141:
[----:B------:R-:W-:Y:S05]  /*4340*/  BSYNC B1 ;  /* 0x0000000000017941 */ /* 0x000fea0003800000 */
.L_x_9140:
[----:B------:R-:W-:Y:S01]  /*4350*/  ISETP.NE.AND P3, PT, R155, 0x3, PT ;  /* 0x000000039b00780c */ /* 0x000fe20003f65270 */
[----:B-----5:R-:W-:Y:S02]  /*4360*/  IMAD.MOV.U32 R91, RZ, RZ, R10 ;  /* 0x000000ffff5b7224 */ /* 0x020fe400078e000a */
        /* <DEDUP_REMOVED lines=9> */
.L_x_9142:
[----:B------:R-:W-:Y:S01]  /*4400*/  IMAD R83, R17, 0x8, R16 ;  /* 0x0000000811537824 */ /* 0x000fe200078e0210 */
[----:B------:R-:W-:Y:S01]  /*4410*/  SHF.L.U32 R86, R23, 0x1f, RZ ;  /* 0x0000001f17567819 */ /* 0x000fe200000006ff */
[----:B------:R-:W-:Y:S03]  /*4420*/  BSSY B1, `(.L_x_9143) ;  /* 0x0000003000017945 */ /* 0x000fe60003800000 */
[----:B------:R-:W1:Y:S02]  /*4430*/  SYNCS.PHASECHK.TRANS64.TRYWAIT P5, [R83+URZ+0x19c90], R86 ;  /* 0x019c9056530075a7 */ /* 0x000e6400080a017f */
[----:B-1----:R-:W-:Y:S05]  /*4440*/  @!P5 BRA `(.L_x_9144) ;  /* 0x0000016000fcd947 */ /* 0x002fea0003800000 */
.L_x_9374:
[----:B------:R-:W-:Y:S05]  /*4450*/  BSYNC B1 ;  /* 0x0000000000017941 */ /* 0x000fea0003800000 */
.L_x_9143:
[----:B------:R-:W-:Y:S05]  /*4460*/  @P4 BRA `(.L_x_9129) ;  /* 0x0000002000884947 */ /* 0x000fea0003800000 */
[----:B------:R-:W2:Y:S01]  /*4470*/  LDC R94, c[0x0][0x2f4] ;  /* 0x0000bd00ff5e7b82 */ /* 0x000ea20000000800 */
[----:B------:R-:W-:Y:S01]  /*4480*/  ISETP.NE.AND P4, PT, R62, RZ, PT ;  /* 0x000000ff3e00720c */ /* 0x000fe20003f85270 */
[----:B------:R-:W-:Y:S01]  /*4490*/  ULDC.64 UR4, c[0x0][0x300] ;  /* 0x0000c00000047ab9 */ /* 0x000fe20000000a00 */
[----:B0-----:R-:W-:Y:S01]  /*44a0*/  SHF.R.S32.HI R42, RZ, 0x1f, R22 ;  /* 0x0000001fff2a7819 */ /* 0x001fe20000011416 */
[----:B------:R-:W-:Y:S01]  /*44b0*/  IMAD.MOV.U32 R78, RZ, RZ, R40 ;  /* 0x000000ffff4e7224 */ /* 0x000fe200078e0028 */
[----:B------:R-:W-:Y:S03]  /*44c0*/  BSSY B1, `(.L_x_9145) ;  /* 0x0000103000017945 */ /* 0x000fe60003800000 */
[----:B------:R-:W-:Y:S02]  /*44d0*/  IMAD R41, R42, UR4, RZ ;  /* 0x000000042a297c24 */ /* 0x000fe4000f8e02ff */
[----:B------:R-:W-:-:S04]  /*44e0*/  IMAD.WIDE.U32 R78, R22, UR4, R78 ;  /* 0x00000004164e7c25 */ /* 0x000fc8000f8e004e */
[----:B------:R-:W-:-:S04]  /*44f0*/  IMAD R41, R22, UR5, R41 ;  /* 0x0000000516297c24 */ /* 0x000fc8000f8e0229 */
[----:B------:R-:W-:Y:S02]  /*4500*/  IMAD.IADD R95, R41, 0x1, R79 ;  /* 0x00000001295f7824 */ /* 0x000fe400078e024f */
[----:B--2---:R-:W-:Y:S01]  /*4510*/  IMAD.IADD R96, R94, 0x1, -R63 ;  /* 0x000000015e607824 */ /* 0x004fe200078e0a3f */
[----:B------:R-:W-:Y:S06]  /*4520*/  @!P4 BRA `(.L_x_9146) ;  /* 0x0000000c00f0c947 */ /* 0x000fec0003800000 */
[----:B------:R-:W2:Y:S01]  /*4530*/  LDL R42, [R1+0x10] ;  /* 0x00001000012a7983 */ /* 0x000ea20000100800 */
[----:B------:R-:W-:Y:S01]  /*4540*/  SEL R40, R63, R96, !P0 ;  /* 0x000000603f287207 */ /* 0x000fe20004000000 */
[----:B------:R-:W-:Y:S01]  /*4550*/  BSSY B2, `(.L_x_9147) ;  /* 0x00000ed000027945 */ /* 0x000fe20003800000 */
[----:B------:R-:W-:Y:S02]  /*4560*/  SHF.R.U32.HI R43, RZ, 0x3, R157 ;  /* 0x00000003ff2b7819 */ /* 0x000fe4000001169d */
[----:B------:R-:W-:Y:S02]  /*4570*/  SHF.R.S32.HI R41, RZ, 0x1f, R40 ;  /* 0x0000001fff297819 */ /* 0x000fe40000011428 */
[----:B------:R-:W-:Y:S02]  /*4580*/  ISETP.GE.AND P4, PT, R18, R87, PT ;  /* 0x000000571200720c */ /* 0x000fe40003f86270 */
[----:B------:R-:W-:-:S04]  /*4590*/  LEA.HI R41, R41, R40, RZ, 0x5 ;  /* 0x0000002829297211 */ /* 0x000fc800078f28ff */
[----:B------:R-:W-:-:S04]  /*45a0*/  SHF.R.S32.HI R41, RZ, 0x5, R41 ;  /* 0x00000005ff297819 */ /* 0x000fc80000011429 */
[----:B------:R-:W-:-:S04]  /*45b0*/  LEA.HI.SX32 R41, R74, R41, 0x1c ;  /* 0x000000294a297211 */ /* 0x000fc800078fe2ff */
[C---:B------:R-:W-:Y:S01]  /*45c0*/  LEA.HI R40, R41.reuse, R41, RZ, 0x1 ;  /* 0x0000002929287211 */ /* 0x040fe200078f08ff */
[----:B------:R-:W-:-:S04]  /*45d0*/  IMAD.SHL.U32 R101, R41, 0x10, RZ ;  /* 0x0000001029657824 */ /* 0x000fc800078e00ff */
[----:B------:R-:W-:Y:S01]  /*45e0*/  IMAD.SHL.U32 R41, R40, 0x800, RZ ;  /* 0x0000080028297824 */ /* 0x000fe200078e00ff */
[----:B------:R-:W-:-:S04]  /*45f0*/  LOP3.LUT R40, R157, 0x10, R101, 0xf8, !PT ;  /* 0x000000109d287812 */ /* 0x000fc800078ef865 */
[----:B------:R-:W-:Y:S02]  /*4600*/  LOP3.LUT R41, R41, 0xfffff000, RZ, 0xc0, !PT ;  /* 0xfffff00029297812 */ /* 0x000fe400078ec0ff */
[----:B------:R-:W-:-:S04]  /*4610*/  LOP3.LUT R40, R40, R43, RZ, 0x3c, !PT ;  /* 0x0000002b28287212 */ /* 0x000fc800078e3cff */
[----:B--2---:R-:W-:Y:S01]  /*4620*/  IADD3 R40, R40, R41, R42 ;  /* 0x0000002928287210 */ /* 0x004fe20007ffe02a */
[----:B------:R-:W-:-:S04]  /*4630*/  IMAD R41, R17, 0x3000, R72 ;  /* 0x0000300011297824 */ /* 0x000fc800078e0248 */
[----:B------:R-:W-:Y:S02]  /*4640*/  IMAD R43, R17, 0x3000, R40 ;  /* 0x00003000112b7824 */ /* 0x000fe400078e0228 */
[C---:B------:R-:W-:Y:S02]  /*4650*/  IMAD.IADD R41, R16.reuse, 0x1, R41 ;  /* 0x0000000110297824 */ /* 0x040fe400078e0229 */
[----:B------:R-:W-:-:S04]  /*4660*/  IMAD.IADD R44, R16, 0x1, R43 ;  /* 0x00000001102c7824 */ /* 0x000fc800078e022b */
[----:B------:R-:W0:Y:S04]  /*4670*/  LDS.128 R40, [R41+0x13800] ;  /* 0x0138000029287984 */ /* 0x000e280000000c00 */
[----:B------:R-:W2:Y:S01]  /*4680*/  LDS.128 R44, [R44+0x13800] ;  /* 0x013800002c2c7984 */ /* 0x000ea20000000c00 */
[----:B------:R-:W-:Y:S05]  /*4690*/  @P4 BRA `(.L_x_9148) ;  /* 0x0000000c00604947 */ /* 0x000fea0003800000 */
[----:B------:R-:W-:Y:S02]  /*46a0*/  LOP3.LUT R14, R13, 0xff, RZ, 0xc0, !PT ;  /* 0x000000ff0d0e7812 */ /* 0x000fe400078ec0ff */
[----:B------:R-:W-:Y:S02]  /*46b0*/  SHF.R.U32.HI R105, RZ, 0x18, R13 ;  /* 0x00000018ff697819 */ /* 0x000fe4000001160d */
[----:B------:R-:W-:Y:S02]  /*46c0*/  SHF.R.U32.HI R38, RZ, 0x8, R15 ;  /* 0x00000008ff267819 */ /* 0x000fe4000001160f */
[----:B------:R-:W-:Y:S02]  /*46d0*/  SHF.R.U32.HI R36, RZ, 0x8, R13 ;  /* 0x00000008ff247819 */ /* 0x000fe4000001160d */
[----:B------:R-:W-:Y:S01]  /*46e0*/  LOP3.LUT R102, R15, 0xff, RZ, 0xc0, !PT ;  /* 0x000000ff0f667812 */ /* 0x000fe200078ec0ff */
[----:B------:R-:W-:Y:S01]  /*46f0*/  IMAD.SHL.U32 R38, R38, 0x100, RZ ;  /* 0x0000010026267824 */ /* 0x000fe200078e00ff */
[----:B------:R-:W-:-:S02]  /*4700*/  SHF.R.U32.HI R106, RZ, 0x18, R15 ;  /* 0x00000018ff6a7819 */ /* 0x000fc4000001160f */
[----:B------:R-:W-:Y:S02]  /*4710*/  SHF.R.U32.HI R12, RZ, 0x10, R13 ;  /* 0x00000010ff0c7819 */ /* 0x000fe4000001160d */
[----:B------:R-:W-:Y:S02]  /*4720*/  SHF.R.U32.HI R104, RZ, 0x8, R37 ;  /* 0x00000008ff687819 */ /* 0x000fe40000011625 */
[----:B------:R-:W-:Y:S01]  /*4730*/  SHF.R.U32.HI R13, RZ, 0x10, R15 ;  /* 0x00000010ff0d7819 */ /* 0x000fe2000001160f */
[----:B------:R-:W-:Y:S01]  /*4740*/  IMAD.U32 R12, R12, 0x10000, RZ ;  /* 0x000100000c0c7824 */ /* 0x000fe200078e00ff */
[----:B------:R-:W-:Y:S01]  /*4750*/  SHF.R.U32.HI R103, RZ, 0x10, R37 ;  /* 0x00000010ff677819 */ /* 0x000fe20000011625 */
[----:B------:R-:W-:Y:S01]  /*4760*/  IMAD.SHL.U32 R104, R104, 0x100, RZ ;  /* 0x0000010068687824 */ /* 0x000fe200078e00ff */
[----:B------:R-:W-:Y:S01]  /*4770*/  LOP3.LUT R107, R37, 0xff, RZ, 0xc0, !PT ;  /* 0x000000ff256b7812 */ /* 0x000fe200078ec0ff */
[----:B------:R-:W-:Y:S01]  /*4780*/  IMAD.U32 R13, R13, 0x10000, RZ ;  /* 0x000100000d0d7824 */ /* 0x000fe200078e00ff */
[----:B------:R-:W-:-:S02]  /*4790*/  PRMT R105, R105, 0x654, R14 ;  /* 0x0000065469697816 */ /* 0x000fc4000000000e */
[----:B------:R-:W-:Y:S02]  /*47a0*/  SHF.R.U32.HI R37, RZ, 0x18, R37 ;  /* 0x00000018ff257819 */ /* 0x000fe40000011625 */
[--C-:B------:R-:W-:Y:S02]  /*47b0*/  SHF.R.U32.HI R14, RZ, 0x10, R39.reuse ;  /* 0x00000010ff0e7819 */ /* 0x100fe40000011627 */
[--C-:B------:R-:W-:Y:S02]  /*47c0*/  SHF.R.U32.HI R15, RZ, 0x8, R39.reuse ;  /* 0x00000008ff0f7819 */ /* 0x100fe40000011627 */
[----:B------:R-:W-:Y:S02]  /*47d0*/  LOP3.LUT R108, R39, 0xff, RZ, 0xc0, !PT ;  /* 0x000000ff276c7812 */ /* 0x000fe400078ec0ff */
[----:B------:R-:W-:Y:S01]  /*47e0*/  SHF.R.U32.HI R39, RZ, 0x18, R39 ;  /* 0x00000018ff277819 */ /* 0x000fe20000011627 */
[----:B------:R-:W-:Y:S01]  /*47f0*/  IMAD.SHL.U32 R15, R15, 0x100, RZ ;  /* 0x000001000f0f7824 */ /* 0x000fe200078e00ff */
[----:B------:R-:W-:Y:S01]  /*4800*/  PRMT R102, R106, 0x654, R102 ;  /* 0x000006546a667816 */ /* 0x000fe20000000066 */
[----:B------:R-:W-:Y:S01]  /*4810*/  IMAD.SHL.U32 R106, R36, 0x100, RZ ;  /* 0x00000100246a7824 */ /* 0x000fe200078e00ff */
[----:B------:R-:W-:-:S02]  /*4820*/  PRMT R37, R37, 0x654, R107 ;  /* 0x0000065425257816 */ /* 0x000fc4000000006b */
[----:B------:R-:W-:Y:S02]  /*4830*/  PRMT R36, R39, 0x654, R108 ;  /* 0x0000065427247816 */ /* 0x000fe4000000006c */
[----:B------:R-:W-:Y:S01]  /*4840*/  LOP3.LUT R39, R102, 0xff00, R38, 0xf8, !PT ;  /* 0x0000ff0066277812 */ /* 0x000fe200078ef826 */
[----:B------:R-:W-:Y:S01]  /*4850*/  IMAD.U32 R38, R103, 0x10000, RZ ;  /* 0x0001000067267824 */ /* 0x000fe200078e00ff */
[----:B------:R-:W-:Y:S02]  /*4860*/  LOP3.LUT R105, R105, 0xff00, R106, 0xf8, !PT ;  /* 0x0000ff0069697812 */ /* 0x000fe400078ef86a */
[----:B------:R-:W-:Y:S02]  /*4870*/  LOP3.LUT R37, R37, 0xff00, R104, 0xf8, !PT ;  /* 0x0000ff0025257812 */ /* 0x000fe400078ef868 */
[----:B------:R-:W-:Y:S02]  /*4880*/  LOP3.LUT R102, R105, 0xff0000, R12, 0xf8, !PT ;  /* 0x00ff000069667812 */ /* 0x000fe400078ef80c */
[----:B------:R-:W-:-:S02]  /*4890*/  LOP3.LUT R12, R37, 0xff0000, R38, 0xf8, !PT ;  /* 0x00ff0000250c7812 */ /* 0x000fc400078ef826 */
[----:B--2---:R-:W-:Y:S02]  /*48a0*/  F2FP.F16.E4M3.UNPACK_B R103, R45 ;  /* 0x0000002dff67723e */ /* 0x004fe400020006ff */
[----:B------:R-:W-:Y:S02]  /*48b0*/  F2FP.F16.E4M3.UNPACK_B R105, R12 ;  /* 0x0000000cff69723e */ /* 0x000fe400020006ff */
[-C--:B0-----:R-:W-:Y:S01]  /*48c0*/  F2FP.F16.E4M3.UNPACK_B R37, R41.reuse ;  /* 0x00000029ff25723e */ /* 0x081fe200020006ff */
        /* <DEDUP_REMOVED lines=15> */
[----:B------:R-:W-:Y:S01]  /*49c0*/  LOP3.LUT R36, R36, 0xff00, R15, 0xf8, !PT ;  /* 0x0000ff0024247812 */ /* 0x000fe200078ef80f */
[----:B------:R-:W-:Y:S01]  /*49d0*/  IMAD.U32 R15, R14, 0x10000, RZ ;  /* 0x000100000e0f7824 */ /* 0x000fe200078e00ff */
[----:B------:R-:W-:-:S02]  /*49e0*/  LOP3.LUT R14, R39, 0xff0000, R13, 0xf8, !PT ;  /* 0x00ff0000270e7812 */ /* 0x000fc400078ef80d */
[-C--:B------:R-:W-:Y:S01]  /*49f0*/  FMUL.FTZ R103, R107, R105.reuse ;  /* 0x000000696b677220 */ /* 0x080fe20000410000 */
[C---:B------:R-:W-:Y:S01]  /*4a00*/  FMUL.FTZ R105, R37.reuse, R105 ;  /* 0x0000006925697220 */ /* 0x040fe20000410000 */
        /* <DEDUP_REMOVED lines=8> */
[----:B------:R-:W-:Y:S01]  /*4a90*/  F2FP.F16.E4M3.UNPACK_B R36, R15 ;  /* 0x0000000fff24723e */ /* 0x000fe200020006ff */
[----:B------:R-:W-:Y:S01]  /*4aa0*/  HADD2.F32 R12, -RZ, R105.H0_H0 ;  /* 0x20000069ff0c7230 */ /* 0x000fe20000004100 */
[----:B------:R-:W-:Y:S01]  /*4ab0*/  F2FP.F16.E4M3.UNPACK_B R47, R13 ;  /* 0x0000000dff2f723e */ /* 0x000fe200020006ff */
[--C-:B------:R-:W-:Y:S01]  /*4ac0*/  HADD2.F32 R108, -RZ, R106.reuse.H0_H0 ;  /* 0x2000006aff6c7230 */ /* 0x100fe20000004100 */
[----:B------:R-:W-:Y:S01]  /*4ad0*/  F2FP.F16.E4M3.UNPACK_B R39, R43 ;  /* 0x0000002bff27723e */ /* 0x000fe200020006ff */
[----:B------:R-:W-:Y:S01]  /*4ae0*/  HADD2.F32 R106, -RZ, R106.H1_H1 ;  /* 0x3000006aff6a7230 */ /* 0x000fe20000004100 */
[----:B------:R-:W-:Y:S01]  /*4af0*/  F2FP.F16.E4M3.UNPACK_B R15, R15.H1 ;  /* 0x0000000fff0f723e */ /* 0x000fe200030006ff */
[----:B------:R-:W-:-:S02]  /*4b00*/  HADD2.F32 R41, -RZ, R41.H1_H1 ;  /* 0x30000029ff297230 */ /* 0x000fc40000004100 */
[CC--:B------:R-:W-:Y:S01]  /*4b10*/  FMUL.FTZ R109, R12.reuse, R108.reuse ;  /* 0x0000006c0c6d7220 */ /* 0x0c0fe20000410000 */
[C---:B------:R-:W-:Y:S01]  /*4b20*/  FMUL.FTZ R108, R45.reuse, R108 ;  /* 0x0000006c2d6c7220 */ /* 0x040fe20000410000 */
[----:B------:R-:W-:Y:S01]  /*4b30*/  HADD2.F32 R102, -RZ, R102.H1_H1 ;  /* 0x30000066ff667230 */ /* 0x000fe20000004100 */
[----:B------:R-:W-:Y:S01]  /*4b40*/  F2FP.F16.E4M3.UNPACK_B R13, R13.H1 ;  /* 0x0000000dff0d723e */ /* 0x000fe200030006ff */
[-C--:B------:R-:W-:Y:S01]  /*4b50*/  FFMA.FTZ R45, R45, R107.reuse, -R109 ;  /* 0x0000006b2d2d7223 */ /* 0x080fe2000001086d */
[----:B------:R-:W-:Y:S01]  /*4b60*/  FFMA.FTZ R12, R12, R107, R108 ;  /* 0x0000006b0c0c7223 */ /* 0x000fe2000001006c */
[----:B------:R-:W-:Y:S02]  /*4b70*/  HADD2.F32 R107, -RZ, R105.H1_H1 ;  /* 0x30000069ff6b7230 */ /* 0x000fe40000004100 */
[----:B------:R-:W-:-:S03]  /*4b80*/  HADD2.F32 R109, -RZ, R39.H0_H0 ;  /* 0x20000027ff6d7230 */ /* 0x000fc60000004100 */
[-C--:B------:R-:W-:Y:S01]  /*4b90*/  FMUL.FTZ R105, R107, R106.reuse ;  /* 0x0000006a6b697220 */ /* 0x080fe20000410000 */
[----:B------:R-:W-:-:S03]  /*4ba0*/  FMUL.FTZ R106, R41, R106 ;  /* 0x0000006a296a7220 */ /* 0x000fc60000410000 */
[-C--:B------:R-:W-:Y:S01]  /*4bb0*/  FFMA.FTZ R105, R41, R102.reuse, -R105 ;  /* 0x0000006629697223 */ /* 0x080fe20000010869 */
[----:B------:R-:W-:Y:S01]  /*4bc0*/  FFMA.FTZ R102, R107, R102, R106 ;  /* 0x000000666b667223 */ /* 0x000fe2000001006a */
[--C-:B------:R-:W-:Y:S01]  /*4bd0*/  HADD2.F32 R107, -RZ, R36.reuse.H0_H0 ;  /* 0x20000024ff6b7230 */ /* 0x100fe20000004100 */
[-C--:B------:R-:W-:Y:S01]  /*4be0*/  F2FP.F16.E4M3.UNPACK_B R106, R14.reuse ;  /* 0x0000000eff6a723e */ /* 0x080fe200020006ff */
[--C-:B------:R-:W-:Y:S01]  /*4bf0*/  HADD2.F32 R41, -RZ, R47.reuse.H0_H0 ;  /* 0x2000002fff297230 */ /* 0x100fe20000004100 */
[----:B------:R-:W-:Y:S01]  /*4c00*/  F2FP.F16.E4M3.UNPACK_B R14, R14.H1 ;  /* 0x0000000eff0e723e */ /* 0x000fe200030006ff */
[----:B------:R-:W-:Y:S01]  /*4c10*/  HADD2.F32 R36, -RZ, R36.H1_H1 ;  /* 0x30000024ff247230 */ /* 0x000fe20000004100 */
[----:B------:R-:W-:Y:S01]  /*4c20*/  F2FP.SATFINITE.E4M3.F32.PACK_AB_MERGE_C R45, R105, R45, RZ ;  /* 0x0000002d692d723e */ /* 0x000fe200048070ff */
[--C-:B------:R-:W-:Y:S02]  /*4c30*/  HADD2.F32 R108, -RZ, R106.reuse.H0_H0 ;  /* 0x2000006aff6c7230 */ /* 0x100fe40000004100 */
[-C--:B------:R-:W-:Y:S01]  /*4c40*/  FMUL.FTZ R110, R107, R41.reuse ;  /* 0x000000296b6e7220 */ /* 0x080fe20000410000 */
[----:B------:R-:W-:Y:S01]  /*4c50*/  FMUL.FTZ R41, R109, R41 ;  /* 0x000000296d297220 */ /* 0x000fe20000410000 */
[----:B------:R-:W-:Y:S01]  /*4c60*/  HADD2.F32 R47, -RZ, R47.H1_H1 ;  /* 0x3000002fff2f7230 */ /* 0x000fe20000004100 */
[----:B------:R-:W-:Y:S01]  /*4c70*/  F2FP.SATFINITE.E4M3.F32.PACK_AB_MERGE_C R103, R103, R104, R45 ;  /* 0x000000686767723e */ /* 0x000fe2000480702d */
[----:B------:R-:W-:-:S02]  /*4c80*/  HADD2.F32 R106, -RZ, R106.H1_H1 ;  /* 0x3000006aff6a7230 */ /* 0x000fc40000004100 */
[-C--:B------:R-:W-:Y:S01]  /*4c90*/  FFMA.FTZ R107, R107, R108.reuse, R41 ;  /* 0x0000006c6b6b7223 */ /* 0x080fe20000010029 */
[----:B------:R-:W-:Y:S02]  /*4ca0*/  HADD2.F32 R41, -RZ, R39.H1_H1 ;  /* 0x30000027ff297230 */ /* 0x000fe40000004100 */
[----:B------:R-:W-:Y:S01]  /*4cb0*/  FMUL.FTZ R39, R36, R47 ;  /* 0x0000002f24277220 */ /* 0x000fe20000410000 */
[----:B------:R-:W-:Y:S01]  /*4cc0*/  FFMA.FTZ R110, R109, R108, -R110 ;  /* 0x0000006c6d6e7223 */ /* 0x000fe2000001086e */
[--C-:B------:R-:W-:Y:S01]  /*4cd0*/  HADD2.F32 R108, -RZ, R13.reuse.H0_H0 ;  /* 0x2000000dff6c7230 */ /* 0x100fe20000004100 */
[----:B------:R-:W-:Y:S01]  /*4ce0*/  F2FP.F16.E4M3.UNPACK_B R45, R97.H1 ;  /* 0x00000061ff2d723e */ /* 0x000fe200030006ff */
[C---:B------:R-:W-:Y:S01]  /*4cf0*/  FFMA.FTZ R39, R41.reuse, R106, -R39 ;  /* 0x0000006a29277223 */ /* 0x040fe20000010827 */
[----:B------:R-:W-:Y:S01]  /*4d00*/  FMUL.FTZ R41, R41, R47 ;  /* 0x0000002f29297220 */ /* 0x000fe20000410000 */
[----:B------:R-:W-:Y:S01]  /*4d10*/  HADD2.F32 R47, -RZ, R14.H0_H0 ;  /* 0x2000000eff2f7230 */ /* 0x000fe20000004100 */
[----:B------:R-:W-:Y:S01]  /*4d20*/  F2FP.SATFINITE.E4M3.F32.PACK_AB_MERGE_C R12, R102, R12, RZ ;  /* 0x0000000c660c723e */ /* 0x000fe200048070ff */
[----:B------:R-:W-:-:S02]  /*4d30*/  HADD2.F32 R13, -RZ, R13.H1_H1 ;  /* 0x3000000dff0d7230 */ /* 0x000fc40000004100 */
[----:B------:R-:W-:Y:S01]  /*4d40*/  FFMA.FTZ R36, R36, R106, R41 ;  /* 0x0000006a24247223 */ /* 0x000fe20000010029 */
[----:B------:R-:W-:Y:S01]  /*4d50*/  F2FP.F16.E4M3.UNPACK_B R41, R43.H1 ;  /* 0x0000002bff29723e */ /* 0x000fe200030006ff */
[--C-:B------:R-:W-:Y:S01]  /*4d60*/  HADD2.F32 R43, -RZ, R15.reuse.H0_H0 ;  /* 0x2000000fff2b7230 */ /* 0x100fe20000004100 */
[----:B------:R-:W-:Y:S01]  /*4d70*/  F2FP.F16.E4M3.UNPACK_B R97, R97 ;  /* 0x00000061ff61723e */ /* 0x000fe200020006ff */
[----:B------:R-:W-:Y:S02]  /*4d80*/  HADD2.F32 R15, -RZ, R15.H1_H1 ;  /* 0x3000000fff0f7230 */ /* 0x000fe40000004100 */
[--C-:B------:R-:W-:Y:S02]  /*4d90*/  HADD2.F32 R106, -RZ, R41.reuse.H0_H0 ;  /* 0x20000029ff6a7230 */ /* 0x100fe40000004100 */
[----:B------:R-:W-:Y:S01]  /*4da0*/  FMUL.FTZ R109, R43, R108 ;  /* 0x0000006c2b6d7220 */ /* 0x000fe20000410000 */
[----:B------:R-:W-:Y:S02]  /*4db0*/  HADD2.F32 R41, -RZ, R41.H1_H1 ;  /* 0x30000029ff297230 */ /* 0x000fe40000004100 */
[----:B------:R-:W-:-:S02]  /*4dc0*/  HADD2.F32 R14, -RZ, R14.H1_H1 ;  /* 0x3000000eff0e7230 */ /* 0x000fc40000004100 */
[CC--:B------:R-:W-:Y:S01]  /*4dd0*/  FFMA.FTZ R109, R106.reuse, R47.reuse, -R109 ;  /* 0x0000002f6a6d7223 */ /* 0x0c0fe2000001086d */
[----:B------:R-:W-:Y:S01]  /*4de0*/  FMUL.FTZ R106, R106, R108 ;  /* 0x0000006c6a6a7220 */ /* 0x000fe20000410000 */
[--C-:B------:R-:W-:Y:S02]  /*4df0*/  HADD2.F32 R102, -RZ, R45.reuse.H0_H0 ;  /* 0x2000002dff667230 */ /* 0x100fe40000004100 */
[----:B------:R-:W-:Y:S02]  /*4e00*/  HADD2.F32 R45, -RZ, R45.H1_H1 ;  /* 0x3000002dff2d7230 */ /* 0x000fe40000004100 */
[----:B------:R-:W-:Y:S01]  /*4e10*/  FFMA.FTZ R106, R43, R47, R106 ;  /* 0x0000002f2b6a7223 */ /* 0x000fe2000001006a */
[-C--:B------:R-:W-:Y:S01]  /*4e20*/  FMUL.FTZ R43, R15, R13.reuse ;  /* 0x0000000d0f2b7220 */ /* 0x080fe20000410000 */
[----:B------:R-:W-:-:S03]  /*4e30*/  FMUL.FTZ R13, R41, R13 ;  /* 0x0000000d290d7220 */ /* 0x000fc60000410000 */
[-C--:B------:R-:W-:Y:S01]  /*4e40*/  FFMA.FTZ R43, R41, R14.reuse, -R43 ;  /* 0x0000000e292b7223 */ /* 0x080fe2000001082b */
[----:B------:R-:W-:Y:S01]  /*4e50*/  FFMA.FTZ R14, R15, R14, R13 ;  /* 0x0000000e0f0e7223 */ /* 0x000fe2000001000d */
[----:B------:R-:W-:Y:S01]  /*4e60*/  IMAD.MOV.U32 R13, RZ, RZ, R40 ;  /* 0x000000ffff0d7224 */ /* 0x000fe200078e0028 */
[----:B------:R-:W-:Y:S02]  /*4e70*/  F2FP.F16.E4M3.UNPACK_B R15, R100.H1 ;  /* 0x00000064ff0f723e */ /* 0x000fe400030006ff */
[----:B------:R-:W-:Y:S02]  /*4e80*/  F2FP.F16.E4M3.UNPACK_B R40, R44.H1 ;  /* 0x0000002cff28723e */ /* 0x000fe400030006ff */
[-C--:B------:R-:W-:Y:S01]  /*4e90*/  F2FP.F16.E4M3.UNPACK_B R41, R13.reuse.H1 ;  /* 0x0000000dff29723e */ /* 0x080fe200030006ff */
[----:B------:R-:W-:Y:S01]  /*4ea0*/  HADD2.F32 R104, -RZ, R15.H0_H0 ;  /* 0x2000000fff687230 */ /* 0x000fe20000004100 */
[----:B------:R-:W-:Y:S01]  /*4eb0*/  F2FP.F16.E4M3.UNPACK_B R100, R100 ;  /* 0x00000064ff64723e */ /* 0x000fe200020006ff */
[----:B------:R-:W-:Y:S01]  /*4ec0*/  HADD2.F32 R47, -RZ, R40.H0_H0 ;  /* 0x20000028ff2f7230 */ /* 0x000fe20000004100 */
[----:B------:R-:W-:Y:S01]  /*4ed0*/  F2FP.F16.E4M3.UNPACK_B R44, R44 ;  /* 0x0000002cff2c723e */ /* 0x000fe200020006ff */
[----:B------:R-:W-:Y:S01]  /*4ee0*/  HADD2.F32 R105, -RZ, R41.H0_H0 ;  /* 0x20000029ff697230 */ /* 0x000fe20000004100 */
[----:B------:R-:W-:Y:S01]  /*4ef0*/  F2FP.F16.E4M3.UNPACK_B R13, R13 ;  /* 0x0000000dff0d723e */ /* 0x000fe200020006ff */
[----:B------:R-:W-:-:S02]  /*4f00*/  HADD2.F32 R15, -RZ, R15.H1_H1 ;  /* 0x3000000fff0f7230 */ /* 0x000fc40000004100 */
[-C--:B------:R-:W-:Y:S01]  /*4f10*/  FMUL.FTZ R108, R47, R104.reuse ;  /* 0x000000682f6c7220 */ /* 0x080fe20000410000 */
[----:B------:R-:W-:Y:S02]  /*4f20*/  HADD2.F32 R41, -RZ, R41.H1_H1 ;  /* 0x30000029ff297230 */ /* 0x000fe40000004100 */
[----:B------:R-:W-:Y:S01]  /*4f30*/  FMUL.FTZ R104, R105, R104 ;  /* 0x0000006869687220 */ /* 0x000fe20000410000 */
[----:B------:R-:W-:Y:S01]  /*4f40*/  F2FP.SATFINITE.E4M3.F32.PACK_AB_MERGE_C R43, R43, R109, RZ ;  /* 0x0000006d2b2b723e */ /* 0x000fe200048070ff */
[----:B------:R-:W-:Y:S01]  /*4f50*/  FFMA.FTZ R108, R105, R102, -R108 ;  /* 0x00000066696c7223 */ /* 0x000fe2000001086c */
[----:B------:R-:W-:Y:S01]  /*4f60*/  F2FP.SATFINITE.E4M3.F32.PACK_AB_MERGE_C R14, R14, R106, RZ ;  /* 0x0000006a0e0e723e */ /* 0x000fe200048070ff */
[----:B------:R-:W-:Y:S01]  /*4f70*/  FFMA.FTZ R104, R47, R102, R104 ;  /* 0x000000662f687223 */ /* 0x000fe20000010068 */
[----:B------:R-:W-:Y:S01]  /*4f80*/  HADD2.F32 R47, -RZ, R40.H1_H1 ;  /* 0x30000028ff2f7230 */ /* 0x000fe20000004100 */
[----:B------:R-:W-:Y:S01]  /*4f90*/  F2FP.SATFINITE.E4M3.F32.PACK_AB_MERGE_C R43, R39, R110, R43 ;  /* 0x0000006e272b723e */ /* 0x000fe2000480702b */
[----:B------:R-:W-:-:S02]  /*4fa0*/  HADD2.F32 R102, -RZ, R13.H0_H0 ;  /* 0x2000000dff667230 */ /* 0x000fc40000004100 */
[----:B------:R-:W-:Y:S02]  /*4fb0*/  HADD2.F32 R13, -RZ, R13.H1_H1 ;  /* 0x3000000dff0d7230 */ /* 0x000fe40000004100 */
[-C--:B------:R-:W-:Y:S01]  /*4fc0*/  FMUL.FTZ R40, R47, R15.reuse ;  /* 0x0000000f2f287220 */ /* 0x080fe20000410000 */
[----:B------:R-:W-:-:S03]  /*4fd0*/  FMUL.FTZ R15, R41, R15 ;  /* 0x0000000f290f7220 */ /* 0x000fc60000410000 */
[-C--:B------:R-:W-:Y:S01]  /*4fe0*/  FFMA.FTZ R40, R41, R45.reuse, -R40 ;  /* 0x0000002d29287223 */ /* 0x080fe20000010828 */
[----:B------:R-:W-:Y:S01]  /*4ff0*/  FFMA.FTZ R15, R47, R45, R15 ;  /* 0x0000002d2f0f7223 */ /* 0x000fe2000001000f */
[----:B------:R-:W-:Y:S02]  /*5000*/  HADD2.F32 R47, -RZ, R100.H0_H0 ;  /* 0x20000064ff2f7230 */ /* 0x000fe40000004100 */
[----:B------:R-:W-:Y:S01]  /*5010*/  HADD2.F32 R41, -RZ, R44.H0_H0 ;  /* 0x2000002cff297230 */ /* 0x000fe20000004100 */
[----:B------:R-:W-:Y:S01]  /*5020*/  F2FP.SATFINITE.E4M3.F32.PACK_AB_MERGE_C R40, R40, R108, RZ ;  /* 0x0000006c2828723e */ /* 0x000fe200048070ff */
[--C-:B------:R-:W-:Y:S01]  /*5030*/  HADD2.F32 R45, -RZ, R97.reuse.H0_H0 ;  /* 0x20000061ff2d7230 */ /* 0x100fe20000004100 */
[----:B------:R-:W-:Y:S01]  /*5040*/  F2FP.SATFINITE.E4M3.F32.PACK_AB_MERGE_C R104, R15, R104, RZ ;  /* 0x000000680f68723e */ /* 0x000fe200048070ff */
[----:B------:R-:W-:Y:S02]  /*5050*/  HADD2.F32 R100, -RZ, R100.H1_H1 ;  /* 0x30000064ff647230 */ /* 0x000fe40000004100 */
[-C--:B------:R-:W-:Y:S01]  /*5060*/  FMUL.FTZ R105, R41, R47.reuse ;  /* 0x0000002f29697220 */ /* 0x080fe20000410000 */
[----:B------:R-:W-:Y:S01]  /*5070*/  FMUL.FTZ R47, R102, R47 ;  /* 0x0000002f662f7220 */ /* 0x000fe20000410000 */
[----:B------:R-:W-:Y:S01]  /*5080*/  HADD2.F32 R44, -RZ, R44.H1_H1 ;  /* 0x3000002cff2c7230 */ /* 0x000fe20000004100 */
[----:B------:R-:W-:Y:S01]  /*5090*/  F2FP.F16.E4M3.UNPACK_B R15, R98.H1 ;  /* 0x00000062ff0f723e */ /* 0x000fe200030006ff */
[----:B------:R-:W-:-:S02]  /*50a0*/  HADD2.F32 R97, -RZ, R97.H1_H1 ;  /* 0x30000061ff617230 */ /* 0x000fc40000004100 */
[-C--:B------:R-:W-:Y:S01]  /*50b0*/  FFMA.FTZ R47, R41, R45.reuse, R47 ;  /* 0x0000002d292f7223 */ /* 0x080fe2000001002f */
[----:B------:R-:W-:Y:S01]  /*50c0*/  FFMA.FTZ R105, R102, R45, -R105 ;  /* 0x0000002d66697223 */ /* 0x000fe20000010869 */
[CC--:B------:R-:W-:Y:S01]  /*50d0*/  FMUL.FTZ R41, R44.reuse, R100.reuse ;  /* 0x000000642c297220 */ /* 0x0c0fe20000410000 */
[C---:B------:R-:W-:Y:S01]  /*50e0*/  FMUL.FTZ R100, R13.reuse, R100 ;  /* 0x000000640d647220 */ /* 0x040fe20000410000 */
[----:B------:R-:W-:Y:S01]  /*50f0*/  F2FP.F16.E4M3.UNPACK_B R45, R46.H1 ;  /* 0x0000002eff2d723e */ /* 0x000fe200030006ff */
[----:B------:R-:W-:Y:S02]  /*5100*/  HADD2.F32 R111, -RZ, R15.H0_H0 ;  /* 0x2000000fff6f7230 */ /* 0x000fe40000004100 */
[-C--:B------:R-:W-:Y:S01]  /*5110*/  FFMA.FTZ R41, R13, R97.reuse, -R41 ;  /* 0x000000610d297223 */ /* 0x080fe20000010829 */
[----:B------:R-:W-:Y:S01]  /*5120*/  FFMA.FTZ R13, R44, R97, R100 ;  /* 0x000000612c0d7223 */ /* 0x000fe20000010064 */
[----:B------:R-:W-:Y:S01]  /*5130*/  F2FP.F16.E4M3.UNPACK_B R44, R42.H1 ;  /* 0x0000002aff2c723e */ /* 0x000fe200030006ff */
[----:B------:R-:W-:Y:S01]  /*5140*/  HADD2.F32 R97, -RZ, R45.H0_H0 ;  /* 0x2000002dff617230 */ /* 0x000fe20000004100 */
[----:B------:R-:W-:Y:S01]  /*5150*/  F2FP.F16.E4M3.UNPACK_B R100, R99.H1 ;  /* 0x00000063ff64723e */ /* 0x000fe200030006ff */
[----:B------:R-:W-:Y:S01]  /*5160*/  HADD2.F32 R15, -RZ, R15.H1_H1 ;  /* 0x3000000fff0f7230 */ /* 0x000fe20000004100 */
[----:B------:R-:W-:Y:S01]  /*5170*/  F2FP.F16.E4M3.UNPACK_B R98, R98 ;  /* 0x00000062ff62723e */ /* 0x000fe200020006ff */
[----:B------:R-:W-:-:S02]  /*5180*/  HADD2.F32 R102, -RZ, R44.H0_H0 ;  /* 0x2000002cff667230 */ /* 0x000fc40000004100 */
[CC--:B------:R-:W-:Y:S01]  /*5190*/  FMUL.FTZ R109, R97.reuse, R111.reuse ;  /* 0x0000006f616d7220 */ /* 0x0c0fe20000410000 */
[----:B------:R-:W-:Y:S01]  /*51a0*/  HADD2.F32 R108, -RZ, R100.H0_H0 ;  /* 0x20000064ff6c7230 */ /* 0x000fe20000004100 */
[----:B------:R-:W-:Y:S01]  /*51b0*/  F2FP.F16.E4M3.UNPACK_B R46, R46 ;  /* 0x0000002eff2e723e */ /* 0x000fe200020006ff */
[----:B------:R-:W-:Y:S02]  /*51c0*/  HADD2.F32 R45, -RZ, R45.H1_H1 ;  /* 0x3000002dff2d7230 */ /* 0x000fe40000004100 */
[----:B------:R-:W-:Y:S01]  /*51d0*/  FMUL.FTZ R111, R102, R111 ;  /* 0x0000006f666f7220 */ /* 0x000fe20000410000 */
[----:B------:R-:W-:Y:S01]  /*51e0*/  HADD2.F32 R44, -RZ, R44.H1_H1 ;  /* 0x3000002cff2c7230 */ /* 0x000fe20000004100 */
[----:B------:R-:W-:Y:S01]  /*51f0*/  F2FP.F16.E4M3.UNPACK_B R42, R42 ;  /* 0x0000002aff2a723e */ /* 0x000fe200020006ff */
[----:B------:R-:W-:Y:S02]  /*5200*/  HADD2.F32 R100, -RZ, R100.H1_H1 ;  /* 0x30000064ff647230 */ /* 0x000fe40000004100 */
[-C--:B------:R-:W-:Y:S01]  /*5210*/  FFMA.FTZ R111, R97, R108.reuse, R111 ;  /* 0x0000006c616f7223 */ /* 0x080fe2000001006f */
[CC--:B------:R-:W-:Y:S01]  /*5220*/  FMUL.FTZ R97, R45.reuse, R15.reuse ;  /* 0x0000000f2d617220 */ /* 0x0c0fe20000410000 */
[----:B------:R-:W-:Y:S01]  /*5230*/  FMUL.FTZ R15, R44, R15 ;  /* 0x0000000f2c0f7220 */ /* 0x000fe20000410000 */
[----:B------:R-:W-:Y:S01]  /*5240*/  FFMA.FTZ R109, R102, R108, -R109 ;  /* 0x0000006c666d7223 */ /* 0x000fe2000001086d */
[----:B------:R-:W-:Y:S01]  /*5250*/  F2FP.F16.E4M3.UNPACK_B R99, R99 ;  /* 0x00000063ff63723e */ /* 0x000fe200020006ff */
[-C--:B------:R-:W-:Y:S01]  /*5260*/  FFMA.FTZ R44, R44, R100.reuse, -R97 ;  /* 0x000000642c2c7223 */ /* 0x080fe20000010861 */
[----:B------:R-:W-:Y:S01]  /*5270*/  FFMA.FTZ R15, R45, R100, R15 ;  /* 0x000000642d0f7223 */ /* 0x000fe2000001000f */
[----:B------:R-:W-:Y:S01]  /*5280*/  HADD2.F32 R108, -RZ, R98.H0_H0 ;  /* 0x20000062ff6c7230 */ /* 0x000fe20000004100 */
[----:B------:R-:W-:Y:S01]  /*5290*/  F2FP.SATFINITE.E4M3.F32.PACK_AB_MERGE_C R13, R13, R47, R104 ;  /* 0x0000002f0d0d723e */ /* 0x000fe20004807068 */
[----:B------:R-:W-:Y:S01]  /*52a0*/  HADD2.F32 R45, -RZ, R46.H0_H0 ;  /* 0x2000002eff2d7230 */ /* 0x000fe20000004100 */
[----:B------:R-:W-:Y:S01]  /*52b0*/  F2FP.SATFINITE.E4M3.F32.PACK_AB_MERGE_C R40, R41, R105, R40 ;  /* 0x000000692928723e */ /* 0x000fe20004807028 */
        /* <DEDUP_REMOVED lines=12> */
[----:B------:R-:W-:Y:S01]  /*5380*/  F2FP.SATFINITE.E4M3.F32.PACK_AB_MERGE_C R47, R36, R107, R14 ;  /* 0x0000006b242f723e */ /* 0x000fe2000480700e */
[C---:B------:R-:W-:Y:S01]  /*5390*/  FMUL.FTZ R98, R42.reuse, R98 ;  /* 0x000000622a627220 */ /* 0x040fe20000410000 */
[----:B------:R-:W-:Y:S02]  /*53a0*/  IMAD.MOV.U32 R41, RZ, RZ, R103 ;  /* 0x000000ffff297224 */ /* 0x000fe400078e0067 */
[----:B------:R-:W-:Y:S01]  /*53b0*/  FFMA.FTZ R45, R42, R99, -R45 ;  /* 0x000000632a2d7223 */ /* 0x000fe2000001082d */
[----:B------:R-:W-:Y:S01]  /*53c0*/  F2FP.SATFINITE.E4M3.F32.PACK_AB_MERGE_C R42, R44, R109, RZ ;  /* 0x0000006d2c2a723e */ /* 0x000fe200048070ff */
[----:B------:R-:W-:Y:S01]  /*53d0*/  FFMA.FTZ R98, R46, R99, R98 ;  /* 0x000000632e627223 */ /* 0x000fe20000010062 */
[----:B------:R-:W-:Y:S02]  /*53e0*/  IMAD.MOV.U32 R44, RZ, RZ, R13 ;  /* 0x000000ffff2c7224 */ /* 0x000fe400078e000d */
[----:B------:R-:W-:-:S02]  /*53f0*/  F2FP.SATFINITE.E4M3.F32.PACK_AB_MERGE_C R42, R45, R102, R42 ;  /* 0x000000662d2a723e */ /* 0x000fc4000480702a */
[----:B------:R-:W-:Y:S02]  /*5400*/  F2FP.SATFINITE.E4M3.F32.PACK_AB_MERGE_C R46, R98, R108, R15 ;  /* 0x0000006c622e723e */ /* 0x000fe4000480700f */
[----:B------:R-:W-:-:S07]  /*5410*/  F2FP.SATFINITE.E4M3.F32.PACK_AB_MERGE_C R45, R37, R38, R12 ;  /* 0x00000026252d723e */ /* 0x000fce000480700c */
.L_x_9148:
[----:B------:R-:W-:Y:S05]  /*5420*/  BSYNC B2 ;  /* 0x0000000000027941 */ /* 0x000fea0003800000 */
.L_x_9147:
        /* <DEDUP_REMOVED lines=11> */
[----:B--2---:R0:W-:Y:S03]  /*54e0*/  @!P4 STG.E.128 desc[UR40][R14.64], R44 ;  /* 0x0000002c0e00c986 */ /* 0x0041e6000c101d28 */
.L_x_9146:
[----:B------:R-:W-:Y:S05]  /*54f0*/  BSYNC B1 ;  /* 0x0000000000017941 */ /* 0x000fea0003800000 */
.L_x_9145:
[----:B------:R-:W-:-:S13]  /*5500*/  ISETP.NE.AND P4, PT, R61, RZ, PT ;  /* 0x000000ff3d00720c */ /* 0x000fda0003f85270 */
[----:B------:R-:W-:Y:S05]  /*5510*/  @!P4 BRA `(.L_x_9129) ;  /* 0x00000010005cc947 */ /* 0x000fea0003800000 */
[----:B0-----:R-:W2:Y:S04]  /*5520*/  LDL R12, [R1+0x14] ;  /* 0x00001400010c7983 */ /* 0x001ea80000100800 */
[----:B------:R-:W3:Y:S01]  /*5530*/  LDL R13, [R1+0x10] ;  /* 0x00001000010d7983 */ /* 0x000ee20000100800 */
[----:B------:R-:W-:Y:S02]  /*5540*/  SHF.R.U32.HI R36, RZ, 0x3, R157 ;  /* 0x00000003ff247819 */ /* 0x000fe4000001169d */
[----:B------:R-:W-:-:S04]  /*5550*/  IADD3 R41, P4, P5, R58, R78, R7 ;  /* 0x0000004e3a297210 */ /* 0x000fc80007d9e007 */
[----:B------:R-:W-:Y:S02]  /*5560*/  IADD3.X R14, R80, R95, R3, P4, P5 ;  /* 0x0000005f500e7210 */ /* 0x000fe400027ea403 */
[----:B------:R-:W-:-:S05]  /*5570*/  IADD3 R40, P4, R41, R76, RZ ;  /* 0x0000004c29287210 */ /* 0x000fca0007f9e0ff */
[----:B------:R-:W-:Y:S01]  /*5580*/  IMAD.X R41, R14, 0x1, R77, P4 ;  /* 0x000000010e297824 */ /* 0x000fe200020e064d */
[----:B------:R-:W-:Y:S01]  /*5590*/  ISETP.GE.AND P4, PT, R82, R87, PT ;  /* 0x000000575200720c */ /* 0x000fe20003f86270 */
[----:B------:R-:W-:Y:S01]  /*55a0*/  BSSY B1, `(.L_x_9149) ;  /* 0x00000ef000017945 */ /* 0x000fe20003800000 */
[----:B--2---:R-:W-:-:S04]  /*55b0*/  LOP3.LUT P6, RZ, R12, 0x1, RZ, 0xc0, !PT ;  /* 0x000000010cff7812 */ /* 0x004fc800078cc0ff */
[----:B------:R-:W-:Y:S01]  /*55c0*/  SEL R96, R63, R96, !P6 ;  /* 0x000000603f607207 */ /* 0x000fe20007000000 */
[----:B---3--:R-:W-:-:S03]  /*55d0*/  IMAD.MOV.U32 R15, RZ, RZ, R13 ;  /* 0x000000ffff0f7224 */ /* 0x008fc600078e000d */
[----:B------:R-:W-:-:S04]  /*55e0*/  SHF.R.S32.HI R13, RZ, 0x1f, R96 ;  /* 0x0000001fff0d7819 */ /* 0x000fc80000011460 */
        /* <DEDUP_REMOVED lines=9> */
[----:B------:R-:W-:Y:S01]  /*5680*/  IADD3 R12, R12, R13, R15 ;  /* 0x0000000d0c0c7210 */ /* 0x000fe20007ffe00f */
[----:B------:R-:W-:-:S04]  /*5690*/  IMAD R13, R17, 0x3000, R71 ;  /* 0x00003000110d7824 */ /* 0x000fc800078e0247 */
[----:B------:R-:W-:Y:S02]  /*56a0*/  IMAD R15, R17, 0x3000, R12 ;  /* 0x00003000110f7824 */ /* 0x000fe400078e020c */
[C---:B------:R-:W-:Y:S02]  /*56b0*/  IMAD.IADD R13, R16.reuse, 0x1, R13 ;  /* 0x00000001100d7824 */ /* 0x040fe400078e020d */
[----:B------:R-:W-:-:S04]  /*56c0*/  IMAD.IADD R36, R16, 0x1, R15 ;  /* 0x0000000110247824 */ /* 0x000fc800078e020f */
[----:B------:R-:W0:Y:S04]  /*56d0*/  LDS.128 R12, [R13+0x13800] ;  /* 0x013800000d0c7984 */ /* 0x000e280000000c00 */
[----:B------:R-:W2:Y:S01]  /*56e0*/  LDS.128 R36, [R36+0x13800] ;  /* 0x0138000024247984 */ /* 0x000ea20000000c00 */
[----:B------:R-:W-:Y:S05]  /*56f0*/  @P4 BRA `(.L_x_9150) ;  /* 0x0000000c00644947 */ /* 0x000fea0003800000 */
[--C-:B------:R-:W-:Y:S02]  /*5700*/  SHF.R.U32.HI R43, RZ, 0x8, R33.reuse ;  /* 0x00000008ff2b7819 */ /* 0x100fe40000011621 */
[--C-:B------:R-:W-:Y:S02]  /*5710*/  SHF.R.U32.HI R45, RZ, 0x18, R33.reuse ;  /* 0x00000018ff2d7819 */ /* 0x100fe40000011621 */
[----:B------:R-:W-:Y:S01]  /*5720*/  LOP3.LUT R10, R33, 0xff, RZ, 0xc0, !PT ;  /* 0x000000ff210a7812 */ /* 0x000fe200078ec0ff */
[----:B------:R-:W-:Y:S01]  /*5730*/  IMAD.SHL.U32 R43, R43, 0x100, RZ ;  /* 0x000001002b2b7824 */ /* 0x000fe200078e00ff */
[----:B------:R-:W-:Y:S02]  /*5740*/  SHF.R.U32.HI R32, RZ, 0x10, R33 ;  /* 0x00000010ff207819 */ /* 0x000fe40000011621 */
[--C-:B------:R-:W-:Y:S02]  /*5750*/  SHF.R.U32.HI R33, RZ, 0x8, R9.reuse ;  /* 0x00000008ff217819 */ /* 0x100fe40000011609 */
[----:B------:R-:W-:-:S02]  /*5760*/  SHF.R.U32.HI R47, RZ, 0x18, R9 ;  /* 0x00000018ff2f7819 */ /* 0x000fc40000011609 */
[----:B------:R-:W-:Y:S01]  /*5770*/  LOP3.LUT R8, R9, 0xff, RZ, 0xc0, !PT ;  /* 0x000000ff09087812 */ /* 0x000fe200078ec0ff */
[----:B------:R-:W-:Y:S01]  /*5780*/  IMAD.SHL.U32 R33, R33, 0x100, RZ ;  /* 0x0000010021217824 */ /* 0x000fe200078e00ff */
[----:B------:R-:W-:Y:S02]  /*5790*/  PRMT R10, R45, 0x654, R10 ;  /* 0x000006542d0a7816 */ /* 0x000fe4000000000a */
[----:B------:R-:W-:Y:S02]  /*57a0*/  PRMT R8, R47, 0x654, R8 ;  /* 0x000006542f087816 */ /* 0x000fe40000000008 */
[----:B------:R-:W-:Y:S01]  /*57b0*/  SHF.R.U32.HI R34, RZ, 0x10, R9 ;  /* 0x00000010ff227819 */ /* 0x000fe20000011609 */
[----:B------:R-:W-:Y:S01]  /*57c0*/  IMAD.U32 R9, R32, 0x10000, RZ ;  /* 0x0001000020097824 */ /* 0x000fe200078e00ff */
[----:B------:R-:W-:Y:S02]  /*57d0*/  LOP3.LUT R10, R10, 0xff00, R43, 0xf8, !PT ;  /* 0x0000ff000a0a7812 */ /* 0x000fe400078ef82b */
[----:B------:R-:W-:Y:S01]  /*57e0*/  LOP3.LUT R8, R8, 0xff00, R33, 0xf8, !PT ;  /* 0x0000ff0008087812 */ /* 0x000fe200078ef821 */
[----:B------:R-:W-:Y:S01]  /*57f0*/  IMAD.U32 R33, R34, 0x10000, RZ ;  /* 0x0001000022217824 */ /* 0x000fe200078e00ff */
[----:B------:R-:W-:Y:S01]  /*5800*/  LOP3.LUT R34, R10, 0xff0000, R9, 0xf8, !PT ;  /* 0x00ff00000a227812 */ /* 0x000fe200078ef809 */
[----:B0-----:R-:W-:Y:S01]  /*5810*/  IMAD.MOV.U32 R9, RZ, RZ, R13 ;  /* 0x000000ffff097224 */ /* 0x001fe200078e000d */
[----:B--2---:R-:W-:-:S02]  /*5820*/  F2FP.F16.E4M3.UNPACK_B R32, R37 ;  /* 0x00000025ff20723e */ /* 0x004fc400020006ff */
[----:B------:R-:W-:Y:S02]  /*5830*/  F2FP.F16.E4M3.UNPACK_B R45, R34 ;  /* 0x00000022ff2d723e */ /* 0x000fe400020006ff */
[----:B------:R-:W-:Y:S01]  /*5840*/  LOP3.LUT R8, R8, 0xff0000, R33, 0xf8, !PT ;  /* 0x00ff000008087812 */ /* 0x000fe200078ef821 */
[--C-:B------:R-:W-:Y:S01]  /*5850*/  HADD2.F32 R13, -RZ, R32.reuse.H0_H0 ;  /* 0x20000020ff0d7230 */ /* 0x100fe20000004100 */
[----:B------:R-:W-:Y:S01]  /*5860*/  F2FP.F16.E4M3.UNPACK_B R10, R9 ;  /* 0x00000009ff0a723e */ /* 0x000fe200020006ff */
[--C-:B------:R-:W-:Y:S01]  /*5870*/  HADD2.F32 R96, -RZ, R45.reuse.H0_H0 ;  /* 0x2000002dff607230 */ /* 0x100fe20000004100 */
[----:B------:R-:W-:Y:S01]  /*5880*/  F2FP.F16.E4M3.UNPACK_B R44, R8 ;  /* 0x00000008ff2c723e */ /* 0x000fe200020006ff */
[----:B------:R-:W-:Y:S01]  /*5890*/  HADD2.F32 R43, -RZ, R32.H1_H1 ;  /* 0x30000020ff2b7230 */ /* 0x000fe20000004100 */
[--C-:B------:R-:W-:Y:S01]  /*58a0*/  SHF.R.U32.HI R87, RZ, 0x18, R11.reuse ;  /* 0x00000018ff577819 */ /* 0x100fe2000001160b */
[----:B------:R-:W-:Y:S02]  /*58b0*/  HADD2.F32 R33, -RZ, R10.H0_H0 ;  /* 0x2000000aff217230 */ /* 0x000fe40000004100 */
[----:B------:R-:W-:Y:S01]  /*58c0*/  FMUL.FTZ R98, R13, R96 ;  /* 0x000000600d627220 */ /* 0x000fe20000410000 */
[----:B------:R-:W-:Y:S01]  /*58d0*/  HADD2.F32 R46, -RZ, R44.H0_H0 ;  /* 0x2000002cff2e7230 */ /* 0x000fe20000004100 */
[----:B------:R-:W-:Y:S01]  /*58e0*/  SHF.R.U32.HI R97, RZ, 0x10, R11 ;  /* 0x00000010ff617819 */ /* 0x000fe2000001160b */
[----:B------:R-:W-:-:S02]  /*58f0*/  HADD2.F32 R45, -RZ, R45.H1_H1 ;  /* 0x3000002dff2d7230 */ /* 0x000fc40000004100 */
[C---:B------:R-:W-:Y:S01]  /*5900*/  FMUL.FTZ R96, R33.reuse, R96 ;  /* 0x0000006021607220 */ /* 0x040fe20000410000 */
[----:B------:R-:W-:Y:S02]  /*5910*/  HADD2.F32 R10, -RZ, R10.H1_H1 ;  /* 0x3000000aff0a7230 */ /* 0x000fe40000004100 */
[-C--:B------:R-:W-:Y:S01]  /*5920*/  FFMA.FTZ R33, R33, R46.reuse, -R98 ;  /* 0x0000002e21217223 */ /* 0x080fe20000010862 */
[----:B------:R-:W-:Y:S02]  /*5930*/  HADD2.F32 R44, -RZ, R44.H1_H1 ;  /* 0x3000002cff2c7230 */ /* 0x000fe40000004100 */
[----:B------:R-:W-:Y:S01]  /*5940*/  FFMA.FTZ R13, R13, R46, R96 ;  /* 0x0000002e0d0d7223 */ /* 0x000fe20000010060 */
[-C--:B------:R-:W-:Y:S01]  /*5950*/  FMUL.FTZ R47, R43, R45.reuse ;  /* 0x0000002d2b2f7220 */ /* 0x080fe20000410000 */
[C---:B------:R-:W-:Y:S01]  /*5960*/  FMUL.FTZ R46, R10.reuse, R45 ;  /* 0x0000002d0a2e7220 */ /* 0x040fe20000410000 */
[----:B------:R-:W-:Y:S02]  /*5970*/  IMAD.U32 R97, R97, 0x10000, RZ ;  /* 0x0001000061617824 */ /* 0x000fe400078e00ff */
[-C--:B------:R-:W-:Y:S01]  /*5980*/  FFMA.FTZ R32, R10, R44.reuse, -R47 ;  /* 0x0000002c0a207223 */ /* 0x080fe2000001082f */
[----:B------:R-:W-:Y:S01]  /*5990*/  FFMA.FTZ R10, R43, R44, R46 ;  /* 0x0000002c2b0a7223 */ /* 0x000fe2000001002e */
[----:B------:R-:W-:-:S02]  /*59a0*/  F2FP.F16.E4M3.UNPACK_B R43, R37.H1 ;  /* 0x00000025ff2b723e */ /* 0x000fc400030006ff */
[----:B------:R-:W-:Y:S02]  /*59b0*/  F2FP.F16.E4M3.UNPACK_B R44, R34.H1 ;  /* 0x00000022ff2c723e */ /* 0x000fe400030006ff */
[----:B------:R-:W-:Y:S01]  /*59c0*/  F2FP.F16.E4M3.UNPACK_B R34, R9.H1 ;  /* 0x00000009ff22723e */ /* 0x000fe200030006ff */
[----:B------:R-:W-:Y:S01]  /*59d0*/  HADD2.F32 R45, -RZ, R43.H0_H0 ;  /* 0x2000002bff2d7230 */ /* 0x000fe20000004100 */
[----:B------:R-:W-:Y:S01]  /*59e0*/  F2FP.F16.E4M3.UNPACK_B R37, R8.H1 ;  /* 0x00000008ff25723e */ /* 0x000fe200030006ff */
[----:B------:R-:W-:Y:S01]  /*59f0*/  HADD2.F32 R46, -RZ, R44.H0_H0 ;  /* 0x2000002cff2e7230 */ /* 0x000fe20000004100 */
[----:B------:R-:W-:Y:S01]  /*5a00*/  SHF.R.U32.HI R47, RZ, 0x8, R11 ;  /* 0x00000008ff2f7819 */ /* 0x000fe2000001160b */
[----:B------:R-:W-:Y:S02]  /*5a10*/  HADD2.F32 R9, -RZ, R34.H0_H0 ;  /* 0x20000022ff097230 */ /* 0x000fe40000004100 */
[----:B------:R-:W-:Y:S02]  /*5a20*/  HADD2.F32 R8, -RZ, R37.H0_H0 ;  /* 0x20000025ff087230 */ /* 0x000fe40000004100 */
[----:B------:R-:W-:Y:S01]  /*5a30*/  FMUL.FTZ R96, R45, R46 ;  /* 0x0000002e2d607220 */ /* 0x000fe20000410000 */
[----:B------:R-:W-:-:S02]  /*5a40*/  HADD2.F32 R44, -RZ, R44.H1_H1 ;  /* 0x3000002cff2c7230 */ /* 0x000fc40000004100 */
[C---:B------:R-:W-:Y:S01]  /*5a50*/  FMUL.FTZ R46, R9.reuse, R46 ;  /* 0x0000002e092e7220 */ /* 0x040fe20000410000 */
[----:B------:R-:W-:Y:S02]  /*5a60*/  HADD2.F32 R34, -RZ, R34.H1_H1 ;  /* 0x30000022ff227230 */ /* 0x000fe40000004100 */
[-C--:B------:R-:W-:Y:S01]  /*5a70*/  FFMA.FTZ R9, R9, R8.reuse, -R96 ;  /* 0x0000000809097223 */ /* 0x080fe20000010860 */
[--C-:B------:R-:W-:Y:S01]  /*5a80*/  SHF.R.U32.HI R96, RZ, 0x8, R35.reuse ;  /* 0x00000008ff607819 */ /* 0x100fe20000011623 */
[----:B------:R-:W-:Y:S01]  /*5a90*/  FFMA.FTZ R8, R45, R8, R46 ;  /* 0x000000082d087223 */ /* 0x000fe2000001002e */
[----:B------:R-:W-:Y:S01]  /*5aa0*/  LOP3.LUT R46, R11, 0xff, RZ, 0xc0, !PT ;  /* 0x000000ff0b2e7812 */ /* 0x000fe200078ec0ff */
[----:B------:R-:W-:Y:S01]  /*5ab0*/  HADD2.F32 R37, -RZ, R37.H1_H1 ;  /* 0x30000025ff257230 */ /* 0x000fe20000004100 */
[----:B------:R-:W-:Y:S01]  /*5ac0*/  LOP3.LUT R45, R35, 0xff0000ff, RZ, 0xc0, !PT ;  /* 0xff0000ff232d7812 */ /* 0x000fe200078ec0ff */
[----:B------:R-:W-:Y:S01]  /*5ad0*/  IMAD.SHL.U32 R96, R96, 0x100, RZ ;  /* 0x0000010060607824 */ /* 0x000fe200078e00ff */
[----:B------:R-:W-:Y:S01]  /*5ae0*/  SHF.R.U32.HI R11, RZ, 0x10, R35 ;  /* 0x00000010ff0b7819 */ /* 0x000fe20000011623 */
[----:B------:R-:W-:Y:S01]  /*5af0*/  IMAD.SHL.U32 R35, R47, 0x100, RZ ;  /* 0x000001002f237824 */ /* 0x000fe200078e00ff */
[----:B------:R-:W-:-:S02]  /*5b00*/  PRMT R46, R87, 0x654, R46 ;  /* 0x00000654572e7816 */ /* 0x000fc4000000002e */
[----:B------:R-:W-:Y:S02]  /*5b10*/  LOP3.LUT R45, R45, 0xff00, R96, 0xf8, !PT ;  /* 0x0000ff002d2d7812 */ /* 0x000fe400078ef860 */
[----:B------:R-:W-:Y:S01]  /*5b20*/  LOP3.LUT R46, R46, 0xff00, R35, 0xf8, !PT ;  /* 0x0000ff002e2e7812 */ /* 0x000fe200078ef823 */
[----:B------:R-:W-:-:S03]  /*5b30*/  HADD2.F32 R35, -RZ, R43.H1_H1 ;  /* 0x3000002bff237230 */ /* 0x000fc60000004100 */
[----:B------:R-:W-:Y:S01]  /*5b40*/  LOP3.LUT R97, R46, 0xff0000, R97, 0xf8, !PT ;  /* 0x00ff00002e617812 */ /* 0x000fe200078ef861 */
[----:B------:R-:W-:Y:S02]  /*5b50*/  IMAD.U32 R46, R11, 0x10000, RZ ;  /* 0x000100000b2e7824 */ /* 0x000fe400078e00ff */
[-C--:B------:R-:W-:Y:S01]  /*5b60*/  FMUL.FTZ R11, R35, R44.reuse ;  /* 0x0000002c230b7220 */ /* 0x080fe20000410000 */
[----:B------:R-:W-:Y:S02]  /*5b70*/  F2FP.F16.E4M3.UNPACK_B R87, R97 ;  /* 0x00000061ff57723e */ /* 0x000fe400020006ff */
[----:B------:R-:W-:Y:S01]  /*5b80*/  LOP3.LUT R43, R45, 0xff0000, R46, 0xf8, !PT ;  /* 0x00ff00002d2b7812 */ /* 0x000fe200078ef82e */
[C---:B------:R-:W-:Y:S01]  /*5b90*/  FMUL.FTZ R46, R34.reuse, R44 ;  /* 0x0000002c222e7220 */ /* 0x040fe20000410000 */
[----:B------:R-:W-:Y:S01]  /*5ba0*/  FFMA.FTZ R44, R34, R37, -R11 ;  /* 0x00000025222c7223 */ /* 0x000fe2000001080b */
[----:B------:R-:W-:Y:S01]  /*5bb0*/  IMAD.MOV.U32 R11, RZ, RZ, R39 ;  /* 0x000000ffff0b7224 */ /* 0x000fe200078e0027 */
[----:B------:R-:W-:Y:S01]  /*5bc0*/  F2FP.F16.E4M3.UNPACK_B R47, R43 ;  /* 0x0000002bff2f723e */ /* 0x000fe200020006ff */
[----:B------:R-:W-:Y:S01]  /*5bd0*/  FFMA.FTZ R39, R35, R37, R46 ;  /* 0x0000002523277223 */ /* 0x000fe2000001002e */
[----:B------:R-:W-:Y:S01]  /*5be0*/  F2FP.F16.E4M3.UNPACK_B R45, R15 ;  /* 0x0000000fff2d723e */ /* 0x000fe200020006ff */
[----:B------:R-:W-:Y:S01]  /*5bf0*/  HADD2.F32 R37, -RZ, R87.H0_H0 ;  /* 0x20000057ff257230 */ /* 0x000fe20000004100 */
        /* <DEDUP_REMOVED lines=9> */
[----:B------:R-:W-:Y:S02]  /*5c90*/  HADD2.F32 R43, -RZ, R43.H1_H1 ;  /* 0x3000002bff2b7230 */ /* 0x000fe40000004100 */
[C---:B------:R-:W-:Y:S01]  /*5ca0*/  FMUL.FTZ R98, R34.reuse, R96 ;  /* 0x0000006022627220 */ /* 0x040fe20000410000 */
[----:B------:R-:W-:Y:S01]  /*5cb0*/  F2FP.F16.E4M3.UNPACK_B R96, R15.H1 ;  /* 0x0000000fff60723e */ /* 0x000fe200030006ff */
[-C--:B------:R-:W-:Y:S01]  /*5cc0*/  FFMA.FTZ R34, R34, R37.reuse, R99 ;  /* 0x0000002522227223 */ /* 0x080fe20000010063 */
[----:B------:R-:W-:Y:S02]  /*5cd0*/  HADD2.F32 R46, -RZ, R46.H1_H1 ;  /* 0x3000002eff2e7230 */ /* 0x000fe40000004100 */
[----:B------:R-:W-:Y:S01]  /*5ce0*/  FFMA.FTZ R35, R35, R37, -R98 ;  /* 0x0000002523237223 */ /* 0x000fe20000010862 */
[----:B------:R-:W-:Y:S01]  /*5cf0*/  F2FP.F16.E4M3.UNPACK_B R37, R11.H1 ;  /* 0x0000000bff25723e */ /* 0x000fe200030006ff */
[----:B------:R-:W-:Y:S01]  /*5d00*/  HADD2.F32 R11, -RZ, R96.H0_H0 ;  /* 0x20000060ff0b7230 */ /* 0x000fe20000004100 */
[----:B------:R-:W-:Y:S01]  /*5d10*/  F2FP.SATFINITE.E4M3.F32.PACK_AB_MERGE_C R8, R39, R8, RZ ;  /* 0x000000082708723e */ /* 0x000fe200048070ff */
[----:B------:R-:W-:Y:S01]  /*5d20*/  HADD2.F32 R98, -RZ, R97.H0_H0 ;  /* 0x20000061ff627230 */ /* 0x000fe20000004100 */
[----:B------:R-:W-:Y:S01]  /*5d30*/  F2FP.SATFINITE.E4M3.F32.PACK_AB_MERGE_C R32, R32, R33, R9 ;  /* 0x000000212020723e */ /* 0x000fe20004807009 */
[----:B------:R-:W-:-:S02]  /*5d40*/  HADD2.F32 R15, -RZ, R37.H0_H0 ;  /* 0x20000025ff0f7230 */ /* 0x000fc40000004100 */
[----:B------:R-:W-:Y:S02]  /*5d50*/  HADD2.F32 R37, -RZ, R37.H1_H1 ;  /* 0x30000025ff257230 */ /* 0x000fe40000004100 */
[----:B------:R-:W-:Y:S02]  /*5d60*/  HADD2.F32 R96, -RZ, R96.H1_H1 ;  /* 0x30000060ff607230 */ /* 0x000fe40000004100 */
[-C--:B------:R-:W-:Y:S01]  /*5d70*/  FMUL.FTZ R102, R15, R100.reuse ;  /* 0x000000640f667220 */ /* 0x080fe20000410000 */
[----:B------:R-:W-:Y:S01]  /*5d80*/  FMUL.FTZ R100, R11, R100 ;  /* 0x000000640b647220 */ /* 0x000fe20000410000 */
[----:B------:R-:W-:Y:S02]  /*5d90*/  HADD2.F32 R97, -RZ, R97.H1_H1 ;  /* 0x30000061ff617230 */ /* 0x000fe40000004100 */
[-C--:B------:R-:W-:Y:S01]  /*5da0*/  FMUL.FTZ R99, R37, R43.reuse ;  /* 0x0000002b25637220 */ /* 0x080fe20000410000 */
[-C--:B------:R-:W-:Y:S01]  /*5db0*/  FFMA.FTZ R11, R11, R98.reuse, -R102 ;  /* 0x000000620b0b7223 */ /* 0x080fe20000010866 */
[----:B------:R-:W-:Y:S01]  /*5dc0*/  FFMA.FTZ R15, R15, R98, R100 ;  /* 0x000000620f0f7223 */ /* 0x000fe20000010064 */
[C---:B------:R-:W-:Y:S01]  /*5dd0*/  FMUL.FTZ R98, R96.reuse, R43 ;  /* 0x0000002b60627220 */ /* 0x040fe20000410000 */
[-C--:B------:R-:W-:Y:S01]  /*5de0*/  FFMA.FTZ R43, R96, R97.reuse, -R99 ;  /* 0x00000061602b7223 */ /* 0x080fe20000010863 */
[----:B------:R-:W-:Y:S01]  /*5df0*/  IMAD.MOV.U32 R96, RZ, RZ, R36 ;  /* 0x000000ffff607224 */ /* 0x000fe200078e0024 */
[-C--:B------:R-:W-:Y:S01]  /*5e00*/  F2FP.F16.E4M3.UNPACK_B R100, R90.reuse.H1 ;  /* 0x0000005aff64723e */ /* 0x080fe200030006ff */
[----:B------:R-:W-:Y:S01]  /*5e10*/  FFMA.FTZ R37, R37, R97, R98 ;  /* 0x0000006125257223 */ /* 0x000fe20000010062 */
[----:B------:R-:W-:Y:S01]  /*5e20*/  HADD2.F32 R97, -RZ, R47.H1_H1 ;  /* 0x3000002fff617230 */ /* 0x000fe20000004100 */
[----:B------:R-:W-:Y:S01]  /*5e30*/  F2FP.F16.E4M3.UNPACK_B R90, R90 ;  /* 0x0000005aff5a723e */ /* 0x000fe200020006ff */
[----:B------:R-:W-:-:S02]  /*5e40*/  HADD2.F32 R98, -RZ, R45.H1_H1 ;  /* 0x3000002dff627230 */ /* 0x000fc40000004100 */
[----:B------:R-:W-:Y:S02]  /*5e50*/  HADD2.F32 R47, -RZ, R87.H1_H1 ;  /* 0x30000057ff2f7230 */ /* 0x000fe40000004100 */
[----:B------:R-:W-:Y:S01]  /*5e60*/  FMUL.FTZ R45, R46, R97 ;  /* 0x000000612e2d7220 */ /* 0x000fe20000410000 */
[----:B------:R-:W-:Y:S01]  /*5e70*/  F2FP.F16.E4M3.UNPACK_B R87, R93.H1 ;  /* 0x0000005dff57723e */ /* 0x000fe200030006ff */
[C---:B------:R-:W-:Y:S01]  /*5e80*/  FMUL.FTZ R36, R98.reuse, R97 ;  /* 0x0000006162247220 */ /* 0x040fe20000410000 */
[----:B------:R-:W-:Y:S01]  /*5e90*/  F2FP.F16.E4M3.UNPACK_B R97, R12.H1 ;  /* 0x0000000cff61723e */ /* 0x000fe200030006ff */
[----:B------:R-:W-:Y:S01]  /*5ea0*/  FFMA.FTZ R45, R98, R47, -R45 ;  /* 0x0000002f622d7223 */ /* 0x000fe2000001082d */
[-C--:B------:R-:W-:Y:S01]  /*5eb0*/  F2FP.F16.E4M3.UNPACK_B R98, R96.reuse.H1 ;  /* 0x00000060ff62723e */ /* 0x080fe200030006ff */
[----:B------:R-:W-:Y:S01]  /*5ec0*/  HADD2.F32 R104, -RZ, R87.H0_H0 ;  /* 0x20000057ff687230 */ /* 0x000fe20000004100 */
[----:B------:R-:W-:Y:S01]  /*5ed0*/  F2FP.F16.E4M3.UNPACK_B R93, R93 ;  /* 0x0000005dff5d723e */ /* 0x000fe200020006ff */
[----:B------:R-:W-:Y:S01]  /*5ee0*/  HADD2.F32 R101, -RZ, R97.H0_H0 ;  /* 0x20000061ff657230 */ /* 0x000fe20000004100 */
[----:B------:R-:W-:Y:S01]  /*5ef0*/  F2FP.F16.E4M3.UNPACK_B R96, R96 ;  /* 0x00000060ff60723e */ /* 0x000fe200020006ff */
[----:B------:R-:W-:Y:S01]  /*5f00*/  HADD2.F32 R99, -RZ, R98.H0_H0 ;  /* 0x20000062ff637230 */ /* 0x000fe20000004100 */
[----:B------:R-:W-:Y:S01]  /*5f10*/  F2FP.F16.E4M3.UNPACK_B R12, R12 ;  /* 0x0000000cff0c723e */ /* 0x000fe200020006ff */
[----:B------:R-:W-:-:S02]  /*5f20*/  HADD2.F32 R102, -RZ, R100.H0_H0 ;  /* 0x20000064ff667230 */ /* 0x000fc40000004100 */
[----:B------:R-:W-:Y:S01]  /*5f30*/  FFMA.FTZ R47, R46, R47, R36 ;  /* 0x0000002f2e2f7223 */ /* 0x000fe20000010024 */
[----:B------:R-:W-:Y:S02]  /*5f40*/  HADD2.F32 R87, -RZ, R87.H1_H1 ;  /* 0x30000057ff577230 */ /* 0x000fe40000004100 */
[-C--:B------:R-:W-:Y:S01]  /*5f50*/  FMUL.FTZ R103, R99, R104.reuse ;  /* 0x0000006863677220 */ /* 0x080fe20000410000 */
[----:B------:R-:W-:Y:S01]  /*5f60*/  FMUL.FTZ R104, R101, R104 ;  /* 0x0000006865687220 */ /* 0x000fe20000410000 */
[----:B------:R-:W-:Y:S02]  /*5f70*/  HADD2.F32 R98, -RZ, R98.H1_H1 ;  /* 0x30000062ff627230 */ /* 0x000fe40000004100 */
[----:B------:R-:W-:Y:S02]  /*5f80*/  HADD2.F32 R97, -RZ, R97.H1_H1 ;  /* 0x30000061ff617230 */ /* 0x000fe40000004100 */
[----:B------:R-:W-:Y:S01]  /*5f90*/  FFMA.FTZ R104, R99, R102, R104 ;  /* 0x0000006663687223 */ /* 0x000fe20000010068 */
[----:B------:R-:W-:-:S02]  /*5fa0*/  HADD2.F32 R100, -RZ, R100.H1_H1 ;  /* 0x30000064ff647230 */ /* 0x000fc40000004100 */
[CC--:B------:R-:W-:Y:S01]  /*5fb0*/  FMUL.FTZ R99, R98.reuse, R87.reuse ;  /* 0x0000005762637220 */ /* 0x0c0fe20000410000 */
[----:B------:R-:W-:Y:S01]  /*5fc0*/  FFMA.FTZ R103, R101, R102, -R103 ;  /* 0x0000006665677223 */ /* 0x000fe20000010867 */
[C---:B------:R-:W-:Y:S01]  /*5fd0*/  FMUL.FTZ R87, R97.reuse, R87 ;  /* 0x0000005761577220 */ /* 0x040fe20000410000 */
[--C-:B------:R-:W-:Y:S02]  /*5fe0*/  HADD2.F32 R102, -RZ, R93.reuse.H0_H0 ;  /* 0x2000005dff667230 */ /* 0x100fe40000004100 */
[-C--:B------:R-:W-:Y:S01]  /*5ff0*/  FFMA.FTZ R97, R97, R100.reuse, -R99 ;  /* 0x0000006461617223 */ /* 0x080fe20000010863 */
[----:B------:R-:W-:Y:S02]  /*6000*/  HADD2.F32 R99, -RZ, R90.H0_H0 ;  /* 0x2000005aff637230 */ /* 0x000fe40000004100 */
[----:B------:R-:W-:Y:S01]  /*6010*/  FFMA.FTZ R87, R98, R100, R87 ;  /* 0x0000006462577223 */ /* 0x000fe20000010057 */
[----:B------:R-:W-:Y:S02]  /*6020*/  HADD2.F32 R98, -RZ, R96.H0_H0 ;  /* 0x20000060ff627230 */ /* 0x000fe40000004100 */
[----:B------:R-:W-:Y:S01]  /*6030*/  HADD2.F32 R100, -RZ, R12.H0_H0 ;  /* 0x2000000cff647230 */ /* 0x000fe20000004100 */
[----:B------:R-:W-:Y:S01]  /*6040*/  F2FP.SATFINITE.E4M3.F32.PACK_AB_MERGE_C R97, R97, R103, RZ ;  /* 0x000000676161723e */ /* 0x000fe200048070ff */
[----:B------:R-:W-:-:S02]  /*6050*/  HADD2.F32 R93, -RZ, R93.H1_H1 ;  /* 0x3000005dff5d7230 */ /* 0x000fc40000004100 */
[-C--:B------:R-:W-:Y:S01]  /*6060*/  FMUL.FTZ R101, R98, R102.reuse ;  /* 0x0000006662657220 */ /* 0x080fe20000410000 */
[----:B------:R-:W-:Y:S02]  /*6070*/  HADD2.F32 R96, -RZ, R96.H1_H1 ;  /* 0x30000060ff607230 */ /* 0x000fe40000004100 */
[C---:B------:R-:W-:Y:S01]  /*6080*/  FMUL.FTZ R102, R100.reuse, R102 ;  /* 0x0000006664667220 */ /* 0x040fe20000410000 */
[----:B------:R-:W-:Y:S02]  /*6090*/  HADD2.F32 R12, -RZ, R12.H1_H1 ;  /* 0x3000000cff0c7230 */ /* 0x000fe40000004100 */
[-C--:B------:R-:W-:Y:S01]  /*60a0*/  FFMA.FTZ R101, R100, R99.reuse, -R101 ;  /* 0x0000006364657223 */ /* 0x080fe20000010865 */
[----:B------:R-:W-:Y:S01]  /*60b0*/  F2FP.SATFINITE.E4M3.F32.PACK_AB_MERGE_C R87, R87, R104, RZ ;  /* 0x000000685757723e */ /* 0x000fe200048070ff */
[----:B------:R-:W-:Y:S01]  /*60c0*/  FFMA.FTZ R102, R98, R99, R102 ;  /* 0x0000006362667223 */ /* 0x000fe20000010066 */
[----:B------:R-:W-:Y:S02]  /*60d0*/  HADD2.F32 R99, -RZ, R90.H1_H1 ;  /* 0x3000005aff637230 */ /* 0x000fe40000004100 */
[-C--:B------:R-:W-:Y:S01]  /*60e0*/  FMUL.FTZ R105, R96, R93.reuse ;  /* 0x0000005d60697220 */ /* 0x080fe20000410000 */
[----:B------:R-:W-:Y:S01]  /*60f0*/  FMUL.FTZ R93, R12, R93 ;  /* 0x0000005d0c5d7220 */ /* 0x000fe20000410000 */
[----:B------:R-:W-:-:S02]  /*6100*/  F2FP.F16.E4M3.UNPACK_B R98, R91.H1 ;  /* 0x0000005bff62723e */ /* 0x000fc400030006ff */
[-C--:B------:R-:W-:Y:S01]  /*6110*/  FFMA.FTZ R90, R12, R99.reuse, -R105 ;  /* 0x000000630c5a7223 */ /* 0x080fe20000010869 */
[----:B------:R-:W-:Y:S01]  /*6120*/  FFMA.FTZ R12, R96, R99, R93 ;  /* 0x00000063600c7223 */ /* 0x000fe2000001005d */
[-C--:B------:R-:W-:Y:S01]  /*6130*/  F2FP.F16.E4M3.UNPACK_B R96, R38.reuse.H1 ;  /* 0x00000026ff60723e */ /* 0x080fe200030006ff */
[--C-:B------:R-:W-:Y:S01]  /*6140*/  HADD2.F32 R100, -RZ, R98.reuse.H0_H0 ;  /* 0x20000062ff647230 */ /* 0x100fe20000004100 */
[----:B------:R-:W-:Y:S01]  /*6150*/  F2FP.F16.E4M3.UNPACK_B R38, R38 ;  /* 0x00000026ff26723e */ /* 0x000fe200020006ff */
[----:B------:R-:W-:Y:S01]  /*6160*/  HADD2.F32 R98, -RZ, R98.H1_H1 ;  /* 0x30000062ff627230 */ /* 0x000fe20000004100 */
[----:B------:R-:W-:Y:S01]  /*6170*/  F2FP.SATFINITE.E4M3.F32.PACK_AB_MERGE_C R101, R90, R101, R97 ;  /* 0x000000655a65723e */ /* 0x000fe20004807061 */
[----:B------:R-:W-:Y:S01]  /*6180*/  IMAD.MOV.U32 R90, RZ, RZ, R14 ;  /* 0x000000ffff5a7224 */ /* 0x000fe200078e000e */
[-C--:B------:R-:W-:Y:S01]  /*6190*/  F2FP.F16.E4M3.UNPACK_B R14, R92.reuse.H1 ;  /* 0x0000005cff0e723e */ /* 0x080fe200030006ff */
[----:B------:R-:W-:Y:S01]  /*61a0*/  HADD2.F32 R97, -RZ, R96.H0_H0 ;  /* 0x20000060ff617230 */ /* 0x000fe20000004100 */
[----:B------:R-:W-:-:S02]  /*61b0*/  F2FP.F16.E4M3.UNPACK_B R92, R92 ;  /* 0x0000005cff5c723e */ /* 0x000fc400020006ff */
[-C--:B------:R-:W-:Y:S01]  /*61c0*/  F2FP.F16.E4M3.UNPACK_B R93, R90.reuse.H1 ;  /* 0x0000005aff5d723e */ /* 0x080fe200030006ff */
        /* <DEDUP_REMOVED lines=9> */
[C---:B------:R-:W-:Y:S01]  /*6260*/  FMUL.FTZ R105, R99.reuse, R105 ;  /* 0x0000006963697220 */ /* 0x040fe20000410000 */
[-C--:B------:R-:W-:Y:S01]  /*6270*/  FFMA.FTZ R103, R99, R100.reuse, -R103 ;  /* 0x0000006463677223 */ /* 0x080fe20000010867 */
[----:B------:R-:W-:Y:S01]  /*6280*/  F2FP.SATFINITE.E4M3.F32.PACK_AB_MERGE_C R12, R43, R11, RZ ;  /* 0x0000000b2b0c723e */ /* 0x000fe200048070ff */
[----:B------:R-:W-:Y:S02]  /*6290*/  IMAD.MOV.U32 R36, RZ, RZ, R102 ;  /* 0x000000ffff247224 */ /* 0x000fe400078e0066 */
[----:B------:R-:W-:Y:S01]  /*62a0*/  FFMA.FTZ R105, R97, R100, R105 ;  /* 0x0000006461697223 */ /* 0x000fe20000010069 */
[----:B------:R-:W-:Y:S01]  /*62b0*/  HADD2.F32 R97, -RZ, R96.H1_H1 ;  /* 0x30000060ff617230 */ /* 0x000fe20000004100 */
[----:B------:R-:W-:Y:S01]  /*62c0*/  F2FP.SATFINITE.E4M3.F32.PACK_AB_MERGE_C R11, R37, R15, RZ ;  /* 0x0000000f250b723e */ /* 0x000fe200048070ff */
[--C-:B------:R-:W-:Y:S01]  /*62d0*/  HADD2.F32 R100, -RZ, R92.reuse.H0_H0 ;  /* 0x2000005cff647230 */ /* 0x100fe20000004100 */
[----:B------:R-:W-:Y:S01]  /*62e0*/  F2FP.SATFINITE.E4M3.F32.PACK_AB_MERGE_C R15, R45, R35, R12 ;  /* 0x000000232d0f723e */ /* 0x000fe2000480700c */
[----:B------:R-:W-:-:S02]  /*62f0*/  HADD2.F32 R92, -RZ, R92.H1_H1 ;  /* 0x3000005cff5c7230 */ /* 0x000fc40000004100 */
[-C--:B------:R-:W-:Y:S01]  /*6300*/  FMUL.FTZ R96, R97, R14.reuse ;  /* 0x0000000e61607220 */ /* 0x080fe20000410000 */
[C---:B------:R-:W-:Y:S01]  /*6310*/  FMUL.FTZ R14, R93.reuse, R14 ;  /* 0x0000000e5d0e7220 */ /* 0x040fe20000410000 */
[----:B------:R-:W-:Y:S01]  /*6320*/  F2FP.SATFINITE.E4M3.F32.PACK_AB_MERGE_C R37, R10, R13, R8 ;  /* 0x0000000d0a25723e */ /* 0x000fe20004807008 */
[----:B------:R-:W-:Y:S02]  /*6330*/  IMAD.MOV.U32 R12, RZ, RZ, R101 ;  /* 0x000000ffff0c7224 */ /* 0x000fe400078e0065 */
        /* <DEDUP_REMOVED lines=8> */
[----:B------:R-:W-:Y:S02]  /*63c0*/  IMAD.MOV.U32 R13, RZ, RZ, R32 ;  /* 0x000000ffff0d7224 */ /* 0x000fe400078e0020 */
[C---:B------:R-:W-:Y:S01]  /*63d0*/  FMUL.FTZ R100, R98.reuse, R100 ;  /* 0x0000006462647220 */ /* 0x040fe20000410000 */
[----:B------:R-:W-:-:S03]  /*63e0*/  FFMA.FTZ R99, R98, R97, -R99 ;  /* 0x0000006162637223 */ /* 0x000fc60000010863 */
[----:B------:R-:W-:Y:S01]  /*63f0*/  FFMA.FTZ R100, R96, R97, R100 ;  /* 0x0000006160647223 */ /* 0x000fe20000010064 */
[----:B------:R-:W-:Y:S02]  /*6400*/  HADD2.F32 R97, -RZ, R38.H1_H1 ;  /* 0x30000026ff617230 */ /* 0x000fe40000004100 */
[----:B------:R-:W-:-:S03]  /*6410*/  HADD2.F32 R38, -RZ, R91.H1_H1 ;  /* 0x3000005bff267230 */ /* 0x000fc60000004100 */
[-C--:B------:R-:W-:Y:S01]  /*6420*/  FMUL.FTZ R90, R97, R92.reuse ;  /* 0x0000005c615a7220 */ /* 0x080fe20000410000 */
[----:B------:R-:W-:-:S03]  /*6430*/  FMUL.FTZ R92, R107, R92 ;  /* 0x0000005c6b5c7220 */ /* 0x000fc60000410000 */
[-C--:B------:R-:W-:Y:S01]  /*6440*/  FFMA.FTZ R90, R107, R38.reuse, -R90 ;  /* 0x000000266b5a7223 */ /* 0x080fe2000001085a */
[----:B------:R-:W-:Y:S01]  /*6450*/  FFMA.FTZ R97, R97, R38, R92 ;  /* 0x0000002661617223 */ /* 0x000fe2000001005c */
[----:B------:R-:W-:-:S03]  /*6460*/  F2FP.SATFINITE.E4M3.F32.PACK_AB_MERGE_C R38, R14, R105, RZ ;  /* 0x000000690e26723e */ /* 0x000fc600048070ff */
[----:B------:R-:W-:Y:S02]  /*6470*/  F2FP.SATFINITE.E4M3.F32.PACK_AB_MERGE_C R14, R90, R99, R93 ;  /* 0x000000635a0e723e */ /* 0x000fe4000480705d */
[----:B------:R-:W-:-:S07]  /*6480*/  F2FP.SATFINITE.E4M3.F32.PACK_AB_MERGE_C R38, R97, R100, R38 ;  /* 0x000000646126723e */ /* 0x000fce0004807026 */
.L_x_9150:
[----:B------:R-:W-:Y:S05]  /*6490*/  BSYNC B1 ;  /* 0x0000000000017941 */ /* 0x000fea0003800000 */
.L_x_9149:
[----:B0-----:R3:W-:Y:S01]  /*64a0*/  STG.E.128 desc[UR40][R40.64], R12 ;  /* 0x0000000c28007986 */ /* 0x0017e2000c101d28 */
[----:B------:R-:W-:-:S13]  /*64b0*/  ISETP.GE.AND P4, PT, R42, R94, PT ;  /* 0x0000005e2a00720c */ /* 0x000fda0003f86270 */
[----:B------:R-:W-:Y:S05]  /*64c0*/  @P4 BRA `(.L_x_9129) ;  /* 0x0000000000704947 */ /* 0x000fea0003800000 */
[--C-:B------:R-:W-:Y:S02]  /*64d0*/  SHF.R.S32.HI R8, RZ, 0x1f, R42.reuse ;  /* 0x0000001fff087819 */ /* 0x100fe4000001142a */
[----:B------:R-:W-:-:S04]  /*64e0*/  IADD3 R79, P4, P5, R58, R78, R42 ;  /* 0x0000004e3a4f7210 */ /* 0x000fc80007d9e02a */
[----:B------:R-:W-:Y:S02]  /*64f0*/  IADD3.X R8, R80, R95, R8, P4, P5 ;  /* 0x0000005f50087210 */ /* 0x000fe400027ea408 */
[----:B------:R-:W-:-:S05]  /*6500*/  IADD3 R76, P4, R79, R76, RZ ;  /* 0x0000004c4f4c7210 */ /* 0x000fca0007f9e0ff */
[----:B------:R-:W-:-:S05]  /*6510*/  IMAD.X R77, R8, 0x1, R77, P4 ;  /* 0x00000001084d7824 */ /* 0x000fca00020e064d */
[----:B--2---:R4:W-:Y:S01]  /*6520*/  STG.E.128 desc[UR40][R76.64], R36 ;  /* 0x000000244c007986 */ /* 0x0049e2000c101d28 */
[----:B------:R-:W-:Y:S05]  /*6530*/  BRA `(.L_x_9129) ;  /* 0x0000000000547947 */ /* 0x000fea0003800000 */
.L_x_9122:
[----:B------:R-:W-:-:S13]  /*6540*/  ISETP.NE.AND P3, PT, R155, 0x3, PT ;  /* 0x000000039b00780c */ /* 0x000fda0003f65270 */
[----:B------:R-:W-:Y:S05]  /*6550*/  @!P3 BRA `(.L_x_9151) ;  /* 0x000000000004b947 */ /* 0x000fea0003800000 */
[----:B------:R-:W-:Y:S01]  /*6560*/  BPT.TRAP 0x1 ;  /* 0x000000040000795c */ /* 0x000fe20000300000 */
.L_x_9151:
[----:B------:R-:W-:Y:S01]  /*6570*/  IMAD R83, R17, 0x8, R16 ;  /* 0x0000000811537824 */ /* 0x000fe200078e0210 */
[----:B------:R-:W-:Y:S01]  /*6580*/  SHF.L.U32 R86, R23, 0x1f, RZ ;  /* 0x0000001f17567819 */ /* 0x000fe200000006ff */
[----:B------:R-:W-:Y:S01]  /*6590*/  IMAD R85, R2, -0x80, R28 ;  /* 0xffffff8002557824 */ /* 0x000fe200078e021c */
[----:B------:R-:W-:Y:S02]  /*65a0*/  BSSY B1, `(.L_x_9152) ;  /* 0x0000004000017945 */ /* 0x000fe40003800000 */
[----:B------:R-:W0:Y:S02]  /*65b0*/  SYNCS.PHASECHK.TRANS64.TRYWAIT P4, [R83+URZ+0x19c90], R86 ;  /* 0x019c9056530075a7 */ /* 0x000e24000808017f */
[----:B------:R-:W-:Y:S01]  /*65c0*/  VIMNMX R85, R85, 0x80, PT ;  /* 0x0000008055557848 */ /* 0x000fe20003fe0100 */
[----:B0-----:R-:W-:Y:S06]  /*65d0*/  @!P4 BRA `(.L_x_9153) ;  /* 0x0000014000acc947 */ /* 0x001fec0003800000 */
.L_x_9375:
[----:B------:R-:W-:Y:S05]  /*65e0*/  BSYNC B1 ;  /* 0x0000000000017941 */ /* 0x000fea0003800000 */
.L_x_9152:
[----:B------:R-:W-:-:S13]  /*65f0*/  ISETP.GE.AND P4, PT, R22, R85, PT ;  /* 0x000000551600720c */ /* 0x000fda0003f86270 */
[----:B------:R-:W-:Y:S05]  /*6600*/  @P4 BRA `(.L_x_9129) ;  /* 0x0000000000204947 */ /* 0x000fea0003800000 */
[----:B------:R-:W-:-:S13]  /*6610*/  ISETP.NE.AND P4, PT, R62, RZ, PT ;  /* 0x000000ff3e00720c */ /* 0x000fda0003f85270 */
[----:B------:R-:W1:Y:S04]  /*6620*/  @P4 LDS.128 R8, [R84+0x13800] ;  /* 0x0138000054084984 */ /* 0x000e680000000c00 */
[----:B-1----:R-:W-:Y:S01]  /*6630*/  @P4 STG.E.128 desc[UR40][R32.64], R8 ;  /* 0x0000000820004986 */ /* 0x002fe2000c101d28 */
[----:B------:R-:W-:-:S03]  /*6640*/  ISETP.NE.AND P4, PT, R61, RZ, PT ;  /* 0x000000ff3d00720c */ /* 0x000fc60003f85270 */
[----:B------:R-:W1:Y:S10]  /*6650*/  @!P1 LDS.128 R8, [R84+0x15800] ;  /* 0x0158000054089984 */ /* 0x000e740000000c00 */
[----:B------:R-:W2:Y:S04]  /*6660*/  @P4 LDS.128 R12, [R84+0x14800] ;  /* 0x01480000540c4984 */ /* 0x000ea80000000c00 */
[----:B-1----:R1:W-:Y:S04]  /*6670*/  @!P1 STG.E.128 desc[UR40][R32.64+0x40], R8 ;  /* 0x0000400820009986 */ /* 0x0023e8000c101d28 */
[----:B--2---:R1:W-:Y:S02]  /*6680*/  @P4 STG.E.128 desc[UR40][R32.64+0x20], R12 ;  /* 0x0000200c20004986 */ /* 0x0043e4000c101d28 */
.L_x_9129:
[----:B------:R-:W-:Y:S05]  /*6690*/  BSYNC B0 ;  /* 0x0000000000007941 */ /* 0x000fea0003800000 */
.L_x_9121:
[----:B-12---:R-:W1:Y:S01]  /*66a0*/  S2R R8, SR_TID.X ;  /* 0x0000000000087919 */ /* 0x006e620000002100 */
        /* <DEDUP_REMOVED lines=16> */
.L_x_9155:
[----:B------:R-:W-:Y:S05]  /*67b0*/  BSYNC B0 ;  /* 0x0000000000007941 */ /* 0x000fea0003800000 */
.L_x_9154:
[----:B------:R-:W2:Y:S01]  /*67c0*/  SYNCS.PHASECHK.TRANS64.TRYWAIT P3, [R83+URZ+0x19cb0], R86 ;  /* 0x019cb056530075a7 */ /* 0x000ea2000806017f */
[----:B------:R-:W-:Y:S04]  /*67d0*/  BSSY B0, `(.L_x_9156) ;  /* 0x0000002000007945 */ /* 0x000fe80003800000 */
[----:B--2---:R-:W-:Y:S05]  /*67e0*/  @!P3 BRA `(.L_x_9157) ;  /* 0x00000140003cb947 */ /* 0x004fea0003800000 */
.L_x_9376:
[----:B------:R-:W-:Y:S05]  /*67f0*/  BSYNC B0 ;  /* 0x0000000000007941 */ /* 0x000fea0003800000 */
.L_x_9156:
[----:B------:R-:W-:Y:S01]  /*6800*/  ISETP.GE.AND P3, PT, R22, R85, PT ;  /* 0x000000551600720c */ /* 0x000fe20003f66270 */
[----:B------:R-:W-:-:S12]  /*6810*/  BSSY B0, `(.L_x_9158) ;  /* 0x0000016000007945 */ /* 0x000fd80003800000 */
[----:B------:R-:W-:Y:S05]  /*6820*/  @P3 BRA `(.L_x_9159) ;  /* 0x0000000000503947 */ /* 0x000fea0003800000 */
[----:B-1----:R-:W-:Y:S01]  /*6830*/  IMAD.WIDE R8, R2, 0x80, R30 ;  /* 0x0000008002087825 */ /* 0x002fe200078e021e */
[----:B------:R-:W-:Y:S01]  /*6840*/  ULDC.64 UR4, c[0x0][0x328] ;  /* 0x0000ca0000047ab9 */ /* 0x000fe20000000a00 */
[----:B------:R-:W-:Y:S02]  /*6850*/  ULDC.64 UR6, c[0x0][0x318] ;  /* 0x0000c60000067ab9 */ /* 0x000fe40000000a00 */
[----:B------:R-:W-:Y:S02]  /*6860*/  IMAD.MOV.U32 R10, RZ, RZ, R56 ;  /* 0x000000ffff0a7224 */ /* 0x000fe400078e0038 */
[----:B------:R-:W-:Y:S02]  /*6870*/  IMAD.MOV.U32 R11, RZ, RZ, R0 ;  /* 0x000000ffff0b7224 */ /* 0x000fe400078e0000 */
[----:B------:R-:W-:Y:S02]  /*6880*/  IMAD R9, R9, UR4, RZ ;  /* 0x0000000409097c24 */ /* 0x000fe4000f8e02ff */
[----:B------:R-:W-:Y:S01]  /*6890*/  IMAD.WIDE.U32 R10, R8, UR4, R10 ;  /* 0x00000004080a7c25 */ /* 0x000fe2000f8e000a */
[----:B------:R-:W-:-:S03]  /*68a0*/  ULDC UR4, c[0x0][0x2f4] ;  /* 0x0000bd0000047ab9 */ /* 0x000fc60000000800 */
[----:B------:R-:W-:Y:S01]  /*68b0*/  IMAD R9, R8, UR5, R9 ;  /* 0x0000000508097c24 */ /* 0x000fe2000f8e0209 */
[----:B0--3--:R-:W-:-:S04]  /*68c0*/  IADD3 R12, P3, R10, UR6, RZ ;  /* 0x000000060a0c7c10 */ /* 0x009fc8000ff7e0ff */
        /* <DEDUP_REMOVED lines=10> */
.L_x_9159:
[----:B------:R-:W-:Y:S05]  /*6970*/  BSYNC B0 ;  /* 0x0000000000007941 */ /* 0x000fea0003800000 */
.L_x_9158:
[----:B------:R-:W-:Y:S01]  /*6980*/  @!PT LDS RZ, [RZ] ;  /* 0x00000000fffff984 */ /* 0x000fe20000000800 */
[----:B------:R-:W-:Y:S01]  /*6990*/  @!PT LDS RZ, [RZ] ;  /* 0x00000000fffff984 */ /* 0x000fe20000000800 */
[----:B------:R-:W-:Y:S01]  /*69a0*/  @!PT LDS RZ, [RZ] ;  /* 0x00000000fffff984 */ /* 0x000fe20000000800 */
[----:B------:R-:W-:Y:S01]  /*69b0*/  @!PT LDS RZ, [RZ] ;  /* 0x00000000fffff984 */ /* 0x000fe20000000800 */
[----:B------:R5:W-:Y:S06]  /*69c0*/  MEMBAR.ALL.CTA ;  /* 0x0000000000007992 */ /* 0x000bec0000008000 */
[----:B-----5:R-:W5:Y:S01]  /*69d0*/  FENCE.VIEW.ASYNC.S ;  /* 0x00000000000073c6 */ /* 0x020f620000000000 */
[----:B0-2---:R-:W-:Y:S01]  /*69e0*/  @!P4 VIADD R83, R83, 0x19cc0 ;  /* 0x00019cc05353c836 */ /* 0x005fe20000000000 */
[----:B-----5:R2:W-:Y:S04]  /*69f0*/  BAR.SYNC.DEFER_BLOCKING R88, 0x80 ;  /* 0x000200580000751d */ /* 0x0205e80000010000 */
[----:B------:R-:W-:Y:S01]  /*6a00*/  @!P4 PRMT R83, RZ, 0x654, R83 ;  /* 0x00000654ff53c816 */ /* 0x000fe20000000053 */
[----:B------:R-:W-:Y:S01]  /*6a10*/  VIADD R17, R17, 0x1 ;  /* 0x0000000111117836 */ /* 0x000fe20000000000 */
[----:B------:R-:W-:-:S02]  /*6a20*/  PLOP3.LUT P3, PT, PT, PT, PT, 0x8, 0x0 ;  /* 0x000000000000781c */ /* 0x000fc40003f6e170 */
[----:B------:R2:W-:Y:S02]  /*6a30*/  @!P4 SYNCS.ARRIVE.TRANS64.RED.A1T0 RZ, [R83+URZ], RZ ;  /* 0x000000ff53ffc9a7 */ /* 0x0005e4000810043f */
[----:B------:R-:W-:-:S04]  /*6a40*/  ISETP.NE.AND P4, PT, R17, 0x2, PT ;  /* 0x000000021100780c */ /* 0x000fc80003f85270 */
[----:B-1----:R-:W-:Y:S02]  /*6a50*/  SEL R8, RZ, 0x1, P4 ;  /* 0x00000001ff087807 */ /* 0x002fe40002000000 */
[----:B------:R-:W-:Y:S02]  /*6a60*/  SEL R17, R17, RZ, P4 ;  /* 0x000000ff11117207 */ /* 0x000fe40002000000 */
[----:B------:R-:W-:Y:S01]  /*6a70*/  LOP3.LUT R23, R23, R8, RZ, 0x3c, !PT ;  /* 0x0000000817177212 */ /* 0x000fe200078e3cff */
[----:B--2---:R-:W-:Y:S06]  /*6a80*/  @P2 BRA `(.L_x_9160) ;  /* 0xffffffbc00042947 */ /* 0x004fec000383ffff */
.L_x_9116:
[----:B------:R-:W-:Y:S04]  /*6a90*/  BSSY B0, `(.L_x_9161) ;  /* 0x0000004000007945 */ /* 0x000fe80003800000 */
[----:B------:R-:W-:Y:S05]  /*6aa0*/  @P3 BRA `(.L_x_9162) ;  /* 0x0000000000083947 */ /* 0x000fea0003800000 */
[----:B------:R-:W1:Y:S02]  /*6ab0*/  FENCE.VIEW.ASYNC.G ;  /* 0x00000000000073c6 */ /* 0x000e640000000100 */
[----:B-1----:R-:W-:Y:S06]  /*6ac0*/  BAR.ARV 0xc, 0x200 ;  /* 0x0308000000007b1d */ /* 0x002fec0000002000 */
.L_x_9162:
[----:B------:R-:W-:Y:S05]  /*6ad0*/  BSYNC B0 ;  /* 0x0000000000007941 */ /* 0x000fea0003800000 */
.L_x_9161:
[----:B------:R-:W2:Y:S01]  /*6ae0*/  LDL R0, [R1+0x14] ;  /* 0x0000140001007983 */ /* 0x000ea20000100800 */
[----:B------:R-:W-:Y:S01]  /*6af0*/  ULDC.64 UR4, c[0x0][0x990] ;  /* 0x0002640000047ab9 */ /* 0x000fe20000000a00 */
[----:B------:R-:W-:Y:S02]  /*6b00*/  ULDC.64 UR6, c[0x0][0x998] ;  /* 0x0002660000067ab9 */ /* 0x000fe40000000a00 */
[----:B------:R-:W4:Y:S04]  /*6b10*/  LDL R2, [R1+0x48] ;  /* 0x0000480001027983 */ /* 0x000f280000100800 */
[----:B0-----:R-:W4:Y:S04]  /*6b20*/  LDL R4, [R1+0x2c] ;  /* 0x00002c0001047983 */ /* 0x001f280000100800 */
[----:B---3--:R-:W3:Y:S01]  /*6b30*/  LDL R14, [R1+0x18] ;  /* 0x00001800010e7983 */ /* 0x008ee20000100800 */
[----:B------:R-:W-:-:S02]  /*6b40*/  ISETP.NE.U32.AND P0, PT, RZ, UR4, PT ;  /* 0x00000004ff007c0c */ /* 0x000fc4000bf05070 */
[----:B------:R-:W-:Y:S02]  /*6b50*/  ISETP.NE.U32.AND P1, PT, RZ, UR6, PT ;  /* 0x00000006ff007c0c */ /* 0x000fe4000bf25070 */
[----:B------:R-:W-:Y:S02]  /*6b60*/  ISETP.NE.AND.EX P0, PT, RZ, UR5, PT, P0 ;  /* 0x00000005ff007c0c */ /* 0x000fe4000bf05300 */
[----:B------:R-:W-:-:S11]  /*6b70*/  ISETP.NE.AND.EX P1, PT, RZ, UR7, PT, P1 ;  /* 0x00000007ff007c0c */ /* 0x000fd6000bf25310 */
[----:B------:R-:W4:Y:S08]  /*6b80*/  @P0 LDC.64 R6, c[0x0][0x9a8] ;  /* 0x00026a00ff060b82 */ /* 0x000f300000000a00 */
[----:B------:R-:W0:Y:S08]  /*6b90*/  @P1 LDC.64 R8, c[0x0][0x9b8] ;  /* 0x00026e00ff081b82 */ /* 0x000e300000000a00 */
[----:B------:R-:W3:Y:S08]  /*6ba0*/  @P0 LDC.64 R10, c[0x0][0x9b0] ;  /* 0x00026c00ff0a0b82 */ /* 0x000ef00000000a00 */
[----:B------:R-:W1:Y:S01]  /*6bb0*/  @P1 LDC.64 R12, c[0x0][0x9c0] ;  /* 0x00027000ff0c1b82 */ /* 0x000e620000000a00 */
[----:B--2---:R-:W-:Y:S01]  /*6bc0*/  LOP3.LUT P4, RZ, R0, 0x2, RZ, 0xc0, !PT ;  /* 0x0000000200ff7812 */ /* 0x004fe2000788c0ff */
[----:B----4-:R-:W-:-:S02]  /*6bd0*/  @P0 IMAD R0, R2, R6, RZ ;  /* 0x0000000602000224 */ /* 0x010fc400078e02ff */
[----:B0-----:R-:W-:Y:S02]  /*6be0*/  @P1 IMAD R2, R2, R8, RZ ;  /* 0x0000000802021224 */ /* 0x001fe400078e02ff */
[C---:B------:R-:W-:Y:S02]  /*6bf0*/  @P0 IMAD R7, R4.reuse, R7, R0 ;  /* 0x0000000704070224 */ /* 0x040fe400078e0200 */
[C---:B------:R-:W-:Y:S02]  /*6c00*/  @P1 IMAD R9, R4.reuse, R9, R2 ;  /* 0x0000000904091224 */ /* 0x040fe400078e0202 */
[----:B------:R-:W-:-:S04]  /*6c10*/  @P0 IMAD.WIDE.U32 R2, R4, R6, RZ ;  /* 0x0000000604020225 */ /* 0x000fc800078e00ff */
[----:B------:R-:W-:-:S04]  /*6c20*/  @P1 IMAD.WIDE.U32 R4, R4, R8, RZ ;  /* 0x0000000804041225 */ /* 0x000fc800078e00ff */
[----:B------:R-:W-:Y:S02]  /*6c30*/  @P0 IMAD.IADD R3, R3, 0x1, R7 ;  /* 0x0000000103030824 */ /* 0x000fe400078e0207 */
[----:B------:R-:W-:Y:S02]  /*6c40*/  @P1 IMAD.IADD R5, R5, 0x1, R9 ;  /* 0x0000000105051824 */ /* 0x000fe400078e0209 */
[----:B---3--:R-:W-:-:S04]  /*6c50*/  @P0 IMAD.WIDE.U32 R2, R14, R10, R2 ;  /* 0x0000000a0e020225 */ /* 0x008fc800078e0002 */
[----:B-1----:R-:W-:Y:S01]  /*6c60*/  @P1 IMAD.WIDE.U32 R6, R14, R12, R4 ;  /* 0x0000000c0e061225 */ /* 0x002fe200078e0004 */
        /* <DEDUP_REMOVED lines=46> */
.L_x_9164:
[----:B------:R-:W-:Y:S05]  /*6f50*/  BSYNC B0 ;  /* 0x0000000000007941 */ /* 0x000fea0003800000 */
.L_x_9163:
[----:B------:R-:W2:Y:S01]  /*6f60*/  LDL R0, [R1+0x54] ;  /* 0x0000540001007983 */ /* 0x000ea20000100800 */
[----:B------:R-:W-:Y:S02]  /*6f70*/  PLOP3.LUT P0, PT, PT, PT, PT, 0x80, 0x0 ;  /* 0x000000000000781c */ /* 0x000fe40003f0f070 */
        /* <DEDUP_REMOVED lines=29> */
[----:B--2---:R-:W-:-:S02]  /*7150*/  IMAD R4, R0, R88, RZ ;  /* 0x0000005800047224 */ /* 0x004fc400078e02ff */
[----:B------:R-:W-:-:S03]  /*7160*/  IMAD.MOV.U32 R0, RZ, RZ, RZ ;  /* 0x000000ffff007224 */ /* 0x000fc600078e00ff */
[----:B------:R0:W-:Y:S01]  /*7170*/  STL [R1+0x1c], R4 ;  /* 0x00001c0401007387 */ /* 0x0001e20000100800 */
[----:B------:R-:W-:Y:S01]  /*7180*/  VIADDMNMX R88, R4, R88, R25, PT ;  /* 0x0000005804587246 */ /* 0x000fe20003800119 */
[----:B------:R-:W-:-:S03]  /*7190*/  IMAD.MOV.U32 R25, RZ, RZ, RZ ;  /* 0x000000ffff197224 */ /* 0x000fc600078e00ff */
[----:B------:R-:W-:-:S13]  /*71a0*/  ISETP.GT.AND P1, PT, R88, R4, PT ;  /* 0x000000045800720c */ /* 0x000fda0003f24270 */
[----:B0-----:R-:W-:Y:S05]  /*71b0*/  @!P1 BRA `(.L_x_9165) ;  /* 0x0000008c00e89947 */ /* 0x001fea0003800000 */
[----:B------:R-:W0:Y:S01]  /*71c0*/  S2R R4, SR_TID.X ;  /* 0x0000000000047919 */ /* 0x000e220000002100 */
[----:B------:R-:W-:Y:S01]  /*71d0*/  VIADD R28, R16, 0xf000 ;  /* 0x0000f000101c7836 */ /* 0x000fe20000000000 */
[----:B------:R-:W-:Y:S04]  /*71e0*/  BSSY B6, `(.L_x_9166) ;  /* 0x000001e000067945 */ /* 0x000fe80003800000 */
[----:B------:R-:W-:Y:S01]  /*71f0*/  LOP3.LUT P0, RZ, R28, 0x3ff, RZ, 0xc0, !PT ;  /* 0x000003ff1cff7812 */ /* 0x000fe2000780c0ff */
[----:B0-----:R-:W-:-:S05]  /*7200*/  VIADD R5, R4, 0xffffff80 ;  /* 0xffffff8004057836 */ /* 0x001fca0000000000 */
[----:B------:R-:W-:-:S04]  /*7210*/  SHF.R.S32.HI R4, RZ, 0x1f, R5 ;  /* 0x0000001fff047819 */ /* 0x000fc80000011405 */
[----:B------:R-:W-:-:S04]  /*7220*/  LEA.HI R4, R4, R5, RZ, 0x7 ;  /* 0x0000000504047211 */ /* 0x000fc800078f38ff */
[----:B------:R-:W-:-:S05]  /*7230*/  SHF.R.S32.HI R4, RZ, 0x7, R4 ;  /* 0x00000007ff047819 */ /* 0x000fca0000011404 */
[----:B------:R-:W0:Y:S02]  /*7240*/  SHFL.IDX PT, R0, R4, RZ, 0x1f ;  /* 0x00001fff04007589 */ /* 0x000e2400000e0000 */
[----:B0-----:R-:W-:-:S05]  /*7250*/  IMAD.HI R3, R0, 0x55555556, RZ ;  /* 0x5555555600037827 */ /* 0x001fca00078e02ff */
[----:B------:R-:W-:-:S05]  /*7260*/  LEA.HI R3, R3, R3, RZ, 0x1 ;  /* 0x0000000303037211 */ /* 0x000fca00078f08ff */
[----:B------:R-:W-:-:S04]  /*7270*/  IMAD R3, R3, -0x3, R0 ;  /* 0xfffffffd03037824 */ /* 0x000fc800078e0200 */
[----:B------:R-:W-:-:S05]  /*7280*/  IMAD R3, R3, 0x800, R28 ;  /* 0x0000080003037824 */ /* 0x000fca00078e021c */
        /* <DEDUP_REMOVED lines=19> */
.L_x_9167:
[----:B------:R-:W-:Y:S05]  /*73c0*/  BSYNC B6 ;  /* 0x0000000000067941 */ /* 0x000fea0003800000 */
.L_x_9166:
[----:B------:R-:W-:Y:S02]  /*73d0*/  ULDC UR4, c[0x0][0x3f4] ;  /* 0x0000fd0000047ab9 */ /* 0x000fe40000000800 */
[----:B------:R-:W-:-:S13]  /*73e0*/  ISETP.LT.AND P0, PT, RZ, UR4, PT ;  /* 0x00000004ff007c0c */ /* 0x000fda000bf01270 */
[----:B------:R-:W-:Y:S05]  /*73f0*/  @P0 BRA `(.L_x_9168) ;  /* 0x0000000000400947 */ /* 0x000fea0003800000 */
[----:B------:R-:W2:Y:S02]  /*7400*/  LDL R20, [R1+0x44] ;  /* 0x0000440001147983 */ /* 0x000ea40000100800 */
[----:B--2---:R-:W-:-:S04]  /*7410*/  LEA.HI R0, R20, R20, RZ, 0x1 ;  /* 0x0000001414007211 */ /* 0x004fc800078f08ff */
[----:B------:R-:W-:-:S05]  /*7420*/  LOP3.LUT R0, R0, 0xfffffffe, RZ, 0xc0, !PT ;  /* 0xfffffffe00007812 */ /* 0x000fca00078ec0ff */
[----:B------:R-:W-:-:S05]  /*7430*/  IMAD.IADD R0, R20, 0x1, -R0 ;  /* 0x0000000114007824 */ /* 0x000fca00078e0a00 */
[----:B------:R-:W-:-:S04]  /*7440*/  SHF.L.U32 R3, R0, 0x1f, RZ ;  /* 0x0000001f00037819 */ /* 0x000fc800000006ff */
[----:B------:R0:W1:Y:S03]  /*7450*/  SYNCS.PHASECHK.TRANS64.TRYWAIT P0, [R16+URZ+0x19c00], R3 ;  /* 0x019c0003100075a7 */ /* 0x000066000800017f */
[----:B-1----:R-:W-:Y:S05]  /*7460*/  @!P0 NANOSLEEP.SYNCS 0x989680 ;  /* 0x009896800000895d */ /* 0x002fea0003900000 */
[----:B------:R-:W1:Y:S01]  /*7470*/  @!P0 SYNCS.PHASECHK.TRANS64 P0, [R16+URZ+0x19c00], R3 ;  /* 0x019c0003100085a7 */ /* 0x000e62000800007f */
[----:B------:R-:W-:Y:S04]  /*7480*/  BSSY B0, `(.L_x_9169) ;  /* 0x0000006000007945 */ /* 0x000fe80003800000 */
[----:B-1----:R-:W-:Y:S05]  /*7490*/  @P0 BRA `(.L_x_9170) ;  /* 0x0000000000100947 */ /* 0x002fea0003800000 */
.L_x_9171:
[----:B-1----:R1:W2:Y:S02]  /*74a0*/  SYNCS.PHASECHK.TRANS64.TRYWAIT P0, [R16+URZ+0x19c00], R3 ;  /* 0x019c0003100075a7 */ /* 0x0022a4000800017f */
[----:B--2---:R-:W-:Y:S05]  /*74b0*/  @!P0 NANOSLEEP.SYNCS 0x989680 ;  /* 0x009896800000895d */ /* 0x004fea0003900000 */
[----:B------:R-:W2:Y:S02]  /*74c0*/  @!P0 SYNCS.PHASECHK.TRANS64 P0, [R16+URZ+0x19c00], R3 ;  /* 0x019c0003100085a7 */ /* 0x000ea4000800007f */
[----:B--2---:R-:W-:Y:S05]  /*74d0*/  @!P0 BRA `(.L_x_9171) ;  /* 0xfffffffc00f08947 */ /* 0x004fea000383ffff */
.L_x_9170:
[----:B------:R-:W-:Y:S05]  /*74e0*/  BSYNC B0 ;  /* 0x0000000000007941 */ /* 0x000fea0003800000 */
.L_x_9169:
[----:B------:R-:W-:Y:S05]  /*74f0*/  BRA `(.L_x_9172) ;  /* 0x00000040008c7947 */ /* 0x000fea0003800000 */
.L_x_9168:
[----:B------:R-:W0:Y:S01]  /*7500*/  LDC.64 R30, c[0x0][0x3e8] ;  /* 0x0000fa00ff1e7b82 */ /* 0x000e220000000a00 */
[----:B------:R-:W-:Y:S01]  /*7510*/  LOP3.LUT P0, RZ, R28, 0x9f, RZ, 0xc0, !PT ;  /* 0x0000009f1cff7812 */ /* 0x000fe2000780c0ff */
[----:B------:R-:W-:Y:S01]  /*7520*/  ULDC.64 UR4, c[0x0][0x3f8] ;  /* 0x0000fe0000047ab9 */ /* 0x000fe20000000a00 */
[----:B-----5:R-:W-:Y:S01]  /*7530*/  SHF.R.S32.HI R0, RZ, 0x1f, R26 ;  /* 0x0000001fff007819 */ /* 0x020fe2000001141a */
[----:B------:R-:W-:Y:S01]  /*7540*/  ULDC.64 UR6, c[0x0][0x408] ;  /* 0x0001020000067ab9 */ /* 0x000fe20000000a00 */
[----:B------:R-:W-:Y:S03]  /*7550*/  BSSY B6, `(.L_x_9173) ;  /* 0x000001b000067945 */ /* 0x000fe60003800000 */
[----:B------:R-:W1:Y:S01]  /*7560*/  LDC.64 R4, c[0x0][0x400] ;  /* 0x00010000ff047b82 */ /* 0x000e620000000a00 */
[C---:B------:R-:W-:Y:S02]  /*7570*/  IMAD R3, R0.reuse, UR4, RZ ;  /* 0x0000000400037c24 */ /* 0x040fe4000f8e02ff */
[----:B------:R-:W-:-:S02]  /*7580*/  IMAD R7, R0, UR6, RZ ;  /* 0x0000000600077c24 */ /* 0x000fc4000f8e02ff */
[C---:B------:R-:W-:Y:S02]  /*7590*/  IMAD R3, R26.reuse, UR5, R3 ;  /* 0x000000051a037c24 */ /* 0x040fe4000f8e0203 */
[C---:B------:R-:W-:Y:S02]  /*75a0*/  IMAD R7, R26.reuse, UR7, R7 ;  /* 0x000000071a077c24 */ /* 0x040fe4000f8e0207 */
[----:B0-----:R-:W-:-:S04]  /*75b0*/  IMAD.WIDE.U32 R30, R26, UR4, R30 ;  /* 0x000000041a1e7c25 */ /* 0x001fc8000f8e001e */
[----:B------:R-:W-:Y:S02]  /*75c0*/  IMAD.IADD R25, R3, 0x1, R31 ;  /* 0x0000000103197824 */ /* 0x000fe400078e021f */
[----:B-1----:R-:W-:-:S04]  /*75d0*/  IMAD.WIDE.U32 R26, R26, UR6, R4 ;  /* 0x000000061a1a7c25 */ /* 0x002fc8000f8e0004 */
[----:B------:R-:W-:Y:S01]  /*75e0*/  IMAD.IADD R28, R7, 0x1, R27 ;  /* 0x00000001071c7824 */ /* 0x000fe200078e021b */
        /* <DEDUP_REMOVED lines=17> */
.L_x_9174:
[----:B------:R-:W-:Y:S05]  /*7700*/  BSYNC B6 ;  /* 0x0000000000067941 */ /* 0x000fea0003800000 */
.L_x_9173:
[----:B------:R-:W2:Y:S01]  /*7710*/  LDL R20, [R1+0x28] ;  /* 0x0000280001147983 */ /* 0x000ea20000100800 */
[----:B------:R-:W-:Y:S01]  /*7720*/  ULDC.U8 UR4, c[0x0][0x410] ;  /* 0x0001040000047ab9 */ /* 0x000fe20000000000 */
[----:B------:R-:W-:Y:S01]  /*7730*/  BSSY B0, `(.L_x_9175) ;  /* 0x00003f7000007945 */ /* 0x000fe20003800000 */
[----:B------:R-:W-:Y:S01]  /*7740*/  ISETP.NE.AND P0, PT, RZ, UR4, PT ;  /* 0x00000004ff007c0c */ /* 0x000fe2000bf05270 */
[----:B------:R-:W-:Y:S02]  /*7750*/  IMAD R4, R29, 0xc0, R22 ;  /* 0x000000c01d047824 */ /* 0x000fe400078e0216 */
[----:B--2---:R-:W-:-:S10]  /*7760*/  IMAD.IADD R37, R16, 0x1, R20 ;  /* 0x0000000110257824 */ /* 0x004fd400078e0214 */
[----:B------:R-:W-:Y:S05]  /*7770*/  @!P0 BRA `(.L_x_9176) ;  /* 0x0000001800d08947 */ /* 0x000fea0003800000 */
[----:B------:R-:W-:-:S03]  /*7780*/  UMOV UR4, 0xffffffff ;  /* 0xffffffff00047882 */ /* 0x000fc60000000000 */
[----:B------:R-:W-:Y:S05]  /*7790*/  BRA.DIV UR4, `(.L_x_9177) ;  /* 0x0000013204647947 */ /* 0x000fea000b800000 */
[----:B------:R0:W1:Y:S04]  /*77a0*/  SHFL.IDX PT, R31, R30, RZ, 0x1e1f ;  /* 0x001e1fff1e1f7589 */ /* 0x00006800000e0000 */
[----:B------:R0:W2:Y:S04]  /*77b0*/  SHFL.IDX PT, R14, R26, RZ, 0x1e1f ;  /* 0x001e1fff1a0e7589 */ /* 0x0000a800000e0000 */
[----:B------:R0:W3:Y:S04]  /*77c0*/  SHFL.IDX PT, R0, R25, RZ, 0x1e1f ;  /* 0x001e1fff19007589 */ /* 0x0000e800000e0000 */
[----:B------:R0:W4:Y:S02]  /*77d0*/  SHFL.IDX PT, R3, R28, RZ, 0x1e1f ;  /* 0x001e1fff1c037589 */ /* 0x00012400000e0000 */
.L_x_9382:
[----:B------:R-:W5:Y:S01]  /*77e0*/  LDL R6, [R1+0x44] ;  /* 0x0000440001067983 */ /* 0x000f620000100800 */
[----:B------:R-:W-:Y:S01]  /*77f0*/  ULDC UR4, c[0x0][0x448] ;  /* 0x0001120000047ab9 */ /* 0x000fe20000000800 */
[----:B------:R-:W-:Y:S01]  /*7800*/  BSSY B1, `(.L_x_9178) ;  /* 0x000002f000017945 */ /* 0x000fe20003800000 */
[----:B0-----:R-:W-:Y:S01]  /*7810*/  IMAD R28, R24, UR4, RZ ;  /* 0x00000004181c7c24 */ /* 0x001fe2000f8e02ff */
[----:B------:R-:W-:Y:S02]  /*7820*/  CS2R R8, SRZ ;  /* 0x0000000000087805 */ /* 0x000fe4000001ff00 */
[----:B------:R-:W-:Y:S02]  /*7830*/  CS2R R20, SRZ ;  /* 0x0000000000147805 */ /* 0x000fe4000001ff00 */
[----:B------:R-:W-:Y:S02]  /*7840*/  CS2R R26, SRZ ;  /* 0x00000000001a7805 */ /* 0x000fe4000001ff00 */
[----:B------:R-:W-:-:S02]  /*7850*/  CS2R R10, SRZ ;  /* 0x00000000000a7805 */ /* 0x000fc4000001ff00 */
[----:B------:R-:W-:Y:S02]  /*7860*/  ISETP.GE.AND P0, PT, R4, R28, PT ;  /* 0x0000001c0400720c */ /* 0x000fe40003f06270 */
[----:B------:R-:W-:Y:S02]  /*7870*/  CS2R R12, SRZ ;  /* 0x00000000000c7805 */ /* 0x000fe4000001ff00 */
[----:B------:R-:W-:Y:S02]  /*7880*/  CS2R R24, SRZ ;  /* 0x0000000000187805 */ /* 0x000fe4000001ff00 */
[----:B-----5:R-:W-:-:S04]  /*7890*/  LEA.HI R5, R6, R6, RZ, 0x1 ;  /* 0x0000000606057211 */ /* 0x020fc800078f08ff */
[----:B------:R-:W-:-:S05]  /*78a0*/  LOP3.LUT R5, R5, 0xfffffffe, RZ, 0xc0, !PT ;  /* 0xfffffffe05057812 */ /* 0x000fca00078ec0ff */
[----:B------:R-:W-:-:S05]  /*78b0*/  IMAD.IADD R5, R6, 0x1, -R5 ;  /* 0x0000000106057824 */ /* 0x000fca00078e0a05 */
[----:B------:R-:W-:Y:S01]  /*78c0*/  SHF.L.U32 R39, R5, 0x1f, RZ ;  /* 0x0000001f05277819 */ /* 0x000fe200000006ff */
[----:B------:R-:W-:Y:S06]  /*78d0*/  @P0 BRA `(.L_x_9179) ;  /* 0x0000000000840947 */ /* 0x000fec0003800000 */
[----:B------:R-:W2:Y:S01]  /*78e0*/  LDL R6, [R1+0x8] ;  /* 0x0000080001067983 */ /* 0x000ea20000100800 */
[----:B------:R-:W-:-:S03]  /*78f0*/  ULDC UR4, c[0x0][0x3f4] ;  /* 0x0000fd0000047ab9 */ /* 0x000fc60000000800 */
[----:B------:R-:W3:Y:S01]  /*7900*/  LDL R15, [R1+0xc] ;  /* 0x00000c00010f7983 */ /* 0x000ee20000100800 */
[----:B------:R-:W-:Y:S02]  /*7910*/  ISETP.GE.AND P1, PT, R152, UR4, PT ;  /* 0x0000000498007c0c */ /* 0x000fe4000bf26270 */
[----:B------:R-:W-:Y:S02]  /*7920*/  CS2R R20, SRZ ;  /* 0x0000000000147805 */ /* 0x000fe4000001ff00 */
[----:B------:R-:W-:Y:S02]  /*7930*/  CS2R R12, SRZ ;  /* 0x00000000000c7805 */ /* 0x000fe4000001ff00 */
[----:B------:R-:W-:Y:S02]  /*7940*/  CS2R R26, SRZ ;  /* 0x00000000001a7805 */ /* 0x000fe4000001ff00 */
[----:B------:R-:W-:Y:S02]  /*7950*/  CS2R R24, SRZ ;  /* 0x0000000000187805 */ /* 0x000fe4000001ff00 */
[----:B------:R-:W-:-:S03]  /*7960*/  CS2R R10, SRZ ;  /* 0x00000000000a7805 */ /* 0x000fc6000001ff00 */
[----:B-1----:R-:W-:Y:S02]  /*7970*/  @!P1 IADD3 R30, P3, R152, R31, RZ ;  /* 0x0000001f981e9210 */ /* 0x002fe40007f7e0ff */
[----:B------:R-:W-:Y:S02]  /*7980*/  @!P1 SHF.R.S32.HI R5, RZ, 0x1f, R152 ;  /* 0x0000001fff059819 */ /* 0x000fe40000011498 */
[----:B--2---:R-:W-:Y:S02]  /*7990*/  ISETP.GE.AND P2, PT, R6, UR4, PT ;  /* 0x0000000406007c0c */ /* 0x004fe4000bf46270 */
[----:B------:R-:W-:Y:S02]  /*79a0*/  SHF.R.S32.HI R7, RZ, 0x1f, R6 ;  /* 0x0000001fff077819 */ /* 0x000fe40000011406 */
[----:B---3--:R-:W-:Y:S02]  /*79b0*/  ISETP.GE.AND P0, PT, R15, UR4, PT ;  /* 0x000000040f007c0c */ /* 0x008fe4000bf06270 */
[----:B------:R-:W-:-:S07]  /*79c0*/  SHF.R.S32.HI R8, RZ, 0x1f, R15 ;  /* 0x0000001fff087819 */ /* 0x000fce000001140f */
[CC--:B------:R-:W-:Y:S02]  /*79d0*/  @!P2 IADD3 R34, P6, R6.reuse, R31.reuse, RZ ;  /* 0x0000001f0622a210 */ /* 0x0c0fe40007fde0ff */
[-C--:B------:R-:W-:Y:S02]  /*79e0*/  @!P2 IADD3 R32, P5, R6, R14.reuse, RZ ;  /* 0x0000000e0620a210 */ /* 0x080fe40007fbe0ff */
[----:B------:R-:W-:Y:S01]  /*79f0*/  @!P0 IADD3 R4, P4, R15, R31, RZ ;  /* 0x0000001f0f048210 */ /* 0x000fe20007f9e0ff */
[--C-:B------:R-:W-:Y:S01]  /*7a00*/  @!P2 IMAD.X R35, R0, 0x1, R7.reuse, P6 ;  /* 0x000000010023a824 */ /* 0x100fe200030e0607 */
[-C--:B------:R-:W-:Y:S01]  /*7a10*/  @!P1 IADD3 R6, P6, R152, R14.reuse, RZ ;  /* 0x0000000e98069210 */ /* 0x080fe20007fde0ff */
[----:B----4-:R-:W-:Y:S01]  /*7a20*/  @!P2 IMAD.X R33, R3, 0x1, R7, P5 ;  /* 0x000000010321a824 */ /* 0x010fe200028e0607 */
[----:B------:R-:W-:Y:S01]  /*7a30*/  @!P0 IADD3 R14, P5, R15, R14, RZ ;  /* 0x0000000e0f0e8210 */ /* 0x000fe20007fbe0ff */
[--C-:B------:R-:W-:Y:S01]  /*7a40*/  @!P1 IMAD.X R31, R0, 0x1, R5.reuse, P3 ;  /* 0x00000001001f9824 */ /* 0x100fe200018e0605 */
[----:B------:R0:W5:Y:S01]  /*7a50*/  @!P2 LD.E.64 R20, desc[UR40][R34.64] ;  /* 0x000000282214a980 */ /* 0x000162000c101b00 */
[----:B------:R-:W-:-:S02]  /*7a60*/  @!P1 IMAD.X R7, R3, 0x1, R5, P6 ;  /* 0x0000000103079824 */ /* 0x000fc400030e0605 */
[--C-:B------:R-:W-:Y:S01]  /*7a70*/  @!P0 IMAD.X R5, R0, 0x1, R8.reuse, P4 ;  /* 0x0000000100058824 */ /* 0x100fe200020e0608 */
[----:B------:R0:W5:Y:S01]  /*7a80*/  @!P2 LD.E.64 R12, desc[UR40][R32.64] ;  /* 0x00000028200ca980 */ /* 0x000162000c101b00 */
[----:B------:R-:W-:Y:S01]  /*7a90*/  @!P0 IMAD.X R15, R3, 0x1, R8, P5 ;  /* 0x00000001030f8824 */ /* 0x000fe200028e0608 */
[----:B------:R-:W-:Y:S02]  /*7aa0*/  CS2R R8, SRZ ;  /* 0x0000000000087805 */ /* 0x000fe4000001ff00 */
[----:B------:R0:W5:Y:S04]  /*7ab0*/  @!P1 LD.E.64 R26, desc[UR40][R30.64] ;  /* 0x000000281e1a9980 */ /* 0x000168000c101b00 */
[----:B------:R0:W5:Y:S04]  /*7ac0*/  @!P1 LD.E.64 R24, desc[UR40][R6.64] ;  /* 0x0000002806189980 */ /* 0x000168000c101b00 */
[----:B------:R0:W5:Y:S04]  /*7ad0*/  @!P0 LD.E.64 R8, desc[UR40][R4.64] ;  /* 0x0000002804088980 */ /* 0x000168000c101b00 */
[----:B------:R0:W5:Y:S02]  /*7ae0*/  @!P0 LD.E.64 R10, desc[UR40][R14.64] ;  /* 0x000000280e0a8980 */ /* 0x000164000c101b00 */
.L_x_9179:
[----:B------:R-:W-:Y:S05]  /*7af0*/  BSYNC B1 ;  /* 0x0000000000017941 */ /* 0x000fea0003800000 */
.L_x_9178:
[----:B------:R-:W1:Y:S01]  /*7b00*/  SYNCS.PHASECHK.TRANS64.TRYWAIT P0, [R16+URZ+0x19c00], R39 ;  /* 0x019c0027100075a7 */ /* 0x000e62000800017f */
[----:B---3--:R-:W-:Y:S01]  /*7b10*/  IMAD R0, R29, -0xc0, R28 ;  /* 0xffffff401d007824 */ /* 0x008fe200078e021c */
[----:B------:R-:W-:Y:S04]  /*7b20*/  BSSY B1, `(.L_x_9180) ;  /* 0x0000004000017945 */ /* 0x000fe80003800000 */
[----:B----4-:R-:W-:-:S04]  /*7b30*/  VIMNMX R3, R0, 0xc0, PT ;  /* 0x000000c000037848 */ /* 0x010fc80003fe0100 */
[----:B------:R-:W-:Y:S01]  /*7b40*/  ISETP.GE.AND P1, PT, R22, R3, PT ;  /* 0x000000031600720c */ /* 0x000fe20003f26270 */
[----:B-1----:R-:W-:-:S12]  /*7b50*/  @!P0 BRA `(.L_x_9181) ;  /* 0x0000012c00e48947 */ /* 0x002fd80003800000 */
.L_x_9383:
[----:B------:R-:W-:Y:S05]  /*7b60*/  BSYNC B1 ;  /* 0x0000000000017941 */ /* 0x000fea0003800000 */
.L_x_9180:
[----:B------:R-:W-:Y:S05]  /*7b70*/  @P1 BRA `(.L_x_9182) ;  /* 0x0000003800c81947 */ /* 0x000fea0003800000 */
[----:B0-----:R-:W3:Y:S01]  /*7b80*/  LDL R4, [R1+0x8] ;  /* 0x0000080001047983 */ /* 0x001ee20000100800 */
[----:B------:R-:W0:Y:S03]  /*7b90*/  LDC R3, c[0x0][0x3f4] ;  /* 0x0000fd00ff037b82 */ /* 0x000e260000000800 */
[----:B------:R-:W4:Y:S01]  /*7ba0*/  LDL R0, [R1+0xc] ;  /* 0x00000c0001007983 */ /* 0x000f220000100800 */
[----:B------:R-:W-:Y:S01]  /*7bb0*/  BSSY B1, `(.L_x_9183) ;  /* 0x000007b000017945 */ /* 0x000fe20003800000 */
[-C--:B0-----:R-:W-:Y:S02]  /*7bc0*/  ISETP.GE.AND P0, PT, R152, R3.reuse, PT ;  /* 0x000000039800720c */ /* 0x081fe40003f06270 */
[-C--:B---3--:R-:W-:Y:S02]  /*7bd0*/  ISETP.GE.AND P1, PT, R4, R3.reuse, PT ;  /* 0x000000030400720c */ /* 0x088fe40003f26270 */
[----:B----4-:R-:W-:-:S09]  /*7be0*/  ISETP.GE.AND P2, PT, R0, R3, PT ;  /* 0x000000030000720c */ /* 0x010fd20003f46270 */
[----:B------:R-:W-:Y:S05]  /*7bf0*/  @P0 BRA `(.L_x_9184) ;  /* 0x0000000400d80947 */ /* 0x000fea0003800000 */
[----:B------:R-:W0:Y:S01]  /*7c00*/  LDS.128 R4, [R37+0xf000] ;  /* 0x00f0000025047984 */ /* 0x000e220000000c00 */
[----:B-----5:R-:W-:Y:S02]  /*7c10*/  SHF.R.U32.HI R15, RZ, 0x8, R27 ;  /* 0x00000008ff0f7819 */ /* 0x020fe4000001161b */
[----:B--2---:R-:W-:Y:S02]  /*7c20*/  LOP3.LUT R14, R27, 0xff, RZ, 0xc0, !PT ;  /* 0x000000ff1b0e7812 */ /* 0x004fe400078ec0ff */
        /* <DEDUP_REMOVED lines=23> */
[-C--:B0-----:R-:W-:Y:S02]  /*7da0*/  F2FP.F16.E4M3.UNPACK_B R0, R6.reuse.H1 ;  /* 0x00000006ff00723e */ /* 0x081fe400030006ff */
[----:B------:R-:W-:Y:S02]  /*7db0*/  LOP3.LUT R29, R29, 0xff0000, R24, 0xf8, !PT ;  /* 0x00ff00001d1d7812 */ /* 0x000fe400078ef818 */
[----:B------:R-:W-:Y:S01]  /*7dc0*/  F2FP.F16.E4M3.UNPACK_B R32, R31 ;  /* 0x0000001fff20723e */ /* 0x000fe200020006ff */
[--C-:B------:R-:W-:Y:S01]  /*7dd0*/  HADD2.F32 R15, -RZ, R0.reuse.H1_H1 ;  /* 0x30000000ff0f7230 */ /* 0x100fe20000004100 */
[----:B------:R-:W-:Y:S01]  /*7de0*/  F2FP.F16.E4M3.UNPACK_B R28, R27 ;  /* 0x0000001bff1c723e */ /* 0x000fe200020006ff */
[----:B------:R-:W-:Y:S01]  /*7df0*/  HADD2.F32 R14, -RZ, R0.H0_H0 ;  /* 0x20000000ff0e7230 */ /* 0x000fe20000004100 */
        /* <DEDUP_REMOVED lines=22> */
[----:B------:R-:W-:Y:S01]  /*7f60*/  F2FP.F16.E4M3.UNPACK_B R0, R4 ;  /* 0x00000004ff00723e */ /* 0x000fe200020006ff */
[----:B------:R-:W-:-:S02]  /*7f70*/  HADD2.F32 R15, -RZ, R31.H0_H0 ;  /* 0x2000001fff0f7230 */ /* 0x000fc40000004100 */
[C---:B------:R-:W-:Y:S01]  /*7f80*/  FFMA.FTZ R33, R3.reuse, R28, -R14 ;  /* 0x0000001c03217223 */ /* 0x040fe2000001080e */
        /* <DEDUP_REMOVED lines=15> */
[----:B------:R-:W-:Y:S02]  /*8080*/  HADD2.F32 R5, -RZ, R4.H1_H1 ;  /* 0x30000004ff057230 */ /* 0x000fe40000004100 */
[C---:B------:R-:W-:Y:S01]  /*8090*/  FFMA.FTZ R40, R25.reuse, R14, -R40 ;  /* 0x0000000e19287223 */ /* 0x040fe20000010828 */
[----:B------:R-:W-:Y:S01]  /*80a0*/  F2FP.F16.E4M3.UNPACK_B R14, R26 ;  /* 0x0000001aff0e723e */ /* 0x000fe200020006ff */
[----:B-1----:R-:W-:Y:S01]  /*80b0*/  FFMA.FTZ R39, R25, R28, R24 ;  /* 0x0000001c19277223 */ /* 0x002fe20000010018 */
        /* <DEDUP_REMOVED lines=42> */
.L_x_9184:
[----:B------:R-:W-:Y:S05]  /*8360*/  BSYNC B1 ;  /* 0x0000000000017941 */ /* 0x000fea0003800000 */
.L_x_9183:
[----:B------:R-:W-:Y:S04]  /*8370*/  BSSY B1, `(.L_x_9185) ;  /* 0x000007c000017945 */ /* 0x000fe80003800000 */
[----:B------:R-:W-:Y:S05]  /*8380*/  @P1 BRA `(.L_x_9186) ;  /* 0x0000000400e81947 */ /* 0x000fea0003800000 */
[----:B0-----:R-:W0:Y:S01]  /*8390*/  LDS.128 R4, [R37+0x10800] ;  /* 0x0108000025047984 */ /* 0x001e220000000c00 */
[----:B--2--5:R-:W-:Y:S02]  /*83a0*/  SHF.R.U32.HI R14, RZ, 0x8, R21 ;  /* 0x00000008ff0e7819 */ /* 0x024fe40000011615 */
        /* <DEDUP_REMOVED lines=120> */
.L_x_9186:
[----:B------:R-:W-:Y:S05]  /*8b30*/  BSYNC B1 ;  /* 0x0000000000017941 */ /* 0x000fea0003800000 */
.L_x_9185:
[----:B------:R-:W-:Y:S05]  /*8b40*/  @P2 BRA `(.L_x_9182) ;  /* 0x0000002800d42947 */ /* 0x000fea0003800000 */
[----:B0--3--:R-:W0:Y:S01]  /*8b50*/  LDS.128 R4, [R37+0x12000] ;  /* 0x0120000025047984 */ /* 0x009e220000000c00 */
[----:B-----5:R-:W-:Y:S02]  /*8b60*/  SHF.R.U32.HI R13, RZ, 0x8, R9 ;  /* 0x00000008ff0d7819 */ /* 0x020fe40000011609 */
[----:B------:R-:W-:Y:S02]  /*8b70*/  LOP3.LUT R12, R9, 0xff, RZ, 0xc0, !PT ;  /* 0x000000ff090c7812 */ /* 0x000fe400078ec0ff */
[----:B------:R-:W-:Y:S02]  /*8b80*/  LOP3.LUT R13, R13, 0xff, RZ, 0xc0, !PT ;  /* 0x000000ff0d0d7812 */ /* 0x000fe400078ec0ff */
[----:B------:R-:W-:Y:S02]  /*8b90*/  SHF.R.U32.HI R21, RZ, 0x8, R11 ;  /* 0x00000008ff157819 */ /* 0x000fe4000001160b */
[----:B------:R-:W-:Y:S02]  /*8ba0*/  PRMT R12, R13, 0x7604, R12 ;  /* 0x000076040d0c7816 */ /* 0x000fe4000000000c */
[----:B------:R-:W-:-:S02]  /*8bb0*/  SHF.R.U32.HI R24, RZ, 0x10, R9 ;  /* 0x00000010ff187819 */ /* 0x000fc40000011609 */
[----:B------:R-:W-:Y:S02]  /*8bc0*/  SHF.R.U32.HI R13, RZ, 0x8, R10 ;  /* 0x00000008ff0d7819 */ /* 0x000fe4000001160a */
[----:B--2---:R-:W-:Y:S02]  /*8bd0*/  LOP3.LUT R14, R11, 0xff, RZ, 0xc0, !PT ;  /* 0x000000ff0b0e7812 */ /* 0x004fe400078ec0ff */
        /* <DEDUP_REMOVED lines=110> */
.L_x_9176:
[----:B------:R-:W-:-:S03]  /*92c0*/  UMOV UR4, 0xffffffff ;  /* 0xffffffff00047882 */ /* 0x000fc60000000000 */
[----:B------:R-:W-:Y:S05]  /*92d0*/  BRA.DIV UR4, `(.L_x_9187) ;  /* 0x0000011a04187947 */ /* 0x000fea000b800000 */
[----:B------:R0:W1:Y:S04]  /*92e0*/  SHFL.IDX PT, R31, R30, RZ, 0x1e1f ;  /* 0x001e1fff1e1f7589 */ /* 0x00006800000e0000 */
[----:B------:R0:W2:Y:S04]  /*92f0*/  SHFL.IDX PT, R21, R26, RZ, 0x1e1f ;  /* 0x001e1fff1a157589 */ /* 0x0000a800000e0000 */
[----:B------:R0:W3:Y:S04]  /*9300*/  SHFL.IDX PT, R0, R25, RZ, 0x1e1f ;  /* 0x001e1fff19007589 */ /* 0x0000e800000e0000 */
[----:B------:R0:W4:Y:S02]  /*9310*/  SHFL.IDX PT, R3, R28, RZ, 0x1e1f ;  /* 0x001e1fff1c037589 */ /* 0x00012400000e0000 */
.L_x_9389:
        /* <DEDUP_REMOVED lines=12> */
[----:B------:R-:W-:Y:S02]  /*93e0*/  LOP3.LUT R8, R5, 0xfffffffe, RZ, 0xc0, !PT ;  /* 0xfffffffe05087812 */ /* 0x000fe400078ec0ff */
[----:B------:R-:W-:-:S03]  /*93f0*/  CS2R R4, SRZ ;  /* 0x0000000000047805 */ /* 0x000fc6000001ff00 */
[----:B------:R-:W-:Y:S01]  /*9400*/  IMAD.IADD R39, R9, 0x1, -R8 ;  /* 0x0000000109277824 */ /* 0x000fe200078e0a08 */
[----:B------:R-:W-:-:S04]  /*9410*/  CS2R R8, SRZ ;  /* 0x0000000000087805 */ /* 0x000fc8000001ff00 */
[----:B------:R-:W-:Y:S01]  /*9420*/  SHF.L.U32 R39, R39, 0x1f, RZ ;  /* 0x0000001f27277819 */ /* 0x000fe200000006ff */
[----:B------:R-:W-:Y:S06]  /*9430*/  @P0 BRA `(.L_x_9189) ;  /* 0x0000000000700947 */ /* 0x000fec0003800000 */
[----:B------:R-:W2:Y:S01]  /*9440*/  LDL R20, [R1+0x70] ;  /* 0x0000700001147983 */ /* 0x000ea20000100800 */
[C---:B------:R-:W-:Y:S01]  /*9450*/  VIADD R4, R18.reuse, 0x20 ;  /* 0x0000002012047836 */ /* 0x040fe20000000000 */
[----:B------:R-:W-:Y:S01]  /*9460*/  ULDC UR4, c[0x0][0x3f4] ;  /* 0x0000fd0000047ab9 */ /* 0x000fe20000000800 */
[----:B------:R-:W-:Y:S02]  /*9470*/  CS2R R24, SRZ ;  /* 0x0000000000187805 */ /* 0x000fe4000001ff00 */
[----:B------:R-:W-:Y:S02]  /*9480*/  ISETP.GE.AND P4, PT, R18, UR4, PT ;  /* 0x0000000412007c0c */ /* 0x000fe4000bf86270 */
[----:B------:R-:W-:Y:S02]  /*9490*/  CS2R R26, SRZ ;  /* 0x00000000001a7805 */ /* 0x000fe4000001ff00 */
[----:B------:R-:W-:Y:S02]  /*94a0*/  ISETP.GE.AND P5, PT, R4, UR4, PT ;  /* 0x0000000404007c0c */ /* 0x000fe4000bfa6270 */
[----:B------:R-:W-:-:S02]  /*94b0*/  CS2R R12, SRZ ;  /* 0x00000000000c7805 */ /* 0x000fc4000001ff00 */
[----:B------:R-:W-:Y:S02]  /*94c0*/  CS2R R14, SRZ ;  /* 0x00000000000e7805 */ /* 0x000fe4000001ff00 */
[----:B------:R-:W-:Y:S02]  /*94d0*/  CS2R R8, SRZ ;  /* 0x0000000000087805 */ /* 0x000fe4000001ff00 */
[----:B------:R-:W-:Y:S02]  /*94e0*/  CS2R R10, SRZ ;  /* 0x00000000000a7805 */ /* 0x000fe4000001ff00 */
[----:B------:R-:W-:Y:S02]  /*94f0*/  CS2R R6, SRZ ;  /* 0x0000000000067805 */ /* 0x000fe4000001ff00 */
[----:B------:R-:W-:Y:S02]  /*9500*/  @!P4 SHF.R.S32.HI R5, RZ, 0x1f, R18 ;  /* 0x0000001fff05c819 */ /* 0x000fe40000011412 */
[----:B-1----:R-:W-:-:S05]  /*9510*/  @!P4 IADD3 R34, P0, R18, R31, RZ ;  /* 0x0000001f1222c210 */ /* 0x002fca0007f1e0ff */
[----:B---3--:R-:W-:-:S05]  /*9520*/  @!P4 IMAD.X R35, R0, 0x1, R5, P0 ;  /* 0x000000010023c824 */ /* 0x008fca00000e0605 */
[----:B------:R0:W5:Y:S01]  /*9530*/  @!P4 LD.E.128 R24, desc[UR40][R34.64] ;  /* 0x000000282218c980 */ /* 0x000162000c101d00 */
[----:B--2---:R-:W-:Y:S01]  /*9540*/  @!P5 IMAD.SHL.U32 R4, R20, 0x10, RZ ;  /* 0x000000101404d824 */ /* 0x004fe200078e00ff */
[----:B------:R-:W-:-:S04]  /*9550*/  @!P4 IADD3 R20, P1, R18, R21, RZ ;  /* 0x000000151214c210 */ /* 0x000fc80007f3e0ff */
[-C--:B------:R-:W-:Y:S02]  /*9560*/  @!P5 IADD3 R30, P2, R31, R4.reuse, RZ ;  /* 0x000000041f1ed210 */ /* 0x080fe40007f5e0ff */
[----:B------:R-:W-:Y:S01]  /*9570*/  @!P5 IADD3 R32, P3, R21, R4, RZ ;  /* 0x000000041520d210 */ /* 0x000fe20007f7e0ff */
[----:B----4-:R-:W-:Y:S01]  /*9580*/  @!P4 IMAD.X R21, R3, 0x1, R5, P1 ;  /* 0x000000010315c824 */ /* 0x010fe200008e0605 */
[----:B------:R-:W-:-:S04]  /*9590*/  @!P5 SHF.R.S32.HI R4, RZ, 0x1f, R4 ;  /* 0x0000001fff04d819 */ /* 0x000fc80000011404 */
[----:B------:R0:W5:Y:S01]  /*95a0*/  @!P4 LD.E.128 R12, desc[UR40][R20.64] ;  /* 0x00000028140cc980 */ /* 0x000162000c101d00 */
[--C-:B------:R-:W-:Y:S02]  /*95b0*/  @!P5 IMAD.X R31, R0, 0x1, R4.reuse, P2 ;  /* 0x00000001001fd824 */ /* 0x100fe400010e0604 */
[----:B------:R-:W-:Y:S01]  /*95c0*/  @!P5 IMAD.X R33, R3, 0x1, R4, P3 ;  /* 0x000000010321d824 */ /* 0x000fe200018e0604 */
[----:B------:R-:W-:Y:S02]  /*95d0*/  CS2R R4, SRZ ;  /* 0x0000000000047805 */ /* 0x000fe4000001ff00 */
[----:B------:R0:W5:Y:S04]  /*95e0*/  @!P5 LD.E.128 R8, desc[UR40][R30.64] ;  /* 0x000000281e08d980 */ /* 0x000168000c101d00 */
[----:B------:R0:W5:Y:S02]  /*95f0*/  @!P5 LD.E.128 R4, desc[UR40][R32.64] ;  /* 0x000000282004d980 */ /* 0x000164000c101d00 */
.L_x_9189:
[----:B------:R-:W-:Y:S05]  /*9600*/  BSYNC B1 ;  /* 0x0000000000017941 */ /* 0x000fea0003800000 */
.L_x_9188:
[----:B------:R-:W1:Y:S01]  /*9610*/  SYNCS.PHASECHK.TRANS64.TRYWAIT P0, [R16+URZ+0x19c00], R39 ;  /* 0x019c0027100075a7 */ /* 0x000e62000800017f */
[----:B---3--:R-:W-:Y:S01]  /*9620*/  IMAD R0, R29, -0xc0, R28 ;  /* 0xffffff401d007824 */ /* 0x008fe200078e021c */
[----:B------:R-:W-:Y:S04]  /*9630*/  BSSY B1, `(.L_x_9190) ;  /* 0x0000004000017945 */ /* 0x000fe80003800000 */
[----:B----4-:R-:W-:-:S04]  /*9640*/  VIMNMX R3, R0, 0xc0, PT ;  /* 0x000000c000037848 */ /* 0x010fc80003fe0100 */
[----:B------:R-:W-:Y:S01]  /*9650*/  ISETP.GE.AND P1, PT, R22, R3, PT ;  /* 0x000000031600720c */ /* 0x000fe20003f26270 */
[----:B-1----:R-:W-:-:S12]  /*9660*/  @!P0 BRA `(.L_x_9191) ;  /* 0x0000011400a88947 */ /* 0x002fd80003800000 */
.L_x_9390:
[----:B------:R-:W-:Y:S05]  /*9670*/  BSYNC B1 ;  /* 0x0000000000017941 */ /* 0x000fea0003800000 */
.L_x_9190:
[----:B------:R-:W-:Y:S05]  /*9680*/  @P1 BRA `(.L_x_9182) ;  /* 0x0000002000041947 */ /* 0x000fea0003800000 */
[----:B------:R3:W5:Y:S01]  /*9690*/  LDL R62, [R1+0x10] ;  /* 0x00001000013e7983 */ /* 0x0007620000100800 */
[----:B------:R-:W4:Y:S01]  /*96a0*/  LDC R3, c[0x0][0x3f4] ;  /* 0x0000fd00ff037b82 */ /* 0x000f220000000800 */
[C---:B------:R-:W-:Y:S01]  /*96b0*/  VIADD R0, R18.reuse, 0x20 ;  /* 0x0000002012007836 */ /* 0x040fe20000000000 */
[----:B------:R-:W-:Y:S01]  /*96c0*/  BSSY B1, `(.L_x_9192) ;  /* 0x00000fe000017945 */ /* 0x000fe20003800000 */
[----:B------:R-:W-:Y:S02]  /*96d0*/  SHF.R.U32.HI R60, RZ, 0x3, R157 ;  /* 0x00000003ff3c7819 */ /* 0x000fe4000001169d */
[-C--:B----4-:R-:W-:Y:S02]  /*96e0*/  ISETP.GE.AND P0, PT, R18, R3.reuse, PT ;  /* 0x000000031200720c */ /* 0x090fe40003f06270 */
[----:B------:R-:W-:-:S11]  /*96f0*/  ISETP.GE.AND P1, PT, R0, R3, PT ;  /* 0x000000030000720c */ /* 0x000fd60003f26270 */
[----:B---3--:R-:W-:Y:S05]  /*9700*/  @P0 BRA `(.L_x_9193) ;  /* 0x0000000c00e40947 */ /* 0x008fea0003800000 */
[----:B0-2---:R-:W0:Y:S01]  /*9710*/  S2R R21, SR_TID.X ;  /* 0x0000000000157919 */ /* 0x005e220000002100 */
[----:B-----5:R-:W-:Y:S02]  /*9720*/  SHF.R.U32.HI R20, RZ, 0x8, R24 ;  /* 0x00000008ff147819 */ /* 0x020fe40000011618 */
[----:B------:R-:W-:Y:S02]  /*9730*/  LOP3.LUT R0, R24, 0xff, RZ, 0xc0, !PT ;  /* 0x000000ff18007812 */ /* 0x000fe400078ec0ff */
[----:B------:R-:W-:Y:S02]  /*9740*/  SHF.R.U32.HI R30, RZ, 0x8, R26 ;  /* 0x00000008ff1e7819 */ /* 0x000fe4000001161a */
[----:B------:R-:W-:Y:S02]  /*9750*/  SHF.R.U32.HI R29, RZ, 0x8, R25 ;  /* 0x00000008ff1d7819 */ /* 0x000fe40000011619 */
[----:B------:R-:W-:Y:S02]  /*9760*/  LOP3.LUT R28, R25, 0xff, RZ, 0xc0, !PT ;  /* 0x000000ff191c7812 */ /* 0x000fe400078ec0ff */
[----:B------:R-:W-:-:S02]  /*9770*/  LOP3.LUT R29, R29, 0xff, RZ, 0xc0, !PT ;  /* 0x000000ff1d1d7812 */ /* 0x000fc400078ec0ff */
[----:B------:R-:W-:Y:S02]  /*9780*/  SHF.R.U32.HI R40, RZ, 0x8, R13 ;  /* 0x00000008ff287819 */ /* 0x000fe4000001160d */
[----:B------:R-:W-:Y:S02]  /*9790*/  PRMT R38, R29, 0x7604, R28 ;  /* 0x000076041d267816 */ /* 0x000fe4000000001c */
[----:B------:R-:W-:Y:S02]  /*97a0*/  SHF.R.U32.HI R29, RZ, 0x8, R27 ;  /* 0x00000008ff1d7819 */ /* 0x000fe4000001161b */
[----:B------:R-:W-:Y:S02]  /*97b0*/  LOP3.LUT R28, R27, 0xff, RZ, 0xc0, !PT ;  /* 0x000000ff1b1c7812 */ /* 0x000fe400078ec0ff */
[----:B------:R-:W-:Y:S02]  /*97c0*/  LOP3.LUT R29, R29, 0xff, RZ, 0xc0, !PT ;  /* 0x000000ff1d1d7812 */ /* 0x000fe400078ec0ff */
[----:B------:R-:W-:-:S02]  /*97d0*/  SHF.R.U32.HI R45, RZ, 0x8, R15 ;  /* 0x00000008ff2d7819 */ /* 0x000fc4000001160f */
[----:B------:R-:W-:Y:S02]  /*97e0*/  LOP3.LUT R40, R40, 0xff, RZ, 0xc0, !PT ;  /* 0x000000ff28287812 */ /* 0x000fe400078ec0ff */
[----:B------:R-:W-:Y:S02]  /*97f0*/  LOP3.LUT R44, R15, 0xff, RZ, 0xc0, !PT ;  /* 0x000000ff0f2c7812 */ /* 0x000fe400078ec0ff */
[----:B------:R-:W-:Y:S02]  /*9800*/  LOP3.LUT R45, R45, 0xff, RZ, 0xc0, !PT ;  /* 0x000000ff2d2d7812 */ /* 0x000fe400078ec0ff */
[----:B------:R-:W-:Y:S01]  /*9810*/  SHF.R.U32.HI R49, RZ, 0x10, R13 ;  /* 0x00000010ff317819 */ /* 0x000fe2000001160d */
[----:B0-----:R-:W-:Y:S01]  /*9820*/  VIADD R31, R21, 0xffffff80 ;  /* 0xffffff80151f7836 */ /* 0x001fe20000000000 */
[----:B------:R-:W-:Y:S02]  /*9830*/  LOP3.LUT R21, R20, 0xff, RZ, 0xc0, !PT ;  /* 0x000000ff14157812 */ /* 0x000fe400078ec0ff */
[----:B------:R-:W-:Y:S01]  /*9840*/  LOP3.LUT R20, R26, 0xff, RZ, 0xc0, !PT ;  /* 0x000000ff1a147812 */ /* 0x000fe200078ec0ff */
[----:B------:R-:W-:Y:S01]  /*9850*/  IMAD.U32 R49, R49, 0x10000, RZ ;  /* 0x0001000031317824 */ /* 0x000fe200078e00ff */
[----:B------:R-:W-:-:S02]  /*9860*/  LEA.HI R32, R31, R31, RZ, 0x1 ;  /* 0x0000001f1f207211 */ /* 0x000fc400078f08ff */
[----:B-1----:R-:W-:Y:S02]  /*9870*/  PRMT R39, R21, 0x7604, R0 ;  /* 0x0000760415277816 */ /* 0x002fe40000000000 */
[----:B------:R-:W-:Y:S02]  /*9880*/  LOP3.LUT R32, R32, 0xfffffffe, RZ, 0xc0, !PT ;  /* 0xfffffffe20207812 */ /* 0x000fe400078ec0ff */
[----:B------:R-:W-:Y:S02]  /*9890*/  SHF.R.U32.HI R21, RZ, 0x8, R12 ;  /* 0x00000008ff157819 */ /* 0x000fe4000001160c */
[----:B------:R-:W-:Y:S01]  /*98a0*/  SHF.R.U32.HI R42, RZ, 0x8, R14 ;  /* 0x00000008ff2a7819 */ /* 0x000fe2000001160e */
[----:B------:R-:W-:Y:S01]  /*98b0*/  IMAD.IADD R32, R31, 0x1, -R32 ;  /* 0x000000011f207824 */ /* 0x000fe200078e0a20 */
[----:B------:R-:W-:Y:S02]  /*98c0*/  LOP3.LUT R31, R30, 0xff, RZ, 0xc0, !PT ;  /* 0x000000ff1e1f7812 */ /* 0x000fe400078ec0ff */
[----:B------:R-:W-:-:S02]  /*98d0*/  LOP3.LUT R33, R21, 0xff, RZ, 0xc0, !PT ;  /* 0x000000ff15217812 */ /* 0x000fc400078ec0ff */
[----:B------:R-:W-:Y:S02]  /*98e0*/  LEA.HI R0, R3, R32, RZ, 0x1c ;  /* 0x0000002003007211 */ /* 0x000fe400078fe0ff */
[----:B------:R-:W-:Y:S02]  /*98f0*/  PRMT R43, R31, 0x7604, R20 ;  /* 0x000076041f2b7816 */ /* 0x000fe40000000014 */
[C---:B------:R-:W-:Y:S01]  /*9900*/  LEA.HI R20, R0.reuse, R0, RZ, 0x1 ;  /* 0x0000000000147211 */ /* 0x040fe200078f08ff */
[----:B------:R-:W-:Y:S01]  /*9910*/  IMAD.SHL.U32 R0, R0, 0x10, RZ ;  /* 0x0000001000007824 */ /* 0x000fe200078e00ff */
[----:B------:R-:W-:Y:S02]  /*9920*/  LOP3.LUT R32, R12, 0xff, RZ, 0xc0, !PT ;  /* 0x000000ff0c207812 */ /* 0x000fe400078ec0ff */
[----:B------:R-:W-:Y:S02]  /*9930*/  SHF.R.S32.HI R20, RZ, 0x1, R20 ;  /* 0x00000001ff147819 */ /* 0x000fe40000011414 */
[----:B------:R-:W-:-:S02]  /*9940*/  LOP3.LUT R0, R157, 0x10, R0, 0xf8, !PT ;  /* 0x000000109d007812 */ /* 0x000fc400078ef800 */
[----:B------:R-:W-:Y:S01]  /*9950*/  PRMT R47, R33, 0x7604, R32 ;  /* 0x00007604212f7816 */ /* 0x000fe20000000020 */
[----:B------:R-:W-:Y:S01]  /*9960*/  IMAD R21, R20, 0x1800, R62 ;  /* 0x0000180014157824 */ /* 0x000fe200078e023e */
[----:B------:R-:W-:Y:S02]  /*9970*/  LOP3.LUT R0, R0, R60, RZ, 0x3c, !PT ;  /* 0x0000003c00007212 */ /* 0x000fe400078e3cff */
[----:B------:R-:W-:Y:S02]  /*9980*/  PRMT R20, R29, 0x7604, R28 ;  /* 0x000076041d147816 */ /* 0x000fe4000000001c */
[----:B------:R-:W-:Y:S01]  /*9990*/  IADD3 R0, R16, R21, R0 ;  /* 0x0000001510007210 */ /* 0x000fe20007ffe000 */
[----:B------:R-:W0:Y:S01]  /*99a0*/  LDS.128 R28, [R37+0xf000] ;  /* 0x00f00000251c7984 */ /* 0x000e220000000c00 */
[----:B------:R-:W-:Y:S02]  /*99b0*/  LOP3.LUT R21, R13, 0xff, RZ, 0xc0, !PT ;  /* 0x000000ff0d157812 */ /* 0x000fe400078ec0ff */
[----:B------:R-:W-:Y:S01]  /*99c0*/  PRMT R44, R45, 0x7604, R44 ;  /* 0x000076042d2c7816 */ /* 0x000fe2000000002c */
[----:B------:R-:W1:Y:S01]  /*99d0*/  LDS.128 R32, [R0+0xf000] ;  /* 0x00f0000000207984 */ /* 0x000e620000000c00 */
[----:B------:R-:W-:-:S02]  /*99e0*/  PRMT R40, R40, 0x7604, R21 ;  /* 0x0000760428287816 */ /* 0x000fc40000000015 */
[----:B------:R-:W-:Y:S02]  /*99f0*/  SHF.R.U32.HI R21, RZ, 0x10, R25 ;  /* 0x00000010ff157819 */ /* 0x000fe40000011619 */
[----:B------:R-:W-:Y:S02]  /*9a00*/  SHF.R.U32.HI R45, RZ, 0x10, R27 ;  /* 0x00000010ff2d7819 */ /* 0x000fe4000001161b */
[----:B------:R-:W-:Y:S01]  /*9a10*/  LOP3.LUT R41, R14, 0xff, RZ, 0xc0, !PT ;  /* 0x000000ff0e297812 */ /* 0x000fe200078ec0ff */
[----:B------:R-:W-:Y:S01]  /*9a20*/  IMAD.U32 R21, R21, 0x10000, RZ ;  /* 0x0001000015157824 */ /* 0x000fe200078e00ff */
[----:B------:R-:W-:Y:S01]  /*9a30*/  LOP3.LUT R42, R42, 0xff, RZ, 0xc0, !PT ;  /* 0x000000ff2a2a7812 */ /* 0x000fe200078ec0ff */
[----:B------:R-:W-:Y:S01]  /*9a40*/  IMAD.U32 R45, R45, 0x10000, RZ ;  /* 0x000100002d2d7824 */ /* 0x000fe200078e00ff */
[----:B------:R-:W-:Y:S02]  /*9a50*/  LOP3.LUT R49, R40, 0xff0000, R49, 0xf8, !PT ;  /* 0x00ff000028317812 */ /* 0x000fe400078ef831 */
[----:B------:R-:W-:-:S02]  /*9a60*/  PRMT R51, R42, 0x7604, R41 ;  /* 0x000076042a337816 */ /* 0x000fc40000000029 */
[----:B------:R-:W-:Y:S02]  /*9a70*/  LOP3.LUT R41, R38, 0xff0000, R21, 0xf8, !PT ;  /* 0x00ff000026297812 */ /* 0x000fe400078ef815 */
[----:B------:R-:W-:Y:S02]  /*9a80*/  LOP3.LUT R45, R20, 0xff0000, R45, 0xf8, !PT ;  /* 0x00ff0000142d7812 */ /* 0x000fe400078ef82d */
[----:B------:R-:W-:Y:S02]  /*9a90*/  LOP3.LUT R21, R39, 0xff0000, R24, 0xf8, !PT ;  /* 0x00ff000027157812 */ /* 0x000fe400078ef818 */
        /* <DEDUP_REMOVED lines=9> */
[----:B0-----:R-:W-:-:S02]  /*9b30*/  F2FP.F16.E4M3.UNPACK_B R24, R28 ;  /* 0x0000001cff18723e */ /* 0x001fc400020006ff */
[----:B------:R-:W-:Y:S02]  /*9b40*/  F2FP.F16.E4M3.UNPACK_B R39, R28.H1 ;  /* 0x0000001cff27723e */ /* 0x000fe400030006ff */
[----:B------:R-:W-:Y:S02]  /*9b50*/  F2FP.F16.E4M3.UNPACK_B R48, R49 ;  /* 0x00000031ff30723e */ /* 0x000fe400020006ff */
[----:B-1----:R-:W-:Y:S02]  /*9b60*/  F2FP.F16.E4M3.UNPACK_B R27, R33 ;  /* 0x00000021ff1b723e */ /* 0x002fe400020006ff */
[----:B------:R-:W-:Y:S01]  /*9b70*/  F2FP.F16.E4M3.UNPACK_B R28, R46 ;  /* 0x0000002eff1c723e */ /* 0x000fe200020006ff */
[--C-:B------:R-:W-:Y:S01]  /*9b80*/  HADD2.F32 R50, -RZ, R48.reuse.H0_H0 ;  /* 0x20000030ff327230 */ /* 0x100fe20000004100 */
[----:B------:R-:W-:Y:S01]  /*9b90*/  LOP3.LUT R20, R43, 0xff000000, R26, 0xf8, !PT ;  /* 0xff0000002b147812 */ /* 0x000fe200078ef81a */
[----:B------:R-:W-:Y:S01]  /*9ba0*/  HADD2.F32 R48, -RZ, R48.H1_H1 ;  /* 0x30000030ff307230 */ /* 0x000fe20000004100 */
[----:B------:R-:W-:-:S02]  /*9bb0*/  LOP3.LUT R38, R47, 0xff000000, R12, 0xf8, !PT ;  /* 0xff0000002f267812 */ /* 0x000fc400078ef80c */
[----:B------:R-:W-:Y:S01]  /*9bc0*/  LOP3.LUT R12, R51, 0xff000000, R14, 0xf8, !PT ;  /* 0xff000000330c7812 */ /* 0x000fe200078ef80e */
[--C-:B------:R-:W-:Y:S01]  /*9bd0*/  HADD2.F32 R14, -RZ, R27.reuse.H0_H0 ;  /* 0x2000001bff0e7230 */ /* 0x100fe20000004100 */
[-C--:B------:R-:W-:Y:S01]  /*9be0*/  F2FP.F16.E4M3.UNPACK_B R26, R29.reuse ;  /* 0x0000001dff1a723e */ /* 0x080fe200020006ff */
[----:B------:R-:W-:Y:S01]  /*9bf0*/  HADD2.F32 R27, -RZ, R27.H1_H1 ;  /* 0x3000001bff1b7230 */ /* 0x000fe20000004100 */
[----:B------:R-:W-:Y:S01]  /*9c00*/  F2FP.F16.E4M3.UNPACK_B R40, R29.H1 ;  /* 0x0000001dff28723e */ /* 0x000fe200030006ff */
[----:B------:R-:W-:Y:S01]  /*9c10*/  HADD2.F32 R29, -RZ, R28.H0_H0 ;  /* 0x2000001cff1d7230 */ /* 0x000fe20000004100 */
[----:B------:R-:W-:Y:S01]  /*9c20*/  LOP3.LUT R53, R44, 0xff0000, R53, 0xf8, !PT ;  /* 0x00ff00002c357812 */ /* 0x000fe200078ef835 */
[--C-:B------:R-:W-:Y:S01]  /*9c30*/  HADD2.F32 R25, -RZ, R26.reuse.H0_H0 ;  /* 0x2000001aff197230 */ /* 0x100fe20000004100 */
[-C--:B------:R-:W-:Y:S01]  /*9c40*/  F2FP.F16.E4M3.UNPACK_B R43, R31.reuse ;  /* 0x0000001fff2b723e */ /* 0x080fe200020006ff */
[----:B------:R-:W-:Y:S01]  /*9c50*/  HADD2.F32 R26, -RZ, R26.H1_H1 ;  /* 0x3000001aff1a7230 */ /* 0x000fe20000004100 */
[----:B------:R-:W-:Y:S01]  /*9c60*/  F2FP.F16.E4M3.UNPACK_B R44, R31.H1 ;  /* 0x0000001fff2c723e */ /* 0x000fe200030006ff */
[----:B------:R-:W-:Y:S01]  /*9c70*/  FMUL.FTZ R51, R27, R48 ;  /* 0x000000301b337220 */ /* 0x000fe20000410000 */
[----:B------:R-:W-:-:S02]  /*9c80*/  F2FP.F16.E4M3.UNPACK_B R31, R32 ;  /* 0x00000020ff1f723e */ /* 0x000fc400020006ff */
[----:B------:R-:W-:Y:S01]  /*9c90*/  F2FP.F16.E4M3.UNPACK_B R41, R32.H1 ;  /* 0x00000020ff29723e */ /* 0x000fe200030006ff */
[CC--:B------:R-:W-:Y:S01]  /*9ca0*/  FMUL.FTZ R32, R14.reuse, R50.reuse ;  /* 0x000000320e207220 */ /* 0x0c0fe20000410000 */
[-C--:B------:R-:W-:Y:S02]  /*9cb0*/  F2FP.F16.E4M3.UNPACK_B R45, R35.reuse ;  /* 0x00000023ff2d723e */ /* 0x080fe400020006ff */
[----:B------:R-:W-:Y:S01]  /*9cc0*/  F2FP.F16.E4M3.UNPACK_B R47, R35.H1 ;  /* 0x00000023ff2f723e */ /* 0x000fe200030006ff */
[----:B------:R-:W-:Y:S01]  /*9cd0*/  FMUL.FTZ R35, R14, R29 ;  /* 0x0000001d0e237220 */ /* 0x000fe20000410000 */
[----:B------:R-:W-:Y:S01]  /*9ce0*/  F2FP.F16.E4M3.UNPACK_B R33, R33.H1 ;  /* 0x00000021ff21723e */ /* 0x000fe200030006ff */
[C---:B------:R-:W-:Y:S01]  /*9cf0*/  FFMA.FTZ R14, R25.reuse, R29, -R32 ;  /* 0x0000001d190e7223 */ /* 0x040fe20000010820 */
[----:B------:R-:W-:Y:S01]  /*9d00*/  F2FP.F16.E4M3.UNPACK_B R49, R49.H1 ;  /* 0x00000031ff31723e */ /* 0x000fe200030006ff */
[----:B------:R-:W-:Y:S01]  /*9d10*/  FFMA.FTZ R25, R25, R50, R35 ;  /* 0x0000003219197223 */ /* 0x000fe20000010023 */
[----:B------:R-:W-:Y:S01]  /*9d20*/  F2FP.F16.E4M3.UNPACK_B R46, R46.H1 ;  /* 0x0000002eff2e723e */ /* 0x000fe200030006ff */
[----:B------:R-:W-:Y:S01]  /*9d30*/  HADD2.F32 R32, -RZ, R28.H1_H1 ;  /* 0x3000001cff207230 */ /* 0x000fe20000004100 */
[----:B------:R-:W-:Y:S01]  /*9d40*/  LOP3.LUT R53, R53, 0xff000000, R15, 0xf8, !PT ;  /* 0xff00000035357812 */ /* 0x000fe200078ef80f */
[----:B------:R-:W-:Y:S01]  /*9d50*/  HADD2.F32 R50, -RZ, R49.H0_H0 ;  /* 0x20000031ff327230 */ /* 0x000fe20000004100 */
[----:B------:R-:W-:Y:S01]  /*9d60*/  F2FP.F16.E4M3.UNPACK_B R15, R34 ;  /* 0x00000022ff0f723e */ /* 0x000fe200020006ff */
[----:B------:R-:W-:-:S02]  /*9d70*/  HADD2.F32 R28, -RZ, R33.H0_H0 ;  /* 0x20000021ff1c7230 */ /* 0x000fc40000004100 */
[-C--:B------:R-:W-:Y:S01]  /*9d80*/  FMUL.FTZ R55, R27, R32.reuse ;  /* 0x000000201b377220 */ /* 0x080fe20000410000 */
[----:B------:R-:W-:Y:S02]  /*9d90*/  HADD2.F32 R35, -RZ, R46.H0_H0 ;  /* 0x2000002eff237230 */ /* 0x000fe40000004100 */
[----:B------:R-:W-:Y:S01]  /*9da0*/  FFMA.FTZ R27, R26, R32, -R51 ;  /* 0x000000201a1b7223 */ /* 0x000fe20000010833 */
[----:B------:R-:W-:Y:S02]  /*9db0*/  HADD2.F32 R29, -RZ, R40.H0_H0 ;  /* 0x20000028ff1d7230 */ /* 0x000fe40000004100 */
[----:B------:R-:W-:Y:S01]  /*9dc0*/  FMUL.FTZ R52, R28, R50 ;  /* 0x000000321c347220 */ /* 0x000fe20000410000 */
[----:B------:R-:W-:Y:S01]  /*9dd0*/  FFMA.FTZ R26, R26, R48, R55 ;  /* 0x000000301a1a7223 */ /* 0x000fe20000010037 */
[----:B------:R-:W-:Y:S01]  /*9de0*/  FMUL.FTZ R57, R28, R35 ;  /* 0x000000231c397220 */ /* 0x000fe20000410000 */
        /* <DEDUP_REMOVED lines=16> */
[--C-:B------:R-:W-:Y:S02]  /*9ef0*/  HADD2.F32 R49, -RZ, R48.reuse.H0_H0 ;  /* 0x20000030ff317230 */ /* 0x100fe40000004100 */
[C---:B------:R-:W-:Y:S01]  /*9f00*/  FMUL.FTZ R59, R35.reuse, R52 ;  /* 0x00000034233b7220 */ /* 0x040fe20000410000 */
[----:B------:R-:W-:Y:S02]  /*9f10*/  HADD2.F32 R32, -RZ, R43.H0_H0 ;  /* 0x2000002bff207230 */ /* 0x000fe40000004100 */
[C---:B------:R-:W-:Y:S01]  /*9f20*/  FFMA.FTZ R33, R40.reuse, R46, -R55 ;  /* 0x0000002e28217223 */ /* 0x040fe20000010837 */
[----:B------:R-:W-:Y:S01]  /*9f30*/  FFMA.FTZ R40, R40, R50, R57 ;  /* 0x0000003228287223 */ /* 0x000fe20000010039 */
[----:B------:R-:W-:Y:S01]  /*9f40*/  FMUL.FTZ R61, R35, R49 ;  /* 0x00000031233d7220 */ /* 0x000fe20000410000 */
[----:B------:R-:W-:-:S02]  /*9f50*/  HADD2.F32 R50, -RZ, R48.H1_H1 ;  /* 0x30000030ff327230 */ /* 0x000fc40000004100 */
[C---:B------:R-:W-:Y:S01]  /*9f60*/  FFMA.FTZ R35, R32.reuse, R49, -R59 ;  /* 0x0000003120237223 */ /* 0x040fe2000001083b */
[----:B------:R-:W-:Y:S01]  /*9f70*/  F2FP.F16.E4M3.UNPACK_B R48, R42.H1 ;  /* 0x0000002aff30723e */ /* 0x000fe200030006ff */
[----:B------:R-:W-:Y:S01]  /*9f80*/  FFMA.FTZ R32, R32, R52, R61 ;  /* 0x0000003420207223 */ /* 0x000fe2000001003d */
[----:B------:R-:W-:Y:S01]  /*9f90*/  HADD2.F32 R52, -RZ, R51.H1_H1 ;  /* 0x30000033ff347230 */ /* 0x000fe20000004100 */
[----:B------:R-:W-:Y:S01]  /*9fa0*/  F2FP.SATFINITE.E4M3.F32.PACK_AB_MERGE_C R29, R40, R29, RZ ;  /* 0x0000001d281d723e */ /* 0x000fe200048070ff */
[----:B------:R-:W-:Y:S02]  /*9fb0*/  HADD2.F32 R45, -RZ, R45.H1_H1 ;  /* 0x3000002dff2d7230 */ /* 0x000fe40000004100 */
[----:B------:R-:W-:Y:S01]  /*9fc0*/  HADD2.F32 R51, -RZ, R54.H0_H0 ;  /* 0x20000036ff337230 */ /* 0x000fe20000004100 */
[----:B------:R-:W-:Y:S01]  /*9fd0*/  F2FP.SATFINITE.E4M3.F32.PACK_AB_MERGE_C R25, R26, R25, R29 ;  /* 0x000000191a19723e */ /* 0x000fe2000480701d */
[----:B------:R-:W-:Y:S02]  /*9fe0*/  HADD2.F32 R42, -RZ, R47.H0_H0 ;  /* 0x2000002fff2a7230 */ /* 0x000fe40000004100 */
[----:B------:R-:W-:Y:S01]  /*9ff0*/  FMUL.FTZ R56, R45, R52 ;  /* 0x000000342d387220 */ /* 0x000fe20000410000 */
[----:B------:R-:W-:-:S02]  /*a000*/  HADD2.F32 R49, -RZ, R48.H0_H0 ;  /* 0x20000030ff317230 */ /* 0x000fc40000004100 */
[-C--:B------:R-:W-:Y:S01]  /*a010*/  FMUL.FTZ R45, R45, R50.reuse ;  /* 0x000000322d2d7220 */ /* 0x080fe20000410000 */
[----:B------:R-:W-:Y:S02]  /*a020*/  HADD2.F32 R43, -RZ, R43.H1_H1 ;  /* 0x3000002bff2b7230 */ /* 0x000fe40000004100 */
[C---:B------:R-:W-:Y:S01]  /*a030*/  FMUL.FTZ R53, R42.reuse, R51 ;  /* 0x000000332a357220 */ /* 0x040fe20000410000 */
[----:B------:R-:W-:Y:S02]  /*a040*/  HADD2.F32 R46, -RZ, R44.H0_H0 ;  /* 0x2000002cff2e7230 */ /* 0x000fe40000004100 */
[-C--:B------:R-:W-:Y:S01]  /*a050*/  FMUL.FTZ R58, R42, R49.reuse ;  /* 0x000000312a3a7220 */ /* 0x080fe20000410000 */
[----:B------:R-:W-:Y:S02]  /*a060*/  HADD2.F32 R55, -RZ, R54.H1_H1 ;  /* 0x30000036ff377230 */ /* 0x000fe40000004100 */
[C---:B------:R-:W-:Y:S01]  /*a070*/  FFMA.FTZ R42, R43.reuse, R50, -R56 ;  /* 0x000000322b2a7223 */ /* 0x040fe20000010838 */
[----:B------:R-:W-:Y:S01]  /*a080*/  FFMA.FTZ R43, R43, R52, R45 ;  /* 0x000000342b2b7223 */ /* 0x000fe2000001002d */
[----:B------:R-:W-:Y:S01]  /*a090*/  FFMA.FTZ R45, R46, R49, -R53 ;  /* 0x000000312e2d7223 */ /* 0x000fe20000010835 */
[----:B------:R-:W-:Y:S01]  /*a0a0*/  F2FP.F16.E4M3.UNPACK_B R53, R38.H1 ;  /* 0x00000026ff35723e */ /* 0x000fe200030006ff */
[----:B------:R-:W-:Y:S01]  /*a0b0*/  HADD2.F32 R47, -RZ, R47.H1_H1 ;  /* 0x3000002fff2f7230 */ /* 0x000fe20000004100 */
[----:B------:R-:W-:Y:S01]  /*a0c0*/  F2FP.F16.E4M3.UNPACK_B R50, R21.H1 ;  /* 0x00000015ff32723e */ /* 0x000fe200030006ff */
[----:B------:R-:W-:-:S02]  /*a0d0*/  HADD2.F32 R52, -RZ, R48.H1_H1 ;  /* 0x30000030ff347230 */ /* 0x000fc40000004100 */
[----:B------:R-:W-:Y:S01]  /*a0e0*/  FFMA.FTZ R46, R46, R51, R58 ;  /* 0x000000332e2e7223 */ /* 0x000fe2000001003a */
[----:B------:R-:W-:Y:S02]  /*a0f0*/  HADD2.F32 R48, -RZ, R44.H1_H1 ;  /* 0x3000002cff307230 */ /* 0x000fe40000004100 */
[CC--:B------:R-:W-:Y:S01]  /*a100*/  FMUL.FTZ R59, R47.reuse, R55.reuse ;  /* 0x000000372f3b7220 */ /* 0x0c0fe20000410000 */
[----:B------:R-:W-:Y:S02]  /*a110*/  HADD2.F32 R54, -RZ, R53.H0_H0 ;  /* 0x20000035ff367230 */ /* 0x000fe40000004100 */
[----:B------:R-:W-:Y:S01]  /*a120*/  FMUL.FTZ R58, R47, R52 ;  /* 0x000000342f3a7220 */ /* 0x000fe20000410000 */
[----:B------:R-:W-:Y:S02]  /*a130*/  HADD2.F32 R44, -RZ, R41.H0_H0 ;  /* 0x20000029ff2c7230 */ /* 0x000fe40000004100 */
[----:B------:R-:W-:Y:S02]  /*a140*/  HADD2.F32 R51, -RZ, R50.H0_H0 ;  /* 0x20000032ff337230 */ /* 0x000fe40000004100 */
[----:B------:R-:W-:Y:S01]  /*a150*/  FFMA.FTZ R47, R48, R55, R58 ;  /* 0x00000037302f7223 */ /* 0x000fe2000001003a */
[----:B------:R-:W-:-:S02]  /*a160*/  HADD2.F32 R49, -RZ, R39.H0_H0 ;  /* 0x20000027ff317230 */ /* 0x000fc40000004100 */
[C---:B------:R-:W-:Y:S01]  /*a170*/  FMUL.FTZ R56, R44.reuse, R54 ;  /* 0x000000362c387220 */ /* 0x040fe20000410000 */
[----:B------:R-:W-:Y:S02]  /*a180*/  HADD2.F32 R41, -RZ, R41.H1_H1 ;  /* 0x30000029ff297230 */ /* 0x000fe40000004100 */
[-C--:B------:R-:W-:Y:S01]  /*a190*/  FMUL.FTZ R57, R44, R51.reuse ;  /* 0x000000332c397220 */ /* 0x080fe20000410000 */
[----:B------:R-:W-:Y:S01]  /*a1a0*/  FFMA.FTZ R44, R48, R52, -R59 ;  /* 0x00000034302c7223 */ /* 0x000fe2000001083b */
[----:B------:R-:W-:Y:S01]  /*a1b0*/  HADD2.F32 R52, -RZ, R53.H1_H1 ;  /* 0x30000035ff347230 */ /* 0x000fe20000004100 */
[----:B------:R-:W-:Y:S01]  /*a1c0*/  F2FP.F16.E4M3.UNPACK_B R53, R38 ;  /* 0x00000026ff35723e */ /* 0x000fe200020006ff */
[----:B------:R-:W-:Y:S02]  /*a1d0*/  HADD2.F32 R50, -RZ, R50.H1_H1 ;  /* 0x30000032ff327230 */ /* 0x000fe40000004100 */
[----:B------:R-:W-:Y:S01]  /*a1e0*/  FFMA.FTZ R48, R49, R51, -R56 ;  /* 0x0000003331307223 */ /* 0x000fe20000010838 */
[----:B------:R-:W-:-:S02]  /*a1f0*/  HADD2.F32 R39, -RZ, R39.H1_H1 ;  /* 0x30000027ff277230 */ /* 0x000fc40000004100 */
[C---:B------:R-:W-:Y:S01]  /*a200*/  FMUL.FTZ R38, R41.reuse, R52 ;  /* 0x0000003429267220 */ /* 0x040fe20000410000 */
[----:B------:R-:W-:Y:S01]  /*a210*/  F2FP.F16.E4M3.UNPACK_B R51, R21 ;  /* 0x00000015ff33723e */ /* 0x000fe200020006ff */
[----:B------:R-:W-:Y:S01]  /*a220*/  FMUL.FTZ R55, R41, R50 ;  /* 0x0000003229377220 */ /* 0x000fe20000410000 */
[----:B------:R-:W-:Y:S01]  /*a230*/  FFMA.FTZ R49, R49, R54, R57 ;  /* 0x0000003631317223 */ /* 0x000fe20000010039 */
[----:B------:R-:W-:Y:S02]  /*a240*/  HADD2.F32 R54, -RZ, R53.H0_H0 ;  /* 0x20000035ff367230 */ /* 0x000fe40000004100 */
[C---:B------:R-:W-:Y:S01]  /*a250*/  FFMA.FTZ R21, R39.reuse, R50, -R38 ;  /* 0x0000003227157223 */ /* 0x040fe20000010826 */
[----:B------:R-:W-:Y:S02]  /*a260*/  HADD2.F32 R41, -RZ, R31.H0_H0 ;  /* 0x2000001fff297230 */ /* 0x000fe40000004100 */
[----:B------:R-:W-:Y:S01]  /*a270*/  FFMA.FTZ R38, R39, R52, R55 ;  /* 0x0000003427267223 */ /* 0x000fe20000010037 */
[----:B------:R-:W-:Y:S01]  /*a280*/  HADD2.F32 R52, -RZ, R51.H0_H0 ;  /* 0x20000033ff347230 */ /* 0x000fe20000004100 */
[----:B------:R-:W-:Y:S01]  /*a290*/  F2FP.SATFINITE.E4M3.F32.PACK_AB_MERGE_C R46, R47, R46, RZ ;  /* 0x0000002e2f2e723e */ /* 0x000fe200048070ff */
[----:B------:R-:W-:-:S02]  /*a2a0*/  HADD2.F32 R39, -RZ, R24.H0_H0 ;  /* 0x20000018ff277230 */ /* 0x000fc40000004100 */
[C---:B------:R-:W-:Y:S01]  /*a2b0*/  FMUL.FTZ R56, R41.reuse, R54 ;  /* 0x0000003629387220 */ /* 0x040fe20000410000 */
[----:B------:R-:W-:Y:S02]  /*a2c0*/  HADD2.F32 R53, -RZ, R53.H1_H1 ;  /* 0x30000035ff357230 */ /* 0x000fe40000004100 */
        /* <DEDUP_REMOVED lines=21> */
[----:B------:R-:W-:Y:S01]  /*a420*/  F2FP.F16.E4M3.UNPACK_B R12, R12 ;  /* 0x0000000cff0c723e */ /* 0x000fe200020006ff */
[----:B------:R-:W-:-:S02]  /*a430*/  HADD2.F32 R34, -RZ, R34.H1_H1 ;  /* 0x30000022ff227230 */ /* 0x000fc40000004100 */
[C---:B------:R-:W-:Y:S01]  /*a440*/  FFMA.FTZ R58, R39.reuse, R41, -R58 ;  /* 0x00000029273a7223 */ /* 0x040fe2000001083a */
[----:B------:R-:W-:Y:S02]  /*a450*/  HADD2.F32 R30, -RZ, R30.H1_H1 ;  /* 0x3000001eff1e7230 */ /* 0x000fe40000004100 */
[----:B------:R-:W-:Y:S01]  /*a460*/  FFMA.FTZ R54, R39, R54, R50 ;  /* 0x0000003627367223 */ /* 0x000fe20000010032 */
[--C-:B------:R-:W-:Y:S02]  /*a470*/  HADD2.F32 R39, -RZ, R20.reuse.H0_H0 ;  /* 0x20000014ff277230 */ /* 0x100fe40000004100 */
[C---:B------:R-:W-:Y:S01]  /*a480*/  FMUL.FTZ R41, R34.reuse, R53 ;  /* 0x0000003522297220 */ /* 0x040fe20000410000 */
[----:B------:R-:W-:Y:S01]  /*a490*/  FMUL.FTZ R34, R34, R51 ;  /* 0x0000003322227220 */ /* 0x000fe20000410000 */
[----:B------:R-:W-:Y:S02]  /*a4a0*/  F2FP.SATFINITE.E4M3.F32.PACK_AB_MERGE_C R38, R38, R49, RZ ;  /* 0x000000312626723e */ /* 0x000fe400048070ff */
[C---:B------:R-:W-:Y:S01]  /*a4b0*/  FFMA.FTZ R57, R30.reuse, R51, -R41 ;  /* 0x000000331e397223 */ /* 0x040fe20000010829 */
[----:B------:R-:W-:Y:S01]  /*a4c0*/  FFMA.FTZ R53, R30, R53, R34 ;  /* 0x000000351e357223 */ /* 0x000fe20000010022 */
[----:B------:R-:W-:Y:S01]  /*a4d0*/  HADD2.F32 R30, -RZ, R20.H1_H1 ;  /* 0x30000014ff1e7230 */ /* 0x000fe20000004100 */
[----:B------:R-:W-:Y:S01]  /*a4e0*/  F2FP.SATFINITE.E4M3.F32.PACK_AB_MERGE_C R24, R55, R24, R38 ;  /* 0x000000183718723e */ /* 0x000fe20004807026 */
[----:B------:R-:W-:Y:S01]  /*a4f0*/  HADD2.F32 R20, -RZ, R15.H0_H0 ;  /* 0x2000000fff147230 */ /* 0x000fe20000004100 */
[----:B------:R-:W-:Y:S01]  /*a500*/  F2FP.SATFINITE.E4M3.F32.PACK_AB_MERGE_C R57, R57, R58, RZ ;  /* 0x0000003a3939723e */ /* 0x000fe200048070ff */
[--C-:B------:R-:W-:Y:S01]  /*a510*/  HADD2.F32 R41, -RZ, R12.reuse.H0_H0 ;  /* 0x2000000cff297230 */ /* 0x100fe20000004100 */
[----:B------:R-:W-:Y:S01]  /*a520*/  F2FP.SATFINITE.E4M3.F32.PACK_AB_MERGE_C R53, R53, R54, RZ ;  /* 0x000000363535723e */ /* 0x000fe200048070ff */
[----:B------:R-:W-:-:S02]  /*a530*/  HADD2.F32 R34, -RZ, R12.H1_H1 ;  /* 0x3000000cff227230 */ /* 0x000fc40000004100 */
[----:B------:R-:W-:Y:S02]  /*a540*/  HADD2.F32 R15, -RZ, R15.H1_H1 ;  /* 0x3000000fff0f7230 */ /* 0x000fe40000004100 */
        /* <DEDUP_REMOVED lines=21> */
.L_x_9193:
[----:B------:R-:W-:Y:S05]  /*a6a0*/  BSYNC B1 ;  /* 0x0000000000017941 */ /* 0x000fea0003800000 */
.L_x_9192:
[----:B------:R-:W-:Y:S05]  /*a6b0*/  @P1 BRA `(.L_x_9182) ;  /* 0x0000000c00f81947 */ /* 0x000fea0003800000 */
[----:B---3-5:R-:W3:Y:S04]  /*a6c0*/  LDL R24, [R1+0x70] ;  /* 0x0000700001187983 */ /* 0x028ee80000100800 */
[----:B------:R-:W4:Y:S01]  /*a6d0*/  LDL R52, [R1+0x88] ;  /* 0x0000880001347983 */ /* 0x000f220000100800 */
[----:B------:R-:W-:Y:S02]  /*a6e0*/  SHF.R.U32.HI R0, RZ, 0x8, R8 ;  /* 0x00000008ff007819 */ /* 0x000fe40000011608 */
[----:B------:R-:W-:Y:S02]  /*a6f0*/  LOP3.LUT R13, R8, 0xff, RZ, 0xc0, !PT ;  /* 0x000000ff080d7812 */ /* 0x000fe400078ec0ff */
[----:B------:R-:W-:Y:S02]  /*a700*/  LOP3.LUT R0, R0, 0xff, RZ, 0xc0, !PT ;  /* 0x000000ff00007812 */ /* 0x000fe400078ec0ff */
[----:B0-2---:R-:W-:-:S02]  /*a710*/  SHF.R.U32.HI R21, RZ, 0x8, R9 ;  /* 0x00000008ff157819 */ /* 0x005fc40000011609 */
[----:B------:R-:W-:Y:S02]  /*a720*/  SHF.R.U32.HI R20, RZ, 0x8, R4 ;  /* 0x00000008ff147819 */ /* 0x000fe40000011604 */
[----:B------:R-:W-:Y:S02]  /*a730*/  PRMT R28, R0, 0x7604, R13 ;  /* 0x00007604001c7816 */ /* 0x000fe4000000000d */
        /* <DEDUP_REMOVED lines=10> */
[----:B------:R-:W-:Y:S02]  /*a7e0*/  SHF.R.U32.HI R26, RZ, 0x8, R6 ;  /* 0x00000008ff1a7819 */ /* 0x000fe40000011606 */
[----:B------:R-:W-:Y:S02]  /*a7f0*/  LOP3.LUT R13, R10, 0xff, RZ, 0xc0, !PT ;  /* 0x000000ff0a0d7812 */ /* 0x000fe400078ec0ff */
[----:B------:R-:W-:Y:S02]  /*a800*/  LOP3.LUT R12, R12, 0xff, RZ, 0xc0, !PT ;  /* 0x000000ff0c0c7812 */ /* 0x000fe400078ec0ff */
[----:B------:R-:W-:Y:S02]  /*a810*/  PRMT R32, R14, 0x7604, R25 ;  /* 0x000076040e207816 */ /* 0x000fe40000000019 */
[----:B------:R-:W-:Y:S02]  /*a820*/  LOP3.LUT R25, R5, 0xff, RZ, 0xc0, !PT ;  /* 0x000000ff05197812 */ /* 0x000fe400078ec0ff */
[----:B------:R-:W-:-:S02]  /*a830*/  LOP3.LUT R27, R6, 0xff, RZ, 0xc0, !PT ;  /* 0x000000ff061b7812 */ /* 0x000fc400078ec0ff */
[----:B------:R-:W-:Y:S02]  /*a840*/  LOP3.LUT R26, R26, 0xff, RZ, 0xc0, !PT ;  /* 0x000000ff1a1a7812 */ /* 0x000fe400078ec0ff */
[----:B------:R-:W-:Y:S02]  /*a850*/  PRMT R30, R12, 0x7604, R13 ;  /* 0x000076040c1e7816 */ /* 0x000fe4000000000d */
[----:B------:R-:W-:Y:S02]  /*a860*/  PRMT R37, R26, 0x7604, R27 ;  /* 0x000076041a257816 */ /* 0x000fe4000000001b */
[----:B------:R-:W-:Y:S02]  /*a870*/  SHF.R.U32.HI R31, RZ, 0x8, R7 ;  /* 0x00000008ff1f7819 */ /* 0x000fe40000011607 */
[----:B------:R-:W-:Y:S02]  /*a880*/  LOP3.LUT R29, R7, 0xff, RZ, 0xc0, !PT ;  /* 0x000000ff071d7812 */ /* 0x000fe400078ec0ff */
[----:B---3--:R-:W-:-:S02]  /*a890*/  LEA.HI R3, R3, R24, RZ, 0x1c ;  /* 0x0000001803037211 */ /* 0x008fc400078fe0ff */
[----:B------:R-:W-:Y:S02]  /*a8a0*/  SHF.R.U32.HI R24, RZ, 0x8, R5 ;  /* 0x00000008ff187819 */ /* 0x000fe40000011605 */
[C---:B------:R-:W-:Y:S01]  /*a8b0*/  LEA.HI R0, R3.reuse, R3, RZ, 0x1 ;  /* 0x0000000303007211 */ /* 0x040fe200078f08ff */
[----:B------:R-:W-:Y:S01]  /*a8c0*/  IMAD.SHL.U32 R20, R3, 0x10, RZ ;  /* 0x0000001003147824 */ /* 0x000fe200078e00ff */
[----:B------:R-:W-:Y:S01]  /*a8d0*/  LOP3.LUT R24, R24, 0xff, RZ, 0xc0, !PT ;  /* 0x000000ff18187812 */ /* 0x000fe200078ec0ff */
[----:B----4-:R-:W0:Y:S01]  /*a8e0*/  LDS.128 R12, [R52+0xf000] ;  /* 0x00f00000340c7984 */ /* 0x010e220000000c00 */
[----:B------:R-:W-:Y:S02]  /*a8f0*/  SHF.R.S32.HI R0, RZ, 0x1, R0 ;  /* 0x00000001ff007819 */ /* 0x000fe40000011400 */
[----:B------:R-:W-:Y:S02]  /*a900*/  LOP3.LUT R20, R157, 0x10, R20, 0xf8, !PT ;  /* 0x000000109d147812 */ /* 0x000fe400078ef814 */
[----:B------:R-:W-:Y:S01]  /*a910*/  PRMT R35, R24, 0x7604, R25 ;  /* 0x0000760418237816 */ /* 0x000fe20000000019 */
[----:B------:R-:W-:Y:S01]  /*a920*/  IMAD R3, R0, 0x1800, R62 ;  /* 0x0000180000037824 */ /* 0x000fe200078e023e */
[----:B------:R-:W-:-:S02]  /*a930*/  LOP3.LUT R0, R20, R60, RZ, 0x3c, !PT ;  /* 0x0000003c14007212 */ /* 0x000fc400078e3cff */
[----:B------:R-:W-:Y:S02]  /*a940*/  LOP3.LUT R20, R31, 0xff, RZ, 0xc0, !PT ;  /* 0x000000ff1f147812 */ /* 0x000fe400078ec0ff */
[----:B------:R-:W-:Y:S02]  /*a950*/  IADD3 R0, R16, R3, R0 ;  /* 0x0000000310007210 */ /* 0x000fe40007ffe000 */
[----:B------:R-:W-:Y:S02]  /*a960*/  SHF.R.U32.HI R3, RZ, 0x10, R8 ;  /* 0x00000010ff037819 */ /* 0x000fe40000011608 */
[----:B------:R-:W-:Y:S01]  /*a970*/  SHF.R.U32.HI R31, RZ, 0x10, R11 ;  /* 0x00000010ff1f7819 */ /* 0x000fe2000001160b */
[----:B------:R-:W2:Y:S01]  /*a980*/  LDS.128 R24, [R0+0xf000] ;  /* 0x00f0000000187984 */ /* 0x000ea20000000c00 */
[----:B------:R-:W-:Y:S02]  /*a990*/  LOP3.LUT R3, R3, 0xff, RZ, 0xc0, !PT ;  /* 0x000000ff03037812 */ /* 0x000fe400078ec0ff */
[----:B-1----:R-:W-:-:S02]  /*a9a0*/  PRMT R39, R20, 0x7604, R29 ;  /* 0x0000760414277816 */ /* 0x002fc4000000001d */
        /* <DEDUP_REMOVED lines=8> */
[----:B------:R-:W-:Y:S02]  /*aa30*/  SHF.R.U32.HI R32, RZ, 0x10, R7 ;  /* 0x00000010ff207819 */ /* 0x000fe40000011607 */
[----:B------:R-:W-:Y:S02]  /*aa40*/  LOP3.LUT R28, R28, 0xff, RZ, 0xc0, !PT ;  /* 0x000000ff1c1c7812 */ /* 0x000fe400078ec0ff */
[----:B------:R-:W-:Y:S02]  /*aa50*/  PRMT R21, R20, 0x7054, R21 ;  /* 0x0000705414157816 */ /* 0x000fe40000000015 */
[----:B------:R-:W-:-:S02]  /*aa60*/  PRMT R29, R29, 0x7054, R30 ;  /* 0x000070541d1d7816 */ /* 0x000fc4000000001e */
[----:B------:R-:W-:Y:S02]  /*aa70*/  SHF.R.U32.HI R20, RZ, 0x10, R4 ;  /* 0x00000010ff147819 */ /* 0x000fe40000011604 */
[----:B------:R-:W-:Y:S02]  /*aa80*/  LOP3.LUT R32, R32, 0xff, RZ, 0xc0, !PT ;  /* 0x000000ff20207812 */ /* 0x000fe400078ec0ff */
[----:B------:R-:W-:Y:S02]  /*aa90*/  SHF.R.U32.HI R30, RZ, 0x10, R6 ;  /* 0x00000010ff1e7819 */ /* 0x000fe40000011606 */
[----:B------:R-:W-:Y:S02]  /*aaa0*/  PRMT R35, R28, 0x7054, R35 ;  /* 0x000070541c237816 */ /* 0x000fe40000000023 */
[----:B------:R-:W-:Y:S02]  /*aab0*/  LOP3.LUT R20, R20, 0xff, RZ, 0xc0, !PT ;  /* 0x000000ff14147812 */ /* 0x000fe400078ec0ff */
[----:B------:R-:W-:-:S02]  /*aac0*/  PRMT R39, R32, 0x7054, R39 ;  /* 0x0000705420277816 */ /* 0x000fc40000000027 */
[----:B------:R-:W-:Y:S02]  /*aad0*/  LOP3.LUT R30, R30, 0xff, RZ, 0xc0, !PT ;  /* 0x000000ff1e1e7812 */ /* 0x000fe400078ec0ff */
[----:B------:R-:W-:Y:S02]  /*aae0*/  LOP3.LUT R38, R35, 0xff000000, R5, 0xf8, !PT ;  /* 0xff00000023267812 */ /* 0x000fe400078ef805 */
[----:B------:R-:W-:Y:S02]  /*aaf0*/  LOP3.LUT R8, R3, 0xff000000, R8, 0xf8, !PT ;  /* 0xff00000003087812 */ /* 0x000fe400078ef808 */
[----:B------:R-:W-:Y:S02]  /*ab00*/  LOP3.LUT R21, R21, 0xff000000, R9, 0xf8, !PT ;  /* 0xff00000015157812 */ /* 0x000fe400078ef809 */
[----:B------:R-:W-:Y:S02]  /*ab10*/  LOP3.LUT R3, R29, 0xff000000, R10, 0xf8, !PT ;  /* 0xff0000001d037812 */ /* 0x000fe400078ef80a */
[----:B------:R-:W-:-:S02]  /*ab20*/  PRMT R33, R20, 0x7054, R33 ;  /* 0x0000705414217816 */ /* 0x000fc40000000021 */
[----:B------:R-:W-:Y:S02]  /*ab30*/  LOP3.LUT R41, R39, 0xff000000, R7, 0xf8, !PT ;  /* 0xff00000027297812 */ /* 0x000fe400078ef807 */
[-C--:B0-----:R-:W-:Y:S02]  /*ab40*/  F2FP.F16.E4M3.UNPACK_B R10, R13.reuse ;  /* 0x0000000dff0a723e */ /* 0x081fe400020006ff */
[----:B------:R-:W-:Y:S02]  /*ab50*/  F2FP.F16.E4M3.UNPACK_B R29, R13.H1 ;  /* 0x0000000dff1d723e */ /* 0x000fe400030006ff */
[----:B------:R-:W-:Y:S01]  /*ab60*/  PRMT R37, R30, 0x7054, R37 ;  /* 0x000070541e257816 */ /* 0x000fe20000000025 */
[--C-:B------:R-:W-:Y:S01]  /*ab70*/  HADD2.F32 R9, -RZ, R10.reuse.H0_H0 ;  /* 0x2000000aff097230 */ /* 0x100fe20000004100 */
[-C--:B------:R-:W-:Y:S01]  /*ab80*/  F2FP.F16.E4M3.UNPACK_B R32, R15.reuse ;  /* 0x0000000fff20723e */ /* 0x080fe200020006ff */
[----:B------:R-:W-:Y:S01]  /*ab90*/  HADD2.F32 R10, -RZ, R10.H1_H1 ;  /* 0x3000000aff0a7230 */ /* 0x000fe20000004100 */
[----:B------:R-:W-:-:S02]  /*aba0*/  F2FP.F16.E4M3.UNPACK_B R35, R15.H1 ;  /* 0x0000000fff23723e */ /* 0x000fc400030006ff */
[----:B------:R-:W-:Y:S02]  /*abb0*/  F2FP.F16.E4M3.UNPACK_B R39, R38 ;  /* 0x00000026ff27723e */ /* 0x000fe400020006ff */
[----:B--2---:R-:W-:Y:S02]  /*abc0*/  F2FP.F16.E4M3.UNPACK_B R13, R25 ;  /* 0x00000019ff0d723e */ /* 0x004fe400020006ff */
[----:B------:R-:W-:Y:S01]  /*abd0*/  F2FP.F16.E4M3.UNPACK_B R15, R21 ;  /* 0x00000015ff0f723e */ /* 0x000fe200020006ff */
[--C-:B------:R-:W-:Y:S01]  /*abe0*/  HADD2.F32 R40, -RZ, R39.reuse.H0_H0 ;  /* 0x20000027ff287230 */ /* 0x100fe20000004100 */
[----:B------:R-:W-:Y:S01]  /*abf0*/  LOP3.LUT R20, R33, 0xff000000, R4, 0xf8, !PT ;  /* 0xff00000021147812 */ /* 0x000fe200078ef804 */
[----:B------:R-:W-:Y:S01]  /*ac00*/  HADD2.F32 R39, -RZ, R39.H1_H1 ;  /* 0x30000027ff277230 */ /* 0x000fe20000004100 */
[----:B------:R-:W-:Y:S01]  /*ac10*/  LOP3.LUT R4, R37, 0xff000000, R6, 0xf8, !PT ;  /* 0xff00000025047812 */ /* 0x000fe200078ef806 */
[----:B------:R-:W-:Y:S01]  /*ac20*/  HADD2.F32 R6, -RZ, R13.H0_H0 ;  /* 0x2000000dff067230 */ /* 0x000fe20000004100 */
[----:B------:R-:W-:Y:S01]  /*ac30*/  LOP3.LUT R34, R31, 0xff000000, R11, 0xf8, !PT ;  /* 0xff0000001f227812 */ /* 0x000fe200078ef80b */
[----:B------:R-:W-:Y:S01]  /*ac40*/  HADD2.F32 R30, -RZ, R15.H0_H0 ;  /* 0x2000000fff1e7230 */ /* 0x000fe20000004100 */
[-C--:B------:R-:W-:Y:S01]  /*ac50*/  F2FP.F16.E4M3.UNPACK_B R11, R12.reuse ;  /* 0x0000000cff0b723e */ /* 0x080fe200020006ff */
[----:B------:R-:W-:Y:S01]  /*ac60*/  HADD2.F32 R13, -RZ, R13.H1_H1 ;  /* 0x3000000dff0d7230 */ /* 0x000fe20000004100 */
[----:B------:R-:W-:-:S02]  /*ac70*/  F2FP.F16.E4M3.UNPACK_B R28, R12.H1 ;  /* 0x0000000cff1c723e */ /* 0x000fc400030006ff */
[-C--:B------:R-:W-:Y:S02]  /*ac80*/  F2FP.F16.E4M3.UNPACK_B R12, R24.reuse ;  /* 0x00000018ff0c723e */ /* 0x080fe400020006ff */
[----:B------:R-:W-:Y:S01]  /*ac90*/  F2FP.F16.E4M3.UNPACK_B R31, R24.H1 ;  /* 0x00000018ff1f723e */ /* 0x000fe200030006ff */
[C---:B------:R-:W-:Y:S01]  /*aca0*/  FMUL.FTZ R24, R6.reuse, R40 ;  /* 0x0000002806187220 */ /* 0x040fe20000410000 */
[----:B------:R-:W-:Y:S01]  /*acb0*/  F2FP.F16.E4M3.UNPACK_B R33, R27 ;  /* 0x0000001bff21723e */ /* 0x000fe200020006ff */
[----:B------:R-:W-:Y:S01]  /*acc0*/  FMUL.FTZ R43, R13, R39 ;  /* 0x000000270d2b7220 */ /* 0x000fe20000410000 */
[----:B------:R-:W-:Y:S01]  /*acd0*/  F2FP.F16.E4M3.UNPACK_B R37, R27.H1 ;  /* 0x0000001bff25723e */ /* 0x000fe200030006ff */
[-C--:B------:R-:W-:Y:S01]  /*ace0*/  FMUL.FTZ R27, R6, R30.reuse ;  /* 0x0000001e061b7220 */ /* 0x080fe20000410000 */
[----:B------:R-:W-:Y:S01]  /*acf0*/  F2FP.F16.E4M3.UNPACK_B R25, R25.H1 ;  /* 0x00000019ff19723e */ /* 0x000fe200030006ff */
        /* <DEDUP_REMOVED lines=8> */
[----:B------:R-:W-:-:S02]  /*ad80*/  HADD2.F32 R15, -RZ, R25.H0_H0 ;  /* 0x20000019ff0f7230 */ /* 0x000fc40000004100 */
[-C--:B------:R-:W-:Y:S01]  /*ad90*/  FMUL.FTZ R42, R13, R27.reuse ;  /* 0x0000001b0d2a7220 */ /* 0x080fe20000410000 */
[--C-:B------:R-:W-:Y:S02]  /*ada0*/  HADD2.F32 R30, -RZ, R24.reuse.H0_H0 ;  /* 0x20000018ff1e7230 */ /* 0x100fe40000004100 */
[C---:B------:R-:W-:Y:S01]  /*adb0*/  FFMA.FTZ R13, R10.reuse, R27, -R43 ;  /* 0x0000001b0a0d7223 */ /* 0x040fe2000001082b */
[----:B------:R-:W-:Y:S02]  /*adc0*/  HADD2.F32 R21, -RZ, R29.H0_H0 ;  /* 0x2000001dff157230 */ /* 0x000fe40000004100 */
[C---:B------:R-:W-:Y:S01]  /*add0*/  FMUL.FTZ R44, R15.reuse, R40 ;  /* 0x000000280f2c7220 */ /* 0x040fe20000410000 */
[----:B------:R-:W-:Y:S01]  /*ade0*/  FFMA.FTZ R10, R10, R39, R42 ;  /* 0x000000270a0a7223 */ /* 0x000fe2000001002a */
[-C--:B------:R-:W-:Y:S01]  /*adf0*/  FMUL.FTZ R45, R15, R30.reuse ;  /* 0x0000001e0f2d7220 */ /* 0x080fe20000410000 */
[----:B------:R-:W-:Y:S01]  /*ae00*/  F2FP.F16.E4M3.UNPACK_B R42, R41 ;  /* 0x00000029ff2a723e */ /* 0x000fe200020006ff */
[----:B------:R-:W-:Y:S01]  /*ae10*/  FFMA.FTZ R15, R21, R30, -R44 ;  /* 0x0000001e150f7223 */ /* 0x000fe2000001082c */
[----:B------:R-:W-:-:S02]  /*ae20*/  HADD2.F32 R30, -RZ, R24.H1_H1 ;  /* 0x30000018ff1e7230 */ /* 0x000fc40000004100 */
[----:B------:R-:W-:Y:S01]  /*ae30*/  FFMA.FTZ R21, R21, R40, R45 ;  /* 0x0000002815157223 */ /* 0x000fe2000001002d */
[----:B------:R-:W-:Y:S01]  /*ae40*/  HADD2.F32 R39, -RZ, R38.H1_H1 ;  /* 0x30000026ff277230 */ /* 0x000fe20000004100 */
[----:B------:R-:W-:Y:S01]  /*ae50*/  F2FP.F16.E4M3.UNPACK_B R38, R34 ;  /* 0x00000022ff26723e */ /* 0x000fe200020006ff */
[----:B------:R-:W-:Y:S01]  /*ae60*/  HADD2.F32 R24, -RZ, R25.H1_H1 ;  /* 0x30000019ff187230 */ /* 0x000fe20000004100 */
[----:B------:R-:W-:Y:S01]  /*ae70*/  F2FP.F16.E4M3.UNPACK_B R41, R41.H1 ;  /* 0x00000029ff29723e */ /* 0x000fe200030006ff */
[----:B------:R-:W-:Y:S01]  /*ae80*/  HADD2.F32 R29, -RZ, R29.H1_H1 ;  /* 0x3000001dff1d7230 */ /* 0x000fe20000004100 */
[----:B------:R-:W-:Y:S01]  /*ae90*/  F2FP.F16.E4M3.UNPACK_B R5, R14 ;  /* 0x0000000eff05723e */ /* 0x000fe200020006ff */
[----:B------:R-:W-:Y:S02]  /*aea0*/  HADD2.F32 R44, -RZ, R42.H0_H0 ;  /* 0x2000002aff2c7230 */ /* 0x000fe40000004100 */
[----:B------:R-:W-:Y:S01]  /*aeb0*/  FMUL.FTZ R46, R24, R39 ;  /* 0x00000027182e7220 */ /* 0x000fe20000410000 */
        /* <DEDUP_REMOVED lines=8> */
[----:B------:R-:W-:Y:S01]  /*af40*/  HADD2.F32 R39, -RZ, R38.H1_H1 ;  /* 0x30000026ff277230 */ /* 0x000fe20000004100 */
[----:B------:R-:W-:Y:S01]  /*af50*/  F2FP.F16.E4M3.UNPACK_B R38, R34.H1 ;  /* 0x00000022ff26723e */ /* 0x000fe200030006ff */
[----:B------:R-:W-:Y:S01]  /*af60*/  FFMA.FTZ R27, R25, R40, -R50 ;  /* 0x00000028191b7223 */ /* 0x000fe20000010832 */
        /* <DEDUP_REMOVED lines=23> */
[----:B------:R-:W-:Y:S01]  /*b0e0*/  F2FP.SATFINITE.E4M3.F32.PACK_AB_MERGE_C R9, R10, R9, R21 ;  /* 0x000000090a09723e */ /* 0x000fe20004807015 */
        /* <DEDUP_REMOVED lines=28> */
[----:B------:R-:W-:-:S02]  /*b2b0*/  HADD2.F32 R12, -RZ, R12.H1_H1 ;  /* 0x3000000cff0c7230 */ /* 0x000fc40000004100 */
[----:B------:R-:W-:Y:S02]  /*b2c0*/  HADD2.F32 R8, -RZ, R11.H0_H0 ;  /* 0x2000000bff087230 */ /* 0x000fe40000004100 */
[-C--:B------:R-:W-:Y:S01]  /*b2d0*/  FMUL.FTZ R45, R20, R31.reuse ;  /* 0x0000001f142d7220 */ /* 0x080fe20000410000 */
[----:B------:R-:W-:Y:S01]  /*b2e0*/  HADD2.F32 R39, -RZ, R39.H1_H1 ;  /* 0x30000027ff277230 */ /* 0x000fe20000004100 */
[----:B------:R-:W-:Y:S01]  /*b2f0*/  F2FP.F16.E4M3.UNPACK_B R20, R4.H1 ;  /* 0x00000004ff14723e */ /* 0x000fe200030006ff */
[----:B------:R-:W-:Y:S02]  /*b300*/  HADD2.F32 R11, -RZ, R11.H1_H1 ;  /* 0x3000000bff0b7230 */ /* 0x000fe40000004100 */
[----:B------:R-:W-:Y:S01]  /*b310*/  FMUL.FTZ R44, R12, R42 ;  /* 0x0000002a0c2c7220 */ /* 0x000fe20000410000 */
[C---:B------:R-:W-:Y:S01]  /*b320*/  FFMA.FTZ R28, R8.reuse, R31, -R41 ;  /* 0x0000001f081c7223 */ /* 0x040fe20000010829 */
[----:B------:R-:W-:Y:S01]  /*b330*/  FFMA.FTZ R45, R8, R43, R45 ;  /* 0x0000002b082d7223 */ /* 0x000fe2000001002d */
[----:B------:R-:W-:Y:S01]  /*b340*/  F2FP.F16.E4M3.UNPACK_B R8, R3.H1 ;  /* 0x00000003ff08723e */ /* 0x000fe200030006ff */
[-C--:B------:R-:W-:Y:S01]  /*b350*/  FMUL.FTZ R31, R12, R39.reuse ;  /* 0x000000270c1f7220 */ /* 0x080fe20000410000 */
[----:B------:R-:W-:Y:S01]  /*b360*/  FFMA.FTZ R43, R11, R39, -R44 ;  /* 0x000000270b2b7223 */ /* 0x000fe2000001082c */
[----:B------:R-:W-:Y:S01]  /*b370*/  HADD2.F32 R39, -RZ, R20.H0_H0 ;  /* 0x20000014ff277230 */ /* 0x000fe20000004100 */
[----:B------:R-:W-:Y:S01]  /*b380*/  F2FP.F16.E4M3.UNPACK_B R3, R3 ;  /* 0x00000003ff03723e */ /* 0x000fe200020006ff */
[----:B------:R-:W-:-:S02]  /*b390*/  HADD2.F32 R12, -RZ, R26.H0_H0 ;  /* 0x2000001aff0c7230 */ /* 0x000fc40000004100 */
[----:B------:R-:W-:Y:S01]  /*b3a0*/  FFMA.FTZ R42, R11, R42, R31 ;  /* 0x0000002a0b2a7223 */ /* 0x000fe2000001001f */
[--C-:B------:R-:W-:Y:S02]  /*b3b0*/  HADD2.F32 R11, -RZ, R8.reuse.H0_H0 ;  /* 0x20000008ff0b7230 */ /* 0x100fe40000004100 */
[----:B------:R-:W-:Y:S02]  /*b3c0*/  HADD2.F32 R31, -RZ, R8.H1_H1 ;  /* 0x30000008ff1f7230 */ /* 0x000fe40000004100 */
[C---:B------:R-:W-:Y:S01]  /*b3d0*/  FMUL.FTZ R47, R12.reuse, R39 ;  /* 0x000000270c2f7220 */ /* 0x040fe20000410000 */
[----:B------:R-:W-:Y:S02]  /*b3e0*/  HADD2.F32 R8, -RZ, R14.H0_H0 ;  /* 0x2000000eff087230 */ /* 0x000fe40000004100 */
[----:B------:R-:W-:Y:S01]  /*b3f0*/  FMUL.FTZ R49, R12, R11 ;  /* 0x0000000b0c317220 */ /* 0x000fe20000410000 */
[----:B------:R-:W-:Y:S02]  /*b400*/  HADD2.F32 R41, -RZ, R20.H1_H1 ;  /* 0x30000014ff297230 */ /* 0x000fe40000004100 */
[----:B------:R-:W-:-:S02]  /*b410*/  HADD2.F32 R26, -RZ, R26.H1_H1 ;  /* 0x3000001aff1a7230 */ /* 0x000fc40000004100 */
[C---:B------:R-:W-:Y:S01]  /*b420*/  FFMA.FTZ R47, R8.reuse, R11, -R47 ;  /* 0x0000000b082f7223 */ /* 0x040fe2000001082f */
[----:B------:R-:W-:Y:S01]  /*b430*/  HADD2.F32 R14, -RZ, R14.H1_H1 ;  /* 0x3000000eff0e7230 */ /* 0x000fe20000004100 */
[----:B------:R-:W-:Y:S01]  /*b440*/  F2FP.F16.E4M3.UNPACK_B R11, R4 ;  /* 0x00000004ff0b723e */ /* 0x000fe200020006ff */
[----:B------:R-:W-:Y:S01]  /*b450*/  FFMA.FTZ R49, R8, R39, R49 ;  /* 0x0000002708317223 */ /* 0x000fe20000010031 */
        /* <DEDUP_REMOVED lines=34> */
[----:B------:R-:W-:-:S05]  /*b680*/  F2FP.SATFINITE.E4M3.F32.PACK_AB_MERGE_C R10, R20, R3, R49 ;  /* 0x00000003140a723e */ /* 0x000fca0004807031 */
[----:B------:R4:W-:Y:S02]  /*b690*/  STS.128 [R0+0xf000], R8 ;  /* 0x00f0000800007388 */ /* 0x0009e40000000c00 */
.L_x_9182:
[----:B------:R-:W-:Y:S05]  /*b6a0*/  BSYNC B0 ;  /* 0x0000000000007941 */ /* 0x000fea0003800000 */
.L_x_9175:
        /* <DEDUP_REMOVED lines=8> */
.L_x_9172:
[----:B------:R-:W-:-:S13]  /*b730*/  ISETP.NE.AND P0, PT, R155, 0x3, PT ;  /* 0x000000039b00780c */ /* 0x000fda0003f05270 */
[----:B------:R-:W-:Y:S05]  /*b740*/  @!P0 BRA `(.L_x_9194) ;  /* 0x0000000000048947 */ /* 0x000fea0003800000 */
[----:B------:R-:W-:Y:S01]  /*b750*/  BPT.TRAP 0x1 ;  /* 0x000000040000795c */ /* 0x000fe20000300000 */
.L_x_9194:
[----:B01----:R-:W-:Y:S01]  /*b760*/  IMAD R3, R154, 0x8, R16 ;  /* 0x000000089a037824 */ /* 0x003fe200078e0210 */
[----:B---345:R-:W-:-:S04]  /*b770*/  SHF.L.U32 R6, R156, 0x1f, RZ ;  /* 0x0000001f9c067819 */ /* 0x038fc800000006ff */
[----:B------:R0:W1:Y:S01]  /*b780*/  SYNCS.PHASECHK.TRANS64.TRYWAIT P1, [R3+URZ+0x19c30], R6 ;  /* 0x019c3006030075a7 */ /* 0x000062000802017f */
[----:B------:R-:W-:Y:S05]  /*b790*/  @!P0 BRA `(.L_x_9195) ;  /* 0x0000000000048947 */ /* 0x000fea0003800000 */
[----:B------:R-:W-:Y:S01]  /*b7a0*/  BPT.TRAP 0x1 ;  /* 0x000000040000795c */ /* 0x000fe20000300000 */
.L_x_9195:
[----:B------:R-:W-:Y:S01]  /*b7b0*/  VIADD R0, R16, 0x13800 ;  /* 0x0001380010007836 */ /* 0x000fe20000000000 */
[----:B------:R-:W-:Y:S01]  /*b7c0*/  LOP3.LUT R4, R36, 0x10000, RZ, 0xfc, !PT ;  /* 0x0001000024047812 */ /* 0x000fe200078efcff */
[----:B------:R-:W-:-:S03]  /*b7d0*/  IMAD.MOV.U32 R5, RZ, RZ, -0x3ffffff0 ;  /* 0xc0000010ff057424 */ /* 0x000fc600078e00ff */
[----:B------:R-:W-:-:S04]  /*b7e0*/  SHF.R.U32.HI R0, RZ, 0x4, R0 ;  /* 0x00000004ff007819 */ /* 0x000fc80000011600 */
[----:B------:R-:W-:-:S04]  /*b7f0*/  LOP3.LUT R0, R0, 0x3fff, RZ, 0xc0, !PT ;  /* 0x00003fff00007812 */ /* 0x000fc800078ec0ff */
[----:B------:R-:W-:-:S05]  /*b800*/  LOP3.LUT R0, R0, 0x10000, RZ, 0xfc, !PT ;  /* 0x0001000000007812 */ /* 0x000fca00078efcff */
[----:B------:R3:W-:Y:S01]  /*b810*/  STL [R1+0x20], R0 ;  /* 0x0000200001007387 */ /* 0x0007e20000100800 */
[----:B-1----:R-:W-:Y:S05]  /*b820*/  @P1 BRA `(.L_x_9196) ;  /* 0x0000000000081947 */ /* 0x002fea0003800000 */
[----:B------:R-:W1:Y:S02]  /*b830*/  SYNCS.PHASECHK.TRANS64.TRYWAIT P1, [R3+URZ+0x19c30], R6 ;  /* 0x019c3006030075a7 */ /* 0x000e64000802017f */
[----:B-1----:R-:W-:Y:S05]  /*b840*/  @!P1 BRA `(.L_x_9197) ;  /* 0x000000f400449947 */ /* 0x002fea0003800000 */
.L_x_9196:
[----:B------:R-:W0:Y:S01]  /*b850*/  LDL R8, [R1+0x20] ;  /* 0x0000200001087983 */ /* 0x000e220000100800 */
[----:B------:R-:W-:Y:S01]  /*b860*/  IMAD.MOV.U32 R7, RZ, RZ, -0x3ffffff0 ;  /* 0xc0000010ff077424 */ /* 0x000fe200078e00ff */
[----:B------:R-:W-:Y:S05]  /*b870*/  WARPSYNC.ALL ;  /* 0x0000000000007948 */ /* 0x000fea0003800000 */
[C---:B------:R-:W-:Y:S01]  /*b880*/  R2UR UR4, R4.reuse ;  /* 0x00000000040472ca */ /* 0x040fe200000e0000 */
[----:B---3--:R-:W3:Y:S01]  /*b890*/  LDL R0, [R1+0x34] ;  /* 0x0000340001007983 */ /* 0x008ee20000100800 */
[----:B------:R-:W-:Y:S01]  /*b8a0*/  R2UR UR5, R5 ;  /* 0x00000000050572ca */ /* 0x000fe200000e0000 */
[----:B------:R-:W-:Y:S01]  /*b8b0*/  WARPGROUP.ARRIVE ;  /* 0x00000000000079c5 */ /* 0x000fe20000000000 */
[----:B------:R-:W-:Y:S01]  /*b8c0*/  R2UR UR7, R7 ;  /* 0x00000000070772ca */ /* 0x000fe200000e0000 */
[----:B------:R-:W-:Y:S01]  /*b8d0*/  VIADD R12, R4, 0x180 ;  /* 0x00000180040c7836 */ /* 0x000fe20000000000 */
[----:B------:R-:W-:Y:S01]  /*b8e0*/  P2R R10, PR, RZ, 0x1 ;  /* 0x00000001ff0a7803 */ /* 0x000fe20000000000 */
[----:B------:R-:W-:-:S02]  /*b8f0*/  IMAD.MOV.U32 R13, RZ, RZ, -0x3ffffff0 ;  /* 0xc0000010ff0d7424 */ /* 0x000fc400078e00ff */
[----:B------:R-:W4:Y:S01]  /*b900*/  S2R R90, SR_TID.X ;  /* 0x00000000005a7919 */ /* 0x000f220000002100 */
[----:B------:R-:W-:Y:S02]  /*b910*/  IMAD.MOV.U32 R9, RZ, RZ, -0x3ffffff0 ;  /* 0xc0000010ff097424 */ /* 0x000fe400078e00ff */
[----:B------:R-:W-:Y:S01]  /*b920*/  VIADD R20, R4, 0x300 ;  /* 0x0000030004147836 */ /* 0x000fe20000000000 */
[----:B------:R5:W-:Y:S01]  /*b930*/  STL.64 [R1], R12 ;  /* 0x0000000c01007387 */ /* 0x000be20000100a00 */
[----:B--2---:R-:W-:Y:S02]  /*b940*/  IMAD.MOV.U32 R21, RZ, RZ, -0x3ffffff0 ;  /* 0xc0000010ff157424 */ /* 0x004fe400078e00ff */
[----:B------:R-:W-:Y:S01]  /*b950*/  IMAD.MOV.U32 R7, RZ, RZ, -0x3ffffff0 ;  /* 0xc0000010ff077424 */ /* 0x000fe200078e00ff */
[----:B----4-:R-:W-:Y:S01]  /*b960*/  LOP3.LUT R90, R90, 0x7f, RZ, 0xc0, !PT ;  /* 0x0000007f5a5a7812 */ /* 0x010fe200078ec0ff */
[----:B01----:R-:W-:-:S04]  /*b970*/  IMAD R6, R154, 0x300, R8 ;  /* 0x000003009a067824 */ /* 0x003fc800078e0208 */
[C---:B------:R-:W-:Y:S01]  /*b980*/  VIADD R8, R6.reuse, 0x100 ;  /* 0x0000010006087836 */ /* 0x040fe20000000000 */
[C---:B------:R-:W-:Y:S01]  /*b990*/  R2UR UR6, R6.reuse ;  /* 0x00000000060672ca */ /* 0x040fe200000e0000 */
[----:B------:R-:W-:Y:S01]  /*b9a0*/  VIADD R6, R6, 0x200 ;  /* 0x0000020006067836 */ /* 0x000fe20000000000 */
[----:B---3--:R-:W-:-:S11]  /*b9b0*/  IADD3 R89, R89, 0x80, -R0 ;  /* 0x0000008059597810 */ /* 0x008fd60007ffe800 */
[----:B------:R-:W-:Y:S01]  /*b9c0*/  QGMMA.64x128x32.F32.E4M3.E4M3 R24, gdesc[UR4], RZ, !UPT, gsb0 ;  /* 0x01e00000041879f3 */ /* 0x000fe2000c0008ff */
[----:B------:R-:W-:Y:S02]  /*b9d0*/  R2UR UR4, R12 ;  /* 0x000000000c0472ca */ /* 0x000fe400000e0000 */
[----:B------:R-:W-:Y:S02]  /*b9e0*/  R2UR UR5, R13 ;  /* 0x000000000d0572ca */ /* 0x000fe400000e0000 */
[----:B------:R-:W-:Y:S02]  /*b9f0*/  R2UR UR6, R8 ;  /* 0x00000000080672ca */ /* 0x000fe400000e0000 */
[----:B------:R-:W-:Y:S01]  /*ba00*/  R2UR UR7, R9 ;  /* 0x00000000090772ca */ /* 0x000fe200000e0000 */
[----:B------:R-:W-:Y:S02]  /*ba10*/  WARPGROUP.DEPBAR.LE gsb0, 0x0 ;  /* 0x00008000000079c5 */ /* 0x000fe40000010000 */
[----:B------:R-:W-:-:S10]  /*ba20*/  WARPGROUP.ARRIVE ;  /* 0x00000000000079c5 */ /* 0x000fd40000000000 */
[----:B------:R-:W-:Y:S01]  /*ba30*/  QGMMA.64x128x32.F32.E4M3.E4M3 R24, gdesc[UR4], R24, gsb0 ;  /* 0x01e00000041879f3 */ /* 0x000fe20008000818 */
[----:B------:R-:W-:Y:S02]  /*ba40*/  R2UR UR4, R20 ;  /* 0x00000000140472ca */ /* 0x000fe400000e0000 */
[----:B------:R-:W-:Y:S02]  /*ba50*/  R2UR UR5, R21 ;  /* 0x00000000150572ca */ /* 0x000fe400000e0000 */
        /* <DEDUP_REMOVED lines=20> */
[----:B-----5:R-:W-:Y:S02]  /*bba0*/  FSEL R13, R32, -INF , P6 ;  /* 0xff800000200d7808 */ /* 0x020fe40003000000 */
        /* <DEDUP_REMOVED lines=93> */
[C---:B------:R-:W-:Y:S02]  /*c180*/  ISETP.GT.AND P4, PT, R6.reuse, 0x71, PT ;  /* 0x000000710600780c */ /* 0x040fe40003f84270 */
[----:B------:R-:W-:Y:S02]  /*c190*/  FMNMX.FTZ R0, R129, R0, !PT ;  /* 0x0000000081007209 */ /* 0x000fe40007810000 */
[----:B------:R-:W-:Y:S02]  /*c1a0*/  FSEL R131, R81, -INF , P4 ;  /* 0xff80000051837808 */ /* 0x000fe40002000000 */
        /* <DEDUP_REMOVED lines=10> */
[----:B------:R-:W0:Y:S01]  /*c250*/  SHFL.BFLY PT, R133, R14, 0x2, 0x1f ;  /* 0x0c401f000e857f89 */ /* 0x000e2200000e0000 */
[C---:B------:R-:W-:Y:S02]  /*c260*/  ISETP.GT.AND P2, PT, R6.reuse, 0x58, PT ;  /* 0x000000580600780c */ /* 0x040fe40003f44270 */
[C---:B------:R-:W-:Y:S02]  /*c270*/  ISETP.GT.AND P1, PT, R6.reuse, 0x59, PT ;  /* 0x000000590600780c */ /* 0x040fe40003f24270 */
[----:B------:R-:W-:Y:S02]  /*c280*/  ISETP.GT.AND P0, PT, R6, 0x60, PT ;  /* 0x000000600600780c */ /* 0x000fe40003f04270 */
[----:B------:R-:W-:Y:S02]  /*c290*/  FMNMX.FTZ R6, R11, R27, !PT ;  /* 0x0000001b0b067209 */ /* 0x000fe40007810000 */
[----:B------:R-:W-:-:S02]  /*c2a0*/  P2R R30, PR, RZ, 0x8 ;  /* 0x00000008ff1e7803 */ /* 0x000fc40000000000 */
[----:B------:R-:W-:Y:S02]  /*c2b0*/  FMNMX.FTZ R6, R89, R6, !PT ;  /* 0x0000000659067209 */ /* 0x000fe40007810000 */
[----:B------:R-:W-:Y:S02]  /*c2c0*/  FSEL R71, R71, -INF , P1 ;  /* 0xff80000047477808 */ /* 0x000fe40000800000 */
[----:B------:R-:W-:Y:S02]  /*c2d0*/  FMNMX.FTZ R6, R31, R6, !PT ;  /* 0x000000061f067209 */ /* 0x000fe40007810000 */
[----:B------:R-:W-:Y:S02]  /*c2e0*/  ISETP.NE.AND P1, PT, R26, RZ, PT ;  /* 0x000000ff1a00720c */ /* 0x000fe40003f25270 */
[----:B------:R-:W-:Y:S02]  /*c2f0*/  FMNMX.FTZ R6, R93, R6, !PT ;  /* 0x000000065d067209 */ /* 0x000fe40007810000 */
[----:B------:R-:W-:-:S02]  /*c300*/  FSEL R135, R74, -INF , P0 ;  /* 0xff8000004a877808 */ /* 0x000fc40000000000 */
[----:B------:R-:W-:Y:S02]  /*c310*/  FMNMX.FTZ R6, R35, R6, !PT ;  /* 0x0000000623067209 */ /* 0x000fe40007810000 */
[----:B0-----:R-:W-:Y:S02]  /*c320*/  FMNMX.FTZ R24, R14, R133, !PT ;  /* 0x000000850e187209 */ /* 0x001fe40007810000 */
[----:B------:R-:W-:Y:S02]  /*c330*/  FMNMX.FTZ R6, R97, R6, !PT ;  /* 0x0000000661067209 */ /* 0x000fe40007810000 */
[----:B------:R-:W-:Y:S01]  /*c340*/  ISETP.NE.AND P0, PT, R12, RZ, PT ;  /* 0x000000ff0c00720c */ /* 0x000fe20003f05270 */
[----:B------:R-:W0:Y:S01]  /*c350*/  SHFL.BFLY PT, R133, R24, 0x1, 0x1f ;  /* 0x0c201f0018857f89 */ /* 0x000e2200000e0000 */
[----:B------:R-:W-:Y:S02]  /*c360*/  FMNMX.FTZ R6, R39, R6, !PT ;  /* 0x0000000627067209 */ /* 0x000fe40007810000 */
[----:B------:R-:W-:-:S02]  /*c370*/  FSEL R75, R75, -INF , P0 ;  /* 0xff8000004b4b7808 */ /* 0x000fc40000000000 */
[----:B------:R-:W-:Y:S02]  /*c380*/  FMNMX.FTZ R6, R101, R6, !PT ;  /* 0x0000000665067209 */ /* 0x000fe40007810000 */
[----:B------:R-:W-:Y:S02]  /*c390*/  FSEL R83, R83, -INF , P4 ;  /* 0xff80000053537808 */ /* 0x000fe40002000000 */
[----:B------:R-:W-:Y:S02]  /*c3a0*/  FMNMX.FTZ R6, R43, R6, !PT ;  /* 0x000000062b067209 */ /* 0x000fe40007810000 */
[----:B------:R-:W-:Y:S02]  /*c3b0*/  FSEL R87, R87, -INF , P6 ;  /* 0xff80000057577808 */ /* 0x000fe40003000000 */
[----:B------:R-:W-:Y:S02]  /*c3c0*/  FMNMX.FTZ R6, R105, R6, !PT ;  /* 0x0000000669067209 */ /* 0x000fe40007810000 */
[----:B------:R-:W-:-:S02]  /*c3d0*/  ISETP.NE.AND P0, PT, R10, RZ, PT ;  /* 0x000000ff0a00720c */ /* 0x000fc40003f05270 */
[----:B------:R-:W-:-:S04]  /*c3e0*/  FMNMX.FTZ R6, R47, R6, !PT ;  /* 0x000000062f067209 */ /* 0x000fc80007810000 */
[----:B------:R-:W-:Y:S02]  /*c3f0*/  FMNMX.FTZ R6, R109, R6, !PT ;  /* 0x000000066d067209 */ /* 0x000fe40007810000 */
[----:B0-----:R-:W-:Y:S02]  /*c400*/  FMNMX.FTZ R0, R24, R133, !PT ;  /* 0x0000008518007209 */ /* 0x001fe40007810000 */
[----:B------:R-:W-:Y:S02]  /*c410*/  FMNMX.FTZ R6, R51, R6, !PT ;  /* 0x0000000633067209 */ /* 0x000fe40007810000 */
[----:B------:R-:W-:Y:S01]  /*c420*/  FSETP.NEU.FTZ.AND P3, PT, R0, -INF , PT ;  /* 0xff8000000000780b */ /* 0x000fe20003f7d000 */
[----:B------:R-:W-:-:S01]  /*c430*/  FFMA.FTZ R8, R2, R0, -8 ;  /* 0xc100000002087423 */ /* 0x000fc20000010000 */
[----:B------:R-:W-:Y:S02]  /*c440*/  FMNMX.FTZ R6, R111, R6, !PT ;  /* 0x000000066f067209 */ /* 0x000fe40007810000 */
[----:B------:R-:W-:-:S02]  /*c450*/  FSEL R133, R70, -INF , P2 ;  /* 0xff80000046857808 */ /* 0x000fc40001000000 */
[----:B------:R-:W-:Y:S02]  /*c460*/  FSEL R8, R8, RZ, P3 ;  /* 0x000000ff08087208 */ /* 0x000fe40001800000 */
[----:B------:R-:W-:Y:S02]  /*c470*/  FMNMX.FTZ R6, R55, R6, !PT ;  /* 0x0000000637067209 */ /* 0x000fe40007810000 */
[----:B------:R-:W-:Y:S01]  /*c480*/  ISETP.NE.AND P2, PT, R28, RZ, PT ;  /* 0x000000ff1c00720c */ /* 0x000fe20003f45270 */
[----:B------:R-:W-:-:S01]  /*c490*/  FFMA.FTZ R24, R2, R37, -R8 ;  /* 0x0000002502187223 */ /* 0x000fc20000010808 */
[----:B------:R-:W-:Y:S01]  /*c4a0*/  FSEL R37, R78, -INF , P1 ;  /* 0xff8000004e257808 */ /* 0x000fe20000800000 */
[----:B------:R-:W-:-:S01]  /*c4b0*/  FFMA.FTZ R12, R2, R29, -R8 ;  /* 0x0000001d020c7223 */ /* 0x000fc20000010808 */
[----:B------:R-:W2:Y:S01]  /*c4c0*/  LDL R78, [R1+0x1c] ;  /* 0x00001c00014e7983 */ /* 0x000ea20000100800 */
        /* <DEDUP_REMOVED lines=10> */
[----:B------:R-:W-:Y:S01]  /*c570*/  FSEL R45, R82, -INF , P3 ;  /* 0xff800000522d7808 */ /* 0x000fe20001800000 */
[C-C-:B------:R-:W-:Y:S01]  /*c580*/  FFMA.FTZ R33, R2.reuse, R49, -R8.reuse ;  /* 0x0000003102217223 */ /* 0x140fe20000010808 */
[----:B------:R-:W-:Y:S01]  /*c590*/  FMNMX.FTZ R6, R63, R6, !PT ;  /* 0x000000063f067209 */ /* 0x000fe20007810000 */
[--C-:B------:R-:W-:Y:S01]  /*c5a0*/  FFMA.FTZ R10, R2, R25, -R8.reuse ;  /* 0x00000019020a7223 */ /* 0x100fe20000010808 */
[----:B------:R-:W-:Y:S01]  /*c5b0*/  FSEL R53, R86, -INF , P5 ;  /* 0xff80000056357808 */ /* 0x000fe20002800000 */
[C-C-:B------:R-:W-:Y:S01]  /*c5c0*/  FFMA.FTZ R49, R2.reuse, R57, -R8.reuse ;  /* 0x0000003902317223 */ /* 0x140fe20000010808 */
        /* <DEDUP_REMOVED lines=29> */
[----:B------:R-:W-:Y:S01]  /*c7a0*/  FFMA.FTZ R77, R2, R85, -R8 ;  /* 0x00000055024d7223 */ /* 0x000fe20000010808 */
[----:B------:R-:W-:Y:S02]  /*c7b0*/  MUFU.EX2 R7, R7 ;  /* 0x0000000700077308 */ /* 0x000fe40000000800 */
[----:B------:R-:W-:-:S04]  /*c7c0*/  FMNMX.FTZ R6, R45, R6, !PT ;  /* 0x000000062d067209 */ /* 0x000fc80007810000 */
[----:B------:R-:W-:Y:S02]  /*c7d0*/  FMNMX.FTZ R6, R83, R6, !PT ;  /* 0x0000000653067209 */ /* 0x000fe40007810000 */
[----:B------:R-:W0:Y:S02]  /*c7e0*/  MUFU.EX2 R10, R10 ;  /* 0x0000000a000a7308 */ /* 0x000e240000000800 */
[----:B------:R-:W-:-:S04]  /*c7f0*/  FMNMX.FTZ R6, R53, R6, !PT ;  /* 0x0000000635067209 */ /* 0x000fc80007810000 */
[----:B------:R-:W-:Y:S02]  /*c800*/  FMNMX.FTZ R6, R87, R6, !PT ;  /* 0x0000000657067209 */ /* 0x000fe40007810000 */
[----:B------:R-:W-:Y:S03]  /*c810*/  MUFU.EX2 R9, R9 ;  /* 0x0000000900097308 */ /* 0x000fe60000000800 */
[----:B------:R-:W1:Y:S05]  /*c820*/  SHFL.BFLY PT, R95, R6, 0x2, 0x1f ;  /* 0x0c401f00065f7f89 */ /* 0x000e6a00000e0000 */
        /* <DEDUP_REMOVED lines=8> */
[----:B-1----:R-:W-:-:S07]  /*c8b0*/  FMNMX.FTZ R6, R95, R6, !PT ;  /* 0x000000065f067209 */ /* 0x002fce0007810000 */
[----:B------:R-:W-:Y:S01]  /*c8c0*/  MUFU.EX2 R26, R26 ;  /* 0x0000001a001a7308 */ /* 0x000fe20000000800 */
[----:B------:R-:W-:Y:S01]  /*c8d0*/  FSETP.NEU.FTZ.AND P1, PT, R6, -INF , PT ;  /* 0xff8000000600780b */ /* 0x000fe20003f3d000 */
[----:B------:R-:W-:-:S06]  /*c8e0*/  FFMA.FTZ R52, R2, R6, -8 ;  /* 0xc100000002347423 */ /* 0x000fcc0000010006 */
[----:B------:R-:W-:Y:S01]  /*c8f0*/  MUFU.EX2 R28, R28 ;  /* 0x0000001c001c7308 */ /* 0x000fe20000000800 */
[----:B------:R-:W-:Y:S01]  /*c900*/  FSEL R52, R52, RZ, P1 ;  /* 0x000000ff34347208 */ /* 0x000fe20000800000 */
[----:B0-----:R-:W-:Y:S01]  /*c910*/  FADD.FTZ R66, R7, R10 ;  /* 0x0000000a07427221 */ /* 0x001fe20000010000 */
[----:B------:R-:W-:-:S03]  /*c920*/  ISETP.NE.AND P1, PT, R90, RZ, PT ;  /* 0x000000ff5a00720c */ /* 0x000fc60003f25270 */
        /* <DEDUP_REMOVED lines=19> */
[----:B------:R-:W3:Y:S01]  /*ca60*/  MUFU.EX2 R81, R81 ;  /* 0x0000005100517308 */ /* 0x000ee20000000800 */
[----:B0-----:R-:W-:-:S01]  /*ca70*/  FADD.FTZ R59, R8, R11 ;  /* 0x0000000b083b7221 */ /* 0x001fc20000010000 */
[----:B------:R-:W-:Y:S01]  /*ca80*/  FADD.FTZ R63, R9, R66 ;  /* 0x00000042093f7221 */ /* 0x000fe20000010000 */
[----:B------:R-:W-:-:S01]  /*ca90*/  FFMA.FTZ R35, R2, R109, -R52 ;  /* 0x0000006d02237223 */ /* 0x000fc20000010834 */
[C-C-:B------:R-:W-:Y:S01]  /*caa0*/  FFMA.FTZ R51, R2.reuse, R111, -R52.reuse ;  /* 0x0000006f02337223 */ /* 0x140fe20000010834 */
[----:B------:R-:W-:-:S03]  /*cab0*/  FFMA.FTZ R39, R2, R117, -R52 ;  /* 0x0000007502277223 */ /* 0x000fc60000010834 */
[----:B------:R-:W0:Y:S01]  /*cac0*/  MUFU.EX2 R27, R27 ;  /* 0x0000001b001b7308 */ /* 0x000e220000000800 */
[----:B-1----:R-:W-:-:S01]  /*cad0*/  FADD.FTZ R72, R56, R59 ;  /* 0x0000003b38487221 */ /* 0x002fc20000010000 */
[----:B------:R-:W-:-:S06]  /*cae0*/  FADD.FTZ R74, R12, R63 ;  /* 0x0000003f0c4a7221 */ /* 0x000fcc0000010000 */
[----:B------:R-:W-:Y:S08]  /*caf0*/  MUFU.EX2 R29, R29 ;  /* 0x0000001d001d7308 */ /* 0x000ff00000000800 */
[----:B------:R-:W1:Y:S01]  /*cb00*/  MUFU.EX2 R50, R50 ;  /* 0x0000003200327308 */ /* 0x000e620000000800 */
[----:B---3--:R-:W-:-:S01]  /*cb10*/  FADD.FTZ R72, R81, R72 ;  /* 0x0000004851487221 */ /* 0x008fc20000010000 */
[----:B------:R-:W-:-:S06]  /*cb20*/  FADD.FTZ R59, R13, R74 ;  /* 0x0000004a0d3b7221 */ /* 0x000fcc0000010000 */
[----:B------:R-:W-:Y:S08]  /*cb30*/  MUFU.EX2 R30, R30 ;  /* 0x0000001e001e7308 */ /* 0x000ff00000000800 */
[----:B------:R-:W3:Y:S01]  /*cb40*/  MUFU.EX2 R60, R60 ;  /* 0x0000003c003c7308 */ /* 0x000ee20000000800 */
[----:B0-----:R-:W-:-:S01]  /*cb50*/  FADD.FTZ R63, R27, R72 ;  /* 0x000000481b3f7221 */ /* 0x001fc20000010000 */
[----:B------:R-:W-:-:S06]  /*cb60*/  FADD.FTZ R74, R14, R59 ;  /* 0x0000003b0e4a7221 */ /* 0x000fcc0000010000 */
[----:B------:R-:W-:Y:S08]  /*cb70*/  MUFU.EX2 R33, R33 ;  /* 0x0000002100217308 */ /* 0x000ff00000000800 */
[----:B------:R-:W0:Y:S01]  /*cb80*/  MUFU.EX2 R85, R85 ;  /* 0x0000005500557308 */ /* 0x000e220000000800 */
[----:B-1----:R-:W-:-:S01]  /*cb90*/  FADD.FTZ R63, R50, R63 ;  /* 0x0000003f323f7221 */ /* 0x002fc20000010000 */
[----:B------:R-:W-:-:S06]  /*cba0*/  FADD.FTZ R59, R15, R74 ;  /* 0x0000004a0f3b7221 */ /* 0x000fcc0000010000 */
[----:B------:R-:W-:Y:S08]  /*cbb0*/  MUFU.EX2 R32, R32 ;  /* 0x0000002000207308 */ /* 0x000ff00000000800 */
[----:B------:R-:W1:Y:S01]  /*cbc0*/  MUFU.EX2 R31, R31 ;  /* 0x0000001f001f7308 */ /* 0x000e620000000800 */
[----:B---3--:R-:W-:-:S01]  /*cbd0*/  FADD.FTZ R74, R60, R63 ;  /* 0x0000003f3c4a7221 */ /* 0x008fc20000010000 */
[----:B------:R-:W-:-:S06]  /*cbe0*/  FADD.FTZ R76, R24, R59 ;  /* 0x0000003b184c7221 */ /* 0x000fcc0000010000 */
[----:B------:R-:W3:Y:S01]  /*cbf0*/  MUFU.EX2 R54, R54 ;  /* 0x0000003600367308 */ /* 0x000ee20000000800 */
[----:B------:R-:W-:-:S01]  /*cc00*/  FFMA.FTZ R59, R2, R37, -R52 ;  /* 0x00000025023b7223 */ /* 0x000fc20000010834 */
[----:B0-----:R-:W-:-:S06]  /*cc10*/  FADD.FTZ R74, R85, R74 ;  /* 0x0000004a554a7221 */ /* 0x001fcc0000010000 */
[----:B------:R-:W0:Y:S01]  /*cc20*/  MUFU.EX2 R64, R64 ;  /* 0x0000004000407308 */ /* 0x000e220000000800 */
[----:B------:R-:W-:-:S01]  /*cc30*/  FADD.FTZ R37, R25, R76 ;  /* 0x0000004c19257221 */ /* 0x000fc20000010000 */
[----:B-1----:R-:W-:-:S06]  /*cc40*/  FADD.FTZ R63, R31, R74 ;  /* 0x0000004a1f3f7221 */ /* 0x002fcc0000010000 */
[----:B------:R-:W-:Y:S01]  /*cc50*/  MUFU.EX2 R41, R41 ;  /* 0x0000002900297308 */ /* 0x000fe20000000800 */
[----:B------:R-:W-:-:S07]  /*cc60*/  FADD.FTZ R37, R26, R37 ;  /* 0x000000251a257221 */ /* 0x000fce0000010000 */
[----:B------:R-:W1:Y:S01]  /*cc70*/  MUFU.EX2 R47, R47 ;  /* 0x0000002f002f7308 */ /* 0x000e620000000800 */
[----:B---3--:R-:W-:-:S01]  /*cc80*/  FADD.FTZ R63, R54, R63 ;  /* 0x0000003f363f7221 */ /* 0x008fc20000010000 */
[----:B------:R-:W-:Y:S01]  /*cc90*/  FADD.FTZ R74, R28, R37 ;  /* 0x000000251c4a7221 */ /* 0x000fe20000010000 */
[----:B------:R-:W-:Y:S01]  /*cca0*/  F2FP.SATFINITE.E4M3.F32.PACK_AB_MERGE_C R148, R12, R9, RZ ;  /* 0x000000090c94723e */ /* 0x000fe200048070ff */
[----:B------:R-:W-:-:S04]  /*ccb0*/  FFMA.FTZ R55, R2, R119, -R52 ;  /* 0x0000007702377223 */ /* 0x000fc80000010834 */
[----:B------:R-:W3:Y:S01]  /*ccc0*/  MUFU.EX2 R35, R35 ;  /* 0x0000002300237308 */ /* 0x000ee20000000800 */
[----:B0-----:R-:W-:-:S01]  /*ccd0*/  FADD.FTZ R76, R64, R63 ;  /* 0x0000003f404c7221 */ /* 0x001fc20000010000 */
[----:B------:R-:W-:-:S06]  /*cce0*/  FADD.FTZ R63, R29, R74 ;  /* 0x0000004a1d3f7221 */ /* 0x000fcc0000010000 */
[----:B------:R-:W0:Y:S01]  /*ccf0*/  MUFU.EX2 R58, R58 ;  /* 0x0000003a003a7308 */ /* 0x000e220000000800 */
[----:B-1----:R-:W-:-:S01]  /*cd00*/  FADD.FTZ R76, R47, R76 ;  /* 0x0000004c2f4c7221 */ /* 0x002fc20000010000 */
[----:B------:R-:W-:-:S06]  /*cd10*/  FADD.FTZ R74, R30, R63 ;  /* 0x0000003f1e4a7221 */ /* 0x000fcc0000010000 */
[----:B------:R-:W1:Y:S01]  /*cd20*/  MUFU.EX2 R51, R51 ;  /* 0x0000003300337308 */ /* 0x000e620000000800 */
[----:B------:R-:W-:Y:S01]  /*cd30*/  F2FP.SATFINITE.E4M3.F32.PACK_AB_MERGE_C R150, R24, R15, RZ ;  /* 0x0000000f1896723e */ /* 0x000fe200048070ff */
[----:B---3--:R-:W-:-:S06]  /*cd40*/  FADD.FTZ R9, R35, R76 ;  /* 0x0000004c23097221 */ /* 0x008fcc0000010000 */
[----:B------:R-:W3:Y:S01]  /*cd50*/  MUFU.EX2 R68, R68 ;  /* 0x0000004400447308 */ /* 0x000ee20000000800 */
[----:B------:R-:W-:-:S07]  /*cd60*/  FADD.FTZ R15, R33, R74 ;  /* 0x0000004a210f7221 */ /* 0x000fce0000010000 */
[----:B------:R-:W4:Y:S01]  /*cd70*/  MUFU.EX2 R34, R34 ;  /* 0x0000002200227308 */ /* 0x000f220000000800 */
[----:B------:R-:W-:Y:S01]  /*cd80*/  F2FP.SATFINITE.E4M3.F32.PACK_AB_MERGE_C R136, R29, R28, RZ ;  /* 0x0000001c1d88723e */ /* 0x000fe200048070ff */
[----:B0-----:R-:W-:-:S06]  /*cd90*/  FADD.FTZ R24, R58, R9 ;  /* 0x000000093a187221 */ /* 0x001fcc0000010000 */
[----:B------:R-:W0:Y:S01]  /*cda0*/  MUFU.EX2 R39, R39 ;  /* 0x0000002700277308 */ /* 0x000e220000000800 */
[----:B------:R-:W-:-:S07]  /*cdb0*/  FADD.FTZ R28, R32, R15 ;  /* 0x0000000f201c7221 */ /* 0x000fce0000010000 */
[----:B------:R-:W5:Y:S01]  /*cdc0*/  MUFU.EX2 R49, R49 ;  /* 0x0000003100317308 */ /* 0x000f620000000800 */
[----:B------:R-:W-:Y:S01]  /*cdd0*/  @!P1 VIADD R3, R3, 0x19c40 ;  /* 0x00019c4003039836 */ /* 0x000fe20000000000 */
[----:B------:R-:W-:Y:S01]  /*cde0*/  F2FP.SATFINITE.E4M3.F32.PACK_AB_MERGE_C R138, R41, R32, RZ ;  /* 0x00000020298a723e */ /* 0x000fe200048070ff */
[----:B-1----:R-:W-:-:S05]  /*cdf0*/  FADD.FTZ R9, R51, R24 ;  /* 0x0000001833097221 */ /* 0x002fca0000010000 */
[----:B------:R-:W1:Y:S01]  /*ce00*/  MUFU.EX2 R62, R62 ;  /* 0x0000003e003e7308 */ /* 0x000e620000000800 */
[----:B------:R-:W-:-:S01]  /*ce10*/  FFMA.FTZ R43, R2, R123, -R52 ;  /* 0x0000007b022b7223 */ /* 0x000fc20000010834 */
[----:B------:R-:W-:-:S06]  /*ce20*/  FADD.FTZ R41, R41, R28 ;  /* 0x0000001c29297221 */ /* 0x000fcc0000010000 */
[----:B------:R-:W2:Y:S01]  /*ce30*/  MUFU.EX2 R38, R38 ;  /* 0x0000002600267308 */ /* 0x000ea20000000800 */
[----:B------:R-:W-:Y:S01]  /*ce40*/  @!P1 PRMT R3, RZ, 0x654, R3 ;  /* 0x00000654ff039816 */ /* 0x000fe20000000003 */
[----:B---3--:R-:W-:-:S06]  /*ce50*/  FADD.FTZ R28, R68, R9 ;  /* 0x00000009441c7221 */ /* 0x008fcc0000010000 */
[----:B------:R-:W3:Y:S01]  /*ce60*/  MUFU.EX2 R91, R91 ;  /* 0x0000005b005b7308 */ /* 0x000ee20000000800 */
[----:B------:R-:W-:-:S01]  /*ce70*/  FFMA.FTZ R66, R2, R67, -R52 ;  /* 0x0000004302427223 */ /* 0x000fc20000010834 */
[----:B----4-:R-:W-:Y:S01]  /*ce80*/  FADD.FTZ R32, R34, R41 ;  /* 0x0000002922207221 */ /* 0x010fe20000010000 */
[----:B------:R4:W-:Y:S05]  /*ce90*/  @!P1 SYNCS.ARRIVE.TRANS64.RED.A1T0 RZ, [R3+URZ], RZ ;  /* 0x000000ff03ff99a7 */ /* 0x0009ea000810043f */
[----:B------:R-:W3:Y:S01]  /*cea0*/  MUFU.EX2 R55, R55 ;  /* 0x0000003700377308 */ /* 0x000ee20000000800 */
[----:B0-----:R-:W-:-:S07]  /*ceb0*/  FADD.FTZ R9, R39, R28 ;  /* 0x0000001c27097221 */ /* 0x001fce0000010000 */
[----:B------:R-:W0:Y:S01]  /*cec0*/  MUFU.EX2 R70, R70 ;  /* 0x0000004600467308 */ /* 0x000e220000000800 */
[----:B----4-:R-:W-:-:S01]  /*ced0*/  FFMA.FTZ R3, R2, R133, -R52 ;  /* 0x0000008502037223 */ /* 0x010fc20000010834 */
[----:B-----5:R-:W-:-:S06]  /*cee0*/  FADD.FTZ R15, R49, R32 ;  /* 0x00000020310f7221 */ /* 0x020fcc0000010000 */
[----:B------:R-:W4:Y:S01]  /*cef0*/  MUFU.EX2 R36, R36 ;  /* 0x0000002400247308 */ /* 0x000f220000000800 */
[----:B------:R-:W-:Y:S01]  /*cf00*/  F2FP.SATFINITE.E4M3.F32.PACK_AB_MERGE_C R148, R10, R7, R148 ;  /* 0x000000070a94723e */ /* 0x000fe20004807094 */
[----:B------:R-:W-:Y:S01]  /*cf10*/  FFMA.FTZ R72, R2, R71, -R52 ;  /* 0x0000004702487223 */ /* 0x000fe20000010834 */
[----:B------:R-:W-:-:S05]  /*cf20*/  F2FP.SATFINITE.E4M3.F32.PACK_AB_MERGE_C R150, R14, R13, R150 ;  /* 0x0000000d0e96723e */ /* 0x000fca0004807096 */
[----:B------:R-:W5:Y:S01]  /*cf30*/  MUFU.EX2 R43, R43 ;  /* 0x0000002b002b7308 */ /* 0x000f620000000800 */
[----:B-1----:R-:W-:-:S01]  /*cf40*/  FADD.FTZ R10, R62, R9 ;  /* 0x000000093e0a7221 */ /* 0x002fc20000010000 */
[----:B--2---:R-:W-:-:S06]  /*cf50*/  FADD.FTZ R14, R38, R15 ;  /* 0x0000000f260e7221 */ /* 0x004fcc0000010000 */
[----:B------:R-:W1:Y:S01]  /*cf60*/  MUFU.EX2 R57, R57 ;  /* 0x0000003900397308 */ /* 0x000e620000000800 */
[----:B---3--:R-:W-:Y:S01]  /*cf70*/  F2FP.SATFINITE.E4M3.F32.PACK_AB_MERGE_C R140, R91, R38, RZ ;  /* 0x000000265b8c723e */ /* 0x008fe200048070ff */
[----:B------:R-:W-:-:S06]  /*cf80*/  FADD.FTZ R7, R55, R10 ;  /* 0x0000000a37077221 */ /* 0x000fcc0000010000 */
[----:B------:R-:W-:Y:S01]  /*cf90*/  MUFU.EX2 R61, R61 ;  /* 0x0000003d003d7308 */ /* 0x000fe20000000800 */
[----:B------:R-:W-:-:S07]  /*cfa0*/  FADD.FTZ R91, R91, R14 ;  /* 0x0000000e5b5b7221 */ /* 0x000fce0000010000 */
[----:B------:R-:W2:Y:S08]  /*cfb0*/  MUFU.EX2 R40, R40 ;  /* 0x0000002800287308 */ /* 0x000eb00000000800 */
[----:B------:R-:W3:Y:S01]  /*cfc0*/  MUFU.EX2 R66, R66 ;  /* 0x0000004200427308 */ /* 0x000ee20000000800 */
[----:B------:R-:W-:-:S01]  /*cfd0*/  FFMA.FTZ R135, R2, R135, -R52 ;  /* 0x0000008702877223 */ /* 0x000fc20000010834 */
[C---:B0-----:R-:W-:Y:S01]  /*cfe0*/  F2FP.SATFINITE.E4M3.F32.PACK_AB_MERGE_C R141, R70.reuse, R55, RZ ;  /* 0x00000037468d723e */ /* 0x041fe200048070ff */
[----:B------:R-:W-:-:S05]  /*cff0*/  FADD.FTZ R70, R70, R7 ;  /* 0x0000000746467221 */ /* 0x000fca0000010000 */
[----:B------:R-:W0:Y:S01]  /*d000*/  MUFU.EX2 R3, R3 ;  /* 0x0000000300037308 */ /* 0x000e220000000800 */
[----:B----4-:R-:W-:-:S01]  /*d010*/  FADD.FTZ R10, R36, R91 ;  /* 0x0000005b240a7221 */ /* 0x010fc20000010000 */
[----:B------:R-:W-:-:S06]  /*d020*/  FFMA.FTZ R75, R2, R75, -R52 ;  /* 0x0000004b024b7223 */ /* 0x000fcc0000010834 */
[----:B------:R-:W4:Y:S01]  /*d030*/  MUFU.EX2 R72, R72 ;  /* 0x0000004800487308 */ /* 0x000f220000000800 */
[----:B-----5:R-:W-:-:S01]  /*d040*/  FADD.FTZ R7, R43, R70 ;  /* 0x000000462b077221 */ /* 0x020fc20000010000 */
[----:B-1----:R-:W-:-:S06]  /*d050*/  FADD.FTZ R10, R57, R10 ;  /* 0x0000000a390a7221 */ /* 0x002fcc0000010000 */
[----:B------:R-:W-:Y:S08]  /*d060*/  MUFU.EX2 R42, R42 ;  /* 0x0000002a002a7308 */ /* 0x000ff00000000800 */
[----:B------:R-:W-:Y:S08]  /*d070*/  MUFU.EX2 R44, R44 ;  /* 0x0000002c002c7308 */ /* 0x000ff00000000800 */
[----:B------:R-:W1:Y:S01]  /*d080*/  MUFU.EX2 R69, R69 ;  /* 0x0000004500457308 */ /* 0x000e620000000800 */
[----:B--2---:R-:W-:Y:S01]  /*d090*/  F2FP.SATFINITE.E4M3.F32.PACK_AB_MERGE_C R142, R40, R61, RZ ;  /* 0x0000003d288e723e */ /* 0x004fe200048070ff */
[----:B---3--:R-:W-:-:S06]  /*d0a0*/  FADD.FTZ R14, R66, R7 ;  /* 0x00000007420e7221 */ /* 0x008fcc0000010000 */
[----:B------:R-:W2:Y:S01]  /*d0b0*/  MUFU.EX2 R37, R135 ;  /* 0x0000008700257308 */ /* 0x000ea20000000800 */
[----:B------:R-:W-:-:S01]  /*d0c0*/  FADD.FTZ R61, R61, R10 ;  /* 0x0000000a3d3d7221 */ /* 0x000fc20000010000 */
[----:B------:R-:W-:-:S06]  /*d0d0*/  FFMA.FTZ R79, R2, R79, -R52 ;  /* 0x0000004f024f7223 */ /* 0x000fcc0000010834 */
[----:B------:R-:W3:Y:S01]  /*d0e0*/  MUFU.EX2 R65, R65 ;  /* 0x0000004100417308 */ /* 0x000ee20000000800 */
[----:B------:R-:W-:Y:S01]  /*d0f0*/  F2FP.SATFINITE.E4M3.F32.PACK_AB_MERGE_C R149, R81, R56, RZ ;  /* 0x000000385195723e */ /* 0x000fe200048070ff */
[----:B0-----:R-:W-:-:S06]  /*d100*/  FADD.FTZ R7, R3, R14 ;  /* 0x0000000e03077221 */ /* 0x001fcc0000010000 */
[----:B------:R-:W0:Y:S01]  /*d110*/  MUFU.EX2 R12, R75 ;  /* 0x0000004b000c7308 */ /* 0x000e220000000800 */
[----:B------:R-:W-:-:S01]  /*d120*/  FFMA.FTZ R45, R2, R45, -R52 ;  /* 0x0000002d022d7223 */ /* 0x000fc20000010834 */
[----:B------:R-:W-:Y:S01]  /*d130*/  FADD.FTZ R61, R40, R61 ;  /* 0x0000003d283d7221 */ /* 0x000fe20000010000 */
[----:B------:R-:W-:-:S01]  /*d140*/  FFMA.FTZ R83, R2, R83, -R52 ;  /* 0x0000005302537223 */ /* 0x000fc20000010834 */
[----:B------:R-:W-:-:S04]  /*d150*/  FFMA.FTZ R53, R2, R53, -R52 ;  /* 0x0000003502357223 */ /* 0x000fc80000010834 */
[----:B------:R-:W5:Y:S01]  /*d160*/  MUFU.EX2 R59, R59 ;  /* 0x0000003b003b7308 */ /* 0x000f620000000800 */
[----:B----4-:R-:W-:Y:S01]  /*d170*/  F2FP.SATFINITE.E4M3.F32.PACK_AB_MERGE_C R143, R72, R3, RZ ;  /* 0x00000003488f723e */ /* 0x010fe200048070ff */
[----:B------:R-:W-:Y:S01]  /*d180*/  FFMA.FTZ R52, R2, R87, -R52 ;  /* 0x0000005702347223 */ /* 0x000fe20000010834 */
[----:B------:R-:W-:Y:S01]  /*d190*/  F2FP.SATFINITE.E4M3.F32.PACK_AB_MERGE_C R149, R11, R8, R149 ;  /* 0x000000080b95723e */ /* 0x000fe20004807095 */
[----:B------:R-:W-:Y:S01]  /*d1a0*/  FADD.FTZ R72, R72, R7 ;  /* 0x0000000748487221 */ /* 0x000fe20000010000 */
[----:B-1----:R-:W-:-:S03]  /*d1b0*/  F2FP.SATFINITE.E4M3.F32.PACK_AB_MERGE_C R144, R69, R44, RZ ;  /* 0x0000002c4590723e */ /* 0x002fc600048070ff */
[----:B------:R-:W1:Y:S01]  /*d1c0*/  MUFU.EX2 R24, R79 ;  /* 0x0000004f00187308 */ /* 0x000e620000000800 */
[----:B------:R-:W-:-:S01]  /*d1d0*/  FADD.FTZ R8, R42, R61 ;  /* 0x0000003d2a087221 */ /* 0x000fc20000010000 */
[----:B--2---:R-:W-:Y:S01]  /*d1e0*/  FADD.FTZ R3, R37, R72 ;  /* 0x0000004825037221 */ /* 0x004fe20000010000 */
[----:B---3--:R-:W-:-:S05]  /*d1f0*/  F2FP.SATFINITE.E4M3.F32.PACK_AB_MERGE_C R144, R65, R42, R144 ;  /* 0x0000002a4190723e */ /* 0x008fca0004807090 */
[----:B------:R-:W-:Y:S01]  /*d200*/  MUFU.EX2 R48, R48 ;  /* 0x0000003000307308 */ /* 0x000fe20000000800 */
[----:B------:R-:W-:-:S07]  /*d210*/  FADD.FTZ R65, R65, R8 ;  /* 0x0000000841417221 */ /* 0x000fce0000010000 */
[----:B------:R-:W-:Y:S01]  /*d220*/  MUFU.EX2 R77, R77 ;  /* 0x0000004d004d7308 */ /* 0x000fe20000000800 */
[----:B0-----:R-:W-:-:S07]  /*d230*/  FADD.FTZ R10, R12, R3 ;  /* 0x000000030c0a7221 */ /* 0x001fce0000010000 */
[----:B------:R-:W0:Y:S08]  /*d240*/  MUFU.EX2 R46, R46 ;  /* 0x0000002e002e7308 */ /* 0x000e300000000800 */
[----:B------:R-:W2:Y:S01]  /*d250*/  MUFU.EX2 R45, R45 ;  /* 0x0000002d002d7308 */ /* 0x000ea20000000800 */
[----:B------:R-:W-:-:S07]  /*d260*/  FADD.FTZ R44, R44, R65 ;  /* 0x000000412c2c7221 */ /* 0x000fce0000010000 */
[----:B------:R-:W-:Y:S01]  /*d270*/  MUFU.EX2 R73, R73 ;  /* 0x0000004900497308 */ /* 0x000fe20000000800 */
[----:B-----5:R-:W-:-:S01]  /*d280*/  FADD.FTZ R3, R59, R10 ;  /* 0x0000000a3b037221 */ /* 0x020fc20000010000 */
[----:B------:R-:W-:-:S06]  /*d290*/  VIADD R13, R88, 0xfffffffe ;  /* 0xfffffffe580d7836 */ /* 0x000fcc0000000000 */
[----:B------:R-:W-:Y:S08]  /*d2a0*/  MUFU.EX2 R53, R53 ;  /* 0x0000003500357308 */ /* 0x000ff00000000800 */
[----:B------:R-:W3:Y:S08]  /*d2b0*/  MUFU.EX2 R52, R52 ;  /* 0x0000003400347308 */ /* 0x000ef00000000800 */
[----:B------:R-:W4:Y:S01]  /*d2c0*/  MUFU.EX2 R8, R83 ;  /* 0x0000005300087308 */ /* 0x000f220000000800 */
[----:B------:R-:W-:-:S01]  /*d2d0*/  FADD.FTZ R69, R69, R44 ;  /* 0x0000002c45457221 */ /* 0x000fc20000010000 */
[C---:B-1----:R-:W-:Y:S01]  /*d2e0*/  F2FP.SATFINITE.E4M3.F32.PACK_AB_MERGE_C R145, R24.reuse, R59, RZ ;  /* 0x0000003b1891723e */ /* 0x042fe200048070ff */
[----:B------:R-:W-:-:S01]  /*d2f0*/  FADD.FTZ R24, R24, R3 ;  /* 0x0000000318187221 */ /* 0x000fc20000010000 */
[----:B------:R-:W-:Y:S01]  /*d300*/  ISETP.GE.AND P1, PT, R13, R78, PT ;  /* 0x0000004e0d00720c */ /* 0x000fe20003f26270 */
[----:B0-----:R-:W-:-:S01]  /*d310*/  FADD.FTZ R10, R46, R69 ;  /* 0x000000452e0a7221 */ /* 0x001fc20000010000 */
[----:B------:R-:W-:Y:S01]  /*d320*/  F2FP.SATFINITE.E4M3.F32.PACK_AB_MERGE_C R146, R77, R48, RZ ;  /* 0x000000304d92723e */ /* 0x000fe200048070ff */
[----:B--2---:R-:W-:-:S01]  /*d330*/  FADD.FTZ R3, R45, R24 ;  /* 0x000000182d037221 */ /* 0x004fc20000010000 */
[----:B---3--:R-:W-:-:S02]  /*d340*/  F2FP.SATFINITE.E4M3.F32.PACK_AB_MERGE_C R147, R52, R53, RZ ;  /* 0x000000353493723e */ /* 0x008fc400048070ff */
[C---:B------:R-:W-:Y:S01]  /*d350*/  F2FP.SATFINITE.E4M3.F32.PACK_AB_MERGE_C R146, R73.reuse, R46, R146 ;  /* 0x0000002e4992723e */ /* 0x040fe20004807092 */
[----:B------:R-:W-:Y:S01]  /*d360*/  FADD.FTZ R73, R73, R10 ;  /* 0x0000000a49497221 */ /* 0x000fe20000010000 */
[----:B------:R-:W-:Y:S01]  /*d370*/  F2FP.SATFINITE.E4M3.F32.PACK_AB_MERGE_C R151, R85, R60, RZ ;  /* 0x0000003c5597723e */ /* 0x000fe200048070ff */
[C---:B----4-:R-:W-:Y:S01]  /*d380*/  FADD.FTZ R10, R8.reuse, R3 ;  /* 0x00000003080a7221 */ /* 0x050fe20000010000 */
[----:B------:R-:W-:Y:S01]  /*d390*/  F2FP.SATFINITE.E4M3.F32.PACK_AB_MERGE_C R147, R8, R45, R147 ;  /* 0x0000002d0893723e */ /* 0x000fe20004807093 */
[----:B------:R-:W-:Y:S01]  /*d3a0*/  FADD.FTZ R8, R48, R73 ;  /* 0x0000004930087221 */ /* 0x000fe20000010000 */
[----:B------:R-:W-:Y:S01]  /*d3b0*/  F2FP.SATFINITE.E4M3.F32.PACK_AB_MERGE_C R137, R47, R64, RZ ;  /* 0x000000402f89723e */ /* 0x000fe200048070ff */
[----:B------:R-:W-:Y:S01]  /*d3c0*/  FADD.FTZ R53, R53, R10 ;  /* 0x0000000a35357221 */ /* 0x000fe20000010000 */
[----:B------:R-:W-:Y:S01]  /*d3d0*/  F2FP.SATFINITE.E4M3.F32.PACK_AB_MERGE_C R139, R68, R51, RZ ;  /* 0x00000033448b723e */ /* 0x000fe200048070ff */
[----:B------:R-:W-:Y:S01]  /*d3e0*/  IMAD.MOV.U32 R89, RZ, RZ, RZ ;  /* 0x000000ffff597224 */ /* 0x000fe200078e00ff */
[----:B------:R-:W-:Y:S01]  /*d3f0*/  BSSY B0, `(.L_x_9198) ;  /* 0x000023a000007945 */ /* 0x000fe20003800000 */
        /* <DEDUP_REMOVED lines=88> */
.L_x_9211:
[----:B------:R-:W-:-:S04]  /*d980*/  ISETP.NE.AND P1, PT, R7, 0x1, PT ;  /* 0x000000010700780c */ /* 0x000fc80003f25270 */
[----:B------:R-:W-:-:S04]  /*d990*/  SEL R9, RZ, 0x1, P1 ;  /* 0x00000001ff097807 */ /* 0x000fc80000800000 */
[----:B------:R-:W-:Y:S01]  /*d9a0*/  LOP3.LUT R156, R10, R9, RZ, 0x3c, !PT ;  /* 0x000000090a9c7212 */ /* 0x000fe200078e3cff */
[----:B------:R-:W-:Y:S06]  /*d9b0*/  @!P0 BRA `(.L_x_9200) ;  /* 0x0000000000048947 */ /* 0x000fec0003800000 */
[----:B------:R-:W-:Y:S01]  /*d9c0*/  BPT.TRAP 0x1 ;  /* 0x000000040000795c */ /* 0x000fe20000300000 */
.L_x_9200:
        /* <DEDUP_REMOVED lines=8> */
.L_x_9201:
[----:B------:R-:W2:Y:S01]  /*da50*/  LDL R6, [R1+0x20] ;  /* 0x0000200001067983 */ /* 0x000ea20000100800 */
[----:B------:R-:W-:Y:S01]  /*da60*/  BSSY B1, `(.L_x_9202) ;  /* 0x0000006000017945 */ /* 0x000fe20003800000 */
[----:B------:R-:W-:Y:S02]  /*da70*/  IMAD.MOV.U32 R27, RZ, RZ, -0x3ffffff0 ;  /* 0xc0000010ff1b7424 */ /* 0x000fe400078e00ff */
[----:B--2---:R-:W-:Y:S01]  /*da80*/  IMAD R26, R154, 0x300, R6 ;  /* 0x000003009a1a7824 */ /* 0x004fe200078e0206 */
[----:B-1----:R-:W-:Y:S06]  /*da90*/  @P1 BRA `(.L_x_9203) ;  /* 0x0000000000081947 */ /* 0x002fec0003800000 */
[----:B------:R-:W1:Y:S02]  /*daa0*/  SYNCS.PHASECHK.TRANS64.TRYWAIT P1, [R9+URZ+0x19c30], R0 ;  /* 0x019c3000090075a7 */ /* 0x000e64000802017f */
[----:B-1----:R-:W-:Y:S05]  /*dab0*/  @!P1 BRA `(.L_x_9204) ;  /* 0x000000d000bc9947 */ /* 0x002fea0003800000 */
.L_x_9203:
[----:B------:R-:W-:Y:S05]  /*dac0*/  BSYNC B1 ;  /* 0x0000000000017941 */ /* 0x000fea0003800000 */
.L_x_9202:
[----:B------:R2:W-:Y:S04]  /*dad0*/  STL.64 [R1+0xa0], R2 ;  /* 0x0000a00201007387 */ /* 0x0005e80000100a00 */
[----:B--2---:R-:W2:Y:S01]  /*dae0*/  LDL.64 R2, [R1] ;  /* 0x0000000001027983 */ /* 0x004ea20000100a00 */
[C---:B------:R-:W-:Y:S01]  /*daf0*/  R2UR UR6, R26.reuse ;  /* 0x000000001a0672ca */ /* 0x040fe200000e0000 */
[C---:B------:R-:W-:Y:S01]  /*db00*/  VIADD R24, R26.reuse, 0x100 ;  /* 0x000001001a187836 */ /* 0x040fe20000000000 */
[----:B------:R-:W-:Y:S01]  /*db10*/  R2UR UR7, R27 ;  /* 0x000000001b0772ca */ /* 0x000fe200000e0000 */
[----:B------:R-:W-:Y:S01]  /*db20*/  VIADD R26, R26, 0x200 ;  /* 0x000002001a1a7836 */ /* 0x000fe20000000000 */
[----:B------:R-:W-:Y:S01]  /*db30*/  R2UR UR4, R4 ;  /* 0x00000000040472ca */ /* 0x000fe200000e0000 */
[----:B------:R-:W-:Y:S01]  /*db40*/  IMAD.MOV.U32 R25, RZ, RZ, -0x3ffffff0 ;  /* 0xc0000010ff197424 */ /* 0x000fe200078e00ff */
[----:B------:R-:W-:Y:S01]  /*db50*/  R2UR UR5, R5 ;  /* 0x00000000050572ca */ /* 0x000fe200000e0000 */
[----:B------:R-:W-:Y:S01]  /*db60*/  IMAD.MOV.U32 R27, RZ, RZ, -0x3ffffff0 ;  /* 0xc0000010ff1b7424 */ /* 0x000fe200078e00ff */
[----:B------:R-:W-:-:S02]  /*db70*/  R2UR UR10, R24 ;  /* 0x00000000180a72ca */ /* 0x000fc400000e0000 */
[----:B------:R-:W-:Y:S02]  /*db80*/  R2UR UR11, R25 ;  /* 0x00000000190b72ca */ /* 0x000fe400000e0000 */
[----:B------:R-:W-:Y:S02]  /*db90*/  R2UR UR14, R26 ;  /* 0x000000001a0e72ca */ /* 0x000fe400000e0000 */
[----:B------:R-:W-:Y:S02]  /*dba0*/  R2UR UR15, R27 ;  /* 0x000000001b0f72ca */ /* 0x000fe400000e0000 */
[----:B------:R-:W-:-:S06]  /*dbb0*/  WARPGROUP.ARRIVE ;  /* 0x00000000000079c5 */ /* 0x000fcc0000000000 */
[----:B------:R-:W-:Y:S01]  /*dbc0*/  QGMMA.64x128x32.F32.E4M3.E4M3 R24, gdesc[UR4], RZ, !UPT, gsb0 ;  /* 0x01e00000041879f3 */ /* 0x000fe2000c0008ff */
[----:B------:R-:W-:Y:S02]  /*dbd0*/  R2UR UR12, R20 ;  /* 0x00000000140c72ca */ /* 0x000fe400000e0000 */
[----:B------:R-:W-:Y:S01]  /*dbe0*/  R2UR UR13, R21 ;  /* 0x00000000150d72ca */ /* 0x000fe200000e0000 */
[----:B------:R-:W-:Y:S02]  /*dbf0*/  WARPGROUP.DEPBAR.LE gsb0, 0x0 ;  /* 0x00008000000079c5 */ /* 0x000fe40000010000 */
[----:B------:R-:W-:Y:S01]  /*dc00*/  WARPGROUP.ARRIVE ;  /* 0x00000000000079c5 */ /* 0x000fe20000000000 */
[----:B--2---:R-:W-:Y:S02]  /*dc10*/  R2UR UR8, R2 ;  /* 0x00000000020872ca */ /* 0x004fe400000e0000 */
[----:B------:R-:W-:Y:S02]  /*dc20*/  R2UR UR9, R3 ;  /* 0x00000000030972ca */ /* 0x000fe400000e0000 */
[----:B------:R2:W5:Y:S11]  /*dc30*/  LDL.LU.64 R2, [R1+0xa0] ;  /* 0x0000a00001027983 */ /* 0x0005760000300a00 */
[----:B------:R-:W-:Y:S03]  /*dc40*/  QGMMA.64x128x32.F32.E4M3.E4M3 R24, gdesc[UR8], R24, gsb0 ;  /* 0x01e00000081879f3 */ /* 0x000fe60008000818 */
[----:B------:R-:W-:-:S02]  /*dc50*/  WARPGROUP.DEPBAR.LE gsb0, 0x0 ;  /* 0x00008000000079c5 */ /* 0x000fc40000010000 */
[----:B------:R-:W-:-:S07]  /*dc60*/  WARPGROUP.ARRIVE ;  /* 0x00000000000079c5 */ /* 0x000fce0000000000 */
[----:B------:R-:W-:Y:S03]  /*dc70*/  QGMMA.64x128x32.F32.E4M3.E4M3 R24, gdesc[UR12], R24, gsb0 ;  /* 0x01e000000c1879f3 */ /* 0x000fe60008000818 */
[----:B------:R-:W-:Y:S02]  /*dc80*/  WARPGROUP.DEPBAR.LE gsb0, 0x0 ;  /* 0x00008000000079c5 */ /* 0x000fe40000010000 */
[----:B--2---:R-:W-:Y:S05]  /*dc90*/  @!P0 BRA `(.L_x_9205) ;  /* 0x0000000000048947 */ /* 0x004fea0003800000 */
[----:B------:R-:W-:Y:S01]  /*dca0*/  BPT.TRAP 0x1 ;  /* 0x000000040000795c */ /* 0x000fe20000300000 */
.L_x_9205:
[----:B01----:R-:W-:Y:S01]  /*dcb0*/  SHF.L.U32 R0, R10, 0x1f, RZ ;  /* 0x0000001f0a007819 */ /* 0x003fe200000006ff */
[----:B------:R-:W-:-:S04]  /*dcc0*/  IMAD R14, R7, 0x8, R16 ;  /* 0x00000008070e7824 */ /* 0x000fc800078e0210 */
[----:B------:R0:W1:Y:S01]  /*dcd0*/  SYNCS.PHASECHK.TRANS64.TRYWAIT P1, [R14+URZ+0x19c50], R0 ;  /* 0x019c50000e0075a7 */ /* 0x000062000802017f */
[----:B------:R-:W-:Y:S05]  /*dce0*/  @!P0 BRA `(.L_x_9206) ;  /* 0x0000000000048947 */ /* 0x000fea0003800000 */
[----:B------:R-:W-:Y:S01]  /*dcf0*/  BPT.TRAP 0x1 ;  /* 0x000000040000795c */ /* 0x000fe20000300000 */
.L_x_9206:
[----:B------:R-:W-:Y:S04]  /*dd00*/  BSSY B1, `(.L_x_9207) ;  /* 0x0000004000017945 */ /* 0x000fe80003800000 */
[----:B-1----:R-:W-:Y:S05]  /*dd10*/  @P1 BRA `(.L_x_9208) ;  /* 0x0000000000081947 */ /* 0x002fea0003800000 */
[----:B------:R-:W1:Y:S02]  /*dd20*/  SYNCS.PHASECHK.TRANS64.TRYWAIT P1, [R14+URZ+0x19c50], R0 ;  /* 0x019c50000e0075a7 */ /* 0x000e64000802017f */
[----:B-1----:R-:W-:Y:S05]  /*dd30*/  @!P1 BRA `(.L_x_9209) ;  /* 0x000000d000309947 */ /* 0x002fea0003800000 */
.L_x_9208:
[----:B------:R-:W-:Y:S05]  /*dd40*/  BSYNC B1 ;  /* 0x0000000000017941 */ /* 0x000fea0003800000 */
.L_x_9207:
[----:B01----:R-:W-:Y:S01]  /*dd50*/  VIADD R0, R16, 0x3000 ;  /* 0x0000300010007836 */ /* 0x003fe20000000000 */
[----:B------:R-:W-:Y:S01]  /*dd60*/  WARPGROUP.ARRIVE ;  /* 0x00000000000079c5 */ /* 0x000fe20000000000 */
[----:B------:R-:W-:-:S03]  /*dd70*/  IMAD.MOV.U32 R11, RZ, RZ, 0x40000040 ;  /* 0x40000040ff0b7424 */ /* 0x000fc600078e00ff */
[----:B------:R-:W-:-:S04]  /*dd80*/  SHF.R.U32.HI R0, RZ, 0x4, R0 ;  /* 0x00000004ff007819 */ /* 0x000fc80000011600 */
[----:B------:R-:W-:-:S04]  /*dd90*/  LOP3.LUT R0, R0, 0x3fff, RZ, 0xc0, !PT ;  /* 0x00003fff00007812 */ /* 0x000fc800078ec0ff */
[----:B------:R-:W-:-:S05]  /*dda0*/  LOP3.LUT R0, R0, 0x10000, RZ, 0xfc, !PT ;  /* 0x0001000000007812 */ /* 0x000fca00078efcff */
[----:B------:R-:W-:Y:S01]  /*ddb0*/  IMAD R6, R7, 0x300, R0 ;  /* 0x0000030007067824 */ /* 0x000fe200078e0200 */
[----:B-----5:R-:W-:Y:S01]  /*ddc0*/  FMNMX.FTZ R0, R24, R3, !PT ;  /* 0x0000000318007209 */ /* 0x020fe20007810000 */
[----:B------:R-:W-:Y:S02]  /*ddd0*/  IMAD.MOV.U32 R7, RZ, RZ, 0x40000040 ;  /* 0x40000040ff077424 */ /* 0x000fe400078e00ff */
[C---:B------:R-:W-:Y:S01]  /*dde0*/  VIADD R10, R6.reuse, 0x2 ;  /* 0x00000002060a7836 */ /* 0x040fe20000000000 */
[----:B------:R-:W-:Y:S02]  /*ddf0*/  R2UR UR6, R6 ;  /* 0x00000000060672ca */ /* 0x000fe400000e0000 */
[----:B------:R-:W-:Y:S02]  /*de00*/  R2UR UR7, R7 ;  /* 0x00000000070772ca */ /* 0x000fe400000e0000 */
[----:B------:R-:W-:-:S04]  /*de10*/  FMNMX.FTZ R0, R25, R0, !PT ;  /* 0x0000000019007209 */ /* 0x000fc80007810000 */
[----:B------:R-:W-:-:S04]  /*de20*/  FMNMX.FTZ R0, R28, R0, !PT ;  /* 0x000000001c007209 */ /* 0x000fc80007810000 */
[----:B------:R-:W-:-:S03]  /*de30*/  FMNMX.FTZ R0, R29, R0, !PT ;  /* 0x000000001d007209 */ /* 0x000fc60007810000 */
[----:B------:R-:W-:Y:S01]  /*de40*/  QGMMA.64x96x32.F32.E4M3.E4M3 R88, R148, gdesc[UR4], R88, gsb0 ;  /* 0x0160000494587df3 */ /* 0x000fe20008000858 */
        /* <DEDUP_REMOVED lines=32> */
[----:B------:R-:W-:Y:S02]  /*e050*/  WARPGROUP.DEPBAR.LE gsb0, 0x0 ;  /* 0x00008000000079c5 */ /* 0x000fe40000010000 */
[----:B------:R-:W-:Y:S01]  /*e060*/  WARPGROUP.ARRIVE ;  /* 0x00000000000079c5 */ /* 0x000fe20000000000 */
[----:B------:R-:W-:-:S05]  /*e070*/  FMNMX.FTZ R0, R85, R0, !PT ;  /* 0x0000000055007209 */ /* 0x000fca0007810000 */
[----:B------:R-:W0:Y:S01]  /*e080*/  S2R R151, SR_TID.X ;  /* 0x0000000000977919 */ /* 0x000e220000002100 */
[----:B------:R-:W-:Y:S01]  /*e090*/  QGMMA.64x96x32.F32.E4M3.E4M3 R88, R136, gdesc[UR4], R88, gsb0 ;  /* 0x0160000488587df3 */ /* 0x000fe20008000858 */
[----:B------:R-:W-:Y:S01]  /*e0a0*/  R2UR UR6, R10 ;  /* 0x000000000a0672ca */ /* 0x000fe200000e0000 */
[----:B------:R-:W1:Y:S01]  /*e0b0*/  SHFL.BFLY PT, R7, R0, 0x2, 0x1f ;  /* 0x0c401f0000077f89 */ /* 0x000e6200000e0000 */
[----:B------:R-:W-:Y:S02]  /*e0c0*/  FMNMX.FTZ R10, R26, R15, !PT ;  /* 0x0000000f1a0a7209 */ /* 0x000fe40007810000 */
[----:B------:R-:W-:Y:S02]  /*e0d0*/  R2UR UR7, R11 ;  /* 0x000000000b0772ca */ /* 0x000fe400000e0000 */
[----:B------:R-:W-:-:S04]  /*e0e0*/  FMNMX.FTZ R10, R27, R10, !PT ;  /* 0x0000000a1b0a7209 */ /* 0x000fc80007810000 */
[----:B------:R-:W-:-:S04]  /*e0f0*/  FMNMX.FTZ R10, R30, R10, !PT ;  /* 0x0000000a1e0a7209 */ /* 0x000fc80007810000 */
[----:B------:R-:W-:-:S04]  /*e100*/  FMNMX.FTZ R10, R31, R10, !PT ;  /* 0x0000000a1f0a7209 */ /* 0x000fc80007810000 */
[----:B------:R-:W-:-:S04]  /*e110*/  FMNMX.FTZ R10, R34, R10, !PT ;  /* 0x0000000a220a7209 */ /* 0x000fc80007810000 */
[----:B------:R-:W-:Y:S02]  /*e120*/  FMNMX.FTZ R10, R35, R10, !PT ;  /* 0x0000000a230a7209 */ /* 0x000fe40007810000 */
[----:B-1----:R-:W-:Y:S01]  /*e130*/  FMNMX.FTZ R0, R0, R7, !PT ;  /* 0x0000000700007209 */ /* 0x002fe20007810000 */
[----:B------:R-:W-:Y:S01]  /*e140*/  IMAD.MOV.U32 R7, RZ, RZ, 0x40000040 ;  /* 0x40000040ff077424 */ /* 0x000fe200078e00ff */
[----:B------:R-:W-:Y:S02]  /*e150*/  FMNMX.FTZ R10, R38, R10, !PT ;  /* 0x0000000a260a7209 */ /* 0x000fe40007810000 */
[----:B0-----:R-:W-:Y:S02]  /*e160*/  LOP3.LUT R151, R151, 0x7f, RZ, 0xc0, !PT ;  /* 0x0000007f97977812 */ /* 0x001fe400078ec0ff */
[----:B------:R-:W-:Y:S02]  /*e170*/  FMNMX.FTZ R10, R39, R10, !PT ;  /* 0x0000000a270a7209 */ /* 0x000fe40007810000 */
[----:B------:R-:W-:-:S02]  /*e180*/  ISETP.NE.AND P1, PT, R151, RZ, PT ;  /* 0x000000ff9700720c */ /* 0x000fc40003f25270 */
[----:B------:R-:W-:-:S04]  /*e190*/  FMNMX.FTZ R10, R42, R10, !PT ;  /* 0x0000000a2a0a7209 */ /* 0x000fc80007810000 */
[----:B------:R-:W-:-:S04]  /*e1a0*/  FMNMX.FTZ R10, R43, R10, !PT ;  /* 0x0000000a2b0a7209 */ /* 0x000fc80007810000 */
[----:B------:R-:W-:-:S03]  /*e1b0*/  FMNMX.FTZ R10, R46, R10, !PT ;  /* 0x0000000a2e0a7209 */ /* 0x000fc60007810000 */
[----:B------:R-:W-:Y:S01]  /*e1c0*/  @!P1 VIADD R9, R9, 0x19c40 ;  /* 0x00019c4009099836 */ /* 0x000fe20000000000 */
[----:B------:R-:W-:-:S04]  /*e1d0*/  FMNMX.FTZ R10, R47, R10, !PT ;  /* 0x0000000a2f0a7209 */ /* 0x000fc80007810000 */
[----:B------:R-:W-:Y:S02]  /*e1e0*/  FMNMX.FTZ R10, R50, R10, !PT ;  /* 0x0000000a320a7209 */ /* 0x000fe40007810000 */
[----:B------:R-:W-:Y:S02]  /*e1f0*/  @!P1 PRMT R9, RZ, 0x654, R9 ;  /* 0x00000654ff099816 */ /* 0x000fe40000000009 */
        /* <DEDUP_REMOVED lines=14> */
[----:B------:R-:W-:-:S03]  /*e2e0*/  WARPGROUP.DEPBAR.LE gsb0, 0x0 ;  /* 0x00008000000079c5 */ /* 0x000fc60000010000 */
[----:B------:R-:W-:Y:S01]  /*e2f0*/  FMNMX.FTZ R10, R79, R10, !PT ;  /* 0x0000000a4f0a7209 */ /* 0x000fe20007810000 */
[----:B------:R-:W-:-:S03]  /*e300*/  WARPGROUP.ARRIVE ;  /* 0x00000000000079c5 */ /* 0x000fc60000000000 */
[----:B------:R-:W-:-:S03]  /*e310*/  FMNMX.FTZ R10, R82, R10, !PT ;  /* 0x0000000a520a7209 */ /* 0x000fc60007810000 */
[----:B------:R-:W-:Y:S01]  /*e320*/  QGMMA.64x96x32.F32.E4M3.E4M3 R88, R140, gdesc[UR4], R88, gsb0 ;  /* 0x016000048c587df3 */ /* 0x000fe20008000858 */
[----:B------:R-:W-:Y:S02]  /*e330*/  FMNMX.FTZ R10, R83, R10, !PT ;  /* 0x0000000a530a7209 */ /* 0x000fe40007810000 */
[----:B------:R-:W-:Y:S02]  /*e340*/  R2UR UR7, R7 ;  /* 0x00000000070772ca */ /* 0x000fe400000e0000 */
[----:B------:R-:W-:Y:S01]  /*e350*/  FMNMX.FTZ R10, R86, R10, !PT ;  /* 0x0000000a560a7209 */ /* 0x000fe20007810000 */
[----:B------:R-:W0:Y:S01]  /*e360*/  SHFL.BFLY PT, R7, R0, 0x1, 0x1f ;  /* 0x0c201f0000077f89 */ /* 0x000e2200000e0000 */
[----:B------:R-:W-:Y:S02]  /*e370*/  R2UR UR6, R6 ;  /* 0x00000000060672ca */ /* 0x000fe400000e0000 */
[----:B------:R-:W-:-:S05]  /*e380*/  FMNMX.FTZ R10, R87, R10, !PT ;  /* 0x0000000a570a7209 */ /* 0x000fca0007810000 */
[----:B------:R-:W1:Y:S01]  /*e390*/  SHFL.BFLY PT, R11, R10, 0x2, 0x1f ;  /* 0x0c401f000a0b7f89 */ /* 0x000e6200000e0000 */
[----:B0-----:R-:W-:-:S05]  /*e3a0*/  FMNMX.FTZ R0, R0, R7, !PT ;  /* 0x0000000700007209 */ /* 0x001fca0007810000 */
[----:B------:R-:W-:Y:S01]  /*e3b0*/  FADD.FTZ R7, -R0, R3 ;  /* 0x0000000300077221 */ /* 0x000fe20000010100 */
[----:B-1----:R-:W-:-:S03]  /*e3c0*/  FMNMX.FTZ R11, R10, R11, !PT ;  /* 0x0000000b0a0b7209 */ /* 0x002fc60007810000 */
[----:B------:R-:W-:Y:S02]  /*e3d0*/  FMUL.FTZ R7, R2, R7 ;  /* 0x0000000702077220 */ /* 0x000fe40000410000 */
[----:B------:R-:W0:Y:S04]  /*e3e0*/  SHFL.BFLY PT, R6, R11, 0x1, 0x1f ;  /* 0x0c201f000b067f89 */ /* 0x000e2800000e0000 */
[----:B------:R-:W-:Y:S01]  /*e3f0*/  MUFU.EX2 R7, R7 ;  /* 0x0000000700077308 */ /* 0x000fe20000000800 */
[----:B0-----:R-:W-:-:S05]  /*e400*/  FMNMX.FTZ R6, R11, R6, !PT ;  /* 0x000000060b067209 */ /* 0x001fca0007810000 */
[----:B------:R-:W-:Y:S01]  /*e410*/  FADD.FTZ R3, -R6, R15 ;  /* 0x0000000f06037221 */ /* 0x000fe20000010100 */
[----:B------:R-:W-:-:S03]  /*e420*/  FFMA.FTZ R15, R2, R0, -8 ;  /* 0xc1000000020f7423 */ /* 0x000fc60000010000 */
[C---:B------:R-:W-:Y:S01]  /*e430*/  FMUL.FTZ R3, R2.reuse, R3 ;  /* 0x0000000302037220 */ /* 0x040fe20000410000 */
        /* <DEDUP_REMOVED lines=39> */
[----:B------:R-:W-:Y:S01]  /*e6b0*/  FFMA.FTZ R51, R2, R51, -R81 ;  /* 0x0000003302337223 */ /* 0x000fe20000010851 */
[----:B------:R-:W-:-:S02]  /*e6c0*/  WARPGROUP.DEPBAR.LE gsb0, 0x0 ;  /* 0x00008000000079c5 */ /* 0x000fc40000010000 */
[----:B------:R-:W2:Y:S01]  /*e6d0*/  MUFU.EX2 R11, R11 ;  /* 0x0000000b000b7308 */ /* 0x000ea20000000800 */
[----:B0-----:R-:W-:-:S01]  /*e6e0*/  FFMA.FTZ R8, R7, R8, R10 ;  /* 0x0000000807087223 */ /* 0x001fc2000001000a */
[----:B------:R-:W-:Y:S01]  /*e6f0*/  WARPGROUP.ARRIVE ;  /* 0x00000000000079c5 */ /* 0x000fe20000000000 */
[----:B------:R-:W-:-:S01]  /*e700*/  FFMA.FTZ R48, R2, R52, -R15 ;  /* 0x0000003402307223 */ /* 0x000fc2000001080f */
[C-C-:B------:R-:W-:Y:S01]  /*e710*/  FFMA.FTZ R54, R2.reuse, R54, -R81.reuse ;  /* 0x0000003602367223 */ /* 0x140fe20000010851 */
[----:B------:R-:W-:-:S01]  /*e720*/  FFMA.FTZ R55, R2, R55, -R81 ;  /* 0x0000003702377223 */ /* 0x000fc20000010851 */
[C---:B------:R-:W-:Y:S01]  /*e730*/  FFMA.FTZ R52, R2.reuse, R56, -R15 ;  /* 0x0000003802347223 */ /* 0x040fe2000001080f */
[----:B------:R-:W-:-:S01]  /*e740*/  FFMA.FTZ R58, R2, R58, -R81 ;  /* 0x0000003a023a7223 */ /* 0x000fc20000010851 */
[----:B------:R-:W0:Y:S01]  /*e750*/  MUFU.EX2 R27, R27 ;  /* 0x0000001b001b7308 */ /* 0x000e220000000800 */
[----:B-1----:R-:W-:-:S01]  /*e760*/  FFMA.FTZ R12, R3, R12, R26 ;  /* 0x0000000c030c7223 */ /* 0x002fc2000001001a */
[----:B------:R-:W-:Y:S01]  /*e770*/  QGMMA.64x96x32.F32.E4M3.E4M3 R88, R144, gdesc[UR4], R88, gsb0 ;  /* 0x0160000490587df3 */ /* 0x000fe20008000858 */
[----:B------:R-:W-:-:S01]  /*e780*/  FFMA.FTZ R59, R2, R59, -R81 ;  /* 0x0000003b023b7223 */ /* 0x000fc20000010851 */
[C---:B------:R-:W-:Y:S01]  /*e790*/  FFMA.FTZ R56, R2.reuse, R60, -R15 ;  /* 0x0000003c02387223 */ /* 0x040fe2000001080f */
[----:B------:R-:W-:-:S01]  /*e7a0*/  FFMA.FTZ R62, R2, R62, -R81 ;  /* 0x0000003e023e7223 */ /* 0x000fc20000010851 */
[C---:B------:R-:W-:Y:S01]  /*e7b0*/  FFMA.FTZ R63, R2.reuse, R63, -R81 ;  /* 0x0000003f023f7223 */ /* 0x040fe20000010851 */
[----:B------:R-:W-:-:S01]  /*e7c0*/  FFMA.FTZ R60, R2, R64, -R15 ;  /* 0x00000040023c7223 */ /* 0x000fc2000001080f */
[----:B------:R-:W1:Y:S01]  /*e7d0*/  MUFU.EX2 R24, R24 ;  /* 0x0000001800187308 */ /* 0x000e620000000800 */
[----:B--2---:R-:W-:-:S01]  /*e7e0*/  FADD.FTZ R8, R11, R8 ;  /* 0x000000080b087221 */ /* 0x004fc20000010000 */
[C-C-:B------:R-:W-:Y:S01]  /*e7f0*/  FFMA.FTZ R66, R2.reuse, R66, -R81.reuse ;  /* 0x0000004202427223 */ /* 0x140fe20000010851 */
[----:B------:R-:W-:-:S01]  /*e800*/  FFMA.FTZ R67, R2, R67, -R81 ;  /* 0x0000004302437223 */ /* 0x000fc20000010851 */
[C---:B------:R-:W-:Y:S01]  /*e810*/  FFMA.FTZ R64, R2.reuse, R68, -R15 ;  /* 0x0000004402407223 */ /* 0x040fe2000001080f */
[----:B------:R-:W-:-:S01]  /*e820*/  FFMA.FTZ R70, R2, R70, -R81 ;  /* 0x0000004602467223 */ /* 0x000fc20000010851 */
[C---:B------:R-:W-:Y:S01]  /*e830*/  FFMA.FTZ R71, R2.reuse, R71, -R81 ;  /* 0x0000004702477223 */ /* 0x040fe20000010851 */
[----:B------:R-:W-:-:S01]  /*e840*/  FFMA.FTZ R68, R2, R72, -R15 ;  /* 0x0000004802447223 */ /* 0x000fc2000001080f */
[----:B------:R-:W2:Y:S01]  /*e850*/  MUFU.EX2 R30, R30 ;  /* 0x0000001e001e7308 */ /* 0x000ea20000000800 */
[----:B0-----:R-:W-:-:S01]  /*e860*/  FADD.FTZ R12, R27, R12 ;  /* 0x0000000c1b0c7221 */ /* 0x001fc20000010000 */
[C-C-:B------:R-:W-:Y:S01]  /*e870*/  FFMA.FTZ R74, R2.reuse, R74, -R81.reuse ;  /* 0x0000004a024a7223 */ /* 0x140fe20000010851 */
[----:B------:R-:W-:-:S01]  /*e880*/  FFMA.FTZ R75, R2, R75, -R81 ;  /* 0x0000004b024b7223 */ /* 0x000fc20000010851 */
[C---:B------:R-:W-:Y:S01]  /*e890*/  FFMA.FTZ R72, R2.reuse, R76, -R15 ;  /* 0x0000004c02487223 */ /* 0x040fe2000001080f */
[----:B------:R-:W-:-:S01]  /*e8a0*/  FFMA.FTZ R78, R2, R78, -R81 ;  /* 0x0000004e024e7223 */ /* 0x000fc20000010851 */
[C---:B------:R-:W-:Y:S01]  /*e8b0*/  FFMA.FTZ R79, R2.reuse, R79, -R81 ;  /* 0x0000004f024f7223 */ /* 0x040fe20000010851 */
[----:B------:R-:W-:-:S01]  /*e8c0*/  FFMA.FTZ R76, R2, R80, -R15 ;  /* 0x00000050024c7223 */ /* 0x000fc2000001080f */
[----:B------:R-:W0:Y:S01]  /*e8d0*/  MUFU.EX2 R25, R25 ;  /* 0x0000001900197308 */ /* 0x000e220000000800 */
[----:B-1----:R-:W-:-:S01]  /*e8e0*/  FADD.FTZ R8, R24, R8 ;  /* 0x0000000818087221 */ /* 0x002fc20000010000 */
[C-C-:B------:R-:W-:Y:S01]  /*e8f0*/  FFMA.FTZ R82, R2.reuse, R82, -R81.reuse ;  /* 0x0000005202527223 */ /* 0x140fe20000010851 */
[----:B------:R-:W-:-:S01]  /*e900*/  FFMA.FTZ R83, R2, R83, -R81 ;  /* 0x0000005302537223 */ /* 0x000fc20000010851 */
[C---:B------:R-:W-:Y:S01]  /*e910*/  FFMA.FTZ R80, R2.reuse, R84, -R15 ;  /* 0x0000005402507223 */ /* 0x040fe2000001080f */
        /* <DEDUP_REMOVED lines=123> */
.L_x_9210:
[----:B------:R-:W2:Y:S01]  /*f0d0*/  LDL R9, [R1+0x24] ;  /* 0x0000240001097983 */ /* 0x000ea20000100800 */
[----:B------:R-:W-:-:S05]  /*f0e0*/  VIADD R14, R14, 0x19c60 ;  /* 0x00019c600e0e7836 */ /* 0x000fca0000000000 */
[----:B--2---:R-:W-:Y:S02]  /*f0f0*/  PRMT R14, R9, 0x654, R14 ;  /* 0x00000654090e7816 */ /* 0x004fe4000000000e */
[----:B------:R-:W2:Y:S01]  /*f100*/  LDL R9, [R1+0x1c] ;  /* 0x00001c0001097983 */ /* 0x000ea20000100800 */
        /* <DEDUP_REMOVED lines=101> */
[C---:B--2---:R-:W-:Y:S01]  /*f760*/  ISETP.GT.AND P1, PT, R13.reuse, R9, PT ;  /* 0x000000090d00720c */ /* 0x044fe20003f24270 */
[----:B------:R-:W-:-:S12]  /*f770*/  VIADD R13, R13, 0xffffffff ;  /* 0xffffffff0d0d7836 */ /* 0x000fd80000000000 */
[----:B0-----:R-:W-:Y:S05]  /*f780*/  @P1 BRA `(.L_x_9211) ;  /* 0xffffffe0007c1947 */ /* 0x001fea000383ffff */
.L_x_9199:
[----:B------:R-:W-:Y:S05]  /*f790*/  BSYNC B0 ;  /* 0x0000000000007941 */ /* 0x000fea0003800000 */
.L_x_9198:
[----:B------:R-:W-:Y:S06]  /*f7a0*/  BAR.ARV 0x8, 0x200 ;  /* 0x0208000000007b1d */ /* 0x000fec0000002000 */
[----:B------:R-:W-:Y:S05]  /*f7b0*/  @!P0 BRA `(.L_x_9212) ;  /* 0x0000000000048947 */ /* 0x000fea0003800000 */
[----:B------:R-:W-:Y:S01]  /*f7c0*/  BPT.TRAP 0x1 ;  /* 0x000000040000795c */ /* 0x000fe20000300000 */
.L_x_9212:
[----:B------:R-:W-:Y:S01]  /*f7d0*/  IMAD R7, R154, 0x8, R16 ;  /* 0x000000089a077824 */ /* 0x000fe200078e0210 */
[----:B------:R-:W-:-:S04]  /*f7e0*/  SHF.L.U32 R4, R156, 0x1f, RZ ;  /* 0x0000001f9c047819 */ /* 0x000fc800000006ff */
[----:B------:R0:W1:Y:S01]  /*f7f0*/  SYNCS.PHASECHK.TRANS64.TRYWAIT P1, [R7+URZ+0x19c50], R4 ;  /* 0x019c5004070075a7 */ /* 0x000062000802017f */
[----:B------:R-:W-:Y:S05]  /*f800*/  @!P0 BRA `(.L_x_9213) ;  /* 0x0000000000048947 */ /* 0x000fea0003800000 */
[----:B------:R-:W-:Y:S01]  /*f810*/  BPT.TRAP 0x1 ;  /* 0x000000040000795c */ /* 0x000fe20000300000 */
.L_x_9213:
[----:B------:R-:W-:Y:S04]  /*f820*/  BSSY B0, `(.L_x_9214) ;  /* 0x0000004000007945 */ /* 0x000fe80003800000 */
[----:B-1----:R-:W-:Y:S05]  /*f830*/  @P1 BRA `(.L_x_9215) ;  /* 0x0000000000081947 */ /* 0x002fea0003800000 */
[----:B------:R-:W1:Y:S02]  /*f840*/  SYNCS.PHASECHK.TRANS64.TRYWAIT P1, [R7+URZ+0x19c50], R4 ;  /* 0x019c5004070075a7 */ /* 0x000e64000802017f */
[----:B-1----:R-:W-:Y:S05]  /*f850*/  @!P1 BRA `(.L_x_9216) ;  /* 0x000000b4007c9947 */ /* 0x002fea0003800000 */
.L_x_9215:
[----:B------:R-:W-:Y:S05]  /*f860*/  BSYNC B0 ;  /* 0x0000000000007941 */ /* 0x000fea0003800000 */
.L_x_9214:
[----:B------:R-:W2:Y:S04]  /*f870*/  LDL R3, [R1+0x48] ;  /* 0x0000480001037983 */ /* 0x000ea80000100800 */
[----:B------:R-:W3:Y:S04]  /*f880*/  LDL R13, [R1+0x2c] ;  /* 0x00002c00010d7983 */ /* 0x000ee80000100800 */
[----:B------:R-:W4:Y:S01]  /*f890*/  LDL R9, [R1+0x18] ;  /* 0x0000180001097983 */ /* 0x000f220000100800 */
[----:B------:R-:W-:Y:S01]  /*f8a0*/  VIADD R16, R16, 0x3000 ;  /* 0x0000300010107836 */ /* 0x000fe20000000000 */
[----:B------:R-:W-:Y:S01]  /*f8b0*/  ULDC.64 UR4, c[0x0][0x9a0] ;  /* 0x0002680000047ab9 */ /* 0x000fe20000000a00 */
[----:B------:R-:W-:Y:S01]  /*f8c0*/  WARPGROUP.ARRIVE ;  /* 0x00000000000079c5 */ /* 0x000fe20000000000 */
[----:B------:R-:W-:-:S02]  /*f8d0*/  ISETP.NE.U32.AND P1, PT, RZ, UR4, PT ;  /* 0x00000004ff007c0c */ /* 0x000fc4000bf25070 */
[----:B------:R-:W-:Y:S02]  /*f8e0*/  SHF.R.U32.HI R16, RZ, 0x4, R16 ;  /* 0x00000004ff107819 */ /* 0x000fe40000011610 */
[----:B------:R-:W-:Y:S02]  /*f8f0*/  ISETP.NE.AND.EX P1, PT, RZ, UR5, PT, P1 ;  /* 0x00000005ff007c0c */ /* 0x000fe4000bf25310 */
[----:B------:R-:W-:-:S04]  /*f900*/  LOP3.LUT R16, R16, 0x3fff, RZ, 0xc0, !PT ;  /* 0x00003fff10107812 */ /* 0x000fc800078ec0ff */
[----:B------:R-:W-:-:S05]  /*f910*/  LOP3.LUT R5, R16, 0x10000, RZ, 0xfc, !PT ;  /* 0x0001000010057812 */ /* 0x000fca00078efcff */
[----:B01----:R-:W-:Y:S02]  /*f920*/  IMAD R4, R154, 0x300, R5 ;  /* 0x000003009a047824 */ /* 0x003fe400078e0205 */
[----:B------:R-:W-:Y:S01]  /*f930*/  IMAD.MOV.U32 R5, RZ, RZ, 0x40000040 ;  /* 0x40000040ff057424 */ /* 0x000fe200078e00ff */
[----:B------:R-:W2:Y:S02]  /*f940*/  @P1 LDC.64 R14, c[0x0][0x9c8] ;  /* 0x00027200ff0e1b82 */ /* 0x000ea40000000a00 */
[----:B------:R-:W-:Y:S02]  /*f950*/  R2UR UR6, R4 ;  /* 0x00000000040672ca */ /* 0x000fe400000e0000 */
[----:B------:R-:W-:-:S04]  /*f960*/  R2UR UR7, R5 ;  /* 0x00000000050772ca */ /* 0x000fc800000e0000 */
[----:B------:R-:W4:Y:S09]  /*f970*/  @P1 LDC.64 R10, c[0x0][0x9d0] ;  /* 0x00027400ff0a1b82 */ /* 0x000f320000000a00 */
[----:B------:R-:W-:Y:S03]  /*f980*/  QGMMA.64x96x32.F32.E4M3.E4M3 R88, R148, gdesc[UR4], R88, gsb0 ;  /* 0x0160000494587df3 */ /* 0x000fe60008000858 */
[----:B------:R-:W-:-:S02]  /*f990*/  WARPGROUP.DEPBAR.LE gsb0, 0x0 ;  /* 0x00008000000079c5 */ /* 0x000fc40000010000 */
[----:B------:R-:W-:Y:S01]  /*f9a0*/  WARPGROUP.ARRIVE ;  /* 0x00000000000079c5 */ /* 0x000fe20000000000 */
        /* <DEDUP_REMOVED lines=10> */
[----:B------:R-:W-:Y:S02]  /*fa50*/  IMAD.MOV.U32 R5, RZ, RZ, 0x40000040 ;  /* 0x40000040ff057424 */ /* 0x000fe400078e00ff */
[----:B------:R-:W-:Y:S01]  /*fa60*/  IMAD.MOV.U32 R20, RZ, RZ, -0x800000 ;  /* 0xff800000ff147424 */ /* 0x000fe200078e00ff */
[----:B------:R-:W1:Y:S04]  /*fa70*/  SHFL.BFLY PT, R3, R8, 0x2, 0x1f ;  /* 0x0c401f0008037f89 */ /* 0x000e6800000e0000 */
[----:B------:R-:W3:Y:S01]  /*fa80*/  SHFL.BFLY PT, R13, R12, 0x2, 0x1f ;  /* 0x0c401f000c0d7f89 */ /* 0x000ee200000e0000 */
[----:B0-----:R-:W-:Y:S02]  /*fa90*/  VIADD R10, R4, 0x2 ;  /* 0x00000002040a7836 */ /* 0x001fe40000000000 */
[----:B------:R-:W-:-:S03]  /*faa0*/  IMAD.MOV.U32 R11, RZ, RZ, 0x40000040 ;  /* 0x40000040ff0b7424 */ /* 0x000fc600078e00ff */
[----:B------:R-:W-:Y:S01]  /*fab0*/  R2UR UR6, R10 ;  /* 0x000000000a0672ca */ /* 0x000fe200000e0000 */
[C---:B------:R-:W-:Y:S01]  /*fac0*/  VIADD R10, R4.reuse, 0x4 ;  /* 0x00000004040a7836 */ /* 0x040fe20000000000 */
[----:B------:R-:W-:Y:S01]  /*fad0*/  R2UR UR7, R11 ;  /* 0x000000000b0772ca */ /* 0x000fe200000e0000 */
[----:B------:R-:W-:Y:S02]  /*fae0*/  IMAD.MOV.U32 R11, RZ, RZ, 0x40000040 ;  /* 0x40000040ff0b7424 */ /* 0x000fe400078e00ff */
[----:B------:R-:W-:Y:S02]  /*faf0*/  VIADD R4, R4, 0x6 ;  /* 0x0000000604047836 */ /* 0x000fe40000000000 */
[----:B-1----:R-:W-:-:S08]  /*fb00*/  FADD.FTZ R3, R3, R8 ;  /* 0x0000000803037221 */ /* 0x002fd00000010000 */
[----:B------:R-:W-:Y:S01]  /*fb10*/  QGMMA.64x96x32.F32.E4M3.E4M3 R88, R136, gdesc[UR4], R88, gsb0 ;  /* 0x0160000488587df3 */ /* 0x000fe20008000858 */
[----:B------:R-:W-:Y:S01]  /*fb20*/  R2UR UR6, R10 ;  /* 0x000000000a0672ca */ /* 0x000fe200000e0000 */
[----:B---3--:R-:W-:Y:S01]  /*fb30*/  FADD.FTZ R13, R13, R12 ;  /* 0x0000000c0d0d7221 */ /* 0x008fe20000010000 */
[----:B------:R-:W-:-:S04]  /*fb40*/  R2UR UR7, R11 ;  /* 0x000000000b0772ca */ /* 0x000fc800000e0000 */
[----:B------:R-:W0:Y:S02]  /*fb50*/  SHFL.BFLY PT, R10, R13, 0x1, 0x1f ;  /* 0x0c201f000d0a7f89 */ /* 0x000e2400000e0000 */
[----:B0-----:R-:W-:-:S01]  /*fb60*/  FADD.FTZ R12, R13, R10 ;  /* 0x0000000a0d0c7221 */ /* 0x001fc20000010000 */
[----:B------:R-:W-:-:S03]  /*fb70*/  IMAD.MOV.U32 R10, RZ, RZ, RZ ;  /* 0x000000ffff0a7224 */ /* 0x000fc600078e00ff */
[----:B------:R-:W-:-:S05]  /*fb80*/  FMUL.FTZ R16, R12, 0.00390625 ;  /* 0x3b8000000c107820 */ /* 0x000fca0000410000 */
[----:B------:R-:W-:-:S13]  /*fb90*/  FSETP.NE.FTZ.AND P3, PT, R16, RZ, PT ;  /* 0x000000ff1000720b */ /* 0x000fda0003f75000 */
[----:B------:R-:W0:Y:S02]  /*fba0*/  @P3 MUFU.LG2 R11, R16 ;  /* 0x00000010000b3308 */ /* 0x000e240000000c00 */
[----:B0-----:R-:W-:Y:S01]  /*fbb0*/  @P3 FMUL.FTZ R11, R11, 0.69314718246459960938 ;  /* 0x3f3172180b0b3820 */ /* 0x001fe20000410000 */
[----:B------:R-:W-:Y:S02]  /*fbc0*/  WARPGROUP.DEPBAR.LE gsb0, 0x0 ;  /* 0x00008000000079c5 */ /* 0x000fe40000010000 */
[----:B------:R-:W-:-:S06]  /*fbd0*/  WARPGROUP.ARRIVE ;  /* 0x00000000000079c5 */ /* 0x000fcc0000000000 */
[----:B------:R-:W-:Y:S01]  /*fbe0*/  QGMMA.64x96x32.F32.E4M3.E4M3 R88, R140, gdesc[UR4], R88, gsb0 ;  /* 0x016000048c587df3 */ /* 0x000fe20008000858 */
[----:B------:R-:W-:Y:S02]  /*fbf0*/  R2UR UR6, R4 ;  /* 0x00000000040672ca */ /* 0x000fe400000e0000 */
[----:B------:R-:W-:Y:S01]  /*fc00*/  R2UR UR7, R5 ;  /* 0x00000000050772ca */ /* 0x000fe200000e0000 */
[----:B------:R-:W0:Y:S02]  /*fc10*/  SHFL.BFLY PT, R4, R3, 0x1, 0x1f ;  /* 0x0c201f0003047f89 */ /* 0x000e2400000e0000 */
[----:B0-----:R-:W-:-:S01]  /*fc20*/  FADD.FTZ R14, R3, R4 ;  /* 0x00000004030e7221 */ /* 0x001fc20000010000 */
[----:B------:R-:W-:Y:S02]  /*fc30*/  IMAD.MOV.U32 R4, RZ, RZ, RZ ;  /* 0x000000ffff047224 */ /* 0x000fe400078e00ff */
[----:B------:R-:W-:Y:S02]  /*fc40*/  IMAD.MOV.U32 R3, RZ, RZ, -0x800000 ;  /* 0xff800000ff037424 */ /* 0x000fe400078e00ff */
[C---:B------:R-:W-:Y:S01]  /*fc50*/  FMUL.FTZ R15, R14.reuse, 0.00390625 ;  /* 0x3b8000000e0f7820 */ /* 0x040fe20000410000 */
[----:B------:R-:W-:-:S04]  /*fc60*/  FSETP.NE.FTZ.AND P1, PT, R14, RZ, PT ;  /* 0x000000ff0e00720b */ /* 0x000fc80003f35000 */
[----:B------:R-:W-:-:S09]  /*fc70*/  FSETP.NE.FTZ.AND P2, PT, R15, RZ, PT ;  /* 0x000000ff0f00720b */ /* 0x000fd20003f55000 */
[----:B------:R-:W-:Y:S01]  /*fc80*/  @P1 MUFU.RCP R4, R14 ;  /* 0x0000000e00041308 */ /* 0x000fe20000001000 */
[----:B------:R-:W-:-:S03]  /*fc90*/  FSETP.NE.FTZ.AND P1, PT, R12, RZ, PT ;  /* 0x000000ff0c00720b */ /* 0x000fc60003f35000 */
[C---:B------:R-:W-:Y:S01]  /*fca0*/  @P2 FMUL.FTZ R5, R2.reuse, 0.69314718246459960938 ;  /* 0x3f31721802052820 */ /* 0x040fe20000410000 */
[----:B------:R-:W-:-:S03]  /*fcb0*/  @P3 FMUL.FTZ R2, R2, 0.69314718246459960938 ;  /* 0x3f31721802023820 */ /* 0x000fc60000410000 */
[----:B------:R-:W0:Y:S01]  /*fcc0*/  @P2 MUFU.LG2 R8, R15 ;  /* 0x0000000f00082308 */ /* 0x000e220000000c00 */
[----:B------:R-:W-:-:S07]  /*fcd0*/  @P3 FFMA.FTZ R20, R2, R6, R11 ;  /* 0x0000000602143223 */ /* 0x000fce000001000b */
[----:B------:R-:W1:Y:S01]  /*fce0*/  @P1 MUFU.RCP R10, R12 ;  /* 0x0000000c000a1308 */ /* 0x000e620000001000 */
[----:B0-----:R-:W-:-:S04]  /*fcf0*/  @P2 FMUL.FTZ R8, R8, 0.69314718246459960938 ;  /* 0x3f31721808082820 */ /* 0x001fc80000410000 */
[----:B------:R-:W-:Y:S01]  /*fd00*/  @P2 FFMA.FTZ R3, R5, R0, R8 ;  /* 0x0000000005032223 */ /* 0x000fe20000010008 */
[----:B------:R-:W-:Y:S02]  /*fd10*/  WARPGROUP.DEPBAR.LE gsb0, 0x0 ;  /* 0x00008000000079c5 */ /* 0x000fe40000010000 */
[----:B------:R-:W-:-:S06]  /*fd20*/  WARPGROUP.ARRIVE ;  /* 0x00000000000079c5 */ /* 0x000fcc0000000000 */
[----:B------:R-:W-:Y:S01]  /*fd30*/  QGMMA.64x96x32.F32.E4M3.E4M3 R88, R144, gdesc[UR4], R88, gsb0 ;  /* 0x0160000490587df3 */ /* 0x000fe20008000858 */
[-C--:B--2---:R-:W-:Y:S01]  /*fd40*/  FMUL.FTZ R34, R4, R9.reuse ;  /* 0x0000000904227220 */ /* 0x084fe20000410000 */
[----:B-1----:R-:W-:Y:S01]  /*fd50*/  FMUL.FTZ R2, R10, R9 ;  /* 0x000000090a027220 */ /* 0x002fe20000410000 */
[----:B------:R-:W-:Y:S02]  /*fd60*/  WARPGROUP.DEPBAR.LE gsb0, 0x0 ;  /* 0x00008000000079c5 */ /* 0x000fe40000010000 */
[----:B------:R-:W-:Y:S05]  /*fd70*/  @!P0 BRA `(.L_x_9217) ;  /* 0x0000000000048947 */ /* 0x000fea0003800000 */
[----:B------:R-:W-:Y:S01]  /*fd80*/  BPT.TRAP 0x1 ;  /* 0x000000040000795c */ /* 0x000fe20000300000 */
.L_x_9217:
[----:B------:R-:W2:Y:S01]  /*fd90*/  LDL.LU R0, [R1+0x24] ;  /* 0x0000240001007983 */ /* 0x000ea20000300800 */
[----:B------:R-:W-:Y:S02]  /*fda0*/  VIADD R7, R7, 0x19c60 ;  /* 0x00019c6007077836 */ /* 0x000fe40000000000 */
[-C--:B------:R-:W-:Y:S01]  /*fdb0*/  FMUL.FTZ R14, R88, R34.reuse ;  /* 0x00000022580e7220 */ /* 0x080fe20000410000 */
[----:B------:R-:W-:Y:S01]  /*fdc0*/  FMUL.FTZ R12, R93, R34 ;  /* 0x000000225d0c7220 */ /* 0x000fe20000410000 */
[----:B------:R-:W3:Y:S01]  /*fdd0*/  LDL.LU R16, [R1+0x44] ;  /* 0x0000440001107983 */ /* 0x000ee20000300800 */
[----:B------:R-:W-:-:S05]  /*fde0*/  VIADD R154, R154, 0x1 ;  /* 0x000000019a9a7836 */ /* 0x000fca0000000000 */
[----:B------:R-:W-:Y:S01]  /*fdf0*/  ISETP.NE.AND P1, PT, R154, 0x2, PT ;  /* 0x000000029a00780c */ /* 0x000fe20003f25270 */
[----:B------:R-:W-:-:S03]  /*fe00*/  FMUL.FTZ R9, R96, R34 ;  /* 0x0000002260097220 */ /* 0x000fc60000410000 */
        /* <DEDUP_REMOVED lines=46> */
[----:B--2---:R-:W-:Y:S01]  /*100f0*/  PRMT R4, R0, 0x654, R7 ;  /* 0x0000065400047816 */ /* 0x004fe20000000007 */
[----:B---3--:R-:W-:-:S03]  /*10100*/  VIADD R16, R16, 0x1 ;  /* 0x0000000110107836 */ /* 0x008fc60000000000 */
[----:B------:R0:W-:Y:S02]  /*10110*/  SYNCS.ARRIVE.TRANS64.RED.A1T0 RZ, [R4+URZ], RZ ;  /* 0x000000ff04ff79a7 */ /* 0x0001e4000810043f */
[----:B------:R0:W-:Y:S01]  /*10120*/  STL [R1+0x44], R16 ;  /* 0x0000441001007387 */ /* 0x0001e20000100800 */
[-C--:B------:R-:W-:Y:S01]  /*10130*/  FMUL.FTZ R0, R101, R34.reuse ;  /* 0x0000002265007220 */ /* 0x080fe20000410000 */
[-C--:B------:R-:W-:Y:S01]  /*10140*/  FMUL.FTZ R7, R109, R34.reuse ;  /* 0x000000226d077220 */ /* 0x080fe20000410000 */
[----:B------:R-:W-:-:S07]  /*10150*/  FMUL.FTZ R34, R129, R34 ;  /* 0x0000002281227220 */ /* 0x000fce0000410000 */
.L_x_9165:
[----:B------:R-:W2:Y:S01]  /*10160*/  LDL R88, [R1+0x38] ;  /* 0x0000380001587983 */ /* 0x000ea20000100800 */
[----:B------:R-:W1:Y:S01]  /*10170*/  S2UR UR4, SR_CgaCtaId ;  /* 0x00000000000479c3 */ /* 0x000e620000008800 */
[----:B0-----:R-:W-:Y:S01]  /*10180*/  MOV R16, 0x400 ;  /* 0x0000040000107802 */ /* 0x001fe20000000f00 */
[----:B------:R-:W-:Y:S01]  /*10190*/  BSSY B0, `(.L_x_9218) ;  /* 0x000033b000007945 */ /* 0x000fe20003800000 */
[----:B-1----:R-:W-:-:S05]  /*101a0*/  IMAD.U32 R2, RZ, RZ, UR4 ;  /* 0x00000004ff027e24 */ /* 0x002fca000f8e00ff */
[----:B------:R0:W-:Y:S01]  /*101b0*/  STL [R1+0x24], R2 ;  /* 0x0000240201007387 */ /* 0x0001e20000100800 */
[----:B------:R-:W-:Y:S01]  /*101c0*/  LEA R16, R2, R16, 0x18 ;  /* 0x0000001002107211 */ /* 0x000fe200078ec0ff */
[----:B------:R-:W-:Y:S06]  /*101d0*/  BAR.SYNC.DEFER_BLOCKING 0x5, 0x200 ;  /* 0x0148000000007b1d */ /* 0x000fec0000010000 */
[----:B------:R0:W1:Y:S02]  /*101e0*/  LDS.128 R28, [R16+0x19cd0] ;  /* 0x019cd000101c7984 */ /* 0x0000640000000c00 */
[----:B------:R-:W-:Y:S06]  /*101f0*/  BAR.ARV 0x4, 0x200 ;  /* 0x0108000000007b1d */ /* 0x000fec0000002000 */
[----:B--2---:R-:W-:-:S13]  /*10200*/  ISETP.NE.AND P1, PT, R88, RZ, PT ;  /* 0x000000ff5800720c */ /* 0x004fda0003f25270 */
[----:B------:R-:W2:Y:S02]  /*10210*/  @!P1 LDC R88, c[0x0][0xad4] ;  /* 0x0002b500ff589b82 */ /* 0x000ea40000000800 */
[----:B--2---:R0:W-:Y:S01]  /*10220*/  @!P1 STL [R1+0x38], R88 ;  /* 0x0000385801009387 */ /* 0x0041e20000100800 */
[----:B-1----:R-:W-:Y:S05]  /*10230*/  @P0 BRA `(.L_x_9219) ;  /* 0x0000002400fc0947 */ /* 0x002fea0003800000 */
[----:B------:R-:W2:Y:S01]  /*10240*/  LDL.LU R5, [R1+0x2c] ;  /* 0x00002c0001057983 */ /* 0x000ea20000300800 */
[----:B------:R-:W-:Y:S01]  /*10250*/  ULDC.64 UR4, c[0x4][0x70] ;  /* 0x01001c0000047ab9 */ /* 0x000fe20000000a00 */
[----:B------:R-:W-:Y:S02]  /*10260*/  ULDC.64 UR6, c[0x0][0xc08] ;  /* 0x0003020000067ab9 */ /* 0x000fe40000000a00 */
[----:B------:R-:W3:Y:S04]  /*10270*/  LDL.LU R4, [R1+0x48] ;  /* 0x0000480001047983 */ /* 0x000ee80000300800 */
[----:B0-----:R-:W4:Y:S01]  /*10280*/  LDL R2, [R1+0x18] ;  /* 0x0000180001027983 */ /* 0x001f220000100800 */
[----:B------:R-:W0:Y:S01]  /*10290*/  S2R R38, SR_TID.X ;  /* 0x0000000000267919 */ /* 0x000e220000002100 */
[----:B------:R-:W-:Y:S01]  /*102a0*/  BAR.SYNC.DEFER_BLOCKING 0x1, 0x180 ;  /* 0x0046000000007b1d */ /* 0x000fe20000010000 */
[----:B--2---:R-:W-:-:S02]  /*102b0*/  IMAD.MOV.U32 R36, RZ, RZ, R5 ;  /* 0x000000ffff247224 */ /* 0x004fc400078e0005 */
[----:B---3--:R-:W-:Y:S02]  /*102c0*/  IMAD.MOV.U32 R33, RZ, RZ, R4 ;  /* 0x000000ffff217224 */ /* 0x008fe400078e0004 */
[----:B----45:R-:W-:Y:S02]  /*102d0*/  IMAD.MOV.U32 R26, RZ, RZ, R2 ;  /* 0x000000ffff1a7224 */ /* 0x030fe400078e0002 */
[----:B0-----:R-:W-:-:S05]  /*102e0*/  IMAD.SHL.U32 R2, R38, 0x4, RZ ;  /* 0x0000000426027824 */ /* 0x001fca00078e00ff */
[----:B------:R-:W-:-:S04]  /*102f0*/  LOP3.LUT R2, R2, 0xc, RZ, 0xc0, !PT ;  /* 0x0000000c02027812 */ /* 0x000fc800078ec0ff */
[----:B------:R-:W-:-:S05]  /*10300*/  IADD3 R4, P0, R2, UR4, RZ ;  /* 0x0000000402047c10 */ /* 0x000fca000ff1e0ff */
[----:B------:R-:W-:Y:S01]  /*10310*/  IMAD.X R5, RZ, RZ, UR5, P0 ;  /* 0x00000005ff057e24 */ /* 0x000fe200080e06ff */
[----:B------:R-:W-:-:S04]  /*10320*/  ULDC.64 UR4, c[0x0][0xc00] ;  /* 0x0003000000047ab9 */ /* 0x000fc80000000a00 */
[----:B------:R0:W2:Y:S01]  /*10330*/  LDG.E.CONSTANT R24, desc[UR40][R4.64] ;  /* 0x0000002804187981 */ /* 0x0000a2000c1e9900 */
[----:B------:R-:W-:Y:S01]  /*10340*/  LOP3.LUT P0, R2, R38, 0x3, RZ, 0xc0, !PT ;  /* 0x0000000326027812 */ /* 0x000fe2000780c0ff */
[----:B------:R-:W-:Y:S02]  /*10350*/  IMAD.MOV.U32 R46, RZ, RZ, R33 ;  /* 0x000000ffff2e7224 */ /* 0x000fe400078e0021 */
[----:B------:R-:W-:Y:S02]  /*10360*/  IMAD.MOV.U32 R48, RZ, RZ, R26 ;  /* 0x000000ffff307224 */ /* 0x000fe400078e001a */
[----:B------:R-:W-:Y:S01]  /*10370*/  IMAD.MOV.U32 R44, RZ, RZ, R36 ;  /* 0x000000ffff2c7224 */ /* 0x000fe200078e0024 */
[----:B------:R-:W3:Y:S01]  /*10380*/  LDL R4, [R1+0x94] ;  /* 0x0000940001047983 */ /* 0x000ee20000100800 */
[----:B------:R-:W-:Y:S01]  /*10390*/  ISETP.EQ.OR P0, PT, R2, 0x3, !P0 ;  /* 0x000000030200780c */ /* 0x000fe20004702670 */
[----:B------:R-:W-:Y:S01]  /*103a0*/  IMAD.MOV.U32 R92, RZ, RZ, R48 ;  /* 0x000000ffff5c7224 */ /* 0x000fe200078e0030 */
[----:B0-----:R-:W0:Y:S02]  /*103b0*/  S2R R5, SR_SWINHI ;  /* 0x0000000000057919 */ /* 0x001e240000002f00 */
[----:B------:R-:W-:Y:S01]  /*103c0*/  SEL R65, R98, R99, P0 ;  /* 0x0000006362417207 */ /* 0x000fe20000000000 */
[----:B------:R-:W-:Y:S01]  /*103d0*/  IMAD.MOV.U32 R96, RZ, RZ, R46 ;  /* 0x000000ffff607224 */ /* 0x000fe200078e002e */
[----:B------:R-:W-:Y:S01]  /*103e0*/  SEL R98, R99, R98, P0 ;  /* 0x0000006263627207 */ /* 0x000fe20000000000 */
[----:B------:R-:W-:Y:S01]  /*103f0*/  IMAD.MOV.U32 R97, RZ, RZ, R44 ;  /* 0x000000ffff617224 */ /* 0x000fe200078e002c */
[----:B------:R-:W4:Y:S01]  /*10400*/  LDL.LU R99, [R1+0x3c] ;  /* 0x00003c0001637983 */ /* 0x000f220000300800 */
[----:B------:R-:W-:-:S02]  /*10410*/  SEL R33, R14, R37, P0 ;  /* 0x000000250e217207 */ /* 0x000fc40000000000 */
[----:B------:R-:W-:Y:S01]  /*10420*/  SEL R26, R37, R14, P0 ;  /* 0x0000000e251a7207 */ /* 0x000fe20000000000 */
[----:B------:R-:W4:Y:S01]  /*10430*/  LDL.LU R89, [R1+0x40] ;  /* 0x0000400001597983 */ /* 0x000f220000300800 */
[----:B------:R-:W-:Y:S02]  /*10440*/  SEL R55, R124, R13, P0 ;  /* 0x0000000d7c377207 */ /* 0x000fe40000000000 */
[----:B------:R-:W-:Y:S01]  /*10450*/  SEL R39, R35, R12, P0 ;  /* 0x0000000c23277207 */ /* 0x000fe20000000000 */
[----:B------:R-:W4:Y:S01]  /*10460*/  LDL R93, [R1+0x4c] ;  /* 0x00004c00015d7983 */ /* 0x000f220000100800 */
        /* <DEDUP_REMOVED lines=9> */
[----:B------:R-:W-:Y:S02]  /*10500*/  MOV R36, R16 ;  /* 0x0000001000247202 */ /* 0x000fe40000000f00 */
[----:B0-----:R-:W-:Y:S02]  /*10510*/  MOV R37, R5 ;  /* 0x0000000500257202 */ /* 0x001fe40000000f00 */
        /* <DEDUP_REMOVED lines=11> */
[----:B------:R-:W4:Y:S01]  /*105d0*/  LDL R91, [R1+0x54] ;  /* 0x00005400015b7983 */ /* 0x000f220000100800 */
        /* <DEDUP_REMOVED lines=23> */
[----:B---3--:R-:W-:-:S03]  /*10750*/  IMAD.WIDE R12, R4, 0x2, R36 ;  /* 0x00000002040c7825 */ /* 0x008fc600078e0224 */
[C---:B------:R-:W-:Y:S02]  /*10760*/  IADD3 R21, P5, R12.reuse, 0x20, RZ ;  /* 0x000000200c157810 */ /* 0x040fe40007fbe0ff */
[C---:B------:R-:W-:Y:S02]  /*10770*/  IADD3 R87, P2, R12.reuse, 0x6000, RZ ;  /* 0x000060000c577810 */ /* 0x040fe40007f5e0ff */
[----:B------:R-:W-:Y:S02]  /*10780*/  LOP3.LUT R0, R21, 0x180, RZ, 0xc0, !PT ;  /* 0x0000018015007812 */ /* 0x000fe400078ec0ff */
[----:B------:R-:W-:Y:S02]  /*10790*/  IADD3 R28, P1, R12, 0x6020, RZ ;  /* 0x000060200c1c7810 */ /* 0x000fe40007f3e0ff */
[----:B------:R-:W-:Y:S02]  /*107a0*/  SHF.R.U64 R0, R0, 0x3, RZ ;  /* 0x0000000300007819 */ /* 0x000fe400000012ff */
[----:B------:R-:W-:-:S02]  /*107b0*/  LOP3.LUT R4, R87, 0x180, RZ, 0xc0, !PT ;  /* 0x0000018057047812 */ /* 0x000fc400078ec0ff */
[----:B------:R-:W-:Y:S02]  /*107c0*/  LOP3.LUT R14, R0, R21, RZ, 0x3c, !PT ;  /* 0x00000015000e7212 */ /* 0x000fe400078e3cff */
[----:B------:R-:W-:Y:S02]  /*107d0*/  IADD3 R35, P4, R12, 0x3000, RZ ;  /* 0x000030000c237810 */ /* 0x000fe40007f9e0ff */
[----:B------:R-:W-:Y:S02]  /*107e0*/  LOP3.LUT R21, R28, 0x180, RZ, 0xc0, !PT ;  /* 0x000001801c157812 */ /* 0x000fe400078ec0ff */
[----:B------:R-:W-:Y:S02]  /*107f0*/  SHF.R.U64 R4, R4, 0x3, RZ ;  /* 0x0000000304047819 */ /* 0x000fe400000012ff */
[C---:B------:R-:W-:Y:S01]  /*10800*/  LOP3.LUT R5, R12.reuse, 0x180, RZ, 0xc0, !PT ;  /* 0x000001800c057812 */ /* 0x040fe200078ec0ff */
[----:B------:R-:W-:Y:S01]  /*10810*/  IMAD.X R7, RZ, RZ, R13, P2 ;  /* 0x000000ffff077224 */ /* 0x000fe200010e060d */
[----:B------:R-:W-:-:S02]  /*10820*/  IADD3 R85, P3, R12, 0x3020, RZ ;  /* 0x000030200c557810 */ /* 0x000fc40007f7e0ff */
[----:B------:R-:W-:Y:S02]  /*10830*/  LOP3.LUT R0, R35, 0x180, RZ, 0xc0, !PT ;  /* 0x0000018023007812 */ /* 0x000fe400078ec0ff */
[----:B------:R-:W-:Y:S02]  /*10840*/  SHF.R.U64 R21, R21, 0x3, RZ ;  /* 0x0000000315157819 */ /* 0x000fe400000012ff */
[----:B------:R-:W-:Y:S02]  /*10850*/  LOP3.LUT R6, R4, R87, RZ, 0x3c, !PT ;  /* 0x0000005704067212 */ /* 0x000fe400078e3cff */
[----:B------:R-:W-:Y:S02]  /*10860*/  SHF.R.U64 R5, R5, 0x3, RZ ;  /* 0x0000000305057819 */ /* 0x000fe400000012ff */
[----:B------:R-:W-:Y:S02]  /*10870*/  LOP3.LUT R2, R85, 0x180, RZ, 0xc0, !PT ;  /* 0x0000018055027812 */ /* 0x000fe400078ec0ff */
[----:B------:R-:W-:-:S02]  /*10880*/  SHF.R.U64 R0, R0, 0x3, RZ ;  /* 0x0000000300007819 */ /* 0x000fc400000012ff */
[----:B------:R-:W-:Y:S02]  /*10890*/  LOP3.LUT R4, R21, R28, RZ, 0x3c, !PT ;  /* 0x0000001c15047212 */ /* 0x000fe400078e3cff */
[----:B------:R-:W-:Y:S02]  /*108a0*/  MOV R21, R6 ;  /* 0x0000000600157202 */ /* 0x000fe40000000f00 */
[----:B------:R-:W-:Y:S01]  /*108b0*/  LOP3.LUT R12, R5, R12, RZ, 0x3c, !PT ;  /* 0x0000000c050c7212 */ /* 0x000fe200078e3cff */
[----:B--2---:R0:W-:Y:S01]  /*108c0*/  SHFL.IDX PT, R6, R51, R24, 0x1c1f ;  /* 0x001c1f1833067589 */ /* 0x0041e200000e0000 */
[----:B------:R-:W-:Y:S01]  /*108d0*/  SHF.R.U64 R2, R2, 0x3, RZ ;  /* 0x0000000302027819 */ /* 0x000fe200000012ff */
[--C-:B------:R-:W-:Y:S01]  /*108e0*/  IMAD.X R11, RZ, RZ, R13.reuse, P4 ;  /* 0x000000ffff0b7224 */ /* 0x100fe200020e060d */
[----:B------:R-:W-:Y:S01]  /*108f0*/  LOP3.LUT R10, R0, R35, RZ, 0x3c, !PT ;  /* 0x00000023000a7212 */ /* 0x000fe200078e3cff */
[--C-:B------:R-:W-:Y:S01]  /*10900*/  IMAD.X R5, RZ, RZ, R13.reuse, P1 ;  /* 0x000000ffff057224 */ /* 0x100fe200008e060d */
[----:B------:R-:W-:Y:S01]  /*10910*/  LOP3.LUT R8, R2, R85, RZ, 0x3c, !PT ;  /* 0x0000005502087212 */ /* 0x000fe200078e3cff */
[--C-:B------:R-:W-:Y:S01]  /*10920*/  IMAD.X R15, RZ, RZ, R13.reuse, P5 ;  /* 0x000000ffff0f7224 */ /* 0x100fe200028e060d */
[----:B0-----:R-:W-:Y:S01]  /*10930*/  LOP3.LUT R51, R24, 0x2, RZ, 0x3c, !PT ;  /* 0x0000000218337812 */ /* 0x001fe200078e3cff */
[----:B------:R-:W-:Y:S01]  /*10940*/  IMAD.X R9, RZ, RZ, R13, P3 ;  /* 0x000000ffff097224 */ /* 0x000fe200018e060d */
[----:B------:R-:W-:Y:S01]  /*10950*/  MOV R0, R12 ;  /* 0x0000000c00007202 */ /* 0x000fe20000000f00 */
[----:B------:R-:W-:Y:S01]  /*10960*/  SHFL.IDX PT, R60, R45, R24, 0x1c1f ;  /* 0x001c1f182d3c7589 */ /* 0x000fe200000e0000 */
[----:B------:R-:W-:-:S03]  /*10970*/  MOV R86, R10 ;  /* 0x0000000a00567202 */ /* 0x000fc60000000f00 */
[----:B------:R-:W-:Y:S01]  /*10980*/  SHFL.IDX PT, R76, R53, R24, 0x1c1f ;  /* 0x001c1f18354c7589 */ /* 0x000fe200000e0000 */
[----:B------:R-:W-:-:S03]  /*10990*/  MOV R28, R4 ;  /* 0x00000004001c7202 */ /* 0x000fc60000000f00 */
[----:B------:R-:W-:Y:S04]  /*109a0*/  SHFL.IDX PT, R12, R39, R24, 0x1c1f ;  /* 0x001c1f18270c7589 */ /* 0x000fe800000e0000 */
[----:B------:R-:W-:Y:S04]  /*109b0*/  SHFL.IDX PT, R52, R41, R24, 0x1c1f ;  /* 0x001c1f1829347589 */ /* 0x000fe800000e0000 */
[----:B------:R-:W0:Y:S04]  /*109c0*/  SHFL.IDX PT, R45, R38, R51, 0x1c1f ;  /* 0x001c1f33262d7589 */ /* 0x000e2800000e0000 */
[----:B------:R-:W1:Y:S01]  /*109d0*/  SHFL.IDX PT, R53, R40, R51, 0x1c1f ;  /* 0x001c1f3328357589 */ /* 0x000e6200000e0000 */
[----:B------:R-:W-:-:S03]  /*109e0*/  MOV R35, R14 ;  /* 0x0000000e00237202 */ /* 0x000fc60000000f00 */
[----:B------:R-:W-:Y:S01]  /*109f0*/  SHFL.IDX PT, R33, R33, R24, 0x1c1f ;  /* 0x001c1f1821217589 */ /* 0x000fe200000e0000 */
[----:B------:R-:W-:-:S03]  /*10a00*/  MOV R2, R8 ;  /* 0x0000000800027202 */ /* 0x000fc60000000f00 */
[----:B------:R-:W-:Y:S04]  /*10a10*/  SHFL.IDX PT, R61, R61, R24, 0x1c1f ;  /* 0x001c1f183d3d7589 */ /* 0x000fe800000e0000 */
[----:B------:R-:W-:Y:S04]  /*10a20*/  SHFL.IDX PT, R63, R63, R24, 0x1c1f ;  /* 0x001c1f183f3f7589 */ /* 0x000fe800000e0000 */
[----:B------:R-:W-:Y:S04]  /*10a30*/  SHFL.IDX PT, R65, R65, R24, 0x1c1f ;  /* 0x001c1f1841417589 */ /* 0x000fe800000e0000 */
[----:B------:R-:W-:Y:S04]  /*10a40*/  SHFL.IDX PT, R80, R77, R24, 0x1c1f ;  /* 0x001c1f184d507589 */ /* 0x000fe800000e0000 */
[----:B------:R-:W2:Y:S04]  /*10a50*/  SHFL.IDX PT, R26, R26, R51, 0x1c1f ;  /* 0x001c1f331a1a7589 */ /* 0x000ea800000e0000 */
[----:B------:R-:W3:Y:S04]  /*10a60*/  SHFL.IDX PT, R90, R90, R51, 0x1c1f ;  /* 0x001c1f335a5a7589 */ /* 0x000ee800000e0000 */
[----:B------:R-:W4:Y:S04]  /*10a70*/  SHFL.IDX PT, R94, R94, R51, 0x1c1f ;  /* 0x001c1f335e5e7589 */ /* 0x000f2800000e0000 */
[----:B------:R-:W4:Y:S04]  /*10a80*/  SHFL.IDX PT, R98, R98, R51, 0x1c1f ;  /* 0x001c1f3362627589 */ /* 0x000f2800000e0000 */
[----:B------:R0:W-:Y:S04]  /*10a90*/  SHFL.IDX PT, R10, R43, R24, 0x1c1f ;  /* 0x001c1f182b0a7589 */ /* 0x0001e800000e0000 */
        /* <DEDUP_REMOVED lines=27> */
[----:B------:R2:W4:Y:S04]  /*10c50*/  SHFL.IDX PT, R15, R42, R51, 0x1c1f ;  /* 0x001c1f332a0f7589 */ /* 0x00052800000e0000 */
[----:B------:R-:W4:Y:S04]  /*10c60*/  SHFL.IDX PT, R13, R126, R51, 0x1c1f ;  /* 0x001c1f337e0d7589 */ /* 0x000f2800000e0000 */
[----:B------:R4:W-:Y:S04]  /*10c70*/  SHFL.IDX PT, R68, R49, R24, 0x1c1f ;  /* 0x001c1f1831447589 */ /* 0x0009e800000e0000 */
[----:B------:R4:W4:Y:S01]  /*10c80*/  SHFL.IDX PT, R113, R113, R51, 0x1c1f ;  /* 0x001c1f3371717589 */ /* 0x00092200000e0000 */
[----:B0-----:R-:W-:-:S02]  /*10c90*/  SEL R43, R12, R45, P0 ;  /* 0x0000002d0c2b7207 */ /* 0x001fc40000000000 */
[----:B-1----:R-:W-:Y:S02]  /*10ca0*/  SEL R50, R52, R53, P0 ;  /* 0x0000003534327207 */ /* 0x002fe40000000000 */
[----:B--2---:R-:W-:Y:S02]  /*10cb0*/  SEL R42, R33, R26, P0 ;  /* 0x0000001a212a7207 */ /* 0x004fe40000000000 */
[----:B------:R-:W-:Y:S02]  /*10cc0*/  SEL R44, R26, R33, P0 ;  /* 0x000000211a2c7207 */ /* 0x000fe40000000000 */
[----:B------:R-:W-:Y:S02]  /*10cd0*/  SEL R45, R45, R12, P0 ;  /* 0x0000000c2d2d7207 */ /* 0x000fe40000000000 */
[----:B---3--:R-:W-:Y:S02]  /*10ce0*/  SEL R46, R61, R90, P0 ;  /* 0x0000005a3d2e7207 */ /* 0x008fe40000000000 */
[----:B------:R-:W-:-:S02]  /*10cf0*/  SEL R48, R90, R61, P0 ;  /* 0x0000003d5a307207 */ /* 0x000fc40000000000 */
[----:B----4-:R-:W-:Y:S02]  /*10d00*/  SEL R47, R63, R94, P0 ;  /* 0x0000005e3f2f7207 */ /* 0x010fe40000000000 */
        /* <DEDUP_REMOVED lines=43> */
[----:B------:R-:W-:Y:S02]  /*10fc0*/  F2FP.BF16.F32.PACK_AB R8, R51, R50 ;  /* 0x000000323308723e */ /* 0x000fe400000010ff */
[----:B------:R-:W-:Y:S02]  /*10fd0*/  F2FP.BF16.F32.PACK_AB R9, R55, R54 ;  /* 0x000000363709723e */ /* 0x000fe400000010ff */
[----:B------:R-:W-:Y:S02]  /*10fe0*/  F2FP.BF16.F32.PACK_AB R10, R53, R52 ;  /* 0x00000034350a723e */ /* 0x000fe400000010ff */
[----:B------:R-:W-:-:S02]  /*10ff0*/  F2FP.BF16.F32.PACK_AB R11, R57, R56 ;  /* 0x00000038390b723e */ /* 0x000fc400000010ff */
[----:B------:R-:W-:Y:S01]  /*11000*/  SEL R68, R113, R68, P0 ;  /* 0x0000004471447207 */ /* 0x000fe20000000000 */
[----:B------:R-:W-:Y:S01]  /*11010*/  STSM.16.M88.4 [R0], R4 ;  /* 0x0000000400007844 */ /* 0x000fe20000000200 */
[----:B------:R-:W-:Y:S02]  /*11020*/  F2FP.BF16.F32.PACK_AB R12, R59, R58 ;  /* 0x0000003a3b0c723e */ /* 0x000fe400000010ff */
[----:B------:R-:W-:Y:S01]  /*11030*/  F2FP.BF16.F32.PACK_AB R13, R63, R62 ;  /* 0x0000003e3f0d723e */ /* 0x000fe200000010ff */
[----:B------:R0:W-:Y:S01]  /*11040*/  STSM.16.M88.4 [R35], R8 ;  /* 0x0000000823007844 */ /* 0x0001e20000000200 */
        /* <DEDUP_REMOVED lines=8> */
[----:B------:R-:W-:-:S02]  /*110d0*/  F2FP.BF16.F32.PACK_AB R34, R77, R76 ;  /* 0x0000004c4d22723e */ /* 0x000fc400000010ff */
[----:B0-----:R-:W-:Y:S02]  /*110e0*/  F2FP.BF16.F32.PACK_AB R35, R81, R80 ;  /* 0x000000505123723e */ /* 0x001fe400000010ff */
[----:B------:R-:W-:Y:S02]  /*110f0*/  F2FP.BF16.F32.PACK_AB R4, R83, R82 ;  /* 0x000000525304723e */ /* 0x000fe400000010ff */
[----:B------:R-:W-:Y:S02]  /*11100*/  F2FP.BF16.F32.PACK_AB R5, R39, R38 ;  /* 0x000000262705723e */ /* 0x000fe400000010ff */
[----:B------:R-:W-:Y:S02]  /*11110*/  F2FP.BF16.F32.PACK_AB R6, R85, R84 ;  /* 0x000000545506723e */ /* 0x000fe400000010ff */
[----:B------:R-:W-:Y:S01]  /*11120*/  F2FP.BF16.F32.PACK_AB R7, R41, R40 ;  /* 0x000000282907723e */ /* 0x000fe200000010ff */
[----:B------:R-:W-:Y:S04]  /*11130*/  STSM.16.M88.4 [R86], R12 ;  /* 0x0000000c56007844 */ /* 0x000fe80000000200 */
[----:B------:R0:W-:Y:S04]  /*11140*/  STSM.16.M88.4 [R2], R24 ;  /* 0x0000001802007844 */ /* 0x0001e80000000200 */
[----:B------:R-:W-:Y:S04]  /*11150*/  STSM.16.M88.4 [R21], R32 ;  /* 0x0000002015007844 */ /* 0x000fe80000000200 */
[----:B------:R1:W-:Y:S01]  /*11160*/  STSM.16.M88.4 [R28], R4 ;  /* 0x000000041c007844 */ /* 0x0003e20000000200 */
[----:B------:R-:W-:Y:S01]  /*11170*/  BAR.SYNC.DEFER_BLOCKING 0x1, 0x180 ;  /* 0x0046000000007b1d */ /* 0x000fe20000010000 */
[----:B------:R-:W-:-:S04]  /*11180*/  ISETP.NE.U32.AND P0, PT, RZ, UR4, PT ;  /* 0x00000004ff007c0c */ /* 0x000fc8000bf05070 */
[----:B------:R-:W-:Y:S02]  /*11190*/  ISETP.NE.AND.EX P0, PT, RZ, UR5, PT, P0 ;  /* 0x00000005ff007c0c */ /* 0x000fe4000bf05300 */
[----:B------:R-:W-:Y:S01]  /*111a0*/  IADD3 R8, P1, R99, UR4, RZ ;  /* 0x0000000463087c10 */ /* 0x000fe2000ff3e0ff */
[----:B------:R-:W-:Y:S01]  /*111b0*/  IMAD.MOV.U32 R0, RZ, RZ, RZ ;  /* 0x000000ffff007224 */ /* 0x000fe200078e00ff */
[----:B------:R-:W-:Y:S01]  /*111c0*/  ISETP.GT.AND P3, PT, R88, 0x1, PT ;  /* 0x000000015800780c */ /* 0x000fe20003f64270 */
[----:B0-----:R-:W-:Y:S01]  /*111d0*/  IMAD.MOV.U32 R24, RZ, RZ, 0x9b8 ;  /* 0x000009b8ff187424 */ /* 0x001fe200078e00ff */
[----:B------:R-:W-:Y:S01]  /*111e0*/  IADD3.X R9, R89, UR5, RZ, P1, !PT ;  /* 0x0000000559097c10 */ /* 0x000fe20008ffe4ff */
[----:B------:R-:W0:Y:S08]  /*111f0*/  LDC R2, c[0x0][0xbe8] ;  /* 0x0002fa00ff027b82 */ /* 0x000e300000000800 */
[----:B------:R-:W2:Y:S01]  /*11200*/  LDC.64 R14, c[0x0][0xba8] ;  /* 0x0002ea00ff0e7b82 */ /* 0x000ea20000000a00 */
[----:B------:R-:W3:Y:S01]  /*11210*/  @P0 LDG.E R0, desc[UR40][R8.64] ;  /* 0x0000002808000981 */ /* 0x000ee2000c1e1900 */
[----:B------:R-:W-:-:S06]  /*11220*/  SEL R24, R24, 0x978, P3 ;  /* 0x0000097818187807 */ /* 0x000fcc0001800000 */
[----:B-1----:R-:W1:Y:S01]  /*11230*/  LDC.64 R6, c[0x0][R24+0x220] ;  /* 0x0000880018067b82 */ /* 0x002e620000000a00 */
[----:B------:R-:W-:-:S07]  /*11240*/  ISETP.NE.U32.AND P1, PT, RZ, UR6, PT ;  /* 0x00000006ff007c0c */ /* 0x000fce000bf25070 */
[----:B------:R-:W4:Y:S01]  /*11250*/  LDC.64 R10, c[0x0][R24+0x218] ;  /* 0x00008600180a7b82 */ /* 0x000f220000000a00 */
[----:B------:R-:W-:Y:S02]  /*11260*/  ISETP.NE.AND.EX P1, PT, RZ, UR7, PT, P1 ;  /* 0x00000007ff007c0c */ /* 0x000fe4000bf25310 */
[----:B0-----:R-:W-:-:S05]  /*11270*/  ISETP.NE.AND P4, PT, R2, 0x1, PT ;  /* 0x000000010200780c */ /* 0x001fca0003f85270 */
[----:B------:R-:W0:Y:S06]  /*11280*/  LDC.64 R12, c[0x0][R24+0x228] ;  /* 0x00008a00180c7b82 */ /* 0x000e2c0000000a00 */
[----:B------:R-:W-:Y:S01]  /*11290*/  @P1 IADD3 R4, P2, R99, UR6, RZ ;  /* 0x0000000663041c10 */ /* 0x000fe2000ff5e0ff */
[----:B------:R-:W-:Y:S01]  /*112a0*/  ULDC UR6, c[0x0][0xa88] ;  /* 0x0002a20000067ab9 */ /* 0x000fe20000000800 */
[----:B------:R-:W3:Y:S01]  /*112b0*/  @P4 LDC R26, c[0x0][0xbec] ;  /* 0x0002fb00ff1a4b82 */ /* 0x000ee20000000800 */
[----:B------:R-:W-:Y:S01]  /*112c0*/  IMAD.U32 R27, RZ, RZ, UR6 ;  /* 0x00000006ff1b7e24 */ /* 0x000fe2000f8e00ff */
[----:B------:R-:W-:-:S05]  /*112d0*/  @P1 IADD3.X R5, R89, UR7, RZ, P2, !PT ;  /* 0x0000000759051c10 */ /* 0x000fca00097fe4ff */
[----:B------:R2:W5:Y:S01]  /*112e0*/  @P1 LDG.E R27, desc[UR40][R4.64] ;  /* 0x00000028041b1981 */ /* 0x000562000c1e1900 */
[----:B------:R-:W-:Y:S01]  /*112f0*/  ISETP.NE.U32.AND P2, PT, RZ, UR4, PT ;  /* 0x00000004ff007c0c */ /* 0x000fe2000bf45070 */
[----:B------:R-:W3:Y:S08]  /*11300*/  @P4 LDC R89, c[0x0][0xbf0] ;  /* 0x0002fc00ff594b82 */ /* 0x000ef00000000800 */
[----:B--2---:R2:W2:Y:S01]  /*11310*/  LDC.64 R4, c[0x0][R24+0x210] ;  /* 0x0000840018047b82 */ /* 0x0044a20000000a00 */
[----:B------:R-:W-:-:S04]  /*11320*/  ISETP.NE.AND.EX P2, PT, RZ, UR5, PT, P2 ;  /* 0x00000005ff007c0c */ /* 0x000fc8000bf45320 */
[----:B------:R-:W-:Y:S02]  /*11330*/  SEL R21, R97, RZ, !P2 ;  /* 0x000000ff61157207 */ /* 0x000fe40005000000 */
[----:B------:R-:W-:Y:S01]  /*11340*/  SEL R25, R96, RZ, !P2 ;  /* 0x000000ff60197207 */ /* 0x000fe20005000000 */
[----:B------:R-:W2:Y:S02]  /*11350*/  @!P3 LDC R14, c[0x0][0xb50] ;  /* 0x0002d400ff0ebb82 */ /* 0x000ea40000000800 */
[----:B-1----:R-:W-:-:S04]  /*11360*/  IMAD R7, R7, R21, RZ ;  /* 0x0000001507077224 */ /* 0x002fc800078e02ff */
[----:B------:R-:W-:Y:S02]  /*11370*/  IMAD R87, R6, R25, R7 ;  /* 0x0000001906577224 */ /* 0x000fe400078e0207 */
[-C--:B----4-:R-:W-:Y:S01]  /*11380*/  IMAD R35, R11, R92.reuse, RZ ;  /* 0x0000005c0b237224 */ /* 0x090fe200078e02ff */
[----:B------:R-:W-:Y:S01]  /*11390*/  SEL R33, R91, RZ, P3 ;  /* 0x000000ff5b217207 */ /* 0x000fe20001800000 */
[----:B------:R-:W-:Y:S01]  /*113a0*/  IMAD.WIDE.U32 R10, R10, R92, RZ ;  /* 0x0000005c0a0a7225 */ /* 0x000fe200078e00ff */
[----:B------:R-:W1:Y:S03]  /*113b0*/  @!P3 LDC R15, c[0x0][0xb54] ;  /* 0x0002d500ff0fbb82 */ /* 0x000e660000000800 */
[----:B------:R-:W-:-:S04]  /*113c0*/  IMAD.WIDE.U32 R6, R6, R21, RZ ;  /* 0x0000001506067225 */ /* 0x000fc800078e00ff */
[----:B------:R-:W-:Y:S02]  /*113d0*/  IMAD R25, R93, 0xc0, R95 ;  /* 0x000000c05d197824 */ /* 0x000fe400078e025f */
[----:B------:R-:W-:Y:S02]  /*113e0*/  IMAD.IADD R87, R7, 0x1, R87 ;  /* 0x0000000107577824 */ /* 0x000fe400078e0257 */
[----:B------:R-:W-:Y:S02]  /*113f0*/  IMAD.MOV.U32 R7, RZ, RZ, R25 ;  /* 0x000000ffff077224 */ /* 0x000fe400078e0019 */
[----:B------:R-:W-:Y:S02]  /*11400*/  IMAD.IADD R11, R11, 0x1, R35 ;  /* 0x000000010b0b7824 */ /* 0x000fe400078e0223 */
[-C--:B0-----:R-:W-:Y:S02]  /*11410*/  IMAD R35, R13, R33.reuse, RZ ;  /* 0x000000210d237224 */ /* 0x081fe400078e02ff */
[----:B------:R-:W-:-:S04]  /*11420*/  IMAD.WIDE.U32 R12, R12, R33, RZ ;  /* 0x000000210c0c7225 */ /* 0x000fc800078e00ff */
[----:B------:R-:W-:Y:S01]  /*11430*/  IMAD.IADD R35, R13, 0x1, R35 ;  /* 0x000000010d237824 */ /* 0x000fe200078e0223 */
[--C-:B---3--:R-:W-:Y:S01]  /*11440*/  IADD3 R10, P2, P5, R6, R10, R0.reuse ;  /* 0x0000000a060a7210 */ /* 0x108fe20007d5e000 */
[----:B------:R-:W-:Y:S01]  /*11450*/  @P4 IMAD.HI.U32 R6, R25, R26, RZ ;  /* 0x0000001a19064227 */ /* 0x000fe200078e00ff */
[----:B------:R-:W-:-:S04]  /*11460*/  SHF.R.S32.HI R86, RZ, 0x1f, R0 ;  /* 0x0000001fff567819 */ /* 0x000fc80000011400 */
[----:B------:R-:W-:Y:S02]  /*11470*/  @P4 SHF.R.U32.HI R7, RZ, R89, R6 ;  /* 0x00000059ff074219 */ /* 0x000fe40000011606 */
[----:B------:R-:W-:-:S03]  /*11480*/  IADD3.X R11, R87, R11, R86, P2, P5 ;  /* 0x0000000b570b7210 */ /* 0x000fc600017ea456 */
[--C-:B--2---:R-:W-:Y:S01]  /*11490*/  IMAD.MOV R24, RZ, RZ, -R7.reuse ;  /* 0x000000ffff187224 */ /* 0x104fe200078e0a07 */
[----:B------:R-:W-:Y:S02]  /*114a0*/  IADD3 R12, P2, P5, R7, R10, R12 ;  /* 0x0000000a070c7210 */ /* 0x000fe40007d5e00c */
[----:B------:R-:W-:Y:S01]  /*114b0*/  SHF.R.S32.HI R6, RZ, 0x1f, R7 ;  /* 0x0000001fff067819 */ /* 0x000fe20000011407 */
[----:B------:R-:W-:-:S03]  /*114c0*/  IMAD R7, R2, R24, R25 ;  /* 0x0000001802077224 */ /* 0x000fc600078e0219 */
[----:B------:R-:W-:Y:S01]  /*114d0*/  IADD3.X R13, R6, R11, R35, P2, P5 ;  /* 0x0000000b060d7210 */ /* 0x000fe200017ea423 */
[-C--:B------:R-:W-:Y:S01]  /*114e0*/  IMAD R5, R5, R7.reuse, RZ ;  /* 0x0000000705057224 */ /* 0x080fe200078e02ff */
[----:B------:R-:W-:Y:S01]  /*114f0*/  SHF.R.S32.HI R11, RZ, 0x1f, R7 ;  /* 0x0000001fff0b7819 */ /* 0x000fe20000011407 */
[----:B------:R-:W-:-:S04]  /*11500*/  IMAD.WIDE.U32 R12, R4, R7, R12 ;  /* 0x00000007040c7225 */ /* 0x000fc800078e000c */
[----:B------:R-:W-:Y:S01]  /*11510*/  IMAD R5, R4, R11, R5 ;  /* 0x0000000b04057224 */ /* 0x000fe200078e0205 */
[----:B------:R-:W-:-:S03]  /*11520*/  LEA R14, P2, R12, R14, 0x2 ;  /* 0x0000000e0c0e7211 */ /* 0x000fc600078410ff */
[----:B------:R-:W-:-:S05]  /*11530*/  IMAD.IADD R4, R13, 0x1, R5 ;  /* 0x000000010d047824 */ /* 0x000fca00078e0205 */
[----:B-1----:R-:W-:Y:S01]  /*11540*/  LEA.HI.X R12, R12, R15, R4, 0x2, P2 ;  /* 0x0000000f0c0c7211 */ /* 0x002fe200010f1404 */
[----:B------:R-:W-:Y:S06]  /*11550*/  @P1 BRA `(.L_x_9220) ;  /* 0x0000000000101947 */ /* 0x000fec0003800000 */
[----:B------:R-:W-:Y:S05]  /*11560*/  @!P0 BRA `(.L_x_9220) ;  /* 0x00000000000c8947 */ /* 0x000fea0003800000 */
[----:B------:R-:W2:Y:S04]  /*11570*/  LDG.E R4, desc[UR40][R8.64] ;  /* 0x0000002808047981 */ /* 0x000ea8000c1e1900 */
[----:B-----5:R-:W2:Y:S02]  /*11580*/  LDG.E R27, desc[UR40][R8.64+0x4] ;  /* 0x00000428081b7981 */ /* 0x020ea4000c1e1900 */
[----:B--2---:R-:W-:-:S07]  /*11590*/  IMAD.IADD R27, R27, 0x1, -R4 ;  /* 0x000000011b1b7824 */ /* 0x004fce00078e0a04 */
.L_x_9220:
        /* <DEDUP_REMOVED lines=19> */
[----:B------:R-:W-:Y:S05]  /*116d0*/  @P3 BRA `(.L_x_9221) ;  /* 0x0000000800203947 */ /* 0x000fea0003800000 */
[----:B------:R-:W2:Y:S01]  /*116e0*/  LDL R87, [R1+0x30] ;  /* 0x0000300001577983 */ /* 0x000ea20000100800 */
[----:B------:R-:W1:Y:S01]  /*116f0*/  @P4 LDC R43, c[0x0][0xbec] ;  /* 0x0002fb00ff2b4b82 */ /* 0x000e620000000800 */
[----:B------:R-:W-:Y:S02]  /*11700*/  ULDC.64 UR4, c[0x0][0xaa0] ;  /* 0x0002a80000047ab9 */ /* 0x000fe40000000a00 */
[----:B------:R3:W5:Y:S04]  /*11710*/  LDL R50, [R1+0x9c] ;  /* 0x00009c0001327983 */ /* 0x0007680000100800 */
[----:B------:R3:W5:Y:S01]  /*11720*/  LDL R49, [R1+0x50] ;  /* 0x0000500001317983 */ /* 0x0007620000100800 */
[----:B------:R-:W4:Y:S03]  /*11730*/  @P4 LDC R45, c[0x0][0xbf0] ;  /* 0x0002fc00ff2d4b82 */ /* 0x000f260000000800 */
[----:B------:R3:W5:Y:S04]  /*11740*/  LDL R48, [R1+0x98] ;  /* 0x0000980001307983 */ /* 0x0007680000100800 */
[----:B------:R3:W5:Y:S01]  /*11750*/  LDL R46, [R1+0x58] ;  /* 0x00005800012e7983 */ /* 0x0007620000100800 */
[----:B------:R-:W0:Y:S02]  /*11760*/  S2R R8, SR_TID.X ;  /* 0x0000000000087919 */ /* 0x000e240000002100 */
[----:B0-----:R-:W-:-:S05]  /*11770*/  VIADD R89, R8, 0xffffff80 ;  /* 0xffffff8008597836 */ /* 0x001fca0000000000 */
[----:B------:R-:W-:-:S04]  /*11780*/  SHF.R.S32.HI R88, RZ, 0x1f, R89 ;  /* 0x0000001fff587819 */ /* 0x000fc80000011459 */
[----:B------:R-:W-:-:S04]  /*11790*/  LEA.HI R88, R88, R89, RZ, 0x2 ;  /* 0x0000005958587211 */ /* 0x000fc800078f10ff */
[----:B------:R-:W-:Y:S02]  /*117a0*/  SHF.R.S32.HI R88, RZ, 0x2, R88 ;  /* 0x00000002ff587819 */ /* 0x000fe40000011458 */
[----:B------:R-:W-:-:S04]  /*117b0*/  SHF.R.S32.HI R20, RZ, 0x1f, R89 ;  /* 0x0000001fff147819 */ /* 0x000fc80000011459 */
[----:B------:R-:W-:-:S04]  /*117c0*/  LEA.HI R20, R20, R89, RZ, 0x2 ;  /* 0x0000005914147211 */ /* 0x000fc800078f10ff */
[----:B------:R-:W-:Y:S01]  /*117d0*/  LOP3.LUT R20, R20, 0xfffffffc, RZ, 0xc0, !PT ;  /* 0xfffffffc14147812 */ /* 0x000fe200078ec0ff */
[----:B------:R-:W-:-:S04]  /*117e0*/  IMAD.WIDE.U32 R40, R0, UR4, RZ ;  /* 0x0000000400287c25 */ /* 0x000fc8000f8e00ff */
[----:B------:R-:W-:Y:S02]  /*117f0*/  IMAD.IADD R20, R89, 0x1, -R20 ;  /* 0x0000000159147824 */ /* 0x000fe400078e0a14 */
[----:B------:R-:W-:Y:S01]  /*11800*/  IMAD R47, R93, 0xc0, R88 ;  /* 0x000000c05d2f7824 */ /* 0x000fe200078e0258 */
[----:B------:R-:W-:Y:S01]  /*11810*/  BSSY B1, `(.L_x_9222) ;  /* 0x0000061000017945 */ /* 0x000fe20003800000 */
[----:B--2---:R-:W-:-:S04]  /*11820*/  IMAD R3, R88, 0x20, R87 ;  /* 0x0000002058037824 */ /* 0x004fc800078e0257 */
[----:B------:R-:W-:-:S03]  /*11830*/  IMAD.WIDE R36, R3, 0x2, R36 ;  /* 0x0000000203247825 */ /* 0x000fc600078e0224 */
[----:B------:R-:W-:-:S04]  /*11840*/  IADD3 R6, P5, R36, 0x7800, RZ ;  /* 0x0000780024067810 */ /* 0x000fc80007fbe0ff */
[----:B------:R-:W-:-:S04]  /*11850*/  LOP3.LUT R3, R6, 0x180, RZ, 0xc0, !PT ;  /* 0x0000018006037812 */ /* 0x000fc800078ec0ff */
[----:B------:R-:W-:-:S04]  /*11860*/  SHF.R.U64 R3, R3, 0x3, RZ ;  /* 0x0000000303037819 */ /* 0x000fc800000012ff */
[----:B------:R-:W-:Y:S01]  /*11870*/  LOP3.LUT R38, R3, R6, RZ, 0x3c, !PT ;  /* 0x0000000603267212 */ /* 0x000fe200078e3cff */
[----:B------:R-:W-:-:S04]  /*11880*/  IMAD R3, R86, UR4, RZ ;  /* 0x0000000456037c24 */ /* 0x000fc8000f8e02ff */
[----:B------:R-:W-:Y:S01]  /*11890*/  IMAD R3, R0, UR5, R3 ;  /* 0x0000000500037c24 */ /* 0x000fe2000f8e0203 */
[----:B------:R-:W-:Y:S01]  /*118a0*/  ULDC.64 UR4, c[0x0][0xae8] ;  /* 0x0002ba0000047ab9 */ /* 0x000fe20000000a00 */
[----:B------:R-:W-:Y:S02]  /*118b0*/  IMAD R0, R20, 0x60, R88 ;  /* 0x0000006014007824 */ /* 0x000fe400078e0258 */
[----:B------:R-:W-:Y:S02]  /*118c0*/  IMAD.IADD R41, R41, 0x1, R3 ;  /* 0x0000000129297824 */ /* 0x000fe400078e0203 */
[----:B------:R-:W-:Y:S01]  /*118d0*/  IMAD R42, R93, 0xc0, R0 ;  /* 0x000000c05d2a7824 */ /* 0x000fe200078e0200 */
[----:B------:R-:W-:Y:S01]  /*118e0*/  IADD3 R9, P0, R36, 0x1800, RZ ;  /* 0x0000180024097810 */ /* 0x000fe20007f1e0ff */
[----:B------:R-:W-:Y:S01]  /*118f0*/  IMAD.WIDE.U32 R40, R92, UR4, R40 ;  /* 0x000000045c287c25 */ /* 0x000fe2000f8e0028 */
[C---:B------:R-:W-:Y:S02]  /*11900*/  IADD3 R13, P1, R36.reuse, 0x3000, RZ ;  /* 0x00003000240d7810 */ /* 0x040fe40007f3e0ff */
[----:B------:R-:W-:-:S02]  /*11910*/  IADD3 R25, P2, R36, 0x4800, RZ ;  /* 0x0000480024197810 */ /* 0x000fc40007f5e0ff */
[----:B------:R-:W-:Y:S01]  /*11920*/  IADD3 R33, P3, R36, 0x6000, RZ ;  /* 0x0000600024217810 */ /* 0x000fe20007f7e0ff */
[----:B-1----:R-:W-:Y:S01]  /*11930*/  @P4 IMAD.HI.U32 R0, R42, R43, RZ ;  /* 0x0000002b2a004227 */ /* 0x002fe200078e00ff */
[----:B------:R-:W-:Y:S02]  /*11940*/  SHF.R.S32.HI R20, RZ, 0x1f, R21 ;  /* 0x0000001fff147819 */ /* 0x000fe40000011415 */
[----:B------:R-:W-:Y:S01]  /*11950*/  LOP3.LUT R8, R9, 0x180, RZ, 0xc0, !PT ;  /* 0x0000018009087812 */ /* 0x000fe200078ec0ff */
[----:B------:R-:W-:Y:S01]  /*11960*/  IMAD R41, R92, UR5, R41 ;  /* 0x000000055c297c24 */ /* 0x000fe2000f8e0229 */
[----:B------:R-:W-:Y:S01]  /*11970*/  LOP3.LUT R12, R13, 0x180, RZ, 0xc0, !PT ;  /* 0x000001800d0c7812 */ /* 0x000fe200078ec0ff */
[----:B------:R-:W-:Y:S01]  /*11980*/  ULDC.64 UR4, c[0x0][0xaf0] ;  /* 0x0002bc0000047ab9 */ /* 0x000fe20000000a00 */
[----:B------:R-:W-:Y:S02]  /*11990*/  LOP3.LUT R24, R25, 0x180, RZ, 0xc0, !PT ;  /* 0x0000018019187812 */ /* 0x000fe400078ec0ff */
[----:B------:R-:W-:-:S02]  /*119a0*/  LOP3.LUT R32, R33, 0x180, RZ, 0xc0, !PT ;  /* 0x0000018021207812 */ /* 0x000fc400078ec0ff */
[----:B------:R-:W-:Y:S01]  /*119b0*/  LOP3.LUT R5, R36, 0x180, RZ, 0xc0, !PT ;  /* 0x0000018024057812 */ /* 0x000fe200078ec0ff */
[----:B------:R-:W-:Y:S01]  /*119c0*/  IMAD.MOV.U32 R3, RZ, RZ, R42 ;  /* 0x000000ffff037224 */ /* 0x000fe200078e002a */
[----:B----4-:R-:W-:Y:S01]  /*119d0*/  @P4 SHF.R.U32.HI R3, RZ, R45, R0 ;  /* 0x0000002dff034219 */ /* 0x010fe20000011600 */
[----:B------:R-:W-:Y:S01]  /*119e0*/  IMAD R20, R20, UR4, RZ ;  /* 0x0000000414147c24 */ /* 0x000fe2000f8e02ff */
[----:B------:R-:W-:Y:S02]  /*119f0*/  SHF.R.U64 R8, R8, 0x3, RZ ;  /* 0x0000000308087819 */ /* 0x000fe400000012ff */
[----:B------:R-:W-:Y:S02]  /*11a00*/  SHF.R.U64 R12, R12, 0x3, RZ ;  /* 0x000000030c0c7819 */ /* 0x000fe400000012ff */
[----:B------:R-:W-:Y:S02]  /*11a10*/  SHF.R.U64 R24, R24, 0x3, RZ ;  /* 0x0000000318187819 */ /* 0x000fe400000012ff */
[----:B------:R-:W-:-:S02]  /*11a20*/  SHF.R.U64 R32, R32, 0x3, RZ ;  /* 0x0000000320207819 */ /* 0x000fc400000012ff */
[----:B------:R-:W-:Y:S01]  /*11a30*/  SHF.R.U64 R5, R5, 0x3, RZ ;  /* 0x0000000305057819 */ /* 0x000fe200000012ff */
[C---:B------:R-:W-:Y:S01]  /*11a40*/  IMAD R43, R21.reuse, UR5, R20 ;  /* 0x00000005152b7c24 */ /* 0x040fe2000f8e0214 */
[----:B------:R-:W-:Y:S01]  /*11a50*/  SHF.R.S32.HI R0, RZ, 0x1f, R3 ;  /* 0x0000001fff007819 */ /* 0x000fe20000011403 */
[----:B------:R-:W-:Y:S01]  /*11a60*/  IMAD.WIDE.U32 R20, R21, UR4, R40 ;  /* 0x0000000415147c25 */ /* 0x000fe2000f8e0028 */
[----:B------:R-:W-:Y:S01]  /*11a70*/  LOP3.LUT R8, R8, R9, RZ, 0x3c, !PT ;  /* 0x0000000908087212 */ /* 0x000fe200078e3cff */
[----:B------:R-:W-:Y:S01]  /*11a80*/  ULDC.64 UR4, c[0x0][0xae0] ;  /* 0x0002b80000047ab9 */ /* 0x000fe20000000a00 */
[----:B------:R-:W-:Y:S01]  /*11a90*/  LOP3.LUT R12, R12, R13, RZ, 0x3c, !PT ;  /* 0x0000000d0c0c7212 */ /* 0x000fe200078e3cff */
[----:B------:R-:W-:Y:S01]  /*11aa0*/  IMAD.MOV R41, RZ, RZ, -R3 ;  /* 0x000000ffff297224 */ /* 0x000fe200078e0a03 */
[----:B------:R-:W-:Y:S01]  /*11ab0*/  LOP3.LUT R24, R24, R25, RZ, 0x3c, !PT ;  /* 0x0000001918187212 */ /* 0x000fe200078e3cff */
[--C-:B------:R-:W-:Y:S01]  /*11ac0*/  IMAD.X R9, RZ, RZ, R37.reuse, P0 ;  /* 0x000000ffff097224 */ /* 0x100fe200000e0625 */
[----:B------:R-:W-:Y:S01]  /*11ad0*/  LOP3.LUT R32, R32, R33, RZ, 0x3c, !PT ;  /* 0x0000002120207212 */ /* 0x000fe200078e3cff */
[--C-:B------:R-:W-:Y:S01]  /*11ae0*/  IMAD.X R13, RZ, RZ, R37.reuse, P1 ;  /* 0x000000ffff0d7224 */ /* 0x100fe200008e0625 */
[----:B------:R-:W-:Y:S01]  /*11af0*/  LOP3.LUT R4, R5, R36, RZ, 0x3c, !PT ;  /* 0x0000002405047212 */ /* 0x000fe200078e3cff */
[----:B------:R-:W-:-:S02]  /*11b00*/  IMAD.X R25, RZ, RZ, R37, P2 ;  /* 0x000000ffff197224 */ /* 0x000fc400010e0625 */
[--C-:B------:R-:W-:Y:S01]  /*11b10*/  IMAD.X R33, RZ, RZ, R37.reuse, P3 ;  /* 0x000000ffff217224 */ /* 0x100fe200018e0625 */
[----:B------:R-:W5:Y:S01]  /*11b20*/  LD.E.128 R8, desc[UR40][R8.64] ;  /* 0x0000002808087980 */ /* 0x000f62000c101d00 */
[--C-:B------:R-:W-:Y:S02]  /*11b30*/  IMAD.X R39, RZ, RZ, R37.reuse, P5 ;  /* 0x000000ffff277224 */ /* 0x100fe400028e0625 */
[----:B------:R-:W-:Y:S01]  /*11b40*/  IMAD.MOV.U32 R5, RZ, RZ, R37 ;  /* 0x000000ffff057224 */ /* 0x000fe200078e0025 */
[----:B------:R-:W5:Y:S01]  /*11b50*/  LD.E.128 R12, desc[UR40][R12.64] ;  /* 0x000000280c0c7980 */ /* 0x000f62000c101d00 */
[----:B------:R-:W-:Y:S02]  /*11b60*/  IMAD R0, R0, UR4, RZ ;  /* 0x0000000400007c24 */ /* 0x000fe4000f8e02ff */
[----:B------:R-:W-:Y:S01]  /*11b70*/  IMAD R41, R2, R41, R42 ;  /* 0x0000002902297224 */ /* 0x000fe200078e022a */
[----:B------:R-:W5:Y:S01]  /*11b80*/  LD.E.128 R24, desc[UR40][R24.64] ;  /* 0x0000002818187980 */ /* 0x000f62000c101d00 */
[----:B------:R-:W-:-:S02]  /*11b90*/  IMAD.IADD R21, R21, 0x1, R43 ;  /* 0x0000000115157824 */ /* 0x000fc400078e022b */
[----:B------:R-:W-:Y:S01]  /*11ba0*/  IMAD R43, R3, UR5, R0 ;  /* 0x00000005032b7c24 */ /* 0x000fe2000f8e0200 */
[----:B------:R-:W5:Y:S01]  /*11bb0*/  LD.E.128 R4, desc[UR40][R4.64] ;  /* 0x0000002804047980 */ /* 0x000f62000c101d00 */
[----:B------:R-:W-:-:S03]  /*11bc0*/  SHF.R.S32.HI R0, RZ, 0x1f, R41 ;  /* 0x0000001fff007819 */ /* 0x000fc60000011429 */
[----:B------:R-:W5:Y:S01]  /*11bd0*/  LD.E.128 R32, desc[UR40][R32.64] ;  /* 0x0000002820207980 */ /* 0x000f62000c101d00 */
[----:B------:R-:W-:Y:S01]  /*11be0*/  IMAD.WIDE.U32 R2, R3, UR4, R20 ;  /* 0x0000000403027c25 */ /* 0x000fe2000f8e0014 */
[----:B------:R-:W-:Y:S02]  /*11bf0*/  ULDC.64 UR4, c[0x0][0xad8] ;  /* 0x0002b60000047ab9 */ /* 0x000fe40000000a00 */
        /* <DEDUP_REMOVED lines=9> */
[----:B------:R-:W-:Y:S01]  /*11c90*/  IMAD.WIDE.U32 R2, R41, UR4, R2 ;  /* 0x0000000429027c25 */ /* 0x000fe2000f8e0002 */
[----:B------:R-:W-:-:S03]  /*11ca0*/  ISETP.GE.AND P0, PT, R47, R28, PT ;  /* 0x0000001c2f00720c */ /* 0x000fc60003f06270 */
[----:B------:R-:W-:Y:S01]  /*11cb0*/  IMAD R21, R41, UR5, R0 ;  /* 0x0000000529157c24 */ /* 0x000fe2000f8e0200 */
[----:B------:R-:W-:Y:S01]  /*11cc0*/  ULDC.64 UR4, c[0x0][0xa80] ;  /* 0x0002a00000047ab9 */ /* 0x000fe20000000a00 */
[----:B------:R-:W-:Y:S01]  /*11cd0*/  VIADD R0, R16, 0x19c20 ;  /* 0x00019c2010007836 */ /* 0x000fe20000000000 */
[----:B------:R-:W-:Y:S01]  /*11ce0*/  LEA R44, P1, R2, UR4, 0x1 ;  /* 0x00000004022c7c11 */ /* 0x000fe2000f8208ff */
[----:B------:R-:W-:-:S03]  /*11cf0*/  IMAD.IADD R3, R3, 0x1, R21 ;  /* 0x0000000103037824 */ /* 0x000fc600078e0215 */
[----:B------:R-:W-:Y:S02]  /*11d00*/  PRMT R0, RZ, 0x654, R0 ;  /* 0x00000654ff007816 */ /* 0x000fe40000000000 */
[----:B------:R-:W-:Y:S01]  /*11d10*/  LEA.HI.X R45, R2, UR5, R3, 0x1, P1 ;  /* 0x00000005022d7c11 */ /* 0x000fe200088f0c03 */
[----:B0-----:R3:W0:Y:S04]  /*11d20*/  SHFL.IDX PT, R20, R44, RZ, 0x1c1f ;  /* 0x001c1fff2c147589 */ /* 0x00162800000e0000 */
[----:B------:R3:W1:Y:S01]  /*11d30*/  SHFL.IDX PT, R21, R45, RZ, 0x1c1f ;  /* 0x001c1fff2d157589 */ /* 0x00066200000e0000 */
[----:B------:R3:W-:Y:S01]  /*11d40*/  SYNCS.ARRIVE.TRANS64.RED.A1T0 RZ, [R0+URZ], RZ ;  /* 0x000000ff00ff79a7 */ /* 0x0007e2000810043f */
[----:B------:R-:W-:Y:S05]  /*11d50*/  @P0 BRA `(.L_x_9223) ;  /* 0x0000000000300947 */ /* 0x000fea0003800000 */
[----:B------:R-:W-:Y:S02]  /*11d60*/  ULDC UR4, c[0x0][0xac8] ;  /* 0x0002b20000047ab9 */ /* 0x000fe40000000800 */
[----:B-----5:R-:W-:Y:S02]  /*11d70*/  ISETP.GE.AND P1, PT, R49, UR4, PT ;  /* 0x0000000431007c0c */ /* 0x020fe4000bf26270 */
[----:B------:R-:W-:Y:S02]  /*11d80*/  ISETP.GE.AND P2, PT, R46, UR4, PT ;  /* 0x000000042e007c0c */ /* 0x000fe4000bf46270 */
[----:B------:R-:W-:-:S09]  /*11d90*/  ISETP.GE.AND P0, PT, R87, UR4, PT ;  /* 0x0000000457007c0c */ /* 0x000fd2000bf06270 */
[-C--:B0-----:R-:W-:Y:S02]  /*11da0*/  @!P1 LEA R40, P3, R49, R20.reuse, 0x1 ;  /* 0x0000001431289211 */ /* 0x081fe400078608ff */
[C---:B------:R-:W-:Y:S02]  /*11db0*/  @!P2 LEA R42, P4, R46.reuse, R20, 0x1 ;  /* 0x000000142e2aa211 */ /* 0x040fe400078808ff */
[----:B-1----:R-:W-:Y:S01]  /*11dc0*/  @!P0 IMAD.WIDE R2, R87, 0x2, R20 ;  /* 0x0000000257028825 */ /* 0x002fe200078e0214 */
[-C--:B------:R-:W-:Y:S02]  /*11dd0*/  @!P1 LEA.HI.X R41, R49, R21.reuse, R50, 0x1, P3 ;  /* 0x0000001531299211 */ /* 0x080fe400018f0c32 */
[----:B------:R-:W-:Y:S02]  /*11de0*/  @!P2 LEA.HI.X R43, R46, R21, R48, 0x1, P4 ;  /* 0x000000152e2ba211 */ /* 0x000fe400020f0c30 */
[----:B------:R2:W-:Y:S04]  /*11df0*/  @!P0 ST.E.128 desc[UR40][R2.64], R4 ;  /* 0x0000000402008985 */ /* 0x0005e8000c101d28 */
[----:B------:R2:W-:Y:S04]  /*11e00*/  @!P1 ST.E.128 desc[UR40][R40.64], R12 ;  /* 0x0000000c28009985 */ /* 0x0005e8000c101d28 */
[----:B------:R2:W-:Y:S02]  /*11e10*/  @!P2 ST.E.128 desc[UR40][R42.64], R32 ;  /* 0x000000202a00a985 */ /* 0x0005e4000c101d28 */
.L_x_9223:
[----:B------:R-:W-:Y:S05]  /*11e20*/  BSYNC B1 ;  /* 0x0000000000017941 */ /* 0x000fea0003800000 */
.L_x_9222:
[----:B--2---:R-:W-:Y:S01]  /*11e30*/  VIADD R3, R47, 0x60 ;  /* 0x000000602f037836 */ /* 0x004fe20000000000 */
[----:B-----5:R2:W4:Y:S04]  /*11e40*/  SHFL.IDX PT, R5, R45, 0x1, 0x1c1f ;  /* 0x003c1f002d057f89 */ /* 0x02052800000e0000 */
[----:B------:R-:W-:Y:S01]  /*11e50*/  ISETP.GE.AND P0, PT, R3, R28, PT ;  /* 0x0000001c0300720c */ /* 0x000fe20003f06270 */
[----:B------:R2:W0:-:S12]  /*11e60*/  SHFL.IDX PT, R4, R44, 0x1, 0x1c1f ;  /* 0x003c1f002c047f89 */ /* 0x00041800000e0000 */
[----:B--2---:R-:W-:Y:S05]  /*11e70*/  @P0 BRA `(.L_x_9224) ;  /* 0x0000001400b00947 */ /* 0x004fea0003800000 */
[----:B------:R-:W-:Y:S02]  /*11e80*/  ULDC UR4, c[0x0][0xac8] ;  /* 0x0002b20000047ab9 */ /* 0x000fe40000000800 */
[----:B------:R-:W-:Y:S02]  /*11e90*/  ISETP.GE.AND P2, PT, R49, UR4, PT ;  /* 0x0000000431007c0c */ /* 0x000fe4000bf46270 */
[----:B------:R-:W-:-:S11]  /*11ea0*/  ISETP.GE.AND P1, PT, R87, UR4, PT ;  /* 0x0000000457007c0c */ /* 0x000fd6000bf26270 */
[----:B0-----:R-:W-:Y:S02]  /*11eb0*/  @!P2 LEA R6, P0, R49, R4, 0x1 ;  /* 0x000000043106a211 */ /* 0x001fe400078008ff */
        /* <DEDUP_REMOVED lines=10> */
.L_x_9221:
[----:B------:R-:W-:Y:S01]  /*11f60*/  ULDC.64 UR4, c[0x0][0xb08] ;  /* 0x0002c20000047ab9 */ /* 0x000fe20000000a00 */
[----:B------:R-:W2:Y:S01]  /*11f70*/  LDL R98, [R1+0x34] ;  /* 0x0000340001627983 */ /* 0x000ea20000100800 */
[----:B0-----:R-:W-:Y:S01]  /*11f80*/  IMAD R3, R86, UR4, RZ ;  /* 0x0000000456037c24 */ /* 0x001fe2000f8e02ff */
[----:B------:R-:W0:Y:S01]  /*11f90*/  @P4 LDC R6, c[0x0][0xbec] ;  /* 0x0002fb00ff064b82 */ /* 0x000e220000000800 */
[C---:B------:R-:W-:Y:S01]  /*11fa0*/  IMAD.WIDE.U32 R4, R0.reuse, UR4, RZ ;  /* 0x0000000400047c25 */ /* 0x040fe2000f8e00ff */
[----:B------:R1:W5:Y:S01]  /*11fb0*/  LDL R97, [R1+0x84] ;  /* 0x0000840001617983 */ /* 0x0003620000100800 */
[----:B------:R-:W-:Y:S02]  /*11fc0*/  ULDC.64 UR6, c[0x0][0xb30] ;  /* 0x0002cc0000067ab9 */ /* 0x000fe40000000a00 */
[----:B------:R-:W-:Y:S01]  /*11fd0*/  IMAD R3, R0, UR5, R3 ;  /* 0x0000000500037c24 */ /* 0x000fe2000f8e0203 */
[----:B------:R-:W-:Y:S01]  /*11fe0*/  ULDC.64 UR4, c[0x0][0xb38] ;  /* 0x0002ce0000047ab9 */ /* 0x000fe20000000a00 */
[----:B------:R-:W-:Y:S01]  /*11ff0*/  SHF.R.S32.HI R0, RZ, 0x1f, R21 ;  /* 0x0000001fff007819 */ /* 0x000fe20000011415 */
[----:B------:R1:W5:Y:S01]  /*12000*/  LDL R96, [R1+0x6c] ;  /* 0x00006c0001607983 */ /* 0x0003620000100800 */
[----:B------:R-:W-:Y:S01]  /*12010*/  IMAD.IADD R5, R5, 0x1, R3 ;  /* 0x0000000105057824 */ /* 0x000fe200078e0203 */
[----:B------:R-:W3:Y:S02]  /*12020*/  @P4 LDC R11, c[0x0][0xbf0] ;  /* 0x0002fc00ff0b4b82 */ /* 0x000ee40000000800 */
[----:B------:R1:W5:Y:S01]  /*12030*/  LDL R95, [R1+0x80] ;  /* 0x00008000015f7983 */ /* 0x0003620000100800 */
[----:B------:R-:W-:-:S03]  /*12040*/  IMAD.WIDE.U32 R4, R92, UR4, R4 ;  /* 0x000000045c047c25 */ /* 0x000fc6000f8e0004 */
[----:B------:R1:W5:Y:S01]  /*12050*/  LDL R94, [R1+0x68] ;  /* 0x00006800015e7983 */ /* 0x0003620000100800 */
[----:B------:R-:W-:Y:S01]  /*12060*/  IMAD R5, R92, UR5, R5 ;  /* 0x000000055c057c24 */ /* 0x000fe2000f8e0205 */
[----:B------:R-:W-:Y:S02]  /*12070*/  ULDC.64 UR4, c[0x0][0xb40] ;  /* 0x0002d00000047ab9 */ /* 0x000fe40000000a00 */
[----:B------:R-:W-:Y:S01]  /*12080*/  IMAD R0, R0, UR4, RZ ;  /* 0x0000000400007c24 */ /* 0x000fe2000f8e02ff */
[----:B------:R1:W5:Y:S01]  /*12090*/  LDL R93, [R1+0x7c] ;  /* 0x00007c00015d7983 */ /* 0x0003620000100800 */
[----:B------:R-:W-:-:S03]  /*120a0*/  IMAD.WIDE.U32 R4, R21, UR4, R4 ;  /* 0x0000000415047c25 */ /* 0x000fc6000f8e0004 */
[----:B------:R1:W5:Y:S01]  /*120b0*/  LDL R92, [R1+0x64] ;  /* 0x00006400015c7983 */ /* 0x0003620000100800 */
[----:B------:R-:W-:Y:S01]  /*120c0*/  IMAD R7, R21, UR5, R0 ;  /* 0x0000000515077c24 */ /* 0x000fe2000f8e0200 */
[----:B------:R-:W-:Y:S02]  /*120d0*/  ULDC.64 UR4, c[0x0][0xb48] ;  /* 0x0002d20000047ab9 */ /* 0x000fe40000000a00 */
[----:B------:R1:W5:Y:S01]  /*120e0*/  LDL R90, [R1+0x60] ;  /* 0x00006000015a7983 */ /* 0x0003620000100800 */
[----:B------:R-:W-:-:S03]  /*120f0*/  IMAD.IADD R5, R5, 0x1, R7 ;  /* 0x0000000105057824 */ /* 0x000fc600078e0207 */
[----:B------:R1:W5:Y:S01]  /*12100*/  LDL R89, [R1+0x74] ;  /* 0x0000740001597983 */ /* 0x0003620000100800 */
[----:B------:R-:W-:-:S03]  /*12110*/  IMAD.WIDE.U32 R4, R91, UR4, R4 ;  /* 0x000000045b047c25 */ /* 0x000fc6000f8e0004 */
[----:B------:R1:W5:Y:S01]  /*12120*/  LDL R88, [R1+0x5c] ;  /* 0x00005c0001587983 */ /* 0x0003620000100800 */
[----:B------:R-:W-:Y:S01]  /*12130*/  IMAD R5, R91, UR5, R5 ;  /* 0x000000055b057c24 */ /* 0x000fe2000f8e0205 */
[----:B------:R-:W-:Y:S02]  /*12140*/  ULDC.64 UR4, c[0x0][0xb28] ;  /* 0x0002ca0000047ab9 */ /* 0x000fe40000000a00 */
[----:B------:R1:W5:Y:S01]  /*12150*/  LDL R91, [R1+0x78] ;  /* 0x00007800015b7983 */ /* 0x0003620000100800 */
[----:B0-----:R-:W-:-:S04]  /*12160*/  @P4 IMAD.HI.U32 R6, R25, R6, RZ ;  /* 0x0000000619064227 */ /* 0x001fc800078e00ff */
[----:B------:R-:W-:Y:S01]  /*12170*/  IMAD.MOV.U32 R3, RZ, RZ, R25 ;  /* 0x000000ffff037224 */ /* 0x000fe200078e0019 */
[----:B---3--:R-:W-:-:S04]  /*12180*/  @P4 SHF.R.U32.HI R3, RZ, R11, R6 ;  /* 0x0000000bff034219 */ /* 0x008fc80000011606 */
[--C-:B------:R-:W-:Y:S01]  /*12190*/  SHF.R.S32.HI R0, RZ, 0x1f, R3.reuse ;  /* 0x0000001fff007819 */ /* 0x100fe20000011403 */
[----:B------:R-:W-:-:S04]  /*121a0*/  IMAD.MOV R7, RZ, RZ, -R3 ;  /* 0x000000ffff077224 */ /* 0x000fc800078e0a03 */
[----:B------:R-:W-:Y:S02]  /*121b0*/  IMAD R7, R2, R7, R25 ;  /* 0x0000000702077224 */ /* 0x000fe400078e0219 */
[----:B------:R-:W-:Y:S02]  /*121c0*/  IMAD R0, R0, UR6, RZ ;  /* 0x0000000600007c24 */ /* 0x000fe4000f8e02ff */
[----:B------:R-:W-:-:S04]  /*121d0*/  IMAD.WIDE.U32 R4, R3, UR6, R4 ;  /* 0x0000000603047c25 */ /* 0x000fc8000f8e0004 */
[----:B------:R-:W-:Y:S01]  /*121e0*/  IMAD R11, R3, UR7, R0 ;  /* 0x00000007030b7c24 */ /* 0x000fe2000f8e0200 */
[----:B------:R-:W-:-:S03]  /*121f0*/  SHF.R.S32.HI R0, RZ, 0x1f, R7 ;  /* 0x0000001fff007819 */ /* 0x000fc60000011407 */
[----:B------:R-:W-:Y:S02]  /*12200*/  IMAD.IADD R5, R5, 0x1, R11 ;  /* 0x0000000105057824 */ /* 0x000fe400078e020b */
        /* <DEDUP_REMOVED lines=10> */
[----:B------:R-:W-:Y:S01]  /*122b0*/  BSSY B1, `(.L_x_9225) ;  /* 0x0000041000017945 */ /* 0x000fe20003800000 */
[----:B------:R0:W-:Y:S03]  /*122c0*/  SYNCS.ARRIVE.TRANS64.RED.A1T0 RZ, [R2+URZ], RZ ;  /* 0x000000ff02ff79a7 */ /* 0x0001e6000810043f */
[----:B------:R1:W3:Y:S04]  /*122d0*/  SHFL.IDX PT, R3, R26, RZ, 0x1c1f ;  /* 0x001c1fff1a037589 */ /* 0x0002e800000e0000 */
[----:B0-----:R1:W0:Y:S01]  /*122e0*/  SHFL.IDX PT, R2, R24, RZ, 0x1c1f ;  /* 0x001c1fff18027589 */ /* 0x00122200000e0000 */
[----:B--2---:R-:W-:-:S02]  /*122f0*/  VIADD R33, R98, 0x8 ;  /* 0x0000000862217836 */ /* 0x004fc40000000000 */
[C---:B------:R-:W-:Y:S02]  /*12300*/  VIADD R35, R98.reuse, 0x10 ;  /* 0x0000001062237836 */ /* 0x040fe40000000000 */
[C---:B------:R-:W-:Y:S02]  /*12310*/  VIADD R37, R98.reuse, 0x18 ;  /* 0x0000001862257836 */ /* 0x040fe40000000000 */
[C---:B------:R-:W-:Y:S02]  /*12320*/  VIADD R87, R98.reuse, 0x20 ;  /* 0x0000002062577836 */ /* 0x040fe40000000000 */
[C---:B------:R-:W-:Y:S02]  /*12330*/  VIADD R27, R98.reuse, 0x28 ;  /* 0x00000028621b7836 */ /* 0x040fe40000000000 */
[----:B------:R-:W-:Y:S01]  /*12340*/  VIADD R25, R98, 0x30 ;  /* 0x0000003062197836 */ /* 0x000fe20000000000 */
[----:B------:R-:W-:Y:S02]  /*12350*/  SHF.R.S32.HI R32, RZ, 0x1f, R33 ;  /* 0x0000001fff207819 */ /* 0x000fe40000011421 */
[----:B------:R-:W-:-:S02]  /*12360*/  SHF.R.S32.HI R34, RZ, 0x1f, R35 ;  /* 0x0000001fff227819 */ /* 0x000fc40000011423 */
[----:B------:R-:W-:Y:S02]  /*12370*/  SHF.R.S32.HI R36, RZ, 0x1f, R37 ;  /* 0x0000001fff247819 */ /* 0x000fe40000011425 */
[----:B------:R-:W-:Y:S02]  /*12380*/  SHF.R.S32.HI R86, RZ, 0x1f, R87 ;  /* 0x0000001fff567819 */ /* 0x000fe40000011457 */
[----:B------:R-:W-:Y:S02]  /*12390*/  SHF.R.S32.HI R14, RZ, 0x1f, R27 ;  /* 0x0000001fff0e7819 */ /* 0x000fe4000001141b */
[----:B------:R-:W-:Y:S01]  /*123a0*/  SHF.R.S32.HI R0, RZ, 0x1f, R25 ;  /* 0x0000001fff007819 */ /* 0x000fe20000011419 */
[----:B01-3--:R-:W-:Y:S06]  /*123b0*/  @P0 BRA `(.L_x_9226) ;  /* 0x0000000000c00947 */ /* 0x00bfec0003800000 */
[----:B------:R-:W-:Y:S02]  /*123c0*/  ULDC UR4, c[0x0][0xac8] ;  /* 0x0002b20000047ab9 */ /* 0x000fe40000000800 */
[----:B------:R-:W-:Y:S02]  /*123d0*/  ISETP.GE.AND P1, PT, R33, UR4, PT ;  /* 0x0000000421007c0c */ /* 0x000fe4000bf26270 */
[----:B------:R-:W-:Y:S02]  /*123e0*/  ISETP.GE.AND P2, PT, R98, UR4, PT ;  /* 0x0000000462007c0c */ /* 0x000fe4000bf46270 */
[----:B------:R-:W-:Y:S02]  /*123f0*/  ISETP.GE.AND P0, PT, R35, UR4, PT ;  /* 0x0000000423007c0c */ /* 0x000fe4000bf06270 */
[----:B------:R-:W-:Y:S02]  /*12400*/  ISETP.GE.AND P3, PT, R37, UR4, PT ;  /* 0x0000000425007c0c */ /* 0x000fe4000bf66270 */
[----:B------:R-:W-:-:S05]  /*12410*/  ISETP.GE.AND P4, PT, R87, UR4, PT ;  /* 0x0000000457007c0c */ /* 0x000fca000bf86270 */
[CC--:B------:R-:W-:Y:S02]  /*12420*/  @!P1 LEA R4, P6, R33.reuse, R2.reuse, 0x2 ;  /* 0x0000000221049211 */ /* 0x0c0fe400078c10ff */
[----:B------:R-:W-:Y:S02]  /*12430*/  @!P2 IMAD.WIDE R6, R98, 0x4, R2 ;  /* 0x000000046206a825 */ /* 0x000fe400078e0202 */
[-C--:B------:R-:W-:Y:S02]  /*12440*/  @!P1 LEA.HI.X R5, R33, R3.reuse, R32, 0x2, P6 ;  /* 0x0000000321059211 */ /* 0x080fe400030f1420 */
[----:B------:R-:W-:Y:S01]  /*12450*/  @!P0 LEA R8, P5, R35, R2, 0x2 ;  /* 0x0000000223088211 */ /* 0x000fe200078a10ff */
[----:B------:R-:W-:Y:S01]  /*12460*/  @!P2 ST.E.64 desc[UR40][R6.64], R42 ;  /* 0x0000002a0600a985 */ /* 0x000fe2000c101b28 */
[----:B------:R-:W-:Y:S02]  /*12470*/  ISETP.GE.AND P2, PT, R27, UR4, PT ;  /* 0x000000041b007c0c */ /* 0x000fe4000bf46270 */
[----:B------:R-:W-:Y:S01]  /*12480*/  @!P0 LEA.HI.X R9, R35, R3, R34, 0x2, P5 ;  /* 0x0000000323098211 */ /* 0x000fe200028f1422 */
[----:B------:R0:W-:Y:S01]  /*12490*/  @!P1 ST.E.64 desc[UR40][R4.64], R44 ;  /* 0x0000002c04009985 */ /* 0x0001e2000c101b28 */
[----:B------:R-:W-:-:S02]  /*124a0*/  ISETP.GE.AND P1, PT, R25, UR4, PT ;  /* 0x0000000419007c0c */ /* 0x000fc4000bf26270 */
[-C--:B------:R-:W-:Y:S01]  /*124b0*/  @!P3 LEA R10, P6, R37, R2.reuse, 0x2 ;  /* 0x00000002250ab211 */ /* 0x080fe200078c10ff */
[----:B------:R1:W-:Y:S01]  /*124c0*/  @!P0 ST.E.64 desc[UR40][R8.64], R50 ;  /* 0x0000003208008985 */ /* 0x0003e2000c101b28 */
[-C--:B------:R-:W-:Y:S02]  /*124d0*/  @!P4 LEA R20, P5, R87, R2.reuse, 0x2 ;  /* 0x000000025714c211 */ /* 0x080fe400078a10ff */
[-C--:B------:R-:W-:Y:S02]  /*124e0*/  @!P3 LEA.HI.X R11, R37, R3.reuse, R36, 0x2, P6 ;  /* 0x00000003250bb211 */ /* 0x080fe400030f1424 */
[----:B-----5:R-:W-:Y:S02]  /*124f0*/  ISETP.GE.AND P0, PT, R96, UR4, PT ;  /* 0x0000000460007c0c */ /* 0x020fe4000bf06270 */
[----:B------:R-:W-:Y:S01]  /*12500*/  @!P4 LEA.HI.X R21, R87, R3, R86, 0x2, P5 ;  /* 0x000000035715c211 */ /* 0x000fe200028f1456 */
[----:B------:R2:W-:Y:S01]  /*12510*/  @!P3 ST.E.64 desc[UR40][R10.64], R52 ;  /* 0x000000340a00b985 */ /* 0x0005e2000c101b28 */
[----:B------:R-:W-:-:S02]  /*12520*/  @!P2 LEA R12, P6, R27, R2, 0x2 ;  /* 0x000000021b0ca211 */ /* 0x000fc400078c10ff */
[----:B------:R-:W-:Y:S01]  /*12530*/  ISETP.GE.AND P3, PT, R94, UR4, PT ;  /* 0x000000045e007c0c */ /* 0x000fe2000bf66270 */
[----:B------:R-:W-:Y:S01]  /*12540*/  @!P4 ST.E.64 desc[UR40][R20.64], R58 ;  /* 0x0000003a1400c985 */ /* 0x000fe2000c101b28 */
[-C--:B------:R-:W-:Y:S02]  /*12550*/  @!P2 LEA.HI.X R13, R27, R3.reuse, R14, 0x2, P6 ;  /* 0x000000031b0da211 */ /* 0x080fe400030f140e */
[C---:B0-----:R-:W-:Y:S02]  /*12560*/  @!P1 LEA R4, P4, R25.reuse, R2, 0x2 ;  /* 0x0000000219049211 */ /* 0x041fe400078810ff */
[----:B------:R-:W-:Y:S01]  /*12570*/  ISETP.GE.AND P5, PT, R92, UR4, PT ;  /* 0x000000045c007c0c */ /* 0x000fe2000bfa6270 */
[----:B------:R0:W-:Y:S01]  /*12580*/  @!P2 ST.E.64 desc[UR40][R12.64], R60 ;  /* 0x0000003c0c00a985 */ /* 0x0001e2000c101b28 */
[----:B------:R-:W-:Y:S02]  /*12590*/  @!P1 LEA.HI.X R5, R25, R3, R0, 0x2, P4 ;  /* 0x0000000319059211 */ /* 0x000fe400020f1400 */
[----:B------:R-:W-:-:S02]  /*125a0*/  ISETP.GE.AND P4, PT, R90, UR4, PT ;  /* 0x000000045a007c0c */ /* 0x000fc4000bf86270 */
[----:B------:R-:W-:Y:S01]  /*125b0*/  ISETP.GE.AND P2, PT, R88, UR4, PT ;  /* 0x0000000458007c0c */ /* 0x000fe2000bf46270 */
[----:B------:R3:W-:Y:S01]  /*125c0*/  @!P1 ST.E.64 desc[UR40][R4.64], R66 ;  /* 0x0000004204009985 */ /* 0x0007e2000c101b28 */
[-C--:B-1----:R-:W-:Y:S02]  /*125d0*/  @!P0 LEA R8, P6, R96, R2.reuse, 0x2 ;  /* 0x0000000260088211 */ /* 0x082fe400078c10ff */
[----:B------:R-:W-:Y:S02]  /*125e0*/  @!P3 LEA R6, P1, R94, R2, 0x2 ;  /* 0x000000025e06b211 */ /* 0x000fe400078210ff */
[-C--:B------:R-:W-:Y:S02]  /*125f0*/  @!P0 LEA.HI.X R9, R96, R3.reuse, R97, 0x2, P6 ;  /* 0x0000000360098211 */ /* 0x080fe400030f1461 */
[----:B------:R-:W-:-:S03]  /*12600*/  @!P3 LEA.HI.X R7, R94, R3, R95, 0x2, P1 ;  /* 0x000000035e07b211 */ /* 0x000fc600008f145f */
[----:B------:R3:W-:Y:S01]  /*12610*/  @!P0 ST.E.64 desc[UR40][R8.64], R68 ;  /* 0x0000004408008985 */ /* 0x0007e2000c101b28 */
[-C--:B--2---:R-:W-:Y:S02]  /*12620*/  @!P5 LEA R10, P0, R92, R2.reuse, 0x2 ;  /* 0x000000025c0ad211 */ /* 0x084fe400078010ff */
[-C--:B0-----:R-:W-:Y:S01]  /*12630*/  @!P4 LEA R12, P1, R90, R2.reuse, 0x2 ;  /* 0x000000025a0cc211 */ /* 0x081fe200078210ff */
        /* <DEDUP_REMOVED lines=8> */
.L_x_9226:
[----:B------:R-:W-:Y:S05]  /*126c0*/  BSYNC B1 ;  /* 0x0000000000017941 */ /* 0x000fea0003800000 */
.L_x_9225:
[----:B------:R-:W-:Y:S01]  /*126d0*/  ISETP.GE.AND P0, PT, R15, R28, PT ;  /* 0x0000001c0f00720c */ /* 0x000fe20003f06270 */
[----:B---3--:R0:W1:Y:S04]  /*126e0*/  SHFL.IDX PT, R3, R26, 0x1, 0x1c1f ;  /* 0x003c1f001a037f89 */ /* 0x00806800000e0000 */
        /* <DEDUP_REMOVED lines=8> */
[-C--:B--2---:R-:W-:Y:S02]  /*12770*/  @!P3 LEA R4, P1, R33, R2.reuse, 0x2 ;  /* 0x000000022104b211 */ /* 0x084fe400078210ff */
[-C--:B------:R-:W-:Y:S02]  /*12780*/  @!P5 LEA R6, P2, R35, R2.reuse, 0x2 ;  /* 0x000000022306d211 */ /* 0x080fe400078410ff */
[-C--:B-1----:R-:W-:Y:S02]  /*12790*/  @!P3 LEA.HI.X R5, R33, R3.reuse, R32, 0x2, P1 ;  /* 0x000000032105b211 */ /* 0x082fe400008f1420 */
[----:B------:R-:W-:Y:S02]  /*127a0*/  ISETP.GE.AND P1, PT, R27, UR4, PT ;  /* 0x000000041b007c0c */ /* 0x000fe4000bf26270 */
[----:B------:R-:W-:Y:S01]  /*127b0*/  @!P5 LEA.HI.X R7, R35, R3, R34, 0x2, P2 ;  /* 0x000000032307d211 */ /* 0x000fe200010f1422 */
[----:B------:R-:W-:Y:S01]  /*127c0*/  @!P6 IMAD.WIDE R8, R98, 0x4, R2 ;  /* 0x000000046208e825 */ /* 0x000fe200078e0202 */
[----:B------:R-:W-:-:S04]  /*127d0*/  @!P4 LEA R10, P2, R37, R2, 0x2 ;  /* 0x00000002250ac211 */ /* 0x000fc800078410ff */
[-C--:B------:R-:W-:Y:S01]  /*127e0*/  @!P4 LEA.HI.X R11, R37, R3.reuse, R36, 0x2, P2 ;  /* 0x00000003250bc211 */ /* 0x080fe200010f1424 */
[----:B------:R-:W-:Y:S01]  /*127f0*/  @!P6 ST.E.64 desc[UR40][R8.64], R46 ;  /* 0x0000002e0800e985 */ /* 0x000fe2000c101b28 */
[CC--:B------:R-:W-:Y:S02]  /*12800*/  @!P0 LEA R12, P2, R87.reuse, R2.reuse, 0x2 ;  /* 0x00000002570c8211 */ /* 0x0c0fe400078410ff */
[----:B-----5:R-:W-:Y:S01]  /*12810*/  ISETP.GE.AND P6, PT, R92, UR4, PT ;  /* 0x000000045c007c0c */ /* 0x020fe2000bfc6270 */
[----:B------:R-:W-:Y:S01]  /*12820*/  @!P3 ST.E.64 desc[UR40][R4.64], R48 ;  /* 0x000000300400b985 */ /* 0x000fe2000c101b28 */
[----:B------:R-:W-:Y:S02]  /*12830*/  @!P0 LEA.HI.X R13, R87, R3, R86, 0x2, P2 ;  /* 0x00000003570d8211 */ /* 0x000fe400010f1456 */
[----:B------:R-:W-:Y:S01]  /*12840*/  @!P1 LEA R20, P2, R27, R2, 0x2 ;  /* 0x000000021b149211 */ /* 0x000fe200078410ff */
[----:B------:R0:W-:Y:S01]  /*12850*/  @!P5 ST.E.64 desc[UR40][R6.64], R54 ;  /* 0x000000360600d985 */ /* 0x0001e2000c101b28 */
[----:B------:R-:W-:-:S02]  /*12860*/  ISETP.GE.AND P5, PT, R96, UR4, PT ;  /* 0x0000000460007c0c */ /* 0x000fc4000bfa6270 */
[----:B------:R-:W-:Y:S01]  /*12870*/  @!P1 LEA.HI.X R21, R27, R3, R14, 0x2, P2 ;  /* 0x000000031b159211 */ /* 0x000fe200010f140e */
[----:B------:R1:W-:Y:S01]  /*12880*/  @!P4 ST.E.64 desc[UR40][R10.64], R56 ;  /* 0x000000380a00c985 */ /* 0x0003e2000c101b28 */
[----:B------:R-:W-:Y:S02]  /*12890*/  ISETP.GE.AND P2, PT, R25, UR4, PT ;  /* 0x0000000419007c0c */ /* 0x000fe4000bf46270 */
[----:B------:R-:W-:Y:S01]  /*128a0*/  ISETP.GE.AND P4, PT, R94, UR4, PT ;  /* 0x000000045e007c0c */ /* 0x000fe2000bf86270 */
[----:B------:R2:W-:Y:S01]  /*128b0*/  @!P0 ST.E.64 desc[UR40][R12.64], R62 ;  /* 0x0000003e0c008985 */ /* 0x0005e2000c101b28 */
[----:B------:R-:W-:-:S03]  /*128c0*/  ISETP.GE.AND P0, PT, R90, UR4, PT ;  /* 0x000000045a007c0c */ /* 0x000fc6000bf06270 */
[----:B------:R2:W-:Y:S06]  /*128d0*/  @!P1 ST.E.64 desc[UR40][R20.64], R64 ;  /* 0x0000004014009985 */ /* 0x0005ec000c101b28 */
[CC--:B------:R-:W-:Y:S02]  /*128e0*/  @!P2 LEA R14, P3, R25.reuse, R2.reuse, 0x2 ;  /* 0x00000002190ea211 */ /* 0x0c0fe400078610ff */
[----:B0-----:R-:W-:Y:S02]  /*128f0*/  @!P4 LEA R6, P1, R94, R2, 0x2 ;  /* 0x000000025e06c211 */ /* 0x001fe400078210ff */
[----:B------:R-:W-:-:S02]  /*12900*/  @!P2 LEA.HI.X R15, R25, R3, R0, 0x2, P3 ;  /* 0x00000003190fa211 */ /* 0x000fc400018f1400 */
[-C--:B------:R-:W-:Y:S02]  /*12910*/  @!P5 LEA R4, P3, R96, R2.reuse, 0x2 ;  /* 0x000000026004d211 */ /* 0x080fe400078610ff */
[-C--:B------:R-:W-:Y:S01]  /*12920*/  @!P4 LEA.HI.X R7, R94, R3.reuse, R95, 0x2, P1 ;  /* 0x000000035e07c211 */ /* 0x080fe200008f145f */
[----:B------:R2:W-:Y:S01]  /*12930*/  @!P2 ST.E.64 desc[UR40][R14.64], R70 ;  /* 0x000000460e00a985 */ /* 0x0005e2000c101b28 */
[-C--:B------:R-:W-:Y:S02]  /*12940*/  @!P5 LEA.HI.X R5, R96, R3.reuse, R97, 0x2, P3 ;  /* 0x000000036005d211 */ /* 0x080fe400018f1461 */
[-C--:B------:R-:W-:Y:S02]  /*12950*/  @!P6 LEA R8, P2, R92, R2.reuse, 0x2 ;  /* 0x000000025c08e211 */ /* 0x080fe400078410ff */
[----:B-1----:R-:W-:Y:S01]  /*12960*/  @!P0 LEA R10, P3, R90, R2, 0x2 ;  /* 0x000000025a0a8211 */ /* 0x002fe200078610ff */
[----:B------:R2:W-:Y:S01]  /*12970*/  @!P5 ST.E.64 desc[UR40][R4.64], R72 ;  /* 0x000000480400d985 */ /* 0x0005e2000c101b28 */
[----:B------:R-:W-:-:S02]  /*12980*/  @!P6 LEA.HI.X R9, R92, R3, R93, 0x2, P2 ;  /* 0x000000035c09e211 */ /* 0x000fc400010f145d */
[----:B------:R-:W-:Y:S01]  /*12990*/  @!P0 LEA.HI.X R11, R90, R3, R91, 0x2, P3 ;  /* 0x000000035a0b8211 */ /* 0x000fe200018f145b */
[----:B------:R2:W-:Y:S04]  /*129a0*/  @!P4 ST.E.64 desc[UR40][R6.64], R78 ;  /* 0x0000004e0600c985 */ /* 0x0005e8000c101b28 */
[----:B------:R2:W-:Y:S04]  /*129b0*/  @!P6 ST.E.64 desc[UR40][R8.64], R80 ;  /* 0x000000500800e985 */ /* 0x0005e8000c101b28 */
[----:B------:R2:W-:Y:S01]  /*129c0*/  @!P0 ST.E.64 desc[UR40][R10.64], R38 ;  /* 0x000000260a008985 */ /* 0x0005e2000c101b28 */
[----:B------:R-:W-:-:S13]  /*129d0*/  ISETP.GE.AND P0, PT, R88, UR4, PT ;  /* 0x0000000458007c0c */ /* 0x000fda000bf06270 */
[----:B--2---:R-:W-:Y:S05]  /*129e0*/  @P0 BRA `(.L_x_9224) ;  /* 0x0000000800d40947 */ /* 0x004fea0003800000 */
[----:B------:R-:W-:-:S04]  /*129f0*/  LEA R2, P0, R88, R2, 0x2 ;  /* 0x0000000258027211 */ /* 0x000fc800078010ff */
[----:B------:R-:W-:-:S05]  /*12a00*/  LEA.HI.X R3, R88, R3, R89, 0x2, P0 ;  /* 0x0000000358037211 */ /* 0x000fca00000f1459 */
[----:B------:R0:W-:Y:S01]  /*12a10*/  ST.E.64 desc[UR40][R2.64], R40 ;  /* 0x0000002802007985 */ /* 0x0001e2000c101b28 */
[----:B------:R-:W-:Y:S05]  /*12a20*/  BRA `(.L_x_9224) ;  /* 0x0000000800c47947 */ /* 0x000fea0003800000 */
.L_x_9219:
        /* <DEDUP_REMOVED lines=10> */
[----:B0-----:R-:W-:-:S04]  /*12ad0*/  IADD3 R2, P2, R4, UR4, RZ ;  /* 0x0000000404027c10 */ /* 0x001fc8000ff5e0ff */
[----:B--2---:R-:W-:-:S05]  /*12ae0*/  IADD3.X R3, R0, UR5, RZ, P2, !PT ;  /* 0x0000000500037c10 */ /* 0x004fca00097fe4ff */
[----:B------:R-:W-:Y:S01]  /*12af0*/  @P1 IADD3 R4, P2, R4, UR6, RZ ;  /* 0x0000000604041c10 */ /* 0x000fe2000ff5e0ff */
[----:B------:R-:W-:Y:S01]  /*12b00*/  ULDC UR4, c[0x0][0xa88] ;  /* 0x0002a20000047ab9 */ /* 0x000fe20000000800 */
[----:B------:R0:W5:Y:S02]  /*12b10*/  @P0 LDG.E R15, desc[UR40][R2.64] ;  /* 0x00000028020f0981 */ /* 0x000164000c1e1900 */
[----:B------:R-:W-:Y:S01]  /*12b20*/  @P1 IADD3.X R5, R0, UR7, RZ, P2, !PT ;  /* 0x0000000700051c10 */ /* 0x000fe200097fe4ff */
[----:B------:R-:W-:Y:S02]  /*12b30*/  IMAD.U32 R0, RZ, RZ, UR4 ;  /* 0x00000004ff007e24 */ /* 0x000fe4000f8e00ff */
        /* <DEDUP_REMOVED lines=9> */
.L_x_9227:
[----:B0-----:R-:W2:Y:S04]  /*12bd0*/  LDL.LU R2, [R1+0x48] ;  /* 0x0000480001027983 */ /* 0x001ea80000300800 */
[----:B------:R-:W3:Y:S01]  /*12be0*/  LDL.LU R3, [R1+0x2c] ;  /* 0x00002c0001037983 */ /* 0x000ee20000300800 */
        /* <DEDUP_REMOVED lines=12> */
[----:B------:R-:W2:Y:S04]  /*12cb0*/  LDL R12, [R1+0x18] ;  /* 0x00001800010c7983 */ /* 0x000ea80000100800 */
[----:B------:R-:W3:Y:S01]  /*12cc0*/  LDL.LU R34, [R1+0x54] ;  /* 0x0000540001227983 */ /* 0x000ee20000300800 */
[----:B------:R-:W-:Y:S01]  /*12cd0*/  IMAD.MOV.U32 R2, RZ, RZ, 0x9b8 ;  /* 0x000009b8ff027424 */ /* 0x000fe200078e00ff */
[----:B------:R-:W-:Y:S01]  /*12ce0*/  ISETP.GT.AND P3, PT, R88, 0x1, PT ;  /* 0x000000015800780c */ /* 0x000fe20003f64270 */
[----:B------:R-:W-:Y:S01]  /*12cf0*/  IMAD.MOV.U32 R21, RZ, RZ, R26 ;  /* 0x000000ffff157224 */ /* 0x000fe200078e001a */
[----:B------:R-:W-:Y:S02]  /*12d00*/  ISETP.NE.AND P0, PT, R27, 0x1, PT ;  /* 0x000000011b00780c */ /* 0x000fe40003f05270 */
[----:B------:R-:W-:-:S02]  /*12d10*/  SEL R28, R2, 0x978, P3 ;  /* 0x00000978021c7807 */ /* 0x000fc40001800000 */
[----:B------:R-:W0:Y:S08]  /*12d20*/  LDC.64 R2, c[0x0][0xba8] ;  /* 0x0002ea00ff027b82 */ /* 0x000e300000000a00 */
[----:B------:R-:W2:Y:S08]  /*12d30*/  LDC.64 R8, c[0x0][R28+0x218] ;  /* 0x000086001c087b82 */ /* 0x000eb00000000a00 */
[----:B------:R-:W1:Y:S08]  /*12d40*/  LDC.64 R10, c[0x0][R28+0x220] ;  /* 0x000088001c0a7b82 */ /* 0x000e700000000a00 */
[----:B------:R-:W4:Y:S08]  /*12d50*/  LDC.64 R6, c[0x0][R28+0x228] ;  /* 0x00008a001c067b82 */ /* 0x000f300000000a00 */
[----:B------:R-:W5:Y:S08]  /*12d60*/  LDC.64 R4, c[0x0][R28+0x210] ;  /* 0x000084001c047b82 */ /* 0x000f700000000a00 */
[----:B------:R-:W1:Y:S08]  /*12d70*/  @P0 LDC R13, c[0x0][0xbec] ;  /* 0x0002fb00ff0d0b82 */ /* 0x000e700000000800 */
[----:B------:R-:W4:Y:S08]  /*12d80*/  @P0 LDC R35, c[0x0][0xbf0] ;  /* 0x0002fc00ff230b82 */ /* 0x000f300000000800 */
[----:B0-----:R-:W0:Y:S01]  /*12d90*/  @!P3 LDC R2, c[0x0][0xb50] ;  /* 0x0002d400ff02bb82 */ /* 0x001e220000000800 */
[----:B-1----:R-:W-:-:S07]  /*12da0*/  @P0 IMAD.HI.U32 R14, R26, R13, RZ ;  /* 0x0000000d1a0e0227 */ /* 0x002fce00078e00ff */
[----:B------:R-:W1:Y:S01]  /*12db0*/  @!P3 LDC R3, c[0x0][0xb54] ;  /* 0x0002d500ff03bb82 */ /* 0x000e620000000800 */
[----:B------:R-:W-:Y:S01]  /*12dc0*/  IMAD R11, R11, R25, RZ ;  /* 0x000000190b0b7224 */ /* 0x000fe200078e02ff */
[----:B----4-:R-:W-:-:S03]  /*12dd0*/  @P0 SHF.R.U32.HI R21, RZ, R35, R14 ;  /* 0x00000023ff150219 */ /* 0x010fc6000001160e */
[----:B------:R-:W-:Y:S02]  /*12de0*/  IMAD R11, R10, R24, R11 ;  /* 0x000000180a0b7224 */ /* 0x000fe400078e020b */
[-C--:B--2---:R-:W-:Y:S02]  /*12df0*/  IMAD R33, R9, R12.reuse, RZ ;  /* 0x0000000c09217224 */ /* 0x084fe400078e02ff */
[----:B------:R-:W-:Y:S01]  /*12e00*/  IMAD.WIDE.U32 R12, R8, R12, RZ ;  /* 0x0000000c080c7225 */ /* 0x000fe200078e00ff */
[----:B---3--:R-:W-:-:S03]  /*12e10*/  SEL R35, R34, RZ, P3 ;  /* 0x000000ff22237207 */ /* 0x008fc60001800000 */
[----:B------:R-:W-:-:S04]  /*12e20*/  IMAD.WIDE.U32 R8, R10, R25, RZ ;  /* 0x000000190a087225 */ /* 0x000fc800078e00ff */
[----:B------:R-:W-:Y:S01]  /*12e30*/  IMAD.IADD R13, R33, 0x1, R13 ;  /* 0x00000001210d7824 */ /* 0x000fe200078e020d */
[----:B------:R-:W-:Y:S01]  /*12e40*/  IADD3 R12, P0, P1, R8, R12, R15 ;  /* 0x0000000c080c7210 */ /* 0x000fe2000791e00f */
[----:B------:R-:W-:Y:S02]  /*12e50*/  IMAD.MOV R8, RZ, RZ, -R21 ;  /* 0x000000ffff087224 */ /* 0x000fe400078e0a15 */
[----:B------:R-:W-:Y:S02]  /*12e60*/  IMAD.IADD R11, R9, 0x1, R11 ;  /* 0x00000001090b7824 */ /* 0x000fe400078e020b */
[-C--:B------:R-:W-:Y:S02]  /*12e70*/  IMAD R33, R7, R35.reuse, RZ ;  /* 0x0000002307217224 */ /* 0x080fe400078e02ff */
[----:B------:R-:W-:-:S04]  /*12e80*/  IMAD.WIDE.U32 R6, R6, R35, RZ ;  /* 0x0000002306067225 */ /* 0x000fc800078e00ff */
[----:B------:R-:W-:Y:S01]  /*12e90*/  IMAD R9, R27, R8, R26 ;  /* 0x000000081b097224 */ /* 0x000fe200078e021a */
[----:B------:R-:W-:Y:S01]  /*12ea0*/  IADD3.X R8, R11, R13, R20, P0, P1 ;  /* 0x0000000d0b087210 */ /* 0x000fe200007e2414 */
[----:B------:R-:W-:Y:S01]  /*12eb0*/  IMAD.IADD R7, R33, 0x1, R7 ;  /* 0x0000000121077824 */ /* 0x000fe200078e0207 */
[----:B------:R-:W-:Y:S01]  /*12ec0*/  IADD3 R6, P0, P1, R21, R12, R6 ;  /* 0x0000000c15067210 */ /* 0x000fe2000791e006 */
[----:B-----5:R-:W-:Y:S01]  /*12ed0*/  IMAD R5, R5, R9, RZ ;  /* 0x0000000905057224 */ /* 0x020fe200078e02ff */
[----:B------:R-:W-:Y:S02]  /*12ee0*/  SHF.R.S32.HI R21, RZ, 0x1f, R21 ;  /* 0x0000001fff157819 */ /* 0x000fe40000011415 */
[----:B------:R-:W-:Y:S02]  /*12ef0*/  SHF.R.S32.HI R11, RZ, 0x1f, R9 ;  /* 0x0000001fff0b7819 */ /* 0x000fe40000011409 */
[----:B------:R-:W-:-:S03]  /*12f00*/  IADD3.X R7, R21, R8, R7, P0, P1 ;  /* 0x0000000815077210 */ /* 0x000fc600007e2407 */
[C---:B------:R-:W-:Y:S02]  /*12f10*/  IMAD R11, R4.reuse, R11, R5 ;  /* 0x0000000b040b7224 */ /* 0x040fe400078e0205 */
[----:B------:R-:W-:-:S04]  /*12f20*/  IMAD.WIDE.U32 R4, R4, R9, R6 ;  /* 0x0000000904047225 */ /* 0x000fc800078e0006 */
[----:B------:R-:W-:Y:S01]  /*12f30*/  IMAD.IADD R5, R5, 0x1, R11 ;  /* 0x0000000105057824 */ /* 0x000fe200078e020b */
[----:B0-----:R-:W-:-:S04]  /*12f40*/  LEA R2, P0, R4, R2, 0x2 ;  /* 0x0000000204027211 */ /* 0x001fc800078010ff */
[----:B-1----:R-:W-:Y:S01]  /*12f50*/  LEA.HI.X R3, R4, R3, R5, 0x2, P0 ;  /* 0x0000000304037211 */ /* 0x002fe200000f1405 */
[----:B------:R-:W-:-:S05]  /*12f60*/  IMAD.MOV.U32 R5, RZ, RZ, -0x800000 ;  /* 0xff800000ff057424 */ /* 0x000fca00078e00ff */
[----:B------:R0:W-:Y:S03]  /*12f70*/  STG.E desc[UR40][R2.64], R5 ;  /* 0x0000000502007986 */ /* 0x0001e6000c101928 */
.L_x_9229:
[----:B------:R-:W-:Y:S05]  /*12f80*/  BSYNC B1 ;  /* 0x0000000000017941 */ /* 0x000fea0003800000 */
.L_x_9228:
[----:B------:R-:W-:Y:S05]  /*12f90*/  @P2 BRA `(.L_x_9224) ;  /* 0x0000000400682947 */ /* 0x000fea0003800000 */
[----:B------:R-:W2:Y:S01]  /*12fa0*/  LDL.LU R28, [R1+0x18] ;  /* 0x00001800011c7983 */ /* 0x000ea20000300800 */
[----:B------:R-:W1:Y:S01]  /*12fb0*/  LDC R11, c[0x0][0xbe8] ;  /* 0x0002fa00ff0b7b82 */ /* 0x000e620000000800 */
[--C-:B------:R-:W-:Y:S01]  /*12fc0*/  SHF.R.S32.HI R4, RZ, 0x1f, R32.reuse ;  /* 0x0000001fff047819 */ /* 0x100fe20000011420 */
[----:B------:R-:W-:Y:S01]  /*12fd0*/  ULDC.64 UR4, c[0x0][0xaa0] ;  /* 0x0002a80000047ab9 */ /* 0x000fe20000000a00 */
[----:B------:R3:W5:Y:S01]  /*12fe0*/  LDL R10, [R1+0x58] ;  /* 0x00005800010a7983 */ /* 0x0007620000100800 */
[----:B------:R-:W-:Y:S01]  /*12ff0*/  SHF.R.S32.HI R13, RZ, 0x1f, R32 ;  /* 0x0000001fff0d7819 */ /* 0x000fe20000011420 */
[----:B------:R-:W-:Y:S02]  /*13000*/  ULDC.64 UR6, c[0x0][0xaf0] ;  /* 0x0002bc0000067ab9 */ /* 0x000fe40000000a00 */
[----:B------:R3:W5:Y:S04]  /*13010*/  LDL R14, [R1+0x98] ;  /* 0x00009800010e7983 */ /* 0x0007680000100800 */
[----:B------:R3:W5:Y:S04]  /*13020*/  LDL R21, [R1+0x50] ;  /* 0x0000500001157983 */ /* 0x0007680000100800 */
[----:B------:R3:W5:Y:S04]  /*13030*/  LDL R26, [R1+0x9c] ;  /* 0x00009c00011a7983 */ /* 0x0007680000100800 */
[----:B------:R3:W5:Y:S04]  /*13040*/  LDL R27, [R1+0x30] ;  /* 0x00003000011b7983 */ /* 0x0007680000100800 */
[----:B------:R-:W4:Y:S01]  /*13050*/  LDL.LU R12, [R1+0x4c] ;  /* 0x00004c00010c7983 */ /* 0x000f220000300800 */
[----:B-1----:R-:W-:Y:S01]  /*13060*/  ISETP.NE.AND P0, PT, R11, 0x1, PT ;  /* 0x000000010b00780c */ /* 0x002fe20003f05270 */
[----:B0-----:R-:W-:Y:S01]  /*13070*/  IMAD R2, R20, UR4, RZ ;  /* 0x0000000414027c24 */ /* 0x001fe2000f8e02ff */
[-C--:B------:R-:W-:Y:S01]  /*13080*/  LEA.HI R4, R4, R32.reuse, RZ, 0x2 ;  /* 0x0000002004047211 */ /* 0x080fe200078f10ff */
[----:B------:R-:W-:Y:S01]  /*13090*/  IMAD R6, R24, UR6, RZ ;  /* 0x0000000618067c24 */ /* 0x000fe2000f8e02ff */
[----:B------:R-:W-:Y:S01]  /*130a0*/  LEA.HI R13, R13, R32, RZ, 0x2 ;  /* 0x000000200d0d7211 */ /* 0x000fe200078f10ff */
[C---:B------:R-:W-:Y:S01]  /*130b0*/  IMAD R5, R15.reuse, UR5, R2 ;  /* 0x000000050f057c24 */ /* 0x040fe2000f8e0202 */
[----:B------:R-:W-:Y:S01]  /*130c0*/  LOP3.LUT R4, R4, 0xfffffffc, RZ, 0xc0, !PT ;  /* 0xfffffffc04047812 */ /* 0x000fe200078ec0ff */
[----:B------:R-:W-:Y:S01]  /*130d0*/  IMAD.WIDE.U32 R2, R15, UR4, RZ ;  /* 0x000000040f027c25 */ /* 0x000fe2000f8e00ff */
[----:B------:R-:W-:Y:S01]  /*130e0*/  SHF.R.S32.HI R13, RZ, 0x2, R13 ;  /* 0x00000002ff0d7819 */ /* 0x000fe2000001140d */
[----:B------:R-:W-:Y:S01]  /*130f0*/  ULDC.64 UR4, c[0x0][0xae8] ;  /* 0x0002ba0000047ab9 */ /* 0x000fe20000000a00 */
[----:B------:R-:W-:Y:S01]  /*13100*/  BSSY B1, `(.L_x_9230) ;  /* 0x0000032000017945 */ /* 0x000fe20003800000 */
[----:B------:R-:W-:-:S02]  /*13110*/  IMAD.IADD R4, R32, 0x1, -R4 ;  /* 0x0000000120047824 */ /* 0x000fc400078e0a04 */
[----:B------:R-:W0:Y:S01]  /*13120*/  @P0 LDC R7, c[0x0][0xbec] ;  /* 0x0002fb00ff070b82 */ /* 0x000e220000000800 */
[----:B------:R-:W-:Y:S02]  /*13130*/  IMAD.IADD R3, R3, 0x1, R5 ;  /* 0x0000000103037824 */ /* 0x000fe400078e0205 */
[----:B------:R-:W-:-:S05]  /*13140*/  IMAD R4, R4, 0x60, R13 ;  /* 0x0000006004047824 */ /* 0x000fca00078e020d */
[----:B------:R-:W1:Y:S01]  /*13150*/  @P0 LDC R9, c[0x0][0xbf0] ;  /* 0x0002fc00ff090b82 */ /* 0x000e620000000800 */
[----:B--2---:R-:W-:-:S04]  /*13160*/  IMAD.WIDE.U32 R2, R28, UR4, R2 ;  /* 0x000000041c027c25 */ /* 0x004fc8000f8e0002 */
[----:B------:R-:W-:Y:S01]  /*13170*/  IMAD R3, R28, UR5, R3 ;  /* 0x000000051c037c24 */ /* 0x000fe2000f8e0203 */
[----:B------:R-:W-:Y:S01]  /*13180*/  ULDC.64 UR4, c[0x0][0xae0] ;  /* 0x0002b80000047ab9 */ /* 0x000fe20000000a00 */
[----:B------:R-:W-:-:S04]  /*13190*/  IMAD.WIDE.U32 R2, R25, UR6, R2 ;  /* 0x0000000619027c25 */ /* 0x000fc8000f8e0002 */
[----:B----4-:R-:W-:-:S04]  /*131a0*/  IMAD R8, R12, 0xc0, R4 ;  /* 0x000000c00c087824 */ /* 0x010fc800078e0204 */
[----:B0-----:R-:W-:-:S04]  /*131b0*/  @P0 IMAD.HI.U32 R4, R8, R7, RZ ;  /* 0x0000000708040227 */ /* 0x001fc800078e00ff */
[----:B------:R-:W-:Y:S01]  /*131c0*/  IMAD.MOV.U32 R5, RZ, RZ, R8 ;  /* 0x000000ffff057224 */ /* 0x000fe200078e0008 */
[----:B-1----:R-:W-:Y:S01]  /*131d0*/  @P0 SHF.R.U32.HI R5, RZ, R9, R4 ;  /* 0x00000009ff050219 */ /* 0x002fe20000011604 */
[----:B------:R-:W-:-:S03]  /*131e0*/  IMAD R9, R25, UR7, R6 ;  /* 0x0000000719097c24 */ /* 0x000fc6000f8e0206 */
[--C-:B------:R-:W-:Y:S01]  /*131f0*/  SHF.R.S32.HI R4, RZ, 0x1f, R5.reuse ;  /* 0x0000001fff047819 */ /* 0x100fe20000011405 */
[----:B------:R-:W-:Y:S02]  /*13200*/  IMAD.MOV R7, RZ, RZ, -R5 ;  /* 0x000000ffff077224 */ /* 0x000fe400078e0a05 */
[----:B------:R-:W-:Y:S02]  /*13210*/  IMAD.IADD R3, R3, 0x1, R9 ;  /* 0x0000000103037824 */ /* 0x000fe400078e0209 */
[----:B------:R-:W-:Y:S02]  /*13220*/  IMAD R7, R11, R7, R8 ;  /* 0x000000070b077224 */ /* 0x000fe400078e0208 */
[----:B------:R-:W-:Y:S02]  /*13230*/  IMAD R4, R4, UR4, RZ ;  /* 0x0000000404047c24 */ /* 0x000fe4000f8e02ff */
[----:B------:R-:W-:-:S04]  /*13240*/  IMAD.WIDE.U32 R2, R5, UR4, R2 ;  /* 0x0000000405027c25 */ /* 0x000fc8000f8e0002 */
[----:B------:R-:W-:Y:S01]  /*13250*/  IMAD R9, R5, UR5, R4 ;  /* 0x0000000505097c24 */ /* 0x000fe2000f8e0204 */
[----:B------:R-:W-:Y:S01]  /*13260*/  SHF.R.S32.HI R4, RZ, 0x1f, R7 ;  /* 0x0000001fff047819 */ /* 0x000fe20000011407 */
[----:B------:R-:W-:Y:S01]  /*13270*/  ULDC.64 UR4, c[0x0][0xad8] ;  /* 0x0002b60000047ab9 */ /* 0x000fe20000000a00 */
[----:B------:R-:W-:Y:S02]  /*13280*/  IMAD R11, R0, R11, RZ ;  /* 0x0000000b000b7224 */ /* 0x000fe400078e02ff */
[----:B------:R-:W-:Y:S02]  /*13290*/  IMAD.IADD R3, R3, 0x1, R9 ;  /* 0x0000000103037824 */ /* 0x000fe400078e0209 */
[----:B------:R-:W-:Y:S02]  /*132a0*/  IMAD R4, R4, UR4, RZ ;  /* 0x0000000404047c24 */ /* 0x000fe4000f8e02ff */
[----:B------:R-:W-:Y:S02]  /*132b0*/  IMAD R0, R12, 0xc0, R13 ;  /* 0x000000c00c007824 */ /* 0x000fe400078e020d */
[----:B------:R-:W-:-:S02]  /*132c0*/  IMAD R5, R7, UR5, R4 ;  /* 0x0000000507057c24 */ /* 0x000fc4000f8e0204 */
[----:B------:R-:W-:Y:S01]  /*132d0*/  IMAD.WIDE.U32 R2, R7, UR4, R2 ;  /* 0x0000000407027c25 */ /* 0x000fe2000f8e0002 */
[----:B------:R-:W-:Y:S01]  /*132e0*/  ISETP.GE.AND P0, PT, R0, R11, PT ;  /* 0x0000000b0000720c */ /* 0x000fe20003f06270 */
[----:B------:R-:W-:Y:S02]  /*132f0*/  ULDC.64 UR4, c[0x0][0xa80] ;  /* 0x0002a00000047ab9 */ /* 0x000fe40000000a00 */
[----:B------:R-:W-:Y:S01]  /*13300*/  IMAD.IADD R3, R3, 0x1, R5 ;  /* 0x0000000103037824 */ /* 0x000fe200078e0205 */
[----:B------:R-:W-:-:S04]  /*13310*/  LEA R4, P1, R2, UR4, 0x1 ;  /* 0x0000000402047c11 */ /* 0x000fc8000f8208ff */
[----:B------:R-:W-:Y:S02]  /*13320*/  LEA.HI.X R5, R2, UR5, R3, 0x1, P1 ;  /* 0x0000000502057c11 */ /* 0x000fe400088f0c03 */
[----:B------:R3:W0:Y:S04]  /*13330*/  SHFL.IDX PT, R2, R4, RZ, 0x1c1f ;  /* 0x001c1fff04027589 */ /* 0x00062800000e0000 */
[----:B------:R3:W1:Y:S01]  /*13340*/  SHFL.IDX PT, R3, R5, RZ, 0x1c1f ;  /* 0x001c1fff05037589 */ /* 0x00066200000e0000 */
        /* <DEDUP_REMOVED lines=10> */
[----:B------:R2:W-:Y:S04]  /*133f0*/  @!P2 ST.E.128 desc[UR40][R6.64], RZ ;  /* 0x000000ff0600a985 */ /* 0x0005e8000c101d28 */
[----:B------:R2:W-:Y:S04]  /*13400*/  @!P3 ST.E.128 desc[UR40][R8.64], RZ ;  /* 0x000000ff0800b985 */ /* 0x0005e8000c101d28 */
[----:B------:R2:W-:Y:S02]  /*13410*/  @!P4 ST.E.128 desc[UR40][R12.64], RZ ;  /* 0x000000ff0c00c985 */ /* 0x0005e4000c101d28 */
.L_x_9231:
[----:B------:R-:W-:Y:S05]  /*13420*/  BSYNC B1 ;  /* 0x0000000000017941 */ /* 0x000fea0003800000 */
.L_x_9230:
[----:B------:R-:W-:Y:S01]  /*13430*/  VIADD R0, R0, 0x60 ;  /* 0x0000006000007836 */ /* 0x000fe20000000000 */
[----:B-1----:R1:W4:Y:S04]  /*13440*/  SHFL.IDX PT, R3, R5, 0x1, 0x1c1f ;  /* 0x003c1f0005037f89 */ /* 0x00232800000e0000 */
[----:B------:R-:W-:Y:S01]  /*13450*/  ISETP.GE.AND P0, PT, R0, R11, PT ;  /* 0x0000000b0000720c */ /* 0x000fe20003f06270 */
[----:B0-----:R1:W0:-:S12]  /*13460*/  SHFL.IDX PT, R2, R4, 0x1, 0x1c1f ;  /* 0x003c1f0004027f89 */ /* 0x00121800000e0000 */
[----:B-1----:R-:W-:Y:S05]  /*13470*/  @P0 BRA `(.L_x_9224) ;  /* 0x0000000000300947 */ /* 0x002fea0003800000 */
[----:B------:R-:W-:Y:S02]  /*13480*/  ULDC UR4, c[0x0][0xac8] ;  /* 0x0002b20000047ab9 */ /* 0x000fe40000000800 */
[----:B-----5:R-:W-:Y:S02]  /*13490*/  ISETP.GE.AND P3, PT, R21, UR4, PT ;  /* 0x0000000415007c0c */ /* 0x020fe4000bf66270 */
[----:B------:R-:W-:Y:S02]  /*134a0*/  ISETP.GE.AND P4, PT, R10, UR4, PT ;  /* 0x000000040a007c0c */ /* 0x000fe4000bf86270 */
[----:B------:R-:W-:-:S09]  /*134b0*/  ISETP.GE.AND P2, PT, R27, UR4, PT ;  /* 0x000000041b007c0c */ /* 0x000fd2000bf46270 */
[-C--:B0-2---:R-:W-:Y:S02]  /*134c0*/  @!P3 LEA R6, P0, R21, R2.reuse, 0x1 ;  /* 0x000000021506b211 */ /* 0x085fe400078008ff */
[C---:B------:R-:W-:Y:S02]  /*134d0*/  @!P4 LEA R8, P1, R10.reuse, R2, 0x1 ;  /* 0x000000020a08c211 */ /* 0x040fe400078208ff */
[----:B---34-:R-:W-:Y:S01]  /*134e0*/  @!P2 IMAD.WIDE R4, R27, 0x2, R2 ;  /* 0x000000021b04a825 */ /* 0x018fe200078e0202 */
[-C--:B------:R-:W-:Y:S02]  /*134f0*/  @!P3 LEA.HI.X R7, R21, R3.reuse, R26, 0x1, P0 ;  /* 0x000000031507b211 */ /* 0x080fe400000f0c1a */
[----:B------:R-:W-:Y:S02]  /*13500*/  @!P4 LEA.HI.X R9, R10, R3, R14, 0x1, P1 ;  /* 0x000000030a09c211 */ /* 0x000fe400008f0c0e */
[----:B------:R1:W-:Y:S04]  /*13510*/  @!P2 ST.E.128 desc[UR40][R4.64], RZ ;  /* 0x000000ff0400a985 */ /* 0x0003e8000c101d28 */
[----:B------:R1:W-:Y:S04]  /*13520*/  @!P3 ST.E.128 desc[UR40][R6.64], RZ ;  /* 0x000000ff0600b985 */ /* 0x0003e8000c101d28 */
[----:B------:R1:W-:Y:S02]  /*13530*/  @!P4 ST.E.128 desc[UR40][R8.64], RZ ;  /* 0x000000ff0800c985 */ /* 0x0003e4000c101d28 */
.L_x_9224:
[----:B------:R-:W-:Y:S05]  /*13540*/  BSYNC B0 ;  /* 0x0000000000007941 */ /* 0x000fea0003800000 */
.L_x_9218:
[----:B------:R-:W-:Y:S02]  /*13550*/  ULDC UR4, c[0x0][0xc3c] ;  /* 0x00030f0000047ab9 */ /* 0x000fe40000000800 */
[----:B------:R-:W-:-:S13]  /*13560*/  ISETP.GE.AND P0, PT, R31, UR4, PT ;  /* 0x000000041f007c0c */ /* 0x000fda000bf06270 */
[----:B------:R-:W-:Y:S05]  /*13570*/  @!P0 BRA `(.L_x_9232) ;  /* 0xfffffedc00448947 */ /* 0x000fea000383ffff */
[----:B------:R-:W-:Y:S05]  /*13580*/  BRA `(.L_x_9110) ;  /* 0x0000007000907947 */ /* 0x000fea0003800000 */
.L_x_9108:
[----:B------:R-:W-:-:S08]  /*13590*/  NOP ;  /* 0x0000000000007918 */ /* 0x000fd00000000000 */
[----:B--2---:R-:W0:-:S00]  /*135a0*/  USETMAXREG.DEALLOC.CTAPOOL 0x20 ;  /* 0x00000020000079c8 */ /* 0x004e0000080e0500 */
        /* <DEDUP_REMOVED lines=13> */
[----:B------:R-:W1:Y:S01]  /*13680*/  LDS.128 R24, [UR4+0x19cd0] ;  /* 0x019cd004ff187984 */ /* 0x000e620008000c00 */
[----:B------:R-:W-:Y:S06]  /*13690*/  BAR.ARV 0x4, 0x200 ;  /* 0x0108000000007b1d */ /* 0x000fec0000002000 */
[----:B------:R-:W-:Y:S05]  /*136a0*/  BRA `(.L_x_9234) ;  /* 0x0000000800847947 */ /* 0x000fea0003800000 */
.L_x_9233:
        /* <DEDUP_REMOVED lines=8> */
[----:B------:R-:W1:Y:S08]  /*13730*/  @!P1 LDC.64 R4, c[0x0][0xc80] ;  /* 0x00032000ff049b82 */ /* 0x000e700000000a00 */
[----:B0-----:R-:W0:Y:S01]  /*13740*/  @!P1 LDC.64 R2, c[0x0][0xc78] ;  /* 0x00031e00ff029b82 */ /* 0x001e220000000a00 */
[----:B-1----:R-:W-:-:S05]  /*13750*/  @!P1 IMAD.WIDE.U32 R4, R0, 0x4, R4 ;  /* 0x0000000400049825 */ /* 0x002fca00078e0004 */
[----:B------:R-:W3:Y:S01]  /*13760*/  @!P1 LDG.E R7, desc[UR40][R4.64] ;  /* 0x0000002804079981 */ /* 0x000ee2000c1e1900 */
[----:B0-----:R-:W-:-:S05]  /*13770*/  @!P1 IMAD.WIDE.U32 R2, R0, 0x4, R2 ;  /* 0x0000000400029825 */ /* 0x001fca00078e0002 */
[----:B------:R-:W3:Y:S01]  /*13780*/  @!P1 LDG.E R8, desc[UR40][R2.64] ;  /* 0x0000002802089981 */ /* 0x000ee2000c1e1900 */
[C---:B------:R-:W-:Y:S02]  /*13790*/  ISETP.NE.AND P1, PT, R0.reuse, RZ, PT ;  /* 0x000000ff0000720c */ /* 0x040fe40003f25270 */
[C---:B------:R-:W-:Y:S02]  /*137a0*/  ISETP.GE.U32.AND P2, PT, R0.reuse, 0x2, PT ;  /* 0x000000020000780c */ /* 0x040fe40003f46070 */
[C---:B------:R-:W-:Y:S02]  /*137b0*/  ISETP.GE.U32.AND P3, PT, R0.reuse, 0x4, PT ;  /* 0x000000040000780c */ /* 0x040fe40003f66070 */
[C---:B------:R-:W-:Y:S02]  /*137c0*/  ISETP.GE.U32.AND P4, PT, R0.reuse, 0x8, PT ;  /* 0x000000080000780c */ /* 0x040fe40003f86070 */
[----:B------:R-:W-:Y:S01]  /*137d0*/  ISETP.GE.U32.AND P5, PT, R0, 0x10, PT ;  /* 0x000000100000780c */ /* 0x000fe20003fa6070 */
[----:B------:R-:W-:Y:S01]  /*137e0*/  UMOV UR4, URZ ;  /* 0x0000003f00047c82 */ /* 0x000fe20008000000 */
        /* <DEDUP_REMOVED lines=18> */
[----:B--2---:R-:W-:Y:S01]  /*13910*/  ISETP.GT.AND P6, PT, R9, UR6, PT ;  /* 0x0000000609007c0c */ /* 0x004fe2000bfc4270 */
[----:B------:R-:W-:-:S12]  /*13920*/  IMAD.MOV.U32 R4, RZ, RZ, R9 ;  /* 0x000000ffff047224 */ /* 0x000fd800078e0009 */
[----:B------:R-:W-:Y:S05]  /*13930*/  @P6 BRA `(.L_x_9235) ;  /* 0x0000000000a06947 */ /* 0x000fea0003800000 */
[----:B------:R-:W-:Y:S01]  /*13940*/  IMAD.MOV.U32 R9, RZ, RZ, R4 ;  /* 0x000000ffff097224 */ /* 0x000fe200078e0004 */
[----:B------:R-:W-:Y:S01]  /*13950*/  UMOV UR4, URZ ;  /* 0x0000003f00047c82 */ /* 0x000fe20008000000 */
[----:B------:R-:W-:-:S05]  /*13960*/  ULDC UR5, c[0x0][0xc38] ;  /* 0x00030e0000057ab9 */ /* 0x000fca0000000800 */
.L_x_9237:
[----:B------:R-:W0:Y:S01]  /*13970*/  LDC R2, c[0x0][0xc3c] ;  /* 0x00030f00ff027b82 */ /* 0x000e220000000800 */
[----:B------:R-:W-:Y:S01]  /*13980*/  UIADD3 UR4, UR4, 0x1f, URZ ;  /* 0x0000001f04047890 */ /* 0x000fe2000fffe03f */
[----:B------:R-:W-:Y:S02]  /*13990*/  ULDC UR7, c[0x0][0xc3c] ;  /* 0x00030f0000077ab9 */ /* 0x000fe40000000800 */
[----:B------:R-:W-:-:S03]  /*139a0*/  IMAD.U32 R27, RZ, RZ, UR7 ;  /* 0x00000007ff1b7e24 */ /* 0x000fc6000f8e00ff */
[----:B0-----:R-:W-:-:S13]  /*139b0*/  ISETP.LE.AND P6, PT, R2, UR4, PT ;  /* 0x0000000402007c0c */ /* 0x001fda000bfc3270 */
[----:B------:R-:W-:Y:S05]  /*139c0*/  @P6 BRA `(.L_x_9236) ;  /* 0x0000000400986947 */ /* 0x000fea0003800000 */
[----:B------:R-:W-:Y:S02]  /*139d0*/  VIADD R11, R0, UR4 ;  /* 0x00000004000b7c36 */ /* 0x000fe40008000000 */
[----:B------:R-:W-:Y:S02]  /*139e0*/  IMAD.MOV.U32 R7, RZ, RZ, RZ ;  /* 0x000000ffff077224 */ /* 0x000fe400078e00ff */
[----:B------:R-:W-:Y:S01]  /*139f0*/  IMAD.MOV.U32 R8, RZ, RZ, RZ ;  /* 0x000000ffff087224 */ /* 0x000fe200078e00ff */
[----:B------:R-:W-:-:S13]  /*13a00*/  ISETP.GE.OR P6, PT, R11, R2, !P0 ;  /* 0x000000020b00720c */ /* 0x000fda00047c6670 */
[----:B------:R-:W0:Y:S08]  /*13a10*/  @!P6 LDC.64 R4, c[0x0][0xc80] ;  /* 0x00032000ff04eb82 */ /* 0x000e300000000a00 */
[----:B------:R-:W1:Y:S01]  /*13a20*/  @!P6 LDC.64 R2, c[0x0][0xc78] ;  /* 0x00031e00ff02eb82 */ /* 0x000e620000000a00 */
[----:B0-----:R-:W-:-:S05]  /*13a30*/  @!P6 IMAD.WIDE R4, R11, 0x4, R4 ;  /* 0x000000040b04e825 */ /* 0x001fca00078e0204 */
[----:B------:R-:W2:Y:S01]  /*13a40*/  @!P6 LDG.E R7, desc[UR40][R4.64] ;  /* 0x000000280407e981 */ /* 0x000ea2000c1e1900 */
[----:B-1----:R-:W-:-:S05]  /*13a50*/  @!P6 IMAD.WIDE R2, R11, 0x4, R2 ;  /* 0x000000040b02e825 */ /* 0x002fca00078e0202 */
        /* <DEDUP_REMOVED lines=22> */
.L_x_9235:
        /* <DEDUP_REMOVED lines=12> */
[----:B0-----:R-:W0:Y:S02]  /*13c80*/  MUFU.RCP R9, R9 ;  /* 0x0000000900097308 */ /* 0x001e240000001000 */
[----:B0-----:R-:W-:-:S06]  /*13c90*/  VIADD R3, R9, 0xffffffe ;  /* 0x0ffffffe09037836 */ /* 0x001fcc0000000000 */
[----:B------:R-:W0:Y:S02]  /*13ca0*/  F2I.FTZ.U32.TRUNC.NTZ R3, R3 ;  /* 0x0000000300037305 */ /* 0x000e24000021f000 */
[----:B0-----:R-:W-:Y:S01]  /*13cb0*/  IMAD.MOV R13, RZ, RZ, -R3 ;  /* 0x000000ffff0d7224 */ /* 0x001fe200078e0a03 */
[----:B------:R-:W-:Y:S06]  /*13cc0*/  @!P0 BRA `(.L_x_9238) ;  /* 0x0000000000088947 */ /* 0x000fec0003800000 */
[----:B------:R-:W-:-:S05]  /*13cd0*/  VIADD R5, R27, 0xffffffff ;  /* 0xffffffff1b057836 */ /* 0x000fca0000000000 */
[----:B------:R0:W1:Y:S02]  /*13ce0*/  SHFL.IDX PT, R24, R2, R5, 0x1f ;  /* 0x00001f0502187589 */ /* 0x00006400000e0000 */
.L_x_9238:
[----:B0-----:R-:W-:Y:S02]  /*13cf0*/  IMAD.MOV.U32 R5, RZ, RZ, R10 ;  /* 0x000000ffff057224 */ /* 0x001fe400078e000a */
[----:B-1----:R-:W-:Y:S02]  /*13d00*/  IMAD R24, R24, UR5, R11 ;  /* 0x0000000518187c24 */ /* 0x002fe4000f8e020b */
[----:B------:R-:W0:Y:S01]  /*13d10*/  I2F.RP R12, R5 ;  /* 0x00000005000c7306 */ /* 0x000e220000209400 */
[----:B------:R-:W-:Y:S02]  /*13d20*/  IMAD R9, R13, R4, RZ ;  /* 0x000000040d097224 */ /* 0x000fe400078e02ff */
[----:B------:R-:W-:Y:S01]  /*13d30*/  IMAD.MOV.U32 R2, RZ, RZ, RZ ;  /* 0x000000ffff027224 */ /* 0x000fe200078e00ff */
[----:B------:R-:W-:Y:S01]  /*13d40*/  IADD3 R10, -R24, UR6, RZ ;  /* 0x00000006180a7c10 */ /* 0x000fe2000fffe1ff */
[----:B------:R-:W-:Y:S02]  /*13d50*/  VIADD R27, R27, UR4 ;  /* 0x000000041b1b7c36 */ /* 0x000fe40008000000 */
[----:B------:R-:W-:Y:S01]  /*13d60*/  IMAD.HI.U32 R2, R3, R9, R2 ;  /* 0x0000000903027227 */ /* 0x000fe200078e0002 */
[----:B------:R-:W-:-:S02]  /*13d70*/  IABS R3, R7 ;  /* 0x0000000700037213 */ /* 0x000fc40000000000 */
[----:B------:R-:W-:-:S03]  /*13d80*/  IABS R11, R10 ;  /* 0x0000000a000b7213 */ /* 0x000fc60000000000 */
[----:B------:R-:W-:Y:S02]  /*13d90*/  IMAD.MOV R14, RZ, RZ, -R3 ;  /* 0x000000ffff0e7224 */ /* 0x000fe400078e0a03 */
[----:B------:R-:W-:Y:S01]  /*13da0*/  IMAD.HI.U32 R9, R2, R11, RZ ;  /* 0x0000000b02097227 */ /* 0x000fe200078e00ff */
[----:B0-----:R-:W0:Y:S01]  /*13db0*/  MUFU.RCP R12, R12 ;  /* 0x0000000c000c7308 */ /* 0x001e220000001000 */
[----:B------:R-:W-:Y:S02]  /*13dc0*/  LOP3.LUT R2, R10, R7, RZ, 0x3c, !PT ;  /* 0x000000070a027212 */ /* 0x000fe400078e3cff */
[----:B------:R-:W-:Y:S02]  /*13dd0*/  IMAD R11, R9, R14, R11 ;  /* 0x0000000e090b7224 */ /* 0x000fe400078e020b */
[----:B------:R-:W-:-:S03]  /*13de0*/  ISETP.GE.AND P2, PT, R2, RZ, PT ;  /* 0x000000ff0200720c */ /* 0x000fc60003f46270 */
[----:B------:R-:W-:Y:S01]  /*13df0*/  ISETP.GT.U32.AND P1, PT, R4, R11, PT ;  /* 0x0000000b0400720c */ /* 0x000fe20003f24070 */
[----:B0-----:R-:W-:-:S12]  /*13e00*/  VIADD R3, R12, 0xffffffe ;  /* 0x0ffffffe0c037836 */ /* 0x001fd80000000000 */
[----:B------:R-:W-:Y:S01]  /*13e10*/  @!P1 IMAD.IADD R11, R11, 0x1, -R4 ;  /* 0x000000010b0b9824 */ /* 0x000fe200078e0a04 */
[----:B------:R-:W0:Y:S01]  /*13e20*/  F2I.FTZ.U32.TRUNC.NTZ R3, R3 ;  /* 0x0000000300037305 */ /* 0x000e22000021f000 */
[----:B------:R-:W-:Y:S01]  /*13e30*/  @!P1 VIADD R9, R9, 0x1 ;  /* 0x0000000109099836 */ /* 0x000fe20000000000 */
[----:B------:R-:W-:Y:S02]  /*13e40*/  ISETP.NE.AND P1, PT, R7, RZ, PT ;  /* 0x000000ff0700720c */ /* 0x000fe40003f25270 */
[----:B------:R-:W-:Y:S02]  /*13e50*/  ISETP.GE.U32.AND P0, PT, R11, R4, PT ;  /* 0x000000040b00720c */ /* 0x000fe40003f06070 */
[----:B------:R-:W-:-:S05]  /*13e60*/  IABS R4, R8 ;  /* 0x0000000800047213 */ /* 0x000fca0000000000 */
[----:B------:R-:W-:Y:S02]  /*13e70*/  IMAD.MOV R4, RZ, RZ, -R4 ;  /* 0x000000ffff047224 */ /* 0x000fe400078e0a04 */
[----:B0-----:R-:W-:-:S04]  /*13e80*/  IMAD.MOV R2, RZ, RZ, -R3 ;  /* 0x000000ffff027224 */ /* 0x001fc800078e0a03 */
[----:B------:R-:W-:Y:S02]  /*13e90*/  @P0 VIADD R9, R9, 0x1 ;  /* 0x0000000109090836 */ /* 0x000fe40000000000 */
[----:B------:R-:W-:Y:S02]  /*13ea0*/  IMAD R11, R2, R5, RZ ;  /* 0x00000005020b7224 */ /* 0x000fe400078e02ff */
[----:B------:R-:W-:Y:S01]  /*13eb0*/  @!P2 IMAD.MOV R9, RZ, RZ, -R9 ;  /* 0x000000ffff09a224 */ /* 0x000fe200078e0a09 */
[----:B------:R-:W-:Y:S01]  /*13ec0*/  @!P1 LOP3.LUT R9, RZ, R7, RZ, 0x33, !PT ;  /* 0x00000007ff099212 */ /* 0x000fe200078e33ff */
[----:B------:R-:W-:-:S04]  /*13ed0*/  IMAD.MOV.U32 R2, RZ, RZ, RZ ;  /* 0x000000ffff027224 */ /* 0x000fc800078e00ff */
[----:B------:R-:W-:Y:S01]  /*13ee0*/  IMAD.HI.U32 R2, R3, R11, R2 ;  /* 0x0000000b03027227 */ /* 0x000fe200078e0002 */
[----:B------:R-:W-:-:S03]  /*13ef0*/  IABS R3, R9 ;  /* 0x0000000900037213 */ /* 0x000fc60000000000 */
[----:B------:R-:W-:Y:S02]  /*13f00*/  IMAD R7, R7, R9, RZ ;  /* 0x0000000907077224 */ /* 0x000fe400078e02ff */
[----:B------:R-:W-:-:S04]  /*13f10*/  IMAD.HI.U32 R2, R2, R3, RZ ;  /* 0x0000000302027227 */ /* 0x000fc800078e00ff */
[----:B------:R-:W-:Y:S01]  /*13f20*/  IMAD R4, R2, R4, R3 ;  /* 0x0000000402047224 */ /* 0x000fe200078e0203 */
[----:B------:R-:W-:Y:S01]  /*13f30*/  LOP3.LUT R3, R9, R8, RZ, 0x3c, !PT ;  /* 0x0000000809037212 */ /* 0x000fe200078e3cff */
[----:B------:R-:W-:-:S03]  /*13f40*/  IMAD.IADD R25, R10, 0x1, -R7 ;  /* 0x000000010a197824 */ /* 0x000fc600078e0a07 */
        /* <DEDUP_REMOVED lines=11> */
[----:B------:R-:W-:-:S04]  /*14000*/  IMAD R9, R8, R3, R9 ;  /* 0x0000000308097224 */ /* 0x000fc800078e0209 */
[----:B------:R-:W-:Y:S01]  /*14010*/  IMAD R26, R9, 0x10000, R2 ;  /* 0x00010000091a7824 */ /* 0x000fe200078e0202 */
[----:B------:R-:W-:Y:S06]  /*14020*/  BRA `(.L_x_9239) ;  /* 0x00000000000c7947 */ /* 0x000fec0003800000 */
.L_x_9236:
[----:B------:R-:W-:Y:S02]  /*14030*/  IMAD.MOV.U32 R25, RZ, RZ, RZ ;  /* 0x000000ffff197224 */ /* 0x000fe400078e00ff */
[----:B------:R-:W-:Y:S02]  /*14040*/  IMAD.U32 R24, RZ, RZ, UR6 ;  /* 0x00000006ff187e24 */ /* 0x000fe4000f8e00ff */
[----:B------:R-:W-:-:S07]  /*14050*/  IMAD.MOV.U32 R26, RZ, RZ, RZ ;  /* 0x000000ffff1a7224 */ /* 0x000fce00078e00ff */
.L_x_9239:
[----:B------:R-:W-:-:S13]  /*14060*/  ISETP.NE.AND P0, PT, R0, RZ, PT ;  /* 0x000000ff0000720c */ /* 0x000fda0003f05270 */
[----:B------:R-:W0:Y:S01]  /*14070*/  @!P0 S2R R3, SR_CgaCtaId ;  /* 0x0000000000038919 */ /* 0x000e220000008800 */
[----:B------:R-:W-:-:S04]  /*14080*/  @!P0 MOV R0, 0x400 ;  /* 0x0000040000008802 */ /* 0x000fc80000000f00 */
[----:B0-----:R-:W-:-:S05]  /*14090*/  @!P0 LEA R0, R3, R0, 0x18 ;  /* 0x0000000003008211 */ /* 0x001fca00078ec0ff */
[----:B------:R2:W-:Y:S01]  /*140a0*/  @!P0 STS.128 [R0+0x19cd0], R24 ;  /* 0x019cd01800008388 */ /* 0x0005e20000000c00 */
[----:B------:R-:W-:Y:S06]  /*140b0*/  BAR.ARV 0x5, 0x200 ;  /* 0x0148000000007b1d */ /* 0x000fec0000002000 */
.L_x_9234:
[----:B--2---:R-:W-:Y:S01]  /*140c0*/  IMAD.MOV.U32 R0, RZ, RZ, 0x1 ;  /* 0x00000001ff007424 */ /* 0x004fe200078e00ff */
[----:B------:R-:W-:Y:S01]  /*140d0*/  ULDC UR4, c[0x0][0xc3c] ;  /* 0x00030f0000047ab9 */ /* 0x000fe20000000800 */
[----:B------:R-:W-:Y:S01]  /*140e0*/  IMAD.MOV.U32 R22, RZ, RZ, RZ ;  /* 0x000000ffff167224 */ /* 0x000fe200078e00ff */
[----:B-1----:R-:W-:Y:S02]  /*140f0*/  ISETP.GE.AND P0, PT, R27, UR4, PT ;  /* 0x000000041b007c0c */ /* 0x002fe4000bf06270 */
[----:B------:R1:W-:Y:S04]  /*14100*/  STL [R1], R0 ;  /* 0x0000000001007387 */ /* 0x0003e80000100800 */
[----:B------:R1:W-:Y:S07]  /*14110*/  STL [R1+0x50], RZ ;  /* 0x000050ff01007387 */ /* 0x0003ee0000100800 */
[----:B------:R-:W-:Y:S05]  /*14120*/  @P0 BRA `(.L_x_9240) ;  /* 0x0000006000ac0947 */ /* 0x000fea0003800000 */
[----:B------:R-:W2:Y:S01]  /*14130*/  LDL R11, [R1+0x4c] ;  /* 0x00004c00010b7983 */ /* 0x000ea20000100800 */
[----:B------:R-:W3:Y:S01]  /*14140*/  S2R R14, SR_TID.X ;  /* 0x00000000000e7919 */ /* 0x000ee20000002100 */
[----:B------:R-:W-:Y:S01]  /*14150*/  IMAD.SHL.U32 R5, R6, 0x800, RZ ;  /* 0x0000080006057824 */ /* 0x000fe200078e00ff */
[----:B------:R-:W4:Y:S01]  /*14160*/  S2UR UR5, SR_CgaCtaId ;  /* 0x00000000000579c3 */ /* 0x000f220000008800 */
[----:B------:R-:W-:Y:S01]  /*14170*/  UMOV UR4, 0x400 ;  /* 0x0000040000047882 */ /* 0x000fe20000000000 */
[C---:B---3--:R-:W-:Y:S02]  /*14180*/  IMAD.SHL.U32 R3, R14.reuse, 0x80, RZ ;  /* 0x000000800e037824 */ /* 0x048fe400078e00ff */
[----:B------:R-:W-:-:S03]  /*14190*/  IMAD.SHL.U32 R4, R14, 0x20, RZ ;  /* 0x000000200e047824 */ /* 0x000fc600078e00ff */
[----:B0-----:R-:W-:Y:S02]  /*141a0*/  LOP3.LUT R2, R3, 0x400, RZ, 0xc0, !PT ;  /* 0x0000040003027812 */ /* 0x001fe400078ec0ff */
[----:B------:R-:W-:Y:S02]  /*141b0*/  SHF.R.U32.HI R6, RZ, 0x1, R14 ;  /* 0x00000001ff067819 */ /* 0x000fe4000001160e */
[----:B------:R-:W-:Y:S02]  /*141c0*/  LOP3.LUT R2, R2, 0x800, R5, 0xf8, !PT ;  /* 0x0000080002027812 */ /* 0x000fe400078ef805 */
[----:B------:R-:W-:Y:S02]  /*141d0*/  LOP3.LUT R5, R4, 0x80, RZ, 0xc0, !PT ;  /* 0x0000008004057812 */ /* 0x000fe400078ec0ff */
[C---:B------:R-:W-:Y:S01]  /*141e0*/  LOP3.LUT R13, R14.reuse, 0x7f, RZ, 0xc0, !PT ;  /* 0x0000007f0e0d7812 */ /* 0x040fe200078ec0ff */
[----:B-1----:R-:W-:Y:S01]  /*141f0*/  IMAD.SHL.U32 R0, R14, 0x10, RZ ;  /* 0x000000100e007824 */ /* 0x002fe200078e00ff */
[----:B------:R-:W-:-:S02]  /*14200*/  LOP3.LUT R5, R5, 0x10, R6, 0xf8, !PT ;  /* 0x0000001005057812 */ /* 0x000fc400078ef806 */
[----:B------:R-:W-:Y:S01]  /*14210*/  LOP3.LUT R6, R6, 0x20, RZ, 0xc0, !PT ;  /* 0x0000002006067812 */ /* 0x000fe200078ec0ff */
[----:B------:R-:W-:Y:S01]  /*14220*/  IMAD.SHL.U32 R7, R13, 0x10, RZ ;  /* 0x000000100d077824 */ /* 0x000fe200078e00ff */
[----:B------:R-:W-:Y:S02]  /*14230*/  LOP3.LUT R4, R4, 0x360, RZ, 0xc0, !PT ;  /* 0x0000036004047812 */ /* 0x000fe400078ec0ff */
[----:B------:R-:W-:Y:S02]  /*14240*/  LOP3.LUT R10, R0, 0x60, RZ, 0xc0, !PT ;  /* 0x00000060000a7812 */ /* 0x000fe400078ec0ff */
[----:B------:R-:W-:Y:S02]  /*14250*/  LOP3.LUT R6, R6, 0x10, R14, 0xf8, !PT ;  /* 0x0000001006067812 */ /* 0x000fe400078ef80e */
[--C-:B------:R-:W-:Y:S02]  /*14260*/  LOP3.LUT R4, R4, 0x400, R7.reuse, 0xf8, !PT ;  /* 0x0000040004047812 */ /* 0x100fe400078ef807 */
[----:B------:R-:W-:Y:S01]  /*14270*/  LOP3.LUT R7, R10, 0x700, R7, 0xf8, !PT ;  /* 0x000007000a077812 */ /* 0x000fe200078ef807 */
[----:B------:R-:W-:Y:S01]  /*14280*/  IMAD.SHL.U32 R10, R14, 0x4, RZ ;  /* 0x000000040e0a7824 */ /* 0x000fe200078e00ff */
[----:B------:R-:W-:Y:S01]  /*14290*/  LOP3.LUT R3, R6, 0x380, R3, 0xf8, !PT ;  /* 0x0000038006037812 */ /* 0x000fe200078ef803 */
[----:B------:R-:W-:Y:S01]  /*142a0*/  IMAD.SHL.U32 R9, R14, 0x2, RZ ;  /* 0x000000020e097824 */ /* 0x000fe200078e00ff */
[----:B------:R-:W-:-:S02]  /*142b0*/  LOP3.LUT R8, R0, 0x90, RZ, 0xc0, !PT ;  /* 0x0000009000087812 */ /* 0x000fc400078ec0ff */
[----:B------:R-:W-:Y:S01]  /*142c0*/  LOP3.LUT P0, RZ, R14, 0x4, RZ, 0xc0, !PT ;  /* 0x000000040eff7812 */ /* 0x000fe2000780c0ff */
[----:B----4-:R-:W-:Y:S01]  /*142d0*/  ULEA UR4, UR5, UR4, 0x18 ;  /* 0x0000000405047291 */ /* 0x010fe2000f8ec03f */
[----:B------:R-:W-:Y:S02]  /*142e0*/  LOP3.LUT R3, R3, 0x70, R0, 0x78, !PT ;  /* 0x0000007003037812 */ /* 0x000fe400078e7800 */
[----:B------:R-:W-:Y:S02]  /*142f0*/  LOP3.LUT R5, R5, 0x10, R10, 0x78, !PT ;  /* 0x0000001005057812 */ /* 0x000fe400078e780a */
[----:B------:R-:W-:Y:S02]  /*14300*/  LOP3.LUT R8, R8, 0x10, R9, 0x78, !PT ;  /* 0x0000001008087812 */ /* 0x000fe400078e7809 */
[----:B------:R-:W-:Y:S01]  /*14310*/  LOP3.LUT R12, R2, R3, RZ, 0xfc, !PT ;  /* 0x00000003020c7212 */ /* 0x000fe200078efcff */
[----:B------:R-:W-:Y:S01]  /*14320*/  IMAD.SHL.U32 R2, R14, 0x40, RZ ;  /* 0x000000400e027824 */ /* 0x000fe200078e00ff */
[----:B------:R-:W-:Y:S01]  /*14330*/  LOP3.LUT R28, R4, R5, RZ, 0xfc, !PT ;  /* 0x00000005041c7212 */ /* 0x000fe200078efcff */
[----:B------:R-:W-:Y:S01]  /*14340*/  IMAD.U32 R17, RZ, RZ, UR4 ;  /* 0x00000004ff117e24 */ /* 0x000fe2000f8e00ff */
[----:B------:R-:W-:-:S02]  /*14350*/  LOP3.LUT R8, R7, R8, RZ, 0xfc, !PT ;  /* 0x0000000807087212 */ /* 0x000fc400078efcff */
[----:B------:R-:W-:Y:S01]  /*14360*/  SHF.R.U32.HI R4, RZ, 0x1, R13 ;  /* 0x00000001ff047819 */ /* 0x000fe2000001160d */
[----:B------:R-:W-:-:S03]  /*14370*/  VIADD R3, R12, 0x40 ;  /* 0x000000400c037836 */ /* 0x000fc60000000000 */
[----:B------:R-:W-:Y:S01]  /*14380*/  LOP3.LUT R4, R4, 0x40, R2, 0xf8, !PT ;  /* 0x0000004004047812 */ /* 0x000fe200078ef802 */
[----:B------:R-:W-:Y:S02]  /*14390*/  IMAD.IADD R2, R17, 0x1, R8 ;  /* 0x0000000111027824 */ /* 0x000fe400078e0208 */
[----:B------:R-:W-:Y:S01]  /*143a0*/  @P0 VIADD R3, R12, 0xffffffc0 ;  /* 0xffffffc00c030836 */ /* 0x000fe20000000000 */
[----:B------:R-:W-:Y:S04]  /*143b0*/  STL [R1+0x4], R12 ;  /* 0x0000040c01007387 */ /* 0x000fe80000100800 */
[----:B------:R0:W-:Y:S04]  /*143c0*/  STL [R1+0x28], R2 ;  /* 0x0000280201007387 */ /* 0x0001e80000100800 */
[----:B------:R1:W-:Y:S01]  /*143d0*/  STL [R1+0x1c], R3 ;  /* 0x00001c0301007387 */ /* 0x0003e20000100800 */
[----:B------:R-:W-:Y:S01]  /*143e0*/  LOP3.LUT R0, R0, 0x10, RZ, 0xc0, !PT ;  /* 0x0000001000007812 */ /* 0x000fe200078ec0ff */
[----:B0-----:R-:W-:Y:S01]  /*143f0*/  IMAD.MOV.U32 R2, RZ, RZ, 0x1 ;  /* 0x00000001ff027424 */ /* 0x001fe200078e00ff */
[----:B------:R-:W-:Y:S01]  /*14400*/  BSSY B7, `(.L_x_9240) ;  /* 0x00005fd000077945 */ /* 0x000fe20003800000 */
[----:B------:R-:W-:-:S02]  /*14410*/  IMAD.MOV.U32 R29, RZ, RZ, RZ ;  /* 0x000000ffff1d7224 */ /* 0x000fc400078e00ff */
[----:B------:R-:W-:Y:S01]  /*14420*/  IMAD.MOV.U32 R22, RZ, RZ, RZ ;  /* 0x000000ffff167224 */ /* 0x000fe200078e00ff */
[----:B------:R-:W-:Y:S01]  /*14430*/  ULDC.64 UR38, c[0x0][0x198] ;  /* 0x0000660000267ab9 */ /* 0x000fe20000000a00 */
[----:B------:R-:W-:Y:S01]  /*14440*/  ULDC UR36, c[0x0][0xc] ;  /* 0x0000030000247ab9 */ /* 0x000fe20000000800 */
[C---:B--2---:R-:W-:Y:S02]  /*14450*/  LOP3.LUT R4, R11.reuse, 0x1, RZ, 0xfc, !PT ;  /* 0x000000010b047812 */ /* 0x044fe400078efcff */
[----:B-1----:R-:W-:-:S03]  /*14460*/  LOP3.LUT R3, R11, 0x2, RZ, 0xfc, !PT ;  /* 0x000000020b037812 */ /* 0x002fc600078efcff */
[----:B------:R0:W-:Y:S04]  /*14470*/  STL [R1+0x54], R4 ;  /* 0x0000540401007387 */ /* 0x0001e80000100800 */
[----:B------:R1:W-:Y:S04]  /*14480*/  STL [R1+0x34], R3 ;  /* 0x0000340301007387 */ /* 0x0003e80000100800 */
[----:B------:R-:W-:Y:S01]  /*14490*/  STL [R1+0x50], RZ ;  /* 0x000050ff01007387 */ /* 0x000fe20000100800 */
[----:B0-----:R-:W-:-:S03]  /*144a0*/  LOP3.LUT R4, R0, 0x20, RZ, 0xfc, !PT ;  /* 0x0000002000047812 */ /* 0x001fc600078efcff */
[----:B------:R-:W-:Y:S01]  /*144b0*/  STL [R1+0x8], R2 ;  /* 0x0000080201007387 */ /* 0x000fe20000100800 */
[----:B-1----:R-:W-:-:S03]  /*144c0*/  LOP3.LUT R3, R0, 0x40, RZ, 0xfc, !PT ;  /* 0x0000004000037812 */ /* 0x002fc600078efcff */
[----:B------:R0:W-:Y:S01]  /*144d0*/  STL [R1], R2 ;  /* 0x0000000201007387 */ /* 0x0001e20000100800 */
[C---:B------:R-:W-:Y:S02]  /*144e0*/  LOP3.LUT R0, R28.reuse, 0x2800, RZ, 0xfc, !PT ;  /* 0x000028001c007812 */ /* 0x040fe400078efcff */
[----:B0-----:R-:W-:-:S07]  /*144f0*/  LOP3.LUT R2, R28, 0x1800, RZ, 0xfc, !PT ;  /* 0x000018001c027812 */ /* 0x001fce00078efcff */
.L_x_9358:
[----:B--2---:R-:W0:Y:S02]  /*14500*/  LDC.64 R2, c[0x0][0xc88] ;  /* 0x00032200ff027b82 */ /* 0x004e240000000a00 */
[----:B0-----:R-:W-:-:S05]  /*14510*/  IMAD.WIDE R2, R27, 0x4, R2 ;  /* 0x000000041b027825 */ /* 0x001fca00078e0202 */
[----:B---3--:R-:W2:Y:S01]  /*14520*/  LDG.E R19, desc[UR40][R2.64] ;  /* 0x0000002802137981 */ /* 0x008ea2000c1e1900 */
[----:B------:R-:W-:Y:S05]  /*14530*/  YIELD ;  /* 0x0000000000007946 */ /* 0x000fea0003800000 */
[----:B------:R-:W-:Y:S01]  /*14540*/  ULDC.64 UR4, c[0x0][0xa28] ;  /* 0x00028a0000047ab9 */ /* 0x000fe20000000a00 */
[----:B-1----:R-:W-:Y:S02]  /*14550*/  CS2R R8, SRZ ;  /* 0x0000000000087805 */ /* 0x002fe4000001ff00 */
[----:B------:R-:W-:Y:S01]  /*14560*/  ISETP.NE.U32.AND P0, PT, RZ, UR4, PT ;  /* 0x00000004ff007c0c */ /* 0x000fe2000bf05070 */
[----:B------:R-:W-:Y:S01]  /*14570*/  ULDC.64 UR6, c[0x0][0xa08] ;  /* 0x0002820000067ab9 */ /* 0x000fe20000000a00 */
[----:B------:R-:W-:-:S02]  /*14580*/  ULDC.64 UR8, c[0x0][0xa10] ;  /* 0x0002840000087ab9 */ /* 0x000fc40000000a00 */
[----:B------:R-:W-:Y:S02]  /*14590*/  ISETP.NE.AND.EX P0, PT, RZ, UR5, PT, P0 ;  /* 0x00000005ff007c0c */ /* 0x000fe4000bf05300 */
[----:B--2---:R-:W-:-:S11]  /*145a0*/  SHF.R.S32.HI R0, RZ, 0x1f, R19 ;  /* 0x0000001fff007819 */ /* 0x004fd60000011413 */
[C---:B------:R-:W-:Y:S01]  /*145b0*/  @P0 LEA R2, P1, R19.reuse, UR4, 0x2 ;  /* 0x0000000413020c11 */ /* 0x040fe2000f8210ff */
[C---:B------:R-:W-:Y:S01]  /*145c0*/  IMAD.SHL.U32 R18, R19.reuse, 0x4, RZ ;  /* 0x0000000413127824 */ /* 0x040fe200078e00ff */
[C-C-:B------:R-:W-:Y:S01]  /*145d0*/  SHF.L.U64.HI R13, R19.reuse, 0x2, R0.reuse ;  /* 0x00000002130d7819 */ /* 0x140fe20000010200 */
[----:B------:R0:W-:Y:S01]  /*145e0*/  STL [R1+0x40], R0 ;  /* 0x0000400001007387 */ /* 0x0001e20000100800 */
[----:B------:R-:W-:Y:S01]  /*145f0*/  @P0 LEA.HI.X R3, R19, UR5, R0, 0x2, P1 ;  /* 0x0000000513030c11 */ /* 0x000fe200088f1400 */
[----:B------:R-:W-:-:S04]  /*14600*/  ULDC.64 UR4, c[0x0][0xa00] ;  /* 0x0002800000047ab9 */ /* 0x000fc80000000a00 */
[----:B------:R1:W5:Y:S01]  /*14610*/  @P0 LDG.E R8, desc[UR40][R2.64] ;  /* 0x0000002802080981 */ /* 0x000362000c1e1900 */
[----:B------:R-:W-:Y:S01]  /*14620*/  ISETP.NE.U32.AND P0, PT, RZ, UR4, PT ;  /* 0x00000004ff007c0c */ /* 0x000fe2000bf05070 */
[----:B------:R-:W-:Y:S01]  /*14630*/  IMAD.MOV.U32 R12, RZ, RZ, RZ ;  /* 0x000000ffff0c7224 */ /* 0x000fe200078e00ff */
[C---:B------:R-:W-:Y:S01]  /*14640*/  IADD3 R6, P3, R18.reuse, UR6, RZ ;  /* 0x0000000612067c10 */ /* 0x040fe2000ff7e0ff */
[----:B------:R-:W-:Y:S01]  /*14650*/  STL [R1+0x10], R13 ;  /* 0x0000100d01007387 */ /* 0x000fe20000100800 */
[----:B------:R-:W-:Y:S01]  /*14660*/  ISETP.NE.AND.EX P0, PT, RZ, UR5, PT, P0 ;  /* 0x00000005ff007c0c */ /* 0x000fe2000bf05300 */
[----:B0-----:R-:W-:Y:S01]  /*14670*/  IMAD.MOV.U32 R0, RZ, RZ, RZ ;  /* 0x000000ffff007224 */ /* 0x001fe200078e00ff */
[----:B------:R-:W-:Y:S02]  /*14680*/  IADD3.X R7, R13, UR7, RZ, P3, !PT ;  /* 0x000000070d077c10 */ /* 0x000fe40009ffe4ff */
[C---:B------:R-:W-:Y:S02]  /*14690*/  IADD3 R4, P4, R18.reuse, UR8, RZ ;  /* 0x0000000812047c10 */ /* 0x040fe4000ff9e0ff */
[----:B-1----:R-:W-:-:S02]  /*146a0*/  IADD3 R2, P2, R18, UR4, RZ ;  /* 0x0000000412027c10 */ /* 0x002fc4000ff5e0ff */
[C---:B------:R-:W-:Y:S02]  /*146b0*/  IADD3.X R5, R13.reuse, UR9, RZ, P4, !PT ;  /* 0x000000090d057c10 */ /* 0x040fe4000a7fe4ff */
[----:B------:R-:W-:Y:S01]  /*146c0*/  IADD3.X R3, R13, UR5, RZ, P2, !PT ;  /* 0x000000050d037c10 */ /* 0x000fe200097fe4ff */
[----:B------:R-:W-:Y:S01]  /*146d0*/  ULDC.64 UR4, c[0x0][0xa18] ;  /* 0x0002860000047ab9 */ /* 0x000fe20000000a00 */
[----:B------:R-:W-:Y:S02]  /*146e0*/  ISETP.NE.U32.AND P1, PT, RZ, UR6, PT ;  /* 0x00000006ff007c0c */ /* 0x000fe4000bf25070 */
[----:B------:R-:W-:Y:S01]  /*146f0*/  ISETP.NE.U32.AND P3, PT, RZ, UR4, PT ;  /* 0x00000004ff007c0c */ /* 0x000fe2000bf65070 */
[----:B------:R-:W2:Y:S01]  /*14700*/  @P0 LDG.E R9, desc[UR40][R2.64] ;  /* 0x0000002802090981 */ /* 0x000ea2000c1e1900 */
[----:B------:R-:W-:Y:S02]  /*14710*/  ISETP.NE.U32.AND P2, PT, RZ, UR8, PT ;  /* 0x00000008ff007c0c */ /* 0x000fe4000bf45070 */
[----:B------:R-:W-:-:S02]  /*14720*/  ISETP.NE.AND.EX P3, PT, RZ, UR5, PT, P3 ;  /* 0x00000005ff007c0c */ /* 0x000fc4000bf65330 */
[----:B------:R-:W-:Y:S02]  /*14730*/  ISETP.NE.AND.EX P1, PT, RZ, UR7, PT, P1 ;  /* 0x00000007ff007c0c */ /* 0x000fe4000bf25310 */
[----:B------:R-:W-:-:S09]  /*14740*/  ISETP.NE.AND.EX P2, PT, RZ, UR9, PT, P2 ;  /* 0x00000009ff007c0c */ /* 0x000fd2000bf45320 */
[----:B------:R-:W-:Y:S01]  /*14750*/  @P3 IADD3 R10, P4, R18, UR4, RZ ;  /* 0x00000004120a3c10 */ /* 0x000fe2000ff9e0ff */
[----:B------:R-:W-:Y:S01]  /*14760*/  ULDC UR4, c[0x0][0x288] ;  /* 0x0000a20000047ab9 */ /* 0x000fe20000000800 */
[----:B------:R-:W5:Y:S02]  /*14770*/  @P1 LDG.E R12, desc[UR40][R6.64] ;  /* 0x00000028060c1981 */ /* 0x000f64000c1e1900 */
[----:B------:R-:W-:Y:S02]  /*14780*/  @P3 IADD3.X R11, R13, UR5, RZ, P4, !PT ;  /* 0x000000050d0b3c10 */ /* 0x000fe4000a7fe4ff */
[----:B------:R-:W5:Y:S04]  /*14790*/  @P2 LDG.E R0, desc[UR40][R4.64] ;  /* 0x0000002804002981 */ /* 0x000f68000c1e1900 */
        /* <DEDUP_REMOVED lines=12> */
[----:B--2---:R0:W-:Y:S02]  /*14860*/  STL [R1+0x48], R9 ;  /* 0x0000480901007387 */ /* 0x0041e40000100800 */
[----:B0-----:R-:W-:Y:S01]  /*14870*/  IMAD.U32 R9, RZ, RZ, UR4 ;  /* 0x00000004ff097e24 */ /* 0x001fe2000f8e00ff */
[----:B----4-:R-:W-:Y:S06]  /*14880*/  @P3 BRA `(.L_x_9241) ;  /* 0x0000000000143947 */ /* 0x010fec0003800000 */
[----:B------:R-:W-:Y:S05]  /*14890*/  @!P0 BRA `(.L_x_9241) ;  /* 0x0000000000108947 */ /* 0x000fea0003800000 */
[----:B------:R-:W2:Y:S04]  /*148a0*/  LDG.E R11, desc[UR40][R2.64] ;  /* 0x00000028020b7981 */ /* 0x000ea8000c1e1900 */
[----:B------:R-:W2:Y:S02]  /*148b0*/  LDG.E R2, desc[UR40][R2.64+0x4] ;  /* 0x0000042802027981 */ /* 0x000ea4000c1e1900 */
[----:B--2---:R-:W-:-:S05]  /*148c0*/  IMAD.IADD R2, R2, 0x1, -R11 ;  /* 0x0000000102027824 */ /* 0x004fca00078e0a0b */
[----:B------:R0:W-:Y:S02]  /*148d0*/  STL [R1+0x48], R2 ;  /* 0x0000480201007387 */ /* 0x0001e40000100800 */
.L_x_9241:
[C---:B------:R-:W-:Y:S01]  /*148e0*/  LOP3.LUT R11, R26.reuse, 0xff000000, RZ, 0xc0, !PT ;  /* 0xff0000001a0b7812 */ /* 0x040fe200078ec0ff */
[----:B------:R-:W-:Y:S01]  /*148f0*/  ULDC.64 UR4, c[0x0][0xa20] ;  /* 0x0002880000047ab9 */ /* 0x000fe20000000a00 */
[----:B0-----:R-:W-:Y:S02]  /*14900*/  LOP3.LUT R2, R26, 0xff0000, RZ, 0xc0, !PT ;  /* 0x00ff00001a027812 */ /* 0x001fe400078ec0ff */
[----:B------:R-:W-:Y:S02]  /*14910*/  SHF.R.U32.HI R11, RZ, 0x8, R11 ;  /* 0x00000008ff0b7819 */ /* 0x000fe4000001160b */
[----:B------:R-:W-:Y:S02]  /*14920*/  ISETP.NE.U32.AND P0, PT, RZ, UR4, PT ;  /* 0x00000004ff007c0c */ /* 0x000fe4000bf05070 */
[----:B------:R-:W-:Y:S01]  /*14930*/  LEA.HI R11, R2, R11, RZ, 0x10 ;  /* 0x0000000b020b7211 */ /* 0x000fe200078f80ff */
[----:B-----5:R-:W-:Y:S01]  /*14940*/  IMAD.IADD R2, R12, 0x1, R8 ;  /* 0x000000010c027824 */ /* 0x020fe200078e0208 */
[----:B------:R-:W-:-:S02]  /*14950*/  ISETP.NE.AND.EX P0, PT, RZ, UR5, PT, P0 ;  /* 0x00000005ff007c0c */ /* 0x000fc4000bf05300 */
[----:B------:R-:W-:Y:S01]  /*14960*/  LOP3.LUT R16, R26, 0xffff, RZ, 0xc0, !PT ;  /* 0x0000ffff1a107812 */ /* 0x000fe200078ec0ff */
[----:B------:R-:W-:Y:S01]  /*14970*/  IMAD.MOV.U32 R26, RZ, RZ, R19 ;  /* 0x000000ffff1a7224 */ /* 0x000fe200078e0013 */
[----:B------:R0:W-:Y:S09]  /*14980*/  STL [R1+0x18], R2 ;  /* 0x0000180201007387 */ /* 0x0001f20000100800 */
[----:B------:R-:W-:Y:S05]  /*14990*/  @!P0 BRA `(.L_x_9242) ;  /* 0x0000000000108947 */ /* 0x000fea0003800000 */
[----:B0-----:R-:W-:-:S04]  /*149a0*/  IADD3 R2, P0, R18, UR4, RZ ;  /* 0x0000000412027c10 */ /* 0x001fc8000ff1e0ff */
[----:B------:R-:W-:-:S05]  /*149b0*/  IADD3.X R3, R13, UR5, RZ, P0, !PT ;  /* 0x000000050d037c10 */ /* 0x000fca00087fe4ff */
[----:B------:R0:W5:Y:S01]  /*149c0*/  LDG.E R9, desc[UR40][R2.64] ;  /* 0x0000002802097981 */ /* 0x000162000c1e1900 */
[----:B------:R-:W-:Y:S05]  /*149d0*/  BRA `(.L_x_9243) ;  /* 0x0000000000107947 */ /* 0x000fea0003800000 */
.L_x_9242:
[----:B------:R-:W-:Y:S05]  /*149e0*/  @!P1 BRA `(.L_x_9243) ;  /* 0x00000000000c9947 */ /* 0x000fea0003800000 */
[----:B------:R-:W2:Y:S04]  /*149f0*/  LDG.E R9, desc[UR40][R6.64] ;  /* 0x0000002806097981 */ /* 0x000ea8000c1e1900 */
[----:B------:R-:W2:Y:S02]  /*14a00*/  LDG.E R6, desc[UR40][R6.64+0x4] ;  /* 0x0000042806067981 */ /* 0x000ea4000c1e1900 */
[----:B--2---:R-:W-:-:S07]  /*14a10*/  IMAD.IADD R9, R6, 0x1, -R9 ;  /* 0x0000000106097824 */ /* 0x004fce00078e0a09 */
.L_x_9243:
[----:B0-----:R-:W2:Y:S01]  /*14a20*/  @P2 LDG.E R2, desc[UR40][R4.64] ;  /* 0x0000002804022981 */ /* 0x001ea2000c1e1900 */
[----:B-----5:R-:W-:-:S03]  /*14a30*/  IMAD.IADD R9, R9, 0x1, -R8 ;  /* 0x0000000109097824 */ /* 0x020fc600078e0a08 */
[----:B------:R-:W2:Y:S01]  /*14a40*/  @P2 LDG.E R4, desc[UR40][R4.64+0x4] ;  /* 0x0000042804042981 */ /* 0x000ea2000c1e1900 */
[----:B------:R-:W-:Y:S01]  /*14a50*/  BSSY B0, `(.L_x_9244) ;  /* 0x0000029000007945 */ /* 0x000fe20003800000 */
[----:B------:R-:W-:Y:S01]  /*14a60*/  LOP3.LUT R21, R11, 0xff, RZ, 0xc0, !PT ;  /* 0x000000ff0b157812 */ /* 0x000fe200078ec0ff */
[----:B--2---:R-:W-:-:S04]  /*14a70*/  @P2 IMAD.IADD R10, R4, 0x1, -R2 ;  /* 0x00000001040a2824 */ /* 0x004fc800078e0a02 */
[----:B------:R-:W-:-:S05]  /*14a80*/  IMAD.IADD R3, R9, 0x1, R10 ;  /* 0x0000000109037824 */ /* 0x000fca00078e020a */
[C---:B------:R-:W-:Y:S01]  /*14a90*/  ISETP.GE.AND P1, PT, R3.reuse, 0x1, PT ;  /* 0x000000010300780c */ /* 0x040fe20003f26270 */
[----:B------:R-:W-:-:S05]  /*14aa0*/  VIADD R2, R3, 0x7f ;  /* 0x0000007f03027836 */ /* 0x000fca0000000000 */
[----:B------:R-:W-:-:S04]  /*14ab0*/  SHF.R.S32.HI R3, RZ, 0x1f, R2 ;  /* 0x0000001fff037819 */ /* 0x000fc80000011402 */
[----:B------:R-:W-:Y:S01]  /*14ac0*/  LEA.HI R3, R3, R2, RZ, 0x7 ;  /* 0x0000000203037211 */ /* 0x000fe200078f38ff */
[----:B------:R-:W-:Y:S01]  /*14ad0*/  IMAD.MOV.U32 R2, RZ, RZ, RZ ;  /* 0x000000ffff027224 */ /* 0x000fe200078e00ff */
[----:B------:R-:W-:Y:S02]  /*14ae0*/  SHF.R.U32.HI R4, RZ, 0x10, R11 ;  /* 0x00000010ff047819 */ /* 0x000fe4000001160b */
        /* <DEDUP_REMOVED lines=31> */
.L_x_9245:
[----:B------:R-:W-:Y:S05]  /*14ce0*/  BSYNC B0 ;  /* 0x0000000000007941 */ /* 0x000fea0003800000 */
.L_x_9244:
[-C--:B------:R-:W-:Y:S01]  /*14cf0*/  IMAD R3, R21, R2.reuse, RZ ;  /* 0x0000000215037224 */ /* 0x080fe200078e02ff */
[----:B------:R-:W-:Y:S04]  /*14d00*/  BSSY B0, `(.L_x_9246) ;  /* 0x0000156000007945 */ /* 0x000fe80003800000 */
[C---:B------:R-:W-:Y:S01]  /*14d10*/  VIADDMNMX R2, R3.reuse, R2, R20, PT ;  /* 0x0000000203027246 */ /* 0x040fe20003800114 */
[----:B------:R-:W-:-:S04]  /*14d20*/  IMAD R3, R3, 0x80, -R9 ;  /* 0x0000008003037824 */ /* 0x000fc800078e0a09 */
[----:B------:R-:W-:Y:S01]  /*14d30*/  IMAD R2, R2, 0x80, -R9 ;  /* 0x0000008002027824 */ /* 0x000fe200078e0a09 */
[----:B------:R-:W-:-:S04]  /*14d40*/  VIMNMX R3, RZ, R3, !PT ;  /* 0x00000003ff037248 */ /* 0x000fc80007fe0100 */
        /* <DEDUP_REMOVED lines=18> */
.L_x_9393:
[----:B-1----:R-:W-:Y:S02]  /*14e70*/  ISETP.NE.AND P0, PT, R14, RZ, PT ;  /* 0x000000ff0e00720c */ /* 0x002fe40003f05270 */
[----:B------:R-:W-:-:S11]  /*14e80*/  PLOP3.LUT P6, PT, PT, PT, PT, 0x8, 0x0 ;  /* 0x000000000000781c */ /* 0x000fd60003fce170 */
[----:B------:R-:W-:Y:S05]  /*14e90*/  @P0 BRA `(.L_x_9249) ;  /* 0x00000000000c0947 */ /* 0x000fea0003800000 */
[----:B------:R-:W-:-:S03]  /*14ea0*/  UMOV UR4, 0xffffffff ;  /* 0xffffffff00047882 */ /* 0x000fc60000000000 */
[----:B------:R-:W-:Y:S05]  /*14eb0*/  BRA.DIV UR4, `(.L_x_9250) ;  /* 0x00000062042c7947 */ /* 0x000fea000b800000 */
[----:B------:R-:W-:-:S13]  /*14ec0*/  ELECT P6, URZ, PT ;  /* 0x00000000003f782f */ /* 0x000fda00038c0000 */
.L_x_9249:
        /* <DEDUP_REMOVED lines=9> */
.L_x_9396:
[----:B------:R-:W-:Y:S05]  /*14f60*/  BSYNC B1 ;  /* 0x0000000000017941 */ /* 0x000fea0003800000 */
.L_x_9251:
[----:B------:R-:W-:Y:S04]  /*14f70*/  BSSY B1, `(.L_x_9253) ;  /* 0x000008c000017945 */ /* 0x000fe80003800000 */
[----:B------:R-:W-:Y:S05]  /*14f80*/  @!P6 BRA `(.L_x_9254) ;  /* 0x000000080028e947 */ /* 0x000fea0003800000 */
[----:B------:R-:W2:Y:S01]  /*14f90*/  LDL R7, [R1+0x8] ;  /* 0x0000080001077983 */ /* 0x000ea20000100800 */
[----:B------:R-:W-:Y:S01]  /*14fa0*/  IMAD R8, R29, 0x8, R17 ;  /* 0x000000081d087824 */ /* 0x000fe200078e0211 */
[----:B------:R-:W1:Y:S01]  /*14fb0*/  S2R R6, SR_TID.X ;  /* 0x0000000000067919 */ /* 0x000e620000002100 */
[----:B------:R-:W-:Y:S01]  /*14fc0*/  BSSY B2, `(.L_x_9255) ;  /* 0x0000006000027945 */ /* 0x000fe20003800000 */
[----:B-1----:R-:W-:-:S04]  /*14fd0*/  LOP3.LUT R6, R6, 0x7f, RZ, 0xc0, !PT ;  /* 0x0000007f06067812 */ /* 0x002fc800078ec0ff */
[----:B------:R-:W-:Y:S02]  /*14fe0*/  ISETP.NE.AND P2, PT, R6, RZ, PT ;  /* 0x000000ff0600720c */ /* 0x000fe40003f45270 */
[----:B--2---:R-:W-:-:S04]  /*14ff0*/  SHF.L.U32 R11, R7, 0x1f, RZ ;  /* 0x0000001f070b7819 */ /* 0x004fc800000006ff */
[----:B------:R-:W1:Y:S02]  /*15000*/  SYNCS.PHASECHK.TRANS64.TRYWAIT P0, [R8+URZ+0x19ca0], R11 ;  /* 0x019ca00b080075a7 */ /* 0x000e64000800017f */
[----:B-1----:R-:W-:Y:S05]  /*15010*/  @!P0 BRA `(.L_x_9256) ;  /* 0x0000006000088947 */ /* 0x002fea0003800000 */
.L_x_9397:
[----:B------:R-:W-:Y:S05]  /*15020*/  BSYNC B2 ;  /* 0x0000000000027941 */ /* 0x000fea0003800000 */
.L_x_9255:
        /* <DEDUP_REMOVED lines=9> */
.L_x_9258:
[----:B------:R-:W-:Y:S05]  /*150c0*/  BSYNC B2 ;  /* 0x0000000000027941 */ /* 0x000fea0003800000 */
.L_x_9257:
[----:B------:R-:W-:Y:S01]  /*150d0*/  IMAD.MOV.U32 R23, RZ, RZ, RZ ;  /* 0x000000ffff177224 */ /* 0x000fe200078e00ff */
[----:B------:R-:W-:Y:S01]  /*150e0*/  UIADD3 UR4, UP0, UR38, 0x570, URZ ;  /* 0x0000057026047890 */ /* 0x000fe2000ff1e03f */
[----:B------:R-:W-:Y:S01]  /*150f0*/  IMAD R6, R10, 0x80, R0 ;  /* 0x000000800a067824 */ /* 0x000fe200078e0200 */
[----:B------:R-:W-:Y:S01]  /*15100*/  PLOP3.LUT P0, PT, PT, PT, PT, 0x80, 0x0 ;  /* 0x000000000000781c */ /* 0x000fe20003f0f070 */
[----:B------:R-:W-:Y:S01]  /*15110*/  IMAD R7, R29, 0x3000, R17 ;  /* 0x000030001d077824 */ /* 0x000fe200078e0211 */
[----:B------:R-:W-:Y:S01]  /*15120*/  R2UR UR10, R23 ;  /* 0x00000000170a72ca */ /* 0x000fe200000e0000 */
[----:B------:R-:W-:Y:S01]  /*15130*/  VIADD R6, R6, 0xffffff80 ;  /* 0xffffff8006067836 */ /* 0x000fe20000000000 */
[----:B------:R-:W-:Y:S01]  /*15140*/  UIADD3.X UR5, URZ, UR39, URZ, UP0, !UPT ;  /* 0x000000273f057290 */ /* 0x000fe200087fe43f */
[----:B0-----:R-:W-:Y:S01]  /*15150*/  VIADD R5, R8, 0x19c90 ;  /* 0x00019c9008057836 */ /* 0x001fe20000000000 */
[----:B------:R-:W-:Y:S01]  /*15160*/  UMOV UR6, 0x0 ;  /* 0x0000000000067882 */ /* 0x000fe20000000000 */
[----:B------:R-:W-:Y:S01]  /*15170*/  VIADD R9, R7, 0x13800 ;  /* 0x0001380007097836 */ /* 0x000fe20000000000 */
[----:B------:R-:W-:-:S09]  /*15180*/  UMOV UR7, 0x12f00000 ;  /* 0x12f0000000077882 */ /* 0x000fd20000000000 */
.L_x_9259:
        /* <DEDUP_REMOVED lines=16> */
.L_x_9260:
        /* <DEDUP_REMOVED lines=16> */
.L_x_9261:
        /* <DEDUP_REMOVED lines=13> */
.L_x_9398:
[----:B------:R-:W-:Y:S05]  /*15460*/  BSYNC B2 ;  /* 0x0000000000027941 */ /* 0x000fea0003800000 */
.L_x_9262:
        /* <DEDUP_REMOVED lines=11> */
.L_x_9265:
[----:B------:R-:W-:Y:S05]  /*15520*/  BSYNC B2 ;  /* 0x0000000000027941 */ /* 0x000fea0003800000 */
.L_x_9264:
        /* <DEDUP_REMOVED lines=8> */
.L_x_9266:
        /* <DEDUP_REMOVED lines=15> */
.L_x_9267:
        /* <DEDUP_REMOVED lines=15> */
.L_x_9268:
        /* <DEDUP_REMOVED lines=10> */
.L_x_9254:
[----:B------:R-:W-:Y:S05]  /*15830*/  BSYNC B1 ;  /* 0x0000000000017941 */ /* 0x000fea0003800000 */
.L_x_9253:
[----:B------:R-:W2:Y:S01]  /*15840*/  LDL.LU R9, [R1+0x8] ;  /* 0x0000080001097983 */ /* 0x000ea20000300800 */
[----:B------:R-:W-:Y:S01]  /*15850*/  VIADD R29, R29, 0x1 ;  /* 0x000000011d1d7836 */ /* 0x000fe20000000000 */
[----:B------:R-:W-:Y:S01]  /*15860*/  PLOP3.LUT P0, PT, PT, PT, PT, 0x8, 0x0 ;  /* 0x000000000000781c */ /* 0x000fe20003f0e170 */
[----:B------:R-:W-:-:S03]  /*15870*/  VIADD R10, R10, 0xfffffffe ;  /* 0xfffffffe0a0a7836 */ /* 0x000fc60000000000 */
[C---:B------:R-:W-:Y:S02]  /*15880*/  ISETP.NE.AND P2, PT, R29.reuse, 0x2, PT ;  /* 0x000000021d00780c */ /* 0x040fe40003f45270 */
[----:B------:R-:W-:Y:S02]  /*15890*/  ISETP.GE.AND P3, PT, R10, R3, PT ;  /* 0x000000030a00720c */ /* 0x000fe40003f66270 */
[----:B0-----:R-:W-:Y:S02]  /*158a0*/  SEL R5, RZ, 0x1, P2 ;  /* 0x00000001ff057807 */ /* 0x001fe40001000000 */
[----:B------:R-:W-:Y:S02]  /*158b0*/  SEL R29, R29, RZ, P2 ;  /* 0x000000ff1d1d7207 */ /* 0x000fe40001000000 */
[----:B--2---:R-:W-:-:S05]  /*158c0*/  LOP3.LUT R9, R9, R5, RZ, 0x3c, !PT ;  /* 0x0000000509097212 */ /* 0x004fca00078e3cff */
[----:B------:R0:W-:Y:S02]  /*158d0*/  STL [R1+0x8], R9 ;  /* 0x0000080901007387 */ /* 0x0001e40000100800 */
[----:B------:R-:W-:Y:S05]  /*158e0*/  @!P3 BRA `(.L_x_9247) ;  /* 0x00000008005cb947 */ /* 0x000fea0003800000 */
.L_x_9285:
[----:B------:R-:W-:Y:S05]  /*158f0*/  YIELD ;  /* 0x0000000000007946 */ /* 0x000fea0003800000 */
[----:B------:R-:W-:Y:S04]  /*15900*/  BSSY B1, `(.L_x_9269) ;  /* 0x000008b000017945 */ /* 0x000fe80003800000 */
[----:B-1----:R-:W-:Y:S05]  /*15910*/  @!P6 BRA `(.L_x_9270) ;  /* 0x000000080024e947 */ /* 0x002fea0003800000 */
[----:B------:R-:W2:Y:S01]  /*15920*/  LDL R6, [R1+0x8] ;  /* 0x0000080001067983 */ /* 0x000ea20000100800 */
[----:B0-----:R-:W-:Y:S01]  /*15930*/  IMAD R9, R29, 0x8, R17 ;  /* 0x000000081d097824 */ /* 0x001fe200078e0211 */
[----:B------:R-:W0:Y:S01]  /*15940*/  S2R R5, SR_TID.X ;  /* 0x0000000000057919 */ /* 0x000e220000002100 */
[----:B------:R-:W-:Y:S01]  /*15950*/  BSSY B2, `(.L_x_9271) ;  /* 0x0000006000027945 */ /* 0x000fe20003800000 */
[----:B0-----:R-:W-:-:S04]  /*15960*/  LOP3.LUT R5, R5, 0x7f, RZ, 0xc0, !PT ;  /* 0x0000007f05057812 */ /* 0x001fc800078ec0ff */
[----:B------:R-:W-:Y:S02]  /*15970*/  ISETP.NE.AND P3, PT, R5, RZ, PT ;  /* 0x000000ff0500720c */ /* 0x000fe40003f65270 */
[----:B--2---:R-:W-:-:S04]  /*15980*/  SHF.L.U32 R8, R6, 0x1f, RZ ;  /* 0x0000001f06087819 */ /* 0x004fc800000006ff */
[----:B------:R-:W0:Y:S02]  /*15990*/  SYNCS.PHASECHK.TRANS64.TRYWAIT P2, [R9+URZ+0x19ca0], R8 ;  /* 0x019ca008090075a7 */ /* 0x000e24000804017f */
[----:B0-----:R-:W-:Y:S05]  /*159a0*/  @!P2 BRA `(.L_x_9272) ;  /* 0x0000005400cca947 */ /* 0x001fea0003800000 */
.L_x_9399:
[----:B------:R-:W-:Y:S05]  /*159b0*/  BSYNC B2 ;  /* 0x0000000000027941 */ /* 0x000fea0003800000 */
.L_x_9271:
        /* <DEDUP_REMOVED lines=9> */
.L_x_9274:
[----:B------:R-:W-:Y:S05]  /*15a50*/  BSYNC B2 ;  /* 0x0000000000027941 */ /* 0x000fea0003800000 */
.L_x_9273:
        /* <DEDUP_REMOVED lines=8> */
[----:B------:R-:W-:Y:S01]  /*15ae0*/  VIADD R11, R7, 0x13800 ;  /* 0x00013800070b7836 */ /* 0x000fe20000000000 */
[----:B------:R-:W-:Y:S01]  /*15af0*/  UMOV UR6, 0x0 ;  /* 0x0000000000067882 */ /* 0x000fe20000000000 */
[----:B------:R-:W-:-:S10]  /*15b00*/  UMOV UR7, 0x12f00000 ;  /* 0x12f0000000077882 */ /* 0x000fd40000000000 */
.L_x_9275:
        /* <DEDUP_REMOVED lines=16> */
.L_x_9276:
        /* <DEDUP_REMOVED lines=16> */
.L_x_9277:
        /* <DEDUP_REMOVED lines=13> */
.L_x_9400:
[----:B------:R-:W-:Y:S05]  /*15de0*/  BSYNC B2 ;  /* 0x0000000000027941 */ /* 0x000fea0003800000 */
.L_x_9278:
        /* <DEDUP_REMOVED lines=11> */
.L_x_9281:
[----:B------:R-:W-:Y:S05]  /*15ea0*/  BSYNC B2 ;  /* 0x0000000000027941 */ /* 0x000fea0003800000 */
.L_x_9280:
        /* <DEDUP_REMOVED lines=8> */
.L_x_9282:
        /* <DEDUP_REMOVED lines=15> */
.L_x_9283:
        /* <DEDUP_REMOVED lines=15> */
.L_x_9284:
        /* <DEDUP_REMOVED lines=10> */
.L_x_9270:
[----:B------:R-:W-:Y:S05]  /*161b0*/  BSYNC B1 ;  /* 0x0000000000017941 */ /* 0x000fea0003800000 */
.L_x_9269:
[----:B------:R-:W2:Y:S01]  /*161c0*/  LDL.LU R8, [R1+0x8] ;  /* 0x0000080001087983 */ /* 0x000ea20000300800 */
[----:B------:R-:W-:Y:S01]  /*161d0*/  VIADD R29, R29, 0x1 ;  /* 0x000000011d1d7836 */ /* 0x000fe20000000000 */
[C---:B------:R-:W-:Y:S01]  /*161e0*/  ISETP.GT.AND P3, PT, R10.reuse, R3, PT ;  /* 0x000000030a00720c */ /* 0x040fe20003f64270 */
[----:B------:R-:W-:-:S03]  /*161f0*/  VIADD R10, R10, 0xffffffff ;  /* 0xffffffff0a0a7836 */ /* 0x000fc60000000000 */
[----:B------:R-:W-:-:S04]  /*16200*/  ISETP.NE.AND P2, PT, R29, 0x2, PT ;  /* 0x000000021d00780c */ /* 0x000fc80003f45270 */
[----:B------:R-:W-:Y:S02]  /*16210*/  SEL R5, RZ, 0x1, P2 ;  /* 0x00000001ff057807 */ /* 0x000fe40001000000 */
[----:B------:R-:W-:Y:S02]  /*16220*/  SEL R29, R29, RZ, P2 ;  /* 0x000000ff1d1d7207 */ /* 0x000fe40001000000 */
[----:B--2---:R-:W-:-:S05]  /*16230*/  LOP3.LUT R8, R8, R5, RZ, 0x3c, !PT ;  /* 0x0000000508087212 */ /* 0x004fca00078e3cff */
[----:B------:R1:W-:Y:S01]  /*16240*/  STL [R1+0x8], R8 ;  /* 0x0000080801007387 */ /* 0x0003e20000100800 */
[----:B------:R-:W-:Y:S05]  /*16250*/  @P3 BRA `(.L_x_9285) ;  /* 0xfffffff400a43947 */ /* 0x000fea000383ffff */
.L_x_9247:
[----:B------:R-:W-:Y:S05]  /*16260*/  BSYNC B0 ;  /* 0x0000000000007941 */ /* 0x000fea0003800000 */
.L_x_9246:
[----:B------:R-:W-:Y:S05]  /*16270*/  @!P0 WARPSYNC.ALL ;  /* 0x0000000000008948 */ /* 0x000fea0003800000 */
[----:B------:R-:W-:Y:S01]  /*16280*/  @!P0 BAR.SYNC.DEFER_BLOCKING 0xc, 0x200 ;  /* 0x0308000000008b1d */ /* 0x000fe20000010000 */
[----:B------:R-:W-:-:S05]  /*16290*/  IMAD.MOV.U32 R0, RZ, RZ, RZ ;  /* 0x000000ffff007224 */ /* 0x000fca00078e00ff */
[----:B------:R-:W-:Y:S04]  /*162a0*/  BSSY B0, `(.L_x_9286) ;  /* 0x000001e000007945 */ /* 0x000fe80003800000 */
[----:B------:R-:W-:Y:S05]  /*162b0*/  @!P1 BRA `(.L_x_9287) ;  /* 0x0000000000709947 */ /* 0x000fea0003800000 */
[----:B------:R-:W-:-:S13]  /*162c0*/  ISETP.NE.AND P0, PT, R4, RZ, PT ;  /* 0x000000ff0400720c */ /* 0x000fda0003f05270 */
[----:B------:R-:W2:Y:S02]  /*162d0*/  @!P0 LDC R4, c[0x0][0x9f0] ;  /* 0x00027c00ff048b82 */ /* 0x000ea40000000800 */
[-C--:B--2---:R-:W-:Y:S02]  /*162e0*/  IABS R0, R4.reuse ;  /* 0x0000000400007213 */ /* 0x084fe40000000000 */
[----:B------:R-:W-:Y:S02]  /*162f0*/  IABS R6, R4 ;  /* 0x0000000400067213 */ /* 0x000fe40000000000 */
[----:B------:R-:W2:Y:S03]  /*16300*/  I2F.RP R2, R0 ;  /* 0x0000000000027306 */ /* 0x000ea60000209400 */
[----:B------:R-:W-:-:S05]  /*16310*/  IMAD.MOV R6, RZ, RZ, -R6 ;  /* 0x000000ffff067224 */ /* 0x000fca00078e0a06 */
[----:B--2---:R-:W2:Y:S02]  /*16320*/  MUFU.RCP R2, R2 ;  /* 0x0000000200027308 */ /* 0x004ea40000001000 */
[----:B--2---:R-:W-:-:S06]  /*16330*/  VIADD R2, R2, 0xffffffe ;  /* 0x0ffffffe02027836 */ /* 0x004fcc0000000000 */
[----:B------:R-:W2:Y:S02]  /*16340*/  F2I.FTZ.U32.TRUNC.NTZ R3, R2 ;  /* 0x0000000200037305 */ /* 0x000ea4000021f000 */
[----:B--2---:R-:W-:-:S04]  /*16350*/  IMAD.MOV R2, RZ, RZ, -R3 ;  /* 0x000000ffff027224 */ /* 0x004fc800078e0a03 */
        /* <DEDUP_REMOVED lines=18> */
.L_x_9287:
[----:B------:R-:W-:Y:S05]  /*16480*/  BSYNC B0 ;  /* 0x0000000000007941 */ /* 0x000fea0003800000 */
.L_x_9286:
        /* <DEDUP_REMOVED lines=17> */
[----:B------:R-:W3:Y:S02]  /*165a0*/  S2R R4, SR_LTMASK ;  /* 0x0000000000047919 */ /* 0x000ee40000003900 */
[----:B---3--:R-:W-:-:S04]  /*165b0*/  LOP3.LUT R4, R4, UR4, RZ, 0xc0, !PT ;  /* 0x0000000404047c12 */ /* 0x008fc8000f8ec0ff */
[----:B------:R-:W3:Y:S01]  /*165c0*/  POPC R7, R4 ;  /* 0x0000000400077309 */ /* 0x000ee20000000000 */
[----:B--2---:R-:W3:Y:S02]  /*165d0*/  SHFL.IDX PT, R0, R3, R0, 0x1f ;  /* 0x00001f0003007589 */ /* 0x004ee400000e0000 */
[----:B---3--:R-:W-:Y:S01]  /*165e0*/  IADD3 R24, R0, UR36, R7 ;  /* 0x0000002400187c10 */ /* 0x008fe2000fffe007 */
[----:B------:R-:W-:Y:S06]  /*165f0*/  BRA `(.L_x_9289) ;  /* 0x0000003000647947 */ /* 0x000fec0003800000 */
.L_x_9288:
        /* <DEDUP_REMOVED lines=15> */
[----:B-1----:R-:W-:Y:S02]  /*166f0*/  IMAD.MOV.U32 R8, RZ, RZ, 0x70 ;  /* 0x00000070ff087424 */ /* 0x002fe400078e00ff */
[----:B------:R-:W-:Y:S02]  /*16700*/  IMAD.MOV.U32 R12, RZ, RZ, 0x1 ;  /* 0x00000001ff0c7424 */ /* 0x000fe400078e00ff */
[----:B------:R-:W-:-:S07]  /*16710*/  IMAD.MOV.U32 R13, RZ, RZ, RZ ;  /* 0x000000ffff0d7224 */ /* 0x000fce00078e00ff */
[----:B------:R-:W-:-:S07]  /*16720*/  LEPC R20, `(.L_x_9291) ;  /* 0x000000001014794e */ /* 0x000fce0000000000 */
[----:B0-2---:R-:W-:Y:S05]  /*16730*/  CALL.ABS.NOINC R2 ;  /* 0x0000000002007343 */ /* 0x005fea0003c00000 */
.L_x_9291:
[----:B------:R-:W-:Y:S05]  /*16740*/  BSYNC B6 ;  /* 0x0000000000067941 */ /* 0x000fea0003800000 */
.L_x_9290:
        /* <DEDUP_REMOVED lines=24> */
.L_x_9293:
[----:B------:R-:W-:Y:S05]  /*168d0*/  BSYNC B6 ;  /* 0x0000000000067941 */ /* 0x000fea0003800000 */
.L_x_9292:
[----:B------:R-:W-:Y:S01]  /*168e0*/  VIADD R23, R17, 0x3000 ;  /* 0x0000300011177836 */ /* 0x000fe20000000000 */
[----:B------:R-:W-:Y:S04]  /*168f0*/  BSSY B6, `(.L_x_9294) ;  /* 0x0000013000067945 */ /* 0x000fe80003800000 */
[----:B------:R-:W-:-:S13]  /*16900*/  LOP3.LUT P0, RZ, R23, 0x3ff, RZ, 0xc0, !PT ;  /* 0x000003ff17ff7812 */ /* 0x000fda000780c0ff */
        /* <DEDUP_REMOVED lines=17> */
.L_x_9295:
[----:B------:R-:W-:Y:S05]  /*16a20*/  BSYNC B6 ;  /* 0x0000000000067941 */ /* 0x000fea0003800000 */
.L_x_9294:
[----:B--2---:R-:W2:Y:S01]  /*16a30*/  LDL R2, [R1+0x14] ;  /* 0x0000140001027983 */ /* 0x004ea20000100800 */
[----:B------:R-:W-:Y:S01]  /*16a40*/  BSSY B6, `(.L_x_9296) ;  /* 0x0000013000067945 */ /* 0x000fe20003800000 */
[----:B--2---:R-:W-:-:S13]  /*16a50*/  LOP3.LUT P6, RZ, R2, 0x1, RZ, 0xc0, !PT ;  /* 0x0000000102ff7812 */ /* 0x004fda00078cc0ff */
        /* <DEDUP_REMOVED lines=17> */
.L_x_9297:
[----:B------:R-:W-:Y:S05]  /*16b70*/  BSYNC B6 ;  /* 0x0000000000067941 */ /* 0x000fea0003800000 */
.L_x_9296:
[----:B------:R-:W2:Y:S01]  /*16b80*/  LDL.LU R20, [R1+0x10] ;  /* 0x0000100001147983 */ /* 0x000ea20000300800 */
[----:B------:R-:W-:Y:S02]  /*16b90*/  ULDC.64 UR4, c[0x0][0x9f8] ;  /* 0x00027e0000047ab9 */ /* 0x000fe40000000a00 */
[----:B------:R-:W-:-:S04]  /*16ba0*/  ISETP.NE.U32.AND P0, PT, RZ, UR4, PT ;  /* 0x00000004ff007c0c */ /* 0x000fc8000bf05070 */
[----:B------:R-:W-:-:S13]  /*16bb0*/  ISETP.NE.AND.EX P0, PT, RZ, UR5, PT, P0 ;  /* 0x00000005ff007c0c */ /* 0x000fda000bf05300 */
[----:B------:R-:W-:-:S04]  /*16bc0*/  @P0 IADD3 R2, P1, R18, UR4, RZ ;  /* 0x0000000412020c10 */ /* 0x000fc8000ff3e0ff */
[----:B--2---:R-:W-:Y:S01]  /*16bd0*/  @P0 IADD3.X R3, R20, UR5, RZ, P1, !PT ;  /* 0x0000000514030c10 */ /* 0x004fe20008ffe4ff */
[----:B------:R-:W-:-:S04]  /*16be0*/  ULDC.64 UR4, c[0x0][0xa08] ;  /* 0x0002820000047ab9 */ /* 0x000fc80000000a00 */
[----:B------:R2:W1:Y:S02]  /*16bf0*/  @P0 LDG.E R26, desc[UR40][R2.64] ;  /* 0x00000028021a0981 */ /* 0x000464000c1e1900 */
[----:B--2---:R-:W2:Y:S02]  /*16c00*/  LDC.64 R2, c[0x0][0x418] ;  /* 0x00010600ff027b82 */ /* 0x004ea40000000a00 */
[----:B--2---:R-:W-:Y:S01]  /*16c10*/  LOP3.LUT P0, RZ, R2, UR4, RZ, 0xfc, !PT ;  /* 0x0000000402ff7c12 */ /* 0x004fe2000f80fcff */
[----:B------:R-:W-:-:S03]  /*16c20*/  UMOV UR4, 0xffffffff ;  /* 0xffffffff00047882 */ /* 0x000fc60000000000 */
[----:B------:R-:W-:Y:S02]  /*16c30*/  LOP3.LUT P0, RZ, R3, UR5, RZ, 0xfc, P0 ;  /* 0x0000000503ff7c12 */ /* 0x000fe4000800fcff */
[----:B-1----:R-:W-:Y:S02]  /*16c40*/  SHF.R.S32.HI R8, RZ, 0x1f, R26 ;  /* 0x0000001fff087819 */ /* 0x002fe4000001141a */
[----:B------:R-:W-:-:S03]  /*16c50*/  SEL R18, R26, RZ, !P0 ;  /* 0x000000ff1a127207 */ /* 0x000fc60004000000 */
[----:B------:R1:W-:Y:S01]  /*16c60*/  STL [R1+0x10], R8 ;  /* 0x0000100801007387 */ /* 0x0003e20000100800 */
[----:B------:R-:W-:Y:S05]  /*16c70*/  BRA.DIV UR4, `(.L_x_9298) ;  /* 0x0000004604407947 */ /* 0x000fea000b800000 */
[----:B------:R-:W2:Y:S02]  /*16c80*/  S2R R0, SR_TID.X ;  /* 0x0000000000007919 */ /* 0x000ea40000002100 */
[----:B--2---:R-:W-:-:S04]  /*16c90*/  SHF.R.U32.HI R0, RZ, 0x5, R0 ;  /* 0x00000005ff007819 */ /* 0x004fc80000011600 */
[----:B------:R-:W-:-:S05]  /*16ca0*/  LOP3.LUT R0, R0, 0x3, RZ, 0xc0, !PT ;  /* 0x0000000300007812 */ /* 0x000fca00078ec0ff */
[----:B------:R2:W3:Y:S02]  /*16cb0*/  SHFL.IDX PT, R14, R0, RZ, 0x1f ;  /* 0x00001fff000e7589 */ /* 0x0004e400000e0000 */
.L_x_9403:
[----:B--2---:R-:W2:Y:S01]  /*16cc0*/  LDL.LU R0, [R1+0x14] ;  /* 0x0000140001007983 */ /* 0x004ea20000300800 */
[----:B------:R-:W-:Y:S02]  /*16cd0*/  PLOP3.LUT P1, PT, PT, PT, PT, 0x8, 0x0 ;  /* 0x000000000000781c */ /* 0x000fe40003f2e170 */
[----:B---3--:R-:W-:Y:S02]  /*16ce0*/  ISETP.NE.AND P0, PT, R14, RZ, PT ;  /* 0x000000ff0e00720c */ /* 0x008fe40003f05270 */
[----:B--2---:R-:W-:-:S09]  /*16cf0*/  LOP3.LUT R0, R0, 0xfffffffe, RZ, 0xc0, !PT ;  /* 0xfffffffe00007812 */ /* 0x004fd200078ec0ff */
[----:B------:R-:W-:-:S05]  /*16d00*/  @P1 LOP3.LUT R0, R0, 0x1, RZ, 0xfc, !PT ;  /* 0x0000000100001812 */ /* 0x000fca00078efcff */
[----:B------:R2:W-:Y:S01]  /*16d10*/  STL [R1+0x14], R0 ;  /* 0x0000140001007387 */ /* 0x0005e20000100800 */
[----:B------:R-:W-:Y:S05]  /*16d20*/  @P0 BRA `(.L_x_9299) ;  /* 0x0000000400ac0947 */ /* 0x000fea0003800000 */
[----:B------:R-:W-:-:S03]  /*16d30*/  UMOV UR4, 0xffffffff ;  /* 0xffffffff00047882 */ /* 0x000fc60000000000 */
[----:B------:R-:W-:Y:S05]  /*16d40*/  BRA.DIV UR4, `(.L_x_9300) ;  /* 0x0000004604407947 */ /* 0x000fea000b800000 */
[----:B------:R-:W-:-:S13]  /*16d50*/  ELECT P6, URZ, PT ;  /* 0x00000000003f782f */ /* 0x000fda00038c0000 */
.L_x_9406:
        /* <DEDUP_REMOVED lines=23> */
.L_x_9301:
[----:B--2---:R-:W2:Y:S01]  /*16ed0*/  LDL R3, [R1] ;  /* 0x0000000001037983 */ /* 0x004ea20000100800 */
[----:B------:R-:W-:Y:S01]  /*16ee0*/  IMAD R4, R22, 0x8, R17 ;  /* 0x0000000816047824 */ /* 0x000fe200078e0211 */
[----:B------:R-:W3:Y:S02]  /*16ef0*/  S2R R2, SR_TID.X ;  /* 0x0000000000027919 */ /* 0x000ee40000002100 */
[----:B---3--:R-:W-:-:S04]  /*16f00*/  LOP3.LUT R2, R2, 0x7f, RZ, 0xc0, !PT ;  /* 0x0000007f02027812 */ /* 0x008fc800078ec0ff */
[----:B------:R-:W-:Y:S02]  /*16f10*/  ISETP.NE.AND P1, PT, R2, RZ, PT ;  /* 0x000000ff0200720c */ /* 0x000fe40003f25270 */
[----:B--2---:R-:W-:-:S04]  /*16f20*/  SHF.L.U32 R3, R3, 0x1f, RZ ;  /* 0x0000001f03037819 */ /* 0x004fc800000006ff */
[----:B------:R-:W2:Y:S02]  /*16f30*/  SYNCS.PHASECHK.TRANS64.TRYWAIT P0, [R4+URZ+0x19c80], R3 ;  /* 0x019c8003040075a7 */ /* 0x000ea4000800017f */
[----:B--2---:R-:W-:Y:S05]  /*16f40*/  @!P0 BRA `(.L_x_9302) ;  /* 0x0000004000e08947 */ /* 0x004fea0003800000 */
.L_x_9407:
        /* <DEDUP_REMOVED lines=8> */
.L_x_9303:
[----:B------:R-:W3:Y:S01]  /*16fd0*/  LDL R5, [R1+0x18] ;  /* 0x0000180001057983 */ /* 0x000ee20000100800 */
[----:B------:R-:W-:Y:S01]  /*16fe0*/  IMAD R2, R22, 0x3000, R17 ;  /* 0x0000300016027824 */ /* 0x000fe200078e0211 */
[----:B------:R-:W-:Y:S01]  /*16ff0*/  R2UR UR9, R4 ;  /* 0x00000000040972ca */ /* 0x000fe200000e0000 */
[----:B------:R-:W-:Y:S01]  /*17000*/  UIADD3 UR4, UP0, UR38, 0x470, URZ ;  /* 0x0000047026047890 */ /* 0x000fe2000ff1e03f */
[----:B------:R-:W-:Y:S01]  /*17010*/  R2UR UR12, R16 ;  /* 0x00000000100c72ca */ /* 0x000fe200000e0000 */
[----:B------:R-:W-:Y:S01]  /*17020*/  UMOV UR10, URZ ;  /* 0x0000003f000a7c82 */ /* 0x000fe20008000000 */
[----:B------:R-:W-:Y:S01]  /*17030*/  R2UR UR15, R2 ;  /* 0x00000000020f72ca */ /* 0x000fe200000e0000 */
[----:B------:R-:W-:Y:S01]  /*17040*/  UIADD3.X UR5, URZ, UR39, URZ, UP0, !UPT ;  /* 0x000000273f057290 */ /* 0x000fe200087fe43f */
[----:B-----5:R-:W-:Y:S01]  /*17050*/  R2UR UR13, R18 ;  /* 0x00000000120d72ca */ /* 0x020fe200000e0000 */
[----:B------:R-:W-:Y:S01]  /*17060*/  UMOV UR6, 0x0 ;  /* 0x0000000000067882 */ /* 0x000fe20000000000 */
[----:B------:R-:W-:Y:S01]  /*17070*/  UMOV UR7, 0x14f00000 ;  /* 0x14f0000000077882 */ /* 0x000fe20000000000 */
[----:B------:R-:W-:-:S04]  /*17080*/  UMOV UR16, 0x20 ;  /* 0x0000002000107882 */ /* 0x000fc80000000000 */
[----:B------:R-:W-:-:S04]  /*17090*/  UIADD3 UR9, UR9, 0x19c70, URZ ;  /* 0x00019c7009097890 */ /* 0x000fc8000fffe03f */
[----:B------:R-:W-:Y:S02]  /*170a0*/  UIADD3 UR8, UR15, 0x9000, URZ ;  /* 0x000090000f087890 */ /* 0x000fe4000fffe03f */
[----:B------:R-:W-:Y:S02]  /*170b0*/  UIADD3 UR14, UR15, 0xa000, URZ ;  /* 0x0000a0000f0e7890 */ /* 0x000fe4000fffe03f */
[----:B------:R-:W-:Y:S01]  /*170c0*/  UIADD3 UR15, UR15, 0xb000, URZ ;  /* 0x0000b0000f0f7890 */ /* 0x000fe2000fffe03f */
[----:B---3--:R-:W-:-:S05]  /*170d0*/  IMAD R0, R0, 0x80, R5 ;  /* 0x0000008000007824 */ /* 0x008fca00078e0205 */
[----:B------:R-:W-:-:S13]  /*170e0*/  R2UR UR11, R0 ;  /* 0x00000000000b72ca */ /* 0x000fda00000e0000 */
[----:B------:R3:W-:Y:S02]  /*170f0*/  UTMALDG.4D [UR8], [UR4], desc[UR6] ;  /* 0x00000608040075b4 */ /* 0x0007e40008019000 */
[----:B---3--:R-:W-:Y:S01]  /*17100*/  UMOV UR8, UR14 ;  /* 0x0000000e00087c82 */ /* 0x008fe20008000000 */
[----:B------:R-:W-:Y:S01]  /*17110*/  UMOV UR10, UR16 ;  /* 0x00000010000a7c82 */ /* 0x000fe20008000000 */
[----:B------:R-:W-:Y:S01]  /*17120*/  UMOV UR14, 0x40 ;  /* 0x00000040000e7882 */ /* 0x000fe20000000000 */
[----:B------:R3:W-:Y:S02]  /*17130*/  UTMALDG.4D [UR8], [UR4], desc[UR6] ;  /* 0x00000608040075b4 */ /* 0x0007e40008019000 */
[----:B---3--:R-:W-:Y:S01]  /*17140*/  UMOV UR8, UR15 ;  /* 0x0000000f00087c82 */ /* 0x008fe20008000000 */
[----:B------:R-:W-:Y:S02]  /*17150*/  UMOV UR10, UR14 ;  /* 0x0000000e000a7c82 */ /* 0x000fe40008000000 */
[----:B------:R3:W-:Y:S01]  /*17160*/  UTMALDG.4D [UR8], [UR4], desc[UR6] ;  /* 0x00000608040075b4 */ /* 0x0007e20008019000 */
[----:B------:R-:W4:Y:S02]  /*17170*/  SYNCS.PHASECHK.TRANS64.TRYWAIT P0, [R4+URZ+0x19c40], R3 ;  /* 0x019c4003040075a7 */ /* 0x000f24000800017f */
[----:B---34-:R-:W-:Y:S05]  /*17180*/  @!P0 BRA `(.L_x_9304) ;  /* 0x0000004000648947 */ /* 0x018fea0003800000 */
.L_x_9408:
[----:B------:R-:W-:Y:S05]  /*17190*/  @P1 BRA `(.L_x_9305) ;  /* 0x00000000001c1947 */ /* 0x000fea0003800000 */
[----:B------:R-:W4:Y:S01]  /*171a0*/  S2R R5, SR_TID.X ;  /* 0x0000000000057919 */ /* 0x000f220000002100 */
[----:B--23--:R-:W-:-:S04]  /*171b0*/  IMAD.MOV.U32 R3, RZ, RZ, 0x3000 ;  /* 0x00003000ff037424 */ /* 0x00cfc800078e00ff */
[----:B------:R2:W-:Y:S01]  /*171c0*/  SYNCS.ARRIVE.TRANS64 RZ, [R4+URZ+0x19c30], R3 ;  /* 0x019c300304ff79a7 */ /* 0x0005e2000800003f */
[----:B----4-:R-:W-:-:S04]  /*171d0*/  LOP3.LUT R5, R5, 0x1f, RZ, 0xc0, !PT ;  /* 0x0000001f05057812 */ /* 0x010fc800078ec0ff */
[----:B------:R-:W-:-:S13]  /*171e0*/  ISETP.NE.AND P0, PT, R5, RZ, PT ;  /* 0x000000ff0500720c */ /* 0x000fda0003f05270 */
[----:B--2---:R-:W-:Y:S05]  /*171f0*/  @!P0 BRA `(.L_x_9305) ;  /* 0x0000000000048947 */ /* 0x004fea0003800000 */
[----:B------:R-:W-:Y:S01]  /*17200*/  BPT.TRAP 0x1 ;  /* 0x000000040000795c */ /* 0x000fe20000300000 */
.L_x_9305:
[----:B--23--:R-:W2:Y:S01]  /*17210*/  LDL.LU R3, [R1+0x14] ;  /* 0x0000140001037983 */ /* 0x00cea20000300800 */
        /* <DEDUP_REMOVED lines=24> */
[----:B--2---:R-:W-:-:S04]  /*173a0*/  LOP3.LUT R3, R3, 0xfffffffe, RZ, 0xc0, !PT ;  /* 0xfffffffe03037812 */ /* 0x004fc800078ec0ff */
[----:B------:R-:W-:-:S05]  /*173b0*/  @P0 LOP3.LUT R3, R3, 0x1, RZ, 0xfc, !PT ;  /* 0x0000000103030812 */ /* 0x000fca00078efcff */
[----:B------:R3:W-:Y:S01]  /*173c0*/  STL [R1+0x14], R3 ;  /* 0x0000140301007387 */ /* 0x0007e20000100800 */
[----:B------:R-:W-:Y:S01]  /*173d0*/  NOP ;  /* 0x0000000000007918 */ /* 0x000fe20000000000 */
.L_x_9299:
[----:B------:R-:W4:Y:S04]  /*173e0*/  LDL.LU R4, [R1+0x2c] ;  /* 0x00002c0001047983 */ /* 0x000f280000300800 */
[----:B---3--:R-:W3:Y:S01]  /*173f0*/  LDL.LU R3, [R1+0x40] ;  /* 0x0000400001037983 */ /* 0x008ee20000300800 */
[----:B------:R-:W-:Y:S05]  /*17400*/  WARPSYNC.ALL ;  /* 0x0000000000007948 */ /* 0x000fea0003800000 */
[----:B------:R-:W-:Y:S01]  /*17410*/  ULDC.64 UR4, c[0x0][0x298] ;  /* 0x0000a60000047ab9 */ /* 0x000fe20000000a00 */
[----:B------:R-:W-:Y:S01]  /*17420*/  ULDC.64 UR6, c[0x0][0xa00] ;  /* 0x0002800000067ab9 */ /* 0x000fe20000000a00 */
[----:B--2---:R-:W-:Y:S01]  /*17430*/  VIADD R0, R17, 0xf000 ;  /* 0x0000f00011007836 */ /* 0x004fe20000000000 */
[----:B------:R-:W-:Y:S01]  /*17440*/  BAR.SYNC.DEFER_BLOCKING 0x8, 0x200 ;  /* 0x0208000000007b1d */ /* 0x000fe20000010000 */
[----:B------:R-:W-:-:S03]  /*17450*/  ISETP.NE.U32.AND P0, PT, RZ, UR6, PT ;  /* 0x00000006ff007c0c */ /* 0x000fc6000bf05070 */
[----:B------:R-:W-:Y:S02]  /*17460*/  LOP3.LUT P1, RZ, R0, 0x9f, RZ, 0xc0, !PT ;  /* 0x0000009f00ff7812 */ /* 0x000fe4000782c0ff */
[----:B------:R-:W-:Y:S01]  /*17470*/  ISETP.NE.AND.EX P0, PT, RZ, UR7, PT, P0 ;  /* 0x00000007ff007c0c */ /* 0x000fe2000bf05300 */
[----:B------:R-:W-:Y:S03]  /*17480*/  BSSY B6, `(.L_x_9306) ;  /* 0x000001c000067945 */ /* 0x000fe60003800000 */
[----:B------:R-:W-:Y:S02]  /*17490*/  SEL R19, R19, RZ, !P0 ;  /* 0x000000ff13137207 */ /* 0x000fe40004000000 */
[----:B----4-:R-:W-:-:S05]  /*174a0*/  SHF.R.S32.HI R2, RZ, 0x1f, R4 ;  /* 0x0000001fff027819 */ /* 0x010fca0000011404 */
[----:B------:R-:W-:-:S04]  /*174b0*/  IMAD R2, R2, UR4, RZ ;  /* 0x0000000402027c24 */ /* 0x000fc8000f8e02ff */
[C---:B------:R-:W-:Y:S01]  /*174c0*/  IMAD R0, R4.reuse, UR5, R2 ;  /* 0x0000000504007c24 */ /* 0x040fe2000f8e0202 */
[----:B---3--:R-:W-:Y:S01]  /*174d0*/  SEL R2, R3, RZ, !P0 ;  /* 0x000000ff03027207 */ /* 0x008fe20004000000 */
[----:B------:R-:W-:-:S04]  /*174e0*/  IMAD.WIDE.U32 R4, R4, UR4, RZ ;  /* 0x0000000404047c25 */ /* 0x000fc8000f8e00ff */
[----:B------:R-:W-:Y:S01]  /*174f0*/  IMAD.IADD R0, R5, 0x1, R0 ;  /* 0x0000000105007824 */ /* 0x000fe200078e0200 */
[----:B------:R2:W-:Y:S04]  /*17500*/  STL.64 [R1+0x38], R4 ;  /* 0x0000380401007387 */ /* 0x0005e80000100a00 */
[----:B------:R2:W-:Y:S04]  /*17510*/  STL [R1+0x40], R2 ;  /* 0x0000400201007387 */ /* 0x0005e80000100800 */
        /* <DEDUP_REMOVED lines=18> */
.L_x_9307:
[----:B------:R-:W-:Y:S05]  /*17640*/  BSYNC B6 ;  /* 0x0000000000067941 */ /* 0x000fea0003800000 */
.L_x_9306:
[----:B------:R-:W3:Y:S01]  /*17650*/  LDL.LU R20, [R1+0x2c] ;  /* 0x00002c0001147983 */ /* 0x000ee20000300800 */
[----:B0-----:R-:W0:Y:S01]  /*17660*/  LDC R9, c[0x0][0x448] ;  /* 0x00011200ff097b82 */ /* 0x001e220000000800 */
[----:B------:R-:W-:Y:S01]  /*17670*/  ULDC.64 UR6, c[0x0][0x2e0] ;  /* 0x0000b80000067ab9 */ /* 0x000fe20000000a00 */
[----:B------:R-:W-:Y:S01]  /*17680*/  ULDC.64 UR4, c[0x0][0x2d8] ;  /* 0x0000b60000047ab9 */ /* 0x000fe20000000a00 */
[----:B--2---:R-:W3:Y:S01]  /*17690*/  LDL.LU.64 R2, [R1+0x38] ;  /* 0x0000380001027983 */ /* 0x004ee20000300a00 */
[----:B------:R-:W-:-:S03]  /*176a0*/  ULDC.64 UR8, c[0x0][0x280] ;  /* 0x0000a00000087ab9 */ /* 0x000fc60000000a00 */
[----:B------:R-:W2:Y:S01]  /*176b0*/  LDL.LU R21, [R1+0x40] ;  /* 0x0000400001157983 */ /* 0x000ea20000300800 */
[----:B0-----:R-:W-:-:S13]  /*176c0*/  ISETP.NE.AND P0, PT, R9, 0x1, PT ;  /* 0x000000010900780c */ /* 0x001fda0003f05270 */
[----:B------:R-:W0:Y:S08]  /*176d0*/  @P0 LDC R5, c[0x0][0x44c] ;  /* 0x00011300ff050b82 */ /* 0x000e300000000800 */
[----:B------:R-:W4:Y:S08]  /*176e0*/  @P0 LDC R6, c[0x0][0x450] ;  /* 0x00011400ff060b82 */ /* 0x000f300000000800 */
[----:B-1----:R-:W1:Y:S01]  /*176f0*/  @P0 LDC R8, c[0x0][0x450] ;  /* 0x00011400ff080b82 */ /* 0x002e620000000800 */
[----:B---3--:R-:W-:-:S02]  /*17700*/  IMAD.MOV.U32 R3, RZ, RZ, R20 ;  /* 0x000000ffff037224 */ /* 0x008fc400078e0014 */
[----:B------:R-:W3:Y:S01]  /*17710*/  S2R R20, SR_TID.X ;  /* 0x0000000000147919 */ /* 0x000ee20000002100 */
[----:B--2---:R-:W-:Y:S02]  /*17720*/  IMAD R0, R21, UR6, RZ ;  /* 0x0000000615007c24 */ /* 0x004fe4000f8e02ff */
[----:B------:R-:W-:-:S04]  /*17730*/  IMAD.WIDE.U32 R2, R16, UR4, R2 ;  /* 0x0000000410027c25 */ /* 0x000fc8000f8e0002 */
[----:B------:R-:W-:Y:S01]  /*17740*/  IMAD R3, R16, UR5, R3 ;  /* 0x0000000510037c24 */ /* 0x000fe2000f8e0203 */
[----:B------:R-:W-:Y:S01]  /*17750*/  ULDC.64 UR4, c[0x0][0x2d0] ;  /* 0x0000b40000047ab9 */ /* 0x000fe20000000a00 */
[C---:B------:R-:W-:Y:S02]  /*17760*/  IMAD R0, R19.reuse, UR7, R0 ;  /* 0x0000000713007c24 */ /* 0x040fe4000f8e0200 */
[----:B------:R-:W-:Y:S01]  /*17770*/  IMAD.WIDE.U32 R2, R19, UR6, R2 ;  /* 0x0000000613027c25 */ /* 0x000fe2000f8e0002 */
[----:B------:R-:W-:-:S03]  /*17780*/  ULDC.64 UR6, c[0x0][0x2c8] ;  /* 0x0000b20000067ab9 */ /* 0x000fc60000000a00 */
[----:B------:R-:W-:Y:S01]  /*17790*/  IMAD.IADD R3, R3, 0x1, R0 ;  /* 0x0000000103037824 */ /* 0x000fe200078e0200 */
[C---:B---3--:R-:W-:Y:S01]  /*177a0*/  LOP3.LUT R21, R20.reuse, 0x7f, RZ, 0xc0, !PT ;  /* 0x0000007f14157812 */ /* 0x048fe200078ec0ff */
[----:B------:R-:W-:-:S03]  /*177b0*/  IMAD.SHL.U32 R20, R20, 0x40, RZ ;  /* 0x0000004014147824 */ /* 0x000fc600078e00ff */
[----:B------:R-:W-:-:S04]  /*177c0*/  SHF.R.U32.HI R21, RZ, 0x1, R21 ;  /* 0x00000001ff157819 */ /* 0x000fc80000011615 */
[----:B------:R-:W-:-:S05]  /*177d0*/  LOP3.LUT R20, R21, 0x40, R20, 0xf8, !PT ;  /* 0x0000004015147812 */ /* 0x000fca00078ef814 */
[----:B------:R-:W-:Y:S02]  /*177e0*/  IMAD R0, R25, 0xc0, R20 ;  /* 0x000000c019007824 */ /* 0x000fe400078e0214 */
[----:B------:R2:W5:Y:S02]  /*177f0*/  LDL R20, [R1+0x48] ;  /* 0x0000480001147983 */ /* 0x0005640000100800 */
[----:B0-----:R-:W-:Y:S01]  /*17800*/  @P0 IMAD.HI.U32 R5, R0, R5, RZ ;  /* 0x0000000500050227 */ /* 0x001fe200078e00ff */
[----:B------:R-:W0:Y:S03]  /*17810*/  S2R R11, SR_TID.X ;  /* 0x00000000000b7919 */ /* 0x000e260000002100 */
[----:B------:R-:W-:Y:S01]  /*17820*/  IMAD.MOV.U32 R4, RZ, RZ, R0 ;  /* 0x000000ffff047224 */ /* 0x000fe200078e0000 */
[----:B----4-:R-:W-:Y:S01]  /*17830*/  @P0 SHF.R.U32.HI R4, RZ, R6, R5 ;  /* 0x00000006ff040219 */ /* 0x010fe20000011605 */
[----:B------:R-:W3:Y:S03]  /*17840*/  S2R R21, SR_TID.X ;  /* 0x0000000000157919 */ /* 0x000ee60000002100 */
[--C-:B------:R-:W-:Y:S01]  /*17850*/  SHF.R.S32.HI R5, RZ, 0x1f, R4.reuse ;  /* 0x0000001fff057819 */ /* 0x100fe20000011404 */
[----:B------:R-:W-:-:S04]  /*17860*/  IMAD.MOV R7, RZ, RZ, -R4 ;  /* 0x000000ffff077224 */ /* 0x000fc800078e0a04 */
[----:B------:R-:W-:-:S04]  /*17870*/  IMAD R5, R5, UR4, RZ ;  /* 0x0000000405057c24 */ /* 0x000fc8000f8e02ff */
[C---:B------:R-:W-:Y:S02]  /*17880*/  IMAD R6, R4.reuse, UR5, R5 ;  /* 0x0000000504067c24 */ /* 0x040fe4000f8e0205 */
[----:B------:R-:W-:-:S04]  /*17890*/  IMAD.WIDE.U32 R4, R4, UR4, R2 ;  /* 0x0000000404047c25 */ /* 0x000fc8000f8e0002 */
[----:B------:R-:W-:Y:S02]  /*178a0*/  IMAD.IADD R5, R5, 0x1, R6 ;  /* 0x0000000105057824 */ /* 0x000fe400078e0206 */
[----:B------:R-:W-:Y:S02]  /*178b0*/  IMAD R6, R9, R7, R0 ;  /* 0x0000000709067224 */ /* 0x000fe400078e0200 */
[----:B------:R-:W-:Y:S02]  /*178c0*/  VIADD R0, R0, 0x80 ;  /* 0x0000008000007836 */ /* 0x000fe40000000000 */
[----:B------:R-:W-:Y:S01]  /*178d0*/  IMAD.WIDE.U32 R4, R6, UR6, R4 ;  /* 0x0000000606047c25 */ /* 0x000fe2000f8e0004 */
[----:B------:R-:W-:-:S03]  /*178e0*/  SHF.R.S32.HI R7, RZ, 0x1f, R6 ;  /* 0x0000001fff077819 */ /* 0x000fc60000011406 */
[----:B0-----:R-:W-:Y:S02]  /*178f0*/  IMAD.SHL.U32 R11, R11, 0x10, RZ ;  /* 0x000000100b0b7824 */ /* 0x001fe400078e00ff */
[----:B------:R-:W-:Y:S02]  /*17900*/  IMAD R7, R7, UR6, RZ ;  /* 0x0000000607077c24 */ /* 0x000fe4000f8e02ff */
[----:B---3--:R-:W-:Y:S01]  /*17910*/  IMAD.SHL.U32 R10, R21, 0x10, RZ ;  /* 0x00000010150a7824 */ /* 0x008fe200078e00ff */
[----:B------:R-:W-:Y:S01]  /*17920*/  LOP3.LUT R11, R11, 0x10, RZ, 0xc0, !PT ;  /* 0x000000100b0b7812 */ /* 0x000fe200078ec0ff */
[----:B------:R-:W-:Y:S01]  /*17930*/  IMAD R7, R6, UR7, R7 ;  /* 0x0000000706077c24 */ /* 0x000fe2000f8e0207 */
[----:B------:R-:W-:Y:S01]  /*17940*/  IADD3 R6, P1, R4, UR8, RZ ;  /* 0x0000000804067c10 */ /* 0x000fe2000ff3e0ff */
[----:B------:R-:W-:Y:S01]  /*17950*/  IMAD.MOV.U32 R4, RZ, RZ, R0 ;  /* 0x000000ffff047224 */ /* 0x000fe200078e0000 */
[----:B------:R-:W-:Y:S02]  /*17960*/  LOP3.LUT R12, R11, 0x20, RZ, 0xfc, !PT ;  /* 0x000000200b0c7812 */ /* 0x000fe400078efcff */
[----:B------:R-:W-:-:S02]  /*17970*/  IADD3.X R5, R5, UR9, R7, P1, !PT ;  /* 0x0000000905057c10 */ /* 0x000fc40008ffe407 */
[----:B------:R-:W0:Y:S01]  /*17980*/  @P0 LDC R7, c[0x0][0x44c] ;  /* 0x00011300ff070b82 */ /* 0x000e220000000800 */
[----:B------:R-:W-:Y:S02]  /*17990*/  LOP3.LUT R10, R10, 0x10, RZ, 0xc0, !PT ;  /* 0x000000100a0a7812 */ /* 0x000fe400078ec0ff */
[----:B------:R-:W-:Y:S01]  /*179a0*/  LOP3.LUT R11, R11, 0x40, RZ, 0xfc, !PT ;  /* 0x000000400b0b7812 */ /* 0x000fe200078efcff */
[----:B0-----:R-:W-:-:S05]  /*179b0*/  @P0 IMAD.HI.U32 R7, R0, R7, RZ ;  /* 0x0000000700070227 */ /* 0x001fca00078e00ff */
[----:B-1----:R-:W-:Y:S02]  /*179c0*/  @P0 SHF.R.U32.HI R4, RZ, R8, R7 ;  /* 0x00000008ff040219 */ /* 0x002fe40000011607 */
[----:B------:R2:W5:Y:S03]  /*179d0*/  LDL R8, [R1+0x28] ;  /* 0x0000280001087983 */ /* 0x0005660000100800 */
[----:B------:R-:W-:Y:S02]  /*179e0*/  IMAD.MOV R7, RZ, RZ, -R4 ;  /* 0x000000ffff077224 */ /* 0x000fe400078e0a04 */
[----:B------:R-:W-:-:S04]  /*179f0*/  IMAD.WIDE.U32 R2, R4, UR4, R2 ;  /* 0x0000000404027c25 */ /* 0x000fc8000f8e0002 */
[----:B------:R-:W-:Y:S01]  /*17a00*/  IMAD R0, R9, R7, R0 ;  /* 0x0000000709007224 */ /* 0x000fe200078e0200 */
[----:B------:R-:W-:-:S05]  /*17a10*/  SHF.R.S32.HI R7, RZ, 0x1f, R4 ;  /* 0x0000001fff077819 */ /* 0x000fca0000011404 */
[----:B------:R-:W-:Y:S01]  /*17a20*/  IMAD R7, R7, UR4, RZ ;  /* 0x0000000407077c24 */ /* 0x000fe2000f8e02ff */
[----:B------:R-:W-:Y:S02]  /*17a30*/  ULDC UR4, c[0x0][0x2b8] ;  /* 0x0000ae0000047ab9 */ /* 0x000fe40000000800 */
[----:B------:R-:W-:Y:S01]  /*17a40*/  ISETP.GE.AND P2, PT, R10, UR4, PT ;  /* 0x000000040a007c0c */ /* 0x000fe2000bf46270 */
[----:B------:R-:W-:Y:S01]  /*17a50*/  IMAD R4, R4, UR5, R7 ;  /* 0x0000000504047c24 */ /* 0x000fe2000f8e0207 */
[----:B------:R-:W-:-:S03]  /*17a60*/  ISETP.GE.AND P1, PT, R12, UR4, PT ;  /* 0x000000040c007c0c */ /* 0x000fc6000bf26270 */
[----:B------:R-:W-:Y:S01]  /*17a70*/  IMAD.IADD R3, R3, 0x1, R4 ;  /* 0x0000000103037824 */ /* 0x000fe200078e0204 */
[----:B------:R-:W-:Y:S01]  /*17a80*/  SHF.R.S32.HI R4, RZ, 0x1f, R0 ;  /* 0x0000001fff047819 */ /* 0x000fe20000011400 */
[----:B------:R-:W-:-:S04]  /*17a90*/  IMAD.WIDE.U32 R2, R0, UR6, R2 ;  /* 0x0000000600027c25 */ /* 0x000fc8000f8e0002 */
[----:B------:R-:W-:Y:S01]  /*17aa0*/  IMAD R4, R4, UR6, RZ ;  /* 0x0000000604047c24 */ /* 0x000fe2000f8e02ff */
[----:B------:R-:W-:-:S03]  /*17ab0*/  IADD3 R7, P3, R2, UR8, RZ ;  /* 0x0000000802077c10 */ /* 0x000fc6000ff7e0ff */
[----:B------:R-:W-:Y:S01]  /*17ac0*/  IMAD R4, R0, UR7, R4 ;  /* 0x0000000700047c24 */ /* 0x000fe2000f8e0204 */
[----:B------:R-:W-:Y:S01]  /*17ad0*/  ISETP.GE.AND P0, PT, R11, UR4, PT ;  /* 0x000000040b007c0c */ /* 0x000fe2000bf06270 */
[----:B------:R-:W-:Y:S01]  /*17ae0*/  UMOV UR4, 0xffffffff ;  /* 0xffffffff00047882 */ /* 0x000fe20000000000 */
[----:B------:R-:W-:Y:S02]  /*17af0*/  LOP3.LUT R21, R21, 0x7f, RZ, 0xc0, !PT ;  /* 0x0000007f15157812 */ /* 0x000fe400078ec0ff */
[----:B------:R-:W-:Y:S02]  /*17b00*/  IADD3.X R4, R3, UR9, R4, P3, !PT ;  /* 0x0000000903047c10 */ /* 0x000fe40009ffe404 */
[----:B------:R-:W-:Y:S01]  /*17b10*/  SHF.R.U32.HI R19, RZ, 0x1, R21 ;  /* 0x00000001ff137819 */ /* 0x000fe20000011615 */
[----:B--2---:R-:W-:Y:S06]  /*17b20*/  BRA.DIV UR4, `(.L_x_9308) ;  /* 0x0000003a04107947 */ /* 0x004fec000b800000 */
[----:B------:R-:W0:Y:S01]  /*17b30*/  SHFL.IDX PT, R2, R6, RZ, 0x1e1f ;  /* 0x001e1fff06027589 */ /* 0x000e2200000e0000 */
[----:B-----5:R-:W-:Y:S02]  /*17b40*/  IMAD R0, R20, R9, RZ ;  /* 0x0000000914007224 */ /* 0x020fe400078e02ff */
[----:B------:R-:W-:Y:S01]  /*17b50*/  IMAD R25, R25, 0xc0, R19 ;  /* 0x000000c019197824 */ /* 0x000fe200078e0213 */
[----:B------:R-:W1:Y:S04]  /*17b60*/  SHFL.IDX PT, R3, R5, RZ, 0x1e1f ;  /* 0x001e1fff05037589 */ /* 0x000e6800000e0000 */
[----:B------:R-:W-:Y:S01]  /*17b70*/  ISETP.GE.AND P4, PT, R25, R0, PT ;  /* 0x000000001900720c */ /* 0x000fe20003f86270 */
[----:B------:R-:W2:Y:S04]  /*17b80*/  SHFL.IDX PT, R6, R6, 0x1, 0x1e1f ;  /* 0x003e1f0006067f89 */ /* 0x000ea800000e0000 */
[----:B------:R-:W3:Y:S08]  /*17b90*/  SHFL.IDX PT, R5, R5, 0x1, 0x1e1f ;  /* 0x003e1f0005057f89 */ /* 0x000ef000000e0000 */
[----:B0-----:R-:W-:-:S05]  /*17ba0*/  @!P4 IADD3 R2, P3, R10, R2, RZ ;  /* 0x000000020a02c210 */ /* 0x001fca0007f7e0ff */
[----:B-1----:R-:W-:-:S05]  /*17bb0*/  @!P4 IMAD.X R3, RZ, RZ, R3, P3 ;  /* 0x000000ffff03c224 */ /* 0x002fca00018e0603 */
[----:B------:R-:W-:Y:S04]  /*17bc0*/  @!P4 LDGSTS.E.BYPASS.LTC128B.128 [R8+0xf000], desc[UR40][R2.64], !P2 ;  /* 0x0f0000000208cfae */ /* 0x000fe8000d101d68 */
[----:B------:R-:W-:Y:S04]  /*17bd0*/  @!P4 LDGSTS.E.BYPASS.LTC128B.128 [R8+0x10800], desc[UR40][R2.64+0x20], !P1 ;  /* 0x108000200208cfae */ /* 0x000fe8000c901d68 */
[----:B------:R0:W-:Y:S02]  /*17be0*/  @!P4 LDGSTS.E.BYPASS.LTC128B.128 [R8+0x12000], desc[UR40][R2.64+0x40], !P0 ;  /* 0x120000400208cfae */ /* 0x0001e4000c101d68 */
[----:B0-----:R-:W-:-:S05]  /*17bf0*/  VIADD R2, R25, 0x40 ;  /* 0x0000004019027836 */ /* 0x001fca0000000000 */
[----:B------:R-:W-:-:S13]  /*17c00*/  ISETP.GE.AND P4, PT, R2, R0, PT ;  /* 0x000000000200720c */ /* 0x000fda0003f86270 */
[----:B--2---:R-:W-:-:S05]  /*17c10*/  @!P4 IADD3 R2, P3, R10, R6, RZ ;  /* 0x000000060a02c210 */ /* 0x004fca0007f7e0ff */
[----:B---3--:R-:W-:-:S05]  /*17c20*/  @!P4 IMAD.X R3, RZ, RZ, R5, P3 ;  /* 0x000000ffff03c224 */ /* 0x008fca00018e0605 */
[----:B------:R-:W-:Y:S04]  /*17c30*/  @!P4 LDGSTS.E.BYPASS.LTC128B.128 [R8+0xf800], desc[UR40][R2.64], !P2 ;  /* 0x0f8000000208cfae */ /* 0x000fe8000d101d68 */
[----:B------:R-:W-:Y:S04]  /*17c40*/  @!P4 LDGSTS.E.BYPASS.LTC128B.128 [R8+0x11000], desc[UR40][R2.64+0x20], !P1 ;  /* 0x110000200208cfae */ /* 0x000fe8000c901d68 */
[----:B------:R0:W-:Y:S04]  /*17c50*/  @!P4 LDGSTS.E.BYPASS.LTC128B.128 [R8+0x12800], desc[UR40][R2.64+0x40], !P0 ;  /* 0x128000400208cfae */ /* 0x0001e8000c101d68 */
[----:B0-----:R0:W1:Y:S04]  /*17c60*/  SHFL.IDX PT, R3, R4, RZ, 0x1e1f ;  /* 0x001e1fff04037589 */ /* 0x00106800000e0000 */
[----:B------:R0:W2:Y:S02]  /*17c70*/  SHFL.IDX PT, R2, R7, RZ, 0x1e1f ;  /* 0x001e1fff07027589 */ /* 0x0000a400000e0000 */
.L_x_9415:
[----:B------:R-:W-:Y:S01]  /*17c80*/  VIADD R25, R25, 0x80 ;  /* 0x0000008019197836 */ /* 0x000fe20000000000 */
[----:B------:R-:W-:Y:S04]  /*17c90*/  BSSY B0, `(.L_x_9309) ;  /* 0x000000b000007945 */ /* 0x000fe80003800000 */
[----:B------:R-:W-:-:S13]  /*17ca0*/  ISETP.GE.AND P3, PT, R25, R0, PT ;  /* 0x000000001900720c */ /* 0x000fda0003f66270 */
[----:B------:R-:W-:Y:S05]  /*17cb0*/  @P3 BRA `(.L_x_9310) ;  /* 0x0000000000203947 */ /* 0x000fea0003800000 */
[----:B--2---:R-:W-:-:S05]  /*17cc0*/  IADD3 R2, P3, R10, R2, RZ ;  /* 0x000000020a027210 */ /* 0x004fca0007f7e0ff */
[----:B-1----:R-:W-:-:S05]  /*17cd0*/  IMAD.X R3, RZ, RZ, R3, P3 ;  /* 0x000000ffff037224 */ /* 0x002fca00018e0603 */
[----:B------:R-:W-:Y:S01]  /*17ce0*/  @!PT LDS RZ, [RZ] ;  /* 0x00000000fffff984 */ /* 0x000fe20000000800 */
[----:B------:R-:W-:Y:S01]  /*17cf0*/  @!PT LDS RZ, [RZ] ;  /* 0x00000000fffff984 */ /* 0x000fe20000000800 */
[----:B------:R-:W-:Y:S01]  /*17d00*/  @!PT LDS RZ, [RZ] ;  /* 0x00000000fffff984 */ /* 0x000fe20000000800 */
[----:B------:R3:W-:Y:S04]  /*17d10*/  LDGSTS.E.BYPASS.LTC128B.128 [R8+0x10000], desc[UR40][R2.64], !P2 ;  /* 0x1000000002087fae */ /* 0x0007e8000d101d68 */
[----:B------:R3:W-:Y:S04]  /*17d20*/  LDGSTS.E.BYPASS.LTC128B.128 [R8+0x11800], desc[UR40][R2.64+0x20], !P1 ;  /* 0x1180002002087fae */ /* 0x0007e8000c901d68 */
[----:B------:R3:W-:Y:S02]  /*17d30*/  LDGSTS.E.BYPASS.LTC128B.128 [R8+0x13000], desc[UR40][R2.64+0x40], !P0 ;  /* 0x1300004002087fae */ /* 0x0007e4000c101d68 */
.L_x_9310:
[----:B------:R-:W-:Y:S05]  /*17d40*/  BSYNC B0 ;  /* 0x0000000000007941 */ /* 0x000fea0003800000 */
.L_x_9309:
[----:B------:R-:W-:Y:S01]  /*17d50*/  NOP ;  /* 0x0000000000007918 */ /* 0x000fe20000000000 */
[----:B------:R-:W-:-:S13]  /*17d60*/  PLOP3.LUT P0, PT, PT, PT, PT, 0x80, 0x0 ;  /* 0x000000000000781c */ /* 0x000fda0003f0f070 */
.L_x_9311:
[----:B------:R-:W-:Y:S02]  /*17d70*/  PLOP3.LUT P1, PT, P1, P0, PT, 0xa2, 0x0 ;  /* 0x000000000000781c */ /* 0x000fe40000f21472 */
[----:B------:R-:W-:-:S08]  /*17d80*/  @P0 R2UR P1, UR4, R17 ;  /* 0x00000000110402ca */ /* 0x000fd00000020000 */
[----:B------:R-:W-:-:S05]  /*17d90*/  @P0 PLOP3.LUT P0, PT, P1, PT, PT, 0x80, 0x0 ;  /* 0x000000000000081c */ /* 0x000fca0000f0f070 */
[----:B------:R-:W-:Y:S01]  /*17da0*/  @!P1 SYNCS.ARRIVE.TRANS64.RED.A0T1 RZ, [UR4+0x19c00], RZ ;  /* 0x019c00ffffff99a7 */ /* 0x000fe20008200404 */
[----:B------:R-:W-:Y:S07]  /*17db0*/  @!P1 ARRIVES.LDGSTSBAR.64.TRANSCNT [UR4+0x19c00] ;  /* 0x019c0000ff0099b0 */ /* 0x000fee0008000a84 */
[----:B------:R-:W-:Y:S05]  /*17dc0*/  @P0 BRA.U.ANY `(.L_x_9311) ;  /* 0xfffffffd00e80947 */ /* 0x000fea000393ffff */
[----:B--23--:R-:W2:Y:S02]  /*17dd0*/  LDL.LU R2, [R1+0x50] ;  /* 0x0000500001027983 */ /* 0x00cea40000300800 */
        /* <DEDUP_REMOVED lines=11> */
.L_x_9416:
[----:B------:R-:W-:Y:S05]  /*17e90*/  BSYNC B0 ;  /* 0x0000000000007941 */ /* 0x000fea0003800000 */
.L_x_9312:
[----:B------:R-:W3:Y:S04]  /*17ea0*/  LDL.LU R2, [R1+0x30] ;  /* 0x0000300001027983 */ /* 0x000ee80000300800 */
[----:B-1----:R-:W4:Y:S01]  /*17eb0*/  LDL R3, [R1+0xc] ;  /* 0x00000c0001037983 */ /* 0x002f220000100800 */
[----:B---3--:R-:W-:-:S05]  /*17ec0*/  VIADD R2, R2, 0xfffffffe ;  /* 0xfffffffe02027836 */ /* 0x008fca0000000000 */
[----:B----4-:R-:W-:-:S13]  /*17ed0*/  ISETP.GE.AND P0, PT, R2, R3, PT ;  /* 0x000000030200720c */ /* 0x010fda0003f06270 */
[----:B------:R-:W-:Y:S05]  /*17ee0*/  @!P0 BRA `(.L_x_9314) ;  /* 0x00000010004c8947 */ /* 0x000fea0003800000 */
[----:B------:R1:W5:Y:S01]  /*17ef0*/  LDL.LU R6, [R1] ;  /* 0x0000000001067983 */ /* 0x0003620000300800 */
[----:B--2---:R-:W-:-:S07]  /*17f00*/  IMAD.MOV.U32 R0, RZ, RZ, R22 ;  /* 0x000000ffff007224 */ /* 0x004fce00078e0016 */
.L_x_9338:
[----:B------:R-:W2:Y:S01]  /*17f10*/  LDL R3, [R1+0x14] ;  /* 0x0000140001037983 */ /* 0x000ea20000100800 */
[----:B------:R-:W-:Y:S01]  /*17f20*/  VIADD R22, R0, 0x1 ;  /* 0x0000000100167836 */ /* 0x000fe20000000000 */
[----:B------:R-:W-:Y:S05]  /*17f30*/  YIELD ;  /* 0x0000000000007946 */ /* 0x000fea0003800000 */
[C---:B------:R-:W-:Y:S01]  /*17f40*/  ISETP.NE.AND P0, PT, R22.reuse, 0x2, PT ;  /* 0x000000021600780c */ /* 0x040fe20003f05270 */
[----:B------:R-:W-:Y:S03]  /*17f50*/  BSSY B0, `(.L_x_9315) ;  /* 0x00000a7000007945 */ /* 0x000fe60003800000 */
[----:B------:R-:W-:-:S02]  /*17f60*/  SEL R22, R22, RZ, P0 ;  /* 0x000000ff16167207 */ /* 0x000fc40000000000 */
[----:B--2---:R-:W-:Y:S02]  /*17f70*/  LOP3.LUT P1, RZ, R3, 0x1, RZ, 0xc0, !PT ;  /* 0x0000000103ff7812 */ /* 0x004fe4000782c0ff */
[----:B------:R-:W-:-:S04]  /*17f80*/  SEL R3, RZ, 0x1, P0 ;  /* 0x00000001ff037807 */ /* 0x000fc80000000000 */
[----:B-----5:R-:W-:-:S05]  /*17f90*/  LOP3.LUT R8, R6, R3, RZ, 0x3c, !PT ;  /* 0x0000000306087212 */ /* 0x020fca00078e3cff */
[----:B------:R2:W-:Y:S02]  /*17fa0*/  STL [R1], R8 ;  /* 0x0000000801007387 */ /* 0x0005e40000100800 */
[----:B---3--:R-:W-:Y:S05]  /*17fb0*/  @!P1 BRA `(.L_x_9316) ;  /* 0x0000000800809947 */ /* 0x008fea0003800000 */
[----:B------:R-:W-:Y:S01]  /*17fc0*/  ULDC.64 UR4, c[0x0][0x418] ;  /* 0x0001060000047ab9 */ /* 0x000fe20000000a00 */
[----:B------:R-:W-:Y:S01]  /*17fd0*/  IMAD.MOV.U32 R3, RZ, RZ, R2 ;  /* 0x000000ffff037224 */ /* 0x000fe200078e0002 */
[----:B------:R-:W-:-:S04]  /*17fe0*/  ISETP.NE.U32.AND P0, PT, RZ, UR4, PT ;  /* 0x00000004ff007c0c */ /* 0x000fc8000bf05070 */
[----:B------:R-:W-:-:S13]  /*17ff0*/  ISETP.NE.AND.EX P0, PT, RZ, UR5, PT, P0 ;  /* 0x00000005ff007c0c */ /* 0x000fda000bf05300 */
[----:B------:R-:W-:Y:S05]  /*18000*/  @!P0 BRA `(.L_x_9317) ;  /* 0x0000000000488947 */ /* 0x000fea0003800000 */
[----:B------:R-:W3:Y:S01]  /*18010*/  LDL R9, [R1+0x10] ;  /* 0x0000100001097983 */ /* 0x000ee20000100800 */
[----:B0-----:R-:W0:Y:S01]  /*18020*/  LDC R7, c[0x0][0x43c] ;  /* 0x00010f00ff077b82 */ /* 0x001e220000000800 */
[----:B------:R-:W-:Y:S01]  /*18030*/  ULDC.64 UR6, c[0x0][0x428] ;  /* 0x00010a0000067ab9 */ /* 0x000fe20000000a00 */
        /* <DEDUP_REMOVED lines=8> */
[----:B------:R-:W-:-:S03]  /*180c0*/  IMAD.WIDE.U32 R4, R26, UR6, R4 ;  /* 0x000000061a047c25 */ /* 0x000fc6000f8e0004 */
[----:B------:R-:W-:Y:S01]  /*180d0*/  LEA R18, P0, R4, UR4, 0x2 ;  /* 0x0000000404127c11 */ /* 0x000fe2000f8010ff */
[----:B---3--:R-:W-:-:S04]  /*180e0*/  IMAD R7, R9, UR6, RZ ;  /* 0x0000000609077c24 */ /* 0x008fc8000f8e02ff */
[----:B------:R-:W-:-:S04]  /*180f0*/  IMAD R7, R26, UR7, R7 ;  /* 0x000000071a077c24 */ /* 0x000fc8000f8e0207 */
[----:B------:R-:W-:-:S05]  /*18100*/  IMAD.IADD R7, R7, 0x1, R5 ;  /* 0x0000000107077824 */ /* 0x000fca00078e0205 */
[----:B------:R-:W-:-:S05]  /*18110*/  LEA.HI.X R19, R4, UR5, R7, 0x2, P0 ;  /* 0x0000000504137c11 */ /* 0x000fca00080f1407 */
[----:B------:R3:W5:Y:S02]  /*18120*/  LDG.E R18, desc[UR40][R18.64] ;  /* 0x0000002812127981 */ /* 0x000764000c1e1900 */
.L_x_9317:
[----:B0-----:R-:W-:Y:S01]  /*18130*/  IMAD R7, R22, 0x8, R17 ;  /* 0x0000000816077824 */ /* 0x001fe200078e0211 */
[----:B------:R-:W-:Y:S01]  /*18140*/  SHF.L.U32 R5, R8, 0x1f, RZ ;  /* 0x0000001f08057819 */ /* 0x000fe200000006ff */
[----:B------:R-:W0:Y:S01]  /*18150*/  S2R R4, SR_TID.X ;  /* 0x0000000000047919 */ /* 0x000e220000002100 */
[----:B------:R-:W-:Y:S02]  /*18160*/  BSSY B1, `(.L_x_9318) ;  /* 0x0000005000017945 */ /* 0x000fe40003800000 */
[----:B------:R-:W4:Y:S01]  /*18170*/  SYNCS.PHASECHK.TRANS64.TRYWAIT P0, [R7+URZ+0x19c80], R5 ;  /* 0x019c8005070075a7 */ /* 0x000f22000800017f */
[----:B0-----:R-:W-:-:S04]  /*18180*/  LOP3.LUT R4, R4, 0x7f, RZ, 0xc0, !PT ;  /* 0x0000007f04047812 */ /* 0x001fc800078ec0ff */
[----:B------:R-:W-:Y:S01]  /*18190*/  ISETP.NE.AND P1, PT, R4, RZ, PT ;  /* 0x000000ff0400720c */ /* 0x000fe20003f25270 */
[----:B----4-:R-:W-:-:S12]  /*181a0*/  @!P0 BRA `(.L_x_9319) ;  /* 0x0000003400688947 */ /* 0x010fd80003800000 */
.L_x_9417:
[----:B------:R-:W-:Y:S05]  /*181b0*/  BSYNC B1 ;  /* 0x0000000000017941 */ /* 0x000fea0003800000 */
.L_x_9318:
[----:B------:R-:W-:Y:S04]  /*181c0*/  BSSY B1, `(.L_x_9320) ;  /* 0x0000009000017945 */ /* 0x000fe80003800000 */
[----:B------:R-:W-:Y:S05]  /*181d0*/  @P1 BRA `(.L_x_9321) ;  /* 0x00000000001c1947 */ /* 0x000fea0003800000 */
[----:B------:R-:W2:Y:S02]  /*181e0*/  S2R R4, SR_TID.X ;  /* 0x0000000000047919 */ /* 0x000ea40000002100 */
[----:B--2---:R-:W-:Y:S01]  /*181f0*/  LOP3.LUT R8, R4, 0x1f, RZ, 0xc0, !PT ;  /* 0x0000001f04087812 */ /* 0x004fe200078ec0ff */
[----:B------:R-:W-:-:S03]  /*18200*/  IMAD.MOV.U32 R4, RZ, RZ, 0x3000 ;  /* 0x00003000ff047424 */ /* 0x000fc600078e00ff */
[----:B------:R-:W-:Y:S01]  /*18210*/  ISETP.NE.AND P0, PT, R8, RZ, PT ;  /* 0x000000ff0800720c */ /* 0x000fe20003f05270 */
[----:B------:R4:W-:-:S12]  /*18220*/  SYNCS.ARRIVE.TRANS64 RZ, [R7+URZ+0x19c70], R4 ;  /* 0x019c700407ff79a7 */ /* 0x0009d8000800003f */
[----:B----4-:R-:W-:Y:S05]  /*18230*/  @!P0 BRA `(.L_x_9321) ;  /* 0x0000000000048947 */ /* 0x010fea0003800000 */
[----:B------:R-:W-:Y:S01]  /*18240*/  BPT.TRAP 0x1 ;  /* 0x000000040000795c */ /* 0x000fe20000300000 */
.L_x_9321:
[----:B------:R-:W-:Y:S05]  /*18250*/  BSYNC B1 ;  /* 0x0000000000017941 */ /* 0x000fea0003800000 */
.L_x_9320:
[----:B--2---:R-:W2:Y:S01]  /*18260*/  LDL R8, [R1+0x18] ;  /* 0x0000180001087983 */ /* 0x004ea20000100800 */
        /* <DEDUP_REMOVED lines=10> */
[----:B------:R-:W-:-:S09]  /*18310*/  VIADD R3, R7, 0x19c70 ;  /* 0x00019c7007037836 */ /* 0x000fd20000000000 */
.L_x_9322:
        /* <DEDUP_REMOVED lines=16> */
.L_x_9323:
        /* <DEDUP_REMOVED lines=16> */
.L_x_9324:
        /* <DEDUP_REMOVED lines=13> */
.L_x_9418:
[----:B------:R-:W-:Y:S05]  /*185f0*/  BSYNC B1 ;  /* 0x0000000000017941 */ /* 0x000fea0003800000 */
.L_x_9325:
[----:B------:R-:W-:Y:S01]  /*18600*/  BSSY B1, `(.L_x_9327) ;  /* 0x000000b000017945 */ /* 0x000fe20003800000 */
[----:B------:R-:W-:Y:S02]  /*18610*/  IMAD.MOV.U32 R10, RZ, RZ, 0x0 ;  /* 0x00000000ff0a7424 */ /* 0x000fe400078e00ff */
[----:B------:R-:W-:Y:S01]  /*18620*/  IMAD.MOV.U32 R11, RZ, RZ, 0x14f00000 ;  /* 0x14f00000ff0b7424 */ /* 0x000fe200078e00ff */
[----:B------:R-:W-:Y:S06]  /*18630*/  @P1 BRA `(.L_x_9328) ;  /* 0x00000000001c1947 */ /* 0x000fec0003800000 */
[----:B------:R-:W4:Y:S02]  /*18640*/  S2R R3, SR_TID.X ;  /* 0x0000000000037919 */ /* 0x000f240000002100 */
[----:B----4-:R-:W-:Y:S01]  /*18650*/  LOP3.LUT R9, R3, 0x1f, RZ, 0xc0, !PT ;  /* 0x0000001f03097812 */ /* 0x010fe200078ec0ff */
[----:B------:R-:W-:-:S03]  /*18660*/  IMAD.MOV.U32 R3, RZ, RZ, 0x3000 ;  /* 0x00003000ff037424 */ /* 0x000fc600078e00ff */
[----:B------:R-:W-:Y:S01]  /*18670*/  ISETP.NE.AND P0, PT, R9, RZ, PT ;  /* 0x000000ff0900720c */ /* 0x000fe20003f05270 */
[----:B------:R4:W-:-:S12]  /*18680*/  SYNCS.ARRIVE.TRANS64 RZ, [R7+URZ+0x19c30], R3 ;  /* 0x019c300307ff79a7 */ /* 0x0009d8000800003f */
[----:B----4-:R-:W-:Y:S05]  /*18690*/  @!P0 BRA `(.L_x_9328) ;  /* 0x0000000000048947 */ /* 0x010fea0003800000 */
[----:B------:R-:W-:Y:S01]  /*186a0*/  BPT.TRAP 0x1 ;  /* 0x000000040000795c */ /* 0x000fe20000300000 */
.L_x_9328:
[----:B------:R-:W-:Y:S05]  /*186b0*/  BSYNC B1 ;  /* 0x0000000000017941 */ /* 0x000fea0003800000 */
.L_x_9327:
        /* <DEDUP_REMOVED lines=8> */
.L_x_9329:
        /* <DEDUP_REMOVED lines=15> */
.L_x_9330:
        /* <DEDUP_REMOVED lines=15> */
.L_x_9331:
        /* <DEDUP_REMOVED lines=9> */
[----:B----4-:R-:W-:Y:S05]  /*189b0*/  @P0 BRA.U.ANY `(.L_x_9331) ;  /* 0xfffffffd00d80947 */ /* 0x010fea000393ffff */
.L_x_9316:
[----:B------:R-:W-:Y:S05]  /*189c0*/  BSYNC B0 ;  /* 0x0000000000007941 */ /* 0x000fea0003800000 */
.L_x_9315:
[----:B------:R-:W4:Y:S02]  /*189d0*/  LDL R3, [R1+0x54] ;  /* 0x0000540001037983 */ /* 0x000f240000100800 */
[----:B----4-:R-:W-:-:S13]  /*189e0*/  ISETP.NE.AND P0, PT, R3, 0x3, PT ;  /* 0x000000030300780c */ /* 0x010fda0003f05270 */
[----:B------:R-:W-:Y:S05]  /*189f0*/  @!P0 BRA `(.L_x_9332) ;  /* 0x0000000000048947 */ /* 0x000fea0003800000 */
[----:B------:R-:W-:Y:S01]  /*18a00*/  BPT.TRAP 0x1 ;  /* 0x000000040000795c */ /* 0x000fe20000300000 */
.L_x_9332:
[----:B------:R-:W4:Y:S01]  /*18a10*/  LDL R5, [R1+0x34] ;  /* 0x0000340001057983 */ /* 0x000f220000100800 */
[----:B0-----:R-:W-:Y:S01]  /*18a20*/  LOP3.LUT R4, R6, 0x1, RZ, 0x3c, !PT ;  /* 0x0000000106047812 */ /* 0x001fe200078e3cff */
[----:B------:R-:W-:Y:S01]  /*18a30*/  IMAD R3, R0, 0x8, R17 ;  /* 0x0000000800037824 */ /* 0x000fe200078e0211 */
[----:B------:R-:W-:Y:S02]  /*18a40*/  BSSY B0, `(.L_x_9333) ;  /* 0x0000005000007945 */ /* 0x000fe40003800000 */
[----:B------:R-:W-:-:S04]  /*18a50*/  SHF.L.U32 R4, R4, 0x1f, RZ ;  /* 0x0000001f04047819 */ /* 0x000fc800000006ff */
[----:B------:R-:W0:Y:S01]  /*18a60*/  SYNCS.PHASECHK.TRANS64.TRYWAIT P0, [R3+URZ+0x19c70], R4 ;  /* 0x019c7004030075a7 */ /* 0x000e22000800017f */
[----:B----4-:R-:W-:Y:S01]  /*18a70*/  ISETP.NE.AND P1, PT, R5, 0x3, PT ;  /* 0x000000030500780c */ /* 0x010fe20003f25270 */
[----:B0-----:R-:W-:-:S12]  /*18a80*/  @!P0 BRA `(.L_x_9334) ;  /* 0x0000002c00588947 */ /* 0x001fd80003800000 */
.L_x_9419:
[----:B------:R-:W-:Y:S05]  /*18a90*/  BSYNC B0 ;  /* 0x0000000000007941 */ /* 0x000fea0003800000 */
.L_x_9333:
[----:B------:R-:W-:Y:S05]  /*18aa0*/  @!P1 BRA `(.L_x_9335) ;  /* 0x0000000000049947 */ /* 0x000fea0003800000 */
[----:B------:R-:W-:Y:S01]  /*18ab0*/  BPT.TRAP 0x1 ;  /* 0x000000040000795c */ /* 0x000fe20000300000 */
.L_x_9335:
[----:B0-----:R-:W-:Y:S01]  /*18ac0*/  SHF.L.U32 R4, R6, 0x1f, RZ ;  /* 0x0000001f06047819 */ /* 0x001fe200000006ff */
[----:B------:R-:W-:-:S03]  /*18ad0*/  IMAD R0, R0, 0x3000, RZ ;  /* 0x0000300000007824 */ /* 0x000fc600078e02ff */
[----:B------:R-:W0:Y:S02]  /*18ae0*/  SYNCS.PHASECHK.TRANS64.TRYWAIT P0, [R3+URZ+0x19c60], R4 ;  /* 0x019c6004030075a7 */ /* 0x000e24000800017f */
[----:B0-----:R-:W-:Y:S05]  /*18af0*/  @!P0 BRA `(.L_x_9336) ;  /* 0x0000002c00508947 */ /* 0x001fea0003800000 */
.L_x_9420:
[----:B------:R-:W4:Y:S04]  /*18b00*/  LDL R13, [R1+0x4] ;  /* 0x00000400010d7983 */ /* 0x000f280000100800 */
[----:B------:R-:W5:Y:S01]  /*18b10*/  LDL R12, [R1+0x1c] ;  /* 0x00001c00010c7983 */ /* 0x000f620000100800 */
[----:B0-----:R-:W-:Y:S01]  /*18b20*/  LOP3.LUT R4, R0, R28, RZ, 0xfc, !PT ;  /* 0x0000001c00047212 */ /* 0x001fe200078efcff */
[----:B------:R-:W-:Y:S05]  /*18b30*/  WARPSYNC.ALL ;  /* 0x0000000000007948 */ /* 0x000fea0003800000 */
[----:B------:R-:W-:-:S06]  /*18b40*/  IMAD.IADD R4, R17, 0x1, R4 ;  /* 0x0000000111047824 */ /* 0x000fcc00078e0204 */
[----:B------:R-:W2:Y:S02]  /*18b50*/  LDSM.16.MT88.4 R4, [R4+0x9000] ;  /* 0x009000000404783b */ /* 0x000ea40000004200 */
[C-C-:B--2---:R-:W-:Y:S02]  /*18b60*/  PRMT R8, R4.reuse, 0x6420, R5.reuse ;  /* 0x0000642004087816 */ /* 0x144fe40000000005 */
[----:B------:R-:W-:Y:S02]  /*18b70*/  PRMT R9, R4, 0x7531, R5 ;  /* 0x0000753104097816 */ /* 0x000fe40000000005 */
[C-C-:B------:R-:W-:Y:S02]  /*18b80*/  PRMT R10, R6.reuse, 0x6420, R7.reuse ;  /* 0x00006420060a7816 */ /* 0x140fe40000000007 */
[----:B------:R-:W-:Y:S02]  /*18b90*/  PRMT R11, R6, 0x7531, R7 ;  /* 0x00007531060b7816 */ /* 0x000fe40000000007 */
[----:B----4-:R-:W-:-:S02]  /*18ba0*/  LOP3.LUT R4, R0, R13, RZ, 0xfc, !PT ;  /* 0x0000000d00047212 */ /* 0x010fc400078efcff */
[----:B-----5:R-:W-:-:S03]  /*18bb0*/  IADD3 R12, R23, R12, R0 ;  /* 0x0000000c170c7210 */ /* 0x020fc60007ffe000 */
        /* <DEDUP_REMOVED lines=23> */
[----:B------:R-:W-:-:S04]  /*18d30*/  LOP3.LUT R13, R28, 0x1800, RZ, 0xfc, !PT ;  /* 0x000018001c0d7812 */ /* 0x000fc800078efcff */
[----:B------:R0:W-:Y:S02]  /*18d40*/  STSM.16.M88.4 [R4], R8 ;  /* 0x0000000804007844 */ /* 0x0001e40000000200 */
[----:B0-----:R-:W-:-:S05]  /*18d50*/  LOP3.LUT R4, R0, 0x800, R28, 0xfe, !PT ;  /* 0x0000080000047812 */ /* 0x001fca00078efe1c */
[----:B------:R-:W-:-:S06]  /*18d60*/  IMAD.IADD R4, R17, 0x1, R4 ;  /* 0x0000000111047824 */ /* 0x000fcc00078e0204 */
[----:B------:R-:W0:Y:S02]  /*18d70*/  LDSM.16.MT88.4 R4, [R4+0x9000] ;  /* 0x009000000404783b */ /* 0x000e240000004200 */
[C-C-:B0-----:R-:W-:Y:S02]  /*18d80*/  PRMT R8, R4.reuse, 0x6420, R5.reuse ;  /* 0x0000642004087816 */ /* 0x141fe40000000005 */
[----:B------:R-:W-:Y:S02]  /*18d90*/  PRMT R9, R4, 0x7531, R5 ;  /* 0x0000753104097816 */ /* 0x000fe40000000005 */
[C-C-:B------:R-:W-:Y:S02]  /*18da0*/  PRMT R10, R6.reuse, 0x6420, R7.reuse ;  /* 0x00006420060a7816 */ /* 0x140fe40000000007 */
[----:B------:R-:W-:Y:S02]  /*18db0*/  PRMT R11, R6, 0x7531, R7 ;  /* 0x00007531060b7816 */ /* 0x000fe40000000007 */
[----:B------:R-:W-:-:S02]  /*18dc0*/  IADD3 R4, R17, R13, R0 ;  /* 0x0000000d11047210 */ /* 0x000fc40007ffe000 */
[----:B------:R-:W-:Y:S01]  /*18dd0*/  LOP3.LUT R13, R28, 0x2800, RZ, 0xfc, !PT ;  /* 0x000028001c0d7812 */ /* 0x000fe200078efcff */
        /* <DEDUP_REMOVED lines=22> */
.L_x_9337:
[----:B------:R-:W4:Y:S01]  /*18f40*/  S2R R0, SR_TID.X ;  /* 0x0000000000007919 */ /* 0x000f220000002100 */
[----:B--2---:R2:W-:Y:S01]  /*18f50*/  SYNCS.ARRIVE.TRANS64.A1T0 RZ, [R3+URZ+0x19c50], RZ ;  /* 0x019c50ff03ff79a7 */ /* 0x0045e2000810003f */
[----:B------:R0:W5:Y:S01]  /*18f60*/  LDL R6, [R1] ;  /* 0x0000000001067983 */ /* 0x0001620000100800 */
[----:B----4-:R-:W-:-:S03]  /*18f70*/  LOP3.LUT R4, R0, 0x7f, RZ, 0xc0, !PT ;  /* 0x0000007f00047812 */ /* 0x010fc600078ec0ff */
[----:B------:R-:W4:Y:S01]  /*18f80*/  LDL R0, [R1+0xc] ;  /* 0x00000c0001007983 */ /* 0x000f220000100800 */
[----:B------:R-:W-:Y:S01]  /*18f90*/  BAR.SYNC.DEFER_BLOCKING 0x2, 0x80 ;  /* 0x0082000000007b1d */ /* 0x000fe20000010000 */
[----:B------:R-:W-:-:S13]  /*18fa0*/  ISETP.NE.AND P0, PT, R4, RZ, PT ;  /* 0x000000ff0400720c */ /* 0x000fda0003f05270 */
[----:B--2---:R-:W-:-:S05]  /*18fb0*/  @!P0 VIADD R3, R3, 0x19c80 ;  /* 0x00019c8003038836 */ /* 0x004fca0000000000 */
[----:B------:R-:W-:-:S04]  /*18fc0*/  @!P0 PRMT R3, RZ, 0x654, R3 ;  /* 0x00000654ff038816 */ /* 0x000fc80000000003 */
[----:B------:R0:W-:Y:S01]  /*18fd0*/  @!P0 SYNCS.ARRIVE.TRANS64.RED.A1T0 RZ, [R3+URZ], RZ ;  /* 0x000000ff03ff89a7 */ /* 0x0001e2000810043f */
[C---:B----4-:R-:W-:Y:S01]  /*18fe0*/  ISETP.GT.AND P0, PT, R2.reuse, R0, PT ;  /* 0x000000000200720c */ /* 0x050fe20003f04270 */
[----:B------:R-:W-:Y:S02]  /*18ff0*/  VIADD R2, R2, 0xffffffff ;  /* 0xffffffff02027836 */ /* 0x000fe40000000000 */
[----:B------:R-:W-:-:S10]  /*19000*/  IMAD.MOV.U32 R0, RZ, RZ, R22 ;  /* 0x000000ffff007224 */ /* 0x000fd400078e0016 */
[----:B0-----:R-:W-:Y:S05]  /*19010*/  @P0 BRA `(.L_x_9338) ;  /* 0xffffffec00bc0947 */ /* 0x001fea000383ffff */
.L_x_9314:
[----:B------:R-:W0:Y:S02]  /*19020*/  S2R R3, SR_TID.X ;  /* 0x0000000000037919 */ /* 0x000e240000002100 */
[----:B0-----:R-:W-:Y:S02]  /*19030*/  LOP3.LUT R4, R3, 0x7f, RZ, 0xc0, !PT ;  /* 0x0000007f03047812 */ /* 0x001fe400078ec0ff */
[----:B------:R-:W4:Y:S01]  /*19040*/  LDL R3, [R1+0x54] ;  /* 0x0000540001037983 */ /* 0x000f220000100800 */
[----:B------:R-:W-:Y:S01]  /*19050*/  BSSY B0, `(.L_x_9339) ;  /* 0x0000010000007945 */ /* 0x000fe20003800000 */
[----:B------:R-:W-:Y:S02]  /*19060*/  ISETP.NE.AND P0, PT, R4, RZ, PT ;  /* 0x000000ff0400720c */ /* 0x000fe40003f05270 */
[----:B----4-:R-:W-:-:S11]  /*19070*/  ISETP.NE.AND P2, PT, R3, 0x3, PT ;  /* 0x000000030300780c */ /* 0x010fd60003f45270 */
[----:B------:R-:W-:Y:S05]  /*19080*/  @P0 BRA `(.L_x_9340) ;  /* 0x0000000000300947 */ /* 0x000fea0003800000 */
[----:B------:R-:W0:Y:S01]  /*19090*/  S2R R3, SR_LANEID ;  /* 0x0000000000037919 */ /* 0x000e220000000000 */
[----:B------:R-:W-:Y:S02]  /*190a0*/  VOTEU.ANY UR4, UPT, PT ;  /* 0x0000000000047886 */ /* 0x000fe400038e0100 */
[----:B--2---:R-:W0:Y:S08]  /*190b0*/  FLO.U32 R0, UR4 ;  /* 0x0000000400007d00 */ /* 0x004e3000080e0000 */
[----:B------:R-:W2:Y:S01]  /*190c0*/  POPC R4, UR4 ;  /* 0x0000000400047d09 */ /* 0x000ea20008000000 */
[----:B0-----:R-:W-:-:S02]  /*190d0*/  ISETP.EQ.U32.AND P1, PT, R0, R3, PT ;  /* 0x000000030000720c */ /* 0x001fc40003f22070 */
[----:B------:R-:W2:Y:S11]  /*190e0*/  LDC.64 R2, c[0x0][0xc60] ;  /* 0x00031800ff027b82 */ /* 0x000eb60000000a00 */
[----:B--2---:R-:W2:Y:S01]  /*190f0*/  @P1 ATOMG.E.ADD.STRONG.GPU PT, R3, desc[UR40][R2.64], R4 ;  /* 0x00000004020319a8 */ /* 0x004ea200081ee1e8 */
[----:B------:R-:W0:Y:S02]  /*19100*/  S2R R5, SR_LTMASK ;  /* 0x0000000000057919 */ /* 0x000e240000003900 */
[----:B0-----:R-:W-:-:S06]  /*19110*/  LOP3.LUT R5, R5, UR4, RZ, 0xc0, !PT ;  /* 0x0000000405057c12 */ /* 0x001fcc000f8ec0ff */
[----:B------:R-:W0:Y:S01]  /*19120*/  POPC R5, R5 ;  /* 0x0000000500057309 */ /* 0x000e220000000000 */
[----:B--2---:R-:W0:Y:S02]  /*19130*/  SHFL.IDX PT, R0, R3, R0, 0x1f ;  /* 0x00001f0003007589 */ /* 0x004e2400000e0000 */
[----:B0-----:R-:W-:-:S07]  /*19140*/  IADD3 R24, R0, UR36, R5 ;  /* 0x0000002400187c10 */ /* 0x001fce000fffe005 */
.L_x_9340:
[----:B------:R-:W-:Y:S05]  /*19150*/  BSYNC B0 ;  /* 0x0000000000007941 */ /* 0x000fea0003800000 */
.L_x_9339:
[----:B------:R-:W-:Y:S05]  /*19160*/  @!P2 BRA `(.L_x_9341) ;  /* 0x000000000004a947 */ /* 0x000fea0003800000 */
[----:B------:R-:W-:Y:S01]  /*19170*/  BPT.TRAP 0x1 ;  /* 0x000000040000795c */ /* 0x000fe20000300000 */
.L_x_9341:
[----:B--2---:R-:W2:Y:S04]  /*19180*/  LDL R0, [R1] ;  /* 0x0000000001007983 */ /* 0x004ea80000100800 */
[----:B------:R-:W4:Y:S01]  /*19190*/  LDL R2, [R1+0x34] ;  /* 0x0000340001027983 */ /* 0x000f220000100800 */
[----:B------:R-:W-:Y:S01]  /*191a0*/  BSSY B0, `(.L_x_9342) ;  /* 0x0000007000007945 */ /* 0x000fe20003800000 */
[----:B--2---:R-:W-:Y:S01]  /*191b0*/  LOP3.LUT R3, R0, 0x1, RZ, 0x3c, !PT ;  /* 0x0000000100037812 */ /* 0x004fe200078e3cff */
[----:B------:R-:W-:-:S03]  /*191c0*/  IMAD R0, R22, 0x8, R17 ;  /* 0x0000000816007824 */ /* 0x000fc600078e0211 */
[----:B------:R-:W-:Y:S02]  /*191d0*/  SHF.L.U32 R3, R3, 0x1f, RZ ;  /* 0x0000001f03037819 */ /* 0x000fe400000006ff */
[----:B----4-:R-:W-:Y:S02]  /*191e0*/  ISETP.NE.AND P2, PT, R2, 0x3, PT ;  /* 0x000000030200780c */ /* 0x010fe40003f45270 */
[----:B------:R-:W0:Y:S02]  /*191f0*/  SYNCS.PHASECHK.TRANS64.TRYWAIT P1, [R0+URZ+0x19c70], R3 ;  /* 0x019c7003000075a7 */ /* 0x000e24000802017f */
[----:B0-----:R-:W-:Y:S09]  /*19200*/  @!P1 BRA `(.L_x_9343) ;  /* 0x0000002400a09947 */ /* 0x001ff20003800000 */
.L_x_9421:
[----:B------:R-:W-:Y:S05]  /*19210*/  BSYNC B0 ;  /* 0x0000000000007941 */ /* 0x000fea0003800000 */
.L_x_9342:
[----:B------:R-:W-:Y:S05]  /*19220*/  @!P2 BRA `(.L_x_9344) ;  /* 0x000000000004a947 */ /* 0x000fea0003800000 */
[----:B------:R-:W-:Y:S01]  /*19230*/  BPT.TRAP 0x1 ;  /* 0x000000040000795c */ /* 0x000fe20000300000 */
.L_x_9344:
[----:B------:R-:W0:Y:S02]  /*19240*/  LDL R2, [R1] ;  /* 0x0000000001027983 */ /* 0x000e240000100800 */
[----:B0-----:R-:W-:-:S04]  /*19250*/  SHF.L.U32 R3, R2, 0x1f, RZ ;  /* 0x0000001f02037819 */ /* 0x001fc800000006ff */
[----:B------:R-:W0:Y:S02]  /*19260*/  SYNCS.PHASECHK.TRANS64.TRYWAIT P1, [R0+URZ+0x19c60], R3 ;  /* 0x019c6003000075a7 */ /* 0x000e24000802017f */
[----:B0-----:R-:W-:Y:S05]  /*19270*/  @!P1 BRA `(.L_x_9345) ;  /* 0x0000002400989947 */ /* 0x001fea0003800000 */
.L_x_9422:
[----:B------:R-:W2:Y:S04]  /*19280*/  LDL R12, [R1+0x4] ;  /* 0x00000400010c7983 */ /* 0x000ea80000100800 */
[----:B------:R-:W4:Y:S01]  /*19290*/  LDL R13, [R1+0x1c] ;  /* 0x00001c00010d7983 */ /* 0x000f220000100800 */
[----:B------:R-:W-:Y:S01]  /*192a0*/  IMAD R2, R22, 0x3000, RZ ;  /* 0x0000300016027824 */ /* 0x000fe200078e02ff */
[----:B------:R-:W-:Y:S05]  /*192b0*/  WARPSYNC.ALL ;  /* 0x0000000000007948 */ /* 0x000fea0003800000 */
[----:B0-----:R-:W-:-:S05]  /*192c0*/  LOP3.LUT R3, R2, R28, RZ, 0xfc, !PT ;  /* 0x0000001c02037212 */ /* 0x001fca00078efcff */
[----:B------:R-:W-:-:S05]  /*192d0*/  IMAD.IADD R3, R17, 0x1, R3 ;  /* 0x0000000111037824 */ /* 0x000fca00078e0203 */
[----:B-----5:R-:W0:Y:S02]  /*192e0*/  LDSM.16.MT88.4 R4, [R3+0x9000] ;  /* 0x009000000304783b */ /* 0x020e240000004200 */
[C-C-:B0-----:R-:W-:Y:S02]  /*192f0*/  PRMT R8, R4.reuse, 0x6420, R5.reuse ;  /* 0x0000642004087816 */ /* 0x141fe40000000005 */
[----:B------:R-:W-:Y:S02]  /*19300*/  PRMT R9, R4, 0x7531, R5 ;  /* 0x0000753104097816 */ /* 0x000fe40000000005 */
[C-C-:B------:R-:W-:Y:S02]  /*19310*/  PRMT R10, R6.reuse, 0x6420, R7.reuse ;  /* 0x00006420060a7816 */ /* 0x140fe40000000007 */
[----:B------:R-:W-:Y:S02]  /*19320*/  PRMT R11, R6, 0x7531, R7 ;  /* 0x00007531060b7816 */ /* 0x000fe40000000007 */
[----:B--2---:R-:W-:-:S05]  /*19330*/  LOP3.LUT R3, R2, R12, RZ, 0xfc, !PT ;  /* 0x0000000c02037212 */ /* 0x004fca00078efcff */
        /* <DEDUP_REMOVED lines=13> */
[----:B0-----:R-:W-:-:S05]  /*19410*/  VIADD R3, R2, 0x2000 ;  /* 0x0000200002037836 */ /* 0x001fca0000000000 */
[C---:B------:R-:W-:Y:S02]  /*19420*/  LOP3.LUT R4, R3.reuse, R28, RZ, 0xfc, !PT ;  /* 0x0000001c03047212 */ /* 0x040fe400078efcff */
[----:B------:R-:W-:Y:S02]  /*19430*/  LOP3.LUT R3, R3, R12, RZ, 0xfc, !PT ;  /* 0x0000000c03037212 */ /* 0x000fe400078efcff */
[----:B------:R-:W-:Y:S01]  /*19440*/  LOP3.LUT R12, R28, 0x1800, RZ, 0xfc, !PT ;  /* 0x000018001c0c7812 */ /* 0x000fe200078efcff */
[----:B------:R-:W-:Y:S02]  /*19450*/  IMAD.IADD R4, R17, 0x1, R4 ;  /* 0x0000000111047824 */ /* 0x000fe400078e0204 */
[C---:B------:R-:W-:Y:S01]  /*19460*/  IMAD.IADD R3, R23.reuse, 0x1, R3 ;  /* 0x0000000117037824 */ /* 0x040fe200078e0203 */
[----:B----4-:R-:W-:-:S03]  /*19470*/  IADD3 R23, R23, R13, R2 ;  /* 0x0000000d17177210 */ /* 0x010fc60007ffe002 */
[----:B------:R-:W0:Y:S02]  /*19480*/  LDSM.16.MT88.4 R4, [R4+0x9000] ;  /* 0x009000000404783b */ /* 0x000e240000004200 */
[C-C-:B0-----:R-:W-:Y:S02]  /*19490*/  PRMT R8, R4.reuse, 0x6420, R5.reuse ;  /* 0x0000642004087816 */ /* 0x141fe40000000005 */
[----:B------:R-:W-:Y:S02]  /*194a0*/  PRMT R9, R4, 0x7531, R5 ;  /* 0x0000753104097816 */ /* 0x000fe40000000005 */
[C-C-:B------:R-:W-:Y:S02]  /*194b0*/  PRMT R10, R6.reuse, 0x6420, R7.reuse ;  /* 0x00006420060a7816 */ /* 0x140fe40000000007 */
[----:B------:R-:W-:-:S05]  /*194c0*/  PRMT R11, R6, 0x7531, R7 ;  /* 0x00007531060b7816 */ /* 0x000fca0000000007 */
[----:B------:R0:W-:Y:S02]  /*194d0*/  STSM.16.M88.4 [R3], R8 ;  /* 0x0000000803007844 */ /* 0x0001e40000000200 */
[----:B0-----:R-:W-:-:S05]  /*194e0*/  LOP3.LUT R3, R2, 0x800, R28, 0xfe, !PT ;  /* 0x0000080002037812 */ /* 0x001fca00078efe1c */
[----:B------:R-:W-:-:S05]  /*194f0*/  IMAD.IADD R3, R17, 0x1, R3 ;  /* 0x0000000111037824 */ /* 0x000fca00078e0203 */
        /* <DEDUP_REMOVED lines=29> */
.L_x_9346:
[----:B------:R-:W4:Y:S01]  /*196d0*/  LDL.LU R2, [R1] ;  /* 0x0000000001027983 */ /* 0x000f220000300800 */
[----:B--2---:R2:W-:Y:S01]  /*196e0*/  SYNCS.ARRIVE.TRANS64.A1T0 RZ, [R0+URZ+0x19c50], RZ ;  /* 0x019c50ff00ff79a7 */ /* 0x0045e2000810003f */
[----:B------:R-:W-:Y:S02]  /*196f0*/  VIADD R22, R22, 0x1 ;  /* 0x0000000116167836 */ /* 0x000fe40000000000 */
[----:B--2---:R-:W-:-:S05]  /*19700*/  @!P0 VIADD R0, R0, 0x19c80 ;  /* 0x00019c8000008836 */ /* 0x004fca0000000000 */
[----:B------:R-:W-:Y:S01]  /*19710*/  @!P0 PRMT R0, RZ, 0x654, R0 ;  /* 0x00000654ff008816 */ /* 0x000fe20000000000 */
[----:B------:R-:W-:Y:S06]  /*19720*/  BAR.SYNC.DEFER_BLOCKING 0x2, 0x80 ;  /* 0x0082000000007b1d */ /* 0x000fec0000010000 */
[----:B------:R2:W-:Y:S01]  /*19730*/  @!P0 SYNCS.ARRIVE.TRANS64.RED.A1T0 RZ, [R0+URZ], RZ ;  /* 0x000000ff00ff89a7 */ /* 0x0005e2000810043f */
[----:B------:R-:W-:-:S04]  /*19740*/  ISETP.NE.AND P0, PT, R22, 0x2, PT ;  /* 0x000000021600780c */ /* 0x000fc80003f05270 */
[----:B------:R-:W-:Y:S02]  /*19750*/  SEL R22, R22, RZ, P0 ;  /* 0x000000ff16167207 */ /* 0x000fe40000000000 */
[----:B--2---:R-:W-:-:S04]  /*19760*/  SEL R0, RZ, 0x1, P0 ;  /* 0x00000001ff007807 */ /* 0x004fc80000000000 */
[----:B----4-:R-:W-:-:S05]  /*19770*/  LOP3.LUT R2, R2, R0, RZ, 0x3c, !PT ;  /* 0x0000000002027212 */ /* 0x010fca00078e3cff */
[----:B------:R2:W-:Y:S02]  /*19780*/  STL [R1], R2 ;  /* 0x0000000201007387 */ /* 0x0005e40000100800 */
.L_x_9289:
[----:B------:R-:W4:Y:S02]  /*19790*/  LDL R0, [R1+0x14] ;  /* 0x0000140001007983 */ /* 0x000f240000100800 */
[----:B----4-:R-:W-:-:S13]  /*197a0*/  LOP3.LUT P0, RZ, R0, 0x2, RZ, 0xc0, !PT ;  /* 0x0000000200ff7812 */ /* 0x010fda000780c0ff */
[----:B------:R-:W-:Y:S05]  /*197b0*/  @!P0 BRA `(.L_x_9347) ;  /* 0x0000000000248947 */ /* 0x000fea0003800000 */
[----:B------:R-:W-:Y:S05]  /*197c0*/  WARPSYNC.ALL ;  /* 0x0000000000007948 */ /* 0x000fea0003800000 */
[----:B------:R-:W4:Y:S08]  /*197d0*/  S2UR UR5, SR_CgaCtaId ;  /* 0x00000000000579c3 */ /* 0x000f300000008800 */
[----:B------:R-:W-:Y:S06]  /*197e0*/  BAR.SYNC.DEFER_BLOCKING 0x5, 0x200 ;  /* 0x0148000000007b1d */ /* 0x000fec0000010000 */
[----:B------:R-:W-:-:S02]  /*197f0*/  UMOV UR4, 0x400 ;  /* 0x0000040000047882 */ /* 0x000fc40000000000 */
[----:B----4-:R-:W-:-:S06]  /*19800*/  ULEA UR4, UR5, UR4, 0x18 ;  /* 0x0000000405047291 */ /* 0x010fcc000f8ec03f */
[----:B------:R-:W-:-:S05]  /*19810*/  IMAD.U32 R17, RZ, RZ, UR4 ;  /* 0x00000004ff117e24 */ /* 0x000fca000f8e00ff */
[----:B------:R4:W0:Y:S01]  /*19820*/  LDS.128 R24, [R17+0x19cd0] ;  /* 0x019cd00011187984 */ /* 0x0008220000000c00 */
[----:B------:R-:W-:Y:S06]  /*19830*/  BAR.ARV 0x4, 0x200 ;  /* 0x0108000000007b1d */ /* 0x000fec0000002000 */
[----:B------:R-:W-:Y:S05]  /*19840*/  BRA `(.L_x_9348) ;  /* 0x0000000800d47947 */ /* 0x000fea0003800000 */
.L_x_9347:
[----:B------:R-:W0:Y:S01]  /*19850*/  S2R R0, SR_TID.X ;  /* 0x0000000000007919 */ /* 0x000e220000002100 */
[----:B------:R-:W-:Y:S01]  /*19860*/  UMOV UR4, 0xffffffff ;  /* 0xffffffff00047882 */ /* 0x000fe20000000000 */
[----:B0-----:R-:W-:-:S04]  /*19870*/  LOP3.LUT R9, R0, 0x1f, RZ, 0xc0, !PT ;  /* 0x0000001f00097812 */ /* 0x001fc800078ec0ff */
[----:B------:R-:W-:Y:S01]  /*19880*/  ISETP.NE.AND P0, PT, R9, 0x1f, PT ;  /* 0x0000001f0900780c */ /* 0x000fe20003f05270 */
[----:B------:R-:W-:-:S12]  /*19890*/  BRA.DIV UR4, `(.L_x_9349) ;  /* 0x0000002204247947 */ /* 0x000fd8000b800000 */
[----:B------:R-:W-:Y:S01]  /*198a0*/  IMAD.IADD R0, R27, 0x1, R9 ;  /* 0x000000011b007824 */ /* 0x000fe200078e0209 */
[----:B------:R-:W-:-:S04]  /*198b0*/  ULDC UR4, c[0x0][0xc3c] ;  /* 0x00030f0000047ab9 */ /* 0x000fc80000000800 */
[----:B------:R-:W-:-:S13]  /*198c0*/  ISETP.GE.OR P1, PT, R0, UR4, !P0 ;  /* 0x0000000400007c0c */ /* 0x000fda000c726670 */
[----:B--2---:R-:W0:Y:S08]  /*198d0*/  @!P1 LDC.64 R2, c[0x0][0xc80] ;  /* 0x00032000ff029b82 */ /* 0x004e300000000a00 */
[----:B------:R-:W2:Y:S01]  /*198e0*/  @!P1 LDC.64 R4, c[0x0][0xc78] ;  /* 0x00031e00ff049b82 */ /* 0x000ea20000000a00 */
[----:B0-----:R-:W-:-:S05]  /*198f0*/  @!P1 IMAD.WIDE R2, R0, 0x4, R2 ;  /* 0x0000000400029825 */ /* 0x001fca00078e0202 */
[----:B------:R2:W4:Y:S02]  /*19900*/  @!P1 LDG.E R7, desc[UR40][R2.64] ;  /* 0x0000002802079981 */ /* 0x000524000c1e1900 */
[----:B--2---:R-:W-:-:S06]  /*19910*/  @!P1 IMAD.WIDE R2, R0, 0x4, R4 ;  /* 0x0000000400029825 */ /* 0x004fcc00078e0204 */
[----:B------:R-:W2:Y:S01]  /*19920*/  @!P1 LDG.E R2, desc[UR40][R2.64] ;  /* 0x0000002802029981 */ /* 0x000ea2000c1e1900 */
[----:B------:R-:W-:Y:S01]  /*19930*/  IMAD.MOV.U32 R5, RZ, RZ, RZ ;  /* 0x000000ffff057224 */ /* 0x000fe200078e00ff */
[C---:B------:R-:W-:Y:S02]  /*19940*/  ISETP.GE.U32.AND P2, PT, R9.reuse, 0x2, PT ;  /* 0x000000020900780c */ /* 0x040fe40003f46070 */
[C---:B------:R-:W-:Y:S01]  /*19950*/  ISETP.GE.U32.AND P3, PT, R9.reuse, 0x4, PT ;  /* 0x000000040900780c */ /* 0x040fe20003f66070 */
[----:B------:R-:W-:Y:S01]  /*19960*/  SHFL.IDX PT, R0, R24, RZ, 0x1f ;  /* 0x00001fff18007589 */ /* 0x000fe200000e0000 */
[C---:B------:R-:W-:Y:S02]  /*19970*/  ISETP.GE.U32.AND P4, PT, R9.reuse, 0x8, PT ;  /* 0x000000080900780c */ /* 0x040fe40003f86070 */
[----:B------:R-:W-:Y:S01]  /*19980*/  ISETP.GE.U32.AND P5, PT, R9, 0x10, PT ;  /* 0x000000100900780c */ /* 0x000fe20003fa6070 */
[----:B------:R0:W-:Y:S02]  /*19990*/  SHFL.IDX PT, R6, R24, 0x1, 0x1f ;  /* 0x00201f0018067f89 */ /* 0x0001e400000e0000 */
[----:B0-----:R-:W-:-:S02]  /*199a0*/  IMAD.MOV.U32 R24, RZ, RZ, RZ ;  /* 0x000000ffff187224 */ /* 0x001fc400078e00ff */
[----:B----4-:R-:W-:Y:S02]  /*199b0*/  @!P1 IMAD.MOV.U32 R5, RZ, RZ, R7 ;  /* 0x000000ffff059224 */ /* 0x010fe400078e0007 */
[----:B------:R-:W-:Y:S02]  /*199c0*/  IMAD.MOV.U32 R7, RZ, RZ, RZ ;  /* 0x000000ffff077224 */ /* 0x000fe400078e00ff */
        /* <DEDUP_REMOVED lines=18> */
[----:B-1----:R0:W1:Y:S02]  /*19af0*/  SHFL.IDX PT, R8, R2, 0x1f, 0x1f ;  /* 0x03e01f0002087f89 */ /* 0x00206400000e0000 */
.L_x_9432:
[----:B------:R-:W-:Y:S02]  /*19b00*/  ULDC UR4, c[0x0][0xc38] ;  /* 0x00030e0000047ab9 */ /* 0x000fe40000000800 */
[----:B------:R-:W-:-:S04]  /*19b10*/  IMAD.U32 R3, RZ, RZ, UR4 ;  /* 0x00000004ff037e24 */ /* 0x000fc8000f8e00ff */
[----:B-1----:R-:W-:-:S04]  /*19b20*/  IMAD R8, R8, R3, RZ ;  /* 0x0000000308087224 */ /* 0x002fc800078e02ff */
[----:B------:R-:W-:-:S05]  /*19b30*/  IMAD.IADD R4, R6, 0x1, R8 ;  /* 0x0000000106047824 */ /* 0x000fca00078e0208 */
[----:B------:R-:W-:-:S13]  /*19b40*/  ISETP.GT.AND P6, PT, R4, R0, PT ;  /* 0x000000000400720c */ /* 0x000fda0003fc4270 */
[----:B------:R-:W-:Y:S05]  /*19b50*/  @P6 BRA `(.L_x_9350) ;  /* 0x0000000000a46947 */ /* 0x000fea0003800000 */
.L_x_9353:
[----:B0-----:R-:W0:Y:S01]  /*19b60*/  LDC R2, c[0x0][0xc3c] ;  /* 0x00030f00ff027b82 */ /* 0x001e220000000800 */
[----:B------:R-:W-:-:S05]  /*19b70*/  VIADD R27, R27, 0x1f ;  /* 0x0000001f1b1b7836 */ /* 0x000fca0000000000 */
[----:B0-----:R-:W-:-:S13]  /*19b80*/  ISETP.GE.AND P6, PT, R27, R2, PT ;  /* 0x000000021b00720c */ /* 0x001fda0003fc6270 */
[----:B------:R-:W-:Y:S05]  /*19b90*/  @P6 BRA `(.L_x_9351) ;  /* 0x0000000400bc6947 */ /* 0x000fea0003800000 */
[----:B------:R-:W0:Y:S01]  /*19ba0*/  S2R R3, SR_TID.X ;  /* 0x0000000000037919 */ /* 0x000e220000002100 */
[----:B------:R-:W-:Y:S01]  /*19bb0*/  IMAD.MOV.U32 R5, RZ, RZ, RZ ;  /* 0x000000ffff057224 */ /* 0x000fe200078e00ff */
[----:B0-----:R-:W-:-:S05]  /*19bc0*/  LOP3.LUT R3, R3, 0x1f, RZ, 0xc0, !PT ;  /* 0x0000001f03037812 */ /* 0x001fca00078ec0ff */
[----:B------:R-:W-:-:S05]  /*19bd0*/  IMAD.IADD R6, R27, 0x1, R3 ;  /* 0x000000011b067824 */ /* 0x000fca00078e0203 */
[----:B------:R-:W-:-:S13]  /*19be0*/  ISETP.GE.OR P6, PT, R6, R2, !P0 ;  /* 0x000000020600720c */ /* 0x000fda00047c6670 */
[----:B------:R-:W0:Y:S02]  /*19bf0*/  @!P6 LDC.64 R2, c[0x0][0xc80] ;  /* 0x00032000ff02eb82 */ /* 0x000e240000000a00 */
[----:B0-----:R-:W-:-:S05]  /*19c00*/  @!P6 IMAD.WIDE R2, R6, 0x4, R2 ;  /* 0x000000040602e825 */ /* 0x001fca00078e0202 */
[----:B------:R0:W2:Y:S01]  /*19c10*/  @!P6 LDG.E R5, desc[UR40][R2.64] ;  /* 0x000000280205e981 */ /* 0x0000a2000c1e1900 */
[----:B------:R-:W-:Y:S01]  /*19c20*/  IMAD.MOV.U32 R7, RZ, RZ, RZ ;  /* 0x000000ffff077224 */ /* 0x000fe200078e00ff */
[----:B0-----:R-:W0:Y:S02]  /*19c30*/  @!P6 LDC.64 R2, c[0x0][0xc78] ;  /* 0x00031e00ff02eb82 */ /* 0x001e240000000a00 */
[----:B0-----:R-:W-:-:S05]  /*19c40*/  @!P6 IMAD.WIDE R2, R6, 0x4, R2 ;  /* 0x000000040602e825 */ /* 0x001fca00078e0202 */
        /* <DEDUP_REMOVED lines=20> */
.L_x_9440:
[----:B------:R-:W-:Y:S02]  /*19d90*/  ULDC UR4, c[0x0][0xc38] ;  /* 0x00030e0000047ab9 */ /* 0x000fe40000000800 */
[----:B------:R-:W-:-:S04]  /*19da0*/  IMAD.U32 R3, RZ, RZ, UR4 ;  /* 0x00000004ff037e24 */ /* 0x000fc8000f8e00ff */
[----:B-1----:R-:W-:-:S04]  /*19db0*/  IMAD R8, R8, R3, RZ ;  /* 0x0000000308087224 */ /* 0x002fc800078e02ff */
[----:B------:R-:W-:-:S05]  /*19dc0*/  IMAD.IADD R4, R8, 0x1, R4 ;  /* 0x0000000108047824 */ /* 0x000fca00078e0204 */
[----:B------:R-:W-:-:S13]  /*19dd0*/  ISETP.GT.AND P6, PT, R4, R0, PT ;  /* 0x000000000400720c */ /* 0x000fda0003fc4270 */
[----:B------:R-:W-:Y:S05]  /*19de0*/  @!P6 BRA `(.L_x_9353) ;  /* 0xfffffffc005ce947 */ /* 0x000fea000383ffff */
.L_x_9350:
[----:B------:R-:W-:Y:S01]  /*19df0*/  IMAD.IADD R8, R4, 0x1, -R8 ;  /* 0x0000000104087824 */ /* 0x000fe200078e0a08 */
[----:B------:R-:W-:-:S03]  /*19e00*/  UMOV UR4, 0xffffffff ;  /* 0xffffffff00047882 */ /* 0x000fc60000000000 */
[----:B------:R-:W-:-:S05]  /*19e10*/  IMAD R4, R2, R3, R8 ;  /* 0x0000000302047224 */ /* 0x000fca00078e0208 */
[----:B------:R-:W-:Y:S01]  /*19e20*/  ISETP.GT.AND P6, PT, R4, R0, PT ;  /* 0x000000000400720c */ /* 0x000fe20003fc4270 */
[----:B------:R-:W-:-:S12]  /*19e30*/  BRA.DIV UR4, `(.L_x_9354) ;  /* 0x0000002204ec7947 */ /* 0x000fd8000b800000 */
[----:B------:R-:W-:-:S04]  /*19e40*/  VOTE.ANY R6, PT, !P6 ;  /* 0x0000000000067806 */ /* 0x000fc800070e0100 */
[----:B------:R-:W1:Y:S02]  /*19e50*/  POPC R4, R6 ;  /* 0x0000000600047309 */ /* 0x000e640000000000 */
[----:B-1----:R1:W2:Y:S04]  /*19e60*/  SHFL.IDX PT, R5, R5, R4, 0x1f ;  /* 0x00001f0405057589 */ /* 0x0022a800000e0000 */
[----:B------:R1:W4:Y:S02]  /*19e70*/  SHFL.IDX PT, R7, R7, R4, 0x1f ;  /* 0x00001f0407077589 */ /* 0x00032400000e0000 */
.L_x_9445:
[----:B------:R-:W-:-:S13]  /*19e80*/  ISETP.NE.AND P0, PT, R6, RZ, PT ;  /* 0x000000ff0600720c */ /* 0x000fda0003f05270 */
[----:B------:R-:W-:Y:S05]  /*19e90*/  @!P0 BRA `(.L_x_9355) ;  /* 0x0000000000148947 */ /* 0x000fea0003800000 */
[----:B------:R-:W-:Y:S01]  /*19ea0*/  UMOV UR4, 0xffffffff ;  /* 0xffffffff00047882 */ /* 0x000fe20000000000 */
[----:B------:R-:W-:Y:S02]  /*19eb0*/  VIADD R12, R4, 0xffffffff ;  /* 0xffffffff040c7836 */ /* 0x000fe40000000000 */
[----:B------:R-:W-:Y:S05]  /*19ec0*/  BRA.DIV UR4, `(.L_x_9356) ;  /* 0x0000002604247947 */ /* 0x000fea000b800000 */
[----:B0-----:R0:W0:Y:S02]  /*19ed0*/  SHFL.IDX PT, R2, R2, R12, 0x1f ;  /* 0x00001f0c02027589 */ /* 0x00102400000e0000 */
.L_x_9448:
[----:B0-----:R-:W-:-:S07]  /*19ee0*/  IMAD.MOV.U32 R24, RZ, RZ, R2 ;  /* 0x000000ffff187224 */ /* 0x001fce00078e0002 */
.L_x_9355:
[----:B------:R-:W-:Y:S01]  /*19ef0*/  IMAD R24, R24, R3, R8 ;  /* 0x0000000318187224 */ /* 0x000fe200078e0208 */
[----:B--2---:R-:W-:Y:S01]  /*19f00*/  IABS R8, R5 ;  /* 0x0000000500087213 */ /* 0x004fe20000000000 */
[----:B------:R-:W-:Y:S02]  /*19f10*/  IMAD.IADD R27, R4, 0x1, R27 ;  /* 0x00000001041b7824 */ /* 0x000fe400078e021b */
[----:B------:R-:W-:Y:S01]  /*19f20*/  IMAD.IADD R25, R0, 0x1, -R24 ;  /* 0x0000000100197824 */ /* 0x000fe200078e0a18 */
[----:B0-----:R-:W0:Y:S04]  /*19f30*/  I2F.RP R2, R8 ;  /* 0x0000000800027306 */ /* 0x001e280000209400 */
[----:B------:R-:W-:-:S04]  /*19f40*/  IABS R0, R25 ;  /* 0x0000001900007213 */ /* 0x000fc80000000000 */
[----:B0-----:R-:W0:Y:S02]  /*19f50*/  MUFU.RCP R2, R2 ;  /* 0x0000000200027308 */ /* 0x001e240000001000 */
[----:B0-----:R-:W-:-:S06]  /*19f60*/  VIADD R2, R2, 0xffffffe ;  /* 0x0ffffffe02027836 */ /* 0x001fcc0000000000 */
[----:B------:R-:W0:Y:S02]  /*19f70*/  F2I.FTZ.U32.TRUNC.NTZ R3, R2 ;  /* 0x0000000200037305 */ /* 0x000e24000021f000 */
[----:B0-----:R-:W-:-:S04]  /*19f80*/  IMAD.MOV R2, RZ, RZ, -R3 ;  /* 0x000000ffff027224 */ /* 0x001fc800078e0a03 */
[----:B------:R-:W-:Y:S02]  /*19f90*/  IMAD R6, R2, R8, RZ ;  /* 0x0000000802067224 */ /* 0x000fe400078e02ff */
[----:B------:R-:W-:-:S04]  /*19fa0*/  IMAD.MOV.U32 R2, RZ, RZ, RZ ;  /* 0x000000ffff027224 */ /* 0x000fc800078e00ff */
        /* <DEDUP_REMOVED lines=44> */
[----:B------:R-:W-:Y:S01]  /*1a270*/  IMAD R26, R0, 0x10000, R2 ;  /* 0x00010000001a7824 */ /* 0x000fe200078e0202 */
[----:B------:R-:W-:Y:S06]  /*1a280*/  BRA `(.L_x_9357) ;  /* 0x00000000001c7947 */ /* 0x000fec0003800000 */
.L_x_9351:
[----:B------:R-:W-:Y:S01]  /*1a290*/  UMOV UR4, URZ ;  /* 0x0000003f00047c82 */ /* 0x000fe20008000000 */
[----:B------:R-:W-:Y:S01]  /*1a2a0*/  UMOV UR5, URZ ;  /* 0x0000003f00057c82 */ /* 0x000fe20008000000 */
[----:B------:R-:W-:Y:S01]  /*1a2b0*/  ULDC UR6, c[0x0][0xc3c] ;  /* 0x00030f0000067ab9 */ /* 0x000fe20000000800 */
[----:B------:R-:W-:Y:S02]  /*1a2c0*/  IMAD.MOV.U32 R24, RZ, RZ, R0 ;  /* 0x000000ffff187224 */ /* 0x000fe400078e0000 */
[----:B------:R-:W-:Y:S02]  /*1a2d0*/  IMAD.U32 R25, RZ, RZ, UR4 ;  /* 0x00000004ff197e24 */ /* 0x000fe4000f8e00ff */
[----:B------:R-:W-:Y:S02]  /*1a2e0*/  IMAD.U32 R26, RZ, RZ, UR5 ;  /* 0x00000005ff1a7e24 */ /* 0x000fe4000f8e00ff */
[----:B------:R-:W-:-:S07]  /*1a2f0*/  IMAD.U32 R27, RZ, RZ, UR6 ;  /* 0x00000006ff1b7e24 */ /* 0x000fce000f8e00ff */
.L_x_9357:
[----:B------:R-:W0:Y:S01]  /*1a300*/  S2R R0, SR_TID.X ;  /* 0x0000000000007919 */ /* 0x000e220000002100 */
[----:B------:R-:W-:Y:S05]  /*1a310*/  WARPSYNC.ALL ;  /* 0x0000000000007948 */ /* 0x000fea0003800000 */
[----:B------:R-:W-:Y:S01]  /*1a320*/  BAR.SYNC.DEFER_BLOCKING 0x4, 0x200 ;  /* 0x0108000000007b1d */ /* 0x000fe20000010000 */
[----:B0-----:R-:W-:-:S04]  /*1a330*/  LOP3.LUT R0, R0, 0x1f, RZ, 0xc0, !PT ;  /* 0x0000001f00007812 */ /* 0x001fc800078ec0ff */
[----:B------:R-:W-:-:S13]  /*1a340*/  ISETP.NE.AND P0, PT, R0, RZ, PT ;  /* 0x000000ff0000720c */ /* 0x000fda0003f05270 */
[----:B------:R-:W0:Y:S01]  /*1a350*/  @!P0 S2R R0, SR_CgaCtaId ;  /* 0x0000000000008919 */ /* 0x000e220000008800 */
[----:B------:R-:W-:-:S04]  /*1a360*/  @!P0 MOV R2, 0x400 ;  /* 0x0000040000028802 */ /* 0x000fc80000000f00 */
[----:B0-----:R-:W-:-:S05]  /*1a370*/  @!P0 LEA R17, R0, R2, 0x18 ;  /* 0x0000000200118211 */ /* 0x001fca00078ec0ff */
[----:B------:R0:W-:Y:S01]  /*1a380*/  @!P0 STS.128 [R17+0x19cd0], R24 ;  /* 0x019cd01811008388 */ /* 0x0001e20000000c00 */
[----:B------:R-:W-:Y:S06]  /*1a390*/  BAR.ARV 0x5, 0x200 ;  /* 0x0148000000007b1d */ /* 0x000fec0000002000 */
.L_x_9348:
[----:B------:R-:W-:Y:S02]  /*1a3a0*/  ULDC UR4, c[0x0][0xc3c] ;  /* 0x00030f0000047ab9 */ /* 0x000fe40000000800 */
[----:B0-----:R-:W-:-:S13]  /*1a3b0*/  ISETP.GE.AND P0, PT, R27, UR4, PT ;  /* 0x000000041b007c0c */ /* 0x001fda000bf06270 */
[----:B------:R-:W-:Y:S05]  /*1a3c0*/  @!P0 BRA `(.L_x_9358) ;  /* 0xffffffa0004c8947 */ /* 0x000fea000383ffff */
[----:B------:R-:W-:Y:S05]  /*1a3d0*/  BSYNC B7 ;  /* 0x0000000000077941 */ /* 0x000fea0003800000 */
.L_x_9240:
[----:B-1----:R-:W5:Y:S01]  /*1a3e0*/  LDL.LU R0, [R1+0x50] ;  /* 0x0000500001007983 */ /* 0x002f620000300800 */
[----:B------:R-:W-:Y:S01]  /*1a3f0*/  BSSY B0, `(.L_x_9359) ;  /* 0x000000b000007945 */ /* 0x000fe20003800000 */
[----:B------:R-:W1:Y:S01]  /*1a400*/  S2R R5, SR_CgaCtaId ;  /* 0x0000000000057919 */ /* 0x000e620000008800 */
[----:B-----5:R-:W-:-:S05]  /*1a410*/  VIADD R0, R0, 0x1 ;  /* 0x0000000100007836 */ /* 0x020fca0000000000 */
[----:B0-2---:R-:W-:-:S04]  /*1a420*/  LEA.HI R2, R0, R0, RZ, 0x1 ;  /* 0x0000000000027211 */ /* 0x005fc800078f08ff */
[----:B------:R-:W-:Y:S02]  /*1a430*/  LOP3.LUT R3, R2, 0xfffffffe, RZ, 0xc0, !PT ;  /* 0xfffffffe02037812 */ /* 0x000fe400078ec0ff */
[----:B------:R-:W-:-:S03]  /*1a440*/  MOV R2, 0x400 ;  /* 0x0000040000027802 */ /* 0x000fc60000000f00 */
[----:B------:R-:W-:Y:S01]  /*1a450*/  IMAD.IADD R0, R0, 0x1, -R3 ;  /* 0x0000000100007824 */ /* 0x000fe200078e0a03 */
[----:B-1----:R-:W-:-:S04]  /*1a460*/  LEA R7, R5, R2, 0x18 ;  /* 0x0000000205077211 */ /* 0x002fc800078ec0ff */
[----:B------:R-:W-:-:S04]  /*1a470*/  SHF.L.U32 R0, R0, 0x1f, RZ ;  /* 0x0000001f00007819 */ /* 0x000fc800000006ff */
[----:B------:R-:W0:Y:S02]  /*1a480*/  SYNCS.PHASECHK.TRANS64.TRYWAIT P0, [R7+URZ+0x19c20], R0 ;  /* 0x019c2000070075a7 */ /* 0x000e24000800017f */
[----:B0-----:R-:W-:Y:S05]  /*1a490*/  @!P0 BRA `(.L_x_9360) ;  /* 0x0000001c00d88947 */ /* 0x001fea0003800000 */
.L_x_9449:
[----:B------:R-:W-:Y:S05]  /*1a4a0*/  BSYNC B0 ;  /* 0x0000000000007941 */ /* 0x000fea0003800000 */
.L_x_9359:
[----:B------:R-:W-:-:S03]  /*1a4b0*/  UMOV UR4, 0xffffffff ;  /* 0xffffffff00047882 */ /* 0x000fc60000000000 */
[----:B------:R-:W-:Y:S05]  /*1a4c0*/  BRA.DIV UR4, `(.L_x_9361) ;  /* 0x0000001e04e07947 */ /* 0x000fea000b800000 */
[----:B0-----:R-:W0:Y:S02]  /*1a4d0*/  S2R R0, SR_TID.X ;  /* 0x0000000000007919 */ /* 0x001e240000002100 */
[----:B0-----:R-:W-:-:S04]  /*1a4e0*/  SHF.R.U32.HI R0, RZ, 0x5, R0 ;  /* 0x00000005ff007819 */ /* 0x001fc80000011600 */
[----:B------:R-:W-:-:S05]  /*1a4f0*/  LOP3.LUT R0, R0, 0x3, RZ, 0xc0, !PT ;  /* 0x0000000300007812 */ /* 0x000fca00078ec0ff */
[----:B------:R0:W1:Y:S02]  /*1a500*/  SHFL.IDX PT, R14, R0, RZ, 0x1f ;  /* 0x00001fff000e7589 */ /* 0x00006400000e0000 */
.L_x_9452:
[----:B-1----:R-:W-:-:S13]  /*1a510*/  ISETP.NE.AND P0, PT, R14, RZ, PT ;  /* 0x000000ff0e00720c */ /* 0x002fda0003f05270 */
[----:B------:R-:W-:Y:S05]  /*1a520*/  @P0 BRA `(.L_x_9110) ;  /* 0x0000000000a80947 */ /* 0x000fea0003800000 */
[----:B------:R-:W-:-:S03]  /*1a530*/  UMOV UR4, 0xffffffff ;  /* 0xffffffff00047882 */ /* 0x000fc60000000000 */
[----:B------:R-:W-:Y:S05]  /*1a540*/  BRA.DIV UR4, `(.L_x_9362) ;  /* 0x0000001e04f47947 */ /* 0x000fea000b800000 */
[----:B------:R-:W-:-:S13]  /*1a550*/  ELECT P6, URZ, PT ;  /* 0x00000000003f782f */ /* 0x000fda00038c0000 */
.L_x_9455:
[----:B------:R-:W-:Y:S05]  /*1a560*/  @!P6 BRA `(.L_x_9110) ;  /* 0x000000000098e947 */ /* 0x000fea0003800000 */
[----:B0-----:R-:W2:Y:S02]  /*1a570*/  LDL.LU R0, [R1+0x4c] ;  /* 0x00004c0001007983 */ /* 0x001ea40000300800 */
[----:B--2---:R-:W-:-:S04]  /*1a580*/  LOP3.LUT R0, R0, 0x2, RZ, 0xfc, !PT ;  /* 0x0000000200007812 */ /* 0x004fc800078efcff */
[----:B------:R-:W-:-:S13]  /*1a590*/  ISETP.NE.AND P0, PT, R0, 0x3, PT ;  /* 0x000000030000780c */ /* 0x000fda0003f05270 */
[----:B------:R-:W-:Y:S05]  /*1a5a0*/  @!P0 BRA `(.L_x_9363) ;  /* 0x0000000000048947 */ /* 0x000fea0003800000 */
[----:B------:R-:W-:Y:S01]  /*1a5b0*/  BPT.TRAP 0x1 ;  /* 0x000000040000795c */ /* 0x000fe20000300000 */
.L_x_9363:
[----:B------:R-:W2:Y:S01]  /*1a5c0*/  LDL.LU R8, [R1] ;  /* 0x0000000001087983 */ /* 0x000ea20000300800 */
[----:B------:R-:W-:Y:S02]  /*1a5d0*/  VIADD R3, R7, 0x19c40 ;  /* 0x00019c4007037836 */ /* 0x000fe40000000000 */
[C---:B------:R-:W-:Y:S02]  /*1a5e0*/  VIADD R0, R22.reuse, 0x1 ;  /* 0x0000000116007836 */ /* 0x040fe40000000000 */
[----:B------:R-:W-:-:S03]  /*1a5f0*/  IMAD R5, R22, 0x8, R3 ;  /* 0x0000000816057824 */ /* 0x000fc600078e0203 */
[----:B------:R-:W-:-:S04]  /*1a600*/  ISETP.NE.AND P2, PT, R0, 0x2, PT ;  /* 0x000000020000780c */ /* 0x000fc80003f45270 */
[----:B------:R-:W-:Y:S02]  /*1a610*/  SEL R2, RZ, 0x1, P2 ;  /* 0x00000001ff027807 */ /* 0x000fe40001000000 */
[----:B------:R-:W-:-:S05]  /*1a620*/  SEL R6, R0, RZ, P2 ;  /* 0x000000ff00067207 */ /* 0x000fca0001000000 */
[----:B------:R-:W-:Y:S01]  /*1a630*/  IMAD R3, R6, 0x8, R3 ;  /* 0x0000000806037824 */ /* 0x000fe200078e0203 */
[C---:B--2---:R-:W-:Y:S02]  /*1a640*/  SHF.L.U32 R4, R8.reuse, 0x1f, RZ ;  /* 0x0000001f08047819 */ /* 0x044fe400000006ff */
[----:B------:R-:W-:Y:S02]  /*1a650*/  LOP3.LUT R0, R8, R2, RZ, 0x3c, !PT ;  /* 0x0000000208007212 */ /* 0x000fe400078e3cff */
[----:B------:R-:W0:Y:S02]  /*1a660*/  SYNCS.PHASECHK.TRANS64.TRYWAIT P1, [R5+URZ], R4 ;  /* 0x00000004050075a7 */ /* 0x000e24000802017f */
[----:B------:R-:W-:Y:S01]  /*1a670*/  SHF.L.U32 R0, R0, 0x1f, RZ ;  /* 0x0000001f00007819 */ /* 0x000fe200000006ff */
[----:B0-----:R-:W-:Y:S06]  /*1a680*/  @!P1 BRA `(.L_x_9364) ;  /* 0x0000001c00c49947 */ /* 0x001fec0003800000 */
.L_x_9456:
[----:B------:R-:W1:Y:S02]  /*1a690*/  SYNCS.PHASECHK.TRANS64.TRYWAIT P1, [R3+URZ], R0 ;  /* 0x00000000030075a7 */ /* 0x000e64000802017f */
[----:B-1----:R-:W-:Y:S05]  /*1a6a0*/  @!P1 BRA `(.L_x_9365) ;  /* 0x0000001c00d09947 */ /* 0x002fea0003800000 */
.L_x_9457:
[----:B------:R-:W-:Y:S05]  /*1a6b0*/  @!P0 BRA `(.L_x_9366) ;  /* 0x0000000000048947 */ /* 0x000fea0003800000 */
[----:B------:R-:W-:Y:S01]  /*1a6c0*/  BPT.TRAP 0x1 ;  /* 0x000000040000795c */ /* 0x000fe20000300000 */
.L_x_9366:
[----:B-1----:R-:W-:-:S04]  /*1a6d0*/  IMAD R3, R22, 0x8, R7 ;  /* 0x0000000816037824 */ /* 0x002fc800078e0207 */
[----:B------:R-:W1:Y:S02]  /*1a6e0*/  SYNCS.PHASECHK.TRANS64.TRYWAIT P1, [R3+URZ+0x19c60], R4 ;  /* 0x019c6004030075a7 */ /* 0x000e64000802017f */
[----:B-1----:R-:W-:Y:S05]  /*1a6f0*/  @!P1 BRA `(.L_x_9367) ;  /* 0x0000001c00d09947 */ /* 0x002fea0003800000 */
.L_x_9458:
[----:B------:R-:W-:Y:S05]  /*1a700*/  @!P0 BRA `(.L_x_9368) ;  /* 0x0000000000048947 */ /* 0x000fea0003800000 */
[----:B------:R-:W-:Y:S01]  /*1a710*/  BPT.TRAP 0x1 ;  /* 0x000000040000795c */ /* 0x000fe20000300000 */
.L_x_9368:
[----:B0-----:R-:W-:-:S04]  /*1a720*/  IMAD R5, R6, 0x8, R7 ;  /* 0x0000000806057824 */ /* 0x001fc800078e0207 */
[----:B------:R-:W0:Y:S02]  /*1a730*/  SYNCS.PHASECHK.TRANS64.TRYWAIT P1, [R5+URZ+0x19c60], R0 ;  /* 0x019c6000050075a7 */ /* 0x000e24000802017f */
[----:B0-----:R-:W-:Y:S05]  /*1a740*/  @!P1 BRA `(.L_x_9369) ;  /* 0x0000001c00d09947 */ /* 0x001fea0003800000 */
.L_x_9459:
[----:B------:R-:W-:Y:S05]  /*1a750*/  @!P0 BRA `(.L_x_9370) ;  /* 0x0000000000048947 */ /* 0x000fea0003800000 */
[----:B------:R-:W-:Y:S01]  /*1a760*/  BPT.TRAP 0x1 ;  /* 0x000000040000795c */ /* 0x000fe20000300000 */
.L_x_9370:
[----:B------:R-:W2:Y:S02]  /*1a770*/  SYNCS.PHASECHK.TRANS64.TRYWAIT P0, [R3+URZ+0x19c80], R4 ;  /* 0x019c8004030075a7 */ /* 0x000ea4000800017f */
[----:B--2---:R-:W-:Y:S05]  /*1a780*/  @!P0 BRA `(.L_x_9371) ;  /* 0x0000001c00d48947 */ /* 0x004fea0003800000 */
.L_x_9372:
[----:B------:R0:W0:Y:S02]  /*1a790*/  SYNCS.PHASECHK.TRANS64.TRYWAIT P0, [R5+URZ+0x19c80], R0 ;  /* 0x019c8000050075a7 */ /* 0x000024000800017f */
[----:B0-----:R-:W-:Y:S05]  /*1a7a0*/  @!P0 NANOSLEEP.SYNCS 0x989680 ;  /* 0x009896800000895d */ /* 0x001fea0003900000 */
[----:B------:R-:W0:Y:S02]  /*1a7b0*/  @!P0 SYNCS.PHASECHK.TRANS64 P0, [R5+URZ+0x19c80], R0 ;  /* 0x019c8000050085a7 */ /* 0x000e24000800007f */
[----:B0-----:R-:W-:Y:S05]  /*1a7c0*/  @!P0 BRA `(.L_x_9372) ;  /* 0xfffffffc00f08947 */ /* 0x001fea000383ffff */
.L_x_9110:
[----:B------:R-:W-:Y:S05]  /*1a7d0*/  BSYNC B8 ;  /* 0x0000000000087941 */ /* 0x000fea0003800000 */
.L_x_9107:
[----:B------:R-:W-:Y:S05]  /*1a7e0*/  EXIT ;  /* 0x000000000000794d */ /* 0x000fea0003800000 */
.L_x_9128:
[----:B0-----:R0:W1:Y:S02]  /*1a7f0*/  SYNCS.PHASECHK.TRANS64.TRYWAIT P5, [R83+URZ+0x19c90], R86 ;  /* 0x019c9056530075a7 */ /* 0x00106400080a017f */
[----:B-1----:R-:W-:Y:S05]  /*1a800*/  @!P5 NANOSLEEP.SYNCS 0x989680 ;  /* 0x009896800000d95d */ /* 0x002fea0003900000 */
[----:B------:R-:W1:Y:S02]  /*1a810*/  @!P5 SYNCS.PHASECHK.TRANS64 P5, [R83+URZ+0x19c90], R86 ;  /* 0x019c90565300d5a7 */ /* 0x000e6400080a007f */
[----:B-1----:R-:W-:Y:S05]  /*1a820*/  @!P5 BRA `(.L_x_9128) ;  /* 0xfffffffc00f0d947 */ /* 0x002fea000383ffff */
[----:B------:R-:W-:Y:S05]  /*1a830*/  BRA `(.L_x_9373) ;  /* 0xfffffe8000d47947 */ /* 0x000fea000383ffff */
.L_x_9144:
[----:B-1----:R1:W2:Y:S02]  /*1a840*/  SYNCS.PHASECHK.TRANS64.TRYWAIT P5, [R83+URZ+0x19c90], R86 ;  /* 0x019c9056530075a7 */ /* 0x0022a400080a017f */
[----:B--2---:R-:W-:Y:S05]  /*1a850*/  @!P5 NANOSLEEP.SYNCS 0x989680 ;  /* 0x009896800000d95d */ /* 0x004fea0003900000 */
[----:B------:R-:W2:Y:S02]  /*1a860*/  @!P5 SYNCS.PHASECHK.TRANS64 P5, [R83+URZ+0x19c90], R86 ;  /* 0x019c90565300d5a7 */ /* 0x000ea400080a007f */
[----:B--2---:R-:W-:Y:S05]  /*1a870*/  @!P5 BRA `(.L_x_9144) ;  /* 0xfffffffc00f0d947 */ /* 0x004fea000383ffff */
[----:B------:R-:W-:Y:S05]  /*1a880*/  BRA `(.L_x_9374) ;  /* 0xfffffe9800f07947 */ /* 0x000fea000383ffff */
.L_x_9153:
[----:B0-----:R0:W1:Y:S02]  /*1a890*/  SYNCS.PHASECHK.TRANS64.TRYWAIT P4, [R83+URZ+0x19c90], R86 ;  /* 0x019c9056530075a7 */ /* 0x001064000808017f */
[----:B-1----:R-:W-:Y:S05]  /*1a8a0*/  @!P4 NANOSLEEP.SYNCS 0x989680 ;  /* 0x009896800000c95d */ /* 0x002fea0003900000 */
[----:B------:R-:W1:Y:S02]  /*1a8b0*/  @!P4 SYNCS.PHASECHK.TRANS64 P4, [R83+URZ+0x19c90], R86 ;  /* 0x019c90565300c5a7 */ /* 0x000e64000808007f */
[----:B-1----:R-:W-:Y:S05]  /*1a8c0*/  @!P4 BRA `(.L_x_9153) ;  /* 0xfffffffc00f0c947 */ /* 0x002fea000383ffff */
[----:B------:R-:W-:Y:S05]  /*1a8d0*/  BRA `(.L_x_9375) ;  /* 0xfffffebc00407947 */ /* 0x000fea000383ffff */
.L_x_9157:
[----:B--2---:R2:W0:Y:S02]  /*1a8e0*/  SYNCS.PHASECHK.TRANS64.TRYWAIT P3, [R83+URZ+0x19cb0], R86 ;  /* 0x019cb056530075a7 */ /* 0x004424000806017f */
[----:B0-----:R-:W-:Y:S05]  /*1a8f0*/  @!P3 NANOSLEEP.SYNCS 0x989680 ;  /* 0x009896800000b95d */ /* 0x001fea0003900000 */
[----:B------:R-:W0:Y:S02]  /*1a900*/  @!P3 SYNCS.PHASECHK.TRANS64 P3, [R83+URZ+0x19cb0], R86 ;  /* 0x019cb0565300b5a7 */ /* 0x000e24000806007f */
[----:B0-----:R-:W-:Y:S05]  /*1a910*/  @!P3 BRA `(.L_x_9157) ;  /* 0xfffffffc00f0b947 */ /* 0x001fea000383ffff */
[----:B------:R-:W-:Y:S05]  /*1a920*/  BRA `(.L_x_9376) ;  /* 0xfffffebc00b07947 */ /* 0x000fea000383ffff */
.L_x_9177:
[----:B------:R-:W-:Y:S01]  /*1a930*/  BSSY B1, `(.L_x_9377) ;  /* 0x0000008000017945 */ /* 0x000fe20003800000 */
[----:B------:R-:W-:Y:S02]  /*1a940*/  IMAD.MOV.U32 R13, RZ, RZ, R25 ;  /* 0x000000ffff0d7224 */ /* 0x000fe400078e0019 */
[----:B------:R-:W-:Y:S02]  /*1a950*/  IMAD.MOV.U32 R12, RZ, RZ, RZ ;  /* 0x000000ffff0c7224 */ /* 0x000fe400078e00ff */
[----:B------:R-:W-:Y:S02]  /*1a960*/  IMAD.MOV.U32 R11, RZ, RZ, 0x1e1f ;  /* 0x00001e1fff0b7424 */ /* 0x000fe400078e00ff */
[----:B------:R-:W-:-:S07]  /*1a970*/  IMAD.MOV.U32 R15, RZ, RZ, -0x1 ;  /* 0xffffffffff0f7424 */ /* 0x000fce00078e00ff */
[----:B------:R-:W-:Y:S05]  /*1a980*/  WARPSYNC.COLLECTIVE R15, `(.L_x_9378) ;  /* 0x000000000f087348 */ /* 0x000fea0003c00000 */
[----:B------:R0:W1:Y:S02]  /*1a990*/  SHFL.IDX P6, R14, R13, R12, R11 ;  /* 0x0000000c0d0e7389 */ /* 0x00006400000c000b */
[----:B01----:R-:W-:Y:S01]  /*1a9a0*/  ENDCOLLECTIVE ;  /* 0x000000000000791b */ /* 0x003fe20003800000 */
.L_x_9378:
[----:B------:R-:W-:Y:S05]  /*1a9b0*/  BSYNC B1 ;  /* 0x0000000000017941 */ /* 0x000fea0003800000 */
.L_x_9377:
        /* <DEDUP_REMOVED lines=8> */
.L_x_9379:
[----:B------:R-:W-:Y:S02]  /*1aa40*/  IMAD.MOV.U32 R13, RZ, RZ, R28 ;  /* 0x000000ffff0d7224 */ /* 0x000fe400078e001c */
[----:B------:R-:W-:-:S07]  /*1aa50*/  IMAD.MOV.U32 R31, RZ, RZ, R14 ;  /* 0x000000ffff1f7224 */ /* 0x000fce00078e000e */
[----:B------:R-:W-:Y:S05]  /*1aa60*/  WARPSYNC.COLLECTIVE R15, `(.L_x_9380) ;  /* 0x000000000f087348 */ /* 0x000fea0003c00000 */
[----:B------:R0:W1:Y:S02]  /*1aa70*/  SHFL.IDX P6, R14, R13, R12, R11 ;  /* 0x0000000c0d0e7389 */ /* 0x00006400000c000b */
[----:B01----:R-:W-:Y:S01]  /*1aa80*/  ENDCOLLECTIVE ;  /* 0x000000000000791b */ /* 0x003fe20003800000 */
.L_x_9380:
[----:B------:R-:W-:Y:S02]  /*1aa90*/  IMAD.MOV.U32 R13, RZ, RZ, R26 ;  /* 0x000000ffff0d7224 */ /* 0x000fe400078e001a */
[----:B------:R-:W-:-:S07]  /*1aaa0*/  IMAD.MOV.U32 R3, RZ, RZ, R14 ;  /* 0x000000ffff037224 */ /* 0x000fce00078e000e */
[----:B------:R-:W-:Y:S05]  /*1aab0*/  WARPSYNC.COLLECTIVE R15, `(.L_x_9381) ;  /* 0x000000000f087348 */ /* 0x000fea0003c00000 */
[----:B------:R0:W1:Y:S02]  /*1aac0*/  SHFL.IDX P6, R14, R13, R12, R11 ;  /* 0x0000000c0d0e7389 */ /* 0x00006400000c000b */
[----:B01----:R-:W-:Y:S01]  /*1aad0*/  ENDCOLLECTIVE ;  /* 0x000000000000791b */ /* 0x003fe20003800000 */
.L_x_9381:
[----:B------:R-:W-:Y:S05]  /*1aae0*/  BRA `(.L_x_9382) ;  /* 0xfffffecc003c7947 */ /* 0x000fea000383ffff */
.L_x_9181:
[----:B-1----:R1:W3:Y:S02]  /*1aaf0*/  SYNCS.PHASECHK.TRANS64.TRYWAIT P0, [R16+URZ+0x19c00], R39 ;  /* 0x019c0027100075a7 */ /* 0x0022e4000800017f */
[----:B---3--:R-:W-:Y:S05]  /*1ab00*/  @!P0 NANOSLEEP.SYNCS 0x989680 ;  /* 0x009896800000895d */ /* 0x008fea0003900000 */
[----:B------:R-:W3:Y:S02]  /*1ab10*/  @!P0 SYNCS.PHASECHK.TRANS64 P0, [R16+URZ+0x19c00], R39 ;  /* 0x019c0027100085a7 */ /* 0x000ee4000800007f */
[----:B---3--:R-:W-:Y:S05]  /*1ab20*/  @!P0 BRA `(.L_x_9181) ;  /* 0xfffffffc00f08947 */ /* 0x008fea000383ffff */
[----:B------:R-:W-:Y:S05]  /*1ab30*/  BRA `(.L_x_9383) ;  /* 0xfffffed000087947 */ /* 0x000fea000383ffff */
.L_x_9187:
        /* <DEDUP_REMOVED lines=8> */
.L_x_9385:
[----:B------:R-:W-:Y:S05]  /*1abc0*/  BSYNC B1 ;  /* 0x0000000000017941 */ /* 0x000fea0003800000 */
.L_x_9384:
        /* <DEDUP_REMOVED lines=8> */
.L_x_9386:
[----:B------:R-:W-:Y:S02]  /*1ac50*/  IMAD.MOV.U32 R13, RZ, RZ, R28 ;  /* 0x000000ffff0d7224 */ /* 0x000fe400078e001c */
[----:B------:R-:W-:-:S07]  /*1ac60*/  IMAD.MOV.U32 R31, RZ, RZ, R14 ;  /* 0x000000ffff1f7224 */ /* 0x000fce00078e000e */
[----:B------:R-:W-:Y:S05]  /*1ac70*/  WARPSYNC.COLLECTIVE R15, `(.L_x_9387) ;  /* 0x000000000f087348 */ /* 0x000fea0003c00000 */
[----:B------:R0:W1:Y:S02]  /*1ac80*/  SHFL.IDX P6, R14, R13, R12, R11 ;  /* 0x0000000c0d0e7389 */ /* 0x00006400000c000b */
[----:B01----:R-:W-:Y:S01]  /*1ac90*/  ENDCOLLECTIVE ;  /* 0x000000000000791b */ /* 0x003fe20003800000 */
.L_x_9387:
[----:B------:R-:W-:Y:S02]  /*1aca0*/  IMAD.MOV.U32 R13, RZ, RZ, R26 ;  /* 0x000000ffff0d7224 */ /* 0x000fe400078e001a */
[----:B------:R-:W-:-:S07]  /*1acb0*/  IMAD.MOV.U32 R3, RZ, RZ, R14 ;  /* 0x000000ffff037224 */ /* 0x000fce00078e000e */
[----:B------:R-:W-:Y:S05]  /*1acc0*/  WARPSYNC.COLLECTIVE R15, `(.L_x_9388) ;  /* 0x000000000f087348 */ /* 0x000fea0003c00000 */
[----:B------:R0:W1:Y:S02]  /*1acd0*/  SHFL.IDX P6, R14, R13, R12, R11 ;  /* 0x0000000c0d0e7389 */ /* 0x00006400000c000b */
[----:B01----:R-:W-:Y:S01]  /*1ace0*/  ENDCOLLECTIVE ;  /* 0x000000000000791b */ /* 0x003fe20003800000 */
.L_x_9388:
[----:B------:R-:W-:Y:S01]  /*1acf0*/  IMAD.MOV.U32 R21, RZ, RZ, R14 ;  /* 0x000000ffff157224 */ /* 0x000fe200078e000e */
[----:B------:R-:W-:Y:S06]  /*1ad00*/  BRA `(.L_x_9389) ;  /* 0xfffffee400847947 */ /* 0x000fec000383ffff */
.L_x_9191:
[----:B-1----:R1:W3:Y:S02]  /*1ad10*/  SYNCS.PHASECHK.TRANS64.TRYWAIT P0, [R16+URZ+0x19c00], R39 ;  /* 0x019c0027100075a7 */ /* 0x0022e4000800017f */
[----:B---3--:R-:W-:Y:S05]  /*1ad20*/  @!P0 NANOSLEEP.SYNCS 0x989680 ;  /* 0x009896800000895d */ /* 0x008fea0003900000 */
[----:B------:R-:W3:Y:S02]  /*1ad30*/  @!P0 SYNCS.PHASECHK.TRANS64 P0, [R16+URZ+0x19c00], R39 ;  /* 0x019c0027100085a7 */ /* 0x000ee4000800007f */
[----:B---3--:R-:W-:Y:S05]  /*1ad40*/  @!P0 BRA `(.L_x_9191) ;  /* 0xfffffffc00f08947 */ /* 0x008fea000383ffff */
[----:B------:R-:W-:Y:S05]  /*1ad50*/  BRA `(.L_x_9390) ;  /* 0xfffffee800447947 */ /* 0x000fea000383ffff */
.L_x_9197:
[----:B-1----:R1:W4:Y:S02]  /*1ad60*/  SYNCS.PHASECHK.TRANS64.TRYWAIT P1, [R3+URZ+0x19c30], R6 ;  /* 0x019c3006030075a7 */ /* 0x002324000802017f */
[----:B----4-:R-:W-:Y:S05]  /*1ad70*/  @!P1 NANOSLEEP.SYNCS 0x989680 ;  /* 0x009896800000995d */ /* 0x010fea0003900000 */
[----:B------:R-:W4:Y:S02]  /*1ad80*/  @!P1 SYNCS.PHASECHK.TRANS64 P1, [R3+URZ+0x19c30], R6 ;  /* 0x019c3006030095a7 */ /* 0x000f24000802007f */
[----:B----4-:R-:W-:Y:S05]  /*1ad90*/  @!P1 BRA `(.L_x_9197) ;  /* 0xfffffffc00f09947 */ /* 0x010fea000383ffff */
[----:B------:R-:W-:Y:S05]  /*1ada0*/  BRA `(.L_x_9196) ;  /* 0xffffff0800a87947 */ /* 0x000fea000383ffff */
.L_x_9204:
[----:B-1----:R1:W2:Y:S02]  /*1adb0*/  SYNCS.PHASECHK.TRANS64.TRYWAIT P1, [R9+URZ+0x19c30], R0 ;  /* 0x019c3000090075a7 */ /* 0x0022a4000802017f */
[----:B--2---:R-:W-:Y:S05]  /*1adc0*/  @!P1 NANOSLEEP.SYNCS 0x989680 ;  /* 0x009896800000995d */ /* 0x004fea0003900000 */
[----:B------:R-:W2:Y:S02]  /*1add0*/  @!P1 SYNCS.PHASECHK.TRANS64 P1, [R9+URZ+0x19c30], R0 ;  /* 0x019c3000090095a7 */ /* 0x000ea4000802007f */
[----:B--2---:R-:W-:Y:S05]  /*1ade0*/  @!P1 BRA `(.L_x_9204) ;  /* 0xfffffffc00f09947 */ /* 0x004fea000383ffff */
[----:B------:R-:W-:Y:S05]  /*1adf0*/  BRA `(.L_x_9203) ;  /* 0xffffff2c00307947 */ /* 0x000fea000383ffff */
.L_x_9209:
[----:B-1----:R1:W2:Y:S02]  /*1ae00*/  SYNCS.PHASECHK.TRANS64.TRYWAIT P1, [R14+URZ+0x19c50], R0 ;  /* 0x019c50000e0075a7 */ /* 0x0022a4000802017f */
[----:B--2---:R-:W-:Y:S05]  /*1ae10*/  @!P1 NANOSLEEP.SYNCS 0x989680 ;  /* 0x009896800000995d */ /* 0x004fea0003900000 */
[----:B------:R-:W2:Y:S02]  /*1ae20*/  @!P1 SYNCS.PHASECHK.TRANS64 P1, [R14+URZ+0x19c50], R0 ;  /* 0x019c50000e0095a7 */ /* 0x000ea4000802007f */
[----:B--2---:R-:W-:Y:S05]  /*1ae30*/  @!P1 BRA `(.L_x_9209) ;  /* 0xfffffffc00f09947 */ /* 0x004fea000383ffff */
[----:B------:R-:W-:Y:S05]  /*1ae40*/  BRA `(.L_x_9208) ;  /* 0xffffff2c00bc7947 */ /* 0x000fea000383ffff */
.L_x_9216:
[----:B-1----:R1:W2:Y:S02]  /*1ae50*/  SYNCS.PHASECHK.TRANS64.TRYWAIT P1, [R7+URZ+0x19c50], R4 ;  /* 0x019c5004070075a7 */ /* 0x0022a4000802017f */
[----:B--2---:R-:W-:Y:S05]  /*1ae60*/  @!P1 NANOSLEEP.SYNCS 0x989680 ;  /* 0x009896800000995d */ /* 0x004fea0003900000 */
[----:B------:R-:W2:Y:S02]  /*1ae70*/  @!P1 SYNCS.PHASECHK.TRANS64 P1, [R7+URZ+0x19c50], R4 ;  /* 0x019c5004070095a7 */ /* 0x000ea4000802007f */
[----:B--2---:R-:W-:Y:S05]  /*1ae80*/  @!P1 BRA `(.L_x_9216) ;  /* 0xfffffffc00f09947 */ /* 0x004fea000383ffff */
[----:B------:R-:W-:Y:S05]  /*1ae90*/  BRA `(.L_x_9215) ;  /* 0xffffff4800707947 */ /* 0x000fea000383ffff */
.L_x_9248:
        /* <DEDUP_REMOVED lines=11> */
.L_x_9392:
[----:B------:R-:W-:Y:S05]  /*1af50*/  BSYNC B1 ;  /* 0x0000000000017941 */ /* 0x000fea0003800000 */
.L_x_9391:
[----:B------:R-:W-:Y:S05]  /*1af60*/  BRA `(.L_x_9393) ;  /* 0xffffff9c00c07947 */ /* 0x000fea000383ffff */
.L_x_9250:
[----:B------:R-:W-:Y:S01]  /*1af70*/  BSSY B1, `(.L_x_9394) ;  /* 0x0000006000017945 */ /* 0x000fe20003800000 */
[----:B------:R-:W-:-:S07]  /*1af80*/  IMAD.MOV.U32 R15, RZ, RZ, -0x1 ;  /* 0xffffffffff0f7424 */ /* 0x000fce00078e00ff */
[----:B0-----:R-:W-:Y:S05]  /*1af90*/  WARPSYNC.COLLECTIVE R15, `(.L_x_9395) ;  /* 0x000000000f0c7348 */ /* 0x001fea0003c00000 */
[----:B------:R-:W-:Y:S02]  /*1afa0*/  ELECT P6, UR62, PT ;  /* 0x00000000003e782f */ /* 0x000fe400038c0000 */
[----:B------:R-:W-:Y:S01]  /*1afb0*/  MOV R14, UR62 ;  /* 0x0000003e000e7c02 */ /* 0x000fe20008000f00 */
[----:B0-----:R-:W-:Y:S10]  /*1afc0*/  ENDCOLLECTIVE ;  /* 0x000000000000791b */ /* 0x001ff40003800000 */
.L_x_9395:
[----:B------:R-:W-:Y:S05]  /*1afd0*/  BSYNC B1 ;  /* 0x0000000000017941 */ /* 0x000fea0003800000 */
.L_x_9394:
[----:B------:R-:W-:Y:S05]  /*1afe0*/  BRA `(.L_x_9249) ;  /* 0xffffff9c00b87947 */ /* 0x000fea000383ffff */
.L_x_9252:
[----:B0-----:R0:W1:Y:S02]  /*1aff0*/  SYNCS.PHASECHK.TRANS64.TRYWAIT P0, [R17+URZ+0x19c20], R5 ;  /* 0x019c2005110075a7 */ /* 0x001064000800017f */
[----:B-1----:R-:W-:Y:S05]  /*1b000*/  @!P0 NANOSLEEP.SYNCS 0x989680 ;  /* 0x009896800000895d */ /* 0x002fea0003900000 */
[----:B------:R-:W1:Y:S02]  /*1b010*/  @!P0 SYNCS.PHASECHK.TRANS64 P0, [R17+URZ+0x19c20], R5 ;  /* 0x019c2005110085a7 */ /* 0x000e64000800007f */
[----:B-1----:R-:W-:Y:S05]  /*1b020*/  @!P0 BRA `(.L_x_9252) ;  /* 0xfffffffc00f08947 */ /* 0x002fea000383ffff */
[----:B------:R-:W-:Y:S05]  /*1b030*/  BRA `(.L_x_9396) ;  /* 0xffffff9c00c87947 */ /* 0x000fea000383ffff */
.L_x_9256:
[----:B-1----:R1:W2:Y:S02]  /*1b040*/  SYNCS.PHASECHK.TRANS64.TRYWAIT P0, [R8+URZ+0x19ca0], R11 ;  /* 0x019ca00b080075a7 */ /* 0x0022a4000800017f */
[----:B--2---:R-:W-:Y:S05]  /*1b050*/  @!P0 NANOSLEEP.SYNCS 0x989680 ;  /* 0x009896800000895d */ /* 0x004fea0003900000 */
[----:B------:R-:W2:Y:S02]  /*1b060*/  @!P0 SYNCS.PHASECHK.TRANS64 P0, [R8+URZ+0x19ca0], R11 ;  /* 0x019ca00b080085a7 */ /* 0x000ea4000800007f */
[----:B--2---:R-:W-:Y:S05]  /*1b070*/  @!P0 BRA `(.L_x_9256) ;  /* 0xfffffffc00f08947 */ /* 0x004fea000383ffff */
[----:B------:R-:W-:Y:S05]  /*1b080*/  BRA `(.L_x_9397) ;  /* 0xffffff9c00e47947 */ /* 0x000fea000383ffff */
.L_x_9263:
[----:B0-----:R0:W2:Y:S02]  /*1b090*/  SYNCS.PHASECHK.TRANS64.TRYWAIT P0, [R8+URZ+0x19cc0], R11 ;  /* 0x019cc00b080075a7 */ /* 0x0010a4000800017f */
[----:B--2---:R-:W-:Y:S05]  /*1b0a0*/  @!P0 NANOSLEEP.SYNCS 0x989680 ;  /* 0x009896800000895d */ /* 0x004fea0003900000 */
[----:B------:R-:W2:Y:S02]  /*1b0b0*/  @!P0 SYNCS.PHASECHK.TRANS64 P0, [R8+URZ+0x19cc0], R11 ;  /* 0x019cc00b080085a7 */ /* 0x000ea4000800007f */
[----:B--2---:R-:W-:Y:S05]  /*1b0c0*/  @!P0 BRA `(.L_x_9263) ;  /* 0xfffffffc00f08947 */ /* 0x004fea000383ffff */
[----:B------:R-:W-:Y:S05]  /*1b0d0*/  BRA `(.L_x_9398) ;  /* 0xffffffa000e07947 */ /* 0x000fea000383ffff */
.L_x_9272:
[----:B0-----:R0:W1:Y:S02]  /*1b0e0*/  SYNCS.PHASECHK.TRANS64.TRYWAIT P2, [R9+URZ+0x19ca0], R8 ;  /* 0x019ca008090075a7 */ /* 0x001064000804017f */
[----:B-1----:R-:W-:Y:S05]  /*1b0f0*/  @!P2 NANOSLEEP.SYNCS 0x989680 ;  /* 0x009896800000a95d */ /* 0x002fea0003900000 */
[----:B------:R-:W1:Y:S02]  /*1b100*/  @!P2 SYNCS.PHASECHK.TRANS64 P2, [R9+URZ+0x19ca0], R8 ;  /* 0x019ca0080900a5a7 */ /* 0x000e64000804007f */
[----:B-1----:R-:W-:Y:S05]  /*1b110*/  @!P2 BRA `(.L_x_9272) ;  /* 0xfffffffc00f0a947 */ /* 0x002fea000383ffff */
[----:B------:R-:W-:Y:S05]  /*1b120*/  BRA `(.L_x_9399) ;  /* 0xffffffa800207947 */ /* 0x000fea000383ffff */
.L_x_9279:
[----:B-1----:R1:W2:Y:S02]  /*1b130*/  SYNCS.PHASECHK.TRANS64.TRYWAIT P2, [R9+URZ+0x19cc0], R8 ;  /* 0x019cc008090075a7 */ /* 0x0022a4000804017f */
[----:B--2---:R-:W-:Y:S05]  /*1b140*/  @!P2 NANOSLEEP.SYNCS 0x989680 ;  /* 0x009896800000a95d */ /* 0x004fea0003900000 */
[----:B------:R-:W2:Y:S02]  /*1b150*/  @!P2 SYNCS.PHASECHK.TRANS64 P2, [R9+URZ+0x19cc0], R8 ;  /* 0x019cc0080900a5a7 */ /* 0x000ea4000804007f */
[----:B--2---:R-:W-:Y:S05]  /*1b160*/  @!P2 BRA `(.L_x_9279) ;  /* 0xfffffffc00f0a947 */ /* 0x004fea000383ffff */
[----:B------:R-:W-:Y:S05]  /*1b170*/  BRA `(.L_x_9400) ;  /* 0xffffffac00187947 */ /* 0x000fea000383ffff */
.L_x_9298:
[----:B------:R-:W2:Y:S01]  /*1b180*/  S2R R20, SR_TID.X ;  /* 0x0000000000147919 */ /* 0x000ea20000002100 */
[----:B------:R-:W-:Y:S01]  /*1b190*/  BSSY B0, `(.L_x_9401) ;  /* 0x000000a000007945 */ /* 0x000fe20003800000 */
[----:B------:R-:W-:Y:S02]  /*1b1a0*/  IMAD.MOV.U32 R12, RZ, RZ, RZ ;  /* 0x000000ffff0c7224 */ /* 0x000fe400078e00ff */
[----:B------:R-:W-:Y:S02]  /*1b1b0*/  IMAD.MOV.U32 R11, RZ, RZ, 0x1f ;  /* 0x0000001fff0b7424 */ /* 0x000fe400078e00ff */
[----:B------:R-:W-:Y:S01]  /*1b1c0*/  IMAD.MOV.U32 R15, RZ, RZ, -0x1 ;  /* 0xffffffffff0f7424 */ /* 0x000fe200078e00ff */
[----:B--2---:R-:W-:-:S04]  /*1b1d0*/  SHF.R.U32.HI R20, RZ, 0x5, R20 ;  /* 0x00000005ff147819 */ /* 0x004fc80000011614 */
[----:B------:R-:W-:-:S05]  /*1b1e0*/  LOP3.LUT R20, R20, 0x3, RZ, 0xc0, !PT ;  /* 0x0000000314147812 */ /* 0x000fca00078ec0ff */
[----:B------:R-:W-:-:S07]  /*1b1f0*/  IMAD.MOV.U32 R13, RZ, RZ, R20 ;  /* 0x000000ffff0d7224 */ /* 0x000fce00078e0014 */
[----:B01----:R-:W-:Y:S05]  /*1b200*/  WARPSYNC.COLLECTIVE R15, `(.L_x_9402) ;  /* 0x000000000f087348 */ /* 0x003fea0003c00000 */
[----:B------:R2:W3:Y:S02]  /*1b210*/  SHFL.IDX P6, R14, R13, R12, R11 ;  /* 0x0000000c0d0e7389 */ /* 0x0004e400000c000b */
[----:B0123--:R-:W-:Y:S01]  /*1b220*/  ENDCOLLECTIVE ;  /* 0x000000000000791b */ /* 0x00ffe20003800000 */
.L_x_9402:
[----:B------:R-:W-:Y:S05]  /*1b230*/  BSYNC B0 ;  /* 0x0000000000007941 */ /* 0x000fea0003800000 */
.L_x_9401:
[----:B------:R-:W-:Y:S05]  /*1b240*/  BRA `(.L_x_9403) ;  /* 0xffffffb8009c7947 */ /* 0x000fea000383ffff */
.L_x_9300:
[----:B------:R-:W-:Y:S01]  /*1b250*/  BSSY B0, `(.L_x_9404) ;  /* 0x0000006000007945 */ /* 0x000fe20003800000 */
[----:B------:R-:W-:-:S07]  /*1b260*/  IMAD.MOV.U32 R15, RZ, RZ, -0x1 ;  /* 0xffffffffff0f7424 */ /* 0x000fce00078e00ff */
[----:B012---:R-:W-:Y:S05]  /*1b270*/  WARPSYNC.COLLECTIVE R15, `(.L_x_9405) ;  /* 0x000000000f0c7348 */ /* 0x007fea0003c00000 */
[----:B------:R-:W-:Y:S02]  /*1b280*/  ELECT P6, UR62, PT ;  /* 0x00000000003e782f */ /* 0x000fe400038c0000 */
[----:B------:R-:W-:Y:S01]  /*1b290*/  MOV R14, UR62 ;  /* 0x0000003e000e7c02 */ /* 0x000fe20008000f00 */
[----:B012---:R-:W-:Y:S10]  /*1b2a0*/  ENDCOLLECTIVE ;  /* 0x000000000000791b */ /* 0x007ff40003800000 */
.L_x_9405:
[----:B------:R-:W-:Y:S05]  /*1b2b0*/  BSYNC B0 ;  /* 0x0000000000007941 */ /* 0x000fea0003800000 */
.L_x_9404:
[----:B------:R-:W-:Y:S05]  /*1b2c0*/  BRA `(.L_x_9406) ;  /* 0xffffffb800a47947 */ /* 0x000fea000383ffff */
.L_x_9302:
[----:B--2---:R2:W3:Y:S02]  /*1b2d0*/  SYNCS.PHASECHK.TRANS64.TRYWAIT P0, [R4+URZ+0x19c80], R3 ;  /* 0x019c8003040075a7 */ /* 0x0044e4000800017f */
[----:B---3--:R-:W-:Y:S05]  /*1b2e0*/  @!P0 NANOSLEEP.SYNCS 0x989680 ;  /* 0x009896800000895d */ /* 0x008fea0003900000 */
[----:B------:R-:W3:Y:S02]  /*1b2f0*/  @!P0 SYNCS.PHASECHK.TRANS64 P0, [R4+URZ+0x19c80], R3 ;  /* 0x019c8003040085a7 */ /* 0x000ee4000800007f */
[----:B---3--:R-:W-:Y:S05]  /*1b300*/  @!P0 BRA `(.L_x_9302) ;  /* 0xfffffffc00f08947 */ /* 0x008fea000383ffff */
[----:B------:R-:W-:Y:S05]  /*1b310*/  BRA `(.L_x_9407) ;  /* 0xffffffbc000c7947 */ /* 0x000fea000383ffff */
.L_x_9304:
[----:B---3--:R3:W4:Y:S02]  /*1b320*/  SYNCS.PHASECHK.TRANS64.TRYWAIT P0, [R4+URZ+0x19c40], R3 ;  /* 0x019c4003040075a7 */ /* 0x008724000800017f */
[----:B----4-:R-:W-:Y:S05]  /*1b330*/  @!P0 NANOSLEEP.SYNCS 0x989680 ;  /* 0x009896800000895d */ /* 0x010fea0003900000 */
[----:B------:R-:W4:Y:S02]  /*1b340*/  @!P0 SYNCS.PHASECHK.TRANS64 P0, [R4+URZ+0x19c40], R3 ;  /* 0x019c4003040085a7 */ /* 0x000f24000800007f */
[----:B----4-:R-:W-:Y:S05]  /*1b350*/  @!P0 BRA `(.L_x_9304) ;  /* 0xfffffffc00f08947 */ /* 0x010fea000383ffff */
[----:B------:R-:W-:Y:S05]  /*1b360*/  BRA `(.L_x_9408) ;  /* 0xffffffbc00887947 */ /* 0x000fea000383ffff */
.L_x_9308:
[----:B------:R-:W-:Y:S02]  /*1b370*/  IMAD.MOV.U32 R13, RZ, RZ, R5 ;  /* 0x000000ffff0d7224 */ /* 0x000fe400078e0005 */
[----:B------:R-:W-:Y:S02]  /*1b380*/  IMAD.MOV.U32 R12, RZ, RZ, RZ ;  /* 0x000000ffff0c7224 */ /* 0x000fe400078e00ff */
[----:B------:R-:W-:Y:S02]  /*1b390*/  IMAD.MOV.U32 R11, RZ, RZ, 0x1e1f ;  /* 0x00001e1fff0b7424 */ /* 0x000fe400078e00ff */
[----:B------:R-:W-:Y:S02]  /*1b3a0*/  IMAD.MOV.U32 R15, RZ, RZ, -0x1 ;  /* 0xffffffffff0f7424 */ /* 0x000fe400078e00ff */
[----:B-----5:R-:W-:Y:S02]  /*1b3b0*/  IMAD R0, R20, R9, RZ ;  /* 0x0000000914007224 */ /* 0x020fe400078e02ff */
[----:B------:R-:W-:-:S07]  /*1b3c0*/  IMAD R25, R25, 0xc0, R19 ;  /* 0x000000c019197824 */ /* 0x000fce00078e0213 */
[----:B------:R-:W-:Y:S05]  /*1b3d0*/  WARPSYNC.COLLECTIVE R15, `(.L_x_9409) ;  /* 0x000000000f087348 */ /* 0x000fea0003c00000 */
[----:B------:R0:W1:Y:S02]  /*1b3e0*/  SHFL.IDX P6, R14, R13, R12, R11 ;  /* 0x0000000c0d0e7389 */ /* 0x00006400000c000b */
[----:B01----:R-:W-:Y:S01]  /*1b3f0*/  ENDCOLLECTIVE ;  /* 0x000000000000791b */ /* 0x003fe20003800000 */
.L_x_9409:
[----:B------:R-:W-:Y:S01]  /*1b400*/  ISETP.GE.AND P4, PT, R25, R0, PT ;  /* 0x000000001900720c */ /* 0x000fe20003f86270 */
[----:B------:R-:W-:Y:S02]  /*1b410*/  IMAD.MOV.U32 R13, RZ, RZ, R6 ;  /* 0x000000ffff0d7224 */ /* 0x000fe400078e0006 */
[----:B------:R-:W-:-:S10]  /*1b420*/  IMAD.MOV.U32 R3, RZ, RZ, R14 ;  /* 0x000000ffff037224 */ /* 0x000fd400078e000e */
[----:B------:R-:W-:Y:S05]  /*1b430*/  WARPSYNC.COLLECTIVE R15, `(.L_x_9410) ;  /* 0x000000000f087348 */ /* 0x000fea0003c00000 */
[----:B------:R0:W1:Y:S02]  /*1b440*/  SHFL.IDX P6, R14, R13, R12, R11 ;  /* 0x0000000c0d0e7389 */ /* 0x00006400000c000b */
[----:B01----:R-:W-:Y:S01]  /*1b450*/  ENDCOLLECTIVE ;  /* 0x000000000000791b */ /* 0x003fe20003800000 */
.L_x_9410:
[----:B------:R-:W-:Y:S02]  /*1b460*/  IMAD.MOV.U32 R13, RZ, RZ, R5 ;  /* 0x000000ffff0d7224 */ /* 0x000fe400078e0005 */
[----:B------:R-:W-:Y:S02]  /*1b470*/  IMAD.MOV.U32 R12, RZ, RZ, 0x1 ;  /* 0x00000001ff0c7424 */ /* 0x000fe400078e00ff */
[----:B------:R-:W-:-:S07]  /*1b480*/  IMAD.MOV.U32 R2, RZ, RZ, R14 ;  /* 0x000000ffff027224 */ /* 0x000fce00078e000e */
[----:B------:R-:W-:Y:S05]  /*1b490*/  WARPSYNC.COLLECTIVE R15, `(.L_x_9411) ;  /* 0x000000000f087348 */ /* 0x000fea0003c00000 */
[----:B------:R0:W1:Y:S02]  /*1b4a0*/  SHFL.IDX P6, R14, R13, R12, R11 ;  /* 0x0000000c0d0e7389 */ /* 0x00006400000c000b */
[----:B01----:R-:W-:Y:S01]  /*1b4b0*/  ENDCOLLECTIVE ;  /* 0x000000000000791b */ /* 0x003fe20003800000 */
.L_x_9411:
[----:B------:R-:W-:-:S05]  /*1b4c0*/  @!P4 IADD3 R2, P3, R10, R2, RZ ;  /* 0x000000020a02c210 */ /* 0x000fca0007f7e0ff */
[----:B------:R-:W-:-:S05]  /*1b4d0*/  @!P4 IMAD.X R3, RZ, RZ, R3, P3 ;  /* 0x000000ffff03c224 */ /* 0x000fca00018e0603 */
        /* <DEDUP_REMOVED lines=11> */
.L_x_9412:
[----:B------:R-:W-:-:S05]  /*1b590*/  VIADD R3, R25, 0x40 ;  /* 0x0000004019037836 */ /* 0x000fca0000000000 */
[----:B------:R-:W-:Y:S01]  /*1b5a0*/  ISETP.GE.AND P4, PT, R3, R0, PT ;  /* 0x000000000300720c */ /* 0x000fe20003f86270 */
[----:B------:R-:W-:Y:S02]  /*1b5b0*/  IMAD.MOV.U32 R13, RZ, RZ, R4 ;  /* 0x000000ffff0d7224 */ /* 0x000fe400078e0004 */
[----:B------:R-:W-:Y:S02]  /*1b5c0*/  IMAD.MOV.U32 R12, RZ, RZ, RZ ;  /* 0x000000ffff0c7224 */ /* 0x000fe400078e00ff */
[----:B------:R-:W-:-:S08]  /*1b5d0*/  IMAD.MOV.U32 R6, RZ, RZ, R14 ;  /* 0x000000ffff067224 */ /* 0x000fd000078e000e */
[----:B------:R-:W-:Y:S05]  /*1b5e0*/  WARPSYNC.COLLECTIVE R15, `(.L_x_9413) ;  /* 0x000000000f087348 */ /* 0x000fea0003c00000 */
[----:B------:R0:W1:Y:S02]  /*1b5f0*/  SHFL.IDX P6, R14, R13, R12, R11 ;  /* 0x0000000c0d0e7389 */ /* 0x00006400000c000b */
[----:B01----:R-:W-:Y:S01]  /*1b600*/  ENDCOLLECTIVE ;  /* 0x000000000000791b */ /* 0x003fe20003800000 */
.L_x_9413:
[----:B------:R-:W-:-:S05]  /*1b610*/  @!P4 IADD3 R2, P3, R10, R6, RZ ;  /* 0x000000060a02c210 */ /* 0x000fca0007f7e0ff */
[----:B------:R-:W-:-:S05]  /*1b620*/  @!P4 IMAD.X R3, RZ, RZ, R5, P3 ;  /* 0x000000ffff03c224 */ /* 0x000fca00018e0605 */
        /* <DEDUP_REMOVED lines=11> */
.L_x_9414:
[----:B------:R-:W-:Y:S01]  /*1b6e0*/  IMAD.MOV.U32 R2, RZ, RZ, R14 ;  /* 0x000000ffff027224 */ /* 0x000fe200078e000e */
[----:B------:R-:W-:Y:S06]  /*1b6f0*/  BRA `(.L_x_9415) ;  /* 0xffffffc400607947 */ /* 0x000fec000383ffff */
.L_x_9313:
[----:B--2---:R2:W3:Y:S02]  /*1b700*/  SYNCS.PHASECHK.TRANS64.TRYWAIT P0, [R17+URZ+0x19c20], R0 ;  /* 0x019c2000110075a7 */ /* 0x0044e4000800017f */
[----:B---3--:R-:W-:Y:S05]  /*1b710*/  @!P0 NANOSLEEP.SYNCS 0x989680 ;  /* 0x009896800000895d */ /* 0x008fea0003900000 */
[----:B------:R-:W3:Y:S02]  /*1b720*/  @!P0 SYNCS.PHASECHK.TRANS64 P0, [R17+URZ+0x19c20], R0 ;  /* 0x019c2000110085a7 */ /* 0x000ee4000800007f */
[----:B---3--:R-:W-:Y:S05]  /*1b730*/  @!P0 BRA `(.L_x_9313) ;  /* 0xfffffffc00f08947 */ /* 0x008fea000383ffff */
[----:B------:R-:W-:Y:S05]  /*1b740*/  BRA `(.L_x_9416) ;  /* 0xffffffc400d07947 */ /* 0x000fea000383ffff */
.L_x_9319:
[----:B0-----:R0:W4:Y:S02]  /*1b750*/  SYNCS.PHASECHK.TRANS64.TRYWAIT P0, [R7+URZ+0x19c80], R5 ;  /* 0x019c8005070075a7 */ /* 0x001124000800017f */
[----:B----4-:R-:W-:Y:S05]  /*1b760*/  @!P0 NANOSLEEP.SYNCS 0x989680 ;  /* 0x009896800000895d */ /* 0x010fea0003900000 */
[----:B------:R-:W4:Y:S02]  /*1b770*/  @!P0 SYNCS.PHASECHK.TRANS64 P0, [R7+URZ+0x19c80], R5 ;  /* 0x019c8005070085a7 */ /* 0x000f24000800007f */
[----:B----4-:R-:W-:Y:S05]  /*1b780*/  @!P0 BRA `(.L_x_9319) ;  /* 0xfffffffc00f08947 */ /* 0x010fea000383ffff */
[----:B------:R-:W-:Y:S05]  /*1b790*/  BRA `(.L_x_9417) ;  /* 0xffffffc800847947 */ /* 0x000fea000383ffff */
.L_x_9326:
[----:B--2---:R2:W4:Y:S02]  /*1b7a0*/  SYNCS.PHASECHK.TRANS64.TRYWAIT P0, [R7+URZ+0x19c40], R5 ;  /* 0x019c4005070075a7 */ /* 0x004524000800017f */
[----:B----4-:R-:W-:Y:S05]  /*1b7b0*/  @!P0 NANOSLEEP.SYNCS 0x989680 ;  /* 0x009896800000895d */ /* 0x010fea0003900000 */
[----:B------:R-:W4:Y:S02]  /*1b7c0*/  @!P0 SYNCS.PHASECHK.TRANS64 P0, [R7+URZ+0x19c40], R5 ;  /* 0x019c4005070085a7 */ /* 0x000f24000800007f */
[----:B----4-:R-:W-:Y:S05]  /*1b7d0*/  @!P0 BRA `(.L_x_9326) ;  /* 0xfffffffc00f08947 */ /* 0x010fea000383ffff */
[----:B------:R-:W-:Y:S05]  /*1b7e0*/  BRA `(.L_x_9418) ;  /* 0xffffffcc00807947 */ /* 0x000fea000383ffff */
.L_x_9334:
[----:B0-----:R0:W4:Y:S02]  /*1b7f0*/  SYNCS.PHASECHK.TRANS64.TRYWAIT P0, [R3+URZ+0x19c70], R4 ;  /* 0x019c7004030075a7 */ /* 0x001124000800017f */
[----:B----4-:R-:W-:Y:S05]  /*1b800*/  @!P0 NANOSLEEP.SYNCS 0x989680 ;  /* 0x009896800000895d */ /* 0x010fea0003900000 */
[----:B------:R-:W4:Y:S02]  /*1b810*/  @!P0 SYNCS.PHASECHK.TRANS64 P0, [R3+URZ+0x19c70], R4 ;  /* 0x019c7004030085a7 */ /* 0x000f24000800007f */
[----:B----4-:R-:W-:Y:S05]  /*1b820*/  @!P0 BRA `(.L_x_9334) ;  /* 0xfffffffc00f08947 */ /* 0x010fea000383ffff */
[----:B------:R-:W-:Y:S05]  /*1b830*/  BRA `(.L_x_9419) ;  /* 0xffffffd000947947 */ /* 0x000fea000383ffff */
.L_x_9336:
[----:B0-----:R0:W4:Y:S02]  /*1b840*/  SYNCS.PHASECHK.TRANS64.TRYWAIT P0, [R3+URZ+0x19c60], R4 ;  /* 0x019c6004030075a7 */ /* 0x001124000800017f */
[----:B----4-:R-:W-:Y:S05]  /*1b850*/  @!P0 NANOSLEEP.SYNCS 0x989680 ;  /* 0x009896800000895d */ /* 0x010fea0003900000 */
[----:B------:R-:W4:Y:S02]  /*1b860*/  @!P0 SYNCS.PHASECHK.TRANS64 P0, [R3+URZ+0x19c60], R4 ;  /* 0x019c6004030085a7 */ /* 0x000f24000800007f */
[----:B----4-:R-:W-:Y:S05]  /*1b870*/  @!P0 BRA `(.L_x_9336) ;  /* 0xfffffffc00f08947 */ /* 0x010fea000383ffff */
[----:B------:R-:W-:Y:S05]  /*1b880*/  BRA `(.L_x_9420) ;  /* 0xffffffd0009c7947 */ /* 0x000fea000383ffff */
.L_x_9343:
[----:B0-----:R0:W2:Y:S02]  /*1b890*/  SYNCS.PHASECHK.TRANS64.TRYWAIT P1, [R0+URZ+0x19c70], R3 ;  /* 0x019c7003000075a7 */ /* 0x0010a4000802017f */
[----:B--2---:R-:W-:Y:S05]  /*1b8a0*/  @!P1 NANOSLEEP.SYNCS 0x989680 ;  /* 0x009896800000995d */ /* 0x004fea0003900000 */
[----:B------:R-:W2:Y:S02]  /*1b8b0*/  @!P1 SYNCS.PHASECHK.TRANS64 P1, [R0+URZ+0x19c70], R3 ;  /* 0x019c7003000095a7 */ /* 0x000ea4000802007f */
[----:B--2---:R-:W-:Y:S05]  /*1b8c0*/  @!P1 BRA `(.L_x_9343) ;  /* 0xfffffffc00f09947 */ /* 0x004fea000383ffff */
[----:B------:R-:W-:Y:S05]  /*1b8d0*/  BRA `(.L_x_9421) ;  /* 0xffffffd8004c7947 */ /* 0x000fea000383ffff */
.L_x_9345:
[----:B0-----:R0:W2:Y:S02]  /*1b8e0*/  SYNCS.PHASECHK.TRANS64.TRYWAIT P1, [R0+URZ+0x19c60], R3 ;  /* 0x019c6003000075a7 */ /* 0x0010a4000802017f */
[----:B--2---:R-:W-:Y:S05]  /*1b8f0*/  @!P1 NANOSLEEP.SYNCS 0x989680 ;  /* 0x009896800000995d */ /* 0x004fea0003900000 */
[----:B------:R-:W2:Y:S02]  /*1b900*/  @!P1 SYNCS.PHASECHK.TRANS64 P1, [R0+URZ+0x19c60], R3 ;  /* 0x019c6003000095a7 */ /* 0x000ea4000802007f */
[----:B--2---:R-:W-:Y:S05]  /*1b910*/  @!P1 BRA `(.L_x_9345) ;  /* 0xfffffffc00f09947 */ /* 0x004fea000383ffff */
[----:B------:R-:W-:Y:S05]  /*1b920*/  BRA `(.L_x_9422) ;  /* 0xffffffd800547947 */ /* 0x000fea000383ffff */
.L_x_9349:
[----:B------:R-:W-:Y:S01]  /*1b930*/  BSSY B0, `(.L_x_9423) ;  /* 0x0000008000007945 */ /* 0x000fe20003800000 */
[----:B------:R-:W-:Y:S02]  /*1b940*/  IMAD.MOV.U32 R13, RZ, RZ, R24 ;  /* 0x000000ffff0d7224 */ /* 0x000fe400078e0018 */
[----:B------:R-:W-:Y:S02]  /*1b950*/  IMAD.MOV.U32 R12, RZ, RZ, RZ ;  /* 0x000000ffff0c7224 */ /* 0x000fe400078e00ff */
[----:B------:R-:W-:Y:S02]  /*1b960*/  IMAD.MOV.U32 R11, RZ, RZ, 0x1f ;  /* 0x0000001fff0b7424 */ /* 0x000fe400078e00ff */
[----:B------:R-:W-:-:S07]  /*1b970*/  IMAD.MOV.U32 R15, RZ, RZ, -0x1 ;  /* 0xffffffffff0f7424 */ /* 0x000fce00078e00ff */
[----:B-123--:R-:W-:Y:S05]  /*1b980*/  WARPSYNC.COLLECTIVE R15, `(.L_x_9424) ;  /* 0x000000000f087348 */ /* 0x00efea0003c00000 */
[----:B------:R0:W4:Y:S02]  /*1b990*/  SHFL.IDX P6, R14, R13, R12, R11 ;  /* 0x0000000c0d0e7389 */ /* 0x00012400000c000b */
[----:B01234-:R-:W-:Y:S01]  /*1b9a0*/  ENDCOLLECTIVE ;  /* 0x000000000000791b */ /* 0x01ffe20003800000 */
.L_x_9424:
[----:B------:R-:W-:Y:S05]  /*1b9b0*/  BSYNC B0 ;  /* 0x0000000000007941 */ /* 0x000fea0003800000 */
.L_x_9423:
[----:B------:R-:W-:Y:S02]  /*1b9c0*/  IMAD.MOV.U32 R13, RZ, RZ, R24 ;  /* 0x000000ffff0d7224 */ /* 0x000fe400078e0018 */
[----:B------:R-:W-:Y:S02]  /*1b9d0*/  IMAD.MOV.U32 R12, RZ, RZ, 0x1 ;  /* 0x00000001ff0c7424 */ /* 0x000fe400078e00ff */
[----:B------:R-:W-:Y:S02]  /*1b9e0*/  IMAD.MOV.U32 R11, RZ, RZ, 0x1f ;  /* 0x0000001fff0b7424 */ /* 0x000fe400078e00ff */
[----:B------:R-:W-:Y:S02]  /*1b9f0*/  IMAD.MOV.U32 R15, RZ, RZ, -0x1 ;  /* 0xffffffffff0f7424 */ /* 0x000fe400078e00ff */
[----:B------:R-:W-:Y:S02]  /*1ba00*/  IMAD.IADD R8, R27, 0x1, R9 ;  /* 0x000000011b087824 */ /* 0x000fe400078e0209 */
[----:B------:R-:W-:-:S07]  /*1ba10*/  IMAD.MOV.U32 R0, RZ, RZ, R14 ;  /* 0x000000ffff007224 */ /* 0x000fce00078e000e */
[----:B------:R-:W-:Y:S05]  /*1ba20*/  WARPSYNC.COLLECTIVE R15, `(.L_x_9425) ;  /* 0x000000000f087348 */ /* 0x000fea0003c00000 */
[----:B------:R0:W1:Y:S02]  /*1ba30*/  SHFL.IDX P6, R14, R13, R12, R11 ;  /* 0x0000000c0d0e7389 */ /* 0x00006400000c000b */
[----:B01----:R-:W-:Y:S01]  /*1ba40*/  ENDCOLLECTIVE ;  /* 0x000000000000791b */ /* 0x003fe20003800000 */
.L_x_9425:
[----:B------:R-:W-:Y:S02]  /*1ba50*/  ULDC UR4, c[0x0][0xc3c] ;  /* 0x00030f0000047ab9 */ /* 0x000fe40000000800 */
[----:B------:R-:W-:-:S13]  /*1ba60*/  ISETP.GE.OR P1, PT, R8, UR4, !P0 ;  /* 0x0000000408007c0c */ /* 0x000fda000c726670 */
[----:B------:R-:W0:Y:S08]  /*1ba70*/  @!P1 LDC.64 R2, c[0x0][0xc80] ;  /* 0x00032000ff029b82 */ /* 0x000e300000000a00 */
[----:B------:R-:W1:Y:S01]  /*1ba80*/  @!P1 LDC.64 R4, c[0x0][0xc78] ;  /* 0x00031e00ff049b82 */ /* 0x000e620000000a00 */
[----:B------:R-:W-:Y:S02]  /*1ba90*/  IMAD.MOV.U32 R11, RZ, RZ, RZ ;  /* 0x000000ffff0b7224 */ /* 0x000fe400078e00ff */
[----:B------:R-:W-:-:S02]  /*1baa0*/  IMAD.MOV.U32 R6, RZ, RZ, R14 ;  /* 0x000000ffff067224 */ /* 0x000fc400078e000e */
        /* <DEDUP_REMOVED lines=19> */
.L_x_9426:
        /* <DEDUP_REMOVED lines=8> */
.L_x_9427:
        /* <DEDUP_REMOVED lines=8> */
.L_x_9428:
        /* <DEDUP_REMOVED lines=8> */
.L_x_9429:
        /* <DEDUP_REMOVED lines=8> */
.L_x_9430:
        /* <DEDUP_REMOVED lines=9> */
.L_x_9431:
[----:B------:R-:W-:Y:S01]  /*1be70*/  IMAD.MOV.U32 R8, RZ, RZ, R14 ;  /* 0x000000ffff087224 */ /* 0x000fe200078e000e */
[----:B------:R-:W-:Y:S06]  /*1be80*/  BRA `(.L_x_9432) ;  /* 0xffffffdc001c7947 */ /* 0x000fec000383ffff */
.L_x_9352:
[----:B------:R-:W-:Y:S01]  /*1be90*/  BSSY B0, `(.L_x_9433) ;  /* 0x0000008000007945 */ /* 0x000fe20003800000 */
[----:B------:R-:W-:Y:S02]  /*1bea0*/  IMAD.MOV.U32 R13, RZ, RZ, R2 ;  /* 0x000000ffff0d7224 */ /* 0x000fe400078e0002 */
[----:B------:R-:W-:Y:S02]  /*1beb0*/  IMAD.MOV.U32 R12, RZ, RZ, 0x1 ;  /* 0x00000001ff0c7424 */ /* 0x000fe400078e00ff */
[----:B------:R-:W-:Y:S02]  /*1bec0*/  IMAD.MOV.U32 R11, RZ, RZ, RZ ;  /* 0x000000ffff0b7224 */ /* 0x000fe400078e00ff */
[----:B------:R-:W-:-:S07]  /*1bed0*/  IMAD.MOV.U32 R15, RZ, RZ, -0x1 ;  /* 0xffffffffff0f7424 */ /* 0x000fce00078e00ff */
[----:B---3--:R-:W-:Y:S05]  /*1bee0*/  WARPSYNC.COLLECTIVE R15, `(.L_x_9434) ;  /* 0x000000000f087348 */ /* 0x008fea0003c00000 */
[----:B------:R0:W1:Y:S02]  /*1bef0*/  SHFL.UP P6, R14, R13, R12, R11 ;  /* 0x0400000c0d0e7389 */ /* 0x00006400000c000b */
[----:B01-3--:R-:W-:Y:S01]  /*1bf00*/  ENDCOLLECTIVE ;  /* 0x000000000000791b */ /* 0x00bfe20003800000 */
.L_x_9434:
[----:B------:R-:W-:Y:S05]  /*1bf10*/  BSYNC B0 ;  /* 0x0000000000007941 */ /* 0x000fea0003800000 */
.L_x_9433:
        /* <DEDUP_REMOVED lines=10> */
.L_x_9435:
        /* <DEDUP_REMOVED lines=8> */
.L_x_9436:
        /* <DEDUP_REMOVED lines=8> */
.L_x_9437:
        /* <DEDUP_REMOVED lines=8> */
.L_x_9438:
        /* <DEDUP_REMOVED lines=9> */
.L_x_9439:
[----:B------:R-:W-:Y:S01]  /*1c1d0*/  IMAD.MOV.U32 R8, RZ, RZ, R14 ;  /* 0x000000ffff087224 */ /* 0x000fe200078e000e */
[----:B------:R-:W-:Y:S06]  /*1c1e0*/  BRA `(.L_x_9440) ;  /* 0xffffffd800e87947 */ /* 0x000fec000383ffff */
.L_x_9354:
[----:B------:R-:W-:Y:S01]  /*1c1f0*/  BSSY B0, `(.L_x_9441) ;  /* 0x0000006000007945 */ /* 0x000fe20003800000 */
[----:B------:R-:W-:Y:S01]  /*1c200*/  PLOP3.LUT P6, PT, P6, PT, PT, 0x8, 0x0 ;  /* 0x000000000000781c */ /* 0x000fe200037ce170 */
[----:B------:R-:W-:-:S12]  /*1c210*/  IMAD.MOV.U32 R15, RZ, RZ, -0x1 ;  /* 0xffffffffff0f7424 */ /* 0x000fd800078e00ff */
[----:B0--3--:R-:W-:Y:S05]  /*1c220*/  WARPSYNC.COLLECTIVE R15, `(.L_x_9442) ;  /* 0x000000000f087348 */ /* 0x009fea0003c00000 */
[----:B------:R-:W-:Y:S01]  /*1c230*/  VOTE.ANY R14, PT, P6 ;  /* 0x00000000000e7806 */ /* 0x000fe200030e0100 */
[----:B0--3--:R-:W-:Y:S06]  /*1c240*/  ENDCOLLECTIVE ;  /* 0x000000000000791b */ /* 0x009fec0003800000 */
.L_x_9442:
[----:B------:R-:W-:Y:S05]  /*1c250*/  BSYNC B0 ;  /* 0x0000000000007941 */ /* 0x000fea0003800000 */
.L_x_9441:
[----:B------:R-:W-:Y:S02]  /*1c260*/  IMAD.MOV.U32 R6, RZ, RZ, R14 ;  /* 0x000000ffff067224 */ /* 0x000fe400078e000e */
[----:B------:R-:W-:Y:S02]  /*1c270*/  IMAD.MOV.U32 R13, RZ, RZ, R5 ;  /* 0x000000ffff0d7224 */ /* 0x000fe400078e0005 */
[----:B------:R-:W0:Y:S01]  /*1c280*/  POPC R4, R6 ;  /* 0x0000000600047309 */ /* 0x000e220000000000 */
[----:B------:R-:W-:Y:S02]  /*1c290*/  IMAD.MOV.U32 R11, RZ, RZ, 0x1f ;  /* 0x0000001fff0b7424 */ /* 0x000fe400078e00ff */
[----:B------:R-:W-:Y:S02]  /*1c2a0*/  IMAD.MOV.U32 R15, RZ, RZ, -0x1 ;  /* 0xffffffffff0f7424 */ /* 0x000fe400078e00ff */
[----:B0-----:R-:W-:-:S07]  /*1c2b0*/  IMAD.MOV.U32 R12, RZ, RZ, R4 ;  /* 0x000000ffff0c7224 */ /* 0x001fce00078e0004 */
[----:B------:R-:W-:Y:S05]  /*1c2c0*/  WARPSYNC.COLLECTIVE R15, `(.L_x_9443) ;  /* 0x000000000f087348 */ /* 0x000fea0003c00000 */
[----:B------:R0:W1:Y:S02]  /*1c2d0*/  SHFL.IDX P6, R14, R13, R12, R11 ;  /* 0x0000000c0d0e7389 */ /* 0x00006400000c000b */
[----:B01----:R-:W-:Y:S01]  /*1c2e0*/  ENDCOLLECTIVE ;  /* 0x000000000000791b */ /* 0x003fe20003800000 */
.L_x_9443:
[----:B------:R-:W-:Y:S02]  /*1c2f0*/  IMAD.MOV.U32 R13, RZ, RZ, R7 ;  /* 0x000000ffff0d7224 */ /* 0x000fe400078e0007 */
[----:B------:R-:W-:-:S07]  /*1c300*/  IMAD.MOV.U32 R5, RZ, RZ, R14 ;  /* 0x000000ffff057224 */ /* 0x000fce00078e000e */
[----:B------:R-:W-:Y:S05]  /*1c310*/  WARPSYNC.COLLECTIVE R15, `(.L_x_9444) ;  /* 0x000000000f087348 */ /* 0x000fea0003c00000 */
[----:B------:R0:W1:Y:S02]  /*1c320*/  SHFL.IDX P6, R14, R13, R12, R11 ;  /* 0x0000000c0d0e7389 */ /* 0x00006400000c000b */
[----:B01----:R-:W-:Y:S01]  /*1c330*/  ENDCOLLECTIVE ;  /* 0x000000000000791b */ /* 0x003fe20003800000 */
.L_x_9444:
[----:B------:R-:W-:Y:S01]  /*1c340*/  IMAD.MOV.U32 R7, RZ, RZ, R14 ;  /* 0x000000ffff077224 */ /* 0x000fe200078e000e */
[----:B------:R-:W-:Y:S06]  /*1c350*/  BRA `(.L_x_9445) ;  /* 0xffffffd800c87947 */ /* 0x000fec000383ffff */
.L_x_9356:
[----:B------:R-:W-:Y:S01]  /*1c360*/  BSSY B0, `(.L_x_9446) ;  /* 0x0000007000007945 */ /* 0x000fe20003800000 */
[----:B------:R-:W-:Y:S02]  /*1c370*/  IMAD.MOV.U32 R13, RZ, RZ, R2 ;  /* 0x000000ffff0d7224 */ /* 0x000fe400078e0002 */
[----:B------:R-:W-:Y:S02]  /*1c380*/  IMAD.MOV.U32 R11, RZ, RZ, 0x1f ;  /* 0x0000001fff0b7424 */ /* 0x000fe400078e00ff */
[----:B------:R-:W-:-:S07]  /*1c390*/  IMAD.MOV.U32 R15, RZ, RZ, -0x1 ;  /* 0xffffffffff0f7424 */ /* 0x000fce00078e00ff */
[----:B01234-:R-:W-:Y:S05]  /*1c3a0*/  WARPSYNC.COLLECTIVE R15, `(.L_x_9447) ;  /* 0x000000000f087348 */ /* 0x01ffea0003c00000 */
[----:B------:R0:W0:Y:S02]  /*1c3b0*/  SHFL.IDX P6, R14, R13, R12, R11 ;  /* 0x0000000c0d0e7389 */ /* 0x00002400000c000b */
[----:B01234-:R-:W-:Y:S01]  /*1c3c0*/  ENDCOLLECTIVE ;  /* 0x000000000000791b */ /* 0x01ffe20003800000 */
.L_x_9447:
[----:B------:R-:W-:Y:S05]  /*1c3d0*/  BSYNC B0 ;  /* 0x0000000000007941 */ /* 0x000fea0003800000 */
.L_x_9446:
[----:B------:R-:W-:Y:S01]  /*1c3e0*/  IMAD.MOV.U32 R2, RZ, RZ, R14 ;  /* 0x000000ffff027224 */ /* 0x000fe200078e000e */
[----:B------:R-:W-:Y:S06]  /*1c3f0*/  BRA `(.L_x_9448) ;  /* 0xffffffd800b87947 */ /* 0x000fec000383ffff */
.L_x_9360:
[----:B0-----:R0:W1:Y:S02]  /*1c400*/  SYNCS.PHASECHK.TRANS64.TRYWAIT P0, [R7+URZ+0x19c20], R0 ;  /* 0x019c2000070075a7 */ /* 0x001064000800017f */
[----:B-1----:R-:W-:Y:S05]  /*1c410*/  @!P0 NANOSLEEP.SYNCS 0x989680 ;  /* 0x009896800000895d */ /* 0x002fea0003900000 */
[----:B------:R-:W1:Y:S02]  /*1c420*/  @!P0 SYNCS.PHASECHK.TRANS64 P0, [R7+URZ+0x19c20], R0 ;  /* 0x019c2000070085a7 */ /* 0x000e64000800007f */
[----:B-1----:R-:W-:Y:S05]  /*1c430*/  @!P0 BRA `(.L_x_9360) ;  /* 0xfffffffc00f08947 */ /* 0x002fea000383ffff */
[----:B------:R-:W-:Y:S05]  /*1c440*/  BRA `(.L_x_9449) ;  /* 0xffffffe000147947 */ /* 0x000fea000383ffff */
.L_x_9361:
        /* <DEDUP_REMOVED lines=8> */
[----:B0--34-:R-:W-:Y:S05]  /*1c4d0*/  WARPSYNC.COLLECTIVE R15, `(.L_x_9451) ;  /* 0x000000000f087348 */ /* 0x019fea0003c00000 */
[----:B------:R1:W2:Y:S02]  /*1c4e0*/  SHFL.IDX P6, R14, R13, R12, R11 ;  /* 0x0000000c0d0e7389 */ /* 0x0002a400000c000b */
[----:B01234-:R-:W-:Y:S01]  /*1c4f0*/  ENDCOLLECTIVE ;  /* 0x000000000000791b */ /* 0x01ffe20003800000 */
.L_x_9451:
[----:B------:R-:W-:Y:S05]  /*1c500*/  BSYNC B0 ;  /* 0x0000000000007941 */ /* 0x000fea0003800000 */
.L_x_9450:
[----:B------:R-:W-:Y:S05]  /*1c510*/  BRA `(.L_x_9452) ;  /* 0xffffffdc00fc7947 */ /* 0x000fea000383ffff */
.L_x_9362:
[----:B------:R-:W-:Y:S01]  /*1c520*/  BSSY B0, `(.L_x_9453) ;  /* 0x0000006000007945 */ /* 0x000fe20003800000 */
[----:B------:R-:W-:-:S07]  /*1c530*/  IMAD.MOV.U32 R15, RZ, RZ, -0x1 ;  /* 0xffffffffff0f7424 */ /* 0x000fce00078e00ff */
[----:B0--34-:R-:W-:Y:S05]  /*1c540*/  WARPSYNC.COLLECTIVE R15, `(.L_x_9454) ;  /* 0x000000000f0c7348 */ /* 0x019fea0003c00000 */
[----:B------:R-:W-:Y:S02]  /*1c550*/  ELECT P6, UR62, PT ;  /* 0x00000000003e782f */ /* 0x000fe400038c0000 */
[----:B------:R-:W-:Y:S01]  /*1c560*/  MOV R14, UR62 ;  /* 0x0000003e000e7c02 */ /* 0x000fe20008000f00 */
[----:B0--34-:R-:W-:Y:S10]  /*1c570*/  ENDCOLLECTIVE ;  /* 0x000000000000791b */ /* 0x019ff40003800000 */
.L_x_9454:
[----:B------:R-:W-:Y:S05]  /*1c580*/  BSYNC B0 ;  /* 0x0000000000007941 */ /* 0x000fea0003800000 */
.L_x_9453:
[----:B------:R-:W-:Y:S05]  /*1c590*/  BRA `(.L_x_9455) ;  /* 0xffffffdc00f07947 */ /* 0x000fea000383ffff */
.L_x_9364:
[----:B0-----:R0:W1:Y:S02]  /*1c5a0*/  SYNCS.PHASECHK.TRANS64.TRYWAIT P1, [R5+URZ], R4 ;  /* 0x00000004050075a7 */ /* 0x001064000802017f */
[----:B-1----:R-:W-:Y:S05]  /*1c5b0*/  @!P1 NANOSLEEP.SYNCS 0x989680 ;  /* 0x009896800000995d */ /* 0x002fea0003900000 */
[----:B------:R-:W1:Y:S02]  /*1c5c0*/  @!P1 SYNCS.PHASECHK.TRANS64 P1, [R5+URZ], R4 ;  /* 0x00000004050095a7 */ /* 0x000e64000802007f */
[----:B-1----:R-:W-:Y:S05]  /*1c5d0*/  @!P1 BRA `(.L_x_9364) ;  /* 0xfffffffc00f09947 */ /* 0x002fea000383ffff */
[----:B------:R-:W-:Y:S05]  /*1c5e0*/  BRA `(.L_x_9456) ;  /* 0xffffffe000287947 */ /* 0x000fea000383ffff */
.L_x_9365:
[----:B-1----:R1:W2:Y:S02]  /*1c5f0*/  SYNCS.PHASECHK.TRANS64.TRYWAIT P1, [R3+URZ], R0 ;  /* 0x00000000030075a7 */ /* 0x0022a4000802017f */
[----:B--2---:R-:W-:Y:S05]  /*1c600*/  @!P1 NANOSLEEP.SYNCS 0x989680 ;  /* 0x009896800000995d */ /* 0x004fea0003900000 */
[----:B------:R-:W2:Y:S02]  /*1c610*/  @!P1 SYNCS.PHASECHK.TRANS64 P1, [R3+URZ], R0 ;  /* 0x00000000030095a7 */ /* 0x000ea4000802007f */
[----:B--2---:R-:W-:Y:S05]  /*1c620*/  @!P1 BRA `(.L_x_9365) ;  /* 0xfffffffc00f09947 */ /* 0x004fea000383ffff */
[----:B------:R-:W-:Y:S05]  /*1c630*/  BRA `(.L_x_9457) ;  /* 0xffffffe0001c7947 */ /* 0x000fea000383ffff */
.L_x_9367:
[----:B-1----:R1:W2:Y:S02]  /*1c640*/  SYNCS.PHASECHK.TRANS64.TRYWAIT P1, [R3+URZ+0x19c60], R4 ;  /* 0x019c6004030075a7 */ /* 0x0022a4000802017f */
[----:B--2---:R-:W-:Y:S05]  /*1c650*/  @!P1 NANOSLEEP.SYNCS 0x989680 ;  /* 0x009896800000995d */ /* 0x004fea0003900000 */
[----:B------:R-:W2:Y:S02]  /*1c660*/  @!P1 SYNCS.PHASECHK.TRANS64 P1, [R3+URZ+0x19c60], R4 ;  /* 0x019c6004030095a7 */ /* 0x000ea4000802007f */
[----:B--2---:R-:W-:Y:S05]  /*1c670*/  @!P1 BRA `(.L_x_9367) ;  /* 0xfffffffc00f09947 */ /* 0x004fea000383ffff */
[----:B------:R-:W-:Y:S05]  /*1c680*/  BRA `(.L_x_9458) ;  /* 0xffffffe0001c7947 */ /* 0x000fea000383ffff */
.L_x_9369:
[----:B0-----:R0:W2:Y:S02]  /*1c690*/  SYNCS.PHASECHK.TRANS64.TRYWAIT P1, [R5+URZ+0x19c60], R0 ;  /* 0x019c6000050075a7 */ /* 0x0010a4000802017f */
[----:B--2---:R-:W-:Y:S05]  /*1c6a0*/  @!P1 NANOSLEEP.SYNCS 0x989680 ;  /* 0x009896800000995d */ /* 0x004fea0003900000 */
[----:B------:R-:W2:Y:S02]  /*1c6b0*/  @!P1 SYNCS.PHASECHK.TRANS64 P1, [R5+URZ+0x19c60], R0 ;  /* 0x019c6000050095a7 */ /* 0x000ea4000802007f */
[----:B--2---:R-:W-:Y:S05]  /*1c6c0*/  @!P1 BRA `(.L_x_9369) ;  /* 0xfffffffc00f09947 */ /* 0x004fea000383ffff */
[----:B------:R-:W-:Y:S05]  /*1c6d0*/  BRA `(.L_x_9459) ;  /* 0xffffffe0001c7947 */ /* 0x000fea000383ffff */
.L_x_9371:
[----:B--2---:R2:W0:Y:S02]  /*1c6e0*/  SYNCS.PHASECHK.TRANS64.TRYWAIT P0, [R3+URZ+0x19c80], R4 ;  /* 0x019c8004030075a7 */ /* 0x004424000800017f */
[----:B0-----:R-:W-:Y:S05]  /*1c6f0*/  @!P0 NANOSLEEP.SYNCS 0x989680 ;  /* 0x009896800000895d */ /* 0x001fea0003900000 */
[----:B------:R-:W0:Y:S02]  /*1c700*/  @!P0 SYNCS.PHASECHK.TRANS64 P0, [R3+URZ+0x19c80], R4 ;  /* 0x019c8004030085a7 */ /* 0x000e24000800007f */
[----:B0-----:R-:W-:Y:S05]  /*1c710*/  @!P0 BRA `(.L_x_9371) ;  /* 0xfffffffc00f08947 */ /* 0x001fea000383ffff */
[----:B------:R-:W-:Y:S05]  /*1c720*/  BRA `(.L_x_9372) ;  /* 0xffffffe000187947 */ /* 0x000fea000383ffff */
.L_x_9460:
        /* <DEDUP_REMOVED lines=13> */
.L_x_13287:


//--------------------- .text._ZN7cutlass13device_kernelIN5flash11enable_sm90INS1_16FlashAttnFwdSm90INS1_25CollectiveMainloopFwdSm90ILi2EN4cute5tupleIJNS5_1CILi1EEES8_S8_EEENS6_IJNS7_ILi192EEENS7_ILi128EEENS7_ILi96EEEEEELi96ENS_12float_e4m3_tEfNS_4arch4Sm90ELb0ELb1ELb0ELb0ELb0ELb0ELb0ELb1ELb1ELb1ELb1ELb0EEENS1_21CollectiveEpilogueFwdINS6_IJSA_SC_SB_EEES9_NS_10bfloat16_tESG_Li384ELb0ELb1ELb1ELb1EEENS1_19SingleTileSchedulerILb0ELb1ELb1ELi192EEEEEEEEEvNT_6ParamsE --------------------------
	.section	.text._ZN7cutlass13device_kernelIN5flash11enable_sm90INS1_16FlashAttnFwdSm90INS1_25CollectiveMainloopFwdSm90ILi2EN4cute5tupleIJNS5_1CILi1EEES8_S8_EEENS6_IJNS7_ILi192EEENS7_ILi128EEENS7_ILi96EEEEEELi96ENS_12float_e4m3_tEfNS_4arch4Sm90ELb0ELb1ELb0ELb0ELb0ELb0ELb0ELb1ELb1ELb1ELb1ELb0EEENS1_21CollectiveEpilogueFwdINS6_IJSA_SC_SB_EEES9_NS_10bfloat16_tESG_Li384ELb0ELb1ELb1ELb1EEENS1_19SingleTileSchedulerILb0ELb1ELb1ELi192EEEEEEEEEvNT_6ParamsE,"ax",@progbits
	.align	128
.text._ZN7cutlass13device_kernelIN5flash11enable_sm90INS1_16FlashAttnFwdSm90INS1_25CollectiveMainloopFwdSm90ILi2EN4cute5tupleIJNS5_1CILi1EEES8_S8_EEENS6_IJNS7_ILi192EEENS7_ILi128EEENS7_ILi96EEEEEELi96ENS_12float_e4m3_tEfNS_4arch4Sm90ELb0ELb1ELb0ELb0ELb0ELb0ELb0ELb1ELb1ELb1ELb1ELb0EEENS1_21CollectiveEpilogueFwdINS6_IJSA_SC_SB_EEES9_NS_10bfloat16_tESG_Li384ELb0ELb1ELb1ELb1EEENS1_19SingleTileSchedulerILb0ELb1ELb1ELi192EEEEEEEEEvNT_6ParamsE:
        .type           _ZN7cutlass13device_kernelIN5flash11enable_sm90INS1_16FlashAttnFwdSm90INS1_25CollectiveMainloopFwdSm90ILi2EN4cute5tupleIJNS5_1CILi1EEES8_S8_EEENS6_IJNS7_ILi192EEENS7_ILi128EEENS7_ILi96EEEEEELi96ENS_12float_e4m3_tEfNS_4arch4Sm90ELb0ELb1ELb0ELb0ELb0ELb0ELb0ELb1ELb1ELb1ELb1ELb0EEENS1_21CollectiveEpilogueFwdINS6_IJSA_SC_SB_EEES9_NS_10bfloat16_tESG_Li384ELb0ELb1ELb1ELb1EEENS1_19SingleTileSchedulerILb0ELb1ELb1ELi192EEEEEEEEEvNT_6ParamsE,@function
        .size           _ZN7cutlass13device_kernelIN5flash11enable_sm90INS1_16FlashAttnFwdSm90INS1_25CollectiveMainloopFwdSm90ILi2EN4cute5tupleIJNS5_1CILi1EEES8_S8_EEENS6_IJNS7_ILi192EEENS7_ILi128EEENS7_ILi96EEEEEELi96ENS_12float_e4m3_tEfNS_4arch4Sm90ELb0ELb1ELb0ELb0ELb0ELb0ELb0ELb1ELb1ELb1ELb1ELb0EEENS1_21CollectiveEpilogueFwdINS6_IJSA_SC_SB_EEES9_NS_10bfloat16_tESG_Li384ELb0ELb1ELb1ELb1EEENS1_19SingleTileSchedulerILb0ELb1ELb1ELi192EEEEEEEEEvNT_6ParamsE,(.L_x_13288 - _ZN7cutlass13device_kernelIN5flash11enable_sm90INS1_16FlashAttnFwdSm90INS1_25CollectiveMainloopFwdSm90ILi2EN4cute5tupleIJNS5_1CILi1EEES8_S8_EEENS6_IJNS7_ILi192EEENS7_ILi128EEENS7_ILi96EEEEEELi96ENS_12float_e4m3_tEfNS_4arch4Sm90ELb0ELb1ELb0ELb0ELb0ELb0ELb0ELb1ELb1ELb1ELb1ELb0EEENS1_21CollectiveEpilogueFwdINS6_IJSA_SC_SB_EEES9_NS_10bfloat16_tESG_Li384ELb0ELb1ELb1ELb1EEENS1_19SingleTileSchedulerILb0ELb1ELb1ELi192EEEEEEEEEvNT_6ParamsE)
        .other          _ZN7cutlass13device_kernelIN5flash11enable_sm90INS1_16FlashAttnFwdSm90INS1_25CollectiveMainloopFwdSm90ILi2EN4cute5tupleIJNS5_1CILi1EEES8_S8_EEENS6_IJNS7_ILi192EEENS7_ILi128EEENS7_ILi96EEEEEELi96ENS_12float_e4m3_tEfNS_4arch4Sm90ELb0ELb1ELb0ELb0ELb0ELb0ELb0ELb1ELb1ELb1ELb1ELb0EEENS1_21CollectiveEpilogueFwdINS6_IJSA_SC_SB_EEES9_NS_10bfloat16_tESG_Li384ELb0ELb1ELb1ELb1EEENS1_19SingleTileSchedulerILb0ELb1ELb1ELi192EEEEEEEEEvNT_6ParamsE,@"STO_CUDA_ENTRY STV_DEFAULT"
_ZN7cutlass13device_kernelIN5flash11enable_sm90INS1_16FlashAttnFwdSm90INS1_25CollectiveMainloopFwdSm90ILi2EN4cute5tupleIJNS5_1CILi1EEES8_S8_EEENS6_IJNS7_ILi192EEENS7_ILi128EEENS7_ILi96EEEEEELi96ENS_12float_e4m3_tEfNS_4arch4Sm90ELb0ELb1ELb0ELb0ELb0ELb0ELb0ELb1ELb1ELb1ELb1ELb0EEENS1_21CollectiveEpilogueFwdINS6_IJSA_SC_SB_EEES9_NS_10bfloat16_tESG_Li384ELb0ELb1ELb1ELb1EEENS1_19SingleTileSchedulerILb0ELb1ELb1ELi192EEEEEEEEEvNT_6ParamsE:
        /* <DEDUP_REMOVED lines=17> */
.L_x_9462:
[----:B------:R-:W-:Y:S05]  /*0110*/  BSYNC B0 ;  /* 0x0000000000007941 */ /* 0x000fea0003800000 */
.L_x_9461:
        /* <DEDUP_REMOVED lines=41> */
.L_x_9463:
        /* <DEDUP_REMOVED lines=22> */
.L_x_9464:
        /* <DEDUP_REMOVED lines=18> */
.L_x_9465:
        /* <DEDUP_REMOVED lines=22> */
.L_x_9466:
        /* <DEDUP_REMOVED lines=22> */
.L_x_9467:
        /* <DEDUP_REMOVED lines=9> */
.L_x_9470:
        /* <DEDUP_REMOVED lines=33> */
[----:B------:R-:W-:Y:S02]  /*0b90*/  @UP0 UIMAD UR7, UR39, UR12, URZ ;  /* 0x0000000c270702a4 */ /* 0x000fe4000f8e023f */
[----:B------:R-:W-:Y:S01]  /*0ba0*/  @UP1 UIMAD UR15, UR39, UR16, URZ ;  /* 0x00000010270f12a4 */ /* 0x000fe2000f8e023f */
[----:B------:R-:W2:Y:S01]  /*0bb0*/  LDC R17, c[0x0][0x424] ;  /* 0x00010900ff117b82 */ /* 0x000ea20000000800 */
[----:B------:R-:W-:-:S02]  /*0bc0*/  @UP0 UIMAD UR14, UR38, UR13, UR7 ;  /* 0x0000000d260e02a4 */ /* 0x000fc4000f8e0207 */
[----:B------:R-:W-:Y:S02]  /*0bd0*/  @UP0 UIMAD.WIDE.U32 UR10, UR38, UR12, URZ ;  /* 0x0000000c260a02a5 */ /* 0x000fe4000f8e003f */
[----:B------:R-:W-:Y:S02]  /*0be0*/  @UP0 USHF.R.S32.HI UR7, URZ, 0x1f, UR36 ;  /* 0x0000001f3f070899 */ /* 0x000fe40008011424 */
[----:B------:R-:W-:Y:S01]  /*0bf0*/  @UP1 UIMAD.WIDE.U32 UR12, UR38, UR16, URZ ;  /* 0x00000010260c12a5 */ /* 0x000fe2000f8e003f */
[----:B------:R-:W3:Y:S01]  /*0c00*/  LDC R10, c[0x0][0x2f0] ;  /* 0x0000bc00ff0a7b82 */ /* 0x000ee20000000800 */
        /* <DEDUP_REMOVED lines=24> */
[----:B------:R-:W5:Y:S01]  /*0d90*/  S2R R11, SR_TID.X ;  /* 0x00000000000b7919 */ /* 0x000f620000002100 */
[----:B------:R-:W-:Y:S01]  /*0da0*/  ULDC UR11, c[0x0][0x988] ;  /* 0x00026200000b7ab9 */ /* 0x000fe20000000800 */
[----:B------:R1:W5:Y:S04]  /*0db0*/  @P0 LDG.E R7, desc[UR44][R2.64] ;  /* 0x0000002c02070981 */ /* 0x000368000c1e1900 */
[----:B------:R-:W5:Y:S01]  /*0dc0*/  @P1 LDG.E R0, desc[UR44][R4.64] ;  /* 0x0000002c04001981 */ /* 0x000f62000c1e1900 */
[----:B0-----:R-:W-:Y:S01]  /*0dd0*/  ISETP.NE.U32.AND P0, PT, R8, RZ, PT ;  /* 0x000000ff0800720c */ /* 0x001fe20003f05070 */
[----:B------:R-:W-:-:S03]  /*0de0*/  UISETP.NE.AND UP1, UPT, UR4, 0x1, UPT ;  /* 0x000000010400788c */ /* 0x000fc6000bf25270 */
[----:B------:R-:W-:Y:S01]  /*0df0*/  ISETP.NE.AND.EX P0, PT, R9, RZ, PT, P0 ;  /* 0x000000ff0900720c */ /* 0x000fe20003f05300 */
[----:B------:R-:W-:Y:S01]  /*0e00*/  ULDC.64 UR4, c[0x0][0x9e0] ;  /* 0x0002780000047ab9 */ /* 0x000fe20000000a00 */
[----:B-1----:R-:W-:Y:S01]  /*0e10*/  IADD3 R2, -R6, 0x1, RZ ;  /* 0x0000000106027810 */ /* 0x002fe20007ffe1ff */
[----:B------:R-:W-:Y:S01]  /*0e20*/  UISETP.GE.AND UP0, UPT, UR5, 0x1, UPT ;  /* 0x000000010500788c */ /* 0x000fe2000bf06270 */
[----:B--2---:R-:W-:Y:S01]  /*0e30*/  SEL R17, R17, 0x1, P0 ;  /* 0x0000000111117807 */ /* 0x004fe20000000000 */
[----:B----4-:R-:W-:-:S04]  /*0e40*/  UIMAD UR43, UR43, 0xc0, URZ ;  /* 0x000000c02b2b78a4 */ /* 0x010fc8000f8e023f */
[----:B---3--:R-:W-:Y:S01]  /*0e50*/  IMAD R2, R17, R10, R2 ;  /* 0x0000000a11027224 */ /* 0x008fe200078e0202 */
[----:B------:R-:W-:Y:S01]  /*0e60*/  @UP1 ULDC UR9, c[0x0][0x44c] ;  /* 0x0001130000091ab9 */ /* 0x000fe20000000800 */
[----:B------:R-:W-:Y:S01]  /*0e70*/  @UP1 UIADD3 UR8, UR43, 0xbf, URZ ;  /* 0x000000bf2b081890 */ /* 0x000fe2000fffe03f */
[----:B------:R-:W-:Y:S01]  /*0e80*/  PLOP3.LUT P1, PT, PT, PT, UP0, 0x80, 0x0 ;  /* 0x000000000000781c */ /* 0x000fe20003f2f008 */
[----:B------:R-:W-:Y:S01]  /*0e90*/  @UP1 ULDC UR12, c[0x0][0x450] ;  /* 0x00011400000c1ab9 */ /* 0x000fe20000000800 */
[----:B------:R-:W-:Y:S01]  /*0ea0*/  R2UR UR10, R2 ;  /* 0x00000000020a72ca */ /* 0x000fe200000e0000 */
[----:B------:R-:W-:Y:S02]  /*0eb0*/  UIMAD.WIDE.U32 UR8, UR8, UR9, URZ ;  /* 0x00000009080872a5 */ /* 0x000fe4000f8e003f */
[----:B------:R-:W-:Y:S02]  /*0ec0*/  UIADD3 UR7, UR43, 0xbf, URZ ;  /* 0x000000bf2b077890 */ /* 0x000fe4000fffe03f */
[----:B------:R-:W-:Y:S01]  /*0ed0*/  @UP1 USHF.R.U32.HI UR7, URZ, UR12, UR9 ;  /* 0x0000000c3f071299 */ /* 0x000fe20008011609 */
[----:B-----5:R-:W-:-:S07]  /*0ee0*/  VIADD R16, R11, 0xffffff80 ;  /* 0xffffff800b107836 */ /* 0x020fce0000000000 */
[----:B------:R-:W-:-:S04]  /*0ef0*/  UIADD3 UR7, UR10, UR7, URZ ;  /* 0x000000070a077290 */ /* 0x000fc8000fffe03f */
[----:B------:R-:W-:Y:S01]  /*0f00*/  UIADD3 UR4, UR7, UR4, URZ ;  /* 0x0000000407047290 */ /* 0x000fe2000fffe03f */
[----:B------:R-:W-:-:S04]  /*0f10*/  FMUL.FTZ R0, R7, R0 ;  /* 0x0000000007007220 */ /* 0x000fc80000410000 */
        /* <DEDUP_REMOVED lines=14> */
.L_x_9473:
[----:B------:R-:W-:-:S11]  /*1000*/  UISETP.NE.AND UP0, UPT, UR5, 0x1, UPT ;  /* 0x000000010500788c */ /* 0x000fd6000bf05270 */
[----:B------:R-:W-:Y:S02]  /*1010*/  @UP0 ULDC.64 UR10, c[0x0][0x9e8] ;  /* 0x00027a00000a0ab9 */ /* 0x000fe40000000a00 */
[----:B------:R-:W-:-:S04]  /*1020*/  UIMAD.WIDE.U32 UR8, UR4, UR10, URZ ;  /* 0x0000000a040872a5 */ /* 0x000fc8000f8e003f */
[----:B------:R-:W-:-:S12]  /*1030*/  @UP0 USHF.R.U32.HI UR4, URZ, UR11, UR9 ;  /* 0x0000000b3f040299 */ /* 0x000fd80008011609 */
.L_x_9474:
[----:B------:R-:W-:-:S06]  /*1040*/  UIMAD UR4, UR4, UR5, UR5 ;  /* 0x00000005040472a4 */ /* 0x000fcc000f8e0205 */
[----:B------:R-:W-:-:S07]  /*1050*/  VIMNMX R0, R0, UR4, PT ;  /* 0x0000000400007c48 */ /* 0x000fce000bfe0100 */
.L_x_9472:
[CC--:B------:R-:W-:Y:S01]  /*1060*/  IMAD R19, R17.reuse, R10.reuse, -R6 ;  /* 0x0000000a11137224 */ /* 0x0c0fe200078e0a06 */
[----:B------:R-:W-:Y:S01]  /*1070*/  @UP1 ULDC UR8, c[0x0][0x44c] ;  /* 0x0001130000081ab9 */ /* 0x000fe20000000800 */
[----:B------:R-:W-:Y:S01]  /*1080*/  VIADD R2, R0, 0x7f ;  /* 0x0000007f00027836 */ /* 0x000fe20000000000 */
[----:B------:R-:W-:Y:S01]  /*1090*/  UIMAD.WIDE.U32 UR8, UR43, UR8, URZ ;  /* 0x000000082b0872a5 */ /* 0x000fe2000f8e003f */
[----:B------:R-:W-:Y:S01]  /*10a0*/  IMAD R0, R17, R10, 0x7f ;  /* 0x0000007f11007424 */ /* 0x000fe200078e020a */
[----:B------:R-:W-:Y:S01]  /*10b0*/  R2UR UR7, R19 ;  /* 0x00000000130772ca */ /* 0x000fe200000e0000 */
[----:B------:R-:W-:Y:S01]  /*10c0*/  @UP1 ULDC UR10, c[0x0][0x450] ;  /* 0x00011400000a1ab9 */ /* 0x000fe20000000800 */
[----:B------:R-:W-:Y:S01]  /*10d0*/  UMOV UR4, UR43 ;  /* 0x0000002b00047c82 */ /* 0x000fe20008000000 */
[----:B------:R-:W-:Y:S01]  /*10e0*/  SHF.R.S32.HI R5, RZ, 0x1f, R2 ;  /* 0x0000001fff057819 */ /* 0x000fe20000011402 */
[----:B------:R-:W-:Y:S01]  /*10f0*/  @UP1 USHF.R.U32.HI UR4, URZ, UR10, UR9 ;  /* 0x0000000a3f041299 */ /* 0x000fe20008011609 */
[----:B------:R-:W-:-:S02]  /*1100*/  SHF.R.S32.HI R3, RZ, 0x1f, R0 ;  /* 0x0000001fff037819 */ /* 0x000fc40000011400 */
[----:B------:R-:W-:Y:S02]  /*1110*/  LEA.HI R5, R5, R2, RZ, 0x7 ;  /* 0x0000000205057211 */ /* 0x000fe400078f38ff */
[----:B------:R-:W-:Y:S02]  /*1120*/  LEA.HI R3, R3, R0, RZ, 0x7 ;  /* 0x0000000003037211 */ /* 0x000fe400078f38ff */
[----:B------:R-:W-:Y:S02]  /*1130*/  SHF.R.S32.HI R0, RZ, 0x7, R5 ;  /* 0x00000007ff007819 */ /* 0x000fe40000011405 */
[----:B------:R-:W-:Y:S01]  /*1140*/  UIADD3 UR4, UR7, UR4, URZ ;  /* 0x0000000407047290 */ /* 0x000fe2000fffe03f */
[----:B------:R-:W-:Y:S02]  /*1150*/  SHF.R.S32.HI R3, RZ, 0x7, R3 ;  /* 0x00000007ff037819 */ /* 0x000fe40000011403 */
        /* <DEDUP_REMOVED lines=14> */
.L_x_9476:
[----:B------:R-:W-:-:S11]  /*1240*/  UISETP.NE.AND UP0, UPT, UR5, 0x1, UPT ;  /* 0x000000010500788c */ /* 0x000fd6000bf05270 */
[----:B------:R-:W-:Y:S02]  /*1250*/  @UP0 ULDC.64 UR10, c[0x0][0x9e8] ;  /* 0x00027a00000a0ab9 */ /* 0x000fe40000000a00 */
[----:B------:R-:W-:-:S04]  /*1260*/  UIMAD.WIDE.U32 UR8, UR4, UR10, URZ ;  /* 0x0000000a040872a5 */ /* 0x000fc8000f8e003f */
[----:B------:R-:W-:-:S12]  /*1270*/  @UP0 USHF.R.U32.HI UR4, URZ, UR11, UR9 ;  /* 0x0000000b3f040299 */ /* 0x000fd80008011609 */
.L_x_9477:
[----:B------:R-:W-:-:S04]  /*1280*/  UIMAD UR4, UR4, UR5, URZ ;  /* 0x00000005040472a4 */ /* 0x000fc8000f8e023f */
[----:B------:R-:W-:-:S04]  /*1290*/  UISETP.LT.AND UP0, UPT, UR7, UR4, UPT ;  /* 0x000000040700728c */ /* 0x000fc8000bf01270 */
[----:B------:R-:W-:-:S12]  /*12a0*/  USEL UR7, UR7, UR4, !UP0 ;  /* 0x0000000407077287 */ /* 0x000fd8000c000000 */
.L_x_9475:
[----:B------:R-:W-:Y:S02]  /*12b0*/  USHF.R.S32.HI UR4, URZ, 0x1f, UR7 ;  /* 0x0000001f3f047899 */ /* 0x000fe40008011407 */
[----:B------:R-:W-:Y:S02]  /*12c0*/  USHF.R.U32.HI UR10, URZ, 0x10, UR6 ;  /* 0x000000103f0a7899 */ /* 0x000fe40008011606 */
[----:B------:R-:W-:Y:S02]  /*12d0*/  ULEA.HI UR4, UR4, UR7, URZ, 0x7 ;  /* 0x0000000704047291 */ /* 0x000fe4000f8f383f */
[----:B------:R-:W-:Y:S02]  /*12e0*/  ULOP3.LUT UR37, UR6, 0xffff, URZ, 0xc0, !UPT ;  /* 0x0000ffff06257892 */ /* 0x000fe4000f8ec03f */
[----:B------:R-:W-:-:S04]  /*12f0*/  USHF.R.S32.HI UR4, URZ, 0x7, UR4 ;  /* 0x000000073f047899 */ /* 0x000fc80008011404 */
        /* <DEDUP_REMOVED lines=42> */
.L_x_9478:
[----:B------:R-:W-:Y:S02]  /*15a0*/  UIMAD UR37, UR37, UR4, UR9 ;  /* 0x00000004252572a4 */ /* 0x000fe4000f8e0209 */
[----:B------:R-:W-:Y:S01]  /*15b0*/  IMAD.U32 R3, RZ, RZ, UR4 ;  /* 0x00000004ff037e24 */ /* 0x000fe2000f8e00ff */
[----:B------:R-:W-:Y:S02]  /*15c0*/  PLOP3.LUT P0, PT, PT, PT, PT, 0x80, 0x0 ;  /* 0x000000000000781c */ /* 0x000fe40003f0f070 */
[----:B------:R-:W-:Y:S02]  /*15d0*/  CS2R R14, SRZ ;  /* 0x00000000000e7805 */ /* 0x000fe4000001ff00 */
[----:B------:R-:W-:Y:S01]  /*15e0*/  CS2R R4, SRZ ;  /* 0x0000000000047805 */ /* 0x000fe2000001ff00 */
[----:B------:R-:W-:Y:S01]  /*15f0*/  IMAD.MOV.U32 R6, RZ, RZ, RZ ;  /* 0x000000ffff067224 */ /* 0x000fe200078e00ff */
[----:B------:R-:W-:Y:S02]  /*1600*/  VIADDMNMX R18, R3, UR37, R18, PT ;  /* 0x0000002503127c46 */ /* 0x000fe4000b800112 */
[----:B------:R-:W-:-:S02]  /*1610*/  CS2R R2, SRZ ;  /* 0x0000000000027805 */ /* 0x000fc4000001ff00 */
[----:B------:R-:W-:Y:S02]  /*1620*/  CS2R R94, SRZ ;  /* 0x00000000005e7805 */ /* 0x000fe4000001ff00 */
[----:B------:R-:W-:Y:S02]  /*1630*/  CS2R R90, SRZ ;  /* 0x00000000005a7805 */ /* 0x000fe4000001ff00 */
[----:B------:R-:W-:Y:S01]  /*1640*/  ISETP.GT.AND P1, PT, R18, UR37, PT ;  /* 0x0000002512007c0c */ /* 0x000fe2000bf24270 */
        /* <DEDUP_REMOVED lines=59> */
.L_x_9480:
[----:B------:R-:W-:-:S04]  /*1a00*/  SHF.L.U32 R0, RZ, 0x1f, RZ ;  /* 0x0000001fff007819 */ /* 0x000fc800000006ff */
[----:B------:R-:W0:Y:S02]  /*1a10*/  SYNCS.PHASECHK.TRANS64.TRYWAIT P0, [UR42+0x17000], R0 ;  /* 0x01700000ff0075a7 */ /* 0x000e24000800016a */
[----:B0-----:R-:W-:Y:S05]  /*1a20*/  @!P0 BRA `(.L_x_9481) ;  /* 0x0000011000348947 */ /* 0x001fea0003800000 */
.L_x_9624:
[----:B------:R-:W-:-:S06]  /*1a30*/  ULOP3.LUT UR4, UR41, 0x1, URZ, 0xfc, !UPT ;  /* 0x0000000129047892 */ /* 0x000fcc000f8efc3f */
[----:B------:R-:W-:-:S05]  /*1a40*/  IMAD.U32 R2, RZ, RZ, UR4 ;  /* 0x00000004ff027e24 */ /* 0x000fca000f8e00ff */
[----:B------:R-:W-:-:S13]  /*1a50*/  ISETP.NE.AND P0, PT, R2, 0x3, PT ;  /* 0x000000030200780c */ /* 0x000fda0003f05270 */
[----:B------:R-:W-:Y:S05]  /*1a60*/  @!P0 BRA `(.L_x_9482) ;  /* 0x0000000000048947 */ /* 0x000fea0003800000 */
[----:B------:R-:W-:Y:S01]  /*1a70*/  BPT.TRAP 0x1 ;  /* 0x000000040000795c */ /* 0x000fe20000300000 */
.L_x_9482:
[----:B------:R1:W2:Y:S01]  /*1a80*/  SYNCS.PHASECHK.TRANS64.TRYWAIT P2, [UR42+0x17030], R0 ;  /* 0x01703000ff0075a7 */ /* 0x0002a2000804016a */
[----:B------:R-:W-:Y:S05]  /*1a90*/  @!P0 BRA `(.L_x_9483) ;  /* 0x0000000000048947 */ /* 0x000fea0003800000 */
[----:B------:R-:W-:Y:S01]  /*1aa0*/  BPT.TRAP 0x1 ;  /* 0x000000040000795c */ /* 0x000fe20000300000 */
.L_x_9483:
[----:B------:R-:W-:Y:S01]  /*1ab0*/  IMAD.U32 R8, RZ, RZ, UR46 ;  /* 0x0000002eff087e24 */ /* 0x000fe2000f8e00ff */
[----:B------:R-:W-:-:S04]  /*1ac0*/  ISETP.NE.AND P1, PT, R28, RZ, PT ;  /* 0x000000ff1c00720c */ /* 0x000fc80003f25270 */
[----:B------:R-:W-:Y:S01]  /*1ad0*/  LOP3.LUT R8, R8, 0x10000, RZ, 0xfc, !PT ;  /* 0x0001000008087812 */ /* 0x000fe200078efcff */
[----:B--2---:R-:W-:Y:S08]  /*1ae0*/  @P2 BRA `(.L_x_9484) ;  /* 0x0000000000082947 */ /* 0x004ff00003800000 */
[----:B------:R-:W2:Y:S02]  /*1af0*/  SYNCS.PHASECHK.TRANS64.TRYWAIT P2, [UR42+0x17030], R0 ;  /* 0x01703000ff0075a7 */ /* 0x000ea4000804016a */
[----:B--2---:R-:W-:Y:S05]  /*1b00*/  @!P2 BRA `(.L_x_9485) ;  /* 0x000001100014a947 */ /* 0x004fea0003800000 */
.L_x_9484:
[----:B------:R-:W-:Y:S05]  /*1b10*/  WARPSYNC.ALL ;  /* 0x0000000000007948 */ /* 0x000fea0003800000 */
[----:B------:R-:W-:Y:S01]  /*1b20*/  IMAD.MOV.U32 R9, RZ, RZ, -0x3ffffff0 ;  /* 0xc0000010ff097424 */ /* 0x000fe200078e00ff */
        /* <DEDUP_REMOVED lines=9> */
[----:B0-----:R-:W-:Y:S01]  /*1bc0*/  LOP3.LUT R3, R22, 0xffffff80, RZ, 0xc0, !PT ;  /* 0xffffff8016037812 */ /* 0x001fe200078ec0ff */
[----:B------:R-:W-:Y:S01]  /*1bd0*/  UMOV UR15, 0xc0000010 ;  /* 0xc0000010000f7882 */ /* 0x000fe20000000000 */
[----:B------:R-:W-:Y:S01]  /*1be0*/  LEA.HI R23, R23, R16, RZ, 0x2 ;  /* 0x0000001017177211 */ /* 0x000fe200078f10ff */
[----:B------:R-:W-:Y:S01]  /*1bf0*/  ULOP3.LUT UR20, UR4, 0x10000, URZ, 0xfc, !UPT ;  /* 0x0001000004147892 */ /* 0x000fe2000f8efc3f */
[----:B------:R-:W-:Y:S01]  /*1c00*/  IMAD.HI R6, R88, 0x55555556, RZ ;  /* 0x5555555658067827 */ /* 0x000fe200078e02ff */
[----:B------:R-:W-:Y:S01]  /*1c10*/  ULDC UR6, c[0x0][0x288] ;  /* 0x0000a20000067ab9 */ /* 0x000fe20000000800 */
[----:B------:R-:W-:Y:S01]  /*1c20*/  LOP3.LUT R23, R23, 0xfffffffc, RZ, 0xc0, !PT ;  /* 0xfffffffc17177812 */ /* 0x000fe200078ec0ff */
[----:B------:R-:W-:Y:S01]  /*1c30*/  UIADD3 UR14, UR20, 0x200, URZ ;  /* 0x00000200140e7890 */ /* 0x000fe2000fffe03f */
[C---:B------:R-:W-:Y:S01]  /*1c40*/  IMAD.IADD R3, R16.reuse, 0x1, -R3 ;  /* 0x0000000110037824 */ /* 0x040fe200078e0a03 */
[----:B------:R-:W-:Y:S01]  /*1c50*/  ULDC UR4, c[0x0][0x448] ;  /* 0x0001120000047ab9 */ /* 0x000fe20000000800 */
[----:B------:R-:W-:Y:S01]  /*1c60*/  UMOV UR10, UR20 ;  /* 0x00000014000a7c82 */ /* 0x000fe20008000000 */
[----:B------:R-:W-:Y:S01]  /*1c70*/  IMAD.IADD R23, R16, 0x1, -R23 ;  /* 0x0000000110177824 */ /* 0x000fe200078e0a17 */
[----:B------:R-:W-:Y:S01]  /*1c80*/  QGMMA.64x128x32.F32.E4M3.E4M3 R24, gdesc[UR8], RZ, !UPT, gsb0 ;  /* 0x01e00000081879f3 */ /* 0x000fe2000c0008ff */
[----:B------:R-:W-:Y:S01]  /*1c90*/  UIADD3 UR8, UR12, 0x180, URZ ;  /* 0x000001800c087890 */ /* 0x000fe2000fffe03f */
[----:B-1----:R-:W-:Y:S01]  /*1ca0*/  SHF.R.S32.HI R0, RZ, 0x1f, R3 ;  /* 0x0000001fff007819 */ /* 0x002fe20000011403 */
[----:B------:R-:W-:Y:S01]  /*1cb0*/  UIADD3 UR10, UR20, 0x100, URZ ;  /* 0x00000100140a7890 */ /* 0x000fe2000fffe03f */
[----:B------:R-:W-:Y:S01]  /*1cc0*/  LEA.HI R7, R6, R6, RZ, 0x1 ;  /* 0x0000000606077211 */ /* 0x000fe200078f08ff */
[----:B------:R-:W-:Y:S01]  /*1cd0*/  UMOV UR9, 0xc0000010 ;  /* 0xc000001000097882 */ /* 0x000fe20000000000 */
[----:B------:R-:W-:Y:S01]  /*1ce0*/  UMOV UR11, 0xc0000010 ;  /* 0xc0000010000b7882 */ /* 0x000fe20000000000 */
[----:B------:R-:W-:Y:S01]  /*1cf0*/  UIADD3 UR12, UR12, 0x300, URZ ;  /* 0x000003000c0c7890 */ /* 0x000fe2000fffe03f */
[CC--:B------:R-:W-:Y:S01]  /*1d00*/  LEA.HI R2, R0.reuse, R3.reuse, RZ, 0x2 ;  /* 0x0000000300027211 */ /* 0x0c0fe200078f10ff */
[----:B------:R-:W-:Y:S01]  /*1d10*/  UISETP.NE.AND UP0, UPT, UR4, 0x1, UPT ;  /* 0x000000010400788c */ /* 0x000fe2000bf05270 */
[----:B------:R-:W-:Y:S01]  /*1d20*/  LEA.HI R4, R0, R3, RZ, 0x5 ;  /* 0x0000000300047211 */ /* 0x000fe200078f28ff */
[----:B------:R-:W-:Y:S01]  /*1d30*/  IMAD R7, R7, -0x3, R88 ;  /* 0xfffffffd07077824 */ /* 0x000fe200078e0258 */
[--C-:B------:R-:W-:Y:S01]  /*1d40*/  SHF.R.S32.HI R0, RZ, 0x2, R2.reuse ;  /* 0x00000002ff007819 */ /* 0x100fe20000011402 */
[----:B------:R-:W-:Y:S01]  /*1d50*/  ULDC UR21, c[0x0][0x9dc] ;  /* 0x0002770000157ab9 */ /* 0x000fe20000000800 */
[----:B------:R-:W-:Y:S01]  /*1d60*/  SHF.R.S32.HI R5, RZ, 0x1f, R2 ;  /* 0x0000001fff057819 */ /* 0x000fe20000011402 */
[----:B------:R-:W-:Y:S01]  /*1d70*/  ULOP3.LUT UR21, URZ, UR21, URZ, 0x33, !UPT ;  /* 0x000000153f157292 */ /* 0x000fe2000f8e333f */
[----:B------:R-:W-:-:S02]  /*1d80*/  SHF.R.S32.HI R4, RZ, 0x5, R4 ;  /* 0x00000005ff047819 */ /* 0x000fc40000011404 */
[-C--:B------:R-:W-:Y:S02]  /*1d90*/  LEA.HI R5, R5, R0.reuse, RZ, 0x3 ;  /* 0x0000000005057211 */ /* 0x080fe400078f18ff */
[----:B------:R-:W-:Y:S01]  /*1da0*/  LEA R6, R4, UR43, 0x4 ;  /* 0x0000002b04067c11 */ /* 0x000fe2000f8e20ff */
[----:B------:R-:W-:Y:S01]  /*1db0*/  @UP0 ULDC UR4, c[0x0][0x44c] ;  /* 0x0001130000040ab9 */ /* 0x000fe20000000800 */
[----:B------:R-:W-:Y:S02]  /*1dc0*/  LOP3.LUT R5, R5, 0xfffffff8, RZ, 0xc0, !PT ;  /* 0xfffffff805057812 */ /* 0x000fe400078ec0ff */
[----:B------:R-:W-:Y:S02]  /*1dd0*/  LEA.HI R4, R23, R23, RZ, 0x1 ;  /* 0x0000001717047211 */ /* 0x000fe400078f08ff */
[----:B------:R-:W-:Y:S01]  /*1de0*/  IADD3 R6, R6, R0, -R5 ;  /* 0x0000000006067210 */ /* 0x000fe20007ffe805 */
[----:B------:R-:W-:Y:S01]  /*1df0*/  IMAD.MOV.U32 R5, RZ, RZ, -0x80 ;  /* 0xffffff80ff057424 */ /* 0x000fe200078e00ff */
[----:B------:R-:W-:Y:S01]  /*1e00*/  LOP3.LUT R4, R4, 0x1ffffffe, RZ, 0xc0, !PT ;  /* 0x1ffffffe04047812 */ /* 0x000fe200078ec0ff */
[----:B------:R-:W-:Y:S01]  /*1e10*/  IMAD.U32 R0, RZ, RZ, UR42 ;  /* 0x0000002aff007e24 */ /* 0x000fe2000f8e00ff */
[----:B------:R-:W-:Y:S01]  /*1e20*/  PLOP3.LUT P2, PT, PT, PT, UP0, 0x80, 0x0 ;  /* 0x000000000000781c */ /* 0x000fe20003f4f008 */
[----:B------:R-:W-:Y:S01]  /*1e30*/  IMAD R7, R7, 0x40, R6 ;  /* 0x0000004007077824 */ /* 0x000fe200078e0206 */
[----:B------:R-:W-:Y:S01]  /*1e40*/  PLOP3.LUT P3, PT, PT, PT, UP0, 0x80, 0x0 ;  /* 0x000000000000781c */ /* 0x000fe20003f6f008 */
[----:B------:R-:W-:Y:S01]  /*1e50*/  IMAD.IADD R4, R23, 0x1, -R4 ;  /* 0x0000000117047824 */ /* 0x000fe200078e0a04 */
[----:B------:R-:W-:Y:S01]  /*1e60*/  LOP3.LUT R2, R2, 0x7ffffffc, RZ, 0xc0, !PT ;  /* 0x7ffffffc02027812 */ /* 0x000fe200078ec0ff */
[C---:B------:R-:W-:Y:S01]  /*1e70*/  IMAD R20, R18.reuse, R5, 0x80 ;  /* 0x0000008012147424 */ /* 0x040fe200078e0205 */
[----:B------:R-:W-:Y:S01]  /*1e80*/  LEA R14, R18, 0xffffff80, 0x7 ;  /* 0xffffff80120e7811 */ /* 0x000fe200078e38ff */
[----:B------:R-:W-:-:S02]  /*1e90*/  IMAD R10, R4, 0x8, R7 ;  /* 0x00000008040a7824 */ /* 0x000fc400078e0207 */
[----:B------:R-:W-:Y:S02]  /*1ea0*/  IMAD.IADD R7, R3, 0x1, -R2 ;  /* 0x0000000103077824 */ /* 0x000fe400078e0a02 */
[----:B------:R-:W-:Y:S02]  /*1eb0*/  IMAD.MOV.U32 R4, RZ, RZ, R10 ;  /* 0x000000ffff047224 */ /* 0x000fe400078e000a */
[----:B------:R-:W-:Y:S01]  /*1ec0*/  @P2 IMAD.HI.U32 R6, R10, UR4, RZ ;  /* 0x000000040a062c27 */ /* 0x000fe2000f8e00ff */
[----:B------:R-:W-:-:S03]  /*1ed0*/  @UP0 ULDC UR4, c[0x0][0x450] ;  /* 0x0001140000040ab9 */ /* 0x000fc60000000800 */
[----:B------:R-:W-:Y:S01]  /*1ee0*/  VIADD R2, R20, 0x1 ;  /* 0x0000000114027836 */ /* 0x000fe20000000000 */
[----:B------:R-:W-:Y:S01]  /*1ef0*/  @P3 SHF.R.U32.HI R4, RZ, UR4, R6 ;  /* 0x00000004ff043c19 */ /* 0x000fe20008011606 */
[----:B------:R-:W-:Y:S01]  /*1f00*/  ULDC.64 UR4, c[0x0][0x9e0] ;  /* 0x0002780000047ab9 */ /* 0x000fe20000000a00 */
[----:B------:R-:W-:Y:S01]  /*1f10*/  @!P1 VIADD R0, R0, 0x17040 ;  /* 0x0001704000009836 */ /* 0x000fe20000000000 */
[----:B------:R-:W-:Y:S01]  /*1f20*/  UISETP.GE.AND UP1, UPT, UR5, 0x1, UPT ;  /* 0x000000010500788c */ /* 0x000fe2000bf26270 */
[----:B------:R-:W-:Y:S01]  /*1f30*/  IMAD R2, R7, -0x2, R2 ;  /* 0xfffffffe07027824 */ /* 0x000fe200078e0202 */
[----:B------:R-:W0:Y:S01]  /*1f40*/  SHFL.IDX PT, R12, R4, RZ, 0x1c1f ;  /* 0x001c1fff040c7589 */ /* 0x000e2200000e0000 */
[----:B------:R-:W-:Y:S01]  /*1f50*/  IMAD.U32 R6, RZ, RZ, UR6 ;  /* 0x00000006ff067e24 */ /* 0x000fe2000f8e00ff */
[----:B------:R-:W-:Y:S02]  /*1f60*/  @!P1 PRMT R0, RZ, 0x654, R0 ;  /* 0x00000654ff009816 */ /* 0x000fe40000000000 */
[----:B------:R-:W-:Y:S01]  /*1f70*/  PLOP3.LUT P2, PT, PT, PT, UP1, 0x40, 0x0 ;  /* 0x000000000000781c */ /* 0x000fe20003f4e818 */
[----:B------:R-:W-:-:S02]  /*1f80*/  WARPGROUP.DEPBAR.LE gsb0, 0x0 ;  /* 0x00008000000079c5 */ /* 0x000fc40000010000 */
[----:B------:R-:W-:-:S06]  /*1f90*/  WARPGROUP.ARRIVE ;  /* 0x00000000000079c5 */ /* 0x000fcc0000000000 */
[----:B------:R-:W-:Y:S01]  /*1fa0*/  QGMMA.64x128x32.F32.E4M3.E4M3 R24, gdesc[UR8], R24, gsb0 ;  /* 0x01e00000081879f3 */ /* 0x000fe20008000818 */
[----:B------:R-:W-:Y:S02]  /*1fb0*/  ULDC UR10, c[0x0][0x2f0] ;  /* 0x0000bc00000a7ab9 */ /* 0x000fe40000000800 */
[----:B------:R-:W-:-:S04]  /*1fc0*/  IMAD R3, R17, UR10, R2 ;  /* 0x0000000a11037c24 */ /* 0x000fc8000f8e0202 */
[----:B------:R-:W-:-:S04]  /*1fd0*/  IMAD.IADD R3, R3, 0x1, -R6 ;  /* 0x0000000103037824 */ /* 0x000fc800078e0a06 */
[C---:B------:R-:W-:Y:S02]  /*1fe0*/  VIADD R22, R3.reuse, UR4 ;  /* 0x0000000403167c36 */ /* 0x040fe40008000000 */
[----:B------:R-:W-:-:S04]  /*1ff0*/  VIADD R11, R3, UR21 ;  /* 0x00000015030b7c36 */ /* 0x000fc80008000000 */
[----:B0-----:R-:W-:Y:S01]  /*2000*/  IMAD.IADD R2, R11, 0x1, R12 ;  /* 0x000000010b027824 */ /* 0x001fe200078e020c */
[----:B------:R-:W-:Y:S02]  /*2010*/  WARPGROUP.DEPBAR.LE gsb0, 0x0 ;  /* 0x00008000000079c5 */ /* 0x000fe40000010000 */
[----:B------:R-:W-:-:S06]  /*2020*/  WARPGROUP.ARRIVE ;  /* 0x00000000000079c5 */ /* 0x000fcc0000000000 */
[----:B------:R-:W-:Y:S03]  /*2030*/  QGMMA.64x128x32.F32.E4M3.E4M3 R24, gdesc[UR12], R24, gsb0 ;  /* 0x01e000000c1879f3 */ /* 0x000fe60008000818 */
[----:B------:R-:W-:Y:S02]  /*2040*/  WARPGROUP.DEPBAR.LE gsb0, 0x0 ;  /* 0x00008000000079c5 */ /* 0x000fe40000010000 */
[----:B------:R0:W-:Y:S02]  /*2050*/  @!P1 SYNCS.ARRIVE.TRANS64.RED.A1T0 RZ, [R0+URZ], RZ ;  /* 0x000000ff00ff99a7 */ /* 0x0001e4000810043f */
[----:B0-----:R-:W-:-:S04]  /*2060*/  IMAD R0, R17, UR10, R20 ;  /* 0x0000000a11007c24 */ /* 0x001fc8000f8e0214 */
[----:B------:R-:W-:-:S05]  /*2070*/  IMAD R5, R7, -0x2, R0 ;  /* 0xfffffffe07057824 */ /* 0x000fca00078e0200 */
[----:B------:R-:W-:Y:S01]  /*2080*/  VIADDMNMX R0, R12, R22, R5, PT ;  /* 0x000000160c007246 */ /* 0x000fe20003800105 */
[----:B------:R-:W-:Y:S06]  /*2090*/  @P2 BRA `(.L_x_9486) ;  /* 0x00000000005c2947 */ /* 0x000fec0003800000 */
[----:B------:R-:W-:Y:S01]  /*20a0*/  IMAD R3, R17, UR10, R12 ;  /* 0x0000000a11037c24 */ /* 0x000fe2000f8e020c */
[----:B------:R-:W-:Y:S03]  /*20b0*/  BSSY B0, `(.L_x_9487) ;  /* 0x0000011000007945 */ /* 0x000fe60003800000 */
[----:B------:R-:W-:-:S05]  /*20c0*/  IMAD.IADD R3, R3, 0x1, -R6 ;  /* 0x0000000103037824 */ /* 0x000fca00078e0a06 */
        /* <DEDUP_REMOVED lines=10> */
.L_x_9488:
[----:B------:R-:W-:-:S06]  /*2170*/  UISETP.NE.AND UP2, UPT, UR5, 0x1, UPT ;  /* 0x000000010500788c */ /* 0x000fcc000bf45270 */
[----:B------:R-:W-:-:S05]  /*2180*/  PLOP3.LUT P2, PT, PT, PT, UP2, 0x80, 0x0 ;  /* 0x000000000000781c */ /* 0x000fca0003f4f028 */
[----:B------:R-:W-:-:S08]  /*2190*/  @UP2 ULDC.64 UR6, c[0x0][0x9e8] ;  /* 0x00027a0000062ab9 */ /* 0x000fd00000000a00 */
[----:B------:R-:W-:-:S05]  /*21a0*/  @P2 IMAD.HI.U32 R12, R3, UR6, RZ ;  /* 0x00000006030c2c27 */ /* 0x000fca000f8e00ff */
[----:B------:R-:W-:-:S07]  /*21b0*/  @P2 SHF.R.U32.HI R3, RZ, UR7, R12 ;  /* 0x00000007ff032c19 */ /* 0x000fce000801160c */
.L_x_9489:
[----:B------:R-:W-:Y:S05]  /*21c0*/  BSYNC B0 ;  /* 0x0000000000007941 */ /* 0x000fea0003800000 */
.L_x_9487:
[----:B------:R-:W-:-:S04]  /*21d0*/  IMAD R12, R3, UR5, -R14 ;  /* 0x00000005030c7c24 */ /* 0x000fc8000f8e0a0e */
[----:B------:R-:W-:-:S05]  /*21e0*/  IMAD R3, R7, -0x2, R12 ;  /* 0xfffffffe07037824 */ /* 0x000fca00078e020c */
[----:B------:R-:W-:Y:S02]  /*21f0*/  VIMNMX R2, R2, R3, !PT ;  /* 0x0000000302027248 */ /* 0x000fe40007fe0100 */
[----:B------:R-:W-:-:S07]  /*2200*/  VIADDMNMX R0, R3, UR5, R0, PT ;  /* 0x0000000503007c46 */ /* 0x000fce000b800100 */
.L_x_9486:
[C---:B------:R-:W-:Y:S02]  /*2210*/  ISETP.GE.AND P4, PT, R20.reuse, 0x9, PT ;  /* 0x000000091400780c */ /* 0x040fe40003f86270 */
[C---:B------:R-:W-:Y:S02]  /*2220*/  ISETP.GE.AND P2, PT, R20.reuse, 0x2, PT ;  /* 0x000000021400780c */ /* 0x040fe40003f46270 */
[----:B------:R-:W-:Y:S02]  /*2230*/  ISETP.GE.AND P5, PT, R20, 0xa, PT ;  /* 0x0000000a1400780c */ /* 0x000fe40003fa6270 */
[----:B------:R-:W-:Y:S02]  /*2240*/  LOP3.LUT R16, R16, 0xfffffffd, RZ, 0xc0, !PT ;  /* 0xfffffffd10107812 */ /* 0x000fe400078ec0ff */
[----:B------:R-:W-:-:S04]  /*2250*/  ISETP.GT.AND P3, PT, R2, 0x1, !P2 ;  /* 0x000000010200780c */ /* 0x000fc80005764270 */
[----:B------:R-:W-:Y:S02]  /*2260*/  ISETP.LT.OR P3, PT, R0, 0x2, P3 ;  /* 0x000000020000780c */ /* 0x000fe40001f61670 */
[----:B------:R-:W-:Y:S02]  /*2270*/  @P4 LOP3.LUT R16, R16, 0x2, RZ, 0xfc, !PT ;  /* 0x0000000210104812 */ /* 0x000fe400078efcff */
[----:B------:R-:W-:Y:S02]  /*2280*/  FSEL R25, R25, -INF , !P3 ;  /* 0xff80000019197808 */ /* 0x000fe40005800000 */
[----:B------:R-:W-:Y:S02]  /*2290*/  LOP3.LUT R16, R16, 0xfffffffb, RZ, 0xc0, !PT ;  /* 0xfffffffb10107812 */ /* 0x000fe400078ec0ff */
[----:B------:R-:W-:Y:S02]  /*22a0*/  ISETP.GT.AND P4, PT, R2, 0x8, !P4 ;  /* 0x000000080200780c */ /* 0x000fe40006784270 */
[----:B------:R-:W-:-:S02]  /*22b0*/  @P5 LOP3.LUT R16, R16, 0x4, RZ, 0xfc, !PT ;  /* 0x0000000410105812 */ /* 0x000fc400078efcff */
[----:B------:R-:W-:Y:S02]  /*22c0*/  ISETP.GT.AND P3, PT, R2, 0x9, !P5 ;  /* 0x000000090200780c */ /* 0x000fe40006f64270 */
[----:B------:R-:W-:Y:S02]  /*22d0*/  ISETP.GE.AND P5, PT, R20, 0x11, PT ;  /* 0x000000111400780c */ /* 0x000fe40003fa6270 */
[C---:B------:R-:W-:Y:S02]  /*22e0*/  ISETP.LT.OR P4, PT, R0.reuse, 0x9, P4 ;  /* 0x000000090000780c */ /* 0x040fe40002781670 */
[----:B------:R-:W-:Y:S02]  /*22f0*/  ISETP.LT.OR P3, PT, R0, 0xa, P3 ;  /* 0x0000000a0000780c */ /* 0x000fe40001f61670 */
[----:B------:R-:W-:Y:S02]  /*2300*/  FSEL R28, R28, -INF , !P4 ;  /* 0xff8000001c1c7808 */ /* 0x000fe40006000000 */
[----:B------:R-:W-:-:S02]  /*2310*/  ISETP.GE.AND P4, PT, R20, 0x12, PT ;  /* 0x000000121400780c */ /* 0x000fc40003f86270 */
[----:B------:R-:W-:Y:S02]  /*2320*/  LOP3.LUT R16, R16, 0xfffffff7, RZ, 0xc0, !PT ;  /* 0xfffffff710107812 */ /* 0x000fe400078ec0ff */
[----:B------:R-:W-:Y:S02]  /*2330*/  FSEL R29, R29, -INF , !P3 ;  /* 0xff8000001d1d7808 */ /* 0x000fe40005800000 */
[----:B------:R-:W-:Y:S02]  /*2340*/  ISETP.GT.AND P3, PT, R2, 0x10, !P5 ;  /* 0x000000100200780c */ /* 0x000fe40006f64270 */
[----:B------:R-:W-:Y:S02]  /*2350*/  @P5 LOP3.LUT R16, R16, 0x8, RZ, 0xfc, !PT ;  /* 0x0000000810105812 */ /* 0x000fe400078efcff */
[----:B------:R-:W-:Y:S02]  /*2360*/  ISETP.LT.OR P3, PT, R0, 0x11, P3 ;  /* 0x000000110000780c */ /* 0x000fe40001f61670 */
[----:B------:R-:W-:-:S02]  /*2370*/  LOP3.LUT R16, R16, 0xfdffffff, RZ, 0xc0, !PT ;  /* 0xfdffffff10107812 */ /* 0x000fc400078ec0ff */
[----:B------:R-:W-:Y:S02]  /*2380*/  FSEL R32, R32, -INF , !P3 ;  /* 0xff80000020207808 */ /* 0x000fe40005800000 */
[----:B------:R-:W-:Y:S02]  /*2390*/  @P4 LOP3.LUT R16, R16, 0x2000000, RZ, 0xfc, !PT ;  /* 0x0200000010104812 */ /* 0x000fe400078efcff */
[----:B------:R-:W-:Y:S02]  /*23a0*/  ISETP.GT.AND P3, PT, R2, 0x11, !P4 ;  /* 0x000000110200780c */ /* 0x000fe40006764270 */
[----:B------:R-:W-:Y:S02]  /*23b0*/  ISETP.GE.AND P4, PT, R20, 0x19, PT ;  /* 0x000000191400780c */ /* 0x000fe40003f86270 */
[----:B------:R-:W-:Y:S02]  /*23c0*/  ISETP.LT.OR P3, PT, R0, 0x12, P3 ;  /* 0x000000120000780c */ /* 0x000fe40001f61670 */
[----:B------:R-:W-:-:S02]  /*23d0*/  LOP3.LUT R16, R16, 0xfeffffff, RZ, 0xc0, !PT ;  /* 0xfeffffff10107812 */ /* 0x000fc400078ec0ff */
        /* <DEDUP_REMOVED lines=156> */
[----:B------:R-:W-:Y:S02]  /*2da0*/  PLOP3.LUT P6, PT, PT, PT, UP1, 0x40, 0x0 ;  /* 0x000000000000781c */ /* 0x000fe40003fce818 */
[----:B0-----:R-:W-:Y:S01]  /*2db0*/  VIADDMNMX R0, R2, R22, R5, PT ;  /* 0x0000001602007246 */ /* 0x001fe20003800105 */
[----:B------:R-:W-:-:S10]  /*2dc0*/  IMAD.IADD R3, R11, 0x1, R2 ;  /* 0x000000010b037824 */ /* 0x000fd400078e0202 */
[----:B------:R-:W-:Y:S05]  /*2dd0*/  @P6 BRA `(.L_x_9490) ;  /* 0x0000000000646947 */ /* 0x000fea0003800000 */
        /* <DEDUP_REMOVED lines=14> */
.L_x_9492:
[----:B------:R-:W-:-:S06]  /*2ec0*/  UISETP.NE.AND UP2, UPT, UR5, 0x1, UPT ;  /* 0x000000010500788c */ /* 0x000fcc000bf45270 */
[----:B------:R-:W-:-:S05]  /*2ed0*/  PLOP3.LUT P6, PT, PT, PT, UP2, 0x80, 0x0 ;  /* 0x000000000000781c */ /* 0x000fca0003fcf028 */
[----:B------:R-:W-:-:S08]  /*2ee0*/  @UP2 ULDC.64 UR6, c[0x0][0x9e8] ;  /* 0x00027a0000062ab9 */ /* 0x000fd00000000a00 */
[----:B------:R-:W-:Y:S01]  /*2ef0*/  @P6 IMAD.HI.U32 R2, R5, UR6, RZ ;  /* 0x0000000605026c27 */ /* 0x000fe2000f8e00ff */
[----:B------:R-:W-:-:S13]  /*2f00*/  PLOP3.LUT P6, PT, PT, PT, UP2, 0x80, 0x0 ;  /* 0x000000000000781c */ /* 0x000fda0003fcf028 */
[----:B------:R-:W-:-:S07]  /*2f10*/  @P6 SHF.R.U32.HI R5, RZ, UR7, R2 ;  /* 0x00000007ff056c19 */ /* 0x000fce0008011602 */
.L_x_9493:
[----:B------:R-:W-:Y:S05]  /*2f20*/  BSYNC B0 ;  /* 0x0000000000007941 */ /* 0x000fea0003800000 */
.L_x_9491:
[----:B------:R-:W-:-:S04]  /*2f30*/  IMAD R2, R5, UR5, -R14 ;  /* 0x0000000505027c24 */ /* 0x000fc8000f8e0a0e */
[----:B------:R-:W-:-:S05]  /*2f40*/  IMAD R2, R7, -0x2, R2 ;  /* 0xfffffffe07027824 */ /* 0x000fca00078e0202 */
[----:B------:R-:W-:Y:S02]  /*2f50*/  VIMNMX R3, R3, R2, !PT ;  /* 0x0000000203037248 */ /* 0x000fe40007fe0100 */
[----:B------:R-:W-:-:S07]  /*2f60*/  VIADDMNMX R0, R2, UR5, R0, PT ;  /* 0x0000000502007c46 */ /* 0x000fce000b800100 */
.L_x_9490:
[----:B------:R-:W-:Y:S01]  /*2f70*/  ISETP.GT.AND P2, PT, R3, 0x1, !P2 ;  /* 0x000000010300780c */ /* 0x000fe20005744270 */
[----:B------:R-:W-:Y:S01]  /*2f80*/  IMAD.U32 R11, RZ, RZ, UR40 ;  /* 0x00000028ff0b7e24 */ /* 0x000fe2000f8e00ff */
[----:B------:R-:W-:Y:S01]  /*2f90*/  LOP3.LUT P6, RZ, R16, 0x8, RZ, 0xc0, !PT ;  /* 0x0000000810ff7812 */ /* 0x000fe200078cc0ff */
[----:B------:R-:W-:Y:S01]  /*2fa0*/  @UP0 ULDC UR6, c[0x0][0x44c] ;  /* 0x0001130000060ab9 */ /* 0x000fe20000000800 */
[----:B------:R-:W-:Y:S01]  /*2fb0*/  ISETP.LT.OR P2, PT, R0, 0x2, P2 ;  /* 0x000000020000780c */ /* 0x000fe20001741670 */
[----:B------:R-:W-:Y:S01]  /*2fc0*/  UIMAD.WIDE.U32 UR6, UR43, UR6, URZ ;  /* 0x000000062b0672a5 */ /* 0x000fe2000f8e003f */
[----:B------:R-:W-:Y:S01]  /*2fd0*/  FMNMX.FTZ R5, R13, R25, !PT ;  /* 0x000000190d057209 */ /* 0x000fe20007810000 */
[----:B------:R-:W-:Y:S01]  /*2fe0*/  @UP0 ULDC UR14, c[0x0][0x450] ;  /* 0x00011400000e0ab9 */ /* 0x000fe20000000800 */
[----:B------:R-:W-:Y:S01]  /*2ff0*/  FSEL R27, R27, -INF , !P2 ;  /* 0xff8000001b1b7808 */ /* 0x000fe20005000000 */
[----:B------:R-:W-:Y:S01]  /*3000*/  @UP0 USHF.R.U32.HI UR43, URZ, UR14, UR7 ;  /* 0x0000000e3f2b0299 */ /* 0x000fe20008011607 */
        /* <DEDUP_REMOVED lines=17> */
[----:B------:R-:W-:Y:S02]  /*3120*/  LOP3.LUT P6, RZ, R16, 0x8000, RZ, 0xc0, !PT ;  /* 0x0000800010ff7812 */ /* 0x000fe400078cc0ff */
        /* <DEDUP_REMOVED lines=55> */
[C---:B------:R-:W-:Y:S01]  /*34a0*/  ISETP.GT.AND P3, PT, R3.reuse, 0x70, !P3 ;  /* 0x000000700300780c */ /* 0x040fe20005f64270 */
        /* <DEDUP_REMOVED lines=13> */
[----:B------:R-:W-:Y:S02]  /*3580*/  ISETP.LT.OR P2, PT, R0, 0x39, P2 ;  /* 0x000000390000780c */ /* 0x000fe40001741670 */
[----:B0-----:R-:W-:Y:S02]  /*3590*/  FMNMX.FTZ R5, R4, R5, !PT ;  /* 0x0000000504057209 */ /* 0x001fe40007810000 */
[----:B------:R-:W-:Y:S02]  /*35a0*/  FSEL R54, R54, -INF , !P2 ;  /* 0xff80000036367808 */ /* 0x000fe40005000000 */
[----:B------:R-:W-:Y:S01]  /*35b0*/  ISETP.GT.AND P2, PT, R3, 0x39, !P6 ;  /* 0x000000390300780c */ /* 0x000fe20007744270 */
[----:B------:R-:W0:Y:S01]  /*35c0*/  SHFL.BFLY PT, R2, R5, 0x1, 0x1f ;  /* 0x0c201f0005027f89 */ /* 0x000e2200000e0000 */
[----:B------:R-:W-:-:S02]  /*35d0*/  LOP3.LUT P6, RZ, R16, 0x10, RZ, 0xc0, !PT ;  /* 0x0000001010ff7812 */ /* 0x000fc400078cc0ff */
[C---:B------:R-:W-:Y:S02]  /*35e0*/  ISETP.LT.OR P2, PT, R0.reuse, 0x3a, P2 ;  /* 0x0000003a0000780c */ /* 0x040fe40001741670 */
[----:B------:R-:W-:Y:S02]  /*35f0*/  ISETP.LT.OR P5, PT, R0, 0x79, P5 ;  /* 0x000000790000780c */ /* 0x000fe40002fa1670 */
[----:B------:R-:W-:Y:S02]  /*3600*/  FSEL R55, R55, -INF , !P2 ;  /* 0xff80000037377808 */ /* 0x000fe40005000000 */
[----:B------:R-:W-:Y:S02]  /*3610*/  LOP3.LUT P2, RZ, R16, 0x4000, RZ, 0xc0, !PT ;  /* 0x0000400010ff7812 */ /* 0x000fe4000784c0ff */
[----:B------:R-:W-:Y:S02]  /*3620*/  FSEL R83, R83, -INF , !P4 ;  /* 0xff80000053537808 */ /* 0x000fe40006000000 */
[----:B------:R-:W-:-:S02]  /*3630*/  ISETP.GT.AND P2, PT, R3, 0x40, !P2 ;  /* 0x000000400300780c */ /* 0x000fc40005744270 */
[----:B------:R-:W-:Y:S02]  /*3640*/  FSEL R86, R86, -INF , !P5 ;  /* 0xff80000056567808 */ /* 0x000fe40006800000 */
[----:B------:R-:W-:Y:S02]  /*3650*/  ISETP.LT.OR P2, PT, R0, 0x41, P2 ;  /* 0x000000410000780c */ /* 0x000fe40001741670 */
[----:B------:R-:W-:Y:S02]  /*3660*/  R2UR UR11, R19 ;  /* 0x00000000130b72ca */ /* 0x000fe400000e0000 */
[----:B------:R-:W-:Y:S02]  /*3670*/  FSEL R58, R58, -INF , !P2 ;  /* 0xff8000003a3a7808 */ /* 0x000fe40005000000 */
[----:B------:R-:W-:Y:S02]  /*3680*/  LOP3.LUT P2, RZ, R16, 0x2000, RZ, 0xc0, !PT ;  /* 0x0000200010ff7812 */ /* 0x000fe4000784c0ff */
[----:B0-----:R-:W-:-:S02]  /*3690*/  FMNMX.FTZ R2, R5, R2, !PT ;  /* 0x0000000205027209 */ /* 0x001fc40007810000 */
[----:B------:R-:W-:-:S03]  /*36a0*/  ISETP.GT.AND P2, PT, R3, 0x41, !P2 ;  /* 0x000000410300780c */ /* 0x000fc60005744270 */
[----:B------:R-:W-:Y:S01]  /*36b0*/  FFMA.FTZ R20, R2, R11, -8 ;  /* 0xc100000002147423 */ /* 0x000fe2000001000b */
[----:B------:R-:W-:Y:S01]  /*36c0*/  ISETP.LT.OR P2, PT, R0, 0x42, P2 ;  /* 0x000000420000780c */ /* 0x000fe20001741670 */
[----:B------:R-:W-:-:S03]  /*36d0*/  UIADD3 UR43, UR11, UR43, URZ ;  /* 0x0000002b0b2b7290 */ /* 0x000fc6000fffe03f */
[----:B------:R-:W-:Y:S01]  /*36e0*/  FSEL R59, R59, -INF , !P2 ;  /* 0xff8000003b3b7808 */ /* 0x000fe20005000000 */
[----:B------:R-:W-:Y:S01]  /*36f0*/  UIADD3 UR4, UR43, UR4, URZ ;  /* 0x000000042b047290 */ /* 0x000fe2000fffe03f */
        /* <DEDUP_REMOVED lines=38> */
[----:B------:R-:W-:Y:S02]  /*3960*/  ISETP.GT.AND P2, PT, R3, RZ, !P6 ;  /* 0x000000ff0300720c */ /* 0x000fe40007744270 */
[----:B------:R-:W-:Y:S01]  /*3970*/  LOP3.LUT P6, RZ, R16, 0x8000000, RZ, 0xc0, !PT ;  /* 0x0800000010ff7812 */ /* 0x000fe200078cc0ff */
[--C-:B------:R-:W-:Y:S01]  /*3980*/  FFMA.FTZ R4, R13, UR40, -R20.reuse ;  /* 0x000000280d047c23 */ /* 0x100fe20008010814 */
[----:B------:R-:W-:Y:S01]  /*3990*/  ISETP.LT.OR P2, PT, R0, 0x1, P2 ;  /* 0x000000010000780c */ /* 0x000fe20001741670 */
[--C-:B------:R-:W-:Y:S01]  /*39a0*/  FFMA.FTZ R5, R25, UR40, -R20.reuse ;  /* 0x0000002819057c23 */ /* 0x100fe20008010814 */
[--C-:B------:R-:W-:Y:S01]  /*39b0*/  FFMA.FTZ R11, R28, UR40, -R20.reuse ;  /* 0x000000281c0b7c23 */ /* 0x100fe20008010814 */
[--C-:B------:R-:W-:Y:S01]  /*39c0*/  FFMA.FTZ R12, R29, UR40, -R20.reuse ;  /* 0x000000281d0c7c23 */ /* 0x100fe20008010814 */
[----:B------:R-:W-:Y:S01]  /*39d0*/  FSEL R26, R26, -INF , !P2 ;  /* 0xff8000001a1a7808 */ /* 0x000fe20005000000 */
[--C-:B------:R-:W-:Y:S01]  /*39e0*/  FFMA.FTZ R32, R32, UR40, -R20.reuse ;  /* 0x0000002820207c23 */ /* 0x100fe20008010814 */
[----:B------:R-:W-:Y:S01]  /*39f0*/  LOP3.LUT P2, RZ, R16, 0x4000000, RZ, 0xc0, !PT ;  /* 0x0400000010ff7812 */ /* 0x000fe2000784c0ff */
[--C-:B------:R-:W-:Y:S01]  /*3a00*/  FFMA.FTZ R36, R36, UR40, -R20.reuse ;  /* 0x0000002824247c23 */ /* 0x100fe20008010814 */
[----:B------:R-:W-:Y:S01]  /*3a10*/  FMNMX.FTZ R13, R26, R27, !PT ;  /* 0x0000001b1a0d7209 */ /* 0x000fe20007810000 */
[--C-:B------:R-:W-:Y:S01]  /*3a20*/  FFMA.FTZ R40, R40, UR40, -R20.reuse ;  /* 0x0000002828287c23 */ /* 0x100fe20008010814 */
[C---:B------:R-:W-:Y:S01]  /*3a30*/  ISETP.GT.AND P2, PT, R3.reuse, 0x69, !P2 ;  /* 0x000000690300780c */ /* 0x040fe20005744270 */
        /* <DEDUP_REMOVED lines=15> */
[----:B------:R-:W-:Y:S01]  /*3b30*/  ISETP.LT.OR P6, PT, R0, 0x7a, P6 ;  /* 0x0000007a0000780c */ /* 0x000fe200037c1670 */
[----:B------:R-:W-:Y:S01]  /*3b40*/  MUFU.EX2 R5, R5 ;  /* 0x0000000500057308 */ /* 0x000fe20000000800 */
[----:B------:R-:W-:Y:S01]  /*3b50*/  FMNMX.FTZ R16, R38, R15, !PT ;  /* 0x0000000f26107209 */ /* 0x000fe20007810000 */
[----:B------:R-:W-:Y:S01]  /*3b60*/  FFMA.FTZ R72, R72, UR40, -R20 ;  /* 0x0000002848487c23 */ /* 0x000fe20008010814 */
[----:B------:R-:W-:-:S02]  /*3b70*/  FSEL R87, R87, -INF , !P6 ;  /* 0xff80000057577808 */ /* 0x000fc40007000000 */
[----:B------:R-:W-:Y:S01]  /*3b80*/  FMNMX.FTZ R21, R39, R16, !PT ;  /* 0x0000001027157209 */ /* 0x000fe20007810000 */
[--C-:B------:R-:W-:Y:S01]  /*3b90*/  FFMA.FTZ R16, R37, UR40, -R20.reuse ;  /* 0x0000002825107c23 */ /* 0x100fe20008010814 */
[----:B------:R-:W-:Y:S01]  /*3ba0*/  FFMA.FTZ R37, R64, UR40, -R20 ;  /* 0x0000002840257c23 */ /* 0x000fe20008010814 */
[----:B------:R-:W-:Y:S01]  /*3bb0*/  MUFU.EX2 R15, R36 ;  /* 0x00000024000f7308 */ /* 0x000fe20000000800 */
[----:B------:R-:W-:-:S04]  /*3bc0*/  FMNMX.FTZ R22, R42, R21, !PT ;  /* 0x000000152a167209 */ /* 0x000fc80007810000 */
[----:B------:R-:W-:-:S03]  /*3bd0*/  FMNMX.FTZ R21, R43, R22, !PT ;  /* 0x000000162b157209 */ /* 0x000fc60007810000 */
[----:B------:R-:W-:Y:S01]  /*3be0*/  MUFU.EX2 R11, R11 ;  /* 0x0000000b000b7308 */ /* 0x000fe20000000800 */
[----:B------:R-:W-:-:S04]  /*3bf0*/  FMNMX.FTZ R22, R46, R21, !PT ;  /* 0x000000152e167209 */ /* 0x000fc80007810000 */
[----:B------:R-:W-:Y:S01]  /*3c00*/  FMNMX.FTZ R23, R47, R22, !PT ;  /* 0x000000162f177209 */ /* 0x000fe20007810000 */
[--C-:B------:R-:W-:Y:S01]  /*3c10*/  FFMA.FTZ R22, R41, UR40, -R20.reuse ;  /* 0x0000002829167c23 */ /* 0x100fe20008010814 */
[----:B------:R-:W-:Y:S01]  /*3c20*/  FFMA.FTZ R41, R68, UR40, -R20 ;  /* 0x0000002844297c23 */ /* 0x000fe20008010814 */
[----:B------:R-:W-:Y:S01]  /*3c30*/  MUFU.EX2 R21, R40 ;  /* 0x0000002800157308 */ /* 0x000fe20000000800 */
[----:B------:R-:W-:-:S04]  /*3c40*/  FMNMX.FTZ R24, R50, R23, !PT ;  /* 0x0000001732187209 */ /* 0x000fc80007810000 */
[----:B------:R-:W-:-:S03]  /*3c50*/  FMNMX.FTZ R23, R51, R24, !PT ;  /* 0x0000001833177209 */ /* 0x000fc60007810000 */
[----:B------:R-:W0:Y:S01]  /*3c60*/  MUFU.EX2 R12, R12 ;  /* 0x0000000c000c7308 */ /* 0x000e220000000800 */
[----:B------:R-:W-:-:S04]  /*3c70*/  FMNMX.FTZ R24, R54, R23, !PT ;  /* 0x0000001736187209 */ /* 0x000fc80007810000 */
[----:B------:R-:W-:Y:S01]  /*3c80*/  FMNMX.FTZ R25, R55, R24, !PT ;  /* 0x0000001837197209 */ /* 0x000fe20007810000 */
[----:B------:R-:W-:Y:S02]  /*3c90*/  FFMA.FTZ R24, R45, UR40, -R20 ;  /* 0x000000282d187c23 */ /* 0x000fe40008010814 */
[----:B------:R1:W-:Y:S01]  /*3ca0*/  MUFU.EX2 R23, R44 ;  /* 0x0000002c00177308 */ /* 0x0003e20000000800 */
[----:B------:R-:W-:-:S04]  /*3cb0*/  FMNMX.FTZ R28, R58, R25, !PT ;  /* 0x000000193a1c7209 */ /* 0x000fc80007810000 */
[----:B------:R-:W-:-:S03]  /*3cc0*/  FMNMX.FTZ R25, R59, R28, !PT ;  /* 0x0000001c3b197209 */ /* 0x000fc60007810000 */
[----:B------:R-:W-:Y:S01]  /*3cd0*/  MUFU.EX2 R14, R14 ;  /* 0x0000000e000e7308 */ /* 0x000fe20000000800 */
[----:B------:R-:W-:Y:S01]  /*3ce0*/  FMNMX.FTZ R28, R62, R25, !PT ;  /* 0x000000193e1c7209 */ /* 0x000fe20007810000 */
[--C-:B-1----:R-:W-:Y:S01]  /*3cf0*/  FFMA.FTZ R44, R65, UR40, -R20.reuse ;  /* 0x00000028412c7c23 */ /* 0x102fe20008010814 */
[----:B0-----:R-:W-:Y:S02]  /*3d00*/  F2FP.SATFINITE.E4M3.F32.PACK_AB_MERGE_C R148, R12, R11, RZ ;  /* 0x0000000b0c94723e */ /* 0x001fe400048070ff */
[----:B------:R-:W-:Y:S01]  /*3d10*/  FMNMX.FTZ R29, R63, R28, !PT ;  /* 0x0000001c3f1d7209 */ /* 0x000fe20007810000 */
[----:B------:R-:W-:Y:S01]  /*3d20*/  FFMA.FTZ R28, R49, UR40, -R20 ;  /* 0x00000028311c7c23 */ /* 0x000fe20008010814 */
[----:B------:R-:W-:Y:S01]  /*3d30*/  F2FP.SATFINITE.E4M3.F32.PACK_AB_MERGE_C R148, R5, R4, R148 ;  /* 0x000000040594723e */ /* 0x000fe20004807094 */
[----:B------:R0:W-:Y:S01]  /*3d40*/  MUFU.EX2 R25, R48 ;  /* 0x0000003000197308 */ /* 0x0001e20000000800 */
[----:B------:R-:W-:Y:S01]  /*3d50*/  FMNMX.FTZ R32, R66, R29, !PT ;  /* 0x0000001d42207209 */ /* 0x000fe20007810000 */
[----:B------:R-:W-:-:S03]  /*3d60*/  FFMA.FTZ R49, R76, UR40, -R20 ;  /* 0x000000284c317c23 */ /* 0x000fc60008010814 */
[----:B------:R-:W-:-:S03]  /*3d70*/  FMNMX.FTZ R29, R67, R32, !PT ;  /* 0x00000020431d7209 */ /* 0x000fc60007810000 */
[----:B------:R-:W1:Y:S01]  /*3d80*/  MUFU.EX2 R16, R16 ;  /* 0x0000001000107308 */ /* 0x000e620000000800 */
[----:B------:R-:W-:Y:S01]  /*3d90*/  FMNMX.FTZ R32, R70, R29, !PT ;  /* 0x0000001d46207209 */ /* 0x000fe20007810000 */
[----:B0-----:R-:W-:-:S03]  /*3da0*/  FFMA.FTZ R48, R69, UR40, -R20 ;  /* 0x0000002845307c23 */ /* 0x001fc60008010814 */
[----:B------:R-:W-:Y:S01]  /*3db0*/  FMNMX.FTZ R33, R71, R32, !PT ;  /* 0x0000002047217209 */ /* 0x000fe20007810000 */
[--C-:B------:R-:W-:Y:S01]  /*3dc0*/  FFMA.FTZ R32, R53, UR40, -R20.reuse ;  /* 0x0000002835207c23 */ /* 0x100fe20008010814 */
[----:B------:R-:W-:Y:S01]  /*3dd0*/  FFMA.FTZ R53, R80, UR40, -R20 ;  /* 0x0000002850357c23 */ /* 0x000fe20008010814 */
[----:B------:R-:W-:Y:S01]  /*3de0*/  MUFU.EX2 R22, R22 ;  /* 0x0000001600167308 */ /* 0x000fe20000000800 */
        /* <DEDUP_REMOVED lines=8> */
[----:B------:R0:W-:Y:S01]  /*3e70*/  MUFU.EX2 R29, R52 ;  /* 0x00000034001d7308 */ /* 0x0001e20000000800 */
[----:B------:R-:W-:-:S04]  /*3e80*/  FMNMX.FTZ R40, R82, R33, !PT ;  /* 0x0000002152287209 */ /* 0x000fc80007810000 */
[----:B------:R-:W-:Y:S01]  /*3e90*/  FMNMX.FTZ R33, R83, R40, !PT ;  /* 0x0000002853217209 */ /* 0x000fe20007810000 */
[--C-:B------:R-:W-:Y:S01]  /*3ea0*/  FFMA.FTZ R40, R61, UR40, -R20.reuse ;  /* 0x000000283d287c23 */ /* 0x100fe20008010814 */
[----:B------:R-:W-:Y:S01]  /*3eb0*/  IMAD.U32 R61, RZ, RZ, UR40 ;  /* 0x00000028ff3d7e24 */ /* 0x000fe2000f8e00ff */
[----:B------:R-:W-:Y:S01]  /*3ec0*/  MUFU.EX2 R32, R32 ;  /* 0x0000002000207308 */ /* 0x000fe20000000800 */
[----:B------:R-:W-:Y:S01]  /*3ed0*/  FMNMX.FTZ R0, R86, R33, !PT ;  /* 0x0000002156007209 */ /* 0x000fe20007810000 */
[----:B0-----:R-:W-:-:S03]  /*3ee0*/  FFMA.FTZ R52, R73, UR40, -R20 ;  /* 0x0000002849347c23 */ /* 0x001fc60008010814 */
[----:B------:R-:W-:-:S03]  /*3ef0*/  FMNMX.FTZ R0, R87, R0, !PT ;  /* 0x0000000057007209 */ /* 0x000fc60007810000 */
[----:B------:R-:W-:Y:S02]  /*3f00*/  MUFU.EX2 R28, R28 ;  /* 0x0000001c001c7308 */ /* 0x000fe40000000800 */
[----:B------:R-:W0:Y:S06]  /*3f10*/  SHFL.BFLY PT, R45, R0, 0x2, 0x1f ;  /* 0x0c401f00002d7f89 */ /* 0x000e2c00000e0000 */
[----:B------:R1:W-:Y:S08]  /*3f20*/  MUFU.EX2 R33, R60 ;  /* 0x0000003c00217308 */ /* 0x0003f00000000800 */
[----:B------:R-:W-:Y:S01]  /*3f30*/  MUFU.EX2 R40, R40 ;  /* 0x0000002800287308 */ /* 0x000fe20000000800 */
[----:B-1----:R-:W-:-:S07]  /*3f40*/  FFMA.FTZ R60, R81, UR40, -R20 ;  /* 0x00000028513c7c23 */ /* 0x002fce0008010814 */
[----:B------:R1:W-:Y:S01]  /*3f50*/  MUFU.EX2 R3, R56 ;  /* 0x0000003800037308 */ /* 0x0003e20000000800 */
[----:B0-----:R-:W-:-:S05]  /*3f60*/  FMNMX.FTZ R57, R0, R45, !PT ;  /* 0x0000002d00397209 */ /* 0x001fca0007810000 */
[----:B------:R-:W0:Y:S02]  /*3f70*/  SHFL.BFLY PT, R0, R57, 0x1, 0x1f ;  /* 0x0c201f0039007f89 */ /* 0x000e2400000e0000 */
[----:B------:R-:W-:Y:S01]  /*3f80*/  MUFU.EX2 R36, R36 ;  /* 0x0000002400247308 */ /* 0x000fe20000000800 */
[----:B-1----:R-:W-:-:S07]  /*3f90*/  FFMA.FTZ R56, R77, UR40, -R20 ;  /* 0x000000284d387c23 */ /* 0x002fce0008010814 */
[----:B------:R-:W-:Y:S08]  /*3fa0*/  MUFU.EX2 R41, R41 ;  /* 0x0000002900297308 */ /* 0x000ff00000000800 */
[----:B------:R-:W-:Y:S01]  /*3fb0*/  MUFU.EX2 R48, R48 ;  /* 0x0000003000307308 */ /* 0x000fe20000000800 */
[----:B0-----:R-:W-:-:S07]  /*3fc0*/  FMNMX.FTZ R0, R57, R0, !PT ;  /* 0x0000000039007209 */ /* 0x001fce0007810000 */
        /* <DEDUP_REMOVED lines=16> */
[----:B------:R-:W-:Y:S01]  /*40d0*/  FFMA.FTZ R31, R34, UR40, -R61 ;  /* 0x00000028221f7c23 */ /* 0x000fe2000801083d */
[----:B------:R-:W-:Y:S01]  /*40e0*/  FADD.FTZ R54, R4, R5 ;  /* 0x0000000504367221 */ /* 0x000fe20000010000 */
[--C-:B------:R-:W-:Y:S01]  /*40f0*/  FFMA.FTZ R34, R35, UR40, -R61.reuse ;  /* 0x0000002823227c23 */ /* 0x100fe2000801083d */
[--C-:B------:R-:W-:Y:S01]  /*4100*/  FFMA.FTZ R35, R42, UR40, -R61.reuse ;  /* 0x000000282a237c23 */ /* 0x100fe2000801083d */
[--C-:B------:R-:W-:Y:S01]  /*4110*/  FFMA.FTZ R42, R51, UR40, -R61.reuse ;  /* 0x00000028332a7c23 */ /* 0x100fe2000801083d */
[----:B------:R-:W-:Y:S01]  /*4120*/  FADD.FTZ R51, R11, R54 ;  /* 0x000000360b337221 */ /* 0x000fe20000010000 */
[----:B------:R-:W0:Y:S01]  /*4130*/  MUFU.EX2 R27, R27 ;  /* 0x0000001b001b7308 */ /* 0x000e220000000800 */
[--C-:B------:R-:W-:Y:S01]  /*4140*/  FFMA.FTZ R64, R38, UR40, -R61.reuse ;  /* 0x0000002826407c23 */ /* 0x100fe2000801083d */
[----:B------:R-:W-:Y:S01]  /*4150*/  FFMA.FTZ R68, R46, UR40, -R61 ;  /* 0x000000282e447c23 */ /* 0x000fe2000801083d */
[----:B------:R-:W-:Y:S01]  /*4160*/  FADD.FTZ R54, R12, R51 ;  /* 0x000000330c367221 */ /* 0x000fe20000010000 */
        /* <DEDUP_REMOVED lines=10> */
[--C-:B------:R-:W-:Y:S01]  /*4210*/  FFMA.FTZ R66, R66, UR40, -R61.reuse ;  /* 0x0000002842427c23 */ /* 0x100fe2000801083d */
[----:B------:R-:W-:Y:S01]  /*4220*/  FFMA.FTZ R12, R67, UR40, -R61 ;  /* 0x00000028430c7c23 */ /* 0x000fe2000801083d */
        /* <DEDUP_REMOVED lines=15> */
[----:B------:R-:W-:Y:S01]  /*4320*/  FFMA.FTZ R61, R87, UR40, -R61 ;  /* 0x00000028573d7c23 */ /* 0x000fe2000801083d */
[----:B------:R-:W1:Y:S01]  /*4330*/  MUFU.EX2 R34, R34 ;  /* 0x0000002200227308 */ /* 0x000e620000000800 */
[----:B--2---:R-:W-:Y:S01]  /*4340*/  FADD.FTZ R54, R65, R54 ;  /* 0x0000003641367221 */ /* 0x004fe20000010000 */
[----:B------:R-:W-:Y:S01]  /*4350*/  FADD.FTZ R15, R21, R58 ;  /* 0x0000003a150f7221 */ /* 0x000fe20000010000 */
[----:B------:R-:W-:-:S03]  /*4360*/  F2FP.SATFINITE.E4M3.F32.PACK_AB_MERGE_C R30, R65, R30, RZ ;  /* 0x0000001e411e723e */ /* 0x000fc600048070ff */
[----:B------:R-:W-:Y:S01]  /*4370*/  FADD.FTZ R16, R22, R15 ;  /* 0x0000000f16107221 */ /* 0x000fe20000010000 */
[----:B------:R-:W-:Y:S01]  /*4380*/  F2FP.SATFINITE.E4M3.F32.PACK_AB_MERGE_C R149, R27, R26, R30 ;  /* 0x0000001a1b95723e */ /* 0x000fe2000480701e */
[----:B------:R-:W2:Y:S01]  /*4390*/  MUFU.EX2 R64, R64 ;  /* 0x0000004000407308 */ /* 0x000ea20000000800 */
[----:B0-----:R-:W-:Y:S01]  /*43a0*/  FADD.FTZ R11, R31, R54 ;  /* 0x000000361f0b7221 */ /* 0x001fe20000010000 */
[----:B------:R-:W-:Y:S01]  /*43b0*/  FADD.FTZ R5, R23, R16 ;  /* 0x0000001017057221 */ /* 0x000fe20000010000 */
[----:B------:R-:W-:-:S03]  /*43c0*/  F2FP.SATFINITE.E4M3.F32.PACK_AB_MERGE_C R23, R24, R23, RZ ;  /* 0x000000171817723e */ /* 0x000fc600048070ff */
[----:B------:R-:W-:Y:S01]  /*43d0*/  FADD.FTZ R24, R24, R5 ;  /* 0x0000000518187221 */ /* 0x000fe20000010000 */
[----:B------:R-:W-:Y:S01]  /*43e0*/  F2FP.SATFINITE.E4M3.F32.PACK_AB_MERGE_C R144, R22, R21, R23 ;  /* 0x000000151690723e */ /* 0x000fe20004807017 */
[----:B------:R-:W0:Y:S01]  /*43f0*/  MUFU.EX2 R69, R69 ;  /* 0x0000004500457308 */ /* 0x000e220000000800 */
[----:B-1----:R-:W-:-:S07]  /*4400*/  FADD.FTZ R11, R34, R11 ;  /* 0x0000000b220b7221 */ /* 0x002fce0000010000 */
[----:B------:R-:W1:Y:S01]  /*4410*/  MUFU.EX2 R35, R35 ;  /* 0x0000002300237308 */ /* 0x000e620000000800 */
[----:B--2---:R-:W-:Y:S01]  /*4420*/  FADD.FTZ R4, R64, R11 ;  /* 0x0000000b40047221 */ /* 0x004fe20000010000 */
[----:B------:R-:W-:-:S04]  /*4430*/  FADD.FTZ R11, R25, R24 ;  /* 0x00000018190b7221 */ /* 0x000fc80000010000 */
[----:B------:R-:W-:Y:S02]  /*4440*/  FADD.FTZ R14, R28, R11 ;  /* 0x0000000b1c0e7221 */ /* 0x000fe40000010000 */
[----:B------:R-:W2:Y:S01]  /*4450*/  MUFU.EX2 R38, R38 ;  /* 0x0000002600267308 */ /* 0x000ea20000000800 */
[C---:B0-----:R-:W-:Y:S01]  /*4460*/  FADD.FTZ R4, R69.reuse, R4 ;  /* 0x0000000445047221 */ /* 0x041fe20000010000 */
[----:B------:R-:W-:-:S04]  /*4470*/  F2FP.SATFINITE.E4M3.F32.PACK_AB_MERGE_C R64, R69, R64, RZ ;  /* 0x000000404540723e */ /* 0x000fc800048070ff */
[----:B------:R-:W-:Y:S02]  /*4480*/  F2FP.SATFINITE.E4M3.F32.PACK_AB_MERGE_C R151, R34, R31, R64 ;  /* 0x0000001f2297723e */ /* 0x000fe40004807040 */
[----:B------:R-:W0:Y:S01]  /*4490*/  MUFU.EX2 R68, R68 ;  /* 0x0000004400447308 */ /* 0x000e220000000800 */
[----:B-1----:R-:W-:Y:S01]  /*44a0*/  FADD.FTZ R5, R35, R4 ;  /* 0x0000000423057221 */ /* 0x002fe20000010000 */
[----:B------:R-:W-:Y:S01]  /*44b0*/  F2FP.SATFINITE.E4M3.F32.PACK_AB_MERGE_C R4, R32, R29, RZ ;  /* 0x0000001d2004723e */ /* 0x000fe200048070ff */
[----:B------:R-:W-:-:S03]  /*44c0*/  FADD.FTZ R29, R29, R14 ;  /* 0x0000000e1d1d7221 */ /* 0x000fc60000010000 */
[----:B------:R-:W-:Y:S01]  /*44d0*/  F2FP.SATFINITE.E4M3.F32.PACK_AB_MERGE_C R146, R28, R25, R4 ;  /* 0x000000191c92723e */ /* 0x000fe20004807004 */
[----:B------:R-:W-:Y:S01]  /*44e0*/  FADD.FTZ R32, R32, R29 ;  /* 0x0000001d20207221 */ /* 0x000fe20000010000 */
[----:B------:R-:W1:Y:S01]  /*44f0*/  MUFU.EX2 R47, R47 ;  /* 0x0000002f002f7308 */ /* 0x000e620000000800 */
[----:B--2---:R-:W-:-:S07]  /*4500*/  FADD.FTZ R5, R38, R5 ;  /* 0x0000000526057221 */ /* 0x004fce0000010000 */
[----:B------:R-:W2:Y:S01]  /*4510*/  MUFU.EX2 R39, R39 ;  /* 0x0000002700277308 */ /* 0x000ea20000000800 */
[----:B0-----:R-:W-:Y:S01]  /*4520*/  FADD.FTZ R4, R68, R5 ;  /* 0x0000000544047221 */ /* 0x001fe20000010000 */
[----:B------:R-:W-:-:S04]  /*4530*/  F2FP.SATFINITE.E4M3.F32.PACK_AB_MERGE_C R5, R40, R33, RZ ;  /* 0x000000212805723e */ /* 0x000fc800048070ff */
[C---:B------:R-:W-:Y:S01]  /*4540*/  F2FP.SATFINITE.E4M3.F32.PACK_AB_MERGE_C R140, R36.reuse, R3, R5 ;  /* 0x00000003248c723e */ /* 0x040fe20004807005 */
[----:B------:R-:W-:Y:S01]  /*4550*/  FADD.FTZ R3, R3, R32 ;  /* 0x0000002003037221 */ /* 0x000fe20000010000 */
[----:B------:R-:W0:Y:S01]  /*4560*/  MUFU.EX2 R42, R42 ;  /* 0x0000002a002a7308 */ /* 0x000e220000000800 */
[C---:B-1----:R-:W-:Y:S01]  /*4570*/  FADD.FTZ R4, R47.reuse, R4 ;  /* 0x000000042f047221 */ /* 0x042fe20000010000 */
[----:B------:R-:W-:Y:S01]  /*4580*/  F2FP.SATFINITE.E4M3.F32.PACK_AB_MERGE_C R47, R47, R68, RZ ;  /* 0x000000442f2f723e */ /* 0x000fe200048070ff */
[----:B------:R-:W-:-:S03]  /*4590*/  FADD.FTZ R36, R36, R3 ;  /* 0x0000000324247221 */ /* 0x000fc60000010000 */
[----:B------:R-:W-:Y:S01]  /*45a0*/  F2FP.SATFINITE.E4M3.F32.PACK_AB_MERGE_C R145, R38, R35, R47 ;  /* 0x000000232691723e */ /* 0x000fe2000480702f */
[----:B------:R-:W-:Y:S01]  /*45b0*/  FADD.FTZ R33, R33, R36 ;  /* 0x0000002421217221 */ /* 0x000fe20000010000 */
[----:B------:R-:W1:Y:S01]  /*45c0*/  MUFU.EX2 R50, R50 ;  /* 0x0000003200327308 */ /* 0x000e620000000800 */
[----:B--2---:R-:W-:Y:S02]  /*45d0*/  FADD.FTZ R5, R39, R4 ;  /* 0x0000000427057221 */ /* 0x004fe40000010000 */
[----:B------:R-:W-:-:S05]  /*45e0*/  FADD.FTZ R40, R40, R33 ;  /* 0x0000002128287221 */ /* 0x000fca0000010000 */
        /* <DEDUP_REMOVED lines=9> */
[----:B0-----:R-:W-:Y:S01]  /*4680*/  FADD.FTZ R3, R43, R4 ;  /* 0x000000042b037221 */ /* 0x001fe20000010000 */
[----:B------:R-:W-:-:S04]  /*4690*/  F2FP.SATFINITE.E4M3.F32.PACK_AB_MERGE_C R4, R48, R41, RZ ;  /* 0x000000293004723e */ /* 0x000fc800048070ff */
[----:B------:R-:W-:Y:S01]  /*46a0*/  F2FP.SATFINITE.E4M3.F32.PACK_AB_MERGE_C R142, R44, R37, R4 ;  /* 0x000000252c8e723e */ /* 0x000fe20004807004 */
[----:B------:R-:W-:Y:S01]  /*46b0*/  FADD.FTZ R37, R37, R40 ;  /* 0x0000002825257221 */ /* 0x000fe20000010000 */
[----:B------:R-:W0:Y:S01]  /*46c0*/  MUFU.EX2 R63, R63 ;  /* 0x0000003f003f7308 */ /* 0x000e220000000800 */
[----:B-1----:R-:W-:Y:S02]  /*46d0*/  FADD.FTZ R3, R46, R3 ;  /* 0x000000032e037221 */ /* 0x002fe40000010000 */
[----:B------:R-:W-:-:S04]  /*46e0*/  FADD.FTZ R44, R44, R37 ;  /* 0x000000252c2c7221 */ /* 0x000fc80000010000 */
[----:B------:R-:W-:Y:S01]  /*46f0*/  FADD.FTZ R41, R41, R44 ;  /* 0x0000002c29297221 */ /* 0x000fe20000010000 */
[----:B------:R-:W1:Y:S01]  /*4700*/  MUFU.EX2 R19, R66 ;  /* 0x0000004200137308 */ /* 0x000e620000000800 */
[----:B--2---:R-:W-:Y:S02]  /*4710*/  FADD.FTZ R4, R62, R3 ;  /* 0x000000033e047221 */ /* 0x004fe40000010000 */
[----:B------:R-:W-:-:S05]  /*4720*/  FADD.FTZ R48, R48, R41 ;  /* 0x0000002930307221 */ /* 0x000fca0000010000 */
[----:B------:R-:W-:Y:S01]  /*4730*/  MUFU.EX2 R49, R49 ;  /* 0x0000003100317308 */ /* 0x000fe20000000800 */
[C---:B0-----:R-:W-:Y:S01]  /*4740*/  FADD.FTZ R4, R63.reuse, R4 ;  /* 0x000000043f047221 */ /* 0x041fe20000010000 */
[----:B------:R-:W-:-:S04]  /*4750*/  F2FP.SATFINITE.E4M3.F32.PACK_AB_MERGE_C R62, R63, R62, RZ ;  /* 0x0000003e3f3e723e */ /* 0x000fc800048070ff */
[----:B------:R-:W-:Y:S02]  /*4760*/  F2FP.SATFINITE.E4M3.F32.PACK_AB_MERGE_C R141, R46, R43, R62 ;  /* 0x0000002b2e8d723e */ /* 0x000fe4000480703e */
        /* <DEDUP_REMOVED lines=43> */
[----:B--2---:R-:W-:-:S04]  /*4a20*/  FADD.FTZ R3, R83, R4 ;  /* 0x0000000453037221 */ /* 0x004fc80000010000 */
[----:B0-----:R-:W-:Y:S01]  /*4a30*/  FADD.FTZ R4, R86, R3 ;  /* 0x0000000356047221 */ /* 0x001fe20000010000 */
[----:B------:R-:W-:Y:S01]  /*4a40*/  VIADD R3, R18, 0xfffffffe ;  /* 0xfffffffe12037836 */ /* 0x000fe20000000000 */
[C---:B-1----:R-:W-:Y:S02]  /*4a50*/  F2FP.SATFINITE.E4M3.F32.PACK_AB_MERGE_C R11, R61.reuse, R86, RZ ;  /* 0x000000563d0b723e */ /* 0x042fe400048070ff */
[----:B------:R-:W-:Y:S02]  /*4a60*/  FADD.FTZ R4, R61, R4 ;  /* 0x000000043d047221 */ /* 0x000fe40000010000 */
[----:B------:R-:W-:Y:S01]  /*4a70*/  F2FP.SATFINITE.E4M3.F32.PACK_AB_MERGE_C R139, R83, R82, R11 ;  /* 0x00000052538b723e */ /* 0x000fe2000480700b */
        /* <DEDUP_REMOVED lines=11> */
.L_x_9495:
[----:B------:R-:W-:-:S11]  /*4b30*/  UISETP.NE.AND UP2, UPT, UR5, 0x1, UPT ;  /* 0x000000010500788c */ /* 0x000fd6000bf45270 */
[----:B------:R-:W-:Y:S02]  /*4b40*/  @UP2 ULDC.64 UR14, c[0x0][0x9e8] ;  /* 0x00027a00000e2ab9 */ /* 0x000fe40000000a00 */
[----:B------:R-:W-:-:S04]  /*4b50*/  UIMAD.WIDE.U32 UR6, UR11, UR14, URZ ;  /* 0x0000000e0b0672a5 */ /* 0x000fc8000f8e003f */
[----:B------:R-:W-:-:S12]  /*4b60*/  @UP2 USHF.R.U32.HI UR11, URZ, UR15, UR7 ;  /* 0x0000000f3f0b2299 */ /* 0x000fd80008011607 */
.L_x_9496:
[----:B------:R-:W-:-:S04]  /*4b70*/  UIMAD UR5, UR11, UR5, UR5 ;  /* 0x000000050b0572a4 */ /* 0x000fc8000f8e0205 */
[----:B------:R-:W-:-:S04]  /*4b80*/  UISETP.LT.AND UP2, UPT, UR4, UR5, UPT ;  /* 0x000000050400728c */ /* 0x000fc8000bf41270 */
[----:B------:R-:W-:-:S12]  /*4b90*/  USEL UR4, UR4, UR5, UP2 ;  /* 0x0000000504047287 */ /* 0x000fd80009000000 */
.L_x_9494:
[----:B------:R-:W-:Y:S01]  /*4ba0*/  USHF.R.S32.HI UR5, URZ, 0x1f, UR4 ;  /* 0x0000001f3f057899 */ /* 0x000fe20008011404 */
[----:B------:R-:W0:Y:S01]  /*4bb0*/  S2UR UR22, SR_CgaCtaId ;  /* 0x00000000001679c3 */ /* 0x000e220000008800 */
[----:B------:R-:W-:Y:S02]  /*4bc0*/  CS2R R88, SRZ ;  /* 0x0000000000587805 */ /* 0x000fe4000001ff00 */
[----:B------:R-:W-:Y:S01]  /*4bd0*/  CS2R R90, SRZ ;  /* 0x00000000005a7805 */ /* 0x000fe2000001ff00 */
[----:B------:R-:W-:Y:S01]  /*4be0*/  ULEA.HI UR5, UR5, UR4, URZ, 0x7 ;  /* 0x0000000405057291 */ /* 0x000fe2000f8f383f */
[----:B------:R-:W-:Y:S02]  /*4bf0*/  CS2R R92, SRZ ;  /* 0x00000000005c7805 */ /* 0x000fe4000001ff00 */
[----:B------:R-:W-:Y:S01]  /*4c00*/  CS2R R94, SRZ ;  /* 0x00000000005e7805 */ /* 0x000fe2000001ff00 */
[----:B------:R-:W-:Y:S01]  /*4c10*/  UMOV UR4, URZ ;  /* 0x0000003f00047c82 */ /* 0x000fe20008000000 */
        /* <DEDUP_REMOVED lines=10> */
[----:B------:R-:W-:Y:S01]  /*4cc0*/  CS2R R110, SRZ ;  /* 0x00000000006e7805 */ /* 0x000fe2000001ff00 */
[----:B------:R-:W-:Y:S01]  /*4cd0*/  UMOV UR5, URZ ;  /* 0x0000003f00057c82 */ /* 0x000fe20008000000 */
[----:B------:R-:W-:Y:S02]  /*4ce0*/  CS2R R112, SRZ ;  /* 0x0000000000707805 */ /* 0x000fe4000001ff00 */
[----:B------:R-:W-:Y:S02]  /*4cf0*/  CS2R R114, SRZ ;  /* 0x0000000000727805 */ /* 0x000fe4000001ff00 */
[----:B------:R-:W-:Y:S02]  /*4d00*/  ISETP.GE.AND P2, PT, R3, UR23, PT ;  /* 0x0000001703007c0c */ /* 0x000fe4000bf46270 */
        /* <DEDUP_REMOVED lines=40> */
.L_x_9515:
[----:B------:R-:W-:-:S04]  /*4f90*/  UIADD3 UR4, UR7, 0x1, URZ ;  /* 0x0000000107047890 */ /* 0x000fc8000fffe03f */
[----:B------:R-:W-:-:S04]  /*4fa0*/  UISETP.NE.AND UP2, UPT, UR4, 0x2, UPT ;  /* 0x000000020400788c */ /* 0x000fc8000bf45270 */
[----:B------:R-:W-:Y:S02]  /*4fb0*/  USEL UR5, URZ, 0x1, UP2 ;  /* 0x000000013f057887 */ /* 0x000fe40009000000 */
[----:B------:R-:W-:Y:S02]  /*4fc0*/  USEL UR4, UR4, URZ, UP2 ;  /* 0x0000003f04047287 */ /* 0x000fe40009000000 */
[----:B------:R-:W-:Y:S01]  /*4fd0*/  ULOP3.LUT UR5, UR6, UR5, URZ, 0x3c, !UPT ;  /* 0x0000000506057292 */ /* 0x000fe2000f8e3c3f */
[----:B------:R-:W-:Y:S11]  /*4fe0*/  @!P0 BRA `(.L_x_9498) ;  /* 0x0000000000048947 */ /* 0x000ff60003800000 */
[----:B------:R-:W-:Y:S01]  /*4ff0*/  BPT.TRAP 0x1 ;  /* 0x000000040000795c */ /* 0x000fe20000300000 */
.L_x_9498:
[----:B------:R-:W-:Y:S01]  /*5000*/  ULEA UR27, UR4, UR42, 0x3 ;  /* 0x0000002a041b7291 */ /* 0x000fe2000f8e183f */
[----:B------:R-:W-:-:S05]  /*5010*/  IMAD.U32 R6, RZ, RZ, UR5 ;  /* 0x00000005ff067e24 */ /* 0x000fca000f8e00ff */
[----:B------:R-:W-:-:S04]  /*5020*/  SHF.L.U32 R6, R6, 0x1f, RZ ;  /* 0x0000001f06067819 */ /* 0x000fc800000006ff */
[----:B------:R0:W1:Y:S01]  /*5030*/  SYNCS.PHASECHK.TRANS64.TRYWAIT P2, [UR27+0x17030], R6 ;  /* 0x01703006ff0075a7 */ /* 0x000062000804015b */
[----:B------:R-:W-:Y:S05]  /*5040*/  @!P0 BRA `(.L_x_9499) ;  /* 0x0000000000048947 */ /* 0x000fea0003800000 */
[----:B------:R-:W-:Y:S01]  /*5050*/  BPT.TRAP 0x1 ;  /* 0x000000040000795c */ /* 0x000fe20000300000 */
.L_x_9499:
[----:B-1----:R-:W-:Y:S05]  /*5060*/  @P2 BRA `(.L_x_9500) ;  /* 0x0000000000082947 */ /* 0x002fea0003800000 */
[----:B------:R-:W1:Y:S02]  /*5070*/  SYNCS.PHASECHK.TRANS64.TRYWAIT P2, [UR27+0x17030], R6 ;  /* 0x01703006ff0075a7 */ /* 0x000e64000804015b */
[----:B-1----:R-:W-:Y:S05]  /*5080*/  @!P2 BRA `(.L_x_9501) ;  /* 0x000000d800cca947 */ /* 0x002fea0003800000 */
.L_x_9500:
[----:B------:R-:W-:Y:S01]  /*5090*/  R2UR UR16, R8 ;  /* 0x00000000081072ca */ /* 0x000fe200000e0000 */
[----:B------:R-:W-:Y:S01]  /*50a0*/  UIMAD UR18, UR4, 0x300, UR20 ;  /* 0x00000300041278a4 */ /* 0x000fe2000f8e0214 */
[----:B------:R-:W-:Y:S01]  /*50b0*/  R2UR UR17, R9 ;  /* 0x00000000091172ca */ /* 0x000fe200000e0000 */
[----:B------:R-:W-:Y:S01]  /*50c0*/  WARPGROUP.ARRIVE ;  /* 0x00000000000079c5 */ /* 0x000fe20000000000 */
[----:B------:R-:W-:Y:S01]  /*50d0*/  UMOV UR19, 0xc0000010 ;  /* 0xc000001000137882 */ /* 0x000fe20000000000 */
[----:B------:R-:W-:Y:S01]  /*50e0*/  UIADD3 UR10, UR18, 0x100, URZ ;  /* 0x00000100120a7890 */ /* 0x000fe2000fffe03f */
[----:B------:R-:W-:Y:S01]  /*50f0*/  UMOV UR11, 0xc0000010 ;  /* 0xc0000010000b7882 */ /* 0x000fe20000000000 */
[----:B------:R-:W-:Y:S01]  /*5100*/  UIADD3 UR14, UR18, 0x200, URZ ;  /* 0x00000200120e7890 */ /* 0x000fe2000fffe03f */
[----:B------:R-:W-:-:S07]  /*5110*/  UMOV UR15, 0xc0000010 ;  /* 0xc0000010000f7882 */ /* 0x000fce0000000000 */
        /* <DEDUP_REMOVED lines=10> */
.L_x_9502:
[----:B------:R-:W-:Y:S01]  /*51c0*/  ULEA UR11, UR7, UR42, 0x3 ;  /* 0x0000002a070b7291 */ /* 0x000fe2000f8e183f */
[----:B01----:R-:W-:-:S05]  /*51d0*/  IMAD.U32 R6, RZ, RZ, UR6 ;  /* 0x00000006ff067e24 */ /* 0x003fca000f8e00ff */
[----:B------:R-:W-:-:S04]  /*51e0*/  SHF.L.U32 R6, R6, 0x1f, RZ ;  /* 0x0000001f06067819 */ /* 0x000fc800000006ff */
[----:B------:R0:W1:Y:S01]  /*51f0*/  SYNCS.PHASECHK.TRANS64.TRYWAIT P2, [UR11+0x17050], R6 ;  /* 0x01705006ff0075a7 */ /* 0x000062000804014b */
[----:B------:R-:W-:Y:S05]  /*5200*/  @!P0 BRA `(.L_x_9503) ;  /* 0x0000000000048947 */ /* 0x000fea0003800000 */
[----:B------:R-:W-:Y:S01]  /*5210*/  BPT.TRAP 0x1 ;  /* 0x000000040000795c */ /* 0x000fe20000300000 */
.L_x_9503:
[----:B-1----:R-:W-:Y:S05]  /*5220*/  @P2 BRA `(.L_x_9504) ;  /* 0x0000000000082947 */ /* 0x002fea0003800000 */
[----:B------:R-:W1:Y:S02]  /*5230*/  SYNCS.PHASECHK.TRANS64.TRYWAIT P2, [UR11+0x17050], R6 ;  /* 0x01705006ff0075a7 */ /* 0x000e64000804014b */
[----:B-1----:R-:W-:Y:S05]  /*5240*/  @!P2 BRA `(.L_x_9505) ;  /* 0x000000d80074a947 */ /* 0x002fea0003800000 */
.L_x_9504:
[----:B------:R-:W-:Y:S01]  /*5250*/  UIADD3 UR6, UR42, 0x400, URZ ;  /* 0x000004002a067890 */ /* 0x000fe2000fffe03f */
[----:B------:R-:W-:Y:S01]  /*5260*/  WARPGROUP.ARRIVE ;  /* 0x00000000000079c5 */ /* 0x000fe20000000000 */
[----:B------:R-:W-:Y:S01]  /*5270*/  PLOP3.LUT P2, PT, PT, PT, UP0, 0x80, 0x0 ;  /* 0x000000000000781c */ /* 0x000fe20003f4f008 */
[----:B01----:R-:W0:Y:S01]  /*5280*/  LDC R6, c[0x0][0x288] ;  /* 0x0000a200ff067b82 */ /* 0x003e220000000800 */
[----:B------:R-:W-:Y:S01]  /*5290*/  USHF.R.U32.HI UR6, URZ, 0x4, UR6 ;  /* 0x000000043f067899 */ /* 0x000fe20008011606 */
[----:B------:R-:W-:Y:S01]  /*52a0*/  PLOP3.LUT P3, PT, PT, PT, UP0, 0x80, 0x0 ;  /* 0x000000000000781c */ /* 0x000fe20003f6f008 */
[----:B------:R-:W-:Y:S02]  /*52b0*/  IMAD.MOV.U32 R12, RZ, RZ, R10 ;  /* 0x000000ffff0c7224 */ /* 0x000fe400078e000a */
[----:B------:R-:W-:Y:S01]  /*52c0*/  ULOP3.LUT UR6, UR6, 0x3fff, URZ, 0xc0, !UPT ;  /* 0x00003fff06067892 */ /* 0x000fe2000f8ec03f */
[----:B------:R-:W-:-:S03]  /*52d0*/  IMAD.SHL.U32 R14, R3, 0x80, RZ ;  /* 0x00000080030e7824 */ /* 0x000fc600078e00ff */
[----:B------:R-:W-:Y:S02]  /*52e0*/  ULOP3.LUT UR6, UR6, 0x10000, URZ, 0xfc, !UPT ;  /* 0x0001000006067892 */ /* 0x000fe4000f8efc3f */
[----:B------:R-:W-:Y:S02]  /*52f0*/  IADD3 R16, -R14, 0x1, RZ ;  /* 0x000000010e107810 */ /* 0x000fe40007ffe1ff */
[----:B------:R-:W-:-:S03]  /*5300*/  UIMAD UR10, UR7, 0x300, UR6 ;  /* 0x00000300070a78a4 */ /* 0x000fc6000f8e0206 */
[----:B------:R-:W-:Y:S01]  /*5310*/  UMOV UR7, 0x40000040 ;  /* 0x4000004000077882 */ /* 0x000fe20000000000 */
[----:B------:R-:W-:-:S03]  /*5320*/  IMAD R16, R7, -0x2, R16 ;  /* 0xfffffffe07107824 */ /* 0x000fc600078e0210 */
[----:B------:R-:W-:Y:S02]  /*5330*/  UMOV UR6, UR10 ;  /* 0x0000000a00067c82 */ /* 0x000fe40008000000 */
[----:B------:R-:W-:Y:S01]  /*5340*/  QGMMA.64x96x32.F32.E4M3.E4M3 R88, R148, gdesc[UR4], R88, gsb0 ;  /* 0x0160000494587df3 */ /* 0x000fe20008000858 */
[----:B------:R-:W-:Y:S01]  /*5350*/  UIADD3 UR6, UR10, 0x2, URZ ;  /* 0x000000020a067890 */ /* 0x000fe2000fffe03f */
[----:B------:R-:W-:Y:S01]  /*5360*/  UMOV UR7, 0x40000040 ;  /* 0x4000004000077882 */ /* 0x000fe20000000000 */
[----:B------:R-:W-:Y:S02]  /*5370*/  WARPGROUP.DEPBAR.LE gsb0, 0x0 ;  /* 0x00008000000079c5 */ /* 0x000fe40000010000 */
[----:B------:R-:W-:-:S06]  /*5380*/  WARPGROUP.ARRIVE ;  /* 0x00000000000079c5 */ /* 0x000fcc0000000000 */
[----:B------:R-:W-:Y:S01]  /*5390*/  QGMMA.64x96x32.F32.E4M3.E4M3 R88, R144, gdesc[UR4], R88, gsb0 ;  /* 0x0160000490587df3 */ /* 0x000fe20008000858 */
[----:B------:R-:W-:Y:S01]  /*53a0*/  UIADD3 UR6, UR10, 0x4, URZ ;  /* 0x000000040a067890 */ /* 0x000fe2000fffe03f */
[----:B------:R-:W-:Y:S01]  /*53b0*/  UMOV UR7, 0x40000040 ;  /* 0x4000004000077882 */ /* 0x000fe20000000000 */
[----:B------:R-:W-:Y:S02]  /*53c0*/  WARPGROUP.DEPBAR.LE gsb0, 0x0 ;  /* 0x00008000000079c5 */ /* 0x000fe40000010000 */
[----:B------:R-:W-:-:S06]  /*53d0*/  WARPGROUP.ARRIVE ;  /* 0x00000000000079c5 */ /* 0x000fcc0000000000 */
[----:B------:R-:W-:Y:S01]  /*53e0*/  QGMMA.64x96x32.F32.E4M3.E4M3 R88, R140, gdesc[UR4], R88, gsb0 ;  /* 0x016000048c587df3 */ /* 0x000fe20008000858 */
[----:B------:R-:W-:Y:S01]  /*53f0*/  UIADD3 UR6, UR10, 0x6, URZ ;  /* 0x000000060a067890 */ /* 0x000fe2000fffe03f */
[----:B------:R-:W-:Y:S02]  /*5400*/  UMOV UR7, 0x40000040 ;  /* 0x4000004000077882 */ /* 0x000fe40000000000 */
[----:B------:R-:W-:Y:S01]  /*5410*/  UMOV UR10, UR24 ;  /* 0x00000018000a7c82 */ /* 0x000fe20008000000 */
[----:B------:R-:W-:Y:S02]  /*5420*/  WARPGROUP.DEPBAR.LE gsb0, 0x0 ;  /* 0x00008000000079c5 */ /* 0x000fe40000010000 */
[----:B------:R-:W-:-:S06]  /*5430*/  WARPGROUP.ARRIVE ;  /* 0x00000000000079c5 */ /* 0x000fcc0000000000 */
[----:B------:R-:W-:Y:S01]  /*5440*/  QGMMA.64x96x32.F32.E4M3.E4M3 R88, R136, gdesc[UR4], R88, gsb0 ;  /* 0x0160000488587df3 */ /* 0x000fe20008000858 */
[----:B------:R-:W-:Y:S02]  /*5450*/  @UP0 ULDC UR6, c[0x0][0x44c] ;  /* 0x0001130000060ab9 */ /* 0x000fe40000000800 */
[----:B------:R-:W-:Y:S01]  /*5460*/  @P2 IMAD.HI.U32 R11, R10, UR6, RZ ;  /* 0x000000060a0b2c27 */ /* 0x000fe2000f8e00ff */
[----:B------:R-:W-:Y:S01]  /*5470*/  @UP0 ULDC UR6, c[0x0][0x450] ;  /* 0x0001140000060ab9 */ /* 0x000fe20000000800 */
[----:B------:R-:W-:-:S03]  /*5480*/  PLOP3.LUT P2, PT, PT, PT, UP1, 0x40, 0x0 ;  /* 0x000000000000781c */ /* 0x000fc60003f4e818 */
[----:B------:R-:W-:Y:S01]  /*5490*/  @P3 SHF.R.U32.HI R12, RZ, UR6, R11 ;  /* 0x00000006ff0c3c19 */ /* 0x000fe2000801160b */
[----:B------:R-:W-:-:S04]  /*54a0*/  IMAD.U32 R11, RZ, RZ, UR27 ;  /* 0x0000001bff0b7e24 */ /* 0x000fc8000f8e00ff */
[----:B------:R-:W1:Y:S01]  /*54b0*/  SHFL.IDX PT, R20, R12, RZ, 0x1c1f ;  /* 0x001c1fff0c147589 */ /* 0x000e6200000e0000 */
[----:B------:R-:W-:-:S05]  /*54c0*/  @!P1 VIADD R11, R11, 0x17040 ;  /* 0x000170400b0b9836 */ /* 0x000fca0000000000 */
[----:B------:R-:W-:Y:S01]  /*54d0*/  @!P1 PRMT R11, RZ, 0x654, R11 ;  /* 0x00000654ff0b9816 */ /* 0x000fe2000000000b */
[----:B------:R-:W-:-:S03]  /*54e0*/  WARPGROUP.DEPBAR.LE gsb0, 0x0 ;  /* 0x00008000000079c5 */ /* 0x000fc60000010000 */
[----:B------:R2:W-:Y:S02]  /*54f0*/  @!P1 SYNCS.ARRIVE.TRANS64.RED.A1T0 RZ, [R11+URZ], RZ ;  /* 0x000000ff0bff99a7 */ /* 0x0005e4000810043f */
[----:B--2---:R-:W-:-:S04]  /*5500*/  IMAD R11, R17, UR10, R16 ;  /* 0x0000000a110b7c24 */ /* 0x004fc8000f8e0210 */
[----:B0-----:R-:W-:-:S04]  /*5510*/  IMAD.IADD R11, R11, 0x1, -R6 ;  /* 0x000000010b0b7824 */ /* 0x001fc800078e0a06 */
[C---:B------:R-:W-:Y:S02]  /*5520*/  VIADD R13, R11.reuse, UR25 ;  /* 0x000000190b0d7c36 */ /* 0x040fe40008000000 */
[----:B------:R-:W-:Y:S02]  /*5530*/  VIADD R15, R11, UR21 ;  /* 0x000000150b0f7c36 */ /* 0x000fe40008000000 */
[--C-:B-1----:R-:W-:Y:S02]  /*5540*/  IMAD.IADD R16, R13, 0x1, R20.reuse ;  /* 0x000000010d107824 */ /* 0x102fe400078e0214 */
[----:B------:R-:W-:Y:S01]  /*5550*/  IMAD.IADD R18, R15, 0x1, R20 ;  /* 0x000000010f127824 */ /* 0x000fe200078e0214 */
[----:B------:R-:W-:Y:S06]  /*5560*/  @P2 BRA `(.L_x_9506) ;  /* 0x00000000005c2947 */ /* 0x000fec0003800000 */
[----:B------:R-:W-:Y:S01]  /*5570*/  IMAD R11, R17, UR10, R20 ;  /* 0x0000000a110b7c24 */ /* 0x000fe2000f8e0214 */
[----:B------:R-:W-:Y:S03]  /*5580*/  BSSY B0, `(.L_x_9507) ;  /* 0x0000011000007945 */ /* 0x000fe60003800000 */
[----:B------:R-:W-:-:S05]  /*5590*/  IMAD.IADD R11, R11, 0x1, -R6 ;  /* 0x000000010b0b7824 */ /* 0x000fca00078e0a06 */
        /* <DEDUP_REMOVED lines=10> */
.L_x_9508:
[----:B------:R-:W-:-:S05]  /*5640*/  IMAD.U32 R19, RZ, RZ, UR26 ;  /* 0x0000001aff137e24 */ /* 0x000fca000f8e00ff */
[----:B------:R-:W-:-:S13]  /*5650*/  ISETP.NE.AND P2, PT, R19, 0x1, PT ;  /* 0x000000011300780c */ /* 0x000fda0003f45270 */
[----:B------:R-:W0:Y:S02]  /*5660*/  @P2 LDC.64 R20, c[0x0][0x9e8] ;  /* 0x00027a00ff142b82 */ /* 0x000e240000000a00 */
[----:B0-----:R-:W-:-:S05]  /*5670*/  @P2 IMAD.HI.U32 R20, R11, R20, RZ ;  /* 0x000000140b142227 */ /* 0x001fca00078e00ff */
[----:B------:R-:W-:-:S07]  /*5680*/  @P2 SHF.R.U32.HI R11, RZ, R21, R20 ;  /* 0x00000015ff0b2219 */ /* 0x000fce0000011614 */
.L_x_9509:
[----:B------:R-:W-:Y:S05]  /*5690*/  BSYNC B0 ;  /* 0x0000000000007941 */ /* 0x000fea0003800000 */
.L_x_9507:
[----:B------:R-:W-:-:S04]  /*56a0*/  IMAD R20, R11, R19, -R14 ;  /* 0x000000130b147224 */ /* 0x000fc800078e0a0e */
[----:B------:R-:W-:-:S05]  /*56b0*/  IMAD R11, R7, -0x2, R20 ;  /* 0xfffffffe070b7824 */ /* 0x000fca00078e0214 */
[----:B------:R-:W-:Y:S02]  /*56c0*/  VIADDMNMX R16, R11, R19, R16, PT ;  /* 0x000000130b107246 */ /* 0x000fe40003800110 */
[----:B------:R-:W-:-:S07]  /*56d0*/  VIMNMX R18, R18, R11, !PT ;  /* 0x0000000b12127248 */ /* 0x000fce0007fe0100 */
.L_x_9506:
[----:B------:R-:W-:Y:S01]  /*56e0*/  ISETP.GT.AND P2, PT, R3, -0x1, PT ;  /* 0xffffffff0300780c */ /* 0x000fe20003f44270 */
[----:B------:R-:W0:Y:S03]  /*56f0*/  SHFL.IDX PT, R12, R12, 0x1, 0x1c1f ;  /* 0x003c1f000c0c7f89 */ /* 0x000e2600000e0000 */
[C---:B------:R-:W-:Y:S02]  /*5700*/  ISETP.GT.AND P5, PT, R18.reuse, RZ, P2 ;  /* 0x000000ff1200720c */ /* 0x040fe400017a4270 */
[----:B------:R-:W-:Y:S02]  /*5710*/  ISETP.GT.AND P4, PT, R18, 0x1, P2 ;  /* 0x000000011200780c */ /* 0x000fe40001784270 */
        /* <DEDUP_REMOVED lines=9> */
[----:B0-----:R-:W-:Y:S01]  /*57b0*/  IMAD.IADD R15, R15, 0x1, R12 ;  /* 0x000000010f0f7824 */ /* 0x001fe200078e020c */
        /* <DEDUP_REMOVED lines=82> */
[----:B------:R-:W-:Y:S01]  /*5ce0*/  ISETP.LT.OR P3, PT, R16, 0x7a, P3 ;  /* 0x0000007a1000780c */ /* 0x000fe20001f61670 */
[----:B------:R-:W-:Y:S01]  /*5cf0*/  IMAD.IADD R16, R13, 0x1, R12 ;  /* 0x000000010d107824 */ /* 0x000fe200078e020c */
[----:B------:R-:W-:-:S02]  /*5d00*/  FSEL R81, R81, -INF , !P4 ;  /* 0xff80000051517808 */ /* 0x000fc40006000000 */
[----:B------:R-:W-:Y:S02]  /*5d10*/  FSEL R84, R84, -INF , !P6 ;  /* 0xff80000054547808 */ /* 0x000fe40007000000 */
[----:B------:R-:W-:Y:S01]  /*5d20*/  FSEL R85, R85, -INF , !P3 ;  /* 0xff80000055557808 */ /* 0x000fe20005800000 */
        /* <DEDUP_REMOVED lines=14> */
.L_x_9512:
[----:B------:R-:W-:-:S05]  /*5e10*/  IMAD.U32 R21, RZ, RZ, UR26 ;  /* 0x0000001aff157e24 */ /* 0x000fca000f8e00ff */
[----:B------:R-:W-:-:S13]  /*5e20*/  ISETP.NE.AND P3, PT, R21, 0x1, PT ;  /* 0x000000011500780c */ /* 0x000fda0003f65270 */
[----:B------:R-:W0:Y:S02]  /*5e30*/  @P3 LDC.64 R12, c[0x0][0x9e8] ;  /* 0x00027a00ff0c3b82 */ /* 0x000e240000000a00 */
[----:B0-----:R-:W-:-:S05]  /*5e40*/  @P3 IMAD.HI.U32 R12, R19, R12, RZ ;  /* 0x0000000c130c3227 */ /* 0x001fca00078e00ff */
[----:B------:R-:W-:-:S07]  /*5e50*/  @P3 SHF.R.U32.HI R19, RZ, R13, R12 ;  /* 0x0000000dff133219 */ /* 0x000fce000001160c */
.L_x_9513:
[----:B------:R-:W-:Y:S05]  /*5e60*/  BSYNC B0 ;  /* 0x0000000000007941 */ /* 0x000fea0003800000 */
.L_x_9511:
[----:B------:R-:W-:-:S04]  /*5e70*/  IMAD R14, R19, R21, -R14 ;  /* 0x00000015130e7224 */ /* 0x000fc800078e0a0e */
[----:B------:R-:W-:-:S05]  /*5e80*/  IMAD R14, R7, -0x2, R14 ;  /* 0xfffffffe070e7824 */ /* 0x000fca00078e020e */
[----:B------:R-:W-:Y:S02]  /*5e90*/  VIADDMNMX R16, R14, R21, R16, PT ;  /* 0x000000150e107246 */ /* 0x000fe40003800110 */
[----:B------:R-:W-:-:S07]  /*5ea0*/  VIMNMX R15, R15, R14, !PT ;  /* 0x0000000e0f0f7248 */ /* 0x000fce0007fe0100 */
.L_x_9510:
[----:B------:R-:W-:Y:S01]  /*5eb0*/  FMNMX.FTZ R12, R11, R2, !PT ;  /* 0x000000020b0c7209 */ /* 0x000fe20007810000 */
[----:B------:R-:W-:Y:S01]  /*5ec0*/  IMAD.U32 R21, RZ, RZ, UR40 ;  /* 0x00000028ff157e24 */ /* 0x000fe2000f8e00ff */
        /* <DEDUP_REMOVED lines=18> */
[C---:B------:R-:W-:Y:S02]  /*5ff0*/  ISETP.GT.AND P5, PT, R15.reuse, RZ, P2 ;  /* 0x000000ff0f00720c */ /* 0x040fe400017a4270 */
[----:B------:R-:W-:Y:S02]  /*6000*/  FMNMX.FTZ R12, R44, R13, !PT ;  /* 0x0000000d2c0c7209 */ /* 0x000fe40007810000 */
[----:B------:R-:W-:Y:S02]  /*6010*/  ISETP.GT.AND P4, PT, R15, 0x1, P2 ;  /* 0x000000010f00780c */ /* 0x000fe40001784270 */
[----:B------:R-:W-:Y:S02]  /*6020*/  FMNMX.FTZ R13, R45, R12, !PT ;  /* 0x0000000c2d0d7209 */ /* 0x000fe40007810000 */
[----:B------:R-:W-:-:S02]  /*6030*/  ISETP.LT.OR P5, PT, R16, 0x1, P5 ;  /* 0x000000011000780c */ /* 0x000fc40002fa1670 */
[----:B------:R-:W-:Y:S02]  /*6040*/  FMNMX.FTZ R12, R48, R13, !PT ;  /* 0x0000000d300c7209 */ /* 0x000fe40007810000 */
[----:B------:R-:W-:Y:S02]  /*6050*/  ISETP.LT.OR P4, PT, R16, 0x2, P4 ;  /* 0x000000021000780c */ /* 0x000fe40002781670 */
[----:B------:R-:W-:Y:S02]  /*6060*/  FMNMX.FTZ R13, R49, R12, !PT ;  /* 0x0000000c310d7209 */ /* 0x000fe40007810000 */
[----:B------:R-:W-:Y:S02]  /*6070*/  ISETP.GT.AND P3, PT, R15, 0x9, P2 ;  /* 0x000000090f00780c */ /* 0x000fe40001764270 */
[----:B------:R-:W-:Y:S02]  /*6080*/  FMNMX.FTZ R12, R52, R13, !PT ;  /* 0x0000000d340c7209 */ /* 0x000fe40007810000 */
[----:B------:R-:W-:-:S02]  /*6090*/  FSEL R27, R27, -INF , !P4 ;  /* 0xff8000001b1b7808 */ /* 0x000fc40006000000 */
[----:B------:R-:W-:Y:S02]  /*60a0*/  FMNMX.FTZ R13, R53, R12, !PT ;  /* 0x0000000c350d7209 */ /* 0x000fe40007810000 */
[----:B------:R-:W-:Y:S02]  /*60b0*/  ISETP.GT.AND P4, PT, R15, 0x10, P2 ;  /* 0x000000100f00780c */ /* 0x000fe40001784270 */
[----:B------:R-:W-:Y:S02]  /*60c0*/  FMNMX.FTZ R12, R56, R13, !PT ;  /* 0x0000000d380c7209 */ /* 0x000fe40007810000 */
[C---:B------:R-:W-:Y:S02]  /*60d0*/  ISETP.LT.OR P3, PT, R16.reuse, 0xa, P3 ;  /* 0x0000000a1000780c */ /* 0x040fe40001f61670 */
[----:B------:R-:W-:Y:S02]  /*60e0*/  FMNMX.FTZ R13, R57, R12, !PT ;  /* 0x0000000c390d7209 */ /* 0x000fe40007810000 */
[----:B------:R-:W-:-:S02]  /*60f0*/  ISETP.LT.OR P4, PT, R16, 0x11, P4 ;  /* 0x000000111000780c */ /* 0x000fc40002781670 */
[----:B------:R-:W-:Y:S02]  /*6100*/  FMNMX.FTZ R12, R60, R13, !PT ;  /* 0x0000000d3c0c7209 */ /* 0x000fe40007810000 */
[----:B------:R-:W-:Y:S02]  /*6110*/  FSEL R31, R31, -INF , !P3 ;  /* 0xff8000001f1f7808 */ /* 0x000fe40005800000 */
        /* <DEDUP_REMOVED lines=25> */
[C---:B------:R-:W-:Y:S02]  /*62b0*/  ISETP.GT.AND P3, PT, R15.reuse, 0x29, P2 ;  /* 0x000000290f00780c */ /* 0x040fe40001764270 */
[----:B------:R-:W-:Y:S01]  /*62c0*/  FSEL R46, R46, -INF , !P4 ;  /* 0xff8000002e2e7808 */ /* 0x000fe20006000000 */
[----:B------:R-:W0:Y:S01]  /*62d0*/  SHFL.BFLY PT, R12, R13, 0x2, 0x1f ;  /* 0x0c401f000d0c7f89 */ /* 0x000e2200000e0000 */
        /* <DEDUP_REMOVED lines=19> */
[----:B------:R-:W-:Y:S02]  /*6410*/  ISETP.LT.OR P4, PT, R16, 0x6a, P4 ;  /* 0x0000006a1000780c */ /* 0x000fe40002781670 */
[C---:B------:R-:W-:Y:S01]  /*6420*/  FSETP.NEU.FTZ.AND P6, PT, R12.reuse, -INF , PT ;  /* 0xff8000000c00780b */ /* 0x040fe20003fdd000 */
[----:B------:R-:W-:-:S01]  /*6430*/  FFMA.FTZ R18, R12, R21, -8 ;  /* 0xc10000000c127423 */ /* 0x000fc20000010015 */
[----:B------:R-:W-:-:S02]  /*6440*/  FSEL R21, R26, -INF , !P5 ;  /* 0xff8000001a157808 */ /* 0x000fc40006800000 */
[----:B------:R-:W-:Y:S02]  /*6450*/  ISETP.LT.OR P5, PT, R16, 0x2a, P3 ;  /* 0x0000002a1000780c */ /* 0x000fe40001fa1670 */
[----:B------:R-:W-:Y:S02]  /*6460*/  FMNMX.FTZ R22, R21, R0, !PT ;  /* 0x0000000015167209 */ /* 0x000fe40007810000 */
[----:B------:R-:W-:Y:S02]  /*6470*/  FSEL R14, R18, RZ, P6 ;  /* 0x000000ff120e7208 */ /* 0x000fe40003000000 */
[----:B------:R-:W-:Y:S02]  /*6480*/  FMNMX.FTZ R23, R27, R22, !PT ;  /* 0x000000161b177209 */ /* 0x000fe40007810000 */
[----:B------:R-:W-:Y:S01]  /*6490*/  ISETP.GT.AND P3, PT, R15, 0x31, P2 ;  /* 0x000000310f00780c */ /* 0x000fe20001764270 */
        /* <DEDUP_REMOVED lines=11> */
[----:B------:R-:W-:Y:S01]  /*6550*/  ISETP.GT.AND P5, PT, R15, 0x38, P2 ;  /* 0x000000380f00780c */ /* 0x000fe200017a4270 */
[----:B------:R0:W-:Y:S01]  /*6560*/  MUFU.EX2 R22, R33 ;  /* 0x0000002100167308 */ /* 0x0001e20000000800 */
[----:B------:R-:W-:Y:S01]  /*6570*/  FMNMX.FTZ R25, R35, R24, !PT ;  /* 0x0000001823197209 */ /* 0x000fe20007810000 */
[--C-:B------:R-:W-:Y:S01]  /*6580*/  FFMA.FTZ R37, R37, UR40, -R14.reuse ;  /* 0x0000002825257c23 */ /* 0x100fe2000801080e */
[----:B------:R-:W-:Y:S01]  /*6590*/  ISETP.LT.OR P3, PT, R16, 0x32, P3 ;  /* 0x000000321000780c */ /* 0x000fe20001f61670 */
[--C-:B------:R-:W-:Y:S01]  /*65a0*/  FFMA.FTZ R41, R41, UR40, -R14.reuse ;  /* 0x0000002829297c23 */ /* 0x100fe2000801080e */
[----:B------:R-:W-:Y:S01]  /*65b0*/  FMNMX.FTZ R26, R38, R25, !PT ;  /* 0x00000019261a7209 */ /* 0x000fe20007810000 */
[--C-:B------:R-:W-:Y:S01]  /*65c0*/  FFMA.FTZ R25, R40, UR40, -R14.reuse ;  /* 0x0000002828197c23 */ /* 0x100fe2000801080e */
[----:B------:R-:W-:Y:S01]  /*65d0*/  FSEL R51, R51, -INF , !P3 ;  /* 0xff80000033337808 */ /* 0x000fe20005800000 */
[----:B------:R1:W-:Y:S01]  /*65e0*/  MUFU.EX2 R24, R37 ;  /* 0x0000002500187308 */ /* 0x0003e20000000800 */
[----:B------:R-:W-:Y:S01]  /*65f0*/  FMNMX.FTZ R29, R39, R26, !PT ;  /* 0x0000001a271d7209 */ /* 0x000fe20007810000 */
[--C-:B------:R-:W-:Y:S01]  /*6600*/  FFMA.FTZ R44, R44, UR40, -R14.reuse ;  /* 0x000000282c2c7c23 */ /* 0x100fe2000801080e */
[----:B------:R-:W-:Y:S01]  /*6610*/  ISETP.LT.OR P5, PT, R16, 0x39, P5 ;  /* 0x000000391000780c */ /* 0x000fe20002fa1670 */
[--C-:B------:R-:W-:Y:S01]  /*6620*/  FFMA.FTZ R56, R56, UR40, -R14.reuse ;  /* 0x0000002838387c23 */ /* 0x100fe2000801080e */
[----:B------:R-:W-:Y:S01]  /*6630*/  FMNMX.FTZ R26, R42, R29, !PT ;  /* 0x0000001d2a1a7209 */ /* 0x000fe20007810000 */
[--C-:B------:R-:W-:Y:S01]  /*6640*/  FFMA.FTZ R57, R57, UR40, -R14.reuse ;  /* 0x0000002839397c23 */ /* 0x100fe2000801080e */
[----:B------:R-:W-:Y:S01]  /*6650*/  ISETP.GT.AND P3, PT, R15, 0x40, P2 ;  /* 0x000000400f00780c */ /* 0x000fe20001764270 */
[--C-:B------:R-:W-:Y:S01]  /*6660*/  FFMA.FTZ R48, R48, UR40, -R14.reuse ;  /* 0x0000002830307c23 */ /* 0x100fe2000801080e */
[----:B------:R-:W-:Y:S01]  /*6670*/  FMNMX.FTZ R29, R43, R26, !PT ;  /* 0x0000001a2b1d7209 */ /* 0x000fe20007810000 */
[--C-:B------:R-:W-:Y:S01]  /*6680*/  FFMA.FTZ R52, R52, UR40, -R14.reuse ;  /* 0x0000002834347c23 */ /* 0x100fe2000801080e */
[----:B------:R-:W-:Y:S01]  /*6690*/  FSEL R54, R54, -INF , !P5 ;  /* 0xff80000036367808 */ /* 0x000fe20006800000 */
[----:B------:R-:W-:Y:S01]  /*66a0*/  MUFU.EX2 R26, R41 ;  /* 0x00000029001a7308 */ /* 0x000fe20000000800 */
[----:B------:R-:W-:Y:S01]  /*66b0*/  FMNMX.FTZ R28, R46, R29, !PT ;  /* 0x0000001d2e1c7209 */ /* 0x000fe20007810000 */
[--C-:B------:R-:W-:Y:S01]  /*66c0*/  FFMA.FTZ R64, R64, UR40, -R14.reuse ;  /* 0x0000002840407c23 */ /* 0x100fe2000801080e */
[----:B------:R-:W-:Y:S01]  /*66d0*/  ISETP.GT.AND P5, PT, R15, 0x41, P2 ;  /* 0x000000410f00780c */ /* 0x000fe200017a4270 */
[----:B------:R-:W-:Y:S01]  /*66e0*/  FFMA.FTZ R85, R85, UR40, -R14 ;  /* 0x0000002855557c23 */ /* 0x000fe2000801080e */
[----:B------:R-:W-:-:S02]  /*66f0*/  FMNMX.FTZ R29, R47, R28, !PT ;  /* 0x0000001c2f1d7209 */ /* 0x000fc40007810000 */
[----:B------:R-:W-:Y:S01]  /*6700*/  ISETP.LT.OR P3, PT, R16, 0x41, P3 ;  /* 0x000000411000780c */ /* 0x000fe20001f61670 */
[----:B------:R-:W-:Y:S01]  /*6710*/  MUFU.EX2 R28, R44 ;  /* 0x0000002c001c7308 */ /* 0x000fe20000000800 */
[----:B------:R-:W-:Y:S01]  /*6720*/  FMNMX.FTZ R32, R50, R29, !PT ;  /* 0x0000001d32207209 */ /* 0x000fe20007810000 */
[----:B------:R-:W-:Y:S01]  /*6730*/  FFMA.FTZ R29, R45, UR40, -R14 ;  /* 0x000000282d1d7c23 */ /* 0x000fe2000801080e */
[----:B------:R-:W-:Y:S02]  /*6740*/  ISETP.LT.OR P5, PT, R16, 0x42, P5 ;  /* 0x000000421000780c */ /* 0x000fe40002fa1670 */
[----:B0-----:R-:W-:Y:S02]  /*6750*/  FMNMX.FTZ R33, R51, R32, !PT ;  /* 0x0000002033217209 */ /* 0x001fe40007810000 */
[----:B------:R-:W-:Y:S01]  /*6760*/  FSEL R58, R58, -INF , !P3 ;  /* 0xff8000003a3a7808 */ /* 0x000fe20005800000 */
[----:B------:R-:W-:Y:S01]  /*6770*/  MUFU.EX2 R18, R18 ;  /* 0x0000001200127308 */ /* 0x000fe20000000800 */
[----:B------:R-:W-:-:S02]  /*6780*/  FMNMX.FTZ R32, R54, R33, !PT ;  /* 0x0000002136207209 */ /* 0x000fc40007810000 */
[----:B------:R-:W-:Y:S02]  /*6790*/  ISETP.GT.AND P3, PT, R15, 0x49, P2 ;  /* 0x000000490f00780c */ /* 0x000fe40001764270 */
[----:B------:R-:W-:Y:S02]  /*67a0*/  FMNMX.FTZ R33, R55, R32, !PT ;  /* 0x0000002037217209 */ /* 0x000fe40007810000 */
[----:B------:R-:W-:Y:S01]  /*67b0*/  FSEL R59, R59, -INF , !P5 ;  /* 0xff8000003b3b7808 */ /* 0x000fe20006800000 */
[----:B------:R0:W-:Y:S01]  /*67c0*/  MUFU.EX2 R32, R48 ;  /* 0x0000003000207308 */ /* 0x0001e20000000800 */
[----:B------:R-:W-:Y:S01]  /*67d0*/  FMNMX.FTZ R36, R58, R33, !PT ;  /* 0x000000213a247209 */ /* 0x000fe20007810000 */
[--C-:B------:R-:W-:Y:S01]  /*67e0*/  FFMA.FTZ R33, R49, UR40, -R14.reuse ;  /* 0x0000002831217c23 */ /* 0x100fe2000801080e */
[----:B------:R-:W-:Y:S01]  /*67f0*/  ISETP.GT.AND P5, PT, R15, 0x50, P2 ;  /* 0x000000500f00780c */ /* 0x000fe200017a4270 */
[----:B------:R-:W-:Y:S01]  /*6800*/  FFMA.FTZ R49, R69, UR40, -R14 ;  /* 0x0000002845317c23 */ /* 0x000fe2000801080e */
[----:B------:R-:W-:-:S02]  /*6810*/  ISETP.LT.OR P3, PT, R16, 0x4a, P3 ;  /* 0x0000004a1000780c */ /* 0x000fc40001f61670 */
[----:B-1----:R-:W-:Y:S01]  /*6820*/  FMNMX.FTZ R37, R59, R36, !PT ;  /* 0x000000243b257209 */ /* 0x002fe20007810000 */
[----:B------:R-:W-:Y:S01]  /*6830*/  MUFU.EX2 R11, R11 ;  /* 0x0000000b000b7308 */ /* 0x000fe20000000800 */
[----:B------:R-:W-:Y:S01]  /*6840*/  FSEL R63, R63, -INF , !P3 ;  /* 0xff8000003f3f7808 */ /* 0x000fe20005800000 */
[----:B0-----:R-:W-:Y:S01]  /*6850*/  FFMA.FTZ R48, R68, UR40, -R14 ;  /* 0x0000002844307c23 */ /* 0x001fe2000801080e */
[----:B------:R-:W-:Y:S02]  /*6860*/  ISETP.LT.OR P5, PT, R16, 0x51, P5 ;  /* 0x000000511000780c */ /* 0x000fe40002fa1670 */
[----:B------:R-:W-:Y:S02]  /*6870*/  FMNMX.FTZ R36, R62, R37, !PT ;  /* 0x000000253e247209 */ /* 0x000fe40007810000 */
[----:B------:R-:W-:Y:S01]  /*6880*/  ISETP.GT.AND P3, PT, R15, 0x58, P2 ;  /* 0x000000580f00780c */ /* 0x000fe20001764270 */
[----:B------:R-:W-:Y:S01]  /*6890*/  MUFU.EX2 R13, R13 ;  /* 0x0000000d000d7308 */ /* 0x000fe20000000800 */
[----:B------:R-:W-:-:S02]  /*68a0*/  FSEL R66, R66, -INF , !P5 ;  /* 0xff80000042427808 */ /* 0x000fc40006800000 */
[----:B------:R-:W-:Y:S02]  /*68b0*/  FMNMX.FTZ R37, R63, R36, !PT ;  /* 0x000000243f257209 */ /* 0x000fe40007810000 */
[----:B------:R-:W-:Y:S02]  /*68c0*/  ISETP.GT.AND P5, PT, R15, 0x59, P2 ;  /* 0x000000590f00780c */ /* 0x000fe400017a4270 */
[----:B------:R-:W-:Y:S01]  /*68d0*/  ISETP.LT.OR P3, PT, R16, 0x59, P3 ;  /* 0x000000591000780c */ /* 0x000fe20001f61670 */
[----:B------:R0:W-:Y:S01]  /*68e0*/  MUFU.EX2 R36, R52 ;  /* 0x0000003400247308 */ /* 0x0001e20000000800 */
[----:B------:R-:W-:Y:S01]  /*68f0*/  FMNMX.FTZ R40, R66, R37, !PT ;  /* 0x0000002542287209 */ /* 0x000fe20007810000 */
[--C-:B------:R-:W-:Y:S01]  /*6900*/  FFMA.FTZ R37, R53, UR40, -R14.reuse ;  /* 0x0000002835257c23 */ /* 0x100fe2000801080e */
[----:B------:R-:W-:Y:S01]  /*6910*/  ISETP.LT.OR P5, PT, R16, 0x5a, P5 ;  /* 0x0000005a1000780c */ /* 0x000fe20002fa1670 */
[--C-:B------:R-:W-:Y:S01]  /*6920*/  FFMA.FTZ R53, R73, UR40, -R14.reuse ;  /* 0x0000002849357c23 */ /* 0x100fe2000801080e */
[----:B------:R-:W-:Y:S01]  /*6930*/  FSEL R70, R70, -INF , !P3 ;  /* 0xff80000046467808 */ /* 0x000fe20005800000 */
[----:B------:R-:W-:Y:S01]  /*6940*/  IMAD.U32 R73, RZ, RZ, UR40 ;  /* 0x00000028ff497e24 */ /* 0x000fe2000f8e00ff */
[----:B------:R-:W-:Y:S01]  /*6950*/  FMNMX.FTZ R41, R67, R40, !PT ;  /* 0x0000002843297209 */ /* 0x000fe20007810000 */
[----:B------:R-:W-:Y:S01]  /*6960*/  MUFU.EX2 R20, R20 ;  /* 0x0000001400147308 */ /* 0x000fe20000000800 */
[----:B------:R-:W-:Y:S01]  /*6970*/  ISETP.GT.AND P3, PT, R15, 0x61, P2 ;  /* 0x000000610f00780c */ /* 0x000fe20001764270 */
[----:B0-----:R-:W-:Y:S01]  /*6980*/  FFMA.FTZ R52, R72, UR40, -R14 ;  /* 0x0000002848347c23 */ /* 0x001fe2000801080e */
[----:B------:R-:W-:-:S02]  /*6990*/  FSEL R71, R71, -INF , !P5 ;  /* 0xff80000047477808 */ /* 0x000fc40006800000 */
[----:B------:R-:W-:Y:S02]  /*69a0*/  FMNMX.FTZ R40, R70, R41, !PT ;  /* 0x0000002946287209 */ /* 0x000fe40007810000 */
[----:B------:R-:W-:Y:S01]  /*69b0*/  ISETP.GT.AND P5, PT, R15, 0x68, P2 ;  /* 0x000000680f00780c */ /* 0x000fe200017a4270 */
[----:B------:R-:W-:Y:S01]  /*69c0*/  MUFU.EX2 R19, R19 ;  /* 0x0000001300137308 */ /* 0x000fe20000000800 */
[C---:B------:R-:W-:Y:S02]  /*69d0*/  ISETP.LT.OR P3, PT, R16.reuse, 0x62, P3 ;  /* 0x000000621000780c */ /* 0x040fe40001f61670 */
[----:B------:R-:W-:Y:S02]  /*69e0*/  FMNMX.FTZ R41, R71, R40, !PT ;  /* 0x0000002847297209 */ /* 0x000fe40007810000 */
[----:B------:R-:W-:Y:S02]  /*69f0*/  FSEL R75, R75, -INF , !P3 ;  /* 0xff8000004b4b7808 */ /* 0x000fe40005800000 */
[----:B------:R-:W-:Y:S01]  /*6a00*/  ISETP.LT.OR P5, PT, R16, 0x69, P5 ;  /* 0x000000691000780c */ /* 0x000fe20002fa1670 */
[----:B------:R0:W-:Y:S01]  /*6a10*/  MUFU.EX2 R40, R56 ;  /* 0x0000003800287308 */ /* 0x0001e20000000800 */
[----:B------:R-:W-:-:S02]  /*6a20*/  FMNMX.FTZ R44, R74, R41, !PT ;  /* 0x000000294a2c7209 */ /* 0x000fc40007810000 */
[----:B------:R-:W-:Y:S02]  /*6a30*/  ISETP.GT.AND P3, PT, R15, 0x70, P2 ;  /* 0x000000700f00780c */ /* 0x000fe40001764270 */
[----:B------:R-:W-:Y:S02]  /*6a40*/  FSEL R78, R78, -INF , !P5 ;  /* 0xff8000004e4e7808 */ /* 0x000fe40006800000 */
[----:B------:R-:W-:Y:S01]  /*6a50*/  FMNMX.FTZ R41, R75, R44, !PT ;  /* 0x0000002c4b297209 */ /* 0x000fe20007810000 */
[----:B------:R-:W-:Y:S01]  /*6a60*/  MUFU.EX2 R23, R23 ;  /* 0x0000001700177308 */ /* 0x000fe20000000800 */
[----:B------:R-:W-:Y:S02]  /*6a70*/  ISETP.GT.AND P5, PT, R15, 0x71, P2 ;  /* 0x000000710f00780c */ /* 0x000fe400017a4270 */
[----:B------:R-:W-:Y:S02]  /*6a80*/  FSEL R79, R79, -INF , !P4 ;  /* 0xff8000004f4f7808 */ /* 0x000fe40006000000 */
[----:B------:R-:W-:-:S02]  /*6a90*/  ISETP.LT.OR P3, PT, R16, 0x71, P3 ;  /* 0x000000711000780c */ /* 0x000fc40001f61670 */
[----:B------:R-:W-:Y:S01]  /*6aa0*/  FMNMX.FTZ R44, R78, R41, !PT ;  /* 0x000000294e2c7209 */ /* 0x000fe20007810000 */
[----:B------:R-:W-:-:S01]  /*6ab0*/  FFMA.FTZ R41, R60, UR40, -R14 ;  /* 0x000000283c297c23 */ /* 0x000fc2000801080e */
[----:B------:R-:W-:Y:S01]  /*6ac0*/  ISETP.GT.AND P4, PT, R15, 0x78, P2 ;  /* 0x000000780f00780c */ /* 0x000fe20001784270 */
[----:B------:R-:W-:-:S01]  /*6ad0*/  FFMA.FTZ R60, R80, UR40, -R14 ;  /* 0x00000028503c7c23 */ /* 0x000fc2000801080e */
[----:B------:R-:W-:Y:S01]  /*6ae0*/  ISETP.LT.OR P5, PT, R16, 0x72, P5 ;  /* 0x000000721000780c */ /* 0x000fe20002fa1670 */
[----:B------:R-:W-:Y:S01]  /*6af0*/  MUFU.EX2 R25, R25 ;  /* 0x0000001900197308 */ /* 0x000fe20000000800 */
[----:B------:R-:W-:Y:S02]  /*6b00*/  FSEL R82, R82, -INF , !P3 ;  /* 0xff80000052527808 */ /* 0x000fe40005800000 */
[----:B------:R-:W-:Y:S02]  /*6b10*/  FMNMX.FTZ R45, R79, R44, !PT ;  /* 0x0000002c4f2d7209 */ /* 0x000fe40007810000 */
[----:B------:R-:W-:-:S02]  /*6b20*/  ISETP.GT.AND P2, PT, R15, 0x79, P2 ;  /* 0x000000790f00780c */ /* 0x000fc40001744270 */
[----:B------:R-:W-:Y:S01]  /*6b30*/  ISETP.LT.OR P4, PT, R16, 0x79, P4 ;  /* 0x000000791000780c */ /* 0x000fe20002781670 */
[----:B------:R1:W-:Y:S01]  /*6b40*/  MUFU.EX2 R15, R57 ;  /* 0x00000039000f7308 */ /* 0x0003e20000000800 */
[----:B------:R-:W-:Y:S02]  /*6b50*/  FSEL R83, R83, -INF , !P5 ;  /* 0xff80000053537808 */ /* 0x000fe40006800000 */
[----:B------:R-:W-:Y:S02]  /*6b60*/  FMNMX.FTZ R44, R82, R45, !PT ;  /* 0x0000002d522c7209 */ /* 0x000fe40007810000 */
[----:B------:R-:W-:Y:S01]  /*6b70*/  ISETP.LT.OR P2, PT, R16, 0x7a, P2 ;  /* 0x0000007a1000780c */ /* 0x000fe20001741670 */
[--C-:B------:R-:W-:Y:S01]  /*6b80*/  FFMA.FTZ R16, R61, UR40, -R14.reuse ;  /* 0x000000283d107c23 */ /* 0x100fe2000801080e */
[----:B------:R-:W-:Y:S01]  /*6b90*/  FSEL R86, R86, -INF , !P4 ;  /* 0xff80000056567808 */ /* 0x000fe20006000000 */
[----:B------:R-:W-:Y:S01]  /*6ba0*/  FFMA.FTZ R61, R81, UR40, -R14 ;  /* 0x00000028513d7c23 */ /* 0x000fe2000801080e */
[----:B------:R-:W-:Y:S01]  /*6bb0*/  FMNMX.FTZ R45, R83, R44, !PT ;  /* 0x0000002c532d7209 */ /* 0x000fe20007810000 */
[----:B------:R-:W-:Y:S01]  /*6bc0*/  MUFU.EX2 R29, R29 ;  /* 0x0000001d001d7308 */ /* 0x000fe20000000800 */
[----:B------:R-:W-:-:S02]  /*6bd0*/  FSEL R87, R87, -INF , !P2 ;  /* 0xff80000057577808 */ /* 0x000fc40005000000 */
[----:B------:R-:W-:Y:S01]  /*6be0*/  FMNMX.FTZ R44, R86, R45, !PT ;  /* 0x0000002d562c7209 */ /* 0x000fe20007810000 */
[----:B------:R-:W-:-:S01]  /*6bf0*/  FFMA.FTZ R45, R65, UR40, -R14 ;  /* 0x00000028412d7c23 */ /* 0x000fc2000801080e */
[----:B------:R-:W-:Y:S02]  /*6c00*/  FSEL R69, R12, RZ, P6 ;  /* 0x000000ff0c457208 */ /* 0x000fe40003000000 */
[----:B0-----:R-:W-:Y:S01]  /*6c10*/  FMNMX.FTZ R56, R87, R44, !PT ;  /* 0x0000002c57387209 */ /* 0x001fe20007810000 */
[----:B------:R-:W-:Y:S02]  /*6c20*/  MUFU.EX2 R33, R33 ;  /* 0x0000002100217308 */ /* 0x000fe40000000800 */
[----:B------:R-:W-:-:S02]  /*6c30*/  FADD.FTZ R69, -R69, R2 ;  /* 0x0000000245457221 */ /* 0x000fc40000010100 */
[----:B-1----:R-:W0:Y:S02]  /*6c40*/  SHFL.BFLY PT, R57, R56, 0x2, 0x1f ;  /* 0x0c401f0038397f89 */ /* 0x002e2400000e0000 */
[----:B------:R-:W-:-:S02]  /*6c50*/  FMUL.FTZ R69, R69, UR40 ;  /* 0x0000002845457c20 */ /* 0x000fc40008410000 */
[----:B------:R1:W-:Y:S08]  /*6c60*/  MUFU.EX2 R44, R64 ;  /* 0x00000040002c7308 */ /* 0x0003f00000000800 */
[----:B------:R-:W2:Y:S01]  /*6c70*/  MUFU.EX2 R69, R69 ;  /* 0x0000004500457308 */ /* 0x000ea20000000800 */
[----:B-1----:R-:W-:-:S07]  /*6c80*/  FFMA.FTZ R64, R84, UR40, -R14 ;  /* 0x0000002854407c23 */ /* 0x002fce000801080e */
[----:B------:R-:W-:Y:S01]  /*6c90*/  MUFU.EX2 R37, R37 ;  /* 0x0000002500257308 */ /* 0x000fe20000000800 */
[----:B0-----:R-:W-:Y:S01]  /*6ca0*/  FMNMX.FTZ R65, R56, R57, !PT ;  /* 0x0000003938417209 */ /* 0x001fe20007810000 */
[--C-:B------:R-:W-:Y:S01]  /*6cb0*/  FFMA.FTZ R56, R76, UR40, -R14.reuse ;  /* 0x000000284c387c23 */ /* 0x100fe2000801080e */
[----:B------:R-:W-:-:S05]  /*6cc0*/  FFMA.FTZ R57, R77, UR40, -R14 ;  /* 0x000000284d397c23 */ /* 0x000fca000801080e */
        /* <DEDUP_REMOVED lines=9> */
[----:B------:R-:W-:-:S05]  /*6d60*/  FSEL R2, R2, RZ, P2 ;  /* 0x000000ff02027208 */ /* 0x000fca0001000000 */
        /* <DEDUP_REMOVED lines=13> */
[----:B------:R-:W-:Y:S01]  /*6e40*/  FSEL R51, R14, RZ, P2 ;  /* 0x000000ff0e337208 */ /* 0x000fe20001000000 */
[--C-:B------:R-:W-:Y:S01]  /*6e50*/  FFMA.FTZ R72, R54, UR40, -R2.reuse ;  /* 0x0000002836487c23 */ /* 0x100fe20008010802 */
[----:B------:R-:W-:-:S01]  /*6e60*/  FFMA.FTZ R21, R21, UR40, -R2 ;  /* 0x0000002815157c23 */ /* 0x000fc20008010802 */
[----:B------:R-:W-:Y:S01]  /*6e70*/  MUFU.EX2 R68, R68 ;  /* 0x0000004400447308 */ /* 0x000fe20000000800 */
[----:B------:R-:W-:-:S01]  /*6e80*/  FFMA.FTZ R86, R86, UR40, -R2 ;  /* 0x0000002856567c23 */ /* 0x000fc20008010802 */
[----:B------:R-:W-:-:S04]  /*6e90*/  FADD.FTZ R51, -R51, R0 ;  /* 0x0000000033337221 */ /* 0x000fc80000010100 */
[----:B------:R-:W-:Y:S01]  /*6ea0*/  FMUL.FTZ R54, R51, UR40 ;  /* 0x0000002833367c20 */ /* 0x000fe20008410000 */
[----:B------:R-:W-:-:S01]  /*6eb0*/  FFMA.FTZ R51, R55, UR40, -R2 ;  /* 0x0000002837337c23 */ /* 0x000fc20008010802 */
[----:B------:R-:W-:Y:S01]  /*6ec0*/  MUFU.EX2 R21, R21 ;  /* 0x0000001500157308 */ /* 0x000fe20000000800 */
[----:B------:R-:W-:-:S01]  /*6ed0*/  FFMA.FTZ R55, R58, UR40, -R2 ;  /* 0x000000283a377c23 */ /* 0x000fc20008010802 */
[--C-:B------:R-:W-:Y:S01]  /*6ee0*/  FFMA.FTZ R58, R59, UR40, -R2.reuse ;  /* 0x000000283b3a7c23 */ /* 0x100fe20008010802 */
[----:B------:R-:W-:-:S01]  /*6ef0*/  FFMA.FTZ R59, R62, UR40, -R2 ;  /* 0x000000283e3b7c23 */ /* 0x000fc20008010802 */
[----:B--2---:R-:W-:-:S04]  /*6f00*/  FFMA.FTZ R62, R69, R5, R18 ;  /* 0x00000005453e7223 */ /* 0x004fc80000010012 */
[----:B------:R-:W0:Y:S08]  /*6f10*/  MUFU.EX2 R54, R54 ;  /* 0x0000003600367308 */ /* 0x000e300000000800 */
[----:B------:R-:W1:Y:S08]  /*6f20*/  MUFU.EX2 R27, R27 ;  /* 0x0000001b001b7308 */ /* 0x000e700000000800 */
[----:B------:R-:W2:Y:S01]  /*6f30*/  MUFU.EX2 R30, R30 ;  /* 0x0000001e001e7308 */ /* 0x000ea20000000800 */
[----:B0-----:R-:W-:-:S01]  /*6f40*/  FFMA.FTZ R5, R54, R4, R21 ;  /* 0x0000000436057223 */ /* 0x001fc20000010015 */
[----:B------:R-:W-:Y:S01]  /*6f50*/  FADD.FTZ R4, R11, R62 ;  /* 0x0000003e0b047221 */ /* 0x000fe20000010000 */
[----:B------:R-:W-:-:S05]  /*6f60*/  FFMA.FTZ R62, R63, UR40, -R2 ;  /* 0x000000283f3e7c23 */ /* 0x000fca0008010802 */
[----:B------:R-:W0:Y:S08]  /*6f70*/  MUFU.EX2 R31, R31 ;  /* 0x0000001f001f7308 */ /* 0x000e300000000800 */
[----:B------:R-:W3:Y:S08]  /*6f80*/  MUFU.EX2 R34, R34 ;  /* 0x0000002200227308 */ /* 0x000ef00000000800 */
[----:B------:R4:W-:Y:S08]  /*6f90*/  MUFU.EX2 R0, R72 ;  /* 0x0000004800007308 */ /* 0x0009f00000000800 */
[----:B------:R-:W5:Y:S01]  /*6fa0*/  MUFU.EX2 R35, R35 ;  /* 0x0000002300237308 */ /* 0x000f620000000800 */
[----:B----4-:R-:W-:-:S01]  /*6fb0*/  FADD.FTZ R72, R68, R5 ;  /* 0x0000000544487221 */ /* 0x010fc20000010000 */
[----:B------:R-:W-:-:S03]  /*6fc0*/  FADD.FTZ R5, R13, R4 ;  /* 0x000000040d057221 */ /* 0x000fc60000010000 */
[----:B-1----:R-:W-:Y:S01]  /*6fd0*/  FADD.FTZ R63, R27, R72 ;  /* 0x000000481b3f7221 */ /* 0x002fe20000010000 */
[----:B------:R-:W-:-:S02]  /*6fe0*/  FADD.FTZ R4, R20, R5 ;  /* 0x0000000514047221 */ /* 0x000fc40000010000 */
[----:B------:R-:W1:Y:S01]  /*6ff0*/  MUFU.EX2 R38, R38 ;  /* 0x0000002600267308 */ /* 0x000e620000000800 */
[----:B--2---:R-:W-:-:S01]  /*7000*/  FADD.FTZ R72, R30, R63 ;  /* 0x0000003f1e487221 */ /* 0x004fc20000010000 */
[----:B------:R-:W-:Y:S01]  /*7010*/  FADD.FTZ R5, R19, R4 ;  /* 0x0000000413057221 */ /* 0x000fe20000010000 */
[----:B------:R-:W-:-:S01]  /*7020*/  FFMA.FTZ R63, R66, UR40, -R2 ;  /* 0x00000028423f7c23 */ /* 0x000fc20008010802 */
[----:B------:R-:W-:Y:S01]  /*7030*/  FFMA.FTZ R66, R67, UR40, -R2 ;  /* 0x0000002843427c23 */ /* 0x000fe20008010802 */
[----:B0-----:R-:W-:-:S01]  /*7040*/  FADD.FTZ R73, R31, R72 ;  /* 0x000000481f497221 */ /* 0x001fc20000010000 */
[----:B------:R-:W-:Y:S02]  /*7050*/  FADD.FTZ R4, R22, R5 ;  /* 0x0000000516047221 */ /* 0x000fe40000010000 */
[----:B------:R-:W0:Y:S01]  /*7060*/  MUFU.EX2 R39, R39 ;  /* 0x0000002700277308 */ /* 0x000e220000000800 */
[----:B---3--:R-:W-:-:S01]  /*7070*/  FADD.FTZ R72, R34, R73 ;  /* 0x0000004922487221 */ /* 0x008fc20000010000 */
[----:B------:R-:W-:-:S03]  /*7080*/  FADD.FTZ R5, R23, R4 ;  /* 0x0000000417057221 */ /* 0x000fc60000010000 */
[----:B-----5:R-:W-:Y:S01]  /*7090*/  FADD.FTZ R67, R35, R72 ;  /* 0x0000004823437221 */ /* 0x020fe20000010000 */
[----:B------:R-:W-:-:S02]  /*70a0*/  FADD.FTZ R4, R24, R5 ;  /* 0x0000000518047221 */ /* 0x000fc40000010000 */
[----:B------:R-:W2:Y:S01]  /*70b0*/  MUFU.EX2 R42, R42 ;  /* 0x0000002a002a7308 */ /* 0x000ea20000000800 */
[----:B-1----:R-:W-:-:S01]  /*70c0*/  FADD.FTZ R72, R38, R67 ;  /* 0x0000004326487221 */ /* 0x002fc20000010000 */
[----:B------:R-:W-:Y:S01]  /*70d0*/  FADD.FTZ R5, R25, R4 ;  /* 0x0000000419057221 */ /* 0x000fe20000010000 */
[----:B------:R-:W-:-:S01]  /*70e0*/  FFMA.FTZ R67, R70, UR40, -R2 ;  /* 0x0000002846437c23 */ /* 0x000fc20008010802 */
[--C-:B------:R-:W-:Y:S01]  /*70f0*/  FFMA.FTZ R70, R71, UR40, -R2.reuse ;  /* 0x0000002847467c23 */ /* 0x100fe20008010802 */
[----:B------:R-:W-:-:S01]  /*7100*/  FFMA.FTZ R71, R74, UR40, -R2 ;  /* 0x000000284a477c23 */ /* 0x000fc20008010802 */
[----:B------:R-:W-:Y:S02]  /*7110*/  FADD.FTZ R5, R26, R5 ;  /* 0x000000051a057221 */ /* 0x000fe40000010000 */
[----:B------:R-:W1:Y:S01]  /*7120*/  MUFU.EX2 R43, R43 ;  /* 0x0000002b002b7308 */ /* 0x000e620000000800 */
[----:B0-----:R-:W-:-:S01]  /*7130*/  FADD.FTZ R73, R39, R72 ;  /* 0x0000004827497221 */ /* 0x001fc20000010000 */
[----:B------:R-:W-:-:S06]  /*7140*/  FADD.FTZ R72, R28, R5 ;  /* 0x000000051c487221 */ /* 0x000fcc0000010000 */
[----:B------:R-:W0:Y:S01]  /*7150*/  MUFU.EX2 R46, R46 ;  /* 0x0000002e002e7308 */ /* 0x000e220000000800 */
[----:B--2---:R-:W-:-:S01]  /*7160*/  FADD.FTZ R4, R42, R73 ;  /* 0x000000492a047221 */ /* 0x004fc20000010000 */
[----:B------:R-:W-:-:S04]  /*7170*/  FADD.FTZ R73, R29, R72 ;  /* 0x000000481d497221 */ /* 0x000fc80000010000 */
[----:B------:R-:W-:Y:S02]  /*7180*/  FADD.FTZ R72, R32, R73 ;  /* 0x0000004920487221 */ /* 0x000fe40000010000 */
[----:B------:R-:W2:Y:S01]  /*7190*/  MUFU.EX2 R47, R47 ;  /* 0x0000002f002f7308 */ /* 0x000ea20000000800 */
[----:B-1----:R-:W-:-:S01]  /*71a0*/  FADD.FTZ R5, R43, R4 ;  /* 0x000000042b057221 */ /* 0x002fc20000010000 */
[----:B------:R-:W-:Y:S01]  /*71b0*/  FADD.FTZ R73, R33, R72 ;  /* 0x0000004821497221 */ /* 0x000fe20000010000 */
[----:B------:R-:W-:-:S05]  /*71c0*/  FFMA.FTZ R72, R75, UR40, -R2 ;  /* 0x000000284b487c23 */ /* 0x000fca0008010802 */
[----:B------:R-:W1:Y:S01]  /*71d0*/  MUFU.EX2 R50, R50 ;  /* 0x0000003200327308 */ /* 0x000e620000000800 */
[----:B0-----:R-:W-:-:S07]  /*71e0*/  FADD.FTZ R4, R46, R5 ;  /* 0x000000052e047221 */ /* 0x001fce0000010000 */
[----:B------:R-:W0:Y:S01]  /*71f0*/  MUFU.EX2 R51, R51 ;  /* 0x0000003300337308 */ /* 0x000e220000000800 */
[----:B--2---:R-:W-:-:S01]  /*7200*/  FADD.FTZ R5, R47, R4 ;  /* 0x000000042f057221 */ /* 0x004fc20000010000 */
[----:B------:R-:W-:Y:S01]  /*7210*/  FADD.FTZ R4, R36, R73 ;  /* 0x0000004924047221 */ /* 0x000fe20000010000 */
[----:B------:R-:W-:-:S05]  /*7220*/  FFMA.FTZ R73, R78, UR40, -R2 ;  /* 0x000000284e497c23 */ /* 0x000fca0008010802 */
[----:B------:R-:W2:Y:S01]  /*7230*/  MUFU.EX2 R55, R55 ;  /* 0x0000003700377308 */ /* 0x000ea20000000800 */
[----:B-1----:R-:W-:-:S04]  /*7240*/  FADD.FTZ R5, R50, R5 ;  /* 0x0000000532057221 */ /* 0x002fc80000010000 */
[----:B------:R-:W-:Y:S01]  /*7250*/  FADD.FTZ R74, R0, R5 ;  /* 0x00000005004a7221 */ /* 0x000fe20000010000 */
[----:B------:R-:W-:-:S02]  /*7260*/  FADD.FTZ R5, R37, R4 ;  /* 0x0000000425057221 */ /* 0x000fc40000010000 */
[----:B------:R-:W1:Y:S01]  /*7270*/  MUFU.EX2 R58, R58 ;  /* 0x0000003a003a7308 */ /* 0x000e620000000800 */
[----:B0-----:R-:W-:-:S01]  /*7280*/  FADD.FTZ R74, R51, R74 ;  /* 0x0000004a334a7221 */ /* 0x001fc20000010000 */
[----:B------:R-:W-:-:S04]  /*7290*/  FADD.FTZ R4, R40, R5 ;  /* 0x0000000528047221 */ /* 0x000fc80000010000 */
[----:B------:R-:W-:Y:S02]  /*72a0*/  FADD.FTZ R4, R15, R4 ;  /* 0x000000040f047221 */ /* 0x000fe40000010000 */
[----:B------:R-:W0:Y:S01]  /*72b0*/  MUFU.EX2 R59, R59 ;  /* 0x0000003b003b7308 */ /* 0x000e220000000800 */
[----:B--2---:R-:W-:-:S01]  /*72c0*/  FADD.FTZ R5, R55, R74 ;  /* 0x0000004a37057221 */ /* 0x004fc20000010000 */
[----:B------:R-:W-:-:S06]  /*72d0*/  FFMA.FTZ R74, R79, UR40, -R2 ;  /* 0x000000284f4a7c23 */ /* 0x000fcc0008010802 */
[----:B------:R-:W2:Y:S01]  /*72e0*/  MUFU.EX2 R62, R62 ;  /* 0x0000003e003e7308 */ /* 0x000ea20000000800 */
[----:B-1----:R-:W-:-:S01]  /*72f0*/  FADD.FTZ R76, R58, R5 ;  /* 0x000000053a4c7221 */ /* 0x002fc20000010000 */
[----:B------:R-:W-:-:S04]  /*7300*/  FADD.FTZ R5, R41, R4 ;  /* 0x0000000429057221 */ /* 0x000fc80000010000 */
[----:B------:R-:W-:Y:S02]  /*7310*/  FADD.FTZ R5, R16, R5 ;  /* 0x0000000510057221 */ /* 0x000fe40000010000 */
[----:B------:R-:W1:Y:S01]  /*7320*/  MUFU.EX2 R63, R63 ;  /* 0x0000003f003f7308 */ /* 0x000e620000000800 */
[----:B0-----:R-:W-:-:S01]  /*7330*/  FADD.FTZ R75, R59, R76 ;  /* 0x0000004c3b4b7221 */ /* 0x001fc20000010000 */
[----:B------:R-:W-:-:S04]  /*7340*/  FADD.FTZ R76, R44, R5 ;  /* 0x000000052c4c7221 */ /* 0x000fc80000010000 */
[----:B------:R-:W-:Y:S01]  /*7350*/  FADD.FTZ R77, R45, R76 ;  /* 0x0000004c2d4d7221 */ /* 0x000fe20000010000 */
[----:B------:R-:W-:-:S01]  /*7360*/  FFMA.FTZ R76, R83, UR40, -R2 ;  /* 0x00000028534c7c23 */ /* 0x000fc20008010802 */
[----:B------:R-:W0:Y:S01]  /*7370*/  MUFU.EX2 R66, R66 ;  /* 0x0000004200427308 */ /* 0x000e220000000800 */
[----:B--2---:R-:W-:-:S01]  /*7380*/  FADD.FTZ R4, R62, R75 ;  /* 0x0000004b3e047221 */ /* 0x004fc20000010000 */
[----:B------:R-:W-:Y:S01]  /*7390*/  FADD.FTZ R78, R48, R77 ;  /* 0x0000004d304e7221 */ /* 0x000fe20000010000 */
[----:B------:R-:W-:-:S01]  /*73a0*/  FFMA.FTZ R75, R82, UR40, -R2 ;  /* 0x00000028524b7c23 */ /* 0x000fc20008010802 */
[----:B------:R-:W-:Y:S02]  /*73b0*/  FFMA.FTZ R2, R87, UR40, -R2 ;  /* 0x0000002857027c23 */ /* 0x000fe40008010802 */
[----:B------:R-:W-:-:S02]  /*73c0*/  FADD.FTZ R77, R49, R78 ;  /* 0x0000004e314d7221 */ /* 0x000fc40000010000 */
        /* <DEDUP_REMOVED lines=40> */
.L_x_9514:
[----:B------:R-:W-:Y:S01]  /*7650*/  UIADD3 UR6, UR11, 0x17060, URZ ;  /* 0x000170600b067890 */ /* 0x000fe2000fffe03f */
[----:B------:R-:W-:Y:S01]  /*7660*/  ISETP.GT.AND P2, PT, R3, UR23, PT ;  /* 0x0000001703007c0c */ /* 0x000fe2000bf44270 */
        /* <DEDUP_REMOVED lines=90> */
.L_x_9497:
[----:B------:R-:W0:Y:S01]  /*7c10*/  S2UR UR6, SR_CTAID.X ;  /* 0x00000000000679c3 */ /* 0x000e220000002500 */
[----:B------:R-:W-:Y:S01]  /*7c20*/  ULDC UR7, c[0x0][0x448] ;  /* 0x0001120000077ab9 */ /* 0x000fe20000000800 */
[----:B------:R-:W-:Y:S01]  /*7c30*/  IADD3 R6, -R6, 0x1, RZ ;  /* 0x0000000106067810 */ /* 0x000fe20007ffe1ff */
[----:B------:R-:W-:Y:S01]  /*7c40*/  UISETP.NE.AND UP0, UPT, UR7, 0x1, UPT ;  /* 0x000000010700788c */ /* 0x000fe2000bf05270 */
[----:B------:R-:W-:-:S03]  /*7c50*/  ULDC UR14, c[0x0][0x9e4] ;  /* 0x00027900000e7ab9 */ /* 0x000fc60000000800 */
[----:B------:R-:W-:Y:S01]  /*7c60*/  IMAD R6, R17, UR10, R6 ;  /* 0x0000000a11067c24 */ /* 0x000fe2000f8e0206 */
[----:B------:R-:W-:Y:S01]  /*7c70*/  UMOV UR10, 0xc0 ;  /* 0x000000c0000a7882 */ /* 0x000fe20000000000 */
[----:B------:R-:W-:-:S03]  /*7c80*/  UISETP.GE.AND UP1, UPT, UR14, 0x1, UPT ;  /* 0x000000010e00788c */ /* 0x000fc6000bf26270 */
[----:B------:R-:W-:Y:S02]  /*7c90*/  R2UR UR11, R6 ;  /* 0x00000000060b72ca */ /* 0x000fe400000e0000 */
[----:B------:R-:W-:Y:S01]  /*7ca0*/  @UP0 ULDC UR15, c[0x0][0x450] ;  /* 0x00011400000f0ab9 */ /* 0x000fe20000000800 */
[----:B------:R-:W-:Y:S01]  /*7cb0*/  PLOP3.LUT P5, PT, PT, PT, UP1, 0x80, 0x0 ;  /* 0x000000000000781c */ /* 0x000fe20003faf018 */
[----:B0-----:R-:W-:-:S03]  /*7cc0*/  UIMAD UR10, UR6, UR10, 0xbf ;  /* 0x000000bf060a74a4 */ /* 0x001fc6000f8e020a */
[----:B------:R-:W-:Y:S02]  /*7cd0*/  @UP0 ULDC UR6, c[0x0][0x44c] ;  /* 0x0001130000060ab9 */ /* 0x000fe40000000800 */
[----:B------:R-:W-:-:S04]  /*7ce0*/  UIMAD.WIDE.U32 UR6, UR10, UR6, URZ ;  /* 0x000000060a0672a5 */ /* 0x000fc8000f8e003f */
[----:B------:R-:W-:-:S04]  /*7cf0*/  @UP0 USHF.R.U32.HI UR10, URZ, UR15, UR7 ;  /* 0x0000000f3f0a0299 */ /* 0x000fc80008011607 */
[----:B------:R-:W-:-:S03]  /*7d00*/  UIADD3 UR10, UR11, UR10, URZ ;  /* 0x0000000a0b0a7290 */ /* 0x000fc6000fffe03f */
[----:B------:R-:W-:Y:S02]  /*7d10*/  ULDC UR11, c[0x0][0x9dc] ;  /* 0x00027700000b7ab9 */ /* 0x000fe40000000800 */
        /* <DEDUP_REMOVED lines=12> */
.L_x_9517:
[----:B------:R-:W-:-:S11]  /*7de0*/  UISETP.NE.AND UP1, UPT, UR14, 0x1, UPT ;  /* 0x000000010e00788c */ /* 0x000fd6000bf25270 */
[----:B------:R-:W-:Y:S02]  /*7df0*/  @UP1 ULDC.64 UR16, c[0x0][0x9e8] ;  /* 0x00027a0000101ab9 */ /* 0x000fe40000000a00 */
[----:B------:R-:W-:-:S04]  /*7e00*/  UIMAD.WIDE.U32 UR6, UR10, UR16, URZ ;  /* 0x000000100a0672a5 */ /* 0x000fc8000f8e003f */
[----:B------:R-:W-:-:S12]  /*7e10*/  @UP1 USHF.R.U32.HI UR10, URZ, UR17, UR7 ;  /* 0x000000113f0a1299 */ /* 0x000fd80008011607 */
.L_x_9518:
[----:B------:R-:W-:-:S04]  /*7e20*/  UIMAD UR10, UR10, UR14, URZ ;  /* 0x0000000e0a0a72a4 */ /* 0x000fc8000f8e023f */
[----:B------:R-:W-:-:S04]  /*7e30*/  UISETP.LT.AND UP1, UPT, UR11, UR10, UPT ;  /* 0x0000000a0b00728c */ /* 0x000fc8000bf21270 */
[----:B------:R-:W-:-:S12]  /*7e40*/  USEL UR11, UR11, UR10, !UP1 ;  /* 0x0000000a0b0b7287 */ /* 0x000fd8000c800000 */
.L_x_9516:
        /* <DEDUP_REMOVED lines=10> */
[----:B------:R-:W-:Y:S01]  /*7ef0*/  IMAD.MOV.U32 R15, RZ, RZ, R2 ;  /* 0x000000ffff0f7224 */ /* 0x000fe200078e0002 */
[----:B------:R-:W-:Y:S01]  /*7f00*/  UMOV UR7, UR4 ;  /* 0x0000000400077c82 */ /* 0x000fe20008000000 */
[----:B------:R-:W-:-:S07]  /*7f10*/  IMAD.MOV.U32 R11, RZ, RZ, R3 ;  /* 0x000000ffff0b7224 */ /* 0x000fce00078e0003 */
.L_x_9529:
[----:B------:R-:W-:-:S04]  /*7f20*/  UISETP.NE.AND UP1, UPT, UR7, 0x1, UPT ;  /* 0x000000010700788c */ /* 0x000fc8000bf25270 */
[----:B------:R-:W-:-:S04]  /*7f30*/  USEL UR5, URZ, 0x1, UP1 ;  /* 0x000000013f057887 */ /* 0x000fc80008800000 */
[----:B------:R-:W-:Y:S01]  /*7f40*/  ULOP3.LUT UR5, UR6, UR5, URZ, 0x3c, !UPT ;  /* 0x0000000506057292 */ /* 0x000fe2000f8e3c3f */
[----:B------:R-:W-:Y:S11]  /*7f50*/  @!P0 BRA `(.L_x_9520) ;  /* 0x0000000000048947 */ /* 0x000ff60003800000 */
[----:B------:R-:W-:Y:S01]  /*7f60*/  BPT.TRAP 0x1 ;  /* 0x000000040000795c */ /* 0x000fe20000300000 */
.L_x_9520:
        /* <DEDUP_REMOVED lines=9> */
.L_x_9521:
[----:B-1----:R-:W-:Y:S05]  /*8000*/  @P2 BRA `(.L_x_9522) ;  /* 0x0000000000082947 */ /* 0x002fea0003800000 */
[----:B------:R-:W1:Y:S02]  /*8010*/  SYNCS.PHASECHK.TRANS64.TRYWAIT P2, [UR24+0x17030], R0 ;  /* 0x01703000ff0075a7 */ /* 0x000e640008040158 */
[----:B-1----:R-:W-:Y:S05]  /*8020*/  @!P2 BRA `(.L_x_9523) ;  /* 0x000000ac0014a947 */ /* 0x002fea0003800000 */
.L_x_9522:
        /* <DEDUP_REMOVED lines=19> */
.L_x_9524:
[----:B------:R-:W-:Y:S01]  /*8160*/  ULEA UR14, UR7, UR42, 0x3 ;  /* 0x0000002a070e7291 */ /* 0x000fe2000f8e183f */
[----:B01----:R-:W-:-:S05]  /*8170*/  IMAD.U32 R0, RZ, RZ, UR6 ;  /* 0x00000006ff007e24 */ /* 0x003fca000f8e00ff */
[----:B------:R-:W-:-:S04]  /*8180*/  SHF.L.U32 R0, R0, 0x1f, RZ ;  /* 0x0000001f00007819 */ /* 0x000fc800000006ff */
[----:B------:R0:W1:Y:S01]  /*8190*/  SYNCS.PHASECHK.TRANS64.TRYWAIT P2, [UR14+0x17050], R0 ;  /* 0x01705000ff0075a7 */ /* 0x000062000804014e */
[----:B------:R-:W-:Y:S05]  /*81a0*/  @!P0 BRA `(.L_x_9525) ;  /* 0x0000000000048947 */ /* 0x000fea0003800000 */
[----:B------:R-:W-:Y:S01]  /*81b0*/  BPT.TRAP 0x1 ;  /* 0x000000040000795c */ /* 0x000fe20000300000 */
.L_x_9525:
        /* <DEDUP_REMOVED lines=66> */
.L_x_9526:
[----:B------:R-:W-:Y:S01]  /*85e0*/  UIADD3 UR6, UR42, 0x400, URZ ;  /* 0x000004002a067890 */ /* 0x000fe2000fffe03f */
[----:B------:R-:W-:Y:S01]  /*85f0*/  WARPGROUP.ARRIVE ;  /* 0x00000000000079c5 */ /* 0x000fe20000000000 */
[----:B------:R-:W-:Y:S01]  /*8600*/  FMNMX.FTZ R6, R87, R6, !PT ;  /* 0x0000000657067209 */ /* 0x000fe20007810000 */
[----:B01----:R-:W0:Y:S01]  /*8610*/  SHFL.BFLY PT, R0, R3, 0x2, 0x1f ;  /* 0x0c401f0003007f89 */ /* 0x003e2200000e0000 */
[----:B------:R-:W-:Y:S01]  /*8620*/  USHF.R.U32.HI UR6, URZ, 0x4, UR6 ;  /* 0x000000043f067899 */ /* 0x000fe20008011606 */
[----:B------:R-:W-:Y:S02]  /*8630*/  UMOV UR11, 0x40000040 ;  /* 0x40000040000b7882 */ /* 0x000fe40000000000 */
[----:B------:R-:W1:Y:S01]  /*8640*/  SHFL.BFLY PT, R19, R6, 0x2, 0x1f ;  /* 0x0c401f0006137f89 */ /* 0x000e6200000e0000 */
[----:B------:R-:W-:-:S04]  /*8650*/  ULOP3.LUT UR6, UR6, 0x3fff, URZ, 0xc0, !UPT ;  /* 0x00003fff06067892 */ /* 0x000fc8000f8ec03f */
[----:B------:R-:W-:-:S04]  /*8660*/  ULOP3.LUT UR6, UR6, 0x10000, URZ, 0xfc, !UPT ;  /* 0x0001000006067892 */ /* 0x000fc8000f8efc3f */
[----:B------:R-:W-:-:S03]  /*8670*/  UIMAD UR10, UR7, 0x300, UR6 ;  /* 0x00000300070a78a4 */ /* 0x000fc6000f8e0206 */
[----:B------:R-:W-:-:S04]  /*8680*/  UMOV UR7, 0x40000040 ;  /* 0x4000004000077882 */ /* 0x000fc80000000000 */
[----:B------:R-:W-:Y:S02]  /*8690*/  UMOV UR6, UR10 ;  /* 0x0000000a00067c82 */ /* 0x000fe40008000000 */
[----:B------:R-:W-:Y:S01]  /*86a0*/  QGMMA.64x96x32.F32.E4M3.E4M3 R88, R148, gdesc[UR4], R88, gsb0 ;  /* 0x0160000494587df3 */ /* 0x000fe20008000858 */
[----:B------:R-:W-:Y:S01]  /*86b0*/  UIADD3 UR6, UR10, 0x2, URZ ;  /* 0x000000020a067890 */ /* 0x000fe2000fffe03f */
[----:B0-----:R-:W-:Y:S01]  /*86c0*/  FMNMX.FTZ R14, R3, R0, !PT ;  /* 0x00000000030e7209 */ /* 0x001fe20007810000 */
[----:B------:R-:W-:Y:S01]  /*86d0*/  UMOV UR7, 0x40000040 ;  /* 0x4000004000077882 */ /* 0x000fe20000000000 */
[----:B-1----:R-:W-:-:S03]  /*86e0*/  FMNMX.FTZ R16, R6, R19, !PT ;  /* 0x0000001306107209 */ /* 0x002fc60007810000 */
[----:B------:R-:W0:Y:S04]  /*86f0*/  SHFL.BFLY PT, R19, R14, 0x1, 0x1f ;  /* 0x0c201f000e137f89 */ /* 0x000e2800000e0000 */
[----:B------:R-:W1:Y:S01]  /*8700*/  SHFL.BFLY PT, R21, R16, 0x1, 0x1f ;  /* 0x0c201f0010157f89 */ /* 0x000e6200000e0000 */
[----:B0-----:R-:W-:Y:S02]  /*8710*/  FMNMX.FTZ R2, R14, R19, !PT ;  /* 0x000000130e027209 */ /* 0x001fe40007810000 */
[----:B-1----:R-:W-:-:S03]  /*8720*/  FMNMX.FTZ R0, R16, R21, !PT ;  /* 0x0000001510007209 */ /* 0x002fc60007810000 */
[----:B------:R-:W-:Y:S01]  /*8730*/  FADD.FTZ R12, -R2, R15 ;  /* 0x0000000f020c7221 */ /* 0x000fe20000010100 */
[----:B------:R-:W-:-:S03]  /*8740*/  IMAD.U32 R15, RZ, RZ, UR40 ;  /* 0x00000028ff0f7e24 */ /* 0x000fc6000f8e00ff */
[----:B------:R-:W-:Y:S01]  /*8750*/  FMUL.FTZ R18, R12, UR40 ;  /* 0x000000280c127c20 */ /* 0x000fe20008410000 */
[----:B------:R-:W-:-:S01]  /*8760*/  FFMA.FTZ R12, R2, R15, -8 ;  /* 0xc1000000020c7423 */ /* 0x000fc2000001000f */
[----:B------:R-:W-:Y:S02]  /*8770*/  FADD.FTZ R3, -R0, R13 ;  /* 0x0000000d00037221 */ /* 0x000fe40000010100 */
[----:B------:R0:W-:Y:S01]  /*8780*/  MUFU.EX2 R6, R18 ;  /* 0x0000001200067308 */ /* 0x0001e20000000800 */
[----:B------:R-:W-:-:S01]  /*8790*/  FFMA.FTZ R16, R29, UR40, -R12 ;  /* 0x000000281d107c23 */ /* 0x000fc2000801080c */
[--C-:B------:R-:W-:Y:S01]  /*87a0*/  FFMA.FTZ R29, R49, UR40, -R12.reuse ;  /* 0x00000028311d7c23 */ /* 0x100fe2000801080c */
[----:B------:R-:W-:-:S01]  /*87b0*/  FFMA.FTZ R49, R69, UR40, -R12 ;  /* 0x0000002845317c23 */ /* 0x000fc2000801080c */
[--C-:B------:R-:W-:Y:S01]  /*87c0*/  FFMA.FTZ R13, R24, UR40, -R12.reuse ;  /* 0x00000028180d7c23 */ /* 0x100fe2000801080c */
[----:B------:R-:W-:-:S01]  /*87d0*/  FFMA.FTZ R14, R25, UR40, -R12 ;  /* 0x00000028190e7c23 */ /* 0x000fc2000801080c */
[----:B------:R-:W-:-:S02]  /*87e0*/  IMAD.U32 R69, RZ, RZ, UR40 ;  /* 0x00000028ff457e24 */ /* 0x000fc4000f8e00ff */
[----:B------:R-:W-:-:S01]  /*87f0*/  FFMA.FTZ R15, R28, UR40, -R12 ;  /* 0x000000281c0f7c23 */ /* 0x000fc2000801080c */
[--C-:B------:R-:W-:Y:S01]  /*8800*/  FFMA.FTZ R19, R33, UR40, -R12.reuse ;  /* 0x0000002821137c23 */ /* 0x100fe2000801080c */
[----:B0-----:R-:W-:-:S01]  /*8810*/  FFMA.FTZ R18, R32, UR40, -R12 ;  /* 0x0000002820127c23 */ /* 0x001fc2000801080c */
        /* <DEDUP_REMOVED lines=26> */
[----:B------:R-:W0:Y:S02]  /*89c0*/  MUFU.EX2 R13, R13 ;  /* 0x0000000d000d7308 */ /* 0x000e240000000800 */
        /* <DEDUP_REMOVED lines=26> */
[----:B------:R-:W-:-:S02]  /*8b70*/  WARPGROUP.DEPBAR.LE gsb0, 0x0 ;  /* 0x00008000000079c5 */ /* 0x000fc40000010000 */
[----:B------:R-:W-:Y:S02]  /*8b80*/  WARPGROUP.ARRIVE ;  /* 0x00000000000079c5 */ /* 0x000fe40000000000 */
[----:B------:R-:W2:Y:S01]  /*8b90*/  MUFU.EX2 R27, R27 ;  /* 0x0000001b001b7308 */ /* 0x000ea20000000800 */
[----:B-1----:R-:W-:-:S03]  /*8ba0*/  FFMA.FTZ R4, R3, R4, R26 ;  /* 0x0000000403047223 */ /* 0x002fc6000001001a */
[----:B------:R-:W-:Y:S01]  /*8bb0*/  QGMMA.64x96x32.F32.E4M3.E4M3 R88, R144, gdesc[UR4], R88, gsb0 ;  /* 0x0160000490587df3 */ /* 0x000fe20008000858 */
[----:B------:R-:W-:Y:S01]  /*8bc0*/  UIADD3 UR6, UR10, 0x4, URZ ;  /* 0x000000040a067890 */ /* 0x000fe2000fffe03f */
[----:B------:R-:W-:Y:S02]  /*8bd0*/  UMOV UR7, 0x40000040 ;  /* 0x4000004000077882 */ /* 0x000fe40000000000 */
[----:B------:R-:W1:Y:S01]  /*8be0*/  MUFU.EX2 R15, R15 ;  /* 0x0000000f000f7308 */ /* 0x000e620000000800 */
[----:B0-----:R-:W-:-:S01]  /*8bf0*/  FADD.FTZ R68, R14, R5 ;  /* 0x000000050e447221 */ /* 0x001fc20000010000 */
[----:B------:R-:W-:-:S06]  /*8c00*/  UIADD3 UR10, UR10, 0x6, URZ ;  /* 0x000000060a0a7890 */ /* 0x000fcc000fffe03f */
        /* <DEDUP_REMOVED lines=27> */
[----:B------:R-:W-:Y:S01]  /*8dc0*/  WARPGROUP.ARRIVE ;  /* 0x00000000000079c5 */ /* 0x000fe20000000000 */
[----:B------:R-:W-:-:S03]  /*8dd0*/  FFMA.FTZ R68, R70, UR40, -R12 ;  /* 0x0000002846447c23 */ /* 0x000fc6000801080c */
[----:B------:R-:W2:Y:S01]  /*8de0*/  MUFU.EX2 R23, R23 ;  /* 0x0000001700177308 */ /* 0x000ea20000000800 */
[----:B-1----:R-:W-:-:S01]  /*8df0*/  FADD.FTZ R4, R22, R5 ;  /* 0x0000000516047221 */ /* 0x002fc20000010000 */
[----:B------:R-:W-:Y:S06]  /*8e00*/  QGMMA.64x96x32.F32.E4M3.E4M3 R88, R140, gdesc[UR4], R88, gsb0 ;  /* 0x016000048c587df3 */ /* 0x000fec0008000858 */
        /* <DEDUP_REMOVED lines=33> */
[----:B------:R-:W-:Y:S01]  /*9020*/  QGMMA.64x96x32.F32.E4M3.E4M3 R88, R136, gdesc[UR8], R88, gsb0 ;  /* 0x0160000888587df3 */ /* 0x000fe20008000858 */
[----:B-1----:R-:W-:-:S01]  /*9030*/  FADD.FTZ R73, R55, R72 ;  /* 0x0000004837497221 */ /* 0x002fc20000010000 */
[----:B------:R-:W-:-:S04]  /*9040*/  FFMA.FTZ R72, R78, UR40, -R12 ;  /* 0x000000284e487c23 */ /* 0x000fc8000801080c */
[----:B------:R-:W1:Y:S08]  /*9050*/  MUFU.EX2 R58, R58 ;  /* 0x0000003a003a7308 */ /* 0x000e700000000800 */
[----:B------:R-:W2:Y:S01]  /*9060*/  MUFU.EX2 R37, R37 ;  /* 0x0000002500257308 */ /* 0x000ea20000000800 */
[----:B0-----:R-:W-:-:S07]  /*9070*/  FADD.FTZ R4, R36, R5 ;  /* 0x0000000524047221 */ /* 0x001fce0000010000 */
[----:B------:R-:W0:Y:S01]  /*9080*/  MUFU.EX2 R59, R59 ;  /* 0x0000003b003b7308 */ /* 0x000e220000000800 */
[----:B-1----:R-:W-:-:S01]  /*9090*/  FADD.FTZ R74, R58, R73 ;  /* 0x000000493a4a7221 */ /* 0x002fc20000010000 */
[----:B------:R-:W-:-:S06]  /*90a0*/  FFMA.FTZ R73, R79, UR40, -R12 ;  /* 0x000000284f497c23 */ /* 0x000fcc000801080c */
        /* <DEDUP_REMOVED lines=28> */
[----:B--2---:R-:W-:-:S01]  /*9270*/  FADD.FTZ R5, R49, R4 ;  /* 0x0000000431057221 */ /* 0x004fc20000010000 */
[----:B------:R-:W-:-:S04]  /*9280*/  IMAD.U32 R4, RZ, RZ, UR24 ;  /* 0x00000018ff047e24 */ /* 0x000fc8000f8e00ff */
[----:B------:R-:W-:Y:S02]  /*9290*/  @!P1 VIADD R4, R4, 0x17040 ;  /* 0x0001704004049836 */ /* 0x000fe40000000000 */
[----:B------:R-:W2:Y:S01]  /*92a0*/  MUFU.EX2 R70, R70 ;  /* 0x0000004600467308 */ /* 0x000ea20000000800 */
[----:B0-----:R-:W-:-:S01]  /*92b0*/  FADD.FTZ R77, R69, R76 ;  /* 0x0000004c454d7221 */ /* 0x001fc20000010000 */
[--C-:B------:R-:W-:Y:S01]  /*92c0*/  FFMA.FTZ R76, R86, UR40, -R12.reuse ;  /* 0x00000028564c7c23 */ /* 0x100fe2000801080c */
[----:B------:R-:W-:-:S01]  /*92d0*/  FFMA.FTZ R12, R87, UR40, -R12 ;  /* 0x00000028570c7c23 */ /* 0x000fc2000801080c */
[----:B------:R-:W-:-:S04]  /*92e0*/  @!P1 PRMT R4, RZ, 0x654, R4 ;  /* 0x00000654ff049816 */ /* 0x000fc80000000004 */
[----:B------:R-:W0:Y:S01]  /*92f0*/  MUFU.EX2 R53, R53 ;  /* 0x0000003500357308 */ /* 0x000e220000000800 */
[----:B-1----:R-:W-:-:S01]  /*9300*/  FADD.FTZ R78, R52, R5 ;  /* 0x00000005344e7221 */ /* 0x002fc20000010000 */
[----:B------:R1:W-:Y:S06]  /*9310*/  @!P1 SYNCS.ARRIVE.TRANS64.RED.A1T0 RZ, [R4+URZ], RZ ;  /* 0x000000ff04ff99a7 */ /* 0x0003ec000810043f */
        /* <DEDUP_REMOVED lines=10> */
[----:B------:R-:W1:Y:S01]  /*93c0*/  MUFU.EX2 R60, R60 ;  /* 0x0000003c003c7308 */ /* 0x000e620000000800 */
[----:B---3--:R-:W-:-:S07]  /*93d0*/  FADD.FTZ R5, R57, R78 ;  /* 0x0000004e39057221 */ /* 0x008fce0000010000 */
        /* <DEDUP_REMOVED lines=18> */
.L_x_9528:
[----:B------:R-:W-:Y:S01]  /*9500*/  UIADD3 UR6, UR14, 0x17060, URZ ;  /* 0x000170600e067890 */ /* 0x000fe2000fffe03f */
[----:B------:R-:W-:Y:S01]  /*9510*/  ISETP.GT.AND P2, PT, R11, UR23, PT ;  /* 0x000000170b007c0c */ /* 0x000fe2000bf44270 */
[----:B------:R-:W-:Y:S01]  /*9520*/  FMUL.FTZ R90, R90, R3 ;  /* 0x000000035a5a7220 */ /* 0x000fe20000410000 */
[----:B------:R-:W-:Y:S01]  /*9530*/  F2FP.SATFINITE.E4M3.F32.PACK_AB_MERGE_C R15, R16, R15, RZ ;  /* 0x0000000f100f723e */ /* 0x000fe200048070ff */
        /* <DEDUP_REMOVED lines=24> */
[----:B------:R-:W-:Y:S01]  /*96c0*/  F2FP.SATFINITE.E4M3.F32.PACK_AB_MERGE_C R30, R31, R30, RZ ;  /* 0x0000001e1f1e723e */ /* 0x000fe200048070ff */
[----:B------:R-:W-:Y:S01]  /*96d0*/  VIADD R3, R11, 0xffffffff ;  /* 0xffffffff0b037836 */ /* 0x000fe20000000000 */
[----:B------:R-:W-:Y:S01]  /*96e0*/  F2FP.SATFINITE.E4M3.F32.PACK_AB_MERGE_C R20, R21, R20, RZ ;  /* 0x000000141514723e */ /* 0x000fe200048070ff */
[----:B------:R-:W-:Y:S01]  /*96f0*/  SYNCS.ARRIVE.TRANS64.RED.A1T0 RZ, [UR6], RZ ;  /* 0x000000ffffff79a7 */ /* 0x000fe20008100406 */
        /* <DEDUP_REMOVED lines=53> */
[----:B------:R-:W-:Y:S01]  /*9a50*/  IMAD.MOV.U32 R13, RZ, RZ, R0 ;  /* 0x000000ffff0d7224 */ /* 0x000fe200078e0000 */
[----:B------:R-:W-:Y:S01]  /*9a60*/  F2FP.SATFINITE.E4M3.F32.PACK_AB_MERGE_C R138, R61, R60, R64 ;  /* 0x0000003c3d8a723e */ /* 0x000fe20004807040 */
[----:B------:R-:W-:Y:S01]  /*9a70*/  IMAD.MOV.U32 R15, RZ, RZ, R2 ;  /* 0x000000ffff0f7224 */ /* 0x000fe200078e0002 */
[----:B------:R-:W-:Y:S01]  /*9a80*/  F2FP.SATFINITE.E4M3.F32.PACK_AB_MERGE_C R139, R75, R74, R76 ;  /* 0x0000004a4b8b723e */ /* 0x000fe2000480704c */
[----:B------:R-:W-:Y:S01]  /*9a90*/  IMAD.MOV.U32 R11, RZ, RZ, R3 ;  /* 0x000000ffff0b7224 */ /* 0x000fe200078e0003 */
[----:B------:R-:W-:Y:S06]  /*9aa0*/  @P2 BRA `(.L_x_9529) ;  /* 0xffffffe4001c2947 */ /* 0x000fec000383ffff */
.L_x_9519:
        /* <DEDUP_REMOVED lines=10> */
.L_x_9548:
[----:B------:R-:W-:-:S04]  /*9b50*/  UIADD3 UR4, UR7, 0x1, URZ ;  /* 0x0000000107047890 */ /* 0x000fc8000fffe03f */
[----:B------:R-:W-:-:S04]  /*9b60*/  UISETP.NE.AND UP1, UPT, UR4, 0x2, UPT ;  /* 0x000000020400788c */ /* 0x000fc8000bf25270 */
[----:B------:R-:W-:Y:S02]  /*9b70*/  USEL UR5, URZ, 0x1, UP1 ;  /* 0x000000013f057887 */ /* 0x000fe40008800000 */
[----:B------:R-:W-:Y:S02]  /*9b80*/  USEL UR4, UR4, URZ, UP1 ;  /* 0x0000003f04047287 */ /* 0x000fe40008800000 */
[----:B------:R-:W-:Y:S01]  /*9b90*/  ULOP3.LUT UR5, UR6, UR5, URZ, 0x3c, !UPT ;  /* 0x0000000506057292 */ /* 0x000fe2000f8e3c3f */
[----:B------:R-:W-:Y:S11]  /*9ba0*/  @!P0 BRA `(.L_x_9531) ;  /* 0x0000000000048947 */ /* 0x000ff60003800000 */
[----:B------:R-:W-:Y:S01]  /*9bb0*/  BPT.TRAP 0x1 ;  /* 0x000000040000795c */ /* 0x000fe20000300000 */
.L_x_9531:
[----:B------:R-:W-:Y:S01]  /*9bc0*/  ULEA UR27, UR4, UR42, 0x3 ;  /* 0x0000002a041b7291 */ /* 0x000fe2000f8e183f */
[----:B------:R-:W-:-:S05]  /*9bd0*/  IMAD.U32 R0, RZ, RZ, UR5 ;  /* 0x00000005ff007e24 */ /* 0x000fca000f8e00ff */
[----:B------:R-:W-:-:S04]  /*9be0*/  SHF.L.U32 R0, R0, 0x1f, RZ ;  /* 0x0000001f00007819 */ /* 0x000fc800000006ff */
[----:B------:R0:W1:Y:S01]  /*9bf0*/  SYNCS.PHASECHK.TRANS64.TRYWAIT P2, [UR27+0x17030], R0 ;  /* 0x01703000ff0075a7 */ /* 0x000062000804015b */
[----:B------:R-:W-:Y:S05]  /*9c00*/  @!P0 BRA `(.L_x_9532) ;  /* 0x0000000000048947 */ /* 0x000fea0003800000 */
[----:B------:R-:W-:Y:S01]  /*9c10*/  BPT.TRAP 0x1 ;  /* 0x000000040000795c */ /* 0x000fe20000300000 */
.L_x_9532:
[----:B-1----:R-:W-:Y:S05]  /*9c20*/  @P2 BRA `(.L_x_9533) ;  /* 0x0000000000082947 */ /* 0x002fea0003800000 */
[----:B------:R-:W1:Y:S02]  /*9c30*/  SYNCS.PHASECHK.TRANS64.TRYWAIT P2, [UR27+0x17030], R0 ;  /* 0x01703000ff0075a7 */ /* 0x000e64000804015b */
[----:B-1----:R-:W-:Y:S05]  /*9c40*/  @!P2 BRA `(.L_x_9534) ;  /* 0x00000090003ca947 */ /* 0x002fea0003800000 */
.L_x_9533:
        /* <DEDUP_REMOVED lines=19> */
.L_x_9535:
[----:B------:R-:W-:Y:S01]  /*9d80*/  ULEA UR14, UR7, UR42, 0x3 ;  /* 0x0000002a070e7291 */ /* 0x000fe2000f8e183f */
[----:B01----:R-:W-:-:S05]  /*9d90*/  IMAD.U32 R0, RZ, RZ, UR6 ;  /* 0x00000006ff007e24 */ /* 0x003fca000f8e00ff */
[----:B------:R-:W-:-:S04]  /*9da0*/  SHF.L.U32 R0, R0, 0x1f, RZ ;  /* 0x0000001f00007819 */ /* 0x000fc800000006ff */
[----:B------:R0:W1:Y:S01]  /*9db0*/  SYNCS.PHASECHK.TRANS64.TRYWAIT P2, [UR14+0x17050], R0 ;  /* 0x01705000ff0075a7 */ /* 0x000062000804014e */
[----:B------:R-:W-:Y:S05]  /*9dc0*/  @!P0 BRA `(.L_x_9536) ;  /* 0x0000000000048947 */ /* 0x000fea0003800000 */
[----:B------:R-:W-:Y:S01]  /*9dd0*/  BPT.TRAP 0x1 ;  /* 0x000000040000795c */ /* 0x000fe20000300000 */
.L_x_9536:
[----:B-1----:R-:W-:Y:S05]  /*9de0*/  @P2 BRA `(.L_x_9537) ;  /* 0x0000000000082947 */ /* 0x002fea0003800000 */
[----:B------:R-:W1:Y:S02]  /*9df0*/  SYNCS.PHASECHK.TRANS64.TRYWAIT P2, [UR14+0x17050], R0 ;  /* 0x01705000ff0075a7 */ /* 0x000e64000804014e */
[----:B-1----:R-:W-:Y:S05]  /*9e00*/  @!P2 BRA `(.L_x_9538) ;  /* 0x0000008c00e4a947 */ /* 0x002fea0003800000 */
.L_x_9537:
[----:B------:R-:W-:Y:S01]  /*9e10*/  UIADD3 UR6, UR42, 0x400, URZ ;  /* 0x000004002a067890 */ /* 0x000fe2000fffe03f */
[----:B------:R-:W-:Y:S01]  /*9e20*/  WARPGROUP.ARRIVE ;  /* 0x00000000000079c5 */ /* 0x000fe20000000000 */
[----:B------:R-:W-:Y:S01]  /*9e30*/  UMOV UR11, 0x40000040 ;  /* 0x40000040000b7882 */ /* 0x000fe20000000000 */
[----:B------:R-:W-:Y:S01]  /*9e40*/  PLOP3.LUT P2, PT, PT, PT, UP0, 0x80, 0x0 ;  /* 0x000000000000781c */ /* 0x000fe20003f4f008 */
[----:B------:R-:W-:Y:S01]  /*9e50*/  USHF.R.U32.HI UR6, URZ, 0x4, UR6 ;  /* 0x000000043f067899 */ /* 0x000fe20008011606 */
[----:B------:R-:W-:Y:S02]  /*9e60*/  IMAD.MOV.U32 R2, RZ, RZ, R10 ;  /* 0x000000ffff027224 */ /* 0x000fe400078e000a */
[----:B------:R-:W-:Y:S01]  /*9e70*/  IMAD.U32 R12, RZ, RZ, UR27 ;  /* 0x0000001bff0c7e24 */ /* 0x000fe2000f8e00ff */
[----:B------:R-:W-:-:S03]  /*9e80*/  ULOP3.LUT UR6, UR6, 0x3fff, URZ, 0xc0, !UPT ;  /* 0x00003fff06067892 */ /* 0x000fc6000f8ec03f */
[----:B------:R-:W-:Y:S01]  /*9e90*/  @!P1 VIADD R12, R12, 0x17040 ;  /* 0x000170400c0c9836 */ /* 0x000fe20000000000 */
[----:B------:R-:W-:-:S04]  /*9ea0*/  ULOP3.LUT UR6, UR6, 0x10000, URZ, 0xfc, !UPT ;  /* 0x0001000006067892 */ /* 0x000fc8000f8efc3f */
[----:B------:R-:W-:Y:S01]  /*9eb0*/  UIMAD UR10, UR7, 0x300, UR6 ;  /* 0x00000300070a78a4 */ /* 0x000fe2000f8e0206 */
[----:B------:R-:W-:Y:S02]  /*9ec0*/  @!P1 PRMT R12, RZ, 0x654, R12 ;  /* 0x00000654ff0c9816 */ /* 0x000fe4000000000c */
[----:B------:R-:W-:-:S04]  /*9ed0*/  UMOV UR7, 0x40000040 ;  /* 0x4000004000077882 */ /* 0x000fc80000000000 */
        /* <DEDUP_REMOVED lines=9> */
[----:B------:R-:W-:Y:S01]  /*9f70*/  UIADD3 UR10, UR10, 0x6, URZ ;  /* 0x000000060a0a7890 */ /* 0x000fe2000fffe03f */
[----:B------:R-:W-:Y:S02]  /*9f80*/  WARPGROUP.DEPBAR.LE gsb0, 0x0 ;  /* 0x00008000000079c5 */ /* 0x000fe40000010000 */
[----:B------:R-:W-:-:S06]  /*9f90*/  WARPGROUP.ARRIVE ;  /* 0x00000000000079c5 */ /* 0x000fcc0000000000 */
[----:B------:R-:W-:Y:S01]  /*9fa0*/  QGMMA.64x96x32.F32.E4M3.E4M3 R88, R140, gdesc[UR4], R88, gsb0 ;  /* 0x016000048c587df3 */ /* 0x000fe20008000858 */
[----:B------:R-:W-:Y:S02]  /*9fb0*/  @UP0 ULDC UR6, c[0x0][0x44c] ;  /* 0x0001130000060ab9 */ /* 0x000fe40000000800 */
[----:B01----:R-:W-:Y:S01]  /*9fc0*/  @P2 IMAD.HI.U32 R0, R10, UR6, RZ ;  /* 0x000000060a002c27 */ /* 0x003fe2000f8e00ff */
[----:B------:R-:W-:-:S04]  /*9fd0*/  @UP0 ULDC UR6, c[0x0][0x450] ;  /* 0x0001140000060ab9 */ /* 0x000fc80000000800 */
[----:B------:R-:W-:Y:S01]  /*9fe0*/  @P2 SHF.R.U32.HI R2, RZ, UR6, R0 ;  /* 0x00000006ff022c19 */ /* 0x000fe20008011600 */
[----:B------:R-:W-:-:S04]  /*9ff0*/  IMAD.SHL.U32 R0, R3, 0x80, RZ ;  /* 0x0000008003007824 */ /* 0x000fc800078e00ff */
[----:B------:R-:W0:Y:S01]  /*a000*/  SHFL.IDX PT, R15, R2, RZ, 0x1c1f ;  /* 0x001c1fff020f7589 */ /* 0x000e2200000e0000 */
[----:B------:R-:W-:-:S05]  /*a010*/  IADD3 R14, -R0, 0x1, RZ ;  /* 0x00000001000e7810 */ /* 0x000fca0007ffe1ff */
[----:B------:R-:W-:-:S04]  /*a020*/  IMAD R14, R7, -0x2, R14 ;  /* 0xfffffffe070e7824 */ /* 0x000fc800078e020e */
[----:B------:R-:W-:-:S04]  /*a030*/  IMAD R14, R17, UR25, R14 ;  /* 0x00000019110e7c24 */ /* 0x000fc8000f8e020e */
[----:B------:R-:W-:-:S04]  /*a040*/  VIADD R14, R14, -UR24 ;  /* 0x800000180e0e7c36 */ /* 0x000fc80008000000 */
[C---:B------:R-:W-:Y:S02]  /*a050*/  VIADD R16, R14.reuse, UR26 ;  /* 0x0000001a0e107c36 */ /* 0x040fe40008000000 */
[----:B------:R-:W-:-:S04]  /*a060*/  VIADD R14, R14, UR21 ;  /* 0x000000150e0e7c36 */ /* 0x000fc80008000000 */
[----:B0-----:R-:W-:Y:S01]  /*a070*/  IMAD.IADD R13, R14, 0x1, R15 ;  /* 0x000000010e0d7824 */ /* 0x001fe200078e020f */
[----:B------:R-:W-:Y:S02]  /*a080*/  WARPGROUP.DEPBAR.LE gsb0, 0x0 ;  /* 0x00008000000079c5 */ /* 0x000fe40000010000 */
[----:B------:R-:W-:-:S06]  /*a090*/  WARPGROUP.ARRIVE ;  /* 0x00000000000079c5 */ /* 0x000fcc0000000000 */
[----:B------:R-:W-:Y:S03]  /*a0a0*/  QGMMA.64x96x32.F32.E4M3.E4M3 R88, R136, gdesc[UR8], R88, gsb0 ;  /* 0x0160000888587df3 */ /* 0x000fe60008000858 */
[----:B------:R-:W-:Y:S02]  /*a0b0*/  WARPGROUP.DEPBAR.LE gsb0, 0x0 ;  /* 0x00008000000079c5 */ /* 0x000fe40000010000 */
[----:B------:R0:W-:Y:S02]  /*a0c0*/  @!P1 SYNCS.ARRIVE.TRANS64.RED.A1T0 RZ, [R12+URZ], RZ ;  /* 0x000000ff0cff99a7 */ /* 0x0001e4000810043f */
[----:B0-----:R-:W-:Y:S01]  /*a0d0*/  IMAD.IADD R12, R16, 0x1, R15 ;  /* 0x00000001100c7824 */ /* 0x001fe200078e020f */
[----:B------:R-:W-:Y:S06]  /*a0e0*/  @!P5 BRA `(.L_x_9539) ;  /* 0x00000000005cd947 */ /* 0x000fec0003800000 */
        /* <DEDUP_REMOVED lines=13> */
.L_x_9541:
[----:B------:R-:W-:-:S05]  /*a1c0*/  IMAD.U32 R19, RZ, RZ, UR23 ;  /* 0x00000017ff137e24 */ /* 0x000fca000f8e00ff */
[----:B------:R-:W-:-:S13]  /*a1d0*/  ISETP.NE.AND P2, PT, R19, 0x1, PT ;  /* 0x000000011300780c */ /* 0x000fda0003f45270 */
[----:B------:R-:W0:Y:S02]  /*a1e0*/  @P2 LDC.64 R20, c[0x0][0x9e8] ;  /* 0x00027a00ff142b82 */ /* 0x000e240000000a00 */
[----:B0-----:R-:W-:-:S05]  /*a1f0*/  @P2 IMAD.HI.U32 R18, R15, R20, RZ ;  /* 0x000000140f122227 */ /* 0x001fca00078e00ff */
[----:B------:R-:W-:-:S07]  /*a200*/  @P2 SHF.R.U32.HI R15, RZ, R21, R18 ;  /* 0x00000015ff0f2219 */ /* 0x000fce0000011612 */
.L_x_9542:
[----:B------:R-:W-:Y:S05]  /*a210*/  BSYNC B0 ;  /* 0x0000000000007941 */ /* 0x000fea0003800000 */
.L_x_9540:
[----:B------:R-:W-:-:S04]  /*a220*/  IMAD R18, R15, R19, -R0 ;  /* 0x000000130f127224 */ /* 0x000fc800078e0a00 */
[----:B------:R-:W-:-:S05]  /*a230*/  IMAD R18, R7, -0x2, R18 ;  /* 0xfffffffe07127824 */ /* 0x000fca00078e0212 */
[----:B------:R-:W-:Y:S02]  /*a240*/  VIADDMNMX R12, R18, R19, R12, PT ;  /* 0x00000013120c7246 */ /* 0x000fe4000380010c */
[----:B------:R-:W-:-:S07]  /*a250*/  VIMNMX R13, R13, R18, !PT ;  /* 0x000000120d0d7248 */ /* 0x000fce0007fe0100 */
.L_x_9539:
[----:B------:R-:W-:Y:S01]  /*a260*/  ISETP.GT.AND P2, PT, R3, -0x1, PT ;  /* 0xffffffff0300780c */ /* 0x000fe20003f44270 */
[----:B------:R-:W0:Y:S03]  /*a270*/  SHFL.IDX PT, R19, R2, 0x1, 0x1c1f ;  /* 0x003c1f0002137f89 */ /* 0x000e2600000e0000 */
[C---:B------:R-:W-:Y:S02]  /*a280*/  ISETP.GT.AND P4, PT, R13.reuse, RZ, P2 ;  /* 0x000000ff0d00720c */ /* 0x040fe40001784270 */
[----:B------:R-:W-:Y:S02]  /*a290*/  ISETP.GT.AND P6, PT, R13, 0x1, P2 ;  /* 0x000000010d00780c */ /* 0x000fe400017c4270 */
[C---:B------:R-:W-:Y:S02]  /*a2a0*/  ISETP.LT.OR P4, PT, R12.reuse, 0x1, P4 ;  /* 0x000000010c00780c */ /* 0x040fe40002781670 */
[----:B------:R-:W-:-:S02]  /*a2b0*/  ISETP.LT.OR P6, PT, R12, 0x2, P6 ;  /* 0x000000020c00780c */ /* 0x000fc400037c1670 */
[----:B------:R-:W-:Y:S02]  /*a2c0*/  FSEL R15, R24, -INF , !P4 ;  /* 0xff800000180f7808 */ /* 0x000fe40006000000 */
[----:B------:R-:W-:Y:S02]  /*a2d0*/  FSEL R25, R25, -INF , !P6 ;  /* 0xff80000019197808 */ /* 0x000fe40007000000 */
[C---:B------:R-:W-:Y:S02]  /*a2e0*/  ISETP.GT.AND P3, PT, R13.reuse, 0x8, P2 ;  /* 0x000000080d00780c */ /* 0x040fe40001764270 */
[C---:B------:R-:W-:Y:S02]  /*a2f0*/  ISETP.GT.AND P4, PT, R13.reuse, 0x9, P2 ;  /* 0x000000090d00780c */ /* 0x040fe40001784270 */
[----:B------:R-:W-:Y:S02]  /*a300*/  ISETP.GT.AND P6, PT, R13, 0x10, P2 ;  /* 0x000000100d00780c */ /* 0x000fe400017c4270 */
[----:B------:R-:W-:-:S02]  /*a310*/  ISETP.LT.OR P3, PT, R12, 0x9, P3 ;  /* 0x000000090c00780c */ /* 0x000fc40001f61670 */
[----:B------:R-:W-:Y:S01]  /*a320*/  ISETP.LT.OR P4, PT, R12, 0xa, P4 ;  /* 0x0000000a0c00780c */ /* 0x000fe20002781670 */
[--C-:B0-----:R-:W-:Y:S01]  /*a330*/  IMAD.IADD R16, R16, 0x1, R19.reuse ;  /* 0x0000000110107824 */ /* 0x101fe200078e0213 */
[----:B------:R-:W-:Y:S01]  /*a340*/  ISETP.LT.OR P6, PT, R12, 0x11, P6 ;  /* 0x000000110c00780c */ /* 0x000fe200037c1670 */
[----:B------:R-:W-:Y:S01]  /*a350*/  IMAD.IADD R14, R14, 0x1, R19 ;  /* 0x000000010e0e7824 */ /* 0x000fe200078e0213 */
        /* <DEDUP_REMOVED lines=98> */
.L_x_9545:
[----:B------:R-:W-:-:S05]  /*a980*/  IMAD.U32 R2, RZ, RZ, UR23 ;  /* 0x00000017ff027e24 */ /* 0x000fca000f8e00ff */
[----:B------:R-:W-:-:S13]  /*a990*/  ISETP.NE.AND P3, PT, R2, 0x1, PT ;  /* 0x000000010200780c */ /* 0x000fda0003f65270 */
[----:B------:R-:W0:Y:S02]  /*a9a0*/  @P3 LDC.64 R12, c[0x0][0x9e8] ;  /* 0x00027a00ff0c3b82 */ /* 0x000e240000000a00 */
[----:B0-----:R-:W-:-:S05]  /*a9b0*/  @P3 IMAD.HI.U32 R12, R19, R12, RZ ;  /* 0x0000000c130c3227 */ /* 0x001fca00078e00ff */
[----:B------:R-:W-:-:S07]  /*a9c0*/  @P3 SHF.R.U32.HI R19, RZ, R13, R12 ;  /* 0x0000000dff133219 */ /* 0x000fce000001160c */
.L_x_9546:
[----:B------:R-:W-:Y:S05]  /*a9d0*/  BSYNC B0 ;  /* 0x0000000000007941 */ /* 0x000fea0003800000 */
.L_x_9544:
[----:B------:R-:W-:-:S04]  /*a9e0*/  IMAD R0, R19, R2, -R0 ;  /* 0x0000000213007224 */ /* 0x000fc800078e0a00 */
[----:B------:R-:W-:-:S05]  /*a9f0*/  IMAD R13, R7, -0x2, R0 ;  /* 0xfffffffe070d7824 */ /* 0x000fca00078e0200 */
[----:B------:R-:W-:Y:S02]  /*aa00*/  VIADDMNMX R16, R13, R2, R16, PT ;  /* 0x000000020d107246 */ /* 0x000fe40003800110 */
[----:B------:R-:W-:-:S07]  /*aa10*/  VIMNMX R14, R14, R13, !PT ;  /* 0x0000000d0e0e7248 */ /* 0x000fce0007fe0100 */
.L_x_9543:
        /* <DEDUP_REMOVED lines=45> */
[----:B------:R-:W-:Y:S02]  /*acf0*/  FMNMX.FTZ R0, R68, R13, !PT ;  /* 0x0000000d44007209 */ /* 0x000fe40007810000 */
[----:B------:R-:W-:Y:S02]  /*ad00*/  FSEL R26, R26, -INF , !P3 ;  /* 0xff8000001a1a7808 */ /* 0x000fe40005800000 */
[----:B------:R-:W-:Y:S02]  /*ad10*/  FMNMX.FTZ R13, R69, R0, !PT ;  /* 0x00000000450d7209 */ /* 0x000fe40007810000 */
[----:B------:R-:W-:-:S02]  /*ad20*/  ISETP.LT.OR P6, PT, R16, 0x9, P6 ;  /* 0x000000091000780c */ /* 0x000fc400037c1670 */
[----:B------:R-:W-:Y:S02]  /*ad30*/  FMNMX.FTZ R0, R72, R13, !PT ;  /* 0x0000000d48007209 */ /* 0x000fe40007810000 */
[----:B------:R-:W-:Y:S02]  /*ad40*/  ISETP.LT.OR P4, PT, R16, 0x19, P4 ;  /* 0x000000191000780c */ /* 0x000fe40002781670 */
[----:B------:R-:W-:Y:S02]  /*ad50*/  FMNMX.FTZ R13, R73, R0, !PT ;  /* 0x00000000490d7209 */ /* 0x000fe40007810000 */
[----:B------:R-:W-:Y:S02]  /*ad60*/  FMNMX.FTZ R20, R26, R11, !PT ;  /* 0x0000000b1a147209 */ /* 0x000fe40007810000 */
[----:B------:R-:W-:Y:S02]  /*ad70*/  FMNMX.FTZ R0, R76, R13, !PT ;  /* 0x0000000d4c007209 */ /* 0x000fe40007810000 */
[----:B------:R-:W-:-:S02]  /*ad80*/  FSEL R30, R30, -INF , !P6 ;  /* 0xff8000001e1e7808 */ /* 0x000fc40007000000 */
[----:B------:R-:W-:Y:S02]  /*ad90*/  FMNMX.FTZ R13, R77, R0, !PT ;  /* 0x000000004d0d7209 */ /* 0x000fe40007810000 */
[----:B------:R-:W-:Y:S02]  /*ada0*/  FSEL R38, R38, -INF , !P4 ;  /* 0xff80000026267808 */ /* 0x000fe40006000000 */
[----:B------:R-:W-:Y:S02]  /*adb0*/  FMNMX.FTZ R0, R80, R13, !PT ;  /* 0x0000000d50007209 */ /* 0x000fe40007810000 */
[----:B------:R-:W-:Y:S02]  /*adc0*/  FMNMX.FTZ R21, R27, R20, !PT ;  /* 0x000000141b157209 */ /* 0x000fe40007810000 */
[----:B------:R-:W-:Y:S02]  /*add0*/  FMNMX.FTZ R13, R81, R0, !PT ;  /* 0x00000000510d7209 */ /* 0x000fe40007810000 */
[----:B------:R-:W-:-:S02]  /*ade0*/  ISETP.GT.AND P4, PT, R14, 0x20, P2 ;  /* 0x000000200e00780c */ /* 0x000fc40001784270 */
[----:B------:R-:W-:Y:S02]  /*adf0*/  FMNMX.FTZ R0, R84, R13, !PT ;  /* 0x0000000d54007209 */ /* 0x000fe40007810000 */
[----:B------:R-:W-:Y:S02]  /*ae00*/  FMNMX.FTZ R22, R30, R21, !PT ;  /* 0x000000151e167209 */ /* 0x000fe40007810000 */
[----:B------:R-:W-:Y:S02]  /*ae10*/  FMNMX.FTZ R0, R85, R0, !PT ;  /* 0x0000000055007209 */ /* 0x000fe40007810000 */
[----:B------:R-:W-:Y:S02]  /*ae20*/  ISETP.LT.OR P4, PT, R16, 0x21, P4 ;  /* 0x000000211000780c */ /* 0x000fe40002781670 */
[----:B------:R-:W-:Y:S01]  /*ae30*/  FMNMX.FTZ R23, R31, R22, !PT ;  /* 0x000000161f177209 */ /* 0x000fe20007810000 */
[----:B------:R-:W0:Y:S01]  /*ae40*/  SHFL.BFLY PT, R13, R0, 0x2, 0x1f ;  /* 0x0c401f00000d7f89 */ /* 0x000e2200000e0000 */
        /* <DEDUP_REMOVED lines=8> */
[----:B------:R-:W-:Y:S02]  /*aed0*/  ISETP.GT.AND P3, PT, R14, 0x30, P2 ;  /* 0x000000300e00780c */ /* 0x000fe40001764270 */
[C---:B------:R-:W-:Y:S02]  /*aee0*/  ISETP.LT.OR P4, PT, R16.reuse, 0x2a, P4 ;  /* 0x0000002a1000780c */ /* 0x040fe40002781670 */
[----:B------:R-:W-:Y:S02]  /*aef0*/  ISETP.LT.OR P3, PT, R16, 0x31, P3 ;  /* 0x000000311000780c */ /* 0x000fe40001f61670 */
[----:B------:R-:W-:Y:S02]  /*af00*/  FSEL R47, R47, -INF , !P4 ;  /* 0xff8000002f2f7808 */ /* 0x000fe40006000000 */
[----:B0-----:R-:W-:-:S02]  /*af10*/  FMNMX.FTZ R13, R0, R13, !PT ;  /* 0x0000000d000d7209 */ /* 0x001fc40007810000 */
[----:B------:R-:W-:Y:S02]  /*af20*/  ISETP.GT.AND P4, PT, R14, 0x31, P2 ;  /* 0x000000310e00780c */ /* 0x000fe40001784270 */
[----:B------:R-:W-:Y:S01]  /*af30*/  FSEL R50, R50, -INF , !P3 ;  /* 0xff80000032327808 */ /* 0x000fe20005800000 */
[----:B------:R-:W0:Y:S01]  /*af40*/  SHFL.BFLY PT, R2, R13, 0x1, 0x1f ;  /* 0x0c201f000d027f89 */ /* 0x000e2200000e0000 */
[----:B------:R-:W-:Y:S02]  /*af50*/  ISETP.GT.AND P3, PT, R14, 0x38, P2 ;  /* 0x000000380e00780c */ /* 0x000fe40001764270 */
[C---:B------:R-:W-:Y:S02]  /*af60*/  ISETP.LT.OR P4, PT, R16.reuse, 0x32, P4 ;  /* 0x000000321000780c */ /* 0x040fe40002781670 */
[----:B------:R-:W-:Y:S02]  /*af70*/  ISETP.LT.OR P3, PT, R16, 0x39, P3 ;  /* 0x000000391000780c */ /* 0x000fe40001f61670 */
[----:B------:R-:W-:-:S02]  /*af80*/  FSEL R51, R51, -INF , !P4 ;  /* 0xff80000033337808 */ /* 0x000fc40006000000 */
[----:B------:R-:W-:Y:S02]  /*af90*/  ISETP.GT.AND P4, PT, R14, 0x39, P2 ;  /* 0x000000390e00780c */ /* 0x000fe40001784270 */
[----:B------:R-:W-:Y:S02]  /*afa0*/  FSEL R54, R54, -INF , !P3 ;  /* 0xff80000036367808 */ /* 0x000fe40005800000 */
[----:B------:R-:W-:Y:S02]  /*afb0*/  ISETP.GT.AND P3, PT, R14, 0x40, P2 ;  /* 0x000000400e00780c */ /* 0x000fe40001764270 */
[C---:B------:R-:W-:Y:S02]  /*afc0*/  ISETP.LT.OR P4, PT, R16.reuse, 0x3a, P4 ;  /* 0x0000003a1000780c */ /* 0x040fe40002781670 */
[----:B------:R-:W-:Y:S02]  /*afd0*/  ISETP.LT.OR P3, PT, R16, 0x41, P3 ;  /* 0x000000411000780c */ /* 0x000fe40001f61670 */
[----:B------:R-:W-:-:S02]  /*afe0*/  FSEL R55, R55, -INF , !P4 ;  /* 0xff80000037377808 */ /* 0x000fc40006000000 */
[----:B------:R-:W-:Y:S02]  /*aff0*/  ISETP.GT.AND P4, PT, R14, 0x41, P2 ;  /* 0x000000410e00780c */ /* 0x000fe40001784270 */
[----:B------:R-:W-:Y:S02]  /*b000*/  FSEL R58, R58, -INF , !P3 ;  /* 0xff8000003a3a7808 */ /* 0x000fe40005800000 */
[----:B0-----:R-:W-:Y:S02]  /*b010*/  FMNMX.FTZ R2, R13, R2, !PT ;  /* 0x000000020d027209 */ /* 0x001fe40007810000 */
[----:B------:R-:W-:Y:S02]  /*b020*/  ISETP.GT.AND P3, PT, R14, 0x48, P2 ;  /* 0x000000480e00780c */ /* 0x000fe40001764270 */
[C---:B------:R-:W-:Y:S01]  /*b030*/  FSETP.NEU.FTZ.AND P6, PT, R2.reuse, -INF , PT ;  /* 0xff8000000200780b */ /* 0x040fe20003fdd000 */
[----:B------:R-:W-:-:S01]  /*b040*/  FFMA.FTZ R0, R2, R19, -8 ;  /* 0xc100000002007423 */ /* 0x000fc20000010013 */
[----:B------:R-:W-:-:S02]  /*b050*/  ISETP.LT.OR P4, PT, R16, 0x42, P4 ;  /* 0x000000421000780c */ /* 0x000fc40002781670 */
[----:B------:R-:W-:Y:S02]  /*b060*/  ISETP.LT.OR P3, PT, R16, 0x49, P3 ;  /* 0x000000491000780c */ /* 0x000fe40001f61670 */
[----:B------:R-:W-:Y:S02]  /*b070*/  FSEL R0, R0, RZ, P6 ;  /* 0x000000ff00007208 */ /* 0x000fe40003000000 */
[----:B------:R-:W-:Y:S02]  /*b080*/  FSEL R59, R59, -INF , !P4 ;  /* 0xff8000003b3b7808 */ /* 0x000fe40006000000 */
[----:B------:R-:W-:Y:S01]  /*b090*/  ISETP.GT.AND P4, PT, R14, 0x49, P2 ;  /* 0x000000490e00780c */ /* 0x000fe20001784270 */
        /* <DEDUP_REMOVED lines=8> */
[----:B------:R-:W-:Y:S01]  /*b120*/  FSEL R62, R62, -INF , !P3 ;  /* 0xff8000003e3e7808 */ /* 0x000fe20005800000 */
[--C-:B------:R-:W-:Y:S01]  /*b130*/  FFMA.FTZ R21, R36, UR40, -R0.reuse ;  /* 0x0000002824157c23 */ /* 0x100fe20008010800 */
[----:B------:R-:W-:Y:S01]  /*b140*/  FMNMX.FTZ R25, R43, R24, !PT ;  /* 0x000000182b197209 */ /* 0x000fe20007810000 */
[----:B------:R0:W-:Y:S01]  /*b150*/  MUFU.EX2 R20, R33 ;  /* 0x0000002100147308 */ /* 0x0001e20000000800 */
[----:B------:R-:W-:Y:S01]  /*b160*/  ISETP.GT.AND P3, PT, R14, 0x50, P2 ;  /* 0x000000500e00780c */ /* 0x000fe20001764270 */
[--C-:B------:R-:W-:Y:S01]  /*b170*/  FFMA.FTZ R37, R37, UR40, -R0.reuse ;  /* 0x0000002825257c23 */ /* 0x100fe20008010800 */
[----:B------:R-:W-:Y:S01]  /*b180*/  FMNMX.FTZ R28, R46, R25, !PT ;  /* 0x000000192e1c7209 */ /* 0x000fe20007810000 */
[--C-:B------:R-:W-:Y:S01]  /*b190*/  FFMA.FTZ R23, R40, UR40, -R0.reuse ;  /* 0x0000002828177c23 */ /* 0x100fe20008010800 */
[C---:B------:R-:W-:Y:S01]  /*b1a0*/  ISETP.LT.OR P4, PT, R16.reuse, 0x4a, P4 ;  /* 0x0000004a1000780c */ /* 0x040fe20002781670 */
[--C-:B------:R-:W-:Y:S01]  /*b1b0*/  FFMA.FTZ R41, R41, UR40, -R0.reuse ;  /* 0x0000002829297c23 */ /* 0x100fe20008010800 */
[----:B------:R-:W-:Y:S01]  /*b1c0*/  FMNMX.FTZ R29, R47, R28, !PT ;  /* 0x0000001c2f1d7209 */ /* 0x000fe20007810000 */
        /* <DEDUP_REMOVED lines=9> */
[----:B------:R-:W-:Y:S01]  /*b260*/  ISETP.GT.AND P4, PT, R14, 0x51, P2 ;  /* 0x000000510e00780c */ /* 0x000fe20001784270 */
[--C-:B------:R-:W-:Y:S01]  /*b270*/  FFMA.FTZ R64, R64, UR40, -R0.reuse ;  /* 0x0000002840407c23 */ /* 0x100fe20008010800 */
[----:B------:R-:W-:Y:S01]  /*b280*/  FMNMX.FTZ R32, R54, R29, !PT ;  /* 0x0000001d36207209 */ /* 0x000fe20007810000 */
[--C-:B------:R-:W-:Y:S01]  /*b290*/  FFMA.FTZ R49, R49, UR40, -R0.reuse ;  /* 0x0000002831317c23 */ /* 0x100fe20008010800 */
[----:B------:R-:W-:Y:S01]  /*b2a0*/  FSEL R66, R66, -INF , !P3 ;  /* 0xff80000042427808 */ /* 0x000fe20005800000 */
[--C-:B------:R-:W-:Y:S01]  /*b2b0*/  FFMA.FTZ R53, R53, UR40, -R0.reuse ;  /* 0x0000002835357c23 */ /* 0x100fe20008010800 */
[----:B0-----:R-:W-:Y:S01]  /*b2c0*/  FMNMX.FTZ R33, R55, R32, !PT ;  /* 0x0000002037217209 */ /* 0x001fe20007810000 */
[----:B------:R-:W-:Y:S01]  /*b2d0*/  MUFU.EX2 R28, R45 ;  /* 0x0000002d001c7308 */ /* 0x000fe20000000800 */
[----:B------:R-:W-:Y:S01]  /*b2e0*/  ISETP.GT.AND P3, PT, R14, 0x58, P2 ;  /* 0x000000580e00780c */ /* 0x000fe20001764270 */
[--C-:B------:R-:W-:Y:S01]  /*b2f0*/  FFMA.FTZ R29, R48, UR40, -R0.reuse ;  /* 0x00000028301d7c23 */ /* 0x100fe20008010800 */
[----:B------:R-:W-:Y:S01]  /*b300*/  FMNMX.FTZ R32, R58, R33, !PT ;  /* 0x000000213a207209 */ /* 0x000fe20007810000 */
[--C-:B------:R-:W-:Y:S01]  /*b310*/  FFMA.FTZ R48, R72, UR40, -R0.reuse ;  /* 0x0000002848307c23 */ /* 0x100fe20008010800 */
[C---:B------:R-:W-:Y:S01]  /*b320*/  ISETP.LT.OR P4, PT, R16.reuse, 0x52, P4 ;  /* 0x000000521000780c */ /* 0x040fe20002781670 */
[----:B------:R-:W-:Y:S01]  /*b330*/  FFMA.FTZ R85, R85, UR40, -R0 ;  /* 0x0000002855557c23 */ /* 0x000fe20008010800 */
[----:B------:R-:W-:Y:S01]  /*b340*/  FMNMX.FTZ R33, R59, R32, !PT ;  /* 0x000000203b217209 */ /* 0x000fe20007810000 */
[----:B------:R-:W-:Y:S01]  /*b350*/  MUFU.EX2 R12, R12 ;  /* 0x0000000c000c7308 */ /* 0x000fe20000000800 */
[----:B------:R-:W-:-:S02]  /*b360*/  ISETP.LT.OR P3, PT, R16, 0x59, P3 ;  /* 0x000000591000780c */ /* 0x000fc40001f61670 */
[----:B------:R-:W-:Y:S01]  /*b370*/  FMNMX.FTZ R36, R62, R33, !PT ;  /* 0x000000213e247209 */ /* 0x000fe20007810000 */
[----:B------:R-:W-:-:S01]  /*b380*/  FFMA.FTZ R33, R52, UR40, -R0 ;  /* 0x0000002834217c23 */ /* 0x000fc20008010800 */
[----:B------:R-:W-:Y:S02]  /*b390*/  FSEL R67, R67, -INF , !P4 ;  /* 0xff80000043437808 */ /* 0x000fe40006000000 */
[----:B-1----:R-:W-:Y:S01]  /*b3a0*/  FMNMX.FTZ R37, R63, R36, !PT ;  /* 0x000000243f257209 */ /* 0x002fe20007810000 */
[----:B------:R0:W-:Y:S01]  /*b3b0*/  MUFU.EX2 R32, R49 ;  /* 0x0000003100207308 */ /* 0x0001e20000000800 */
[----:B------:R-:W-:Y:S02]  /*b3c0*/  ISETP.GT.AND P4, PT, R14, 0x59, P2 ;  /* 0x000000590e00780c */ /* 0x000fe40001784270 */
[----:B------:R-:W-:Y:S02]  /*b3d0*/  FSEL R70, R70, -INF , !P3 ;  /* 0xff80000046467808 */ /* 0x000fe40005800000 */
[----:B------:R-:W-:-:S02]  /*b3e0*/  FMNMX.FTZ R36, R66, R37, !PT ;  /* 0x0000002542247209 */ /* 0x000fc40007810000 */
[----:B------:R-:W-:Y:S01]  /*b3f0*/  ISETP.GT.AND P3, PT, R14, 0x60, P2 ;  /* 0x000000600e00780c */ /* 0x000fe20001764270 */
[----:B------:R-:W-:Y:S01]  /*b400*/  MUFU.EX2 R13, R13 ;  /* 0x0000000d000d7308 */ /* 0x000fe20000000800 */
[C---:B------:R-:W-:Y:S01]  /*b410*/  ISETP.LT.OR P4, PT, R16.reuse, 0x5a, P4 ;  /* 0x0000005a1000780c */ /* 0x040fe20002781670 */
[----:B0-----:R-:W-:Y:S01]  /*b420*/  FFMA.FTZ R49, R69, UR40, -R0 ;  /* 0x0000002845317c23 */ /* 0x001fe20008010800 */
[----:B------:R-:W-:Y:S02]  /*b430*/  FMNMX.FTZ R37, R67, R36, !PT ;  /* 0x0000002443257209 */ /* 0x000fe40007810000 */
[----:B------:R-:W-:Y:S02]  /*b440*/  ISETP.LT.OR P3, PT, R16, 0x61, P3 ;  /* 0x000000611000780c */ /* 0x000fe40001f61670 */
[----:B------:R-:W-:Y:S01]  /*b450*/  FSEL R71, R71, -INF , !P4 ;  /* 0xff80000047477808 */ /* 0x000fe20006000000 */
[----:B------:R0:W-:Y:S01]  /*b460*/  MUFU.EX2 R36, R53 ;  /* 0x0000003500247308 */ /* 0x0001e20000000800 */
[----:B------:R-:W-:-:S02]  /*b470*/  ISETP.GT.AND P4, PT, R14, 0x61, P2 ;  /* 0x000000610e00780c */ /* 0x000fc40001784270 */
[----:B------:R-:W-:Y:S01]  /*b480*/  FMNMX.FTZ R40, R70, R37, !PT ;  /* 0x0000002546287209 */ /* 0x000fe20007810000 */
[----:B------:R-:W-:-:S01]  /*b490*/  FFMA.FTZ R37, R56, UR40, -R0 ;  /* 0x0000002838257c23 */ /* 0x000fc20008010800 */
[----:B------:R-:W-:Y:S01]  /*b4a0*/  FSEL R74, R74, -INF , !P3 ;  /* 0xff8000004a4a7808 */ /* 0x000fe20005800000 */
[----:B------:R-:W-:-:S01]  /*b4b0*/  FFMA.FTZ R56, R80, UR40, -R0 ;  /* 0x0000002850387c23 */ /* 0x000fc20008010800 */
[----:B------:R-:W-:Y:S01]  /*b4c0*/  ISETP.GT.AND P3, PT, R14, 0x68, P2 ;  /* 0x000000680e00780c */ /* 0x000fe20001764270 */
[----:B------:R-:W-:Y:S01]  /*b4d0*/  MUFU.EX2 R15, R15 ;  /* 0x0000000f000f7308 */ /* 0x000fe20000000800 */
[C---:B------:R-:W-:Y:S01]  /*b4e0*/  ISETP.LT.OR P4, PT, R16.reuse, 0x62, P4 ;  /* 0x000000621000780c */ /* 0x040fe20002781670 */
[----:B0-----:R-:W-:Y:S01]  /*b4f0*/  FFMA.FTZ R53, R73, UR40, -R0 ;  /* 0x0000002849357c23 */ /* 0x001fe20008010800 */
[----:B------:R-:W-:Y:S01]  /*b500*/  FMNMX.FTZ R41, R71, R40, !PT ;  /* 0x0000002847297209 */ /* 0x000fe20007810000 */
[----:B------:R-:W-:Y:S01]  /*b510*/  IMAD.U32 R73, RZ, RZ, UR40 ;  /* 0x00000028ff497e24 */ /* 0x000fe2000f8e00ff */
[----:B------:R-:W-:-:S02]  /*b520*/  ISETP.LT.OR P3, PT, R16, 0x69, P3 ;  /* 0x000000691000780c */ /* 0x000fc40001f61670 */
[----:B------:R-:W-:Y:S01]  /*b530*/  FSEL R75, R75, -INF , !P4 ;  /* 0xff8000004b4b7808 */ /* 0x000fe20006000000 */
[----:B------:R-:W-:Y:S01]  /*b540*/  MUFU.EX2 R18, R18 ;  /* 0x0000001200127308 */ /* 0x000fe20000000800 */
[----:B------:R-:W-:Y:S02]  /*b550*/  ISETP.GT.AND P4, PT, R14, 0x69, P2 ;  /* 0x000000690e00780c */ /* 0x000fe40001784270 */
[----:B------:R-:W-:Y:S02]  /*b560*/  FMNMX.FTZ R40, R74, R41, !PT ;  /* 0x000000294a287209 */ /* 0x000fe40007810000 */
[----:B------:R-:W-:Y:S02]  /*b570*/  FSEL R78, R78, -INF , !P3 ;  /* 0xff8000004e4e7808 */ /* 0x000fe40005800000 */
[----:B------:R-:W-:Y:S01]  /*b580*/  ISETP.GT.AND P3, PT, R14, 0x70, P2 ;  /* 0x000000700e00780c */ /* 0x000fe20001764270 */
[----:B------:R-:W-:Y:S01]  /*b590*/  MUFU.EX2 R19, R19 ;  /* 0x0000001300137308 */ /* 0x000fe20000000800 */
[----:B------:R-:W-:-:S02]  /*b5a0*/  ISETP.LT.OR P4, PT, R16, 0x6a, P4 ;  /* 0x0000006a1000780c */ /* 0x000fc40002781670 */
[----:B------:R-:W-:Y:S02]  /*b5b0*/  FMNMX.FTZ R41, R75, R40, !PT ;  /* 0x000000284b297209 */ /* 0x000fe40007810000 */
[----:B------:R-:W-:Y:S02]  /*b5c0*/  ISETP.LT.OR P3, PT, R16, 0x71, P3 ;  /* 0x000000711000780c */ /* 0x000fe40001f61670 */
[----:B------:R-:W-:Y:S01]  /*b5d0*/  FSEL R79, R79, -INF , !P4 ;  /* 0xff8000004f4f7808 */ /* 0x000fe20006000000 */
[----:B------:R0:W-:Y:S01]  /*b5e0*/  MUFU.EX2 R40, R57 ;  /* 0x0000003900287308 */ /* 0x0001e20000000800 */
[----:B------:R-:W-:Y:S02]  /*b5f0*/  ISETP.GT.AND P4, PT, R14, 0x71, P2 ;  /* 0x000000710e00780c */ /* 0x000fe40001784270 */
[----:B------:R-:W-:Y:S02]  /*b600*/  FMNMX.FTZ R44, R78, R41, !PT ;  /* 0x000000294e2c7209 */ /* 0x000fe40007810000 */
[----:B------:R-:W-:-:S02]  /*b610*/  FSEL R82, R82, -INF , !P3 ;  /* 0xff80000052527808 */ /* 0x000fc40005800000 */
[----:B------:R-:W-:Y:S01]  /*b620*/  ISETP.GT.AND P3, PT, R14, 0x78, P2 ;  /* 0x000000780e00780c */ /* 0x000fe20001764270 */
[----:B------:R-:W-:Y:S01]  /*b630*/  MUFU.EX2 R21, R21 ;  /* 0x0000001500157308 */ /* 0x000fe20000000800 */
[----:B------:R-:W-:Y:S02]  /*b640*/  ISETP.LT.OR P4, PT, R16, 0x72, P4 ;  /* 0x000000721000780c */ /* 0x000fe40002781670 */
[----:B------:R-:W-:Y:S02]  /*b650*/  FMNMX.FTZ R41, R79, R44, !PT ;  /* 0x0000002c4f297209 */ /* 0x000fe40007810000 */
[----:B------:R-:W-:Y:S01]  /*b660*/  ISETP.GT.AND P2, PT, R14, 0x79, P2 ;  /* 0x000000790e00780c */ /* 0x000fe20001744270 */
[--C-:B------:R-:W-:Y:S01]  /*b670*/  FFMA.FTZ R14, R60, UR40, -R0.reuse ;  /* 0x000000283c0e7c23 */ /* 0x100fe20008010800 */
[----:B------:R-:W-:Y:S01]  /*b680*/  ISETP.LT.OR P3, PT, R16, 0x79, P3 ;  /* 0x000000791000780c */ /* 0x000fe20001f61670 */
[--C-:B------:R-:W-:Y:S01]  /*b690*/  FFMA.FTZ R60, R84, UR40, -R0.reuse ;  /* 0x00000028543c7c23 */ /* 0x100fe20008010800 */
[----:B------:R-:W-:Y:S01]  /*b6a0*/  FSEL R83, R83, -INF , !P4 ;  /* 0xff80000053537808 */ /* 0x000fe20006000000 */
[----:B------:R-:W-:Y:S01]  /*b6b0*/  MUFU.EX2 R23, R23 ;  /* 0x0000001700177308 */ /* 0x000fe20000000800 */
[----:B------:R-:W-:Y:S01]  /*b6c0*/  FMNMX.FTZ R44, R82, R41, !PT ;  /* 0x00000029522c7209 */ /* 0x000fe20007810000 */
[--C-:B------:R-:W-:Y:S01]  /*b6d0*/  FFMA.FTZ R41, R61, UR40, -R0.reuse ;  /* 0x000000283d297c23 */ /* 0x100fe20008010800 */
[----:B------:R-:W-:Y:S01]  /*b6e0*/  ISETP.LT.OR P2, PT, R16, 0x7a, P2 ;  /* 0x0000007a1000780c */ /* 0x000fe20001741670 */
[----:B------:R-:W-:Y:S01]  /*b6f0*/  FFMA.FTZ R61, R81, UR40, -R0 ;  /* 0x00000028513d7c23 */ /* 0x000fe20008010800 */
[----:B------:R-:W-:-:S02]  /*b700*/  FSEL R86, R86, -INF , !P3 ;  /* 0xff80000056567808 */ /* 0x000fc40005800000 */
[----:B------:R-:W-:Y:S01]  /*b710*/  FMNMX.FTZ R45, R83, R44, !PT ;  /* 0x0000002c532d7209 */ /* 0x000fe20007810000 */
[----:B------:R-:W-:-:S01]  /*b720*/  FFMA.FTZ R44, R68, UR40, -R0 ;  /* 0x00000028442c7c23 */ /* 0x000fc20008010800 */
[----:B------:R-:W-:Y:S01]  /*b730*/  FSEL R87, R87, -INF , !P2 ;  /* 0xff80000057577808 */ /* 0x000fe20005000000 */
[----:B------:R-:W-:Y:S01]  /*b740*/  MUFU.EX2 R25, R25 ;  /* 0x0000001900197308 */ /* 0x000fe20000000800 */
[----:B------:R-:W-:Y:S01]  /*b750*/  FMNMX.FTZ R16, R86, R45, !PT ;  /* 0x0000002d56107209 */ /* 0x000fe20007810000 */
[----:B------:R-:W-:Y:S01]  /*b760*/  FFMA.FTZ R45, R65, UR40, -R0 ;  /* 0x00000028412d7c23 */ /* 0x000fe20008010800 */
[----:B------:R-:W-:Y:S02]  /*b770*/  FSEL R69, R2, RZ, P6 ;  /* 0x000000ff02457208 */ /* 0x000fe40003000000 */
[----:B------:R-:W-:-:S03]  /*b780*/  FMNMX.FTZ R52, R87, R16, !PT ;  /* 0x0000001057347209 */ /* 0x000fc60007810000 */
[----:B------:R1:W-:Y:S01]  /*b790*/  MUFU.EX2 R16, R64 ;  /* 0x0000004000107308 */ /* 0x0003e20000000800 */
[----:B------:R-:W-:-:S01]  /*b7a0*/  FADD.FTZ R69, -R69, R6 ;  /* 0x0000000645457221 */ /* 0x000fc20000010100 */
[----:B0-----:R-:W1:Y:S03]  /*b7b0*/  SHFL.BFLY PT, R57, R52, 0x2, 0x1f ;  /* 0x0c401f0034397f89 */ /* 0x001e6600000e0000 */
[----:B------:R-:W-:-:S03]  /*b7c0*/  FMUL.FTZ R69, R69, UR40 ;  /* 0x0000002845457c20 */ /* 0x000fc60008410000 */
[----:B------:R-:W-:Y:S08]  /*b7d0*/  MUFU.EX2 R29, R29 ;  /* 0x0000001d001d7308 */ /* 0x000ff00000000800 */
[----:B------:R-:W0:Y:S08]  /*b7e0*/  MUFU.EX2 R69, R69 ;  /* 0x0000004500457308 */ /* 0x000e300000000800 */
[----:B------:R-:W-:Y:S01]  /*b7f0*/  MUFU.EX2 R33, R33 ;  /* 0x0000002100217308 */ /* 0x000fe20000000800 */
[----:B-1----:R-:W-:Y:S01]  /*b800*/  FMNMX.FTZ R64, R52, R57, !PT ;  /* 0x0000003934407209 */ /* 0x002fe20007810000 */
[--C-:B------:R-:W-:Y:S01]  /*b810*/  FFMA.FTZ R52, R76, UR40, -R0.reuse ;  /* 0x000000284c347c23 */ /* 0x100fe20008010800 */
[----:B------:R-:W-:-:S03]  /*b820*/  FFMA.FTZ R57, R77, UR40, -R0 ;  /* 0x000000284d397c23 */ /* 0x000fc60008010800 */
[----:B------:R-:W1:Y:S02]  /*b830*/  SHFL.BFLY PT, R65, R64, 0x1, 0x1f ;  /* 0x0c201f0040417f89 */ /* 0x000e6400000e0000 */
[----:B------:R-:W-:Y:S08]  /*b840*/  MUFU.EX2 R37, R37 ;  /* 0x0000002500257308 */ /* 0x000ff00000000800 */
[----:B------:R-:W-:Y:S08]  /*b850*/  MUFU.EX2 R14, R14 ;  /* 0x0000000e000e7308 */ /* 0x000ff00000000800 */
[----:B------:R-:W-:Y:S01]  /*b860*/  MUFU.EX2 R41, R41 ;  /* 0x0000002900297308 */ /* 0x000fe20000000800 */
[----:B-1----:R-:W-:-:S07]  /*b870*/  FMNMX.FTZ R0, R64, R65, !PT ;  /* 0x0000004140007209 */ /* 0x002fce0007810000 */
[----:B------:R-:W-:Y:S01]  /*b880*/  MUFU.EX2 R45, R45 ;  /* 0x0000002d002d7308 */ /* 0x000fe20000000800 */
[C---:B------:R-:W-:Y:S01]  /*b890*/  FSETP.NEU.FTZ.AND P2, PT, R0.reuse, -INF , PT ;  /* 0xff8000000000780b */ /* 0x040fe20003f5d000 */
[----:B------:R-:W-:-:S03]  /*b8a0*/  FFMA.FTZ R6, R0, R73, -8 ;  /* 0xc100000000067423 */ /* 0x000fc60000010049 */
[----:B------:R-:W-:-:S03]  /*b8b0*/  FSEL R64, R0, RZ, P2 ;  /* 0x000000ff00407208 */ /* 0x000fc60001000000 */
[----:B------:R-:W-:Y:S01]  /*b8c0*/  MUFU.EX2 R44, R44 ;  /* 0x0000002c002c7308 */ /* 0x000fe20000000800 */
[----:B------:R-:W-:Y:S01]  /*b8d0*/  FSEL R6, R6, RZ, P2 ;  /* 0x000000ff06067208 */ /* 0x000fe20001000000 */
[----:B------:R-:W-:-:S04]  /*b8e0*/  FADD.FTZ R64, -R64, R11 ;  /* 0x0000000b40407221 */ /* 0x000fc80000010100 */
[--C-:B------:R-:W-:Y:S01]  /*b8f0*/  FFMA.FTZ R68, R54, UR40, -R6.reuse ;  /* 0x0000002836447c23 */ /* 0x100fe20008010806 */
[----:B------:R-:W-:-:S01]  /*b900*/  FFMA.FTZ R73, R26, UR40, -R6 ;  /* 0x000000281a497c23 */ /* 0x000fc20008010806 */
[----:B------:R-:W-:Y:S01]  /*b910*/  FMUL.FTZ R54, R64, UR40 ;  /* 0x0000002840367c20 */ /* 0x000fe20008410000 */
        /* <DEDUP_REMOVED lines=10> */
[----:B0-----:R-:W-:Y:S01]  /*b9c0*/  FFMA.FTZ R62, R69, R5, R12 ;  /* 0x00000005453e7223 */ /* 0x001fe2000001000c */
        /* <DEDUP_REMOVED lines=10> */
[----:B------:R-:W-:-:S07]  /*ba70*/  FFMA.FTZ R86, R86, UR40, -R6 ;  /* 0x0000002856567c23 */ /* 0x000fce0008010806 */
[----:B------:R-:W2:Y:S01]  /*ba80*/  MUFU.EX2 R27, R27 ;  /* 0x0000001b001b7308 */ /* 0x000ea20000000800 */
[----:B0-----:R-:W-:-:S01]  /*ba90*/  FFMA.FTZ R5, R54, R4, R73 ;  /* 0x0000000436057223 */ /* 0x001fc20000010049 */
[----:B------:R-:W-:Y:S01]  /*baa0*/  FADD.FTZ R4, R13, R62 ;  /* 0x0000003e0d047221 */ /* 0x000fe20000010000 */
[----:B------:R-:W-:-:S05]  /*bab0*/  FFMA.FTZ R62, R63, UR40, -R6 ;  /* 0x000000283f3e7c23 */ /* 0x000fca0008010806 */
[----:B------:R-:W0:Y:S08]  /*bac0*/  MUFU.EX2 R30, R30 ;  /* 0x0000001e001e7308 */ /* 0x000e300000000800 */
[----:B------:R-:W3:Y:S08]  /*bad0*/  MUFU.EX2 R31, R31 ;  /* 0x0000001f001f7308 */ /* 0x000ef00000000800 */
[----:B------:R-:W4:Y:S08]  /*bae0*/  MUFU.EX2 R34, R34 ;  /* 0x0000002200227308 */ /* 0x000f300000000800 */
[----:B------:R1:W-:Y:S08]  /*baf0*/  MUFU.EX2 R11, R68 ;  /* 0x00000044000b7308 */ /* 0x0003f00000000800 */
[----:B------:R-:W5:Y:S01]  /*bb00*/  MUFU.EX2 R35, R35 ;  /* 0x0000002300237308 */ /* 0x000f620000000800 */
[----:B-1----:R-:W-:-:S01]  /*bb10*/  FADD.FTZ R68, R26, R5 ;  /* 0x000000051a447221 */ /* 0x002fc20000010000 */
[----:B------:R-:W-:-:S03]  /*bb20*/  FADD.FTZ R5, R15, R4 ;  /* 0x000000040f057221 */ /* 0x000fc60000010000 */
[----:B--2---:R-:W-:Y:S01]  /*bb30*/  FADD.FTZ R59, R27, R68 ;  /* 0x000000441b3b7221 */ /* 0x004fe20000010000 */
[----:B------:R-:W-:-:S02]  /*bb40*/  FADD.FTZ R4, R18, R5 ;  /* 0x0000000512047221 */ /* 0x000fc40000010000 */
[----:B------:R-:W1:Y:S01]  /*bb50*/  MUFU.EX2 R38, R38 ;  /* 0x0000002600267308 */ /* 0x000e620000000800 */
[----:B0-----:R-:W-:-:S01]  /*bb60*/  FADD.FTZ R68, R30, R59 ;  /* 0x0000003b1e447221 */ /* 0x001fc20000010000 */
[----:B------:R-:W-:Y:S01]  /*bb70*/  FADD.FTZ R5, R19, R4 ;  /* 0x0000000413057221 */ /* 0x000fe20000010000 */
[----:B------:R-:W-:-:S01]  /*bb80*/  FFMA.FTZ R59, R66, UR40, -R6 ;  /* 0x00000028423b7c23 */ /* 0x000fc20008010806 */
[----:B------:R-:W-:Y:S01]  /*bb90*/  FFMA.FTZ R66, R67, UR40, -R6 ;  /* 0x0000002843427c23 */ /* 0x000fe20008010806 */
[----:B---3--:R-:W-:-:S01]  /*bba0*/  FADD.FTZ R63, R31, R68 ;  /* 0x000000441f3f7221 */ /* 0x008fc20000010000 */
[----:B------:R-:W-:Y:S02]  /*bbb0*/  FADD.FTZ R4, R20, R5 ;  /* 0x0000000514047221 */ /* 0x000fe40000010000 */
[----:B------:R-:W0:Y:S01]  /*bbc0*/  MUFU.EX2 R39, R39 ;  /* 0x0000002700277308 */ /* 0x000e220000000800 */
[----:B----4-:R-:W-:-:S01]  /*bbd0*/  FADD.FTZ R68, R34, R63 ;  /* 0x0000003f22447221 */ /* 0x010fc20000010000 */
[----:B------:R-:W-:-:S03]  /*bbe0*/  FADD.FTZ R5, R21, R4 ;  /* 0x0000000415057221 */ /* 0x000fc60000010000 */
[----:B-----5:R-:W-:Y:S01]  /*bbf0*/  FADD.FTZ R63, R35, R68 ;  /* 0x00000044233f7221 */ /* 0x020fe20000010000 */
[----:B------:R-:W-:-:S02]  /*bc00*/  FADD.FTZ R4, R22, R5 ;  /* 0x0000000516047221 */ /* 0x000fc40000010000 */
[----:B------:R-:W2:Y:S01]  /*bc10*/  MUFU.EX2 R42, R42 ;  /* 0x0000002a002a7308 */ /* 0x000ea20000000800 */
[----:B-1----:R-:W-:-:S01]  /*bc20*/  FADD.FTZ R68, R38, R63 ;  /* 0x0000003f26447221 */ /* 0x002fc20000010000 */
[----:B------:R-:W-:Y:S01]  /*bc30*/  FADD.FTZ R5, R23, R4 ;  /* 0x0000000417057221 */ /* 0x000fe20000010000 */
[----:B------:R-:W-:-:S03]  /*bc40*/  FFMA.FTZ R63, R70, UR40, -R6 ;  /* 0x00000028463f7c23 */ /* 0x000fc60008010806 */
[----:B------:R-:W-:Y:S02]  /*bc50*/  FADD.FTZ R4, R24, R5 ;  /* 0x0000000518047221 */ /* 0x000fe40000010000 */
[----:B------:R-:W1:Y:S01]  /*bc60*/  MUFU.EX2 R43, R43 ;  /* 0x0000002b002b7308 */ /* 0x000e620000000800 */
[----:B0-----:R-:W-:-:S01]  /*bc70*/  FADD.FTZ R67, R39, R68 ;  /* 0x0000004427437221 */ /* 0x001fc20000010000 */
[----:B------:R-:W-:Y:S01]  /*bc80*/  FADD.FTZ R5, R25, R4 ;  /* 0x0000000419057221 */ /* 0x000fe20000010000 */
[----:B------:R-:W-:-:S03]  /*bc90*/  FFMA.FTZ R68, R71, UR40, -R6 ;  /* 0x0000002847447c23 */ /* 0x000fc60008010806 */
        /* <DEDUP_REMOVED lines=16> */
[----:B------:R-:W-:Y:S01]  /*bda0*/  FFMA.FTZ R70, R75, UR40, -R6 ;  /* 0x000000284b467c23 */ /* 0x000fe20008010806 */
[----:B------:R-:W-:-:S05]  /*bdb0*/  FADD.FTZ R74, R14, R5 ;  /* 0x000000050e4a7221 */ /* 0x000fca0000010000 */
[----:B------:R-:W2:Y:S01]  /*bdc0*/  MUFU.EX2 R51, R51 ;  /* 0x0000003300337308 */ /* 0x000ea20000000800 */
[----:B-1----:R-:W-:-:S04]  /*bdd0*/  FADD.FTZ R72, R50, R71 ;  /* 0x0000004732487221 */ /* 0x002fc80000010000 */
[----:B------:R-:W-:-:S03]  /*bde0*/  FADD.FTZ R71, R11, R72 ;  /* 0x000000480b477221 */ /* 0x000fc60000010000 */
[----:B------:R-:W1:Y:S01]  /*bdf0*/  MUFU.EX2 R58, R58 ;  /* 0x0000003a003a7308 */ /* 0x000e620000000800 */
[----:B0-----:R-:W-:-:S01]  /*be00*/  FADD.FTZ R72, R64, R71 ;  /* 0x0000004740487221 */ /* 0x001fc20000010000 */
[----:B------:R-:W-:-:S06]  /*be10*/  FFMA.FTZ R71, R78, UR40, -R6 ;  /* 0x000000284e477c23 */ /* 0x000fcc0008010806 */
[----:B------:R-:W0:Y:S01]  /*be20*/  MUFU.EX2 R55, R55 ;  /* 0x0000003700377308 */ /* 0x000e220000000800 */
[----:B--2---:R-:W-:-:S01]  /*be30*/  FADD.FTZ R75, R51, R72 ;  /* 0x00000048334b7221 */ /* 0x004fc20000010000 */
[----:B------:R-:W-:-:S06]  /*be40*/  FFMA.FTZ R72, R79, UR40, -R6 ;  /* 0x000000284f487c23 */ /* 0x000fcc0008010806 */
[----:B------:R-:W2:Y:S01]  /*be50*/  MUFU.EX2 R62, R62 ;  /* 0x0000003e003e7308 */ /* 0x000ea20000000800 */
[----:B-1----:R-:W-:-:S01]  /*be60*/  FADD.FTZ R4, R58, R75 ;  /* 0x0000004b3a047221 */ /* 0x002fc20000010000 */
[----:B------:R-:W-:Y:S01]  /*be70*/  FADD.FTZ R75, R41, R74 ;  /* 0x0000004a294b7221 */ /* 0x000fe20000010000 */
[----:B------:R-:W-:-:S03]  /*be80*/  FFMA.FTZ R74, R82, UR40, -R6 ;  /* 0x00000028524a7c23 */ /* 0x000fc60008010806 */
[----:B------:R-:W-:Y:S01]  /*be90*/  FADD.FTZ R76, R16, R75 ;  /* 0x0000004b104c7221 */ /* 0x000fe20000010000 */
[----:B------:R-:W-:-:S01]  /*bea0*/  FFMA.FTZ R75, R83, UR40, -R6 ;  /* 0x00000028534b7c23 */ /* 0x000fc20008010806 */
[----:B------:R-:W1:Y:S01]  /*beb0*/  MUFU.EX2 R59, R59 ;  /* 0x0000003b003b7308 */ /* 0x000e620000000800 */
[----:B0-----:R-:W-:-:S01]  /*bec0*/  FADD.FTZ R5, R55, R4 ;  /* 0x0000000437057221 */ /* 0x001fc20000010000 */
[----:B------:R-:W-:Y:S01]  /*bed0*/  FADD.FTZ R77, R45, R76 ;  /* 0x0000004c2d4d7221 */ /* 0x000fe20000010000 */
[----:B------:R-:W-:-:S03]  /*bee0*/  FFMA.FTZ R6, R87, UR40, -R6 ;  /* 0x0000002857067c23 */ /* 0x000fc60008010806 */
        /* <DEDUP_REMOVED lines=45> */
.L_x_9547:
        /* <DEDUP_REMOVED lines=90> */
.L_x_9530:
[----:B------:R-:W-:Y:S06]  /*c760*/  BAR.ARV 0x8, 0x200 ;  /* 0x0208000000007b1d */ /* 0x000fec0000002000 */
[----:B------:R-:W-:Y:S05]  /*c770*/  @!P0 BRA `(.L_x_9549) ;  /* 0x0000000000048947 */ /* 0x000fea0003800000 */
[----:B------:R-:W-:Y:S01]  /*c780*/  BPT.TRAP 0x1 ;  /* 0x000000040000795c */ /* 0x000fe20000300000 */
.L_x_9549:
[----:B------:R-:W-:Y:S01]  /*c790*/  ULEA UR16, UR4, UR42, 0x3 ;  /* 0x0000002a04107291 */ /* 0x000fe2000f8e183f */
[----:B------:R-:W-:-:S05]  /*c7a0*/  IMAD.U32 R3, RZ, RZ, UR5 ;  /* 0x00000005ff037e24 */ /* 0x000fca000f8e00ff */
[----:B------:R-:W-:-:S04]  /*c7b0*/  SHF.L.U32 R3, R3, 0x1f, RZ ;  /* 0x0000001f03037819 */ /* 0x000fc800000006ff */
[----:B------:R0:W1:Y:S01]  /*c7c0*/  SYNCS.PHASECHK.TRANS64.TRYWAIT P1, [UR16+0x17050], R3 ;  /* 0x01705003ff0075a7 */ /* 0x0000620008020150 */
[----:B------:R-:W-:Y:S05]  /*c7d0*/  @!P0 BRA `(.L_x_9550) ;  /* 0x0000000000048947 */ /* 0x000fea0003800000 */
[----:B------:R-:W-:Y:S01]  /*c7e0*/  BPT.TRAP 0x1 ;  /* 0x000000040000795c */ /* 0x000fe20000300000 */
.L_x_9550:
[----:B-1----:R-:W-:Y:S05]  /*c7f0*/  @P1 BRA `(.L_x_9551) ;  /* 0x0000000000081947 */ /* 0x002fea0003800000 */
[----:B------:R-:W1:Y:S02]  /*c800*/  SYNCS.PHASECHK.TRANS64.TRYWAIT P1, [UR16+0x17050], R3 ;  /* 0x01705003ff0075a7 */ /* 0x000e640008020150 */
[----:B-1----:R-:W-:Y:S05]  /*c810*/  @!P1 BRA `(.L_x_9552) ;  /* 0x0000006400789947 */ /* 0x002fea0003800000 */
.L_x_9551:
[----:B------:R-:W-:Y:S01]  /*c820*/  ULDC.64 UR10, c[0x0][0x9a0] ;  /* 0x00026800000a7ab9 */ /* 0x000fe20000000a00 */
[----:B------:R-:W-:Y:S01]  /*c830*/  UIADD3 UR42, UR42, 0x400, URZ ;  /* 0x000004002a2a7890 */ /* 0x000fe2000fffe03f */
[----:B------:R-:W-:Y:S01]  /*c840*/  WARPGROUP.ARRIVE ;  /* 0x00000000000079c5 */ /* 0x000fe20000000000 */
[----:B------:R-:W-:Y:S01]  /*c850*/  UISETP.NE.U32.AND UP0, UPT, UR10, URZ, UPT ;  /* 0x0000003f0a00728c */ /* 0x000fe2000bf05070 */
[----:B01----:R-:W-:Y:S01]  /*c860*/  IMAD.MOV.U32 R3, RZ, RZ, 0x3f800000 ;  /* 0x3f800000ff037424 */ /* 0x003fe200078e00ff */
[----:B------:R-:W-:Y:S02]  /*c870*/  USHF.R.U32.HI UR42, URZ, 0x4, UR42 ;  /* 0x000000043f2a7899 */ /* 0x000fe4000801162a */
[----:B------:R-:W-:Y:S02]  /*c880*/  UISETP.NE.AND.EX UP0, UPT, UR11, URZ, UPT, UP0 ;  /* 0x0000003f0b00728c */ /* 0x000fe4000bf05300 */
[----:B------:R-:W-:Y:S01]  /*c890*/  ULOP3.LUT UR42, UR42, 0x3fff, URZ, 0xc0, !UPT ;  /* 0x00003fff2a2a7892 */ /* 0x000fe2000f8ec03f */
[----:B------:R-:W-:-:S03]  /*c8a0*/  UMOV UR15, 0x40000040 ;  /* 0x40000040000f7882 */ /* 0x000fc60000000000 */
[----:B------:R-:W-:Y:S01]  /*c8b0*/  ULOP3.LUT UR42, UR42, 0x10000, URZ, 0xfc, !UPT ;  /* 0x000100002a2a7892 */ /* 0x000fe2000f8efc3f */
[----:B------:R-:W-:-:S04]  /*c8c0*/  PLOP3.LUT P1, PT, PT, PT, UP0, 0x80, 0x0 ;  /* 0x000000000000781c */ /* 0x000fc80003f2f008 */
[----:B------:R-:W-:Y:S01]  /*c8d0*/  @UP0 ULDC.64 UR8, c[0x0][0x9c8] ;  /* 0x0002720000080ab9 */ /* 0x000fe20000000a00 */
[----:B------:R-:W-:Y:S02]  /*c8e0*/  @UP0 USHF.R.S32.HI UR14, URZ, 0x1f, UR36 ;  /* 0x0000001f3f0e0899 */ /* 0x000fe40008011424 */
[----:B------:R-:W-:Y:S02]  /*c8f0*/  @UP0 UIMAD UR5, UR39, UR8, URZ ;  /* 0x00000008270502a4 */ /* 0x000fe4000f8e023f */
[----:B------:R-:W-:Y:S02]  /*c900*/  @UP0 UIMAD.WIDE.U32 UR6, UR38, UR8, URZ ;  /* 0x00000008260602a5 */ /* 0x000fe4000f8e003f */
[----:B------:R-:W-:Y:S01]  /*c910*/  UIMAD UR8, UR4, 0x300, UR42 ;  /* 0x00000300040878a4 */ /* 0x000fe2000f8e022a */
[----:B------:R-:W-:Y:S01]  /*c920*/  @UP0 ULDC.64 UR12, c[0x0][0x9d0] ;  /* 0x00027400000c0ab9 */ /* 0x000fe20000000a00 */
[----:B------:R-:W-:Y:S02]  /*c930*/  @UP0 UIMAD UR5, UR38, UR9, UR5 ;  /* 0x00000009260502a4 */ /* 0x000fe4000f8e0205 */
[----:B------:R-:W-:-:S02]  /*c940*/  @UP0 UIMAD UR4, UR14, UR12, URZ ;  /* 0x0000000c0e0402a4 */ /* 0x000fc4000f8e023f */
[----:B------:R-:W-:Y:S01]  /*c950*/  @UP0 UIADD3 UR5, UR7, UR5, URZ ;  /* 0x0000000507050290 */ /* 0x000fe2000fffe03f */
[----:B------:R-:W-:Y:S01]  /*c960*/  UMOV UR14, UR8 ;  /* 0x00000008000e7c82 */ /* 0x000fe20008000000 */
[----:B------:R-:W-:Y:S02]  /*c970*/  @UP0 UIMAD UR7, UR36, UR13, UR4 ;  /* 0x0000000d240702a4 */ /* 0x000fe4000f8e0204 */
[----:B------:R-:W-:Y:S01]  /*c980*/  QGMMA.64x96x32.F32.E4M3.E4M3 R88, R148, gdesc[UR12], R88, gsb0 ;  /* 0x0160000c94587df3 */ /* 0x000fe20008000858 */
[----:B------:R-:W-:Y:S02]  /*c990*/  @UP0 UMOV UR4, UR6 ;  /* 0x0000000600040c82 */ /* 0x000fe40008000000 */
[----:B------:R-:W-:-:S04]  /*c9a0*/  @UP0 UIMAD.WIDE.U32 UR4, UR36, UR12, UR4 ;  /* 0x0000000c240402a5 */ /* 0x000fc8000f8e0004 */
[----:B------:R-:W-:Y:S02]  /*c9b0*/  @UP0 UIADD3 UR5, UR5, UR7, URZ ;  /* 0x0000000705050290 */ /* 0x000fe4000fffe03f */
[----:B------:R-:W-:-:S04]  /*c9c0*/  @UP0 ULEA UR6, UP1, UR4, UR10, 0x2 ;  /* 0x0000000a04060291 */ /* 0x000fc8000f82103f */
[----:B------:R-:W-:Y:S02]  /*c9d0*/  @UP0 ULEA.HI.X UR7, UR4, UR11, UR5, 0x2, UP1 ;  /* 0x0000000b04070291 */ /* 0x000fe400088f1405 */
[----:B------:R-:W-:-:S04]  /*c9e0*/  IMAD.U32 R6, RZ, RZ, UR6 ;  /* 0x00000006ff067e24 */ /* 0x000fc8000f8e00ff */
        /* <DEDUP_REMOVED lines=55> */
.L_x_9553:
        /* <DEDUP_REMOVED lines=52> */
.L_x_9479:
[----:B------:R-:W-:Y:S05]  /*d0a0*/  @P0 BRA `(.L_x_9554) ;  /* 0x0000001800ec0947 */ /* 0x000fea0003800000 */
[----:B------:R-:W0:Y:S01]  /*d0b0*/  S2R R9, SR_TID.X ;  /* 0x0000000000097919 */ /* 0x000e220000002100 */
[----:B------:R-:W-:Y:S01]  /*d0c0*/  ULDC.64 UR4, c[0x4][0x70] ;  /* 0x01001c0000047ab9 */ /* 0x000fe20000000a00 */
[----:B------:R-:W1:Y:S01]  /*d0d0*/  LDC R46, c[0x0][0xbe8] ;  /* 0x0002fa00ff2e7b82 */ /* 0x000e620000000800 */
[----:B------:R-:W-:Y:S01]  /*d0e0*/  ULDC.64 UR8, c[0x0][0xbd0] ;  /* 0x0002f40000087ab9 */ /* 0x000fe20000000a00 */
[----:B------:R-:W-:Y:S01]  /*d0f0*/  USHF.R.S32.HI UR7, URZ, 0x1f, UR36 ;  /* 0x0000001f3f077899 */ /* 0x000fe20008011424 */
[----:B------:R-:W-:-:S05]  /*d100*/  ULDC.64 UR10, c[0x0][0xb38] ;  /* 0x0002ce00000a7ab9 */ /* 0x000fca0000000a00 */
[----:B------:R-:W2:Y:S01]  /*d110*/  LDC R72, c[0x0][0xc50] ;  /* 0x00031400ff487b82 */ /* 0x000ea20000000800 */
[----:B0-----:R-:W-:-:S05]  /*d120*/  IMAD.SHL.U32 R7, R9, 0x4, RZ ;  /* 0x0000000409077824 */ /* 0x001fca00078e00ff */
[----:B------:R-:W-:Y:S02]  /*d130*/  LOP3.LUT R7, R7, 0xc, RZ, 0xc0, !PT ;  /* 0x0000000c07077812 */ /* 0x000fe400078ec0ff */
[----:B------:R-:W-:Y:S02]  /*d140*/  BAR.SYNC.DEFER_BLOCKING 0x1, 0x180 ;  /* 0x0046000000007b1d */ /* 0x000fe40000010000 */
[----:B------:R-:W-:-:S05]  /*d150*/  IADD3 R12, P0, R7, UR4, RZ ;  /* 0x00000004070c7c10 */ /* 0x000fca000ff1e0ff */
[----:B------:R-:W-:-:S05]  /*d160*/  IMAD.X R13, RZ, RZ, UR5, P0 ;  /* 0x00000005ff0d7e24 */ /* 0x000fca00080e06ff */
[----:B------:R0:W3:Y:S01]  /*d170*/  LDG.E.CONSTANT R12, desc[UR44][R12.64] ;  /* 0x0000002c0c0c7981 */ /* 0x0000e2000c1e9900 */
[----:B------:R-:W-:Y:S01]  /*d180*/  LOP3.LUT P0, R7, R9, 0x3, RZ, 0xc0, !PT ;  /* 0x0000000309077812 */ /* 0x000fe2000780c0ff */
[----:B------:R-:W-:Y:S01]  /*d190*/  UIMAD.WIDE.U32 UR4, UR36, UR8, URZ ;  /* 0x00000008240472a5 */ /* 0x000fe2000f8e003f */
[----:B-1----:R-:W-:Y:S01]  /*d1a0*/  ISETP.NE.AND P2, PT, R46, 0x1, PT ;  /* 0x000000012e00780c */ /* 0x002fe20003f45270 */
[----:B------:R-:W-:Y:S01]  /*d1b0*/  UIMAD UR6, UR7, UR8, URZ ;  /* 0x00000008070672a4 */ /* 0x000fe2000f8e023f */
[----:B------:R-:W-:Y:S01]  /*d1c0*/  ISETP.EQ.OR P0, PT, R7, 0x3, !P0 ;  /* 0x000000030700780c */ /* 0x000fe20004702670 */
[----:B------:R-:W-:Y:S01]  /*d1d0*/  UIMAD UR8, UR7, UR10, URZ ;  /* 0x0000000a070872a4 */ /* 0x000fe2000f8e023f */
[----:B------:R-:W-:Y:S01]  /*d1e0*/  BSSY B0, `(.L_x_9555) ;  /* 0x0000145000007945 */ /* 0x000fe20003800000 */
[----:B------:R-:W-:Y:S01]  /*d1f0*/  IMAD.U32 R26, RZ, RZ, UR4 ;  /* 0x00000004ff1a7e24 */ /* 0x000fe2000f8e00ff */
[----:B------:R-:W-:Y:S01]  /*d200*/  SEL R73, R3, R0, P0 ;  /* 0x0000000003497207 */ /* 0x000fe20000000000 */
[----:B------:R-:W-:Y:S01]  /*d210*/  UIMAD UR9, UR36, UR9, UR6 ;  /* 0x00000009240972a4 */ /* 0x000fe2000f8e0206 */
[----:B------:R-:W-:Y:S01]  /*d220*/  SEL R3, R0, R3, P0 ;  /* 0x0000000300037207 */ /* 0x000fe20000000000 */
[----:B------:R-:W-:Y:S01]  /*d230*/  VIADD R0, R9, 0xffffff80 ;  /* 0xffffff8009007836 */ /* 0x000fe20000000000 */
[----:B------:R-:W-:Y:S01]  /*d240*/  SEL R55, R15, R2, P0 ;  /* 0x000000020f377207 */ /* 0x000fe20000000000 */
[----:B------:R-:W2:Y:S01]  /*d250*/  S2UR UR4, SR_CTAID.Y ;  /* 0x00000000000479c3 */ /* 0x000ea20000002600 */
[----:B------:R-:W-:Y:S01]  /*d260*/  SEL R15, R2, R15, P0 ;  /* 0x0000000f020f7207 */ /* 0x000fe20000000000 */
[----:B------:R-:W-:Y:S01]  /*d270*/  UIADD3 UR9, UR5, UR9, URZ ;  /* 0x0000000905097290 */ /* 0x000fe2000fffe03f */
[----:B------:R-:W-:Y:S01]  /*d280*/  SHF.R.S32.HI R23, RZ, 0x1f, R0 ;  /* 0x0000001fff177819 */ /* 0x000fe20000011400 */
[----:B------:R-:W-:Y:S01]  /*d290*/  UIMAD.WIDE.U32 UR6, UR36, UR10, URZ ;  /* 0x0000000a240672a5 */ /* 0x000fe2000f8e003f */
[----:B------:R-:W-:Y:S01]  /*d2a0*/  SEL R57, R5, R8, P0 ;  /* 0x0000000805397207 */ /* 0x000fe20000000000 */
[----:B------:R-:W-:Y:S01]  /*d2b0*/  UIMAD UR8, UR36, UR11, UR8 ;  /* 0x0000000b240872a4 */ /* 0x000fe2000f8e0208 */
[----:B------:R-:W-:Y:S01]  /*d2c0*/  LEA.HI R2, R23, R0, RZ, 0x7 ;  /* 0x0000000017027211 */ /* 0x000fe200078f38ff */
[----:B------:R-:W1:Y:S01]  /*d2d0*/  @P2 LDC R70, c[0x0][0xbec] ;  /* 0x0002fb00ff462b82 */ /* 0x000e620000000800 */
[----:B------:R-:W-:Y:S01]  /*d2e0*/  SEL R5, R8, R5, P0 ;  /* 0x0000000508057207 */ /* 0x000fe20000000000 */
[----:B------:R-:W-:Y:S01]  /*d2f0*/  UIADD3 UR8, UR7, UR8, URZ ;  /* 0x0000000807087290 */ /* 0x000fe2000fffe03f */
[----:B------:R-:W-:Y:S01]  /*d300*/  LOP3.LUT R7, R2, 0xffffff80, RZ, 0xc0, !PT ;  /* 0xffffff8002077812 */ /* 0x000fe200078ec0ff */
[----:B------:R-:W-:Y:S01]  /*d310*/  IMAD.U32 R35, RZ, RZ, UR7 ;  /* 0x00000007ff237e24 */ /* 0x000fe2000f8e00ff */
[----:B------:R-:W-:Y:S01]  /*d320*/  SEL R69, R47, R10, P0 ;  /* 0x0000000a2f457207 */ /* 0x000fe20000000000 */
[----:B------:R-:W-:Y:S01]  /*d330*/  IMAD.U32 R34, RZ, RZ, UR6 ;  /* 0x00000006ff227e24 */ /* 0x000fe2000f8e00ff */
[----:B------:R-:W-:Y:S01]  /*d340*/  LEA.HI R23, R23, R0, RZ, 0x2 ;  /* 0x0000000017177211 */ /* 0x000fe200078f10ff */
[----:B------:R-:W-:Y:S01]  /*d350*/  IMAD.IADD R40, R0, 0x1, -R7 ;  /* 0x0000000100287824 */ /* 0x000fe200078e0a07 */
[----:B------:R-:W-:Y:S01]  /*d360*/  SHF.R.S32.HI R8, RZ, 0x7, R2 ;  /* 0x00000007ff087819 */ /* 0x000fe20000011402 */
[----:B------:R-:W4:Y:S01]  /*d370*/  @P2 LDC R74, c[0x0][0xbec] ;  /* 0x0002fb00ff4a2b82 */ /* 0x000f220000000800 */
[----:B------:R-:W-:Y:S01]  /*d380*/  SEL R47, R10, R47, P0 ;  /* 0x0000002f0a2f7207 */ /* 0x000fe20000000000 */
[----:B------:R-:W-:Y:S01]  /*d390*/  IMAD.U32 R35, RZ, RZ, UR8 ;  /* 0x00000008ff237e24 */ /* 0x000fe2000f8e00ff */
[----:B------:R-:W-:Y:S01]  /*d3a0*/  SHF.R.S32.HI R25, RZ, 0x1f, R40 ;  /* 0x0000001fff197819 */ /* 0x000fe20000011428 */
[----:B------:R-:W-:Y:S01]  /*d3b0*/  IMAD.HI R2, R8, 0x55555556, RZ ;  /* 0x5555555608027827 */ /* 0x000fe200078e02ff */
[----:B------:R-:W-:Y:S01]  /*d3c0*/  LOP3.LUT R23, R23, 0xfffffffc, RZ, 0xc0, !PT ;  /* 0xfffffffc17177812 */ /* 0x000fe200078ec0ff */
[----:B------:R-:W-:Y:S01]  /*d3d0*/  ULDC.64 UR6, c[0x0][0xb48] ;  /* 0x0002d20000067ab9 */ /* 0x000fe20000000a00 */
[----:B------:R-:W-:-:S02]  /*d3e0*/  LEA.HI R10, R25, R40, RZ, 0x2 ;  /* 0x00000028190a7211 */ /* 0x000fc400078f10ff */
[----:B------:R-:W-:Y:S02]  /*d3f0*/  SEL R67, R51, R20, P0 ;  /* 0x0000001433437207 */ /* 0x000fe40000000000 */
[--C-:B------:R-:W-:Y:S02]  /*d400*/  SHF.R.S32.HI R16, RZ, 0x2, R10.reuse ;  /* 0x00000002ff107819 */ /* 0x100fe4000001140a */
[----:B------:R-:W-:Y:S02]  /*d410*/  SHF.R.S32.HI R27, RZ, 0x1f, R10 ;  /* 0x0000001fff1b7819 */ /* 0x000fe4000001140a */
[----:B------:R-:W-:Y:S01]  /*d420*/  SEL R51, R20, R51, P0 ;  /* 0x0000003314337207 */ /* 0x000fe20000000000 */
[----:B------:R-:W-:Y:S01]  /*d430*/  IMAD.IADD R20, R0, 0x1, -R23 ;  /* 0x0000000100147824 */ /* 0x000fe200078e0a17 */
[----:B------:R-:W-:Y:S02]  /*d440*/  LEA.HI R23, R2, R2, RZ, 0x1 ;  /* 0x0000000202177211 */ /* 0x000fe400078f08ff */
[----:B------:R-:W-:Y:S01]  /*d450*/  LEA.HI R27, R27, R16, RZ, 0x3 ;  /* 0x000000101b1b7211 */ /* 0x000fe200078f18ff */
[----:B------:R-:W5:Y:S01]  /*d460*/  S2R R2, SR_CTAID.X ;  /* 0x0000000000027919 */ /* 0x000f620000002500 */
[----:B------:R-:W-:-:S02]  /*d470*/  SEL R61, R135, R134, P0 ;  /* 0x00000086873d7207 */ /* 0x000fc40000000000 */
[----:B------:R-:W-:Y:S01]  /*d480*/  LOP3.LUT R33, R27, 0xfffffff8, RZ, 0xc0, !PT ;  /* 0xfffffff81b217812 */ /* 0x000fe200078ec0ff */
[----:B------:R-:W-:Y:S01]  /*d490*/  IMAD R27, R23, -0x3, R8 ;  /* 0xfffffffd171b7824 */ /* 0x000fe200078e0208 */
[----:B------:R-:W-:Y:S02]  /*d4a0*/  LEA.HI R8, R20, R20, RZ, 0x1 ;  /* 0x0000001414087211 */ /* 0x000fe400078f08ff */
[----:B------:R-:W-:Y:S01]  /*d4b0*/  SEL R31, R98, R99, P0 ;  /* 0x00000063621f7207 */ /* 0x000fe20000000000 */
[----:B------:R-:W-:Y:S01]  /*d4c0*/  IMAD.IADD R0, R16, 0x1, -R33 ;  /* 0x0000000110007824 */ /* 0x000fe200078e0a21 */
[----:B------:R-:W-:Y:S02]  /*d4d0*/  LOP3.LUT R33, R8, 0x1ffffffe, RZ, 0xc0, !PT ;  /* 0x1ffffffe08217812 */ /* 0x000fe400078ec0ff */
[----:B------:R-:W-:Y:S02]  /*d4e0*/  SEL R21, R110, R111, P0 ;  /* 0x0000006f6e157207 */ /* 0x000fe40000000000 */
[----:B------:R-:W-:Y:S01]  /*d4f0*/  SEL R19, R14, R93, P0 ;  /* 0x0000005d0e137207 */ /* 0x000fe20000000000 */
[----:B------:R-:W-:Y:S01]  /*d500*/  IMAD.IADD R45, R20, 0x1, -R33 ;  /* 0x00000001142d7824 */ /* 0x000fe200078e0a21 */
[----:B------:R-:W-:-:S02]  /*d510*/  SEL R33, R134, R135, P0 ;  /* 0x0000008786217207 */ /* 0x000fc40000000000 */
[----:B------:R-:W-:Y:S02]  /*d520*/  SEL R14, R93, R14, P0 ;  /* 0x0000000e5d0e7207 */ /* 0x000fe40000000000 */
[----:B------:R-:W-:Y:S02]  /*d530*/  LOP3.LUT R75, R10, 0x7ffffffc, RZ, 0xc0, !PT ;  /* 0x7ffffffc0a4b7812 */ /* 0x000fe400078ec0ff */
[----:B------:R-:W-:Y:S02]  /*d540*/  LEA.HI R25, R25, R40, RZ, 0x5 ;  /* 0x0000002819197211 */ /* 0x000fe400078f28ff */
[----:B------:R-:W-:Y:S02]  /*d550*/  SEL R59, R108, R109, P0 ;  /* 0x0000006d6c3b7207 */ /* 0x000fe40000000000 */
[----:B------:R-:W-:Y:S02]  /*d560*/  SEL R18, R109, R108, P0 ;  /* 0x0000006c6d127207 */ /* 0x000fe40000000000 */
[----:B------:R-:W-:-:S02]  /*d570*/  SHF.R.S32.HI R25, RZ, 0x5, R25 ;  /* 0x00000005ff197819 */ /* 0x000fc40000011419 */
[----:B------:R-:W-:Y:S02]  /*d580*/  SEL R43, R58, R117, P0 ;  /* 0x000000753a2b7207 */ /* 0x000fe40000000000 */
[----:B------:R-:W-:Y:S01]  /*d590*/  SEL R65, R104, R105, P0 ;  /* 0x0000006968417207 */ /* 0x000fe20000000000 */
[----:B------:R-:W-:Y:S01]  /*d5a0*/  IMAD R0, R25, 0x10, R0 ;  /* 0x0000001019007824 */ /* 0x000fe200078e0200 */
[----:B------:R-:W-:Y:S02]  /*d5b0*/  SEL R17, R113, R112, P0 ;  /* 0x0000007071117207 */ /* 0x000fe40000000000 */
[----:B------:R-:W-:Y:S01]  /*d5c0*/  SEL R58, R117, R58, P0 ;  /* 0x0000003a753a7207 */ /* 0x000fe20000000000 */
[----:B------:R-:W-:Y:S01]  /*d5d0*/  IMAD R0, R27, 0x40, R0 ;  /* 0x000000401b007824 */ /* 0x000fe200078e0200 */
[----:B------:R-:W-:Y:S01]  /*d5e0*/  SEL R49, R124, R125, P0 ;  /* 0x0000007d7c317207 */ /* 0x000fe20000000000 */
[----:B------:R-:W-:Y:S01]  /*d5f0*/  IMAD.U32 R27, RZ, RZ, UR5 ;  /* 0x00000005ff1b7e24 */ /* 0x000fe2000f8e00ff */
[----:B------:R-:W-:Y:S01]  /*d600*/  SEL R53, R132, R133, P0 ;  /* 0x0000008584357207 */ /* 0x000fe20000000000 */
[--C-:B------:R-:W-:Y:S01]  /*d610*/  IMAD R45, R45, 0x8, R0.reuse ;  /* 0x000000082d2d7824 */ /* 0x100fe200078e0200 */
[----:B------:R-:W-:Y:S01]  /*d620*/  SEL R29, R90, R91, P0 ;  /* 0x0000005b5a1d7207 */ /* 0x000fe20000000000 */
[----:B-----5:R-:W-:Y:S01]  /*d630*/  IMAD R54, R2, 0xc0, R0 ;  /* 0x000000c002367824 */ /* 0x020fe200078e0200 */
[----:B------:R-:W-:Y:S01]  /*d640*/  SEL R63, R94, R95, P0 ;  /* 0x0000005f5e3f7207 */ /* 0x000fe20000000000 */
[----:B------:R-:W-:Y:S01]  /*d650*/  IMAD R45, R2, 0xc0, R45 ;  /* 0x000000c0022d7824 */ /* 0x000fe200078e022d */
[----:B------:R-:W-:Y:S01]  /*d660*/  SEL R41, R102, R103, P0 ;  /* 0x0000006766297207 */ /* 0x000fe20000000000 */
[----:B------:R-:W-:Y:S01]  /*d670*/  IMAD.U32 R27, RZ, RZ, UR9 ;  /* 0x00000009ff1b7e24 */ /* 0x000fe2000f8e00ff */
[----:B------:R-:W-:Y:S01]  /*d680*/  SEL R11, R106, R107, P0 ;  /* 0x0000006b6a0b7207 */ /* 0x000fe20000000000 */
[----:B----4-:R-:W-:Y:S01]  /*d690*/  @P2 IMAD.HI.U32 R74, R45, R74, RZ ;  /* 0x0000004a2d4a2227 */ /* 0x010fe200078e00ff */
[----:B------:R-:W-:Y:S01]  /*d6a0*/  SEL R9, R114, R115, P0 ;  /* 0x0000007372097207 */ /* 0x000fe20000000000 */
[----:B------:R-:W-:Y:S01]  /*d6b0*/  ULDC.64 UR8, c[0x0][0xb28] ;  /* 0x0002ca0000087ab9 */ /* 0x000fe20000000a00 */
        /* <DEDUP_REMOVED lines=19> */
[C---:B------:R-:W-:Y:S01]  /*d7f0*/  LOP3.LUT P1, RZ, R40.reuse, 0x3, RZ, 0xc0, !PT ;  /* 0x0000000328ff7812 */ /* 0x040fe2000782c0ff */
[----:B------:R-:W-:Y:S01]  /*d800*/  IMAD.IADD R40, R40, 0x1, -R75 ;  /* 0x0000000128287824 */ /* 0x000fe200078e0a4b */
[----:B---3--:R-:W-:Y:S01]  /*d810*/  LOP3.LUT R44, R12, 0x2, RZ, 0x3c, !PT ;  /* 0x000000020c2c7812 */ /* 0x008fe200078e3cff */
[----:B------:R-:W-:Y:S04]  /*d820*/  SHFL.IDX PT, R60, R33, R12, 0x1c1f ;  /* 0x001c1f0c213c7589 */ /* 0x000fe800000e0000 */
[----:B------:R-:W0:Y:S04]  /*d830*/  SHFL.IDX PT, R61, R61, R44, 0x1c1f ;  /* 0x001c1f2c3d3d7589 */ /* 0x000e2800000e0000 */
[----:B------:R3:W-:Y:S04]  /*d840*/  SHFL.IDX PT, R24, R31, R12, 0x1c1f ;  /* 0x001c1f0c1f187589 */ /* 0x0007e800000e0000 */
[----:B------:R-:W-:Y:S04]  /*d850*/  SHFL.IDX PT, R10, R21, R12, 0x1c1f ;  /* 0x001c1f0c150a7589 */ /* 0x000fe800000e0000 */
[----:B------:R-:W-:Y:S01]  /*d860*/  SHFL.IDX PT, R20, R73, R12, 0x1c1f ;  /* 0x001c1f0c49147589 */ /* 0x000fe200000e0000 */
[----:B---3--:R-:W3:Y:S03]  /*d870*/  LDC.64 R30, c[0x0][0xbd8] ;  /* 0x0002f600ff1e7b82 */ /* 0x008ee60000000a00 */
[----:B------:R0:W-:Y:S04]  /*d880*/  SHFL.IDX PT, R21, R3, R44, 0x1c1f ;  /* 0x001c1f2c03157589 */ /* 0x0001e800000e0000 */
[----:B------:R-:W-:Y:S04]  /*d890*/  SHFL.IDX PT, R19, R19, R12, 0x1c1f ;  /* 0x001c1f0c13137589 */ /* 0x000fe800000e0000 */
[----:B------:R-:W-:Y:S01]  /*d8a0*/  SHFL.IDX PT, R14, R14, R44, 0x1c1f ;  /* 0x001c1f2c0e0e7589 */ /* 0x000fe200000e0000 */
[----:B0-----:R-:W-:-:S03]  /*d8b0*/  SEL R3, R61, R60, P0 ;  /* 0x0000003c3d037207 */ /* 0x001fc60000000000 */
[----:B------:R-:W-:Y:S04]  /*d8c0*/  SHFL.IDX PT, R57, R57, R12, 0x1c1f ;  /* 0x001c1f0c39397589 */ /* 0x000fe800000e0000 */
[----:B------:R0:W4:Y:S04]  /*d8d0*/  SHFL.IDX PT, R62, R5, R44, 0x1c1f ;  /* 0x001c1f2c053e7589 */ /* 0x00012800000e0000 */
[----:B------:R-:W-:Y:S04]  /*d8e0*/  SHFL.IDX PT, R59, R59, R12, 0x1c1f ;  /* 0x001c1f0c3b3b7589 */ /* 0x000fe800000e0000 */
[----:B------:R4:W-:Y:S01]  /*d8f0*/  SHFL.IDX PT, R66, R18, R44, 0x1c1f ;  /* 0x001c1f2c12427589 */ /* 0x0009e200000e0000 */
[----:B0-----:R-:W-:-:S03]  /*d900*/  SEL R5, R60, R61, P0 ;  /* 0x0000003d3c057207 */ /* 0x001fc60000000000 */
[----:B------:R-:W-:Y:S01]  /*d910*/  SHFL.IDX PT, R55, R55, R12, 0x1c1f ;  /* 0x001c1f0c37377589 */ /* 0x000fe200000e0000 */
[----:B------:R-:W0:Y:S03]  /*d920*/  LDC.64 R60, c[0x0][0xb40] ;  /* 0x0002d000ff3c7b82 */ /* 0x000e260000000a00 */
[----:B------:R-:W5:Y:S04]  /*d930*/  SHFL.IDX PT, R64, R15, R44, 0x1c1f ;  /* 0x001c1f2c0f407589 */ /* 0x000f6800000e0000 */
[----:B------:R2:W-:Y:S04]  /*d940*/  SHFL.IDX PT, R48, R69, R12, 0x1c1f ;  /* 0x001c1f0c45307589 */ /* 0x0005e800000e0000 */
[----:B------:R-:W-:Y:S01]  /*d950*/  SHFL.IDX PT, R52, R67, R12, 0x1c1f ;  /* 0x001c1f0c43347589 */ /* 0x000fe200000e0000 */
[----:B----4-:R-:W-:-:S03]  /*d960*/  SEL R18, R57, R62, P0 ;  /* 0x0000003e39127207 */ /* 0x010fc60000000000 */
[----:B------:R-:W-:Y:S01]  /*d970*/  SHFL.IDX PT, R16, R41, R12, 0x1c1f ;  /* 0x001c1f0c29107589 */ /* 0x000fe200000e0000 */
[----:B--2---:R-:W2:Y:S03]  /*d980*/  @P2 LDC R69, c[0x0][0xbf0] ;  /* 0x0002fc00ff452b82 */ /* 0x004ea60000000800 */
[----:B------:R-:W-:Y:S04]  /*d990*/  SHFL.IDX PT, R8, R39, R12, 0x1c1f ;  /* 0x001c1f0c27087589 */ /* 0x000fe800000e0000 */
[----:B------:R-:W-:Y:S01]  /*d9a0*/  SHFL.IDX PT, R0, R37, R12, 0x1c1f ;  /* 0x001c1f0c25007589 */ /* 0x000fe200000e0000 */
[----:B0-----:R-:W-:-:S03]  /*d9b0*/  IMAD.WIDE.U32 R34, R60, UR38, R34 ;  /* 0x000000263c227c25 */ /* 0x001fc6000f8e0022 */
[----:B------:R-:W-:Y:S01]  /*d9c0*/  SHFL.IDX PT, R2, R25, R12, 0x1c1f ;  /* 0x001c1f0c19027589 */ /* 0x000fe200000e0000 */
[----:B-----5:R-:W-:-:S03]  /*d9d0*/  SEL R15, R64, R55, P0 ;  /* 0x00000037400f7207 */ /* 0x020fc60000000000 */
[----:B------:R-:W-:Y:S04]  /*d9e0*/  SHFL.IDX PT, R67, R17, R44, 0x1c1f ;  /* 0x001c1f2c11437589 */ /* 0x000fe800000e0000 */
        /* <DEDUP_REMOVED lines=10> */
[----:B------:R4:W-:Y:S04]  /*da90*/  SHFL.IDX PT, R7, R7, R12, 0x1c1f ;  /* 0x001c1f0c07077589 */ /* 0x0009e800000e0000 */
[----:B------:R5:W1:Y:S04]  /*daa0*/  SHFL.IDX PT, R68, R13, R44, 0x1c1f ;  /* 0x001c1f2c0d447589 */ /* 0x000a6800000e0000 */
[----:B------:R-:W-:Y:S01]  /*dab0*/  SHFL.IDX PT, R58, R58, R44, 0x1c1f ;  /* 0x001c1f2c3a3a7589 */ /* 0x000fe200000e0000 */
[----:B----4-:R-:W-:-:S03]  /*dac0*/  SEL R12, R20, R21, P0 ;  /* 0x00000015140c7207 */ /* 0x010fc60000000000 */
[----:B------:R-:W-:Y:S01]  /*dad0*/  SHFL.IDX PT, R50, R125, R44, 0x1c1f ;  /* 0x001c1f2c7d327589 */ /* 0x000fe200000e0000 */
[----:B------:R-:W-:Y:S02]  /*dae0*/  SEL R20, R21, R20, P0 ;  /* 0x0000001415147207 */ /* 0x000fe40000000000 */
[----:B-----5:R-:W-:Y:S01]  /*daf0*/  SEL R13, R19, R14, P0 ;  /* 0x0000000e130d7207 */ /* 0x020fe20000000000 */
[----:B------:R-:W4:Y:S01]  /*db00*/  SHFL.IDX PT, R47, R47, R44, 0x1c1f ;  /* 0x001c1f2c2f2f7589 */ /* 0x000f2200000e0000 */
[----:B------:R-:W-:Y:S02]  /*db10*/  SEL R21, R14, R19, P0 ;  /* 0x000000130e157207 */ /* 0x000fe40000000000 */
[----:B------:R-:W-:Y:S01]  /*db20*/  SEL R14, R62, R57, P0 ;  /* 0x000000393e0e7207 */ /* 0x000fe20000000000 */
[----:B------:R-:W-:Y:S01]  /*db30*/  SHFL.IDX PT, R56, R133, R44, 0x1c1f ;  /* 0x001c1f2c85387589 */ /* 0x000fe200000e0000 */
[----:B---3--:R-:W-:Y:S01]  /*db40*/  IMAD.WIDE.U32 R62, R30, UR38, R26 ;  /* 0x000000261e3e7c25 */ /* 0x008fe2000f8e001a */
[----:B------:R-:W-:-:S02]  /*db50*/  SEL R27, R59, R66, P0 ;  /* 0x000000423b1b7207 */ /* 0x000fc40000000000 */
[----:B------:R-:W3:Y:S01]  /*db60*/  SHFL.IDX PT, R51, R51, R44, 0x1c1f ;  /* 0x001c1f2c33337589 */ /* 0x000ee200000e0000 */
[----:B------:R-:W-:Y:S01]  /*db70*/  IMAD R57, RZ, RZ, -UR36 ;  /* 0x80000024ff397e24 */ /* 0x000fe2000f8e02ff */
[----:B------:R-:W-:Y:S01]  /*db80*/  SEL R19, R55, R64, P0 ;  /* 0x0000004037137207 */ /* 0x000fe20000000000 */
[----:B------:R-:W-:Y:S01]  /*db90*/  IMAD R64, R60, UR39, RZ ;  /* 0x000000273c407c24 */ /* 0x000fe2000f8e02ff */
[----:B------:R-:W-:Y:S01]  /*dba0*/  SHFL.IDX PT, R41, R95, R44, 0x1c1f ;  /* 0x001c1f2c5f297589 */ /* 0x000fe200000e0000 */
[----:B------:R-:W-:Y:S01]  /*dbb0*/  IMAD.MOV.U32 R55, RZ, RZ, R45 ;  /* 0x000000ffff377224 */ /* 0x000fe200078e002d */
[----:B-1----:R-:W-:Y:S01]  /*dbc0*/  SEL R26, R65, R68, P0 ;  /* 0x00000044411a7207 */ /* 0x002fe20000000000 */
[----:B------:R-:W-:Y:S01]  /*dbd0*/  IMAD R61, R61, UR38, R64 ;  /* 0x000000263d3d7c24 */ /* 0x000fe2000f8e0240 */
[----:B------:R-:W-:Y:S01]  /*dbe0*/  SHFL.IDX PT, R38, R91, R44, 0x1c1f ;  /* 0x001c1f2c5b267589 */ /* 0x000fe200000e0000 */
[----:B------:R-:W-:Y:S02]  /*dbf0*/  IMAD.MOV.U32 R60, RZ, RZ, R34 ;  /* 0x000000ffff3c7224 */ /* 0x000fe400078e0022 */
[----:B------:R-:W-:Y:S01]  /*dc00*/  IMAD.IADD R61, R35, 0x1, R61 ;  /* 0x00000001233d7824 */ /* 0x000fe200078e023d */
        /* <DEDUP_REMOVED lines=9> */
[----:B-1----:R-:W-:Y:S01]  /*dca0*/  IMAD R44, R30, UR39, RZ ;  /* 0x000000271e2c7c24 */ /* 0x002fe2000f8e02ff */
[----:B------:R-:W-:-:S03]  /*dcb0*/  SEL R30, R68, R65, P0 ;  /* 0x00000041441e7207 */ /* 0x000fc60000000000 */
[----:B------:R-:W-:Y:S02]  /*dcc0*/  IMAD R31, R31, UR38, R44 ;  /* 0x000000261f1f7c24 */ /* 0x000fe4000f8e022c */
[----:B------:R-:W-:-:S04]  /*dcd0*/  @P2 IMAD.HI.U32 R44, R45, R70, RZ ;  /* 0x000000462d2c2227 */ /* 0x000fc800078e00ff */
[----:B------:R-:W-:Y:S01]  /*dce0*/  IMAD.IADD R63, R63, 0x1, R31 ;  /* 0x000000013f3f7824 */ /* 0x000fe200078e021f */
[----:B------:R-:W-:Y:S01]  /*dcf0*/  SEL R31, R66, R59, P0 ;  /* 0x0000003b421f7207 */ /* 0x000fe20000000000 */
[----:B------:R-:W-:Y:S01]  /*dd00*/  IMAD R59, R72, R57, UR4 ;  /* 0x00000004483b7e24 */ /* 0x000fe2000f8e0239 */
[----:B--2---:R-:W-:Y:S01]  /*dd10*/  @P2 SHF.R.U32.HI R55, RZ, R69, R44 ;  /* 0x00000045ff372219 */ /* 0x004fe2000001162c */
[----:B------:R-:W-:Y:S01]  /*dd20*/  ULDC.64 UR4, c[0x0][0xbe0] ;  /* 0x0002f80000047ab9 */ /* 0x000fe20000000a00 */
[----:B------:R-:W-:Y:S01]  /*dd30*/  IMAD.MOV.U32 R57, RZ, RZ, R45 ;  /* 0x000000ffff397224 */ /* 0x000fe200078e002d */
[----:B0-----:R-:W-:Y:S01]  /*dd40*/  @P2 SHF.R.U32.HI R57, RZ, R71, R74 ;  /* 0x00000047ff392219 */ /* 0x001fe2000001164a */
[----:B------:R-:W-:Y:S01]  /*dd50*/  IMAD.WIDE.U32 R60, R59, UR6, R60 ;  /* 0x000000063b3c7c25 */ /* 0x000fe2000f8e003c */
[----:B------:R-:W-:-:S05]  /*dd60*/  SHF.R.S32.HI R44, RZ, 0x1f, R59 ;  /* 0x0000001fff2c7819 */ /* 0x000fca000001143b */
[C---:B------:R-:W-:Y:S02]  /*dd70*/  IMAD R35, R44.reuse, UR4, RZ ;  /* 0x000000042c237c24 */ /* 0x040fe4000f8e02ff */
[----:B------:R-:W-:Y:S02]  /*dd80*/  IMAD R44, R44, UR6, RZ ;  /* 0x000000062c2c7c24 */ /* 0x000fe4000f8e02ff */
[C---:B------:R-:W-:Y:S02]  /*dd90*/  IMAD R64, R59.reuse, UR5, R35 ;  /* 0x000000053b407c24 */ /* 0x040fe4000f8e0223 */
[----:B------:R-:W-:Y:S01]  /*dda0*/  IMAD.WIDE.U32 R34, R59, UR4, R62 ;  /* 0x000000043b227c25 */ /* 0x000fe2000f8e003e */
[----:B------:R-:W-:-:S03]  /*ddb0*/  ULDC.64 UR4, c[0x0][0xb30] ;  /* 0x0002cc0000047ab9 */ /* 0x000fc60000000a00 */
[----:B------:R-:W-:Y:S01]  /*ddc0*/  IMAD R63, R59, UR7, R44 ;  /* 0x000000073b3f7c24 */ /* 0x000fe2000f8e022c */
[----:B------:R-:W-:Y:S01]  /*ddd0*/  SHF.R.S32.HI R59, RZ, 0x1f, R55 ;  /* 0x0000001fff3b7819 */ /* 0x000fe20000011437 */
[----:B------:R-:W-:Y:S01]  /*dde0*/  IMAD.MOV R62, RZ, RZ, -R57 ;  /* 0x000000ffff3e7224 */ /* 0x000fe200078e0a39 */
[----:B------:R-:W-:Y:S01]  /*ddf0*/  IADD3 R34, P2, R55, R34, RZ ;  /* 0x0000002237227210 */ /* 0x000fe20007f5e0ff */
[----:B------:R-:W-:Y:S01]  /*de00*/  IMAD.MOV R55, RZ, RZ, -R55 ;  /* 0x000000ffff377224 */ /* 0x000fe200078e0a37 */
[----:B------:R-:W-:Y:S01]  /*de10*/  SHF.R.S32.HI R44, RZ, 0x1f, R57 ;  /* 0x0000001fff2c7819 */ /* 0x000fe20000011439 */
[----:B------:R-:W-:Y:S01]  /*de20*/  IMAD.IADD R61, R61, 0x1, R63 ;  /* 0x000000013d3d7824 */ /* 0x000fe200078e023f */
[----:B------:R-:W-:Y:S01]  /*de30*/  IADD3.X R35, R59, R35, R64, P2, !PT ;  /* 0x000000233b237210 */ /* 0x000fe200017fe440 */
[----:B------:R-:W-:Y:S01]  /*de40*/  IMAD R55, R46, R55, R45 ;  /* 0x000000372e377224 */ /* 0x000fe200078e022d */
[----:B------:R-:W-:Y:S01]  /*de50*/  ULDC.64 UR6, c[0x0][0xbc8] ;  /* 0x0002f20000067ab9 */ /* 0x000fe20000000a00 */
[----:B------:R-:W-:-:S02]  /*de60*/  IMAD R44, R44, UR4, RZ ;  /* 0x000000042c2c7c24 */ /* 0x000fc4000f8e02ff */
[----:B------:R-:W-:Y:S02]  /*de70*/  IMAD R59, R46, R62, R45 ;  /* 0x0000003e2e3b7224 */ /* 0x000fe400078e022d */
[C---:B------:R-:W-:Y:S01]  /*de80*/  IMAD R63, R57.reuse, UR5, R44 ;  /* 0x00000005393f7c24 */ /* 0x040fe2000f8e022c */
[----:B------:R-:W-:Y:S01]  /*de90*/  SHF.R.S32.HI R44, RZ, 0x1f, R55 ;  /* 0x0000001fff2c7819 */ /* 0x000fe20000011437 */
[----:B------:R-:W-:Y:S01]  /*dea0*/  IMAD.WIDE.U32 R60, R57, UR4, R60 ;  /* 0x00000004393c7c25 */ /* 0x000fe2000f8e003c */
[----:B------:R-:W-:Y:S01]  /*deb0*/  SHF.R.S32.HI R45, RZ, 0x1f, R59 ;  /* 0x0000001fff2d7819 */ /* 0x000fe2000001143b */
[----:B------:R-:W0:Y:S01]  /*dec0*/  S2UR UR5, SR_CgaCtaId ;  /* 0x00000000000579c3 */ /* 0x000e220000008800 */
[----:B------:R-:W-:Y:S01]  /*ded0*/  UMOV UR4, 0x400 ;  /* 0x0000040000047882 */ /* 0x000fe20000000000 */
[----:B------:R-:W-:Y:S02]  /*dee0*/  IMAD R44, R44, UR6, RZ ;  /* 0x000000062c2c7c24 */ /* 0x000fe4000f8e02ff */
[----:B------:R-:W-:-:S02]  /*def0*/  IMAD R62, R45, UR8, RZ ;  /* 0x000000082d3e7c24 */ /* 0x000fc4000f8e02ff */
        /* <DEDUP_REMOVED lines=27> */
[----:B------:R-:W2:Y:S01]  /*e0b0*/  SHFL.IDX PT, R63, R57, 0x1, 0x1c1f ;  /* 0x003c1f00393f7f89 */ /* 0x000ea200000e0000 */
[----:B----4-:R-:W-:Y:S01]  /*e0c0*/  SEL R46, R48, R47, P0 ;  /* 0x0000002f302e7207 */ /* 0x010fe20000000000 */
[----:B0-----:R-:W-:Y:S01]  /*e0d0*/  IMAD.SHL.U32 R55, R40, 0x2, RZ ;  /* 0x0000000228377824 */ /* 0x001fe200078e00ff */
[----:B------:R-:W-:Y:S01]  /*e0e0*/  SEL R48, R47, R48, P0 ;  /* 0x000000302f307207 */ /* 0x000fe20000000000 */
[----:B------:R0:W4:Y:S01]  /*e0f0*/  SHFL.IDX PT, R44, R66, RZ, 0x1c1f ;  /* 0x001c1fff422c7589 */ /* 0x00012200000e0000 */
[----:B------:R-:W-:Y:S02]  /*e100*/  SEL R47, R49, R50, P0 ;  /* 0x00000032312f7207 */ /* 0x000fe40000000000 */
[----:B------:R-:W-:Y:S01]  /*e110*/  SYNCS.ARRIVE.TRANS64.RED.A1T0 RZ, [UR4], RZ ;  /* 0x000000ffffff79a7 */ /* 0x000fe20008100404 */
[----:B------:R-:W-:Y:S01]  /*e120*/  SEL R49, R50, R49, P0 ;  /* 0x0000003132317207 */ /* 0x000fe20000000000 */
[----:B------:R0:W0:Y:S01]  /*e130*/  SHFL.IDX PT, R45, R68, RZ, 0x1c1f ;  /* 0x001c1fff442d7589 */ /* 0x00002200000e0000 */
[----:B---3--:R-:W-:-:S02]  /*e140*/  SEL R50, R52, R51, P0 ;  /* 0x0000003334327207 */ /* 0x008fc40000000000 */
[----:B------:R-:W-:Y:S02]  /*e150*/  SEL R52, R51, R52, P0 ;  /* 0x0000003433347207 */ /* 0x000fe40000000000 */
[----:B------:R-:W-:Y:S02]  /*e160*/  SEL R35, R43, R58, P0 ;  /* 0x0000003a2b237207 */ /* 0x000fe40000000000 */
[----:B------:R-:W-:Y:S02]  /*e170*/  SEL R51, R53, R56, P0 ;  /* 0x0000003835337207 */ /* 0x000fe40000000000 */
[----:B------:R-:W-:Y:S01]  /*e180*/  SEL R43, R58, R43, P0 ;  /* 0x0000002b3a2b7207 */ /* 0x000fe20000000000 */
[----:B-1----:R1:W-:Y:S01]  /*e190*/  @!P2 ST.E desc[UR44][R60.64], R6 ;  /* 0x000000063c00a985 */ /* 0x0023e2000c10192c */
[----:B------:R-:W-:-:S03]  /*e1a0*/  SEL R53, R56, R53, P0 ;  /* 0x0000003538357207 */ /* 0x000fc60000000000 */
[----:B--2---:R1:W-:Y:S01]  /*e1b0*/  @!P1 ST.E desc[UR44][R62.64], R4 ;  /* 0x000000043e009985 */ /* 0x0043e2000c10192c */
[----:B------:R-:W-:Y:S05]  /*e1c0*/  @P3 BRA `(.L_x_9556) ;  /* 0x0000000400183947 */ /* 0x000fea0003800000 */
[C---:B-1----:R-:W-:Y:S01]  /*e1d0*/  VIADD R6, R55.reuse, 0x8 ;  /* 0x0000000837067836 */ /* 0x042fe20000000000 */
        /* <DEDUP_REMOVED lines=11> */
[--C-:B0---4-:R-:W-:Y:S02]  /*e290*/  @!P1 IMAD.WIDE R56, R55, 0x4, R44.reuse ;  /* 0x0000000437389825 */ /* 0x111fe400078e022c */
        /* <DEDUP_REMOVED lines=57> */
.L_x_9556:
[----:B------:R-:W-:Y:S05]  /*e630*/  BSYNC B0 ;  /* 0x0000000000007941 */ /* 0x000fea0003800000 */
.L_x_9555:
[----:B------:R-:W-:Y:S01]  /*e640*/  ISETP.GE.AND P1, PT, R64, R65, PT ;  /* 0x000000414000720c */ /* 0x000fe20003f26270 */
[----:B--2---:R2:W3:Y:S01]  /*e650*/  SHFL.IDX PT, R13, R68, 0x1, 0x1c1f ;  /* 0x003c1f00440d7f89 */ /* 0x0044e200000e0000 */
        /* <DEDUP_REMOVED lines=15> */
[----:B-1----:R-:W-:Y:S02]  /*e750*/  SEL R4, R2, R23, P0 ;  /* 0x0000001702047207 */ /* 0x002fe40000000000 */
        /* <DEDUP_REMOVED lines=52> */
[----:B--2---:R-:W-:Y:S01]  /*eaa0*/  @!P0 IMAD.WIDE R6, R9, 0x4, R12 ;  /* 0x0000000409068825 */ /* 0x004fe200078e020c */
        /* <DEDUP_REMOVED lines=27> */
.L_x_9554:
        /* <DEDUP_REMOVED lines=58> */
.L_x_9469:
        /* <DEDUP_REMOVED lines=18> */
.L_x_9557:
[----:B------:R-:W-:Y:S01]  /*f120*/  ULDC UR8, c[0x0][0xc50] ;  /* 0x0003140000087ab9 */ /* 0x000fe20000000800 */
[----:B------:R-:W-:Y:S01]  /*f130*/  UMOV UR36, UR7 ;  /* 0x0000000700247c82 */ /* 0x000fe20008000000 */
[----:B------:R-:W-:-:S11]  /*f140*/  UISETP.NE.AND UP0, UPT, UR8, 0x1, UPT ;  /* 0x000000010800788c */ /* 0x000fd6000bf05270 */
[----:B------:R-:W-:Y:S01]  /*f150*/  @UP0 ULDC UR4, c[0x0][0xc54] ;  /* 0x0003150000040ab9 */ /* 0x000fe20000000800 */
[----:B------:R-:W-:Y:S01]  /*f160*/  @UP0 ULDC UR6, c[0x0][0xc58] ;  /* 0x0003160000060ab9 */ /* 0x000fe20000000800 */
[----:B------:R-:W-:-:S04]  /*f170*/  UIMAD.WIDE.U32 UR4, UR7, UR4, URZ ;  /* 0x00000004070472a5 */ /* 0x000fc8000f8e003f */
[----:B------:R-:W-:-:S12]  /*f180*/  @UP0 USHF.R.U32.HI UR36, URZ, UR6, UR5 ;  /* 0x000000063f240299 */ /* 0x000fd80008011605 */
.L_x_9558:
        /* <DEDUP_REMOVED lines=24> */
[----:B0-----:R-:W-:-:S04]  /*f310*/  UIMAD UR39, UR39, 0xc0, URZ ;  /* 0x000000c0272778a4 */ /* 0x001fc8000f8e023f */
        /* <DEDUP_REMOVED lines=16> */
.L_x_9561:
[----:B------:R-:W-:-:S11]  /*f420*/  UISETP.NE.AND UP0, UPT, UR5, 0x1, UPT ;  /* 0x000000010500788c */ /* 0x000fd6000bf05270 */
[----:B------:R-:W-:Y:S02]  /*f430*/  @UP0 ULDC.64 UR14, c[0x0][0x9e8] ;  /* 0x00027a00000e0ab9 */ /* 0x000fe40000000a00 */
[----:B------:R-:W-:-:S04]  /*f440*/  UIMAD.WIDE.U32 UR8, UR7, UR14, URZ ;  /* 0x0000000e070872a5 */ /* 0x000fc8000f8e003f */
[----:B------:R-:W-:-:S12]  /*f450*/  @UP0 USHF.R.U32.HI UR7, URZ, UR15, UR9 ;  /* 0x0000000f3f070299 */ /* 0x000fd80008011609 */
.L_x_9562:
[----:B------:R-:W-:-:S04]  /*f460*/  UIMAD UR7, UR7, UR5, UR5 ;  /* 0x00000005070772a4 */ /* 0x000fc8000f8e0205 */
[----:B------:R-:W-:-:S04]  /*f470*/  UISETP.LT.AND UP0, UPT, UR4, UR7, UPT ;  /* 0x000000070400728c */ /* 0x000fc8000bf01270 */
[----:B------:R-:W-:-:S12]  /*f480*/  USEL UR4, UR4, UR7, UP0 ;  /* 0x0000000704047287 */ /* 0x000fd80008000000 */
.L_x_9560:
        /* <DEDUP_REMOVED lines=30> */
.L_x_9564:
[----:B------:R-:W-:-:S11]  /*f670*/  UISETP.NE.AND UP0, UPT, UR5, 0x1, UPT ;  /* 0x000000010500788c */ /* 0x000fd6000bf05270 */
[----:B------:R-:W-:Y:S02]  /*f680*/  @UP0 ULDC.64 UR12, c[0x0][0x9e8] ;  /* 0x00027a00000c0ab9 */ /* 0x000fe40000000a00 */
[----:B------:R-:W-:-:S04]  /*f690*/  UIMAD.WIDE.U32 UR8, UR4, UR12, URZ ;  /* 0x0000000c040872a5 */ /* 0x000fc8000f8e003f */
[----:B------:R-:W-:-:S12]  /*f6a0*/  @UP0 USHF.R.U32.HI UR4, URZ, UR13, UR9 ;  /* 0x0000000d3f040299 */ /* 0x000fd80008011609 */
.L_x_9565:
[----:B------:R-:W-:-:S04]  /*f6b0*/  UIMAD UR4, UR4, UR5, URZ ;  /* 0x00000005040472a4 */ /* 0x000fc8000f8e023f */
[----:B------:R-:W-:-:S04]  /*f6c0*/  UISETP.LT.AND UP0, UPT, UR7, UR4, UPT ;  /* 0x000000040700728c */ /* 0x000fc8000bf01270 */
[----:B------:R-:W-:-:S12]  /*f6d0*/  USEL UR7, UR7, UR4, !UP0 ;  /* 0x0000000407077287 */ /* 0x000fd8000c000000 */
.L_x_9563:
        /* <DEDUP_REMOVED lines=20> */
[----:B------:R-:W-:Y:S01]  /*f820*/  IABS R4, UR6 ;  /* 0x0000000600047c13 */ /* 0x000fe20008000000 */
[----:B------:R-:W-:-:S04]  /*f830*/  ULOP3.LUT UR6, UR6, UR11, URZ, 0x3c, !UPT ;  /* 0x0000000b06067292 */ /* 0x000fc8000f8e3c3f */
[----:B------:R-:W-:-:S05]  /*f840*/  IMAD.MOV.U32 R3, RZ, RZ, R4 ;  /* 0x000000ffff037224 */ /* 0x000fca00078e0004 */
        /* <DEDUP_REMOVED lines=23> */
.L_x_9566:
[----:B------:R-:W-:Y:S01]  /*f9c0*/  UIMAD UR40, UR40, UR4, UR9 ;  /* 0x00000004282872a4 */ /* 0x000fe2000f8e0209 */
[----:B------:R-:W-:Y:S02]  /*f9d0*/  IMAD.U32 R26, RZ, RZ, UR10 ;  /* 0x0000000aff1a7e24 */ /* 0x000fe4000f8e00ff */
[----:B------:R-:W-:Y:S02]  /*f9e0*/  IMAD.MOV.U32 R0, RZ, RZ, RZ ;  /* 0x000000ffff007224 */ /* 0x000fe400078e00ff */
[----:B------:R-:W-:Y:S02]  /*f9f0*/  IMAD.MOV.U32 R14, RZ, RZ, 0x1 ;  /* 0x00000001ff0e7424 */ /* 0x000fe400078e00ff */
[----:B------:R-:W-:Y:S02]  /*fa00*/  IMAD.U32 R3, RZ, RZ, UR40 ;  /* 0x00000028ff037e24 */ /* 0x000fe4000f8e00ff */
[----:B------:R-:W-:-:S03]  /*fa10*/  IMAD.MOV.U32 R2, RZ, RZ, 0x1 ;  /* 0x00000001ff027424 */ /* 0x000fc600078e00ff */
[----:B------:R-:W-:-:S04]  /*fa20*/  VIADDMNMX R26, R3, UR4, R26, PT ;  /* 0x00000004031a7c46 */ /* 0x000fc8000b80011a */
        /* <DEDUP_REMOVED lines=25> */
.L_x_9567:
        /* <DEDUP_REMOVED lines=20> */
.L_x_9568:
        /* <DEDUP_REMOVED lines=20> */
.L_x_9569:
        /* <DEDUP_REMOVED lines=18> */
.L_x_9570:
[----:B------:R-:W0:Y:S01]  /*ff60*/  LDC.64 R2, c[0x0][0x9f8] ;  /* 0x00027e00ff027b82 */ /* 0x000e220000000a00 */
[----:B------:R-:W-:Y:S01]  /*ff70*/  IMAD.MOV.U32 R22, RZ, RZ, R18 ;  /* 0x000000ffff167224 */ /* 0x000fe200078e0012 */
[----:B------:R-:W1:Y:S06]  /*ff80*/  S2R R17, SR_TID.X ;  /* 0x0000000000117919 */ /* 0x000e6c0000002100 */
[----:B------:R-:W2:Y:S01]  /*ff90*/  LDC.64 R4, c[0x0][0x418] ;  /* 0x00010600ff047b82 */ /* 0x000ea20000000a00 */
[----:B0-----:R-:W-:-:S04]  /*ffa0*/  ISETP.NE.U32.AND P0, PT, R2, RZ, PT ;  /* 0x000000ff0200720c */ /* 0x001fc80003f05070 */
[----:B------:R-:W-:-:S13]  /*ffb0*/  ISETP.NE.AND.EX P0, PT, R3, RZ, PT, P0 ;  /* 0x000000ff0300720c */ /* 0x000fda0003f05300 */
[----:B------:R-:W0:Y:S02]  /*ffc0*/  @P0 LDC.64 R2, c[0x0][0x9f8] ;  /* 0x00027e00ff020b82 */ /* 0x000e240000000a00 */
[----:B0-----:R-:W-:-:S05]  /*ffd0*/  @P0 IMAD.WIDE R2, R18, 0x4, R2 ;  /* 0x0000000412020825 */ /* 0x001fca00078e0202 */
[----:B------:R0:W3:Y:S01]  /*ffe0*/  @P0 LDG.E R22, desc[UR44][R2.64] ;  /* 0x0000002c02160981 */ /* 0x0000e2000c1e1900 */
[--C-:B-1----:R-:W-:Y:S01]  /*fff0*/  SHF.R.U32.HI R11, RZ, 0x1, R17.reuse ;  /* 0x00000001ff0b7819 */ /* 0x102fe20000011611 */
[C---:B------:R-:W-:Y:S01]  /*10000*/  IMAD.SHL.U32 R0, R17.reuse, 0x20, RZ ;  /* 0x0000002011007824 */ /* 0x040fe200078e00ff */
[----:B--2---:R-:W-:Y:S01]  /*10010*/  ISETP.NE.U32.AND P0, PT, R4, RZ, PT ;  /* 0x000000ff0400720c */ /* 0x004fe20003f05070 */
        /* <DEDUP_REMOVED lines=29> */
[----:B---3--:R-:W-:Y:S02]  /*101f0*/  SHF.R.S32.HI R23, RZ, 0x1f, R22 ;  /* 0x0000001fff177819 */ /* 0x008fe40000011416 */
[----:B------:R-:W-:Y:S01]  /*10200*/  SEL R17, R22, RZ, !P2 ;  /* 0x000000ff16117207 */ /* 0x000fe20005000000 */
[----:B------:R-:W-:Y:S06]  /*10210*/  BRA.DIV UR4, `(.L_x_9571) ;  /* 0x0000002e04107947 */ /* 0x000fec000b800000 */
[----:B------:R0:W1:Y:S02]  /*10220*/  SHFL.IDX PT, R14, R20, RZ, 0x1f ;  /* 0x00001fff140e7589 */ /* 0x00006400000e0000 */
.L_x_9626:
[----:B-1----:R-:W-:Y:S02]  /*10230*/  ISETP.NE.AND P0, PT, R14, RZ, PT ;  /* 0x000000ff0e00720c */ /* 0x002fe40003f05270 */
        /* <DEDUP_REMOVED lines=8> */
.L_x_9629:
        /* <DEDUP_REMOVED lines=21> */
.L_x_9574:
[----:B------:R-:W-:Y:S01]  /*10410*/  IMAD.MOV.U32 R3, RZ, RZ, 0x1 ;  /* 0x00000001ff037424 */ /* 0x000fe200078e00ff */
[----:B------:R-:W-:-:S04]  /*10420*/  ISETP.NE.AND P1, PT, R28, RZ, PT ;  /* 0x000000ff1c00720c */ /* 0x000fc80003f25270 */
[----:B------:R-:W-:-:S04]  /*10430*/  SHF.L.U32 R3, R3, 0x1f, RZ ;  /* 0x0000001f03037819 */ /* 0x000fc800000006ff */
[----:B------:R-:W2:Y:S02]  /*10440*/  SYNCS.PHASECHK.TRANS64.TRYWAIT P0, [UR38+0x17080], R3 ;  /* 0x01708003ff0075a7 */ /* 0x000ea40008000166 */
[----:B--2---:R-:W-:Y:S05]  /*10450*/  @!P0 BRA `(.L_x_9575) ;  /* 0x0000002800c08947 */ /* 0x004fea0003800000 */
.L_x_9630:
[----:B------:R-:W-:Y:S05]  /*10460*/  @P1 BRA `(.L_x_9576) ;  /* 0x0000000000181947 */ /* 0x000fea0003800000 */
[----:B-1----:R-:W1:Y:S01]  /*10470*/  S2R R4, SR_TID.X ;  /* 0x0000000000047919 */ /* 0x002e620000002100 */
[----:B------:R-:W-:-:S04]  /*10480*/  IMAD.MOV.U32 R2, RZ, RZ, 0x3000 ;  /* 0x00003000ff027424 */ /* 0x000fc800078e00ff */
[----:B------:R3:W-:Y:S01]  /*10490*/  SYNCS.ARRIVE.TRANS64 RZ, [UR38+0x17070], R2 ;  /* 0x01707002ffff79a7 */ /* 0x0007e20008000026 */
[----:B-1----:R-:W-:-:S13]  /*104a0*/  LOP3.LUT P0, RZ, R4, 0x1f, RZ, 0xc0, !PT ;  /* 0x0000001f04ff7812 */ /* 0x002fda000780c0ff */
[----:B---3--:R-:W-:Y:S05]  /*104b0*/  @!P0 BRA `(.L_x_9576) ;  /* 0x0000000000048947 */ /* 0x008fea0003800000 */
[----:B------:R-:W-:Y:S01]  /*104c0*/  BPT.TRAP 0x1 ;  /* 0x000000040000795c */ /* 0x000fe20000300000 */
.L_x_9576:
        /* <DEDUP_REMOVED lines=28> */
.L_x_9631:
[----:B------:R-:W-:Y:S05]  /*10690*/  @P1 BRA `(.L_x_9578) ;  /* 0x0000000000181947 */ /* 0x000fea0003800000 */
[----:B-1----:R-:W1:Y:S01]  /*106a0*/  S2R R4, SR_TID.X ;  /* 0x0000000000047919 */ /* 0x002e620000002100 */
[----:B------:R-:W-:-:S04]  /*106b0*/  IMAD.MOV.U32 R2, RZ, RZ, 0x3000 ;  /* 0x00003000ff027424 */ /* 0x000fc800078e00ff */
[----:B------:R4:W-:Y:S01]  /*106c0*/  SYNCS.ARRIVE.TRANS64 RZ, [UR38+0x17030], R2 ;  /* 0x01703002ffff79a7 */ /* 0x0009e20008000026 */
[----:B-1----:R-:W-:-:S13]  /*106d0*/  LOP3.LUT P0, RZ, R4, 0x1f, RZ, 0xc0, !PT ;  /* 0x0000001f04ff7812 */ /* 0x002fda000780c0ff */
[----:B----4-:R-:W-:Y:S05]  /*106e0*/  @!P0 BRA `(.L_x_9578) ;  /* 0x0000000000048947 */ /* 0x010fea0003800000 */
[----:B------:R-:W-:Y:S01]  /*106f0*/  BPT.TRAP 0x1 ;  /* 0x000000040000795c */ /* 0x000fe20000300000 */
.L_x_9578:
        /* <DEDUP_REMOVED lines=29> */
.L_x_9572:
        /* <DEDUP_REMOVED lines=12> */
[----:B------:R-:W-:Y:S01]  /*10990*/  MOV R2, 0x0 ;  /* 0x0000000000027802 */ /* 0x000fe20000000f00 */
[----:B------:R-:W-:Y:S01]  /*109a0*/  ULDC.64 UR6, c[0x4][0x198] ;  /* 0x0100660000067ab9 */ /* 0x000fe20000000a00 */
[----:B------:R-:W-:Y:S01]  /*109b0*/  ULDC.64 UR8, c[0x4][0x1a0] ;  /* 0x0100680000087ab9 */ /* 0x000fe20000000a00 */
[----:B------:R-:W-:Y:S01]  /*109c0*/  ULDC.64 UR4, c[0x4][0x60] ;  /* 0x0100180000047ab9 */ /* 0x000fe20000000a00 */
[----:B-1----:R-:W-:Y:S02]  /*109d0*/  IMAD.U32 R4, RZ, RZ, UR6 ;  /* 0x00000006ff047e24 */ /* 0x002fe4000f8e00ff */
[----:B--23--:R-:W1:Y:S01]  /*109e0*/  LDC.64 R2, c[0x4][R2] ;  /* 0x0100000002027b82 */ /* 0x00ce620000000a00 */
        /* <DEDUP_REMOVED lines=10> */
.L_x_9579:
[----:B------:R-:W4:Y:S01]  /*10a90*/  S2R R2, SR_TID.X ;  /* 0x0000000000027919 */ /* 0x000f220000002100 */
[----:B0-----:R-:W0:Y:S01]  /*10aa0*/  LDC R20, c[0x0][0x448] ;  /* 0x00011200ff147b82 */ /* 0x001e220000000800 */
[----:B------:R-:W-:Y:S01]  /*10ab0*/  SHF.R.U32.HI R9, RZ, 0x1, R28 ;  /* 0x00000001ff097819 */ /* 0x000fe2000001161c */
[----:B------:R-:W-:Y:S01]  /*10ac0*/  UMOV UR42, UR46 ;  /* 0x0000002e002a7c82 */ /* 0x000fe20008000000 */
[----:B------:R-:W5:Y:S01]  /*10ad0*/  S2R R12, SR_CTAID.Z ;  /* 0x00000000000c7919 */ /* 0x000f620000002700 */
[----:B------:R-:W-:Y:S01]  /*10ae0*/  ULDC.64 UR4, c[0x0][0x2d0] ;  /* 0x0000b40000047ab9 */ /* 0x000fe20000000a00 */
[----:B------:R-:W-:Y:S01]  /*10af0*/  ULDC.64 UR6, c[0x0][0x2c8] ;  /* 0x0000b20000067ab9 */ /* 0x000fe20000000a00 */
[----:B------:R-:W-:Y:S01]  /*10b00*/  ULDC.64 UR8, c[0x0][0x280] ;  /* 0x0000a00000087ab9 */ /* 0x000fe20000000a00 */
[----:B0-----:R-:W-:Y:S02]  /*10b10*/  ISETP.NE.AND P0, PT, R20, 0x1, PT ;  /* 0x000000011400780c */ /* 0x001fe40003f05270 */
[----:B----4-:R-:W-:Y:S01]  /*10b20*/  SHF.R.U32.HI R21, RZ, 0x1, R2 ;  /* 0x00000001ff157819 */ /* 0x010fe20000011602 */
[----:B------:R-:W-:Y:S01]  /*10b30*/  IMAD.SHL.U32 R2, R2, 0x10, RZ ;  /* 0x0000001002027824 */ /* 0x000fe200078e00ff */
[----:B-----5:R-:W-:-:S03]  /*10b40*/  SHF.R.S32.HI R12, RZ, 0x1f, R12 ;  /* 0x0000001fff0c7819 */ /* 0x020fc6000001140c */
[----:B------:R-:W-:Y:S01]  /*10b50*/  IMAD.SHL.U32 R0, R21, 0x20, RZ ;  /* 0x0000002015007824 */ /* 0x000fe200078e00ff */
[----:B------:R-:W-:Y:S01]  /*10b60*/  LOP3.LUT R8, R2, 0x10, RZ, 0xc0, !PT ;  /* 0x0000001002087812 */ /* 0x000fe200078ec0ff */
[----:B------:R-:W-:-:S04]  /*10b70*/  IMAD.SHL.U32 R21, R28, 0x10, RZ ;  /* 0x000000101c157824 */ /* 0x000fc800078e00ff */
[----:B------:R-:W0:Y:S01]  /*10b80*/  @P0 LDC R10, c[0x0][0x44c] ;  /* 0x00011300ff0a0b82 */ /* 0x000e220000000800 */
[C---:B------:R-:W-:Y:S01]  /*10b90*/  IMAD.SHL.U32 R2, R29.reuse, 0x10, RZ ;  /* 0x000000101d027824 */ /* 0x040fe200078e00ff */
[----:B------:R-:W-:Y:S01]  /*10ba0*/  LOP3.LUT R0, R0, 0x60, RZ, 0xc0, !PT ;  /* 0x0000006000007812 */ /* 0x000fe200078ec0ff */
[----:B------:R-:W-:-:S03]  /*10bb0*/  IMAD R29, R29, 0x80, R8 ;  /* 0x000000801d1d7824 */ /* 0x000fc600078e0208 */
[----:B------:R-:W-:Y:S02]  /*10bc0*/  LOP3.LUT R0, R0, 0x700, R21, 0xf8, !PT ;  /* 0x0000070000007812 */ /* 0x000fe400078ef815 */
[----:B------:R-:W4:Y:S01]  /*10bd0*/  S2R R21, SR_TID.X ;  /* 0x0000000000157919 */ /* 0x000f220000002100 */
[----:B------:R-:W5:Y:S01]  /*10be0*/  @P0 LDC R6, c[0x0][0x450] ;  /* 0x00011400ff060b82 */ /* 0x000f620000000800 */
[----:B------:R-:W-:-:S07]  /*10bf0*/  LOP3.LUT R0, R0, R29, R2, 0xf6, !PT ;  /* 0x0000001d00007212 */ /* 0x000fce00078ef602 */
[----:B------:R-:W5:Y:S08]  /*10c00*/  @P0 LDC R7, c[0x0][0x44c] ;  /* 0x00011300ff070b82 */ /* 0x000f700000000800 */
[----:B-1----:R-:W1:Y:S01]  /*10c10*/  @P0 LDC R4, c[0x0][0x450] ;  /* 0x00011400ff040b82 */ /* 0x002e620000000800 */
[----:B----4-:R-:W-:Y:S02]  /*10c20*/  IMAD.SHL.U32 R2, R21, 0x40, RZ ;  /* 0x0000004015027824 */ /* 0x010fe400078e00ff */
[----:B------:R-:W4:Y:S03]  /*10c30*/  S2R R21, SR_CTAID.Z ;  /* 0x0000000000157919 */ /* 0x000f260000002700 */
[----:B------:R-:W-:-:S05]  /*10c40*/  LOP3.LUT R2, R9, 0x40, R2, 0xf8, !PT ;  /* 0x0000004009027812 */ /* 0x000fca00078ef802 */
[----:B------:R-:W-:Y:S02]  /*10c50*/  VIADD R5, R2, UR39 ;  /* 0x0000002702057c36 */ /* 0x000fe40008000000 */
[----:B--23--:R-:W2:Y:S02]  /*10c60*/  LDC.64 R2, c[0x0][0x2e0] ;  /* 0x0000b800ff027b82 */ /* 0x00cea40000000a00 */
[----:B0-----:R-:W-:-:S04]  /*10c70*/  @P0 IMAD.HI.U32 R13, R5, R10, RZ ;  /* 0x0000000a050d0227 */ /* 0x001fc800078e00ff */
[----:B------:R-:W-:Y:S01]  /*10c80*/  IMAD.MOV.U32 R11, RZ, RZ, R5 ;  /* 0x000000ffff0b7224 */ /* 0x000fe200078e0005 */
[----:B-----5:R-:W-:Y:S01]  /*10c90*/  @P0 SHF.R.U32.HI R11, RZ, R6, R13 ;  /* 0x00000006ff0b0219 */ /* 0x020fe2000001160d */
[----:B------:R-:W-:-:S04]  /*10ca0*/  VIADD R6, R5, 0x80 ;  /* 0x0000008005067836 */ /* 0x000fc80000000000 */
[----:B------:R-:W-:-:S04]  /*10cb0*/  @P0 IMAD.HI.U32 R13, R6, R7, RZ ;  /* 0x00000007060d0227 */ /* 0x000fc800078e00ff */
[----:B------:R-:W-:Y:S01]  /*10cc0*/  IMAD.MOV.U32 R7, RZ, RZ, R6 ;  /* 0x000000ffff077224 */ /* 0x000fe200078e0006 */
[----:B-1----:R-:W-:Y:S01]  /*10cd0*/  @P0 SHF.R.U32.HI R7, RZ, R4, R13 ;  /* 0x00000004ff070219 */ /* 0x002fe2000001160d */
[----:B--2---:R-:W-:-:S04]  /*10ce0*/  IMAD R4, R12, R2, RZ ;  /* 0x000000020c047224 */ /* 0x004fc800078e02ff */
[C---:B----4-:R-:W-:Y:S01]  /*10cf0*/  IMAD R13, R21.reuse, R3, R4 ;  /* 0x00000003150d7224 */ /* 0x050fe200078e0204 */
        /* <DEDUP_REMOVED lines=13> */
[----:B------:R-:W-:Y:S01]  /*10dd0*/  SHF.R.S32.HI R10, RZ, 0x1f, R7 ;  /* 0x0000001fff0a7819 */ /* 0x000fe20000011407 */
[----:B------:R-:W-:Y:S01]  /*10de0*/  IMAD.WIDE.U32 R2, R7, UR4, R2 ;  /* 0x0000000407027c25 */ /* 0x000fe2000f8e0002 */
[----:B------:R-:W-:-:S03]  /*10df0*/  IADD3 R4, P0, R4, UR8, RZ ;  /* 0x0000000804047c10 */ /* 0x000fc6000ff1e0ff */
[----:B------:R-:W-:Y:S01]  /*10e00*/  IMAD R10, R10, UR4, RZ ;  /* 0x000000040a0a7c24 */ /* 0x000fe2000f8e02ff */
[----:B------:R-:W-:Y:S01]  /*10e10*/  IADD3.X R5, R5, UR9, R13, P0, !PT ;  /* 0x0000000905057c10 */ /* 0x000fe200087fe40d */
[----:B------:R-:W-:Y:S02]  /*10e20*/  ULDC UR4, c[0x0][0x2b8] ;  /* 0x0000ae0000047ab9 */ /* 0x000fe40000000800 */
[----:B------:R-:W-:Y:S01]  /*10e30*/  IMAD R11, R7, UR5, R10 ;  /* 0x00000005070b7c24 */ /* 0x000fe2000f8e020a */
[----:B------:R-:W-:Y:S01]  /*10e40*/  ISETP.GE.AND P2, PT, R8, UR4, PT ;  /* 0x0000000408007c0c */ /* 0x000fe2000bf46270 */
[----:B------:R-:W-:Y:S02]  /*10e50*/  IMAD.MOV R7, RZ, RZ, -R7 ;  /* 0x000000ffff077224 */ /* 0x000fe400078e0a07 */
[----:B------:R-:W-:Y:S02]  /*10e60*/  IMAD.IADD R3, R3, 0x1, R11 ;  /* 0x0000000103037824 */ /* 0x000fe400078e020b */
[----:B------:R-:W-:-:S04]  /*10e70*/  IMAD R7, R20, R7, R6 ;  /* 0x0000000714077224 */ /* 0x000fc800078e0206 */
[----:B------:R-:W-:Y:S01]  /*10e80*/  IMAD.WIDE.U32 R2, R7, UR6, R2 ;  /* 0x0000000607027c25 */ /* 0x000fe2000f8e0002 */
[----:B------:R-:W-:-:S05]  /*10e90*/  SHF.R.S32.HI R6, RZ, 0x1f, R7 ;  /* 0x0000001fff067819 */ /* 0x000fca0000011407 */
[----:B------:R-:W-:-:S04]  /*10ea0*/  IMAD R6, R6, UR6, RZ ;  /* 0x0000000606067c24 */ /* 0x000fc8000f8e02ff */
[----:B------:R-:W-:Y:S01]  /*10eb0*/  IMAD R7, R7, UR7, R6 ;  /* 0x0000000707077c24 */ /* 0x000fe2000f8e0206 */
[----:B------:R-:W-:Y:S02]  /*10ec0*/  IADD3 R6, P0, R2, UR8, RZ ;  /* 0x0000000802067c10 */ /* 0x000fe4000ff1e0ff */
[----:B------:R-:W-:Y:S02]  /*10ed0*/  LOP3.LUT R2, R8, 0x20, RZ, 0xfc, !PT ;  /* 0x0000002008027812 */ /* 0x000fe400078efcff */
[----:B------:R-:W-:Y:S02]  /*10ee0*/  IADD3.X R10, R3, UR9, R7, P0, !PT ;  /* 0x00000009030a7c10 */ /* 0x000fe400087fe407 */
[----:B------:R-:W-:Y:S02]  /*10ef0*/  ISETP.GE.AND P0, PT, R2, UR4, PT ;  /* 0x0000000402007c0c */ /* 0x000fe4000bf06270 */
[----:B------:R-:W-:-:S04]  /*10f00*/  LOP3.LUT R2, R8, 0x40, RZ, 0xfc, !PT ;  /* 0x0000004008027812 */ /* 0x000fc800078efcff */
[----:B------:R-:W-:Y:S01]  /*10f10*/  ISETP.GE.AND P1, PT, R2, UR4, PT ;  /* 0x0000000402007c0c */ /* 0x000fe2000bf26270 */
[----:B------:R-:W-:-:S03]  /*10f20*/  UMOV UR4, 0xffffffff ;  /* 0xffffffff00047882 */ /* 0x000fc60000000000 */
[----:B------:R-:W-:Y:S09]  /*10f30*/  BRA.DIV UR4, `(.L_x_9580) ;  /* 0x0000002204307947 */ /* 0x000ff2000b800000 */
[----:B------:R-:W0:Y:S01]  /*10f40*/  SHFL.IDX PT, R3, R4, RZ, 0x1e1f ;  /* 0x001e1fff04037589 */ /* 0x000e2200000e0000 */
[----:B------:R-:W-:Y:S01]  /*10f50*/  ULDC UR4, c[0x0][0x288] ;  /* 0x0000a20000047ab9 */ /* 0x000fe20000000800 */
[----:B------:R-:W-:Y:S02]  /*10f60*/  VIADD R9, R9, UR39 ;  /* 0x0000002709097c36 */ /* 0x000fe40008000000 */
[----:B------:R-:W1:Y:S01]  /*10f70*/  SHFL.IDX PT, R2, R5, RZ, 0x1e1f ;  /* 0x001e1fff05027589 */ /* 0x000e6200000e0000 */
[----:B------:R-:W-:Y:S02]  /*10f80*/  IMAD R7, R20, UR4, RZ ;  /* 0x0000000414077c24 */ /* 0x000fe4000f8e02ff */
[C---:B------:R-:W-:Y:S01]  /*10f90*/  VIADD R12, R9.reuse, 0x40 ;  /* 0x00000040090c7836 */ /* 0x040fe20000000000 */
[----:B------:R-:W2:Y:S02]  /*10fa0*/  SHFL.IDX PT, R14, R4, 0x1, 0x1e1f ;  /* 0x003e1f00040e7f89 */ /* 0x000ea400000e0000 */
[----:B------:R-:W-:-:S02]  /*10fb0*/  ISETP.GE.AND P3, PT, R9, R7, PT ;  /* 0x000000070900720c */ /* 0x000fc40003f66270 */
[----:B------:R-:W3:Y:S04]  /*10fc0*/  SHFL.IDX PT, R20, R5, 0x1, 0x1e1f ;  /* 0x003e1f0005147f89 */ /* 0x000ee800000e0000 */
[----:B------:R-:W4:Y:S07]  /*10fd0*/  SHFL.IDX PT, R10, R10, RZ, 0x1e1f ;  /* 0x001e1fff0a0a7589 */ /* 0x000f2e00000e0000 */
[----:B------:R-:W-:Y:S01]  /*10fe0*/  @!P3 VIADD R21, R0, UR38 ;  /* 0x000000260015bc36 */ /* 0x000fe20008000000 */
[----:B0-----:R-:W-:-:S05]  /*10ff0*/  @!P3 IADD3 R29, P4, R8, R3, RZ ;  /* 0x00000003081db210 */ /* 0x001fca0007f9e0ff */
[----:B-1----:R-:W-:Y:S01]  /*11000*/  @!P3 IMAD.X R3, RZ, RZ, R2, P4 ;  /* 0x000000ffff03b224 */ /* 0x002fe200020e0602 */
[----:B------:R-:W-:Y:S01]  /*11010*/  ISETP.GE.AND P4, PT, R12, R7, PT ;  /* 0x000000070c00720c */ /* 0x000fe20003f86270 */
[----:B------:R-:W-:-:S05]  /*11020*/  @!P3 IMAD.MOV.U32 R2, RZ, RZ, R29 ;  /* 0x000000ffff02b224 */ /* 0x000fca00078e001d */
[----:B------:R-:W-:Y:S04]  /*11030*/  @!P3 LDGSTS.E.BYPASS.LTC128B.128 [R21+0xc400], desc[UR44][R2.64], !P2 ;  /* 0x0c4000000215bfae */ /* 0x000fe8000d101d6c */
[----:B------:R-:W-:Y:S03]  /*11040*/  @!P3 LDGSTS.E.BYPASS.LTC128B.128 [R21+0xdc00], desc[UR44][R2.64+0x20], !P0 ;  /* 0x0dc000200215bfae */ /* 0x000fe6000c101d6c */
[----:B------:R-:W-:Y:S01]  /*11050*/  @!P4 VIADD R29, R0, UR38 ;  /* 0x00000026001dcc36 */ /* 0x000fe20008000000 */
[----:B------:R0:W-:Y:S01]  /*11060*/  @!P3 LDGSTS.E.BYPASS.LTC128B.128 [R21+0xf400], desc[UR44][R2.64+0x40], !P1 ;  /* 0x0f4000400215bfae */ /* 0x0001e2000c901d6c */
[----:B--2---:R-:W-:-:S05]  /*11070*/  @!P4 IADD3 R14, P3, R8, R14, RZ ;  /* 0x0000000e080ec210 */ /* 0x004fca0007f7e0ff */
[----:B---3--:R-:W-:Y:S02]  /*11080*/  @!P4 IMAD.X R5, RZ, RZ, R20, P3 ;  /* 0x000000ffff05c224 */ /* 0x008fe400018e0614 */
[----:B0-----:R-:W-:Y:S02]  /*11090*/  @!P4 IMAD.MOV.U32 R2, RZ, RZ, R14 ;  /* 0x000000ffff02c224 */ /* 0x001fe400078e000e */
[----:B------:R-:W-:Y:S01]  /*110a0*/  @!P4 IMAD.MOV.U32 R3, RZ, RZ, R5 ;  /* 0x000000ffff03c224 */ /* 0x000fe200078e0005 */
[----:B------:R0:W1:Y:S04]  /*110b0*/  SHFL.IDX PT, R14, R6, RZ, 0x1e1f ;  /* 0x001e1fff060e7589 */ /* 0x00006800000e0000 */
[----:B------:R0:W-:Y:S04]  /*110c0*/  @!P4 LDGSTS.E.BYPASS.LTC128B.128 [R29+0xcc00], desc[UR44][R2.64], !P2 ;  /* 0x0cc00000021dcfae */ /* 0x0001e8000d101d6c */
[----:B------:R0:W-:Y:S04]  /*110d0*/  @!P4 LDGSTS.E.BYPASS.LTC128B.128 [R29+0xe400], desc[UR44][R2.64+0x20], !P0 ;  /* 0x0e400020021dcfae */ /* 0x0001e8000c101d6c */
[----:B----4-:R0:W-:Y:S02]  /*110e0*/  @!P4 LDGSTS.E.BYPASS.LTC128B.128 [R29+0xfc00], desc[UR44][R2.64+0x40], !P1 ;  /* 0x0fc00040021dcfae */ /* 0x0101e4000c901d6c */
.L_x_9638:
[----:B0-----:R-:W-:Y:S01]  /*110f0*/  VIADD R2, R9, 0x80 ;  /* 0x0000008009027836 */ /* 0x001fe20000000000 */
[----:B------:R-:W-:Y:S01]  /*11100*/  BSSY B0, `(.L_x_9581) ;  /* 0x000000d000007945 */ /* 0x000fe20003800000 */
[----:B------:R-:W-:-:S03]  /*11110*/  IMAD.MOV.U32 R4, RZ, RZ, 0x1 ;  /* 0x00000001ff047424 */ /* 0x000fc600078e00ff */
        /* <DEDUP_REMOVED lines=11> */
.L_x_9582:
[----:B------:R-:W-:Y:S05]  /*111d0*/  BSYNC B0 ;  /* 0x0000000000007941 */ /* 0x000fea0003800000 */
.L_x_9581:
[----:B------:R-:W-:Y:S01]  /*111e0*/  NOP ;  /* 0x0000000000007918 */ /* 0x000fe20000000000 */
[----:B------:R-:W-:Y:S01]  /*111f0*/  SYNCS.ARRIVE.TRANS64.RED.A0T1 RZ, [UR38+0x17000], RZ ;  /* 0x017000ffffff79a7 */ /* 0x000fe20008200426 */
[----:B0-----:R-:W-:Y:S01]  /*11200*/  SHF.L.U32 R3, R4, 0x1f, RZ ;  /* 0x0000001f04037819 */ /* 0x001fe200000006ff */
[----:B------:R-:W-:Y:S01]  /*11210*/  ARRIVES.LDGSTSBAR.64.TRANSCNT [UR38+0x17000] ;  /* 0x01700000ff0079b0 */ /* 0x000fe20008000aa6 */
[----:B------:R-:W-:Y:S01]  /*11220*/  NOP ;  /* 0x0000000000007918 */ /* 0x000fe20000000000 */
[----:B------:R-:W-:Y:S01]  /*11230*/  SYNCS.ARRIVE.TRANS64.A1T0 RZ, [UR38+0x17000], RZ ;  /* 0x017000ffffff79a7 */ /* 0x000fe20008100026 */
[----:B------:R-:W-:-:S05]  /*11240*/  VIADD R0, R26, 0xfffffffe ;  /* 0xfffffffe1a007836 */ /* 0x000fca0000000000 */
[----:B------:R-:W-:Y:S01]  /*11250*/  ISETP.GE.AND P1, PT, R0, UR40, PT ;  /* 0x0000002800007c0c */ /* 0x000fe2000bf26270 */
[----:B------:R-:W0:Y:S02]  /*11260*/  SYNCS.PHASECHK.TRANS64.TRYWAIT P0, [UR38+0x17020], R3 ;  /* 0x01702003ff0075a7 */ /* 0x000e240008000166 */
[----:B0-----:R-:W-:Y:S10]  /*11270*/  @!P0 BRA `(.L_x_9583) ;  /* 0x0000002000548947 */ /* 0x001ff40003800000 */
.L_x_9639:
[----:B-1----:R-:W-:Y:S01]  /*11280*/  IMAD.MOV.U32 R14, RZ, RZ, 0x1 ;  /* 0x00000001ff0e7424 */ /* 0x002fe200078e00ff */
[----:B------:R-:W-:Y:S06]  /*11290*/  @!P1 BRA `(.L_x_9584) ;  /* 0x0000000c00d49947 */ /* 0x000fec0003800000 */
[----:B------:R-:W1:Y:S01]  /*112a0*/  S2R R2, SR_TID.X ;  /* 0x0000000000027919 */ /* 0x000e620000002100 */
[----:B------:R-:W-:Y:S02]  /*112b0*/  IMAD.U32 R21, RZ, RZ, UR41 ;  /* 0x00000029ff157e24 */ /* 0x000fe4000f8e00ff */
[----:B------:R-:W-:Y:S02]  /*112c0*/  IMAD.U32 R26, RZ, RZ, UR41 ;  /* 0x00000029ff1a7e24 */ /* 0x000fe4000f8e00ff */
[----:B------:R-:W-:Y:S01]  /*112d0*/  IMAD.IADD R15, R27, 0x1, R18 ;  /* 0x000000011b0f7824 */ /* 0x000fe200078e0212 */
[----:B------:R-:W-:Y:S01]  /*112e0*/  LOP3.LUT R21, R21, 0x1, RZ, 0xfc, !PT ;  /* 0x0000000115157812 */ /* 0x000fe200078efcff */
[----:B------:R-:W-:Y:S01]  /*112f0*/  IMAD.MOV.U32 R6, RZ, RZ, 0x1 ;  /* 0x00000001ff067424 */ /* 0x000fe200078e00ff */
[----:B------:R-:W-:Y:S01]  /*11300*/  LOP3.LUT R26, R26, 0x2, RZ, 0xfc, !PT ;  /* 0x000000021a1a7812 */ /* 0x000fe200078efcff */
[----:B------:R-:W-:Y:S01]  /*11310*/  IMAD.MOV.U32 R7, RZ, RZ, RZ ;  /* 0x000000ffff077224 */ /* 0x000fe200078e00ff */
[----:B-1----:R-:W-:-:S07]  /*11320*/  LOP3.LUT R20, R2, 0x1f, RZ, 0xc0, !PT ;  /* 0x0000001f02147812 */ /* 0x002fce00078ec0ff */
.L_x_9605:
[----:B------:R-:W-:Y:S01]  /*11330*/  LOP3.LUT P1, RZ, R16, 0x2, RZ, 0xc0, !PT ;  /* 0x0000000210ff7812 */ /* 0x000fe2000782c0ff */
[----:B------:R-:W-:Y:S01]  /*11340*/  VIADD R13, R7, 0x1 ;  /* 0x00000001070d7836 */ /* 0x000fe20000000000 */
[----:B------:R-:W-:Y:S04]  /*11350*/  BSSY B0, `(.L_x_9585) ;  /* 0x0000095000007945 */ /* 0x000fe80003800000 */
[----:B------:R-:W-:-:S04]  /*11360*/  ISETP.NE.AND P0, PT, R13, 0x2, PT ;  /* 0x000000020d00780c */ /* 0x000fc80003f05270 */
[----:B0-----:R-:W-:Y:S02]  /*11370*/  SEL R3, RZ, 0x1, P0 ;  /* 0x00000001ff037807 */ /* 0x001fe40000000000 */
        /* <DEDUP_REMOVED lines=8> */
[----:B------:R-:W-:Y:S02]  /*11400*/  ULDC.64 UR4, c[0x0][0x428] ;  /* 0x00010a0000047ab9 */ /* 0x000fe40000000a00 */
[----:B------:R-:W-:-:S04]  /*11410*/  IMAD R11, R23, UR4, RZ ;  /* 0x00000004170b7c24 */ /* 0x000fc8000f8e02ff */
[----:B------:R-:W1:Y:S01]  /*11420*/  LDC.64 R4, c[0x0][0x418] ;  /* 0x00010600ff047b82 */ /* 0x000e620000000a00 */
[----:B------:R-:W-:Y:S01]  /*11430*/  IMAD R11, R22, UR5, R11 ;  /* 0x00000005160b7c24 */ /* 0x000fe2000f8e020b */
[----:B0-----:R-:W-:-:S13]  /*11440*/  ISETP.NE.AND P0, PT, R8, 0x1, PT ;  /* 0x000000010800780c */ /* 0x001fda0003f05270 */
[----:B------:R-:W0:Y:S02]  /*11450*/  @P0 LDC.64 R2, c[0x0][0x440] ;  /* 0x00011000ff020b82 */ /* 0x000e240000000a00 */
[----:B0-----:R-:W-:-:S05]  /*11460*/  @P0 IMAD.HI.U32 R2, R0, R2, RZ ;  /* 0x0000000200020227 */ /* 0x001fca00078e00ff */
[----:B------:R-:W-:-:S04]  /*11470*/  @P0 SHF.R.U32.HI R9, RZ, R3, R2 ;  /* 0x00000003ff090219 */ /* 0x000fc80000011602 */
[--C-:B------:R-:W-:Y:S01]  /*11480*/  SHF.R.S32.HI R3, RZ, 0x1f, R9.reuse ;  /* 0x0000001fff037819 */ /* 0x100fe20000011409 */
        /* <DEDUP_REMOVED lines=8> */
.L_x_9587:
[----:B0-----:R-:W-:Y:S02]  /*11510*/  LEA R4, R13, UR38, 0x3 ;  /* 0x000000260d047c11 */ /* 0x001fe4000f8e18ff */
[----:B------:R-:W-:Y:S02]  /*11520*/  SHF.L.U32 R3, R14, 0x1f, RZ ;  /* 0x0000001f0e037819 */ /* 0x000fe400000006ff */
[----:B------:R-:W-:Y:S02]  /*11530*/  ISETP.NE.AND P1, PT, R28, RZ, PT ;  /* 0x000000ff1c00720c */ /* 0x000fe40003f25270 */
[----:B------:R-:W0:Y:S02]  /*11540*/  SYNCS.PHASECHK.TRANS64.TRYWAIT P0, [R4+URZ+0x17080], R3 ;  /* 0x01708003040075a7 */ /* 0x000e24000800017f */
[----:B0-----:R-:W-:Y:S09]  /*11550*/  @!P0 BRA `(.L_x_9588) ;  /* 0x0000001c00b08947 */ /* 0x001ff20003800000 */
.L_x_9640:
[----:B------:R-:W-:Y:S04]  /*11560*/  BSSY B1, `(.L_x_9589) ;  /* 0x0000007000017945 */ /* 0x000fe80003800000 */
[----:B------:R-:W-:Y:S05]  /*11570*/  @P1 BRA `(.L_x_9590) ;  /* 0x0000000000141947 */ /* 0x000fea0003800000 */
[----:B------:R-:W-:Y:S01]  /*11580*/  ISETP.NE.AND P0, PT, R20, RZ, PT ;  /* 0x000000ff1400720c */ /* 0x000fe20003f05270 */
[----:B------:R-:W-:-:S04]  /*11590*/  IMAD.MOV.U32 R5, RZ, RZ, 0x3000 ;  /* 0x00003000ff057424 */ /* 0x000fc800078e00ff */
[----:B------:R1:W-:Y:S08]  /*115a0*/  SYNCS.ARRIVE.TRANS64 RZ, [R4+URZ+0x17070], R5 ;  /* 0x0170700504ff79a7 */ /* 0x0003f0000800003f */
[----:B------:R-:W-:Y:S05]  /*115b0*/  @!P0 BRA `(.L_x_9590) ;  /* 0x0000000000048947 */ /* 0x000fea0003800000 */
[----:B------:R-:W-:Y:S01]  /*115c0*/  BPT.TRAP 0x1 ;  /* 0x000000040000795c */ /* 0x000fe20000300000 */
.L_x_9590:
[----:B------:R-:W-:Y:S05]  /*115d0*/  BSYNC B1 ;  /* 0x0000000000017941 */ /* 0x000fea0003800000 */
.L_x_9589:
[----:B-1----:R-:W-:Y:S01]  /*115e0*/  IMAD R5, R13, 0x3000, R24 ;  /* 0x000030000d057824 */ /* 0x002fe200078e0218 */
        /* <DEDUP_REMOVED lines=14> */
.L_x_9591:
        /* <DEDUP_REMOVED lines=13> */
.L_x_9592:
        /* <DEDUP_REMOVED lines=15> */
.L_x_9593:
        /* <DEDUP_REMOVED lines=10> */
.L_x_9641:
[----:B------:R-:W-:Y:S01]  /*11930*/  BSSY B1, `(.L_x_9595) ;  /* 0x0000009000017945 */ /* 0x000fe20003800000 */
[----:B------:R-:W-:Y:S02]  /*11940*/  IMAD.MOV.U32 R2, RZ, RZ, 0x0 ;  /* 0x00000000ff027424 */ /* 0x000fe400078e00ff */
[----:B01----:R-:W-:Y:S01]  /*11950*/  IMAD.MOV.U32 R3, RZ, RZ, 0x14f00000 ;  /* 0x14f00000ff037424 */ /* 0x003fe200078e00ff */
[----:B------:R-:W-:Y:S06]  /*11960*/  @P1 BRA `(.L_x_9596) ;  /* 0x0000000000141947 */ /* 0x000fec0003800000 */
[----:B------:R-:W-:Y:S01]  /*11970*/  ISETP.NE.AND P0, PT, R20, RZ, PT ;  /* 0x000000ff1400720c */ /* 0x000fe20003f05270 */
[----:B------:R-:W-:-:S04]  /*11980*/  IMAD.MOV.U32 R29, RZ, RZ, 0x3000 ;  /* 0x00003000ff1d7424 */ /* 0x000fc800078e00ff */
[----:B------:R0:W-:Y:S08]  /*11990*/  SYNCS.ARRIVE.TRANS64 RZ, [R4+URZ+0x17030], R29 ;  /* 0x0170301d04ff79a7 */ /* 0x0001f0000800003f */
[----:B------:R-:W-:Y:S05]  /*119a0*/  @!P0 BRA `(.L_x_9596) ;  /* 0x0000000000048947 */ /* 0x000fea0003800000 */
[----:B------:R-:W-:Y:S01]  /*119b0*/  BPT.TRAP 0x1 ;  /* 0x000000040000795c */ /* 0x000fe20000300000 */
.L_x_9596:
[----:B------:R-:W-:Y:S05]  /*119c0*/  BSYNC B1 ;  /* 0x0000000000017941 */ /* 0x000fea0003800000 */
.L_x_9595:
        /* <DEDUP_REMOVED lines=12> */
.L_x_9597:
[----:B------:R-:W-:-:S13]  /*11a90*/  @P0 ELECT P1, URZ, PT ;  /* 0x00000000003f082f */ /* 0x000fda0003820000 */
[----:B------:R-:W-:Y:S01]  /*11aa0*/  @P1 R2UR UR13, R17 ;  /* 0x00000000110d12ca */ /* 0x000fe200000e0000 */
[----:B------:R-:W-:Y:S01]  /*11ab0*/  UMOV UR12, UR36 ;  /* 0x00000024000c7c82 */ /* 0x000fe20008000000 */
[----:B------:R-:W-:-:S11]  /*11ac0*/  @P1 PLOP3.LUT P0, PT, P1, PT, PT, 0x8, 0x0 ;  /* 0x000000000000181c */ /* 0x000fd60000f0e170 */
[----:B------:R1:W-:Y:S01]  /*11ad0*/  UTMALDG.4D [UR8], [UR6], desc[UR14] ;  /* 0x00000e08060075b4 */ /* 0x0003e20008019000 */
[----:B------:R-:W-:Y:S01]  /*11ae0*/  PLOP3.LUT P1, PT, PT, PT, PT, 0x8, 0x0 ;  /* 0x000000000000781c */ /* 0x000fe20003f2e170 */
[----:B-1----:R-:W-:-:S12]  /*11af0*/  @P0 BRA.U.ANY `(.L_x_9597) ;  /* 0xfffffffd00e40947 */ /* 0x002fd8000393ffff */
[----:B------:R-:W-:Y:S01]  /*11b00*/  R2UR UR10, R10 ;  /* 0x000000000a0a72ca */ /* 0x000fe200000e0000 */
[----:B------:R-:W-:Y:S01]  /*11b10*/  UIADD3 UR8, UR4, 0x11c00, URZ ;  /* 0x00011c0004087890 */ /* 0x000fe2000fffe03f */
[----:B------:R-:W-:Y:S02]  /*11b20*/  R2UR UR14, R2 ;  /* 0x00000000020e72ca */ /* 0x000fe400000e0000 */
[----:B------:R-:W-:Y:S02]  /*11b30*/  R2UR UR15, R3 ;  /* 0x00000000030f72ca */ /* 0x000fe400000e0000 */
[----:B------:R-:W-:Y:S02]  /*11b40*/  R2UR UR11, R8 ;  /* 0x00000000080b72ca */ /* 0x000fe400000e0000 */
[----:B------:R-:W-:-:S13]  /*11b50*/  PLOP3.LUT P0, PT, PT, PT, PT, 0x80, 0x0 ;  /* 0x000000000000781c */ /* 0x000fda0003f0f070 */
.L_x_9598:
        /* <DEDUP_REMOVED lines=13> */
.L_x_9599:
[----:B------:R-:W-:-:S13]  /*11c30*/  @P0 ELECT P1, URZ, PT ;  /* 0x00000000003f082f */ /* 0x000fda0003820000 */
[----:B------:R-:W-:Y:S01]  /*11c40*/  @P1 R2UR UR13, R17 ;  /* 0x00000000110d12ca */ /* 0x000fe200000e0000 */
[----:B------:R-:W-:Y:S01]  /*11c50*/  UMOV UR12, UR36 ;  /* 0x00000024000c7c82 */ /* 0x000fe20008000000 */
[----:B------:R-:W-:-:S11]  /*11c60*/  @P1 PLOP3.LUT P0, PT, P1, PT, PT, 0x8, 0x0 ;  /* 0x000000000000181c */ /* 0x000fd60000f0e170 */
[----:B------:R1:W-:Y:S01]  /*11c70*/  UTMALDG.4D [UR8], [UR6], desc[UR14] ;  /* 0x00000e08060075b4 */ /* 0x0003e20008019000 */
[----:B------:R-:W-:Y:S01]  /*11c80*/  PLOP3.LUT P1, PT, PT, PT, PT, 0x8, 0x0 ;  /* 0x000000000000781c */ /* 0x000fe20003f2e170 */
[----:B-1----:R-:W-:-:S12]  /*11c90*/  @P0 BRA.U.ANY `(.L_x_9599) ;  /* 0xfffffffd00e40947 */ /* 0x002fd8000393ffff */
.L_x_9586:
[----:B------:R-:W-:Y:S05]  /*11ca0*/  BSYNC B0 ;  /* 0x0000000000007941 */ /* 0x000fea0003800000 */
.L_x_9585:
[----:B------:R-:W-:-:S13]  /*11cb0*/  ISETP.NE.AND P0, PT, R21, 0x3, PT ;  /* 0x000000031500780c */ /* 0x000fda0003f05270 */
[----:B------:R-:W-:Y:S05]  /*11cc0*/  @!P0 BRA `(.L_x_9600) ;  /* 0x0000000000048947 */ /* 0x000fea0003800000 */
[----:B------:R-:W-:Y:S01]  /*11cd0*/  BPT.TRAP 0x1 ;  /* 0x000000040000795c */ /* 0x000fe20000300000 */
.L_x_9600:
[----:B------:R-:W-:Y:S02]  /*11ce0*/  LOP3.LUT R3, R6, 0x1, RZ, 0x3c, !PT ;  /* 0x0000000106037812 */ /* 0x000fe400078e3cff */
[----:B------:R-:W-:Y:S02]  /*11cf0*/  LEA R12, R7, UR38, 0x3 ;  /* 0x00000026070c7c11 */ /* 0x000fe4000f8e18ff */
[----:B------:R-:W-:Y:S02]  /*11d00*/  SHF.L.U32 R3, R3, 0x1f, RZ ;  /* 0x0000001f03037819 */ /* 0x000fe400000006ff */
[----:B------:R-:W-:Y:S02]  /*11d10*/  ISETP.NE.AND P1, PT, R26, 0x3, PT ;  /* 0x000000031a00780c */ /* 0x000fe40003f25270 */
[----:B------:R-:W1:Y:S02]  /*11d20*/  SYNCS.PHASECHK.TRANS64.TRYWAIT P0, [R12+URZ+0x17070], R3 ;  /* 0x017070030c0075a7 */ /* 0x000e64000800017f */
[----:B-1----:R-:W-:Y:S09]  /*11d30*/  @!P0 BRA `(.L_x_9601) ;  /* 0x0000001400e08947 */ /* 0x002ff20003800000 */
.L_x_9642:
[----:B------:R-:W-:Y:S05]  /*11d40*/  @!P1 BRA `(.L_x_9602) ;  /* 0x0000000000049947 */ /* 0x000fea0003800000 */
[----:B------:R-:W-:Y:S01]  /*11d50*/  BPT.TRAP 0x1 ;  /* 0x000000040000795c */ /* 0x000fe20000300000 */
.L_x_9602:
[----:B-1----:R-:W-:Y:S01]  /*11d60*/  SHF.L.U32 R3, R6, 0x1f, RZ ;  /* 0x0000001f06037819 */ /* 0x002fe200000006ff */
[----:B------:R-:W-:-:S03]  /*11d70*/  IMAD R2, R7, 0x3000, RZ ;  /* 0x0000300007027824 */ /* 0x000fc600078e02ff */
[----:B------:R-:W1:Y:S02]  /*11d80*/  SYNCS.PHASECHK.TRANS64.TRYWAIT P0, [R12+URZ+0x17060], R3 ;  /* 0x017060030c0075a7 */ /* 0x000e64000800017f */
[----:B-1----:R-:W-:Y:S05]  /*11d90*/  @!P0 BRA `(.L_x_9603) ;  /* 0x0000001400dc8947 */ /* 0x002fea0003800000 */
.L_x_9643:
[----:B-1----:R-:W-:Y:S01]  /*11da0*/  LOP3.LUT R3, R2, R19, RZ, 0xfc, !PT ;  /* 0x0000001302037212 */ /* 0x002fe200078efcff */
[----:B------:R-:W-:Y:S05]  /*11db0*/  WARPSYNC.ALL ;  /* 0x0000000000007948 */ /* 0x000fea0003800000 */
[----:B0-----:R-:W0:Y:S02]  /*11dc0*/  LDSM.16.MT88.4 R4, [R3+UR38+0x6400] ;  /* 0x006400260304783b */ /* 0x001e240008004200 */
[C-C-:B0-----:R-:W-:Y:S02]  /*11dd0*/  PRMT R8, R4.reuse, 0x6420, R5.reuse ;  /* 0x0000642004087816 */ /* 0x141fe40000000005 */
[----:B------:R-:W-:-:S02]  /*11de0*/  PRMT R9, R4, 0x7531, R5 ;  /* 0x0000753104097816 */ /* 0x000fc40000000005 */
[----:B------:R-:W-:Y:S02]  /*11df0*/  LOP3.LUT R4, R2, R18, RZ, 0xfc, !PT ;  /* 0x0000001202047212 */ /* 0x000fe400078efcff */
[C-C-:B------:R-:W-:Y:S02]  /*11e00*/  PRMT R10, R6.reuse, 0x6420, R7.reuse ;  /* 0x00006420060a7816 */ /* 0x140fe40000000007 */
[----:B------:R-:W-:Y:S01]  /*11e10*/  PRMT R11, R6, 0x7531, R7 ;  /* 0x00007531060b7816 */ /* 0x000fe20000000007 */
[----:B------:R-:W-:-:S05]  /*11e20*/  IMAD.IADD R29, R4, 0x1, R25 ;  /* 0x00000001041d7824 */ /* 0x000fca00078e0219 */
        /* <DEDUP_REMOVED lines=14> */
[----:B------:R-:W0:Y:S02]  /*11f10*/  LDSM.16.MT88.4 R4, [R6+UR38+0x6400] ;  /* 0x006400260604783b */ /* 0x000e240008004200 */
[C-C-:B0-----:R-:W-:Y:S02]  /*11f20*/  PRMT R8, R4.reuse, 0x6420, R5.reuse ;  /* 0x0000642004087816 */ /* 0x141fe40000000005 */
[----:B------:R-:W-:Y:S02]  /*11f30*/  PRMT R9, R4, 0x7531, R5 ;  /* 0x0000753104097816 */ /* 0x000fe40000000005 */
[----:B------:R-:W-:-:S02]  /*11f40*/  LOP3.LUT R4, R29, R18, RZ, 0xfc, !PT ;  /* 0x000000121d047212 */ /* 0x000fc400078efcff */
[C-C-:B------:R-:W-:Y:S02]  /*11f50*/  PRMT R10, R6.reuse, 0x6420, R7.reuse ;  /* 0x00006420060a7816 */ /* 0x140fe40000000007 */
[----:B------:R-:W-:Y:S01]  /*11f60*/  PRMT R11, R6, 0x7531, R7 ;  /* 0x00007531060b7816 */ /* 0x000fe20000000007 */
[----:B------:R-:W-:-:S05]  /*11f70*/  IMAD.IADD R29, R4, 0x1, R25 ;  /* 0x00000001041d7824 */ /* 0x000fca00078e0219 */
        /* <DEDUP_REMOVED lines=27> */
.L_x_9604:
        /* <DEDUP_REMOVED lines=12> */
.L_x_9584:
[----:B------:R-:W-:-:S07]  /*121f0*/  IMAD.MOV.U32 R13, RZ, RZ, RZ ;  /* 0x000000ffff0d7224 */ /* 0x000fce00078e00ff */
.L_x_9606:
[----:B------:R-:W-:-:S04]  /*12200*/  ULOP3.LUT UR4, UR41, 0x1, URZ, 0xfc, !UPT ;  /* 0x0000000129047892 */ /* 0x000fc8000f8efc3f */
[----:B------:R-:W-:-:S06]  /*12210*/  UISETP.NE.AND UP0, UPT, UR4, 0x3, UPT ;  /* 0x000000030400788c */ /* 0x000fcc000bf05270 */
[----:B------:R-:W-:-:S13]  /*12220*/  PLOP3.LUT P0, PT, PT, PT, UP0, 0x80, 0x0 ;  /* 0x000000000000781c */ /* 0x000fda0003f0f008 */
[----:B------:R-:W-:Y:S05]  /*12230*/  @!P0 BRA `(.L_x_9607) ;  /* 0x0000000000048947 */ /* 0x000fea0003800000 */
[----:B------:R-:W-:Y:S01]  /*12240*/  BPT.TRAP 0x1 ;  /* 0x000000040000795c */ /* 0x000fe20000300000 */
.L_x_9607:
[----:B0-----:R-:W-:Y:S01]  /*12250*/  LOP3.LUT R3, R14, 0x1, RZ, 0x3c, !PT ;  /* 0x000000010e037812 */ /* 0x001fe200078e3cff */
[----:B------:R-:W-:Y:S01]  /*12260*/  BSSY B0, `(.L_x_9608) ;  /* 0x0000005000007945 */ /* 0x000fe20003800000 */
[----:B------:R-:W-:Y:S02]  /*12270*/  LEA R2, R13, UR38, 0x3 ;  /* 0x000000260d027c11 */ /* 0x000fe4000f8e18ff */
[----:B------:R-:W-:-:S04]  /*12280*/  SHF.L.U32 R3, R3, 0x1f, RZ ;  /* 0x0000001f03037819 */ /* 0x000fc800000006ff */
[----:B------:R-:W0:Y:S02]  /*12290*/  SYNCS.PHASECHK.TRANS64.TRYWAIT P0, [R2+URZ+0x17070], R3 ;  /* 0x01707003020075a7 */ /* 0x000e24000800017f */
[----:B0-----:R-:W-:Y:S05]  /*122a0*/  @!P0 BRA `(.L_x_9609) ;  /* 0x0000001000ac8947 */ /* 0x001fea0003800000 */
.L_x_9644:
[----:B------:R-:W-:Y:S05]  /*122b0*/  BSYNC B0 ;  /* 0x0000000000007941 */ /* 0x000fea0003800000 */
.L_x_9608:
[----:B------:R-:W-:-:S06]  /*122c0*/  ULOP3.LUT UR4, UR41, 0x2, URZ, 0xfc, !UPT ;  /* 0x0000000229047892 */ /* 0x000fcc000f8efc3f */
[----:B------:R-:W-:-:S05]  /*122d0*/  IMAD.U32 R0, RZ, RZ, UR4 ;  /* 0x00000004ff007e24 */ /* 0x000fca000f8e00ff */
[----:B------:R-:W-:-:S13]  /*122e0*/  ISETP.NE.AND P1, PT, R0, 0x3, PT ;  /* 0x000000030000780c */ /* 0x000fda0003f25270 */
[----:B------:R-:W-:Y:S05]  /*122f0*/  @!P1 BRA `(.L_x_9610) ;  /* 0x0000000000049947 */ /* 0x000fea0003800000 */
[----:B------:R-:W-:Y:S01]  /*12300*/  BPT.TRAP 0x1 ;  /* 0x000000040000795c */ /* 0x000fe20000300000 */
.L_x_9610:
[----:B------:R-:W-:Y:S01]  /*12310*/  SHF.L.U32 R5, R14, 0x1f, RZ ;  /* 0x0000001f0e057819 */ /* 0x000fe200000006ff */
[----:B------:R-:W-:-:S03]  /*12320*/  IMAD R0, R13, 0x3000, RZ ;  /* 0x000030000d007824 */ /* 0x000fc600078e02ff */
[----:B------:R-:W1:Y:S02]  /*12330*/  SYNCS.PHASECHK.TRANS64.TRYWAIT P0, [R2+URZ+0x17060], R5 ;  /* 0x01706005020075a7 */ /* 0x000e64000800017f */
[----:B0-----:R-:W-:Y:S01]  /*12340*/  LOP3.LUT R3, R0, R19, RZ, 0xfc, !PT ;  /* 0x0000001300037212 */ /* 0x001fe200078efcff */
[----:B-1----:R-:W-:Y:S06]  /*12350*/  @!P0 BRA `(.L_x_9611) ;  /* 0x0000001000948947 */ /* 0x002fec0003800000 */
.L_x_9645:
[----:B------:R-:W-:Y:S05]  /*12360*/  WARPSYNC.ALL ;  /* 0x0000000000007948 */ /* 0x000fea0003800000 */
[----:B0-----:R-:W0:Y:S01]  /*12370*/  LDSM.16.MT88.4 R4, [R3+UR38+0x6400] ;  /* 0x006400260304783b */ /* 0x001e220008004200 */
[C---:B------:R-:W-:Y:S02]  /*12380*/  VIADD R15, R0.reuse, 0x1000 ;  /* 0x00001000000f7836 */ /* 0x040fe40000000000 */
[----:B------:R-:W-:-:S03]  /*12390*/  VIADD R17, R0, 0x2000 ;  /* 0x0000200000117836 */ /* 0x000fc60000000000 */
[-C--:B------:R-:W-:Y:S02]  /*123a0*/  LOP3.LUT R16, R15, R19.reuse, RZ, 0xfc, !PT ;  /* 0x000000130f107212 */ /* 0x080fe400078efcff */
[----:B------:R-:W-:Y:S02]  /*123b0*/  LOP3.LUT R19, R17, R19, RZ, 0xfc, !PT ;  /* 0x0000001311137212 */ /* 0x000fe400078efcff */
[C-C-:B0-----:R-:W-:Y:S02]  /*123c0*/  PRMT R8, R4.reuse, 0x6420, R5.reuse ;  /* 0x0000642004087816 */ /* 0x141fe40000000005 */
[----:B------:R-:W-:Y:S02]  /*123d0*/  PRMT R9, R4, 0x7531, R5 ;  /* 0x0000753104097816 */ /* 0x000fe40000000005 */
[----:B------:R-:W-:Y:S02]  /*123e0*/  LOP3.LUT R4, R0, R18, RZ, 0xfc, !PT ;  /* 0x0000001200047212 */ /* 0x000fe400078efcff */
[----:B------:R-:W-:-:S02]  /*123f0*/  PRMT R10, R6, 0x6420, R7 ;  /* 0x00006420060a7816 */ /* 0x000fc40000000007 */
[----:B------:R-:W-:Y:S01]  /*12400*/  PRMT R11, R6, 0x7531, R7 ;  /* 0x00007531060b7816 */ /* 0x000fe20000000007 */
[----:B------:R-:W-:Y:S01]  /*12410*/  IMAD.IADD R12, R4, 0x1, R25 ;  /* 0x00000001040c7824 */ /* 0x000fe200078e0219 */
[----:B------:R-:W-:-:S04]  /*12420*/  IADD3 R0, R0, R18, R27 ;  /* 0x0000001200007210 */ /* 0x000fc80007ffe01b */
[----:B------:R0:W-:Y:S04]  /*12430*/  STSM.16.M88.4 [R12], R8 ;  /* 0x000000080c007844 */ /* 0x0001e80000000200 */
[----:B------:R-:W1:Y:S01]  /*12440*/  LDSM.16.MT88.4 R4, [R16+UR38+0x6400] ;  /* 0x006400261004783b */ /* 0x000e620008004200 */
[----:B0-----:R-:W-:-:S05]  /*12450*/  LOP3.LUT R12, R17, R18, RZ, 0xfc, !PT ;  /* 0x00000012110c7212 */ /* 0x001fca00078efcff */
[----:B------:R-:W-:Y:S01]  /*12460*/  IMAD.IADD R12, R12, 0x1, R25 ;  /* 0x000000010c0c7824 */ /* 0x000fe200078e0219 */
[C-C-:B-1----:R-:W-:Y:S02]  /*12470*/  PRMT R8, R4.reuse, 0x6420, R5.reuse ;  /* 0x0000642004087816 */ /* 0x142fe40000000005 */
        /* <DEDUP_REMOVED lines=39> */
.L_x_9612:
        /* <DEDUP_REMOVED lines=12> */
.L_x_9559:
[----:B------:R-:W1:Y:S01]  /*127b0*/  S2R R4, SR_CgaCtaId ;  /* 0x0000000000047919 */ /* 0x000e620000008800 */
[----:B------:R-:W-:Y:S02]  /*127c0*/  MOV R3, 0x400 ;  /* 0x0000040000037802 */ /* 0x000fe40000000f00 */
[----:B------:R-:W-:Y:S02]  /*127d0*/  SHF.L.U32 R2, R2, 0x1f, RZ ;  /* 0x0000001f02027819 */ /* 0x000fe400000006ff */
[----:B-1----:R-:W-:-:S04]  /*127e0*/  LEA R7, R4, R3, 0x18 ;  /* 0x0000000304077211 */ /* 0x002fc800078ec0ff */
[----:B------:R-:W1:Y:S02]  /*127f0*/  SYNCS.PHASECHK.TRANS64.TRYWAIT P0, [R7+URZ+0x17020], R2 ;  /* 0x01702002070075a7 */ /* 0x000e64000800017f */
[----:B-1----:R-:W-:Y:S05]  /*12800*/  @!P0 BRA `(.L_x_9613) ;  /* 0x0000000c007c8947 */ /* 0x002fea0003800000 */
.L_x_9646:
        /* <DEDUP_REMOVED lines=13> */
.L_x_9614:
        /* <DEDUP_REMOVED lines=12> */
.L_x_9647:
[----:B------:R-:W1:Y:S02]  /*129a0*/  SYNCS.PHASECHK.TRANS64.TRYWAIT P1, [R3+URZ], R2 ;  /* 0x00000002030075a7 */ /* 0x000e64000802017f */
[----:B-1----:R-:W-:Y:S05]  /*129b0*/  @!P1 BRA `(.L_x_9616) ;  /* 0x0000000c00389947 */ /* 0x002fea0003800000 */
.L_x_9648:
[----:B------:R-:W-:Y:S05]  /*129c0*/  @!P0 BRA `(.L_x_9617) ;  /* 0x0000000000048947 */ /* 0x000fea0003800000 */
[----:B------:R-:W-:Y:S01]  /*129d0*/  BPT.TRAP 0x1 ;  /* 0x000000040000795c */ /* 0x000fe20000300000 */
.L_x_9617:
[----:B-1----:R-:W-:-:S04]  /*129e0*/  IMAD R3, R0, 0x8, R7 ;  /* 0x0000000800037824 */ /* 0x002fc800078e0207 */
[----:B------:R-:W1:Y:S02]  /*129f0*/  SYNCS.PHASECHK.TRANS64.TRYWAIT P1, [R3+URZ+0x17060], R4 ;  /* 0x01706004030075a7 */ /* 0x000e64000802017f */
[----:B-1----:R-:W-:Y:S05]  /*12a00*/  @!P1 BRA `(.L_x_9618) ;  /* 0x0000000c00389947 */ /* 0x002fea0003800000 */
.L_x_9649:
[----:B------:R-:W-:Y:S05]  /*12a10*/  @!P0 BRA `(.L_x_9619) ;  /* 0x0000000000048947 */ /* 0x000fea0003800000 */
[----:B------:R-:W-:Y:S01]  /*12a20*/  BPT.TRAP 0x1 ;  /* 0x000000040000795c */ /* 0x000fe20000300000 */
.L_x_9619:
[----:B0-----:R-:W-:-:S04]  /*12a30*/  IMAD R5, R6, 0x8, R7 ;  /* 0x0000000806057824 */ /* 0x001fc800078e0207 */
[----:B------:R-:W0:Y:S02]  /*12a40*/  SYNCS.PHASECHK.TRANS64.TRYWAIT P1, [R5+URZ+0x17060], R2 ;  /* 0x01706002050075a7 */ /* 0x000e24000802017f */
[----:B0-----:R-:W-:Y:S05]  /*12a50*/  @!P1 BRA `(.L_x_9620) ;  /* 0x0000000c00389947 */ /* 0x001fea0003800000 */
.L_x_9650:
[----:B------:R-:W-:Y:S05]  /*12a60*/  @!P0 BRA `(.L_x_9621) ;  /* 0x0000000000048947 */ /* 0x000fea0003800000 */
[----:B------:R-:W-:Y:S01]  /*12a70*/  BPT.TRAP 0x1 ;  /* 0x000000040000795c */ /* 0x000fe20000300000 */
.L_x_9621:
[----:B------:R-:W2:Y:S02]  /*12a80*/  SYNCS.PHASECHK.TRANS64.TRYWAIT P0, [R3+URZ+0x17080], R4 ;  /* 0x01708004030075a7 */ /* 0x000ea4000800017f */
[----:B--2---:R-:W-:Y:S05]  /*12a90*/  @!P0 BRA `(.L_x_9622) ;  /* 0x0000000c003c8947 */ /* 0x004fea0003800000 */
.L_x_9623:
[----:B---3--:R3:W4:Y:S02]  /*12aa0*/  SYNCS.PHASECHK.TRANS64.TRYWAIT P0, [R5+URZ+0x17080], R2 ;  /* 0x01708002050075a7 */ /* 0x008724000800017f */
[----:B----4-:R-:W-:Y:S05]  /*12ab0*/  @!P0 NANOSLEEP.SYNCS 0x989680 ;  /* 0x009896800000895d */ /* 0x010fea0003900000 */
[----:B------:R-:W4:Y:S02]  /*12ac0*/  @!P0 SYNCS.PHASECHK.TRANS64 P0, [R5+URZ+0x17080], R2 ;  /* 0x01708002050085a7 */ /* 0x000f24000800007f */
[----:B----4-:R-:W-:Y:S05]  /*12ad0*/  @!P0 BRA `(.L_x_9623) ;  /* 0xfffffffc00f08947 */ /* 0x010fea000383ffff */
.L_x_9471:
[----:B------:R-:W-:Y:S05]  /*12ae0*/  BSYNC B6 ;  /* 0x0000000000067941 */ /* 0x000fea0003800000 */
.L_x_9468:
[----:B------:R-:W-:Y:S05]  /*12af0*/  EXIT ;  /* 0x000000000000794d */ /* 0x000fea0003800000 */
.L_x_9481:
[----:B0-----:R-:W-:-:S04]  /*12b00*/  IMAD.U32 R3, RZ, RZ, UR42 ;  /* 0x0000002aff037e24 */ /* 0x001fc8000f8e00ff */
[----:B------:R0:W1:Y:S03]  /*12b10*/  SYNCS.PHASECHK.TRANS64.TRYWAIT P0, [R3+URZ+0x17000], R0 ;  /* 0x01700000030075a7 */ /* 0x000066000800017f */
[----:B-1----:R-:W-:Y:S05]  /*12b20*/  @!P0 NANOSLEEP.SYNCS 0x989680 ;  /* 0x009896800000895d */ /* 0x002fea0003900000 */
[----:B------:R-:W1:Y:S02]  /*12b30*/  @!P0 SYNCS.PHASECHK.TRANS64 P0, [R3+URZ+0x17000], R0 ;  /* 0x01700000030085a7 */ /* 0x000e64000800007f */
[----:B-1----:R-:W-:Y:S05]  /*12b40*/  @!P0 BRA `(.L_x_9481) ;  /* 0xfffffffc00ec8947 */ /* 0x002fea000383ffff */
[----:B------:R-:W-:Y:S05]  /*12b50*/  BRA `(.L_x_9624) ;  /* 0xfffffeec00b47947 */ /* 0x000fea000383ffff */
.L_x_9485:
[----:B0-----:R-:W-:-:S04]  /*12b60*/  IMAD.U32 R3, RZ, RZ, UR42 ;  /* 0x0000002aff037e24 */ /* 0x001fc8000f8e00ff */
[----:B------:R0:W2:Y:S03]  /*12b70*/  SYNCS.PHASECHK.TRANS64.TRYWAIT P2, [R3+URZ+0x17030], R0 ;  /* 0x01703000030075a7 */ /* 0x0000a6000804017f */
[----:B--2---:R-:W-:Y:S05]  /*12b80*/  @!P2 NANOSLEEP.SYNCS 0x989680 ;  /* 0x009896800000a95d */ /* 0x004fea0003900000 */
[----:B------:R-:W2:Y:S02]  /*12b90*/  @!P2 SYNCS.PHASECHK.TRANS64 P2, [R3+URZ+0x17030], R0 ;  /* 0x017030000300a5a7 */ /* 0x000ea4000804007f */
[----:B--2---:R-:W-:Y:S05]  /*12ba0*/  @!P2 BRA `(.L_x_9485) ;  /* 0xfffffffc00eca947 */ /* 0x004fea000383ffff */
[----:B------:R-:W-:Y:S05]  /*12bb0*/  BRA `(.L_x_9484) ;  /* 0xfffffeec00d47947 */ /* 0x000fea000383ffff */
.L_x_9501:
[----:B-1----:R-:W-:-:S04]  /*12bc0*/  IMAD.U32 R11, RZ, RZ, UR27 ;  /* 0x0000001bff0b7e24 */ /* 0x002fc8000f8e00ff */
[----:B------:R1:W2:Y:S03]  /*12bd0*/  SYNCS.PHASECHK.TRANS64.TRYWAIT P2, [R11+URZ+0x17030], R6 ;  /* 0x017030060b0075a7 */ /* 0x0002a6000804017f */
[----:B--2---:R-:W-:Y:S05]  /*12be0*/  @!P2 NANOSLEEP.SYNCS 0x989680 ;  /* 0x009896800000a95d */ /* 0x004fea0003900000 */
[----:B------:R-:W2:Y:S02]  /*12bf0*/  @!P2 SYNCS.PHASECHK.TRANS64 P2, [R11+URZ+0x17030], R6 ;  /* 0x017030060b00a5a7 */ /* 0x000ea4000804007f */
[----:B--2---:R-:W-:Y:S05]  /*12c00*/  @!P2 BRA `(.L_x_9501) ;  /* 0xfffffffc00eca947 */ /* 0x004fea000383ffff */
[----:B------:R-:W-:Y:S05]  /*12c10*/  BRA `(.L_x_9500) ;  /* 0xffffff24001c7947 */ /* 0x000fea000383ffff */
.L_x_9505:
[----:B-1----:R-:W-:-:S04]  /*12c20*/  IMAD.U32 R11, RZ, RZ, UR11 ;  /* 0x0000000bff0b7e24 */ /* 0x002fc8000f8e00ff */
[----:B------:R1:W2:Y:S03]  /*12c30*/  SYNCS.PHASECHK.TRANS64.TRYWAIT P2, [R11+URZ+0x17050], R6 ;  /* 0x017050060b0075a7 */ /* 0x0002a6000804017f */
[----:B--2---:R-:W-:Y:S05]  /*12c40*/  @!P2 NANOSLEEP.SYNCS 0x989680 ;  /* 0x009896800000a95d */ /* 0x004fea0003900000 */
[----:B------:R-:W2:Y:S02]  /*12c50*/  @!P2 SYNCS.PHASECHK.TRANS64 P2, [R11+URZ+0x17050], R6 ;  /* 0x017050060b00a5a7 */ /* 0x000ea4000804007f */
[----:B--2---:R-:W-:Y:S05]  /*12c60*/  @!P2 BRA `(.L_x_9505) ;  /* 0xfffffffc00eca947 */ /* 0x004fea000383ffff */
[----:B------:R-:W-:Y:S05]  /*12c70*/  BRA `(.L_x_9504) ;  /* 0xffffff2400747947 */ /* 0x000fea000383ffff */
.L_x_9523:
[----:B-1----:R-:W-:-:S04]  /*12c80*/  IMAD.U32 R3, RZ, RZ, UR24 ;  /* 0x00000018ff037e24 */ /* 0x002fc8000f8e00ff */
[----:B------:R1:W2:Y:S03]  /*12c90*/  SYNCS.PHASECHK.TRANS64.TRYWAIT P2, [R3+URZ+0x17030], R0 ;  /* 0x01703000030075a7 */ /* 0x0002a6000804017f */
[----:B--2---:R-:W-:Y:S05]  /*12ca0*/  @!P2 NANOSLEEP.SYNCS 0x989680 ;  /* 0x009896800000a95d */ /* 0x004fea0003900000 */
[----:B------:R-:W2:Y:S02]  /*12cb0*/  @!P2 SYNCS.PHASECHK.TRANS64 P2, [R3+URZ+0x17030], R0 ;  /* 0x017030000300a5a7 */ /* 0x000ea4000804007f */
[----:B--2---:R-:W-:Y:S05]  /*12cc0*/  @!P2 BRA `(.L_x_9523) ;  /* 0xfffffffc00eca947 */ /* 0x004fea000383ffff */
[----:B------:R-:W-:Y:S05]  /*12cd0*/  BRA `(.L_x_9522) ;  /* 0xffffff5000d47947 */ /* 0x000fea000383ffff */
.L_x_9527:
[----:B-1----:R-:W-:-:S04]  /*12ce0*/  IMAD.U32 R19, RZ, RZ, UR14 ;  /* 0x0000000eff137e24 */ /* 0x002fc8000f8e00ff */
[----:B------:R1:W2:Y:S03]  /*12cf0*/  SYNCS.PHASECHK.TRANS64.TRYWAIT P2, [R19+URZ+0x17050], R0 ;  /* 0x01705000130075a7 */ /* 0x0002a6000804017f */
[----:B--2---:R-:W-:Y:S05]  /*12d00*/  @!P2 NANOSLEEP.SYNCS 0x989680 ;  /* 0x009896800000a95d */ /* 0x004fea0003900000 */
[----:B------:R-:W2:Y:S02]  /*12d10*/  @!P2 SYNCS.PHASECHK.TRANS64 P2, [R19+URZ+0x17050], R0 ;  /* 0x017050001300a5a7 */ /* 0x000ea4000804007f */
[----:B--2---:R-:W-:Y:S05]  /*12d20*/  @!P2 BRA `(.L_x_9527) ;  /* 0xfffffffc00eca947 */ /* 0x004fea000383ffff */
[----:B------:R-:W-:Y:S05]  /*12d30*/  BRA `(.L_x_9526) ;  /* 0xffffff5800287947 */ /* 0x000fea000383ffff */
.L_x_9534:
[----:B-1----:R-:W-:-:S04]  /*12d40*/  IMAD.U32 R13, RZ, RZ, UR27 ;  /* 0x0000001bff0d7e24 */ /* 0x002fc8000f8e00ff */
[----:B------:R1:W2:Y:S03]  /*12d50*/  SYNCS.PHASECHK.TRANS64.TRYWAIT P2, [R13+URZ+0x17030], R0 ;  /* 0x017030000d0075a7 */ /* 0x0002a6000804017f */
[----:B--2---:R-:W-:Y:S05]  /*12d60*/  @!P2 NANOSLEEP.SYNCS 0x989680 ;  /* 0x009896800000a95d */ /* 0x004fea0003900000 */
[----:B------:R-:W2:Y:S02]  /*12d70*/  @!P2 SYNCS.PHASECHK.TRANS64 P2, [R13+URZ+0x17030], R0 ;  /* 0x017030000d00a5a7 */ /* 0x000ea4000804007f */
[----:B--2---:R-:W-:Y:S05]  /*12d80*/  @!P2 BRA `(.L_x_9534) ;  /* 0xfffffffc00eca947 */ /* 0x004fea000383ffff */
[----:B------:R-:W-:Y:S05]  /*12d90*/  BRA `(.L_x_9533) ;  /* 0xffffff6c00ac7947 */ /* 0x000fea000383ffff */
.L_x_9538:
[----:B-1----:R-:W-:-:S04]  /*12da0*/  IMAD.U32 R13, RZ, RZ, UR14 ;  /* 0x0000000eff0d7e24 */ /* 0x002fc8000f8e00ff */
[----:B------:R1:W2:Y:S03]  /*12db0*/  SYNCS.PHASECHK.TRANS64.TRYWAIT P2, [R13+URZ+0x17050], R0 ;  /* 0x017050000d0075a7 */ /* 0x0002a6000804017f */
[----:B--2---:R-:W-:Y:S05]  /*12dc0*/  @!P2 NANOSLEEP.SYNCS 0x989680 ;  /* 0x009896800000a95d */ /* 0x004fea0003900000 */
[----:B------:R-:W2:Y:S02]  /*12dd0*/  @!P2 SYNCS.PHASECHK.TRANS64 P2, [R13+URZ+0x17050], R0 ;  /* 0x017050000d00a5a7 */ /* 0x000ea4000804007f */
[----:B--2---:R-:W-:Y:S05]  /*12de0*/  @!P2 BRA `(.L_x_9538) ;  /* 0xfffffffc00eca947 */ /* 0x004fea000383ffff */
[----:B------:R-:W-:Y:S05]  /*12df0*/  BRA `(.L_x_9537) ;  /* 0xffffff7000047947 */ /* 0x000fea000383ffff */
.L_x_9552:
[----:B-1----:R-:W-:-:S04]  /*12e00*/  IMAD.U32 R6, RZ, RZ, UR16 ;  /* 0x00000010ff067e24 */ /* 0x002fc8000f8e00ff */
[----:B------:R1:W2:Y:S03]  /*12e10*/  SYNCS.PHASECHK.TRANS64.TRYWAIT P1, [R6+URZ+0x17050], R3 ;  /* 0x01705003060075a7 */ /* 0x0002a6000802017f */
[----:B--2---:R-:W-:Y:S05]  /*12e20*/  @!P1 NANOSLEEP.SYNCS 0x989680 ;  /* 0x009896800000995d */ /* 0x004fea0003900000 */
[----:B------:R-:W2:Y:S02]  /*12e30*/  @!P1 SYNCS.PHASECHK.TRANS64 P1, [R6+URZ+0x17050], R3 ;  /* 0x01705003060095a7 */ /* 0x000ea4000802007f */
[----:B--2---:R-:W-:Y:S05]  /*12e40*/  @!P1 BRA `(.L_x_9552) ;  /* 0xfffffffc00ec9947 */ /* 0x004fea000383ffff */
[----:B------:R-:W-:Y:S05]  /*12e50*/  BRA `(.L_x_9551) ;  /* 0xffffff9800707947 */ /* 0x000fea000383ffff */
.L_x_9571:
[----:B------:R-:W-:Y:S02]  /*12e60*/  IMAD.MOV.U32 R13, RZ, RZ, R20 ;  /* 0x000000ffff0d7224 */ /* 0x000fe400078e0014 */
[----:B------:R-:W-:Y:S02]  /*12e70*/  IMAD.MOV.U32 R12, RZ, RZ, RZ ;  /* 0x000000ffff0c7224 */ /* 0x000fe400078e00ff */
[----:B------:R-:W-:Y:S02]  /*12e80*/  IMAD.MOV.U32 R11, RZ, RZ, 0x1f ;  /* 0x0000001fff0b7424 */ /* 0x000fe400078e00ff */
[----:B------:R-:W-:-:S07]  /*12e90*/  IMAD.MOV.U32 R15, RZ, RZ, -0x1 ;  /* 0xffffffffff0f7424 */ /* 0x000fce00078e00ff */
[----:B------:R-:W-:Y:S05]  /*12ea0*/  WARPSYNC.COLLECTIVE R15, `(.L_x_9625) ;  /* 0x000000000f087348 */ /* 0x000fea0003c00000 */
[----:B------:R0:W1:Y:S02]  /*12eb0*/  SHFL.IDX P6, R14, R13, R12, R11 ;  /* 0x0000000c0d0e7389 */ /* 0x00006400000c000b */
[----:B01----:R-:W-:Y:S01]  /*12ec0*/  ENDCOLLECTIVE ;  /* 0x000000000000791b */ /* 0x003fe20003800000 */
.L_x_9625:
[----:B------:R-:W-:Y:S05]  /*12ed0*/  BRA `(.L_x_9626) ;  /* 0xffffffd000d47947 */ /* 0x000fea000383ffff */
.L_x_9573:
[----:B------:R-:W-:Y:S01]  /*12ee0*/  BSSY B0, `(.L_x_9627) ;  /* 0x0000006000007945 */ /* 0x000fe20003800000 */
[----:B------:R-:W-:-:S07]  /*12ef0*/  IMAD.MOV.U32 R15, RZ, RZ, -0x1 ;  /* 0xffffffffff0f7424 */ /* 0x000fce00078e00ff */
[----:B0-----:R-:W-:Y:S05]  /*12f00*/  WARPSYNC.COLLECTIVE R15, `(.L_x_9628) ;  /* 0x000000000f0c7348 */ /* 0x001fea0003c00000 */
[----:B------:R-:W-:Y:S02]  /*12f10*/  ELECT P6, UR62, PT ;  /* 0x00000000003e782f */ /* 0x000fe400038c0000 */
[----:B------:R-:W-:Y:S01]  /*12f20*/  MOV R14, UR62 ;  /* 0x0000003e000e7c02 */ /* 0x000fe20008000f00 */
[----:B0-----:R-:W-:Y:S10]  /*12f30*/  ENDCOLLECTIVE ;  /* 0x000000000000791b */ /* 0x001ff40003800000 */
.L_x_9628:
[----:B------:R-:W-:Y:S05]  /*12f40*/  BSYNC B0 ;  /* 0x0000000000007941 */ /* 0x000fea0003800000 */
.L_x_9627:
[----:B------:R-:W-:Y:S05]  /*12f50*/  BRA `(.L_x_9629) ;  /* 0xffffffd000d87947 */ /* 0x000fea000383ffff */
.L_x_9575:
[----:B--2---:R2:W3:Y:S02]  /*12f60*/  SYNCS.PHASECHK.TRANS64.TRYWAIT P0, [R24+URZ+0x17080], R3 ;  /* 0x01708003180075a7 */ /* 0x0044e4000800017f */
[----:B---3--:R-:W-:Y:S05]  /*12f70*/  @!P0 NANOSLEEP.SYNCS 0x989680 ;  /* 0x009896800000895d */ /* 0x008fea0003900000 */
[----:B------:R-:W3:Y:S02]  /*12f80*/  @!P0 SYNCS.PHASECHK.TRANS64 P0, [R24+URZ+0x17080], R3 ;  /* 0x01708003180085a7 */ /* 0x000ee4000800007f */
[----:B---3--:R-:W-:Y:S05]  /*12f90*/  @!P0 BRA `(.L_x_9575) ;  /* 0xfffffffc00f08947 */ /* 0x008fea000383ffff */
[----:B------:R-:W-:Y:S05]  /*12fa0*/  BRA `(.L_x_9630) ;  /* 0xffffffd4002c7947 */ /* 0x000fea000383ffff */
.L_x_9577:
[----:B---3--:R3:W4:Y:S02]  /*12fb0*/  SYNCS.PHASECHK.TRANS64.TRYWAIT P0, [R24+URZ+0x17040], R3 ;  /* 0x01704003180075a7 */ /* 0x008724000800017f */
[----:B----4-:R-:W-:Y:S05]  /*12fc0*/  @!P0 NANOSLEEP.SYNCS 0x989680 ;  /* 0x009896800000895d */ /* 0x010fea0003900000 */
[----:B------:R-:W4:Y:S02]  /*12fd0*/  @!P0 SYNCS.PHASECHK.TRANS64 P0, [R24+URZ+0x17040], R3 ;  /* 0x01704003180085a7 */ /* 0x000f24000800007f */
[----:B----4-:R-:W-:Y:S05]  /*12fe0*/  @!P0 BRA `(.L_x_9577) ;  /* 0xfffffffc00f08947 */ /* 0x010fea000383ffff */
[----:B------:R-:W-:Y:S05]  /*12ff0*/  BRA `(.L_x_9631) ;  /* 0xffffffd400a47947 */ /* 0x000fea000383ffff */
.L_x_9580:
[----:B------:R-:W-:Y:S02]  /*13000*/  IMAD.MOV.U32 R13, RZ, RZ, R5 ;  /* 0x000000ffff0d7224 */ /* 0x000fe400078e0005 */
[----:B------:R-:W-:Y:S02]  /*13010*/  IMAD.MOV.U32 R12, RZ, RZ, RZ ;  /* 0x000000ffff0c7224 */ /* 0x000fe400078e00ff */
[----:B------:R-:W-:Y:S02]  /*13020*/  IMAD.MOV.U32 R11, RZ, RZ, 0x1e1f ;  /* 0x00001e1fff0b7424 */ /* 0x000fe400078e00ff */
[----:B------:R-:W-:Y:S02]  /*13030*/  IMAD.MOV.U32 R15, RZ, RZ, -0x1 ;  /* 0xffffffffff0f7424 */ /* 0x000fe400078e00ff */
[----:B------:R-:W-:-:S07]  /*13040*/  VIADD R9, R9, UR39 ;  /* 0x0000002709097c36 */ /* 0x000fce0008000000 */
[----:B------:R-:W-:Y:S05]  /*13050*/  WARPSYNC.COLLECTIVE R15, `(.L_x_9632) ;  /* 0x000000000f087348 */ /* 0x000fea0003c00000 */
[----:B------:R0:W1:Y:S02]  /*13060*/  SHFL.IDX P6, R14, R13, R12, R11 ;  /* 0x0000000c0d0e7389 */ /* 0x00006400000c000b */
[----:B01----:R-:W-:Y:S01]  /*13070*/  ENDCOLLECTIVE ;  /* 0x000000000000791b */ /* 0x003fe20003800000 */
.L_x_9632:
[----:B------:R-:W-:Y:S02]  /*13080*/  IMAD.MOV.U32 R13, RZ, RZ, R4 ;  /* 0x000000ffff0d7224 */ /* 0x000fe400078e0004 */
[----:B------:R-:W-:-:S07]  /*13090*/  IMAD.MOV.U32 R2, RZ, RZ, R14 ;  /* 0x000000ffff027224 */ /* 0x000fce00078e000e */
[----:B------:R-:W-:Y:S05]  /*130a0*/  WARPSYNC.COLLECTIVE R15, `(.L_x_9633) ;  /* 0x000000000f087348 */ /* 0x000fea0003c00000 */
[----:B------:R0:W1:Y:S02]  /*130b0*/  SHFL.IDX P6, R14, R13, R12, R11 ;  /* 0x0000000c0d0e7389 */ /* 0x00006400000c000b */
[----:B01----:R-:W-:Y:S01]  /*130c0*/  ENDCOLLECTIVE ;  /* 0x000000000000791b */ /* 0x003fe20003800000 */
.L_x_9633:
        /* <DEDUP_REMOVED lines=10> */
.L_x_9634:
        /* <DEDUP_REMOVED lines=14> */
.L_x_9635:
        /* <DEDUP_REMOVED lines=10> */
.L_x_9636:
        /* <DEDUP_REMOVED lines=13> */
.L_x_9637:
[----:B------:R-:W-:Y:S05]  /*133c0*/  BRA `(.L_x_9638) ;  /* 0xffffffdc00487947 */ /* 0x000fea000383ffff */
.L_x_9583:
[----:B0-----:R0:W2:Y:S02]  /*133d0*/  SYNCS.PHASECHK.TRANS64.TRYWAIT P0, [R24+URZ+0x17020], R3 ;  /* 0x01702003180075a7 */ /* 0x0010a4000800017f */
[----:B--2---:R-:W-:Y:S05]  /*133e0*/  @!P0 NANOSLEEP.SYNCS 0x989680 ;  /* 0x009896800000895d */ /* 0x004fea0003900000 */
[----:B------:R-:W2:Y:S02]  /*133f0*/  @!P0 SYNCS.PHASECHK.TRANS64 P0, [R24+URZ+0x17020], R3 ;  /* 0x01702003180085a7 */ /* 0x000ea4000800007f */
[----:B--2---:R-:W-:Y:S05]  /*13400*/  @!P0 BRA `(.L_x_9583) ;  /* 0xfffffffc00f08947 */ /* 0x004fea000383ffff */
[----:B------:R-:W-:Y:S05]  /*13410*/  BRA `(.L_x_9639) ;  /* 0xffffffdc00987947 */ /* 0x000fea000383ffff */
.L_x_9588:
[----:B0-----:R0:W1:Y:S02]  /*13420*/  SYNCS.PHASECHK.TRANS64.TRYWAIT P0, [R4+URZ+0x17080], R3 ;  /* 0x01708003040075a7 */ /* 0x001064000800017f */
[----:B-1----:R-:W-:Y:S05]  /*13430*/  @!P0 NANOSLEEP.SYNCS 0x989680 ;  /* 0x009896800000895d */ /* 0x002fea0003900000 */
[----:B------:R-:W1:Y:S02]  /*13440*/  @!P0 SYNCS.PHASECHK.TRANS64 P0, [R4+URZ+0x17080], R3 ;  /* 0x01708003040085a7 */ /* 0x000e64000800007f */
[----:B-1----:R-:W-:Y:S05]  /*13450*/  @!P0 BRA `(.L_x_9588) ;  /* 0xfffffffc00f08947 */ /* 0x002fea000383ffff */
[----:B------:R-:W-:Y:S05]  /*13460*/  BRA `(.L_x_9640) ;  /* 0xffffffe0003c7947 */ /* 0x000fea000383ffff */
.L_x_9594:
[----:B-1----:R1:W2:Y:S02]  /*13470*/  SYNCS.PHASECHK.TRANS64.TRYWAIT P0, [R4+URZ+0x17040], R3 ;  /* 0x01704003040075a7 */ /* 0x0022a4000800017f */
[----:B--2---:R-:W-:Y:S05]  /*13480*/  @!P0 NANOSLEEP.SYNCS 0x989680 ;  /* 0x009896800000895d */ /* 0x004fea0003900000 */
[----:B------:R-:W2:Y:S02]  /*13490*/  @!P0 SYNCS.PHASECHK.TRANS64 P0, [R4+URZ+0x17040], R3 ;  /* 0x01704003040085a7 */ /* 0x000ea4000800007f */
[----:B--2---:R-:W-:Y:S05]  /*134a0*/  @!P0 BRA `(.L_x_9594) ;  /* 0xfffffffc00f08947 */ /* 0x004fea000383ffff */
[----:B------:R-:W-:Y:S05]  /*134b0*/  BRA `(.L_x_9641) ;  /* 0xffffffe4001c7947 */ /* 0x000fea000383ffff */
.L_x_9601:
[----:B-1----:R1:W2:Y:S02]  /*134c0*/  SYNCS.PHASECHK.TRANS64.TRYWAIT P0, [R12+URZ+0x17070], R3 ;  /* 0x017070030c0075a7 */ /* 0x0022a4000800017f */
[----:B--2---:R-:W-:Y:S05]  /*134d0*/  @!P0 NANOSLEEP.SYNCS 0x989680 ;  /* 0x009896800000895d */ /* 0x004fea0003900000 */
[----:B------:R-:W2:Y:S02]  /*134e0*/  @!P0 SYNCS.PHASECHK.TRANS64 P0, [R12+URZ+0x17070], R3 ;  /* 0x017070030c0085a7 */ /* 0x000ea4000800007f */
[----:B--2---:R-:W-:Y:S05]  /*134f0*/  @!P0 BRA `(.L_x_9601) ;  /* 0xfffffffc00f08947 */ /* 0x004fea000383ffff */
[----:B------:R-:W-:Y:S05]  /*13500*/  BRA `(.L_x_9642) ;  /* 0xffffffe8000c7947 */ /* 0x000fea000383ffff */
.L_x_9603:
[----:B-1----:R1:W2:Y:S02]  /*13510*/  SYNCS.PHASECHK.TRANS64.TRYWAIT P0, [R12+URZ+0x17060], R3 ;  /* 0x017060030c0075a7 */ /* 0x0022a4000800017f */
[----:B--2---:R-:W-:Y:S05]  /*13520*/  @!P0 NANOSLEEP.SYNCS 0x989680 ;  /* 0x009896800000895d */ /* 0x004fea0003900000 */
[----:B------:R-:W2:Y:S02]  /*13530*/  @!P0 SYNCS.PHASECHK.TRANS64 P0, [R12+URZ+0x17060], R3 ;  /* 0x017060030c0085a7 */ /* 0x000ea4000800007f */
[----:B--2---:R-:W-:Y:S05]  /*13540*/  @!P0 BRA `(.L_x_9603) ;  /* 0xfffffffc00f08947 */ /* 0x004fea000383ffff */
[----:B------:R-:W-:Y:S05]  /*13550*/  BRA `(.L_x_9643) ;  /* 0xffffffe800107947 */ /* 0x000fea000383ffff */
.L_x_9609:
[----:B0-----:R0:W1:Y:S02]  /*13560*/  SYNCS.PHASECHK.TRANS64.TRYWAIT P0, [R2+URZ+0x17070], R3 ;  /* 0x01707003020075a7 */ /* 0x001064000800017f */
[----:B-1----:R-:W-:Y:S05]  /*13570*/  @!P0 NANOSLEEP.SYNCS 0x989680 ;  /* 0x009896800000895d */ /* 0x002fea0003900000 */
[----:B------:R-:W1:Y:S02]  /*13580*/  @!P0 SYNCS.PHASECHK.TRANS64 P0, [R2+URZ+0x17070], R3 ;  /* 0x01707003020085a7 */ /* 0x000e64000800007f */
[----:B-1----:R-:W-:Y:S05]  /*13590*/  @!P0 BRA `(.L_x_9609) ;  /* 0xfffffffc00f08947 */ /* 0x002fea000383ffff */
[----:B------:R-:W-:Y:S05]  /*135a0*/  BRA `(.L_x_9644) ;  /* 0xffffffec00407947 */ /* 0x000fea000383ffff */
.L_x_9611:
[----:B0-----:R0:W1:Y:S02]  /*135b0*/  SYNCS.PHASECHK.TRANS64.TRYWAIT P0, [R2+URZ+0x17060], R5 ;  /* 0x01706005020075a7 */ /* 0x001064000800017f */
[----:B-1----:R-:W-:Y:S05]  /*135c0*/  @!P0 NANOSLEEP.SYNCS 0x989680 ;  /* 0x009896800000895d */ /* 0x002fea0003900000 */
[----:B------:R-:W1:Y:S02]  /*135d0*/  @!P0 SYNCS.PHASECHK.TRANS64 P0, [R2+URZ+0x17060], R5 ;  /* 0x01706005020085a7 */ /* 0x000e64000800007f */
[----:B-1----:R-:W-:Y:S05]  /*135e0*/  @!P0 BRA `(.L_x_9611) ;  /* 0xfffffffc00f08947 */ /* 0x002fea000383ffff */
[----:B------:R-:W-:Y:S05]  /*135f0*/  BRA `(.L_x_9645) ;  /* 0xffffffec00587947 */ /* 0x000fea000383ffff */
.L_x_9613:
[----:B-1----:R1:W2:Y:S02]  /*13600*/  SYNCS.PHASECHK.TRANS64.TRYWAIT P0, [R7+URZ+0x17020], R2 ;  /* 0x01702002070075a7 */ /* 0x0022a4000800017f */
[----:B--2---:R-:W-:Y:S05]  /*13610*/  @!P0 NANOSLEEP.SYNCS 0x989680 ;  /* 0x009896800000895d */ /* 0x004fea0003900000 */
[----:B------:R-:W2:Y:S02]  /*13620*/  @!P0 SYNCS.PHASECHK.TRANS64 P0, [R7+URZ+0x17020], R2 ;  /* 0x01702002070085a7 */ /* 0x000ea4000800007f */
[----:B--2---:R-:W-:Y:S05]  /*13630*/  @!P0 BRA `(.L_x_9613) ;  /* 0xfffffffc00f08947 */ /* 0x004fea000383ffff */
[----:B------:R-:W-:Y:S05]  /*13640*/  BRA `(.L_x_9646) ;  /* 0xfffffff000707947 */ /* 0x000fea000383ffff */
.L_x_9615:
[----:B0-----:R0:W1:Y:S02]  /*13650*/  SYNCS.PHASECHK.TRANS64.TRYWAIT P1, [R5+URZ], R4 ;  /* 0x00000004050075a7 */ /* 0x001064000802017f */
[----:B-1----:R-:W-:Y:S05]  /*13660*/  @!P1 NANOSLEEP.SYNCS 0x989680 ;  /* 0x009896800000995d */ /* 0x002fea0003900000 */
[----:B------:R-:W1:Y:S02]  /*13670*/  @!P1 SYNCS.PHASECHK.TRANS64 P1, [R5+URZ], R4 ;  /* 0x00000004050095a7 */ /* 0x000e64000802007f */
[----:B-1----:R-:W-:Y:S05]  /*13680*/  @!P1 BRA `(.L_x_9615) ;  /* 0xfffffffc00f09947 */ /* 0x002fea000383ffff */
[----:B------:R-:W-:Y:S05]  /*13690*/  BRA `(.L_x_9647) ;  /* 0xfffffff000c07947 */ /* 0x000fea000383ffff */
.L_x_9616:
[----:B-1----:R1:W2:Y:S02]  /*136a0*/  SYNCS.PHASECHK.TRANS64.TRYWAIT P1, [R3+URZ], R2 ;  /* 0x00000002030075a7 */ /* 0x0022a4000802017f */
[----:B--2---:R-:W-:Y:S05]  /*136b0*/  @!P1 NANOSLEEP.SYNCS 0x989680 ;  /* 0x009896800000995d */ /* 0x004fea0003900000 */
[----:B------:R-:W2:Y:S02]  /*136c0*/  @!P1 SYNCS.PHASECHK.TRANS64 P1, [R3+URZ], R2 ;  /* 0x00000002030095a7 */ /* 0x000ea4000802007f */
[----:B--2---:R-:W-:Y:S05]  /*136d0*/  @!P1 BRA `(.L_x_9616) ;  /* 0xfffffffc00f09947 */ /* 0x004fea000383ffff */
[----:B------:R-:W-:Y:S05]  /*136e0*/  BRA `(.L_x_9648) ;  /* 0xfffffff000b47947 */ /* 0x000fea000383ffff */
.L_x_9618:
[----:B-1----:R1:W2:Y:S02]  /*136f0*/  SYNCS.PHASECHK.TRANS64.TRYWAIT P1, [R3+URZ+0x17060], R4 ;  /* 0x01706004030075a7 */ /* 0x0022a4000802017f */
[----:B--2---:R-:W-:Y:S05]  /*13700*/  @!P1 NANOSLEEP.SYNCS 0x989680 ;  /* 0x009896800000995d */ /* 0x004fea0003900000 */
[----:B------:R-:W2:Y:S02]  /*13710*/  @!P1 SYNCS.PHASECHK.TRANS64 P1, [R3+URZ+0x17060], R4 ;  /* 0x01706004030095a7 */ /* 0x000ea4000802007f */
[----:B--2---:R-:W-:Y:S05]  /*13720*/  @!P1 BRA `(.L_x_9618) ;  /* 0xfffffffc00f09947 */ /* 0x004fea000383ffff */
[----:B------:R-:W-:Y:S05]  /*13730*/  BRA `(.L_x_9649) ;  /* 0xfffffff000b47947 */ /* 0x000fea000383ffff */
.L_x_9620:
[----:B0-----:R0:W2:Y:S02]  /*13740*/  SYNCS.PHASECHK.TRANS64.TRYWAIT P1, [R5+URZ+0x17060], R2 ;  /* 0x01706002050075a7 */ /* 0x0010a4000802017f */
[----:B--2---:R-:W-:Y:S05]  /*13750*/  @!P1 NANOSLEEP.SYNCS 0x989680 ;  /* 0x009896800000995d */ /* 0x004fea0003900000 */
[----:B------:R-:W2:Y:S02]  /*13760*/  @!P1 SYNCS.PHASECHK.TRANS64 P1, [R5+URZ+0x17060], R2 ;  /* 0x01706002050095a7 */ /* 0x000ea4000802007f */
[----:B--2---:R-:W-:Y:S05]  /*13770*/  @!P1 BRA `(.L_x_9620) ;  /* 0xfffffffc00f09947 */ /* 0x004fea000383ffff */
[----:B------:R-:W-:Y:S05]  /*13780*/  BRA `(.L_x_9650) ;  /* 0xfffffff000b47947 */ /* 0x000fea000383ffff */
.L_x_9622:
[----:B--2---:R2:W3:Y:S02]  /*13790*/  SYNCS.PHASECHK.TRANS64.TRYWAIT P0, [R3+URZ+0x17080], R4 ;  /* 0x01708004030075a7 */ /* 0x0044e4000800017f */
[----:B---3--:R-:W-:Y:S05]  /*137a0*/  @!P0 NANOSLEEP.SYNCS 0x989680 ;  /* 0x009896800000895d */ /* 0x008fea0003900000 */
[----:B------:R-:W3:Y:S02]  /*137b0*/  @!P0 SYNCS.PHASECHK.TRANS64 P0, [R3+URZ+0x17080], R4 ;  /* 0x01708004030085a7 */ /* 0x000ee4000800007f */
[----:B---3--:R-:W-:Y:S05]  /*137c0*/  @!P0 BRA `(.L_x_9622) ;  /* 0xfffffffc00f08947 */ /* 0x008fea000383ffff */
[----:B------:R-:W-:Y:S05]  /*137d0*/  BRA `(.L_x_9623) ;  /* 0xfffffff000b07947 */ /* 0x000fea000383ffff */
.L_x_9651:
        /* <DEDUP_REMOVED lines=10> */
.L_x_13288:


//--------------------- .text._ZN7cutlass13device_kernelIN5flash11enable_sm90INS1_16FlashAttnFwdSm90INS1_25CollectiveMainloopFwdSm90ILi2EN4cute5tupleIJNS5_1CILi1EEES8_S8_EEENS6_IJNS7_ILi192EEENS7_ILi128EEENS7_ILi96EEEEEELi96ENS_12float_e4m3_tEfNS_4arch4Sm90ELb0ELb1ELb0ELb1ELb0ELb0ELb0ELb1ELb1ELb1ELb1ELb0EEENS1_21CollectiveEpilogueFwdINS6_IJSA_SC_SB_EEES9_NS_10bfloat16_tESG_Li384ELb1ELb1ELb1ELb1EEENS1_36VarlenDynamicPersistentTileSchedulerILi192ELi128ELi384ELi128ELb1ELb1ELb1ELb1ELb0ELb1EEEEEEEEEvNT_6ParamsE --------------------------
	.section	.text._ZN7cutlass13device_kernelIN5flash11enable_sm90INS1_16FlashAttnFwdSm90INS1_25CollectiveMainloopFwdSm90ILi2EN4cute5tupleIJNS5_1CILi1EEES8_S8_EEENS6_IJNS7_ILi192EEENS7_ILi128EEENS7_ILi96EEEEEELi96ENS_12float_e4m3_tEfNS_4arch4Sm90ELb0ELb1ELb0ELb1ELb0ELb0ELb0ELb1ELb1ELb1ELb1ELb0EEENS1_21CollectiveEpilogueFwdINS6_IJSA_SC_SB_EEES9_NS_10bfloat16_tESG_Li384ELb1ELb1ELb1ELb1EEENS1_36VarlenDynamicPersistentTileSchedulerILi192ELi128ELi384ELi128ELb1ELb1ELb1ELb1ELb0ELb1EEEEEEEEEvNT_6ParamsE,"ax",@progbits
	.align	128
.text._ZN7cutlass13device_kernelIN5flash11enable_sm90INS1_16FlashAttnFwdSm90INS1_25CollectiveMainloopFwdSm90ILi2EN4cute5tupleIJNS5_1CILi1EEES8_S8_EEENS6_IJNS7_ILi192EEENS7_ILi128EEENS7_ILi96EEEEEELi96ENS_12float_e4m3_tEfNS_4arch4Sm90ELb0ELb1ELb0ELb1ELb0ELb0ELb0ELb1ELb1ELb1ELb1ELb0EEENS1_21CollectiveEpilogueFwdINS6_IJSA_SC_SB_EEES9_NS_10bfloat16_tESG_Li384ELb1ELb1ELb1ELb1EEENS1_36VarlenDynamicPersistentTileSchedulerILi192ELi128ELi384ELi128ELb1ELb1ELb1ELb1ELb0ELb1EEEEEEEEEvNT_6ParamsE:
        .type           _ZN7cutlass13device_kernelIN5flash11enable_sm90INS1_16FlashAttnFwdSm90INS1_25CollectiveMainloopFwdSm90ILi2EN4cute5tupleIJNS5_1CILi1EEES8_S8_EEENS6_IJNS7_ILi192EEENS7_ILi128EEENS7_ILi96EEEEEELi96ENS_12float_e4m3_tEfNS_4arch4Sm90ELb0ELb1ELb0ELb1ELb0ELb0ELb0ELb1ELb1ELb1ELb1ELb0EEENS1_21CollectiveEpilogueFwdINS6_IJSA_SC_SB_EEES9_NS_10bfloat16_tESG_Li384ELb1ELb1ELb1ELb1EEENS1_36VarlenDynamicPersistentTileSchedulerILi192ELi128ELi384ELi128ELb1ELb1ELb1ELb1ELb0ELb1EEEEEEEEEvNT_6ParamsE,@function
        .size           _ZN7cutlass13device_kernelIN5flash11enable_sm90INS1_16FlashAttnFwdSm90INS1_25CollectiveMainloopFwdSm90ILi2EN4cute5tupleIJNS5_1CILi1EEES8_S8_EEENS6_IJNS7_ILi192EEENS7_ILi128EEENS7_ILi96EEEEEELi96ENS_12float_e4m3_tEfNS_4arch4Sm90ELb0ELb1ELb0ELb1ELb0ELb0ELb0ELb1ELb1ELb1ELb1ELb0EEENS1_21CollectiveEpilogueFwdINS6_IJSA_SC_SB_EEES9_NS_10bfloat16_tESG_Li384ELb1ELb1ELb1ELb1EEENS1_36VarlenDynamicPersistentTileSchedulerILi192ELi128ELi384ELi128ELb1ELb1ELb1ELb1ELb0ELb1EEEEEEEEEvNT_6ParamsE,(.L_x_13289 - _ZN7cutlass13device_kernelIN5flash11enable_sm90INS1_16FlashAttnFwdSm90INS1_25CollectiveMainloopFwdSm90ILi2EN4cute5tupleIJNS5_1CILi1EEES8_S8_EEENS6_IJNS7_ILi192EEENS7_ILi128EEENS7_ILi96EEEEEELi96ENS_12float_e4m3_tEfNS_4arch4Sm90ELb0ELb1ELb0ELb1ELb0ELb0ELb0ELb1ELb1ELb1ELb1ELb0EEENS1_21CollectiveEpilogueFwdINS6_IJSA_SC_SB_EEES9_NS_10bfloat16_tESG_Li384ELb1ELb1ELb1ELb1EEENS1_36VarlenDynamicPersistentTileSchedulerILi192ELi128ELi384ELi128ELb1ELb1ELb1ELb1ELb0ELb1EEEEEEEEEvNT_6ParamsE)
        .other          _ZN7cutlass13device_kernelIN5flash11enable_sm90INS1_16FlashAttnFwdSm90INS1_25CollectiveMainloopFwdSm90ILi2EN4cute5tupleIJNS5_1CILi1EEES8_S8_EEENS6_IJNS7_ILi192EEENS7_ILi128EEENS7_ILi96EEEEEELi96ENS_12float_e4m3_tEfNS_4arch4Sm90ELb0ELb1ELb0ELb1ELb0ELb0ELb0ELb1ELb1ELb1ELb1ELb0EEENS1_21CollectiveEpilogueFwdINS6_IJSA_SC_SB_EEES9_NS_10bfloat16_tESG_Li384ELb1ELb1ELb1ELb1EEENS1_36VarlenDynamicPersistentTileSchedulerILi192ELi128ELi384ELi128ELb1ELb1ELb1ELb1ELb0ELb1EEEEEEEEEvNT_6ParamsE,@"STO_CUDA_ENTRY STV_DEFAULT"
_ZN7cutlass13device_kernelIN5flash11enable_sm90INS1_16FlashAttnFwdSm90INS1_25CollectiveMainloopFwdSm90ILi2EN4cute5tupleIJNS5_1CILi1EEES8_S8_EEENS6_IJNS7_ILi192EEENS7_ILi128EEENS7_ILi96EEEEEELi96ENS_12float_e4m3_tEfNS_4arch4Sm90ELb0ELb1ELb0ELb1ELb0ELb0ELb0ELb1ELb1ELb1ELb1ELb0EEENS1_21CollectiveEpilogueFwdINS6_IJSA_SC_SB_EEES9_NS_10bfloat16_tESG_Li384ELb1ELb1ELb1ELb1EEENS1_36VarlenDynamicPersistentTileSchedulerILi192ELi128ELi384ELi128ELb1ELb1ELb1ELb1ELb0ELb1EEEEEEEEEvNT_6ParamsE:
        /* <DEDUP_REMOVED lines=18> */
.L_x_9653:
[----:B------:R-:W-:Y:S05]  /*0120*/  BSYNC B0 ;  /* 0x0000000000007941 */ /* 0x000fea0003800000 */
.L_x_9652:
        /* <DEDUP_REMOVED lines=41> */
.L_x_9654:
        /* <DEDUP_REMOVED lines=22> */
.L_x_9655:
        /* <DEDUP_REMOVED lines=18> */
.L_x_9656:
        /* <DEDUP_REMOVED lines=22> */
.L_x_9657:
        /* <DEDUP_REMOVED lines=22> */
.L_x_9658:
[----:B------:R-:W-:Y:S01]  /*0900*/  PLOP3.LUT P0, PT, PT, PT, UP0, 0x80, 0x0 ;  /* 0x000000000000781c */ /* 0x000fe20003f0f008 */
[----:B------:R-:W-:Y:S01]  /*0910*/  UMOV UR38, 0x1 ;  /* 0x0000000100267882 */ /* 0x000fe20000000000 */
[----:B------:R-:W-:Y:S01]  /*0920*/  NOP ;  /* 0x0000000000007918 */ /* 0x000fe20000000000 */
[----:B------:R-:W-:Y:S01]  /*0930*/  USEL UR38, UR38, 0x2, !UP0 ;  /* 0x0000000226267887 */ /* 0x000fe2000c000000 */
[----:B------:R-:W-:Y:S01]  /*0940*/  ULDC.64 UR52, c[0x0][0x208] ;  /* 0x0000820000347ab9 */ /* 0x000fe20000000a00 */
[----:B012-4-:R-:W-:Y:S08]  /*0950*/  BAR.SYNC.DEFER_BLOCKING 0x0 ;  /* 0x0000000000007b1d */ /* 0x017ff00000010000 */
[----:B------:R-:W-:Y:S05]  /*0960*/  @!P0 BRA `(.L_x_9659) ;  /* 0x0000010000448947 */ /* 0x000fea0003800000 */
.L_x_9660:
        /* <DEDUP_REMOVED lines=19> */
[----:B------:R-:W-:Y:S01]  /*0aa0*/  R2UR UR50, R11 ;  /* 0x000000000b3272ca */ /* 0x000fe200000e0000 */
        /* <DEDUP_REMOVED lines=11> */
[----:B------:R-:W-:Y:S02]  /*0b60*/  LOP3.LUT R5, R5, 0xfffffe00, RZ, 0xc0, !PT ;  /* 0xfffffe0005057812 */ /* 0x000fe400078ec0ff */
[----:B------:R-:W-:Y:S02]  /*0b70*/  SHF.R.S32.HI R7, RZ, 0x1f, R12 ;  /* 0x0000001fff077819 */ /* 0x000fe4000001140c */
[----:B------:R-:W-:Y:S02]  /*0b80*/  SHF.R.S32.HI R4, RZ, 0x4, R3 ;  /* 0x00000004ff047819 */ /* 0x000fe40000011403 */
[----:B------:R-:W-:Y:S02]  /*0b90*/  LEA.HI R8, R7, R12, RZ, 0x2 ;  /* 0x0000000c07087211 */ /* 0x000fe400078f10ff */
[----:B------:R-:W-:Y:S02]  /*0ba0*/  LOP3.LUT R2, R3, 0x7fffff0, RZ, 0xc0, !PT ;  /* 0x07fffff003027812 */ /* 0x000fe400078ec0ff */
[----:B------:R-:W-:-:S02]  /*0bb0*/  SHF.R.S32.HI R9, RZ, 0x2, R8 ;  /* 0x00000002ff097819 */ /* 0x000fc40000011408 */
[----:B------:R-:W-:Y:S01]  /*0bc0*/  SHF.R.S32.HI R6, RZ, 0x1f, R8 ;  /* 0x0000001fff067819 */ /* 0x000fe20000011408 */
[----:B------:R-:W-:Y:S01]  /*0bd0*/  IMAD.IADD R2, R13, 0x1, -R2 ;  /* 0x000000010d027824 */ /* 0x000fe200078e0a02 */
[----:B------:R-:W-:Y:S02]  /*0be0*/  LEA.HI R3, R3, R4, RZ, 0x1 ;  /* 0x0000000403037211 */ /* 0x000fe400078f08ff */
[----:B------:R-:W-:Y:S01]  /*0bf0*/  LEA.HI R10, R6, R9, RZ, 0x3 ;  /* 0x00000009060a7211 */ /* 0x000fe200078f18ff */
[----:B------:R-:W-:Y:S01]  /*0c00*/  IMAD.HI R6, R14, 0x55555556, RZ ;  /* 0x555555560e067827 */ /* 0x000fe200078e02ff */
[----:B------:R-:W-:Y:S02]  /*0c10*/  LEA.HI R7, R7, R12, RZ, 0x5 ;  /* 0x0000000c07077211 */ /* 0x000fe400078f28ff */
[----:B------:R-:W-:Y:S01]  /*0c20*/  LOP3.LUT R10, R10, 0xfffffff8, RZ, 0xc0, !PT ;  /* 0xfffffff80a0a7812 */ /* 0x000fe200078ec0ff */
[----:B------:R-:W-:Y:S01]  /*0c30*/  IMAD R2, R2, 0x20, R5 ;  /* 0x0000002002027824 */ /* 0x000fe200078e0205 */
[----:B------:R-:W-:-:S02]  /*0c40*/  LOP3.LUT R3, R3, 0x1ffffffe, RZ, 0xc0, !PT ;  /* 0x1ffffffe03037812 */ /* 0x000fc400078ec0ff */
[----:B------:R-:W-:Y:S01]  /*0c50*/  LEA.HI R6, R6, R6, RZ, 0x1 ;  /* 0x0000000606067211 */ /* 0x000fe200078f08ff */
[----:B------:R-:W-:Y:S01]  /*0c60*/  IMAD.IADD R10, R9, 0x1, -R10 ;  /* 0x00000001090a7824 */ /* 0x000fe200078e0a0a */
[----:B------:R-:W-:Y:S01]  /*0c70*/  SHF.R.S32.HI R7, RZ, 0x5, R7 ;  /* 0x00000005ff077819 */ /* 0x000fe20000011407 */
[----:B------:R-:W-:Y:S01]  /*0c80*/  IMAD.IADD R3, R4, 0x1, -R3 ;  /* 0x0000000104037824 */ /* 0x000fe200078e0a03 */
[----:B------:R-:W-:Y:S01]  /*0c90*/  LEA.HI R0, R0, R13, RZ, 0x2 ;  /* 0x0000000d00007211 */ /* 0x000fe200078f10ff */
[----:B------:R-:W-:Y:S01]  /*0ca0*/  IMAD R6, R6, -0x3, R14 ;  /* 0xfffffffd06067824 */ /* 0x000fe200078e020e */
[----:B------:R-:W-:Y:S01]  /*0cb0*/  LOP3.LUT R8, R8, 0x7ffffffc, RZ, 0xc0, !PT ;  /* 0x7ffffffc08087812 */ /* 0x000fe200078ec0ff */
[----:B------:R-:W-:Y:S01]  /*0cc0*/  IMAD R7, R7, 0x10, R10 ;  /* 0x0000001007077824 */ /* 0x000fe200078e020a */
[----:B------:R-:W-:Y:S01]  /*0cd0*/  LOP3.LUT R4, R0, 0xfffffffc, RZ, 0xc0, !PT ;  /* 0xfffffffc00047812 */ /* 0x000fe200078ec0ff */
[----:B------:R-:W-:Y:S01]  /*0ce0*/  IMAD R2, R3, 0x8, R2 ;  /* 0x0000000803027824 */ /* 0x000fe200078e0202 */
[----:B------:R-:W-:Y:S01]  /*0cf0*/  SHF.R.S32.HI R0, RZ, 0x2, R0 ;  /* 0x00000002ff007819 */ /* 0x000fe20000011400 */
[----:B------:R-:W-:-:S02]  /*0d00*/  IMAD R5, R6, 0x40, R7 ;  /* 0x0000004006057824 */ /* 0x000fc400078e0207 */
[----:B------:R-:W-:Y:S01]  /*0d10*/  IMAD.IADD R4, R13, 0x1, -R4 ;  /* 0x000000010d047824 */ /* 0x000fe200078e0a04 */
[----:B------:R0:W-:Y:S01]  /*0d20*/  STL [R1+0x20], R2 ;  /* 0x0000200201007387 */ /* 0x0001e20000100800 */
[----:B------:R-:W-:Y:S02]  /*0d30*/  IMAD.IADD R8, R12, 0x1, -R8 ;  /* 0x000000010c087824 */ /* 0x000fe400078e0a08 */
[----:B------:R-:W-:Y:S01]  /*0d40*/  IMAD.SHL.U32 R18, R4, 0x8, RZ ;  /* 0x0000000804127824 */ /* 0x000fe200078e00ff */
[----:B------:R1:W-:Y:S01]  /*0d50*/  STL [R1+0x1c], R5 ;  /* 0x00001c0501007387 */ /* 0x0003e20000100800 */
[----:B------:R-:W-:Y:S02]  /*0d60*/  IMAD.SHL.U32 R16, R8, 0x2, RZ ;  /* 0x0000000208107824 */ /* 0x000fe400078e00ff */
[C---:B------:R-:W-:Y:S02]  /*0d70*/  VIADD R19, R18.reuse, 0x20 ;  /* 0x0000002012137836 */ /* 0x040fe40000000000 */
[----:B------:R-:W-:Y:S01]  /*0d80*/  VIADD R152, R18, 0x40 ;  /* 0x0000004012987836 */ /* 0x000fe20000000000 */
[----:B0-----:R-:W-:Y:S01]  /*0d90*/  LEA.HI R2, R4, R4, RZ, 0x1 ;  /* 0x0000000404027211 */ /* 0x001fe200078f08ff */
[C---:B------:R-:W-:Y:S01]  /*0da0*/  VIADD R7, R16.reuse, 0x10 ;  /* 0x0000001010077836 */ /* 0x040fe20000000000 */
[----:B------:R-:W-:Y:S01]  /*0db0*/  SHF.R.S32.HI R3, RZ, 0x1f, R19 ;  /* 0x0000001fff037819 */ /* 0x000fe20000011413 */
[----:B------:R-:W-:Y:S01]  /*0dc0*/  VIADD R6, R16, 0x18 ;  /* 0x0000001810067836 */ /* 0x000fe20000000000 */
[----:B------:R-:W-:Y:S01]  /*0dd0*/  LOP3.LUT R2, R2, 0x1ffffffe, RZ, 0xc0, !PT ;  /* 0x1ffffffe02027812 */ /* 0x000fe200078ec0ff */
[C---:B------:R-:W-:Y:S01]  /*0de0*/  VIADD R3, R16.reuse, 0x28 ;  /* 0x0000002810037836 */ /* 0x040fe20000000000 */
[----:B------:R-:W-:Y:S01]  /*0df0*/  SHF.R.S32.HI R0, RZ, 0x1f, R152 ;  /* 0x0000001fff007819 */ /* 0x000fe20000011498 */
        /* <DEDUP_REMOVED lines=19> */
[----:B-1----:R-:W-:-:S07]  /*0f30*/  SHF.R.S32.HI R0, RZ, 0x1f, R153 ;  /* 0x0000001fff007819 */ /* 0x002fce0000011499 */
.L_x_9760:
        /* <DEDUP_REMOVED lines=13> */
[----:B01----:R-:W-:Y:S02]  /*1010*/  IMAD.U32 R2, RZ, RZ, UR8 ;  /* 0x00000008ff027e24 */ /* 0x003fe4000f8e00ff */
[----:B----4-:R-:W-:Y:S01]  /*1020*/  IMAD.U32 R3, RZ, RZ, UR9 ;  /* 0x00000009ff037e24 */ /* 0x010fe2000f8e00ff */
[----:B------:R-:W-:Y:S02]  /*1030*/  @UP1 UIMAD.WIDE UR8, UR50, 0x4, UR10 ;  /* 0x00000004320818a5 */ /* 0x000fe4000f8e020a */
[----:B------:R-:W-:Y:S02]  /*1040*/  ULOP3.LUT UR43, UR6, 0xff0000, URZ, 0xc0, !UPT ;  /* 0x00ff0000062b7892 */ /* 0x000fe4000f8ec03f */
[----:B--2---:R-:W2:Y:S01]  /*1050*/  @P0 LDG.E R2, desc[UR52][R2.64] ;  /* 0x0000003402020981 */ /* 0x004ea2000c1e1900 */
[----:B------:R-:W-:Y:S01]  /*1060*/  ULDC.64 UR10, c[0x0][0xa20] ;  /* 0x00028800000a7ab9 */ /* 0x000fe20000000a00 */
[----:B------:R-:W-:-:S02]  /*1070*/  IMAD.U32 R4, RZ, RZ, UR8 ;  /* 0x00000008ff047e24 */ /* 0x000fc4000f8e00ff */
[----:B------:R-:W-:Y:S01]  /*1080*/  IMAD.U32 R5, RZ, RZ, UR9 ;  /* 0x00000009ff057e24 */ /* 0x000fe2000f8e00ff */
[----:B------:R-:W-:-:S04]  /*1090*/  ULDC.64 UR8, c[0x0][0x418] ;  /* 0x0001060000087ab9 */ /* 0x000fc80000000a00 */
[----:B---3--:R-:W3:Y:S01]  /*10a0*/  @P2 LDG.E R4, desc[UR52][R4.64] ;  /* 0x0000003404042981 */ /* 0x008ee2000c1e1900 */
        /* <DEDUP_REMOVED lines=28> */
.L_x_9661:
        /* <DEDUP_REMOVED lines=9> */
.L_x_9662:
        /* <DEDUP_REMOVED lines=13> */
.L_x_9663:
        /* <DEDUP_REMOVED lines=36> */
[----:B------:R-:W-:Y:S01]  /*1610*/  UIMAD UR39, UR5, 0xc0, URZ ;  /* 0x000000c0052778a4 */ /* 0x000fe2000f8e023f */
        /* <DEDUP_REMOVED lines=31> */
.L_x_9665:
[----:B------:R-:W-:-:S11]  /*1810*/  UISETP.NE.AND UP1, UPT, UR5, 0x1, UPT ;  /* 0x000000010500788c */ /* 0x000fd6000bf25270 */
[----:B------:R-:W-:Y:S02]  /*1820*/  @UP1 ULDC.64 UR10, c[0x0][0x9e8] ;  /* 0x00027a00000a1ab9 */ /* 0x000fe40000000a00 */
[----:B------:R-:W-:-:S04]  /*1830*/  UIMAD.WIDE.U32 UR6, UR8, UR10, URZ ;  /* 0x0000000a080672a5 */ /* 0x000fc8000f8e003f */
[----:B------:R-:W-:-:S12]  /*1840*/  @UP1 USHF.R.U32.HI UR8, URZ, UR11, UR7 ;  /* 0x0000000b3f081299 */ /* 0x000fd80008011607 */
.L_x_9666:
[----:B------:R-:W-:-:S04]  /*1850*/  UIMAD UR8, UR8, UR5, UR5 ;  /* 0x00000005080872a4 */ /* 0x000fc8000f8e0205 */
[----:B------:R-:W-:-:S04]  /*1860*/  UISETP.LT.AND UP1, UPT, UR4, UR8, UPT ;  /* 0x000000080400728c */ /* 0x000fc8000bf21270 */
[----:B------:R-:W-:-:S12]  /*1870*/  USEL UR4, UR4, UR8, UP1 ;  /* 0x0000000804047287 */ /* 0x000fd80008800000 */
.L_x_9664:
        /* <DEDUP_REMOVED lines=30> */
.L_x_9668:
[----:B------:R-:W-:-:S11]  /*1a60*/  UISETP.NE.AND UP0, UPT, UR5, 0x1, UPT ;  /* 0x000000010500788c */ /* 0x000fd6000bf05270 */
[----:B------:R-:W-:Y:S02]  /*1a70*/  @UP0 ULDC.64 UR10, c[0x0][0x9e8] ;  /* 0x00027a00000a0ab9 */ /* 0x000fe40000000a00 */
[----:B------:R-:W-:-:S04]  /*1a80*/  UIMAD.WIDE.U32 UR8, UR7, UR10, URZ ;  /* 0x0000000a070872a5 */ /* 0x000fc8000f8e003f */
[----:B------:R-:W-:-:S12]  /*1a90*/  @UP0 USHF.R.U32.HI UR7, URZ, UR11, UR9 ;  /* 0x0000000b3f070299 */ /* 0x000fd80008011609 */
.L_x_9669:
[----:B------:R-:W-:-:S04]  /*1aa0*/  UIMAD UR5, UR7, UR5, URZ ;  /* 0x00000005070572a4 */ /* 0x000fc8000f8e023f */
[----:B------:R-:W-:-:S04]  /*1ab0*/  UISETP.LT.AND UP0, UPT, UR4, UR5, UPT ;  /* 0x000000050400728c */ /* 0x000fc8000bf01270 */
[----:B------:R-:W-:-:S12]  /*1ac0*/  USEL UR4, UR4, UR5, !UP0 ;  /* 0x0000000504047287 */ /* 0x000fd8000c000000 */
.L_x_9667:
        /* <DEDUP_REMOVED lines=48> */
.L_x_9670:
[----:B------:R-:W-:Y:S01]  /*1dd0*/  UIMAD UR44, UR42, UR4, UR44 ;  /* 0x000000042a2c72a4 */ /* 0x000fe2000f8e022c */
[----:B------:R-:W-:Y:S01]  /*1de0*/  IMAD.U32 R88, RZ, RZ, UR6 ;  /* 0x00000006ff587e24 */ /* 0x000fe2000f8e00ff */
[----:B------:R-:W-:Y:S01]  /*1df0*/  PLOP3.LUT P0, PT, PT, PT, PT, 0x80, 0x0 ;  /* 0x000000000000781c */ /* 0x000fe20003f0f070 */
[----:B------:R-:W-:Y:S01]  /*1e00*/  IMAD.U32 R3, RZ, RZ, UR4 ;  /* 0x00000004ff037e24 */ /* 0x000fe2000f8e00ff */
[----:B------:R-:W-:Y:S02]  /*1e10*/  CS2R R24, SRZ ;  /* 0x0000000000187805 */ /* 0x000fe4000001ff00 */
[----:B------:R-:W-:Y:S01]  /*1e20*/  CS2R R20, SRZ ;  /* 0x0000000000147805 */ /* 0x000fe2000001ff00 */
[----:B------:R-:W-:Y:S01]  /*1e30*/  IMAD.MOV.U32 R15, RZ, RZ, RZ ;  /* 0x000000ffff0f7224 */ /* 0x000fe200078e00ff */
[----:B------:R-:W-:Y:S02]  /*1e40*/  CS2R R42, SRZ ;  /* 0x00000000002a7805 */ /* 0x000fe4000001ff00 */
[----:B------:R-:W-:-:S02]  /*1e50*/  VIADDMNMX R88, R3, UR44, R88, PT ;  /* 0x0000002c03587c46 */ /* 0x000fc4000b800158 */
[----:B------:R-:W-:Y:S01]  /*1e60*/  CS2R R2, SRZ ;  /* 0x0000000000027805 */ /* 0x000fe2000001ff00 */
[----:B------:R-:W-:Y:S01]  /*1e70*/  IMAD.MOV.U32 R93, RZ, RZ, RZ ;  /* 0x000000ffff5d7224 */ /* 0x000fe200078e00ff */
[----:B------:R-:W-:Y:S02]  /*1e80*/  CS2R R8, SRZ ;  /* 0x0000000000087805 */ /* 0x000fe4000001ff00 */
[----:B------:R-:W-:Y:S01]  /*1e90*/  ISETP.GT.AND P1, PT, R88, UR44, PT ;  /* 0x0000002c58007c0c */ /* 0x000fe2000bf24270 */
        /* <DEDUP_REMOVED lines=33> */
[----:B------:R-:W-:-:S06]  /*20b0*/  SHF.R.S32.HI R0, RZ, 0x7, R0 ;  /* 0x00000007ff007819 */ /* 0x000fcc0000011400 */
        /* <DEDUP_REMOVED lines=28> */
.L_x_9672:
        /* <DEDUP_REMOVED lines=9> */
.L_x_9867:
[----:B------:R-:W-:Y:S05]  /*2310*/  @!P0 BRA `(.L_x_9674) ;  /* 0x0000000000048947 */ /* 0x000fea0003800000 */
[----:B------:R-:W-:Y:S01]  /*2320*/  BPT.TRAP 0x1 ;  /* 0x000000040000795c */ /* 0x000fe20000300000 */
.L_x_9674:
[----:B0-----:R-:W-:Y:S02]  /*2330*/  IMAD.U32 R3, RZ, RZ, UR51 ;  /* 0x00000033ff037e24 */ /* 0x001fe4000f8e00ff */
[----:B------:R-:W-:-:S03]  /*2340*/  IMAD.U32 R0, RZ, RZ, UR54 ;  /* 0x00000036ff007e24 */ /* 0x000fc6000f8e00ff */
[----:B------:R-:W-:Y:S02]  /*2350*/  LEA R3, R3, UR46, 0x3 ;  /* 0x0000002e03037c11 */ /* 0x000fe4000f8e18ff */
[----:B------:R-:W-:-:S04]  /*2360*/  SHF.L.U32 R0, R0, 0x1f, RZ ;  /* 0x0000001f00007819 */ /* 0x000fc800000006ff */
[----:B------:R0:W1:Y:S01]  /*2370*/  SYNCS.PHASECHK.TRANS64.TRYWAIT P2, [R3+URZ+0x19c30], R0 ;  /* 0x019c3000030075a7 */ /* 0x000062000804017f */
[----:B------:R-:W-:Y:S05]  /*2380*/  @!P0 BRA `(.L_x_9675) ;  /* 0x0000000000048947 */ /* 0x000fea0003800000 */
[----:B------:R-:W-:Y:S01]  /*2390*/  BPT.TRAP 0x1 ;  /* 0x000000040000795c */ /* 0x000fe20000300000 */
.L_x_9675:
[----:B------:R-:W2:Y:S02]  /*23a0*/  S2R R2, SR_TID.X ;  /* 0x0000000000027919 */ /* 0x000ea40000002100 */
[----:B--2---:R-:W-:Y:S01]  /*23b0*/  LOP3.LUT P1, RZ, R2, 0x7f, RZ, 0xc0, !PT ;  /* 0x0000007f02ff7812 */ /* 0x004fe2000782c0ff */
[----:B-1----:R-:W-:-:S12]  /*23c0*/  @P2 BRA `(.L_x_9676) ;  /* 0x0000000000082947 */ /* 0x002fd80003800000 */
[----:B------:R-:W1:Y:S02]  /*23d0*/  SYNCS.PHASECHK.TRANS64.TRYWAIT P2, [R3+URZ+0x19c30], R0 ;  /* 0x019c3000030075a7 */ /* 0x000e64000804017f */
[----:B-1----:R-:W-:Y:S05]  /*23e0*/  @!P2 BRA `(.L_x_9677) ;  /* 0x0000014c0080a947 */ /* 0x002fea0003800000 */
.L_x_9676:
[----:B------:R-:W-:Y:S05]  /*23f0*/  WARPSYNC.ALL ;  /* 0x0000000000007948 */ /* 0x000fea0003800000 */
[----:B------:R-:W-:Y:S01]  /*2400*/  UIADD3 UR4, UR46, 0x13800, URZ ;  /* 0x000138002e047890 */ /* 0x000fe2000fffe03f */
[----:B------:R-:W-:Y:S01]  /*2410*/  WARPGROUP.ARRIVE ;  /* 0x00000000000079c5 */ /* 0x000fe20000000000 */
[----:B------:R-:W-:Y:S01]  /*2420*/  ULOP3.LUT UR12, UR56, 0x10000, URZ, 0xfc, !UPT ;  /* 0x00010000380c7892 */ /* 0x000fe2000f8efc3f */
[----:B------:R-:W-:Y:S01]  /*2430*/  VIADD R2, R17, UR39 ;  /* 0x0000002711027c36 */ /* 0x000fe20008000000 */
[----:B------:R-:W-:Y:S01]  /*2440*/  USHF.R.U32.HI UR4, URZ, 0x4, UR4 ;  /* 0x000000043f047899 */ /* 0x000fe20008011604 */
[----:B------:R-:W-:Y:S01]  /*2450*/  LEA R4, R88, 0xffffff80, 0x7 ;  /* 0xffffff8058047811 */ /* 0x000fe200078e38ff */
[----:B------:R-:W-:Y:S01]  /*2460*/  UMOV UR13, 0xc0000010 ;  /* 0xc0000010000d7882 */ /* 0x000fe20000000000 */
[----:B------:R-:W-:Y:S01]  /*2470*/  UMOV UR15, 0xc0000010 ;  /* 0xc0000010000f7882 */ /* 0x000fe20000000000 */
[----:B------:R-:W-:Y:S01]  /*2480*/  ULOP3.LUT UR4, UR4, 0x3fff, URZ, 0xc0, !UPT ;  /* 0x00003fff04047892 */ /* 0x000fe2000f8ec03f */
[----:B------:R-:W-:Y:S01]  /*2490*/  UMOV UR5, 0xc0000010 ;  /* 0xc000001000057882 */ /* 0x000fe20000000000 */
[----:B------:R-:W-:-:S02]  /*24a0*/  UMOV UR7, 0xc0000010 ;  /* 0xc000001000077882 */ /* 0x000fc40000000000 */
[----:B------:R-:W-:Y:S02]  /*24b0*/  ULOP3.LUT UR16, UR4, 0x10000, URZ, 0xfc, !UPT ;  /* 0x0001000004107892 */ /* 0x000fe4000f8efc3f */
[----:B------:R-:W-:Y:S02]  /*24c0*/  UIADD3 UR4, UR12, 0x180, URZ ;  /* 0x000001800c047890 */ /* 0x000fe4000fffe03f */
[----:B------:R-:W-:Y:S02]  /*24d0*/  UIMAD UR14, UR51, 0x300, UR16 ;  /* 0x00000300330e78a4 */ /* 0x000fe4000f8e0210 */
[----:B------:R-:W-:Y:S02]  /*24e0*/  UIADD3 UR8, UR12, 0x300, URZ ;  /* 0x000003000c087890 */ /* 0x000fe4000fffe03f */
[----:B------:R-:W-:Y:S02]  /*24f0*/  UIADD3 UR6, UR14, 0x100, URZ ;  /* 0x000001000e067890 */ /* 0x000fe4000fffe03f */
[----:B------:R-:W-:Y:S01]  /*2500*/  UIADD3 UR10, UR14, 0x200, URZ ;  /* 0x000002000e0a7890 */ /* 0x000fe2000fffe03f */
[----:B------:R-:W-:-:S02]  /*2510*/  UMOV UR9, 0xc0000010 ;  /* 0xc000001000097882 */ /* 0x000fc40000000000 */
[----:B------:R-:W-:Y:S01]  /*2520*/  QGMMA.64x128x32.F32.E4M3.E4M3 R24, gdesc[UR12], RZ, !UPT, gsb0 ;  /* 0x01e000000c1879f3 */ /* 0x000fe2000c0008ff */
[----:B------:R-:W-:Y:S01]  /*2530*/  UMOV UR11, 0xc0000010 ;  /* 0xc0000010000b7882 */ /* 0x000fe20000000000 */
[----:B------:R-:W-:Y:S01]  /*2540*/  ULDC UR18, c[0x0][0x9dc] ;  /* 0x0002770000127ab9 */ /* 0x000fe20000000800 */
[----:B------:R-:W-:Y:S02]  /*2550*/  WARPGROUP.DEPBAR.LE gsb0, 0x0 ;  /* 0x00008000000079c5 */ /* 0x000fe40000010000 */
[----:B------:R-:W-:-:S07]  /*2560*/  WARPGROUP.ARRIVE ;  /* 0x00000000000079c5 */ /* 0x000fce0000000000 */
[----:B------:R-:W-:Y:S01]  /*2570*/  QGMMA.64x128x32.F32.E4M3.E4M3 R24, gdesc[UR4], R24, gsb0 ;  /* 0x01e00000041879f3 */ /* 0x000fe20008000818 */
[----:B------:R-:W-:Y:S02]  /*2580*/  ULDC UR6, c[0x0][0x448] ;  /* 0x0001120000067ab9 */ /* 0x000fe40000000800 */
[----:B------:R-:W-:-:S06]  /*2590*/  UISETP.NE.AND UP0, UPT, UR6, 0x1, UPT ;  /* 0x000000010600788c */ /* 0x000fcc000bf05270 */
[----:B------:R-:W-:Y:S02]  /*25a0*/  PLOP3.LUT P2, PT, PT, PT, UP0, 0x80, 0x0 ;  /* 0x000000000000781c */ /* 0x000fe40003f4f008 */
[----:B------:R-:W-:-:S03]  /*25b0*/  PLOP3.LUT P3, PT, PT, PT, UP0, 0x80, 0x0 ;  /* 0x000000000000781c */ /* 0x000fc60003f6f008 */
[----:B------:R-:W-:-:S08]  /*25c0*/  @UP0 ULDC UR6, c[0x0][0x44c] ;  /* 0x0001130000060ab9 */ /* 0x000fd00000000800 */
        /* <DEDUP_REMOVED lines=9> */
[----:B------:R-:W-:Y:S02]  /*2660*/  IMAD R7, R88, R3, 0x80 ;  /* 0x0000008058077424 */ /* 0x000fe400078e0203 */
[----:B------:R-:W-:Y:S01]  /*2670*/  IMAD.U32 R3, RZ, RZ, UR47 ;  /* 0x0000002fff037e24 */ /* 0x000fe2000f8e00ff */
[----:B------:R-:W-:-:S02]  /*2680*/  PLOP3.LUT P2, PT, PT, PT, UP1, 0x40, 0x0 ;  /* 0x000000000000781c */ /* 0x000fc40003f4e818 */
[----:B------:R-:W-:Y:S01]  /*2690*/  IADD3 R6, -R16, UR40, R7 ;  /* 0x0000002810067c10 */ /* 0x000fe2000fffe107 */
[----:B------:R-:W-:Y:S02]  /*26a0*/  WARPGROUP.DEPBAR.LE gsb0, 0x0 ;  /* 0x00008000000079c5 */ /* 0x000fe40000010000 */
[----:B------:R-:W-:-:S06]  /*26b0*/  WARPGROUP.ARRIVE ;  /* 0x00000000000079c5 */ /* 0x000fcc0000000000 */
[----:B------:R-:W-:Y:S01]  /*26c0*/  QGMMA.64x128x32.F32.E4M3.E4M3 R24, gdesc[UR8], R24, gsb0 ;  /* 0x01e00000081879f3 */ /* 0x000fe20008000818 */
[----:B------:R-:W-:Y:S02]  /*26d0*/  ULOP3.LUT UR10, URZ, UR18, URZ, 0x33, !UPT ;  /* 0x000000123f0a7292 */ /* 0x000fe4000f8e333f */
        /* <DEDUP_REMOVED lines=22> */
.L_x_9680:
[----:B------:R-:W-:-:S06]  /*2840*/  UISETP.NE.AND UP2, UPT, UR7, 0x1, UPT ;  /* 0x000000010700788c */ /* 0x000fcc000bf45270 */
[----:B------:R-:W-:-:S05]  /*2850*/  PLOP3.LUT P2, PT, PT, PT, UP2, 0x80, 0x0 ;  /* 0x000000000000781c */ /* 0x000fca0003f4f028 */
[----:B------:R-:W-:-:S08]  /*2860*/  @UP2 ULDC.64 UR10, c[0x0][0x9e8] ;  /* 0x00027a00000a2ab9 */ /* 0x000fd00000000a00 */
[----:B------:R-:W-:-:S05]  /*2870*/  @P2 IMAD.HI.U32 R8, R3, UR10, RZ ;  /* 0x0000000a03082c27 */ /* 0x000fca000f8e00ff */
[----:B------:R-:W-:-:S07]  /*2880*/  @P2 SHF.R.U32.HI R3, RZ, UR11, R8 ;  /* 0x0000000bff032c19 */ /* 0x000fce0008011608 */
.L_x_9681:
[----:B------:R-:W-:Y:S05]  /*2890*/  BSYNC B0 ;  /* 0x0000000000007941 */ /* 0x000fea0003800000 */
.L_x_9679:
[----:B------:R-:W-:-:S04]  /*28a0*/  IMAD R3, R3, UR7, -R4 ;  /* 0x0000000703037c24 */ /* 0x000fc8000f8e0a04 */
[----:B------:R-:W-:-:S05]  /*28b0*/  IMAD.IADD R3, R3, 0x1, -R16 ;  /* 0x0000000103037824 */ /* 0x000fca00078e0a10 */
[----:B------:R-:W-:Y:S02]  /*28c0*/  VIMNMX R5, R5, R3, !PT ;  /* 0x0000000305057248 */ /* 0x000fe40007fe0100 */
[----:B------:R-:W-:-:S07]  /*28d0*/  VIADDMNMX R0, R3, UR7, R0, PT ;  /* 0x0000000703007c46 */ /* 0x000fce000b800100 */
.L_x_9678:
        /* <DEDUP_REMOVED lines=12> */
[C---:B------:R-:W-:Y:S02]  /*29a0*/  ISETP.GE.AND P5, PT, R7.reuse, 0x11, PT ;  /* 0x000000110700780c */ /* 0x040fe40003fa6270 */
        /* <DEDUP_REMOVED lines=190> */
.L_x_9684:
[----:B------:R-:W-:-:S06]  /*3590*/  UISETP.NE.AND UP2, UPT, UR7, 0x1, UPT ;  /* 0x000000010700788c */ /* 0x000fcc000bf45270 */
[----:B------:R-:W-:-:S05]  /*35a0*/  PLOP3.LUT P6, PT, PT, PT, UP2, 0x80, 0x0 ;  /* 0x000000000000781c */ /* 0x000fca0003fcf028 */
[----:B------:R-:W-:-:S08]  /*35b0*/  @UP2 ULDC.64 UR10, c[0x0][0x9e8] ;  /* 0x00027a00000a2ab9 */ /* 0x000fd00000000a00 */
[----:B------:R-:W-:Y:S01]  /*35c0*/  @P6 IMAD.HI.U32 R2, R5, UR10, RZ ;  /* 0x0000000a05026c27 */ /* 0x000fe2000f8e00ff */
[----:B------:R-:W-:-:S13]  /*35d0*/  PLOP3.LUT P6, PT, PT, PT, UP2, 0x80, 0x0 ;  /* 0x000000000000781c */ /* 0x000fda0003fcf028 */
[----:B------:R-:W-:-:S07]  /*35e0*/  @P6 SHF.R.U32.HI R5, RZ, UR11, R2 ;  /* 0x0000000bff056c19 */ /* 0x000fce0008011602 */
.L_x_9685:
[----:B------:R-:W-:Y:S05]  /*35f0*/  BSYNC B0 ;  /* 0x0000000000007941 */ /* 0x000fea0003800000 */
.L_x_9683:
[----:B------:R-:W-:-:S04]  /*3600*/  IMAD R5, R5, UR7, -R4 ;  /* 0x0000000705057c24 */ /* 0x000fc8000f8e0a04 */
[----:B------:R-:W-:-:S05]  /*3610*/  IMAD.IADD R5, R5, 0x1, -R16 ;  /* 0x0000000105057824 */ /* 0x000fca00078e0a10 */
[----:B------:R-:W-:Y:S02]  /*3620*/  VIMNMX R14, R14, R5, !PT ;  /* 0x000000050e0e7248 */ /* 0x000fe40007fe0100 */
[----:B------:R-:W-:-:S07]  /*3630*/  VIADDMNMX R0, R5, UR7, R0, PT ;  /* 0x0000000705007c46 */ /* 0x000fce000b800100 */
.L_x_9682:
        /* <DEDUP_REMOVED lines=9> */
[----:B------:R-:W-:Y:S01]  /*36d0*/  UMOV UR14, UR39 ;  /* 0x00000027000e7c82 */ /* 0x000fe20008000000 */
[----:B------:R-:W-:Y:S01]  /*36e0*/  LOP3.LUT P2, RZ, R22, 0x2, RZ, 0xc0, !PT ;  /* 0x0000000216ff7812 */ /* 0x000fe2000784c0ff */
        /* <DEDUP_REMOVED lines=75> */
[----:B------:R-:W-:Y:S01]  /*3ba0*/  ISETP.GT.AND P3, PT, R14, 0x70, !P3 ;  /* 0x000000700e00780c */ /* 0x000fe20005f64270 */
[----:B------:R-:W0:Y:S01]  /*3bb0*/  SHFL.BFLY PT, R5, R4, 0x2, 0x1f ;  /* 0x0c401f0004057f89 */ /* 0x000e2200000e0000 */
[----:B------:R-:W-:-:S02]  /*3bc0*/  FSEL R50, R50, -INF , !P2 ;  /* 0xff80000032327808 */ /* 0x000fc40005000000 */
[----:B------:R-:W-:Y:S02]  /*3bd0*/  LOP3.LUT P2, RZ, R22, 0x20000, RZ, 0xc0, !PT ;  /* 0x0002000016ff7812 */ /* 0x000fe4000784c0ff */
[C---:B------:R-:W-:Y:S02]  /*3be0*/  ISETP.GT.AND P4, PT, R14.reuse, 0x71, !P4 ;  /* 0x000000710e00780c */ /* 0x040fe40006784270 */
[----:B------:R-:W-:Y:S02]  /*3bf0*/  ISETP.GT.AND P2, PT, R14, 0x31, !P2 ;  /* 0x000000310e00780c */ /* 0x000fe40005744270 */
[C---:B------:R-:W-:Y:S02]  /*3c00*/  ISETP.LT.OR P3, PT, R0.reuse, 0x71, P3 ;  /* 0x000000710000780c */ /* 0x040fe40001f61670 */
[----:B------:R-:W-:Y:S02]  /*3c10*/  ISETP.LT.OR P2, PT, R0, 0x32, P2 ;  /* 0x000000320000780c */ /* 0x000fe40001741670 */
[----:B------:R-:W-:-:S02]  /*3c20*/  ISETP.GT.AND P5, PT, R14, 0x78, !P5 ;  /* 0x000000780e00780c */ /* 0x000fc40006fa4270 */
[----:B------:R-:W-:Y:S02]  /*3c30*/  FSEL R51, R51, -INF , !P2 ;  /* 0xff80000033337808 */ /* 0x000fe40005000000 */
[----:B------:R-:W-:Y:S02]  /*3c40*/  LOP3.LUT P2, RZ, R22, 0x10000, RZ, 0xc0, !PT ;  /* 0x0001000016ff7812 */ /* 0x000fe4000784c0ff */
[----:B------:R-:W-:Y:S02]  /*3c50*/  ISETP.LT.OR P4, PT, R0, 0x72, P4 ;  /* 0x000000720000780c */ /* 0x000fe40002781670 */
[----:B------:R-:W-:Y:S02]  /*3c60*/  ISETP.GT.AND P2, PT, R14, 0x38, !P2 ;  /* 0x000000380e00780c */ /* 0x000fe40005744270 */
[----:B------:R-:W-:Y:S02]  /*3c70*/  FSEL R82, R82, -INF , !P3 ;  /* 0xff80000052527808 */ /* 0x000fe40005800000 */
[----:B------:R-:W-:-:S02]  /*3c80*/  ISETP.LT.OR P2, PT, R0, 0x39, P2 ;  /* 0x000000390000780c */ /* 0x000fc40001741670 */
[----:B0-----:R-:W-:Y:S02]  /*3c90*/  FMNMX.FTZ R5, R4, R5, !PT ;  /* 0x0000000504057209 */ /* 0x001fe40007810000 */
[----:B------:R-:W-:Y:S02]  /*3ca0*/  FSEL R54, R54, -INF , !P2 ;  /* 0xff80000036367808 */ /* 0x000fe40005000000 */
[----:B------:R-:W-:Y:S01]  /*3cb0*/  ISETP.GT.AND P2, PT, R14, 0x39, !P6 ;  /* 0x000000390e00780c */ /* 0x000fe20007744270 */
[----:B------:R-:W0:Y:S01]  /*3cc0*/  SHFL.BFLY PT, R2, R5, 0x1, 0x1f ;  /* 0x0c201f0005027f89 */ /* 0x000e2200000e0000 */
[----:B------:R-:W-:Y:S02]  /*3cd0*/  LOP3.LUT P6, RZ, R22, 0x10, RZ, 0xc0, !PT ;  /* 0x0000001016ff7812 */ /* 0x000fe400078cc0ff */
[C---:B------:R-:W-:Y:S02]  /*3ce0*/  ISETP.LT.OR P2, PT, R0.reuse, 0x3a, P2 ;  /* 0x0000003a0000780c */ /* 0x040fe40001741670 */
[----:B------:R-:W-:-:S02]  /*3cf0*/  ISETP.LT.OR P5, PT, R0, 0x79, P5 ;  /* 0x000000790000780c */ /* 0x000fc40002fa1670 */
[----:B------:R-:W-:Y:S02]  /*3d00*/  FSEL R55, R55, -INF , !P2 ;  /* 0xff80000037377808 */ /* 0x000fe40005000000 */
[----:B------:R-:W-:Y:S02]  /*3d10*/  LOP3.LUT P2, RZ, R22, 0x4000, RZ, 0xc0, !PT ;  /* 0x0000400016ff7812 */ /* 0x000fe4000784c0ff */
[----:B------:R-:W-:Y:S02]  /*3d20*/  FSEL R83, R83, -INF , !P4 ;  /* 0xff80000053537808 */ /* 0x000fe40006000000 */
[----:B------:R-:W-:Y:S02]  /*3d30*/  ISETP.GT.AND P2, PT, R14, 0x40, !P2 ;  /* 0x000000400e00780c */ /* 0x000fe40005744270 */
[----:B------:R-:W-:Y:S02]  /*3d40*/  FSEL R86, R86, -INF , !P5 ;  /* 0xff80000056567808 */ /* 0x000fe40006800000 */
[----:B------:R-:W-:-:S04]  /*3d50*/  ISETP.LT.OR P2, PT, R0, 0x41, P2 ;  /* 0x000000410000780c */ /* 0x000fc80001741670 */
        /* <DEDUP_REMOVED lines=56> */
[----:B------:R-:W-:Y:S01]  /*40e0*/  FMNMX.FTZ R7, R26, R27, !PT ;  /* 0x0000001b1a077209 */ /* 0x000fe20007810000 */
[----:B------:R-:W-:-:S01]  /*40f0*/  FFMA.FTZ R3, R3, UR41, -R20 ;  /* 0x0000002903037c23 */ /* 0x000fc20008010814 */
        /* <DEDUP_REMOVED lines=24> */
[----:B------:R-:W-:-:S01]  /*4280*/  FFMA.FTZ R37, R68, UR41, -R20 ;  /* 0x0000002944257c23 */ /* 0x000fc20008010814 */
[----:B------:R-:W-:Y:S01]  /*4290*/  MUFU.EX2 R9, R36 ;  /* 0x0000002400097308 */ /* 0x000fe20000000800 */
[----:B------:R-:W-:Y:S01]  /*42a0*/  FMNMX.FTZ R12, R42, R11, !PT ;  /* 0x0000000b2a0c7209 */ /* 0x000fe20007810000 */
[--C-:B------:R-:W-:Y:S01]  /*42b0*/  FFMA.FTZ R44, R69, UR41, -R20.reuse ;  /* 0x00000029452c7c23 */ /* 0x100fe20008010814 */
[----:B------:R-:W-:-:S02]  /*42c0*/  FFMA.FTZ R72, R72, UR41, -R20 ;  /* 0x0000002948487c23 */ /* 0x000fc40008010814 */
[----:B------:R-:W-:-:S03]  /*42d0*/  FMNMX.FTZ R11, R43, R12, !PT ;  /* 0x0000000c2b0b7209 */ /* 0x000fc60007810000 */
[----:B------:R-:W-:Y:S01]  /*42e0*/  MUFU.EX2 R3, R3 ;  /* 0x0000000300037308 */ /* 0x000fe20000000800 */
[----:B------:R-:W-:-:S04]  /*42f0*/  FMNMX.FTZ R12, R46, R11, !PT ;  /* 0x0000000b2e0c7209 */ /* 0x000fc80007810000 */
[----:B------:R-:W-:Y:S01]  /*4300*/  FMNMX.FTZ R13, R47, R12, !PT ;  /* 0x0000000c2f0d7209 */ /* 0x000fe20007810000 */
[----:B------:R-:W-:-:S02]  /*4310*/  FFMA.FTZ R12, R41, UR41, -R20 ;  /* 0x00000029290c7c23 */ /* 0x000fc40008010814 */
[----:B------:R-:W-:Y:S01]  /*4320*/  MUFU.EX2 R5, R5 ;  /* 0x0000000500057308 */ /* 0x000fe20000000800 */
[----:B------:R-:W-:-:S04]  /*4330*/  FMNMX.FTZ R24, R50, R13, !PT ;  /* 0x0000000d32187209 */ /* 0x000fc80007810000 */
[----:B------:R-:W-:-:S03]  /*4340*/  FMNMX.FTZ R13, R51, R24, !PT ;  /* 0x00000018330d7209 */ /* 0x000fc60007810000 */
[----:B------:R0:W-:Y:S01]  /*4350*/  MUFU.EX2 R11, R40 ;  /* 0x00000028000b7308 */ /* 0x0001e20000000800 */
[----:B------:R-:W-:-:S04]  /*4360*/  FMNMX.FTZ R24, R54, R13, !PT ;  /* 0x0000000d36187209 */ /* 0x000fc80007810000 */
[----:B------:R-:W-:Y:S01]  /*4370*/  FMNMX.FTZ R13, R55, R24, !PT ;  /* 0x00000018370d7209 */ /* 0x000fe20007810000 */
[----:B------:R-:W-:-:S01]  /*4380*/  FFMA.FTZ R24, R45, UR41, -R20 ;  /* 0x000000292d187c23 */ /* 0x000fc20008010814 */
[--C-:B------:R-:W-:Y:S01]  /*4390*/  FFMA.FTZ R45, R76, UR41, -R20.reuse ;  /* 0x000000294c2d7c23 */ /* 0x100fe20008010814 */
[----:B------:R-:W1:Y:S01]  /*43a0*/  MUFU.EX2 R6, R6 ;  /* 0x0000000600067308 */ /* 0x000e620000000800 */
[----:B------:R-:W-:Y:S01]  /*43b0*/  FMNMX.FTZ R28, R58, R13, !PT ;  /* 0x0000000d3a1c7209 */ /* 0x000fe20007810000 */
[----:B0-----:R-:W-:-:S03]  /*43c0*/  FFMA.FTZ R40, R65, UR41, -R20 ;  /* 0x0000002941287c23 */ /* 0x001fc60008010814 */
[----:B------:R-:W-:-:S03]  /*43d0*/  FMNMX.FTZ R13, R59, R28, !PT ;  /* 0x0000001c3b0d7209 */ /* 0x000fc60007810000 */
[----:B------:R-:W-:Y:S01]  /*43e0*/  MUFU.EX2 R8, R8 ;  /* 0x0000000800087308 */ /* 0x000fe20000000800 */
[----:B------:R-:W-:-:S04]  /*43f0*/  FMNMX.FTZ R28, R62, R13, !PT ;  /* 0x0000000d3e1c7209 */ /* 0x000fc80007810000 */
[----:B------:R-:W-:Y:S01]  /*4400*/  FMNMX.FTZ R21, R63, R28, !PT ;  /* 0x0000001c3f157209 */ /* 0x000fe20007810000 */
[----:B------:R-:W-:-:S01]  /*4410*/  FFMA.FTZ R28, R49, UR41, -R20 ;  /* 0x00000029311c7c23 */ /* 0x000fc20008010814 */
[----:B------:R-:W-:Y:S01]  /*4420*/  FFMA.FTZ R49, R80, UR41, -R20 ;  /* 0x0000002950317c23 */ /* 0x000fe20008010814 */
[----:B------:R0:W-:Y:S01]  /*4430*/  MUFU.EX2 R13, R48 ;  /* 0x00000030000d7308 */ /* 0x0001e20000000800 */
[----:B------:R-:W-:Y:S02]  /*4440*/  FMNMX.FTZ R32, R66, R21, !PT ;  /* 0x0000001542207209 */ /* 0x000fe40007810000 */
[----:B-1----:R-:W-:Y:S02]  /*4450*/  F2FP.SATFINITE.E4M3.F32.PACK_AB_MERGE_C R148, R6, R5, RZ ;  /* 0x000000050694723e */ /* 0x002fe400048070ff */
[----:B------:R-:W-:Y:S02]  /*4460*/  FMNMX.FTZ R21, R67, R32, !PT ;  /* 0x0000002043157209 */ /* 0x000fe40007810000 */
[----:B------:R-:W-:Y:S01]  /*4470*/  F2FP.SATFINITE.E4M3.F32.PACK_AB_MERGE_C R148, R4, R3, R148 ;  /* 0x000000030494723e */ /* 0x000fe20004807094 */
[----:B------:R-:W1:Y:S01]  /*4480*/  MUFU.EX2 R10, R10 ;  /* 0x0000000a000a7308 */ /* 0x000e620000000800 */
[----:B------:R-:W-:Y:S01]  /*4490*/  FMNMX.FTZ R32, R70, R21, !PT ;  /* 0x0000001546207209 */ /* 0x000fe20007810000 */
[----:B0-----:R-:W-:-:S03]  /*44a0*/  FFMA.FTZ R48, R73, UR41, -R20 ;  /* 0x0000002949307c23 */ /* 0x001fc60008010814 */
[----:B------:R-:W-:-:S03]  /*44b0*/  FMNMX.FTZ R25, R71, R32, !PT ;  /* 0x0000002047197209 */ /* 0x000fc60007810000 */
[----:B------:R0:W2:Y:S01]  /*44c0*/  MUFU.EX2 R21, R52 ;  /* 0x0000003400157308 */ /* 0x0000a20000000800 */
[----:B------:R-:W-:-:S04]  /*44d0*/  FMNMX.FTZ R32, R74, R25, !PT ;  /* 0x000000194a207209 */ /* 0x000fc80007810000 */
[----:B------:R-:W-:-:S03]  /*44e0*/  FMNMX.FTZ R25, R75, R32, !PT ;  /* 0x000000204b197209 */ /* 0x000fc60007810000 */
[----:B------:R-:W-:Y:S01]  /*44f0*/  MUFU.EX2 R12, R12 ;  /* 0x0000000c000c7308 */ /* 0x000fe20000000800 */
[----:B------:R-:W-:Y:S01]  /*4500*/  FMNMX.FTZ R32, R78, R25, !PT ;  /* 0x000000194e207209 */ /* 0x000fe20007810000 */
[--C-:B0-----:R-:W-:Y:S01]  /*4510*/  FFMA.FTZ R52, R77, UR41, -R20.reuse ;  /* 0x000000294d347c23 */ /* 0x101fe20008010814 */
[----:B-1----:R-:W-:Y:S02]  /*4520*/  F2FP.SATFINITE.E4M3.F32.PACK_AB_MERGE_C R150, R10, R9, RZ ;  /* 0x000000090a96723e */ /* 0x002fe400048070ff */
[----:B------:R-:W-:Y:S01]  /*4530*/  FMNMX.FTZ R29, R79, R32, !PT ;  /* 0x000000204f1d7209 */ /* 0x000fe20007810000 */
[----:B------:R-:W-:-:S01]  /*4540*/  FFMA.FTZ R32, R57, UR41, -R20 ;  /* 0x0000002939207c23 */ /* 0x000fc20008010814 */
[----:B------:R-:W-:Y:S01]  /*4550*/  IMAD.U32 R57, RZ, RZ, UR41 ;  /* 0x00000029ff397e24 */ /* 0x000fe2000f8e00ff */
[----:B------:R0:W-:Y:S01]  /*4560*/  MUFU.EX2 R25, R56 ;  /* 0x0000003800197308 */ /* 0x0001e20000000800 */
[----:B------:R-:W-:Y:S02]  /*4570*/  FMNMX.FTZ R36, R82, R29, !PT ;  /* 0x0000001d52247209 */ /* 0x000fe40007810000 */
[----:B------:R-:W-:-:S02]  /*4580*/  F2FP.SATFINITE.E4M3.F32.PACK_AB_MERGE_C R150, R8, R7, R150 ;  /* 0x000000070896723e */ /* 0x000fc40004807096 */
[----:B------:R-:W-:Y:S01]  /*4590*/  FMNMX.FTZ R29, R83, R36, !PT ;  /* 0x00000024531d7209 */ /* 0x000fe20007810000 */
[--C-:B------:R-:W-:Y:S01]  /*45a0*/  FFMA.FTZ R36, R61, UR41, -R20.reuse ;  /* 0x000000293d247c23 */ /* 0x100fe20008010814 */
[----:B--2---:R-:W-:Y:S01]  /*45b0*/  F2FP.SATFINITE.E4M3.F32.PACK_AB_MERGE_C R146, R14, R21, RZ ;  /* 0x000000150e92723e */ /* 0x004fe200048070ff */
[----:B------:R-:W-:Y:S01]  /*45c0*/  MUFU.EX2 R15, R15 ;  /* 0x0000000f000f7308 */ /* 0x000fe20000000800 */
[----:B------:R-:W-:Y:S01]  /*45d0*/  FMNMX.FTZ R0, R86, R29, !PT ;  /* 0x0000001d56007209 */ /* 0x000fe20007810000 */
[----:B0-----:R-:W-:-:S03]  /*45e0*/  FFMA.FTZ R56, R81, UR41, -R20 ;  /* 0x0000002951387c23 */ /* 0x001fc60008010814 */
[----:B------:R-:W-:-:S03]  /*45f0*/  FMNMX.FTZ R0, R87, R0, !PT ;  /* 0x0000000057007209 */ /* 0x000fc60007810000 */
[----:B------:R0:W-:Y:S02]  /*4600*/  MUFU.EX2 R29, R60 ;  /* 0x0000003c001d7308 */ /* 0x0001e40000000800 */
[----:B------:R-:W1:Y:S06]  /*4610*/  SHFL.BFLY PT, R41, R0, 0x2, 0x1f ;  /* 0x0c401f0000297f89 */ /* 0x000e6c00000e0000 */
[----:B------:R-:W2:Y:S01]  /*4620*/  MUFU.EX2 R24, R24 ;  /* 0x0000001800187308 */ /* 0x000ea20000000800 */
[----:B0-----:R-:W-:-:S07]  /*4630*/  FFMA.FTZ R60, R85, UR41, -R20 ;  /* 0x00000029553c7c23 */ /* 0x001fce0008010814 */
[----:B------:R-:W0:Y:S08]  /*4640*/  MUFU.EX2 R28, R28 ;  /* 0x0000001c001c7308 */ /* 0x000e300000000800 */
[----:B------:R-:W3:Y:S01]  /*4650*/  MUFU.EX2 R36, R36 ;  /* 0x0000002400247308 */ /* 0x000ee20000000800 */
[----:B--2---:R-:W-:Y:S02]  /*4660*/  F2FP.SATFINITE.E4M3.F32.PACK_AB_MERGE_C R144, R24, R15, RZ ;  /* 0x0000000f1890723e */ /* 0x004fe400048070ff */
[----:B-1----:R-:W-:-:S02]  /*4670*/  FMNMX.FTZ R53, R0, R41, !PT ;  /* 0x0000002900357209 */ /* 0x002fc40007810000 */
[----:B------:R-:W-:-:S03]  /*4680*/  F2FP.SATFINITE.E4M3.F32.PACK_AB_MERGE_C R144, R12, R11, R144 ;  /* 0x0000000b0c90723e */ /* 0x000fc60004807090 */
[----:B------:R-:W1:Y:S01]  /*4690*/  SHFL.BFLY PT, R0, R53, 0x1, 0x1f ;  /* 0x0c201f0035007f89 */ /* 0x000e6200000e0000 */
[----:B------:R-:W2:Y:S01]  /*46a0*/  MUFU.EX2 R32, R32 ;  /* 0x0000002000207308 */ /* 0x000ea20000000800 */
[----:B0-----:R-:W-:-:S07]  /*46b0*/  F2FP.SATFINITE.E4M3.F32.PACK_AB_MERGE_C R146, R28, R13, R146 ;  /* 0x0000000d1c92723e */ /* 0x001fce0004807092 */
[----:B------:R-:W-:Y:S01]  /*46c0*/  MUFU.EX2 R37, R37 ;  /* 0x0000002500257308 */ /* 0x000fe20000000800 */
[----:B---3--:R-:W-:-:S07]  /*46d0*/  F2FP.SATFINITE.E4M3.F32.PACK_AB_MERGE_C R140, R36, R29, RZ ;  /* 0x0000001d248c723e */ /* 0x008fce00048070ff */
[----:B------:R-:W-:Y:S01]  /*46e0*/  MUFU.EX2 R44, R44 ;  /* 0x0000002c002c7308 */ /* 0x000fe20000000800 */
[----:B--2---:R-:W-:Y:S02]  /*46f0*/  F2FP.SATFINITE.E4M3.F32.PACK_AB_MERGE_C R140, R32, R25, R140 ;  /* 0x00000019208c723e */ /* 0x004fe4000480708c */
[----:B-1----:R-:W-:Y:S01]  /*4700*/  FMNMX.FTZ R0, R53, R0, !PT ;  /* 0x0000000035007209 */ /* 0x002fe20007810000 */
[----:B------:R-:W-:-:S04]  /*4710*/  FFMA.FTZ R53, R84, UR41, -R20 ;  /* 0x0000002954357c23 */ /* 0x000fc80008010814 */
        /* <DEDUP_REMOVED lines=17> */
[----:B------:R-:W-:Y:S01]  /*4830*/  FADD.FTZ R58, R3, R4 ;  /* 0x00000004033a7221 */ /* 0x000fe20000010000 */
[----:B------:R-:W-:-:S01]  /*4840*/  FFMA.FTZ R46, R50, UR41, -R20 ;  /* 0x00000029322e7c23 */ /* 0x000fc20008010814 */
[--C-:B------:R-:W-:Y:S01]  /*4850*/  FFMA.FTZ R31, R31, UR41, -R20.reuse ;  /* 0x000000291f1f7c23 */ /* 0x100fe20008010814 */
[----:B------:R-:W-:-:S01]  /*4860*/  FFMA.FTZ R50, R54, UR41, -R20 ;  /* 0x0000002936327c23 */ /* 0x000fc20008010814 */
[----:B------:R-:W-:Y:S01]  /*4870*/  FFMA.FTZ R54, R59, UR41, -R20 ;  /* 0x000000293b367c23 */ /* 0x000fe20008010814 */
[----:B------:R-:W-:-:S01]  /*4880*/  FADD.FTZ R59, R5, R58 ;  /* 0x0000003a053b7221 */ /* 0x000fc20000010000 */
[----:B------:R-:W0:Y:S01]  /*4890*/  MUFU.EX2 R27, R27 ;  /* 0x0000001b001b7308 */ /* 0x000e220000000800 */
[----:B------:R-:W-:-:S01]  /*48a0*/  FFMA.FTZ R34, R34, UR41, -R20 ;  /* 0x0000002922227c23 */ /* 0x000fc20008010814 */
[----:B------:R-:W-:Y:S01]  /*48b0*/  FFMA.FTZ R58, R62, UR41, -R20 ;  /* 0x000000293e3a7c23 */ /* 0x000fe20008010814 */
[----:B------:R-:W-:-:S01]  /*48c0*/  FADD.FTZ R62, R6, R59 ;  /* 0x0000003b063e7221 */ /* 0x000fc20000010000 */
[--C-:B------:R-:W-:Y:S01]  /*48d0*/  FFMA.FTZ R35, R35, UR41, -R20.reuse ;  /* 0x0000002923237c23 */ /* 0x100fe20008010814 */
[----:B------:R-:W-:-:S01]  /*48e0*/  FFMA.FTZ R38, R38, UR41, -R20 ;  /* 0x0000002926267c23 */ /* 0x000fc20008010814 */
[----:B------:R-:W-:Y:S01]  /*48f0*/  FFMA.FTZ R59, R63, UR41, -R20 ;  /* 0x000000293f3b7c23 */ /* 0x000fe20008010814 */
[----:B------:R-:W-:-:S01]  /*4900*/  FADD.FTZ R61, R7, R62 ;  /* 0x0000003e073d7221 */ /* 0x000fc20000010000 */
        /* <DEDUP_REMOVED lines=14> */
[--C-:B------:R-:W-:Y:S01]  /*49f0*/  FFMA.FTZ R82, R82, UR41, -R20.reuse ;  /* 0x0000002952527c23 */ /* 0x100fe20008010814 */
[----:B------:R-:W-:-:S01]  /*4a00*/  FFMA.FTZ R83, R83, UR41, -R20 ;  /* 0x0000002953537c23 */ /* 0x000fc20008010814 */
[----:B------:R-:W0:Y:S01]  /*4a10*/  MUFU.EX2 R34, R34 ;  /* 0x0000002200227308 */ /* 0x000e220000000800 */
[----:B-1----:R-:W-:-:S01]  /*4a20*/  FADD.FTZ R62, R30, R63 ;  /* 0x0000003f1e3e7221 */ /* 0x002fc20000010000 */
[----:B------:R-:W-:Y:S01]  /*4a30*/  FADD.FTZ R63, R11, R66 ;  /* 0x000000420b3f7221 */ /* 0x000fe20000010000 */
[----:B------:R-:W-:-:S05]  /*4a40*/  FFMA.FTZ R86, R86, UR41, -R20 ;  /* 0x0000002956567c23 */ /* 0x000fca0008010814 */
        /* <DEDUP_REMOVED lines=20> */
[----:B------:R-:W-:-:S04]  /*4b90*/  FADD.FTZ R4, R28, R7 ;  /* 0x000000071c047221 */ /* 0x000fc80000010000 */
[----:B------:R-:W-:Y:S01]  /*4ba0*/  FADD.FTZ R21, R21, R4 ;  /* 0x0000000415157221 */ /* 0x000fe20000010000 */
[----:B------:R-:W-:-:S01]  /*4bb0*/  FFMA.FTZ R4, R74, UR41, -R20 ;  /* 0x000000294a047c23 */ /* 0x000fc20008010814 */
[----:B------:R-:W1:Y:S01]  /*4bc0*/  MUFU.EX2 R64, R64 ;  /* 0x0000004000407308 */ /* 0x000e620000000800 */
[----:B--2---:R-:W-:-:S01]  /*4bd0*/  FADD.FTZ R10, R42, R5 ;  /* 0x000000052a0a7221 */ /* 0x004fc20000010000 */
[----:B------:R-:W-:Y:S01]  /*4be0*/  FADD.FTZ R14, R14, R21 ;  /* 0x000000150e0e7221 */ /* 0x000fe20000010000 */
[----:B------:R-:W-:-:S03]  /*4bf0*/  FFMA.FTZ R20, R87, UR41, -R20 ;  /* 0x0000002957147c23 */ /* 0x000fc60008010814 */
[----:B------:R-:W-:Y:S02]  /*4c00*/  FADD.FTZ R7, R25, R14 ;  /* 0x0000000e19077221 */ /* 0x000fe40000010000 */
[----:B------:R-:W2:Y:S01]  /*4c10*/  MUFU.EX2 R46, R46 ;  /* 0x0000002e002e7308 */ /* 0x000ea20000000800 */
[----:B0-----:R-:W-:-:S01]  /*4c20*/  FADD.FTZ R5, R43, R10 ;  /* 0x0000000a2b057221 */ /* 0x001fc20000010000 */
[----:B------:R-:W-:Y:S01]  /*4c30*/  FADD.FTZ R32, R32, R7 ;  /* 0x0000000720207221 */ /* 0x000fe20000010000 */
[----:B------:R-:W-:-:S03]  /*4c40*/  F2FP.SATFINITE.E4M3.F32.PACK_AB_MERGE_C R7, R44, R37, RZ ;  /* 0x000000252c07723e */ /* 0x000fc600048070ff */
[----:B------:R-:W-:Y:S01]  /*4c50*/  FADD.FTZ R29, R29, R32 ;  /* 0x000000201d1d7221 */ /* 0x000fe20000010000 */
[----:B------:R-:W-:Y:S01]  /*4c60*/  F2FP.SATFINITE.E4M3.F32.PACK_AB_MERGE_C R142, R40, R33, R7 ;  /* 0x00000021288e723e */ /* 0x000fe20004807007 */
        /* <DEDUP_REMOVED lines=43> */
[----:B------:R-:W-:Y:S01]  /*4f20*/  FADD.FTZ R41, R41, R44 ;  /* 0x0000002c29297221 */ /* 0x000fe20000010000 */
[----:B------:R-:W-:-:S03]  /*4f30*/  F2FP.SATFINITE.E4M3.F32.PACK_AB_MERGE_C R7, R8, R3, RZ ;  /* 0x000000030807723e */ /* 0x000fc600048070ff */
[----:B------:R-:W-:Y:S01]  /*4f40*/  FADD.FTZ R48, R48, R41 ;  /* 0x0000002930307221 */ /* 0x000fe20000010000 */
[----:B------:R-:W-:Y:S01]  /*4f50*/  F2FP.SATFINITE.E4M3.F32.PACK_AB_MERGE_C R143, R6, R61, R7 ;  /* 0x0000003d068f723e */ /* 0x000fe20004807007 */
[----:B------:R-:W1:Y:S01]  /*4f60*/  MUFU.EX2 R78, R78 ;  /* 0x0000004e004e7308 */ /* 0x000e620000000800 */
[----:B0-----:R-:W-:-:S01]  /*4f70*/  FADD.FTZ R8, R4, R5 ;  /* 0x0000000504087221 */ /* 0x001fc20000010000 */
[----:B------:R-:W-:-:S04]  /*4f80*/  FADD.FTZ R45, R45, R48 ;  /* 0x000000302d2d7221 */ /* 0x000fc80000010000 */
[----:B------:R-:W-:Y:S02]  /*4f90*/  FADD.FTZ R52, R52, R45 ;  /* 0x0000002d34347221 */ /* 0x000fe40000010000 */
[----:B------:R-:W0:Y:S01]  /*4fa0*/  MUFU.EX2 R79, R79 ;  /* 0x0000004f004f7308 */ /* 0x000e220000000800 */
[----:B--2---:R-:W-:-:S07]  /*4fb0*/  FADD.FTZ R5, R75, R8 ;  /* 0x000000084b057221 */ /* 0x004fce0000010000 */
[----:B------:R-:W-:Y:S01]  /*4fc0*/  MUFU.EX2 R53, R53 ;  /* 0x0000003500357308 */ /* 0x000fe20000000800 */
[----:B-1----:R-:W-:-:S07]  /*4fd0*/  FADD.FTZ R8, R78, R5 ;  /* 0x000000054e087221 */ /* 0x002fce0000010000 */
[----:B------:R-:W1:Y:S01]  /*4fe0*/  MUFU.EX2 R60, R60 ;  /* 0x0000003c003c7308 */ /* 0x000e620000000800 */
[C---:B0-----:R-:W-:Y:S01]  /*4ff0*/  F2FP.SATFINITE.E4M3.F32.PACK_AB_MERGE_C R78, R79.reuse, R78, RZ ;  /* 0x0000004e4f4e723e */ /* 0x041fe200048070ff */
[----:B------:R-:W-:-:S03]  /*5000*/  FADD.FTZ R79, R79, R8 ;  /* 0x000000084f4f7221 */ /* 0x000fc60000010000 */
[----:B------:R-:W-:-:S03]  /*5010*/  F2FP.SATFINITE.E4M3.F32.PACK_AB_MERGE_C R137, R75, R4, R78 ;  /* 0x000000044b89723e */ /* 0x000fc6000480704e */
        /* <DEDUP_REMOVED lines=10> */
[----:B------:R-:W-:-:S06]  /*50c0*/  FADD.FTZ R53, R53, R56 ;  /* 0x0000003835357221 */ /* 0x000fcc0000010000 */
[----:B------:R-:W1:Y:S01]  /*50d0*/  MUFU.EX2 R3, R20 ;  /* 0x0000001400037308 */ /* 0x000e620000000800 */
[----:B--2---:R-:W-:-:S04]  /*50e0*/  FADD.FTZ R5, R83, R4 ;  /* 0x0000000453057221 */ /* 0x004fc80000010000 */
[----:B0-----:R-:W-:Y:S01]  /*50f0*/  FADD.FTZ R4, R86, R5 ;  /* 0x0000000556047221 */ /* 0x001fe20000010000 */
[----:B------:R-:W-:-:S01]  /*5100*/  FADD.FTZ R5, R60, R53 ;  /* 0x000000353c057221 */ /* 0x000fc20000010000 */
[C---:B-1----:R-:W-:Y:S02]  /*5110*/  F2FP.SATFINITE.E4M3.F32.PACK_AB_MERGE_C R6, R3.reuse, R86, RZ ;  /* 0x000000560306723e */ /* 0x042fe400048070ff */
[----:B------:R-:W-:-:S01]  /*5120*/  FADD.FTZ R4, R3, R4 ;  /* 0x0000000403047221 */ /* 0x000fc20000010000 */
[----:B------:R-:W-:Y:S01]  /*5130*/  VIADD R3, R88, 0xfffffffe ;  /* 0xfffffffe58037836 */ /* 0x000fe20000000000 */
        /* <DEDUP_REMOVED lines=12> */
.L_x_9687:
[----:B------:R-:W-:-:S11]  /*5200*/  UISETP.NE.AND UP2, UPT, UR7, 0x1, UPT ;  /* 0x000000010700788c */ /* 0x000fd6000bf45270 */
[----:B------:R-:W-:Y:S02]  /*5210*/  @UP2 ULDC.64 UR20, c[0x0][0x9e8] ;  /* 0x00027a0000142ab9 */ /* 0x000fe40000000a00 */
[----:B------:R-:W-:-:S04]  /*5220*/  UIMAD.WIDE.U32 UR10, UR14, UR20, URZ ;  /* 0x000000140e0a72a5 */ /* 0x000fc8000f8e003f */
[----:B------:R-:W-:-:S12]  /*5230*/  @UP2 USHF.R.U32.HI UR14, URZ, UR21, UR11 ;  /* 0x000000153f0e2299 */ /* 0x000fd8000801160b */
.L_x_9688:
[----:B------:R-:W-:-:S04]  /*5240*/  UIMAD UR7, UR14, UR7, UR7 ;  /* 0x000000070e0772a4 */ /* 0x000fc8000f8e0207 */
[----:B------:R-:W-:-:S04]  /*5250*/  UISETP.LT.AND UP2, UPT, UR6, UR7, UPT ;  /* 0x000000070600728c */ /* 0x000fc8000bf41270 */
[----:B------:R-:W-:-:S12]  /*5260*/  USEL UR6, UR6, UR7, UP2 ;  /* 0x0000000706067287 */ /* 0x000fd80009000000 */
.L_x_9686:
        /* <DEDUP_REMOVED lines=58> */
.L_x_9707:
[----:B------:R-:W-:-:S04]  /*5610*/  UIADD3 UR19, UR51, 0x1, URZ ;  /* 0x0000000133137890 */ /* 0x000fc8000fffe03f */
[----:B------:R-:W-:-:S04]  /*5620*/  UISETP.NE.AND UP2, UPT, UR19, 0x2, UPT ;  /* 0x000000021300788c */ /* 0x000fc8000bf45270 */
[----:B------:R-:W-:Y:S02]  /*5630*/  USEL UR20, URZ, 0x1, UP2 ;  /* 0x000000013f147887 */ /* 0x000fe40009000000 */
[----:B------:R-:W-:Y:S02]  /*5640*/  USEL UR19, UR19, URZ, UP2 ;  /* 0x0000003f13137287 */ /* 0x000fe40009000000 */
[----:B------:R-:W-:Y:S01]  /*5650*/  ULOP3.LUT UR20, UR54, UR20, URZ, 0x3c, !UPT ;  /* 0x0000001436147292 */ /* 0x000fe2000f8e3c3f */
[----:B------:R-:W-:Y:S11]  /*5660*/  @!P0 BRA `(.L_x_9690) ;  /* 0x0000000000048947 */ /* 0x000ff60003800000 */
[----:B------:R-:W-:Y:S01]  /*5670*/  BPT.TRAP 0x1 ;  /* 0x000000040000795c */ /* 0x000fe20000300000 */
.L_x_9690:
[----:B------:R-:W-:Y:S01]  /*5680*/  ULEA UR23, UR19, UR46, 0x3 ;  /* 0x0000002e13177291 */ /* 0x000fe2000f8e183f */
[----:B------:R-:W-:-:S05]  /*5690*/  IMAD.U32 R6, RZ, RZ, UR20 ;  /* 0x00000014ff067e24 */ /* 0x000fca000f8e00ff */
[----:B------:R-:W-:-:S04]  /*56a0*/  SHF.L.U32 R6, R6, 0x1f, RZ ;  /* 0x0000001f06067819 */ /* 0x000fc800000006ff */
[----:B------:R0:W1:Y:S01]  /*56b0*/  SYNCS.PHASECHK.TRANS64.TRYWAIT P2, [UR23+0x19c30], R6 ;  /* 0x019c3006ff0075a7 */ /* 0x0000620008040157 */
[----:B------:R-:W-:Y:S05]  /*56c0*/  @!P0 BRA `(.L_x_9691) ;  /* 0x0000000000048947 */ /* 0x000fea0003800000 */
[----:B------:R-:W-:Y:S01]  /*56d0*/  BPT.TRAP 0x1 ;  /* 0x000000040000795c */ /* 0x000fe20000300000 */
.L_x_9691:
[----:B-1----:R-:W-:Y:S05]  /*56e0*/  @P2 BRA `(.L_x_9692) ;  /* 0x0000000000082947 */ /* 0x002fea0003800000 */
[----:B------:R-:W1:Y:S02]  /*56f0*/  SYNCS.PHASECHK.TRANS64.TRYWAIT P2, [UR23+0x19c30], R6 ;  /* 0x019c3006ff0075a7 */ /* 0x000e640008040157 */
[----:B-1----:R-:W-:Y:S05]  /*5700*/  @!P2 BRA `(.L_x_9693) ;  /* 0x0000011800cca947 */ /* 0x002fea0003800000 */
.L_x_9692:
        /* <DEDUP_REMOVED lines=17> */
.L_x_9694:
[----:B------:R-:W-:Y:S01]  /*5820*/  ULEA UR11, UR51, UR46, 0x3 ;  /* 0x0000002e330b7291 */ /* 0x000fe2000f8e183f */
[----:B01----:R-:W-:-:S05]  /*5830*/  IMAD.U32 R6, RZ, RZ, UR54 ;  /* 0x00000036ff067e24 */ /* 0x003fca000f8e00ff */
[----:B------:R-:W-:-:S04]  /*5840*/  SHF.L.U32 R6, R6, 0x1f, RZ ;  /* 0x0000001f06067819 */ /* 0x000fc800000006ff */
[----:B------:R0:W1:Y:S01]  /*5850*/  SYNCS.PHASECHK.TRANS64.TRYWAIT P2, [UR11+0x19c50], R6 ;  /* 0x019c5006ff0075a7 */ /* 0x000062000804014b */
[----:B------:R-:W-:Y:S05]  /*5860*/  @!P0 BRA `(.L_x_9695) ;  /* 0x0000000000048947 */ /* 0x000fea0003800000 */
[----:B------:R-:W-:Y:S01]  /*5870*/  BPT.TRAP 0x1 ;  /* 0x000000040000795c */ /* 0x000fe20000300000 */
.L_x_9695:
[----:B-1----:R-:W-:Y:S05]  /*5880*/  @P2 BRA `(.L_x_9696) ;  /* 0x0000000000082947 */ /* 0x002fea0003800000 */
[----:B------:R-:W1:Y:S02]  /*5890*/  SYNCS.PHASECHK.TRANS64.TRYWAIT P2, [UR11+0x19c50], R6 ;  /* 0x019c5006ff0075a7 */ /* 0x000e64000804014b */
[----:B-1----:R-:W-:Y:S05]  /*58a0*/  @!P2 BRA `(.L_x_9697) ;  /* 0x00000118007ca947 */ /* 0x002fea0003800000 */
.L_x_9696:
[----:B------:R-:W-:Y:S01]  /*58b0*/  UIADD3 UR6, UR46, 0x3000, URZ ;  /* 0x000030002e067890 */ /* 0x000fe2000fffe03f */
[----:B------:R-:W-:Y:S01]  /*58c0*/  WARPGROUP.ARRIVE ;  /* 0x00000000000079c5 */ /* 0x000fe20000000000 */
[----:B------:R-:W-:Y:S01]  /*58d0*/  UMOV UR7, 0x40000040 ;  /* 0x4000004000077882 */ /* 0x000fe20000000000 */
[----:B------:R-:W-:Y:S01]  /*58e0*/  PLOP3.LUT P2, PT, PT, PT, UP0, 0x80, 0x0 ;  /* 0x000000000000781c */ /* 0x000fe20003f4f008 */
[----:B------:R-:W-:Y:S01]  /*58f0*/  USHF.R.U32.HI UR6, URZ, 0x4, UR6 ;  /* 0x000000043f067899 */ /* 0x000fe20008011606 */
[----:B------:R-:W-:Y:S01]  /*5900*/  PLOP3.LUT P3, PT, PT, PT, UP0, 0x80, 0x0 ;  /* 0x000000000000781c */ /* 0x000fe20003f6f008 */
[----:B------:R-:W-:Y:S02]  /*5910*/  VIADD R8, R17, UR39 ;  /* 0x0000002711087c36 */ /* 0x000fe40008000000 */
[----:B------:R-:W-:Y:S01]  /*5920*/  ULOP3.LUT UR6, UR6, 0x3fff, URZ, 0xc0, !UPT ;  /* 0x00003fff06067892 */ /* 0x000fe2000f8ec03f */
[----:B-1----:R-:W-:Y:S02]  /*5930*/  IMAD.U32 R7, RZ, RZ, UR23 ;  /* 0x00000017ff077e24 */ /* 0x002fe4000f8e00ff */
[----:B------:R-:W-:Y:S01]  /*5940*/  IMAD.SHL.U32 R9, R3, 0x80, RZ ;  /* 0x0000008003097824 */ /* 0x000fe200078e00ff */
[----:B------:R-:W-:-:S04]  /*5950*/  ULOP3.LUT UR6, UR6, 0x10000, URZ, 0xfc, !UPT ;  /* 0x0001000006067892 */ /* 0x000fc8000f8efc3f */
[----:B------:R-:W-:-:S07]  /*5960*/  UIMAD UR10, UR51, 0x300, UR6 ;  /* 0x00000300330a78a4 */ /* 0x000fce000f8e0206 */
        /* <DEDUP_REMOVED lines=17> */
[----:B------:R-:W-:Y:S02]  /*5a80*/  @UP0 ULDC UR6, c[0x0][0x44c] ;  /* 0x0001130000060ab9 */ /* 0x000fe40000000800 */
[----:B0-----:R-:W-:Y:S01]  /*5a90*/  @P2 IMAD.HI.U32 R6, R8, UR6, RZ ;  /* 0x0000000608062c27 */ /* 0x001fe2000f8e00ff */
[----:B------:R-:W-:Y:S01]  /*5aa0*/  @UP0 ULDC UR6, c[0x0][0x450] ;  /* 0x0001140000060ab9 */ /* 0x000fe20000000800 */
[----:B------:R-:W-:-:S03]  /*5ab0*/  PLOP3.LUT P2, PT, PT, PT, UP1, 0x40, 0x0 ;  /* 0x000000000000781c */ /* 0x000fc60003f4e818 */
[----:B------:R-:W-:Y:S01]  /*5ac0*/  @P3 SHF.R.U32.HI R8, RZ, UR6, R6 ;  /* 0x00000006ff083c19 */ /* 0x000fe20008011606 */
[----:B------:R-:W-:Y:S01]  /*5ad0*/  @!P1 VIADD R6, R7, 0x19c40 ;  /* 0x00019c4007069836 */ /* 0x000fe20000000000 */
[----:B------:R-:W-:Y:S01]  /*5ae0*/  IADD3 R7, -R16, 0x1, -R9 ;  /* 0x0000000110077810 */ /* 0x000fe20007ffe909 */
[----:B------:R-:W-:Y:S02]  /*5af0*/  ULOP3.LUT UR6, URZ, UR18, URZ, 0x33, !UPT ;  /* 0x000000123f067292 */ /* 0x000fe4000f8e333f */
[----:B------:R-:W0:Y:S01]  /*5b00*/  SHFL.IDX PT, R14, R8, RZ, 0x1c1f ;  /* 0x001c1fff080e7589 */ /* 0x000e2200000e0000 */
[----:B------:R-:W-:Y:S01]  /*5b10*/  @!P1 PRMT R6, RZ, 0x654, R6 ;  /* 0x00000654ff069816 */ /* 0x000fe20000000006 */
[----:B------:R-:W-:-:S03]  /*5b20*/  WARPGROUP.DEPBAR.LE gsb0, 0x0 ;  /* 0x00008000000079c5 */ /* 0x000fc60000010000 */
[----:B------:R1:W-:Y:S02]  /*5b30*/  @!P1 SYNCS.ARRIVE.TRANS64.RED.A1T0 RZ, [R6+URZ], RZ ;  /* 0x000000ff06ff99a7 */ /* 0x0003e4000810043f */
[----:B-1----:R-:W-:-:S05]  /*5b40*/  IMAD.U32 R6, RZ, RZ, UR47 ;  /* 0x0000002fff067e24 */ /* 0x002fca000f8e00ff */
[----:B------:R-:W-:-:S05]  /*5b50*/  IADD3 R6, -R6, UR40, R7 ;  /* 0x0000002806067c10 */ /* 0x000fca000fffe107 */
[C---:B------:R-:W-:Y:S02]  /*5b60*/  VIADD R10, R6.reuse, UR22 ;  /* 0x00000016060a7c36 */ /* 0x040fe40008000000 */
[----:B------:R-:W-:Y:S02]  /*5b70*/  VIADD R11, R6, UR6 ;  /* 0x00000006060b7c36 */ /* 0x000fe40008000000 */
[--C-:B0-----:R-:W-:Y:S02]  /*5b80*/  IMAD.IADD R12, R10, 0x1, R14.reuse ;  /* 0x000000010a0c7824 */ /* 0x101fe400078e020e */
[----:B------:R-:W-:Y:S01]  /*5b90*/  IMAD.IADD R13, R11, 0x1, R14 ;  /* 0x000000010b0d7824 */ /* 0x000fe200078e020e */
        /* <DEDUP_REMOVED lines=14> */
.L_x_9700:
[----:B------:R-:W-:-:S05]  /*5c80*/  IMAD.U32 R15, RZ, RZ, UR21 ;  /* 0x00000015ff0f7e24 */ /* 0x000fca000f8e00ff */
[----:B------:R-:W-:-:S13]  /*5c90*/  ISETP.NE.AND P2, PT, R15, 0x1, PT ;  /* 0x000000010f00780c */ /* 0x000fda0003f45270 */
[----:B------:R-:W0:Y:S02]  /*5ca0*/  @P2 LDC.64 R6, c[0x0][0x9e8] ;  /* 0x00027a00ff062b82 */ /* 0x000e240000000a00 */
[----:B0-----:R-:W-:-:S05]  /*5cb0*/  @P2 IMAD.HI.U32 R6, R14, R6, RZ ;  /* 0x000000060e062227 */ /* 0x001fca00078e00ff */
[----:B------:R-:W-:-:S07]  /*5cc0*/  @P2 SHF.R.U32.HI R14, RZ, R7, R6 ;  /* 0x00000007ff0e2219 */ /* 0x000fce0000011606 */
.L_x_9701:
[----:B------:R-:W-:Y:S05]  /*5cd0*/  BSYNC B0 ;  /* 0x0000000000007941 */ /* 0x000fea0003800000 */
.L_x_9699:
[----:B------:R-:W-:-:S04]  /*5ce0*/  IMAD R14, R14, R15, -R9 ;  /* 0x0000000f0e0e7224 */ /* 0x000fc800078e0a09 */
[----:B------:R-:W-:-:S05]  /*5cf0*/  IMAD.IADD R14, R14, 0x1, -R16 ;  /* 0x000000010e0e7824 */ /* 0x000fca00078e0a10 */
[----:B------:R-:W-:Y:S02]  /*5d00*/  VIMNMX R13, R13, R14, !PT ;  /* 0x0000000e0d0d7248 */ /* 0x000fe40007fe0100 */
[----:B------:R-:W-:-:S07]  /*5d10*/  VIADDMNMX R12, R14, R15, R12, PT ;  /* 0x0000000f0e0c7246 */ /* 0x000fce000380010c */
.L_x_9698:
        /* <DEDUP_REMOVED lines=23> */
[C---:B------:R-:W-:Y:S02]  /*5e90*/  ISETP.GT.AND P3, PT, R13.reuse, 0x19, P2 ;  /* 0x000000190d00780c */ /* 0x040fe40001764270 */
        /* <DEDUP_REMOVED lines=91> */
.L_x_9704:
[----:B------:R-:W-:-:S05]  /*6450*/  IMAD.U32 R12, RZ, RZ, UR21 ;  /* 0x00000015ff0c7e24 */ /* 0x000fca000f8e00ff */
[----:B------:R-:W-:-:S13]  /*6460*/  ISETP.NE.AND P3, PT, R12, 0x1, PT ;  /* 0x000000010c00780c */ /* 0x000fda0003f65270 */
[----:B------:R-:W0:Y:S02]  /*6470*/  @P3 LDC.64 R6, c[0x0][0x9e8] ;  /* 0x00027a00ff063b82 */ /* 0x000e240000000a00 */
[----:B0-----:R-:W-:-:S05]  /*6480*/  @P3 IMAD.HI.U32 R6, R8, R6, RZ ;  /* 0x0000000608063227 */ /* 0x001fca00078e00ff */
[----:B------:R-:W-:-:S07]  /*6490*/  @P3 SHF.R.U32.HI R8, RZ, R7, R6 ;  /* 0x00000007ff083219 */ /* 0x000fce0000011606 */
.L_x_9705:
[----:B------:R-:W-:Y:S05]  /*64a0*/  BSYNC B0 ;  /* 0x0000000000007941 */ /* 0x000fea0003800000 */
.L_x_9703:
[----:B------:R-:W-:-:S04]  /*64b0*/  IMAD R8, R8, R12, -R9 ;  /* 0x0000000c08087224 */ /* 0x000fc800078e0a09 */
[----:B------:R-:W-:-:S05]  /*64c0*/  IMAD.IADD R8, R8, 0x1, -R16 ;  /* 0x0000000108087824 */ /* 0x000fca00078e0a10 */
[----:B------:R-:W-:Y:S02]  /*64d0*/  VIMNMX R11, R11, R8, !PT ;  /* 0x000000080b0b7248 */ /* 0x000fe40007fe0100 */
[----:B------:R-:W-:-:S07]  /*64e0*/  VIADDMNMX R10, R8, R12, R10, PT ;  /* 0x0000000c080a7246 */ /* 0x000fce000380010a */
.L_x_9702:
        /* <DEDUP_REMOVED lines=37> */
[----:B------:R-:W-:Y:S02]  /*6740*/  ISETP.GT.AND P4, PT, R11, RZ, P2 ;  /* 0x000000ff0b00720c */ /* 0x000fe40001784270 */
[----:B------:R-:W-:Y:S02]  /*6750*/  FMNMX.FTZ R7, R61, R6, !PT ;  /* 0x000000063d077209 */ /* 0x000fe40007810000 */
[----:B------:R-:W-:Y:S02]  /*6760*/  ISETP.LT.OR P4, PT, R10, 0x1, P4 ;  /* 0x000000010a00780c */ /* 0x000fe40002781670 */
[----:B------:R-:W-:Y:S02]  /*6770*/  FMNMX.FTZ R6, R64, R7, !PT ;  /* 0x0000000740067209 */ /* 0x000fe40007810000 */
[----:B------:R-:W-:-:S02]  /*6780*/  ISETP.GT.AND P5, PT, R11, 0x8, P2 ;  /* 0x000000080b00780c */ /* 0x000fc400017a4270 */
[----:B------:R-:W-:Y:S02]  /*6790*/  FMNMX.FTZ R7, R65, R6, !PT ;  /* 0x0000000641077209 */ /* 0x000fe40007810000 */
[----:B------:R-:W-:Y:S02]  /*67a0*/  FSEL R26, R26, -INF , !P4 ;  /* 0xff8000001a1a7808 */ /* 0x000fe40006000000 */
[----:B------:R-:W-:Y:S02]  /*67b0*/  FMNMX.FTZ R6, R68, R7, !PT ;  /* 0x0000000744067209 */ /* 0x000fe40007810000 */
[----:B------:R-:W-:Y:S02]  /*67c0*/  ISETP.LT.OR P5, PT, R10, 0x9, P5 ;  /* 0x000000090a00780c */ /* 0x000fe40002fa1670 */
[----:B------:R-:W-:Y:S02]  /*67d0*/  FMNMX.FTZ R7, R69, R6, !PT ;  /* 0x0000000645077209 */ /* 0x000fe40007810000 */
[----:B------:R-:W-:-:S02]  /*67e0*/  FMNMX.FTZ R8, R26, R0, !PT ;  /* 0x000000001a087209 */ /* 0x000fc40007810000 */
[----:B------:R-:W-:Y:S02]  /*67f0*/  FMNMX.FTZ R6, R72, R7, !PT ;  /* 0x0000000748067209 */ /* 0x000fe40007810000 */
[----:B------:R-:W-:Y:S02]  /*6800*/  ISETP.GT.AND P6, PT, R11, 0x10, P2 ;  /* 0x000000100b00780c */ /* 0x000fe400017c4270 */
[----:B------:R-:W-:Y:S02]  /*6810*/  FMNMX.FTZ R7, R73, R6, !PT ;  /* 0x0000000649077209 */ /* 0x000fe40007810000 */
[----:B------:R-:W-:Y:S02]  /*6820*/  FSEL R30, R30, -INF , !P5 ;  /* 0xff8000001e1e7808 */ /* 0x000fe40006800000 */
[----:B------:R-:W-:Y:S02]  /*6830*/  FMNMX.FTZ R6, R76, R7, !PT ;  /* 0x000000074c067209 */ /* 0x000fe40007810000 */
[----:B------:R-:W-:-:S02]  /*6840*/  ISETP.LT.OR P6, PT, R10, 0x11, P6 ;  /* 0x000000110a00780c */ /* 0x000fc400037c1670 */
        /* <DEDUP_REMOVED lines=10> */
[----:B------:R-:W-:Y:S01]  /*68f0*/  ISETP.LT.OR P6, PT, R10, 0x21, P6 ;  /* 0x000000210a00780c */ /* 0x000fe200037c1670 */
[----:B------:R-:W0:Y:S01]  /*6900*/  SHFL.BFLY PT, R7, R6, 0x2, 0x1f ;  /* 0x0c401f0006077f89 */ /* 0x000e2200000e0000 */
[----:B------:R-:W-:-:S02]  /*6910*/  ISETP.GT.AND P5, PT, R11, 0x28, P2 ;  /* 0x000000280b00780c */ /* 0x000fc400017a4270 */
[----:B------:R-:W-:Y:S02]  /*6920*/  FSEL R42, R42, -INF , !P6 ;  /* 0xff8000002a2a7808 */ /* 0x000fe40007000000 */
[----:B------:R-:W-:Y:S02]  /*6930*/  ISETP.LT.OR P5, PT, R10, 0x29, P5 ;  /* 0x000000290a00780c */ /* 0x000fe40002fa1670 */
[C---:B------:R-:W-:Y:S02]  /*6940*/  ISETP.GT.AND P6, PT, R11.reuse, 0x30, P2 ;  /* 0x000000300b00780c */ /* 0x040fe400017c4270 */
[----:B------:R-:W-:Y:S02]  /*6950*/  FSEL R46, R46, -INF , !P5 ;  /* 0xff8000002e2e7808 */ /* 0x000fe40006800000 */
[----:B------:R-:W-:Y:S02]  /*6960*/  ISETP.LT.OR P6, PT, R10, 0x31, P6 ;  /* 0x000000310a00780c */ /* 0x000fe400037c1670 */
[----:B------:R-:W-:-:S02]  /*6970*/  ISETP.GT.AND P5, PT, R11, 0x38, P2 ;  /* 0x000000380b00780c */ /* 0x000fc400017a4270 */
[----:B------:R-:W-:Y:S02]  /*6980*/  FSEL R50, R50, -INF , !P6 ;  /* 0xff80000032327808 */ /* 0x000fe40007000000 */
[----:B------:R-:W-:Y:S02]  /*6990*/  ISETP.LT.OR P5, PT, R10, 0x39, P5 ;  /* 0x000000390a00780c */ /* 0x000fe40002fa1670 */
[----:B------:R-:W-:Y:S02]  /*69a0*/  ISETP.GT.AND P6, PT, R11, 0x40, P2 ;  /* 0x000000400b00780c */ /* 0x000fe400017c4270 */
[----:B------:R-:W-:Y:S02]  /*69b0*/  FSEL R54, R54, -INF , !P5 ;  /* 0xff80000036367808 */ /* 0x000fe40006800000 */
[----:B------:R-:W-:Y:S02]  /*69c0*/  ISETP.LT.OR P6, PT, R10, 0x41, P6 ;  /* 0x000000410a00780c */ /* 0x000fe400037c1670 */
[----:B0-----:R-:W-:-:S02]  /*69d0*/  FMNMX.FTZ R6, R6, R7, !PT ;  /* 0x0000000706067209 */ /* 0x001fc40007810000 */
[C---:B------:R-:W-:Y:S02]  /*69e0*/  ISETP.GT.AND P5, PT, R11.reuse, 0x48, P2 ;  /* 0x000000480b00780c */ /* 0x040fe400017a4270 */
[----:B------:R-:W-:Y:S01]  /*69f0*/  FSEL R58, R58, -INF , !P6 ;  /* 0xff8000003a3a7808 */ /* 0x000fe20007000000 */
[----:B------:R-:W0:Y:S01]  /*6a00*/  SHFL.BFLY PT, R7, R6, 0x1, 0x1f ;  /* 0x0c201f0006077f89 */ /* 0x000e2200000e0000 */
[----:B------:R-:W-:Y:S02]  /*6a10*/  ISETP.LT.OR P5, PT, R10, 0x49, P5 ;  /* 0x000000490a00780c */ /* 0x000fe40002fa1670 */
[----:B------:R-:W-:Y:S02]  /*6a20*/  ISETP.GT.AND P6, PT, R11, 0x50, P2 ;  /* 0x000000500b00780c */ /* 0x000fe400017c4270 */
[----:B------:R-:W-:Y:S02]  /*6a30*/  FSEL R62, R62, -INF , !P5 ;  /* 0xff8000003e3e7808 */ /* 0x000fe40006800000 */
[----:B------:R-:W-:-:S02]  /*6a40*/  ISETP.LT.OR P6, PT, R10, 0x51, P6 ;  /* 0x000000510a00780c */ /* 0x000fc400037c1670 */
[C---:B------:R-:W-:Y:S02]  /*6a50*/  ISETP.GT.AND P5, PT, R11.reuse, 0x58, P2 ;  /* 0x000000580b00780c */ /* 0x040fe400017a4270 */
[----:B------:R-:W-:Y:S02]  /*6a60*/  FSEL R66, R66, -INF , !P6 ;  /* 0xff80000042427808 */ /* 0x000fe40007000000 */
[----:B------:R-:W-:Y:S02]  /*6a70*/  ISETP.LT.OR P5, PT, R10, 0x59, P5 ;  /* 0x000000590a00780c */ /* 0x000fe40002fa1670 */
[----:B------:R-:W-:Y:S02]  /*6a80*/  ISETP.GT.AND P6, PT, R11, 0x60, P2 ;  /* 0x000000600b00780c */ /* 0x000fe400017c4270 */
[----:B------:R-:W-:Y:S02]  /*6a90*/  FSEL R70, R70, -INF , !P5 ;  /* 0xff80000046467808 */ /* 0x000fe40006800000 */
[----:B------:R-:W-:-:S02]  /*6aa0*/  ISETP.LT.OR P6, PT, R10, 0x61, P6 ;  /* 0x000000610a00780c */ /* 0x000fc400037c1670 */
[C---:B------:R-:W-:Y:S02]  /*6ab0*/  ISETP.GT.AND P5, PT, R11.reuse, 0x68, P2 ;  /* 0x000000680b00780c */ /* 0x040fe400017a4270 */
[----:B------:R-:W-:Y:S02]  /*6ac0*/  FSEL R74, R74, -INF , !P6 ;  /* 0xff8000004a4a7808 */ /* 0x000fe40007000000 */
[----:B0-----:R-:W-:Y:S02]  /*6ad0*/  FMNMX.FTZ R6, R6, R7, !PT ;  /* 0x0000000706067209 */ /* 0x001fe40007810000 */
[----:B------:R-:W-:Y:S02]  /*6ae0*/  ISETP.GT.AND P6, PT, R11, 0x69, P2 ;  /* 0x000000690b00780c */ /* 0x000fe400017c4270 */
[----:B------:R-:W-:Y:S02]  /*6af0*/  FSETP.NEU.FTZ.AND P3, PT, R6, -INF , PT ;  /* 0xff8000000600780b */ /* 0x000fe40003f7d000 */
[----:B------:R-:W-:-:S02]  /*6b00*/  ISETP.LT.OR P5, PT, R10, 0x69, P5 ;  /* 0x000000690a00780c */ /* 0x000fc40002fa1670 */
[----:B------:R-:W-:Y:S02]  /*6b10*/  FSEL R7, R6, RZ, P3 ;  /* 0x000000ff06077208 */ /* 0x000fe40001800000 */
[----:B------:R-:W-:Y:S02]  /*6b20*/  FSEL R78, R78, -INF , !P5 ;  /* 0xff8000004e4e7808 */ /* 0x000fe40006800000 */
[----:B------:R-:W-:Y:S01]  /*6b30*/  ISETP.LT.OR P6, PT, R10, 0x6a, P6 ;  /* 0x0000006a0a00780c */ /* 0x000fe200037c1670 */
[----:B------:R-:W-:-:S01]  /*6b40*/  FADD.FTZ R2, -R7, R2 ;  /* 0x0000000207027221 */ /* 0x000fc20000010100 */
[----:B------:R-:W-:Y:S01]  /*6b50*/  IMAD.U32 R7, RZ, RZ, UR41 ;  /* 0x00000029ff077e24 */ /* 0x000fe2000f8e00ff */
[----:B------:R-:W-:Y:S02]  /*6b60*/  ISETP.GT.AND P5, PT, R11, 0x71, P2 ;  /* 0x000000710b00780c */ /* 0x000fe400017a4270 */
[----:B------:R-:W-:Y:S01]  /*6b70*/  FSEL R79, R79, -INF , !P6 ;  /* 0xff8000004f4f7808 */ /* 0x000fe20007000000 */
[----:B------:R-:W-:-:S01]  /*6b80*/  FFMA.FTZ R7, R6, R7, -8 ;  /* 0xc100000006077423 */ /* 0x000fc20000010007 */
[----:B------:R-:W-:Y:S01]  /*6b90*/  ISETP.GT.AND P4, PT, R11, 0x78, P2 ;  /* 0x000000780b00780c */ /* 0x000fe20001784270 */
[----:B------:R-:W-:Y:S01]  /*6ba0*/  FMUL.FTZ R2, R2, UR41 ;  /* 0x0000002902027c20 */ /* 0x000fe20008410000 */
[----:B------:R-:W-:-:S02]  /*6bb0*/  ISETP.LT.OR P5, PT, R10, 0x72, P5 ;  /* 0x000000720a00780c */ /* 0x000fc40002fa1670 */
[----:B------:R-:W-:Y:S02]  /*6bc0*/  FSEL R7, R7, RZ, P3 ;  /* 0x000000ff07077208 */ /* 0x000fe40001800000 */
[----:B------:R-:W-:Y:S02]  /*6bd0*/  ISETP.GT.AND P3, PT, R11, 0x1, P2 ;  /* 0x000000010b00780c */ /* 0x000fe40001764270 */
[----:B------:R-:W-:Y:S01]  /*6be0*/  ISETP.LT.OR P4, PT, R10, 0x79, P4 ;  /* 0x000000790a00780c */ /* 0x000fe20002781670 */
[--C-:B------:R-:W-:Y:S01]  /*6bf0*/  FFMA.FTZ R24, R24, UR41, -R7.reuse ;  /* 0x0000002918187c23 */ /* 0x100fe20008010807 */
[----:B------:R-:W-:Y:S01]  /*6c00*/  ISETP.LT.OR P3, PT, R10, 0x2, P3 ;  /* 0x000000020a00780c */ /* 0x000fe20001f61670 */
[--C-:B------:R-:W-:Y:S01]  /*6c10*/  FFMA.FTZ R25, R25, UR41, -R7.reuse ;  /* 0x0000002919197c23 */ /* 0x100fe20008010807 */
[----:B------:R-:W-:Y:S01]  /*6c20*/  FSEL R83, R83, -INF , !P5 ;  /* 0xff80000053537808 */ /* 0x000fe20006800000 */
[--C-:B------:R-:W-:Y:S01]  /*6c30*/  FFMA.FTZ R28, R28, UR41, -R7.reuse ;  /* 0x000000291c1c7c23 */ /* 0x100fe20008010807 */
[----:B------:R-:W-:Y:S01]  /*6c40*/  FSEL R27, R27, -INF , !P3 ;  /* 0xff8000001b1b7808 */ /* 0x000fe20005800000 */
[----:B------:R-:W-:Y:S01]  /*6c50*/  MUFU.EX2 R24, R24 ;  /* 0x0000001800187308 */ /* 0x000fe20000000800 */
[----:B------:R-:W-:Y:S01]  /*6c60*/  ISETP.GT.AND P3, PT, R11, 0x11, P2 ;  /* 0x000000110b00780c */ /* 0x000fe20001764270 */
[--C-:B------:R-:W-:Y:S01]  /*6c70*/  FFMA.FTZ R29, R29, UR41, -R7.reuse ;  /* 0x000000291d1d7c23 */ /* 0x100fe20008010807 */
[----:B------:R-:W-:Y:S01]  /*6c80*/  FMNMX.FTZ R9, R27, R8, !PT ;  /* 0x000000081b097209 */ /* 0x000fe20007810000 */
[--C-:B------:R-:W-:Y:S01]  /*6c90*/  FFMA.FTZ R32, R32, UR41, -R7.reuse ;  /* 0x0000002920207c23 */ /* 0x100fe20008010807 */
[----:B------:R-:W-:Y:S01]  /*6ca0*/  ISETP.LT.OR P3, PT, R10, 0x12, P3 ;  /* 0x000000120a00780c */ /* 0x000fe20001f61670 */
[--C-:B------:R-:W-:Y:S01]  /*6cb0*/  FFMA.FTZ R33, R33, UR41, -R7.reuse ;  /* 0x0000002921217c23 */ /* 0x100fe20008010807 */
[----:B------:R-:W-:Y:S01]  /*6cc0*/  FMNMX.FTZ R8, R30, R9, !PT ;  /* 0x000000091e087209 */ /* 0x000fe20007810000 */
[----:B------:R-:W-:Y:S01]  /*6cd0*/  MUFU.EX2 R25, R25 ;  /* 0x0000001900197308 */ /* 0x000fe20000000800 */
[----:B------:R-:W-:Y:S01]  /*6ce0*/  FSEL R35, R35, -INF , !P3 ;  /* 0xff80000023237808 */ /* 0x000fe20005800000 */
[--C-:B------:R-:W-:Y:S01]  /*6cf0*/  FFMA.FTZ R36, R36, UR41, -R7.reuse ;  /* 0x0000002924247c23 */ /* 0x100fe20008010807 */
[----:B------:R-:W-:Y:S01]  /*6d00*/  FMNMX.FTZ R9, R31, R8, !PT ;  /* 0x000000081f097209 */ /* 0x000fe20007810000 */
[--C-:B------:R-:W-:Y:S01]  /*6d10*/  FFMA.FTZ R37, R37, UR41, -R7.reuse ;  /* 0x0000002925257c23 */ /* 0x100fe20008010807 */
[----:B------:R-:W-:Y:S01]  /*6d20*/  ISETP.GT.AND P3, PT, R11, 0x21, P2 ;  /* 0x000000210b00780c */ /* 0x000fe20001764270 */
        /* <DEDUP_REMOVED lines=62> */
[----:B------:R-:W-:Y:S01]  /*7110*/  FFMA.FTZ R7, R85, UR41, -R7 ;  /* 0x0000002955077c23 */ /* 0x000fe20008010807 */
[----:B------:R-:W-:-:S02]  /*7120*/  ISETP.LT.OR P3, PT, R10, 0x71, P3 ;  /* 0x000000710a00780c */ /* 0x000fc40001f61670 */
[----:B------:R-:W-:Y:S01]  /*7130*/  FMNMX.FTZ R8, R66, R9, !PT ;  /* 0x0000000942087209 */ /* 0x000fe20007810000 */
[----:B------:R-:W-:Y:S01]  /*7140*/  MUFU.EX2 R44, R44 ;  /* 0x0000002c002c7308 */ /* 0x000fe20000000800 */
[----:B------:R-:W-:Y:S02]  /*7150*/  FSEL R82, R82, -INF , !P3 ;  /* 0xff80000052527808 */ /* 0x000fe40005800000 */
[----:B------:R-:W-:Y:S02]  /*7160*/  FMNMX.FTZ R9, R67, R8, !PT ;  /* 0x0000000843097209 */ /* 0x000fe40007810000 */
[----:B------:R-:W-:Y:S02]  /*7170*/  ISETP.GT.AND P2, PT, R11, 0x79, P2 ;  /* 0x000000790b00780c */ /* 0x000fe40001744270 */
[----:B------:R-:W-:Y:S01]  /*7180*/  FMNMX.FTZ R8, R70, R9, !PT ;  /* 0x0000000946087209 */ /* 0x000fe20007810000 */
[----:B------:R-:W0:Y:S01]  /*7190*/  MUFU.EX2 R11, R2 ;  /* 0x00000002000b7308 */ /* 0x000e220000000800 */
[----:B------:R-:W-:-:S02]  /*71a0*/  ISETP.LT.OR P2, PT, R10, 0x7a, P2 ;  /* 0x0000007a0a00780c */ /* 0x000fc40001741670 */
[----:B------:R-:W-:Y:S02]  /*71b0*/  FMNMX.FTZ R9, R71, R8, !PT ;  /* 0x0000000847097209 */ /* 0x000fe40007810000 */
[----:B------:R-:W-:Y:S02]  /*71c0*/  FSEL R86, R86, -INF , !P4 ;  /* 0xff80000056567808 */ /* 0x000fe40006000000 */
[----:B------:R-:W-:Y:S01]  /*71d0*/  FMNMX.FTZ R8, R74, R9, !PT ;  /* 0x000000094a087209 */ /* 0x000fe20007810000 */
[----:B------:R-:W-:Y:S01]  /*71e0*/  MUFU.EX2 R45, R45 ;  /* 0x0000002d002d7308 */ /* 0x000fe20000000800 */
[----:B------:R-:W-:Y:S02]  /*71f0*/  FSEL R87, R87, -INF , !P2 ;  /* 0xff80000057577808 */ /* 0x000fe40005000000 */
[----:B------:R-:W-:-:S04]  /*7200*/  FMNMX.FTZ R9, R75, R8, !PT ;  /* 0x000000084b097209 */ /* 0x000fc80007810000 */
[----:B------:R-:W-:Y:S01]  /*7210*/  FMNMX.FTZ R8, R78, R9, !PT ;  /* 0x000000094e087209 */ /* 0x000fe20007810000 */
[----:B------:R-:W-:Y:S01]  /*7220*/  MUFU.EX2 R48, R48 ;  /* 0x0000003000307308 */ /* 0x000fe20000000800 */
[----:B0-----:R-:W-:-:S02]  /*7230*/  FFMA.FTZ R10, R11, R5, R24 ;  /* 0x000000050b0a7223 */ /* 0x001fc40000010018 */
[----:B------:R-:W-:Y:S02]  /*7240*/  FMNMX.FTZ R9, R79, R8, !PT ;  /* 0x000000084f097209 */ /* 0x000fe40007810000 */
[----:B------:R-:W-:-:S02]  /*7250*/  FADD.FTZ R15, R25, R10 ;  /* 0x0000000a190f7221 */ /* 0x000fc40000010000 */
[----:B------:R-:W-:Y:S01]  /*7260*/  FMNMX.FTZ R8, R82, R9, !PT ;  /* 0x0000000952087209 */ /* 0x000fe20007810000 */
[----:B------:R-:W-:Y:S03]  /*7270*/  MUFU.EX2 R49, R49 ;  /* 0x0000003100317308 */ /* 0x000fe60000000800 */
[----:B------:R-:W-:-:S04]  /*7280*/  FMNMX.FTZ R9, R83, R8, !PT ;  /* 0x0000000853097209 */ /* 0x000fc80007810000 */
[----:B------:R-:W-:Y:S01]  /*7290*/  FMNMX.FTZ R8, R86, R9, !PT ;  /* 0x0000000956087209 */ /* 0x000fe20007810000 */
[----:B------:R-:W-:Y:S03]  /*72a0*/  MUFU.EX2 R52, R52 ;  /* 0x0000003400347308 */ /* 0x000fe60000000800 */
[----:B------:R-:W-:-:S05]  /*72b0*/  FMNMX.FTZ R8, R87, R8, !PT ;  /* 0x0000000857087209 */ /* 0x000fca0007810000 */
        /* <DEDUP_REMOVED lines=59> */
[----:B------:R-:W-:Y:S01]  /*7670*/  FADD.FTZ R5, R29, R4 ;  /* 0x000000041d057221 */ /* 0x000fe20000010000 */
[----:B------:R-:W-:-:S01]  /*7680*/  FFMA.FTZ R83, R83, UR41, -R9 ;  /* 0x0000002953537c23 */ /* 0x000fc20008010809 */
[--C-:B------:R-:W-:Y:S01]  /*7690*/  FFMA.FTZ R86, R86, UR41, -R9.reuse ;  /* 0x0000002956567c23 */ /* 0x100fe20008010809 */
[----:B------:R-:W-:-:S01]  /*76a0*/  FFMA.FTZ R9, R87, UR41, -R9 ;  /* 0x0000002957097c23 */ /* 0x000fc20008010809 */
[----:B------:R-:W-:-:S02]  /*76b0*/  FADD.FTZ R4, R32, R5 ;  /* 0x0000000520047221 */ /* 0x000fc40000010000 */
        /* <DEDUP_REMOVED lines=93> */
.L_x_9706:
[----:B------:R-:W-:Y:S01]  /*7c90*/  UIADD3 UR6, UR11, 0x19c60, URZ ;  /* 0x00019c600b067890 */ /* 0x000fe2000fffe03f */
[----:B------:R-:W-:Y:S01]  /*7ca0*/  ISETP.GT.AND P2, PT, R3, UR17, PT ;  /* 0x0000001103007c0c */ /* 0x000fe2000bf44270 */
        /* <DEDUP_REMOVED lines=92> */
.L_x_9689:
        /* <DEDUP_REMOVED lines=24> */
.L_x_9709:
[----:B------:R-:W-:-:S11]  /*83f0*/  UISETP.NE.AND UP1, UPT, UR14, 0x1, UPT ;  /* 0x000000010e00788c */ /* 0x000fd6000bf25270 */
[----:B------:R-:W-:Y:S02]  /*8400*/  @UP1 ULDC.64 UR20, c[0x0][0x9e8] ;  /* 0x00027a0000141ab9 */ /* 0x000fe40000000a00 */
[----:B------:R-:W-:-:S04]  /*8410*/  UIMAD.WIDE.U32 UR6, UR10, UR20, URZ ;  /* 0x000000140a0672a5 */ /* 0x000fc8000f8e003f */
[----:B------:R-:W-:-:S12]  /*8420*/  @UP1 USHF.R.U32.HI UR10, URZ, UR21, UR7 ;  /* 0x000000153f0a1299 */ /* 0x000fd80008011607 */
.L_x_9710:
[----:B------:R-:W-:-:S04]  /*8430*/  UIMAD UR10, UR10, UR14, URZ ;  /* 0x0000000e0a0a72a4 */ /* 0x000fc8000f8e023f */
[----:B------:R-:W-:-:S04]  /*8440*/  UISETP.LT.AND UP1, UPT, UR18, UR10, UPT ;  /* 0x0000000a1200728c */ /* 0x000fc8000bf21270 */
[----:B------:R-:W-:-:S12]  /*8450*/  USEL UR18, UR18, UR10, !UP1 ;  /* 0x0000000a12127287 */ /* 0x000fd8000c800000 */
.L_x_9708:
        /* <DEDUP_REMOVED lines=12> */
.L_x_9721:
[----:B------:R-:W-:-:S04]  /*8520*/  UISETP.NE.AND UP1, UPT, UR19, 0x1, UPT ;  /* 0x000000011300788c */ /* 0x000fc8000bf25270 */
[----:B------:R-:W-:-:S04]  /*8530*/  USEL UR54, URZ, 0x1, UP1 ;  /* 0x000000013f367887 */ /* 0x000fc80008800000 */
[----:B------:R-:W-:Y:S01]  /*8540*/  ULOP3.LUT UR54, UR18, UR54, URZ, 0x3c, !UPT ;  /* 0x0000003612367292 */ /* 0x000fe2000f8e3c3f */
[----:B------:R-:W-:Y:S11]  /*8550*/  @!P0 BRA `(.L_x_9712) ;  /* 0x0000000000048947 */ /* 0x000ff60003800000 */
[----:B------:R-:W-:Y:S01]  /*8560*/  BPT.TRAP 0x1 ;  /* 0x000000040000795c */ /* 0x000fe20000300000 */
.L_x_9712:
        /* <DEDUP_REMOVED lines=9> */
.L_x_9713:
[----:B-1----:R-:W-:Y:S05]  /*8600*/  @P2 BRA `(.L_x_9714) ;  /* 0x0000000000082947 */ /* 0x002fea0003800000 */
[----:B------:R-:W1:Y:S02]  /*8610*/  SYNCS.PHASECHK.TRANS64.TRYWAIT P2, [UR20+0x19c30], R0 ;  /* 0x019c3000ff0075a7 */ /* 0x000e640008040154 */
[----:B-1----:R-:W-:Y:S05]  /*8620*/  @!P2 BRA `(.L_x_9715) ;  /* 0x000000ec0034a947 */ /* 0x002fea0003800000 */
.L_x_9714:
        /* <DEDUP_REMOVED lines=17> */
.L_x_9716:
[----:B------:R-:W-:Y:S01]  /*8740*/  ULEA UR11, UR19, UR46, 0x3 ;  /* 0x0000002e130b7291 */ /* 0x000fe2000f8e183f */
[----:B01----:R-:W-:-:S05]  /*8750*/  IMAD.U32 R0, RZ, RZ, UR18 ;  /* 0x00000012ff007e24 */ /* 0x003fca000f8e00ff */
[----:B------:R-:W-:-:S04]  /*8760*/  SHF.L.U32 R0, R0, 0x1f, RZ ;  /* 0x0000001f00007819 */ /* 0x000fc800000006ff */
[----:B------:R0:W1:Y:S01]  /*8770*/  SYNCS.PHASECHK.TRANS64.TRYWAIT P2, [UR11+0x19c50], R0 ;  /* 0x019c5000ff0075a7 */ /* 0x000062000804014b */
[----:B------:R-:W-:Y:S05]  /*8780*/  @!P0 BRA `(.L_x_9717) ;  /* 0x0000000000048947 */ /* 0x000fea0003800000 */
[----:B------:R-:W-:Y:S01]  /*8790*/  BPT.TRAP 0x1 ;  /* 0x000000040000795c */ /* 0x000fe20000300000 */
.L_x_9717:
[----:B-1----:R-:W-:Y:S05]  /*87a0*/  @P2 BRA `(.L_x_9718) ;  /* 0x0000000000082947 */ /* 0x002fea0003800000 */
[----:B------:R-:W1:Y:S02]  /*87b0*/  SYNCS.PHASECHK.TRANS64.TRYWAIT P2, [UR11+0x19c50], R0 ;  /* 0x019c5000ff0075a7 */ /* 0x000e64000804014b */
[----:B-1----:R-:W-:Y:S05]  /*87c0*/  @!P2 BRA `(.L_x_9719) ;  /* 0x000000e800e4a947 */ /* 0x002fea0003800000 */
.L_x_9718:
        /* <DEDUP_REMOVED lines=75> */
[----:B------:R-:W0:Y:S01]  /*8c80*/  SHFL.BFLY PT, R9, R2, 0x2, 0x1f ;  /* 0x0c401f0002097f89 */ /* 0x000e2200000e0000 */
[----:B------:R-:W-:Y:S02]  /*8c90*/  WARPGROUP.DEPBAR.LE gsb0, 0x0 ;  /* 0x00008000000079c5 */ /* 0x000fe40000010000 */
[----:B------:R-:W-:Y:S01]  /*8ca0*/  WARPGROUP.ARRIVE ;  /* 0x00000000000079c5 */ /* 0x000fe20000000000 */
[----:B------:R-:W1:Y:S05]  /*8cb0*/  SHFL.BFLY PT, R8, R0, 0x2, 0x1f ;  /* 0x0c401f0000087f89 */ /* 0x000e6a00000e0000 */
[----:B------:R-:W-:Y:S01]  /*8cc0*/  QGMMA.64x96x32.F32.E4M3.E4M3 R88, R144, gdesc[UR4], R88, gsb0 ;  /* 0x0160000490587df3 */ /* 0x000fe20008000858 */
[----:B------:R-:W-:Y:S01]  /*8cd0*/  UIADD3 UR6, UR10, 0x4, URZ ;  /* 0x000000040a067890 */ /* 0x000fe2000fffe03f */
[----:B------:R-:W-:Y:S01]  /*8ce0*/  UMOV UR7, 0x40000040 ;  /* 0x4000004000077882 */ /* 0x000fe20000000000 */
[----:B0-----:R-:W-:-:S02]  /*8cf0*/  FMNMX.FTZ R2, R2, R9, !PT ;  /* 0x0000000902027209 */ /* 0x001fc40007810000 */
[----:B-1----:R-:W-:-:S03]  /*8d00*/  FMNMX.FTZ R0, R0, R8, !PT ;  /* 0x0000000800007209 */ /* 0x002fc60007810000 */
[----:B------:R-:W0:Y:S04]  /*8d10*/  SHFL.BFLY PT, R9, R2, 0x1, 0x1f ;  /* 0x0c201f0002097f89 */ /* 0x000e2800000e0000 */
[----:B------:R-:W1:Y:S01]  /*8d20*/  SHFL.BFLY PT, R8, R0, 0x1, 0x1f ;  /* 0x0c201f0000087f89 */ /* 0x000e6200000e0000 */
[----:B0-----:R-:W-:Y:S02]  /*8d30*/  FMNMX.FTZ R2, R2, R9, !PT ;  /* 0x0000000902027209 */ /* 0x001fe40007810000 */
[----:B-1----:R-:W-:Y:S01]  /*8d40*/  FMNMX.FTZ R0, R0, R8, !PT ;  /* 0x0000000800007209 */ /* 0x002fe20007810000 */
[----:B------:R-:W-:Y:S02]  /*8d50*/  IMAD.U32 R8, RZ, RZ, UR41 ;  /* 0x00000029ff087e24 */ /* 0x000fe4000f8e00ff */
[----:B------:R-:W-:-:S02]  /*8d60*/  FADD.FTZ R6, -R2, R6 ;  /* 0x0000000602067221 */ /* 0x000fc40000010100 */
[----:B------:R-:W-:Y:S02]  /*8d70*/  FFMA.FTZ R8, R2, R8, -8 ;  /* 0xc100000002087423 */ /* 0x000fe40000010008 */
[----:B------:R-:W-:Y:S01]  /*8d80*/  FMUL.FTZ R6, R6, UR41 ;  /* 0x0000002906067c20 */ /* 0x000fe20008410000 */
[----:B------:R-:W-:Y:S01]  /*8d90*/  FADD.FTZ R9, -R0, R7 ;  /* 0x0000000700097221 */ /* 0x000fe20000010100 */
[----:B------:R-:W-:-:S01]  /*8da0*/  FFMA.FTZ R13, R32, UR41, -R8 ;  /* 0x00000029200d7c23 */ /* 0x000fc20008010808 */
[--C-:B------:R-:W-:Y:S01]  /*8db0*/  FFMA.FTZ R32, R49, UR41, -R8.reuse ;  /* 0x0000002931207c23 */ /* 0x100fe20008010808 */
[----:B------:R-:W-:-:S01]  /*8dc0*/  FFMA.FTZ R49, R68, UR41, -R8 ;  /* 0x0000002944317c23 */ /* 0x000fc20008010808 */
[----:B------:R-:W-:Y:S01]  /*8dd0*/  IMAD.U32 R68, RZ, RZ, UR41 ;  /* 0x00000029ff447e24 */ /* 0x000fe2000f8e00ff */
[----:B------:R0:W-:Y:S01]  /*8de0*/  MUFU.EX2 R7, R6 ;  /* 0x0000000600077308 */ /* 0x0001e20000000800 */
[----:B------:R-:W-:-:S01]  /*8df0*/  FFMA.FTZ R10, R25, UR41, -R8 ;  /* 0x00000029190a7c23 */ /* 0x000fc20008010808 */
[----:B------:R-:W-:Y:S01]  /*8e00*/  FFMA.FTZ R11, R28, UR41, -R8 ;  /* 0x000000291c0b7c23 */ /* 0x000fe20008010808 */
[----:B------:R-:W-:-:S01]  /*8e10*/  FFMA.FTZ R68, R0, R68, -8 ;  /* 0xc100000000447423 */ /* 0x000fc20000010044 */
[--C-:B------:R-:W-:Y:S01]  /*8e20*/  FFMA.FTZ R12, R29, UR41, -R8.reuse ;  /* 0x000000291d0c7c23 */ /* 0x100fe20008010808 */
[----:B------:R-:W-:-:S01]  /*8e30*/  FFMA.FTZ R14, R33, UR41, -R8 ;  /* 0x00000029210e7c23 */ /* 0x000fc20008010808 */
[----:B------:R-:W-:Y:S01]  /*8e40*/  FFMA.FTZ R15, R36, UR41, -R8 ;  /* 0x00000029240f7c23 */ /* 0x000fe20008010808 */
[----:B------:R-:W-:-:S01]  /*8e50*/  FFMA.FTZ R26, R26, UR41, -R68 ;  /* 0x000000291a1a7c23 */ /* 0x000fc20008010844 */
[----:B------:R-:W-:Y:S01]  /*8e60*/  FFMA.FTZ R27, R27, UR41, -R68 ;  /* 0x000000291b1b7c23 */ /* 0x000fe20008010844 */
[----:B0-----:R-:W-:Y:S01]  /*8e70*/  FMUL.FTZ R6, R9, UR41 ;  /* 0x0000002909067c20 */ /* 0x001fe20008410000 */
[----:B------:R-:W-:Y:S01]  /*8e80*/  FFMA.FTZ R9, R24, UR41, -R8 ;  /* 0x0000002918097c23 */ /* 0x000fe20008010808 */
[----:B------:R-:W-:-:S01]  /*8e90*/  FFMA.FTZ R30, R30, UR41, -R68 ;  /* 0x000000291e1e7c23 */ /* 0x000fc20008010844 */
[----:B------:R-:W-:Y:S01]  /*8ea0*/  MUFU.EX2 R10, R10 ;  /* 0x0000000a000a7308 */ /* 0x000fe20000000800 */
[----:B------:R-:W-:-:S01]  /*8eb0*/  FFMA.FTZ R31, R31, UR41, -R68 ;  /* 0x000000291f1f7c23 */ /* 0x000fc20008010844 */
[--C-:B------:R-:W-:Y:S01]  /*8ec0*/  FFMA.FTZ R34, R34, UR41, -R68.reuse ;  /* 0x0000002922227c23 */ /* 0x100fe20008010844 */
        /* <DEDUP_REMOVED lines=26> */
[----:B------:R-:W-:-:S01]  /*9070*/  FADD.FTZ R5, R10, R5 ;  /* 0x000000050a057221 */ /* 0x000fc20000010000 */
[----:B------:R-:W-:Y:S01]  /*9080*/  FFMA.FTZ R59, R59, UR41, -R68 ;  /* 0x000000293b3b7c23 */ /* 0x000fe20008010844 */
[----:B------:R-:W-:-:S01]  /*9090*/  FFMA.FTZ R41, R60, UR41, -R8 ;  /* 0x000000293c297c23 */ /* 0x000fc20008010808 */
[----:B------:R-:W0:Y:S01]  /*90a0*/  MUFU.EX2 R27, R27 ;  /* 0x0000001b001b7308 */ /* 0x000e220000000800 */
[----:B------:R-:W-:-:S01]  /*90b0*/  FFMA.FTZ R62, R62, UR41, -R68 ;  /* 0x000000293e3e7c23 */ /* 0x000fc20008010844 */
[----:B------:R-:W-:Y:S01]  /*90c0*/  FFMA.FTZ R44, R61, UR41, -R8 ;  /* 0x000000293d2c7c23 */ /* 0x000fe20008010808 */
[----:B------:R-:W-:-:S01]  /*90d0*/  FFMA.FTZ R63, R63, UR41, -R68 ;  /* 0x000000293f3f7c23 */ /* 0x000fc20008010844 */
[----:B------:R-:W-:Y:S01]  /*90e0*/  FFMA.FTZ R45, R64, UR41, -R8 ;  /* 0x00000029402d7c23 */ /* 0x000fe20008010808 */
[----:B------:R-:W-:-:S02]  /*90f0*/  WARPGROUP.DEPBAR.LE gsb0, 0x0 ;  /* 0x00008000000079c5 */ /* 0x000fc40000010000 */
[----:B------:R-:W-:Y:S01]  /*9100*/  WARPGROUP.ARRIVE ;  /* 0x00000000000079c5 */ /* 0x000fe20000000000 */
[----:B------:R-:W2:Y:S01]  /*9110*/  MUFU.EX2 R11, R11 ;  /* 0x0000000b000b7308 */ /* 0x000ea20000000800 */
[----:B-1----:R-:W-:-:S01]  /*9120*/  FFMA.FTZ R4, R6, R4, R26 ;  /* 0x0000000406047223 */ /* 0x002fc2000001001a */
[----:B------:R-:W-:Y:S01]  /*9130*/  FFMA.FTZ R66, R66, UR41, -R68 ;  /* 0x0000002942427c23 */ /* 0x000fe20008010844 */
[----:B------:R-:W-:-:S01]  /*9140*/  FFMA.FTZ R48, R65, UR41, -R8 ;  /* 0x0000002941307c23 */ /* 0x000fc20008010808 */
[----:B------:R-:W-:Y:S01]  /*9150*/  FFMA.FTZ R67, R67, UR41, -R68 ;  /* 0x0000002943437c23 */ /* 0x000fe20008010844 */
[----:B------:R-:W-:Y:S01]  /*9160*/  QGMMA.64x96x32.F32.E4M3.E4M3 R88, R140, gdesc[UR4], R88, gsb0 ;  /* 0x016000048c587df3 */ /* 0x000fe20008000858 */
[----:B------:R-:W-:Y:S01]  /*9170*/  UIADD3 UR6, UR10, 0x6, URZ ;  /* 0x000000060a067890 */ /* 0x000fe2000fffe03f */
[----:B------:R-:W-:Y:S01]  /*9180*/  FFMA.FTZ R52, R69, UR41, -R8 ;  /* 0x0000002945347c23 */ /* 0x000fe20008010808 */
[----:B------:R-:W1:Y:S01]  /*9190*/  MUFU.EX2 R30, R30 ;  /* 0x0000001e001e7308 */ /* 0x000e620000000800 */
[----:B0-----:R-:W-:-:S01]  /*91a0*/  FADD.FTZ R4, R27, R4 ;  /* 0x000000041b047221 */ /* 0x001fc20000010000 */
[----:B------:R-:W-:Y:S01]  /*91b0*/  UMOV UR7, 0x40000040 ;  /* 0x4000004000077882 */ /* 0x000fe20000000000 */
[----:B------:R-:W-:-:S01]  /*91c0*/  FFMA.FTZ R69, R70, UR41, -R68 ;  /* 0x0000002946457c23 */ /* 0x000fc20008010844 */
[----:B------:R-:W-:Y:S01]  /*91d0*/  FFMA.FTZ R70, R71, UR41, -R68 ;  /* 0x0000002947467c23 */ /* 0x000fe20008010844 */
[----:B------:R-:W-:-:S01]  /*91e0*/  FFMA.FTZ R53, R72, UR41, -R8 ;  /* 0x0000002948357c23 */ /* 0x000fc20008010808 */
[----:B------:R-:W-:Y:S01]  /*91f0*/  FFMA.FTZ R71, R74, UR41, -R68 ;  /* 0x000000294a477c23 */ /* 0x000fe20008010844 */
[----:B------:R-:W-:-:S01]  /*9200*/  FFMA.FTZ R56, R73, UR41, -R8 ;  /* 0x0000002949387c23 */ /* 0x000fc20008010808 */
[----:B------:R-:W0:Y:S01]  /*9210*/  MUFU.EX2 R12, R12 ;  /* 0x0000000c000c7308 */ /* 0x000e220000000800 */
        /* <DEDUP_REMOVED lines=8> */
[----:B-1----:R-:W-:-:S01]  /*92a0*/  FADD.FTZ R4, R30, R4 ;  /* 0x000000041e047221 */ /* 0x002fc20000010000 */
[----:B------:R-:W-:Y:S01]  /*92b0*/  FFMA.FTZ R75, R82, UR41, -R68 ;  /* 0x00000029524b7c23 */ /* 0x000fe20008010844 */
[----:B------:R-:W-:-:S01]  /*92c0*/  FFMA.FTZ R64, R81, UR41, -R8 ;  /* 0x0000002951407c23 */ /* 0x000fc20008010808 */
[----:B------:R-:W-:Y:S01]  /*92d0*/  FFMA.FTZ R83, R83, UR41, -R68 ;  /* 0x0000002953537c23 */ /* 0x000fe20008010844 */
[----:B------:R-:W-:-:S02]  /*92e0*/  IMAD.U32 R76, RZ, RZ, UR20 ;  /* 0x00000014ff4c7e24 */ /* 0x000fc4000f8e00ff */
[----:B------:R-:W-:Y:S01]  /*92f0*/  FFMA.FTZ R65, R84, UR41, -R8 ;  /* 0x0000002954417c23 */ /* 0x000fe20008010808 */
[----:B------:R-:W-:-:S01]  /*9300*/  FFMA.FTZ R86, R86, UR41, -R68 ;  /* 0x0000002956567c23 */ /* 0x000fc20008010844 */
[----:B------:R-:W1:Y:S01]  /*9310*/  MUFU.EX2 R13, R13 ;  /* 0x0000000d000d7308 */ /* 0x000e620000000800 */
[----:B0-----:R-:W-:-:S01]  /*9320*/  FADD.FTZ R5, R12, R5 ;  /* 0x000000050c057221 */ /* 0x001fc20000010000 */
[----:B------:R-:W-:Y:S02]  /*9330*/  @!P1 VIADD R76, R76, 0x19c40 ;  /* 0x00019c404c4c9836 */ /* 0x000fe40000000000 */
[----:B------:R-:W-:-:S01]  /*9340*/  FFMA.FTZ R8, R85, UR41, -R8 ;  /* 0x0000002955087c23 */ /* 0x000fc20008010808 */
[----:B------:R-:W-:Y:S02]  /*9350*/  FFMA.FTZ R68, R87, UR41, -R68 ;  /* 0x0000002957447c23 */ /* 0x000fe40008010844 */
[----:B------:R-:W-:Y:S01]  /*9360*/  @!P1 PRMT R76, RZ, 0x654, R76 ;  /* 0x00000654ff4c9816 */ /* 0x000fe2000000004c */
        /* <DEDUP_REMOVED lines=24> */
[----:B------:R-:W-:Y:S06]  /*94f0*/  QGMMA.64x96x32.F32.E4M3.E4M3 R88, R136, gdesc[UR4], R88, gsb0 ;  /* 0x0160000488587df3 */ /* 0x000fec0008000858 */
        /* <DEDUP_REMOVED lines=29> */
[----:B------:R2:W-:Y:S04]  /*96d0*/  @!P1 SYNCS.ARRIVE.TRANS64.RED.A1T0 RZ, [R76+URZ], RZ ;  /* 0x000000ff4cff99a7 */ /* 0x0005e8000810043f */
        /* <DEDUP_REMOVED lines=64> */
.L_x_9720:
        /* <DEDUP_REMOVED lines=90> */
.L_x_9711:
        /* <DEDUP_REMOVED lines=9> */
.L_x_9740:
[----:B------:R-:W-:-:S04]  /*a110*/  UISETP.NE.AND UP1, UPT, UR18, 0x1, UPT ;  /* 0x000000011200788c */ /* 0x000fc8000bf25270 */
[----:B------:R-:W-:-:S04]  /*a120*/  USEL UR54, URZ, 0x1, UP1 ;  /* 0x000000013f367887 */ /* 0x000fc80008800000 */
[----:B------:R-:W-:Y:S01]  /*a130*/  ULOP3.LUT UR54, UR17, UR54, URZ, 0x3c, !UPT ;  /* 0x0000003611367292 */ /* 0x000fe2000f8e3c3f */
[----:B------:R-:W-:Y:S11]  /*a140*/  @!P0 BRA `(.L_x_9723) ;  /* 0x0000000000048947 */ /* 0x000ff60003800000 */
[----:B------:R-:W-:Y:S01]  /*a150*/  BPT.TRAP 0x1 ;  /* 0x000000040000795c */ /* 0x000fe20000300000 */
.L_x_9723:
        /* <DEDUP_REMOVED lines=9> */
.L_x_9724:
[----:B-1----:R-:W-:Y:S05]  /*a1f0*/  @P2 BRA `(.L_x_9725) ;  /* 0x0000000000082947 */ /* 0x002fea0003800000 */
[----:B------:R-:W1:Y:S02]  /*a200*/  SYNCS.PHASECHK.TRANS64.TRYWAIT P2, [UR22+0x19c30], R0 ;  /* 0x019c3000ff0075a7 */ /* 0x000e640008040156 */
[----:B-1----:R-:W-:Y:S05]  /*a210*/  @!P2 BRA `(.L_x_9726) ;  /* 0x000000d00068a947 */ /* 0x002fea0003800000 */
.L_x_9725:
        /* <DEDUP_REMOVED lines=17> */
.L_x_9727:
[----:B------:R-:W-:Y:S01]  /*a330*/  ULEA UR11, UR18, UR46, 0x3 ;  /* 0x0000002e120b7291 */ /* 0x000fe2000f8e183f */
[----:B01----:R-:W-:-:S05]  /*a340*/  IMAD.U32 R0, RZ, RZ, UR17 ;  /* 0x00000011ff007e24 */ /* 0x003fca000f8e00ff */
[----:B------:R-:W-:-:S04]  /*a350*/  SHF.L.U32 R0, R0, 0x1f, RZ ;  /* 0x0000001f00007819 */ /* 0x000fc800000006ff */
[----:B------:R0:W1:Y:S01]  /*a360*/  SYNCS.PHASECHK.TRANS64.TRYWAIT P2, [UR11+0x19c50], R0 ;  /* 0x019c5000ff0075a7 */ /* 0x000062000804014b */
[----:B------:R-:W-:Y:S05]  /*a370*/  @!P0 BRA `(.L_x_9728) ;  /* 0x0000000000048947 */ /* 0x000fea0003800000 */
[----:B------:R-:W-:Y:S01]  /*a380*/  BPT.TRAP 0x1 ;  /* 0x000000040000795c */ /* 0x000fe20000300000 */
.L_x_9728:
[----:B-1----:R-:W-:Y:S05]  /*a390*/  @P2 BRA `(.L_x_9729) ;  /* 0x0000000000082947 */ /* 0x002fea0003800000 */
[----:B------:R-:W1:Y:S02]  /*a3a0*/  SYNCS.PHASECHK.TRANS64.TRYWAIT P2, [UR11+0x19c50], R0 ;  /* 0x019c5000ff0075a7 */ /* 0x000e64000804014b */
[----:B-1----:R-:W-:Y:S05]  /*a3b0*/  @!P2 BRA `(.L_x_9730) ;  /* 0x000000d00018a947 */ /* 0x002fea0003800000 */
.L_x_9729:
[----:B------:R-:W-:Y:S01]  /*a3c0*/  UIADD3 UR6, UR46, 0x3000, URZ ;  /* 0x000030002e067890 */ /* 0x000fe2000fffe03f */
[----:B------:R-:W-:Y:S01]  /*a3d0*/  WARPGROUP.ARRIVE ;  /* 0x00000000000079c5 */ /* 0x000fe20000000000 */
[----:B------:R-:W-:Y:S01]  /*a3e0*/  UMOV UR7, 0x40000040 ;  /* 0x4000004000077882 */ /* 0x000fe20000000000 */
[----:B------:R-:W-:Y:S01]  /*a3f0*/  PLOP3.LUT P2, PT, PT, PT, UP0, 0x80, 0x0 ;  /* 0x000000000000781c */ /* 0x000fe20003f4f008 */
[----:B------:R-:W-:Y:S01]  /*a400*/  USHF.R.U32.HI UR6, URZ, 0x4, UR6 ;  /* 0x000000043f067899 */ /* 0x000fe20008011606 */
[----:B01----:R-:W-:Y:S02]  /*a410*/  VIADD R0, R17, UR39 ;  /* 0x0000002711007c36 */ /* 0x003fe40008000000 */
[----:B------:R-:W-:Y:S01]  /*a420*/  IMAD.U32 R6, RZ, RZ, UR22 ;  /* 0x00000016ff067e24 */ /* 0x000fe2000f8e00ff */
[----:B------:R-:W-:-:S03]  /*a430*/  ULOP3.LUT UR6, UR6, 0x3fff, URZ, 0xc0, !UPT ;  /* 0x00003fff06067892 */ /* 0x000fc6000f8ec03f */
[----:B------:R-:W-:Y:S01]  /*a440*/  @!P1 VIADD R6, R6, 0x19c40 ;  /* 0x00019c4006069836 */ /* 0x000fe20000000000 */
[----:B------:R-:W-:-:S04]  /*a450*/  ULOP3.LUT UR6, UR6, 0x10000, URZ, 0xfc, !UPT ;  /* 0x0001000006067892 */ /* 0x000fc8000f8efc3f */
[----:B------:R-:W-:Y:S01]  /*a460*/  UIMAD UR10, UR18, 0x300, UR6 ;  /* 0x00000300120a78a4 */ /* 0x000fe2000f8e0206 */
[----:B------:R-:W-:-:S06]  /*a470*/  @!P1 PRMT R6, RZ, 0x654, R6 ;  /* 0x00000654ff069816 */ /* 0x000fcc0000000006 */
        /* <DEDUP_REMOVED lines=18> */
[----:B------:R-:W-:Y:S01]  /*a5a0*/  @P2 IMAD.HI.U32 R2, R0, UR6, RZ ;  /* 0x0000000600022c27 */ /* 0x000fe2000f8e00ff */
[----:B------:R-:W-:-:S04]  /*a5b0*/  @UP0 ULDC UR6, c[0x0][0x450] ;  /* 0x0001140000060ab9 */ /* 0x000fc80000000800 */
[----:B------:R-:W-:Y:S01]  /*a5c0*/  @P2 SHF.R.U32.HI R0, RZ, UR6, R2 ;  /* 0x00000006ff002c19 */ /* 0x000fe20008011602 */
[----:B------:R-:W-:Y:S01]  /*a5d0*/  IMAD.SHL.U32 R2, R3, 0x80, RZ ;  /* 0x0000008003027824 */ /* 0x000fe200078e00ff */
[----:B------:R-:W-:-:S03]  /*a5e0*/  ULOP3.LUT UR6, URZ, UR19, URZ, 0x33, !UPT ;  /* 0x000000133f067292 */ /* 0x000fc6000f8e333f */
[----:B------:R-:W0:Y:S01]  /*a5f0*/  SHFL.IDX PT, R14, R0, RZ, 0x1c1f ;  /* 0x001c1fff000e7589 */ /* 0x000e2200000e0000 */
[----:B------:R-:W-:Y:S01]  /*a600*/  IADD3 R7, -R16, 0x1, -R2 ;  /* 0x0000000110077810 */ /* 0x000fe20007ffe902 */
[----:B------:R-:W-:Y:S02]  /*a610*/  WARPGROUP.DEPBAR.LE gsb0, 0x0 ;  /* 0x00008000000079c5 */ /* 0x000fe40000010000 */
[----:B------:R1:W-:Y:S02]  /*a620*/  @!P1 SYNCS.ARRIVE.TRANS64.RED.A1T0 RZ, [R6+URZ], RZ ;  /* 0x000000ff06ff99a7 */ /* 0x0003e4000810043f */
[----:B-1----:R-:W-:-:S05]  /*a630*/  IMAD.U32 R6, RZ, RZ, UR47 ;  /* 0x0000002fff067e24 */ /* 0x002fca000f8e00ff */
[----:B------:R-:W-:-:S05]  /*a640*/  IADD3 R6, -R6, UR40, R7 ;  /* 0x0000002806067c10 */ /* 0x000fca000fffe107 */
[C---:B------:R-:W-:Y:S02]  /*a650*/  VIADD R10, R6.reuse, UR20 ;  /* 0x00000014060a7c36 */ /* 0x040fe40008000000 */
[----:B------:R-:W-:Y:S02]  /*a660*/  VIADD R11, R6, UR6 ;  /* 0x00000006060b7c36 */ /* 0x000fe40008000000 */
[--C-:B0-----:R-:W-:Y:S02]  /*a670*/  IMAD.IADD R12, R10, 0x1, R14.reuse ;  /* 0x000000010a0c7824 */ /* 0x101fe400078e020e */
[----:B------:R-:W-:Y:S01]  /*a680*/  IMAD.IADD R13, R11, 0x1, R14 ;  /* 0x000000010b0d7824 */ /* 0x000fe200078e020e */
        /* <DEDUP_REMOVED lines=14> */
.L_x_9733:
[----:B------:R-:W-:-:S05]  /*a770*/  IMAD.U32 R15, RZ, RZ, UR21 ;  /* 0x00000015ff0f7e24 */ /* 0x000fca000f8e00ff */
[----:B------:R-:W-:-:S13]  /*a780*/  ISETP.NE.AND P2, PT, R15, 0x1, PT ;  /* 0x000000010f00780c */ /* 0x000fda0003f45270 */
[----:B------:R-:W0:Y:S02]  /*a790*/  @P2 LDC.64 R6, c[0x0][0x9e8] ;  /* 0x00027a00ff062b82 */ /* 0x000e240000000a00 */
[----:B0-----:R-:W-:-:S05]  /*a7a0*/  @P2 IMAD.HI.U32 R6, R14, R6, RZ ;  /* 0x000000060e062227 */ /* 0x001fca00078e00ff */
[----:B------:R-:W-:-:S07]  /*a7b0*/  @P2 SHF.R.U32.HI R14, RZ, R7, R6 ;  /* 0x00000007ff0e2219 */ /* 0x000fce0000011606 */
.L_x_9734:
[----:B------:R-:W-:Y:S05]  /*a7c0*/  BSYNC B0 ;  /* 0x0000000000007941 */ /* 0x000fea0003800000 */
.L_x_9732:
[----:B------:R-:W-:-:S04]  /*a7d0*/  IMAD R14, R14, R15, -R2 ;  /* 0x0000000f0e0e7224 */ /* 0x000fc800078e0a02 */
[----:B------:R-:W-:-:S05]  /*a7e0*/  IMAD.IADD R14, R14, 0x1, -R16 ;  /* 0x000000010e0e7824 */ /* 0x000fca00078e0a10 */
[----:B------:R-:W-:Y:S02]  /*a7f0*/  VIMNMX R13, R13, R14, !PT ;  /* 0x0000000e0d0d7248 */ /* 0x000fe40007fe0100 */
[----:B------:R-:W-:-:S07]  /*a800*/  VIADDMNMX R12, R14, R15, R12, PT ;  /* 0x0000000f0e0c7246 */ /* 0x000fce000380010c */
.L_x_9731:
        /* <DEDUP_REMOVED lines=114> */
.L_x_9737:
[----:B------:R-:W-:-:S05]  /*af30*/  IMAD.U32 R12, RZ, RZ, UR21 ;  /* 0x00000015ff0c7e24 */ /* 0x000fca000f8e00ff */
[----:B------:R-:W-:-:S13]  /*af40*/  ISETP.NE.AND P3, PT, R12, 0x1, PT ;  /* 0x000000010c00780c */ /* 0x000fda0003f65270 */
[----:B------:R-:W0:Y:S02]  /*af50*/  @P3 LDC.64 R6, c[0x0][0x9e8] ;  /* 0x00027a00ff063b82 */ /* 0x000e240000000a00 */
[----:B0-----:R-:W-:-:S05]  /*af60*/  @P3 IMAD.HI.U32 R6, R0, R6, RZ ;  /* 0x0000000600063227 */ /* 0x001fca00078e00ff */
[----:B------:R-:W-:-:S07]  /*af70*/  @P3 SHF.R.U32.HI R0, RZ, R7, R6 ;  /* 0x00000007ff003219 */ /* 0x000fce0000011606 */
.L_x_9738:
[----:B------:R-:W-:Y:S05]  /*af80*/  BSYNC B0 ;  /* 0x0000000000007941 */ /* 0x000fea0003800000 */
.L_x_9736:
[----:B------:R-:W-:-:S04]  /*af90*/  IMAD R0, R0, R12, -R2 ;  /* 0x0000000c00007224 */ /* 0x000fc800078e0a02 */
[----:B------:R-:W-:-:S05]  /*afa0*/  IMAD.IADD R0, R0, 0x1, -R16 ;  /* 0x0000000100007824 */ /* 0x000fca00078e0a10 */
[----:B------:R-:W-:Y:S02]  /*afb0*/  VIMNMX R11, R11, R0, !PT ;  /* 0x000000000b0b7248 */ /* 0x000fe40007fe0100 */
[----:B------:R-:W-:-:S07]  /*afc0*/  VIADDMNMX R10, R0, R12, R10, PT ;  /* 0x0000000c000a7246 */ /* 0x000fce000380010a */
.L_x_9735:
[----:B------:R-:W-:Y:S02]  /*afd0*/  FMNMX.FTZ R0, R24, R9, !PT ;  /* 0x0000000918007209 */ /* 0x000fe40007810000 */
[----:B------:R-:W-:Y:S02]  /*afe0*/  ISETP.GT.AND P4, PT, R11, 0x8, P2 ;  /* 0x000000080b00780c */ /* 0x000fe40001784270 */
        /* <DEDUP_REMOVED lines=62> */
[C---:B------:R-:W-:Y:S01]  /*b3d0*/  ISETP.LT.OR P4, PT, R10.reuse, 0x42, P4 ;  /* 0x000000420a00780c */ /* 0x040fe20002781670 */
[----:B------:R-:W0:Y:S01]  /*b3e0*/  SHFL.BFLY PT, R2, R0, 0x2, 0x1f ;  /* 0x0c401f0000027f89 */ /* 0x000e2200000e0000 */
[----:B------:R-:W-:-:S02]  /*b3f0*/  ISETP.LT.OR P5, PT, R10, 0x49, P5 ;  /* 0x000000490a00780c */ /* 0x000fc40002fa1670 */
[----:B------:R-:W-:Y:S02]  /*b400*/  FSEL R59, R59, -INF , !P4 ;  /* 0xff8000003b3b7808 */ /* 0x000fe40006000000 */
[C---:B------:R-:W-:Y:S02]  /*b410*/  ISETP.GT.AND P4, PT, R11.reuse, 0x50, P2 ;  /* 0x000000500b00780c */ /* 0x040fe40001784270 */
[----:B------:R-:W-:Y:S02]  /*b420*/  FSEL R62, R62, -INF , !P5 ;  /* 0xff8000003e3e7808 */ /* 0x000fe40006800000 */
[----:B------:R-:W-:Y:S02]  /*b430*/  ISETP.GT.AND P5, PT, R11, 0x51, P2 ;  /* 0x000000510b00780c */ /* 0x000fe400017a4270 */
[C---:B------:R-:W-:Y:S02]  /*b440*/  ISETP.LT.OR P4, PT, R10.reuse, 0x51, P4 ;  /* 0x000000510a00780c */ /* 0x040fe40002781670 */
[----:B------:R-:W-:-:S02]  /*b450*/  ISETP.LT.OR P5, PT, R10, 0x52, P5 ;  /* 0x000000520a00780c */ /* 0x000fc40002fa1670 */
[----:B------:R-:W-:Y:S02]  /*b460*/  FSEL R66, R66, -INF , !P4 ;  /* 0xff80000042427808 */ /* 0x000fe40006000000 */
[----:B------:R-:W-:Y:S02]  /*b470*/  ISETP.GT.AND P4, PT, R11, 0x59, P2 ;  /* 0x000000590b00780c */ /* 0x000fe40001784270 */
[----:B------:R-:W-:Y:S02]  /*b480*/  FSEL R67, R67, -INF , !P5 ;  /* 0xff80000043437808 */ /* 0x000fe40006800000 */
[----:B------:R-:W-:Y:S02]  /*b490*/  ISETP.GT.AND P5, PT, R11, 0x60, P2 ;  /* 0x000000600b00780c */ /* 0x000fe400017a4270 */
[----:B------:R-:W-:Y:S02]  /*b4a0*/  ISETP.LT.OR P4, PT, R10, 0x5a, P4 ;  /* 0x0000005a0a00780c */ /* 0x000fe40002781670 */
[----:B0-----:R-:W-:-:S02]  /*b4b0*/  FMNMX.FTZ R2, R0, R2, !PT ;  /* 0x0000000200027209 */ /* 0x001fc40007810000 */
[----:B------:R-:W-:Y:S02]  /*b4c0*/  ISETP.LT.OR P5, PT, R10, 0x61, P5 ;  /* 0x000000610a00780c */ /* 0x000fe40002fa1670 */
[----:B------:R-:W-:Y:S01]  /*b4d0*/  FSEL R71, R71, -INF , !P4 ;  /* 0xff80000047477808 */ /* 0x000fe20006000000 */
[----:B------:R-:W0:Y:S01]  /*b4e0*/  SHFL.BFLY PT, R0, R2, 0x1, 0x1f ;  /* 0x0c201f0002007f89 */ /* 0x000e2200000e0000 */
[C---:B------:R-:W-:Y:S02]  /*b4f0*/  ISETP.GT.AND P4, PT, R11.reuse, 0x68, P2 ;  /* 0x000000680b00780c */ /* 0x040fe40001784270 */
[----:B------:R-:W-:Y:S02]  /*b500*/  FSEL R74, R74, -INF , !P5 ;  /* 0xff8000004a4a7808 */ /* 0x000fe40006800000 */
[----:B------:R-:W-:Y:S02]  /*b510*/  ISETP.GT.AND P5, PT, R11, 0x69, P2 ;  /* 0x000000690b00780c */ /* 0x000fe400017a4270 */
[----:B------:R-:W-:-:S02]  /*b520*/  ISETP.LT.OR P4, PT, R10, 0x69, P4 ;  /* 0x000000690a00780c */ /* 0x000fc40002781670 */
[----:B------:R-:W-:Y:S02]  /*b530*/  ISETP.LT.OR P5, PT, R10, 0x6a, P5 ;  /* 0x0000006a0a00780c */ /* 0x000fe40002fa1670 */
[----:B------:R-:W-:Y:S02]  /*b540*/  FSEL R78, R78, -INF , !P4 ;  /* 0xff8000004e4e7808 */ /* 0x000fe40006000000 */
[----:B------:R-:W-:Y:S02]  /*b550*/  ISETP.GT.AND P4, PT, R11, 0x70, P2 ;  /* 0x000000700b00780c */ /* 0x000fe40001784270 */
[----:B------:R-:W-:Y:S02]  /*b560*/  FSEL R79, R79, -INF , !P5 ;  /* 0xff8000004f4f7808 */ /* 0x000fe40006800000 */
[----:B------:R-:W-:Y:S02]  /*b570*/  ISETP.GT.AND P5, PT, R11, 0x71, P2 ;  /* 0x000000710b00780c */ /* 0x000fe400017a4270 */
[----:B------:R-:W-:-:S02]  /*b580*/  ISETP.LT.OR P4, PT, R10, 0x71, P4 ;  /* 0x000000710a00780c */ /* 0x000fc40002781670 */
[----:B------:R-:W-:Y:S02]  /*b590*/  ISETP.LT.OR P5, PT, R10, 0x72, P5 ;  /* 0x000000720a00780c */ /* 0x000fe40002fa1670 */
[----:B------:R-:W-:Y:S02]  /*b5a0*/  FSEL R82, R82, -INF , !P4 ;  /* 0xff80000052527808 */ /* 0x000fe40006000000 */
[----:B0-----:R-:W-:Y:S01]  /*b5b0*/  FMNMX.FTZ R2, R2, R0, !PT ;  /* 0x0000000002027209 */ /* 0x001fe20007810000 */
[----:B------:R-:W-:Y:S01]  /*b5c0*/  IMAD.U32 R0, RZ, RZ, UR41 ;  /* 0x00000029ff007e24 */ /* 0x000fe2000f8e00ff */
[----:B------:R-:W-:Y:S02]  /*b5d0*/  FSEL R83, R83, -INF , !P5 ;  /* 0xff80000053537808 */ /* 0x000fe40006800000 */
[C---:B------:R-:W-:Y:S01]  /*b5e0*/  FSETP.NEU.FTZ.AND P3, PT, R2.reuse, -INF , PT ;  /* 0xff8000000200780b */ /* 0x040fe20003f7d000 */
[----:B------:R-:W-:-:S03]  /*b5f0*/  FFMA.FTZ R0, R2, R0, -8 ;  /* 0xc100000002007423 */ /* 0x000fc60000010000 */
[----:B------:R-:W-:Y:S02]  /*b600*/  FSEL R6, R2, RZ, P3 ;  /* 0x000000ff02067208 */ /* 0x000fe40001800000 */
[----:B------:R-:W-:Y:S02]  /*b610*/  FSEL R0, R0, RZ, P3 ;  /* 0x000000ff00007208 */ /* 0x000fe40001800000 */
[----:B------:R-:W-:Y:S01]  /*b620*/  ISETP.GT.AND P3, PT, R11, 0x1, P2 ;  /* 0x000000010b00780c */ /* 0x000fe20001764270 */
[----:B------:R-:W-:-:S01]  /*b630*/  FADD.FTZ R6, -R6, R9 ;  /* 0x0000000906067221 */ /* 0x000fc20000010100 */
[----:B------:R-:W-:Y:S02]  /*b640*/  IMAD.U32 R9, RZ, RZ, UR41 ;  /* 0x00000029ff097e24 */ /* 0x000fe4000f8e00ff */
[----:B------:R-:W-:-:S01]  /*b650*/  FFMA.FTZ R24, R24, UR41, -R0 ;  /* 0x0000002918187c23 */ /* 0x000fc20008010800 */
[----:B------:R-:W-:Y:S01]  /*b660*/  ISETP.LT.OR P3, PT, R10, 0x2, P3 ;  /* 0x000000020a00780c */ /* 0x000fe20001f61670 */
[----:B------:R-:W-:-:S01]  /*b670*/  FFMA.FTZ R25, R25, UR41, -R0 ;  /* 0x0000002919197c23 */ /* 0x000fc20008010800 */
[--C-:B------:R-:W-:Y:S01]  /*b680*/  FFMA.FTZ R28, R28, UR41, -R0.reuse ;  /* 0x000000291c1c7c23 */ /* 0x100fe20008010800 */
[----:B------:R-:W-:-:S01]  /*b690*/  FFMA.FTZ R29, R29, UR41, -R0 ;  /* 0x000000291d1d7c23 */ /* 0x000fc20008010800 */
[----:B------:R-:W-:Y:S01]  /*b6a0*/  FSEL R27, R27, -INF , !P3 ;  /* 0xff8000001b1b7808 */ /* 0x000fe20005800000 */
[----:B------:R-:W-:-:S01]  /*b6b0*/  FFMA.FTZ R32, R32, UR41, -R0 ;  /* 0x0000002920207c23 */ /* 0x000fc20008010800 */
[----:B------:R-:W-:Y:S01]  /*b6c0*/  ISETP.GT.AND P3, PT, R11, 0x10, P2 ;  /* 0x000000100b00780c */ /* 0x000fe20001764270 */
        /* <DEDUP_REMOVED lines=38> */
[----:B------:R-:W-:Y:S01]  /*b930*/  FMUL.FTZ R6, R6, UR41 ;  /* 0x0000002906067c20 */ /* 0x000fe20008410000 */
[----:B------:R-:W-:Y:S01]  /*b940*/  ISETP.GT.AND P3, PT, R11, 0x40, P2 ;  /* 0x000000400b00780c */ /* 0x000fe20001764270 */
[----:B------:R-:W-:Y:S03]  /*b950*/  MUFU.EX2 R24, R24 ;  /* 0x0000001800187308 */ /* 0x000fe60000000800 */
[----:B------:R-:W-:-:S04]  /*b960*/  ISETP.LT.OR P3, PT, R10, 0x41, P3 ;  /* 0x000000410a00780c */ /* 0x000fc80001f61670 */
[----:B------:R-:W-:Y:S01]  /*b970*/  FSEL R58, R58, -INF , !P3 ;  /* 0xff8000003a3a7808 */ /* 0x000fe20005800000 */
[----:B------:R-:W-:Y:S01]  /*b980*/  MUFU.EX2 R25, R25 ;  /* 0x0000001900197308 */ /* 0x000fe20000000800 */
[----:B------:R-:W-:-:S04]  /*b990*/  ISETP.GT.AND P3, PT, R11, 0x49, P2 ;  /* 0x000000490b00780c */ /* 0x000fc80001764270 */
[----:B------:R-:W-:-:S03]  /*b9a0*/  ISETP.LT.OR P3, PT, R10, 0x4a, P3 ;  /* 0x0000004a0a00780c */ /* 0x000fc60001f61670 */
[----:B------:R-:W-:Y:S01]  /*b9b0*/  MUFU.EX2 R28, R28 ;  /* 0x0000001c001c7308 */ /* 0x000fe20000000800 */
[----:B------:R-:W-:Y:S02]  /*b9c0*/  FSEL R63, R63, -INF , !P3 ;  /* 0xff8000003f3f7808 */ /* 0x000fe40005800000 */
[----:B------:R-:W-:-:S04]  /*b9d0*/  ISETP.GT.AND P3, PT, R11, 0x58, P2 ;  /* 0x000000580b00780c */ /* 0x000fc80001764270 */
[----:B------:R-:W-:Y:S01]  /*b9e0*/  ISETP.LT.OR P3, PT, R10, 0x59, P3 ;  /* 0x000000590a00780c */ /* 0x000fe20001f61670 */
[----:B------:R-:W-:Y:S03]  /*b9f0*/  MUFU.EX2 R29, R29 ;  /* 0x0000001d001d7308 */ /* 0x000fe60000000800 */
[----:B------:R-:W-:Y:S02]  /*ba00*/  FSEL R70, R70, -INF , !P3 ;  /* 0xff80000046467808 */ /* 0x000fe40005800000 */
[----:B------:R-:W-:-:S03]  /*ba10*/  ISETP.GT.AND P3, PT, R11, 0x61, P2 ;  /* 0x000000610b00780c */ /* 0x000fc60001764270 */
[----:B------:R-:W-:Y:S01]  /*ba20*/  MUFU.EX2 R32, R32 ;  /* 0x0000002000207308 */ /* 0x000fe20000000800 */
[----:B------:R-:W-:-:S04]  /*ba30*/  ISETP.LT.OR P3, PT, R10, 0x62, P3 ;  /* 0x000000620a00780c */ /* 0x000fc80001f61670 */
[----:B------:R-:W-:Y:S02]  /*ba40*/  FSEL R75, R75, -INF , !P3 ;  /* 0xff8000004b4b7808 */ /* 0x000fe40005800000 */
[----:B------:R-:W-:Y:S01]  /*ba50*/  ISETP.GT.AND P3, PT, R11, RZ, P2 ;  /* 0x000000ff0b00720c */ /* 0x000fe20001764270 */
[----:B------:R-:W-:Y:S03]  /*ba60*/  MUFU.EX2 R33, R33 ;  /* 0x0000002100217308 */ /* 0x000fe60000000800 */
[----:B------:R-:W-:-:S04]  /*ba70*/  ISETP.LT.OR P3, PT, R10, 0x1, P3 ;  /* 0x000000010a00780c */ /* 0x000fc80001f61670 */
[----:B------:R-:W-:Y:S01]  /*ba80*/  FSEL R26, R26, -INF , !P3 ;  /* 0xff8000001a1a7808 */ /* 0x000fe20005800000 */
[----:B------:R-:W-:Y:S01]  /*ba90*/  MUFU.EX2 R36, R36 ;  /* 0x0000002400247308 */ /* 0x000fe20000000800 */
[C---:B------:R-:W-:Y:S02]  /*baa0*/  ISETP.GT.AND P3, PT, R11.reuse, 0x78, P2 ;  /* 0x000000780b00780c */ /* 0x040fe40001764270 */
[----:B------:R-:W-:Y:S02]  /*bab0*/  FMNMX.FTZ R0, R26, R8, !PT ;  /* 0x000000081a007209 */ /* 0x000fe40007810000 */
[----:B------:R-:W-:Y:S02]  /*bac0*/  ISETP.GT.AND P2, PT, R11, 0x79, P2 ;  /* 0x000000790b00780c */ /* 0x000fe40001744270 */
[----:B------:R-:W-:Y:S01]  /*bad0*/  FMNMX.FTZ R7, R27, R0, !PT ;  /* 0x000000001b077209 */ /* 0x000fe20007810000 */
[----:B------:R-:W-:Y:S01]  /*bae0*/  MUFU.EX2 R37, R37 ;  /* 0x0000002500257308 */ /* 0x000fe20000000800 */
[----:B------:R-:W-:-:S02]  /*baf0*/  ISETP.LT.OR P3, PT, R10, 0x79, P3 ;  /* 0x000000790a00780c */ /* 0x000fc40001f61670 */
[----:B------:R-:W-:Y:S02]  /*bb00*/  FMNMX.FTZ R0, R30, R7, !PT ;  /* 0x000000071e007209 */ /* 0x000fe40007810000 */
[----:B------:R-:W-:Y:S02]  /*bb10*/  ISETP.LT.OR P2, PT, R10, 0x7a, P2 ;  /* 0x0000007a0a00780c */ /* 0x000fe40001741670 */
[----:B------:R-:W-:Y:S01]  /*bb20*/  FMNMX.FTZ R7, R31, R0, !PT ;  /* 0x000000001f077209 */ /* 0x000fe20007810000 */
[----:B------:R-:W-:Y:S01]  /*bb30*/  MUFU.EX2 R40, R40 ;  /* 0x0000002800287308 */ /* 0x000fe20000000800 */
[----:B------:R-:W-:Y:S02]  /*bb40*/  FSEL R86, R86, -INF , !P3 ;  /* 0xff80000056567808 */ /* 0x000fe40005800000 */
[----:B------:R-:W-:Y:S02]  /*bb50*/  FMNMX.FTZ R0, R34, R7, !PT ;  /* 0x0000000722007209 */ /* 0x000fe40007810000 */
[----:B------:R-:W-:-:S02]  /*bb60*/  FSEL R87, R87, -INF , !P2 ;  /* 0xff80000057577808 */ /* 0x000fc40005000000 */
        /* <DEDUP_REMOVED lines=58> */
[----:B------:R-:W-:Y:S02]  /*bf10*/  FMUL.FTZ R7, R7, UR41 ;  /* 0x0000002907077c20 */ /* 0x000fe40008410000 */
[----:B------:R-:W-:-:S04]  /*bf20*/  FSEL R8, R8, RZ, P2 ;  /* 0x000000ff08087208 */ /* 0x000fc80001000000 */
        /* <DEDUP_REMOVED lines=33> */
[----:B--2---:R-:W-:-:S01]  /*c140*/  FFMA.FTZ R5, R10, R4, R11 ;  /* 0x000000040a057223 */ /* 0x004fc2000001000b */
[----:B------:R-:W-:Y:S01]  /*c150*/  FADD.FTZ R4, R28, R7 ;  /* 0x000000071c047221 */ /* 0x000fe20000010000 */
[----:B------:R-:W-:-:S01]  /*c160*/  FFMA.FTZ R78, R78, UR41, -R8 ;  /* 0x000000294e4e7c23 */ /* 0x000fc20008010808 */
[--C-:B------:R-:W-:Y:S01]  /*c170*/  FFMA.FTZ R79, R79, UR41, -R8.reuse ;  /* 0x000000294f4f7c23 */ /* 0x100fe20008010808 */
[----:B------:R-:W-:-:S01]  /*c180*/  FFMA.FTZ R82, R82, UR41, -R8 ;  /* 0x0000002952527c23 */ /* 0x000fc20008010808 */
[--C-:B------:R-:W-:Y:S01]  /*c190*/  FFMA.FTZ R83, R83, UR41, -R8.reuse ;  /* 0x0000002953537c23 */ /* 0x100fe20008010808 */
[----:B------:R-:W-:-:S01]  /*c1a0*/  FFMA.FTZ R86, R86, UR41, -R8 ;  /* 0x0000002956567c23 */ /* 0x000fc20008010808 */
[----:B------:R-:W2:Y:S01]  /*c1b0*/  MUFU.EX2 R31, R31 ;  /* 0x0000001f001f7308 */ /* 0x000ea20000000800 */
[----:B0-----:R-:W-:-:S01]  /*c1c0*/  FADD.FTZ R5, R6, R5 ;  /* 0x0000000506057221 */ /* 0x001fc20000010000 */
[----:B------:R-:W-:-:S06]  /*c1d0*/  FFMA.FTZ R8, R87, UR41, -R8 ;  /* 0x0000002957087c23 */ /* 0x000fcc0008010808 */
        /* <DEDUP_REMOVED lines=85> */
[----:B--2---:R-:W-:-:S04]  /*c730*/  FADD.FTZ R12, R86, R13 ;  /* 0x0000000d560c7221 */ /* 0x004fc80000010000 */
[----:B0-----:R-:W-:Y:S01]  /*c740*/  FADD.FTZ R4, R7, R12 ;  /* 0x0000000c07047221 */ /* 0x001fe20000010000 */
[----:B------:R-:W-:Y:S06]  /*c750*/  @!P0 BRA `(.L_x_9739) ;  /* 0x0000000000048947 */ /* 0x000fec0003800000 */
[----:B------:R-:W-:Y:S01]  /*c760*/  BPT.TRAP 0x1 ;  /* 0x000000040000795c */ /* 0x000fe20000300000 */
.L_x_9739:
        /* <DEDUP_REMOVED lines=90> */
.L_x_9722:
[----:B------:R-:W-:Y:S06]  /*cd10*/  BAR.ARV 0x8, 0x200 ;  /* 0x0208000000007b1d */ /* 0x000fec0000002000 */
[----:B------:R-:W-:Y:S05]  /*cd20*/  @!P0 BRA `(.L_x_9741) ;  /* 0x0000000000048947 */ /* 0x000fea0003800000 */
[----:B------:R-:W-:Y:S01]  /*cd30*/  BPT.TRAP 0x1 ;  /* 0x000000040000795c */ /* 0x000fe20000300000 */
.L_x_9741:
[----:B------:R-:W-:Y:S01]  /*cd40*/  ULEA UR14, UR51, UR46, 0x3 ;  /* 0x0000002e330e7291 */ /* 0x000fe2000f8e183f */
[----:B------:R-:W-:-:S05]  /*cd50*/  IMAD.U32 R3, RZ, RZ, UR54 ;  /* 0x00000036ff037e24 */ /* 0x000fca000f8e00ff */
[----:B------:R-:W-:-:S04]  /*cd60*/  SHF.L.U32 R3, R3, 0x1f, RZ ;  /* 0x0000001f03037819 */ /* 0x000fc800000006ff */
[----:B------:R0:W1:Y:S01]  /*cd70*/  SYNCS.PHASECHK.TRANS64.TRYWAIT P1, [UR14+0x19c50], R3 ;  /* 0x019c5003ff0075a7 */ /* 0x000062000802014e */
[----:B------:R-:W-:Y:S05]  /*cd80*/  @!P0 BRA `(.L_x_9742) ;  /* 0x0000000000048947 */ /* 0x000fea0003800000 */
[----:B------:R-:W-:Y:S01]  /*cd90*/  BPT.TRAP 0x1 ;  /* 0x000000040000795c */ /* 0x000fe20000300000 */
.L_x_9742:
[----:B-1----:R-:W-:Y:S05]  /*cda0*/  @P1 BRA `(.L_x_9743) ;  /* 0x0000000000081947 */ /* 0x002fea0003800000 */
[----:B------:R-:W1:Y:S02]  /*cdb0*/  SYNCS.PHASECHK.TRANS64.TRYWAIT P1, [UR14+0x19c50], R3 ;  /* 0x019c5003ff0075a7 */ /* 0x000e64000802014e */
[----:B-1----:R-:W-:Y:S05]  /*cdc0*/  @!P1 BRA `(.L_x_9744) ;  /* 0x000000a400ac9947 */ /* 0x002fea0003800000 */
.L_x_9743:
        /* <DEDUP_REMOVED lines=9> */
[----:B------:R-:W-:Y:S01]  /*ce60*/  ULOP3.LUT UR46, UR46, 0x10000, URZ, 0xfc, !UPT ;  /* 0x000100002e2e7892 */ /* 0x000fe2000f8efc3f */
[----:B------:R-:W-:-:S04]  /*ce70*/  PLOP3.LUT P1, PT, PT, PT, UP0, 0x80, 0x0 ;  /* 0x000000000000781c */ /* 0x000fc80003f2f008 */
[----:B------:R-:W-:Y:S01]  /*ce80*/  @UP0 USHF.R.S32.HI UR6, URZ, 0x1f, UR50 ;  /* 0x0000001f3f060899 */ /* 0x000fe20008011432 */
[----:B------:R-:W-:Y:S01]  /*ce90*/  @UP0 ULDC.64 UR10, c[0x0][0x9c8] ;  /* 0x00027200000a0ab9 */ /* 0x000fe20000000a00 */
[----:B------:R-:W-:Y:S02]  /*cea0*/  @UP0 ULDC.64 UR12, c[0x0][0x9d0] ;  /* 0x00027400000c0ab9 */ /* 0x000fe40000000a00 */
[----:B------:R-:W-:Y:S02]  /*ceb0*/  @UP0 UIMAD UR6, UR6, UR10, URZ ;  /* 0x0000000a060602a4 */ /* 0x000fe4000f8e023f */
[----:B------:R-:W-:Y:S02]  /*cec0*/  @UP0 UIMAD.WIDE.U32 UR8, UR50, UR10, URZ ;  /* 0x0000000a320802a5 */ /* 0x000fe4000f8e003f */
[----:B------:R-:W-:Y:S02]  /*ced0*/  @UP0 UIMAD UR6, UR50, UR11, UR6 ;  /* 0x0000000b320602a4 */ /* 0x000fe4000f8e0206 */
[----:B------:R-:W-:-:S02]  /*cee0*/  UIMAD UR10, UR51, 0x300, UR46 ;  /* 0x00000300330a78a4 */ /* 0x000fc4000f8e022e */
[----:B------:R-:W-:-:S04]  /*cef0*/  @UP0 UIADD3 UR9, UR9, UR6, URZ ;  /* 0x0000000609090290 */ /* 0x000fc8000fffe03f */
[----:B------:R-:W-:Y:S01]  /*cf00*/  @UP0 UIMAD.WIDE.U32 UR8, UR36, UR12, UR8 ;  /* 0x0000000c240802a5 */ /* 0x000fe2000f8e0008 */
[----:B------:R-:W-:Y:S02]  /*cf10*/  UMOV UR6, UR10 ;  /* 0x0000000a00067c82 */ /* 0x000fe40008000000 */
[----:B------:R-:W-:Y:S01]  /*cf20*/  QGMMA.64x96x32.F32.E4M3.E4M3 R88, R148, gdesc[UR4], R88, gsb0 ;  /* 0x0160000494587df3 */ /* 0x000fe20008000858 */
[----:B------:R-:W-:Y:S02]  /*cf30*/  @UP0 UIMAD UR6, UR36, UR13, UR9 ;  /* 0x0000000d240602a4 */ /* 0x000fe4000f8e0209 */
[----:B------:R-:W-:-:S04]  /*cf40*/  @UP0 ULEA UR4, UP1, UR8, UR4, 0x2 ;  /* 0x0000000408040291 */ /* 0x000fc8000f82103f */
[----:B------:R-:W-:Y:S02]  /*cf50*/  @UP0 ULEA.HI.X UR5, UR8, UR5, UR6, 0x2, UP1 ;  /* 0x0000000508050291 */ /* 0x000fe400088f1406 */
[----:B-1----:R-:W-:-:S04]  /*cf60*/  IMAD.U32 R6, RZ, RZ, UR4 ;  /* 0x00000004ff067e24 */ /* 0x002fc8000f8e00ff */
[----:B------:R-:W-:-:S05]  /*cf70*/  IMAD.U32 R7, RZ, RZ, UR5 ;  /* 0x00000005ff077e24 */ /* 0x000fca000f8e00ff */
[----:B------:R1:W2:Y:S01]  /*cf80*/  @P1 LDG.E R8, desc[UR52][R6.64] ;  /* 0x0000003406081981 */ /* 0x0002a2000c1e1900 */
[----:B------:R-:W-:Y:S01]  /*cf90*/  UIADD3 UR6, UR10, 0x2, URZ ;  /* 0x000000020a067890 */ /* 0x000fe2000fffe03f */
[----:B------:R-:W-:Y:S01]  /*cfa0*/  UMOV UR7, 0x40000040 ;  /* 0x4000004000077882 */ /* 0x000fe20000000000 */
[----:B------:R-:W-:Y:S02]  /*cfb0*/  WARPGROUP.DEPBAR.LE gsb0, 0x0 ;  /* 0x00008000000079c5 */ /* 0x000fe40000010000 */
[----:B------:R-:W-:-:S06]  /*cfc0*/  WARPGROUP.ARRIVE ;  /* 0x00000000000079c5 */ /* 0x000fcc0000000000 */
[----:B------:R-:W-:Y:S01]  /*cfd0*/  QGMMA.64x96x32.F32.E4M3.E4M3 R88, R144, gdesc[UR4], R88, gsb0 ;  /* 0x0160000490587df3 */ /* 0x000fe20008000858 */
[----:B------:R-:W-:Y:S01]  /*cfe0*/  UIADD3 UR6, UR10, 0x4, URZ ;  /* 0x000000040a067890 */ /* 0x000fe2000fffe03f */
[----:B------:R-:W-:Y:S01]  /*cff0*/  UMOV UR7, 0x40000040 ;  /* 0x4000004000077882 */ /* 0x000fe20000000000 */
[----:B------:R-:W3:Y:S01]  /*d000*/  SHFL.BFLY PT, R10, R5, 0x2, 0x1f ;  /* 0x0c401f00050a7f89 */ /* 0x000ee200000e0000 */
[----:B------:R-:W-:-:S03]  /*d010*/  UIADD3 UR10, UR10, 0x6, URZ ;  /* 0x000000060a0a7890 */ /* 0x000fc6000fffe03f */
[----:B------:R-:W4:Y:S01]  /*d020*/  SHFL.BFLY PT, R9, R4, 0x2, 0x1f ;  /* 0x0c401f0004097f89 */ /* 0x000f2200000e0000 */
[----:B------:R-:W-:Y:S01]  /*d030*/  UMOV UR11, 0x40000040 ;  /* 0x40000040000b7882 */ /* 0x000fe20000000000 */
[----:B------:R-:W-:Y:S02]  /*d040*/  WARPGROUP.DEPBAR.LE gsb0, 0x0 ;  /* 0x00008000000079c5 */ /* 0x000fe40000010000 */
[----:B------:R-:W-:-:S06]  /*d050*/  WARPGROUP.ARRIVE ;  /* 0x00000000000079c5 */ /* 0x000fcc0000000000 */
[----:B------:R-:W-:Y:S01]  /*d060*/  QGMMA.64x96x32.F32.E4M3.E4M3 R88, R140, gdesc[UR4], R88, gsb0 ;  /* 0x016000048c587df3 */ /* 0x000fe20008000858 */
[----:B---3--:R-:W-:-:S01]  /*d070*/  FADD.FTZ R10, R10, R5 ;  /* 0x000000050a0a7221 */ /* 0x008fc20000010000 */
[----:B----4-:R-:W-:-:S04]  /*d080*/  FADD.FTZ R9, R9, R4 ;  /* 0x0000000409097221 */ /* 0x010fc80000010000 */
[----:B0-----:R-:W0:Y:S04]  /*d090*/  SHFL.BFLY PT, R3, R10, 0x1, 0x1f ;  /* 0x0c201f000a037f89 */ /* 0x001e2800000e0000 */
[----:B-1----:R-:W1:Y:S01]  /*d0a0*/  SHFL.BFLY PT, R6, R9, 0x1, 0x1f ;  /* 0x0c201f0009067f89 */ /* 0x002e6200000e0000 */
        /* <DEDUP_REMOVED lines=8> */
[----:B------:R0:W-:Y:S01]  /*d130*/  @P1 MUFU.RCP R5, R7 ;  /* 0x0000000700051308 */ /* 0x0001e20000001000 */
[----:B------:R-:W-:Y:S02]  /*d140*/  WARPGROUP.DEPBAR.LE gsb0, 0x0 ;  /* 0x00008000000079c5 */ /* 0x000fe40000010000 */
[----:B------:R-:W-:-:S06]  /*d150*/  WARPGROUP.ARRIVE ;  /* 0x00000000000079c5 */ /* 0x000fcc0000000000 */
[----:B------:R-:W-:Y:S01]  /*d160*/  QGMMA.64x96x32.F32.E4M3.E4M3 R88, R136, gdesc[UR8], R88, gsb0 ;  /* 0x0160000888587df3 */ /* 0x000fe20008000858 */
[----:B------:R-:W-:Y:S01]  /*d170*/  FSETP.NE.FTZ.AND P1, PT, R12, RZ, PT ;  /* 0x000000ff0c00720b */ /* 0x000fe20003f35000 */
[----:B------:R-:W-:Y:S01]  /*d180*/  IMAD.MOV.U32 R9, RZ, RZ, RZ ;  /* 0x000000ffff097224 */ /* 0x000fe200078e00ff */
[----:B------:R-:W1:Y:S08]  /*d190*/  @P3 MUFU.LG2 R6, R6 ;  /* 0x0000000600063308 */ /* 0x000e700000000c00 */
[----:B------:R1:W3:Y:S01]  /*d1a0*/  @P2 MUFU.LG2 R4, R11 ;  /* 0x0000000b00042308 */ /* 0x0002e20000000c00 */
[----:B------:R-:W-:-:S07]  /*d1b0*/  IMAD.U32 R10, RZ, RZ, UR41 ;  /* 0x00000029ff0a7e24 */ /* 0x000fce000f8e00ff */
[----:B------:R-:W4:Y:S01]  /*d1c0*/  @P1 MUFU.RCP R9, R12 ;  /* 0x0000000c00091308 */ /* 0x000f220000001000 */
[----:B------:R-:W-:Y:S02]  /*d1d0*/  IMAD.U32 R13, RZ, RZ, UR41 ;  /* 0x00000029ff0d7e24 */ /* 0x000fe4000f8e00ff */
[----:B0-----:R-:W-:Y:S01]  /*d1e0*/  @P2 FMUL.FTZ R7, R10, 0.69314718246459960938 ;  /* 0x3f3172180a072820 */ /* 0x001fe20000410000 */
[----:B-1----:R-:W-:Y:S01]  /*d1f0*/  @P3 FMUL.FTZ R11, R6, 0.69314718246459960938 ;  /* 0x3f317218060b3820 */ /* 0x002fe20000410000 */
[----:B------:R-:W-:Y:S01]  /*d200*/  @P3 FMUL.FTZ R10, R13, 0.69314718246459960938 ;  /* 0x3f3172180d0a3820 */ /* 0x000fe20000410000 */
[----:B------:R-:W-:Y:S02]  /*d210*/  IMAD.MOV.U32 R20, RZ, RZ, -0x800000 ;  /* 0xff800000ff147424 */ /* 0x000fe400078e00ff */
[----:B---3--:R-:W-:Y:S01]  /*d220*/  @P2 FMUL.FTZ R4, R4, 0.69314718246459960938 ;  /* 0x3f31721804042820 */ /* 0x008fe20000410000 */
[----:B------:R-:W-:Y:S02]  /*d230*/  IMAD.MOV.U32 R3, RZ, RZ, -0x800000 ;  /* 0xff800000ff037424 */ /* 0x000fe400078e00ff */
[----:B------:R-:W-:Y:S01]  /*d240*/  @P3 FFMA.FTZ R20, R10, R0, R11 ;  /* 0x000000000a143223 */ /* 0x000fe2000001000b */
[----:B--2---:R-:W-:Y:S01]  /*d250*/  FMUL.FTZ R5, R5, R8 ;  /* 0x0000000805057220 */ /* 0x004fe20000410000 */
[----:B------:R-:W-:Y:S01]  /*d260*/  @P2 FFMA.FTZ R3, R7, R2, R4 ;  /* 0x0000000207032223 */ /* 0x000fe20000010004 */
[----:B----4-:R-:W-:Y:S01]  /*d270*/  FMUL.FTZ R0, R9, R8 ;  /* 0x0000000809007220 */ /* 0x010fe20000410000 */
[----:B------:R-:W-:-:S02]  /*d280*/  WARPGROUP.DEPBAR.LE gsb0, 0x0 ;  /* 0x00008000000079c5 */ /* 0x000fc40000010000 */
[----:B------:R-:W-:Y:S05]  /*d290*/  @!P0 BRA `(.L_x_9745) ;  /* 0x0000000000048947 */ /* 0x000fea0003800000 */
[----:B------:R-:W-:Y:S01]  /*d2a0*/  BPT.TRAP 0x1 ;  /* 0x000000040000795c */ /* 0x000fe20000300000 */
.L_x_9745:
        /* <DEDUP_REMOVED lines=58> */
.L_x_9671:
        /* <DEDUP_REMOVED lines=23> */
[----:B------:R-:W-:-:S03]  /*d7c0*/  LOP3.LUT P0, R6, R47, 0x3, RZ, 0xc0, !PT ;  /* 0x000000032f067812 */ /* 0x000fc6000780c0ff */
[----:B------:R-:W3:Y:S01]  /*d7d0*/  LDL R4, [R1+0x20] ;  /* 0x0000200001047983 */ /* 0x000ee20000100800 */
[----:B------:R-:W-:Y:S01]  /*d7e0*/  ISETP.EQ.OR P0, PT, R6, 0x3, !P0 ;  /* 0x000000030600780c */ /* 0x000fe20004702670 */
[----:B------:R-:W-:Y:S01]  /*d7f0*/  UIMAD.WIDE UR8, UR37, 0x4, UR8 ;  /* 0x00000004250878a5 */ /* 0x000fe2000f8e0208 */
[----:B0-----:R-:W0:Y:S02]  /*d800*/  S2R R5, SR_SWINHI ;  /* 0x0000000000057919 */ /* 0x001e240000002f00 */
        /* <DEDUP_REMOVED lines=50> */
[----:B--2---:R-:W-:Y:S01]  /*db30*/  LOP3.LUT R50, R14, 0x2, RZ, 0x3c, !PT ;  /* 0x000000020e327812 */ /* 0x004fe200078e3cff */
[----:B------:R-:W-:Y:S04]  /*db40*/  SHFL.IDX PT, R72, R47, R14, 0x1c1f ;  /* 0x001c1f0e2f487589 */ /* 0x000fe800000e0000 */
[----:B------:R-:W-:Y:S04]  /*db50*/  SHFL.IDX PT, R71, R71, R14, 0x1c1f ;  /* 0x001c1f0e47477589 */ /* 0x000fe800000e0000 */
[----:B------:R-:W0:Y:S01]  /*db60*/  SHFL.IDX PT, R15, R15, R50, 0x1c1f ;  /* 0x001c1f320f0f7589 */ /* 0x000e2200000e0000 */
[----:B---3--:R-:W-:-:S03]  /*db70*/  IMAD.WIDE R10, R4, 0x2, R76 ;  /* 0x00000002040a7825 */ /* 0x008fc600078e024c */
[----:B------:R-:W1:Y:S01]  /*db80*/  SHFL.IDX PT, R42, R42, R50, 0x1c1f ;  /* 0x001c1f322a2a7589 */ /* 0x000e6200000e0000 */
[C---:B------:R-:W-:Y:S02]  /*db90*/  IADD3 R21, P5, R10.reuse, 0x20, RZ ;  /* 0x000000200a157810 */ /* 0x040fe40007fbe0ff */
[C---:B------:R-:W-:Y:S01]  /*dba0*/  IADD3 R101, P3, R10.reuse, 0x3020, RZ ;  /* 0x000030200a657810 */ /* 0x040fe20007f7e0ff */
[----:B------:R-:W-:Y:S01]  /*dbb0*/  SHFL.IDX PT, R49, R49, R14, 0x1c1f ;  /* 0x001c1f0e31317589 */ /* 0x000fe200000e0000 */
[----:B------:R-:W-:Y:S01]  /*dbc0*/  LOP3.LUT R2, R21, 0x180, RZ, 0xc0, !PT ;  /* 0x0000018015027812 */ /* 0x000fe200078ec0ff */
[--C-:B------:R-:W-:Y:S01]  /*dbd0*/  IMAD.X R13, RZ, RZ, R11.reuse, P5 ;  /* 0x000000ffff0d7224 */ /* 0x100fe200028e060b */
[----:B------:R-:W-:Y:S01]  /*dbe0*/  IADD3 R99, P4, R10, 0x3000, RZ ;  /* 0x000030000a637810 */ /* 0x000fe20007f9e0ff */
[--C-:B------:R-:W-:Y:S01]  /*dbf0*/  IMAD.X R7, RZ, RZ, R11.reuse, P3 ;  /* 0x000000ffff077224 */ /* 0x100fe200018e060b */
[----:B------:R-:W-:Y:S01]  /*dc00*/  SHF.R.U64 R2, R2, 0x3, RZ ;  /* 0x0000000302027819 */ /* 0x000fe200000012ff */
[----:B------:R-:W-:Y:S01]  /*dc10*/  SHFL.IDX PT, R56, R55, R14, 0x1c1f ;  /* 0x001c1f0e37387589 */ /* 0x000fe200000e0000 */
[C---:B------:R-:W-:Y:S01]  /*dc20*/  IADD3 R40, P2, R10.reuse, 0x6000, RZ ;  /* 0x000060000a287810 */ /* 0x040fe20007f5e0ff */
[--C-:B------:R-:W-:Y:S01]  /*dc30*/  IMAD.X R9, RZ, RZ, R11.reuse, P4 ;  /* 0x000000ffff097224 */ /* 0x100fe200020e060b */
[C---:B------:R-:W-:Y:S01]  /*dc40*/  IADD3 R103, P1, R10.reuse, 0x6020, RZ ;  /* 0x000060200a677810 */ /* 0x040fe20007f3e0ff */
[----:B------:R-:W-:Y:S01]  /*dc50*/  SHFL.IDX PT, R52, R73, R14, 0x1c1f ;  /* 0x001c1f0e49347589 */ /* 0x000fe200000e0000 */
[----:B------:R-:W-:Y:S01]  /*dc60*/  LOP3.LUT R5, R10, 0x180, RZ, 0xc0, !PT ;  /* 0x000001800a057812 */ /* 0x000fe200078ec0ff */
[----:B------:R-:W-:Y:S01]  /*dc70*/  IMAD.X R79, RZ, RZ, R11, P2 ;  /* 0x000000ffff4f7224 */ /* 0x000fe200010e060b */
[----:B------:R-:W-:Y:S01]  /*dc80*/  LOP3.LUT R12, R2, R21, RZ, 0x3c, !PT ;  /* 0x00000015020c7212 */ /* 0x000fe200078e3cff */
[----:B------:R-:W-:Y:S01]  /*dc90*/  SHFL.IDX PT, R82, R85, R14, 0x1c1f ;  /* 0x001c1f0e55527589 */ /* 0x000fe200000e0000 */
[----:B------:R-:W-:-:S02]  /*dca0*/  LOP3.LUT R4, R101, 0x180, RZ, 0xc0, !PT ;  /* 0x0000018065047812 */ /* 0x000fc400078ec0ff */
[----:B------:R-:W-:Y:S01]  /*dcb0*/  LOP3.LUT R2, R99, 0x180, RZ, 0xc0, !PT ;  /* 0x0000018063027812 */ /* 0x000fe200078ec0ff */
[----:B------:R-:W2:Y:S01]  /*dcc0*/  SHFL.IDX PT, R24, R24, R50, 0x1c1f ;  /* 0x001c1f3218187589 */ /* 0x000ea200000e0000 */
[----:B------:R-:W-:Y:S02]  /*dcd0*/  LOP3.LUT R21, R40, 0x180, RZ, 0xc0, !PT ;  /* 0x0000018028157812 */ /* 0x000fe400078ec0ff */
[----:B------:R-:W-:Y:S01]  /*dce0*/  LOP3.LUT R46, R103, 0x180, RZ, 0xc0, !PT ;  /* 0x00000180672e7812 */ /* 0x000fe200078ec0ff */
[----:B------:R-:W3:Y:S01]  /*dcf0*/  SHFL.IDX PT, R43, R43, R50, 0x1c1f ;  /* 0x001c1f322b2b7589 */ /* 0x000ee200000e0000 */
[----:B------:R-:W-:Y:S02]  /*dd00*/  SHF.R.U64 R5, R5, 0x3, RZ ;  /* 0x0000000305057819 */ /* 0x000fe400000012ff */
[----:B------:R-:W-:Y:S01]  /*dd10*/  SHF.R.U64 R4, R4, 0x3, RZ ;  /* 0x0000000304047819 */ /* 0x000fe200000012ff */
[----:B------:R-:W-:Y:S01]  /*dd20*/  SHFL.IDX PT, R51, R51, R14, 0x1c1f ;  /* 0x001c1f0e33337589 */ /* 0x000fe200000e0000 */
[----:B------:R-:W-:-:S02]  /*dd30*/  SHF.R.U64 R2, R2, 0x3, RZ ;  /* 0x0000000302027819 */ /* 0x000fc400000012ff */
[----:B------:R-:W-:Y:S01]  /*dd40*/  SHF.R.U64 R21, R21, 0x3, RZ ;  /* 0x0000000315157819 */ /* 0x000fe200000012ff */
[----:B------:R2:W-:Y:S01]  /*dd50*/  SHFL.IDX PT, R60, R75, R14, 0x1c1f ;  /* 0x001c1f0e4b3c7589 */ /* 0x0005e200000e0000 */
[----:B------:R-:W-:Y:S02]  /*dd60*/  SHF.R.U64 R46, R46, 0x3, RZ ;  /* 0x000000032e2e7819 */ /* 0x000fe400000012ff */
[----:B------:R-:W-:Y:S01]  /*dd70*/  LOP3.LUT R10, R5, R10, RZ, 0x3c, !PT ;  /* 0x0000000a050a7212 */ /* 0x000fe200078e3cff */
[----:B------:R-:W-:Y:S01]  /*dd80*/  IMAD.X R5, RZ, RZ, R11, P1 ;  /* 0x000000ffff057224 */ /* 0x000fe200008e060b */
[----:B------:R-:W-:Y:S01]  /*dd90*/  LOP3.LUT R6, R4, R101, RZ, 0x3c, !PT ;  /* 0x0000006504067212 */ /* 0x000fe200078e3cff */
[----:B------:R-:W4:Y:S01]  /*dda0*/  SHFL.IDX PT, R64, R25, R50, 0x1c1f ;  /* 0x001c1f3219407589 */ /* 0x000f2200000e0000 */
[----:B------:R-:W-:Y:S02]  /*ddb0*/  LOP3.LUT R8, R2, R99, RZ, 0x3c, !PT ;  /* 0x0000006302087212 */ /* 0x000fe400078e3cff */
[----:B------:R-:W-:Y:S01]  /*ddc0*/  LOP3.LUT R78, R21, R40, RZ, 0x3c, !PT ;  /* 0x00000028154e7212 */ /* 0x000fe200078e3cff */
[----:B------:R-:W-:Y:S01]  /*ddd0*/  SHFL.IDX PT, R55, R28, R50, 0x1c1f ;  /* 0x001c1f321c377589 */ /* 0x000fe200000e0000 */
[----:B------:R-:W-:-:S02]  /*dde0*/  LOP3.LUT R4, R46, R103, RZ, 0x3c, !PT ;  /* 0x000000672e047212 */ /* 0x000fc400078e3cff */
[----:B------:R-:W-:Y:S01]  /*ddf0*/  MOV R80, R12 ;  /* 0x0000000c00507202 */ /* 0x000fe20000000f00 */
[----:B------:R-:W-:Y:S01]  /*de00*/  SHFL.IDX PT, R46, R53, R14, 0x1c1f ;  /* 0x001c1f0e352e7589 */ /* 0x000fe200000e0000 */
[----:B------:R-:W-:Y:S02]  /*de10*/  MOV R78, R78 ;  /* 0x0000004e004e7202 */ /* 0x000fe40000000f00 */
[----:B------:R-:W-:Y:S01]  /*de20*/  MOV R10, R10 ;  /* 0x0000000a000a7202 */ /* 0x000fe20000000f00 */
[----:B------:R-:W4:Y:S01]  /*de30*/  SHFL.IDX PT, R12, R57, R14, 0x1c1f ;  /* 0x001c1f0e390c7589 */ /* 0x000f2200000e0000 */
[----:B------:R-:W-:Y:S02]  /*de40*/  MOV R2, R8 ;  /* 0x0000000800027202 */ /* 0x000fe40000000f00 */
[----:B------:R-:W-:Y:S01]  /*de50*/  MOV R21, R6 ;  /* 0x0000000600157202 */ /* 0x000fe20000000f00 */
[----:B------:R-:W-:Y:S01]  /*de60*/  SHFL.IDX PT, R53, R26, R50, 0x1c1f ;  /* 0x001c1f321a357589 */ /* 0x000fe200000e0000 */
[----:B------:R-:W-:-:S02]  /*de70*/  MOV R79, R4 ;  /* 0x00000004004f7202 */ /* 0x000fc40000000f00 */
[----:B0-----:R-:W-:Y:S01]  /*de80*/  SEL R74, R72, R15, P0 ;  /* 0x0000000f484a7207 */ /* 0x001fe20000000000 */
[----:B------:R-:W-:Y:S01]  /*de90*/  SHFL.IDX PT, R85, R32, R50, 0x1c1f ;  /* 0x001c1f3220557589 */ /* 0x000fe200000e0000 */
[----:B-1----:R-:W-:Y:S02]  /*dea0*/  SEL R70, R71, R42, P0 ;  /* 0x0000002a47467207 */ /* 0x002fe40000000000 */
[----:B------:R-:W-:Y:S01]  /*deb0*/  SEL R68, R42, R71, P0 ;  /* 0x000000472a447207 */ /* 0x000fe20000000000 */
[----:B------:R-:W0:Y:S01]  /*dec0*/  SHFL.IDX PT, R35, R35, R50, 0x1c1f ;  /* 0x001c1f3223237589 */ /* 0x000e2200000e0000 */
[----:B------:R-:W-:Y:S02]  /*ded0*/  SEL R72, R15, R72, P0 ;  /* 0x000000480f487207 */ /* 0x000fe40000000000 */
[----:B--2---:R-:W-:Y:S01]  /*dee0*/  SEL R75, R49, R24, P0 ;  /* 0x00000018314b7207 */ /* 0x004fe20000000000 */
[----:B------:R1:W-:Y:S01]  /*def0*/  SHFL.IDX PT, R48, R59, R14, 0x1c1f ;  /* 0x001c1f0e3b307589 */ /* 0x0003e200000e0000 */
[----:B------:R-:W-:-:S02]  /*df00*/  SEL R73, R24, R49, P0 ;  /* 0x0000003118497207 */ /* 0x000fc40000000000 */
[----:B---3--:R-:W-:Y:S01]  /*df10*/  SEL R71, R52, R43, P0 ;  /* 0x0000002b34477207 */ /* 0x008fe20000000000 */
[----:B------:R-:W-:Y:S01]  /*df20*/  SHFL.IDX PT, R8, R61, R14, 0x1c1f ;  /* 0x001c1f0e3d087589 */ /* 0x000fe200000e0000 */
[----:B----4-:R-:W-:Y:S02]  /*df30*/  SEL R66, R51, R64, P0 ;  /* 0x0000004033427207 */ /* 0x010fe40000000000 */
[----:B------:R-:W-:Y:S01]  /*df40*/  SEL R64, R64, R51, P0 ;  /* 0x0000003340407207 */ /* 0x000fe20000000000 */
[----:B------:R-:W-:Y:S01]  /*df50*/  SHFL.IDX PT, R40, R63, R14, 0x1c1f ;  /* 0x001c1f0e3f287589 */ /* 0x000fe200000e0000 */
[----:B-1----:R-:W-:-:S03]  /*df60*/  SEL R59, R12, R55, P0 ;  /* 0x000000370c3b7207 */ /* 0x002fc60000000000 */
[----:B------:R1:W2:Y:S04]  /*df70*/  SHFL.IDX PT, R6, R65, R14, 0x1c1f ;  /* 0x001c1f0e41067589 */ /* 0x0002a800000e0000 */
[----:B------:R3:W-:Y:S04]  /*df80*/  SHFL.IDX PT, R5, R67, R14, 0x1c1f ;  /* 0x001c1f0e43057589 */ /* 0x0007e800000e0000 */
[----:B------:R4:W-:Y:S01]  /*df90*/  SHFL.IDX PT, R4, R69, R14, 0x1c1f ;  /* 0x001c1f0e45047589 */ /* 0x0009e200000e0000 */
[----:B0-----:R-:W-:Y:S02]  /*dfa0*/  SEL R62, R60, R35, P0 ;  /* 0x000000233c3e7207 */ /* 0x001fe40000000000 */
[----:B-1----:R-:W-:Y:S01]  /*dfb0*/  SEL R65, R53, R46, P0 ;  /* 0x0000002e35417207 */ /* 0x002fe20000000000 */
[----:B------:R-:W-:Y:S01]  /*dfc0*/  SHFL.IDX PT, R54, R81, R14, 0x1c1f ;  /* 0x001c1f0e51367589 */ /* 0x000fe200000e0000 */
[----:B------:R-:W-:-:S02]  /*dfd0*/  SEL R60, R35, R60, P0 ;  /* 0x0000003c233c7207 */ /* 0x000fc40000000000 */
[----:B---3--:R-:W-:Y:S01]  /*dfe0*/  SEL R67, R46, R53, P0 ;  /* 0x000000352e437207 */ /* 0x008fe20000000000 */
[----:B------:R-:W-:Y:S01]  /*dff0*/  SHFL.IDX PT, R84, R83, R14, 0x1c1f ;  /* 0x001c1f0e53547589 */ /* 0x000fe200000e0000 */
[----:B----4-:R-:W-:-:S03]  /*e000*/  SEL R69, R43, R52, P0 ;  /* 0x000000342b457207 */ /* 0x010fc60000000000 */
[----:B------:R-:W-:Y:S01]  /*e010*/  SHFL.IDX PT, R47, R87, R14, 0x1c1f ;  /* 0x001c1f0e572f7589 */ /* 0x000fe200000e0000 */
[----:B------:R-:W-:Y:S02]  /*e020*/  F2FP.BF16.F32.PACK_AB R24, R67, R66 ;  /* 0x000000424318723e */ /* 0x000fe400000010ff */
[----:B------:R-:W-:Y:S01]  /*e030*/  F2FP.BF16.F32.PACK_AB R15, R69, R68 ;  /* 0x00000044450f723e */ /* 0x000fe200000010ff */
[----:B------:R-:W-:Y:S01]  /*e040*/  SHFL.IDX PT, R13, R89, R14, 0x1c1f ;  /* 0x001c1f0e590d7589 */ /* 0x000fe200000e0000 */
[----:B--2---:R-:W-:-:S03]  /*e050*/  SEL R43, R6, R85, P0 ;  /* 0x00000055062b7207 */ /* 0x004fc60000000000 */
[----:B------:R-:W-:Y:S04]  /*e060*/  SHFL.IDX PT, R11, R95, R14, 0x1c1f ;  /* 0x001c1f0e5f0b7589 */ /* 0x000fe800000e0000 */
[----:B------:R-:W-:Y:S04]  /*e070*/  SHFL.IDX PT, R9, R97, R14, 0x1c1f ;  /* 0x001c1f0e61097589 */ /* 0x000fe800000e0000 */
[----:B------:R-:W-:Y:S04]  /*e080*/  SHFL.IDX PT, R57, R93, R14, 0x1c1f ;  /* 0x001c1f0e5d397589 */ /* 0x000fe800000e0000 */
[----:B------:R-:W-:Y:S04]  /*e090*/  SHFL.IDX PT, R7, R91, R14, 0x1c1f ;  /* 0x001c1f0e5b077589 */ /* 0x000fe800000e0000 */
[----:B------:R-:W-:Y:S04]  /*e0a0*/  SHFL.IDX PT, R58, R135, R50, 0x1c1f ;  /* 0x001c1f32873a7589 */ /* 0x000fe800000e0000 */
[----:B------:R-:W0:Y:S04]  /*e0b0*/  SHFL.IDX PT, R25, R36, R50, 0x1c1f ;  /* 0x001c1f3224197589 */ /* 0x000e2800000e0000 */
[----:B------:R-:W1:Y:S04]  /*e0c0*/  SHFL.IDX PT, R28, R39, R50, 0x1c1f ;  /* 0x001c1f32271c7589 */ /* 0x000e6800000e0000 */
[----:B------:R2:W3:Y:S04]  /*e0d0*/  SHFL.IDX PT, R32, R41, R50, 0x1c1f ;  /* 0x001c1f3229207589 */ /* 0x0004e800000e0000 */
[----:B------:R-:W-:Y:S04]  /*e0e0*/  SHFL.IDX PT, R14, R33, R50, 0x1c1f ;  /* 0x001c1f32210e7589 */ /* 0x000fe800000e0000 */
[----:B------:R4:W3:Y:S01]  /*e0f0*/  SHFL.IDX PT, R26, R44, R50, 0x1c1f ;  /* 0x001c1f322c1a7589 */ /* 0x0008e200000e0000 */
[----:B--2---:R-:W-:-:S03]  /*e100*/  SEL R41, R85, R6, P0 ;  /* 0x0000000655297207 */ /* 0x004fc60000000000 */
[----:B------:R-:W2:Y:S04]  /*e110*/  SHFL.IDX PT, R27, R27, R50, 0x1c1f ;  /* 0x001c1f321b1b7589 */ /* 0x000ea800000e0000 */
[----:B------:R3:W-:Y:S01]  /*e120*/  SHFL.IDX PT, R83, R29, R50, 0x1c1f ;  /* 0x001c1f321d537589 */ /* 0x0007e200000e0000 */
[----:B0-----:R-:W-:Y:S02]  /*e130*/  SEL R63, R54, R25, P0 ;  /* 0x00000019363f7207 */ /* 0x001fe40000000000 */
[----:B------:R-:W-:Y:S01]  /*e140*/  SEL R61, R25, R54, P0 ;  /* 0x00000036193d7207 */ /* 0x000fe20000000000 */
[----:B------:R0:W-:Y:S01]  /*e150*/  SHFL.IDX PT, R91, R38, R50, 0x1c1f ;  /* 0x001c1f32265b7589 */ /* 0x0001e200000e0000 */
[----:B-1----:R-:W-:Y:S02]  /*e160*/  SEL R46, R47, R28, P0 ;  /* 0x0000001c2f2e7207 */ /* 0x002fe40000000000 */
[----:B----4-:R-:W-:Y:S01]  /*e170*/  SEL R44, R28, R47, P0 ;  /* 0x0000002f1c2c7207 */ /* 0x010fe20000000000 */
[----:B------:R-:W1:Y:S01]  /*e180*/  SHFL.IDX PT, R37, R37, R50, 0x1c1f ;  /* 0x001c1f3225257589 */ /* 0x000e6200000e0000 */
[----:B---3--:R-:W-:-:S02]  /*e190*/  SEL R36, R32, R11, P0 ;  /* 0x0000000b20247207 */ /* 0x008fc40000000000 */
[----:B------:R-:W-:Y:S01]  /*e1a0*/  SEL R29, R58, R57, P0 ;  /* 0x000000393a1d7207 */ /* 0x000fe20000000000 */
[----:B------:R-:W3:Y:S01]  /*e1b0*/  SHFL.IDX PT, R81, R30, R50, 0x1c1f ;  /* 0x001c1f321e517589 */ /* 0x000ee200000e0000 */
[----:B------:R-:W-:Y:S02]  /*e1c0*/  F2FP.BF16.F32.PACK_AB R25, R63, R62 ;  /* 0x0000003e3f19723e */ /* 0x000fe400000010ff */
[----:B0-----:R-:W-:Y:S01]  /*e1d0*/  SEL R38, R11, R32, P0 ;  /* 0x000000200b267207 */ /* 0x001fe20000000000 */
[----:B------:R0:W4:Y:S01]  /*e1e0*/  SHFL.IDX PT, R87, R31, R50, 0x1c1f ;  /* 0x001c1f321f577589 */ /* 0x00012200000e0000 */
[----:B------:R-:W-:Y:S02]  /*e1f0*/  SEL R47, R13, R26, P0 ;  /* 0x0000001a0d2f7207 */ /* 0x000fe40000000000 */
[----:B------:R-:W-:Y:S01]  /*e200*/  SEL R32, R14, R5, P0 ;  /* 0x000000050e207207 */ /* 0x000fe20000000000 */
[----:B------:R2:W4:Y:S04]  /*e210*/  SHFL.IDX PT, R30, R45, R50, 0x1c1f ;  /* 0x001c1f322d1e7589 */ /* 0x00052800000e0000 */
[----:B------:R1:W4:Y:S01]  /*e220*/  SHFL.IDX PT, R89, R34, R50, 0x1c1f ;  /* 0x001c1f3222597589 */ /* 0x00032200000e0000 */
[----:B0-----:R-:W-:-:S03]  /*e230*/  SEL R31, R57, R58, P0 ;  /* 0x0000003a391f7207 */ /* 0x001fc60000000000 */
[----:B------:R0:W4:Y:S01]  /*e240*/  SHFL.IDX PT, R130, R130, R50, 0x1c1f ;  /* 0x001c1f3282827589 */ /* 0x00012200000e0000 */
[----:B------:R-:W-:Y:S02]  /*e250*/  SEL R57, R55, R12, P0 ;  /* 0x0000000c37397207 */ /* 0x000fe40000000000 */
[----:B--2---:R-:W-:Y:S02]  /*e260*/  SEL R45, R26, R13, P0 ;  /* 0x0000000d1a2d7207 */ /* 0x004fe40000000000 */
[----:B------:R-:W-:Y:S02]  /*e270*/  SEL R58, R56, R27, P0 ;  /* 0x0000001b383a7207 */ /* 0x000fe40000000000 */
[----:B-1----:R-:W-:Y:S02]  /*e280*/  SEL R34, R5, R14, P0 ;  /* 0x0000000e05227207 */ /* 0x002fe40000000000 */
[----:B------:R-:W-:Y:S02]  /*e290*/  F2FP.BF16.F32.PACK_AB R12, R75, R74 ;  /* 0x0000004a4b0c723e */ /* 0x000fe400000010ff */
[----:B------:R-:W-:-:S02]  /*e2a0*/  F2FP.BF16.F32.PACK_AB R13, R71, R70 ;  /* 0x00000046470d723e */ /* 0x000fc400000010ff */
[----:B------:R-:W-:Y:S02]  /*e2b0*/  F2FP.BF16.F32.PACK_AB R14, R73, R72 ;  /* 0x00000048490e723e */ /* 0x000fe400000010ff */
[----:B------:R-:W-:Y:S02]  /*e2c0*/  SEL R56, R27, R56, P0 ;  /* 0x000000381b387207 */ /* 0x000fe40000000000 */
[----:B------:R-:W-:Y:S01]  /*e2d0*/  SEL R54, R84, R37, P0 ;  /* 0x0000002554367207 */ /* 0x000fe20000000000 */
[----:B------:R-:W-:Y:S01]  /*e2e0*/  STSM.16.M88.4 [R10], R12 ;  /* 0x0000000c0a007844 */ /* 0x000fe20000000200 */
[----:B------:R-:W-:Y:S02]  /*e2f0*/  SEL R52, R37, R84, P0 ;  /* 0x0000005425347207 */ /* 0x000fe40000000000 */
[----:B------:R-:W-:Y:S02]  /*e300*/  SEL R55, R82, R91, P0 ;  /* 0x0000005b52377207 */ /* 0x000fe40000000000 */
[----:B------:R-:W-:-:S02]  /*e310*/  SEL R53, R91, R82, P0 ;  /* 0x000000525b357207 */ /* 0x000fc40000000000 */
[----:B0-----:R-:W-:Y:S02]  /*e320*/  SEL R50, R48, R83, P0 ;  /* 0x0000005330327207 */ /* 0x001fe40000000000 */
[----:B------:R-:W-:Y:S02]  /*e330*/  SEL R48, R83, R48, P0 ;  /* 0x0000003053307207 */ /* 0x000fe40000000000 */
[----:B---3--:R-:W-:Y:S02]  /*e340*/  SEL R51, R8, R81, P0 ;  /* 0x0000005108337207 */ /* 0x008fe40000000000 */
[----:B------:R-:W-:Y:S01]  /*e350*/  SEL R49, R81, R8, P0 ;  /* 0x0000000851317207 */ /* 0x000fe20000000000 */
[----:B------:R-:W-:Y:S01]  /*e360*/  IMAD.U32 R81, RZ, RZ, UR9 ;  /* 0x00000009ff517e24 */ /* 0x000fe2000f8e00ff */
[----:B----4-:R-:W-:Y:S02]  /*e370*/  SEL R42, R40, R87, P0 ;  /* 0x00000057282a7207 */ /* 0x010fe40000000000 */
        /* <DEDUP_REMOVED lines=10> */
[----:B------:R-:W-:Y:S02]  /*e420*/  F2FP.BF16.F32.PACK_AB R4, R59, R58 ;  /* 0x0000003a3b04723e */ /* 0x000fe400000010ff */
[----:B------:R-:W-:Y:S02]  /*e430*/  F2FP.BF16.F32.PACK_AB R5, R55, R54 ;  /* 0x000000363705723e */ /* 0x000fe400000010ff */
[----:B------:R-:W-:Y:S01]  /*e440*/  F2FP.BF16.F32.PACK_AB R6, R57, R56 ;  /* 0x000000383906723e */ /* 0x000fe200000010ff */
[----:B0-----:R-:W-:Y:S01]  /*e450*/  IMAD.U32 R80, RZ, RZ, UR8 ;  /* 0x00000008ff507e24 */ /* 0x001fe2000f8e00ff */
[----:B------:R-:W-:Y:S01]  /*e460*/  F2FP.BF16.F32.PACK_AB R7, R53, R52 ;  /* 0x000000343507723e */ /* 0x000fe200000010ff */
[----:B------:R-:W-:Y:S01]  /*e470*/  ULDC.64 UR8, c[0x0][0xc08] ;  /* 0x0003020000087ab9 */ /* 0x000fe20000000a00 */
[----:B------:R-:W-:-:S02]  /*e480*/  F2FP.BF16.F32.PACK_AB R8, R51, R50 ;  /* 0x000000323308723e */ /* 0x000fc400000010ff */
        /* <DEDUP_REMOVED lines=17> */
[----:B0-----:R-:W0:Y:S08]  /*e5a0*/  LDC R21, c[0x0][0xbe8] ;  /* 0x0002fa00ff157b82 */ /* 0x001e300000000800 */
[----:B------:R-:W-:Y:S06]  /*e5b0*/  BAR.SYNC.DEFER_BLOCKING 0x1, 0x180 ;  /* 0x0046000000007b1d */ /* 0x000fec0000010000 */
[----:B------:R-:W3:Y:S01]  /*e5c0*/  @P0 LDG.E R82, desc[UR52][R80.64] ;  /* 0x0000003450520981 */ /* 0x000ee2000c1e1900 */
[----:B0-----:R-:W-:Y:S01]  /*e5d0*/  ISETP.NE.AND P1, PT, R21, 0x1, PT ;  /* 0x000000011500780c */ /* 0x001fe20003f25270 */
[----:B------:R-:W-:-:S02]  /*e5e0*/  UISETP.NE.U32.AND UP0, UPT, UR8, URZ, UPT ;  /* 0x0000003f0800728c */ /* 0x000fc4000bf05070 */
[----:B------:R-:W-:Y:S02]  /*e5f0*/  UISETP.GT.AND UP1, UPT, UR43, 0x1, UPT ;  /* 0x000000012b00788c */ /* 0x000fe4000bf24270 */
[----:B------:R-:W-:Y:S01]  /*e600*/  UISETP.NE.AND.EX UP0, UPT, UR9, URZ, UPT, UP0 ;  /* 0x0000003f0900728c */ /* 0x000fe2000bf05300 */
[----:B------:R-:W-:Y:S01]  /*e610*/  UMOV UR18, 0x9b8 ;  /* 0x000009b800127882 */ /* 0x000fe20000000000 */
[----:B------:R-:W-:-:S06]  /*e620*/  ULDC UR4, c[0x0][0xa88] ;  /* 0x0002a20000047ab9 */ /* 0x000fcc0000000800 */
[----:B------:R-:W0:Y:S01]  /*e630*/  @P1 LDC R6, c[0x0][0xbec] ;  /* 0x0002fb00ff061b82 */ /* 0x000e220000000800 */
[----:B------:R-:W-:Y:S01]  /*e640*/  USEL UR18, UR18, 0x978, UP1 ;  /* 0x0000097812127887 */ /* 0x000fe20008800000 */
[----:B------:R-:W-:Y:S01]  /*e650*/  PLOP3.LUT P4, PT, PT, PT, UP0, 0x80, 0x0 ;  /* 0x000000000000781c */ /* 0x000fe20003f8f008 */
[----:B------:R-:W-:Y:S01]  /*e660*/  @UP0 ULDC.64 UR8, c[0x0][0xc08] ;  /* 0x0003020000080ab9 */ /* 0x000fe20000000a00 */
[----:B------:R-:W-:Y:S01]  /*e670*/  IMAD.U32 R2, RZ, RZ, UR4 ;  /* 0x00000004ff027e24 */ /* 0x000fe2000f8e00ff */
[----:B------:R-:W-:-:S03]  /*e680*/  @UP0 UIMAD.WIDE UR8, UR37, 0x4, UR8 ;  /* 0x00000004250808a5 */ /* 0x000fc6000f8e0208 */
[----:B------:R-:W4:Y:S01]  /*e690*/  @P1 LDC R9, c[0x0][0xbf0] ;  /* 0x0002fc00ff091b82 */ /* 0x000f220000000800 */
[----:B------:R-:W-:Y:S02]  /*e6a0*/  UISETP.NE.U32.AND UP0, UPT, UR10, URZ, UPT ;  /* 0x0000003f0a00728c */ /* 0x000fe4000bf05070 */
[----:B------:R-:W-:Y:S01]  /*e6b0*/  IMAD.U32 R4, RZ, RZ, UR8 ;  /* 0x00000008ff047e24 */ /* 0x000fe2000f8e00ff */
[----:B------:R-:W-:Y:S01]  /*e6c0*/  USEL UR16, UR42, URZ, UP1 ;  /* 0x0000003f2a107287 */ /* 0x000fe20008800000 */
[----:B------:R-:W-:Y:S01]  /*e6d0*/  IMAD.U32 R5, RZ, RZ, UR9 ;  /* 0x00000009ff057e24 */ /* 0x000fe2000f8e00ff */
[----:B------:R-:W-:Y:S01]  /*e6e0*/  UISETP.NE.AND.EX UP0, UPT, UR11, URZ, UPT, UP0 ;  /* 0x0000003f0b00728c */ /* 0x000fe2000bf05300 */
[----:B------:R-:W-:Y:S01]  /*e6f0*/  ULDC.64 UR12, c[0x0][UR18+0x218] ;  /* 0x00008600120c7abb */ /* 0x000fe20008000a00 */
[----:B------:R-:W-:Y:S01]  /*e700*/  UMOV UR4, URZ ;  /* 0x0000003f00047c82 */ /* 0x000fe20008000000 */
[----:B------:R-:W-:Y:S01]  /*e710*/  UIMAD.WIDE.U32 UR8, UR12, UR36, URZ ;  /* 0x000000240c0872a5 */ /* 0x000fe2000f8e003f */
[----:B-1----:R-:W-:Y:S01]  /*e720*/  VIADD R13, R17, UR39 ;  /* 0x00000027110d7c36 */ /* 0x002fe20008000000 */
[----:B------:R-:W-:Y:S01]  /*e730*/  ULDC.64 UR14, c[0x0][UR18+0x228] ;  /* 0x00008a00120e7abb */ /* 0x000fe20008000a00 */
[----:B------:R-:W-:Y:S01]  /*e740*/  UIMAD UR12, UR13, UR36, URZ ;  /* 0x000000240d0c72a4 */ /* 0x000fe2000f8e023f */
[----:B------:R0:W5:Y:S01]  /*e750*/  @P4 LDG.E R2, desc[UR52][R4.64] ;  /* 0x0000003404024981 */ /* 0x000162000c1e1900 */
[----:B------:R-:W-:Y:S01]  /*e760*/  USHF.R.S32.HI UR17, URZ, 0x1f, UR37 ;  /* 0x0000001f3f117899 */ /* 0x000fe20008011425 */
[----:B------:R-:W-:Y:S01]  /*e770*/  IMAD.MOV.U32 R7, RZ, RZ, R13 ;  /* 0x000000ffff077224 */ /* 0x000fe200078e000d */
[----:B------:R-:W-:-:S02]  /*e780*/  USEL UR7, UR37, URZ, !UP0 ;  /* 0x0000003f25077287 */ /* 0x000fc4000c000000 */
[----:B------:R-:W-:Y:S01]  /*e790*/  UIMAD.WIDE.U32 UR20, UR14, UR16, URZ ;  /* 0x000000100e1472a5 */ /* 0x000fe2000f8e003f */
[----:B------:R-:W-:Y:S01]  /*e7a0*/  ULDC.64 UR10, c[0x0][UR18+0x220] ;  /* 0x00008800120a7abb */ /* 0x000fe20008000a00 */
[----:B------:R-:W-:Y:S02]  /*e7b0*/  UIMAD UR14, UR15, UR16, URZ ;  /* 0x000000100f0e72a4 */ /* 0x000fe4000f8e023f */
[----:B------:R-:W-:Y:S01]  /*e7c0*/  UIADD3 UR15, UR9, UR12, URZ ;  /* 0x0000000c090f7290 */ /* 0x000fe2000fffe03f */
[----:B0-----:R-:W-:Y:S01]  /*e7d0*/  @P1 IMAD.HI.U32 R4, R13, R6, RZ ;  /* 0x000000060d041227 */ /* 0x001fe200078e00ff */
[----:B------:R-:W-:Y:S02]  /*e7e0*/  USEL UR17, UR17, URZ, !UP0 ;  /* 0x0000003f11117287 */ /* 0x000fe4000c000000 */
[----:B------:R-:W-:Y:S01]  /*e7f0*/  UIMAD UR9, UR11, UR7, URZ ;  /* 0x000000070b0972a4 */ /* 0x000fe2000f8e023f */
[----:B------:R-:W-:Y:S01]  /*e800*/  IMAD.U32 R5, RZ, RZ, UR21 ;  /* 0x00000015ff057e24 */ /* 0x000fe2000f8e00ff */
[----:B------:R-:W-:Y:S01]  /*e810*/  UIMAD.WIDE.U32 UR12, UR10, UR7, URZ ;  /* 0x000000070a0c72a5 */ /* 0x000fe2000f8e003f */
[----:B----4-:R-:W-:Y:S01]  /*e820*/  @P1 SHF.R.U32.HI R7, RZ, R9, R4 ;  /* 0x00000009ff071219 */ /* 0x010fe20000011604 */
[----:B------:R-:W-:Y:S01]  /*e830*/  UIMAD UR9, UR10, UR17, UR9 ;  /* 0x000000110a0972a4 */ /* 0x000fe2000f8e0209 */
[----:B------:R-:W-:Y:S01]  /*e840*/  IMAD.U32 R4, RZ, RZ, UR20 ;  /* 0x00000014ff047e24 */ /* 0x000fe2000f8e00ff */
[----:B------:R-:W-:Y:S01]  /*e850*/  UIADD3 UR14, UR21, UR14, URZ ;  /* 0x0000000e150e7290 */ /* 0x000fe2000fffe03f */
[--C-:B------:R-:W-:Y:S01]  /*e860*/  SHF.R.S32.HI R5, RZ, 0x1f, R7.reuse ;  /* 0x0000001fff057819 */ /* 0x100fe20000011407 */
[----:B------:R-:W-:Y:S01]  /*e870*/  UIADD3 UR9, UR13, UR9, URZ ;  /* 0x000000090d097290 */ /* 0x000fe2000fffe03f */
[----:B------:R-:W-:-:S03]  /*e880*/  IMAD.MOV R6, RZ, RZ, -R7 ;  /* 0x000000ffff067224 */ /* 0x000fc600078e0a07 */
[----:B------:R-:W-:Y:S02]  /*e890*/  IMAD.U32 R8, RZ, RZ, UR14 ;  /* 0x0000000eff087e24 */ /* 0x000fe4000f8e00ff */
[----:B------:R-:W-:-:S05]  /*e8a0*/  IMAD R9, R21, R6, R13 ;  /* 0x0000000615097224 */ /* 0x000fca00078e020d */
        /* <DEDUP_REMOVED lines=17> */
[----:B--2---:R-:W-:Y:S08]  /*e9c0*/  @P4 BRA `(.L_x_9748) ;  /* 0x0000000000104947 */ /* 0x004ff00003800000 */
[----:B------:R-:W-:Y:S05]  /*e9d0*/  @!P0 BRA `(.L_x_9748) ;  /* 0x00000000000c8947 */ /* 0x000fea0003800000 */
[----:B------:R-:W2:Y:S04]  /*e9e0*/  LDG.E R5, desc[UR52][R80.64] ;  /* 0x0000003450057981 */ /* 0x000ea8000c1e1900 */
[----:B-----5:R-:W2:Y:S02]  /*e9f0*/  LDG.E R2, desc[UR52][R80.64+0x4] ;  /* 0x0000043450027981 */ /* 0x020ea4000c1e1900 */
[----:B--2---:R-:W-:-:S07]  /*ea00*/  IMAD.IADD R2, R2, 0x1, -R5 ;  /* 0x0000000102027824 */ /* 0x004fce00078e0a05 */
.L_x_9748:
        /* <DEDUP_REMOVED lines=23> */
[----:B------:R-:W-:-:S07]  /*eb80*/  ULDC.64 UR12, c[0x0][0xaa0] ;  /* 0x0002a800000c7ab9 */ /* 0x000fce0000000a00 */
[----:B------:R-:W2:Y:S01]  /*eb90*/  @P1 LDC R37, c[0x0][0xbf0] ;  /* 0x0002fc00ff251b82 */ /* 0x000ea20000000800 */
[----:B0-----:R-:W-:-:S05]  /*eba0*/  VIADD R79, R10, 0xffffff80 ;  /* 0xffffff800a4f7836 */ /* 0x001fca0000000000 */
[----:B------:R-:W-:-:S04]  /*ebb0*/  SHF.R.S32.HI R78, RZ, 0x1f, R79 ;  /* 0x0000001fff4e7819 */ /* 0x000fc8000001144f */
[----:B------:R-:W-:-:S04]  /*ebc0*/  LEA.HI R78, R78, R79, RZ, 0x2 ;  /* 0x0000004f4e4e7211 */ /* 0x000fc800078f10ff */
[----:B------:R-:W-:-:S05]  /*ebd0*/  SHF.R.S32.HI R78, RZ, 0x2, R78 ;  /* 0x00000002ff4e7819 */ /* 0x000fca000001144e */
[----:B------:R-:W-:Y:S01]  /*ebe0*/  IMAD R3, R78, 0x20, R18 ;  /* 0x000000204e037824 */ /* 0x000fe200078e0212 */
[----:B------:R-:W-:-:S03]  /*ebf0*/  SHF.R.S32.HI R36, RZ, 0x1f, R79 ;  /* 0x0000001fff247819 */ /* 0x000fc6000001144f */
[----:B------:R-:W-:Y:S01]  /*ec00*/  IMAD.WIDE R76, R3, 0x2, R76 ;  /* 0x00000002034c7825 */ /* 0x000fe200078e024c */
[----:B------:R-:W-:Y:S01]  /*ec10*/  LEA.HI R36, R36, R79, RZ, 0x2 ;  /* 0x0000004f24247211 */ /* 0x000fe200078f10ff */
[----:B------:R-:W-:Y:S01]  /*ec20*/  UIMAD UR10, UR11, UR12, URZ ;  /* 0x0000000c0b0a72a4 */ /* 0x000fe2000f8e023f */
[----:B------:R-:W-:Y:S02]  /*ec30*/  IADD3 R4, P5, R76, 0x7800, RZ ;  /* 0x000078004c047810 */ /* 0x000fe40007fbe0ff */
[----:B------:R-:W-:Y:S02]  /*ec40*/  LOP3.LUT R36, R36, 0xfffffffc, RZ, 0xc0, !PT ;  /* 0xfffffffc24247812 */ /* 0x000fe400078ec0ff */
[----:B------:R-:W-:Y:S01]  /*ec50*/  LOP3.LUT R3, R4, 0x180, RZ, 0xc0, !PT ;  /* 0x0000018004037812 */ /* 0x000fe200078ec0ff */
[----:B------:R-:W-:Y:S01]  /*ec60*/  UIMAD UR10, UR4, UR13, UR10 ;  /* 0x0000000d040a72a4 */ /* 0x000fe2000f8e020a */
[C---:B------:R-:W-:Y:S01]  /*ec70*/  IADD3 R9, P0, R76.reuse, 0x1800, RZ ;  /* 0x000018004c097810 */ /* 0x040fe20007f1e0ff */
[----:B------:R-:W-:Y:S01]  /*ec80*/  UIMAD.WIDE.U32 UR8, UR4, UR12, URZ ;  /* 0x0000000c040872a5 */ /* 0x000fe2000f8e003f */
[----:B------:R-:W-:Y:S01]  /*ec90*/  SHF.R.U64 R3, R3, 0x3, RZ ;  /* 0x0000000303037819 */ /* 0x000fe200000012ff */
[----:B------:R-:W-:Y:S01]  /*eca0*/  IMAD.IADD R36, R79, 0x1, -R36 ;  /* 0x000000014f247824 */ /* 0x000fe200078e0a24 */
[----:B------:R-:W-:Y:S01]  /*ecb0*/  IADD3 R13, P2, R76, 0x3000, RZ ;  /* 0x000030004c0d7810 */ /* 0x000fe20007f5e0ff */
[----:B------:R-:W-:Y:S01]  /*ecc0*/  UIADD3 UR9, UR9, UR10, URZ ;  /* 0x0000000a09097290 */ /* 0x000fe2000fffe03f */
[----:B------:R-:W-:Y:S01]  /*ecd0*/  LOP3.LUT R32, R3, R4, RZ, 0x3c, !PT ;  /* 0x0000000403207212 */ /* 0x000fe200078e3cff */
[----:B------:R-:W-:Y:S01]  /*ece0*/  IMAD R3, R36, 0x60, R78 ;  /* 0x0000006024037824 */ /* 0x000fe200078e024e */
[----:B------:R-:W-:Y:S01]  /*ecf0*/  ULDC.64 UR10, c[0x0][0xae8] ;  /* 0x0002ba00000a7ab9 */ /* 0x000fe20000000a00 */
[----:B------:R-:W-:Y:S01]  /*ed00*/  USHF.R.S32.HI UR4, URZ, 0x1f, UR7 ;  /* 0x0000001f3f047899 */ /* 0x000fe20008011407 */
[C---:B------:R-:W-:Y:S01]  /*ed10*/  IADD3 R25, P3, R76.reuse, 0x4800, RZ ;  /* 0x000048004c197810 */ /* 0x040fe20007f7e0ff */
[----:B------:R-:W-:Y:S01]  /*ed20*/  UIMAD.WIDE.U32 UR8, UR36, UR10, UR8 ;  /* 0x0000000a240872a5 */ /* 0x000fe2000f8e0008 */
[----:B------:R-:W-:Y:S01]  /*ed30*/  VIADD R39, R3, UR39 ;  /* 0x0000002703277c36 */ /* 0x000fe20008000000 */
[C---:B------:R-:W-:Y:S01]  /*ed40*/  IADD3 R29, P4, R76.reuse, 0x6000, RZ ;  /* 0x000060004c1d7810 */ /* 0x040fe20007f9e0ff */
[----:B------:R-:W-:Y:S01]  /*ed50*/  IMAD.X R33, RZ, RZ, R77, P5 ;  /* 0x000000ffff217224 */ /* 0x000fe200028e064d */
[----:B------:R-:W-:Y:S01]  /*ed60*/  UIMAD UR9, UR36, UR11, UR9 ;  /* 0x0000000b240972a4 */ /* 0x000fe2000f8e0209 */
[----:B-1----:R-:W-:Y:S01]  /*ed70*/  @P1 IMAD.HI.U32 R20, R39, R20, RZ ;  /* 0x0000001427141227 */ /* 0x002fe200078e00ff */
[----:B------:R-:W-:Y:S01]  /*ed80*/  LOP3.LUT R8, R9, 0x180, RZ, 0xc0, !PT ;  /* 0x0000018009087812 */ /* 0x000fe200078ec0ff */
[----:B------:R-:W-:Y:S01]  /*ed90*/  ULDC.64 UR10, c[0x0][0xaf0] ;  /* 0x0002bc00000a7ab9 */ /* 0x000fe20000000a00 */
[----:B------:R-:W-:Y:S01]  /*eda0*/  LOP3.LUT R12, R13, 0x180, RZ, 0xc0, !PT ;  /* 0x000001800d0c7812 */ /* 0x000fe200078ec0ff */
[----:B------:R-:W-:Y:S01]  /*edb0*/  UIMAD UR4, UR4, UR10, URZ ;  /* 0x0000000a040472a4 */ /* 0x000fe2000f8e023f */
[----:B------:R-:W-:Y:S01]  /*edc0*/  LOP3.LUT R24, R25, 0x180, RZ, 0xc0, !PT ;  /* 0x0000018019187812 */ /* 0x000fe200078ec0ff */
[----:B------:R-:W-:Y:S01]  /*edd0*/  IMAD.MOV.U32 R3, RZ, RZ, R39 ;  /* 0x000000ffff037224 */ /* 0x000fe200078e0027 */
[----:B------:R-:W-:Y:S01]  /*ede0*/  LOP3.LUT R28, R29, 0x180, RZ, 0xc0, !PT ;  /* 0x000001801d1c7812 */ /* 0x000fe200078ec0ff */
[----:B------:R-:W-:Y:S01]  /*edf0*/  UIMAD UR4, UR7, UR11, UR4 ;  /* 0x0000000b070472a4 */ /* 0x000fe2000f8e0204 */
[----:B------:R-:W-:Y:S01]  /*ee00*/  LOP3.LUT R5, R76, 0x180, RZ, 0xc0, !PT ;  /* 0x000001804c057812 */ /* 0x000fe200078ec0ff */
[----:B------:R-:W-:Y:S01]  /*ee10*/  UIMAD.WIDE.U32 UR8, UR7, UR10, UR8 ;  /* 0x0000000a070872a5 */ /* 0x000fe2000f8e0008 */
[----:B--2---:R-:W-:Y:S01]  /*ee20*/  @P1 SHF.R.U32.HI R3, RZ, R37, R20 ;  /* 0x00000025ff031219 */ /* 0x004fe20000011614 */
[----:B------:R-:W5:Y:S01]  /*ee30*/  LD.E.128 R32, desc[UR52][R32.64] ;  /* 0x0000003420207980 */ /* 0x000f62000c101d00 */
[----:B------:R-:W-:-:S02]  /*ee40*/  SHF.R.U64 R8, R8, 0x3, RZ ;  /* 0x0000000308087819 */ /* 0x000fc400000012ff */
[----:B------:R-:W-:Y:S02]  /*ee50*/  SHF.R.U64 R12, R12, 0x3, RZ ;  /* 0x000000030c0c7819 */ /* 0x000fe400000012ff */
[----:B------:R-:W-:Y:S02]  /*ee60*/  SHF.R.U64 R24, R24, 0x3, RZ ;  /* 0x0000000318187819 */ /* 0x000fe400000012ff */
[----:B------:R-:W-:Y:S01]  /*ee70*/  SHF.R.U64 R28, R28, 0x3, RZ ;  /* 0x000000031c1c7819 */ /* 0x000fe200000012ff */
[----:B------:R-:W-:Y:S01]  /*ee80*/  UIADD3 UR4, UR9, UR4, URZ ;  /* 0x0000000409047290 */ /* 0x000fe2000fffe03f */
[----:B------:R-:W-:Y:S01]  /*ee90*/  SHF.R.U64 R5, R5, 0x3, RZ ;  /* 0x0000000305057819 */ /* 0x000fe200000012ff */
[----:B------:R-:W-:Y:S01]  /*eea0*/  ULDC.64 UR10, c[0x0][0xae0] ;  /* 0x0002b800000a7ab9 */ /* 0x000fe20000000a00 */
        /* <DEDUP_REMOVED lines=11> */
[----:B------:R-:W-:Y:S01]  /*ef60*/  IMAD.U32 R37, RZ, RZ, UR9 ;  /* 0x00000009ff257e24 */ /* 0x000fe2000f8e00ff */
[----:B------:R-:W5:Y:S01]  /*ef70*/  LD.E.128 R8, desc[UR52][R8.64] ;  /* 0x0000003408087980 */ /* 0x000f62000c101d00 */
[----:B------:R-:W-:-:S02]  /*ef80*/  IMAD R20, R20, UR10, RZ ;  /* 0x0000000a14147c24 */ /* 0x000fc4000f8e02ff */
[----:B------:R-:W-:Y:S01]  /*ef90*/  IMAD.U32 R36, RZ, RZ, UR8 ;  /* 0x00000008ff247e24 */ /* 0x000fe2000f8e00ff */
[----:B------:R0:W5:Y:S01]  /*efa0*/  LD.E.128 R4, desc[UR52][R76.64] ;  /* 0x000000344c047980 */ /* 0x000162000c101d00 */
[----:B------:R-:W-:Y:S01]  /*efb0*/  IMAD.U32 R37, RZ, RZ, UR4 ;  /* 0x00000004ff257e24 */ /* 0x000fe2000f8e00ff */
[----:B------:R-:W-:Y:S01]  /*efc0*/  ULDC.64 UR8, c[0x0][0xad8] ;  /* 0x0002b60000087ab9 */ /* 0x000fe20000000a00 */
[----:B------:R-:W-:Y:S01]  /*efd0*/  IMAD R39, R21, R38, R39 ;  /* 0x0000002615277224 */ /* 0x000fe200078e0227 */
[----:B------:R-:W5:Y:S01]  /*efe0*/  LD.E.128 R12, desc[UR52][R12.64] ;  /* 0x000000340c0c7980 */ /* 0x000f62000c101d00 */
[C---:B------:R-:W-:Y:S02]  /*eff0*/  IMAD R41, R3.reuse, UR11, R20 ;  /* 0x0000000b03297c24 */ /* 0x040fe4000f8e0214 */
[----:B------:R-:W-:Y:S01]  /*f000*/  IMAD.WIDE.U32 R20, R3, UR10, R36 ;  /* 0x0000000a03147c25 */ /* 0x000fe2000f8e0024 */
[----:B------:R-:W5:Y:S01]  /*f010*/  LD.E.128 R24, desc[UR52][R24.64] ;  /* 0x0000003418187980 */ /* 0x000f62000c101d00 */
[----:B------:R-:W-:-:S03]  /*f020*/  SHF.R.S32.HI R3, RZ, 0x1f, R39 ;  /* 0x0000001fff037819 */ /* 0x000fc60000011427 */
[----:B------:R-:W5:Y:S01]  /*f030*/  LD.E.128 R28, desc[UR52][R28.64] ;  /* 0x000000341c1c7980 */ /* 0x000f62000c101d00 */
[----:B------:R-:W-:Y:S01]  /*f040*/  @!PT LDS RZ, [RZ] ;  /* 0x00000000fffff984 */ /* 0x000fe20000000800 */
[----:B------:R-:W-:Y:S01]  /*f050*/  @!PT LDS RZ, [RZ] ;  /* 0x00000000fffff984 */ /* 0x000fe20000000800 */
[----:B------:R-:W-:Y:S01]  /*f060*/  @!PT LDS RZ, [RZ] ;  /* 0x00000000fffff984 */ /* 0x000fe20000000800 */
[----:B------:R-:W-:Y:S01]  /*f070*/  @!PT LDS RZ, [RZ] ;  /* 0x00000000fffff984 */ /* 0x000fe20000000800 */
[----:B------:R1:W-:Y:S06]  /*f080*/  MEMBAR.ALL.CTA ;  /* 0x0000000000007992 */ /* 0x0003ec0000008000 */
[----:B-1----:R-:W1:Y:S01]  /*f090*/  FENCE.VIEW.ASYNC.S ;  /* 0x00000000000073c6 */ /* 0x002e620000000000 */
[----:B------:R-:W-:Y:S02]  /*f0a0*/  IMAD.IADD R21, R21, 0x1, R41 ;  /* 0x0000000115157824 */ /* 0x000fe400078e0229 */
[----:B------:R-:W-:-:S02]  /*f0b0*/  IMAD R36, R3, UR8, RZ ;  /* 0x0000000803247c24 */ /* 0x000fc4000f8e02ff */
[----:B------:R-:W-:Y:S02]  /*f0c0*/  VIADD R45, R78, UR39 ;  /* 0x000000274e2d7c36 */ /* 0x000fe40008000000 */
[C---:B------:R-:W-:Y:S02]  /*f0d0*/  IMAD R3, R39.reuse, UR9, R36 ;  /* 0x0000000927037c24 */ /* 0x040fe4000f8e0224 */
[----:B------:R-:W-:Y:S01]  /*f0e0*/  IMAD.WIDE.U32 R20, R39, UR8, R20 ;  /* 0x0000000827147c25 */ /* 0x000fe2000f8e0014 */
[----:B------:R-:W-:Y:S01]  /*f0f0*/  ISETP.GE.AND P0, PT, R45, R2, PT ;  /* 0x000000022d00720c */ /* 0x000fe20003f06270 */
[----:B------:R-:W-:Y:S02]  /*f100*/  ULDC.64 UR8, c[0x0][0xa80] ;  /* 0x0002a00000087ab9 */ /* 0x000fe40000000a00 */
[----:B------:R-:W-:Y:S01]  /*f110*/  IMAD.IADD R3, R21, 0x1, R3 ;  /* 0x0000000115037824 */ /* 0x000fe200078e0203 */
[----:B------:R-:W-:Y:S01]  /*f120*/  LEA R42, P1, R20, UR8, 0x1 ;  /* 0x00000008142a7c11 */ /* 0x000fe2000f8208ff */
[----:B------:R-:W-:-:S03]  /*f130*/  VIADD R0, R0, 0x19c20 ;  /* 0x00019c2000007836 */ /* 0x000fc60000000000 */
[----:B------:R-:W-:Y:S02]  /*f140*/  LEA.HI.X R43, R20, UR9, R3, 0x1, P1 ;  /* 0x00000009142b7c11 */ /* 0x000fe400088f0c03 */
[----:B------:R-:W-:Y:S01]  /*f150*/  PRMT R0, RZ, 0x654, R0 ;  /* 0x00000654ff007816 */ /* 0x000fe20000000000 */
[----:B-1----:R0:W1:Y:S01]  /*f160*/  SHFL.IDX PT, R36, R42, RZ, 0x1c1f ;  /* 0x001c1fff2a247589 */ /* 0x00206200000e0000 */
[----:B------:R-:W-:Y:S02]  /*f170*/  BSSY B1, `(.L_x_9750) ;  /* 0x0000012000017945 */ /* 0x000fe40003800000 */
[----:B------:R0:W-:Y:S01]  /*f180*/  SYNCS.ARRIVE.TRANS64.RED.A1T0 RZ, [R0+URZ], RZ ;  /* 0x000000ff00ff79a7 */ /* 0x0001e2000810043f */
        /* <DEDUP_REMOVED lines=13> */
[----:B-----5:R3:W-:Y:S04]  /*f260*/  @!P0 ST.E.128 desc[UR52][R20.64], R4 ;  /* 0x0000000414008985 */ /* 0x0207e8000c101d34 */
[----:B------:R3:W-:Y:S04]  /*f270*/  @!P1 ST.E.128 desc[UR52][R38.64], R12 ;  /* 0x0000000c26009985 */ /* 0x0007e8000c101d34 */
[----:B------:R3:W-:Y:S02]  /*f280*/  @!P2 ST.E.128 desc[UR52][R40.64], R28 ;  /* 0x0000001c2800a985 */ /* 0x0007e4000c101d34 */
.L_x_9751:
[----:B------:R-:W-:Y:S05]  /*f290*/  BSYNC B1 ;  /* 0x0000000000017941 */ /* 0x000fea0003800000 */
.L_x_9750:
[----:B------:R-:W-:Y:S01]  /*f2a0*/  VIADD R3, R45, 0x60 ;  /* 0x000000602d037836 */ /* 0x000fe20000000000 */
[----:B---3-5:R3:W4:Y:S04]  /*f2b0*/  SHFL.IDX PT, R5, R43, 0x1, 0x1c1f ;  /* 0x003c1f002b057f89 */ /* 0x02872800000e0000 */
        /* <DEDUP_REMOVED lines=17> */
.L_x_9749:
        /* <DEDUP_REMOVED lines=12> */
[----:B------:R-:W-:Y:S01]  /*f490*/  BSSY B1, `(.L_x_9753) ;  /* 0x000006d000017945 */ /* 0x000fe20003800000 */
[----:B------:R-:W-:Y:S01]  /*f4a0*/  ULDC.64 UR10, c[0x0][0xb38] ;  /* 0x0002ce00000a7ab9 */ /* 0x000fe20000000a00 */
[C---:B------:R-:W-:Y:S01]  /*f4b0*/  VIADD R85, R16.reuse, 0x20 ;  /* 0x0000002010557836 */ /* 0x040fe20000000000 */
[----:B------:R-:W-:Y:S01]  /*f4c0*/  UIMAD.WIDE.U32 UR8, UR36, UR10, UR8 ;  /* 0x0000000a240872a5 */ /* 0x000fe2000f8e0008 */
[C---:B------:R-:W-:Y:S01]  /*f4d0*/  VIADD R87, R16.reuse, 0x18 ;  /* 0x0000001810577836 */ /* 0x040fe20000000000 */
[----:B------:R-:W-:Y:S01]  /*f4e0*/  SHF.R.S32.HI R26, RZ, 0x1f, R23 ;  /* 0x0000001fff1a7819 */ /* 0x000fe20000011417 */
[C---:B------:R-:W-:Y:S01]  /*f4f0*/  VIADD R89, R16.reuse, 0x10 ;  /* 0x0000001010597836 */ /* 0x040fe20000000000 */
[----:B------:R-:W-:Y:S01]  /*f500*/  UIMAD UR9, UR36, UR11, UR9 ;  /* 0x0000000b240972a4 */ /* 0x000fe2000f8e0209 */
[----:B------:R-:W-:Y:S01]  /*f510*/  SHF.R.S32.HI R27, RZ, 0x1f, R153 ;  /* 0x0000001fff1b7819 */ /* 0x000fe20000011499 */
[C---:B------:R-:W-:Y:S01]  /*f520*/  VIADD R80, R16.reuse, 0x30 ;  /* 0x0000003010507836 */ /* 0x040fe20000000000 */
[----:B------:R-:W-:Y:S01]  /*f530*/  ULDC.64 UR10, c[0x0][0xb40] ;  /* 0x0002d000000a7ab9 */ /* 0x000fe20000000a00 */
[----:B------:R-:W-:Y:S01]  /*f540*/  SHF.R.S32.HI R76, RZ, 0x1f, R154 ;  /* 0x0000001fff4c7819 */ /* 0x000fe2000001149a */
[----:B------:R-:W-:Y:S01]  /*f550*/  UIMAD UR4, UR4, UR10, URZ ;  /* 0x0000000a040472a4 */ /* 0x000fe2000f8e023f */
[----:B0-----:R-:W-:Y:S01]  /*f560*/  @P1 IMAD.HI.U32 R4, R13, R4, RZ ;  /* 0x000000040d041227 */ /* 0x001fe200078e00ff */
[----:B------:R-:W-:Y:S01]  /*f570*/  UIMAD.WIDE.U32 UR8, UR7, UR10, UR8 ;  /* 0x0000000a070872a5 */ /* 0x000fe2000f8e0008 */
[----:B------:R-:W-:Y:S01]  /*f580*/  SHF.R.S32.HI R77, RZ, 0x1f, R155 ;  /* 0x0000001fff4d7819 */ /* 0x000fe2000001149b */
[----:B------:R-:W-:Y:S01]  /*f590*/  UIMAD UR4, UR7, UR11, UR4 ;  /* 0x0000000b070472a4 */ /* 0x000fe2000f8e0204 */
[----:B------:R-:W-:Y:S01]  /*f5a0*/  SHF.R.S32.HI R78, RZ, 0x1f, R156 ;  /* 0x0000001fff4e7819 */ /* 0x000fe2000001149c */
[C---:B------:R-:W-:Y:S01]  /*f5b0*/  VIADD R82, R16.reuse, 0x28 ;  /* 0x0000002810527836 */ /* 0x040fe20000000000 */
[----:B------:R-:W-:Y:S01]  /*f5c0*/  ULDC.64 UR10, c[0x0][0xb48] ;  /* 0x0002d200000a7ab9 */ /* 0x000fe20000000a00 */
[----:B------:R-:W-:Y:S01]  /*f5d0*/  UIADD3 UR9, UR9, UR4, URZ ;  /* 0x0000000409097290 */ /* 0x000fe2000fffe03f */
[----:B-1----:R-:W-:Y:S01]  /*f5e0*/  @P1 SHF.R.U32.HI R3, RZ, R5, R4 ;  /* 0x00000005ff031219 */ /* 0x002fe20000011604 */
[----:B------:R-:W-:Y:S01]  /*f5f0*/  VIADD R84, R16, 0x20 ;  /* 0x0000002010547836 */ /* 0x000fe20000000000 */
        /* <DEDUP_REMOVED lines=24> */
[----:B------:R-:W-:Y:S01]  /*f780*/  ULDC.64 UR8, c[0x0][0xb00] ;  /* 0x0002c00000087ab9 */ /* 0x000fe20000000a00 */
[----:B------:R-:W-:Y:S02]  /*f790*/  SHF.R.S32.HI R21, RZ, 0x1f, R16 ;  /* 0x0000001fff157819 */ /* 0x000fe40000011410 */
[----:B------:R-:W-:Y:S01]  /*f7a0*/  VIADD R6, R0, 0x19c20 ;  /* 0x00019c2000067836 */ /* 0x000fe20000000000 */
[----:B------:R-:W-:Y:S01]  /*f7b0*/  LEA R0, P1, R4, UR8, 0x2 ;  /* 0x0000000804007c11 */ /* 0x000fe2000f8210ff */
[----:B------:R-:W-:-:S02]  /*f7c0*/  IMAD.IADD R3, R5, 0x1, R3 ;  /* 0x0000000105037824 */ /* 0x000fc400078e0203 */
[----:B------:R-:W-:Y:S01]  /*f7d0*/  VIADD R86, R16, 0x18 ;  /* 0x0000001810567836 */ /* 0x000fe20000000000 */
[----:B------:R-:W-:Y:S01]  /*f7e0*/  PRMT R6, RZ, 0x654, R6 ;  /* 0x00000654ff067816 */ /* 0x000fe20000000006 */
[----:B------:R0:W1:Y:S01]  /*f7f0*/  SHFL.IDX PT, R24, R0, RZ, 0x1c1f ;  /* 0x001c1fff00187589 */ /* 0x00006200000e0000 */
[----:B------:R-:W-:Y:S01]  /*f800*/  LEA.HI.X R3, R4, UR9, R3, 0x2, P1 ;  /* 0x0000000904037c11 */ /* 0x000fe200088f1403 */
[----:B------:R-:W-:Y:S01]  /*f810*/  VIADD R88, R16, 0x10 ;  /* 0x0000001010587836 */ /* 0x000fe20000000000 */
[----:B------:R0:W-:Y:S03]  /*f820*/  SYNCS.ARRIVE.TRANS64.RED.A1T0 RZ, [R6+URZ], RZ ;  /* 0x000000ff06ff79a7 */ /* 0x0001e6000810043f */
        /* <DEDUP_REMOVED lines=8> */
[C---:B0-----:R-:W-:Y:S02]  /*f8b0*/  @!P4 LEA R6, P6, R23.reuse, R24, 0x2 ;  /* 0x000000181706c211 */ /* 0x041fe400078c10ff */
[-C--:B--2---:R-:W-:Y:S02]  /*f8c0*/  @!P2 LEA.HI.X R5, R16, R20.reuse, R21, 0x2, P1 ;  /* 0x000000141005a211 */ /* 0x084fe400008f1415 */
[----:B------:R-:W-:Y:S02]  /*f8d0*/  ISETP.GE.AND P1, PT, R84, UR4, PT ;  /* 0x0000000454007c0c */ /* 0x000fe4000bf26270 */
[----:B------:R-:W-:Y:S01]  /*f8e0*/  @!P4 LEA.HI.X R7, R23, R20, R26, 0x2, P6 ;  /* 0x000000141707c211 */ /* 0x000fe200030f141a */
[----:B------:R0:W-:Y:S01]  /*f8f0*/  @!P2 ST.E.64 desc[UR52][R4.64], R74 ;  /* 0x0000004a0400a985 */ /* 0x0001e2000c101b34 */
[----:B------:R-:W-:-:S02]  /*f900*/  ISETP.GE.AND P2, PT, R82, UR4, PT ;  /* 0x0000000452007c0c */ /* 0x000fc4000bf46270 */
[----:B------:R-:W-:Y:S01]  /*f910*/  @!P3 LEA R8, P5, R88, R24, 0x2 ;  /* 0x000000185808b211 */ /* 0x000fe200078a10ff */
[----:B------:R1:W-:Y:S01]  /*f920*/  @!P4 ST.E.64 desc[UR52][R6.64], R72 ;  /* 0x000000480600c985 */ /* 0x0003e2000c101b34 */
[----:B------:R-:W-:Y:S02]  /*f930*/  ISETP.GE.AND P4, PT, R80, UR4, PT ;  /* 0x0000000450007c0c */ /* 0x000fe4000bf86270 */
[----:B------:R-:W-:Y:S02]  /*f940*/  @!P3 LEA.HI.X R9, R88, R20, R89, 0x2, P5 ;  /* 0x000000145809b211 */ /* 0x000fe400028f1459 */
[-C--:B------:R-:W-:Y:S02]  /*f950*/  @!P0 LEA R10, P6, R86, R24.reuse, 0x2 ;  /* 0x00000018560a8211 */ /* 0x080fe400078c10ff */
[----:B------:R-:W-:Y:S01]  /*f960*/  @!P1 LEA R12, P5, R84, R24, 0x2 ;  /* 0x00000018540c9211 */ /* 0x000fe200078a10ff */
[----:B------:R2:W-:Y:S01]  /*f970*/  @!P3 ST.E.64 desc[UR52][R8.64], R66 ;  /* 0x000000420800b985 */ /* 0x0005e2000c101b34 */
[----:B------:R-:W-:-:S02]  /*f980*/  @!P0 LEA.HI.X R11, R86, R20, R87, 0x2, P6 ;  /* 0x00000014560b8211 */ /* 0x000fc400030f1457 */
[----:B------:R-:W-:Y:S02]  /*f990*/  ISETP.GE.AND P3, PT, R157, UR4, PT ;  /* 0x000000049d007c0c */ /* 0x000fe4000bf66270 */
[----:B------:R-:W-:Y:S01]  /*f9a0*/  @!P2 LEA R14, P6, R82, R24, 0x2 ;  /* 0x00000018520ea211 */ /* 0x000fe200078c10ff */
[----:B------:R3:W-:Y:S01]  /*f9b0*/  @!P0 ST.E.64 desc[UR52][R10.64], R64 ;  /* 0x000000400a008985 */ /* 0x0007e2000c101b34 */
[-C--:B------:R-:W-:Y:S02]  /*f9c0*/  @!P1 LEA.HI.X R13, R84, R20.reuse, R85, 0x2, P5 ;  /* 0x00000014540d9211 */ /* 0x080fe400028f1455 */
[----:B------:R-:W-:Y:S02]  /*f9d0*/  @!P2 LEA.HI.X R15, R82, R20, R83, 0x2, P6 ;  /* 0x00000014520fa211 */ /* 0x000fe400030f1453 */
[----:B------:R-:W-:Y:S01]  /*f9e0*/  ISETP.GE.AND P0, PT, R156, UR4, PT ;  /* 0x000000049c007c0c */ /* 0x000fe2000bf06270 */
[----:B------:R4:W-:Y:S01]  /*f9f0*/  @!P1 ST.E.64 desc[UR52][R12.64], R58 ;  /* 0x0000003a0c009985 */ /* 0x0009e2000c101b34 */
[----:B0-----:R-:W-:-:S02]  /*fa00*/  @!P4 LEA R4, P1, R80, R24, 0x2 ;  /* 0x000000185004c211 */ /* 0x001fc400078210ff */
[----:B------:R-:W-:Y:S01]  /*fa10*/  ISETP.GE.AND P5, PT, R155, UR4, PT ;  /* 0x000000049b007c0c */ /* 0x000fe2000bfa6270 */
[----:B------:R0:W-:Y:S01]  /*fa20*/  @!P2 ST.E.64 desc[UR52][R14.64], R56 ;  /* 0x000000380e00a985 */ /* 0x0001e2000c101b34 */
[----:B------:R-:W-:Y:S02]  /*fa30*/  @!P4 LEA.HI.X R5, R80, R20, R81, 0x2, P1 ;  /* 0x000000145005c211 */ /* 0x000fe400008f1451 */
[----:B------:R-:W-:Y:S02]  /*fa40*/  ISETP.GE.AND P2, PT, R154, UR4, PT ;  /* 0x000000049a007c0c */ /* 0x000fe4000bf46270 */
[----:B------:R-:W-:Y:S01]  /*fa50*/  ISETP.GE.AND P1, PT, R153, UR4, PT ;  /* 0x0000000499007c0c */ /* 0x000fe2000bf26270 */
[----:B------:R0:W-:Y:S01]  /*fa60*/  @!P4 ST.E.64 desc[UR52][R4.64], R50 ;  /* 0x000000320400c985 */ /* 0x0001e2000c101b34 */
[-C--:B-1----:R-:W-:Y:S02]  /*fa70*/  @!P3 LEA R6, P6, R157, R24.reuse, 0x2 ;  /* 0x000000189d06b211 */ /* 0x082fe400078c10ff */
[----:B--2---:R-:W-:-:S02]  /*fa80*/  @!P0 LEA R8, P4, R156, R24, 0x2 ;  /* 0x000000189c088211 */ /* 0x004fc400078810ff */
[-C--:B------:R-:W-:Y:S02]  /*fa90*/  @!P3 LEA.HI.X R7, R157, R20.reuse, R79, 0x2, P6 ;  /* 0x000000149d07b211 */ /* 0x080fe400030f144f */
[----:B------:R-:W-:-:S03]  /*faa0*/  @!P0 LEA.HI.X R9, R156, R20, R78, 0x2, P4 ;  /* 0x000000149c098211 */ /* 0x000fc600020f144e */
[----:B------:R1:W-:Y:S01]  /*fab0*/  @!P3 ST.E.64 desc[UR52][R6.64], R48 ;  /* 0x000000300600b985 */ /* 0x0003e2000c101b34 */
[-C--:B---3--:R-:W-:Y:S02]  /*fac0*/  @!P5 LEA R10, P3, R155, R24.reuse, 0x2 ;  /* 0x000000189b0ad211 */ /* 0x088fe400078610ff */
[CC--:B----4-:R-:W-:Y:S01]  /*fad0*/  @!P2 LEA R12, P4, R154.reuse, R24.reuse, 0x2 ;  /* 0x000000189a0ca211 */ /* 0x0d0fe200078810ff */
[----:B------:R1:W-:Y:S01]  /*fae0*/  @!P0 ST.E.64 desc[UR52][R8.64], R42 ;  /* 0x0000002a08008985 */ /* 0x0003e2000c101b34 */
[----:B0-----:R-:W-:Y:S02]  /*faf0*/  @!P1 LEA R14, P6, R153, R24, 0x2 ;  /* 0x00000018990e9211 */ /* 0x001fe400078c10ff */
[-C--:B------:R-:W-:Y:S02]  /*fb00*/  @!P5 LEA.HI.X R11, R155, R20.reuse, R77, 0x2, P3 ;  /* 0x000000149b0bd211 */ /* 0x080fe400018f144d */
[-C--:B------:R-:W-:Y:S02]  /*fb10*/  @!P2 LEA.HI.X R13, R154, R20.reuse, R76, 0x2, P4 ;  /* 0x000000149a0da211 */ /* 0x080fe400020f144c */
[----:B------:R-:W-:Y:S01]  /*fb20*/  @!P1 LEA.HI.X R15, R153, R20, R27, 0x2, P6 ;  /* 0x00000014990f9211 */ /* 0x000fe200030f141b */
[----:B------:R1:W-:Y:S04]  /*fb30*/  @!P5 ST.E.64 desc[UR52][R10.64], R40 ;  /* 0x000000280a00d985 */ /* 0x0003e8000c101b34 */
[----:B------:R1:W-:Y:S04]  /*fb40*/  @!P2 ST.E.64 desc[UR52][R12.64], R34 ;  /* 0x000000220c00a985 */ /* 0x0003e8000c101b34 */
[----:B------:R1:W-:Y:S02]  /*fb50*/  @!P1 ST.E.64 desc[UR52][R14.64], R32 ;  /* 0x000000200e009985 */ /* 0x0003e4000c101b34 */
.L_x_9754:
[----:B------:R-:W-:Y:S05]  /*fb60*/  BSYNC B1 ;  /* 0x0000000000017941 */ /* 0x000fea0003800000 */
.L_x_9753:
[----:B------:R-:W-:Y:S01]  /*fb70*/  ISETP.GE.AND P0, PT, R25, R2, PT ;  /* 0x000000021900720c */ /* 0x000fe20003f06270 */
[----:B-1----:R1:W3:Y:S04]  /*fb80*/  SHFL.IDX PT, R14, R3, 0x1, 0x1c1f ;  /* 0x003c1f00030e7f89 */ /* 0x0022e800000e0000 */
[----:B0-----:R-:W0:Y:S08]  /*fb90*/  SHFL.IDX PT, R0, R0, 0x1, 0x1c1f ;  /* 0x003c1f0000007f89 */ /* 0x001e3000000e0000 */
[----:B-1----:R-:W-:Y:S05]  /*fba0*/  @P0 BRA `(.L_x_9752) ;  /* 0x0000000c009c0947 */ /* 0x002fea0003800000 */
[----:B------:R-:W-:Y:S02]  /*fbb0*/  ULDC UR4, c[0x0][0xac8] ;  /* 0x0002b20000047ab9 */ /* 0x000fe40000000800 */
[----:B------:R-:W-:Y:S02]  /*fbc0*/  ISETP.GE.AND P6, PT, R16, UR4, PT ;  /* 0x0000000410007c0c */ /* 0x000fe4000bfc6270 */
[----:B------:R-:W-:Y:S02]  /*fbd0*/  ISETP.GE.AND P0, PT, R23, UR4, PT ;  /* 0x0000000417007c0c */ /* 0x000fe4000bf06270 */
[----:B------:R-:W-:Y:S02]  /*fbe0*/  ISETP.GE.AND P2, PT, R88, UR4, PT ;  /* 0x0000000458007c0c */ /* 0x000fe4000bf46270 */
[----:B------:R-:W-:Y:S02]  /*fbf0*/  ISETP.GE.AND P4, PT, R86, UR4, PT ;  /* 0x0000000456007c0c */ /* 0x000fe4000bf86270 */
[----:B------:R-:W-:-:S05]  /*fc00*/  ISETP.GE.AND P3, PT, R84, UR4, PT ;  /* 0x0000000454007c0c */ /* 0x000fca000bf66270 */
[CC--:B0-----:R-:W-:Y:S02]  /*fc10*/  @!P6 LEA R2, P1, R16.reuse, R0.reuse, 0x2 ;  /* 0x000000001002e211 */ /* 0x0c1fe400078210ff */
[C---:B------:R-:W-:Y:S02]  /*fc20*/  @!P0 LEA R4, P5, R23.reuse, R0, 0x2 ;  /* 0x0000000017048211 */ /* 0x040fe400078a10ff */
[-C--:B---3--:R-:W-:Y:S02]  /*fc30*/  @!P6 LEA.HI.X R3, R16, R14.reuse, R21, 0x2, P1 ;  /* 0x0000000e1003e211 */ /* 0x088fe400008f1415 */
[----:B------:R-:W-:Y:S02]  /*fc40*/  @!P0 LEA.HI.X R5, R23, R14, R26, 0x2, P5 ;  /* 0x0000000e17058211 */ /* 0x000fe400028f141a */
[-C--:B------:R-:W-:Y:S01]  /*fc50*/  @!P2 LEA R6, P1, R88, R0.reuse, 0x2 ;  /* 0x000000005806a211 */ /* 0x080fe200078210ff */
[----:B------:R0:W-:Y:S01]  /*fc60*/  @!P6 ST.E.64 desc[UR52][R2.64], R70 ;  /* 0x000000460200e985 */ /* 0x0001e2000c101b34 */
[----:B------:R-:W-:-:S02]  /*fc70*/  @!P4 LEA R8, P5, R86, R0, 0x2 ;  /* 0x000000005608c211 */ /* 0x000fc400078a10ff */
[-C--:B------:R-:W-:Y:S01]  /*fc80*/  @!P2 LEA.HI.X R7, R88, R14.reuse, R89, 0x2, P1 ;  /* 0x0000000e5807a211 */ /* 0x080fe200008f1459 */
[----:B------:R1:W-:Y:S01]  /*fc90*/  @!P0 ST.E.64 desc[UR52][R4.64], R68 ;  /* 0x0000004404008985 */ /* 0x0003e2000c101b34 */
[----:B------:R-:W-:Y:S02]  /*fca0*/  ISETP.GE.AND P0, PT, R82, UR4, PT ;  /* 0x0000000452007c0c */ /* 0x000fe4000bf06270 */
[----:B------:R-:W-:Y:S01]  /*fcb0*/  @!P4 LEA.HI.X R9, R86, R14, R87, 0x2, P5 ;  /* 0x0000000e5609c211 */ /* 0x000fe200028f1457 */
[----:B------:R-:W-:Y:S01]  /*fcc0*/  @!P2 ST.E.64 desc[UR52][R6.64], R62 ;  /* 0x0000003e0600a985 */ /* 0x000fe2000c101b34 */
[----:B------:R-:W-:Y:S02]  /*fcd0*/  ISETP.GE.AND P1, PT, R80, UR4, PT ;  /* 0x0000000450007c0c */ /* 0x000fe4000bf26270 */
[----:B------:R-:W-:Y:S01]  /*fce0*/  @!P3 LEA R10, P6, R84, R0, 0x2 ;  /* 0x00000000540ab211 */ /* 0x000fe200078c10ff */
[----:B------:R3:W-:Y:S01]  /*fcf0*/  @!P4 ST.E.64 desc[UR52][R8.64], R60 ;  /* 0x0000003c0800c985 */ /* 0x0007e2000c101b34 */
[----:B------:R-:W-:-:S02]  /*fd00*/  ISETP.GE.AND P2, PT, R157, UR4, PT ;  /* 0x000000049d007c0c */ /* 0x000fc4000bf46270 */
[----:B------:R-:W-:Y:S02]  /*fd10*/  @!P3 LEA.HI.X R11, R84, R14, R85, 0x2, P6 ;  /* 0x0000000e540bb211 */ /* 0x000fe400030f1455 */
[----:B------:R-:W-:Y:S02]  /*fd20*/  ISETP.GE.AND P5, PT, R156, UR4, PT ;  /* 0x000000049c007c0c */ /* 0x000fe4000bfa6270 */
[----:B0-----:R-:W-:Y:S01]  /*fd30*/  @!P0 LEA R2, P4, R82, R0, 0x2 ;  /* 0x0000000052028211 */ /* 0x001fe200078810ff */
[----:B------:R0:W-:Y:S01]  /*fd40*/  @!P3 ST.E.64 desc[UR52][R10.64], R54 ;  /* 0x000000360a00b985 */ /* 0x0001e2000c101b34 */
[----:B------:R-:W-:Y:S02]  /*fd50*/  ISETP.GE.AND P3, PT, R154, UR4, PT ;  /* 0x000000049a007c0c */ /* 0x000fe4000bf66270 */
[----:B------:R-:W-:Y:S02]  /*fd60*/  @!P0 LEA.HI.X R3, R82, R14, R83, 0x2, P4 ;  /* 0x0000000e52038211 */ /* 0x000fe400020f1453 */
[----:B------:R-:W-:-:S02]  /*fd70*/  ISETP.GE.AND P4, PT, R155, UR4, PT ;  /* 0x000000049b007c0c */ /* 0x000fc4000bf86270 */
[-C--:B-1----:R-:W-:Y:S01]  /*fd80*/  @!P1 LEA R4, P6, R80, R0.reuse, 0x2 ;  /* 0x0000000050049211 */ /* 0x082fe200078c10ff */
[----:B------:R1:W-:Y:S02]  /*fd90*/  @!P0 ST.E.64 desc[UR52][R2.64], R52 ;  /* 0x0000003402008985 */ /* 0x0003e4000c101b34 */
[----:B---3--:R-:W-:Y:S02]  /*fda0*/  @!P5 LEA R8, P0, R156, R0, 0x2 ;  /* 0x000000009c08d211 */ /* 0x008fe400078010ff */
[----:B------:R-:W-:Y:S02]  /*fdb0*/  @!P1 LEA.HI.X R5, R80, R14, R81, 0x2, P6 ;  /* 0x0000000e50059211 */ /* 0x000fe400030f1451 */
[C---:B------:R-:W-:Y:S02]  /*fdc0*/  @!P2 LEA R6, P6, R157.reuse, R0, 0x2 ;  /* 0x000000009d06a211 */ /* 0x040fe400078c10ff */
[-C--:B------:R-:W-:Y:S01]  /*fdd0*/  @!P5 LEA.HI.X R9, R156, R14.reuse, R78, 0x2, P0 ;  /* 0x0000000e9c09d211 */ /* 0x080fe200000f144e */
[----:B------:R1:W-:Y:S01]  /*fde0*/  @!P1 ST.E.64 desc[UR52][R4.64], R46 ;  /* 0x0000002e04009985 */ /* 0x0003e2000c101b34 */
[----:B------:R-:W-:-:S02]  /*fdf0*/  @!P2 LEA.HI.X R7, R157, R14, R79, 0x2, P6 ;  /* 0x0000000e9d07a211 */ /* 0x000fc400030f144f */
[CC--:B0-----:R-:W-:Y:S02]  /*fe00*/  @!P4 LEA R10, P1, R155.reuse, R0.reuse, 0x2 ;  /* 0x000000009b0ac211 */ /* 0x0c1fe400078210ff */
[C---:B------:R-:W-:Y:S01]  /*fe10*/  @!P3 LEA R12, P6, R154.reuse, R0, 0x2 ;  /* 0x000000009a0cb211 */ /* 0x040fe200078c10ff */
[----:B------:R1:W-:Y:S01]  /*fe20*/  @!P2 ST.E.64 desc[UR52][R6.64], R44 ;  /* 0x0000002c0600a985 */ /* 0x0003e2000c101b34 */
        /* <DEDUP_REMOVED lines=11> */
.L_x_9747:
        /* <DEDUP_REMOVED lines=30> */
.L_x_9755:
        /* <DEDUP_REMOVED lines=58> */
.L_x_9757:
[----:B------:R-:W-:Y:S05]  /*10460*/  BSYNC B1 ;  /* 0x0000000000017941 */ /* 0x000fea0003800000 */
.L_x_9756:
        /* <DEDUP_REMOVED lines=13> */
[----:B------:R-:W-:Y:S01]  /*10540*/  BSSY B1, `(.L_x_9758) ;  /* 0x000003c000017945 */ /* 0x000fe20003800000 */
[----:B------:R-:W-:Y:S01]  /*10550*/  SHF.R.S32.HI R6, RZ, 0x2, R6 ;  /* 0x00000002ff067819 */ /* 0x000fe20000011406 */
[----:B------:R-:W-:Y:S01]  /*10560*/  UIADD3 UR9, UR9, UR10, URZ ;  /* 0x0000000a09097290 */ /* 0x000fe2000fffe03f */
[----:B------:R-:W-:Y:S01]  /*10570*/  SHF.R.S32.HI R10, RZ, 0x1f, R152 ;  /* 0x0000001fff0a7819 */ /* 0x000fe20000011498 */
[----:B------:R-:W-:Y:S01]  /*10580*/  IMAD.IADD R2, R8, 0x1, -R2 ;  /* 0x0000000108027824 */ /* 0x000fe200078e0a02 */
[----:B------:R-:W-:Y:S01]  /*10590*/  ULDC.64 UR10, c[0x0][0xae8] ;  /* 0x0002ba00000a7ab9 */ /* 0x000fe20000000a00 */
[----:B------:R-:W-:Y:S01]  /*105a0*/  SHF.R.S32.HI R14, RZ, 0x1f, R19 ;  /* 0x0000001fff0e7819 */ /* 0x000fe20000011413 */
[----:B------:R-:W-:Y:S01]  /*105b0*/  UIMAD.WIDE.U32 UR8, UR36, UR10, UR8 ;  /* 0x0000000a240872a5 */ /* 0x000fe2000f8e0008 */
[----:B------:R-:W-:-:S03]  /*105c0*/  IMAD R2, R2, 0x60, R6 ;  /* 0x0000006002027824 */ /* 0x000fc600078e0206 */
[----:B------:R-:W-:Y:S01]  /*105d0*/  UIMAD UR9, UR36, UR11, UR9 ;  /* 0x0000000b240972a4 */ /* 0x000fe2000f8e0209 */
[----:B0-----:R-:W-:Y:S01]  /*105e0*/  VIADD R4, R2, UR39 ;  /* 0x0000002702047c36 */ /* 0x001fe20008000000 */
[----:B-1----:R-:W-:Y:S01]  /*105f0*/  ISETP.NE.AND P0, PT, R11, 0x1, PT ;  /* 0x000000010b00780c */ /* 0x002fe20003f05270 */
[----:B------:R-:W-:Y:S02]  /*10600*/  ULDC.64 UR10, c[0x0][0xaf0] ;  /* 0x0002bc00000a7ab9 */ /* 0x000fe40000000a00 */
[----:B------:R-:W-:Y:S01]  /*10610*/  IMAD.MOV.U32 R5, RZ, RZ, R4 ;  /* 0x000000ffff057224 */ /* 0x000fe200078e0004 */
[----:B------:R-:W-:Y:S02]  /*10620*/  UIMAD UR12, UR12, UR10, URZ ;  /* 0x0000000a0c0c72a4 */ /* 0x000fe4000f8e023f */
[----:B------:R-:W-:Y:S02]  /*10630*/  UIMAD.WIDE.U32 UR8, UR7, UR10, UR8 ;  /* 0x0000000a070872a5 */ /* 0x000fe4000f8e0008 */
[----:B------:R-:W-:-:S03]  /*10640*/  UIMAD UR4, UR7, UR11, UR12 ;  /* 0x0000000b070472a4 */ /* 0x000fc6000f8e020c */
[----:B------:R-:W-:Y:S01]  /*10650*/  ULDC.64 UR10, c[0x0][0xae0] ;  /* 0x0002b800000a7ab9 */ /* 0x000fe20000000a00 */
[----:B------:R-:W-:Y:S01]  /*10660*/  UIADD3 UR4, UR9, UR4, URZ ;  /* 0x0000000409047290 */ /* 0x000fe2000fffe03f */
        /* <DEDUP_REMOVED lines=18> */
[----:B------:R-:W-:Y:S02]  /*10790*/  VIADD R0, R6, UR39 ;  /* 0x0000002706007c36 */ /* 0x000fe40008000000 */
        /* <DEDUP_REMOVED lines=22> */
.L_x_9759:
[----:B------:R-:W-:Y:S05]  /*10900*/  BSYNC B1 ;  /* 0x0000000000017941 */ /* 0x000fea0003800000 */
.L_x_9758:
        /* <DEDUP_REMOVED lines=17> */
.L_x_9752:
[----:B------:R-:W-:Y:S05]  /*10a20*/  BSYNC B0 ;  /* 0x0000000000007941 */ /* 0x000fea0003800000 */
.L_x_9746:
[----:B------:R-:W-:Y:S02]  /*10a30*/  ULDC UR4, c[0x0][0xc3c] ;  /* 0x00030f0000047ab9 */ /* 0x000fe40000000800 */
[----:B------:R-:W-:-:S06]  /*10a40*/  UISETP.GE.AND UP0, UPT, UR50, UR4, UPT ;  /* 0x000000043200728c */ /* 0x000fcc000bf06270 */
[----:B------:R-:W-:-:S13]  /*10a50*/  PLOP3.LUT P0, PT, PT, PT, UP0, 0x80, 0x0 ;  /* 0x000000000000781c */ /* 0x000fda0003f0f008 */
[----:B------:R-:W-:Y:S05]  /*10a60*/  @!P0 BRA `(.L_x_9760) ;  /* 0xffffff0400348947 */ /* 0x000fea000383ffff */
[----:B------:R-:W-:Y:S05]  /*10a70*/  EXIT ;  /* 0x000000000000794d */ /* 0x000fea0003800000 */
.L_x_9659:
        /* <DEDUP_REMOVED lines=14> */
[----:B0-----:R1:W-:Y:S01]  /*10b60*/  STL.64 [R1], R8 ;  /* 0x0000000801007387 */ /* 0x0013e20000100a00 */
[----:B------:R-:W-:-:S03]  /*10b70*/  IMAD.MOV.U32 R0, RZ, RZ, R11 ;  /* 0x000000ffff007224 */ /* 0x000fc600078e000b */
[----:B------:R1:W-:Y:S02]  /*10b80*/  STL [R1+0x8], R10 ;  /* 0x0000080a01007387 */ /* 0x0003e40000100800 */
[----:B------:R-:W-:Y:S01]  /*10b90*/  R2UR UR42, R0 ;  /* 0x00000000002a72ca */ /* 0x000fe200000e0000 */
[----:B------:R-:W-:Y:S06]  /*10ba0*/  BAR.ARV 0x4, 0x200 ;  /* 0x0108000000007b1d */ /* 0x000fec0000002000 */
[----:B------:R-:W-:Y:S08]  /*10bb0*/  BRA `(.L_x_9762) ;  /* 0x0000000c00d07947 */ /* 0x000ff00003800000 */
.L_x_9761:
[----:B------:R-:W0:Y:S01]  /*10bc0*/  S2R R0, SR_TID.X ;  /* 0x0000000000007919 */ /* 0x000e220000002100 */
[----:B------:R-:W-:Y:S01]  /*10bd0*/  ULDC UR4, c[0x0][0xc3c] ;  /* 0x00030f0000047ab9 */ /* 0x000fe20000000800 */
[----:B------:R-:W-:Y:S01]  /*10be0*/  IMAD.MOV.U32 R8, RZ, RZ, RZ ;  /* 0x000000ffff087224 */ /* 0x000fe200078e00ff */
[----:B0-----:R-:W-:-:S04]  /*10bf0*/  LOP3.LUT R0, R0, 0x1f, RZ, 0xc0, !PT ;  /* 0x0000001f00007812 */ /* 0x001fc800078ec0ff */
[----:B------:R-:W-:-:S04]  /*10c00*/  ISETP.NE.AND P0, PT, R0, 0x1f, PT ;  /* 0x0000001f0000780c */ /* 0x000fc80003f05270 */
[----:B------:R-:W-:-:S13]  /*10c10*/  ISETP.GE.OR P1, PT, R0, UR4, !P0 ;  /* 0x0000000400007c0c */ /* 0x000fda000c726670 */
[----:B------:R-:W0:Y:S08]  /*10c20*/  @!P1 LDC.64 R4, c[0x0][0xc80] ;  /* 0x00032000ff049b82 */ /* 0x000e300000000a00 */
[----:B------:R-:W1:Y:S01]  /*10c30*/  @!P1 LDC.64 R2, c[0x0][0xc78] ;  /* 0x00031e00ff029b82 */ /* 0x000e620000000a00 */
[----:B0-----:R-:W-:-:S05]  /*10c40*/  @!P1 IMAD.WIDE.U32 R4, R0, 0x4, R4 ;  /* 0x0000000400049825 */ /* 0x001fca00078e0004 */
[----:B------:R0:W2:Y:S01]  /*10c50*/  @!P1 LDG.E R7, desc[UR52][R4.64] ;  /* 0x0000003404079981 */ /* 0x0000a2000c1e1900 */
[----:B-1----:R-:W-:-:S05]  /*10c60*/  @!P1 IMAD.WIDE.U32 R2, R0, 0x4, R2 ;  /* 0x0000000400029825 */ /* 0x002fca00078e0002 */
[----:B------:R-:W2:Y:S01]  /*10c70*/  @!P1 LDG.E R8, desc[UR52][R2.64] ;  /* 0x0000003402089981 */ /* 0x000ea2000c1e1900 */
[C---:B------:R-:W-:Y:S01]  /*10c80*/  ISETP.NE.AND P1, PT, R0.reuse, RZ, PT ;  /* 0x000000ff0000720c */ /* 0x040fe20003f25270 */
[----:B0-----:R-:W0:Y:S01]  /*10c90*/  LDC R5, c[0x0][0xc38] ;  /* 0x00030e00ff057b82 */ /* 0x001e220000000800 */
[C---:B------:R-:W-:Y:S02]  /*10ca0*/  ISETP.GE.U32.AND P2, PT, R0.reuse, 0x2, PT ;  /* 0x000000020000780c */ /* 0x040fe40003f46070 */
[C---:B------:R-:W-:Y:S02]  /*10cb0*/  ISETP.GE.U32.AND P3, PT, R0.reuse, 0x4, PT ;  /* 0x000000040000780c */ /* 0x040fe40003f66070 */
[C---:B------:R-:W-:Y:S02]  /*10cc0*/  ISETP.GE.U32.AND P4, PT, R0.reuse, 0x8, PT ;  /* 0x000000080000780c */ /* 0x040fe40003f86070 */
[----:B------:R-:W-:Y:S01]  /*10cd0*/  ISETP.GE.U32.AND P5, PT, R0, 0x10, PT ;  /* 0x000000100000780c */ /* 0x000fe20003fa6070 */
[----:B------:R-:W-:Y:S01]  /*10ce0*/  UMOV UR42, URZ ;  /* 0x0000003f002a7c82 */ /* 0x000fe20008000000 */
        /* <DEDUP_REMOVED lines=13> */
[----:B------:R-:W1:Y:S01]  /*10dc0*/  SHFL.UP PT, R2, R3, 0x10, RZ ;  /* 0x0600000003027989 */ /* 0x000e6200000e00ff */
[----:B------:R-:W2:Y:S01]  /*10dd0*/  S2R R9, SR_CTAID.X ;  /* 0x0000000000097919 */ /* 0x000ea20000002500 */
[----:B-1----:R-:W-:-:S05]  /*10de0*/  SEL R2, R2, RZ, P5 ;  /* 0x000000ff02027207 */ /* 0x002fca0002800000 */
[----:B------:R-:W-:-:S05]  /*10df0*/  IMAD.IADD R2, R3, 0x1, R2 ;  /* 0x0000000103027824 */ /* 0x000fca00078e0202 */
[----:B------:R-:W0:Y:S02]  /*10e00*/  SHFL.IDX PT, R10, R2, 0x1f, 0x1f ;  /* 0x03e01f00020a7f89 */ /* 0x000e2400000e0000 */
[----:B0-----:R-:W-:-:S05]  /*10e10*/  IMAD R10, R10, R5, RZ ;  /* 0x000000050a0a7224 */ /* 0x001fca00078e02ff */
[----:B--2---:R-:W-:Y:S01]  /*10e20*/  ISETP.GT.AND P6, PT, R10, R9, PT ;  /* 0x000000090a00720c */ /* 0x004fe20003fc4270 */
[----:B------:R-:W-:-:S12]  /*10e30*/  IMAD.MOV.U32 R11, RZ, RZ, R10 ;  /* 0x000000ffff0b7224 */ /* 0x000fd800078e000a */
[----:B------:R-:W-:Y:S05]  /*10e40*/  @P6 BRA `(.L_x_9763) ;  /* 0x0000000000a46947 */ /* 0x000fea0003800000 */
[----:B------:R-:W-:Y:S01]  /*10e50*/  IMAD.MOV.U32 R10, RZ, RZ, R11 ;  /* 0x000000ffff0a7224 */ /* 0x000fe200078e000b */
[----:B------:R-:W-:Y:S01]  /*10e60*/  UMOV UR42, URZ ;  /* 0x0000003f002a7c82 */ /* 0x000fe20008000000 */
[----:B------:R-:W-:-:S05]  /*10e70*/  ULDC UR5, c[0x0][0xc3c] ;  /* 0x00030f0000057ab9 */ /* 0x000fca0000000800 */
.L_x_9765:
[----:B------:R-:W-:-:S03]  /*10e80*/  UIADD3 UR4, UR42, 0x1f, URZ ;  /* 0x0000001f2a047890 */ /* 0x000fc6000fffe03f */
[----:B------:R-:W-:Y:S01]  /*10e90*/  ULDC UR42, c[0x0][0xc3c] ;  /* 0x00030f00002a7ab9 */ /* 0x000fe20000000800 */
[----:B------:R-:W-:-:S06]  /*10ea0*/  UISETP.GE.AND UP0, UPT, UR4, UR5, UPT ;  /* 0x000000050400728c */ /* 0x000fcc000bf06270 */
[----:B------:R-:W-:-:S13]  /*10eb0*/  PLOP3.LUT P6, PT, PT, PT, UP0, 0x40, 0x0 ;  /* 0x000000000000781c */ /* 0x000fda0003fce808 */
[----:B------:R-:W-:Y:S05]  /*10ec0*/  @!P6 BRA `(.L_x_9764) ;  /* 0x0000000800d4e947 */ /* 0x000fea0003800000 */
[----:B------:R-:W-:Y:S01]  /*10ed0*/  UMOV UR42, UR4 ;  /* 0x00000004002a7c82 */ /* 0x000fe20008000000 */
[----:B------:R-:W-:Y:S02]  /*10ee0*/  IMAD.MOV.U32 R7, RZ, RZ, RZ ;  /* 0x000000ffff077224 */ /* 0x000fe400078e00ff */
[----:B------:R-:W-:Y:S02]  /*10ef0*/  VIADD R11, R0, UR42 ;  /* 0x0000002a000b7c36 */ /* 0x000fe40008000000 */
[----:B------:R-:W-:-:S03]  /*10f00*/  IMAD.MOV.U32 R8, RZ, RZ, RZ ;  /* 0x000000ffff087224 */ /* 0x000fc600078e00ff */
[----:B------:R-:W-:-:S13]  /*10f10*/  ISETP.GE.OR P6, PT, R11, UR5, !P0 ;  /* 0x000000050b007c0c */ /* 0x000fda000c7c6670 */
[----:B------:R-:W0:Y:S08]  /*10f20*/  @!P6 LDC.64 R4, c[0x0][0xc80] ;  /* 0x00032000ff04eb82 */ /* 0x000e300000000a00 */
[----:B------:R-:W1:Y:S01]  /*10f30*/  @!P6 LDC.64 R2, c[0x0][0xc78] ;  /* 0x00031e00ff02eb82 */ /* 0x000e620000000a00 */
[----:B0-----:R-:W-:-:S05]  /*10f40*/  @!P6 IMAD.WIDE R4, R11, 0x4, R4 ;  /* 0x000000040b04e825 */ /* 0x001fca00078e0204 */
[----:B------:R0:W2:Y:S01]  /*10f50*/  @!P6 LDG.E R7, desc[UR52][R4.64] ;  /* 0x000000340407e981 */ /* 0x0000a2000c1e1900 */
[----:B-1----:R-:W-:-:S05]  /*10f60*/  @!P6 IMAD.WIDE R2, R11, 0x4, R2 ;  /* 0x000000040b02e825 */ /* 0x002fca00078e0202 */
[----:B------:R-:W2:Y:S01]  /*10f70*/  @!P6 LDG.E R8, desc[UR52][R2.64] ;  /* 0x000000340208e981 */ /* 0x000ea2000c1e1900 */
[----:B0-----:R-:W0:Y:S01]  /*10f80*/  LDC R5, c[0x0][0xc38] ;  /* 0x00030e00ff057b82 */ /* 0x001e220000000800 */
        /* <DEDUP_REMOVED lines=21> */
.L_x_9763:
[----:B------:R-:W-:Y:S02]  /*110e0*/  IMAD.IADD R11, R10, 0x1, -R11 ;  /* 0x000000010a0b7824 */ /* 0x000fe400078e0a0b */
[----:B------:R-:W-:Y:S02]  /*110f0*/  IMAD.MOV.U32 R10, RZ, RZ, RZ ;  /* 0x000000ffff0a7224 */ /* 0x000fe400078e00ff */
[----:B------:R-:W-:-:S05]  /*11100*/  IMAD R4, R2, R5, R11 ;  /* 0x0000000502047224 */ /* 0x000fca00078e020b */
[----:B------:R-:W-:-:S13]  /*11110*/  ISETP.GT.AND P0, PT, R4, R9, PT ;  /* 0x000000090400720c */ /* 0x000fda0003f04270 */
[----:B------:R-:W-:Y:S02]  /*11120*/  VOTEU.ANY UR5, UPT, !P0 ;  /* 0x0000000000057886 */ /* 0x000fe400040e0100 */
[----:B------:R-:W-:Y:S02]  /*11130*/  UPOPC UR4, UR5 ;  /* 0x00000005000472bf */ /* 0x000fe40008000000 */
[----:B------:R-:W-:Y:S02]  /*11140*/  ISETP.NE.AND P0, PT, RZ, UR5, PT ;  /* 0x00000005ff007c0c */ /* 0x000fe4000bf05270 */
[----:B------:R-:W-:Y:S02]  /*11150*/  UIADD3 UR42, UR4, UR42, URZ ;  /* 0x0000002a042a7290 */ /* 0x000fe4000fffe03f */
[----:B------:R-:W-:Y:S02]  /*11160*/  IMAD.U32 R3, RZ, RZ, UR4 ;  /* 0x00000004ff037e24 */ /* 0x000fe4000f8e00ff */
[----:B------:R-:W-:-:S03]  /*11170*/  IMAD.U32 R4, RZ, RZ, UR4 ;  /* 0x00000004ff047e24 */ /* 0x000fc6000f8e00ff */
[----:B------:R-:W0:Y:S04]  /*11180*/  SHFL.IDX PT, R8, R8, R3, 0x1f ;  /* 0x00001f0308087589 */ /* 0x000e2800000e0000 */
[----:B------:R1:W2:Y:S01]  /*11190*/  SHFL.IDX PT, R4, R7, R4, 0x1f ;  /* 0x00001f0407047589 */ /* 0x0002a200000e0000 */
[----:B0-----:R-:W-:Y:S01]  /*111a0*/  ISETP.NE.AND P1, PT, R8, 0x1, PT ;  /* 0x000000010800780c */ /* 0x001fe20003f25270 */
[----:B-1----:R-:W-:-:S12]  /*111b0*/  @!P0 BRA `(.L_x_9766) ;  /* 0x00000000000c8947 */ /* 0x002fd80003800000 */
[----:B------:R-:W-:-:S06]  /*111c0*/  UIADD3 UR4, UR4, -0x1, URZ ;  /* 0xffffffff04047890 */ /* 0x000fcc000fffe03f */
[----:B------:R-:W-:-:S05]  /*111d0*/  IMAD.U32 R3, RZ, RZ, UR4 ;  /* 0x00000004ff037e24 */ /* 0x000fca000f8e00ff */
[----:B------:R0:W1:Y:S02]  /*111e0*/  SHFL.IDX PT, R10, R2, R3, 0x1f ;  /* 0x00001f03020a7589 */ /* 0x00006400000e0000 */
.L_x_9766:
[----:B01----:R-:W-:-:S04]  /*111f0*/  IMAD R2, R10, R5, R11 ;  /* 0x000000050a027224 */ /* 0x003fc800078e020b */
[----:B------:R-:W-:Y:S01]  /*11200*/  IMAD.IADD R7, R9, 0x1, -R2 ;  /* 0x0000000109077824 */ /* 0x000fe200078e0a02 */
[----:B------:R0:W-:Y:S01]  /*11210*/  STL [R1], R2 ;  /* 0x0000000201007387 */ /* 0x0001e20000100800 */
[----:B------:R-:W-:Y:S05]  /*11220*/  @!P1 BRA `(.L_x_9767) ;  /* 0x0000000000ec9947 */ /* 0x000fea0003800000 */
[----:B--2---:R-:W-:Y:S02]  /*11230*/  IABS R9, R4 ;  /* 0x0000000400097213 */ /* 0x004fe40000000000 */
[----:B------:R-:W-:Y:S02]  /*11240*/  IABS R5, R8 ;  /* 0x0000000800057213 */ /* 0x000fe40000000000 */
[----:B------:R-:W1:Y:S08]  /*11250*/  I2F.RP R10, R9 ;  /* 0x00000009000a7306 */ /* 0x000e700000209400 */
[----:B-1----:R-:W0:Y:S02]  /*11260*/  MUFU.RCP R10, R10 ;  /* 0x0000000a000a7308 */ /* 0x002e240000001000 */
[----:B0-----:R-:W-:Y:S01]  /*11270*/  VIADD R2, R10, 0xffffffe ;  /* 0x0ffffffe0a027836 */ /* 0x001fe20000000000 */
[----:B------:R-:W-:-:S05]  /*11280*/  IABS R10, R7 ;  /* 0x00000007000a7213 */ /* 0x000fca0000000000 */
[----:B------:R0:W1:Y:S02]  /*11290*/  F2I.FTZ.U32.TRUNC.NTZ R3, R2 ;  /* 0x0000000200037305 */ /* 0x000064000021f000 */
[----:B0-----:R-:W-:Y:S02]  /*112a0*/  IMAD.MOV.U32 R2, RZ, RZ, RZ ;  /* 0x000000ffff027224 */ /* 0x001fe400078e00ff */
[----:B-1----:R-:W-:-:S04]  /*112b0*/  IMAD.MOV R12, RZ, RZ, -R3 ;  /* 0x000000ffff0c7224 */ /* 0x002fc800078e0a03 */
[----:B------:R-:W-:Y:S01]  /*112c0*/  IMAD R11, R12, R9, RZ ;  /* 0x000000090c0b7224 */ /* 0x000fe200078e02ff */
[----:B------:R-:W-:-:S03]  /*112d0*/  IABS R12, R4 ;  /* 0x00000004000c7213 */ /* 0x000fc60000000000 */
[----:B------:R-:W-:Y:S02]  /*112e0*/  IMAD.HI.U32 R3, R3, R11, R2 ;  /* 0x0000000b03037227 */ /* 0x000fe400078e0002 */
[----:B------:R-:W0:Y:S02]  /*112f0*/  I2F.RP R11, R5 ;  /* 0x00000005000b7306 */ /* 0x000e240000209400 */
[----:B------:R-:W-:Y:S01]  /*11300*/  IMAD.MOV R13, RZ, RZ, -R12 ;  /* 0x000000ffff0d7224 */ /* 0x000fe200078e0a0c */
[----:B------:R-:W-:Y:S01]  /*11310*/  IABS R12, R8 ;  /* 0x00000008000c7213 */ /* 0x000fe20000000000 */
[----:B------:R-:W-:-:S04]  /*11320*/  IMAD.HI.U32 R2, R3, R10, RZ ;  /* 0x0000000a03027227 */ /* 0x000fc800078e00ff */
[----:B------:R-:W-:Y:S02]  /*11330*/  IMAD R10, R2, R13, R10 ;  /* 0x0000000d020a7224 */ /* 0x000fe400078e020a */
[----:B------:R-:W-:-:S03]  /*11340*/  IMAD.MOV R12, RZ, RZ, -R12 ;  /* 0x000000ffff0c7224 */ /* 0x000fc600078e0a0c */
[----:B------:R-:W-:Y:S01]  /*11350*/  ISETP.GT.U32.AND P1, PT, R9, R10, PT ;  /* 0x0000000a0900720c */ /* 0x000fe20003f24070 */
[----:B0-----:R-:W0:-:S12]  /*11360*/  MUFU.RCP R11, R11 ;  /* 0x0000000b000b7308 */ /* 0x001e180000001000 */
[----:B------:R-:W-:Y:S02]  /*11370*/  @!P1 IMAD.IADD R10, R10, 0x1, -R9 ;  /* 0x000000010a0a9824 */ /* 0x000fe400078e0a09 */
[----:B------:R-:W-:Y:S01]  /*11380*/  @!P1 VIADD R2, R2, 0x1 ;  /* 0x0000000102029836 */ /* 0x000fe20000000000 */
[----:B------:R-:W-:Y:S02]  /*11390*/  ISETP.NE.AND P1, PT, R4, RZ, PT ;  /* 0x000000ff0400720c */ /* 0x000fe40003f25270 */
[----:B------:R-:W-:Y:S01]  /*113a0*/  ISETP.GE.U32.AND P0, PT, R10, R9, PT ;  /* 0x000000090a00720c */ /* 0x000fe20003f06070 */
[----:B0-----:R-:W-:Y:S01]  /*113b0*/  VIADD R3, R11, 0xffffffe ;  /* 0x0ffffffe0b037836 */ /* 0x001fe20000000000 */
[----:B------:R-:W-:-:S04]  /*113c0*/  LOP3.LUT R9, R7, R4, RZ, 0x3c, !PT ;  /* 0x0000000407097212 */ /* 0x000fc800078e3cff */
[----:B------:R-:W-:Y:S01]  /*113d0*/  ISETP.GE.AND P2, PT, R9, RZ, PT ;  /* 0x000000ff0900720c */ /* 0x000fe20003f46270 */
[----:B------:R-:W0:Y:S06]  /*113e0*/  F2I.FTZ.U32.TRUNC.NTZ R3, R3 ;  /* 0x0000000300037305 */ /* 0x000e2c000021f000 */
[----:B------:R-:W-:-:S04]  /*113f0*/  @P0 VIADD R2, R2, 0x1 ;  /* 0x0000000102020836 */ /* 0x000fc80000000000 */
[----:B------:R-:W-:-:S04]  /*11400*/  IMAD.MOV.U32 R11, RZ, RZ, R2 ;  /* 0x000000ffff0b7224 */ /* 0x000fc800078e0002 */
[----:B------:R-:W-:Y:S01]  /*11410*/  @!P2 IMAD.MOV R11, RZ, RZ, -R11 ;  /* 0x000000ffff0ba224 */ /* 0x000fe200078e0a0b */
[----:B------:R-:W-:Y:S01]  /*11420*/  @!P1 LOP3.LUT R11, RZ, R4, RZ, 0x33, !PT ;  /* 0x00000004ff0b9212 */ /* 0x000fe200078e33ff */
[----:B0-----:R-:W-:-:S03]  /*11430*/  IMAD.MOV R2, RZ, RZ, -R3 ;  /* 0x000000ffff027224 */ /* 0x001fc600078e0a03 */
[----:B------:R-:W-:Y:S01]  /*11440*/  IABS R10, R11 ;  /* 0x0000000b000a7213 */ /* 0x000fe20000000000 */
[----:B------:R-:W-:Y:S02]  /*11450*/  IMAD R9, R2, R5, RZ ;  /* 0x0000000502097224 */ /* 0x000fe400078e02ff */
[----:B------:R-:W-:-:S04]  /*11460*/  IMAD.MOV.U32 R2, RZ, RZ, RZ ;  /* 0x000000ffff027224 */ /* 0x000fc800078e00ff */
[----:B------:R-:W-:-:S04]  /*11470*/  IMAD.HI.U32 R2, R3, R9, R2 ;  /* 0x0000000903027227 */ /* 0x000fc800078e0002 */
[----:B------:R-:W-:Y:S02]  /*11480*/  IMAD.MOV.U32 R3, RZ, RZ, R10 ;  /* 0x000000ffff037224 */ /* 0x000fe400078e000a */
[----:B------:R-:W-:Y:S02]  /*11490*/  IMAD.MOV.U32 R10, RZ, RZ, R12 ;  /* 0x000000ffff0a7224 */ /* 0x000fe400078e000c */
        /* <DEDUP_REMOVED lines=9> */
[----:B------:R-:W-:-:S12]  /*11530*/  IMAD.MOV R5, RZ, RZ, -R11 ;  /* 0x000000ffff057224 */ /* 0x000fd800078e0a0b */
[----:B------:R-:W-:-:S04]  /*11540*/  @P0 VIADD R2, R2, 0x1 ;  /* 0x0000000102020836 */ /* 0x000fc80000000000 */
[----:B------:R-:W-:Y:S01]  /*11550*/  @!P2 IMAD.MOV R2, RZ, RZ, -R2 ;  /* 0x000000ffff02a224 */ /* 0x000fe200078e0a02 */
[----:B------:R-:W-:-:S05]  /*11560*/  @!P1 LOP3.LUT R2, RZ, R8, RZ, 0x33, !PT ;  /* 0x00000008ff029212 */ /* 0x000fca00078e33ff */
[----:B------:R-:W-:-:S04]  /*11570*/  IMAD.MOV R3, RZ, RZ, -R2 ;  /* 0x000000ffff037224 */ /* 0x000fc800078e0a02 */
[C---:B------:R-:W-:Y:S02]  /*11580*/  IMAD R3, R8.reuse, R3, R11 ;  /* 0x0000000308037224 */ /* 0x040fe400078e020b */
[----:B------:R-:W-:Y:S02]  /*11590*/  IMAD R8, R8, 0x1000000, R2 ;  /* 0x0100000008087824 */ /* 0x000fe400078e0202 */
[----:B------:R-:W-:Y:S02]  /*115a0*/  IMAD R2, R4, R5, R7 ;  /* 0x0000000504027224 */ /* 0x000fe400078e0207 */
[----:B------:R-:W-:-:S05]  /*115b0*/  IMAD R3, R3, 0x10000, R8 ;  /* 0x0001000003037824 */ /* 0x000fca00078e0208 */
[----:B------:R1:W-:Y:S01]  /*115c0*/  STL [R1+0x8], R3 ;  /* 0x0000080301007387 */ /* 0x0003e20000100800 */
[----:B------:R-:W-:Y:S05]  /*115d0*/  BRA `(.L_x_9768) ;  /* 0x0000000400007947 */ /* 0x000fea0003800000 */
.L_x_9767:
        /* <DEDUP_REMOVED lines=33> */
[----:B------:R-:W-:Y:S02]  /*117f0*/  IMAD R8, R8, R2, R7 ;  /* 0x0000000208087224 */ /* 0x000fe400078e0207 */
[----:B------:R-:W-:Y:S01]  /*11800*/  IMAD.MOV.U32 R2, RZ, RZ, RZ ;  /* 0x000000ffff027224 */ /* 0x000fe200078e00ff */
[----:B------:R-:W-:Y:S02]  /*11810*/  VIADDMNMX R5, R3, R5, R10, PT ;  /* 0x0000000503057246 */ /* 0x000fe4000380010a */
[----:B------:R-:W-:-:S02]  /*11820*/  IABS R12, R8 ;  /* 0x00000008000c7213 */ /* 0x000fc40000000000 */
[----:B------:R-:W-:Y:S02]  /*11830*/  IABS R10, R5 ;  /* 0x00000005000a7213 */ /* 0x000fe40000000000 */
[----:B------:R-:W-:Y:S02]  /*11840*/  IADD3 R9, R9, 0x1000000, R8 ;  /* 0x0100000009097810 */ /* 0x000fe40007ffe008 */
[----:B------:R-:W0:Y:S08]  /*11850*/  I2F.RP R11, R10 ;  /* 0x0000000a000b7306 */ /* 0x000e300000209400 */
[----:B0-----:R-:W0:Y:S02]  /*11860*/  MUFU.RCP R11, R11 ;  /* 0x0000000b000b7308 */ /* 0x001e240000001000 */
[----:B0-----:R-:W-:-:S06]  /*11870*/  VIADD R3, R11, 0xffffffe ;  /* 0x0ffffffe0b037836 */ /* 0x001fcc0000000000 */
[----:B------:R-:W0:Y:S02]  /*11880*/  F2I.FTZ.U32.TRUNC.NTZ R3, R3 ;  /* 0x0000000300037305 */ /* 0x000e24000021f000 */
[----:B0-----:R-:W-:-:S04]  /*11890*/  IMAD.MOV R13, RZ, RZ, -R3 ;  /* 0x000000ffff0d7224 */ /* 0x001fc800078e0a03 */
[----:B------:R-:W-:Y:S01]  /*118a0*/  IMAD R7, R13, R10, RZ ;  /* 0x0000000a0d077224 */ /* 0x000fe200078e02ff */
[----:B------:R-:W-:-:S03]  /*118b0*/  IABS R13, R5 ;  /* 0x00000005000d7213 */ /* 0x000fc60000000000 */
[----:B------:R-:W-:-:S04]  /*118c0*/  IMAD.HI.U32 R2, R3, R7, R2 ;  /* 0x0000000703027227 */ /* 0x000fc800078e0002 */
[----:B------:R-:W-:Y:S02]  /*118d0*/  IMAD.MOV.U32 R7, RZ, RZ, R12 ;  /* 0x000000ffff077224 */ /* 0x000fe400078e000c */
        /* <DEDUP_REMOVED lines=10> */
[----:B------:R-:W-:-:S06]  /*11980*/  IMAD.MOV R3, RZ, RZ, -R5 ;  /* 0x000000ffff037224 */ /* 0x000fcc00078e0a05 */
[----:B------:R-:W-:-:S06]  /*11990*/  @P0 VIADD R2, R2, 0x1 ;  /* 0x0000000102020836 */ /* 0x000fcc0000000000 */
[----:B------:R-:W-:Y:S01]  /*119a0*/  @!P2 IMAD.MOV R2, RZ, RZ, -R2 ;  /* 0x000000ffff02a224 */ /* 0x000fe200078e0a02 */
[----:B------:R-:W-:-:S05]  /*119b0*/  @!P1 LOP3.LUT R2, RZ, R5, RZ, 0x33, !PT ;  /* 0x00000005ff029212 */ /* 0x000fca00078e33ff */
[----:B------:R-:W-:-:S05]  /*119c0*/  IMAD R3, R2, R3, R9 ;  /* 0x0000000302037224 */ /* 0x000fca00078e0209 */
[----:B------:R0:W-:Y:S02]  /*119d0*/  STL [R1+0x8], R3 ;  /* 0x0000080301007387 */ /* 0x0001e40000100800 */
.L_x_9768:
[----:B01----:R-:W-:-:S05]  /*119e0*/  LOP3.LUT R3, RZ, R2, RZ, 0x33, !PT ;  /* 0x00000002ff037212 */ /* 0x003fca00078e33ff */
[----:B------:R-:W-:-:S05]  /*119f0*/  IMAD.IADD R2, R4, 0x1, R3 ;  /* 0x0000000104027824 */ /* 0x000fca00078e0203 */
[----:B------:R1:W-:Y:S01]  /*11a00*/  STL [R1+0x4], R2 ;  /* 0x0000040201007387 */ /* 0x0003e20000100800 */
[----:B------:R-:W-:Y:S05]  /*11a10*/  BRA `(.L_x_9769) ;  /* 0x00000000000c7947 */ /* 0x000fea0003800000 */
.L_x_9764:
[----:B------:R0:W-:Y:S04]  /*11a20*/  STL [R1], R9 ;  /* 0x0000000901007387 */ /* 0x0001e80000100800 */
[----:B------:R0:W-:Y:S04]  /*11a30*/  STL [R1+0x4], RZ ;  /* 0x000004ff01007387 */ /* 0x0001e80000100800 */
[----:B------:R0:W-:Y:S02]  /*11a40*/  STL [R1+0x8], RZ ;  /* 0x000008ff01007387 */ /* 0x0001e40000100800 */
.L_x_9769:
[----:B------:R-:W2:Y:S04]  /*11a50*/  LDL R8, [R1] ;  /* 0x0000000001087983 */ /* 0x000ea80000100800 */
[----:B0-----:R-:W2:Y:S04]  /*11a60*/  LDL R9, [R1+0x4] ;  /* 0x0000040001097983 */ /* 0x001ea80000100800 */
[----:B------:R-:W2:Y:S01]  /*11a70*/  LDL R10, [R1+0x8] ;  /* 0x00000800010a7983 */ /* 0x000ea20000100800 */
[----:B------:R-:W-:Y:S01]  /*11a80*/  ISETP.NE.AND P0, PT, R0, RZ, PT ;  /* 0x000000ff0000720c */ /* 0x000fe20003f05270 */
[----:B-1----:R-:W-:-:S12]  /*11a90*/  IMAD.U32 R2, RZ, RZ, UR42 ;  /* 0x0000002aff027e24 */ /* 0x002fd8000f8e00ff */
[----:B------:R-:W0:Y:S01]  /*11aa0*/  @!P0 S2R R3, SR_CgaCtaId ;  /* 0x0000000000038919 */ /* 0x000e220000008800 */
[----:B------:R-:W-:Y:S01]  /*11ab0*/  @!P0 MOV R0, 0x400 ;  /* 0x0000040000008802 */ /* 0x000fe20000000f00 */
[----:B------:R-:W-:-:S03]  /*11ac0*/  @!P0 IMAD.MOV.U32 R11, RZ, RZ, R2 ;  /* 0x000000ffff0b8224 */ /* 0x000fc600078e0002 */
[----:B0-----:R-:W-:-:S05]  /*11ad0*/  @!P0 LEA R0, R3, R0, 0x18 ;  /* 0x0000000003008211 */ /* 0x001fca00078ec0ff */
[----:B--2---:R0:W-:Y:S01]  /*11ae0*/  @!P0 STS.128 [R0+0x19cd0], R8 ;  /* 0x019cd00800008388 */ /* 0x0041e20000000c00 */
[----:B------:R-:W-:Y:S06]  /*11af0*/  BAR.ARV 0x5, 0x200 ;  /* 0x0148000000007b1d */ /* 0x000fec0000002000 */
.L_x_9762:
[----:B------:R-:W-:Y:S01]  /*11b00*/  ULDC UR4, c[0x0][0xc3c] ;  /* 0x00030f0000047ab9 */ /* 0x000fe20000000800 */
[----:B------:R2:W-:Y:S01]  /*11b10*/  STL [R1+0x18], RZ ;  /* 0x000018ff01007387 */ /* 0x0005e20000100800 */
[----:B------:R-:W-:Y:S01]  /*11b20*/  UISETP.GE.AND UP0, UPT, UR42, UR4, UPT ;  /* 0x000000042a00728c */ /* 0x000fe2000bf06270 */
[----:B------:R-:W-:Y:S02]  /*11b30*/  IMAD.MOV.U32 R24, RZ, RZ, 0x1 ;  /* 0x00000001ff187424 */ /* 0x000fe400078e00ff */
[----:B------:R-:W-:-:S03]  /*11b40*/  IMAD.MOV.U32 R18, RZ, RZ, RZ ;  /* 0x000000ffff127224 */ /* 0x000fc600078e00ff */
[----:B------:R-:W-:-:S13]  /*11b50*/  PLOP3.LUT P0, PT, PT, PT, UP0, 0x80, 0x0 ;  /* 0x000000000000781c */ /* 0x000fda0003f0f008 */
[----:B--2---:R-:W-:Y:S05]  /*11b60*/  @P0 BRA `(.L_x_9770) ;  /* 0x0000005000840947 */ /* 0x004fea0003800000 */
[----:B------:R-:W0:Y:S01]  /*11b70*/  S2R R12, SR_TID.X ;  /* 0x00000000000c7919 */ /* 0x000e220000002100 */
[----:B------:R-:W2:Y:S01]  /*11b80*/  S2UR UR5, SR_CgaCtaId ;  /* 0x00000000000579c3 */ /* 0x000ea20000008800 */
        /* <DEDUP_REMOVED lines=9> */
[----:B--2---:R-:W-:-:S06]  /*11c20*/  ULEA UR4, UR5, UR4, 0x18 ;  /* 0x0000000405047291 */ /* 0x004fcc000f8ec03f */
[----:B------:R-:W-:Y:S01]  /*11c30*/  IMAD.U32 R16, RZ, RZ, UR4 ;  /* 0x00000004ff107e24 */ /* 0x000fe2000f8e00ff */
[C---:B0-----:R-:W-:Y:S01]  /*11c40*/  LOP3.LUT R11, R12.reuse, 0x7f, RZ, 0xc0, !PT ;  /* 0x0000007f0c0b7812 */ /* 0x041fe200078ec0ff */
[C---:B------:R-:W-:Y:S01]  /*11c50*/  IMAD.SHL.U32 R0, R12.reuse, 0x10, RZ ;  /* 0x000000100c007824 */ /* 0x040fe200078e00ff */
[C---:B------:R-:W-:Y:S01]  /*11c60*/  LOP3.LUT P0, RZ, R12.reuse, 0x4, RZ, 0xc0, !PT ;  /* 0x000000040cff7812 */ /* 0x040fe2000780c0ff */
[----:B------:R-:W-:Y:S02]  /*11c70*/  IMAD.SHL.U32 R2, R12, 0x20, RZ ;  /* 0x000000200c027824 */ /* 0x000fe400078e00ff */
[----:B------:R-:W-:Y:S01]  /*11c80*/  IMAD.SHL.U32 R4, R11, 0x10, RZ ;  /* 0x000000100b047824 */ /* 0x000fe200078e00ff */
[----:B------:R-:W-:Y:S01]  /*11c90*/  LOP3.LUT R3, R0, 0x60, RZ, 0xc0, !PT ;  /* 0x0000006000037812 */ /* 0x000fe200078ec0ff */
[----:B-1----:R-:W-:Y:S01]  /*11ca0*/  IMAD.SHL.U32 R9, R12, 0x4, RZ ;  /* 0x000000040c097824 */ /* 0x002fe200078e00ff */
[----:B------:R-:W-:Y:S01]  /*11cb0*/  LOP3.LUT R23, R2, 0x360, RZ, 0xc0, !PT ;  /* 0x0000036002177812 */ /* 0x000fe200078ec0ff */
[----:B------:R-:W-:Y:S01]  /*11cc0*/  IMAD.SHL.U32 R8, R12, 0x2, RZ ;  /* 0x000000020c087824 */ /* 0x000fe200078e00ff */
[----:B------:R-:W-:-:S02]  /*11cd0*/  LOP3.LUT R10, R3, 0x700, R4, 0xf8, !PT ;  /* 0x00000700030a7812 */ /* 0x000fc400078ef804 */
[----:B------:R-:W-:Y:S02]  /*11ce0*/  SHF.R.U32.HI R3, RZ, 0x1, R12 ;  /* 0x00000001ff037819 */ /* 0x000fe4000001160c */
[----:B------:R-:W-:Y:S02]  /*11cf0*/  LOP3.LUT R2, R2, 0x80, RZ, 0xc0, !PT ;  /* 0x0000008002027812 */ /* 0x000fe400078ec0ff */
[----:B------:R-:W-:Y:S01]  /*11d00*/  LOP3.LUT R23, R23, 0x400, R4, 0xf8, !PT ;  /* 0x0000040017177812 */ /* 0x000fe200078ef804 */
[----:B------:R-:W-:Y:S01]  /*11d10*/  IMAD.SHL.U32 R4, R12, 0x80, RZ ;  /* 0x000000800c047824 */ /* 0x000fe200078e00ff */
[----:B------:R-:W-:Y:S02]  /*11d20*/  LOP3.LUT R2, R2, 0x10, R3, 0xf8, !PT ;  /* 0x0000001002027812 */ /* 0x000fe400078ef803 */
[----:B------:R-:W-:Y:S02]  /*11d30*/  LOP3.LUT R3, R3, 0x20, RZ, 0xc0, !PT ;  /* 0x0000002003037812 */ /* 0x000fe400078ec0ff */
[----:B------:R-:W-:-:S02]  /*11d40*/  LOP3.LUT R2, R2, 0x10, R9, 0x78, !PT ;  /* 0x0000001002027812 */ /* 0x000fc400078e7809 */
[----:B------:R-:W-:Y:S02]  /*11d50*/  LOP3.LUT R3, R3, 0x10, R12, 0xf8, !PT ;  /* 0x0000001003037812 */ /* 0x000fe400078ef80c */
[----:B------:R-:W-:Y:S02]  /*11d60*/  LOP3.LUT R5, R4, 0x400, RZ, 0xc0, !PT ;  /* 0x0000040004057812 */ /* 0x000fe400078ec0ff */
[----:B------:R-:W-:Y:S02]  /*11d70*/  LOP3.LUT R3, R3, 0x380, R4, 0xf8, !PT ;  /* 0x0000038003037812 */ /* 0x000fe400078ef804 */
[----:B------:R-:W-:Y:S02]  /*11d80*/  LOP3.LUT R7, R0, 0x90, RZ, 0xc0, !PT ;  /* 0x0000009000077812 */ /* 0x000fe400078ec0ff */
[----:B------:R-:W-:Y:S02]  /*11d90*/  LOP3.LUT R23, R23, R2, RZ, 0xfc, !PT ;  /* 0x0000000217177212 */ /* 0x000fe400078efcff */
[----:B------:R-:W-:-:S02]  /*11da0*/  LOP3.LUT R5, R5, 0x800, R6, 0xf8, !PT ;  /* 0x0000080005057812 */ /* 0x000fc400078ef806 */
[----:B------:R-:W-:Y:S02]  /*11db0*/  LOP3.LUT R2, R3, 0x70, R0, 0x78, !PT ;  /* 0x0000007003027812 */ /* 0x000fe400078e7800 */
[----:B------:R-:W-:Y:S02]  /*11dc0*/  LOP3.LUT R7, R7, 0x10, R8, 0x78, !PT ;  /* 0x0000001007077812 */ /* 0x000fe400078e7808 */
[----:B------:R-:W-:Y:S01]  /*11dd0*/  LOP3.LUT R25, R5, R2, RZ, 0xfc, !PT ;  /* 0x0000000205197212 */ /* 0x000fe200078efcff */
[----:B------:R-:W-:Y:S01]  /*11de0*/  IMAD.SHL.U32 R2, R12, 0x40, RZ ;  /* 0x000000400c027824 */ /* 0x000fe200078e00ff */
[----:B------:R-:W-:Y:S02]  /*11df0*/  LOP3.LUT R7, R10, R7, RZ, 0xfc, !PT ;  /* 0x000000070a077212 */ /* 0x000fe400078efcff */
[----:B------:R-:W-:Y:S01]  /*11e00*/  SHF.R.U32.HI R4, RZ, 0x1, R11 ;  /* 0x00000001ff047819 */ /* 0x000fe2000001160b */
[C---:B------:R-:W-:Y:S01]  /*11e10*/  VIADD R3, R25.reuse, 0x40 ;  /* 0x0000004019037836 */ /* 0x040fe20000000000 */
[----:B------:R-:W-:Y:S01]  /*11e20*/  LOP3.LUT R0, R0, 0x10, RZ, 0xc0, !PT ;  /* 0x0000001000007812 */ /* 0x000fe200078ec0ff */
[----:B------:R-:W-:Y:S01]  /*11e30*/  @P0 VIADD R3, R25, 0xffffffc0 ;  /* 0xffffffc019030836 */ /* 0x000fe20000000000 */
[----:B------:R-:W-:Y:S01]  /*11e40*/  LOP3.LUT R4, R4, 0x40, R2, 0xf8, !PT ;  /* 0x0000004004047812 */ /* 0x000fe200078ef802 */
[----:B------:R-:W-:Y:S01]  /*11e50*/  IMAD.IADD R2, R16, 0x1, R7 ;  /* 0x0000000110027824 */ /* 0x000fe200078e0207 */
[----:B------:R-:W-:-:S04]  /*11e60*/  LOP3.LUT R4, R0, 0x20, RZ, 0xfc, !PT ;  /* 0x0000002000047812 */ /* 0x000fc800078efcff */
[----:B------:R0:W-:Y:S04]  /*11e70*/  STL [R1+0x14], R2 ;  /* 0x0000140201007387 */ /* 0x0001e80000100800 */
[----:B------:R1:W-:Y:S01]  /*11e80*/  STL [R1+0x10], R3 ;  /* 0x0000100301007387 */ /* 0x0003e20000100800 */
[C---:B0-----:R-:W-:Y:S02]  /*11e90*/  LOP3.LUT R2, R23.reuse, 0x1800, RZ, 0xfc, !PT ;  /* 0x0000180017027812 */ /* 0x041fe400078efcff */
[----:B-1----:R-:W-:Y:S02]  /*11ea0*/  LOP3.LUT R3, R0, 0x40, RZ, 0xfc, !PT ;  /* 0x0000004000037812 */ /* 0x002fe400078efcff */
[----:B------:R-:W-:-:S07]  /*11eb0*/  LOP3.LUT R0, R23, 0x2800, RZ, 0xfc, !PT ;  /* 0x0000280017007812 */ /* 0x000fce00078efcff */
.L_x_9850:
[----:B------:R-:W-:Y:S01]  /*11ec0*/  ULDC.64 UR4, c[0x0][0xa28] ;  /* 0x00028a0000047ab9 */ /* 0x000fe20000000a00 */
[----:B------:R-:W-:Y:S01]  /*11ed0*/  ULDC.64 UR8, c[0x0][0xa00] ;  /* 0x0002800000087ab9 */ /* 0x000fe20000000a00 */
[----:B------:R-:W-:Y:S01]  /*11ee0*/  UISETP.NE.U32.AND UP0, UPT, UR4, URZ, UPT ;  /* 0x0000003f0400728c */ /* 0x000fe2000bf05070 */
[----:B------:R-:W-:Y:S01]  /*11ef0*/  ISETP.NE.U32.AND P0, PT, RZ, UR8, PT ;  /* 0x00000008ff007c0c */ /* 0x000fe2000bf05070 */
[----:B------:R-:W-:Y:S01]  /*11f00*/  ULDC.64 UR6, c[0x0][0xa00] ;  /* 0x0002800000067ab9 */ /* 0x000fe20000000a00 */
[----:B-12---:R-:W-:Y:S01]  /*11f10*/  IMAD.MOV.U32 R4, RZ, RZ, RZ ;  /* 0x000000ffff047224 */ /* 0x006fe200078e00ff */
[----:B------:R-:W-:Y:S01]  /*11f20*/  UISETP.NE.AND.EX UP0, UPT, UR5, URZ, UPT, UP0 ;  /* 0x0000003f0500728c */ /* 0x000fe2000bf05300 */
[----:B------:R-:W-:Y:S01]  /*11f30*/  ISETP.NE.AND.EX P0, PT, RZ, UR9, PT, P0 ;  /* 0x00000009ff007c0c */ /* 0x000fe2000bf05300 */
[----:B------:R-:W-:Y:S01]  /*11f40*/  UIMAD.WIDE UR6, UR42, 0x4, UR6 ;  /* 0x000000042a0678a5 */ /* 0x000fe2000f8e0206 */
[----:B------:R-:W2:Y:S01]  /*11f50*/  LDL.LU R5, [R1+0x8] ;  /* 0x0000080001057983 */ /* 0x000ea20000300800 */
[----:B------:R-:W-:Y:S01]  /*11f60*/  ULDC.64 UR10, c[0x0][0xa18] ;  /* 0x00028600000a7ab9 */ /* 0x000fe20000000a00 */
[----:B0-----:R-:W0:Y:S01]  /*11f70*/  LDC R6, c[0x0][0x288] ;  /* 0x0000a200ff067b82 */ /* 0x001e220000000800 */
[----:B------:R-:W-:Y:S01]  /*11f80*/  PLOP3.LUT P1, PT, PT, PT, UP0, 0x80, 0x0 ;  /* 0x000000000000781c */ /* 0x000fe20003f2f008 */
[----:B------:R-:W-:Y:S01]  /*11f90*/  ULDC.64 UR8, c[0x0][0xa08] ;  /* 0x0002820000087ab9 */ /* 0x000fe20000000a00 */
[----:B------:R-:W-:-:S02]  /*11fa0*/  IMAD.U32 R2, RZ, RZ, UR6 ;  /* 0x00000006ff027e24 */ /* 0x000fc4000f8e00ff */
[----:B------:R-:W-:Y:S01]  /*11fb0*/  IMAD.U32 R3, RZ, RZ, UR7 ;  /* 0x00000007ff037e24 */ /* 0x000fe2000f8e00ff */
[----:B------:R-:W-:Y:S02]  /*11fc0*/  @UP0 ULDC.64 UR4, c[0x0][0xa28] ;  /* 0x00028a0000040ab9 */ /* 0x000fe40000000a00 */
[----:B------:R-:W-:Y:S02]  /*11fd0*/  @UP0 UIMAD.WIDE UR4, UR42, 0x4, UR4 ;  /* 0x000000042a0408a5 */ /* 0x000fe4000f8e0204 */
[----:B------:R1:W3:Y:S01]  /*11fe0*/  @P0 LDG.E R0, desc[UR52][R2.64] ;  /* 0x0000003402000981 */ /* 0x0002e2000c1e1900 */
[----:B------:R-:W-:-:S04]  /*11ff0*/  UISETP.NE.U32.AND UP0, UPT, UR10, URZ, UPT ;  /* 0x0000003f0a00728c */ /* 0x000fc8000bf05070 */
[----:B------:R-:W-:Y:S01]  /*12000*/  UISETP.NE.AND.EX UP0, UPT, UR11, URZ, UPT, UP0 ;  /* 0x0000003f0b00728c */ /* 0x000fe2000bf05300 */
[----:B-1----:R-:W-:Y:S02]  /*12010*/  IMAD.U32 R2, RZ, RZ, UR4 ;  /* 0x00000004ff027e24 */ /* 0x002fe4000f8e00ff */
[----:B------:R-:W-:Y:S01]  /*12020*/  IMAD.U32 R3, RZ, RZ, UR5 ;  /* 0x00000005ff037e24 */ /* 0x000fe2000f8e00ff */
[----:B------:R-:W-:-:S04]  /*12030*/  ULDC.64 UR4, c[0x0][0xa08] ;  /* 0x0002820000047ab9 */ /* 0x000fc80000000a00 */
[----:B------:R1:W5:Y:S01]  /*12040*/  @P1 LDG.E R4, desc[UR52][R2.64] ;  /* 0x0000003402041981 */ /* 0x000362000c1e1900 */
[----:B------:R-:W-:Y:S01]  /*12050*/  ISETP.NE.U32.AND P1, PT, RZ, UR4, PT ;  /* 0x00000004ff007c0c */ /* 0x000fe2000bf25070 */
[----:B------:R-:W-:Y:S01]  /*12060*/  UIMAD.WIDE UR8, UR42, 0x4, UR8 ;  /* 0x000000042a0878a5 */ /* 0x000fe2000f8e0208 */
[----:B------:R-:W-:Y:S02]  /*12070*/  IMAD.MOV.U32 R29, RZ, RZ, RZ ;  /* 0x000000ffff1d7224 */ /* 0x000fe400078e00ff */
[----:B------:R-:W-:Y:S01]  /*12080*/  ISETP.NE.AND.EX P1, PT, RZ, UR5, PT, P1 ;  /* 0x00000005ff007c0c */ /* 0x000fe2000bf25310 */
[----:B------:R-:W-:Y:S01]  /*12090*/  @UP0 ULDC.64 UR4, c[0x0][0xa18] ;  /* 0x0002860000040ab9 */ /* 0x000fe20000000a00 */
[----:B------:R-:W-:Y:S01]  /*120a0*/  PLOP3.LUT P4, PT, PT, PT, UP0, 0x80, 0x0 ;  /* 0x000000000000781c */ /* 0x000fe20003f8f008 */
[----:B------:R-:W-:Y:S01]  /*120b0*/  @UP0 UIMAD.WIDE UR4, UR42, 0x4, UR4 ;  /* 0x000000042a0408a5 */ /* 0x000fe2000f8e0204 */
[----:B-1----:R-:W-:Y:S02]  /*120c0*/  IMAD.U32 R2, RZ, RZ, UR8 ;  /* 0x00000008ff027e24 */ /* 0x002fe4000f8e00ff */
[----:B------:R-:W-:-:S07]  /*120d0*/  IMAD.U32 R3, RZ, RZ, UR9 ;  /* 0x00000009ff037e24 */ /* 0x000fce000f8e00ff */
[----:B------:R1:W5:Y:S02]  /*120e0*/  @P1 LDG.E R29, desc[UR52][R2.64] ;  /* 0x00000034021d1981 */ /* 0x000364000c1e1900 */
[----:B-1----:R-:W-:Y:S02]  /*120f0*/  IMAD.U32 R2, RZ, RZ, UR4 ;  /* 0x00000004ff027e24 */ /* 0x002fe4000f8e00ff */
[----:B------:R-:W-:Y:S01]  /*12100*/  IMAD.U32 R3, RZ, RZ, UR5 ;  /* 0x00000005ff037e24 */ /* 0x000fe2000f8e00ff */
[----:B------:R-:W-:Y:S01]  /*12110*/  UMOV UR43, URZ ;  /* 0x0000003f002b7c82 */ /* 0x000fe20008000000 */
[----:B------:R-:W-:-:S03]  /*12120*/  ULDC.64 UR4, c[0x0][0xa20] ;  /* 0x0002880000047ab9 */ /* 0x000fc60000000a00 */
[----:B0-----:R0:W4:Y:S01]  /*12130*/  @P4 LDG.E R6, desc[UR52][R2.64] ;  /* 0x0000003402064981 */ /* 0x001122000c1e1900 */
        /* <DEDUP_REMOVED lines=8> */
[----:B------:R-:W-:Y:S02]  /*121c0*/  SHF.R.U32.HI R3, RZ, 0x8, R3 ;  /* 0x00000008ff037819 */ /* 0x000fe40000011603 */
[----:B---3--:R-:W-:-:S05]  /*121d0*/  @P0 R2UR UR43, R0 ;  /* 0x00000000002b02ca */ /* 0x008fca00000e0000 */
[----:B------:R-:W-:Y:S01]  /*121e0*/  ULOP3.LUT UR36, UR36, 0xffff, URZ, 0xc0, !UPT ;  /* 0x0000ffff24247892 */ /* 0x000fe2000f8ec03f */
[----:B------:R-:W0:Y:S02]  /*121f0*/  LDC R0, c[0x0][0x424] ;  /* 0x00010900ff007b82 */ /* 0x000e240000000800 */
[----:B0-----:R-:W-:Y:S02]  /*12200*/  SEL R5, R0, 0x1, P2 ;  /* 0x0000000100057807 */ /* 0x001fe40001000000 */
[----:B------:R-:W-:Y:S01]  /*12210*/  LEA.HI R0, R2, R3, RZ, 0x10 ;  /* 0x0000000302007211 */ /* 0x000fe200078f80ff */
[----:B----4-:R0:W-:Y:S01]  /*12220*/  STL [R1+0xc], R6 ;  /* 0x00000c0601007387 */ /* 0x0101e20000100800 */
[----:B------:R-:W-:Y:S02]  /*12230*/  IMAD.MOV.U32 R9, RZ, RZ, R6 ;  /* 0x000000ffff097224 */ /* 0x000fe400078e0006 */
        /* <DEDUP_REMOVED lines=10> */
.L_x_9771:
[----:B-----5:R-:W-:Y:S01]  /*122e0*/  IMAD.IADD R29, R29, 0x1, R4 ;  /* 0x000000011d1d7824 */ /* 0x020fe200078e0204 */
[----:B------:R-:W-:Y:S06]  /*122f0*/  @!P3 BRA `(.L_x_9772) ;  /* 0x000000000018b947 */ /* 0x000fec0003800000 */
[----:B------:R-:W-:Y:S02]  /*12300*/  ULDC.64 UR4, c[0x0][0xa20] ;  /* 0x0002880000047ab9 */ /* 0x000fe40000000a00 */
[----:B------:R-:W-:-:S06]  /*12310*/  UIMAD.WIDE UR4, UR42, 0x4, UR4 ;  /* 0x000000042a0478a5 */ /* 0x000fcc000f8e0204 */
[----:B------:R-:W-:Y:S02]  /*12320*/  IMAD.U32 R2, RZ, RZ, UR4 ;  /* 0x00000004ff027e24 */ /* 0x000fe4000f8e00ff */
[----:B------:R-:W-:-:S05]  /*12330*/  IMAD.U32 R3, RZ, RZ, UR5 ;  /* 0x00000005ff037e24 */ /* 0x000fca000f8e00ff */
[----:B------:R1:W5:Y:S01]  /*12340*/  LDG.E R6, desc[UR52][R2.64] ;  /* 0x0000003402067981 */ /* 0x000362000c1e1900 */
[----:B------:R-:W-:Y:S05]  /*12350*/  BRA `(.L_x_9773) ;  /* 0x0000000000187947 */ /* 0x000fea0003800000 */
.L_x_9772:
[----:B------:R-:W-:Y:S05]  /*12360*/  @!P1 BRA `(.L_x_9773) ;  /* 0x0000000000149947 */ /* 0x000fea0003800000 */
[----:B------:R-:W-:Y:S02]  /*12370*/  IMAD.U32 R2, RZ, RZ, UR8 ;  /* 0x00000008ff027e24 */ /* 0x000fe4000f8e00ff */
[----:B------:R-:W-:-:S05]  /*12380*/  IMAD.U32 R3, RZ, RZ, UR9 ;  /* 0x00000009ff037e24 */ /* 0x000fca000f8e00ff */
[----:B------:R-:W2:Y:S04]  /*12390*/  LDG.E R5, desc[UR52][R2.64] ;  /* 0x0000003402057981 */ /* 0x000ea8000c1e1900 */
[----:B------:R-:W2:Y:S02]  /*123a0*/  LDG.E R6, desc[UR52][R2.64+0x4] ;  /* 0x0000043402067981 */ /* 0x000ea4000c1e1900 */
[----:B--2---:R-:W-:-:S07]  /*123b0*/  IMAD.IADD R6, R6, 0x1, -R5 ;  /* 0x0000000106067824 */ /* 0x004fce00078e0a05 */
.L_x_9773:
[----:B-1----:R-:W2:Y:S01]  /*123c0*/  LDL.LU R3, [R1+0x4] ;  /* 0x0000040001037983 */ /* 0x002ea20000300800 */
[----:B------:R-:W1:Y:S01]  /*123d0*/  LDC R2, c[0x0][0x448] ;  /* 0x00011200ff027b82 */ /* 0x000e620000000800 */
[----:B-----5:R-:W-:Y:S01]  /*123e0*/  IMAD.IADD R6, R6, 0x1, -R4 ;  /* 0x0000000106067824 */ /* 0x020fe200078e0a04 */
[----:B-1----:R-:W-:-:S13]  /*123f0*/  ISETP.NE.AND P1, PT, R2, 0x1, PT ;  /* 0x000000010200780c */ /* 0x002fda0003f25270 */
[----:B------:R-:W1:Y:S08]  /*12400*/  @P1 LDC R4, c[0x0][0x44c] ;  /* 0x00011300ff041b82 */ /* 0x000e700000000800 */
[----:B------:R-:W3:Y:S01]  /*12410*/  @P1 LDC R2, c[0x0][0x450] ;  /* 0x00011400ff021b82 */ /* 0x000ee20000000800 */
[----:B--2---:R-:W-:-:S04]  /*12420*/  IMAD R10, R3, 0xc0, RZ ;  /* 0x000000c0030a7824 */ /* 0x004fc800078e02ff */
[----:B------:R-:W-:Y:S01]  /*12430*/  VIADD R3, R10, 0xbf ;  /* 0x000000bf0a037836 */ /* 0x000fe20000000000 */
[----:B------:R2:W-:Y:S03]  /*12440*/  STL [R1+0x4], R10 ;  /* 0x0000040a01007387 */ /* 0x0005e60000100800 */
[----:B-1----:R-:W-:-:S05]  /*12450*/  @P1 IMAD.HI.U32 R5, R3, R4, RZ ;  /* 0x0000000403051227 */ /* 0x002fca00078e00ff */
        /* <DEDUP_REMOVED lines=17> */
.L_x_9775:
[----:B------:R-:W-:-:S13]  /*12570*/  ISETP.NE.AND P0, PT, R3, 0x1, PT ;  /* 0x000000010300780c */ /* 0x000fda0003f05270 */
[----:B------:R-:W1:Y:S02]  /*12580*/  @P0 LDC.64 R4, c[0x0][0x9e8] ;  /* 0x00027a00ff040b82 */ /* 0x000e640000000a00 */
[----:B-1----:R-:W-:-:S05]  /*12590*/  @P0 IMAD.HI.U32 R4, R8, R4, RZ ;  /* 0x0000000408040227 */ /* 0x002fca00078e00ff */
[----:B------:R-:W-:-:S07]  /*125a0*/  @P0 SHF.R.U32.HI R8, RZ, R5, R4 ;  /* 0x00000005ff080219 */ /* 0x000fce0000011604 */
.L_x_9776:
[----:B------:R-:W-:-:S05]  /*125b0*/  IMAD R5, R8, R3, R3 ;  /* 0x0000000308057224 */ /* 0x000fca00078e0203 */
[----:B------:R-:W-:-:S07]  /*125c0*/  VIMNMX R2, R2, R5, PT ;  /* 0x0000000502027248 */ /* 0x000fce0003fe0100 */
.L_x_9774:
[----:B------:R-:W1:Y:S01]  /*125d0*/  @P1 LDC R5, c[0x0][0x44c] ;  /* 0x00011300ff051b82 */ /* 0x000e620000000800 */
[----:B------:R-:W-:Y:S01]  /*125e0*/  IMAD.MOV.U32 R7, RZ, RZ, R10 ;  /* 0x000000ffff077224 */ /* 0x000fe200078e000a */
[----:B------:R-:W-:Y:S01]  /*125f0*/  ULDC UR4, c[0x0][0x9dc] ;  /* 0x0002770000047ab9 */ /* 0x000fe20000000800 */
[----:B------:R-:W-:-:S05]  /*12600*/  VIADD R2, R2, 0x7f ;  /* 0x0000007f02027836 */ /* 0x000fca0000000000 */
[----:B------:R-:W2:Y:S01]  /*12610*/  @P1 LDC R4, c[0x0][0x450] ;  /* 0x00011400ff041b82 */ /* 0x000ea20000000800 */
[----:B-1----:R-:W-:-:S05]  /*12620*/  @P1 IMAD.HI.U32 R5, R10, R5, RZ ;  /* 0x000000050a051227 */ /* 0x002fca00078e00ff */
[----:B--2---:R-:W-:Y:S02]  /*12630*/  @P1 SHF.R.U32.HI R7, RZ, R4, R5 ;  /* 0x00000004ff071219 */ /* 0x004fe40000011605 */
[----:B------:R-:W-:Y:S02]  /*12640*/  SHF.R.S32.HI R5, RZ, 0x1f, R2 ;  /* 0x0000001fff057819 */ /* 0x000fe40000011402 */
[----:B------:R-:W-:Y:S01]  /*12650*/  IADD3 R7, R7, R6, -R9 ;  /* 0x0000000607077210 */ /* 0x000fe20007ffe809 */
[----:B------:R-:W-:Y:S01]  /*12660*/  VIADD R6, R6, 0x7f ;  /* 0x0000007f06067836 */ /* 0x000fe20000000000 */
[----:B------:R-:W-:-:S04]  /*12670*/  LEA.HI R2, R5, R2, RZ, 0x7 ;  /* 0x0000000205027211 */ /* 0x000fc800078f38ff */
[----:B------:R-:W-:Y:S02]  /*12680*/  SHF.R.S32.HI R5, RZ, 0x1f, R6 ;  /* 0x0000001fff057819 */ /* 0x000fe40000011406 */
[----:B------:R-:W-:Y:S02]  /*12690*/  SHF.R.S32.HI R2, RZ, 0x7, R2 ;  /* 0x00000007ff027819 */ /* 0x000fe40000011402 */
[----:B------:R-:W-:-:S04]  /*126a0*/  LEA.HI R5, R5, R6, RZ, 0x7 ;  /* 0x0000000605057211 */ /* 0x000fc800078f38ff */
        /* <DEDUP_REMOVED lines=13> */
.L_x_9778:
[----:B------:R-:W-:-:S13]  /*12780*/  ISETP.NE.AND P0, PT, R3, 0x1, PT ;  /* 0x000000010300780c */ /* 0x000fda0003f05270 */
[----:B------:R-:W1:Y:S02]  /*12790*/  @P0 LDC.64 R4, c[0x0][0x9e8] ;  /* 0x00027a00ff040b82 */ /* 0x000e640000000a00 */
[----:B-1----:R-:W-:-:S05]  /*127a0*/  @P0 IMAD.HI.U32 R4, R7, R4, RZ ;  /* 0x0000000407040227 */ /* 0x002fca00078e00ff */
[----:B------:R-:W-:-:S07]  /*127b0*/  @P0 SHF.R.U32.HI R7, RZ, R5, R4 ;  /* 0x00000005ff070219 */ /* 0x000fce0000011604 */
.L_x_9779:
[----:B------:R-:W-:-:S05]  /*127c0*/  IMAD R3, R7, R3, RZ ;  /* 0x0000000307037224 */ /* 0x000fca00078e02ff */
[----:B------:R-:W-:-:S07]  /*127d0*/  VIMNMX R2, R2, R3, !PT ;  /* 0x0000000302027248 */ /* 0x000fce0007fe0100 */
.L_x_9777:
[----:B------:R-:W-:Y:S02]  /*127e0*/  SHF.R.U32.HI R4, RZ, 0x10, R0 ;  /* 0x00000010ff047819 */ /* 0x000fe40000011600 */
[----:B------:R-:W-:Y:S02]  /*127f0*/  SHF.R.S32.HI R3, RZ, 0x1f, R2 ;  /* 0x0000001fff037819 */ /* 0x000fe40000011402 */
[----:B------:R-:W-:Y:S02]  /*12800*/  ISETP.NE.AND P0, PT, R4, RZ, PT ;  /* 0x000000ff0400720c */ /* 0x000fe40003f05270 */
[----:B------:R-:W-:Y:S01]  /*12810*/  LEA.HI R3, R3, R2, RZ, 0x7 ;  /* 0x0000000203037211 */ /* 0x000fe200078f38ff */
[----:B------:R-:W-:-:S03]  /*12820*/  IMAD.MOV.U32 R2, RZ, RZ, RZ ;  /* 0x000000ffff027224 */ /* 0x000fc600078e00ff */
[----:B------:R-:W-:-:S04]  /*12830*/  SHF.R.S32.HI R3, RZ, 0x7, R3 ;  /* 0x00000007ff037819 */ /* 0x000fc80000011403 */
[----:B------:R-:W-:-:S03]  /*12840*/  VIMNMX R27, RZ, R3, !PT ;  /* 0x00000003ff1b7248 */ /* 0x000fc60007fe0100 */
[----:B------:R-:W1:Y:S01]  /*12850*/  @!P0 LDC R4, c[0x0][0x9f0] ;  /* 0x00027c00ff048b82 */ /* 0x000e620000000800 */
[----:B------:R-:W-:-:S13]  /*12860*/  ISETP.GT.AND P1, PT, R6, R27, PT ;  /* 0x0000001b0600720c */ /* 0x000fda0003f24270 */
[----:B------:R-:W-:Y:S05]  /*12870*/  @!P1 BRA `(.L_x_9780) ;  /* 0x00000000006c9947 */ /* 0x000fea0003800000 */
[-C--:B-1----:R-:W-:Y:S02]  /*12880*/  IABS R5, R4.reuse ;  /* 0x0000000400057213 */ /* 0x082fe40000000000 */
[----:B------:R-:W-:Y:S02]  /*12890*/  IABS R8, R4 ;  /* 0x0000000400087213 */ /* 0x000fe40000000000 */
[----:B0-----:R-:W0:Y:S03]  /*128a0*/  I2F.RP R9, R5 ;  /* 0x0000000500097306 */ /* 0x001e260000209400 */
        /* <DEDUP_REMOVED lines=24> */
.L_x_9780:
[----:B------:R-:W-:Y:S01]  /*12a30*/  LOP3.LUT R0, R0, 0xff, RZ, 0xc0, !PT ;  /* 0x000000ff00007812 */ /* 0x000fe200078ec0ff */
[----:B------:R-:W-:Y:S04]  /*12a40*/  BSSY B7, `(.L_x_9781) ;  /* 0x0000329000077945 */ /* 0x000fe80003800000 */
[----:B------:R-:W-:-:S05]  /*12a50*/  IMAD R27, R0, R2, R27 ;  /* 0x00000002001b7224 */ /* 0x000fca00078e021b */
[----:B------:R-:W-:-:S04]  /*12a60*/  VIADDMNMX R3, R27, R2, R6, PT ;  /* 0x000000021b037246 */ /* 0x000fc80003800106 */
        /* <DEDUP_REMOVED lines=13> */
[----:B---3--:R-:W2:Y:S01]  /*12b40*/  @P0 ATOMG.E.ADD.STRONG.GPU PT, R3, desc[UR52][R2.64], R5 ;  /* 0x00000005020309a8 */ /* 0x008ea200081ee1f4 */
[----:B-1----:R-:W1:Y:S02]  /*12b50*/  S2R R4, SR_LTMASK ;  /* 0x0000000000047919 */ /* 0x002e640000003900 */
[----:B-1----:R-:W-:-:S04]  /*12b60*/  LOP3.LUT R4, R4, UR4, RZ, 0xc0, !PT ;  /* 0x0000000404047c12 */ /* 0x002fc8000f8ec0ff */
[----:B------:R-:W1:Y:S01]  /*12b70*/  POPC R7, R4 ;  /* 0x0000000400077309 */ /* 0x000e620000000000 */
[----:B--2---:R-:W1:Y:S02]  /*12b80*/  SHFL.IDX PT, R0, R3, R0, 0x1f ;  /* 0x00001f0003007589 */ /* 0x004e6400000e0000 */
[----:B-1----:R-:W-:-:S05]  /*12b90*/  IADD3 R0, R0, UR40, R7 ;  /* 0x0000002800007c10 */ /* 0x002fca000fffe007 */
[----:B------:R2:W-:Y:S01]  /*12ba0*/  STL [R1], R0 ;  /* 0x0000000001007387 */ /* 0x0005e20000100800 */
[----:B------:R-:W-:Y:S05]  /*12bb0*/  BRA `(.L_x_9783) ;  /* 0x0000003000447947 */ /* 0x000fea0003800000 */
.L_x_9782:
        /* <DEDUP_REMOVED lines=20> */
.L_x_9785:
[----:B------:R-:W-:Y:S05]  /*12d00*/  BSYNC B6 ;  /* 0x0000000000067941 */ /* 0x000fea0003800000 */
.L_x_9784:
        /* <DEDUP_REMOVED lines=22> */
.L_x_9787:
[----:B------:R-:W-:Y:S05]  /*12e70*/  BSYNC B6 ;  /* 0x0000000000067941 */ /* 0x000fea0003800000 */
.L_x_9786:
        /* <DEDUP_REMOVED lines=20> */
.L_x_9789:
[----:B------:R-:W-:Y:S05]  /*12fc0*/  BSYNC B6 ;  /* 0x0000000000067941 */ /* 0x000fea0003800000 */
.L_x_9788:
[----:B------:R-:W-:Y:S01]  /*12fd0*/  LOP3.LUT P6, RZ, R22, 0x1, RZ, 0xc0, !PT ;  /* 0x0000000116ff7812 */ /* 0x000fe200078cc0ff */
[----:B------:R-:W-:-:S12]  /*12fe0*/  BSSY B6, `(.L_x_9790) ;  /* 0x0000012000067945 */ /* 0x000fd80003800000 */
        /* <DEDUP_REMOVED lines=17> */
.L_x_9791:
[----:B------:R-:W-:Y:S05]  /*13100*/  BSYNC B6 ;  /* 0x0000000000067941 */ /* 0x000fea0003800000 */
.L_x_9790:
        /* <DEDUP_REMOVED lines=18> */
[----:B----4-:R-:W-:Y:S02]  /*13230*/  SHF.R.S32.HI R28, RZ, 0x1f, R26 ;  /* 0x0000001fff1c7819 */ /* 0x010fe4000001141a */
[----:B------:R-:W-:Y:S01]  /*13240*/  SEL R17, R26, RZ, !P0 ;  /* 0x000000ff1a117207 */ /* 0x000fe20004000000 */
[----:B------:R-:W-:Y:S08]  /*13250*/  BRA.DIV UR4, `(.L_x_9792) ;  /* 0x0000004204a07947 */ /* 0x000ff0000b800000 */
[----:B------:R2:W3:Y:S02]  /*13260*/  SHFL.IDX PT, R14, R20, RZ, 0x1f ;  /* 0x00001fff140e7589 */ /* 0x0004e400000e0000 */
.L_x_9869:
[----:B---3--:R-:W-:Y:S02]  /*13270*/  ISETP.NE.AND P0, PT, R14, RZ, PT ;  /* 0x000000ff0e00720c */ /* 0x008fe40003f05270 */
[----:B------:R-:W-:Y:S02]  /*13280*/  PLOP3.LUT P1, PT, PT, PT, PT, 0x8, 0x0 ;  /* 0x000000000000781c */ /* 0x000fe40003f2e170 */
[----:B------:R-:W-:-:S11]  /*13290*/  LOP3.LUT R22, R22, 0xfffffffe, RZ, 0xc0, !PT ;  /* 0xfffffffe16167812 */ /* 0x000fd600078ec0ff */
[----:B------:R-:W-:Y:S01]  /*132a0*/  @P1 LOP3.LUT R22, R22, 0x1, RZ, 0xfc, !PT ;  /* 0x0000000116161812 */ /* 0x000fe200078efcff */
[----:B------:R-:W-:Y:S06]  /*132b0*/  @P0 BRA `(.L_x_9793) ;  /* 0x0000000400b80947 */ /* 0x000fec0003800000 */
[----:B------:R-:W3:Y:S01]  /*132c0*/  LDL R0, [R1+0x8] ;  /* 0x0000080001007983 */ /* 0x000ee20000100800 */
[----:B------:R-:W-:Y:S01]  /*132d0*/  UMOV UR4, 0xffffffff ;  /* 0xffffffff00047882 */ /* 0x000fe20000000000 */
[----:B---3--:R-:W-:Y:S02]  /*132e0*/  VIADD R0, R0, 0xffffffff ;  /* 0xffffffff00007836 */ /* 0x008fe40000000000 */
[----:B------:R-:W-:Y:S05]  /*132f0*/  BRA.DIV UR4, `(.L_x_9794) ;  /* 0x0000004204987947 */ /* 0x000fea000b800000 */
[----:B------:R-:W-:-:S13]  /*13300*/  ELECT P6, URZ, PT ;  /* 0x00000000003f782f */ /* 0x000fda00038c0000 */
.L_x_9872:
[----:B------:R-:W-:Y:S05]  /*13310*/  @!P6 BRA `(.L_x_9793) ;  /* 0x0000000400a0e947 */ /* 0x000fea0003800000 */
[----:B------:R-:W-:-:S04]  /*13320*/  ISETP.NE.U32.AND P0, PT, R2, RZ, PT ;  /* 0x000000ff0200720c */ /* 0x000fc80003f05070 */
[----:B------:R-:W-:-:S13]  /*13330*/  ISETP.NE.AND.EX P0, PT, R3, RZ, PT, P0 ;  /* 0x000000ff0300720c */ /* 0x000fda0003f05300 */
[----:B------:R-:W-:Y:S05]  /*13340*/  @!P0 BRA `(.L_x_9795) ;  /* 0x0000000000448947 */ /* 0x000fea0003800000 */
[----:B------:R-:W3:Y:S01]  /*13350*/  LDC R7, c[0x0][0x43c] ;  /* 0x00010f00ff077b82 */ /* 0x000ee20000000800 */
[----:B------:R-:W-:Y:S01]  /*13360*/  ULDC.64 UR4, c[0x0][0x428] ;  /* 0x00010a0000047ab9 */ /* 0x000fe20000000a00 */
[----:B---3--:R-:W-:-:S13]  /*13370*/  ISETP.NE.AND P0, PT, R7, 0x1, PT ;  /* 0x000000010700780c */ /* 0x008fda0003f05270 */
        /* <DEDUP_REMOVED lines=14> */
.L_x_9795:
[----:B-1----:R-:W-:Y:S01]  /*13460*/  IMAD R4, R18, 0x8, R16 ;  /* 0x0000000812047824 */ /* 0x002fe200078e0210 */
[----:B---3--:R-:W-:Y:S01]  /*13470*/  SHF.L.U32 R3, R24, 0x1f, RZ ;  /* 0x0000001f18037819 */ /* 0x008fe200000006ff */
[----:B------:R-:W1:Y:S03]  /*13480*/  S2R R2, SR_TID.X ;  /* 0x0000000000027919 */ /* 0x000e660000002100 */
[----:B------:R-:W3:Y:S01]  /*13490*/  SYNCS.PHASECHK.TRANS64.TRYWAIT P0, [R4+URZ+0x19c80], R3 ;  /* 0x019c8003040075a7 */ /* 0x000ee2000800017f */
[----:B-1----:R-:W-:-:S04]  /*134a0*/  LOP3.LUT R2, R2, 0x7f, RZ, 0xc0, !PT ;  /* 0x0000007f02027812 */ /* 0x002fc800078ec0ff */
[----:B------:R-:W-:Y:S01]  /*134b0*/  ISETP.NE.AND P1, PT, R2, RZ, PT ;  /* 0x000000ff0200720c */ /* 0x000fe20003f25270 */
[----:B---3--:R-:W-:-:S12]  /*134c0*/  @!P0 BRA `(.L_x_9796) ;  /* 0x0000004000448947 */ /* 0x008fd80003800000 */
.L_x_9873:
        /* <DEDUP_REMOVED lines=8> */
.L_x_9797:
[----:B------:R-:W-:Y:S01]  /*13550*/  IMAD R2, R18, 0x3000, R16 ;  /* 0x0000300012027824 */ /* 0x000fe200078e0210 */
[----:B------:R-:W-:Y:S01]  /*13560*/  R2UR UR33, R4 ;  /* 0x00000000042172ca */ /* 0x000fe200000e0000 */
[----:B------:R-:W-:Y:S01]  /*13570*/  IMAD R0, R0, 0x80, R29 ;  /* 0x0000008000007824 */ /* 0x000fe200078e021d */
[----:B-----5:R-:W-:Y:S01]  /*13580*/  R2UR UR37, R17 ;  /* 0x00000000112572ca */ /* 0x020fe200000e0000 */
[----:B------:R-:W-:Y:S01]  /*13590*/  UIADD3 UR4, UP0, UR46, 0x470, URZ ;  /* 0x000004702e047890 */ /* 0x000fe2000ff1e03f */
[----:B------:R-:W-:Y:S01]  /*135a0*/  R2UR UR8, R2 ;  /* 0x00000000020872ca */ /* 0x000fe200000e0000 */
[----:B------:R-:W-:Y:S01]  /*135b0*/  UMOV UR6, 0x0 ;  /* 0x0000000000067882 */ /* 0x000fe20000000000 */
[----:B------:R-:W-:Y:S01]  /*135c0*/  R2UR UR35, R0 ;  /* 0x00000000002372ca */ /* 0x000fe200000e0000 */
[----:B------:R-:W-:Y:S01]  /*135d0*/  UIADD3.X UR5, URZ, UR47, URZ, UP0, !UPT ;  /* 0x0000002f3f057290 */ /* 0x000fe200087fe43f */
[----:B------:R-:W-:Y:S01]  /*135e0*/  UMOV UR7, 0x14f00000 ;  /* 0x14f0000000077882 */ /* 0x000fe20000000000 */
[----:B------:R-:W-:Y:S01]  /*135f0*/  UMOV UR34, URZ ;  /* 0x0000003f00227c82 */ /* 0x000fe20008000000 */
[----:B------:R-:W-:Y:S01]  /*13600*/  UMOV UR18, 0x20 ;  /* 0x0000002000127882 */ /* 0x000fe20000000000 */
[----:B------:R-:W-:-:S02]  /*13610*/  UMOV UR20, UR36 ;  /* 0x0000002400147c82 */ /* 0x000fc40008000000 */
[----:B------:R-:W-:Y:S02]  /*13620*/  UIADD3 UR33, UR33, 0x19c70, URZ ;  /* 0x00019c7021217890 */ /* 0x000fe4000fffe03f */
[----:B------:R-:W-:Y:S01]  /*13630*/  UMOV UR21, UR37 ;  /* 0x0000002500157c82 */ /* 0x000fe20008000000 */
[----:B------:R-:W-:Y:S01]  /*13640*/  UMOV UR10, 0x40 ;  /* 0x00000040000a7882 */ /* 0x000fe20000000000 */
        /* <DEDUP_REMOVED lines=12> */
[----:B------:R-:W4:Y:S02]  /*13710*/  SYNCS.PHASECHK.TRANS64.TRYWAIT P0, [R4+URZ+0x19c40], R3 ;  /* 0x019c4003040075a7 */ /* 0x000f24000800017f */
[----:B---34-:R-:W-:Y:S05]  /*13720*/  @!P0 BRA `(.L_x_9798) ;  /* 0x0000003c00c08947 */ /* 0x018fea0003800000 */
.L_x_9874:
[----:B------:R-:W-:Y:S05]  /*13730*/  @P1 BRA `(.L_x_9799) ;  /* 0x00000000001c1947 */ /* 0x000fea0003800000 */
[----:B------:R-:W4:Y:S01]  /*13740*/  S2R R5, SR_TID.X ;  /* 0x0000000000057919 */ /* 0x000f220000002100 */
[----:B-1-3--:R-:W-:-:S04]  /*13750*/  IMAD.MOV.U32 R3, RZ, RZ, 0x3000 ;  /* 0x00003000ff037424 */ /* 0x00afc800078e00ff */
[----:B------:R1:W-:Y:S01]  /*13760*/  SYNCS.ARRIVE.TRANS64 RZ, [R4+URZ+0x19c30], R3 ;  /* 0x019c300304ff79a7 */ /* 0x0003e2000800003f */
[----:B----4-:R-:W-:-:S04]  /*13770*/  LOP3.LUT R5, R5, 0x1f, RZ, 0xc0, !PT ;  /* 0x0000001f05057812 */ /* 0x010fc800078ec0ff */
[----:B------:R-:W-:-:S13]  /*13780*/  ISETP.NE.AND P0, PT, R5, RZ, PT ;  /* 0x000000ff0500720c */ /* 0x000fda0003f05270 */
[----:B-1----:R-:W-:Y:S05]  /*13790*/  @!P0 BRA `(.L_x_9799) ;  /* 0x0000000000048947 */ /* 0x002fea0003800000 */
[----:B------:R-:W-:Y:S01]  /*137a0*/  BPT.TRAP 0x1 ;  /* 0x000000040000795c */ /* 0x000fe20000300000 */
.L_x_9799:
        /* <DEDUP_REMOVED lines=31> */
.L_x_9793:
[----:B------:R-:W-:Y:S05]  /*139a0*/  WARPSYNC.ALL ;  /* 0x0000000000007948 */ /* 0x000fea0003800000 */
[----:B------:R-:W-:Y:S01]  /*139b0*/  VIADD R0, R16, 0xf000 ;  /* 0x0000f00010007836 */ /* 0x000fe20000000000 */
[----:B------:R-:W-:Y:S01]  /*139c0*/  USHF.R.S32.HI UR4, URZ, 0x1f, UR43 ;  /* 0x0000001f3f047899 */ /* 0x000fe2000801142b */
[----:B------:R-:W-:Y:S01]  /*139d0*/  BAR.SYNC.DEFER_BLOCKING 0x8, 0x200 ;  /* 0x0208000000007b1d */ /* 0x000fe20000010000 */
[----:B------:R-:W-:Y:S02]  /*139e0*/  USHF.R.S32.HI UR37, URZ, 0x1f, UR42 ;  /* 0x0000001f3f257899 */ /* 0x000fe4000801142a */
        /* <DEDUP_REMOVED lines=17> */
[----:B-1-3--:R-:W-:Y:S02]  /*13b00*/  IMAD.U32 R4, RZ, RZ, UR6 ;  /* 0x00000006ff047e24 */ /* 0x00afe4000f8e00ff */
        /* <DEDUP_REMOVED lines=9> */
[----:B--2---:R-:W-:-:S07]  /*13ba0*/  LEPC R20, `(.L_x_9801) ;  /* 0x000000001014794e */ /* 0x004fce0000000000 */
[----:B01----:R-:W-:Y:S05]  /*13bb0*/  CALL.ABS.NOINC R2 ;  /* 0x0000000002007343 */ /* 0x003fea0003c00000 */
.L_x_9801:
[----:B------:R-:W-:Y:S05]  /*13bc0*/  BSYNC B6 ;  /* 0x0000000000067941 */ /* 0x000fea0003800000 */
.L_x_9800:
[----:B------:R-:W4:Y:S01]  /*13bd0*/  LDL R12, [R1+0x4] ;  /* 0x00000400010c7983 */ /* 0x000f220000100800 */
[----:B0-----:R-:W0:Y:S01]  /*13be0*/  LDC R9, c[0x0][0x448] ;  /* 0x00011200ff097b82 */ /* 0x001e220000000800 */
[----:B------:R-:W-:Y:S01]  /*13bf0*/  ULDC.64 UR6, c[0x0][0x2d8] ;  /* 0x0000b60000067ab9 */ /* 0x000fe20000000a00 */
[----:B------:R-:W-:Y:S01]  /*13c00*/  UMOV UR44, UR48 ;  /* 0x00000030002c7c82 */ /* 0x000fe20008000000 */
[----:B------:R-:W0:Y:S01]  /*13c10*/  S2R R2, SR_TID.X ;  /* 0x0000000000027919 */ /* 0x000e220000002100 */
[----:B------:R-:W-:Y:S01]  /*13c20*/  UIMAD.WIDE.U32 UR4, UR36, UR6, UR44 ;  /* 0x00000006240472a5 */ /* 0x000fe2000f8e002c */
[----:B------:R-:W-:Y:S01]  /*13c30*/  ULDC.64 UR8, c[0x0][0x2e0] ;  /* 0x0000b80000087ab9 */ /* 0x000fe20000000a00 */
[----:B--2---:R-:W2:Y:S02]  /*13c40*/  S2R R20, SR_TID.X ;  /* 0x0000000000147919 */ /* 0x004ea40000002100 */
[----:B------:R-:W-:Y:S02]  /*13c50*/  UIMAD UR5, UR36, UR7, UR5 ;  /* 0x00000007240572a4 */ /* 0x000fe4000f8e0205 */
[----:B------:R-:W-:Y:S01]  /*13c60*/  UIMAD UR6, UR37, UR8, URZ ;  /* 0x00000008250672a4 */ /* 0x000fe2000f8e023f */
[----:B------:R-:W2:Y:S01]  /*13c70*/  S2R R10, SR_TID.X ;  /* 0x00000000000a7919 */ /* 0x000ea20000002100 */
[----:B------:R-:W-:-:S02]  /*13c80*/  UIMAD.WIDE.U32 UR4, UR43, UR8, UR4 ;  /* 0x000000082b0472a5 */ /* 0x000fc4000f8e0004 */
[----:B------:R-:W-:-:S03]  /*13c90*/  UIMAD UR6, UR43, UR9, UR6 ;  /* 0x000000092b0672a4 */ /* 0x000fc6000f8e0206 */
[----:B------:R-:W-:Y:S01]  /*13ca0*/  ULDC.64 UR8, c[0x0][0x280] ;  /* 0x0000a00000087ab9 */ /* 0x000fe20000000a00 */
[----:B-1-3--:R-:W-:Y:S01]  /*13cb0*/  IMAD.U32 R4, RZ, RZ, UR4 ;  /* 0x00000004ff047e24 */ /* 0x00afe2000f8e00ff */
[----:B------:R-:W-:Y:S02]  /*13cc0*/  UIADD3 UR6, UR5, UR6, URZ ;  /* 0x0000000605067290 */ /* 0x000fe4000fffe03f */
[----:B------:R-:W-:Y:S01]  /*13cd0*/  IMAD.U32 R5, RZ, RZ, UR5 ;  /* 0x00000005ff057e24 */ /* 0x000fe2000f8e00ff */
[----:B------:R-:W-:Y:S01]  /*13ce0*/  ULDC.64 UR4, c[0x0][0x2d0] ;  /* 0x0000b40000047ab9 */ /* 0x000fe20000000a00 */
[----:B0-----:R-:W-:Y:S02]  /*13cf0*/  ISETP.NE.AND P1, PT, R9, 0x1, PT ;  /* 0x000000010900780c */ /* 0x001fe40003f25270 */
[----:B------:R-:W-:-:S11]  /*13d00*/  LOP3.LUT R21, R2, 0x7f, RZ, 0xc0, !PT ;  /* 0x0000007f02157812 */ /* 0x000fd600078ec0ff */
[----:B------:R-:W0:Y:S01]  /*13d10*/  @P1 LDC R3, c[0x0][0x44c] ;  /* 0x00011300ff031b82 */ /* 0x000e220000000800 */
[----:B--2---:R-:W-:Y:S01]  /*13d20*/  IMAD.SHL.U32 R20, R20, 0x40, RZ ;  /* 0x0000004014147824 */ /* 0x004fe200078e00ff */
[----:B------:R-:W-:Y:S01]  /*13d30*/  SHF.R.U32.HI R21, RZ, 0x1, R21 ;  /* 0x00000001ff157819 */ /* 0x000fe20000011615 */
[----:B------:R-:W-:-:S03]  /*13d40*/  IMAD.SHL.U32 R10, R10, 0x10, RZ ;  /* 0x000000100a0a7824 */ /* 0x000fc600078e00ff */
[----:B------:R-:W-:Y:S02]  /*13d50*/  LOP3.LUT R20, R21, 0x40, R20, 0xf8, !PT ;  /* 0x0000004015147812 */ /* 0x000fe400078ef814 */
[----:B------:R-:W1:Y:S01]  /*13d60*/  @P1 LDC R2, c[0x0][0x450] ;  /* 0x00011400ff021b82 */ /* 0x000e620000000800 */
[----:B------:R-:W2:Y:S01]  /*13d70*/  S2R R21, SR_TID.X ;  /* 0x0000000000157919 */ /* 0x000ea20000002100 */
[----:B------:R-:W-:-:S04]  /*13d80*/  LOP3.LUT R10, R10, 0x10, RZ, 0xc0, !PT ;  /* 0x000000100a0a7812 */ /* 0x000fc800078ec0ff */
[C---:B------:R-:W-:Y:S02]  /*13d90*/  LOP3.LUT R11, R10.reuse, 0x20, RZ, 0xfc, !PT ;  /* 0x000000200a0b7812 */ /* 0x040fe400078efcff */
[----:B------:R-:W-:Y:S01]  /*13da0*/  LOP3.LUT R10, R10, 0x40, RZ, 0xfc, !PT ;  /* 0x000000400a0a7812 */ /* 0x000fe200078efcff */
[----:B----4-:R-:W-:Y:S02]  /*13db0*/  IMAD.IADD R0, R20, 0x1, R12 ;  /* 0x0000000114007824 */ /* 0x010fe400078e020c */
[----:B--2---:R-:W-:Y:S02]  /*13dc0*/  IMAD.SHL.U32 R20, R21, 0x10, RZ ;  /* 0x0000001015147824 */ /* 0x004fe400078e00ff */
[----:B0-----:R-:W-:-:S03]  /*13dd0*/  @P1 IMAD.HI.U32 R3, R0, R3, RZ ;  /* 0x0000000300031227 */ /* 0x001fc600078e00ff */
[----:B------:R-:W-:Y:S01]  /*13de0*/  LOP3.LUT R20, R20, 0x10, RZ, 0xc0, !PT ;  /* 0x0000001014147812 */ /* 0x000fe200078ec0ff */
[----:B------:R-:W-:Y:S01]  /*13df0*/  IMAD.MOV.U32 R7, RZ, RZ, R0 ;  /* 0x000000ffff077224 */ /* 0x000fe200078e0000 */
[----:B-1----:R-:W-:Y:S01]  /*13e00*/  @P1 SHF.R.U32.HI R7, RZ, R2, R3 ;  /* 0x00000002ff071219 */ /* 0x002fe20000011603 */
[----:B------:R-:W-:Y:S02]  /*13e10*/  IMAD.MOV.U32 R2, RZ, RZ, R4 ;  /* 0x000000ffff027224 */ /* 0x000fe400078e0004 */
[----:B------:R-:W-:Y:S01]  /*13e20*/  IMAD.U32 R3, RZ, RZ, UR6 ;  /* 0x00000006ff037e24 */ /* 0x000fe2000f8e00ff */
[--C-:B------:R-:W-:Y:S01]  /*13e30*/  SHF.R.S32.HI R4, RZ, 0x1f, R7.reuse ;  /* 0x0000001fff047819 */ /* 0x100fe20000011407 */
[----:B------:R-:W-:Y:S01]  /*13e40*/  IMAD.MOV R6, RZ, RZ, -R7 ;  /* 0x000000ffff067224 */ /* 0x000fe200078e0a07 */
[----:B------:R-:W-:-:S03]  /*13e50*/  ULDC.64 UR6, c[0x0][0x2c8] ;  /* 0x0000b20000067ab9 */ /* 0x000fc60000000a00 */
[----:B------:R-:W-:Y:S02]  /*13e60*/  IMAD R4, R4, UR4, RZ ;  /* 0x0000000404047c24 */ /* 0x000fe4000f8e02ff */
[----:B------:R-:W-:Y:S02]  /*13e70*/  IMAD R6, R9, R6, R0 ;  /* 0x0000000609067224 */ /* 0x000fe400078e0200 */
[C---:B------:R-:W-:Y:S02]  /*13e80*/  IMAD R8, R7.reuse, UR5, R4 ;  /* 0x0000000507087c24 */ /* 0x040fe4000f8e0204 */
[----:B------:R-:W-:Y:S01]  /*13e90*/  IMAD.WIDE.U32 R4, R7, UR4, R2 ;  /* 0x0000000407047c25 */ /* 0x000fe2000f8e0002 */
[----:B------:R-:W-:-:S03]  /*13ea0*/  SHF.R.S32.HI R7, RZ, 0x1f, R6 ;  /* 0x0000001fff077819 */ /* 0x000fc60000011406 */
[----:B------:R-:W-:Y:S02]  /*13eb0*/  IMAD.IADD R5, R5, 0x1, R8 ;  /* 0x0000000105057824 */ /* 0x000fe400078e0208 */
[----:B------:R-:W-:Y:S01]  /*13ec0*/  IMAD R7, R7, UR6, RZ ;  /* 0x0000000607077c24 */ /* 0x000fe2000f8e02ff */
[----:B------:R-:W0:Y:S01]  /*13ed0*/  @P1 LDC R8, c[0x0][0x450] ;  /* 0x00011400ff081b82 */ /* 0x000e220000000800 */
[----:B------:R-:W-:-:S04]  /*13ee0*/  IMAD.WIDE.U32 R4, R6, UR6, R4 ;  /* 0x0000000606047c25 */ /* 0x000fc8000f8e0004 */
[----:B------:R-:W-:Y:S01]  /*13ef0*/  IMAD R7, R6, UR7, R7 ;  /* 0x0000000706077c24 */ /* 0x000fe2000f8e0207 */
[----:B------:R-:W-:Y:S01]  /*13f00*/  IADD3 R6, P0, R4, UR8, RZ ;  /* 0x0000000804067c10 */ /* 0x000fe2000ff1e0ff */
[----:B------:R-:W-:Y:S01]  /*13f10*/  VIADD R0, R0, 0x80 ;  /* 0x0000008000007836 */ /* 0x000fe20000000000 */
[----:B------:R-:W1:Y:S02]  /*13f20*/  @P1 LDC R4, c[0x0][0x44c] ;  /* 0x00011300ff041b82 */ /* 0x000e640000000800 */
[----:B------:R-:W-:Y:S01]  /*13f30*/  IADD3.X R5, R5, UR9, R7, P0, !PT ;  /* 0x0000000905057c10 */ /* 0x000fe200087fe407 */
[----:B-1----:R-:W-:-:S04]  /*13f40*/  @P1 IMAD.HI.U32 R7, R0, R4, RZ ;  /* 0x0000000400071227 */ /* 0x002fc800078e00ff */
[----:B------:R-:W-:Y:S01]  /*13f50*/  IMAD.MOV.U32 R4, RZ, RZ, R0 ;  /* 0x000000ffff047224 */ /* 0x000fe200078e0000 */
[----:B0-----:R-:W-:-:S05]  /*13f60*/  @P1 SHF.R.U32.HI R4, RZ, R8, R7 ;  /* 0x00000008ff041219 */ /* 0x001fca0000011607 */
        /* <DEDUP_REMOVED lines=8> */
[----:B------:R-:W-:Y:S02]  /*13ff0*/  SHF.R.S32.HI R4, RZ, 0x1f, R0 ;  /* 0x0000001fff047819 */ /* 0x000fe40000011400 */
[----:B------:R-:W-:Y:S01]  /*14000*/  ISETP.GE.AND P1, PT, R11, UR4, PT ;  /* 0x000000040b007c0c */ /* 0x000fe2000bf26270 */
[----:B------:R-:W-:Y:S02]  /*14010*/  IMAD.IADD R3, R3, 0x1, R7 ;  /* 0x0000000103037824 */ /* 0x000fe400078e0207 */
[----:B------:R-:W-:-:S02]  /*14020*/  IMAD R4, R4, UR6, RZ ;  /* 0x0000000604047c24 */ /* 0x000fc4000f8e02ff */
[----:B------:R-:W-:-:S04]  /*14030*/  IMAD.WIDE.U32 R2, R0, UR6, R2 ;  /* 0x0000000600027c25 */ /* 0x000fc8000f8e0002 */
[----:B------:R-:W-:Y:S01]  /*14040*/  IMAD R4, R0, UR7, R4 ;  /* 0x0000000700047c24 */ /* 0x000fe2000f8e0204 */
[----:B------:R-:W-:-:S04]  /*14050*/  IADD3 R8, P0, R2, UR8, RZ ;  /* 0x0000000802087c10 */ /* 0x000fc8000ff1e0ff */
[----:B------:R-:W-:Y:S02]  /*14060*/  IADD3.X R7, R3, UR9, R4, P0, !PT ;  /* 0x0000000903077c10 */ /* 0x000fe400087fe404 */
[----:B------:R-:W-:Y:S02]  /*14070*/  ISETP.GE.AND P0, PT, R10, UR4, PT ;  /* 0x000000040a007c0c */ /* 0x000fe4000bf06270 */
[----:B------:R0:W5:Y:S01]  /*14080*/  LDL R10, [R1+0x14] ;  /* 0x00001400010a7983 */ /* 0x0001620000100800 */
[----:B------:R-:W-:Y:S01]  /*14090*/  UMOV UR4, 0xffffffff ;  /* 0xffffffff00047882 */ /* 0x000fe20000000000 */
[----:B------:R-:W-:-:S04]  /*140a0*/  LOP3.LUT R21, R21, 0x7f, RZ, 0xc0, !PT ;  /* 0x0000007f15157812 */ /* 0x000fc800078ec0ff */
[----:B------:R-:W-:Y:S01]  /*140b0*/  SHF.R.U32.HI R21, RZ, 0x1, R21 ;  /* 0x00000001ff157819 */ /* 0x000fe20000011615 */
[----:B------:R-:W-:Y:S06]  /*140c0*/  BRA.DIV UR4, `(.L_x_9802) ;  /* 0x00000036046c7947 */ /* 0x000fec000b800000 */
[----:B------:R-:W2:Y:S04]  /*140d0*/  LDL.LU R3, [R1+0xc] ;  /* 0x00000c0001037983 */ /* 0x000ea80000300800 */
[----:B------:R-:W3:Y:S04]  /*140e0*/  LDL.LU R11, [R1+0x4] ;  /* 0x00000400010b7983 */ /* 0x000ee80000300800 */
[----:B------:R-:W-:Y:S04]  /*140f0*/  SHFL.IDX PT, R2, R5, RZ, 0x1e1f ;  /* 0x001e1fff05027589 */ /* 0x000fe800000e0000 */
[----:B------:R-:W-:Y:S04]  /*14100*/  SHFL.IDX PT, R5, R5, 0x1, 0x1e1f ;  /* 0x003e1f0005057f89 */ /* 0x000fe800000e0000 */
[----:B------:R-:W-:Y:S01]  /*14110*/  SHFL.IDX PT, R7, R7, RZ, 0x1e1f ;  /* 0x001e1fff07077589 */ /* 0x000fe200000e0000 */
[----:B--2---:R-:W-:-:S03]  /*14120*/  IMAD R0, R3, R9, RZ ;  /* 0x0000000903007224 */ /* 0x004fc600078e02ff */
[----:B------:R-:W1:Y:S01]  /*14130*/  SHFL.IDX PT, R3, R6, RZ, 0x1e1f ;  /* 0x001e1fff06037589 */ /* 0x000e6200000e0000 */
[----:B---3--:R-:W-:-:S03]  /*14140*/  IMAD.IADD R4, R21, 0x1, R11 ;  /* 0x0000000115047824 */ /* 0x008fc600078e020b */
[----:B------:R-:W2:Y:S02]  /*14150*/  SHFL.IDX PT, R6, R6, 0x1, 0x1e1f ;  /* 0x003e1f0006067f89 */ /* 0x000ea400000e0000 */
[----:B------:R-:W-:-:S13]  /*14160*/  ISETP.GE.AND P4, PT, R4, R0, PT ;  /* 0x000000000400720c */ /* 0x000fda0003f86270 */
[----:B-1----:R-:W-:-:S05]  /*14170*/  @!P4 IADD3 R3, P3, R20, R3, RZ ;  /* 0x000000031403c210 */ /* 0x002fca0007f7e0ff */
[----:B------:R-:W-:-:S05]  /*14180*/  @!P4 IMAD.X R2, RZ, RZ, R2, P3 ;  /* 0x000000ffff02c224 */ /* 0x000fca00018e0602 */
[----:B------:R-:W-:-:S04]  /*14190*/  @!P4 LOP3.LUT R3, R3, R2, RZ, 0x3c, !PT ;  /* 0x000000020303c212 */ /* 0x000fc800078e3cff */
[----:B------:R-:W-:-:S04]  /*141a0*/  @!P4 LOP3.LUT R2, R3, R2, RZ, 0x3c, !PT ;  /* 0x000000020302c212 */ /* 0x000fc800078e3cff */
[----:B------:R-:W-:-:S05]  /*141b0*/  @!P4 LOP3.LUT R3, R3, R2, RZ, 0x3c, !PT ;  /* 0x000000020303c212 */ /* 0x000fca00078e3cff */
[----:B-----5:R-:W-:Y:S04]  /*141c0*/  @!P4 LDGSTS.E.BYPASS.LTC128B.128 [R10+0xf000], desc[UR52][R2.64], !P2 ;  /* 0x0f000000020acfae */ /* 0x020fe8000d101d74 */
[----:B------:R-:W-:Y:S04]  /*141d0*/  @!P4 LDGSTS.E.BYPASS.LTC128B.128 [R10+0x10800], desc[UR52][R2.64+0x20], !P1 ;  /* 0x10800020020acfae */ /* 0x000fe8000c901d74 */
[----:B------:R1:W-:Y:S02]  /*141e0*/  @!P4 LDGSTS.E.BYPASS.LTC128B.128 [R10+0x12000], desc[UR52][R2.64+0x40], !P0 ;  /* 0x12000040020acfae */ /* 0x0003e4000c101d74 */
[----:B-1----:R-:W-:-:S05]  /*141f0*/  VIADD R2, R4, 0x40 ;  /* 0x0000004004027836 */ /* 0x002fca0000000000 */
[----:B------:R-:W-:-:S13]  /*14200*/  ISETP.GE.AND P4, PT, R2, R0, PT ;  /* 0x000000000200720c */ /* 0x000fda0003f86270 */
[----:B--2---:R-:W-:-:S05]  /*14210*/  @!P4 IADD3 R2, P3, R20, R6, RZ ;  /* 0x000000061402c210 */ /* 0x004fca0007f7e0ff */
[----:B------:R-:W-:-:S05]  /*14220*/  @!P4 IMAD.X R3, RZ, RZ, R5, P3 ;  /* 0x000000ffff03c224 */ /* 0x000fca00018e0605 */
[----:B------:R-:W-:Y:S04]  /*14230*/  @!P4 LDGSTS.E.BYPASS.LTC128B.128 [R10+0xf800], desc[UR52][R2.64], !P2 ;  /* 0x0f800000020acfae */ /* 0x000fe8000d101d74 */
[----:B------:R-:W-:Y:S04]  /*14240*/  @!P4 LDGSTS.E.BYPASS.LTC128B.128 [R10+0x11000], desc[UR52][R2.64+0x20], !P1 ;  /* 0x11000020020acfae */ /* 0x000fe8000c901d74 */
[----:B------:R1:W-:Y:S04]  /*14250*/  @!P4 LDGSTS.E.BYPASS.LTC128B.128 [R10+0x12800], desc[UR52][R2.64+0x40], !P0 ;  /* 0x12800040020acfae */ /* 0x0003e8000c101d74 */
[----:B-1----:R1:W2:Y:S02]  /*14260*/  SHFL.IDX PT, R2, R8, RZ, 0x1e1f ;  /* 0x001e1fff08027589 */ /* 0x0022a400000e0000 */
.L_x_9881:
[----:B------:R-:W-:Y:S01]  /*14270*/  VIADD R4, R4, 0x80 ;  /* 0x0000008004047836 */ /* 0x000fe20000000000 */
[----:B------:R-:W-:Y:S04]  /*14280*/  BSSY B0, `(.L_x_9803) ;  /* 0x000000b000007945 */ /* 0x000fe80003800000 */
[----:B------:R-:W-:-:S13]  /*14290*/  ISETP.GE.AND P3, PT, R4, R0, PT ;  /* 0x000000000400720c */ /* 0x000fda0003f66270 */
[----:B------:R-:W-:Y:S05]  /*142a0*/  @P3 BRA `(.L_x_9804) ;  /* 0x0000000000203947 */ /* 0x000fea0003800000 */
[----:B--2---:R-:W-:-:S05]  /*142b0*/  IADD3 R2, P3, R20, R2, RZ ;  /* 0x0000000214027210 */ /* 0x004fca0007f7e0ff */
[----:B------:R-:W-:-:S05]  /*142c0*/  IMAD.X R3, RZ, RZ, R7, P3 ;  /* 0x000000ffff037224 */ /* 0x000fca00018e0607 */
[----:B------:R-:W-:Y:S01]  /*142d0*/  @!PT LDS RZ, [RZ] ;  /* 0x00000000fffff984 */ /* 0x000fe20000000800 */
[----:B------:R-:W-:Y:S01]  /*142e0*/  @!PT LDS RZ, [RZ] ;  /* 0x00000000fffff984 */ /* 0x000fe20000000800 */
[----:B------:R-:W-:Y:S01]  /*142f0*/  @!PT LDS RZ, [RZ] ;  /* 0x00000000fffff984 */ /* 0x000fe20000000800 */
[----:B------:R3:W-:Y:S04]  /*14300*/  LDGSTS.E.BYPASS.LTC128B.128 [R10+0x10000], desc[UR52][R2.64], !P2 ;  /* 0x10000000020a7fae */ /* 0x0007e8000d101d74 */
[----:B------:R3:W-:Y:S04]  /*14310*/  LDGSTS.E.BYPASS.LTC128B.128 [R10+0x11800], desc[UR52][R2.64+0x20], !P1 ;  /* 0x11800020020a7fae */ /* 0x0007e8000c901d74 */
[----:B------:R3:W-:Y:S02]  /*14320*/  LDGSTS.E.BYPASS.LTC128B.128 [R10+0x13000], desc[UR52][R2.64+0x40], !P0 ;  /* 0x13000040020a7fae */ /* 0x0007e4000c101d74 */
.L_x_9804:
[----:B------:R-:W-:Y:S05]  /*14330*/  BSYNC B0 ;  /* 0x0000000000007941 */ /* 0x000fea0003800000 */
.L_x_9803:
[----:B------:R-:W-:Y:S01]  /*14340*/  NOP ;  /* 0x0000000000007918 */ /* 0x000fe20000000000 */
[----:B------:R-:W-:-:S13]  /*14350*/  PLOP3.LUT P0, PT, PT, PT, PT, 0x80, 0x0 ;  /* 0x000000000000781c */ /* 0x000fda0003f0f070 */
.L_x_9805:
        /* <DEDUP_REMOVED lines=18> */
.L_x_9882:
[----:B------:R-:W-:Y:S05]  /*14480*/  BSYNC B0 ;  /* 0x0000000000007941 */ /* 0x000fea0003800000 */
.L_x_9806:
[----:B------:R-:W3:Y:S02]  /*14490*/  LDL.LU R0, [R1+0x8] ;  /* 0x0000080001007983 */ /* 0x000ee40000300800 */
[----:B---3--:R-:W-:-:S05]  /*144a0*/  VIADD R2, R0, 0xfffffffe ;  /* 0xfffffffe00027836 */ /* 0x008fca0000000000 */
[----:B------:R-:W-:-:S13]  /*144b0*/  ISETP.GE.AND P0, PT, R2, R27, PT ;  /* 0x0000001b0200720c */ /* 0x000fda0003f06270 */
[----:B------:R-:W-:Y:S05]  /*144c0*/  @!P0 BRA `(.L_x_9808) ;  /* 0x0000001000348947 */ /* 0x000fea0003800000 */
[----:B------:R-:W-:Y:S02]  /*144d0*/  IMAD.MOV.U32 R0, RZ, RZ, R18 ;  /* 0x000000ffff007224 */ /* 0x000fe400078e0012 */
[----:B-1----:R-:W-:-:S07]  /*144e0*/  IMAD.MOV.U32 R8, RZ, RZ, R24 ;  /* 0x000000ffff087224 */ /* 0x002fce00078e0018 */
.L_x_9832:
[----:B------:R-:W-:Y:S01]  /*144f0*/  LOP3.LUT P1, RZ, R22, 0x1, RZ, 0xc0, !PT ;  /* 0x0000000116ff7812 */ /* 0x000fe2000782c0ff */
[----:B------:R-:W-:Y:S01]  /*14500*/  VIADD R18, R0, 0x1 ;  /* 0x0000000100127836 */ /* 0x000fe20000000000 */
[----:B------:R-:W-:Y:S05]  /*14510*/  YIELD ;  /* 0x0000000000007946 */ /* 0x000fea0003800000 */
[----:B------:R-:W-:Y:S01]  /*14520*/  ISETP.NE.AND P0, PT, R18, 0x2, PT ;  /* 0x000000021200780c */ /* 0x000fe20003f05270 */
[----:B------:R-:W-:Y:S03]  /*14530*/  BSSY B0, `(.L_x_9809) ;  /* 0x00000a3000007945 */ /* 0x000fe60003800000 */
[----:B--2---:R-:W-:-:S02]  /*14540*/  SEL R3, RZ, 0x1, P0 ;  /* 0x00000001ff037807 */ /* 0x004fc40000000000 */
[----:B------:R-:W-:Y:S02]  /*14550*/  SEL R18, R18, RZ, P0 ;  /* 0x000000ff12127207 */ /* 0x000fe40000000000 */
[----:B------:R-:W-:Y:S01]  /*14560*/  LOP3.LUT R24, R8, R3, RZ, 0x3c, !PT ;  /* 0x0000000308187212 */ /* 0x000fe200078e3cff */
[----:B------:R-:W-:Y:S06]  /*14570*/  @!P1 BRA `(.L_x_9810) ;  /* 0x0000000800789947 */ /* 0x000fec0003800000 */
[----:B------:R-:W-:Y:S01]  /*14580*/  ULDC.64 UR4, c[0x0][0x418] ;  /* 0x0001060000047ab9 */ /* 0x000fe20000000a00 */
[----:B------:R-:W-:Y:S01]  /*14590*/  IMAD.MOV.U32 R3, RZ, RZ, R2 ;  /* 0x000000ffff037224 */ /* 0x000fe200078e0002 */
[----:B------:R-:W-:-:S04]  /*145a0*/  ISETP.NE.U32.AND P0, PT, RZ, UR4, PT ;  /* 0x00000004ff007c0c */ /* 0x000fc8000bf05070 */
[----:B------:R-:W-:-:S13]  /*145b0*/  ISETP.NE.AND.EX P0, PT, RZ, UR5, PT, P0 ;  /* 0x00000005ff007c0c */ /* 0x000fda000bf05300 */
        /* <DEDUP_REMOVED lines=18> */
.L_x_9811:
[----:B------:R-:W2:Y:S01]  /*146e0*/  S2R R4, SR_TID.X ;  /* 0x0000000000047919 */ /* 0x000ea20000002100 */
[----:B-1----:R-:W-:Y:S01]  /*146f0*/  IMAD R6, R18, 0x8, R16 ;  /* 0x0000000812067824 */ /* 0x002fe200078e0210 */
[----:B------:R-:W-:Y:S01]  /*14700*/  BSSY B1, `(.L_x_9812) ;  /* 0x0000006000017945 */ /* 0x000fe20003800000 */
[----:B--2---:R-:W-:Y:S02]  /*14710*/  LOP3.LUT R5, R4, 0x7f, RZ, 0xc0, !PT ;  /* 0x0000007f04057812 */ /* 0x004fe400078ec0ff */
[----:B------:R-:W-:Y:S02]  /*14720*/  SHF.L.U32 R4, R24, 0x1f, RZ ;  /* 0x0000001f18047819 */ /* 0x000fe400000006ff */
[----:B------:R-:W-:Y:S02]  /*14730*/  ISETP.NE.AND P1, PT, R5, RZ, PT ;  /* 0x000000ff0500720c */ /* 0x000fe40003f25270 */
[----:B------:R-:W1:Y:S02]  /*14740*/  SYNCS.PHASECHK.TRANS64.TRYWAIT P0, [R6+URZ+0x19c80], R4 ;  /* 0x019c8004060075a7 */ /* 0x000e64000800017f */
[----:B-1----:R-:W-:Y:S09]  /*14750*/  @!P0 BRA `(.L_x_9813) ;  /* 0x0000003000d48947 */ /* 0x002ff20003800000 */
.L_x_9883:
[----:B------:R-:W-:Y:S05]  /*14760*/  BSYNC B1 ;  /* 0x0000000000017941 */ /* 0x000fea0003800000 */
.L_x_9812:
        /* <DEDUP_REMOVED lines=9> */
.L_x_9815:
[----:B------:R-:W-:Y:S05]  /*14800*/  BSYNC B1 ;  /* 0x0000000000017941 */ /* 0x000fea0003800000 */
.L_x_9814:
        /* <DEDUP_REMOVED lines=11> */
.L_x_9816:
        /* <DEDUP_REMOVED lines=16> */
.L_x_9817:
        /* <DEDUP_REMOVED lines=16> */
.L_x_9818:
        /* <DEDUP_REMOVED lines=10> */
[----:B------:R-:W2:Y:S01]  /*14b60*/  SYNCS.PHASECHK.TRANS64.TRYWAIT P0, [R6+URZ+0x19c40], R4 ;  /* 0x019c4004060075a7 */ /* 0x000ea2000800017f */
[----:B------:R-:W-:Y:S04]  /*14b70*/  BSSY B1, `(.L_x_9819) ;  /* 0x0000002000017945 */ /* 0x000fe80003800000 */
[----:B--2---:R-:W-:Y:S05]  /*14b80*/  @!P0 BRA `(.L_x_9820) ;  /* 0x0000002c00dc8947 */ /* 0x004fea0003800000 */
.L_x_9884:
[----:B------:R-:W-:Y:S05]  /*14b90*/  BSYNC B1 ;  /* 0x0000000000017941 */ /* 0x000fea0003800000 */
.L_x_9819:
        /* <DEDUP_REMOVED lines=11> */
.L_x_9822:
[----:B------:R-:W-:Y:S05]  /*14c50*/  BSYNC B1 ;  /* 0x0000000000017941 */ /* 0x000fea0003800000 */
.L_x_9821:
        /* <DEDUP_REMOVED lines=8> */
.L_x_9823:
        /* <DEDUP_REMOVED lines=15> */
.L_x_9824:
        /* <DEDUP_REMOVED lines=15> */
.L_x_9825:
        /* <DEDUP_REMOVED lines=10> */
.L_x_9810:
[----:B------:R-:W-:Y:S05]  /*14f60*/  BSYNC B0 ;  /* 0x0000000000007941 */ /* 0x000fea0003800000 */
.L_x_9809:
[----:B------:R-:W-:-:S06]  /*14f70*/  UISETP.NE.AND UP0, UPT, UR39, 0x3, UPT ;  /* 0x000000032700788c */ /* 0x000fcc000bf05270 */
[----:B------:R-:W-:-:S13]  /*14f80*/  PLOP3.LUT P0, PT, PT, PT, UP0, 0x80, 0x0 ;  /* 0x000000000000781c */ /* 0x000fda0003f0f008 */
[----:B------:R-:W-:Y:S05]  /*14f90*/  @!P0 BRA `(.L_x_9826) ;  /* 0x0000000000048947 */ /* 0x000fea0003800000 */
[----:B------:R-:W-:Y:S01]  /*14fa0*/  BPT.TRAP 0x1 ;  /* 0x000000040000795c */ /* 0x000fe20000300000 */
.L_x_9826:
[----:B------:R-:W-:Y:S01]  /*14fb0*/  IMAD.U32 R3, RZ, RZ, UR41 ;  /* 0x00000029ff037e24 */ /* 0x000fe2000f8e00ff */
[----:B------:R-:W-:Y:S01]  /*14fc0*/  LOP3.LUT R4, R8, 0x1, RZ, 0x3c, !PT ;  /* 0x0000000108047812 */ /* 0x000fe200078e3cff */
[----:B------:R-:W-:Y:S03]  /*14fd0*/  BSSY B0, `(.L_x_9827) ;  /* 0x0000006000007945 */ /* 0x000fe60003800000 */
[----:B------:R-:W-:Y:S01]  /*14fe0*/  ISETP.NE.AND P1, PT, R3, 0x3, PT ;  /* 0x000000030300780c */ /* 0x000fe20003f25270 */
[----:B------:R-:W-:Y:S01]  /*14ff0*/  IMAD R3, R0, 0x8, R16 ;  /* 0x0000000800037824 */ /* 0x000fe200078e0210 */
[----:B------:R-:W-:-:S04]  /*15000*/  SHF.L.U32 R4, R4, 0x1f, RZ ;  /* 0x0000001f04047819 */ /* 0x000fc800000006ff */
[----:B------:R-:W1:Y:S02]  /*15010*/  SYNCS.PHASECHK.TRANS64.TRYWAIT P0, [R3+URZ+0x19c70], R4 ;  /* 0x019c7004030075a7 */ /* 0x000e64000800017f */
[----:B-1----:R-:W-:Y:S05]  /*15020*/  @!P0 BRA `(.L_x_9828) ;  /* 0x0000002800c88947 */ /* 0x002fea0003800000 */
.L_x_9885:
[----:B------:R-:W-:Y:S05]  /*15030*/  BSYNC B0 ;  /* 0x0000000000007941 */ /* 0x000fea0003800000 */
.L_x_9827:
[----:B------:R-:W-:Y:S05]  /*15040*/  @!P1 BRA `(.L_x_9829) ;  /* 0x0000000000049947 */ /* 0x000fea0003800000 */
[----:B------:R-:W-:Y:S01]  /*15050*/  BPT.TRAP 0x1 ;  /* 0x000000040000795c */ /* 0x000fe20000300000 */
.L_x_9829:
[----:B-1----:R-:W-:Y:S01]  /*15060*/  SHF.L.U32 R4, R8, 0x1f, RZ ;  /* 0x0000001f08047819 */ /* 0x002fe200000006ff */
[----:B------:R-:W-:-:S03]  /*15070*/  IMAD R0, R0, 0x3000, RZ ;  /* 0x0000300000007824 */ /* 0x000fc600078e02ff */
[----:B------:R-:W1:Y:S02]  /*15080*/  SYNCS.PHASECHK.TRANS64.TRYWAIT P0, [R3+URZ+0x19c60], R4 ;  /* 0x019c6004030075a7 */ /* 0x000e64000800017f */
[----:B-1----:R-:W-:Y:S05]  /*15090*/  @!P0 BRA `(.L_x_9830) ;  /* 0x0000002800c08947 */ /* 0x002fea0003800000 */
.L_x_9886:
[----:B------:R-:W2:Y:S01]  /*150a0*/  LDL R12, [R1+0x10] ;  /* 0x00001000010c7983 */ /* 0x000ea20000100800 */
[----:B-1----:R-:W-:Y:S01]  /*150b0*/  LOP3.LUT R4, R0, R23, RZ, 0xfc, !PT ;  /* 0x0000001700047212 */ /* 0x002fe200078efcff */
[----:B------:R-:W-:Y:S05]  /*150c0*/  WARPSYNC.ALL ;  /* 0x0000000000007948 */ /* 0x000fea0003800000 */
[----:B------:R-:W-:Y:S01]  /*150d0*/  IMAD.IADD R4, R16, 0x1, R4 ;  /* 0x0000000110047824 */ /* 0x000fe200078e0204 */
[----:B------:R-:W-:-:S05]  /*150e0*/  LOP3.LUT R13, R23, 0x1800, RZ, 0xfc, !PT ;  /* 0x00001800170d7812 */ /* 0x000fca00078efcff */
        /* <DEDUP_REMOVED lines=30> */
[----:B-1----:R-:W-:-:S05]  /*152d0*/  LOP3.LUT R4, R0, 0x800, R23, 0xfe, !PT ;  /* 0x0000080000047812 */ /* 0x002fca00078efe17 */
[----:B------:R-:W-:-:S06]  /*152e0*/  IMAD.IADD R4, R16, 0x1, R4 ;  /* 0x0000000110047824 */ /* 0x000fcc00078e0204 */
[----:B------:R-:W1:Y:S01]  /*152f0*/  LDSM.16.MT88.4 R4, [R4+0x9000] ;  /* 0x009000000404783b */ /* 0x000e620000004200 */
[--C-:B--2---:R-:W-:Y:S02]  /*15300*/  IADD3 R12, R19, R12, R0.reuse ;  /* 0x0000000c130c7210 */ /* 0x104fe40007ffe000 */
[C-C-:B-1----:R-:W-:Y:S02]  /*15310*/  PRMT R8, R4.reuse, 0x6420, R5.reuse ;  /* 0x0000642004087816 */ /* 0x142fe40000000005 */
[----:B------:R-:W-:Y:S02]  /*15320*/  PRMT R9, R4, 0x7531, R5 ;  /* 0x0000753104097816 */ /* 0x000fe40000000005 */
[C-C-:B------:R-:W-:Y:S02]  /*15330*/  PRMT R10, R6.reuse, 0x6420, R7.reuse ;  /* 0x00006420060a7816 */ /* 0x140fe40000000007 */
[----:B------:R-:W-:Y:S02]  /*15340*/  PRMT R11, R6, 0x7531, R7 ;  /* 0x00007531060b7816 */ /* 0x000fe40000000007 */
[----:B------:R-:W-:-:S02]  /*15350*/  IADD3 R4, R16, R13, R0 ;  /* 0x0000000d10047210 */ /* 0x000fc40007ffe000 */
[----:B------:R-:W-:Y:S01]  /*15360*/  LOP3.LUT R13, R23, 0x2800, RZ, 0xfc, !PT ;  /* 0x00002800170d7812 */ /* 0x000fe200078efcff */
[----:B------:R-:W-:Y:S04]  /*15370*/  STSM.16.M88.4 [R12], R8 ;  /* 0x000000080c007844 */ /* 0x000fe80000000200 */
[----:B------:R-:W1:Y:S02]  /*15380*/  LDSM.16.MT88.4 R4, [R4+0x9000] ;  /* 0x009000000404783b */ /* 0x000e640000004200 */
[C-C-:B-1----:R-:W-:Y:S02]  /*15390*/  PRMT R8, R4.reuse, 0x6420, R5.reuse ;  /* 0x0000642004087816 */ /* 0x142fe40000000005 */
[----:B------:R-:W-:Y:S02]  /*153a0*/  PRMT R9, R4, 0x7531, R5 ;  /* 0x0000753104097816 */ /* 0x000fe40000000005 */
[----:B------:R-:W-:-:S02]  /*153b0*/  PRMT R10, R6, 0x6420, R7 ;  /* 0x00006420060a7816 */ /* 0x000fc40000000007 */
[----:B------:R-:W-:Y:S02]  /*153c0*/  PRMT R11, R6, 0x7531, R7 ;  /* 0x00007531060b7816 */ /* 0x000fe40000000007 */
[----:B------:R-:W-:-:S03]  /*153d0*/  IADD3 R4, R16, R13, R0 ;  /* 0x0000000d10047210 */ /* 0x000fc60007ffe000 */
[----:B------:R-:W-:Y:S04]  /*153e0*/  STSM.16.M88.4 [R12+0x1000], R8 ;  /* 0x001000080c007844 */ /* 0x000fe80000000200 */
[----:B------:R-:W1:Y:S02]  /*153f0*/  LDSM.16.MT88.4 R4, [R4+0x9000] ;  /* 0x009000000404783b */ /* 0x000e640000004200 */
        /* <DEDUP_REMOVED lines=13> */
.L_x_9831:
[----:B------:R-:W3:Y:S01]  /*154d0*/  S2R R0, SR_TID.X ;  /* 0x0000000000007919 */ /* 0x000ee20000002100 */
[----:B--2---:R2:W-:Y:S01]  /*154e0*/  SYNCS.ARRIVE.TRANS64.A1T0 RZ, [R3+URZ+0x19c50], RZ ;  /* 0x019c50ff03ff79a7 */ /* 0x0045e2000810003f */
[----:B-1----:R-:W-:Y:S01]  /*154f0*/  IMAD.MOV.U32 R8, RZ, RZ, R24 ;  /* 0x000000ffff087224 */ /* 0x002fe200078e0018 */
[----:B---3--:R-:W-:Y:S01]  /*15500*/  LOP3.LUT R0, R0, 0x7f, RZ, 0xc0, !PT ;  /* 0x0000007f00007812 */ /* 0x008fe200078ec0ff */
[----:B------:R-:W-:Y:S03]  /*15510*/  BAR.SYNC.DEFER_BLOCKING 0x2, 0x80 ;  /* 0x0082000000007b1d */ /* 0x000fe60000010000 */
[----:B------:R-:W-:Y:S01]  /*15520*/  ISETP.NE.AND P0, PT, R0, RZ, PT ;  /* 0x000000ff0000720c */ /* 0x000fe20003f05270 */
[----:B------:R-:W-:-:S12]  /*15530*/  IMAD.MOV.U32 R0, RZ, RZ, R18 ;  /* 0x000000ffff007224 */ /* 0x000fd800078e0012 */
[----:B--2---:R-:W-:-:S05]  /*15540*/  @!P0 VIADD R3, R3, 0x19c80 ;  /* 0x00019c8003038836 */ /* 0x004fca0000000000 */
[----:B------:R-:W-:-:S04]  /*15550*/  @!P0 PRMT R3, RZ, 0x654, R3 ;  /* 0x00000654ff038816 */ /* 0x000fc80000000003 */
[----:B------:R3:W-:Y:S01]  /*15560*/  @!P0 SYNCS.ARRIVE.TRANS64.RED.A1T0 RZ, [R3+URZ], RZ ;  /* 0x000000ff03ff89a7 */ /* 0x0007e2000810043f */
[C---:B------:R-:W-:Y:S01]  /*15570*/  ISETP.GT.AND P0, PT, R2.reuse, R27, PT ;  /* 0x0000001b0200720c */ /* 0x040fe20003f04270 */
[----:B------:R-:W-:-:S12]  /*15580*/  VIADD R2, R2, 0xffffffff ;  /* 0xffffffff02027836 */ /* 0x000fd80000000000 */
[----:B---3--:R-:W-:Y:S05]  /*15590*/  @P0 BRA `(.L_x_9832) ;  /* 0xffffffec00d40947 */ /* 0x008fea000383ffff */
.L_x_9808:
[----:B--2---:R-:W2:Y:S01]  /*155a0*/  S2R R3, SR_TID.X ;  /* 0x0000000000037919 */ /* 0x004ea20000002100 */
[----:B------:R-:W-:Y:S01]  /*155b0*/  BSSY B0, `(.L_x_9833) ;  /* 0x0000011000007945 */ /* 0x000fe20003800000 */
        /* <DEDUP_REMOVED lines=10> */
[----:B------:R-:W3:Y:S02]  /*15660*/  S2R R4, SR_LTMASK ;  /* 0x0000000000047919 */ /* 0x000ee40000003900 */
[----:B---3--:R-:W-:-:S04]  /*15670*/  LOP3.LUT R4, R4, UR4, RZ, 0xc0, !PT ;  /* 0x0000000404047c12 */ /* 0x008fc8000f8ec0ff */
[----:B------:R-:W3:Y:S01]  /*15680*/  POPC R7, R4 ;  /* 0x0000000400077309 */ /* 0x000ee20000000000 */
[----:B--2---:R-:W3:Y:S02]  /*15690*/  SHFL.IDX PT, R0, R3, R0, 0x1f ;  /* 0x00001f0003007589 */ /* 0x004ee400000e0000 */
[----:B---3--:R-:W-:-:S05]  /*156a0*/  IADD3 R0, R0, UR40, R7 ;  /* 0x0000002800007c10 */ /* 0x008fca000fffe007 */
[----:B------:R2:W-:Y:S02]  /*156b0*/  STL [R1], R0 ;  /* 0x0000000001007387 */ /* 0x0005e40000100800 */
.L_x_9834:
[----:B------:R-:W-:Y:S05]  /*156c0*/  BSYNC B0 ;  /* 0x0000000000007941 */ /* 0x000fea0003800000 */
.L_x_9833:
[----:B------:R-:W-:-:S06]  /*156d0*/  UISETP.NE.AND UP0, UPT, UR39, 0x3, UPT ;  /* 0x000000032700788c */ /* 0x000fcc000bf05270 */
[----:B------:R-:W-:-:S13]  /*156e0*/  PLOP3.LUT P1, PT, PT, PT, UP0, 0x80, 0x0 ;  /* 0x000000000000781c */ /* 0x000fda0003f2f008 */
[----:B------:R-:W-:Y:S05]  /*156f0*/  @!P1 BRA `(.L_x_9835) ;  /* 0x0000000000049947 */ /* 0x000fea0003800000 */
[----:B------:R-:W-:Y:S01]  /*15700*/  BPT.TRAP 0x1 ;  /* 0x000000040000795c */ /* 0x000fe20000300000 */
.L_x_9835:
[----:B------:R-:W-:Y:S01]  /*15710*/  LOP3.LUT R3, R24, 0x1, RZ, 0x3c, !PT ;  /* 0x0000000118037812 */ /* 0x000fe200078e3cff */
[----:B--2---:R-:W-:Y:S01]  /*15720*/  IMAD R0, R18, 0x8, R16 ;  /* 0x0000000812007824 */ /* 0x004fe200078e0210 */
[----:B------:R-:W-:Y:S01]  /*15730*/  BSSY B0, `(.L_x_9836) ;  /* 0x0000006000007945 */ /* 0x000fe20003800000 */
[----:B------:R-:W-:Y:S01]  /*15740*/  IMAD.U32 R2, RZ, RZ, UR41 ;  /* 0x00000029ff027e24 */ /* 0x000fe2000f8e00ff */
[----:B------:R-:W-:-:S04]  /*15750*/  SHF.L.U32 R3, R3, 0x1f, RZ ;  /* 0x0000001f03037819 */ /* 0x000fc800000006ff */
[----:B------:R-:W2:Y:S01]  /*15760*/  SYNCS.PHASECHK.TRANS64.TRYWAIT P1, [R0+URZ+0x19c70], R3 ;  /* 0x019c7003000075a7 */ /* 0x000ea2000802017f */
[----:B------:R-:W-:Y:S01]  /*15770*/  ISETP.NE.AND P2, PT, R2, 0x3, PT ;  /* 0x000000030200780c */ /* 0x000fe20003f45270 */
[----:B--2---:R-:W-:-:S12]  /*15780*/  @!P1 BRA `(.L_x_9837) ;  /* 0x0000002400189947 */ /* 0x004fd80003800000 */
.L_x_9887:
[----:B------:R-:W-:Y:S05]  /*15790*/  BSYNC B0 ;  /* 0x0000000000007941 */ /* 0x000fea0003800000 */
.L_x_9836:
[----:B------:R-:W-:Y:S05]  /*157a0*/  @!P2 BRA `(.L_x_9838) ;  /* 0x000000000004a947 */ /* 0x000fea0003800000 */
[----:B------:R-:W-:Y:S01]  /*157b0*/  BPT.TRAP 0x1 ;  /* 0x000000040000795c */ /* 0x000fe20000300000 */
.L_x_9838:
[----:B--2---:R-:W-:-:S04]  /*157c0*/  SHF.L.U32 R3, R24, 0x1f, RZ ;  /* 0x0000001f18037819 */ /* 0x004fc800000006ff */
[----:B------:R-:W2:Y:S02]  /*157d0*/  SYNCS.PHASECHK.TRANS64.TRYWAIT P1, [R0+URZ+0x19c60], R3 ;  /* 0x019c6003000075a7 */ /* 0x000ea4000802017f */
[----:B--2---:R-:W-:Y:S05]  /*157e0*/  @!P1 BRA `(.L_x_9839) ;  /* 0x0000002400149947 */ /* 0x004fea0003800000 */
.L_x_9888:
[----:B------:R-:W3:Y:S01]  /*157f0*/  LDL R15, [R1+0x10] ;  /* 0x00001000010f7983 */ /* 0x000ee20000100800 */
[----:B------:R-:W-:Y:S01]  /*15800*/  IMAD R2, R18, 0x3000, RZ ;  /* 0x0000300012027824 */ /* 0x000fe200078e02ff */
[----:B------:R-:W-:Y:S05]  /*15810*/  WARPSYNC.ALL ;  /* 0x0000000000007948 */ /* 0x000fea0003800000 */
[----:B--2---:R-:W-:Y:S02]  /*15820*/  LOP3.LUT R3, R2, R23, RZ, 0xfc, !PT ;  /* 0x0000001702037212 */ /* 0x004fe400078efcff */
[----:B------:R-:W-:-:S03]  /*15830*/  LOP3.LUT R14, R23, 0x1800, RZ, 0xfc, !PT ;  /* 0x00001800170e7812 */ /* 0x000fc600078efcff */
[----:B------:R-:W-:Y:S02]  /*15840*/  IMAD.IADD R6, R16, 0x1, R3 ;  /* 0x0000000110067824 */ /* 0x000fe400078e0203 */
[----:B------:R-:W-:-:S04]  /*15850*/  VIADD R3, R2, 0x1000 ;  /* 0x0000100002037836 */ /* 0x000fc80000000000 */
[----:B------:R-:W1:Y:S02]  /*15860*/  LDSM.16.MT88.4 R4, [R6+0x9000] ;  /* 0x009000000604783b */ /* 0x000e640000004200 */
[C-C-:B-1----:R-:W-:Y:S02]  /*15870*/  PRMT R8, R4.reuse, 0x6420, R5.reuse ;  /* 0x0000642004087816 */ /* 0x142fe40000000005 */
        /* <DEDUP_REMOVED lines=10> */
[----:B------:R-:W1:Y:S01]  /*15920*/  LDSM.16.MT88.4 R4, [R4+0x9000] ;  /* 0x009000000404783b */ /* 0x000e620000004200 */
[----:B------:R-:W-:Y:S01]  /*15930*/  VIADD R3, R2, 0x2000 ;  /* 0x0000200002037836 */ /* 0x000fe20000000000 */
[C-C-:B-1----:R-:W-:Y:S02]  /*15940*/  PRMT R8, R4.reuse, 0x6420, R5.reuse ;  /* 0x0000642004087816 */ /* 0x142fe40000000005 */
        /* <DEDUP_REMOVED lines=8> */
[----:B------:R1:W2:Y:S02]  /*159d0*/  LDSM.16.MT88.4 R4, [R12+0x9000] ;  /* 0x009000000c04783b */ /* 0x0002a40000004200 */
[----:B-1----:R-:W-:Y:S02]  /*159e0*/  IADD3 R12, R16, R14, R2 ;  /* 0x0000000e100c7210 */ /* 0x002fe40007ffe002 */
[----:B------:R-:W-:Y:S02]  /*159f0*/  LOP3.LUT R14, R23, 0x2800, RZ, 0xfc, !PT ;  /* 0x00002800170e7812 */ /* 0x000fe400078efcff */
[----:B--2---:R-:W-:-:S02]  /*15a00*/  PRMT R8, R4, 0x6420, R5 ;  /* 0x0000642004087816 */ /* 0x004fc40000000005 */
[----:B------:R-:W-:Y:S02]  /*15a10*/  PRMT R9, R4, 0x7531, R5 ;  /* 0x0000753104097816 */ /* 0x000fe40000000005 */
[----:B------:R-:W-:Y:S02]  /*15a20*/  LOP3.LUT R5, R2, 0x800, R23, 0xfe, !PT ;  /* 0x0000080002057812 */ /* 0x000fe400078efe17 */
[C-C-:B------:R-:W-:Y:S02]  /*15a30*/  PRMT R10, R6.reuse, 0x6420, R7.reuse ;  /* 0x00006420060a7816 */ /* 0x140fe40000000007 */
[----:B------:R-:W-:Y:S01]  /*15a40*/  PRMT R11, R6, 0x7531, R7 ;  /* 0x00007531060b7816 */ /* 0x000fe20000000007 */
[----:B------:R-:W-:-:S04]  /*15a50*/  IMAD.IADD R13, R16, 0x1, R5 ;  /* 0x00000001100d7824 */ /* 0x000fc800078e0205 */
[----:B------:R-:W-:Y:S04]  /*15a60*/  STSM.16.M88.4 [R3], R8 ;  /* 0x0000000803007844 */ /* 0x000fe80000000200 */
[----:B------:R-:W1:Y:S02]  /*15a70*/  LDSM.16.MT88.4 R4, [R13+0x9000] ;  /* 0x009000000d04783b */ /* 0x000e640000004200 */
[C-C-:B-1----:R-:W-:Y:S02]  /*15a80*/  PRMT R8, R4.reuse, 0x6420, R5.reuse ;  /* 0x0000642004087816 */ /* 0x142fe40000000005 */
[----:B------:R-:W-:Y:S02]  /*15a90*/  PRMT R9, R4, 0x7531, R5 ;  /* 0x0000753104097816 */ /* 0x000fe40000000005 */
[----:B------:R-:W-:-:S02]  /*15aa0*/  PRMT R10, R6, 0x6420, R7 ;  /* 0x00006420060a7816 */ /* 0x000fc40000000007 */
[----:B------:R-:W-:Y:S02]  /*15ab0*/  PRMT R11, R6, 0x7531, R7 ;  /* 0x00007531060b7816 */ /* 0x000fe40000000007 */
[----:B---3--:R-:W-:-:S05]  /*15ac0*/  IADD3 R19, R19, R15, R2 ;  /* 0x0000000f13137210 */ /* 0x008fca0007ffe002 */
        /* <DEDUP_REMOVED lines=22> */
.L_x_9840:
[----:B--2---:R2:W-:Y:S01]  /*15c30*/  SYNCS.ARRIVE.TRANS64.A1T0 RZ, [R0+URZ+0x19c50], RZ ;  /* 0x019c50ff00ff79a7 */ /* 0x0045e2000810003f */
[----:B------:R-:W-:Y:S02]  /*15c40*/  @!P0 VIADD R2, R0, 0x19c80 ;  /* 0x00019c8000028836 */ /* 0x000fe40000000000 */
[----:B------:R-:W-:-:S03]  /*15c50*/  VIADD R18, R18, 0x1 ;  /* 0x0000000112127836 */ /* 0x000fc60000000000 */
[----:B------:R-:W-:Y:S01]  /*15c60*/  @!P0 PRMT R2, RZ, 0x654, R2 ;  /* 0x00000654ff028816 */ /* 0x000fe20000000002 */
[----:B------:R-:W-:Y:S06]  /*15c70*/  BAR.SYNC.DEFER_BLOCKING 0x2, 0x80 ;  /* 0x0082000000007b1d */ /* 0x000fec0000010000 */
[----:B------:R2:W-:Y:S01]  /*15c80*/  @!P0 SYNCS.ARRIVE.TRANS64.RED.A1T0 RZ, [R2+URZ], RZ ;  /* 0x000000ff02ff89a7 */ /* 0x0005e2000810043f */
[----:B------:R-:W-:-:S04]  /*15c90*/  ISETP.NE.AND P0, PT, R18, 0x2, PT ;  /* 0x000000021200780c */ /* 0x000fc80003f05270 */
[----:B------:R-:W-:Y:S02]  /*15ca0*/  SEL R3, RZ, 0x1, P0 ;  /* 0x00000001ff037807 */ /* 0x000fe40000000000 */
[----:B------:R-:W-:Y:S02]  /*15cb0*/  SEL R18, R18, RZ, P0 ;  /* 0x000000ff12127207 */ /* 0x000fe40000000000 */
[----:B--2---:R-:W-:-:S07]  /*15cc0*/  LOP3.LUT R24, R24, R3, RZ, 0x3c, !PT ;  /* 0x0000000318187212 */ /* 0x004fce00078e3cff */
.L_x_9783:
[----:B------:R-:W-:Y:S05]  /*15cd0*/  BSYNC B7 ;  /* 0x0000000000077941 */ /* 0x000fea0003800000 */
.L_x_9781:
        /* <DEDUP_REMOVED lines=8> */
[----:B-1----:R1:W-:Y:S01]  /*15d60*/  STL.64 [R1], R4 ;  /* 0x0000000401007387 */ /* 0x0023e20000100a00 */
[----:B--2---:R-:W-:-:S03]  /*15d70*/  IMAD.MOV.U32 R0, RZ, RZ, R7 ;  /* 0x000000ffff007224 */ /* 0x004fc600078e0007 */
[----:B------:R1:W-:Y:S02]  /*15d80*/  STL [R1+0x8], R6 ;  /* 0x0000080601007387 */ /* 0x0003e40000100800 */
[----:B------:R-:W-:Y:S01]  /*15d90*/  R2UR UR42, R0 ;  /* 0x00000000002a72ca */ /* 0x000fe200000e0000 */
[----:B------:R-:W-:Y:S06]  /*15da0*/  BAR.ARV 0x4, 0x200 ;  /* 0x0108000000007b1d */ /* 0x000fec0000002000 */
[----:B------:R-:W-:Y:S08]  /*15db0*/  BRA `(.L_x_9842) ;  /* 0x0000000c00e07947 */ /* 0x000ff00003800000 */
.L_x_9841:
[----:B--2---:R-:W0:Y:S01]  /*15dc0*/  LDL.LU R0, [R1] ;  /* 0x0000000001007983 */ /* 0x004e220000300800 */
[----:B------:R-:W-:Y:S01]  /*15dd0*/  ULDC UR4, c[0x0][0xc3c] ;  /* 0x00030f0000047ab9 */ /* 0x000fe20000000800 */
[----:B------:R-:W1:Y:S02]  /*15de0*/  S2R R2, SR_TID.X ;  /* 0x0000000000027919 */ /* 0x000e640000002100 */
[----:B-1----:R-:W-:-:S04]  /*15df0*/  LOP3.LUT R10, R2, 0x1f, RZ, 0xc0, !PT ;  /* 0x0000001f020a7812 */ /* 0x002fc800078ec0ff */
[C---:B------:R-:W-:Y:S01]  /*15e00*/  ISETP.NE.AND P0, PT, R10.reuse, 0x1f, PT ;  /* 0x0000001f0a00780c */ /* 0x040fe20003f05270 */
[----:B------:R-:W-:-:S05]  /*15e10*/  VIADD R7, R10, UR42 ;  /* 0x0000002a0a077c36 */ /* 0x000fca0008000000 */
[----:B------:R-:W-:Y:S01]  /*15e20*/  ISETP.GE.OR P1, PT, R7, UR4, !P0 ;  /* 0x0000000407007c0c */ /* 0x000fe2000c726670 */
[----:B------:R-:W-:Y:S02]  /*15e30*/  IMAD.MOV.U32 R8, RZ, RZ, RZ ;  /* 0x000000ffff087224 */ /* 0x000fe400078e00ff */
[----:B0-----:R-:W-:-:S10]  /*15e40*/  IMAD.MOV.U32 R9, RZ, RZ, R0 ;  /* 0x000000ffff097224 */ /* 0x001fd400078e0000 */
        /* <DEDUP_REMOVED lines=13> */
[----:B------:R-:W-:Y:S01]  /*15f20*/  SHFL.IDX PT, R10, R9, 0x1, 0x1f ;  /* 0x00201f00090a7f89 */ /* 0x000fe200000e0000 */
[----:B--2---:R-:W-:-:S05]  /*15f30*/  IMAD R4, R8, R0, RZ ;  /* 0x0000000008047224 */ /* 0x004fca00078e02ff */
[----:B------:R-:W0:Y:S02]  /*15f40*/  SHFL.UP PT, R5, R4, 0x1, RZ ;  /* 0x0420000004057989 */ /* 0x000e2400000e00ff */
[----:B0-----:R-:W-:-:S05]  /*15f50*/  SEL R5, R5, RZ, P1 ;  /* 0x000000ff05057207 */ /* 0x001fca0000800000 */
[----:B------:R-:W-:Y:S02]  /*15f60*/  IMAD.IADD R5, R4, 0x1, R5 ;  /* 0x0000000104057824 */ /* 0x000fe400078e0205 */
[----:B------:R-:W-:Y:S04]  /*15f70*/  SHFL.IDX PT, R4, R9, RZ, 0x1f ;  /* 0x00001fff09047589 */ /* 0x000fe800000e0000 */
        /* <DEDUP_REMOVED lines=19> */
.L_x_9845:
        /* <DEDUP_REMOVED lines=14> */
[----:B0-----:R-:W-:-:S05]  /*16190*/  @!P6 IMAD.WIDE R2, R7, 0x4, R2 ;  /* 0x000000040702e825 */ /* 0x001fca00078e0202 */
        /* <DEDUP_REMOVED lines=23> */
.L_x_9843:
[----:B------:R-:W-:-:S04]  /*16310*/  IMAD.IADD R6, R6, 0x1, -R3 ;  /* 0x0000000106067824 */ /* 0x000fc800078e0a03 */
[----:B------:R-:W-:-:S05]  /*16320*/  IMAD R3, R2, R7, R6 ;  /* 0x0000000702037224 */ /* 0x000fca00078e0206 */
[----:B------:R-:W-:-:S13]  /*16330*/  ISETP.GT.AND P0, PT, R3, R4, PT ;  /* 0x000000040300720c */ /* 0x000fda0003f04270 */
[----:B------:R-:W-:Y:S02]  /*16340*/  VOTEU.ANY UR5, UPT, !P0 ;  /* 0x0000000000057886 */ /* 0x000fe400040e0100 */
[----:B------:R-:W-:Y:S01]  /*16350*/  ISETP.NE.AND P0, PT, RZ, UR5, PT ;  /* 0x00000005ff007c0c */ /* 0x000fe2000bf05270 */
[----:B------:R-:W-:-:S06]  /*16360*/  UPOPC UR4, UR5 ;  /* 0x00000005000472bf */ /* 0x000fcc0008000000 */
[----:B------:R-:W-:Y:S02]  /*16370*/  IMAD.U32 R3, RZ, RZ, UR4 ;  /* 0x00000004ff037e24 */ /* 0x000fe4000f8e00ff */
[----:B------:R-:W-:-:S03]  /*16380*/  IMAD.U32 R9, RZ, RZ, UR4 ;  /* 0x00000004ff097e24 */ /* 0x000fc6000f8e00ff */
[----:B------:R0:W1:Y:S04]  /*16390*/  SHFL.IDX PT, R0, R0, R3, 0x1f ;  /* 0x00001f0300007589 */ /* 0x00006800000e0000 */
[----:B------:R0:W2:Y:S01]  /*163a0*/  SHFL.IDX PT, R8, R8, R9, 0x1f ;  /* 0x00001f0908087589 */ /* 0x0000a200000e0000 */
[----:B------:R-:W-:Y:S05]  /*163b0*/  @!P0 BRA `(.L_x_9846) ;  /* 0x00000000000c8947 */ /* 0x000fea0003800000 */
[----:B------:R-:W-:-:S06]  /*163c0*/  UIADD3 UR5, UR4, -0x1, URZ ;  /* 0xffffffff04057890 */ /* 0x000fcc000fffe03f */
[----:B------:R-:W-:-:S06]  /*163d0*/  IMAD.U32 R5, RZ, RZ, UR5 ;  /* 0x00000005ff057e24 */ /* 0x000fcc000f8e00ff */
[----:B------:R3:W4:Y:S02]  /*163e0*/  SHFL.IDX PT, R5, R2, R5, 0x1f ;  /* 0x00001f0502057589 */ /* 0x00072400000e0000 */
.L_x_9846:
[----:B0---4-:R-:W-:Y:S01]  /*163f0*/  IMAD R3, R5, R7, R6 ;  /* 0x0000000705037224 */ /* 0x011fe200078e0206 */
[----:B--2---:R-:W-:Y:S01]  /*16400*/  ISETP.NE.AND P0, PT, R8, 0x1, PT ;  /* 0x000000010800780c */ /* 0x004fe20003f05270 */
[----:B------:R-:W-:Y:S02]  /*16410*/  UIADD3 UR42, UR4, UR42, URZ ;  /* 0x0000002a042a7290 */ /* 0x000fe4000fffe03f */
[----:B------:R-:W-:Y:S01]  /*16420*/  IMAD.IADD R4, R4, 0x1, -R3 ;  /* 0x0000000104047824 */ /* 0x000fe200078e0a03 */
[----:B------:R0:W-:Y:S09]  /*16430*/  STL [R1], R3 ;  /* 0x0000000301007387 */ /* 0x0001f20000100800 */
[----:B------:R-:W-:Y:S05]  /*16440*/  @!P0 BRA `(.L_x_9847) ;  /* 0x0000000000e08947 */ /* 0x000fea0003800000 */
[----:B-1----:R-:W-:Y:S01]  /*16450*/  IABS R6, R0 ;  /* 0x0000000000067213 */ /* 0x002fe20000000000 */
[----:B---3--:R-:W-:-:S03]  /*16460*/  IMAD.MOV.U32 R2, RZ, RZ, RZ ;  /* 0x000000ffff027224 */ /* 0x008fc600078e00ff */
        /* <DEDUP_REMOVED lines=9> */
[----:B------:R-:W-:-:S04]  /*16500*/  IMAD.HI.U32 R5, R3, R2, RZ ;  /* 0x0000000203057227 */ /* 0x000fc800078e00ff */
[----:B------:R-:W-:-:S04]  /*16510*/  IMAD.MOV R9, RZ, RZ, -R9 ;  /* 0x000000ffff097224 */ /* 0x000fc800078e0a09 */
[----:B------:R-:W-:Y:S02]  /*16520*/  IMAD R3, R5, R9, R2 ;  /* 0x0000000905037224 */ /* 0x000fe400078e0202 */
[----:B------:R-:W-:-:S03]  /*16530*/  IMAD.MOV.U32 R2, RZ, RZ, RZ ;  /* 0x000000ffff027224 */ /* 0x000fc600078e00ff */
        /* <DEDUP_REMOVED lines=41> */
.L_x_9847:
[----:B------:R-:W-:Y:S02]  /*167d0*/  ULDC.64 UR4, c[0x0][0xc90] ;  /* 0x0003240000047ab9 */ /* 0x000fe40000000a00 */
[----:B------:R-:W-:-:S06]  /*167e0*/  UIMAD.WIDE UR4, UR42, 0x4, UR4 ;  /* 0x000000042a0478a5 */ /* 0x000fcc000f8e0204 */
[----:B---3--:R-:W-:Y:S02]  /*167f0*/  IMAD.U32 R2, RZ, RZ, UR4 ;  /* 0x00000004ff027e24 */ /* 0x008fe4000f8e00ff */
[----:B0-----:R-:W-:-:S05]  /*16800*/  IMAD.U32 R3, RZ, RZ, UR5 ;  /* 0x00000005ff037e24 */ /* 0x001fca000f8e00ff */
[----:B------:R0:W1:Y:S02]  /*16810*/  LDG.E R6, desc[UR52][R2.64] ;  /* 0x0000003402067981 */ /* 0x000064000c1e1900 */
[----:B0-----:R-:W-:Y:S02]  /*16820*/  IMAD.MOV.U32 R2, RZ, RZ, RZ ;  /* 0x000000ffff027224 */ /* 0x001fe400078e00ff */
[----:B-1----:R-:W-:-:S05]  /*16830*/  IMAD R5, R0, R6, RZ ;  /* 0x0000000600057224 */ /* 0x002fca00078e02ff */
        /* <DEDUP_REMOVED lines=40> */
[----:B------:R-:W-:-:S04]  /*16ac0*/  IMAD.HI.U32 R2, R2, R3, RZ ;  /* 0x0000000302027227 */ /* 0x000fc800078e00ff */
[----:B------:R-:W-:Y:S01]  /*16ad0*/  IMAD R4, R2, R4, R3 ;  /* 0x0000000402047224 */ /* 0x000fe200078e0203 */
[----:B------:R-:W-:Y:S02]  /*16ae0*/  LOP3.LUT R3, R5, R6, RZ, 0x3c, !PT ;  /* 0x0000000605037212 */ /* 0x000fe400078e3cff */
[----:B------:R-:W-:Y:S02]  /*16af0*/  IADD3 R5, R8, 0x1000000, R5 ;  /* 0x0100000008057810 */ /* 0x000fe40007ffe005 */
        /* <DEDUP_REMOVED lines=12> */
.L_x_9848:
[----:B01----:R-:W-:-:S05]  /*16bc0*/  LOP3.LUT R3, RZ, R2, RZ, 0x33, !PT ;  /* 0x00000002ff037212 */ /* 0x003fca00078e33ff */
[----:B------:R-:W-:-:S05]  /*16bd0*/  IMAD.IADD R0, R0, 0x1, R3 ;  /* 0x0000000100007824 */ /* 0x000fca00078e0203 */
[----:B------:R0:W-:Y:S01]  /*16be0*/  STL [R1+0x4], R0 ;  /* 0x0000040001007387 */ /* 0x0001e20000100800 */
[----:B------:R-:W-:Y:S05]  /*16bf0*/  BRA `(.L_x_9849) ;  /* 0x0000000000107947 */ /* 0x000fea0003800000 */
.L_x_9844:
[----:B------:R1:W-:Y:S01]  /*16c00*/  STL [R1], R4 ;  /* 0x0000000401007387 */ /* 0x0003e20000100800 */
[----:B------:R-:W-:-:S03]  /*16c10*/  ULDC UR42, c[0x0][0xc3c] ;  /* 0x00030f00002a7ab9 */ /* 0x000fc60000000800 */
[----:B------:R1:W-:Y:S04]  /*16c20*/  STL [R1+0x4], RZ ;  /* 0x000004ff01007387 */ /* 0x0003e80000100800 */
[----:B------:R1:W-:Y:S02]  /*16c30*/  STL [R1+0x8], RZ ;  /* 0x000008ff01007387 */ /* 0x0003e40000100800 */
.L_x_9849:
[----:B------:R-:W2:Y:S04]  /*16c40*/  LDL R3, [R1+0x4] ;  /* 0x0000040001037983 */ /* 0x000ea80000100800 */
[----:B------:R-:W3:Y:S04]  /*16c50*/  LDL R2, [R1+0x8] ;  /* 0x0000080001027983 */ /* 0x000ee80000100800 */
[----:B-1----:R-:W4:Y:S01]  /*16c60*/  LDL R4, [R1] ;  /* 0x0000000001047983 */ /* 0x002f220000100800 */
[----:B0-----:R-:W0:Y:S02]  /*16c70*/  S2R R0, SR_TID.X ;  /* 0x0000000000007919 */ /* 0x001e240000002100 */
        /* <DEDUP_REMOVED lines=12> */
.L_x_9842:
[----:B------:R-:W-:Y:S02]  /*16d40*/  ULDC UR4, c[0x0][0xc3c] ;  /* 0x00030f0000047ab9 */ /* 0x000fe40000000800 */
[----:B------:R-:W-:-:S06]  /*16d50*/  UISETP.GE.AND UP0, UPT, UR42, UR4, UPT ;  /* 0x000000042a00728c */ /* 0x000fcc000bf06270 */
[----:B------:R-:W-:-:S13]  /*16d60*/  PLOP3.LUT P0, PT, PT, PT, UP0, 0x80, 0x0 ;  /* 0x000000000000781c */ /* 0x000fda0003f0f008 */
[----:B------:R-:W-:Y:S05]  /*16d70*/  @!P0 BRA `(.L_x_9850) ;  /* 0xffffffb000508947 */ /* 0x000fea000383ffff */
.L_x_9770:
[----:B0-----:R-:W3:Y:S01]  /*16d80*/  LDL.LU R0, [R1+0x18] ;  /* 0x0000180001007983 */ /* 0x001ee20000300800 */
[----:B------:R-:W-:Y:S01]  /*16d90*/  BSSY B0, `(.L_x_9851) ;  /* 0x000000b000007945 */ /* 0x000fe20003800000 */
[----:B-12---:R-:W0:Y:S01]  /*16da0*/  S2R R5, SR_CgaCtaId ;  /* 0x0000000000057919 */ /* 0x006e220000008800 */
[----:B---3--:R-:W-:-:S05]  /*16db0*/  VIADD R0, R0, 0x1 ;  /* 0x0000000100007836 */ /* 0x008fca0000000000 */
[----:B------:R-:W-:-:S04]  /*16dc0*/  LEA.HI R2, R0, R0, RZ, 0x1 ;  /* 0x0000000000027211 */ /* 0x000fc800078f08ff */
[----:B------:R-:W-:Y:S02]  /*16dd0*/  LOP3.LUT R3, R2, 0xfffffffe, RZ, 0xc0, !PT ;  /* 0xfffffffe02037812 */ /* 0x000fe400078ec0ff */
[----:B------:R-:W-:-:S03]  /*16de0*/  MOV R2, 0x400 ;  /* 0x0000040000027802 */ /* 0x000fc60000000f00 */
[----:B------:R-:W-:Y:S01]  /*16df0*/  IMAD.IADD R0, R0, 0x1, -R3 ;  /* 0x0000000100007824 */ /* 0x000fe200078e0a03 */
[----:B0-----:R-:W-:-:S04]  /*16e00*/  LEA R9, R5, R2, 0x18 ;  /* 0x0000000205097211 */ /* 0x001fc800078ec0ff */
[----:B------:R-:W-:-:S04]  /*16e10*/  SHF.L.U32 R0, R0, 0x1f, RZ ;  /* 0x0000001f00007819 */ /* 0x000fc800000006ff */
[----:B------:R-:W0:Y:S02]  /*16e20*/  SYNCS.PHASECHK.TRANS64.TRYWAIT P0, [R9+URZ+0x19c20], R0 ;  /* 0x019c2000090075a7 */ /* 0x000e24000800017f */
[----:B0-----:R-:W-:Y:S05]  /*16e30*/  @!P0 BRA `(.L_x_9852) ;  /* 0x0000000c00948947 */ /* 0x001fea0003800000 */
.L_x_9889:
[----:B------:R-:W-:Y:S05]  /*16e40*/  BSYNC B0 ;  /* 0x0000000000007941 */ /* 0x000fea0003800000 */
.L_x_9851:
[----:B------:R-:W-:-:S03]  /*16e50*/  UMOV UR4, 0xffffffff ;  /* 0xffffffff00047882 */ /* 0x000fc60000000000 */
[----:B------:R-:W-:Y:S05]  /*16e60*/  BRA.DIV UR4, `(.L_x_9853) ;  /* 0x0000000e049c7947 */ /* 0x000fea000b800000 */
[----:B0-----:R-:W0:Y:S02]  /*16e70*/  S2R R0, SR_TID.X ;  /* 0x0000000000007919 */ /* 0x001e240000002100 */
[----:B0-----:R-:W-:-:S04]  /*16e80*/  SHF.R.U32.HI R0, RZ, 0x5, R0 ;  /* 0x00000005ff007819 */ /* 0x001fc80000011600 */
[----:B------:R-:W-:-:S05]  /*16e90*/  LOP3.LUT R0, R0, 0x3, RZ, 0xc0, !PT ;  /* 0x0000000300007812 */ /* 0x000fca00078ec0ff */
[----:B------:R0:W1:Y:S02]  /*16ea0*/  SHFL.IDX PT, R14, R0, RZ, 0x1f ;  /* 0x00001fff000e7589 */ /* 0x00006400000e0000 */
.L_x_9892:
[----:B-1----:R-:W-:Y:S01]  /*16eb0*/  ISETP.NE.AND P0, PT, R14, RZ, PT ;  /* 0x000000ff0e00720c */ /* 0x002fe20003f05270 */
[----:B------:R-:W-:-:S12]  /*16ec0*/  BSSY B0, `(.L_x_9854) ;  /* 0x000002b000007945 */ /* 0x000fd80003800000 */
[----:B------:R-:W-:Y:S05]  /*16ed0*/  @P0 BRA `(.L_x_9855) ;  /* 0x0000000000a40947 */ /* 0x000fea0003800000 */
[----:B------:R-:W-:-:S03]  /*16ee0*/  UMOV UR4, 0xffffffff ;  /* 0xffffffff00047882 */ /* 0x000fc60000000000 */
[----:B------:R-:W-:Y:S05]  /*16ef0*/  BRA.DIV UR4, `(.L_x_9856) ;  /* 0x0000000e04ac7947 */ /* 0x000fea000b800000 */
[----:B------:R-:W-:-:S13]  /*16f00*/  ELECT P6, URZ, PT ;  /* 0x00000000003f782f */ /* 0x000fda00038c0000 */
.L_x_9895:
[----:B------:R-:W-:Y:S05]  /*16f10*/  @!P6 BRA `(.L_x_9855) ;  /* 0x000000000094e947 */ /* 0x000fea0003800000 */
[----:B------:R-:W-:-:S06]  /*16f20*/  ULOP3.LUT UR4, UR38, 0x2, URZ, 0xfc, !UPT ;  /* 0x0000000226047892 */ /* 0x000fcc000f8efc3f */
[----:B0-----:R-:W-:-:S05]  /*16f30*/  IMAD.U32 R0, RZ, RZ, UR4 ;  /* 0x00000004ff007e24 */ /* 0x001fca000f8e00ff */
[----:B------:R-:W-:-:S13]  /*16f40*/  ISETP.NE.AND P0, PT, R0, 0x3, PT ;  /* 0x000000030000780c */ /* 0x000fda0003f05270 */
[----:B------:R-:W-:Y:S05]  /*16f50*/  @!P0 BRA `(.L_x_9857) ;  /* 0x0000000000048947 */ /* 0x000fea0003800000 */
[----:B------:R-:W-:Y:S01]  /*16f60*/  BPT.TRAP 0x1 ;  /* 0x000000040000795c */ /* 0x000fe20000300000 */
.L_x_9857:
        /* <DEDUP_REMOVED lines=12> */
.L_x_9896:
[----:B------:R-:W1:Y:S02]  /*17030*/  SYNCS.PHASECHK.TRANS64.TRYWAIT P1, [R3+URZ], R0 ;  /* 0x00000000030075a7 */ /* 0x000e64000802017f */
[----:B-1----:R-:W-:Y:S05]  /*17040*/  @!P1 BRA `(.L_x_9859) ;  /* 0x0000000c008c9947 */ /* 0x002fea0003800000 */
.L_x_9897:
[----:B------:R-:W-:Y:S05]  /*17050*/  @!P0 BRA `(.L_x_9860) ;  /* 0x0000000000048947 */ /* 0x000fea0003800000 */
[----:B------:R-:W-:Y:S01]  /*17060*/  BPT.TRAP 0x1 ;  /* 0x000000040000795c */ /* 0x000fe20000300000 */
.L_x_9860:
[----:B-1----:R-:W-:-:S04]  /*17070*/  IMAD R3, R18, 0x8, R9 ;  /* 0x0000000812037824 */ /* 0x002fc800078e0209 */
[----:B------:R-:W1:Y:S02]  /*17080*/  SYNCS.PHASECHK.TRANS64.TRYWAIT P1, [R3+URZ+0x19c60], R2 ;  /* 0x019c6002030075a7 */ /* 0x000e64000802017f */
[----:B-1----:R-:W-:Y:S05]  /*17090*/  @!P1 BRA `(.L_x_9861) ;  /* 0x0000000c008c9947 */ /* 0x002fea0003800000 */
.L_x_9898:
[----:B------:R-:W-:Y:S05]  /*170a0*/  @!P0 BRA `(.L_x_9862) ;  /* 0x0000000000048947 */ /* 0x000fea0003800000 */
[----:B------:R-:W-:Y:S01]  /*170b0*/  BPT.TRAP 0x1 ;  /* 0x000000040000795c */ /* 0x000fe20000300000 */
.L_x_9862:
[----:B------:R-:W-:-:S04]  /*170c0*/  IMAD R5, R4, 0x8, R9 ;  /* 0x0000000804057824 */ /* 0x000fc800078e0209 */
[----:B------:R-:W2:Y:S02]  /*170d0*/  SYNCS.PHASECHK.TRANS64.TRYWAIT P1, [R5+URZ+0x19c60], R0 ;  /* 0x019c6000050075a7 */ /* 0x000ea4000802017f */
[----:B--2---:R-:W-:Y:S05]  /*170e0*/  @!P1 BRA `(.L_x_9863) ;  /* 0x0000000c008c9947 */ /* 0x004fea0003800000 */
.L_x_9899:
[----:B------:R-:W-:Y:S05]  /*170f0*/  @!P0 BRA `(.L_x_9864) ;  /* 0x0000000000048947 */ /* 0x000fea0003800000 */
[----:B------:R-:W-:Y:S01]  /*17100*/  BPT.TRAP 0x1 ;  /* 0x000000040000795c */ /* 0x000fe20000300000 */
.L_x_9864:
[----:B------:R-:W3:Y:S02]  /*17110*/  SYNCS.PHASECHK.TRANS64.TRYWAIT P0, [R3+URZ+0x19c80], R2 ;  /* 0x019c8002030075a7 */ /* 0x000ee4000800017f */
[----:B---3--:R-:W-:Y:S05]  /*17120*/  @!P0 BRA `(.L_x_9865) ;  /* 0x0000000c00908947 */ /* 0x008fea0003800000 */
.L_x_9866:
[----:B----4-:R4:W0:Y:S02]  /*17130*/  SYNCS.PHASECHK.TRANS64.TRYWAIT P0, [R5+URZ+0x19c80], R0 ;  /* 0x019c8000050075a7 */ /* 0x010824000800017f */
[----:B0-----:R-:W-:Y:S05]  /*17140*/  @!P0 NANOSLEEP.SYNCS 0x989680 ;  /* 0x009896800000895d */ /* 0x001fea0003900000 */
[----:B------:R-:W0:Y:S02]  /*17150*/  @!P0 SYNCS.PHASECHK.TRANS64 P0, [R5+URZ+0x19c80], R0 ;  /* 0x019c8000050085a7 */ /* 0x000e24000800007f */
[----:B0-----:R-:W-:Y:S05]  /*17160*/  @!P0 BRA `(.L_x_9866) ;  /* 0xfffffffc00f08947 */ /* 0x001fea000383ffff */
.L_x_9855:
[----:B------:R-:W-:Y:S05]  /*17170*/  BSYNC B0 ;  /* 0x0000000000007941 */ /* 0x000fea0003800000 */
.L_x_9854:
[----:B------:R-:W-:Y:S05]  /*17180*/  EXIT ;  /* 0x000000000000794d */ /* 0x000fea0003800000 */
.L_x_9673:
[----:B0-----:R-:W-:-:S04]  /*17190*/  IMAD.U32 R3, RZ, RZ, UR46 ;  /* 0x0000002eff037e24 */ /* 0x001fc8000f8e00ff */
[----:B------:R0:W1:Y:S03]  /*171a0*/  SYNCS.PHASECHK.TRANS64.TRYWAIT P1, [R3+URZ+0x19c00], R0 ;  /* 0x019c0000030075a7 */ /* 0x000066000802017f */
[----:B-1----:R-:W-:Y:S05]  /*171b0*/  @!P1 NANOSLEEP.SYNCS 0x989680 ;  /* 0x009896800000995d */ /* 0x002fea0003900000 */
[----:B------:R-:W1:Y:S02]  /*171c0*/  @!P1 SYNCS.PHASECHK.TRANS64 P1, [R3+URZ+0x19c00], R0 ;  /* 0x019c0000030095a7 */ /* 0x000e64000802007f */
[----:B-1----:R-:W-:Y:S05]  /*171d0*/  @!P1 BRA `(.L_x_9673) ;  /* 0xfffffffc00ec9947 */ /* 0x002fea000383ffff */
[----:B------:R-:W-:Y:S05]  /*171e0*/  BRA `(.L_x_9867) ;  /* 0xfffffeb000487947 */ /* 0x000fea000383ffff */
.L_x_9677:
[----:B-1----:R1:W2:Y:S02]  /*171f0*/  SYNCS.PHASECHK.TRANS64.TRYWAIT P2, [R3+URZ+0x19c30], R0 ;  /* 0x019c3000030075a7 */ /* 0x0022a4000804017f */
[----:B--2---:R-:W-:Y:S05]  /*17200*/  @!P2 NANOSLEEP.SYNCS 0x989680 ;  /* 0x009896800000a95d */ /* 0x004fea0003900000 */
[----:B------:R-:W2:Y:S02]  /*17210*/  @!P2 SYNCS.PHASECHK.TRANS64 P2, [R3+URZ+0x19c30], R0 ;  /* 0x019c30000300a5a7 */ /* 0x000ea4000804007f */
[----:B--2---:R-:W-:Y:S05]  /*17220*/  @!P2 BRA `(.L_x_9677) ;  /* 0xfffffffc00f0a947 */ /* 0x004fea000383ffff */
[----:B------:R-:W-:Y:S05]  /*17230*/  BRA `(.L_x_9676) ;  /* 0xfffffeb0006c7947 */ /* 0x000fea000383ffff */
.L_x_9693:
[----:B-1----:R-:W-:-:S04]  /*17240*/  IMAD.U32 R7, RZ, RZ, UR23 ;  /* 0x00000017ff077e24 */ /* 0x002fc8000f8e00ff */
[----:B------:R1:W2:Y:S03]  /*17250*/  SYNCS.PHASECHK.TRANS64.TRYWAIT P2, [R7+URZ+0x19c30], R6 ;  /* 0x019c3006070075a7 */ /* 0x0002a6000804017f */
[----:B--2---:R-:W-:Y:S05]  /*17260*/  @!P2 NANOSLEEP.SYNCS 0x989680 ;  /* 0x009896800000a95d */ /* 0x004fea0003900000 */
[----:B------:R-:W2:Y:S02]  /*17270*/  @!P2 SYNCS.PHASECHK.TRANS64 P2, [R7+URZ+0x19c30], R6 ;  /* 0x019c30060700a5a7 */ /* 0x000ea4000804007f */
[----:B--2---:R-:W-:Y:S05]  /*17280*/  @!P2 BRA `(.L_x_9693) ;  /* 0xfffffffc00eca947 */ /* 0x004fea000383ffff */
[----:B------:R-:W-:Y:S05]  /*17290*/  BRA `(.L_x_9692) ;  /* 0xfffffee4001c7947 */ /* 0x000fea000383ffff */
.L_x_9697:
[----:B-1----:R-:W-:-:S04]  /*172a0*/  IMAD.U32 R7, RZ, RZ, UR11 ;  /* 0x0000000bff077e24 */ /* 0x002fc8000f8e00ff */
[----:B------:R1:W2:Y:S03]  /*172b0*/  SYNCS.PHASECHK.TRANS64.TRYWAIT P2, [R7+URZ+0x19c50], R6 ;  /* 0x019c5006070075a7 */ /* 0x0002a6000804017f */
[----:B--2---:R-:W-:Y:S05]  /*172c0*/  @!P2 NANOSLEEP.SYNCS 0x989680 ;  /* 0x009896800000a95d */ /* 0x004fea0003900000 */
[----:B------:R-:W2:Y:S02]  /*172d0*/  @!P2 SYNCS.PHASECHK.TRANS64 P2, [R7+URZ+0x19c50], R6 ;  /* 0x019c50060700a5a7 */ /* 0x000ea4000804007f */
[----:B--2---:R-:W-:Y:S05]  /*172e0*/  @!P2 BRA `(.L_x_9697) ;  /* 0xfffffffc00eca947 */ /* 0x004fea000383ffff */
[----:B------:R-:W-:Y:S05]  /*172f0*/  BRA `(.L_x_9696) ;  /* 0xfffffee4006c7947 */ /* 0x000fea000383ffff */
.L_x_9715:
[----:B-1----:R-:W-:-:S04]  /*17300*/  IMAD.U32 R9, RZ, RZ, UR20 ;  /* 0x00000014ff097e24 */ /* 0x002fc8000f8e00ff */
[----:B------:R1:W2:Y:S03]  /*17310*/  SYNCS.PHASECHK.TRANS64.TRYWAIT P2, [R9+URZ+0x19c30], R0 ;  /* 0x019c3000090075a7 */ /* 0x0002a6000804017f */
[----:B--2---:R-:W-:Y:S05]  /*17320*/  @!P2 NANOSLEEP.SYNCS 0x989680 ;  /* 0x009896800000a95d */ /* 0x004fea0003900000 */
[----:B------:R-:W2:Y:S02]  /*17330*/  @!P2 SYNCS.PHASECHK.TRANS64 P2, [R9+URZ+0x19c30], R0 ;  /* 0x019c30000900a5a7 */ /* 0x000ea4000804007f */
[----:B--2---:R-:W-:Y:S05]  /*17340*/  @!P2 BRA `(.L_x_9715) ;  /* 0xfffffffc00eca947 */ /* 0x004fea000383ffff */
[----:B------:R-:W-:Y:S05]  /*17350*/  BRA `(.L_x_9714) ;  /* 0xffffff1000b47947 */ /* 0x000fea000383ffff */
.L_x_9719:
[----:B-1----:R-:W-:-:S04]  /*17360*/  IMAD.U32 R2, RZ, RZ, UR11 ;  /* 0x0000000bff027e24 */ /* 0x002fc8000f8e00ff */
[----:B------:R1:W2:Y:S03]  /*17370*/  SYNCS.PHASECHK.TRANS64.TRYWAIT P2, [R2+URZ+0x19c50], R0 ;  /* 0x019c5000020075a7 */ /* 0x0002a6000804017f */
[----:B--2---:R-:W-:Y:S05]  /*17380*/  @!P2 NANOSLEEP.SYNCS 0x989680 ;  /* 0x009896800000a95d */ /* 0x004fea0003900000 */
[----:B------:R-:W2:Y:S02]  /*17390*/  @!P2 SYNCS.PHASECHK.TRANS64 P2, [R2+URZ+0x19c50], R0 ;  /* 0x019c50000200a5a7 */ /* 0x000ea4000804007f */
[----:B--2---:R-:W-:Y:S05]  /*173a0*/  @!P2 BRA `(.L_x_9719) ;  /* 0xfffffffc00eca947 */ /* 0x004fea000383ffff */
[----:B------:R-:W-:Y:S05]  /*173b0*/  BRA `(.L_x_9718) ;  /* 0xffffff1400047947 */ /* 0x000fea000383ffff */
.L_x_9726:
[----:B-1----:R-:W-:-:S04]  /*173c0*/  IMAD.U32 R7, RZ, RZ, UR22 ;  /* 0x00000016ff077e24 */ /* 0x002fc8000f8e00ff */
[----:B------:R1:W2:Y:S03]  /*173d0*/  SYNCS.PHASECHK.TRANS64.TRYWAIT P2, [R7+URZ+0x19c30], R0 ;  /* 0x019c3000070075a7 */ /* 0x0002a6000804017f */
[----:B--2---:R-:W-:Y:S05]  /*173e0*/  @!P2 NANOSLEEP.SYNCS 0x989680 ;  /* 0x009896800000a95d */ /* 0x004fea0003900000 */
[----:B------:R-:W2:Y:S02]  /*173f0*/  @!P2 SYNCS.PHASECHK.TRANS64 P2, [R7+URZ+0x19c30], R0 ;  /* 0x019c30000700a5a7 */ /* 0x000ea4000804007f */
[----:B--2---:R-:W-:Y:S05]  /*17400*/  @!P2 BRA `(.L_x_9726) ;  /* 0xfffffffc00eca947 */ /* 0x004fea000383ffff */
[----:B------:R-:W-:Y:S05]  /*17410*/  BRA `(.L_x_9725) ;  /* 0xffffff2c00807947 */ /* 0x000fea000383ffff */
.L_x_9730:
[----:B-1----:R-:W-:-:S04]  /*17420*/  IMAD.U32 R2, RZ, RZ, UR11 ;  /* 0x0000000bff027e24 */ /* 0x002fc8000f8e00ff */
[----:B------:R1:W2:Y:S03]  /*17430*/  SYNCS.PHASECHK.TRANS64.TRYWAIT P2, [R2+URZ+0x19c50], R0 ;  /* 0x019c5000020075a7 */ /* 0x0002a6000804017f */
[----:B--2---:R-:W-:Y:S05]  /*17440*/  @!P2 NANOSLEEP.SYNCS 0x989680 ;  /* 0x009896800000a95d */ /* 0x004fea0003900000 */
[----:B------:R-:W2:Y:S02]  /*17450*/  @!P2 SYNCS.PHASECHK.TRANS64 P2, [R2+URZ+0x19c50], R0 ;  /* 0x019c50000200a5a7 */ /* 0x000ea4000804007f */
[----:B--2---:R-:W-:Y:S05]  /*17460*/  @!P2 BRA `(.L_x_9730) ;  /* 0xfffffffc00eca947 */ /* 0x004fea000383ffff */
[----:B------:R-:W-:Y:S05]  /*17470*/  BRA `(.L_x_9729) ;  /* 0xffffff2c00d07947 */ /* 0x000fea000383ffff */
.L_x_9744:
[----:B-1----:R-:W-:-:S04]  /*17480*/  IMAD.U32 R6, RZ, RZ, UR14 ;  /* 0x0000000eff067e24 */ /* 0x002fc8000f8e00ff */
[----:B------:R1:W2:Y:S03]  /*17490*/  SYNCS.PHASECHK.TRANS64.TRYWAIT P1, [R6+URZ+0x19c50], R3 ;  /* 0x019c5003060075a7 */ /* 0x0002a6000802017f */
[----:B--2---:R-:W-:Y:S05]  /*174a0*/  @!P1 NANOSLEEP.SYNCS 0x989680 ;  /* 0x009896800000995d */ /* 0x004fea0003900000 */
[----:B------:R-:W2:Y:S02]  /*174b0*/  @!P1 SYNCS.PHASECHK.TRANS64 P1, [R6+URZ+0x19c50], R3 ;  /* 0x019c5003060095a7 */ /* 0x000ea4000802007f */
[----:B--2---:R-:W-:Y:S05]  /*174c0*/  @!P1 BRA `(.L_x_9744) ;  /* 0xfffffffc00ec9947 */ /* 0x004fea000383ffff */
[----:B------:R-:W-:Y:S05]  /*174d0*/  BRA `(.L_x_9743) ;  /* 0xffffff58003c7947 */ /* 0x000fea000383ffff */
.L_x_9792:
[----:B------:R-:W-:Y:S02]  /*174e0*/  IMAD.MOV.U32 R13, RZ, RZ, R20 ;  /* 0x000000ffff0d7224 */ /* 0x000fe400078e0014 */
[----:B------:R-:W-:Y:S02]  /*174f0*/  IMAD.MOV.U32 R12, RZ, RZ, RZ ;  /* 0x000000ffff0c7224 */ /* 0x000fe400078e00ff */
[----:B------:R-:W-:Y:S02]  /*17500*/  IMAD.MOV.U32 R11, RZ, RZ, 0x1f ;  /* 0x0000001fff0b7424 */ /* 0x000fe400078e00ff */
[----:B------:R-:W-:-:S07]  /*17510*/  IMAD.MOV.U32 R15, RZ, RZ, -0x1 ;  /* 0xffffffffff0f7424 */ /* 0x000fce00078e00ff */
[----:B01----:R-:W-:Y:S05]  /*17520*/  WARPSYNC.COLLECTIVE R15, `(.L_x_9868) ;  /* 0x000000000f087348 */ /* 0x003fea0003c00000 */
[----:B------:R2:W3:Y:S02]  /*17530*/  SHFL.IDX P6, R14, R13, R12, R11 ;  /* 0x0000000c0d0e7389 */ /* 0x0004e400000c000b */
[----:B0123--:R-:W-:Y:S01]  /*17540*/  ENDCOLLECTIVE ;  /* 0x000000000000791b */ /* 0x00ffe20003800000 */
.L_x_9868:
[----:B------:R-:W-:Y:S05]  /*17550*/  BRA `(.L_x_9869) ;  /* 0xffffffbc00447947 */ /* 0x000fea000383ffff */
.L_x_9794:
[----:B------:R-:W-:Y:S01]  /*17560*/  BSSY B0, `(.L_x_9870) ;  /* 0x0000006000007945 */ /* 0x000fe20003800000 */
[----:B------:R-:W-:-:S07]  /*17570*/  IMAD.MOV.U32 R15, RZ, RZ, -0x1 ;  /* 0xffffffffff0f7424 */ /* 0x000fce00078e00ff */
[----:B012---:R-:W-:Y:S05]  /*17580*/  WARPSYNC.COLLECTIVE R15, `(.L_x_9871) ;  /* 0x000000000f0c7348 */ /* 0x007fea0003c00000 */
[----:B------:R-:W-:Y:S02]  /*17590*/  ELECT P6, UR62, PT ;  /* 0x00000000003e782f */ /* 0x000fe400038c0000 */
[----:B------:R-:W-:Y:S01]  /*175a0*/  MOV R14, UR62 ;  /* 0x0000003e000e7c02 */ /* 0x000fe20008000f00 */
[----:B012---:R-:W-:Y:S10]  /*175b0*/  ENDCOLLECTIVE ;  /* 0x000000000000791b */ /* 0x007ff40003800000 */
.L_x_9871:
[----:B------:R-:W-:Y:S05]  /*175c0*/  BSYNC B0 ;  /* 0x0000000000007941 */ /* 0x000fea0003800000 */
.L_x_9870:
[----:B------:R-:W-:Y:S05]  /*175d0*/  BRA `(.L_x_9872) ;  /* 0xffffffbc004c7947 */ /* 0x000fea000383ffff */
.L_x_9796:
[----:B-1----:R1:W3:Y:S02]  /*175e0*/  SYNCS.PHASECHK.TRANS64.TRYWAIT P0, [R4+URZ+0x19c80], R3 ;  /* 0x019c8003040075a7 */ /* 0x0022e4000800017f */
[----:B---3--:R-:W-:Y:S05]  /*175f0*/  @!P0 NANOSLEEP.SYNCS 0x989680 ;  /* 0x009896800000895d */ /* 0x008fea0003900000 */
[----:B------:R-:W3:Y:S02]  /*17600*/  @!P0 SYNCS.PHASECHK.TRANS64 P0, [R4+URZ+0x19c80], R3 ;  /* 0x019c8003040085a7 */ /* 0x000ee4000800007f */
[----:B---3--:R-:W-:Y:S05]  /*17610*/  @!P0 BRA `(.L_x_9796) ;  /* 0xfffffffc00f08947 */ /* 0x008fea000383ffff */
[----:B------:R-:W-:Y:S05]  /*17620*/  BRA `(.L_x_9873) ;  /* 0xffffffbc00a87947 */ /* 0x000fea000383ffff */
.L_x_9798:
[----:B---3--:R3:W4:Y:S02]  /*17630*/  SYNCS.PHASECHK.TRANS64.TRYWAIT P0, [R4+URZ+0x19c40], R3 ;  /* 0x019c4003040075a7 */ /* 0x008724000800017f */
[----:B----4-:R-:W-:Y:S05]  /*17640*/  @!P0 NANOSLEEP.SYNCS 0x989680 ;  /* 0x009896800000895d */ /* 0x010fea0003900000 */
[----:B------:R-:W4:Y:S02]  /*17650*/  @!P0 SYNCS.PHASECHK.TRANS64 P0, [R4+URZ+0x19c40], R3 ;  /* 0x019c4003040085a7 */ /* 0x000f24000800007f */
[----:B----4-:R-:W-:Y:S05]  /*17660*/  @!P0 BRA `(.L_x_9798) ;  /* 0xfffffffc00f08947 */ /* 0x010fea000383ffff */
[----:B------:R-:W-:Y:S05]  /*17670*/  BRA `(.L_x_9874) ;  /* 0xffffffc0002c7947 */ /* 0x000fea000383ffff */
.L_x_9802:
[----:B------:R-:W2:Y:S01]  /*17680*/  LDL.LU R11, [R1+0xc] ;  /* 0x00000c00010b7983 */ /* 0x000ea20000300800 */
[----:B------:R-:W-:Y:S02]  /*17690*/  IMAD.MOV.U32 R4, RZ, RZ, R12 ;  /* 0x000000ffff047224 */ /* 0x000fe400078e000c */
[----:B------:R-:W-:Y:S02]  /*176a0*/  IMAD.MOV.U32 R13, RZ, RZ, R5 ;  /* 0x000000ffff0d7224 */ /* 0x000fe400078e0005 */
[----:B------:R-:W-:Y:S02]  /*176b0*/  IMAD.MOV.U32 R12, RZ, RZ, RZ ;  /* 0x000000ffff0c7224 */ /* 0x000fe400078e00ff */
[----:B------:R-:W-:Y:S02]  /*176c0*/  IMAD.MOV.U32 R15, RZ, RZ, -0x1 ;  /* 0xffffffffff0f7424 */ /* 0x000fe400078e00ff */
[----:B------:R-:W-:Y:S02]  /*176d0*/  IMAD.IADD R4, R21, 0x1, R4 ;  /* 0x0000000115047824 */ /* 0x000fe400078e0204 */
[----:B--2---:R-:W-:-:S02]  /*176e0*/  IMAD R0, R11, R9, RZ ;  /* 0x000000090b007224 */ /* 0x004fc400078e02ff */
[----:B------:R-:W-:-:S03]  /*176f0*/  IMAD.MOV.U32 R11, RZ, RZ, 0x1e1f ;  /* 0x00001e1fff0b7424 */ /* 0x000fc600078e00ff */
[----:B------:R-:W-:-:S13]  /*17700*/  ISETP.GE.AND P4, PT, R4, R0, PT ;  /* 0x000000000400720c */ /* 0x000fda0003f86270 */
[----:B0----5:R-:W-:Y:S05]  /*17710*/  WARPSYNC.COLLECTIVE R15, `(.L_x_9875) ;  /* 0x000000000f087348 */ /* 0x021fea0003c00000 */
[----:B------:R1:W2:Y:S02]  /*17720*/  SHFL.IDX P6, R14, R13, R12, R11 ;  /* 0x0000000c0d0e7389 */ /* 0x0002a400000c000b */
[----:B012--5:R-:W-:Y:S01]  /*17730*/  ENDCOLLECTIVE ;  /* 0x000000000000791b */ /* 0x027fe20003800000 */
.L_x_9875:
[----:B------:R-:W-:Y:S02]  /*17740*/  IMAD.MOV.U32 R13, RZ, RZ, R6 ;  /* 0x000000ffff0d7224 */ /* 0x000fe400078e0006 */
[----:B------:R-:W-:-:S07]  /*17750*/  IMAD.MOV.U32 R2, RZ, RZ, R14 ;  /* 0x000000ffff027224 */ /* 0x000fce00078e000e */
[----:B------:R-:W-:Y:S05]  /*17760*/  WARPSYNC.COLLECTIVE R15, `(.L_x_9876) ;  /* 0x000000000f087348 */ /* 0x000fea0003c00000 */
[----:B------:R0:W1:Y:S02]  /*17770*/  SHFL.IDX P6, R14, R13, R12, R11 ;  /* 0x0000000c0d0e7389 */ /* 0x00006400000c000b */
[----:B01----:R-:W-:Y:S01]  /*17780*/  ENDCOLLECTIVE ;  /* 0x000000000000791b */ /* 0x003fe20003800000 */
.L_x_9876:
[----:B------:R-:W-:Y:S02]  /*17790*/  IMAD.MOV.U32 R13, RZ, RZ, R5 ;  /* 0x000000ffff0d7224 */ /* 0x000fe400078e0005 */
[----:B------:R-:W-:Y:S02]  /*177a0*/  IMAD.MOV.U32 R12, RZ, RZ, 0x1 ;  /* 0x00000001ff0c7424 */ /* 0x000fe400078e00ff */
[----:B------:R-:W-:-:S07]  /*177b0*/  IMAD.MOV.U32 R3, RZ, RZ, R14 ;  /* 0x000000ffff037224 */ /* 0x000fce00078e000e */
[----:B------:R-:W-:Y:S05]  /*177c0*/  WARPSYNC.COLLECTIVE R15, `(.L_x_9877) ;  /* 0x000000000f087348 */ /* 0x000fea0003c00000 */
[----:B------:R0:W1:Y:S02]  /*177d0*/  SHFL.IDX P6, R14, R13, R12, R11 ;  /* 0x0000000c0d0e7389 */ /* 0x00006400000c000b */
[----:B01----:R-:W-:Y:S01]  /*177e0*/  ENDCOLLECTIVE ;  /* 0x000000000000791b */ /* 0x003fe20003800000 */
.L_x_9877:
        /* <DEDUP_REMOVED lines=10> */
.L_x_9878:
        /* <DEDUP_REMOVED lines=12> */
.L_x_9879:
        /* <DEDUP_REMOVED lines=8> */
.L_x_9880:
[----:B------:R-:W-:-:S05]  /*179d0*/  @!P4 IMAD.X R3, RZ, RZ, R5, P3 ;  /* 0x000000ffff03c224 */ /* 0x000fca00018e0605 */
        /* <DEDUP_REMOVED lines=8> */
.L_x_9807:
[----:B--2---:R2:W3:Y:S02]  /*17a60*/  SYNCS.PHASECHK.TRANS64.TRYWAIT P0, [R16+URZ+0x19c20], R3 ;  /* 0x019c2003100075a7 */ /* 0x0044e4000800017f */
[----:B---3--:R-:W-:Y:S05]  /*17a70*/  @!P0 NANOSLEEP.SYNCS 0x989680 ;  /* 0x009896800000895d */ /* 0x008fea0003900000 */
[----:B------:R-:W3:Y:S02]  /*17a80*/  @!P0 SYNCS.PHASECHK.TRANS64 P0, [R16+URZ+0x19c20], R3 ;  /* 0x019c2003100085a7 */ /* 0x000ee4000800007f */
[----:B---3--:R-:W-:Y:S05]  /*17a90*/  @!P0 BRA `(.L_x_9807) ;  /* 0xfffffffc00f08947 */ /* 0x008fea000383ffff */
[----:B------:R-:W-:Y:S05]  /*17aa0*/  BRA `(.L_x_9882) ;  /* 0xffffffc800747947 */ /* 0x000fea000383ffff */
.L_x_9813:
[----:B-1----:R1:W2:Y:S02]  /*17ab0*/  SYNCS.PHASECHK.TRANS64.TRYWAIT P0, [R6+URZ+0x19c80], R4 ;  /* 0x019c8004060075a7 */ /* 0x0022a4000800017f */
[----:B--2---:R-:W-:Y:S05]  /*17ac0*/  @!P0 NANOSLEEP.SYNCS 0x989680 ;  /* 0x009896800000895d */ /* 0x004fea0003900000 */
[----:B------:R-:W2:Y:S02]  /*17ad0*/  @!P0 SYNCS.PHASECHK.TRANS64 P0, [R6+URZ+0x19c80], R4 ;  /* 0x019c8004060085a7 */ /* 0x000ea4000800007f */
[----:B--2---:R-:W-:Y:S05]  /*17ae0*/  @!P0 BRA `(.L_x_9813) ;  /* 0xfffffffc00f08947 */ /* 0x004fea000383ffff */
[----:B------:R-:W-:Y:S05]  /*17af0*/  BRA `(.L_x_9883) ;  /* 0xffffffcc00187947 */ /* 0x000fea000383ffff */
.L_x_9820:
[----:B--2---:R2:W3:Y:S02]  /*17b00*/  SYNCS.PHASECHK.TRANS64.TRYWAIT P0, [R6+URZ+0x19c40], R4 ;  /* 0x019c4004060075a7 */ /* 0x0044e4000800017f */
[----:B---3--:R-:W-:Y:S05]  /*17b10*/  @!P0 NANOSLEEP.SYNCS 0x989680 ;  /* 0x009896800000895d */ /* 0x008fea0003900000 */
[----:B------:R-:W3:Y:S02]  /*17b20*/  @!P0 SYNCS.PHASECHK.TRANS64 P0, [R6+URZ+0x19c40], R4 ;  /* 0x019c4004060085a7 */ /* 0x000ee4000800007f */
[----:B---3--:R-:W-:Y:S05]  /*17b30*/  @!P0 BRA `(.L_x_9820) ;  /* 0xfffffffc00f08947 */ /* 0x008fea000383ffff */
[----:B------:R-:W-:Y:S05]  /*17b40*/  BRA `(.L_x_9884) ;  /* 0xffffffd000107947 */ /* 0x000fea000383ffff */
.L_x_9828:
[----:B-1----:R1:W2:Y:S02]  /*17b50*/  SYNCS.PHASECHK.TRANS64.TRYWAIT P0, [R3+URZ+0x19c70], R4 ;  /* 0x019c7004030075a7 */ /* 0x0022a4000800017f */
[----:B--2---:R-:W-:Y:S05]  /*17b60*/  @!P0 NANOSLEEP.SYNCS 0x989680 ;  /* 0x009896800000895d */ /* 0x004fea0003900000 */
[----:B------:R-:W2:Y:S02]  /*17b70*/  @!P0 SYNCS.PHASECHK.TRANS64 P0, [R3+URZ+0x19c70], R4 ;  /* 0x019c7004030085a7 */ /* 0x000ea4000800007f */
[----:B--2---:R-:W-:Y:S05]  /*17b80*/  @!P0 BRA `(.L_x_9828) ;  /* 0xfffffffc00f08947 */ /* 0x004fea000383ffff */
[----:B------:R-:W-:Y:S05]  /*17b90*/  BRA `(.L_x_9885) ;  /* 0xffffffd400247947 */ /* 0x000fea000383ffff */
.L_x_9830:
[----:B-1----:R1:W2:Y:S02]  /*17ba0*/  SYNCS.PHASECHK.TRANS64.TRYWAIT P0, [R3+URZ+0x19c60], R4 ;  /* 0x019c6004030075a7 */ /* 0x0022a4000800017f */
[----:B--2---:R-:W-:Y:S05]  /*17bb0*/  @!P0 NANOSLEEP.SYNCS 0x989680 ;  /* 0x009896800000895d */ /* 0x004fea0003900000 */
[----:B------:R-:W2:Y:S02]  /*17bc0*/  @!P0 SYNCS.PHASECHK.TRANS64 P0, [R3+URZ+0x19c60], R4 ;  /* 0x019c6004030085a7 */ /* 0x000ea4000800007f */
[----:B--2---:R-:W-:Y:S05]  /*17bd0*/  @!P0 BRA `(.L_x_9830) ;  /* 0xfffffffc00f08947 */ /* 0x004fea000383ffff */
[----:B------:R-:W-:Y:S05]  /*17be0*/  BRA `(.L_x_9886) ;  /* 0xffffffd4002c7947 */ /* 0x000fea000383ffff */
.L_x_9837:
[----:B--2---:R2:W3:Y:S02]  /*17bf0*/  SYNCS.PHASECHK.TRANS64.TRYWAIT P1, [R0+URZ+0x19c70], R3 ;  /* 0x019c7003000075a7 */ /* 0x0044e4000802017f */
[----:B---3--:R-:W-:Y:S05]  /*17c00*/  @!P1 NANOSLEEP.SYNCS 0x989680 ;  /* 0x009896800000995d */ /* 0x008fea0003900000 */
[----:B------:R-:W3:Y:S02]  /*17c10*/  @!P1 SYNCS.PHASECHK.TRANS64 P1, [R0+URZ+0x19c70], R3 ;  /* 0x019c7003000095a7 */ /* 0x000ee4000802007f */
[----:B---3--:R-:W-:Y:S05]  /*17c20*/  @!P1 BRA `(.L_x_9837) ;  /* 0xfffffffc00f09947 */ /* 0x008fea000383ffff */
[----:B------:R-:W-:Y:S05]  /*17c30*/  BRA `(.L_x_9887) ;  /* 0xffffffd800d47947 */ /* 0x000fea000383ffff */
.L_x_9839:
[----:B--2---:R2:W3:Y:S02]  /*17c40*/  SYNCS.PHASECHK.TRANS64.TRYWAIT P1, [R0+URZ+0x19c60], R3 ;  /* 0x019c6003000075a7 */ /* 0x0044e4000802017f */
[----:B---3--:R-:W-:Y:S05]  /*17c50*/  @!P1 NANOSLEEP.SYNCS 0x989680 ;  /* 0x009896800000995d */ /* 0x008fea0003900000 */
[----:B------:R-:W3:Y:S02]  /*17c60*/  @!P1 SYNCS.PHASECHK.TRANS64 P1, [R0+URZ+0x19c60], R3 ;  /* 0x019c6003000095a7 */ /* 0x000ee4000802007f */
[----:B---3--:R-:W-:Y:S05]  /*17c70*/  @!P1 BRA `(.L_x_9839) ;  /* 0xfffffffc00f09947 */ /* 0x008fea000383ffff */
[----:B------:R-:W-:Y:S05]  /*17c80*/  BRA `(.L_x_9888) ;  /* 0xffffffd800d87947 */ /* 0x000fea000383ffff */
.L_x_9852:
[----:B0-----:R0:W1:Y:S02]  /*17c90*/  SYNCS.PHASECHK.TRANS64.TRYWAIT P0, [R9+URZ+0x19c20], R0 ;  /* 0x019c2000090075a7 */ /* 0x001064000800017f */
[----:B-1----:R-:W-:Y:S05]  /*17ca0*/  @!P0 NANOSLEEP.SYNCS 0x989680 ;  /* 0x009896800000895d */ /* 0x002fea0003900000 */
[----:B------:R-:W1:Y:S02]  /*17cb0*/  @!P0 SYNCS.PHASECHK.TRANS64 P0, [R9+URZ+0x19c20], R0 ;  /* 0x019c2000090085a7 */ /* 0x000e64000800007f */
[----:B-1----:R-:W-:Y:S05]  /*17cc0*/  @!P0 BRA `(.L_x_9852) ;  /* 0xfffffffc00f08947 */ /* 0x002fea000383ffff */
[----:B------:R-:W-:Y:S05]  /*17cd0*/  BRA `(.L_x_9889) ;  /* 0xfffffff000587947 */ /* 0x000fea000383ffff */
.L_x_9853:
        /* <DEDUP_REMOVED lines=11> */
.L_x_9891:
[----:B------:R-:W-:Y:S05]  /*17d90*/  BSYNC B0 ;  /* 0x0000000000007941 */ /* 0x000fea0003800000 */
.L_x_9890:
[----:B------:R-:W-:Y:S05]  /*17da0*/  BRA `(.L_x_9892) ;  /* 0xfffffff000407947 */ /* 0x000fea000383ffff */
.L_x_9856:
[----:B------:R-:W-:Y:S01]  /*17db0*/  BSSY B1, `(.L_x_9893) ;  /* 0x0000006000017945 */ /* 0x000fe20003800000 */
[----:B------:R-:W-:-:S07]  /*17dc0*/  IMAD.MOV.U32 R15, RZ, RZ, -0x1 ;  /* 0xffffffffff0f7424 */ /* 0x000fce00078e00ff */
[----:B0-----:R-:W-:Y:S05]  /*17dd0*/  WARPSYNC.COLLECTIVE R15, `(.L_x_9894) ;  /* 0x000000000f0c7348 */ /* 0x001fea0003c00000 */
[----:B------:R-:W-:Y:S02]  /*17de0*/  ELECT P6, UR62, PT ;  /* 0x00000000003e782f */ /* 0x000fe400038c0000 */
[----:B------:R-:W-:Y:S01]  /*17df0*/  MOV R14, UR62 ;  /* 0x0000003e000e7c02 */ /* 0x000fe20008000f00 */
[----:B0-----:R-:W-:Y:S10]  /*17e00*/  ENDCOLLECTIVE ;  /* 0x000000000000791b */ /* 0x001ff40003800000 */
.L_x_9894:
[----:B------:R-:W-:Y:S05]  /*17e10*/  BSYNC B1 ;  /* 0x0000000000017941 */ /* 0x000fea0003800000 */
.L_x_9893:
[----:B------:R-:W-:Y:S05]  /*17e20*/  BRA `(.L_x_9895) ;  /* 0xfffffff000387947 */ /* 0x000fea000383ffff */
.L_x_9858:
[----:B0-----:R0:W1:Y:S02]  /*17e30*/  SYNCS.PHASECHK.TRANS64.TRYWAIT P1, [R7+URZ], R2 ;  /* 0x00000002070075a7 */ /* 0x001064000802017f */
[----:B-1----:R-:W-:Y:S05]  /*17e40*/  @!P1 NANOSLEEP.SYNCS 0x989680 ;  /* 0x009896800000995d */ /* 0x002fea0003900000 */
[----:B------:R-:W1:Y:S02]  /*17e50*/  @!P1 SYNCS.PHASECHK.TRANS64 P1, [R7+URZ], R2 ;  /* 0x00000002070095a7 */ /* 0x000e64000802007f */
[----:B-1----:R-:W-:Y:S05]  /*17e60*/  @!P1 BRA `(.L_x_9858) ;  /* 0xfffffffc00f09947 */ /* 0x002fea000383ffff */
[----:B------:R-:W-:Y:S05]  /*17e70*/  BRA `(.L_x_9896) ;  /* 0xfffffff0006c7947 */ /* 0x000fea000383ffff */
.L_x_9859:
[----:B-1----:R1:W2:Y:S02]  /*17e80*/  SYNCS.PHASECHK.TRANS64.TRYWAIT P1, [R3+URZ], R0 ;  /* 0x00000000030075a7 */ /* 0x0022a4000802017f */
[----:B--2---:R-:W-:Y:S05]  /*17e90*/  @!P1 NANOSLEEP.SYNCS 0x989680 ;  /* 0x009896800000995d */ /* 0x004fea0003900000 */
[----:B------:R-:W2:Y:S02]  /*17ea0*/  @!P1 SYNCS.PHASECHK.TRANS64 P1, [R3+URZ], R0 ;  /* 0x00000000030095a7 */ /* 0x000ea4000802007f */
[----:B--2---:R-:W-:Y:S05]  /*17eb0*/  @!P1 BRA `(.L_x_9859) ;  /* 0xfffffffc00f09947 */ /* 0x004fea000383ffff */
[----:B------:R-:W-:Y:S05]  /*17ec0*/  BRA `(.L_x_9897) ;  /* 0xfffffff000607947 */ /* 0x000fea000383ffff */
.L_x_9861:
[----:B-1----:R1:W2:Y:S02]  /*17ed0*/  SYNCS.PHASECHK.TRANS64.TRYWAIT P1, [R3+URZ+0x19c60], R2 ;  /* 0x019c6002030075a7 */ /* 0x0022a4000802017f */
[----:B--2---:R-:W-:Y:S05]  /*17ee0*/  @!P1 NANOSLEEP.SYNCS 0x989680 ;  /* 0x009896800000995d */ /* 0x004fea0003900000 */
[----:B------:R-:W2:Y:S02]  /*17ef0*/  @!P1 SYNCS.PHASECHK.TRANS64 P1, [R3+URZ+0x19c60], R2 ;  /* 0x019c6002030095a7 */ /* 0x000ea4000802007f */
[----:B--2---:R-:W-:Y:S05]  /*17f00*/  @!P1 BRA `(.L_x_9861) ;  /* 0xfffffffc00f09947 */ /* 0x004fea000383ffff */
[----:B------:R-:W-:Y:S05]  /*17f10*/  BRA `(.L_x_9898) ;  /* 0xfffffff000607947 */ /* 0x000fea000383ffff */
.L_x_9863:
[----:B--2---:R2:W3:Y:S02]  /*17f20*/  SYNCS.PHASECHK.TRANS64.TRYWAIT P1, [R5+URZ+0x19c60], R0 ;  /* 0x019c6000050075a7 */ /* 0x0044e4000802017f */
[----:B---3--:R-:W-:Y:S05]  /*17f30*/  @!P1 NANOSLEEP.SYNCS 0x989680 ;  /* 0x009896800000995d */ /* 0x008fea0003900000 */
[----:B------:R-:W3:Y:S02]  /*17f40*/  @!P1 SYNCS.PHASECHK.TRANS64 P1, [R5+URZ+0x19c60], R0 ;  /* 0x019c6000050095a7 */ /* 0x000ee4000802007f */
[----:B---3--:R-:W-:Y:S05]  /*17f50*/  @!P1 BRA `(.L_x_9863) ;  /* 0xfffffffc00f09947 */ /* 0x008fea000383ffff */
[----:B------:R-:W-:Y:S05]  /*17f60*/  BRA `(.L_x_9899) ;  /* 0xfffffff000607947 */ /* 0x000fea000383ffff */
.L_x_9865:
[----:B---3--:R3:W4:Y:S02]  /*17f70*/  SYNCS.PHASECHK.TRANS64.TRYWAIT P0, [R3+URZ+0x19c80], R2 ;  /* 0x019c8002030075a7 */ /* 0x008724000800017f */
[----:B----4-:R-:W-:Y:S05]  /*17f80*/  @!P0 NANOSLEEP.SYNCS 0x989680 ;  /* 0x009896800000895d */ /* 0x010fea0003900000 */
[----:B------:R-:W4:Y:S02]  /*17f90*/  @!P0 SYNCS.PHASECHK.TRANS64 P0, [R3+URZ+0x19c80], R2 ;  /* 0x019c8002030085a7 */ /* 0x000f24000800007f */
[----:B----4-:R-:W-:Y:S05]  /*17fa0*/  @!P0 BRA `(.L_x_9865) ;  /* 0xfffffffc00f08947 */ /* 0x010fea000383ffff */
[----:B------:R-:W-:Y:S05]  /*17fb0*/  BRA `(.L_x_9866) ;  /* 0xfffffff0005c7947 */ /* 0x000fea000383ffff */
.L_x_9900:
        /* <DEDUP_REMOVED lines=12> */
.L_x_13289:


//--------------------- .text._ZN7cutlass13device_kernelIN5flash11enable_sm90INS1_16FlashAttnFwdSm90INS1_25CollectiveMainloopFwdSm90ILi2EN4cute5tupleIJNS5_1CILi1EEES8_S8_EEENS6_IJNS7_ILi192EEENS7_ILi128EEENS7_ILi96EEEEEELi96ENS_12float_e4m3_tEfNS_4arch4Sm90ELb0ELb1ELb0ELb1ELb0ELb1ELb0ELb1ELb1ELb1ELb1ELb0EEENS1_21CollectiveEpilogueFwdINS6_IJSA_SC_SB_EEES9_NS_10bfloat16_tESG_Li384ELb1ELb1ELb1ELb1EEENS1_36VarlenDynamicPersistentTileSchedulerILi192ELi128ELi384ELi128ELb1ELb1ELb1ELb1ELb0ELb1EEEEEEEEEvNT_6ParamsE --------------------------
	.section	.text._ZN7cutlass13device_kernelIN5flash11enable_sm90INS1_16FlashAttnFwdSm90INS1_25CollectiveMainloopFwdSm90ILi2EN4cute5tupleIJNS5_1CILi1EEES8_S8_EEENS6_IJNS7_ILi192EEENS7_ILi128EEENS7_ILi96EEEEEELi96ENS_12float_e4m3_tEfNS_4arch4Sm90ELb0ELb1ELb0ELb1ELb0ELb1ELb0ELb1ELb1ELb1ELb1ELb0EEENS1_21CollectiveEpilogueFwdINS6_IJSA_SC_SB_EEES9_NS_10bfloat16_tESG_Li384ELb1ELb1ELb1ELb1EEENS1_36VarlenDynamicPersistentTileSchedulerILi192ELi128ELi384ELi128ELb1ELb1ELb1ELb1ELb0ELb1EEEEEEEEEvNT_6ParamsE,"ax",@progbits
	.align	128
.text._ZN7cutlass13device_kernelIN5flash11enable_sm90INS1_16FlashAttnFwdSm90INS1_25CollectiveMainloopFwdSm90ILi2EN4cute5tupleIJNS5_1CILi1EEES8_S8_EEENS6_IJNS7_ILi192EEENS7_ILi128EEENS7_ILi96EEEEEELi96ENS_12float_e4m3_tEfNS_4arch4Sm90ELb0ELb1ELb0ELb1ELb0ELb1ELb0ELb1ELb1ELb1ELb1ELb0EEENS1_21CollectiveEpilogueFwdINS6_IJSA_SC_SB_EEES9_NS_10bfloat16_tESG_Li384ELb1ELb1ELb1ELb1EEENS1_36VarlenDynamicPersistentTileSchedulerILi192ELi128ELi384ELi128ELb1ELb1ELb1ELb1ELb0ELb1EEEEEEEEEvNT_6ParamsE:
        .type           _ZN7cutlass13device_kernelIN5flash11enable_sm90INS1_16FlashAttnFwdSm90INS1_25CollectiveMainloopFwdSm90ILi2EN4cute5tupleIJNS5_1CILi1EEES8_S8_EEENS6_IJNS7_ILi192EEENS7_ILi128EEENS7_ILi96EEEEEELi96ENS_12float_e4m3_tEfNS_4arch4Sm90ELb0ELb1ELb0ELb1ELb0ELb1ELb0ELb1ELb1ELb1ELb1ELb0EEENS1_21CollectiveEpilogueFwdINS6_IJSA_SC_SB_EEES9_NS_10bfloat16_tESG_Li384ELb1ELb1ELb1ELb1EEENS1_36VarlenDynamicPersistentTileSchedulerILi192ELi128ELi384ELi128ELb1ELb1ELb1ELb1ELb0ELb1EEEEEEEEEvNT_6ParamsE,@function
        .size           _ZN7cutlass13device_kernelIN5flash11enable_sm90INS1_16FlashAttnFwdSm90INS1_25CollectiveMainloopFwdSm90ILi2EN4cute5tupleIJNS5_1CILi1EEES8_S8_EEENS6_IJNS7_ILi192EEENS7_ILi128EEENS7_ILi96EEEEEELi96ENS_12float_e4m3_tEfNS_4arch4Sm90ELb0ELb1ELb0ELb1ELb0ELb1ELb0ELb1ELb1ELb1ELb1ELb0EEENS1_21CollectiveEpilogueFwdINS6_IJSA_SC_SB_EEES9_NS_10bfloat16_tESG_Li384ELb1ELb1ELb1ELb1EEENS1_36VarlenDynamicPersistentTileSchedulerILi192ELi128ELi384ELi128ELb1ELb1ELb1ELb1ELb0ELb1EEEEEEEEEvNT_6ParamsE,(.L_x_13290 - _ZN7cutlass13device_kernelIN5flash11enable_sm90INS1_16FlashAttnFwdSm90INS1_25CollectiveMainloopFwdSm90ILi2EN4cute5tupleIJNS5_1CILi1EEES8_S8_EEENS6_IJNS7_ILi192EEENS7_ILi128EEENS7_ILi96EEEEEELi96ENS_12float_e4m3_tEfNS_4arch4Sm90ELb0ELb1ELb0ELb1ELb0ELb1ELb0ELb1ELb1ELb1ELb1ELb0EEENS1_21CollectiveEpilogueFwdINS6_IJSA_SC_SB_EEES9_NS_10bfloat16_tESG_Li384ELb1ELb1ELb1ELb1EEENS1_36VarlenDynamicPersistentTileSchedulerILi192ELi128ELi384ELi128ELb1ELb1ELb1ELb1ELb0ELb1EEEEEEEEEvNT_6ParamsE)
        .other          _ZN7cutlass13device_kernelIN5flash11enable_sm90INS1_16FlashAttnFwdSm90INS1_25CollectiveMainloopFwdSm90ILi2EN4cute5tupleIJNS5_1CILi1EEES8_S8_EEENS6_IJNS7_ILi192EEENS7_ILi128EEENS7_ILi96EEEEEELi96ENS_12float_e4m3_tEfNS_4arch4Sm90ELb0ELb1ELb0ELb1ELb0ELb1ELb0ELb1ELb1ELb1ELb1ELb0EEENS1_21CollectiveEpilogueFwdINS6_IJSA_SC_SB_EEES9_NS_10bfloat16_tESG_Li384ELb1ELb1ELb1ELb1EEENS1_36VarlenDynamicPersistentTileSchedulerILi192ELi128ELi384ELi128ELb1ELb1ELb1ELb1ELb0ELb1EEEEEEEEEvNT_6ParamsE,@"STO_CUDA_ENTRY STV_DEFAULT"
_ZN7cutlass13device_kernelIN5flash11enable_sm90INS1_16FlashAttnFwdSm90INS1_25CollectiveMainloopFwdSm90ILi2EN4cute5tupleIJNS5_1CILi1EEES8_S8_EEENS6_IJNS7_ILi192EEENS7_ILi128EEENS7_ILi96EEEEEELi96ENS_12float_e4m3_tEfNS_4arch4Sm90ELb0ELb1ELb0ELb1ELb0ELb1ELb0ELb1ELb1ELb1ELb1ELb0EEENS1_21CollectiveEpilogueFwdINS6_IJSA_SC_SB_EEES9_NS_10bfloat16_tESG_Li384ELb1ELb1ELb1ELb1EEENS1_36VarlenDynamicPersistentTileSchedulerILi192ELi128ELi384ELi128ELb1ELb1ELb1ELb1ELb0ELb1EEEEEEEEEvNT_6ParamsE:
        /* <DEDUP_REMOVED lines=24> */
.L_x_9902:
[----:B------:R-:W-:Y:S05]  /*0180*/  BSYNC B0 ;  /* 0x0000000000007941 */ /* 0x000fea0003800000 */
.L_x_9901:
        /* <DEDUP_REMOVED lines=41> */
.L_x_9903:
        /* <DEDUP_REMOVED lines=22> */
.L_x_9904:
        /* <DEDUP_REMOVED lines=18> */
.L_x_9905:
        /* <DEDUP_REMOVED lines=22> */
.L_x_9906:
        /* <DEDUP_REMOVED lines=22> */
.L_x_9907:
        /* <DEDUP_REMOVED lines=8> */
.L_x_9910:
[----:B------:R-:W-:-:S08]  /*09e0*/  NOP ;  /* 0x0000000000007918 */ /* 0x000fd00000000000 */
[----:B------:R-:W0:Y:S02]  /*09f0*/  USETMAXREG.TRY_ALLOC.CTAPOOL UP0, 0xa0 ;  /* 0x000000a0000079c8 */ /* 0x000e240008000600 */
[----:B0-----:R-:W-:-:S13]  /*0a00*/  PLOP3.LUT P0, PT, PT, PT, UP0, 0x80, 0x0 ;  /* 0x000000000000781c */ /* 0x001fda0003f0f008 */
[----:B------:R-:W-:Y:S05]  /*0a10*/  @!P0 BRA `(.L_x_9910) ;  /* 0xfffffffc00f08947 */ /* 0x000fea000383ffff */
[----:B------:R-:W0:Y:S08]  /*0a20*/  S2UR UR4, SR_CgaCtaId ;  /* 0x00000000000479c3 */ /* 0x000e300000008800 */
[----:B------:R-:W-:Y:S06]  /*0a30*/  BAR.ARV 0x8, 0x200 ;  /* 0x0208000000007b1d */ /* 0x000fec0000002000 */
[----:B------:R-:W-:-:S02]  /*0a40*/  MOV R16, 0x400 ;  /* 0x0000040000107802 */ /* 0x000fc40000000f00 */
[----:B------:R-:W-:Y:S01]  /*0a50*/  BAR.SYNC.DEFER_BLOCKING 0x5, 0x200 ;  /* 0x0148000000007b1d */ /* 0x000fe20000010000 */
[----:B0-----:R-:W-:-:S05]  /*0a60*/  IMAD.U32 R0, RZ, RZ, UR4 ;  /* 0x00000004ff007e24 */ /* 0x001fca000f8e00ff */
[----:B------:R-:W-:Y:S01]  /*0a70*/  ULDC UR4, c[0x0][0xc3c] ;  /* 0x00030f0000047ab9 */ /* 0x000fe20000000800 */
[----:B------:R-:W-:Y:S01]  /*0a80*/  LEA R16, R0, R16, 0x18 ;  /* 0x0000001000107211 */ /* 0x000fe200078ec0ff */
[----:B------:R-:W-:Y:S04]  /*0a90*/  STL [R1+0x1c], R0 ;  /* 0x00001c0001007387 */ /* 0x000fe80000100800 */
[----:B------:R-:W0:Y:S01]  /*0aa0*/  LDS.128 R8, [R16+0x19cd0] ;  /* 0x019cd00010087984 */ /* 0x000e220000000c00 */
[----:B------:R-:W-:Y:S06]  /*0ab0*/  BAR.ARV 0x4, 0x200 ;  /* 0x0108000000007b1d */ /* 0x000fec0000002000 */
[----:B0-----:R-:W-:-:S13]  /*0ac0*/  ISETP.GE.AND P0, PT, R11, UR4, PT ;  /* 0x000000040b007c0c */ /* 0x001fda000bf06270 */
[----:B------:R-:W-:Y:S05]  /*0ad0*/  @P0 BRA `(.L_x_9911) ;  /* 0x0000022c00980947 */ /* 0x000fea0003800000 */
[----:B------:R-:W0:Y:S01]  /*0ae0*/  S2R R0, SR_TID.X ;  /* 0x0000000000007919 */ /* 0x000e220000002100 */
[----:B------:R-:W-:Y:S01]  /*0af0*/  IMAD.MOV.U32 R22, RZ, RZ, RZ ;  /* 0x000000ffff167224 */ /* 0x000fe200078e00ff */
[----:B------:R-:W-:Y:S01]  /*0b00*/  ULOP3.LUT UR36, UR37, 0x1, URZ, 0xfc, !UPT ;  /* 0x0000000125247892 */ /* 0x000fe2000f8efc3f */
        /* <DEDUP_REMOVED lines=12> */
[----:B------:R-:W-:Y:S02]  /*0bd0*/  LOP3.LUT R7, R2, 0xffffff80, RZ, 0xc0, !PT ;  /* 0xffffff8002077812 */ /* 0x000fe400078ec0ff */
[----:B------:R-:W-:Y:S02]  /*0be0*/  SHF.R.S32.HI R5, RZ, 0x1f, R3 ;  /* 0x0000001fff057819 */ /* 0x000fe40000011403 */
[----:B------:R-:W-:Y:S01]  /*0bf0*/  LOP3.LUT R3, R3, 0xfffffffe, RZ, 0xc0, !PT ;  /* 0xfffffffe03037812 */ /* 0x000fe200078ec0ff */
[C---:B------:R-:W-:Y:S01]  /*0c00*/  IMAD.IADD R21, R18.reuse, 0x1, -R7 ;  /* 0x0000000112157824 */ /* 0x040fe200078e0a07 */
[----:B------:R-:W-:Y:S02]  /*0c10*/  LEA.HI R5, R5, R154, RZ, 0x2 ;  /* 0x0000009a05057211 */ /* 0x000fe400078f10ff */
[----:B------:R-:W-:Y:S01]  /*0c20*/  SHF.R.S32.HI R7, RZ, 0x4, R6 ;  /* 0x00000004ff077819 */ /* 0x000fe20000011406 */
[----:B------:R-:W-:Y:S01]  /*0c30*/  IMAD.IADD R26, R18, 0x1, -R3 ;  /* 0x00000001121a7824 */ /* 0x000fe200078e0a03 */
[----:B------:R-:W-:-:S02]  /*0c40*/  SHF.R.S32.HI R3, RZ, 0x1f, R21 ;  /* 0x0000001fff037819 */ /* 0x000fc40000011415 */
[----:B------:R-:W-:Y:S01]  /*0c50*/  LOP3.LUT R5, R5, 0x7fffffc, RZ, 0xc0, !PT ;  /* 0x07fffffc05057812 */ /* 0x000fe200078ec0ff */
[C---:B------:R-:W-:Y:S01]  /*0c60*/  IMAD.SHL.U32 R24, R26.reuse, 0x8, RZ ;  /* 0x000000081a187824 */ /* 0x040fe200078e00ff */
[----:B------:R-:W-:Y:S01]  /*0c70*/  LEA.HI R8, R3, R21, RZ, 0x2 ;  /* 0x0000001503087211 */ /* 0x000fe200078f10ff */
[----:B------:R-:W-:Y:S01]  /*0c80*/  IMAD.SHL.U32 R152, R26, 0x10, RZ ;  /* 0x000000101a987824 */ /* 0x000fe200078e00ff */
[----:B------:R-:W-:Y:S01]  /*0c90*/  LEA.HI R4, R0, R18, RZ, 0x3 ;  /* 0x0000001200047211 */ /* 0x000fe200078f18ff */
[----:B------:R-:W-:Y:S01]  /*0ca0*/  IMAD.IADD R5, R154, 0x1, -R5 ;  /* 0x000000019a057824 */ /* 0x000fe200078e0a05 */
[--C-:B------:R-:W-:Y:S01]  /*0cb0*/  SHF.R.S32.HI R12, RZ, 0x2, R8.reuse ;  /* 0x00000002ff0c7819 */ /* 0x100fe20000011408 */
[----:B------:R-:W-:Y:S01]  /*0cc0*/  VIADD R14, R24, 0x20 ;  /* 0x00000020180e7836 */ /* 0x000fe20000000000 */
[----:B------:R-:W-:Y:S01]  /*0cd0*/  SHF.R.S32.HI R15, RZ, 0x1f, R8 ;  /* 0x0000001fff0f7819 */ /* 0x000fe20000011408 */
[----:B------:R-:W-:Y:S01]  /*0ce0*/  IMAD R17, R7, 0x8, R5 ;  /* 0x0000000807117824 */ /* 0x000fe200078e0205 */
[----:B------:R-:W-:Y:S01]  /*0cf0*/  LEA.HI R6, R6, R7, RZ, 0x1 ;  /* 0x0000000706067211 */ /* 0x000fe200078f08ff */
[----:B------:R-:W-:Y:S01]  /*0d00*/  IMAD.IADD R5, R24, 0x1, R14 ;  /* 0x0000000118057824 */ /* 0x000fe200078e020e */
[----:B------:R-:W-:Y:S01]  /*0d10*/  SHF.R.S32.HI R19, RZ, 0x7, R2 ;  /* 0x00000007ff137819 */ /* 0x000fe20000011402 */
[----:B------:R-:W-:Y:S01]  /*0d20*/  STL [R1+0x10], R24 ;  /* 0x0000101801007387 */ /* 0x000fe20000100800 */
[----:B------:R-:W-:Y:S01]  /*0d30*/  LEA.HI R15, R15, R12, RZ, 0x3 ;  /* 0x0000000c0f0f7211 */ /* 0x000fe200078f18ff */
[----:B------:R-:W-:Y:S01]  /*0d40*/  IMAD.SHL.U32 R17, R17, 0x20, RZ ;  /* 0x0000002011117824 */ /* 0x000fe200078e00ff */
[----:B------:R-:W-:Y:S01]  /*0d50*/  SHF.R.S32.HI R4, RZ, 0x3, R4 ;  /* 0x00000003ff047819 */ /* 0x000fe20000011404 */
[----:B------:R0:W-:Y:S01]  /*0d60*/  STL [R1+0x2c], R14 ;  /* 0x00002c0e01007387 */ /* 0x0001e20000100800 */
[----:B------:R-:W-:Y:S01]  /*0d70*/  LOP3.LUT R6, R6, 0x1ffffffe, RZ, 0xc0, !PT ;  /* 0x1ffffffe06067812 */ /* 0x000fe200078ec0ff */
[----:B------:R-:W-:Y:S01]  /*0d80*/  IMAD.HI R2, R19, 0x55555556, RZ ;  /* 0x5555555613027827 */ /* 0x000fe200078e02ff */
[----:B------:R-:W-:-:S02]  /*0d90*/  LOP3.LUT R15, R15, 0xfffffff8, RZ, 0xc0, !PT ;  /* 0xfffffff80f0f7812 */ /* 0x000fc400078ec0ff */
[----:B------:R-:W-:Y:S01]  /*0da0*/  LEA.HI R3, R3, R21, RZ, 0x5 ;  /* 0x0000001503037211 */ /* 0x000fe200078f28ff */
[----:B------:R-:W-:Y:S01]  /*0db0*/  IMAD.SHL.U32 R4, R4, 0x80, RZ ;  /* 0x0000008004047824 */ /* 0x000fe200078e00ff */
[----:B------:R-:W-:Y:S01]  /*0dc0*/  LEA.HI R2, R2, R2, RZ, 0x1 ;  /* 0x0000000202027211 */ /* 0x000fe200078f08ff */
[----:B------:R-:W-:Y:S01]  /*0dd0*/  IMAD.IADD R6, R7, 0x1, -R6 ;  /* 0x0000000107067824 */ /* 0x000fe200078e0a06 */
[----:B------:R-:W-:Y:S01]  /*0de0*/  SHF.R.S32.HI R3, RZ, 0x5, R3 ;  /* 0x00000005ff037819 */ /* 0x000fe20000011403 */
[----:B------:R-:W-:Y:S01]  /*0df0*/  IMAD.IADD R12, R12, 0x1, -R15 ;  /* 0x000000010c0c7824 */ /* 0x000fe200078e0a0f */
[----:B0-----:R-:W-:Y:S01]  /*0e00*/  SHF.R.S32.HI R14, RZ, 0x1f, R5 ;  /* 0x0000001fff0e7819 */ /* 0x001fe20000011405 */
[----:B------:R-:W-:Y:S01]  /*0e10*/  IMAD R2, R2, -0x3, R19 ;  /* 0xfffffffd02027824 */ /* 0x000fe200078e0213 */
[----:B------:R-:W-:Y:S01]  /*0e20*/  LOP3.LUT R23, R4, 0x80, RZ, 0xc0, !PT ;  /* 0x0000008004177812 */ /* 0x000fe200078ec0ff */
[----:B------:R-:W-:Y:S01]  /*0e30*/  IMAD R3, R3, 0x10, R12 ;  /* 0x0000001003037824 */ /* 0x000fe200078e020c */
[-C--:B------:R-:W-:Y:S01]  /*0e40*/  LEA.HI R7, R14, R5.reuse, RZ, 0x4 ;  /* 0x000000050e077211 */ /* 0x080fe200078f20ff */
[----:B------:R-:W-:Y:S01]  /*0e50*/  IMAD R6, R6, 0x8, R13 ;  /* 0x0000000806067824 */ /* 0x000fe200078e020d */
[----:B------:R-:W-:Y:S01]  /*0e60*/  LEA.HI R5, R14, R5, RZ, 0x5 ;  /* 0x000000050e057211 */ /* 0x000fe200078f28ff */
[----:B------:R-:W-:Y:S01]  /*0e70*/  IMAD R3, R2, 0x40, R3 ;  /* 0x0000004002037824 */ /* 0x000fe200078e0203 */
[----:B------:R-:W-:Y:S01]  /*0e80*/  SHF.R.U32.HI R20, RZ, 0x3, R23 ;  /* 0x00000003ff147819 */ /* 0x000fe20000011617 */
[----:B------:R-:W-:Y:S01]  /*0e90*/  STL [R1+0x20], R23 ;  /* 0x0000201701007387 */ /* 0x000fe20000100800 */
[----:B------:R-:W-:-:S02]  /*0ea0*/  SHF.R.S32.HI R5, RZ, 0x5, R5 ;  /* 0x00000005ff057819 */ /* 0x000fc40000011405 */
[----:B------:R-:W-:Y:S01]  /*0eb0*/  LOP3.LUT R4, R23, 0x10, R7, 0xf8, !PT ;  /* 0x0000001017047812 */ /* 0x000fe200078ef807 */
[----:B------:R-:W-:Y:S01]  /*0ec0*/  STL [R1+0x30], R17 ;  /* 0x0000301101007387 */ /* 0x000fe20000100800 */
[----:B------:R-:W-:Y:S01]  /*0ed0*/  LEA.HI R0, R0, R18, RZ, 0x2 ;  /* 0x0000001200007211 */ /* 0x000fe200078f10ff */
[----:B------:R-:W-:Y:S01]  /*0ee0*/  IMAD R5, R5, 0x1800, R17 ;  /* 0x0000180005057824 */ /* 0x000fe200078e0211 */
[----:B------:R-:W-:Y:S01]  /*0ef0*/  LOP3.LUT R4, R4, R20, RZ, 0x3c, !PT ;  /* 0x0000001404047212 */ /* 0x000fe200078e3cff */
[----:B------:R-:W-:Y:S01]  /*0f00*/  STL [R1+0x78], R20 ;  /* 0x0000781401007387 */ /* 0x000fe20000100800 */
[----:B------:R-:W-:Y:S02]  /*0f10*/  LOP3.LUT R2, R0, 0xfffffffc, RZ, 0xc0, !PT ;  /* 0xfffffffc00027812 */ /* 0x000fe400078ec0ff */
[----:B------:R-:W-:Y:S01]  /*0f20*/  IADD3 R4, R16, R5, R4 ;  /* 0x0000000510047210 */ /* 0x000fe20007ffe004 */
[----:B------:R0:W-:Y:S01]  /*0f30*/  STL [R1+0x80], R6 ;  /* 0x0000800601007387 */ /* 0x0001e20000100800 */
[----:B------:R-:W-:Y:S01]  /*0f40*/  SHF.R.S32.HI R0, RZ, 0x2, R0 ;  /* 0x00000002ff007819 */ /* 0x000fe20000011400 */
[----:B------:R-:W-:Y:S01]  /*0f50*/  VIADD R5, R24, 0x10 ;  /* 0x0000001018057836 */ /* 0x000fe20000000000 */
[----:B------:R-:W-:Y:S01]  /*0f60*/  LOP3.LUT R8, R8, 0x7ffffffc, RZ, 0xc0, !PT ;  /* 0x7ffffffc08087812 */ /* 0x000fe200078ec0ff */
[----:B------:R1:W-:Y:S04]  /*0f70*/  STL [R1+0x74], R4 ;  /* 0x0000740401007387 */ /* 0x0003e80000100800 */
[----:B------:R-:W-:Y:S01]  /*0f80*/  STL [R1+0x44], R9 ;  /* 0x0000440901007387 */ /* 0x000fe20000100800 */
[----:B------:R-:W-:-:S02]  /*0f90*/  IMAD.IADD R8, R21, 0x1, -R8 ;  /* 0x0000000115087824 */ /* 0x000fc400078e0a08 */
[----:B0-----:R-:W-:Y:S01]  /*0fa0*/  IMAD.IADD R6, R18, 0x1, -R2 ;  /* 0x0000000112067824 */ /* 0x001fe200078e0a02 */
[----:B------:R-:W-:Y:S01]  /*0fb0*/  STL [R1+0x48], R10 ;  /* 0x0000480a01007387 */ /* 0x000fe20000100800 */
[----:B------:R-:W-:Y:S02]  /*0fc0*/  SHF.R.S32.HI R2, RZ, 0x1f, R154 ;  /* 0x0000001fff027819 */ /* 0x000fe4000001149a */
[----:B------:R-:W-:Y:S01]  /*0fd0*/  CS2R R18, SRZ ;  /* 0x0000000000127805 */ /* 0x000fe2000001ff00 */
[C---:B-1----:R-:W-:Y:S01]  /*0fe0*/  IMAD.SHL.U32 R4, R6.reuse, 0x8, RZ ;  /* 0x0000000806047824 */ /* 0x042fe200078e00ff */
[----:B------:R-:W-:Y:S01]  /*0ff0*/  LEA.HI R0, R6, R6, RZ, 0x1 ;  /* 0x0000000606007211 */ /* 0x000fe200078f08ff */
[----:B------:R-:W-:Y:S03]  /*1000*/  STL [R1+0x7c], R3 ;  /* 0x00007c0301007387 */ /* 0x000fe60000100800 */
[----:B------:R-:W-:Y:S01]  /*1010*/  LOP3.LUT R2, R0, 0x1ffffffe, RZ, 0xc0, !PT ;  /* 0x1ffffffe00027812 */ /* 0x000fe200078ec0ff */
[----:B------:R-:W-:Y:S01]  /*1020*/  STL [R1+0x4c], R11 ;  /* 0x00004c0b01007387 */ /* 0x000fe20000100800 */
[----:B------:R-:W-:Y:S01]  /*1030*/  LOP3.LUT R0, R23, 0x10, R152, 0xf8, !PT ;  /* 0x0000001017007812 */ /* 0x000fe200078ef898 */
[----:B------:R-:W-:-:S02]  /*1040*/  IMAD.SHL.U32 R23, R8, 0x2, RZ ;  /* 0x0000000208177824 */ /* 0x000fc400078e00ff */
[----:B------:R-:W-:Y:S01]  /*1050*/  STL [R1+0x60], RZ ;  /* 0x000060ff01007387 */ /* 0x000fe20000100800 */
[----:B------:R-:W-:Y:S01]  /*1060*/  LOP3.LUT R0, R0, R20, RZ, 0x3c, !PT ;  /* 0x0000001400007212 */ /* 0x000fe200078e3cff */
[----:B------:R-:W-:Y:S02]  /*1070*/  IMAD.IADD R2, R6, 0x1, -R2 ;  /* 0x0000000106027824 */ /* 0x000fe400078e0a02 */
[----:B------:R-:W-:Y:S04]  /*1080*/  STL [R1+0x8], RZ ;  /* 0x000008ff01007387 */ /* 0x000fe80000100800 */
[----:B------:R0:W-:Y:S04]  /*1090*/  STL [R1+0x28], R5 ;  /* 0x0000280501007387 */ /* 0x0001e80000100800 */
[----:B------:R1:W-:Y:S01]  /*10a0*/  STL [R1+0x54], R4 ;  /* 0x0000540401007387 */ /* 0x0003e20000100800 */
[----:B0-----:R-:W-:-:S02]  /*10b0*/  VIADD R5, R4, 0x20 ;  /* 0x0000002004057836 */ /* 0x001fc40000000000 */
[----:B-1----:R-:W-:-:S03]  /*10c0*/  VIADD R4, R4, 0x40 ;  /* 0x0000004004047836 */ /* 0x002fc60000000000 */
[----:B------:R0:W-:Y:S01]  /*10d0*/  STL [R1+0x64], R5 ;  /* 0x0000640501007387 */ /* 0x0001e20000100800 */
[----:B------:R-:W-:-:S03]  /*10e0*/  SHF.R.S32.HI R6, RZ, 0x1f, R5 ;  /* 0x0000001fff067819 */ /* 0x000fc60000011405 */
[----:B------:R1:W-:Y:S04]  /*10f0*/  STL [R1+0x6c], R4 ;  /* 0x00006c0401007387 */ /* 0x0003e80000100800 */
[----:B------:R-:W-:Y:S01]  /*1100*/  STL [R1+0x88], R6 ;  /* 0x0000880601007387 */ /* 0x000fe20000100800 */
[----:B0-----:R-:W-:Y:S01]  /*1110*/  SHF.R.S32.HI R5, RZ, 0x1f, R4 ;  /* 0x0000001fff057819 */ /* 0x001fe20000011404 */
[----:B-1----:R-:W-:Y:S01]  /*1120*/  IMAD.IADD R4, R17, 0x1, R0 ;  /* 0x0000000111047824 */ /* 0x002fe200078e0200 */
[----:B------:R-:W-:-:S03]  /*1130*/  SHF.R.S32.HI R0, RZ, 0x4, R7 ;  /* 0x00000004ff007819 */ /* 0x000fc60000011407 */
[----:B------:R0:W-:Y:S01]  /*1140*/  STL [R1+0x84], R5 ;  /* 0x0000840501007387 */ /* 0x0001e20000100800 */
[----:B------:R-:W-:-:S03]  /*1150*/  VIADD R7, R23, 0x40 ;  /* 0x0000004017077836 */ /* 0x000fc60000000000 */
[----:B------:R1:W-:Y:S04]  /*1160*/  STL [R1+0x50], R4 ;  /* 0x0000500401007387 */ /* 0x0003e80000100800 */
[----:B------:R2:W-:Y:S01]  /*1170*/  STL [R1+0x70], R0 ;  /* 0x0000700001007387 */ /* 0x0005e20000100800 */
[C---:B0-----:R-:W-:Y:S02]  /*1180*/  VIADD R5, R23.reuse, 0x48 ;  /* 0x0000004817057836 */ /* 0x041fe40000000000 */
[----:B-1----:R-:W-:-:S03]  /*1190*/  VIADD R4, R23, 0x50 ;  /* 0x0000005017047836 */ /* 0x002fc60000000000 */
[----:B------:R-:W-:Y:S01]  /*11a0*/  SHF.R.S32.HI R6, RZ, 0x1f, R5 ;  /* 0x0000001fff067819 */ /* 0x000fe20000011405 */
[----:B--2---:R-:W-:Y:S01]  /*11b0*/  VIADD R0, R23, 0x58 ;  /* 0x0000005817007836 */ /* 0x004fe20000000000 */
[----:B------:R-:W-:-:S04]  /*11c0*/  SHF.R.S32.HI R5, RZ, 0x1f, R4 ;  /* 0x0000001fff057819 */ /* 0x000fc80000011404 */
[----:B------:R-:W-:Y:S01]  /*11d0*/  SHF.R.S32.HI R4, RZ, 0x1f, R0 ;  /* 0x0000001fff047819 */ /* 0x000fe20000011400 */
[----:B------:R-:W-:-:S05]  /*11e0*/  IMAD R0, R2, 0x8, R3 ;  /* 0x0000000802007824 */ /* 0x000fca00078e0203 */
[----:B------:R0:W-:Y:S02]  /*11f0*/  STL [R1+0x34], R0 ;  /* 0x0000340001007387 */ /* 0x0001e40000100800 */
.L_x_10110:
[----:B---34-:R-:W2:Y:S01]  /*1200*/  LDL.LU R12, [R1+0x48] ;  /* 0x00004800010c7983 */ /* 0x018ea20000300800 */
[----:B------:R-:W-:Y:S01]  /*1210*/  ULDC.64 UR4, c[0x0][0xa28] ;  /* 0x00028a0000047ab9 */ /* 0x000fe20000000a00 */
[----:B-1----:R-:W1:Y:S01]  /*1220*/  LDC.64 R4, c[0x0][0xa08] ;  /* 0x00028200ff047b82 */ /* 0x002e620000000a00 */
[----:B-----5:R-:W-:Y:S01]  /*1230*/  IMAD.MOV.U32 R27, RZ, RZ, RZ ;  /* 0x000000ffff1b7224 */ /* 0x020fe200078e00ff */
[----:B------:R-:W1:Y:S01]  /*1240*/  LDL R31, [R1+0x4c] ;  /* 0x00004c00011f7983 */ /* 0x000e620000100800 */
[----:B------:R-:W-:Y:S01]  /*1250*/  ISETP.NE.U32.AND P0, PT, RZ, UR4, PT ;  /* 0x00000004ff007c0c */ /* 0x000fe2000bf05070 */
[----:B------:R-:W-:Y:S01]  /*1260*/  IMAD.MOV.U32 R11, RZ, RZ, RZ ;  /* 0x000000ffff0b7224 */ /* 0x000fe200078e00ff */
[----:B------:R-:W-:Y:S02]  /*1270*/  ULDC.64 UR6, c[0x0][0xa20] ;  /* 0x0002880000067ab9 */ /* 0x000fe40000000a00 */
[----:B------:R-:W-:Y:S01]  /*1280*/  ISETP.NE.AND.EX P0, PT, RZ, UR5, PT, P0 ;  /* 0x00000005ff007c0c */ /* 0x000fe2000bf05300 */
[----:B------:R-:W-:-:S02]  /*1290*/  ULDC.64 UR4, c[0x0][0xa18] ;  /* 0x0002860000047ab9 */ /* 0x000fc40000000a00 */
[----:B------:R-:W-:-:S04]  /*12a0*/  ISETP.NE.U32.AND P1, PT, RZ, UR4, PT ;  /* 0x00000004ff007c0c */ /* 0x000fc8000bf25070 */
[----:B------:R-:W-:Y:S01]  /*12b0*/  ISETP.NE.AND.EX P1, PT, RZ, UR5, PT, P1 ;  /* 0x00000005ff007c0c */ /* 0x000fe2000bf25310 */
[----:B------:R-:W-:Y:S02]  /*12c0*/  ULDC.64 UR4, c[0x0][0xa08] ;  /* 0x0002820000047ab9 */ /* 0x000fe40000000a00 */
[----:B------:R-:W-:-:S03]  /*12d0*/  ISETP.NE.U32.AND P3, PT, RZ, UR4, PT ;  /* 0x00000004ff007c0c */ /* 0x000fc6000bf65070 */
[----:B------:R-:W3:Y:S08]  /*12e0*/  @P0 LDC.64 R2, c[0x0][0xa28] ;  /* 0x00028a00ff020b82 */ /* 0x000ef00000000a00 */
[----:B------:R-:W4:Y:S01]  /*12f0*/  @P1 LDC.64 R6, c[0x0][0xa18] ;  /* 0x00028600ff061b82 */ /* 0x000f220000000a00 */
[----:B------:R-:W-:Y:S01]  /*1300*/  ULDC UR4, c[0x0][0x288] ;  /* 0x0000a20000047ab9 */ /* 0x000fe20000000800 */
[----:B------:R-:W-:Y:S01]  /*1310*/  ISETP.NE.AND.EX P3, PT, RZ, UR5, PT, P3 ;  /* 0x00000005ff007c0c */ /* 0x000fe2000bf65330 */
[----:B0-----:R-:W-:Y:S01]  /*1320*/  IMAD.U32 R0, RZ, RZ, UR4 ;  /* 0x00000004ff007e24 */ /* 0x001fe2000f8e00ff */
[----:B------:R-:W-:Y:S01]  /*1330*/  ULDC.64 UR4, c[0x0][0x418] ;  /* 0x0001060000047ab9 */ /* 0x000fe20000000a00 */
[----:B-1----:R-:W-:-:S04]  /*1340*/  IMAD.WIDE R8, R31, 0x4, R4 ;  /* 0x000000041f087825 */ /* 0x002fc800078e0204 */
[----:B----4-:R-:W-:-:S06]  /*1350*/  @P1 IMAD.WIDE R4, R31, 0x4, R6 ;  /* 0x000000041f041825 */ /* 0x010fcc00078e0206 */
[----:B------:R-:W5:Y:S01]  /*1360*/  @P3 LDG.E R27, desc[UR42][R8.64] ;  /* 0x0000002a081b3981 */ /* 0x000f62000c1e1900 */
[----:B--2---:R-:W-:Y:S01]  /*1370*/  LOP3.LUT R30, R12, 0xffff, RZ, 0xc0, !PT ;  /* 0x0000ffff0c1e7812 */ /* 0x004fe200078ec0ff */
[----:B---3--:R-:W-:Y:S02]  /*1380*/  @P0 IMAD.WIDE R2, R31, 0x4, R2 ;  /* 0x000000041f020825 */ /* 0x008fe400078e0202 */
[----:B------:R-:W2:Y:S01]  /*1390*/  @P1 LDG.E R0, desc[UR42][R4.64] ;  /* 0x0000002a04001981 */ /* 0x000ea2000c1e1900 */
[----:B------:R-:W-:-:S03]  /*13a0*/  UISETP.NE.U32.AND UP0, UPT, UR4, URZ, UPT ;  /* 0x0000003f0400728c */ /* 0x000fc6000bf05070 */
[----:B------:R-:W-:Y:S01]  /*13b0*/  ULDC UR4, c[0x0][0x424] ;  /* 0x0001090000047ab9 */ /* 0x000fe20000000800 */
[----:B------:R-:W-:Y:S01]  /*13c0*/  UISETP.NE.AND.EX UP0, UPT, UR5, URZ, UPT, UP0 ;  /* 0x0000003f0500728c */ /* 0x000fe2000bf05300 */
[----:B------:R0:W5:Y:S01]  /*13d0*/  @P0 LDG.E R11, desc[UR42][R2.64] ;  /* 0x0000002a020b0981 */ /* 0x000162000c1e1900 */
[----:B------:R-:W-:Y:S01]  /*13e0*/  ISETP.NE.U32.AND P2, PT, RZ, UR6, PT ;  /* 0x00000006ff007c0c */ /* 0x000fe2000bf45070 */
[----:B------:R-:W-:Y:S01]  /*13f0*/  ULDC UR5, c[0x0][0x2f0] ;  /* 0x0000bc0000057ab9 */ /* 0x000fe20000000800 */
[----:B------:R-:W-:Y:S02]  /*1400*/  USEL UR4, UR4, 0x1, UP0 ;  /* 0x0000000104047887 */ /* 0x000fe40008000000 */
[----:B------:R-:W-:Y:S02]  /*1410*/  ISETP.NE.AND.EX P2, PT, RZ, UR7, PT, P2 ;  /* 0x00000007ff007c0c */ /* 0x000fe4000bf45320 */
[----:B0-----:R-:W-:Y:S01]  /*1420*/  LOP3.LUT R2, R12, 0xff000000, RZ, 0xc0, !PT ;  /* 0xff0000000c027812 */ /* 0x001fe200078ec0ff */
[----:B------:R-:W-:-:S03]  /*1430*/  UIMAD UR4, UR4, UR5, URZ ;  /* 0x00000005040472a4 */ /* 0x000fc6000f8e023f */
[----:B------:R-:W-:Y:S01]  /*1440*/  SHF.R.U32.HI R3, RZ, 0x8, R2 ;  /* 0x00000008ff037819 */ /* 0x000fe20000011602 */
[----:B------:R-:W-:Y:S01]  /*1450*/  ULDC UR5, c[0x0][0x348] ;  /* 0x0000d20000057ab9 */ /* 0x000fe20000000800 */
[----:B--2---:R0:W-:Y:S04]  /*1460*/  STL [R1], R0 ;  /* 0x0000000001007387 */ /* 0x0041e80000100800 */
[----:B------:R1:W-:Y:S04]  /*1470*/  STL [R1+0x5c], R31 ;  /* 0x00005c1f01007387 */ /* 0x0003e80000100800 */
[----:B------:R1:W-:Y:S01]  /*1480*/  STL [R1+0x3c], R30 ;  /* 0x00003c1e01007387 */ /* 0x0003e20000100800 */
[----:B------:R-:W-:Y:S01]  /*1490*/  IMAD.MOV.U32 R14, RZ, RZ, R0 ;  /* 0x000000ffff0e7224 */ /* 0x000fe200078e0000 */
[----:B0-----:R-:W-:-:S04]  /*14a0*/  LOP3.LUT R0, R12, 0xff0000, RZ, 0xc0, !PT ;  /* 0x00ff00000c007812 */ /* 0x001fc800078ec0ff */
[----:B------:R-:W-:Y:S01]  /*14b0*/  LEA.HI R10, R0, R3, RZ, 0x10 ;  /* 0x00000003000a7211 */ /* 0x000fe200078f80ff */
[----:B------:R-:W-:Y:S06]  /*14c0*/  @P1 BRA `(.L_x_9912) ;  /* 0x0000000000281947 */ /* 0x000fec0003800000 */
[----:B------:R-:W-:Y:S02]  /*14d0*/  ULDC.64 UR6, c[0x0][0xa00] ;  /* 0x0002800000067ab9 */ /* 0x000fe40000000a00 */
[----:B------:R-:W-:-:S04]  /*14e0*/  ISETP.NE.U32.AND P0, PT, RZ, UR6, PT ;  /* 0x00000006ff007c0c */ /* 0x000fc8000bf05070 */
[----:B------:R-:W-:-:S13]  /*14f0*/  ISETP.NE.AND.EX P0, PT, RZ, UR7, PT, P0 ;  /* 0x00000007ff007c0c */ /* 0x000fda000bf05300 */
[----:B------:R-:W-:Y:S05]  /*1500*/  @!P0 BRA `(.L_x_9912) ;  /* 0x0000000000188947 */ /* 0x000fea0003800000 */
[----:B------:R-:W0:Y:S02]  /*1510*/  LDC.64 R2, c[0x0][0xa00] ;  /* 0x00028000ff027b82 */ /* 0x000e240000000a00 */
[----:B0-----:R-:W-:-:S05]  /*1520*/  IMAD.WIDE R2, R31, 0x4, R2 ;  /* 0x000000041f027825 */ /* 0x001fca00078e0202 */
[----:B------:R-:W2:Y:S04]  /*1530*/  LDG.E R0, desc[UR42][R2.64] ;  /* 0x0000002a02007981 */ /* 0x000ea8000c1e1900 */
[----:B------:R-:W2:Y:S02]  /*1540*/  LDG.E R5, desc[UR42][R2.64+0x4] ;  /* 0x0000042a02057981 */ /* 0x000ea4000c1e1900 */
[----:B--2---:R-:W-:-:S05]  /*1550*/  IMAD.IADD R14, R5, 0x1, -R0 ;  /* 0x00000001050e7824 */ /* 0x004fca00078e0a00 */
[----:B------:R0:W-:Y:S02]  /*1560*/  STL [R1], R14 ;  /* 0x0000000e01007387 */ /* 0x0001e40000100800 */
.L_x_9912:
[----:B------:R-:W-:Y:S02]  /*1570*/  IMAD.U32 R26, RZ, RZ, UR5 ;  /* 0x00000005ff1a7e24 */ /* 0x000fe4000f8e00ff */
[----:B------:R-:W-:Y:S01]  /*1580*/  IMAD.U32 R28, RZ, RZ, UR4 ;  /* 0x00000004ff1c7e24 */ /* 0x000fe2000f8e00ff */
[----:B------:R-:W-:Y:S06]  /*1590*/  @!P2 BRA `(.L_x_9913) ;  /* 0x000000000010a947 */ /* 0x000fec0003800000 */
[----:B------:R-:W2:Y:S02]  /*15a0*/  LDC.64 R28, c[0x0][0xa20] ;  /* 0x00028800ff1c7b82 */ /* 0x000ea40000000a00 */
[----:B--2---:R-:W-:-:S06]  /*15b0*/  IMAD.WIDE R28, R31, 0x4, R28 ;  /* 0x000000041f1c7825 */ /* 0x004fcc00078e021c */
[----:B------:R2:W5:Y:S01]  /*15c0*/  LDG.E R28, desc[UR42][R28.64] ;  /* 0x0000002a1c1c7981 */ /* 0x000562000c1e1900 */
[----:B------:R-:W-:Y:S05]  /*15d0*/  BRA `(.L_x_9914) ;  /* 0x0000000000107947 */ /* 0x000fea0003800000 */
.L_x_9913:
[----:B------:R-:W-:Y:S05]  /*15e0*/  @!P3 BRA `(.L_x_9914) ;  /* 0x00000000000cb947 */ /* 0x000fea0003800000 */
[----:B------:R-:W2:Y:S04]  /*15f0*/  LDG.E R3, desc[UR42][R8.64] ;  /* 0x0000002a08037981 */ /* 0x000ea8000c1e1900 */
[----:B------:R-:W2:Y:S02]  /*1600*/  LDG.E R28, desc[UR42][R8.64+0x4] ;  /* 0x0000042a081c7981 */ /* 0x000ea4000c1e1900 */
[----:B--2---:R-:W-:-:S07]  /*1610*/  IMAD.IADD R28, R28, 0x1, -R3 ;  /* 0x000000011c1c7824 */ /* 0x004fce00078e0a03 */
.L_x_9914:
[----:B------:R-:W-:Y:S01]  /*1620*/  ULDC.64 UR4, c[0x0][0xa10] ;  /* 0x0002840000047ab9 */ /* 0x000fe20000000a00 */
[----:B------:R-:W3:Y:S01]  /*1630*/  LDL R12, [R1+0x44] ;  /* 0x00004400010c7983 */ /* 0x000ee20000100800 */
[----:B------:R-:W-:Y:S01]  /*1640*/  ISETP.NE.U32.AND P0, PT, RZ, UR4, PT ;  /* 0x00000004ff007c0c */ /* 0x000fe2000bf05070 */
[----:B------:R-:W4:Y:S03]  /*1650*/  LDC R2, c[0x0][0x448] ;  /* 0x00011200ff027b82 */ /* 0x000f260000000800 */
[----:B------:R-:W-:Y:S01]  /*1660*/  ISETP.NE.AND.EX P0, PT, RZ, UR5, PT, P0 ;  /* 0x00000005ff007c0c */ /* 0x000fe2000bf05300 */
[----:B------:R-:W-:Y:S02]  /*1670*/  ULDC.64 UR4, c[0x0][0xa30] ;  /* 0x00028c0000047ab9 */ /* 0x000fe40000000a00 */
[----:B------:R-:W-:-:S04]  /*1680*/  ISETP.NE.U32.AND P1, PT, RZ, UR4, PT ;  /* 0x00000004ff007c0c */ /* 0x000fc8000bf25070 */
[----:B------:R-:W-:-:S06]  /*1690*/  ISETP.NE.AND.EX P1, PT, RZ, UR5, PT, P1 ;  /* 0x00000005ff007c0c */ /* 0x000fcc000bf25310 */
[----:B------:R-:W0:Y:S08]  /*16a0*/  @P0 LDC.64 R4, c[0x0][0xa10] ;  /* 0x00028400ff040b82 */ /* 0x000e300000000a00 */
[----:B------:R-:W1:Y:S01]  /*16b0*/  @P1 LDC.64 R6, c[0x0][0xa30] ;  /* 0x00028c00ff061b82 */ /* 0x000e620000000a00 */
[----:B0-----:R-:W-:-:S05]  /*16c0*/  @P0 IMAD.WIDE R4, R31, 0x4, R4 ;  /* 0x000000041f040825 */ /* 0x001fca00078e0204 */
[----:B------:R-:W2:Y:S04]  /*16d0*/  @P0 LDG.E R0, desc[UR42][R4.64] ;  /* 0x0000002a04000981 */ /* 0x000ea8000c1e1900 */
[----:B------:R-:W2:Y:S01]  /*16e0*/  @P0 LDG.E R9, desc[UR42][R4.64+0x4] ;  /* 0x0000042a04090981 */ /* 0x000ea2000c1e1900 */
[----:B-----5:R-:W-:Y:S02]  /*16f0*/  IMAD.MOV.U32 R24, RZ, RZ, R28 ;  /* 0x000000ffff187224 */ /* 0x020fe400078e001c */
[----:B-1----:R-:W-:-:S05]  /*1700*/  @P1 IMAD.WIDE R6, R31, 0x4, R6 ;  /* 0x000000041f061825 */ /* 0x002fca00078e0206 */
[----:B------:R0:W5:Y:S01]  /*1710*/  @P1 LDG.E R24, desc[UR42][R6.64] ;  /* 0x0000002a06181981 */ /* 0x000162000c1e1900 */
[----:B----4-:R-:W-:Y:S01]  /*1720*/  ISETP.NE.AND P1, PT, R2, 0x1, PT ;  /* 0x000000010200780c */ /* 0x010fe20003f25270 */
[----:B------:R-:W-:Y:S01]  /*1730*/  IMAD.IADD R11, R28, 0x1, -R11 ;  /* 0x000000011c0b7824 */ /* 0x000fe200078e0a0b */
[----:B------:R-:W1:Y:S11]  /*1740*/  LDC.64 R2, c[0x0][0x9e0] ;  /* 0x00027800ff027b82 */ /* 0x000e760000000a00 */
[----:B------:R-:W4:Y:S08]  /*1750*/  @P1 LDC R13, c[0x0][0x44c] ;  /* 0x00011300ff0d1b82 */ /* 0x000f300000000800 */
[----:B------:R-:W0:Y:S01]  /*1760*/  @P1 LDC R8, c[0x0][0x450] ;  /* 0x00011400ff081b82 */ /* 0x000e220000000800 */
[----:B-1----:R-:W-:Y:S01]  /*1770*/  ISETP.GE.AND P2, PT, R3, 0x1, PT ;  /* 0x000000010300780c */ /* 0x002fe20003f46270 */
[----:B---3--:R-:W-:-:S05]  /*1780*/  IMAD R15, R12, 0xc0, RZ ;  /* 0x000000c00c0f7824 */ /* 0x008fca00078e02ff */
[----:B------:R1:W-:Y:S01]  /*1790*/  STL [R1+0xc], R15 ;  /* 0x00000c0f01007387 */ /* 0x0003e20000100800 */
[----:B--2---:R-:W-:Y:S02]  /*17a0*/  @P0 IMAD.IADD R26, R9, 0x1, -R0 ;  /* 0x00000001091a0824 */ /* 0x004fe400078e0a00 */
[----:B------:R-:W-:Y:S02]  /*17b0*/  VIADD R0, R15, 0xbf ;  /* 0x000000bf0f007836 */ /* 0x000fe40000000000 */
[----:B------:R-:W-:Y:S02]  /*17c0*/  IMAD.IADD R12, R11, 0x1, R26 ;  /* 0x000000010b0c7824 */ /* 0x000fe400078e021a */
[----:B----4-:R-:W-:-:S03]  /*17d0*/  @P1 IMAD.HI.U32 R5, R0, R13, RZ ;  /* 0x0000000d00051227 */ /* 0x010fc600078e00ff */
[----:B------:R1:W-:Y:S01]  /*17e0*/  STL [R1+0x4], R12 ;  /* 0x0000040c01007387 */ /* 0x0003e20000100800 */
[----:B------:R-:W-:Y:S01]  /*17f0*/  IMAD.MOV.U32 R4, RZ, RZ, R0 ;  /* 0x000000ffff047224 */ /* 0x000fe200078e0000 */
[----:B0-----:R-:W-:Y:S01]  /*1800*/  @P1 SHF.R.U32.HI R4, RZ, R8, R5 ;  /* 0x00000008ff041219 */ /* 0x001fe20000011605 */
[C---:B------:R-:W-:Y:S01]  /*1810*/  VIADD R0, R12.reuse, 0x7f ;  /* 0x0000007f0c007836 */ /* 0x040fe20000000000 */
[----:B------:R-:W-:-:S04]  /*1820*/  IADD3 R87, R12, 0x1, -R14 ;  /* 0x000000010c577810 */ /* 0x000fc80007ffe80e */
[----:B------:R-:W-:Y:S01]  /*1830*/  SHF.R.S32.HI R5, RZ, 0x1f, R0 ;  /* 0x0000001fff057819 */ /* 0x000fe20000011400 */
[----:B------:R-:W-:-:S03]  /*1840*/  IMAD.IADD R9, R87, 0x1, R4 ;  /* 0x0000000157097824 */ /* 0x000fc600078e0204 */
[----:B------:R-:W-:Y:S01]  /*1850*/  LEA.HI R5, R5, R0, RZ, 0x7 ;  /* 0x0000000005057211 */ /* 0x000fe200078f38ff */
[----:B------:R-:W-:-:S03]  /*1860*/  IMAD.IADD R2, R9, 0x1, R2 ;  /* 0x0000000109027824 */ /* 0x000fc600078e0202 */
[----:B------:R-:W-:Y:S01]  /*1870*/  SHF.R.S32.HI R88, RZ, 0x7, R5 ;  /* 0x00000007ff587819 */ /* 0x000fe20000011405 */
[----:B-1----:R-:W-:Y:S06]  /*1880*/  @!P2 BRA `(.L_x_9915) ;  /* 0x000000000048a947 */ /* 0x002fec0003800000 */
        /* <DEDUP_REMOVED lines=11> */
.L_x_9917:
[----:B------:R-:W-:-:S13]  /*1940*/  ISETP.NE.AND P0, PT, R3, 0x1, PT ;  /* 0x000000010300780c */ /* 0x000fda0003f05270 */
[----:B------:R-:W0:Y:S02]  /*1950*/  @P0 LDC.64 R4, c[0x0][0x9e8] ;  /* 0x00027a00ff040b82 */ /* 0x000e240000000a00 */
[----:B0-----:R-:W-:-:S05]  /*1960*/  @P0 IMAD.HI.U32 R4, R0, R4, RZ ;  /* 0x0000000400040227 */ /* 0x001fca00078e00ff */
[----:B------:R-:W-:-:S07]  /*1970*/  @P0 SHF.R.U32.HI R0, RZ, R5, R4 ;  /* 0x00000005ff000219 */ /* 0x000fce0000011604 */
.L_x_9918:
[----:B------:R-:W-:Y:S05]  /*1980*/  BSYNC B0 ;  /* 0x0000000000007941 */ /* 0x000fea0003800000 */
.L_x_9916:
[----:B------:R-:W-:-:S05]  /*1990*/  IMAD R5, R0, R3, R3 ;  /* 0x0000000300057224 */ /* 0x000fca00078e0203 */
[----:B------:R-:W-:-:S07]  /*19a0*/  VIMNMX R2, R2, R5, PT ;  /* 0x0000000502027248 */ /* 0x000fce0003fe0100 */
.L_x_9915:
        /* <DEDUP_REMOVED lines=25> */
.L_x_9921:
[----:B------:R-:W-:-:S13]  /*1b40*/  ISETP.NE.AND P0, PT, R3, 0x1, PT ;  /* 0x000000010300780c */ /* 0x000fda0003f05270 */
[----:B------:R-:W0:Y:S02]  /*1b50*/  @P0 LDC.64 R4, c[0x0][0x9e8] ;  /* 0x00027a00ff040b82 */ /* 0x000e240000000a00 */
[----:B0-----:R-:W-:-:S05]  /*1b60*/  @P0 IMAD.HI.U32 R4, R0, R4, RZ ;  /* 0x0000000400040227 */ /* 0x001fca00078e00ff */
[----:B------:R-:W-:-:S07]  /*1b70*/  @P0 SHF.R.U32.HI R0, RZ, R5, R4 ;  /* 0x00000005ff000219 */ /* 0x000fce0000011604 */
.L_x_9922:
[----:B------:R-:W-:Y:S05]  /*1b80*/  BSYNC B0 ;  /* 0x0000000000007941 */ /* 0x000fea0003800000 */
.L_x_9920:
[----:B------:R-:W-:-:S05]  /*1b90*/  IMAD R3, R0, R3, RZ ;  /* 0x0000000300037224 */ /* 0x000fca00078e02ff */
[----:B------:R-:W-:-:S07]  /*1ba0*/  VIMNMX R2, R2, R3, !PT ;  /* 0x0000000302027248 */ /* 0x000fce0007fe0100 */
.L_x_9919:
[----:B------:R-:W-:Y:S01]  /*1bb0*/  SHF.R.S32.HI R3, RZ, 0x1f, R2 ;  /* 0x0000001fff037819 */ /* 0x000fe20000011402 */
[----:B------:R-:W-:Y:S01]  /*1bc0*/  BSSY B0, `(.L_x_9923) ;  /* 0x000002a000007945 */ /* 0x000fe20003800000 */
[----:B------:R-:W-:Y:S01]  /*1bd0*/  LOP3.LUT R12, R10, 0xff, RZ, 0xc0, !PT ;  /* 0x000000ff0a0c7812 */ /* 0x000fe200078ec0ff */
[----:B------:R-:W-:Y:S01]  /*1be0*/  IMAD.MOV.U32 R0, RZ, RZ, RZ ;  /* 0x000000ffff007224 */ /* 0x000fe200078e00ff */
[----:B------:R-:W-:Y:S02]  /*1bf0*/  LEA.HI R3, R3, R2, RZ, 0x7 ;  /* 0x0000000203037211 */ /* 0x000fe400078f38ff */
[----:B------:R-:W-:Y:S01]  /*1c00*/  SHF.R.U32.HI R4, RZ, 0x10, R10 ;  /* 0x00000010ff047819 */ /* 0x000fe2000001160a */
[----:B------:R0:W-:Y:S01]  /*1c10*/  STL [R1+0x68], R12 ;  /* 0x0000680c01007387 */ /* 0x0001e20000100800 */
[----:B------:R-:W-:-:S03]  /*1c20*/  SHF.R.S32.HI R3, RZ, 0x7, R3 ;  /* 0x00000007ff037819 */ /* 0x000fc60000011403 */
[----:B------:R0:W-:Y:S01]  /*1c30*/  STL [R1+0x58], R4 ;  /* 0x0000580401007387 */ /* 0x0001e20000100800 */
[----:B------:R-:W-:-:S04]  /*1c40*/  VIMNMX R9, RZ, R3, !PT ;  /* 0x00000003ff097248 */ /* 0x000fc80007fe0100 */
        /* <DEDUP_REMOVED lines=10> */
[----:B0-----:R-:W0:Y:S02]  /*1cf0*/  MUFU.RCP R4, R4 ;  /* 0x0000000400047308 */ /* 0x001e240000001000 */
[----:B0-----:R-:W-:Y:S02]  /*1d00*/  VIADD R2, R4, 0xffffffe ;  /* 0x0ffffffe04027836 */ /* 0x001fe40000000000 */
[----:B------:R-:W-:-:S04]  /*1d10*/  IMAD.MOV R4, RZ, RZ, -R10 ;  /* 0x000000ffff047224 */ /* 0x000fc800078e0a0a */
[----:B------:R0:W1:Y:S02]  /*1d20*/  F2I.FTZ.U32.TRUNC.NTZ R3, R2 ;  /* 0x0000000200037305 */ /* 0x000064000021f000 */
[----:B0-----:R-:W-:Y:S02]  /*1d30*/  IMAD.MOV.U32 R2, RZ, RZ, RZ ;  /* 0x000000ffff027224 */ /* 0x001fe400078e00ff */
[----:B-1----:R-:W-:-:S04]  /*1d40*/  IMAD.MOV R8, RZ, RZ, -R3 ;  /* 0x000000ffff087224 */ /* 0x002fc800078e0a03 */
[----:B------:R-:W-:Y:S01]  /*1d50*/  IMAD R7, R8, R5, RZ ;  /* 0x0000000508077224 */ /* 0x000fe200078e02ff */
[----:B------:R-:W-:Y:S02]  /*1d60*/  IABS R8, R0 ;  /* 0x0000000000087213 */ /* 0x000fe40000000000 */
[----:B------:R-:W-:Y:S01]  /*1d70*/  LOP3.LUT R0, R0, R13, RZ, 0x3c, !PT ;  /* 0x0000000d00007212 */ /* 0x000fe200078e3cff */
[----:B------:R-:W-:-:S03]  /*1d80*/  IMAD.HI.U32 R3, R3, R7, R2 ;  /* 0x0000000703037227 */ /* 0x000fc600078e0002 */
[----:B------:R-:W-:Y:S01]  /*1d90*/  ISETP.GE.AND P2, PT, R0, RZ, PT ;  /* 0x000000ff0000720c */ /* 0x000fe20003f46270 */
        /* <DEDUP_REMOVED lines=12> */
.L_x_9924:
[----:B------:R-:W-:Y:S05]  /*1e60*/  BSYNC B0 ;  /* 0x0000000000007941 */ /* 0x000fea0003800000 */
.L_x_9923:
[----:B------:R-:W-:Y:S01]  /*1e70*/  IMAD R3, R12, R0, R9 ;  /* 0x000000000c037224 */ /* 0x000fe200078e0209 */
        /* <DEDUP_REMOVED lines=35> */
.L_x_9927:
[----:B------:R-:W-:Y:S05]  /*20b0*/  BSYNC B6 ;  /* 0x0000000000067941 */ /* 0x000fea0003800000 */
.L_x_9926:
        /* <DEDUP_REMOVED lines=20> */
.L_x_9929:
[----:B------:R-:W-:Y:S05]  /*2200*/  BSYNC B6 ;  /* 0x0000000000067941 */ /* 0x000fea0003800000 */
.L_x_9928:
[----:B------:R-:W-:Y:S01]  /*2210*/  ULDC.64 UR4, c[0x0][0x9f8] ;  /* 0x00027e0000047ab9 */ /* 0x000fe20000000a00 */
[----:B------:R-:W-:Y:S01]  /*2220*/  IMAD.MOV.U32 R0, RZ, RZ, R31 ;  /* 0x000000ffff007224 */ /* 0x000fe200078e001f */
[----:B------:R-:W-:Y:S01]  /*2230*/  ISETP.NE.U32.AND P0, PT, RZ, UR4, PT ;  /* 0x00000004ff007c0c */ /* 0x000fe2000bf05070 */
[----:B------:R-:W2:Y:S01]  /*2240*/  LDL.64 R14, [R1+0x10] ;  /* 0x00001000010e7983 */ /* 0x000ea20000100a00 */
[----:B------:R-:W0:Y:S03]  /*2250*/  LDC.64 R6, c[0x0][0x300] ;  /* 0x0000c000ff067b82 */ /* 0x000e260000000a00 */
[----:B------:R-:W2:Y:S01]  /*2260*/  LDL.64 R32, [R1+0x10] ;  /* 0x0000100001207983 */ /* 0x000ea20000100a00 */
[----:B------:R-:W-:Y:S01]  /*2270*/  ISETP.NE.AND.EX P0, PT, RZ, UR5, PT, P0 ;  /* 0x00000005ff007c0c */ /* 0x000fe2000bf05300 */
[----:B------:R-:W-:Y:S01]  /*2280*/  IMAD.IADD R27, R27, 0x1, R28 ;  /* 0x000000011b1b7824 */ /* 0x000fe200078e021c */
[----:B------:R-:W-:Y:S01]  /*2290*/  SHF.R.S32.HI R153, RZ, 0x1f, R152 ;  /* 0x0000001fff997819 */ /* 0x000fe20000011498 */
[----:B------:R-:W-:Y:S01]  /*22a0*/  ULDC.64 UR4, c[0x0][0x308] ;  /* 0x0000c20000047ab9 */ /* 0x000fe20000000a00 */
[----:B------:R-:W-:Y:S01]  /*22b0*/  ULDC.64 UR6, c[0x0][0x330] ;  /* 0x0000cc0000067ab9 */ /* 0x000fe20000000a00 */
[----:B------:R-:W-:Y:S01]  /*22c0*/  ULDC.64 UR8, c[0x0][0xa08] ;  /* 0x0002820000087ab9 */ /* 0x000fe20000000a00 */
[----:B------:R-:W1:Y:S08]  /*22d0*/  LDC.64 R62, c[0x0][0x408] ;  /* 0x00010200ff3e7b82 */ /* 0x000e700000000a00 */
[----:B------:R-:W3:Y:S01]  /*22e0*/  @P0 LDC.64 R4, c[0x0][0x9f8] ;  /* 0x00027e00ff040b82 */ /* 0x000ee20000000a00 */
[----:B------:R-:W-:Y:S01]  /*22f0*/  SHF.R.S32.HI R20, RZ, 0x1f, R154 ;  /* 0x0000001fff147819 */ /* 0x000fe2000001149a */
[----:B------:R-:W4:Y:S06]  /*2300*/  LDL R28, [R1+0x78] ;  /* 0x00007800011c7983 */ /* 0x000f2c0000100800 */
[----:B------:R-:W1:Y:S01]  /*2310*/  LDC R13, c[0x0][0x3f4] ;  /* 0x0000fd00ff0d7b82 */ /* 0x000e620000000800 */
[----:B---3--:R-:W-:-:S05]  /*2320*/  @P0 IMAD.WIDE R4, R31, 0x4, R4 ;  /* 0x000000041f040825 */ /* 0x008fca00078e0204 */
[----:B------:R3:W4:Y:S01]  /*2330*/  @P0 LDG.E R0, desc[UR42][R4.64] ;  /* 0x0000002a04000981 */ /* 0x000722000c1e1900 */
[----:B------:R-:W-:Y:S01]  /*2340*/  SHF.R.S32.HI R3, RZ, 0x1f, R27 ;  /* 0x0000001fff037819 */ /* 0x000fe2000001141b */
[----:B0-----:R-:W-:-:S04]  /*2350*/  IMAD.WIDE.U32 R8, R27, R6, RZ ;  /* 0x000000061b087225 */ /* 0x001fc800078e00ff */
[----:B------:R-:W-:-:S04]  /*2360*/  IMAD R10, R3, R6, RZ ;  /* 0x00000006030a7224 */ /* 0x000fc800078e02ff */
[----:B------:R-:W-:-:S04]  /*2370*/  IMAD R11, R27, R7, R10 ;  /* 0x000000071b0b7224 */ /* 0x000fc800078e020a */
[----:B------:R-:W-:Y:S02]  /*2380*/  IMAD.IADD R9, R9, 0x1, R11 ;  /* 0x0000000109097824 */ /* 0x000fe400078e020b */
[----:B------:R-:W-:-:S04]  /*2390*/  IMAD.WIDE.U32 R56, R30, UR6, R152 ;  /* 0x000000061e387c25 */ /* 0x000fc8000f8e0098 */
[----:B---3--:R-:W-:Y:S01]  /*23a0*/  IMAD.WIDE.U32 R4, R30, UR4, R8 ;  /* 0x000000041e047c25 */ /* 0x008fe2000f8e0008 */
[----:B------:R-:W-:-:S03]  /*23b0*/  ISETP.NE.U32.AND P0, PT, RZ, UR8, PT ;  /* 0x00000008ff007c0c */ /* 0x000fc6000bf05070 */
[C---:B------:R-:W-:Y:S02]  /*23c0*/  IMAD R57, R30.reuse, UR7, R57 ;  /* 0x000000071e397c24 */ /* 0x040fe4000f8e0239 */
[----:B------:R-:W-:Y:S01]  /*23d0*/  IMAD R59, R30, UR5, R5 ;  /* 0x000000051e3b7c24 */ /* 0x000fe2000f8e0205 */
[----:B------:R-:W-:Y:S01]  /*23e0*/  ISETP.NE.AND.EX P0, PT, RZ, UR9, PT, P0 ;  /* 0x00000009ff007c0c */ /* 0x000fe2000bf05300 */
[----:B------:R-:W3:Y:S01]  /*23f0*/  LDL R30, [R1+0x20] ;  /* 0x00002000011e7983 */ /* 0x000ee20000100800 */
[----:B------:R-:W-:Y:S01]  /*2400*/  IMAD.MOV.U32 R58, RZ, RZ, R4 ;  /* 0x000000ffff3a7224 */ /* 0x000fe200078e0004 */
[----:B------:R-:W-:Y:S01]  /*2410*/  ULDC.64 UR4, c[0x0][0x310] ;  /* 0x0000c40000047ab9 */ /* 0x000fe20000000a00 */
[----:B------:R-:W-:Y:S01]  /*2420*/  IMAD.WIDE.U32 R8, R154, R6, R152 ;  /* 0x000000069a087225 */ /* 0x000fe200078e0098 */
[----:B------:R-:W-:-:S03]  /*2430*/  ULDC.64 UR6, c[0x0][0x338] ;  /* 0x0000ce0000067ab9 */ /* 0x000fc60000000a00 */
[----:B--2---:R-:W-:Y:S02]  /*2440*/  IMAD.MOV.U32 R32, RZ, RZ, R14 ;  /* 0x000000ffff207224 */ /* 0x004fe400078e000e */
[----:B------:R-:W-:-:S03]  /*2450*/  IMAD R14, R20, R6, RZ ;  /* 0x00000006140e7224 */ /* 0x000fc600078e02ff */
[----:B------:R-:W-:Y:S01]  /*2460*/  SHF.R.S32.HI R33, RZ, 0x1f, R32 ;  /* 0x0000001fff217819 */ /* 0x000fe20000011420 */
[----:B------:R-:W-:-:S04]  /*2470*/  IMAD R14, R154, R7, R14 ;  /* 0x000000079a0e7224 */ /* 0x000fc800078e020e */
[----:B------:R0:W-:Y:S01]  /*2480*/  STL [R1+0x14], R33 ;  /* 0x0000142101007387 */ /* 0x0001e20000100800 */
[----:B----4-:R-:W-:Y:S02]  /*2490*/  SHF.R.S32.HI R5, RZ, 0x1f, R0 ;  /* 0x0000001fff057819 */ /* 0x010fe40000011400 */
[----:B------:R-:W-:Y:S02]  /*24a0*/  SEL R11, R0, RZ, !P0 ;  /* 0x000000ff000b7207 */ /* 0x000fe40004000000 */
[----:B------:R-:W-:Y:S01]  /*24b0*/  SEL R12, R5, RZ, !P0 ;  /* 0x000000ff050c7207 */ /* 0x000fe20004000000 */
[----:B------:R-:W-:Y:S01]  /*24c0*/  VIADD R80, R152, 0x20 ;  /* 0x0000002098507836 */ /* 0x000fe20000000000 */
[----:B------:R-:W2:Y:S01]  /*24d0*/  LDC.64 R4, c[0x0][0x3f8] ;  /* 0x0000fe00ff047b82 */ /* 0x000ea20000000a00 */
[----:B------:R-:W-:-:S04]  /*24e0*/  IMAD.WIDE.U32 R58, R11, UR4, R58 ;  /* 0x000000040b3a7c25 */ /* 0x000fc8000f8e003a */
[----:B------:R-:W-:Y:S01]  /*24f0*/  IMAD R0, R12, UR4, RZ ;  /* 0x000000040c007c24 */ /* 0x000fe2000f8e02ff */
[----:B------:R-:W-:Y:S02]  /*2500*/  ULDC UR4, c[0x0][0x2f4] ;  /* 0x0000bd0000047ab9 */ /* 0x000fe40000000800 */
[----:B------:R-:W-:Y:S01]  /*2510*/  ISETP.GE.AND P0, PT, R152, UR4, PT ;  /* 0x0000000498007c0c */ /* 0x000fe2000bf06270 */
[----:B------:R-:W-:-:S03]  /*2520*/  IMAD R75, R11, UR5, R0 ;  /* 0x000000050b4b7c24 */ /* 0x000fc6000f8e0200 */
[----:B------:R-:W-:Y:S01]  /*2530*/  SEL R0, RZ, 0x1, P0 ;  /* 0x00000001ff007807 */ /* 0x000fe20000000000 */
[----:B------:R-:W-:Y:S01]  /*2540*/  IMAD.IADD R75, R59, 0x1, R75 ;  /* 0x000000013b4b7824 */ /* 0x000fe200078e024b */
[----:B------:R-:W-:-:S04]  /*2550*/  IADD3 R74, P0, R58, R8, RZ ;  /* 0x000000083a4a7210 */ /* 0x000fc80007f1e0ff */
[----:B------:R-:W-:Y:S02]  /*2560*/  IADD3.X R73, R75, R9, R14, P0, !PT ;  /* 0x000000094b497210 */ /* 0x000fe400007fe40e */
[----:B------:R-:W4:Y:S01]  /*2570*/  LDL R14, [R1+0x30] ;  /* 0x00003000010e7983 */ /* 0x000f220000100800 */
[----:B------:R-:W-:-:S04]  /*2580*/  ISETP.GE.AND P1, PT, R80, UR4, PT ;  /* 0x0000000450007c0c */ /* 0x000fc8000bf26270 */
[----:B------:R-:W-:Y:S01]  /*2590*/  SEL R10, RZ, 0xffffffff, P1 ;  /* 0xffffffffff0a7807 */ /* 0x000fe20000800000 */
[----:B-1----:R-:W-:Y:S01]  /*25a0*/  IMAD R9, R20, R62, RZ ;  /* 0x0000003e14097224 */ /* 0x002fe200078e02ff */
[----:B------:R-:W-:-:S03]  /*25b0*/  ISETP.GE.AND P0, PT, R152, R13, PT ;  /* 0x0000000d9800720c */ /* 0x000fc60003f06270 */
[----:B------:R-:W-:Y:S01]  /*25c0*/  IMAD.SHL.U32 R15, R10, 0x2, RZ ;  /* 0x000000020a0f7824 */ /* 0x000fe200078e00ff */
[----:B------:R-:W-:Y:S01]  /*25d0*/  ISETP.GE.AND P2, PT, R80, R13, PT ;  /* 0x0000000d5000720c */ /* 0x000fe20003f46270 */
[----:B------:R-:W-:Y:S01]  /*25e0*/  IMAD R29, R154, R63, R9 ;  /* 0x0000003f9a1d7224 */ /* 0x000fe200078e0209 */
[----:B------:R-:W-:Y:S02]  /*25f0*/  SEL R9, R13, RZ, P0 ;  /* 0x000000ff0d097207 */ /* 0x000fe40000000000 */
[----:B------:R-:W-:Y:S02]  /*2600*/  LOP3.LUT R0, R15, 0x2, R0, 0xe2, !PT ;  /* 0x000000020f007812 */ /* 0x000fe400078ee200 */
[----:B------:R-:W-:Y:S01]  /*2610*/  SEL R15, R13, RZ, P2 ;  /* 0x000000ff0d0f7207 */ /* 0x000fe20001000000 */
[----:B--2---:R-:W-:Y:S02]  /*2620*/  IMAD R8, R20, R4, RZ ;  /* 0x0000000414087224 */ /* 0x004fe400078e02ff */
[----:B------:R-:W-:-:S02]  /*2630*/  IMAD.IADD R9, R152, 0x1, R9 ;  /* 0x0000000198097824 */ /* 0x000fc400078e0209 */
[----:B------:R-:W-:Y:S02]  /*2640*/  IMAD.IADD R15, R80, 0x1, R15 ;  /* 0x00000001500f7824 */ /* 0x000fe400078e020f */
[----:B------:R-:W-:Y:S01]  /*2650*/  IMAD R21, R154, R5, R8 ;  /* 0x000000059a157224 */ /* 0x000fe200078e0208 */
[----:B------:R-:W-:Y:S02]  /*2660*/  SHF.R.S32.HI R8, RZ, 0x1f, R9 ;  /* 0x0000001fff087819 */ /* 0x000fe40000011409 */
[----:B------:R-:W-:Y:S01]  /*2670*/  SHF.R.S32.HI R10, RZ, 0x1f, R15 ;  /* 0x0000001fff0a7819 */ /* 0x000fe2000001140f */
[----:B------:R-:W-:Y:S01]  /*2680*/  IMAD R12, R12, UR6, RZ ;  /* 0x000000060c0c7c24 */ /* 0x000fe2000f8e02ff */
[----:B------:R-:W-:Y:S02]  /*2690*/  LEA.HI R72, R8, R9, RZ, 0x4 ;  /* 0x0000000908487211 */ /* 0x000fe400078f20ff */
[----:B------:R-:W-:Y:S02]  /*26a0*/  LEA.HI R71, R10, R15, RZ, 0x4 ;  /* 0x0000000f0a477211 */ /* 0x000fe400078f20ff */
[----:B------:R-:W-:-:S02]  /*26b0*/  LEA.HI R8, R8, R9, RZ, 0x5 ;  /* 0x0000000908087211 */ /* 0x000fc400078f28ff */
[----:B------:R-:W-:Y:S01]  /*26c0*/  LEA.HI R10, R10, R15, RZ, 0x5 ;  /* 0x0000000f0a0a7211 */ /* 0x000fe200078f28ff */
[----:B------:R-:W-:-:S04]  /*26d0*/  IMAD.WIDE.U32 R56, R11, UR6, R56 ;  /* 0x000000060b387c25 */ /* 0x000fc8000f8e0038 */
[----:B------:R-:W-:Y:S02]  /*26e0*/  IMAD R11, R11, UR7, R12 ;  /* 0x000000070b0b7c24 */ /* 0x000fe4000f8e020c */
[----:B------:R-:W-:Y:S01]  /*26f0*/  IMAD.SHL.U32 R9, R8, 0x80, RZ ;  /* 0x0000008008097824 */ /* 0x000fe200078e00ff */
[----:B---3--:R-:W-:Y:S01]  /*2700*/  LOP3.LUT R8, R30, 0x10, R72, 0xf8, !PT ;  /* 0x000000101e087812 */ /* 0x008fe200078ef848 */
[----:B------:R-:W-:Y:S01]  /*2710*/  IMAD.SHL.U32 R12, R10, 0x80, RZ ;  /* 0x000000800a0c7824 */ /* 0x000fe200078e00ff */
[----:B------:R-:W-:Y:S02]  /*2720*/  LOP3.LUT R10, R30, 0x10, R71, 0xf8, !PT ;  /* 0x000000101e0a7812 */ /* 0x000fe400078ef847 */
[----:B------:R-:W1:Y:S01]  /*2730*/  S2R R30, SR_TID.X ;  /* 0x00000000001e7919 */ /* 0x000e620000002100 */
[----:B-----5:R-:W-:Y:S01]  /*2740*/  SHF.R.S32.HI R15, RZ, 0x1f, R24 ;  /* 0x0000001fff0f7819 */ /* 0x020fe20000011418 */
[----:B------:R-:W-:Y:S01]  /*2750*/  IMAD.WIDE.U32 R54, R154, R4, R32 ;  /* 0x000000049a367225 */ /* 0x000fe200078e0020 */
[----:B------:R-:W-:-:S02]  /*2760*/  LOP3.LUT R9, R9, 0xfffff000, RZ, 0xc0, !PT ;  /* 0xfffff00009097812 */ /* 0x000fc400078ec0ff */
[----:B------:R-:W-:Y:S01]  /*2770*/  LOP3.LUT R8, R8, R28, RZ, 0x3c, !PT ;  /* 0x0000001c08087212 */ /* 0x000fe200078e3cff */
[----:B------:R-:W-:Y:S01]  /*2780*/  IMAD.WIDE.U32 R52, R154, R4, R152 ;  /* 0x000000049a347225 */ /* 0x000fe200078e0098 */
[----:B------:R-:W-:-:S03]  /*2790*/  P2R R81, PR, RZ, 0x4 ;  /* 0x00000004ff517803 */ /* 0x000fc60000000000 */
[----:B------:R-:W-:Y:S01]  /*27a0*/  IMAD.WIDE.U32 R50, R154, R62, R32 ;  /* 0x0000003e9a327225 */ /* 0x000fe200078e0020 */
[----:B------:R-:W-:-:S03]  /*27b0*/  LOP3.LUT R12, R12, 0xfffff000, RZ, 0xc0, !PT ;  /* 0xfffff0000c0c7812 */ /* 0x000fc600078ec0ff */
[----:B------:R-:W-:Y:S01]  /*27c0*/  IMAD.WIDE.U32 R48, R154, R62, R152 ;  /* 0x0000003e9a307225 */ /* 0x000fe200078e0098 */
[----:B------:R-:W-:Y:S02]  /*27d0*/  LOP3.LUT R69, R10, R28, RZ, 0x3c, !PT ;  /* 0x0000001c0a457212 */ /* 0x000fe400078e3cff */
[----:B------:R-:W-:Y:S01]  /*27e0*/  IADD3 R46, P2, R154, R27, RZ ;  /* 0x0000001b9a2e7210 */ /* 0x000fe20007f5e0ff */
[----:B------:R-:W-:Y:S02]  /*27f0*/  IMAD.IADD R55, R55, 0x1, R21 ;  /* 0x0000000137377824 */ /* 0x000fe400078e0215 */
[----:B------:R-:W-:Y:S02]  /*2800*/  IMAD.IADD R53, R21, 0x1, R53 ;  /* 0x0000000115357824 */ /* 0x000fe400078e0235 */
[----:B------:R-:W-:Y:S02]  /*2810*/  IMAD.IADD R51, R51, 0x1, R29 ;  /* 0x0000000133337824 */ /* 0x000fe400078e021d */
[----:B------:R-:W-:Y:S01]  /*2820*/  IMAD.IADD R49, R29, 0x1, R49 ;  /* 0x000000011d317824 */ /* 0x000fe200078e0231 */
[----:B------:R-:W-:Y:S01]  /*2830*/  SHF.L.U64.HI R68, R6, 0x7, R7 ;  /* 0x0000000706447819 */ /* 0x000fe20000010207 */
[----:B------:R-:W-:Y:S01]  /*2840*/  IMAD.WIDE.U32 R54, R24, R4, R54 ;  /* 0x0000000418367225 */ /* 0x000fe200078e0036 */
[----:B------:R-:W-:-:S03]  /*2850*/  LOP3.LUT R7, R71, 0xfffffff0, RZ, 0xc0, !PT ;  /* 0xfffffff047077812 */ /* 0x000fc600078ec0ff */
[----:B------:R-:W-:Y:S02]  /*2860*/  VIADD R64, R152, 0x40 ;  /* 0x0000004098407836 */ /* 0x000fe40000000000 */
[----:B------:R-:W-:Y:S01]  /*2870*/  IMAD.X R47, R20, 0x1, R3, P2 ;  /* 0x00000001142f7824 */ /* 0x000fe200010e0603 */
[----:B------:R-:W-:Y:S01]  /*2880*/  LOP3.LUT R20, R72, 0xfffffff0, RZ, 0xc0, !PT ;  /* 0xfffffff048147812 */ /* 0x000fe200078ec0ff */
[----:B------:R-:W-:Y:S01]  /*2890*/  IMAD.WIDE.U32 R52, R24, R4, R52 ;  /* 0x0000000418347225 */ /* 0x000fe200078e0034 */
[----:B------:R-:W-:-:S03]  /*28a0*/  SHF.L.U64.HI R66, R4, 0x7, R5 ;  /* 0x0000000704427819 */ /* 0x000fc60000010205 */
[----:B------:R-:W-:Y:S01]  /*28b0*/  IMAD.WIDE.U32 R50, R24, R62, R50 ;  /* 0x0000003e18327225 */ /* 0x000fe200078e0032 */
[----:B------:R-:W-:-:S03]  /*28c0*/  LOP3.LUT R45, R0, 0x1, RZ, 0xc0, !PT ;  /* 0x00000001002d7812 */ /* 0x000fc600078ec0ff */
[----:B------:R-:W-:Y:S01]  /*28d0*/  IMAD.WIDE.U32 R48, R24, R62, R48 ;  /* 0x0000003e18307225 */ /* 0x000fe200078e0030 */
[----:B------:R-:W-:Y:S02]  /*28e0*/  LOP3.LUT R44, R0, 0x2, RZ, 0xc0, !PT ;  /* 0x00000002002c7812 */ /* 0x000fe400078ec0ff */
[----:B------:R-:W-:Y:S01]  /*28f0*/  ISETP.GE.AND P1, PT, R64, UR4, PT ;  /* 0x0000000440007c0c */ /* 0x000fe2000bf26270 */
[----:B------:R-:W-:Y:S01]  /*2900*/  IMAD.SHL.U32 R67, R6, 0x80, RZ ;  /* 0x0000008006437824 */ /* 0x000fe200078e00ff */
[----:B------:R-:W-:Y:S01]  /*2910*/  SHF.R.S32.HI R3, RZ, 0x1f, R7 ;  /* 0x0000001fff037819 */ /* 0x000fe20000011407 */
[----:B------:R-:W-:Y:S02]  /*2920*/  IMAD.SHL.U32 R65, R4, 0x80, RZ ;  /* 0x0000008004417824 */ /* 0x000fe400078e00ff */
[----:B------:R-:W-:Y:S02]  /*2930*/  IMAD.SHL.U32 R60, R13, 0x2, RZ ;  /* 0x000000020d3c7824 */ /* 0x000fe400078e00ff */
[----:B------:R-:W-:Y:S01]  /*2940*/  IMAD.IADD R0, R57, 0x1, R11 ;  /* 0x0000000139007824 */ /* 0x000fe200078e020b */
[----:B----4-:R-:W-:Y:S01]  /*2950*/  IADD3 R70, R8, R9, R14 ;  /* 0x0000000908467210 */ /* 0x010fe20007ffe00e */
[----:B------:R-:W-:-:S02]  /*2960*/  IMAD R8, R15, R4, RZ ;  /* 0x000000040f087224 */ /* 0x000fc400078e02ff */
[----:B------:R-:W-:Y:S01]  /*2970*/  IMAD R15, R15, R62, RZ ;  /* 0x0000003e0f0f7224 */ /* 0x000fe200078e02ff */
[----:B------:R-:W-:Y:S01]  /*2980*/  IADD3 R69, R69, R12, R14 ;  /* 0x0000000c45457210 */ /* 0x000fe20007ffe00e */
[C---:B------:R-:W-:Y:S01]  /*2990*/  IMAD R21, R24.reuse, R5, R8 ;  /* 0x0000000518157224 */ /* 0x040fe200078e0208 */
[----:B-1----:R-:W-:Y:S01]  /*29a0*/  SHF.R.U32.HI R14, RZ, 0x7, R30 ;  /* 0x00000007ff0e7819 */ /* 0x002fe2000001161e */
[----:B------:R-:W-:Y:S01]  /*29b0*/  IMAD R15, R24, R63, R15 ;  /* 0x0000003f180f7224 */ /* 0x000fe200078e020f */
[C---:B------:R-:W-:Y:S01]  /*29c0*/  SHF.L.U64.HI R63, R62.reuse, 0x7, R63 ;  /* 0x000000073e3f7819 */ /* 0x040fe2000001023f */
[----:B------:R-:W-:Y:S01]  /*29d0*/  IMAD.IADD R27, R55, 0x1, R21 ;  /* 0x00000001371b7824 */ /* 0x000fe200078e0215 */
[----:B------:R-:W-:Y:S01]  /*29e0*/  SHF.R.S32.HI R4, RZ, 0x1f, R20 ;  /* 0x0000001fff047819 */ /* 0x000fe20000011414 */
[----:B------:R-:W-:Y:S02]  /*29f0*/  IMAD.SHL.U32 R62, R62, 0x80, RZ ;  /* 0x000000803e3e7824 */ /* 0x000fe400078e00ff */
[----:B------:R-:W-:-:S02]  /*2a00*/  VIADD R61, R14, 0x8 ;  /* 0x000000080e3d7836 */ /* 0x000fc40000000000 */
[----:B------:R-:W-:Y:S02]  /*2a10*/  IMAD.IADD R21, R21, 0x1, R53 ;  /* 0x0000000115157824 */ /* 0x000fe400078e0235 */
[----:B------:R-:W-:Y:S02]  /*2a20*/  IMAD.IADD R6, R51, 0x1, R15 ;  /* 0x0000000133067824 */ /* 0x000fe400078e020f */
[----:B0-----:R-:W-:-:S07]  /*2a30*/  IMAD.IADD R5, R15, 0x1, R49 ;  /* 0x000000010f057824 */ /* 0x001fce00078e0231 */
.L_x_9969:
[----:B------:R-:W2:Y:S01]  /*2a40*/  LDL R8, [R1+0x50] ;  /* 0x0000500001087983 */ /* 0x000ea20000100800 */
[----:B0-----:R-:W0:Y:S01]  /*2a50*/  LDC R86, c[0x0][0x3f4] ;  /* 0x0000fd00ff567b82 */ /* 0x001e220000000800 */
[----:B------:R-:W-:Y:S01]  /*2a60*/  VIADD R10, R2, 0xffffffff ;  /* 0xffffffff020a7836 */ /* 0x000fe20000000000 */
[----:B------:R-:W-:Y:S05]  /*2a70*/  YIELD ;  /* 0x0000000000007946 */ /* 0x000fea0003800000 */
[----:B---3--:R-:W-:Y:S01]  /*2a80*/  SHF.R.S32.HI R12, RZ, 0x1f, R10 ;  /* 0x0000001fff0c7819 */ /* 0x008fe2000001140a */
[----:B----4-:R-:W1:Y:S01]  /*2a90*/  LDC.64 R76, c[0x0][0x2e8] ;  /* 0x0000ba00ff4c7b82 */ /* 0x010e620000000a00 */
[-C--:B------:R-:W-:Y:S01]  /*2aa0*/  IMAD R2, R68, R10.reuse, RZ ;  /* 0x0000000a44027224 */ /* 0x080fe200078e02ff */
[----:B------:R-:W-:Y:S01]  /*2ab0*/  BSSY B0, `(.L_x_9930) ;  /* 0x00003fa000007945 */ /* 0x000fe20003800000 */
[----:B------:R-:W-:Y:S01]  /*2ac0*/  IMAD.WIDE.U32 R36, R67, R10, RZ ;  /* 0x0000000a43247225 */ /* 0x000fe200078e00ff */
[----:B------:R-:W-:-:S03]  /*2ad0*/  ISETP.GT.AND P2, PT, R10, R25, PT ;  /* 0x000000190a00720c */ /* 0x000fc60003f44270 */
[----:B------:R-:W-:Y:S02]  /*2ae0*/  IMAD R79, R12, R67, R2 ;  /* 0x000000430c4f7224 */ /* 0x000fe400078e0202 */
[----:B------:R-:W-:Y:S02]  /*2af0*/  IMAD.MOV.U32 R2, RZ, RZ, R10 ;  /* 0x000000ffff027224 */ /* 0x000fe400078e000a */
[----:B------:R-:W-:Y:S01]  /*2b00*/  IMAD.IADD R79, R37, 0x1, R79 ;  /* 0x00000001254f7824 */ /* 0x000fe200078e024f */
[----:B0-----:R-:W-:Y:S02]  /*2b10*/  ISETP.GE.AND P3, PT, R86, 0x1, PT ;  /* 0x000000015600780c */ /* 0x001fe40003f66270 */
[----:B-1----:R-:W-:-:S04]  /*2b20*/  IADD3 R32, P4, P5, R36, R76, R74 ;  /* 0x0000004c24207210 */ /* 0x002fc80007d9e04a */
[----:B------:R-:W-:Y:S01]  /*2b30*/  IADD3.X R33, R79, R77, R73, P4, P5 ;  /* 0x0000004d4f217210 */ /* 0x000fe200027ea449 */
[----:B--2---:R-:W-:-:S04]  /*2b40*/  IMAD R83, R19, 0x3000, R8 ;  /* 0x0000300013537824 */ /* 0x004fc800078e0208 */
[----:B------:R-:W-:Y:S02]  /*2b50*/  IMAD.IADD R83, R16, 0x1, R83 ;  /* 0x0000000110537824 */ /* 0x000fe400078e0253 */
        /* <DEDUP_REMOVED lines=23> */
[----:B------:R-:W2:Y:S01]  /*2cd0*/  LDL.64 R90, [R1+0x10] ;  /* 0x00001000015a7983 */ /* 0x000ea20000100a00 */
[----:B------:R-:W-:Y:S01]  /*2ce0*/  ULDC.64 UR4, c[0x0][0x3e8] ;  /* 0x0000fa0000047ab9 */ /* 0x000fe20000000a00 */
[----:B------:R-:W-:Y:S02]  /*2cf0*/  ULDC.64 UR6, c[0x0][0x400] ;  /* 0x0001000000067ab9 */ /* 0x000fe40000000a00 */
[----:B------:R-:W3:Y:S04]  /*2d00*/  LDL R82, [R1+0x28] ;  /* 0x0000280001527983 */ /* 0x000ee80000100800 */
[----:B------:R-:W4:Y:S01]  /*2d10*/  LDL R43, [R1+0x2c] ;  /* 0x00002c00012b7983 */ /* 0x000f220000100800 */
[----:B------:R-:W-:Y:S02]  /*2d20*/  IADD3 R40, P3, P5, R54, UR4, R40 ;  /* 0x0000000436287c10 */ /* 0x000fe4000fd7e028 */
[----:B------:R-:W-:-:S02]  /*2d30*/  CS2R R34, SRZ ;  /* 0x0000000000227805 */ /* 0x000fc4000001ff00 */
[----:B------:R-:W-:Y:S02]  /*2d40*/  CS2R R36, SRZ ;  /* 0x0000000000247805 */ /* 0x000fe4000001ff00 */
[----:B------:R-:W-:Y:S02]  /*2d50*/  IADD3.X R41, R27, UR5, R78, P3, P5 ;  /* 0x000000051b297c10 */ /* 0x000fe40009fea44e */
[----:B------:R-:W-:-:S04]  /*2d60*/  IADD3 R38, P3, P5, R50, UR6, R38 ;  /* 0x0000000632267c10 */ /* 0x000fc8000fd7e026 */
[----:B------:R-:W-:Y:S02]  /*2d70*/  IADD3.X R39, R6, UR7, R42, P3, P5 ;  /* 0x0000000706277c10 */ /* 0x000fe40009fea42a */
[----:B------:R-:W-:Y:S02]  /*2d80*/  CS2R R28, SRZ ;  /* 0x00000000001c7805 */ /* 0x000fe4000001ff00 */
[----:B------:R-:W-:Y:S02]  /*2d90*/  CS2R R12, SRZ ;  /* 0x00000000000c7805 */ /* 0x000fe4000001ff00 */
[----:B------:R-:W-:Y:S02]  /*2da0*/  CS2R R30, SRZ ;  /* 0x00000000001e7805 */ /* 0x000fe4000001ff00 */
[----:B------:R-:W-:Y:S02]  /*2db0*/  CS2R R14, SRZ ;  /* 0x00000000000e7805 */ /* 0x000fe4000001ff00 */
[----:B--2---:R-:W-:-:S02]  /*2dc0*/  ISETP.GE.AND P5, PT, R90, R86, PT ;  /* 0x000000565a00720c */ /* 0x004fc40003fa6270 */
[----:B---3--:R-:W-:-:S11]  /*2dd0*/  ISETP.GE.AND P3, PT, R82, R86, PT ;  /* 0x000000565200720c */ /* 0x008fd60003f66270 */
[----:B------:R0:W5:Y:S04]  /*2de0*/  @!P5 LDG.E.64 R34, desc[UR42][R40.64] ;  /* 0x0000002a2822d981 */ /* 0x000168000c1e1b00 */
[----:B------:R0:W5:Y:S01]  /*2df0*/  @!P5 LDG.E.64 R36, desc[UR42][R38.64] ;  /* 0x0000002a2624d981 */ /* 0x000162000c1e1b00 */
[----:B----4-:R-:W-:-:S03]  /*2e00*/  ISETP.GE.AND P5, PT, R43, R86, PT ;  /* 0x000000562b00720c */ /* 0x010fc60003fa6270 */
[----:B------:R0:W5:Y:S04]  /*2e10*/  @!P3 LDG.E.64 R28, desc[UR42][R40.64+0x10] ;  /* 0x0000102a281cb981 */ /* 0x000168000c1e1b00 */
[----:B------:R0:W5:Y:S06]  /*2e20*/  @!P3 LDG.E.64 R30, desc[UR42][R38.64+0x10] ;  /* 0x0000102a261eb981 */ /* 0x00016c000c1e1b00 */
[----:B------:R0:W5:Y:S04]  /*2e30*/  @!P5 LDG.E.64 R12, desc[UR42][R40.64+0x20] ;  /* 0x0000202a280cd981 */ /* 0x000168000c1e1b00 */
[----:B------:R0:W5:Y:S02]  /*2e40*/  @!P5 LDG.E.64 R14, desc[UR42][R38.64+0x20] ;  /* 0x0000202a260ed981 */ /* 0x000164000c1e1b00 */
.L_x_9934:
[----:B------:R-:W-:Y:S05]  /*2e50*/  BSYNC B1 ;  /* 0x0000000000017941 */ /* 0x000fea0003800000 */
.L_x_9933:
[----:B------:R-:W-:Y:S01]  /*2e60*/  UISETP.NE.AND UP0, UPT, UR36, 0x3, UPT ;  /* 0x000000032400788c */ /* 0x000fe2000bf05270 */
[----:B0----5:R-:W-:Y:S02]  /*2e70*/  IMAD.MOV.U32 R38, RZ, RZ, R12 ;  /* 0x000000ffff267224 */ /* 0x021fe400078e000c */
[----:B------:R-:W-:Y:S02]  /*2e80*/  IMAD.MOV.U32 R40, RZ, RZ, R28 ;  /* 0x000000ffff287224 */ /* 0x000fe400078e001c */
[----:B------:R-:W-:Y:S01]  /*2e90*/  IMAD.MOV.U32 R42, RZ, RZ, R34 ;  /* 0x000000ffff2a7224 */ /* 0x000fe200078e0022 */
[----:B------:R-:W-:Y:S01]  /*2ea0*/  PLOP3.LUT P3, PT, PT, PT, UP0, 0x80, 0x0 ;  /* 0x000000000000781c */ /* 0x000fe20003f6f008 */
[----:B------:R-:W-:Y:S02]  /*2eb0*/  IMAD.MOV.U32 R39, RZ, RZ, R14 ;  /* 0x000000ffff277224 */ /* 0x000fe400078e000e */
[----:B------:R-:W-:Y:S02]  /*2ec0*/  IMAD.MOV.U32 R41, RZ, RZ, R30 ;  /* 0x000000ffff297224 */ /* 0x000fe400078e001e */
[----:B------:R-:W-:-:S08]  /*2ed0*/  IMAD.MOV.U32 R43, RZ, RZ, R36 ;  /* 0x000000ffff2b7224 */ /* 0x000fd000078e0024 */
[----:B------:R-:W-:Y:S05]  /*2ee0*/  @!P3 BRA `(.L_x_9935) ;  /* 0x000000000004b947 */ /* 0x000fea0003800000 */
[----:B------:R-:W-:Y:S01]  /*2ef0*/  BPT.TRAP 0x1 ;  /* 0x000000040000795c */ /* 0x000fe20000300000 */
.L_x_9935:
[----:B------:R-:W2:Y:S01]  /*2f00*/  LDL R8, [R1+0x8] ;  /* 0x0000080001087983 */ /* 0x000ea20000100800 */
[----:B------:R-:W-:Y:S01]  /*2f10*/  IMAD R82, R19, 0x8, R16 ;  /* 0x0000000813527824 */ /* 0x000fe200078e0210 */
[----:B------:R-:W-:Y:S01]  /*2f20*/  BSSY B1, `(.L_x_9936) ;  /* 0x0000004000017945 */ /* 0x000fe20003800000 */
[----:B--2---:R-:W-:-:S04]  /*2f30*/  SHF.L.U32 R85, R8, 0x1f, RZ ;  /* 0x0000001f08557819 */ /* 0x004fc800000006ff */
[----:B------:R-:W0:Y:S02]  /*2f40*/  SYNCS.PHASECHK.TRANS64.TRYWAIT P5, [R82+URZ+0x19c90], R85 ;  /* 0x019c9055520075a7 */ /* 0x000e2400080a017f */
[----:B0-----:R-:W-:Y:S05]  /*2f50*/  @!P5 BRA `(.L_x_9937) ;  /* 0x000002080080d947 */ /* 0x001fea0003800000 */
.L_x_10271:
[----:B------:R-:W-:Y:S05]  /*2f60*/  BSYNC B1 ;  /* 0x0000000000017941 */ /* 0x000fea0003800000 */
.L_x_9936:
[----:B------:R-:W-:Y:S05]  /*2f70*/  @P4 BRA `(.L_x_9938) ;  /* 0x0000003800b44947 */ /* 0x000fea0003800000 */
[----:B------:R-:W-:Y:S01]  /*2f80*/  ISETP.NE.AND P4, PT, R45, RZ, PT ;  /* 0x000000ff2d00720c */ /* 0x000fe20003f85270 */
[----:B------:R-:W-:-:S12]  /*2f90*/  BSSY B1, `(.L_x_9939) ;  /* 0x0000074000017945 */ /* 0x000fd80003800000 */
[----:B------:R-:W-:Y:S05]  /*2fa0*/  @!P4 BRA `(.L_x_9940) ;  /* 0x0000000400c8c947 */ /* 0x000fea0003800000 */
[----:B------:R-:W2:Y:S01]  /*2fb0*/  LDL.64 R76, [R1+0x10] ;  /* 0x00001000014c7983 */ /* 0x000ea20000100a00 */
[----:B------:R-:W-:Y:S03]  /*2fc0*/  BSSY B2, `(.L_x_9941) ;  /* 0x000006f000027945 */ /* 0x000fe60003800000 */
[----:B------:R1:W3:Y:S01]  /*2fd0*/  LDS.128 R8, [R83+0x13800] ;  /* 0x0138000053087984 */ /* 0x0002e20000000c00 */
[----:B--2---:R-:W-:-:S13]  /*2fe0*/  ISETP.GE.AND P4, PT, R76, R86, PT ;  /* 0x000000564c00720c */ /* 0x004fda0003f86270 */
[----:B-1-3--:R-:W-:Y:S05]  /*2ff0*/  @P4 BRA `(.L_x_9942) ;  /* 0x0000000400ac4947 */ /* 0x00afea0003800000 */
        /* <DEDUP_REMOVED lines=49> */
[--C-:B------:R-:W-:Y:S02]  /*3310*/  HADD2.F32 R42, -RZ, R36.reuse.H1_H1 ;  /* 0x30000024ff2a7230 */ /* 0x100fe40000004100 */
[----:B------:R-:W-:Y:S01]  /*3320*/  FMUL.FTZ R91, R77, R79 ;  /* 0x0000004f4d5b7220 */ /* 0x000fe20000410000 */
[----:B------:R-:W-:Y:S01]  /*3330*/  HADD2.F32 R37, -RZ, R36.H0_H0 ;  /* 0x20000024ff257230 */ /* 0x000fe20000004100 */
[----:B------:R-:W-:Y:S01]  /*3340*/  F2FP.SATFINITE.E4M3.F32.PACK_AB_MERGE_C R9, R9, R8, R43 ;  /* 0x000000080909723e */ /* 0x000fe2000480702b */
[----:B------:R-:W-:-:S02]  /*3350*/  HADD2.F32 R36, -RZ, R78.H1_H1 ;  /* 0x3000004eff247230 */ /* 0x000fc40000004100 */
[-C--:B------:R-:W-:Y:S01]  /*3360*/  FMUL.FTZ R92, R42, R90.reuse ;  /* 0x0000005a2a5c7220 */ /* 0x080fe20000410000 */
[----:B------:R-:W-:Y:S02]  /*3370*/  HADD2.F32 R78, -RZ, R78.H0_H0 ;  /* 0x2000004eff4e7230 */ /* 0x000fe40000004100 */
[----:B------:R-:W-:Y:S01]  /*3380*/  FMUL.FTZ R79, R37, R90 ;  /* 0x0000005a254f7220 */ /* 0x000fe20000410000 */
[-C--:B------:R-:W-:Y:S01]  /*3390*/  FFMA.FTZ R91, R76, R36.reuse, -R91 ;  /* 0x000000244c5b7223 */ /* 0x080fe2000001085b */
[----:B------:R-:W-:Y:S01]  /*33a0*/  FFMA.FTZ R94, R77, R36, R94 ;  /* 0x000000244d5e7223 */ /* 0x000fe2000001005e */
[-C--:B------:R-:W-:Y:S01]  /*33b0*/  FFMA.FTZ R36, R37, R78.reuse, -R92 ;  /* 0x0000004e25247223 */ /* 0x080fe2000001085c */
[----:B------:R-:W-:Y:S01]  /*33c0*/  F2FP.F16.E4M3.UNPACK_B R76, R11.H1 ;  /* 0x0000000bff4c723e */ /* 0x000fe200030006ff */
[----:B------:R-:W-:Y:S01]  /*33d0*/  FFMA.FTZ R37, R42, R78, R79 ;  /* 0x0000004e2a257223 */ /* 0x000fe2000001004f */
[-C--:B------:R-:W-:Y:S02]  /*33e0*/  F2FP.F16.E4M3.UNPACK_B R78, R35.reuse.H1 ;  /* 0x00000023ff4e723e */ /* 0x080fe400030006ff */
[----:B------:R-:W-:Y:S01]  /*33f0*/  F2FP.F16.E4M3.UNPACK_B R79, R10.H1 ;  /* 0x0000000aff4f723e */ /* 0x000fe200030006ff */
[--C-:B------:R-:W-:Y:S01]  /*3400*/  HADD2.F32 R90, -RZ, R76.reuse.H0_H0 ;  /* 0x2000004cff5a7230 */ /* 0x100fe20000004100 */
[----:B------:R-:W-:Y:S01]  /*3410*/  F2FP.F16.E4M3.UNPACK_B R77, R35 ;  /* 0x00000023ff4d723e */ /* 0x000fe200020006ff */
[----:B------:R-:W-:Y:S01]  /*3420*/  HADD2.F32 R93, -RZ, R76.H1_H1 ;  /* 0x3000004cff5d7230 */ /* 0x000fe20000004100 */
[-C--:B------:R-:W-:Y:S01]  /*3430*/  F2FP.F16.E4M3.UNPACK_B R76, R34.reuse.H1 ;  /* 0x00000022ff4c723e */ /* 0x080fe200030006ff */
[----:B------:R-:W-:Y:S01]  /*3440*/  HADD2.F32 R92, -RZ, R78.H1_H1 ;  /* 0x3000004eff5c7230 */ /* 0x000fe20000004100 */
[----:B------:R-:W-:Y:S01]  /*3450*/  F2FP.SATFINITE.E4M3.F32.PACK_AB_MERGE_C R42, R94, R91, RZ ;  /* 0x0000005b5e2a723e */ /* 0x000fe200048070ff */
[----:B------:R-:W-:Y:S01]  /*3460*/  HADD2.F32 R91, -RZ, R79.H1_H1 ;  /* 0x3000004fff5b7230 */ /* 0x000fe20000004100 */
[----:B------:R-:W-:Y:S01]  /*3470*/  F2FP.F16.E4M3.UNPACK_B R34, R34 ;  /* 0x00000022ff22723e */ /* 0x000fe200020006ff */
[----:B------:R-:W-:-:S02]  /*3480*/  HADD2.F32 R96, -RZ, R77.H1_H1 ;  /* 0x3000004dff607230 */ /* 0x000fc40000004100 */
[-C--:B------:R-:W-:Y:S01]  /*3490*/  FMUL.FTZ R35, R93, R92.reuse ;  /* 0x0000005c5d237220 */ /* 0x080fe20000410000 */
[----:B------:R-:W-:Y:S02]  /*34a0*/  HADD2.F32 R79, -RZ, R79.H0_H0 ;  /* 0x2000004fff4f7230 */ /* 0x000fe40000004100 */
[C---:B------:R-:W-:Y:S01]  /*34b0*/  FMUL.FTZ R100, R90.reuse, R92 ;  /* 0x0000005c5a647220 */ /* 0x040fe20000410000 */
[----:B------:R-:W-:Y:S02]  /*34c0*/  HADD2.F32 R95, -RZ, R76.H1_H1 ;  /* 0x3000004cff5f7230 */ /* 0x000fe40000004100 */
[-C--:B------:R-:W-:Y:S01]  /*34d0*/  FMUL.FTZ R98, R91, R96.reuse ;  /* 0x000000605b627220 */ /* 0x080fe20000410000 */
[----:B------:R-:W-:Y:S01]  /*34e0*/  HADD2.F32 R94, -RZ, R34.H1_H1 ;  /* 0x30000022ff5e7230 */ /* 0x000fe20000004100 */
[----:B------:R-:W-:Y:S01]  /*34f0*/  F2FP.F16.E4M3.UNPACK_B R92, R11 ;  /* 0x0000000bff5c723e */ /* 0x000fe200020006ff */
[----:B------:R-:W-:Y:S01]  /*3500*/  FMUL.FTZ R96, R79, R96 ;  /* 0x000000604f607220 */ /* 0x000fe20000410000 */
[----:B------:R-:W-:Y:S01]  /*3510*/  F2FP.F16.E4M3.UNPACK_B R10, R10 ;  /* 0x0000000aff0a723e */ /* 0x000fe200020006ff */
[-C--:B------:R-:W-:Y:S01]  /*3520*/  FFMA.FTZ R35, R90, R95.reuse, -R35 ;  /* 0x0000005f5a237223 */ /* 0x080fe20000010823 */
[----:B------:R-:W-:Y:S01]  /*3530*/  FFMA.FTZ R90, R93, R95, R100 ;  /* 0x0000005f5d5a7223 */ /* 0x000fe20000010064 */
[----:B------:R-:W-:Y:S01]  /*3540*/  FFMA.FTZ R11, R79, R94, -R98 ;  /* 0x0000005e4f0b7223 */ /* 0x000fe20000010862 */
[----:B------:R-:W-:-:S02]  /*3550*/  HADD2.F32 R79, -RZ, R92.H0_H0 ;  /* 0x2000005cff4f7230 */ /* 0x000fc40000004100 */
[----:B------:R-:W-:Y:S01]  /*3560*/  FFMA.FTZ R96, R91, R94, R96 ;  /* 0x0000005e5b607223 */ /* 0x000fe20000010060 */
[----:B------:R-:W-:Y:S01]  /*3570*/  HADD2.F32 R93, -RZ, R78.H0_H0 ;  /* 0x2000004eff5d7230 */ /* 0x000fe20000004100 */
[----:B------:R-:W-:Y:S01]  /*3580*/  F2FP.SATFINITE.E4M3.F32.PACK_AB_MERGE_C R35, R90, R35, RZ ;  /* 0x000000235a23723e */ /* 0x000fe200048070ff */
[----:B------:R-:W-:Y:S01]  /*3590*/  HADD2.F32 R92, -RZ, R92.H1_H1 ;  /* 0x3000005cff5c7230 */ /* 0x000fe20000004100 */
[----:B------:R-:W-:Y:S01]  /*35a0*/  F2FP.SATFINITE.E4M3.F32.PACK_AB_MERGE_C R8, R37, R36, R42 ;  /* 0x000000242508723e */ /* 0x000fe2000480702a */
[--C-:B------:R-:W-:Y:S02]  /*35b0*/  HADD2.F32 R78, -RZ, R10.reuse.H0_H0 ;  /* 0x2000000aff4e7230 */ /* 0x100fe40000004100 */
[----:B------:R-:W-:Y:S01]  /*35c0*/  FMUL.FTZ R95, R79, R93 ;  /* 0x0000005d4f5f7220 */ /* 0x000fe20000410000 */
[----:B------:R-:W-:Y:S01]  /*35d0*/  HADD2.F32 R10, -RZ, R10.H1_H1 ;  /* 0x3000000aff0a7230 */ /* 0x000fe20000004100 */
[----:B------:R-:W-:Y:S01]  /*35e0*/  F2FP.SATFINITE.E4M3.F32.PACK_AB_MERGE_C R11, R96, R11, RZ ;  /* 0x0000000b600b723e */ /* 0x000fe200048070ff */
[----:B------:R-:W-:-:S02]  /*35f0*/  HADD2.F32 R91, -RZ, R77.H0_H0 ;  /* 0x2000004dff5b7230 */ /* 0x000fc40000004100 */
        /* <DEDUP_REMOVED lines=8> */
[----:B------:R-:W-:-:S03]  /*3680*/  FFMA.FTZ R95, R92, R76, R95 ;  /* 0x0000004c5c5f7223 */ /* 0x000fc6000001005f */
[----:B------:R-:W-:Y:S02]  /*3690*/  F2FP.SATFINITE.E4M3.F32.PACK_AB_MERGE_C R10, R10, R93, R11 ;  /* 0x0000005d0a0a723e */ /* 0x000fe4000480700b */
[----:B------:R-:W-:-:S07]  /*36a0*/  F2FP.SATFINITE.E4M3.F32.PACK_AB_MERGE_C R11, R95, R34, R35 ;  /* 0x000000225f0b723e */ /* 0x000fce0004807023 */
.L_x_9942:
[----:B------:R-:W-:Y:S05]  /*36b0*/  BSYNC B2 ;  /* 0x0000000000027941 */ /* 0x000fea0003800000 */
.L_x_9941:
[----:B------:R1:W-:Y:S02]  /*36c0*/  STG.E.128 desc[UR42][R32.64], R8 ;  /* 0x0000000820007986 */ /* 0x0003e4000c101d2a */
.L_x_9940:
[----:B------:R-:W-:Y:S05]  /*36d0*/  BSYNC B1 ;  /* 0x0000000000017941 */ /* 0x000fea0003800000 */
.L_x_9939:
        /* <DEDUP_REMOVED lines=70> */
[--C-:B------:R-:W-:Y:S01]  /*3b40*/  HADD2.F32 R40, -RZ, R36.reuse.H0_H0 ;  /* 0x20000024ff287230 */ /* 0x100fe20000004100 */
[----:B------:R-:W-:Y:S01]  /*3b50*/  F2FP.F16.E4M3.UNPACK_B R37, R10.H1 ;  /* 0x0000000aff25723e */ /* 0x000fe200030006ff */
[----:B------:R-:W-:Y:S01]  /*3b60*/  HADD2.F32 R41, -RZ, R36.H1_H1 ;  /* 0x30000024ff297230 */ /* 0x000fe20000004100 */
[----:B------:R-:W-:Y:S02]  /*3b70*/  F2FP.F16.E4M3.UNPACK_B R77, R29 ;  /* 0x0000001dff4d723e */ /* 0x000fe400020006ff */
[----:B------:R-:W-:Y:S01]  /*3b80*/  F2FP.SATFINITE.E4M3.F32.PACK_AB_MERGE_C R35, R76, R35, RZ ;  /* 0x000000234c23723e */ /* 0x000fe200048070ff */
        /* <DEDUP_REMOVED lines=8> */
[----:B------:R-:W-:Y:S02]  /*3c10*/  HADD2.F32 R37, -RZ, R37.H0_H0 ;  /* 0x20000025ff257230 */ /* 0x000fe40000004100 */
[----:B------:R-:W-:Y:S01]  /*3c20*/  FMUL.FTZ R92, R29, R90 ;  /* 0x0000005a1d5c7220 */ /* 0x000fe20000410000 */
[----:B------:R-:W-:Y:S02]  /*3c30*/  HADD2.F32 R76, -RZ, R42.H1_H1 ;  /* 0x3000002aff4c7230 */ /* 0x000fe40000004100 */
[----:B------:R-:W-:Y:S01]  /*3c40*/  FFMA.FTZ R28, R40, R43, -R79 ;  /* 0x0000002b281c7223 */ /* 0x000fe2000001084f */
[----:B------:R-:W-:Y:S01]  /*3c50*/  F2FP.F16.E4M3.UNPACK_B R10, R10 ;  /* 0x0000000aff0a723e */ /* 0x000fe200020006ff */
[----:B------:R-:W-:Y:S01]  /*3c60*/  FMUL.FTZ R90, R37, R90 ;  /* 0x0000005a255a7220 */ /* 0x000fe20000410000 */
[----:B------:R-:W-:Y:S01]  /*3c70*/  F2FP.F16.E4M3.UNPACK_B R40, R11 ;  /* 0x0000000bff28723e */ /* 0x000fe200020006ff */
[----:B------:R-:W-:Y:S01]  /*3c80*/  FFMA.FTZ R11, R41, R43, R94 ;  /* 0x0000002b290b7223 */ /* 0x000fe2000001005e */
[-C--:B------:R-:W-:Y:S01]  /*3c90*/  FFMA.FTZ R92, R37, R76.reuse, -R92 ;  /* 0x0000004c255c7223 */ /* 0x080fe2000001085c */
[----:B------:R-:W-:Y:S01]  /*3ca0*/  FFMA.FTZ R41, R29, R76, R90 ;  /* 0x0000004c1d297223 */ /* 0x000fe2000001005a */
[----:B------:R-:W-:Y:S01]  /*3cb0*/  HADD2.F32 R29, -RZ, R10.H0_H0 ;  /* 0x2000000aff1d7230 */ /* 0x000fe20000004100 */
[----:B------:R-:W-:Y:S01]  /*3cc0*/  F2FP.SATFINITE.E4M3.F32.PACK_AB_MERGE_C R9, R9, R8, R34 ;  /* 0x000000080909723e */ /* 0x000fe20004807022 */
[----:B------:R-:W-:Y:S01]  /*3cd0*/  HADD2.F32 R37, -RZ, R40.H0_H0 ;  /* 0x20000028ff257230 */ /* 0x000fe20000004100 */
[----:B------:R-:W-:Y:S01]  /*3ce0*/  F2FP.SATFINITE.E4M3.F32.PACK_AB_MERGE_C R11, R11, R28, RZ ;  /* 0x0000001c0b0b723e */ /* 0x000fe200048070ff */
[----:B------:R-:W-:Y:S01]  /*3cf0*/  HADD2.F32 R10, -RZ, R10.H1_H1 ;  /* 0x3000000aff0a7230 */ /* 0x000fe20000004100 */
        /* <DEDUP_REMOVED lines=17> */
.L_x_9946:
[----:B------:R-:W-:Y:S05]  /*3e10*/  BSYNC B2 ;  /* 0x0000000000027941 */ /* 0x000fea0003800000 */
.L_x_9945:
[----:B------:R2:W-:Y:S02]  /*3e20*/  STG.E.128 desc[UR42][R32.64+0x20], R8 ;  /* 0x0000200820007986 */ /* 0x0005e4000c101d2a */
.L_x_9944:
[----:B------:R-:W-:Y:S05]  /*3e30*/  BSYNC B1 ;  /* 0x0000000000017941 */ /* 0x000fea0003800000 */
.L_x_9943:
        /* <DEDUP_REMOVED lines=16> */
[----:B------:R-:W-:Y:S01]  /*3f40*/  IMAD.MOV.U32 R13, RZ, RZ, R9 ;  /* 0x000000ffff0d7224 */ /* 0x000fe200078e0009 */
[----:B------:R-:W-:Y:S01]  /*3f50*/  LOP3.LUT R30, R29, 0xff00, R28, 0xf8, !PT ;  /* 0x0000ff001d1e7812 */ /* 0x000fe200078ef81c */
[----:B------:R-:W-:Y:S01]  /*3f60*/  IMAD.U32 R9, R34, 0x10000, RZ ;  /* 0x0001000022097824 */ /* 0x000fe200078e00ff */
[----:B------:R-:W-:Y:S01]  /*3f70*/  LOP3.LUT R12, R15, 0xff00, R12, 0xf8, !PT ;  /* 0x0000ff000f0c7812 */ /* 0x000fe200078ef80c */
[----:B------:R-:W-:Y:S01]  /*3f80*/  IMAD.MOV.U32 R14, RZ, RZ, R8 ;  /* 0x000000ffff0e7224 */ /* 0x000fe200078e0008 */
[----:B------:R-:W-:Y:S01]  /*3f90*/  F2FP.F16.E4M3.UNPACK_B R28, R39.H1 ;  /* 0x00000027ff1c723e */ /* 0x000fe200030006ff */
[----:B------:R-:W-:Y:S01]  /*3fa0*/  IMAD.U32 R15, R31, 0x10000, RZ ;  /* 0x000100001f0f7824 */ /* 0x000fe200078e00ff */
        /* <DEDUP_REMOVED lines=53> */
[----:B------:R-:W-:-:S02]  /*4300*/  HADD2.F32 R37, -RZ, R36.H1_H1 ;  /* 0x30000024ff257230 */ /* 0x000fc40000004100 */
[----:B------:R-:W-:Y:S01]  /*4310*/  FMUL.FTZ R9, R31, R40 ;  /* 0x000000281f097220 */ /* 0x000fe20000410000 */
[----:B------:R-:W-:Y:S01]  /*4320*/  HADD2.F32 R12, -RZ, R30.H1_H1 ;  /* 0x3000001eff0c7230 */ /* 0x000fe20000004100 */
[----:B------:R-:W-:Y:S01]  /*4330*/  F2FP.F16.E4M3.UNPACK_B R11, R11 ;  /* 0x0000000bff0b723e */ /* 0x000fe200020006ff */
[----:B------:R-:W-:Y:S02]  /*4340*/  HADD2.F32 R41, -RZ, R38.H1_H1 ;  /* 0x30000026ff297230 */ /* 0x000fe40000004100 */
[----:B------:R-:W-:Y:S01]  /*4350*/  FFMA.FTZ R42, R34, R37, -R9 ;  /* 0x00000025222a7223 */ /* 0x000fe20000010809 */
[----:B------:R-:W-:Y:S01]  /*4360*/  HADD2.F32 R30, -RZ, R30.H0_H0 ;  /* 0x2000001eff1e7230 */ /* 0x000fe20000004100 */
[----:B------:R-:W-:Y:S01]  /*4370*/  F2FP.F16.E4M3.UNPACK_B R10, R10 ;  /* 0x0000000aff0a723e */ /* 0x000fe200020006ff */
[----:B------:R-:W-:Y:S02]  /*4380*/  HADD2.F32 R9, -RZ, R35.H1_H1 ;  /* 0x30000023ff097230 */ /* 0x000fe40000004100 */
[-C--:B------:R-:W-:Y:S01]  /*4390*/  FMUL.FTZ R43, R12, R41.reuse ;  /* 0x000000290c2b7220 */ /* 0x080fe20000410000 */
[----:B------:R-:W-:Y:S01]  /*43a0*/  FMUL.FTZ R40, R34, R40 ;  /* 0x0000002822287220 */ /* 0x000fe20000410000 */
[----:B------:R-:W-:Y:S01]  /*43b0*/  FMUL.FTZ R41, R30, R41 ;  /* 0x000000291e297220 */ /* 0x000fe20000410000 */
[----:B------:R-:W-:-:S02]  /*43c0*/  HADD2.F32 R38, -RZ, R38.H0_H0 ;  /* 0x20000026ff267230 */ /* 0x000fc40000004100 */
[----:B------:R-:W-:Y:S01]  /*43d0*/  FFMA.FTZ R43, R30, R9, -R43 ;  /* 0x000000091e2b7223 */ /* 0x000fe2000001082b */
[----:B------:R-:W-:Y:S01]  /*43e0*/  FFMA.FTZ R77, R31, R37, R40 ;  /* 0x000000251f4d7223 */ /* 0x000fe20000010028 */
[----:B------:R-:W-:Y:S01]  /*43f0*/  FFMA.FTZ R34, R12, R9, R41 ;  /* 0x000000090c227223 */ /* 0x000fe20000010029 */
[--C-:B------:R-:W-:Y:S02]  /*4400*/  HADD2.F32 R12, -RZ, R11.reuse.H0_H0 ;  /* 0x2000000bff0c7230 */ /* 0x100fe40000004100 */
[--C-:B------:R-:W-:Y:S01]  /*4410*/  HADD2.F32 R9, -RZ, R10.reuse.H0_H0 ;  /* 0x2000000aff097230 */ /* 0x100fe20000004100 */
[----:B------:R-:W-:Y:S01]  /*4420*/  F2FP.SATFINITE.E4M3.F32.PACK_AB_MERGE_C R42, R77, R42, RZ ;  /* 0x0000002a4d2a723e */ /* 0x000fe200048070ff */
[----:B------:R-:W-:Y:S02]  /*4430*/  HADD2.F32 R11, -RZ, R11.H1_H1 ;  /* 0x3000000bff0b7230 */ /* 0x000fe40000004100 */
[----:B------:R-:W-:Y:S01]  /*4440*/  FMUL.FTZ R40, R12, R39 ;  /* 0x000000270c287220 */ /* 0x000fe20000410000 */
[----:B------:R-:W-:-:S02]  /*4450*/  HADD2.F32 R10, -RZ, R10.H1_H1 ;  /* 0x3000000aff0a7230 */ /* 0x000fc40000004100 */
        /* <DEDUP_REMOVED lines=14> */
.L_x_9948:
[----:B------:R-:W-:Y:S05]  /*4540*/  BSYNC B1 ;  /* 0x0000000000017941 */ /* 0x000fea0003800000 */
.L_x_9947:
[----:B------:R1:W-:Y:S01]  /*4550*/  STG.E.128 desc[UR42][R32.64+0x40], R8 ;  /* 0x0000400820007986 */ /* 0x0003e2000c101d2a */
[----:B------:R-:W-:Y:S05]  /*4560*/  BRA `(.L_x_9938) ;  /* 0x0000002400387947 */ /* 0x000fea0003800000 */
.L_x_9932:
        /* <DEDUP_REMOVED lines=11> */
[----:B------:R-:W-:Y:S01]  /*4620*/  ULDC.64 UR4, c[0x0][0x3e8] ;  /* 0x0000fa0000047ab9 */ /* 0x000fe20000000a00 */
[----:B------:R-:W-:Y:S01]  /*4630*/  ULDC.64 UR6, c[0x0][0x400] ;  /* 0x0001000000067ab9 */ /* 0x000fe20000000a00 */
[----:B------:R-:W-:Y:S02]  /*4640*/  IADD3 R40, P3, P5, R52, UR4, R40 ;  /* 0x0000000434287c10 */ /* 0x000fe4000fd7e028 */
[----:B------:R-:W-:Y:S02]  /*4650*/  CS2R R10, SRZ ;  /* 0x00000000000a7805 */ /* 0x000fe4000001ff00 */
[----:B------:R-:W-:Y:S02]  /*4660*/  CS2R R8, SRZ ;  /* 0x0000000000087805 */ /* 0x000fe4000001ff00 */
[----:B------:R-:W-:Y:S02]  /*4670*/  CS2R R30, SRZ ;  /* 0x00000000001e7805 */ /* 0x000fe4000001ff00 */
[----:B------:R-:W-:-:S02]  /*4680*/  IADD3.X R41, R21, UR5, R78, P3, P5 ;  /* 0x0000000515297c10 */ /* 0x000fc40009fea44e */
[----:B------:R-:W-:Y:S02]  /*4690*/  CS2R R28, SRZ ;  /* 0x00000000001c7805 */ /* 0x000fe4000001ff00 */
[----:B------:R-:W-:-:S04]  /*46a0*/  IADD3 R38, P3, P5, R48, UR6, R38 ;  /* 0x0000000630267c10 */ /* 0x000fc8000fd7e026 */
[----:B------:R-:W-:Y:S02]  /*46b0*/  IADD3.X R39, R5, UR7, R42, P3, P5 ;  /* 0x0000000705277c10 */ /* 0x000fe40009fea42a */
[-C--:B------:R-:W-:Y:S02]  /*46c0*/  ISETP.GE.AND P3, PT, R152, R86.reuse, PT ;  /* 0x000000569800720c */ /* 0x080fe40003f66270 */
[----:B------:R-:W-:-:S11]  /*46d0*/  ISETP.GE.AND P5, PT, R80, R86, PT ;  /* 0x000000565000720c */ /* 0x000fd60003fa6270 */
[----:B------:R0:W5:Y:S04]  /*46e0*/  @!P3 LDG.E.128 R12, desc[UR42][R40.64] ;  /* 0x0000002a280cb981 */ /* 0x000168000c1e1d00 */
[----:B------:R0:W5:Y:S04]  /*46f0*/  @!P5 LDG.E.128 R8, desc[UR42][R40.64+0x20] ;  /* 0x0000202a2808d981 */ /* 0x000168000c1e1d00 */
[----:B------:R0:W5:Y:S04]  /*4700*/  @!P3 LDG.E.128 R32, desc[UR42][R38.64] ;  /* 0x0000002a2620b981 */ /* 0x000168000c1e1d00 */
[----:B------:R0:W5:Y:S02]  /*4710*/  @!P5 LDG.E.128 R28, desc[UR42][R38.64+0x20] ;  /* 0x0000202a261cd981 */ /* 0x000164000c1e1d00 */
.L_x_9950:
[----:B------:R-:W-:Y:S05]  /*4720*/  BSYNC B1 ;  /* 0x0000000000017941 */ /* 0x000fea0003800000 */
.L_x_9949:
[----:B------:R-:W-:Y:S01]  /*4730*/  UISETP.NE.AND UP0, UPT, UR36, 0x3, UPT ;  /* 0x000000032400788c */ /* 0x000fe2000bf05270 */
[----:B-----5:R-:W-:Y:S02]  /*4740*/  IMAD.MOV.U32 R91, RZ, RZ, R10 ;  /* 0x000000ffff5b7224 */ /* 0x020fe400078e000a */
[----:B------:R-:W-:Y:S02]  /*4750*/  IMAD.MOV.U32 R90, RZ, RZ, R8 ;  /* 0x000000ffff5a7224 */ /* 0x000fe400078e0008 */
[----:B------:R-:W-:Y:S01]  /*4760*/  IMAD.MOV.U32 R99, RZ, RZ, R14 ;  /* 0x000000ffff637224 */ /* 0x000fe200078e000e */
[----:B------:R-:W-:Y:S01]  /*4770*/  PLOP3.LUT P3, PT, PT, PT, UP0, 0x80, 0x0 ;  /* 0x000000000000781c */ /* 0x000fe20003f6f008 */
[----:B------:R-:W-:Y:S02]  /*4780*/  IMAD.MOV.U32 R97, RZ, RZ, R12 ;  /* 0x000000ffff617224 */ /* 0x000fe400078e000c */
[----:B------:R-:W-:Y:S02]  /*4790*/  IMAD.MOV.U32 R92, RZ, RZ, R30 ;  /* 0x000000ffff5c7224 */ /* 0x000fe400078e001e */
[----:B------:R-:W-:-:S02]  /*47a0*/  IMAD.MOV.U32 R93, RZ, RZ, R28 ;  /* 0x000000ffff5d7224 */ /* 0x000fc400078e001c */
[----:B------:R-:W-:Y:S02]  /*47b0*/  IMAD.MOV.U32 R98, RZ, RZ, R34 ;  /* 0x000000ffff627224 */ /* 0x000fe400078e0022 */
[----:B------:R-:W-:-:S04]  /*47c0*/  IMAD.MOV.U32 R100, RZ, RZ, R32 ;  /* 0x000000ffff647224 */ /* 0x000fc800078e0020 */
[----:B------:R-:W-:Y:S05]  /*47d0*/  @!P3 BRA `(.L_x_9951) ;  /* 0x000000000004b947 */ /* 0x000fea0003800000 */
[----:B------:R-:W-:Y:S01]  /*47e0*/  BPT.TRAP 0x1 ;  /* 0x000000040000795c */ /* 0x000fe20000300000 */
.L_x_9951:
[----:B0-----:R-:W2:Y:S01]  /*47f0*/  LDL R38, [R1+0x8] ;  /* 0x0000080001267983 */ /* 0x001ea20000100800 */
[----:B------:R-:W-:Y:S01]  /*4800*/  IMAD R82, R19, 0x8, R16 ;  /* 0x0000000813527824 */ /* 0x000fe200078e0210 */
[----:B------:R-:W-:Y:S01]  /*4810*/  BSSY B1, `(.L_x_9952) ;  /* 0x0000004000017945 */ /* 0x000fe20003800000 */
[----:B--2---:R-:W-:-:S04]  /*4820*/  SHF.L.U32 R85, R38, 0x1f, RZ ;  /* 0x0000001f26557819 */ /* 0x004fc800000006ff */
[----:B------:R-:W0:Y:S02]  /*4830*/  SYNCS.PHASECHK.TRANS64.TRYWAIT P5, [R82+URZ+0x19c90], R85 ;  /* 0x019c9055520075a7 */ /* 0x000e2400080a017f */
[----:B0-----:R-:W-:Y:S05]  /*4840*/  @!P5 BRA `(.L_x_9953) ;  /* 0x000001f00058d947 */ /* 0x001fea0003800000 */
.L_x_10272:
[----:B------:R-:W-:Y:S05]  /*4850*/  BSYNC B1 ;  /* 0x0000000000017941 */ /* 0x000fea0003800000 */
.L_x_9952:
[----:B------:R-:W-:Y:S05]  /*4860*/  @P4 BRA `(.L_x_9938) ;  /* 0x0000002000784947 */ /* 0x000fea0003800000 */
[----:B------:R-:W1:Y:S01]  /*4870*/  LDC R94, c[0x0][0x2f4] ;  /* 0x0000bd00ff5e7b82 */ /* 0x000e620000000800 */
[----:B------:R-:W-:Y:S01]  /*4880*/  ISETP.NE.AND P4, PT, R45, RZ, PT ;  /* 0x000000ff2d00720c */ /* 0x000fe20003f85270 */
[----:B------:R-:W-:Y:S01]  /*4890*/  ULDC.64 UR4, c[0x0][0x300] ;  /* 0x0000c00000047ab9 */ /* 0x000fe20000000a00 */
[----:B------:R-:W-:Y:S01]  /*48a0*/  SHF.R.S32.HI R38, RZ, 0x1f, R154 ;  /* 0x0000001fff267819 */ /* 0x000fe2000001149a */
[----:B------:R-:W-:Y:S01]  /*48b0*/  IMAD.MOV.U32 R78, RZ, RZ, R36 ;  /* 0x000000ffff4e7224 */ /* 0x000fe200078e0024 */
[----:B------:R-:W-:Y:S03]  /*48c0*/  BSSY B1, `(.L_x_9954) ;  /* 0x0000104000017945 */ /* 0x000fe60003800000 */
[----:B------:R-:W-:Y:S02]  /*48d0*/  IMAD R37, R38, UR4, RZ ;  /* 0x0000000426257c24 */ /* 0x000fe4000f8e02ff */
[----:B------:R-:W-:-:S04]  /*48e0*/  IMAD.WIDE.U32 R78, R154, UR4, R78 ;  /* 0x000000049a4e7c25 */ /* 0x000fc8000f8e004e */
[----:B------:R-:W-:-:S04]  /*48f0*/  IMAD R37, R154, UR5, R37 ;  /* 0x000000059a257c24 */ /* 0x000fc8000f8e0225 */
[----:B------:R-:W-:Y:S02]  /*4900*/  IMAD.IADD R95, R37, 0x1, R79 ;  /* 0x00000001255f7824 */ /* 0x000fe400078e024f */
[----:B-1----:R-:W-:Y:S01]  /*4910*/  IMAD.IADD R96, R94, 0x1, -R60 ;  /* 0x000000015e607824 */ /* 0x002fe200078e0a3c */
[----:B------:R-:W-:Y:S06]  /*4920*/  @!P4 BRA `(.L_x_9955) ;  /* 0x0000000c00f4c947 */ /* 0x000fec0003800000 */
[----:B------:R-:W2:Y:S04]  /*4930*/  LDL R40, [R1+0x20] ;  /* 0x0000200001287983 */ /* 0x000ea80000100800 */
[----:B------:R-:W3:Y:S04]  /*4940*/  LDL R39, [R1+0x78] ;  /* 0x0000780001277983 */ /* 0x000ee80000100800 */
[----:B------:R-:W4:Y:S01]  /*4950*/  LDL R38, [R1+0x30] ;  /* 0x0000300001267983 */ /* 0x000f220000100800 */
[----:B------:R-:W-:Y:S01]  /*4960*/  SEL R36, R60, R96, !P0 ;  /* 0x000000603c247207 */ /* 0x000fe20004000000 */
[----:B------:R-:W-:Y:S01]  /*4970*/  BSSY B2, `(.L_x_9956) ;  /* 0x00000ec000027945 */ /* 0x000fe20003800000 */
[----:B------:R-:W-:-:S02]  /*4980*/  ISETP.GE.AND P4, PT, R152, R86, PT ;  /* 0x000000569800720c */ /* 0x000fc40003f86270 */
[----:B------:R-:W-:-:S04]  /*4990*/  SHF.R.S32.HI R37, RZ, 0x1f, R36 ;  /* 0x0000001fff257819 */ /* 0x000fc80000011424 */
[----:B------:R-:W-:-:S04]  /*49a0*/  LEA.HI R37, R37, R36, RZ, 0x5 ;  /* 0x0000002425257211 */ /* 0x000fc800078f28ff */
[----:B------:R-:W-:-:S04]  /*49b0*/  SHF.R.S32.HI R37, RZ, 0x5, R37 ;  /* 0x00000005ff257819 */ /* 0x000fc80000011425 */
[----:B------:R-:W-:-:S04]  /*49c0*/  LEA.HI.SX32 R37, R72, R37, 0x1c ;  /* 0x0000002548257211 */ /* 0x000fc800078fe2ff */
[C---:B------:R-:W-:Y:S01]  /*49d0*/  LEA.HI R36, R37.reuse, R37, RZ, 0x1 ;  /* 0x0000002525247211 */ /* 0x040fe200078f08ff */
[----:B------:R-:W-:-:S04]  /*49e0*/  IMAD.SHL.U32 R101, R37, 0x10, RZ ;  /* 0x0000001025657824 */ /* 0x000fc800078e00ff */
[----:B------:R-:W-:-:S05]  /*49f0*/  IMAD.SHL.U32 R37, R36, 0x800, RZ ;  /* 0x0000080024257824 */ /* 0x000fca00078e00ff */
[----:B------:R-:W-:Y:S02]  /*4a00*/  LOP3.LUT R37, R37, 0xfffff000, RZ, 0xc0, !PT ;  /* 0xfffff00025257812 */ /* 0x000fe400078ec0ff */
[----:B--2---:R-:W-:-:S04]  /*4a10*/  LOP3.LUT R36, R40, 0x10, R101, 0xf8, !PT ;  /* 0x0000001028247812 */ /* 0x004fc800078ef865 */
[----:B---3--:R-:W-:-:S04]  /*4a20*/  LOP3.LUT R36, R36, R39, RZ, 0x3c, !PT ;  /* 0x0000002724247212 */ /* 0x008fc800078e3cff */
[----:B----4-:R-:W-:Y:S01]  /*4a30*/  IADD3 R36, R36, R37, R38 ;  /* 0x0000002524247210 */ /* 0x010fe20007ffe026 */
[----:B------:R-:W-:-:S04]  /*4a40*/  IMAD R37, R19, 0x3000, R70 ;  /* 0x0000300013257824 */ /* 0x000fc800078e0246 */
[----:B------:R-:W-:Y:S02]  /*4a50*/  IMAD R39, R19, 0x3000, R36 ;  /* 0x0000300013277824 */ /* 0x000fe400078e0224 */
[C---:B------:R-:W-:Y:S02]  /*4a60*/  IMAD.IADD R37, R16.reuse, 0x1, R37 ;  /* 0x0000000110257824 */ /* 0x040fe400078e0225 */
[----:B------:R-:W-:-:S04]  /*4a70*/  IMAD.IADD R40, R16, 0x1, R39 ;  /* 0x0000000110287824 */ /* 0x000fc800078e0227 */
[----:B------:R-:W1:Y:S04]  /*4a80*/  LDS.128 R36, [R37+0x13800] ;  /* 0x0138000025247984 */ /* 0x000e680000000c00 */
[----:B------:R-:W2:Y:S01]  /*4a90*/  LDS.128 R40, [R40+0x13800] ;  /* 0x0138000028287984 */ /* 0x000ea20000000c00 */
[----:B------:R-:W-:Y:S05]  /*4aa0*/  @P4 BRA `(.L_x_9957) ;  /* 0x0000000c00604947 */ /* 0x000fea0003800000 */
[----:B------:R-:W-:Y:S02]  /*4ab0*/  LOP3.LUT R14, R13, 0xff, RZ, 0xc0, !PT ;  /* 0x000000ff0d0e7812 */ /* 0x000fe400078ec0ff */
[--C-:B------:R-:W-:Y:S02]  /*4ac0*/  SHF.R.U32.HI R105, RZ, 0x18, R13.reuse ;  /* 0x00000018ff697819 */ /* 0x100fe4000001160d */
[--C-:B------:R-:W-:Y:S02]  /*4ad0*/  SHF.R.U32.HI R12, RZ, 0x10, R13.reuse ;  /* 0x00000010ff0c7819 */ /* 0x100fe4000001160d */
[----:B------:R-:W-:Y:S02]  /*4ae0*/  SHF.R.U32.HI R32, RZ, 0x8, R13 ;  /* 0x00000008ff207819 */ /* 0x000fe4000001160d */
[----:B------:R-:W-:Y:S01]  /*4af0*/  LOP3.LUT R102, R15, 0xff, RZ, 0xc0, !PT ;  /* 0x000000ff0f667812 */ /* 0x000fe200078ec0ff */
[----:B------:R-:W-:Y:S01]  /*4b00*/  IMAD.U32 R12, R12, 0x10000, RZ ;  /* 0x000100000c0c7824 */ /* 0x000fe200078e00ff */
[----:B------:R-:W-:-:S02]  /*4b10*/  SHF.R.U32.HI R106, RZ, 0x18, R15 ;  /* 0x00000018ff6a7819 */ /* 0x000fc4000001160f */
[--C-:B------:R-:W-:Y:S02]  /*4b20*/  SHF.R.U32.HI R13, RZ, 0x10, R15.reuse ;  /* 0x00000010ff0d7819 */ /* 0x100fe4000001160f */
[----:B------:R-:W-:Y:S02]  /*4b30*/  SHF.R.U32.HI R34, RZ, 0x8, R15 ;  /* 0x00000008ff227819 */ /* 0x000fe4000001160f */
[--C-:B------:R-:W-:Y:S02]  /*4b40*/  SHF.R.U32.HI R104, RZ, 0x8, R33.reuse ;  /* 0x00000008ff687819 */ /* 0x100fe40000011621 */
[----:B------:R-:W-:Y:S02]  /*4b50*/  PRMT R105, R105, 0x654, R14 ;  /* 0x0000065469697816 */ /* 0x000fe4000000000e */
[----:B------:R-:W-:Y:S01]  /*4b60*/  SHF.R.U32.HI R103, RZ, 0x10, R33 ;  /* 0x00000010ff677819 */ /* 0x000fe20000011621 */
[----:B------:R-:W-:Y:S01]  /*4b70*/  IMAD.SHL.U32 R104, R104, 0x100, RZ ;  /* 0x0000010068687824 */ /* 0x000fe200078e00ff */
[----:B------:R-:W-:-:S02]  /*4b80*/  LOP3.LUT R107, R33, 0xff, RZ, 0xc0, !PT ;  /* 0x000000ff216b7812 */ /* 0x000fc400078ec0ff */
[--C-:B------:R-:W-:Y:S01]  /*4b90*/  SHF.R.U32.HI R14, RZ, 0x10, R35.reuse ;  /* 0x00000010ff0e7819 */ /* 0x100fe20000011623 */
[----:B------:R-:W-:Y:S01]  /*4ba0*/  IMAD.U32 R103, R103, 0x10000, RZ ;  /* 0x0001000067677824 */ /* 0x000fe200078e00ff */
[----:B------:R-:W-:Y:S02]  /*4bb0*/  SHF.R.U32.HI R15, RZ, 0x8, R35 ;  /* 0x00000008ff0f7819 */ /* 0x000fe40000011623 */
[----:B------:R-:W-:Y:S02]  /*4bc0*/  LOP3.LUT R108, R35, 0xff, RZ, 0xc0, !PT ;  /* 0x000000ff236c7812 */ /* 0x000fe400078ec0ff */
[----:B------:R-:W-:Y:S01]  /*4bd0*/  SHF.R.U32.HI R33, RZ, 0x18, R33 ;  /* 0x00000018ff217819 */ /* 0x000fe20000011621 */
[----:B------:R-:W-:Y:S01]  /*4be0*/  IMAD.SHL.U32 R15, R15, 0x100, RZ ;  /* 0x000001000f0f7824 */ /* 0x000fe200078e00ff */
[----:B------:R-:W-:Y:S02]  /*4bf0*/  SHF.R.U32.HI R35, RZ, 0x18, R35 ;  /* 0x00000018ff237819 */ /* 0x000fe40000011623 */
[----:B------:R-:W-:Y:S01]  /*4c00*/  PRMT R102, R106, 0x654, R102 ;  /* 0x000006546a667816 */ /* 0x000fe20000000066 */
[----:B------:R-:W-:Y:S01]  /*4c10*/  IMAD.SHL.U32 R106, R32, 0x100, RZ ;  /* 0x00000100206a7824 */ /* 0x000fe200078e00ff */
[----:B------:R-:W-:-:S02]  /*4c20*/  PRMT R33, R33, 0x654, R107 ;  /* 0x0000065421217816 */ /* 0x000fc4000000006b */
[----:B------:R-:W-:Y:S01]  /*4c30*/  PRMT R32, R35, 0x654, R108 ;  /* 0x0000065423207816 */ /* 0x000fe2000000006c */
[----:B------:R-:W-:Y:S01]  /*4c40*/  IMAD.SHL.U32 R35, R34, 0x100, RZ ;  /* 0x0000010022237824 */ /* 0x000fe200078e00ff */
[----:B------:R-:W-:Y:S02]  /*4c50*/  LOP3.LUT R105, R105, 0xff00, R106, 0xf8, !PT ;  /* 0x0000ff0069697812 */ /* 0x000fe400078ef86a */
[----:B------:R-:W-:Y:S02]  /*4c60*/  LOP3.LUT R104, R33, 0xff00, R104, 0xf8, !PT ;  /* 0x0000ff0021687812 */ /* 0x000fe400078ef868 */
[----:B------:R-:W-:Y:S02]  /*4c70*/  LOP3.LUT R35, R102, 0xff00, R35, 0xf8, !PT ;  /* 0x0000ff0066237812 */ /* 0x000fe400078ef823 */
[----:B------:R-:W-:Y:S02]  /*4c80*/  LOP3.LUT R102, R105, 0xff0000, R12, 0xf8, !PT ;  /* 0x00ff000069667812 */ /* 0x000fe400078ef80c */
[----:B------:R-:W-:-:S02]  /*4c90*/  LOP3.LUT R12, R104, 0xff0000, R103, 0xf8, !PT ;  /* 0x00ff0000680c7812 */ /* 0x000fc400078ef867 */
[----:B--2---:R-:W-:Y:S02]  /*4ca0*/  F2FP.F16.E4M3.UNPACK_B R103, R41 ;  /* 0x00000029ff67723e */ /* 0x004fe400020006ff */
[----:B------:R-:W-:Y:S02]  /*4cb0*/  F2FP.F16.E4M3.UNPACK_B R105, R12 ;  /* 0x0000000cff69723e */ /* 0x000fe400020006ff */
[-C--:B-1----:R-:W-:Y:S01]  /*4cc0*/  F2FP.F16.E4M3.UNPACK_B R33, R37.reuse ;  /* 0x00000025ff21723e */ /* 0x082fe200020006ff */
        /* <DEDUP_REMOVED lines=16> */
[----:B------:R-:W-:-:S03]  /*4dd0*/  IMAD.MOV.U32 R15, RZ, RZ, R43 ;  /* 0x000000ffff0f7224 */ /* 0x000fc600078e002b */
        /* <DEDUP_REMOVED lines=9> */
[--C-:B------:R-:W-:Y:S02]  /*4e70*/  HADD2.F32 R108, -RZ, R106.reuse.H0_H0 ;  /* 0x2000006aff6c7230 */ /* 0x100fe40000004100 */
[----:B------:R-:W-:-:S02]  /*4e80*/  HADD2.F32 R106, -RZ, R106.H1_H1 ;  /* 0x3000006aff6a7230 */ /* 0x000fc40000004100 */
        /* <DEDUP_REMOVED lines=11> */
[----:B------:R-:W-:Y:S02]  /*4f40*/  IMAD.U32 R106, R13, 0x10000, RZ ;  /* 0x000100000d6a7824 */ /* 0x000fe400078e00ff */
[----:B------:R-:W-:Y:S01]  /*4f50*/  IMAD.U32 R13, R14, 0x10000, RZ ;  /* 0x000100000e0d7824 */ /* 0x000fe200078e00ff */
[----:B------:R-:W-:Y:S02]  /*4f60*/  F2FP.SATFINITE.E4M3.F32.PACK_AB_MERGE_C R41, R105, R41, RZ ;  /* 0x000000296929723e */ /* 0x000fe400048070ff */
[----:B------:R-:W-:Y:S02]  /*4f70*/  LOP3.LUT R14, R35, 0xff0000, R106, 0xf8, !PT ;  /* 0x00ff0000230e7812 */ /* 0x000fe400078ef86a */
[----:B------:R-:W-:Y:S02]  /*4f80*/  LOP3.LUT R13, R32, 0xff0000, R13, 0xf8, !PT ;  /* 0x00ff0000200d7812 */ /* 0x000fe400078ef80d */
[----:B------:R-:W-:-:S02]  /*4f90*/  F2FP.F16.E4M3.UNPACK_B R32, R15 ;  /* 0x0000000fff20723e */ /* 0x000fc400020006ff */
        /* <DEDUP_REMOVED lines=19> */
[--C-:B------:R-:W-:Y:S01]  /*50d0*/  HADD2.F32 R108, -RZ, R13.reuse.H0_H0 ;  /* 0x2000000dff6c7230 */ /* 0x100fe20000004100 */
        /* <DEDUP_REMOVED lines=94> */
[----:B------:R-:W-:Y:S01]  /*56c0*/  F2FP.SATFINITE.E4M3.F32.PACK_AB_MERGE_C R40, R40, R109, RZ ;  /* 0x0000006d2828723e */ /* 0x000fe200048070ff */
        /* <DEDUP_REMOVED lines=13> */
[----:B------:R-:W-:Y:S01]  /*57a0*/  FMUL.FTZ R98, R38, R98 ;  /* 0x0000006226627220 */ /* 0x000fe20000410000 */
[----:B------:R-:W-:Y:S01]  /*57b0*/  F2FP.SATFINITE.E4M3.F32.PACK_AB_MERGE_C R43, R32, R107, R14 ;  /* 0x0000006b202b723e */ /* 0x000fe2000480700e */
[-C--:B------:R-:W-:Y:S01]  /*57c0*/  FFMA.FTZ R41, R38, R99.reuse, -R41 ;  /* 0x0000006326297223 */ /* 0x080fe20000010829 */
[----:B------:R-:W-:Y:S02]  /*57d0*/  IMAD.MOV.U32 R37, RZ, RZ, R103 ;  /* 0x000000ffff257224 */ /* 0x000fe400078e0067 */
[----:B------:R-:W-:Y:S02]  /*57e0*/  FFMA.FTZ R99, R42, R99, R98 ;  /* 0x000000632a637223 */ /* 0x000fe40000010062 */
[----:B------:R-:W-:Y:S01]  /*57f0*/  F2FP.SATFINITE.E4M3.F32.PACK_AB_MERGE_C R38, R41, R102, R40 ;  /* 0x000000662926723e */ /* 0x000fe20004807028 */
[----:B------:R-:W-:-:S02]  /*5800*/  IMAD.MOV.U32 R40, RZ, RZ, R13 ;  /* 0x000000ffff287224 */ /* 0x000fc400078e000d */
[----:B------:R-:W-:Y:S02]  /*5810*/  F2FP.SATFINITE.E4M3.F32.PACK_AB_MERGE_C R42, R99, R108, R15 ;  /* 0x0000006c632a723e */ /* 0x000fe4000480700f */
[----:B------:R-:W-:-:S07]  /*5820*/  F2FP.SATFINITE.E4M3.F32.PACK_AB_MERGE_C R41, R33, R34, R12 ;  /* 0x000000222129723e */ /* 0x000fce000480700c */
.L_x_9957:
[----:B------:R-:W-:Y:S05]  /*5830*/  BSYNC B2 ;  /* 0x0000000000027941 */ /* 0x000fea0003800000 */
.L_x_9956:
        /* <DEDUP_REMOVED lines=11> */
[----:B--2---:R1:W-:Y:S03]  /*58f0*/  @!P4 STG.E.128 desc[UR42][R14.64], R40 ;  /* 0x000000280e00c986 */ /* 0x0043e6000c101d2a */
.L_x_9955:
[----:B------:R-:W-:Y:S05]  /*5900*/  BSYNC B1 ;  /* 0x0000000000017941 */ /* 0x000fea0003800000 */
.L_x_9954:
[----:B------:R-:W-:-:S13]  /*5910*/  ISETP.NE.AND P4, PT, R44, RZ, PT ;  /* 0x000000ff2c00720c */ /* 0x000fda0003f85270 */
[----:B------:R-:W-:Y:S05]  /*5920*/  @!P4 BRA `(.L_x_9938) ;  /* 0x000000100048c947 */ /* 0x000fea0003800000 */
[----:B------:R-:W2:Y:S04]  /*5930*/  LDL R32, [R1+0x20] ;  /* 0x0000200001207983 */ /* 0x000ea80000100800 */
[----:B-1----:R-:W3:Y:S04]  /*5940*/  LDL R15, [R1+0x78] ;  /* 0x00007800010f7983 */ /* 0x002ee80000100800 */
[----:B------:R-:W4:Y:S01]  /*5950*/  LDL R14, [R1+0x30] ;  /* 0x00003000010e7983 */ /* 0x000f220000100800 */
[----:B------:R-:W-:Y:S01]  /*5960*/  ISETP.NE.AND P5, PT, R81, RZ, PT ;  /* 0x000000ff5100720c */ /* 0x000fe20003fa5270 */
[----:B------:R-:W-:Y:S03]  /*5970*/  BSSY B1, `(.L_x_9958) ;  /* 0x00000ec000017945 */ /* 0x000fe60003800000 */
[----:B------:R-:W-:-:S02]  /*5980*/  SEL R96, R60, R96, !P5 ;  /* 0x000000603c607207 */ /* 0x000fc40006800000 */
[----:B------:R-:W-:Y:S02]  /*5990*/  IADD3 R37, P4, P5, R58, R78, R7 ;  /* 0x0000004e3a257210 */ /* 0x000fe40007d9e007 */
[----:B------:R-:W-:Y:S02]  /*59a0*/  SHF.R.S32.HI R13, RZ, 0x1f, R96 ;  /* 0x0000001fff0d7819 */ /* 0x000fe40000011460 */
[----:B------:R-:W-:Y:S02]  /*59b0*/  IADD3.X R38, R75, R95, R3, P4, P5 ;  /* 0x0000005f4b267210 */ /* 0x000fe400027ea403 */
[----:B------:R-:W-:Y:S02]  /*59c0*/  LEA.HI R13, R13, R96, RZ, 0x5 ;  /* 0x000000600d0d7211 */ /* 0x000fe400078f28ff */
[----:B------:R-:W-:Y:S02]  /*59d0*/  ISETP.GE.AND P5, PT, R80, R86, PT ;  /* 0x000000565000720c */ /* 0x000fe40003fa6270 */
[----:B------:R-:W-:-:S02]  /*59e0*/  SHF.R.S32.HI R12, RZ, 0x5, R13 ;  /* 0x00000005ff0c7819 */ /* 0x000fc4000001140d */
[----:B------:R-:W-:Y:S02]  /*59f0*/  IADD3 R36, P4, R37, R76, RZ ;  /* 0x0000004c25247210 */ /* 0x000fe40007f9e0ff */
[----:B------:R-:W-:-:S03]  /*5a00*/  LEA.HI.SX32 R12, R71, R12, 0x1c ;  /* 0x0000000c470c7211 */ /* 0x000fc600078fe2ff */
[----:B------:R-:W-:Y:S01]  /*5a10*/  IMAD.X R37, R38, 0x1, R77, P4 ;  /* 0x0000000126257824 */ /* 0x000fe200020e064d */
        /* <DEDUP_REMOVED lines=16> */
[----:B------:R-:W-:Y:S02]  /*5b20*/  SHF.R.U32.HI R8, RZ, 0x8, R9 ;  /* 0x00000008ff087819 */ /* 0x000fe40000011609 */
[----:B------:R-:W-:Y:S02]  /*5b30*/  PRMT R10, R10, 0x654, R41 ;  /* 0x000006540a0a7816 */ /* 0x000fe40000000029 */
[----:B------:R-:W-:Y:S01]  /*5b40*/  SHF.R.U32.HI R42, RZ, 0x18, R29 ;  /* 0x00000018ff2a7819 */ /* 0x000fe2000001161d */
[----:B------:R-:W-:Y:S01]  /*5b50*/  IMAD.SHL.U32 R41, R8, 0x100, RZ ;  /* 0x0000010008297824 */ /* 0x000fe200078e00ff */
[----:B------:R-:W-:-:S02]  /*5b60*/  LOP3.LUT R43, R29, 0xff, RZ, 0xc0, !PT ;  /* 0x000000ff1d2b7812 */ /* 0x000fc400078ec0ff */
[----:B------:R-:W-:Y:S02]  /*5b70*/  SHF.R.U32.HI R40, RZ, 0x8, R29 ;  /* 0x00000008ff287819 */ /* 0x000fe4000001161d */
[----:B------:R-:W-:Y:S02]  /*5b80*/  SHF.R.U32.HI R30, RZ, 0x8, R11 ;  /* 0x00000008ff1e7819 */ /* 0x000fe4000001160b */
[----:B------:R-:W-:Y:S02]  /*5b90*/  SHF.R.U32.HI R28, RZ, 0x10, R9 ;  /* 0x00000010ff1c7819 */ /* 0x000fe40000011609 */
[----:B------:R-:W-:Y:S02]  /*5ba0*/  SHF.R.U32.HI R38, RZ, 0x18, R11 ;  /* 0x00000018ff267819 */ /* 0x000fe4000001160b */
[----:B------:R-:W-:Y:S02]  /*5bb0*/  LOP3.LUT R9, R11, 0xff, RZ, 0xc0, !PT ;  /* 0x000000ff0b097812 */ /* 0x000fe400078ec0ff */
[----:B------:R-:W-:Y:S01]  /*5bc0*/  PRMT R42, R42, 0x654, R43 ;  /* 0x000006542a2a7816 */ /* 0x000fe2000000002b */
[----:B------:R-:W-:Y:S01]  /*5bd0*/  IMAD.SHL.U32 R43, R40, 0x100, RZ ;  /* 0x00000100282b7824 */ /* 0x000fe200078e00ff */
[----:B------:R-:W-:Y:S01]  /*5be0*/  LOP3.LUT R10, R10, 0xff00, R41, 0xf8, !PT ;  /* 0x0000ff000a0a7812 */ /* 0x000fe200078ef829 */
[----:B------:R-:W-:Y:S01]  /*5bf0*/  IMAD.SHL.U32 R41, R30, 0x100, RZ ;  /* 0x000001001e297824 */ /* 0x000fe200078e00ff */
[----:B------:R-:W-:-:S02]  /*5c00*/  SHF.R.U32.HI R11, RZ, 0x10, R11 ;  /* 0x00000010ff0b7819 */ /* 0x000fc4000001160b */
[----:B------:R-:W-:Y:S01]  /*5c10*/  PRMT R38, R38, 0x654, R9 ;  /* 0x0000065426267816 */ /* 0x000fe20000000009 */
[----:B------:R-:W-:Y:S01]  /*5c20*/  IMAD.U32 R9, R28, 0x10000, RZ ;  /* 0x000100001c097824 */ /* 0x000fe200078e00ff */
[----:B------:R-:W-:Y:S01]  /*5c30*/  SHF.R.U32.HI R86, RZ, 0x8, R31 ;  /* 0x00000008ff567819 */ /* 0x000fe2000001161f */
[----:B------:R-:W-:Y:S01]  /*5c40*/  IMAD.U32 R11, R11, 0x10000, RZ ;  /* 0x000100000b0b7824 */ /* 0x000fe200078e00ff */
[----:B------:R-:W-:Y:S02]  /*5c50*/  LOP3.LUT R42, R42, 0xff00, R43, 0xf8, !PT ;  /* 0x0000ff002a2a7812 */ /* 0x000fe400078ef82b */
[----:B------:R-:W-:Y:S01]  /*5c60*/  LOP3.LUT R8, R38, 0xff00, R41, 0xf8, !PT ;  /* 0x0000ff0026087812 */ /* 0x000fe200078ef829 */
[----:B------:R-:W-:Y:S01]  /*5c70*/  IMAD.SHL.U32 R97, R86, 0x100, RZ ;  /* 0x0000010056617824 */ /* 0x000fe200078e00ff */
[----:B------:R-:W-:Y:S02]  /*5c80*/  F2FP.F16.E4M3.UNPACK_B R43, R93.H1 ;  /* 0x0000005dff2b723e */ /* 0x000fe400030006ff */
[----:B--2---:R-:W-:-:S02]  /*5c90*/  F2FP.F16.E4M3.UNPACK_B R30, R32.H1 ;  /* 0x00000020ff1e723e */ /* 0x004fc400030006ff */
[----:B-1----:R-:W-:Y:S01]  /*5ca0*/  F2FP.F16.E4M3.UNPACK_B R38, R12.H1 ;  /* 0x0000000cff26723e */ /* 0x002fe200030006ff */
[--C-:B------:R-:W-:Y:S01]  /*5cb0*/  HADD2.F32 R86, -RZ, R43.reuse.H1_H1 ;  /* 0x3000002bff567230 */ /* 0x100fe20000004100 */
[----:B------:R-:W-:Y:S01]  /*5cc0*/  SHF.R.U32.HI R29, RZ, 0x10, R29 ;  /* 0x00000010ff1d7819 */ /* 0x000fe2000001161d */
[----:B------:R-:W-:Y:S01]  /*5cd0*/  HADD2.F32 R40, -RZ, R30.H0_H0 ;  /* 0x2000001eff287230 */ /* 0x000fe20000004100 */
[----:B------:R-:W-:Y:S01]  /*5ce0*/  LOP3.LUT R96, R31, 0xff0000ff, RZ, 0xc0, !PT ;  /* 0xff0000ff1f607812 */ /* 0x000fe200078ec0ff */
[----:B------:R-:W-:Y:S01]  /*5cf0*/  HADD2.F32 R28, -RZ, R38.H0_H0 ;  /* 0x20000026ff1c7230 */ /* 0x000fe20000004100 */
[----:B------:R-:W-:Y:S02]  /*5d00*/  SHF.R.U32.HI R31, RZ, 0x10, R31 ;  /* 0x00000010ff1f7819 */ /* 0x000fe4000001161f */
[----:B------:R-:W-:Y:S01]  /*5d10*/  LOP3.LUT R10, R10, 0xff0000, R9, 0xf8, !PT ;  /* 0x00ff00000a0a7812 */ /* 0x000fe200078ef809 */
[----:B------:R-:W-:Y:S01]  /*5d20*/  HADD2.F32 R9, -RZ, R43.H0_H0 ;  /* 0x2000002bff097230 */ /* 0x000fe20000004100 */
[----:B------:R-:W-:-:S02]  /*5d30*/  F2FP.F16.E4M3.UNPACK_B R41, R90.H1 ;  /* 0x0000005aff29723e */ /* 0x000fc400030006ff */
[----:B------:R-:W-:Y:S01]  /*5d40*/  LOP3.LUT R8, R8, 0xff0000, R11, 0xf8, !PT ;  /* 0x00ff000008087812 */ /* 0x000fe200078ef80b */
[----:B------:R-:W-:Y:S01]  /*5d50*/  IMAD.U32 R11, R29, 0x10000, RZ ;  /* 0x000100001d0b7824 */ /* 0x000fe200078e00ff */
[----:B------:R-:W-:Y:S01]  /*5d60*/  LOP3.LUT R96, R96, 0xff00, R97, 0xf8, !PT ;  /* 0x0000ff0060607812 */ /* 0x000fe200078ef861 */
[----:B------:R-:W-:Y:S02]  /*5d70*/  IMAD.U32 R29, R31, 0x10000, RZ ;  /* 0x000100001f1d7824 */ /* 0x000fe400078e00ff */
[-C--:B------:R-:W-:Y:S01]  /*5d80*/  FMUL.FTZ R97, R40, R9.reuse ;  /* 0x0000000928617220 */ /* 0x080fe20000410000 */
[----:B------:R-:W-:Y:S02]  /*5d90*/  HADD2.F32 R31, -RZ, R41.H0_H0 ;  /* 0x20000029ff1f7230 */ /* 0x000fe40000004100 */
[----:B------:R-:W-:Y:S01]  /*5da0*/  FMUL.FTZ R99, R28, R9 ;  /* 0x000000091c637220 */ /* 0x000fe20000410000 */
[----:B------:R-:W-:Y:S02]  /*5db0*/  F2FP.F16.E4M3.UNPACK_B R93, R93 ;  /* 0x0000005dff5d723e */ /* 0x000fe400020006ff */
[----:B------:R-:W-:Y:S01]  /*5dc0*/  LOP3.LUT R9, R96, 0xff0000, R29, 0xf8, !PT ;  /* 0x00ff000060097812 */ /* 0x000fe200078ef81d */
[-C--:B------:R-:W-:Y:S01]  /*5dd0*/  FFMA.FTZ R29, R28, R31.reuse, -R97 ;  /* 0x0000001f1c1d7223 */ /* 0x080fe20000010861 */
[----:B------:R-:W-:Y:S01]  /*5de0*/  FFMA.FTZ R28, R40, R31, R99 ;  /* 0x0000001f281c7223 */ /* 0x000fe20000010063 */
[----:B------:R-:W-:Y:S01]  /*5df0*/  HADD2.F32 R31, -RZ, R38.H1_H1 ;  /* 0x30000026ff1f7230 */ /* 0x000fe20000004100 */
[----:B------:R-:W-:Y:S01]  /*5e00*/  F2FP.F16.E4M3.UNPACK_B R38, R32 ;  /* 0x00000020ff26723e */ /* 0x000fe200020006ff */
[--C-:B------:R-:W-:Y:S01]  /*5e10*/  HADD2.F32 R97, -RZ, R93.reuse.H0_H0 ;  /* 0x2000005dff617230 */ /* 0x100fe20000004100 */
[----:B------:R-:W-:Y:S01]  /*5e20*/  F2FP.F16.E4M3.UNPACK_B R40, R12 ;  /* 0x0000000cff28723e */ /* 0x000fe200020006ff */
[----:B------:R-:W-:Y:S01]  /*5e30*/  HADD2.F32 R93, -RZ, R93.H1_H1 ;  /* 0x3000005dff5d7230 */ /* 0x000fe20000004100 */
[----:B------:R-:W-:Y:S01]  /*5e40*/  LOP3.LUT R11, R42, 0xff0000, R11, 0xf8, !PT ;  /* 0x00ff00002a0b7812 */ /* 0x000fe200078ef80b */
[----:B------:R-:W-:Y:S01]  /*5e50*/  HADD2.F32 R42, -RZ, R41.H1_H1 ;  /* 0x30000029ff2a7230 */ /* 0x000fe20000004100 */
[----:B------:R-:W-:Y:S01]  /*5e60*/  F2FP.F16.E4M3.UNPACK_B R90, R90 ;  /* 0x0000005aff5a723e */ /* 0x000fe200020006ff */
[----:B------:R-:W-:-:S02]  /*5e70*/  HADD2.F32 R41, -RZ, R30.H1_H1 ;  /* 0x3000001eff297230 */ /* 0x000fc40000004100 */
[----:B------:R-:W-:Y:S02]  /*5e80*/  HADD2.F32 R32, -RZ, R38.H0_H0 ;  /* 0x20000026ff207230 */ /* 0x000fe40000004100 */
[----:B------:R-:W-:Y:S02]  /*5e90*/  HADD2.F32 R30, -RZ, R40.H0_H0 ;  /* 0x20000028ff1e7230 */ /* 0x000fe40000004100 */
[-C--:B------:R-:W-:Y:S01]  /*5ea0*/  FMUL.FTZ R12, R41, R86.reuse ;  /* 0x00000056290c7220 */ /* 0x080fe20000410000 */
[--C-:B------:R-:W-:Y:S02]  /*5eb0*/  HADD2.F32 R43, -RZ, R90.reuse.H0_H0 ;  /* 0x2000005aff2b7230 */ /* 0x100fe40000004100 */
[C---:B------:R-:W-:Y:S01]  /*5ec0*/  FMUL.FTZ R86, R31.reuse, R86 ;  /* 0x000000561f567220 */ /* 0x040fe20000410000 */
[-C--:B------:R-:W-:Y:S01]  /*5ed0*/  FMUL.FTZ R99, R32, R97.reuse ;  /* 0x0000006120637220 */ /* 0x080fe20000410000 */
[----:B------:R-:W-:Y:S01]  /*5ee0*/  FMUL.FTZ R97, R30, R97 ;  /* 0x000000611e617220 */ /* 0x000fe20000410000 */
[-C--:B------:R-:W-:Y:S01]  /*5ef0*/  FFMA.FTZ R12, R31, R42.reuse, -R12 ;  /* 0x0000002a1f0c7223 */ /* 0x080fe2000001080c */
[----:B------:R-:W-:Y:S01]  /*5f00*/  FFMA.FTZ R31, R41, R42, R86 ;  /* 0x0000002a291f7223 */ /* 0x000fe20000010056 */
[----:B------:R-:W-:-:S02]  /*5f10*/  HADD2.F32 R96, -RZ, R90.H1_H1 ;  /* 0x3000005aff607230 */ /* 0x000fc40000004100 */
[-C--:B------:R-:W-:Y:S01]  /*5f20*/  FFMA.FTZ R32, R32, R43.reuse, R97 ;  /* 0x0000002b20207223 */ /* 0x080fe20000010061 */
[----:B------:R-:W-:Y:S01]  /*5f30*/  HADD2.F32 R40, -RZ, R40.H1_H1 ;  /* 0x30000028ff287230 */ /* 0x000fe20000004100 */
[----:B------:R-:W-:Y:S01]  /*5f40*/  F2FP.F16.E4M3.UNPACK_B R97, R92.H1 ;  /* 0x0000005cff61723e */ /* 0x000fe200030006ff */
[----:B------:R-:W-:Y:S01]  /*5f50*/  HADD2.F32 R41, -RZ, R38.H1_H1 ;  /* 0x30000026ff297230 */ /* 0x000fe20000004100 */
[----:B------:R-:W-:Y:S01]  /*5f60*/  F2FP.F16.E4M3.UNPACK_B R90, R34.H1 ;  /* 0x00000022ff5a723e */ /* 0x000fe200030006ff */
[----:B------:R-:W-:Y:S01]  /*5f70*/  FFMA.FTZ R30, R30, R43, -R99 ;  /* 0x0000002b1e1e7223 */ /* 0x000fe20000010863 */
[-C--:B------:R-:W-:Y:S01]  /*5f80*/  F2FP.F16.E4M3.UNPACK_B R86, R14.reuse.H1 ;  /* 0x0000000eff56723e */ /* 0x080fe200030006ff */
[----:B------:R-:W-:Y:S01]  /*5f90*/  FMUL.FTZ R100, R40, R93 ;  /* 0x0000005d28647220 */ /* 0x000fe20000410000 */
[----:B------:R-:W-:Y:S01]  /*5fa0*/  F2FP.F16.E4M3.UNPACK_B R42, R91.H1 ;  /* 0x0000005bff2a723e */ /* 0x000fe200030006ff */
[----:B------:R-:W-:Y:S01]  /*5fb0*/  FMUL.FTZ R43, R41, R93 ;  /* 0x0000005d292b7220 */ /* 0x000fe20000410000 */
[----:B------:R-:W-:Y:S01]  /*5fc0*/  HADD2.F32 R98, -RZ, R97.H0_H0 ;  /* 0x20000061ff627230 */ /* 0x000fe20000004100 */
[----:B------:R-:W-:Y:S01]  /*5fd0*/  F2FP.F16.E4M3.UNPACK_B R14, R14 ;  /* 0x0000000eff0e723e */ /* 0x000fe200020006ff */
[----:B------:R-:W-:-:S02]  /*5fe0*/  HADD2.F32 R93, -RZ, R90.H0_H0 ;  /* 0x2000005aff5d7230 */ /* 0x000fc40000004100 */
[----:B------:R-:W-:Y:S01]  /*5ff0*/  FFMA.FTZ R43, R40, R96, -R43 ;  /* 0x00000060282b7223 */ /* 0x000fe2000001082b */
        /* <DEDUP_REMOVED lines=12> */
[----:B------:R-:W-:Y:S01]  /*60c0*/  F2FP.F16.E4M3.UNPACK_B R42, R92 ;  /* 0x0000005cff2a723e */ /* 0x000fe200020006ff */
[C---:B------:R-:W-:Y:S01]  /*60d0*/  FMUL.FTZ R99, R86.reuse, R99 ;  /* 0x0000006356637220 */ /* 0x040fe20000410000 */
[----:B------:R-:W-:Y:S01]  /*60e0*/  F2FP.F16.E4M3.UNPACK_B R92, R34 ;  /* 0x00000022ff5c723e */ /* 0x000fe200020006ff */
[----:B------:R-:W-:Y:S01]  /*60f0*/  FFMA.FTZ R93, R86, R97, -R93 ;  /* 0x00000061565d7223 */ /* 0x000fe2000001085d */
[----:B------:R-:W-:Y:S01]  /*6100*/  F2FP.F16.E4M3.UNPACK_B R86, R91 ;  /* 0x0000005bff56723e */ /* 0x000fe200020006ff */
[----:B------:R-:W-:Y:S02]  /*6110*/  HADD2.F32 R101, -RZ, R42.H0_H0 ;  /* 0x2000002aff657230 */ /* 0x000fe40000004100 */
[----:B------:R-:W-:Y:S01]  /*6120*/  FFMA.FTZ R91, R90, R97, R99 ;  /* 0x000000615a5b7223 */ /* 0x000fe20000010063 */
[----:B------:R-:W-:-:S02]  /*6130*/  HADD2.F32 R34, -RZ, R92.H0_H0 ;  /* 0x2000005cff227230 */ /* 0x000fc40000004100 */
[----:B------:R-:W-:Y:S01]  /*6140*/  FFMA.FTZ R41, R41, R96, R100 ;  /* 0x0000006029297223 */ /* 0x000fe20000010064 */
[----:B------:R-:W-:Y:S01]  /*6150*/  HADD2.F32 R90, -RZ, R42.H1_H1 ;  /* 0x3000002aff5a7230 */ /* 0x000fe20000004100 */
[----:B------:R-:W-:Y:S01]  /*6160*/  F2FP.SATFINITE.E4M3.F32.PACK_AB_MERGE_C R28, R31, R28, RZ ;  /* 0x0000001c1f1c723e */ /* 0x000fe200048070ff */
[----:B------:R-:W-:Y:S02]  /*6170*/  HADD2.F32 R42, -RZ, R14.H0_H0 ;  /* 0x2000000eff2a7230 */ /* 0x000fe40000004100 */
[-C--:B------:R-:W-:Y:S01]  /*6180*/  FMUL.FTZ R103, R34, R101.reuse ;  /* 0x0000006522677220 */ /* 0x080fe20000410000 */
[----:B------:R-:W-:Y:S01]  /*6190*/  HADD2.F32 R99, -RZ, R86.H0_H0 ;  /* 0x20000056ff637230 */ /* 0x000fe20000004100 */
[----:B------:R-:W-:Y:S01]  /*61a0*/  F2FP.SATFINITE.E4M3.F32.PACK_AB_MERGE_C R12, R43, R30, R12 ;  /* 0x0000001e2b0c723e */ /* 0x000fe2000480700c */
[----:B------:R-:W-:Y:S02]  /*61b0*/  HADD2.F32 R97, -RZ, R14.H1_H1 ;  /* 0x3000000eff617230 */ /* 0x000fe40000004100 */
[----:B------:R-:W-:Y:S01]  /*61c0*/  FMUL.FTZ R101, R42, R101 ;  /* 0x000000652a657220 */ /* 0x000fe20000410000 */
[----:B------:R-:W-:-:S02]  /*61d0*/  HADD2.F32 R92, -RZ, R92.H1_H1 ;  /* 0x3000005cff5c7230 */ /* 0x000fc40000004100 */
[----:B------:R-:W-:Y:S01]  /*61e0*/  FFMA.FTZ R14, R42, R99, -R103 ;  /* 0x000000632a0e7223 */ /* 0x000fe20000010867 */
[----:B------:R-:W-:Y:S02]  /*61f0*/  HADD2.F32 R86, -RZ, R86.H1_H1 ;  /* 0x30000056ff567230 */ /* 0x000fe40000004100 */
[CC--:B------:R-:W-:Y:S01]  /*6200*/  FMUL.FTZ R103, R97.reuse, R90.reuse ;  /* 0x0000005a61677220 */ /* 0x0c0fe20000410000 */
[----:B------:R-:W-:Y:S01]  /*6210*/  F2FP.F16.E4M3.UNPACK_B R31, R33 ;  /* 0x00000021ff1f723e */ /* 0x000fe200020006ff */
[----:B------:R-:W-:Y:S01]  /*6220*/  FMUL.FTZ R42, R92, R90 ;  /* 0x0000005a5c2a7220 */ /* 0x000fe20000410000 */
[----:B------:R-:W-:Y:S01]  /*6230*/  F2FP.F16.E4M3.UNPACK_B R30, R11 ;  /* 0x0000000bff1e723e */ /* 0x000fe200020006ff */
[----:B------:R-:W-:Y:S01]  /*6240*/  FFMA.FTZ R34, R34, R99, R101 ;  /* 0x0000006322227223 */ /* 0x000fe20000010065 */
[----:B------:R-:W-:Y:S01]  /*6250*/  F2FP.F16.E4M3.UNPACK_B R29, R13 ;  /* 0x0000000dff1d723e */ /* 0x000fe200020006ff */
[-C--:B------:R-:W-:Y:S01]  /*6260*/  FFMA.FTZ R103, R92, R86.reuse, R103 ;  /* 0x000000565c677223 */ /* 0x080fe20000010067 */
[----:B------:R-:W-:Y:S01]  /*6270*/  FFMA.FTZ R97, R97, R86, -R42 ;  /* 0x0000005661617223 */ /* 0x000fe2000001082a */
[----:B------:R-:W-:Y:S01]  /*6280*/  F2FP.SATFINITE.E4M3.F32.PACK_AB_MERGE_C R93, R93, R38, RZ ;  /* 0x000000265d5d723e */ /* 0x000fe200048070ff */
[----:B------:R-:W-:Y:S01]  /*6290*/  HADD2.F32 R38, -RZ, R31.H0_H0 ;  /* 0x2000001fff267230 */ /* 0x000fe20000004100 */
[----:B------:R-:W-:Y:S01]  /*62a0*/  F2FP.SATFINITE.E4M3.F32.PACK_AB_MERGE_C R40, R91, R40, RZ ;  /* 0x000000285b28723e */ /* 0x000fe200048070ff */
[----:B------:R-:W-:Y:S01]  /*62b0*/  HADD2.F32 R91, -RZ, R30.H0_H0 ;  /* 0x2000001eff5b7230 */ /* 0x000fe20000004100 */
[----:B------:R-:W-:Y:S01]  /*62c0*/  F2FP.SATFINITE.E4M3.F32.PACK_AB_MERGE_C R32, R41, R32, R28 ;  /* 0x000000202920723e */ /* 0x000fe2000480701c */
[----:B------:R-:W-:Y:S01]  /*62d0*/  HADD2.F32 R28, -RZ, R29.H0_H0 ;  /* 0x2000001dff1c7230 */ /* 0x000fe20000004100 */
[----:B------:R-:W-:-:S02]  /*62e0*/  F2FP.F16.E4M3.UNPACK_B R41, R10 ;  /* 0x0000000aff29723e */ /* 0x000fc400020006ff */
[----:B------:R-:W-:Y:S01]  /*62f0*/  F2FP.SATFINITE.E4M3.F32.PACK_AB_MERGE_C R34, R103, R34, R40 ;  /* 0x000000226722723e */ /* 0x000fe20004807028 */
[----:B------:R-:W-:Y:S01]  /*6300*/  HADD2.F32 R40, -RZ, R31.H1_H1 ;  /* 0x3000001fff287230 */ /* 0x000fe20000004100 */
[----:B------:R-:W-:Y:S01]  /*6310*/  F2FP.SATFINITE.E4M3.F32.PACK_AB_MERGE_C R14, R97, R14, R93 ;  /* 0x0000000e610e723e */ /* 0x000fe2000480705d */
[----:B------:R-:W-:Y:S02]  /*6320*/  HADD2.F32 R43, -RZ, R41.H0_H0 ;  /* 0x20000029ff2b7230 */ /* 0x000fe40000004100 */
[-C--:B------:R-:W-:Y:S01]  /*6330*/  FMUL.FTZ R93, R38, R91.reuse ;  /* 0x0000005b265d7220 */ /* 0x080fe20000410000 */
        /* <DEDUP_REMOVED lines=10> */
[----:B------:R-:W-:Y:S01]  /*63e0*/  HADD2.F32 R38, -RZ, R33.H0_H0 ;  /* 0x20000021ff267230 */ /* 0x000fe20000004100 */
[----:B------:R-:W-:Y:S01]  /*63f0*/  F2FP.F16.E4M3.UNPACK_B R31, R13.H1 ;  /* 0x0000000dff1f723e */ /* 0x000fe200030006ff */
[-C--:B------:R-:W-:Y:S01]  /*6400*/  FFMA.FTZ R13, R30, R41.reuse, -R43 ;  /* 0x000000291e0d7223 */ /* 0x080fe2000001082b */
[----:B------:R-:W-:Y:S01]  /*6410*/  FFMA.FTZ R30, R40, R41, R91 ;  /* 0x00000029281e7223 */ /* 0x000fe2000001005b */
[----:B------:R-:W-:Y:S01]  /*6420*/  F2FP.F16.E4M3.UNPACK_B R10, R10.H1 ;  /* 0x0000000aff0a723e */ /* 0x000fe200030006ff */
[----:B------:R-:W-:Y:S02]  /*6430*/  HADD2.F32 R41, -RZ, R42.H0_H0 ;  /* 0x2000002aff297230 */ /* 0x000fe40000004100 */
[----:B------:R-:W-:-:S02]  /*6440*/  HADD2.F32 R11, -RZ, R31.H0_H0 ;  /* 0x2000001fff0b7230 */ /* 0x000fc40000004100 */
[----:B------:R-:W-:Y:S02]  /*6450*/  HADD2.F32 R40, -RZ, R33.H1_H1 ;  /* 0x30000021ff287230 */ /* 0x000fe40000004100 */
[-C--:B------:R-:W-:Y:S01]  /*6460*/  FMUL.FTZ R86, R38, R41.reuse ;  /* 0x0000002926567220 */ /* 0x080fe20000410000 */
[----:B------:R-:W-:Y:S02]  /*6470*/  HADD2.F32 R43, -RZ, R42.H1_H1 ;  /* 0x3000002aff2b7230 */ /* 0x000fe40000004100 */
[----:B------:R-:W-:Y:S01]  /*6480*/  FMUL.FTZ R41, R11, R41 ;  /* 0x000000290b297220 */ /* 0x000fe20000410000 */
[----:B------:R-:W-:Y:S02]  /*6490*/  HADD2.F32 R31, -RZ, R31.H1_H1 ;  /* 0x3000001fff1f7230 */ /* 0x000fe40000004100 */
[--C-:B------:R-:W-:Y:S02]  /*64a0*/  HADD2.F32 R33, -RZ, R10.reuse.H0_H0 ;  /* 0x2000000aff217230 */ /* 0x100fe40000004100 */
[----:B------:R-:W-:Y:S01]  /*64b0*/  FMUL.FTZ R90, R40, R43 ;  /* 0x0000002b285a7220 */ /* 0x000fe20000410000 */
[----:B------:R-:W-:-:S02]  /*64c0*/  HADD2.F32 R42, -RZ, R10.H1_H1 ;  /* 0x3000000aff2a7230 */ /* 0x000fc40000004100 */
[----:B------:R-:W-:Y:S01]  /*64d0*/  FMUL.FTZ R43, R31, R43 ;  /* 0x0000002b1f2b7220 */ /* 0x000fe20000410000 */
[-C--:B------:R-:W-:Y:S01]  /*64e0*/  FFMA.FTZ R10, R11, R33.reuse, -R86 ;  /* 0x000000210b0a7223 */ /* 0x080fe20000010856 */
[----:B------:R-:W-:Y:S02]  /*64f0*/  FFMA.FTZ R11, R38, R33, R41 ;  /* 0x00000021260b7223 */ /* 0x000fe40000010029 */
[-C--:B------:R-:W-:Y:S01]  /*6500*/  FFMA.FTZ R38, R40, R42.reuse, R43 ;  /* 0x0000002a28267223 */ /* 0x080fe2000001002b */
[-C--:B------:R-:W-:Y:S01]  /*6510*/  F2FP.F16.E4M3.UNPACK_B R41, R15.reuse ;  /* 0x0000000fff29723e */ /* 0x080fe200020006ff */
[----:B------:R-:W-:Y:S01]  /*6520*/  FFMA.FTZ R31, R31, R42, -R90 ;  /* 0x0000002a1f1f7223 */ /* 0x000fe2000001085a */
[----:B------:R-:W-:Y:S02]  /*6530*/  F2FP.F16.E4M3.UNPACK_B R40, R15.H1 ;  /* 0x0000000fff28723e */ /* 0x000fe400030006ff */
[----:B------:R-:W-:Y:S02]  /*6540*/  F2FP.F16.E4M3.UNPACK_B R33, R35 ;  /* 0x00000023ff21723e */ /* 0x000fe400020006ff */
[----:B------:R-:W-:Y:S01]  /*6550*/  F2FP.F16.E4M3.UNPACK_B R15, R9 ;  /* 0x00000009ff0f723e */ /* 0x000fe200020006ff */
[----:B------:R-:W-:Y:S01]  /*6560*/  HADD2.F32 R90, -RZ, R40.H0_H0 ;  /* 0x20000028ff5a7230 */ /* 0x000fe20000004100 */
        /* <DEDUP_REMOVED lines=12> */
[----:B------:R-:W-:Y:S01]  /*6630*/  FMUL.FTZ R99, R35, R96 ;  /* 0x0000006023637220 */ /* 0x000fe20000410000 */
[----:B------:R-:W-:Y:S02]  /*6640*/  HADD2.F32 R92, -RZ, R9.H0_H0 ;  /* 0x20000009ff5c7230 */ /* 0x000fe40000004100 */
[CC--:B------:R-:W-:Y:S01]  /*6650*/  FMUL.FTZ R101, R91.reuse, R97.reuse ;  /* 0x000000615b657220 */ /* 0x0c0fe20000410000 */
[----:B------:R-:W-:Y:S01]  /*6660*/  FMUL.FTZ R96, R90, R97 ;  /* 0x000000615a607220 */ /* 0x000fe20000410000 */
[----:B------:R-:W-:Y:S01]  /*6670*/  HADD2.F32 R43, -RZ, R43.H1_H1 ;  /* 0x3000002bff2b7230 */ /* 0x000fe20000004100 */
[----:B------:R-:W-:Y:S01]  /*6680*/  F2FP.SATFINITE.E4M3.F32.PACK_AB_MERGE_C R11, R30, R29, R11 ;  /* 0x0000001d1e0b723e */ /* 0x000fe2000480700b */
[-C--:B------:R-:W-:Y:S01]  /*6690*/  FFMA.FTZ R90, R90, R93.reuse, -R101 ;  /* 0x0000005d5a5a7223 */ /* 0x080fe20000010865 */
[----:B------:R-:W-:Y:S01]  /*66a0*/  FFMA.FTZ R91, R91, R93, R96 ;  /* 0x0000005d5b5b7223 */ /* 0x000fe20000010060 */
        /* <DEDUP_REMOVED lines=11> */
[----:B------:R-:W-:Y:S01]  /*6760*/  FMUL.FTZ R96, R33, R92 ;  /* 0x0000005c21607220 */ /* 0x000fe20000410000 */
[----:B------:R-:W-:Y:S01]  /*6770*/  HADD2.F32 R41, -RZ, R41.H1_H1 ;  /* 0x30000029ff297230 */ /* 0x000fe20000004100 */
[----:B------:R-:W-:Y:S01]  /*6780*/  F2FP.SATFINITE.E4M3.F32.PACK_AB_MERGE_C R13, R13, R28, R10 ;  /* 0x0000001c0d0d723e */ /* 0x000fe2000480700a */
[-C--:B------:R-:W-:Y:S01]  /*6790*/  FFMA.FTZ R9, R40, R8.reuse, -R9 ;  /* 0x0000000828097223 */ /* 0x080fe20000010809 */
[----:B------:R-:W-:Y:S02]  /*67a0*/  FFMA.FTZ R98, R43, R8, R98 ;  /* 0x000000082b627223 */ /* 0x000fe40000010062 */
[C---:B------:R-:W-:Y:S01]  /*67b0*/  FMUL.FTZ R92, R41.reuse, R92 ;  /* 0x0000005c295c7220 */ /* 0x040fe20000410000 */
[----:B------:R-:W-:Y:S01]  /*67c0*/  FFMA.FTZ R96, R41, R86, -R96 ;  /* 0x0000005629607223 */ /* 0x000fe20000010860 */
[----:B------:R-:W-:Y:S02]  /*67d0*/  F2FP.SATFINITE.E4M3.F32.PACK_AB_MERGE_C R9, R9, R90, RZ ;  /* 0x0000005a0909723e */ /* 0x000fe400048070ff */
[----:B------:R-:W-:Y:S01]  /*67e0*/  FFMA.FTZ R33, R33, R86, R92 ;  /* 0x0000005621217223 */ /* 0x000fe2000001005c */
[----:B------:R-:W-:-:S02]  /*67f0*/  F2FP.SATFINITE.E4M3.F32.PACK_AB_MERGE_C R91, R98, R91, RZ ;  /* 0x0000005b625b723e */ /* 0x000fc400048070ff */
[----:B------:R-:W-:Y:S02]  /*6800*/  F2FP.SATFINITE.E4M3.F32.PACK_AB_MERGE_C R15, R96, R35, R9 ;  /* 0x00000023600f723e */ /* 0x000fe40004807009 */
[----:B------:R-:W-:Y:S01]  /*6810*/  F2FP.SATFINITE.E4M3.F32.PACK_AB_MERGE_C R35, R33, R42, R91 ;  /* 0x0000002a2123723e */ /* 0x000fe2000480705b */
[----:B------:R-:W-:-:S07]  /*6820*/  IMAD.MOV.U32 R33, RZ, RZ, R11 ;  /* 0x000000ffff217224 */ /* 0x000fce00078e000b */
.L_x_9959:
[----:B------:R-:W-:Y:S05]  /*6830*/  BSYNC B1 ;  /* 0x0000000000017941 */ /* 0x000fea0003800000 */
.L_x_9958:
[----:B-1----:R3:W-:Y:S01]  /*6840*/  STG.E.128 desc[UR42][R36.64], R12 ;  /* 0x0000000c24007986 */ /* 0x0027e2000c101d2a */
[----:B------:R-:W-:-:S13]  /*6850*/  ISETP.GE.AND P4, PT, R39, R94, PT ;  /* 0x0000005e2700720c */ /* 0x000fda0003f86270 */
[----:B------:R-:W-:Y:S05]  /*6860*/  @P4 BRA `(.L_x_9938) ;  /* 0x0000000000784947 */ /* 0x000fea0003800000 */
[--C-:B------:R-:W-:Y:S02]  /*6870*/  IADD3 R79, P4, P5, R58, R78, R39.reuse ;  /* 0x0000004e3a4f7210 */ /* 0x100fe40007d9e027 */
[----:B------:R-:W-:-:S04]  /*6880*/  SHF.R.S32.HI R8, RZ, 0x1f, R39 ;  /* 0x0000001fff087819 */ /* 0x000fc80000011427 */
[----:B------:R-:W-:Y:S02]  /*6890*/  IADD3.X R8, R75, R95, R8, P4, P5 ;  /* 0x0000005f4b087210 */ /* 0x000fe400027ea408 */
[----:B------:R-:W-:-:S05]  /*68a0*/  IADD3 R76, P4, R79, R76, RZ ;  /* 0x0000004c4f4c7210 */ /* 0x000fca0007f9e0ff */
[----:B------:R-:W-:-:S05]  /*68b0*/  IMAD.X R77, R8, 0x1, R77, P4 ;  /* 0x00000001084d7824 */ /* 0x000fca00020e064d */
[----:B--2---:R4:W-:Y:S01]  /*68c0*/  STG.E.128 desc[UR42][R76.64], R32 ;  /* 0x000000204c007986 */ /* 0x0049e2000c101d2a */
[----:B------:R-:W-:Y:S05]  /*68d0*/  BRA `(.L_x_9938) ;  /* 0x00000000005c7947 */ /* 0x000fea0003800000 */
.L_x_9931:
[----:B------:R-:W-:-:S06]  /*68e0*/  UISETP.NE.AND UP0, UPT, UR36, 0x3, UPT ;  /* 0x000000032400788c */ /* 0x000fcc000bf05270 */
[----:B------:R-:W-:-:S13]  /*68f0*/  PLOP3.LUT P3, PT, PT, PT, UP0, 0x80, 0x0 ;  /* 0x000000000000781c */ /* 0x000fda0003f6f008 */
[----:B------:R-:W-:Y:S05]  /*6900*/  @!P3 BRA `(.L_x_9960) ;  /* 0x000000000004b947 */ /* 0x000fea0003800000 */
[----:B------:R-:W-:Y:S01]  /*6910*/  BPT.TRAP 0x1 ;  /* 0x000000040000795c */ /* 0x000fe20000300000 */
.L_x_9960:
[----:B------:R-:W2:Y:S01]  /*6920*/  LDL R8, [R1+0x8] ;  /* 0x0000080001087983 */ /* 0x000ea20000100800 */
[----:B------:R-:W-:Y:S01]  /*6930*/  IMAD R82, R19, 0x8, R16 ;  /* 0x0000000813527824 */ /* 0x000fe200078e0210 */
[----:B------:R-:W-:Y:S01]  /*6940*/  BSSY B1, `(.L_x_9961) ;  /* 0x0000007000017945 */ /* 0x000fe20003800000 */
[----:B------:R-:W-:-:S05]  /*6950*/  IMAD R84, R2, -0x80, R26 ;  /* 0xffffff8002547824 */ /* 0x000fca00078e021a */
[----:B------:R-:W-:-:S04]  /*6960*/  VIMNMX R84, R84, 0x80, PT ;  /* 0x0000008054547848 */ /* 0x000fc80003fe0100 */
[----:B------:R-:W-:Y:S02]  /*6970*/  ISETP.GE.AND P4, PT, R154, R84, PT ;  /* 0x000000549a00720c */ /* 0x000fe40003f86270 */
[----:B--2---:R-:W-:-:S04]  /*6980*/  SHF.L.U32 R85, R8, 0x1f, RZ ;  /* 0x0000001f08557819 */ /* 0x004fc800000006ff */
[----:B------:R-:W0:Y:S02]  /*6990*/  SYNCS.PHASECHK.TRANS64.TRYWAIT P5, [R82+URZ+0x19c90], R85 ;  /* 0x019c9055520075a7 */ /* 0x000e2400080a017f */
[----:B0-----:R-:W-:Y:S05]  /*69a0*/  @!P5 BRA `(.L_x_9962) ;  /* 0x000001d00014d947 */ /* 0x001fea0003800000 */
.L_x_10273:
[----:B------:R-:W-:Y:S05]  /*69b0*/  BSYNC B1 ;  /* 0x0000000000017941 */ /* 0x000fea0003800000 */
.L_x_9961:
[----:B------:R-:W-:Y:S05]  /*69c0*/  @P4 BRA `(.L_x_9938) ;  /* 0x0000000000204947 */ /* 0x000fea0003800000 */
[----:B------:R-:W-:Y:S01]  /*69d0*/  ISETP.NE.AND P4, PT, R45, RZ, PT ;  /* 0x000000ff2d00720c */ /* 0x000fe20003f85270 */
[----:B------:R-:W1:Y:S01]  /*69e0*/  @!P1 LDS.128 R8, [R83+0x15800] ;  /* 0x0158000053089984 */ /* 0x000e620000000c00 */
[----:B------:R-:W-:-:S11]  /*69f0*/  ISETP.NE.AND P5, PT, R44, RZ, PT ;  /* 0x000000ff2c00720c */ /* 0x000fd60003fa5270 */
[----:B------:R-:W2:Y:S04]  /*6a00*/  @P4 LDS.128 R12, [R83+0x13800] ;  /* 0x01380000530c4984 */ /* 0x000ea80000000c00 */
[----:B------:R-:W3:Y:S04]  /*6a10*/  @P5 LDS.128 R28, [R83+0x14800] ;  /* 0x01480000531c5984 */ /* 0x000ee80000000c00 */
[----:B-1----:R1:W-:Y:S04]  /*6a20*/  @!P1 STG.E.128 desc[UR42][R32.64+0x40], R8 ;  /* 0x0000400820009986 */ /* 0x0023e8000c101d2a */
[----:B--2---:R1:W-:Y:S04]  /*6a30*/  @P4 STG.E.128 desc[UR42][R32.64], R12 ;  /* 0x0000000c20004986 */ /* 0x0043e8000c101d2a */
[----:B---3--:R1:W-:Y:S02]  /*6a40*/  @P5 STG.E.128 desc[UR42][R32.64+0x20], R28 ;  /* 0x0000201c20005986 */ /* 0x0083e4000c101d2a */
.L_x_9938:
[----:B------:R-:W-:Y:S05]  /*6a50*/  BSYNC B0 ;  /* 0x0000000000007941 */ /* 0x000fea0003800000 */
.L_x_9930:
        /* <DEDUP_REMOVED lines=17> */
.L_x_9964:
[----:B------:R-:W-:Y:S05]  /*6b70*/  BSYNC B0 ;  /* 0x0000000000007941 */ /* 0x000fea0003800000 */
.L_x_9963:
[----:B------:R-:W2:Y:S01]  /*6b80*/  SYNCS.PHASECHK.TRANS64.TRYWAIT P5, [R82+URZ+0x19cb0], R85 ;  /* 0x019cb055520075a7 */ /* 0x000ea200080a017f */
[----:B------:R-:W-:Y:S01]  /*6b90*/  BSSY B0, `(.L_x_9965) ;  /* 0x0000003000007945 */ /* 0x000fe20003800000 */
[----:B------:R-:W-:-:S03]  /*6ba0*/  ISETP.GE.AND P3, PT, R154, R84, PT ;  /* 0x000000549a00720c */ /* 0x000fc60003f66270 */
[----:B--2---:R-:W-:Y:S10]  /*6bb0*/  @!P5 BRA `(.L_x_9966) ;  /* 0x000001cc00a4d947 */ /* 0x004ff40003800000 */
.L_x_10274:
[----:B------:R-:W-:Y:S05]  /*6bc0*/  BSYNC B0 ;  /* 0x0000000000007941 */ /* 0x000fea0003800000 */
.L_x_9965:
[----:B------:R-:W-:Y:S04]  /*6bd0*/  BSSY B0, `(.L_x_9967) ;  /* 0x0000016000007945 */ /* 0x000fe80003800000 */
[----:B------:R-:W-:Y:S05]  /*6be0*/  @P3 BRA `(.L_x_9968) ;  /* 0x0000000000503947 */ /* 0x000fea0003800000 */
[----:B------:R-:W-:Y:S01]  /*6bf0*/  ULDC UR8, c[0x0][0x2f4] ;  /* 0x0000bd0000087ab9 */ /* 0x000fe20000000800 */
[----:B---3--:R-:W-:Y:S01]  /*6c00*/  IMAD.WIDE R12, R2, 0x80, R46 ;  /* 0x00000080020c7825 */ /* 0x008fe200078e022e */
[----:B------:R-:W-:Y:S01]  /*6c10*/  ISETP.GE.AND P5, PT, R152, UR8, PT ;  /* 0x0000000898007c0c */ /* 0x000fe2000bfa6270 */
[----:B------:R-:W-:Y:S01]  /*6c20*/  ULDC.64 UR4, c[0x0][0x328] ;  /* 0x0000ca0000047ab9 */ /* 0x000fe20000000a00 */
[----:B------:R-:W-:Y:S01]  /*6c30*/  ULDC.64 UR6, c[0x0][0x318] ;  /* 0x0000c60000067ab9 */ /* 0x000fe20000000a00 */
[----:B------:R-:W-:Y:S02]  /*6c40*/  IMAD.MOV.U32 R14, RZ, RZ, R56 ;  /* 0x000000ffff0e7224 */ /* 0x000fe400078e0038 */
[----:B------:R-:W-:Y:S02]  /*6c50*/  IMAD.MOV.U32 R15, RZ, RZ, R0 ;  /* 0x000000ffff0f7224 */ /* 0x000fe400078e0000 */
[----:B------:R-:W-:Y:S02]  /*6c60*/  IMAD R13, R13, UR4, RZ ;  /* 0x000000040d0d7c24 */ /* 0x000fe4000f8e02ff */
[----:B------:R-:W-:-:S04]  /*6c70*/  IMAD.WIDE.U32 R14, R12, UR4, R14 ;  /* 0x000000040c0e7c25 */ /* 0x000fc8000f8e000e */
[----:B-1----:R-:W1:Y:S01]  /*6c80*/  @!P5 LDS.128 R8, [R83+0x9000] ;  /* 0x009000005308d984 */ /* 0x002e620000000c00 */
[----:B------:R-:W-:Y:S01]  /*6c90*/  IMAD R13, R12, UR5, R13 ;  /* 0x000000050c0d7c24 */ /* 0x000fe2000f8e020d */
[----:B------:R-:W-:-:S04]  /*6ca0*/  IADD3 R28, P3, R14, UR6, RZ ;  /* 0x000000060e1c7c10 */ /* 0x000fc8000ff7e0ff */
[----:B------:R-:W-:Y:S02]  /*6cb0*/  IADD3.X R29, R15, UR7, R13, P3, !PT ;  /* 0x000000070f1d7c10 */ /* 0x000fe40009ffe40d */
[----:B------:R-:W-:-:S03]  /*6cc0*/  ISETP.GE.AND P3, PT, R80, UR8, PT ;  /* 0x0000000850007c0c */ /* 0x000fc6000bf66270 */
[----:B-1----:R-:W-:Y:S01]  /*6cd0*/  @!P5 STG.E.128 desc[UR42][R28.64], R8 ;  /* 0x000000081c00d986 */ /* 0x002fe2000c101d2a */
[----:B------:R-:W-:-:S09]  /*6ce0*/  ISETP.GE.AND P5, PT, R64, UR8, PT ;  /* 0x0000000840007c0c */ /* 0x000fd2000bfa6270 */
[----:B------:R-:W1:Y:S04]  /*6cf0*/  @!P3 LDS.128 R8, [R83+0xa000] ;  /* 0x00a000005308b984 */ /* 0x000e680000000c00 */
[----:B------:R-:W3:Y:S04]  /*6d00*/  @!P5 LDS.128 R12, [R83+0xb000] ;  /* 0x00b00000530cd984 */ /* 0x000ee80000000c00 */
[----:B-1----:R1:W-:Y:S04]  /*6d10*/  @!P3 STG.E.128 desc[UR42][R28.64+0x20], R8 ;  /* 0x000020081c00b986 */ /* 0x0023e8000c101d2a */
[----:B---3--:R1:W-:Y:S02]  /*6d20*/  @!P5 STG.E.128 desc[UR42][R28.64+0x40], R12 ;  /* 0x0000400c1c00d986 */ /* 0x0083e4000c101d2a */
.L_x_9968:
[----:B------:R-:W-:Y:S05]  /*6d30*/  BSYNC B0 ;  /* 0x0000000000007941 */ /* 0x000fea0003800000 */
.L_x_9967:
[----:B-1----:R-:W5:Y:S01]  /*6d40*/  LDL.LU R9, [R1+0x8] ;  /* 0x0000080001097983 */ /* 0x002f620000300800 */
[----:B0-2---:R-:W-:Y:S01]  /*6d50*/  @!P4 VIADD R82, R82, 0x19cc0 ;  /* 0x00019cc05252c836 */ /* 0x005fe20000000000 */
[----:B------:R-:W-:Y:S01]  /*6d60*/  PLOP3.LUT P3, PT, PT, PT, PT, 0x8, 0x0 ;  /* 0x000000000000781c */ /* 0x000fe20003f6e170 */
        /* <DEDUP_REMOVED lines=13> */
[----:B-----5:R-:W-:-:S05]  /*6e40*/  LOP3.LUT R9, R9, R8, RZ, 0x3c, !PT ;  /* 0x0000000809097212 */ /* 0x020fca00078e3cff */
[----:B------:R0:W-:Y:S01]  /*6e50*/  STL [R1+0x8], R9 ;  /* 0x0000080901007387 */ /* 0x0001e20000100800 */
[----:B------:R-:W-:Y:S05]  /*6e60*/  @P2 BRA `(.L_x_9969) ;  /* 0xffffffb800f42947 */ /* 0x000fea000383ffff */
.L_x_9925:
[----:B------:R-:W-:Y:S04]  /*6e70*/  BSSY B0, `(.L_x_9970) ;  /* 0x0000004000007945 */ /* 0x000fe80003800000 */
[----:B------:R-:W-:Y:S05]  /*6e80*/  @P3 BRA `(.L_x_9971) ;  /* 0x0000000000083947 */ /* 0x000fea0003800000 */
[----:B------:R-:W1:Y:S02]  /*6e90*/  FENCE.VIEW.ASYNC.G ;  /* 0x00000000000073c6 */ /* 0x000e640000000100 */
[----:B-1----:R-:W-:Y:S06]  /*6ea0*/  BAR.ARV 0xc, 0x200 ;  /* 0x0308000000007b1d */ /* 0x002fec0000002000 */
.L_x_9971:
[----:B------:R-:W-:Y:S05]  /*6eb0*/  BSYNC B0 ;  /* 0x0000000000007941 */ /* 0x000fea0003800000 */
.L_x_9970:
[----:B------:R-:W2:Y:S01]  /*6ec0*/  LDL R4, [R1+0x4c] ;  /* 0x00004c0001047983 */ /* 0x000ea20000100800 */
[----:B------:R-:W-:Y:S01]  /*6ed0*/  ULDC.64 UR6, c[0x0][0x998] ;  /* 0x0002660000067ab9 */ /* 0x000fe20000000a00 */
[----:B------:R-:W-:Y:S02]  /*6ee0*/  ULDC.64 UR4, c[0x0][0x990] ;  /* 0x0002640000047ab9 */ /* 0x000fe40000000a00 */
[----:B---3--:R-:W3:Y:S01]  /*6ef0*/  LDL R15, [R1+0x3c] ;  /* 0x00003c00010f7983 */ /* 0x008ee20000100800 */
[----:B------:R-:W-:Y:S02]  /*6f00*/  ISETP.NE.U32.AND P1, PT, RZ, UR6, PT ;  /* 0x00000006ff007c0c */ /* 0x000fe4000bf25070 */
[----:B------:R-:W-:Y:S01]  /*6f10*/  ISETP.NE.U32.AND P0, PT, RZ, UR4, PT ;  /* 0x00000004ff007c0c */ /* 0x000fe2000bf05070 */
[----:B------:R-:W4:Y:S01]  /*6f20*/  LDL R14, [R1+0xc] ;  /* 0x00000c00010e7983 */ /* 0x000f220000100800 */
[----:B------:R-:W-:Y:S02]  /*6f30*/  ISETP.NE.AND.EX P1, PT, RZ, UR7, PT, P1 ;  /* 0x00000007ff007c0c */ /* 0x000fe4000bf25310 */
[----:B------:R-:W-:-:S11]  /*6f40*/  ISETP.NE.AND.EX P0, PT, RZ, UR5, PT, P0 ;  /* 0x00000005ff007c0c */ /* 0x000fd6000bf05300 */
[----:B0-----:R-:W0:Y:S08]  /*6f50*/  @P1 LDC.64 R8, c[0x0][0x9b8] ;  /* 0x00026e00ff081b82 */ /* 0x001e300000000a00 */
[----:B------:R-:W1:Y:S08]  /*6f60*/  @P0 LDC.64 R6, c[0x0][0x9a8] ;  /* 0x00026a00ff060b82 */ /* 0x000e700000000a00 */
[----:B------:R-:W3:Y:S08]  /*6f70*/  @P0 LDC.64 R10, c[0x0][0x9b0] ;  /* 0x00026c00ff0a0b82 */ /* 0x000ef00000000a00 */
[----:B------:R-:W3:Y:S01]  /*6f80*/  @P1 LDC.64 R12, c[0x0][0x9c0] ;  /* 0x00027000ff0c1b82 */ /* 0x000ee20000000a00 */
[----:B--2---:R-:W-:-:S02]  /*6f90*/  @P1 SHF.R.S32.HI R5, RZ, 0x1f, R4 ;  /* 0x0000001fff051819 */ /* 0x004fc40000011404 */
[----:B------:R-:W-:-:S03]  /*6fa0*/  @P0 SHF.R.S32.HI R3, RZ, 0x1f, R4 ;  /* 0x0000001fff030819 */ /* 0x000fc60000011404 */
[----:B0-----:R-:W-:Y:S02]  /*6fb0*/  @P1 IMAD R2, R5, R8, RZ ;  /* 0x0000000805021224 */ /* 0x001fe400078e02ff */
[-C--:B-1----:R-:W-:Y:S02]  /*6fc0*/  @P0 IMAD R0, R3, R6.reuse, RZ ;  /* 0x0000000603000224 */ /* 0x082fe400078e02ff */
[C---:B------:R-:W-:Y:S02]  /*6fd0*/  @P1 IMAD R9, R4.reuse, R9, R2 ;  /* 0x0000000904091224 */ /* 0x040fe400078e0202 */
[C---:B------:R-:W-:Y:S02]  /*6fe0*/  @P0 IMAD R7, R4.reuse, R7, R0 ;  /* 0x0000000704070224 */ /* 0x040fe400078e0200 */
[----:B------:R-:W-:-:S04]  /*6ff0*/  @P0 IMAD.WIDE.U32 R2, R4, R6, RZ ;  /* 0x0000000604020225 */ /* 0x000fc800078e00ff */
[----:B------:R-:W-:-:S04]  /*7000*/  @P1 IMAD.WIDE.U32 R4, R4, R8, RZ ;  /* 0x0000000804041225 */ /* 0x000fc800078e00ff */
[----:B------:R-:W-:Y:S02]  /*7010*/  @P0 IMAD.IADD R3, R3, 0x1, R7 ;  /* 0x0000000103030824 */ /* 0x000fe400078e0207 */
[----:B------:R-:W-:Y:S02]  /*7020*/  @P1 IMAD.IADD R5, R5, 0x1, R9 ;  /* 0x0000000105051824 */ /* 0x000fe400078e0209 */
[----:B---3--:R-:W-:-:S04]  /*7030*/  @P0 IMAD.WIDE.U32 R2, R15, R10, R2 ;  /* 0x0000000a0f020225 */ /* 0x008fc800078e0002 */
[C---:B------:R-:W-:Y:S01]  /*7040*/  @P1 IMAD.WIDE.U32 R6, R15.reuse, R12, R4 ;  /* 0x0000000c0f061225 */ /* 0x040fe200078e0004 */
[----:B------:R-:W-:Y:S01]  /*7050*/  @P0 LEA R4, P2, R2, UR4, 0x2 ;  /* 0x0000000402040c11 */ /* 0x000fe2000f8410ff */
[----:B------:R-:W-:Y:S02]  /*7060*/  ULDC UR4, c[0x0][0x988] ;  /* 0x0002620000047ab9 */ /* 0x000fe40000000800 */
[C---:B------:R-:W-:Y:S01]  /*7070*/  @P0 IMAD R5, R15.reuse, R11, R3 ;  /* 0x0000000b0f050224 */ /* 0x040fe200078e0203 */
[----:B------:R-:W-:Y:S01]  /*7080*/  @P1 LEA R8, P3, R6, UR6, 0x2 ;  /* 0x0000000606081c11 */ /* 0x000fe2000f8610ff */
[----:B------:R-:W-:Y:S02]  /*7090*/  @P1 IMAD R3, R15, R13, R7 ;  /* 0x0000000d0f031224 */ /* 0x000fe400078e0207 */
[----:B------:R-:W-:Y:S01]  /*70a0*/  IMAD.MOV.U32 R7, RZ, RZ, 0x3f800000 ;  /* 0x3f800000ff077424 */ /* 0x000fe200078e00ff */
[----:B------:R-:W-:Y:S01]  /*70b0*/  @P0 LEA.HI.X R5, R2, UR5, R5, 0x2, P2 ;  /* 0x0000000502050c11 */ /* 0x000fe200090f1405 */
[----:B------:R-:W-:Y:S01]  /*70c0*/  IMAD.MOV.U32 R0, RZ, RZ, 0x3f800000 ;  /* 0x3f800000ff007424 */ /* 0x000fe200078e00ff */
[----:B------:R-:W-:Y:S01]  /*70d0*/  @P1 LEA.HI.X R9, R6, UR7, R3, 0x2, P3 ;  /* 0x0000000706091c11 */ /* 0x000fe200098f1403 */
[----:B------:R-:W0:Y:S02]  /*70e0*/  LDC R2, c[0x0][0x448] ;  /* 0x00011200ff027b82 */ /* 0x000e240000000800 */
[----:B------:R1:W2:Y:S04]  /*70f0*/  @P0 LDG.E R7, desc[UR42][R4.64] ;  /* 0x0000002a04070981 */ /* 0x0002a8000c1e1900 */
[----:B------:R-:W2:Y:S01]  /*7100*/  @P1 LDG.E R0, desc[UR42][R8.64] ;  /* 0x0000002a08001981 */ /* 0x000ea2000c1e1900 */
[----:B----4-:R-:W-:Y:S01]  /*7110*/  VIADD R6, R14, 0xbf ;  /* 0x000000bf0e067836 */ /* 0x010fe20000000000 */
[----:B0-----:R-:W-:-:S02]  /*7120*/  ISETP.NE.AND P1, PT, R2, 0x1, PT ;  /* 0x000000010200780c */ /* 0x001fc40003f25270 */
[----:B------:R-:W0:Y:S11]  /*7130*/  LDC.64 R2, c[0x0][0x9e0] ;  /* 0x00027800ff027b82 */ /* 0x000e360000000a00 */
[----:B------:R-:W3:Y:S08]  /*7140*/  @P1 LDC R11, c[0x0][0x44c] ;  /* 0x00011300ff0b1b82 */ /* 0x000ef00000000800 */
[----:B------:R-:W4:Y:S01]  /*7150*/  @P1 LDC R10, c[0x0][0x450] ;  /* 0x00011400ff0a1b82 */ /* 0x000f220000000800 */
[----:B0-----:R-:W-:Y:S01]  /*7160*/  ISETP.GE.AND P2, PT, R3, 0x1, PT ;  /* 0x000000010300780c */ /* 0x001fe20003f46270 */
[----:B---3--:R-:W-:-:S05]  /*7170*/  @P1 IMAD.HI.U32 R11, R6, R11, RZ ;  /* 0x0000000b060b1227 */ /* 0x008fca00078e00ff */
[----:B----4-:R-:W-:-:S05]  /*7180*/  @P1 SHF.R.U32.HI R6, RZ, R10, R11 ;  /* 0x0000000aff061219 */ /* 0x010fca000001160b */
[----:B-1----:R-:W-:-:S04]  /*7190*/  IMAD.IADD R5, R87, 0x1, R6 ;  /* 0x0000000157057824 */ /* 0x002fc800078e0206 */
[----:B------:R-:W-:Y:S02]  /*71a0*/  IMAD.IADD R4, R5, 0x1, R2 ;  /* 0x0000000105047824 */ /* 0x000fe400078e0202 */
        /* <DEDUP_REMOVED lines=14> */
.L_x_9974:
[----:B------:R-:W-:-:S13]  /*7290*/  ISETP.NE.AND P0, PT, R3, 0x1, PT ;  /* 0x000000010300780c */ /* 0x000fda0003f05270 */
[----:B------:R-:W0:Y:S02]  /*72a0*/  @P0 LDC.64 R6, c[0x0][0x9e8] ;  /* 0x00027a00ff060b82 */ /* 0x000e240000000a00 */
[----:B0-----:R-:W-:-:S05]  /*72b0*/  @P0 IMAD.HI.U32 R6, R0, R6, RZ ;  /* 0x0000000600060227 */ /* 0x001fca00078e00ff */
[----:B------:R-:W-:-:S07]  /*72c0*/  @P0 SHF.R.U32.HI R0, RZ, R7, R6 ;  /* 0x00000007ff000219 */ /* 0x000fce0000011606 */
.L_x_9975:
[----:B------:R-:W-:Y:S05]  /*72d0*/  BSYNC B0 ;  /* 0x0000000000007941 */ /* 0x000fea0003800000 */
.L_x_9973:
[----:B------:R-:W-:-:S05]  /*72e0*/  IMAD R5, R0, R3, R3 ;  /* 0x0000000300057224 */ /* 0x000fca00078e0203 */
[----:B------:R-:W-:-:S07]  /*72f0*/  VIMNMX R4, R4, R5, PT ;  /* 0x0000000504047248 */ /* 0x000fce0003fe0100 */
.L_x_9972:
        /* <DEDUP_REMOVED lines=24> */
.L_x_9978:
[----:B------:R-:W-:-:S13]  /*7480*/  ISETP.NE.AND P0, PT, R3, 0x1, PT ;  /* 0x000000010300780c */ /* 0x000fda0003f05270 */
[----:B------:R-:W0:Y:S02]  /*7490*/  @P0 LDC.64 R6, c[0x0][0x9e8] ;  /* 0x00027a00ff060b82 */ /* 0x000e240000000a00 */
[----:B0-----:R-:W-:-:S05]  /*74a0*/  @P0 IMAD.HI.U32 R6, R0, R6, RZ ;  /* 0x0000000600060227 */ /* 0x001fca00078e00ff */
[----:B------:R-:W-:-:S07]  /*74b0*/  @P0 SHF.R.U32.HI R0, RZ, R7, R6 ;  /* 0x00000007ff000219 */ /* 0x000fce0000011606 */
.L_x_9979:
[----:B------:R-:W-:Y:S05]  /*74c0*/  BSYNC B0 ;  /* 0x0000000000007941 */ /* 0x000fea0003800000 */
.L_x_9977:
[----:B------:R-:W-:-:S05]  /*74d0*/  IMAD R3, R0, R3, RZ ;  /* 0x0000000300037224 */ /* 0x000fca00078e02ff */
[----:B------:R-:W-:-:S07]  /*74e0*/  VIMNMX R4, R4, R3, !PT ;  /* 0x0000000304047248 */ /* 0x000fce0007fe0100 */
.L_x_9976:
[----:B------:R-:W-:Y:S01]  /*74f0*/  SHF.R.S32.HI R3, RZ, 0x1f, R4 ;  /* 0x0000001fff037819 */ /* 0x000fe20000011404 */
[----:B------:R-:W-:Y:S01]  /*7500*/  BSSY B0, `(.L_x_9980) ;  /* 0x0000027000007945 */ /* 0x000fe20003800000 */
[----:B------:R-:W-:Y:S02]  /*7510*/  IMAD.MOV.U32 R88, RZ, RZ, RZ ;  /* 0x000000ffff587224 */ /* 0x000fe400078e00ff */
[----:B------:R-:W-:-:S04]  /*7520*/  LEA.HI R3, R3, R4, RZ, 0x7 ;  /* 0x0000000403037211 */ /* 0x000fc800078f38ff */
[----:B------:R-:W-:-:S04]  /*7530*/  SHF.R.S32.HI R3, RZ, 0x7, R3 ;  /* 0x00000007ff037819 */ /* 0x000fc80000011403 */
        /* <DEDUP_REMOVED lines=35> */
.L_x_9981:
[----:B------:R-:W-:Y:S05]  /*7770*/  BSYNC B0 ;  /* 0x0000000000007941 */ /* 0x000fea0003800000 */
.L_x_9980:
[----:B------:R-:W2:Y:S01]  /*7780*/  LDL R0, [R1+0x68] ;  /* 0x0000680001007983 */ /* 0x000ea20000100800 */
[----:B------:R-:W-:Y:S02]  /*7790*/  PLOP3.LUT P0, PT, PT, PT, PT, 0x80, 0x0 ;  /* 0x000000000000781c */ /* 0x000fe40003f0f070 */
        /* <DEDUP_REMOVED lines=25> */
[----:B--2---:R-:W-:Y:S02]  /*7930*/  IMAD R3, R0, R88, R11 ;  /* 0x0000005800037224 */ /* 0x004fe400078e020b */
[----:B------:R-:W-:-:S03]  /*7940*/  IMAD.MOV.U32 R0, RZ, RZ, RZ ;  /* 0x000000ffff007224 */ /* 0x000fc600078e00ff */
[----:B------:R0:W-:Y:S01]  /*7950*/  STL [R1+0x38], R3 ;  /* 0x0000380301007387 */ /* 0x0001e20000100800 */
[----:B------:R-:W-:Y:S02]  /*7960*/  VIADDMNMX R88, R3, R88, R9, PT ;  /* 0x0000005803587246 */ /* 0x000fe40003800109 */
[----:B------:R-:W-:Y:S02]  /*7970*/  CS2R R8, SRZ ;  /* 0x0000000000087805 */ /* 0x000fe4000001ff00 */
        /* <DEDUP_REMOVED lines=34> */
.L_x_9984:
[----:B------:R-:W-:Y:S05]  /*7ba0*/  BSYNC B6 ;  /* 0x0000000000067941 */ /* 0x000fea0003800000 */
.L_x_9983:
        /* <DEDUP_REMOVED lines=13> */
.L_x_9988:
[----:B-1----:R1:W2:Y:S02]  /*7c80*/  SYNCS.PHASECHK.TRANS64.TRYWAIT P0, [R16+URZ+0x19c00], R3 ;  /* 0x019c0003100075a7 */ /* 0x0022a4000800017f */
[----:B--2---:R-:W-:Y:S05]  /*7c90*/  @!P0 NANOSLEEP.SYNCS 0x989680 ;  /* 0x009896800000895d */ /* 0x004fea0003900000 */
[----:B------:R-:W2:Y:S02]  /*7ca0*/  @!P0 SYNCS.PHASECHK.TRANS64 P0, [R16+URZ+0x19c00], R3 ;  /* 0x019c0003100085a7 */ /* 0x000ea4000800007f */
[----:B--2---:R-:W-:Y:S05]  /*7cb0*/  @!P0 BRA `(.L_x_9988) ;  /* 0xfffffffc00f08947 */ /* 0x004fea000383ffff */
.L_x_9987:
[----:B------:R-:W-:Y:S05]  /*7cc0*/  BSYNC B0 ;  /* 0x0000000000007941 */ /* 0x000fea0003800000 */
.L_x_9986:
[----:B------:R-:W-:Y:S05]  /*7cd0*/  BRA `(.L_x_9989) ;  /* 0x00000044006c7947 */ /* 0x000fea0003800000 */
.L_x_9985:
        /* <DEDUP_REMOVED lines=30> */
.L_x_9991:
[----:B------:R-:W-:Y:S05]  /*7ec0*/  BSYNC B6 ;  /* 0x0000000000067941 */ /* 0x000fea0003800000 */
.L_x_9990:
[----:B------:R-:W2:Y:S01]  /*7ed0*/  LDL R21, [R1+0xc] ;  /* 0x00000c0001157983 */ /* 0x000ea20000100800 */
[----:B------:R-:W-:-:S03]  /*7ee0*/  ULDC.U8 UR4, c[0x0][0x410] ;  /* 0x0001040000047ab9 */ /* 0x000fc60000000000 */
[----:B------:R-:W3:Y:S01]  /*7ef0*/  LDL R20, [R1+0x50] ;  /* 0x0000500001147983 */ /* 0x000ee20000100800 */
[----:B------:R-:W-:Y:S01]  /*7f00*/  ISETP.NE.AND P0, PT, RZ, UR4, PT ;  /* 0x00000004ff007c0c */ /* 0x000fe2000bf05270 */
[----:B------:R-:W-:Y:S01]  /*7f10*/  BSSY B0, `(.L_x_9992) ;  /* 0x000042f000007945 */ /* 0x000fe20003800000 */
[----:B--2---:R-:W-:Y:S02]  /*7f20*/  IMAD.IADD R10, R154, 0x1, R21 ;  /* 0x000000019a0a7824 */ /* 0x004fe400078e0215 */
[----:B---3--:R-:W-:-:S09]  /*7f30*/  IMAD.IADD R37, R16, 0x1, R20 ;  /* 0x0000000110257824 */ /* 0x008fd200078e0214 */
[----:B------:R-:W-:Y:S05]  /*7f40*/  @!P0 BRA `(.L_x_9993) ;  /* 0x0000001c00448947 */ /* 0x000fea0003800000 */
[----:B------:R-:W0:Y:S01]  /*7f50*/  LDC R39, c[0x0][0x448] ;  /* 0x00011200ff277b82 */ /* 0x000e220000000800 */
[----:B------:R-:W-:Y:S01]  /*7f60*/  IMAD.MOV.U32 R5, RZ, RZ, R10 ;  /* 0x000000ffff057224 */ /* 0x000fe200078e000a */
        /* <DEDUP_REMOVED lines=8> */
[----:B------:R-:W1:Y:S01]  /*7ff0*/  @P0 LDC R7, c[0x0][0x450] ;  /* 0x00011400ff070b82 */ /* 0x000e620000000800 */
[----:B0-----:R-:W-:-:S05]  /*8000*/  @P0 IMAD.HI.U32 R0, R10, R3, RZ ;  /* 0x000000030a000227 */ /* 0x001fca00078e00ff */
[----:B-1----:R-:W-:Y:S01]  /*8010*/  @P0 SHF.R.U32.HI R5, RZ, R7, R0 ;  /* 0x00000007ff050219 */ /* 0x002fe20000011600 */
[----:B------:R-:W-:-:S03]  /*8020*/  IMAD.MOV.U32 R7, RZ, RZ, R29 ;  /* 0x000000ffff077224 */ /* 0x000fc600078e001d */
[----:B------:R-:W-:Y:S01]  /*8030*/  SHF.R.S32.HI R0, RZ, 0x1f, R5 ;  /* 0x0000001fff007819 */ /* 0x000fe20000011405 */
[----:B------:R-:W-:-:S04]  /*8040*/  IMAD.WIDE.U32 R6, R5, UR4, R6 ;  /* 0x0000000405067c25 */ /* 0x000fc8000f8e0006 */
[----:B------:R-:W-:Y:S02]  /*8050*/  IMAD R4, R0, UR4, RZ ;  /* 0x0000000400047c24 */ /* 0x000fe4000f8e02ff */
[----:B------:R-:W-:-:S04]  /*8060*/  IMAD.WIDE.U32 R8, R5, UR6, R8 ;  /* 0x0000000605087c25 */ /* 0x000fc8000f8e0008 */
[----:B------:R-:W-:Y:S02]  /*8070*/  IMAD R0, R0, UR6, RZ ;  /* 0x0000000600007c24 */ /* 0x000fe4000f8e02ff */
[C---:B------:R-:W-:Y:S01]  /*8080*/  IMAD R13, R5.reuse, UR5, R4 ;  /* 0x00000005050d7c24 */ /* 0x040fe2000f8e0204 */
        /* <DEDUP_REMOVED lines=12> */
.L_x_10280:
[----:B0-----:R-:W5:Y:S04]  /*8150*/  LDL R5, [R1] ;  /* 0x0000000001057983 */ /* 0x001f680000100800 */
[----:B------:R-:W2:Y:S01]  /*8160*/  LDL R6, [R1+0x60] ;  /* 0x0000600001067983 */ /* 0x000ea20000100800 */
[----:B------:R-:W-:Y:S01]  /*8170*/  BSSY B1, `(.L_x_9995) ;  /* 0x0000030000017945 */ /* 0x000fe20003800000 */
[----:B------:R-:W-:Y:S02]  /*8180*/  CS2R R26, SRZ ;  /* 0x00000000001a7805 */ /* 0x000fe4000001ff00 */
[----:B------:R-:W-:Y:S02]  /*8190*/  CS2R R12, SRZ ;  /* 0x00000000000c7805 */ /* 0x000fe4000001ff00 */
[----:B------:R-:W-:-:S02]  /*81a0*/  CS2R R8, SRZ ;  /* 0x0000000000087805 */ /* 0x000fc4000001ff00 */
[----:B------:R-:W-:Y:S02]  /*81b0*/  CS2R R24, SRZ ;  /* 0x0000000000187805 */ /* 0x000fe4000001ff00 */
[----:B------:R-:W-:Y:S01]  /*81c0*/  CS2R R20, SRZ ;  /* 0x0000000000147805 */ /* 0x000fe2000001ff00 */
[----:B-----5:R-:W-:Y:S01]  /*81d0*/  IMAD R39, R5, R39, RZ ;  /* 0x0000002705277224 */ /* 0x020fe200078e02ff */
[----:B--2---:R-:W-:-:S04]  /*81e0*/  LEA.HI R5, R6, R6, RZ, 0x1 ;  /* 0x0000000606057211 */ /* 0x004fc800078f08ff */
[----:B------:R-:W-:Y:S02]  /*81f0*/  ISETP.GE.AND P0, PT, R10, R39, PT ;  /* 0x000000270a00720c */ /* 0x000fe40003f06270 */
[----:B------:R-:W-:Y:S02]  /*8200*/  CS2R R10, SRZ ;  /* 0x00000000000a7805 */ /* 0x000fe4000001ff00 */
[----:B------:R-:W-:-:S05]  /*8210*/  LOP3.LUT R5, R5, 0xfffffffe, RZ, 0xc0, !PT ;  /* 0xfffffffe05057812 */ /* 0x000fca00078ec0ff */
[----:B------:R-:W-:-:S05]  /*8220*/  IMAD.IADD R5, R6, 0x1, -R5 ;  /* 0x0000000106057824 */ /* 0x000fca00078e0a05 */
[----:B------:R-:W-:Y:S01]  /*8230*/  SHF.L.U32 R5, R5, 0x1f, RZ ;  /* 0x0000001f05057819 */ /* 0x000fe200000006ff */
[----:B------:R-:W-:Y:S06]  /*8240*/  @P0 BRA `(.L_x_9996) ;  /* 0x0000000000880947 */ /* 0x000fec0003800000 */
[----:B------:R-:W2:Y:S01]  /*8250*/  LDL R34, [R1+0x28] ;  /* 0x0000280001227983 */ /* 0x000ea20000100800 */
[----:B------:R-:W-:-:S03]  /*8260*/  ULDC UR4, c[0x0][0x3f4] ;  /* 0x0000fd0000047ab9 */ /* 0x000fc60000000800 */
[----:B------:R-:W3:Y:S04]  /*8270*/  LDL.64 R28, [R1+0x10] ;  /* 0x00001000011c7983 */ /* 0x000ee80000100a00 */
[----:B------:R-:W4:Y:S01]  /*8280*/  LDL R15, [R1+0x2c] ;  /* 0x00002c00010f7983 */ /* 0x000f220000100800 */
[----:B------:R-:W-:Y:S02]  /*8290*/  CS2R R20, SRZ ;  /* 0x0000000000147805 */ /* 0x000fe4000001ff00 */
[----:B------:R-:W-:Y:S02]  /*82a0*/  CS2R R12, SRZ ;  /* 0x00000000000c7805 */ /* 0x000fe4000001ff00 */
[----:B------:R-:W-:Y:S02]  /*82b0*/  CS2R R24, SRZ ;  /* 0x0000000000187805 */ /* 0x000fe4000001ff00 */
[----:B------:R-:W-:-:S02]  /*82c0*/  CS2R R26, SRZ ;  /* 0x00000000001a7805 */ /* 0x000fc4000001ff00 */
[----:B------:R-:W-:Y:S02]  /*82d0*/  CS2R R10, SRZ ;  /* 0x00000000000a7805 */ /* 0x000fe4000001ff00 */
[----:B--2---:R-:W-:Y:S02]  /*82e0*/  ISETP.GE.AND P2, PT, R34, UR4, PT ;  /* 0x0000000422007c0c */ /* 0x004fe4000bf46270 */
[----:B------:R-:W-:Y:S02]  /*82f0*/  SHF.R.S32.HI R7, RZ, 0x1f, R34 ;  /* 0x0000001fff077819 */ /* 0x000fe40000011422 */
[----:B---3--:R-:W-:Y:S02]  /*8300*/  ISETP.GE.AND P1, PT, R28, UR4, PT ;  /* 0x000000041c007c0c */ /* 0x008fe4000bf26270 */
[----:B----4-:R-:W-:Y:S02]  /*8310*/  ISETP.GE.AND P0, PT, R15, UR4, PT ;  /* 0x000000040f007c0c */ /* 0x010fe4000bf06270 */
[----:B------:R-:W-:-:S05]  /*8320*/  SHF.R.S32.HI R9, RZ, 0x1f, R15 ;  /* 0x0000001fff097819 */ /* 0x000fca000001140f */
[CC--:B------:R-:W-:Y:S02]  /*8330*/  @!P2 IADD3 R32, P6, R34.reuse, R3.reuse, RZ ;  /* 0x000000032220a210 */ /* 0x0c0fe40007fde0ff */
[-C--:B------:R-:W-:Y:S02]  /*8340*/  @!P2 IADD3 R34, P5, R34, R14.reuse, RZ ;  /* 0x0000000e2222a210 */ /* 0x080fe40007fbe0ff */
[-C--:B------:R-:W-:Y:S01]  /*8350*/  @!P1 IADD3 R30, P3, R28, R3.reuse, RZ ;  /* 0x000000031c1e9210 */ /* 0x080fe20007f7e0ff */
[--C-:B-1----:R-:W-:Y:S02]  /*8360*/  @!P2 IMAD.X R33, R0, 0x1, R7.reuse, P6 ;  /* 0x000000010021a824 */ /* 0x102fe400030e0607 */
[----:B------:R-:W-:Y:S01]  /*8370*/  @!P2 IMAD.X R35, R4, 0x1, R7, P5 ;  /* 0x000000010423a824 */ /* 0x000fe200028e0607 */
[C---:B------:R-:W-:Y:S02]  /*8380*/  @!P0 IADD3 R6, P4, R15.reuse, R3, RZ ;  /* 0x000000030f068210 */ /* 0x040fe40007f9e0ff */
[----:B------:R-:W-:Y:S01]  /*8390*/  @!P1 SHF.R.S32.HI R3, RZ, 0x1f, R28 ;  /* 0x0000001fff039819 */ /* 0x000fe2000001141c */
[----:B------:R0:W5:Y:S01]  /*83a0*/  @!P2 LD.E.64 R20, desc[UR42][R32.64] ;  /* 0x0000002a2014a980 */ /* 0x000162000c101b00 */
[-C--:B------:R-:W-:Y:S01]  /*83b0*/  @!P1 IADD3 R28, P6, R28, R14.reuse, RZ ;  /* 0x0000000e1c1c9210 */ /* 0x080fe20007fde0ff */
[C---:B------:R-:W-:Y:S01]  /*83c0*/  @!P0 IMAD.X R7, R0.reuse, 0x1, R9, P4 ;  /* 0x0000000100078824 */ /* 0x040fe200020e0609 */
[----:B------:R-:W-:Y:S01]  /*83d0*/  @!P0 IADD3 R14, P5, R15, R14, RZ ;  /* 0x0000000e0f0e8210 */ /* 0x000fe20007fbe0ff */
[--C-:B------:R-:W-:Y:S01]  /*83e0*/  @!P1 IMAD.X R31, R0, 0x1, R3.reuse, P3 ;  /* 0x00000001001f9824 */ /* 0x100fe200018e0603 */
[----:B------:R0:W5:Y:S01]  /*83f0*/  @!P2 LD.E.64 R12, desc[UR42][R34.64] ;  /* 0x0000002a220ca980 */ /* 0x000162000c101b00 */
[----:B------:R-:W-:-:S02]  /*8400*/  @!P1 IMAD.X R29, R4, 0x1, R3, P6 ;  /* 0x00000001041d9824 */ /* 0x000fc400030e0603 */
[----:B------:R-:W-:Y:S01]  /*8410*/  @!P0 IMAD.X R15, R4, 0x1, R9, P5 ;  /* 0x00000001040f8824 */ /* 0x000fe200028e0609 */
[----:B------:R-:W-:Y:S01]  /*8420*/  CS2R R8, SRZ ;  /* 0x0000000000087805 */ /* 0x000fe2000001ff00 */
[----:B------:R0:W5:Y:S04]  /*8430*/  @!P1 LD.E.64 R24, desc[UR42][R30.64] ;  /* 0x0000002a1e189980 */ /* 0x000168000c101b00 */
[----:B------:R0:W5:Y:S04]  /*8440*/  @!P1 LD.E.64 R26, desc[UR42][R28.64] ;  /* 0x0000002a1c1a9980 */ /* 0x000168000c101b00 */
[----:B------:R0:W5:Y:S04]  /*8450*/  @!P0 LD.E.64 R10, desc[UR42][R6.64] ;  /* 0x0000002a060a8980 */ /* 0x000168000c101b00 */
[----:B------:R0:W5:Y:S02]  /*8460*/  @!P0 LD.E.64 R8, desc[UR42][R14.64] ;  /* 0x0000002a0e088980 */ /* 0x000164000c101b00 */
.L_x_9996:
[----:B------:R-:W-:Y:S05]  /*8470*/  BSYNC B1 ;  /* 0x0000000000017941 */ /* 0x000fea0003800000 */
.L_x_9995:
[----:B-1----:R-:W2:Y:S01]  /*8480*/  LDL.LU R0, [R1+0x44] ;  /* 0x0000440001007983 */ /* 0x002ea20000300800 */
[----:B------:R-:W1:Y:S01]  /*8490*/  SYNCS.PHASECHK.TRANS64.TRYWAIT P0, [R16+URZ+0x19c00], R5 ;  /* 0x019c0005100075a7 */ /* 0x000e62000800017f */
[----:B------:R-:W-:Y:S01]  /*84a0*/  BSSY B1, `(.L_x_9997) ;  /* 0x0000005000017945 */ /* 0x000fe20003800000 */
[----:B--2---:R-:W-:-:S05]  /*84b0*/  IMAD R0, R0, -0xc0, R39 ;  /* 0xffffff4000007824 */ /* 0x004fca00078e0227 */
[----:B------:R-:W-:-:S04]  /*84c0*/  VIMNMX R3, R0, 0xc0, PT ;  /* 0x000000c000037848 */ /* 0x000fc80003fe0100 */
[----:B------:R-:W-:Y:S01]  /*84d0*/  ISETP.GE.AND P1, PT, R154, R3, PT ;  /* 0x000000039a00720c */ /* 0x000fe20003f26270 */
[----:B-1----:R-:W-:-:S12]  /*84e0*/  @!P0 BRA `(.L_x_9998) ;  /* 0x000001b400d88947 */ /* 0x002fd80003800000 */
.L_x_10281:
[----:B------:R-:W-:Y:S05]  /*84f0*/  BSYNC B1 ;  /* 0x0000000000017941 */ /* 0x000fea0003800000 */
.L_x_9997:
[----:B------:R-:W-:Y:S05]  /*8500*/  @P1 BRA `(.L_x_9999) ;  /* 0x0000003c003c1947 */ /* 0x000fea0003800000 */
[----:B0-----:R-:W2:Y:S01]  /*8510*/  LDL.64 R6, [R1+0x10] ;  /* 0x0000100001067983 */ /* 0x001ea20000100a00 */
[----:B------:R-:W2:Y:S03]  /*8520*/  LDC R0, c[0x0][0x3f4] ;  /* 0x0000fd00ff007b82 */ /* 0x000ea60000000800 */
[----:B---3--:R-:W3:Y:S04]  /*8530*/  LDL R4, [R1+0x28] ;  /* 0x0000280001047983 */ /* 0x008ee80000100800 */
[----:B------:R-:W4:Y:S01]  /*8540*/  LDL R3, [R1+0x2c] ;  /* 0x00002c0001037983 */ /* 0x000f220000100800 */
[----:B------:R-:W-:Y:S01]  /*8550*/  BSSY B1, `(.L_x_10000) ;  /* 0x000007b000017945 */ /* 0x000fe20003800000 */
[----:B--2---:R-:W-:-:S02]  /*8560*/  ISETP.GE.AND P0, PT, R6, R0, PT ;  /* 0x000000000600720c */ /* 0x004fc40003f06270 */
[-C--:B---3--:R-:W-:Y:S02]  /*8570*/  ISETP.GE.AND P1, PT, R4, R0.reuse, PT ;  /* 0x000000000400720c */ /* 0x088fe40003f26270 */
[----:B----4-:R-:W-:-:S09]  /*8580*/  ISETP.GE.AND P2, PT, R3, R0, PT ;  /* 0x000000000300720c */ /* 0x010fd20003f46270 */
[----:B------:R-:W-:Y:S05]  /*8590*/  @P0 BRA `(.L_x_10001) ;  /* 0x0000000400d80947 */ /* 0x000fea0003800000 */
[----:B-1----:R-:W0:Y:S01]  /*85a0*/  LDS.128 R4, [R37+0xf000] ;  /* 0x00f0000025047984 */ /* 0x002e220000000c00 */
        /* <DEDUP_REMOVED lines=11> */
[----:B------:R-:W-:-:S02]  /*8660*/  SHF.R.U32.HI R32, RZ, 0x10, R25 ;  /* 0x00000010ff207819 */ /* 0x000fc40000011619 */
[----:B------:R-:W-:Y:S02]  /*8670*/  SHF.R.U32.HI R15, RZ, 0x8, R26 ;  /* 0x00000008ff0f7819 */ /* 0x000fe4000001161a */
[----:B------:R-:W-:Y:S01]  /*8680*/  PRMT R28, R31, 0x7604, R28 ;  /* 0x000076041f1c7816 */ /* 0x000fe2000000001c */
[----:B------:R-:W-:Y:S01]  /*8690*/  IMAD.U32 R31, R30, 0x10000, RZ ;  /* 0x000100001e1f7824 */ /* 0x000fe200078e00ff */
[----:B------:R-:W-:Y:S02]  /*86a0*/  PRMT R3, R3, 0x7604, R0 ;  /* 0x0000760403037816 */ /* 0x000fe40000000000 */
[----:B------:R-:W-:Y:S01]  /*86b0*/  LOP3.LUT R29, R15, 0xff, RZ, 0xc0, !PT ;  /* 0x000000ff0f1d7812 */ /* 0x000fe200078ec0ff */
[----:B------:R-:W-:Y:S01]  /*86c0*/  IMAD.U32 R15, R32, 0x10000, RZ ;  /* 0x00010000200f7824 */ /* 0x000fe200078e00ff */
[----:B------:R-:W-:Y:S02]  /*86d0*/  LOP3.LUT R0, R26, 0xff, RZ, 0xc0, !PT ;  /* 0x000000ff1a007812 */ /* 0x000fe400078ec0ff */
[----:B------:R-:W-:-:S02]  /*86e0*/  LOP3.LUT R31, R28, 0xff0000, R31, 0xf8, !PT ;  /* 0x00ff00001c1f7812 */ /* 0x000fc400078ef81f */
[----:B------:R-:W-:Y:S02]  /*86f0*/  PRMT R29, R29, 0x7604, R0 ;  /* 0x000076041d1d7816 */ /* 0x000fe40000000000 */
[----:B------:R-:W-:Y:S02]  /*8700*/  LOP3.LUT R15, R14, 0xff0000, R15, 0xf8, !PT ;  /* 0x00ff00000e0f7812 */ /* 0x000fe400078ef80f */
[--C-:B------:R-:W-:Y:S02]  /*8710*/  LOP3.LUT R29, R29, 0xff0000, R26.reuse, 0xf8, !PT ;  /* 0x00ff00001d1d7812 */ /* 0x100fe400078ef81a */
[----:B------:R-:W-:Y:S02]  /*8720*/  LOP3.LUT R31, R31, 0xff000000, R27, 0xf8, !PT ;  /* 0xff0000001f1f7812 */ /* 0x000fe400078ef81b */
[----:B------:R-:W-:Y:S02]  /*8730*/  LOP3.LUT R27, R15, 0xff000000, R25, 0xf8, !PT ;  /* 0xff0000000f1b7812 */ /* 0x000fe400078ef819 */
[----:B------:R-:W-:-:S02]  /*8740*/  LOP3.LUT R30, R29, 0xff000000, R26, 0xf8, !PT ;  /* 0xff0000001d1e7812 */ /* 0x000fc400078ef81a */
[--C-:B------:R-:W-:Y:S02]  /*8750*/  LOP3.LUT R3, R3, 0xff0000, R24.reuse, 0xf8, !PT ;  /* 0x00ff000003037812 */ /* 0x100fe400078ef818 */
[-C--:B0-----:R-:W-:Y:S02]  /*8760*/  F2FP.F16.E4M3.UNPACK_B R0, R6.reuse.H1 ;  /* 0x00000006ff00723e */ /* 0x081fe400030006ff */
[----:B------:R-:W-:Y:S02]  /*8770*/  F2FP.F16.E4M3.UNPACK_B R32, R31 ;  /* 0x0000001fff20723e */ /* 0x000fe400020006ff */
[----:B------:R-:W-:Y:S01]  /*8780*/  F2FP.F16.E4M3.UNPACK_B R26, R27 ;  /* 0x0000001bff1a723e */ /* 0x000fe200020006ff */
[----:B------:R-:W-:Y:S01]  /*8790*/  HADD2.F32 R15, -RZ, R0.H1_H1 ;  /* 0x30000000ff0f7230 */ /* 0x000fe20000004100 */
[----:B------:R-:W-:Y:S01]  /*87a0*/  LOP3.LUT R28, R3, 0xff000000, R24, 0xf8, !PT ;  /* 0xff000000031c7812 */ /* 0x000fe200078ef818 */
[----:B------:R-:W-:Y:S01]  /*87b0*/  HADD2.F32 R33, -RZ, R32.H1_H1 ;  /* 0x30000020ff217230 */ /* 0x000fe20000004100 */
[----:B------:R-:W-:Y:S01]  /*87c0*/  F2FP.F16.E4M3.UNPACK_B R3, R6 ;  /* 0x00000006ff03723e */ /* 0x000fe200020006ff */
[----:B------:R-:W-:Y:S01]  /*87d0*/  HADD2.F32 R29, -RZ, R26.H1_H1 ;  /* 0x3000001aff1d7230 */ /* 0x000fe20000004100 */
[-C--:B------:R-:W-:Y:S01]  /*87e0*/  F2FP.F16.E4M3.UNPACK_B R24, R7.reuse ;  /* 0x00000007ff18723e */ /* 0x080fe200020006ff */
[----:B------:R-:W-:Y:S01]  /*87f0*/  HADD2.F32 R14, -RZ, R0.H0_H0 ;  /* 0x20000000ff0e7230 */ /* 0x000fe20000004100 */
[----:B------:R-:W-:Y:S01]  /*8800*/  F2FP.F16.E4M3.UNPACK_B R25, R7.H1 ;  /* 0x00000007ff19723e */ /* 0x000fe200030006ff */
[C---:B------:R-:W-:Y:S01]  /*8810*/  FMUL.FTZ R35, R15.reuse, R33 ;  /* 0x000000210f237220 */ /* 0x040fe20000410000 */
[----:B------:R-:W-:Y:S01]  /*8820*/  F2FP.F16.E4M3.UNPACK_B R6, R5 ;  /* 0x00000005ff06723e */ /* 0x000fe200020006ff */
[----:B------:R-:W-:Y:S01]  /*8830*/  FMUL.FTZ R34, R15, R29 ;  /* 0x0000001d0f227220 */ /* 0x000fe20000410000 */
[----:B------:R-:W-:Y:S01]  /*8840*/  F2FP.F16.E4M3.UNPACK_B R7, R5.H1 ;  /* 0x00000005ff07723e */ /* 0x000fe200030006ff */
[----:B------:R-:W-:Y:S01]  /*8850*/  HADD2.F32 R32, -RZ, R32.H0_H0 ;  /* 0x20000020ff207230 */ /* 0x000fe20000004100 */
[----:B------:R-:W-:Y:S01]  /*8860*/  F2FP.F16.E4M3.UNPACK_B R31, R31.H1 ;  /* 0x0000001fff1f723e */ /* 0x000fe200030006ff */
[----:B------:R-:W-:-:S02]  /*8870*/  HADD2.F32 R5, -RZ, R3.H1_H1 ;  /* 0x30000003ff057230 */ /* 0x000fc40000004100 */
[C---:B------:R-:W-:Y:S01]  /*8880*/  FFMA.FTZ R35, R14.reuse, R29, -R35 ;  /* 0x0000001d0e237223 */ /* 0x040fe20000010823 */
[----:B------:R-:W-:Y:S02]  /*8890*/  HADD2.F32 R26, -RZ, R26.H0_H0 ;  /* 0x2000001aff1a7230 */ /* 0x000fe40000004100 */
        /* <DEDUP_REMOVED lines=70> */
.L_x_10001:
[----:B------:R-:W-:Y:S05]  /*8d00*/  BSYNC B1 ;  /* 0x0000000000017941 */ /* 0x000fea0003800000 */
.L_x_10000:
[----:B------:R-:W-:Y:S04]  /*8d10*/  BSSY B1, `(.L_x_10002) ;  /* 0x000007c000017945 */ /* 0x000fe80003800000 */
[----:B------:R-:W-:Y:S05]  /*8d20*/  @P1 BRA `(.L_x_10003) ;  /* 0x0000000400e81947 */ /* 0x000fea0003800000 */
[----:B01----:R-:W0:Y:S01]  /*8d30*/  LDS.128 R4, [R37+0x10800] ;  /* 0x0108000025047984 */ /* 0x003e220000000c00 */
        /* <DEDUP_REMOVED lines=121> */
.L_x_10003:
[----:B------:R-:W-:Y:S05]  /*94d0*/  BSYNC B1 ;  /* 0x0000000000017941 */ /* 0x000fea0003800000 */
.L_x_10002:
[----:B------:R-:W-:Y:S05]  /*94e0*/  @P2 BRA `(.L_x_9999) ;  /* 0x0000002c00442947 */ /* 0x000fea0003800000 */
[----:B012---:R-:W0:Y:S01]  /*94f0*/  LDS.128 R4, [R37+0x12000] ;  /* 0x0120000025047984 */ /* 0x007e220000000c00 */
        /* <DEDUP_REMOVED lines=118> */
.L_x_9993:
        /* <DEDUP_REMOVED lines=32> */
.L_x_10287:
[----:B------:R-:W5:Y:S04]  /*9e60*/  LDL R4, [R1] ;  /* 0x0000000001047983 */ /* 0x000f680000100800 */
[----:B------:R-:W2:Y:S01]  /*9e70*/  LDL R13, [R1+0x60] ;  /* 0x00006000010d7983 */ /* 0x000ea20000100800 */
[----:B------:R-:W-:Y:S01]  /*9e80*/  BSSY B1, `(.L_x_10005) ;  /* 0x000002c000017945 */ /* 0x000fe20003800000 */
[----:B------:R-:W-:Y:S02]  /*9e90*/  CS2R R8, SRZ ;  /* 0x0000000000087805 */ /* 0x000fe4000001ff00 */
[----:B------:R-:W-:Y:S02]  /*9ea0*/  CS2R R14, SRZ ;  /* 0x00000000000e7805 */ /* 0x000fe4000001ff00 */
[----:B------:R-:W-:Y:S01]  /*9eb0*/  CS2R R26, SRZ ;  /* 0x00000000001a7805 */ /* 0x000fe2000001ff00 */
[----:B-----5:R-:W-:Y:S01]  /*9ec0*/  IMAD R41, R4, R25, RZ ;  /* 0x0000001904297224 */ /* 0x020fe200078e02ff */
[----:B------:R-:W-:-:S02]  /*9ed0*/  CS2R R4, SRZ ;  /* 0x0000000000047805 */ /* 0x000fc4000001ff00 */
[----:B------:R-:W-:Y:S02]  /*9ee0*/  CS2R R24, SRZ ;  /* 0x0000000000187805 */ /* 0x000fe4000001ff00 */
[----:B--2---:R-:W-:Y:S02]  /*9ef0*/  LEA.HI R6, R13, R13, RZ, 0x1 ;  /* 0x0000000d0d067211 */ /* 0x004fe400078f08ff */
[----:B------:R-:W-:Y:S02]  /*9f00*/  ISETP.GE.AND P0, PT, R10, R41, PT ;  /* 0x000000290a00720c */ /* 0x000fe40003f06270 */
[----:B------:R-:W-:Y:S02]  /*9f10*/  CS2R R10, SRZ ;  /* 0x00000000000a7805 */ /* 0x000fe4000001ff00 */
        /* <DEDUP_REMOVED lines=19> */
[----:B------:R-:W-:-:S05]  /*a050*/  @!P4 IADD3 R34, P0, R152, R3, RZ ;  /* 0x000000039822c210 */ /* 0x000fca0007f1e0ff */
[----:B-1----:R-:W-:-:S05]  /*a060*/  @!P4 IMAD.X R35, R0, 0x1, R5, P0 ;  /* 0x000000010023c824 */ /* 0x002fca00000e0605 */
[----:B------:R0:W5:Y:S01]  /*a070*/  @!P4 LD.E.128 R12, desc[UR42][R34.64] ;  /* 0x0000002a220cc980 */ /* 0x000162000c101d00 */
[----:B--2---:R-:W-:Y:S01]  /*a080*/  @!P5 IMAD.SHL.U32 R4, R28, 0x10, RZ ;  /* 0x000000101c04d824 */ /* 0x004fe200078e00ff */
[----:B----4-:R-:W-:-:S04]  /*a090*/  @!P4 IADD3 R28, P1, R152, R21, RZ ;  /* 0x00000015981cc210 */ /* 0x010fc80007f3e0ff */
[-C--:B------:R-:W-:Y:S01]  /*a0a0*/  @!P5 IADD3 R30, P2, R3, R4.reuse, RZ ;  /* 0x00000004031ed210 */ /* 0x080fe20007f5e0ff */
[----:B---3--:R-:W-:Y:S01]  /*a0b0*/  @!P4 IMAD.X R29, R20, 0x1, R5, P1 ;  /* 0x00000001141dc824 */ /* 0x008fe200008e0605 */
[----:B------:R-:W-:Y:S02]  /*a0c0*/  @!P5 IADD3 R32, P3, R21, R4, RZ ;  /* 0x000000041520d210 */ /* 0x000fe40007f7e0ff */
[----:B------:R-:W-:Y:S02]  /*a0d0*/  @!P5 SHF.R.S32.HI R3, RZ, 0x1f, R4 ;  /* 0x0000001fff03d819 */ /* 0x000fe40000011404 */
[----:B------:R-:W-:-:S03]  /*a0e0*/  CS2R R4, SRZ ;  /* 0x0000000000047805 */ /* 0x000fc6000001ff00 */
[--C-:B------:R-:W-:Y:S02]  /*a0f0*/  @!P5 IMAD.X R31, R0, 0x1, R3.reuse, P2 ;  /* 0x00000001001fd824 */ /* 0x100fe400010e0603 */
[----:B------:R-:W-:Y:S01]  /*a100*/  @!P5 IMAD.X R33, R20, 0x1, R3, P3 ;  /* 0x000000011421d824 */ /* 0x000fe200018e0603 */
[----:B------:R0:W5:Y:S04]  /*a110*/  @!P4 LD.E.128 R4, desc[UR42][R28.64] ;  /* 0x0000002a1c04c980 */ /* 0x000168000c101d00 */
[----:B------:R0:W5:Y:S04]  /*a120*/  @!P5 LD.E.128 R24, desc[UR42][R30.64] ;  /* 0x0000002a1e18d980 */ /* 0x000168000c101d00 */
[----:B------:R0:W5:Y:S02]  /*a130*/  @!P5 LD.E.128 R8, desc[UR42][R32.64] ;  /* 0x0000002a2008d980 */ /* 0x000164000c101d00 */
.L_x_10006:
[----:B------:R-:W-:Y:S05]  /*a140*/  BSYNC B1 ;  /* 0x0000000000017941 */ /* 0x000fea0003800000 */
.L_x_10005:
[----:B-1----:R-:W2:Y:S01]  /*a150*/  LDL.LU R0, [R1+0x44] ;  /* 0x0000440001007983 */ /* 0x002ea20000300800 */
[----:B------:R-:W1:Y:S01]  /*a160*/  SYNCS.PHASECHK.TRANS64.TRYWAIT P0, [R16+URZ+0x19c00], R39 ;  /* 0x019c0027100075a7 */ /* 0x000e62000800017f */
[----:B------:R-:W-:Y:S01]  /*a170*/  BSSY B1, `(.L_x_10007) ;  /* 0x0000005000017945 */ /* 0x000fe20003800000 */
[----:B--2---:R-:W-:-:S05]  /*a180*/  IMAD R0, R0, -0xc0, R41 ;  /* 0xffffff4000007824 */ /* 0x004fca00078e0229 */
[----:B------:R-:W-:-:S04]  /*a190*/  VIMNMX R3, R0, 0xc0, PT ;  /* 0x000000c000037848 */ /* 0x000fc80003fe0100 */
[----:B------:R-:W-:Y:S01]  /*a1a0*/  ISETP.GE.AND P1, PT, R154, R3, PT ;  /* 0x000000039a00720c */ /* 0x000fe20003f26270 */
[----:B-1----:R-:W-:-:S12]  /*a1b0*/  @!P0 BRA `(.L_x_10008) ;  /* 0x0000019c00288947 */ /* 0x002fd80003800000 */
.L_x_10288:
[----:B------:R-:W-:Y:S05]  /*a1c0*/  BSYNC B1 ;  /* 0x0000000000017941 */ /* 0x000fea0003800000 */
.L_x_10007:
[----:B------:R-:W-:Y:S05]  /*a1d0*/  @P1 BRA `(.L_x_9999) ;  /* 0x0000002000081947 */ /* 0x000fea0003800000 */
[----:B------:R2:W5:Y:S01]  /*a1e0*/  LDL R63, [R1+0x20] ;  /* 0x00002000013f7983 */ /* 0x0005620000100800 */
[----:B------:R-:W0:Y:S03]  /*a1f0*/  LDC R3, c[0x0][0x3f4] ;  /* 0x0000fd00ff037b82 */ /* 0x000e260000000800 */
[----:B------:R2:W5:Y:S04]  /*a200*/  LDL R62, [R1+0x30] ;  /* 0x00003000013e7983 */ /* 0x0005680000100800 */
[----:B------:R2:W5:Y:S01]  /*a210*/  LDL R60, [R1+0x78] ;  /* 0x00007800013c7983 */ /* 0x0005620000100800 */
[C---:B------:R-:W-:Y:S01]  /*a220*/  VIADD R0, R152.reuse, 0x20 ;  /* 0x0000002098007836 */ /* 0x040fe20000000000 */
[----:B------:R-:W-:Y:S01]  /*a230*/  BSSY B1, `(.L_x_10009) ;  /* 0x00000fd000017945 */ /* 0x000fe20003800000 */
[----:B0-----:R-:W-:-:S03]  /*a240*/  ISETP.GE.AND P0, PT, R152, R3, PT ;  /* 0x000000039800720c */ /* 0x001fc60003f06270 */
[----:B------:R-:W-:-:S10]  /*a250*/  ISETP.GE.AND P1, PT, R0, R3, PT ;  /* 0x000000030000720c */ /* 0x000fd40003f26270 */
[----:B--2---:R-:W-:Y:S05]  /*a260*/  @P0 BRA `(.L_x_10010) ;  /* 0x0000000c00e40947 */ /* 0x004fea0003800000 */
[----:B----4-:R-:W0:Y:S01]  /*a270*/  S2R R21, SR_TID.X ;  /* 0x0000000000157919 */ /* 0x010e220000002100 */
[----:B---3-5:R-:W-:Y:S02]  /*a280*/  SHF.R.U32.HI R20, RZ, 0x8, R12 ;  /* 0x00000008ff147819 */ /* 0x028fe4000001160c */
        /* <DEDUP_REMOVED lines=13> */
[----:B------:R-:W-:Y:S02]  /*a360*/  SHF.R.U32.HI R43, RZ, 0x8, R6 ;  /* 0x00000008ff2b7819 */ /* 0x000fe40000011606 */
[----:B------:R-:W-:Y:S01]  /*a370*/  LOP3.LUT R40, R40, 0xff, RZ, 0xc0, !PT ;  /* 0x000000ff28287812 */ /* 0x000fe200078ec0ff */
[----:B0-----:R-:W-:Y:S01]  /*a380*/  VIADD R31, R21, 0xffffff80 ;  /* 0xffffff80151f7836 */ /* 0x001fe20000000000 */
[----:B------:R-:W-:Y:S02]  /*a390*/  LOP3.LUT R21, R20, 0xff, RZ, 0xc0, !PT ;  /* 0x000000ff14157812 */ /* 0x000fe400078ec0ff */
[----:B------:R-:W-:-:S02]  /*a3a0*/  LOP3.LUT R20, R14, 0xff, RZ, 0xc0, !PT ;  /* 0x000000ff0e147812 */ /* 0x000fc400078ec0ff */
[----:B------:R-:W-:Y:S02]  /*a3b0*/  LEA.HI R32, R31, R31, RZ, 0x1 ;  /* 0x0000001f1f207211 */ /* 0x000fe400078f08ff */
[----:B-1----:R-:W-:Y:S02]  /*a3c0*/  PRMT R39, R21, 0x7604, R0 ;  /* 0x0000760415277816 */ /* 0x002fe40000000000 */
[----:B------:R-:W-:Y:S02]  /*a3d0*/  LOP3.LUT R32, R32, 0xfffffffe, RZ, 0xc0, !PT ;  /* 0xfffffffe20207812 */ /* 0x000fe400078ec0ff */
[----:B------:R-:W-:Y:S02]  /*a3e0*/  SHF.R.U32.HI R21, RZ, 0x8, R4 ;  /* 0x00000008ff157819 */ /* 0x000fe40000011604 */
[----:B------:R-:W-:Y:S01]  /*a3f0*/  PRMT R44, R45, 0x7604, R44 ;  /* 0x000076042d2c7816 */ /* 0x000fe2000000002c */
[----:B------:R-:W-:Y:S01]  /*a400*/  IMAD.IADD R32, R31, 0x1, -R32 ;  /* 0x000000011f207824 */ /* 0x000fe200078e0a20 */
[----:B------:R-:W-:-:S02]  /*a410*/  LOP3.LUT R31, R30, 0xff, RZ, 0xc0, !PT ;  /* 0x000000ff1e1f7812 */ /* 0x000fc400078ec0ff */
[----:B------:R-:W-:Y:S02]  /*a420*/  LOP3.LUT R33, R21, 0xff, RZ, 0xc0, !PT ;  /* 0x000000ff15217812 */ /* 0x000fe400078ec0ff */
[----:B------:R-:W-:Y:S02]  /*a430*/  LEA.HI R0, R3, R32, RZ, 0x1c ;  /* 0x0000002003007211 */ /* 0x000fe400078fe0ff */
[----:B------:R-:W-:Y:S02]  /*a440*/  PRMT R41, R31, 0x7604, R20 ;  /* 0x000076041f297816 */ /* 0x000fe40000000014 */
[C---:B------:R-:W-:Y:S01]  /*a450*/  LEA.HI R20, R0.reuse, R0, RZ, 0x1 ;  /* 0x0000000000147211 */ /* 0x040fe200078f08ff */
[----:B------:R-:W-:Y:S01]  /*a460*/  IMAD.SHL.U32 R0, R0, 0x10, RZ ;  /* 0x0000001000007824 */ /* 0x000fe200078e00ff */
[----:B------:R-:W-:Y:S02]  /*a470*/  LOP3.LUT R32, R4, 0xff, RZ, 0xc0, !PT ;  /* 0x000000ff04207812 */ /* 0x000fe400078ec0ff */
[----:B------:R-:W-:-:S02]  /*a480*/  SHF.R.S32.HI R20, RZ, 0x1, R20 ;  /* 0x00000001ff147819 */ /* 0x000fc40000011414 */
[----:B------:R-:W-:Y:S02]  /*a490*/  LOP3.LUT R0, R63, 0x10, R0, 0xf8, !PT ;  /* 0x000000103f007812 */ /* 0x000fe400078ef800 */
[----:B------:R-:W-:Y:S01]  /*a4a0*/  PRMT R47, R33, 0x7604, R32 ;  /* 0x00007604212f7816 */ /* 0x000fe20000000020 */
[----:B------:R-:W-:Y:S01]  /*a4b0*/  IMAD R21, R20, 0x1800, R62 ;  /* 0x0000180014157824 */ /* 0x000fe200078e023e */
[----:B------:R-:W-:Y:S02]  /*a4c0*/  LOP3.LUT R0, R0, R60, RZ, 0x3c, !PT ;  /* 0x0000003c00007212 */ /* 0x000fe400078e3cff */
[----:B------:R-:W-:Y:S02]  /*a4d0*/  PRMT R20, R29, 0x7604, R28 ;  /* 0x000076041d147816 */ /* 0x000fe4000000001c */
[----:B------:R-:W-:Y:S01]  /*a4e0*/  IADD3 R0, R16, R21, R0 ;  /* 0x0000001510007210 */ /* 0x000fe20007ffe000 */
[----:B------:R-:W0:Y:S01]  /*a4f0*/  LDS.128 R28, [R37+0xf000] ;  /* 0x00f00000251c7984 */ /* 0x000e220000000c00 */
[----:B------:R-:W-:-:S02]  /*a500*/  LOP3.LUT R21, R5, 0xff, RZ, 0xc0, !PT ;  /* 0x000000ff05157812 */ /* 0x000fc400078ec0ff */
[----:B------:R-:W-:Y:S01]  /*a510*/  LOP3.LUT R42, R6, 0xff, RZ, 0xc0, !PT ;  /* 0x000000ff062a7812 */ /* 0x000fe200078ec0ff */
[----:B------:R-:W1:Y:S01]  /*a520*/  LDS.128 R32, [R0+0xf000] ;  /* 0x00f0000000207984 */ /* 0x000e620000000c00 */
[----:B------:R-:W-:Y:S02]  /*a530*/  LOP3.LUT R43, R43, 0xff, RZ, 0xc0, !PT ;  /* 0x000000ff2b2b7812 */ /* 0x000fe400078ec0ff */
[----:B------:R-:W-:Y:S02]  /*a540*/  SHF.R.U32.HI R45, RZ, 0x10, R5 ;  /* 0x00000010ff2d7819 */ /* 0x000fe40000011605 */
[----:B------:R-:W-:Y:S02]  /*a550*/  PRMT R40, R40, 0x7604, R21 ;  /* 0x0000760428287816 */ /* 0x000fe40000000015 */
[----:B------:R-:W-:Y:S01]  /*a560*/  SHF.R.U32.HI R21, RZ, 0x10, R13 ;  /* 0x00000010ff157819 */ /* 0x000fe2000001160d */
[----:B------:R-:W-:Y:S01]  /*a570*/  IMAD.U32 R45, R45, 0x10000, RZ ;  /* 0x000100002d2d7824 */ /* 0x000fe200078e00ff */
[----:B------:R-:W-:-:S02]  /*a580*/  PRMT R51, R43, 0x7604, R42 ;  /* 0x000076042b337816 */ /* 0x000fc4000000002a */
[----:B------:R-:W-:Y:S01]  /*a590*/  SHF.R.U32.HI R43, RZ, 0x10, R15 ;  /* 0x00000010ff2b7819 */ /* 0x000fe2000001160f */
[----:B------:R-:W-:Y:S01]  /*a5a0*/  IMAD.U32 R21, R21, 0x10000, RZ ;  /* 0x0001000015157824 */ /* 0x000fe200078e00ff */
[----:B------:R-:W-:Y:S02]  /*a5b0*/  LOP3.LUT R49, R40, 0xff0000, R45, 0xf8, !PT ;  /* 0x00ff000028317812 */ /* 0x000fe400078ef82d */
[----:B------:R-:W-:Y:S01]  /*a5c0*/  LOP3.LUT R39, R39, 0xff0000, R12, 0xf8, !PT ;  /* 0x00ff000027277812 */ /* 0x000fe200078ef80c */
[----:B------:R-:W-:Y:S01]  /*a5d0*/  IMAD.U32 R43, R43, 0x10000, RZ ;  /* 0x000100002b2b7824 */ /* 0x000fe200078e00ff */
[----:B------:R-:W-:Y:S02]  /*a5e0*/  LOP3.LUT R21, R38, 0xff0000, R21, 0xf8, !PT ;  /* 0x00ff000026157812 */ /* 0x000fe400078ef815 */
[----:B------:R-:W-:Y:S02]  /*a5f0*/  LOP3.LUT R49, R49, 0xff000000, R5, 0xf8, !PT ;  /* 0xff00000031317812 */ /* 0x000fe400078ef805 */
[----:B------:R-:W-:-:S02]  /*a600*/  LOP3.LUT R43, R20, 0xff0000, R43, 0xf8, !PT ;  /* 0x00ff0000142b7812 */ /* 0x000fc400078ef82b */
[----:B------:R-:W-:Y:S02]  /*a610*/  LOP3.LUT R41, R41, 0xff0000, R14, 0xf8, !PT ;  /* 0x00ff000029297812 */ /* 0x000fe400078ef80e */
[----:B------:R-:W-:Y:S02]  /*a620*/  LOP3.LUT R45, R21, 0xff000000, R13, 0xf8, !PT ;  /* 0xff000000152d7812 */ /* 0x000fe400078ef80d */
[----:B------:R-:W-:Y:S02]  /*a630*/  LOP3.LUT R47, R47, 0xff0000, R4, 0xf8, !PT ;  /* 0x00ff00002f2f7812 */ /* 0x000fe400078ef804 */
[----:B------:R-:W-:Y:S02]  /*a640*/  LOP3.LUT R51, R51, 0xff0000, R6, 0xf8, !PT ;  /* 0x00ff000033337812 */ /* 0x000fe400078ef806 */
[----:B------:R-:W-:Y:S02]  /*a650*/  F2FP.F16.E4M3.UNPACK_B R48, R49 ;  /* 0x00000031ff30723e */ /* 0x000fe400020006ff */
[----:B------:R-:W-:-:S02]  /*a660*/  SHF.R.U32.HI R53, RZ, 0x10, R7 ;  /* 0x00000010ff357819 */ /* 0x000fc40000011607 */
[----:B------:R-:W-:Y:S01]  /*a670*/  LOP3.LUT R20, R39, 0xff000000, R12, 0xf8, !PT ;  /* 0xff00000027147812 */ /* 0x000fe200078ef80c */
[--C-:B------:R-:W-:Y:S01]  /*a680*/  HADD2.F32 R50, -RZ, R48.reuse.H0_H0 ;  /* 0x20000030ff327230 */ /* 0x100fe20000004100 */
[----:B------:R-:W-:Y:S01]  /*a690*/  LOP3.LUT R42, R43, 0xff000000, R15, 0xf8, !PT ;  /* 0xff0000002b2a7812 */ /* 0x000fe200078ef80f */
[----:B------:R-:W-:Y:S01]  /*a6a0*/  IMAD.U32 R53, R53, 0x10000, RZ ;  /* 0x0001000035357824 */ /* 0x000fe200078e00ff */
[-C--:B0-----:R-:W-:Y:S01]  /*a6b0*/  F2FP.F16.E4M3.UNPACK_B R15, R28.reuse ;  /* 0x0000001cff0f723e */ /* 0x081fe200020006ff */
[----:B------:R-:W-:Y:S01]  /*a6c0*/  HADD2.F32 R48, -RZ, R48.H1_H1 ;  /* 0x30000030ff307230 */ /* 0x000fe20000004100 */
[----:B-1----:R-:W-:Y:S02]  /*a6d0*/  F2FP.F16.E4M3.UNPACK_B R21, R33 ;  /* 0x00000021ff15723e */ /* 0x002fe400020006ff */
[----:B------:R-:W-:Y:S02]  /*a6e0*/  F2FP.F16.E4M3.UNPACK_B R39, R28.H1 ;  /* 0x0000001cff27723e */ /* 0x000fe400030006ff */
[----:B------:R-:W-:-:S02]  /*a6f0*/  LOP3.LUT R12, R41, 0xff000000, R14, 0xf8, !PT ;  /* 0xff000000290c7812 */ /* 0x000fc400078ef80e */
[----:B------:R-:W-:Y:S02]  /*a700*/  LOP3.LUT R38, R47, 0xff000000, R4, 0xf8, !PT ;  /* 0xff0000002f267812 */ /* 0x000fe400078ef804 */
[----:B------:R-:W-:Y:S02]  /*a710*/  F2FP.F16.E4M3.UNPACK_B R28, R45 ;  /* 0x0000002dff1c723e */ /* 0x000fe400020006ff */
[----:B------:R-:W-:Y:S01]  /*a720*/  LOP3.LUT R4, R51, 0xff000000, R6, 0xf8, !PT ;  /* 0xff00000033047812 */ /* 0x000fe200078ef806 */
[--C-:B------:R-:W-:Y:S01]  /*a730*/  HADD2.F32 R6, -RZ, R21.reuse.H0_H0 ;  /* 0x20000015ff067230 */ /* 0x100fe20000004100 */
[-C--:B------:R-:W-:Y:S01]  /*a740*/  F2FP.F16.E4M3.UNPACK_B R14, R29.reuse ;  /* 0x0000001dff0e723e */ /* 0x080fe200020006ff */
[----:B------:R-:W-:Y:S01]  /*a750*/  HADD2.F32 R21, -RZ, R21.H1_H1 ;  /* 0x30000015ff157230 */ /* 0x000fe20000004100 */
[----:B------:R-:W-:Y:S01]  /*a760*/  F2FP.F16.E4M3.UNPACK_B R40, R29.H1 ;  /* 0x0000001dff28723e */ /* 0x000fe200030006ff */
[----:B------:R-:W-:Y:S01]  /*a770*/  HADD2.F32 R29, -RZ, R28.H0_H0 ;  /* 0x2000001cff1d7230 */ /* 0x000fe20000004100 */
[-C--:B------:R-:W-:Y:S01]  /*a780*/  F2FP.F16.E4M3.UNPACK_B R43, R31.reuse ;  /* 0x0000001fff2b723e */ /* 0x080fe200020006ff */
[--C-:B------:R-:W-:Y:S01]  /*a790*/  HADD2.F32 R13, -RZ, R14.reuse.H0_H0 ;  /* 0x2000000eff0d7230 */ /* 0x100fe20000004100 */
[----:B------:R-:W-:Y:S01]  /*a7a0*/  F2FP.F16.E4M3.UNPACK_B R46, R31.H1 ;  /* 0x0000001fff2e723e */ /* 0x000fe200030006ff */
[----:B------:R-:W-:Y:S01]  /*a7b0*/  HADD2.F32 R14, -RZ, R14.H1_H1 ;  /* 0x3000000eff0e7230 */ /* 0x000fe20000004100 */
[----:B------:R-:W-:Y:S01]  /*a7c0*/  F2FP.F16.E4M3.UNPACK_B R31, R32 ;  /* 0x00000020ff1f723e */ /* 0x000fe200020006ff */
[----:B------:R-:W-:Y:S01]  /*a7d0*/  FMUL.FTZ R51, R21, R48 ;  /* 0x0000003015337220 */ /* 0x000fe20000410000 */
[----:B------:R-:W-:Y:S01]  /*a7e0*/  F2FP.F16.E4M3.UNPACK_B R41, R32.H1 ;  /* 0x00000020ff29723e */ /* 0x000fe200030006ff */
[----:B------:R-:W-:Y:S01]  /*a7f0*/  FMUL.FTZ R32, R6, R50 ;  /* 0x0000003206207220 */ /* 0x000fe20000410000 */
[----:B------:R-:W-:-:S02]  /*a800*/  LOP3.LUT R53, R44, 0xff0000, R53, 0xf8, !PT ;  /* 0x00ff00002c357812 */ /* 0x000fc400078ef835 */
[-C--:B------:R-:W-:Y:S02]  /*a810*/  F2FP.F16.E4M3.UNPACK_B R44, R35.reuse ;  /* 0x00000023ff2c723e */ /* 0x080fe400020006ff */
[----:B------:R-:W-:Y:S01]  /*a820*/  F2FP.F16.E4M3.UNPACK_B R47, R35.H1 ;  /* 0x00000023ff2f723e */ /* 0x000fe200030006ff */
[----:B------:R-:W-:Y:S01]  /*a830*/  FMUL.FTZ R35, R6, R29 ;  /* 0x0000001d06237220 */ /* 0x000fe20000410000 */
[----:B------:R-:W-:Y:S01]  /*a840*/  F2FP.F16.E4M3.UNPACK_B R33, R33.H1 ;  /* 0x00000021ff21723e */ /* 0x000fe200030006ff */
[C---:B------:R-:W-:Y:S01]  /*a850*/  FFMA.FTZ R6, R13.reuse, R29, -R32 ;  /* 0x0000001d0d067223 */ /* 0x040fe20000010820 */
[----:B------:R-:W-:Y:S01]  /*a860*/  F2FP.F16.E4M3.UNPACK_B R49, R49.H1 ;  /* 0x00000031ff31723e */ /* 0x000fe200030006ff */
[----:B------:R-:W-:Y:S01]  /*a870*/  HADD2.F32 R32, -RZ, R28.H1_H1 ;  /* 0x3000001cff207230 */ /* 0x000fe20000004100 */
[----:B------:R-:W-:Y:S01]  /*a880*/  F2FP.F16.E4M3.UNPACK_B R45, R45.H1 ;  /* 0x0000002dff2d723e */ /* 0x000fe200030006ff */
[----:B------:R-:W-:Y:S01]  /*a890*/  FFMA.FTZ R13, R13, R50, R35 ;  /* 0x000000320d0d7223 */ /* 0x000fe20000010023 */
[----:B------:R-:W-:Y:S01]  /*a8a0*/  HADD2.F32 R28, -RZ, R33.H0_H0 ;  /* 0x20000021ff1c7230 */ /* 0x000fe20000004100 */
[----:B------:R-:W-:Y:S01]  /*a8b0*/  LOP3.LUT R53, R53, 0xff000000, R7, 0xf8, !PT ;  /* 0xff00000035357812 */ /* 0x000fe200078ef807 */
        /* <DEDUP_REMOVED lines=13> */
[-C--:B------:R-:W-:Y:S01]  /*a990*/  F2FP.F16.E4M3.UNPACK_B R7, R34.reuse ;  /* 0x00000022ff07723e */ /* 0x080fe200020006ff */
[----:B------:R-:W-:Y:S01]  /*a9a0*/  HADD2.F32 R52, -RZ, R51.H0_H0 ;  /* 0x20000033ff347230 */ /* 0x000fe20000004100 */
[----:B------:R-:W-:Y:S01]  /*a9b0*/  F2FP.F16.E4M3.UNPACK_B R34, R34.H1 ;  /* 0x00000022ff22723e */ /* 0x000fe200030006ff */
[----:B------:R-:W-:Y:S01]  /*a9c0*/  HADD2.F32 R35, -RZ, R44.H0_H0 ;  /* 0x2000002cff237230 */ /* 0x000fe20000004100 */
[-C--:B------:R-:W-:Y:S01]  /*a9d0*/  F2FP.F16.E4M3.UNPACK_B R5, R30.reuse ;  /* 0x0000001eff05723e */ /* 0x080fe200020006ff */
        /* <DEDUP_REMOVED lines=10> */
[C---:B------:R-:W-:Y:S01]  /*aa80*/  FMUL.FTZ R55, R33.reuse, R50 ;  /* 0x0000003221377220 */ /* 0x040fe20000410000 */
[----:B------:R-:W-:Y:S01]  /*aa90*/  HADD2.F32 R49, -RZ, R48.H1_H1 ;  /* 0x30000030ff317230 */ /* 0x000fe20000004100 */
[----:B------:R-:W-:Y:S01]  /*aaa0*/  F2FP.F16.E4M3.UNPACK_B R52, R53.H1 ;  /* 0x00000035ff34723e */ /* 0x000fe200030006ff */
[----:B------:R-:W-:Y:S01]  /*aab0*/  FMUL.FTZ R57, R33, R45 ;  /* 0x0000002d21397220 */ /* 0x000fe20000410000 */
[----:B------:R-:W-:Y:S01]  /*aac0*/  F2FP.F16.E4M3.UNPACK_B R48, R42.H1 ;  /* 0x0000002aff30723e */ /* 0x000fe200030006ff */
[----:B------:R-:W-:-:S02]  /*aad0*/  HADD2.F32 R51, -RZ, R51.H1_H1 ;  /* 0x30000033ff337230 */ /* 0x000fc40000004100 */
[C---:B------:R-:W-:Y:S01]  /*aae0*/  FFMA.FTZ R33, R40.reuse, R45, -R55 ;  /* 0x0000002d28217223 */ /* 0x040fe20000010837 */
[----:B------:R-:W-:Y:S02]  /*aaf0*/  HADD2.F32 R44, -RZ, R44.H1_H1 ;  /* 0x3000002cff2c7230 */ /* 0x000fe40000004100 */
[----:B------:R-:W-:Y:S01]  /*ab00*/  FFMA.FTZ R40, R40, R50, R57 ;  /* 0x0000003228287223 */ /* 0x000fe20000010039 */
[----:B------:R-:W-:Y:S02]  /*ab10*/  HADD2.F32 R53, -RZ, R52.H0_H0 ;  /* 0x20000034ff357230 */ /* 0x000fe40000004100 */
[----:B------:R-:W-:Y:S02]  /*ab20*/  HADD2.F32 R42, -RZ, R47.H0_H0 ;  /* 0x2000002fff2a7230 */ /* 0x000fe40000004100 */
[C---:B------:R-:W-:Y:S01]  /*ab30*/  FMUL.FTZ R54, R44.reuse, R51 ;  /* 0x000000332c367220 */ /* 0x040fe20000410000 */
[----:B------:R-:W-:Y:S02]  /*ab40*/  HADD2.F32 R50, -RZ, R48.H0_H0 ;  /* 0x20000030ff327230 */ /* 0x000fe40000004100 */
[----:B------:R-:W-:Y:S01]  /*ab50*/  FMUL.FTZ R44, R44, R49 ;  /* 0x000000312c2c7220 */ /* 0x000fe20000410000 */
[----:B------:R-:W-:-:S02]  /*ab60*/  HADD2.F32 R43, -RZ, R43.H1_H1 ;  /* 0x3000002bff2b7230 */ /* 0x000fc40000004100 */
        /* <DEDUP_REMOVED lines=12> */
[----:B------:R-:W-:Y:S01]  /*ac30*/  F2FP.SATFINITE.E4M3.F32.PACK_AB_MERGE_C R29, R40, R29, RZ ;  /* 0x0000001d281d723e */ /* 0x000fe200048070ff */
[----:B------:R-:W-:-:S02]  /*ac40*/  HADD2.F32 R54, -RZ, R53.H0_H0 ;  /* 0x20000035ff367230 */ /* 0x000fc40000004100 */
[----:B------:R-:W-:Y:S02]  /*ac50*/  HADD2.F32 R47, -RZ, R41.H0_H0 ;  /* 0x20000029ff2f7230 */ /* 0x000fe40000004100 */
        /* <DEDUP_REMOVED lines=12> */
[----:B------:R-:W-:Y:S01]  /*ad20*/  FFMA.FTZ R47, R46, R51, -R59 ;  /* 0x000000332e2f7223 */ /* 0x000fe2000001083b */
        /* <DEDUP_REMOVED lines=40> */
[----:B------:R-:W-:Y:S01]  /*afb0*/  F2FP.SATFINITE.E4M3.F32.PACK_AB_MERGE_C R13, R14, R13, R29 ;  /* 0x0000000d0e0d723e */ /* 0x000fe2000480701d */
[C---:B------:R-:W-:Y:S01]  /*afc0*/  FFMA.FTZ R52, R15.reuse, R50, -R52 ;  /* 0x000000320f347223 */ /* 0x040fe20000010834 */
[----:B------:R-:W-:Y:S01]  /*afd0*/  FFMA.FTZ R58, R15, R54, R58 ;  /* 0x000000360f3a7223 */ /* 0x000fe2000001003a */
[C---:B------:R-:W-:Y:S01]  /*afe0*/  FFMA.FTZ R57, R30.reuse, R41, -R31 ;  /* 0x000000291e397223 */ /* 0x040fe2000001081f */
[----:B------:R-:W-:Y:S01]  /*aff0*/  FFMA.FTZ R51, R30, R51, R34 ;  /* 0x000000331e337223 */ /* 0x000fe20000010022 */
[--C-:B------:R-:W-:Y:S02]  /*b000*/  HADD2.F32 R15, -RZ, R12.reuse.H0_H0 ;  /* 0x2000000cff0f7230 */ /* 0x100fe40000004100 */
[----:B------:R-:W-:Y:S01]  /*b010*/  HADD2.F32 R30, -RZ, R12.H1_H1 ;  /* 0x3000000cff1e7230 */ /* 0x000fe20000004100 */
[----:B------:R-:W-:Y:S01]  /*b020*/  F2FP.SATFINITE.E4M3.F32.PACK_AB_MERGE_C R52, R57, R52, RZ ;  /* 0x000000343934723e */ /* 0x000fe200048070ff */
[----:B------:R-:W-:Y:S01]  /*b030*/  HADD2.F32 R12, -RZ, R7.H0_H0 ;  /* 0x20000007ff0c7230 */ /* 0x000fe20000004100 */
[----:B------:R-:W-:Y:S01]  /*b040*/  F2FP.SATFINITE.E4M3.F32.PACK_AB_MERGE_C R51, R51, R58, RZ ;  /* 0x0000003a3333723e */ /* 0x000fe200048070ff */
[----:B------:R-:W-:-:S02]  /*b050*/  HADD2.F32 R34, -RZ, R4.H1_H1 ;  /* 0x30000004ff227230 */ /* 0x000fc40000004100 */
[----:B------:R-:W-:Y:S02]  /*b060*/  HADD2.F32 R7, -RZ, R7.H1_H1 ;  /* 0x30000007ff077230 */ /* 0x000fe40000004100 */
[----:B------:R-:W-:Y:S02]  /*b070*/  HADD2.F32 R31, -RZ, R4.H0_H0 ;  /* 0x20000004ff1f7230 */ /* 0x000fe40000004100 */
[--C-:B------:R-:W-:Y:S02]  /*b080*/  HADD2.F32 R4, -RZ, R5.reuse.H0_H0 ;  /* 0x20000005ff047230 */ /* 0x100fe40000004100 */
[C---:B------:R-:W-:Y:S01]  /*b090*/  FMUL.FTZ R50, R7.reuse, R34 ;  /* 0x0000002207327220 */ /* 0x040fe20000410000 */
[----:B------:R-:W-:Y:S02]  /*b0a0*/  HADD2.F32 R5, -RZ, R5.H1_H1 ;  /* 0x30000005ff057230 */ /* 0x000fe40000004100 */
[C---:B------:R-:W-:Y:S01]  /*b0b0*/  FMUL.FTZ R41, R12.reuse, R31 ;  /* 0x0000001f0c297220 */ /* 0x040fe20000410000 */
[-C--:B------:R-:W-:Y:S01]  /*b0c0*/  FMUL.FTZ R7, R7, R30.reuse ;  /* 0x0000001e07077220 */ /* 0x080fe20000410000 */
[----:B------:R-:W-:Y:S01]  /*b0d0*/  FMUL.FTZ R12, R12, R15 ;  /* 0x0000000f0c0c7220 */ /* 0x000fe20000410000 */
[----:B------:R-:W-:-:S02]  /*b0e0*/  FFMA.FTZ R50, R5, R30, -R50 ;  /* 0x0000001e05327223 */ /* 0x000fc40000010832 */
[----:B------:R-:W-:Y:S01]  /*b0f0*/  FFMA.FTZ R34, R5, R34, R7 ;  /* 0x0000002205227223 */ /* 0x000fe20000010007 */
[C---:B------:R-:W-:Y:S01]  /*b100*/  FFMA.FTZ R41, R4.reuse, R15, -R41 ;  /* 0x0000000f04297223 */ /* 0x040fe20000010829 */
[----:B------:R-:W-:Y:S01]  /*b110*/  FFMA.FTZ R31, R4, R31, R12 ;  /* 0x0000001f041f7223 */ /* 0x000fe2000001000c */
        /* <DEDUP_REMOVED lines=14> */
.L_x_10010:
[----:B------:R-:W-:Y:S05]  /*b200*/  BSYNC B1 ;  /* 0x0000000000017941 */ /* 0x000fea0003800000 */
.L_x_10009:
[----:B------:R-:W-:Y:S05]  /*b210*/  @P1 BRA `(.L_x_9999) ;  /* 0x0000000c00f81947 */ /* 0x000fea0003800000 */
[----:B----4-:R-:W2:Y:S04]  /*b220*/  LDL R21, [R1+0x70] ;  /* 0x0000700001157983 */ /* 0x010ea80000100800 */
[----:B------:R-:W4:Y:S01]  /*b230*/  LDL R49, [R1+0x74] ;  /* 0x0000740001317983 */ /* 0x000f220000100800 */
[----:B0----5:R-:W-:Y:S02]  /*b240*/  SHF.R.U32.HI R0, RZ, 0x8, R24 ;  /* 0x00000008ff007819 */ /* 0x021fe40000011618 */
[----:B------:R-:W-:Y:S02]  /*b250*/  LOP3.LUT R5, R24, 0xff, RZ, 0xc0, !PT ;  /* 0x000000ff18057812 */ /* 0x000fe400078ec0ff */
[----:B------:R-:W-:Y:S02]  /*b260*/  LOP3.LUT R0, R0, 0xff, RZ, 0xc0, !PT ;  /* 0x000000ff00007812 */ /* 0x000fe400078ec0ff */
[----:B------:R-:W-:-:S02]  /*b270*/  SHF.R.U32.HI R14, RZ, 0x8, R25 ;  /* 0x00000008ff0e7819 */ /* 0x000fc40000011619 */
[----:B---3--:R-:W-:Y:S02]  /*b280*/  PRMT R20, R0, 0x7604, R5 ;  /* 0x0000760400147816 */ /* 0x008fe40000000005 */
[----:B------:R-:W-:Y:S02]  /*b290*/  LOP3.LUT R7, R25, 0xff, RZ, 0xc0, !PT ;  /* 0x000000ff19077812 */ /* 0x000fe400078ec0ff */
[----:B------:R-:W-:Y:S02]  /*b2a0*/  SHF.R.U32.HI R6, RZ, 0x8, R27 ;  /* 0x00000008ff067819 */ /* 0x000fe4000001161b */
[----:B------:R-:W-:Y:S02]  /*b2b0*/  LOP3.LUT R0, R14, 0xff, RZ, 0xc0, !PT ;  /* 0x000000ff0e007812 */ /* 0x000fe400078ec0ff */
[----:B------:R-:W-:Y:S02]  /*b2c0*/  LOP3.LUT R13, R27, 0xff, RZ, 0xc0, !PT ;  /* 0x000000ff1b0d7812 */ /* 0x000fe400078ec0ff */
        /* <DEDUP_REMOVED lines=17> */
[----:B------:R-:W-:Y:S02]  /*b3e0*/  SHF.R.U32.HI R29, RZ, 0x8, R11 ;  /* 0x00000008ff1d7819 */ /* 0x000fe4000001160b */
[----:B------:R-:W-:-:S02]  /*b3f0*/  LOP3.LUT R34, R11, 0xff, RZ, 0xc0, !PT ;  /* 0x000000ff0b227812 */ /* 0x000fc400078ec0ff */
[----:B------:R-:W-:-:S04]  /*b400*/  SHF.R.U32.HI R31, RZ, 0x10, R27 ;  /* 0x00000010ff1f7819 */ /* 0x000fc8000001161b */
[----:B------:R-:W-:-:S04]  /*b410*/  LOP3.LUT R31, R31, 0xff, RZ, 0xc0, !PT ;  /* 0x000000ff1f1f7812 */ /* 0x000fc800078ec0ff */
[----:B------:R-:W-:Y:S02]  /*b420*/  PRMT R31, R31, 0x7054, R32 ;  /* 0x000070541f1f7816 */ /* 0x000fe40000000020 */
[----:B------:R-:W-:-:S04]  /*b430*/  SHF.R.U32.HI R32, RZ, 0x10, R11 ;  /* 0x00000010ff207819 */ /* 0x000fc8000001160b */
[----:B------:R-:W-:Y:S02]  /*b440*/  LOP3.LUT R32, R32, 0xff, RZ, 0xc0, !PT ;  /* 0x000000ff20207812 */ /* 0x000fe400078ec0ff */
[----:B--2---:R-:W-:Y:S02]  /*b450*/  LEA.HI R3, R3, R21, RZ, 0x1c ;  /* 0x0000001503037211 */ /* 0x004fe400078fe0ff */
[----:B------:R-:W-:Y:S02]  /*b460*/  LOP3.LUT R21, R10, 0xff, RZ, 0xc0, !PT ;  /* 0x000000ff0a157812 */ /* 0x000fe400078ec0ff */
[C---:B------:R-:W-:Y:S01]  /*b470*/  LEA.HI R0, R3.reuse, R3, RZ, 0x1 ;  /* 0x0000000303007211 */ /* 0x040fe200078f08ff */
[----:B------:R-:W-:Y:S01]  /*b480*/  IMAD.SHL.U32 R3, R3, 0x10, RZ ;  /* 0x0000001003037824 */ /* 0x000fe200078e00ff */
[----:B------:R-:W-:Y:S01]  /*b490*/  PRMT R37, R14, 0x7604, R21 ;  /* 0x000076040e257816 */ /* 0x000fe20000000015 */
[----:B----4-:R-:W-:Y:S01]  /*b4a0*/  LDS.128 R4, [R49+0xf000] ;  /* 0x00f0000031047984 */ /* 0x010fe20000000c00 */
[----:B------:R-:W-:-:S02]  /*b4b0*/  SHF.R.S32.HI R0, RZ, 0x1, R0 ;  /* 0x00000001ff007819 */ /* 0x000fc40000011400 */
[----:B------:R-:W-:Y:S02]  /*b4c0*/  LOP3.LUT R3, R63, 0x10, R3, 0xf8, !PT ;  /* 0x000000103f037812 */ /* 0x000fe400078ef803 */
[----:B------:R-:W-:Y:S01]  /*b4d0*/  SHF.R.U32.HI R21, RZ, 0x10, R25 ;  /* 0x00000010ff157819 */ /* 0x000fe20000011619 */
[----:B------:R-:W-:Y:S01]  /*b4e0*/  IMAD R13, R0, 0x1800, R62 ;  /* 0x00001800000d7824 */ /* 0x000fe200078e023e */
[----:B------:R-:W-:Y:S02]  /*b4f0*/  LOP3.LUT R0, R3, R60, RZ, 0x3c, !PT ;  /* 0x0000003c03007212 */ /* 0x000fe400078e3cff */
[----:B------:R-:W-:Y:S02]  /*b500*/  LOP3.LUT R3, R29, 0xff, RZ, 0xc0, !PT ;  /* 0x000000ff1d037812 */ /* 0x000fe400078ec0ff */
[----:B------:R-:W-:Y:S02]  /*b510*/  IADD3 R0, R16, R13, R0 ;  /* 0x0000000d10007210 */ /* 0x000fe40007ffe000 */
[----:B------:R-:W-:-:S02]  /*b520*/  LOP3.LUT R21, R21, 0xff, RZ, 0xc0, !PT ;  /* 0x000000ff15157812 */ /* 0x000fc400078ec0ff */
[----:B-1----:R-:W-:Y:S01]  /*b530*/  PRMT R39, R3, 0x7604, R34 ;  /* 0x0000760403277816 */ /* 0x002fe20000000022 */
[----:B------:R-:W0:Y:S01]  /*b540*/  LDS.128 R12, [R0+0xf000] ;  /* 0x00f00000000c7984 */ /* 0x000e220000000c00 */
[----:B------:R-:W-:Y:S02]  /*b550*/  SHF.R.U32.HI R3, RZ, 0x10, R24 ;  /* 0x00000010ff037819 */ /* 0x000fe40000011618 */
[----:B------:R-:W-:Y:S02]  /*b560*/  SHF.R.U32.HI R29, RZ, 0x10, R26 ;  /* 0x00000010ff1d7819 */ /* 0x000fe4000001161a */
[----:B------:R-:W-:Y:S02]  /*b570*/  PRMT R21, R21, 0x7054, R28 ;  /* 0x0000705415157816 */ /* 0x000fe4000000001c */
[----:B------:R-:W-:Y:S02]  /*b580*/  SHF.R.U32.HI R28, RZ, 0x10, R9 ;  /* 0x00000010ff1c7819 */ /* 0x000fe40000011609 */
[----:B------:R-:W-:-:S02]  /*b590*/  LOP3.LUT R3, R3, 0xff, RZ, 0xc0, !PT ;  /* 0x000000ff03037812 */ /* 0x000fc400078ec0ff */
[----:B------:R-:W-:Y:S02]  /*b5a0*/  LOP3.LUT R29, R29, 0xff, RZ, 0xc0, !PT ;  /* 0x000000ff1d1d7812 */ /* 0x000fe400078ec0ff */
[----:B------:R-:W-:Y:S02]  /*b5b0*/  LOP3.LUT R28, R28, 0xff, RZ, 0xc0, !PT ;  /* 0x000000ff1c1c7812 */ /* 0x000fe400078ec0ff */
[----:B------:R-:W-:Y:S02]  /*b5c0*/  PRMT R3, R3, 0x7054, R20 ;  /* 0x0000705403037816 */ /* 0x000fe40000000014 */
[----:B------:R-:W-:Y:S02]  /*b5d0*/  SHF.R.U32.HI R20, RZ, 0x10, R8 ;  /* 0x00000010ff147819 */ /* 0x000fe40000011608 */
[----:B------:R-:W-:Y:S02]  /*b5e0*/  PRMT R29, R29, 0x7054, R30 ;  /* 0x000070541d1d7816 */ /* 0x000fe4000000001e */
[----:B------:R-:W-:-:S02]  /*b5f0*/  SHF.R.U32.HI R30, RZ, 0x10, R10 ;  /* 0x00000010ff1e7819 */ /* 0x000fc4000001160a */
[----:B------:R-:W-:Y:S02]  /*b600*/  PRMT R35, R28, 0x7054, R35 ;  /* 0x000070541c237816 */ /* 0x000fe40000000023 */
[----:B------:R-:W-:Y:S02]  /*b610*/  LOP3.LUT R20, R20, 0xff, RZ, 0xc0, !PT ;  /* 0x000000ff14147812 */ /* 0x000fe400078ec0ff */
[----:B------:R-:W-:Y:S02]  /*b620*/  PRMT R39, R32, 0x7054, R39 ;  /* 0x0000705420277816 */ /* 0x000fe40000000027 */
[----:B------:R-:W-:Y:S02]  /*b630*/  LOP3.LUT R30, R30, 0xff, RZ, 0xc0, !PT ;  /* 0x000000ff1e1e7812 */ /* 0x000fe400078ec0ff */
[----:B------:R-:W-:Y:S02]  /*b640*/  LOP3.LUT R38, R35, 0xff000000, R9, 0xf8, !PT ;  /* 0xff00000023267812 */ /* 0x000fe400078ef809 */
[----:B------:R-:W-:-:S02]  /*b650*/  LOP3.LUT R28, R21, 0xff000000, R25, 0xf8, !PT ;  /* 0xff000000151c7812 */ /* 0x000fc400078ef819 */
[----:B------:R-:W-:Y:S02]  /*b660*/  PRMT R33, R20, 0x7054, R33 ;  /* 0x0000705414217816 */ /* 0x000fe40000000021 */
[----:B------:R-:W-:Y:S02]  /*b670*/  LOP3.LUT R20, R3, 0xff000000, R24, 0xf8, !PT ;  /* 0xff00000003147812 */ /* 0x000fe400078ef818 */
[----:B------:R-:W-:Y:S02]  /*b680*/  LOP3.LUT R42, R39, 0xff000000, R11, 0xf8, !PT ;  /* 0xff000000272a7812 */ /* 0x000fe400078ef80b */
[----:B------:R-:W-:Y:S02]  /*b690*/  PRMT R37, R30, 0x7054, R37 ;  /* 0x000070541e257816 */ /* 0x000fe40000000025 */
[----:B------:R-:W-:Y:S02]  /*b6a0*/  F2FP.F16.E4M3.UNPACK_B R39, R38 ;  /* 0x00000026ff27723e */ /* 0x000fe400020006ff */
[----:B0-----:R-:W-:-:S02]  /*b6b0*/  F2FP.F16.E4M3.UNPACK_B R24, R13 ;  /* 0x0000000dff18723e */ /* 0x001fc400020006ff */
[----:B------:R-:W-:Y:S01]  /*b6c0*/  F2FP.F16.E4M3.UNPACK_B R30, R28 ;  /* 0x0000001cff1e723e */ /* 0x000fe200020006ff */
[--C-:B------:R-:W-:Y:S01]  /*b6d0*/  HADD2.F32 R40, -RZ, R39.reuse.H0_H0 ;  /* 0x20000027ff287230 */ /* 0x100fe20000004100 */
[----:B------:R-:W-:Y:S01]  /*b6e0*/  LOP3.LUT R3, R29, 0xff000000, R26, 0xf8, !PT ;  /* 0xff0000001d037812 */ /* 0x000fe200078ef81a */
[----:B------:R-:W-:Y:S01]  /*b6f0*/  HADD2.F32 R39, -RZ, R39.H1_H1 ;  /* 0x30000027ff277230 */ /* 0x000fe20000004100 */
[-C--:B------:R-:W-:Y:S01]  /*b700*/  F2FP.F16.E4M3.UNPACK_B R11, R5.reuse ;  /* 0x00000005ff0b723e */ /* 0x080fe200020006ff */
[----:B------:R-:W-:Y:S01]  /*b710*/  HADD2.F32 R32, -RZ, R30.H0_H0 ;  /* 0x2000001eff207230 */ /* 0x000fe20000004100 */
[----:B------:R-:W-:Y:S01]  /*b720*/  F2FP.F16.E4M3.UNPACK_B R26, R5.H1 ;  /* 0x00000005ff1a723e */ /* 0x000fe200030006ff */
[----:B------:R-:W-:Y:S01]  /*b730*/  HADD2.F32 R5, -RZ, R24.H0_H0 ;  /* 0x20000018ff057230 */ /* 0x000fe20000004100 */
[----:B------:R-:W-:Y:S01]  /*b740*/  LOP3.LUT R21, R33, 0xff000000, R8, 0xf8, !PT ;  /* 0xff00000021157812 */ /* 0x000fe200078ef808 */
[--C-:B------:R-:W-:Y:S01]  /*b750*/  HADD2.F32 R9, -RZ, R11.reuse.H0_H0 ;  /* 0x2000000bff097230 */ /* 0x100fe20000004100 */
[----:B------:R-:W-:Y:S01]  /*b760*/  LOP3.LUT R8, R37, 0xff000000, R10, 0xf8, !PT ;  /* 0xff00000025087812 */ /* 0x000fe200078ef80a */
[----:B------:R-:W-:Y:S01]  /*b770*/  HADD2.F32 R30, -RZ, R30.H1_H1 ;  /* 0x3000001eff1e7230 */ /* 0x000fe20000004100 */
[----:B------:R-:W-:Y:S01]  /*b780*/  LOP3.LUT R34, R31, 0xff000000, R27, 0xf8, !PT ;  /* 0xff0000001f227812 */ /* 0x000fe200078ef81b */
[----:B------:R-:W-:Y:S01]  /*b790*/  HADD2.F32 R24, -RZ, R24.H1_H1 ;  /* 0x30000018ff187230 */ /* 0x000fe20000004100 */
[-C--:B------:R-:W-:Y:S01]  /*b7a0*/  F2FP.F16.E4M3.UNPACK_B R33, R15.reuse ;  /* 0x0000000fff21723e */ /* 0x080fe200020006ff */
[----:B------:R-:W-:Y:S01]  /*b7b0*/  HADD2.F32 R11, -RZ, R11.H1_H1 ;  /* 0x3000000bff0b7230 */ /* 0x000fe20000004100 */
[----:B------:R-:W-:-:S02]  /*b7c0*/  F2FP.F16.E4M3.UNPACK_B R37, R15.H1 ;  /* 0x0000000fff25723e */ /* 0x000fc400030006ff */
[-C--:B------:R-:W-:Y:S01]  /*b7d0*/  F2FP.F16.E4M3.UNPACK_B R15, R12.reuse ;  /* 0x0000000cff0f723e */ /* 0x080fe200020006ff */
[----:B------:R-:W-:Y:S01]  /*b7e0*/  FMUL.FTZ R44, R24, R39 ;  /* 0x00000027182c7220 */ /* 0x000fe20000410000 */
[----:B------:R-:W-:Y:S01]  /*b7f0*/  F2FP.F16.E4M3.UNPACK_B R31, R12.H1 ;  /* 0x0000000cff1f723e */ /* 0x000fe200030006ff */
[C---:B------:R-:W-:Y:S01]  /*b800*/  FMUL.FTZ R12, R5.reuse, R40 ;  /* 0x00000028050c7220 */ /* 0x040fe20000410000 */
[----:B------:R-:W-:Y:S01]  /*b810*/  F2FP.F16.E4M3.UNPACK_B R27, R13.H1 ;  /* 0x0000000dff1b723e */ /* 0x000fe200030006ff */
[----:B------:R-:W-:Y:S01]  /*b820*/  FMUL.FTZ R13, R5, R32 ;  /* 0x00000020050d7220 */ /* 0x000fe20000410000 */
[----:B------:R-:W-:Y:S01]  /*b830*/  F2FP.F16.E4M3.UNPACK_B R38, R38.H1 ;  /* 0x00000026ff26723e */ /* 0x000fe200030006ff */
[C---:B------:R-:W-:Y:S01]  /*b840*/  FFMA.FTZ R5, R9.reuse, R32, -R12 ;  /* 0x0000002009057223 */ /* 0x040fe2000001080c */
[----:B------:R-:W-:Y:S01]  /*b850*/  F2FP.F16.E4M3.UNPACK_B R28, R28.H1 ;  /* 0x0000001cff1c723e */ /* 0x000fe200030006ff */
[----:B------:R-:W-:Y:S01]  /*b860*/  FFMA.FTZ R9, R9, R40, R13 ;  /* 0x0000002809097223 */ /* 0x000fe2000001000d */
[----:B------:R-:W-:-:S02]  /*b870*/  HADD2.F32 R12, -RZ, R27.H0_H0 ;  /* 0x2000001bff0c7230 */ /* 0x000fc40000004100 */
[-C--:B------:R-:W-:Y:S01]  /*b880*/  FMUL.FTZ R46, R24, R30.reuse ;  /* 0x0000001e182e7220 */ /* 0x080fe20000410000 */
[----:B------:R-:W-:Y:S02]  /*b890*/  HADD2.F32 R40, -RZ, R38.H0_H0 ;  /* 0x20000026ff287230 */ /* 0x000fe40000004100 */
[C---:B------:R-:W-:Y:S01]  /*b8a0*/  FFMA.FTZ R24, R11.reuse, R30, -R44 ;  /* 0x0000001e0b187223 */ /* 0x040fe2000001082c */
[----:B------:R-:W-:Y:S01]  /*b8b0*/  HADD2.F32 R32, -RZ, R28.H0_H0 ;  /* 0x2000001cff207230 */ /* 0x000fe20000004100 */
[----:B------:R-:W-:Y:S01]  /*b8c0*/  F2FP.F16.E4M3.UNPACK_B R29, R7 ;  /* 0x00000007ff1d723e */ /* 0x000fe200020006ff */
[--C-:B------:R-:W-:Y:S02]  /*b8d0*/  HADD2.F32 R13, -RZ, R26.reuse.H0_H0 ;  /* 0x2000001aff0d7230 */ /* 0x100fe40000004100 */
[C---:B------:R-:W-:Y:S01]  /*b8e0*/  FMUL.FTZ R48, R12.reuse, R40 ;  /* 0x000000280c307220 */ /* 0x040fe20000410000 */
[----:B------:R-:W-:Y:S02]  /*b8f0*/  HADD2.F32 R30, -RZ, R26.H1_H1 ;  /* 0x3000001aff1e7230 */ /* 0x000fe40000004100 */
[-C--:B------:R-:W-:Y:S01]  /*b900*/  FMUL.FTZ R41, R12, R32.reuse ;  /* 0x000000200c297220 */ /* 0x080fe20000410000 */
[----:B------:R-:W-:Y:S01]  /*b910*/  FFMA.FTZ R12, R11, R39, R46 ;  /* 0x000000270b0c7223 */ /* 0x000fe2000001002e */
[C---:B------:R-:W-:Y:S01]  /*b920*/  FFMA.FTZ R11, R13.reuse, R32, -R48 ;  /* 0x000000200d0b7223 */ /* 0x040fe20000010830 */
[----:B------:R-:W-:Y:S01]  /*b930*/  F2FP.F16.E4M3.UNPACK_B R32, R34 ;  /* 0x00000022ff20723e */ /* 0x000fe200020006ff */
[----:B------:R-:W-:Y:S01]  /*b940*/  FFMA.FTZ R13, R13, R40, R41 ;  /* 0x000000280d0d7223 */ /* 0x000fe20000010029 */
[-C--:B------:R-:W-:Y:S01]  /*b950*/  F2FP.F16.E4M3.UNPACK_B R40, R42.reuse ;  /* 0x0000002aff28723e */ /* 0x080fe200020006ff */
[----:B------:R-:W-:Y:S01]  /*b960*/  HADD2.F32 R39, -RZ, R28.H1_H1 ;  /* 0x3000001cff277230 */ /* 0x000fe20000004100 */
[----:B------:R-:W-:Y:S01]  /*b970*/  F2FP.F16.E4M3.UNPACK_B R42, R42.H1 ;  /* 0x0000002aff2a723e */ /* 0x000fe200030006ff */
[----:B------:R-:W-:Y:S01]  /*b980*/  HADD2.F32 R28, -RZ, R33.H0_H0 ;  /* 0x20000021ff1c7230 */ /* 0x000fe20000004100 */
[----:B------:R-:W-:Y:S01]  /*b990*/  F2FP.F16.E4M3.UNPACK_B R35, R7.H1 ;  /* 0x00000007ff23723e */ /* 0x000fe200030006ff */
[----:B------:R-:W-:Y:S01]  /*b9a0*/  HADD2.F32 R43, -RZ, R40.H0_H0 ;  /* 0x20000028ff2b7230 */ /* 0x000fe20000004100 */
[-C--:B------:R-:W-:Y:S01]  /*b9b0*/  F2FP.F16.E4M3.UNPACK_B R25, R4.reuse.H1 ;  /* 0x00000004ff19723e */ /* 0x080fe200030006ff */
[----:B------:R-:W-:Y:S01]  /*b9c0*/  HADD2.F32 R41, -RZ, R38.H1_H1 ;  /* 0x30000026ff297230 */ /* 0x000fe20000004100 */
[----:B------:R-:W-:Y:S01]  /*b9d0*/  F2FP.F16.E4M3.UNPACK_B R10, R4 ;  /* 0x00000004ff0a723e */ /* 0x000fe200020006ff */
[----:B------:R-:W-:-:S02]  /*b9e0*/  HADD2.F32 R26, -RZ, R27.H1_H1 ;  /* 0x3000001bff1a7230 */ /* 0x000fc40000004100 */
[----:B------:R-:W-:Y:S01]  /*b9f0*/  FMUL.FTZ R46, R28, R43 ;  /* 0x0000002b1c2e7220 */ /* 0x000fe20000410000 */
[--C-:B------:R-:W-:Y:S01]  /*ba00*/  HADD2.F32 R38, -RZ, R32.reuse.H0_H0 ;  /* 0x20000020ff267230 */ /* 0x100fe20000004100 */
[----:B------:R-:W-:Y:S01]  /*ba10*/  F2FP.F16.E4M3.UNPACK_B R4, R6 ;  /* 0x00000006ff04723e */ /* 0x000fe200020006ff */
[----:B------:R-:W-:Y:S02]  /*ba20*/  HADD2.F32 R27, -RZ, R29.H0_H0 ;  /* 0x2000001dff1b7230 */ /* 0x000fe40000004100 */
[C---:B------:R-:W-:Y:S01]  /*ba30*/  FMUL.FTZ R45, R26.reuse, R41 ;  /* 0x000000291a2d7220 */ /* 0x040fe20000410000 */
[-C--:B------:R-:W-:Y:S01]  /*ba40*/  FMUL.FTZ R44, R26, R39.reuse ;  /* 0x000000271a2c7220 */ /* 0x080fe20000410000 */
[-C--:B------:R-:W-:Y:S01]  /*ba50*/  FMUL.FTZ R48, R28, R38.reuse ;  /* 0x000000261c307220 */ /* 0x080fe20000410000 */
[----:B------:R-:W-:Y:S02]  /*ba60*/  HADD2.F32 R33, -RZ, R33.H1_H1 ;  /* 0x30000021ff217230 */ /* 0x000fe40000004100 */
[----:B------:R-:W-:Y:S01]  /*ba70*/  FFMA.FTZ R28, R27, R38, -R46 ;  /* 0x000000261b1c7223 */ /* 0x000fe2000001082e */
[----:B------:R-:W-:Y:S01]  /*ba80*/  F2FP.F16.E4M3.UNPACK_B R38, R34.H1 ;  /* 0x00000022ff26723e */ /* 0x000fe200030006ff */
[C---:B------:R-:W-:Y:S01]  /*ba90*/  FFMA.FTZ R26, R30.reuse, R39, -R45 ;  /* 0x000000271e1a7223 */ /* 0x040fe2000001082d */
[----:B------:R-:W-:Y:S01]  /*baa0*/  FFMA.FTZ R30, R30, R41, R44 ;  /* 0x000000291e1e7223 */ /* 0x000fe2000001002c */
[----:B------:R-:W-:-:S02]  /*bab0*/  HADD2.F32 R39, -RZ, R32.H1_H1 ;  /* 0x30000020ff277230 */ /* 0x000fc40000004100 */
[----:B------:R-:W-:Y:S01]  /*bac0*/  FFMA.FTZ R27, R27, R43, R48 ;  /* 0x0000002b1b1b7223 */ /* 0x000fe20000010030 */
[----:B------:R-:W-:Y:S01]  /*bad0*/  HADD2.F32 R41, -RZ, R40.H1_H1 ;  /* 0x30000028ff297230 */ /* 0x000fe20000004100 */
[----:B------:R-:W-:Y:S01]  /*bae0*/  F2FP.F16.E4M3.UNPACK_B R7, R6.H1 ;  /* 0x00000006ff07723e */ /* 0x000fe200030006ff */
[----:B------:R-:W-:Y:S02]  /*baf0*/  HADD2.F32 R32, -RZ, R29.H1_H1 ;  /* 0x3000001dff207230 */ /* 0x000fe40000004100 */
[C---:B------:R-:W-:Y:S01]  /*bb00*/  FMUL.FTZ R44, R33.reuse, R39 ;  /* 0x00000027212c7220 */ /* 0x040fe20000410000 */
[----:B------:R-:W-:Y:S02]  /*bb10*/  HADD2.F32 R43, -RZ, R42.H0_H0 ;  /* 0x2000002aff2b7230 */ /* 0x000fe40000004100 */
[----:B------:R-:W-:Y:S01]  /*bb20*/  FMUL.FTZ R45, R33, R41 ;  /* 0x00000029212d7220 */ /* 0x000fe20000410000 */
[----:B------:R-:W-:Y:S01]  /*bb30*/  HADD2.F32 R29, -RZ, R37.H0_H0 ;  /* 0x20000025ff1d7230 */ /* 0x000fe20000004100 */
[-C--:B------:R-:W-:Y:S01]  /*bb40*/  F2FP.F16.E4M3.UNPACK_B R6, R14.reuse ;  /* 0x0000000eff06723e */ /* 0x080fe200020006ff */
[----:B------:R-:W-:Y:S01]  /*bb50*/  HADD2.F32 R40, -RZ, R38.H0_H0 ;  /* 0x20000026ff287230 */ /* 0x000fe20000004100 */
[----:B------:R-:W-:Y:S01]  /*bb60*/  F2FP.F16.E4M3.UNPACK_B R14, R14.H1 ;  /* 0x0000000eff0e723e */ /* 0x000fe200030006ff */
[----:B------:R-:W-:-:S02]  /*bb70*/  HADD2.F32 R34, -RZ, R35.H0_H0 ;  /* 0x20000023ff227230 */ /* 0x000fc40000004100 */
[C---:B------:R-:W-:Y:S01]  /*bb80*/  FMUL.FTZ R33, R29.reuse, R43 ;  /* 0x0000002b1d217220 */ /* 0x040fe20000410000 */
[----:B------:R-:W-:Y:S02]  /*bb90*/  HADD2.F32 R35, -RZ, R35.H1_H1 ;  /* 0x30000023ff237230 */ /* 0x000fe40000004100 */
[-C--:B------:R-:W-:Y:S01]  /*bba0*/  FMUL.FTZ R46, R29, R40.reuse ;  /* 0x000000281d2e7220 */ /* 0x080fe20000410000 */
[----:B------:R-:W-:Y:S01]  /*bbb0*/  FFMA.FTZ R29, R32, R39, -R45 ;  /* 0x00000027201d7223 */ /* 0x000fe2000001082d */
[C---:B------:R-:W-:Y:S01]  /*bbc0*/  FFMA.FTZ R33, R34.reuse, R40, -R33 ;  /* 0x0000002822217223 */ /* 0x040fe20000010821 */
[----:B------:R-:W-:Y:S01]  /*bbd0*/  F2FP.F16.E4M3.UNPACK_B R40, R20.H1 ;  /* 0x00000014ff28723e */ /* 0x000fe200030006ff */
[----:B------:R-:W-:Y:S01]  /*bbe0*/  FFMA.FTZ R34, R34, R43, R46 ;  /* 0x0000002b22227223 */ /* 0x000fe2000001002e */
[----:B------:R-:W-:Y:S01]  /*bbf0*/  F2FP.F16.E4M3.UNPACK_B R43, R21.H1 ;  /* 0x00000015ff2b723e */ /* 0x000fe200030006ff */
        /* <DEDUP_REMOVED lines=11> */
[--C-:B------:R-:W-:Y:S01]  /*bcb0*/  HADD2.F32 R42, -RZ, R40.reuse.H0_H0 ;  /* 0x20000028ff2a7230 */ /* 0x100fe20000004100 */
[----:B------:R-:W-:Y:S01]  /*bcc0*/  F2FP.SATFINITE.E4M3.F32.PACK_AB_MERGE_C R9, R12, R9, R13 ;  /* 0x000000090c09723e */ /* 0x000fe2000480700d */
[----:B------:R-:W-:Y:S02]  /*bcd0*/  HADD2.F32 R39, -RZ, R25.H0_H0 ;  /* 0x20000019ff277230 */ /* 0x000fe40000004100 */
[C---:B------:R-:W-:Y:S01]  /*bce0*/  FMUL.FTZ R46, R37.reuse, R44 ;  /* 0x0000002c252e7220 */ /* 0x040fe20000410000 */
[----:B------:R-:W-:Y:S02]  /*bcf0*/  HADD2.F32 R31, -RZ, R31.H1_H1 ;  /* 0x3000001fff1f7230 */ /* 0x000fe40000004100 */
[-C--:B------:R-:W-:Y:S01]  /*bd00*/  FMUL.FTZ R47, R37, R42.reuse ;  /* 0x0000002a252f7220 */ /* 0x080fe20000410000 */
[----:B------:R-:W-:Y:S01]  /*bd10*/  FFMA.FTZ R38, R35, R41, -R48 ;  /* 0x0000002923267223 */ /* 0x000fe20000010830 */
[----:B------:R-:W-:Y:S01]  /*bd20*/  FFMA.FTZ R37, R39, R42, -R46 ;  /* 0x0000002a27257223 */ /* 0x000fe2000001082e */
[----:B------:R-:W-:-:S02]  /*bd30*/  HADD2.F32 R42, -RZ, R40.H1_H1 ;  /* 0x30000028ff2a7230 */ /* 0x000fc40000004100 */
[----:B------:R-:W-:Y:S01]  /*bd40*/  FFMA.FTZ R39, R39, R44, R47 ;  /* 0x0000002c27277223 */ /* 0x000fe2000001002f */
[----:B------:R-:W-:Y:S01]  /*bd50*/  HADD2.F32 R44, -RZ, R43.H1_H1 ;  /* 0x3000002bff2c7230 */ /* 0x000fe20000004100 */
[----:B------:R-:W-:Y:S01]  /*bd60*/  F2FP.F16.E4M3.UNPACK_B R41, R21 ;  /* 0x00000015ff29723e */ /* 0x000fe200020006ff */
[----:B------:R-:W-:Y:S01]  /*bd70*/  HADD2.F32 R25, -RZ, R25.H1_H1 ;  /* 0x30000019ff197230 */ /* 0x000fe20000004100 */
[----:B------:R-:W-:Y:S01]  /*bd80*/  F2FP.F16.E4M3.UNPACK_B R40, R20 ;  /* 0x00000014ff28723e */ /* 0x000fe200020006ff */
[C---:B------:R-:W-:Y:S01]  /*bd90*/  FMUL.FTZ R43, R31.reuse, R42 ;  /* 0x0000002a1f2b7220 */ /* 0x040fe20000410000 */
[----:B------:R-:W-:Y:S01]  /*bda0*/  FMUL.FTZ R20, R31, R44 ;  /* 0x0000002c1f147220 */ /* 0x000fe20000410000 */
[----:B------:R-:W-:Y:S02]  /*bdb0*/  HADD2.F32 R31, -RZ, R41.H0_H0 ;  /* 0x20000029ff1f7230 */ /* 0x000fe40000004100 */
[----:B------:R-:W-:Y:S01]  /*bdc0*/  FFMA.FTZ R35, R35, R45, R50 ;  /* 0x0000002d23237223 */ /* 0x000fe20000010032 */
[----:B------:R-:W-:-:S02]  /*bdd0*/  HADD2.F32 R21, -RZ, R15.H0_H0 ;  /* 0x2000000fff157230 */ /* 0x000fc40000004100 */
[C---:B------:R-:W-:Y:S01]  /*bde0*/  FFMA.FTZ R46, R25.reuse, R42, -R20 ;  /* 0x0000002a192e7223 */ /* 0x040fe20000010814 */
        /* <DEDUP_REMOVED lines=11> */
[----:B------:R-:W-:Y:S01]  /*bea0*/  FFMA.FTZ R42, R20, R31, R21 ;  /* 0x0000001f142a7223 */ /* 0x000fe20000010015 */
[----:B------:R-:W-:Y:S01]  /*beb0*/  F2FP.F16.E4M3.UNPACK_B R20, R3.H1 ;  /* 0x00000003ff14723e */ /* 0x000fe200030006ff */
[----:B------:R-:W-:Y:S02]  /*bec0*/  HADD2.F32 R10, -RZ, R10.H1_H1 ;  /* 0x3000000aff0a7230 */ /* 0x000fe40000004100 */
[C---:B------:R-:W-:Y:S01]  /*bed0*/  FMUL.FTZ R45, R15.reuse, R41 ;  /* 0x000000290f2d7220 */ /* 0x040fe20000410000 */
[----:B------:R-:W-:Y:S01]  /*bee0*/  FMUL.FTZ R44, R15, R40 ;  /* 0x000000280f2c7220 */ /* 0x000fe20000410000 */
[----:B------:R-:W-:Y:S01]  /*bef0*/  HADD2.F32 R31, -RZ, R25.H0_H0 ;  /* 0x20000019ff1f7230 */ /* 0x000fe20000004100 */
[----:B------:R-:W-:Y:S01]  /*bf00*/  F2FP.F16.E4M3.UNPACK_B R3, R3 ;  /* 0x00000003ff03723e */ /* 0x000fe200020006ff */
        /* <DEDUP_REMOVED lines=14> */
[----:B------:R-:W-:Y:S01]  /*bff0*/  F2FP.F16.E4M3.UNPACK_B R10, R8 ;  /* 0x00000008ff0a723e */ /* 0x000fe200020006ff */
[-C--:B------:R-:W-:Y:S01]  /*c000*/  FMUL.FTZ R14, R14, R20.reuse ;  /* 0x000000140e0e7220 */ /* 0x080fe20000410000 */
[--C-:B------:R-:W-:Y:S02]  /*c010*/  HADD2.F32 R8, -RZ, R3.reuse.H0_H0 ;  /* 0x20000003ff087230 */ /* 0x100fe40000004100 */
[----:B------:R-:W-:Y:S01]  /*c020*/  FFMA.FTZ R44, R7, R20, -R44 ;  /* 0x00000014072c7223 */ /* 0x000fe2000001082c */
[----:B------:R-:W-:-:S02]  /*c030*/  HADD2.F32 R15, -RZ, R3.H1_H1 ;  /* 0x30000003ff0f7230 */ /* 0x000fc40000004100 */
[----:B------:R-:W-:Y:S01]  /*c040*/  FFMA.FTZ R50, R7, R25, R14 ;  /* 0x0000001907327223 */ /* 0x000fe2000001000e */
[----:B------:R-:W-:Y:S01]  /*c050*/  HADD2.F32 R14, -RZ, R10.H0_H0 ;  /* 0x2000000aff0e7230 */ /* 0x000fe20000004100 */
[----:B------:R-:W-:Y:S01]  /*c060*/  F2FP.SATFINITE.E4M3.F32.PACK_AB_MERGE_C R11, R32, R27, R34 ;  /* 0x0000001b200b723e */ /* 0x000fe20004807022 */
[----:B------:R-:W-:Y:S01]  /*c070*/  HADD2.F32 R7, -RZ, R6.H0_H0 ;  /* 0x20000006ff077230 */ /* 0x000fe20000004100 */
[----:B------:R-:W-:Y:S01]  /*c080*/  F2FP.SATFINITE.E4M3.F32.PACK_AB_MERGE_C R44, R44, R45, RZ ;  /* 0x0000002d2c2c723e */ /* 0x000fe200048070ff */
[----:B------:R-:W-:Y:S01]  /*c090*/  HADD2.F32 R21, -RZ, R10.H1_H1 ;  /* 0x3000000aff157230 */ /* 0x000fe20000004100 */
[----:B------:R-:W-:Y:S01]  /*c0a0*/  F2FP.SATFINITE.E4M3.F32.PACK_AB_MERGE_C R31, R50, R31, RZ ;  /* 0x0000001f321f723e */ /* 0x000fe200048070ff */
        /* <DEDUP_REMOVED lines=21> */
.L_x_9999:
[----:B------:R-:W-:Y:S05]  /*c200*/  BSYNC B0 ;  /* 0x0000000000007941 */ /* 0x000fea0003800000 */
.L_x_9992:
        /* <DEDUP_REMOVED lines=8> */
.L_x_9989:
[----:B0-2---:R-:W-:Y:S01]  /*c290*/  IMAD.U32 R0, RZ, RZ, UR36 ;  /* 0x00000024ff007e24 */ /* 0x005fe2000f8e00ff */
[----:B------:R-:W-:-:S04]  /*c2a0*/  LOP3.LUT R17, R17, 0xfffffffd, RZ, 0xc0, !PT ;  /* 0xfffffffd11117812 */ /* 0x000fc800078ec0ff */
[----:B------:R-:W-:-:S13]  /*c2b0*/  ISETP.NE.AND P0, PT, R0, 0x3, PT ;  /* 0x000000030000780c */ /* 0x000fda0003f05270 */
[----:B------:R-:W-:Y:S01]  /*c2c0*/  @P0 LOP3.LUT R17, R17, 0x2, RZ, 0xfc, !PT ;  /* 0x0000000211110812 */ /* 0x000fe200078efcff */
[----:B------:R-:W-:Y:S06]  /*c2d0*/  @!P0 BRA `(.L_x_10011) ;  /* 0x0000000000048947 */ /* 0x000fec0003800000 */
[----:B------:R-:W-:Y:S01]  /*c2e0*/  BPT.TRAP 0x1 ;  /* 0x000000040000795c */ /* 0x000fe20000300000 */
.L_x_10011:
[----:B-1----:R-:W-:Y:S01]  /*c2f0*/  IMAD R3, R18, 0x8, R16 ;  /* 0x0000000812037824 */ /* 0x002fe200078e0210 */
[----:B------:R-:W-:-:S04]  /*c300*/  SHF.L.U32 R0, R22, 0x1f, RZ ;  /* 0x0000001f16007819 */ /* 0x000fc800000006ff */
[----:B------:R0:W1:Y:S01]  /*c310*/  SYNCS.PHASECHK.TRANS64.TRYWAIT P1, [R3+URZ+0x19c30], R0 ;  /* 0x019c3000030075a7 */ /* 0x000062000802017f */
[----:B------:R-:W-:Y:S05]  /*c320*/  @!P0 BRA `(.L_x_10012) ;  /* 0x0000000000048947 */ /* 0x000fea0003800000 */
[----:B------:R-:W-:Y:S01]  /*c330*/  BPT.TRAP 0x1 ;  /* 0x000000040000795c */ /* 0x000fe20000300000 */
.L_x_10012:
[----:B---3-5:R-:W2:Y:S02]  /*c340*/  S2R R4, SR_TID.X ;  /* 0x0000000000047919 */ /* 0x028ea40000002100 */
[----:B--2---:R-:W-:-:S04]  /*c350*/  LOP3.LUT R4, R4, 0x7f, RZ, 0xc0, !PT ;  /* 0x0000007f04047812 */ /* 0x004fc800078ec0ff */
[----:B------:R-:W-:Y:S01]  /*c360*/  ISETP.NE.AND P0, PT, R4, RZ, PT ;  /* 0x000000ff0400720c */ /* 0x000fe20003f05270 */
[----:B-1----:R-:W-:-:S12]  /*c370*/  @P1 BRA `(.L_x_10013) ;  /* 0x0000000000081947 */ /* 0x002fd80003800000 */
[----:B------:R-:W1:Y:S02]  /*c380*/  SYNCS.PHASECHK.TRANS64.TRYWAIT P1, [R3+URZ+0x19c30], R0 ;  /* 0x019c3000030075a7 */ /* 0x000e64000802017f */
[----:B-1----:R-:W-:Y:S05]  /*c390*/  @!P1 BRA `(.L_x_10014) ;  /* 0x0000017800c49947 */ /* 0x002fea0003800000 */
.L_x_10013:
[----:B------:R-:W-:Y:S05]  /*c3a0*/  WARPSYNC.ALL ;  /* 0x0000000000007948 */ /* 0x000fea0003800000 */
[----:B01----:R-:W-:Y:S01]  /*c3b0*/  VIADD R0, R16, 0x13800 ;  /* 0x0001380010007836 */ /* 0x003fe20000000000 */
[----:B------:R-:W2:Y:S01]  /*c3c0*/  LDL R10, [R1+0x34] ;  /* 0x00003400010a7983 */ /* 0x000ea20000100800 */
[----:B------:R-:W-:-:S03]  /*c3d0*/  IMAD.MOV.U32 R9, RZ, RZ, -0x3ffffff0 ;  /* 0xc0000010ff097424 */ /* 0x000fc600078e00ff */
[----:B------:R-:W2:Y:S01]  /*c3e0*/  LDL R90, [R1+0xc] ;  /* 0x00000c00015a7983 */ /* 0x000ea20000100800 */
[----:B------:R-:W-:Y:S01]  /*c3f0*/  SHF.R.U32.HI R0, RZ, 0x4, R0 ;  /* 0x00000004ff007819 */ /* 0x000fe20000011600 */
[----:B------:R-:W-:Y:S01]  /*c400*/  IMAD.MOV.U32 R5, RZ, RZ, -0x3ffffff0 ;  /* 0xc0000010ff057424 */ /* 0x000fe200078e00ff */
[----:B------:R-:W-:Y:S01]  /*c410*/  LOP3.LUT R8, R36, 0x10000, RZ, 0xfc, !PT ;  /* 0x0001000024087812 */ /* 0x000fe200078efcff */
[----:B------:R-:W-:Y:S01]  /*c420*/  IMAD.MOV.U32 R157, RZ, RZ, -0x3ffffff0 ;  /* 0xc0000010ff9d7424 */ /* 0x000fe200078e00ff */
[----:B------:R-:W-:Y:S01]  /*c430*/  LOP3.LUT R0, R0, 0x3fff, RZ, 0xc0, !PT ;  /* 0x00003fff00007812 */ /* 0x000fe200078ec0ff */
[----:B------:R-:W-:Y:S01]  /*c440*/  IMAD.MOV.U32 R7, RZ, RZ, -0x3ffffff0 ;  /* 0xc0000010ff077424 */ /* 0x000fe200078e00ff */
[----:B------:R-:W0:Y:S02]  /*c450*/  LDC R92, c[0x0][0x448] ;  /* 0x00011200ff5c7b82 */ /* 0x000e240000000800 */
[----:B------:R-:W-:-:S05]  /*c460*/  LOP3.LUT R4, R0, 0x10000, RZ, 0xfc, !PT ;  /* 0x0001000000047812 */ /* 0x000fca00078efcff */
[----:B------:R1:W-:Y:S01]  /*c470*/  STL [R1+0x18], R4 ;  /* 0x0000180401007387 */ /* 0x0003e20000100800 */
[----:B------:R-:W-:Y:S02]  /*c480*/  R2UR UR4, R8 ;  /* 0x00000000080472ca */ /* 0x000fe400000e0000 */
[----:B------:R-:W-:Y:S02]  /*c490*/  R2UR UR5, R9 ;  /* 0x00000000090572ca */ /* 0x000fe400000e0000 */
[----:B------:R-:W-:Y:S01]  /*c4a0*/  R2UR UR7, R5 ;  /* 0x00000000050772ca */ /* 0x000fe200000e0000 */
[----:B------:R-:W-:Y:S01]  /*c4b0*/  WARPGROUP.ARRIVE ;  /* 0x00000000000079c5 */ /* 0x000fe20000000000 */
[----:B------:R-:W3:Y:S01]  /*c4c0*/  LDL R96, [R1+0x4] ;  /* 0x0000040001607983 */ /* 0x000ee20000100800 */
[----:B-1----:R-:W-:-:S03]  /*c4d0*/  IMAD R4, R18, 0x300, R4 ;  /* 0x0000030012047824 */ /* 0x002fc600078e0204 */
[----:B------:R-:W5:Y:S02]  /*c4e0*/  LDL R94, [R1] ;  /* 0x00000000015e7983 */ /* 0x000f640000100800 */
[----:B------:R-:W-:-:S13]  /*c4f0*/  R2UR UR6, R4 ;  /* 0x00000000040672ca */ /* 0x000fda00000e0000 */
[----:B------:R-:W-:Y:S01]  /*c500*/  QGMMA.64x128x32.F32.E4M3.E4M3 R24, gdesc[UR4], RZ, !UPT, gsb0 ;  /* 0x01e00000041879f3 */ /* 0x000fe2000c0008ff */
[----:B------:R-:W-:Y:S02]  /*c510*/  VIADD R156, R8, 0x180 ;  /* 0x00000180089c7836 */ /* 0x000fe40000000000 */
[----:B------:R-:W-:Y:S01]  /*c520*/  VIADD R6, R4, 0x100 ;  /* 0x0000010004067836 */ /* 0x000fe20000000000 */
[----:B------:R-:W-:Y:S02]  /*c530*/  R2UR UR5, R157 ;  /* 0x000000009d0572ca */ /* 0x000fe400000e0000 */
[----:B------:R-:W-:Y:S02]  /*c540*/  R2UR UR4, R156 ;  /* 0x000000009c0472ca */ /* 0x000fe400000e0000 */
[----:B------:R-:W-:Y:S02]  /*c550*/  R2UR UR6, R6 ;  /* 0x00000000060672ca */ /* 0x000fe400000e0000 */
[----:B------:R-:W-:Y:S01]  /*c560*/  R2UR UR7, R7 ;  /* 0x00000000070772ca */ /* 0x000fe200000e0000 */
[----:B------:R-:W-:-:S02]  /*c570*/  VIADD R12, R8, 0x300 ;  /* 0x00000300080c7836 */ /* 0x000fc40000000000 */
[----:B------:R-:W-:Y:S02]  /*c580*/  VIADD R4, R4, 0x200 ;  /* 0x0000020004047836 */ /* 0x000fe40000000000 */
[----:B------:R-:W-:Y:S02]  /*c590*/  IMAD.MOV.U32 R13, RZ, RZ, -0x3ffffff0 ;  /* 0xc0000010ff0d7424 */ /* 0x000fe400078e00ff */
[----:B------:R-:W-:Y:S01]  /*c5a0*/  IMAD.MOV.U32 R5, RZ, RZ, -0x3ffffff0 ;  /* 0xc0000010ff057424 */ /* 0x000fe200078e00ff */
        /* <DEDUP_REMOVED lines=10> */
[----:B------:R-:W-:Y:S02]  /*c650*/  WARPGROUP.DEPBAR.LE gsb0, 0x0 ;  /* 0x00008000000079c5 */ /* 0x000fe40000010000 */
[----:B------:R-:W-:-:S06]  /*c660*/  WARPGROUP.ARRIVE ;  /* 0x00000000000079c5 */ /* 0x000fcc0000000000 */
[----:B------:R-:W-:Y:S01]  /*c670*/  QGMMA.64x128x32.F32.E4M3.E4M3 R24, gdesc[UR4], R24, gsb0 ;  /* 0x01e00000041879f3 */ /* 0x000fe20008000818 */
[----:B--2---:R-:W-:Y:S01]  /*c680*/  IMAD.IADD R11, R10, 0x1, R90 ;  /* 0x000000010a0b7824 */ /* 0x004fe200078e025a */
[----:B------:R-:W-:Y:S01]  /*c690*/  ULDC.64 UR4, c[0x0][0x9e0] ;  /* 0x0002780000047ab9 */ /* 0x000fe20000000a00 */
[----:B------:R-:W-:Y:S01]  /*c6a0*/  LOP3.LUT R17, R17, 0xffffffbf, RZ, 0xc0, !PT ;  /* 0xffffffbf11117812 */ /* 0x000fe200078ec0ff */
[----:B------:R-:W-:Y:S01]  /*c6b0*/  ULDC UR6, c[0x0][0x9dc] ;  /* 0x0002770000067ab9 */ /* 0x000fe20000000800 */
[----:B0-----:R-:W-:-:S05]  /*c6c0*/  @P1 IMAD.HI.U32 R0, R11, R0, RZ ;  /* 0x000000000b001227 */ /* 0x001fca00078e00ff */
[----:B-1----:R-:W-:Y:S01]  /*c6d0*/  @P1 SHF.R.U32.HI R11, RZ, R5, R0 ;  /* 0x00000005ff0b1219 */ /* 0x002fe20000011600 */
[----:B------:R-:W-:Y:S02]  /*c6e0*/  @!P0 VIADD R0, R3, 0x19c40 ;  /* 0x00019c4003008836 */ /* 0x000fe40000000000 */
[----:B------:R-:W-:Y:S02]  /*c6f0*/  IMAD.MOV.U32 R3, RZ, RZ, -0x80 ;  /* 0xffffff80ff037424 */ /* 0x000fe400078e00ff */
[----:B------:R-:W0:Y:S01]  /*c700*/  SHFL.IDX PT, R20, R11, RZ, 0x1c1f ;  /* 0x001c1fff0b147589 */ /* 0x000e2200000e0000 */
[----:B------:R-:W-:Y:S01]  /*c710*/  UISETP.GE.AND UP0, UPT, UR5, 0x1, UPT ;  /* 0x000000010500788c */ /* 0x000fe2000bf06270 */
[----:B------:R-:W-:Y:S01]  /*c720*/  @!P0 PRMT R0, RZ, 0x654, R0 ;  /* 0x00000654ff008816 */ /* 0x000fe20000000000 */
[----:B------:R-:W-:Y:S01]  /*c730*/  IMAD R10, R88, R3, 0x80 ;  /* 0x00000080580a7424 */ /* 0x000fe200078e0203 */
[----:B------:R-:W-:Y:S01]  /*c740*/  @P1 LOP3.LUT R17, R17, 0x40, RZ, 0xfc, !PT ;  /* 0x0000004011111812 */ /* 0x000fe200078efcff */
[----:B----4-:R-:W-:-:S02]  /*c750*/  IMAD.U32 R14, RZ, RZ, UR6 ;  /* 0x00000006ff0e7e24 */ /* 0x010fc4000f8e00ff */
[----:B------:R-:W-:-:S03]  /*c760*/  PLOP3.LUT P1, PT, PT, PT, UP0, 0x40, 0x0 ;  /* 0x000000000000781c */ /* 0x000fc60003f2e808 */
[----:B------:R-:W-:Y:S01]  /*c770*/  LOP3.LUT R5, RZ, R14, RZ, 0x33, !PT ;  /* 0x0000000eff057212 */ /* 0x000fe200078e33ff */
[----:B------:R-:W-:Y:S01]  /*c780*/  UP2UR UR39, UPR, URZ, 0x1 ;  /* 0x000000013f277883 */ /* 0x000fe20008000000 */
[C-C-:B---3--:R-:W-:Y:S02]  /*c790*/  IADD3 R7, -R23.reuse, R96, R10.reuse ;  /* 0x0000006017077210 */ /* 0x148fe40007ffe10a */
[----:B------:R-:W-:Y:S01]  /*c7a0*/  LEA R4, R88, 0xffffff80, 0x7 ;  /* 0xffffff8058047811 */ /* 0x000fe200078e38ff */
[----:B------:R-:W-:Y:S02]  /*c7b0*/  WARPGROUP.DEPBAR.LE gsb0, 0x0 ;  /* 0x00008000000079c5 */ /* 0x000fe40000010000 */
[----:B------:R1:W-:Y:S02]  /*c7c0*/  @!P0 SYNCS.ARRIVE.TRANS64.RED.A1T0 RZ, [R0+URZ], RZ ;  /* 0x000000ff00ff89a7 */ /* 0x0003e4000810043f */
[----:B-1----:R-:W-:-:S04]  /*c7d0*/  IADD3 R0, -R23, 0x1, R10 ;  /* 0x0000000117007810 */ /* 0x002fc80007ffe10a */
[----:B-----5:R-:W-:-:S05]  /*c7e0*/  IADD3 R0, -R94, R0, R96 ;  /* 0x000000005e007210 */ /* 0x020fca0007ffe160 */
[C---:B------:R-:W-:Y:S02]  /*c7f0*/  VIADD R6, R0.reuse, UR4 ;  /* 0x0000000400067c36 */ /* 0x040fe40008000000 */
[----:B------:R-:W-:-:S03]  /*c800*/  IMAD.IADD R5, R0, 0x1, R5 ;  /* 0x0000000100057824 */ /* 0x000fc600078e0205 */
[----:B0-----:R-:W-:Y:S01]  /*c810*/  VIADDMNMX R3, R20, R6, R7, PT ;  /* 0x0000000614037246 */ /* 0x001fe20003800107 */
[----:B------:R-:W-:Y:S01]  /*c820*/  IMAD.IADD R0, R5, 0x1, R20 ;  /* 0x0000000105007824 */ /* 0x000fe200078e0214 */
        /* <DEDUP_REMOVED lines=13> */
.L_x_10017:
[----:B------:R-:W-:-:S06]  /*c900*/  UISETP.NE.AND UP0, UPT, UR5, 0x1, UPT ;  /* 0x000000010500788c */ /* 0x000fcc000bf05270 */
[----:B------:R-:W-:-:S05]  /*c910*/  PLOP3.LUT P1, PT, PT, PT, UP0, 0x80, 0x0 ;  /* 0x000000000000781c */ /* 0x000fca0003f2f008 */
[----:B------:R-:W-:-:S08]  /*c920*/  @UP0 ULDC.64 UR6, c[0x0][0x9e8] ;  /* 0x00027a0000060ab9 */ /* 0x000fd00000000a00 */
[----:B------:R-:W-:-:S05]  /*c930*/  @P1 IMAD.HI.U32 R20, R15, UR6, RZ ;  /* 0x000000060f141c27 */ /* 0x000fca000f8e00ff */
[----:B------:R-:W-:-:S07]  /*c940*/  @P1 SHF.R.U32.HI R15, RZ, UR7, R20 ;  /* 0x00000007ff0f1c19 */ /* 0x000fce0008011614 */
.L_x_10018:
[----:B------:R-:W-:Y:S05]  /*c950*/  BSYNC B0 ;  /* 0x0000000000007941 */ /* 0x000fea0003800000 */
.L_x_10016:
[----:B------:R-:W-:-:S04]  /*c960*/  IMAD R20, R15, UR5, -R4 ;  /* 0x000000050f147c24 */ /* 0x000fc8000f8e0a04 */
[----:B------:R-:W-:-:S05]  /*c970*/  IMAD.IADD R20, R20, 0x1, -R23 ;  /* 0x0000000114147824 */ /* 0x000fca00078e0a17 */
[----:B------:R-:W-:Y:S02]  /*c980*/  VIMNMX R0, R0, R20, !PT ;  /* 0x0000001400007248 */ /* 0x000fe40007fe0100 */
[----:B------:R-:W-:-:S07]  /*c990*/  VIADDMNMX R3, R20, UR5, R3, PT ;  /* 0x0000000514037c46 */ /* 0x000fce000b800103 */
.L_x_10015:
[C---:B------:R-:W-:Y:S01]  /*c9a0*/  ISETP.GE.AND P1, PT, R10.reuse, 0x2, PT ;  /* 0x000000020a00780c */ /* 0x040fe20003f26270 */
[----:B------:R-:W-:Y:S01]  /*c9b0*/  UISETP.NE.AND UP0, UPT, UR39, URZ, UPT ;  /* 0x0000003f2700728c */ /* 0x000fe2000bf05270 */
[----:B------:R-:W-:Y:S02]  /*c9c0*/  ISETP.GE.AND P6, PT, R10, 0x9, PT ;  /* 0x000000090a00780c */ /* 0x000fe40003fc6270 */
[----:B------:R-:W-:Y:S02]  /*c9d0*/  ISETP.GT.AND P3, PT, R0, 0x1, !P1 ;  /* 0x000000010000780c */ /* 0x000fe40004f64270 */
[----:B------:R-:W-:Y:S02]  /*c9e0*/  ISETP.GE.AND P4, PT, R10, 0xa, PT ;  /* 0x0000000a0a00780c */ /* 0x000fe40003f86270 */
[----:B------:R-:W-:Y:S02]  /*c9f0*/  ISETP.GT.AND P2, PT, R0, 0x8, !P6 ;  /* 0x000000080000780c */ /* 0x000fe40007744270 */
        /* <DEDUP_REMOVED lines=195> */
.L_x_10021:
[----:B------:R-:W-:-:S06]  /*d630*/  UISETP.NE.AND UP0, UPT, UR5, 0x1, UPT ;  /* 0x000000010500788c */ /* 0x000fcc000bf05270 */
[----:B------:R-:W-:-:S05]  /*d640*/  PLOP3.LUT P4, PT, PT, PT, UP0, 0x80, 0x0 ;  /* 0x000000000000781c */ /* 0x000fca0003f8f008 */
[----:B------:R-:W-:-:S08]  /*d650*/  @UP0 ULDC.64 UR6, c[0x0][0x9e8] ;  /* 0x00027a0000060ab9 */ /* 0x000fd00000000a00 */
[----:B------:R-:W-:Y:S01]  /*d660*/  @P4 IMAD.HI.U32 R0, R3, UR6, RZ ;  /* 0x0000000603004c27 */ /* 0x000fe2000f8e00ff */
[----:B------:R-:W-:-:S13]  /*d670*/  PLOP3.LUT P4, PT, PT, PT, UP0, 0x80, 0x0 ;  /* 0x000000000000781c */ /* 0x000fda0003f8f008 */
[----:B------:R-:W-:-:S07]  /*d680*/  @P4 SHF.R.U32.HI R3, RZ, UR7, R0 ;  /* 0x00000007ff034c19 */ /* 0x000fce0008011600 */
.L_x_10022:
[----:B------:R-:W-:Y:S05]  /*d690*/  BSYNC B0 ;  /* 0x0000000000007941 */ /* 0x000fea0003800000 */
.L_x_10020:
[----:B------:R-:W-:-:S04]  /*d6a0*/  IMAD R4, R3, UR5, -R4 ;  /* 0x0000000503047c24 */ /* 0x000fc8000f8e0a04 */
[----:B------:R-:W-:-:S05]  /*d6b0*/  IMAD.IADD R4, R4, 0x1, -R23 ;  /* 0x0000000104047824 */ /* 0x000fca00078e0a17 */
[----:B------:R-:W-:Y:S02]  /*d6c0*/  VIMNMX R5, R5, R4, !PT ;  /* 0x0000000405057248 */ /* 0x000fe40007fe0100 */
[----:B------:R-:W-:-:S07]  /*d6d0*/  VIADDMNMX R6, R4, UR5, R6, PT ;  /* 0x0000000504067c46 */ /* 0x000fce000b800106 */
.L_x_10019:
[C---:B------:R-:W-:Y:S01]  /*d6e0*/  ISETP.GT.AND P1, PT, R5.reuse, 0x1, !P1 ;  /* 0x000000010500780c */ /* 0x040fe20004f24270 */
[----:B------:R-:W-:Y:S01]  /*d6f0*/  UISETP.NE.AND UP0, UPT, UR39, URZ, UPT ;  /* 0x0000003f2700728c */ /* 0x000fe2000bf05270 */
[----:B------:R-:W-:Y:S02]  /*d700*/  ISETP.GT.AND P6, PT, R5, 0x8, !P6 ;  /* 0x000000080500780c */ /* 0x000fe400077c4270 */
[C---:B------:R-:W-:Y:S02]  /*d710*/  ISETP.LT.OR P1, PT, R6.reuse, 0x2, P1 ;  /* 0x000000020600780c */ /* 0x040fe40000f21670 */
[----:B------:R-:W-:Y:S02]  /*d720*/  ISETP.LT.OR P6, PT, R6, 0x9, P6 ;  /* 0x000000090600780c */ /* 0x000fe400037c1670 */
[----:B------:R-:W-:Y:S02]  /*d730*/  FSEL R27, R27, -INF , !P1 ;  /* 0xff8000001b1b7808 */ /* 0x000fe40004800000 */
[----:B------:R-:W-:-:S02]  /*d740*/  LOP3.LUT P1, RZ, R17, 0x1, RZ, 0xc0, !PT ;  /* 0x0000000111ff7812 */ /* 0x000fc4000782c0ff */
[----:B------:R-:W-:Y:S02]  /*d750*/  FSEL R7, R30, -INF , !P6 ;  /* 0xff8000001e077808 */ /* 0x000fe40007000000 */
[----:B------:R-:W-:Y:S02]  /*d760*/  ISETP.GT.AND P1, PT, R5, 0x9, !P1 ;  /* 0x000000090500780c */ /* 0x000fe40004f24270 */
[C---:B------:R-:W-:Y:S02]  /*d770*/  LOP3.LUT P6, RZ, R17.reuse, 0x4000000, RZ, 0xc0, !PT ;  /* 0x0400000011ff7812 */ /* 0x040fe400078cc0ff */
[----:B------:R-:W-:Y:S02]  /*d780*/  ISETP.LT.OR P1, PT, R6, 0xa, P1 ;  /* 0x0000000a0600780c */ /* 0x000fe40000f21670 */
[----:B------:R-:W-:Y:S02]  /*d790*/  LOP3.LUT P4, RZ, R17, 0x2000000, RZ, 0xc0, !PT ;  /* 0x0200000011ff7812 */ /* 0x000fe4000788c0ff */
        /* <DEDUP_REMOVED lines=51> */
[----:B------:R-:W-:Y:S02]  /*dad0*/  LOP3.LUT P6, RZ, R17, 0x8000, RZ, 0xc0, !PT ;  /* 0x0000800011ff7812 */ /* 0x000fe400078cc0ff */
[----:B------:R-:W-:Y:S02]  /*dae0*/  FSEL R47, R47, -INF , !P1 ;  /* 0xff8000002f2f7808 */ /* 0x000fe40004800000 */
[----:B------:R-:W-:Y:S02]  /*daf0*/  LOP3.LUT P1, RZ, R17, 0x40000, RZ, 0xc0, !PT ;  /* 0x0004000011ff7812 */ /* 0x000fe4000782c0ff */
[----:B------:R-:W-:-:S02]  /*db00*/  FMNMX.FTZ R0, R107, R0, !PT ;  /* 0x000000006b007209 */ /* 0x000fc40007810000 */
[----:B------:R-:W-:Y:S02]  /*db10*/  ISETP.GT.AND P1, PT, R5, 0x30, !P1 ;  /* 0x000000300500780c */ /* 0x000fe40004f24270 */
[----:B------:R-:W-:Y:S02]  /*db20*/  FMNMX.FTZ R0, R69, R0, !PT ;  /* 0x0000000045007209 */ /* 0x000fe40007810000 */
[----:B------:R-:W-:Y:S02]  /*db30*/  ISETP.LT.OR P1, PT, R6, 0x31, P1 ;  /* 0x000000310600780c */ /* 0x000fe40000f21670 */
[C---:B------:R-:W-:Y:S02]  /*db40*/  LOP3.LUT P4, RZ, R17.reuse, 0x4000, RZ, 0xc0, !PT ;  /* 0x0000400011ff7812 */ /* 0x040fe4000788c0ff */
        /* <DEDUP_REMOVED lines=20> */
[C---:B------:R-:W-:Y:S01]  /*dc90*/  ISETP.GT.AND P1, PT, R5.reuse, 0x40, !P4 ;  /* 0x000000400500780c */ /* 0x040fe20006724270 */
[----:B------:R-:W0:Y:S01]  /*dca0*/  SHFL.BFLY PT, R3, R0, 0x2, 0x1f ;  /* 0x0c401f0000037f89 */ /* 0x000e2200000e0000 */
[----:B------:R-:W-:Y:S02]  /*dcb0*/  ISETP.GT.AND P5, PT, R5, RZ, !P5 ;  /* 0x000000ff0500720c */ /* 0x000fe40006fa4270 */
        /* <DEDUP_REMOVED lines=10> */
[----:B------:R-:W-:Y:S02]  /*dd60*/  LOP3.LUT P1, RZ, R17, 0x1000, RZ, 0xc0, !PT ;  /* 0x0000100011ff7812 */ /* 0x000fe4000782c0ff */
[----:B0-----:R-:W-:Y:S02]  /*dd70*/  FMNMX.FTZ R10, R0, R3, !PT ;  /* 0x00000003000a7209 */ /* 0x001fe40007810000 */
[----:B------:R-:W-:Y:S02]  /*dd80*/  ISETP.GT.AND P1, PT, R5, 0x48, !P1 ;  /* 0x000000480500780c */ /* 0x000fe40004f24270 */
[----:B------:R-:W-:Y:S01]  /*dd90*/  FMNMX.FTZ R0, R26, R27, !PT ;  /* 0x0000001b1a007209 */ /* 0x000fe20007810000 */
[----:B------:R-:W0:Y:S01]  /*dda0*/  SHFL.BFLY PT, R3, R10, 0x1, 0x1f ;  /* 0x0c201f000a037f89 */ /* 0x000e2200000e0000 */
        /* <DEDUP_REMOVED lines=50> */
[----:B0-----:R-:W-:Y:S02]  /*e0d0*/  FMNMX.FTZ R3, R10, R3, !PT ;  /* 0x000000030a037209 */ /* 0x001fe40007810000 */
[----:B------:R-:W-:Y:S02]  /*e0e0*/  FSEL R75, R75, -INF , !P1 ;  /* 0xff8000004b4b7808 */ /* 0x000fe40004800000 */
[----:B------:R-:W-:Y:S02]  /*e0f0*/  ISETP.GT.AND P1, PT, R5, 0x68, !P6 ;  /* 0x000000680500780c */ /* 0x000fe40007724270 */
[----:B------:R-:W-:Y:S02]  /*e100*/  FMNMX.FTZ R0, R71, R0, !PT ;  /* 0x0000000047007209 */ /* 0x000fe40007810000 */
[----:B------:R-:W-:Y:S02]  /*e110*/  ISETP.LT.OR P1, PT, R6, 0x69, P1 ;  /* 0x000000690600780c */ /* 0x000fe40000f21670 */
[----:B------:R-:W-:-:S02]  /*e120*/  LOP3.LUT P6, RZ, R17, 0x8000000, RZ, 0xc0, !PT ;  /* 0x0800000011ff7812 */ /* 0x000fc400078cc0ff */
[----:B------:R-:W-:Y:S02]  /*e130*/  FSEL R137, R78, -INF , !P1 ;  /* 0xff8000004e897808 */ /* 0x000fe40004800000 */
[----:B------:R-:W-:Y:S02]  /*e140*/  ISETP.GT.AND P1, PT, R5, 0x69, !P4 ;  /* 0x000000690500780c */ /* 0x000fe40006724270 */
[----:B------:R-:W-:Y:S02]  /*e150*/  FMNMX.FTZ R0, R135, R0, !PT ;  /* 0x0000000087007209 */ /* 0x000fe40007810000 */
[----:B------:R-:W-:Y:S02]  /*e160*/  ISETP.LT.OR P1, PT, R6, 0x6a, P1 ;  /* 0x0000006a0600780c */ /* 0x000fe40000f21670 */
[----:B------:R-:W-:Y:S02]  /*e170*/  FMNMX.FTZ R0, R75, R0, !PT ;  /* 0x000000004b007209 */ /* 0x000fe40007810000 */
[----:B------:R-:W-:Y:S01]  /*e180*/  FSEL R139, R79, -INF , !P1 ;  /* 0xff8000004f8b7808 */ /* 0x000fe20004800000 */
[----:B------:R-:W-:-:S01]  /*e190*/  FFMA.FTZ R79, R2, R3, -8 ;  /* 0xc1000000024f7423 */ /* 0x000fc20000010003 */
[----:B------:R-:W-:-:S02]  /*e1a0*/  FSETP.NEU.FTZ.AND P1, PT, R3, -INF , PT ;  /* 0xff8000000300780b */ /* 0x000fc40003f3d000 */
[----:B------:R-:W-:Y:S02]  /*e1b0*/  LOP3.LUT P4, RZ, R17, 0x10000000, RZ, 0xc0, !PT ;  /* 0x1000000011ff7812 */ /* 0x000fe4000788c0ff */
[----:B------:R-:W-:Y:S02]  /*e1c0*/  FSEL R79, R79, RZ, P1 ;  /* 0x000000ff4f4f7208 */ /* 0x000fe40000800000 */
[C---:B------:R-:W-:Y:S02]  /*e1d0*/  ISETP.GT.AND P1, PT, R5.reuse, 0x70, !P6 ;  /* 0x000000700500780c */ /* 0x040fe40007724270 */
[----:B------:R-:W-:Y:S01]  /*e1e0*/  ISETP.GT.AND P2, PT, R5, 0x71, !P2 ;  /* 0x000000710500780c */ /* 0x000fe20005744270 */
[----:B------:R-:W-:-:S01]  /*e1f0*/  FFMA.FTZ R20, R2, R21, -R79 ;  /* 0x0000001502147223 */ /* 0x000fc2000001084f */
[----:B------:R-:W-:Y:S01]  /*e200*/  ISETP.LT.OR P1, PT, R6, 0x71, P1 ;  /* 0x000000710600780c */ /* 0x000fe20000f21670 */
[----:B------:R-:W-:-:S01]  /*e210*/  FFMA.FTZ R21, R2, R33, -R79 ;  /* 0x0000002102157223 */ /* 0x000fc2000001084f */
[----:B------:R-:W-:Y:S01]  /*e220*/  FMNMX.FTZ R0, R137, R0, !PT ;  /* 0x0000000089007209 */ /* 0x000fe20007810000 */
[----:B------:R-:W-:-:S01]  /*e230*/  FFMA.FTZ R33, R2, R41, -R79 ;  /* 0x0000002902217223 */ /* 0x000fc2000001084f */
[----:B------:R-:W-:Y:S01]  /*e240*/  ISETP.GT.AND P3, PT, R5, 0x78, !P3 ;  /* 0x000000780500780c */ /* 0x000fe20005f64270 */
[----:B------:R-:W-:-:S01]  /*e250*/  FFMA.FTZ R41, R2, R49, -R79 ;  /* 0x0000003102297223 */ /* 0x000fc2000001084f */
[----:B------:R-:W-:Y:S01]  /*e260*/  ISETP.GT.AND P4, PT, R5, 0x79, !P4 ;  /* 0x000000790500780c */ /* 0x000fe20006784270 */
[----:B------:R-:W-:-:S01]  /*e270*/  FFMA.FTZ R4, R2, R24, -R79 ;  /* 0x0000001802047223 */ /* 0x000fc2000001084f */
[----:B------:R-:W-:Y:S01]  /*e280*/  ISETP.LT.OR P2, PT, R6, 0x72, P2 ;  /* 0x000000720600780c */ /* 0x000fe20001741670 */
[----:B------:R-:W-:-:S01]  /*e290*/  FFMA.FTZ R24, R2, R91, -R79 ;  /* 0x0000005b02187223 */ /* 0x000fc2000001084f */
[----:B------:R-:W-:Y:S01]  /*e2a0*/  FSEL R5, R82, -INF , !P1 ;  /* 0xff80000052057808 */ /* 0x000fe20004800000 */
[----:B------:R-:W-:-:S01]  /*e2b0*/  FFMA.FTZ R25, R2, R25, -R79 ;  /* 0x0000001902197223 */ /* 0x000fc2000001084f */
[----:B------:R-:W-:Y:S01]  /*e2c0*/  FMNMX.FTZ R0, R139, R0, !PT ;  /* 0x000000008b007209 */ /* 0x000fe20007810000 */
[----:B------:R-:W-:-:S01]  /*e2d0*/  FFMA.FTZ R10, R2, R15, -R79 ;  /* 0x0000000f020a7223 */ /* 0x000fc2000001084f */
[----:B------:R-:W-:Y:S01]  /*e2e0*/  ISETP.LT.OR P3, PT, R6, 0x79, P3 ;  /* 0x000000790600780c */ /* 0x000fe20001f61670 */
[----:B------:R-:W-:Y:S01]  /*e2f0*/  MUFU.EX2 R4, R4 ;  /* 0x0000000400047308 */ /* 0x000fe20000000800 */
[----:B------:R-:W-:Y:S01]  /*e300*/  FSEL R83, R83, -INF , !P2 ;  /* 0xff80000053537808 */ /* 0x000fe20005000000 */
[C-C-:B------:R-:W-:Y:S01]  /*e310*/  FFMA.FTZ R15, R2.reuse, R29, -R79.reuse ;  /* 0x0000001d020f7223 */ /* 0x140fe2000001084f */
[----:B------:R-:W-:Y:S01]  /*e320*/  FMNMX.FTZ R0, R5, R0, !PT ;  /* 0x0000000005007209 */ /* 0x000fe20007810000 */
[--C-:B------:R-:W-:Y:S01]  /*e330*/  FFMA.FTZ R29, R2, R37, -R79.reuse ;  /* 0x00000025021d7223 */ /* 0x100fe2000001084f */
[----:B------:R-:W-:Y:S01]  /*e340*/  ISETP.LT.OR P4, PT, R6, 0x7a, P4 ;  /* 0x0000007a0600780c */ /* 0x000fe20002781670 */
[--C-:B------:R-:W-:Y:S01]  /*e350*/  FFMA.FTZ R28, R2, R93, -R79.reuse ;  /* 0x0000005d021c7223 */ /* 0x100fe2000001084f */
        /* <DEDUP_REMOVED lines=12> */
[----:B------:R-:W-:-:S01]  /*e420*/  FFMA.FTZ R53, R2, R57, -R79 ;  /* 0x0000003902357223 */ /* 0x000fc2000001084f */
[C-C-:B------:R-:W-:Y:S01]  /*e430*/  FFMA.FTZ R6, R2.reuse, R103, -R79.reuse ;  /* 0x0000006702067223 */ /* 0x140fe2000001084f */
[----:B------:R-:W-:-:S01]  /*e440*/  FFMA.FTZ R57, R2, R61, -R79 ;  /* 0x0000003d02397223 */ /* 0x000fc2000001084f */
[----:B------:R-:W0:Y:S01]  /*e450*/  SHFL.BFLY PT, R91, R0, 0x2, 0x1f ;  /* 0x0c401f00005b7f89 */ /* 0x000e2200000e0000 */
        /* <DEDUP_REMOVED lines=11> */
[----:B------:R-:W-:Y:S01]  /*e510*/  ISETP.NE.AND P6, PT, R92, 0x1, PT ;  /* 0x000000015c00780c */ /* 0x000fe20003fc5270 */
[----:B------:R-:W-:-:S01]  /*e520*/  FFMA.FTZ R46, R2, R113, -R79 ;  /* 0x00000071022e7223 */ /* 0x000fc2000001084f */
[C-C-:B------:R-:W-:Y:S01]  /*e530*/  FFMA.FTZ R77, R2.reuse, R115, -R79.reuse ;  /* 0x00000073024d7223 */ /* 0x140fe2000001084f */
[----:B------:R-:W-:-:S01]  /*e540*/  FFMA.FTZ R48, R2, R81, -R79 ;  /* 0x0000005102307223 */ /* 0x000fc2000001084f */
[----:B------:R-:W-:-:S02]  /*e550*/  FFMA.FTZ R79, R2, R85, -R79 ;  /* 0x00000055024f7223 */ /* 0x000fc4000001084f */
[----:B------:R-:W-:Y:S01]  /*e560*/  MUFU.EX2 R21, R21 ;  /* 0x0000001500157308 */ /* 0x000fe20000000800 */
[----:B-1----:R-:W-:-:S04]  /*e570*/  F2FP.SATFINITE.E4M3.F32.PACK_AB_MERGE_C R148, R15, R10, RZ ;  /* 0x0000000a0f94723e */ /* 0x002fc800048070ff */
[----:B------:R-:W-:Y:S02]  /*e580*/  F2FP.SATFINITE.E4M3.F32.PACK_AB_MERGE_C R148, R25, R4, R148 ;  /* 0x000000041994723e */ /* 0x000fe40004807094 */
[----:B0-----:R-:W-:Y:S01]  /*e590*/  FMNMX.FTZ R91, R0, R91, !PT ;  /* 0x0000005b005b7209 */ /* 0x001fe20007810000 */
[----:B------:R-:W-:Y:S04]  /*e5a0*/  MUFU.EX2 R24, R24 ;  /* 0x0000001800187308 */ /* 0x000fe80000000800 */
[----:B------:R-:W0:Y:S04]  /*e5b0*/  SHFL.BFLY PT, R0, R91, 0x1, 0x1f ;  /* 0x0c201f005b007f89 */ /* 0x000e2800000e0000 */
[----:B------:R-:W1:Y:S08]  /*e5c0*/  MUFU.EX2 R29, R29 ;  /* 0x0000001d001d7308 */ /* 0x000e700000000800 */
[----:B------:R-:W-:Y:S08]  /*e5d0*/  MUFU.EX2 R28, R28 ;  /* 0x0000001c001c7308 */ /* 0x000ff00000000800 */
[----:B------:R-:W-:Y:S01]  /*e5e0*/  MUFU.EX2 R33, R33 ;  /* 0x0000002100217308 */ /* 0x000fe20000000800 */
[----:B-1----:R-:W-:-:S02]  /*e5f0*/  F2FP.SATFINITE.E4M3.F32.PACK_AB_MERGE_C R150, R29, R24, RZ ;  /* 0x000000181d96723e */ /* 0x002fc400048070ff */
[----:B0-----:R-:W-:Y:S02]  /*e600*/  FMNMX.FTZ R0, R91, R0, !PT ;  /* 0x000000005b007209 */ /* 0x001fe40007810000 */
[----:B------:R-:W-:Y:S02]  /*e610*/  F2FP.SATFINITE.E4M3.F32.PACK_AB_MERGE_C R150, R21, R20, R150 ;  /* 0x000000141596723e */ /* 0x000fe40004807096 */
[----:B------:R-:W-:Y:S01]  /*e620*/  FSETP.NEU.FTZ.AND P1, PT, R0, -INF , PT ;  /* 0xff8000000000780b */ /* 0x000fe20003f3d000 */
[----:B------:R-:W-:-:S01]  /*e630*/  FFMA.FTZ R50, R2, R0, -8 ;  /* 0xc100000002327423 */ /* 0x000fc20000010000 */
[----:B------:R-:W-:Y:S04]  /*e640*/  MUFU.EX2 R30, R30 ;  /* 0x0000001e001e7308 */ /* 0x000fe80000000800 */
[----:B------:R-:W-:-:S02]  /*e650*/  FSEL R50, R50, RZ, P1 ;  /* 0x000000ff32327208 */ /* 0x000fc40000800000 */
[----:B------:R-:W-:Y:S02]  /*e660*/  PLOP3.LUT P1, PT, PT, PT, UP0, 0x40, 0x0 ;  /* 0x000000000000781c */ /* 0x000fe40003f2e808 */
[----:B------:R-:W0:Y:S01]  /*e670*/  MUFU.EX2 R37, R37 ;  /* 0x0000002500257308 */ /* 0x000e220000000800 */
[----:B------:R-:W-:-:S01]  /*e680*/  FFMA.FTZ R26, R2, R26, -R50 ;  /* 0x0000001a021a7223 */ /* 0x000fc20000010832 */
[C-C-:B------:R-:W-:Y:S01]  /*e690*/  FFMA.FTZ R27, R2.reuse, R27, -R50.reuse ;  /* 0x0000001b021b7223 */ /* 0x140fe20000010832 */
[----:B------:R-:W-:-:S01]  /*e6a0*/  FFMA.FTZ R7, R2, R7, -R50 ;  /* 0x0000000702077223 */ /* 0x000fc20000010832 */
[C-C-:B------:R-:W-:Y:S01]  /*e6b0*/  FFMA.FTZ R52, R2.reuse, R31, -R50.reuse ;  /* 0x0000001f02347223 */ /* 0x140fe20000010832 */
[----:B------:R-:W-:-:S01]  /*e6c0*/  FFMA.FTZ R11, R2, R11, -R50 ;  /* 0x0000000b020b7223 */ /* 0x000fc20000010832 */
[----:B------:R-:W-:Y:S01]  /*e6d0*/  FFMA.FTZ R66, R2, R59, -R50 ;  /* 0x0000003b02427223 */ /* 0x000fe20000010832 */
[----:B------:R-:W-:-:S01]  /*e6e0*/  FADD.FTZ R59, R4, R25 ;  /* 0x00000019043b7221 */ /* 0x000fc20000010000 */
        /* <DEDUP_REMOVED lines=8> */
[----:B------:R-:W1:Y:S01]  /*e770*/  MUFU.EX2 R27, R27 ;  /* 0x0000001b001b7308 */ /* 0x000e620000000800 */
[----:B------:R-:W-:-:S01]  /*e780*/  FFMA.FTZ R68, R2, R63, -R50 ;  /* 0x0000003f02447223 */ /* 0x000fc20000010832 */
[----:B------:R-:W-:Y:S01]  /*e790*/  FFMA.FTZ R39, R2, R121, -R50 ;  /* 0x0000007902277223 */ /* 0x000fe20000010832 */
[----:B------:R-:W-:-:S01]  /*e7a0*/  FADD.FTZ R72, R20, R59 ;  /* 0x0000003b14487221 */ /* 0x000fc20000010000 */
[C-C-:B------:R-:W-:Y:S01]  /*e7b0*/  FFMA.FTZ R60, R2.reuse, R47, -R50.reuse ;  /* 0x0000002f023c7223 */ /* 0x140fe20000010832 */
[----:B------:R-:W-:-:S01]  /*e7c0*/  FFMA.FTZ R43, R2, R123, -R50 ;  /* 0x0000007b022b7223 */ /* 0x000fc20000010832 */
[----:B------:R-:W-:Y:S01]  /*e7d0*/  FFMA.FTZ R62, R2, R51, -R50 ;  /* 0x00000033023e7223 */ /* 0x000fe20000010832 */
[----:B------:R-:W-:-:S01]  /*e7e0*/  FADD.FTZ R63, R21, R72 ;  /* 0x00000048153f7221 */ /* 0x000fc20000010000 */
[----:B------:R-:W2:Y:S01]  /*e7f0*/  MUFU.EX2 R7, R7 ;  /* 0x0000000700077308 */ /* 0x000ea20000000800 */
[----:B------:R-:W-:-:S01]  /*e800*/  FFMA.FTZ R51, R2, R125, -R50 ;  /* 0x0000007d02337223 */ /* 0x000fc20000010832 */
[----:B0-----:R-:W-:Y:S01]  /*e810*/  F2FP.SATFINITE.E4M3.F32.PACK_AB_MERGE_C R144, R37, R30, RZ ;  /* 0x0000001e2590723e */ /* 0x001fe200048070ff */
[----:B------:R-:W-:-:S01]  /*e820*/  FADD.FTZ R72, R24, R63 ;  /* 0x0000003f18487221 */ /* 0x000fc20000010000 */
[C-C-:B------:R-:W-:Y:S01]  /*e830*/  FFMA.FTZ R64, R2.reuse, R55, -R50.reuse ;  /* 0x0000003702407223 */ /* 0x140fe20000010832 */
[----:B------:R-:W-:-:S01]  /*e840*/  FFMA.FTZ R47, R2, R127, -R50 ;  /* 0x0000007f022f7223 */ /* 0x000fc20000010832 */
[----:B------:R-:W-:Y:S01]  /*e850*/  FFMA.FTZ R55, R2, R129, -R50 ;  /* 0x0000008102377223 */ /* 0x000fe20000010832 */
[----:B------:R-:W-:-:S01]  /*e860*/  FADD.FTZ R63, R29, R72 ;  /* 0x000000481d3f7221 */ /* 0x000fc20000010000 */
[----:B------:R-:W0:Y:S01]  /*e870*/  MUFU.EX2 R52, R52 ;  /* 0x0000003400347308 */ /* 0x000e220000000800 */
[----:B-1----:R-:W-:-:S01]  /*e880*/  FADD.FTZ R70, R26, R27 ;  /* 0x0000001b1a467221 */ /* 0x002fc20000010000 */
[C---:B------:R-:W-:Y:S01]  /*e890*/  FFMA.FTZ R131, R2.reuse, R131, -R50 ;  /* 0x0000008302837223 */ /* 0x040fe20000010832 */
[----:B------:R-:W-:Y:S01]  /*e8a0*/  F2FP.SATFINITE.E4M3.F32.PACK_AB_MERGE_C R144, R33, R28, R144 ;  /* 0x0000001c2190723e */ /* 0x000fe20004807090 */
        /* <DEDUP_REMOVED lines=10> */
[----:B0-----:R-:W-:-:S01]  /*e950*/  FADD.FTZ R70, R52, R59 ;  /* 0x0000003b34467221 */ /* 0x001fc20000010000 */
[----:B------:R-:W-:-:S04]  /*e960*/  F2FP.SATFINITE.E4M3.F32.PACK_AB_MERGE_C R149, R52, R7, RZ ;  /* 0x000000073495723e */ /* 0x000fc800048070ff */
[----:B------:R-:W-:Y:S02]  /*e970*/  F2FP.SATFINITE.E4M3.F32.PACK_AB_MERGE_C R149, R27, R26, R149 ;  /* 0x0000001a1b95723e */ /* 0x000fe40004807095 */
        /* <DEDUP_REMOVED lines=23> */
[----:B------:R-:W-:Y:S01]  /*eaf0*/  MUFU.EX2 R34, R34 ;  /* 0x0000002200227308 */ /* 0x000fe20000000800 */
[----:B0-----:R-:W-:-:S07]  /*eb00*/  FADD.FTZ R29, R41, R24 ;  /* 0x00000018291d7221 */ /* 0x001fce0000010000 */
[----:B------:R-:W0:Y:S01]  /*eb10*/  MUFU.EX2 R45, R45 ;  /* 0x0000002d002d7308 */ /* 0x000e220000000800 */
[----:B-1----:R-:W-:-:S01]  /*eb20*/  FADD.FTZ R24, R60, R25 ;  /* 0x000000193c187221 */ /* 0x002fc20000010000 */
[----:B------:R-:W-:Y:S01]  /*eb30*/  FFMA.FTZ R25, R2, R75, -R50 ;  /* 0x0000004b02197223 */ /* 0x000fe20000010832 */
[----:B------:R-:W-:-:S04]  /*eb40*/  F2FP.SATFINITE.E4M3.F32.PACK_AB_MERGE_C R39, R60, R39, RZ ;  /* 0x000000273c27723e */ /* 0x000fc800048070ff */
[----:B------:R-:W-:Y:S01]  /*eb50*/  F2FP.SATFINITE.E4M3.F32.PACK_AB_MERGE_C R145, R58, R35, R39 ;  /* 0x000000233a91723e */ /* 0x000fe20004807027 */
[----:B------:R-:W1:Y:S08]  /*eb60*/  MUFU.EX2 R43, R43 ;  /* 0x0000002b002b7308 */ /* 0x000e700000000800 */
[----:B------:R-:W2:Y:S01]  /*eb70*/  MUFU.EX2 R62, R62 ;  /* 0x0000003e003e7308 */ /* 0x000ea20000000800 */
[----:B0-----:R-:W-:Y:S01]  /*eb80*/  F2FP.SATFINITE.E4M3.F32.PACK_AB_MERGE_C R146, R45, R34, RZ ;  /* 0x000000222d92723e */ /* 0x001fe200048070ff */
[----:B------:R-:W-:-:S03]  /*eb90*/  FADD.FTZ R34, R34, R29 ;  /* 0x0000001d22227221 */ /* 0x000fc60000010000 */
[----:B------:R-:W-:Y:S01]  /*eba0*/  F2FP.SATFINITE.E4M3.F32.PACK_AB_MERGE_C R146, R41, R32, R146 ;  /* 0x000000202992723e */ /* 0x000fe20004807092 */
[----:B------:R-:W-:-:S02]  /*ebb0*/  FADD.FTZ R45, R45, R34 ;  /* 0x000000222d2d7221 */ /* 0x000fc40000010000 */
[----:B------:R-:W0:Y:S01]  /*ebc0*/  MUFU.EX2 R51, R51 ;  /* 0x0000003300337308 */ /* 0x000e220000000800 */
[----:B-1----:R-:W-:-:S07]  /*ebd0*/  FADD.FTZ R29, R43, R24 ;  /* 0x000000182b1d7221 */ /* 0x002fce0000010000 */
[----:B------:R-:W1:Y:S01]  /*ebe0*/  MUFU.EX2 R64, R64 ;  /* 0x0000004000407308 */ /* 0x000e620000000800 */
[----:B--2---:R-:W-:-:S07]  /*ebf0*/  FADD.FTZ R24, R62, R29 ;  /* 0x0000001d3e187221 */ /* 0x004fce0000010000 */
[----:B------:R-:W-:Y:S01]  /*ec00*/  MUFU.EX2 R6, R6 ;  /* 0x0000000600067308 */ /* 0x000fe20000000800 */
[----:B0-----:R-:W-:-:S01]  /*ec10*/  FADD.FTZ R29, R51, R24 ;  /* 0x00000018331d7221 */ /* 0x001fc20000010000 */
[C-C-:B------:R-:W-:Y:S01]  /*ec20*/  FFMA.FTZ R24, R2.reuse, R5, -R50.reuse ;  /* 0x0000000502187223 */ /* 0x140fe20000010832 */
[----:B------:R-:W-:-:S05]  /*ec30*/  FFMA.FTZ R50, R2, R87, -R50 ;  /* 0x0000005702327223 */ /* 0x000fca0000010832 */
[----:B------:R-:W0:Y:S01]  /*ec40*/  MUFU.EX2 R57, R57 ;  /* 0x0000003900397308 */ /* 0x000e220000000800 */
[----:B-1----:R-:W-:-:S01]  /*ec50*/  FADD.FTZ R28, R64, R29 ;  /* 0x0000001d401c7221 */ /* 0x002fc20000010000 */
[----:B------:R-:W-:-:S04]  /*ec60*/  F2FP.SATFINITE.E4M3.F32.PACK_AB_MERGE_C R51, R64, R51, RZ ;  /* 0x000000334033723e */ /* 0x000fc800048070ff */
[----:B------:R-:W-:Y:S02]  /*ec70*/  F2FP.SATFINITE.E4M3.F32.PACK_AB_MERGE_C R147, R62, R43, R51 ;  /* 0x0000002b3e93723e */ /* 0x000fe40004807033 */
        /* <DEDUP_REMOVED lines=17> */
[----:B0-----:R-:W-:-:S01]  /*ed90*/  FADD.FTZ R29, R68, R7 ;  /* 0x00000007441d7221 */ /* 0x001fc20000010000 */
[----:B------:R-:W-:-:S04]  /*eda0*/  F2FP.SATFINITE.E4M3.F32.PACK_AB_MERGE_C R55, R68, R55, RZ ;  /* 0x000000374437723e */ /* 0x000fc800048070ff */
[----:B------:R-:W-:Y:S02]  /*edb0*/  F2FP.SATFINITE.E4M3.F32.PACK_AB_MERGE_C R141, R66, R47, R55 ;  /* 0x0000002f428d723e */ /* 0x000fe40004807037 */
        /* <DEDUP_REMOVED lines=10> */
[----:B------:R-:W-:Y:S01]  /*ee60*/  MUFU.EX2 R21, R21 ;  /* 0x0000001500157308 */ /* 0x000fe20000000800 */
[----:B0-----:R-:W-:-:S01]  /*ee70*/  FADD.FTZ R27, R15, R28 ;  /* 0x0000001c0f1b7221 */ /* 0x001fc20000010000 */
[----:B------:R-:W-:-:S04]  /*ee80*/  FADD.FTZ R40, R40, R61 ;  /* 0x0000003d28287221 */ /* 0x000fc80000010000 */
[----:B------:R-:W-:Y:S02]  /*ee90*/  FADD.FTZ R65, R65, R40 ;  /* 0x0000002841417221 */ /* 0x000fe40000010000 */
[----:B------:R-:W-:Y:S01]  /*eea0*/  MUFU.EX2 R44, R44 ;  /* 0x0000002c002c7308 */ /* 0x000fe20000000800 */
[----:B--2---:R-:W-:-:S02]  /*eeb0*/  FADD.FTZ R28, R4, R27 ;  /* 0x0000001b041c7221 */ /* 0x004fc40000010000 */
[----:B------:R-:W0:Y:S05]  /*eec0*/  @P6 LDC R27, c[0x0][0x44c] ;  /* 0x00011300ff1b6b82 */ /* 0x000e2a0000000800 */
[----:B------:R-:W1:Y:S08]  /*eed0*/  MUFU.EX2 R73, R73 ;  /* 0x0000004900497308 */ /* 0x000e700000000800 */
[----:B------:R-:W-:Y:S08]  /*eee0*/  MUFU.EX2 R42, R42 ;  /* 0x0000002a002a7308 */ /* 0x000ff00000000800 */
[----:B------:R-:W2:Y:S01]  /*eef0*/  MUFU.EX2 R69, R69 ;  /* 0x0000004500457308 */ /* 0x000ea20000000800 */
[----:B-1----:R-:W-:Y:S01]  /*ef00*/  F2FP.SATFINITE.E4M3.F32.PACK_AB_MERGE_C R11, R73, R44, RZ ;  /* 0x0000002c490b723e */ /* 0x002fe200048070ff */
[----:B0-----:R-:W-:-:S06]  /*ef10*/  @P6 IMAD.HI.U32 R27, R90, R27, RZ ;  /* 0x0000001b5a1b6227 */ /* 0x001fcc00078e00ff */
[----:B------:R-:W0:Y:S08]  /*ef20*/  MUFU.EX2 R20, R20 ;  /* 0x0000001400147308 */ /* 0x000e300000000800 */
[----:B------:R-:W1:Y:S01]  /*ef30*/  MUFU.EX2 R25, R25 ;  /* 0x0000001900197308 */ /* 0x000e620000000800 */
[----:B--2---:R-:W-:Y:S01]  /*ef40*/  F2FP.SATFINITE.E4M3.F32.PACK_AB_MERGE_C R136, R69, R42, R11 ;  /* 0x0000002a4588723e */ /* 0x004fe2000480700b */
[----:B------:R-:W-:-:S04]  /*ef50*/  FADD.FTZ R42, R42, R65 ;  /* 0x000000412a2a7221 */ /* 0x000fc80000010000 */
[----:B------:R-:W-:Y:S02]  /*ef60*/  FADD.FTZ R69, R69, R42 ;  /* 0x0000002a45457221 */ /* 0x000fe40000010000 */
[----:B------:R-:W2:Y:S02]  /*ef70*/  MUFU.EX2 R5, R137 ;  /* 0x0000008900057308 */ /* 0x000ea40000000800 */
[----:B------:R-:W-:-:S04]  /*ef80*/  FADD.FTZ R44, R44, R69 ;  /* 0x000000452c2c7221 */ /* 0x000fc80000010000 */
[----:B------:R-:W-:Y:S02]  /*ef90*/  FADD.FTZ R73, R73, R44 ;  /* 0x0000002c49497221 */ /* 0x000fe40000010000 */
[----:B------:R3:W-:Y:S08]  /*efa0*/  MUFU.EX2 R7, R24 ;  /* 0x0000001800077308 */ /* 0x0007f00000000800 */
[----:B------:R-:W-:Y:S01]  /*efb0*/  MUFU.EX2 R48, R48 ;  /* 0x0000003000307308 */ /* 0x000fe20000000800 */
[C---:B---3--:R-:W-:Y:S01]  /*efc0*/  F2FP.SATFINITE.E4M3.F32.PACK_AB_MERGE_C R24, R21.reuse, R4, RZ ;  /* 0x000000041518723e */ /* 0x048fe200048070ff */
[----:B------:R-:W-:-:S02]  /*efd0*/  FADD.FTZ R21, R21, R28 ;  /* 0x0000001c15157221 */ /* 0x000fc40000010000 */
[----:B------:R-:W3:Y:S01]  /*efe0*/  @P6 LDC R28, c[0x0][0x450] ;  /* 0x00011400ff1c6b82 */ /* 0x000ee20000000800 */
[----:B------:R-:W-:Y:S01]  /*eff0*/  F2FP.SATFINITE.E4M3.F32.PACK_AB_MERGE_C R143, R15, R10, R24 ;  /* 0x0000000a0f8f723e */ /* 0x000fe20004807018 */
[----:B0-----:R-:W-:Y:S02]  /*f000*/  FADD.FTZ R4, R20, R21 ;  /* 0x0000001514047221 */ /* 0x001fe40000010000 */
[----:B------:R-:W0:Y:S02]  /*f010*/  MUFU.EX2 R79, R79 ;  /* 0x0000004f004f7308 */ /* 0x000e240000000800 */
[----:B-1----:R-:W-:-:S04]  /*f020*/  FADD.FTZ R4, R25, R4 ;  /* 0x0000000419047221 */ /* 0x002fc80000010000 */
[----:B--2---:R-:W-:Y:S02]  /*f030*/  FADD.FTZ R11, R5, R4 ;  /* 0x00000004050b7221 */ /* 0x004fe40000010000 */
[----:B------:R-:W1:Y:S08]  /*f040*/  MUFU.EX2 R6, R139 ;  /* 0x0000008b00067308 */ /* 0x000e700000000800 */
[----:B------:R-:W-:Y:S01]  /*f050*/  MUFU.EX2 R46, R46 ;  /* 0x0000002e002e7308 */ /* 0x000fe20000000800 */
[----:B0-----:R-:W-:-:S07]  /*f060*/  F2FP.SATFINITE.E4M3.F32.PACK_AB_MERGE_C R4, R79, R48, RZ ;  /* 0x000000304f04723e */ /* 0x001fce00048070ff */
[----:B------:R-:W0:Y:S01]  /*f070*/  MUFU.EX2 R77, R77 ;  /* 0x0000004d004d7308 */ /* 0x000e220000000800 */
[C---:B-1----:R-:W-:Y:S01]  /*f080*/  F2FP.SATFINITE.E4M3.F32.PACK_AB_MERGE_C R5, R6.reuse, R5, RZ ;  /* 0x000000050605723e */ /* 0x042fe200048070ff */
[----:B------:R-:W-:-:S03]  /*f090*/  FADD.FTZ R6, R6, R11 ;  /* 0x0000000b06067221 */ /* 0x000fc60000010000 */
[----:B------:R-:W-:Y:S01]  /*f0a0*/  F2FP.SATFINITE.E4M3.F32.PACK_AB_MERGE_C R137, R25, R20, R5 ;  /* 0x000000141989723e */ /* 0x000fe20004807005 */
[----:B------:R-:W-:-:S01]  /*f0b0*/  FADD.FTZ R5, R7, R6 ;  /* 0x0000000607057221 */ /* 0x000fc20000010000 */
[----:B------:R-:W-:Y:S01]  /*f0c0*/  IMAD.MOV.U32 R20, RZ, RZ, R90 ;  /* 0x000000ffff147224 */ /* 0x000fe200078e005a */
[----:B------:R-:W1:Y:S01]  /*f0d0*/  MUFU.EX2 R26, R83 ;  /* 0x00000053001a7308 */ /* 0x000e620000000800 */
[----:B---3--:R-:W-:-:S05]  /*f0e0*/  @P6 SHF.R.U32.HI R20, RZ, R28, R27 ;  /* 0x0000001cff146219 */ /* 0x008fca000001161b */
[----:B------:R-:W-:Y:S02]  /*f0f0*/  IMAD.IADD R89, R89, 0x1, R20 ;  /* 0x0000000159597824 */ /* 0x000fe400078e0214 */
[----:B------:R-:W2:Y:S01]  /*f100*/  MUFU.EX2 R49, R49 ;  /* 0x0000003100317308 */ /* 0x000ea20000000800 */
[----:B0-----:R-:W-:Y:S01]  /*f110*/  F2FP.SATFINITE.E4M3.F32.PACK_AB_MERGE_C R138, R77, R46, R4 ;  /* 0x0000002e4d8a723e */ /* 0x001fe20004807004 */
[----:B------:R-:W-:-:S04]  /*f120*/  FADD.FTZ R46, R46, R73 ;  /* 0x000000492e2e7221 */ /* 0x000fc80000010000 */
[----:B------:R-:W-:Y:S02]  /*f130*/  FADD.FTZ R77, R77, R46 ;  /* 0x0000002e4d4d7221 */ /* 0x000fe40000010000 */
[----:B------:R-:W0:Y:S01]  /*f140*/  MUFU.EX2 R50, R50 ;  /* 0x0000003200327308 */ /* 0x000e220000000800 */
[----:B-1----:R-:W-:-:S01]  /*f150*/  FADD.FTZ R4, R26, R5 ;  /* 0x000000051a047221 */ /* 0x002fc20000010000 */
[----:B------:R-:W-:-:S04]  /*f160*/  FADD.FTZ R6, R48, R77 ;  /* 0x0000004d30067221 */ /* 0x000fc80000010000 */
[----:B------:R-:W-:Y:S01]  /*f170*/  FADD.FTZ R6, R79, R6 ;  /* 0x000000064f067221 */ /* 0x000fe20000010000 */
[----:B--2---:R-:W-:-:S01]  /*f180*/  FADD.FTZ R5, R49, R4 ;  /* 0x0000000431057221 */ /* 0x004fc20000010000 */
[----:B------:R-:W-:Y:S01]  /*f190*/  VIADD R4, R88, 0xfffffffe ;  /* 0xfffffffe58047836 */ /* 0x000fe20000000000 */
[C---:B0-----:R-:W-:Y:S02]  /*f1a0*/  F2FP.SATFINITE.E4M3.F32.PACK_AB_MERGE_C R10, R50.reuse, R49, RZ ;  /* 0x00000031320a723e */ /* 0x041fe400048070ff */
[----:B------:R-:W-:Y:S02]  /*f1b0*/  FADD.FTZ R5, R50, R5 ;  /* 0x0000000532057221 */ /* 0x000fe40000010000 */
[----:B------:R-:W-:Y:S01]  /*f1c0*/  F2FP.SATFINITE.E4M3.F32.PACK_AB_MERGE_C R139, R26, R7, R10 ;  /* 0x000000071a8b723e */ /* 0x000fe2000480700a */
[----:B------:R-:W-:Y:S01]  /*f1d0*/  VIADD R7, R89, UR4 ;  /* 0x0000000459077c36 */ /* 0x000fe20008000000 */
[----:B------:R-:W-:Y:S06]  /*f1e0*/  @P1 BRA `(.L_x_10023) ;  /* 0x0000000000541947 */ /* 0x000fec0003800000 */
[C---:B------:R-:W-:Y:S01]  /*f1f0*/  ISETP.GT.AND P1, PT, R89.reuse, RZ, PT ;  /* 0x000000ff5900720c */ /* 0x040fe20003f24270 */
[----:B------:R-:W-:Y:S01]  /*f200*/  BSSY B0, `(.L_x_10024) ;  /* 0x0000010000007945 */ /* 0x000fe20003800000 */
[----:B------:R-:W-:-:S11]  /*f210*/  VIADD R10, R89, 0xffffffff ;  /* 0xffffffff590a7836 */ /* 0x000fd60000000000 */
[----:B------:R-:W-:Y:S05]  /*f220*/  @P1 BRA `(.L_x_10025) ;  /* 0x0000000000201947 */ /* 0x000fea0003800000 */
[----:B------:R-:W-:Y:S01]  /*f230*/  UISETP.NE.AND UP0, UPT, UR5, 0x1, UPT ;  /* 0x000000010500788c */ /* 0x000fe2000bf05270 */
[----:B------:R-:W-:-:S05]  /*f240*/  IMAD.MOV R10, RZ, RZ, -R89 ;  /* 0x000000ffff0a7224 */ /* 0x000fca00078e0a59 */
[----:B------:R-:W-:-:S05]  /*f250*/  PLOP3.LUT P1, PT, PT, PT, UP0, 0x80, 0x0 ;  /* 0x000000000000781c */ /* 0x000fca0003f2f008 */
[----:B------:R-:W-:-:S08]  /*f260*/  @UP0 ULDC.64 UR6, c[0x0][0x9e8] ;  /* 0x00027a0000060ab9 */ /* 0x000fd00000000a00 */
[----:B------:R-:W-:-:S05]  /*f270*/  @P1 IMAD.HI.U32 R11, R10, UR6, RZ ;  /* 0x000000060a0b1c27 */ /* 0x000fca000f8e00ff */
[----:B------:R-:W-:-:S04]  /*f280*/  @P1 SHF.R.U32.HI R10, RZ, UR7, R11 ;  /* 0x00000007ff0a1c19 */ /* 0x000fc8000801160b */
[----:B------:R-:W-:Y:S01]  /*f290*/  LOP3.LUT R10, RZ, R10, RZ, 0x33, !PT ;  /* 0x0000000aff0a7212 */ /* 0x000fe200078e33ff */
[----:B------:R-:W-:Y:S06]  /*f2a0*/  BRA `(.L_x_10026) ;  /* 0x0000000000147947 */ /* 0x000fec0003800000 */
.L_x_10025:
[----:B------:R-:W-:-:S06]  /*f2b0*/  UISETP.NE.AND UP0, UPT, UR5, 0x1, UPT ;  /* 0x000000010500788c */ /* 0x000fcc000bf05270 */
[----:B------:R-:W-:-:S05]  /*f2c0*/  PLOP3.LUT P1, PT, PT, PT, UP0, 0x80, 0x0 ;  /* 0x000000000000781c */ /* 0x000fca0003f2f008 */
[----:B------:R-:W-:-:S08]  /*f2d0*/  @UP0 ULDC.64 UR6, c[0x0][0x9e8] ;  /* 0x00027a0000060ab9 */ /* 0x000fd00000000a00 */
[----:B------:R-:W-:-:S05]  /*f2e0*/  @P1 IMAD.HI.U32 R11, R10, UR6, RZ ;  /* 0x000000060a0b1c27 */ /* 0x000fca000f8e00ff */
[----:B------:R-:W-:-:S07]  /*f2f0*/  @P1 SHF.R.U32.HI R10, RZ, UR7, R11 ;  /* 0x00000007ff0a1c19 */ /* 0x000fce000801160b */
.L_x_10026:
[----:B------:R-:W-:Y:S05]  /*f300*/  BSYNC B0 ;  /* 0x0000000000007941 */ /* 0x000fea0003800000 */
.L_x_10024:
[----:B------:R-:W-:-:S04]  /*f310*/  IMAD.U32 R11, RZ, RZ, UR5 ;  /* 0x00000005ff0b7e24 */ /* 0x000fc8000f8e00ff */
[----:B------:R-:W-:-:S05]  /*f320*/  IMAD R10, R10, R11, UR5 ;  /* 0x000000050a0a7e24 */ /* 0x000fca000f8e020b */
[----:B------:R-:W-:-:S07]  /*f330*/  VIMNMX R7, R7, R10, PT ;  /* 0x0000000a07077248 */ /* 0x000fce0003fe0100 */
.L_x_10023:
[----:B------:R-:W2:Y:S01]  /*f340*/  LDL R11, [R1+0x38] ;  /* 0x00003800010b7983 */ /* 0x000ea20000100800 */
        /* <DEDUP_REMOVED lines=8> */
[----:B------:R-:W-:Y:S01]  /*f3d0*/  SHF.R.S32.HI R10, RZ, 0x7, R10 ;  /* 0x00000007ff0a7819 */ /* 0x000fe2000001140a */
[----:B------:R-:W-:Y:S01]  /*f3e0*/  BSSY B1, `(.L_x_10027) ;  /* 0x000033f000017945 */ /* 0x000fe20003800000 */
        /* <DEDUP_REMOVED lines=25> */
[----:B------:R-:W-:-:S13]  /*f580*/  ISETP.GE.AND P1, PT, R4, R155, PT ;  /* 0x0000009b0400720c */ /* 0x000fda0003f26270 */
[----:B------:R-:W-:Y:S05]  /*f590*/  @!P1 BRA `(.L_x_10028) ;  /* 0x00000030008c9947 */ /* 0x000fea0003800000 */
[----:B------:R-:W-:Y:S01]  /*f5a0*/  BSSY B0, `(.L_x_10029) ;  /* 0x000031e000007945 */ /* 0x000fe20003800000 */
        /* <DEDUP_REMOVED lines=24> */
.L_x_10049:
[----:B------:R-:W-:Y:S02]  /*f730*/  IMAD.U32 R10, RZ, RZ, UR36 ;  /* 0x00000024ff0a7e24 */ /* 0x000fe4000f8e00ff */
[----:B------:R-:W-:-:S03]  /*f740*/  VIADD R7, R18, 0x1 ;  /* 0x0000000112077836 */ /* 0x000fc60000000000 */
[----:B------:R-:W-:Y:S02]  /*f750*/  ISETP.NE.AND P2, PT, R10, 0x3, PT ;  /* 0x000000030a00780c */ /* 0x000fe40003f45270 */
[----:B------:R-:W-:-:S04]  /*f760*/  ISETP.NE.AND P1, PT, R7, 0x2, PT ;  /* 0x000000020700780c */ /* 0x000fc80003f25270 */
[----:B------:R-:W-:Y:S02]  /*f770*/  SEL R11, RZ, 0x1, P1 ;  /* 0x00000001ff0b7807 */ /* 0x000fe40000800000 */
[----:B------:R-:W-:Y:S02]  /*f780*/  SEL R7, R7, RZ, P1 ;  /* 0x000000ff07077207 */ /* 0x000fe40000800000 */
[----:B------:R-:W-:-:S03]  /*f790*/  LOP3.LUT R20, R22, R11, RZ, 0x3c, !PT ;  /* 0x0000000b16147212 */ /* 0x000fc600078e3cff */
[----:B------:R-:W-:Y:S05]  /*f7a0*/  @!P2 BRA `(.L_x_10030) ;  /* 0x000000000004a947 */ /* 0x000fea0003800000 */
[----:B------:R-:W-:Y:S01]  /*f7b0*/  BPT.TRAP 0x1 ;  /* 0x000000040000795c */ /* 0x000fe20000300000 */
.L_x_10030:
[----:B------:R-:W-:Y:S01]  /*f7c0*/  IMAD R21, R7, 0x8, R16 ;  /* 0x0000000807157824 */ /* 0x000fe200078e0210 */
[----:B------:R-:W-:-:S04]  /*f7d0*/  SHF.L.U32 R10, R20, 0x1f, RZ ;  /* 0x0000001f140a7819 */ /* 0x000fc800000006ff */
[----:B------:R0:W1:Y:S01]  /*f7e0*/  SYNCS.PHASECHK.TRANS64.TRYWAIT P1, [R21+URZ+0x19c30], R10 ;  /* 0x019c300a150075a7 */ /* 0x000062000802017f */
[----:B------:R-:W-:Y:S05]  /*f7f0*/  @!P2 BRA `(.L_x_10031) ;  /* 0x000000000004a947 */ /* 0x000fea0003800000 */
[----:B------:R-:W-:Y:S01]  /*f800*/  BPT.TRAP 0x1 ;  /* 0x000000040000795c */ /* 0x000fe20000300000 */
.L_x_10031:
[----:B------:R-:W2:Y:S01]  /*f810*/  LDL R11, [R1+0x18] ;  /* 0x00001800010b7983 */ /* 0x000ea20000100800 */
[----:B------:R-:W-:Y:S01]  /*f820*/  BSSY B2, `(.L_x_10032) ;  /* 0x0000006000027945 */ /* 0x000fe20003800000 */
[----:B------:R-:W-:Y:S02]  /*f830*/  IMAD.MOV.U32 R15, RZ, RZ, -0x3ffffff0 ;  /* 0xc0000010ff0f7424 */ /* 0x000fe400078e00ff */
[----:B--2---:R-:W-:Y:S01]  /*f840*/  IMAD R14, R7, 0x300, R11 ;  /* 0x00000300070e7824 */ /* 0x004fe200078e020b */
[----:B-1----:R-:W-:Y:S06]  /*f850*/  @P1 BRA `(.L_x_10033) ;  /* 0x0000000000081947 */ /* 0x002fec0003800000 */
[----:B------:R-:W1:Y:S02]  /*f860*/  SYNCS.PHASECHK.TRANS64.TRYWAIT P1, [R21+URZ+0x19c30], R10 ;  /* 0x019c300a150075a7 */ /* 0x000e64000802017f */
[----:B-1----:R-:W-:Y:S05]  /*f870*/  @!P1 BRA `(.L_x_10034) ;  /* 0x0000014400a09947 */ /* 0x002fea0003800000 */
.L_x_10033:
[----:B------:R-:W-:Y:S05]  /*f880*/  BSYNC B2 ;  /* 0x0000000000027941 */ /* 0x000fea0003800000 */
.L_x_10032:
[C---:B------:R-:W-:Y:S01]  /*f890*/  R2UR UR6, R14.reuse ;  /* 0x000000000e0672ca */ /* 0x040fe200000e0000 */
[----:B------:R-:W-:Y:S01]  /*f8a0*/  WARPGROUP.ARRIVE ;  /* 0x00000000000079c5 */ /* 0x000fe20000000000 */
[----:B------:R-:W-:Y:S01]  /*f8b0*/  R2UR UR7, R15 ;  /* 0x000000000f0772ca */ /* 0x000fe200000e0000 */
[----:B01----:R-:W-:Y:S01]  /*f8c0*/  VIADD R10, R14, 0x100 ;  /* 0x000001000e0a7836 */ /* 0x003fe20000000000 */
[----:B------:R-:W-:Y:S01]  /*f8d0*/  R2UR UR4, R8 ;  /* 0x00000000080472ca */ /* 0x000fe200000e0000 */
[----:B------:R-:W-:Y:S01]  /*f8e0*/  IMAD.MOV.U32 R11, RZ, RZ, -0x3ffffff0 ;  /* 0xc0000010ff0b7424 */ /* 0x000fe200078e00ff */
[----:B------:R-:W-:Y:S01]  /*f8f0*/  R2UR UR5, R9 ;  /* 0x00000000090572ca */ /* 0x000fe200000e0000 */
[----:B------:R-:W-:Y:S01]  /*f900*/  VIADD R14, R14, 0x200 ;  /* 0x000002000e0e7836 */ /* 0x000fe20000000000 */
[----:B------:R-:W-:Y:S01]  /*f910*/  R2UR UR10, R10 ;  /* 0x000000000a0a72ca */ /* 0x000fe200000e0000 */
[----:B------:R-:W-:Y:S01]  /*f920*/  IMAD.MOV.U32 R15, RZ, RZ, -0x3ffffff0 ;  /* 0xc0000010ff0f7424 */ /* 0x000fe200078e00ff */
[----:B------:R-:W-:Y:S01]  /*f930*/  R2UR UR11, R11 ;  /* 0x000000000b0b72ca */ /* 0x000fe200000e0000 */
[----:B------:R-:W-:Y:S01]  /*f940*/  IMAD.U32 R11, RZ, RZ, UR36 ;  /* 0x00000024ff0b7e24 */ /* 0x000fe2000f8e00ff */
[----:B------:R-:W-:-:S02]  /*f950*/  R2UR UR8, R156 ;  /* 0x000000009c0872ca */ /* 0x000fc400000e0000 */
[----:B------:R-:W-:Y:S02]  /*f960*/  R2UR UR9, R157 ;  /* 0x000000009d0972ca */ /* 0x000fe400000e0000 */
[----:B------:R-:W-:Y:S02]  /*f970*/  R2UR UR14, R14 ;  /* 0x000000000e0e72ca */ /* 0x000fe400000e0000 */
[----:B------:R-:W-:Y:S01]  /*f980*/  R2UR UR15, R15 ;  /* 0x000000000f0f72ca */ /* 0x000fe200000e0000 */
[----:B------:R-:W-:Y:S01]  /*f990*/  QGMMA.64x128x32.F32.E4M3.E4M3 R24, gdesc[UR4], RZ, !UPT, gsb0 ;  /* 0x01e00000041879f3 */ /* 0x000fe2000c0008ff */
[----:B------:R-:W-:Y:S02]  /*f9a0*/  R2UR UR12, R12 ;  /* 0x000000000c0c72ca */ /* 0x000fe400000e0000 */
[----:B------:R-:W-:Y:S02]  /*f9b0*/  R2UR UR13, R13 ;  /* 0x000000000d0d72ca */ /* 0x000fe400000e0000 */
[----:B------:R-:W-:Y:S01]  /*f9c0*/  ISETP.NE.AND P2, PT, R11, 0x3, PT ;  /* 0x000000030b00780c */ /* 0x000fe20003f45270 */
[----:B------:R-:W-:-:S02]  /*f9d0*/  WARPGROUP.DEPBAR.LE gsb0, 0x0 ;  /* 0x00008000000079c5 */ /* 0x000fc40000010000 */
[----:B------:R-:W-:-:S06]  /*f9e0*/  WARPGROUP.ARRIVE ;  /* 0x00000000000079c5 */ /* 0x000fcc0000000000 */
[----:B------:R-:W-:Y:S03]  /*f9f0*/  QGMMA.64x128x32.F32.E4M3.E4M3 R24, gdesc[UR8], R24, gsb0 ;  /* 0x01e00000081879f3 */ /* 0x000fe60008000818 */
[----:B------:R-:W-:Y:S02]  /*fa00*/  WARPGROUP.DEPBAR.LE gsb0, 0x0 ;  /* 0x00008000000079c5 */ /* 0x000fe40000010000 */
[----:B------:R-:W-:-:S07]  /*fa10*/  WARPGROUP.ARRIVE ;  /* 0x00000000000079c5 */ /* 0x000fce0000000000 */
[----:B------:R-:W-:Y:S03]  /*fa20*/  QGMMA.64x128x32.F32.E4M3.E4M3 R24, gdesc[UR12], R24, gsb0 ;  /* 0x01e000000c1879f3 */ /* 0x000fe60008000818 */
[----:B------:R-:W-:Y:S02]  /*fa30*/  WARPGROUP.DEPBAR.LE gsb0, 0x0 ;  /* 0x00008000000079c5 */ /* 0x000fe40000010000 */
[----:B------:R-:W-:Y:S05]  /*fa40*/  @!P2 BRA `(.L_x_10035) ;  /* 0x000000000004a947 */ /* 0x000fea0003800000 */
[----:B------:R-:W-:Y:S01]  /*fa50*/  BPT.TRAP 0x1 ;  /* 0x000000040000795c */ /* 0x000fe20000300000 */
.L_x_10035:
[----:B------:R-:W-:Y:S01]  /*fa60*/  SHF.L.U32 R10, R22, 0x1f, RZ ;  /* 0x0000001f160a7819 */ /* 0x000fe200000006ff */
[----:B------:R-:W-:-:S04]  /*fa70*/  IMAD R22, R18, 0x8, R16 ;  /* 0x0000000812167824 */ /* 0x000fc800078e0210 */
[----:B------:R0:W1:Y:S01]  /*fa80*/  SYNCS.PHASECHK.TRANS64.TRYWAIT P1, [R22+URZ+0x19c50], R10 ;  /* 0x019c500a160075a7 */ /* 0x000062000802017f */
[----:B------:R-:W-:Y:S05]  /*fa90*/  @!P2 BRA `(.L_x_10036) ;  /* 0x000000000004a947 */ /* 0x000fea0003800000 */
[----:B------:R-:W-:Y:S01]  /*faa0*/  BPT.TRAP 0x1 ;  /* 0x000000040000795c */ /* 0x000fe20000300000 */
.L_x_10036:
[----:B------:R-:W-:Y:S04]  /*fab0*/  BSSY B2, `(.L_x_10037) ;  /* 0x0000004000027945 */ /* 0x000fe80003800000 */
[----:B-1----:R-:W-:Y:S05]  /*fac0*/  @P1 BRA `(.L_x_10038) ;  /* 0x0000000000081947 */ /* 0x002fea0003800000 */
[----:B------:R-:W1:Y:S02]  /*fad0*/  SYNCS.PHASECHK.TRANS64.TRYWAIT P1, [R22+URZ+0x19c50], R10 ;  /* 0x019c500a160075a7 */ /* 0x000e64000802017f */
[----:B-1----:R-:W-:Y:S05]  /*fae0*/  @!P1 BRA `(.L_x_10039) ;  /* 0x0000014400189947 */ /* 0x002fea0003800000 */
.L_x_10038:
[----:B------:R-:W-:Y:S05]  /*faf0*/  BSYNC B2 ;  /* 0x0000000000027941 */ /* 0x000fea0003800000 */
.L_x_10037:
[----:B01----:R-:W-:Y:S01]  /*fb00*/  VIADD R10, R16, 0x3000 ;  /* 0x00003000100a7836 */ /* 0x003fe20000000000 */
[----:B------:R-:W-:-:S04]  /*fb10*/  UISETP.NE.AND UP0, UPT, UR39, URZ, UPT ;  /* 0x0000003f2700728c */ /* 0x000fc8000bf05270 */
[----:B------:R-:W-:-:S04]  /*fb20*/  SHF.R.U32.HI R10, RZ, 0x4, R10 ;  /* 0x00000004ff0a7819 */ /* 0x000fc8000001160a */
[----:B------:R-:W-:-:S04]  /*fb30*/  LOP3.LUT R10, R10, 0x3fff, RZ, 0xc0, !PT ;  /* 0x00003fff0a0a7812 */ /* 0x000fc800078ec0ff */
[----:B------:R-:W-:Y:S01]  /*fb40*/  LOP3.LUT R10, R10, 0x10000, RZ, 0xfc, !PT ;  /* 0x000100000a0a7812 */ /* 0x000fe200078efcff */
[----:B------:R-:W-:-:S04]  /*fb50*/  IMAD.MOV.U32 R11, RZ, RZ, 0x40000040 ;  /* 0x40000040ff0b7424 */ /* 0x000fc800078e00ff */
[----:B------:R-:W-:Y:S01]  /*fb60*/  IMAD R10, R18, 0x300, R10 ;  /* 0x00000300120a7824 */ /* 0x000fe200078e020a */
[----:B------:R-:W-:Y:S01]  /*fb70*/  R2UR UR7, R11 ;  /* 0x000000000b0772ca */ /* 0x000fe200000e0000 */
[----:B------:R-:W-:Y:S01]  /*fb80*/  WARPGROUP.ARRIVE ;  /* 0x00000000000079c5 */ /* 0x000fe20000000000 */
[----:B------:R-:W2:Y:S02]  /*fb90*/  LDL R18, [R1+0x34] ;  /* 0x0000340001127983 */ /* 0x000ea40000100800 */
[----:B------:R-:W-:-:S13]  /*fba0*/  R2UR UR6, R10 ;  /* 0x000000000a0672ca */ /* 0x000fda00000e0000 */
[----:B------:R-:W-:Y:S01]  /*fbb0*/  QGMMA.64x96x32.F32.E4M3.E4M3 R88, R148, gdesc[UR4], R88, gsb0 ;  /* 0x0160000494587df3 */ /* 0x000fe20008000858 */
[----:B------:R-:W-:Y:S02]  /*fbc0*/  VIADD R14, R10, 0x2 ;  /* 0x000000020a0e7836 */ /* 0x000fe40000000000 */
[----:B------:R-:W-:-:S03]  /*fbd0*/  IMAD.MOV.U32 R15, RZ, RZ, 0x40000040 ;  /* 0x40000040ff0f7424 */ /* 0x000fc600078e00ff */
[----:B------:R-:W-:Y:S02]  /*fbe0*/  R2UR UR6, R14 ;  /* 0x000000000e0672ca */ /* 0x000fe400000e0000 */
[----:B------:R-:W-:Y:S01]  /*fbf0*/  R2UR UR7, R15 ;  /* 0x000000000f0772ca */ /* 0x000fe200000e0000 */
[----:B------:R-:W-:Y:S02]  /*fc00*/  WARPGROUP.DEPBAR.LE gsb0, 0x0 ;  /* 0x00008000000079c5 */ /* 0x000fe40000010000 */
[----:B------:R-:W2:Y:S01]  /*fc10*/  LDL R149, [R1+0xc] ;  /* 0x00000c0001957983 */ /* 0x000ea20000100800 */
[----:B------:R-:W-:Y:S01]  /*fc20*/  VIADD R14, R10, 0x4 ;  /* 0x000000040a0e7836 */ /* 0x000fe20000000000 */
[----:B------:R-:W0:Y:S02]  /*fc30*/  LDC R148, c[0x0][0x448] ;  /* 0x00011200ff947b82 */ /* 0x000e240000000800 */
[----:B------:R-:W3:Y:S04]  /*fc40*/  LDL R150, [R1+0x4] ;  /* 0x0000040001967983 */ /* 0x000ee80000100800 */
[----:B------:R-:W3:Y:S01]  /*fc50*/  LDL R151, [R1] ;  /* 0x0000000001977983 */ /* 0x000ee20000100800 */
[----:B------:R-:W-:Y:S01]  /*fc60*/  WARPGROUP.ARRIVE ;  /* 0x00000000000079c5 */ /* 0x000fe20000000000 */
[----:B------:R-:W-:-:S02]  /*fc70*/  IMAD.MOV.U32 R15, RZ, RZ, 0x40000040 ;  /* 0x40000040ff0f7424 */ /* 0x000fc400078e00ff */
[----:B------:R-:W-:Y:S02]  /*fc80*/  VIADD R10, R10, 0x6 ;  /* 0x000000060a0a7836 */ /* 0x000fe40000000000 */
[----:B------:R-:W-:Y:S01]  /*fc90*/  IMAD.MOV.U32 R11, RZ, RZ, 0x40000040 ;  /* 0x40000040ff0b7424 */ /* 0x000fe200078e00ff */
[----:B------:R-:W-:Y:S01]  /*fca0*/  QGMMA.64x96x32.F32.E4M3.E4M3 R88, R144, gdesc[UR4], R88, gsb0 ;  /* 0x0160000490587df3 */ /* 0x000fe20008000858 */
[----:B------:R-:W-:Y:S01]  /*fcb0*/  R2UR UR6, R14 ;  /* 0x000000000e0672ca */ /* 0x000fe200000e0000 */
[----:B------:R-:W-:Y:S01]  /*fcc0*/  IMAD.U32 R14, RZ, RZ, UR44 ;  /* 0x0000002cff0e7e24 */ /* 0x000fe2000f8e00ff */
[----:B------:R-:W-:Y:S02]  /*fcd0*/  R2UR UR7, R15 ;  /* 0x000000000f0772ca */ /* 0x000fe400000e0000 */
[----:B0-----:R-:W-:Y:S01]  /*fce0*/  ISETP.NE.AND P1, PT, R148, 0x1, PT ;  /* 0x000000019400780c */ /* 0x001fe20003f25270 */
[----:B------:R-:W-:Y:S02]  /*fcf0*/  WARPGROUP.DEPBAR.LE gsb0, 0x0 ;  /* 0x00008000000079c5 */ /* 0x000fe40000010000 */
[----:B------:R-:W-:-:S08]  /*fd00*/  WARPGROUP.ARRIVE ;  /* 0x00000000000079c5 */ /* 0x000fd00000000000 */
[----:B------:R-:W-:Y:S01]  /*fd10*/  QGMMA.64x96x32.F32.E4M3.E4M3 R88, R140, gdesc[UR4], R88, gsb0 ;  /* 0x016000048c587df3 */ /* 0x000fe20008000858 */
[----:B------:R-:W-:Y:S02]  /*fd20*/  R2UR UR6, R10 ;  /* 0x000000000a0672ca */ /* 0x000fe400000e0000 */
[----:B------:R-:W-:Y:S01]  /*fd30*/  R2UR UR7, R11 ;  /* 0x000000000b0772ca */ /* 0x000fe200000e0000 */
[----:B------:R-:W0:Y:S08]  /*fd40*/  @P1 LDC R10, c[0x0][0x450] ;  /* 0x00011400ff0a1b82 */ /* 0x000e300000000800 */
[----:B------:R-:W1:Y:S01]  /*fd50*/  @P1 LDC R11, c[0x0][0x44c] ;  /* 0x00011300ff0b1b82 */ /* 0x000e620000000800 */
[----:B------:R-:W-:-:S02]  /*fd60*/  WARPGROUP.DEPBAR.LE gsb0, 0x0 ;  /* 0x00008000000079c5 */ /* 0x000fc40000010000 */
[----:B------:R-:W-:-:S06]  /*fd70*/  WARPGROUP.ARRIVE ;  /* 0x00000000000079c5 */ /* 0x000fcc0000000000 */
[----:B------:R-:W-:Y:S01]  /*fd80*/  QGMMA.64x96x32.F32.E4M3.E4M3 R88, R136, gdesc[UR4], R88, gsb0 ;  /* 0x0160000488587df3 */ /* 0x000fe20008000858 */
[----:B--2---:R-:W-:Y:S02]  /*fd90*/  IMAD.IADD R15, R18, 0x1, R149 ;  /* 0x00000001120f7824 */ /* 0x004fe400078e0295 */
[----:B------:R-:W-:Y:S02]  /*fda0*/  IMAD.SHL.U32 R18, R4, 0x80, RZ ;  /* 0x0000008004127824 */ /* 0x000fe400078e00ff */
[----:B-1----:R-:W-:-:S05]  /*fdb0*/  @P1 IMAD.HI.U32 R11, R15, R11, RZ ;  /* 0x0000000b0f0b1227 */ /* 0x002fca00078e00ff */
[----:B0-----:R-:W-:Y:S01]  /*fdc0*/  @P1 SHF.R.U32.HI R15, RZ, R10, R11 ;  /* 0x0000000aff0f1219 */ /* 0x001fe2000001160b */
[----:B------:R-:W-:Y:S01]  /*fdd0*/  @!P0 VIADD R10, R21, 0x19c40 ;  /* 0x00019c40150a8836 */ /* 0x000fe20000000000 */
[----:B------:R-:W-:Y:S02]  /*fde0*/  PLOP3.LUT P1, PT, PT, PT, UP0, 0x40, 0x0 ;  /* 0x000000000000781c */ /* 0x000fe40003f2e808 */
[----:B------:R-:W-:Y:S02]  /*fdf0*/  LOP3.LUT R21, RZ, R14, RZ, 0x33, !PT ;  /* 0x0000000eff157212 */ /* 0x000fe400078e33ff */
[----:B------:R-:W-:Y:S01]  /*fe00*/  @!P0 PRMT R10, RZ, 0x654, R10 ;  /* 0x00000654ff0a8816 */ /* 0x000fe2000000000a */
[----:B------:R-:W-:Y:S02]  /*fe10*/  WARPGROUP.DEPBAR.LE gsb0, 0x0 ;  /* 0x00008000000079c5 */ /* 0x000fe40000010000 */
[----:B------:R-:W0:Y:S01]  /*fe20*/  SHFL.IDX PT, R139, R15, RZ, 0x1c1f ;  /* 0x001c1fff0f8b7589 */ /* 0x000e2200000e0000 */
[----:B------:R-:W-:Y:S01]  /*fe30*/  IADD3 R136, -R23, 0x1, -R18 ;  /* 0x0000000117887810 */ /* 0x000fe20007ffe912 */
[----:B------:R1:W-:Y:S03]  /*fe40*/  @!P0 SYNCS.ARRIVE.TRANS64.RED.A1T0 RZ, [R10+URZ], RZ ;  /* 0x000000ff0aff89a7 */ /* 0x0003e6000810043f */
[----:B---3--:R-:W-:-:S05]  /*fe50*/  IADD3 R136, -R151, R136, R150 ;  /* 0x0000008897887210 */ /* 0x008fca0007ffe196 */
[----:B------:R-:W-:Y:S02]  /*fe60*/  IMAD.IADD R21, R21, 0x1, R136 ;  /* 0x0000000115157824 */ /* 0x000fe400078e0288 */
[----:B------:R-:W-:-:S04]  /*fe70*/  VIADD R136, R136, UR38 ;  /* 0x0000002688887c36 */ /* 0x000fc80008000000 */
        /* <DEDUP_REMOVED lines=15> */
.L_x_10042:
[----:B------:R-:W-:-:S05]  /*ff70*/  IMAD.U32 R140, RZ, RZ, UR41 ;  /* 0x00000029ff8c7e24 */ /* 0x000fca000f8e00ff */
[----:B------:R-:W-:-:S13]  /*ff80*/  ISETP.NE.AND P1, PT, R140, 0x1, PT ;  /* 0x000000018c00780c */ /* 0x000fda0003f25270 */
[----:B------:R-:W0:Y:S02]  /*ff90*/  @P1 LDC.64 R10, c[0x0][0x9e8] ;  /* 0x00027a00ff0a1b82 */ /* 0x000e240000000a00 */
[----:B0-----:R-:W-:-:S05]  /*ffa0*/  @P1 IMAD.HI.U32 R10, R139, R10, RZ ;  /* 0x0000000a8b0a1227 */ /* 0x001fca00078e00ff */
[----:B------:R-:W-:-:S07]  /*ffb0*/  @P1 SHF.R.U32.HI R139, RZ, R11, R10 ;  /* 0x0000000bff8b1219 */ /* 0x000fce000001160a */
.L_x_10043:
[----:B------:R-:W-:Y:S05]  /*ffc0*/  BSYNC B2 ;  /* 0x0000000000027941 */ /* 0x000fea0003800000 */
.L_x_10041:
[----:B------:R-:W-:-:S04]  /*ffd0*/  IMAD R139, R139, R140, -R18 ;  /* 0x0000008c8b8b7224 */ /* 0x000fc800078e0a12 */
[----:B------:R-:W-:-:S05]  /*ffe0*/  IMAD.IADD R139, R139, 0x1, -R23 ;  /* 0x000000018b8b7824 */ /* 0x000fca00078e0a17 */
[----:B------:R-:W-:Y:S02]  /*fff0*/  VIMNMX R138, R138, R139, !PT ;  /* 0x0000008b8a8a7248 */ /* 0x000fe40007fe0100 */
[----:B------:R-:W-:-:S07]  /*10000*/  VIADDMNMX R137, R139, R140, R137, PT ;  /* 0x0000008c8b897246 */ /* 0x000fce0003800189 */
.L_x_10040:
[----:B------:R-:W-:Y:S01]  /*10010*/  ISETP.GT.AND P1, PT, R4, -0x1, PT ;  /* 0xffffffff0400780c */ /* 0x000fe20003f24270 */
[----:B------:R-:W0:Y:S01]  /*10020*/  SHFL.IDX PT, R15, R15, 0x1, 0x1c1f ;  /* 0x003c1f000f0f7f89 */ /* 0x000e2200000e0000 */
[----:B------:R-:W-:Y:S02]  /*10030*/  UISETP.NE.AND UP0, UPT, UR39, URZ, UPT ;  /* 0x0000003f2700728c */ /* 0x000fe4000bf05270 */
[C---:B------:R-:W-:Y:S02]  /*10040*/  ISETP.GT.AND P4, PT, R138.reuse, 0x8, P1 ;  /* 0x000000088a00780c */ /* 0x040fe40000f84270 */
[C---:B------:R-:W-:Y:S02]  /*10050*/  ISETP.GT.AND P3, PT, R138.reuse, RZ, P1 ;  /* 0x000000ff8a00720c */ /* 0x040fe40000f64270 */
        /* <DEDUP_REMOVED lines=10> */
[C---:B------:R-:W-:Y:S01]  /*10100*/  ISETP.GT.AND P3, PT, R138.reuse, 0x9, P1 ;  /* 0x000000098a00780c */ /* 0x040fe20000f64270 */
[----:B------:R-:W-:Y:S01]  /*10110*/  IMAD.IADD R21, R21, 0x1, R15 ;  /* 0x0000000115157824 */ /* 0x000fe200078e020f */
[C---:B------:R-:W-:Y:S02]  /*10120*/  ISETP.GT.AND P2, PT, R138.reuse, 0x10, P1 ;  /* 0x000000108a00780c */ /* 0x040fe40000f44270 */
[----:B------:R-:W-:Y:S02]  /*10130*/  FSEL R33, R33, -INF , !P4 ;  /* 0xff80000021217808 */ /* 0x000fe40006000000 */
[----:B------:R-:W-:Y:S02]  /*10140*/  ISETP.GT.AND P4, PT, R138, 0x20, P1 ;  /* 0x000000208a00780c */ /* 0x000fe40000f84270 */
[----:B------:R-:W-:-:S02]  /*10150*/  ISETP.LT.OR P3, PT, R137, 0xa, P3 ;  /* 0x0000000a8900780c */ /* 0x000fc40001f61670 */
[C---:B------:R-:W-:Y:S02]  /*10160*/  ISETP.LT.OR P2, PT, R137.reuse, 0x11, P2 ;  /* 0x000000118900780c */ /* 0x040fe40001741670 */
[----:B------:R-:W-:Y:S02]  /*10170*/  ISETP.LT.OR P4, PT, R137, 0x21, P4 ;  /* 0x000000218900780c */ /* 0x000fe40002781670 */
[----:B------:R-:W-:Y:S02]  /*10180*/  FSEL R29, R29, -INF , !P3 ;  /* 0xff8000001d1d7808 */ /* 0x000fe40005800000 */
[----:B------:R-:W-:Y:S02]  /*10190*/  FSEL R32, R32, -INF , !P2 ;  /* 0xff80000020207808 */ /* 0x000fe40005000000 */
[C---:B------:R-:W-:Y:S02]  /*101a0*/  ISETP.GT.AND P3, PT, R138.reuse, 0x18, P1 ;  /* 0x000000188a00780c */ /* 0x040fe40000f64270 */
[----:B------:R-:W-:-:S02]  /*101b0*/  ISETP.GT.AND P2, PT, R138, 0x19, P1 ;  /* 0x000000198a00780c */ /* 0x000fc40000f44270 */
[----:B------:R-:W-:Y:S02]  /*101c0*/  FSEL R40, R40, -INF , !P4 ;  /* 0xff80000028287808 */ /* 0x000fe40006000000 */
[----:B------:R-:W-:Y:S02]  /*101d0*/  ISETP.GT.AND P4, PT, R138, 0x29, P1 ;  /* 0x000000298a00780c */ /* 0x000fe40000f84270 */
[C---:B------:R-:W-:Y:S02]  /*101e0*/  ISETP.LT.OR P3, PT, R137.reuse, 0x19, P3 ;  /* 0x000000198900780c */ /* 0x040fe40001f61670 */
[C---:B------:R-:W-:Y:S02]  /*101f0*/  ISETP.LT.OR P2, PT, R137.reuse, 0x1a, P2 ;  /* 0x0000001a8900780c */ /* 0x040fe40001741670 */
[----:B------:R-:W-:Y:S02]  /*10200*/  ISETP.LT.OR P4, PT, R137, 0x2a, P4 ;  /* 0x0000002a8900780c */ /* 0x000fe40002781670 */
[----:B------:R-:W-:-:S02]  /*10210*/  FSEL R36, R36, -INF , !P3 ;  /* 0xff80000024247808 */ /* 0x000fc40005800000 */
[----:B------:R-:W-:Y:S02]  /*10220*/  FSEL R37, R37, -INF , !P2 ;  /* 0xff80000025257808 */ /* 0x000fe40005000000 */
[C---:B------:R-:W-:Y:S02]  /*10230*/  ISETP.GT.AND P3, PT, R138.reuse, 0x21, P1 ;  /* 0x000000218a00780c */ /* 0x040fe40000f64270 */
        /* <DEDUP_REMOVED lines=54> */
[----:B------:R-:W-:Y:S02]  /*105a0*/  ISETP.GT.AND P2, PT, R138, 0x70, P1 ;  /* 0x000000708a00780c */ /* 0x000fe40000f44270 */
[----:B------:R-:W-:Y:S02]  /*105b0*/  FSEL R81, R81, -INF , !P4 ;  /* 0xff80000051517808 */ /* 0x000fe40006000000 */
[----:B------:R-:W-:Y:S02]  /*105c0*/  PLOP3.LUT P4, PT, PT, PT, UP0, 0x40, 0x0 ;  /* 0x000000000000781c */ /* 0x000fe40003f8e808 */
[----:B------:R-:W-:-:S02]  /*105d0*/  ISETP.LT.OR P3, PT, R137, 0x6a, P3 ;  /* 0x0000006a8900780c */ /* 0x000fc40001f61670 */
[----:B------:R-:W-:Y:S02]  /*105e0*/  ISETP.LT.OR P2, PT, R137, 0x71, P2 ;  /* 0x000000718900780c */ /* 0x000fe40001741670 */
[----:B------:R-:W-:Y:S02]  /*105f0*/  FSEL R77, R77, -INF , !P3 ;  /* 0xff8000004d4d7808 */ /* 0x000fe40005800000 */
[----:B------:R-:W-:Y:S02]  /*10600*/  FSEL R80, R80, -INF , !P2 ;  /* 0xff80000050507808 */ /* 0x000fe40005000000 */
[C---:B------:R-:W-:Y:S02]  /*10610*/  ISETP.GT.AND P3, PT, R138.reuse, 0x78, P1 ;  /* 0x000000788a00780c */ /* 0x040fe40000f64270 */
[----:B------:R-:W-:Y:S02]  /*10620*/  ISETP.GT.AND P2, PT, R138, 0x79, P1 ;  /* 0x000000798a00780c */ /* 0x000fe40000f44270 */
[----:B------:R-:W-:-:S02]  /*10630*/  ISETP.LT.OR P3, PT, R137, 0x79, P3 ;  /* 0x000000798900780c */ /* 0x000fc40001f61670 */
[----:B------:R-:W-:Y:S02]  /*10640*/  ISETP.LT.OR P2, PT, R137, 0x7a, P2 ;  /* 0x0000007a8900780c */ /* 0x000fe40001741670 */
[----:B------:R-:W-:Y:S02]  /*10650*/  FSEL R84, R84, -INF , !P3 ;  /* 0xff80000054547808 */ /* 0x000fe40005800000 */
[----:B------:R-:W-:Y:S01]  /*10660*/  FSEL R85, R85, -INF , !P2 ;  /* 0xff80000055557808 */ /* 0x000fe20005000000 */
[----:B------:R-:W-:Y:S08]  /*10670*/  @P4 BRA `(.L_x_10044) ;  /* 0x0000000000584947 */ /* 0x000ff00003800000 */
        /* <DEDUP_REMOVED lines=12> */
.L_x_10046:
[----:B------:R-:W-:-:S05]  /*10740*/  IMAD.U32 R137, RZ, RZ, UR41 ;  /* 0x00000029ff897e24 */ /* 0x000fca000f8e00ff */
[----:B------:R-:W-:-:S13]  /*10750*/  ISETP.NE.AND P2, PT, R137, 0x1, PT ;  /* 0x000000018900780c */ /* 0x000fda0003f45270 */
[----:B------:R-:W0:Y:S02]  /*10760*/  @P2 LDC.64 R10, c[0x0][0x9e8] ;  /* 0x00027a00ff0a2b82 */ /* 0x000e240000000a00 */
[----:B0-----:R-:W-:-:S05]  /*10770*/  @P2 IMAD.HI.U32 R10, R15, R10, RZ ;  /* 0x0000000a0f0a2227 */ /* 0x001fca00078e00ff */
[----:B------:R-:W-:-:S07]  /*10780*/  @P2 SHF.R.U32.HI R15, RZ, R11, R10 ;  /* 0x0000000bff0f2219 */ /* 0x000fce000001160a */
.L_x_10047:
[----:B------:R-:W-:Y:S05]  /*10790*/  BSYNC B2 ;  /* 0x0000000000027941 */ /* 0x000fea0003800000 */
.L_x_10045:
[----:B------:R-:W-:-:S04]  /*107a0*/  IMAD R15, R15, R137, -R18 ;  /* 0x000000890f0f7224 */ /* 0x000fc800078e0a12 */
[----:B------:R-:W-:-:S05]  /*107b0*/  IMAD.IADD R15, R15, 0x1, -R23 ;  /* 0x000000010f0f7824 */ /* 0x000fca00078e0a17 */
[----:B------:R-:W-:Y:S02]  /*107c0*/  VIMNMX R21, R21, R15, !PT ;  /* 0x0000000f15157248 */ /* 0x000fe40007fe0100 */
[----:B------:R-:W-:-:S07]  /*107d0*/  VIADDMNMX R136, R15, R137, R136, PT ;  /* 0x000000890f887246 */ /* 0x000fce0003800188 */
.L_x_10044:
[----:B------:R-:W-:Y:S01]  /*107e0*/  FMNMX.FTZ R10, R24, R3, !PT ;  /* 0x00000003180a7209 */ /* 0x000fe20007810000 */
[----:B------:R-:W-:Y:S01]  /*107f0*/  IMAD.U32 R137, RZ, RZ, UR36 ;  /* 0x00000024ff897e24 */ /* 0x000fe2000f8e00ff */
[C---:B------:R-:W-:Y:S02]  /*10800*/  ISETP.GT.AND P4, PT, R21.reuse, 0x1, P1 ;  /* 0x000000011500780c */ /* 0x040fe40000f84270 */
[C---:B------:R-:W-:Y:S02]  /*10810*/  ISETP.GT.AND P2, PT, R21.reuse, 0x8, P1 ;  /* 0x000000081500780c */ /* 0x040fe40000f44270 */
[----:B------:R-:W-:Y:S02]  /*10820*/  ISETP.GT.AND P3, PT, R21, 0x9, P1 ;  /* 0x000000091500780c */ /* 0x000fe40000f64270 */
[----:B------:R-:W-:Y:S02]  /*10830*/  FMNMX.FTZ R10, R25, R10, !PT ;  /* 0x0000000a190a7209 */ /* 0x000fe40007810000 */
[----:B------:R-:W-:-:S02]  /*10840*/  ISETP.LT.OR P4, PT, R136, 0x2, P4 ;  /* 0x000000028800780c */ /* 0x000fc40002781670 */
[C---:B------:R-:W-:Y:S02]  /*10850*/  ISETP.LT.OR P2, PT, R136.reuse, 0x9, P2 ;  /* 0x000000098800780c */ /* 0x040fe40001741670 */
[----:B------:R-:W-:Y:S02]  /*10860*/  ISETP.LT.OR P3, PT, R136, 0xa, P3 ;  /* 0x0000000a8800780c */ /* 0x000fe40001f61670 */
[----:B------:R-:W-:Y:S02]  /*10870*/  FMNMX.FTZ R10, R28, R10, !PT ;  /* 0x0000000a1c0a7209 */ /* 0x000fe40007810000 */
[----:B------:R-:W-:Y:S02]  /*10880*/  FSEL R27, R27, -INF , !P4 ;  /* 0xff8000001b1b7808 */ /* 0x000fe40006000000 */
[----:B------:R-:W-:Y:S02]  /*10890*/  FSEL R30, R30, -INF , !P2 ;  /* 0xff8000001e1e7808 */ /* 0x000fe40005000000 */
[----:B------:R-:W-:-:S02]  /*108a0*/  FSEL R31, R31, -INF , !P3 ;  /* 0xff8000001f1f7808 */ /* 0x000fc40005800000 */
[----:B------:R-:W-:Y:S02]  /*108b0*/  FMNMX.FTZ R10, R29, R10, !PT ;  /* 0x0000000a1d0a7209 */ /* 0x000fe40007810000 */
        /* <DEDUP_REMOVED lines=11> */
[C---:B------:R-:W-:Y:S02]  /*10970*/  ISETP.GT.AND P4, PT, R21.reuse, 0x19, P1 ;  /* 0x000000191500780c */ /* 0x040fe40000f84270 */
[C---:B------:R-:W-:Y:S02]  /*10980*/  ISETP.GT.AND P2, PT, R21.reuse, 0x20, P1 ;  /* 0x000000201500780c */ /* 0x040fe40000f44270 */
[----:B------:R-:W-:Y:S02]  /*10990*/  ISETP.GT.AND P3, PT, R21, 0x21, P1 ;  /* 0x000000211500780c */ /* 0x000fe40000f64270 */
[----:B------:R-:W-:Y:S02]  /*109a0*/  FMNMX.FTZ R10, R36, R10, !PT ;  /* 0x0000000a240a7209 */ /* 0x000fe40007810000 */
[C---:B------:R-:W-:Y:S02]  /*109b0*/  ISETP.LT.OR P4, PT, R136.reuse, 0x1a, P4 ;  /* 0x0000001a8800780c */ /* 0x040fe40002781670 */
[----:B------:R-:W-:-:S02]  /*109c0*/  ISETP.LT.OR P2, PT, R136, 0x21, P2 ;  /* 0x000000218800780c */ /* 0x000fc40001741670 */
[----:B------:R-:W-:Y:S02]  /*109d0*/  ISETP.LT.OR P3, PT, R136, 0x22, P3 ;  /* 0x000000228800780c */ /* 0x000fe40001f61670 */
[----:B------:R-:W-:Y:S02]  /*109e0*/  FMNMX.FTZ R10, R37, R10, !PT ;  /* 0x0000000a250a7209 */ /* 0x000fe40007810000 */
[----:B------:R-:W-:Y:S02]  /*109f0*/  FSEL R39, R39, -INF , !P4 ;  /* 0xff80000027277808 */ /* 0x000fe40006000000 */
[----:B------:R-:W-:Y:S02]  /*10a00*/  FSEL R42, R42, -INF , !P2 ;  /* 0xff8000002a2a7808 */ /* 0x000fe40005000000 */
[----:B------:R-:W-:Y:S02]  /*10a10*/  FSEL R43, R43, -INF , !P3 ;  /* 0xff8000002b2b7808 */ /* 0x000fe40005800000 */
[----:B------:R-:W-:-:S02]  /*10a20*/  ISETP.GT.AND P4, PT, R21, 0x28, P1 ;  /* 0x000000281500780c */ /* 0x000fc40000f84270 */
[C---:B------:R-:W-:Y:S02]  /*10a30*/  ISETP.GT.AND P2, PT, R21.reuse, 0x29, P1 ;  /* 0x000000291500780c */ /* 0x040fe40000f44270 */
[----:B------:R-:W-:Y:S02]  /*10a40*/  ISETP.GT.AND P3, PT, R21, 0x30, P1 ;  /* 0x000000301500780c */ /* 0x000fe40000f64270 */
[----:B------:R-:W-:Y:S02]  /*10a50*/  FMNMX.FTZ R10, R40, R10, !PT ;  /* 0x0000000a280a7209 */ /* 0x000fe40007810000 */
[C---:B------:R-:W-:Y:S02]  /*10a60*/  ISETP.LT.OR P4, PT, R136.reuse, 0x29, P4 ;  /* 0x000000298800780c */ /* 0x040fe40002781670 */
[C---:B------:R-:W-:Y:S02]  /*10a70*/  ISETP.LT.OR P2, PT, R136.reuse, 0x2a, P2 ;  /* 0x0000002a8800780c */ /* 0x040fe40001741670 */
[----:B------:R-:W-:-:S02]  /*10a80*/  ISETP.LT.OR P3, PT, R136, 0x31, P3 ;  /* 0x000000318800780c */ /* 0x000fc40001f61670 */
[----:B------:R-:W-:Y:S02]  /*10a90*/  FMNMX.FTZ R10, R41, R10, !PT ;  /* 0x0000000a290a7209 */ /* 0x000fe40007810000 */
[----:B------:R-:W-:Y:S02]  /*10aa0*/  FSEL R46, R46, -INF , !P4 ;  /* 0xff8000002e2e7808 */ /* 0x000fe40006000000 */
[----:B------:R-:W-:Y:S02]  /*10ab0*/  FSEL R47, R47, -INF , !P2 ;  /* 0xff8000002f2f7808 */ /* 0x000fe40005000000 */
[----:B------:R-:W-:Y:S02]  /*10ac0*/  FSEL R50, R50, -INF , !P3 ;  /* 0xff80000032327808 */ /* 0x000fe40005800000 */
[C---:B------:R-:W-:Y:S02]  /*10ad0*/  ISETP.GT.AND P4, PT, R21.reuse, 0x31, P1 ;  /* 0x000000311500780c */ /* 0x040fe40000f84270 */
[----:B------:R-:W-:-:S02]  /*10ae0*/  ISETP.GT.AND P2, PT, R21, 0x38, P1 ;  /* 0x000000381500780c */ /* 0x000fc40000f44270 */
[----:B------:R-:W-:Y:S02]  /*10af0*/  ISETP.GT.AND P3, PT, R21, 0x39, P1 ;  /* 0x000000391500780c */ /* 0x000fe40000f64270 */
[----:B------:R-:W-:Y:S02]  /*10b00*/  FMNMX.FTZ R10, R44, R10, !PT ;  /* 0x0000000a2c0a7209 */ /* 0x000fe40007810000 */
[C---:B------:R-:W-:Y:S02]  /*10b10*/  ISETP.LT.OR P4, PT, R136.reuse, 0x32, P4 ;  /* 0x000000328800780c */ /* 0x040fe40002781670 */
[C---:B------:R-:W-:Y:S02]  /*10b20*/  ISETP.LT.OR P2, PT, R136.reuse, 0x39, P2 ;  /* 0x000000398800780c */ /* 0x040fe40001741670 */
[----:B------:R-:W-:Y:S02]  /*10b30*/  ISETP.LT.OR P3, PT, R136, 0x3a, P3 ;  /* 0x0000003a8800780c */ /* 0x000fe40001f61670 */
[----:B------:R-:W-:-:S02]  /*10b40*/  FMNMX.FTZ R10, R45, R10, !PT ;  /* 0x0000000a2d0a7209 */ /* 0x000fc40007810000 */
[----:B------:R-:W-:Y:S02]  /*10b50*/  FSEL R51, R51, -INF , !P4 ;  /* 0xff80000033337808 */ /* 0x000fe40006000000 */
[----:B------:R-:W-:Y:S02]  /*10b60*/  FSEL R54, R54, -INF , !P2 ;  /* 0xff80000036367808 */ /* 0x000fe40005000000 */
[----:B------:R-:W-:Y:S02]  /*10b70*/  FSEL R55, R55, -INF , !P3 ;  /* 0xff80000037377808 */ /* 0x000fe40005800000 */
[----:B------:R-:W-:Y:S02]  /*10b80*/  FMNMX.FTZ R10, R48, R10, !PT ;  /* 0x0000000a300a7209 */ /* 0x000fe40007810000 */
[----:B------:R-:W-:Y:S02]  /*10b90*/  LOP3.LUT R17, R17, 0xdfffffff, RZ, 0xc0, !PT ;  /* 0xdfffffff11117812 */ /* 0x000fe400078ec0ff */
[----:B------:R-:W-:-:S02]  /*10ba0*/  ISETP.GT.AND P4, PT, R21, 0x40, P1 ;  /* 0x000000401500780c */ /* 0x000fc40000f84270 */
[C---:B------:R-:W-:Y:S02]  /*10bb0*/  ISETP.GT.AND P2, PT, R21.reuse, 0x41, P1 ;  /* 0x000000411500780c */ /* 0x040fe40000f44270 */
[----:B------:R-:W-:Y:S02]  /*10bc0*/  ISETP.GT.AND P3, PT, R21, 0x48, P1 ;  /* 0x000000481500780c */ /* 0x000fe40000f64270 */
[----:B------:R-:W-:Y:S02]  /*10bd0*/  FMNMX.FTZ R10, R49, R10, !PT ;  /* 0x0000000a310a7209 */ /* 0x000fe40007810000 */
[----:B------:R-:W-:Y:S02]  /*10be0*/  @P0 LOP3.LUT R17, R17, 0x20000000, RZ, 0xfc, !PT ;  /* 0x2000000011110812 */ /* 0x000fe400078efcff */
[C---:B------:R-:W-:Y:S02]  /*10bf0*/  ISETP.LT.OR P4, PT, R136.reuse, 0x41, P4 ;  /* 0x000000418800780c */ /* 0x040fe40002781670 */
[----:B------:R-:W-:-:S02]  /*10c00*/  ISETP.LT.OR P2, PT, R136, 0x42, P2 ;  /* 0x000000428800780c */ /* 0x000fc40001741670 */
[----:B------:R-:W-:Y:S02]  /*10c10*/  ISETP.LT.OR P3, PT, R136, 0x49, P3 ;  /* 0x000000498800780c */ /* 0x000fe40001f61670 */
[----:B------:R-:W-:Y:S02]  /*10c20*/  ISETP.GT.AND P0, PT, R21, 0x61, P1 ;  /* 0x000000611500780c */ /* 0x000fe40000f04270 */
        /* <DEDUP_REMOVED lines=11> */
[----:B------:R-:W-:Y:S02]  /*10ce0*/  LOP3.LUT R17, R17, 0x7fffffff, RZ, 0xc0, !PT ;  /* 0x7fffffff11117812 */ /* 0x000fe400078ec0ff */
[----:B------:R-:W-:Y:S02]  /*10cf0*/  FMNMX.FTZ R10, R56, R10, !PT ;  /* 0x0000000a380a7209 */ /* 0x000fe40007810000 */
[----:B------:R-:W-:Y:S02]  /*10d00*/  FSEL R63, R63, -INF , !P4 ;  /* 0xff8000003f3f7808 */ /* 0x000fe40006000000 */
[----:B------:R-:W-:Y:S02]  /*10d10*/  FSEL R66, R66, -INF , !P2 ;  /* 0xff80000042427808 */ /* 0x000fe40005000000 */
[----:B------:R-:W-:-:S02]  /*10d20*/  FSEL R67, R67, -INF , !P3 ;  /* 0xff80000043437808 */ /* 0x000fc40005800000 */
[C---:B------:R-:W-:Y:S02]  /*10d30*/  ISETP.GT.AND P4, PT, R21.reuse, 0x58, P1 ;  /* 0x000000581500780c */ /* 0x040fe40000f84270 */
[C---:B------:R-:W-:Y:S02]  /*10d40*/  ISETP.GT.AND P2, PT, R21.reuse, 0x59, P1 ;  /* 0x000000591500780c */ /* 0x040fe40000f44270 */
[----:B------:R-:W-:Y:S02]  /*10d50*/  ISETP.GT.AND P3, PT, R21, 0x60, P1 ;  /* 0x000000601500780c */ /* 0x000fe40000f64270 */
[----:B------:R-:W-:Y:S02]  /*10d60*/  @P0 LOP3.LUT R17, R17, 0x80000000, RZ, 0xfc, !PT ;  /* 0x8000000011110812 */ /* 0x000fe400078efcff */
[----:B------:R-:W-:Y:S02]  /*10d70*/  ISETP.GT.AND P0, PT, R21, RZ, P1 ;  /* 0x000000ff1500720c */ /* 0x000fe40000f04270 */
[----:B------:R-:W-:-:S02]  /*10d80*/  FMNMX.FTZ R10, R57, R10, !PT ;  /* 0x0000000a390a7209 */ /* 0x000fc40007810000 */
[C---:B------:R-:W-:Y:S02]  /*10d90*/  ISETP.LT.OR P4, PT, R136.reuse, 0x59, P4 ;  /* 0x000000598800780c */ /* 0x040fe40002781670 */
[C---:B------:R-:W-:Y:S02]  /*10da0*/  ISETP.LT.OR P2, PT, R136.reuse, 0x5a, P2 ;  /* 0x0000005a8800780c */ /* 0x040fe40001741670 */
[----:B------:R-:W-:Y:S02]  /*10db0*/  ISETP.LT.OR P3, PT, R136, 0x61, P3 ;  /* 0x000000618800780c */ /* 0x000fe40001f61670 */
[----:B------:R-:W-:Y:S02]  /*10dc0*/  FMNMX.FTZ R10, R60, R10, !PT ;  /* 0x0000000a3c0a7209 */ /* 0x000fe40007810000 */
[----:B------:R-:W-:Y:S02]  /*10dd0*/  FSEL R70, R70, -INF , !P4 ;  /* 0xff80000046467808 */ /* 0x000fe40006000000 */
[----:B------:R-:W-:-:S02]  /*10de0*/  FSEL R71, R71, -INF , !P2 ;  /* 0xff80000047477808 */ /* 0x000fc40005000000 */
[----:B------:R-:W-:Y:S02]  /*10df0*/  FSEL R74, R74, -INF , !P3 ;  /* 0xff8000004a4a7808 */ /* 0x000fe40005800000 */
[C---:B------:R-:W-:Y:S02]  /*10e00*/  ISETP.GT.AND P2, PT, R21.reuse, 0x68, P1 ;  /* 0x000000681500780c */ /* 0x040fe40000f44270 */
[C---:B------:R-:W-:Y:S02]  /*10e10*/  ISETP.GT.AND P3, PT, R21.reuse, 0x69, P1 ;  /* 0x000000691500780c */ /* 0x040fe40000f64270 */
[C---:B------:R-:W-:Y:S02]  /*10e20*/  ISETP.GT.AND P4, PT, R21.reuse, 0x70, P1 ;  /* 0x000000701500780c */ /* 0x040fe40000f84270 */
[C---:B------:R-:W-:Y:S02]  /*10e30*/  ISETP.GT.AND P5, PT, R21.reuse, 0x71, P1 ;  /* 0x000000711500780c */ /* 0x040fe40000fa4270 */
[----:B------:R-:W-:-:S02]  /*10e40*/  ISETP.GT.AND P6, PT, R21, 0x78, P1 ;  /* 0x000000781500780c */ /* 0x000fc40000fc4270 */
[----:B------:R-:W-:Y:S02]  /*10e50*/  FMNMX.FTZ R10, R61, R10, !PT ;  /* 0x0000000a3d0a7209 */ /* 0x000fe40007810000 */
[----:B------:R-:W-:Y:S02]  /*10e60*/  LOP3.LUT R17, R17, 0xffffffef, RZ, 0xc0, !PT ;  /* 0xffffffef11117812 */ /* 0x000fe400078ec0ff */
[----:B------:R-:W-:Y:S02]  /*10e70*/  ISETP.GT.AND P1, PT, R21, 0x79, P1 ;  /* 0x000000791500780c */ /* 0x000fe40000f24270 */
[----:B------:R-:W-:Y:S02]  /*10e80*/  FMNMX.FTZ R10, R64, R10, !PT ;  /* 0x0000000a400a7209 */ /* 0x000fe40007810000 */
[----:B------:R-:W-:Y:S02]  /*10e90*/  @P0 LOP3.LUT R17, R17, 0x10, RZ, 0xfc, !PT ;  /* 0x0000001011110812 */ /* 0x000fe400078efcff */
[----:B------:R-:W-:-:S02]  /*10ea0*/  FMNMX.FTZ R10, R65, R10, !PT ;  /* 0x0000000a410a7209 */ /* 0x000fc40007810000 */
[C---:B------:R-:W-:Y:S02]  /*10eb0*/  LOP3.LUT P0, RZ, R17.reuse, 0x80000000, RZ, 0xc0, !PT ;  /* 0x8000000011ff7812 */ /* 0x040fe4000780c0ff */
[----:B------:R-:W-:Y:S02]  /*10ec0*/  LOP3.LUT R17, R17, 0xfffffffb, RZ, 0xc0, !PT ;  /* 0xfffffffb11117812 */ /* 0x000fe400078ec0ff */
[----:B------:R-:W-:Y:S02]  /*10ed0*/  FMNMX.FTZ R10, R68, R10, !PT ;  /* 0x0000000a440a7209 */ /* 0x000fe40007810000 */
[----:B------:R-:W-:Y:S02]  /*10ee0*/  @P1 LOP3.LUT R17, R17, 0x4, RZ, 0xfc, !PT ;  /* 0x0000000411111812 */ /* 0x000fe400078efcff */
[----:B------:R-:W-:Y:S02]  /*10ef0*/  FMNMX.FTZ R10, R69, R10, !PT ;  /* 0x0000000a450a7209 */ /* 0x000fe40007810000 */
[----:B------:R-:W-:-:S02]  /*10f00*/  LOP3.LUT P1, RZ, R17, 0x10, RZ, 0xc0, !PT ;  /* 0x0000001011ff7812 */ /* 0x000fc4000782c0ff */
[----:B------:R-:W-:Y:S02]  /*10f10*/  FMNMX.FTZ R10, R72, R10, !PT ;  /* 0x0000000a480a7209 */ /* 0x000fe40007810000 */
[----:B------:R-:W-:Y:S02]  /*10f20*/  ISETP.LT.OR P1, PT, R136, 0x1, P1 ;  /* 0x000000018800780c */ /* 0x000fe40000f21670 */
[----:B------:R-:W-:Y:S02]  /*10f30*/  FMNMX.FTZ R10, R73, R10, !PT ;  /* 0x0000000a490a7209 */ /* 0x000fe40007810000 */
[----:B------:R-:W-:Y:S02]  /*10f40*/  FSEL R26, R26, -INF , !P1 ;  /* 0xff8000001a1a7808 */ /* 0x000fe40004800000 */
        /* <DEDUP_REMOVED lines=12> */
[----:B------:R-:W-:Y:S01]  /*11010*/  ISETP.LT.OR P0, PT, R136, 0x62, P0 ;  /* 0x000000628800780c */ /* 0x000fe20000701670 */
[----:B------:R-:W0:Y:S01]  /*11020*/  SHFL.BFLY PT, R11, R10, 0x2, 0x1f ;  /* 0x0c401f000a0b7f89 */ /* 0x000e2200000e0000 */
[----:B------:R-:W-:-:S02]  /*11030*/  FMNMX.FTZ R15, R38, R15, !PT ;  /* 0x0000000f260f7209 */ /* 0x000fc40007810000 */
[----:B------:R-:W-:Y:S02]  /*11040*/  LOP3.LUT R17, R17, 0xffffffdf, RZ, 0xc0, !PT ;  /* 0xffffffdf11117812 */ /* 0x000fe400078ec0ff */
[----:B------:R-:W-:Y:S02]  /*11050*/  FMNMX.FTZ R15, R39, R15, !PT ;  /* 0x0000000f270f7209 */ /* 0x000fe40007810000 */
[----:B------:R-:W-:Y:S02]  /*11060*/  ISETP.LT.OR P4, PT, R136, 0x71, P4 ;  /* 0x000000718800780c */ /* 0x000fe40002781670 */
[----:B------:R-:W-:Y:S02]  /*11070*/  FMNMX.FTZ R15, R42, R15, !PT ;  /* 0x0000000f2a0f7209 */ /* 0x000fe40007810000 */
[----:B------:R-:W-:Y:S02]  /*11080*/  ISETP.LT.OR P5, PT, R136, 0x72, P5 ;  /* 0x000000728800780c */ /* 0x000fe40002fa1670 */
[----:B------:R-:W-:-:S02]  /*11090*/  FMNMX.FTZ R15, R43, R15, !PT ;  /* 0x0000000f2b0f7209 */ /* 0x000fc40007810000 */
[----:B------:R-:W-:Y:S02]  /*110a0*/  @P0 LOP3.LUT R17, R17, 0x20, RZ, 0xfc, !PT ;  /* 0x0000002011110812 */ /* 0x000fe400078efcff */
[----:B------:R-:W-:Y:S02]  /*110b0*/  FMNMX.FTZ R15, R46, R15, !PT ;  /* 0x0000000f2e0f7209 */ /* 0x000fe40007810000 */
[----:B------:R-:W-:Y:S02]  /*110c0*/  ISETP.LT.OR P0, PT, R136, 0x69, P2 ;  /* 0x000000698800780c */ /* 0x000fe40001701670 */
[----:B------:R-:W-:Y:S02]  /*110d0*/  FMNMX.FTZ R15, R47, R15, !PT ;  /* 0x0000000f2f0f7209 */ /* 0x000fe40007810000 */
[----:B------:R-:W-:Y:S02]  /*110e0*/  LOP3.LUT P2, RZ, R17, 0x4, RZ, 0xc0, !PT ;  /* 0x0000000411ff7812 */ /* 0x000fe4000784c0ff */
[----:B0-----:R-:W-:-:S02]  /*110f0*/  FMNMX.FTZ R10, R10, R11, !PT ;  /* 0x0000000b0a0a7209 */ /* 0x001fc40007810000 */
[----:B------:R-:W-:Y:S02]  /*11100*/  FMNMX.FTZ R15, R50, R15, !PT ;  /* 0x0000000f320f7209 */ /* 0x000fe40007810000 */
[----:B------:R-:W-:Y:S01]  /*11110*/  LOP3.LUT R17, R17, 0xfffffff7, RZ, 0xc0, !PT ;  /* 0xfffffff711117812 */ /* 0x000fe200078ec0ff */
[----:B------:R-:W0:Y:S01]  /*11120*/  SHFL.BFLY PT, R11, R10, 0x1, 0x1f ;  /* 0x0c201f000a0b7f89 */ /* 0x000e2200000e0000 */
[----:B------:R-:W-:Y:S02]  /*11130*/  FMNMX.FTZ R15, R51, R15, !PT ;  /* 0x0000000f330f7209 */ /* 0x000fe40007810000 */
[----:B------:R-:W-:Y:S02]  /*11140*/  @P0 LOP3.LUT R17, R17, 0x8, RZ, 0xfc, !PT ;  /* 0x0000000811110812 */ /* 0x000fe400078efcff */
[----:B------:R-:W-:Y:S02]  /*11150*/  FMNMX.FTZ R15, R54, R15, !PT ;  /* 0x0000000f360f7209 */ /* 0x000fe40007810000 */
[----:B------:R-:W-:-:S02]  /*11160*/  ISETP.LT.OR P0, PT, R136, 0x6a, P3 ;  /* 0x0000006a8800780c */ /* 0x000fc40001f01670 */
[----:B------:R-:W-:Y:S02]  /*11170*/  FMNMX.FTZ R15, R55, R15, !PT ;  /* 0x0000000f370f7209 */ /* 0x000fe40007810000 */
[----:B------:R-:W-:Y:S02]  /*11180*/  LOP3.LUT R17, R17, 0xbfffffff, RZ, 0xc0, !PT ;  /* 0xbfffffff11117812 */ /* 0x000fe400078ec0ff */
[----:B------:R-:W-:Y:S02]  /*11190*/  FMNMX.FTZ R15, R58, R15, !PT ;  /* 0x0000000f3a0f7209 */ /* 0x000fe40007810000 */
[----:B------:R-:W-:Y:S02]  /*111a0*/  FSEL R82, R82, -INF , !P4 ;  /* 0xff80000052527808 */ /* 0x000fe40006000000 */
[----:B------:R-:W-:Y:S02]  /*111b0*/  FMNMX.FTZ R15, R59, R15, !PT ;  /* 0x0000000f3b0f7209 */ /* 0x000fe40007810000 */
[----:B------:R-:W-:-:S02]  /*111c0*/  ISETP.LT.OR P6, PT, R136, 0x79, P6 ;  /* 0x000000798800780c */ /* 0x000fc400037c1670 */
[----:B------:R-:W-:Y:S02]  /*111d0*/  FMNMX.FTZ R15, R62, R15, !PT ;  /* 0x0000000f3e0f7209 */ /* 0x000fe40007810000 */
[----:B------:R-:W-:Y:S02]  /*111e0*/  @P0 LOP3.LUT R17, R17, 0x40000000, RZ, 0xfc, !PT ;  /* 0x4000000011110812 */ /* 0x000fe400078efcff */
[----:B0-----:R-:W-:Y:S02]  /*111f0*/  FMNMX.FTZ R10, R10, R11, !PT ;  /* 0x0000000b0a0a7209 */ /* 0x001fe40007810000 */
[----:B------:R-:W-:Y:S02]  /*11200*/  FMNMX.FTZ R15, R63, R15, !PT ;  /* 0x0000000f3f0f7209 */ /* 0x000fe40007810000 */
[----:B------:R-:W-:Y:S02]  /*11210*/  FSETP.NEU.FTZ.AND P3, PT, R10, -INF , PT ;  /* 0xff8000000a00780b */ /* 0x000fe40003f7d000 */
[----:B------:R-:W-:-:S02]  /*11220*/  FMNMX.FTZ R15, R66, R15, !PT ;  /* 0x0000000f420f7209 */ /* 0x000fc40007810000 */
[----:B------:R-:W-:Y:S02]  /*11230*/  FSEL R11, R10, RZ, P3 ;  /* 0x000000ff0a0b7208 */ /* 0x000fe40001800000 */
[----:B------:R-:W-:Y:S02]  /*11240*/  FMNMX.FTZ R15, R67, R15, !PT ;  /* 0x0000000f430f7209 */ /* 0x000fe40007810000 */
[----:B------:R-:W-:Y:S01]  /*11250*/  LOP3.LUT P0, RZ, R17, 0x20, RZ, 0xc0, !PT ;  /* 0x0000002011ff7812 */ /* 0x000fe2000780c0ff */
[----:B------:R-:W-:-:S01]  /*11260*/  FADD.FTZ R3, -R11, R3 ;  /* 0x000000030b037221 */ /* 0x000fc20000010100 */
[----:B------:R-:W-:Y:S01]  /*11270*/  FMNMX.FTZ R15, R70, R15, !PT ;  /* 0x0000000f460f7209 */ /* 0x000fe20007810000 */
[----:B------:R-:W-:-:S01]  /*11280*/  FFMA.FTZ R11, R2, R10, -8 ;  /* 0xc1000000020b7423 */ /* 0x000fc2000001000a */
[----:B------:R-:W-:Y:S01]  /*11290*/  FSEL R75, R75, -INF , !P0 ;  /* 0xff8000004b4b7808 */ /* 0x000fe20004000000 */
[----:B------:R-:W-:Y:S01]  /*112a0*/  FMUL.FTZ R3, R2, R3 ;  /* 0x0000000302037220 */ /* 0x000fe20000410000 */
[----:B------:R-:W-:-:S02]  /*112b0*/  FMNMX.FTZ R15, R71, R15, !PT ;  /* 0x0000000f470f7209 */ /* 0x000fc40007810000 */
[----:B------:R-:W-:Y:S02]  /*112c0*/  FSEL R11, R11, RZ, P3 ;  /* 0x000000ff0b0b7208 */ /* 0x000fe40001800000 */
[C---:B------:R-:W-:Y:S01]  /*112d0*/  LOP3.LUT P3, RZ, R17.reuse, 0x8, RZ, 0xc0, !PT ;  /* 0x0000000811ff7812 */ /* 0x040fe2000786c0ff */
[----:B------:R-:W-:Y:S01]  /*112e0*/  MUFU.EX2 R3, R3 ;  /* 0x0000000300037308 */ /* 0x000fe20000000800 */
[----:B------:R-:W-:Y:S01]  /*112f0*/  FMNMX.FTZ R15, R74, R15, !PT ;  /* 0x0000000f4a0f7209 */ /* 0x000fe20007810000 */
[C-C-:B------:R-:W-:Y:S01]  /*11300*/  FFMA.FTZ R24, R2.reuse, R24, -R11.reuse ;  /* 0x0000001802187223 */ /* 0x140fe2000001080b */
[----:B------:R-:W-:Y:S01]  /*11310*/  LOP3.LUT P0, RZ, R17, 0x40000000, RZ, 0xc0, !PT ;  /* 0x4000000011ff7812 */ /* 0x000fe2000780c0ff */
[--C-:B------:R-:W-:Y:S01]  /*11320*/  FFMA.FTZ R25, R2, R25, -R11.reuse ;  /* 0x0000001902197223 */ /* 0x100fe2000001080b */
[----:B------:R-:W-:Y:S01]  /*11330*/  FSEL R78, R78, -INF , !P3 ;  /* 0xff8000004e4e7808 */ /* 0x000fe20005800000 */
[C-C-:B------:R-:W-:Y:S01]  /*11340*/  FFMA.FTZ R28, R2.reuse, R28, -R11.reuse ;  /* 0x0000001c021c7223 */ /* 0x140fe2000001080b */
[----:B------:R-:W-:Y:S01]  /*11350*/  FMNMX.FTZ R15, R75, R15, !PT ;  /* 0x0000000f4b0f7209 */ /* 0x000fe20007810000 */
[----:B------:R-:W0:Y:S01]  /*11360*/  MUFU.EX2 R24, R24 ;  /* 0x0000001800187308 */ /* 0x000e220000000800 */
[----:B------:R-:W-:Y:S01]  /*11370*/  FSEL R79, R79, -INF , !P0 ;  /* 0xff8000004f4f7808 */ /* 0x000fe20004000000 */
[--C-:B------:R-:W-:Y:S01]  /*11380*/  FFMA.FTZ R29, R2, R29, -R11.reuse ;  /* 0x0000001d021d7223 */ /* 0x100fe2000001080b */
[----:B------:R-:W-:Y:S01]  /*11390*/  FMNMX.FTZ R15, R78, R15, !PT ;  /* 0x0000000f4e0f7209 */ /* 0x000fe20007810000 */
[C-C-:B------:R-:W-:Y:S01]  /*113a0*/  FFMA.FTZ R32, R2.reuse, R32, -R11.reuse ;  /* 0x0000002002207223 */ /* 0x140fe2000001080b */
[----:B------:R-:W-:Y:S01]  /*113b0*/  FSEL R83, R83, -INF , !P5 ;  /* 0xff80000053537808 */ /* 0x000fe20006800000 */
[--C-:B------:R-:W-:Y:S01]  /*113c0*/  FFMA.FTZ R33, R2, R33, -R11.reuse ;  /* 0x0000002102217223 */ /* 0x100fe2000001080b */
[----:B------:R-:W-:Y:S01]  /*113d0*/  FMNMX.FTZ R15, R79, R15, !PT ;  /* 0x0000000f4f0f7209 */ /* 0x000fe20007810000 */
[----:B------:R-:W1:Y:S01]  /*113e0*/  MUFU.EX2 R25, R25 ;  /* 0x0000001900197308 */ /* 0x000e620000000800 */
[----:B------:R-:W-:Y:S01]  /*113f0*/  ISETP.LT.OR P2, PT, R136, 0x7a, P2 ;  /* 0x0000007a8800780c */ /* 0x000fe20001741670 */
[--C-:B------:R-:W-:Y:S01]  /*11400*/  FFMA.FTZ R36, R2, R36, -R11.reuse ;  /* 0x0000002402247223 */ /* 0x100fe2000001080b */
[----:B------:R-:W-:Y:S01]  /*11410*/  FMNMX.FTZ R15, R82, R15, !PT ;  /* 0x0000000f520f7209 */ /* 0x000fe20007810000 */
[--C-:B------:R-:W-:Y:S01]  /*11420*/  FFMA.FTZ R37, R2, R37, -R11.reuse ;  /* 0x0000002502257223 */ /* 0x100fe2000001080b */
[----:B------:R-:W-:Y:S01]  /*11430*/  FSEL R86, R86, -INF , !P6 ;  /* 0xff80000056567808 */ /* 0x000fe20007000000 */
[--C-:B------:R-:W-:Y:S01]  /*11440*/  FFMA.FTZ R40, R2, R40, -R11.reuse ;  /* 0x0000002802287223 */ /* 0x100fe2000001080b */
[----:B------:R-:W-:Y:S01]  /*11450*/  FMNMX.FTZ R15, R83, R15, !PT ;  /* 0x0000000f530f7209 */ /* 0x000fe20007810000 */
[----:B------:R-:W-:Y:S01]  /*11460*/  MUFU.EX2 R28, R28 ;  /* 0x0000001c001c7308 */ /* 0x000fe20000000800 */
[----:B------:R-:W-:Y:S01]  /*11470*/  FSEL R87, R87, -INF , !P2 ;  /* 0xff80000057577808 */ /* 0x000fe20005000000 */
[----:B0-----:R-:W-:Y:S01]  /*11480*/  FFMA.FTZ R6, R3, R6, R24 ;  /* 0x0000000603067223 */ /* 0x001fe20000010018 */
[----:B------:R-:W-:Y:S01]  /*11490*/  FMNMX.FTZ R15, R86, R15, !PT ;  /* 0x0000000f560f7209 */ /* 0x000fe20007810000 */
[C-C-:B------:R-:W-:Y:S01]  /*114a0*/  FFMA.FTZ R41, R2.reuse, R41, -R11.reuse ;  /* 0x0000002902297223 */ /* 0x140fe2000001080b */
[----:B------:R-:W-:-:S01]  /*114b0*/  FFMA.FTZ R44, R2, R44, -R11 ;  /* 0x0000002c022c7223 */ /* 0x000fc2000001080b */
[----:B------:R-:W-:Y:S01]  /*114c0*/  FFMA.FTZ R45, R2, R45, -R11 ;  /* 0x0000002d022d7223 */ /* 0x000fe2000001080b */
[----:B------:R-:W-:Y:S01]  /*114d0*/  FMNMX.FTZ R15, R87, R15, !PT ;  /* 0x0000000f570f7209 */ /* 0x000fe20007810000 */
[----:B------:R-:W-:Y:S01]  /*114e0*/  MUFU.EX2 R29, R29 ;  /* 0x0000001d001d7308 */ /* 0x000fe20000000800 */
[----:B-1----:R-:W-:-:S01]  /*114f0*/  FADD.FTZ R6, R25, R6 ;  /* 0x0000000619067221 */ /* 0x002fc20000010000 */
[C-C-:B------:R-:W-:Y:S01]  /*11500*/  FFMA.FTZ R48, R2.reuse, R48, -R11.reuse ;  /* 0x0000003002307223 */ /* 0x140fe2000001080b */
[----:B------:R-:W-:-:S01]  /*11510*/  FFMA.FTZ R49, R2, R49, -R11 ;  /* 0x0000003102317223 */ /* 0x000fc2000001080b */
[----:B------:R-:W0:Y:S01]  /*11520*/  SHFL.BFLY PT, R18, R15, 0x2, 0x1f ;  /* 0x0c401f000f127f89 */ /* 0x000e2200000e0000 */
        /* <DEDUP_REMOVED lines=21> */
[----:B------:R-:W-:-:S02]  /*11680*/  ISETP.NE.AND P3, PT, R137, 0x3, PT ;  /* 0x000000038900780c */ /* 0x000fc40003f65270 */
[----:B0-----:R-:W-:Y:S02]  /*11690*/  FMNMX.FTZ R15, R15, R18, !PT ;  /* 0x000000120f0f7209 */ /* 0x001fe40007810000 */
[----:B------:R-:W-:Y:S02]  /*116a0*/  LOP3.LUT P0, RZ, R17, 0x20000000, RZ, 0xc0, !PT ;  /* 0x2000000011ff7812 */ /* 0x000fe4000780c0ff */
        /* <DEDUP_REMOVED lines=57> */
[----:B------:R-:W-:-:S03]  /*11a40*/  FFMA.FTZ R21, R2, R87, -R21 ;  /* 0x0000005702157223 */ /* 0x000fc60000010815 */
        /* <DEDUP_REMOVED lines=104> */
.L_x_10048:
[----:B------:R-:W2:Y:S01]  /*120d0*/  LDL R18, [R1+0x1c] ;  /* 0x00001c0001127983 */ /* 0x000ea20000100800 */
[----:B------:R-:W-:Y:S01]  /*120e0*/  ISETP.GT.AND P1, PT, R4, R155, PT ;  /* 0x0000009b0400720c */ /* 0x000fe20003f24270 */
        /* <DEDUP_REMOVED lines=100> */
[----:B--2---:R-:W-:Y:S01]  /*12730*/  PRMT R22, R18, 0x654, R22 ;  /* 0x0000065412167816 */ /* 0x004fe20000000016 */
[----:B------:R-:W-:-:S03]  /*12740*/  IMAD.MOV.U32 R18, RZ, RZ, R7 ;  /* 0x000000ffff127224 */ /* 0x000fc600078e0007 */
[----:B------:R0:W-:Y:S02]  /*12750*/  SYNCS.ARRIVE.TRANS64.RED.A1T0 RZ, [R22+URZ], RZ ;  /* 0x000000ff16ff79a7 */ /* 0x0001e4000810043f */
[----:B0-----:R-:W-:Y:S01]  /*12760*/  IMAD.MOV.U32 R22, RZ, RZ, R20 ;  /* 0x000000ffff167224 */ /* 0x001fe200078e0014 */
[----:B------:R-:W-:Y:S06]  /*12770*/  @P1 BRA `(.L_x_10049) ;  /* 0xffffffcc00ec1947 */ /* 0x000fec000383ffff */
[----:B------:R-:W-:Y:S05]  /*12780*/  BSYNC B0 ;  /* 0x0000000000007941 */ /* 0x000fea0003800000 */
.L_x_10029:
[----:B------:R-:W-:Y:S02]  /*12790*/  IMAD.MOV.U32 R0, RZ, RZ, R15 ;  /* 0x000000ffff007224 */ /* 0x000fe400078e000f */
[----:B------:R-:W-:Y:S02]  /*127a0*/  IMAD.MOV.U32 R3, RZ, RZ, R10 ;  /* 0x000000ffff037224 */ /* 0x000fe400078e000a */
[----:B------:R-:W-:Y:S02]  /*127b0*/  IMAD.MOV.U32 R18, RZ, RZ, R7 ;  /* 0x000000ffff127224 */ /* 0x000fe400078e0007 */
[----:B------:R-:W-:-:S07]  /*127c0*/  IMAD.MOV.U32 R22, RZ, RZ, R20 ;  /* 0x000000ffff167224 */ /* 0x000fce00078e0014 */
.L_x_10028:
[----:B------:R-:W-:Y:S05]  /*127d0*/  BSYNC B1 ;  /* 0x0000000000017941 */ /* 0x000fea0003800000 */
.L_x_10027:
[----:B------:R-:W2:Y:S01]  /*127e0*/  LDL R7, [R1+0xc] ;  /* 0x00000c0001077983 */ /* 0x000ea20000100800 */
[----:B------:R-:W0:Y:S03]  /*127f0*/  LDC R10, c[0x0][0x448] ;  /* 0x00011200ff0a7b82 */ /* 0x000e260000000800 */
[----:B------:R-:W3:Y:S04]  /*12800*/  LDL R21, [R1] ;  /* 0x0000000001157983 */ /* 0x000ee80000100800 */
[----:B------:R-:W3:Y:S01]  /*12810*/  LDL R20, [R1+0x4] ;  /* 0x0000040001147983 */ /* 0x000ee20000100800 */
[----:B------:R-:W1:Y:S01]  /*12820*/  LDC R15, c[0x0][0x9e4] ;  /* 0x00027900ff0f7b82 */ /* 0x000e620000000800 */
[----:B------:R-:W-:-:S02]  /*12830*/  LOP3.LUT R17, R17, 0xffffffef, RZ, 0xc0, !PT ;  /* 0xffffffef11117812 */ /* 0x000fc400078ec0ff */
[----:B0-----:R-:W-:-:S13]  /*12840*/  ISETP.NE.AND P1, PT, R10, 0x1, PT ;  /* 0x000000010a00780c */ /* 0x001fda0003f25270 */
[----:B------:R-:W0:Y:S01]  /*12850*/  @P1 LDC R10, c[0x0][0x44c] ;  /* 0x00011300ff0a1b82 */ /* 0x000e220000000800 */
[----:B------:R-:W-:-:S04]  /*12860*/  @P1 LOP3.LUT R17, R17, 0x10, RZ, 0xfc, !PT ;  /* 0x0000001011111812 */ /* 0x000fc800078efcff */
[----:B------:R-:W-:-:S03]  /*12870*/  LOP3.LUT R17, R17, 0xffffffdf, RZ, 0xc0, !PT ;  /* 0xffffffdf11117812 */ /* 0x000fc600078ec0ff */
[----:B------:R-:W4:Y:S01]  /*12880*/  @P1 LDC R11, c[0x0][0x450] ;  /* 0x00011400ff0b1b82 */ /* 0x000f220000000800 */
[----:B--2---:R-:W-:-:S04]  /*12890*/  VIADD R7, R7, 0xbf ;  /* 0x000000bf07077836 */ /* 0x004fc80000000000 */
[----:B0-----:R-:W-:Y:S01]  /*128a0*/  @P1 IMAD.HI.U32 R10, R7, R10, RZ ;  /* 0x0000000a070a1227 */ /* 0x001fe200078e00ff */
[----:B---3--:R-:W-:-:S04]  /*128b0*/  IADD3 R20, R20, 0x1, -R21 ;  /* 0x0000000114147810 */ /* 0x008fc80007ffe815 */
[----:B----4-:R-:W-:Y:S02]  /*128c0*/  @P1 SHF.R.U32.HI R7, RZ, R11, R10 ;  /* 0x0000000bff071219 */ /* 0x010fe4000001160a */
[----:B-1----:R-:W-:-:S03]  /*128d0*/  ISETP.GE.AND P1, PT, R15, 0x1, PT ;  /* 0x000000010f00780c */ /* 0x002fc60003f26270 */
        /* <DEDUP_REMOVED lines=14> */
.L_x_10052:
[----:B------:R-:W-:-:S13]  /*129c0*/  ISETP.NE.AND P1, PT, R15, 0x1, PT ;  /* 0x000000010f00780c */ /* 0x000fda0003f25270 */
[----:B------:R-:W0:Y:S02]  /*129d0*/  @P1 LDC.64 R10, c[0x0][0x9e8] ;  /* 0x00027a00ff0a1b82 */ /* 0x000e240000000a00 */
[----:B0-----:R-:W-:-:S05]  /*129e0*/  @P1 IMAD.HI.U32 R10, R7, R10, RZ ;  /* 0x0000000a070a1227 */ /* 0x001fca00078e00ff */
[----:B------:R-:W-:-:S07]  /*129f0*/  @P1 SHF.R.U32.HI R7, RZ, R11, R10 ;  /* 0x0000000bff071219 */ /* 0x000fce000001160a */
.L_x_10053:
[----:B------:R-:W-:Y:S05]  /*12a00*/  BSYNC B0 ;  /* 0x0000000000007941 */ /* 0x000fea0003800000 */
.L_x_10051:
[----:B------:R-:W-:-:S05]  /*12a10*/  IMAD R7, R7, R15, RZ ;  /* 0x0000000f07077224 */ /* 0x000fca00078e02ff */
[----:B------:R-:W-:-:S07]  /*12a20*/  VIMNMX R14, R14, R7, !PT ;  /* 0x000000070e0e7248 */ /* 0x000fce0007fe0100 */
.L_x_10050:
[----:B------:R-:W2:Y:S01]  /*12a30*/  LDL R10, [R1+0x38] ;  /* 0x00003800010a7983 */ /* 0x000ea20000100800 */
[----:B------:R-:W-:Y:S01]  /*12a40*/  VIADD R14, R14, 0x7f ;  /* 0x0000007f0e0e7836 */ /* 0x000fe20000000000 */
[----:B------:R-:W-:Y:S04]  /*12a50*/  BSSY B0, `(.L_x_10054) ;  /* 0x00001ef000007945 */ /* 0x000fe80003800000 */
[----:B------:R-:W-:-:S04]  /*12a60*/  SHF.R.S32.HI R7, RZ, 0x1f, R14 ;  /* 0x0000001fff077819 */ /* 0x000fc8000001140e */
[----:B------:R-:W-:-:S04]  /*12a70*/  LEA.HI R7, R7, R14, RZ, 0x7 ;  /* 0x0000000e07077211 */ /* 0x000fc800078f38ff */
[----:B------:R-:W-:-:S04]  /*12a80*/  SHF.R.S32.HI R7, RZ, 0x7, R7 ;  /* 0x00000007ff077819 */ /* 0x000fc80000011407 */
[----:B--2---:R-:W-:-:S04]  /*12a90*/  VIMNMX R10, R10, R7, !PT ;  /* 0x000000070a0a7248 */ /* 0x004fc80007fe0100 */
[----:B------:R-:W-:Y:S01]  /*12aa0*/  ISETP.GE.AND P1, PT, R4, R10, PT ;  /* 0x0000000a0400720c */ /* 0x000fe20003f26270 */
[----:B------:R0:W-:-:S12]  /*12ab0*/  STL [R1+0x24], R10 ;  /* 0x0000240a01007387 */ /* 0x0001d80000100800 */
[----:B0-----:R-:W-:Y:S05]  /*12ac0*/  @!P1 BRA `(.L_x_10055) ;  /* 0x0000001c009c9947 */ /* 0x001fea0003800000 */
[----:B------:R-:W-:Y:S01]  /*12ad0*/  BSSY B1, `(.L_x_10055) ;  /* 0x00001e6000017945 */ /* 0x000fe20003800000 */
[----:B------:R-:W-:Y:S02]  /*12ae0*/  IMAD.MOV.U32 R20, RZ, RZ, R0 ;  /* 0x000000ffff147224 */ /* 0x000fe400078e0000 */
[----:B------:R-:W-:Y:S02]  /*12af0*/  IMAD.MOV.U32 R7, RZ, RZ, R3 ;  /* 0x000000ffff077224 */ /* 0x000fe400078e0003 */
[----:B------:R-:W-:Y:S02]  /*12b00*/  IMAD.MOV.U32 R11, RZ, RZ, R22 ;  /* 0x000000ffff0b7224 */ /* 0x000fe400078e0016 */
[----:B------:R-:W-:-:S07]  /*12b10*/  IMAD.MOV.U32 R10, RZ, RZ, R18 ;  /* 0x000000ffff0a7224 */ /* 0x000fce00078e0012 */
.L_x_10067:
[----:B------:R-:W-:Y:S01]  /*12b20*/  IMAD.U32 R0, RZ, RZ, UR36 ;  /* 0x00000024ff007e24 */ /* 0x000fe2000f8e00ff */
[----:B------:R-:W-:-:S04]  /*12b30*/  ISETP.NE.AND P1, PT, R10, 0x1, PT ;  /* 0x000000010a00780c */ /* 0x000fc80003f25270 */
[----:B------:R-:W-:Y:S02]  /*12b40*/  ISETP.NE.AND P2, PT, R0, 0x3, PT ;  /* 0x000000030000780c */ /* 0x000fe40003f45270 */
[----:B------:R-:W-:-:S04]  /*12b50*/  SEL R22, RZ, 0x1, P1 ;  /* 0x00000001ff167807 */ /* 0x000fc80000800000 */
[----:B------:R-:W-:-:S07]  /*12b60*/  LOP3.LUT R22, R11, R22, RZ, 0x3c, !PT ;  /* 0x000000160b167212 */ /* 0x000fce00078e3cff */
[----:B------:R-:W-:Y:S05]  /*12b70*/  @!P2 BRA `(.L_x_10056) ;  /* 0x000000000004a947 */ /* 0x000fea0003800000 */
[----:B------:R-:W-:Y:S01]  /*12b80*/  BPT.TRAP 0x1 ;  /* 0x000000040000795c */ /* 0x000fe20000300000 */
.L_x_10056:
        /* <DEDUP_REMOVED lines=8> */
.L_x_10057:
[----:B------:R-:W2:Y:S01]  /*12c10*/  LDL R3, [R1+0x18] ;  /* 0x0000180001037983 */ /* 0x000ea20000100800 */
[----:B------:R-:W-:Y:S01]  /*12c20*/  BSSY B2, `(.L_x_10058) ;  /* 0x0000006000027945 */ /* 0x000fe20003800000 */
[----:B------:R-:W-:Y:S02]  /*12c30*/  IMAD.MOV.U32 R25, RZ, RZ, -0x3ffffff0 ;  /* 0xc0000010ff197424 */ /* 0x000fe400078e00ff */
[----:B--2---:R-:W-:Y:S01]  /*12c40*/  IMAD R24, R18, 0x300, R3 ;  /* 0x0000030012187824 */ /* 0x004fe200078e0203 */
[----:B-1----:R-:W-:Y:S06]  /*12c50*/  @P1 BRA `(.L_x_10059) ;  /* 0x0000000000081947 */ /* 0x002fec0003800000 */
[----:B------:R-:W1:Y:S02]  /*12c60*/  SYNCS.PHASECHK.TRANS64.TRYWAIT P1, [R21+URZ+0x19c30], R0 ;  /* 0x019c3000150075a7 */ /* 0x000e64000802017f */
[----:B-1----:R-:W-:Y:S05]  /*12c70*/  @!P1 BRA `(.L_x_10060) ;  /* 0x0000011000c89947 */ /* 0x002fea0003800000 */
.L_x_10059:
[----:B------:R-:W-:Y:S05]  /*12c80*/  BSYNC B2 ;  /* 0x0000000000027941 */ /* 0x000fea0003800000 */
.L_x_10058:
        /* <DEDUP_REMOVED lines=8> */
[----:B------:R-:W-:Y:S01]  /*12d10*/  R2UR UR14, R24 ;  /* 0x00000000180e72ca */ /* 0x000fe200000e0000 */
[----:B------:R-:W-:Y:S01]  /*12d20*/  IMAD.U32 R3, RZ, RZ, UR36 ;  /* 0x00000024ff037e24 */ /* 0x000fe2000f8e00ff */
[----:B------:R-:W-:-:S02]  /*12d30*/  R2UR UR15, R25 ;  /* 0x00000000190f72ca */ /* 0x000fc400000e0000 */
[----:B------:R-:W-:Y:S01]  /*12d40*/  WARPGROUP.ARRIVE ;  /* 0x00000000000079c5 */ /* 0x000fe20000000000 */
[----:B------:R-:W-:Y:S02]  /*12d50*/  R2UR UR10, R14 ;  /* 0x000000000e0a72ca */ /* 0x000fe400000e0000 */
[----:B------:R-:W-:Y:S02]  /*12d60*/  R2UR UR11, R15 ;  /* 0x000000000f0b72ca */ /* 0x000fe400000e0000 */
[----:B------:R-:W-:Y:S02]  /*12d70*/  R2UR UR8, R156 ;  /* 0x000000009c0872ca */ /* 0x000fe400000e0000 */
[----:B------:R-:W-:Y:S01]  /*12d80*/  QGMMA.64x128x32.F32.E4M3.E4M3 R24, gdesc[UR4], RZ, !UPT, gsb0 ;  /* 0x01e00000041879f3 */ /* 0x000fe2000c0008ff */
[----:B------:R-:W-:Y:S02]  /*12d90*/  R2UR UR9, R157 ;  /* 0x000000009d0972ca */ /* 0x000fe400000e0000 */
[----:B------:R-:W-:-:S02]  /*12da0*/  R2UR UR12, R12 ;  /* 0x000000000c0c72ca */ /* 0x000fc400000e0000 */
[----:B------:R-:W-:Y:S02]  /*12db0*/  R2UR UR13, R13 ;  /* 0x000000000d0d72ca */ /* 0x000fe400000e0000 */
[----:B------:R-:W-:Y:S01]  /*12dc0*/  ISETP.NE.AND P2, PT, R3, 0x3, PT ;  /* 0x000000030300780c */ /* 0x000fe20003f45270 */
[----:B------:R-:W-:Y:S02]  /*12dd0*/  WARPGROUP.DEPBAR.LE gsb0, 0x0 ;  /* 0x00008000000079c5 */ /* 0x000fe40000010000 */
        /* <DEDUP_REMOVED lines=8> */
.L_x_10061:
[----:B01----:R-:W-:Y:S01]  /*12e60*/  SHF.L.U32 R0, R11, 0x1f, RZ ;  /* 0x0000001f0b007819 */ /* 0x003fe200000006ff */
[----:B------:R-:W-:-:S04]  /*12e70*/  IMAD R155, R10, 0x8, R16 ;  /* 0x000000080a9b7824 */ /* 0x000fc800078e0210 */
[----:B------:R0:W1:Y:S01]  /*12e80*/  SYNCS.PHASECHK.TRANS64.TRYWAIT P1, [R155+URZ+0x19c50], R0 ;  /* 0x019c50009b0075a7 */ /* 0x000062000802017f */
[----:B------:R-:W-:Y:S05]  /*12e90*/  @!P2 BRA `(.L_x_10062) ;  /* 0x000000000004a947 */ /* 0x000fea0003800000 */
[----:B------:R-:W-:Y:S01]  /*12ea0*/  BPT.TRAP 0x1 ;  /* 0x000000040000795c */ /* 0x000fe20000300000 */
.L_x_10062:
[----:B------:R-:W-:Y:S04]  /*12eb0*/  BSSY B2, `(.L_x_10063) ;  /* 0x0000004000027945 */ /* 0x000fe80003800000 */
[----:B-1----:R-:W-:Y:S05]  /*12ec0*/  @P1 BRA `(.L_x_10064) ;  /* 0x0000000000081947 */ /* 0x002fea0003800000 */
[----:B------:R-:W1:Y:S02]  /*12ed0*/  SYNCS.PHASECHK.TRANS64.TRYWAIT P1, [R155+URZ+0x19c50], R0 ;  /* 0x019c50009b0075a7 */ /* 0x000e64000802017f */
[----:B-1----:R-:W-:Y:S05]  /*12ee0*/  @!P1 BRA `(.L_x_10065) ;  /* 0x0000011000409947 */ /* 0x002fea0003800000 */
.L_x_10064:
[----:B------:R-:W-:Y:S05]  /*12ef0*/  BSYNC B2 ;  /* 0x0000000000027941 */ /* 0x000fea0003800000 */
.L_x_10063:
[----:B01----:R-:W-:Y:S01]  /*12f00*/  VIADD R0, R16, 0x3000 ;  /* 0x0000300010007836 */ /* 0x003fe20000000000 */
[----:B------:R-:W-:Y:S01]  /*12f10*/  WARPGROUP.ARRIVE ;  /* 0x00000000000079c5 */ /* 0x000fe20000000000 */
[----:B------:R-:W-:Y:S01]  /*12f20*/  IMAD.MOV.U32 R11, RZ, RZ, 0x40000040 ;  /* 0x40000040ff0b7424 */ /* 0x000fe200078e00ff */
[----:B------:R-:W-:Y:S01]  /*12f30*/  FMNMX.FTZ R3, R26, R20, !PT ;  /* 0x000000141a037209 */ /* 0x000fe20007810000 */
[----:B------:R-:W-:Y:S01]  /*12f40*/  IMAD.MOV.U32 R15, RZ, RZ, 0x40000040 ;  /* 0x40000040ff0f7424 */ /* 0x000fe200078e00ff */
[----:B------:R-:W-:Y:S01]  /*12f50*/  SHF.R.U32.HI R0, RZ, 0x4, R0 ;  /* 0x00000004ff007819 */ /* 0x000fe20000011600 */
[----:B------:R-:W-:Y:S01]  /*12f60*/  @!P0 VIADD R21, R21, 0x19c40 ;  /* 0x00019c4015158836 */ /* 0x000fe20000000000 */
[----:B------:R-:W-:Y:S02]  /*12f70*/  R2UR UR7, R11 ;  /* 0x000000000b0772ca */ /* 0x000fe400000e0000 */
[----:B------:R-:W-:Y:S02]  /*12f80*/  LOP3.LUT R0, R0, 0x3fff, RZ, 0xc0, !PT ;  /* 0x00003fff00007812 */ /* 0x000fe400078ec0ff */
[----:B------:R-:W-:-:S02]  /*12f90*/  FMNMX.FTZ R3, R27, R3, !PT ;  /* 0x000000031b037209 */ /* 0x000fc40007810000 */
[----:B------:R-:W-:Y:S02]  /*12fa0*/  LOP3.LUT R0, R0, 0x10000, RZ, 0xfc, !PT ;  /* 0x0001000000007812 */ /* 0x000fe400078efcff */
[----:B------:R-:W-:Y:S02]  /*12fb0*/  FMNMX.FTZ R3, R30, R3, !PT ;  /* 0x000000031e037209 */ /* 0x000fe40007810000 */
[----:B------:R-:W-:Y:S01]  /*12fc0*/  @!P0 PRMT R21, RZ, 0x654, R21 ;  /* 0x00000654ff158816 */ /* 0x000fe20000000015 */
        /* <DEDUP_REMOVED lines=11> */
[----:B------:R-:W-:Y:S01]  /*13080*/  QGMMA.64x96x32.F32.E4M3.E4M3 R88, R148, gdesc[UR4], R88, gsb0 ;  /* 0x0160000494587df3 */ /* 0x000fe20008000858 */
        /* <DEDUP_REMOVED lines=15> */
[----:B------:R-:W-:Y:S01]  /*13180*/  R2UR UR6, R14 ;  /* 0x000000000e0672ca */ /* 0x000fe200000e0000 */
[----:B------:R-:W-:Y:S01]  /*13190*/  VIADD R14, R10, 0x4 ;  /* 0x000000040a0e7836 */ /* 0x000fe20000000000 */
[----:B------:R-:W-:Y:S01]  /*131a0*/  FMNMX.FTZ R0, R48, R0, !PT ;  /* 0x0000000030007209 */ /* 0x000fe20007810000 */
        /* <DEDUP_REMOVED lines=40> */
[----:B------:R-:W-:-:S02]  /*13430*/  WARPGROUP.DEPBAR.LE gsb0, 0x0 ;  /* 0x00008000000079c5 */ /* 0x000fc40000010000 */
[----:B------:R-:W-:Y:S01]  /*13440*/  WARPGROUP.ARRIVE ;  /* 0x00000000000079c5 */ /* 0x000fe20000000000 */
[----:B------:R-:W-:Y:S01]  /*13450*/  IMAD.U32 R151, RZ, RZ, UR36 ;  /* 0x00000024ff977e24 */ /* 0x000fe2000f8e00ff */
[----:B------:R-:W0:Y:S04]  /*13460*/  SHFL.BFLY PT, R11, R0, 0x2, 0x1f ;  /* 0x0c401f00000b7f89 */ /* 0x000e2800000e0000 */
[----:B------:R-:W-:Y:S01]  /*13470*/  QGMMA.64x96x32.F32.E4M3.E4M3 R88, R144, gdesc[UR4], R88, gsb0 ;  /* 0x0160000490587df3 */ /* 0x000fe20008000858 */
[----:B------:R-:W-:Y:S02]  /*13480*/  R2UR UR6, R14 ;  /* 0x000000000e0672ca */ /* 0x000fe400000e0000 */
[----:B------:R-:W1:Y:S01]  /*13490*/  SHFL.BFLY PT, R14, R3, 0x2, 0x1f ;  /* 0x0c401f00030e7f89 */ /* 0x000e6200000e0000 */
[----:B------:R-:W-:-:S02]  /*134a0*/  R2UR UR7, R15 ;  /* 0x000000000f0772ca */ /* 0x000fc400000e0000 */
[----:B------:R-:W-:Y:S02]  /*134b0*/  ISETP.NE.AND P1, PT, R151, 0x3, PT ;  /* 0x000000039700780c */ /* 0x000fe40003f25270 */
[----:B0-----:R-:W-:Y:S01]  /*134c0*/  FMNMX.FTZ R0, R0, R11, !PT ;  /* 0x0000000b00007209 */ /* 0x001fe20007810000 */
[----:B------:R-:W-:Y:S01]  /*134d0*/  IMAD.MOV.U32 R11, RZ, RZ, 0x40000040 ;  /* 0x40000040ff0b7424 */ /* 0x000fe200078e00ff */
[----:B-1----:R-:W-:-:S03]  /*134e0*/  FMNMX.FTZ R14, R3, R14, !PT ;  /* 0x0000000e030e7209 */ /* 0x002fc60007810000 */
[----:B------:R-:W0:Y:S02]  /*134f0*/  SHFL.BFLY PT, R3, R0, 0x1, 0x1f ;  /* 0x0c201f0000037f89 */ /* 0x000e2400000e0000 */
[----:B0-----:R-:W-:Y:S01]  /*13500*/  FMNMX.FTZ R3, R0, R3, !PT ;  /* 0x0000000300037209 */ /* 0x001fe20007810000 */
[----:B------:R-:W-:Y:S02]  /*13510*/  WARPGROUP.DEPBAR.LE gsb0, 0x0 ;  /* 0x00008000000079c5 */ /* 0x000fe40000010000 */
[----:B------:R-:W-:-:S06]  /*13520*/  WARPGROUP.ARRIVE ;  /* 0x00000000000079c5 */ /* 0x000fcc0000000000 */
[----:B------:R-:W-:Y:S01]  /*13530*/  QGMMA.64x96x32.F32.E4M3.E4M3 R88, R140, gdesc[UR4], R88, gsb0 ;  /* 0x016000048c587df3 */ /* 0x000fe20008000858 */
        /* <DEDUP_REMOVED lines=14> */
[----:B------:R-:W-:-:S04]  /*13620*/  FFMA.FTZ R73, R2, R80, -R11 ;  /* 0x0000005002497223 */ /* 0x000fc8000001080b */
[----:B------:R-:W-:Y:S01]  /*13630*/  MUFU.EX2 R25, R25 ;  /* 0x0000001900197308 */ /* 0x000fe20000000800 */
[----:B0-----:R-:W-:Y:S01]  /*13640*/  FMNMX.FTZ R0, R14, R10, !PT ;  /* 0x0000000a0e007209 */ /* 0x001fe20007810000 */
[----:B------:R-:W-:Y:S01]  /*13650*/  FADD.FTZ R10, -R3, R7 ;  /* 0x00000007030a7221 */ /* 0x000fe20000010100 */
[----:B------:R-:W-:-:S01]  /*13660*/  FFMA.FTZ R14, R2, R24, -R11 ;  /* 0x00000018020e7223 */ /* 0x000fc2000001080b */
[C-C-:B------:R-:W-:Y:S01]  /*13670*/  FFMA.FTZ R24, R2.reuse, R29, -R11.reuse ;  /* 0x0000001d02187223 */ /* 0x140fe2000001080b */
[----:B------:R-:W-:-:S01]  /*13680*/  FFMA.FTZ R29, R2, R36, -R11 ;  /* 0x00000024021d7223 */ /* 0x000fc2000001080b */
        /* <DEDUP_REMOVED lines=39> */
[----:B0-----:R-:W-:-:S01]  /*13900*/  FFMA.FTZ R6, R10, R6, R14 ;  /* 0x000000060a067223 */ /* 0x001fc2000001000e */
[C---:B------:R-:W-:Y:S01]  /*13910*/  FFMA.FTZ R53, R2.reuse, R60, -R11 ;  /* 0x0000003c02357223 */ /* 0x040fe2000001080b */
[----:B------:R-:W-:-:S01]  /*13920*/  FFMA.FTZ R62, R2, R62, -R81 ;  /* 0x0000003e023e7223 */ /* 0x000fc20000010851 */
[----:B------:R-:W-:Y:S01]  /*13930*/  FFMA.FTZ R63, R2, R63, -R81 ;  /* 0x0000003f023f7223 */ /* 0x000fe20000010851 */
[----:B------:R-:W-:-:S01]  /*13940*/  FADD.FTZ R6, R15, R6 ;  /* 0x000000060f067221 */ /* 0x000fc20000010000 */
        /* <DEDUP_REMOVED lines=10> */
[----:B------:R-:W2:Y:S01]  /*139f0*/  MUFU.EX2 R20, R20 ;  /* 0x0000001400147308 */ /* 0x000ea20000000800 */
        /* <DEDUP_REMOVED lines=8> */
[----:B0-----:R-:W-:-:S01]  /*13a80*/  FADD.FTZ R5, R27, R5 ;  /* 0x000000051b057221 */ /* 0x001fc20000010000 */
[C---:B------:R-:W-:Y:S01]  /*13a90*/  FFMA.FTZ R11, R2.reuse, R85, -R11 ;  /* 0x00000055020b7223 */ /* 0x040fe2000001080b */
[----:B------:R-:W-:-:S05]  /*13aa0*/  FFMA.FTZ R81, R2, R87, -R81 ;  /* 0x0000005702517223 */ /* 0x000fca0000010851 */
        /* <DEDUP_REMOVED lines=8> */
[----:B------:R-:W-:Y:S03]  /*13b30*/  QGMMA.64x96x32.F32.E4M3.E4M3 R88, R136, gdesc[UR4], R88, gsb0 ;  /* 0x0160000488587df3 */ /* 0x000fe60008000858 */
        /* <DEDUP_REMOVED lines=30> */
[----:B------:R1:W-:Y:S04]  /*13d20*/  @!P0 SYNCS.ARRIVE.TRANS64.RED.A1T0 RZ, [R21+URZ], RZ ;  /* 0x000000ff15ff89a7 */ /* 0x0003e8000810043f */
        /* <DEDUP_REMOVED lines=84> */
.L_x_10066:
        /* <DEDUP_REMOVED lines=108> */
[----:B------:R-:W-:Y:S05]  /*14930*/  BSYNC B1 ;  /* 0x0000000000017941 */ /* 0x000fea0003800000 */
.L_x_10055:
[----:B------:R-:W-:Y:S05]  /*14940*/  BSYNC B0 ;  /* 0x0000000000007941 */ /* 0x000fea0003800000 */
.L_x_10054:
[----:B------:R-:W2:Y:S01]  /*14950*/  LDL R7, [R1+0x38] ;  /* 0x0000380001077983 */ /* 0x000ea20000100800 */
[----:B------:R-:W-:Y:S01]  /*14960*/  BSSY B0, `(.L_x_10068) ;  /* 0x00002fe000007945 */ /* 0x000fe20003800000 */
[----:B--2---:R-:W-:-:S13]  /*14970*/  ISETP.GE.AND P1, PT, R4, R7, PT ;  /* 0x000000070400720c */ /* 0x004fda0003f26270 */
[----:B------:R-:W-:Y:S05]  /*14980*/  @!P1 BRA `(.L_x_10069) ;  /* 0x0000002c00ec9947 */ /* 0x000fea0003800000 */
[----:B------:R-:W-:Y:S02]  /*14990*/  IMAD.MOV.U32 R7, RZ, RZ, R0 ;  /* 0x000000ffff077224 */ /* 0x000fe400078e0000 */
[----:B------:R-:W-:Y:S02]  /*149a0*/  IMAD.MOV.U32 R20, RZ, RZ, R3 ;  /* 0x000000ffff147224 */ /* 0x000fe400078e0003 */
[----:B------:R-:W-:Y:S02]  /*149b0*/  IMAD.MOV.U32 R11, RZ, RZ, R22 ;  /* 0x000000ffff0b7224 */ /* 0x000fe400078e0016 */
[----:B------:R-:W-:-:S07]  /*149c0*/  IMAD.MOV.U32 R10, RZ, RZ, R18 ;  /* 0x000000ffff0a7224 */ /* 0x000fce00078e0012 */
.L_x_10089:
[----:B------:R-:W-:Y:S01]  /*149d0*/  IMAD.U32 R0, RZ, RZ, UR36 ;  /* 0x00000024ff007e24 */ /* 0x000fe2000f8e00ff */
[----:B------:R-:W-:-:S04]  /*149e0*/  ISETP.NE.AND P1, PT, R10, 0x1, PT ;  /* 0x000000010a00780c */ /* 0x000fc80003f25270 */
[----:B------:R-:W-:Y:S02]  /*149f0*/  ISETP.NE.AND P2, PT, R0, 0x3, PT ;  /* 0x000000030000780c */ /* 0x000fe40003f45270 */
[----:B------:R-:W-:-:S04]  /*14a00*/  SEL R22, RZ, 0x1, P1 ;  /* 0x00000001ff167807 */ /* 0x000fc80000800000 */
[----:B------:R-:W-:-:S07]  /*14a10*/  LOP3.LUT R22, R11, R22, RZ, 0x3c, !PT ;  /* 0x000000160b167212 */ /* 0x000fce00078e3cff */
[----:B------:R-:W-:Y:S05]  /*14a20*/  @!P2 BRA `(.L_x_10070) ;  /* 0x000000000004a947 */ /* 0x000fea0003800000 */
[----:B------:R-:W-:Y:S01]  /*14a30*/  BPT.TRAP 0x1 ;  /* 0x000000040000795c */ /* 0x000fe20000300000 */
.L_x_10070:
        /* <DEDUP_REMOVED lines=8> */
.L_x_10071:
[----:B------:R-:W2:Y:S01]  /*14ac0*/  LDL R14, [R1+0x18] ;  /* 0x00001800010e7983 */ /* 0x000ea20000100800 */
[----:B------:R-:W-:Y:S01]  /*14ad0*/  BSSY B1, `(.L_x_10072) ;  /* 0x0000006000017945 */ /* 0x000fe20003800000 */
[----:B------:R-:W-:Y:S02]  /*14ae0*/  IMAD.MOV.U32 R25, RZ, RZ, -0x3ffffff0 ;  /* 0xc0000010ff197424 */ /* 0x000fe400078e00ff */
[----:B--2---:R-:W-:Y:S01]  /*14af0*/  IMAD R24, R18, 0x300, R14 ;  /* 0x0000030012187824 */ /* 0x004fe200078e020e */
[----:B-1----:R-:W-:Y:S06]  /*14b00*/  @P1 BRA `(.L_x_10073) ;  /* 0x0000000000081947 */ /* 0x002fec0003800000 */
[----:B------:R-:W1:Y:S02]  /*14b10*/  SYNCS.PHASECHK.TRANS64.TRYWAIT P1, [R0+URZ+0x19c30], R3 ;  /* 0x019c3003000075a7 */ /* 0x000e64000802017f */
[----:B-1----:R-:W-:Y:S05]  /*14b20*/  @!P1 BRA `(.L_x_10074) ;  /* 0x000000f400449947 */ /* 0x002fea0003800000 */
.L_x_10073:
[----:B------:R-:W-:Y:S05]  /*14b30*/  BSYNC B1 ;  /* 0x0000000000017941 */ /* 0x000fea0003800000 */
.L_x_10072:
        /* <DEDUP_REMOVED lines=29> */
.L_x_10075:
[----:B01----:R-:W-:Y:S01]  /*14d10*/  SHF.L.U32 R3, R11, 0x1f, RZ ;  /* 0x0000001f0b037819 */ /* 0x003fe200000006ff */
[----:B------:R-:W-:-:S04]  /*14d20*/  IMAD R21, R10, 0x8, R16 ;  /* 0x000000080a157824 */ /* 0x000fc800078e0210 */
[----:B------:R0:W1:Y:S01]  /*14d30*/  SYNCS.PHASECHK.TRANS64.TRYWAIT P1, [R21+URZ+0x19c50], R3 ;  /* 0x019c5003150075a7 */ /* 0x000062000802017f */
[----:B------:R-:W-:Y:S05]  /*14d40*/  @!P2 BRA `(.L_x_10076) ;  /* 0x000000000004a947 */ /* 0x000fea0003800000 */
[----:B------:R-:W-:Y:S01]  /*14d50*/  BPT.TRAP 0x1 ;  /* 0x000000040000795c */ /* 0x000fe20000300000 */
.L_x_10076:
[----:B------:R-:W-:Y:S04]  /*14d60*/  BSSY B1, `(.L_x_10077) ;  /* 0x0000004000017945 */ /* 0x000fe80003800000 */
[----:B-1----:R-:W-:Y:S05]  /*14d70*/  @P1 BRA `(.L_x_10078) ;  /* 0x0000000000081947 */ /* 0x002fea0003800000 */
[----:B------:R-:W1:Y:S02]  /*14d80*/  SYNCS.PHASECHK.TRANS64.TRYWAIT P1, [R21+URZ+0x19c50], R3 ;  /* 0x019c5003150075a7 */ /* 0x000e64000802017f */
[----:B-1----:R-:W-:Y:S05]  /*14d90*/  @!P1 BRA `(.L_x_10079) ;  /* 0x000000f000bc9947 */ /* 0x002fea0003800000 */
.L_x_10078:
[----:B------:R-:W-:Y:S05]  /*14da0*/  BSYNC B1 ;  /* 0x0000000000017941 */ /* 0x000fea0003800000 */
.L_x_10077:
[----:B01----:R-:W-:Y:S01]  /*14db0*/  VIADD R3, R16, 0x3000 ;  /* 0x0000300010037836 */ /* 0x003fe20000000000 */
[----:B------:R-:W2:Y:S04]  /*14dc0*/  LDL R155, [R1] ;  /* 0x00000000019b7983 */ /* 0x000ea80000100800 */
[----:B------:R-:W-:-:S04]  /*14dd0*/  SHF.R.U32.HI R3, RZ, 0x4, R3 ;  /* 0x00000004ff037819 */ /* 0x000fc80000011603 */
[----:B------:R-:W-:-:S04]  /*14de0*/  LOP3.LUT R3, R3, 0x3fff, RZ, 0xc0, !PT ;  /* 0x00003fff03037812 */ /* 0x000fc800078ec0ff */
[----:B------:R-:W-:Y:S01]  /*14df0*/  LOP3.LUT R3, R3, 0x10000, RZ, 0xfc, !PT ;  /* 0x0001000003037812 */ /* 0x000fe200078efcff */
[----:B------:R-:W-:-:S04]  /*14e00*/  IMAD.MOV.U32 R11, RZ, RZ, 0x40000040 ;  /* 0x40000040ff0b7424 */ /* 0x000fc800078e00ff */
[----:B------:R-:W-:Y:S01]  /*14e10*/  IMAD R10, R10, 0x300, R3 ;  /* 0x000003000a0a7824 */ /* 0x000fe200078e0203 */
[----:B------:R-:W-:Y:S01]  /*14e20*/  R2UR UR7, R11 ;  /* 0x000000000b0772ca */ /* 0x000fe200000e0000 */
[----:B------:R-:W-:Y:S01]  /*14e30*/  WARPGROUP.ARRIVE ;  /* 0x00000000000079c5 */ /* 0x000fe20000000000 */
[----:B------:R-:W3:Y:S02]  /*14e40*/  LDL R3, [R1+0x34] ;  /* 0x0000340001037983 */ /* 0x000ee40000100800 */
[----:B------:R-:W-:-:S13]  /*14e50*/  R2UR UR6, R10 ;  /* 0x000000000a0672ca */ /* 0x000fda00000e0000 */
[----:B------:R-:W-:Y:S01]  /*14e60*/  QGMMA.64x96x32.F32.E4M3.E4M3 R88, R148, gdesc[UR4], R88, gsb0 ;  /* 0x0160000494587df3 */ /* 0x000fe20008000858 */
[----:B------:R-:W-:Y:S02]  /*14e70*/  VIADD R14, R10, 0x2 ;  /* 0x000000020a0e7836 */ /* 0x000fe40000000000 */
[----:B------:R-:W-:-:S03]  /*14e80*/  IMAD.MOV.U32 R15, RZ, RZ, 0x40000040 ;  /* 0x40000040ff0f7424 */ /* 0x000fc600078e00ff */
[----:B------:R-:W-:Y:S02]  /*14e90*/  R2UR UR6, R14 ;  /* 0x000000000e0672ca */ /* 0x000fe400000e0000 */
[----:B------:R-:W-:Y:S01]  /*14ea0*/  R2UR UR7, R15 ;  /* 0x000000000f0772ca */ /* 0x000fe200000e0000 */
[----:B------:R-:W-:Y:S02]  /*14eb0*/  WARPGROUP.DEPBAR.LE gsb0, 0x0 ;  /* 0x00008000000079c5 */ /* 0x000fe40000010000 */
[----:B------:R-:W3:Y:S01]  /*14ec0*/  LDL R150, [R1+0xc] ;  /* 0x00000c0001967983 */ /* 0x000ee20000100800 */
[C---:B------:R-:W-:Y:S01]  /*14ed0*/  VIADD R14, R10.reuse, 0x4 ;  /* 0x000000040a0e7836 */ /* 0x040fe20000000000 */
[----:B------:R-:W0:Y:S02]  /*14ee0*/  LDC R149, c[0x0][0x448] ;  /* 0x00011200ff957b82 */ /* 0x000e240000000800 */
[----:B------:R-:W2:Y:S01]  /*14ef0*/  LDL R151, [R1+0x4] ;  /* 0x0000040001977983 */ /* 0x000ea20000100800 */
[----:B------:R-:W-:Y:S01]  /*14f00*/  WARPGROUP.ARRIVE ;  /* 0x00000000000079c5 */ /* 0x000fe20000000000 */
[----:B------:R-:W-:Y:S01]  /*14f10*/  IMAD.MOV.U32 R15, RZ, RZ, 0x40000040 ;  /* 0x40000040ff0f7424 */ /* 0x000fe200078e00ff */
[----:B------:R-:W-:Y:S01]  /*14f20*/  ULOP3.LUT UR4, URZ, UR46, URZ, 0x33, !UPT ;  /* 0x0000002e3f047292 */ /* 0x000fe2000f8e333f */
[----:B------:R-:W-:-:S02]  /*14f30*/  VIADD R10, R10, 0x6 ;  /* 0x000000060a0a7836 */ /* 0x000fc40000000000 */
[----:B------:R-:W-:-:S06]  /*14f40*/  IMAD.MOV.U32 R11, RZ, RZ, 0x40000040 ;  /* 0x40000040ff0b7424 */ /* 0x000fcc00078e00ff */
[----:B------:R-:W-:Y:S01]  /*14f50*/  QGMMA.64x96x32.F32.E4M3.E4M3 R88, R144, gdesc[UR4], R88, gsb0 ;  /* 0x0160000490587df3 */ /* 0x000fe20008000858 */
[----:B------:R-:W-:Y:S02]  /*14f60*/  R2UR UR6, R14 ;  /* 0x000000000e0672ca */ /* 0x000fe400000e0000 */
        /* <DEDUP_REMOVED lines=12> */
[----:B---3--:R-:W-:Y:S02]  /*15030*/  IMAD.IADD R3, R3, 0x1, R150 ;  /* 0x0000000103037824 */ /* 0x008fe400078e0296 */
[----:B------:R-:W3:Y:S02]  /*15040*/  LDC R150, c[0x0][0x9e4] ;  /* 0x00027900ff967b82 */ /* 0x000ee40000000800 */
[----:B-1----:R-:W-:-:S05]  /*15050*/  @P1 IMAD.HI.U32 R11, R3, R11, RZ ;  /* 0x0000000b030b1227 */ /* 0x002fca00078e00ff */
[----:B0-----:R-:W-:Y:S01]  /*15060*/  @P1 SHF.R.U32.HI R3, RZ, R10, R11 ;  /* 0x0000000aff031219 */ /* 0x001fe2000001160b */
[----:B------:R-:W-:Y:S02]  /*15070*/  @!P0 VIADD R10, R0, 0x19c40 ;  /* 0x00019c40000a8836 */ /* 0x000fe40000000000 */
[----:B------:R-:W-:-:S03]  /*15080*/  IMAD.SHL.U32 R0, R4, 0x80, RZ ;  /* 0x0000008004007824 */ /* 0x000fc600078e00ff */
[----:B------:R-:W-:Y:S02]  /*15090*/  @!P0 PRMT R10, RZ, 0x654, R10 ;  /* 0x00000654ff0a8816 */ /* 0x000fe4000000000a */
[----:B------:R-:W-:-:S04]  /*150a0*/  IADD3 R15, -R23, 0x1, -R0 ;  /* 0x00000001170f7810 */ /* 0x000fc80007ffe900 */
[----:B--2---:R-:W-:Y:S02]  /*150b0*/  IADD3 R15, -R155, R15, R151 ;  /* 0x0000000f9b0f7210 */ /* 0x004fe40007ffe197 */
[----:B---3--:R-:W-:-:S03]  /*150c0*/  ISETP.GE.AND P3, PT, R150, 0x1, PT ;  /* 0x000000019600780c */ /* 0x008fc60003f66270 */
[C---:B------:R-:W-:Y:S02]  /*150d0*/  VIADD R14, R15.reuse, UR45 ;  /* 0x0000002d0f0e7c36 */ /* 0x040fe40008000000 */
[----:B------:R-:W-:Y:S01]  /*150e0*/  VIADD R15, R15, UR4 ;  /* 0x000000040f0f7c36 */ /* 0x000fe20008000000 */
[----:B------:R-:W-:Y:S02]  /*150f0*/  WARPGROUP.DEPBAR.LE gsb0, 0x0 ;  /* 0x00008000000079c5 */ /* 0x000fe40000010000 */
[----:B------:R-:W0:Y:S01]  /*15100*/  SHFL.IDX PT, R138, R3, RZ, 0x1c1f ;  /* 0x001c1fff038a7589 */ /* 0x000e2200000e0000 */
[----:B------:R1:W-:Y:S01]  /*15110*/  @!P0 SYNCS.ARRIVE.TRANS64.RED.A1T0 RZ, [R10+URZ], RZ ;  /* 0x000000ff0aff89a7 */ /* 0x0003e2000810043f */
        /* <DEDUP_REMOVED lines=15> */
.L_x_10082:
[----:B------:R-:W-:-:S05]  /*15210*/  IMAD.U32 R139, RZ, RZ, UR40 ;  /* 0x00000028ff8b7e24 */ /* 0x000fca000f8e00ff */
[----:B------:R-:W-:-:S13]  /*15220*/  ISETP.NE.AND P1, PT, R139, 0x1, PT ;  /* 0x000000018b00780c */ /* 0x000fda0003f25270 */
[----:B------:R-:W0:Y:S02]  /*15230*/  @P1 LDC.64 R10, c[0x0][0x9e8] ;  /* 0x00027a00ff0a1b82 */ /* 0x000e240000000a00 */
[----:B0-----:R-:W-:-:S05]  /*15240*/  @P1 IMAD.HI.U32 R10, R138, R10, RZ ;  /* 0x0000000a8a0a1227 */ /* 0x001fca00078e00ff */
[----:B------:R-:W-:-:S07]  /*15250*/  @P1 SHF.R.U32.HI R138, RZ, R11, R10 ;  /* 0x0000000bff8a1219 */ /* 0x000fce000001160a */
.L_x_10083:
[----:B------:R-:W-:Y:S05]  /*15260*/  BSYNC B1 ;  /* 0x0000000000017941 */ /* 0x000fea0003800000 */
.L_x_10081:
[----:B------:R-:W-:-:S04]  /*15270*/  IMAD R138, R138, R139, -R0 ;  /* 0x0000008b8a8a7224 */ /* 0x000fc800078e0a00 */
[----:B------:R-:W-:-:S05]  /*15280*/  IMAD.IADD R138, R138, 0x1, -R23 ;  /* 0x000000018a8a7824 */ /* 0x000fca00078e0a17 */
[----:B------:R-:W-:Y:S02]  /*15290*/  VIMNMX R137, R137, R138, !PT ;  /* 0x0000008a89897248 */ /* 0x000fe40007fe0100 */
[----:B------:R-:W-:-:S07]  /*152a0*/  VIADDMNMX R136, R138, R139, R136, PT ;  /* 0x0000008b8a887246 */ /* 0x000fce0003800188 */
.L_x_10080:
        /* <DEDUP_REMOVED lines=9> */
[----:B------:R-:W-:Y:S02]  /*15340*/  ISETP.GT.AND P1, PT, R137, 0x9, P6 ;  /* 0x000000098900780c */ /* 0x000fe40003724270 */
[C---:B------:R-:W-:Y:S02]  /*15350*/  ISETP.LT.OR P2, PT, R136.reuse, 0x9, P2 ;  /* 0x000000098800780c */ /* 0x040fe40001741670 */
[----:B------:R-:W-:-:S02]  /*15360*/  ISETP.LT.OR P1, PT, R136, 0xa, P1 ;  /* 0x0000000a8800780c */ /* 0x000fc40000f21670 */
[----:B------:R-:W-:Y:S01]  /*15370*/  FSEL R28, R28, -INF , !P2 ;  /* 0xff8000001c1c7808 */ /* 0x000fe20005000000 */
[--C-:B0-----:R-:W-:Y:S01]  /*15380*/  IMAD.IADD R14, R14, 0x1, R3.reuse ;  /* 0x000000010e0e7824 */ /* 0x101fe200078e0203 */
[----:B------:R-:W-:Y:S01]  /*15390*/  FSEL R29, R29, -INF , !P1 ;  /* 0xff8000001d1d7808 */ /* 0x000fe20004800000 */
[----:B------:R-:W-:Y:S01]  /*153a0*/  IMAD.IADD R15, R15, 0x1, R3 ;  /* 0x000000010f0f7824 */ /* 0x000fe200078e0203 */
[C---:B------:R-:W-:Y:S02]  /*153b0*/  ISETP.GT.AND P2, PT, R137.reuse, 0x10, P6 ;  /* 0x000000108900780c */ /* 0x040fe40003744270 */
        /* <DEDUP_REMOVED lines=96> */
.L_x_10086:
[----:B------:R-:W-:-:S05]  /*159c0*/  IMAD.U32 R136, RZ, RZ, UR40 ;  /* 0x00000028ff887e24 */ /* 0x000fca000f8e00ff */
[----:B------:R-:W-:-:S13]  /*159d0*/  ISETP.NE.AND P1, PT, R136, 0x1, PT ;  /* 0x000000018800780c */ /* 0x000fda0003f25270 */
[----:B------:R-:W0:Y:S02]  /*159e0*/  @P1 LDC.64 R10, c[0x0][0x9e8] ;  /* 0x00027a00ff0a1b82 */ /* 0x000e240000000a00 */
[----:B0-----:R-:W-:-:S05]  /*159f0*/  @P1 IMAD.HI.U32 R10, R3, R10, RZ ;  /* 0x0000000a030a1227 */ /* 0x001fca00078e00ff */
[----:B------:R-:W-:-:S07]  /*15a00*/  @P1 SHF.R.U32.HI R3, RZ, R11, R10 ;  /* 0x0000000bff031219 */ /* 0x000fce000001160a */
.L_x_10087:
[----:B------:R-:W-:Y:S05]  /*15a10*/  BSYNC B1 ;  /* 0x0000000000017941 */ /* 0x000fea0003800000 */
.L_x_10085:
[----:B------:R-:W-:-:S04]  /*15a20*/  IMAD R0, R3, R136, -R0 ;  /* 0x0000008803007224 */ /* 0x000fc800078e0a00 */
[----:B------:R-:W-:-:S05]  /*15a30*/  IMAD.IADD R0, R0, 0x1, -R23 ;  /* 0x0000000100007824 */ /* 0x000fca00078e0a17 */
[----:B------:R-:W-:Y:S02]  /*15a40*/  VIMNMX R15, R15, R0, !PT ;  /* 0x000000000f0f7248 */ /* 0x000fe40007fe0100 */
[----:B------:R-:W-:-:S07]  /*15a50*/  VIADDMNMX R14, R0, R136, R14, PT ;  /* 0x00000088000e7246 */ /* 0x000fce000380010e */
.L_x_10084:
[----:B------:R-:W-:Y:S01]  /*15a60*/  FMNMX.FTZ R0, R24, R20, !PT ;  /* 0x0000001418007209 */ /* 0x000fe20007810000 */
[----:B------:R-:W-:Y:S01]  /*15a70*/  IMAD.U32 R136, RZ, RZ, UR36 ;  /* 0x00000024ff887e24 */ /* 0x000fe2000f8e00ff */
        /* <DEDUP_REMOVED lines=8> */
[----:B------:R-:W-:Y:S02]  /*15b00*/  FSEL R30, R30, -INF , !P1 ;  /* 0xff8000001e1e7808 */ /* 0x000fe40004800000 */
        /* <DEDUP_REMOVED lines=54> */
[----:B------:R-:W-:Y:S01]  /*15e70*/  ISETP.GT.AND P1, PT, R15, 0x58, P6 ;  /* 0x000000580f00780c */ /* 0x000fe20003724270 */
[----:B------:R-:W0:Y:S01]  /*15e80*/  SHFL.BFLY PT, R3, R0, 0x2, 0x1f ;  /* 0x0c401f0000037f89 */ /* 0x000e2200000e0000 */
[----:B------:R-:W-:-:S02]  /*15e90*/  LOP3.LUT R17, R17, 0xdfffffff, RZ, 0xc0, !PT ;  /* 0xdfffffff11117812 */ /* 0x000fc400078ec0ff */
[----:B------:R-:W-:Y:S02]  /*15ea0*/  ISETP.LT.OR P1, PT, R14, 0x59, P1 ;  /* 0x000000590e00780c */ /* 0x000fe40000f21670 */
[----:B------:R-:W-:Y:S02]  /*15eb0*/  @P0 LOP3.LUT R17, R17, 0x20000000, RZ, 0xfc, !PT ;  /* 0x2000000011110812 */ /* 0x000fe400078efcff */
[C---:B------:R-:W-:Y:S02]  /*15ec0*/  ISETP.GT.AND P0, PT, R15.reuse, RZ, P6 ;  /* 0x000000ff0f00720c */ /* 0x040fe40003704270 */
[----:B------:R-:W-:Y:S02]  /*15ed0*/  FSEL R70, R70, -INF , !P1 ;  /* 0xff80000046467808 */ /* 0x000fe40004800000 */
[----:B------:R-:W-:Y:S02]  /*15ee0*/  ISETP.GT.AND P1, PT, R15, 0x60, P6 ;  /* 0x000000600f00780c */ /* 0x000fe40003724270 */
[----:B------:R-:W-:-:S02]  /*15ef0*/  FSEL R27, R27, -INF , !P2 ;  /* 0xff8000001b1b7808 */ /* 0x000fc40005000000 */
[----:B------:R-:W-:Y:S02]  /*15f00*/  ISETP.GT.AND P2, PT, R15, 0x9, P6 ;  /* 0x000000090f00780c */ /* 0x000fe40003744270 */
[C---:B------:R-:W-:Y:S02]  /*15f10*/  ISETP.LT.OR P1, PT, R14.reuse, 0x61, P1 ;  /* 0x000000610e00780c */ /* 0x040fe40000f21670 */
[----:B------:R-:W-:Y:S02]  /*15f20*/  LOP3.LUT R17, R17, 0xfffffffb, RZ, 0xc0, !PT ;  /* 0xfffffffb11117812 */ /* 0x000fe400078ec0ff */
[----:B------:R-:W-:Y:S02]  /*15f30*/  ISETP.LT.OR P2, PT, R14, 0xa, P2 ;  /* 0x0000000a0e00780c */ /* 0x000fe40001741670 */
[----:B------:R-:W-:Y:S02]  /*15f40*/  FSEL R74, R74, -INF , !P1 ;  /* 0xff8000004a4a7808 */ /* 0x000fe40004800000 */
[----:B0-----:R-:W-:-:S02]  /*15f50*/  FMNMX.FTZ R3, R0, R3, !PT ;  /* 0x0000000300037209 */ /* 0x001fc40007810000 */
[----:B------:R-:W-:Y:S02]  /*15f60*/  ISETP.GT.AND P1, PT, R15, 0x68, P6 ;  /* 0x000000680f00780c */ /* 0x000fe40003724270 */
[----:B------:R-:W-:Y:S01]  /*15f70*/  @P0 LOP3.LUT R17, R17, 0x4, RZ, 0xfc, !PT ;  /* 0x0000000411110812 */ /* 0x000fe200078efcff */
[----:B------:R-:W0:Y:S01]  /*15f80*/  SHFL.BFLY PT, R0, R3, 0x1, 0x1f ;  /* 0x0c201f0003007f89 */ /* 0x000e2200000e0000 */
[----:B------:R-:W-:Y:S02]  /*15f90*/  FSEL R31, R31, -INF , !P2 ;  /* 0xff8000001f1f7808 */ /* 0x000fe40005000000 */
[----:B------:R-:W-:Y:S02]  /*15fa0*/  ISETP.GT.AND P2, PT, R15, 0x11, P6 ;  /* 0x000000110f00780c */ /* 0x000fe40003744270 */
[----:B------:R-:W-:Y:S02]  /*15fb0*/  ISETP.LT.OR P0, PT, R14, 0x69, P1 ;  /* 0x000000690e00780c */ /* 0x000fe40000f01670 */
[----:B------:R-:W-:-:S02]  /*15fc0*/  LOP3.LUT P1, RZ, R17, 0x4, RZ, 0xc0, !PT ;  /* 0x0000000411ff7812 */ /* 0x000fc4000782c0ff */
[C---:B------:R-:W-:Y:S02]  /*15fd0*/  ISETP.LT.OR P2, PT, R14.reuse, 0x12, P2 ;  /* 0x000000120e00780c */ /* 0x040fe40001741670 */
[----:B------:R-:W-:Y:S02]  /*15fe0*/  ISETP.LT.OR P1, PT, R14, 0x1, P1 ;  /* 0x000000010e00780c */ /* 0x000fe40000f21670 */
[----:B------:R-:W-:Y:S02]  /*15ff0*/  FSEL R35, R35, -INF , !P2 ;  /* 0xff80000023237808 */ /* 0x000fe40005000000 */
[----:B------:R-:W-:Y:S02]  /*16000*/  ISETP.GT.AND P2, PT, R15, 0x19, P6 ;  /* 0x000000190f00780c */ /* 0x000fe40003744270 */
[----:B------:R-:W-:Y:S02]  /*16010*/  FSEL R26, R26, -INF , !P1 ;  /* 0xff8000001a1a7808 */ /* 0x000fe40004800000 */
[----:B------:R-:W-:-:S02]  /*16020*/  ISETP.LT.OR P2, PT, R14, 0x1a, P2 ;  /* 0x0000001a0e00780c */ /* 0x000fc40001741670 */
[----:B------:R-:W-:Y:S02]  /*16030*/  LOP3.LUT R17, R17, 0xfffffff7, RZ, 0xc0, !PT ;  /* 0xfffffff711117812 */ /* 0x000fe400078ec0ff */
[----:B------:R-:W-:Y:S02]  /*16040*/  FSEL R39, R39, -INF , !P2 ;  /* 0xff80000027277808 */ /* 0x000fe40005000000 */
[----:B0-----:R-:W-:Y:S02]  /*16050*/  FMNMX.FTZ R3, R3, R0, !PT ;  /* 0x0000000003037209 */ /* 0x001fe40007810000 */
[----:B------:R-:W-:Y:S02]  /*16060*/  FMNMX.FTZ R0, R26, R7, !PT ;  /* 0x000000071a007209 */ /* 0x000fe40007810000 */
        /* <DEDUP_REMOVED lines=8> */
[----:B------:R-:W-:-:S02]  /*160f0*/  FMNMX.FTZ R0, R34, R0, !PT ;  /* 0x0000000022007209 */ /* 0x000fc40007810000 */
[----:B------:R-:W-:Y:S02]  /*16100*/  ISETP.LT.OR P2, PT, R14, 0x2a, P2 ;  /* 0x0000002a0e00780c */ /* 0x000fe40001741670 */
[----:B------:R-:W-:Y:S02]  /*16110*/  FMNMX.FTZ R0, R35, R0, !PT ;  /* 0x0000000023007209 */ /* 0x000fe40007810000 */
[----:B------:R-:W-:Y:S02]  /*16120*/  FSEL R47, R47, -INF , !P2 ;  /* 0xff8000002f2f7808 */ /* 0x000fe40005000000 */
[----:B------:R-:W-:Y:S02]  /*16130*/  ISETP.GT.AND P2, PT, R15, 0x31, P6 ;  /* 0x000000310f00780c */ /* 0x000fe40003744270 */
[----:B------:R-:W-:Y:S02]  /*16140*/  FMNMX.FTZ R0, R38, R0, !PT ;  /* 0x0000000026007209 */ /* 0x000fe40007810000 */
        /* <DEDUP_REMOVED lines=8> */
[----:B------:R-:W-:Y:S02]  /*161d0*/  FMNMX.FTZ R0, R46, R0, !PT ;  /* 0x000000002e007209 */ /* 0x000fe40007810000 */
        /* <DEDUP_REMOVED lines=26> */
[----:B------:R-:W-:Y:S02]  /*16380*/  ISETP.GT.AND P2, PT, R15, 0x69, P6 ;  /* 0x000000690f00780c */ /* 0x000fe40003744270 */
[----:B------:R-:W-:-:S02]  /*16390*/  FMNMX.FTZ R0, R70, R0, !PT ;  /* 0x0000000046007209 */ /* 0x000fc40007810000 */
[----:B------:R-:W-:Y:S02]  /*163a0*/  @P0 LOP3.LUT R17, R17, 0x8, RZ, 0xfc, !PT ;  /* 0x0000000811110812 */ /* 0x000fe400078efcff */
[----:B------:R-:W-:Y:S02]  /*163b0*/  ISETP.LT.OR P0, PT, R14, 0x6a, P2 ;  /* 0x0000006a0e00780c */ /* 0x000fe40001701670 */
[----:B------:R-:W-:Y:S02]  /*163c0*/  FSETP.NEU.FTZ.AND P2, PT, R3, -INF , PT ;  /* 0xff8000000300780b */ /* 0x000fe40003f5d000 */
[----:B------:R-:W-:Y:S02]  /*163d0*/  FMNMX.FTZ R0, R71, R0, !PT ;  /* 0x0000000047007209 */ /* 0x000fe40007810000 */
[----:B------:R-:W-:Y:S02]  /*163e0*/  FSEL R10, R3, RZ, P2 ;  /* 0x000000ff030a7208 */ /* 0x000fe40001000000 */
[----:B------:R-:W-:-:S02]  /*163f0*/  FSEL R11, R11, RZ, P2 ;  /* 0x000000ff0b0b7208 */ /* 0x000fc40001000000 */
[----:B------:R-:W-:Y:S01]  /*16400*/  LOP3.LUT P2, RZ, R17, 0x8, RZ, 0xc0, !PT ;  /* 0x0000000811ff7812 */ /* 0x000fe2000784c0ff */
[----:B------:R-:W-:Y:S01]  /*16410*/  FADD.FTZ R10, -R10, R20 ;  /* 0x000000140a0a7221 */ /* 0x000fe20000010100 */
[----:B------:R-:W-:Y:S01]  /*16420*/  FMNMX.FTZ R0, R74, R0, !PT ;  /* 0x000000004a007209 */ /* 0x000fe20007810000 */
[C-C-:B------:R-:W-:Y:S01]  /*16430*/  FFMA.FTZ R24, R2.reuse, R24, -R11.reuse ;  /* 0x0000001802187223 */ /* 0x140fe2000001080b */
[----:B------:R-:W-:Y:S01]  /*16440*/  ISETP.GT.AND P3, PT, R15, 0x70, P6 ;  /* 0x000000700f00780c */ /* 0x000fe20003764270 */
[----:B------:R-:W-:Y:S01]  /*16450*/  FMUL.FTZ R10, R2, R10 ;  /* 0x0000000a020a7220 */ /* 0x000fe20000410000 */
[----:B------:R-:W-:Y:S01]  /*16460*/  FSEL R78, R78, -INF , !P2 ;  /* 0xff8000004e4e7808 */ /* 0x000fe20005000000 */
[C-C-:B------:R-:W-:Y:S01]  /*16470*/  FFMA.FTZ R25, R2.reuse, R25, -R11.reuse ;  /* 0x0000001902197223 */ /* 0x140fe2000001080b */
[----:B------:R-:W-:Y:S01]  /*16480*/  FMNMX.FTZ R0, R75, R0, !PT ;  /* 0x000000004b007209 */ /* 0x000fe20007810000 */
[----:B------:R-:W-:Y:S01]  /*16490*/  MUFU.EX2 R24, R24 ;  /* 0x0000001800187308 */ /* 0x000fe20000000800 */
[----:B------:R-:W-:Y:S01]  /*164a0*/  ISETP.GT.AND P4, PT, R15, 0x71, P6 ;  /* 0x000000710f00780c */ /* 0x000fe20003784270 */
[--C-:B------:R-:W-:Y:S01]  /*164b0*/  FFMA.FTZ R28, R2, R28, -R11.reuse ;  /* 0x0000001c021c7223 */ /* 0x100fe2000001080b */
[----:B------:R-:W-:Y:S01]  /*164c0*/  ISETP.LT.OR P3, PT, R14, 0x71, P3 ;  /* 0x000000710e00780c */ /* 0x000fe20001f61670 */
[C-C-:B------:R-:W-:Y:S01]  /*164d0*/  FFMA.FTZ R29, R2.reuse, R29, -R11.reuse ;  /* 0x0000001d021d7223 */ /* 0x140fe2000001080b */
[----:B------:R-:W-:Y:S01]  /*164e0*/  FSEL R79, R79, -INF , !P0 ;  /* 0xff8000004f4f7808 */ /* 0x000fe20004000000 */
[--C-:B------:R-:W-:Y:S01]  /*164f0*/  FFMA.FTZ R32, R2, R32, -R11.reuse ;  /* 0x0000002002207223 */ /* 0x100fe2000001080b */
[----:B------:R-:W-:Y:S01]  /*16500*/  FMNMX.FTZ R0, R78, R0, !PT ;  /* 0x000000004e007209 */ /* 0x000fe20007810000 */
[----:B------:R-:W0:Y:S01]  /*16510*/  MUFU.EX2 R10, R10 ;  /* 0x0000000a000a7308 */ /* 0x000e220000000800 */
[----:B------:R-:W-:Y:S01]  /*16520*/  ISETP.GT.AND P5, PT, R15, 0x78, P6 ;  /* 0x000000780f00780c */ /* 0x000fe200037a4270 */
[--C-:B------:R-:W-:Y:S01]  /*16530*/  FFMA.FTZ R33, R2, R33, -R11.reuse ;  /* 0x0000002102217223 */ /* 0x100fe2000001080b */
[----:B------:R-:W-:Y:S01]  /*16540*/  ISETP.LT.OR P4, PT, R14, 0x72, P4 ;  /* 0x000000720e00780c */ /* 0x000fe20002781670 */
[--C-:B------:R-:W-:Y:S01]  /*16550*/  FFMA.FTZ R36, R2, R36, -R11.reuse ;  /* 0x0000002402247223 */ /* 0x100fe2000001080b */
[----:B------:R-:W-:Y:S01]  /*16560*/  FSEL R82, R82, -INF , !P3 ;  /* 0xff80000052527808 */ /* 0x000fe20005800000 */
[C-C-:B------:R-:W-:Y:S01]  /*16570*/  FFMA.FTZ R37, R2.reuse, R37, -R11.reuse ;  /* 0x0000002502257223 */ /* 0x140fe2000001080b */
[----:B------:R-:W-:Y:S01]  /*16580*/  FMNMX.FTZ R0, R79, R0, !PT ;  /* 0x000000004f007209 */ /* 0x000fe20007810000 */
[----:B------:R-:W1:Y:S01]  /*16590*/  MUFU.EX2 R25, R25 ;  /* 0x0000001900197308 */ /* 0x000e620000000800 */
[----:B------:R-:W-:Y:S01]  /*165a0*/  ISETP.GT.AND P6, PT, R15, 0x79, P6 ;  /* 0x000000790f00780c */ /* 0x000fe200037c4270 */
[--C-:B------:R-:W-:Y:S01]  /*165b0*/  FFMA.FTZ R40, R2, R40, -R11.reuse ;  /* 0x0000002802287223 */ /* 0x100fe2000001080b */
[----:B------:R-:W-:Y:S01]  /*165c0*/  ISETP.LT.OR P5, PT, R14, 0x79, P5 ;  /* 0x000000790e00780c */ /* 0x000fe20002fa1670 */
[C-C-:B------:R-:W-:Y:S01]  /*165d0*/  FFMA.FTZ R41, R2.reuse, R41, -R11.reuse ;  /* 0x0000002902297223 */ /* 0x140fe2000001080b */
[----:B------:R-:W-:Y:S01]  /*165e0*/  FSEL R83, R83, -INF , !P4 ;  /* 0xff80000053537808 */ /* 0x000fe20006000000 */
[--C-:B------:R-:W-:Y:S01]  /*165f0*/  FFMA.FTZ R44, R2, R44, -R11.reuse ;  /* 0x0000002c022c7223 */ /* 0x100fe2000001080b */
[----:B------:R-:W-:Y:S01]  /*16600*/  FMNMX.FTZ R0, R82, R0, !PT ;  /* 0x0000000052007209 */ /* 0x000fe20007810000 */
[----:B------:R-:W-:Y:S01]  /*16610*/  MUFU.EX2 R28, R28 ;  /* 0x0000001c001c7308 */ /* 0x000fe20000000800 */
[----:B------:R-:W-:Y:S01]  /*16620*/  ISETP.LT.OR P6, PT, R14, 0x7a, P6 ;  /* 0x0000007a0e00780c */ /* 0x000fe200037c1670 */
[----:B0-----:R-:W-:Y:S01]  /*16630*/  FFMA.FTZ R6, R10, R6, R24 ;  /* 0x000000060a067223 */ /* 0x001fe20000010018 */
[----:B------:R-:W-:Y:S01]  /*16640*/  FSEL R86, R86, -INF , !P5 ;  /* 0xff80000056567808 */ /* 0x000fe20006800000 */
[C-C-:B------:R-:W-:Y:S01]  /*16650*/  FFMA.FTZ R45, R2.reuse, R45, -R11.reuse ;  /* 0x0000002d022d7223 */ /* 0x140fe2000001080b */
[----:B------:R-:W-:Y:S01]  /*16660*/  FMNMX.FTZ R0, R83, R0, !PT ;  /* 0x0000000053007209 */ /* 0x000fe20007810000 */
[--C-:B------:R-:W-:Y:S01]  /*16670*/  FFMA.FTZ R48, R2, R48, -R11.reuse ;  /* 0x0000003002307223 */ /* 0x100fe2000001080b */
[----:B------:R-:W-:Y:S01]  /*16680*/  FSEL R87, R87, -INF , !P6 ;  /* 0xff80000057577808 */ /* 0x000fe20007000000 */
[----:B------:R-:W-:Y:S01]  /*16690*/  MUFU.EX2 R29, R29 ;  /* 0x0000001d001d7308 */ /* 0x000fe20000000800 */
[----:B------:R-:W-:Y:S01]  /*166a0*/  FMNMX.FTZ R0, R86, R0, !PT ;  /* 0x0000000056007209 */ /* 0x000fe20007810000 */
[----:B-1----:R-:W-:Y:S01]  /*166b0*/  FADD.FTZ R6, R25, R6 ;  /* 0x0000000619067221 */ /* 0x002fe20000010000 */
[----:B------:R-:W-:-:S01]  /*166c0*/  FFMA.FTZ R49, R2, R49, -R11 ;  /* 0x0000003102317223 */ /* 0x000fc2000001080b */
[C-C-:B------:R-:W-:Y:S01]  /*166d0*/  FFMA.FTZ R52, R2.reuse, R52, -R11.reuse ;  /* 0x0000003402347223 */ /* 0x140fe2000001080b */
[----:B------:R-:W-:Y:S01]  /*166e0*/  FMNMX.FTZ R0, R87, R0, !PT ;  /* 0x0000000057007209 */ /* 0x000fe20007810000 */
[C-C-:B------:R-:W-:Y:S01]  /*166f0*/  FFMA.FTZ R53, R2.reuse, R53, -R11.reuse ;  /* 0x0000003502357223 */ /* 0x140fe2000001080b */
[----:B------:R-:W-:-:S01]  /*16700*/  FFMA.FTZ R56, R2, R56, -R11 ;  /* 0x0000003802387223 */ /* 0x000fc2000001080b */
[----:B------:R-:W-:Y:S01]  /*16710*/  MUFU.EX2 R32, R32 ;  /* 0x0000002000207308 */ /* 0x000fe20000000800 */
[----:B------:R-:W-:-:S01]  /*16720*/  FFMA.FTZ R57, R2, R57, -R11 ;  /* 0x0000003902397223 */ /* 0x000fc2000001080b */
[----:B------:R-:W0:Y:S01]  /*16730*/  SHFL.BFLY PT, R14, R0, 0x2, 0x1f ;  /* 0x0c401f00000e7f89 */ /* 0x000e2200000e0000 */
        /* <DEDUP_REMOVED lines=16> */
[----:B------:R-:W-:-:S02]  /*16840*/  ISETP.NE.AND P2, PT, R136, 0x3, PT ;  /* 0x000000038800780c */ /* 0x000fc40003f45270 */
[----:B------:R-:W-:-:S03]  /*16850*/  LOP3.LUT P0, RZ, R17, 0x20000000, RZ, 0xc0, !PT ;  /* 0x2000000011ff7812 */ /* 0x000fc6000780c0ff */
        /* <DEDUP_REMOVED lines=163> */
.L_x_10088:
[----:B------:R-:W2:Y:S01]  /*17290*/  LDL R14, [R1+0x1c] ;  /* 0x00001c00010e7983 */ /* 0x000ea20000100800 */
[----:B------:R-:W-:-:S05]  /*172a0*/  VIADD R21, R21, 0x19c60 ;  /* 0x00019c6015157836 */ /* 0x000fca0000000000 */
[----:B--2---:R-:W-:Y:S02]  /*172b0*/  PRMT R21, R14, 0x654, R21 ;  /* 0x000006540e157816 */ /* 0x004fe40000000015 */
[----:B------:R-:W2:Y:S01]  /*172c0*/  LDL R14, [R1+0x38] ;  /* 0x00003800010e7983 */ /* 0x000ea20000100800 */
        /* <DEDUP_REMOVED lines=100> */
[C---:B--2---:R-:W-:Y:S01]  /*17910*/  ISETP.GT.AND P1, PT, R4.reuse, R14, PT ;  /* 0x0000000e0400720c */ /* 0x044fe20003f24270 */
[----:B------:R-:W-:-:S12]  /*17920*/  VIADD R4, R4, 0xffffffff ;  /* 0xffffffff04047836 */ /* 0x000fd80000000000 */
[----:B0-----:R-:W-:Y:S05]  /*17930*/  @P1 BRA `(.L_x_10089) ;  /* 0xffffffd000241947 */ /* 0x001fea000383ffff */
.L_x_10069:
[----:B------:R-:W-:Y:S05]  /*17940*/  BSYNC B0 ;  /* 0x0000000000007941 */ /* 0x000fea0003800000 */
.L_x_10068:
[----:B------:R-:W-:Y:S01]  /*17950*/  IMAD.U32 R14, RZ, RZ, UR36 ;  /* 0x00000024ff0e7e24 */ /* 0x000fe2000f8e00ff */
[----:B------:R-:W-:Y:S06]  /*17960*/  BAR.ARV 0x8, 0x200 ;  /* 0x0208000000007b1d */ /* 0x000fec0000002000 */
[----:B------:R-:W-:-:S13]  /*17970*/  ISETP.NE.AND P1, PT, R14, 0x3, PT ;  /* 0x000000030e00780c */ /* 0x000fda0003f25270 */
[----:B------:R-:W-:Y:S05]  /*17980*/  @!P1 BRA `(.L_x_10090) ;  /* 0x0000000000049947 */ /* 0x000fea0003800000 */
[----:B------:R-:W-:Y:S01]  /*17990*/  BPT.TRAP 0x1 ;  /* 0x000000040000795c */ /* 0x000fe20000300000 */
.L_x_10090:
[----:B------:R-:W-:Y:S01]  /*179a0*/  IMAD R4, R18, 0x8, R16 ;  /* 0x0000000812047824 */ /* 0x000fe200078e0210 */
[----:B------:R-:W-:-:S04]  /*179b0*/  SHF.L.U32 R7, R22, 0x1f, RZ ;  /* 0x0000001f16077819 */ /* 0x000fc800000006ff */
[----:B------:R0:W1:Y:S01]  /*179c0*/  SYNCS.PHASECHK.TRANS64.TRYWAIT P0, [R4+URZ+0x19c50], R7 ;  /* 0x019c5007040075a7 */ /* 0x000062000800017f */
[----:B------:R-:W-:Y:S05]  /*179d0*/  @!P1 BRA `(.L_x_10091) ;  /* 0x0000000000049947 */ /* 0x000fea0003800000 */
[----:B------:R-:W-:Y:S01]  /*179e0*/  BPT.TRAP 0x1 ;  /* 0x000000040000795c */ /* 0x000fe20000300000 */
.L_x_10091:
[----:B------:R-:W-:Y:S04]  /*179f0*/  BSSY B0, `(.L_x_10092) ;  /* 0x0000004000007945 */ /* 0x000fe80003800000 */
[----:B-1----:R-:W-:Y:S05]  /*17a00*/  @P0 BRA `(.L_x_10093) ;  /* 0x0000000000080947 */ /* 0x002fea0003800000 */
[----:B------:R-:W1:Y:S02]  /*17a10*/  SYNCS.PHASECHK.TRANS64.TRYWAIT P0, [R4+URZ+0x19c50], R7 ;  /* 0x019c5007040075a7 */ /* 0x000e64000800017f */
[----:B-1----:R-:W-:Y:S05]  /*17a20*/  @!P0 BRA `(.L_x_10094) ;  /* 0x000000c400ac8947 */ /* 0x002fea0003800000 */
.L_x_10093:
[----:B------:R-:W-:Y:S05]  /*17a30*/  BSYNC B0 ;  /* 0x0000000000007941 */ /* 0x000fea0003800000 */
.L_x_10092:
[----:B------:R-:W0:Y:S01]  /*17a40*/  LDL.LU R20, [R1+0x4c] ;  /* 0x00004c0001147983 */ /* 0x000e220000300800 */
[----:B------:R-:W-:-:S03]  /*17a50*/  ULDC.64 UR4, c[0x0][0x9a0] ;  /* 0x0002680000047ab9 */ /* 0x000fc60000000a00 */
[----:B------:R-:W2:Y:S01]  /*17a60*/  LDL R15, [R1+0x3c] ;  /* 0x00003c00010f7983 */ /* 0x000ea20000100800 */
[----:B------:R-:W-:Y:S01]  /*17a70*/  VIADD R16, R16, 0x3000 ;  /* 0x0000300010107836 */ /* 0x000fe20000000000 */
[----:B------:R-:W-:Y:S01]  /*17a80*/  ISETP.NE.U32.AND P0, PT, RZ, UR4, PT ;  /* 0x00000004ff007c0c */ /* 0x000fe2000bf05070 */
[----:B------:R-:W-:-:S03]  /*17a90*/  WARPGROUP.ARRIVE ;  /* 0x00000000000079c5 */ /* 0x000fc60000000000 */
[----:B------:R-:W-:Y:S02]  /*17aa0*/  SHF.R.U32.HI R16, RZ, 0x4, R16 ;  /* 0x00000004ff107819 */ /* 0x000fe40000011610 */
[----:B------:R-:W-:Y:S02]  /*17ab0*/  ISETP.NE.AND.EX P0, PT, RZ, UR5, PT, P0 ;  /* 0x00000005ff007c0c */ /* 0x000fe4000bf05300 */
[----:B------:R-:W-:-:S04]  /*17ac0*/  LOP3.LUT R16, R16, 0x3fff, RZ, 0xc0, !PT ;  /* 0x00003fff10107812 */ /* 0x000fc800078ec0ff */
[----:B------:R-:W-:-:S05]  /*17ad0*/  LOP3.LUT R11, R16, 0x10000, RZ, 0xfc, !PT ;  /* 0x00010000100b7812 */ /* 0x000fca00078efcff */
[----:B------:R-:W-:Y:S02]  /*17ae0*/  IMAD R10, R18, 0x300, R11 ;  /* 0x00000300120a7824 */ /* 0x000fe400078e020b */
[----:B------:R-:W-:Y:S01]  /*17af0*/  IMAD.MOV.U32 R11, RZ, RZ, 0x40000040 ;  /* 0x40000040ff0b7424 */ /* 0x000fe200078e00ff */
[----:B------:R-:W3:Y:S02]  /*17b00*/  @P0 LDC.64 R8, c[0x0][0x9c8] ;  /* 0x00027200ff080b82 */ /* 0x000ee40000000a00 */
[----:B------:R-:W-:Y:S02]  /*17b10*/  R2UR UR6, R10 ;  /* 0x000000000a0672ca */ /* 0x000fe400000e0000 */
[----:B------:R-:W-:-:S04]  /*17b20*/  R2UR UR7, R11 ;  /* 0x000000000b0772ca */ /* 0x000fc800000e0000 */
[----:B------:R-:W2:Y:S09]  /*17b30*/  @P0 LDC.64 R12, c[0x0][0x9d0] ;  /* 0x00027400ff0c0b82 */ /* 0x000eb20000000a00 */
[----:B------:R-:W-:Y:S03]  /*17b40*/  QGMMA.64x96x32.F32.E4M3.E4M3 R88, R148, gdesc[UR4], R88, gsb0 ;  /* 0x0160000494587df3 */ /* 0x000fe60008000858 */
[----:B------:R-:W-:-:S02]  /*17b50*/  WARPGROUP.DEPBAR.LE gsb0, 0x0 ;  /* 0x00008000000079c5 */ /* 0x000fc40000010000 */
[----:B------:R-:W-:Y:S01]  /*17b60*/  WARPGROUP.ARRIVE ;  /* 0x00000000000079c5 */ /* 0x000fe20000000000 */
[----:B01----:R-:W-:-:S05]  /*17b70*/  @P0 SHF.R.S32.HI R7, RZ, 0x1f, R20 ;  /* 0x0000001fff070819 */ /* 0x003fca0000011414 */
[----:B---3--:R-:W-:-:S04]  /*17b80*/  @P0 IMAD R14, R7, R8, RZ ;  /* 0x00000008070e0224 */ /* 0x008fc800078e02ff */
[C---:B------:R-:W-:Y:S02]  /*17b90*/  @P0 IMAD R7, R20.reuse, R9, R14 ;  /* 0x0000000914070224 */ /* 0x040fe400078e020e */
[----:B------:R-:W-:-:S04]  /*17ba0*/  @P0 IMAD.WIDE.U32 R8, R20, R8, RZ ;  /* 0x0000000814080225 */ /* 0x000fc800078e00ff */
[----:B------:R-:W-:Y:S02]  /*17bb0*/  @P0 IMAD.IADD R9, R9, 0x1, R7 ;  /* 0x0000000109090824 */ /* 0x000fe400078e0207 */
[----:B------:R-:W-:Y:S02]  /*17bc0*/  IMAD.MOV.U32 R7, RZ, RZ, 0x3f800000 ;  /* 0x3f800000ff077424 */ /* 0x000fe400078e00ff */
[----:B--2---:R-:W-:-:S04]  /*17bd0*/  @P0 IMAD.WIDE.U32 R8, R15, R12, R8 ;  /* 0x0000000c0f080225 */ /* 0x004fc800078e0008 */
[----:B------:R-:W-:Y:S01]  /*17be0*/  @P0 IMAD R13, R15, R13, R9 ;  /* 0x0000000d0f0d0224 */ /* 0x000fe200078e0209 */
[----:B------:R-:W-:-:S04]  /*17bf0*/  @P0 LEA R12, P1, R8, UR4, 0x2 ;  /* 0x00000004080c0c11 */ /* 0x000fc8000f8210ff */
[----:B------:R-:W-:-:S05]  /*17c00*/  @P0 LEA.HI.X R13, R8, UR5, R13, 0x2, P1 ;  /* 0x00000005080d0c11 */ /* 0x000fca00088f140d */
[----:B------:R0:W2:Y:S01]  /*17c10*/  @P0 LDG.E R7, desc[UR42][R12.64] ;  /* 0x0000002a0c070981 */ /* 0x0000a2000c1e1900 */
[----:B------:R-:W-:Y:S02]  /*17c20*/  VIADD R8, R10, 0x2 ;  /* 0x000000020a087836 */ /* 0x000fe40000000000 */
[----:B------:R-:W-:Y:S01]  /*17c30*/  IMAD.MOV.U32 R9, RZ, RZ, 0x40000040 ;  /* 0x40000040ff097424 */ /* 0x000fe200078e00ff */
[----:B------:R-:W1:Y:S01]  /*17c40*/  SHFL.BFLY PT, R14, R5, 0x2, 0x1f ;  /* 0x0c401f00050e7f89 */ /* 0x000e6200000e0000 */
[----:B------:R-:W-:Y:S01]  /*17c50*/  IMAD.MOV.U32 R11, RZ, RZ, 0x40000040 ;  /* 0x40000040ff0b7424 */ /* 0x000fe200078e00ff */
[----:B------:R-:W-:Y:S01]  /*17c60*/  R2UR UR6, R8 ;  /* 0x00000000080672ca */ /* 0x000fe200000e0000 */
[C---:B------:R-:W-:Y:S01]  /*17c70*/  VIADD R8, R10.reuse, 0x4 ;  /* 0x000000040a087836 */ /* 0x040fe20000000000 */
[----:B------:R-:W-:Y:S01]  /*17c80*/  R2UR UR7, R9 ;  /* 0x00000000090772ca */ /* 0x000fe200000e0000 */
[----:B------:R-:W-:Y:S02]  /*17c90*/  IMAD.MOV.U32 R9, RZ, RZ, 0x40000040 ;  /* 0x40000040ff097424 */ /* 0x000fe400078e00ff */
[----:B------:R-:W-:-:S02]  /*17ca0*/  VIADD R10, R10, 0x6 ;  /* 0x000000060a0a7836 */ /* 0x000fc40000000000 */
[----:B------:R-:W-:Y:S02]  /*17cb0*/  IMAD.U32 R16, RZ, RZ, UR36 ;  /* 0x00000024ff107e24 */ /* 0x000fe4000f8e00ff */
[----:B------:R-:W-:Y:S02]  /*17cc0*/  IMAD.MOV.U32 R20, RZ, RZ, -0x800000 ;  /* 0xff800000ff147424 */ /* 0x000fe400078e00ff */
[----:B------:R-:W-:Y:S01]  /*17cd0*/  IMAD.MOV.U32 R21, RZ, RZ, -0x800000 ;  /* 0xff800000ff157424 */ /* 0x000fe200078e00ff */
[----:B------:R-:W-:-:S03]  /*17ce0*/  ISETP.NE.AND P3, PT, R16, 0x3, PT ;  /* 0x000000031000780c */ /* 0x000fc60003f65270 */
[----:B------:R-:W-:Y:S01]  /*17cf0*/  QGMMA.64x96x32.F32.E4M3.E4M3 R88, R144, gdesc[UR4], R88, gsb0 ;  /* 0x0160000490587df3 */ /* 0x000fe20008000858 */
[----:B------:R-:W-:Y:S02]  /*17d00*/  R2UR UR6, R8 ;  /* 0x00000000080672ca */ /* 0x000fe400000e0000 */
[----:B------:R-:W-:Y:S02]  /*17d10*/  R2UR UR7, R9 ;  /* 0x00000000090772ca */ /* 0x000fe400000e0000 */
[----:B------:R-:W3:Y:S01]  /*17d20*/  SHFL.BFLY PT, R9, R6, 0x2, 0x1f ;  /* 0x0c401f0006097f89 */ /* 0x000ee200000e0000 */
[----:B-1----:R-:W-:-:S01]  /*17d30*/  FADD.FTZ R14, R14, R5 ;  /* 0x000000050e0e7221 */ /* 0x002fc20000010000 */
[----:B---3--:R-:W-:Y:S01]  /*17d40*/  FADD.FTZ R9, R9, R6 ;  /* 0x0000000609097221 */ /* 0x008fe20000010000 */
[----:B------:R-:W-:-:S04]  /*17d50*/  IMAD.MOV.U32 R6, RZ, RZ, RZ ;  /* 0x000000ffff067224 */ /* 0x000fc800078e00ff */
[----:B------:R-:W0:Y:S02]  /*17d60*/  SHFL.BFLY PT, R8, R9, 0x1, 0x1f ;  /* 0x0c201f0009087f89 */ /* 0x000e2400000e0000 */
[----:B0-----:R-:W-:-:S04]  /*17d70*/  FADD.FTZ R12, R9, R8 ;  /* 0x00000008090c7221 */ /* 0x001fc80000010000 */
[C---:B------:R-:W-:Y:S01]  /*17d80*/  FMUL.FTZ R13, R12.reuse, 0.00390625 ;  /* 0x3b8000000c0d7820 */ /* 0x040fe20000410000 */
[----:B------:R-:W-:-:S04]  /*17d90*/  FSETP.NE.FTZ.AND P0, PT, R12, RZ, PT ;  /* 0x000000ff0c00720b */ /* 0x000fc80003f15000 */
[----:B------:R-:W-:-:S09]  /*17da0*/  FSETP.NE.FTZ.AND P1, PT, R13, RZ, PT ;  /* 0x000000ff0d00720b */ /* 0x000fd20003f35000 */
[----:B------:R-:W-:Y:S04]  /*17db0*/  @P0 MUFU.RCP R6, R12 ;  /* 0x0000000c00060308 */ /* 0x000fe80000001000 */
[----:B------:R-:W-:-:S04]  /*17dc0*/  @P1 FMUL.FTZ R8, R2, 0.69314718246459960938 ;  /* 0x3f31721802081820 */ /* 0x000fc80000410000 */
[----:B------:R-:W0:Y:S02]  /*17dd0*/  @P1 MUFU.LG2 R5, R13 ;  /* 0x0000000d00051308 */ /* 0x000e240000000c00 */
[----:B0-----:R-:W-:-:S04]  /*17de0*/  @P1 FMUL.FTZ R5, R5, 0.69314718246459960938 ;  /* 0x3f31721805051820 */ /* 0x001fc80000410000 */
[----:B------:R-:W-:Y:S01]  /*17df0*/  @P1 FFMA.FTZ R20, R8, R3, R5 ;  /* 0x0000000308141223 */ /* 0x000fe20000010005 */
[----:B------:R-:W-:Y:S02]  /*17e00*/  WARPGROUP.DEPBAR.LE gsb0, 0x0 ;  /* 0x00008000000079c5 */ /* 0x000fe40000010000 */
[----:B------:R-:W-:-:S06]  /*17e10*/  WARPGROUP.ARRIVE ;  /* 0x00000000000079c5 */ /* 0x000fcc0000000000 */
[----:B------:R-:W-:Y:S01]  /*17e20*/  QGMMA.64x96x32.F32.E4M3.E4M3 R88, R140, gdesc[UR4], R88, gsb0 ;  /* 0x016000048c587df3 */ /* 0x000fe20008000858 */
[----:B------:R-:W-:Y:S01]  /*17e30*/  R2UR UR6, R10 ;  /* 0x000000000a0672ca */ /* 0x000fe200000e0000 */
[----:B------:R-:W-:Y:S01]  /*17e40*/  IMAD.MOV.U32 R10, RZ, RZ, RZ ;  /* 0x000000ffff0a7224 */ /* 0x000fe200078e00ff */
[----:B------:R-:W-:Y:S02]  /*17e50*/  R2UR UR7, R11 ;  /* 0x000000000b0772ca */ /* 0x000fe400000e0000 */
        /* <DEDUP_REMOVED lines=13> */
[-C--:B--2---:R-:W-:Y:S01]  /*17f30*/  FMUL.FTZ R3, R6, R7.reuse ;  /* 0x0000000706037220 */ /* 0x084fe20000410000 */
[----:B------:R-:W-:Y:S01]  /*17f40*/  FMUL.FTZ R12, R10, R7 ;  /* 0x000000070a0c7220 */ /* 0x000fe20000410000 */
[----:B------:R-:W-:Y:S02]  /*17f50*/  WARPGROUP.DEPBAR.LE gsb0, 0x0 ;  /* 0x00008000000079c5 */ /* 0x000fe40000010000 */
[----:B------:R-:W-:Y:S05]  /*17f60*/  @!P3 BRA `(.L_x_10095) ;  /* 0x000000000004b947 */ /* 0x000fea0003800000 */
[----:B------:R-:W-:Y:S01]  /*17f70*/  BPT.TRAP 0x1 ;  /* 0x000000040000795c */ /* 0x000fe20000300000 */
.L_x_10095:
[----:B------:R-:W2:Y:S01]  /*17f80*/  LDL.LU R0, [R1+0x1c] ;  /* 0x00001c0001007983 */ /* 0x000ea20000300800 */
[----:B------:R-:W-:Y:S02]  /*17f90*/  VIADD R4, R4, 0x19c60 ;  /* 0x00019c6004047836 */ /* 0x000fe40000000000 */
[-C--:B------:R-:W-:Y:S01]  /*17fa0*/  FMUL.FTZ R15, R88, R3.reuse ;  /* 0x00000003580f7220 */ /* 0x080fe20000410000 */
[-C--:B------:R-:W-:Y:S01]  /*17fb0*/  FMUL.FTZ R93, R93, R3.reuse ;  /* 0x000000035d5d7220 */ /* 0x080fe20000410000 */
[----:B------:R-:W3:Y:S01]  /*17fc0*/  LDL.LU R11, [R1+0x60] ;  /* 0x00006000010b7983 */ /* 0x000ee20000300800 */
[----:B------:R-:W-:Y:S02]  /*17fd0*/  VIADD R18, R18, 0x1 ;  /* 0x0000000112127836 */ /* 0x000fe40000000000 */
[-C--:B------:R-:W-:Y:S01]  /*17fe0*/  FMUL.FTZ R25, R96, R3.reuse ;  /* 0x0000000360197220 */ /* 0x080fe20000410000 */
[-C--:B------:R-:W-:Y:S02]  /*17ff0*/  FMUL.FTZ R26, R101, R3.reuse ;  /* 0x00000003651a7220 */ /* 0x080fe40000410000 */
        /* <DEDUP_REMOVED lines=45> */
[----:B--2---:R-:W-:Y:S01]  /*182d0*/  PRMT R2, R0, 0x654, R4 ;  /* 0x0000065400027816 */ /* 0x004fe20000000004 */
[----:B---3--:R-:W-:-:S03]  /*182e0*/  VIADD R11, R11, 0x1 ;  /* 0x000000010b0b7836 */ /* 0x008fc60000000000 */
[----:B------:R0:W-:Y:S02]  /*182f0*/  SYNCS.ARRIVE.TRANS64.RED.A1T0 RZ, [R2+URZ], RZ ;  /* 0x000000ff02ff79a7 */ /* 0x0001e4000810043f */
[----:B------:R0:W-:Y:S01]  /*18300*/  STL [R1+0x60], R11 ;  /* 0x0000600b01007387 */ /* 0x0001e20000100800 */
[-C--:B------:R-:W-:Y:S01]  /*18310*/  FMUL.FTZ R4, R113, R3.reuse ;  /* 0x0000000371047220 */ /* 0x080fe20000410000 */
[----:B------:R-:W-:Y:S01]  /*18320*/  FMUL.FTZ R0, R121, R3 ;  /* 0x0000000379007220 */ /* 0x000fe20000410000 */
[----:B------:R-:W-:-:S04]  /*18330*/  SEL R3, RZ, 0x1, P1 ;  /* 0x00000001ff037807 */ /* 0x000fc80000800000 */
[----:B------:R-:W-:-:S07]  /*18340*/  LOP3.LUT R22, R22, R3, RZ, 0x3c, !PT ;  /* 0x0000000316167212 */ /* 0x000fce00078e3cff */
.L_x_9982:
[----:B------:R-:W2:Y:S01]  /*18350*/  LDL R96, [R1+0x58] ;  /* 0x0000580001607983 */ /* 0x000ea20000100800 */
[----:B------:R-:W0:Y:S01]  /*18360*/  S2UR UR4, SR_CgaCtaId ;  /* 0x00000000000479c3 */ /* 0x000e220000008800 */
[----:B------:R-:W-:Y:S01]  /*18370*/  MOV R16, 0x400 ;  /* 0x0000040000107802 */ /* 0x000fe20000000f00 */
[----:B------:R-:W-:Y:S01]  /*18380*/  BSSY B0, `(.L_x_10096) ;  /* 0x0000335000007945 */ /* 0x000fe20003800000 */
[----:B0-----:R-:W-:-:S05]  /*18390*/  IMAD.U32 R2, RZ, RZ, UR4 ;  /* 0x00000004ff027e24 */ /* 0x001fca000f8e00ff */
[----:B------:R-:W-:Y:S01]  /*183a0*/  LEA R16, R2, R16, 0x18 ;  /* 0x0000001002107211 */ /* 0x000fe200078ec0ff */
        /* <DEDUP_REMOVED lines=11> */
[----:B------:R-:W-:Y:S01]  /*18460*/  ULDC.64 UR4, c[0x4][0x70] ;  /* 0x01001c0000047ab9 */ /* 0x000fe20000000a00 */
[----:B------:R-:W-:Y:S01]  /*18470*/  ULDC.64 UR6, c[0x0][0xc08] ;  /* 0x0003020000067ab9 */ /* 0x000fe20000000a00 */
[----:B------:R-:W1:Y:S01]  /*18480*/  S2R R11, SR_TID.X ;  /* 0x00000000000b7919 */ /* 0x000e620000002100 */
[----:B------:R-:W3:Y:S01]  /*18490*/  LDL R13, [R1+0x80] ;  /* 0x00008000010d7983 */ /* 0x000ee20000100800 */
[----:B------:R-:W-:Y:S01]  /*184a0*/  BAR.SYNC.DEFER_BLOCKING 0x1, 0x180 ;  /* 0x0046000000007b1d */ /* 0x000fe20000010000 */
[----:B--2---:R-:W-:Y:S02]  /*184b0*/  IMAD.MOV.U32 R12, RZ, RZ, R2 ;  /* 0x000000ffff0c7224 */ /* 0x004fe400078e0002 */
[----:B-1----:R-:W-:-:S05]  /*184c0*/  IMAD.SHL.U32 R2, R11, 0x4, RZ ;  /* 0x000000040b027824 */ /* 0x002fca00078e00ff */
[----:B------:R-:W-:-:S04]  /*184d0*/  LOP3.LUT R2, R2, 0xc, RZ, 0xc0, !PT ;  /* 0x0000000c02027812 */ /* 0x000fc800078ec0ff */
[----:B------:R-:W-:-:S05]  /*184e0*/  IADD3 R2, P0, R2, UR4, RZ ;  /* 0x0000000402027c10 */ /* 0x000fca000ff1e0ff */
[----:B------:R-:W-:Y:S01]  /*184f0*/  IMAD.X R3, RZ, RZ, UR5, P0 ;  /* 0x00000005ff037e24 */ /* 0x000fe200080e06ff */
[----:B------:R-:W-:-:S04]  /*18500*/  ULDC.64 UR4, c[0x0][0xc00] ;  /* 0x0003000000047ab9 */ /* 0x000fc80000000a00 */
[----:B------:R1:W2:Y:S01]  /*18510*/  LDG.E.CONSTANT R14, desc[UR42][R2.64] ;  /* 0x0000002a020e7981 */ /* 0x0002a2000c1e9900 */
[----:B------:R-:W-:-:S04]  /*18520*/  LOP3.LUT P0, R11, R11, 0x3, RZ, 0xc0, !PT ;  /* 0x000000030b0b7812 */ /* 0x000fc8000780c0ff */
[----:B------:R-:W-:-:S04]  /*18530*/  ISETP.EQ.OR P0, PT, R11, 0x3, !P0 ;  /* 0x000000030b00780c */ /* 0x000fc80004702670 */
[----:B------:R-:W-:Y:S02]  /*18540*/  SEL R57, R94, R95, P0 ;  /* 0x0000005f5e397207 */ /* 0x000fe40000000000 */
[----:B------:R-:W-:Y:S02]  /*18550*/  SEL R95, R95, R94, P0 ;  /* 0x0000005e5f5f7207 */ /* 0x000fe40000000000 */
[----:B------:R-:W4:Y:S01]  /*18560*/  LDL.LU R94, [R1+0x5c] ;  /* 0x00005c00015e7983 */ /* 0x000f220000300800 */
[----:B------:R-:W-:Y:S02]  /*18570*/  SEL R39, R9, R26, P0 ;  /* 0x0000001a09277207 */ /* 0x000fe40000000000 */
[----:B------:R-:W-:Y:S01]  /*18580*/  SEL R26, R26, R9, P0 ;  /* 0x000000091a1a7207 */ /* 0x000fe20000000000 */
[----:B------:R-:W-:Y:S01]  /*18590*/  IMAD.MOV.U32 R97, RZ, RZ, R12 ;  /* 0x000000ffff617224 */ /* 0x000fe200078e000c */
[----:B------:R-:W3:Y:S01]  /*185a0*/  S2R R9, SR_SWINHI ;  /* 0x0000000000097919 */ /* 0x000ee20000002f00 */
[----:B0-----:R-:W-:-:S02]  /*185b0*/  SEL R33, R15, R10, P0 ;  /* 0x0000000a0f217207 */ /* 0x001fc40000000000 */
[----:B------:R-:W-:Y:S01]  /*185c0*/  SEL R15, R10, R15, P0 ;  /* 0x0000000f0a0f7207 */ /* 0x000fe20000000000 */
[----:B------:R-:W4:Y:S01]  /*185d0*/  LDL R88, [R1+0x68] ;  /* 0x0000680001587983 */ /* 0x000f220000100800 */
[----:B------:R-:W-:Y:S02]  /*185e0*/  SEL R49, R31, R0, P0 ;  /* 0x000000001f317207 */ /* 0x000fe40000000000 */
[----:B------:R-:W-:Y:S02]  /*185f0*/  SEL R31, R0, R31, P0 ;  /* 0x0000001f001f7207 */ /* 0x000fe40000000000 */
[----:B------:R-:W-:Y:S02]  /*18600*/  SEL R59, R90, R91, P0 ;  /* 0x0000005b5a3b7207 */ /* 0x000fe40000000000 */
[----:B------:R-:W-:Y:S02]  /*18610*/  SEL R47, R5, R30, P0 ;  /* 0x0000001e052f7207 */ /* 0x000fe40000000000 */
[----:B------:R-:W-:-:S02]  /*18620*/  SEL R90, R91, R90, P0 ;  /* 0x0000005a5b5a7207 */ /* 0x000fc40000000000 */
[----:B-1----:R-:W-:Y:S02]  /*18630*/  MOV R2, R16 ;  /* 0x0000001000027202 */ /* 0x002fe40000000f00 */
[----:B---3--:R-:W-:-:S03]  /*18640*/  MOV R3, R9 ;  /* 0x0000000900037202 */ /* 0x008fc60000000f00 */
[----:B------:R-:W-:-:S03]  /*18650*/  IMAD.WIDE R10, R13, 0x2, R2 ;  /* 0x000000020d0a7825 */ /* 0x000fc600078e0202 */
[----:B------:R-:W-:-:S04]  /*18660*/  IADD3 R81, P5, R10, 0x20, RZ ;  /* 0x000000200a517810 */ /* 0x000fc80007fbe0ff */
[----:B------:R-:W-:Y:S02]  /*18670*/  LOP3.LUT R0, R81, 0x180, RZ, 0xc0, !PT ;  /* 0x0000018051007812 */ /* 0x000fe400078ec0ff */
[C---:B------:R-:W-:Y:S02]  /*18680*/  IADD3 R87, P3, R10.reuse, 0x3020, RZ ;  /* 0x000030200a577810 */ /* 0x040fe40007f7e0ff */
[----:B------:R-:W-:Y:S02]  /*18690*/  IADD3 R89, P2, R10, 0x6000, RZ ;  /* 0x000060000a597810 */ /* 0x000fe40007f5e0ff */
[----:B------:R-:W-:Y:S02]  /*186a0*/  SHF.R.U64 R0, R0, 0x3, RZ ;  /* 0x0000000300007819 */ /* 0x000fe400000012ff */
[----:B------:R-:W-:Y:S02]  /*186b0*/  SEL R41, R27, R6, P0 ;  /* 0x000000061b297207 */ /* 0x000fe40000000000 */
[----:B------:R-:W-:-:S02]  /*186c0*/  SEL R45, R29, R4, P0 ;  /* 0x000000041d2d7207 */ /* 0x000fc40000000000 */
[----:B------:R-:W-:Y:S02]  /*186d0*/  SEL R30, R30, R5, P0 ;  /* 0x000000051e1e7207 */ /* 0x000fe40000000000 */
[C---:B------:R-:W-:Y:S02]  /*186e0*/  IADD3 R85, P4, R10.reuse, 0x3000, RZ ;  /* 0x000030000a557810 */ /* 0x040fe40007f9e0ff */
[----:B------:R-:W-:Y:S02]  /*186f0*/  IADD3 R91, P1, R10, 0x6020, RZ ;  /* 0x000060200a5b7810 */ /* 0x000fe40007f3e0ff */
[----:B------:R-:W-:Y:S02]  /*18700*/  SEL R27, R6, R27, P0 ;  /* 0x0000001b061b7207 */ /* 0x000fe40000000000 */
[----:B------:R-:W-:Y:S02]  /*18710*/  SEL R29, R4, R29, P0 ;  /* 0x0000001d041d7207 */ /* 0x000fe40000000000 */
[----:B------:R-:W-:-:S02]  /*18720*/  LOP3.LUT R5, R10, 0x180, RZ, 0xc0, !PT ;  /* 0x000001800a057812 */ /* 0x000fc400078ec0ff */
[----:B------:R-:W-:Y:S02]  /*18730*/  LOP3.LUT R4, R87, 0x180, RZ, 0xc0, !PT ;  /* 0x0000018057047812 */ /* 0x000fe400078ec0ff */
[----:B------:R-:W-:Y:S02]  /*18740*/  LOP3.LUT R6, R89, 0x180, RZ, 0xc0, !PT ;  /* 0x0000018059067812 */ /* 0x000fe400078ec0ff */
[----:B------:R-:W-:Y:S02]  /*18750*/  LOP3.LUT R12, R0, R81, RZ, 0x3c, !PT ;  /* 0x00000051000c7212 */ /* 0x000fe400078e3cff */
[----:B------:R-:W-:Y:S02]  /*18760*/  LOP3.LUT R0, R85, 0x180, RZ, 0xc0, !PT ;  /* 0x0000018055007812 */ /* 0x000fe400078ec0ff */
[----:B------:R-:W-:Y:S01]  /*18770*/  SEL R37, R25, R8, P0 ;  /* 0x0000000819257207 */ /* 0x000fe20000000000 */
[--C-:B------:R-:W-:Y:S01]  /*18780*/  IMAD.X R13, RZ, RZ, R11.reuse, P5 ;  /* 0x000000ffff0d7224 */ /* 0x100fe200028e060b */
[----:B------:R-:W-:Y:S01]  /*18790*/  LOP3.LUT R32, R91, 0x180, RZ, 0xc0, !PT ;  /* 0x000001805b207812 */ /* 0x000fe200078ec0ff */
[----:B------:R-:W-:Y:S01]  /*187a0*/  IMAD.X R83, RZ, RZ, R11, P3 ;  /* 0x000000ffff537224 */ /* 0x000fe200018e060b */
[----:B------:R-:W-:-:S02]  /*187b0*/  SHF.R.U64 R5, R5, 0x3, RZ ;  /* 0x0000000305057819 */ /* 0x000fc400000012ff */
[----:B------:R-:W-:Y:S02]  /*187c0*/  SEL R43, R7, R28, P0 ;  /* 0x0000001c072b7207 */ /* 0x000fe40000000000 */
[----:B------:R-:W-:Y:S02]  /*187d0*/  SEL R35, R92, R93, P0 ;  /* 0x0000005d5c237207 */ /* 0x000fe40000000000 */
[----:B-----5:R-:W-:Y:S02]  /*187e0*/  SEL R24, R93, R92, P0 ;  /* 0x0000005c5d187207 */ /* 0x020fe40000000000 */
[----:B------:R-:W-:Y:S01]  /*187f0*/  SEL R61, R98, R99, P0 ;  /* 0x00000063623d7207 */ /* 0x000fe20000000000 */
[----:B------:R-:W-:Y:S01]  /*18800*/  IMAD.X R9, RZ, RZ, R11, P4 ;  /* 0x000000ffff097224 */ /* 0x000fe200020e060b */
[----:B------:R-:W-:Y:S01]  /*18810*/  SHF.R.U64 R4, R4, 0x3, RZ ;  /* 0x0000000304047819 */ /* 0x000fe200000012ff */
[----:B------:R-:W4:Y:S01]  /*18820*/  LDC.64 R80, c[0x0][0xc00] ;  /* 0x00030000ff507b82 */ /* 0x000f220000000a00 */
[----:B------:R-:W-:Y:S01]  /*18830*/  SHF.R.U64 R6, R6, 0x3, RZ ;  /* 0x0000000306067819 */ /* 0x000fe200000012ff */
[----:B------:R-:W3:Y:S01]  /*18840*/  LDL R93, [R1+0x34] ;  /* 0x00003400015d7983 */ /* 0x000ee20000100800 */
[----:B------:R-:W-:-:S02]  /*18850*/  SHF.R.U64 R0, R0, 0x3, RZ ;  /* 0x0000000300007819 */ /* 0x000fc400000012ff */
[----:B------:R-:W-:Y:S01]  /*18860*/  SHF.R.U64 R32, R32, 0x3, RZ ;  /* 0x0000000320207819 */ /* 0x000fe200000012ff */
[----:B------:R-:W3:Y:S01]  /*18870*/  LDL R92, [R1+0xc] ;  /* 0x00000c00015c7983 */ /* 0x000ee20000100800 */
[----:B------:R-:W-:Y:S01]  /*18880*/  SEL R28, R28, R7, P0 ;  /* 0x000000071c1c7207 */ /* 0x000fe20000000000 */
[--C-:B------:R-:W-:Y:S01]  /*18890*/  IMAD.X R7, RZ, RZ, R11.reuse, P2 ;  /* 0x000000ffff077224 */ /* 0x100fe200010e060b */
[----:B------:R-:W-:Y:S02]  /*188a0*/  LOP3.LUT R10, R5, R10, RZ, 0x3c, !PT ;  /* 0x0000000a050a7212 */ /* 0x000fe400078e3cff */
[----:B------:R-:W-:Y:S02]  /*188b0*/  LOP3.LUT R82, R4, R87, RZ, 0x3c, !PT ;  /* 0x0000005704527212 */ /* 0x000fe400078e3cff */
[----:B------:R-:W-:Y:S01]  /*188c0*/  LOP3.LUT R6, R6, R89, RZ, 0x3c, !PT ;  /* 0x0000005906067212 */ /* 0x000fe200078e3cff */
[----:B------:R-:W-:Y:S01]  /*188d0*/  IMAD.X R5, RZ, RZ, R11, P1 ;  /* 0x000000ffff057224 */ /* 0x000fe200008e060b */
        /* <DEDUP_REMOVED lines=16> */
[----:B------:R-:W-:Y:S02]  /*189e0*/  LOP3.LUT R8, R0, R85, RZ, 0x3c, !PT ;  /* 0x0000005500087212 */ /* 0x000fe400078e3cff */
[----:B------:R-:W-:Y:S02]  /*189f0*/  LOP3.LUT R4, R32, R91, RZ, 0x3c, !PT ;  /* 0x0000005b20047212 */ /* 0x000fe400078e3cff */
[----:B------:R-:W-:-:S02]  /*18a00*/  SEL R51, R124, R125, P0 ;  /* 0x0000007d7c337207 */ /* 0x000fc40000000000 */
[----:B------:R-:W-:Y:S02]  /*18a10*/  SEL R55, R132, R133, P0 ;  /* 0x0000008584377207 */ /* 0x000fe40000000000 */
[----:B------:R-:W-:Y:S02]  /*18a20*/  SEL R106, R107, R106, P0 ;  /* 0x0000006a6b6a7207 */ /* 0x000fe40000000000 */
[----:B------:R-:W-:Y:S02]  /*18a30*/  SEL R111, R111, R110, P0 ;  /* 0x0000006e6f6f7207 */ /* 0x000fe40000000000 */
[----:B------:R-:W-:Y:S02]  /*18a40*/  SEL R126, R127, R126, P0 ;  /* 0x0000007e7f7e7207 */ /* 0x000fe40000000000 */
[----:B------:R-:W-:Y:S02]  /*18a50*/  MOV R0, R10 ;  /* 0x0000000a00007202 */ /* 0x000fe40000000f00 */
[----:B------:R-:W-:-:S02]  /*18a60*/  SEL R125, R125, R124, P0 ;  /* 0x0000007c7d7d7207 */ /* 0x000fc40000000000 */
[----:B------:R-:W-:Y:S02]  /*18a70*/  SEL R132, R133, R132, P0 ;  /* 0x0000008485847207 */ /* 0x000fe40000000000 */
[----:B------:R-:W-:Y:S02]  /*18a80*/  SEL R119, R119, R118, P0 ;  /* 0x0000007677777207 */ /* 0x000fe40000000000 */
[----:B------:R-:W-:Y:S02]  /*18a90*/  SEL R130, R131, R130, P0 ;  /* 0x0000008283827207 */ /* 0x000fe40000000000 */
[----:B------:R-:W-:Y:S02]  /*18aa0*/  MOV R85, R12 ;  /* 0x0000000c00557202 */ /* 0x000fe40000000f00 */
[----:B------:R-:W-:Y:S02]  /*18ab0*/  MOV R82, R82 ;  /* 0x0000005200527202 */ /* 0x000fe40000000f00 */
[----:B------:R-:W-:-:S02]  /*18ac0*/  SEL R134, R135, R134, P0 ;  /* 0x0000008687867207 */ /* 0x000fc40000000000 */
[----:B------:R-:W-:Y:S02]  /*18ad0*/  MOV R83, R6 ;  /* 0x0000000600537202 */ /* 0x000fe40000000f00 */
[----:B------:R-:W-:Y:S02]  /*18ae0*/  MOV R86, R8 ;  /* 0x0000000800567202 */ /* 0x000fe40000000f00 */
[----:B------:R-:W-:Y:S01]  /*18af0*/  MOV R84, R4 ;  /* 0x0000000400547202 */ /* 0x000fe20000000f00 */
[----:B--2---:R0:W-:Y:S04]  /*18b00*/  SHFL.IDX PT, R62, R45, R14, 0x1c1f ;  /* 0x001c1f0e2d3e7589 */ /* 0x0041e800000e0000 */
[----:B------:R-:W-:Y:S01]  /*18b10*/  SHFL.IDX PT, R46, R37, R14, 0x1c1f ;  /* 0x001c1f0e252e7589 */ /* 0x000fe200000e0000 */
[----:B0-----:R-:W-:-:S03]  /*18b20*/  LOP3.LUT R45, R14, 0x2, RZ, 0x3c, !PT ;  /* 0x000000020e2d7812 */ /* 0x001fc600078e3cff */
[----:B------:R-:W-:Y:S04]  /*18b30*/  SHFL.IDX PT, R38, R33, R14, 0x1c1f ;  /* 0x001c1f0e21267589 */ /* 0x000fe800000e0000 */
[----:B------:R-:W0:Y:S04]  /*18b40*/  SHFL.IDX PT, R37, R15, R45, 0x1c1f ;  /* 0x001c1f2d0f257589 */ /* 0x000e2800000e0000 */
[----:B------:R-:W-:Y:S04]  /*18b50*/  SHFL.IDX PT, R11, R39, R14, 0x1c1f ;  /* 0x001c1f0e270b7589 */ /* 0x000fe800000e0000 */
        /* <DEDUP_REMOVED lines=9> */
[----:B------:R-:W-:Y:S04]  /*18bf0*/  SHFL.IDX PT, R78, R53, R14, 0x1c1f ;  /* 0x001c1f0e354e7589 */ /* 0x000fe800000e0000 */
[----:B------:R-:W-:Y:S04]  /*18c00*/  SHFL.IDX PT, R61, R61, R14, 0x1c1f ;  /* 0x001c1f0e3d3d7589 */ /* 0x000fe800000e0000 */
[----:B------:R-:W-:Y:S04]  /*18c10*/  SHFL.IDX PT, R63, R63, R14, 0x1c1f ;  /* 0x001c1f0e3f3f7589 */ /* 0x000fe800000e0000 */
[----:B------:R-:W-:Y:S04]  /*18c20*/  SHFL.IDX PT, R66, R69, R14, 0x1c1f ;  /* 0x001c1f0e45427589 */ /* 0x000fe800000e0000 */
[----:B------:R-:W-:Y:S04]  /*18c30*/  SHFL.IDX PT, R74, R73, R14, 0x1c1f ;  /* 0x001c1f0e494a7589 */ /* 0x000fe800000e0000 */
[----:B------:R-:W4:Y:S04]  /*18c40*/  SHFL.IDX PT, R25, R25, R45, 0x1c1f ;  /* 0x001c1f2d19197589 */ /* 0x000f2800000e0000 */
[----:B------:R-:W3:Y:S04]  /*18c50*/  SHFL.IDX PT, R98, R98, R45, 0x1c1f ;  /* 0x001c1f2d62627589 */ /* 0x000ee800000e0000 */
[----:B------:R-:W-:Y:S04]  /*18c60*/  SHFL.IDX PT, R79, R128, R45, 0x1c1f ;  /* 0x001c1f2d804f7589 */ /* 0x000fe800000e0000 */
[----:B------:R-:W3:Y:S04]  /*18c70*/  SHFL.IDX PT, R24, R103, R45, 0x1c1f ;  /* 0x001c1f2d67187589 */ /* 0x000ee800000e0000 */
[----:B------:R-:W3:Y:S04]  /*18c80*/  SHFL.IDX PT, R71, R114, R45, 0x1c1f ;  /* 0x001c1f2d72477589 */ /* 0x000ee800000e0000 */
[----:B------:R-:W3:Y:S04]  /*18c90*/  SHFL.IDX PT, R75, R122, R45, 0x1c1f ;  /* 0x001c1f2d7a4b7589 */ /* 0x000ee800000e0000 */
[----:B------:R4:W-:Y:S04]  /*18ca0*/  SHFL.IDX PT, R54, R41, R14, 0x1c1f ;  /* 0x001c1f0e29367589 */ /* 0x0009e800000e0000 */
[----:B------:R4:W-:Y:S04]  /*18cb0*/  SHFL.IDX PT, R9, R43, R14, 0x1c1f ;  /* 0x001c1f0e2b097589 */ /* 0x0009e800000e0000 */
[----:B------:R-:W-:Y:S04]  /*18cc0*/  SHFL.IDX PT, R8, R47, R14, 0x1c1f ;  /* 0x001c1f0e2f087589 */ /* 0x000fe800000e0000 */
[----:B------:R3:W-:Y:S04]  /*18cd0*/  SHFL.IDX PT, R70, R49, R14, 0x1c1f ;  /* 0x001c1f0e31467589 */ /* 0x0007e800000e0000 */
[----:B------:R3:W-:Y:S04]  /*18ce0*/  SHFL.IDX PT, R5, R51, R14, 0x1c1f ;  /* 0x001c1f0e33057589 */ /* 0x0007e800000e0000 */
[----:B------:R-:W-:Y:S04]  /*18cf0*/  SHFL.IDX PT, R4, R55, R14, 0x1c1f ;  /* 0x001c1f0e37047589 */ /* 0x000fe800000e0000 */
[----:B------:R-:W-:Y:S04]  /*18d00*/  SHFL.IDX PT, R65, R65, R14, 0x1c1f ;  /* 0x001c1f0e41417589 */ /* 0x000fe800000e0000 */
[----:B------:R-:W-:Y:S04]  /*18d10*/  SHFL.IDX PT, R67, R67, R14, 0x1c1f ;  /* 0x001c1f0e43437589 */ /* 0x000fe800000e0000 */
[----:B------:R-:W-:Y:S04]  /*18d20*/  SHFL.IDX PT, R7, R77, R14, 0x1c1f ;  /* 0x001c1f0e4d077589 */ /* 0x000fe800000e0000 */
[----:B------:R-:W3:Y:S04]  /*18d30*/  SHFL.IDX PT, R26, R26, R45, 0x1c1f ;  /* 0x001c1f2d1a1a7589 */ /* 0x000ee800000e0000 */
[----:B------:R-:W3:Y:S04]  /*18d40*/  SHFL.IDX PT, R27, R27, R45, 0x1c1f ;  /* 0x001c1f2d1b1b7589 */ /* 0x000ee800000e0000 */
[----:B------:R-:W-:Y:S04]  /*18d50*/  SHFL.IDX PT, R69, R30, R45, 0x1c1f ;  /* 0x001c1f2d1e457589 */ /* 0x000fe800000e0000 */
        /* <DEDUP_REMOVED lines=8> */
[----:B------:R-:W-:Y:S04]  /*18de0*/  SHFL.IDX PT, R31, R31, R45, 0x1c1f ;  /* 0x001c1f2d1f1f7589 */ /* 0x000fe800000e0000 */
[----:B------:R-:W3:Y:S04]  /*18df0*/  SHFL.IDX PT, R119, R119, R45, 0x1c1f ;  /* 0x001c1f2d77777589 */ /* 0x000ee800000e0000 */
[----:B------:R3:W3:Y:S01]  /*18e00*/  SHFL.IDX PT, R134, R134, R45, 0x1c1f ;  /* 0x001c1f2d86867589 */ /* 0x0006e200000e0000 */
[----:B0-----:R-:W-:-:S02]  /*18e10*/  SEL R36, R38, R37, P0 ;  /* 0x0000002526247207 */ /* 0x001fc40000000000 */
[----:B------:R-:W-:Y:S02]  /*18e20*/  SEL R38, R37, R38, P0 ;  /* 0x0000002625267207 */ /* 0x000fe40000000000 */
[----:B-1----:R-:W-:Y:S02]  /*18e30*/  SEL R37, R12, R39, P0 ;  /* 0x000000270c257207 */ /* 0x002fe40000000000 */
[----:B------:R-:W-:Y:S02]  /*18e40*/  SEL R39, R39, R12, P0 ;  /* 0x0000000c27277207 */ /* 0x000fe40000000000 */
[----:B--2---:R-:W-:Y:S02]  /*18e50*/  SEL R40, R59, R90, P0 ;  /* 0x0000005a3b287207 */ /* 0x004fe40000000000 */
[----:B------:R-:W-:Y:S02]  /*18e60*/  SEL R42, R90, R59, P0 ;  /* 0x0000003b5a2a7207 */ /* 0x000fe40000000000 */
[----:B----4-:R-:W-:-:S02]  /*18e70*/  SEL R41, R57, R32, P0 ;  /* 0x0000002039297207 */ /* 0x010fc40000000000 */
        /* <DEDUP_REMOVED lines=59> */
[----:B------:R-:W-:Y:S02]  /*19230*/  F2FP.BF16.F32.PACK_AB R29, R73, R72 ;  /* 0x00000048491d723e */ /* 0x000fe400000010ff */
[----:B------:R-:W-:-:S02]  /*19240*/  F2FP.BF16.F32.PACK_AB R30, R71, R70 ;  /* 0x00000046471e723e */ /* 0x000fc400000010ff */
[----:B------:R-:W-:Y:S01]  /*19250*/  F2FP.BF16.F32.PACK_AB R31, R75, R74 ;  /* 0x0000004a4b1f723e */ /* 0x000fe200000010ff */
[----:B------:R1:W-:Y:S01]  /*19260*/  STSM.16.M88.4 [R85], R8 ;  /* 0x0000000855007844 */ /* 0x0003e20000000200 */
[----:B0-----:R-:W-:Y:S02]  /*19270*/  F2FP.BF16.F32.PACK_AB R4, R77, R76 ;  /* 0x0000004c4d04723e */ /* 0x001fe400000010ff */
[----:B------:R-:W-:Y:S02]  /*19280*/  F2FP.BF16.F32.PACK_AB R5, R33, R32 ;  /* 0x000000202105723e */ /* 0x000fe400000010ff */
[----:B------:R-:W-:Y:S02]  /*19290*/  F2FP.BF16.F32.PACK_AB R6, R79, R78 ;  /* 0x0000004e4f06723e */ /* 0x000fe400000010ff */
[----:B------:R-:W-:Y:S01]  /*192a0*/  F2FP.BF16.F32.PACK_AB R7, R35, R34 ;  /* 0x000000222307723e */ /* 0x000fe200000010ff */
[----:B------:R-:W-:Y:S04]  /*192b0*/  STSM.16.M88.4 [R86], R12 ;  /* 0x0000000c56007844 */ /* 0x000fe80000000200 */
[----:B------:R0:W-:Y:S04]  /*192c0*/  STSM.16.M88.4 [R82], R24 ;  /* 0x0000001852007844 */ /* 0x0001e80000000200 */
[----:B------:R-:W-:Y:S04]  /*192d0*/  STSM.16.M88.4 [R83], R28 ;  /* 0x0000001c53007844 */ /* 0x000fe80000000200 */
[----:B------:R2:W-:Y:S01]  /*192e0*/  STSM.16.M88.4 [R84], R4 ;  /* 0x0000000454007844 */ /* 0x0005e20000000200 */
[----:B------:R-:W-:Y:S01]  /*192f0*/  ISETP.NE.U32.AND P0, PT, RZ, UR4, PT ;  /* 0x00000004ff007c0c */ /* 0x000fe2000bf05070 */
[----:B------:R-:W-:-:S02]  /*19300*/  IMAD.MOV.U32 R0, RZ, RZ, RZ ;  /* 0x000000ffff007224 */ /* 0x000fc400078e00ff */
[----:B-1----:R-:W-:Y:S01]  /*19310*/  IMAD.WIDE R8, R94, 0x4, R80 ;  /* 0x000000045e087825 */ /* 0x002fe200078e0250 */
[----:B------:R-:W-:Y:S01]  /*19320*/  ISETP.NE.AND.EX P0, PT, RZ, UR5, PT, P0 ;  /* 0x00000005ff007c0c */ /* 0x000fe2000bf05300 */
[----:B------:R-:W-:Y:S01]  /*19330*/  BAR.SYNC.DEFER_BLOCKING 0x1, 0x180 ;  /* 0x0046000000007b1d */ /* 0x000fe20000010000 */
[----:B------:R-:W-:Y:S01]  /*19340*/  ISETP.NE.U32.AND P1, PT, RZ, UR6, PT ;  /* 0x00000006ff007c0c */ /* 0x000fe2000bf25070 */
[----:B0-----:R-:W-:Y:S01]  /*19350*/  IMAD.MOV.U32 R24, RZ, RZ, 0x9b8 ;  /* 0x000009b8ff187424 */ /* 0x001fe200078e00ff */
[----:B------:R-:W-:-:S05]  /*19360*/  ISETP.GT.AND P3, PT, R96, 0x1, PT ;  /* 0x000000016000780c */ /* 0x000fca0003f64270 */
[----:B------:R-:W0:Y:S01]  /*19370*/  LDC R80, c[0x0][0xbe8] ;  /* 0x0002fa00ff507b82 */ /* 0x000e220000000800 */
[----:B------:R-:W-:-:S07]  /*19380*/  ISETP.NE.U32.AND P2, PT, RZ, UR4, PT ;  /* 0x00000004ff007c0c */ /* 0x000fce000bf45070 */
[----:B------:R-:W1:Y:S01]  /*19390*/  LDC.64 R14, c[0x0][0xba8] ;  /* 0x0002ea00ff0e7b82 */ /* 0x000e620000000a00 */
[----:B------:R-:W3:Y:S01]  /*193a0*/  @P0 LDG.E R0, desc[UR42][R8.64] ;  /* 0x0000002a08000981 */ /* 0x000ee2000c1e1900 */
[----:B------:R-:W-:Y:S02]  /*193b0*/  ISETP.NE.AND.EX P1, PT, RZ, UR7, PT, P1 ;  /* 0x00000007ff007c0c */ /* 0x000fe4000bf25310 */
[----:B------:R-:W-:-:S04]  /*193c0*/  SEL R24, R24, 0x978, P3 ;  /* 0x0000097818187807 */ /* 0x000fc80001800000 */
[----:B--2---:R-:W2:Y:S08]  /*193d0*/  LDC.64 R6, c[0x0][R24+0x220] ;  /* 0x0000880018067b82 */ /* 0x004eb00000000a00 */
[----:B------:R-:W4:Y:S08]  /*193e0*/  @P1 LDC.64 R4, c[0x0][0xc08] ;  /* 0x00030200ff041b82 */ /* 0x000f300000000a00 */
[----:B------:R-:W1:Y:S01]  /*193f0*/  LDC.64 R10, c[0x0][R24+0x218] ;  /* 0x00008600180a7b82 */ /* 0x000e620000000a00 */
[----:B------:R-:W-:Y:S01]  /*19400*/  ULDC UR6, c[0x0][0xa88] ;  /* 0x0002a20000067ab9 */ /* 0x000fe20000000800 */
[----:B0-----:R-:W-:-:S06]  /*19410*/  ISETP.NE.AND P4, PT, R80, 0x1, PT ;  /* 0x000000015000780c */ /* 0x001fcc0003f85270 */
[----:B------:R-:W0:Y:S01]  /*19420*/  LDC.64 R12, c[0x0][R24+0x228] ;  /* 0x00008a00180c7b82 */ /* 0x000e220000000a00 */
[----:B------:R-:W-:Y:S02]  /*19430*/  IMAD.U32 R85, RZ, RZ, UR6 ;  /* 0x00000006ff557e24 */ /* 0x000fe4000f8e00ff */
[----:B----4-:R-:W-:-:S05]  /*19440*/  @P1 IMAD.WIDE R4, R94, 0x4, R4 ;  /* 0x000000045e041825 */ /* 0x010fca00078e0204 */
[----:B------:R-:W4:Y:S01]  /*19450*/  @P4 LDC R26, c[0x0][0xbec] ;  /* 0x0002fb00ff1a4b82 */ /* 0x000f220000000800 */
[----:B------:R2:W5:Y:S01]  /*19460*/  @P1 LDG.E R85, desc[UR42][R4.64] ;  /* 0x0000002a04551981 */ /* 0x000562000c1e1900 */
[----:B------:R-:W-:-:S06]  /*19470*/  ISETP.NE.AND.EX P2, PT, RZ, UR5, PT, P2 ;  /* 0x00000005ff007c0c */ /* 0x000fcc000bf45320 */
[----:B------:R-:W4:Y:S08]  /*19480*/  @P4 LDC R87, c[0x0][0xbf0] ;  /* 0x0002fc00ff574b82 */ /* 0x000f300000000800 */
[----:B--2---:R2:W2:Y:S01]  /*19490*/  LDC.64 R4, c[0x0][R24+0x210] ;  /* 0x0000840018047b82 */ /* 0x0044a20000000a00 */
[----:B------:R-:W-:Y:S02]  /*194a0*/  SHF.R.S32.HI R25, RZ, 0x1f, R94 ;  /* 0x0000001fff197819 */ /* 0x000fe4000001145e */
[----:B------:R-:W-:-:S02]  /*194b0*/  SEL R81, R94, RZ, !P2 ;  /* 0x000000ff5e517207 */ /* 0x000fc40005000000 */
[----:B------:R-:W-:-:S03]  /*194c0*/  SEL R25, R25, RZ, !P2 ;  /* 0x000000ff19197207 */ /* 0x000fc60005000000 */
[----:B------:R-:W-:Y:S01]  /*194d0*/  IMAD R7, R7, R81, RZ ;  /* 0x0000005107077224 */ /* 0x000fe200078e02ff */
[----:B------:R-:W-:Y:S01]  /*194e0*/  SEL R27, R88, RZ, P3 ;  /* 0x000000ff581b7207 */ /* 0x000fe20001800000 */
[----:B-1----:R-:W1:Y:S02]  /*194f0*/  @!P3 LDC R14, c[0x0][0xb50] ;  /* 0x0002d400ff0ebb82 */ /* 0x002e640000000800 */
[C---:B------:R-:W-:Y:S02]  /*19500*/  IMAD R31, R6.reuse, R25, R7 ;  /* 0x00000019061f7224 */ /* 0x040fe400078e0207 */
[----:B------:R-:W-:-:S04]  /*19510*/  IMAD.WIDE.U32 R6, R6, R81, RZ ;  /* 0x0000005106067225 */ /* 0x000fc800078e00ff */
[-C--:B------:R-:W-:Y:S01]  /*19520*/  IMAD R29, R11, R97.reuse, RZ ;  /* 0x000000610b1d7224 */ /* 0x080fe200078e02ff */
[----:B------:R-:W1:Y:S01]  /*19530*/  @!P3 LDC R15, c[0x0][0xb54] ;  /* 0x0002d500ff0fbb82 */ /* 0x000e620000000800 */
[----:B------:R-:W-:-:S04]  /*19540*/  IMAD.WIDE.U32 R10, R10, R97, RZ ;  /* 0x000000610a0a7225 */ /* 0x000fc800078e00ff */
[----:B------:R-:W-:Y:S02]  /*19550*/  IMAD.IADD R25, R93, 0x1, R92 ;  /* 0x000000015d197824 */ /* 0x000fe400078e025c */
[----:B------:R-:W-:Y:S02]  /*19560*/  IMAD.IADD R28, R11, 0x1, R29 ;  /* 0x000000010b1c7824 */ /* 0x000fe400078e021d */
[----:B------:R-:W-:Y:S02]  /*19570*/  IMAD.IADD R11, R7, 0x1, R31 ;  /* 0x00000001070b7824 */ /* 0x000fe400078e021f */
[----:B------:R-:W-:Y:S02]  /*19580*/  IMAD.MOV.U32 R7, RZ, RZ, R25 ;  /* 0x000000ffff077224 */ /* 0x000fe400078e0019 */
[-C--:B0-----:R-:W-:Y:S02]  /*19590*/  IMAD R29, R13, R27.reuse, RZ ;  /* 0x0000001b0d1d7224 */ /* 0x081fe400078e02ff */
[----:B------:R-:W-:-:S04]  /*195a0*/  IMAD.WIDE.U32 R12, R12, R27, RZ ;  /* 0x0000001b0c0c7225 */ /* 0x000fc800078e00ff */
[----:B------:R-:W-:Y:S01]  /*195b0*/  IMAD.IADD R29, R13, 0x1, R29 ;  /* 0x000000010d1d7824 */ /* 0x000fe200078e021d */
[--C-:B---3--:R-:W-:Y:S01]  /*195c0*/  IADD3 R10, P2, P5, R6, R10, R0.reuse ;  /* 0x0000000a060a7210 */ /* 0x108fe20007d5e000 */
[----:B----4-:R-:W-:Y:S01]  /*195d0*/  @P4 IMAD.HI.U32 R6, R25, R26, RZ ;  /* 0x0000001a19064227 */ /* 0x010fe200078e00ff */
        /* <DEDUP_REMOVED lines=12> */
[----:B-1----:R-:W-:-:S03]  /*196a0*/  LEA R14, P2, R12, R14, 0x2 ;  /* 0x0000000e0c0e7211 */ /* 0x002fc600078410ff */
[----:B------:R-:W-:-:S05]  /*196b0*/  IMAD.IADD R4, R13, 0x1, R5 ;  /* 0x000000010d047824 */ /* 0x000fca00078e0205 */
[----:B------:R-:W-:Y:S01]  /*196c0*/  LEA.HI.X R15, R12, R15, R4, 0x2, P2 ;  /* 0x0000000f0c0f7211 */ /* 0x000fe200010f1404 */
[----:B------:R-:W-:Y:S06]  /*196d0*/  @P1 BRA `(.L_x_10098) ;  /* 0x0000000000101947 */ /* 0x000fec0003800000 */
[----:B------:R-:W-:Y:S05]  /*196e0*/  @!P0 BRA `(.L_x_10098) ;  /* 0x00000000000c8947 */ /* 0x000fea0003800000 */
[----:B------:R-:W2:Y:S04]  /*196f0*/  LDG.E R4, desc[UR42][R8.64] ;  /* 0x0000002a08047981 */ /* 0x000ea8000c1e1900 */
[----:B-----5:R-:W2:Y:S02]  /*19700*/  LDG.E R85, desc[UR42][R8.64+0x4] ;  /* 0x0000042a08557981 */ /* 0x020ea4000c1e1900 */
[----:B--2---:R-:W-:-:S07]  /*19710*/  IMAD.IADD R85, R85, 0x1, -R4 ;  /* 0x0000000155557824 */ /* 0x004fce00078e0a04 */
.L_x_10098:
        /* <DEDUP_REMOVED lines=13> */
[----:B--2---:R-:W-:-:S04]  /*197f0*/  IMAD.IADD R11, R9, 0x1, R92 ;  /* 0x00000001090b7824 */ /* 0x004fc800078e025c */
[C---:B------:R-:W-:Y:S01]  /*19800*/  VIADD R9, R11.reuse, 0x8 ;  /* 0x000000080b097836 */ /* 0x040fe20000000000 */
[----:B------:R-:W-:-:S04]  /*19810*/  ISETP.GE.OR P1, PT, R11, R82, P0 ;  /* 0x000000520b00720c */ /* 0x000fc80000726670 */
[----:B------:R-:W-:-:S09]  /*19820*/  ISETP.GE.OR P0, PT, R9, R82, P0 ;  /* 0x000000520900720c */ /* 0x000fd20000706670 */
[----:B0-----:R0:W-:Y:S04]  /*19830*/  @!P1 ST.E desc[UR42][R4.64], R20 ;  /* 0x0000001404009985 */ /* 0x0011e8000c10192a */
[----:B------:R0:W-:Y:S01]  /*19840*/  @!P0 ST.E desc[UR42][R6.64], R21 ;  /* 0x0000001506008985 */ /* 0x0001e2000c10192a */
[----:B------:R-:W-:Y:S05]  /*19850*/  @P3 BRA `(.L_x_10099) ;  /* 0x00000008001c3947 */ /* 0x000fea0003800000 */
[----:B------:R-:W2:Y:S01]  /*19860*/  LDL R84, [R1+0x54] ;  /* 0x0000540001547983 */ /* 0x000ea20000100800 */
[----:B0-----:R-:W0:Y:S01]  /*19870*/  @P4 LDC R21, c[0x0][0xbec] ;  /* 0x0002fb00ff154b82 */ /* 0x001e220000000800 */
[----:B------:R-:W-:Y:S02]  /*19880*/  ULDC.64 UR4, c[0x0][0xaa0] ;  /* 0x0002a80000047ab9 */ /* 0x000fe40000000a00 */
[----:B------:R-:W5:Y:S04]  /*19890*/  LDL R46, [R1+0x88] ;  /* 0x00008800012e7983 */ /* 0x000f680000100800 */
[----:B------:R-:W5:Y:S01]  /*198a0*/  LDL R45, [R1+0x64] ;  /* 0x00006400012d7983 */ /* 0x000f620000100800 */
[----:B------:R-:W1:Y:S03]  /*198b0*/  @P4 LDC R37, c[0x0][0xbf0] ;  /* 0x0002fc00ff254b82 */ /* 0x000e660000000800 */
[----:B------:R-:W5:Y:S04]  /*198c0*/  LDL R44, [R1+0x84] ;  /* 0x00008400012c7983 */ /* 0x000f680000100800 */
[----:B------:R-:W5:Y:S01]  /*198d0*/  LDL R42, [R1+0x6c] ;  /* 0x00006c00012a7983 */ /* 0x000f620000100800 */
[----:B------:R-:W3:Y:S02]  /*198e0*/  S2R R8, SR_TID.X ;  /* 0x0000000000087919 */ /* 0x000ee40000002100 */
[----:B---3--:R-:W-:-:S05]  /*198f0*/  VIADD R87, R8, 0xffffff80 ;  /* 0xffffff8008577836 */ /* 0x008fca0000000000 */
[----:B------:R-:W-:-:S04]  /*19900*/  SHF.R.S32.HI R86, RZ, 0x1f, R87 ;  /* 0x0000001fff567819 */ /* 0x000fc80000011457 */
[----:B------:R-:W-:-:S04]  /*19910*/  LEA.HI R86, R86, R87, RZ, 0x2 ;  /* 0x0000005756567211 */ /* 0x000fc800078f10ff */
[----:B------:R-:W-:Y:S02]  /*19920*/  SHF.R.S32.HI R86, RZ, 0x2, R86 ;  /* 0x00000002ff567819 */ /* 0x000fe40000011456 */
[----:B------:R-:W-:-:S04]  /*19930*/  SHF.R.S32.HI R20, RZ, 0x1f, R87 ;  /* 0x0000001fff147819 */ /* 0x000fc80000011457 */
[----:B------:R-:W-:Y:S01]  /*19940*/  LEA.HI R20, R20, R87, RZ, 0x2 ;  /* 0x0000005714147211 */ /* 0x000fe200078f10ff */
[----:B------:R-:W-:-:S03]  /*19950*/  IMAD R83, R83, UR4, RZ ;  /* 0x0000000453537c24 */ /* 0x000fc6000f8e02ff */
[----:B------:R-:W-:Y:S01]  /*19960*/  LOP3.LUT R20, R20, 0xfffffffc, RZ, 0xc0, !PT ;  /* 0xfffffffc14147812 */ /* 0x000fe200078ec0ff */
[----:B------:R-:W-:-:S04]  /*19970*/  IMAD R83, R0, UR5, R83 ;  /* 0x0000000500537c24 */ /* 0x000fc8000f8e0253 */
[----:B------:R-:W-:Y:S02]  /*19980*/  IMAD.IADD R20, R87, 0x1, -R20 ;  /* 0x0000000157147824 */ /* 0x000fe400078e0a14 */
[C---:B------:R-:W-:Y:S01]  /*19990*/  IMAD.IADD R43, R86.reuse, 0x1, R92 ;  /* 0x00000001562b7824 */ /* 0x040fe200078e025c */
[----:B------:R-:W-:Y:S01]  /*199a0*/  BSSY B1, `(.L_x_10100) ;  /* 0x000005f000017945 */ /* 0x000fe20003800000 */
[----:B--2---:R-:W-:-:S04]  /*199b0*/  IMAD R5, R86, 0x20, R84 ;  /* 0x0000002056057824 */ /* 0x004fc800078e0254 */
[----:B------:R-:W-:-:S03]  /*199c0*/  IMAD.WIDE R2, R5, 0x2, R2 ;  /* 0x0000000205027825 */ /* 0x000fc600078e0202 */
[C---:B------:R-:W-:Y:S02]  /*199d0*/  IADD3 R5, P5, R2.reuse, 0x7800, RZ ;  /* 0x0000780002057810 */ /* 0x040fe40007fbe0ff */
[C---:B------:R-:W-:Y:S02]  /*199e0*/  IADD3 R9, P0, R2.reuse, 0x1800, RZ ;  /* 0x0000180002097810 */ /* 0x040fe40007f1e0ff */
[C---:B------:R-:W-:Y:S02]  /*199f0*/  IADD3 R13, P1, R2.reuse, 0x3000, RZ ;  /* 0x00003000020d7810 */ /* 0x040fe40007f3e0ff */
[C---:B------:R-:W-:Y:S02]  /*19a00*/  IADD3 R25, P2, R2.reuse, 0x4800, RZ ;  /* 0x0000480002197810 */ /* 0x040fe40007f5e0ff */
[C---:B------:R-:W-:Y:S02]  /*19a10*/  IADD3 R29, P3, R2.reuse, 0x6000, RZ ;  /* 0x00006000021d7810 */ /* 0x040fe40007f7e0ff */
[----:B------:R-:W-:-:S02]  /*19a20*/  LOP3.LUT R7, R2, 0x180, RZ, 0xc0, !PT ;  /* 0x0000018002077812 */ /* 0x000fc400078ec0ff */
        /* <DEDUP_REMOVED lines=22> */
[----:B------:R-:W5:Y:S04]  /*19b90*/  LD.E.128 R8, desc[UR42][R8.64] ;  /* 0x0000002a08087980 */ /* 0x000f68000c101d00 */
[----:B------:R2:W5:Y:S04]  /*19ba0*/  LD.E.128 R4, desc[UR42][R2.64] ;  /* 0x0000002a02047980 */ /* 0x000568000c101d00 */
[----:B------:R-:W5:Y:S04]  /*19bb0*/  LD.E.128 R12, desc[UR42][R12.64] ;  /* 0x0000002a0c0c7980 */ /* 0x000f68000c101d00 */
[----:B------:R-:W5:Y:S01]  /*19bc0*/  LD.E.128 R24, desc[UR42][R24.64] ;  /* 0x0000002a18187980 */ /* 0x000f62000c101d00 */
[----:B--2---:R-:W-:Y:S01]  /*19bd0*/  IMAD.WIDE.U32 R2, R0, UR4, RZ ;  /* 0x0000000400027c25 */ /* 0x004fe2000f8e00ff */
[----:B------:R-:W-:-:S02]  /*19be0*/  ULDC.64 UR4, c[0x0][0xae8] ;  /* 0x0002ba0000047ab9 */ /* 0x000fc40000000a00 */
[----:B------:R-:W5:Y:S01]  /*19bf0*/  LD.E.128 R28, desc[UR42][R28.64] ;  /* 0x0000002a1c1c7980 */ /* 0x000f62000c101d00 */
[----:B------:R-:W-:Y:S02]  /*19c00*/  IMAD R0, R20, 0x60, R86 ;  /* 0x0000006014007824 */ /* 0x000fe400078e0256 */
[----:B------:R-:W-:Y:S01]  /*19c10*/  IMAD.IADD R3, R3, 0x1, R83 ;  /* 0x0000000103037824 */ /* 0x000fe200078e0253 */
[----:B------:R-:W5:Y:S01]  /*19c20*/  LD.E.128 R32, desc[UR42][R32.64] ;  /* 0x0000002a20207980 */ /* 0x000f62000c101d00 */
[----:B------:R-:W-:Y:S02]  /*19c30*/  IMAD.IADD R36, R92, 0x1, R0 ;  /* 0x000000015c247824 */ /* 0x000fe400078e0200 */
[----:B------:R-:W-:Y:S01]  /*19c40*/  IMAD.WIDE.U32 R2, R97, UR4, R2 ;  /* 0x0000000461027c25 */ /* 0x000fe2000f8e0002 */
[----:B------:R-:W-:Y:S01]  /*19c50*/  SHF.R.S32.HI R20, RZ, 0x1f, R81 ;  /* 0x0000001fff147819 */ /* 0x000fe20000011451 */
[----:B------:R-:W-:Y:S01]  /*19c60*/  @!PT LDS RZ, [RZ] ;  /* 0x00000000fffff984 */ /* 0x000fe20000000800 */
[----:B------:R-:W-:Y:S01]  /*19c70*/  @!PT LDS RZ, [RZ] ;  /* 0x00000000fffff984 */ /* 0x000fe20000000800 */
[----:B------:R-:W-:Y:S01]  /*19c80*/  @!PT LDS RZ, [RZ] ;  /* 0x00000000fffff984 */ /* 0x000fe20000000800 */
[----:B------:R-:W-:Y:S01]  /*19c90*/  @!PT LDS RZ, [RZ] ;  /* 0x00000000fffff984 */ /* 0x000fe20000000800 */
[----:B------:R2:W-:Y:S06]  /*19ca0*/  MEMBAR.ALL.CTA ;  /* 0x0000000000007992 */ /* 0x0005ec0000008000 */
[----:B--2---:R-:W2:Y:S01]  /*19cb0*/  FENCE.VIEW.ASYNC.S ;  /* 0x00000000000073c6 */ /* 0x004ea20000000000 */
[----:B0-----:R-:W-:-:S04]  /*19cc0*/  @P4 IMAD.HI.U32 R0, R36, R21, RZ ;  /* 0x0000001524004227 */ /* 0x001fc800078e00ff */
[----:B------:R-:W-:Y:S01]  /*19cd0*/  IMAD R3, R97, UR5, R3 ;  /* 0x0000000561037c24 */ /* 0x000fe2000f8e0203 */
[----:B------:R-:W-:Y:S01]  /*19ce0*/  ULDC.64 UR4, c[0x0][0xaf0] ;  /* 0x0002bc0000047ab9 */ /* 0x000fe20000000a00 */
[----:B------:R-:W-:Y:S01]  /*19cf0*/  IMAD.MOV.U32 R21, RZ, RZ, R36 ;  /* 0x000000ffff157224 */ /* 0x000fe200078e0024 */
[----:B-1----:R-:W-:Y:S01]  /*19d00*/  @P4 SHF.R.U32.HI R21, RZ, R37, R0 ;  /* 0x00000025ff154219 */ /* 0x002fe20000011600 */
[----:B------:R-:W-:Y:S02]  /*19d10*/  IMAD R20, R20, UR4, RZ ;  /* 0x0000000414147c24 */ /* 0x000fe4000f8e02ff */
[----:B------:R-:W-:Y:S01]  /*19d20*/  IMAD.WIDE.U32 R2, R81, UR4, R2 ;  /* 0x0000000451027c25 */ /* 0x000fe2000f8e0002 */
[----:B------:R-:W-:-:S03]  /*19d30*/  SHF.R.S32.HI R0, RZ, 0x1f, R21 ;  /* 0x0000001fff007819 */ /* 0x000fc60000011415 */
[----:B------:R-:W-:Y:S01]  /*19d40*/  IMAD R37, R81, UR5, R20 ;  /* 0x0000000551257c24 */ /* 0x000fe2000f8e0214 */
[----:B------:R-:W-:Y:S01]  /*19d50*/  ULDC.64 UR4, c[0x0][0xae0] ;  /* 0x0002b80000047ab9 */ /* 0x000fe20000000a00 */
        /* <DEDUP_REMOVED lines=19> */
[----:B--2---:R0:W1:Y:S01]  /*19e90*/  SHFL.IDX PT, R20, R40, RZ, 0x1c1f ;  /* 0x001c1fff28147589 */ /* 0x00406200000e0000 */
[----:B------:R0:W-:Y:S03]  /*19ea0*/  SYNCS.ARRIVE.TRANS64.RED.A1T0 RZ, [R0+URZ], RZ ;  /* 0x000000ff00ff79a7 */ /* 0x0001e6000810043f */
[----:B------:R0:W2:Y:S01]  /*19eb0*/  SHFL.IDX PT, R21, R41, RZ, 0x1c1f ;  /* 0x001c1fff29157589 */ /* 0x0000a200000e0000 */
[----:B------:R-:W-:Y:S05]  /*19ec0*/  @P0 BRA `(.L_x_10101) ;  /* 0x0000000000300947 */ /* 0x000fea0003800000 */
[----:B------:R-:W-:Y:S02]  /*19ed0*/  ULDC UR4, c[0x0][0xac8] ;  /* 0x0002b20000047ab9 */ /* 0x000fe40000000800 */
[----:B-----5:R-:W-:Y:S02]  /*19ee0*/  ISETP.GE.AND P1, PT, R45, UR4, PT ;  /* 0x000000042d007c0c */ /* 0x020fe4000bf26270 */
[----:B------:R-:W-:Y:S02]  /*19ef0*/  ISETP.GE.AND P2, PT, R42, UR4, PT ;  /* 0x000000042a007c0c */ /* 0x000fe4000bf46270 */
[----:B------:R-:W-:-:S09]  /*19f00*/  ISETP.GE.AND P0, PT, R84, UR4, PT ;  /* 0x0000000454007c0c */ /* 0x000fd2000bf06270 */
[CC--:B-1----:R-:W-:Y:S02]  /*19f10*/  @!P1 LEA R36, P3, R45.reuse, R20.reuse, 0x1 ;  /* 0x000000142d249211 */ /* 0x0c2fe400078608ff */
[----:B------:R-:W-:Y:S02]  /*19f20*/  @!P2 LEA R38, P4, R42, R20, 0x1 ;  /* 0x000000142a26a211 */ /* 0x000fe400078808ff */
[----:B--2---:R-:W-:Y:S01]  /*19f30*/  @!P0 IMAD.WIDE R2, R84, 0x2, R20 ;  /* 0x0000000254028825 */ /* 0x004fe200078e0214 */
[-C--:B------:R-:W-:Y:S02]  /*19f40*/  @!P1 LEA.HI.X R37, R45, R21.reuse, R46, 0x1, P3 ;  /* 0x000000152d259211 */ /* 0x080fe400018f0c2e */
[----:B------:R-:W-:Y:S02]  /*19f50*/  @!P2 LEA.HI.X R39, R42, R21, R44, 0x1, P4 ;  /* 0x000000152a27a211 */ /* 0x000fe400020f0c2c */
[----:B------:R3:W-:Y:S04]  /*19f60*/  @!P0 ST.E.128 desc[UR42][R2.64], R4 ;  /* 0x0000000402008985 */ /* 0x0007e8000c101d2a */
[----:B------:R3:W-:Y:S04]  /*19f70*/  @!P1 ST.E.128 desc[UR42][R36.64], R12 ;  /* 0x0000000c24009985 */ /* 0x0007e8000c101d2a */
[----:B------:R3:W-:Y:S02]  /*19f80*/  @!P2 ST.E.128 desc[UR42][R38.64], R28 ;  /* 0x0000001c2600a985 */ /* 0x0007e4000c101d2a */
.L_x_10101:
[----:B------:R-:W-:Y:S05]  /*19f90*/  BSYNC B1 ;  /* 0x0000000000017941 */ /* 0x000fea0003800000 */
.L_x_10100:
        /* <DEDUP_REMOVED lines=19> */
.L_x_10099:
[----:B0-----:R-:W0:Y:S01]  /*1a0d0*/  @P4 LDC R4, c[0x0][0xbec] ;  /* 0x0002fb00ff044b82 */ /* 0x001e220000000800 */
[----:B------:R-:W-:Y:S01]  /*1a0e0*/  ULDC.64 UR4, c[0x0][0xb08] ;  /* 0x0002c20000047ab9 */ /* 0x000fe20000000a00 */
[----:B------:R-:W-:Y:S01]  /*1a0f0*/  IMAD.MOV.U32 R5, RZ, RZ, R25 ;  /* 0x000000ffff057224 */ /* 0x000fe200078e0019 */
[----:B------:R-:W-:Y:S01]  /*1a100*/  ULDC.64 UR6, c[0x0][0xb30] ;  /* 0x0002cc0000067ab9 */ /* 0x000fe20000000a00 */
[----:B------:R-:W-:Y:S01]  /*1a110*/  IMAD R83, R83, UR4, RZ ;  /* 0x0000000453537c24 */ /* 0x000fe2000f8e02ff */
[----:B------:R-:W-:Y:S01]  /*1a120*/  ISETP.GE.AND P0, PT, R11, R82, PT ;  /* 0x000000520b00720c */ /* 0x000fe20003f06270 */
[C---:B------:R-:W-:Y:S01]  /*1a130*/  IMAD.WIDE.U32 R2, R0.reuse, UR4, RZ ;  /* 0x0000000400027c25 */ /* 0x040fe2000f8e00ff */
[----:B------:R-:W-:Y:S01]  /*1a140*/  BSSY B1, `(.L_x_10103) ;  /* 0x0000073000017945 */ /* 0x000fe20003800000 */
[----:B------:R-:W1:Y:S02]  /*1a150*/  @P4 LDC R13, c[0x0][0xbf0] ;  /* 0x0002fc00ff0d4b82 */ /* 0x000e640000000800 */
[----:B------:R-:W-:Y:S01]  /*1a160*/  IMAD R83, R0, UR5, R83 ;  /* 0x0000000500537c24 */ /* 0x000fe2000f8e0253 */
[----:B------:R-:W-:Y:S01]  /*1a170*/  ULDC.64 UR4, c[0x0][0xb38] ;  /* 0x0002ce0000047ab9 */ /* 0x000fe20000000a00 */
[----:B------:R-:W-:Y:S01]  /*1a180*/  SHF.R.S32.HI R0, RZ, 0x1f, R81 ;  /* 0x0000001fff007819 */ /* 0x000fe20000011451 */
[----:B------:R-:W-:-:S02]  /*1a190*/  VIADD R84, R23, 0x8 ;  /* 0x0000000817547836 */ /* 0x000fc40000000000 */
[----:B------:R-:W-:Y:S02]  /*1a1a0*/  IMAD.IADD R3, R3, 0x1, R83 ;  /* 0x0000000103037824 */ /* 0x000fe400078e0253 */
[----:B------:R-:W-:Y:S01]  /*1a1b0*/  VIADD R86, R23, 0x10 ;  /* 0x0000001017567836 */ /* 0x000fe20000000000 */
[----:B------:R-:W-:Y:S01]  /*1a1c0*/  SHF.R.S32.HI R83, RZ, 0x1f, R84 ;  /* 0x0000001fff537819 */ /* 0x000fe20000011454 */
[----:B------:R-:W-:-:S03]  /*1a1d0*/  IMAD.WIDE.U32 R2, R97, UR4, R2 ;  /* 0x0000000461027c25 */ /* 0x000fc6000f8e0002 */
[----:B------:R-:W-:Y:S01]  /*1a1e0*/  SHF.R.S32.HI R85, RZ, 0x1f, R86 ;  /* 0x0000001fff557819 */ /* 0x000fe20000011456 */
[----:B------:R-:W-:Y:S01]  /*1a1f0*/  IMAD R3, R97, UR5, R3 ;  /* 0x0000000561037c24 */ /* 0x000fe2000f8e0203 */
[----:B------:R-:W-:Y:S01]  /*1a200*/  ULDC.64 UR4, c[0x0][0xb40] ;  /* 0x0002d00000047ab9 */ /* 0x000fe20000000a00 */
[----:B0-----:R-:W-:-:S04]  /*1a210*/  @P4 IMAD.HI.U32 R4, R25, R4, RZ ;  /* 0x0000000419044227 */ /* 0x001fc800078e00ff */
[----:B------:R-:W-:Y:S02]  /*1a220*/  IMAD R0, R0, UR4, RZ ;  /* 0x0000000400007c24 */ /* 0x000fe4000f8e02ff */
[----:B------:R-:W-:Y:S01]  /*1a230*/  IMAD.WIDE.U32 R2, R81, UR4, R2 ;  /* 0x0000000451027c25 */ /* 0x000fe2000f8e0002 */
[----:B-1----:R-:W-:-:S03]  /*1a240*/  @P4 SHF.R.U32.HI R5, RZ, R13, R4 ;  /* 0x0000000dff054219 */ /* 0x002fc60000011604 */
[----:B------:R-:W-:Y:S01]  /*1a250*/  IMAD R7, R81, UR5, R0 ;  /* 0x0000000551077c24 */ /* 0x000fe2000f8e0200 */
[----:B------:R-:W-:Y:S01]  /*1a260*/  SHF.R.S32.HI R0, RZ, 0x1f, R5 ;  /* 0x0000001fff007819 */ /* 0x000fe20000011405 */
[----:B------:R-:W-:Y:S01]  /*1a270*/  ULDC.64 UR4, c[0x0][0xb48] ;  /* 0x0002d20000047ab9 */ /* 0x000fe20000000a00 */
[----:B------:R-:W-:Y:S02]  /*1a280*/  VIADD R4, R16, 0x19c20 ;  /* 0x00019c2010047836 */ /* 0x000fe40000000000 */
[----:B------:R-:W-:Y:S02]  /*1a290*/  IMAD.IADD R3, R3, 0x1, R7 ;  /* 0x0000000103037824 */ /* 0x000fe400078e0207 */
[----:B------:R-:W-:Y:S01]  /*1a2a0*/  IMAD.MOV R7, RZ, RZ, -R5 ;  /* 0x000000ffff077224 */ /* 0x000fe200078e0a05 */
[----:B------:R-:W-:Y:S01]  /*1a2b0*/  PRMT R4, RZ, 0x654, R4 ;  /* 0x00000654ff047816 */ /* 0x000fe20000000004 */
[----:B------:R-:W-:-:S03]  /*1a2c0*/  IMAD.WIDE.U32 R2, R88, UR4, R2 ;  /* 0x0000000458027c25 */ /* 0x000fc6000f8e0002 */
[----:B------:R0:W-:Y:S01]  /*1a2d0*/  SYNCS.ARRIVE.TRANS64.RED.A1T0 RZ, [R4+URZ], RZ ;  /* 0x000000ff04ff79a7 */ /* 0x0001e2000810043f */
[----:B------:R-:W-:Y:S01]  /*1a2e0*/  IMAD R7, R80, R7, R25 ;  /* 0x0000000750077224 */ /* 0x000fe200078e0219 */
[----:B------:R-:W-:Y:S01]  /*1a2f0*/  SHF.R.S32.HI R80, RZ, 0x1f, R23 ;  /* 0x0000001fff507819 */ /* 0x000fe20000011417 */
        /* <DEDUP_REMOVED lines=36> */
[----:B------:R-:W-:Y:S01]  /*1a540*/  SHF.R.S32.HI R94, RZ, 0x1f, R94 ;  /* 0x0000001fff5e7819 */ /* 0x000fe2000001145e */
[----:B0-----:R-:W-:Y:S06]  /*1a550*/  @P0 BRA `(.L_x_10104) ;  /* 0x0000000000c40947 */ /* 0x001fec0003800000 */
[----:B------:R-:W-:Y:S02]  /*1a560*/  ULDC UR4, c[0x0][0xac8] ;  /* 0x0002b20000047ab9 */ /* 0x000fe40000000800 */
[----:B------:R-:W-:Y:S02]  /*1a570*/  ISETP.GE.AND P2, PT, R23, UR4, PT ;  /* 0x0000000417007c0c */ /* 0x000fe4000bf46270 */
[----:B------:R-:W-:Y:S02]  /*1a580*/  ISETP.GE.AND P4, PT, R84, UR4, PT ;  /* 0x0000000454007c0c */ /* 0x000fe4000bf86270 */
[----:B------:R-:W-:Y:S02]  /*1a590*/  ISETP.GE.AND P3, PT, R86, UR4, PT ;  /* 0x0000000456007c0c */ /* 0x000fe4000bf66270 */
[----:B------:R-:W-:-:S07]  /*1a5a0*/  ISETP.GE.AND P0, PT, R88, UR4, PT ;  /* 0x0000000458007c0c */ /* 0x000fce000bf06270 */
[CC--:B-1----:R-:W-:Y:S02]  /*1a5b0*/  @!P2 LEA R4, P1, R23.reuse, R81.reuse, 0x2 ;  /* 0x000000511704a211 */ /* 0x0c2fe400078210ff */
[----:B------:R-:W-:Y:S02]  /*1a5c0*/  @!P4 LEA R6, P6, R84, R81, 0x2 ;  /* 0x000000515406c211 */ /* 0x000fe400078c10ff */
[-C--:B--2---:R-:W-:Y:S02]  /*1a5d0*/  @!P2 LEA.HI.X R5, R23, R31.reuse, R80, 0x2, P1 ;  /* 0x0000001f1705a211 */ /* 0x084fe400008f1450 */
[----:B------:R-:W-:Y:S02]  /*1a5e0*/  ISETP.GE.AND P1, PT, R26, UR4, PT ;  /* 0x000000041a007c0c */ /* 0x000fe4000bf26270 */
[----:B------:R-:W-:Y:S01]  /*1a5f0*/  @!P4 LEA.HI.X R7, R84, R31, R83, 0x2, P6 ;  /* 0x0000001f5407c211 */ /* 0x000fe200030f1453 */
[----:B------:R-:W-:Y:S01]  /*1a600*/  @!P2 ST.E.64 desc[UR42][R4.64], R36 ;  /* 0x000000240400a985 */ /* 0x000fe2000c101b2a */
[----:B------:R-:W-:-:S02]  /*1a610*/  ISETP.GE.AND P2, PT, R24, UR4, PT ;  /* 0x0000000418007c0c */ /* 0x000fc4000bf46270 */
[----:B------:R-:W-:Y:S01]  /*1a620*/  @!P3 LEA R2, P5, R86, R81, 0x2 ;  /* 0x000000515602b211 */ /* 0x000fe200078a10ff */
[----:B------:R-:W-:Y:S01]  /*1a630*/  @!P4 ST.E.64 desc[UR42][R6.64], R38 ;  /* 0x000000260600c985 */ /* 0x000fe2000c101b2a */
        /* <DEDUP_REMOVED lines=8> */
[----:B------:R-:W-:Y:S01]  /*1a6c0*/  @!P0 ST.E.64 desc[UR42][R10.64], R46 ;  /* 0x0000002e0a008985 */ /* 0x000fe2000c101b2a */
[-C--:B------:R-:W-:Y:S02]  /*1a6d0*/  @!P1 LEA.HI.X R15, R26, R31.reuse, R29, 0x2, P5 ;  /* 0x0000001f1a0f9211 */ /* 0x080fe400028f141d */
[----:B------:R-:W-:Y:S02]  /*1a6e0*/  @!P2 LEA.HI.X R13, R24, R31, R25, 0x2, P6 ;  /* 0x0000001f180da211 */ /* 0x000fe400030f1419 */
[----:B------:R-:W-:Y:S01]  /*1a6f0*/  ISETP.GE.AND P0, PT, R95, UR4, PT ;  /* 0x000000045f007c0c */ /* 0x000fe2000bf06270 */
[----:B------:R-:W-:Y:S01]  /*1a700*/  @!P1 ST.E.64 desc[UR42][R14.64], R52 ;  /* 0x000000340e009985 */ /* 0x000fe2000c101b2a */
[----:B------:R-:W-:-:S02]  /*1a710*/  ISETP.GE.AND P5, PT, R93, UR4, PT ;  /* 0x000000045d007c0c */ /* 0x000fc4000bfa6270 */
[C---:B0-----:R-:W-:Y:S01]  /*1a720*/  @!P4 LEA R2, P1, R20.reuse, R81, 0x2 ;  /* 0x000000511402c211 */ /* 0x041fe200078210ff */
[----:B------:R0:W-:Y:S01]  /*1a730*/  @!P2 ST.E.64 desc[UR42][R12.64], R54 ;  /* 0x000000360c00a985 */ /* 0x0001e2000c101b2a */
[----:B------:R-:W-:Y:S02]  /*1a740*/  ISETP.GE.AND P2, PT, R91, UR4, PT ;  /* 0x000000045b007c0c */ /* 0x000fe4000bf46270 */
[----:B------:R-:W-:Y:S02]  /*1a750*/  @!P4 LEA.HI.X R3, R20, R31, R27, 0x2, P1 ;  /* 0x0000001f1403c211 */ /* 0x000fe400008f141b */
[----:B------:R-:W-:Y:S02]  /*1a760*/  ISETP.GE.AND P1, PT, R89, UR4, PT ;  /* 0x0000000459007c0c */ /* 0x000fe4000bf26270 */
[-C--:B------:R-:W-:Y:S01]  /*1a770*/  @!P3 LEA R6, P6, R8, R81.reuse, 0x2 ;  /* 0x000000510806b211 */ /* 0x080fe200078c10ff */
[----:B------:R3:W-:Y:S01]  /*1a780*/  @!P4 ST.E.64 desc[UR42][R2.64], R60 ;  /* 0x0000003c0200c985 */ /* 0x0007e2000c101b2a */
[----:B------:R-:W-:-:S02]  /*1a790*/  @!P0 LEA R4, P4, R95, R81, 0x2 ;  /* 0x000000515f048211 */ /* 0x000fc400078810ff */
[-C--:B------:R-:W-:Y:S02]  /*1a7a0*/  @!P3 LEA.HI.X R7, R8, R31.reuse, R21, 0x2, P6 ;  /* 0x0000001f0807b211 */ /* 0x080fe400030f1415 */
[----:B------:R-:W-:Y:S02]  /*1a7b0*/  @!P0 LEA.HI.X R5, R95, R31, R0, 0x2, P4 ;  /* 0x0000001f5f058211 */ /* 0x000fe400020f1400 */
[-C--:B0-----:R-:W-:Y:S01]  /*1a7c0*/  @!P2 LEA R12, P4, R91, R81.reuse, 0x2 ;  /* 0x000000515b0ca211 */ /* 0x081fe200078810ff */
[----:B------:R3:W-:Y:S01]  /*1a7d0*/  @!P3 ST.E.64 desc[UR42][R6.64], R62 ;  /* 0x0000003e0600b985 */ /* 0x0007e2000c101b2a */
[-C--:B------:R-:W-:Y:S02]  /*1a7e0*/  @!P5 LEA R10, P3, R93, R81.reuse, 0x2 ;  /* 0x000000515d0ad211 */ /* 0x080fe400078610ff */
[----:B------:R-:W-:Y:S01]  /*1a7f0*/  @!P1 LEA R14, P6, R89, R81, 0x2 ;  /* 0x00000051590e9211 */ /* 0x000fe200078c10ff */
[----:B------:R3:W-:Y:S01]  /*1a800*/  @!P0 ST.E.64 desc[UR42][R4.64], R68 ;  /* 0x0000004404008985 */ /* 0x0007e2000c101b2a */
[----:B------:R-:W-:-:S02]  /*1a810*/  @!P5 LEA.HI.X R11, R93, R31, R94, 0x2, P3 ;  /* 0x0000001f5d0bd211 */ /* 0x000fc400018f145e */
[-C--:B------:R-:W-:Y:S02]  /*1a820*/  @!P2 LEA.HI.X R13, R91, R31.reuse, R92, 0x2, P4 ;  /* 0x0000001f5b0da211 */ /* 0x080fe400020f145c */
[----:B------:R-:W-:Y:S01]  /*1a830*/  @!P1 LEA.HI.X R15, R89, R31, R90, 0x2, P6 ;  /* 0x0000001f590f9211 */ /* 0x000fe200030f145a */
[----:B------:R3:W-:Y:S04]  /*1a840*/  @!P5 ST.E.64 desc[UR42][R10.64], R70 ;  /* 0x000000460a00d985 */ /* 0x0007e8000c101b2a */
[----:B------:R3:W-:Y:S04]  /*1a850*/  @!P2 ST.E.64 desc[UR42][R12.64], R76 ;  /* 0x0000004c0c00a985 */ /* 0x0007e8000c101b2a */
[----:B------:R3:W-:Y:S02]  /*1a860*/  @!P1 ST.E.64 desc[UR42][R14.64], R78 ;  /* 0x0000004e0e009985 */ /* 0x0007e4000c101b2a */
.L_x_10104:
[----:B------:R-:W-:Y:S05]  /*1a870*/  BSYNC B1 ;  /* 0x0000000000017941 */ /* 0x000fea0003800000 */
.L_x_10103:
[----:B------:R-:W-:Y:S01]  /*1a880*/  ISETP.GE.AND P0, PT, R9, R82, PT ;  /* 0x000000520900720c */ /* 0x000fe20003f06270 */
[----:B------:R-:W0:Y:S04]  /*1a890*/  SHFL.IDX PT, R30, R30, 0x1, 0x1c1f ;  /* 0x003c1f001e1e7f89 */ /* 0x000e2800000e0000 */
[----:B--2---:R2:W4:Y:S08]  /*1a8a0*/  SHFL.IDX PT, R31, R28, 0x1, 0x1c1f ;  /* 0x003c1f001c1f7f89 */ /* 0x00453000000e0000 */
[----:B--2---:R-:W-:Y:S05]  /*1a8b0*/  @P0 BRA `(.L_x_10102) ;  /* 0x0000000c00840947 */ /* 0x004fea0003800000 */
[----:B------:R-:W-:Y:S02]  /*1a8c0*/  ULDC UR4, c[0x0][0xac8] ;  /* 0x0002b20000047ab9 */ /* 0x000fe40000000800 */
[----:B------:R-:W-:Y:S02]  /*1a8d0*/  ISETP.GE.AND P1, PT, R23, UR4, PT ;  /* 0x0000000417007c0c */ /* 0x000fe4000bf26270 */
[----:B------:R-:W-:Y:S02]  /*1a8e0*/  ISETP.GE.AND P6, PT, R84, UR4, PT ;  /* 0x0000000454007c0c */ /* 0x000fe4000bfc6270 */
[----:B------:R-:W-:Y:S02]  /*1a8f0*/  ISETP.GE.AND P4, PT, R86, UR4, PT ;  /* 0x0000000456007c0c */ /* 0x000fe4000bf86270 */
[----:B------:R-:W-:-:S07]  /*1a900*/  ISETP.GE.AND P3, PT, R88, UR4, PT ;  /* 0x0000000458007c0c */ /* 0x000fce000bf66270 */
[CC--:B---34-:R-:W-:Y:S02]  /*1a910*/  @!P1 LEA R4, P0, R23.reuse, R31.reuse, 0x2 ;  /* 0x0000001f17049211 */ /* 0x0d8fe400078010ff */
[C---:B------:R-:W-:Y:S02]  /*1a920*/  @!P6 LEA R2, P2, R84.reuse, R31, 0x2 ;  /* 0x0000001f5402e211 */ /* 0x040fe400078410ff */
[-C--:B0-----:R-:W-:Y:S02]  /*1a930*/  @!P1 LEA.HI.X R5, R23, R30.reuse, R80, 0x2, P0 ;  /* 0x0000001e17059211 */ /* 0x081fe400000f1450 */
[----:B------:R-:W-:Y:S02]  /*1a940*/  @!P6 LEA.HI.X R3, R84, R30, R83, 0x2, P2 ;  /* 0x0000001e5403e211 */ /* 0x000fe400010f1453 */
[----:B------:R-:W-:Y:S01]  /*1a950*/  ISETP.GE.AND P2, PT, R26, UR4, PT ;  /* 0x000000041a007c0c */ /* 0x000fe2000bf46270 */
[----:B------:R-:W-:Y:S01]  /*1a960*/  @!P1 ST.E.64 desc[UR42][R4.64], R40 ;  /* 0x0000002804009985 */ /* 0x000fe2000c101b2a */
[----:B------:R-:W-:-:S02]  /*1a970*/  ISETP.GE.AND P0, PT, R24, UR4, PT ;  /* 0x0000000418007c0c */ /* 0x000fc4000bf06270 */
[-C--:B------:R-:W-:Y:S01]  /*1a980*/  @!P4 LEA R6, P5, R86, R31.reuse, 0x2 ;  /* 0x0000001f5606c211 */ /* 0x080fe200078a10ff */
[----:B------:R0:W-:Y:S01]  /*1a990*/  @!P6 ST.E.64 desc[UR42][R2.64], R42 ;  /* 0x0000002a0200e985 */ /* 0x0001e2000c101b2a */
[-C--:B------:R-:W-:Y:S02]  /*1a9a0*/  @!P3 LEA R10, P6, R88, R31.reuse, 0x2 ;  /* 0x0000001f580ab211 */ /* 0x080fe400078c10ff */
[----:B------:R-:W-:Y:S02]  /*1a9b0*/  ISETP.GE.AND P1, PT, R20, UR4, PT ;  /* 0x0000000414007c0c */ /* 0x000fe4000bf26270 */
[-C--:B------:R-:W-:Y:S02]  /*1a9c0*/  @!P4 LEA.HI.X R7, R86, R30.reuse, R85, 0x2, P5 ;  /* 0x0000001e5607c211 */ /* 0x080fe400028f1455 */
[----:B------:R-:W-:Y:S02]  /*1a9d0*/  @!P3 LEA.HI.X R11, R88, R30, R87, 0x2, P6 ;  /* 0x0000001e580bb211 */ /* 0x000fe400030f1457 */
[-C--:B------:R-:W-:Y:S01]  /*1a9e0*/  @!P2 LEA R12, P5, R26, R31.reuse, 0x2 ;  /* 0x0000001f1a0ca211 */ /* 0x080fe200078a10ff */
[----:B------:R2:W-:Y:S01]  /*1a9f0*/  @!P4 ST.E.64 desc[UR42][R6.64], R48 ;  /* 0x000000300600c985 */ /* 0x0005e2000c101b2a */
[----:B------:R-:W-:-:S02]  /*1aa00*/  @!P0 LEA R14, P6, R24, R31, 0x2 ;  /* 0x0000001f180e8211 */ /* 0x000fc400078c10ff */
[-C--:B------:R-:W-:Y:S01]  /*1aa10*/  @!P2 LEA.HI.X R13, R26, R30.reuse, R29, 0x2, P5 ;  /* 0x0000001e1a0da211 */ /* 0x080fe200028f141d */
[----:B------:R3:W-:Y:S01]  /*1aa20*/  @!P3 ST.E.64 desc[UR42][R10.64], R50 ;  /* 0x000000320a00b985 */ /* 0x0007e2000c101b2a */
[----:B------:R-:W-:Y:S02]  /*1aa30*/  @!P0 LEA.HI.X R15, R24, R30, R25, 0x2, P6 ;  /* 0x0000001e180f8211 */ /* 0x000fe400030f1419 */
[----:B------:R-:W-:Y:S01]  /*1aa40*/  ISETP.GE.AND P6, PT, R8, UR4, PT ;  /* 0x0000000408007c0c */ /* 0x000fe2000bfc6270 */
[----:B------:R3:W-:Y:S01]  /*1aa50*/  @!P2 ST.E.64 desc[UR42][R12.64], R56 ;  /* 0x000000380c00a985 */ /* 0x0007e2000c101b2a */
[----:B------:R-:W-:Y:S02]  /*1aa60*/  ISETP.GE.AND P4, PT, R95, UR4, PT ;  /* 0x000000045f007c0c */ /* 0x000fe4000bf86270 */
[----:B------:R-:W-:Y:S01]  /*1aa70*/  ISETP.GE.AND P3, PT, R93, UR4, PT ;  /* 0x000000045d007c0c */ /* 0x000fe2000bf66270 */
[----:B------:R3:W-:Y:S01]  /*1aa80*/  @!P0 ST.E.64 desc[UR42][R14.64], R58 ;  /* 0x0000003a0e008985 */ /* 0x0007e2000c101b2a */
[----:B------:R-:W-:-:S02]  /*1aa90*/  ISETP.GE.AND P2, PT, R91, UR4, PT ;  /* 0x000000045b007c0c */ /* 0x000fc4000bf46270 */
[----:B------:R-:W-:-:S04]  /*1aaa0*/  @!P1 LEA R26, P5, R20, R31, 0x2 ;  /* 0x0000001f141a9211 */ /* 0x000fc800078a10ff */
[-C--:B------:R-:W-:Y:S02]  /*1aab0*/  @!P1 LEA.HI.X R27, R20, R30.reuse, R27, 0x2, P5 ;  /* 0x0000001e141b9211 */ /* 0x080fe400028f141b */
[CC--:B0-----:R-:W-:Y:S02]  /*1aac0*/  @!P6 LEA R2, P5, R8.reuse, R31.reuse, 0x2 ;  /* 0x0000001f0802e211 */ /* 0x0c1fe400078a10ff */
[-C--:B------:R-:W-:Y:S01]  /*1aad0*/  @!P4 LEA R4, P0, R95, R31.reuse, 0x2 ;  /* 0x0000001f5f04c211 */ /* 0x080fe200078010ff */
[----:B------:R3:W-:Y:S01]  /*1aae0*/  @!P1 ST.E.64 desc[UR42][R26.64], R64 ;  /* 0x000000401a009985 */ /* 0x0007e2000c101b2a */
[-C--:B------:R-:W-:Y:S02]  /*1aaf0*/  @!P6 LEA.HI.X R3, R8, R30.reuse, R21, 0x2, P5 ;  /* 0x0000001e0803e211 */ /* 0x080fe400028f1415 */
[-C--:B--2---:R-:W-:Y:S02]  /*1ab00*/  @!P3 LEA R6, P1, R93, R31.reuse, 0x2 ;  /* 0x0000001f5d06b211 */ /* 0x084fe400078210ff */
        /* <DEDUP_REMOVED lines=14> */
.L_x_10097:
[----:B------:R-:W2:Y:S01]  /*1abf0*/  LDL R7, [R1+0x5c] ;  /* 0x00005c0001077983 */ /* 0x000ea20000100800 */
[----:B------:R-:W-:Y:S01]  /*1ac00*/  ULDC.64 UR4, c[0x0][0xc08] ;  /* 0x0003020000047ab9 */ /* 0x000fe20000000a00 */
[----:B------:R-:W2:Y:S01]  /*1ac10*/  LDC.64 R2, c[0x0][0xc00] ;  /* 0x00030000ff027b82 */ /* 0x000ea20000000a00 */
[----:B------:R-:W-:Y:S01]  /*1ac20*/  ISETP.NE.U32.AND P0, PT, RZ, UR4, PT ;  /* 0x00000004ff007c0c */ /* 0x000fe2000bf05070 */
[----:B------:R-:W-:Y:S01]  /*1ac30*/  IMAD.MOV.U32 R15, RZ, RZ, RZ ;  /* 0x000000ffff0f7224 */ /* 0x000fe200078e00ff */
[----:B------:R-:W1:Y:S02]  /*1ac40*/  S2R R6, SR_TID.X ;  /* 0x0000000000067919 */ /* 0x000e640000002100 */
[----:B------:R-:W-:Y:S01]  /*1ac50*/  ISETP.NE.AND.EX P1, PT, RZ, UR5, PT, P0 ;  /* 0x00000005ff007c0c */ /* 0x000fe2000bf25300 */
[----:B------:R-:W-:Y:S02]  /*1ac60*/  ULDC.64 UR4, c[0x0][0xc00] ;  /* 0x0003000000047ab9 */ /* 0x000fe40000000a00 */
[----:B------:R-:W-:-:S04]  /*1ac70*/  ISETP.NE.U32.AND P0, PT, RZ, UR4, PT ;  /* 0x00000004ff007c0c */ /* 0x000fc8000bf05070 */
[----:B------:R-:W-:-:S06]  /*1ac80*/  ISETP.NE.AND.EX P0, PT, RZ, UR5, PT, P0 ;  /* 0x00000005ff007c0c */ /* 0x000fcc000bf05300 */
[----:B------:R-:W3:Y:S01]  /*1ac90*/  @P1 LDC.64 R4, c[0x0][0xc08] ;  /* 0x00030200ff041b82 */ /* 0x000ee20000000a00 */
[----:B------:R-:W-:Y:S02]  /*1aca0*/  ULDC UR4, c[0x0][0xa88] ;  /* 0x0002a20000047ab9 */ /* 0x000fe40000000800 */
[----:B------:R-:W-:Y:S02]  /*1acb0*/  IMAD.U32 R0, RZ, RZ, UR4 ;  /* 0x00000004ff007e24 */ /* 0x000fe4000f8e00ff */
[----:B--2---:R-:W-:-:S04]  /*1acc0*/  IMAD.WIDE R2, R7, 0x4, R2 ;  /* 0x0000000407027825 */ /* 0x004fc800078e0202 */
[----:B---3--:R-:W-:Y:S01]  /*1acd0*/  @P1 IMAD.WIDE R4, R7, 0x4, R4 ;  /* 0x0000000407041825 */ /* 0x008fe200078e0204 */
[----:B------:R2:W5:Y:S03]  /*1ace0*/  @P0 LDG.E R15, desc[UR42][R2.64] ;  /* 0x0000002a020f0981 */ /* 0x000566000c1e1900 */
[----:B-1----:R-:W-:Y:S01]  /*1acf0*/  VIADD R30, R6, 0xffffff80 ;  /* 0xffffff80061e7836 */ /* 0x002fe20000000000 */
[----:B------:R2:W5:Y:S01]  /*1ad00*/  @P1 LDG.E R0, desc[UR42][R4.64] ;  /* 0x0000002a04001981 */ /* 0x000562000c1e1900 */
[----:B------:R-:W-:Y:S02]  /*1ad10*/  ISETP.GT.AND P2, PT, R96, 0x1, PT ;  /* 0x000000016000780c */ /* 0x000fe40003f44270 */
[----:B-----5:R-:W-:Y:S02]  /*1ad20*/  SHF.R.S32.HI R24, RZ, 0x1f, R7 ;  /* 0x0000001fff187819 */ /* 0x020fe40000011407 */
[----:B------:R-:W-:Y:S01]  /*1ad30*/  ISETP.GT.AND P3, PT, R30, 0xbf, PT ;  /* 0x000000bf1e00780c */ /* 0x000fe20003f64270 */
[----:B------:R-:W-:-:S12]  /*1ad40*/  @P1 BRA `(.L_x_10105) ;  /* 0x0000000000101947 */ /* 0x000fd80003800000 */
[----:B------:R-:W-:Y:S05]  /*1ad50*/  @!P0 BRA `(.L_x_10105) ;  /* 0x00000000000c8947 */ /* 0x000fea0003800000 */
[----:B--2---:R-:W2:Y:S04]  /*1ad60*/  LDG.E R5, desc[UR42][R2.64] ;  /* 0x0000002a02057981 */ /* 0x004ea8000c1e1900 */
[----:B------:R-:W2:Y:S02]  /*1ad70*/  LDG.E R0, desc[UR42][R2.64+0x4] ;  /* 0x0000042a02007981 */ /* 0x000ea4000c1e1900 */
[----:B--2---:R-:W-:-:S07]  /*1ad80*/  IMAD.IADD R0, R0, 0x1, -R5 ;  /* 0x0000000100007824 */ /* 0x004fce00078e0a05 */
.L_x_10105:
[----:B------:R-:W-:Y:S01]  /*1ad90*/  BSSY B1, `(.L_x_10106) ;  /* 0x0000038000017945 */ /* 0x000fe20003800000 */
[----:B------:R-:W-:Y:S02]  /*1ada0*/  SEL R25, R7, RZ, !P0 ;  /* 0x000000ff07197207 */ /* 0x000fe40004000000 */
[----:B------:R-:W-:Y:S02]  /*1adb0*/  SEL R24, R24, RZ, !P0 ;  /* 0x000000ff18187207 */ /* 0x000fe40004000000 */
[----:B------:R-:W-:Y:S01]  /*1adc0*/  SHF.R.S32.HI R20, RZ, 0x1f, R15 ;  /* 0x0000001fff147819 */ /* 0x000fe2000001140f */
[----:B------:R-:W-:Y:S06]  /*1add0*/  @P3 BRA `(.L_x_10107) ;  /* 0x0000000000cc3947 */ /* 0x000fec0003800000 */
[----:B--2---:R-:W2:Y:S01]  /*1ade0*/  LDL R3, [R1+0xc] ;  /* 0x00000c0001037983 */ /* 0x004ea20000100800 */
[----:B------:R-:W1:Y:S02]  /*1adf0*/  LDC R29, c[0x0][0xbe8] ;  /* 0x0002fa00ff1d7b82 */ /* 0x000e640000000800 */
[----:B-1----:R-:W-:Y:S01]  /*1ae00*/  IMAD R2, R0, R29, RZ ;  /* 0x0000001d00027224 */ /* 0x002fe200078e02ff */
[----:B--2---:R-:W-:-:S04]  /*1ae10*/  IADD3 R27, R3, -0x80, R6 ;  /* 0xffffff80031b7810 */ /* 0x004fc80007ffe006 */
        /* <DEDUP_REMOVED lines=9> */
[----:B------:R-:W1:Y:S08]  /*1aeb0*/  LDC.64 R2, c[0x0][0xba8] ;  /* 0x0002ea00ff027b82 */ /* 0x000e700000000a00 */
        /* <DEDUP_REMOVED lines=11> */
[----:B0-----:R-:W-:Y:S01]  /*1af70*/  @P0 SHF.R.U32.HI R21, RZ, R33, R14 ;  /* 0x00000021ff150219 */ /* 0x001fe2000001160e */
        /* <DEDUP_REMOVED lines=8> */
[----:B------:R-:W-:-:S04]  /*1b000*/  IMAD.WIDE.U32 R6, R10, R33, RZ ;  /* 0x000000210a067225 */ /* 0x000fc800078e00ff */
[----:B------:R-:W-:Y:S02]  /*1b010*/  IMAD R11, R11, R33, RZ ;  /* 0x000000210b0b7224 */ /* 0x000fe400078e02ff */
[----:B------:R-:W-:Y:S01]  /*1b020*/  IMAD R9, R29, R8, R27 ;  /* 0x000000081d097224 */ /* 0x000fe200078e021b */
[----:B------:R-:W-:Y:S01]  /*1b030*/  IADD3.X R8, R14, R13, R20, P0, P1 ;  /* 0x0000000d0e087210 */ /* 0x000fe200007e2414 */
[----:B------:R-:W-:Y:S01]  /*1b040*/  IMAD.IADD R7, R11, 0x1, R7 ;  /* 0x000000010b077824 */ /* 0x000fe200078e0207 */
[----:B------:R-:W-:Y:S01]  /*1b050*/  IADD3 R6, P0, P1, R21, R12, R6 ;  /* 0x0000000c15067210 */ /* 0x000fe2000791e006 */
[----:B------:R-:W-:Y:S01]  /*1b060*/  IMAD R5, R5, R9, RZ ;  /* 0x0000000905057224 */ /* 0x000fe200078e02ff */
[----:B------:R-:W-:Y:S02]  /*1b070*/  SHF.R.S32.HI R21, RZ, 0x1f, R21 ;  /* 0x0000001fff157819 */ /* 0x000fe40000011415 */
[----:B------:R-:W-:Y:S02]  /*1b080*/  SHF.R.S32.HI R11, RZ, 0x1f, R9 ;  /* 0x0000001fff0b7819 */ /* 0x000fe40000011409 */
[----:B------:R-:W-:-:S03]  /*1b090*/  IADD3.X R7, R21, R8, R7, P0, P1 ;  /* 0x0000000815077210 */ /* 0x000fc600007e2407 */
[C---:B------:R-:W-:Y:S02]  /*1b0a0*/  IMAD R11, R4.reuse, R11, R5 ;  /* 0x0000000b040b7224 */ /* 0x040fe400078e0205 */
[----:B------:R-:W-:-:S04]  /*1b0b0*/  IMAD.WIDE.U32 R4, R4, R9, R6 ;  /* 0x0000000904047225 */ /* 0x000fc800078e0006 */
[----:B------:R-:W-:Y:S01]  /*1b0c0*/  IMAD.IADD R5, R5, 0x1, R11 ;  /* 0x0000000105057824 */ /* 0x000fe200078e020b */
[----:B-1----:R-:W-:-:S04]  /*1b0d0*/  LEA R2, P0, R4, R2, 0x2 ;  /* 0x0000000204027211 */ /* 0x002fc800078010ff */
[----:B----4-:R-:W-:Y:S01]  /*1b0e0*/  LEA.HI.X R3, R4, R3, R5, 0x2, P0 ;  /* 0x0000000304037211 */ /* 0x010fe200000f1405 */
[----:B------:R-:W-:-:S05]  /*1b0f0*/  IMAD.MOV.U32 R5, RZ, RZ, -0x800000 ;  /* 0xff800000ff057424 */ /* 0x000fca00078e00ff */
[----:B------:R1:W-:Y:S03]  /*1b100*/  STG.E desc[UR42][R2.64], R5 ;  /* 0x0000000502007986 */ /* 0x0003e6000c10192a */
.L_x_10107:
[----:B------:R-:W-:Y:S05]  /*1b110*/  BSYNC B1 ;  /* 0x0000000000017941 */ /* 0x000fea0003800000 */
.L_x_10106:
[----:B------:R-:W-:Y:S05]  /*1b120*/  @P2 BRA `(.L_x_10102) ;  /* 0x0000000400682947 */ /* 0x000fea0003800000 */
[----:B------:R-:W3:Y:S01]  /*1b130*/  LDL.LU R28, [R1+0x3c] ;  /* 0x00003c00011c7983 */ /* 0x000ee20000300800 */
[----:B------:R-:W4:Y:S01]  /*1b140*/  LDC R11, c[0x0][0xbe8] ;  /* 0x0002fa00ff0b7b82 */ /* 0x000f220000000800 */
[--C-:B--2---:R-:W-:Y:S01]  /*1b150*/  SHF.R.S32.HI R4, RZ, 0x1f, R30.reuse ;  /* 0x0000001fff047819 */ /* 0x104fe2000001141e */
        /* <DEDUP_REMOVED lines=8> */
[----:B------:R-:W2:Y:S01]  /*1b1e0*/  LDL.LU R13, [R1+0xc] ;  /* 0x00000c00010d7983 */ /* 0x000ea20000300800 */
[----:B----4-:R-:W-:Y:S01]  /*1b1f0*/  ISETP.NE.AND P0, PT, R11, 0x1, PT ;  /* 0x000000010b00780c */ /* 0x010fe20003f05270 */
[----:B-1----:R-:W-:Y:S01]  /*1b200*/  IMAD R2, R20, UR4, RZ ;  /* 0x0000000414027c24 */ /* 0x002fe2000f8e02ff */
        /* <DEDUP_REMOVED lines=10> */
[----:B------:R-:W1:Y:S01]  /*1b2b0*/  @P0 LDC R7, c[0x0][0xbec] ;  /* 0x0002fb00ff070b82 */ /* 0x000e620000000800 */
[----:B------:R-:W-:Y:S02]  /*1b2c0*/  IMAD.IADD R3, R3, 0x1, R5 ;  /* 0x0000000103037824 */ /* 0x000fe400078e0205 */
[----:B------:R-:W-:-:S05]  /*1b2d0*/  IMAD R4, R4, 0x60, R12 ;  /* 0x0000006004047824 */ /* 0x000fca00078e020c */
[----:B------:R-:W4:Y:S01]  /*1b2e0*/  @P0 LDC R9, c[0x0][0xbf0] ;  /* 0x0002fc00ff090b82 */ /* 0x000f220000000800 */
[----:B---3--:R-:W-:-:S04]  /*1b2f0*/  IMAD.WIDE.U32 R2, R28, UR4, R2 ;  /* 0x000000041c027c25 */ /* 0x008fc8000f8e0002 */
[----:B------:R-:W-:Y:S01]  /*1b300*/  IMAD R3, R28, UR5, R3 ;  /* 0x000000051c037c24 */ /* 0x000fe2000f8e0203 */
[----:B------:R-:W-:Y:S01]  /*1b310*/  ULDC.64 UR4, c[0x0][0xae0] ;  /* 0x0002b80000047ab9 */ /* 0x000fe20000000a00 */
[----:B------:R-:W-:-:S04]  /*1b320*/  IMAD.WIDE.U32 R2, R25, UR6, R2 ;  /* 0x0000000619027c25 */ /* 0x000fc8000f8e0002 */
[----:B--2---:R-:W-:-:S04]  /*1b330*/  IMAD.IADD R8, R13, 0x1, R4 ;  /* 0x000000010d087824 */ /* 0x004fc800078e0204 */
[----:B-1----:R-:W-:-:S04]  /*1b340*/  @P0 IMAD.HI.U32 R4, R8, R7, RZ ;  /* 0x0000000708040227 */ /* 0x002fc800078e00ff */
[----:B------:R-:W-:Y:S01]  /*1b350*/  IMAD.MOV.U32 R5, RZ, RZ, R8 ;  /* 0x000000ffff057224 */ /* 0x000fe200078e0008 */
[----:B----4-:R-:W-:Y:S01]  /*1b360*/  @P0 SHF.R.U32.HI R5, RZ, R9, R4 ;  /* 0x00000009ff050219 */ /* 0x010fe20000011604 */
        /* <DEDUP_REMOVED lines=13> */
[----:B------:R-:W-:Y:S02]  /*1b440*/  IMAD.IADD R0, R12, 0x1, R13 ;  /* 0x000000010c007824 */ /* 0x000fe400078e020d */
[----:B------:R-:W-:-:S02]  /*1b450*/  IMAD R5, R7, UR5, R4 ;  /* 0x0000000507057c24 */ /* 0x000fc4000f8e0204 */
[----:B------:R-:W-:Y:S01]  /*1b460*/  IMAD.WIDE.U32 R2, R7, UR4, R2 ;  /* 0x0000000407027c25 */ /* 0x000fe2000f8e0002 */
[----:B------:R-:W-:Y:S01]  /*1b470*/  ISETP.GE.AND P0, PT, R0, R11, PT ;  /* 0x0000000b0000720c */ /* 0x000fe20003f06270 */
[----:B------:R-:W-:Y:S02]  /*1b480*/  ULDC.64 UR4, c[0x0][0xa80] ;  /* 0x0002a00000047ab9 */ /* 0x000fe40000000a00 */
[----:B------:R-:W-:Y:S01]  /*1b490*/  IMAD.IADD R3, R3, 0x1, R5 ;  /* 0x0000000103037824 */ /* 0x000fe200078e0205 */
[----:B------:R-:W-:-:S04]  /*1b4a0*/  LEA R4, P1, R2, UR4, 0x1 ;  /* 0x0000000402047c11 */ /* 0x000fc8000f8208ff */
[----:B------:R-:W-:Y:S02]  /*1b4b0*/  LEA.HI.X R5, R2, UR5, R3, 0x1, P1 ;  /* 0x0000000502057c11 */ /* 0x000fe400088f0c03 */
[----:B------:R1:W2:Y:S04]  /*1b4c0*/  SHFL.IDX PT, R2, R4, RZ, 0x1c1f ;  /* 0x001c1fff04027589 */ /* 0x0002a800000e0000 */
[----:B------:R1:W3:Y:S01]  /*1b4d0*/  SHFL.IDX PT, R3, R5, RZ, 0x1c1f ;  /* 0x001c1fff05037589 */ /* 0x0002e200000e0000 */
[----:B------:R-:W-:Y:S05]  /*1b4e0*/  @P0 BRA `(.L_x_10109) ;  /* 0x0000000000300947 */ /* 0x000fea0003800000 */
[----:B------:R-:W-:Y:S02]  /*1b4f0*/  ULDC UR4, c[0x0][0xac8] ;  /* 0x0002b20000047ab9 */ /* 0x000fe40000000800 */
[----:B-----5:R-:W-:Y:S02]  /*1b500*/  ISETP.GE.AND P3, PT, R21, UR4, PT ;  /* 0x0000000415007c0c */ /* 0x020fe4000bf66270 */
[----:B------:R-:W-:Y:S02]  /*1b510*/  ISETP.GE.AND P4, PT, R10, UR4, PT ;  /* 0x000000040a007c0c */ /* 0x000fe4000bf86270 */
[----:B------:R-:W-:-:S09]  /*1b520*/  ISETP.GE.AND P2, PT, R27, UR4, PT ;  /* 0x000000041b007c0c */ /* 0x000fd2000bf46270 */
[-C--:B--2---:R-:W-:Y:S02]  /*1b530*/  @!P3 LEA R8, P0, R21, R2.reuse, 0x1 ;  /* 0x000000021508b211 */ /* 0x084fe400078008ff */
[C---:B------:R-:W-:Y:S02]  /*1b540*/  @!P4 LEA R12, P1, R10.reuse, R2, 0x1 ;  /* 0x000000020a0cc211 */ /* 0x040fe400078208ff */
[----:B---3--:R-:W-:Y:S01]  /*1b550*/  @!P2 IMAD.WIDE R6, R27, 0x2, R2 ;  /* 0x000000021b06a825 */ /* 0x008fe200078e0202 */
[-C--:B------:R-:W-:Y:S02]  /*1b560*/  @!P3 LEA.HI.X R9, R21, R3.reuse, R26, 0x1, P0 ;  /* 0x000000031509b211 */ /* 0x080fe400000f0c1a */
[----:B------:R-:W-:Y:S02]  /*1b570*/  @!P4 LEA.HI.X R13, R10, R3, R14, 0x1, P1 ;  /* 0x000000030a0dc211 */ /* 0x000fe400008f0c0e */
[----:B------:R4:W-:Y:S04]  /*1b580*/  @!P2 ST.E.128 desc[UR42][R6.64], RZ ;  /* 0x000000ff0600a985 */ /* 0x0009e8000c101d2a */
[----:B------:R4:W-:Y:S04]  /*1b590*/  @!P3 ST.E.128 desc[UR42][R8.64], RZ ;  /* 0x000000ff0800b985 */ /* 0x0009e8000c101d2a */
[----:B------:R4:W-:Y:S02]  /*1b5a0*/  @!P4 ST.E.128 desc[UR42][R12.64], RZ ;  /* 0x000000ff0c00c985 */ /* 0x0009e4000c101d2a */
.L_x_10109:
[----:B------:R-:W-:Y:S05]  /*1b5b0*/  BSYNC B1 ;  /* 0x0000000000017941 */ /* 0x000fea0003800000 */
.L_x_10108:
[----:B------:R-:W-:Y:S01]  /*1b5c0*/  VIADD R0, R0, 0x60 ;  /* 0x0000006000007836 */ /* 0x000fe20000000000 */
[----:B---3--:R3:W0:Y:S04]  /*1b5d0*/  SHFL.IDX PT, R3, R5, 0x1, 0x1c1f ;  /* 0x003c1f0005037f89 */ /* 0x00862800000e0000 */
[----:B------:R-:W-:Y:S01]  /*1b5e0*/  ISETP.GE.AND P0, PT, R0, R11, PT ;  /* 0x0000000b0000720c */ /* 0x000fe20003f06270 */
[----:B--2---:R3:W2:-:S12]  /*1b5f0*/  SHFL.IDX PT, R2, R4, 0x1, 0x1c1f ;  /* 0x003c1f0004027f89 */ /* 0x00469800000e0000 */
[----:B---3--:R-:W-:Y:S05]  /*1b600*/  @P0 BRA `(.L_x_10102) ;  /* 0x0000000000300947 */ /* 0x008fea0003800000 */
[----:B------:R-:W-:Y:S02]  /*1b610*/  ULDC UR4, c[0x0][0xac8] ;  /* 0x0002b20000047ab9 */ /* 0x000fe40000000800 */
[----:B-----5:R-:W-:Y:S02]  /*1b620*/  ISETP.GE.AND P3, PT, R21, UR4, PT ;  /* 0x0000000415007c0c */ /* 0x020fe4000bf66270 */
[----:B------:R-:W-:Y:S02]  /*1b630*/  ISETP.GE.AND P4, PT, R10, UR4, PT ;  /* 0x000000040a007c0c */ /* 0x000fe4000bf86270 */
[----:B------:R-:W-:-:S09]  /*1b640*/  ISETP.GE.AND P2, PT, R27, UR4, PT ;  /* 0x000000041b007c0c */ /* 0x000fd2000bf46270 */
[-C--:B--2-4-:R-:W-:Y:S02]  /*1b650*/  @!P3 LEA R6, P0, R21, R2.reuse, 0x1 ;  /* 0x000000021506b211 */ /* 0x094fe400078008ff */
[C---:B------:R-:W-:Y:S02]  /*1b660*/  @!P4 LEA R8, P1, R10.reuse, R2, 0x1 ;  /* 0x000000020a08c211 */ /* 0x040fe400078208ff */
[----:B01----:R-:W-:Y:S01]  /*1b670*/  @!P2 IMAD.WIDE R4, R27, 0x2, R2 ;  /* 0x000000021b04a825 */ /* 0x003fe200078e0202 */
[-C--:B------:R-:W-:Y:S02]  /*1b680*/  @!P3 LEA.HI.X R7, R21, R3.reuse, R26, 0x1, P0 ;  /* 0x000000031507b211 */ /* 0x080fe400000f0c1a */
[----:B------:R-:W-:Y:S02]  /*1b690*/  @!P4 LEA.HI.X R9, R10, R3, R14, 0x1, P1 ;  /* 0x000000030a09c211 */ /* 0x000fe400008f0c0e */
[----:B------:R3:W-:Y:S04]  /*1b6a0*/  @!P2 ST.E.128 desc[UR42][R4.64], RZ ;  /* 0x000000ff0400a985 */ /* 0x0007e8000c101d2a */
[----:B------:R3:W-:Y:S04]  /*1b6b0*/  @!P3 ST.E.128 desc[UR42][R6.64], RZ ;  /* 0x000000ff0600b985 */ /* 0x0007e8000c101d2a */
[----:B------:R3:W-:Y:S02]  /*1b6c0*/  @!P4 ST.E.128 desc[UR42][R8.64], RZ ;  /* 0x000000ff0800c985 */ /* 0x0007e4000c101d2a */
.L_x_10102:
[----:B------:R-:W-:Y:S05]  /*1b6d0*/  BSYNC B0 ;  /* 0x0000000000007941 */ /* 0x000fea0003800000 */
.L_x_10096:
[----:B0-----:R-:W2:Y:S01]  /*1b6e0*/  LDL R0, [R1+0x4c] ;  /* 0x00004c0001007983 */ /* 0x001ea20000100800 */
[----:B------:R-:W-:Y:S02]  /*1b6f0*/  ULDC UR4, c[0x0][0xc3c] ;  /* 0x00030f0000047ab9 */ /* 0x000fe40000000800 */
[----:B--2---:R-:W-:-:S13]  /*1b700*/  ISETP.GE.AND P0, PT, R0, UR4, PT ;  /* 0x0000000400007c0c */ /* 0x004fda000bf06270 */
[----:B------:R-:W-:Y:S05]  /*1b710*/  @!P0 BRA `(.L_x_10110) ;  /* 0xfffffe5800b88947 */ /* 0x000fea000383ffff */
[----:B------:R-:W-:Y:S05]  /*1b720*/  BRA `(.L_x_9911) ;  /* 0x0000008000847947 */ /* 0x000fea0003800000 */
.L_x_9909:
        /* <DEDUP_REMOVED lines=13> */
[----:B------:R-:W0:Y:S01]  /*1b800*/  LDS.128 R24, [UR4+0x19cd0] ;  /* 0x019cd004ff187984 */ /* 0x000e220008000c00 */
[----:B------:R-:W-:Y:S06]  /*1b810*/  BAR.ARV 0x4, 0x200 ;  /* 0x0108000000007b1d */ /* 0x000fec0000002000 */
[----:B------:R-:W-:Y:S05]  /*1b820*/  BRA `(.L_x_10112) ;  /* 0x0000000c008c7947 */ /* 0x000fea0003800000 */
.L_x_10111:
[----:B------:R-:W0:Y:S01]  /*1b830*/  S2R R0, SR_TID.X ;  /* 0x0000000000007919 */ /* 0x000e220000002100 */
[----:B------:R-:W-:Y:S01]  /*1b840*/  ULDC UR4, c[0x0][0xc3c] ;  /* 0x00030f0000047ab9 */ /* 0x000fe20000000800 */
[----:B------:R-:W-:Y:S01]  /*1b850*/  IMAD.MOV.U32 R8, RZ, RZ, RZ ;  /* 0x000000ffff087224 */ /* 0x000fe200078e00ff */
        /* <DEDUP_REMOVED lines=8> */
[----:B------:R-:W3:Y:S01]  /*1b8e0*/  @!P1 LDG.E R25, desc[UR42][R4.64] ;  /* 0x0000002a04199981 */ /* 0x000ee2000c1e1900 */
[----:B--2---:R-:W-:-:S05]  /*1b8f0*/  @!P1 IMAD.WIDE.U32 R2, R0, 0x4, R2 ;  /* 0x0000000400029825 */ /* 0x004fca00078e0002 */
        /* <DEDUP_REMOVED lines=25> */
[----:B-1----:R-:W-:Y:S01]  /*1ba90*/  ISETP.GT.AND P6, PT, R7, UR6, PT ;  /* 0x0000000607007c0c */ /* 0x002fe2000bfc4270 */
[----:B------:R-:W-:-:S12]  /*1baa0*/  IMAD.MOV.U32 R4, RZ, RZ, R7 ;  /* 0x000000ffff047224 */ /* 0x000fd800078e0007 */
[----:B------:R-:W-:Y:S05]  /*1bab0*/  @P6 BRA `(.L_x_10113) ;  /* 0x0000000000a06947 */ /* 0x000fea0003800000 */
[----:B------:R-:W-:Y:S01]  /*1bac0*/  IMAD.MOV.U32 R7, RZ, RZ, R4 ;  /* 0x000000ffff077224 */ /* 0x000fe200078e0004 */
[----:B------:R-:W-:Y:S01]  /*1bad0*/  UMOV UR4, URZ ;  /* 0x0000003f00047c82 */ /* 0x000fe20008000000 */
[----:B------:R-:W-:-:S05]  /*1bae0*/  ULDC UR5, c[0x0][0xc38] ;  /* 0x00030e0000057ab9 */ /* 0x000fca0000000800 */
.L_x_10115:
        /* <DEDUP_REMOVED lines=37> */
.L_x_10113:
        /* <DEDUP_REMOVED lines=8> */
[----:B------:R1:W2:Y:S01]  /*1bdc0*/  SHFL.IDX PT, R25, R25, R27, 0x1f ;  /* 0x00001f1b19197589 */ /* 0x0002a200000e0000 */
[----:B0-----:R-:W-:-:S07]  /*1bdd0*/  ISETP.NE.AND P1, PT, R8, 0x1, PT ;  /* 0x000000010800780c */ /* 0x001fce0003f25270 */
[----:B-1----:R-:W-:Y:S06]  /*1bde0*/  @!P0 BRA `(.L_x_10116) ;  /* 0x0000000000088947 */ /* 0x002fec0003800000 */
[----:B------:R-:W-:-:S05]  /*1bdf0*/  VIADD R3, R27, 0xffffffff ;  /* 0xffffffff1b037836 */ /* 0x000fca0000000000 */
[----:B------:R0:W1:Y:S02]  /*1be00*/  SHFL.IDX PT, R24, R2, R3, 0x1f ;  /* 0x00001f0302187589 */ /* 0x00006400000e0000 */
.L_x_10116:
[----:B-1----:R-:W-:Y:S02]  /*1be10*/  IMAD R24, R24, UR5, R5 ;  /* 0x0000000518187c24 */ /* 0x002fe4000f8e0205 */
[----:B------:R-:W-:-:S03]  /*1be20*/  VIADD R27, R27, UR4 ;  /* 0x000000041b1b7c36 */ /* 0x000fc60008000000 */
[----:B------:R-:W-:Y:S01]  /*1be30*/  IADD3 R4, -R24, UR6, RZ ;  /* 0x0000000618047c10 */ /* 0x000fe2000fffe1ff */
[----:B------:R-:W-:Y:S06]  /*1be40*/  @!P1 BRA `(.L_x_10117) ;  /* 0x0000000000e49947 */ /* 0x000fec0003800000 */
[-C--:B--2---:R-:W-:Y:S02]  /*1be50*/  IABS R7, R25.reuse ;  /* 0x0000001900077213 */ /* 0x084fe40000000000 */
[----:B------:R-:W-:Y:S02]  /*1be60*/  IABS R5, R8 ;  /* 0x0000000800057213 */ /* 0x000fe40000000000 */
[----:B------:R-:W1:Y:S08]  /*1be70*/  I2F.RP R9, R7 ;  /* 0x0000000700097306 */ /* 0x000e700000209400 */
[----:B-1----:R-:W0:Y:S02]  /*1be80*/  MUFU.RCP R9, R9 ;  /* 0x0000000900097308 */ /* 0x002e240000001000 */
[----:B0-----:R-:W-:Y:S01]  /*1be90*/  VIADD R2, R9, 0xffffffe ;  /* 0x0ffffffe09027836 */ /* 0x001fe20000000000 */
[----:B------:R-:W-:-:S05]  /*1bea0*/  IABS R9, R25 ;  /* 0x0000001900097213 */ /* 0x000fca0000000000 */
[----:B------:R0:W1:Y:S01]  /*1beb0*/  F2I.FTZ.U32.TRUNC.NTZ R3, R2 ;  /* 0x0000000200037305 */ /* 0x000062000021f000 */
[----:B------:R-:W-:Y:S02]  /*1bec0*/  IMAD.MOV R9, RZ, RZ, -R9 ;  /* 0x000000ffff097224 */ /* 0x000fe400078e0a09 */
[----:B0-----:R-:W-:Y:S02]  /*1bed0*/  IMAD.MOV.U32 R2, RZ, RZ, RZ ;  /* 0x000000ffff027224 */ /* 0x001fe400078e00ff */
[----:B-1----:R-:W-:-:S04]  /*1bee0*/  IMAD.MOV R10, RZ, RZ, -R3 ;  /* 0x000000ffff0a7224 */ /* 0x002fc800078e0a03 */
[----:B------:R-:W-:Y:S01]  /*1bef0*/  IMAD R11, R10, R7, RZ ;  /* 0x000000070a0b7224 */ /* 0x000fe200078e02ff */
[----:B------:R-:W-:-:S03]  /*1bf00*/  IABS R10, R4 ;  /* 0x00000004000a7213 */ /* 0x000fc60000000000 */
[----:B------:R-:W-:Y:S02]  /*1bf10*/  IMAD.HI.U32 R3, R3, R11, R2 ;  /* 0x0000000b03037227 */ /* 0x000fe400078e0002 */
[----:B------:R-:W0:Y:S04]  /*1bf20*/  I2F.RP R11, R5 ;  /* 0x00000005000b7306 */ /* 0x000e280000209400 */
[----:B------:R-:W-:-:S04]  /*1bf30*/  IMAD.HI.U32 R2, R3, R10, RZ ;  /* 0x0000000a03027227 */ /* 0x000fc800078e00ff */
[----:B------:R-:W-:-:S05]  /*1bf40*/  IMAD R10, R2, R9, R10 ;  /* 0x00000009020a7224 */ /* 0x000fca00078e020a */
        /* <DEDUP_REMOVED lines=14> */
[----:B0-----:R-:W-:-:S04]  /*1c030*/  IMAD.MOV R9, RZ, RZ, -R3 ;  /* 0x000000ffff097224 */ /* 0x001fc800078e0a03 */
[----:B------:R-:W-:-:S04]  /*1c040*/  IMAD.MOV.U32 R2, RZ, RZ, R9 ;  /* 0x000000ffff027224 */ /* 0x000fc800078e0009 */
[----:B------:R-:W-:Y:S02]  /*1c050*/  IMAD R9, R2, R5, RZ ;  /* 0x0000000502097224 */ /* 0x000fe400078e02ff */
[----:B------:R-:W-:-:S04]  /*1c060*/  IMAD.MOV.U32 R2, RZ, RZ, RZ ;  /* 0x000000ffff027224 */ /* 0x000fc800078e00ff */
[----:B------:R-:W-:Y:S01]  /*1c070*/  IMAD.HI.U32 R2, R3, R9, R2 ;  /* 0x0000000903027227 */ /* 0x000fe200078e0002 */
[----:B------:R-:W-:Y:S02]  /*1c080*/  IABS R9, R8 ;  /* 0x0000000800097213 */ /* 0x000fe40000000000 */
[----:B------:R-:W-:-:S03]  /*1c090*/  IABS R3, R7 ;  /* 0x0000000700037213 */ /* 0x000fc60000000000 */
[----:B------:R-:W-:Y:S02]  /*1c0a0*/  IMAD.MOV R10, RZ, RZ, -R9 ;  /* 0x000000ffff0a7224 */ /* 0x000fe400078e0a09 */
[----:B------:R-:W-:-:S04]  /*1c0b0*/  IMAD.HI.U32 R2, R2, R3, RZ ;  /* 0x0000000302027227 */ /* 0x000fc800078e00ff */
[----:B------:R-:W-:Y:S01]  /*1c0c0*/  IMAD R10, R2, R10, R3 ;  /* 0x0000000a020a7224 */ /* 0x000fe200078e0203 */
[----:B------:R-:W-:-:S04]  /*1c0d0*/  LOP3.LUT R3, R7, R8, RZ, 0x3c, !PT ;  /* 0x0000000807037212 */ /* 0x000fc800078e3cff */
[----:B------:R-:W-:Y:S02]  /*1c0e0*/  ISETP.GT.U32.AND P1, PT, R5, R10, PT ;  /* 0x0000000a0500720c */ /* 0x000fe40003f24070 */
[----:B------:R-:W-:Y:S01]  /*1c0f0*/  ISETP.GE.AND P2, PT, R3, RZ, PT ;  /* 0x000000ff0300720c */ /* 0x000fe20003f46270 */
[----:B------:R-:W-:-:S10]  /*1c100*/  IMAD.MOV R3, RZ, RZ, -R7 ;  /* 0x000000ffff037224 */ /* 0x000fd400078e0a07 */
[----:B------:R-:W-:Y:S02]  /*1c110*/  @!P1 IMAD.IADD R10, R10, 0x1, -R5 ;  /* 0x000000010a0a9824 */ /* 0x000fe400078e0a05 */
[----:B------:R-:W-:Y:S01]  /*1c120*/  @!P1 VIADD R2, R2, 0x1 ;  /* 0x0000000102029836 */ /* 0x000fe20000000000 */
[----:B------:R-:W-:Y:S02]  /*1c130*/  ISETP.NE.AND P1, PT, R8, RZ, PT ;  /* 0x000000ff0800720c */ /* 0x000fe40003f25270 */
[----:B------:R-:W-:-:S13]  /*1c140*/  ISETP.GE.U32.AND P0, PT, R10, R5, PT ;  /* 0x000000050a00720c */ /* 0x000fda0003f06070 */
[----:B------:R-:W-:-:S04]  /*1c150*/  @P0 VIADD R2, R2, 0x1 ;  /* 0x0000000102020836 */ /* 0x000fc80000000000 */
[----:B------:R-:W-:Y:S01]  /*1c160*/  @!P2 IMAD.MOV R2, RZ, RZ, -R2 ;  /* 0x000000ffff02a224 */ /* 0x000fe200078e0a02 */
[----:B------:R-:W-:-:S05]  /*1c170*/  @!P1 LOP3.LUT R2, RZ, R8, RZ, 0x33, !PT ;  /* 0x00000008ff029212 */ /* 0x000fca00078e33ff */
[----:B------:R-:W-:-:S04]  /*1c180*/  IMAD.MOV R5, RZ, RZ, -R2 ;  /* 0x000000ffff057224 */ /* 0x000fc800078e0a02 */
[C---:B------:R-:W-:Y:S02]  /*1c190*/  IMAD R7, R8.reuse, R5, R7 ;  /* 0x0000000508077224 */ /* 0x040fe400078e0207 */
[----:B------:R-:W-:Y:S02]  /*1c1a0*/  IMAD R8, R8, 0x1000000, R2 ;  /* 0x0100000008087824 */ /* 0x000fe400078e0202 */
[----:B------:R-:W-:Y:S02]  /*1c1b0*/  IMAD R2, R25, R3, R4 ;  /* 0x0000000319027224 */ /* 0x000fe400078e0204 */
[----:B------:R-:W-:Y:S01]  /*1c1c0*/  IMAD R26, R7, 0x10000, R8 ;  /* 0x00010000071a7824 */ /* 0x000fe200078e0208 */
[----:B------:R-:W-:Y:S06]  /*1c1d0*/  BRA `(.L_x_10118) ;  /* 0x0000000000f07947 */ /* 0x000fec0003800000 */
.L_x_10117:
[----:B0-----:R-:W0:Y:S02]  /*1c1e0*/  LDC.64 R2, c[0x0][0xc90] ;  /* 0x00032400ff027b82 */ /* 0x001e240000000a00 */
        /* <DEDUP_REMOVED lines=32> */
[----:B------:R-:W-:Y:S02]  /*1c3f0*/  VIADDMNMX R8, R3, UR5, R8, PT ;  /* 0x0000000503087c46 */ /* 0x000fe4000b800108 */
[----:B------:R-:W-:-:S02]  /*1c400*/  IADD3 R7, R7, 0x1000000, R11 ;  /* 0x0100000007077810 */ /* 0x000fc40007ffe00b */
[-C--:B------:R-:W-:Y:S01]  /*1c410*/  IABS R9, R8.reuse ;  /* 0x0000000800097213 */ /* 0x080fe20000000000 */
[----:B------:R-:W-:Y:S01]  /*1c420*/  IMAD.MOV R26, RZ, RZ, -R8 ;  /* 0x000000ffff1a7224 */ /* 0x000fe200078e0a08 */
[----:B------:R-:W-:Y:S02]  /*1c430*/  IABS R4, R8 ;  /* 0x0000000800047213 */ /* 0x000fe40000000000 */
[----:B------:R-:W0:Y:S03]  /*1c440*/  I2F.RP R10, R9 ;  /* 0x00000009000a7306 */ /* 0x000e260000209400 */
[----:B------:R-:W-:-:S05]  /*1c450*/  IMAD.MOV R4, RZ, RZ, -R4 ;  /* 0x000000ffff047224 */ /* 0x000fca00078e0a04 */
[----:B0-----:R-:W0:Y:S02]  /*1c460*/  MUFU.RCP R10, R10 ;  /* 0x0000000a000a7308 */ /* 0x001e240000001000 */
[----:B0-----:R-:W-:-:S06]  /*1c470*/  VIADD R3, R10, 0xffffffe ;  /* 0x0ffffffe0a037836 */ /* 0x001fcc0000000000 */
[----:B------:R-:W0:Y:S02]  /*1c480*/  F2I.FTZ.U32.TRUNC.NTZ R3, R3 ;  /* 0x0000000300037305 */ /* 0x000e24000021f000 */
[----:B0-----:R-:W-:-:S04]  /*1c490*/  IMAD.MOV R12, RZ, RZ, -R3 ;  /* 0x000000ffff0c7224 */ /* 0x001fc800078e0a03 */
[----:B------:R-:W-:-:S04]  /*1c4a0*/  IMAD R5, R12, R9, RZ ;  /* 0x000000090c057224 */ /* 0x000fc800078e02ff */
[----:B------:R-:W-:Y:S01]  /*1c4b0*/  IMAD.HI.U32 R2, R3, R5, R2 ;  /* 0x0000000503027227 */ /* 0x000fe200078e0002 */
        /* <DEDUP_REMOVED lines=13> */
[----:B------:R-:W-:-:S07]  /*1c590*/  IMAD R26, R2, R26, R7 ;  /* 0x0000001a021a7224 */ /* 0x000fce00078e0207 */
.L_x_10118:
[----:B------:R-:W-:-:S05]  /*1c5a0*/  LOP3.LUT R2, RZ, R2, RZ, 0x33, !PT ;  /* 0x00000002ff027212 */ /* 0x000fca00078e33ff */
[----:B------:R-:W-:Y:S01]  /*1c5b0*/  IMAD.IADD R25, R25, 0x1, R2 ;  /* 0x0000000119197824 */ /* 0x000fe200078e0202 */
[----:B------:R-:W-:Y:S06]  /*1c5c0*/  BRA `(.L_x_10119) ;  /* 0x00000000000c7947 */ /* 0x000fec0003800000 */
.L_x_10114:
[----:B------:R-:W-:Y:S02]  /*1c5d0*/  IMAD.MOV.U32 R25, RZ, RZ, RZ ;  /* 0x000000ffff197224 */ /* 0x000fe400078e00ff */
[----:B------:R-:W-:Y:S02]  /*1c5e0*/  IMAD.U32 R24, RZ, RZ, UR6 ;  /* 0x00000006ff187e24 */ /* 0x000fe4000f8e00ff */
[----:B------:R-:W-:-:S07]  /*1c5f0*/  IMAD.MOV.U32 R26, RZ, RZ, RZ ;  /* 0x000000ffff1a7224 */ /* 0x000fce00078e00ff */
.L_x_10119:
[----:B------:R-:W-:-:S13]  /*1c600*/  ISETP.NE.AND P0, PT, R0, RZ, PT ;  /* 0x000000ff0000720c */ /* 0x000fda0003f05270 */
[----:B------:R-:W0:Y:S01]  /*1c610*/  @!P0 S2R R3, SR_CgaCtaId ;  /* 0x0000000000038919 */ /* 0x000e220000008800 */
[----:B------:R-:W-:-:S04]  /*1c620*/  @!P0 MOV R0, 0x400 ;  /* 0x0000040000008802 */ /* 0x000fc80000000f00 */
[----:B0-----:R-:W-:-:S05]  /*1c630*/  @!P0 LEA R0, R3, R0, 0x18 ;  /* 0x0000000003008211 */ /* 0x001fca00078ec0ff */
[----:B------:R1:W-:Y:S01]  /*1c640*/  @!P0 STS.128 [R0+0x19cd0], R24 ;  /* 0x019cd01800008388 */ /* 0x0003e20000000c00 */
[----:B------:R-:W-:Y:S06]  /*1c650*/  BAR.ARV 0x5, 0x200 ;  /* 0x0148000000007b1d */ /* 0x000fec0000002000 */
.L_x_10112:
[----:B-1----:R-:W-:Y:S01]  /*1c660*/  IMAD.MOV.U32 R0, RZ, RZ, 0x1 ;  /* 0x00000001ff007424 */ /* 0x002fe200078e00ff */
[----:B------:R-:W-:Y:S01]  /*1c670*/  ULDC UR4, c[0x0][0xc3c] ;  /* 0x00030f0000047ab9 */ /* 0x000fe20000000800 */
[----:B------:R-:W-:Y:S01]  /*1c680*/  IMAD.MOV.U32 R23, RZ, RZ, RZ ;  /* 0x000000ffff177224 */ /* 0x000fe200078e00ff */
[----:B0-----:R-:W-:Y:S02]  /*1c690*/  ISETP.GE.AND P0, PT, R27, UR4, PT ;  /* 0x000000041b007c0c */ /* 0x001fe4000bf06270 */
[----:B------:R0:W-:Y:S04]  /*1c6a0*/  STL [R1], R0 ;  /* 0x0000000001007387 */ /* 0x0001e80000100800 */
[----:B------:R0:W-:Y:S07]  /*1c6b0*/  STL [R1+0x48], RZ ;  /* 0x000048ff01007387 */ /* 0x0001ee0000100800 */
[----:B------:R-:W-:Y:S05]  /*1c6c0*/  @P0 BRA `(.L_x_10120) ;  /* 0x0000006c00a00947 */ /* 0x000fea0003800000 */
[----:B------:R-:W1:Y:S01]  /*1c6d0*/  S2R R13, SR_TID.X ;  /* 0x00000000000d7919 */ /* 0x000e620000002100 */
[----:B------:R-:W2:Y:S01]  /*1c6e0*/  S2UR UR5, SR_CgaCtaId ;  /* 0x00000000000579c3 */ /* 0x000ea20000008800 */
[----:B------:R-:W-:Y:S01]  /*1c6f0*/  UMOV UR4, 0x400 ;  /* 0x0000040000047882 */ /* 0x000fe20000000000 */
[----:B------:R-:W-:Y:S01]  /*1c700*/  BSSY B7, `(.L_x_10120) ;  /* 0x00006e4000077945 */ /* 0x000fe20003800000 */
[----:B------:R-:W-:Y:S01]  /*1c710*/  IMAD.MOV.U32 R29, RZ, RZ, RZ ;  /* 0x000000ffff1d7224 */ /* 0x000fe200078e00ff */
[----:B------:R-:W-:Y:S01]  /*1c720*/  ULDC.64 UR40, c[0x0][0x198] ;  /* 0x0000660000287ab9 */ /* 0x000fe20000000a00 */
[----:B------:R-:W-:Y:S01]  /*1c730*/  IMAD.MOV.U32 R23, RZ, RZ, RZ ;  /* 0x000000ffff177224 */ /* 0x000fe200078e00ff */
[----:B------:R-:W-:Y:S02]  /*1c740*/  ULOP3.LUT UR36, UR37, 0x1, URZ, 0xfc, !UPT ;  /* 0x0000000125247892 */ /* 0x000fe4000f8efc3f */
[----:B------:R-:W-:Y:S01]  /*1c750*/  ULOP3.LUT UR39, UR37, 0x2, URZ, 0xfc, !UPT ;  /* 0x0000000225277892 */ /* 0x000fe2000f8efc3f */
[----:B------:R-:W-:Y:S01]  /*1c760*/  ULDC UR38, c[0x0][0xc] ;  /* 0x0000030000267ab9 */ /* 0x000fe20000000800 */
[----:B--2---:R-:W-:-:S06]  /*1c770*/  ULEA UR4, UR5, UR4, 0x18 ;  /* 0x0000000405047291 */ /* 0x004fcc000f8ec03f */
[----:B------:R-:W-:Y:S01]  /*1c780*/  IMAD.U32 R19, RZ, RZ, UR4 ;  /* 0x00000004ff137e24 */ /* 0x000fe2000f8e00ff */
[C---:B-1----:R-:W-:Y:S01]  /*1c790*/  LOP3.LUT R12, R13.reuse, 0x7f, RZ, 0xc0, !PT ;  /* 0x0000007f0d0c7812 */ /* 0x042fe200078ec0ff */
[C---:B------:R-:W-:Y:S01]  /*1c7a0*/  IMAD.SHL.U32 R2, R13.reuse, 0x20, RZ ;  /* 0x000000200d027824 */ /* 0x040fe200078e00ff */
[----:B------:R-:W-:Y:S01]  /*1c7b0*/  SHF.R.U32.HI R3, RZ, 0x1, R13 ;  /* 0x00000001ff037819 */ /* 0x000fe2000001160d */
[C---:B0-----:R-:W-:Y:S01]  /*1c7c0*/  IMAD.SHL.U32 R0, R13.reuse, 0x10, RZ ;  /* 0x000000100d007824 */ /* 0x041fe200078e00ff */
[C---:B------:R-:W-:Y:S01]  /*1c7d0*/  LOP3.LUT P0, RZ, R13.reuse, 0x4, RZ, 0xc0, !PT ;  /* 0x000000040dff7812 */ /* 0x040fe2000780c0ff */
[----:B------:R-:W-:Y:S01]  /*1c7e0*/  IMAD.SHL.U32 R5, R12, 0x10, RZ ;  /* 0x000000100c057824 */ /* 0x000fe200078e00ff */
[C---:B------:R-:W-:Y:S01]  /*1c7f0*/  LOP3.LUT R28, R2.reuse, 0x360, RZ, 0xc0, !PT ;  /* 0x00000360021c7812 */ /* 0x040fe200078ec0ff */
[C---:B------:R-:W-:Y:S01]  /*1c800*/  IMAD.SHL.U32 R7, R13.reuse, 0x2, RZ ;  /* 0x000000020d077824 */ /* 0x040fe200078e00ff */
[----:B------:R-:W-:Y:S01]  /*1c810*/  LOP3.LUT R2, R2, 0x80, RZ, 0xc0, !PT ;  /* 0x0000008002027812 */ /* 0x000fe200078ec0ff */
[----:B------:R-:W-:Y:S01]  /*1c820*/  IMAD.SHL.U32 R11, R13, 0x4, RZ ;  /* 0x000000040d0b7824 */ /* 0x000fe200078e00ff */
[----:B------:R-:W-:-:S02]  /*1c830*/  LOP3.LUT R8, R0, 0x60, RZ, 0xc0, !PT ;  /* 0x0000006000087812 */ /* 0x000fc400078ec0ff */
[----:B------:R-:W-:Y:S02]  /*1c840*/  LOP3.LUT R4, R0, 0x90, RZ, 0xc0, !PT ;  /* 0x0000009000047812 */ /* 0x000fe400078ec0ff */
[----:B------:R-:W-:Y:S02]  /*1c850*/  LOP3.LUT R2, R2, 0x10, R3, 0xf8, !PT ;  /* 0x0000001002027812 */ /* 0x000fe400078ef803 */
[----:B------:R-:W-:Y:S02]  /*1c860*/  LOP3.LUT R3, R3, 0x20, RZ, 0xc0, !PT ;  /* 0x0000002003037812 */ /* 0x000fe400078ec0ff */
[----:B------:R-:W-:Y:S02]  /*1c870*/  LOP3.LUT R9, R8, 0x700, R5, 0xf8, !PT ;  /* 0x0000070008097812 */ /* 0x000fe400078ef805 */
[----:B------:R-:W-:Y:S01]  /*1c880*/  LOP3.LUT R8, R4, 0x10, R7, 0x78, !PT ;  /* 0x0000001004087812 */ /* 0x000fe200078e7807 */
[----:B------:R-:W-:Y:S01]  /*1c890*/  IMAD.SHL.U32 R4, R13, 0x80, RZ ;  /* 0x000000800d047824 */ /* 0x000fe200078e00ff */
[----:B------:R-:W-:Y:S01]  /*1c8a0*/  LOP3.LUT R28, R28, 0x400, R5, 0xf8, !PT ;  /* 0x000004001c1c7812 */ /* 0x000fe200078ef805 */
[----:B------:R-:W-:Y:S01]  /*1c8b0*/  IMAD.SHL.U32 R7, R6, 0x800, RZ ;  /* 0x0000080006077824 */ /* 0x000fe200078e00ff */
[----:B------:R-:W-:-:S02]  /*1c8c0*/  LOP3.LUT R5, R3, 0x10, R13, 0xf8, !PT ;  /* 0x0000001003057812 */ /* 0x000fc400078ef80d */
[----:B------:R-:W-:Y:S02]  /*1c8d0*/  LOP3.LUT R6, R4, 0x400, RZ, 0xc0, !PT ;  /* 0x0000040004067812 */ /* 0x000fe400078ec0ff */
[----:B------:R-:W-:Y:S02]  /*1c8e0*/  LOP3.LUT R5, R5, 0x380, R4, 0xf8, !PT ;  /* 0x0000038005057812 */ /* 0x000fe400078ef804 */
[----:B------:R-:W-:Y:S01]  /*1c8f0*/  LOP3.LUT R3, R2, 0x10, R11, 0x78, !PT ;  /* 0x0000001002037812 */ /* 0x000fe200078e780b */
[----:B------:R-:W-:Y:S01]  /*1c900*/  IMAD.SHL.U32 R2, R13, 0x40, RZ ;  /* 0x000000400d027824 */ /* 0x000fe200078e00ff */
[----:B------:R-:W-:Y:S02]  /*1c910*/  LOP3.LUT R6, R6, 0x800, R7, 0xf8, !PT ;  /* 0x0000080006067812 */ /* 0x000fe400078ef807 */
[----:B------:R-:W-:Y:S02]  /*1c920*/  LOP3.LUT R5, R5, 0x70, R0, 0x78, !PT ;  /* 0x0000007005057812 */ /* 0x000fe400078e7800 */
[----:B------:R-:W-:-:S02]  /*1c930*/  LOP3.LUT R8, R9, R8, RZ, 0xfc, !PT ;  /* 0x0000000809087212 */ /* 0x000fc400078efcff */
[----:B------:R-:W-:Y:S02]  /*1c940*/  SHF.R.U32.HI R4, RZ, 0x1, R12 ;  /* 0x00000001ff047819 */ /* 0x000fe4000001160c */
[----:B------:R-:W-:Y:S01]  /*1c950*/  LOP3.LUT R10, R6, R5, RZ, 0xfc, !PT ;  /* 0x00000005060a7212 */ /* 0x000fe200078efcff */
[----:B------:R-:W-:Y:S01]  /*1c960*/  IMAD.MOV.U32 R5, RZ, RZ, 0x1 ;  /* 0x00000001ff057424 */ /* 0x000fe200078e00ff */
[----:B------:R-:W-:Y:S01]  /*1c970*/  LOP3.LUT R4, R4, 0x40, R2, 0xf8, !PT ;  /* 0x0000004004047812 */ /* 0x000fe200078ef802 */
[----:B------:R-:W-:Y:S01]  /*1c980*/  IMAD.IADD R2, R19, 0x1, R8 ;  /* 0x0000000113027824 */ /* 0x000fe200078e0208 */
[----:B------:R-:W-:Y:S01]  /*1c990*/  LOP3.LUT R28, R28, R3, RZ, 0xfc, !PT ;  /* 0x000000031c1c7212 */ /* 0x000fe200078efcff */
[----:B------:R-:W-:Y:S01]  /*1c9a0*/  STL [R1+0x4], R10 ;  /* 0x0000040a01007387 */ /* 0x000fe20000100800 */
[----:B------:R-:W-:Y:S01]  /*1c9b0*/  VIADD R3, R10, 0x40 ;  /* 0x000000400a037836 */ /* 0x000fe20000000000 */
[----:B------:R-:W-:Y:S01]  /*1c9c0*/  LOP3.LUT R0, R0, 0x10, RZ, 0xc0, !PT ;  /* 0x0000001000007812 */ /* 0x000fe200078ec0ff */
[----:B------:R-:W-:Y:S01]  /*1c9d0*/  @P0 VIADD R3, R10, 0xffffffc0 ;  /* 0xffffffc00a030836 */ /* 0x000fe20000000000 */
[----:B------:R-:W-:Y:S02]  /*1c9e0*/  STL [R1+0x8], R5 ;  /* 0x0000080501007387 */ /* 0x000fe40000100800 */
[----:B------:R-:W-:-:S02]  /*1c9f0*/  LOP3.LUT R4, R0, 0x20, RZ, 0xfc, !PT ;  /* 0x0000002000047812 */ /* 0x000fc400078efcff */
[----:B------:R0:W-:Y:S04]  /*1ca00*/  STL [R1+0x28], R2 ;  /* 0x0000280201007387 */ /* 0x0001e80000100800 */
[----:B------:R-:W-:Y:S04]  /*1ca10*/  STL [R1+0x48], RZ ;  /* 0x000048ff01007387 */ /* 0x000fe80000100800 */
[----:B------:R1:W-:Y:S01]  /*1ca20*/  STL [R1+0x14], R3 ;  /* 0x0000140301007387 */ /* 0x0003e20000100800 */
[----:B0-----:R-:W-:-:S05]  /*1ca30*/  IMAD.MOV.U32 R2, RZ, RZ, 0x1 ;  /* 0x00000001ff027424 */ /* 0x001fca00078e00ff */
[----:B------:R0:W-:Y:S01]  /*1ca40*/  STL [R1], R2 ;  /* 0x0000000201007387 */ /* 0x0001e20000100800 */
[----:B-1----:R-:W-:Y:S02]  /*1ca50*/  LOP3.LUT R3, R0, 0x40, RZ, 0xfc, !PT ;  /* 0x0000004000037812 */ /* 0x002fe400078efcff */
[C---:B------:R-:W-:Y:S02]  /*1ca60*/  LOP3.LUT R0, R28.reuse, 0x2800, RZ, 0xfc, !PT ;  /* 0x000028001c007812 */ /* 0x040fe400078efcff */
[----:B0-----:R-:W-:-:S07]  /*1ca70*/  LOP3.LUT R2, R28, 0x1800, RZ, 0xfc, !PT ;  /* 0x000018001c027812 */ /* 0x001fce00078efcff */
.L_x_10256:
[----:B------:R-:W-:Y:S05]  /*1ca80*/  YIELD ;  /* 0x0000000000007946 */ /* 0x000fea0003800000 */
[----:B------:R-:W-:Y:S01]  /*1ca90*/  ULDC.64 UR4, c[0x0][0xa28] ;  /* 0x00028a0000047ab9 */ /* 0x000fe20000000a00 */
[----:B------:R-:W-:Y:S02]  /*1caa0*/  CS2R R6, SRZ ;  /* 0x0000000000067805 */ /* 0x000fe4000001ff00 */
[----:B------:R-:W-:Y:S01]  /*1cab0*/  ISETP.NE.U32.AND P0, PT, RZ, UR4, PT ;  /* 0x00000004ff007c0c */ /* 0x000fe2000bf05070 */
[----:B0-----:R-:W0:Y:S01]  /*1cac0*/  LDC.64 R10, c[0x0][0xa00] ;  /* 0x00028000ff0a7b82 */ /* 0x001e220000000a00 */
[----:B------:R-:W-:Y:S01]  /*1cad0*/  IMAD.MOV.U32 R0, RZ, RZ, RZ ;  /* 0x000000ffff007224 */ /* 0x000fe200078e00ff */
[----:B------:R-:W-:Y:S01]  /*1cae0*/  ULDC.64 UR6, c[0x0][0xa08] ;  /* 0x0002820000067ab9 */ /* 0x000fe20000000a00 */
[----:B------:R-:W-:Y:S01]  /*1caf0*/  ISETP.NE.AND.EX P0, PT, RZ, UR5, PT, P0 ;  /* 0x00000005ff007c0c */ /* 0x000fe2000bf05300 */
[----:B------:R-:W-:Y:S01]  /*1cb00*/  ULDC.64 UR4, c[0x0][0xa18] ;  /* 0x0002860000047ab9 */ /* 0x000fe20000000a00 */
[----:B------:R-:W-:-:S03]  /*1cb10*/  ULDC.64 UR8, c[0x0][0xa10] ;  /* 0x0002840000087ab9 */ /* 0x000fc60000000a00 */
[----:B-1----:R-:W1:Y:S08]  /*1cb20*/  LDC.64 R4, c[0x0][0xa08] ;  /* 0x00028200ff047b82 */ /* 0x002e700000000a00 */
[----:B--23--:R-:W2:Y:S02]  /*1cb30*/  @P0 LDC.64 R2, c[0x0][0xa28] ;  /* 0x00028a00ff020b82 */ /* 0x00cea40000000a00 */
[----:B--2---:R-:W-:-:S05]  /*1cb40*/  @P0 IMAD.WIDE R2, R27, 0x4, R2 ;  /* 0x000000041b020825 */ /* 0x004fca00078e0202 */
[----:B------:R2:W5:Y:S01]  /*1cb50*/  @P0 LDG.E R7, desc[UR42][R2.64] ;  /* 0x0000002a02070981 */ /* 0x000562000c1e1900 */
[----:B------:R-:W-:Y:S01]  /*1cb60*/  ISETP.NE.U32.AND P0, PT, RZ, UR4, PT ;  /* 0x00000004ff007c0c */ /* 0x000fe2000bf05070 */
[C---:B0-----:R-:W-:Y:S01]  /*1cb70*/  IMAD.WIDE R10, R27.reuse, 0x4, R10 ;  /* 0x000000041b0a7825 */ /* 0x041fe200078e020a */
[----:B------:R-:W-:Y:S02]  /*1cb80*/  ISETP.NE.U32.AND P2, PT, RZ, UR6, PT ;  /* 0x00000006ff007c0c */ /* 0x000fe4000bf45070 */
[----:B------:R-:W-:Y:S01]  /*1cb90*/  ISETP.NE.AND.EX P0, PT, RZ, UR5, PT, P0 ;  /* 0x00000005ff007c0c */ /* 0x000fe2000bf05300 */
[----:B------:R-:W-:Y:S01]  /*1cba0*/  ULDC.64 UR4, c[0x0][0xa00] ;  /* 0x0002800000047ab9 */ /* 0x000fe20000000a00 */
[----:B------:R-:W-:Y:S01]  /*1cbb0*/  ISETP.NE.U32.AND P4, PT, RZ, UR8, PT ;  /* 0x00000008ff007c0c */ /* 0x000fe2000bf85070 */
[----:B------:R-:W-:Y:S01]  /*1cbc0*/  IMAD.MOV.U32 R9, RZ, RZ, RZ ;  /* 0x000000ffff097224 */ /* 0x000fe200078e00ff */
[----:B------:R-:W-:Y:S01]  /*1cbd0*/  ISETP.NE.U32.AND P1, PT, RZ, UR4, PT ;  /* 0x00000004ff007c0c */ /* 0x000fe2000bf25070 */
[----:B--2---:R-:W0:Y:S01]  /*1cbe0*/  LDC.64 R2, c[0x0][0xa10] ;  /* 0x00028400ff027b82 */ /* 0x004e220000000a00 */
[----:B-1----:R-:W-:-:S02]  /*1cbf0*/  IMAD.WIDE R4, R27, 0x4, R4 ;  /* 0x000000041b047825 */ /* 0x002fc400078e0204 */
[----:B------:R-:W-:-:S05]  /*1cc00*/  ISETP.NE.AND.EX P3, PT, RZ, UR5, PT, P1 ;  /* 0x00000005ff007c0c */ /* 0x000fca000bf65310 */
        /* <DEDUP_REMOVED lines=20> */
[----:B------:R-:W-:Y:S01]  /*1cd50*/  IMAD.U32 R8, RZ, RZ, UR5 ;  /* 0x00000005ff087e24 */ /* 0x000fe2000f8e00ff */
[----:B--2---:R0:W-:Y:S01]  /*1cd60*/  STL [R1+0x24], R0 ;  /* 0x0000240001007387 */ /* 0x0041e20000100800 */
[----:B------:R-:W-:Y:S02]  /*1cd70*/  IMAD.MOV.U32 R13, RZ, RZ, R0 ;  /* 0x000000ffff0d7224 */ /* 0x000fe400078e0000 */
[----:B0-----:R-:W-:Y:S01]  /*1cd80*/  IMAD.U32 R0, RZ, RZ, UR4 ;  /* 0x00000004ff007e24 */ /* 0x001fe2000f8e00ff */
[----:B---3--:R-:W-:Y:S06]  /*1cd90*/  @P0 BRA `(.L_x_10121) ;  /* 0x0000000000140947 */ /* 0x008fec0003800000 */
[----:B------:R-:W-:Y:S05]  /*1cda0*/  @!P3 BRA `(.L_x_10121) ;  /* 0x000000000010b947 */ /* 0x000fea0003800000 */
[----:B------:R-:W2:Y:S04]  /*1cdb0*/  LDG.E R12, desc[UR42][R10.64] ;  /* 0x0000002a0a0c7981 */ /* 0x000ea8000c1e1900 */
[----:B------:R-:W2:Y:S02]  /*1cdc0*/  LDG.E R10, desc[UR42][R10.64+0x4] ;  /* 0x0000042a0a0a7981 */ /* 0x000ea4000c1e1900 */
[----:B--2---:R-:W-:-:S05]  /*1cdd0*/  IMAD.IADD R13, R10, 0x1, -R12 ;  /* 0x000000010a0d7824 */ /* 0x004fca00078e0a0c */
[----:B------:R0:W-:Y:S02]  /*1cde0*/  STL [R1+0x24], R13 ;  /* 0x0000240d01007387 */ /* 0x0001e40000100800 */
.L_x_10121:
[----:B-----5:R-:W-:Y:S01]  /*1cdf0*/  IMAD.IADD R9, R9, 0x1, R7 ;  /* 0x0000000109097824 */ /* 0x020fe200078e0207 */
[----:B------:R-:W-:Y:S01]  /*1ce00*/  ULDC.64 UR4, c[0x0][0xa20] ;  /* 0x0002880000047ab9 */ /* 0x000fe20000000a00 */
[C---:B------:R-:W-:Y:S02]  /*1ce10*/  LOP3.LUT R11, R26.reuse, 0xff000000, RZ, 0xc0, !PT ;  /* 0xff0000001a0b7812 */ /* 0x040fe400078ec0ff */
[----:B------:R-:W-:Y:S01]  /*1ce20*/  ISETP.NE.U32.AND P0, PT, RZ, UR4, PT ;  /* 0x00000004ff007c0c */ /* 0x000fe2000bf05070 */
[----:B------:R1:W-:Y:S01]  /*1ce30*/  STL [R1+0x10], R9 ;  /* 0x0000100901007387 */ /* 0x0003e20000100800 */
[----:B------:R-:W-:Y:S02]  /*1ce40*/  SHF.R.U32.HI R11, RZ, 0x8, R11 ;  /* 0x00000008ff0b7819 */ /* 0x000fe4000001160b */
[----:B------:R-:W-:Y:S02]  /*1ce50*/  ISETP.NE.AND.EX P0, PT, RZ, UR5, PT, P0 ;  /* 0x00000005ff007c0c */ /* 0x000fe4000bf05300 */
[----:B------:R-:W-:-:S02]  /*1ce60*/  LOP3.LUT R10, R26, 0xff0000, RZ, 0xc0, !PT ;  /* 0x00ff00001a0a7812 */ /* 0x000fc400078ec0ff */
[----:B------:R-:W-:Y:S02]  /*1ce70*/  LOP3.LUT R16, R26, 0xffff, RZ, 0xc0, !PT ;  /* 0x0000ffff1a107812 */ /* 0x000fe400078ec0ff */
[----:B------:R-:W-:-:S07]  /*1ce80*/  LEA.HI R11, R10, R11, RZ, 0x10 ;  /* 0x0000000b0a0b7211 */ /* 0x000fce00078f80ff */
[----:B-1----:R-:W-:Y:S05]  /*1ce90*/  @!P0 BRA `(.L_x_10122) ;  /* 0x0000000000108947 */ /* 0x002fea0003800000 */
[----:B------:R-:W1:Y:S02]  /*1cea0*/  LDC.64 R4, c[0x0][0xa20] ;  /* 0x00028800ff047b82 */ /* 0x000e640000000a00 */
[----:B-1----:R-:W-:-:S05]  /*1ceb0*/  IMAD.WIDE R4, R27, 0x4, R4 ;  /* 0x000000041b047825 */ /* 0x002fca00078e0204 */
[----:B------:R1:W5:Y:S01]  /*1cec0*/  LDG.E R0, desc[UR42][R4.64] ;  /* 0x0000002a04007981 */ /* 0x000362000c1e1900 */
[----:B------:R-:W-:Y:S05]  /*1ced0*/  BRA `(.L_x_10123) ;  /* 0x0000000000107947 */ /* 0x000fea0003800000 */
.L_x_10122:
[----:B------:R-:W-:Y:S05]  /*1cee0*/  @!P1 BRA `(.L_x_10123) ;  /* 0x00000000000c9947 */ /* 0x000fea0003800000 */
[----:B------:R-:W2:Y:S04]  /*1cef0*/  LDG.E R0, desc[UR42][R4.64] ;  /* 0x0000002a04007981 */ /* 0x000ea8000c1e1900 */
[----:B------:R-:W2:Y:S02]  /*1cf00*/  LDG.E R4, desc[UR42][R4.64+0x4] ;  /* 0x0000042a04047981 */ /* 0x000ea4000c1e1900 */
[----:B--2---:R-:W-:-:S07]  /*1cf10*/  IMAD.IADD R0, R4, 0x1, -R0 ;  /* 0x0000000104007824 */ /* 0x004fce00078e0a00 */
.L_x_10123:
[----:B-1----:R-:W2:Y:S04]  /*1cf20*/  @P2 LDG.E R4, desc[UR42][R2.64] ;  /* 0x0000002a02042981 */ /* 0x002ea8000c1e1900 */
[----:B------:R1:W2:Y:S01]  /*1cf30*/  @P2 LDG.E R3, desc[UR42][R2.64+0x4] ;  /* 0x0000042a02032981 */ /* 0x0002a2000c1e1900 */
[----:B------:R-:W-:Y:S02]  /*1cf40*/  IMAD R12, R25, 0xc0, RZ ;  /* 0x000000c0190c7824 */ /* 0x000fe400078e02ff */
[----:B-----5:R-:W-:Y:S02]  /*1cf50*/  IMAD.IADD R7, R0, 0x1, -R7 ;  /* 0x0000000100077824 */ /* 0x020fe400078e0a07 */
[----:B------:R-:W-:Y:S01]  /*1cf60*/  VIADD R9, R12, 0xbf ;  /* 0x000000bf0c097836 */ /* 0x000fe20000000000 */
[----:B------:R3:W-:Y:S01]  /*1cf70*/  STL [R1+0x20], R12 ;  /* 0x0000200c01007387 */ /* 0x0007e20000100800 */
[----:B-1----:R-:W1:Y:S02]  /*1cf80*/  LDC R2, c[0x0][0x448] ;  /* 0x00011200ff027b82 */ /* 0x002e640000000800 */
[----:B-1----:R-:W-:-:S13]  /*1cf90*/  ISETP.NE.AND P1, PT, R2, 0x1, PT ;  /* 0x000000010200780c */ /* 0x002fda0003f25270 */
[----:B------:R-:W1:Y:S08]  /*1cfa0*/  @P1 LDC R2, c[0x0][0x44c] ;  /* 0x00011300ff021b82 */ /* 0x000e700000000800 */
[----:B------:R-:W4:Y:S01]  /*1cfb0*/  @P1 LDC R5, c[0x0][0x450] ;  /* 0x00011400ff051b82 */ /* 0x000f220000000800 */
[----:B-1----:R-:W-:-:S05]  /*1cfc0*/  @P1 IMAD.HI.U32 R2, R9, R2, RZ ;  /* 0x0000000209021227 */ /* 0x002fca00078e00ff */
[----:B----4-:R-:W-:Y:S01]  /*1cfd0*/  @P1 SHF.R.U32.HI R9, RZ, R5, R2 ;  /* 0x00000005ff091219 */ /* 0x010fe20000011602 */
[----:B--2---:R-:W-:-:S04]  /*1cfe0*/  @P2 IMAD.IADD R8, R3, 0x1, -R4 ;  /* 0x0000000103082824 */ /* 0x004fc800078e0a04 */
[----:B------:R-:W-:-:S04]  /*1cff0*/  IMAD.IADD R0, R7, 0x1, R8 ;  /* 0x0000000107007824 */ /* 0x000fc800078e0208 */
[C---:B------:R-:W-:Y:S01]  /*1d000*/  VIADD R21, R0.reuse, 0x7f ;  /* 0x0000007f00157836 */ /* 0x040fe20000000000 */
[----:B------:R-:W-:-:S04]  /*1d010*/  IADD3 R20, R0, 0x1, -R13 ;  /* 0x0000000100147810 */ /* 0x000fc80007ffe80d */
[----:B------:R-:W-:Y:S01]  /*1d020*/  SHF.R.S32.HI R2, RZ, 0x1f, R21 ;  /* 0x0000001fff027819 */ /* 0x000fe20000011415 */
[----:B------:R-:W-:-:S03]  /*1d030*/  IMAD.IADD R9, R20, 0x1, R9 ;  /* 0x0000000114097824 */ /* 0x000fc600078e0209 */
[----:B------:R-:W-:Y:S02]  /*1d040*/  LEA.HI R21, R2, R21, RZ, 0x7 ;  /* 0x0000001502157211 */ /* 0x000fe400078f38ff */
[----:B------:R-:W1:Y:S02]  /*1d050*/  LDC.64 R2, c[0x0][0x9e0] ;  /* 0x00027800ff027b82 */ /* 0x000e640000000a00 */
[----:B------:R-:W-:Y:S02]  /*1d060*/  SHF.R.S32.HI R21, RZ, 0x7, R21 ;  /* 0x00000007ff157819 */ /* 0x000fe40000011415 */
[----:B-1----:R-:W-:Y:S01]  /*1d070*/  ISETP.GE.AND P3, PT, R3, 0x1, PT ;  /* 0x000000010300780c */ /* 0x002fe20003f66270 */
[----:B------:R-:W-:-:S12]  /*1d080*/  IMAD.IADD R2, R9, 0x1, R2 ;  /* 0x0000000109027824 */ /* 0x000fd800078e0202 */
[----:B---3--:R-:W-:Y:S05]  /*1d090*/  @!P3 BRA `(.L_x_10124) ;  /* 0x000000000048b947 */ /* 0x008fea0003800000 */
        /* <DEDUP_REMOVED lines=11> */
.L_x_10126:
[----:B------:R-:W-:-:S13]  /*1d150*/  ISETP.NE.AND P0, PT, R3, 0x1, PT ;  /* 0x000000010300780c */ /* 0x000fda0003f05270 */
[----:B------:R-:W1:Y:S02]  /*1d160*/  @P0 LDC.64 R4, c[0x0][0x9e8] ;  /* 0x00027a00ff040b82 */ /* 0x000e640000000a00 */
[----:B-1----:R-:W-:-:S05]  /*1d170*/  @P0 IMAD.HI.U32 R4, R10, R4, RZ ;  /* 0x000000040a040227 */ /* 0x002fca00078e00ff */
[----:B------:R-:W-:-:S07]  /*1d180*/  @P0 SHF.R.U32.HI R10, RZ, R5, R4 ;  /* 0x00000005ff0a0219 */ /* 0x000fce0000011604 */
.L_x_10127:
[----:B------:R-:W-:Y:S05]  /*1d190*/  BSYNC B0 ;  /* 0x0000000000007941 */ /* 0x000fea0003800000 */
.L_x_10125:
[----:B------:R-:W-:-:S05]  /*1d1a0*/  IMAD R10, R10, R3, R3 ;  /* 0x000000030a0a7224 */ /* 0x000fca00078e0203 */
[----:B------:R-:W-:-:S07]  /*1d1b0*/  VIMNMX R2, R2, R10, PT ;  /* 0x0000000a02027248 */ /* 0x000fce0003fe0100 */
.L_x_10124:
[----:B------:R-:W1:Y:S01]  /*1d1c0*/  @P1 LDC R5, c[0x0][0x44c] ;  /* 0x00011300ff051b82 */ /* 0x000e620000000800 */
[----:B------:R-:W-:Y:S01]  /*1d1d0*/  VIADD R2, R2, 0x7f ;  /* 0x0000007f02027836 */ /* 0x000fe20000000000 */
[----:B------:R-:W-:Y:S01]  /*1d1e0*/  ULDC UR4, c[0x0][0x9dc] ;  /* 0x0002770000047ab9 */ /* 0x000fe20000000800 */
[----:B------:R-:W-:Y:S02]  /*1d1f0*/  IMAD.MOV.U32 R4, RZ, RZ, R12 ;  /* 0x000000ffff047224 */ /* 0x000fe400078e000c */
[----:B------:R-:W-:-:S03]  /*1d200*/  IMAD.IADD R18, R0, 0x1, -R13 ;  /* 0x0000000100127824 */ /* 0x000fc600078e0a0d */
[----:B------:R-:W2:Y:S01]  /*1d210*/  @P1 LDC R9, c[0x0][0x450] ;  /* 0x00011400ff091b82 */ /* 0x000ea20000000800 */
[----:B-1----:R-:W-:-:S05]  /*1d220*/  @P1 IMAD.HI.U32 R5, R12, R5, RZ ;  /* 0x000000050c051227 */ /* 0x002fca00078e00ff */
[----:B--2---:R-:W-:Y:S02]  /*1d230*/  @P1 SHF.R.U32.HI R4, RZ, R9, R5 ;  /* 0x00000009ff041219 */ /* 0x004fe40000011605 */
[----:B------:R-:W-:-:S04]  /*1d240*/  SHF.R.S32.HI R5, RZ, 0x1f, R2 ;  /* 0x0000001fff057819 */ /* 0x000fc80000011402 */
[----:B------:R-:W-:Y:S01]  /*1d250*/  LEA.HI R5, R5, R2, RZ, 0x7 ;  /* 0x0000000205057211 */ /* 0x000fe200078f38ff */
[----:B------:R-:W-:-:S03]  /*1d260*/  IMAD.IADD R2, R18, 0x1, R4 ;  /* 0x0000000112027824 */ /* 0x000fc600078e0204 */
[----:B------:R-:W-:Y:S01]  /*1d270*/  SHF.R.S32.HI R5, RZ, 0x7, R5 ;  /* 0x00000007ff057819 */ /* 0x000fe20000011405 */
[----:B------:R-:W-:-:S03]  /*1d280*/  VIADD R0, R2, -UR4 ;  /* 0x8000000402007c36 */ /* 0x000fc60008000000 */
        /* <DEDUP_REMOVED lines=12> */
.L_x_10130:
[----:B------:R-:W-:-:S13]  /*1d350*/  ISETP.NE.AND P0, PT, R3, 0x1, PT ;  /* 0x000000010300780c */ /* 0x000fda0003f05270 */
[----:B------:R-:W1:Y:S02]  /*1d360*/  @P0 LDC.64 R4, c[0x0][0x9e8] ;  /* 0x00027a00ff040b82 */ /* 0x000e640000000a00 */
[----:B-1----:R-:W-:-:S05]  /*1d370*/  @P0 IMAD.HI.U32 R4, R2, R4, RZ ;  /* 0x0000000402040227 */ /* 0x002fca00078e00ff */
[----:B------:R-:W-:-:S07]  /*1d380*/  @P0 SHF.R.U32.HI R2, RZ, R5, R4 ;  /* 0x00000005ff020219 */ /* 0x000fce0000011604 */
.L_x_10131:
[----:B------:R-:W-:Y:S05]  /*1d390*/  BSYNC B0 ;  /* 0x0000000000007941 */ /* 0x000fea0003800000 */
.L_x_10129:
[----:B------:R-:W-:-:S05]  /*1d3a0*/  IMAD R2, R2, R3, RZ ;  /* 0x0000000302027224 */ /* 0x000fca00078e02ff */
[----:B------:R-:W-:-:S07]  /*1d3b0*/  VIMNMX R0, R0, R2, !PT ;  /* 0x0000000200007248 */ /* 0x000fce0007fe0100 */
.L_x_10128:
[----:B------:R-:W-:Y:S01]  /*1d3c0*/  SHF.R.S32.HI R2, RZ, 0x1f, R0 ;  /* 0x0000001fff027819 */ /* 0x000fe20000011400 */
[----:B------:R-:W-:Y:S01]  /*1d3d0*/  BSSY B0, `(.L_x_10132) ;  /* 0x0000027000007945 */ /* 0x000fe20003800000 */
[----:B------:R-:W-:Y:S02]  /*1d3e0*/  LOP3.LUT R26, R11, 0xff, RZ, 0xc0, !PT ;  /* 0x000000ff0b1a7812 */ /* 0x000fe400078ec0ff */
[----:B------:R-:W-:Y:S02]  /*1d3f0*/  LEA.HI R2, R2, R0, RZ, 0x7 ;  /* 0x0000000002027211 */ /* 0x000fe400078f38ff */
[----:B------:R-:W-:Y:S02]  /*1d400*/  SHF.R.U32.HI R0, RZ, 0x10, R11 ;  /* 0x00000010ff007819 */ /* 0x000fe4000001160b */
        /* <DEDUP_REMOVED lines=35> */
.L_x_10133:
[----:B------:R-:W-:Y:S05]  /*1d640*/  BSYNC B0 ;  /* 0x0000000000007941 */ /* 0x000fea0003800000 */
.L_x_10132:
        /* <DEDUP_REMOVED lines=8> */
[----:B------:R-:W-:-:S13]  /*1d6d0*/  ISETP.GT.AND P0, PT, R2, R4, PT ;  /* 0x000000040200720c */ /* 0x000fda0003f04270 */
[----:B------:R-:W-:-:S05]  /*1d6e0*/  @P0 VIADD R2, R2, 0x7f ;  /* 0x0000007f02020836 */ /* 0x000fca0000000000 */
[----:B------:R-:W-:-:S04]  /*1d6f0*/  @P0 SHF.R.S32.HI R4, RZ, 0x1f, R2 ;  /* 0x0000001fff040819 */ /* 0x000fc80000011402 */
[----:B------:R-:W-:Y:S01]  /*1d700*/  @P0 LEA.HI R2, R4, R2, RZ, 0x7 ;  /* 0x0000000204020211 */ /* 0x000fe200078f38ff */
[----:B------:R-:W-:-:S03]  /*1d710*/  IMAD.MOV.U32 R4, RZ, RZ, R3 ;  /* 0x000000ffff047224 */ /* 0x000fc600078e0003 */
        /* <DEDUP_REMOVED lines=11> */
.L_x_10291:
[----:B--2---:R-:W-:Y:S02]  /*1d7d0*/  ISETP.NE.AND P0, PT, R14, RZ, PT ;  /* 0x000000ff0e00720c */ /* 0x004fe40003f05270 */
[----:B------:R-:W-:-:S11]  /*1d7e0*/  PLOP3.LUT P6, PT, PT, PT, PT, 0x8, 0x0 ;  /* 0x000000000000781c */ /* 0x000fd60003fce170 */
[----:B------:R-:W-:Y:S05]  /*1d7f0*/  @P0 BRA `(.L_x_10137) ;  /* 0x00000000000c0947 */ /* 0x000fea0003800000 */
[----:B------:R-:W-:-:S03]  /*1d800*/  UMOV UR4, 0xffffffff ;  /* 0xffffffff00047882 */ /* 0x000fc60000000000 */
[----:B------:R-:W-:Y:S05]  /*1d810*/  BRA.DIV UR4, `(.L_x_10138) ;  /* 0x0000006a04787947 */ /* 0x000fea000b800000 */
[----:B------:R-:W-:-:S13]  /*1d820*/  ELECT P6, URZ, PT ;  /* 0x00000000003f782f */ /* 0x000fda00038c0000 */
.L_x_10137:
        /* <DEDUP_REMOVED lines=9> */
.L_x_10294:
[----:B------:R-:W-:Y:S05]  /*1d8c0*/  BSYNC B1 ;  /* 0x0000000000017941 */ /* 0x000fea0003800000 */
.L_x_10139:
[----:B------:R-:W-:Y:S04]  /*1d8d0*/  BSSY B1, `(.L_x_10141) ;  /* 0x000008c000017945 */ /* 0x000fe80003800000 */
[----:B------:R-:W-:Y:S05]  /*1d8e0*/  @!P6 BRA `(.L_x_10142) ;  /* 0x000000080028e947 */ /* 0x000fea0003800000 */
[----:B------:R-:W2:Y:S01]  /*1d8f0*/  LDL R8, [R1+0x8] ;  /* 0x0000080001087983 */ /* 0x000ea20000100800 */
[----:B------:R-:W-:Y:S01]  /*1d900*/  IMAD R9, R29, 0x8, R19 ;  /* 0x000000081d097824 */ /* 0x000fe200078e0213 */
[----:B------:R-:W3:Y:S01]  /*1d910*/  S2R R7, SR_TID.X ;  /* 0x0000000000077919 */ /* 0x000ee20000002100 */
[----:B------:R-:W-:Y:S01]  /*1d920*/  BSSY B2, `(.L_x_10143) ;  /* 0x0000006000027945 */ /* 0x000fe20003800000 */
[----:B---3--:R-:W-:-:S04]  /*1d930*/  LOP3.LUT R7, R7, 0x7f, RZ, 0xc0, !PT ;  /* 0x0000007f07077812 */ /* 0x008fc800078ec0ff */
[----:B------:R-:W-:Y:S02]  /*1d940*/  ISETP.NE.AND P1, PT, R7, RZ, PT ;  /* 0x000000ff0700720c */ /* 0x000fe40003f25270 */
[----:B--2---:R-:W-:-:S04]  /*1d950*/  SHF.L.U32 R11, R8, 0x1f, RZ ;  /* 0x0000001f080b7819 */ /* 0x004fc800000006ff */
[----:B------:R-:W2:Y:S02]  /*1d960*/  SYNCS.PHASECHK.TRANS64.TRYWAIT P0, [R9+URZ+0x19ca0], R11 ;  /* 0x019ca00b090075a7 */ /* 0x000ea4000800017f */
[----:B--2---:R-:W-:Y:S05]  /*1d970*/  @!P0 BRA `(.L_x_10144) ;  /* 0x0000006800548947 */ /* 0x004fea0003800000 */
.L_x_10295:
[----:B------:R-:W-:Y:S05]  /*1d980*/  BSYNC B2 ;  /* 0x0000000000027941 */ /* 0x000fea0003800000 */
.L_x_10143:
        /* <DEDUP_REMOVED lines=9> */
.L_x_10146:
[----:B------:R-:W-:Y:S05]  /*1da20*/  BSYNC B2 ;  /* 0x0000000000027941 */ /* 0x000fea0003800000 */
.L_x_10145:
        /* <DEDUP_REMOVED lines=8> */
[----:B-1----:R-:W-:Y:S01]  /*1dab0*/  VIADD R5, R9, 0x19c90 ;  /* 0x00019c9009057836 */ /* 0x002fe20000000000 */
[----:B------:R-:W-:Y:S01]  /*1dac0*/  UMOV UR6, 0x0 ;  /* 0x0000000000067882 */ /* 0x000fe20000000000 */
[----:B------:R-:W-:Y:S01]  /*1dad0*/  VIADD R10, R8, 0x13800 ;  /* 0x00013800080a7836 */ /* 0x000fe20000000000 */
[----:B------:R-:W-:-:S09]  /*1dae0*/  UMOV UR7, 0x12f00000 ;  /* 0x12f0000000077882 */ /* 0x000fd20000000000 */
.L_x_10147:
        /* <DEDUP_REMOVED lines=10> */
[----:B0-----:R-:W-:Y:S01]  /*1db90*/  IMAD.MOV.U32 R13, RZ, RZ, 0x20 ;  /* 0x00000020ff0d7424 */ /* 0x001fe200078e00ff */
[----:B------:R-:W-:Y:S01]  /*1dba0*/  PLOP3.LUT P0, PT, PT, PT, PT, 0x80, 0x0 ;  /* 0x000000000000781c */ /* 0x000fe20003f0f070 */
[----:B------:R-:W-:Y:S01]  /*1dbb0*/  VIADD R10, R8, 0x14800 ;  /* 0x00014800080a7836 */ /* 0x000fe20000000000 */
[----:B------:R-:W-:Y:S01]  /*1dbc0*/  UMOV UR6, 0x0 ;  /* 0x0000000000067882 */ /* 0x000fe20000000000 */
[----:B------:R-:W-:Y:S01]  /*1dbd0*/  UMOV UR7, 0x12f00000 ;  /* 0x12f0000000077882 */ /* 0x000fe20000000000 */
[----:B------:R-:W-:-:S15]  /*1dbe0*/  R2UR UR10, R13 ;  /* 0x000000000d0a72ca */ /* 0x000fde00000e0000 */
.L_x_10148:
        /* <DEDUP_REMOVED lines=16> */
.L_x_10149:
        /* <DEDUP_REMOVED lines=13> */
.L_x_10296:
[----:B------:R-:W-:Y:S05]  /*1ddc0*/  BSYNC B2 ;  /* 0x0000000000027941 */ /* 0x000fea0003800000 */
.L_x_10150:
[----:B------:R-:W-:Y:S01]  /*1ddd0*/  BSSY B2, `(.L_x_10152) ;  /* 0x000000b000027945 */ /* 0x000fe20003800000 */
[----:B------:R-:W-:Y:S02]  /*1dde0*/  IMAD.MOV.U32 R10, RZ, RZ, 0x0 ;  /* 0x00000000ff0a7424 */ /* 0x000fe400078e00ff */
[----:B0-2---:R-:W-:Y:S01]  /*1ddf0*/  IMAD.MOV.U32 R11, RZ, RZ, 0x12f00000 ;  /* 0x12f00000ff0b7424 */ /* 0x005fe200078e00ff */
        /* <DEDUP_REMOVED lines=8> */
.L_x_10153:
[----:B------:R-:W-:Y:S05]  /*1de80*/  BSYNC B2 ;  /* 0x0000000000027941 */ /* 0x000fea0003800000 */
.L_x_10152:
        /* <DEDUP_REMOVED lines=8> */
.L_x_10154:
        /* <DEDUP_REMOVED lines=15> */
.L_x_10155:
        /* <DEDUP_REMOVED lines=15> */
.L_x_10156:
        /* <DEDUP_REMOVED lines=10> */
.L_x_10142:
[----:B------:R-:W-:Y:S05]  /*1e190*/  BSYNC B1 ;  /* 0x0000000000017941 */ /* 0x000fea0003800000 */
.L_x_10141:
[----:B-1----:R-:W2:Y:S01]  /*1e1a0*/  LDL.LU R5, [R1+0x8] ;  /* 0x0000080001057983 */ /* 0x002ea20000300800 */
[----:B------:R-:W-:Y:S01]  /*1e1b0*/  VIADD R29, R29, 0x1 ;  /* 0x000000011d1d7836 */ /* 0x000fe20000000000 */
[----:B------:R-:W-:Y:S01]  /*1e1c0*/  PLOP3.LUT P0, PT, PT, PT, PT, 0x8, 0x0 ;  /* 0x000000000000781c */ /* 0x000fe20003f0e170 */
[----:B------:R-:W-:-:S03]  /*1e1d0*/  VIADD R10, R4, 0xfffffffe ;  /* 0xfffffffe040a7836 */ /* 0x000fc60000000000 */
[C---:B------:R-:W-:Y:S02]  /*1e1e0*/  ISETP.NE.AND P1, PT, R29.reuse, 0x2, PT ;  /* 0x000000021d00780c */ /* 0x040fe40003f25270 */
[----:B------:R-:W-:Y:S02]  /*1e1f0*/  ISETP.GE.AND P2, PT, R10, R3, PT ;  /* 0x000000030a00720c */ /* 0x000fe40003f46270 */
[----:B------:R-:W-:Y:S02]  /*1e200*/  SEL R4, RZ, 0x1, P1 ;  /* 0x00000001ff047807 */ /* 0x000fe40000800000 */
[----:B------:R-:W-:Y:S02]  /*1e210*/  SEL R29, R29, RZ, P1 ;  /* 0x000000ff1d1d7207 */ /* 0x000fe40000800000 */
[----:B--2---:R-:W-:-:S05]  /*1e220*/  LOP3.LUT R5, R5, R4, RZ, 0x3c, !PT ;  /* 0x0000000405057212 */ /* 0x004fca00078e3cff */
[----:B------:R1:W-:Y:S02]  /*1e230*/  STL [R1+0x8], R5 ;  /* 0x0000080501007387 */ /* 0x0003e40000100800 */
[----:B------:R-:W-:Y:S05]  /*1e240*/  @!P2 BRA `(.L_x_10135) ;  /* 0x00000008005ca947 */ /* 0x000fea0003800000 */
.L_x_10173:
[----:B------:R-:W-:Y:S05]  /*1e250*/  YIELD ;  /* 0x0000000000007946 */ /* 0x000fea0003800000 */
[----:B------:R-:W-:Y:S04]  /*1e260*/  BSSY B1, `(.L_x_10157) ;  /* 0x000008b000017945 */ /* 0x000fe80003800000 */
[----:B--2---:R-:W-:Y:S05]  /*1e270*/  @!P6 BRA `(.L_x_10158) ;  /* 0x000000080024e947 */ /* 0x004fea0003800000 */
[----:B-1----:R-:W2:Y:S01]  /*1e280*/  LDL R5, [R1+0x8] ;  /* 0x0000080001057983 */ /* 0x002ea20000100800 */
        /* <DEDUP_REMOVED lines=8> */
.L_x_10297:
[----:B------:R-:W-:Y:S05]  /*1e310*/  BSYNC B2 ;  /* 0x0000000000027941 */ /* 0x000fea0003800000 */
.L_x_10159:
        /* <DEDUP_REMOVED lines=9> */
.L_x_10162:
[----:B------:R-:W-:Y:S05]  /*1e3b0*/  BSYNC B2 ;  /* 0x0000000000027941 */ /* 0x000fea0003800000 */
.L_x_10161:
        /* <DEDUP_REMOVED lines=11> */
.L_x_10163:
        /* <DEDUP_REMOVED lines=16> */
.L_x_10164:
        /* <DEDUP_REMOVED lines=16> */
.L_x_10165:
        /* <DEDUP_REMOVED lines=13> */
.L_x_10298:
[----:B------:R-:W-:Y:S05]  /*1e740*/  BSYNC B2 ;  /* 0x0000000000027941 */ /* 0x000fea0003800000 */
.L_x_10166:
        /* <DEDUP_REMOVED lines=11> */
.L_x_10169:
[----:B------:R-:W-:Y:S05]  /*1e800*/  BSYNC B2 ;  /* 0x0000000000027941 */ /* 0x000fea0003800000 */
.L_x_10168:
        /* <DEDUP_REMOVED lines=8> */
.L_x_10170:
        /* <DEDUP_REMOVED lines=15> */
.L_x_10171:
        /* <DEDUP_REMOVED lines=15> */
.L_x_10172:
        /* <DEDUP_REMOVED lines=10> */
.L_x_10158:
[----:B------:R-:W-:Y:S05]  /*1eb10*/  BSYNC B1 ;  /* 0x0000000000017941 */ /* 0x000fea0003800000 */
.L_x_10157:
        /* <DEDUP_REMOVED lines=10> */
.L_x_10135:
[----:B------:R-:W-:Y:S05]  /*1ebc0*/  BSYNC B0 ;  /* 0x0000000000007941 */ /* 0x000fea0003800000 */
.L_x_10134:
        /* <DEDUP_REMOVED lines=8> */
[----:B----4-:R-:W-:-:S05]  /*1ec50*/  @P1 IMAD.HI.U32 R4, R3, R4, RZ ;  /* 0x0000000403041227 */ /* 0x010fca00078e00ff */
[----:B-----5:R-:W-:-:S05]  /*1ec60*/  @P1 SHF.R.U32.HI R3, RZ, R2, R4 ;  /* 0x00000002ff031219 */ /* 0x020fca0000011604 */
[----:B------:R-:W-:Y:S02]  /*1ec70*/  IMAD.IADD R20, R20, 0x1, R3 ;  /* 0x0000000114147824 */ /* 0x000fe400078e0203 */
[----:B------:R-:W3:Y:S02]  /*1ec80*/  LDC.64 R2, c[0x0][0x9e0] ;  /* 0x00027800ff027b82 */ /* 0x000ee40000000a00 */
[----:B---3--:R-:W-:Y:S01]  /*1ec90*/  ISETP.GE.AND P2, PT, R3, 0x1, PT ;  /* 0x000000010300780c */ /* 0x008fe20003f46270 */
[----:B------:R-:W-:-:S12]  /*1eca0*/  IMAD.IADD R2, R20, 0x1, R2 ;  /* 0x0000000114027824 */ /* 0x000fd800078e0202 */
[----:B------:R-:W-:Y:S05]  /*1ecb0*/  @!P2 BRA `(.L_x_10174) ;  /* 0x000000000048a947 */ /* 0x000fea0003800000 */
[C---:B------:R-:W-:Y:S01]  /*1ecc0*/  ISETP.GT.AND P0, PT, R20.reuse, RZ, PT ;  /* 0x000000ff1400720c */ /* 0x040fe20003f04270 */
[----:B------:R-:W-:Y:S01]  /*1ecd0*/  BSSY B0, `(.L_x_10175) ;  /* 0x000000e000007945 */ /* 0x000fe20003800000 */
[----:B------:R-:W-:-:S11]  /*1ece0*/  VIADD R6, R20, 0xffffffff ;  /* 0xffffffff14067836 */ /* 0x000fd60000000000 */
[----:B------:R-:W-:Y:S05]  /*1ecf0*/  @P0 BRA `(.L_x_10176) ;  /* 0x00000000001c0947 */ /* 0x000fea0003800000 */
[----:B------:R-:W-:Y:S01]  /*1ed00*/  ISETP.NE.AND P0, PT, R3, 0x1, PT ;  /* 0x000000010300780c */ /* 0x000fe20003f05270 */
[----:B------:R-:W-:-:S12]  /*1ed10*/  IMAD.MOV R6, RZ, RZ, -R20 ;  /* 0x000000ffff067224 */ /* 0x000fd800078e0a14 */
[----:B-1----:R-:W1:Y:S02]  /*1ed20*/  @P0 LDC.64 R4, c[0x0][0x9e8] ;  /* 0x00027a00ff040b82 */ /* 0x002e640000000a00 */
[----:B-1----:R-:W-:-:S05]  /*1ed30*/  @P0 IMAD.HI.U32 R4, R6, R4, RZ ;  /* 0x0000000406040227 */ /* 0x002fca00078e00ff */
[----:B------:R-:W-:-:S04]  /*1ed40*/  @P0 SHF.R.U32.HI R6, RZ, R5, R4 ;  /* 0x00000005ff060219 */ /* 0x000fc80000011604 */
[----:B------:R-:W-:Y:S01]  /*1ed50*/  LOP3.LUT R6, RZ, R6, RZ, 0x33, !PT ;  /* 0x00000006ff067212 */ /* 0x000fe200078e33ff */
[----:B------:R-:W-:Y:S06]  /*1ed60*/  BRA `(.L_x_10177) ;  /* 0x0000000000107947 */ /* 0x000fec0003800000 */
.L_x_10176:
[----:B------:R-:W-:-:S13]  /*1ed70*/  ISETP.NE.AND P0, PT, R3, 0x1, PT ;  /* 0x000000010300780c */ /* 0x000fda0003f05270 */
[----:B-1----:R-:W1:Y:S02]  /*1ed80*/  @P0 LDC.64 R4, c[0x0][0x9e8] ;  /* 0x00027a00ff040b82 */ /* 0x002e640000000a00 */
[----:B-1----:R-:W-:-:S05]  /*1ed90*/  @P0 IMAD.HI.U32 R4, R6, R4, RZ ;  /* 0x0000000406040227 */ /* 0x002fca00078e00ff */
[----:B------:R-:W-:-:S07]  /*1eda0*/  @P0 SHF.R.U32.HI R6, RZ, R5, R4 ;  /* 0x00000005ff060219 */ /* 0x000fce0000011604 */
.L_x_10177:
[----:B------:R-:W-:Y:S05]  /*1edb0*/  BSYNC B0 ;  /* 0x0000000000007941 */ /* 0x000fea0003800000 */
.L_x_10175:
[----:B------:R-:W-:-:S05]  /*1edc0*/  IMAD R6, R6, R3, R3 ;  /* 0x0000000306067224 */ /* 0x000fca00078e0203 */
[----:B------:R-:W-:-:S07]  /*1edd0*/  VIMNMX R2, R2, R6, PT ;  /* 0x0000000602027248 */ /* 0x000fce0003fe0100 */
.L_x_10174:
[----:B------:R-:W-:Y:S01]  /*1ede0*/  VIADD R2, R2, 0x7f ;  /* 0x0000007f02027836 */ /* 0x000fe20000000000 */
[----:B------:R-:W-:Y:S01]  /*1edf0*/  ULDC UR4, c[0x0][0x9dc] ;  /* 0x0002770000047ab9 */ /* 0x000fe20000000800 */
[----:B-1----:R-:W-:-:S03]  /*1ee00*/  IMAD.MOV.U32 R5, RZ, RZ, R7 ;  /* 0x000000ffff057224 */ /* 0x002fc600078e0007 */
[----:B------:R-:W-:-:S04]  /*1ee10*/  SHF.R.S32.HI R4, RZ, 0x1f, R2 ;  /* 0x0000001fff047819 */ /* 0x000fc80000011402 */
[----:B------:R-:W-:Y:S02]  /*1ee20*/  LEA.HI R4, R4, R2, RZ, 0x7 ;  /* 0x0000000204047211 */ /* 0x000fe400078f38ff */
[----:B------:R-:W1:Y:S02]  /*1ee30*/  @P1 LDC R2, c[0x0][0x450] ;  /* 0x00011400ff021b82 */ /* 0x000e640000000800 */
[----:B------:R-:W-:-:S04]  /*1ee40*/  SHF.R.S32.HI R4, RZ, 0x7, R4 ;  /* 0x00000007ff047819 */ /* 0x000fc80000011404 */
[----:B------:R-:W-:Y:S02]  /*1ee50*/  VIMNMX R6, R21, R4, PT ;  /* 0x0000000415067248 */ /* 0x000fe40003fe0100 */
[----:B------:R-:W3:Y:S02]  /*1ee60*/  @P1 LDC R4, c[0x0][0x44c] ;  /* 0x00011300ff041b82 */ /* 0x000ee40000000800 */
[----:B---3--:R-:W-:-:S05]  /*1ee70*/  @P1 IMAD.HI.U32 R4, R7, R4, RZ ;  /* 0x0000000407041227 */ /* 0x008fca00078e00ff */
        /* <DEDUP_REMOVED lines=14> */
.L_x_10180:
[----:B------:R-:W-:-:S13]  /*1ef60*/  ISETP.NE.AND P0, PT, R3, 0x1, PT ;  /* 0x000000010300780c */ /* 0x000fda0003f05270 */
[----:B------:R-:W1:Y:S02]  /*1ef70*/  @P0 LDC.64 R4, c[0x0][0x9e8] ;  /* 0x00027a00ff040b82 */ /* 0x000e640000000a00 */
[----:B-1----:R-:W-:-:S05]  /*1ef80*/  @P0 IMAD.HI.U32 R4, R7, R4, RZ ;  /* 0x0000000407040227 */ /* 0x002fca00078e00ff */
[----:B------:R-:W-:-:S07]  /*1ef90*/  @P0 SHF.R.U32.HI R7, RZ, R5, R4 ;  /* 0x00000005ff070219 */ /* 0x000fce0000011604 */
.L_x_10181:
[----:B------:R-:W-:Y:S05]  /*1efa0*/  BSYNC B0 ;  /* 0x0000000000007941 */ /* 0x000fea0003800000 */
.L_x_10179:
[----:B------:R-:W-:-:S05]  /*1efb0*/  IMAD R3, R7, R3, RZ ;  /* 0x0000000307037224 */ /* 0x000fca00078e02ff */
[----:B------:R-:W-:-:S07]  /*1efc0*/  VIMNMX R2, R2, R3, !PT ;  /* 0x0000000302027248 */ /* 0x000fce0007fe0100 */
.L_x_10178:
[----:B------:R-:W-:Y:S01]  /*1efd0*/  ISETP.NE.AND P1, PT, R0, RZ, PT ;  /* 0x000000ff0000720c */ /* 0x000fe20003f25270 */
[----:B------:R-:W-:Y:S01]  /*1efe0*/  BSSY B0, `(.L_x_10182) ;  /* 0x0000024000007945 */ /* 0x000fe20003800000 */
[----:B------:R-:W-:-:S04]  /*1eff0*/  SHF.R.S32.HI R3, RZ, 0x1f, R2 ;  /* 0x0000001fff037819 */ /* 0x000fc80000011402 */
[----:B------:R-:W-:Y:S01]  /*1f000*/  LEA.HI R3, R3, R2, RZ, 0x7 ;  /* 0x0000000203037211 */ /* 0x000fe200078f38ff */
[----:B------:R-:W-:-:S03]  /*1f010*/  IMAD.MOV.U32 R2, RZ, RZ, RZ ;  /* 0x000000ffff027224 */ /* 0x000fc600078e00ff */
[----:B------:R-:W-:-:S03]  /*1f020*/  SHF.R.S32.HI R3, RZ, 0x7, R3 ;  /* 0x00000007ff037819 */ /* 0x000fc60000011403 */
[----:B------:R-:W1:Y:S01]  /*1f030*/  @!P1 LDC R0, c[0x0][0x9f0] ;  /* 0x00027c00ff009b82 */ /* 0x000e620000000800 */
[----:B------:R-:W-:-:S04]  /*1f040*/  VIMNMX R4, RZ, R3, !PT ;  /* 0x00000003ff047248 */ /* 0x000fc80007fe0100 */
[----:B------:R-:W-:-:S13]  /*1f050*/  ISETP.GT.AND P0, PT, R6, R4, PT ;  /* 0x000000040600720c */ /* 0x000fda0003f04270 */
[----:B------:R-:W-:Y:S05]  /*1f060*/  @!P0 BRA `(.L_x_10183) ;  /* 0x00000000006c8947 */ /* 0x000fea0003800000 */
[-C--:B-1----:R-:W-:Y:S02]  /*1f070*/  IABS R5, R0.reuse ;  /* 0x0000000000057213 */ /* 0x082fe40000000000 */
[----:B--2---:R-:W-:Y:S02]  /*1f080*/  IABS R8, R0 ;  /* 0x0000000000087213 */ /* 0x004fe40000000000 */
[----:B------:R-:W1:Y:S03]  /*1f090*/  I2F.RP R2, R5 ;  /* 0x0000000500027306 */ /* 0x000e660000209400 */
[----:B------:R-:W-:-:S05]  /*1f0a0*/  IMAD.MOV R8, RZ, RZ, -R8 ;  /* 0x000000ffff087224 */ /* 0x000fca00078e0a08 */
[----:B-1----:R-:W1:Y:S02]  /*1f0b0*/  MUFU.RCP R2, R2 ;  /* 0x0000000200027308 */ /* 0x002e640000001000 */
[----:B-1----:R-:W-:-:S06]  /*1f0c0*/  VIADD R2, R2, 0xffffffe ;  /* 0x0ffffffe02027836 */ /* 0x002fcc0000000000 */
[----:B------:R-:W1:Y:S02]  /*1f0d0*/  F2I.FTZ.U32.TRUNC.NTZ R3, R2 ;  /* 0x0000000200037305 */ /* 0x000e64000021f000 */
[----:B-1----:R-:W-:-:S04]  /*1f0e0*/  IMAD.MOV R2, RZ, RZ, -R3 ;  /* 0x000000ffff027224 */ /* 0x002fc800078e0a03 */
        /* <DEDUP_REMOVED lines=19> */
.L_x_10183:
[----:B------:R-:W-:Y:S05]  /*1f220*/  BSYNC B0 ;  /* 0x0000000000007941 */ /* 0x000fea0003800000 */
.L_x_10182:
[----:B------:R-:W-:-:S05]  /*1f230*/  IMAD R26, R26, R2, R4 ;  /* 0x000000021a1a7224 */ /* 0x000fca00078e0204 */
[----:B-1----:R-:W-:-:S04]  /*1f240*/  VIADDMNMX R0, R26, R2, R6, PT ;  /* 0x000000021a007246 */ /* 0x002fc80003800106 */
        /* <DEDUP_REMOVED lines=9> */
[----:B------:R-:W3:Y:S01]  /*1f2e0*/  LDC.64 R2, c[0x0][0xc60] ;  /* 0x00031800ff027b82 */ /* 0x000ee20000000a00 */
[----:B------:R-:W1:Y:S02]  /*1f2f0*/  FLO.U32 R0, UR4 ;  /* 0x0000000400007d00 */ /* 0x000e6400080e0000 */
[----:B-1----:R-:W-:-:S06]  /*1f300*/  ISETP.EQ.U32.AND P0, PT, R0, R5, PT ;  /* 0x000000050000720c */ /* 0x002fcc0003f02070 */
[----:B------:R-:W3:Y:S07]  /*1f310*/  POPC R5, UR4 ;  /* 0x0000000400057d09 */ /* 0x000eee0008000000 */
[----:B---3--:R-:W3:Y:S01]  /*1f320*/  @P0 ATOMG.E.ADD.STRONG.GPU PT, R3, desc[UR42][R2.64], R5 ;  /* 0x00000005020309a8 */ /* 0x008ee200081ee1ea */
[----:B------:R-:W1:Y:S02]  /*1f330*/  S2R R4, SR_LTMASK ;  /* 0x0000000000047919 */ /* 0x000e640000003900 */
[----:B-1----:R-:W-:-:S04]  /*1f340*/  LOP3.LUT R4, R4, UR4, RZ, 0xc0, !PT ;  /* 0x0000000404047c12 */ /* 0x002fc8000f8ec0ff */
[----:B------:R-:W1:Y:S01]  /*1f350*/  POPC R7, R4 ;  /* 0x0000000400077309 */ /* 0x000e620000000000 */
[----:B---3--:R-:W1:Y:S02]  /*1f360*/  SHFL.IDX PT, R0, R3, R0, 0x1f ;  /* 0x00001f0003007589 */ /* 0x008e6400000e0000 */
[----:B-1----:R-:W-:Y:S01]  /*1f370*/  IADD3 R24, R0, UR38, R7 ;  /* 0x0000002600187c10 */ /* 0x002fe2000fffe007 */
[----:B------:R-:W-:Y:S06]  /*1f380*/  BRA `(.L_x_10185) ;  /* 0x0000003000587947 */ /* 0x000fec0003800000 */
.L_x_10184:
        /* <DEDUP_REMOVED lines=15> */
[----:B--2---:R-:W-:Y:S02]  /*1f480*/  IMAD.MOV.U32 R8, RZ, RZ, 0x70 ;  /* 0x00000070ff087424 */ /* 0x004fe400078e00ff */
[----:B------:R-:W-:Y:S02]  /*1f490*/  IMAD.MOV.U32 R12, RZ, RZ, 0x1 ;  /* 0x00000001ff0c7424 */ /* 0x000fe400078e00ff */
[----:B0-----:R-:W-:-:S07]  /*1f4a0*/  IMAD.MOV.U32 R13, RZ, RZ, RZ ;  /* 0x000000ffff0d7224 */ /* 0x001fce00078e00ff */
[----:B------:R-:W-:-:S07]  /*1f4b0*/  LEPC R20, `(.L_x_10187) ;  /* 0x000000001014794e */ /* 0x000fce0000000000 */
[----:B-1----:R-:W-:Y:S05]  /*1f4c0*/  CALL.ABS.NOINC R2 ;  /* 0x0000000002007343 */ /* 0x002fea0003c00000 */
.L_x_10187:
[----:B------:R-:W-:Y:S05]  /*1f4d0*/  BSYNC B6 ;  /* 0x0000000000067941 */ /* 0x000fea0003800000 */
.L_x_10186:
        /* <DEDUP_REMOVED lines=22> */
.L_x_10189:
[----:B------:R-:W-:Y:S05]  /*1f640*/  BSYNC B6 ;  /* 0x0000000000067941 */ /* 0x000fea0003800000 */
.L_x_10188:
        /* <DEDUP_REMOVED lines=20> */
.L_x_10191:
[----:B------:R-:W-:Y:S05]  /*1f790*/  BSYNC B6 ;  /* 0x0000000000067941 */ /* 0x000fea0003800000 */
.L_x_10190:
        /* <DEDUP_REMOVED lines=19> */
.L_x_10193:
[----:B------:R-:W-:Y:S05]  /*1f8d0*/  BSYNC B6 ;  /* 0x0000000000067941 */ /* 0x000fea0003800000 */
.L_x_10192:
[----:B------:R-:W-:Y:S01]  /*1f8e0*/  ULDC.64 UR4, c[0x0][0x9f8] ;  /* 0x00027e0000047ab9 */ /* 0x000fe20000000a00 */
[----:B------:R-:W-:Y:S01]  /*1f8f0*/  IMAD.MOV.U32 R25, RZ, RZ, R27 ;  /* 0x000000ffff197224 */ /* 0x000fe200078e001b */
[----:B------:R-:W-:-:S04]  /*1f900*/  ISETP.NE.U32.AND P0, PT, RZ, UR4, PT ;  /* 0x00000004ff007c0c */ /* 0x000fc8000bf05070 */
[----:B------:R-:W-:Y:S01]  /*1f910*/  ISETP.NE.AND.EX P0, PT, RZ, UR5, PT, P0 ;  /* 0x00000005ff007c0c */ /* 0x000fe2000bf05300 */
[----:B------:R-:W-:-:S12]  /*1f920*/  ULDC.64 UR4, c[0x0][0xa08] ;  /* 0x0002820000047ab9 */ /* 0x000fd80000000a00 */
[----:B------:R-:W1:Y:S02]  /*1f930*/  @P0 LDC.64 R2, c[0x0][0x9f8] ;  /* 0x00027e00ff020b82 */ /* 0x000e640000000a00 */
[----:B-1----:R-:W-:-:S05]  /*1f940*/  @P0 IMAD.WIDE R2, R27, 0x4, R2 ;  /* 0x000000041b020825 */ /* 0x002fca00078e0202 */
[----:B------:R1:W2:Y:S02]  /*1f950*/  @P0 LDG.E R25, desc[UR42][R2.64] ;  /* 0x0000002a02190981 */ /* 0x0002a4000c1e1900 */
[----:B-1----:R-:W1:Y:S02]  /*1f960*/  LDC.64 R2, c[0x0][0x418] ;  /* 0x00010600ff027b82 */ /* 0x002e640000000a00 */
[----:B-1----:R-:W-:Y:S01]  /*1f970*/  LOP3.LUT P0, RZ, R2, UR4, RZ, 0xfc, !PT ;  /* 0x0000000402ff7c12 */ /* 0x002fe2000f80fcff */
[----:B------:R-:W-:-:S03]  /*1f980*/  UMOV UR4, 0xffffffff ;  /* 0xffffffff00047882 */ /* 0x000fc60000000000 */
[----:B------:R-:W-:Y:S02]  /*1f990*/  LOP3.LUT P0, RZ, R3, UR5, RZ, 0xfc, P0 ;  /* 0x0000000503ff7c12 */ /* 0x000fe4000800fcff */
[----:B--2---:R-:W-:Y:S02]  /*1f9a0*/  SHF.R.S32.HI R8, RZ, 0x1f, R25 ;  /* 0x0000001fff087819 */ /* 0x004fe40000011419 */
[----:B------:R-:W-:-:S03]  /*1f9b0*/  SEL R18, R25, RZ, !P0 ;  /* 0x000000ff19127207 */ /* 0x000fc60004000000 */
[----:B------:R1:W-:Y:S01]  /*1f9c0*/  STL [R1+0xc], R8 ;  /* 0x00000c0801007387 */ /* 0x0003e20000100800 */
[----:B------:R-:W-:Y:S05]  /*1f9d0*/  BRA.DIV UR4, `(.L_x_10194) ;  /* 0x0000004a048c7947 */ /* 0x000fea000b800000 */
[----:B------:R-:W2:Y:S02]  /*1f9e0*/  S2R R0, SR_TID.X ;  /* 0x0000000000007919 */ /* 0x000ea40000002100 */
[----:B--2---:R-:W-:-:S04]  /*1f9f0*/  SHF.R.U32.HI R0, RZ, 0x5, R0 ;  /* 0x00000005ff007819 */ /* 0x004fc80000011600 */
[----:B------:R-:W-:-:S05]  /*1fa00*/  LOP3.LUT R0, R0, 0x3, RZ, 0xc0, !PT ;  /* 0x0000000300007812 */ /* 0x000fca00078ec0ff */
[----:B------:R2:W3:Y:S02]  /*1fa10*/  SHFL.IDX PT, R14, R0, RZ, 0x1f ;  /* 0x00001fff000e7589 */ /* 0x0004e400000e0000 */
.L_x_10301:
        /* <DEDUP_REMOVED lines=8> */
.L_x_10304:
        /* <DEDUP_REMOVED lines=23> */
.L_x_10197:
        /* <DEDUP_REMOVED lines=8> */
.L_x_10305:
        /* <DEDUP_REMOVED lines=8> */
.L_x_10199:
        /* <DEDUP_REMOVED lines=28> */
.L_x_10306:
        /* <DEDUP_REMOVED lines=8> */
.L_x_10201:
        /* <DEDUP_REMOVED lines=19> */
[----:B----4-:R-:W-:Y:S01]  /*20080*/  UMOV UR8, UR14 ;  /* 0x0000000e00087c82 */ /* 0x010fe20008000000 */
[----:B------:R-:W-:Y:S01]  /*20090*/  UMOV UR10, UR16 ;  /* 0x00000010000a7c82 */ /* 0x000fe20008000000 */
[----:B------:R-:W-:Y:S01]  /*200a0*/  UMOV UR14, 0x40 ;  /* 0x00000040000e7882 */ /* 0x000fe20000000000 */
[----:B------:R4:W-:Y:S02]  /*200b0*/  UTMALDG.4D [UR8], [UR4], desc[UR6] ;  /* 0x00000608040075b4 */ /* 0x0009e40008019000 */
[----:B----4-:R-:W-:Y:S01]  /*200c0*/  UMOV UR8, UR15 ;  /* 0x0000000f00087c82 */ /* 0x010fe20008000000 */
[----:B------:R-:W-:Y:S02]  /*200d0*/  UMOV UR10, UR14 ;  /* 0x0000000e000a7c82 */ /* 0x000fe40008000000 */
[----:B------:R4:W-:Y:S02]  /*200e0*/  UTMALDG.4D [UR8], [UR4], desc[UR6] ;  /* 0x00000608040075b4 */ /* 0x0009e40008019000 */
[----:B----4-:R-:W-:Y:S01]  /*200f0*/  NOP ;  /* 0x0000000000007918 */ /* 0x010fe20000000000 */
.L_x_10195:
[----:B--23--:R-:W2:Y:S01]  /*20100*/  LDL.LU R3, [R1+0x2c] ;  /* 0x00002c0001037983 */ /* 0x00cea20000300800 */
[----:B------:R-:W-:Y:S05]  /*20110*/  WARPSYNC.ALL ;  /* 0x0000000000007948 */ /* 0x000fea0003800000 */
[----:B------:R-:W-:Y:S01]  /*20120*/  ULDC.64 UR4, c[0x0][0x298] ;  /* 0x0000a60000047ab9 */ /* 0x000fe20000000a00 */
[----:B------:R-:W-:Y:S01]  /*20130*/  VIADD R0, R19, 0xf000 ;  /* 0x0000f00013007836 */ /* 0x000fe20000000000 */
[----:B------:R-:W-:Y:S01]  /*20140*/  ULDC.64 UR6, c[0x0][0xa00] ;  /* 0x0002800000067ab9 */ /* 0x000fe20000000a00 */
[----:B------:R-:W-:Y:S01]  /*20150*/  BSSY B6, `(.L_x_10202) ;  /* 0x0000022000067945 */ /* 0x000fe20003800000 */
[----:B------:R-:W-:Y:S01]  /*20160*/  BAR.SYNC.DEFER_BLOCKING 0x8, 0x200 ;  /* 0x0208000000007b1d */ /* 0x000fe20000010000 */
[----:B------:R-:W-:-:S02]  /*20170*/  ISETP.NE.U32.AND P0, PT, RZ, UR6, PT ;  /* 0x00000006ff007c0c */ /* 0x000fc4000bf05070 */
[----:B------:R-:W-:Y:S02]  /*20180*/  LOP3.LUT P1, RZ, R0, 0x9f, RZ, 0xc0, !PT ;  /* 0x0000009f00ff7812 */ /* 0x000fe4000782c0ff */
[----:B------:R-:W-:Y:S02]  /*20190*/  ISETP.NE.AND.EX P0, PT, RZ, UR7, PT, P0 ;  /* 0x00000007ff007c0c */ /* 0x000fe4000bf05300 */
[----:B--2---:R-:W-:Y:S01]  /*201a0*/  SHF.R.S32.HI R2, RZ, 0x1f, R3 ;  /* 0x0000001fff027819 */ /* 0x004fe20000011403 */
[----:B------:R-:W-:-:S04]  /*201b0*/  IMAD.WIDE.U32 R4, R3, UR4, RZ ;  /* 0x0000000403047c25 */ /* 0x000fc8000f8e00ff */
[----:B------:R-:W-:Y:S01]  /*201c0*/  IMAD R2, R2, UR4, RZ ;  /* 0x0000000402027c24 */ /* 0x000fe2000f8e02ff */
[----:B------:R2:W-:Y:S03]  /*201d0*/  STL.64 [R1+0x38], R4 ;  /* 0x0000380401007387 */ /* 0x0005e60000100a00 */
[----:B------:R-:W-:Y:S01]  /*201e0*/  IMAD R0, R3, UR5, R2 ;  /* 0x0000000503007c24 */ /* 0x000fe2000f8e0202 */
[----:B------:R-:W-:-:S03]  /*201f0*/  SHF.R.S32.HI R2, RZ, 0x1f, R27 ;  /* 0x0000001fff027819 */ /* 0x000fc6000001141b */
[----:B------:R-:W-:Y:S01]  /*20200*/  IMAD.IADD R3, R5, 0x1, R0 ;  /* 0x0000000105037824 */ /* 0x000fe200078e0200 */
[----:B------:R-:W-:Y:S02]  /*20210*/  SEL R0, R27, RZ, !P0 ;  /* 0x000000ff1b007207 */ /* 0x000fe40004000000 */
[----:B------:R-:W-:Y:S02]  /*20220*/  SEL R2, R2, RZ, !P0 ;  /* 0x000000ff02027207 */ /* 0x000fe40004000000 */
[----:B------:R2:W-:Y:S04]  /*20230*/  STL [R1+0x34], R3 ;  /* 0x0000340301007387 */ /* 0x0005e80000100800 */
        /* <DEDUP_REMOVED lines=16> */
[----:B0-----:R-:W-:-:S07]  /*20340*/  IMAD.MOV.U32 R13, RZ, RZ, RZ ;  /* 0x000000ffff0d7224 */ /* 0x001fce00078e00ff */
[----:B------:R-:W-:-:S07]  /*20350*/  LEPC R20, `(.L_x_10203) ;  /* 0x000000001014794e */ /* 0x000fce0000000000 */
[----:B--2---:R-:W-:Y:S05]  /*20360*/  CALL.ABS.NOINC R2 ;  /* 0x0000000002007343 */ /* 0x004fea0003c00000 */
.L_x_10203:
[----:B------:R-:W-:Y:S05]  /*20370*/  BSYNC B6 ;  /* 0x0000000000067941 */ /* 0x000fea0003800000 */
.L_x_10202:
[----:B------:R-:W3:Y:S01]  /*20380*/  LDL.LU R20, [R1+0x34] ;  /* 0x0000340001147983 */ /* 0x000ee20000300800 */
[----:B------:R-:W4:Y:S01]  /*20390*/  LDC R9, c[0x0][0x448] ;  /* 0x00011200ff097b82 */ /* 0x000f220000000800 */
[----:B------:R-:W-:Y:S01]  /*203a0*/  ULDC.64 UR6, c[0x0][0x2e0] ;  /* 0x0000b80000067ab9 */ /* 0x000fe20000000a00 */
[----:B------:R-:W-:Y:S01]  /*203b0*/  ULDC.64 UR4, c[0x0][0x2d8] ;  /* 0x0000b60000047ab9 */ /* 0x000fe20000000a00 */
[----:B--2---:R-:W3:Y:S01]  /*203c0*/  LDL.LU.64 R2, [R1+0x38] ;  /* 0x0000380001027983 */ /* 0x004ee20000300a00 */
[----:B------:R-:W-:-:S03]  /*203d0*/  ULDC.64 UR8, c[0x0][0x280] ;  /* 0x0000a00000087ab9 */ /* 0x000fc60000000a00 */
[----:B------:R-:W2:Y:S04]  /*203e0*/  LDL.LU R21, [R1+0x44] ;  /* 0x0000440001157983 */ /* 0x000ea80000300800 */
[----:B------:R-:W2:Y:S04]  /*203f0*/  LDL.LU R4, [R1+0x2c] ;  /* 0x00002c0001047983 */ /* 0x000ea80000300800 */
[----:B------:R-:W2:Y:S01]  /*20400*/  LDL R12, [R1+0x20] ;  /* 0x00002000010c7983 */ /* 0x000ea20000100800 */
[----:B------:R-:W0:Y:S01]  /*20410*/  S2R R10, SR_TID.X ;  /* 0x00000000000a7919 */ /* 0x000e220000002100 */
[----:B----4-:R-:W-:-:S13]  /*20420*/  ISETP.NE.AND P1, PT, R9, 0x1, PT ;  /* 0x000000010900780c */ /* 0x010fda0003f25270 */
[----:B------:R-:W4:Y:S08]  /*20430*/  @P1 LDC R5, c[0x0][0x44c] ;  /* 0x00011300ff051b82 */ /* 0x000f300000000800 */
[----:B------:R-:W4:Y:S01]  /*20440*/  @P1 LDC R6, c[0x0][0x450] ;  /* 0x00011400ff061b82 */ /* 0x000f220000000800 */
[----:B0-----:R-:W-:-:S07]  /*20450*/  IMAD.SHL.U32 R10, R10, 0x10, RZ ;  /* 0x000000100a0a7824 */ /* 0x001fce00078e00ff */
[----:B-1----:R-:W0:Y:S01]  /*20460*/  @P1 LDC R8, c[0x0][0x450] ;  /* 0x00011400ff081b82 */ /* 0x002e220000000800 */
[----:B------:R-:W-:-:S04]  /*20470*/  LOP3.LUT R10, R10, 0x10, RZ, 0xc0, !PT ;  /* 0x000000100a0a7812 */ /* 0x000fc800078ec0ff */
[C---:B------:R-:W-:Y:S02]  /*20480*/  LOP3.LUT R11, R10.reuse, 0x20, RZ, 0xfc, !PT ;  /* 0x000000200a0b7812 */ /* 0x040fe400078efcff */
[----:B------:R-:W-:Y:S01]  /*20490*/  LOP3.LUT R10, R10, 0x40, RZ, 0xfc, !PT ;  /* 0x000000400a0a7812 */ /* 0x000fe200078efcff */
[----:B---3--:R-:W-:Y:S02]  /*204a0*/  IMAD.MOV.U32 R3, RZ, RZ, R20 ;  /* 0x000000ffff037224 */ /* 0x008fe400078e0014 */
[----:B------:R-:W1:Y:S01]  /*204b0*/  S2R R20, SR_TID.X ;  /* 0x0000000000147919 */ /* 0x000e620000002100 */
        /* <DEDUP_REMOVED lines=8> */
[C---:B-1----:R-:W-:Y:S01]  /*20540*/  LOP3.LUT R21, R20.reuse, 0x7f, RZ, 0xc0, !PT ;  /* 0x0000007f14157812 */ /* 0x042fe200078ec0ff */
[----:B------:R-:W-:-:S03]  /*20550*/  IMAD.SHL.U32 R20, R20, 0x40, RZ ;  /* 0x0000004014147824 */ /* 0x000fc600078e00ff */
[----:B------:R-:W-:-:S04]  /*20560*/  SHF.R.U32.HI R21, RZ, 0x1, R21 ;  /* 0x00000001ff157819 */ /* 0x000fc80000011615 */
[----:B------:R-:W-:Y:S02]  /*20570*/  LOP3.LUT R20, R21, 0x40, R20, 0xf8, !PT ;  /* 0x0000004015147812 */ /* 0x000fe400078ef814 */
[----:B------:R-:W1:Y:S03]  /*20580*/  S2R R21, SR_TID.X ;  /* 0x0000000000157919 */ /* 0x000e660000002100 */
[----:B------:R-:W-:-:S04]  /*20590*/  IMAD.IADD R0, R20, 0x1, R12 ;  /* 0x0000000114007824 */ /* 0x000fc800078e020c */
[----:B----4-:R-:W-:-:S04]  /*205a0*/  @P1 IMAD.HI.U32 R5, R0, R5, RZ ;  /* 0x0000000500051227 */ /* 0x010fc800078e00ff */
[----:B------:R-:W-:Y:S01]  /*205b0*/  IMAD.MOV.U32 R4, RZ, RZ, R0 ;  /* 0x000000ffff047224 */ /* 0x000fe200078e0000 */
[----:B------:R-:W-:-:S04]  /*205c0*/  @P1 SHF.R.U32.HI R4, RZ, R6, R5 ;  /* 0x00000006ff041219 */ /* 0x000fc80000011605 */
        /* <DEDUP_REMOVED lines=10> */
[C---:B-1----:R-:W-:Y:S01]  /*20670*/  IMAD.SHL.U32 R20, R21.reuse, 0x10, RZ ;  /* 0x0000001015147824 */ /* 0x042fe200078e00ff */
[----:B------:R-:W-:Y:S01]  /*20680*/  LOP3.LUT R21, R21, 0x7f, RZ, 0xc0, !PT ;  /* 0x0000007f15157812 */ /* 0x000fe200078ec0ff */
[----:B------:R-:W-:-:S03]  /*20690*/  IMAD R7, R7, UR6, RZ ;  /* 0x0000000607077c24 */ /* 0x000fc6000f8e02ff */
[----:B------:R-:W-:Y:S01]  /*206a0*/  LOP3.LUT R20, R20, 0x10, RZ, 0xc0, !PT ;  /* 0x0000001014147812 */ /* 0x000fe200078ec0ff */
[----:B------:R-:W-:Y:S01]  /*206b0*/  IMAD R7, R6, UR7, R7 ;  /* 0x0000000706077c24 */ /* 0x000fe2000f8e0207 */
[----:B------:R-:W-:Y:S01]  /*206c0*/  IADD3 R6, P0, R4, UR8, RZ ;  /* 0x0000000804067c10 */ /* 0x000fe2000ff1e0ff */
[----:B------:R-:W-:-:S03]  /*206d0*/  IMAD.MOV.U32 R4, RZ, RZ, R0 ;  /* 0x000000ffff047224 */ /* 0x000fc600078e0000 */
[----:B------:R-:W-:Y:S02]  /*206e0*/  IADD3.X R5, R5, UR9, R7, P0, !PT ;  /* 0x0000000905057c10 */ /* 0x000fe400087fe407 */
[----:B------:R-:W1:Y:S02]  /*206f0*/  @P1 LDC R7, c[0x0][0x44c] ;  /* 0x00011300ff071b82 */ /* 0x000e640000000800 */
[----:B-1----:R-:W-:-:S05]  /*20700*/  @P1 IMAD.HI.U32 R7, R0, R7, RZ ;  /* 0x0000000700071227 */ /* 0x002fca00078e00ff */
        /* <DEDUP_REMOVED lines=9> */
[----:B------:R0:W5:Y:S01]  /*207a0*/  LDL R10, [R1+0x28] ;  /* 0x00002800010a7983 */ /* 0x0001620000100800 */
[----:B------:R-:W-:Y:S02]  /*207b0*/  ISETP.GE.AND P2, PT, R20, UR4, PT ;  /* 0x0000000414007c0c */ /* 0x000fe4000bf46270 */
[----:B------:R-:W-:Y:S01]  /*207c0*/  IMAD.IADD R3, R3, 0x1, R4 ;  /* 0x0000000103037824 */ /* 0x000fe200078e0204 */
[----:B------:R-:W-:Y:S02]  /*207d0*/  SHF.R.S32.HI R4, RZ, 0x1f, R0 ;  /* 0x0000001fff047819 */ /* 0x000fe40000011400 */
[----:B------:R-:W-:Y:S01]  /*207e0*/  ISETP.GE.AND P1, PT, R11, UR4, PT ;  /* 0x000000040b007c0c */ /* 0x000fe2000bf26270 */
[----:B------:R-:W-:-:S04]  /*207f0*/  IMAD.WIDE.U32 R2, R0, UR6, R2 ;  /* 0x0000000600027c25 */ /* 0x000fc8000f8e0002 */
[----:B------:R-:W-:Y:S01]  /*20800*/  IMAD R4, R4, UR6, RZ ;  /* 0x0000000604047c24 */ /* 0x000fe2000f8e02ff */
[----:B------:R-:W-:-:S03]  /*20810*/  IADD3 R8, P3, R2, UR8, RZ ;  /* 0x0000000802087c10 */ /* 0x000fc6000ff7e0ff */
[----:B------:R-:W-:Y:S01]  /*20820*/  IMAD R4, R0, UR7, R4 ;  /* 0x0000000700047c24 */ /* 0x000fe2000f8e0204 */
[----:B------:R-:W-:Y:S01]  /*20830*/  UMOV UR4, 0xffffffff ;  /* 0xffffffff00047882 */ /* 0x000fe20000000000 */
[----:B------:R-:W-:-:S03]  /*20840*/  SHF.R.U32.HI R21, RZ, 0x1, R21 ;  /* 0x00000001ff157819 */ /* 0x000fc60000011615 */
[----:B------:R-:W-:Y:S01]  /*20850*/  IADD3.X R7, R3, UR9, R4, P3, !PT ;  /* 0x0000000903077c10 */ /* 0x000fe20009ffe404 */
[----:B0-----:R-:W-:Y:S06]  /*20860*/  BRA.DIV UR4, `(.L_x_10204) ;  /* 0x0000003e04647947 */ /* 0x001fec000b800000 */
[----:B------:R-:W2:Y:S04]  /*20870*/  LDL.LU R12, [R1+0x24] ;  /* 0x00002400010c7983 */ /* 0x000ea80000300800 */
[----:B------:R-:W3:Y:S04]  /*20880*/  LDL.LU R11, [R1+0x20] ;  /* 0x00002000010b7983 */ /* 0x000ee80000300800 */
[----:B------:R-:W0:Y:S04]  /*20890*/  SHFL.IDX PT, R3, R6, RZ, 0x1e1f ;  /* 0x001e1fff06037589 */ /* 0x000e2800000e0000 */
[----:B------:R-:W1:Y:S04]  /*208a0*/  SHFL.IDX PT, R2, R5, RZ, 0x1e1f ;  /* 0x001e1fff05027589 */ /* 0x000e6800000e0000 */
[----:B------:R-:W4:Y:S04]  /*208b0*/  SHFL.IDX PT, R6, R6, 0x1, 0x1e1f ;  /* 0x003e1f0006067f89 */ /* 0x000f2800000e0000 */
[----:B------:R-:W4:Y:S01]  /*208c0*/  SHFL.IDX PT, R5, R5, 0x1, 0x1e1f ;  /* 0x003e1f0005057f89 */ /* 0x000f2200000e0000 */
[----:B--2---:R-:W-:-:S02]  /*208d0*/  IMAD R4, R12, R9, RZ ;  /* 0x000000090c047224 */ /* 0x004fc400078e02ff */
[----:B---3--:R-:W-:-:S05]  /*208e0*/  IMAD.IADD R0, R21, 0x1, R11 ;  /* 0x0000000115007824 */ /* 0x008fca00078e020b */
[----:B------:R-:W-:-:S13]  /*208f0*/  ISETP.GE.AND P4, PT, R0, R4, PT ;  /* 0x000000040000720c */ /* 0x000fda0003f86270 */
[----:B0-----:R-:W-:-:S05]  /*20900*/  @!P4 IADD3 R3, P3, R20, R3, RZ ;  /* 0x000000031403c210 */ /* 0x001fca0007f7e0ff */
[----:B-1----:R-:W-:-:S05]  /*20910*/  @!P4 IMAD.X R2, RZ, RZ, R2, P3 ;  /* 0x000000ffff02c224 */ /* 0x002fca00018e0602 */
        /* <DEDUP_REMOVED lines=8> */
[----:B----4-:R-:W-:-:S05]  /*209a0*/  @!P4 IADD3 R2, P3, R20, R6, RZ ;  /* 0x000000061402c210 */ /* 0x010fca0007f7e0ff */
[----:B------:R-:W-:-:S05]  /*209b0*/  @!P4 IMAD.X R3, RZ, RZ, R5, P3 ;  /* 0x000000ffff03c224 */ /* 0x000fca00018e0605 */
[----:B------:R-:W-:Y:S04]  /*209c0*/  @!P4 LDGSTS.E.BYPASS.LTC128B.128 [R10+0xf800], desc[UR42][R2.64], !P2 ;  /* 0x0f800000020acfae */ /* 0x000fe8000d101d6a */
[----:B------:R-:W-:Y:S04]  /*209d0*/  @!P4 LDGSTS.E.BYPASS.LTC128B.128 [R10+0x11000], desc[UR42][R2.64+0x20], !P1 ;  /* 0x11000020020acfae */ /* 0x000fe8000c901d6a */
[----:B------:R0:W-:Y:S04]  /*209e0*/  @!P4 LDGSTS.E.BYPASS.LTC128B.128 [R10+0x12800], desc[UR42][R2.64+0x40], !P0 ;  /* 0x12800040020acfae */ /* 0x0001e8000c101d6a */
[----:B0-----:R0:W1:Y:S04]  /*209f0*/  SHFL.IDX PT, R3, R7, RZ, 0x1e1f ;  /* 0x001e1fff07037589 */ /* 0x00106800000e0000 */
[----:B------:R0:W2:Y:S02]  /*20a00*/  SHFL.IDX PT, R2, R8, RZ, 0x1e1f ;  /* 0x001e1fff08027589 */ /* 0x0000a400000e0000 */
.L_x_10313:
        /* <DEDUP_REMOVED lines=12> */
.L_x_10206:
[----:B------:R-:W-:Y:S05]  /*20ad0*/  BSYNC B0 ;  /* 0x0000000000007941 */ /* 0x000fea0003800000 */
.L_x_10205:
[----:B------:R-:W-:Y:S01]  /*20ae0*/  NOP ;  /* 0x0000000000007918 */ /* 0x000fe20000000000 */
[----:B------:R-:W-:-:S13]  /*20af0*/  PLOP3.LUT P0, PT, PT, PT, PT, 0x80, 0x0 ;  /* 0x000000000000781c */ /* 0x000fda0003f0f070 */
.L_x_10207:
        /* <DEDUP_REMOVED lines=18> */
.L_x_10314:
[----:B------:R-:W-:Y:S05]  /*20c20*/  BSYNC B0 ;  /* 0x0000000000007941 */ /* 0x000fea0003800000 */
.L_x_10208:
[----:B------:R-:W3:Y:S02]  /*20c30*/  LDL.LU R2, [R1+0x30] ;  /* 0x0000300001027983 */ /* 0x000ee40000300800 */
[----:B---3--:R-:W-:-:S05]  /*20c40*/  VIADD R2, R2, 0xfffffffe ;  /* 0xfffffffe02027836 */ /* 0x008fca0000000000 */
[----:B------:R-:W-:-:S13]  /*20c50*/  ISETP.GE.AND P0, PT, R2, R26, PT ;  /* 0x0000001a0200720c */ /* 0x000fda0003f06270 */
[----:B------:R-:W-:Y:S05]  /*20c60*/  @!P0 BRA `(.L_x_10210) ;  /* 0x0000001000448947 */ /* 0x000fea0003800000 */
[----:B0-----:R0:W5:Y:S01]  /*20c70*/  LDL.LU R8, [R1] ;  /* 0x0000000001087983 */ /* 0x0011620000300800 */
[----:B--2---:R-:W-:-:S07]  /*20c80*/  IMAD.MOV.U32 R0, RZ, RZ, R23 ;  /* 0x000000ffff007224 */ /* 0x004fce00078e0017 */
.L_x_10234:
[----:B------:R-:W-:Y:S01]  /*20c90*/  VIADD R23, R0, 0x1 ;  /* 0x0000000100177836 */ /* 0x000fe20000000000 */
[----:B------:R-:W-:Y:S01]  /*20ca0*/  LOP3.LUT P1, RZ, R17, 0x1, RZ, 0xc0, !PT ;  /* 0x0000000111ff7812 */ /* 0x000fe2000782c0ff */
[----:B------:R-:W-:Y:S05]  /*20cb0*/  YIELD ;  /* 0x0000000000007946 */ /* 0x000fea0003800000 */
[----:B------:R-:W-:Y:S01]  /*20cc0*/  ISETP.NE.AND P0, PT, R23, 0x2, PT ;  /* 0x000000021700780c */ /* 0x000fe20003f05270 */
[----:B------:R-:W-:Y:S03]  /*20cd0*/  BSSY B0, `(.L_x_10211) ;  /* 0x00000a6000007945 */ /* 0x000fe60003800000 */
[----:B-1----:R-:W-:-:S02]  /*20ce0*/  SEL R3, RZ, 0x1, P0 ;  /* 0x00000001ff037807 */ /* 0x002fc40000000000 */
[----:B------:R-:W-:Y:S02]  /*20cf0*/  SEL R23, R23, RZ, P0 ;  /* 0x000000ff17177207 */ /* 0x000fe40000000000 */
[----:B-----5:R-:W-:-:S05]  /*20d00*/  LOP3.LUT R9, R8, R3, RZ, 0x3c, !PT ;  /* 0x0000000308097212 */ /* 0x020fca00078e3cff */
        /* <DEDUP_REMOVED lines=9> */
[----:B------:R-:W-:Y:S01]  /*20da0*/  ULDC.64 UR6, c[0x0][0x428] ;  /* 0x00010a0000067ab9 */ /* 0x000fe20000000a00 */
[----:B---3--:R-:W-:-:S13]  /*20db0*/  ISETP.NE.AND P0, PT, R3, 0x1, PT ;  /* 0x000000010300780c */ /* 0x008fda0003f05270 */
[----:B------:R-:W3:Y:S02]  /*20dc0*/  @P0 LDC.64 R4, c[0x0][0x440] ;  /* 0x00011000ff040b82 */ /* 0x000ee40000000a00 */
[----:B---3--:R-:W-:-:S04]  /*20dd0*/  @P0 IMAD.HI.U32 R6, R2, R4, RZ ;  /* 0x0000000402060227 */ /* 0x008fc800078e00ff */
[----:B------:R-:W-:Y:S01]  /*20de0*/  IMAD.MOV.U32 R4, RZ, RZ, R2 ;  /* 0x000000ffff047224 */ /* 0x000fe200078e0002 */
[----:B------:R-:W-:-:S05]  /*20df0*/  @P0 SHF.R.U32.HI R4, RZ, R5, R6 ;  /* 0x00000005ff040219 */ /* 0x000fca0000011606 */
[----:B------:R-:W-:-:S04]  /*20e00*/  IMAD.MOV R5, RZ, RZ, -R4 ;  /* 0x000000ffff057224 */ /* 0x000fc800078e0a04 */
[----:B------:R-:W-:Y:S01]  /*20e10*/  IMAD R3, R3, R5, R2 ;  /* 0x0000000503037224 */ /* 0x000fe200078e0202 */
[----:B------:R-:W-:-:S03]  /*20e20*/  SHF.R.S32.HI R5, RZ, 0x1f, R4 ;  /* 0x0000001fff057819 */ /* 0x000fc60000011404 */
[----:B------:R-:W-:-:S04]  /*20e30*/  IMAD.WIDE.U32 R4, R25, UR6, R4 ;  /* 0x0000000619047c25 */ /* 0x000fc8000f8e0004 */
[----:B--2---:R-:W-:-:S04]  /*20e40*/  IMAD R6, R7, UR6, RZ ;  /* 0x0000000607067c24 */ /* 0x004fc8000f8e02ff */
[----:B------:R-:W-:-:S04]  /*20e50*/  IMAD R6, R25, UR7, R6 ;  /* 0x0000000719067c24 */ /* 0x000fc8000f8e0206 */
[----:B------:R-:W-:Y:S01]  /*20e60*/  IMAD.IADD R5, R6, 0x1, R5 ;  /* 0x0000000106057824 */ /* 0x000fe200078e0205 */
[----:B------:R-:W-:-:S04]  /*20e70*/  LEA R6, P0, R4, UR4, 0x2 ;  /* 0x0000000404067c11 */ /* 0x000fc8000f8010ff */
[----:B------:R-:W-:-:S05]  /*20e80*/  LEA.HI.X R7, R4, UR5, R5, 0x2, P0 ;  /* 0x0000000504077c11 */ /* 0x000fca00080f1405 */
[----:B------:R2:W5:Y:S04]  /*20e90*/  LDG.E R18, desc[UR42][R6.64] ;  /* 0x0000002a06127981 */ /* 0x000568000c1e1900 */
.L_x_10213:
        /* <DEDUP_REMOVED lines=8> */
.L_x_10315:
[----:B------:R-:W-:Y:S05]  /*20f20*/  BSYNC B1 ;  /* 0x0000000000017941 */ /* 0x000fea0003800000 */
.L_x_10214:
        /* <DEDUP_REMOVED lines=9> */
.L_x_10217:
[----:B------:R-:W-:Y:S05]  /*20fc0*/  BSYNC B1 ;  /* 0x0000000000017941 */ /* 0x000fea0003800000 */
.L_x_10216:
[----:B------:R-:W3:Y:S01]  /*20fd0*/  LDL R7, [R1+0x10] ;  /* 0x0000100001077983 */ /* 0x000ee20000100800 */
[----:B------:R-:W-:Y:S01]  /*20fe0*/  IMAD.MOV.U32 R14, RZ, RZ, RZ ;  /* 0x000000ffff0e7224 */ /* 0x000fe200078e00ff */
[----:B------:R-:W-:Y:S01]  /*20ff0*/  UIADD3 UR4, UP0, UR40, 0x470, URZ ;  /* 0x0000047028047890 */ /* 0x000fe2000ff1e03f */
[----:B------:R-:W-:Y:S01]  /*21000*/  IMAD R4, R23, 0x3000, R19 ;  /* 0x0000300017047824 */ /* 0x000fe200078e0213 */
[----:B------:R-:W-:Y:S01]  /*21010*/  PLOP3.LUT P0, PT, PT, PT, PT, 0x80, 0x0 ;  /* 0x000000000000781c */ /* 0x000fe20003f0f070 */
[----:B------:R-:W-:Y:S01]  /*21020*/  UMOV UR6, 0x0 ;  /* 0x0000000000067882 */ /* 0x000fe20000000000 */
[----:B------:R-:W-:Y:S01]  /*21030*/  R2UR UR10, R14 ;  /* 0x000000000e0a72ca */ /* 0x000fe200000e0000 */
[----:B-1----:R-:W-:Y:S01]  /*21040*/  VIADD R9, R4, 0x9000 ;  /* 0x0000900004097836 */ /* 0x002fe20000000000 */
[----:B------:R-:W-:Y:S01]  /*21050*/  UIADD3.X UR5, URZ, UR41, URZ, UP0, !UPT ;  /* 0x000000293f057290 */ /* 0x000fe200087fe43f */
[----:B------:R-:W-:Y:S01]  /*21060*/  UMOV UR7, 0x14f00000 ;  /* 0x14f0000000077882 */ /* 0x000fe20000000000 */
[----:B---3--:R-:W-:-:S02]  /*21070*/  IMAD R7, R3, 0x80, R7 ;  /* 0x0000008003077824 */ /* 0x008fc400078e0207 */
[----:B------:R-:W-:-:S09]  /*21080*/  VIADD R3, R6, 0x19c70 ;  /* 0x00019c7006037836 */ /* 0x000fd20000000000 */
.L_x_10218:
        /* <DEDUP_REMOVED lines=16> */
.L_x_10219:
        /* <DEDUP_REMOVED lines=16> */
.L_x_10220:
        /* <DEDUP_REMOVED lines=13> */
.L_x_10316:
[----:B------:R-:W-:Y:S05]  /*21360*/  BSYNC B1 ;  /* 0x0000000000017941 */ /* 0x000fea0003800000 */
.L_x_10221:
        /* <DEDUP_REMOVED lines=11> */
.L_x_10224:
[----:B------:R-:W-:Y:S05]  /*21420*/  BSYNC B1 ;  /* 0x0000000000017941 */ /* 0x000fea0003800000 */
.L_x_10223:
        /* <DEDUP_REMOVED lines=8> */
.L_x_10225:
        /* <DEDUP_REMOVED lines=15> */
.L_x_10226:
        /* <DEDUP_REMOVED lines=15> */
.L_x_10227:
        /* <DEDUP_REMOVED lines=10> */
.L_x_10212:
[----:B------:R-:W-:Y:S05]  /*21730*/  BSYNC B0 ;  /* 0x0000000000007941 */ /* 0x000fea0003800000 */
.L_x_10211:
[----:B------:R-:W-:-:S06]  /*21740*/  UISETP.NE.AND UP0, UPT, UR36, 0x3, UPT ;  /* 0x000000032400788c */ /* 0x000fcc000bf05270 */
[----:B------:R-:W-:-:S13]  /*21750*/  PLOP3.LUT P0, PT, PT, PT, UP0, 0x80, 0x0 ;  /* 0x000000000000781c */ /* 0x000fda0003f0f008 */
[----:B------:R-:W-:Y:S05]  /*21760*/  @!P0 BRA `(.L_x_10228) ;  /* 0x0000000000048947 */ /* 0x000fea0003800000 */
[----:B------:R-:W-:Y:S01]  /*21770*/  BPT.TRAP 0x1 ;  /* 0x000000040000795c */ /* 0x000fe20000300000 */
.L_x_10228:
        /* <DEDUP_REMOVED lines=8> */
.L_x_10317:
[----:B------:R-:W-:Y:S05]  /*21800*/  BSYNC B0 ;  /* 0x0000000000007941 */ /* 0x000fea0003800000 */
.L_x_10229:
[----:B------:R-:W-:Y:S05]  /*21810*/  @!P1 BRA `(.L_x_10231) ;  /* 0x0000000000049947 */ /* 0x000fea0003800000 */
[----:B------:R-:W-:Y:S01]  /*21820*/  BPT.TRAP 0x1 ;  /* 0x000000040000795c */ /* 0x000fe20000300000 */
.L_x_10231:
[----:B--2---:R-:W-:Y:S01]  /*21830*/  SHF.L.U32 R4, R8, 0x1f, RZ ;  /* 0x0000001f08047819 */ /* 0x004fe200000006ff */
[----:B------:R-:W-:-:S03]  /*21840*/  IMAD R0, R0, 0x3000, RZ ;  /* 0x0000300000007824 */ /* 0x000fc600078e02ff */
[----:B------:R-:W2:Y:S02]  /*21850*/  SYNCS.PHASECHK.TRANS64.TRYWAIT P0, [R3+URZ+0x19c60], R4 ;  /* 0x019c6004030075a7 */ /* 0x000ea4000800017f */
[----:B--2---:R-:W-:Y:S05]  /*21860*/  @!P0 BRA `(.L_x_10232) ;  /* 0x0000003000ac8947 */ /* 0x004fea0003800000 */
.L_x_10318:
[----:B------:R-:W3:Y:S04]  /*21870*/  LDL R13, [R1+0x4] ;  /* 0x00000400010d7983 */ /* 0x000ee80000100800 */
[----:B------:R-:W4:Y:S01]  /*21880*/  LDL R12, [R1+0x14] ;  /* 0x00001400010c7983 */ /* 0x000f220000100800 */
[----:B--2---:R-:W-:Y:S01]  /*21890*/  LOP3.LUT R4, R0, R28, RZ, 0xfc, !PT ;  /* 0x0000001c00047212 */ /* 0x004fe200078efcff */
[----:B------:R-:W-:Y:S05]  /*218a0*/  WARPSYNC.ALL ;  /* 0x0000000000007948 */ /* 0x000fea0003800000 */
[----:B------:R-:W-:-:S06]  /*218b0*/  IMAD.IADD R4, R19, 0x1, R4 ;  /* 0x0000000113047824 */ /* 0x000fcc00078e0204 */
[----:B------:R-:W2:Y:S02]  /*218c0*/  LDSM.16.MT88.4 R4, [R4+0x9000] ;  /* 0x009000000404783b */ /* 0x000ea40000004200 */
[C-C-:B--2---:R-:W-:Y:S02]  /*218d0*/  PRMT R8, R4.reuse, 0x6420, R5.reuse ;  /* 0x0000642004087816 */ /* 0x144fe40000000005 */
[----:B-1----:R-:W-:Y:S02]  /*218e0*/  PRMT R9, R4, 0x7531, R5 ;  /* 0x0000753104097816 */ /* 0x002fe40000000005 */
[C-C-:B------:R-:W-:Y:S02]  /*218f0*/  PRMT R10, R6.reuse, 0x6420, R7.reuse ;  /* 0x00006420060a7816 */ /* 0x140fe40000000007 */
[----:B------:R-:W-:Y:S02]  /*21900*/  PRMT R11, R6, 0x7531, R7 ;  /* 0x00007531060b7816 */ /* 0x000fe40000000007 */
[----:B---3--:R-:W-:-:S02]  /*21910*/  LOP3.LUT R4, R0, R13, RZ, 0xfc, !PT ;  /* 0x0000000d00047212 */ /* 0x008fc400078efcff */
[----:B----4-:R-:W-:-:S03]  /*21920*/  IADD3 R12, R22, R12, R0 ;  /* 0x0000000c160c7210 */ /* 0x010fc60007ffe000 */
        /* <DEDUP_REMOVED lines=23> */
[----:B------:R-:W-:-:S04]  /*21aa0*/  LOP3.LUT R13, R28, 0x1800, RZ, 0xfc, !PT ;  /* 0x000018001c0d7812 */ /* 0x000fc800078efcff */
[----:B------:R1:W-:Y:S02]  /*21ab0*/  STSM.16.M88.4 [R4], R8 ;  /* 0x0000000804007844 */ /* 0x0003e40000000200 */
[----:B-1----:R-:W-:-:S05]  /*21ac0*/  LOP3.LUT R4, R0, 0x800, R28, 0xfe, !PT ;  /* 0x0000080000047812 */ /* 0x002fca00078efe1c */
[----:B------:R-:W-:-:S06]  /*21ad0*/  IMAD.IADD R4, R19, 0x1, R4 ;  /* 0x0000000113047824 */ /* 0x000fcc00078e0204 */
[----:B------:R-:W1:Y:S02]  /*21ae0*/  LDSM.16.MT88.4 R4, [R4+0x9000] ;  /* 0x009000000404783b */ /* 0x000e640000004200 */
        /* <DEDUP_REMOVED lines=28> */
.L_x_10233:
[----:B-1----:R3:W5:Y:S01]  /*21cb0*/  LDL R8, [R1] ;  /* 0x0000000001087983 */ /* 0x0027620000100800 */
[----:B--2---:R1:W-:Y:S01]  /*21cc0*/  SYNCS.ARRIVE.TRANS64.A1T0 RZ, [R3+URZ+0x19c50], RZ ;  /* 0x019c50ff03ff79a7 */ /* 0x0043e2000810003f */
[----:B------:R-:W2:Y:S02]  /*21cd0*/  S2R R0, SR_TID.X ;  /* 0x0000000000007919 */ /* 0x000ea40000002100 */
        /* <DEDUP_REMOVED lines=9> */
[----:B---3--:R-:W-:Y:S05]  /*21d70*/  @P0 BRA `(.L_x_10234) ;  /* 0xffffffec00c40947 */ /* 0x008fea000383ffff */
.L_x_10210:
[----:B-1----:R-:W1:Y:S01]  /*21d80*/  S2R R3, SR_TID.X ;  /* 0x0000000000037919 */ /* 0x002e620000002100 */
[----:B------:R-:W-:Y:S01]  /*21d90*/  BSSY B0, `(.L_x_10235) ;  /* 0x0000010000007945 */ /* 0x000fe20003800000 */
[----:B-1----:R-:W-:-:S04]  /*21da0*/  LOP3.LUT R3, R3, 0x7f, RZ, 0xc0, !PT ;  /* 0x0000007f03037812 */ /* 0x002fc800078ec0ff */
[----:B------:R-:W-:-:S13]  /*21db0*/  ISETP.NE.AND P0, PT, R3, RZ, PT ;  /* 0x000000ff0300720c */ /* 0x000fda0003f05270 */
[----:B------:R-:W-:Y:S05]  /*21dc0*/  @P0 BRA `(.L_x_10236) ;  /* 0x0000000000300947 */ /* 0x000fea0003800000 */
[----:B------:R-:W1:Y:S01]  /*21dd0*/  S2R R5, SR_LANEID ;  /* 0x0000000000057919 */ /* 0x000e620000000000 */
[----:B------:R-:W-:Y:S01]  /*21de0*/  VOTEU.ANY UR4, UPT, PT ;  /* 0x0000000000047886 */ /* 0x000fe200038e0100 */
[----:B------:R-:W3:Y:S01]  /*21df0*/  LDC.64 R2, c[0x0][0xc60] ;  /* 0x00031800ff027b82 */ /* 0x000ee20000000a00 */
[----:B--2---:R-:W1:Y:S02]  /*21e00*/  FLO.U32 R0, UR4 ;  /* 0x0000000400007d00 */ /* 0x004e6400080e0000 */
[----:B-1----:R-:W-:-:S06]  /*21e10*/  ISETP.EQ.U32.AND P1, PT, R0, R5, PT ;  /* 0x000000050000720c */ /* 0x002fcc0003f22070 */
[----:B------:R-:W3:Y:S07]  /*21e20*/  POPC R5, UR4 ;  /* 0x0000000400057d09 */ /* 0x000eee0008000000 */
[----:B---3--:R-:W2:Y:S01]  /*21e30*/  @P1 ATOMG.E.ADD.STRONG.GPU PT, R3, desc[UR42][R2.64], R5 ;  /* 0x00000005020319a8 */ /* 0x008ea200081ee1ea */
[----:B------:R-:W1:Y:S02]  /*21e40*/  S2R R4, SR_LTMASK ;  /* 0x0000000000047919 */ /* 0x000e640000003900 */
[----:B-1----:R-:W-:-:S04]  /*21e50*/  LOP3.LUT R4, R4, UR4, RZ, 0xc0, !PT ;  /* 0x0000000404047c12 */ /* 0x002fc8000f8ec0ff */
[----:B0-----:R-:W0:Y:S01]  /*21e60*/  POPC R7, R4 ;  /* 0x0000000400077309 */ /* 0x001e220000000000 */
[----:B--2---:R-:W0:Y:S02]  /*21e70*/  SHFL.IDX PT, R0, R3, R0, 0x1f ;  /* 0x00001f0003007589 */ /* 0x004e2400000e0000 */
[----:B0-----:R-:W-:-:S07]  /*21e80*/  IADD3 R24, R0, UR38, R7 ;  /* 0x0000002600187c10 */ /* 0x001fce000fffe007 */
.L_x_10236:
[----:B------:R-:W-:Y:S05]  /*21e90*/  BSYNC B0 ;  /* 0x0000000000007941 */ /* 0x000fea0003800000 */
.L_x_10235:
[----:B------:R-:W-:-:S06]  /*21ea0*/  UISETP.NE.AND UP0, UPT, UR36, 0x3, UPT ;  /* 0x000000032400788c */ /* 0x000fcc000bf05270 */
[----:B------:R-:W-:-:S13]  /*21eb0*/  PLOP3.LUT P1, PT, PT, PT, UP0, 0x80, 0x0 ;  /* 0x000000000000781c */ /* 0x000fda0003f2f008 */
[----:B------:R-:W-:Y:S05]  /*21ec0*/  @!P1 BRA `(.L_x_10237) ;  /* 0x0000000000049947 */ /* 0x000fea0003800000 */
[----:B------:R-:W-:Y:S01]  /*21ed0*/  BPT.TRAP 0x1 ;  /* 0x000000040000795c */ /* 0x000fe20000300000 */
.L_x_10237:
[----:B--2---:R-:W2:Y:S01]  /*21ee0*/  LDL R0, [R1] ;  /* 0x0000000001007983 */ /* 0x004ea20000100800 */
[----:B------:R-:W-:Y:S01]  /*21ef0*/  IMAD.U32 R2, RZ, RZ, UR39 ;  /* 0x00000027ff027e24 */ /* 0x000fe2000f8e00ff */
[----:B------:R-:W-:Y:S04]  /*21f00*/  BSSY B0, `(.L_x_10238) ;  /* 0x0000007000007945 */ /* 0x000fe80003800000 */
[----:B------:R-:W-:Y:S02]  /*21f10*/  ISETP.NE.AND P2, PT, R2, 0x3, PT ;  /* 0x000000030200780c */ /* 0x000fe40003f45270 */
[----:B--2---:R-:W-:Y:S01]  /*21f20*/  LOP3.LUT R3, R0, 0x1, RZ, 0x3c, !PT ;  /* 0x0000000100037812 */ /* 0x004fe200078e3cff */
[----:B------:R-:W-:-:S03]  /*21f30*/  IMAD R0, R23, 0x8, R19 ;  /* 0x0000000817007824 */ /* 0x000fc600078e0213 */
[----:B------:R-:W-:-:S04]  /*21f40*/  SHF.L.U32 R3, R3, 0x1f, RZ ;  /* 0x0000001f03037819 */ /* 0x000fc800000006ff */
[----:B------:R-:W1:Y:S02]  /*21f50*/  SYNCS.PHASECHK.TRANS64.TRYWAIT P1, [R0+URZ+0x19c70], R3 ;  /* 0x019c7003000075a7 */ /* 0x000e64000802017f */
[----:B-1----:R-:W-:Y:S05]  /*21f60*/  @!P1 BRA `(.L_x_10239) ;  /* 0x0000002c00009947 */ /* 0x002fea0003800000 */
.L_x_10319:
[----:B------:R-:W-:Y:S05]  /*21f70*/  BSYNC B0 ;  /* 0x0000000000007941 */ /* 0x000fea0003800000 */
.L_x_10238:
[----:B------:R-:W-:Y:S05]  /*21f80*/  @!P2 BRA `(.L_x_10240) ;  /* 0x000000000004a947 */ /* 0x000fea0003800000 */
[----:B------:R-:W-:Y:S01]  /*21f90*/  BPT.TRAP 0x1 ;  /* 0x000000040000795c */ /* 0x000fe20000300000 */
.L_x_10240:
[----:B------:R-:W1:Y:S02]  /*21fa0*/  LDL R2, [R1] ;  /* 0x0000000001027983 */ /* 0x000e640000100800 */
[----:B-1----:R-:W-:-:S04]  /*21fb0*/  SHF.L.U32 R3, R2, 0x1f, RZ ;  /* 0x0000001f02037819 */ /* 0x002fc800000006ff */
[----:B------:R-:W1:Y:S02]  /*21fc0*/  SYNCS.PHASECHK.TRANS64.TRYWAIT P1, [R0+URZ+0x19c60], R3 ;  /* 0x019c6003000075a7 */ /* 0x000e64000802017f */
[----:B-1----:R-:W-:Y:S05]  /*21fd0*/  @!P1 BRA `(.L_x_10241) ;  /* 0x0000002800f89947 */ /* 0x002fea0003800000 */
.L_x_10320:
[----:B------:R-:W1:Y:S04]  /*21fe0*/  LDL R13, [R1+0x4] ;  /* 0x00000400010d7983 */ /* 0x000e680000100800 */
[----:B------:R-:W2:Y:S01]  /*21ff0*/  LDL R15, [R1+0x14] ;  /* 0x00001400010f7983 */ /* 0x000ea20000100800 */
[----:B------:R-:W-:Y:S01]  /*22000*/  IMAD R2, R23, 0x3000, RZ ;  /* 0x0000300017027824 */ /* 0x000fe200078e02ff */
[----:B------:R-:W-:Y:S05]  /*22010*/  WARPSYNC.ALL ;  /* 0x0000000000007948 */ /* 0x000fea0003800000 */
[----:B------:R-:W-:-:S02]  /*22020*/  LOP3.LUT R4, R2, R28, RZ, 0xfc, !PT ;  /* 0x0000001c02047212 */ /* 0x000fc400078efcff */
[----:B------:R-:W-:-:S03]  /*22030*/  LOP3.LUT R14, R28, 0x1800, RZ, 0xfc, !PT ;  /* 0x000018001c0e7812 */ /* 0x000fc600078efcff */
[----:B------:R-:W-:-:S06]  /*22040*/  IMAD.IADD R5, R19, 0x1, R4 ;  /* 0x0000000113057824 */ /* 0x000fcc00078e0204 */
[----:B0-----:R-:W0:Y:S02]  /*22050*/  LDSM.16.MT88.4 R4, [R5+0x9000] ;  /* 0x009000000504783b */ /* 0x001e240000004200 */
[C-C-:B0----5:R-:W-:Y:S02]  /*22060*/  PRMT R8, R4.reuse, 0x6420, R5.reuse ;  /* 0x0000642004087816 */ /* 0x161fe40000000005 */
[----:B------:R-:W-:Y:S02]  /*22070*/  PRMT R9, R4, 0x7531, R5 ;  /* 0x0000753104097816 */ /* 0x000fe40000000005 */
[C-C-:B------:R-:W-:Y:S02]  /*22080*/  PRMT R10, R6.reuse, 0x6420, R7.reuse ;  /* 0x00006420060a7816 */ /* 0x140fe40000000007 */
[----:B------:R-:W-:Y:S02]  /*22090*/  PRMT R11, R6, 0x7531, R7 ;  /* 0x00007531060b7816 */ /* 0x000fe40000000007 */
[----:B-1----:R-:W-:-:S05]  /*220a0*/  LOP3.LUT R3, R2, R13, RZ, 0xfc, !PT ;  /* 0x0000000d02037212 */ /* 0x002fca00078efcff */
        /* <DEDUP_REMOVED lines=16> */
[C---:B------:R-:W-:Y:S02]  /*221b0*/  IMAD.IADD R12, R19.reuse, 0x1, R4 ;  /* 0x00000001130c7824 */ /* 0x040fe400078e0204 */
[C---:B------:R-:W-:Y:S01]  /*221c0*/  IMAD.IADD R3, R22.reuse, 0x1, R3 ;  /* 0x0000000116037824 */ /* 0x040fe200078e0203 */
[--C-:B--2---:R-:W-:Y:S02]  /*221d0*/  IADD3 R22, R22, R15, R2.reuse ;  /* 0x0000000f16167210 */ /* 0x104fe40007ffe002 */
[----:B------:R0:W1:Y:S02]  /*221e0*/  LDSM.16.MT88.4 R4, [R12+0x9000] ;  /* 0x009000000c04783b */ /* 0x0000640000004200 */
[----:B0-----:R-:W-:Y:S02]  /*221f0*/  IADD3 R12, R19, R14, R2 ;  /* 0x0000000e130c7210 */ /* 0x001fe40007ffe002 */
[----:B------:R-:W-:Y:S02]  /*22200*/  LOP3.LUT R14, R28, 0x2800, RZ, 0xfc, !PT ;  /* 0x000028001c0e7812 */ /* 0x000fe400078efcff */
[----:B-1----:R-:W-:-:S02]  /*22210*/  PRMT R8, R4, 0x6420, R5 ;  /* 0x0000642004087816 */ /* 0x002fc40000000005 */
[----:B------:R-:W-:Y:S02]  /*22220*/  PRMT R9, R4, 0x7531, R5 ;  /* 0x0000753104097816 */ /* 0x000fe40000000005 */
        /* <DEDUP_REMOVED lines=32> */
.L_x_10242:
[----:B------:R-:W2:Y:S01]  /*22430*/  LDL.LU R3, [R1] ;  /* 0x0000000001037983 */ /* 0x000ea20000300800 */
        /* <DEDUP_REMOVED lines=9> */
[----:B--2---:R-:W-:-:S05]  /*224d0*/  LOP3.LUT R3, R3, R0, RZ, 0x3c, !PT ;  /* 0x0000000003037212 */ /* 0x004fca00078e3cff */
[----:B------:R3:W-:Y:S02]  /*224e0*/  STL [R1], R3 ;  /* 0x0000000301007387 */ /* 0x0007e40000100800 */
.L_x_10185:
[----:B------:R-:W-:-:S13]  /*224f0*/  LOP3.LUT P0, RZ, R17, 0x2, RZ, 0xc0, !PT ;  /* 0x0000000211ff7812 */ /* 0x000fda000780c0ff */
[----:B------:R-:W-:Y:S05]  /*22500*/  @!P0 BRA `(.L_x_10243) ;  /* 0x0000000000248947 */ /* 0x000fea0003800000 */
[----:B------:R-:W-:Y:S05]  /*22510*/  WARPSYNC.ALL ;  /* 0x0000000000007948 */ /* 0x000fea0003800000 */
[----:B------:R-:W1:Y:S08]  /*22520*/  S2UR UR5, SR_CgaCtaId ;  /* 0x00000000000579c3 */ /* 0x000e700000008800 */
[----:B------:R-:W-:Y:S06]  /*22530*/  BAR.SYNC.DEFER_BLOCKING 0x5, 0x200 ;  /* 0x0148000000007b1d */ /* 0x000fec0000010000 */
[----:B------:R-:W-:-:S02]  /*22540*/  UMOV UR4, 0x400 ;  /* 0x0000040000047882 */ /* 0x000fc40000000000 */
[----:B-1----:R-:W-:-:S06]  /*22550*/  ULEA UR4, UR5, UR4, 0x18 ;  /* 0x0000000405047291 */ /* 0x002fcc000f8ec03f */
[----:B------:R-:W-:-:S05]  /*22560*/  IMAD.U32 R19, RZ, RZ, UR4 ;  /* 0x00000004ff137e24 */ /* 0x000fca000f8e00ff */
[----:B------:R1:W4:Y:S01]  /*22570*/  LDS.128 R24, [R19+0x19cd0] ;  /* 0x019cd00013187984 */ /* 0x0003220000000c00 */
[----:B------:R-:W-:Y:S06]  /*22580*/  BAR.ARV 0x4, 0x200 ;  /* 0x0108000000007b1d */ /* 0x000fec0000002000 */
[----:B------:R-:W-:Y:S05]  /*22590*/  BRA `(.L_x_10244) ;  /* 0x0000000c00dc7947 */ /* 0x000fea0003800000 */
.L_x_10243:
        /* <DEDUP_REMOVED lines=8> */
[----:B---3--:R-:W0:Y:S08]  /*22620*/  @!P1 LDC.64 R2, c[0x0][0xc80] ;  /* 0x00032000ff029b82 */ /* 0x008e300000000a00 */
[----:B------:R-:W1:Y:S01]  /*22630*/  @!P1 LDC.64 R4, c[0x0][0xc78] ;  /* 0x00031e00ff049b82 */ /* 0x000e620000000a00 */
[----:B0-----:R-:W-:-:S05]  /*22640*/  @!P1 IMAD.WIDE R2, R0, 0x4, R2 ;  /* 0x0000000400029825 */ /* 0x001fca00078e0202 */
[----:B------:R1:W3:Y:S02]  /*22650*/  @!P1 LDG.E R7, desc[UR42][R2.64] ;  /* 0x0000002a02079981 */ /* 0x0002e4000c1e1900 */
[----:B-1----:R-:W-:-:S05]  /*22660*/  @!P1 IMAD.WIDE R2, R0, 0x4, R4 ;  /* 0x0000000400029825 */ /* 0x002fca00078e0204 */
[----:B------:R-:W4:Y:S01]  /*22670*/  @!P1 LDG.E R4, desc[UR42][R2.64] ;  /* 0x0000002a02049981 */ /* 0x000f22000c1e1900 */
        /* <DEDUP_REMOVED lines=8> */
[----:B---3--:R-:W-:Y:S02]  /*22700*/  @!P1 IMAD.MOV.U32 R25, RZ, RZ, R7 ;  /* 0x000000ffff199224 */ /* 0x008fe400078e0007 */
[----:B------:R-:W-:Y:S02]  /*22710*/  IMAD.MOV.U32 R7, RZ, RZ, RZ ;  /* 0x000000ffff077224 */ /* 0x000fe400078e00ff */
[----:B----4-:R-:W-:Y:S01]  /*22720*/  @!P1 IMAD.MOV.U32 R7, RZ, RZ, R4 ;  /* 0x000000ffff079224 */ /* 0x010fe200078e0004 */
        /* <DEDUP_REMOVED lines=18> */
.L_x_10330:
[----:B------:R-:W-:Y:S02]  /*22850*/  ULDC UR4, c[0x0][0xc38] ;  /* 0x00030e0000047ab9 */ /* 0x000fe40000000800 */
[----:B------:R-:W-:-:S04]  /*22860*/  IMAD.U32 R5, RZ, RZ, UR4 ;  /* 0x00000004ff057e24 */ /* 0x000fc8000f8e00ff */
[----:B-1----:R-:W-:-:S04]  /*22870*/  IMAD R3, R3, R5, RZ ;  /* 0x0000000503037224 */ /* 0x002fc800078e02ff */
[----:B------:R-:W-:-:S05]  /*22880*/  IMAD.IADD R4, R6, 0x1, R3 ;  /* 0x0000000106047824 */ /* 0x000fca00078e0203 */
[----:B------:R-:W-:-:S13]  /*22890*/  ISETP.GT.AND P6, PT, R4, R0, PT ;  /* 0x000000000400720c */ /* 0x000fda0003fc4270 */
[----:B------:R-:W-:Y:S05]  /*228a0*/  @P6 BRA `(.L_x_10246) ;  /* 0x0000000000a46947 */ /* 0x000fea0003800000 */
.L_x_10249:
        /* <DEDUP_REMOVED lines=11> */
[----:B------:R0:W3:Y:S01]  /*22960*/  @!P6 LDG.E R25, desc[UR42][R2.64] ;  /* 0x0000002a0219e981 */ /* 0x0000e2000c1e1900 */
[----:B------:R-:W-:Y:S01]  /*22970*/  IMAD.MOV.U32 R7, RZ, RZ, RZ ;  /* 0x000000ffff077224 */ /* 0x000fe200078e00ff */
[----:B0-----:R-:W0:Y:S02]  /*22980*/  @!P6 LDC.64 R2, c[0x0][0xc78] ;  /* 0x00031e00ff02eb82 */ /* 0x001e240000000a00 */
[----:B0-----:R-:W-:-:S05]  /*22990*/  @!P6 IMAD.WIDE R2, R5, 0x4, R2 ;  /* 0x000000040502e825 */ /* 0x001fca00078e0202 */
[----:B------:R-:W3:Y:S01]  /*229a0*/  @!P6 LDG.E R7, desc[UR42][R2.64] ;  /* 0x0000002a0207e981 */ /* 0x000ee2000c1e1900 */
[----:B------:R-:W-:Y:S01]  /*229b0*/  UMOV UR4, 0xffffffff ;  /* 0xffffffff00047882 */ /* 0x000fe20000000000 */
[----:B---3--:R-:W-:Y:S02]  /*229c0*/  IMAD R2, R7, R25, RZ ;  /* 0x0000001907027224 */ /* 0x008fe400078e02ff */
        /* <DEDUP_REMOVED lines=17> */
.L_x_10338:
[----:B------:R-:W-:Y:S02]  /*22ae0*/  ULDC UR4, c[0x0][0xc38] ;  /* 0x00030e0000047ab9 */ /* 0x000fe40000000800 */
[----:B------:R-:W-:-:S04]  /*22af0*/  IMAD.U32 R5, RZ, RZ, UR4 ;  /* 0x00000004ff057e24 */ /* 0x000fc8000f8e00ff */
[----:B-1----:R-:W-:-:S04]  /*22b00*/  IMAD R3, R3, R5, RZ ;  /* 0x0000000503037224 */ /* 0x002fc800078e02ff */
[----:B------:R-:W-:-:S05]  /*22b10*/  IMAD.IADD R4, R3, 0x1, R4 ;  /* 0x0000000103047824 */ /* 0x000fca00078e0204 */
[----:B------:R-:W-:-:S13]  /*22b20*/  ISETP.GT.AND P6, PT, R4, R0, PT ;  /* 0x000000000400720c */ /* 0x000fda0003fc4270 */
[----:B------:R-:W-:Y:S05]  /*22b30*/  @!P6 BRA `(.L_x_10249) ;  /* 0xfffffffc005ce947 */ /* 0x000fea000383ffff */
.L_x_10246:
[----:B------:R-:W-:Y:S01]  /*22b40*/  IMAD.IADD R4, R4, 0x1, -R3 ;  /* 0x0000000104047824 */ /* 0x000fe200078e0a03 */
[----:B------:R-:W-:-:S03]  /*22b50*/  UMOV UR4, 0xffffffff ;  /* 0xffffffff00047882 */ /* 0x000fc60000000000 */
[----:B------:R-:W-:-:S05]  /*22b60*/  IMAD R3, R2, R5, R4 ;  /* 0x0000000502037224 */ /* 0x000fca00078e0204 */
[----:B------:R-:W-:Y:S01]  /*22b70*/  ISETP.GT.AND P6, PT, R3, R0, PT ;  /* 0x000000000300720c */ /* 0x000fe20003fc4270 */
[----:B------:R-:W-:-:S12]  /*22b80*/  BRA.DIV UR4, `(.L_x_10250) ;  /* 0x0000002a04247947 */ /* 0x000fd8000b800000 */
[----:B------:R-:W-:-:S04]  /*22b90*/  VOTE.ANY R3, PT, !P6 ;  /* 0x0000000000037806 */ /* 0x000fc800070e0100 */
[----:B------:R-:W1:Y:S02]  /*22ba0*/  POPC R6, R3 ;  /* 0x0000000300067309 */ /* 0x000e640000000000 */
[----:B-1----:R1:W3:Y:S01]  /*22bb0*/  SHFL.IDX PT, R25, R25, R6, 0x1f ;  /* 0x00001f0619197589 */ /* 0x0022e200000e0000 */
[----:B------:R-:W-:-:S03]  /*22bc0*/  IMAD.IADD R27, R6, 0x1, R27 ;  /* 0x00000001061b7824 */ /* 0x000fc600078e021b */
[----:B------:R1:W4:Y:S04]  /*22bd0*/  SHFL.IDX PT, R7, R7, R6, 0x1f ;  /* 0x00001f0607077589 */ /* 0x00032800000e0000 */
.L_x_10343:
[----:B------:R-:W-:-:S13]  /*22be0*/  ISETP.NE.AND P0, PT, R3, RZ, PT ;  /* 0x000000ff0300720c */ /* 0x000fda0003f05270 */
[----:B------:R-:W-:Y:S05]  /*22bf0*/  @!P0 BRA `(.L_x_10251) ;  /* 0x0000000000108947 */ /* 0x000fea0003800000 */
[----:B------:R-:W-:Y:S01]  /*22c00*/  UMOV UR4, 0xffffffff ;  /* 0xffffffff00047882 */ /* 0x000fe20000000000 */
[----:B-1----:R-:W-:Y:S02]  /*22c10*/  VIADD R6, R6, 0xffffffff ;  /* 0xffffffff06067836 */ /* 0x002fe40000000000 */
[----:B------:R-:W-:Y:S05]  /*22c20*/  BRA.DIV UR4, `(.L_x_10252) ;  /* 0x0000002a045c7947 */ /* 0x000fea000b800000 */
[----:B------:R1:W0:Y:S02]  /*22c30*/  SHFL.IDX PT, R24, R2, R6, 0x1f ;  /* 0x00001f0602187589 */ /* 0x00022400000e0000 */
.L_x_10251:
[----:B----4-:R-:W-:Y:S01]  /*22c40*/  ISETP.NE.AND P0, PT, R7, 0x1, PT ;  /* 0x000000010700780c */ /* 0x010fe20003f05270 */
[----:B0-----:R-:W-:-:S04]  /*22c50*/  IMAD R24, R24, R5, R4 ;  /* 0x0000000518187224 */ /* 0x001fc800078e0204 */
[----:B------:R-:W-:-:S08]  /*22c60*/  IMAD.IADD R0, R0, 0x1, -R24 ;  /* 0x0000000100007824 */ /* 0x000fd000078e0a18 */
[----:B------:R-:W-:Y:S05]  /*22c70*/  @!P0 BRA `(.L_x_10253) ;  /* 0x0000000000e08947 */ /* 0x000fea0003800000 */
[----:B---3--:R-:W-:-:S04]  /*22c80*/  IABS R4, R25 ;  /* 0x0000001900047213 */ /* 0x008fc80000000000 */
[----:B------:R-:W0:Y:S08]  /*22c90*/  I2F.RP R5, R4 ;  /* 0x0000000400057306 */ /* 0x000e300000209400 */
[----:B0-----:R-:W2:Y:S02]  /*22ca0*/  MUFU.RCP R5, R5 ;  /* 0x0000000500057308 */ /* 0x001ea40000001000 */
[----:B--2---:R-:W-:-:S06]  /*22cb0*/  VIADD R8, R5, 0xffffffe ;  /* 0x0ffffffe05087836 */ /* 0x004fcc0000000000 */
        /* <DEDUP_REMOVED lines=50> */
[----:B------:R-:W-:Y:S01]  /*22fe0*/  IMAD R26, R3, 0x10000, R26 ;  /* 0x00010000031a7824 */ /* 0x000fe200078e021a */
[----:B------:R-:W-:Y:S06]  /*22ff0*/  BRA `(.L_x_10254) ;  /* 0x0000000000f47947 */ /* 0x000fec0003800000 */
.L_x_10253:
[----:B-1----:R-:W0:Y:S02]  /*23000*/  LDC.64 R2, c[0x0][0xc90] ;  /* 0x00032400ff027b82 */ /* 0x002e240000000a00 */
[----:B0-----:R-:W-:-:S05]  /*23010*/  IMAD.WIDE R2, R27, 0x4, R2 ;  /* 0x000000041b027825 */ /* 0x001fca00078e0202 */
[----:B------:R-:W3:Y:S02]  /*23020*/  LDG.E R6, desc[UR42][R2.64] ;  /* 0x0000002a02067981 */ /* 0x000ee4000c1e1900 */
[----:B---3--:R-:W-:-:S05]  /*23030*/  IMAD R4, R25, R6, RZ ;  /* 0x0000000619047224 */ /* 0x008fca00078e02ff */
[----:B------:R-:W-:-:S04]  /*23040*/  IABS R7, R4 ;  /* 0x0000000400077213 */ /* 0x000fc80000000000 */
[----:B------:R-:W0:Y:S08]  /*23050*/  I2F.RP R2, R7 ;  /* 0x0000000700027306 */ /* 0x000e300000209400 */
[----:B0-----:R-:W0:Y:S02]  /*23060*/  MUFU.RCP R2, R2 ;  /* 0x0000000200027308 */ /* 0x001e240000001000 */
[----:B0-----:R-:W-:-:S06]  /*23070*/  VIADD R2, R2, 0xffffffe ;  /* 0x0ffffffe02027836 */ /* 0x001fcc0000000000 */
[----:B------:R-:W0:Y:S02]  /*23080*/  F2I.FTZ.U32.TRUNC.NTZ R3, R2 ;  /* 0x0000000200037305 */ /* 0x000e24000021f000 */
[----:B0-----:R-:W-:-:S04]  /*23090*/  IMAD.MOV R2, RZ, RZ, -R3 ;  /* 0x000000ffff027224 */ /* 0x001fc800078e0a03 */
[----:B--2---:R-:W-:Y:S02]  /*230a0*/  IMAD R8, R2, R7, RZ ;  /* 0x0000000702087224 */ /* 0x004fe400078e02ff */
        /* <DEDUP_REMOVED lines=49> */
[----:B------:R-:W-:-:S07]  /*233c0*/  IMAD.MOV.U32 R0, RZ, RZ, R2 ;  /* 0x000000ffff007224 */ /* 0x000fce00078e0002 */
.L_x_10254:
[----:B------:R-:W-:-:S05]  /*233d0*/  LOP3.LUT R0, RZ, R0, RZ, 0x33, !PT ;  /* 0x00000000ff007212 */ /* 0x000fca00078e33ff */
[----:B------:R-:W-:Y:S01]  /*233e0*/  IMAD.IADD R25, R25, 0x1, R0 ;  /* 0x0000000119197824 */ /* 0x000fe200078e0200 */
[----:B------:R-:W-:Y:S06]  /*233f0*/  BRA `(.L_x_10255) ;  /* 0x00000000001c7947 */ /* 0x000fec0003800000 */
.L_x_10247:
[----:B------:R-:W-:Y:S01]  /*23400*/  UMOV UR4, URZ ;  /* 0x0000003f00047c82 */ /* 0x000fe20008000000 */
[----:B------:R-:W-:Y:S01]  /*23410*/  UMOV UR5, URZ ;  /* 0x0000003f00057c82 */ /* 0x000fe20008000000 */
[----:B------:R-:W-:Y:S01]  /*23420*/  ULDC UR6, c[0x0][0xc3c] ;  /* 0x00030f0000067ab9 */ /* 0x000fe20000000800 */
[----:B------:R-:W-:Y:S02]  /*23430*/  IMAD.MOV.U32 R24, RZ, RZ, R0 ;  /* 0x000000ffff187224 */ /* 0x000fe400078e0000 */
[----:B------:R-:W-:Y:S02]  /*23440*/  IMAD.U32 R25, RZ, RZ, UR4 ;  /* 0x00000004ff197e24 */ /* 0x000fe4000f8e00ff */
[----:B------:R-:W-:Y:S02]  /*23450*/  IMAD.U32 R26, RZ, RZ, UR5 ;  /* 0x00000005ff1a7e24 */ /* 0x000fe4000f8e00ff */
[----:B------:R-:W-:-:S07]  /*23460*/  IMAD.U32 R27, RZ, RZ, UR6 ;  /* 0x00000006ff1b7e24 */ /* 0x000fce000f8e00ff */
.L_x_10255:
        /* <DEDUP_REMOVED lines=10> */
.L_x_10244:
[----:B------:R-:W-:Y:S02]  /*23510*/  ULDC UR4, c[0x0][0xc3c] ;  /* 0x00030f0000047ab9 */ /* 0x000fe40000000800 */
[----:B----4-:R-:W-:-:S13]  /*23520*/  ISETP.GE.AND P0, PT, R27, UR4, PT ;  /* 0x000000041b007c0c */ /* 0x010fda000bf06270 */
[----:B------:R-:W-:Y:S05]  /*23530*/  @!P0 BRA `(.L_x_10256) ;  /* 0xffffff9400508947 */ /* 0x000fea000383ffff */
[----:B------:R-:W-:Y:S05]  /*23540*/  BSYNC B7 ;  /* 0x0000000000077941 */ /* 0x000fea0003800000 */
.L_x_10120:
[----:B0-----:R-:W4:Y:S01]  /*23550*/  LDL.LU R0, [R1+0x48] ;  /* 0x0000480001007983 */ /* 0x001f220000300800 */
[----:B------:R-:W-:Y:S01]  /*23560*/  BSSY B0, `(.L_x_10257) ;  /* 0x000000b000007945 */ /* 0x000fe20003800000 */
[----:B------:R-:W0:Y:S01]  /*23570*/  S2R R5, SR_CgaCtaId ;  /* 0x0000000000057919 */ /* 0x000e220000008800 */
[----:B----4-:R-:W-:-:S05]  /*23580*/  VIADD R0, R0, 0x1 ;  /* 0x0000000100007836 */ /* 0x010fca0000000000 */
[----:B---3--:R-:W-:-:S04]  /*23590*/  LEA.HI R2, R0, R0, RZ, 0x1 ;  /* 0x0000000000027211 */ /* 0x008fc800078f08ff */
[----:B------:R-:W-:Y:S02]  /*235a0*/  LOP3.LUT R3, R2, 0xfffffffe, RZ, 0xc0, !PT ;  /* 0xfffffffe02037812 */ /* 0x000fe400078ec0ff */
[----:B------:R-:W-:-:S03]  /*235b0*/  MOV R2, 0x400 ;  /* 0x0000040000027802 */ /* 0x000fc60000000f00 */
[----:B------:R-:W-:Y:S01]  /*235c0*/  IMAD.IADD R0, R0, 0x1, -R3 ;  /* 0x0000000100007824 */ /* 0x000fe200078e0a03 */
[----:B0-----:R-:W-:-:S04]  /*235d0*/  LEA R6, R5, R2, 0x18 ;  /* 0x0000000205067211 */ /* 0x001fc800078ec0ff */
[----:B------:R-:W-:-:S04]  /*235e0*/  SHF.L.U32 R0, R0, 0x1f, RZ ;  /* 0x0000001f00007819 */ /* 0x000fc800000006ff */
[----:B------:R-:W0:Y:S02]  /*235f0*/  SYNCS.PHASECHK.TRANS64.TRYWAIT P0, [R6+URZ+0x19c20], R0 ;  /* 0x019c2000060075a7 */ /* 0x000e24000800017f */
[----:B0-----:R-:W-:Y:S05]  /*23600*/  @!P0 BRA `(.L_x_10258) ;  /* 0x0000002000108947 */ /* 0x001fea0003800000 */
.L_x_10346:
[----:B------:R-:W-:Y:S05]  /*23610*/  BSYNC B0 ;  /* 0x0000000000007941 */ /* 0x000fea0003800000 */
.L_x_10257:
[----:B------:R-:W-:-:S03]  /*23620*/  UMOV UR4, 0xffffffff ;  /* 0xffffffff00047882 */ /* 0x000fc60000000000 */
[----:B------:R-:W-:Y:S05]  /*23630*/  BRA.DIV UR4, `(.L_x_10259) ;  /* 0x0000002204187947 */ /* 0x000fea000b800000 */
[----:B0-----:R-:W0:Y:S02]  /*23640*/  S2R R0, SR_TID.X ;  /* 0x0000000000007919 */ /* 0x001e240000002100 */
[----:B0-----:R-:W-:-:S04]  /*23650*/  SHF.R.U32.HI R0, RZ, 0x5, R0 ;  /* 0x00000005ff007819 */ /* 0x001fc80000011600 */
[----:B------:R-:W-:-:S05]  /*23660*/  LOP3.LUT R0, R0, 0x3, RZ, 0xc0, !PT ;  /* 0x0000000300007812 */ /* 0x000fca00078ec0ff */
[----:B------:R0:W3:Y:S02]  /*23670*/  SHFL.IDX PT, R14, R0, RZ, 0x1f ;  /* 0x00001fff000e7589 */ /* 0x0000e400000e0000 */
.L_x_10349:
[----:B---3--:R-:W-:-:S13]  /*23680*/  ISETP.NE.AND P0, PT, R14, RZ, PT ;  /* 0x000000ff0e00720c */ /* 0x008fda0003f05270 */
[----:B------:R-:W-:Y:S05]  /*23690*/  @P0 BRA `(.L_x_9911) ;  /* 0x0000000000a80947 */ /* 0x000fea0003800000 */
[----:B------:R-:W-:-:S03]  /*236a0*/  UMOV UR4, 0xffffffff ;  /* 0xffffffff00047882 */ /* 0x000fc60000000000 */
[----:B------:R-:W-:Y:S05]  /*236b0*/  BRA.DIV UR4, `(.L_x_10260) ;  /* 0x00000022042c7947 */ /* 0x000fea000b800000 */
[----:B------:R-:W-:-:S13]  /*236c0*/  ELECT P6, URZ, PT ;  /* 0x00000000003f782f */ /* 0x000fda00038c0000 */
.L_x_10352:
[----:B------:R-:W-:Y:S05]  /*236d0*/  @!P6 BRA `(.L_x_9911) ;  /* 0x000000000098e947 */ /* 0x000fea0003800000 */
[----:B------:R-:W-:-:S06]  /*236e0*/  ULOP3.LUT UR4, UR37, 0x2, URZ, 0xfc, !UPT ;  /* 0x0000000225047892 */ /* 0x000fcc000f8efc3f */
[----:B0-----:R-:W-:-:S05]  /*236f0*/  IMAD.U32 R0, RZ, RZ, UR4 ;  /* 0x00000004ff007e24 */ /* 0x001fca000f8e00ff */
[----:B------:R-:W-:-:S13]  /*23700*/  ISETP.NE.AND P0, PT, R0, 0x3, PT ;  /* 0x000000030000780c */ /* 0x000fda0003f05270 */
[----:B------:R-:W-:Y:S05]  /*23710*/  @!P0 BRA `(.L_x_10261) ;  /* 0x0000000000048947 */ /* 0x000fea0003800000 */
[----:B------:R-:W-:Y:S01]  /*23720*/  BPT.TRAP 0x1 ;  /* 0x000000040000795c */ /* 0x000fe20000300000 */
.L_x_10261:
[----:B--2---:R-:W2:Y:S01]  /*23730*/  LDL.LU R8, [R1] ;  /* 0x0000000001087983 */ /* 0x004ea20000300800 */
        /* <DEDUP_REMOVED lines=12> */
.L_x_10353:
[----:B------:R-:W2:Y:S02]  /*23800*/  SYNCS.PHASECHK.TRANS64.TRYWAIT P1, [R9+URZ], R0 ;  /* 0x00000000090075a7 */ /* 0x000ea4000802017f */
[----:B--2---:R-:W-:Y:S05]  /*23810*/  @!P1 BRA `(.L_x_10263) ;  /* 0x0000002000089947 */ /* 0x004fea0003800000 */
.L_x_10354:
[----:B------:R-:W-:Y:S05]  /*23820*/  @!P0 BRA `(.L_x_10264) ;  /* 0x0000000000048947 */ /* 0x000fea0003800000 */
[----:B------:R-:W-:Y:S01]  /*23830*/  BPT.TRAP 0x1 ;  /* 0x000000040000795c */ /* 0x000fe20000300000 */
.L_x_10264:
[----:B------:R-:W-:-:S04]  /*23840*/  IMAD R23, R23, 0x8, R6 ;  /* 0x0000000817177824 */ /* 0x000fc800078e0206 */
[----:B------:R-:W3:Y:S02]  /*23850*/  SYNCS.PHASECHK.TRANS64.TRYWAIT P1, [R23+URZ+0x19c60], R4 ;  /* 0x019c6004170075a7 */ /* 0x000ee4000802017f */
[----:B---3--:R-:W-:Y:S05]  /*23860*/  @!P1 BRA `(.L_x_10265) ;  /* 0x0000002000089947 */ /* 0x008fea0003800000 */
.L_x_10355:
[----:B------:R-:W-:Y:S05]  /*23870*/  @!P0 BRA `(.L_x_10266) ;  /* 0x0000000000048947 */ /* 0x000fea0003800000 */
[----:B------:R-:W-:Y:S01]  /*23880*/  BPT.TRAP 0x1 ;  /* 0x000000040000795c */ /* 0x000fe20000300000 */
.L_x_10266:
[----:B------:R-:W-:-:S04]  /*23890*/  IMAD R7, R7, 0x8, R6 ;  /* 0x0000000807077824 */ /* 0x000fc800078e0206 */
[----:B------:R-:W4:Y:S02]  /*238a0*/  SYNCS.PHASECHK.TRANS64.TRYWAIT P1, [R7+URZ+0x19c60], R0 ;  /* 0x019c6000070075a7 */ /* 0x000f24000802017f */
[----:B----4-:R-:W-:Y:S05]  /*238b0*/  @!P1 BRA `(.L_x_10267) ;  /* 0x0000002000089947 */ /* 0x010fea0003800000 */
.L_x_10356:
[----:B------:R-:W-:Y:S05]  /*238c0*/  @!P0 BRA `(.L_x_10268) ;  /* 0x0000000000048947 */ /* 0x000fea0003800000 */
[----:B------:R-:W-:Y:S01]  /*238d0*/  BPT.TRAP 0x1 ;  /* 0x000000040000795c */ /* 0x000fe20000300000 */
.L_x_10268:
[----:B------:R-:W5:Y:S02]  /*238e0*/  SYNCS.PHASECHK.TRANS64.TRYWAIT P0, [R23+URZ+0x19c80], R4 ;  /* 0x019c8004170075a7 */ /* 0x000f64000800017f */
[----:B-----5:R-:W-:Y:S05]  /*238f0*/  @!P0 BRA `(.L_x_10269) ;  /* 0x00000020000c8947 */ /* 0x020fea0003800000 */
.L_x_10270:
[----:B------:R0:W0:Y:S02]  /*23900*/  SYNCS.PHASECHK.TRANS64.TRYWAIT P0, [R7+URZ+0x19c80], R0 ;  /* 0x019c8000070075a7 */ /* 0x000024000800017f */
[----:B0-----:R-:W-:Y:S05]  /*23910*/  @!P0 NANOSLEEP.SYNCS 0x989680 ;  /* 0x009896800000895d */ /* 0x001fea0003900000 */
[----:B------:R-:W0:Y:S02]  /*23920*/  @!P0 SYNCS.PHASECHK.TRANS64 P0, [R7+URZ+0x19c80], R0 ;  /* 0x019c8000070085a7 */ /* 0x000e24000800007f */
[----:B0-----:R-:W-:Y:S05]  /*23930*/  @!P0 BRA `(.L_x_10270) ;  /* 0xfffffffc00f08947 */ /* 0x001fea000383ffff */
.L_x_9911:
[----:B------:R-:W-:Y:S05]  /*23940*/  BSYNC B8 ;  /* 0x0000000000087941 */ /* 0x000fea0003800000 */
.L_x_9908:
[----:B------:R-:W-:Y:S05]  /*23950*/  EXIT ;  /* 0x000000000000794d */ /* 0x000fea0003800000 */
.L_x_9937:
[----:B0-----:R0:W1:Y:S02]  /*23960*/  SYNCS.PHASECHK.TRANS64.TRYWAIT P5, [R82+URZ+0x19c90], R85 ;  /* 0x019c9055520075a7 */ /* 0x00106400080a017f */
[----:B-1----:R-:W-:Y:S05]  /*23970*/  @!P5 NANOSLEEP.SYNCS 0x989680 ;  /* 0x009896800000d95d */ /* 0x002fea0003900000 */
[----:B------:R-:W1:Y:S02]  /*23980*/  @!P5 SYNCS.PHASECHK.TRANS64 P5, [R82+URZ+0x19c90], R85 ;  /* 0x019c90555200d5a7 */ /* 0x000e6400080a007f */
[----:B-1----:R-:W-:Y:S05]  /*23990*/  @!P5 BRA `(.L_x_9937) ;  /* 0xfffffffc00f0d947 */ /* 0x002fea000383ffff */
[----:B------:R-:W-:Y:S05]  /*239a0*/  BRA `(.L_x_10271) ;  /* 0xfffffdf4006c7947 */ /* 0x000fea000383ffff */
.L_x_9953:
[----:B0-----:R0:W1:Y:S02]  /*239b0*/  SYNCS.PHASECHK.TRANS64.TRYWAIT P5, [R82+URZ+0x19c90], R85 ;  /* 0x019c9055520075a7 */ /* 0x00106400080a017f */
[----:B-1----:R-:W-:Y:S05]  /*239c0*/  @!P5 NANOSLEEP.SYNCS 0x989680 ;  /* 0x009896800000d95d */ /* 0x002fea0003900000 */
[----:B------:R-:W1:Y:S02]  /*239d0*/  @!P5 SYNCS.PHASECHK.TRANS64 P5, [R82+URZ+0x19c90], R85 ;  /* 0x019c90555200d5a7 */ /* 0x000e6400080a007f */
[----:B-1----:R-:W-:Y:S05]  /*239e0*/  @!P5 BRA `(.L_x_9953) ;  /* 0xfffffffc00f0d947 */ /* 0x002fea000383ffff */
[----:B------:R-:W-:Y:S05]  /*239f0*/  BRA `(.L_x_10272) ;  /* 0xfffffe0c00947947 */ /* 0x000fea000383ffff */
.L_x_9962:
[----:B0-----:R0:W1:Y:S02]  /*23a00*/  SYNCS.PHASECHK.TRANS64.TRYWAIT P5, [R82+URZ+0x19c90], R85 ;  /* 0x019c9055520075a7 */ /* 0x00106400080a017f */
[----:B-1----:R-:W-:Y:S05]  /*23a10*/  @!P5 NANOSLEEP.SYNCS 0x989680 ;  /* 0x009896800000d95d */ /* 0x002fea0003900000 */
[----:B------:R-:W1:Y:S02]  /*23a20*/  @!P5 SYNCS.PHASECHK.TRANS64 P5, [R82+URZ+0x19c90], R85 ;  /* 0x019c90555200d5a7 */ /* 0x000e6400080a007f */
[----:B-1----:R-:W-:Y:S05]  /*23a30*/  @!P5 BRA `(.L_x_9962) ;  /* 0xfffffffc00f0d947 */ /* 0x002fea000383ffff */
[----:B------:R-:W-:Y:S05]  /*23a40*/  BRA `(.L_x_10273) ;  /* 0xfffffe2c00d87947 */ /* 0x000fea000383ffff */
.L_x_9966:
[----:B--2---:R2:W0:Y:S02]  /*23a50*/  SYNCS.PHASECHK.TRANS64.TRYWAIT P5, [R82+URZ+0x19cb0], R85 ;  /* 0x019cb055520075a7 */ /* 0x00442400080a017f */
[----:B0-----:R-:W-:Y:S05]  /*23a60*/  @!P5 NANOSLEEP.SYNCS 0x989680 ;  /* 0x009896800000d95d */ /* 0x001fea0003900000 */
[----:B------:R-:W0:Y:S02]  /*23a70*/  @!P5 SYNCS.PHASECHK.TRANS64 P5, [R82+URZ+0x19cb0], R85 ;  /* 0x019cb0555200d5a7 */ /* 0x000e2400080a007f */
[----:B0-----:R-:W-:Y:S05]  /*23a80*/  @!P5 BRA `(.L_x_9966) ;  /* 0xfffffffc00f0d947 */ /* 0x001fea000383ffff */
[----:B------:R-:W-:Y:S05]  /*23a90*/  BRA `(.L_x_10274) ;  /* 0xfffffe3000487947 */ /* 0x000fea000383ffff */
.L_x_9994:
[----:B------:R-:W-:Y:S01]  /*23aa0*/  BSSY B1, `(.L_x_10275) ;  /* 0x0000007000017945 */ /* 0x000fe20003800000 */
[----:B------:R-:W-:Y:S02]  /*23ab0*/  IMAD.MOV.U32 R12, RZ, RZ, RZ ;  /* 0x000000ffff0c7224 */ /* 0x000fe400078e00ff */
[----:B------:R-:W-:Y:S02]  /*23ac0*/  IMAD.MOV.U32 R11, RZ, RZ, 0x1e1f ;  /* 0x00001e1fff0b7424 */ /* 0x000fe400078e00ff */
[----:B------:R-:W-:-:S07]  /*23ad0*/  IMAD.MOV.U32 R15, RZ, RZ, -0x1 ;  /* 0xffffffffff0f7424 */ /* 0x000fce00078e00ff */
[----:B------:R-:W-:Y:S05]  /*23ae0*/  WARPSYNC.COLLECTIVE R15, `(.L_x_10276) ;  /* 0x000000000f087348 */ /* 0x000fea0003c00000 */
[----:B------:R0:W1:Y:S02]  /*23af0*/  SHFL.IDX P6, R14, R13, R12, R11 ;  /* 0x0000000c0d0e7389 */ /* 0x00006400000c000b */
[----:B01----:R-:W-:Y:S01]  /*23b00*/  ENDCOLLECTIVE ;  /* 0x000000000000791b */ /* 0x003fe20003800000 */
.L_x_10276:
[----:B------:R-:W-:Y:S05]  /*23b10*/  BSYNC B1 ;  /* 0x0000000000017941 */ /* 0x000fea0003800000 */
.L_x_10275:
        /* <DEDUP_REMOVED lines=8> */
.L_x_10277:
[----:B------:R-:W-:Y:S02]  /*23ba0*/  IMAD.MOV.U32 R13, RZ, RZ, R4 ;  /* 0x000000ffff0d7224 */ /* 0x000fe400078e0004 */
[----:B------:R-:W-:-:S07]  /*23bb0*/  IMAD.MOV.U32 R3, RZ, RZ, R14 ;  /* 0x000000ffff037224 */ /* 0x000fce00078e000e */
[----:B------:R-:W-:Y:S05]  /*23bc0*/  WARPSYNC.COLLECTIVE R15, `(.L_x_10278) ;  /* 0x000000000f087348 */ /* 0x000fea0003c00000 */
[----:B------:R0:W1:Y:S02]  /*23bd0*/  SHFL.IDX P6, R14, R13, R12, R11 ;  /* 0x0000000c0d0e7389 */ /* 0x00006400000c000b */
[----:B01----:R-:W-:Y:S01]  /*23be0*/  ENDCOLLECTIVE ;  /* 0x000000000000791b */ /* 0x003fe20003800000 */
.L_x_10278:
[----:B------:R-:W-:Y:S02]  /*23bf0*/  IMAD.MOV.U32 R13, RZ, RZ, R5 ;  /* 0x000000ffff0d7224 */ /* 0x000fe400078e0005 */
[----:B------:R-:W-:-:S07]  /*23c00*/  IMAD.MOV.U32 R4, RZ, RZ, R14 ;  /* 0x000000ffff047224 */ /* 0x000fce00078e000e */
[----:B------:R-:W-:Y:S05]  /*23c10*/  WARPSYNC.COLLECTIVE R15, `(.L_x_10279) ;  /* 0x000000000f087348 */ /* 0x000fea0003c00000 */
[----:B------:R0:W1:Y:S02]  /*23c20*/  SHFL.IDX P6, R14, R13, R12, R11 ;  /* 0x0000000c0d0e7389 */ /* 0x00006400000c000b */
[----:B01----:R-:W-:Y:S01]  /*23c30*/  ENDCOLLECTIVE ;  /* 0x000000000000791b */ /* 0x003fe20003800000 */
.L_x_10279:
[----:B------:R-:W-:Y:S05]  /*23c40*/  BRA `(.L_x_10280) ;  /* 0xfffffe4400407947 */ /* 0x000fea000383ffff */
.L_x_9998:
[----:B-1----:R1:W2:Y:S02]  /*23c50*/  SYNCS.PHASECHK.TRANS64.TRYWAIT P0, [R16+URZ+0x19c00], R5 ;  /* 0x019c0005100075a7 */ /* 0x0022a4000800017f */
[----:B--2---:R-:W-:Y:S05]  /*23c60*/  @!P0 NANOSLEEP.SYNCS 0x989680 ;  /* 0x009896800000895d */ /* 0x004fea0003900000 */
[----:B------:R-:W2:Y:S02]  /*23c70*/  @!P0 SYNCS.PHASECHK.TRANS64 P0, [R16+URZ+0x19c00], R5 ;  /* 0x019c0005100085a7 */ /* 0x000ea4000800007f */
[----:B--2---:R-:W-:Y:S05]  /*23c80*/  @!P0 BRA `(.L_x_9998) ;  /* 0xfffffffc00f08947 */ /* 0x004fea000383ffff */
[----:B------:R-:W-:Y:S05]  /*23c90*/  BRA `(.L_x_10281) ;  /* 0xfffffe4800147947 */ /* 0x000fea000383ffff */
.L_x_10004:
[----:B------:R-:W-:Y:S01]  /*23ca0*/  BSSY B1, `(.L_x_10282) ;  /* 0x0000007000017945 */ /* 0x000fe20003800000 */
[----:B------:R-:W-:Y:S02]  /*23cb0*/  IMAD.MOV.U32 R12, RZ, RZ, RZ ;  /* 0x000000ffff0c7224 */ /* 0x000fe400078e00ff */
[----:B------:R-:W-:Y:S02]  /*23cc0*/  IMAD.MOV.U32 R11, RZ, RZ, 0x1e1f ;  /* 0x00001e1fff0b7424 */ /* 0x000fe400078e00ff */
[----:B------:R-:W-:-:S07]  /*23cd0*/  IMAD.MOV.U32 R15, RZ, RZ, -0x1 ;  /* 0xffffffffff0f7424 */ /* 0x000fce00078e00ff */
[----:B------:R-:W-:Y:S05]  /*23ce0*/  WARPSYNC.COLLECTIVE R15, `(.L_x_10283) ;  /* 0x000000000f087348 */ /* 0x000fea0003c00000 */
[----:B------:R0:W1:Y:S02]  /*23cf0*/  SHFL.IDX P6, R14, R13, R12, R11 ;  /* 0x0000000c0d0e7389 */ /* 0x00006400000c000b */
[----:B01----:R-:W-:Y:S01]  /*23d00*/  ENDCOLLECTIVE ;  /* 0x000000000000791b */ /* 0x003fe20003800000 */
.L_x_10283:
[----:B------:R-:W-:Y:S05]  /*23d10*/  BSYNC B1 ;  /* 0x0000000000017941 */ /* 0x000fea0003800000 */
.L_x_10282:
        /* <DEDUP_REMOVED lines=8> */
.L_x_10284:
[----:B------:R-:W-:Y:S02]  /*23da0*/  IMAD.MOV.U32 R13, RZ, RZ, R20 ;  /* 0x000000ffff0d7224 */ /* 0x000fe400078e0014 */
[----:B------:R-:W-:-:S07]  /*23db0*/  IMAD.MOV.U32 R3, RZ, RZ, R14 ;  /* 0x000000ffff037224 */ /* 0x000fce00078e000e */
[----:B------:R-:W-:Y:S05]  /*23dc0*/  WARPSYNC.COLLECTIVE R15, `(.L_x_10285) ;  /* 0x000000000f087348 */ /* 0x000fea0003c00000 */
[----:B------:R0:W1:Y:S02]  /*23dd0*/  SHFL.IDX P6, R14, R13, R12, R11 ;  /* 0x0000000c0d0e7389 */ /* 0x00006400000c000b */
[----:B01----:R-:W-:Y:S01]  /*23de0*/  ENDCOLLECTIVE ;  /* 0x000000000000791b */ /* 0x003fe20003800000 */
.L_x_10285:
[----:B------:R-:W-:Y:S02]  /*23df0*/  IMAD.MOV.U32 R13, RZ, RZ, R21 ;  /* 0x000000ffff0d7224 */ /* 0x000fe400078e0015 */
[----:B------:R-:W-:-:S07]  /*23e00*/  IMAD.MOV.U32 R20, RZ, RZ, R14 ;  /* 0x000000ffff147224 */ /* 0x000fce00078e000e */
[----:B------:R-:W-:Y:S05]  /*23e10*/  WARPSYNC.COLLECTIVE R15, `(.L_x_10286) ;  /* 0x000000000f087348 */ /* 0x000fea0003c00000 */
[----:B------:R0:W1:Y:S02]  /*23e20*/  SHFL.IDX P6, R14, R13, R12, R11 ;  /* 0x0000000c0d0e7389 */ /* 0x00006400000c000b */
[----:B01----:R-:W-:Y:S01]  /*23e30*/  ENDCOLLECTIVE ;  /* 0x000000000000791b */ /* 0x003fe20003800000 */
.L_x_10286:
[----:B------:R-:W-:Y:S01]  /*23e40*/  IMAD.MOV.U32 R21, RZ, RZ, R14 ;  /* 0x000000ffff157224 */ /* 0x000fe200078e000e */
[----:B------:R-:W-:Y:S06]  /*23e50*/  BRA `(.L_x_10287) ;  /* 0xfffffe6000007947 */ /* 0x000fec000383ffff */
.L_x_10008:
[----:B-1----:R1:W2:Y:S02]  /*23e60*/  SYNCS.PHASECHK.TRANS64.TRYWAIT P0, [R16+URZ+0x19c00], R39 ;  /* 0x019c0027100075a7 */ /* 0x0022a4000800017f */
[----:B--2---:R-:W-:Y:S05]  /*23e70*/  @!P0 NANOSLEEP.SYNCS 0x989680 ;  /* 0x009896800000895d */ /* 0x004fea0003900000 */
[----:B------:R-:W2:Y:S02]  /*23e80*/  @!P0 SYNCS.PHASECHK.TRANS64 P0, [R16+URZ+0x19c00], R39 ;  /* 0x019c0027100085a7 */ /* 0x000ea4000800007f */
[----:B--2---:R-:W-:Y:S05]  /*23e90*/  @!P0 BRA `(.L_x_10008) ;  /* 0xfffffffc00f08947 */ /* 0x004fea000383ffff */
[----:B------:R-:W-:Y:S05]  /*23ea0*/  BRA `(.L_x_10288) ;  /* 0xfffffe6000c47947 */ /* 0x000fea000383ffff */
.L_x_10014:
[----:B-1----:R1:W2:Y:S02]  /*23eb0*/  SYNCS.PHASECHK.TRANS64.TRYWAIT P1, [R3+URZ+0x19c30], R0 ;  /* 0x019c3000030075a7 */ /* 0x0022a4000802017f */
[----:B--2---:R-:W-:Y:S05]  /*23ec0*/  @!P1 NANOSLEEP.SYNCS 0x989680 ;  /* 0x009896800000995d */ /* 0x004fea0003900000 */
[----:B------:R-:W2:Y:S02]  /*23ed0*/  @!P1 SYNCS.PHASECHK.TRANS64 P1, [R3+URZ+0x19c30], R0 ;  /* 0x019c3000030095a7 */ /* 0x000ea4000802007f */
[----:B--2---:R-:W-:Y:S05]  /*23ee0*/  @!P1 BRA `(.L_x_10014) ;  /* 0xfffffffc00f09947 */ /* 0x004fea000383ffff */
[----:B------:R-:W-:Y:S05]  /*23ef0*/  BRA `(.L_x_10013) ;  /* 0xfffffe8400287947 */ /* 0x000fea000383ffff */
.L_x_10034:
[----:B-1----:R1:W2:Y:S02]  /*23f00*/  SYNCS.PHASECHK.TRANS64.TRYWAIT P1, [R21+URZ+0x19c30], R10 ;  /* 0x019c300a150075a7 */ /* 0x0022a4000802017f */
[----:B--2---:R-:W-:Y:S05]  /*23f10*/  @!P1 NANOSLEEP.SYNCS 0x989680 ;  /* 0x009896800000995d */ /* 0x004fea0003900000 */
[----:B------:R-:W2:Y:S02]  /*23f20*/  @!P1 SYNCS.PHASECHK.TRANS64 P1, [R21+URZ+0x19c30], R10 ;  /* 0x019c300a150095a7 */ /* 0x000ea4000802007f */
[----:B--2---:R-:W-:Y:S05]  /*23f30*/  @!P1 BRA `(.L_x_10034) ;  /* 0xfffffffc00f09947 */ /* 0x004fea000383ffff */
[----:B------:R-:W-:Y:S05]  /*23f40*/  BRA `(.L_x_10033) ;  /* 0xfffffeb8004c7947 */ /* 0x000fea000383ffff */
.L_x_10039:
[----:B-1----:R1:W2:Y:S02]  /*23f50*/  SYNCS.PHASECHK.TRANS64.TRYWAIT P1, [R22+URZ+0x19c50], R10 ;  /* 0x019c500a160075a7 */ /* 0x0022a4000802017f */
[----:B--2---:R-:W-:Y:S05]  /*23f60*/  @!P1 NANOSLEEP.SYNCS 0x989680 ;  /* 0x009896800000995d */ /* 0x004fea0003900000 */
[----:B------:R-:W2:Y:S02]  /*23f70*/  @!P1 SYNCS.PHASECHK.TRANS64 P1, [R22+URZ+0x19c50], R10 ;  /* 0x019c500a160095a7 */ /* 0x000ea4000802007f */
[----:B--2---:R-:W-:Y:S05]  /*23f80*/  @!P1 BRA `(.L_x_10039) ;  /* 0xfffffffc00f09947 */ /* 0x004fea000383ffff */
[----:B------:R-:W-:Y:S05]  /*23f90*/  BRA `(.L_x_10038) ;  /* 0xfffffeb800d47947 */ /* 0x000fea000383ffff */
.L_x_10060:
[----:B-1----:R1:W2:Y:S02]  /*23fa0*/  SYNCS.PHASECHK.TRANS64.TRYWAIT P1, [R21+URZ+0x19c30], R0 ;  /* 0x019c3000150075a7 */ /* 0x0022a4000802017f */
[----:B--2---:R-:W-:Y:S05]  /*23fb0*/  @!P1 NANOSLEEP.SYNCS 0x989680 ;  /* 0x009896800000995d */ /* 0x004fea0003900000 */
[----:B------:R-:W2:Y:S02]  /*23fc0*/  @!P1 SYNCS.PHASECHK.TRANS64 P1, [R21+URZ+0x19c30], R0 ;  /* 0x019c3000150095a7 */ /* 0x000ea4000802007f */
[----:B--2---:R-:W-:Y:S05]  /*23fd0*/  @!P1 BRA `(.L_x_10060) ;  /* 0xfffffffc00f09947 */ /* 0x004fea000383ffff */
[----:B------:R-:W-:Y:S05]  /*23fe0*/  BRA `(.L_x_10059) ;  /* 0xfffffeec00247947 */ /* 0x000fea000383ffff */
.L_x_10065:
[----:B-1----:R1:W2:Y:S02]  /*23ff0*/  SYNCS.PHASECHK.TRANS64.TRYWAIT P1, [R155+URZ+0x19c50], R0 ;  /* 0x019c50009b0075a7 */ /* 0x0022a4000802017f */
[----:B--2---:R-:W-:Y:S05]  /*24000*/  @!P1 NANOSLEEP.SYNCS 0x989680 ;  /* 0x009896800000995d */ /* 0x004fea0003900000 */
[----:B------:R-:W2:Y:S02]  /*24010*/  @!P1 SYNCS.PHASECHK.TRANS64 P1, [R155+URZ+0x19c50], R0 ;  /* 0x019c50009b0095a7 */ /* 0x000ea4000802007f */
[----:B--2---:R-:W-:Y:S05]  /*24020*/  @!P1 BRA `(.L_x_10065) ;  /* 0xfffffffc00f09947 */ /* 0x004fea000383ffff */
[----:B------:R-:W-:Y:S05]  /*24030*/  BRA `(.L_x_10064) ;  /* 0xfffffeec00ac7947 */ /* 0x000fea000383ffff */
.L_x_10074:
[----:B-1----:R1:W2:Y:S02]  /*24040*/  SYNCS.PHASECHK.TRANS64.TRYWAIT P1, [R0+URZ+0x19c30], R3 ;  /* 0x019c3003000075a7 */ /* 0x0022a4000802017f */
[----:B--2---:R-:W-:Y:S05]  /*24050*/  @!P1 NANOSLEEP.SYNCS 0x989680 ;  /* 0x009896800000995d */ /* 0x004fea0003900000 */
[----:B------:R-:W2:Y:S02]  /*24060*/  @!P1 SYNCS.PHASECHK.TRANS64 P1, [R0+URZ+0x19c30], R3 ;  /* 0x019c3003000095a7 */ /* 0x000ea4000802007f */
[----:B--2---:R-:W-:Y:S05]  /*24070*/  @!P1 BRA `(.L_x_10074) ;  /* 0xfffffffc00f09947 */ /* 0x004fea000383ffff */
[----:B------:R-:W-:Y:S05]  /*24080*/  BRA `(.L_x_10073) ;  /* 0xffffff0800a87947 */ /* 0x000fea000383ffff */
.L_x_10079:
[----:B-1----:R1:W2:Y:S02]  /*24090*/  SYNCS.PHASECHK.TRANS64.TRYWAIT P1, [R21+URZ+0x19c50], R3 ;  /* 0x019c5003150075a7 */ /* 0x0022a4000802017f */
[----:B--2---:R-:W-:Y:S05]  /*240a0*/  @!P1 NANOSLEEP.SYNCS 0x989680 ;  /* 0x009896800000995d */ /* 0x004fea0003900000 */
[----:B------:R-:W2:Y:S02]  /*240b0*/  @!P1 SYNCS.PHASECHK.TRANS64 P1, [R21+URZ+0x19c50], R3 ;  /* 0x019c5003150095a7 */ /* 0x000ea4000802007f */
[----:B--2---:R-:W-:Y:S05]  /*240c0*/  @!P1 BRA `(.L_x_10079) ;  /* 0xfffffffc00f09947 */ /* 0x004fea000383ffff */
[----:B------:R-:W-:Y:S05]  /*240d0*/  BRA `(.L_x_10078) ;  /* 0xffffff0c00307947 */ /* 0x000fea000383ffff */
.L_x_10094:
[----:B-1----:R1:W2:Y:S02]  /*240e0*/  SYNCS.PHASECHK.TRANS64.TRYWAIT P0, [R4+URZ+0x19c50], R7 ;  /* 0x019c5007040075a7 */ /* 0x0022a4000800017f */
[----:B--2---:R-:W-:Y:S05]  /*240f0*/  @!P0 NANOSLEEP.SYNCS 0x989680 ;  /* 0x009896800000895d */ /* 0x004fea0003900000 */
[----:B------:R-:W2:Y:S02]  /*24100*/  @!P0 SYNCS.PHASECHK.TRANS64 P0, [R4+URZ+0x19c50], R7 ;  /* 0x019c5007040085a7 */ /* 0x000ea4000800007f */
[----:B--2---:R-:W-:Y:S05]  /*24110*/  @!P0 BRA `(.L_x_10094) ;  /* 0xfffffffc00f08947 */ /* 0x004fea000383ffff */
[----:B------:R-:W-:Y:S05]  /*24120*/  BRA `(.L_x_10093) ;  /* 0xffffff3800407947 */ /* 0x000fea000383ffff */
.L_x_10136:
        /* <DEDUP_REMOVED lines=11> */
.L_x_10290:
[----:B------:R-:W-:Y:S05]  /*241e0*/  BSYNC B1 ;  /* 0x0000000000017941 */ /* 0x000fea0003800000 */
.L_x_10289:
[----:B------:R-:W-:Y:S05]  /*241f0*/  BRA `(.L_x_10291) ;  /* 0xffffff9400747947 */ /* 0x000fea000383ffff */
.L_x_10138:
[----:B------:R-:W-:Y:S01]  /*24200*/  BSSY B1, `(.L_x_10292) ;  /* 0x0000006000017945 */ /* 0x000fe20003800000 */
[----:B------:R-:W-:-:S07]  /*24210*/  IMAD.MOV.U32 R15, RZ, RZ, -0x1 ;  /* 0xffffffffff0f7424 */ /* 0x000fce00078e00ff */
[----:B01----:R-:W-:Y:S05]  /*24220*/  WARPSYNC.COLLECTIVE R15, `(.L_x_10293) ;  /* 0x000000000f0c7348 */ /* 0x003fea0003c00000 */
[----:B------:R-:W-:Y:S02]  /*24230*/  ELECT P6, UR62, PT ;  /* 0x00000000003e782f */ /* 0x000fe400038c0000 */
[----:B------:R-:W-:Y:S01]  /*24240*/  MOV R14, UR62 ;  /* 0x0000003e000e7c02 */ /* 0x000fe20008000f00 */
[----:B01----:R-:W-:Y:S10]  /*24250*/  ENDCOLLECTIVE ;  /* 0x000000000000791b */ /* 0x003ff40003800000 */
.L_x_10293:
[----:B------:R-:W-:Y:S05]  /*24260*/  BSYNC B1 ;  /* 0x0000000000017941 */ /* 0x000fea0003800000 */
.L_x_10292:
[----:B------:R-:W-:Y:S05]  /*24270*/  BRA `(.L_x_10137) ;  /* 0xffffff94006c7947 */ /* 0x000fea000383ffff */
.L_x_10140:
[----:B-1----:R1:W2:Y:S02]  /*24280*/  SYNCS.PHASECHK.TRANS64.TRYWAIT P0, [R19+URZ+0x19c20], R5 ;  /* 0x019c2005130075a7 */ /* 0x0022a4000800017f */
[----:B--2---:R-:W-:Y:S05]  /*24290*/  @!P0 NANOSLEEP.SYNCS 0x989680 ;  /* 0x009896800000895d */ /* 0x004fea0003900000 */
[----:B------:R-:W2:Y:S02]  /*242a0*/  @!P0 SYNCS.PHASECHK.TRANS64 P0, [R19+URZ+0x19c20], R5 ;  /* 0x019c2005130085a7 */ /* 0x000ea4000800007f */
[----:B--2---:R-:W-:Y:S05]  /*242b0*/  @!P0 BRA `(.L_x_10140) ;  /* 0xfffffffc00f08947 */ /* 0x004fea000383ffff */
[----:B------:R-:W-:Y:S05]  /*242c0*/  BRA `(.L_x_10294) ;  /* 0xffffff94007c7947 */ /* 0x000fea000383ffff */
.L_x_10144:
[----:B--2---:R2:W3:Y:S02]  /*242d0*/  SYNCS.PHASECHK.TRANS64.TRYWAIT P0, [R9+URZ+0x19ca0], R11 ;  /* 0x019ca00b090075a7 */ /* 0x0044e4000800017f */
[----:B---3--:R-:W-:Y:S05]  /*242e0*/  @!P0 NANOSLEEP.SYNCS 0x989680 ;  /* 0x009896800000895d */ /* 0x008fea0003900000 */
[----:B------:R-:W3:Y:S02]  /*242f0*/  @!P0 SYNCS.PHASECHK.TRANS64 P0, [R9+URZ+0x19ca0], R11 ;  /* 0x019ca00b090085a7 */ /* 0x000ee4000800007f */
[----:B---3--:R-:W-:Y:S05]  /*24300*/  @!P0 BRA `(.L_x_10144) ;  /* 0xfffffffc00f08947 */ /* 0x008fea000383ffff */
[----:B------:R-:W-:Y:S05]  /*24310*/  BRA `(.L_x_10295) ;  /* 0xffffff9400987947 */ /* 0x000fea000383ffff */
.L_x_10151:
[----:B0-----:R0:W1:Y:S02]  /*24320*/  SYNCS.PHASECHK.TRANS64.TRYWAIT P0, [R9+URZ+0x19cc0], R11 ;  /* 0x019cc00b090075a7 */ /* 0x001064000800017f */
[----:B-1----:R-:W-:Y:S05]  /*24330*/  @!P0 NANOSLEEP.SYNCS 0x989680 ;  /* 0x009896800000895d */ /* 0x002fea0003900000 */
[----:B------:R-:W1:Y:S02]  /*24340*/  @!P0 SYNCS.PHASECHK.TRANS64 P0, [R9+URZ+0x19cc0], R11 ;  /* 0x019cc00b090085a7 */ /* 0x000e64000800007f */
[----:B-1----:R-:W-:Y:S05]  /*24350*/  @!P0 BRA `(.L_x_10151) ;  /* 0xfffffffc00f08947 */ /* 0x002fea000383ffff */
[----:B------:R-:W-:Y:S05]  /*24360*/  BRA `(.L_x_10296) ;  /* 0xffffff9800947947 */ /* 0x000fea000383ffff */
.L_x_10160:
[----:B-1----:R1:W2:Y:S02]  /*24370*/  SYNCS.PHASECHK.TRANS64.TRYWAIT P1, [R9+URZ+0x19ca0], R8 ;  /* 0x019ca008090075a7 */ /* 0x0022a4000802017f */
[----:B--2---:R-:W-:Y:S05]  /*24380*/  @!P1 NANOSLEEP.SYNCS 0x989680 ;  /* 0x009896800000995d */ /* 0x004fea0003900000 */
[----:B------:R-:W2:Y:S02]  /*24390*/  @!P1 SYNCS.PHASECHK.TRANS64 P1, [R9+URZ+0x19ca0], R8 ;  /* 0x019ca008090095a7 */ /* 0x000ea4000802007f */
[----:B--2---:R-:W-:Y:S05]  /*243a0*/  @!P1 BRA `(.L_x_10160) ;  /* 0xfffffffc00f09947 */ /* 0x004fea000383ffff */
[----:B------:R-:W-:Y:S05]  /*243b0*/  BRA `(.L_x_10297) ;  /* 0xffffff9c00d47947 */ /* 0x000fea000383ffff */
.L_x_10167:
[----:B--2---:R2:W3:Y:S02]  /*243c0*/  SYNCS.PHASECHK.TRANS64.TRYWAIT P1, [R9+URZ+0x19cc0], R8 ;  /* 0x019cc008090075a7 */ /* 0x0044e4000802017f */
[----:B---3--:R-:W-:Y:S05]  /*243d0*/  @!P1 NANOSLEEP.SYNCS 0x989680 ;  /* 0x009896800000995d */ /* 0x008fea0003900000 */
[----:B------:R-:W3:Y:S02]  /*243e0*/  @!P1 SYNCS.PHASECHK.TRANS64 P1, [R9+URZ+0x19cc0], R8 ;  /* 0x019cc008090095a7 */ /* 0x000ee4000802007f */
[----:B---3--:R-:W-:Y:S05]  /*243f0*/  @!P1 BRA `(.L_x_10167) ;  /* 0xfffffffc00f09947 */ /* 0x008fea000383ffff */
[----:B------:R-:W-:Y:S05]  /*24400*/  BRA `(.L_x_10298) ;  /* 0xffffffa000cc7947 */ /* 0x000fea000383ffff */
.L_x_10194:
[----:B------:R-:W2:Y:S01]  /*24410*/  S2R R20, SR_TID.X ;  /* 0x0000000000147919 */ /* 0x000ea20000002100 */
[----:B------:R-:W-:Y:S01]  /*24420*/  BSSY B0, `(.L_x_10299) ;  /* 0x000000a000007945 */ /* 0x000fe20003800000 */
[----:B------:R-:W-:Y:S02]  /*24430*/  IMAD.MOV.U32 R12, RZ, RZ, RZ ;  /* 0x000000ffff0c7224 */ /* 0x000fe400078e00ff */
[----:B------:R-:W-:Y:S02]  /*24440*/  IMAD.MOV.U32 R11, RZ, RZ, 0x1f ;  /* 0x0000001fff0b7424 */ /* 0x000fe400078e00ff */
[----:B------:R-:W-:Y:S01]  /*24450*/  IMAD.MOV.U32 R15, RZ, RZ, -0x1 ;  /* 0xffffffffff0f7424 */ /* 0x000fe200078e00ff */
[----:B--2---:R-:W-:-:S04]  /*24460*/  SHF.R.U32.HI R20, RZ, 0x5, R20 ;  /* 0x00000005ff147819 */ /* 0x004fc80000011614 */
[----:B------:R-:W-:-:S05]  /*24470*/  LOP3.LUT R20, R20, 0x3, RZ, 0xc0, !PT ;  /* 0x0000000314147812 */ /* 0x000fca00078ec0ff */
[----:B0-----:R-:W-:-:S07]  /*24480*/  IMAD.MOV.U32 R13, RZ, RZ, R20 ;  /* 0x000000ffff0d7224 */ /* 0x001fce00078e0014 */
[----:B-1----:R-:W-:Y:S05]  /*24490*/  WARPSYNC.COLLECTIVE R15, `(.L_x_10300) ;  /* 0x000000000f087348 */ /* 0x002fea0003c00000 */
[----:B------:R0:W2:Y:S02]  /*244a0*/  SHFL.IDX P6, R14, R13, R12, R11 ;  /* 0x0000000c0d0e7389 */ /* 0x0000a400000c000b */
[----:B012---:R-:W-:Y:S01]  /*244b0*/  ENDCOLLECTIVE ;  /* 0x000000000000791b */ /* 0x007fe20003800000 */
.L_x_10300:
[----:B------:R-:W-:Y:S05]  /*244c0*/  BSYNC B0 ;  /* 0x0000000000007941 */ /* 0x000fea0003800000 */
.L_x_10299:
[----:B------:R-:W-:Y:S05]  /*244d0*/  BRA `(.L_x_10301) ;  /* 0xffffffb400507947 */ /* 0x000fea000383ffff */
.L_x_10196:
[----:B------:R-:W-:Y:S01]  /*244e0*/  BSSY B0, `(.L_x_10302) ;  /* 0x0000006000007945 */ /* 0x000fe20003800000 */
[----:B------:R-:W-:-:S07]  /*244f0*/  IMAD.MOV.U32 R15, RZ, RZ, -0x1 ;  /* 0xffffffffff0f7424 */ /* 0x000fce00078e00ff */
[----:B012---:R-:W-:Y:S05]  /*24500*/  WARPSYNC.COLLECTIVE R15, `(.L_x_10303) ;  /* 0x000000000f0c7348 */ /* 0x007fea0003c00000 */
[----:B------:R-:W-:Y:S02]  /*24510*/  ELECT P6, UR62, PT ;  /* 0x00000000003e782f */ /* 0x000fe400038c0000 */
[----:B------:R-:W-:Y:S01]  /*24520*/  MOV R14, UR62 ;  /* 0x0000003e000e7c02 */ /* 0x000fe20008000f00 */
[----:B012---:R-:W-:Y:S10]  /*24530*/  ENDCOLLECTIVE ;  /* 0x000000000000791b */ /* 0x007ff40003800000 */
.L_x_10303:
[----:B------:R-:W-:Y:S05]  /*24540*/  BSYNC B0 ;  /* 0x0000000000007941 */ /* 0x000fea0003800000 */
.L_x_10302:
[----:B------:R-:W-:Y:S05]  /*24550*/  BRA `(.L_x_10304) ;  /* 0xffffffb400507947 */ /* 0x000fea000383ffff */
.L_x_10198:
[----:B--2---:R2:W3:Y:S02]  /*24560*/  SYNCS.PHASECHK.TRANS64.TRYWAIT P0, [R4+URZ+0x19c80], R3 ;  /* 0x019c8003040075a7 */ /* 0x0044e4000800017f */
[----:B---3--:R-:W-:Y:S05]  /*24570*/  @!P0 NANOSLEEP.SYNCS 0x989680 ;  /* 0x009896800000895d */ /* 0x008fea0003900000 */
[----:B------:R-:W3:Y:S02]  /*24580*/  @!P0 SYNCS.PHASECHK.TRANS64 P0, [R4+URZ+0x19c80], R3 ;  /* 0x019c8003040085a7 */ /* 0x000ee4000800007f */
[----:B---3--:R-:W-:Y:S05]  /*24590*/  @!P0 BRA `(.L_x_10198) ;  /* 0xfffffffc00f08947 */ /* 0x008fea000383ffff */
[----:B------:R-:W-:Y:S05]  /*245a0*/  BRA `(.L_x_10305) ;  /* 0xffffffb400b87947 */ /* 0x000fea000383ffff */
.L_x_10200:
[----:B---3--:R3:W4:Y:S02]  /*245b0*/  SYNCS.PHASECHK.TRANS64.TRYWAIT P0, [R4+URZ+0x19c40], R3 ;  /* 0x019c4003040075a7 */ /* 0x008724000800017f */
[----:B----4-:R-:W-:Y:S05]  /*245c0*/  @!P0 NANOSLEEP.SYNCS 0x989680 ;  /* 0x009896800000895d */ /* 0x010fea0003900000 */
[----:B------:R-:W4:Y:S02]  /*245d0*/  @!P0 SYNCS.PHASECHK.TRANS64 P0, [R4+URZ+0x19c40], R3 ;  /* 0x019c4003040085a7 */ /* 0x000f24000800007f */
[----:B----4-:R-:W-:Y:S05]  /*245e0*/  @!P0 BRA `(.L_x_10200) ;  /* 0xfffffffc00f08947 */ /* 0x010fea000383ffff */
[----:B------:R-:W-:Y:S05]  /*245f0*/  BRA `(.L_x_10306) ;  /* 0xffffffb800347947 */ /* 0x000fea000383ffff */
.L_x_10204:
        /* <DEDUP_REMOVED lines=9> */
[----:B-----5:R-:W-:Y:S05]  /*24690*/  WARPSYNC.COLLECTIVE R15, `(.L_x_10307) ;  /* 0x000000000f087348 */ /* 0x020fea0003c00000 */
[----:B------:R0:W1:Y:S02]  /*246a0*/  SHFL.IDX P6, R14, R13, R12, R11 ;  /* 0x0000000c0d0e7389 */ /* 0x00006400000c000b */
[----:B01---5:R-:W-:Y:S01]  /*246b0*/  ENDCOLLECTIVE ;  /* 0x000000000000791b */ /* 0x023fe20003800000 */
.L_x_10307:
[----:B------:R-:W-:Y:S02]  /*246c0*/  IMAD.MOV.U32 R13, RZ, RZ, R6 ;  /* 0x000000ffff0d7224 */ /* 0x000fe400078e0006 */
[----:B------:R-:W-:-:S07]  /*246d0*/  IMAD.MOV.U32 R2, RZ, RZ, R14 ;  /* 0x000000ffff027224 */ /* 0x000fce00078e000e */
[----:B------:R-:W-:Y:S05]  /*246e0*/  WARPSYNC.COLLECTIVE R15, `(.L_x_10308) ;  /* 0x000000000f087348 */ /* 0x000fea0003c00000 */
[----:B------:R0:W1:Y:S02]  /*246f0*/  SHFL.IDX P6, R14, R13, R12, R11 ;  /* 0x0000000c0d0e7389 */ /* 0x00006400000c000b */
[----:B01----:R-:W-:Y:S01]  /*24700*/  ENDCOLLECTIVE ;  /* 0x000000000000791b */ /* 0x003fe20003800000 */
.L_x_10308:
[----:B------:R-:W-:Y:S02]  /*24710*/  IMAD.MOV.U32 R13, RZ, RZ, R5 ;  /* 0x000000ffff0d7224 */ /* 0x000fe400078e0005 */
[----:B------:R-:W-:Y:S02]  /*24720*/  IMAD.MOV.U32 R12, RZ, RZ, 0x1 ;  /* 0x00000001ff0c7424 */ /* 0x000fe400078e00ff */
[----:B------:R-:W-:-:S07]  /*24730*/  IMAD.MOV.U32 R3, RZ, RZ, R14 ;  /* 0x000000ffff037224 */ /* 0x000fce00078e000e */
[----:B------:R-:W-:Y:S05]  /*24740*/  WARPSYNC.COLLECTIVE R15, `(.L_x_10309) ;  /* 0x000000000f087348 */ /* 0x000fea0003c00000 */
[----:B------:R0:W1:Y:S02]  /*24750*/  SHFL.IDX P6, R14, R13, R12, R11 ;  /* 0x0000000c0d0e7389 */ /* 0x00006400000c000b */
[----:B01----:R-:W-:Y:S01]  /*24760*/  ENDCOLLECTIVE ;  /* 0x000000000000791b */ /* 0x003fe20003800000 */
.L_x_10309:
        /* <DEDUP_REMOVED lines=10> */
.L_x_10310:
[----:B------:R-:W-:Y:S01]  /*24810*/  @!PT LDS RZ, [RZ] ;  /* 0x00000000fffff984 */ /* 0x000fe20000000800 */
[----:B------:R-:W-:Y:S01]  /*24820*/  @!PT LDS RZ, [RZ] ;  /* 0x00000000fffff984 */ /* 0x000fe20000000800 */
[----:B------:R-:W-:Y:S01]  /*24830*/  @!PT LDS RZ, [RZ] ;  /* 0x00000000fffff984 */ /* 0x000fe20000000800 */
[----:B------:R-:W-:Y:S04]  /*24840*/  @!P4 LDGSTS.E.BYPASS.LTC128B.128 [R10+0xf000], desc[UR42][R2.64], !P2 ;  /* 0x0f000000020acfae */ /* 0x000fe8000d101d6a */
[----:B------:R-:W-:Y:S04]  /*24850*/  @!P4 LDGSTS.E.BYPASS.LTC128B.128 [R10+0x10800], desc[UR42][R2.64+0x20], !P1 ;  /* 0x10800020020acfae */ /* 0x000fe8000c901d6a */
[----:B------:R0:W-:Y:S01]  /*24860*/  @!P4 LDGSTS.E.BYPASS.LTC128B.128 [R10+0x12000], desc[UR42][R2.64+0x40], !P0 ;  /* 0x12000040020acfae */ /* 0x0001e2000c101d6a */
[----:B------:R-:W-:Y:S02]  /*24870*/  IMAD.MOV.U32 R13, RZ, RZ, R7 ;  /* 0x000000ffff0d7224 */ /* 0x000fe400078e0007 */
[----:B------:R-:W-:-:S02]  /*24880*/  IMAD.MOV.U32 R12, RZ, RZ, RZ ;  /* 0x000000ffff0c7224 */ /* 0x000fc400078e00ff */
[----:B0-----:R-:W-:Y:S02]  /*24890*/  VIADD R3, R0, 0x40 ;  /* 0x0000004000037836 */ /* 0x001fe40000000000 */
[----:B------:R-:W-:-:S07]  /*248a0*/  IMAD.MOV.U32 R6, RZ, RZ, R14 ;  /* 0x000000ffff067224 */ /* 0x000fce00078e000e */
[----:B------:R-:W-:Y:S05]  /*248b0*/  WARPSYNC.COLLECTIVE R15, `(.L_x_10311) ;  /* 0x000000000f087348 */ /* 0x000fea0003c00000 */
[----:B------:R0:W1:Y:S02]  /*248c0*/  SHFL.IDX P6, R14, R13, R12, R11 ;  /* 0x0000000c0d0e7389 */ /* 0x00006400000c000b */
[----:B01----:R-:W-:Y:S01]  /*248d0*/  ENDCOLLECTIVE ;  /* 0x000000000000791b */ /* 0x003fe20003800000 */
.L_x_10311:
[----:B------:R-:W-:-:S13]  /*248e0*/  ISETP.GE.AND P4, PT, R3, R4, PT ;  /* 0x000000040300720c */ /* 0x000fda0003f86270 */
[----:B------:R-:W-:Y:S01]  /*248f0*/  @!P4 IADD3 R2, P3, R20, R6, RZ ;  /* 0x000000061402c210 */ /* 0x000fe20007f7e0ff */
[----:B------:R-:W-:-:S04]  /*24900*/  IMAD.MOV.U32 R13, RZ, RZ, R8 ;  /* 0x000000ffff0d7224 */ /* 0x000fc800078e0008 */
[----:B------:R-:W-:-:S05]  /*24910*/  @!P4 IMAD.X R3, RZ, RZ, R5, P3 ;  /* 0x000000ffff03c224 */ /* 0x000fca00018e0605 */
        /* <DEDUP_REMOVED lines=10> */
.L_x_10312:
[----:B------:R-:W-:Y:S01]  /*249c0*/  IMAD.MOV.U32 R2, RZ, RZ, R14 ;  /* 0x000000ffff027224 */ /* 0x000fe200078e000e */
[----:B------:R-:W-:Y:S06]  /*249d0*/  BRA `(.L_x_10313) ;  /* 0xffffffc0000c7947 */ /* 0x000fec000383ffff */
.L_x_10209:
[----:B--2---:R2:W3:Y:S02]  /*249e0*/  SYNCS.PHASECHK.TRANS64.TRYWAIT P0, [R19+URZ+0x19c20], R0 ;  /* 0x019c2000130075a7 */ /* 0x0044e4000800017f */
[----:B---3--:R-:W-:Y:S05]  /*249f0*/  @!P0 NANOSLEEP.SYNCS 0x989680 ;  /* 0x009896800000895d */ /* 0x008fea0003900000 */
[----:B------:R-:W3:Y:S02]  /*24a00*/  @!P0 SYNCS.PHASECHK.TRANS64 P0, [R19+URZ+0x19c20], R0 ;  /* 0x019c2000130085a7 */ /* 0x000ee4000800007f */
[----:B---3--:R-:W-:Y:S05]  /*24a10*/  @!P0 BRA `(.L_x_10209) ;  /* 0xfffffffc00f08947 */ /* 0x008fea000383ffff */
[----:B------:R-:W-:Y:S05]  /*24a20*/  BRA `(.L_x_10314) ;  /* 0xffffffc0007c7947 */ /* 0x000fea000383ffff */
.L_x_10215:
[----:B--2---:R2:W3:Y:S02]  /*24a30*/  SYNCS.PHASECHK.TRANS64.TRYWAIT P0, [R6+URZ+0x19c80], R5 ;  /* 0x019c8005060075a7 */ /* 0x0044e4000800017f */
[----:B---3--:R-:W-:Y:S05]  /*24a40*/  @!P0 NANOSLEEP.SYNCS 0x989680 ;  /* 0x009896800000895d */ /* 0x008fea0003900000 */
[----:B------:R-:W3:Y:S02]  /*24a50*/  @!P0 SYNCS.PHASECHK.TRANS64 P0, [R6+URZ+0x19c80], R5 ;  /* 0x019c8005060085a7 */ /* 0x000ee4000800007f */
[----:B---3--:R-:W-:Y:S05]  /*24a60*/  @!P0 BRA `(.L_x_10215) ;  /* 0xfffffffc00f08947 */ /* 0x008fea000383ffff */
[----:B------:R-:W-:Y:S05]  /*24a70*/  BRA `(.L_x_10315) ;  /* 0xffffffc400287947 */ /* 0x000fea000383ffff */
.L_x_10222:
[----:B-1----:R1:W3:Y:S02]  /*24a80*/  SYNCS.PHASECHK.TRANS64.TRYWAIT P0, [R6+URZ+0x19c40], R5 ;  /* 0x019c4005060075a7 */ /* 0x0022e4000800017f */
[----:B---3--:R-:W-:Y:S05]  /*24a90*/  @!P0 NANOSLEEP.SYNCS 0x989680 ;  /* 0x009896800000895d */ /* 0x008fea0003900000 */
[----:B------:R-:W3:Y:S02]  /*24aa0*/  @!P0 SYNCS.PHASECHK.TRANS64 P0, [R6+URZ+0x19c40], R5 ;  /* 0x019c4005060085a7 */ /* 0x000ee4000800007f */
[----:B---3--:R-:W-:Y:S05]  /*24ab0*/  @!P0 BRA `(.L_x_10222) ;  /* 0xfffffffc00f08947 */ /* 0x008fea000383ffff */
[----:B------:R-:W-:Y:S05]  /*24ac0*/  BRA `(.L_x_10316) ;  /* 0xffffffc800247947 */ /* 0x000fea000383ffff */
.L_x_10230:
[----:B--2---:R2:W3:Y:S02]  /*24ad0*/  SYNCS.PHASECHK.TRANS64.TRYWAIT P0, [R3+URZ+0x19c70], R4 ;  /* 0x019c7004030075a7 */ /* 0x0044e4000800017f */
[----:B---3--:R-:W-:Y:S05]  /*24ae0*/  @!P0 NANOSLEEP.SYNCS 0x989680 ;  /* 0x009896800000895d */ /* 0x008fea0003900000 */
[----:B------:R-:W3:Y:S02]  /*24af0*/  @!P0 SYNCS.PHASECHK.TRANS64 P0, [R3+URZ+0x19c70], R4 ;  /* 0x019c7004030085a7 */ /* 0x000ee4000800007f */
[----:B---3--:R-:W-:Y:S05]  /*24b00*/  @!P0 BRA `(.L_x_10230) ;  /* 0xfffffffc00f08947 */ /* 0x008fea000383ffff */
[----:B------:R-:W-:Y:S05]  /*24b10*/  BRA `(.L_x_10317) ;  /* 0xffffffcc00387947 */ /* 0x000fea000383ffff */
.L_x_10232:
[----:B--2---:R2:W3:Y:S02]  /*24b20*/  SYNCS.PHASECHK.TRANS64.TRYWAIT P0, [R3+URZ+0x19c60], R4 ;  /* 0x019c6004030075a7 */ /* 0x0044e4000800017f */
[----:B---3--:R-:W-:Y:S05]  /*24b30*/  @!P0 NANOSLEEP.SYNCS 0x989680 ;  /* 0x009896800000895d */ /* 0x008fea0003900000 */
[----:B------:R-:W3:Y:S02]  /*24b40*/  @!P0 SYNCS.PHASECHK.TRANS64 P0, [R3+URZ+0x19c60], R4 ;  /* 0x019c6004030085a7 */ /* 0x000ee4000800007f */
[----:B---3--:R-:W-:Y:S05]  /*24b50*/  @!P0 BRA `(.L_x_10232) ;  /* 0xfffffffc00f08947 */ /* 0x008fea000383ffff */
[----:B------:R-:W-:Y:S05]  /*24b60*/  BRA `(.L_x_10318) ;  /* 0xffffffcc00407947 */ /* 0x000fea000383ffff */
.L_x_10239:
[----:B-1----:R1:W2:Y:S02]  /*24b70*/  SYNCS.PHASECHK.TRANS64.TRYWAIT P1, [R0+URZ+0x19c70], R3 ;  /* 0x019c7003000075a7 */ /* 0x0022a4000802017f */
[----:B--2---:R-:W-:Y:S05]  /*24b80*/  @!P1 NANOSLEEP.SYNCS 0x989680 ;  /* 0x009896800000995d */ /* 0x004fea0003900000 */
[----:B------:R-:W2:Y:S02]  /*24b90*/  @!P1 SYNCS.PHASECHK.TRANS64 P1, [R0+URZ+0x19c70], R3 ;  /* 0x019c7003000095a7 */ /* 0x000ea4000802007f */
[----:B--2---:R-:W-:Y:S05]  /*24ba0*/  @!P1 BRA `(.L_x_10239) ;  /* 0xfffffffc00f09947 */ /* 0x004fea000383ffff */
[----:B------:R-:W-:Y:S05]  /*24bb0*/  BRA `(.L_x_10319) ;  /* 0xffffffd000ec7947 */ /* 0x000fea000383ffff */
.L_x_10241:
[----:B-1----:R1:W2:Y:S02]  /*24bc0*/  SYNCS.PHASECHK.TRANS64.TRYWAIT P1, [R0+URZ+0x19c60], R3 ;  /* 0x019c6003000075a7 */ /* 0x0022a4000802017f */
[----:B--2---:R-:W-:Y:S05]  /*24bd0*/  @!P1 NANOSLEEP.SYNCS 0x989680 ;  /* 0x009896800000995d */ /* 0x004fea0003900000 */
[----:B------:R-:W2:Y:S02]  /*24be0*/  @!P1 SYNCS.PHASECHK.TRANS64 P1, [R0+URZ+0x19c60], R3 ;  /* 0x019c6003000095a7 */ /* 0x000ea4000802007f */
[----:B--2---:R-:W-:Y:S05]  /*24bf0*/  @!P1 BRA `(.L_x_10241) ;  /* 0xfffffffc00f09947 */ /* 0x004fea000383ffff */
[----:B------:R-:W-:Y:S05]  /*24c00*/  BRA `(.L_x_10320) ;  /* 0xffffffd000f47947 */ /* 0x000fea000383ffff */
.L_x_10245:
[----:B------:R-:W-:Y:S01]  /*24c10*/  BSSY B0, `(.L_x_10321) ;  /* 0x0000008000007945 */ /* 0x000fe20003800000 */
[----:B------:R-:W-:Y:S02]  /*24c20*/  IMAD.MOV.U32 R13, RZ, RZ, R24 ;  /* 0x000000ffff0d7224 */ /* 0x000fe400078e0018 */
[----:B------:R-:W-:Y:S02]  /*24c30*/  IMAD.MOV.U32 R12, RZ, RZ, RZ ;  /* 0x000000ffff0c7224 */ /* 0x000fe400078e00ff */
[----:B------:R-:W-:Y:S02]  /*24c40*/  IMAD.MOV.U32 R11, RZ, RZ, 0x1f ;  /* 0x0000001fff0b7424 */ /* 0x000fe400078e00ff */
[----:B------:R-:W-:-:S07]  /*24c50*/  IMAD.MOV.U32 R15, RZ, RZ, -0x1 ;  /* 0xffffffffff0f7424 */ /* 0x000fce00078e00ff */
[----:B--23--:R-:W-:Y:S05]  /*24c60*/  WARPSYNC.COLLECTIVE R15, `(.L_x_10322) ;  /* 0x000000000f087348 */ /* 0x00cfea0003c00000 */
[----:B------:R0:W1:Y:S02]  /*24c70*/  SHFL.IDX P6, R14, R13, R12, R11 ;  /* 0x0000000c0d0e7389 */ /* 0x00006400000c000b */
[----:B0123--:R-:W-:Y:S01]  /*24c80*/  ENDCOLLECTIVE ;  /* 0x000000000000791b */ /* 0x00ffe20003800000 */
.L_x_10322:
[----:B------:R-:W-:Y:S05]  /*24c90*/  BSYNC B0 ;  /* 0x0000000000007941 */ /* 0x000fea0003800000 */
.L_x_10321:
        /* <DEDUP_REMOVED lines=9> */
.L_x_10323:
[----:B------:R-:W-:Y:S02]  /*24d30*/  ULDC UR4, c[0x0][0xc3c] ;  /* 0x00030f0000047ab9 */ /* 0x000fe40000000800 */
[----:B------:R-:W-:-:S13]  /*24d40*/  ISETP.GE.OR P1, PT, R8, UR4, !P0 ;  /* 0x0000000408007c0c */ /* 0x000fda000c726670 */
[----:B------:R-:W0:Y:S08]  /*24d50*/  @!P1 LDC.64 R2, c[0x0][0xc80] ;  /* 0x00032000ff029b82 */ /* 0x000e300000000a00 */
[----:B------:R-:W1:Y:S01]  /*24d60*/  @!P1 LDC.64 R4, c[0x0][0xc78] ;  /* 0x00031e00ff049b82 */ /* 0x000e620000000a00 */
[----:B------:R-:W-:Y:S01]  /*24d70*/  CS2R R24, SRZ ;  /* 0x0000000000187805 */ /* 0x000fe2000001ff00 */
[----:B------:R-:W-:-:S02]  /*24d80*/  IMAD.MOV.U32 R11, RZ, RZ, RZ ;  /* 0x000000ffff0b7224 */ /* 0x000fc400078e00ff */
[----:B------:R-:W-:Y:S02]  /*24d90*/  IMAD.MOV.U32 R6, RZ, RZ, R14 ;  /* 0x000000ffff067224 */ /* 0x000fe400078e000e */
[----:B0-----:R-:W-:-:S05]  /*24da0*/  @!P1 IMAD.WIDE R2, R8, 0x4, R2 ;  /* 0x0000000408029825 */ /* 0x001fca00078e0202 */
[----:B------:R1:W2:Y:S02]  /*24db0*/  @!P1 LDG.E R7, desc[UR42][R2.64] ;  /* 0x0000002a02079981 */ /* 0x0002a4000c1e1900 */
[----:B-1----:R-:W-:-:S05]  /*24dc0*/  @!P1 IMAD.WIDE R2, R8, 0x4, R4 ;  /* 0x0000000408029825 */ /* 0x002fca00078e0204 */
[----:B------:R-:W3:Y:S01]  /*24dd0*/  @!P1 LDG.E R4, desc[UR42][R2.64] ;  /* 0x0000002a02049981 */ /* 0x000ee2000c1e1900 */
[C---:B------:R-:W-:Y:S02]  /*24de0*/  ISETP.GE.U32.AND P2, PT, R9.reuse, 0x2, PT ;  /* 0x000000020900780c */ /* 0x040fe40003f46070 */
        /* <DEDUP_REMOVED lines=12> */
.L_x_10324:
[----:B------:R-:W-:Y:S01]  /*24eb0*/  IMAD.MOV.U32 R12, RZ, RZ, 0x2 ;  /* 0x00000002ff0c7424 */ /* 0x000fe200078e00ff */
[----:B------:R-:W-:-:S05]  /*24ec0*/  SEL R3, R14, RZ, P1 ;  /* 0x000000ff0e037207 */ /* 0x000fca0000800000 */
[----:B------:R-:W-:-:S04]  /*24ed0*/  IMAD.IADD R2, R2, 0x1, R3 ;  /* 0x0000000102027824 */ /* 0x000fc800078e0203 */
[----:B------:R-:W-:-:S07]  /*24ee0*/  IMAD.MOV.U32 R13, RZ, RZ, R2 ;  /* 0x000000ffff0d7224 */ /* 0x000fce00078e0002 */
[----:B------:R-:W-:Y:S05]  /*24ef0*/  WARPSYNC.COLLECTIVE R15, `(.L_x_10325) ;  /* 0x000000000f087348 */ /* 0x000fea0003c00000 */
[----:B------:R0:W1:Y:S02]  /*24f00*/  SHFL.UP P6, R14, R13, R12, R11 ;  /* 0x0400000c0d0e7389 */ /* 0x00006400000c000b */
[----:B01----:R-:W-:Y:S01]  /*24f10*/  ENDCOLLECTIVE ;  /* 0x000000000000791b */ /* 0x003fe20003800000 */
.L_x_10325:
[----:B------:R-:W-:Y:S01]  /*24f20*/  IMAD.MOV.U32 R12, RZ, RZ, 0x4 ;  /* 0x00000004ff0c7424 */ /* 0x000fe200078e00ff */
[----:B------:R-:W-:-:S05]  /*24f30*/  SEL R3, R14, RZ, P2 ;  /* 0x000000ff0e037207 */ /* 0x000fca0001000000 */
[----:B------:R-:W-:-:S04]  /*24f40*/  IMAD.IADD R2, R2, 0x1, R3 ;  /* 0x0000000102027824 */ /* 0x000fc800078e0203 */
[----:B------:R-:W-:-:S07]  /*24f50*/  IMAD.MOV.U32 R13, RZ, RZ, R2 ;  /* 0x000000ffff0d7224 */ /* 0x000fce00078e0002 */
[----:B------:R-:W-:Y:S05]  /*24f60*/  WARPSYNC.COLLECTIVE R15, `(.L_x_10326) ;  /* 0x000000000f087348 */ /* 0x000fea0003c00000 */
[----:B------:R0:W1:Y:S02]  /*24f70*/  SHFL.UP P6, R14, R13, R12, R11 ;  /* 0x0400000c0d0e7389 */ /* 0x00006400000c000b */
[----:B01----:R-:W-:Y:S01]  /*24f80*/  ENDCOLLECTIVE ;  /* 0x000000000000791b */ /* 0x003fe20003800000 */
.L_x_10326:
[----:B------:R-:W-:Y:S01]  /*24f90*/  IMAD.MOV.U32 R12, RZ, RZ, 0x8 ;  /* 0x00000008ff0c7424 */ /* 0x000fe200078e00ff */
[----:B------:R-:W-:-:S05]  /*24fa0*/  SEL R3, R14, RZ, P3 ;  /* 0x000000ff0e037207 */ /* 0x000fca0001800000 */
[----:B------:R-:W-:-:S04]  /*24fb0*/  IMAD.IADD R2, R2, 0x1, R3 ;  /* 0x0000000102027824 */ /* 0x000fc800078e0203 */
[----:B------:R-:W-:-:S07]  /*24fc0*/  IMAD.MOV.U32 R13, RZ, RZ, R2 ;  /* 0x000000ffff0d7224 */ /* 0x000fce00078e0002 */
[----:B------:R-:W-:Y:S05]  /*24fd0*/  WARPSYNC.COLLECTIVE R15, `(.L_x_10327) ;  /* 0x000000000f087348 */ /* 0x000fea0003c00000 */
[----:B------:R0:W1:Y:S02]  /*24fe0*/  SHFL.UP P6, R14, R13, R12, R11 ;  /* 0x0400000c0d0e7389 */ /* 0x00006400000c000b */
[----:B01----:R-:W-:Y:S01]  /*24ff0*/  ENDCOLLECTIVE ;  /* 0x000000000000791b */ /* 0x003fe20003800000 */
.L_x_10327:
[----:B------:R-:W-:Y:S01]  /*25000*/  IMAD.MOV.U32 R12, RZ, RZ, 0x10 ;  /* 0x00000010ff0c7424 */ /* 0x000fe200078e00ff */
[----:B------:R-:W-:-:S05]  /*25010*/  SEL R3, R14, RZ, P4 ;  /* 0x000000ff0e037207 */ /* 0x000fca0002000000 */
[----:B------:R-:W-:-:S04]  /*25020*/  IMAD.IADD R2, R2, 0x1, R3 ;  /* 0x0000000102027824 */ /* 0x000fc800078e0203 */
[----:B------:R-:W-:-:S07]  /*25030*/  IMAD.MOV.U32 R13, RZ, RZ, R2 ;  /* 0x000000ffff0d7224 */ /* 0x000fce00078e0002 */
[----:B------:R-:W-:Y:S05]  /*25040*/  WARPSYNC.COLLECTIVE R15, `(.L_x_10328) ;  /* 0x000000000f087348 */ /* 0x000fea0003c00000 */
[----:B------:R0:W1:Y:S02]  /*25050*/  SHFL.UP P6, R14, R13, R12, R11 ;  /* 0x0400000c0d0e7389 */ /* 0x00006400000c000b */
[----:B01----:R-:W-:Y:S01]  /*25060*/  ENDCOLLECTIVE ;  /* 0x000000000000791b */ /* 0x003fe20003800000 */
.L_x_10328:
[----:B------:R-:W-:Y:S02]  /*25070*/  IMAD.MOV.U32 R12, RZ, RZ, 0x1f ;  /* 0x0000001fff0c7424 */ /* 0x000fe400078e00ff */
[----:B------:R-:W-:Y:S01]  /*25080*/  IMAD.MOV.U32 R11, RZ, RZ, 0x1f ;  /* 0x0000001fff0b7424 */ /* 0x000fe200078e00ff */
[----:B------:R-:W-:-:S05]  /*25090*/  SEL R3, R14, RZ, P5 ;  /* 0x000000ff0e037207 */ /* 0x000fca0002800000 */
[----:B------:R-:W-:-:S04]  /*250a0*/  IMAD.IADD R2, R2, 0x1, R3 ;  /* 0x0000000102027824 */ /* 0x000fc800078e0203 */
[----:B------:R-:W-:-:S07]  /*250b0*/  IMAD.MOV.U32 R13, RZ, RZ, R2 ;  /* 0x000000ffff0d7224 */ /* 0x000fce00078e0002 */
[----:B------:R-:W-:Y:S05]  /*250c0*/  WARPSYNC.COLLECTIVE R15, `(.L_x_10329) ;  /* 0x000000000f087348 */ /* 0x000fea0003c00000 */
[----:B------:R0:W1:Y:S02]  /*250d0*/  SHFL.IDX P6, R14, R13, R12, R11 ;  /* 0x0000000c0d0e7389 */ /* 0x00006400000c000b */
[----:B01----:R-:W-:Y:S01]  /*250e0*/  ENDCOLLECTIVE ;  /* 0x000000000000791b */ /* 0x003fe20003800000 */
.L_x_10329:
[----:B------:R-:W-:Y:S01]  /*250f0*/  IMAD.MOV.U32 R3, RZ, RZ, R14 ;  /* 0x000000ffff037224 */ /* 0x000fe200078e000e */
[----:B------:R-:W-:Y:S06]  /*25100*/  BRA `(.L_x_10330) ;  /* 0xffffffd400d07947 */ /* 0x000fec000383ffff */
.L_x_10248:
[----:B------:R-:W-:Y:S01]  /*25110*/  BSSY B0, `(.L_x_10331) ;  /* 0x0000008000007945 */ /* 0x000fe20003800000 */
[----:B------:R-:W-:Y:S02]  /*25120*/  IMAD.MOV.U32 R13, RZ, RZ, R2 ;  /* 0x000000ffff0d7224 */ /* 0x000fe400078e0002 */
[----:B------:R-:W-:Y:S02]  /*25130*/  IMAD.MOV.U32 R12, RZ, RZ, 0x1 ;  /* 0x00000001ff0c7424 */ /* 0x000fe400078e00ff */
[----:B------:R-:W-:Y:S02]  /*25140*/  IMAD.MOV.U32 R11, RZ, RZ, RZ ;  /* 0x000000ffff0b7224 */ /* 0x000fe400078e00ff */
[----:B------:R-:W-:-:S07]  /*25150*/  IMAD.MOV.U32 R15, RZ, RZ, -0x1 ;  /* 0xffffffffff0f7424 */ /* 0x000fce00078e00ff */
[----:B--2---:R-:W-:Y:S05]  /*25160*/  WARPSYNC.COLLECTIVE R15, `(.L_x_10332) ;  /* 0x000000000f087348 */ /* 0x004fea0003c00000 */
[----:B------:R0:W1:Y:S02]  /*25170*/  SHFL.UP P6, R14, R13, R12, R11 ;  /* 0x0400000c0d0e7389 */ /* 0x00006400000c000b */
[----:B012---:R-:W-:Y:S01]  /*25180*/  ENDCOLLECTIVE ;  /* 0x000000000000791b */ /* 0x007fe20003800000 */
.L_x_10332:
[----:B------:R-:W-:Y:S05]  /*25190*/  BSYNC B0 ;  /* 0x0000000000007941 */ /* 0x000fea0003800000 */
.L_x_10331:
[----:B------:R-:W-:Y:S01]  /*251a0*/  SEL R3, R14, RZ, P1 ;  /* 0x000000ff0e037207 */ /* 0x000fe20000800000 */
[----:B------:R-:W-:Y:S02]  /*251b0*/  IMAD.MOV.U32 R12, RZ, RZ, 0x2 ;  /* 0x00000002ff0c7424 */ /* 0x000fe400078e00ff */
[----:B------:R-:W-:Y:S02]  /*251c0*/  IMAD.MOV.U32 R11, RZ, RZ, RZ ;  /* 0x000000ffff0b7224 */ /* 0x000fe400078e00ff */
[----:B------:R-:W-:Y:S02]  /*251d0*/  IMAD.IADD R2, R2, 0x1, R3 ;  /* 0x0000000102027824 */ /* 0x000fe400078e0203 */
[----:B------:R-:W-:Y:S02]  /*251e0*/  IMAD.MOV.U32 R15, RZ, RZ, -0x1 ;  /* 0xffffffffff0f7424 */ /* 0x000fe400078e00ff */
[----:B------:R-:W-:-:S07]  /*251f0*/  IMAD.MOV.U32 R13, RZ, RZ, R2 ;  /* 0x000000ffff0d7224 */ /* 0x000fce00078e0002 */
[----:B------:R-:W-:Y:S05]  /*25200*/  WARPSYNC.COLLECTIVE R15, `(.L_x_10333) ;  /* 0x000000000f087348 */ /* 0x000fea0003c00000 */
[----:B------:R0:W1:Y:S02]  /*25210*/  SHFL.UP P6, R14, R13, R12, R11 ;  /* 0x0400000c0d0e7389 */ /* 0x00006400000c000b */
[----:B01----:R-:W-:Y:S01]  /*25220*/  ENDCOLLECTIVE ;  /* 0x000000000000791b */ /* 0x003fe20003800000 */
.L_x_10333:
[----:B------:R-:W-:Y:S01]  /*25230*/  IMAD.MOV.U32 R12, RZ, RZ, 0x4 ;  /* 0x00000004ff0c7424 */ /* 0x000fe200078e00ff */
[----:B------:R-:W-:-:S05]  /*25240*/  SEL R3, R14, RZ, P2 ;  /* 0x000000ff0e037207 */ /* 0x000fca0001000000 */
[----:B------:R-:W-:-:S04]  /*25250*/  IMAD.IADD R2, R2, 0x1, R3 ;  /* 0x0000000102027824 */ /* 0x000fc800078e0203 */
[----:B------:R-:W-:-:S07]  /*25260*/  IMAD.MOV.U32 R13, RZ, RZ, R2 ;  /* 0x000000ffff0d7224 */ /* 0x000fce00078e0002 */
[----:B------:R-:W-:Y:S05]  /*25270*/  WARPSYNC.COLLECTIVE R15, `(.L_x_10334) ;  /* 0x000000000f087348 */ /* 0x000fea0003c00000 */
[----:B------:R0:W1:Y:S02]  /*25280*/  SHFL.UP P6, R14, R13, R12, R11 ;  /* 0x0400000c0d0e7389 */ /* 0x00006400000c000b */
[----:B01----:R-:W-:Y:S01]  /*25290*/  ENDCOLLECTIVE ;  /* 0x000000000000791b */ /* 0x003fe20003800000 */
.L_x_10334:
[----:B------:R-:W-:Y:S01]  /*252a0*/  IMAD.MOV.U32 R12, RZ, RZ, 0x8 ;  /* 0x00000008ff0c7424 */ /* 0x000fe200078e00ff */
[----:B------:R-:W-:-:S05]  /*252b0*/  SEL R3, R14, RZ, P3 ;  /* 0x000000ff0e037207 */ /* 0x000fca0001800000 */
[----:B------:R-:W-:-:S04]  /*252c0*/  IMAD.IADD R2, R2, 0x1, R3 ;  /* 0x0000000102027824 */ /* 0x000fc800078e0203 */
[----:B------:R-:W-:-:S07]  /*252d0*/  IMAD.MOV.U32 R13, RZ, RZ, R2 ;  /* 0x000000ffff0d7224 */ /* 0x000fce00078e0002 */
[----:B------:R-:W-:Y:S05]  /*252e0*/  WARPSYNC.COLLECTIVE R15, `(.L_x_10335) ;  /* 0x000000000f087348 */ /* 0x000fea0003c00000 */
[----:B------:R0:W1:Y:S02]  /*252f0*/  SHFL.UP P6, R14, R13, R12, R11 ;  /* 0x0400000c0d0e7389 */ /* 0x00006400000c000b */
[----:B01----:R-:W-:Y:S01]  /*25300*/  ENDCOLLECTIVE ;  /* 0x000000000000791b */ /* 0x003fe20003800000 */
.L_x_10335:
[----:B------:R-:W-:Y:S01]  /*25310*/  IMAD.MOV.U32 R12, RZ, RZ, 0x10 ;  /* 0x00000010ff0c7424 */ /* 0x000fe200078e00ff */
[----:B------:R-:W-:-:S05]  /*25320*/  SEL R3, R14, RZ, P4 ;  /* 0x000000ff0e037207 */ /* 0x000fca0002000000 */
[----:B------:R-:W-:-:S04]  /*25330*/  IMAD.IADD R2, R2, 0x1, R3 ;  /* 0x0000000102027824 */ /* 0x000fc800078e0203 */
[----:B------:R-:W-:-:S07]  /*25340*/  IMAD.MOV.U32 R13, RZ, RZ, R2 ;  /* 0x000000ffff0d7224 */ /* 0x000fce00078e0002 */
[----:B------:R-:W-:Y:S05]  /*25350*/  WARPSYNC.COLLECTIVE R15, `(.L_x_10336) ;  /* 0x000000000f087348 */ /* 0x000fea0003c00000 */
[----:B------:R0:W1:Y:S02]  /*25360*/  SHFL.UP P6, R14, R13, R12, R11 ;  /* 0x0400000c0d0e7389 */ /* 0x00006400000c000b */
[----:B01----:R-:W-:Y:S01]  /*25370*/  ENDCOLLECTIVE ;  /* 0x000000000000791b */ /* 0x003fe20003800000 */
.L_x_10336:
        /* <DEDUP_REMOVED lines=8> */
.L_x_10337:
[----:B------:R-:W-:Y:S01]  /*25400*/  IMAD.MOV.U32 R3, RZ, RZ, R14 ;  /* 0x000000ffff037224 */ /* 0x000fe200078e000e */
[----:B------:R-:W-:Y:S06]  /*25410*/  BRA `(.L_x_10338) ;  /* 0xffffffd400b07947 */ /* 0x000fec000383ffff */
.L_x_10250:
[----:B------:R-:W-:Y:S01]  /*25420*/  BSSY B0, `(.L_x_10339) ;  /* 0x0000006000007945 */ /* 0x000fe20003800000 */
[----:B------:R-:W-:Y:S01]  /*25430*/  PLOP3.LUT P6, PT, P6, PT, PT, 0x8, 0x0 ;  /* 0x000000000000781c */ /* 0x000fe200037ce170 */
[----:B------:R-:W-:-:S12]  /*25440*/  IMAD.MOV.U32 R15, RZ, RZ, -0x1 ;  /* 0xffffffffff0f7424 */ /* 0x000fd800078e00ff */
[----:B0-2---:R-:W-:Y:S05]  /*25450*/  WARPSYNC.COLLECTIVE R15, `(.L_x_10340) ;  /* 0x000000000f087348 */ /* 0x005fea0003c00000 */
[----:B------:R-:W-:Y:S01]  /*25460*/  VOTE.ANY R14, PT, P6 ;  /* 0x00000000000e7806 */ /* 0x000fe200030e0100 */
[----:B0-2---:R-:W-:Y:S06]  /*25470*/  ENDCOLLECTIVE ;  /* 0x000000000000791b */ /* 0x005fec0003800000 */
.L_x_10340:
[----:B------:R-:W-:Y:S05]  /*25480*/  BSYNC B0 ;  /* 0x0000000000007941 */ /* 0x000fea0003800000 */
.L_x_10339:
[----:B------:R-:W-:Y:S02]  /*25490*/  IMAD.MOV.U32 R3, RZ, RZ, R14 ;  /* 0x000000ffff037224 */ /* 0x000fe400078e000e */
[----:B------:R-:W-:Y:S02]  /*254a0*/  IMAD.MOV.U32 R13, RZ, RZ, R25 ;  /* 0x000000ffff0d7224 */ /* 0x000fe400078e0019 */
[----:B------:R-:W0:Y:S01]  /*254b0*/  POPC R6, R3 ;  /* 0x0000000300067309 */ /* 0x000e220000000000 */
[----:B------:R-:W-:Y:S02]  /*254c0*/  IMAD.MOV.U32 R11, RZ, RZ, 0x1f ;  /* 0x0000001fff0b7424 */ /* 0x000fe400078e00ff */
[----:B------:R-:W-:Y:S02]  /*254d0*/  IMAD.MOV.U32 R15, RZ, RZ, -0x1 ;  /* 0xffffffffff0f7424 */ /* 0x000fe400078e00ff */
[----:B0-----:R-:W-:Y:S02]  /*254e0*/  IMAD.MOV.U32 R12, RZ, RZ, R6 ;  /* 0x000000ffff0c7224 */ /* 0x001fe400078e0006 */
[----:B------:R-:W-:-:S07]  /*254f0*/  IMAD.IADD R27, R6, 0x1, R27 ;  /* 0x00000001061b7824 */ /* 0x000fce00078e021b */
[----:B------:R-:W-:Y:S05]  /*25500*/  WARPSYNC.COLLECTIVE R15, `(.L_x_10341) ;  /* 0x000000000f087348 */ /* 0x000fea0003c00000 */
[----:B------:R0:W1:Y:S02]  /*25510*/  SHFL.IDX P6, R14, R13, R12, R11 ;  /* 0x0000000c0d0e7389 */ /* 0x00006400000c000b */
[----:B01----:R-:W-:Y:S01]  /*25520*/  ENDCOLLECTIVE ;  /* 0x000000000000791b */ /* 0x003fe20003800000 */
.L_x_10341:
[----:B------:R-:W-:Y:S02]  /*25530*/  IMAD.MOV.U32 R13, RZ, RZ, R7 ;  /* 0x000000ffff0d7224 */ /* 0x000fe400078e0007 */
[----:B------:R-:W-:-:S07]  /*25540*/  IMAD.MOV.U32 R25, RZ, RZ, R14 ;  /* 0x000000ffff197224 */ /* 0x000fce00078e000e */
[----:B------:R-:W-:Y:S05]  /*25550*/  WARPSYNC.COLLECTIVE R15, `(.L_x_10342) ;  /* 0x000000000f087348 */ /* 0x000fea0003c00000 */
[----:B------:R0:W1:Y:S02]  /*25560*/  SHFL.IDX P6, R14, R13, R12, R11 ;  /* 0x0000000c0d0e7389 */ /* 0x00006400000c000b */
[----:B01----:R-:W-:Y:S01]  /*25570*/  ENDCOLLECTIVE ;  /* 0x000000000000791b */ /* 0x003fe20003800000 */
.L_x_10342:
[----:B------:R-:W-:Y:S01]  /*25580*/  IMAD.MOV.U32 R7, RZ, RZ, R14 ;  /* 0x000000ffff077224 */ /* 0x000fe200078e000e */
[----:B------:R-:W-:Y:S06]  /*25590*/  BRA `(.L_x_10343) ;  /* 0xffffffd400907947 */ /* 0x000fec000383ffff */
.L_x_10252:
[----:B------:R-:W-:Y:S01]  /*255a0*/  BSSY B0, `(.L_x_10344) ;  /* 0x0000008000007945 */ /* 0x000fe20003800000 */
[----:B------:R-:W-:Y:S02]  /*255b0*/  IMAD.MOV.U32 R13, RZ, RZ, R2 ;  /* 0x000000ffff0d7224 */ /* 0x000fe400078e0002 */
[----:B------:R-:W-:Y:S02]  /*255c0*/  IMAD.MOV.U32 R12, RZ, RZ, R6 ;  /* 0x000000ffff0c7224 */ /* 0x000fe400078e0006 */
[----:B------:R-:W-:Y:S02]  /*255d0*/  IMAD.MOV.U32 R11, RZ, RZ, 0x1f ;  /* 0x0000001fff0b7424 */ /* 0x000fe400078e00ff */
[----:B------:R-:W-:-:S07]  /*255e0*/  IMAD.MOV.U32 R15, RZ, RZ, -0x1 ;  /* 0xffffffffff0f7424 */ /* 0x000fce00078e00ff */
[----:B0-234-:R-:W-:Y:S05]  /*255f0*/  WARPSYNC.COLLECTIVE R15, `(.L_x_10345) ;  /* 0x000000000f087348 */ /* 0x01dfea0003c00000 */
[----:B------:R1:W0:Y:S02]  /*25600*/  SHFL.IDX P6, R14, R13, R12, R11 ;  /* 0x0000000c0d0e7389 */ /* 0x00022400000c000b */
[----:B01234-:R-:W-:Y:S01]  /*25610*/  ENDCOLLECTIVE ;  /* 0x000000000000791b */ /* 0x01ffe20003800000 */
.L_x_10345:
[----:B------:R-:W-:Y:S05]  /*25620*/  BSYNC B0 ;  /* 0x0000000000007941 */ /* 0x000fea0003800000 */
.L_x_10344:
[----:B------:R-:W-:Y:S01]  /*25630*/  IMAD.MOV.U32 R24, RZ, RZ, R14 ;  /* 0x000000ffff187224 */ /* 0x000fe200078e000e */
[----:B------:R-:W-:Y:S06]  /*25640*/  BRA `(.L_x_10251) ;  /* 0xffffffd4007c7947 */ /* 0x000fec000383ffff */
.L_x_10258:
[----:B0-----:R0:W3:Y:S02]  /*25650*/  SYNCS.PHASECHK.TRANS64.TRYWAIT P0, [R6+URZ+0x19c20], R0 ;  /* 0x019c2000060075a7 */ /* 0x0010e4000800017f */
[----:B---3--:R-:W-:Y:S05]  /*25660*/  @!P0 NANOSLEEP.SYNCS 0x989680 ;  /* 0x009896800000895d */ /* 0x008fea0003900000 */
[----:B------:R-:W3:Y:S02]  /*25670*/  @!P0 SYNCS.PHASECHK.TRANS64 P0, [R6+URZ+0x19c20], R0 ;  /* 0x019c2000060085a7 */ /* 0x000ee4000800007f */
[----:B---3--:R-:W-:Y:S05]  /*25680*/  @!P0 BRA `(.L_x_10258) ;  /* 0xfffffffc00f08947 */ /* 0x008fea000383ffff */
[----:B------:R-:W-:Y:S05]  /*25690*/  BRA `(.L_x_10346) ;  /* 0xffffffdc00dc7947 */ /* 0x000fea000383ffff */
.L_x_10259:
[----:B------:R-:W3:Y:S01]  /*256a0*/  S2R R2, SR_TID.X ;  /* 0x0000000000027919 */ /* 0x000ee20000002100 */
[----:B------:R-:W-:Y:S01]  /*256b0*/  BSSY B0, `(.L_x_10347) ;  /* 0x000000a000007945 */ /* 0x000fe20003800000 */
[----:B------:R-:W-:Y:S02]  /*256c0*/  IMAD.MOV.U32 R12, RZ, RZ, RZ ;  /* 0x000000ffff0c7224 */ /* 0x000fe400078e00ff */
[----:B------:R-:W-:Y:S02]  /*256d0*/  IMAD.MOV.U32 R11, RZ, RZ, 0x1f ;  /* 0x0000001fff0b7424 */ /* 0x000fe400078e00ff */
[----:B------:R-:W-:Y:S01]  /*256e0*/  IMAD.MOV.U32 R15, RZ, RZ, -0x1 ;  /* 0xffffffffff0f7424 */ /* 0x000fe200078e00ff */
[----:B---3--:R-:W-:-:S04]  /*256f0*/  SHF.R.U32.HI R2, RZ, 0x5, R2 ;  /* 0x00000005ff027819 */ /* 0x008fc80000011602 */
[----:B------:R-:W-:-:S05]  /*25700*/  LOP3.LUT R2, R2, 0x3, RZ, 0xc0, !PT ;  /* 0x0000000302027812 */ /* 0x000fca00078ec0ff */
[----:B------:R-:W-:-:S07]  /*25710*/  IMAD.MOV.U32 R13, RZ, RZ, R2 ;  /* 0x000000ffff0d7224 */ /* 0x000fce00078e0002 */
[----:B012---:R-:W-:Y:S05]  /*25720*/  WARPSYNC.COLLECTIVE R15, `(.L_x_10348) ;  /* 0x000000000f087348 */ /* 0x007fea0003c00000 */
[----:B------:R3:W4:Y:S02]  /*25730*/  SHFL.IDX P6, R14, R13, R12, R11 ;  /* 0x0000000c0d0e7389 */ /* 0x00072400000c000b */
[----:B01234-:R-:W-:Y:S01]  /*25740*/  ENDCOLLECTIVE ;  /* 0x000000000000791b */ /* 0x01ffe20003800000 */
.L_x_10348:
[----:B------:R-:W-:Y:S05]  /*25750*/  BSYNC B0 ;  /* 0x0000000000007941 */ /* 0x000fea0003800000 */
.L_x_10347:
[----:B------:R-:W-:Y:S05]  /*25760*/  BRA `(.L_x_10349) ;  /* 0xffffffdc00c47947 */ /* 0x000fea000383ffff */
.L_x_10260:
[----:B------:R-:W-:Y:S01]  /*25770*/  BSSY B0, `(.L_x_10350) ;  /* 0x0000006000007945 */ /* 0x000fe20003800000 */
[----:B------:R-:W-:-:S07]  /*25780*/  IMAD.MOV.U32 R15, RZ, RZ, -0x1 ;  /* 0xffffffffff0f7424 */ /* 0x000fce00078e00ff */
[----:B012---:R-:W-:Y:S05]  /*25790*/  WARPSYNC.COLLECTIVE R15, `(.L_x_10351) ;  /* 0x000000000f0c7348 */ /* 0x007fea0003c00000 */
[----:B------:R-:W-:Y:S02]  /*257a0*/  ELECT P6, UR62, PT ;  /* 0x00000000003e782f */ /* 0x000fe400038c0000 */
[----:B------:R-:W-:Y:S01]  /*257b0*/  MOV R14, UR62 ;  /* 0x0000003e000e7c02 */ /* 0x000fe20008000f00 */
[----:B012---:R-:W-:Y:S10]  /*257c0*/  ENDCOLLECTIVE ;  /* 0x000000000000791b */ /* 0x007ff40003800000 */
.L_x_10351:
[----:B------:R-:W-:Y:S05]  /*257d0*/  BSYNC B0 ;  /* 0x0000000000007941 */ /* 0x000fea0003800000 */
.L_x_10350:
[----:B------:R-:W-:Y:S05]  /*257e0*/  BRA `(.L_x_10352) ;  /* 0xffffffdc00b87947 */ /* 0x000fea000383ffff */
.L_x_10262:
[----:B0-----:R0:W2:Y:S02]  /*257f0*/  SYNCS.PHASECHK.TRANS64.TRYWAIT P1, [R5+URZ], R4 ;  /* 0x00000004050075a7 */ /* 0x0010a4000802017f */
[----:B--2---:R-:W-:Y:S05]  /*25800*/  @!P1 NANOSLEEP.SYNCS 0x989680 ;  /* 0x009896800000995d */ /* 0x004fea0003900000 */
[----:B------:R-:W2:Y:S02]  /*25810*/  @!P1 SYNCS.PHASECHK.TRANS64 P1, [R5+URZ], R4 ;  /* 0x00000004050095a7 */ /* 0x000ea4000802007f */
[----:B--2---:R-:W-:Y:S05]  /*25820*/  @!P1 BRA `(.L_x_10262) ;  /* 0xfffffffc00f09947 */ /* 0x004fea000383ffff */
[----:B------:R-:W-:Y:S05]  /*25830*/  BRA `(.L_x_10353) ;  /* 0xffffffdc00f07947 */ /* 0x000fea000383ffff */
.L_x_10263:
[----:B--2---:R2:W3:Y:S02]  /*25840*/  SYNCS.PHASECHK.TRANS64.TRYWAIT P1, [R9+URZ], R0 ;  /* 0x00000000090075a7 */ /* 0x0044e4000802017f */
[----:B---3--:R-:W-:Y:S05]  /*25850*/  @!P1 NANOSLEEP.SYNCS 0x989680 ;  /* 0x009896800000995d */ /* 0x008fea0003900000 */
[----:B------:R-:W3:Y:S02]  /*25860*/  @!P1 SYNCS.PHASECHK.TRANS64 P1, [R9+URZ], R0 ;  /* 0x00000000090095a7 */ /* 0x000ee4000802007f */
[----:B---3--:R-:W-:Y:S05]  /*25870*/  @!P1 BRA `(.L_x_10263) ;  /* 0xfffffffc00f09947 */ /* 0x008fea000383ffff */
[----:B------:R-:W-:Y:S05]  /*25880*/  BRA `(.L_x_10354) ;  /* 0xffffffdc00e47947 */ /* 0x000fea000383ffff */
.L_x_10265:
[----:B---3--:R3:W4:Y:S02]  /*25890*/  SYNCS.PHASECHK.TRANS64.TRYWAIT P1, [R23+URZ+0x19c60], R4 ;  /* 0x019c6004170075a7 */ /* 0x008724000802017f */
[----:B----4-:R-:W-:Y:S05]  /*258a0*/  @!P1 NANOSLEEP.SYNCS 0x989680 ;  /* 0x009896800000995d */ /* 0x010fea0003900000 */
[----:B------:R-:W4:Y:S02]  /*258b0*/  @!P1 SYNCS.PHASECHK.TRANS64 P1, [R23+URZ+0x19c60], R4 ;  /* 0x019c6004170095a7 */ /* 0x000f24000802007f */
[----:B----4-:R-:W-:Y:S05]  /*258c0*/  @!P1 BRA `(.L_x_10265) ;  /* 0xfffffffc00f09947 */ /* 0x010fea000383ffff */
[----:B------:R-:W-:Y:S05]  /*258d0*/  BRA `(.L_x_10355) ;  /* 0xffffffdc00e47947 */ /* 0x000fea000383ffff */
.L_x_10267:
[----:B----4-:R4:W0:Y:S02]  /*258e0*/  SYNCS.PHASECHK.TRANS64.TRYWAIT P1, [R7+URZ+0x19c60], R0 ;  /* 0x019c6000070075a7 */ /* 0x010824000802017f */
[----:B0-----:R-:W-:Y:S05]  /*258f0*/  @!P1 NANOSLEEP.SYNCS 0x989680 ;  /* 0x009896800000995d */ /* 0x001fea0003900000 */
[----:B------:R-:W0:Y:S02]  /*25900*/  @!P1 SYNCS.PHASECHK.TRANS64 P1, [R7+URZ+0x19c60], R0 ;  /* 0x019c6000070095a7 */ /* 0x000e24000802007f */
[----:B0-----:R-:W-:Y:S05]  /*25910*/  @!P1 BRA `(.L_x_10267) ;  /* 0xfffffffc00f09947 */ /* 0x001fea000383ffff */
[----:B------:R-:W-:Y:S05]  /*25920*/  BRA `(.L_x_10356) ;  /* 0xffffffdc00e47947 */ /* 0x000fea000383ffff */
.L_x_10269:
[----:B------:R0:W0:Y:S02]  /*25930*/  SYNCS.PHASECHK.TRANS64.TRYWAIT P0, [R23+URZ+0x19c80], R4 ;  /* 0x019c8004170075a7 */ /* 0x000024000800017f */
[----:B0-----:R-:W-:Y:S05]  /*25940*/  @!P0 NANOSLEEP.SYNCS 0x989680 ;  /* 0x009896800000895d */ /* 0x001fea0003900000 */
[----:B------:R-:W0:Y:S02]  /*25950*/  @!P0 SYNCS.PHASECHK.TRANS64 P0, [R23+URZ+0x19c80], R4 ;  /* 0x019c8004170085a7 */ /* 0x000e24000800007f */
[----:B0-----:R-:W-:Y:S05]  /*25960*/  @!P0 BRA `(.L_x_10269) ;  /* 0xfffffffc00f08947 */ /* 0x001fea000383ffff */
[----:B------:R-:W-:Y:S05]  /*25970*/  BRA `(.L_x_10270) ;  /* 0xffffffdc00e07947 */ /* 0x000fea000383ffff */
.L_x_10357:
        /* <DEDUP_REMOVED lines=16> */
.L_x_13290:


//--------------------- .text._ZN7cutlass13device_kernelIN5flash11enable_sm90INS1_16FlashAttnFwdSm90INS1_25CollectiveMainloopFwdSm90ILi2EN4cute5tupleIJNS5_1CILi1EEES8_S8_EEENS6_IJNS7_ILi192EEENS7_ILi128EEENS7_ILi96EEEEEELi96ENS_12float_e4m3_tEfNS_4arch4Sm90ELb1ELb0ELb0ELb0ELb0ELb0ELb0ELb1ELb1ELb1ELb1ELb0EEENS1_21CollectiveEpilogueFwdINS6_IJSA_SC_SB_EEES9_NS_10bfloat16_tESG_Li384ELb0ELb1ELb1ELb1EEENS1_19SingleTileSchedulerILb0ELb1ELb1ELi192EEEEEEEEEvNT_6ParamsE --------------------------
	.section	.text._ZN7cutlass13device_kernelIN5flash11enable_sm90INS1_16FlashAttnFwdSm90INS1_25CollectiveMainloopFwdSm90ILi2EN4cute5tupleIJNS5_1CILi1EEES8_S8_EEENS6_IJNS7_ILi192EEENS7_ILi128EEENS7_ILi96EEEEEELi96ENS_12float_e4m3_tEfNS_4arch4Sm90ELb1ELb0ELb0ELb0ELb0ELb0ELb0ELb1ELb1ELb1ELb1ELb0EEENS1_21CollectiveEpilogueFwdINS6_IJSA_SC_SB_EEES9_NS_10bfloat16_tESG_Li384ELb0ELb1ELb1ELb1EEENS1_19SingleTileSchedulerILb0ELb1ELb1ELi192EEEEEEEEEvNT_6ParamsE,"ax",@progbits
	.align	128
.text._ZN7cutlass13device_kernelIN5flash11enable_sm90INS1_16FlashAttnFwdSm90INS1_25CollectiveMainloopFwdSm90ILi2EN4cute5tupleIJNS5_1CILi1EEES8_S8_EEENS6_IJNS7_ILi192EEENS7_ILi128EEENS7_ILi96EEEEEELi96ENS_12float_e4m3_tEfNS_4arch4Sm90ELb1ELb0ELb0ELb0ELb0ELb0ELb0ELb1ELb1ELb1ELb1ELb0EEENS1_21CollectiveEpilogueFwdINS6_IJSA_SC_SB_EEES9_NS_10bfloat16_tESG_Li384ELb0ELb1ELb1ELb1EEENS1_19SingleTileSchedulerILb0ELb1ELb1ELi192EEEEEEEEEvNT_6ParamsE:
        .type           _ZN7cutlass13device_kernelIN5flash11enable_sm90INS1_16FlashAttnFwdSm90INS1_25CollectiveMainloopFwdSm90ILi2EN4cute5tupleIJNS5_1CILi1EEES8_S8_EEENS6_IJNS7_ILi192EEENS7_ILi128EEENS7_ILi96EEEEEELi96ENS_12float_e4m3_tEfNS_4arch4Sm90ELb1ELb0ELb0ELb0ELb0ELb0ELb0ELb1ELb1ELb1ELb1ELb0EEENS1_21CollectiveEpilogueFwdINS6_IJSA_SC_SB_EEES9_NS_10bfloat16_tESG_Li384ELb0ELb1ELb1ELb1EEENS1_19SingleTileSchedulerILb0ELb1ELb1ELi192EEEEEEEEEvNT_6ParamsE,@function
        .size           _ZN7cutlass13device_kernelIN5flash11enable_sm90INS1_16FlashAttnFwdSm90INS1_25CollectiveMainloopFwdSm90ILi2EN4cute5tupleIJNS5_1CILi1EEES8_S8_EEENS6_IJNS7_ILi192EEENS7_ILi128EEENS7_ILi96EEEEEELi96ENS_12float_e4m3_tEfNS_4arch4Sm90ELb1ELb0ELb0ELb0ELb0ELb0ELb0ELb1ELb1ELb1ELb1ELb0EEENS1_21CollectiveEpilogueFwdINS6_IJSA_SC_SB_EEES9_NS_10bfloat16_tESG_Li384ELb0ELb1ELb1ELb1EEENS1_19SingleTileSchedulerILb0ELb1ELb1ELi192EEEEEEEEEvNT_6ParamsE,(.L_x_13291 - _ZN7cutlass13device_kernelIN5flash11enable_sm90INS1_16FlashAttnFwdSm90INS1_25CollectiveMainloopFwdSm90ILi2EN4cute5tupleIJNS5_1CILi1EEES8_S8_EEENS6_IJNS7_ILi192EEENS7_ILi128EEENS7_ILi96EEEEEELi96ENS_12float_e4m3_tEfNS_4arch4Sm90ELb1ELb0ELb0ELb0ELb0ELb0ELb0ELb1ELb1ELb1ELb1ELb0EEENS1_21CollectiveEpilogueFwdINS6_IJSA_SC_SB_EEES9_NS_10bfloat16_tESG_Li384ELb0ELb1ELb1ELb1EEENS1_19SingleTileSchedulerILb0ELb1ELb1ELi192EEEEEEEEEvNT_6ParamsE)
        .other          _ZN7cutlass13device_kernelIN5flash11enable_sm90INS1_16FlashAttnFwdSm90INS1_25CollectiveMainloopFwdSm90ILi2EN4cute5tupleIJNS5_1CILi1EEES8_S8_EEENS6_IJNS7_ILi192EEENS7_ILi128EEENS7_ILi96EEEEEELi96ENS_12float_e4m3_tEfNS_4arch4Sm90ELb1ELb0ELb0ELb0ELb0ELb0ELb0ELb1ELb1ELb1ELb1ELb0EEENS1_21CollectiveEpilogueFwdINS6_IJSA_SC_SB_EEES9_NS_10bfloat16_tESG_Li384ELb0ELb1ELb1ELb1EEENS1_19SingleTileSchedulerILb0ELb1ELb1ELi192EEEEEEEEEvNT_6ParamsE,@"STO_CUDA_ENTRY STV_DEFAULT"
_ZN7cutlass13device_kernelIN5flash11enable_sm90INS1_16FlashAttnFwdSm90INS1_25CollectiveMainloopFwdSm90ILi2EN4cute5tupleIJNS5_1CILi1EEES8_S8_EEENS6_IJNS7_ILi192EEENS7_ILi128EEENS7_ILi96EEEEEELi96ENS_12float_e4m3_tEfNS_4arch4Sm90ELb1ELb0ELb0ELb0ELb0ELb0ELb0ELb1ELb1ELb1ELb1ELb0EEENS1_21CollectiveEpilogueFwdINS6_IJSA_SC_SB_EEES9_NS_10bfloat16_tESG_Li384ELb0ELb1ELb1ELb1EEENS1_19SingleTileSchedulerILb0ELb1ELb1ELi192EEEEEEEEEvNT_6ParamsE:
        /* <DEDUP_REMOVED lines=17> */
.L_x_10359:
[----:B------:R-:W-:Y:S05]  /*0110*/  BSYNC B0 ;  /* 0x0000000000007941 */ /* 0x000fea0003800000 */
.L_x_10358:
        /* <DEDUP_REMOVED lines=41> */
.L_x_10360:
        /* <DEDUP_REMOVED lines=22> */
.L_x_10361:
        /* <DEDUP_REMOVED lines=18> */
.L_x_10362:
        /* <DEDUP_REMOVED lines=22> */
.L_x_10363:
        /* <DEDUP_REMOVED lines=22> */
.L_x_10364:
        /* <DEDUP_REMOVED lines=9> */
.L_x_10367:
        /* <DEDUP_REMOVED lines=30> */
[----:B------:R-:W-:Y:S02]  /*0b60*/  ULDC UR37, c[0x0][0x424] ;  /* 0x0001090000257ab9 */ /* 0x000fe40000000800 */
        /* <DEDUP_REMOVED lines=30> */
[----:B0-----:R-:W-:Y:S01]  /*0d50*/  UIMAD UR46, UR46, 0xc0, URZ ;  /* 0x000000c02e2e78a4 */ /* 0x001fe2000f8e023f */
[----:B------:R-:W-:Y:S01]  /*0d60*/  IMAD.U32 R7, RZ, RZ, UR9 ;  /* 0x00000009ff077e24 */ /* 0x000fe2000f8e00ff */
[----:B------:R-:W-:Y:S02]  /*0d70*/  UISETP.NE.AND UP1, UPT, UR5, 0x1, UPT ;  /* 0x000000010500788c */ /* 0x000fe4000bf25270 */
[----:B------:R-:W2:Y:S01]  /*0d80*/  @P0 LDG.E R5, desc[UR44][R2.64] ;  /* 0x0000002c02050981 */ /* 0x000ea2000c1e1900 */
[----:B------:R-:W-:Y:S01]  /*0d90*/  ULDC.64 UR6, c[0x0][0x418] ;  /* 0x0001060000067ab9 */ /* 0x000fe20000000a00 */
[----:B------:R-:W-:Y:S01]  /*0da0*/  ULDC UR8, c[0x0][0x288] ;  /* 0x0000a20000087ab9 */ /* 0x000fe20000000800 */
[----:B------:R-:W-:Y:S01]  /*0db0*/  ULDC UR9, c[0x0][0x2f0] ;  /* 0x0000bc0000097ab9 */ /* 0x000fe20000000800 */
[----:B------:R-:W2:Y:S01]  /*0dc0*/  @P1 LDG.E R0, desc[UR44][R6.64] ;  /* 0x0000002c06001981 */ /* 0x000ea2000c1e1900 */
[----:B------:R-:W-:-:S02]  /*0dd0*/  UISETP.NE.U32.AND UP0, UPT, UR6, URZ, UPT ;  /* 0x0000003f0600728c */ /* 0x000fc4000bf05070 */
[----:B------:R-:W-:Y:S02]  /*0de0*/  UIADD3 UR8, -UR8, 0x80, URZ ;  /* 0x0000008008087890 */ /* 0x000fe4000fffe13f */
[----:B------:R-:W-:Y:S02]  /*0df0*/  UISETP.NE.AND.EX UP0, UPT, UR7, URZ, UPT, UP0 ;  /* 0x0000003f0700728c */ /* 0x000fe4000bf05300 */
[----:B------:R-:W-:Y:S01]  /*0e00*/  @UP1 UIADD3 UR6, UR46, 0xbf, URZ ;  /* 0x000000bf2e061890 */ /* 0x000fe2000fffe03f */
[----:B------:R-:W-:Y:S01]  /*0e10*/  @UP1 ULDC UR7, c[0x0][0x44c] ;  /* 0x0001130000071ab9 */ /* 0x000fe20000000800 */
[----:B------:R-:W-:Y:S02]  /*0e20*/  USEL UR37, UR37, 0x1, UP0 ;  /* 0x0000000125257887 */ /* 0x000fe40008000000 */
[----:B------:R-:W-:Y:S01]  /*0e30*/  UIMAD.WIDE.U32 UR6, UR6, UR7, URZ ;  /* 0x00000007060672a5 */ /* 0x000fe2000f8e003f */
[----:B------:R-:W-:Y:S01]  /*0e40*/  @UP1 ULDC UR10, c[0x0][0x450] ;  /* 0x00011400000a1ab9 */ /* 0x000fe20000000800 */
[----:B------:R-:W-:-:S02]  /*0e50*/  UIADD3 UR5, UR46, 0xbf, URZ ;  /* 0x000000bf2e057890 */ /* 0x000fc4000fffe03f */
[----:B------:R-:W-:Y:S02]  /*0e60*/  UIMAD UR8, UR37, UR9, UR8 ;  /* 0x00000009250872a4 */ /* 0x000fe4000f8e0208 */
[----:B------:R-:W-:Y:S02]  /*0e70*/  @UP1 USHF.R.U32.HI UR5, URZ, UR10, UR7 ;  /* 0x0000000a3f051299 */ /* 0x000fe40008011607 */
[----:B------:R-:W-:Y:S02]  /*0e80*/  UIMAD UR6, UR37, UR9, 0x7f ;  /* 0x0000007f250674a4 */ /* 0x000fe4000f8e0209 */
[----:B------:R-:W-:Y:S02]  /*0e90*/  UIADD3 UR8, UR8, UR5, URZ ;  /* 0x0000000508087290 */ /* 0x000fe4000fffe03f */
[----:B------:R-:W-:Y:S02]  /*0ea0*/  USHF.R.S32.HI UR5, URZ, 0x1f, UR6 ;  /* 0x0000001f3f057899 */ /* 0x000fe40008011406 */
[----:B------:R-:W-:-:S02]  /*0eb0*/  USHF.R.S32.HI UR7, URZ, 0x1f, UR8 ;  /* 0x0000001f3f077899 */ /* 0x000fc40008011408 */
[----:B------:R-:W-:Y:S02]  /*0ec0*/  ULEA.HI UR5, UR5, UR6, URZ, 0x7 ;  /* 0x0000000605057291 */ /* 0x000fe4000f8f383f */
[----:B------:R-:W-:Y:S02]  /*0ed0*/  ULEA.HI UR7, UR7, UR8, URZ, 0x7 ;  /* 0x0000000807077291 */ /* 0x000fe4000f8f383f */
[----:B------:R-:W-:Y:S02]  /*0ee0*/  USHF.R.S32.HI UR5, URZ, 0x7, UR5 ;  /* 0x000000073f057899 */ /* 0x000fe40008011405 */
[----:B------:R-:W-:Y:S02]  /*0ef0*/  USHF.R.S32.HI UR7, URZ, 0x7, UR7 ;  /* 0x000000073f077899 */ /* 0x000fe40008011407 */
[----:B------:R-:W-:Y:S02]  /*0f00*/  USHF.R.U32.HI UR10, URZ, 0x10, UR4 ;  /* 0x000000103f0a7899 */ /* 0x000fe40008011604 */
[----:B------:R-:W-:-:S02]  /*0f10*/  UISETP.LT.AND UP0, UPT, UR5, UR7, UPT ;  /* 0x000000070500728c */ /* 0x000fc4000bf01270 */
[----:B------:R-:W-:Y:S02]  /*0f20*/  ULOP3.LUT UR38, UR4, 0xffff, URZ, 0xc0, !UPT ;  /* 0x0000ffff04267892 */ /* 0x000fe4000f8ec03f */
[----:B------:R-:W-:Y:S02]  /*0f30*/  USEL UR9, UR5, UR7, UP0 ;  /* 0x0000000705097287 */ /* 0x000fe40008000000 */
[----:B------:R-:W-:Y:S02]  /*0f40*/  UISETP.NE.AND UP0, UPT, UR10, URZ, UPT ;  /* 0x0000003f0a00728c */ /* 0x000fe4000bf05270 */
[----:B------:R-:W-:Y:S01]  /*0f50*/  UISETP.GE.AND UP1, UPT, UR9, 0x1, UPT ;  /* 0x000000010900788c */ /* 0x000fe2000bf26270 */
[----:B------:R-:W-:Y:S01]  /*0f60*/  ULDC UR11, c[0x0][0x988] ;  /* 0x00026200000b7ab9 */ /* 0x000fe20000000800 */
[----:B------:R-:W-:-:S04]  /*0f70*/  UMOV UR4, URZ ;  /* 0x0000003f00047c82 */ /* 0x000fc80008000000 */
[----:B------:R-:W-:-:S03]  /*0f80*/  PLOP3.LUT P0, PT, PT, PT, UP1, 0x80, 0x0 ;  /* 0x000000000000781c */ /* 0x000fc60003f0f018 */
[----:B------:R-:W-:Y:S01]  /*0f90*/  @!UP0 ULDC UR10, c[0x0][0x9f0] ;  /* 0x00027c00000a8ab9 */ /* 0x000fe20000000800 */
[----:B--2---:R-:W-:-:S09]  /*0fa0*/  FMUL.FTZ R0, R5, R0 ;  /* 0x0000000005007220 */ /* 0x004fd20000410000 */
[----:B------:R-:W-:Y:S05]  /*0fb0*/  @!P0 BRA `(.L_x_10369) ;  /* 0x0000000000848947 */ /* 0x000fea0003800000 */
[----:B------:R-:W-:Y:S01]  /*0fc0*/  IMAD.U32 R4, RZ, RZ, UR10 ;  /* 0x0000000aff047e24 */ /* 0x000fe2000f8e00ff */
[----:B------:R-:W-:Y:S01]  /*0fd0*/  UIADD3 UR6, UR10, -0x1, UR9 ;  /* 0xffffffff0a067890 */ /* 0x000fe2000fffe009 */
[----:B------:R-:W-:-:S03]  /*0fe0*/  UMOV UR4, URZ ;  /* 0x0000003f00047c82 */ /* 0x000fc60008000000 */
        /* <DEDUP_REMOVED lines=30> */
.L_x_10369:
[----:B------:R-:W-:Y:S01]  /*11d0*/  UIMAD UR38, UR38, UR4, URZ ;  /* 0x00000004262672a4 */ /* 0x000fe2000f8e023f */
[----:B------:R-:W-:Y:S01]  /*11e0*/  IMAD.U32 R2, RZ, RZ, UR9 ;  /* 0x00000009ff027e24 */ /* 0x000fe2000f8e00ff */
[----:B------:R-:W0:Y:S01]  /*11f0*/  S2R R4, SR_TID.X ;  /* 0x0000000000047919 */ /* 0x000e220000002100 */
[----:B------:R-:W-:Y:S02]  /*1200*/  IMAD.U32 R3, RZ, RZ, UR4 ;  /* 0x00000004ff037e24 */ /* 0x000fe4000f8e00ff */
[----:B------:R-:W-:Y:S01]  /*1210*/  FMUL.FTZ R0, R0, UR11 ;  /* 0x0000000b00007c20 */ /* 0x000fe20008410000 */
[----:B------:R-:W-:Y:S02]  /*1220*/  PLOP3.LUT P0, PT, PT, PT, PT, 0x80, 0x0 ;  /* 0x000000000000781c */ /* 0x000fe40003f0f070 */
[----:B------:R-:W-:Y:S02]  /*1230*/  CS2R R14, SRZ ;  /* 0x00000000000e7805 */ /* 0x000fe4000001ff00 */
[----:B------:R-:W-:-:S02]  /*1240*/  CS2R R94, SRZ ;  /* 0x00000000005e7805 */ /* 0x000fc4000001ff00 */
[----:B------:R-:W-:Y:S02]  /*1250*/  VIADDMNMX R2, R3, UR38, R2, PT ;  /* 0x0000002603027c46 */ /* 0x000fe4000b800102 */
[----:B------:R-:W-:Y:S02]  /*1260*/  CS2R R90, SRZ ;  /* 0x00000000005a7805 */ /* 0x000fe4000001ff00 */
[----:B------:R-:W-:Y:S01]  /*1270*/  R2UR UR43, R0 ;  /* 0x00000000002b72ca */ /* 0x000fe200000e0000 */
[----:B------:R-:W-:Y:S01]  /*1280*/  IMAD.MOV.U32 R93, RZ, RZ, RZ ;  /* 0x000000ffff5d7224 */ /* 0x000fe200078e00ff */
[----:B------:R-:W-:Y:S02]  /*1290*/  R2UR UR47, R2 ;  /* 0x00000000022f72ca */ /* 0x000fe400000e0000 */
        /* <DEDUP_REMOVED lines=21> */
[----:B0-----:R-:W-:Y:S01]  /*13f0*/  VIADD R16, R4, 0xffffff80 ;  /* 0xffffff8004107836 */ /* 0x001fe20000000000 */
[----:B------:R-:W-:Y:S01]  /*1400*/  CS2R R4, SRZ ;  /* 0x0000000000047805 */ /* 0x000fe2000001ff00 */
[----:B------:R-:W-:Y:S01]  /*1410*/  IMAD.MOV.U32 R47, RZ, RZ, RZ ;  /* 0x000000ffff2f7224 */ /* 0x000fe200078e00ff */
[----:B------:R-:W-:Y:S01]  /*1420*/  CS2R R122, SRZ ;  /* 0x00000000007a7805 */ /* 0x000fe2000001ff00 */
[----:B------:R-:W-:Y:S01]  /*1430*/  IMAD.MOV.U32 R20, RZ, RZ, RZ ;  /* 0x000000ffff147224 */ /* 0x000fe200078e00ff */
[----:B------:R-:W-:Y:S01]  /*1440*/  CS2R R132, SRZ ;  /* 0x0000000000847805 */ /* 0x000fe2000001ff00 */
[----:B------:R-:W-:Y:S01]  /*1450*/  IMAD.MOV.U32 R51, RZ, RZ, RZ ;  /* 0x000000ffff337224 */ /* 0x000fe200078e00ff */
[----:B------:R-:W-:-:S02]  /*1460*/  CS2R R134, SRZ ;  /* 0x0000000000867805 */ /* 0x000fc4000001ff00 */
        /* <DEDUP_REMOVED lines=37> */
.L_x_10371:
[----:B------:R-:W-:-:S04]  /*16c0*/  SHF.L.U32 R0, RZ, 0x1f, RZ ;  /* 0x0000001fff007819 */ /* 0x000fc800000006ff */
[----:B------:R-:W0:Y:S02]  /*16d0*/  SYNCS.PHASECHK.TRANS64.TRYWAIT P0, [UR42+0x17000], R0 ;  /* 0x01700000ff0075a7 */ /* 0x000e24000800016a */
[----:B0-----:R-:W-:Y:S05]  /*16e0*/  @!P0 BRA `(.L_x_10372) ;  /* 0x000000c400948947 */ /* 0x001fea0003800000 */
.L_x_10468:
[----:B------:R-:W-:-:S06]  /*16f0*/  ULOP3.LUT UR4, UR41, 0x1, URZ, 0xfc, !UPT ;  /* 0x0000000129047892 */ /* 0x000fcc000f8efc3f */
[----:B------:R-:W-:-:S05]  /*1700*/  IMAD.U32 R2, RZ, RZ, UR4 ;  /* 0x00000004ff027e24 */ /* 0x000fca000f8e00ff */
[----:B------:R-:W-:-:S13]  /*1710*/  ISETP.NE.AND P0, PT, R2, 0x3, PT ;  /* 0x000000030200780c */ /* 0x000fda0003f05270 */
[----:B------:R-:W-:Y:S05]  /*1720*/  @!P0 BRA `(.L_x_10373) ;  /* 0x0000000000048947 */ /* 0x000fea0003800000 */
[----:B------:R-:W-:Y:S01]  /*1730*/  BPT.TRAP 0x1 ;  /* 0x000000040000795c */ /* 0x000fe20000300000 */
.L_x_10373:
[----:B------:R1:W2:Y:S01]  /*1740*/  SYNCS.PHASECHK.TRANS64.TRYWAIT P2, [UR42+0x17030], R0 ;  /* 0x01703000ff0075a7 */ /* 0x0002a2000804016a */
[----:B------:R-:W-:Y:S05]  /*1750*/  @!P0 BRA `(.L_x_10374) ;  /* 0x0000000000048947 */ /* 0x000fea0003800000 */
[----:B------:R-:W-:Y:S01]  /*1760*/  BPT.TRAP 0x1 ;  /* 0x000000040000795c */ /* 0x000fe20000300000 */
.L_x_10374:
[----:B------:R-:W-:Y:S01]  /*1770*/  IMAD.U32 R4, RZ, RZ, UR48 ;  /* 0x00000030ff047e24 */ /* 0x000fe2000f8e00ff */
[----:B------:R-:W-:-:S04]  /*1780*/  ISETP.NE.AND P1, PT, R29, RZ, PT ;  /* 0x000000ff1d00720c */ /* 0x000fc80003f25270 */
[----:B------:R-:W-:Y:S01]  /*1790*/  LOP3.LUT R4, R4, 0x10000, RZ, 0xfc, !PT ;  /* 0x0001000004047812 */ /* 0x000fe200078efcff */
[----:B--2---:R-:W-:Y:S08]  /*17a0*/  @P2 BRA `(.L_x_10375) ;  /* 0x0000000000082947 */ /* 0x004ff00003800000 */
[----:B------:R-:W2:Y:S02]  /*17b0*/  SYNCS.PHASECHK.TRANS64.TRYWAIT P2, [UR42+0x17030], R0 ;  /* 0x01703000ff0075a7 */ /* 0x000ea4000804016a */
[----:B--2---:R-:W-:Y:S05]  /*17c0*/  @!P2 BRA `(.L_x_10376) ;  /* 0x000000c40074a947 */ /* 0x004fea0003800000 */
.L_x_10375:
        /* <DEDUP_REMOVED lines=38> */
[----:B------:R-:W-:Y:S01]  /*1a30*/  IMAD.U32 R23, RZ, RZ, UR43 ;  /* 0x0000002bff177e24 */ /* 0x000fe2000f8e00ff */
[----:B------:R-:W-:Y:S01]  /*1a40*/  SHF.R.S32.HI R6, RZ, 0x5, R6 ;  /* 0x00000005ff067819 */ /* 0x000fe20000011406 */
[----:B------:R-:W0:Y:S01]  /*1a50*/  S2UR UR21, SR_CgaCtaId ;  /* 0x00000000001579c3 */ /* 0x000e220000008800 */
[----:B------:R-:W-:-:S02]  /*1a60*/  LEA.HI R7, R7, R0, RZ, 0x3 ;  /* 0x0000000007077211 */ /* 0x000fc400078f18ff */
[----:B------:R-:W-:Y:S02]  /*1a70*/  CS2R R88, SRZ ;  /* 0x0000000000587805 */ /* 0x000fe4000001ff00 */
[----:B------:R-:W-:Y:S01]  /*1a80*/  LEA R9, R6, UR46, 0x4 ;  /* 0x0000002e06097c11 */ /* 0x000fe2000f8e20ff */
[----:B------:R-:W-:Y:S01]  /*1a90*/  @UP0 ULDC UR4, c[0x0][0x44c] ;  /* 0x0001130000040ab9 */ /* 0x000fe20000000800 */
[----:B------:R-:W-:Y:S01]  /*1aa0*/  LOP3.LUT R7, R7, 0xfffffff8, RZ, 0xc0, !PT ;  /* 0xfffffff807077812 */ /* 0x000fe200078ec0ff */
[----:B------:R-:W-:Y:S01]  /*1ab0*/  @UP0 ULDC UR5, c[0x0][0x450] ;  /* 0x0001140000050ab9 */ /* 0x000fe20000000800 */
[----:B------:R-:W-:Y:S02]  /*1ac0*/  LEA.HI R6, R17, R17, RZ, 0x1 ;  /* 0x0000001111067211 */ /* 0x000fe400078f08ff */
[----:B------:R-:W-:Y:S02]  /*1ad0*/  CS2R R90, SRZ ;  /* 0x00000000005a7805 */ /* 0x000fe4000001ff00 */
[----:B------:R-:W-:-:S02]  /*1ae0*/  IADD3 R7, R9, R0, -R7 ;  /* 0x0000000009077210 */ /* 0x000fc40007ffe807 */
[----:B------:R-:W-:Y:S02]  /*1af0*/  CS2R R92, SRZ ;  /* 0x00000000005c7805 */ /* 0x000fe4000001ff00 */
[----:B------:R-:W-:Y:S02]  /*1b00*/  LOP3.LUT R6, R6, 0x1ffffffe, RZ, 0xc0, !PT ;  /* 0x1ffffffe06067812 */ /* 0x000fe400078ec0ff */
[----:B------:R-:W-:Y:S02]  /*1b10*/  CS2R R94, SRZ ;  /* 0x00000000005e7805 */ /* 0x000fe4000001ff00 */
[----:B------:R-:W-:Y:S01]  /*1b20*/  PLOP3.LUT P2, PT, PT, PT, UP0, 0x80, 0x0 ;  /* 0x000000000000781c */ /* 0x000fe20003f4f008 */
[----:B------:R-:W-:Y:S01]  /*1b30*/  IMAD R7, R8, 0x40, R7 ;  /* 0x0000004008077824 */ /* 0x000fe200078e0207 */
[----:B------:R-:W-:Y:S01]  /*1b40*/  LOP3.LUT R2, R2, 0x7ffffffc, RZ, 0xc0, !PT ;  /* 0x7ffffffc02027812 */ /* 0x000fe200078ec0ff */
[----:B------:R-:W-:Y:S01]  /*1b50*/  IMAD.IADD R6, R17, 0x1, -R6 ;  /* 0x0000000111067824 */ /* 0x000fe200078e0a06 */
[----:B------:R-:W-:-:S02]  /*1b60*/  CS2R R96, SRZ ;  /* 0x0000000000607805 */ /* 0x000fc4000001ff00 */
[----:B------:R-:W-:Y:S02]  /*1b70*/  CS2R R98, SRZ ;  /* 0x0000000000627805 */ /* 0x000fe4000001ff00 */
[----:B------:R-:W-:Y:S01]  /*1b80*/  CS2R R100, SRZ ;  /* 0x0000000000647805 */ /* 0x000fe2000001ff00 */
[----:B------:R-:W-:Y:S01]  /*1b90*/  IMAD R6, R6, 0x8, R7 ;  /* 0x0000000806067824 */ /* 0x000fe200078e0207 */
[----:B------:R-:W-:Y:S01]  /*1ba0*/  CS2R R102, SRZ ;  /* 0x0000000000667805 */ /* 0x000fe2000001ff00 */
[----:B------:R-:W-:Y:S01]  /*1bb0*/  IMAD.IADD R7, R3, 0x1, -R2 ;  /* 0x0000000103077824 */ /* 0x000fe200078e0a02 */
[----:B------:R-:W-:Y:S01]  /*1bc0*/  CS2R R104, SRZ ;  /* 0x0000000000687805 */ /* 0x000fe2000001ff00 */
[----:B------:R-:W-:Y:S01]  /*1bd0*/  IMAD.MOV.U32 R8, RZ, RZ, R6 ;  /* 0x000000ffff087224 */ /* 0x000fe200078e0006 */
[----:B------:R-:W-:Y:S01]  /*1be0*/  CS2R R106, SRZ ;  /* 0x00000000006a7805 */ /* 0x000fe2000001ff00 */
[----:B------:R-:W-:Y:S01]  /*1bf0*/  @P2 IMAD.HI.U32 R0, R6, UR4, RZ ;  /* 0x0000000406002c27 */ /* 0x000fe2000f8e00ff */
[----:B------:R-:W-:Y:S01]  /*1c00*/  UMOV UR4, 0xffffff80 ;  /* 0xffffff8000047882 */ /* 0x000fe20000000000 */
[----:B------:R-:W-:Y:S01]  /*1c10*/  CS2R R108, SRZ ;  /* 0x00000000006c7805 */ /* 0x000fe2000001ff00 */
[----:B------:R-:W-:Y:S01]  /*1c20*/  UIMAD UR4, UR47, UR4, 0x80 ;  /* 0x000000802f0474a4 */ /* 0x000fe2000f8e0204 */
[----:B------:R-:W-:Y:S01]  /*1c30*/  IMAD.U32 R3, RZ, RZ, UR6 ;  /* 0x00000006ff037e24 */ /* 0x000fe2000f8e00ff */
[----:B------:R-:W-:Y:S01]  /*1c40*/  @P2 SHF.R.U32.HI R8, RZ, UR5, R0 ;  /* 0x00000005ff082c19 */ /* 0x000fe20008011600 */
[----:B------:R-:W-:Y:S01]  /*1c50*/  UIADD3 UR47, UR47, -0x2, URZ ;  /* 0xfffffffe2f2f7890 */ /* 0x000fe2000fffe03f */
[----:B------:R-:W-:Y:S01]  /*1c60*/  CS2R R110, SRZ ;  /* 0x00000000006e7805 */ /* 0x000fe2000001ff00 */
[----:B------:R-:W-:Y:S01]  /*1c70*/  UIADD3 UR5, UR4, 0x1, URZ ;  /* 0x0000000104057890 */ /* 0x000fe2000fffe03f */
[----:B------:R-:W-:Y:S01]  /*1c80*/  CS2R R112, SRZ ;  /* 0x0000000000707805 */ /* 0x000fe2000001ff00 */
[----:B------:R-:W1:Y:S01]  /*1c90*/  SHFL.IDX PT, R9, R8, RZ, 0x1c1f ;  /* 0x001c1fff08097589 */ /* 0x000e6200000e0000 */
[----:B------:R-:W-:Y:S01]  /*1ca0*/  UIMAD UR4, UR37, UR6, UR4 ;  /* 0x00000006250472a4 */ /* 0x000fe2000f8e0204 */
[----:B------:R-:W-:Y:S01]  /*1cb0*/  CS2R R114, SRZ ;  /* 0x0000000000727805 */ /* 0x000fe2000001ff00 */
[----:B------:R-:W-:Y:S01]  /*1cc0*/  UIMAD UR6, UR37, UR6, -UR7 ;  /* 0x00000006250672a4 */ /* 0x000fe2000f8e0a07 */
[----:B------:R-:W-:Y:S01]  /*1cd0*/  IMAD.U32 R0, RZ, RZ, UR5 ;  /* 0x00000005ff007e24 */ /* 0x000fe2000f8e00ff */
[----:B------:R-:W-:-:S02]  /*1ce0*/  CS2R R116, SRZ ;  /* 0x0000000000747805 */ /* 0x000fc4000001ff00 */
[----:B------:R-:W-:Y:S01]  /*1cf0*/  CS2R R118, SRZ ;  /* 0x0000000000767805 */ /* 0x000fe2000001ff00 */
[----:B------:R-:W-:Y:S01]  /*1d00*/  IMAD.U32 R18, RZ, RZ, UR4 ;  /* 0x00000004ff127e24 */ /* 0x000fe2000f8e00ff */
[----:B------:R-:W-:Y:S01]  /*1d10*/  @UP0 ULDC UR4, c[0x0][0x44c] ;  /* 0x0001130000040ab9 */ /* 0x000fe20000000800 */
[C---:B------:R-:W-:Y:S01]  /*1d20*/  IMAD R0, R7.reuse, -0x2, R0 ;  /* 0xfffffffe07007824 */ /* 0x040fe200078e0200 */
[----:B------:R-:W-:Y:S01]  /*1d30*/  UIMAD.WIDE.U32 UR4, UR46, UR4, URZ ;  /* 0x000000042e0472a5 */ /* 0x000fe2000f8e003f */
[----:B------:R-:W-:Y:S01]  /*1d40*/  IMAD R18, R7, -0x2, R18 ;  /* 0xfffffffe07127824 */ /* 0x000fe200078e0212 */
[----:B------:R-:W-:Y:S01]  /*1d50*/  CS2R R120, SRZ ;  /* 0x0000000000787805 */ /* 0x000fe2000001ff00 */
[----:B------:R-:W-:Y:S01]  /*1d60*/  IMAD R2, R3, UR37, R0 ;  /* 0x0000002503027c24 */ /* 0x000fe2000f8e0200 */
[----:B------:R-:W-:Y:S02]  /*1d70*/  CS2R R122, SRZ ;  /* 0x00000000007a7805 */ /* 0x000fe4000001ff00 */
[----:B------:R-:W-:-:S02]  /*1d80*/  CS2R R124, SRZ ;  /* 0x00000000007c7805 */ /* 0x000fc4000001ff00 */
[----:B------:R-:W-:Y:S01]  /*1d90*/  CS2R R126, SRZ ;  /* 0x00000000007e7805 */ /* 0x000fe2000001ff00 */
[----:B------:R-:W-:Y:S01]  /*1da0*/  VIADD R3, R2, -UR7 ;  /* 0x8000000702037c36 */ /* 0x000fe20008000000 */
[----:B------:R-:W-:Y:S02]  /*1db0*/  CS2R R128, SRZ ;  /* 0x0000000000807805 */ /* 0x000fe4000001ff00 */
[----:B------:R-:W-:Y:S02]  /*1dc0*/  CS2R R130, SRZ ;  /* 0x0000000000827805 */ /* 0x000fe4000001ff00 */
[----:B------:R-:W-:Y:S02]  /*1dd0*/  CS2R R132, SRZ ;  /* 0x0000000000847805 */ /* 0x000fe4000001ff00 */
[----:B------:R-:W-:Y:S02]  /*1de0*/  CS2R R134, SRZ ;  /* 0x0000000000867805 */ /* 0x000fe4000001ff00 */
[----:B-1----:R-:W-:-:S04]  /*1df0*/  VIADDMNMX R3, R9, R3, R18, PT ;  /* 0x0000000309037246 */ /* 0x002fc80003800112 */
[C---:B------:R-:W-:Y:S02]  /*1e00*/  ISETP.GT.AND P3, PT, R3.reuse, RZ, PT ;  /* 0x000000ff0300720c */ /* 0x040fe40003f64270 */
[C---:B------:R-:W-:Y:S02]  /*1e10*/  ISETP.GT.AND P4, PT, R3.reuse, 0x1, PT ;  /* 0x000000010300780c */ /* 0x040fe40003f84270 */
[----:B------:R-:W-:Y:S01]  /*1e20*/  ISETP.GT.AND P5, PT, R3, 0x8, PT ;  /* 0x000000080300780c */ /* 0x000fe20003fa4270 */
        /* <DEDUP_REMOVED lines=101> */
[----:B------:R-:W1:Y:S04]  /*2480*/  SHFL.IDX PT, R3, R8, 0x1, 0x1c1f ;  /* 0x003c1f0008037f89 */ /* 0x000e6800000e0000 */
[----:B------:R-:W2:Y:S01]  /*2490*/  SHFL.BFLY PT, R21, R14, 0x1, 0x1f ;  /* 0x0c201f000e157f89 */ /* 0x000ea200000e0000 */
[----:B-1----:R-:W-:Y:S01]  /*24a0*/  IADD3 R3, R3, -UR7, R2 ;  /* 0x8000000703037c10 */ /* 0x002fe2000fffe002 */
[----:B------:R-:W-:-:S02]  /*24b0*/  @UP0 ULDC UR7, c[0x0][0x450] ;  /* 0x0001140000070ab9 */ /* 0x000fc40000000800 */
[----:B------:R-:W-:Y:S01]  /*24c0*/  @UP0 USHF.R.U32.HI UR46, URZ, UR7, UR5 ;  /* 0x000000073f2e0299 */ /* 0x000fe20008011605 */
[----:B--2---:R-:W-:Y:S02]  /*24d0*/  FMNMX.FTZ R0, R14, R21, !PT ;  /* 0x000000150e007209 */ /* 0x004fe40007810000 */
[----:B------:R-:W-:Y:S01]  /*24e0*/  VIMNMX R18, R18, R3, PT ;  /* 0x0000000312127248 */ /* 0x000fe20003fe0100 */
[----:B------:R-:W-:Y:S01]  /*24f0*/  UIADD3 UR6, UR6, UR46, URZ ;  /* 0x0000002e06067290 */ /* 0x000fe2000fffe03f */
[C---:B------:R-:W-:Y:S01]  /*2500*/  FSETP.NEU.FTZ.AND P3, PT, R0.reuse, -INF , PT ;  /* 0xff8000000000780b */ /* 0x040fe20003f7d000 */
[----:B------:R-:W-:Y:S01]  /*2510*/  FFMA.FTZ R12, R0, R23, -8 ;  /* 0xc1000000000c7423 */ /* 0x000fe20000010017 */
[C---:B------:R-:W-:Y:S01]  /*2520*/  ISETP.GT.AND P4, PT, R18.reuse, 0x1, PT ;  /* 0x000000011200780c */ /* 0x040fe20003f84270 */
[----:B------:R-:W-:Y:S01]  /*2530*/  USHF.R.S32.HI UR4, URZ, 0x1f, UR6 ;  /* 0x0000001f3f047899 */ /* 0x000fe20008011406 */
[----:B------:R-:W-:Y:S01]  /*2540*/  ISETP.GT.AND P5, PT, R18, 0x8, PT ;  /* 0x000000081200780c */ /* 0x000fe20003fa4270 */
[----:B------:R-:W-:Y:S01]  /*2550*/  UMOV UR5, URZ ;  /* 0x0000003f00057c82 */ /* 0x000fe20008000000 */
[----:B------:R-:W-:Y:S01]  /*2560*/  FSEL R12, R12, RZ, P3 ;  /* 0x000000ff0c0c7208 */ /* 0x000fe20001800000 */
[----:B------:R-:W-:Y:S01]  /*2570*/  ULEA.HI UR4, UR4, UR6, URZ, 0x7 ;  /* 0x0000000604047291 */ /* 0x000fe2000f8f383f */
[----:B------:R-:W-:-:S02]  /*2580*/  ISETP.GT.AND P3, PT, R18, RZ, PT ;  /* 0x000000ff1200720c */ /* 0x000fc40003f64270 */
[----:B------:R-:W-:Y:S01]  /*2590*/  FSEL R27, R27, -INF , P4 ;  /* 0xff8000001b1b7808 */ /* 0x000fe20002000000 */
[--C-:B------:R-:W-:Y:S01]  /*25a0*/  FFMA.FTZ R11, R11, UR43, -R12.reuse ;  /* 0x0000002b0b0b7c23 */ /* 0x100fe2000801080c */
[----:B------:R-:W-:Y:S01]  /*25b0*/  FSEL R26, R26, -INF , P3 ;  /* 0xff8000001a1a7808 */ /* 0x000fe20001800000 */
[--C-:B------:R-:W-:Y:S01]  /*25c0*/  FFMA.FTZ R8, R13, UR43, -R12.reuse ;  /* 0x0000002b0d087c23 */ /* 0x100fe2000801080c */
[----:B------:R-:W-:Y:S01]  /*25d0*/  ISETP.GT.AND P3, PT, R18, 0x9, PT ;  /* 0x000000091200780c */ /* 0x000fe20003f64270 */
[----:B------:R1:W-:Y:S01]  /*25e0*/  MUFU.EX2 R2, R11 ;  /* 0x0000000b00027308 */ /* 0x0003e20000000800 */
[----:B------:R-:W-:Y:S01]  /*25f0*/  FSEL R30, R30, -INF , P5 ;  /* 0xff8000001e1e7808 */ /* 0x000fe20002800000 */
[--C-:B------:R-:W-:Y:S01]  /*2600*/  FFMA.FTZ R21, R9, UR43, -R12.reuse ;  /* 0x0000002b09157c23 */ /* 0x100fe2000801080c */
[----:B------:R-:W-:Y:S01]  /*2610*/  ISETP.GT.AND P4, PT, R18, 0x10, PT ;  /* 0x000000101200780c */ /* 0x000fe20003f84270 */
[--C-:B------:R-:W-:Y:S01]  /*2620*/  FFMA.FTZ R23, R52, UR43, -R12.reuse ;  /* 0x0000002b34177c23 */ /* 0x100fe2000801080c */
[----:B------:R-:W-:Y:S01]  /*2630*/  FSEL R31, R31, -INF , P3 ;  /* 0xff8000001f1f7808 */ /* 0x000fe20001800000 */
[--C-:B------:R-:W-:Y:S01]  /*2640*/  FFMA.FTZ R56, R56, UR43, -R12.reuse ;  /* 0x0000002b38387c23 */ /* 0x100fe2000801080c */
[----:B------:R-:W-:Y:S01]  /*2650*/  ISETP.GT.AND P3, PT, R18, 0x11, PT ;  /* 0x000000111200780c */ /* 0x000fe20003f64270 */
[--C-:B------:R-:W-:Y:S01]  /*2660*/  FFMA.FTZ R29, R29, UR43, -R12.reuse ;  /* 0x0000002b1d1d7c23 */ /* 0x100fe2000801080c */
[----:B-1----:R-:W-:Y:S01]  /*2670*/  FMNMX.FTZ R11, R26, R27, !PT ;  /* 0x0000001b1a0b7209 */ /* 0x002fe20007810000 */
        /* <DEDUP_REMOVED lines=15> */
[----:B------:R-:W-:Y:S01]  /*2770*/  FSEL R38, R38, -INF , P4 ;  /* 0xff80000026267808 */ /* 0x000fe20002000000 */
[--C-:B------:R-:W-:Y:S01]  /*2780*/  FFMA.FTZ R36, R68, UR43, -R12.reuse ;  /* 0x0000002b44247c23 */ /* 0x100fe2000801080c */
[----:B------:R-:W-:Y:S01]  /*2790*/  FMNMX.FTZ R13, R35, R14, !PT ;  /* 0x0000000e230d7209 */ /* 0x000fe20007810000 */
[--C-:B------:R-:W-:Y:S01]  /*27a0*/  FFMA.FTZ R44, R76, UR43, -R12.reuse ;  /* 0x0000002b4c2c7c23 */ /* 0x100fe2000801080c */
[----:B------:R-:W-:Y:S01]  /*27b0*/  ISETP.GT.AND P4, PT, R18, 0x20, PT ;  /* 0x000000201200780c */ /* 0x000fe20003f84270 */
[----:B------:R-:W-:Y:S01]  /*27c0*/  MUFU.EX2 R3, R3 ;  /* 0x0000000300037308 */ /* 0x000fe20000000800 */
[----:B------:R-:W-:Y:S01]  /*27d0*/  FSEL R39, R39, -INF , P3 ;  /* 0xff80000027277808 */ /* 0x000fe20001800000 */
[----:B-1----:R-:W-:Y:S01]  /*27e0*/  FFMA.FTZ R29, R61, UR43, -R12 ;  /* 0x0000002b3d1d7c23 */ /* 0x002fe2000801080c */
[----:B------:R-:W-:Y:S01]  /*27f0*/  FMNMX.FTZ R14, R38, R13, !PT ;  /* 0x0000000d260e7209 */ /* 0x000fe20007810000 */
[----:B------:R-:W-:Y:S01]  /*2800*/  USHF.R.S32.HI UR4, URZ, 0x7, UR4 ;  /* 0x000000073f047899 */ /* 0x000fe20008011404 */
[----:B------:R-:W-:-:S02]  /*2810*/  ISETP.GT.AND P3, PT, R18, 0x21, PT ;  /* 0x000000211200780c */ /* 0x000fc40003f64270 */
[----:B------:R-:W-:Y:S01]  /*2820*/  FSEL R42, R42, -INF , P4 ;  /* 0xff8000002a2a7808 */ /* 0x000fe20002000000 */
[----:B------:R1:W-:Y:S01]  /*2830*/  MUFU.EX2 R13, R33 ;  /* 0x00000021000d7308 */ /* 0x0003e20000000800 */
[----:B------:R-:W-:Y:S01]  /*2840*/  FMNMX.FTZ R19, R39, R14, !PT ;  /* 0x0000000e27137209 */ /* 0x000fe20007810000 */
[--C-:B------:R-:W-:Y:S01]  /*2850*/  FFMA.FTZ R14, R15, UR43, -R12.reuse ;  /* 0x0000002b0f0e7c23 */ /* 0x100fe2000801080c */
[----:B------:R-:W-:Y:S01]  /*2860*/  ISETP.GT.AND P4, PT, R18, 0x28, PT ;  /* 0x000000281200780c */ /* 0x000fe20003f84270 */
[----:B------:R-:W-:Y:S01]  /*2870*/  UISETP.LT.AND UP1, UPT, UR38, UR4, UPT ;  /* 0x000000042600728c */ /* 0x000fe2000bf21270 */
[----:B------:R-:W-:Y:S02]  /*2880*/  FSEL R43, R43, -INF , P3 ;  /* 0xff8000002b2b7808 */ /* 0x000fe40001800000 */
[----:B------:R-:W-:Y:S01]  /*2890*/  FMNMX.FTZ R16, R42, R19, !PT ;  /* 0x000000132a107209 */ /* 0x000fe20007810000 */
[----:B------:R-:W2:Y:S01]  /*28a0*/  MUFU.EX2 R8, R8 ;  /* 0x0000000800087308 */ /* 0x000ea20000000800 */
[----:B------:R-:W-:Y:S01]  /*28b0*/  ISETP.GT.AND P3, PT, R18, 0x29, PT ;  /* 0x000000291200780c */ /* 0x000fe20003f64270 */
[----:B-1----:R-:W-:Y:S01]  /*28c0*/  FFMA.FTZ R33, R65, UR43, -R12 ;  /* 0x0000002b41217c23 */ /* 0x002fe2000801080c */
[----:B------:R-:W-:Y:S01]  /*28d0*/  FSEL R46, R46, -INF , P4 ;  /* 0xff8000002e2e7808 */ /* 0x000fe20002000000 */
[----:B------:R-:W-:Y:S01]  /*28e0*/  USEL UR22, UR38, UR4, !UP1 ;  /* 0x0000000426167287 */ /* 0x000fe2000c800000 */
[----:B------:R-:W-:-:S02]  /*28f0*/  FMNMX.FTZ R15, R43, R16, !PT ;  /* 0x000000102b0f7209 */ /* 0x000fc40007810000 */
[----:B------:R-:W-:Y:S01]  /*2900*/  ISETP.GT.AND P4, PT, R18, 0x30, PT ;  /* 0x000000301200780c */ /* 0x000fe20003f84270 */
[----:B------:R-:W-:Y:S01]  /*2910*/  MUFU.EX2 R10, R10 ;  /* 0x0000000a000a7308 */ /* 0x000fe20000000800 */
[----:B------:R-:W-:Y:S01]  /*2920*/  FSEL R47, R47, -INF , P3 ;  /* 0xff8000002f2f7808 */ /* 0x000fe20001800000 */
[----:B------:R-:W-:Y:S01]  /*2930*/  UISETP.GE.AND UP1, UPT, UR47, UR22, UPT ;  /* 0x000000162f00728c */ /* 0x000fe2000bf26270 */
[----:B------:R-:W-:Y:S01]  /*2940*/  FMNMX.FTZ R16, R46, R15, !PT ;  /* 0x0000000f2e107209 */ /* 0x000fe20007810000 */
[----:B------:R-:W-:Y:S01]  /*2950*/  UMOV UR4, URZ ;  /* 0x0000003f00047c82 */ /* 0x000fe20008000000 */
[----:B------:R-:W-:Y:S02]  /*2960*/  ISETP.GT.AND P3, PT, R18, 0x31, PT ;  /* 0x000000311200780c */ /* 0x000fe40003f64270 */
[----:B------:R-:W-:Y:S01]  /*2970*/  FSEL R50, R50, -INF , P4 ;  /* 0xff80000032327808 */ /* 0x000fe20002000000 */
[----:B------:R1:W-:Y:S01]  /*2980*/  MUFU.EX2 R15, R37 ;  /* 0x00000025000f7308 */ /* 0x0003e20000000800 */
[----:B------:R-:W-:Y:S01]  /*2990*/  FMNMX.FTZ R19, R47, R16, !PT ;  /* 0x000000102f137209 */ /* 0x000fe20007810000 */
[----:B------:R-:W-:Y:S01]  /*29a0*/  FFMA.FTZ R16, R17, UR43, -R12 ;  /* 0x0000002b11107c23 */ /* 0x000fe2000801080c */
[----:B------:R-:W-:-:S02]  /*29b0*/  ISETP.GT.AND P4, PT, R18, 0x38, PT ;  /* 0x000000381200780c */ /* 0x000fc40003f84270 */
[----:B------:R-:W-:Y:S02]  /*29c0*/  FSEL R51, R51, -INF , P3 ;  /* 0xff80000033337808 */ /* 0x000fe40001800000 */
[----:B------:R-:W-:Y:S01]  /*29d0*/  FMNMX.FTZ R20, R50, R19, !PT ;  /* 0x0000001332147209 */ /* 0x000fe20007810000 */
[----:B------:R-:W3:Y:S01]  /*29e0*/  MUFU.EX2 R14, R14 ;  /* 0x0000000e000e7308 */ /* 0x000ee20000000800 */
[----:B------:R-:W-:Y:S01]  /*29f0*/  ISETP.GT.AND P3, PT, R18, 0x39, PT ;  /* 0x000000391200780c */ /* 0x000fe20003f64270 */
[----:B-1----:R-:W-:Y:S01]  /*2a00*/  FFMA.FTZ R37, R69, UR43, -R12 ;  /* 0x0000002b45257c23 */ /* 0x002fe2000801080c */
        /* <DEDUP_REMOVED lines=13> */
[----:B------:R-:W-:Y:S01]  /*2ae0*/  MUFU.EX2 R23, R23 ;  /* 0x0000001700177308 */ /* 0x000fe20000000800 */
[----:B------:R-:W-:Y:S01]  /*2af0*/  ISETP.GT.AND P3, PT, R18, 0x49, PT ;  /* 0x000000491200780c */ /* 0x000fe20003f64270 */
[--C-:B-1----:R-:W-:Y:S01]  /*2b00*/  FFMA.FTZ R41, R73, UR43, -R12.reuse ;  /* 0x0000002b49297c23 */ /* 0x102fe2000801080c */
[----:B------:R-:W-:Y:S02]  /*2b10*/  FSEL R62, R62, -INF , P4 ;  /* 0xff8000003e3e7808 */ /* 0x000fe40002000000 */
[----:B------:R-:W-:Y:S01]  /*2b20*/  FMNMX.FTZ R9, R59, R20, !PT ;  /* 0x000000143b097209 */ /* 0x000fe20007810000 */
[--C-:B------:R-:W-:Y:S01]  /*2b30*/  FFMA.FTZ R20, R45, UR43, -R12.reuse ;  /* 0x0000002b2d147c23 */ /* 0x100fe2000801080c */
[----:B------:R-:W-:Y:S01]  /*2b40*/  ISETP.GT.AND P4, PT, R18, 0x50, PT ;  /* 0x000000501200780c */ /* 0x000fe20003f84270 */
[----:B------:R1:W-:Y:S01]  /*2b50*/  MUFU.EX2 R19, R21 ;  /* 0x0000001500137308 */ /* 0x0003e20000000800 */
[----:B------:R-:W-:Y:S01]  /*2b60*/  FSEL R63, R63, -INF , P3 ;  /* 0xff8000003f3f7808 */ /* 0x000fe20001800000 */
[----:B------:R-:W-:Y:S01]  /*2b70*/  FFMA.FTZ R45, R77, UR43, -R12 ;  /* 0x0000002b4d2d7c23 */ /* 0x000fe2000801080c */
[----:B------:R-:W-:-:S02]  /*2b80*/  FMNMX.FTZ R22, R62, R9, !PT ;  /* 0x000000093e167209 */ /* 0x000fc40007810000 */
[----:B------:R-:W-:Y:S02]  /*2b90*/  ISETP.GT.AND P3, PT, R18, 0x51, PT ;  /* 0x000000511200780c */ /* 0x000fe40003f64270 */
[----:B------:R-:W-:Y:S01]  /*2ba0*/  FSEL R66, R66, -INF , P4 ;  /* 0xff80000042427808 */ /* 0x000fe20002000000 */
[----:B------:R-:W4:Y:S01]  /*2bb0*/  MUFU.EX2 R20, R20 ;  /* 0x0000001400147308 */ /* 0x000f220000000800 */
[----:B------:R-:W-:Y:S01]  /*2bc0*/  FMNMX.FTZ R9, R63, R22, !PT ;  /* 0x000000163f097209 */ /* 0x000fe20007810000 */
[--C-:B-1----:R-:W-:Y:S01]  /*2bd0*/  FFMA.FTZ R21, R48, UR43, -R12.reuse ;  /* 0x0000002b30157c23 */ /* 0x102fe2000801080c */
[----:B------:R-:W-:Y:S01]  /*2be0*/  ISETP.GT.AND P4, PT, R18, 0x58, PT ;  /* 0x000000581200780c */ /* 0x000fe20003f84270 */
[----:B------:R-:W-:Y:S01]  /*2bf0*/  FFMA.FTZ R48, R80, UR43, -R12 ;  /* 0x0000002b50307c23 */ /* 0x000fe2000801080c */
[----:B------:R-:W-:Y:S02]  /*2c00*/  FSEL R67, R67, -INF , P3 ;  /* 0xff80000043437808 */ /* 0x000fe40001800000 */
[----:B------:R-:W-:Y:S01]  /*2c10*/  FMNMX.FTZ R22, R66, R9, !PT ;  /* 0x0000000942167209 */ /* 0x000fe20007810000 */
[----:B------:R-:W-:Y:S01]  /*2c20*/  MUFU.EX2 R21, R21 ;  /* 0x0000001500157308 */ /* 0x000fe20000000800 */
[----:B------:R-:W-:-:S02]  /*2c30*/  ISETP.GT.AND P3, PT, R18, 0x59, PT ;  /* 0x000000591200780c */ /* 0x000fc40003f64270 */
[----:B------:R-:W-:Y:S02]  /*2c40*/  FSEL R70, R70, -INF , P4 ;  /* 0xff80000046467808 */ /* 0x000fe40002000000 */
[----:B------:R-:W-:Y:S01]  /*2c50*/  FMNMX.FTZ R9, R67, R22, !PT ;  /* 0x0000001643097209 */ /* 0x000fe20007810000 */
[----:B------:R-:W-:Y:S01]  /*2c60*/  FFMA.FTZ R22, R49, UR43, -R12 ;  /* 0x0000002b31167c23 */ /* 0x000fe2000801080c */
        /* <DEDUP_REMOVED lines=14> */
[----:B------:R-:W-:Y:S01]  /*2d50*/  FMNMX.FTZ R9, R75, R24, !PT ;  /* 0x000000184b097209 */ /* 0x000fe20007810000 */
[--C-:B------:R-:W-:Y:S01]  /*2d60*/  FFMA.FTZ R24, R53, UR43, -R12.reuse ;  /* 0x0000002b35187c23 */ /* 0x100fe2000801080c */
[----:B------:R-:W-:Y:S01]  /*2d70*/  ISETP.GT.AND P4, PT, R18, 0x70, PT ;  /* 0x000000701200780c */ /* 0x000fe20003f84270 */
[----:B------:R-:W-:Y:S01]  /*2d80*/  FFMA.FTZ R53, R85, UR43, -R12 ;  /* 0x0000002b55357c23 */ /* 0x000fe2000801080c */
[----:B------:R-:W-:Y:S01]  /*2d90*/  FSEL R79, R79, -INF , P3 ;  /* 0xff8000004f4f7808 */ /* 0x000fe20001800000 */
[----:B------:R-:W-:Y:S01]  /*2da0*/  MUFU.EX2 R36, R36 ;  /* 0x0000002400247308 */ /* 0x000fe20000000800 */
[----:B------:R-:W-:Y:S02]  /*2db0*/  FMNMX.FTZ R28, R78, R9, !PT ;  /* 0x000000094e1c7209 */ /* 0x000fe40007810000 */
[----:B------:R-:W-:-:S02]  /*2dc0*/  ISETP.GT.AND P3, PT, R18, 0x71, PT ;  /* 0x000000711200780c */ /* 0x000fc40003f64270 */
[----:B------:R-:W-:Y:S02]  /*2dd0*/  FSEL R82, R82, -INF , P4 ;  /* 0xff80000052527808 */ /* 0x000fe40002000000 */
[----:B------:R-:W-:Y:S01]  /*2de0*/  FMNMX.FTZ R9, R79, R28, !PT ;  /* 0x0000001c4f097209 */ /* 0x000fe20007810000 */
[----:B------:R-:W1:Y:S01]  /*2df0*/  MUFU.EX2 R24, R24 ;  /* 0x0000001800187308 */ /* 0x000e620000000800 */
[----:B------:R-:W-:Y:S02]  /*2e00*/  ISETP.GT.AND P4, PT, R18, 0x78, PT ;  /* 0x000000781200780c */ /* 0x000fe40003f84270 */
[----:B------:R-:W-:Y:S02]  /*2e10*/  FSEL R83, R83, -INF , P3 ;  /* 0xff80000053537808 */ /* 0x000fe40001800000 */
[----:B------:R-:W-:Y:S02]  /*2e20*/  FMNMX.FTZ R28, R82, R9, !PT ;  /* 0x00000009521c7209 */ /* 0x000fe40007810000 */
[----:B------:R-:W-:Y:S01]  /*2e30*/  ISETP.GT.AND P3, PT, R18, 0x79, PT ;  /* 0x000000791200780c */ /* 0x000fe20003f64270 */
[----:B------:R-:W-:Y:S01]  /*2e40*/  MUFU.EX2 R37, R37 ;  /* 0x0000002500257308 */ /* 0x000fe20000000800 */
[----:B------:R-:W-:-:S02]  /*2e50*/  FSEL R86, R86, -INF , P4 ;  /* 0xff80000056567808 */ /* 0x000fc40002000000 */
[----:B------:R-:W-:Y:S02]  /*2e60*/  FMNMX.FTZ R9, R83, R28, !PT ;  /* 0x0000001c53097209 */ /* 0x000fe40007810000 */
[----:B------:R-:W-:Y:S02]  /*2e70*/  FSEL R87, R87, -INF , P3 ;  /* 0xff80000057577808 */ /* 0x000fe40001800000 */
[----:B------:R-:W-:Y:S01]  /*2e80*/  FMNMX.FTZ R28, R86, R9, !PT ;  /* 0x00000009561c7209 */ /* 0x000fe20007810000 */
[----:B------:R5:W-:Y:S01]  /*2e90*/  MUFU.EX2 R18, R56 ;  /* 0x0000003800127308 */ /* 0x000be20000000800 */
[----:B--2---:R-:W-:Y:S02]  /*2ea0*/  F2FP.SATFINITE.E4M3.F32.PACK_AB_MERGE_C R148, R11, R8, RZ ;  /* 0x000000080b94723e */ /* 0x004fe400048070ff */
[----:B------:R-:W-:Y:S01]  /*2eb0*/  FMNMX.FTZ R9, R87, R28, !PT ;  /* 0x0000001c57097209 */ /* 0x000fe20007810000 */
[----:B------:R-:W-:Y:S01]  /*2ec0*/  FFMA.FTZ R28, R60, UR43, -R12 ;  /* 0x0000002b3c1c7c23 */ /* 0x000fe2000801080c */
[----:B---3--:R-:W-:-:S02]  /*2ed0*/  F2FP.SATFINITE.E4M3.F32.PACK_AB_MERGE_C R150, R15, R14, RZ ;  /* 0x0000000e0f96723e */ /* 0x008fc400048070ff */
[----:B------:R-:W-:Y:S01]  /*2ee0*/  F2FP.SATFINITE.E4M3.F32.PACK_AB_MERGE_C R148, R3, R2, R148 ;  /* 0x000000020394723e */ /* 0x000fe20004807094 */
[----:B------:R-:W2:Y:S01]  /*2ef0*/  SHFL.BFLY PT, R40, R9, 0x2, 0x1f ;  /* 0x0c401f0009287f89 */ /* 0x000ea200000e0000 */
[----:B-----5:R-:W-:Y:S01]  /*2f00*/  IMAD.U32 R56, RZ, RZ, UR43 ;  /* 0x0000002bff387e24 */ /* 0x020fe2000f8e00ff */
[----:B------:R-:W3:Y:S01]  /*2f10*/  MUFU.EX2 R28, R28 ;  /* 0x0000001c001c7308 */ /* 0x000ee20000000800 */
[----:B------:R-:W-:Y:S02]  /*2f20*/  F2FP.SATFINITE.E4M3.F32.PACK_AB_MERGE_C R150, R13, R10, R150 ;  /* 0x0000000a0d96723e */ /* 0x000fe40004807096 */
[----:B----4-:R-:W-:Y:S02]  /*2f30*/  F2FP.SATFINITE.E4M3.F32.PACK_AB_MERGE_C R144, R20, R19, RZ ;  /* 0x000000131490723e */ /* 0x010fe400048070ff */
[----:B-1----:R-:W-:Y:S02]  /*2f40*/  F2FP.SATFINITE.E4M3.F32.PACK_AB_MERGE_C R146, R24, R23, RZ ;  /* 0x000000171892723e */ /* 0x002fe400048070ff */
[----:B------:R-:W-:Y:S01]  /*2f50*/  F2FP.SATFINITE.E4M3.F32.PACK_AB_MERGE_C R144, R17, R16, R144 ;  /* 0x000000101190723e */ /* 0x000fe20004807090 */
[----:B------:R-:W-:Y:S01]  /*2f60*/  MUFU.EX2 R32, R32 ;  /* 0x0000002000207308 */ /* 0x000fe20000000800 */
[----:B------:R-:W-:-:S07]  /*2f70*/  F2FP.SATFINITE.E4M3.F32.PACK_AB_MERGE_C R146, R22, R21, R146 ;  /* 0x000000151692723e */ /* 0x000fce0004807092 */
[----:B------:R-:W-:Y:S01]  /*2f80*/  MUFU.EX2 R33, R33 ;  /* 0x0000002100217308 */ /* 0x000fe20000000800 */
[----:B---3--:R-:W-:-:S04]  /*2f90*/  F2FP.SATFINITE.E4M3.F32.PACK_AB_MERGE_C R140, R29, R28, RZ ;  /* 0x0000001c1d8c723e */ /* 0x008fc800048070ff */
[----:B------:R-:W-:Y:S02]  /*2fa0*/  F2FP.SATFINITE.E4M3.F32.PACK_AB_MERGE_C R140, R25, R18, R140 ;  /* 0x00000012198c723e */ /* 0x000fe4000480708c */
[----:B--2---:R-:W-:Y:S01]  /*2fb0*/  FMNMX.FTZ R49, R9, R40, !PT ;  /* 0x0000002809317209 */ /* 0x004fe20007810000 */
[--C-:B------:R-:W-:Y:S01]  /*2fc0*/  FFMA.FTZ R40, R72, UR43, -R12.reuse ;  /* 0x0000002b48287c23 */ /* 0x100fe2000801080c */
[----:B------:R-:W-:Y:S03]  /*2fd0*/  MUFU.EX2 R44, R44 ;  /* 0x0000002c002c7308 */ /* 0x000fe60000000800 */
[----:B------:R-:W1:Y:S05]  /*2fe0*/  SHFL.BFLY PT, R52, R49, 0x1, 0x1f ;  /* 0x0c201f0031347f89 */ /* 0x000e6a00000e0000 */
[----:B------:R-:W-:Y:S08]  /*2ff0*/  MUFU.EX2 R45, R45 ;  /* 0x0000002d002d7308 */ /* 0x000ff00000000800 */
[----:B------:R-:W-:Y:S08]  /*3000*/  MUFU.EX2 R40, R40 ;  /* 0x0000002800287308 */ /* 0x000ff00000000800 */
[----:B------:R-:W-:Y:S01]  /*3010*/  MUFU.EX2 R41, R41 ;  /* 0x0000002900297308 */ /* 0x000fe20000000800 */
[----:B-1----:R-:W-:Y:S01]  /*3020*/  FMNMX.FTZ R9, R49, R52, !PT ;  /* 0x0000003431097209 */ /* 0x002fe20007810000 */
[--C-:B------:R-:W-:Y:S01]  /*3030*/  FFMA.FTZ R49, R81, UR43, -R12.reuse ;  /* 0x0000002b51317c23 */ /* 0x100fe2000801080c */
[----:B------:R-:W-:-:S02]  /*3040*/  FFMA.FTZ R52, R84, UR43, -R12 ;  /* 0x0000002b54347c23 */ /* 0x000fc4000801080c */
[C---:B------:R-:W-:Y:S01]  /*3050*/  FSETP.NEU.FTZ.AND P3, PT, R9.reuse, -INF , PT ;  /* 0xff8000000900780b */ /* 0x040fe20003f7d000 */
[----:B------:R-:W-:Y:S02]  /*3060*/  FFMA.FTZ R56, R9, R56, -8 ;  /* 0xc100000009387423 */ /* 0x000fe40000010038 */
[----:B------:R-:W-:Y:S03]  /*3070*/  MUFU.EX2 R53, R53 ;  /* 0x0000003500357308 */ /* 0x000fe60000000800 */
        /* <DEDUP_REMOVED lines=12> */
[----:B------:R-:W-:Y:S01]  /*3140*/  FADD.FTZ R59, R2, R3 ;  /* 0x00000003023b7221 */ /* 0x000fe20000010000 */
[--C-:B------:R-:W-:Y:S01]  /*3150*/  FFMA.FTZ R34, R38, UR43, -R64.reuse ;  /* 0x0000002b26227c23 */ /* 0x100fe20008010840 */
[--C-:B------:R-:W-:Y:S01]  /*3160*/  FFMA.FTZ R39, R39, UR43, -R64.reuse ;  /* 0x0000002b27277c23 */ /* 0x100fe20008010840 */
[--C-:B------:R-:W-:Y:S01]  /*3170*/  FFMA.FTZ R38, R42, UR43, -R64.reuse ;  /* 0x0000002b2a267c23 */ /* 0x100fe20008010840 */
[----:B------:R-:W-:Y:S01]  /*3180*/  FADD.FTZ R60, R8, R59 ;  /* 0x0000003b083c7221 */ /* 0x000fe20000010000 */
[--C-:B------:R-:W-:Y:S01]  /*3190*/  FFMA.FTZ R61, R63, UR43, -R64.reuse ;  /* 0x0000002b3f3d7c23 */ /* 0x100fe20008010840 */
[----:B------:R-:W1:Y:S01]  /*31a0*/  MUFU.EX2 R27, R27 ;  /* 0x0000001b001b7308 */ /* 0x000e620000000800 */
[----:B------:R-:W-:Y:S01]  /*31b0*/  FFMA.FTZ R42, R46, UR43, -R64 ;  /* 0x0000002b2e2a7c23 */ /* 0x000fe20008010840 */
[----:B------:R-:W-:Y:S01]  /*31c0*/  FADD.FTZ R63, R11, R60 ;  /* 0x0000003c0b3f7221 */ /* 0x000fe20000010000 */
[--C-:B------:R-:W-:Y:S01]  /*31d0*/  FFMA.FTZ R46, R50, UR43, -R64.reuse ;  /* 0x0000002b322e7c23 */ /* 0x100fe20008010840 */
[--C-:B------:R-:W-:Y:S01]  /*31e0*/  FFMA.FTZ R50, R58, UR43, -R64.reuse ;  /* 0x0000002b3a327c23 */ /* 0x100fe20008010840 */
[--C-:B------:R-:W-:Y:S01]  /*31f0*/  FFMA.FTZ R58, R62, UR43, -R64.reuse ;  /* 0x0000002b3e3a7c23 */ /* 0x100fe20008010840 */
[----:B------:R-:W-:Y:S01]  /*3200*/  FADD.FTZ R62, R10, R63 ;  /* 0x0000003f0a3e7221 */ /* 0x000fe20000010000 */
[--C-:B------:R-:W-:Y:S01]  /*3210*/  FFMA.FTZ R43, R43, UR43, -R64.reuse ;  /* 0x0000002b2b2b7c23 */ /* 0x100fe20008010840 */
[----:B------:R-:W2:Y:S01]  /*3220*/  MUFU.EX2 R26, R26 ;  /* 0x0000001a001a7308 */ /* 0x000ea20000000800 */
[----:B------:R-:W-:Y:S01]  /*3230*/  FFMA.FTZ R56, R54, UR43, -R64 ;  /* 0x0000002b36387c23 */ /* 0x000fe20008010840 */
[----:B------:R-:W-:Y:S01]  /*3240*/  FADD.FTZ R65, R13, R62 ;  /* 0x0000003e0d417221 */ /* 0x000fe20000010000 */
[--C-:B------:R-:W-:Y:S01]  /*3250*/  FFMA.FTZ R54, R66, UR43, -R64.reuse ;  /* 0x0000002b42367c23 */ /* 0x100fe20008010840 */
[--C-:B------:R-:W-:Y:S01]  /*3260*/  FFMA.FTZ R47, R47, UR43, -R64.reuse ;  /* 0x0000002b2f2f7c23 */ /* 0x100fe20008010840 */
[--C-:B------:R-:W-:Y:S01]  /*3270*/  FFMA.FTZ R51, R51, UR43, -R64.reuse ;  /* 0x0000002b33337c23 */ /* 0x100fe20008010840 */
[----:B------:R-:W-:Y:S01]  /*3280*/  FADD.FTZ R66, R14, R65 ;  /* 0x000000410e427221 */ /* 0x000fe20000010000 */
[----:B------:R-:W-:Y:S01]  /*3290*/  FFMA.FTZ R67, R67, UR43, -R64 ;  /* 0x0000002b43437c23 */ /* 0x000fe20008010840 */
[----:B------:R-:W3:Y:S01]  /*32a0*/  MUFU.EX2 R31, R31 ;  /* 0x0000001f001f7308 */ /* 0x000ee20000000800 */
[----:B-1----:R-:W-:Y:S01]  /*32b0*/  FADD.FTZ R59, R12, R27 ;  /* 0x0000001b0c3b7221 */ /* 0x002fe20000010000 */
[----:B------:R-:W-:Y:S01]  /*32c0*/  FADD.FTZ R65, R15, R66 ;  /* 0x000000420f417221 */ /* 0x000fe20000010000 */
[--C-:B------:R-:W-:Y:S01]  /*32d0*/  FFMA.FTZ R70, R70, UR43, -R64.reuse ;  /* 0x0000002b46467c23 */ /* 0x100fe20008010840 */
[--C-:B------:R-:W-:Y:S01]  /*32e0*/  FFMA.FTZ R71, R71, UR43, -R64.reuse ;  /* 0x0000002b47477c23 */ /* 0x100fe20008010840 */
[--C-:B------:R-:W-:Y:S01]  /*32f0*/  FFMA.FTZ R74, R74, UR43, -R64.reuse ;  /* 0x0000002b4a4a7c23 */ /* 0x100fe20008010840 */
[----:B------:R-:W-:Y:S01]  /*3300*/  FFMA.FTZ R75, R75, UR43, -R64 ;  /* 0x0000002b4b4b7c23 */ /* 0x000fe20008010840 */
[----:B------:R-:W-:Y:S01]  /*3310*/  F2FP.SATFINITE.E4M3.F32.PACK_AB_MERGE_C R10, R37, R36, RZ ;  /* 0x00000024250a723e */ /* 0x000fe200048070ff */
[----:B------:R-:W1:Y:S01]  /*3320*/  MUFU.EX2 R30, R30 ;  /* 0x0000001e001e7308 */ /* 0x000e620000000800 */
[----:B--2---:R-:W-:Y:S01]  /*3330*/  FADD.FTZ R60, R26, R59 ;  /* 0x0000003b1a3c7221 */ /* 0x004fe20000010000 */
[----:B------:R-:W-:-:S02]  /*3340*/  IMAD.U32 R59, RZ, RZ, UR42 ;  /* 0x0000002aff3b7e24 */ /* 0x000fc4000f8e00ff */
[----:B------:R-:W-:Y:S01]  /*3350*/  FFMA.FTZ R78, R78, UR43, -R64 ;  /* 0x0000002b4e4e7c23 */ /* 0x000fe20008010840 */
[----:B------:R-:W-:Y:S01]  /*3360*/  F2FP.SATFINITE.E4M3.F32.PACK_AB_MERGE_C R142, R33, R32, R10 ;  /* 0x00000020218e723e */ /* 0x000fe2000480700a */
[--C-:B------:R-:W-:Y:S01]  /*3370*/  FFMA.FTZ R79, R79, UR43, -R64.reuse ;  /* 0x0000002b4f4f7c23 */ /* 0x100fe20008010840 */
[----:B------:R-:W-:Y:S02]  /*3380*/  @!P1 VIADD R59, R59, 0x17040 ;  /* 0x000170403b3b9836 */ /* 0x000fe40000000000 */
[----:B------:R-:W-:Y:S01]  /*3390*/  FFMA.FTZ R82, R82, UR43, -R64 ;  /* 0x0000002b52527c23 */ /* 0x000fe20008010840 */
[----:B------:R-:W2:Y:S01]  /*33a0*/  MUFU.EX2 R35, R35 ;  /* 0x0000002300237308 */ /* 0x000ea20000000800 */
[----:B---3--:R-:W-:Y:S01]  /*33b0*/  FADD.FTZ R63, R31, R60 ;  /* 0x0000003c1f3f7221 */ /* 0x008fe20000010000 */
[--C-:B------:R-:W-:Y:S01]  /*33c0*/  FFMA.FTZ R83, R83, UR43, -R64.reuse ;  /* 0x0000002b53537c23 */ /* 0x100fe20008010840 */
[----:B------:R-:W-:Y:S01]  /*33d0*/  @!P1 PRMT R60, RZ, 0x654, R59 ;  /* 0x00000654ff3c9816 */ /* 0x000fe2000000003b */
[--C-:B------:R-:W-:Y:S01]  /*33e0*/  FFMA.FTZ R86, R86, UR43, -R64.reuse ;  /* 0x0000002b56567c23 */ /* 0x100fe20008010840 */
[----:B------:R-:W-:Y:S01]  /*33f0*/  F2FP.SATFINITE.E4M3.F32.PACK_AB_MERGE_C R10, R45, R44, RZ ;  /* 0x0000002c2d0a723e */ /* 0x000fe200048070ff */
[----:B------:R-:W-:Y:S01]  /*3400*/  FFMA.FTZ R64, R87, UR43, -R64 ;  /* 0x0000002b57407c23 */ /* 0x000fe20008010840 */
[----:B------:R3:W-:Y:S01]  /*3410*/  @!P1 SYNCS.ARRIVE.TRANS64.RED.A1T0 RZ, [R60+URZ], RZ ;  /* 0x000000ff3cff99a7 */ /* 0x0007e2000810043f */
[----:B------:R-:W3:Y:S01]  /*3420*/  MUFU.EX2 R34, R34 ;  /* 0x0000002200227308 */ /* 0x000ee20000000800 */
[----:B-1----:R-:W-:Y:S01]  /*3430*/  FADD.FTZ R62, R30, R63 ;  /* 0x0000003f1e3e7221 */ /* 0x002fe20000010000 */
[----:B------:R-:W-:-:S02]  /*3440*/  F2FP.SATFINITE.E4M3.F32.PACK_AB_MERGE_C R136, R41, R40, R10 ;  /* 0x000000282988723e */ /* 0x000fc4000480700a */
[----:B------:R-:W-:-:S04]  /*3450*/  F2FP.SATFINITE.E4M3.F32.PACK_AB_MERGE_C R26, R31, R26, RZ ;  /* 0x0000001a1f1a723e */ /* 0x000fc800048070ff */
[----:B------:R-:W1:Y:S01]  /*3460*/  MUFU.EX2 R39, R39 ;  /* 0x0000002700277308 */ /* 0x000e620000000800 */
[----:B--2---:R-:W-:Y:S01]  /*3470*/  FADD.FTZ R63, R35, R62 ;  /* 0x0000003e233f7221 */ /* 0x004fe20000010000 */
[----:B------:R-:W-:Y:S01]  /*3480*/  FADD.FTZ R62, R16, R65 ;  /* 0x00000041103e7221 */ /* 0x000fe20000010000 */
[----:B------:R-:W-:-:S03]  /*3490*/  F2FP.SATFINITE.E4M3.F32.PACK_AB_MERGE_C R149, R27, R12, R26 ;  /* 0x0000000c1b95723e */ /* 0x000fc6000480701a */
[----:B------:R-:W-:Y:S02]  /*34a0*/  FADD.FTZ R62, R17, R62 ;  /* 0x0000003e113e7221 */ /* 0x000fe40000010000 */
[----:B------:R-:W2:Y:S01]  /*34b0*/  MUFU.EX2 R38, R38 ;  /* 0x0000002600267308 */ /* 0x000ea20000000800 */
[----:B---3--:R-:W-:Y:S01]  /*34c0*/  FADD.FTZ R60, R34, R63 ;  /* 0x0000003f223c7221 */ /* 0x008fe20000010000 */
[----:B------:R-:W-:-:S04]  /*34d0*/  FADD.FTZ R65, R19, R62 ;  /* 0x0000003e13417221 */ /* 0x000fc80000010000 */
[----:B------:R-:W-:Y:S02]  /*34e0*/  FADD.FTZ R62, R20, R65 ;  /* 0x00000041143e7221 */ /* 0x000fe40000010000 */
[----:B------:R-:W3:Y:S01]  /*34f0*/  MUFU.EX2 R43, R43 ;  /* 0x0000002b002b7308 */ /* 0x000ee20000000800 */
[----:B-1----:R-:W-:Y:S01]  /*3500*/  FADD.FTZ R63, R39, R60 ;  /* 0x0000003c273f7221 */ /* 0x002fe20000010000 */
[----:B------:R-:W-:Y:S01]  /*3510*/  FADD.FTZ R65, R21, R62 ;  /* 0x0000003e15417221 */ /* 0x000fe20000010000 */
[----:B------:R-:W-:-:S03]  /*3520*/  F2FP.SATFINITE.E4M3.F32.PACK_AB_MERGE_C R34, R39, R34, RZ ;  /* 0x000000222722723e */ /* 0x000fc600048070ff */
[----:B------:R-:W-:Y:S01]  /*3530*/  FADD.FTZ R62, R22, R65 ;  /* 0x00000041163e7221 */ /* 0x000fe20000010000 */
[----:B------:R-:W-:Y:S01]  /*3540*/  F2FP.SATFINITE.E4M3.F32.PACK_AB_MERGE_C R151, R35, R30, R34 ;  /* 0x0000001e2397723e */ /* 0x000fe20004807022 */
[----:B------:R-:W1:Y:S01]  /*3550*/  MUFU.EX2 R42, R42 ;  /* 0x0000002a002a7308 */ /* 0x000e620000000800 */
[----:B--2---:R-:W-:-:S07]  /*3560*/  FADD.FTZ R60, R38, R63 ;  /* 0x0000003f263c7221 */ /* 0x004fce0000010000 */
[----:B------:R-:W2:Y:S01]  /*3570*/  MUFU.EX2 R47, R47 ;  /* 0x0000002f002f7308 */ /* 0x000ea20000000800 */
[----:B---3--:R-:W-:-:S07]  /*3580*/  FADD.FTZ R63, R43, R60 ;  /* 0x0000003c2b3f7221 */ /* 0x008fce0000010000 */
[----:B------:R-:W3:Y:S01]  /*3590*/  MUFU.EX2 R46, R46 ;  /* 0x0000002e002e7308 */ /* 0x000ee20000000800 */
[----:B-1----:R-:W-:-:S07]  /*35a0*/  FADD.FTZ R60, R42, R63 ;  /* 0x0000003f2a3c7221 */ /* 0x002fce0000010000 */
[----:B------:R-:W1:Y:S01]  /*35b0*/  MUFU.EX2 R51, R51 ;  /* 0x0000003300337308 */ /* 0x000e620000000800 */
[C---:B--2---:R-:W-:Y:S01]  /*35c0*/  FADD.FTZ R63, R47.reuse, R60 ;  /* 0x0000003c2f3f7221 */ /* 0x044fe20000010000 */
[----:B------:R-:W-:-:S04]  /*35d0*/  F2FP.SATFINITE.E4M3.F32.PACK_AB_MERGE_C R42, R47, R42, RZ ;  /* 0x0000002a2f2a723e */ /* 0x000fc800048070ff */
[----:B------:R-:W-:Y:S02]  /*35e0*/  F2FP.SATFINITE.E4M3.F32.PACK_AB_MERGE_C R145, R43, R38, R42 ;  /* 0x000000262b91723e */ /* 0x000fe4000480702a */
[----:B------:R-:W2:Y:S01]  /*35f0*/  MUFU.EX2 R56, R56 ;  /* 0x0000003800387308 */ /* 0x000ea20000000800 */
[----:B---3--:R-:W-:Y:S01]  /*3600*/  FADD.FTZ R60, R46, R63 ;  /* 0x0000003f2e3c7221 */ /* 0x008fe20000010000 */
[----:B------:R-:W-:-:S04]  /*3610*/  FADD.FTZ R63, R23, R62 ;  /* 0x0000003e173f7221 */ /* 0x000fc80000010000 */
[----:B------:R-:W-:Y:S02]  /*3620*/  FADD.FTZ R63, R24, R63 ;  /* 0x0000003f183f7221 */ /* 0x000fe40000010000 */
[----:B------:R-:W3:Y:S01]  /*3630*/  MUFU.EX2 R57, R57 ;  /* 0x0000003900397308 */ /* 0x000ee20000000800 */
[----:B-1----:R-:W-:Y:S01]  /*3640*/  FADD.FTZ R11, R51, R60 ;  /* 0x0000003c330b7221 */ /* 0x002fe20000010000 */
[----:B------:R-:W-:-:S04]  /*3650*/  FADD.FTZ R14, R18, R63 ;  /* 0x0000003f120e7221 */ /* 0x000fc80000010000 */
[----:B------:R-:W-:Y:S02]  /*3660*/  FADD.FTZ R3, R25, R14 ;  /* 0x0000000e19037221 */ /* 0x000fe40000010000 */
[----:B------:R-:W1:Y:S01]  /*3670*/  MUFU.EX2 R50, R50 ;  /* 0x0000003200327308 */ /* 0x000e620000000800 */
[----:B--2---:R-:W-:-:S07]  /*3680*/  FADD.FTZ R8, R56, R11 ;  /* 0x0000000b38087221 */ /* 0x004fce0000010000 */
[----:B------:R-:W2:Y:S01]  /*3690*/  MUFU.EX2 R55, R55 ;  /* 0x0000003700377308 */ /* 0x000ea20000000800 */
[C---:B---3--:R-:W-:Y:S01]  /*36a0*/  FADD.FTZ R11, R57.reuse, R8 ;  /* 0x00000008390b7221 */ /* 0x048fe20000010000 */
[----:B------:R-:W-:Y:S01]  /*36b0*/  FADD.FTZ R8, R28, R3 ;  /* 0x000000031c087221 */ /* 0x000fe20000010000 */
[----:B------:R-:W-:-:S03]  /*36c0*/  F2FP.SATFINITE.E4M3.F32.PACK_AB_MERGE_C R56, R57, R56, RZ ;  /* 0x000000383938723e */ /* 0x000fc600048070ff */
[----:B------:R-:W-:Y:S01]  /*36d0*/  FADD.FTZ R29, R29, R8 ;  /* 0x000000081d1d7221 */ /* 0x000fe20000010000 */
[----:B------:R-:W-:Y:S01]  /*36e0*/  F2FP.SATFINITE.E4M3.F32.PACK_AB_MERGE_C R147, R51, R46, R56 ;  /* 0x0000002e3393723e */ /* 0x000fe20004807038 */
[----:B------:R-:W3:Y:S01]  /*36f0*/  MUFU.EX2 R58, R58 ;  /* 0x0000003a003a7308 */ /* 0x000ee20000000800 */
[----:B-1----:R-:W-:Y:S01]  /*3700*/  FADD.FTZ R2, R50, R11 ;  /* 0x0000000b32027221 */ /* 0x002fe20000010000 */
[----:B------:R-:W-:-:S04]  /*3710*/  FADD.FTZ R8, R32, R29 ;  /* 0x0000001d20087221 */ /* 0x000fc80000010000 */
[----:B------:R-:W-:Y:S02]  /*3720*/  FADD.FTZ R33, R33, R8 ;  /* 0x0000000821217221 */ /* 0x000fe40000010000 */
[----:B------:R-:W1:Y:S01]  /*3730*/  MUFU.EX2 R61, R61 ;  /* 0x0000003d003d7308 */ /* 0x000e620000000800 */
[----:B--2---:R-:W-:Y:S01]  /*3740*/  FADD.FTZ R3, R55, R2 ;  /* 0x0000000237037221 */ /* 0x004fe20000010000 */
[----:B------:R-:W-:-:S04]  /*3750*/  FADD.FTZ R36, R36, R33 ;  /* 0x0000002124247221 */ /* 0x000fc80000010000 */
[----:B------:R-:W-:Y:S02]  /*3760*/  FADD.FTZ R37, R37, R36 ;  /* 0x0000002425257221 */ /* 0x000fe40000010000 */
[----:B------:R-:W2:Y:S01]  /*3770*/  MUFU.EX2 R54, R54 ;  /* 0x0000003600367308 */ /* 0x000ea20000000800 */
[----:B---3--:R-:W-:Y:S01]  /*3780*/  FADD.FTZ R2, R58, R3 ;  /* 0x000000033a027221 */ /* 0x008fe20000010000 */
[----:B------:R-:W-:-:S04]  /*3790*/  FADD.FTZ R8, R40, R37 ;  /* 0x0000002528087221 */ /* 0x000fc80000010000 */
[----:B------:R-:W-:Y:S02]  /*37a0*/  FADD.FTZ R41, R41, R8 ;  /* 0x0000000829297221 */ /* 0x000fe40000010000 */
[----:B------:R-:W3:Y:S01]  /*37b0*/  MUFU.EX2 R59, R67 ;  /* 0x00000043003b7308 */ /* 0x000ee20000000800 */
[C---:B-1----:R-:W-:Y:S01]  /*37c0*/  FADD.FTZ R3, R61.reuse, R2 ;  /* 0x000000023d037221 */ /* 0x042fe20000010000 */
        /* <DEDUP_REMOVED lines=15> */
[----:B---3--:R-:W-:-:S07]  /*38c0*/  FADD.FTZ R2, R74, R3 ;  /* 0x000000034a027221 */ /* 0x008fce0000010000 */
[----:B------:R-:W3:Y:S01]  /*38d0*/  MUFU.EX2 R79, R79 ;  /* 0x0000004f004f7308 */ /* 0x000ee20000000800 */
[----:B-1----:R-:W-:-:S07]  /*38e0*/  FADD.FTZ R3, R75, R2 ;  /* 0x000000024b037221 */ /* 0x002fce0000010000 */
[----:B------:R-:W-:Y:S01]  /*38f0*/  MUFU.EX2 R48, R48 ;  /* 0x0000003000307308 */ /* 0x000fe20000000800 */
[----:B--2---:R-:W-:Y:S01]  /*3900*/  FADD.FTZ R2, R78, R3 ;  /* 0x000000034e027221 */ /* 0x004fe20000010000 */
[----:B------:R-:W-:-:S06]  /*3910*/  F2FP.SATFINITE.E4M3.F32.PACK_AB_MERGE_C R3, R53, R52, RZ ;  /* 0x000000343503723e */ /* 0x000fcc00048070ff */
[----:B------:R-:W1:Y:S01]  /*3920*/  MUFU.EX2 R49, R49 ;  /* 0x0000003100317308 */ /* 0x000e620000000800 */
[C---:B---3--:R-:W-:Y:S01]  /*3930*/  F2FP.SATFINITE.E4M3.F32.PACK_AB_MERGE_C R78, R79.reuse, R78, RZ ;  /* 0x0000004e4f4e723e */ /* 0x048fe200048070ff */
[----:B------:R-:W-:-:S03]  /*3940*/  FADD.FTZ R79, R79, R2 ;  /* 0x000000024f4f7221 */ /* 0x000fc60000010000 */
[----:B------:R-:W-:-:S03]  /*3950*/  F2FP.SATFINITE.E4M3.F32.PACK_AB_MERGE_C R137, R75, R74, R78 ;  /* 0x0000004a4b89723e */ /* 0x000fc6000480704e */
[----:B------:R-:W2:Y:S08]  /*3960*/  MUFU.EX2 R82, R82 ;  /* 0x0000005200527308 */ /* 0x000eb00000000800 */
[----:B------:R-:W3:Y:S01]  /*3970*/  MUFU.EX2 R83, R83 ;  /* 0x0000005300537308 */ /* 0x000ee20000000800 */
[----:B-1----:R-:W-:Y:S01]  /*3980*/  F2FP.SATFINITE.E4M3.F32.PACK_AB_MERGE_C R138, R49, R48, R3 ;  /* 0x00000030318a723e */ /* 0x002fe20004807003 */
[----:B------:R-:W-:-:S04]  /*3990*/  FADD.FTZ R48, R48, R45 ;  /* 0x0000002d30307221 */ /* 0x000fc80000010000 */
[----:B------:R-:W-:Y:S02]  /*39a0*/  FADD.FTZ R49, R49, R48 ;  /* 0x0000003031317221 */ /* 0x000fe40000010000 */
[----:B------:R-:W1:Y:S01]  /*39b0*/  MUFU.EX2 R86, R86 ;  /* 0x0000005600567308 */ /* 0x000e620000000800 */
[----:B--2---:R-:W-:Y:S01]  /*39c0*/  FADD.FTZ R2, R82, R79 ;  /* 0x0000004f52027221 */ /* 0x004fe20000010000 */
[----:B------:R-:W-:-:S06]  /*39d0*/  FADD.FTZ R52, R52, R49 ;  /* 0x0000003134347221 */ /* 0x000fcc0000010000 */
[----:B------:R-:W2:Y:S01]  /*39e0*/  MUFU.EX2 R11, R64 ;  /* 0x00000040000b7308 */ /* 0x000ea20000000800 */
[----:B---3--:R-:W-:-:S04]  /*39f0*/  FADD.FTZ R3, R83, R2 ;  /* 0x0000000253037221 */ /* 0x008fc80000010000 */
[----:B-1----:R-:W-:Y:S01]  /*3a00*/  FADD.FTZ R2, R86, R3 ;  /* 0x0000000356027221 */ /* 0x002fe20000010000 */
[----:B------:R-:W-:Y:S01]  /*3a10*/  FADD.FTZ R3, R53, R52 ;  /* 0x0000003435037221 */ /* 0x000fe20000010000 */
[C---:B--2---:R-:W-:Y:S02]  /*3a20*/  F2FP.SATFINITE.E4M3.F32.PACK_AB_MERGE_C R8, R11.reuse, R86, RZ ;  /* 0x000000560b08723e */ /* 0x044fe400048070ff */
[----:B------:R-:W-:Y:S02]  /*3a30*/  FADD.FTZ R2, R11, R2 ;  /* 0x000000020b027221 */ /* 0x000fe40000010000 */
[----:B------:R-:W-:Y:S01]  /*3a40*/  F2FP.SATFINITE.E4M3.F32.PACK_AB_MERGE_C R139, R83, R82, R8 ;  /* 0x00000052538b723e */ /* 0x000fe20004807008 */
[----:B0-----:R-:W-:Y:S06]  /*3a50*/  @!P3 BRA `(.L_x_10377) ;  /* 0x0000002400b0b947 */ /* 0x001fec0003800000 */
        /* <DEDUP_REMOVED lines=29> */
[----:B------:R-:W-:-:S05]  /*3c30*/  ULDC UR24, c[0x0][0x2f0] ;  /* 0x0000bc0000187ab9 */ /* 0x000fca0000000800 */
.L_x_10387:
[----:B------:R-:W-:-:S04]  /*3c40*/  UISETP.NE.AND UP1, UPT, UR7, 0x1, UPT ;  /* 0x000000010700788c */ /* 0x000fc8000bf25270 */
[----:B------:R-:W-:-:S04]  /*3c50*/  USEL UR5, URZ, 0x1, UP1 ;  /* 0x000000013f057887 */ /* 0x000fc80008800000 */
[----:B------:R-:W-:Y:S01]  /*3c60*/  ULOP3.LUT UR5, UR6, UR5, URZ, 0x3c, !UPT ;  /* 0x0000000506057292 */ /* 0x000fe2000f8e3c3f */
[----:B------:R-:W-:Y:S11]  /*3c70*/  @!P0 BRA `(.L_x_10378) ;  /* 0x0000000000048947 */ /* 0x000ff60003800000 */
[----:B------:R-:W-:Y:S01]  /*3c80*/  BPT.TRAP 0x1 ;  /* 0x000000040000795c */ /* 0x000fe20000300000 */
.L_x_10378:
        /* <DEDUP_REMOVED lines=9> */
.L_x_10379:
[----:B-1----:R-:W-:Y:S05]  /*3d20*/  @P3 BRA `(.L_x_10380) ;  /* 0x0000000000083947 */ /* 0x002fea0003800000 */
[----:B------:R-:W1:Y:S02]  /*3d30*/  SYNCS.PHASECHK.TRANS64.TRYWAIT P3, [UR25+0x17030], R0 ;  /* 0x01703000ff0075a7 */ /* 0x000e640008060159 */
[----:B-1----:R-:W-:Y:S05]  /*3d40*/  @!P3 BRA `(.L_x_10381) ;  /* 0x000000a0002cb947 */ /* 0x002fea0003800000 */
.L_x_10380:
        /* <DEDUP_REMOVED lines=19> */
.L_x_10382:
[----:B------:R-:W-:Y:S01]  /*3e80*/  ULEA UR11, UR7, UR42, 0x3 ;  /* 0x0000002a070b7291 */ /* 0x000fe2000f8e183f */
[----:B01----:R-:W-:-:S05]  /*3e90*/  IMAD.U32 R0, RZ, RZ, UR6 ;  /* 0x00000006ff007e24 */ /* 0x003fca000f8e00ff */
[----:B------:R-:W-:-:S04]  /*3ea0*/  SHF.L.U32 R0, R0, 0x1f, RZ ;  /* 0x0000001f00007819 */ /* 0x000fc800000006ff */
[----:B------:R0:W1:Y:S01]  /*3eb0*/  SYNCS.PHASECHK.TRANS64.TRYWAIT P3, [UR11+0x17050], R0 ;  /* 0x01705000ff0075a7 */ /* 0x000062000806014b */
[----:B------:R-:W-:Y:S05]  /*3ec0*/  @!P0 BRA `(.L_x_10383) ;  /* 0x0000000000048947 */ /* 0x000fea0003800000 */
[----:B------:R-:W-:Y:S01]  /*3ed0*/  BPT.TRAP 0x1 ;  /* 0x000000040000795c */ /* 0x000fe20000300000 */
.L_x_10383:
[----:B-1----:R-:W-:Y:S05]  /*3ee0*/  @P3 BRA `(.L_x_10384) ;  /* 0x0000000000083947 */ /* 0x002fea0003800000 */
[----:B------:R-:W1:Y:S02]  /*3ef0*/  SYNCS.PHASECHK.TRANS64.TRYWAIT P3, [UR11+0x17050], R0 ;  /* 0x01705000ff0075a7 */ /* 0x000e64000806014b */
[----:B-1----:R-:W-:Y:S05]  /*3f00*/  @!P3 BRA `(.L_x_10385) ;  /* 0x0000009c00d4b947 */ /* 0x002fea0003800000 */
.L_x_10384:
[----:B------:R-:W-:Y:S01]  /*3f10*/  @UP0 ULDC UR6, c[0x0][0x44c] ;  /* 0x0001130000060ab9 */ /* 0x000fe20000000800 */
[----:B------:R-:W-:Y:S01]  /*3f20*/  IMAD.MOV.U32 R11, RZ, RZ, R6 ;  /* 0x000000ffff0b7224 */ /* 0x000fe200078e0006 */
[----:B------:R-:W-:Y:S01]  /*3f30*/  WARPGROUP.ARRIVE ;  /* 0x00000000000079c5 */ /* 0x000fe20000000000 */
[----:B01----:R-:W-:Y:S01]  /*3f40*/  @P2 IMAD.HI.U32 R0, R6, UR6, RZ ;  /* 0x0000000606002c27 */ /* 0x003fe2000f8e00ff */
[----:B------:R-:W-:-:S03]  /*3f50*/  @UP0 ULDC UR6, c[0x0][0x450] ;  /* 0x0001140000060ab9 */ /* 0x000fc60000000800 */
[----:B------:R-:W-:Y:S01]  /*3f60*/  IMAD.MOV.U32 R14, RZ, RZ, -0x2 ;  /* 0xfffffffeff0e7424 */ /* 0x000fe200078e00ff */
[----:B------:R-:W-:Y:S01]  /*3f70*/  @P2 SHF.R.U32.HI R11, RZ, UR6, R0 ;  /* 0x00000006ff0b2c19 */ /* 0x000fe20008011600 */
[----:B------:R-:W-:Y:S01]  /*3f80*/  UMOV UR6, 0xffffff80 ;  /* 0xffffff8000067882 */ /* 0x000fe20000000000 */
[----:B------:R-:W-:Y:S01]  /*3f90*/  IMAD.U32 R12, RZ, RZ, UR24 ;  /* 0x00000018ff0c7e24 */ /* 0x000fe2000f8e00ff */
[----:B------:R-:W-:Y:S01]  /*3fa0*/  UIMAD UR6, UR47, UR6, 0x1 ;  /* 0x000000012f0674a4 */ /* 0x000fe2000f8e0206 */
[----:B------:R-:W-:Y:S01]  /*3fb0*/  IMAD.U32 R17, RZ, RZ, UR43 ;  /* 0x0000002bff117e24 */ /* 0x000fe2000f8e00ff */
[----:B------:R-:W0:Y:S04]  /*3fc0*/  SHFL.IDX PT, R0, R11, RZ, 0x1c1f ;  /* 0x001c1fff0b007589 */ /* 0x000e2800000e0000 */
[----:B------:R-:W-:Y:S01]  /*3fd0*/  IMAD R9, R7, R14, UR6 ;  /* 0x0000000607097e24 */ /* 0x000fe2000f8e020e */
[----:B------:R-:W1:Y:S01]  /*3fe0*/  SHFL.IDX PT, R16, R11, 0x1, 0x1c1f ;  /* 0x003c1f000b107f89 */ /* 0x000e6200000e0000 */
[----:B------:R-:W-:-:S02]  /*3ff0*/  UIADD3 UR6, UR42, 0x400, URZ ;  /* 0x000004002a067890 */ /* 0x000fc4000fffe03f */
[----:B------:R-:W-:Y:S02]  /*4000*/  IMAD R9, R12, UR37, R9 ;  /* 0x000000250c097c24 */ /* 0x000fe4000f8e0209 */
[----:B------:R-:W-:-:S04]  /*4010*/  USHF.R.U32.HI UR6, URZ, 0x4, UR6 ;  /* 0x000000043f067899 */ /* 0x000fc80008011606 */
[----:B------:R-:W-:-:S04]  /*4020*/  ULOP3.LUT UR6, UR6, 0x3fff, URZ, 0xc0, !UPT ;  /* 0x00003fff06067892 */ /* 0x000fc8000f8ec03f */
[----:B------:R-:W-:-:S04]  /*4030*/  ULOP3.LUT UR6, UR6, 0x10000, URZ, 0xfc, !UPT ;  /* 0x0001000006067892 */ /* 0x000fc8000f8efc3f */
[----:B------:R-:W-:Y:S01]  /*4040*/  UIMAD UR10, UR7, 0x300, UR6 ;  /* 0x00000300070a78a4 */ /* 0x000fe2000f8e0206 */
[----:B0-----:R-:W-:Y:S02]  /*4050*/  IADD3 R0, R0, -UR23, R9 ;  /* 0x8000001700007c10 */ /* 0x001fe4000fffe009 */
[----:B------:R-:W-:Y:S02]  /*4060*/  UMOV UR7, 0x40000040 ;  /* 0x4000004000077882 */ /* 0x000fe40000000000 */
[C---:B------:R-:W-:Y:S02]  /*4070*/  ISETP.GT.AND P3, PT, R0.reuse, RZ, PT ;  /* 0x000000ff0000720c */ /* 0x040fe40003f64270 */
[----:B------:R-:W-:Y:S01]  /*4080*/  UMOV UR6, UR10 ;  /* 0x0000000a00067c82 */ /* 0x000fe20008000000 */
[----:B------:R-:W-:Y:S01]  /*4090*/  ISETP.GT.AND P4, PT, R0, 0x1, PT ;  /* 0x000000010000780c */ /* 0x000fe20003f84270 */
[----:B------:R-:W-:Y:S01]  /*40a0*/  QGMMA.64x96x32.F32.E4M3.E4M3 R88, R148, gdesc[UR4], R88, gsb0 ;  /* 0x0160000494587df3 */ /* 0x000fe20008000858 */
[----:B------:R-:W-:Y:S01]  /*40b0*/  FSEL R13, R24, -INF , P3 ;  /* 0xff800000180d7808 */ /* 0x000fe20001800000 */
[----:B------:R-:W-:Y:S01]  /*40c0*/  UIADD3 UR6, UR10, 0x2, URZ ;  /* 0x000000020a067890 */ /* 0x000fe2000fffe03f */
[----:B------:R-:W-:Y:S01]  /*40d0*/  ISETP.GT.AND P3, PT, R0, 0x8, PT ;  /* 0x000000080000780c */ /* 0x000fe20003f64270 */
[----:B------:R-:W-:Y:S01]  /*40e0*/  UMOV UR7, 0x40000040 ;  /* 0x4000004000077882 */ /* 0x000fe20000000000 */
        /* <DEDUP_REMOVED lines=53> */
[----:B------:R-:W-:Y:S02]  /*4440*/  WARPGROUP.DEPBAR.LE gsb0, 0x0 ;  /* 0x00008000000079c5 */ /* 0x000fe40000010000 */
[----:B------:R-:W-:Y:S01]  /*4450*/  ISETP.GT.AND P3, PT, R0, 0x50, PT ;  /* 0x000000500000780c */ /* 0x000fe20003f64270 */
[----:B------:R-:W-:Y:S01]  /*4460*/  WARPGROUP.ARRIVE ;  /* 0x00000000000079c5 */ /* 0x000fe20000000000 */
[----:B------:R-:W-:-:S02]  /*4470*/  FSEL R61, R61, -INF , P4 ;  /* 0xff8000003d3d7808 */ /* 0x000fc40002000000 */
[----:B------:R-:W-:Y:S02]  /*4480*/  FMNMX.FTZ R12, R60, R15, !PT ;  /* 0x0000000f3c0c7209 */ /* 0x000fe40007810000 */
[----:B------:R-:W-:Y:S01]  /*4490*/  ISETP.GT.AND P4, PT, R0, 0x51, PT ;  /* 0x000000510000780c */ /* 0x000fe20003f84270 */
[----:B------:R-:W-:Y:S01]  /*44a0*/  QGMMA.64x96x32.F32.E4M3.E4M3 R88, R144, gdesc[UR4], R88, gsb0 ;  /* 0x0160000490587df3 */ /* 0x000fe20008000858 */
[----:B------:R-:W-:Y:S01]  /*44b0*/  FSEL R64, R64, -INF , P3 ;  /* 0xff80000040407808 */ /* 0x000fe20001800000 */
[----:B------:R-:W-:Y:S01]  /*44c0*/  UIADD3 UR6, UR10, 0x4, URZ ;  /* 0x000000040a067890 */ /* 0x000fe2000fffe03f */
[----:B------:R-:W-:Y:S01]  /*44d0*/  FMNMX.FTZ R15, R61, R12, !PT ;  /* 0x0000000c3d0f7209 */ /* 0x000fe20007810000 */
[----:B------:R-:W-:Y:S01]  /*44e0*/  UMOV UR7, 0x40000040 ;  /* 0x4000004000077882 */ /* 0x000fe20000000000 */
        /* <DEDUP_REMOVED lines=30> */
[----:B------:R-:W-:Y:S02]  /*46d0*/  FSEL R85, R85, -INF , P4 ;  /* 0xff80000055557808 */ /* 0x000fe40002000000 */
[----:B------:R-:W-:-:S02]  /*46e0*/  FMNMX.FTZ R0, R84, R15, !PT ;  /* 0x0000000f54007209 */ /* 0x000fc40007810000 */
[----:B-1----:R-:W-:Y:S02]  /*46f0*/  IADD3 R9, R16, -UR23, R9 ;  /* 0x8000001710097c10 */ /* 0x002fe4000fffe009 */
[----:B------:R-:W-:Y:S02]  /*4700*/  FMNMX.FTZ R14, R85, R0, !PT ;  /* 0x00000000550e7209 */ /* 0x000fe40007810000 */
[C---:B------:R-:W-:Y:S02]  /*4710*/  ISETP.GT.AND P4, PT, R9.reuse, RZ, PT ;  /* 0x000000ff0900720c */ /* 0x040fe40003f84270 */
        /* <DEDUP_REMOVED lines=14> */
[----:B------:R-:W-:Y:S01]  /*4800*/  FSEL R47, R47, -INF , P5 ;  /* 0xff8000002f2f7808 */ /* 0x000fe20002800000 */
[----:B------:R-:W-:-:S02]  /*4810*/  WARPGROUP.DEPBAR.LE gsb0, 0x0 ;  /* 0x00008000000079c5 */ /* 0x000fc40000010000 */
[----:B------:R-:W-:Y:S01]  /*4820*/  ISETP.GT.AND P5, PT, R9, 0x31, PT ;  /* 0x000000310900780c */ /* 0x000fe20003fa4270 */
[----:B------:R-:W-:-:S03]  /*4830*/  WARPGROUP.ARRIVE ;  /* 0x00000000000079c5 */ /* 0x000fc60000000000 */
[----:B------:R-:W-:Y:S02]  /*4840*/  FSEL R51, R51, -INF , P5 ;  /* 0xff80000033337808 */ /* 0x000fe40002800000 */
[----:B------:R-:W-:Y:S01]  /*4850*/  ISETP.GT.AND P5, PT, R9, 0x39, PT ;  /* 0x000000390900780c */ /* 0x000fe20003fa4270 */
[----:B------:R-:W-:Y:S01]  /*4860*/  QGMMA.64x96x32.F32.E4M3.E4M3 R88, R140, gdesc[UR4], R88, gsb0 ;  /* 0x016000048c587df3 */ /* 0x000fe20008000858 */
[----:B------:R-:W-:Y:S02]  /*4870*/  UIADD3 UR6, UR10, 0x6, URZ ;  /* 0x000000060a067890 */ /* 0x000fe4000fffe03f */
[----:B------:R-:W-:Y:S01]  /*4880*/  FSEL R55, R55, -INF , P5 ;  /* 0xff80000037377808 */ /* 0x000fe20002800000 */
[----:B------:R-:W-:Y:S01]  /*4890*/  UMOV UR7, 0x40000040 ;  /* 0x4000004000077882 */ /* 0x000fe20000000000 */
[----:B------:R-:W-:-:S04]  /*48a0*/  ISETP.GT.AND P5, PT, R9, 0x41, PT ;  /* 0x000000410900780c */ /* 0x000fc80003fa4270 */
[----:B------:R-:W-:Y:S02]  /*48b0*/  FSEL R59, R59, -INF , P5 ;  /* 0xff8000003b3b7808 */ /* 0x000fe40002800000 */
[----:B0-----:R-:W-:Y:S02]  /*48c0*/  FMNMX.FTZ R0, R15, R0, !PT ;  /* 0x000000000f007209 */ /* 0x001fe40007810000 */
[----:B------:R-:W-:Y:S02]  /*48d0*/  ISETP.GT.AND P5, PT, R9, 0x49, PT ;  /* 0x000000490900780c */ /* 0x000fe40003fa4270 */
[C---:B------:R-:W-:Y:S01]  /*48e0*/  FSETP.NEU.FTZ.AND P3, PT, R0.reuse, -INF , PT ;  /* 0xff8000000000780b */ /* 0x040fe20003f7d000 */
[----:B------:R-:W-:-:S01]  /*48f0*/  FFMA.FTZ R12, R0, R17, -8 ;  /* 0xc1000000000c7423 */ /* 0x000fc20000010011 */
[----:B------:R-:W-:Y:S02]  /*4900*/  FSEL R63, R63, -INF , P5 ;  /* 0xff8000003f3f7808 */ /* 0x000fe40002800000 */
[----:B------:R-:W-:-:S02]  /*4910*/  ISETP.GT.AND P5, PT, R9, 0x51, PT ;  /* 0x000000510900780c */ /* 0x000fc40003fa4270 */
        /* <DEDUP_REMOVED lines=15> */
[----:B------:R-:W-:Y:S01]  /*4a10*/  MUFU.EX2 R16, R29 ;  /* 0x0000001d00107308 */ /* 0x000fe20000000800 */
        /* <DEDUP_REMOVED lines=15> */
[----:B------:R-:W-:Y:S01]  /*4b10*/  MUFU.EX2 R18, R33 ;  /* 0x0000002100127308 */ /* 0x000fe20000000800 */
[----:B------:R-:W-:Y:S01]  /*4b20*/  FMNMX.FTZ R20, R38, R19, !PT ;  /* 0x0000001326147209 */ /* 0x000fe20007810000 */
[--C-:B------:R-:W-:Y:S01]  /*4b30*/  FFMA.FTZ R19, R36, UR43, -R12.reuse ;  /* 0x0000002b24137c23 */ /* 0x100fe2000801080c */
[----:B------:R-:W-:Y:S01]  /*4b40*/  FSEL R42, R42, -INF , P4 ;  /* 0xff8000002a2a7808 */ /* 0x000fe20002000000 */
[----:B------:R-:W-:Y:S01]  /*4b50*/  FFMA.FTZ R81, R81, UR43, -R12 ;  /* 0x0000002b51517c23 */ /* 0x000fe2000801080c */
[----:B------:R-:W-:-:S02]  /*4b60*/  FMNMX.FTZ R21, R39, R20, !PT ;  /* 0x0000001427157209 */ /* 0x000fc40007810000 */
[----:B------:R-:W-:Y:S01]  /*4b70*/  ISETP.GT.AND P4, PT, R9, 0x28, PT ;  /* 0x000000280900780c */ /* 0x000fe20003f84270 */
[----:B------:R-:W-:Y:S01]  /*4b80*/  MUFU.EX2 R14, R14 ;  /* 0x0000000e000e7308 */ /* 0x000fe20000000800 */
[----:B------:R-:W-:Y:S02]  /*4b90*/  FMNMX.FTZ R20, R42, R21, !PT ;  /* 0x000000152a147209 */ /* 0x000fe40007810000 */
[----:B------:R-:W-:Y:S02]  /*4ba0*/  FSEL R46, R46, -INF , P4 ;  /* 0xff8000002e2e7808 */ /* 0x000fe40002000000 */
[----:B------:R-:W-:Y:S02]  /*4bb0*/  FMNMX.FTZ R21, R43, R20, !PT ;  /* 0x000000142b157209 */ /* 0x000fe40007810000 */
[----:B------:R-:W-:Y:S01]  /*4bc0*/  ISETP.GT.AND P4, PT, R9, 0x30, PT ;  /* 0x000000300900780c */ /* 0x000fe20003f84270 */
[----:B------:R0:W-:Y:S01]  /*4bd0*/  MUFU.EX2 R20, R37 ;  /* 0x0000002500147308 */ /* 0x0001e20000000800 */
[----:B------:R-:W-:Y:S01]  /*4be0*/  FMNMX.FTZ R22, R46, R21, !PT ;  /* 0x000000152e167209 */ /* 0x000fe20007810000 */
[--C-:B------:R-:W-:Y:S01]  /*4bf0*/  FFMA.FTZ R21, R40, UR43, -R12.reuse ;  /* 0x0000002b28157c23 */ /* 0x100fe2000801080c */
[----:B------:R-:W-:Y:S01]  /*4c00*/  FSEL R50, R50, -INF , P4 ;  /* 0xff80000032327808 */ /* 0x000fe20002000000 */
[--C-:B------:R-:W-:Y:S01]  /*4c10*/  FFMA.FTZ R40, R64, UR43, -R12.reuse ;  /* 0x0000002b40287c23 */ /* 0x100fe2000801080c */
[----:B------:R-:W-:Y:S01]  /*4c20*/  FMNMX.FTZ R23, R47, R22, !PT ;  /* 0x000000162f177209 */ /* 0x000fe20007810000 */
[----:B------:R-:W-:Y:S01]  /*4c30*/  IMAD.U32 R64, RZ, RZ, UR43 ;  /* 0x0000002bff407e24 */ /* 0x000fe2000f8e00ff */
[----:B------:R-:W-:Y:S01]  /*4c40*/  ISETP.GT.AND P4, PT, R9, 0x38, PT ;  /* 0x000000380900780c */ /* 0x000fe20003f84270 */
[----:B------:R-:W-:Y:S01]  /*4c50*/  MUFU.EX2 R11, R11 ;  /* 0x0000000b000b7308 */ /* 0x000fe20000000800 */
[----:B------:R-:W-:Y:S01]  /*4c60*/  FMNMX.FTZ R22, R50, R23, !PT ;  /* 0x0000001732167209 */ /* 0x000fe20007810000 */
[--C-:B0-----:R-:W-:Y:S01]  /*4c70*/  FFMA.FTZ R37, R61, UR43, -R12.reuse ;  /* 0x0000002b3d257c23 */ /* 0x101fe2000801080c */
[----:B------:R-:W-:Y:S01]  /*4c80*/  FSEL R54, R54, -INF , P4 ;  /* 0xff80000036367808 */ /* 0x000fe20002000000 */
[----:B------:R-:W-:Y:S01]  /*4c90*/  FFMA.FTZ R61, R85, UR43, -R12 ;  /* 0x0000002b553d7c23 */ /* 0x000fe2000801080c */
[----:B------:R-:W-:-:S02]  /*4ca0*/  FMNMX.FTZ R23, R51, R22, !PT ;  /* 0x0000001633177209 */ /* 0x000fc40007810000 */
[----:B------:R-:W-:Y:S01]  /*4cb0*/  ISETP.GT.AND P4, PT, R9, 0x40, PT ;  /* 0x000000400900780c */ /* 0x000fe20003f84270 */
[----:B------:R0:W-:Y:S01]  /*4cc0*/  MUFU.EX2 R22, R41 ;  /* 0x0000002900167308 */ /* 0x0001e20000000800 */
[----:B------:R-:W-:Y:S01]  /*4cd0*/  FMNMX.FTZ R24, R54, R23, !PT ;  /* 0x0000001736187209 */ /* 0x000fe20007810000 */
[--C-:B------:R-:W-:Y:S01]  /*4ce0*/  FFMA.FTZ R23, R44, UR43, -R12.reuse ;  /* 0x0000002b2c177c23 */ /* 0x100fe2000801080c */
[----:B------:R-:W-:Y:S01]  /*4cf0*/  FSEL R58, R58, -INF , P4 ;  /* 0xff8000003a3a7808 */ /* 0x000fe20002000000 */
[--C-:B------:R-:W-:Y:S01]  /*4d00*/  FFMA.FTZ R44, R68, UR43, -R12.reuse ;  /* 0x0000002b442c7c23 */ /* 0x100fe2000801080c */
[----:B------:R-:W-:Y:S02]  /*4d10*/  FMNMX.FTZ R25, R55, R24, !PT ;  /* 0x0000001837197209 */ /* 0x000fe40007810000 */
[----:B------:R-:W-:Y:S01]  /*4d20*/  ISETP.GT.AND P4, PT, R9, 0x48, PT ;  /* 0x000000480900780c */ /* 0x000fe20003f84270 */
[----:B------:R-:W-:Y:S01]  /*4d30*/  MUFU.EX2 R15, R15 ;  /* 0x0000000f000f7308 */ /* 0x000fe20000000800 */
[----:B------:R-:W-:Y:S01]  /*4d40*/  FMNMX.FTZ R24, R58, R25, !PT ;  /* 0x000000193a187209 */ /* 0x000fe20007810000 */
[----:B0-----:R-:W-:Y:S01]  /*4d50*/  FFMA.FTZ R41, R65, UR43, -R12 ;  /* 0x0000002b41297c23 */ /* 0x001fe2000801080c */
[----:B------:R-:W-:-:S02]  /*4d60*/  FSEL R62, R62, -INF , P4 ;  /* 0xff8000003e3e7808 */ /* 0x000fc40002000000 */
[----:B------:R-:W-:Y:S02]  /*4d70*/  FMNMX.FTZ R25, R59, R24, !PT ;  /* 0x000000183b197209 */ /* 0x000fe40007810000 */
[----:B------:R-:W-:Y:S01]  /*4d80*/  ISETP.GT.AND P4, PT, R9, 0x50, PT ;  /* 0x000000500900780c */ /* 0x000fe20003f84270 */
[----:B------:R0:W-:Y:S01]  /*4d90*/  MUFU.EX2 R24, R45 ;  /* 0x0000002d00187308 */ /* 0x0001e20000000800 */
[----:B------:R-:W-:Y:S01]  /*4da0*/  FMNMX.FTZ R26, R62, R25, !PT ;  /* 0x000000193e1a7209 */ /* 0x000fe20007810000 */
[--C-:B------:R-:W-:Y:S01]  /*4db0*/  FFMA.FTZ R25, R48, UR43, -R12.reuse ;  /* 0x0000002b30197c23 */ /* 0x100fe2000801080c */
[----:B------:R-:W-:Y:S02]  /*4dc0*/  FSEL R66, R66, -INF , P4 ;  /* 0xff80000042427808 */ /* 0x000fe40002000000 */
[----:B------:R-:W-:Y:S02]  /*4dd0*/  FMNMX.FTZ R29, R63, R26, !PT ;  /* 0x0000001a3f1d7209 */ /* 0x000fe40007810000 */
[----:B------:R-:W-:Y:S01]  /*4de0*/  ISETP.GT.AND P4, PT, R9, 0x58, PT ;  /* 0x000000580900780c */ /* 0x000fe20003f84270 */
[----:B------:R-:W-:Y:S01]  /*4df0*/  MUFU.EX2 R17, R17 ;  /* 0x0000001100117308 */ /* 0x000fe20000000800 */
[----:B------:R-:W-:Y:S01]  /*4e00*/  FMNMX.FTZ R26, R66, R29, !PT ;  /* 0x0000001d421a7209 */ /* 0x000fe20007810000 */
[----:B0-----:R-:W-:Y:S01]  /*4e10*/  FFMA.FTZ R45, R69, UR43, -R12 ;  /* 0x0000002b452d7c23 */ /* 0x001fe2000801080c */
[----:B------:R-:W-:Y:S01]  /*4e20*/  FSEL R70, R70, -INF , P4 ;  /* 0xff80000046467808 */ /* 0x000fe20002000000 */
[----:B------:R-:W-:-:S02]  /*4e30*/  WARPGROUP.DEPBAR.LE gsb0, 0x0 ;  /* 0x00008000000079c5 */ /* 0x000fc40000010000 */
[----:B------:R-:W-:Y:S01]  /*4e40*/  FMNMX.FTZ R29, R67, R26, !PT ;  /* 0x0000001a431d7209 */ /* 0x000fe20007810000 */
[----:B------:R-:W-:Y:S01]  /*4e50*/  WARPGROUP.ARRIVE ;  /* 0x00000000000079c5 */ /* 0x000fe20000000000 */
[----:B------:R-:W-:Y:S01]  /*4e60*/  ISETP.GT.AND P4, PT, R9, 0x60, PT ;  /* 0x000000600900780c */ /* 0x000fe20003f84270 */
[----:B------:R0:W-:Y:S01]  /*4e70*/  MUFU.EX2 R26, R49 ;  /* 0x00000031001a7308 */ /* 0x0001e20000000800 */
[----:B------:R-:W-:Y:S02]  /*4e80*/  FSEL R71, R71, -INF , P5 ;  /* 0xff80000047477808 */ /* 0x000fe40002800000 */
[----:B------:R-:W-:Y:S01]  /*4e90*/  FMNMX.FTZ R28, R70, R29, !PT ;  /* 0x0000001d461c7209 */ /* 0x000fe20007810000 */
[----:B------:R-:W-:Y:S01]  /*4ea0*/  QGMMA.64x96x32.F32.E4M3.E4M3 R88, R136, gdesc[UR4], R88, gsb0 ;  /* 0x0160000488587df3 */ /* 0x000fe20008000858 */
[----:B------:R-:W-:Y:S02]  /*4eb0*/  ISETP.GT.AND P5, PT, R9, 0x61, PT ;  /* 0x000000610900780c */ /* 0x000fe40003fa4270 */
[----:B------:R-:W-:Y:S01]  /*4ec0*/  FSEL R74, R74, -INF , P4 ;  /* 0xff8000004a4a7808 */ /* 0x000fe20002000000 */
[----:B------:R-:W-:Y:S01]  /*4ed0*/  MUFU.EX2 R19, R19 ;  /* 0x0000001300137308 */ /* 0x000fe20000000800 */
[----:B------:R-:W-:Y:S01]  /*4ee0*/  FMNMX.FTZ R29, R71, R28, !PT ;  /* 0x0000001c471d7209 */ /* 0x000fe20007810000 */
[----:B0-----:R-:W-:Y:S01]  /*4ef0*/  FFMA.FTZ R49, R73, UR43, -R12 ;  /* 0x0000002b49317c23 */ /* 0x001fe2000801080c */
[----:B------:R-:W-:-:S02]  /*4f00*/  ISETP.GT.AND P4, PT, R9, 0x68, PT ;  /* 0x000000680900780c */ /* 0x000fc40003f84270 */
[----:B------:R-:W-:Y:S02]  /*4f10*/  FSEL R75, R75, -INF , P5 ;  /* 0xff8000004b4b7808 */ /* 0x000fe40002800000 */
[----:B------:R-:W-:Y:S01]  /*4f20*/  FMNMX.FTZ R32, R74, R29, !PT ;  /* 0x0000001d4a207209 */ /* 0x000fe20007810000 */
[----:B------:R0:W-:Y:S01]  /*4f30*/  MUFU.EX2 R28, R52 ;  /* 0x00000034001c7308 */ /* 0x0001e20000000800 */
[----:B------:R-:W-:Y:S01]  /*4f40*/  ISETP.GT.AND P5, PT, R9, 0x69, PT ;  /* 0x000000690900780c */ /* 0x000fe20003fa4270 */
[--C-:B------:R-:W-:Y:S01]  /*4f50*/  FFMA.FTZ R29, R53, UR43, -R12.reuse ;  /* 0x0000002b351d7c23 */ /* 0x100fe2000801080c */
[----:B------:R-:W-:Y:S01]  /*4f60*/  FSEL R78, R78, -INF , P4 ;  /* 0xff8000004e4e7808 */ /* 0x000fe20002000000 */
[--C-:B------:R-:W-:Y:S01]  /*4f70*/  FFMA.FTZ R53, R77, UR43, -R12.reuse ;  /* 0x0000002b4d357c23 */ /* 0x100fe2000801080c */
[----:B------:R-:W-:Y:S02]  /*4f80*/  FMNMX.FTZ R33, R75, R32, !PT ;  /* 0x000000204b217209 */ /* 0x000fe40007810000 */
[----:B------:R-:W-:Y:S01]  /*4f90*/  ISETP.GT.AND P4, PT, R9, 0x70, PT ;  /* 0x000000700900780c */ /* 0x000fe20003f84270 */
[----:B------:R-:W-:Y:S01]  /*4fa0*/  MUFU.EX2 R21, R21 ;  /* 0x0000001500157308 */ /* 0x000fe20000000800 */
[----:B------:R-:W-:Y:S01]  /*4fb0*/  FSEL R79, R79, -INF , P5 ;  /* 0xff8000004f4f7808 */ /* 0x000fe20002800000 */
[----:B0-----:R-:W-:Y:S01]  /*4fc0*/  FFMA.FTZ R52, R76, UR43, -R12 ;  /* 0x0000002b4c347c23 */ /* 0x001fe2000801080c */
[----:B------:R-:W-:-:S02]  /*4fd0*/  FMNMX.FTZ R32, R78, R33, !PT ;  /* 0x000000214e207209 */ /* 0x000fc40007810000 */
[----:B------:R-:W-:Y:S02]  /*4fe0*/  ISETP.GT.AND P5, PT, R9, 0x71, PT ;  /* 0x000000710900780c */ /* 0x000fe40003fa4270 */
[----:B------:R-:W-:Y:S01]  /*4ff0*/  FSEL R82, R82, -INF , P4 ;  /* 0xff80000052527808 */ /* 0x000fe20002000000 */
[----:B------:R-:W-:Y:S01]  /*5000*/  MUFU.EX2 R23, R23 ;  /* 0x0000001700177308 */ /* 0x000fe20000000800 */
[----:B------:R-:W-:Y:S02]  /*5010*/  FMNMX.FTZ R33, R79, R32, !PT ;  /* 0x000000204f217209 */ /* 0x000fe40007810000 */
[----:B------:R-:W-:Y:S02]  /*5020*/  ISETP.GT.AND P4, PT, R9, 0x78, PT ;  /* 0x000000780900780c */ /* 0x000fe40003f84270 */
[----:B------:R-:W-:Y:S02]  /*5030*/  FSEL R83, R83, -INF , P5 ;  /* 0xff80000053537808 */ /* 0x000fe40002800000 */
[----:B------:R-:W-:Y:S01]  /*5040*/  FMNMX.FTZ R36, R82, R33, !PT ;  /* 0x0000002152247209 */ /* 0x000fe20007810000 */
[----:B------:R-:W-:-:S01]  /*5050*/  FFMA.FTZ R33, R57, UR43, -R12 ;  /* 0x0000002b39217c23 */ /* 0x000fc2000801080c */
[----:B------:R-:W-:Y:S01]  /*5060*/  ISETP.GT.AND P5, PT, R9, 0x79, PT ;  /* 0x000000790900780c */ /* 0x000fe20003fa4270 */
[----:B------:R0:W-:Y:S01]  /*5070*/  MUFU.EX2 R32, R56 ;  /* 0x0000003800207308 */ /* 0x0001e20000000800 */
[----:B------:R-:W-:-:S02]  /*5080*/  FSEL R86, R86, -INF , P4 ;  /* 0xff80000056567808 */ /* 0x000fc40002000000 */
[----:B------:R-:W-:Y:S02]  /*5090*/  FMNMX.FTZ R9, R83, R36, !PT ;  /* 0x0000002453097209 */ /* 0x000fe40007810000 */
[----:B------:R-:W-:Y:S02]  /*50a0*/  FSEL R87, R87, -INF , P5 ;  /* 0xff80000057577808 */ /* 0x000fe40002800000 */
[----:B------:R-:W-:Y:S01]  /*50b0*/  FMNMX.FTZ R36, R86, R9, !PT ;  /* 0x0000000956247209 */ /* 0x000fe20007810000 */
[----:B------:R-:W-:Y:S01]  /*50c0*/  MUFU.EX2 R25, R25 ;  /* 0x0000001900197308 */ /* 0x000fe20000000800 */
[----:B0-----:R-:W-:-:S02]  /*50d0*/  FFMA.FTZ R56, R80, UR43, -R12 ;  /* 0x0000002b50387c23 */ /* 0x001fc4000801080c */
[----:B------:R-:W-:-:S05]  /*50e0*/  FMNMX.FTZ R9, R87, R36, !PT ;  /* 0x0000002457097209 */ /* 0x000fca0007810000 */
[----:B------:R-:W0:Y:S01]  /*50f0*/  SHFL.BFLY PT, R48, R9, 0x2, 0x1f ;  /* 0x0c401f0009307f89 */ /* 0x000e2200000e0000 */
[----:B------:R1:W-:Y:S08]  /*5100*/  MUFU.EX2 R36, R60 ;  /* 0x0000003c00247308 */ /* 0x0003f00000000800 */
[----:B------:R-:W-:Y:S08]  /*5110*/  MUFU.EX2 R29, R29 ;  /* 0x0000001d001d7308 */ /* 0x000ff00000000800 */
[----:B------:R-:W-:Y:S01]  /*5120*/  MUFU.EX2 R33, R33 ;  /* 0x0000002100217308 */ /* 0x000fe20000000800 */
[----:B0-----:R-:W-:Y:S01]  /*5130*/  FMNMX.FTZ R57, R9, R48, !PT ;  /* 0x0000003009397209 */ /* 0x001fe20007810000 */
[----:B------:R-:W-:-:S06]  /*5140*/  FFMA.FTZ R48, R72, UR43, -R12 ;  /* 0x0000002b48307c23 */ /* 0x000fcc000801080c */
[----:B------:R-:W-:Y:S01]  /*5150*/  MUFU.EX2 R37, R37 ;  /* 0x0000002500257308 */ /* 0x000fe20000000800 */
[----:B-1----:R-:W0:Y:S07]  /*5160*/  SHFL.BFLY PT, R60, R57, 0x1, 0x1f ;  /* 0x0c201f00393c7f89 */ /* 0x002e2e00000e0000 */
[----:B------:R-:W-:Y:S08]  /*5170*/  MUFU.EX2 R40, R40 ;  /* 0x0000002800287308 */ /* 0x000ff00000000800 */
[----:B------:R-:W-:Y:S08]  /*5180*/  MUFU.EX2 R41, R41 ;  /* 0x0000002900297308 */ /* 0x000ff00000000800 */
[----:B------:R-:W-:Y:S01]  /*5190*/  MUFU.EX2 R44, R44 ;  /* 0x0000002c002c7308 */ /* 0x000fe20000000800 */
[----:B0-----:R-:W-:Y:S01]  /*51a0*/  FMNMX.FTZ R9, R57, R60, !PT ;  /* 0x0000003c39097209 */ /* 0x001fe20007810000 */
[----:B------:R-:W-:Y:S01]  /*51b0*/  FFMA.FTZ R60, R84, UR43, -R12 ;  /* 0x0000002b543c7c23 */ /* 0x000fe2000801080c */
[----:B------:R-:W-:-:S03]  /*51c0*/  WARPGROUP.DEPBAR.LE gsb0, 0x0 ;  /* 0x00008000000079c5 */ /* 0x000fc60000010000 */
[C---:B------:R-:W-:Y:S01]  /*51d0*/  FFMA.FTZ R64, R9.reuse, R64, -8 ;  /* 0xc100000009407423 */ /* 0x040fe20000010040 */
[C---:B------:R-:W-:Y:S01]  /*51e0*/  FSETP.NEU.FTZ.AND P4, PT, R9.reuse, -INF , PT ;  /* 0xff8000000900780b */ /* 0x040fe20003f9d000 */
[----:B------:R-:W-:Y:S03]  /*51f0*/  MUFU.EX2 R45, R45 ;  /* 0x0000002d002d7308 */ /* 0x000fe60000000800 */
[----:B------:R-:W-:Y:S02]  /*5200*/  FSEL R12, R64, RZ, P4 ;  /* 0x000000ff400c7208 */ /* 0x000fe40002000000 */
[----:B------:R-:W-:-:S03]  /*5210*/  FSEL R65, R9, RZ, P4 ;  /* 0x000000ff09417208 */ /* 0x000fc60002000000 */
        /* <DEDUP_REMOVED lines=13> */
[----:B------:R-:W-:Y:S01]  /*52f0*/  FSEL R51, R0, RZ, P3 ;  /* 0x000000ff00337208 */ /* 0x000fe20001800000 */
[----:B------:R-:W-:Y:S01]  /*5300*/  FADD.FTZ R65, -R65, R8 ;  /* 0x0000000841417221 */ /* 0x000fe20000010100 */
[----:B------:R-:W-:-:S01]  /*5310*/  FFMA.FTZ R13, R13, UR43, -R12 ;  /* 0x0000002b0d0d7c23 */ /* 0x000fc2000801080c */
[----:B------:R-:W-:Y:S01]  /*5320*/  MUFU.EX2 R64, R64 ;  /* 0x0000004000407308 */ /* 0x000fe20000000800 */
[----:B------:R-:W-:-:S01]  /*5330*/  FFMA.FTZ R55, R55, UR43, -R12 ;  /* 0x0000002b37377c23 */ /* 0x000fc2000801080c */
[----:B------:R-:W-:Y:S01]  /*5340*/  FADD.FTZ R51, -R51, R10 ;  /* 0x0000000a33337221 */ /* 0x000fe20000010100 */
[----:B------:R-:W-:Y:S01]  /*5350*/  FMUL.FTZ R8, R65, UR43 ;  /* 0x0000002b41087c20 */ /* 0x000fe20008410000 */
[--C-:B------:R-:W-:Y:S01]  /*5360*/  FFMA.FTZ R10, R54, UR43, -R12.reuse ;  /* 0x0000002b360a7c23 */ /* 0x100fe2000801080c */
[----:B------:R-:W-:-:S01]  /*5370*/  FFMA.FTZ R54, R58, UR43, -R12 ;  /* 0x0000002b3a367c23 */ /* 0x000fc2000801080c */
[----:B------:R-:W-:Y:S01]  /*5380*/  FMUL.FTZ R51, R51, UR43 ;  /* 0x0000002b33337c20 */ /* 0x000fe20008410000 */
[----:B------:R-:W-:-:S01]  /*5390*/  FFMA.FTZ R58, R62, UR43, -R12 ;  /* 0x0000002b3e3a7c23 */ /* 0x000fc2000801080c */
[----:B------:R-:W-:Y:S01]  /*53a0*/  MUFU.EX2 R13, R13 ;  /* 0x0000000d000d7308 */ /* 0x000fe20000000800 */
[----:B------:R-:W-:-:S01]  /*53b0*/  FFMA.FTZ R59, R59, UR43, -R12 ;  /* 0x0000002b3b3b7c23 */ /* 0x000fc2000801080c */
[--C-:B------:R-:W-:Y:S01]  /*53c0*/  FFMA.FTZ R63, R63, UR43, -R12.reuse ;  /* 0x0000002b3f3f7c23 */ /* 0x100fe2000801080c */
[----:B------:R-:W-:-:S05]  /*53d0*/  FFMA.FTZ R86, R86, UR43, -R12 ;  /* 0x0000002b56567c23 */ /* 0x000fca000801080c */
[----:B------:R-:W0:Y:S08]  /*53e0*/  MUFU.EX2 R51, R51 ;  /* 0x0000003300337308 */ /* 0x000e300000000800 */
[----:B------:R-:W1:Y:S08]  /*53f0*/  MUFU.EX2 R8, R8 ;  /* 0x0000000800087308 */ /* 0x000e700000000800 */
[----:B------:R-:W2:Y:S01]  /*5400*/  MUFU.EX2 R27, R27 ;  /* 0x0000001b001b7308 */ /* 0x000ea20000000800 */
[----:B0-----:R-:W-:-:S04]  /*5410*/  FFMA.FTZ R62, R51, R3, R14 ;  /* 0x00000003333e7223 */ /* 0x001fc8000001000e */
[----:B------:R-:W-:-:S03]  /*5420*/  FADD.FTZ R62, R11, R62 ;  /* 0x0000003e0b3e7221 */ /* 0x000fc60000010000 */
[----:B------:R-:W0:Y:S01]  /*5430*/  MUFU.EX2 R30, R30 ;  /* 0x0000001e001e7308 */ /* 0x000e220000000800 */
[----:B-1----:R-:W-:-:S04]  /*5440*/  FFMA.FTZ R3, R8, R2, R13 ;  /* 0x0000000208037223 */ /* 0x002fc8000001000d */
[----:B------:R-:W-:Y:S01]  /*5450*/  FADD.FTZ R2, R64, R3 ;  /* 0x0000000340027221 */ /* 0x000fe20000010000 */
[----:B------:R-:W-:-:S01]  /*5460*/  FADD.FTZ R3, R15, R62 ;  /* 0x0000003e0f037221 */ /* 0x000fc20000010000 */
[----:B------:R-:W-:Y:S01]  /*5470*/  FFMA.FTZ R62, R66, UR43, -R12 ;  /* 0x0000002b423e7c23 */ /* 0x000fe2000801080c */
        /* <DEDUP_REMOVED lines=14> */
[----:B------:R-:W-:Y:S01]  /*5560*/  FFMA.FTZ R65, R67, UR43, -R12 ;  /* 0x0000002b43417c23 */ /* 0x000fe2000801080c */
[----:B------:R-:W-:-:S04]  /*5570*/  FADD.FTZ R2, R22, R3 ;  /* 0x0000000316027221 */ /* 0x000fc80000010000 */
[----:B------:R-:W-:Y:S01]  /*5580*/  FADD.FTZ R3, R23, R2 ;  /* 0x0000000217037221 */ /* 0x000fe20000010000 */
[----:B------:R-:W2:Y:S01]  /*5590*/  MUFU.EX2 R39, R39 ;  /* 0x0000002700277308 */ /* 0x000ea20000000800 */
[----:B0-----:R-:W-:-:S01]  /*55a0*/  FADD.FTZ R67, R35, R66 ;  /* 0x0000004223437221 */ /* 0x001fc20000010000 */
[----:B------:R-:W-:Y:S01]  /*55b0*/  FFMA.FTZ R66, R70, UR43, -R12 ;  /* 0x0000002b46427c23 */ /* 0x000fe2000801080c */
[----:B------:R-:W-:-:S04]  /*55c0*/  FADD.FTZ R2, R24, R3 ;  /* 0x0000000318027221 */ /* 0x000fc80000010000 */
[----:B------:R-:W-:Y:S01]  /*55d0*/  FADD.FTZ R3, R25, R2 ;  /* 0x0000000219037221 */ /* 0x000fe20000010000 */
[----:B------:R-:W0:Y:S01]  /*55e0*/  MUFU.EX2 R42, R42 ;  /* 0x0000002a002a7308 */ /* 0x000e220000000800 */
[----:B-1----:R-:W-:-:S02]  /*55f0*/  FADD.FTZ R68, R38, R67 ;  /* 0x0000004326447221 */ /* 0x002fc40000010000 */
[----:B------:R-:W-:-:S04]  /*5600*/  FADD.FTZ R3, R26, R3 ;  /* 0x000000031a037221 */ /* 0x000fc80000010000 */
[----:B------:R-:W-:Y:S01]  /*5610*/  FADD.FTZ R2, R28, R3 ;  /* 0x000000031c027221 */ /* 0x000fe20000010000 */
[----:B------:R-:W1:Y:S01]  /*5620*/  MUFU.EX2 R43, R43 ;  /* 0x0000002b002b7308 */ /* 0x000e620000000800 */
[----:B--2---:R-:W-:-:S02]  /*5630*/  FADD.FTZ R67, R39, R68 ;  /* 0x0000004427437221 */ /* 0x004fc40000010000 */
        /* <DEDUP_REMOVED lines=8> */
[----:B-1----:R-:W-:-:S01]  /*56c0*/  FADD.FTZ R69, R43, R68 ;  /* 0x000000442b457221 */ /* 0x002fc20000010000 */
[----:B------:R-:W-:Y:S01]  /*56d0*/  FFMA.FTZ R68, R74, UR43, -R12 ;  /* 0x0000002b4a447c23 */ /* 0x000fe2000801080c */
        /* <DEDUP_REMOVED lines=8> */
[----:B------:R-:W-:Y:S01]  /*5760*/  FADD.FTZ R3, R45, R2 ;  /* 0x000000022d037221 */ /* 0x000fe20000010000 */
[----:B------:R-:W-:-:S04]  /*5770*/  IMAD.U32 R2, RZ, RZ, UR25 ;  /* 0x00000019ff027e24 */ /* 0x000fc8000f8e00ff */
[----:B------:R-:W0:Y:S01]  /*5780*/  MUFU.EX2 R55, R55 ;  /* 0x0000003700377308 */ /* 0x000e220000000800 */
[----:B-1----:R-:W-:-:S01]  /*5790*/  FADD.FTZ R71, R50, R69 ;  /* 0x0000004532477221 */ /* 0x002fc20000010000 */
[----:B------:R-:W-:Y:S01]  /*57a0*/  FFMA.FTZ R69, R75, UR43, -R12 ;  /* 0x0000002b4b457c23 */ /* 0x000fe2000801080c */
[----:B------:R-:W-:-:S05]  /*57b0*/  @!P1 VIADD R2, R2, 0x17040 ;  /* 0x0001704002029836 */ /* 0x000fca0000000000 */
[----:B------:R-:W1:Y:S01]  /*57c0*/  MUFU.EX2 R54, R54 ;  /* 0x0000003600367308 */ /* 0x000e620000000800 */
[----:B--2---:R-:W-:-:S01]  /*57d0*/  FADD.FTZ R70, R10, R71 ;  /* 0x000000470a467221 */ /* 0x004fc20000010000 */
[----:B------:R-:W-:-:S04]  /*57e0*/  @!P1 PRMT R2, RZ, 0x654, R2 ;  /* 0x00000654ff029816 */ /* 0x000fc80000000002 */
[----:B------:R2:W-:Y:S02]  /*57f0*/  @!P1 SYNCS.ARRIVE.TRANS64.RED.A1T0 RZ, [R2+URZ], RZ ;  /* 0x000000ff02ff99a7 */ /* 0x0005e4000810043f */
[----:B------:R-:W3:Y:S01]  /*5800*/  MUFU.EX2 R59, R59 ;  /* 0x0000003b003b7308 */ /* 0x000ee20000000800 */
[----:B0-----:R-:W-:-:S01]  /*5810*/  FADD.FTZ R71, R55, R70 ;  /* 0x0000004637477221 */ /* 0x001fc20000010000 */
[----:B------:R-:W-:-:S06]  /*5820*/  FFMA.FTZ R70, R78, UR43, -R12 ;  /* 0x0000002b4e467c23 */ /* 0x000fcc000801080c */
[----:B------:R-:W0:Y:S01]  /*5830*/  MUFU.EX2 R58, R58 ;  /* 0x0000003a003a7308 */ /* 0x000e220000000800 */
[----:B-1----:R-:W-:-:S01]  /*5840*/  FADD.FTZ R72, R54, R71 ;  /* 0x0000004736487221 */ /* 0x002fc20000010000 */
[----:B------:R-:W-:-:S06]  /*5850*/  FFMA.FTZ R71, R79, UR43, -R12 ;  /* 0x0000002b4f477c23 */ /* 0x000fcc000801080c */
[----:B------:R-:W1:Y:S01]  /*5860*/  MUFU.EX2 R63, R63 ;  /* 0x0000003f003f7308 */ /* 0x000e620000000800 */
[----:B---3--:R-:W-:-:S07]  /*5870*/  FADD.FTZ R73, R59, R72 ;  /* 0x000000483b497221 */ /* 0x008fce0000010000 */
[----:B------:R-:W3:Y:S01]  /*5880*/  MUFU.EX2 R62, R62 ;  /* 0x0000003e003e7308 */ /* 0x000ee20000000800 */
[----:B0-----:R-:W-:-:S07]  /*5890*/  FADD.FTZ R72, R58, R73 ;  /* 0x000000493a487221 */ /* 0x001fce0000010000 */
[----:B------:R-:W0:Y:S01]  /*58a0*/  MUFU.EX2 R65, R65 ;  /* 0x0000004100417308 */ /* 0x000e220000000800 */
[----:B-1----:R-:W-:-:S01]  /*58b0*/  FADD.FTZ R73, R63, R72 ;  /* 0x000000483f497221 */ /* 0x002fc20000010000 */
[----:B------:R-:W-:-:S06]  /*58c0*/  FFMA.FTZ R72, R82, UR43, -R12 ;  /* 0x0000002b52487c23 */ /* 0x000fcc000801080c */
[----:B------:R-:W1:Y:S01]  /*58d0*/  MUFU.EX2 R66, R66 ;  /* 0x0000004200427308 */ /* 0x000e620000000800 */
[----:B---3--:R-:W-:-:S01]  /*58e0*/  FADD.FTZ R74, R62, R73 ;  /* 0x000000493e4a7221 */ /* 0x008fc20000010000 */
[--C-:B------:R-:W-:Y:S01]  /*58f0*/  FFMA.FTZ R73, R83, UR43, -R12.reuse ;  /* 0x0000002b53497c23 */ /* 0x100fe2000801080c */
[----:B------:R-:W-:-:S05]  /*5900*/  FFMA.FTZ R12, R87, UR43, -R12 ;  /* 0x0000002b570c7c23 */ /* 0x000fca000801080c */
[----:B------:R-:W3:Y:S01]  /*5910*/  MUFU.EX2 R67, R67 ;  /* 0x0000004300437308 */ /* 0x000ee20000000800 */
[----:B0-----:R-:W-:-:S07]  /*5920*/  FADD.FTZ R75, R65, R74 ;  /* 0x0000004a414b7221 */ /* 0x001fce0000010000 */
[----:B------:R-:W0:Y:S01]  /*5930*/  MUFU.EX2 R48, R48 ;  /* 0x0000003000307308 */ /* 0x000e220000000800 */
[----:B-1----:R-:W-:-:S07]  /*5940*/  FADD.FTZ R74, R66, R75 ;  /* 0x0000004b424a7221 */ /* 0x002fce0000010000 */
[----:B------:R-:W1:Y:S01]  /*5950*/  MUFU.EX2 R68, R68 ;  /* 0x0000004400447308 */ /* 0x000e620000000800 */
[----:B---3--:R-:W-:-:S07]  /*5960*/  FADD.FTZ R75, R67, R74 ;  /* 0x0000004a434b7221 */ /* 0x008fce0000010000 */
        /* <DEDUP_REMOVED lines=32> */
.L_x_10386:
        /* <DEDUP_REMOVED lines=8> */
[-C--:B------:R-:W-:Y:S01]  /*5bf0*/  FMUL.FTZ R90, R90, R8.reuse ;  /* 0x000000085a5a7220 */ /* 0x080fe20000410000 */
[----:B------:R-:W-:Y:S01]  /*5c00*/  F2FP.SATFINITE.E4M3.F32.PACK_AB_MERGE_C R19, R20, R19, RZ ;  /* 0x000000131413723e */ /* 0x000fe200048070ff */
[----:B------:R-:W-:Y:S01]  /*5c10*/  UMOV UR6, UR5 ;  /* 0x0000000500067c82 */ /* 0x000fe20008000000 */
        /* <DEDUP_REMOVED lines=80> */
.L_x_10377:
[----:B------:R-:W-:-:S06]  /*6120*/  UISETP.GE.AND UP0, UPT, UR47, UR38, UPT ;  /* 0x000000262f00728c */ /* 0x000fcc000bf06270 */
[----:B------:R-:W-:-:S13]  /*6130*/  PLOP3.LUT P2, PT, PT, PT, UP0, 0x80, 0x0 ;  /* 0x000000000000781c */ /* 0x000fda0003f4f008 */
[----:B------:R-:W-:Y:S05]  /*6140*/  @!P2 BRA `(.L_x_10388) ;  /* 0x0000001800f0a947 */ /* 0x000fea0003800000 */
[----:B------:R-:W-:Y:S01]  /*6150*/  IMAD.MOV.U32 R6, RZ, RZ, R9 ;  /* 0x000000ffff067224 */ /* 0x000fe200078e0009 */
[----:B------:R-:W-:Y:S01]  /*6160*/  UMOV UR6, UR5 ;  /* 0x0000000500067c82 */ /* 0x000fe20008000000 */
[----:B------:R-:W-:Y:S01]  /*6170*/  IMAD.MOV.U32 R7, RZ, RZ, R0 ;  /* 0x000000ffff077224 */ /* 0x000fe200078e0000 */
[----:B------:R-:W-:-:S06]  /*6180*/  UMOV UR7, UR4 ;  /* 0x0000000400077c82 */ /* 0x000fcc0008000000 */
.L_x_10398:
[----:B------:R-:W-:-:S04]  /*6190*/  UIADD3 UR4, UR7, 0x1, URZ ;  /* 0x0000000107047890 */ /* 0x000fc8000fffe03f */
[----:B------:R-:W-:-:S04]  /*61a0*/  UISETP.NE.AND UP0, UPT, UR4, 0x2, UPT ;  /* 0x000000020400788c */ /* 0x000fc8000bf05270 */
[----:B------:R-:W-:Y:S02]  /*61b0*/  USEL UR5, URZ, 0x1, UP0 ;  /* 0x000000013f057887 */ /* 0x000fe40008000000 */
[----:B------:R-:W-:Y:S02]  /*61c0*/  USEL UR4, UR4, URZ, UP0 ;  /* 0x0000003f04047287 */ /* 0x000fe40008000000 */
[----:B------:R-:W-:Y:S01]  /*61d0*/  ULOP3.LUT UR5, UR6, UR5, URZ, 0x3c, !UPT ;  /* 0x0000000506057292 */ /* 0x000fe2000f8e3c3f */
[----:B------:R-:W-:Y:S11]  /*61e0*/  @!P0 BRA `(.L_x_10389) ;  /* 0x0000000000048947 */ /* 0x000ff60003800000 */
[----:B------:R-:W-:Y:S01]  /*61f0*/  BPT.TRAP 0x1 ;  /* 0x000000040000795c */ /* 0x000fe20000300000 */
.L_x_10389:
[----:B------:R-:W-:Y:S01]  /*6200*/  ULEA UR22, UR4, UR42, 0x3 ;  /* 0x0000002a04167291 */ /* 0x000fe2000f8e183f */
[----:B------:R-:W-:-:S05]  /*6210*/  IMAD.U32 R0, RZ, RZ, UR5 ;  /* 0x00000005ff007e24 */ /* 0x000fca000f8e00ff */
[----:B------:R-:W-:-:S04]  /*6220*/  SHF.L.U32 R0, R0, 0x1f, RZ ;  /* 0x0000001f00007819 */ /* 0x000fc800000006ff */
[----:B------:R0:W1:Y:S01]  /*6230*/  SYNCS.PHASECHK.TRANS64.TRYWAIT P2, [UR22+0x17030], R0 ;  /* 0x01703000ff0075a7 */ /* 0x0000620008040156 */
[----:B------:R-:W-:Y:S05]  /*6240*/  @!P0 BRA `(.L_x_10390) ;  /* 0x0000000000048947 */ /* 0x000fea0003800000 */
[----:B------:R-:W-:Y:S01]  /*6250*/  BPT.TRAP 0x1 ;  /* 0x000000040000795c */ /* 0x000fe20000300000 */
.L_x_10390:
[----:B-1----:R-:W-:Y:S05]  /*6260*/  @P2 BRA `(.L_x_10391) ;  /* 0x0000000000082947 */ /* 0x002fea0003800000 */
[----:B------:R-:W1:Y:S02]  /*6270*/  SYNCS.PHASECHK.TRANS64.TRYWAIT P2, [UR22+0x17030], R0 ;  /* 0x01703000ff0075a7 */ /* 0x000e640008040156 */
[----:B-1----:R-:W-:Y:S05]  /*6280*/  @!P2 BRA `(.L_x_10392) ;  /* 0x0000007c000ca947 */ /* 0x002fea0003800000 */
.L_x_10391:
        /* <DEDUP_REMOVED lines=19> */
.L_x_10393:
[----:B------:R-:W-:Y:S01]  /*63c0*/  ULEA UR14, UR7, UR42, 0x3 ;  /* 0x0000002a070e7291 */ /* 0x000fe2000f8e183f */
[----:B01----:R-:W-:-:S05]  /*63d0*/  IMAD.U32 R0, RZ, RZ, UR6 ;  /* 0x00000006ff007e24 */ /* 0x003fca000f8e00ff */
[----:B------:R-:W-:-:S04]  /*63e0*/  SHF.L.U32 R0, R0, 0x1f, RZ ;  /* 0x0000001f00007819 */ /* 0x000fc800000006ff */
[----:B------:R0:W1:Y:S01]  /*63f0*/  SYNCS.PHASECHK.TRANS64.TRYWAIT P2, [UR14+0x17050], R0 ;  /* 0x01705000ff0075a7 */ /* 0x000062000804014e */
[----:B------:R-:W-:Y:S05]  /*6400*/  @!P0 BRA `(.L_x_10394) ;  /* 0x0000000000048947 */ /* 0x000fea0003800000 */
[----:B------:R-:W-:Y:S01]  /*6410*/  BPT.TRAP 0x1 ;  /* 0x000000040000795c */ /* 0x000fe20000300000 */
.L_x_10394:
        /* <DEDUP_REMOVED lines=66> */
.L_x_10395:
[----:B------:R-:W-:Y:S01]  /*6840*/  UIADD3 UR6, UR42, 0x400, URZ ;  /* 0x000004002a067890 */ /* 0x000fe2000fffe03f */
[----:B------:R-:W-:Y:S01]  /*6850*/  WARPGROUP.ARRIVE ;  /* 0x00000000000079c5 */ /* 0x000fe20000000000 */
[----:B-1----:R-:W1:Y:S01]  /*6860*/  SHFL.BFLY PT, R9, R8, 0x2, 0x1f ;  /* 0x0c401f0008097f89 */ /* 0x002e6200000e0000 */
[----:B------:R-:W-:Y:S01]  /*6870*/  FMNMX.FTZ R10, R87, R10, !PT ;  /* 0x0000000a570a7209 */ /* 0x000fe20007810000 */
[----:B------:R-:W-:Y:S01]  /*6880*/  USHF.R.U32.HI UR6, URZ, 0x4, UR6 ;  /* 0x000000043f067899 */ /* 0x000fe20008011606 */
[----:B------:R-:W-:Y:S01]  /*6890*/  IMAD.U32 R15, RZ, RZ, UR43 ;  /* 0x0000002bff0f7e24 */ /* 0x000fe2000f8e00ff */
[----:B------:R-:W-:Y:S02]  /*68a0*/  UMOV UR11, 0x40000040 ;  /* 0x40000040000b7882 */ /* 0x000fe40000000000 */
[----:B------:R-:W-:Y:S01]  /*68b0*/  ULOP3.LUT UR6, UR6, 0x3fff, URZ, 0xc0, !UPT ;  /* 0x00003fff06067892 */ /* 0x000fe2000f8ec03f */
[----:B------:R-:W2:Y:S03]  /*68c0*/  SHFL.BFLY PT, R13, R10, 0x2, 0x1f ;  /* 0x0c401f000a0d7f89 */ /* 0x000ea600000e0000 */
[----:B------:R-:W-:-:S04]  /*68d0*/  ULOP3.LUT UR6, UR6, 0x10000, URZ, 0xfc, !UPT ;  /* 0x0001000006067892 */ /* 0x000fc8000f8efc3f */
[----:B------:R-:W-:-:S03]  /*68e0*/  UIMAD UR10, UR7, 0x300, UR6 ;  /* 0x00000300070a78a4 */ /* 0x000fc6000f8e0206 */
[----:B------:R-:W-:-:S04]  /*68f0*/  UMOV UR7, 0x40000040 ;  /* 0x4000004000077882 */ /* 0x000fc80000000000 */
        /* <DEDUP_REMOVED lines=9> */
[C---:B------:R-:W-:Y:S01]  /*6990*/  FADD.FTZ R7, -R0.reuse, R7 ;  /* 0x0000000700077221 */ /* 0x040fe20000010100 */
[----:B-1----:R-:W-:Y:S01]  /*69a0*/  FMNMX.FTZ R9, R13, R12, !PT ;  /* 0x0000000c0d097209 */ /* 0x002fe20007810000 */
[----:B------:R-:W-:Y:S02]  /*69b0*/  FFMA.FTZ R8, R0, R15, -8 ;  /* 0xc100000000087423 */ /* 0x000fe4000001000f */
[----:B------:R-:W-:Y:S02]  /*69c0*/  FMUL.FTZ R14, R7, UR43 ;  /* 0x0000002b070e7c20 */ /* 0x000fe40008410000 */
[----:B------:R-:W-:Y:S01]  /*69d0*/  FADD.FTZ R7, -R9, R6 ;  /* 0x0000000609077221 */ /* 0x000fe20000010100 */
[----:B------:R-:W-:-:S01]  /*69e0*/  FFMA.FTZ R11, R24, UR43, -R8 ;  /* 0x0000002b180b7c23 */ /* 0x000fc20008010808 */
[----:B------:R0:W-:Y:S01]  /*69f0*/  MUFU.EX2 R6, R14 ;  /* 0x0000000e00067308 */ /* 0x0001e20000000800 */
        /* <DEDUP_REMOVED lines=8> */
[----:B0-----:R-:W-:-:S01]  /*6a80*/  FFMA.FTZ R14, R32, UR43, -R8 ;  /* 0x0000002b200e7c23 */ /* 0x001fc20008010808 */
[----:B------:R-:W-:Y:S01]  /*6a90*/  FFMA.FTZ R32, R60, UR43, -R8 ;  /* 0x0000002b3c207c23 */ /* 0x000fe20008010808 */
[----:B------:R-:W-:-:S02]  /*6aa0*/  IMAD.U32 R60, RZ, RZ, UR43 ;  /* 0x0000002bff3c7e24 */ /* 0x000fc4000f8e00ff */
        /* <DEDUP_REMOVED lines=49> */
[----:B------:R-:W-:-:S02]  /*6dc0*/  WARPGROUP.DEPBAR.LE gsb0, 0x0 ;  /* 0x00008000000079c5 */ /* 0x000fc40000010000 */
[----:B------:R-:W-:-:S03]  /*6dd0*/  WARPGROUP.ARRIVE ;  /* 0x00000000000079c5 */ /* 0x000fc60000000000 */
[----:B------:R-:W2:Y:S01]  /*6de0*/  MUFU.EX2 R27, R27 ;  /* 0x0000001b001b7308 */ /* 0x000ea20000000800 */
[----:B-1----:R-:W-:-:S02]  /*6df0*/  FFMA.FTZ R2, R7, R2, R26 ;  /* 0x0000000207027223 */ /* 0x002fc4000001001a */
[----:B------:R-:W-:Y:S01]  /*6e00*/  QGMMA.64x96x32.F32.E4M3.E4M3 R88, R144, gdesc[UR4], R88, gsb0 ;  /* 0x0160000490587df3 */ /* 0x000fe20008000858 */
[----:B------:R-:W-:Y:S01]  /*6e10*/  UIADD3 UR6, UR10, 0x4, URZ ;  /* 0x000000040a067890 */ /* 0x000fe2000fffe03f */
[----:B0-----:R-:W-:Y:S01]  /*6e20*/  FADD.FTZ R3, R10, R3 ;  /* 0x000000030a037221 */ /* 0x001fe20000010000 */
[----:B------:R-:W-:Y:S02]  /*6e30*/  UMOV UR7, 0x40000040 ;  /* 0x4000004000077882 */ /* 0x000fe40000000000 */
[----:B------:R-:W0:Y:S01]  /*6e40*/  MUFU.EX2 R12, R12 ;  /* 0x0000000c000c7308 */ /* 0x000e220000000800 */
[----:B------:R-:W-:-:S07]  /*6e50*/  UIADD3 UR10, UR10, 0x6, URZ ;  /* 0x000000060a0a7890 */ /* 0x000fce000fffe03f */
        /* <DEDUP_REMOVED lines=14> */
[----:B--2---:R-:W-:-:S01]  /*6f40*/  FADD.FTZ R64, R34, R63 ;  /* 0x0000003f22407221 */ /* 0x004fc20000010000 */
[----:B------:R-:W-:-:S06]  /*6f50*/  FFMA.FTZ R63, R67, UR43, -R8 ;  /* 0x0000002b433f7c23 */ /* 0x000fcc0008010808 */
        /* <DEDUP_REMOVED lines=13> */
[----:B------:R-:W-:Y:S01]  /*7030*/  WARPGROUP.ARRIVE ;  /* 0x00000000000079c5 */ /* 0x000fe20000000000 */
[----:B------:R-:W-:-:S03]  /*7040*/  FFMA.FTZ R64, R70, UR43, -R8 ;  /* 0x0000002b46407c23 */ /* 0x000fc60008010808 */
[----:B------:R-:W2:Y:S01]  /*7050*/  MUFU.EX2 R19, R19 ;  /* 0x0000001300137308 */ /* 0x000ea20000000800 */
[----:B0-----:R-:W-:-:S01]  /*7060*/  FADD.FTZ R2, R18, R3 ;  /* 0x0000000312027221 */ /* 0x001fc20000010000 */
[----:B------:R-:W-:Y:S06]  /*7070*/  QGMMA.64x96x32.F32.E4M3.E4M3 R88, R140, gdesc[UR4], R88, gsb0 ;  /* 0x016000048c587df3 */ /* 0x000fec0008000858 */
        /* <DEDUP_REMOVED lines=33> */
[----:B------:R-:W-:Y:S01]  /*7290*/  QGMMA.64x96x32.F32.E4M3.E4M3 R88, R136, gdesc[UR8], R88, gsb0 ;  /* 0x0160000888587df3 */ /* 0x000fe20008000858 */
[----:B0-----:R-:W-:-:S01]  /*72a0*/  FADD.FTZ R69, R55, R68 ;  /* 0x0000004437457221 */ /* 0x001fc20000010000 */
[----:B------:R-:W-:-:S04]  /*72b0*/  FFMA.FTZ R68, R78, UR43, -R8 ;  /* 0x0000002b4e447c23 */ /* 0x000fc80008010808 */
[----:B------:R-:W0:Y:S08]  /*72c0*/  MUFU.EX2 R58, R58 ;  /* 0x0000003a003a7308 */ /* 0x000e300000000800 */
        /* <DEDUP_REMOVED lines=27> */
[----:B--2---:R-:W-:-:S07]  /*7480*/  FADD.FTZ R73, R63, R72 ;  /* 0x000000483f497221 */ /* 0x004fce0000010000 */
[----:B------:R-:W2:Y:S01]  /*7490*/  MUFU.EX2 R41, R41 ;  /* 0x0000002900297308 */ /* 0x000ea20000000800 */
[----:B-1----:R-:W-:-:S01]  /*74a0*/  FADD.FTZ R2, R40, R3 ;  /* 0x0000000328027221 */ /* 0x002fc20000010000 */
[----:B------:R-:W-:-:S06]  /*74b0*/  WARPGROUP.DEPBAR.LE gsb0, 0x0 ;  /* 0x00008000000079c5 */ /* 0x000fcc0000010000 */
[----:B------:R-:W1:Y:S01]  /*74c0*/  MUFU.EX2 R65, R65 ;  /* 0x0000004100417308 */ /* 0x000e620000000800 */
[----:B0-----:R-:W-:-:S07]  /*74d0*/  FADD.FTZ R72, R64, R73 ;  /* 0x0000004940487221 */ /* 0x001fce0000010000 */
[----:B------:R-:W0:Y:S01]  /*74e0*/  MUFU.EX2 R44, R44 ;  /* 0x0000002c002c7308 */ /* 0x000e220000000800 */
[----:B--2---:R-:W-:-:S01]  /*74f0*/  FADD.FTZ R3, R41, R2 ;  /* 0x0000000229037221 */ /* 0x004fc20000010000 */
[----:B------:R-:W-:-:S04]  /*7500*/  IMAD.U32 R2, RZ, RZ, UR22 ;  /* 0x00000016ff027e24 */ /* 0x000fc8000f8e00ff */
[----:B------:R-:W-:Y:S02]  /*7510*/  @!P1 VIADD R2, R2, 0x17040 ;  /* 0x0001704002029836 */ /* 0x000fe40000000000 */
[----:B------:R-:W2:Y:S01]  /*7520*/  MUFU.EX2 R66, R66 ;  /* 0x0000004200427308 */ /* 0x000ea20000000800 */
[----:B-1----:R-:W-:-:S02]  /*7530*/  FADD.FTZ R73, R65, R72 ;  /* 0x0000004841497221 */ /* 0x002fc40000010000 */
[----:B------:R-:W-:-:S04]  /*7540*/  @!P1 PRMT R2, RZ, 0x654, R2 ;  /* 0x00000654ff029816 */ /* 0x000fc80000000002 */
[----:B------:R1:W-:Y:S01]  /*7550*/  @!P1 SYNCS.ARRIVE.TRANS64.RED.A1T0 RZ, [R2+URZ], RZ ;  /* 0x000000ff02ff99a7 */ /* 0x0003e2000810043f */
        /* <DEDUP_REMOVED lines=32> */
.L_x_10397:
        /* <DEDUP_REMOVED lines=91> */
.L_x_10388:
[----:B------:R-:W-:Y:S06]  /*7d10*/  BAR.ARV 0x8, 0x200 ;  /* 0x0208000000007b1d */ /* 0x000fec0000002000 */
[----:B------:R-:W-:Y:S05]  /*7d20*/  @!P0 BRA `(.L_x_10399) ;  /* 0x0000000000048947 */ /* 0x000fea0003800000 */
[----:B------:R-:W-:Y:S01]  /*7d30*/  BPT.TRAP 0x1 ;  /* 0x000000040000795c */ /* 0x000fe20000300000 */
.L_x_10399:
[----:B------:R-:W-:Y:S01]  /*7d40*/  ULEA UR16, UR4, UR42, 0x3 ;  /* 0x0000002a04107291 */ /* 0x000fe2000f8e183f */
[----:B------:R-:W-:-:S05]  /*7d50*/  IMAD.U32 R4, RZ, RZ, UR5 ;  /* 0x00000005ff047e24 */ /* 0x000fca000f8e00ff */
[----:B------:R-:W-:-:S04]  /*7d60*/  SHF.L.U32 R4, R4, 0x1f, RZ ;  /* 0x0000001f04047819 */ /* 0x000fc800000006ff */
[----:B------:R0:W1:Y:S01]  /*7d70*/  SYNCS.PHASECHK.TRANS64.TRYWAIT P1, [UR16+0x17050], R4 ;  /* 0x01705004ff0075a7 */ /* 0x0000620008020150 */
[----:B------:R-:W-:Y:S05]  /*7d80*/  @!P0 BRA `(.L_x_10400) ;  /* 0x0000000000048947 */ /* 0x000fea0003800000 */
[----:B------:R-:W-:Y:S01]  /*7d90*/  BPT.TRAP 0x1 ;  /* 0x000000040000795c */ /* 0x000fe20000300000 */
.L_x_10400:
[----:B-1----:R-:W-:Y:S05]  /*7da0*/  @P1 BRA `(.L_x_10401) ;  /* 0x0000000000081947 */ /* 0x002fea0003800000 */
[----:B------:R-:W1:Y:S02]  /*7db0*/  SYNCS.PHASECHK.TRANS64.TRYWAIT P1, [UR16+0x17050], R4 ;  /* 0x01705004ff0075a7 */ /* 0x000e640008020150 */
[----:B-1----:R-:W-:Y:S05]  /*7dc0*/  @!P1 BRA `(.L_x_10402) ;  /* 0x00000060006c9947 */ /* 0x002fea0003800000 */
.L_x_10401:
        /* <DEDUP_REMOVED lines=84> */
.L_x_10403:
        /* <DEDUP_REMOVED lines=52> */
.L_x_10370:
        /* <DEDUP_REMOVED lines=275> */
[C---:B------:R-:W-:Y:S01]  /*9780*/  VIADD R40, R55.reuse, 0x8 ;  /* 0x0000000837287836 */ /* 0x040fe20000000000 */
[----:B------:R-:W-:Y:S01]  /*9790*/  ULDC UR4, c[0x0][0xac8] ;  /* 0x0002b20000047ab9 */ /* 0x000fe20000000800 */
[C---:B------:R-:W-:Y:S01]  /*97a0*/  VIADD R54, R55.reuse, 0x10 ;  /* 0x0000001037367836 */ /* 0x040fe20000000000 */
[C---:B------:R-:W-:Y:S01]  /*97b0*/  ISETP.GE.AND P1, PT, R55.reuse, UR4, PT ;  /* 0x0000000437007c0c */ /* 0x040fe2000bf26270 */
[C---:B-1----:R-:W-:Y:S01]  /*97c0*/  VIADD R60, R55.reuse, 0x18 ;  /* 0x00000018373c7836 */ /* 0x042fe20000000000 */
[----:B------:R-:W-:Y:S01]  /*97d0*/  ISETP.GE.AND P2, PT, R40, UR4, PT ;  /* 0x0000000428007c0c */ /* 0x000fe2000bf46270 */
[C---:B------:R-:W-:Y:S01]  /*97e0*/  VIADD R62, R55.reuse, 0x20 ;  /* 0x00000020373e7836 */ /* 0x040fe20000000000 */
[----:B------:R-:W-:Y:S01]  /*97f0*/  ISETP.GE.AND P3, PT, R54, UR4, PT ;  /* 0x0000000436007c0c */ /* 0x000fe2000bf66270 */
[----:B------:R-:W-:Y:S01]  /*9800*/  VIADD R66, R55, 0x28 ;  /* 0x0000002837427836 */ /* 0x000fe20000000000 */
[----:B------:R-:W-:Y:S02]  /*9810*/  ISETP.GE.AND P4, PT, R60, UR4, PT ;  /* 0x000000043c007c0c */ /* 0x000fe4000bf86270 */
[----:B------:R-:W-:-:S02]  /*9820*/  ISETP.GE.AND P5, PT, R62, UR4, PT ;  /* 0x000000043e007c0c */ /* 0x000fc4000bfa6270 */
[----:B------:R-:W-:-:S03]  /*9830*/  ISETP.GE.AND P6, PT, R66, UR4, PT ;  /* 0x0000000442007c0c */ /* 0x000fc6000bfc6270 */
[C-C-:B0---4-:R-:W-:Y:S02]  /*9840*/  @!P1 IMAD.WIDE R56, R55.reuse, 0x4, R44.reuse ;  /* 0x0000000437389825 */ /* 0x151fe400078e022c */
        /* <DEDUP_REMOVED lines=8> */
[----:B------:R-:W-:-:S02]  /*98d0*/  @!P5 LEA.HI R62, R62, R62, RZ, 0x1 ;  /* 0x0000003e3e3ed211 */ /* 0x000fc400078f08ff */
[----:B------:R-:W-:Y:S01]  /*98e0*/  @!P6 LEA.HI R66, R66, R66, RZ, 0x1 ;  /* 0x000000424242e211 */ /* 0x000fe200078f08ff */
[----:B------:R-:W-:Y:S01]  /*98f0*/  VIADD R54, R55, 0x38 ;  /* 0x0000003837367836 */ /* 0x000fe20000000000 */
[----:B------:R-:W-:Y:S01]  /*9900*/  @!P4 LOP3.LUT R63, R60, 0xfffffffe, RZ, 0xc0, !PT ;  /* 0xfffffffe3c3fc812 */ /* 0x000fe200078ec0ff */
[--C-:B------:R-:W-:Y:S01]  /*9910*/  @!P3 IMAD.WIDE R60, R61, 0x4, R44.reuse ;  /* 0x000000043d3cb825 */ /* 0x100fe200078e022c */
[----:B------:R-:W-:Y:S01]  /*9920*/  @!P5 LOP3.LUT R67, R62, 0xfffffffe, RZ, 0xc0, !PT ;  /* 0xfffffffe3e43d812 */ /* 0x000fe200078ec0ff */
[----:B------:R1:W-:Y:S01]  /*9930*/  @!P2 ST.E.64 desc[UR44][R58.64], R20 ;  /* 0x000000143a00a985 */ /* 0x0003e2000c101b2c */
[----:B0-----:R-:W-:Y:S01]  /*9940*/  @!P6 LOP3.LUT R57, R66, 0xfffffffe, RZ, 0xc0, !PT ;  /* 0xfffffffe4239e812 */ /* 0x001fe200078ec0ff */
[--C-:B------:R-:W-:Y:S01]  /*9950*/  @!P4 IMAD.WIDE R62, R63, 0x4, R44.reuse ;  /* 0x000000043f3ec825 */ /* 0x100fe200078e022c */
[----:B------:R-:W-:Y:S01]  /*9960*/  ISETP.GE.AND P1, PT, R40, UR4, PT ;  /* 0x0000000428007c0c */ /* 0x000fe2000bf26270 */
[----:B------:R0:W-:Y:S01]  /*9970*/  @!P3 ST.E.64 desc[UR44][R60.64], R18 ;  /* 0x000000123c00b985 */ /* 0x0001e2000c101b2c */
[----:B------:R-:W-:Y:S01]  /*9980*/  ISETP.GE.AND P2, PT, R54, UR4, PT ;  /* 0x0000000436007c0c */ /* 0x000fe2000bf46270 */
[----:B------:R-:W-:-:S02]  /*9990*/  @!P5 IMAD.WIDE R12, R67, 0x4, R44 ;  /* 0x00000004430cd825 */ /* 0x000fc400078e022c */
[----:B------:R-:W-:Y:S02]  /*99a0*/  @!P4 ST.E.64 desc[UR44][R62.64], R14 ;  /* 0x0000000e3e00c985 */ /* 0x000fe4000c101b2c */
[----:B------:R-:W-:Y:S02]  /*99b0*/  VIADD R56, R55, 0x40 ;  /* 0x0000004037387836 */ /* 0x000fe40000000000 */
[----:B------:R2:W-:Y:S01]  /*99c0*/  @!P5 ST.E.64 desc[UR44][R12.64], R26 ;  /* 0x0000001a0c00d985 */ /* 0x0005e2000c101b2c */
[----:B-1----:R-:W-:Y:S02]  /*99d0*/  @!P6 IMAD.WIDE R20, R57, 0x4, R44 ;  /* 0x000000043914e825 */ /* 0x002fe400078e022c */
[----:B------:R-:W-:Y:S02]  /*99e0*/  ISETP.GE.AND P3, PT, R56, UR4, PT ;  /* 0x0000000438007c0c */ /* 0x000fe4000bf66270 */
[----:B------:R-:W-:Y:S01]  /*99f0*/  @!P1 LEA.HI R40, R40, R40, RZ, 0x1 ;  /* 0x0000002828289211 */ /* 0x000fe200078f08ff */
[C---:B------:R-:W-:Y:S01]  /*9a00*/  VIADD R57, R55.reuse, 0x48 ;  /* 0x0000004837397836 */ /* 0x040fe20000000000 */
[----:B------:R1:W-:Y:S01]  /*9a10*/  @!P6 ST.E.64 desc[UR44][R20.64], R30 ;  /* 0x0000001e1400e985 */ /* 0x0003e2000c101b2c */
[C---:B0-----:R-:W-:Y:S01]  /*9a20*/  VIADD R18, R55.reuse, 0x50 ;  /* 0x0000005037127836 */ /* 0x041fe20000000000 */
[----:B------:R-:W-:Y:S01]  /*9a30*/  @!P2 LEA.HI R54, R54, R54, RZ, 0x1 ;  /* 0x000000363636a211 */ /* 0x000fe200078f08ff */
[----:B------:R-:W-:Y:S01]  /*9a40*/  VIADD R19, R55, 0x58 ;  /* 0x0000005837137836 */ /* 0x000fe20000000000 */
[----:B------:R-:W-:-:S02]  /*9a50*/  ISETP.GE.AND P4, PT, R57, UR4, PT ;  /* 0x0000000439007c0c */ /* 0x000fc4000bf86270 */
[----:B------:R-:W-:Y:S02]  /*9a60*/  ISETP.GE.AND P5, PT, R18, UR4, PT ;  /* 0x0000000412007c0c */ /* 0x000fe4000bfa6270 */
[----:B------:R-:W-:Y:S02]  /*9a70*/  ISETP.GE.AND P6, PT, R19, UR4, PT ;  /* 0x0000000413007c0c */ /* 0x000fe4000bfc6270 */
[----:B------:R-:W-:Y:S02]  /*9a80*/  @!P3 LEA.HI R56, R56, R56, RZ, 0x1 ;  /* 0x000000383838b211 */ /* 0x000fe400078f08ff */
[----:B--2---:R-:W-:Y:S02]  /*9a90*/  @!P1 LOP3.LUT R13, R40, 0xfffffffe, RZ, 0xc0, !PT ;  /* 0xfffffffe280d9812 */ /* 0x004fe400078ec0ff */
[----:B------:R-:W-:-:S03]  /*9aa0*/  @!P2 LOP3.LUT R15, R54, 0xfffffffe, RZ, 0xc0, !PT ;  /* 0xfffffffe360fa812 */ /* 0x000fc600078ec0ff */
[----:B------:R-:W-:Y:S02]  /*9ab0*/  @!P4 LEA.HI R57, R57, R57, RZ, 0x1 ;  /* 0x000000393939c211 */ /* 0x000fe400078f08ff */
[----:B------:R-:W-:Y:S01]  /*9ac0*/  @!P5 LEA.HI R18, R18, R18, RZ, 0x1 ;  /* 0x000000121212d211 */ /* 0x000fe200078f08ff */
[--C-:B------:R-:W-:Y:S01]  /*9ad0*/  @!P2 IMAD.WIDE R14, R15, 0x4, R44.reuse ;  /* 0x000000040f0ea825 */ /* 0x100fe200078e022c */
[----:B------:R-:W-:Y:S02]  /*9ae0*/  @!P6 LEA.HI R12, R19, R19, RZ, 0x1 ;  /* 0x00000013130ce211 */ /* 0x000fe400078f08ff */
        /* <DEDUP_REMOVED lines=15> */
.L_x_10406:
[----:B------:R-:W-:Y:S05]  /*9be0*/  BSYNC B0 ;  /* 0x0000000000007941 */ /* 0x000fea0003800000 */
.L_x_10405:
        /* <DEDUP_REMOVED lines=98> */
.L_x_10404:
        /* <DEDUP_REMOVED lines=58> */
.L_x_10366:
        /* <DEDUP_REMOVED lines=18> */
.L_x_10407:
[----:B------:R-:W-:Y:S01]  /*a6d0*/  ULDC UR40, c[0x0][0xc50] ;  /* 0x0003140000287ab9 */ /* 0x000fe20000000800 */
[----:B------:R-:W-:Y:S01]  /*a6e0*/  UMOV UR36, UR6 ;  /* 0x0000000600247c82 */ /* 0x000fe20008000000 */
[----:B------:R-:W-:-:S11]  /*a6f0*/  UISETP.NE.AND UP0, UPT, UR40, 0x1, UPT ;  /* 0x000000012800788c */ /* 0x000fd6000bf05270 */
[----:B------:R-:W-:Y:S01]  /*a700*/  @UP0 ULDC UR4, c[0x0][0xc54] ;  /* 0x0003150000040ab9 */ /* 0x000fe20000000800 */
[----:B------:R-:W-:Y:S01]  /*a710*/  @UP0 ULDC UR7, c[0x0][0xc58] ;  /* 0x0003160000070ab9 */ /* 0x000fe20000000800 */
[----:B------:R-:W-:-:S04]  /*a720*/  UIMAD.WIDE.U32 UR4, UR6, UR4, URZ ;  /* 0x00000004060472a5 */ /* 0x000fc8000f8e003f */
[----:B------:R-:W-:-:S12]  /*a730*/  @UP0 USHF.R.U32.HI UR36, URZ, UR7, UR5 ;  /* 0x000000073f240299 */ /* 0x000fd80008011605 */
.L_x_10408:
        /* <DEDUP_REMOVED lines=10> */
[----:B------:R-:W-:Y:S02]  /*a7e0*/  UISETP.NE.AND UP1, UPT, UR7, 0x1, UPT ;  /* 0x000000010700788c */ /* 0x000fe4000bf25270 */
[----:B------:R-:W-:Y:S01]  /*a7f0*/  UISETP.NE.U32.AND UP0, UPT, UR4, URZ, UPT ;  /* 0x0000003f0400728c */ /* 0x000fe2000bf05070 */
[----:B------:R-:W-:Y:S02]  /*a800*/  ULDC UR7, c[0x0][0x424] ;  /* 0x0001090000077ab9 */ /* 0x000fe40000000800 */
[----:B------:R-:W-:Y:S01]  /*a810*/  ULDC UR4, c[0x0][0x288] ;  /* 0x0000a20000047ab9 */ /* 0x000fe20000000800 */
[----:B------:R-:W-:Y:S02]  /*a820*/  UISETP.NE.AND.EX UP0, UPT, UR5, URZ, UPT, UP0 ;  /* 0x0000003f0500728c */ /* 0x000fe4000bf05300 */
[----:B------:R-:W-:Y:S01]  /*a830*/  UIADD3 UR9, -UR4, 0x80, URZ ;  /* 0x0000008004097890 */ /* 0x000fe2000fffe13f */
[----:B------:R-:W-:-:S02]  /*a840*/  UMOV UR5, 0xc0 ;  /* 0x000000c000057882 */ /* 0x000fc40000000000 */
[----:B------:R-:W-:Y:S01]  /*a850*/  @UP1 ULDC UR4, c[0x0][0x44c] ;  /* 0x0001130000041ab9 */ /* 0x000fe20000000800 */
[----:B------:R-:W-:Y:S01]  /*a860*/  USEL UR7, UR7, 0x1, UP0 ;  /* 0x0000000107077887 */ /* 0x000fe20008000000 */
[----:B------:R-:W-:Y:S01]  /*a870*/  ULDC UR8, c[0x0][0x2f0] ;  /* 0x0000bc0000087ab9 */ /* 0x000fe20000000800 */
[----:B------:R-:W-:Y:S02]  /*a880*/  @UP1 ULDC UR10, c[0x0][0x450] ;  /* 0x00011400000a1ab9 */ /* 0x000fe40000000800 */
[----:B------:R-:W-:Y:S02]  /*a890*/  UIMAD UR9, UR7, UR8, UR9 ;  /* 0x00000008070972a4 */ /* 0x000fe4000f8e0209 */
[----:B------:R-:W-:Y:S02]  /*a8a0*/  UIMAD UR7, UR7, UR8, 0x7f ;  /* 0x0000007f070774a4 */ /* 0x000fe4000f8e0208 */
[----:B0-----:R-:W-:-:S04]  /*a8b0*/  UIMAD UR6, UR6, UR5, 0xbf ;  /* 0x000000bf060674a4 */ /* 0x001fc8000f8e0205 */
        /* <DEDUP_REMOVED lines=9> */
[----:B------:R-:W-:Y:S02]  /*a950*/  USHF.R.S32.HI UR4, URZ, 0x7, UR4 ;  /* 0x000000073f047899 */ /* 0x000fe40008011404 */
[----:B------:R-:W-:Y:S02]  /*a960*/  ULOP3.LUT UR40, UR40, 0xffff, URZ, 0xc0, !UPT ;  /* 0x0000ffff28287892 */ /* 0x000fe4000f8ec03f */
[----:B------:R-:W-:-:S04]  /*a970*/  UISETP.LT.AND UP0, UPT, UR5, UR4, UPT ;  /* 0x000000040500728c */ /* 0x000fc8000bf01270 */
[----:B------:R-:W-:Y:S02]  /*a980*/  USEL UR9, UR5, UR4, UP0 ;  /* 0x0000000405097287 */ /* 0x000fe40008000000 */
[----:B------:R-:W-:Y:S02]  /*a990*/  UISETP.NE.AND UP0, UPT, UR10, URZ, UPT ;  /* 0x0000003f0a00728c */ /* 0x000fe4000bf05270 */
[----:B------:R-:W-:Y:S01]  /*a9a0*/  UISETP.GE.AND UP1, UPT, UR9, 0x1, UPT ;  /* 0x000000010900788c */ /* 0x000fe2000bf26270 */
[----:B------:R-:W-:-:S05]  /*a9b0*/  UMOV UR4, URZ ;  /* 0x0000003f00047c82 */ /* 0x000fca0008000000 */
[----:B------:R-:W-:-:S03]  /*a9c0*/  PLOP3.LUT P0, PT, PT, PT, UP1, 0x80, 0x0 ;  /* 0x000000000000781c */ /* 0x000fc60003f0f018 */
[----:B------:R-:W-:-:S10]  /*a9d0*/  @!UP0 ULDC UR10, c[0x0][0x9f0] ;  /* 0x00027c00000a8ab9 */ /* 0x000fd40000000800 */
        /* <DEDUP_REMOVED lines=34> */
.L_x_10410:
        /* <DEDUP_REMOVED lines=33> */
.L_x_10411:
        /* <DEDUP_REMOVED lines=20> */
.L_x_10412:
        /* <DEDUP_REMOVED lines=20> */
.L_x_10413:
        /* <DEDUP_REMOVED lines=18> */
.L_x_10414:
        /* <DEDUP_REMOVED lines=9> */
[C---:B-1----:R-:W-:Y:S01]  /*b240*/  IMAD.SHL.U32 R0, R17.reuse, 0x20, RZ ;  /* 0x0000002011007824 */ /* 0x042fe200078e00ff */
[----:B------:R-:W-:Y:S01]  /*b250*/  SHF.R.U32.HI R7, RZ, 0x1, R17 ;  /* 0x00000001ff077819 */ /* 0x000fe20000011611 */
[----:B------:R-:W-:Y:S01]  /*b260*/  IMAD.SHL.U32 R19, R17, 0x4, RZ ;  /* 0x0000000411137824 */ /* 0x000fe200078e00ff */
[----:B--2---:R-:W-:Y:S01]  /*b270*/  ISETP.NE.U32.AND P0, PT, R4, RZ, PT ;  /* 0x000000ff0400720c */ /* 0x004fe20003f05070 */
[----:B------:R-:W-:Y:S01]  /*b280*/  IMAD.SHL.U32 R8, R29, 0x10, RZ ;  /* 0x000000101d087824 */ /* 0x000fe200078e00ff */
[C---:B------:R-:W-:Y:S01]  /*b290*/  LOP3.LUT R6, R0.reuse, 0x80, RZ, 0xc0, !PT ;  /* 0x0000008000067812 */ /* 0x040fe200078ec0ff */
[----:B------:R-:W-:Y:S01]  /*b2a0*/  IMAD.MOV.U32 R28, RZ, RZ, 0x40 ;  /* 0x00000040ff1c7424 */ /* 0x000fe200078e00ff */
[----:B------:R-:W-:Y:S01]  /*b2b0*/  LOP3.LUT R0, R0, 0x360, RZ, 0xc0, !PT ;  /* 0x0000036000007812 */ /* 0x000fe200078ec0ff */
[----:B------:R-:W-:Y:S01]  /*b2c0*/  UMOV UR4, 0xffffffff ;  /* 0xffffffff00047882 */ /* 0x000fe20000000000 */
[----:B------:R-:W-:Y:S01]  /*b2d0*/  LOP3.LUT R6, R6, 0x10, R7, 0xf8, !PT ;  /* 0x0000001006067812 */ /* 0x000fe200078ef807 */
[----:B0-----:R-:W-:Y:S01]  /*b2e0*/  IMAD.SHL.U32 R3, R16, 0x800, RZ ;  /* 0x0000080010037824 */ /* 0x001fe200078e00ff */
[----:B------:R-:W-:-:S02]  /*b2f0*/  LOP3.LUT R7, R7, 0x20, RZ, 0xc0, !PT ;  /* 0x0000002007077812 */ /* 0x000fc400078ec0ff */
[----:B------:R-:W-:Y:S01]  /*b300*/  LOP3.LUT R19, R6, 0x10, R19, 0x78, !PT ;  /* 0x0000001006137812 */ /* 0x000fe200078e7813 */
[----:B------:R-:W-:Y:S01]  /*b310*/  IMAD.SHL.U32 R6, R17, 0x80, RZ ;  /* 0x0000008011067824 */ /* 0x000fe200078e00ff */
[----:B------:R-:W-:Y:S02]  /*b320*/  LOP3.LUT R7, R7, 0x10, R17, 0xf8, !PT ;  /* 0x0000001007077812 */ /* 0x000fe400078ef811 */
[----:B------:R-:W-:Y:S01]  /*b330*/  LOP3.LUT R0, R0, 0x400, R8, 0xf8, !PT ;  /* 0x0000040000007812 */ /* 0x000fe200078ef808 */
[----:B------:R-:W-:Y:S01]  /*b340*/  IMAD.SHL.U32 R8, R17, 0x10, RZ ;  /* 0x0000001011087824 */ /* 0x000fe200078e00ff */
[----:B------:R-:W-:Y:S02]  /*b350*/  LOP3.LUT R2, R6, 0x400, RZ, 0xc0, !PT ;  /* 0x0000040006027812 */ /* 0x000fe400078ec0ff */
[----:B------:R-:W-:Y:S02]  /*b360*/  LOP3.LUT R7, R7, 0x380, R6, 0xf8, !PT ;  /* 0x0000038007077812 */ /* 0x000fe400078ef806 */
[----:B------:R-:W-:-:S02]  /*b370*/  LOP3.LUT P1, RZ, R17, 0x4, RZ, 0xc0, !PT ;  /* 0x0000000411ff7812 */ /* 0x000fc4000782c0ff */
[----:B------:R-:W-:Y:S02]  /*b380*/  LOP3.LUT R2, R2, 0x800, R3, 0xf8, !PT ;  /* 0x0000080002027812 */ /* 0x000fe400078ef803 */
[----:B------:R-:W-:Y:S02]  /*b390*/  SHF.R.U32.HI R17, RZ, 0x3, R17 ;  /* 0x00000003ff117819 */ /* 0x000fe40000011611 */
[----:B------:R-:W-:Y:S02]  /*b3a0*/  LOP3.LUT R7, R7, 0x70, R8, 0x78, !PT ;  /* 0x0000007007077812 */ /* 0x000fe400078e7808 */
[----:B------:R-:W-:Y:S02]  /*b3b0*/  ISETP.NE.AND.EX P2, PT, R5, RZ, PT, P0 ;  /* 0x000000ff0500720c */ /* 0x000fe40003f45300 */
[----:B------:R-:W-:Y:S02]  /*b3c0*/  LOP3.LUT R19, R0, R19, RZ, 0xfc, !PT ;  /* 0x0000001300137212 */ /* 0x000fe400078efcff */
[----:B------:R-:W-:-:S02]  /*b3d0*/  LOP3.LUT R18, R2, R7, RZ, 0xfc, !PT ;  /* 0x0000000702127212 */ /* 0x000fc400078efcff */
[----:B------:R-:W-:Y:S02]  /*b3e0*/  LOP3.LUT R17, R17, 0x1, RZ, 0xc0, !PT ;  /* 0x0000000111117812 */ /* 0x000fe400078ec0ff */
[----:B------:R-:W-:Y:S02]  /*b3f0*/  P2R R25, PR, RZ, 0x4 ;  /* 0x00000004ff197803 */ /* 0x000fe40000000000 */
[----:B------:R-:W-:Y:S02]  /*b400*/  SEL R28, R28, 0xffffffc0, !P1 ;  /* 0xffffffc01c1c7807 */ /* 0x000fe40004800000 */
[----:B---3--:R-:W-:Y:S02]  /*b410*/  SHF.R.S32.HI R23, RZ, 0x1f, R22 ;  /* 0x0000001fff177819 */ /* 0x008fe40000011416 */
[----:B------:R-:W-:Y:S01]  /*b420*/  SEL R16, R22, RZ, !P2 ;  /* 0x000000ff16107207 */ /* 0x000fe20005000000 */
[----:B------:R-:W-:Y:S06]  /*b430*/  BRA.DIV UR4, `(.L_x_10415) ;  /* 0x0000002a04e87947 */ /* 0x000fec000b800000 */
[----:B------:R0:W1:Y:S02]  /*b440*/  SHFL.IDX PT, R14, R24, RZ, 0x1f ;  /* 0x00001fff180e7589 */ /* 0x00006400000e0000 */
.L_x_10470:
[----:B-1----:R-:W-:Y:S02]  /*b450*/  ISETP.NE.AND P0, PT, R14, RZ, PT ;  /* 0x000000ff0e00720c */ /* 0x002fe40003f05270 */
[----:B------:R-:W-:-:S04]  /*b460*/  PLOP3.LUT P1, PT, PT, PT, PT, 0x8, 0x0 ;  /* 0x000000000000781c */ /* 0x000fc80003f2e170 */
[----:B0-----:R-:W-:-:S07]  /*b470*/  P2R R24, PR, RZ, 0x2 ;  /* 0x00000002ff187803 */ /* 0x001fce0000000000 */
[----:B------:R-:W-:Y:S05]  /*b480*/  @P0 BRA `(.L_x_10416) ;  /* 0x0000000400940947 */ /* 0x000fea0003800000 */
[----:B------:R-:W-:-:S06]  /*b490*/  UIADD3 UR4, UR39, -0x1, URZ ;  /* 0xffffffff27047890 */ /* 0x000fcc000fffe03f */
[----:B------:R-:W-:Y:S01]  /*b4a0*/  IMAD.U32 R0, RZ, RZ, UR4 ;  /* 0x00000004ff007e24 */ /* 0x000fe2000f8e00ff */
[----:B------:R-:W-:-:S03]  /*b4b0*/  UMOV UR4, 0xffffffff ;  /* 0xffffffff00047882 */ /* 0x000fc60000000000 */
[----:B------:R-:W-:Y:S05]  /*b4c0*/  BRA.DIV UR4, `(.L_x_10417) ;  /* 0x0000002a04e47947 */ /* 0x000fea000b800000 */
[----:B------:R-:W-:-:S13]  /*b4d0*/  ELECT P6, URZ, PT ;  /* 0x00000000003f782f */ /* 0x000fda00038c0000 */
.L_x_10473:
[----:B------:R-:W-:Y:S05]  /*b4e0*/  @!P6 BRA `(.L_x_10416) ;  /* 0x00000004007ce947 */ /* 0x000fea0003800000 */
[----:B------:R-:W-:Y:S01]  /*b4f0*/  IMAD.MOV.U32 R16, RZ, RZ, R22 ;  /* 0x000000ffff107224 */ /* 0x000fe200078e0016 */
[----:B------:R-:W-:Y:S06]  /*b500*/  @!P2 BRA `(.L_x_10418) ;  /* 0x000000000048a947 */ /* 0x000fec0003800000 */
[----:B------:R-:W0:Y:S01]  /*b510*/  LDC R7, c[0x0][0x43c] ;  /* 0x00010f00ff077b82 */ /* 0x000e220000000800 */
[----:B------:R-:W-:Y:S01]  /*b520*/  IMAD.MOV.U32 R9, RZ, RZ, R0 ;  /* 0x000000ffff097224 */ /* 0x000fe200078e0000 */
[----:B------:R-:W-:Y:S02]  /*b530*/  ULDC.64 UR4, c[0x0][0x428] ;  /* 0x00010a0000047ab9 */ /* 0x000fe40000000a00 */
[----:B------:R-:W-:-:S04]  /*b540*/  IMAD R11, R23, UR4, RZ ;  /* 0x00000004170b7c24 */ /* 0x000fc8000f8e02ff */
        /* <DEDUP_REMOVED lines=14> */
.L_x_10418:
[----:B------:R-:W-:Y:S01]  /*b630*/  IMAD.MOV.U32 R3, RZ, RZ, 0x1 ;  /* 0x00000001ff037424 */ /* 0x000fe200078e00ff */
[----:B------:R-:W-:-:S04]  /*b640*/  ISETP.NE.AND P1, PT, R29, RZ, PT ;  /* 0x000000ff1d00720c */ /* 0x000fc80003f25270 */
[----:B------:R-:W-:-:S04]  /*b650*/  SHF.L.U32 R3, R3, 0x1f, RZ ;  /* 0x0000001f03037819 */ /* 0x000fc800000006ff */
[----:B------:R-:W1:Y:S02]  /*b660*/  SYNCS.PHASECHK.TRANS64.TRYWAIT P0, [UR38+0x17080], R3 ;  /* 0x01708003ff0075a7 */ /* 0x000e640008000166 */
[----:B-1----:R-:W-:Y:S05]  /*b670*/  @!P0 BRA `(.L_x_10419) ;  /* 0x0000002800988947 */ /* 0x002fea0003800000 */
.L_x_10474:
[----:B------:R-:W-:Y:S05]  /*b680*/  @P1 BRA `(.L_x_10420) ;  /* 0x0000000000181947 */ /* 0x000fea0003800000 */
[----:B0-----:R-:W0:Y:S01]  /*b690*/  S2R R4, SR_TID.X ;  /* 0x0000000000047919 */ /* 0x001e220000002100 */
[----:B------:R-:W-:-:S04]  /*b6a0*/  IMAD.MOV.U32 R2, RZ, RZ, 0x3000 ;  /* 0x00003000ff027424 */ /* 0x000fc800078e00ff */
[----:B------:R2:W-:Y:S01]  /*b6b0*/  SYNCS.ARRIVE.TRANS64 RZ, [UR38+0x17070], R2 ;  /* 0x01707002ffff79a7 */ /* 0x0005e20008000026 */
[----:B0-----:R-:W-:-:S13]  /*b6c0*/  LOP3.LUT P0, RZ, R4, 0x1f, RZ, 0xc0, !PT ;  /* 0x0000001f04ff7812 */ /* 0x001fda000780c0ff */
[----:B--2---:R-:W-:Y:S05]  /*b6d0*/  @!P0 BRA `(.L_x_10420) ;  /* 0x0000000000048947 */ /* 0x004fea0003800000 */
[----:B------:R-:W-:Y:S01]  /*b6e0*/  BPT.TRAP 0x1 ;  /* 0x000000040000795c */ /* 0x000fe20000300000 */
.L_x_10420:
        /* <DEDUP_REMOVED lines=28> */
.L_x_10475:
[----:B------:R-:W-:Y:S05]  /*b8b0*/  @P1 BRA `(.L_x_10422) ;  /* 0x0000000000181947 */ /* 0x000fea0003800000 */
[----:B0-----:R-:W0:Y:S01]  /*b8c0*/  S2R R4, SR_TID.X ;  /* 0x0000000000047919 */ /* 0x001e220000002100 */
[----:B------:R-:W-:-:S04]  /*b8d0*/  IMAD.MOV.U32 R2, RZ, RZ, 0x3000 ;  /* 0x00003000ff027424 */ /* 0x000fc800078e00ff */
[----:B------:R3:W-:Y:S01]  /*b8e0*/  SYNCS.ARRIVE.TRANS64 RZ, [UR38+0x17030], R2 ;  /* 0x01703002ffff79a7 */ /* 0x0007e20008000026 */
[----:B0-----:R-:W-:-:S13]  /*b8f0*/  LOP3.LUT P0, RZ, R4, 0x1f, RZ, 0xc0, !PT ;  /* 0x0000001f04ff7812 */ /* 0x001fda000780c0ff */
[----:B---3--:R-:W-:Y:S05]  /*b900*/  @!P0 BRA `(.L_x_10422) ;  /* 0x0000000000048947 */ /* 0x008fea0003800000 */
[----:B------:R-:W-:Y:S01]  /*b910*/  BPT.TRAP 0x1 ;  /* 0x000000040000795c */ /* 0x000fe20000300000 */
.L_x_10422:
        /* <DEDUP_REMOVED lines=26> */
[----:B------:R3:W-:Y:S02]  /*bac0*/  UTMALDG.4D [UR32], [UR4], desc[UR6] ;  /* 0x00000620040075b4 */ /* 0x0007e40008019000 */
[----:B---3--:R-:W-:Y:S01]  /*bad0*/  NOP ;  /* 0x0000000000007918 */ /* 0x008fe20000000000 */
.L_x_10416:
        /* <DEDUP_REMOVED lines=16> */
[----:B0-----:R-:W-:Y:S02]  /*bbe0*/  IMAD.U32 R4, RZ, RZ, UR6 ;  /* 0x00000006ff047e24 */ /* 0x001fe4000f8e00ff */
[----:B-12---:R-:W0:Y:S01]  /*bbf0*/  LDC.64 R2, c[0x4][R2] ;  /* 0x0100000002027b82 */ /* 0x006e220000000a00 */
        /* <DEDUP_REMOVED lines=10> */
.L_x_10423:
[----:B------:R-:W3:Y:S01]  /*bca0*/  S2R R2, SR_TID.X ;  /* 0x0000000000027919 */ /* 0x000ee20000002100 */
[----:B------:R-:W4:Y:S01]  /*bcb0*/  LDC R20, c[0x0][0x448] ;  /* 0x00011200ff147b82 */ /* 0x000f220000000800 */
[----:B------:R-:W-:Y:S01]  /*bcc0*/  SHF.R.U32.HI R9, RZ, 0x1, R29 ;  /* 0x00000001ff097819 */ /* 0x000fe2000001161d */
[----:B------:R-:W-:Y:S01]  /*bcd0*/  UMOV UR42, UR46 ;  /* 0x0000002e002a7c82 */ /* 0x000fe20008000000 */
[----:B------:R-:W5:Y:S01]  /*bce0*/  S2R R12, SR_CTAID.X ;  /* 0x00000000000c7919 */ /* 0x000f620000002500 */
[----:B------:R-:W-:Y:S01]  /*bcf0*/  ULDC.64 UR4, c[0x0][0x2d0] ;  /* 0x0000b40000047ab9 */ /* 0x000fe20000000a00 */
[----:B------:R-:W-:Y:S01]  /*bd00*/  ULDC.64 UR6, c[0x0][0x2c8] ;  /* 0x0000b20000067ab9 */ /* 0x000fe20000000a00 */
[----:B------:R-:W-:Y:S01]  /*bd10*/  ULDC.64 UR8, c[0x0][0x280] ;  /* 0x0000a00000087ab9 */ /* 0x000fe20000000a00 */
[----:B------:R-:W1:Y:S01]  /*bd20*/  S2R R13, SR_CTAID.Z ;  /* 0x00000000000d7919 */ /* 0x000e620000002700 */
[----:B----4-:R-:W-:Y:S02]  /*bd30*/  ISETP.NE.AND P0, PT, R20, 0x1, PT ;  /* 0x000000011400780c */ /* 0x010fe40003f05270 */
[----:B---3--:R-:W-:Y:S01]  /*bd40*/  SHF.R.U32.HI R21, RZ, 0x1, R2 ;  /* 0x00000001ff157819 */ /* 0x008fe20000011602 */
[----:B------:R-:W-:-:S04]  /*bd50*/  IMAD.SHL.U32 R2, R2, 0x10, RZ ;  /* 0x0000001002027824 */ /* 0x000fc800078e00ff */
[----:B------:R-:W-:Y:S01]  /*bd60*/  IMAD.SHL.U32 R0, R21, 0x20, RZ ;  /* 0x0000002015007824 */ /* 0x000fe200078e00ff */
[----:B------:R-:W-:Y:S01]  /*bd70*/  LOP3.LUT R6, R2, 0x10, RZ, 0xc0, !PT ;  /* 0x0000001002067812 */ /* 0x000fe200078ec0ff */
[----:B------:R-:W-:-:S04]  /*bd80*/  IMAD.SHL.U32 R21, R29, 0x10, RZ ;  /* 0x000000101d157824 */ /* 0x000fc800078e00ff */
[----:B0-----:R-:W0:Y:S01]  /*bd90*/  @P0 LDC R5, c[0x0][0x44c] ;  /* 0x00011300ff050b82 */ /* 0x001e220000000800 */
[C---:B------:R-:W-:Y:S01]  /*bda0*/  IMAD.SHL.U32 R2, R17.reuse, 0x10, RZ ;  /* 0x0000001011027824 */ /* 0x040fe200078e00ff */
[----:B------:R-:W-:Y:S01]  /*bdb0*/  LOP3.LUT R0, R0, 0x60, RZ, 0xc0, !PT ;  /* 0x0000006000007812 */ /* 0x000fe200078ec0ff */
[----:B------:R-:W-:Y:S01]  /*bdc0*/  IMAD R17, R17, 0x80, R6 ;  /* 0x0000008011117824 */ /* 0x000fe200078e0206 */
[----:B-1----:R-:W-:Y:S02]  /*bdd0*/  SHF.R.S32.HI R13, RZ, 0x1f, R13 ;  /* 0x0000001fff0d7819 */ /* 0x002fe4000001140d */
[----:B------:R-:W-:Y:S02]  /*bde0*/  LOP3.LUT R0, R0, 0x700, R21, 0xf8, !PT ;  /* 0x0000070000007812 */ /* 0x000fe400078ef815 */
[----:B------:R-:W1:Y:S01]  /*bdf0*/  S2R R21, SR_TID.X ;  /* 0x0000000000157919 */ /* 0x000e620000002100 */
[----:B------:R-:W3:Y:S01]  /*be00*/  @P0 LDC R7, c[0x0][0x450] ;  /* 0x00011400ff070b82 */ /* 0x000ee20000000800 */
[----:B------:R-:W-:-:S07]  /*be10*/  LOP3.LUT R0, R0, R17, R2, 0xf6, !PT ;  /* 0x0000001100007212 */ /* 0x000fce00078ef602 */
[----:B------:R-:W4:Y:S08]  /*be20*/  @P0 LDC R11, c[0x0][0x44c] ;  /* 0x00011300ff0b0b82 */ /* 0x000f300000000800 */
[----:B------:R-:W4:Y:S01]  /*be30*/  @P0 LDC R10, c[0x0][0x450] ;  /* 0x00011400ff0a0b82 */ /* 0x000f220000000800 */
[----:B-1----:R-:W-:Y:S02]  /*be40*/  IMAD.SHL.U32 R2, R21, 0x40, RZ ;  /* 0x0000004015027824 */ /* 0x002fe400078e00ff */
[----:B------:R-:W1:Y:S03]  /*be50*/  S2R R21, SR_CTAID.Z ;  /* 0x0000000000157919 */ /* 0x000e660000002700 */
[----:B--2---:R-:W-:-:S05]  /*be60*/  LOP3.LUT R3, R9, 0x40, R2, 0xf8, !PT ;  /* 0x0000004009037812 */ /* 0x004fca00078ef802 */
[----:B-----5:R-:W-:Y:S02]  /*be70*/  IMAD R4, R12, 0xc0, R3 ;  /* 0x000000c00c047824 */ /* 0x020fe400078e0203 */
[----:B------:R-:W2:Y:S02]  /*be80*/  LDC.64 R2, c[0x0][0x2e0] ;  /* 0x0000b800ff027b82 */ /* 0x000ea40000000a00 */
[----:B0-----:R-:W-:-:S04]  /*be90*/  @P0 IMAD.HI.U32 R8, R4, R5, RZ ;  /* 0x0000000504080227 */ /* 0x001fc800078e00ff */
[----:B------:R-:W-:Y:S01]  /*bea0*/  IMAD.MOV.U32 R5, RZ, RZ, R4 ;  /* 0x000000ffff057224 */ /* 0x000fe200078e0004 */
[----:B---3--:R-:W-:Y:S01]  /*beb0*/  @P0 SHF.R.U32.HI R5, RZ, R7, R8 ;  /* 0x00000007ff050219 */ /* 0x008fe20000011608 */
[----:B------:R-:W-:-:S04]  /*bec0*/  VIADD R8, R4, 0x80 ;  /* 0x0000008004087836 */ /* 0x000fc80000000000 */
[----:B----4-:R-:W-:-:S04]  /*bed0*/  @P0 IMAD.HI.U32 R11, R8, R11, RZ ;  /* 0x0000000b080b0227 */ /* 0x010fc800078e00ff */
[----:B------:R-:W-:Y:S01]  /*bee0*/  IMAD.MOV.U32 R7, RZ, RZ, R8 ;  /* 0x000000ffff077224 */ /* 0x000fe200078e0008 */
[----:B------:R-:W-:Y:S01]  /*bef0*/  @P0 SHF.R.U32.HI R7, RZ, R10, R11 ;  /* 0x0000000aff070219 */ /* 0x000fe2000001160b */
[----:B--2---:R-:W-:-:S04]  /*bf00*/  IMAD R10, R13, R2, RZ ;  /* 0x000000020d0a7224 */ /* 0x004fc800078e02ff */
[C---:B-1----:R-:W-:Y:S01]  /*bf10*/  IMAD R11, R21.reuse, R3, R10 ;  /* 0x00000003150b7224 */ /* 0x042fe200078e020a */
[----:B------:R-:W-:Y:S01]  /*bf20*/  SHF.R.S32.HI R10, RZ, 0x1f, R5 ;  /* 0x0000001fff0a7819 */ /* 0x000fe20000011405 */
[----:B------:R-:W-:-:S04]  /*bf30*/  IMAD.WIDE.U32 R2, R21, R2, UR42 ;  /* 0x0000002a15027e25 */ /* 0x000fc8000f8e0002 */
[----:B------:R-:W-:Y:S02]  /*bf40*/  IMAD.IADD R3, R3, 0x1, R11 ;  /* 0x0000000103037824 */ /* 0x000fe400078e020b */
[----:B------:R-:W-:Y:S02]  /*bf50*/  IMAD.MOV R11, RZ, RZ, -R5 ;  /* 0x000000ffff0b7224 */ /* 0x000fe400078e0a05 */
[----:B------:R-:W-:Y:S02]  /*bf60*/  IMAD R14, R10, UR4, RZ ;  /* 0x000000040a0e7c24 */ /* 0x000fe4000f8e02ff */
[----:B------:R-:W-:Y:S02]  /*bf70*/  IMAD R10, R20, R11, R4 ;  /* 0x0000000b140a7224 */ /* 0x000fe400078e0204 */
[C---:B------:R-:W-:Y:S02]  /*bf80*/  IMAD R11, R5.reuse, UR5, R14 ;  /* 0x00000005050b7c24 */ /* 0x040fe4000f8e020e */
[----:B------:R-:W-:-:S04]  /*bf90*/  IMAD.WIDE.U32 R4, R5, UR4, R2 ;  /* 0x0000000405047c25 */ /* 0x000fc8000f8e0002 */
[----:B------:R-:W-:Y:S01]  /*bfa0*/  IMAD.IADD R5, R5, 0x1, R11 ;  /* 0x0000000105057824 */ /* 0x000fe200078e020b */
[----:B------:R-:W-:Y:S01]  /*bfb0*/  SHF.R.S32.HI R11, RZ, 0x1f, R10 ;  /* 0x0000001fff0b7819 */ /* 0x000fe2000001140a */
[----:B------:R-:W-:-:S04]  /*bfc0*/  IMAD.WIDE.U32 R2, R7, UR4, R2 ;  /* 0x0000000407027c25 */ /* 0x000fc8000f8e0002 */
[----:B------:R-:W-:Y:S02]  /*bfd0*/  IMAD R11, R11, UR6, RZ ;  /* 0x000000060b0b7c24 */ /* 0x000fe4000f8e02ff */
[----:B------:R-:W-:-:S04]  /*bfe0*/  IMAD.WIDE.U32 R4, R10, UR6, R4 ;  /* 0x000000060a047c25 */ /* 0x000fc8000f8e0004 */
[----:B------:R-:W-:Y:S01]  /*bff0*/  IMAD R11, R10, UR7, R11 ;  /* 0x000000070a0b7c24 */ /* 0x000fe2000f8e020b */
[----:B------:R-:W-:Y:S02]  /*c000*/  IADD3 R4, P0, R4, UR8, RZ ;  /* 0x0000000804047c10 */ /* 0x000fe4000ff1e0ff */
[----:B------:R-:W-:Y:S02]  /*c010*/  SHF.R.S32.HI R10, RZ, 0x1f, R7 ;  /* 0x0000001fff0a7819 */ /* 0x000fe40000011407 */
[----:B------:R-:W-:Y:S01]  /*c020*/  IADD3.X R5, R5, UR9, R11, P0, !PT ;  /* 0x0000000905057c10 */ /* 0x000fe200087fe40b */
[----:B------:R-:W-:Y:S02]  /*c030*/  IMAD.MOV R11, RZ, RZ, -R7 ;  /* 0x000000ffff0b7224 */ /* 0x000fe400078e0a07 */
[----:B------:R-:W-:Y:S01]  /*c040*/  IMAD R10, R10, UR4, RZ ;  /* 0x000000040a0a7c24 */ /* 0x000fe2000f8e02ff */
[----:B------:R-:W-:Y:S01]  /*c050*/  ULDC UR4, c[0x0][0x2b8] ;  /* 0x0000ae0000047ab9 */ /* 0x000fe20000000800 */
[----:B------:R-:W-:Y:S01]  /*c060*/  IMAD R11, R20, R11, R8 ;  /* 0x0000000b140b7224 */ /* 0x000fe200078e0208 */
[----:B------:R-:W-:Y:S01]  /*c070*/  ISETP.GE.AND P2, PT, R6, UR4, PT ;  /* 0x0000000406007c0c */ /* 0x000fe2000bf46270 */
[----:B------:R-:W-:-:S03]  /*c080*/  IMAD R13, R7, UR5, R10 ;  /* 0x00000005070d7c24 */ /* 0x000fc6000f8e020a */
[----:B------:R-:W-:Y:S01]  /*c090*/  SHF.R.S32.HI R7, RZ, 0x1f, R11 ;  /* 0x0000001fff077819 */ /* 0x000fe2000001140b */
[----:B------:R-:W-:-:S04]  /*c0a0*/  IMAD.IADD R3, R3, 0x1, R13 ;  /* 0x0000000103037824 */ /* 0x000fc800078e020d */
        /* <DEDUP_REMOVED lines=11> */
[----:B------:R-:W0:Y:S01]  /*c160*/  SHFL.IDX PT, R3, R4, RZ, 0x1e1f ;  /* 0x001e1fff04037589 */ /* 0x000e2200000e0000 */
[----:B------:R-:W-:Y:S01]  /*c170*/  ULDC UR4, c[0x0][0x288] ;  /* 0x0000a20000047ab9 */ /* 0x000fe20000000800 */
[----:B------:R-:W-:Y:S02]  /*c180*/  IMAD R10, R12, 0xc0, R9 ;  /* 0x000000c00c0a7824 */ /* 0x000fe400078e0209 */
[----:B------:R-:W1:Y:S01]  /*c190*/  SHFL.IDX PT, R2, R5, RZ, 0x1e1f ;  /* 0x001e1fff05027589 */ /* 0x000e6200000e0000 */
[----:B------:R-:W-:Y:S02]  /*c1a0*/  IMAD R9, R20, UR4, RZ ;  /* 0x0000000414097c24 */ /* 0x000fe4000f8e02ff */
[C---:B------:R-:W-:Y:S01]  /*c1b0*/  VIADD R12, R10.reuse, 0x40 ;  /* 0x000000400a0c7836 */ /* 0x040fe20000000000 */
[----:B------:R-:W2:Y:S02]  /*c1c0*/  SHFL.IDX PT, R14, R4, 0x1, 0x1e1f ;  /* 0x003e1f00040e7f89 */ /* 0x000ea400000e0000 */
[----:B------:R-:W-:-:S02]  /*c1d0*/  ISETP.GE.AND P3, PT, R10, R9, PT ;  /* 0x000000090a00720c */ /* 0x000fc40003f66270 */
[----:B------:R3:W4:Y:S04]  /*c1e0*/  SHFL.IDX PT, R17, R5, 0x1, 0x1e1f ;  /* 0x003e1f0005117f89 */ /* 0x00072800000e0000 */
[----:B------:R-:W2:Y:S07]  /*c1f0*/  SHFL.IDX PT, R8, R8, RZ, 0x1e1f ;  /* 0x001e1fff08087589 */ /* 0x000eae00000e0000 */
[----:B------:R-:W-:Y:S01]  /*c200*/  @!P3 VIADD R21, R0, UR38 ;  /* 0x000000260015bc36 */ /* 0x000fe20008000000 */
[----:B0-----:R-:W-:-:S05]  /*c210*/  @!P3 IADD3 R20, P4, R6, R3, RZ ;  /* 0x000000030614b210 */ /* 0x001fca0007f9e0ff */
[----:B-1----:R-:W-:Y:S01]  /*c220*/  @!P3 IMAD.X R3, RZ, RZ, R2, P4 ;  /* 0x000000ffff03b224 */ /* 0x002fe200020e0602 */
[----:B------:R-:W-:Y:S01]  /*c230*/  ISETP.GE.AND P4, PT, R12, R9, PT ;  /* 0x000000090c00720c */ /* 0x000fe20003f86270 */
[----:B------:R-:W-:-:S05]  /*c240*/  @!P3 IMAD.MOV.U32 R2, RZ, RZ, R20 ;  /* 0x000000ffff02b224 */ /* 0x000fca00078e0014 */
[----:B------:R-:W-:Y:S04]  /*c250*/  @!P3 LDGSTS.E.BYPASS.LTC128B.128 [R21+0xc400], desc[UR44][R2.64], !P2 ;  /* 0x0c4000000215bfae */ /* 0x000fe8000d101d6c */
[----:B------:R-:W-:Y:S03]  /*c260*/  @!P3 LDGSTS.E.BYPASS.LTC128B.128 [R21+0xdc00], desc[UR44][R2.64+0x20], !P0 ;  /* 0x0dc000200215bfae */ /* 0x000fe6000c101d6c */
[----:B---3--:R-:W-:Y:S01]  /*c270*/  @!P4 VIADD R5, R0, UR38 ;  /* 0x000000260005cc36 */ /* 0x008fe20008000000 */
[----:B------:R0:W-:Y:S01]  /*c280*/  @!P3 LDGSTS.E.BYPASS.LTC128B.128 [R21+0xf400], desc[UR44][R2.64+0x40], !P1 ;  /* 0x0f4000400215bfae */ /* 0x0001e2000c901d6c */
[----:B--2---:R-:W-:-:S05]  /*c290*/  @!P4 IADD3 R14, P3, R6, R14, RZ ;  /* 0x0000000e060ec210 */ /* 0x004fca0007f7e0ff */
[----:B----4-:R-:W-:Y:S02]  /*c2a0*/  @!P4 IMAD.X R17, RZ, RZ, R17, P3 ;  /* 0x000000ffff11c224 */ /* 0x010fe400018e0611 */
[----:B0-----:R-:W-:Y:S02]  /*c2b0*/  @!P4 IMAD.MOV.U32 R2, RZ, RZ, R14 ;  /* 0x000000ffff02c224 */ /* 0x001fe400078e000e */
[----:B------:R-:W-:Y:S01]  /*c2c0*/  @!P4 IMAD.MOV.U32 R3, RZ, RZ, R17 ;  /* 0x000000ffff03c224 */ /* 0x000fe200078e0011 */
[----:B------:R0:W1:Y:S04]  /*c2d0*/  SHFL.IDX PT, R14, R7, RZ, 0x1e1f ;  /* 0x001e1fff070e7589 */ /* 0x00006800000e0000 */
[----:B------:R0:W-:Y:S04]  /*c2e0*/  @!P4 LDGSTS.E.BYPASS.LTC128B.128 [R5+0xcc00], desc[UR44][R2.64], !P2 ;  /* 0x0cc000000205cfae */ /* 0x0001e8000d101d6c */
[----:B------:R0:W-:Y:S04]  /*c2f0*/  @!P4 LDGSTS.E.BYPASS.LTC128B.128 [R5+0xe400], desc[UR44][R2.64+0x20], !P0 ;  /* 0x0e4000200205cfae */ /* 0x0001e8000c101d6c */
[----:B------:R0:W-:Y:S02]  /*c300*/  @!P4 LDGSTS.E.BYPASS.LTC128B.128 [R5+0xfc00], desc[UR44][R2.64+0x40], !P1 ;  /* 0x0fc000400205cfae */ /* 0x0001e4000c901d6c */
.L_x_10482:
[----:B------:R-:W-:Y:S01]  /*c310*/  VIADD R10, R10, 0x80 ;  /* 0x000000800a0a7836 */ /* 0x000fe20000000000 */
[----:B------:R-:W-:Y:S01]  /*c320*/  BSSY B0, `(.L_x_10425) ;  /* 0x000000e000007945 */ /* 0x000fe20003800000 */
[----:B0-----:R-:W-:-:S03]  /*c330*/  IMAD.MOV.U32 R7, RZ, RZ, 0x1 ;  /* 0x00000001ff077424 */ /* 0x001fc600078e00ff */
[----:B------:R-:W-:Y:S02]  /*c340*/  ISETP.GE.AND P3, PT, R10, R9, PT ;  /* 0x000000090a00720c */ /* 0x000fe40003f66270 */
[----:B------:R-:W-:-:S11]  /*c350*/  SHF.L.U32 R7, R7, 0x1f, RZ ;  /* 0x0000001f07077819 */ /* 0x000fd600000006ff */
        /* <DEDUP_REMOVED lines=10> */
.L_x_10426:
[----:B------:R-:W-:Y:S05]  /*c400*/  BSYNC B0 ;  /* 0x0000000000007941 */ /* 0x000fea0003800000 */
.L_x_10425:
[----:B------:R-:W-:Y:S01]  /*c410*/  NOP ;  /* 0x0000000000007918 */ /* 0x000fe20000000000 */
[----:B------:R-:W-:Y:S01]  /*c420*/  SYNCS.ARRIVE.TRANS64.RED.A0T1 RZ, [UR38+0x17000], RZ ;  /* 0x017000ffffff79a7 */ /* 0x000fe20008200426 */
[----:B------:R-:W-:Y:S01]  /*c430*/  ARRIVES.LDGSTSBAR.64.TRANSCNT [UR38+0x17000] ;  /* 0x01700000ff0079b0 */ /* 0x000fe20008000aa6 */
[----:B------:R-:W-:Y:S01]  /*c440*/  NOP ;  /* 0x0000000000007918 */ /* 0x000fe20000000000 */
[----:B------:R-:W-:Y:S01]  /*c450*/  SYNCS.ARRIVE.TRANS64.A1T0 RZ, [UR38+0x17000], RZ ;  /* 0x017000ffffff79a7 */ /* 0x000fe20008100026 */
[----:B------:R-:W2:Y:S02]  /*c460*/  SYNCS.PHASECHK.TRANS64.TRYWAIT P0, [UR38+0x17020], R7 ;  /* 0x01702007ff0075a7 */ /* 0x000ea40008000166 */
[----:B--2---:R-:W-:Y:S05]  /*c470*/  @!P0 BRA `(.L_x_10427) ;  /* 0x0000002000348947 */ /* 0x004fea0003800000 */
.L_x_10483:
[----:B------:R-:W-:Y:S01]  /*c480*/  UIADD3 UR4, UR39, -0x2, URZ ;  /* 0xfffffffe27047890 */ /* 0x000fe2000fffe03f */
[----:B-1----:R-:W-:-:S03]  /*c490*/  IMAD.MOV.U32 R14, RZ, RZ, 0x1 ;  /* 0x00000001ff0e7424 */ /* 0x002fc600078e00ff */
[----:B------:R-:W-:-:S06]  /*c4a0*/  UISETP.GE.AND UP0, UPT, UR4, UR40, UPT ;  /* 0x000000280400728c */ /* 0x000fcc000bf06270 */
[----:B------:R-:W-:-:S13]  /*c4b0*/  PLOP3.LUT P0, PT, PT, PT, UP0, 0x80, 0x0 ;  /* 0x000000000000781c */ /* 0x000fda0003f0f008 */
[----:B------:R-:W-:Y:S05]  /*c4c0*/  @!P0 BRA `(.L_x_10428) ;  /* 0x0000000c00d88947 */ /* 0x000fea0003800000 */
[----:B------:R-:W1:Y:S01]  /*c4d0*/  S2R R0, SR_TID.X ;  /* 0x0000000000007919 */ /* 0x000e620000002100 */
[----:B------:R-:W-:Y:S02]  /*c4e0*/  IMAD.U32 R21, RZ, RZ, UR41 ;  /* 0x00000029ff157e24 */ /* 0x000fe4000f8e00ff */
[----:B------:R-:W-:Y:S02]  /*c4f0*/  IMAD.IADD R15, R28, 0x1, R18 ;  /* 0x000000011c0f7824 */ /* 0x000fe400078e0212 */
[----:B------:R-:W-:Y:S01]  /*c500*/  IMAD.MOV.U32 R4, RZ, RZ, 0x1 ;  /* 0x00000001ff047424 */ /* 0x000fe200078e00ff */
[----:B------:R-:W-:Y:S01]  /*c510*/  LOP3.LUT R21, R21, 0x1, RZ, 0xfc, !PT ;  /* 0x0000000115157812 */ /* 0x000fe200078efcff */
[----:B0-----:R-:W-:Y:S01]  /*c520*/  IMAD.MOV.U32 R5, RZ, RZ, RZ ;  /* 0x000000ffff057224 */ /* 0x001fe200078e00ff */
[----:B-1----:R-:W-:Y:S01]  /*c530*/  LOP3.LUT R20, R0, 0x1f, RZ, 0xc0, !PT ;  /* 0x0000001f00147812 */ /* 0x002fe200078ec0ff */
[----:B------:R-:W-:-:S07]  /*c540*/  IMAD.U32 R0, RZ, RZ, UR4 ;  /* 0x00000004ff007e24 */ /* 0x000fce000f8e00ff */
.L_x_10449:
[----:B------:R-:W-:Y:S01]  /*c550*/  ISETP.NE.AND P1, PT, R24, RZ, PT ;  /* 0x000000ff1800720c */ /* 0x000fe20003f25270 */
[----:B------:R-:W-:Y:S01]  /*c560*/  VIADD R13, R5, 0x1 ;  /* 0x00000001050d7836 */ /* 0x000fe20000000000 */
[----:B------:R-:W-:Y:S04]  /*c570*/  BSSY B0, `(.L_x_10429) ;  /* 0x0000095000007945 */ /* 0x000fe80003800000 */
[----:B------:R-:W-:-:S04]  /*c580*/  ISETP.NE.AND P0, PT, R13, 0x2, PT ;  /* 0x000000020d00780c */ /* 0x000fc80003f05270 */
[----:B------:R-:W-:Y:S02]  /*c590*/  SEL R3, RZ, 0x1, P0 ;  /* 0x00000001ff037807 */ /* 0x000fe40000000000 */
[----:B------:R-:W-:Y:S02]  /*c5a0*/  SEL R13, R13, RZ, P0 ;  /* 0x000000ff0d0d7207 */ /* 0x000fe40000000000 */
[----:B------:R-:W-:Y:S01]  /*c5b0*/  LOP3.LUT R14, R4, R3, RZ, 0x3c, !PT ;  /* 0x00000003040e7212 */ /* 0x000fe200078e3cff */
[----:B------:R-:W-:Y:S06]  /*c5c0*/  @!P1 BRA `(.L_x_10430) ;  /* 0x00000008003c9947 */ /* 0x000fec0003800000 */
[----:B------:R-:W-:Y:S01]  /*c5d0*/  ISETP.NE.AND P1, PT, R25, RZ, PT ;  /* 0x000000ff1900720c */ /* 0x000fe20003f25270 */
[----:B------:R-:W-:-:S12]  /*c5e0*/  IMAD.MOV.U32 R2, RZ, RZ, R0 ;  /* 0x000000ffff027224 */ /* 0x000fd800078e0000 */
[----:B------:R-:W-:Y:S05]  /*c5f0*/  @!P1 BRA `(.L_x_10431) ;  /* 0x00000000004c9947 */ /* 0x000fea0003800000 */
[----:B------:R-:W0:Y:S01]  /*c600*/  LDC R6, c[0x0][0x43c] ;  /* 0x00010f00ff067b82 */ /* 0x000e220000000800 */
[----:B--2---:R-:W-:Y:S01]  /*c610*/  IMAD.MOV.U32 R7, RZ, RZ, R0 ;  /* 0x000000ffff077224 */ /* 0x004fe200078e0000 */
        /* <DEDUP_REMOVED lines=17> */
.L_x_10431:
[----:B------:R-:W-:Y:S02]  /*c730*/  LEA R6, R13, UR38, 0x3 ;  /* 0x000000260d067c11 */ /* 0x000fe4000f8e18ff */
[----:B------:R-:W-:Y:S02]  /*c740*/  SHF.L.U32 R3, R14, 0x1f, RZ ;  /* 0x0000001f0e037819 */ /* 0x000fe400000006ff */
[----:B------:R-:W-:Y:S02]  /*c750*/  ISETP.NE.AND P1, PT, R29, RZ, PT ;  /* 0x000000ff1d00720c */ /* 0x000fe40003f25270 */
[----:B------:R-:W1:Y:S02]  /*c760*/  SYNCS.PHASECHK.TRANS64.TRYWAIT P0, [R6+URZ+0x17080], R3 ;  /* 0x01708003060075a7 */ /* 0x000e64000800017f */
[----:B-1----:R-:W-:Y:S09]  /*c770*/  @!P0 BRA `(.L_x_10432) ;  /* 0x0000001c00888947 */ /* 0x002ff20003800000 */
.L_x_10484:
[----:B------:R-:W-:Y:S04]  /*c780*/  BSSY B1, `(.L_x_10433) ;  /* 0x0000007000017945 */ /* 0x000fe80003800000 */
[----:B------:R-:W-:Y:S05]  /*c790*/  @P1 BRA `(.L_x_10434) ;  /* 0x0000000000141947 */ /* 0x000fea0003800000 */
[----:B------:R-:W-:Y:S01]  /*c7a0*/  ISETP.NE.AND P0, PT, R20, RZ, PT ;  /* 0x000000ff1400720c */ /* 0x000fe20003f05270 */
[----:B--2---:R-:W-:-:S04]  /*c7b0*/  IMAD.MOV.U32 R7, RZ, RZ, 0x3000 ;  /* 0x00003000ff077424 */ /* 0x004fc800078e00ff */
[----:B------:R3:W-:Y:S08]  /*c7c0*/  SYNCS.ARRIVE.TRANS64 RZ, [R6+URZ+0x17070], R7 ;  /* 0x0170700706ff79a7 */ /* 0x0007f0000800003f */
[----:B------:R-:W-:Y:S05]  /*c7d0*/  @!P0 BRA `(.L_x_10434) ;  /* 0x0000000000048947 */ /* 0x000fea0003800000 */
[----:B------:R-:W-:Y:S01]  /*c7e0*/  BPT.TRAP 0x1 ;  /* 0x000000040000795c */ /* 0x000fe20000300000 */
.L_x_10434:
[----:B------:R-:W-:Y:S05]  /*c7f0*/  BSYNC B1 ;  /* 0x0000000000017941 */ /* 0x000fea0003800000 */
.L_x_10433:
[----:B--23--:R-:W-:Y:S01]  /*c800*/  IMAD R7, R13, 0x3000, R26 ;  /* 0x000030000d077824 */ /* 0x00cfe200078e021a */
        /* <DEDUP_REMOVED lines=14> */
.L_x_10435:
        /* <DEDUP_REMOVED lines=13> */
.L_x_10436:
        /* <DEDUP_REMOVED lines=15> */
.L_x_10437:
        /* <DEDUP_REMOVED lines=10> */
.L_x_10485:
[----:B------:R-:W-:Y:S01]  /*cb50*/  BSSY B1, `(.L_x_10439) ;  /* 0x0000009000017945 */ /* 0x000fe20003800000 */
[----:B------:R-:W-:Y:S02]  /*cb60*/  IMAD.MOV.U32 R2, RZ, RZ, 0x0 ;  /* 0x00000000ff027424 */ /* 0x000fe400078e00ff */
[----:B-12---:R-:W-:Y:S01]  /*cb70*/  IMAD.MOV.U32 R3, RZ, RZ, 0x14f00000 ;  /* 0x14f00000ff037424 */ /* 0x006fe200078e00ff */
[----:B------:R-:W-:Y:S06]  /*cb80*/  @P1 BRA `(.L_x_10440) ;  /* 0x0000000000141947 */ /* 0x000fec0003800000 */
[----:B------:R-:W-:Y:S01]  /*cb90*/  ISETP.NE.AND P0, PT, R20, RZ, PT ;  /* 0x000000ff1400720c */ /* 0x000fe20003f05270 */
[----:B------:R-:W-:-:S04]  /*cba0*/  IMAD.MOV.U32 R12, RZ, RZ, 0x3000 ;  /* 0x00003000ff0c7424 */ /* 0x000fc800078e00ff */
[----:B------:R1:W-:Y:S08]  /*cbb0*/  SYNCS.ARRIVE.TRANS64 RZ, [R6+URZ+0x17030], R12 ;  /* 0x0170300c06ff79a7 */ /* 0x0003f0000800003f */
[----:B------:R-:W-:Y:S05]  /*cbc0*/  @!P0 BRA `(.L_x_10440) ;  /* 0x0000000000048947 */ /* 0x000fea0003800000 */
[----:B------:R-:W-:Y:S01]  /*cbd0*/  BPT.TRAP 0x1 ;  /* 0x000000040000795c */ /* 0x000fe20000300000 */
.L_x_10440:
[----:B------:R-:W-:Y:S05]  /*cbe0*/  BSYNC B1 ;  /* 0x0000000000017941 */ /* 0x000fea0003800000 */
.L_x_10439:
        /* <DEDUP_REMOVED lines=12> */
.L_x_10441:
        /* <DEDUP_REMOVED lines=13> */
.L_x_10442:
        /* <DEDUP_REMOVED lines=13> */
.L_x_10443:
[----:B------:R-:W-:-:S13]  /*ce50*/  @P0 ELECT P1, URZ, PT ;  /* 0x00000000003f082f */ /* 0x000fda0003820000 */
[----:B------:R-:W-:Y:S01]  /*ce60*/  @P1 R2UR UR13, R16 ;  /* 0x00000000100d12ca */ /* 0x000fe200000e0000 */
[----:B------:R-:W-:Y:S01]  /*ce70*/  UMOV UR12, UR36 ;  /* 0x00000024000c7c82 */ /* 0x000fe20008000000 */
[----:B------:R-:W-:-:S11]  /*ce80*/  @P1 PLOP3.LUT P0, PT, P1, PT, PT, 0x8, 0x0 ;  /* 0x000000000000181c */ /* 0x000fd60000f0e170 */
[----:B------:R3:W-:Y:S01]  /*ce90*/  UTMALDG.4D [UR8], [UR6], desc[UR14] ;  /* 0x00000e08060075b4 */ /* 0x0007e20008019000 */
[----:B------:R-:W-:Y:S01]  /*cea0*/  PLOP3.LUT P1, PT, PT, PT, PT, 0x8, 0x0 ;  /* 0x000000000000781c */ /* 0x000fe20003f2e170 */
[----:B---3--:R-:W-:-:S12]  /*ceb0*/  @P0 BRA.U.ANY `(.L_x_10443) ;  /* 0xfffffffd00e40947 */ /* 0x008fd8000393ffff */
.L_x_10430:
[----:B------:R-:W-:Y:S05]  /*cec0*/  BSYNC B0 ;  /* 0x0000000000007941 */ /* 0x000fea0003800000 */
.L_x_10429:
[----:B------:R-:W-:-:S13]  /*ced0*/  ISETP.NE.AND P0, PT, R21, 0x3, PT ;  /* 0x000000031500780c */ /* 0x000fda0003f05270 */
[----:B------:R-:W-:Y:S05]  /*cee0*/  @!P0 BRA `(.L_x_10444) ;  /* 0x0000000000048947 */ /* 0x000fea0003800000 */
[----:B------:R-:W-:Y:S01]  /*cef0*/  BPT.TRAP 0x1 ;  /* 0x000000040000795c */ /* 0x000fe20000300000 */
.L_x_10444:
[----:B------:R-:W-:Y:S01]  /*cf00*/  LOP3.LUT R2, R4, 0x1, RZ, 0x3c, !PT ;  /* 0x0000000104027812 */ /* 0x000fe200078e3cff */
[----:B-1----:R-:W-:Y:S01]  /*cf10*/  IMAD.U32 R6, RZ, RZ, UR41 ;  /* 0x00000029ff067e24 */ /* 0x002fe2000f8e00ff */
[----:B------:R-:W-:Y:S02]  /*cf20*/  LEA R3, R5, UR38, 0x3 ;  /* 0x0000002605037c11 */ /* 0x000fe4000f8e18ff */
[----:B------:R-:W-:Y:S02]  /*cf30*/  SHF.L.U32 R2, R2, 0x1f, RZ ;  /* 0x0000001f02027819 */ /* 0x000fe400000006ff */
[----:B------:R-:W-:Y:S02]  /*cf40*/  LOP3.LUT R6, R6, 0x2, RZ, 0xfc, !PT ;  /* 0x0000000206067812 */ /* 0x000fe400078efcff */
[----:B------:R-:W1:Y:S02]  /*cf50*/  SYNCS.PHASECHK.TRANS64.TRYWAIT P0, [R3+URZ+0x17070], R2 ;  /* 0x01707002030075a7 */ /* 0x000e64000800017f */
[----:B------:R-:W-:Y:S01]  /*cf60*/  ISETP.NE.AND P1, PT, R6, 0x3, PT ;  /* 0x000000030600780c */ /* 0x000fe20003f25270 */
[----:B-1----:R-:W-:-:S12]  /*cf70*/  @!P0 BRA `(.L_x_10445) ;  /* 0x0000001400b08947 */ /* 0x002fd80003800000 */
.L_x_10486:
[----:B------:R-:W-:Y:S05]  /*cf80*/  @!P1 BRA `(.L_x_10446) ;  /* 0x0000000000049947 */ /* 0x000fea0003800000 */
[----:B------:R-:W-:Y:S01]  /*cf90*/  BPT.TRAP 0x1 ;  /* 0x000000040000795c */ /* 0x000fe20000300000 */
.L_x_10446:
[----:B------:R-:W-:Y:S01]  /*cfa0*/  SHF.L.U32 R4, R4, 0x1f, RZ ;  /* 0x0000001f04047819 */ /* 0x000fe200000006ff */
[----:B-1----:R-:W-:-:S03]  /*cfb0*/  IMAD R2, R5, 0x3000, RZ ;  /* 0x0000300005027824 */ /* 0x002fc600078e02ff */
[----:B------:R-:W1:Y:S02]  /*cfc0*/  SYNCS.PHASECHK.TRANS64.TRYWAIT P0, [R3+URZ+0x17060], R4 ;  /* 0x01706004030075a7 */ /* 0x000e64000800017f */
[----:B-1----:R-:W-:Y:S05]  /*cfd0*/  @!P0 BRA `(.L_x_10447) ;  /* 0x0000001400ac8947 */ /* 0x002fea0003800000 */
.L_x_10487:
[C---:B------:R-:W-:Y:S01]  /*cfe0*/  LOP3.LUT R12, R2.reuse, R19, RZ, 0xfc, !PT ;  /* 0x00000013020c7212 */ /* 0x040fe200078efcff */
[----:B------:R-:W-:Y:S05]  /*cff0*/  WARPSYNC.ALL ;  /* 0x0000000000007948 */ /* 0x000fea0003800000 */
[----:B-12---:R-:W1:Y:S01]  /*d000*/  LDSM.16.MT88.4 R4, [R12+UR38+0x6400] ;  /* 0x006400260c04783b */ /* 0x006e620008004200 */
[----:B0-----:R-:W-:Y:S01]  /*d010*/  VIADD R17, R2, 0x1000 ;  /* 0x0000100002117836 */ /* 0x001fe20000000000 */
        /* <DEDUP_REMOVED lines=8> */
[----:B------:R-:W-:Y:S03]  /*d0a0*/  STSM.16.M88.4 [R4], R8 ;  /* 0x0000000804007844 */ /* 0x000fe60000000200 */
[----:B------:R-:W-:Y:S01]  /*d0b0*/  IMAD.IADD R17, R27, 0x1, R17 ;  /* 0x000000011b117824 */ /* 0x000fe200078e0211 */
[----:B------:R-:W0:Y:S02]  /*d0c0*/  LDSM.16.MT88.4 R4, [R5+UR38+0x6400] ;  /* 0x006400260504783b */ /* 0x000e240008004200 */
[----:B0-----:R-:W-:-:S02]  /*d0d0*/  PRMT R8, R4, 0x6420, R5 ;  /* 0x0000642004087816 */ /* 0x001fc40000000005 */
[----:B------:R-:W-:Y:S02]  /*d0e0*/  PRMT R9, R4, 0x7531, R5 ;  /* 0x0000753104097816 */ /* 0x000fe40000000005 */
[C-C-:B------:R-:W-:Y:S02]  /*d0f0*/  PRMT R10, R6.reuse, 0x6420, R7.reuse ;  /* 0x00006420060a7816 */ /* 0x140fe40000000007 */
[----:B------:R-:W-:-:S05]  /*d100*/  PRMT R11, R6, 0x7531, R7 ;  /* 0x00007531060b7816 */ /* 0x000fca0000000007 */
[----:B------:R0:W-:Y:S02]  /*d110*/  STSM.16.M88.4 [R17], R8 ;  /* 0x0000000811007844 */ /* 0x0001e40000000200 */
[----:B0-----:R-:W-:Y:S01]  /*d120*/  VIADD R17, R2, 0x2000 ;  /* 0x0000200002117836 */ /* 0x001fe20000000000 */
[----:B------:R-:W-:-:S04]  /*d130*/  IADD3 R2, R27, R15, R2 ;  /* 0x0000000f1b027210 */ /* 0x000fc80007ffe002 */
        /* <DEDUP_REMOVED lines=35> */
.L_x_10448:
        /* <DEDUP_REMOVED lines=12> */
.L_x_10428:
[----:B------:R-:W-:-:S07]  /*d430*/  IMAD.MOV.U32 R13, RZ, RZ, RZ ;  /* 0x000000ffff0d7224 */ /* 0x000fce00078e00ff */
.L_x_10450:
[----:B------:R-:W-:-:S04]  /*d440*/  ULOP3.LUT UR4, UR41, 0x1, URZ, 0xfc, !UPT ;  /* 0x0000000129047892 */ /* 0x000fc8000f8efc3f */
[----:B------:R-:W-:-:S06]  /*d450*/  UISETP.NE.AND UP0, UPT, UR4, 0x3, UPT ;  /* 0x000000030400788c */ /* 0x000fcc000bf05270 */
[----:B------:R-:W-:-:S13]  /*d460*/  PLOP3.LUT P0, PT, PT, PT, UP0, 0x80, 0x0 ;  /* 0x000000000000781c */ /* 0x000fda0003f0f008 */
[----:B------:R-:W-:Y:S05]  /*d470*/  @!P0 BRA `(.L_x_10451) ;  /* 0x0000000000048947 */ /* 0x000fea0003800000 */
[----:B------:R-:W-:Y:S01]  /*d480*/  BPT.TRAP 0x1 ;  /* 0x000000040000795c */ /* 0x000fe20000300000 */
.L_x_10451:
[----:B0-----:R-:W-:Y:S01]  /*d490*/  LOP3.LUT R3, R14, 0x1, RZ, 0x3c, !PT ;  /* 0x000000010e037812 */ /* 0x001fe200078e3cff */
[----:B------:R-:W-:Y:S01]  /*d4a0*/  BSSY B0, `(.L_x_10452) ;  /* 0x0000005000007945 */ /* 0x000fe20003800000 */
[----:B------:R-:W-:Y:S02]  /*d4b0*/  LEA R2, R13, UR38, 0x3 ;  /* 0x000000260d027c11 */ /* 0x000fe4000f8e18ff */
[----:B------:R-:W-:-:S04]  /*d4c0*/  SHF.L.U32 R3, R3, 0x1f, RZ ;  /* 0x0000001f03037819 */ /* 0x000fc800000006ff */
[----:B------:R-:W0:Y:S02]  /*d4d0*/  SYNCS.PHASECHK.TRANS64.TRYWAIT P0, [R2+URZ+0x17070], R3 ;  /* 0x01707003020075a7 */ /* 0x000e24000800017f */
[----:B0-----:R-:W-:Y:S05]  /*d4e0*/  @!P0 BRA `(.L_x_10453) ;  /* 0x00000010007c8947 */ /* 0x001fea0003800000 */
.L_x_10488:
[----:B------:R-:W-:Y:S05]  /*d4f0*/  BSYNC B0 ;  /* 0x0000000000007941 */ /* 0x000fea0003800000 */
.L_x_10452:
[----:B------:R-:W-:-:S06]  /*d500*/  ULOP3.LUT UR4, UR41, 0x2, URZ, 0xfc, !UPT ;  /* 0x0000000229047892 */ /* 0x000fcc000f8efc3f */
[----:B------:R-:W-:-:S05]  /*d510*/  IMAD.U32 R0, RZ, RZ, UR4 ;  /* 0x00000004ff007e24 */ /* 0x000fca000f8e00ff */
[----:B------:R-:W-:-:S13]  /*d520*/  ISETP.NE.AND P1, PT, R0, 0x3, PT ;  /* 0x000000030000780c */ /* 0x000fda0003f25270 */
[----:B------:R-:W-:Y:S05]  /*d530*/  @!P1 BRA `(.L_x_10454) ;  /* 0x0000000000049947 */ /* 0x000fea0003800000 */
[----:B------:R-:W-:Y:S01]  /*d540*/  BPT.TRAP 0x1 ;  /* 0x000000040000795c */ /* 0x000fe20000300000 */
.L_x_10454:
[----:B------:R-:W-:Y:S01]  /*d550*/  SHF.L.U32 R5, R14, 0x1f, RZ ;  /* 0x0000001f0e057819 */ /* 0x000fe200000006ff */
[----:B------:R-:W-:-:S03]  /*d560*/  IMAD R0, R13, 0x3000, RZ ;  /* 0x000030000d007824 */ /* 0x000fc600078e02ff */
[----:B------:R-:W1:Y:S02]  /*d570*/  SYNCS.PHASECHK.TRANS64.TRYWAIT P0, [R2+URZ+0x17060], R5 ;  /* 0x01706005020075a7 */ /* 0x000e64000800017f */
[----:B0-----:R-:W-:Y:S01]  /*d580*/  LOP3.LUT R3, R0, R19, RZ, 0xfc, !PT ;  /* 0x0000001300037212 */ /* 0x001fe200078efcff */
[----:B-1----:R-:W-:Y:S06]  /*d590*/  @!P0 BRA `(.L_x_10455) ;  /* 0x0000001000648947 */ /* 0x002fec0003800000 */
.L_x_10489:
[----:B------:R-:W-:Y:S05]  /*d5a0*/  WARPSYNC.ALL ;  /* 0x0000000000007948 */ /* 0x000fea0003800000 */
[----:B0-2---:R-:W0:Y:S01]  /*d5b0*/  LDSM.16.MT88.4 R4, [R3+UR38+0x6400] ;  /* 0x006400260304783b */ /* 0x005e220008004200 */
        /* <DEDUP_REMOVED lines=55> */
.L_x_10456:
        /* <DEDUP_REMOVED lines=12> */
.L_x_10409:
[----:B------:R-:W1:Y:S01]  /*d9f0*/  S2R R4, SR_CgaCtaId ;  /* 0x0000000000047919 */ /* 0x000e620000008800 */
[----:B------:R-:W-:Y:S02]  /*da00*/  MOV R3, 0x400 ;  /* 0x0000040000037802 */ /* 0x000fe40000000f00 */
[----:B------:R-:W-:Y:S02]  /*da10*/  SHF.L.U32 R2, R2, 0x1f, RZ ;  /* 0x0000001f02027819 */ /* 0x000fe400000006ff */
[----:B-1----:R-:W-:-:S04]  /*da20*/  LEA R7, R4, R3, 0x18 ;  /* 0x0000000304077211 */ /* 0x002fc800078ec0ff */
[----:B------:R-:W1:Y:S02]  /*da30*/  SYNCS.PHASECHK.TRANS64.TRYWAIT P0, [R7+URZ+0x17020], R2 ;  /* 0x01702002070075a7 */ /* 0x000e64000800017f */
[----:B-1----:R-:W-:Y:S05]  /*da40*/  @!P0 BRA `(.L_x_10457) ;  /* 0x0000000c004c8947 */ /* 0x002fea0003800000 */
.L_x_10490:
        /* <DEDUP_REMOVED lines=13> */
.L_x_10458:
        /* <DEDUP_REMOVED lines=12> */
.L_x_10491:
[----:B------:R-:W1:Y:S02]  /*dbe0*/  SYNCS.PHASECHK.TRANS64.TRYWAIT P1, [R3+URZ], R2 ;  /* 0x00000002030075a7 */ /* 0x000e64000802017f */
[----:B-1----:R-:W-:Y:S05]  /*dbf0*/  @!P1 BRA `(.L_x_10460) ;  /* 0x0000000c00089947 */ /* 0x002fea0003800000 */
.L_x_10492:
[----:B------:R-:W-:Y:S05]  /*dc00*/  @!P0 BRA `(.L_x_10461) ;  /* 0x0000000000048947 */ /* 0x000fea0003800000 */
[----:B------:R-:W-:Y:S01]  /*dc10*/  BPT.TRAP 0x1 ;  /* 0x000000040000795c */ /* 0x000fe20000300000 */
.L_x_10461:
[----:B-1----:R-:W-:-:S04]  /*dc20*/  IMAD R3, R0, 0x8, R7 ;  /* 0x0000000800037824 */ /* 0x002fc800078e0207 */
[----:B------:R-:W1:Y:S02]  /*dc30*/  SYNCS.PHASECHK.TRANS64.TRYWAIT P1, [R3+URZ+0x17060], R4 ;  /* 0x01706004030075a7 */ /* 0x000e64000802017f */
[----:B-1----:R-:W-:Y:S05]  /*dc40*/  @!P1 BRA `(.L_x_10462) ;  /* 0x0000000c00089947 */ /* 0x002fea0003800000 */
.L_x_10493:
[----:B------:R-:W-:Y:S05]  /*dc50*/  @!P0 BRA `(.L_x_10463) ;  /* 0x0000000000048947 */ /* 0x000fea0003800000 */
[----:B------:R-:W-:Y:S01]  /*dc60*/  BPT.TRAP 0x1 ;  /* 0x000000040000795c */ /* 0x000fe20000300000 */
.L_x_10463:
[----:B0-----:R-:W-:-:S04]  /*dc70*/  IMAD R5, R6, 0x8, R7 ;  /* 0x0000000806057824 */ /* 0x001fc800078e0207 */
[----:B------:R-:W0:Y:S02]  /*dc80*/  SYNCS.PHASECHK.TRANS64.TRYWAIT P1, [R5+URZ+0x17060], R2 ;  /* 0x01706002050075a7 */ /* 0x000e24000802017f */
[----:B0-----:R-:W-:Y:S05]  /*dc90*/  @!P1 BRA `(.L_x_10464) ;  /* 0x0000000c00089947 */ /* 0x001fea0003800000 */
.L_x_10494:
[----:B------:R-:W-:Y:S05]  /*dca0*/  @!P0 BRA `(.L_x_10465) ;  /* 0x0000000000048947 */ /* 0x000fea0003800000 */
[----:B------:R-:W-:Y:S01]  /*dcb0*/  BPT.TRAP 0x1 ;  /* 0x000000040000795c */ /* 0x000fe20000300000 */
.L_x_10465:
[----:B------:R-:W2:Y:S02]  /*dcc0*/  SYNCS.PHASECHK.TRANS64.TRYWAIT P0, [R3+URZ+0x17080], R4 ;  /* 0x01708004030075a7 */ /* 0x000ea4000800017f */
[----:B--2---:R-:W-:Y:S05]  /*dcd0*/  @!P0 BRA `(.L_x_10466) ;  /* 0x0000000c000c8947 */ /* 0x004fea0003800000 */
.L_x_10467:
[----:B---3--:R3:W4:Y:S02]  /*dce0*/  SYNCS.PHASECHK.TRANS64.TRYWAIT P0, [R5+URZ+0x17080], R2 ;  /* 0x01708002050075a7 */ /* 0x008724000800017f */
[----:B----4-:R-:W-:Y:S05]  /*dcf0*/  @!P0 NANOSLEEP.SYNCS 0x989680 ;  /* 0x009896800000895d */ /* 0x010fea0003900000 */
[----:B------:R-:W4:Y:S02]  /*dd00*/  @!P0 SYNCS.PHASECHK.TRANS64 P0, [R5+URZ+0x17080], R2 ;  /* 0x01708002050085a7 */ /* 0x000f24000800007f */
[----:B----4-:R-:W-:Y:S05]  /*dd10*/  @!P0 BRA `(.L_x_10467) ;  /* 0xfffffffc00f08947 */ /* 0x010fea000383ffff */
.L_x_10368:
[----:B------:R-:W-:Y:S05]  /*dd20*/  BSYNC B6 ;  /* 0x0000000000067941 */ /* 0x000fea0003800000 */
.L_x_10365:
[----:B------:R-:W-:Y:S05]  /*dd30*/  EXIT ;  /* 0x000000000000794d */ /* 0x000fea0003800000 */
.L_x_10372:
[----:B0-----:R-:W-:-:S04]  /*dd40*/  IMAD.U32 R3, RZ, RZ, UR42 ;  /* 0x0000002aff037e24 */ /* 0x001fc8000f8e00ff */
[----:B------:R0:W1:Y:S03]  /*dd50*/  SYNCS.PHASECHK.TRANS64.TRYWAIT P0, [R3+URZ+0x17000], R0 ;  /* 0x01700000030075a7 */ /* 0x000066000800017f */
[----:B-1----:R-:W-:Y:S05]  /*dd60*/  @!P0 NANOSLEEP.SYNCS 0x989680 ;  /* 0x009896800000895d */ /* 0x002fea0003900000 */
[----:B------:R-:W1:Y:S02]  /*dd70*/  @!P0 SYNCS.PHASECHK.TRANS64 P0, [R3+URZ+0x17000], R0 ;  /* 0x01700000030085a7 */ /* 0x000e64000800007f */
[----:B-1----:R-:W-:Y:S05]  /*dd80*/  @!P0 BRA `(.L_x_10372) ;  /* 0xfffffffc00ec8947 */ /* 0x002fea000383ffff */
[----:B------:R-:W-:Y:S05]  /*dd90*/  BRA `(.L_x_10468) ;  /* 0xffffff3800547947 */ /* 0x000fea000383ffff */
.L_x_10376:
[----:B0-----:R-:W-:-:S04]  /*dda0*/  IMAD.U32 R3, RZ, RZ, UR42 ;  /* 0x0000002aff037e24 */ /* 0x001fc8000f8e00ff */
[----:B------:R0:W2:Y:S03]  /*ddb0*/  SYNCS.PHASECHK.TRANS64.TRYWAIT P2, [R3+URZ+0x17030], R0 ;  /* 0x01703000030075a7 */ /* 0x0000a6000804017f */
[----:B--2---:R-:W-:Y:S05]  /*ddc0*/  @!P2 NANOSLEEP.SYNCS 0x989680 ;  /* 0x009896800000a95d */ /* 0x004fea0003900000 */
[----:B------:R-:W2:Y:S02]  /*ddd0*/  @!P2 SYNCS.PHASECHK.TRANS64 P2, [R3+URZ+0x17030], R0 ;  /* 0x017030000300a5a7 */ /* 0x000ea4000804007f */
[----:B--2---:R-:W-:Y:S05]  /*dde0*/  @!P2 BRA `(.L_x_10376) ;  /* 0xfffffffc00eca947 */ /* 0x004fea000383ffff */
[----:B------:R-:W-:Y:S05]  /*ddf0*/  BRA `(.L_x_10375) ;  /* 0xffffff3800747947 */ /* 0x000fea000383ffff */
.L_x_10381:
[----:B-1----:R-:W-:-:S04]  /*de00*/  IMAD.U32 R9, RZ, RZ, UR25 ;  /* 0x00000019ff097e24 */ /* 0x002fc8000f8e00ff */
[----:B------:R1:W2:Y:S03]  /*de10*/  SYNCS.PHASECHK.TRANS64.TRYWAIT P3, [R9+URZ+0x17030], R0 ;  /* 0x01703000090075a7 */ /* 0x0002a6000806017f */
[----:B--2---:R-:W-:Y:S05]  /*de20*/  @!P3 NANOSLEEP.SYNCS 0x989680 ;  /* 0x009896800000b95d */ /* 0x004fea0003900000 */
[----:B------:R-:W2:Y:S02]  /*de30*/  @!P3 SYNCS.PHASECHK.TRANS64 P3, [R9+URZ+0x17030], R0 ;  /* 0x017030000900b5a7 */ /* 0x000ea4000806007f */
[----:B--2---:R-:W-:Y:S05]  /*de40*/  @!P3 BRA `(.L_x_10381) ;  /* 0xfffffffc00ecb947 */ /* 0x004fea000383ffff */
[----:B------:R-:W-:Y:S05]  /*de50*/  BRA `(.L_x_10380) ;  /* 0xffffff5c00bc7947 */ /* 0x000fea000383ffff */
.L_x_10385:
[----:B-1----:R-:W-:-:S04]  /*de60*/  IMAD.U32 R9, RZ, RZ, UR11 ;  /* 0x0000000bff097e24 */ /* 0x002fc8000f8e00ff */
[----:B------:R1:W2:Y:S03]  /*de70*/  SYNCS.PHASECHK.TRANS64.TRYWAIT P3, [R9+URZ+0x17050], R0 ;  /* 0x01705000090075a7 */ /* 0x0002a6000806017f */
[----:B--2---:R-:W-:Y:S05]  /*de80*/  @!P3 NANOSLEEP.SYNCS 0x989680 ;  /* 0x009896800000b95d */ /* 0x004fea0003900000 */
[----:B------:R-:W2:Y:S02]  /*de90*/  @!P3 SYNCS.PHASECHK.TRANS64 P3, [R9+URZ+0x17050], R0 ;  /* 0x017050000900b5a7 */ /* 0x000ea4000806007f */
[----:B--2---:R-:W-:Y:S05]  /*dea0*/  @!P3 BRA `(.L_x_10385) ;  /* 0xfffffffc00ecb947 */ /* 0x004fea000383ffff */
[----:B------:R-:W-:Y:S05]  /*deb0*/  BRA `(.L_x_10384) ;  /* 0xffffff6000147947 */ /* 0x000fea000383ffff */
.L_x_10392:
[----:B-1----:R-:W-:-:S04]  /*dec0*/  IMAD.U32 R9, RZ, RZ, UR22 ;  /* 0x00000016ff097e24 */ /* 0x002fc8000f8e00ff */
[----:B------:R1:W2:Y:S03]  /*ded0*/  SYNCS.PHASECHK.TRANS64.TRYWAIT P2, [R9+URZ+0x17030], R0 ;  /* 0x01703000090075a7 */ /* 0x0002a6000804017f */
[----:B--2---:R-:W-:Y:S05]  /*dee0*/  @!P2 NANOSLEEP.SYNCS 0x989680 ;  /* 0x009896800000a95d */ /* 0x004fea0003900000 */
[----:B------:R-:W2:Y:S02]  /*def0*/  @!P2 SYNCS.PHASECHK.TRANS64 P2, [R9+URZ+0x17030], R0 ;  /* 0x017030000900a5a7 */ /* 0x000ea4000804007f */
[----:B--2---:R-:W-:Y:S05]  /*df00*/  @!P2 BRA `(.L_x_10392) ;  /* 0xfffffffc00eca947 */ /* 0x004fea000383ffff */
[----:B------:R-:W-:Y:S05]  /*df10*/  BRA `(.L_x_10391) ;  /* 0xffffff8000dc7947 */ /* 0x000fea000383ffff */
.L_x_10396:
[----:B-1----:R-:W-:-:S04]  /*df20*/  IMAD.U32 R9, RZ, RZ, UR14 ;  /* 0x0000000eff097e24 */ /* 0x002fc8000f8e00ff */
[----:B------:R1:W2:Y:S03]  /*df30*/  SYNCS.PHASECHK.TRANS64.TRYWAIT P2, [R9+URZ+0x17050], R0 ;  /* 0x01705000090075a7 */ /* 0x0002a6000804017f */
[----:B--2---:R-:W-:Y:S05]  /*df40*/  @!P2 NANOSLEEP.SYNCS 0x989680 ;  /* 0x009896800000a95d */ /* 0x004fea0003900000 */
[----:B------:R-:W2:Y:S02]  /*df50*/  @!P2 SYNCS.PHASECHK.TRANS64 P2, [R9+URZ+0x17050], R0 ;  /* 0x017050000900a5a7 */ /* 0x000ea4000804007f */
[----:B--2---:R-:W-:Y:S05]  /*df60*/  @!P2 BRA `(.L_x_10396) ;  /* 0xfffffffc00eca947 */ /* 0x004fea000383ffff */
[----:B------:R-:W-:Y:S05]  /*df70*/  BRA `(.L_x_10395) ;  /* 0xffffff8800307947 */ /* 0x000fea000383ffff */
.L_x_10402:
[----:B-1----:R-:W-:-:S04]  /*df80*/  IMAD.U32 R5, RZ, RZ, UR16 ;  /* 0x00000010ff057e24 */ /* 0x002fc8000f8e00ff */
[----:B------:R1:W2:Y:S03]  /*df90*/  SYNCS.PHASECHK.TRANS64.TRYWAIT P1, [R5+URZ+0x17050], R4 ;  /* 0x01705004050075a7 */ /* 0x0002a6000802017f */
[----:B--2---:R-:W-:Y:S05]  /*dfa0*/  @!P1 NANOSLEEP.SYNCS 0x989680 ;  /* 0x009896800000995d */ /* 0x004fea0003900000 */
[----:B------:R-:W2:Y:S02]  /*dfb0*/  @!P1 SYNCS.PHASECHK.TRANS64 P1, [R5+URZ+0x17050], R4 ;  /* 0x01705004050095a7 */ /* 0x000ea4000802007f */
[----:B--2---:R-:W-:Y:S05]  /*dfc0*/  @!P1 BRA `(.L_x_10402) ;  /* 0xfffffffc00ec9947 */ /* 0x004fea000383ffff */
[----:B------:R-:W-:Y:S05]  /*dfd0*/  BRA `(.L_x_10401) ;  /* 0xffffff9c007c7947 */ /* 0x000fea000383ffff */
.L_x_10415:
[----:B------:R-:W-:Y:S02]  /*dfe0*/  IMAD.MOV.U32 R13, RZ, RZ, R24 ;  /* 0x000000ffff0d7224 */ /* 0x000fe400078e0018 */
[----:B------:R-:W-:Y:S02]  /*dff0*/  IMAD.MOV.U32 R12, RZ, RZ, RZ ;  /* 0x000000ffff0c7224 */ /* 0x000fe400078e00ff */
[----:B------:R-:W-:Y:S02]  /*e000*/  IMAD.MOV.U32 R11, RZ, RZ, 0x1f ;  /* 0x0000001fff0b7424 */ /* 0x000fe400078e00ff */
[----:B------:R-:W-:-:S07]  /*e010*/  IMAD.MOV.U32 R15, RZ, RZ, -0x1 ;  /* 0xffffffffff0f7424 */ /* 0x000fce00078e00ff */
[----:B------:R-:W-:Y:S05]  /*e020*/  WARPSYNC.COLLECTIVE R15, `(.L_x_10469) ;  /* 0x000000000f087348 */ /* 0x000fea0003c00000 */
[----:B------:R0:W1:Y:S02]  /*e030*/  SHFL.IDX P6, R14, R13, R12, R11 ;  /* 0x0000000c0d0e7389 */ /* 0x00006400000c000b */
[----:B01----:R-:W-:Y:S01]  /*e040*/  ENDCOLLECTIVE ;  /* 0x000000000000791b */ /* 0x003fe20003800000 */
.L_x_10469:
[----:B------:R-:W-:Y:S05]  /*e050*/  BRA `(.L_x_10470) ;  /* 0xffffffd000fc7947 */ /* 0x000fea000383ffff */
.L_x_10417:
[----:B------:R-:W-:Y:S01]  /*e060*/  BSSY B0, `(.L_x_10471) ;  /* 0x0000006000007945 */ /* 0x000fe20003800000 */
[----:B------:R-:W-:-:S07]  /*e070*/  IMAD.MOV.U32 R15, RZ, RZ, -0x1 ;  /* 0xffffffffff0f7424 */ /* 0x000fce00078e00ff */
[----:B------:R-:W-:Y:S05]  /*e080*/  WARPSYNC.COLLECTIVE R15, `(.L_x_10472) ;  /* 0x000000000f0c7348 */ /* 0x000fea0003c00000 */
[----:B------:R-:W-:Y:S02]  /*e090*/  ELECT P6, UR62, PT ;  /* 0x00000000003e782f */ /* 0x000fe400038c0000 */
[----:B------:R-:W-:Y:S01]  /*e0a0*/  MOV R14, UR62 ;  /* 0x0000003e000e7c02 */ /* 0x000fe20008000f00 */
[----:B------:R-:W-:Y:S10]  /*e0b0*/  ENDCOLLECTIVE ;  /* 0x000000000000791b */ /* 0x000ff40003800000 */
.L_x_10472:
[----:B------:R-:W-:Y:S05]  /*e0c0*/  BSYNC B0 ;  /* 0x0000000000007941 */ /* 0x000fea0003800000 */
.L_x_10471:
[----:B------:R-:W-:Y:S05]  /*e0d0*/  BRA `(.L_x_10473) ;  /* 0xffffffd400007947 */ /* 0x000fea000383ffff */
.L_x_10419:
[----:B-1----:R1:W2:Y:S02]  /*e0e0*/  SYNCS.PHASECHK.TRANS64.TRYWAIT P0, [R26+URZ+0x17080], R3 ;  /* 0x017080031a0075a7 */ /* 0x0022a4000800017f */
[----:B--2---:R-:W-:Y:S05]  /*e0f0*/  @!P0 NANOSLEEP.SYNCS 0x989680 ;  /* 0x009896800000895d */ /* 0x004fea0003900000 */
[----:B------:R-:W2:Y:S02]  /*e100*/  @!P0 SYNCS.PHASECHK.TRANS64 P0, [R26+URZ+0x17080], R3 ;  /* 0x017080031a0085a7 */ /* 0x000ea4000800007f */
[----:B--2---:R-:W-:Y:S05]  /*e110*/  @!P0 BRA `(.L_x_10419) ;  /* 0xfffffffc00f08947 */ /* 0x004fea000383ffff */
[----:B------:R-:W-:Y:S05]  /*e120*/  BRA `(.L_x_10474) ;  /* 0xffffffd400547947 */ /* 0x000fea000383ffff */
.L_x_10421:
[----:B--2---:R2:W3:Y:S02]  /*e130*/  SYNCS.PHASECHK.TRANS64.TRYWAIT P0, [R26+URZ+0x17040], R3 ;  /* 0x017040031a0075a7 */ /* 0x0044e4000800017f */
[----:B---3--:R-:W-:Y:S05]  /*e140*/  @!P0 NANOSLEEP.SYNCS 0x989680 ;  /* 0x009896800000895d */ /* 0x008fea0003900000 */
[----:B------:R-:W3:Y:S02]  /*e150*/  @!P0 SYNCS.PHASECHK.TRANS64 P0, [R26+URZ+0x17040], R3 ;  /* 0x017040031a0085a7 */ /* 0x000ee4000800007f */
[----:B---3--:R-:W-:Y:S05]  /*e160*/  @!P0 BRA `(.L_x_10421) ;  /* 0xfffffffc00f08947 */ /* 0x008fea000383ffff */
[----:B------:R-:W-:Y:S05]  /*e170*/  BRA `(.L_x_10475) ;  /* 0xffffffd400cc7947 */ /* 0x000fea000383ffff */
.L_x_10424:
[----:B------:R-:W-:Y:S02]  /*e180*/  IMAD R10, R12, 0xc0, R9 ;  /* 0x000000c00c0a7824 */ /* 0x000fe400078e0209 */
[----:B------:R-:W-:Y:S02]  /*e190*/  IMAD.MOV.U32 R13, RZ, RZ, R5 ;  /* 0x000000ffff0d7224 */ /* 0x000fe400078e0005 */
[----:B------:R-:W-:Y:S02]  /*e1a0*/  IMAD.MOV.U32 R12, RZ, RZ, RZ ;  /* 0x000000ffff0c7224 */ /* 0x000fe400078e00ff */
[----:B------:R-:W-:Y:S02]  /*e1b0*/  IMAD.MOV.U32 R11, RZ, RZ, 0x1e1f ;  /* 0x00001e1fff0b7424 */ /* 0x000fe400078e00ff */
[----:B------:R-:W-:-:S07]  /*e1c0*/  IMAD.MOV.U32 R15, RZ, RZ, -0x1 ;  /* 0xffffffffff0f7424 */ /* 0x000fce00078e00ff */
[----:B------:R-:W-:Y:S05]  /*e1d0*/  WARPSYNC.COLLECTIVE R15, `(.L_x_10476) ;  /* 0x000000000f087348 */ /* 0x000fea0003c00000 */
[----:B------:R0:W1:Y:S02]  /*e1e0*/  SHFL.IDX P6, R14, R13, R12, R11 ;  /* 0x0000000c0d0e7389 */ /* 0x00006400000c000b */
[----:B01----:R-:W-:Y:S01]  /*e1f0*/  ENDCOLLECTIVE ;  /* 0x000000000000791b */ /* 0x003fe20003800000 */
.L_x_10476:
[----:B------:R-:W-:Y:S02]  /*e200*/  IMAD.MOV.U32 R13, RZ, RZ, R4 ;  /* 0x000000ffff0d7224 */ /* 0x000fe400078e0004 */
[----:B------:R-:W-:-:S07]  /*e210*/  IMAD.MOV.U32 R2, RZ, RZ, R14 ;  /* 0x000000ffff027224 */ /* 0x000fce00078e000e */
[----:B------:R-:W-:Y:S05]  /*e220*/  WARPSYNC.COLLECTIVE R15, `(.L_x_10477) ;  /* 0x000000000f087348 */ /* 0x000fea0003c00000 */
[----:B------:R0:W1:Y:S02]  /*e230*/  SHFL.IDX P6, R14, R13, R12, R11 ;  /* 0x0000000c0d0e7389 */ /* 0x00006400000c000b */
[----:B01----:R-:W-:Y:S01]  /*e240*/  ENDCOLLECTIVE ;  /* 0x000000000000791b */ /* 0x003fe20003800000 */
.L_x_10477:
        /* <DEDUP_REMOVED lines=10> */
.L_x_10478:
        /* <DEDUP_REMOVED lines=14> */
.L_x_10479:
        /* <DEDUP_REMOVED lines=10> */
.L_x_10480:
        /* <DEDUP_REMOVED lines=13> */
.L_x_10481:
[----:B------:R-:W-:Y:S05]  /*e540*/  BRA `(.L_x_10482) ;  /* 0xffffffdc00707947 */ /* 0x000fea000383ffff */
.L_x_10427:
[----:B--2---:R2:W3:Y:S02]  /*e550*/  SYNCS.PHASECHK.TRANS64.TRYWAIT P0, [R26+URZ+0x17020], R7 ;  /* 0x017020071a0075a7 */ /* 0x0044e4000800017f */
[----:B---3--:R-:W-:Y:S05]  /*e560*/  @!P0 NANOSLEEP.SYNCS 0x989680 ;  /* 0x009896800000895d */ /* 0x008fea0003900000 */
[----:B------:R-:W3:Y:S02]  /*e570*/  @!P0 SYNCS.PHASECHK.TRANS64 P0, [R26+URZ+0x17020], R7 ;  /* 0x017020071a0085a7 */ /* 0x000ee4000800007f */
[----:B---3--:R-:W-:Y:S05]  /*e580*/  @!P0 BRA `(.L_x_10427) ;  /* 0xfffffffc00f08947 */ /* 0x008fea000383ffff */
[----:B------:R-:W-:Y:S05]  /*e590*/  BRA `(.L_x_10483) ;  /* 0xffffffdc00b87947 */ /* 0x000fea000383ffff */
.L_x_10432:
[----:B-1----:R1:W3:Y:S02]  /*e5a0*/  SYNCS.PHASECHK.TRANS64.TRYWAIT P0, [R6+URZ+0x17080], R3 ;  /* 0x01708003060075a7 */ /* 0x0022e4000800017f */
[----:B---3--:R-:W-:Y:S05]  /*e5b0*/  @!P0 NANOSLEEP.SYNCS 0x989680 ;  /* 0x009896800000895d */ /* 0x008fea0003900000 */
[----:B------:R-:W3:Y:S02]  /*e5c0*/  @!P0 SYNCS.PHASECHK.TRANS64 P0, [R6+URZ+0x17080], R3 ;  /* 0x01708003060085a7 */ /* 0x000ee4000800007f */
[----:B---3--:R-:W-:Y:S05]  /*e5d0*/  @!P0 BRA `(.L_x_10432) ;  /* 0xfffffffc00f08947 */ /* 0x008fea000383ffff */
[----:B------:R-:W-:Y:S05]  /*e5e0*/  BRA `(.L_x_10484) ;  /* 0xffffffe000647947 */ /* 0x000fea000383ffff */
.L_x_10438:
[----:B--2---:R2:W3:Y:S02]  /*e5f0*/  SYNCS.PHASECHK.TRANS64.TRYWAIT P0, [R6+URZ+0x17040], R3 ;  /* 0x01704003060075a7 */ /* 0x0044e4000800017f */
[----:B---3--:R-:W-:Y:S05]  /*e600*/  @!P0 NANOSLEEP.SYNCS 0x989680 ;  /* 0x009896800000895d */ /* 0x008fea0003900000 */
[----:B------:R-:W3:Y:S02]  /*e610*/  @!P0 SYNCS.PHASECHK.TRANS64 P0, [R6+URZ+0x17040], R3 ;  /* 0x01704003060085a7 */ /* 0x000ee4000800007f */
[----:B---3--:R-:W-:Y:S05]  /*e620*/  @!P0 BRA `(.L_x_10438) ;  /* 0xfffffffc00f08947 */ /* 0x008fea000383ffff */
[----:B------:R-:W-:Y:S05]  /*e630*/  BRA `(.L_x_10485) ;  /* 0xffffffe400447947 */ /* 0x000fea000383ffff */
.L_x_10445:
[----:B-1----:R1:W3:Y:S02]  /*e640*/  SYNCS.PHASECHK.TRANS64.TRYWAIT P0, [R3+URZ+0x17070], R2 ;  /* 0x01707002030075a7 */ /* 0x0022e4000800017f */
[----:B---3--:R-:W-:Y:S05]  /*e650*/  @!P0 NANOSLEEP.SYNCS 0x989680 ;  /* 0x009896800000895d */ /* 0x008fea0003900000 */
[----:B------:R-:W3:Y:S02]  /*e660*/  @!P0 SYNCS.PHASECHK.TRANS64 P0, [R3+URZ+0x17070], R2 ;  /* 0x01707002030085a7 */ /* 0x000ee4000800007f */
[----:B---3--:R-:W-:Y:S05]  /*e670*/  @!P0 BRA `(.L_x_10445) ;  /* 0xfffffffc00f08947 */ /* 0x008fea000383ffff */
[----:B------:R-:W-:Y:S05]  /*e680*/  BRA `(.L_x_10486) ;  /* 0xffffffe8003c7947 */ /* 0x000fea000383ffff */
.L_x_10447:
[----:B-1----:R1:W3:Y:S02]  /*e690*/  SYNCS.PHASECHK.TRANS64.TRYWAIT P0, [R3+URZ+0x17060], R4 ;  /* 0x01706004030075a7 */ /* 0x0022e4000800017f */
[----:B---3--:R-:W-:Y:S05]  /*e6a0*/  @!P0 NANOSLEEP.SYNCS 0x989680 ;  /* 0x009896800000895d */ /* 0x008fea0003900000 */
[----:B------:R-:W3:Y:S02]  /*e6b0*/  @!P0 SYNCS.PHASECHK.TRANS64 P0, [R3+URZ+0x17060], R4 ;  /* 0x01706004030085a7 */ /* 0x000ee4000800007f */
[----:B---3--:R-:W-:Y:S05]  /*e6c0*/  @!P0 BRA `(.L_x_10447) ;  /* 0xfffffffc00f08947 */ /* 0x008fea000383ffff */
[----:B------:R-:W-:Y:S05]  /*e6d0*/  BRA `(.L_x_10487) ;  /* 0xffffffe800407947 */ /* 0x000fea000383ffff */
.L_x_10453:
[----:B0-----:R0:W1:Y:S02]  /*e6e0*/  SYNCS.PHASECHK.TRANS64.TRYWAIT P0, [R2+URZ+0x17070], R3 ;  /* 0x01707003020075a7 */ /* 0x001064000800017f */
[----:B-1----:R-:W-:Y:S05]  /*e6f0*/  @!P0 NANOSLEEP.SYNCS 0x989680 ;  /* 0x009896800000895d */ /* 0x002fea0003900000 */
[----:B------:R-:W1:Y:S02]  /*e700*/  @!P0 SYNCS.PHASECHK.TRANS64 P0, [R2+URZ+0x17070], R3 ;  /* 0x01707003020085a7 */ /* 0x000e64000800007f */
[----:B-1----:R-:W-:Y:S05]  /*e710*/  @!P0 BRA `(.L_x_10453) ;  /* 0xfffffffc00f08947 */ /* 0x002fea000383ffff */
[----:B------:R-:W-:Y:S05]  /*e720*/  BRA `(.L_x_10488) ;  /* 0xffffffec00707947 */ /* 0x000fea000383ffff */
.L_x_10455:
[----:B0-----:R0:W1:Y:S02]  /*e730*/  SYNCS.PHASECHK.TRANS64.TRYWAIT P0, [R2+URZ+0x17060], R5 ;  /* 0x01706005020075a7 */ /* 0x001064000800017f */
[----:B-1----:R-:W-:Y:S05]  /*e740*/  @!P0 NANOSLEEP.SYNCS 0x989680 ;  /* 0x009896800000895d */ /* 0x002fea0003900000 */
[----:B------:R-:W1:Y:S02]  /*e750*/  @!P0 SYNCS.PHASECHK.TRANS64 P0, [R2+URZ+0x17060], R5 ;  /* 0x01706005020085a7 */ /* 0x000e64000800007f */
[----:B-1----:R-:W-:Y:S05]  /*e760*/  @!P0 BRA `(.L_x_10455) ;  /* 0xfffffffc00f08947 */ /* 0x002fea000383ffff */
[----:B------:R-:W-:Y:S05]  /*e770*/  BRA `(.L_x_10489) ;  /* 0xffffffec00887947 */ /* 0x000fea000383ffff */
.L_x_10457:
[----:B-1----:R1:W2:Y:S02]  /*e780*/  SYNCS.PHASECHK.TRANS64.TRYWAIT P0, [R7+URZ+0x17020], R2 ;  /* 0x01702002070075a7 */ /* 0x0022a4000800017f */
[----:B--2---:R-:W-:Y:S05]  /*e790*/  @!P0 NANOSLEEP.SYNCS 0x989680 ;  /* 0x009896800000895d */ /* 0x004fea0003900000 */
[----:B------:R-:W2:Y:S02]  /*e7a0*/  @!P0 SYNCS.PHASECHK.TRANS64 P0, [R7+URZ+0x17020], R2 ;  /* 0x01702002070085a7 */ /* 0x000ea4000800007f */
[----:B--2---:R-:W-:Y:S05]  /*e7b0*/  @!P0 BRA `(.L_x_10457) ;  /* 0xfffffffc00f08947 */ /* 0x004fea000383ffff */
[----:B------:R-:W-:Y:S05]  /*e7c0*/  BRA `(.L_x_10490) ;  /* 0xfffffff000a07947 */ /* 0x000fea000383ffff */
.L_x_10459:
[----:B0-----:R0:W1:Y:S02]  /*e7d0*/  SYNCS.PHASECHK.TRANS64.TRYWAIT P1, [R5+URZ], R4 ;  /* 0x00000004050075a7 */ /* 0x001064000802017f */
[----:B-1----:R-:W-:Y:S05]  /*e7e0*/  @!P1 NANOSLEEP.SYNCS 0x989680 ;  /* 0x009896800000995d */ /* 0x002fea0003900000 */
[----:B------:R-:W1:Y:S02]  /*e7f0*/  @!P1 SYNCS.PHASECHK.TRANS64 P1, [R5+URZ], R4 ;  /* 0x00000004050095a7 */ /* 0x000e64000802007f */
[----:B-1----:R-:W-:Y:S05]  /*e800*/  @!P1 BRA `(.L_x_10459) ;  /* 0xfffffffc00f09947 */ /* 0x002fea000383ffff */
[----:B------:R-:W-:Y:S05]  /*e810*/  BRA `(.L_x_10491) ;  /* 0xfffffff000f07947 */ /* 0x000fea000383ffff */
.L_x_10460:
[----:B-1----:R1:W2:Y:S02]  /*e820*/  SYNCS.PHASECHK.TRANS64.TRYWAIT P1, [R3+URZ], R2 ;  /* 0x00000002030075a7 */ /* 0x0022a4000802017f */
[----:B--2---:R-:W-:Y:S05]  /*e830*/  @!P1 NANOSLEEP.SYNCS 0x989680 ;  /* 0x009896800000995d */ /* 0x004fea0003900000 */
[----:B------:R-:W2:Y:S02]  /*e840*/  @!P1 SYNCS.PHASECHK.TRANS64 P1, [R3+URZ], R2 ;  /* 0x00000002030095a7 */ /* 0x000ea4000802007f */
[----:B--2---:R-:W-:Y:S05]  /*e850*/  @!P1 BRA `(.L_x_10460) ;  /* 0xfffffffc00f09947 */ /* 0x004fea000383ffff */
[----:B------:R-:W-:Y:S05]  /*e860*/  BRA `(.L_x_10492) ;  /* 0xfffffff000e47947 */ /* 0x000fea000383ffff */
.L_x_10462:
[----:B-1----:R1:W2:Y:S02]  /*e870*/  SYNCS.PHASECHK.TRANS64.TRYWAIT P1, [R3+URZ+0x17060], R4 ;  /* 0x01706004030075a7 */ /* 0x0022a4000802017f */
[----:B--2---:R-:W-:Y:S05]  /*e880*/  @!P1 NANOSLEEP.SYNCS 0x989680 ;  /* 0x009896800000995d */ /* 0x004fea0003900000 */
[----:B------:R-:W2:Y:S02]  /*e890*/  @!P1 SYNCS.PHASECHK.TRANS64 P1, [R3+URZ+0x17060], R4 ;  /* 0x01706004030095a7 */ /* 0x000ea4000802007f */
[----:B--2---:R-:W-:Y:S05]  /*e8a0*/  @!P1 BRA `(.L_x_10462) ;  /* 0xfffffffc00f09947 */ /* 0x004fea000383ffff */
[----:B------:R-:W-:Y:S05]  /*e8b0*/  BRA `(.L_x_10493) ;  /* 0xfffffff000e47947 */ /* 0x000fea000383ffff */
.L_x_10464:
[----:B0-----:R0:W2:Y:S02]  /*e8c0*/  SYNCS.PHASECHK.TRANS64.TRYWAIT P1, [R5+URZ+0x17060], R2 ;  /* 0x01706002050075a7 */ /* 0x0010a4000802017f */
[----:B--2---:R-:W-:Y:S05]  /*e8d0*/  @!P1 NANOSLEEP.SYNCS 0x989680 ;  /* 0x009896800000995d */ /* 0x004fea0003900000 */
[----:B------:R-:W2:Y:S02]  /*e8e0*/  @!P1 SYNCS.PHASECHK.TRANS64 P1, [R5+URZ+0x17060], R2 ;  /* 0x01706002050095a7 */ /* 0x000ea4000802007f */
[----:B--2---:R-:W-:Y:S05]  /*e8f0*/  @!P1 BRA `(.L_x_10464) ;  /* 0xfffffffc00f09947 */ /* 0x004fea000383ffff */
[----:B------:R-:W-:Y:S05]  /*e900*/  BRA `(.L_x_10494) ;  /* 0xfffffff000e47947 */ /* 0x000fea000383ffff */
.L_x_10466:
[----:B--2---:R2:W3:Y:S02]  /*e910*/  SYNCS.PHASECHK.TRANS64.TRYWAIT P0, [R3+URZ+0x17080], R4 ;  /* 0x01708004030075a7 */ /* 0x0044e4000800017f */
[----:B---3--:R-:W-:Y:S05]  /*e920*/  @!P0 NANOSLEEP.SYNCS 0x989680 ;  /* 0x009896800000895d */ /* 0x008fea0003900000 */
[----:B------:R-:W3:Y:S02]  /*e930*/  @!P0 SYNCS.PHASECHK.TRANS64 P0, [R3+URZ+0x17080], R4 ;  /* 0x01708004030085a7 */ /* 0x000ee4000800007f */
[----:B---3--:R-:W-:Y:S05]  /*e940*/  @!P0 BRA `(.L_x_10466) ;  /* 0xfffffffc00f08947 */ /* 0x008fea000383ffff */
[----:B------:R-:W-:Y:S05]  /*e950*/  BRA `(.L_x_10467) ;  /* 0xfffffff000e07947 */ /* 0x000fea000383ffff */
.L_x_10495:
        /* <DEDUP_REMOVED lines=10> */
.L_x_13291:


//--------------------- .text._ZN7cutlass13device_kernelIN5flash11enable_sm90INS1_16FlashAttnFwdSm90INS1_25CollectiveMainloopFwdSm90ILi2EN4cute5tupleIJNS5_1CILi1EEES8_S8_EEENS6_IJNS7_ILi192EEENS7_ILi128EEENS7_ILi96EEEEEELi96ENS_12float_e4m3_tEfNS_4arch4Sm90ELb1ELb0ELb0ELb1ELb0ELb0ELb0ELb1ELb1ELb1ELb1ELb0EEENS1_21CollectiveEpilogueFwdINS6_IJSA_SC_SB_EEES9_NS_10bfloat16_tESG_Li384ELb1ELb1ELb1ELb1EEENS1_36VarlenDynamicPersistentTileSchedulerILi192ELi128ELi384ELi128ELb1ELb1ELb1ELb1ELb1ELb1EEEEEEEEEvNT_6ParamsE --------------------------
	.section	.text._ZN7cutlass13device_kernelIN5flash11enable_sm90INS1_16FlashAttnFwdSm90INS1_25CollectiveMainloopFwdSm90ILi2EN4cute5tupleIJNS5_1CILi1EEES8_S8_EEENS6_IJNS7_ILi192EEENS7_ILi128EEENS7_ILi96EEEEEELi96ENS_12float_e4m3_tEfNS_4arch4Sm90ELb1ELb0ELb0ELb1ELb0ELb0ELb0ELb1ELb1ELb1ELb1ELb0EEENS1_21CollectiveEpilogueFwdINS6_IJSA_SC_SB_EEES9_NS_10bfloat16_tESG_Li384ELb1ELb1ELb1ELb1EEENS1_36VarlenDynamicPersistentTileSchedulerILi192ELi128ELi384ELi128ELb1ELb1ELb1ELb1ELb1ELb1EEEEEEEEEvNT_6ParamsE,"ax",@progbits
	.align	128
.text._ZN7cutlass13device_kernelIN5flash11enable_sm90INS1_16FlashAttnFwdSm90INS1_25CollectiveMainloopFwdSm90ILi2EN4cute5tupleIJNS5_1CILi1EEES8_S8_EEENS6_IJNS7_ILi192EEENS7_ILi128EEENS7_ILi96EEEEEELi96ENS_12float_e4m3_tEfNS_4arch4Sm90ELb1ELb0ELb0ELb1ELb0ELb0ELb0ELb1ELb1ELb1ELb1ELb0EEENS1_21CollectiveEpilogueFwdINS6_IJSA_SC_SB_EEES9_NS_10bfloat16_tESG_Li384ELb1ELb1ELb1ELb1EEENS1_36VarlenDynamicPersistentTileSchedulerILi192ELi128ELi384ELi128ELb1ELb1ELb1ELb1ELb1ELb1EEEEEEEEEvNT_6ParamsE:
        .type           _ZN7cutlass13device_kernelIN5flash11enable_sm90INS1_16FlashAttnFwdSm90INS1_25CollectiveMainloopFwdSm90ILi2EN4cute5tupleIJNS5_1CILi1EEES8_S8_EEENS6_IJNS7_ILi192EEENS7_ILi128EEENS7_ILi96EEEEEELi96ENS_12float_e4m3_tEfNS_4arch4Sm90ELb1ELb0ELb0ELb1ELb0ELb0ELb0ELb1ELb1ELb1ELb1ELb0EEENS1_21CollectiveEpilogueFwdINS6_IJSA_SC_SB_EEES9_NS_10bfloat16_tESG_Li384ELb1ELb1ELb1ELb1EEENS1_36VarlenDynamicPersistentTileSchedulerILi192ELi128ELi384ELi128ELb1ELb1ELb1ELb1ELb1ELb1EEEEEEEEEvNT_6ParamsE,@function
        .size           _ZN7cutlass13device_kernelIN5flash11enable_sm90INS1_16FlashAttnFwdSm90INS1_25CollectiveMainloopFwdSm90ILi2EN4cute5tupleIJNS5_1CILi1EEES8_S8_EEENS6_IJNS7_ILi192EEENS7_ILi128EEENS7_ILi96EEEEEELi96ENS_12float_e4m3_tEfNS_4arch4Sm90ELb1ELb0ELb0ELb1ELb0ELb0ELb0ELb1ELb1ELb1ELb1ELb0EEENS1_21CollectiveEpilogueFwdINS6_IJSA_SC_SB_EEES9_NS_10bfloat16_tESG_Li384ELb1ELb1ELb1ELb1EEENS1_36VarlenDynamicPersistentTileSchedulerILi192ELi128ELi384ELi128ELb1ELb1ELb1ELb1ELb1ELb1EEEEEEEEEvNT_6ParamsE,(.L_x_13292 - _ZN7cutlass13device_kernelIN5flash11enable_sm90INS1_16FlashAttnFwdSm90INS1_25CollectiveMainloopFwdSm90ILi2EN4cute5tupleIJNS5_1CILi1EEES8_S8_EEENS6_IJNS7_ILi192EEENS7_ILi128EEENS7_ILi96EEEEEELi96ENS_12float_e4m3_tEfNS_4arch4Sm90ELb1ELb0ELb0ELb1ELb0ELb0ELb0ELb1ELb1ELb1ELb1ELb0EEENS1_21CollectiveEpilogueFwdINS6_IJSA_SC_SB_EEES9_NS_10bfloat16_tESG_Li384ELb1ELb1ELb1ELb1EEENS1_36VarlenDynamicPersistentTileSchedulerILi192ELi128ELi384ELi128ELb1ELb1ELb1ELb1ELb1ELb1EEEEEEEEEvNT_6ParamsE)
        .other          _ZN7cutlass13device_kernelIN5flash11enable_sm90INS1_16FlashAttnFwdSm90INS1_25CollectiveMainloopFwdSm90ILi2EN4cute5tupleIJNS5_1CILi1EEES8_S8_EEENS6_IJNS7_ILi192EEENS7_ILi128EEENS7_ILi96EEEEEELi96ENS_12float_e4m3_tEfNS_4arch4Sm90ELb1ELb0ELb0ELb1ELb0ELb0ELb0ELb1ELb1ELb1ELb1ELb0EEENS1_21CollectiveEpilogueFwdINS6_IJSA_SC_SB_EEES9_NS_10bfloat16_tESG_Li384ELb1ELb1ELb1ELb1EEENS1_36VarlenDynamicPersistentTileSchedulerILi192ELi128ELi384ELi128ELb1ELb1ELb1ELb1ELb1ELb1EEEEEEEEEvNT_6ParamsE,@"STO_CUDA_ENTRY STV_DEFAULT"
_ZN7cutlass13device_kernelIN5flash11enable_sm90INS1_16FlashAttnFwdSm90INS1_25CollectiveMainloopFwdSm90ILi2EN4cute5tupleIJNS5_1CILi1EEES8_S8_EEENS6_IJNS7_ILi192EEENS7_ILi128EEENS7_ILi96EEEEEELi96ENS_12float_e4m3_tEfNS_4arch4Sm90ELb1ELb0ELb0ELb1ELb0ELb0ELb0ELb1ELb1ELb1ELb1ELb0EEENS1_21CollectiveEpilogueFwdINS6_IJSA_SC_SB_EEES9_NS_10bfloat16_tESG_Li384ELb1ELb1ELb1ELb1EEENS1_36VarlenDynamicPersistentTileSchedulerILi192ELi128ELi384ELi128ELb1ELb1ELb1ELb1ELb1ELb1EEEEEEEEEvNT_6ParamsE:
        /* <DEDUP_REMOVED lines=18> */
.L_x_10497:
[----:B------:R-:W-:Y:S05]  /*0120*/  BSYNC B0 ;  /* 0x0000000000007941 */ /* 0x000fea0003800000 */
.L_x_10496:
        /* <DEDUP_REMOVED lines=41> */
.L_x_10498:
        /* <DEDUP_REMOVED lines=22> */
.L_x_10499:
        /* <DEDUP_REMOVED lines=18> */
.L_x_10500:
        /* <DEDUP_REMOVED lines=22> */
.L_x_10501:
        /* <DEDUP_REMOVED lines=22> */
.L_x_10502:
[----:B------:R-:W-:Y:S01]  /*0900*/  PLOP3.LUT P0, PT, PT, PT, UP0, 0x80, 0x0 ;  /* 0x000000000000781c */ /* 0x000fe20003f0f008 */
[----:B------:R-:W-:Y:S01]  /*0910*/  UMOV UR40, 0x1 ;  /* 0x0000000100287882 */ /* 0x000fe20000000000 */
[----:B------:R-:W-:Y:S01]  /*0920*/  NOP ;  /* 0x0000000000007918 */ /* 0x000fe20000000000 */
[----:B------:R-:W-:Y:S01]  /*0930*/  USEL UR40, UR40, 0x2, !UP0 ;  /* 0x0000000228287887 */ /* 0x000fe2000c000000 */
[----:B------:R-:W-:Y:S01]  /*0940*/  ULDC.64 UR44, c[0x0][0x208] ;  /* 0x00008200002c7ab9 */ /* 0x000fe20000000a00 */
[----:B012-4-:R-:W-:Y:S08]  /*0950*/  BAR.SYNC.DEFER_BLOCKING 0x0 ;  /* 0x0000000000007b1d */ /* 0x017ff00000010000 */
[----:B------:R-:W-:Y:S05]  /*0960*/  @!P0 BRA `(.L_x_10503) ;  /* 0x000000b400848947 */ /* 0x000fea0003800000 */
.L_x_10504:
        /* <DEDUP_REMOVED lines=92> */
.L_x_10557:
[----:B01--4-:R-:W0:Y:S01]  /*0f30*/  LDC.64 R2, c[0x0][0xc88] ;  /* 0x00032200ff027b82 */ /* 0x013e220000000a00 */
[----:B------:R-:W-:Y:S01]  /*0f40*/  ULDC.64 UR8, c[0x0][0xa28] ;  /* 0x00028a0000087ab9 */ /* 0x000fe20000000a00 */
[----:B------:R-:W-:Y:S01]  /*0f50*/  ULDC.64 UR10, c[0x0][0xa18] ;  /* 0x00028600000a7ab9 */ /* 0x000fe20000000a00 */
[----:B------:R-:W-:Y:S01]  /*0f60*/  ULOP3.LUT UR4, UR6, 0xff000000, URZ, 0xc0, !UPT ;  /* 0xff00000006047892 */ /* 0x000fe2000f8ec03f */
[----:B------:R-:W-:Y:S01]  /*0f70*/  ULDC UR7, c[0x0][0x424] ;  /* 0x0001090000077ab9 */ /* 0x000fe20000000800 */
[----:B0-----:R-:W-:-:S06]  /*0f80*/  IMAD.WIDE R2, R39, 0x4, R2 ;  /* 0x0000000427027825 */ /* 0x001fcc00078e0202 */
[----:B--2---:R-:W2:Y:S01]  /*0f90*/  LDG.E R2, desc[UR44][R2.64] ;  /* 0x0000002c02027981 */ /* 0x004ea2000c1e1900 */
        /* <DEDUP_REMOVED lines=16> */
[----:B---3--:R-:W-:Y:S01]  /*10a0*/  IMAD.U32 R5, RZ, RZ, UR11 ;  /* 0x0000000bff057e24 */ /* 0x008fe2000f8e00ff */
        /* <DEDUP_REMOVED lines=32> */
.L_x_10505:
        /* <DEDUP_REMOVED lines=8> */
.L_x_10506:
        /* <DEDUP_REMOVED lines=13> */
.L_x_10507:
[----:B------:R-:W-:Y:S01]  /*1400*/  ULDC.64 UR8, c[0x0][0x998] ;  /* 0x0002660000087ab9 */ /* 0x000fe20000000a00 */
[----:B------:R-:W-:Y:S01]  /*1410*/  ULDC.64 UR6, c[0x0][0x990] ;  /* 0x0002640000067ab9 */ /* 0x000fe20000000a00 */
[----:B------:R-:W-:Y:S01]  /*1420*/  ISETP.NE.U32.AND P1, PT, RZ, UR8, PT ;  /* 0x00000008ff007c0c */ /* 0x000fe2000bf25070 */
[----:B------:R-:W-:Y:S01]  /*1430*/  UIMAD UR41, UR5, 0xc0, URZ ;  /* 0x000000c0052978a4 */ /* 0x000fe2000f8e023f */
        /* <DEDUP_REMOVED lines=90> */
.L_x_10508:
        /* <DEDUP_REMOVED lines=10> */
[----:B------:R-:W-:Y:S01]  /*1a80*/  CS2R R44, SRZ ;  /* 0x00000000002c7805 */ /* 0x000fe2000001ff00 */
[----:B------:R-:W-:Y:S01]  /*1a90*/  IMAD.MOV.U32 R93, RZ, RZ, RZ ;  /* 0x000000ffff5d7224 */ /* 0x000fe200078e00ff */
[----:B------:R-:W-:Y:S02]  /*1aa0*/  CS2R R6, SRZ ;  /* 0x0000000000067805 */ /* 0x000fe4000001ff00 */
[----:B------:R-:W-:Y:S02]  /*1ab0*/  R2UR UR55, R2 ;  /* 0x00000000023772ca */ /* 0x000fe400000e0000 */
[----:B------:R-:W-:Y:S01]  /*1ac0*/  CS2R R2, SRZ ;  /* 0x0000000000027805 */ /* 0x000fe2000001ff00 */
[----:B------:R-:W-:Y:S01]  /*1ad0*/  IMAD.MOV.U32 R91, RZ, RZ, RZ ;  /* 0x000000ffff5b7224 */ /* 0x000fe200078e00ff */
[----:B------:R-:W-:Y:S02]  /*1ae0*/  CS2R R26, SRZ ;  /* 0x00000000001a7805 */ /* 0x000fe4000001ff00 */
[----:B------:R-:W-:-:S02]  /*1af0*/  CS2R R102, SRZ ;  /* 0x0000000000667805 */ /* 0x000fc4000001ff00 */
[----:B------:R-:W-:Y:S01]  /*1b00*/  CS2R R34, SRZ ;  /* 0x0000000000227805 */ /* 0x000fe2000001ff00 */
[----:B------:R-:W-:Y:S01]  /*1b10*/  IMAD.MOV.U32 R101, RZ, RZ, RZ ;  /* 0x000000ffff657224 */ /* 0x000fe200078e00ff */
[----:B------:R-:W-:Y:S01]  /*1b20*/  CS2R R8, SRZ ;  /* 0x0000000000087805 */ /* 0x000fe2000001ff00 */
[----:B------:R-:W-:Y:S01]  /*1b30*/  IMAD.MOV.U32 R10, RZ, RZ, RZ ;  /* 0x000000ffff0a7224 */ /* 0x000fe200078e00ff */
[----:B------:R-:W-:Y:S02]  /*1b40*/  CS2R R28, SRZ ;  /* 0x00000000001c7805 */ /* 0x000fe4000001ff00 */
[----:B------:R-:W-:Y:S02]  /*1b50*/  CS2R R40, SRZ ;  /* 0x0000000000287805 */ /* 0x000fe4000001ff00 */
[----:B------:R-:W-:Y:S01]  /*1b60*/  CS2R R106, SRZ ;  /* 0x00000000006a7805 */ /* 0x000fe2000001ff00 */
[----:B------:R-:W-:Y:S01]  /*1b70*/  IMAD.MOV.U32 R109, RZ, RZ, RZ ;  /* 0x000000ffff6d7224 */ /* 0x000fe200078e00ff */
        /* <DEDUP_REMOVED lines=9> */
[----:B------:R-:W-:Y:S01]  /*1c10*/  CS2R R32, SRZ ;  /* 0x0000000000207805 */ /* 0x000fe2000001ff00 */
[----:B------:R-:W-:Y:S01]  /*1c20*/  IMAD.MOV.U32 R50, RZ, RZ, RZ ;  /* 0x000000ffff327224 */ /* 0x000fe200078e00ff */
[----:B------:R-:W-:Y:S01]  /*1c30*/  CS2R R134, SRZ ;  /* 0x0000000000867805 */ /* 0x000fe2000001ff00 */
        /* <DEDUP_REMOVED lines=43> */
.L_x_10510:
        /* <DEDUP_REMOVED lines=9> */
.L_x_10658:
[----:B------:R-:W-:Y:S05]  /*1f80*/  @!P1 BRA `(.L_x_10512) ;  /* 0x0000000000049947 */ /* 0x000fea0003800000 */
[----:B------:R-:W-:Y:S01]  /*1f90*/  BPT.TRAP 0x1 ;  /* 0x000000040000795c */ /* 0x000fe20000300000 */
.L_x_10512:
[----:B0-----:R-:W-:Y:S02]  /*1fa0*/  IMAD.U32 R3, RZ, RZ, UR36 ;  /* 0x00000024ff037e24 */ /* 0x001fe4000f8e00ff */
[----:B------:R-:W-:-:S03]  /*1fb0*/  IMAD.U32 R0, RZ, RZ, UR48 ;  /* 0x00000030ff007e24 */ /* 0x000fc6000f8e00ff */
[----:B------:R-:W-:Y:S02]  /*1fc0*/  LEA R3, R3, UR51, 0x3 ;  /* 0x0000003303037c11 */ /* 0x000fe4000f8e18ff */
[----:B------:R-:W-:-:S04]  /*1fd0*/  SHF.L.U32 R0, R0, 0x1f, RZ ;  /* 0x0000001f00007819 */ /* 0x000fc800000006ff */
[----:B------:R0:W1:Y:S01]  /*1fe0*/  SYNCS.PHASECHK.TRANS64.TRYWAIT P2, [R3+URZ+0x19c30], R0 ;  /* 0x019c3000030075a7 */ /* 0x000062000804017f */
[----:B------:R-:W-:Y:S05]  /*1ff0*/  @!P1 BRA `(.L_x_10513) ;  /* 0x0000000000049947 */ /* 0x000fea0003800000 */
[----:B------:R-:W-:Y:S01]  /*2000*/  BPT.TRAP 0x1 ;  /* 0x000000040000795c */ /* 0x000fe20000300000 */
.L_x_10513:
[----:B------:R-:W2:Y:S02]  /*2010*/  S2R R2, SR_TID.X ;  /* 0x0000000000027919 */ /* 0x000ea40000002100 */
[----:B--2---:R-:W-:Y:S01]  /*2020*/  LOP3.LUT P0, RZ, R2, 0x7f, RZ, 0xc0, !PT ;  /* 0x0000007f02ff7812 */ /* 0x004fe2000780c0ff */
[----:B-1----:R-:W-:-:S12]  /*2030*/  @P2 BRA `(.L_x_10514) ;  /* 0x0000000000082947 */ /* 0x002fd80003800000 */
[----:B------:R-:W1:Y:S02]  /*2040*/  SYNCS.PHASECHK.TRANS64.TRYWAIT P2, [R3+URZ+0x19c30], R0 ;  /* 0x019c3000030075a7 */ /* 0x000e64000804017f */
[----:B-1----:R-:W-:Y:S05]  /*2050*/  @!P2 BRA `(.L_x_10515) ;  /* 0x0000010000d4a947 */ /* 0x002fea0003800000 */
.L_x_10514:
        /* <DEDUP_REMOVED lines=14> */
[----:B------:R-:W-:Y:S01]  /*2140*/  CS2R R92, SRZ ;  /* 0x00000000005c7805 */ /* 0x000fe2000001ff00 */
[----:B------:R-:W-:Y:S01]  /*2150*/  UIADD3 UR4, UR12, 0x180, URZ ;  /* 0x000001800c047890 */ /* 0x000fe2000fffe03f */
[----:B------:R-:W-:Y:S01]  /*2160*/  CS2R R94, SRZ ;  /* 0x00000000005e7805 */ /* 0x000fe2000001ff00 */
[----:B------:R-:W-:Y:S01]  /*2170*/  UIMAD UR14, UR36, 0x300, UR16 ;  /* 0x00000300240e78a4 */ /* 0x000fe2000f8e0210 */
[----:B------:R-:W-:Y:S01]  /*2180*/  CS2R R96, SRZ ;  /* 0x0000000000607805 */ /* 0x000fe2000001ff00 */
[----:B------:R-:W-:Y:S01]  /*2190*/  UIADD3 UR8, UR12, 0x300, URZ ;  /* 0x000003000c087890 */ /* 0x000fe2000fffe03f */
[----:B------:R-:W-:Y:S01]  /*21a0*/  CS2R R98, SRZ ;  /* 0x0000000000627805 */ /* 0x000fe2000001ff00 */
[----:B------:R-:W-:Y:S01]  /*21b0*/  UIADD3 UR6, UR14, 0x100, URZ ;  /* 0x000001000e067890 */ /* 0x000fe2000fffe03f */
[----:B------:R-:W-:Y:S01]  /*21c0*/  CS2R R100, SRZ ;  /* 0x0000000000647805 */ /* 0x000fe2000001ff00 */
[----:B------:R-:W-:Y:S01]  /*21d0*/  UIADD3 UR10, UR14, 0x200, URZ ;  /* 0x000002000e0a7890 */ /* 0x000fe2000fffe03f */
[----:B------:R-:W-:Y:S01]  /*21e0*/  CS2R R102, SRZ ;  /* 0x0000000000667805 */ /* 0x000fe2000001ff00 */
[----:B------:R-:W-:Y:S01]  /*21f0*/  UMOV UR9, 0xc0000010 ;  /* 0xc000001000097882 */ /* 0x000fe20000000000 */
[----:B------:R-:W-:Y:S01]  /*2200*/  QGMMA.64x128x32.F32.E4M3.E4M3 R24, gdesc[UR12], RZ, !UPT, gsb0 ;  /* 0x01e000000c1879f3 */ /* 0x000fe2000c0008ff */
        /* <DEDUP_REMOVED lines=25> */
[----:B01----:R-:W-:Y:S01]  /*23a0*/  @P2 IMAD.HI.U32 R0, R6, UR6, RZ ;  /* 0x0000000606002c27 */ /* 0x003fe2000f8e00ff */
[----:B------:R-:W-:-:S04]  /*23b0*/  @UP0 ULDC UR6, c[0x0][0x450] ;  /* 0x0001140000060ab9 */ /* 0x000fc80000000800 */
[----:B------:R-:W-:Y:S01]  /*23c0*/  @P2 SHF.R.U32.HI R6, RZ, UR6, R0 ;  /* 0x00000006ff062c19 */ /* 0x000fe20008011600 */
[----:B------:R-:W-:Y:S02]  /*23d0*/  UMOV UR6, 0xffffff80 ;  /* 0xffffff8000067882 */ /* 0x000fe40000000000 */
[----:B------:R-:W-:Y:S02]  /*23e0*/  UIMAD UR6, UR55, UR6, 0x80 ;  /* 0x00000080370674a4 */ /* 0x000fe4000f8e0206 */
[----:B------:R-:W0:Y:S04]  /*23f0*/  SHFL.IDX PT, R0, R6, 0x1, 0x1c1f ;  /* 0x003c1f0006007f89 */ /* 0x000e2800000e0000 */
[----:B------:R-:W-:Y:S01]  /*2400*/  IMAD.U32 R5, RZ, RZ, UR6 ;  /* 0x00000006ff057e24 */ /* 0x000fe2000f8e00ff */
[----:B------:R-:W1:Y:S01]  /*2410*/  SHFL.IDX PT, R6, R6, RZ, 0x1c1f ;  /* 0x001c1fff06067589 */ /* 0x000e6200000e0000 */
[----:B------:R-:W-:-:S02]  /*2420*/  @UP0 ULDC UR6, c[0x0][0x44c] ;  /* 0x0001130000060ab9 */ /* 0x000fc40000000800 */
[----:B------:R-:W-:Y:S01]  /*2430*/  UIMAD.WIDE.U32 UR6, UR41, UR6, URZ ;  /* 0x00000006290672a5 */ /* 0x000fe2000f8e003f */
[----:B------:R-:W-:-:S04]  /*2440*/  IADD3 R7, -R16, 0x1, R5 ;  /* 0x0000000110077810 */ /* 0x000fc80007ffe105 */
[----:B------:R-:W-:Y:S02]  /*2450*/  IADD3 R7, -R2, UR53, R7 ;  /* 0x0000003502077c10 */ /* 0x000fe4000fffe107 */
[----:B------:R-:W-:-:S04]  /*2460*/  IADD3 R2, -R16, UR53, R5 ;  /* 0x0000003510027c10 */ /* 0x000fc8000fffe105 */
[----:B0-----:R-:W-:-:S04]  /*2470*/  VIADDMNMX R0, R0, R7, R2, PT ;  /* 0x0000000700007246 */ /* 0x001fc80003800102 */
[C---:B------:R-:W-:Y:S02]  /*2480*/  ISETP.GT.AND P3, PT, R0.reuse, RZ, PT ;  /* 0x000000ff0000720c */ /* 0x040fe40003f64270 */
[C---:B------:R-:W-:Y:S02]  /*2490*/  ISETP.GT.AND P4, PT, R0.reuse, 0x1, PT ;  /* 0x000000010000780c */ /* 0x040fe40003f84270 */
[----:B------:R-:W-:Y:S02]  /*24a0*/  ISETP.GT.AND P5, PT, R0, 0x8, PT ;  /* 0x000000080000780c */ /* 0x000fe40003fa4270 */
[----:B-1----:R-:W-:Y:S01]  /*24b0*/  VIADDMNMX R2, R6, R7, R2, PT ;  /* 0x0000000706027246 */ /* 0x002fe20003800102 */
        /* <DEDUP_REMOVED lines=14> */
[----:B------:R-:W-:Y:S02]  /*25a0*/  FSEL R5, R26, -INF , P3 ;  /* 0xff8000001a057808 */ /* 0x000fe40001800000 */
[----:B------:R-:W-:Y:S02]  /*25b0*/  FSEL R27, R27, -INF , P4 ;  /* 0xff8000001b1b7808 */ /* 0x000fe40002000000 */
        /* <DEDUP_REMOVED lines=88> */
[----:B------:R-:W-:Y:S02]  /*2b40*/  FMNMX.FTZ R0, R86, R89, !PT ;  /* 0x0000005956007209 */ /* 0x000fe40007810000 */
[C---:B------:R-:W-:Y:S02]  /*2b50*/  ISETP.GT.AND P4, PT, R2.reuse, 0x1, PT ;  /* 0x000000010200780c */ /* 0x040fe40003f84270 */
[----:B------:R-:W-:Y:S02]  /*2b60*/  FMNMX.FTZ R8, R87, R0, !PT ;  /* 0x0000000057087209 */ /* 0x000fe40007810000 */
[----:B------:R-:W-:Y:S02]  /*2b70*/  ISETP.GT.AND P5, PT, R2, 0x8, PT ;  /* 0x000000080200780c */ /* 0x000fe40003fa4270 */
[----:B------:R-:W-:Y:S01]  /*2b80*/  FSEL R25, R25, -INF , P4 ;  /* 0xff80000019197808 */ /* 0x000fe20002000000 */
[----:B------:R-:W0:Y:S01]  /*2b90*/  SHFL.BFLY PT, R89, R8, 0x2, 0x1f ;  /* 0x0c401f0008597f89 */ /* 0x000e2200000e0000 */
        /* <DEDUP_REMOVED lines=21> */
[----:B------:R-:W-:Y:S02]  /*2cf0*/  CS2R R88, SRZ ;  /* 0x0000000000587805 */ /* 0x000fe4000001ff00 */
[----:B------:R-:W-:Y:S02]  /*2d00*/  FSEL R64, R64, -INF , P4 ;  /* 0xff80000040407808 */ /* 0x000fe40002000000 */
[C---:B------:R-:W-:Y:S01]  /*2d10*/  FSETP.NEU.FTZ.AND P3, PT, R0.reuse, -INF , PT ;  /* 0xff8000000000780b */ /* 0x040fe20003f7d000 */
[----:B------:R-:W-:-:S01]  /*2d20*/  FFMA.FTZ R4, R0, R91, -8 ;  /* 0xc100000000047423 */ /* 0x000fc2000001005b */
[----:B------:R-:W-:-:S02]  /*2d30*/  ISETP.GT.AND P4, PT, R2, 0x58, PT ;  /* 0x000000580200780c */ /* 0x000fc40003f84270 */
[----:B------:R-:W-:Y:S02]  /*2d40*/  CS2R R90, SRZ ;  /* 0x00000000005a7805 */ /* 0x000fe4000001ff00 */
        /* <DEDUP_REMOVED lines=9> */
[----:B------:R0:W-:Y:S01]  /*2de0*/  MUFU.EX2 R6, R27 ;  /* 0x0000001b00067308 */ /* 0x0001e20000000800 */
[----:B------:R-:W-:Y:S01]  /*2df0*/  FSEL R29, R29, -INF , P3 ;  /* 0xff8000001d1d7808 */ /* 0x000fe20001800000 */
[--C-:B------:R-:W-:Y:S01]  /*2e00*/  FFMA.FTZ R58, R58, UR46, -R4.reuse ;  /* 0x0000002e3a3a7c23 */ /* 0x100fe20008010804 */
[----:B------:R-:W-:Y:S01]  /*2e10*/  FMNMX.FTZ R10, R28, R21, !PT ;  /* 0x000000151c0a7209 */ /* 0x000fe20007810000 */
[--C-:B------:R-:W-:Y:S01]  /*2e20*/  FFMA.FTZ R46, R63, UR46, -R4.reuse ;  /* 0x0000002e3f2e7c23 */ /* 0x100fe20008010804 */
[----:B------:R-:W-:Y:S01]  /*2e30*/  ISETP.GT.AND P3, PT, R2, 0x11, PT ;  /* 0x000000110200780c */ /* 0x000fe20003f64270 */
[----:B------:R-:W-:Y:S01]  /*2e40*/  IMAD.U32 R63, RZ, RZ, UR46 ;  /* 0x0000002eff3f7e24 */ /* 0x000fe2000f8e00ff */
[----:B------:R-:W-:Y:S01]  /*2e50*/  FMNMX.FTZ R21, R29, R10, !PT ;  /* 0x0000000a1d157209 */ /* 0x000fe20007810000 */
[--C-:B------:R-:W-:Y:S01]  /*2e60*/  FFMA.FTZ R5, R5, UR46, -R4.reuse ;  /* 0x0000002e05057c23 */ /* 0x100fe20008010804 */
[----:B------:R-:W-:Y:S01]  /*2e70*/  FSEL R33, R33, -INF , P3 ;  /* 0xff80000021217808 */ /* 0x000fe20001800000 */
[----:B------:R-:W-:Y:S01]  /*2e80*/  MUFU.EX2 R7, R7 ;  /* 0x0000000700077308 */ /* 0x000fe20000000800 */
[----:B------:R-:W-:Y:S01]  /*2e90*/  FMNMX.FTZ R10, R32, R21, !PT ;  /* 0x00000015200a7209 */ /* 0x000fe20007810000 */
[--C-:B------:R-:W-:Y:S01]  /*2ea0*/  FFMA.FTZ R9, R9, UR46, -R4.reuse ;  /* 0x0000002e09097c23 */ /* 0x100fe20008010804 */
[----:B------:R-:W-:Y:S01]  /*2eb0*/  ISETP.GT.AND P3, PT, R2, 0x19, PT ;  /* 0x000000190200780c */ /* 0x000fe20003f64270 */
[--C-:B------:R-:W-:Y:S01]  /*2ec0*/  FFMA.FTZ R38, R67, UR46, -R4.reuse ;  /* 0x0000002e43267c23 */ /* 0x100fe20008010804 */
        /* <DEDUP_REMOVED lines=11> */
[----:B------:R-:W1:Y:S01]  /*2f80*/  MUFU.EX2 R8, R8 ;  /* 0x0000000800087308 */ /* 0x000e620000000800 */
        /* <DEDUP_REMOVED lines=9> */
[----:B------:R-:W-:Y:S01]  /*3020*/  MUFU.EX2 R9, R9 ;  /* 0x0000000900097308 */ /* 0x000fe20000000800 */
[----:B------:R-:W-:Y:S01]  /*3030*/  ISETP.GT.AND P3, PT, R2, 0x31, PT ;  /* 0x000000310200780c */ /* 0x000fe20003f64270 */
[----:B------:R-:W-:Y:S01]  /*3040*/  FFMA.FTZ R54, R54, UR46, -R4 ;  /* 0x0000002e36367c23 */ /* 0x000fe20008010804 */
[----:B------:R-:W-:-:S02]  /*3050*/  FMNMX.FTZ R21, R45, R14, !PT ;  /* 0x0000000e2d157209 */ /* 0x000fc40007810000 */
[----:B------:R-:W-:Y:S02]  /*3060*/  FSEL R49, R49, -INF , P3 ;  /* 0xff80000031317808 */ /* 0x000fe40001800000 */
[----:B------:R-:W-:Y:S01]  /*3070*/  FMNMX.FTZ R14, R48, R21, !PT ;  /* 0x00000015300e7209 */ /* 0x000fe20007810000 */
[----:B------:R-:W-:Y:S01]  /*3080*/  MUFU.EX2 R10, R10 ;  /* 0x0000000a000a7308 */ /* 0x000fe20000000800 */
[----:B------:R-:W-:Y:S02]  /*3090*/  ISETP.GT.AND P3, PT, R2, 0x39, PT ;  /* 0x000000390200780c */ /* 0x000fe40003f64270 */
[----:B------:R-:W-:Y:S01]  /*30a0*/  FMNMX.FTZ R21, R49, R14, !PT ;  /* 0x0000000e31157209 */ /* 0x000fe20007810000 */
[----:B------:R-:W-:-:S01]  /*30b0*/  FFMA.FTZ R14, R43, UR46, -R4 ;  /* 0x0000002e2b0e7c23 */ /* 0x000fc20008010804 */
[----:B------:R-:W-:Y:S02]  /*30c0*/  FSEL R53, R53, -INF , P3 ;  /* 0xff80000035357808 */ /* 0x000fe40001800000 */
[----:B------:R-:W-:Y:S01]  /*30d0*/  FMNMX.FTZ R20, R52, R21, !PT ;  /* 0x0000001534147209 */ /* 0x000fe20007810000 */
[----:B------:R-:W-:Y:S01]  /*30e0*/  MUFU.EX2 R11, R11 ;  /* 0x0000000b000b7308 */ /* 0x000fe20000000800 */
[----:B------:R-:W-:-:S02]  /*30f0*/  ISETP.GT.AND P3, PT, R2, 0x41, PT ;  /* 0x000000410200780c */ /* 0x000fc40003f64270 */
[----:B------:R-:W-:Y:S02]  /*3100*/  FMNMX.FTZ R21, R53, R20, !PT ;  /* 0x0000001435157209 */ /* 0x000fe40007810000 */
[----:B------:R-:W-:Y:S02]  /*3110*/  FSEL R57, R57, -INF , P3 ;  /* 0xff80000039397808 */ /* 0x000fe40001800000 */
[----:B------:R-:W-:Y:S01]  /*3120*/  FMNMX.FTZ R20, R56, R21, !PT ;  /* 0x0000001538147209 */ /* 0x000fe20007810000 */
[----:B------:R-:W2:Y:S01]  /*3130*/  MUFU.EX2 R12, R12 ;  /* 0x0000000c000c7308 */ /* 0x000ea20000000800 */
[----:B------:R-:W-:Y:S02]  /*3140*/  ISETP.GT.AND P3, PT, R2, 0x49, PT ;  /* 0x000000490200780c */ /* 0x000fe40003f64270 */
[----:B------:R-:W-:Y:S01]  /*3150*/  FMNMX.FTZ R21, R57, R20, !PT ;  /* 0x0000001439157209 */ /* 0x000fe20007810000 */
[----:B------:R-:W-:-:S01]  /*3160*/  FFMA.FTZ R20, R47, UR46, -R4 ;  /* 0x0000002e2f147c23 */ /* 0x000fc20008010804 */
[----:B------:R-:W-:Y:S01]  /*3170*/  FSEL R61, R61, -INF , P3 ;  /* 0xff8000003d3d7808 */ /* 0x000fe20001800000 */
[----:B------:R-:W-:-:S01]  /*3180*/  FFMA.FTZ R47, R75, UR46, -R4 ;  /* 0x0000002e4b2f7c23 */ /* 0x000fc20008010804 */
[----:B------:R-:W-:Y:S01]  /*3190*/  FMNMX.FTZ R26, R60, R21, !PT ;  /* 0x000000153c1a7209 */ /* 0x000fe20007810000 */
[----:B------:R-:W-:Y:S01]  /*31a0*/  MUFU.EX2 R13, R13 ;  /* 0x0000000d000d7308 */ /* 0x000fe20000000800 */
[----:B------:R-:W-:-:S02]  /*31b0*/  ISETP.GT.AND P3, PT, R2, 0x51, PT ;  /* 0x000000510200780c */ /* 0x000fc40003f64270 */
[----:B------:R-:W-:Y:S02]  /*31c0*/  FMNMX.FTZ R21, R61, R26, !PT ;  /* 0x0000001a3d157209 */ /* 0x000fe40007810000 */
[----:B------:R-:W-:Y:S02]  /*31d0*/  FSEL R65, R65, -INF , P3 ;  /* 0xff80000041417808 */ /* 0x000fe40001800000 */
[----:B------:R-:W-:Y:S01]  /*31e0*/  FMNMX.FTZ R26, R64, R21, !PT ;  /* 0x00000015401a7209 */ /* 0x000fe20007810000 */
[----:B------:R-:W-:Y:S01]  /*31f0*/  MUFU.EX2 R14, R14 ;  /* 0x0000000e000e7308 */ /* 0x000fe20000000800 */
[----:B------:R-:W-:Y:S02]  /*3200*/  ISETP.GT.AND P3, PT, R2, 0x59, PT ;  /* 0x000000590200780c */ /* 0x000fe40003f64270 */
[----:B0-----:R-:W-:Y:S01]  /*3210*/  FMNMX.FTZ R27, R65, R26, !PT ;  /* 0x0000001a411b7209 */ /* 0x001fe20007810000 */
[----:B------:R-:W-:-:S01]  /*3220*/  FFMA.FTZ R26, R51, UR46, -R4 ;  /* 0x0000002e331a7c23 */ /* 0x000fc20008010804 */
[----:B------:R-:W-:Y:S01]  /*3230*/  ISETP.GT.AND P4, PT, R2, 0x60, PT ;  /* 0x000000600200780c */ /* 0x000fe20003f84270 */
[----:B------:R-:W-:-:S01]  /*3240*/  FFMA.FTZ R51, R71, UR46, -R4 ;  /* 0x0000002e47337c23 */ /* 0x000fc20008010804 */
[----:B------:R-:W-:Y:S01]  /*3250*/  FSEL R69, R69, -INF , P3 ;  /* 0xff80000045457808 */ /* 0x000fe20001800000 */
[----:B------:R0:W-:Y:S01]  /*3260*/  MUFU.EX2 R21, R50 ;  /* 0x0000003200157308 */ /* 0x0001e20000000800 */
[----:B------:R-:W-:-:S02]  /*3270*/  FMNMX.FTZ R30, R68, R27, !PT ;  /* 0x0000001b441e7209 */ /* 0x000fc40007810000 */
[----:B------:R-:W-:Y:S02]  /*3280*/  ISETP.GT.AND P3, PT, R2, 0x61, PT ;  /* 0x000000610200780c */ /* 0x000fe40003f64270 */
[----:B------:R-:W-:Y:S02]  /*3290*/  FSEL R72, R72, -INF , P4 ;  /* 0xff80000048487808 */ /* 0x000fe40002000000 */
[----:B------:R-:W-:Y:S01]  /*32a0*/  FMNMX.FTZ R27, R69, R30, !PT ;  /* 0x0000001e451b7209 */ /* 0x000fe20007810000 */
[----:B------:R-:W-:Y:S01]  /*32b0*/  MUFU.EX2 R15, R15 ;  /* 0x0000000f000f7308 */ /* 0x000fe20000000800 */
[----:B------:R-:W-:Y:S01]  /*32c0*/  ISETP.GT.AND P4, PT, R2, 0x68, PT ;  /* 0x000000680200780c */ /* 0x000fe20003f84270 */
[----:B0-----:R-:W-:Y:S01]  /*32d0*/  FFMA.FTZ R50, R74, UR46, -R4 ;  /* 0x0000002e4a327c23 */ /* 0x001fe20008010804 */
[----:B------:R-:W-:Y:S02]  /*32e0*/  FSEL R73, R73, -INF , P3 ;  /* 0xff80000049497808 */ /* 0x000fe40001800000 */
[----:B------:R-:W-:-:S02]  /*32f0*/  FMNMX.FTZ R30, R72, R27, !PT ;  /* 0x0000001b481e7209 */ /* 0x000fc40007810000 */
[----:B------:R-:W-:Y:S01]  /*3300*/  ISETP.GT.AND P3, PT, R2, 0x69, PT ;  /* 0x000000690200780c */ /* 0x000fe20003f64270 */
[----:B------:R-:W0:Y:S01]  /*3310*/  MUFU.EX2 R20, R20 ;  /* 0x0000001400147308 */ /* 0x000e220000000800 */
[----:B------:R-:W-:Y:S02]  /*3320*/  FSEL R76, R76, -INF , P4 ;  /* 0xff8000004c4c7808 */ /* 0x000fe40002000000 */
[----:B------:R-:W-:Y:S01]  /*3330*/  FMNMX.FTZ R31, R73, R30, !PT ;  /* 0x0000001e491f7209 */ /* 0x000fe20007810000 */
[----:B------:R-:W-:-:S01]  /*3340*/  FFMA.FTZ R30, R55, UR46, -R4 ;  /* 0x0000002e371e7c23 */ /* 0x000fc20008010804 */
[----:B------:R-:W-:Y:S01]  /*3350*/  ISETP.GT.AND P4, PT, R2, 0x70, PT ;  /* 0x000000700200780c */ /* 0x000fe20003f84270 */
[----:B------:R-:W-:-:S01]  /*3360*/  FFMA.FTZ R55, R82, UR46, -R4 ;  /* 0x0000002e52377c23 */ /* 0x000fc20008010804 */
        /* <DEDUP_REMOVED lines=12> */
[----:B------:R-:W-:Y:S01]  /*3430*/  FSEL R84, R84, -INF , P4 ;  /* 0xff80000054547808 */ /* 0x000fe20002000000 */
[--C-:B---3--:R-:W-:Y:S01]  /*3440*/  FFMA.FTZ R54, R79, UR46, -R4.reuse ;  /* 0x0000002e4f367c23 */ /* 0x108fe20008010804 */
[----:B------:R-:W-:Y:S01]  /*3450*/  FMNMX.FTZ R35, R81, R34, !PT ;  /* 0x0000002251237209 */ /* 0x000fe20007810000 */
[--C-:B------:R-:W-:Y:S01]  /*3460*/  FFMA.FTZ R34, R59, UR46, -R4.reuse ;  /* 0x0000002e3b227c23 */ /* 0x100fe20008010804 */
[----:B------:R-:W-:Y:S02]  /*3470*/  FSEL R85, R85, -INF , P3 ;  /* 0xff80000055557808 */ /* 0x000fe40001800000 */
[----:B------:R-:W-:Y:S01]  /*3480*/  FMNMX.FTZ R2, R84, R35, !PT ;  /* 0x0000002354027209 */ /* 0x000fe20007810000 */
[----:B------:R-:W-:-:S01]  /*3490*/  FFMA.FTZ R35, R66, UR46, -R4 ;  /* 0x0000002e42237c23 */ /* 0x000fc20008010804 */
[----:B------:R-:W3:Y:S01]  /*34a0*/  MUFU.EX2 R30, R30 ;  /* 0x0000001e001e7308 */ /* 0x000ee20000000800 */
[----:B-1----:R-:W-:-:S02]  /*34b0*/  F2FP.SATFINITE.E4M3.F32.PACK_AB_MERGE_C R149, R8, R7, RZ ;  /* 0x000000070895723e */ /* 0x002fc400048070ff */
[----:B------:R-:W-:Y:S02]  /*34c0*/  FMNMX.FTZ R2, R85, R2, !PT ;  /* 0x0000000255027209 */ /* 0x000fe40007810000 */
[----:B--2---:R-:W-:Y:S02]  /*34d0*/  F2FP.SATFINITE.E4M3.F32.PACK_AB_MERGE_C R151, R12, R11, RZ ;  /* 0x0000000b0c97723e */ /* 0x004fe400048070ff */
[----:B0-----:R-:W-:Y:S01]  /*34e0*/  F2FP.SATFINITE.E4M3.F32.PACK_AB_MERGE_C R145, R20, R15, RZ ;  /* 0x0000000f1491723e */ /* 0x001fe200048070ff */
[----:B------:R-:W0:Y:S01]  /*34f0*/  SHFL.BFLY PT, R43, R2, 0x2, 0x1f ;  /* 0x0c401f00022b7f89 */ /* 0x000e2200000e0000 */
[----:B------:R-:W-:Y:S01]  /*3500*/  MUFU.EX2 R34, R34 ;  /* 0x0000002200227308 */ /* 0x000fe20000000800 */
[----:B------:R-:W-:Y:S02]  /*3510*/  F2FP.SATFINITE.E4M3.F32.PACK_AB_MERGE_C R149, R6, R5, R149 ;  /* 0x000000050695723e */ /* 0x000fe40004807095 */
[----:B------:R-:W-:Y:S02]  /*3520*/  F2FP.SATFINITE.E4M3.F32.PACK_AB_MERGE_C R151, R10, R9, R151 ;  /* 0x000000090a97723e */ /* 0x000fe40004807097 */
[----:B------:R-:W-:-:S03]  /*3530*/  F2FP.SATFINITE.E4M3.F32.PACK_AB_MERGE_C R145, R14, R13, R145 ;  /* 0x0000000d0e91723e */ /* 0x000fc60004807091 */
[----:B------:R-:W-:Y:S01]  /*3540*/  MUFU.EX2 R39, R39 ;  /* 0x0000002700277308 */ /* 0x000fe20000000800 */
[----:B---3--:R-:W-:-:S04]  /*3550*/  F2FP.SATFINITE.E4M3.F32.PACK_AB_MERGE_C R147, R30, R27, RZ ;  /* 0x0000001b1e93723e */ /* 0x008fc800048070ff */
[----:B------:R-:W-:-:S03]  /*3560*/  F2FP.SATFINITE.E4M3.F32.PACK_AB_MERGE_C R147, R26, R21, R147 ;  /* 0x000000151a93723e */ /* 0x000fc60004807093 */
[----:B------:R-:W1:Y:S01]  /*3570*/  MUFU.EX2 R46, R46 ;  /* 0x0000002e002e7308 */ /* 0x000e620000000800 */
[----:B0-----:R-:W-:Y:S01]  /*3580*/  FMNMX.FTZ R58, R2, R43, !PT ;  /* 0x0000002b023a7209 */ /* 0x001fe20007810000 */
[----:B------:R-:W-:-:S06]  /*3590*/  FFMA.FTZ R43, R78, UR46, -R4 ;  /* 0x0000002e4e2b7c23 */ /* 0x000fcc0008010804 */
[----:B------:R-:W-:Y:S01]  /*35a0*/  MUFU.EX2 R35, R35 ;  /* 0x0000002300237308 */ /* 0x000fe20000000800 */
[----:B------:R-:W0:Y:S07]  /*35b0*/  SHFL.BFLY PT, R59, R58, 0x1, 0x1f ;  /* 0x0c201f003a3b7f89 */ /* 0x000e2e00000e0000 */
[----:B------:R-:W-:Y:S01]  /*35c0*/  MUFU.EX2 R38, R38 ;  /* 0x0000002600267308 */ /* 0x000fe20000000800 */
[----:B-1----:R-:W-:-:S04]  /*35d0*/  F2FP.SATFINITE.E4M3.F32.PACK_AB_MERGE_C R141, R46, R39, RZ ;  /* 0x000000272e8d723e */ /* 0x002fc800048070ff */
[----:B------:R-:W-:-:S03]  /*35e0*/  F2FP.SATFINITE.E4M3.F32.PACK_AB_MERGE_C R141, R34, R31, R141 ;  /* 0x0000001f228d723e */ /* 0x000fc6000480708d */
[----:B------:R-:W-:Y:S08]  /*35f0*/  MUFU.EX2 R42, R42 ;  /* 0x0000002a002a7308 */ /* 0x000ff00000000800 */
[----:B------:R-:W-:Y:S01]  /*3600*/  MUFU.EX2 R51, R51 ;  /* 0x0000003300337308 */ /* 0x000fe20000000800 */
[----:B0-----:R-:W-:Y:S01]  /*3610*/  FMNMX.FTZ R2, R58, R59, !PT ;  /* 0x0000003b3a027209 */ /* 0x001fe20007810000 */
[--C-:B------:R-:W-:Y:S01]  /*3620*/  FFMA.FTZ R58, R83, UR46, -R4.reuse ;  /* 0x0000002e533a7c23 */ /* 0x100fe20008010804 */
[----:B------:R-:W-:-:S01]  /*3630*/  FFMA.FTZ R59, R86, UR46, -R4 ;  /* 0x0000002e563b7c23 */ /* 0x000fc20008010804 */
[----:B------:R-:W-:Y:S01]  /*3640*/  FFMA.FTZ R4, R87, UR46, -R4 ;  /* 0x0000002e57047c23 */ /* 0x000fe20008010804 */
        /* <DEDUP_REMOVED lines=19> */
[----:B------:R-:W-:Y:S01]  /*3780*/  FFMA.FTZ R40, R56, UR46, -R62 ;  /* 0x0000002e38287c23 */ /* 0x000fe2000801083e */
[----:B------:R-:W-:-:S01]  /*3790*/  FADD.FTZ R60, R5, R6 ;  /* 0x00000006053c7221 */ /* 0x000fc20000010000 */
        /* <DEDUP_REMOVED lines=20> */
[----:B------:R-:W-:Y:S01]  /*38e0*/  F2FP.SATFINITE.E4M3.F32.PACK_AB_MERGE_C R143, R51, R42, RZ ;  /* 0x0000002a338f723e */ /* 0x000fe200048070ff */
[----:B------:R-:W-:-:S01]  /*38f0*/  FFMA.FTZ R81, R81, UR46, -R62 ;  /* 0x0000002e51517c23 */ /* 0x000fc2000801083e */
[----:B------:R-:W-:Y:S01]  /*3900*/  FADD.FTZ R78, R10, R61 ;  /* 0x0000003d0a4e7221 */ /* 0x000fe20000010000 */
[----:B------:R-:W-:-:S01]  /*3910*/  FFMA.FTZ R61, R69, UR46, -R62 ;  /* 0x0000002e453d7c23 */ /* 0x000fc2000801083e */
[----:B------:R-:W0:Y:S01]  /*3920*/  MUFU.EX2 R28, R28 ;  /* 0x0000001c001c7308 */ /* 0x000e220000000800 */
[----:B-1----:R-:W-:-:S01]  /*3930*/  FADD.FTZ R57, R63, R56 ;  /* 0x000000383f397221 */ /* 0x002fc20000010000 */
[----:B------:R-:W-:-:S02]  /*3940*/  @!P0 VIADD R56, R3, 0x19c40 ;  /* 0x00019c4003388836 */ /* 0x000fc40000000000 */
[----:B------:R-:W-:-:S01]  /*3950*/  FFMA.FTZ R84, R84, UR46, -R62 ;  /* 0x0000002e54547c23 */ /* 0x000fc2000801083e */
[----:B------:R-:W-:Y:S02]  /*3960*/  F2FP.SATFINITE.E4M3.F32.PACK_AB_MERGE_C R143, R38, R35, R143 ;  /* 0x00000023268f723e */ /* 0x000fe4000480708f */
[----:B------:R-:W-:Y:S01]  /*3970*/  @!P0 PRMT R56, RZ, 0x654, R56 ;  /* 0x00000654ff388816 */ /* 0x000fe20000000038 */
[----:B------:R-:W1:Y:S01]  /*3980*/  MUFU.EX2 R29, R29 ;  /* 0x0000001d001d7308 */ /* 0x000e620000000800 */
[----:B--2---:R-:W-:-:S01]  /*3990*/  FADD.FTZ R57, R66, R57 ;  /* 0x0000003942397221 */ /* 0x004fc20000010000 */
[----:B------:R-:W-:Y:S01]  /*39a0*/  F2FP.SATFINITE.E4M3.F32.PACK_AB_MERGE_C R148, R66, R63, RZ ;  /* 0x0000003f4294723e */ /* 0x000fe200048070ff */
[----:B------:R2:W-:Y:S03]  /*39b0*/  @!P0 SYNCS.ARRIVE.TRANS64.RED.A1T0 RZ, [R56+URZ], RZ ;  /* 0x000000ff38ff89a7 */ /* 0x0005e6000810043f */
[----:B------:R-:W-:-:S02]  /*39c0*/  F2FP.SATFINITE.E4M3.F32.PACK_AB_MERGE_C R148, R25, R24, R148 ;  /* 0x000000181994723e */ /* 0x000fc40004807094 */
[----:B------:R-:W3:Y:S01]  /*39d0*/  MUFU.EX2 R67, R67 ;  /* 0x0000004300437308 */ /* 0x000ee20000000800 */
[----:B0-----:R-:W-:-:S01]  /*39e0*/  FADD.FTZ R60, R28, R57 ;  /* 0x000000391c3c7221 */ /* 0x001fc20000010000 */
[----:B------:R-:W-:-:S06]  /*39f0*/  FADD.FTZ R57, R11, R78 ;  /* 0x0000004e0b397221 */ /* 0x000fcc0000010000 */
[----:B------:R-:W0:Y:S01]  /*3a00*/  MUFU.EX2 R70, R70 ;  /* 0x0000004600467308 */ /* 0x000e220000000800 */
[----:B-1----:R-:W-:-:S01]  /*3a10*/  FADD.FTZ R74, R29, R60 ;  /* 0x0000003c1d4a7221 */ /* 0x002fc20000010000 */
[----:B------:R-:W-:-:S06]  /*3a20*/  FFMA.FTZ R60, R68, UR46, -R62 ;  /* 0x0000002e443c7c23 */ /* 0x000fcc000801083e */
        /* <DEDUP_REMOVED lines=9> */
[----:B----4-:R-:W-:-:S01]  /*3ac0*/  FADD.FTZ R64, R12, R57 ;  /* 0x000000390c407221 */ /* 0x010fc20000010000 */
[--C-:B------:R-:W-:Y:S01]  /*3ad0*/  FFMA.FTZ R57, R72, UR46, -R62.reuse ;  /* 0x0000002e48397c23 */ /* 0x100fe2000801083e */
[----:B------:R-:W-:-:S02]  /*3ae0*/  FFMA.FTZ R62, R85, UR46, -R62 ;  /* 0x0000002e553e7c23 */ /* 0x000fc4000801083e */
[----:B------:R-:W-:Y:S01]  /*3af0*/  FADD.FTZ R69, R13, R64 ;  /* 0x000000400d457221 */ /* 0x000fe20000010000 */
[----:B-1----:R-:W-:-:S02]  /*3b00*/  FADD.FTZ R64, R32, R71 ;  /* 0x0000004720407221 */ /* 0x002fc40000010000 */
[----:B------:R-:W1:Y:S01]  /*3b10*/  MUFU.EX2 R36, R36 ;  /* 0x0000002400247308 */ /* 0x000e620000000800 */
[----:B------:R-:W-:-:S01]  /*3b20*/  FADD.FTZ R68, R14, R69 ;  /* 0x000000450e447221 */ /* 0x000fc20000010000 */
[----:B---3--:R-:W-:-:S03]  /*3b30*/  FADD.FTZ R64, R33, R64 ;  /* 0x0000004021407221 */ /* 0x008fc60000010000 */
[----:B------:R-:W-:-:S03]  /*3b40*/  FADD.FTZ R69, R15, R68 ;  /* 0x000000440f457221 */ /* 0x000fc60000010000 */
[----:B------:R-:W3:Y:S08]  /*3b50*/  MUFU.EX2 R37, R37 ;  /* 0x0000002500257308 */ /* 0x000ef00000000800 */
[----:B------:R-:W4:Y:S08]  /*3b60*/  MUFU.EX2 R48, R48 ;  /* 0x0000003000307308 */ /* 0x000f300000000800 */
[----:B--2---:R0:W-:Y:S08]  /*3b70*/  MUFU.EX2 R56, R65 ;  /* 0x0000004100387308 */ /* 0x0041f00000000800 */
[----:B------:R-:W2:Y:S01]  /*3b80*/  MUFU.EX2 R49, R49 ;  /* 0x0000003100317308 */ /* 0x000ea20000000800 */
[----:B0-----:R-:W-:-:S01]  /*3b90*/  FADD.FTZ R65, R41, R64 ;  /* 0x0000004029417221 */ /* 0x001fc20000010000 */
[----:B------:R-:W-:Y:S01]  /*3ba0*/  FADD.FTZ R64, R20, R69 ;  /* 0x0000004514407221 */ /* 0x000fe20000010000 */
[----:B-----5:R-:W-:-:S02]  /*3bb0*/  F2FP.SATFINITE.E4M3.F32.PACK_AB_MERGE_C R41, R44, R41, RZ ;  /* 0x000000292c29723e */ /* 0x020fc400048070ff */
[----:B------:R-:W-:Y:S01]  /*3bc0*/  FADD.FTZ R65, R44, R65 ;  /* 0x000000412c417221 */ /* 0x000fe20000010000 */
[----:B------:R-:W-:-:S01]  /*3bd0*/  FADD.FTZ R69, R21, R64 ;  /* 0x0000004015457221 */ /* 0x000fc20000010000 */
[----:B------:R-:W-:Y:S01]  /*3be0*/  F2FP.SATFINITE.E4M3.F32.PACK_AB_MERGE_C R144, R33, R32, R41 ;  /* 0x000000202190723e */ /* 0x000fe20004807029 */
[----:B------:R-:W0:Y:S01]  /*3bf0*/  MUFU.EX2 R40, R40 ;  /* 0x0000002800287308 */ /* 0x000e220000000800 */
[----:B-1----:R-:W-:-:S01]  /*3c00*/  FADD.FTZ R64, R36, R65 ;  /* 0x0000004124407221 */ /* 0x002fc20000010000 */
[----:B------:R-:W-:-:S03]  /*3c10*/  FADD.FTZ R68, R26, R69 ;  /* 0x000000451a447221 */ /* 0x000fc60000010000 */
[----:B---3--:R-:W-:Y:S01]  /*3c20*/  FADD.FTZ R7, R37, R64 ;  /* 0x0000004025077221 */ /* 0x008fe20000010000 */
[----:B------:R-:W-:-:S02]  /*3c30*/  FADD.FTZ R11, R27, R68 ;  /* 0x000000441b0b7221 */ /* 0x000fc40000010000 */
[----:B------:R-:W1:Y:S01]  /*3c40*/  MUFU.EX2 R45, R45 ;  /* 0x0000002d002d7308 */ /* 0x000e620000000800 */
[----:B----4-:R-:W-:-:S01]  /*3c50*/  FADD.FTZ R12, R48, R7 ;  /* 0x00000007300c7221 */ /* 0x010fc20000010000 */
[----:B------:R-:W-:Y:S01]  /*3c60*/  FADD.FTZ R30, R30, R11 ;  /* 0x0000000b1e1e7221 */ /* 0x000fe20000010000 */
[C---:B--2---:R-:W-:Y:S02]  /*3c70*/  F2FP.SATFINITE.E4M3.F32.PACK_AB_MERGE_C R48, R49.reuse, R48, RZ ;  /* 0x000000303130723e */ /* 0x044fe400048070ff */
[----:B------:R-:W-:Y:S01]  /*3c80*/  FADD.FTZ R7, R49, R12 ;  /* 0x0000000c31077221 */ /* 0x000fe20000010000 */
[----:B------:R-:W-:-:S01]  /*3c90*/  FADD.FTZ R11, R31, R30 ;  /* 0x0000001e1f0b7221 */ /* 0x000fc20000010000 */
[----:B------:R-:W-:Y:S01]  /*3ca0*/  F2FP.SATFINITE.E4M3.F32.PACK_AB_MERGE_C R146, R37, R36, R48 ;  /* 0x000000242592723e */ /* 0x000fe20004807030 */
        /* <DEDUP_REMOVED lines=8> */
[----:B--2---:R-:W-:-:S01]  /*3d30*/  FADD.FTZ R6, R52, R7 ;  /* 0x0000000734067221 */ /* 0x004fc20000010000 */
[----:B------:R-:W-:-:S04]  /*3d40*/  FADD.FTZ R7, R35, R46 ;  /* 0x0000002e23077221 */ /* 0x000fc80000010000 */
[----:B------:R-:W-:Y:S02]  /*3d50*/  FADD.FTZ R7, R38, R7 ;  /* 0x0000000726077221 */ /* 0x000fe40000010000 */
[----:B------:R-:W2:Y:S01]  /*3d60*/  MUFU.EX2 R61, R61 ;  /* 0x0000003d003d7308 */ /* 0x000ea20000000800 */
[----:B0-----:R-:W-:-:S01]  /*3d70*/  FADD.FTZ R6, R53, R6 ;  /* 0x0000000635067221 */ /* 0x001fc20000010000 */
[----:B------:R-:W-:Y:S01]  /*3d80*/  FADD.FTZ R10, R42, R7 ;  /* 0x000000072a0a7221 */ /* 0x000fe20000010000 */
[----:B------:R-:W-:Y:S02]  /*3d90*/  F2FP.SATFINITE.E4M3.F32.PACK_AB_MERGE_C R52, R53, R52, RZ ;  /* 0x000000343534723e */ /* 0x000fe400048070ff */
[----:B------:R-:W-:Y:S01]  /*3da0*/  FADD.FTZ R5, R3, R6 ;  /* 0x0000000603057221 */ /* 0x000fe20000010000 */
[----:B------:R-:W-:-:S01]  /*3db0*/  FADD.FTZ R51, R51, R10 ;  /* 0x0000000a33337221 */ /* 0x000fc20000010000 */
[----:B------:R-:W-:Y:S01]  /*3dc0*/  F2FP.SATFINITE.E4M3.F32.PACK_AB_MERGE_C R140, R45, R40, R52 ;  /* 0x000000282d8c723e */ /* 0x000fe20004807034 */
[----:B------:R-:W0:Y:S01]  /*3dd0*/  MUFU.EX2 R57, R57 ;  /* 0x0000003900397308 */ /* 0x000e220000000800 */
[----:B------:R-:W-:-:S01]  /*3de0*/  FADD.FTZ R5, R56, R5 ;  /* 0x0000000538057221 */ /* 0x000fc20000010000 */
[----:B------:R-:W-:-:S03]  /*3df0*/  FADD.FTZ R10, R50, R51 ;  /* 0x00000033320a7221 */ /* 0x000fc60000010000 */
[----:B-1----:R-:W-:Y:S01]  /*3e00*/  FADD.FTZ R6, R60, R5 ;  /* 0x000000053c067221 */ /* 0x002fe20000010000 */
[----:B------:R-:W-:-:S02]  /*3e10*/  FADD.FTZ R10, R47, R10 ;  /* 0x0000000a2f0a7221 */ /* 0x000fc40000010000 */
        /* <DEDUP_REMOVED lines=13> */
[----:B------:R-:W-:-:S02]  /*3ef0*/  FADD.FTZ R54, R54, R43 ;  /* 0x0000002b36367221 */ /* 0x000fc40000010000 */
[----:B------:R-:W-:Y:S01]  /*3f00*/  MUFU.EX2 R59, R59 ;  /* 0x0000003b003b7308 */ /* 0x000fe20000000800 */
[----:B-1----:R-:W-:-:S07]  /*3f10*/  FADD.FTZ R6, R76, R7 ;  /* 0x000000074c067221 */ /* 0x002fce0000010000 */
        /* <DEDUP_REMOVED lines=11> */
[----:B------:R-:W-:Y:S01]  /*3fd0*/  MUFU.EX2 R84, R84 ;  /* 0x0000005400547308 */ /* 0x000fe20000000800 */
[C---:B0-----:R-:W-:Y:S01]  /*3fe0*/  F2FP.SATFINITE.E4M3.F32.PACK_AB_MERGE_C R139, R58.reuse, R55, R9 ;  /* 0x000000373a8b723e */ /* 0x041fe20004807009 */
[----:B------:R-:W-:-:S04]  /*3ff0*/  FADD.FTZ R58, R58, R7 ;  /* 0x000000073a3a7221 */ /* 0x000fc80000010000 */
[----:B------:R-:W-:Y:S02]  /*4000*/  FADD.FTZ R3, R59, R58 ;  /* 0x0000003a3b037221 */ /* 0x000fe40000010000 */
[----:B------:R-:W0:Y:S01]  /*4010*/  MUFU.EX2 R5, R62 ;  /* 0x0000003e00057308 */ /* 0x000e220000000800 */
[----:B-1----:R-:W-:-:S01]  /*4020*/  FADD.FTZ R7, R81, R6 ;  /* 0x0000000651077221 */ /* 0x002fc20000010000 */
[----:B------:R-:W-:Y:S01]  /*4030*/  FADD.FTZ R3, R4, R3 ;  /* 0x0000000304037221 */ /* 0x000fe20000010000 */
[----:B0-----:R-:W-:Y:S02]  /*4040*/  F2FP.SATFINITE.E4M3.F32.PACK_AB_MERGE_C R6, R5, R84, RZ ;  /* 0x000000540506723e */ /* 0x001fe400048070ff */
[----:B------:R-:W-:Y:S02]  /*4050*/  FADD.FTZ R84, R84, R7 ;  /* 0x0000000754547221 */ /* 0x000fe40000010000 */
[----:B------:R-:W-:Y:S02]  /*4060*/  F2FP.SATFINITE.E4M3.F32.PACK_AB_MERGE_C R138, R81, R80, R6 ;  /* 0x00000050518a723e */ /* 0x000fe40004807006 */
        /* <DEDUP_REMOVED lines=30> */
.L_x_10526:
[----:B------:R-:W-:-:S04]  /*4250*/  UISETP.NE.AND UP1, UPT, UR20, 0x1, UPT ;  /* 0x000000011400788c */ /* 0x000fc8000bf25270 */
[----:B------:R-:W-:-:S04]  /*4260*/  USEL UR48, URZ, 0x1, UP1 ;  /* 0x000000013f307887 */ /* 0x000fc80008800000 */
[----:B------:R-:W-:Y:S01]  /*4270*/  ULOP3.LUT UR48, UR19, UR48, URZ, 0x3c, !UPT ;  /* 0x0000003013307292 */ /* 0x000fe2000f8e3c3f */
[----:B------:R-:W-:Y:S11]  /*4280*/  @!P1 BRA `(.L_x_10517) ;  /* 0x0000000000049947 */ /* 0x000ff60003800000 */
[----:B------:R-:W-:Y:S01]  /*4290*/  BPT.TRAP 0x1 ;  /* 0x000000040000795c */ /* 0x000fe20000300000 */
.L_x_10517:
        /* <DEDUP_REMOVED lines=9> */
.L_x_10518:
[----:B-1----:R-:W-:Y:S05]  /*4330*/  @P3 BRA `(.L_x_10519) ;  /* 0x0000000000083947 */ /* 0x002fea0003800000 */
[----:B------:R-:W1:Y:S02]  /*4340*/  SYNCS.PHASECHK.TRANS64.TRYWAIT P3, [UR21+0x19c30], R0 ;  /* 0x019c3000ff0075a7 */ /* 0x000e640008060155 */
[----:B-1----:R-:W-:Y:S05]  /*4350*/  @!P3 BRA `(.L_x_10520) ;  /* 0x000000e00028b947 */ /* 0x002fea0003800000 */
.L_x_10519:
        /* <DEDUP_REMOVED lines=17> */
.L_x_10521:
[----:B------:R-:W-:Y:S01]  /*4470*/  ULEA UR11, UR20, UR51, 0x3 ;  /* 0x00000033140b7291 */ /* 0x000fe2000f8e183f */
[----:B01----:R-:W-:-:S05]  /*4480*/  IMAD.U32 R0, RZ, RZ, UR19 ;  /* 0x00000013ff007e24 */ /* 0x003fca000f8e00ff */
[----:B------:R-:W-:-:S04]  /*4490*/  SHF.L.U32 R0, R0, 0x1f, RZ ;  /* 0x0000001f00007819 */ /* 0x000fc800000006ff */
[----:B------:R0:W1:Y:S01]  /*44a0*/  SYNCS.PHASECHK.TRANS64.TRYWAIT P3, [UR11+0x19c50], R0 ;  /* 0x019c5000ff0075a7 */ /* 0x000062000806014b */
[----:B------:R-:W-:Y:S05]  /*44b0*/  @!P1 BRA `(.L_x_10522) ;  /* 0x0000000000049947 */ /* 0x000fea0003800000 */
[----:B------:R-:W-:Y:S01]  /*44c0*/  BPT.TRAP 0x1 ;  /* 0x000000040000795c */ /* 0x000fe20000300000 */
.L_x_10522:
[----:B-1----:R-:W-:Y:S05]  /*44d0*/  @P3 BRA `(.L_x_10523) ;  /* 0x0000000000083947 */ /* 0x002fea0003800000 */
[----:B------:R-:W1:Y:S02]  /*44e0*/  SYNCS.PHASECHK.TRANS64.TRYWAIT P3, [UR11+0x19c50], R0 ;  /* 0x019c5000ff0075a7 */ /* 0x000e64000806014b */
[----:B-1----:R-:W-:Y:S05]  /*44f0*/  @!P3 BRA `(.L_x_10524) ;  /* 0x000000dc00d8b947 */ /* 0x002fea0003800000 */
.L_x_10523:
[----:B------:R-:W-:Y:S01]  /*4500*/  UIADD3 UR6, UR51, 0x3000, URZ ;  /* 0x0000300033067890 */ /* 0x000fe2000fffe03f */
[----:B------:R-:W-:Y:S01]  /*4510*/  WARPGROUP.ARRIVE ;  /* 0x00000000000079c5 */ /* 0x000fe20000000000 */
[----:B------:R-:W-:Y:S01]  /*4520*/  UMOV UR7, 0x40000040 ;  /* 0x4000004000077882 */ /* 0x000fe20000000000 */
[----:B-1----:R-:W-:Y:S01]  /*4530*/  VIADD R2, R17, UR41 ;  /* 0x0000002911027c36 */ /* 0x002fe20008000000 */
[----:B------:R-:W-:Y:S01]  /*4540*/  USHF.R.U32.HI UR6, URZ, 0x4, UR6 ;  /* 0x000000043f067899 */ /* 0x000fe20008011606 */
[----:B------:R-:W-:-:S03]  /*4550*/  IMAD.U32 R11, RZ, RZ, UR46 ;  /* 0x0000002eff0b7e24 */ /* 0x000fc6000f8e00ff */
[----:B------:R-:W-:-:S04]  /*4560*/  ULOP3.LUT UR6, UR6, 0x3fff, URZ, 0xc0, !UPT ;  /* 0x00003fff06067892 */ /* 0x000fc8000f8ec03f */
        /* <DEDUP_REMOVED lines=28> */
[C---:B------:R-:W-:Y:S01]  /*4730*/  ISETP.GT.AND P4, PT, R7.reuse, 0x1, PT ;  /* 0x000000010700780c */ /* 0x040fe20003f84270 */
[----:B-1----:R-:W-:Y:S01]  /*4740*/  IMAD.IADD R9, R0, 0x1, R9 ;  /* 0x0000000100097824 */ /* 0x002fe200078e0209 */
[----:B------:R-:W-:Y:S02]  /*4750*/  ISETP.GT.AND P3, PT, R7, RZ, PT ;  /* 0x000000ff0700720c */ /* 0x000fe40003f64270 */
        /* <DEDUP_REMOVED lines=8> */
[----:B------:R-:W-:Y:S02]  /*47e0*/  FMNMX.FTZ R8, R24, R6, !PT ;  /* 0x0000000618087209 */ /* 0x000fe40007810000 */
[----:B------:R-:W-:-:S02]  /*47f0*/  FSEL R37, R37, -INF , P4 ;  /* 0xff80000025257808 */ /* 0x000fc40002000000 */
[----:B------:R-:W-:Y:S02]  /*4800*/  ISETP.GT.AND P4, PT, R7, 0x21, PT ;  /* 0x000000210700780c */ /* 0x000fe40003f84270 */
[----:B------:R-:W-:Y:S02]  /*4810*/  FSEL R28, R28, -INF , P3 ;  /* 0xff8000001c1c7808 */ /* 0x000fe40001800000 */
[----:B------:R-:W-:Y:S02]  /*4820*/  FSEL R41, R41, -INF , P4 ;  /* 0xff80000029297808 */ /* 0x000fe40002000000 */
[----:B------:R-:W-:Y:S02]  /*4830*/  ISETP.GT.AND P4, PT, R7, 0x29, PT ;  /* 0x000000290700780c */ /* 0x000fe40003f84270 */
[----:B------:R-:W-:Y:S02]  /*4840*/  FMNMX.FTZ R8, R25, R8, !PT ;  /* 0x0000000819087209 */ /* 0x000fe40007810000 */
        /* <DEDUP_REMOVED lines=16> */
[----:B------:R-:W-:Y:S02]  /*4950*/  FSEL R61, R61, -INF , P4 ;  /* 0xff8000003d3d7808 */ /* 0x000fe40002000000 */
[C---:B------:R-:W-:Y:S01]  /*4960*/  ISETP.GT.AND P4, PT, R7.reuse, 0x51, PT ;  /* 0x000000510700780c */ /* 0x040fe20003f84270 */
[----:B------:R-:W-:Y:S02]  /*4970*/  WARPGROUP.DEPBAR.LE gsb0, 0x0 ;  /* 0x00008000000079c5 */ /* 0x000fe40000010000 */
[----:B------:R-:W-:Y:S01]  /*4980*/  ISETP.GT.AND P3, PT, R7, 0x20, PT ;  /* 0x000000200700780c */ /* 0x000fe20003f64270 */
[----:B------:R-:W-:Y:S01]  /*4990*/  WARPGROUP.ARRIVE ;  /* 0x00000000000079c5 */ /* 0x000fe20000000000 */
[----:B------:R-:W-:-:S02]  /*49a0*/  FMNMX.FTZ R8, R36, R8, !PT ;  /* 0x0000000824087209 */ /* 0x000fc40007810000 */
[----:B------:R-:W-:Y:S02]  /*49b0*/  FSEL R65, R65, -INF , P4 ;  /* 0xff80000041417808 */ /* 0x000fe40002000000 */
[C---:B------:R-:W-:Y:S01]  /*49c0*/  ISETP.GT.AND P4, PT, R7.reuse, 0x59, PT ;  /* 0x000000590700780c */ /* 0x040fe20003f84270 */
[----:B------:R-:W-:Y:S01]  /*49d0*/  QGMMA.64x96x32.F32.E4M3.E4M3 R88, R136, gdesc[UR4], R88, gsb0 ;  /* 0x0160000488587df3 */ /* 0x000fe20008000858 */
[----:B------:R-:W-:Y:S02]  /*49e0*/  ISETP.GT.AND P5, PT, R7, 0x69, PT ;  /* 0x000000690700780c */ /* 0x000fe40003fa4270 */
[----:B------:R-:W-:Y:S02]  /*49f0*/  FSEL R40, R40, -INF , P3 ;  /* 0xff80000028287808 */ /* 0x000fe40001800000 */
[----:B------:R-:W-:Y:S02]  /*4a00*/  FMNMX.FTZ R8, R37, R8, !PT ;  /* 0x0000000825087209 */ /* 0x000fe40007810000 */
[----:B------:R-:W-:-:S02]  /*4a10*/  FSEL R69, R69, -INF , P4 ;  /* 0xff80000045457808 */ /* 0x000fc40002000000 */
[----:B------:R-:W-:Y:S02]  /*4a20*/  ISETP.GT.AND P4, PT, R7, 0x61, PT ;  /* 0x000000610700780c */ /* 0x000fe40003f84270 */
[----:B------:R-:W-:Y:S02]  /*4a30*/  FSEL R77, R77, -INF , P5 ;  /* 0xff8000004d4d7808 */ /* 0x000fe40002800000 */
[C---:B------:R-:W-:Y:S02]  /*4a40*/  ISETP.GT.AND P3, PT, R7.reuse, 0x28, PT ;  /* 0x000000280700780c */ /* 0x040fe40003f64270 */
[----:B------:R-:W-:Y:S02]  /*4a50*/  FMNMX.FTZ R8, R40, R8, !PT ;  /* 0x0000000828087209 */ /* 0x000fe40007810000 */
[C---:B------:R-:W-:Y:S02]  /*4a60*/  ISETP.GT.AND P5, PT, R7.reuse, 0x79, PT ;  /* 0x000000790700780c */ /* 0x040fe40003fa4270 */
[----:B------:R-:W-:-:S02]  /*4a70*/  ISETP.GT.AND P6, PT, R7, 0x68, PT ;  /* 0x000000680700780c */ /* 0x000fc40003fc4270 */
[----:B------:R-:W-:Y:S02]  /*4a80*/  FSEL R73, R73, -INF , P4 ;  /* 0xff80000049497808 */ /* 0x000fe40002000000 */
[----:B------:R-:W-:Y:S02]  /*4a90*/  FSEL R44, R44, -INF , P3 ;  /* 0xff8000002c2c7808 */ /* 0x000fe40001800000 */
[----:B------:R-:W-:Y:S02]  /*4aa0*/  FMNMX.FTZ R8, R41, R8, !PT ;  /* 0x0000000829087209 */ /* 0x000fe40007810000 */
[----:B------:R-:W-:Y:S02]  /*4ab0*/  ISETP.GT.AND P4, PT, R7, 0x71, PT ;  /* 0x000000710700780c */ /* 0x000fe40003f84270 */
[----:B------:R-:W-:Y:S02]  /*4ac0*/  FSEL R85, R85, -INF , P5 ;  /* 0xff80000055557808 */ /* 0x000fe40002800000 */
[----:B------:R-:W-:-:S02]  /*4ad0*/  ISETP.GT.AND P5, PT, R9, RZ, PT ;  /* 0x000000ff0900720c */ /* 0x000fc40003fa4270 */
[----:B------:R-:W-:Y:S02]  /*4ae0*/  FSEL R76, R76, -INF , P6 ;  /* 0xff8000004c4c7808 */ /* 0x000fe40003000000 */
[C---:B------:R-:W-:Y:S02]  /*4af0*/  ISETP.GT.AND P3, PT, R7.reuse, 0x30, PT ;  /* 0x000000300700780c */ /* 0x040fe40003f64270 */
[----:B------:R-:W-:Y:S02]  /*4b00*/  FMNMX.FTZ R8, R44, R8, !PT ;  /* 0x000000082c087209 */ /* 0x000fe40007810000 */
[----:B------:R-:W-:Y:S02]  /*4b10*/  ISETP.GT.AND P6, PT, R7, 0x78, PT ;  /* 0x000000780700780c */ /* 0x000fe40003fc4270 */
[----:B------:R-:W-:Y:S02]  /*4b20*/  FSEL R81, R81, -INF , P4 ;  /* 0xff80000051517808 */ /* 0x000fe40002000000 */
[----:B------:R-:W-:-:S02]  /*4b30*/  ISETP.GT.AND P4, PT, R9, 0x1, PT ;  /* 0x000000010900780c */ /* 0x000fc40003f84270 */
[----:B------:R-:W-:Y:S02]  /*4b40*/  FSEL R26, R26, -INF , P5 ;  /* 0xff8000001a1a7808 */ /* 0x000fe40002800000 */
[----:B------:R-:W-:Y:S02]  /*4b50*/  FSEL R48, R48, -INF , P3 ;  /* 0xff80000030307808 */ /* 0x000fe40001800000 */
[----:B------:R-:W-:Y:S02]  /*4b60*/  FMNMX.FTZ R8, R45, R8, !PT ;  /* 0x000000082d087209 */ /* 0x000fe40007810000 */
[----:B------:R-:W-:Y:S02]  /*4b70*/  FSEL R84, R84, -INF , P6 ;  /* 0xff80000054547808 */ /* 0x000fe40003000000 */
[----:B------:R-:W-:Y:S02]  /*4b80*/  ISETP.GT.AND P6, PT, R9, 0x8, PT ;  /* 0x000000080900780c */ /* 0x000fe40003fc4270 */
[----:B------:R-:W-:-:S02]  /*4b90*/  FSEL R27, R27, -INF , P4 ;  /* 0xff8000001b1b7808 */ /* 0x000fc40002000000 */
[----:B------:R-:W-:Y:S02]  /*4ba0*/  FMNMX.FTZ R0, R26, R5, !PT ;  /* 0x000000051a007209 */ /* 0x000fe40007810000 */
[----:B------:R-:W-:Y:S02]  /*4bb0*/  ISETP.GT.AND P3, PT, R7, 0x38, PT ;  /* 0x000000380700780c */ /* 0x000fe40003f64270 */
[----:B------:R-:W-:Y:S02]  /*4bc0*/  FMNMX.FTZ R8, R48, R8, !PT ;  /* 0x0000000830087209 */ /* 0x000fe40007810000 */
[----:B------:R-:W-:Y:S02]  /*4bd0*/  ISETP.GT.AND P5, PT, R9, 0x9, PT ;  /* 0x000000090900780c */ /* 0x000fe40003fa4270 */
[----:B------:R-:W-:Y:S02]  /*4be0*/  FSEL R30, R30, -INF , P6 ;  /* 0xff8000001e1e7808 */ /* 0x000fe40003000000 */
[----:B------:R-:W-:-:S02]  /*4bf0*/  FMNMX.FTZ R15, R27, R0, !PT ;  /* 0x000000001b0f7209 */ /* 0x000fc40007810000 */
[----:B------:R-:W-:Y:S02]  /*4c00*/  FSEL R52, R52, -INF , P3 ;  /* 0xff80000034347808 */ /* 0x000fe40001800000 */
[----:B------:R-:W-:Y:S02]  /*4c10*/  FMNMX.FTZ R8, R49, R8, !PT ;  /* 0x0000000831087209 */ /* 0x000fe40007810000 */
[----:B------:R-:W-:Y:S02]  /*4c20*/  ISETP.GT.AND P4, PT, R9, 0x10, PT ;  /* 0x000000100900780c */ /* 0x000fe40003f84270 */
[----:B------:R-:W-:Y:S02]  /*4c30*/  FSEL R31, R31, -INF , P5 ;  /* 0xff8000001f1f7808 */ /* 0x000fe40002800000 */
[----:B------:R-:W-:Y:S02]  /*4c40*/  FMNMX.FTZ R0, R30, R15, !PT ;  /* 0x0000000f1e007209 */ /* 0x000fe40007810000 */
[----:B------:R-:W-:-:S02]  /*4c50*/  ISETP.GT.AND P3, PT, R7, 0x40, PT ;  /* 0x000000400700780c */ /* 0x000fc40003f64270 */
[----:B------:R-:W-:Y:S02]  /*4c60*/  FMNMX.FTZ R8, R52, R8, !PT ;  /* 0x0000000834087209 */ /* 0x000fe40007810000 */
[----:B------:R-:W-:Y:S02]  /*4c70*/  ISETP.GT.AND P6, PT, R9, 0x11, PT ;  /* 0x000000110900780c */ /* 0x000fe40003fc4270 */
        /* <DEDUP_REMOVED lines=8> */
[----:B------:R-:W-:Y:S02]  /*4d00*/  FMNMX.FTZ R8, R56, R8, !PT ;  /* 0x0000000838087209 */ /* 0x000fe40007810000 */
[----:B------:R-:W-:-:S02]  /*4d10*/  ISETP.GT.AND P4, PT, R9, 0x19, PT ;  /* 0x000000190900780c */ /* 0x000fc40003f84270 */
[----:B------:R-:W-:Y:S02]  /*4d20*/  FSEL R38, R38, -INF , P5 ;  /* 0xff80000026267808 */ /* 0x000fe40002800000 */
[----:B------:R-:W-:Y:S02]  /*4d30*/  FMNMX.FTZ R15, R35, R0, !PT ;  /* 0x00000000230f7209 */ /* 0x000fe40007810000 */
[----:B------:R-:W-:Y:S01]  /*4d40*/  FSEL R60, R60, -INF , P3 ;  /* 0xff8000003c3c7808 */ /* 0x000fe20001800000 */
[----:B------:R-:W-:Y:S02]  /*4d50*/  WARPGROUP.DEPBAR.LE gsb0, 0x0 ;  /* 0x00008000000079c5 */ /* 0x000fe40000010000 */
[----:B------:R-:W-:Y:S02]  /*4d60*/  FMNMX.FTZ R8, R57, R8, !PT ;  /* 0x0000000839087209 */ /* 0x000fe40007810000 */
        /* <DEDUP_REMOVED lines=28> */
[----:B------:R-:W-:Y:S02]  /*4f30*/  FSEL R72, R72, -INF , P3 ;  /* 0xff80000048487808 */ /* 0x000fe40001800000 */
[----:B------:R-:W-:Y:S02]  /*4f40*/  FMNMX.FTZ R8, R69, R8, !PT ;  /* 0x0000000845087209 */ /* 0x000fe40007810000 */
[----:B------:R-:W-:Y:S02]  /*4f50*/  ISETP.GT.AND P6, PT, R9, 0x38, PT ;  /* 0x000000380900780c */ /* 0x000fe40003fc4270 */
[----:B------:R-:W-:-:S02]  /*4f60*/  FSEL R51, R51, -INF , P4 ;  /* 0xff80000033337808 */ /* 0x000fc40002000000 */
[----:B------:R-:W-:Y:S02]  /*4f70*/  FMNMX.FTZ R0, R50, R15, !PT ;  /* 0x0000000f32007209 */ /* 0x000fe40007810000 */
[----:B------:R-:W-:Y:S02]  /*4f80*/  FMNMX.FTZ R8, R72, R8, !PT ;  /* 0x0000000848087209 */ /* 0x000fe40007810000 */
[----:B------:R-:W-:Y:S02]  /*4f90*/  ISETP.GT.AND P5, PT, R9, 0x39, PT ;  /* 0x000000390900780c */ /* 0x000fe40003fa4270 */
[----:B------:R-:W-:Y:S02]  /*4fa0*/  FSEL R54, R54, -INF , P6 ;  /* 0xff80000036367808 */ /* 0x000fe40003000000 */
[----:B------:R-:W-:Y:S02]  /*4fb0*/  FMNMX.FTZ R15, R51, R0, !PT ;  /* 0x00000000330f7209 */ /* 0x000fe40007810000 */
        /* <DEDUP_REMOVED lines=27> */
[----:B------:R-:W-:Y:S02]  /*5170*/  ISETP.GT.AND P4, PT, R9, 0x58, PT ;  /* 0x000000580900780c */ /* 0x000fe40003f84270 */
[----:B------:R-:W-:Y:S01]  /*5180*/  FSEL R67, R67, -INF , P5 ;  /* 0xff80000043437808 */ /* 0x000fe20002800000 */
[----:B------:R-:W0:Y:S01]  /*5190*/  SHFL.BFLY PT, R8, R7, 0x2, 0x1f ;  /* 0x0c401f0007087f89 */ /* 0x000e2200000e0000 */
        /* <DEDUP_REMOVED lines=21> */
[C---:B------:R-:W-:Y:S02]  /*52f0*/  ISETP.GT.AND P5, PT, R9.reuse, 0x78, PT ;  /* 0x000000780900780c */ /* 0x040fe40003fa4270 */
[----:B------:R-:W-:Y:S02]  /*5300*/  ISETP.GT.AND P4, PT, R9, 0x79, PT ;  /* 0x000000790900780c */ /* 0x000fe40003f84270 */
[----:B0-----:R-:W-:Y:S02]  /*5310*/  FMNMX.FTZ R8, R7, R8, !PT ;  /* 0x0000000807087209 */ /* 0x001fe40007810000 */
[----:B------:R-:W-:Y:S02]  /*5320*/  FMNMX.FTZ R9, R79, R0, !PT ;  /* 0x000000004f097209 */ /* 0x000fe40007810000 */
[----:B------:R-:W-:Y:S01]  /*5330*/  FSEL R83, R83, -INF , P6 ;  /* 0xff80000053537808 */ /* 0x000fe20003000000 */
[----:B------:R-:W0:Y:S01]  /*5340*/  SHFL.BFLY PT, R7, R8, 0x1, 0x1f ;  /* 0x0c201f0008077f89 */ /* 0x000e2200000e0000 */
[----:B------:R-:W-:-:S02]  /*5350*/  FMNMX.FTZ R0, R82, R9, !PT ;  /* 0x0000000952007209 */ /* 0x000fc40007810000 */
[----:B------:R-:W-:Y:S02]  /*5360*/  FSEL R86, R86, -INF , P5 ;  /* 0xff80000056567808 */ /* 0x000fe40002800000 */
[----:B------:R-:W-:Y:S02]  /*5370*/  FMNMX.FTZ R15, R83, R0, !PT ;  /* 0x00000000530f7209 */ /* 0x000fe40007810000 */
[----:B------:R-:W-:Y:S02]  /*5380*/  FSEL R87, R87, -INF , P4 ;  /* 0xff80000057577808 */ /* 0x000fe40002000000 */
[----:B------:R-:W-:-:S04]  /*5390*/  FMNMX.FTZ R0, R86, R15, !PT ;  /* 0x0000000f56007209 */ /* 0x000fc80007810000 */
[----:B------:R-:W-:-:S05]  /*53a0*/  FMNMX.FTZ R0, R87, R0, !PT ;  /* 0x0000000057007209 */ /* 0x000fca0007810000 */
[----:B------:R-:W1:Y:S01]  /*53b0*/  SHFL.BFLY PT, R21, R0, 0x2, 0x1f ;  /* 0x0c401f0000157f89 */ /* 0x000e6200000e0000 */
[----:B0-----:R-:W-:-:S04]  /*53c0*/  FMNMX.FTZ R2, R8, R7, !PT ;  /* 0x0000000708027209 */ /* 0x001fc80007810000 */
[C---:B------:R-:W-:Y:S01]  /*53d0*/  FSETP.NEU.FTZ.AND P3, PT, R2.reuse, -INF , PT ;  /* 0xff8000000200780b */ /* 0x040fe20003f7d000 */
[----:B------:R-:W-:-:S05]  /*53e0*/  FFMA.FTZ R10, R2, R11, -8 ;  /* 0xc1000000020a7423 */ /* 0x000fca000001000b */
[----:B------:R-:W-:-:S05]  /*53f0*/  FSEL R7, R10, RZ, P3 ;  /* 0x000000ff0a077208 */ /* 0x000fca0001800000 */
[--C-:B------:R-:W-:Y:S01]  /*5400*/  FFMA.FTZ R11, R24, UR46, -R7.reuse ;  /* 0x0000002e180b7c23 */ /* 0x100fe20008010807 */
[----:B------:R-:W-:-:S01]  /*5410*/  FFMA.FTZ R57, R57, UR46, -R7 ;  /* 0x0000002e39397c23 */ /* 0x000fc20008010807 */
[--C-:B------:R-:W-:Y:S01]  /*5420*/  FFMA.FTZ R8, R25, UR46, -R7.reuse ;  /* 0x0000002e19087c23 */ /* 0x100fe20008010807 */
[----:B-1----:R-:W-:Y:S01]  /*5430*/  FMNMX.FTZ R24, R0, R21, !PT ;  /* 0x0000001500187209 */ /* 0x002fe20007810000 */
[--C-:B------:R-:W-:Y:S01]  /*5440*/  FFMA.FTZ R25, R65, UR46, -R7.reuse ;  /* 0x0000002e41197c23 */ /* 0x100fe20008010807 */
[----:B------:R0:W-:Y:S01]  /*5450*/  MUFU.EX2 R9, R57 ;  /* 0x0000003900097308 */ /* 0x0001e20000000800 */
[----:B------:R-:W-:Y:S02]  /*5460*/  IMAD.U32 R65, RZ, RZ, UR46 ;  /* 0x0000002eff417e24 */ /* 0x000fe4000f8e00ff */
[--C-:B------:R-:W-:Y:S01]  /*5470*/  FFMA.FTZ R13, R29, UR46, -R7.reuse ;  /* 0x0000002e1d0d7c23 */ /* 0x100fe20008010807 */
[----:B------:R-:W-:-:S01]  /*5480*/  FFMA.FTZ R29, R69, UR46, -R7 ;  /* 0x0000002e451d7c23 */ /* 0x000fc20008010807 */
[--C-:B------:R-:W-:Y:S01]  /*5490*/  FFMA.FTZ R20, R68, UR46, -R7.reuse ;  /* 0x0000002e44147c23 */ /* 0x100fe20008010807 */
[----:B------:R-:W-:Y:S01]  /*54a0*/  FSEL R69, R2, RZ, P3 ;  /* 0x000000ff02457208 */ /* 0x000fe20001800000 */
[--C-:B------:R-:W-:Y:S01]  /*54b0*/  FFMA.FTZ R21, R72, UR46, -R7.reuse ;  /* 0x0000002e48157c23 */ /* 0x100fe20008010807 */
[----:B------:R-:W-:-:S01]  /*54c0*/  FFMA.FTZ R10, R28, UR46, -R7 ;  /* 0x0000002e1c0a7c23 */ /* 0x000fc20008010807 */
[----:B------:R-:W-:Y:S01]  /*54d0*/  MUFU.EX2 R11, R11 ;  /* 0x0000000b000b7308 */ /* 0x000fe20000000800 */
[----:B0-----:R-:W0:Y:S01]  /*54e0*/  SHFL.BFLY PT, R57, R24, 0x1, 0x1f ;  /* 0x0c201f0018397f89 */ /* 0x001e2200000e0000 */
[----:B------:R-:W-:-:S01]  /*54f0*/  FADD.FTZ R69, -R69, R6 ;  /* 0x0000000645457221 */ /* 0x000fc20000010100 */
        /* <DEDUP_REMOVED lines=22> */
[----:B0-----:R-:W-:Y:S01]  /*5660*/  FMNMX.FTZ R0, R24, R57, !PT ;  /* 0x0000003918007209 */ /* 0x001fe20007810000 */
[--C-:B------:R-:W-:Y:S01]  /*5670*/  FFMA.FTZ R64, R80, UR46, -R7.reuse ;  /* 0x0000002e50407c23 */ /* 0x100fe20008010807 */
[----:B------:R-:W-:-:S01]  /*5680*/  FFMA.FTZ R81, R81, UR46, -R7 ;  /* 0x0000002e51517c23 */ /* 0x000fc20008010807 */
[--C-:B------:R-:W-:Y:S01]  /*5690*/  FFMA.FTZ R24, R84, UR46, -R7.reuse ;  /* 0x0000002e54187c23 */ /* 0x100fe20008010807 */
[C---:B------:R-:W-:Y:S01]  /*56a0*/  FSETP.NEU.FTZ.AND P4, PT, R0.reuse, -INF , PT ;  /* 0xff8000000000780b */ /* 0x040fe20003f9d000 */
[----:B------:R-:W-:Y:S01]  /*56b0*/  FFMA.FTZ R65, R0, R65, -8 ;  /* 0xc100000000417423 */ /* 0x000fe20000010041 */
[----:B------:R-:W-:-:S01]  /*56c0*/  FFMA.FTZ R7, R85, UR46, -R7 ;  /* 0x0000002e55077c23 */ /* 0x000fc20008010807 */
[----:B------:R-:W-:Y:S01]  /*56d0*/  MUFU.EX2 R32, R32 ;  /* 0x0000002000207308 */ /* 0x000fe20000000800 */
[----:B------:R-:W-:-:S02]  /*56e0*/  FSEL R68, R0, RZ, P4 ;  /* 0x000000ff00447208 */ /* 0x000fc40002000000 */
[----:B------:R-:W-:-:S03]  /*56f0*/  FSEL R65, R65, RZ, P4 ;  /* 0x000000ff41417208 */ /* 0x000fc60002000000 */
[----:B------:R-:W-:Y:S02]  /*5700*/  FADD.FTZ R68, -R68, R5 ;  /* 0x0000000544447221 */ /* 0x000fe40000010100 */
[----:B------:R-:W-:-:S01]  /*5710*/  FFMA.FTZ R72, R54, UR46, -R65 ;  /* 0x0000002e36487c23 */ /* 0x000fc20008010841 */
[----:B------:R-:W-:Y:S01]  /*5720*/  FMUL.FTZ R54, R69, UR46 ;  /* 0x0000002e45367c20 */ /* 0x000fe20008410000 */
[----:B------:R-:W-:-:S01]  /*5730*/  FFMA.FTZ R26, R26, UR46, -R65 ;  /* 0x0000002e1a1a7c23 */ /* 0x000fc20008010841 */
[----:B------:R-:W-:Y:S01]  /*5740*/  FMUL.FTZ R5, R68, UR46 ;  /* 0x0000002e44057c20 */ /* 0x000fe20008410000 */
        /* <DEDUP_REMOVED lines=25> */
[----:B------:R-:W-:-:S02]  /*58e0*/  FFMA.FTZ R83, R83, UR46, -R65 ;  /* 0x0000002e53537c23 */ /* 0x000fc40008010841 */
[----:B------:R-:W0:Y:S08]  /*58f0*/  MUFU.EX2 R27, R27 ;  /* 0x0000001b001b7308 */ /* 0x000e300000000800 */
[----:B------:R-:W2:Y:S01]  /*5900*/  MUFU.EX2 R30, R30 ;  /* 0x0000001e001e7308 */ /* 0x000ea20000000800 */
[----:B-1----:R-:W-:-:S07]  /*5910*/  FFMA.FTZ R4, R5, R3, R26 ;  /* 0x0000000305047223 */ /* 0x002fce000001001a */
        /* <DEDUP_REMOVED lines=39> */
[----:B------:R-:W-:Y:S01]  /*5b90*/  MUFU.EX2 R50, R50 ;  /* 0x0000003200327308 */ /* 0x000fe20000000800 */
[----:B-1----:R-:W-:-:S01]  /*5ba0*/  FADD.FTZ R71, R47, R70 ;  /* 0x000000462f477221 */ /* 0x002fc20000010000 */
[----:B------:R-:W-:-:S06]  /*5bb0*/  FFMA.FTZ R70, R74, UR46, -R65 ;  /* 0x0000002e4a467c23 */ /* 0x000fcc0008010841 */
[----:B------:R-:W1:Y:S01]  /*5bc0*/  MUFU.EX2 R49, R49 ;  /* 0x0000003100317308 */ /* 0x000e620000000800 */
[----:B0-----:R-:W-:-:S07]  /*5bd0*/  FADD.FTZ R4, R48, R3 ;  /* 0x0000000330047221 */ /* 0x001fce0000010000 */
[----:B------:R-:W-:Y:S08]  /*5be0*/  MUFU.EX2 R51, R51 ;  /* 0x0000003300337308 */ /* 0x000ff00000000800 */
[----:B------:R-:W0:Y:S01]  /*5bf0*/  MUFU.EX2 R52, R52 ;  /* 0x0000003400347308 */ /* 0x000e220000000800 */
[----:B-1----:R-:W-:-:S07]  /*5c00*/  FADD.FTZ R3, R49, R4 ;  /* 0x0000000431037221 */ /* 0x002fce0000010000 */
[----:B------:R1:W2:Y:S08]  /*5c10*/  MUFU.EX2 R6, R72 ;  /* 0x0000004800067308 */ /* 0x0002b00000000800 */
[----:B------:R-:W3:Y:S01]  /*5c20*/  MUFU.EX2 R53, R53 ;  /* 0x0000003500357308 */ /* 0x000ee20000000800 */
[----:B-1----:R-:W-:-:S01]  /*5c30*/  FADD.FTZ R72, R50, R71 ;  /* 0x0000004732487221 */ /* 0x002fc20000010000 */
[----:B0-----:R-:W-:Y:S01]  /*5c40*/  FADD.FTZ R4, R52, R3 ;  /* 0x0000000334047221 */ /* 0x001fe20000010000 */
[----:B------:R-:W-:-:S02]  /*5c50*/  FFMA.FTZ R71, R75, UR46, -R65 ;  /* 0x0000002e4b477c23 */ /* 0x000fc40008010841 */
[----:B------:R-:W-:-:S03]  /*5c60*/  FADD.FTZ R73, R51, R72 ;  /* 0x0000004833497221 */ /* 0x000fc60000010000 */
[----:B------:R-:W0:Y:S01]  /*5c70*/  MUFU.EX2 R55, R55 ;  /* 0x0000003700377308 */ /* 0x000e220000000800 */
[----:B--2---:R-:W-:-:S07]  /*5c80*/  FADD.FTZ R72, R6, R73 ;  /* 0x0000004906487221 */ /* 0x004fce0000010000 */
[----:B------:R-:W1:Y:S01]  /*5c90*/  MUFU.EX2 R56, R56 ;  /* 0x0000003800387308 */ /* 0x000e620000000800 */
[----:B---3--:R-:W-:-:S07]  /*5ca0*/  FADD.FTZ R3, R53, R4 ;  /* 0x0000000435037221 */ /* 0x008fce0000010000 */
[----:B------:R-:W2:Y:S01]  /*5cb0*/  MUFU.EX2 R58, R58 ;  /* 0x0000003a003a7308 */ /* 0x000ea20000000800 */
[----:B0-----:R-:W-:-:S01]  /*5cc0*/  FADD.FTZ R73, R55, R72 ;  /* 0x0000004837497221 */ /* 0x001fc20000010000 */
[----:B------:R-:W-:-:S06]  /*5cd0*/  FFMA.FTZ R72, R78, UR46, -R65 ;  /* 0x0000002e4e487c23 */ /* 0x000fcc0008010841 */
[----:B------:R-:W0:Y:S01]  /*5ce0*/  MUFU.EX2 R59, R59 ;  /* 0x0000003b003b7308 */ /* 0x000e220000000800 */
[----:B-1----:R-:W-:-:S04]  /*5cf0*/  FADD.FTZ R4, R56, R3 ;  /* 0x0000000338047221 */ /* 0x002fc80000010000 */
[----:B------:R-:W-:-:S03]  /*5d00*/  FADD.FTZ R3, R9, R4 ;  /* 0x0000000409037221 */ /* 0x000fc60000010000 */
        /* <DEDUP_REMOVED lines=36> */
[----:B--2---:R-:W-:-:S01]  /*5f50*/  FADD.FTZ R4, R70, R3 ;  /* 0x0000000346047221 */ /* 0x004fc20000010000 */
[----:B------:R-:W-:-:S05]  /*5f60*/  @!P0 VIADD R3, R78, 0x19c40 ;  /* 0x00019c404e038836 */ /* 0x000fca0000000000 */
[----:B------:R-:W-:Y:S01]  /*5f70*/  @!P0 PRMT R3, RZ, 0x654, R3 ;  /* 0x00000654ff038816 */ /* 0x000fe20000000003 */
[----:B------:R-:W2:Y:S01]  /*5f80*/  MUFU.EX2 R60, R60 ;  /* 0x0000003c003c7308 */ /* 0x000ea20000000800 */
[----:B0-----:R-:W-:-:S02]  /*5f90*/  FADD.FTZ R77, R28, R77 ;  /* 0x0000004d1c4d7221 */ /* 0x001fc40000010000 */
[----:B------:R0:W-:Y:S05]  /*5fa0*/  @!P0 SYNCS.ARRIVE.TRANS64.RED.A1T0 RZ, [R3+URZ], RZ ;  /* 0x000000ff03ff89a7 */ /* 0x0001ea000810043f */
[----:B------:R-:W3:Y:S01]  /*5fb0*/  MUFU.EX2 R72, R72 ;  /* 0x0000004800487308 */ /* 0x000ee20000000800 */
[----:B-1----:R-:W-:-:S07]  /*5fc0*/  FADD.FTZ R79, R71, R4 ;  /* 0x00000004474f7221 */ /* 0x002fce0000010000 */
        /* <DEDUP_REMOVED lines=24> */
.L_x_10525:
        /* <DEDUP_REMOVED lines=8> */
[----:B------:R-:W-:Y:S01]  /*61d0*/  UMOV UR19, UR48 ;  /* 0x0000003000137c82 */ /* 0x000fe20008000000 */
[----:B------:R-:W-:Y:S01]  /*61e0*/  F2FP.SATFINITE.E4M3.F32.PACK_AB_MERGE_C R36, R37, R36, RZ ;  /* 0x000000242524723e */ /* 0x000fe200048070ff */
[----:B------:R-:W-:Y:S01]  /*61f0*/  UMOV UR20, UR36 ;  /* 0x0000002400147c82 */ /* 0x000fe20008000000 */
        /* <DEDUP_REMOVED lines=80> */
.L_x_10516:
[----:B------:R-:W-:-:S06]  /*6700*/  UISETP.GE.AND UP0, UPT, UR18, UR52, UPT ;  /* 0x000000341200728c */ /* 0x000fcc000bf06270 */
[----:B------:R-:W-:-:S13]  /*6710*/  PLOP3.LUT P2, PT, PT, PT, UP0, 0x80, 0x0 ;  /* 0x000000000000781c */ /* 0x000fda0003f4f008 */
[----:B------:R-:W-:Y:S05]  /*6720*/  @!P2 BRA `(.L_x_10527) ;  /* 0x0000001800eca947 */ /* 0x000fea0003800000 */
[----:B------:R-:W-:Y:S01]  /*6730*/  IMAD.MOV.U32 R5, RZ, RZ, R0 ;  /* 0x000000ffff057224 */ /* 0x000fe200078e0000 */
[----:B------:R-:W-:Y:S01]  /*6740*/  UMOV UR17, UR48 ;  /* 0x0000003000117c82 */ /* 0x000fe20008000000 */
[----:B------:R-:W-:Y:S01]  /*6750*/  IMAD.MOV.U32 R6, RZ, RZ, R2 ;  /* 0x000000ffff067224 */ /* 0x000fe200078e0002 */
[----:B------:R-:W-:-:S06]  /*6760*/  UMOV UR19, UR36 ;  /* 0x0000002400137c82 */ /* 0x000fcc0008000000 */
.L_x_10537:
[----:B------:R-:W-:-:S04]  /*6770*/  UIADD3 UR36, UR19, 0x1, URZ ;  /* 0x0000000113247890 */ /* 0x000fc8000fffe03f */
[----:B------:R-:W-:-:S04]  /*6780*/  UISETP.NE.AND UP0, UPT, UR36, 0x2, UPT ;  /* 0x000000022400788c */ /* 0x000fc8000bf05270 */
[----:B------:R-:W-:Y:S02]  /*6790*/  USEL UR48, URZ, 0x1, UP0 ;  /* 0x000000013f307887 */ /* 0x000fe40008000000 */
[----:B------:R-:W-:Y:S02]  /*67a0*/  USEL UR36, UR36, URZ, UP0 ;  /* 0x0000003f24247287 */ /* 0x000fe40008000000 */
[----:B------:R-:W-:Y:S01]  /*67b0*/  ULOP3.LUT UR48, UR17, UR48, URZ, 0x3c, !UPT ;  /* 0x0000003011307292 */ /* 0x000fe2000f8e3c3f */
[----:B------:R-:W-:Y:S11]  /*67c0*/  @!P1 BRA `(.L_x_10528) ;  /* 0x0000000000049947 */ /* 0x000ff60003800000 */
[----:B------:R-:W-:Y:S01]  /*67d0*/  BPT.TRAP 0x1 ;  /* 0x000000040000795c */ /* 0x000fe20000300000 */
.L_x_10528:
[----:B------:R-:W-:Y:S01]  /*67e0*/  ULEA UR6, UR36, UR51, 0x3 ;  /* 0x0000003324067291 */ /* 0x000fe2000f8e183f */
[----:B------:R-:W-:-:S05]  /*67f0*/  IMAD.U32 R0, RZ, RZ, UR48 ;  /* 0x00000030ff007e24 */ /* 0x000fca000f8e00ff */
[----:B------:R-:W-:-:S04]  /*6800*/  SHF.L.U32 R0, R0, 0x1f, RZ ;  /* 0x0000001f00007819 */ /* 0x000fc800000006ff */
[----:B------:R0:W1:Y:S01]  /*6810*/  SYNCS.PHASECHK.TRANS64.TRYWAIT P2, [UR6+0x19c30], R0 ;  /* 0x019c3000ff0075a7 */ /* 0x0000620008040146 */
[----:B------:R-:W-:Y:S05]  /*6820*/  @!P1 BRA `(.L_x_10529) ;  /* 0x0000000000049947 */ /* 0x000fea0003800000 */
[----:B------:R-:W-:Y:S01]  /*6830*/  BPT.TRAP 0x1 ;  /* 0x000000040000795c */ /* 0x000fe20000300000 */
.L_x_10529:
[----:B-1----:R-:W-:Y:S05]  /*6840*/  @P2 BRA `(.L_x_10530) ;  /* 0x0000000000082947 */ /* 0x002fea0003800000 */
[----:B------:R-:W1:Y:S02]  /*6850*/  SYNCS.PHASECHK.TRANS64.TRYWAIT P2, [UR6+0x19c30], R0 ;  /* 0x019c3000ff0075a7 */ /* 0x000e640008040146 */
[----:B-1----:R-:W-:Y:S05]  /*6860*/  @!P2 BRA `(.L_x_10531) ;  /* 0x000000bc0014a947 */ /* 0x002fea0003800000 */
.L_x_10530:
        /* <DEDUP_REMOVED lines=17> */
.L_x_10532:
[----:B------:R-:W-:Y:S01]  /*6980*/  ULEA UR11, UR19, UR51, 0x3 ;  /* 0x00000033130b7291 */ /* 0x000fe2000f8e183f */
[----:B01----:R-:W-:-:S05]  /*6990*/  IMAD.U32 R0, RZ, RZ, UR17 ;  /* 0x00000011ff007e24 */ /* 0x003fca000f8e00ff */
[----:B------:R-:W-:-:S04]  /*69a0*/  SHF.L.U32 R0, R0, 0x1f, RZ ;  /* 0x0000001f00007819 */ /* 0x000fc800000006ff */
[----:B------:R0:W1:Y:S01]  /*69b0*/  SYNCS.PHASECHK.TRANS64.TRYWAIT P2, [UR11+0x19c50], R0 ;  /* 0x019c5000ff0075a7 */ /* 0x000062000804014b */
[----:B------:R-:W-:Y:S05]  /*69c0*/  @!P1 BRA `(.L_x_10533) ;  /* 0x0000000000049947 */ /* 0x000fea0003800000 */
[----:B------:R-:W-:Y:S01]  /*69d0*/  BPT.TRAP 0x1 ;  /* 0x000000040000795c */ /* 0x000fe20000300000 */
.L_x_10533:
[----:B-1----:R-:W-:Y:S05]  /*69e0*/  @P2 BRA `(.L_x_10534) ;  /* 0x0000000000082947 */ /* 0x002fea0003800000 */
[----:B------:R-:W1:Y:S02]  /*69f0*/  SYNCS.PHASECHK.TRANS64.TRYWAIT P2, [UR11+0x19c50], R0 ;  /* 0x019c5000ff0075a7 */ /* 0x000e64000804014b */
[----:B-1----:R-:W-:Y:S05]  /*6a00*/  @!P2 BRA `(.L_x_10535) ;  /* 0x000000b800c4a947 */ /* 0x002fea0003800000 */
.L_x_10534:
        /* <DEDUP_REMOVED lines=96> */
[----:B------:R-:W-:Y:S02]  /*7010*/  IMAD.U32 R65, RZ, RZ, UR46 ;  /* 0x0000002eff417e24 */ /* 0x000fe4000f8e00ff */
[----:B------:R-:W-:-:S01]  /*7020*/  FFMA.FTZ R29, R29, UR46, -R7 ;  /* 0x0000002e1d1d7c23 */ /* 0x000fc20008010807 */
[----:B------:R-:W-:Y:S01]  /*7030*/  MUFU.EX2 R5, R11 ;  /* 0x0000000b00057308 */ /* 0x000fe20000000800 */
[----:B------:R-:W-:-:S01]  /*7040*/  FFMA.FTZ R8, R24, UR46, -R7 ;  /* 0x0000002e18087c23 */ /* 0x000fc20008010807 */
[----:B------:R-:W-:Y:S01]  /*7050*/  FFMA.FTZ R65, R0, R65, -8 ;  /* 0xc100000000417423 */ /* 0x000fe20000010041 */
[----:B------:R-:W-:Y:S01]  /*7060*/  FMUL.FTZ R6, R6, UR46 ;  /* 0x0000002e06067c20 */ /* 0x000fe20008410000 */
[--C-:B------:R-:W-:Y:S01]  /*7070*/  FFMA.FTZ R10, R28, UR46, -R7.reuse ;  /* 0x0000002e1c0a7c23 */ /* 0x100fe20008010807 */
[----:B------:R-:W-:-:S01]  /*7080*/  FFMA.FTZ R12, R32, UR46, -R7 ;  /* 0x0000002e200c7c23 */ /* 0x000fc20008010807 */
[--C-:B------:R-:W-:Y:S01]  /*7090*/  FFMA.FTZ R13, R33, UR46, -R7.reuse ;  /* 0x0000002e210d7c23 */ /* 0x100fe20008010807 */
        /* <DEDUP_REMOVED lines=10> */
[----:B0-----:R-:W-:-:S01]  /*7140*/  FFMA.FTZ R29, R49, UR46, -R7 ;  /* 0x0000002e311d7c23 */ /* 0x001fc20008010807 */
[----:B------:R-:W-:Y:S01]  /*7150*/  FFMA.FTZ R49, R69, UR46, -R7 ;  /* 0x0000002e45317c23 */ /* 0x000fe20008010807 */
        /* <DEDUP_REMOVED lines=31> */
[----:B------:R-:W2:Y:S01]  /*7350*/  MUFU.EX2 R26, R26 ;  /* 0x0000001a001a7308 */ /* 0x000ea20000000800 */
[----:B0-----:R-:W-:-:S01]  /*7360*/  FFMA.FTZ R3, R6, R3, R69 ;  /* 0x0000000306037223 */ /* 0x001fc20000010045 */
[--C-:B------:R-:W-:Y:S01]  /*7370*/  FFMA.FTZ R52, R72, UR46, -R7.reuse ;  /* 0x0000002e48347c23 */ /* 0x100fe20008010807 */
[----:B------:R-:W-:-:S01]  /*7380*/  FFMA.FTZ R40, R60, UR46, -R7 ;  /* 0x0000002e3c287c23 */ /* 0x000fc20008010807 */
[----:B------:R-:W-:Y:S01]  /*7390*/  FFMA.FTZ R41, R61, UR46, -R7 ;  /* 0x0000002e3d297c23 */ /* 0x000fe20008010807 */
[----:B------:R-:W-:Y:S01]  /*73a0*/  QGMMA.64x96x32.F32.E4M3.E4M3 R88, R140, gdesc[UR4], R88, gsb0 ;  /* 0x016000048c587df3 */ /* 0x000fe20008000858 */
[----:B-1----:R-:W-:-:S01]  /*73b0*/  FADD.FTZ R73, R9, R4 ;  /* 0x0000000409497221 */ /* 0x002fc20000010000 */
[----:B------:R-:W-:Y:S01]  /*73c0*/  UIADD3 UR6, UR10, 0x6, URZ ;  /* 0x000000060a067890 */ /* 0x000fe2000fffe03f */
[----:B------:R-:W0:Y:S01]  /*73d0*/  MUFU.EX2 R10, R10 ;  /* 0x0000000a000a7308 */ /* 0x000e220000000800 */
[----:B------:R-:W-:Y:S01]  /*73e0*/  UMOV UR7, 0x40000040 ;  /* 0x4000004000077882 */ /* 0x000fe20000000000 */
[--C-:B------:R-:W-:Y:S01]  /*73f0*/  FFMA.FTZ R44, R64, UR46, -R7.reuse ;  /* 0x0000002e402c7c23 */ /* 0x100fe20008010807 */
[----:B------:R-:W-:-:S01]  /*7400*/  FFMA.FTZ R56, R76, UR46, -R7 ;  /* 0x0000002e4c387c23 */ /* 0x000fc20008010807 */
[--C-:B------:R-:W-:Y:S01]  /*7410*/  FFMA.FTZ R57, R77, UR46, -R7.reuse ;  /* 0x0000002e4d397c23 */ /* 0x100fe20008010807 */
        /* <DEDUP_REMOVED lines=8> */
[----:B------:R-:W-:-:S03]  /*74a0*/  FFMA.FTZ R7, R85, UR46, -R7 ;  /* 0x0000002e55077c23 */ /* 0x000fc60008010807 */
        /* <DEDUP_REMOVED lines=64> */
[----:B------:R-:W-:-:S06]  /*78b0*/  WARPGROUP.DEPBAR.LE gsb0, 0x0 ;  /* 0x00008000000079c5 */ /* 0x000fcc0000010000 */
        /* <DEDUP_REMOVED lines=26> */
[----:B------:R-:W-:-:S05]  /*7a60*/  IMAD.U32 R3, RZ, RZ, UR36 ;  /* 0x00000024ff037e24 */ /* 0x000fca000f8e00ff */
[----:B------:R-:W-:Y:S01]  /*7a70*/  @!P0 LEA R3, R3, UR51, 0x3 ;  /* 0x0000003303038c11 */ /* 0x000fe2000f8e18ff */
[----:B------:R-:W2:Y:S01]  /*7a80*/  MUFU.EX2 R49, R49 ;  /* 0x0000003100317308 */ /* 0x000ea20000000800 */
[----:B0-----:R-:W-:-:S03]  /*7a90*/  FADD.FTZ R76, R48, R75 ;  /* 0x0000004b304c7221 */ /* 0x001fc60000010000 */
[----:B------:R-:W-:-:S04]  /*7aa0*/  @!P0 VIADD R3, R3, 0x19c40 ;  /* 0x00019c4003038836 */ /* 0x000fc80000000000 */
[----:B------:R-:W0:Y:S01]  /*7ab0*/  MUFU.EX2 R68, R68 ;  /* 0x0000004400447308 */ /* 0x000e220000000800 */
[----:B-1----:R-:W-:-:S01]  /*7ac0*/  FADD.FTZ R75, R67, R4 ;  /* 0x00000004434b7221 */ /* 0x002fc20000010000 */
[----:B------:R-:W-:-:S04]  /*7ad0*/  @!P0 PRMT R3, RZ, 0x654, R3 ;  /* 0x00000654ff038816 */ /* 0x000fc80000000003 */
[----:B------:R1:W-:Y:S02]  /*7ae0*/  @!P0 SYNCS.ARRIVE.TRANS64.RED.A1T0 RZ, [R3+URZ], RZ ;  /* 0x000000ff03ff89a7 */ /* 0x0003e4000810043f */
        /* <DEDUP_REMOVED lines=36> */
.L_x_10536:
        /* <DEDUP_REMOVED lines=91> */
.L_x_10527:
[----:B------:R-:W-:Y:S06]  /*82e0*/  BAR.ARV 0x8, 0x200 ;  /* 0x0208000000007b1d */ /* 0x000fec0000002000 */
[----:B------:R-:W-:Y:S05]  /*82f0*/  @!P1 BRA `(.L_x_10538) ;  /* 0x0000000000049947 */ /* 0x000fea0003800000 */
[----:B------:R-:W-:Y:S01]  /*8300*/  BPT.TRAP 0x1 ;  /* 0x000000040000795c */ /* 0x000fe20000300000 */
.L_x_10538:
[----:B------:R-:W-:Y:S01]  /*8310*/  ULEA UR5, UR36, UR51, 0x3 ;  /* 0x0000003324057291 */ /* 0x000fe2000f8e183f */
[----:B------:R-:W-:-:S05]  /*8320*/  IMAD.U32 R5, RZ, RZ, UR48 ;  /* 0x00000030ff057e24 */ /* 0x000fca000f8e00ff */
[----:B------:R-:W-:-:S04]  /*8330*/  SHF.L.U32 R5, R5, 0x1f, RZ ;  /* 0x0000001f05057819 */ /* 0x000fc800000006ff */
[----:B------:R0:W1:Y:S01]  /*8340*/  SYNCS.PHASECHK.TRANS64.TRYWAIT P0, [UR5+0x19c50], R5 ;  /* 0x019c5005ff0075a7 */ /* 0x0000620008000145 */
[----:B------:R-:W-:Y:S05]  /*8350*/  @!P1 BRA `(.L_x_10539) ;  /* 0x0000000000049947 */ /* 0x000fea0003800000 */
[----:B------:R-:W-:Y:S01]  /*8360*/  BPT.TRAP 0x1 ;  /* 0x000000040000795c */ /* 0x000fe20000300000 */
.L_x_10539:
[----:B-1----:R-:W-:Y:S05]  /*8370*/  @P0 BRA `(.L_x_10540) ;  /* 0x0000000000080947 */ /* 0x002fea0003800000 */
[----:B------:R-:W1:Y:S02]  /*8380*/  SYNCS.PHASECHK.TRANS64.TRYWAIT P0, [UR5+0x19c50], R5 ;  /* 0x019c5005ff0075a7 */ /* 0x000e640008000145 */
[----:B-1----:R-:W-:Y:S05]  /*8390*/  @!P0 BRA `(.L_x_10541) ;  /* 0x000000a000788947 */ /* 0x002fea0003800000 */
.L_x_10540:
[----:B------:R-:W-:Y:S01]  /*83a0*/  UIADD3 UR51, UR51, 0x3000, URZ ;  /* 0x0000300033337890 */ /* 0x000fe2000fffe03f */
[----:B------:R-:W-:Y:S01]  /*83b0*/  WARPGROUP.ARRIVE ;  /* 0x00000000000079c5 */ /* 0x000fe20000000000 */
[----:B------:R-:W-:Y:S01]  /*83c0*/  ULDC.64 UR8, c[0x0][0x9a0] ;  /* 0x0002680000087ab9 */ /* 0x000fe20000000a00 */
[----:B------:R-:W-:Y:S01]  /*83d0*/  UMOV UR7, 0x40000040 ;  /* 0x4000004000077882 */ /* 0x000fe20000000000 */
[----:B------:R-:W-:Y:S01]  /*83e0*/  USHF.R.U32.HI UR51, URZ, 0x4, UR51 ;  /* 0x000000043f337899 */ /* 0x000fe20008011633 */
[----:B------:R-:W-:-:S03]  /*83f0*/  ISETP.NE.U32.AND P0, PT, RZ, UR8, PT ;  /* 0x00000008ff007c0c */ /* 0x000fc6000bf05070 */
[----:B------:R-:W-:Y:S01]  /*8400*/  ULOP3.LUT UR51, UR51, 0x3fff, URZ, 0xc0, !UPT ;  /* 0x00003fff33337892 */ /* 0x000fe2000f8ec03f */
[----:B------:R-:W-:-:S03]  /*8410*/  ISETP.NE.AND.EX P0, PT, RZ, UR9, PT, P0 ;  /* 0x00000009ff007c0c */ /* 0x000fc6000bf05300 */
[----:B------:R-:W-:-:S04]  /*8420*/  ULOP3.LUT UR4, UR51, 0x10000, URZ, 0xfc, !UPT ;  /* 0x0001000033047892 */ /* 0x000fc8000f8efc3f */
[----:B------:R-:W-:-:S06]  /*8430*/  UIMAD UR4, UR36, 0x300, UR4 ;  /* 0x00000300240478a4 */ /* 0x000fcc000f8e0204 */
[----:B------:R-:W2:Y:S01]  /*8440*/  @P0 LDC.64 R10, c[0x0][0x9c8] ;  /* 0x00027200ff0a0b82 */ /* 0x000ea20000000a00 */
[----:B------:R-:W-:Y:S02]  /*8450*/  UMOV UR6, UR4 ;  /* 0x0000000400067c82 */ /* 0x000fe40008000000 */
[----:B------:R-:W-:Y:S05]  /*8460*/  QGMMA.64x96x32.F32.E4M3.E4M3 R88, R148, gdesc[UR4], R88, gsb0 ;  /* 0x0160000494587df3 */ /* 0x000fea0008000858 */
        /* <DEDUP_REMOVED lines=18> */
[----:B------:R-:W1:Y:S04]  /*8590*/  SHFL.BFLY PT, R9, R4, 0x2, 0x1f ;  /* 0x0c401f0004097f89 */ /* 0x000e6800000e0000 */
[----:B------:R-:W3:Y:S01]  /*85a0*/  SHFL.BFLY PT, R8, R3, 0x2, 0x1f ;  /* 0x0c401f0003087f89 */ /* 0x000ee200000e0000 */
[----:B------:R-:W-:Y:S02]  /*85b0*/  WARPGROUP.DEPBAR.LE gsb0, 0x0 ;  /* 0x00008000000079c5 */ /* 0x000fe40000010000 */
[----:B------:R-:W-:-:S06]  /*85c0*/  WARPGROUP.ARRIVE ;  /* 0x00000000000079c5 */ /* 0x000fcc0000000000 */
[----:B------:R-:W-:Y:S01]  /*85d0*/  QGMMA.64x96x32.F32.E4M3.E4M3 R88, R140, gdesc[UR4], R88, gsb0 ;  /* 0x016000048c587df3 */ /* 0x000fe20008000858 */
        /* <DEDUP_REMOVED lines=38> */
.L_x_10542:
        /* <DEDUP_REMOVED lines=58> */
.L_x_10509:
        /* <DEDUP_REMOVED lines=93> */
[----:B------:R-:W-:Y:S01]  /*91b0*/  IMAD.X R9, RZ, RZ, R11, P4 ;  /* 0x000000ffff097224 */ /* 0x000fe200020e060b */
[----:B------:R-:W-:Y:S01]  /*91c0*/  LOP3.LUT R5, R10, 0x180, RZ, 0xc0, !PT ;  /* 0x000001800a057812 */ /* 0x000fe200078ec0ff */
[----:B------:R-:W-:Y:S01]  /*91d0*/  SHFL.IDX PT, R56, R75, R14, 0x1c1f ;  /* 0x001c1f0e4b387589 */ /* 0x000fe200000e0000 */
[----:B------:R-:W-:-:S02]  /*91e0*/  LOP3.LUT R12, R2, R21, RZ, 0x3c, !PT ;  /* 0x00000015020c7212 */ /* 0x000fc400078e3cff */
[----:B------:R-:W-:Y:S01]  /*91f0*/  LOP3.LUT R4, R103, 0x180, RZ, 0xc0, !PT ;  /* 0x0000018067047812 */ /* 0x000fe200078ec0ff */
[----:B------:R-:W-:Y:S01]  /*9200*/  SHFL.IDX PT, R86, R85, R14, 0x1c1f ;  /* 0x001c1f0e55567589 */ /* 0x000fe200000e0000 */
[----:B------:R-:W-:Y:S02]  /*9210*/  IADD3 R105, P1, R10, 0x6020, RZ ;  /* 0x000060200a697810 */ /* 0x000fe40007f3e0ff */
[----:B------:R-:W-:Y:S01]  /*9220*/  LOP3.LUT R2, R101, 0x180, RZ, 0xc0, !PT ;  /* 0x0000018065027812 */ /* 0x000fe200078ec0ff */
[----:B------:R-:W-:Y:S01]  /*9230*/  SHFL.IDX PT, R64, R135, R54, 0x1c1f ;  /* 0x001c1f3687407589 */ /* 0x000fe200000e0000 */
[----:B------:R-:W-:Y:S01]  /*9240*/  LOP3.LUT R21, R38, 0x180, RZ, 0xc0, !PT ;  /* 0x0000018026157812 */ /* 0x000fe200078ec0ff */
[----:B------:R-:W-:Y:S01]  /*9250*/  IMAD.X R81, RZ, RZ, R11, P1 ;  /* 0x000000ffff517224 */ /* 0x000fe200008e060b */
[----:B------:R-:W-:Y:S01]  /*9260*/  SHF.R.U64 R5, R5, 0x3, RZ ;  /* 0x0000000305057819 */ /* 0x000fe200000012ff */
[----:B------:R-:W2:Y:S01]  /*9270*/  SHFL.IDX PT, R24, R24, R54, 0x1c1f ;  /* 0x001c1f3618187589 */ /* 0x000ea200000e0000 */
[----:B------:R-:W-:-:S02]  /*9280*/  SHF.R.U64 R4, R4, 0x3, RZ ;  /* 0x0000000304047819 */ /* 0x000fc400000012ff */
[----:B------:R-:W-:Y:S01]  /*9290*/  LOP3.LUT R42, R105, 0x180, RZ, 0xc0, !PT ;  /* 0x00000180692a7812 */ /* 0x000fe200078ec0ff */
[----:B------:R-:W3:Y:S01]  /*92a0*/  SHFL.IDX PT, R45, R45, R54, 0x1c1f ;  /* 0x001c1f362d2d7589 */ /* 0x000ee200000e0000 */
[----:B------:R-:W-:Y:S02]  /*92b0*/  SHF.R.U64 R2, R2, 0x3, RZ ;  /* 0x0000000302027819 */ /* 0x000fe400000012ff */
[----:B------:R-:W-:Y:S01]  /*92c0*/  SHF.R.U64 R21, R21, 0x3, RZ ;  /* 0x0000000315157819 */ /* 0x000fe200000012ff */
[----:B------:R-:W-:Y:S01]  /*92d0*/  SHFL.IDX PT, R53, R53, R14, 0x1c1f ;  /* 0x001c1f0e35357589 */ /* 0x000fe200000e0000 */
[----:B------:R-:W-:Y:S01]  /*92e0*/  LOP3.LUT R10, R5, R10, RZ, 0x3c, !PT ;  /* 0x0000000a050a7212 */ /* 0x000fe200078e3cff */
[----:B------:R-:W-:Y:S01]  /*92f0*/  IMAD.X R5, RZ, RZ, R11, P2 ;  /* 0x000000ffff057224 */ /* 0x000fe200010e060b */
[----:B------:R-:W-:Y:S01]  /*9300*/  LOP3.LUT R6, R4, R103, RZ, 0x3c, !PT ;  /* 0x0000006704067212 */ /* 0x000fe200078e3cff */
[----:B------:R-:W-:Y:S01]  /*9310*/  SHFL.IDX PT, R52, R55, R14, 0x1c1f ;  /* 0x001c1f0e37347589 */ /* 0x000fe200000e0000 */
[----:B------:R-:W-:-:S02]  /*9320*/  SHF.R.U64 R42, R42, 0x3, RZ ;  /* 0x000000032a2a7819 */ /* 0x000fc400000012ff */
[----:B------:R-:W-:Y:S01]  /*9330*/  LOP3.LUT R8, R2, R101, RZ, 0x3c, !PT ;  /* 0x0000006502087212 */ /* 0x000fe200078e3cff */
[----:B------:R2:W-:Y:S01]  /*9340*/  SHFL.IDX PT, R62, R77, R14, 0x1c1f ;  /* 0x001c1f0e4d3e7589 */ /* 0x0005e200000e0000 */
[----:B------:R-:W-:Y:S02]  /*9350*/  LOP3.LUT R4, R21, R38, RZ, 0x3c, !PT ;  /* 0x0000002615047212 */ /* 0x000fe400078e3cff */
[----:B------:R-:W-:Y:S01]  /*9360*/  MOV R82, R12 ;  /* 0x0000000c00527202 */ /* 0x000fe20000000f00 */
[----:B------:R-:W4:Y:S01]  /*9370*/  SHFL.IDX PT, R66, R25, R54, 0x1c1f ;  /* 0x001c1f3619427589 */ /* 0x000f2200000e0000 */
[----:B------:R-:W-:Y:S02]  /*9380*/  LOP3.LUT R80, R42, R105, RZ, 0x3c, !PT ;  /* 0x000000692a507212 */ /* 0x000fe400078e3cff */
[----:B------:R-:W-:Y:S01]  /*9390*/  MOV R10, R10 ;  /* 0x0000000a000a7202 */ /* 0x000fe20000000f00 */
[----:B------:R-:W-:Y:S01]  /*93a0*/  SHFL.IDX PT, R12, R59, R14, 0x1c1f ;  /* 0x001c1f0e3b0c7589 */ /* 0x000fe200000e0000 */
[----:B------:R-:W-:-:S02]  /*93b0*/  MOV R2, R8 ;  /* 0x0000000800027202 */ /* 0x000fc40000000f00 */
[----:B------:R-:W-:Y:S01]  /*93c0*/  MOV R21, R6 ;  /* 0x0000000600157202 */ /* 0x000fe20000000f00 */
[----:B------:R-:W-:Y:S01]  /*93d0*/  SHFL.IDX PT, R59, R95, R14, 0x1c1f ;  /* 0x001c1f0e5f3b7589 */ /* 0x000fe200000e0000 */
[----:B------:R-:W-:Y:S02]  /*93e0*/  MOV R38, R4 ;  /* 0x0000000400267202 */ /* 0x000fe40000000f00 */
[----:B------:R-:W-:Y:S01]  /*93f0*/  MOV R80, R80 ;  /* 0x0000005000507202 */ /* 0x000fe20000000f00 */
[----:B------:R-:W4:Y:S01]  /*9400*/  SHFL.IDX PT, R57, R28, R54, 0x1c1f ;  /* 0x001c1f361c397589 */ /* 0x000f2200000e0000 */
[----:B0-----:R-:W-:Y:S02]  /*9410*/  SEL R76, R74, R15, P0 ;  /* 0x0000000f4a4c7207 */ /* 0x001fe40000000000 */
[----:B-1----:R-:W-:Y:S01]  /*9420*/  SEL R72, R73, R44, P0 ;  /* 0x0000002c49487207 */ /* 0x002fe20000000000 */
[----:B------:R-:W-:Y:S01]  /*9430*/  SHFL.IDX PT, R85, R32, R54, 0x1c1f ;  /* 0x001c1f3620557589 */ /* 0x000fe200000e0000 */
[----:B------:R-:W-:-:S02]  /*9440*/  SEL R70, R44, R73, P0 ;  /* 0x000000492c467207 */ /* 0x000fc40000000000 */
[----:B------:R-:W-:Y:S01]  /*9450*/  SEL R74, R15, R74, P0 ;  /* 0x0000004a0f4a7207 */ /* 0x000fe20000000000 */
[----:B------:R-:W-:Y:S01]  /*9460*/  SHFL.IDX PT, R35, R35, R54, 0x1c1f ;  /* 0x001c1f3623237589 */ /* 0x000fe200000e0000 */
[----:B--2---:R-:W-:Y:S02]  /*9470*/  SEL R77, R51, R24, P0 ;  /* 0x00000018334d7207 */ /* 0x004fe40000000000 */
[----:B------:R-:W-:Y:S01]  /*9480*/  SEL R75, R24, R51, P0 ;  /* 0x00000033184b7207 */ /* 0x000fe20000000000 */
[----:B------:R0:W-:Y:S01]  /*9490*/  SHFL.IDX PT, R50, R61, R14, 0x1c1f ;  /* 0x001c1f0e3d327589 */ /* 0x0001e200000e0000 */
[----:B---3--:R-:W-:Y:S02]  /*94a0*/  SEL R73, R56, R45, P0 ;  /* 0x0000002d38497207 */ /* 0x008fe40000000000 */
[----:B----4-:R-:W-:Y:S01]  /*94b0*/  SEL R68, R53, R66, P0 ;  /* 0x0000004235447207 */ /* 0x010fe20000000000 */
[----:B------:R-:W-:Y:S01]  /*94c0*/  SHFL.IDX PT, R8, R63, R14, 0x1c1f ;  /* 0x001c1f0e3f087589 */ /* 0x000fe200000e0000 */
[----:B------:R-:W-:-:S03]  /*94d0*/  SEL R66, R66, R53, P0 ;  /* 0x0000003542427207 */ /* 0x000fc60000000000 */
[----:B------:R-:W-:Y:S04]  /*94e0*/  SHFL.IDX PT, R42, R65, R14, 0x1c1f ;  /* 0x001c1f0e412a7589 */ /* 0x000fe800000e0000 */
[----:B------:R-:W1:Y:S01]  /*94f0*/  SHFL.IDX PT, R6, R67, R14, 0x1c1f ;  /* 0x001c1f0e43067589 */ /* 0x000e6200000e0000 */
[----:B0-----:R-:W-:-:S03]  /*9500*/  SEL R61, R12, R57, P0 ;  /* 0x000000390c3d7207 */ /* 0x001fc60000000000 */
[----:B------:R-:W-:Y:S04]  /*9510*/  SHFL.IDX PT, R5, R69, R14, 0x1c1f ;  /* 0x001c1f0e45057589 */ /* 0x000fe800000e0000 */
[----:B------:R0:W-:Y:S04]  /*9520*/  SHFL.IDX PT, R4, R71, R14, 0x1c1f ;  /* 0x001c1f0e47047589 */ /* 0x0001e800000e0000 */
[----:B------:R-:W-:Y:S04]  /*9530*/  SHFL.IDX PT, R60, R83, R14, 0x1c1f ;  /* 0x001c1f0e533c7589 */ /* 0x000fe800000e0000 */
[----:B------:R-:W-:Y:S01]  /*9540*/  SHFL.IDX PT, R84, R87, R14, 0x1c1f ;  /* 0x001c1f0e57547589 */ /* 0x000fe200000e0000 */
[----:B0-----:R-:W-:-:S03]  /*9550*/  SEL R71, R45, R56, P0 ;  /* 0x000000382d477207 */ /* 0x001fc60000000000 */
[----:B------:R-:W-:Y:S01]  /*9560*/  SHFL.IDX PT, R49, R89, R14, 0x1c1f ;  /* 0x001c1f0e59317589 */ /* 0x000fe200000e0000 */
[----:B------:R-:W-:-:S03]  /*9570*/  F2FP.BF16.F32.PACK_AB R15, R71, R70 ;  /* 0x00000046470f723e */ /* 0x000fc600000010ff */
[----:B------:R-:W-:Y:S01]  /*9580*/  SHFL.IDX PT, R13, R91, R14, 0x1c1f ;  /* 0x001c1f0e5b0d7589 */ /* 0x000fe200000e0000 */
[----:B-1----:R-:W-:-:S03]  /*9590*/  SEL R45, R6, R85, P0 ;  /* 0x00000055062d7207 */ /* 0x002fc60000000000 */
[----:B------:R-:W-:Y:S04]  /*95a0*/  SHFL.IDX PT, R11, R97, R14, 0x1c1f ;  /* 0x001c1f0e610b7589 */ /* 0x000fe800000e0000 */
[----:B------:R-:W-:Y:S04]  /*95b0*/  SHFL.IDX PT, R9, R99, R14, 0x1c1f ;  /* 0x001c1f0e63097589 */ /* 0x000fe800000e0000 */
[----:B------:R-:W-:Y:S04]  /*95c0*/  SHFL.IDX PT, R7, R93, R14, 0x1c1f ;  /* 0x001c1f0e5d077589 */ /* 0x000fe800000e0000 */
[----:B------:R-:W0:Y:S04]  /*95d0*/  SHFL.IDX PT, R55, R26, R54, 0x1c1f ;  /* 0x001c1f361a377589 */ /* 0x000e2800000e0000 */
[----:B------:R-:W1:Y:S04]  /*95e0*/  SHFL.IDX PT, R25, R36, R54, 0x1c1f ;  /* 0x001c1f3624197589 */ /* 0x000e6800000e0000 */
[----:B------:R-:W2:Y:S04]  /*95f0*/  SHFL.IDX PT, R28, R41, R54, 0x1c1f ;  /* 0x001c1f36291c7589 */ /* 0x000ea800000e0000 */
[----:B------:R3:W4:Y:S04]  /*9600*/  SHFL.IDX PT, R32, R43, R54, 0x1c1f ;  /* 0x001c1f362b207589 */ /* 0x00072800000e0000 */
[----:B------:R-:W4:Y:S04]  /*9610*/  SHFL.IDX PT, R14, R33, R54, 0x1c1f ;  /* 0x001c1f36210e7589 */ /* 0x000f2800000e0000 */
[----:B------:R2:W-:Y:S01]  /*9620*/  SHFL.IDX PT, R26, R46, R54, 0x1c1f ;  /* 0x001c1f362e1a7589 */ /* 0x0005e200000e0000 */
[----:B---3--:R-:W-:-:S03]  /*9630*/  SEL R43, R85, R6, P0 ;  /* 0x00000006552b7207 */ /* 0x008fc60000000000 */
[----:B------:R-:W3:Y:S01]  /*9640*/  SHFL.IDX PT, R27, R27, R54, 0x1c1f ;  /* 0x001c1f361b1b7589 */ /* 0x000ee200000e0000 */
[----:B0-----:R-:W-:Y:S02]  /*9650*/  SEL R69, R52, R55, P0 ;  /* 0x0000003734457207 */ /* 0x001fe40000000000 */
[----:B------:R-:W-:Y:S01]  /*9660*/  SEL R67, R55, R52, P0 ;  /* 0x0000003437437207 */ /* 0x000fe20000000000 */
[----:B------:R0:W3:Y:S01]  /*9670*/  SHFL.IDX PT, R83, R29, R54, 0x1c1f ;  /* 0x001c1f361d537589 */ /* 0x0000e200000e0000 */
[----:B-1----:R-:W-:Y:S02]  /*9680*/  SEL R65, R60, R25, P0 ;  /* 0x000000193c417207 */ /* 0x002fe40000000000 */
[----:B------:R-:W-:Y:S01]  /*9690*/  SEL R63, R25, R60, P0 ;  /* 0x0000003c193f7207 */ /* 0x000fe20000000000 */
[----:B------:R1:W-:Y:S01]  /*96a0*/  SHFL.IDX PT, R91, R40, R54, 0x1c1f ;  /* 0x001c1f36285b7589 */ /* 0x0003e200000e0000 */
[----:B--2---:R-:W-:Y:S02]  /*96b0*/  SEL R46, R28, R49, P0 ;  /* 0x000000311c2e7207 */ /* 0x004fe40000000000 */
[----:B------:R-:W-:Y:S01]  /*96c0*/  F2FP.BF16.F32.PACK_AB R24, R69, R68 ;  /* 0x000000444518723e */ /* 0x000fe200000010ff */
[----:B------:R-:W2:Y:S01]  /*96d0*/  SHFL.IDX PT, R37, R37, R54, 0x1c1f ;  /* 0x001c1f3625257589 */ /* 0x000ea200000e0000 */
[----:B----4-:R-:W-:-:S02]  /*96e0*/  SEL R36, R32, R11, P0 ;  /* 0x0000000b20247207 */ /* 0x010fc40000000000 */
[----:B0-----:R-:W-:Y:S01]  /*96f0*/  SEL R29, R64, R59, P0 ;  /* 0x0000003b401d7207 */ /* 0x001fe20000000000 */
[----:B------:R-:W0:Y:S01]  /*9700*/  SHFL.IDX PT, R81, R30, R54, 0x1c1f ;  /* 0x001c1f361e517589 */ /* 0x000e2200000e0000 */
[----:B-1----:R-:W-:-:S03]  /*9710*/  SEL R40, R11, R32, P0 ;  /* 0x000000200b287207 */ /* 0x002fc60000000000 */
[----:B------:R1:W4:Y:S01]  /*9720*/  SHFL.IDX PT, R87, R31, R54, 0x1c1f ;  /* 0x001c1f361f577589 */ /* 0x00032200000e0000 */
[----:B------:R-:W-:-:S03]  /*9730*/  SEL R32, R14, R5, P0 ;  /* 0x000000050e207207 */ /* 0x000fc60000000000 */
[----:B------:R2:W4:Y:S01]  /*9740*/  SHFL.IDX PT, R30, R47, R54, 0x1c1f ;  /* 0x001c1f362f1e7589 */ /* 0x00052200000e0000 */
[----:B---3--:R-:W-:Y:S02]  /*9750*/  SEL R60, R58, R27, P0 ;  /* 0x0000001b3a3c7207 */ /* 0x008fe40000000000 */
[----:B------:R-:W-:Y:S01]  /*9760*/  SEL R58, R27, R58, P0 ;  /* 0x0000003a1b3a7207 */ /* 0x000fe20000000000 */
[----:B------:R3:W4:Y:S01]  /*9770*/  SHFL.IDX PT, R89, R34, R54, 0x1c1f ;  /* 0x001c1f3622597589 */ /* 0x00072200000e0000 */
[----:B------:R-:W-:Y:S02]  /*9780*/  SEL R52, R50, R83, P0 ;  /* 0x0000005332347207 */ /* 0x000fe40000000000 */
[----:B-1----:R-:W-:Y:S01]  /*9790*/  SEL R31, R59, R64, P0 ;  /* 0x000000403b1f7207 */ /* 0x002fe20000000000 */
[----:B------:R1:W4:Y:S01]  /*97a0*/  SHFL.IDX PT, R88, R48, R54, 0x1c1f ;  /* 0x001c1f3630587589 */ /* 0x00032200000e0000 */
[----:B------:R-:W-:Y:S02]  /*97b0*/  SEL R64, R62, R35, P0 ;  /* 0x000000233e407207 */ /* 0x000fe40000000000 */
[----:B------:R-:W-:-:S02]  /*97c0*/  SEL R62, R35, R62, P0 ;  /* 0x0000003e233e7207 */ /* 0x000fc40000000000 */
[----:B------:R-:W-:Y:S02]  /*97d0*/  SEL R59, R57, R12, P0 ;  /* 0x0000000c393b7207 */ /* 0x000fe40000000000 */
[----:B--2---:R-:W-:Y:S02]  /*97e0*/  SEL R47, R26, R13, P0 ;  /* 0x0000000d1a2f7207 */ /* 0x004fe40000000000 */
[----:B---3--:R-:W-:Y:S02]  /*97f0*/  SEL R34, R5, R14, P0 ;  /* 0x0000000e05227207 */ /* 0x008fe40000000000 */
[----:B-1----:R-:W-:Y:S02]  /*9800*/  SEL R48, R49, R28, P0 ;  /* 0x0000001c31307207 */ /* 0x002fe40000000000 */
[----:B------:R-:W-:Y:S02]  /*9810*/  SEL R49, R13, R26, P0 ;  /* 0x0000001a0d317207 */ /* 0x000fe40000000000 */
[----:B------:R-:W-:-:S02]  /*9820*/  F2FP.BF16.F32.PACK_AB R12, R77, R76 ;  /* 0x0000004c4d0c723e */ /* 0x000fc400000010ff */
[----:B------:R-:W-:Y:S02]  /*9830*/  F2FP.BF16.F32.PACK_AB R13, R73, R72 ;  /* 0x00000048490d723e */ /* 0x000fe400000010ff */
[----:B------:R-:W-:Y:S02]  /*9840*/  F2FP.BF16.F32.PACK_AB R14, R75, R74 ;  /* 0x0000004a4b0e723e */ /* 0x000fe400000010ff */
[----:B------:R-:W-:Y:S02]  /*9850*/  SEL R56, R86, R37, P0 ;  /* 0x0000002556387207 */ /* 0x000fe40000000000 */
[----:B------:R-:W-:Y:S01]  /*9860*/  SEL R54, R37, R86, P0 ;  /* 0x0000005625367207 */ /* 0x000fe20000000000 */
[----:B------:R-:W-:Y:S01]  /*9870*/  STSM.16.M88.4 [R10], R12 ;  /* 0x0000000c0a007844 */ /* 0x000fe20000000200 */
[----:B------:R-:W-:Y:S02]  /*9880*/  SEL R57, R84, R91, P0 ;  /* 0x0000005b54397207 */ /* 0x000fe40000000000 */
[----:B------:R-:W-:-:S02]  /*9890*/  SEL R55, R91, R84, P0 ;  /* 0x000000545b377207 */ /* 0x000fc40000000000 */
[----:B------:R-:W-:Y:S01]  /*98a0*/  SEL R50, R83, R50, P0 ;  /* 0x0000003253327207 */ /* 0x000fe20000000000 */
[----:B------:R-:W-:Y:S01]  /*98b0*/  IMAD.U32 R83, RZ, RZ, UR9 ;  /* 0x00000009ff537e24 */ /* 0x000fe2000f8e00ff */
[----:B0-----:R-:W-:Y:S02]  /*98c0*/  SEL R53, R8, R81, P0 ;  /* 0x0000005108357207 */ /* 0x001fe40000000000 */
[----:B------:R-:W-:Y:S02]  /*98d0*/  SEL R51, R81, R8, P0 ;  /* 0x0000000851337207 */ /* 0x000fe40000000000 */
[----:B----4-:R-:W-:Y:S02]  /*98e0*/  SEL R44, R42, R87, P0 ;  /* 0x000000572a2c7207 */ /* 0x010fe40000000000 */
        /* <DEDUP_REMOVED lines=34> */
[----:B------:R-:W-:Y:S01]  /*9b10*/  BAR.SYNC.DEFER_BLOCKING 0x1, 0x180 ;  /* 0x0046000000007b1d */ /* 0x000fe20000010000 */
[----:B------:R-:W-:-:S07]  /*9b20*/  ISETP.NE.AND.EX P0, PT, RZ, UR11, PT, P0 ;  /* 0x0000000bff007c0c */ /* 0x000fce000bf05300 */
[----:B0-----:R-:W0:Y:S06]  /*9b30*/  LDC R21, c[0x0][0xbe8] ;  /* 0x0002fa00ff157b82 */ /* 0x001e2c0000000800 */
[----:B------:R-:W3:Y:S01]  /*9b40*/  @P0 LDG.E R81, desc[UR44][R82.64] ;  /* 0x0000002c52510981 */ /* 0x000ee2000c1e1900 */
[----:B------:R-:W-:Y:S01]  /*9b50*/  UISETP.NE.U32.AND UP0, UPT, UR8, URZ, UPT ;  /* 0x0000003f0800728c */ /* 0x000fe2000bf05070 */
[----:B------:R-:W-:-:S03]  /*9b60*/  ULDC UR4, c[0x0][0xa88] ;  /* 0x0002a20000047ab9 */ /* 0x000fc60000000800 */
[----:B------:R-:W-:Y:S01]  /*9b70*/  UISETP.NE.AND.EX UP0, UPT, UR9, URZ, UPT, UP0 ;  /* 0x0000003f0900728c */ /* 0x000fe2000bf05300 */
[----:B0-----:R-:W-:Y:S01]  /*9b80*/  ISETP.NE.AND P1, PT, R21, 0x1, PT ;  /* 0x000000011500780c */ /* 0x001fe20003f25270 */
[----:B------:R-:W-:Y:S01]  /*9b90*/  UMOV UR16, 0x9b8 ;  /* 0x000009b800107882 */ /* 0x000fe20000000000 */
[----:B------:R-:W-:-:S03]  /*9ba0*/  IMAD.U32 R2, RZ, RZ, UR4 ;  /* 0x00000004ff027e24 */ /* 0x000fc6000f8e00ff */
[----:B------:R-:W-:-:S05]  /*9bb0*/  PLOP3.LUT P4, PT, PT, PT, UP0, 0x80, 0x0 ;  /* 0x000000000000781c */ /* 0x000fca0003f8f008 */
[----:B------:R-:W-:-:S03]  /*9bc0*/  @UP0 ULEA UR8, UP1, UR37, UR8, 0x2 ;  /* 0x0000000825080291 */ /* 0x000fc6000f82103f */
[----:B------:R-:W0:Y:S01]  /*9bd0*/  @P1 LDC R6, c[0x0][0xbec] ;  /* 0x0002fb00ff061b82 */ /* 0x000e220000000800 */
[----:B------:R-:W-:Y:S02]  /*9be0*/  @UP0 ULEA.HI.X UR9, UR37, UR9, UR38, 0x2, UP1 ;  /* 0x0000000925090291 */ /* 0x000fe400088f1426 */
[----:B------:R-:W-:Y:S01]  /*9bf0*/  UISETP.GT.AND UP1, UPT, UR43, 0x1, UPT ;  /* 0x000000012b00788c */ /* 0x000fe2000bf24270 */
[----:B------:R-:W-:-:S04]  /*9c00*/  IMAD.U32 R4, RZ, RZ, UR8 ;  /* 0x00000008ff047e24 */ /* 0x000fc8000f8e00ff */
[----:B------:R-:W4:Y:S01]  /*9c10*/  @P1 LDC R9, c[0x0][0xbf0] ;  /* 0x0002fc00ff091b82 */ /* 0x000f220000000800 */
[----:B------:R-:W-:Y:S01]  /*9c20*/  USEL UR16, UR16, 0x978, UP1 ;  /* 0x0000097810107887 */ /* 0x000fe20008800000 */
[----:B------:R-:W-:Y:S01]  /*9c30*/  IMAD.U32 R5, RZ, RZ, UR9 ;  /* 0x00000009ff057e24 */ /* 0x000fe2000f8e00ff */
[----:B------:R-:W-:Y:S01]  /*9c40*/  UISETP.NE.U32.AND UP0, UPT, UR10, URZ, UPT ;  /* 0x0000003f0a00728c */ /* 0x000fe2000bf05070 */
[----:B-1----:R-:W-:Y:S01]  /*9c50*/  VIADD R13, R17, UR41 ;  /* 0x00000029110d7c36 */ /* 0x002fe20008000000 */
[----:B------:R-:W-:Y:S02]  /*9c60*/  UMOV UR4, URZ ;  /* 0x0000003f00047c82 */ /* 0x000fe40008000000 */
[----:B------:R-:W-:Y:S01]  /*9c70*/  UISETP.NE.AND.EX UP0, UPT, UR11, URZ, UPT, UP0 ;  /* 0x0000003f0b00728c */ /* 0x000fe2000bf05300 */
[----:B------:R0:W5:Y:S01]  /*9c80*/  @P4 LDG.E R2, desc[UR44][R4.64] ;  /* 0x0000002c04024981 */ /* 0x000162000c1e1900 */
[----:B------:R-:W-:Y:S01]  /*9c90*/  USEL UR7, UR42, URZ, UP1 ;  /* 0x0000003f2a077287 */ /* 0x000fe20008800000 */
[----:B------:R-:W-:Y:S01]  /*9ca0*/  IMAD.MOV.U32 R7, RZ, RZ, R13 ;  /* 0x000000ffff077224 */ /* 0x000fe200078e000d */
[----:B------:R-:W-:-:S02]  /*9cb0*/  USEL UR37, UR37, URZ, !UP0 ;  /* 0x0000003f25257287 */ /* 0x000fc4000c000000 */
[----:B------:R-:W-:Y:S01]  /*9cc0*/  ULDC.64 UR10, c[0x0][UR16+0x218] ;  /* 0x00008600100a7abb */ /* 0x000fe20008000a00 */
[----:B------:R-:W-:Y:S01]  /*9cd0*/  ULDC.64 UR14, c[0x0][UR16+0x228] ;  /* 0x00008a00100e7abb */ /* 0x000fe20008000a00 */
[----:B------:R-:W-:Y:S01]  /*9ce0*/  ULDC.64 UR12, c[0x0][UR16+0x220] ;  /* 0x00008800100c7abb */ /* 0x000fe20008000a00 */
[----:B------:R-:W-:Y:S02]  /*9cf0*/  UIMAD.WIDE.U32 UR8, UR10, UR39, URZ ;  /* 0x000000270a0872a5 */ /* 0x000fe4000f8e003f */
[----:B------:R-:W-:Y:S01]  /*9d00*/  UIMAD.WIDE.U32 UR18, UR14, UR7, URZ ;  /* 0x000000070e1272a5 */ /* 0x000fe2000f8e003f */
[----:B0-----:R-:W-:Y:S01]  /*9d10*/  @P1 IMAD.HI.U32 R4, R13, R6, RZ ;  /* 0x000000060d041227 */ /* 0x001fe200078e00ff */
[----:B------:R-:W-:Y:S02]  /*9d20*/  UIMAD UR10, UR11, UR39, URZ ;  /* 0x000000270b0a72a4 */ /* 0x000fe4000f8e023f */
[----:B------:R-:W-:Y:S02]  /*9d30*/  UIMAD UR14, UR15, UR7, URZ ;  /* 0x000000070f0e72a4 */ /* 0x000fe4000f8e023f */
[----:B------:R-:W-:Y:S01]  /*9d40*/  USEL UR38, UR38, URZ, !UP0 ;  /* 0x0000003f26267287 */ /* 0x000fe2000c000000 */
[----:B----4-:R-:W-:Y:S01]  /*9d50*/  @P1 SHF.R.U32.HI R7, RZ, R9, R4 ;  /* 0x00000009ff071219 */ /* 0x010fe20000011604 */
        /* <DEDUP_REMOVED lines=34> */
.L_x_10545:
        /* <DEDUP_REMOVED lines=37> */
[----:B------:R-:W-:Y:S01]  /*a1d0*/  UIMAD.WIDE.U32 UR8, UR4, UR10, URZ ;  /* 0x0000000a040872a5 */ /* 0x000fe2000f8e003f */
[----:B------:R-:W-:Y:S01]  /*a1e0*/  IADD3 R9, P0, R78, 0x1800, RZ ;  /* 0x000018004e097810 */ /* 0x000fe20007f1e0ff */
[----:B------:R-:W-:Y:S01]  /*a1f0*/  UIMAD UR7, UR4, UR11, UR7 ;  /* 0x0000000b040772a4 */ /* 0x000fe2000f8e0207 */
[----:B------:R-:W-:Y:S01]  /*a200*/  SHF.R.U64 R3, R3, 0x3, RZ ;  /* 0x0000000303037819 */ /* 0x000fe200000012ff */
[----:B------:R-:W-:Y:S01]  /*a210*/  IMAD.IADD R20, R38, 0x1, -R20 ;  /* 0x0000000126147824 */ /* 0x000fe200078e0a14 */
[----:B------:R-:W-:Y:S01]  /*a220*/  ULDC.64 UR10, c[0x0][0xae8] ;  /* 0x0002ba00000a7ab9 */ /* 0x000fe20000000a00 */
[----:B------:R-:W-:Y:S01]  /*a230*/  UIADD3 UR9, UR9, UR7, URZ ;  /* 0x0000000709097290 */ /* 0x000fe2000fffe03f */
[----:B------:R-:W-:Y:S01]  /*a240*/  LOP3.LUT R32, R3, R4, RZ, 0x3c, !PT ;  /* 0x0000000403207212 */ /* 0x000fe200078e3cff */
[----:B------:R-:W-:Y:S01]  /*a250*/  IMAD R3, R20, 0x60, R80 ;  /* 0x0000006014037824 */ /* 0x000fe200078e0250 */
[C---:B------:R-:W-:Y:S01]  /*a260*/  IADD3 R13, P2, R78.reuse, 0x3000, RZ ;  /* 0x000030004e0d7810 */ /* 0x040fe20007f5e0ff */
[----:B------:R-:W-:Y:S01]  /*a270*/  UIMAD.WIDE.U32 UR8, UR39, UR10, UR8 ;  /* 0x0000000a270872a5 */ /* 0x000fe2000f8e0008 */
[C---:B------:R-:W-:Y:S01]  /*a280*/  IADD3 R25, P3, R78.reuse, 0x4800, RZ ;  /* 0x000048004e197810 */ /* 0x040fe20007f7e0ff */
[----:B------:R-:W-:Y:S01]  /*a290*/  VIADD R40, R3, UR41 ;  /* 0x0000002903287c36 */ /* 0x000fe20008000000 */
[----:B------:R-:W-:Y:S01]  /*a2a0*/  USHF.R.S32.HI UR4, URZ, 0x1f, UR37 ;  /* 0x0000001f3f047899 */ /* 0x000fe20008011425 */
[----:B------:R-:W-:Y:S01]  /*a2b0*/  IADD3 R29, P4, R78, 0x6000, RZ ;  /* 0x000060004e1d7810 */ /* 0x000fe20007f9e0ff */
        /* <DEDUP_REMOVED lines=13> */
[----:B------:R-:W-:Y:S01]  /*a390*/  IMAD.X R33, RZ, RZ, R79, P5 ;  /* 0x000000ffff217224 */ /* 0x000fe200028e064f */
[----:B------:R-:W-:-:S02]  /*a3a0*/  SHF.R.U64 R8, R8, 0x3, RZ ;  /* 0x0000000308087819 */ /* 0x000fc400000012ff */
[----:B------:R-:W-:Y:S02]  /*a3b0*/  SHF.R.U64 R12, R12, 0x3, RZ ;  /* 0x000000030c0c7819 */ /* 0x000fe400000012ff */
[----:B------:R-:W-:Y:S02]  /*a3c0*/  SHF.R.U64 R24, R24, 0x3, RZ ;  /* 0x0000000318187819 */ /* 0x000fe400000012ff */
[----:B------:R-:W-:Y:S01]  /*a3d0*/  SHF.R.U64 R28, R28, 0x3, RZ ;  /* 0x000000031c1c7819 */ /* 0x000fe200000012ff */
[----:B------:R-:W-:Y:S01]  /*a3e0*/  UIADD3 UR4, UR9, UR4, URZ ;  /* 0x0000000409047290 */ /* 0x000fe2000fffe03f */
[----:B------:R-:W-:Y:S01]  /*a3f0*/  SHF.R.U64 R5, R5, 0x3, RZ ;  /* 0x0000000305057819 */ /* 0x000fe200000012ff */
[--C-:B------:R-:W-:Y:S01]  /*a400*/  IMAD.MOV R38, RZ, RZ, -R3.reuse ;  /* 0x000000ffff267224 */ /* 0x100fe200078e0a03 */
[----:B------:R-:W-:Y:S01]  /*a410*/  SHF.R.S32.HI R20, RZ, 0x1f, R3 ;  /* 0x0000001fff147819 */ /* 0x000fe20000011403 */
        /* <DEDUP_REMOVED lines=31> */
[----:B------:R-:W-:-:S02]  /*a610*/  IMAD.IADD R21, R21, 0x1, R43 ;  /* 0x0000000115157824 */ /* 0x000fc400078e022b */
[----:B------:R-:W-:Y:S02]  /*a620*/  IMAD R36, R3, UR8, RZ ;  /* 0x0000000803247c24 */ /* 0x000fe4000f8e02ff */
        /* <DEDUP_REMOVED lines=23> */
[----:B--2---:R-:W-:Y:S01]  /*a7a0*/  @!P0 IMAD.WIDE R20, R18, 0x2, R36 ;  /* 0x0000000212148825 */ /* 0x004fe200078e0224 */
[-C--:B------:R-:W-:Y:S02]  /*a7b0*/  @!P1 LEA.HI.X R41, R19, R37.reuse, R47, 0x1, P3 ;  /* 0x0000002513299211 */ /* 0x080fe400018f0c2f */
[----:B------:R-:W-:Y:S02]  /*a7c0*/  @!P2 LEA.HI.X R43, R23, R37, R46, 0x1, P4 ;  /* 0x00000025172ba211 */ /* 0x000fe400020f0c2e */
[----:B-----5:R3:W-:Y:S04]  /*a7d0*/  @!P0 ST.E.128 desc[UR44][R20.64], R4 ;  /* 0x0000000414008985 */ /* 0x0207e8000c101d2c */
[----:B------:R3:W-:Y:S04]  /*a7e0*/  @!P1 ST.E.128 desc[UR44][R40.64], R12 ;  /* 0x0000000c28009985 */ /* 0x0007e8000c101d2c */
[----:B------:R3:W-:Y:S02]  /*a7f0*/  @!P2 ST.E.128 desc[UR44][R42.64], R28 ;  /* 0x0000001c2a00a985 */ /* 0x0007e4000c101d2c */
.L_x_10548:
[----:B------:R-:W-:Y:S05]  /*a800*/  BSYNC B1 ;  /* 0x0000000000017941 */ /* 0x000fea0003800000 */
.L_x_10547:
        /* <DEDUP_REMOVED lines=19> */
.L_x_10546:
        /* <DEDUP_REMOVED lines=25> */
[----:B------:R-:W-:Y:S01]  /*aad0*/  UIMAD.WIDE.U32 UR8, UR37, UR10, UR8 ;  /* 0x0000000a250872a5 */ /* 0x000fe2000f8e0008 */
[----:B0-----:R-:W-:Y:S01]  /*aae0*/  @P1 IMAD.HI.U32 R4, R13, R4, RZ ;  /* 0x000000040d041227 */ /* 0x001fe200078e00ff */
[----:B------:R-:W-:Y:S01]  /*aaf0*/  UIMAD UR4, UR37, UR11, UR4 ;  /* 0x0000000b250472a4 */ /* 0x000fe2000f8e0204 */
[----:B------:R-:W-:-:S02]  /*ab00*/  SHF.R.S32.HI R78, RZ, 0x1f, R155 ;  /* 0x0000001fff4e7819 */ /* 0x000fc4000001149b */
[----:B------:R-:W-:Y:S01]  /*ab10*/  ULDC.64 UR10, c[0x0][0xb48] ;  /* 0x0002d200000a7ab9 */ /* 0x000fe20000000a00 */
[----:B------:R-:W-:Y:S01]  /*ab20*/  UIADD3 UR9, UR9, UR4, URZ ;  /* 0x0000000409097290 */ /* 0x000fe2000fffe03f */
[----:B------:R-:W-:Y:S01]  /*ab30*/  SHF.R.S32.HI R79, RZ, 0x1f, R156 ;  /* 0x0000001fff4f7819 */ /* 0x000fe2000001149c */
[C---:B------:R-:W-:Y:S01]  /*ab40*/  VIADD R83, R16.reuse, 0x20 ;  /* 0x0000002010537836 */ /* 0x040fe20000000000 */
[----:B-1----:R-:W-:Y:S01]  /*ab50*/  @P1 SHF.R.U32.HI R3, RZ, R5, R4 ;  /* 0x00000005ff031219 */ /* 0x002fe20000011604 */
[----:B------:R-:W-:Y:S01]  /*ab60*/  UIMAD.WIDE.U32 UR8, UR42, UR10, UR8 ;  /* 0x0000000a2a0872a5 */ /* 0x000fe2000f8e0008 */
[----:B------:R-:W-:Y:S01]  /*ab70*/  SHF.R.S32.HI R80, RZ, 0x1f, R157 ;  /* 0x0000001fff507819 */ /* 0x000fe2000001149d */
[----:B------:R-:W-:Y:S01]  /*ab80*/  VIADD R85, R16, 0x18 ;  /* 0x0000001810557836 */ /* 0x000fe20000000000 */
[--C-:B------:R-:W-:Y:S01]  /*ab90*/  SHF.R.S32.HI R4, RZ, 0x1f, R3.reuse ;  /* 0x0000001fff047819 */ /* 0x100fe20000011403 */
[----:B------:R-:W-:Y:S01]  /*aba0*/  IMAD.MOV R6, RZ, RZ, -R3 ;  /* 0x000000ffff067224 */ /* 0x000fe200078e0a03 */
[----:B------:R-:W-:-:S02]  /*abb0*/  UIMAD UR42, UR42, UR11, UR9 ;  /* 0x0000000b2a2a72a4 */ /* 0x000fc4000f8e0209 */
[----:B------:R-:W-:Y:S01]  /*abc0*/  IMAD.U32 R5, RZ, RZ, UR9 ;  /* 0x00000009ff057e24 */ /* 0x000fe2000f8e00ff */
[----:B------:R-:W-:Y:S01]  /*abd0*/  SHF.R.S32.HI R82, RZ, 0x1f, R82 ;  /* 0x0000001fff527819 */ /* 0x000fe20000011452 */
[----:B------:R-:W-:Y:S01]  /*abe0*/  ULDC.64 UR10, c[0x0][0xb30] ;  /* 0x0002cc00000a7ab9 */ /* 0x000fe20000000a00 */
[----:B------:R-:W-:Y:S01]  /*abf0*/  IMAD R21, R21, R6, R13 ;  /* 0x0000000615157224 */ /* 0x000fe200078e020d */
        /* <DEDUP_REMOVED lines=15> */
[----:B------:R-:W-:Y:S01]  /*acf0*/  VIADD R6, R0, 0x19c20 ;  /* 0x00019c2000067836 */ /* 0x000fe20000000000 */
[----:B------:R-:W-:Y:S01]  /*ad00*/  LEA R0, P1, R4, UR8, 0x2 ;  /* 0x0000000804007c11 */ /* 0x000fe2000f8210ff */
[----:B------:R-:W-:Y:S02]  /*ad10*/  IMAD.IADD R3, R5, 0x1, R3 ;  /* 0x0000000105037824 */ /* 0x000fe400078e0203 */
[----:B------:R-:W-:Y:S01]  /*ad20*/  VIADD R87, R16, 0x10 ;  /* 0x0000001010577836 */ /* 0x000fe20000000000 */
        /* <DEDUP_REMOVED lines=45> */
[CC--:B-----5:R-:W-:Y:S01]  /*b000*/  @!P4 LEA R14, P1, R153.reuse, R6.reuse, 0x2 ;  /* 0x00000006990ec211 */ /* 0x0e0fe200078210ff */
        /* <DEDUP_REMOVED lines=8> */
.L_x_10551:
[----:B------:R-:W-:Y:S05]  /*b090*/  BSYNC B1 ;  /* 0x0000000000017941 */ /* 0x000fea0003800000 */
.L_x_10550:
[----:B------:R-:W-:Y:S01]  /*b0a0*/  ISETP.GE.AND P0, PT, R25, R2, PT ;  /* 0x000000021900720c */ /* 0x000fe20003f06270 */
[----:B0-----:R0:W3:Y:S04]  /*b0b0*/  SHFL.IDX PT, R5, R3, 0x1, 0x1c1f ;  /* 0x003c1f0003057f89 */ /* 0x0010e800000e0000 */
[----:B------:R0:W4:Y:S08]  /*b0c0*/  SHFL.IDX PT, R4, R0, 0x1, 0x1c1f ;  /* 0x003c1f0000047f89 */ /* 0x00013000000e0000 */
[----:B0-----:R-:W-:Y:S05]  /*b0d0*/  @P0 BRA `(.L_x_10549) ;  /* 0x0000000c00940947 */ /* 0x001fea0003800000 */
[----:B------:R-:W-:Y:S02]  /*b0e0*/  ULDC UR4, c[0x0][0xac8] ;  /* 0x0002b20000047ab9 */ /* 0x000fe40000000800 */
[----:B------:R-:W-:Y:S02]  /*b0f0*/  ISETP.GE.AND P5, PT, R22, UR4, PT ;  /* 0x0000000416007c0c */ /* 0x000fe4000bfa6270 */
[----:B------:R-:W-:Y:S02]  /*b100*/  ISETP.GE.AND P1, PT, R16, UR4, PT ;  /* 0x0000000410007c0c */ /* 0x000fe4000bf26270 */
[----:B------:R-:W-:Y:S02]  /*b110*/  ISETP.GE.AND P2, PT, R87, UR4, PT ;  /* 0x0000000457007c0c */ /* 0x000fe4000bf46270 */
[----:B------:R-:W-:Y:S02]  /*b120*/  ISETP.GE.AND P4, PT, R85, UR4, PT ;  /* 0x0000000455007c0c */ /* 0x000fe4000bf86270 */
[----:B------:R-:W-:-:S05]  /*b130*/  ISETP.GE.AND P3, PT, R83, UR4, PT ;  /* 0x0000000453007c0c */ /* 0x000fca000bf66270 */
[-C--:B----4-:R-:W-:Y:S02]  /*b140*/  @!P5 LEA R6, P0, R22, R4.reuse, 0x2 ;  /* 0x000000041606d211 */ /* 0x090fe400078010ff */
[----:B-1-3--:R-:W-:Y:S02]  /*b150*/  @!P1 IMAD.WIDE R2, R16, 0x4, R4 ;  /* 0x0000000410029825 */ /* 0x00afe400078e0204 */
[----:B--2---:R-:W-:Y:S02]  /*b160*/  @!P5 LEA.HI.X R7, R22, R5, R27, 0x2, P0 ;  /* 0x000000051607d211 */ /* 0x004fe400000f141b */
        /* <DEDUP_REMOVED lines=20> */
[----:B-1----:R-:W-:-:S04]  /*b2b0*/  @!P1 LEA R6, P6, R157, R4, 0x2 ;  /* 0x000000049d069211 */ /* 0x002fc800078c10ff */
[-C--:B------:R-:W-:Y:S02]  /*b2c0*/  @!P1 LEA.HI.X R7, R157, R5.reuse, R80, 0x2, P6 ;  /* 0x000000059d079211 */ /* 0x080fe400030f1450 */
[CC--:B--2---:R-:W-:Y:S02]  /*b2d0*/  @!P2 LEA R8, P6, R156.reuse, R4.reuse, 0x2 ;  /* 0x000000049c08a211 */ /* 0x0c4fe400078c10ff */
[-C--:B---3--:R-:W-:Y:S01]  /*b2e0*/  @!P5 LEA R10, P0, R155, R4.reuse, 0x2 ;  /* 0x000000049b0ad211 */ /* 0x088fe200078010ff */
[----:B------:R4:W-:Y:S01]  /*b2f0*/  @!P1 ST.E.64 desc[UR44][R6.64], R48 ;  /* 0x0000003006009985 */ /* 0x0009e2000c101b2c */
[-C--:B------:R-:W-:Y:S02]  /*b300*/  @!P2 LEA.HI.X R9, R156, R5.reuse, R79, 0x2, P6 ;  /* 0x000000059c09a211 */ /* 0x080fe400030f144f */
[-C--:B0-----:R-:W-:Y:S02]  /*b310*/  @!P4 LEA R12, P1, R154, R4.reuse, 0x2 ;  /* 0x000000049a0cc211 */ /* 0x081fe400078210ff */
        /* <DEDUP_REMOVED lines=14> */
.L_x_10544:
        /* <DEDUP_REMOVED lines=31> */
.L_x_10552:
        /* <DEDUP_REMOVED lines=56> */
.L_x_10554:
[----:B------:R-:W-:Y:S05]  /*b970*/  BSYNC B1 ;  /* 0x0000000000017941 */ /* 0x000fea0003800000 */
.L_x_10553:
        /* <DEDUP_REMOVED lines=70> */
[----:B------:R3:W-:Y:S04]  /*bde0*/  @!P2 ST.E.128 desc[UR44][R6.64], RZ ;  /* 0x000000ff0600a985 */ /* 0x0007e8000c101d2c */
[----:B------:R3:W-:Y:S04]  /*bdf0*/  @!P3 ST.E.128 desc[UR44][R8.64], RZ ;  /* 0x000000ff0800b985 */ /* 0x0007e8000c101d2c */
[----:B------:R3:W-:Y:S02]  /*be00*/  @!P4 ST.E.128 desc[UR44][R12.64], RZ ;  /* 0x000000ff0c00c985 */ /* 0x0007e4000c101d2c */
.L_x_10556:
[----:B------:R-:W-:Y:S05]  /*be10*/  BSYNC B1 ;  /* 0x0000000000017941 */ /* 0x000fea0003800000 */
.L_x_10555:
        /* <DEDUP_REMOVED lines=9> */
[-C--:B-1-3--:R-:W-:Y:S02]  /*beb0*/  @!P3 LEA R6, P0, R19, R2.reuse, 0x1 ;  /* 0x000000021306b211 */ /* 0x08afe400078008ff */
[----:B------:R-:W-:Y:S02]  /*bec0*/  @!P4 LEA R8, P1, R23, R2, 0x1 ;  /* 0x000000021708c211 */ /* 0x000fe400078208ff */
[----:B0---4-:R-:W-:Y:S01]  /*bed0*/  @!P2 IMAD.WIDE R4, R18, 0x2, R2 ;  /* 0x000000021204a825 */ /* 0x011fe200078e0202 */
[-C--:B------:R-:W-:Y:S02]  /*bee0*/  @!P3 LEA.HI.X R7, R19, R3.reuse, R14, 0x1, P0 ;  /* 0x000000031307b211 */ /* 0x080fe400000f0c0e */
[----:B------:R-:W-:Y:S02]  /*bef0*/  @!P4 LEA.HI.X R9, R23, R3, R10, 0x1, P1 ;  /* 0x000000031709c211 */ /* 0x000fe400008f0c0a */
[----:B------:R2:W-:Y:S04]  /*bf00*/  @!P2 ST.E.128 desc[UR44][R4.64], RZ ;  /* 0x000000ff0400a985 */ /* 0x0005e8000c101d2c */
[----:B------:R2:W-:Y:S04]  /*bf10*/  @!P3 ST.E.128 desc[UR44][R6.64], RZ ;  /* 0x000000ff0600b985 */ /* 0x0005e8000c101d2c */
[----:B------:R2:W-:Y:S02]  /*bf20*/  @!P4 ST.E.128 desc[UR44][R8.64], RZ ;  /* 0x000000ff0800c985 */ /* 0x0005e4000c101d2c */
.L_x_10549:
[----:B------:R-:W-:Y:S05]  /*bf30*/  BSYNC B0 ;  /* 0x0000000000007941 */ /* 0x000fea0003800000 */
.L_x_10543:
[----:B------:R-:W-:Y:S02]  /*bf40*/  ULDC UR4, c[0x0][0xc3c] ;  /* 0x00030f0000047ab9 */ /* 0x000fe40000000800 */
[----:B------:R-:W-:-:S13]  /*bf50*/  ISETP.GE.AND P0, PT, R39, UR4, PT ;  /* 0x0000000427007c0c */ /* 0x000fda000bf06270 */
[----:B------:R-:W-:Y:S05]  /*bf60*/  @!P0 BRA `(.L_x_10557) ;  /* 0xffffff4c00f08947 */ /* 0x000fea000383ffff */
[----:B------:R-:W-:Y:S05]  /*bf70*/  EXIT ;  /* 0x000000000000794d */ /* 0x000fea0003800000 */
.L_x_10503:
        /* <DEDUP_REMOVED lines=14> */
[----:B-1----:R1:W-:Y:S01]  /*c060*/  STL.64 [R1], R8 ;  /* 0x0000000801007387 */ /* 0x0023e20000100a00 */
[----:B0-----:R-:W-:-:S03]  /*c070*/  IMAD.MOV.U32 R0, RZ, RZ, R11 ;  /* 0x000000ffff007224 */ /* 0x001fc600078e000b */
[----:B------:R1:W-:Y:S02]  /*c080*/  STL [R1+0x8], R10 ;  /* 0x0000080a01007387 */ /* 0x0003e40000100800 */
[----:B------:R-:W-:Y:S01]  /*c090*/  R2UR UR43, R0 ;  /* 0x00000000002b72ca */ /* 0x000fe200000e0000 */
[----:B------:R-:W-:Y:S06]  /*c0a0*/  BAR.ARV 0x4, 0x200 ;  /* 0x0108000000007b1d */ /* 0x000fec0000002000 */
[----:B------:R-:W-:Y:S08]  /*c0b0*/  BRA `(.L_x_10559) ;  /* 0x0000000c00d07947 */ /* 0x000ff00003800000 */
.L_x_10558:
[----:B0-----:R-:W0:Y:S01]  /*c0c0*/  S2R R0, SR_TID.X ;  /* 0x0000000000007919 */ /* 0x001e220000002100 */
        /* <DEDUP_REMOVED lines=43> */
.L_x_10562:
        /* <DEDUP_REMOVED lines=38> */
.L_x_10560:
        /* <DEDUP_REMOVED lines=17> */
.L_x_10563:
        /* <DEDUP_REMOVED lines=63> */
.L_x_10564:
        /* <DEDUP_REMOVED lines=64> */
.L_x_10565:
[----:B01----:R-:W-:-:S05]  /*cee0*/  LOP3.LUT R3, RZ, R2, RZ, 0x33, !PT ;  /* 0x00000002ff037212 */ /* 0x003fca00078e33ff */
[----:B------:R-:W-:-:S05]  /*cef0*/  IMAD.IADD R2, R4, 0x1, R3 ;  /* 0x0000000104027824 */ /* 0x000fca00078e0203 */
[----:B------:R1:W-:Y:S01]  /*cf00*/  STL [R1+0x4], R2 ;  /* 0x0000040201007387 */ /* 0x0003e20000100800 */
[----:B------:R-:W-:Y:S05]  /*cf10*/  BRA `(.L_x_10566) ;  /* 0x00000000000c7947 */ /* 0x000fea0003800000 */
.L_x_10561:
[----:B------:R0:W-:Y:S04]  /*cf20*/  STL [R1], R9 ;  /* 0x0000000901007387 */ /* 0x0001e80000100800 */
[----:B------:R0:W-:Y:S04]  /*cf30*/  STL [R1+0x4], RZ ;  /* 0x000004ff01007387 */ /* 0x0001e80000100800 */
[----:B------:R0:W-:Y:S02]  /*cf40*/  STL [R1+0x8], RZ ;  /* 0x000008ff01007387 */ /* 0x0001e40000100800 */
.L_x_10566:
        /* <DEDUP_REMOVED lines=11> */
.L_x_10559:
        /* <DEDUP_REMOVED lines=9> */
[----:B------:R-:W-:Y:S01]  /*d090*/  UMOV UR4, 0x400 ;  /* 0x0000040000047882 */ /* 0x000fe20000000000 */
[----:B------:R-:W-:Y:S01]  /*d0a0*/  IMAD.SHL.U32 R7, R6, 0x800, RZ ;  /* 0x0000080006077824 */ /* 0x000fe200078e00ff */
        /* <DEDUP_REMOVED lines=9> */
[C---:B01----:R-:W-:Y:S01]  /*d140*/  LOP3.LUT R10, R12.reuse, 0x7f, RZ, 0xc0, !PT ;  /* 0x0000007f0c0a7812 */ /* 0x043fe200078ec0ff */
[C---:B------:R-:W-:Y:S01]  /*d150*/  IMAD.SHL.U32 R2, R12.reuse, 0x20, RZ ;  /* 0x000000200c027824 */ /* 0x040fe200078e00ff */
[C---:B------:R-:W-:Y:S01]  /*d160*/  LOP3.LUT P0, RZ, R12.reuse, 0x4, RZ, 0xc0, !PT ;  /* 0x000000040cff7812 */ /* 0x040fe2000780c0ff */
[----:B------:R-:W-:Y:S02]  /*d170*/  IMAD.SHL.U32 R0, R12, 0x10, RZ ;  /* 0x000000100c007824 */ /* 0x000fe400078e00ff */
[----:B------:R-:W-:Y:S01]  /*d180*/  IMAD.SHL.U32 R3, R10, 0x10, RZ ;  /* 0x000000100a037824 */ /* 0x000fe200078e00ff */
[----:B------:R-:W-:Y:S01]  /*d190*/  LOP3.LUT R22, R2, 0x360, RZ, 0xc0, !PT ;  /* 0x0000036002167812 */ /* 0x000fe200078ec0ff */
[----:B------:R-:W-:Y:S01]  /*d1a0*/  IMAD.SHL.U32 R13, R12, 0x4, RZ ;  /* 0x000000040c0d7824 */ /* 0x000fe200078e00ff */
[----:B------:R-:W-:Y:S01]  /*d1b0*/  LOP3.LUT R4, R0, 0x60, RZ, 0xc0, !PT ;  /* 0x0000006000047812 */ /* 0x000fe200078ec0ff */
[----:B------:R-:W-:Y:S01]  /*d1c0*/  IMAD.SHL.U32 R9, R12, 0x2, RZ ;  /* 0x000000020c097824 */ /* 0x000fe200078e00ff */
[----:B------:R-:W-:-:S02]  /*d1d0*/  LOP3.LUT R22, R22, 0x400, R3, 0xf8, !PT ;  /* 0x0000040016167812 */ /* 0x000fc400078ef803 */
[----:B------:R-:W-:Y:S01]  /*d1e0*/  LOP3.LUT R11, R4, 0x700, R3, 0xf8, !PT ;  /* 0x00000700040b7812 */ /* 0x000fe200078ef803 */
[----:B------:R-:W-:Y:S01]  /*d1f0*/  IMAD.SHL.U32 R4, R12, 0x80, RZ ;  /* 0x000000800c047824 */ /* 0x000fe200078e00ff */
[----:B------:R-:W-:Y:S02]  /*d200*/  SHF.R.U32.HI R3, RZ, 0x1, R12 ;  /* 0x00000001ff037819 */ /* 0x000fe4000001160c */
[----:B------:R-:W-:Y:S02]  /*d210*/  LOP3.LUT R2, R2, 0x80, RZ, 0xc0, !PT ;  /* 0x0000008002027812 */ /* 0x000fe400078ec0ff */
[----:B------:R-:W-:Y:S02]  /*d220*/  LOP3.LUT R8, R0, 0x90, RZ, 0xc0, !PT ;  /* 0x0000009000087812 */ /* 0x000fe400078ec0ff */
[----:B------:R-:W-:Y:S02]  /*d230*/  LOP3.LUT R2, R2, 0x10, R3, 0xf8, !PT ;  /* 0x0000001002027812 */ /* 0x000fe400078ef803 */
[----:B------:R-:W-:-:S02]  /*d240*/  LOP3.LUT R3, R3, 0x20, RZ, 0xc0, !PT ;  /* 0x0000002003037812 */ /* 0x000fc400078ec0ff */
[----:B------:R-:W-:Y:S02]  /*d250*/  LOP3.LUT R8, R8, 0x10, R9, 0x78, !PT ;  /* 0x0000001008087812 */ /* 0x000fe400078e7809 */
[----:B------:R-:W-:Y:S02]  /*d260*/  LOP3.LUT R5, R3, 0x10, R12, 0xf8, !PT ;  /* 0x0000001003057812 */ /* 0x000fe400078ef80c */
[----:B------:R-:W-:Y:S01]  /*d270*/  LOP3.LUT R3, R2, 0x10, R13, 0x78, !PT ;  /* 0x0000001002037812 */ /* 0x000fe200078e780d */
[----:B------:R-:W-:Y:S01]  /*d280*/  IMAD.SHL.U32 R2, R12, 0x40, RZ ;  /* 0x000000400c027824 */ /* 0x000fe200078e00ff */
[----:B------:R-:W-:Y:S02]  /*d290*/  LOP3.LUT R6, R4, 0x400, RZ, 0xc0, !PT ;  /* 0x0000040004067812 */ /* 0x000fe400078ec0ff */
[----:B------:R-:W-:Y:S02]  /*d2a0*/  LOP3.LUT R5, R5, 0x380, R4, 0xf8, !PT ;  /* 0x0000038005057812 */ /* 0x000fe400078ef804 */
[----:B------:R-:W-:-:S02]  /*d2b0*/  LOP3.LUT R22, R22, R3, RZ, 0xfc, !PT ;  /* 0x0000000316167212 */ /* 0x000fc400078efcff */
[----:B------:R-:W-:Y:S02]  /*d2c0*/  LOP3.LUT R11, R11, R8, RZ, 0xfc, !PT ;  /* 0x000000080b0b7212 */ /* 0x000fe400078efcff */
[----:B------:R-:W-:Y:S02]  /*d2d0*/  SHF.R.U32.HI R3, RZ, 0x1, R10 ;  /* 0x00000001ff037819 */ /* 0x000fe4000001160a */
[----:B------:R-:W-:Y:S02]  /*d2e0*/  LOP3.LUT R6, R6, 0x800, R7, 0xf8, !PT ;  /* 0x0000080006067812 */ /* 0x000fe400078ef807 */
[----:B------:R-:W-:Y:S02]  /*d2f0*/  LOP3.LUT R5, R5, 0x70, R0, 0x78, !PT ;  /* 0x0000007005057812 */ /* 0x000fe400078e7800 */
[----:B------:R-:W-:Y:S01]  /*d300*/  LOP3.LUT R3, R3, 0x40, R2, 0xf8, !PT ;  /* 0x0000004003037812 */ /* 0x000fe200078ef802 */
[----:B------:R-:W-:Y:S01]  /*d310*/  IMAD.IADD R2, R16, 0x1, R11 ;  /* 0x0000000110027824 */ /* 0x000fe200078e020b */
[----:B------:R-:W-:-:S02]  /*d320*/  LOP3.LUT R24, R6, R5, RZ, 0xfc, !PT ;  /* 0x0000000506187212 */ /* 0x000fc400078efcff */
[----:B------:R-:W-:Y:S02]  /*d330*/  LOP3.LUT R0, R0, 0x10, RZ, 0xc0, !PT ;  /* 0x0000001000007812 */ /* 0x000fe400078ec0ff */
[----:B------:R0:W-:Y:S01]  /*d340*/  STL [R1+0x10], R2 ;  /* 0x0000100201007387 */ /* 0x0001e20000100800 */
[----:B------:R-:W-:Y:S01]  /*d350*/  VIADD R29, R24, 0x40 ;  /* 0x00000040181d7836 */ /* 0x000fe20000000000 */
[----:B------:R-:W-:Y:S01]  /*d360*/  LOP3.LUT R4, R0, 0x20, RZ, 0xfc, !PT ;  /* 0x0000002000047812 */ /* 0x000fe200078efcff */
[----:B------:R-:W-:Y:S01]  /*d370*/  @P0 VIADD R29, R24, 0xffffffc0 ;  /* 0xffffffc0181d0836 */ /* 0x000fe20000000000 */
[----:B------:R-:W-:Y:S02]  /*d380*/  LOP3.LUT R3, R0, 0x40, RZ, 0xfc, !PT ;  /* 0x0000004000037812 */ /* 0x000fe400078efcff */
[C---:B------:R-:W-:Y:S02]  /*d390*/  LOP3.LUT R0, R22.reuse, 0x2800, RZ, 0xfc, !PT ;  /* 0x0000280016007812 */ /* 0x040fe400078efcff */
[----:B0-----:R-:W-:-:S07]  /*d3a0*/  LOP3.LUT R2, R22, 0x1800, RZ, 0xfc, !PT ;  /* 0x0000180016027812 */ /* 0x001fce00078efcff */
.L_x_10641:
[----:B------:R-:W-:Y:S01]  /*d3b0*/  ULDC.64 UR4, c[0x0][0xc88] ;  /* 0x0003220000047ab9 */ /* 0x000fe20000000a00 */
[----:B------:R-:W-:Y:S01]  /*d3c0*/  ULDC.64 UR6, c[0x0][0xa18] ;  /* 0x0002860000067ab9 */ /* 0x000fe20000000a00 */
[----:B------:R-:W-:Y:S01]  /*d3d0*/  UIMAD.WIDE UR4, UR43, 0x4, UR4 ;  /* 0x000000042b0478a5 */ /* 0x000fe2000f8e0204 */
[----:B0-----:R-:W0:Y:S01]  /*d3e0*/  LDC R0, c[0x0][0x288] ;  /* 0x0000a200ff007b82 */ /* 0x001e220000000800 */
[----:B------:R-:W-:Y:S01]  /*d3f0*/  ULDC.64 UR8, c[0x0][0xa08] ;  /* 0x0002820000087ab9 */ /* 0x000fe20000000a00 */
[----:B--2---:R-:W2:Y:S03]  /*d400*/  LDL.LU R9, [R1+0x8] ;  /* 0x0000080001097983 */ /* 0x004ea60000300800 */
[----:B------:R-:W-:Y:S02]  /*d410*/  IMAD.U32 R2, RZ, RZ, UR4 ;  /* 0x00000004ff027e24 */ /* 0x000fe4000f8e00ff */
[----:B------:R-:W-:Y:S01]  /*d420*/  IMAD.U32 R3, RZ, RZ, UR5 ;  /* 0x00000005ff037e24 */ /* 0x000fe2000f8e00ff */
[----:B------:R-:W-:Y:S01]  /*d430*/  UISETP.NE.U32.AND UP1, UPT, UR6, URZ, UPT ;  /* 0x0000003f0600728c */ /* 0x000fe2000bf25070 */
[----:B-1----:R-:W1:Y:S01]  /*d440*/  LDC.64 R6, c[0x0][0x418] ;  /* 0x00010600ff067b82 */ /* 0x002e620000000a00 */
[----:B------:R-:W-:-:S02]  /*d450*/  ULDC.64 UR4, c[0x0][0xa28] ;  /* 0x00028a0000047ab9 */ /* 0x000fc40000000a00 */
[----:B------:R-:W3:Y:S01]  /*d460*/  LDG.E R2, desc[UR44][R2.64] ;  /* 0x0000002c02027981 */ /* 0x000ee2000c1e1900 */
[----:B------:R-:W-:Y:S02]  /*d470*/  UISETP.NE.AND.EX UP1, UPT, UR7, URZ, UPT, UP1 ;  /* 0x0000003f0700728c */ /* 0x000fe4000bf25310 */
[----:B------:R-:W-:-:S04]  /*d480*/  UISETP.NE.U32.AND UP0, UPT, UR4, URZ, UPT ;  /* 0x0000003f0400728c */ /* 0x000fc8000bf05070 */
[----:B------:R-:W-:Y:S01]  /*d490*/  PLOP3.LUT P3, PT, PT, PT, UP1, 0x80, 0x0 ;  /* 0x000000000000781c */ /* 0x000fe20003f6f018 */
[----:B------:R-:W-:-:S06]  /*d4a0*/  UISETP.NE.AND.EX UP0, UPT, UR5, URZ, UPT, UP0 ;  /* 0x0000003f0500728c */ /* 0x000fcc000bf05300 */
[----:B------:R-:W-:Y:S02]  /*d4b0*/  PLOP3.LUT P4, PT, PT, PT, UP0, 0x80, 0x0 ;  /* 0x000000000000781c */ /* 0x000fe40003f8f008 */
[----:B---3--:R-:W-:-:S13]  /*d4c0*/  R2UR UR49, R2 ;  /* 0x00000000023172ca */ /* 0x008fda00000e0000 */
[----:B------:R-:W-:Y:S02]  /*d4d0*/  USHF.R.S32.HI UR48, URZ, 0x1f, UR49 ;  /* 0x0000001f3f307899 */ /* 0x000fe40008011431 */
[----:B------:R-:W-:Y:S02]  /*d4e0*/  USHF.L.U32 UR46, UR49, 0x2, URZ ;  /* 0x00000002312e7899 */ /* 0x000fe4000800063f */
[----:B------:R-:W-:Y:S02]  /*d4f0*/  USHF.L.U64.HI UR47, UR49, 0x2, UR48 ;  /* 0x00000002312f7899 */ /* 0x000fe40008010230 */
[----:B------:R-:W-:-:S04]  /*d500*/  @UP1 UIADD3 UR6, UP2, UR46, UR6, URZ ;  /* 0x000000062e061290 */ /* 0x000fc8000ff5e03f */
[----:B------:R-:W-:Y:S02]  /*d510*/  @UP1 UIADD3.X UR7, UR47, UR7, URZ, UP2, !UPT ;  /* 0x000000072f071290 */ /* 0x000fe400097fe43f */
[----:B------:R-:W-:Y:S01]  /*d520*/  IMAD.U32 R2, RZ, RZ, UR6 ;  /* 0x00000006ff027e24 */ /* 0x000fe2000f8e00ff */
[----:B------:R-:W-:-:S03]  /*d530*/  @UP0 ULEA UR4, UP1, UR49, UR4, 0x2 ;  /* 0x0000000431040291 */ /* 0x000fc6000f82103f */
[----:B------:R-:W-:Y:S01]  /*d540*/  IMAD.U32 R3, RZ, RZ, UR7 ;  /* 0x00000007ff037e24 */ /* 0x000fe2000f8e00ff */
[----:B------:R-:W-:Y:S01]  /*d550*/  @UP0 ULEA.HI.X UR5, UR49, UR5, UR48, 0x2, UP1 ;  /* 0x0000000531050291 */ /* 0x000fe200088f1430 */
[----:B------:R-:W-:-:S03]  /*d560*/  ULDC.64 UR6, c[0x0][0xa00] ;  /* 0x0002800000067ab9 */ /* 0x000fc60000000a00 */
[----:B0-----:R0:W3:Y:S01]  /*d570*/  @P3 LDG.E R0, desc[UR44][R2.64] ;  /* 0x0000002c02003981 */ /* 0x0010e2000c1e1900 */
[----:B------:R-:W-:Y:S02]  /*d580*/  ISETP.NE.U32.AND P0, PT, RZ, UR6, PT ;  /* 0x00000006ff007c0c */ /* 0x000fe4000bf05070 */
[----:B------:R-:W-:Y:S02]  /*d590*/  ISETP.NE.U32.AND P2, PT, RZ, UR8, PT ;  /* 0x00000008ff007c0c */ /* 0x000fe4000bf45070 */
[----:B------:R-:W-:Y:S02]  /*d5a0*/  ISETP.NE.AND.EX P0, PT, RZ, UR7, PT, P0 ;  /* 0x00000007ff007c0c */ /* 0x000fe4000bf05300 */
[----:B-1----:R-:W-:Y:S01]  /*d5b0*/  ISETP.NE.U32.AND P1, PT, R6, RZ, PT ;  /* 0x000000ff0600720c */ /* 0x002fe20003f25070 */
[----:B0-----:R-:W-:Y:S02]  /*d5c0*/  IMAD.U32 R2, RZ, RZ, UR4 ;  /* 0x00000004ff027e24 */ /* 0x001fe4000f8e00ff */
[----:B------:R-:W-:Y:S01]  /*d5d0*/  IMAD.U32 R3, RZ, RZ, UR5 ;  /* 0x00000005ff037e24 */ /* 0x000fe2000f8e00ff */
[----:B------:R-:W-:-:S02]  /*d5e0*/  UIADD3 UR4, UP0, UR46, UR6, URZ ;  /* 0x000000062e047290 */ /* 0x000fc4000ff1e03f */
[----:B------:R-:W-:Y:S02]  /*d5f0*/  UIADD3 UR6, UP1, UR46, UR8, URZ ;  /* 0x000000082e067290 */ /* 0x000fe4000ff3e03f */
[----:B------:R0:W4:Y:S01]  /*d600*/  @P4 LDG.E R8, desc[UR44][R2.64] ;  /* 0x0000002c02084981 */ /* 0x000122000c1e1900 */
[----:B------:R-:W-:Y:S01]  /*d610*/  UIADD3.X UR5, UR47, UR7, URZ, UP0, !UPT ;  /* 0x000000072f057290 */ /* 0x000fe200087fe43f */
[----:B------:R-:W-:Y:S01]  /*d620*/  ISETP.NE.AND.EX P2, PT, RZ, UR9, PT, P2 ;  /* 0x00000009ff007c0c */ /* 0x000fe2000bf45320 */
[----:B------:R-:W-:Y:S01]  /*d630*/  UIADD3.X UR7, UR47, UR9, URZ, UP1, !UPT ;  /* 0x000000092f077290 */ /* 0x000fe20008ffe43f */
[----:B------:R-:W-:Y:S02]  /*d640*/  IMAD.U32 R4, RZ, RZ, UR6 ;  /* 0x00000006ff047e24 */ /* 0x000fe4000f8e00ff */
[----:B0-----:R-:W-:Y:S02]  /*d650*/  IMAD.U32 R2, RZ, RZ, UR4 ;  /* 0x00000004ff027e24 */ /* 0x001fe4000f8e00ff */
[----:B------:R-:W-:-:S02]  /*d660*/  IMAD.U32 R3, RZ, RZ, UR5 ;  /* 0x00000005ff037e24 */ /* 0x000fc4000f8e00ff */
[----:B------:R-:W-:-:S05]  /*d670*/  IMAD.U32 R5, RZ, RZ, UR7 ;  /* 0x00000007ff057e24 */ /* 0x000fca000f8e00ff */
[----:B------:R-:W5:Y:S04]  /*d680*/  @P2 LDG.E R6, desc[UR44][R4.64] ;  /* 0x0000002c04062981 */ /* 0x000f68000c1e1900 */
[----:B---3--:R0:W-:Y:S01]  /*d690*/  STL [R1+0xc], R0 ;  /* 0x00000c0001007387 */ /* 0x0081e20000100800 */
[----:B------:R-:W-:-:S03]  /*d6a0*/  IMAD.MOV.U32 R10, RZ, RZ, R0 ;  /* 0x000000ffff0a7224 */ /* 0x000fc600078e0000 */
[----:B0-----:R-:W3:Y:S01]  /*d6b0*/  @P0 LDG.E R0, desc[UR44][R2.64] ;  /* 0x0000002c02000981 */ /* 0x001ee2000c1e1900 */
[----:B------:R-:W-:Y:S01]  /*d6c0*/  UMOV UR4, URZ ;  /* 0x0000003f00047c82 */ /* 0x000fe20008000000 */
[----:B------:R-:W-:Y:S02]  /*d6d0*/  ISETP.NE.AND.EX P1, PT, R7, RZ, PT, P1 ;  /* 0x000000ff0700720c */ /* 0x000fe40003f25310 */
        /* <DEDUP_REMOVED lines=18> */
.L_x_10568:
[----:B------:R-:W-:Y:S01]  /*d800*/  ULDC.64 UR6, c[0x0][0xa20] ;  /* 0x0002880000067ab9 */ /* 0x000fe20000000a00 */
[----:B------:R-:W-:Y:S01]  /*d810*/  SEL R7, R7, 0x1, P1 ;  /* 0x0000000107077807 */ /* 0x000fe20000800000 */
[----:B------:R-:W-:Y:S01]  /*d820*/  ULOP3.LUT UR36, UR36, 0xffff, URZ, 0xc0, !UPT ;  /* 0x0000ffff24247892 */ /* 0x000fe2000f8ec03f */
[----:B------:R-:W-:Y:S01]  /*d830*/  ISETP.NE.U32.AND P0, PT, RZ, UR6, PT ;  /* 0x00000006ff007c0c */ /* 0x000fe2000bf05070 */
[----:B------:R-:W-:Y:S01]  /*d840*/  UIADD3 UR39, UR39, UR4, URZ ;  /* 0x0000000427277290 */ /* 0x000fe2000fffe03f */
[----:B------:R-:W-:Y:S02]  /*d850*/  IMAD.U32 R25, RZ, RZ, UR49 ;  /* 0x00000031ff197e24 */ /* 0x000fe4000f8e00ff */
[----:B------:R-:W-:Y:S01]  /*d860*/  ISETP.NE.AND.EX P0, PT, RZ, UR7, PT, P0 ;  /* 0x00000007ff007c0c */ /* 0x000fe2000bf05300 */
[----:B------:R-:W-:-:S12]  /*d870*/  IMAD R2, R7, R8, RZ ;  /* 0x0000000807027224 */ /* 0x000fd800078e02ff */
[----:B------:R-:W-:Y:S05]  /*d880*/  @!P0 BRA `(.L_x_10569) ;  /* 0x0000000000188947 */ /* 0x000fea0003800000 */
[----:B------:R-:W-:-:S04]  /*d890*/  UIADD3 UR5, UP0, UR46, UR6, URZ ;  /* 0x000000062e057290 */ /* 0x000fc8000ff1e03f */
[----:B------:R-:W-:Y:S02]  /*d8a0*/  UIADD3.X UR6, UR47, UR7, URZ, UP0, !UPT ;  /* 0x000000072f067290 */ /* 0x000fe400087fe43f */
[----:B------:R-:W-:-:S04]  /*d8b0*/  IMAD.U32 R2, RZ, RZ, UR5 ;  /* 0x00000005ff027e24 */ /* 0x000fc8000f8e00ff */
[----:B------:R-:W-:-:S05]  /*d8c0*/  IMAD.U32 R3, RZ, RZ, UR6 ;  /* 0x00000006ff037e24 */ /* 0x000fca000f8e00ff */
[----:B------:R1:W5:Y:S01]  /*d8d0*/  LDG.E R2, desc[UR44][R2.64] ;  /* 0x0000002c02027981 */ /* 0x000362000c1e1900 */
[----:B------:R-:W-:Y:S05]  /*d8e0*/  BRA `(.L_x_10570) ;  /* 0x0000000000107947 */ /* 0x000fea0003800000 */
.L_x_10569:
[----:B------:R-:W-:Y:S05]  /*d8f0*/  @!P2 BRA `(.L_x_10570) ;  /* 0x00000000000ca947 */ /* 0x000fea0003800000 */
[----:B------:R-:W2:Y:S04]  /*d900*/  LDG.E R3, desc[UR44][R4.64] ;  /* 0x0000002c04037981 */ /* 0x000ea8000c1e1900 */
[----:B------:R-:W2:Y:S02]  /*d910*/  LDG.E R2, desc[UR44][R4.64+0x4] ;  /* 0x0000042c04027981 */ /* 0x000ea4000c1e1900 */
[----:B--2---:R-:W-:-:S07]  /*d920*/  IMAD.IADD R2, R2, 0x1, -R3 ;  /* 0x0000000102027824 */ /* 0x004fce00078e0a03 */
.L_x_10570:
[----:B------:R-:W2:Y:S01]  /*d930*/  LDL R5, [R1+0x4] ;  /* 0x0000040001057983 */ /* 0x000ea20000100800 */
[----:B-1----:R-:W1:Y:S01]  /*d940*/  LDC R3, c[0x0][0x448] ;  /* 0x00011200ff037b82 */ /* 0x002e620000000800 */
[----:B-----5:R-:W-:Y:S01]  /*d950*/  VIADD R2, R2, -UR4 ;  /* 0x8000000402027c36 */ /* 0x020fe20008000000 */
[----:B------:R-:W-:Y:S02]  /*d960*/  LOP3.LUT R26, R0, 0xff, RZ, 0xc0, !PT ;  /* 0x000000ff001a7812 */ /* 0x000fe400078ec0ff */
[----:B-1----:R-:W-:-:S13]  /*d970*/  ISETP.NE.AND P0, PT, R3, 0x1, PT ;  /* 0x000000010300780c */ /* 0x002fda0003f05270 */
[----:B------:R-:W1:Y:S08]  /*d980*/  @P0 LDC R6, c[0x0][0x44c] ;  /* 0x00011300ff060b82 */ /* 0x000e700000000800 */
[----:B------:R-:W3:Y:S01]  /*d990*/  @P0 LDC R4, c[0x0][0x450] ;  /* 0x00011400ff040b82 */ /* 0x000ee20000000800 */
[----:B--2---:R-:W-:-:S04]  /*d9a0*/  IMAD R3, R5, 0xc0, RZ ;  /* 0x000000c005037824 */ /* 0x004fc800078e02ff */
[----:B------:R-:W-:-:S04]  /*d9b0*/  VIADD R3, R3, 0xbf ;  /* 0x000000bf03037836 */ /* 0x000fc80000000000 */
[----:B-1----:R-:W-:-:S05]  /*d9c0*/  @P0 IMAD.HI.U32 R5, R3, R6, RZ ;  /* 0x0000000603050227 */ /* 0x002fca00078e00ff */
[----:B---3--:R-:W-:Y:S02]  /*d9d0*/  @P0 SHF.R.U32.HI R3, RZ, R4, R5 ;  /* 0x00000004ff030219 */ /* 0x008fe40000011605 */
        /* <DEDUP_REMOVED lines=8> */
[----:B------:R-:W-:Y:S02]  /*da60*/  SHF.R.S32.HI R4, RZ, 0x7, R5 ;  /* 0x00000007ff047819 */ /* 0x000fe40000011405 */
[----:B------:R-:W-:-:S02]  /*da70*/  SHF.R.U32.HI R5, RZ, 0x10, R0 ;  /* 0x00000010ff057819 */ /* 0x000fc40000011600 */
[----:B------:R-:W-:Y:S01]  /*da80*/  VIMNMX R4, R3, R4, PT ;  /* 0x0000000403047248 */ /* 0x000fe20003fe0100 */
[----:B------:R-:W-:Y:S01]  /*da90*/  IMAD.MOV.U32 R3, RZ, RZ, RZ ;  /* 0x000000ffff037224 */ /* 0x000fe200078e00ff */
[----:B------:R-:W-:Y:S02]  /*daa0*/  ISETP.NE.AND P0, PT, R5, RZ, PT ;  /* 0x000000ff0500720c */ /* 0x000fe40003f05270 */
[----:B------:R-:W-:-:S11]  /*dab0*/  ISETP.GE.AND P1, PT, R4, 0x1, PT ;  /* 0x000000010400780c */ /* 0x000fd60003f26270 */
[----:B------:R-:W1:Y:S02]  /*dac0*/  @!P0 LDC R5, c[0x0][0x9f0] ;  /* 0x00027c00ff058b82 */ /* 0x000e640000000800 */
[----:B------:R-:W-:Y:S05]  /*dad0*/  @!P1 BRA `(.L_x_10571) ;  /* 0x0000000000689947 */ /* 0x000fea0003800000 */
[-C--:B-1----:R-:W-:Y:S02]  /*dae0*/  IABS R0, R5.reuse ;  /* 0x0000000500007213 */ /* 0x082fe40000000000 */
[----:B------:R-:W-:Y:S02]  /*daf0*/  IABS R7, R5 ;  /* 0x0000000500077213 */ /* 0x000fe40000000000 */
        /* <DEDUP_REMOVED lines=24> */
.L_x_10571:
[-C--:B------:R-:W-:Y:S01]  /*dc80*/  IMAD R26, R26, R3.reuse, RZ ;  /* 0x000000031a1a7224 */ /* 0x080fe200078e02ff */
[----:B------:R-:W-:Y:S04]  /*dc90*/  BSSY B7, `(.L_x_10572) ;  /* 0x000031f000077945 */ /* 0x000fe80003800000 */
        /* <DEDUP_REMOVED lines=8> */
[----:B-1----:R-:W1:Y:S01]  /*dd20*/  S2R R5, SR_LANEID ;  /* 0x0000000000057919 */ /* 0x002e620000000000 */
        /* <DEDUP_REMOVED lines=11> */
[----:B------:R2:W-:Y:S01]  /*dde0*/  STL [R1], R0 ;  /* 0x0000000001007387 */ /* 0x0005e20000100800 */
[----:B------:R-:W-:Y:S05]  /*ddf0*/  BRA `(.L_x_10574) ;  /* 0x0000003000207947 */ /* 0x000fea0003800000 */
.L_x_10573:
        /* <DEDUP_REMOVED lines=20> */
.L_x_10576:
[----:B------:R-:W-:Y:S05]  /*df40*/  BSYNC B6 ;  /* 0x0000000000067941 */ /* 0x000fea0003800000 */
.L_x_10575:
        /* <DEDUP_REMOVED lines=21> */
.L_x_10578:
[----:B------:R-:W-:Y:S05]  /*e0a0*/  BSYNC B6 ;  /* 0x0000000000067941 */ /* 0x000fea0003800000 */
.L_x_10577:
        /* <DEDUP_REMOVED lines=20> */
.L_x_10580:
[----:B------:R-:W-:Y:S05]  /*e1f0*/  BSYNC B6 ;  /* 0x0000000000067941 */ /* 0x000fea0003800000 */
.L_x_10579:
[----:B------:R-:W-:Y:S01]  /*e200*/  ISETP.NE.AND P6, PT, R17, RZ, PT ;  /* 0x000000ff1100720c */ /* 0x000fe20003fc5270 */
        /* <DEDUP_REMOVED lines=18> */
.L_x_10582:
[----:B------:R-:W-:Y:S05]  /*e330*/  BSYNC B6 ;  /* 0x0000000000067941 */ /* 0x000fea0003800000 */
.L_x_10581:
        /* <DEDUP_REMOVED lines=21> */
.L_x_10660:
[----:B---3--:R-:W-:Y:S02]  /*e490*/  ISETP.NE.AND P0, PT, R14, RZ, PT ;  /* 0x000000ff0e00720c */ /* 0x008fe40003f05270 */
[----:B------:R-:W-:-:S04]  /*e4a0*/  PLOP3.LUT P1, PT, PT, PT, PT, 0x8, 0x0 ;  /* 0x000000000000781c */ /* 0x000fc80003f2e170 */
[----:B------:R-:W-:-:S07]  /*e4b0*/  P2R R28, PR, RZ, 0x2 ;  /* 0x00000002ff1c7803 */ /* 0x000fce0000000000 */
[----:B------:R-:W-:Y:S05]  /*e4c0*/  @P0 BRA `(.L_x_10584) ;  /* 0x0000000400b40947 */ /* 0x000fea0003800000 */
[----:B------:R-:W3:Y:S01]  /*e4d0*/  LDL R0, [R1+0x8] ;  /* 0x0000080001007983 */ /* 0x000ee20000100800 */
[----:B------:R-:W-:Y:S01]  /*e4e0*/  UMOV UR4, 0xffffffff ;  /* 0xffffffff00047882 */ /* 0x000fe20000000000 */
[----:B---3--:R-:W-:Y:S02]  /*e4f0*/  VIADD R0, R0, 0xffffffff ;  /* 0xffffffff00007836 */ /* 0x008fe40000000000 */
[----:B------:R-:W-:Y:S05]  /*e500*/  BRA.DIV UR4, `(.L_x_10585) ;  /* 0x0000004204547947 */ /* 0x000fea000b800000 */
[----:B------:R-:W-:-:S13]  /*e510*/  ELECT P6, URZ, PT ;  /* 0x00000000003f782f */ /* 0x000fda00038c0000 */
.L_x_10663:
        /* <DEDUP_REMOVED lines=21> */
.L_x_10586:
[----:B------:R-:W-:Y:S01]  /*e670*/  IMAD R4, R18, 0x8, R16 ;  /* 0x0000000812047824 */ /* 0x000fe200078e0210 */
[----:B---3--:R-:W-:Y:S01]  /*e680*/  SHF.L.U32 R3, R23, 0x1f, RZ ;  /* 0x0000001f17037819 */ /* 0x008fe200000006ff */
[----:B------:R-:W3:Y:S03]  /*e690*/  S2R R2, SR_TID.X ;  /* 0x0000000000027919 */ /* 0x000ee60000002100 */
[----:B------:R-:W4:Y:S01]  /*e6a0*/  SYNCS.PHASECHK.TRANS64.TRYWAIT P0, [R4+URZ+0x19c80], R3 ;  /* 0x019c8003040075a7 */ /* 0x000f22000800017f */
[----:B---3--:R-:W-:-:S04]  /*e6b0*/  LOP3.LUT R2, R2, 0x7f, RZ, 0xc0, !PT ;  /* 0x0000007f02027812 */ /* 0x008fc800078ec0ff */
[----:B------:R-:W-:Y:S01]  /*e6c0*/  ISETP.NE.AND P1, PT, R2, RZ, PT ;  /* 0x000000ff0200720c */ /* 0x000fe20003f25270 */
[----:B----4-:R-:W-:-:S12]  /*e6d0*/  @!P0 BRA `(.L_x_10587) ;  /* 0x0000004000008947 */ /* 0x010fd80003800000 */
.L_x_10664:
[----:B------:R-:W-:Y:S05]  /*e6e0*/  @P1 BRA `(.L_x_10588) ;  /* 0x00000000001c1947 */ /* 0x000fea0003800000 */
[----:B------:R-:W1:Y:S02]  /*e6f0*/  S2R R2, SR_TID.X ;  /* 0x0000000000027919 */ /* 0x000e640000002100 */
[----:B-1----:R-:W-:Y:S01]  /*e700*/  LOP3.LUT R5, R2, 0x1f, RZ, 0xc0, !PT ;  /* 0x0000001f02057812 */ /* 0x002fe200078ec0ff */
[----:B------:R-:W-:-:S03]  /*e710*/  IMAD.MOV.U32 R2, RZ, RZ, 0x3000 ;  /* 0x00003000ff027424 */ /* 0x000fc600078e00ff */
[----:B------:R-:W-:Y:S01]  /*e720*/  ISETP.NE.AND P0, PT, R5, RZ, PT ;  /* 0x000000ff0500720c */ /* 0x000fe20003f05270 */
[----:B------:R4:W-:-:S12]  /*e730*/  SYNCS.ARRIVE.TRANS64 RZ, [R4+URZ+0x19c70], R2 ;  /* 0x019c700204ff79a7 */ /* 0x0009d8000800003f */
[----:B----4-:R-:W-:Y:S05]  /*e740*/  @!P0 BRA `(.L_x_10588) ;  /* 0x0000000000048947 */ /* 0x010fea0003800000 */
[----:B------:R-:W-:Y:S01]  /*e750*/  BPT.TRAP 0x1 ;  /* 0x000000040000795c */ /* 0x000fe20000300000 */
.L_x_10588:
        /* <DEDUP_REMOVED lines=28> */
[----:B------:R-:W0:Y:S02]  /*e920*/  SYNCS.PHASECHK.TRANS64.TRYWAIT P0, [R4+URZ+0x19c40], R3 ;  /* 0x019c4003040075a7 */ /* 0x000e24000800017f */
[----:B0---4-:R-:W-:Y:S05]  /*e930*/  @!P0 BRA `(.L_x_10589) ;  /* 0x0000003c007c8947 */ /* 0x011fea0003800000 */
.L_x_10665:
[----:B------:R-:W-:Y:S05]  /*e940*/  @P1 BRA `(.L_x_10590) ;  /* 0x00000000001c1947 */ /* 0x000fea0003800000 */
[----:B-1----:R-:W1:Y:S01]  /*e950*/  S2R R5, SR_TID.X ;  /* 0x0000000000057919 */ /* 0x002e620000002100 */
[----:B0--3--:R-:W-:-:S04]  /*e960*/  IMAD.MOV.U32 R3, RZ, RZ, 0x3000 ;  /* 0x00003000ff037424 */ /* 0x009fc800078e00ff */
[----:B------:R4:W-:Y:S01]  /*e970*/  SYNCS.ARRIVE.TRANS64 RZ, [R4+URZ+0x19c30], R3 ;  /* 0x019c300304ff79a7 */ /* 0x0009e2000800003f */
[----:B-1----:R-:W-:-:S04]  /*e980*/  LOP3.LUT R5, R5, 0x1f, RZ, 0xc0, !PT ;  /* 0x0000001f05057812 */ /* 0x002fc800078ec0ff */
[----:B------:R-:W-:-:S13]  /*e990*/  ISETP.NE.AND P0, PT, R5, RZ, PT ;  /* 0x000000ff0500720c */ /* 0x000fda0003f05270 */
[----:B----4-:R-:W-:Y:S05]  /*e9a0*/  @!P0 BRA `(.L_x_10590) ;  /* 0x0000000000048947 */ /* 0x010fea0003800000 */
[----:B------:R-:W-:Y:S01]  /*e9b0*/  BPT.TRAP 0x1 ;  /* 0x000000040000795c */ /* 0x000fe20000300000 */
.L_x_10590:
        /* <DEDUP_REMOVED lines=15> */
[----:B------:R-:W-:-:S02]  /*eab0*/  UIADD3 UR25, UR25, 0x19c30, URZ ;  /* 0x00019c3019197890 */ /* 0x000fc4000fffe03f */
[----:B------:R-:W-:Y:S01]  /*eac0*/  UIADD3 UR16, UR8, 0x14800, URZ ;  /* 0x0001480008107890 */ /* 0x000fe2000fffe03f */
[----:B------:R-:W-:Y:S01]  /*ead0*/  P2R R28, PR, RZ, 0x1 ;  /* 0x00000001ff1c7803 */ /* 0x000fe20000000000 */
        /* <DEDUP_REMOVED lines=12> */
.L_x_10584:
[----:B------:R-:W-:Y:S05]  /*eba0*/  WARPSYNC.ALL ;  /* 0x0000000000007948 */ /* 0x000fea0003800000 */
[----:B------:R-:W-:Y:S01]  /*ebb0*/  VIADD R0, R16, 0xf000 ;  /* 0x0000f00010007836 */ /* 0x000fe20000000000 */
        /* <DEDUP_REMOVED lines=19> */
[----:B0--3--:R-:W-:Y:S02]  /*ecf0*/  IMAD.U32 R4, RZ, RZ, UR6 ;  /* 0x00000006ff047e24 */ /* 0x009fe4000f8e00ff */
[----:B------:R-:W0:Y:S01]  /*ed00*/  LDC.64 R2, c[0x4][R2] ;  /* 0x0100000002027b82 */ /* 0x000e220000000a00 */
        /* <DEDUP_REMOVED lines=9> */
[----:B0-----:R-:W-:Y:S05]  /*eda0*/  CALL.ABS.NOINC R2 ;  /* 0x0000000002007343 */ /* 0x001fea0003c00000 */
.L_x_10592:
[----:B------:R-:W-:Y:S05]  /*edb0*/  BSYNC B6 ;  /* 0x0000000000067941 */ /* 0x000fea0003800000 */
.L_x_10591:
[----:B------:R-:W1:Y:S01]  /*edc0*/  LDL R21, [R1+0x4] ;  /* 0x0000040001157983 */ /* 0x000e620000100800 */
[----:B------:R-:W4:Y:S01]  /*edd0*/  LDC R9, c[0x0][0x448] ;  /* 0x00011200ff097b82 */ /* 0x000f220000000800 */
[----:B------:R-:W-:Y:S01]  /*ede0*/  ULDC.64 UR6, c[0x0][0x2d8] ;  /* 0x0000b60000067ab9 */ /* 0x000fe20000000a00 */
[----:B------:R-:W2:Y:S01]  /*edf0*/  S2R R2, SR_TID.X ;  /* 0x0000000000027919 */ /* 0x000ea20000002100 */
[----:B------:R-:W-:Y:S01]  /*ee00*/  UMOV UR4, UR46 ;  /* 0x0000002e00047c82 */ /* 0x000fe20008000000 */
[----:B------:R-:W-:Y:S01]  /*ee10*/  UMOV UR5, UR37 ;  /* 0x0000002500057c82 */ /* 0x000fe20008000000 */
[----:B------:R-:W-:Y:S01]  /*ee20*/  ULDC.64 UR8, c[0x0][0x2e0] ;  /* 0x0000b80000087ab9 */ /* 0x000fe20000000a00 */
[----:B------:R-:W-:Y:S01]  /*ee30*/  ULDC.64 UR10, c[0x0][0x280] ;  /* 0x0000a000000a7ab9 */ /* 0x000fe20000000a00 */
[----:B----4-:R-:W-:Y:S02]  /*ee40*/  ISETP.NE.AND P1, PT, R9, 0x1, PT ;  /* 0x000000010900780c */ /* 0x010fe40003f25270 */
[----:B--2---:R-:W-:-:S11]  /*ee50*/  LOP3.LUT R20, R2, 0x7f, RZ, 0xc0, !PT ;  /* 0x0000007f02147812 */ /* 0x004fd600078ec0ff */
[----:B0--3--:R-:W0:Y:S01]  /*ee60*/  @P1 LDC R3, c[0x0][0x44c] ;  /* 0x00011300ff031b82 */ /* 0x009e220000000800 */
[----:B------:R-:W-:Y:S01]  /*ee70*/  IMAD.SHL.U32 R2, R2, 0x40, RZ ;  /* 0x0000004002027824 */ /* 0x000fe200078e00ff */
[----:B------:R-:W-:-:S06]  /*ee80*/  SHF.R.U32.HI R20, RZ, 0x1, R20 ;  /* 0x00000001ff147819 */ /* 0x000fcc0000011614 */
[----:B------:R-:W2:Y:S01]  /*ee90*/  @P1 LDC R0, c[0x0][0x450] ;  /* 0x00011400ff001b82 */ /* 0x000ea20000000800 */
        /* <DEDUP_REMOVED lines=15> */
[----:B-1----:R-:W-:-:S04]  /*ef90*/  IMAD R5, R21, 0xc0, R2 ;  /* 0x000000c015057824 */ /* 0x002fc800078e0202 */
[----:B0-----:R-:W-:-:S04]  /*efa0*/  @P1 IMAD.HI.U32 R3, R5, R3, RZ ;  /* 0x0000000305031227 */ /* 0x001fc800078e00ff */
[----:B------:R-:W-:Y:S01]  /*efb0*/  IMAD.MOV.U32 R2, RZ, RZ, R5 ;  /* 0x000000ffff027224 */ /* 0x000fe200078e0005 */
[----:B--2---:R-:W-:-:S04]  /*efc0*/  @P1 SHF.R.U32.HI R2, RZ, R0, R3 ;  /* 0x00000000ff021219 */ /* 0x004fc80000011603 */
        /* <DEDUP_REMOVED lines=71> */
.L_x_10672:
        /* <DEDUP_REMOVED lines=12> */
.L_x_10595:
[----:B------:R-:W-:Y:S05]  /*f500*/  BSYNC B0 ;  /* 0x0000000000007941 */ /* 0x000fea0003800000 */
.L_x_10594:
[----:B------:R-:W-:Y:S01]  /*f510*/  NOP ;  /* 0x0000000000007918 */ /* 0x000fe20000000000 */
[----:B------:R-:W-:-:S13]  /*f520*/  PLOP3.LUT P0, PT, PT, PT, PT, 0x80, 0x0 ;  /* 0x000000000000781c */ /* 0x000fda0003f0f070 */
.L_x_10596:
        /* <DEDUP_REMOVED lines=21> */
.L_x_10673:
[----:B------:R-:W-:Y:S05]  /*f680*/  BSYNC B0 ;  /* 0x0000000000007941 */ /* 0x000fea0003800000 */
.L_x_10597:
[----:B------:R-:W-:Y:S05]  /*f690*/  @!P1 BRA `(.L_x_10599) ;  /* 0x0000001000309947 */ /* 0x000fea0003800000 */
[----:B0-----:R-:W-:Y:S02]  /*f6a0*/  IMAD.MOV.U32 R8, RZ, RZ, R23 ;  /* 0x000000ffff087224 */ /* 0x001fe400078e0017 */
[----:B------:R-:W-:-:S07]  /*f6b0*/  IMAD.MOV.U32 R0, RZ, RZ, R18 ;  /* 0x000000ffff007224 */ /* 0x000fce00078e0012 */
.L_x_10623:
[----:B------:R-:W-:Y:S01]  /*f6c0*/  ISETP.NE.AND P1, PT, R28, RZ, PT ;  /* 0x000000ff1c00720c */ /* 0x000fe20003f25270 */
[----:B------:R-:W-:Y:S01]  /*f6d0*/  VIADD R18, R0, 0x1 ;  /* 0x0000000100127836 */ /* 0x000fe20000000000 */
[----:B------:R-:W-:Y:S05]  /*f6e0*/  YIELD ;  /* 0x0000000000007946 */ /* 0x000fea0003800000 */
[----:B------:R-:W-:Y:S01]  /*f6f0*/  ISETP.NE.AND P0, PT, R18, 0x2, PT ;  /* 0x000000021200780c */ /* 0x000fe20003f05270 */
[----:B------:R-:W-:Y:S03]  /*f700*/  BSSY B0, `(.L_x_10600) ;  /* 0x00000a3000007945 */ /* 0x000fe60003800000 */
[----:B------:R-:W-:-:S02]  /*f710*/  SEL R23, RZ, 0x1, P0 ;  /* 0x00000001ff177807 */ /* 0x000fc40000000000 */
[----:B------:R-:W-:Y:S02]  /*f720*/  SEL R18, R18, RZ, P0 ;  /* 0x000000ff12127207 */ /* 0x000fe40000000000 */
[----:B------:R-:W-:Y:S01]  /*f730*/  LOP3.LUT R23, R8, R23, RZ, 0x3c, !PT ;  /* 0x0000001708177212 */ /* 0x000fe200078e3cff */
[----:B------:R-:W-:Y:S06]  /*f740*/  @!P1 BRA `(.L_x_10601) ;  /* 0x0000000800789947 */ /* 0x000fec0003800000 */
[----:B------:R-:W-:Y:S01]  /*f750*/  ULDC.64 UR4, c[0x0][0x418] ;  /* 0x0001060000047ab9 */ /* 0x000fe20000000a00 */
[----:B-1----:R-:W-:Y:S01]  /*f760*/  IMAD.MOV.U32 R3, RZ, RZ, R2 ;  /* 0x000000ffff037224 */ /* 0x002fe200078e0002 */
        /* <DEDUP_REMOVED lines=20> */
.L_x_10602:
        /* <DEDUP_REMOVED lines=8> */
.L_x_10674:
[----:B------:R-:W-:Y:S05]  /*f930*/  BSYNC B1 ;  /* 0x0000000000017941 */ /* 0x000fea0003800000 */
.L_x_10603:
        /* <DEDUP_REMOVED lines=9> */
.L_x_10606:
[----:B------:R-:W-:Y:S05]  /*f9d0*/  BSYNC B1 ;  /* 0x0000000000017941 */ /* 0x000fea0003800000 */
.L_x_10605:
        /* <DEDUP_REMOVED lines=11> */
.L_x_10607:
        /* <DEDUP_REMOVED lines=16> */
.L_x_10608:
        /* <DEDUP_REMOVED lines=16> */
.L_x_10609:
        /* <DEDUP_REMOVED lines=13> */
.L_x_10675:
[----:B------:R-:W-:Y:S05]  /*fd60*/  BSYNC B1 ;  /* 0x0000000000017941 */ /* 0x000fea0003800000 */
.L_x_10610:
        /* <DEDUP_REMOVED lines=11> */
.L_x_10613:
[----:B------:R-:W-:Y:S05]  /*fe20*/  BSYNC B1 ;  /* 0x0000000000017941 */ /* 0x000fea0003800000 */
.L_x_10612:
        /* <DEDUP_REMOVED lines=8> */
.L_x_10614:
        /* <DEDUP_REMOVED lines=15> */
.L_x_10615:
        /* <DEDUP_REMOVED lines=15> */
.L_x_10616:
        /* <DEDUP_REMOVED lines=10> */
.L_x_10601:
[----:B------:R-:W-:Y:S05]  /*10130*/  BSYNC B0 ;  /* 0x0000000000007941 */ /* 0x000fea0003800000 */
.L_x_10600:
[----:B------:R-:W-:-:S06]  /*10140*/  UISETP.NE.AND UP0, UPT, UR38, 0x3, UPT ;  /* 0x000000032600788c */ /* 0x000fcc000bf05270 */
[----:B------:R-:W-:-:S13]  /*10150*/  PLOP3.LUT P0, PT, PT, PT, UP0, 0x80, 0x0 ;  /* 0x000000000000781c */ /* 0x000fda0003f0f008 */
[----:B------:R-:W-:Y:S05]  /*10160*/  @!P0 BRA `(.L_x_10617) ;  /* 0x0000000000048947 */ /* 0x000fea0003800000 */
[----:B------:R-:W-:Y:S01]  /*10170*/  BPT.TRAP 0x1 ;  /* 0x000000040000795c */ /* 0x000fe20000300000 */
.L_x_10617:
[----:B-1----:R-:W-:Y:S01]  /*10180*/  IMAD.U32 R3, RZ, RZ, UR42 ;  /* 0x0000002aff037e24 */ /* 0x002fe2000f8e00ff */
[----:B------:R-:W-:Y:S01]  /*10190*/  LOP3.LUT R4, R8, 0x1, RZ, 0x3c, !PT ;  /* 0x0000000108047812 */ /* 0x000fe200078e3cff */
[----:B------:R-:W-:Y:S03]  /*101a0*/  BSSY B0, `(.L_x_10618) ;  /* 0x0000006000007945 */ /* 0x000fe60003800000 */
[----:B------:R-:W-:Y:S01]  /*101b0*/  ISETP.NE.AND P1, PT, R3, 0x3, PT ;  /* 0x000000030300780c */ /* 0x000fe20003f25270 */
[----:B------:R-:W-:Y:S01]  /*101c0*/  IMAD R3, R0, 0x8, R16 ;  /* 0x0000000800037824 */ /* 0x000fe200078e0210 */
[----:B------:R-:W-:-:S04]  /*101d0*/  SHF.L.U32 R4, R4, 0x1f, RZ ;  /* 0x0000001f04047819 */ /* 0x000fc800000006ff */
[----:B------:R-:W0:Y:S02]  /*101e0*/  SYNCS.PHASECHK.TRANS64.TRYWAIT P0, [R3+URZ+0x19c70], R4 ;  /* 0x019c7004030075a7 */ /* 0x000e24000800017f */
[----:B0-----:R-:W-:Y:S05]  /*101f0*/  @!P0 BRA `(.L_x_10619) ;  /* 0x00000028009c8947 */ /* 0x001fea0003800000 */
.L_x_10676:
[----:B------:R-:W-:Y:S05]  /*10200*/  BSYNC B0 ;  /* 0x0000000000007941 */ /* 0x000fea0003800000 */
.L_x_10618:
[----:B------:R-:W-:Y:S05]  /*10210*/  @!P1 BRA `(.L_x_10620) ;  /* 0x0000000000049947 */ /* 0x000fea0003800000 */
[----:B------:R-:W-:Y:S01]  /*10220*/  BPT.TRAP 0x1 ;  /* 0x000000040000795c */ /* 0x000fe20000300000 */
.L_x_10620:
[----:B0-----:R-:W-:Y:S01]  /*10230*/  SHF.L.U32 R4, R8, 0x1f, RZ ;  /* 0x0000001f08047819 */ /* 0x001fe200000006ff */
[----:B------:R-:W-:-:S03]  /*10240*/  IMAD R0, R0, 0x3000, RZ ;  /* 0x0000300000007824 */ /* 0x000fc600078e02ff */
[----:B------:R-:W0:Y:S02]  /*10250*/  SYNCS.PHASECHK.TRANS64.TRYWAIT P0, [R3+URZ+0x19c60], R4 ;  /* 0x019c6004030075a7 */ /* 0x000e24000800017f */
[----:B0-----:R-:W-:Y:S05]  /*10260*/  @!P0 BRA `(.L_x_10621) ;  /* 0x0000002800948947 */ /* 0x001fea0003800000 */
.L_x_10677:
[----:B0-----:R-:W-:Y:S01]  /*10270*/  LOP3.LUT R4, R0, R22, RZ, 0xfc, !PT ;  /* 0x0000001600047212 */ /* 0x001fe200078efcff */
[----:B------:R-:W-:Y:S05]  /*10280*/  WARPSYNC.ALL ;  /* 0x0000000000007948 */ /* 0x000fea0003800000 */
[----:B------:R-:W-:Y:S01]  /*10290*/  IMAD.IADD R4, R16, 0x1, R4 ;  /* 0x0000000110047824 */ /* 0x000fe200078e0204 */
[----:B------:R-:W-:Y:S02]  /*102a0*/  LOP3.LUT R13, R22, 0x1800, RZ, 0xfc, !PT ;  /* 0x00001800160d7812 */ /* 0x000fe400078efcff */
[----:B------:R-:W-:-:S03]  /*102b0*/  IADD3 R12, R19, R29, R0 ;  /* 0x0000001d130c7210 */ /* 0x000fc60007ffe000 */
        /* <DEDUP_REMOVED lines=61> */
.L_x_10622:
        /* <DEDUP_REMOVED lines=13> */
.L_x_10599:
        /* <DEDUP_REMOVED lines=18> */
.L_x_10625:
[----:B------:R-:W-:Y:S05]  /*10880*/  BSYNC B0 ;  /* 0x0000000000007941 */ /* 0x000fea0003800000 */
.L_x_10624:
[----:B------:R-:W-:-:S06]  /*10890*/  UISETP.NE.AND UP0, UPT, UR38, 0x3, UPT ;  /* 0x000000032600788c */ /* 0x000fcc000bf05270 */
[----:B------:R-:W-:-:S13]  /*108a0*/  PLOP3.LUT P1, PT, PT, PT, UP0, 0x80, 0x0 ;  /* 0x000000000000781c */ /* 0x000fda0003f2f008 */
[----:B------:R-:W-:Y:S05]  /*108b0*/  @!P1 BRA `(.L_x_10626) ;  /* 0x0000000000049947 */ /* 0x000fea0003800000 */
[----:B------:R-:W-:Y:S01]  /*108c0*/  BPT.TRAP 0x1 ;  /* 0x000000040000795c */ /* 0x000fe20000300000 */
.L_x_10626:
        /* <DEDUP_REMOVED lines=8> */
.L_x_10678:
[----:B------:R-:W-:Y:S05]  /*10950*/  BSYNC B0 ;  /* 0x0000000000007941 */ /* 0x000fea0003800000 */
.L_x_10627:
[----:B------:R-:W-:Y:S05]  /*10960*/  @!P2 BRA `(.L_x_10629) ;  /* 0x000000000004a947 */ /* 0x000fea0003800000 */
[----:B------:R-:W-:Y:S01]  /*10970*/  BPT.TRAP 0x1 ;  /* 0x000000040000795c */ /* 0x000fe20000300000 */
.L_x_10629:
[----:B-1----:R-:W-:-:S04]  /*10980*/  SHF.L.U32 R3, R23, 0x1f, RZ ;  /* 0x0000001f17037819 */ /* 0x002fc800000006ff */
[----:B------:R-:W1:Y:S02]  /*10990*/  SYNCS.PHASECHK.TRANS64.TRYWAIT P1, [R0+URZ+0x19c60], R3 ;  /* 0x019c6003000075a7 */ /* 0x000e64000802017f */
[----:B-1----:R-:W-:Y:S05]  /*109a0*/  @!P1 BRA `(.L_x_10630) ;  /* 0x0000002000ec9947 */ /* 0x002fea0003800000 */
.L_x_10679:
        /* <DEDUP_REMOVED lines=67> */
.L_x_10631:
        /* <DEDUP_REMOVED lines=10> */
.L_x_10574:
[----:B------:R-:W-:Y:S05]  /*10e80*/  BSYNC B7 ;  /* 0x0000000000077941 */ /* 0x000fea0003800000 */
.L_x_10572:
[----:B--2---:R-:W2:Y:S02]  /*10e90*/  LDL R0, [R1+0x18] ;  /* 0x0000180001007983 */ /* 0x004ea40000100800 */
[----:B--2---:R-:W-:-:S13]  /*10ea0*/  ISETP.NE.AND P0, PT, R0, RZ, PT ;  /* 0x000000ff0000720c */ /* 0x004fda0003f05270 */
[----:B------:R-:W-:Y:S05]  /*10eb0*/  @!P0 BRA `(.L_x_10632) ;  /* 0x0000000000308947 */ /* 0x000fea0003800000 */
[----:B------:R-:W2:Y:S08]  /*10ec0*/  S2UR UR5, SR_CgaCtaId ;  /* 0x00000000000579c3 */ /* 0x000eb00000008800 */
[----:B------:R-:W-:Y:S06]  /*10ed0*/  BAR.SYNC.DEFER_BLOCKING 0x5, 0x200 ;  /* 0x0148000000007b1d */ /* 0x000fec0000010000 */
[----:B------:R-:W-:-:S02]  /*10ee0*/  UMOV UR4, 0x400 ;  /* 0x0000040000047882 */ /* 0x000fc40000000000 */
[----:B--2---:R-:W-:-:S06]  /*10ef0*/  ULEA UR4, UR5, UR4, 0x18 ;  /* 0x0000000405047291 */ /* 0x004fcc000f8ec03f */
[----:B------:R-:W-:-:S05]  /*10f00*/  IMAD.U32 R16, RZ, RZ, UR4 ;  /* 0x00000004ff107e24 */ /* 0x000fca000f8e00ff */
[----:B-1----:R-:W1:Y:S04]  /*10f10*/  LDS.128 R4, [R16+0x19cd0] ;  /* 0x019cd00010047984 */ /* 0x002e680000000c00 */
[----:B-1----:R1:W-:Y:S01]  /*10f20*/  STL.64 [R1], R4 ;  /* 0x0000000401007387 */ /* 0x0023e20000100a00 */
[----:B------:R-:W-:-:S03]  /*10f30*/  IMAD.MOV.U32 R0, RZ, RZ, R7 ;  /* 0x000000ffff007224 */ /* 0x000fc600078e0007 */
[----:B------:R1:W-:Y:S02]  /*10f40*/  STL [R1+0x8], R6 ;  /* 0x0000080601007387 */ /* 0x0003e40000100800 */
[----:B------:R-:W-:Y:S01]  /*10f50*/  R2UR UR43, R0 ;  /* 0x00000000002b72ca */ /* 0x000fe200000e0000 */
[----:B------:R-:W-:Y:S06]  /*10f60*/  BAR.ARV 0x4, 0x200 ;  /* 0x0108000000007b1d */ /* 0x000fec0000002000 */
[----:B------:R-:W-:Y:S08]  /*10f70*/  BRA `(.L_x_10633) ;  /* 0x0000000c00e07947 */ /* 0x000ff00003800000 */
.L_x_10632:
[----:B------:R-:W2:Y:S01]  /*10f80*/  LDL.LU R0, [R1] ;  /* 0x0000000001007983 */ /* 0x000ea20000300800 */
        /* <DEDUP_REMOVED lines=12> */
[----:B-1----:R-:W1:Y:S01]  /*11050*/  @!P1 LDC.64 R4, c[0x0][0xc78] ;  /* 0x00031e00ff049b82 */ /* 0x002e620000000a00 */
        /* <DEDUP_REMOVED lines=33> */
.L_x_10636:
        /* <DEDUP_REMOVED lines=38> */
.L_x_10634:
        /* <DEDUP_REMOVED lines=14> */
.L_x_10637:
        /* <DEDUP_REMOVED lines=62> */
.L_x_10638:
        /* <DEDUP_REMOVED lines=63> */
.L_x_10639:
[----:B01----:R-:W-:-:S05]  /*11d80*/  LOP3.LUT R3, RZ, R2, RZ, 0x33, !PT ;  /* 0x00000002ff037212 */ /* 0x003fca00078e33ff */
[----:B------:R-:W-:-:S05]  /*11d90*/  IMAD.IADD R0, R0, 0x1, R3 ;  /* 0x0000000100007824 */ /* 0x000fca00078e0203 */
[----:B------:R1:W-:Y:S01]  /*11da0*/  STL [R1+0x4], R0 ;  /* 0x0000040001007387 */ /* 0x0003e20000100800 */
[----:B------:R-:W-:Y:S05]  /*11db0*/  BRA `(.L_x_10640) ;  /* 0x0000000000107947 */ /* 0x000fea0003800000 */
.L_x_10635:
[----:B------:R0:W-:Y:S01]  /*11dc0*/  STL [R1], R4 ;  /* 0x0000000401007387 */ /* 0x0001e20000100800 */
[----:B------:R-:W-:-:S03]  /*11dd0*/  ULDC UR43, c[0x0][0xc3c] ;  /* 0x00030f00002b7ab9 */ /* 0x000fc60000000800 */
[----:B------:R0:W-:Y:S04]  /*11de0*/  STL [R1+0x4], RZ ;  /* 0x000004ff01007387 */ /* 0x0001e80000100800 */
[----:B------:R0:W-:Y:S02]  /*11df0*/  STL [R1+0x8], RZ ;  /* 0x000008ff01007387 */ /* 0x0001e40000100800 */
.L_x_10640:
[----:B------:R-:W2:Y:S04]  /*11e00*/  LDL R3, [R1+0x4] ;  /* 0x0000040001037983 */ /* 0x000ea80000100800 */
[----:B------:R-:W3:Y:S04]  /*11e10*/  LDL R2, [R1+0x8] ;  /* 0x0000080001027983 */ /* 0x000ee80000100800 */
[----:B0-----:R-:W4:Y:S01]  /*11e20*/  LDL R4, [R1] ;  /* 0x0000000001047983 */ /* 0x001f220000100800 */
        /* <DEDUP_REMOVED lines=13> */
.L_x_10633:
[----:B------:R-:W-:Y:S02]  /*11f00*/  ULDC UR4, c[0x0][0xc3c] ;  /* 0x00030f0000047ab9 */ /* 0x000fe40000000800 */
[----:B------:R-:W-:-:S06]  /*11f10*/  UISETP.GE.AND UP0, UPT, UR43, UR4, UPT ;  /* 0x000000042b00728c */ /* 0x000fcc000bf06270 */
[----:B------:R-:W-:-:S13]  /*11f20*/  PLOP3.LUT P0, PT, PT, PT, UP0, 0x80, 0x0 ;  /* 0x000000000000781c */ /* 0x000fda0003f0f008 */
[----:B------:R-:W-:Y:S05]  /*11f30*/  @!P0 BRA `(.L_x_10641) ;  /* 0xffffffb4001c8947 */ /* 0x000fea000383ffff */
.L_x_10567:
        /* <DEDUP_REMOVED lines=12> */
.L_x_10680:
[----:B------:R-:W-:Y:S05]  /*12000*/  BSYNC B0 ;  /* 0x0000000000007941 */ /* 0x000fea0003800000 */
.L_x_10642:
[----:B------:R-:W-:-:S03]  /*12010*/  UMOV UR4, 0xffffffff ;  /* 0xffffffff00047882 */ /* 0x000fc60000000000 */
[----:B------:R-:W-:Y:S05]  /*12020*/  BRA.DIV UR4, `(.L_x_10644) ;  /* 0x0000000e04747947 */ /* 0x000fea000b800000 */
[----:B0-----:R-:W0:Y:S02]  /*12030*/  S2R R0, SR_TID.X ;  /* 0x0000000000007919 */ /* 0x001e240000002100 */
[----:B0-----:R-:W-:-:S04]  /*12040*/  SHF.R.U32.HI R0, RZ, 0x5, R0 ;  /* 0x00000005ff007819 */ /* 0x001fc80000011600 */
[----:B------:R-:W-:-:S05]  /*12050*/  LOP3.LUT R0, R0, 0x3, RZ, 0xc0, !PT ;  /* 0x0000000300007812 */ /* 0x000fca00078ec0ff */
[----:B------:R0:W1:Y:S02]  /*12060*/  SHFL.IDX PT, R14, R0, RZ, 0x1f ;  /* 0x00001fff000e7589 */ /* 0x00006400000e0000 */
.L_x_10683:
[----:B-1----:R-:W-:Y:S01]  /*12070*/  ISETP.NE.AND P0, PT, R14, RZ, PT ;  /* 0x000000ff0e00720c */ /* 0x002fe20003f05270 */
[----:B------:R-:W-:-:S12]  /*12080*/  BSSY B0, `(.L_x_10645) ;  /* 0x000002b000007945 */ /* 0x000fd80003800000 */
[----:B------:R-:W-:Y:S05]  /*12090*/  @P0 BRA `(.L_x_10646) ;  /* 0x0000000000a40947 */ /* 0x000fea0003800000 */
[----:B------:R-:W-:-:S03]  /*120a0*/  UMOV UR4, 0xffffffff ;  /* 0xffffffff00047882 */ /* 0x000fc60000000000 */
[----:B------:R-:W-:Y:S05]  /*120b0*/  BRA.DIV UR4, `(.L_x_10647) ;  /* 0x0000000e04847947 */ /* 0x000fea000b800000 */
[----:B------:R-:W-:-:S13]  /*120c0*/  ELECT P6, URZ, PT ;  /* 0x00000000003f782f */ /* 0x000fda00038c0000 */
.L_x_10686:
[----:B------:R-:W-:Y:S05]  /*120d0*/  @!P6 BRA `(.L_x_10646) ;  /* 0x000000000094e947 */ /* 0x000fea0003800000 */
[----:B------:R-:W-:-:S06]  /*120e0*/  ULOP3.LUT UR4, UR40, 0x2, URZ, 0xfc, !UPT ;  /* 0x0000000228047892 */ /* 0x000fcc000f8efc3f */
[----:B0-----:R-:W-:-:S05]  /*120f0*/  IMAD.U32 R0, RZ, RZ, UR4 ;  /* 0x00000004ff007e24 */ /* 0x001fca000f8e00ff */
[----:B------:R-:W-:-:S13]  /*12100*/  ISETP.NE.AND P0, PT, R0, 0x3, PT ;  /* 0x000000030000780c */ /* 0x000fda0003f05270 */
[----:B------:R-:W-:Y:S05]  /*12110*/  @!P0 BRA `(.L_x_10648) ;  /* 0x0000000000048947 */ /* 0x000fea0003800000 */
[----:B------:R-:W-:Y:S01]  /*12120*/  BPT.TRAP 0x1 ;  /* 0x000000040000795c */ /* 0x000fe20000300000 */
.L_x_10648:
        /* <DEDUP_REMOVED lines=12> */
.L_x_10687:
[----:B------:R-:W1:Y:S02]  /*121f0*/  SYNCS.PHASECHK.TRANS64.TRYWAIT P1, [R3+URZ], R0 ;  /* 0x00000000030075a7 */ /* 0x000e64000802017f */
[----:B-1----:R-:W-:Y:S05]  /*12200*/  @!P1 BRA `(.L_x_10650) ;  /* 0x0000000c00649947 */ /* 0x002fea0003800000 */
.L_x_10688:
[----:B------:R-:W-:Y:S05]  /*12210*/  @!P0 BRA `(.L_x_10651) ;  /* 0x0000000000048947 */ /* 0x000fea0003800000 */
[----:B------:R-:W-:Y:S01]  /*12220*/  BPT.TRAP 0x1 ;  /* 0x000000040000795c */ /* 0x000fe20000300000 */
.L_x_10651:
[----:B-1----:R-:W-:-:S04]  /*12230*/  IMAD R3, R18, 0x8, R7 ;  /* 0x0000000812037824 */ /* 0x002fc800078e0207 */
[----:B------:R-:W1:Y:S02]  /*12240*/  SYNCS.PHASECHK.TRANS64.TRYWAIT P1, [R3+URZ+0x19c60], R4 ;  /* 0x019c6004030075a7 */ /* 0x000e64000802017f */
[----:B-1----:R-:W-:Y:S05]  /*12250*/  @!P1 BRA `(.L_x_10652) ;  /* 0x0000000c00649947 */ /* 0x002fea0003800000 */
.L_x_10689:
[----:B------:R-:W-:Y:S05]  /*12260*/  @!P0 BRA `(.L_x_10653) ;  /* 0x0000000000048947 */ /* 0x000fea0003800000 */
[----:B------:R-:W-:Y:S01]  /*12270*/  BPT.TRAP 0x1 ;  /* 0x000000040000795c */ /* 0x000fe20000300000 */
.L_x_10653:
[----:B0-----:R-:W-:-:S04]  /*12280*/  IMAD R5, R6, 0x8, R7 ;  /* 0x0000000806057824 */ /* 0x001fc800078e0207 */
[----:B------:R-:W0:Y:S02]  /*12290*/  SYNCS.PHASECHK.TRANS64.TRYWAIT P1, [R5+URZ+0x19c60], R0 ;  /* 0x019c6000050075a7 */ /* 0x000e24000802017f */
[----:B0-----:R-:W-:Y:S05]  /*122a0*/  @!P1 BRA `(.L_x_10654) ;  /* 0x0000000c00649947 */ /* 0x001fea0003800000 */
.L_x_10690:
[----:B------:R-:W-:Y:S05]  /*122b0*/  @!P0 BRA `(.L_x_10655) ;  /* 0x0000000000048947 */ /* 0x000fea0003800000 */
[----:B------:R-:W-:Y:S01]  /*122c0*/  BPT.TRAP 0x1 ;  /* 0x000000040000795c */ /* 0x000fe20000300000 */
.L_x_10655:
[----:B------:R-:W2:Y:S02]  /*122d0*/  SYNCS.PHASECHK.TRANS64.TRYWAIT P0, [R3+URZ+0x19c80], R4 ;  /* 0x019c8004030075a7 */ /* 0x000ea4000800017f */
[----:B--2---:R-:W-:Y:S05]  /*122e0*/  @!P0 BRA `(.L_x_10656) ;  /* 0x0000000c00688947 */ /* 0x004fea0003800000 */
.L_x_10657:
[----:B---3--:R3:W4:Y:S02]  /*122f0*/  SYNCS.PHASECHK.TRANS64.TRYWAIT P0, [R5+URZ+0x19c80], R0 ;  /* 0x019c8000050075a7 */ /* 0x008724000800017f */
[----:B----4-:R-:W-:Y:S05]  /*12300*/  @!P0 NANOSLEEP.SYNCS 0x989680 ;  /* 0x009896800000895d */ /* 0x010fea0003900000 */
[----:B------:R-:W4:Y:S02]  /*12310*/  @!P0 SYNCS.PHASECHK.TRANS64 P0, [R5+URZ+0x19c80], R0 ;  /* 0x019c8000050085a7 */ /* 0x000f24000800007f */
[----:B----4-:R-:W-:Y:S05]  /*12320*/  @!P0 BRA `(.L_x_10657) ;  /* 0xfffffffc00f08947 */ /* 0x010fea000383ffff */
.L_x_10646:
[----:B------:R-:W-:Y:S05]  /*12330*/  BSYNC B0 ;  /* 0x0000000000007941 */ /* 0x000fea0003800000 */
.L_x_10645:
[----:B------:R-:W-:Y:S05]  /*12340*/  EXIT ;  /* 0x000000000000794d */ /* 0x000fea0003800000 */
.L_x_10511:
[----:B0-----:R-:W-:-:S04]  /*12350*/  IMAD.U32 R3, RZ, RZ, UR51 ;  /* 0x00000033ff037e24 */ /* 0x001fc8000f8e00ff */
[----:B------:R0:W1:Y:S03]  /*12360*/  SYNCS.PHASECHK.TRANS64.TRYWAIT P0, [R3+URZ+0x19c00], R0 ;  /* 0x019c0000030075a7 */ /* 0x000066000800017f */
[----:B-1----:R-:W-:Y:S05]  /*12370*/  @!P0 NANOSLEEP.SYNCS 0x989680 ;  /* 0x009896800000895d */ /* 0x002fea0003900000 */
[----:B------:R-:W1:Y:S02]  /*12380*/  @!P0 SYNCS.PHASECHK.TRANS64 P0, [R3+URZ+0x19c00], R0 ;  /* 0x019c0000030085a7 */ /* 0x000e64000800007f */
[----:B-1----:R-:W-:Y:S05]  /*12390*/  @!P0 BRA `(.L_x_10511) ;  /* 0xfffffffc00ec8947 */ /* 0x002fea000383ffff */
[----:B------:R-:W-:Y:S05]  /*123a0*/  BRA `(.L_x_10658) ;  /* 0xfffffef800f47947 */ /* 0x000fea000383ffff */
.L_x_10515:
[----:B-1----:R1:W2:Y:S02]  /*123b0*/  SYNCS.PHASECHK.TRANS64.TRYWAIT P2, [R3+URZ+0x19c30], R0 ;  /* 0x019c3000030075a7 */ /* 0x0022a4000804017f */
[----:B--2---:R-:W-:Y:S05]  /*123c0*/  @!P2 NANOSLEEP.SYNCS 0x989680 ;  /* 0x009896800000a95d */ /* 0x004fea0003900000 */
[----:B------:R-:W2:Y:S02]  /*123d0*/  @!P2 SYNCS.PHASECHK.TRANS64 P2, [R3+URZ+0x19c30], R0 ;  /* 0x019c30000300a5a7 */ /* 0x000ea4000804007f */
[----:B--2---:R-:W-:Y:S05]  /*123e0*/  @!P2 BRA `(.L_x_10515) ;  /* 0xfffffffc00f0a947 */ /* 0x004fea000383ffff */
[----:B------:R-:W-:Y:S05]  /*123f0*/  BRA `(.L_x_10514) ;  /* 0xfffffefc00187947 */ /* 0x000fea000383ffff */
.L_x_10520:
[----:B-1----:R-:W-:-:S04]  /*12400*/  IMAD.U32 R7, RZ, RZ, UR21 ;  /* 0x00000015ff077e24 */ /* 0x002fc8000f8e00ff */
[----:B------:R1:W2:Y:S03]  /*12410*/  SYNCS.PHASECHK.TRANS64.TRYWAIT P3, [R7+URZ+0x19c30], R0 ;  /* 0x019c3000070075a7 */ /* 0x0002a6000806017f */
[----:B--2---:R-:W-:Y:S05]  /*12420*/  @!P3 NANOSLEEP.SYNCS 0x989680 ;  /* 0x009896800000b95d */ /* 0x004fea0003900000 */
[----:B------:R-:W2:Y:S02]  /*12430*/  @!P3 SYNCS.PHASECHK.TRANS64 P3, [R7+URZ+0x19c30], R0 ;  /* 0x019c30000700b5a7 */ /* 0x000ea4000806007f */
[----:B--2---:R-:W-:Y:S05]  /*12440*/  @!P3 BRA `(.L_x_10520) ;  /* 0xfffffffc00ecb947 */ /* 0x004fea000383ffff */
[----:B------:R-:W-:Y:S05]  /*12450*/  BRA `(.L_x_10519) ;  /* 0xffffff1c00c07947 */ /* 0x000fea000383ffff */
.L_x_10524:
[----:B-1----:R-:W-:-:S04]  /*12460*/  IMAD.U32 R2, RZ, RZ, UR11 ;  /* 0x0000000bff027e24 */ /* 0x002fc8000f8e00ff */
[----:B------:R1:W2:Y:S03]  /*12470*/  SYNCS.PHASECHK.TRANS64.TRYWAIT P3, [R2+URZ+0x19c50], R0 ;  /* 0x019c5000020075a7 */ /* 0x0002a6000806017f */
[----:B--2---:R-:W-:Y:S05]  /*12480*/  @!P3 NANOSLEEP.SYNCS 0x989680 ;  /* 0x009896800000b95d */ /* 0x004fea0003900000 */
[----:B------:R-:W2:Y:S02]  /*12490*/  @!P3 SYNCS.PHASECHK.TRANS64 P3, [R2+URZ+0x19c50], R0 ;  /* 0x019c50000200b5a7 */ /* 0x000ea4000806007f */
[----:B--2---:R-:W-:Y:S05]  /*124a0*/  @!P3 BRA `(.L_x_10524) ;  /* 0xfffffffc00ecb947 */ /* 0x004fea000383ffff */
[----:B------:R-:W-:Y:S05]  /*124b0*/  BRA `(.L_x_10523) ;  /* 0xffffff2000107947 */ /* 0x000fea000383ffff */
.L_x_10531:
[----:B-1----:R-:W-:-:S04]  /*124c0*/  IMAD.U32 R7, RZ, RZ, UR6 ;  /* 0x00000006ff077e24 */ /* 0x002fc8000f8e00ff */
[----:B------:R1:W2:Y:S03]  /*124d0*/  SYNCS.PHASECHK.TRANS64.TRYWAIT P2, [R7+URZ+0x19c30], R0 ;  /* 0x019c3000070075a7 */ /* 0x0002a6000804017f */
[----:B--2---:R-:W-:Y:S05]  /*124e0*/  @!P2 NANOSLEEP.SYNCS 0x989680 ;  /* 0x009896800000a95d */ /* 0x004fea0003900000 */
[----:B------:R-:W2:Y:S02]  /*124f0*/  @!P2 SYNCS.PHASECHK.TRANS64 P2, [R7+URZ+0x19c30], R0 ;  /* 0x019c30000700a5a7 */ /* 0x000ea4000804007f */
[----:B--2---:R-:W-:Y:S05]  /*12500*/  @!P2 BRA `(.L_x_10531) ;  /* 0xfffffffc00eca947 */ /* 0x004fea000383ffff */
[----:B------:R-:W-:Y:S05]  /*12510*/  BRA `(.L_x_10530) ;  /* 0xffffff4000d47947 */ /* 0x000fea000383ffff */
.L_x_10535:
[----:B-1----:R-:W-:-:S04]  /*12520*/  IMAD.U32 R2, RZ, RZ, UR11 ;  /* 0x0000000bff027e24 */ /* 0x002fc8000f8e00ff */
[----:B------:R1:W2:Y:S03]  /*12530*/  SYNCS.PHASECHK.TRANS64.TRYWAIT P2, [R2+URZ+0x19c50], R0 ;  /* 0x019c5000020075a7 */ /* 0x0002a6000804017f */
[----:B--2---:R-:W-:Y:S05]  /*12540*/  @!P2 NANOSLEEP.SYNCS 0x989680 ;  /* 0x009896800000a95d */ /* 0x004fea0003900000 */
[----:B------:R-:W2:Y:S02]  /*12550*/  @!P2 SYNCS.PHASECHK.TRANS64 P2, [R2+URZ+0x19c50], R0 ;  /* 0x019c50000200a5a7 */ /* 0x000ea4000804007f */
[----:B--2---:R-:W-:Y:S05]  /*12560*/  @!P2 BRA `(.L_x_10535) ;  /* 0xfffffffc00eca947 */ /* 0x004fea000383ffff */
[----:B------:R-:W-:Y:S05]  /*12570*/  BRA `(.L_x_10534) ;  /* 0xffffff4400247947 */ /* 0x000fea000383ffff */
.L_x_10541:
[----:B-1----:R-:W-:-:S04]  /*12580*/  IMAD.U32 R6, RZ, RZ, UR5 ;  /* 0x00000005ff067e24 */ /* 0x002fc8000f8e00ff */
[----:B------:R1:W2:Y:S03]  /*12590*/  SYNCS.PHASECHK.TRANS64.TRYWAIT P0, [R6+URZ+0x19c50], R5 ;  /* 0x019c5005060075a7 */ /* 0x0002a6000800017f */
[----:B--2---:R-:W-:Y:S05]  /*125a0*/  @!P0 NANOSLEEP.SYNCS 0x989680 ;  /* 0x009896800000895d */ /* 0x004fea0003900000 */
[----:B------:R-:W2:Y:S02]  /*125b0*/  @!P0 SYNCS.PHASECHK.TRANS64 P0, [R6+URZ+0x19c50], R5 ;  /* 0x019c5005060085a7 */ /* 0x000ea4000800007f */
[----:B--2---:R-:W-:Y:S05]  /*125c0*/  @!P0 BRA `(.L_x_10541) ;  /* 0xfffffffc00ec8947 */ /* 0x004fea000383ffff */
[----:B------:R-:W-:Y:S05]  /*125d0*/  BRA `(.L_x_10540) ;  /* 0xffffff5c00707947 */ /* 0x000fea000383ffff */
.L_x_10583:
[----:B------:R-:W-:Y:S02]  /*125e0*/  IMAD.MOV.U32 R13, RZ, RZ, R20 ;  /* 0x000000ffff0d7224 */ /* 0x000fe400078e0014 */
[----:B------:R-:W-:Y:S02]  /*125f0*/  IMAD.MOV.U32 R12, RZ, RZ, RZ ;  /* 0x000000ffff0c7224 */ /* 0x000fe400078e00ff */
[----:B------:R-:W-:Y:S02]  /*12600*/  IMAD.MOV.U32 R11, RZ, RZ, 0x1f ;  /* 0x0000001fff0b7424 */ /* 0x000fe400078e00ff */
[----:B------:R-:W-:-:S07]  /*12610*/  IMAD.MOV.U32 R15, RZ, RZ, -0x1 ;  /* 0xffffffffff0f7424 */ /* 0x000fce00078e00ff */
[----:B01----:R-:W-:Y:S05]  /*12620*/  WARPSYNC.COLLECTIVE R15, `(.L_x_10659) ;  /* 0x000000000f087348 */ /* 0x003fea0003c00000 */
[----:B------:R2:W3:Y:S02]  /*12630*/  SHFL.IDX P6, R14, R13, R12, R11 ;  /* 0x0000000c0d0e7389 */ /* 0x0004e400000c000b */
[----:B0123--:R-:W-:Y:S01]  /*12640*/  ENDCOLLECTIVE ;  /* 0x000000000000791b */ /* 0x00ffe20003800000 */
.L_x_10659:
[----:B------:R-:W-:Y:S05]  /*12650*/  BRA `(.L_x_10660) ;  /* 0xffffffbc008c7947 */ /* 0x000fea000383ffff */
.L_x_10585:
[----:B------:R-:W-:Y:S01]  /*12660*/  BSSY B0, `(.L_x_10661) ;  /* 0x0000006000007945 */ /* 0x000fe20003800000 */
[----:B------:R-:W-:-:S07]  /*12670*/  IMAD.MOV.U32 R15, RZ, RZ, -0x1 ;  /* 0xffffffffff0f7424 */ /* 0x000fce00078e00ff */
[----:B012---:R-:W-:Y:S05]  /*12680*/  WARPSYNC.COLLECTIVE R15, `(.L_x_10662) ;  /* 0x000000000f0c7348 */ /* 0x007fea0003c00000 */
[----:B------:R-:W-:Y:S02]  /*12690*/  ELECT P6, UR62, PT ;  /* 0x00000000003e782f */ /* 0x000fe400038c0000 */
[----:B------:R-:W-:Y:S01]  /*126a0*/  MOV R14, UR62 ;  /* 0x0000003e000e7c02 */ /* 0x000fe20008000f00 */
[----:B012---:R-:W-:Y:S10]  /*126b0*/  ENDCOLLECTIVE ;  /* 0x000000000000791b */ /* 0x007ff40003800000 */
.L_x_10662:
[----:B------:R-:W-:Y:S05]  /*126c0*/  BSYNC B0 ;  /* 0x0000000000007941 */ /* 0x000fea0003800000 */
.L_x_10661:
[----:B------:R-:W-:Y:S05]  /*126d0*/  BRA `(.L_x_10663) ;  /* 0xffffffbc00907947 */ /* 0x000fea000383ffff */
.L_x_10587:
[----:B---3--:R3:W4:Y:S02]  /*126e0*/  SYNCS.PHASECHK.TRANS64.TRYWAIT P0, [R4+URZ+0x19c80], R3 ;  /* 0x019c8003040075a7 */ /* 0x008724000800017f */
[----:B----4-:R-:W-:Y:S05]  /*126f0*/  @!P0 NANOSLEEP.SYNCS 0x989680 ;  /* 0x009896800000895d */ /* 0x010fea0003900000 */
[----:B------:R-:W4:Y:S02]  /*12700*/  @!P0 SYNCS.PHASECHK.TRANS64 P0, [R4+URZ+0x19c80], R3 ;  /* 0x019c8003040085a7 */ /* 0x000f24000800007f */
[----:B----4-:R-:W-:Y:S05]  /*12710*/  @!P0 BRA `(.L_x_10587) ;  /* 0xfffffffc00f08947 */ /* 0x010fea000383ffff */
[----:B------:R-:W-:Y:S05]  /*12720*/  BRA `(.L_x_10664) ;  /* 0xffffffbc00ec7947 */ /* 0x000fea000383ffff */
.L_x_10589:
[----:B0-----:R0:W4:Y:S02]  /*12730*/  SYNCS.PHASECHK.TRANS64.TRYWAIT P0, [R4+URZ+0x19c40], R3 ;  /* 0x019c4003040075a7 */ /* 0x001124000800017f */
[----:B----4-:R-:W-:Y:S05]  /*12740*/  @!P0 NANOSLEEP.SYNCS 0x989680 ;  /* 0x009896800000895d */ /* 0x010fea0003900000 */
[----:B------:R-:W4:Y:S02]  /*12750*/  @!P0 SYNCS.PHASECHK.TRANS64 P0, [R4+URZ+0x19c40], R3 ;  /* 0x019c4003040085a7 */ /* 0x000f24000800007f */
[----:B----4-:R-:W-:Y:S05]  /*12760*/  @!P0 BRA `(.L_x_10589) ;  /* 0xfffffffc00f08947 */ /* 0x010fea000383ffff */
[----:B------:R-:W-:Y:S05]  /*12770*/  BRA `(.L_x_10665) ;  /* 0xffffffc000707947 */ /* 0x000fea000383ffff */
.L_x_10593:
        /* <DEDUP_REMOVED lines=13> */
.L_x_10666:
[----:B------:R-:W-:Y:S02]  /*12850*/  IMAD.MOV.U32 R13, RZ, RZ, R6 ;  /* 0x000000ffff0d7224 */ /* 0x000fe400078e0006 */
[----:B------:R-:W-:-:S07]  /*12860*/  IMAD.MOV.U32 R2, RZ, RZ, R14 ;  /* 0x000000ffff027224 */ /* 0x000fce00078e000e */
[----:B------:R-:W-:Y:S05]  /*12870*/  WARPSYNC.COLLECTIVE R15, `(.L_x_10667) ;  /* 0x000000000f087348 */ /* 0x000fea0003c00000 */
[----:B------:R0:W1:Y:S02]  /*12880*/  SHFL.IDX P6, R14, R13, R12, R11 ;  /* 0x0000000c0d0e7389 */ /* 0x00006400000c000b */
[----:B01----:R-:W-:Y:S01]  /*12890*/  ENDCOLLECTIVE ;  /* 0x000000000000791b */ /* 0x003fe20003800000 */
.L_x_10667:
[----:B------:R-:W-:Y:S02]  /*128a0*/  IMAD.MOV.U32 R13, RZ, RZ, R0 ;  /* 0x000000ffff0d7224 */ /* 0x000fe400078e0000 */
[----:B------:R-:W-:Y:S02]  /*128b0*/  IMAD.MOV.U32 R12, RZ, RZ, 0x1 ;  /* 0x00000001ff0c7424 */ /* 0x000fe400078e00ff */
[----:B------:R-:W-:-:S07]  /*128c0*/  IMAD.MOV.U32 R3, RZ, RZ, R14 ;  /* 0x000000ffff037224 */ /* 0x000fce00078e000e */
[----:B------:R-:W-:Y:S05]  /*128d0*/  WARPSYNC.COLLECTIVE R15, `(.L_x_10668) ;  /* 0x000000000f087348 */ /* 0x000fea0003c00000 */
[----:B------:R0:W1:Y:S02]  /*128e0*/  SHFL.IDX P6, R14, R13, R12, R11 ;  /* 0x0000000c0d0e7389 */ /* 0x00006400000c000b */
[----:B01----:R-:W-:Y:S01]  /*128f0*/  ENDCOLLECTIVE ;  /* 0x000000000000791b */ /* 0x003fe20003800000 */
.L_x_10668:
        /* <DEDUP_REMOVED lines=10> */
.L_x_10669:
        /* <DEDUP_REMOVED lines=12> */
.L_x_10670:
        /* <DEDUP_REMOVED lines=8> */
.L_x_10671:
        /* <DEDUP_REMOVED lines=10> */
.L_x_10598:
[----:B-1----:R1:W2:Y:S02]  /*12b80*/  SYNCS.PHASECHK.TRANS64.TRYWAIT P0, [R16+URZ+0x19c20], R3 ;  /* 0x019c2003100075a7 */ /* 0x0022a4000800017f */
[----:B--2---:R-:W-:Y:S05]  /*12b90*/  @!P0 NANOSLEEP.SYNCS 0x989680 ;  /* 0x009896800000895d */ /* 0x004fea0003900000 */
[----:B------:R-:W2:Y:S02]  /*12ba0*/  @!P0 SYNCS.PHASECHK.TRANS64 P0, [R16+URZ+0x19c20], R3 ;  /* 0x019c2003100085a7 */ /* 0x000ea4000800007f */
[----:B--2---:R-:W-:Y:S05]  /*12bb0*/  @!P0 BRA `(.L_x_10598) ;  /* 0xfffffffc00f08947 */ /* 0x004fea000383ffff */
[----:B------:R-:W-:Y:S05]  /*12bc0*/  BRA `(.L_x_10673) ;  /* 0xffffffc800ac7947 */ /* 0x000fea000383ffff */
.L_x_10604:
[----:B0-----:R0:W1:Y:S02]  /*12bd0*/  SYNCS.PHASECHK.TRANS64.TRYWAIT P0, [R6+URZ+0x19c80], R4 ;  /* 0x019c8004060075a7 */ /* 0x001064000800017f */
[----:B-1----:R-:W-:Y:S05]  /*12be0*/  @!P0 NANOSLEEP.SYNCS 0x989680 ;  /* 0x009896800000895d */ /* 0x002fea0003900000 */
[----:B------:R-:W1:Y:S02]  /*12bf0*/  @!P0 SYNCS.PHASECHK.TRANS64 P0, [R6+URZ+0x19c80], R4 ;  /* 0x019c8004060085a7 */ /* 0x000e64000800007f */
[----:B-1----:R-:W-:Y:S05]  /*12c00*/  @!P0 BRA `(.L_x_10604) ;  /* 0xfffffffc00f08947 */ /* 0x002fea000383ffff */
[----:B------:R-:W-:Y:S05]  /*12c10*/  BRA `(.L_x_10674) ;  /* 0xffffffcc00447947 */ /* 0x000fea000383ffff */
.L_x_10611:
[----:B-1----:R1:W2:Y:S02]  /*12c20*/  SYNCS.PHASECHK.TRANS64.TRYWAIT P0, [R6+URZ+0x19c40], R4 ;  /* 0x019c4004060075a7 */ /* 0x0022a4000800017f */
[----:B--2---:R-:W-:Y:S05]  /*12c30*/  @!P0 NANOSLEEP.SYNCS 0x989680 ;  /* 0x009896800000895d */ /* 0x004fea0003900000 */
[----:B------:R-:W2:Y:S02]  /*12c40*/  @!P0 SYNCS.PHASECHK.TRANS64 P0, [R6+URZ+0x19c40], R4 ;  /* 0x019c4004060085a7 */ /* 0x000ea4000800007f */
[----:B--2---:R-:W-:Y:S05]  /*12c50*/  @!P0 BRA `(.L_x_10611) ;  /* 0xfffffffc00f08947 */ /* 0x004fea000383ffff */
[----:B------:R-:W-:Y:S05]  /*12c60*/  BRA `(.L_x_10675) ;  /* 0xffffffd0003c7947 */ /* 0x000fea000383ffff */
.L_x_10619:
[----:B0-----:R0:W1:Y:S02]  /*12c70*/  SYNCS.PHASECHK.TRANS64.TRYWAIT P0, [R3+URZ+0x19c70], R4 ;  /* 0x019c7004030075a7 */ /* 0x001064000800017f */
[----:B-1----:R-:W-:Y:S05]  /*12c80*/  @!P0 NANOSLEEP.SYNCS 0x989680 ;  /* 0x009896800000895d */ /* 0x002fea0003900000 */
[----:B------:R-:W1:Y:S02]  /*12c90*/  @!P0 SYNCS.PHASECHK.TRANS64 P0, [R3+URZ+0x19c70], R4 ;  /* 0x019c7004030085a7 */ /* 0x000e64000800007f */
[----:B-1----:R-:W-:Y:S05]  /*12ca0*/  @!P0 BRA `(.L_x_10619) ;  /* 0xfffffffc00f08947 */ /* 0x002fea000383ffff */
[----:B------:R-:W-:Y:S05]  /*12cb0*/  BRA `(.L_x_10676) ;  /* 0xffffffd400507947 */ /* 0x000fea000383ffff */
.L_x_10621:
[----:B0-----:R0:W1:Y:S02]  /*12cc0*/  SYNCS.PHASECHK.TRANS64.TRYWAIT P0, [R3+URZ+0x19c60], R4 ;  /* 0x019c6004030075a7 */ /* 0x001064000800017f */
[----:B-1----:R-:W-:Y:S05]  /*12cd0*/  @!P0 NANOSLEEP.SYNCS 0x989680 ;  /* 0x009896800000895d */ /* 0x002fea0003900000 */
[----:B------:R-:W1:Y:S02]  /*12ce0*/  @!P0 SYNCS.PHASECHK.TRANS64 P0, [R3+URZ+0x19c60], R4 ;  /* 0x019c6004030085a7 */ /* 0x000e64000800007f */
[----:B-1----:R-:W-:Y:S05]  /*12cf0*/  @!P0 BRA `(.L_x_10621) ;  /* 0xfffffffc00f08947 */ /* 0x002fea000383ffff */
[----:B------:R-:W-:Y:S05]  /*12d00*/  BRA `(.L_x_10677) ;  /* 0xffffffd400587947 */ /* 0x000fea000383ffff */
.L_x_10628:
[----:B-1----:R1:W2:Y:S02]  /*12d10*/  SYNCS.PHASECHK.TRANS64.TRYWAIT P1, [R0+URZ+0x19c70], R3 ;  /* 0x019c7003000075a7 */ /* 0x0022a4000802017f */
[----:B--2---:R-:W-:Y:S05]  /*12d20*/  @!P1 NANOSLEEP.SYNCS 0x989680 ;  /* 0x009896800000995d */ /* 0x004fea0003900000 */
[----:B------:R-:W2:Y:S02]  /*12d30*/  @!P1 SYNCS.PHASECHK.TRANS64 P1, [R0+URZ+0x19c70], R3 ;  /* 0x019c7003000095a7 */ /* 0x000ea4000802007f */
[----:B--2---:R-:W-:Y:S05]  /*12d40*/  @!P1 BRA `(.L_x_10628) ;  /* 0xfffffffc00f09947 */ /* 0x004fea000383ffff */
[----:B------:R-:W-:Y:S05]  /*12d50*/  BRA `(.L_x_10678) ;  /* 0xffffffd800fc7947 */ /* 0x000fea000383ffff */
.L_x_10630:
[----:B-1----:R1:W2:Y:S02]  /*12d60*/  SYNCS.PHASECHK.TRANS64.TRYWAIT P1, [R0+URZ+0x19c60], R3 ;  /* 0x019c6003000075a7 */ /* 0x0022a4000802017f */
[----:B--2---:R-:W-:Y:S05]  /*12d70*/  @!P1 NANOSLEEP.SYNCS 0x989680 ;  /* 0x009896800000995d */ /* 0x004fea0003900000 */
[----:B------:R-:W2:Y:S02]  /*12d80*/  @!P1 SYNCS.PHASECHK.TRANS64 P1, [R0+URZ+0x19c60], R3 ;  /* 0x019c6003000095a7 */ /* 0x000ea4000802007f */
[----:B--2---:R-:W-:Y:S05]  /*12d90*/  @!P1 BRA `(.L_x_10630) ;  /* 0xfffffffc00f09947 */ /* 0x004fea000383ffff */
[----:B------:R-:W-:Y:S05]  /*12da0*/  BRA `(.L_x_10679) ;  /* 0xffffffdc00007947 */ /* 0x000fea000383ffff */
.L_x_10643:
[----:B0-----:R0:W1:Y:S02]  /*12db0*/  SYNCS.PHASECHK.TRANS64.TRYWAIT P0, [R7+URZ+0x19c20], R0 ;  /* 0x019c2000070075a7 */ /* 0x001064000800017f */
[----:B-1----:R-:W-:Y:S05]  /*12dc0*/  @!P0 NANOSLEEP.SYNCS 0x989680 ;  /* 0x009896800000895d */ /* 0x002fea0003900000 */
[----:B------:R-:W1:Y:S02]  /*12dd0*/  @!P0 SYNCS.PHASECHK.TRANS64 P0, [R7+URZ+0x19c20], R0 ;  /* 0x019c2000070085a7 */ /* 0x000e64000800007f */
[----:B-1----:R-:W-:Y:S05]  /*12de0*/  @!P0 BRA `(.L_x_10643) ;  /* 0xfffffffc00f08947 */ /* 0x002fea000383ffff */
[----:B------:R-:W-:Y:S05]  /*12df0*/  BRA `(.L_x_10680) ;  /* 0xfffffff000807947 */ /* 0x000fea000383ffff */
.L_x_10644:
        /* <DEDUP_REMOVED lines=11> */
.L_x_10682:
[----:B------:R-:W-:Y:S05]  /*12eb0*/  BSYNC B0 ;  /* 0x0000000000007941 */ /* 0x000fea0003800000 */
.L_x_10681:
[----:B------:R-:W-:Y:S05]  /*12ec0*/  BRA `(.L_x_10683) ;  /* 0xfffffff000687947 */ /* 0x000fea000383ffff */
.L_x_10647:
[----:B------:R-:W-:Y:S01]  /*12ed0*/  BSSY B1, `(.L_x_10684) ;  /* 0x0000006000017945 */ /* 0x000fe20003800000 */
[----:B------:R-:W-:-:S07]  /*12ee0*/  IMAD.MOV.U32 R15, RZ, RZ, -0x1 ;  /* 0xffffffffff0f7424 */ /* 0x000fce00078e00ff */
[----:B0-----:R-:W-:Y:S05]  /*12ef0*/  WARPSYNC.COLLECTIVE R15, `(.L_x_10685) ;  /* 0x000000000f0c7348 */ /* 0x001fea0003c00000 */
[----:B------:R-:W-:Y:S02]  /*12f00*/  ELECT P6, UR62, PT ;  /* 0x00000000003e782f */ /* 0x000fe400038c0000 */
[----:B------:R-:W-:Y:S01]  /*12f10*/  MOV R14, UR62 ;  /* 0x0000003e000e7c02 */ /* 0x000fe20008000f00 */
[----:B0-----:R-:W-:Y:S10]  /*12f20*/  ENDCOLLECTIVE ;  /* 0x000000000000791b */ /* 0x001ff40003800000 */
.L_x_10685:
[----:B------:R-:W-:Y:S05]  /*12f30*/  BSYNC B1 ;  /* 0x0000000000017941 */ /* 0x000fea0003800000 */
.L_x_10684:
[----:B------:R-:W-:Y:S05]  /*12f40*/  BRA `(.L_x_10686) ;  /* 0xfffffff000607947 */ /* 0x000fea000383ffff */
.L_x_10649:
[----:B0-----:R0:W1:Y:S02]  /*12f50*/  SYNCS.PHASECHK.TRANS64.TRYWAIT P1, [R5+URZ], R4 ;  /* 0x00000004050075a7 */ /* 0x001064000802017f */
[----:B-1----:R-:W-:Y:S05]  /*12f60*/  @!P1 NANOSLEEP.SYNCS 0x989680 ;  /* 0x009896800000995d */ /* 0x002fea0003900000 */
[----:B------:R-:W1:Y:S02]  /*12f70*/  @!P1 SYNCS.PHASECHK.TRANS64 P1, [R5+URZ], R4 ;  /* 0x00000004050095a7 */ /* 0x000e64000802007f */
[----:B-1----:R-:W-:Y:S05]  /*12f80*/  @!P1 BRA `(.L_x_10649) ;  /* 0xfffffffc00f09947 */ /* 0x002fea000383ffff */
[----:B------:R-:W-:Y:S05]  /*12f90*/  BRA `(.L_x_10687) ;  /* 0xfffffff000947947 */ /* 0x000fea000383ffff */
.L_x_10650:
[----:B-1----:R1:W2:Y:S02]  /*12fa0*/  SYNCS.PHASECHK.TRANS64.TRYWAIT P1, [R3+URZ], R0 ;  /* 0x00000000030075a7 */ /* 0x0022a4000802017f */
[----:B--2---:R-:W-:Y:S05]  /*12fb0*/  @!P1 NANOSLEEP.SYNCS 0x989680 ;  /* 0x009896800000995d */ /* 0x004fea0003900000 */
[----:B------:R-:W2:Y:S02]  /*12fc0*/  @!P1 SYNCS.PHASECHK.TRANS64 P1, [R3+URZ], R0 ;  /* 0x00000000030095a7 */ /* 0x000ea4000802007f */
[----:B--2---:R-:W-:Y:S05]  /*12fd0*/  @!P1 BRA `(.L_x_10650) ;  /* 0xfffffffc00f09947 */ /* 0x004fea000383ffff */
[----:B------:R-:W-:Y:S05]  /*12fe0*/  BRA `(.L_x_10688) ;  /* 0xfffffff000887947 */ /* 0x000fea000383ffff */
.L_x_10652:
[----:B-1----:R1:W2:Y:S02]  /*12ff0*/  SYNCS.PHASECHK.TRANS64.TRYWAIT P1, [R3+URZ+0x19c60], R4 ;  /* 0x019c6004030075a7 */ /* 0x0022a4000802017f */
[----:B--2---:R-:W-:Y:S05]  /*13000*/  @!P1 NANOSLEEP.SYNCS 0x989680 ;  /* 0x009896800000995d */ /* 0x004fea0003900000 */
[----:B------:R-:W2:Y:S02]  /*13010*/  @!P1 SYNCS.PHASECHK.TRANS64 P1, [R3+URZ+0x19c60], R4 ;  /* 0x019c6004030095a7 */ /* 0x000ea4000802007f */
[----:B--2---:R-:W-:Y:S05]  /*13020*/  @!P1 BRA `(.L_x_10652) ;  /* 0xfffffffc00f09947 */ /* 0x004fea000383ffff */
[----:B------:R-:W-:Y:S05]  /*13030*/  BRA `(.L_x_10689) ;  /* 0xfffffff000887947 */ /* 0x000fea000383ffff */
.L_x_10654:
[----:B0-----:R0:W2:Y:S02]  /*13040*/  SYNCS.PHASECHK.TRANS64.TRYWAIT P1, [R5+URZ+0x19c60], R0 ;  /* 0x019c6000050075a7 */ /* 0x0010a4000802017f */
[----:B--2---:R-:W-:Y:S05]  /*13050*/  @!P1 NANOSLEEP.SYNCS 0x989680 ;  /* 0x009896800000995d */ /* 0x004fea0003900000 */
[----:B------:R-:W2:Y:S02]  /*13060*/  @!P1 SYNCS.PHASECHK.TRANS64 P1, [R5+URZ+0x19c60], R0 ;  /* 0x019c6000050095a7 */ /* 0x000ea4000802007f */
[----:B--2---:R-:W-:Y:S05]  /*13070*/  @!P1 BRA `(.L_x_10654) ;  /* 0xfffffffc00f09947 */ /* 0x004fea000383ffff */
[----:B------:R-:W-:Y:S05]  /*13080*/  BRA `(.L_x_10690) ;  /* 0xfffffff000887947 */ /* 0x000fea000383ffff */
.L_x_10656:
[----:B--2---:R2:W3:Y:S02]  /*13090*/  SYNCS.PHASECHK.TRANS64.TRYWAIT P0, [R3+URZ+0x19c80], R4 ;  /* 0x019c8004030075a7 */ /* 0x0044e4000800017f */
[----:B---3--:R-:W-:Y:S05]  /*130a0*/  @!P0 NANOSLEEP.SYNCS 0x989680 ;  /* 0x009896800000895d */ /* 0x008fea0003900000 */
[----:B------:R-:W3:Y:S02]  /*130b0*/  @!P0 SYNCS.PHASECHK.TRANS64 P0, [R3+URZ+0x19c80], R4 ;  /* 0x019c8004030085a7 */ /* 0x000ee4000800007f */
[----:B---3--:R-:W-:Y:S05]  /*130c0*/  @!P0 BRA `(.L_x_10656) ;  /* 0xfffffffc00f08947 */ /* 0x008fea000383ffff */
[----:B------:R-:W-:Y:S05]  /*130d0*/  BRA `(.L_x_10657) ;  /* 0xfffffff000847947 */ /* 0x000fea000383ffff */
.L_x_10691:
        /* <DEDUP_REMOVED lines=10> */
.L_x_13292:


//--------------------- .text._ZN7cutlass13device_kernelIN5flash11enable_sm90INS1_16FlashAttnFwdSm90INS1_25CollectiveMainloopFwdSm90ILi2EN4cute5tupleIJNS5_1CILi1EEES8_S8_EEENS6_IJNS7_ILi192EEENS7_ILi128EEENS7_ILi96EEEEEELi96ENS_12float_e4m3_tEfNS_4arch4Sm90ELb1ELb0ELb0ELb1ELb0ELb1ELb0ELb1ELb1ELb1ELb1ELb0EEENS1_21CollectiveEpilogueFwdINS6_IJSA_SC_SB_EEES9_NS_10bfloat16_tESG_Li384ELb1ELb1ELb1ELb1EEENS1_36VarlenDynamicPersistentTileSchedulerILi192ELi128ELi384ELi128ELb1ELb1ELb1ELb1ELb1ELb1EEEEEEEEEvNT_6ParamsE --------------------------
	.section	.text._ZN7cutlass13device_kernelIN5flash11enable_sm90INS1_16FlashAttnFwdSm90INS1_25CollectiveMainloopFwdSm90ILi2EN4cute5tupleIJNS5_1CILi1EEES8_S8_EEENS6_IJNS7_ILi192EEENS7_ILi128EEENS7_ILi96EEEEEELi96ENS_12float_e4m3_tEfNS_4arch4Sm90ELb1ELb0ELb0ELb1ELb0ELb1ELb0ELb1ELb1ELb1ELb1ELb0EEENS1_21CollectiveEpilogueFwdINS6_IJSA_SC_SB_EEES9_NS_10bfloat16_tESG_Li384ELb1ELb1ELb1ELb1EEENS1_36VarlenDynamicPersistentTileSchedulerILi192ELi128ELi384ELi128ELb1ELb1ELb1ELb1ELb1ELb1EEEEEEEEEvNT_6ParamsE,"ax",@progbits
	.align	128
.text._ZN7cutlass13device_kernelIN5flash11enable_sm90INS1_16FlashAttnFwdSm90INS1_25CollectiveMainloopFwdSm90ILi2EN4cute5tupleIJNS5_1CILi1EEES8_S8_EEENS6_IJNS7_ILi192EEENS7_ILi128EEENS7_ILi96EEEEEELi96ENS_12float_e4m3_tEfNS_4arch4Sm90ELb1ELb0ELb0ELb1ELb0ELb1ELb0ELb1ELb1ELb1ELb1ELb0EEENS1_21CollectiveEpilogueFwdINS6_IJSA_SC_SB_EEES9_NS_10bfloat16_tESG_Li384ELb1ELb1ELb1ELb1EEENS1_36VarlenDynamicPersistentTileSchedulerILi192ELi128ELi384ELi128ELb1ELb1ELb1ELb1ELb1ELb1EEEEEEEEEvNT_6ParamsE:
        .type           _ZN7cutlass13device_kernelIN5flash11enable_sm90INS1_16FlashAttnFwdSm90INS1_25CollectiveMainloopFwdSm90ILi2EN4cute5tupleIJNS5_1CILi1EEES8_S8_EEENS6_IJNS7_ILi192EEENS7_ILi128EEENS7_ILi96EEEEEELi96ENS_12float_e4m3_tEfNS_4arch4Sm90ELb1ELb0ELb0ELb1ELb0ELb1ELb0ELb1ELb1ELb1ELb1ELb0EEENS1_21CollectiveEpilogueFwdINS6_IJSA_SC_SB_EEES9_NS_10bfloat16_tESG_Li384ELb1ELb1ELb1ELb1EEENS1_36VarlenDynamicPersistentTileSchedulerILi192ELi128ELi384ELi128ELb1ELb1ELb1ELb1ELb1ELb1EEEEEEEEEvNT_6ParamsE,@function
        .size           _ZN7cutlass13device_kernelIN5flash11enable_sm90INS1_16FlashAttnFwdSm90INS1_25CollectiveMainloopFwdSm90ILi2EN4cute5tupleIJNS5_1CILi1EEES8_S8_EEENS6_IJNS7_ILi192EEENS7_ILi128EEENS7_ILi96EEEEEELi96ENS_12float_e4m3_tEfNS_4arch4Sm90ELb1ELb0ELb0ELb1ELb0ELb1ELb0ELb1ELb1ELb1ELb1ELb0EEENS1_21CollectiveEpilogueFwdINS6_IJSA_SC_SB_EEES9_NS_10bfloat16_tESG_Li384ELb1ELb1ELb1ELb1EEENS1_36VarlenDynamicPersistentTileSchedulerILi192ELi128ELi384ELi128ELb1ELb1ELb1ELb1ELb1ELb1EEEEEEEEEvNT_6ParamsE,(.L_x_13293 - _ZN7cutlass13device_kernelIN5flash11enable_sm90INS1_16FlashAttnFwdSm90INS1_25CollectiveMainloopFwdSm90ILi2EN4cute5tupleIJNS5_1CILi1EEES8_S8_EEENS6_IJNS7_ILi192EEENS7_ILi128EEENS7_ILi96EEEEEELi96ENS_12float_e4m3_tEfNS_4arch4Sm90ELb1ELb0ELb0ELb1ELb0ELb1ELb0ELb1ELb1ELb1ELb1ELb0EEENS1_21CollectiveEpilogueFwdINS6_IJSA_SC_SB_EEES9_NS_10bfloat16_tESG_Li384ELb1ELb1ELb1ELb1EEENS1_36VarlenDynamicPersistentTileSchedulerILi192ELi128ELi384ELi128ELb1ELb1ELb1ELb1ELb1ELb1EEEEEEEEEvNT_6ParamsE)
        .other          _ZN7cutlass13device_kernelIN5flash11enable_sm90INS1_16FlashAttnFwdSm90INS1_25CollectiveMainloopFwdSm90ILi2EN4cute5tupleIJNS5_1CILi1EEES8_S8_EEENS6_IJNS7_ILi192EEENS7_ILi128EEENS7_ILi96EEEEEELi96ENS_12float_e4m3_tEfNS_4arch4Sm90ELb1ELb0ELb0ELb1ELb0ELb1ELb0ELb1ELb1ELb1ELb1ELb0EEENS1_21CollectiveEpilogueFwdINS6_IJSA_SC_SB_EEES9_NS_10bfloat16_tESG_Li384ELb1ELb1ELb1ELb1EEENS1_36VarlenDynamicPersistentTileSchedulerILi192ELi128ELi384ELi128ELb1ELb1ELb1ELb1ELb1ELb1EEEEEEEEEvNT_6ParamsE,@"STO_CUDA_ENTRY STV_DEFAULT"
_ZN7cutlass13device_kernelIN5flash11enable_sm90INS1_16FlashAttnFwdSm90INS1_25CollectiveMainloopFwdSm90ILi2EN4cute5tupleIJNS5_1CILi1EEES8_S8_EEENS6_IJNS7_ILi192EEENS7_ILi128EEENS7_ILi96EEEEEELi96ENS_12float_e4m3_tEfNS_4arch4Sm90ELb1ELb0ELb0ELb1ELb0ELb1ELb0ELb1ELb1ELb1ELb1ELb0EEENS1_21CollectiveEpilogueFwdINS6_IJSA_SC_SB_EEES9_NS_10bfloat16_tESG_Li384ELb1ELb1ELb1ELb1EEENS1_36VarlenDynamicPersistentTileSchedulerILi192ELi128ELi384ELi128ELb1ELb1ELb1ELb1ELb1ELb1EEEEEEEEEvNT_6ParamsE:
        /* <DEDUP_REMOVED lines=23> */
.L_x_10693:
[----:B------:R-:W-:Y:S05]  /*0170*/  BSYNC B0 ;  /* 0x0000000000007941 */ /* 0x000fea0003800000 */
.L_x_10692:
        /* <DEDUP_REMOVED lines=40> */
.L_x_10694:
        /* <DEDUP_REMOVED lines=22> */
.L_x_10695:
        /* <DEDUP_REMOVED lines=18> */
.L_x_10696:
        /* <DEDUP_REMOVED lines=22> */
.L_x_10697:
        /* <DEDUP_REMOVED lines=22> */
.L_x_10698:
        /* <DEDUP_REMOVED lines=9> */
.L_x_10701:
        /* <DEDUP_REMOVED lines=18> */
[-C--:B------:R-:W-:Y:S02]  /*0af0*/  LEA.HI R3, R21, R21.reuse, RZ, 0x1 ;  /* 0x0000001515037211 */ /* 0x080fe400078f08ff */
[----:B------:R-:W-:Y:S02]  /*0b00*/  SHF.R.S32.HI R0, RZ, 0x1f, R21 ;  /* 0x0000001fff007819 */ /* 0x000fe40000011415 */
[--C-:B------:R-:W-:Y:S02]  /*0b10*/  SHF.R.S32.HI R19, RZ, 0x1, R3.reuse ;  /* 0x00000001ff137819 */ /* 0x100fe40000011403 */
[----:B------:R-:W-:Y:S02]  /*0b20*/  SHF.R.S32.HI R6, RZ, 0x1f, R3 ;  /* 0x0000001fff067819 */ /* 0x000fe40000011403 */
[----:B------:R-:W-:Y:S02]  /*0b30*/  LOP3.LUT R3, R3, 0xfffffffe, RZ, 0xc0, !PT ;  /* 0xfffffffe03037812 */ /* 0x000fe400078ec0ff */
[----:B------:R-:W-:-:S02]  /*0b40*/  LEA.HI R2, R0, R21, RZ, 0x5 ;  /* 0x0000001500027211 */ /* 0x000fc400078f28ff */
[----:B------:R-:W-:Y:S01]  /*0b50*/  LEA.HI R5, R0, R21, RZ, 0x4 ;  /* 0x0000001500057211 */ /* 0x000fe200078f20ff */
[----:B------:R-:W-:Y:S01]  /*0b60*/  IMAD.IADD R20, R21, 0x1, -R3 ;  /* 0x0000000115147824 */ /* 0x000fe200078e0a03 */
[----:B------:R-:W-:Y:S01]  /*0b70*/  LEA.HI R6, R6, R19, RZ, 0x2 ;  /* 0x0000001306067211 */ /* 0x000fe200078f10ff */
[----:B------:R-:W-:Y:S01]  /*0b80*/  IMAD.SHL.U32 R4, R2, 0x10, RZ ;  /* 0x0000001002047824 */ /* 0x000fe200078e00ff */
[----:B------:R-:W-:Y:S01]  /*0b90*/  LOP3.LUT R2, R5, 0x7fffff0, RZ, 0xc0, !PT ;  /* 0x07fffff005027812 */ /* 0x000fe200078ec0ff */
[----:B------:R-:W-:Y:S01]  /*0ba0*/  IMAD.SHL.U32 R154, R20, 0x8, RZ ;  /* 0x00000008149a7824 */ /* 0x000fe200078e00ff */
[----:B------:R-:W-:Y:S02]  /*0bb0*/  LOP3.LUT R6, R6, 0x7fffffc, RZ, 0xc0, !PT ;  /* 0x07fffffc06067812 */ /* 0x000fe400078ec0ff */
[----:B------:R-:W-:Y:S01]  /*0bc0*/  LOP3.LUT R7, R4, 0xfffffe00, RZ, 0xc0, !PT ;  /* 0xfffffe0004077812 */ /* 0x000fe200078ec0ff */
[----:B------:R-:W-:Y:S02]  /*0bd0*/  VIADD R13, R154, 0x20 ;  /* 0x000000209a0d7836 */ /* 0x000fe40000000000 */
[----:B------:R-:W-:Y:S01]  /*0be0*/  IMAD.IADD R4, R21, 0x1, -R2 ;  /* 0x0000000115047824 */ /* 0x000fe200078e0a02 */
[----:B------:R-:W-:Y:S01]  /*0bf0*/  LEA.HI R2, R0, R21, RZ, 0x7 ;  /* 0x0000001500027211 */ /* 0x000fe200078f38ff */
[----:B------:R-:W-:Y:S01]  /*0c00*/  IMAD.IADD R6, R19, 0x1, -R6 ;  /* 0x0000000113067824 */ /* 0x000fe200078e0a06 */
[----:B------:R0:W-:Y:S01]  /*0c10*/  STL [R1+0x14], R13 ;  /* 0x0000140d01007387 */ /* 0x0001e20000100800 */
[----:B------:R-:W-:Y:S01]  /*0c20*/  IMAD R9, R4, 0x20, R7 ;  /* 0x0000002004097824 */ /* 0x000fe200078e0207 */
[----:B------:R-:W-:-:S02]  /*0c30*/  LOP3.LUT R7, R2, 0xffffff80, RZ, 0xc0, !PT ;  /* 0xffffff8002077812 */ /* 0x000fc400078ec0ff */
[----:B------:R-:W2:Y:S01]  /*0c40*/  LDL.LU R17, [R1+0x4c] ;  /* 0x00004c0001117983 */ /* 0x000ea20000300800 */
[----:B------:R-:W-:Y:S02]  /*0c50*/  LEA.HI R4, R0, R21, RZ, 0x3 ;  /* 0x0000001500047211 */ /* 0x000fe400078f18ff */
[----:B------:R-:W-:Y:S01]  /*0c60*/  IMAD.IADD R15, R21, 0x1, -R7 ;  /* 0x00000001150f7824 */ /* 0x000fe200078e0a07 */
[----:B------:R-:W-:Y:S02]  /*0c70*/  SHF.R.S32.HI R7, RZ, 0x4, R5 ;  /* 0x00000004ff077819 */ /* 0x000fe40000011405 */
[----:B------:R-:W-:Y:S02]  /*0c80*/  SHF.R.S32.HI R18, RZ, 0x7, R2 ;  /* 0x00000007ff127819 */ /* 0x000fe40000011402 */
[----:B------:R-:W-:Y:S01]  /*0c90*/  LEA.HI R5, R5, R7, RZ, 0x1 ;  /* 0x0000000705057211 */ /* 0x000fe200078f08ff */
[----:B------:R-:W-:Y:S01]  /*0ca0*/  IMAD R11, R7, 0x8, R6 ;  /* 0x00000008070b7824 */ /* 0x000fe200078e0206 */
[----:B------:R-:W-:Y:S01]  /*0cb0*/  SHF.R.S32.HI R8, RZ, 0x1f, R15 ;  /* 0x0000001fff087819 */ /* 0x000fe2000001140f */
[----:B------:R-:W-:Y:S01]  /*0cc0*/  IMAD.IADD R6, R154, 0x1, R13 ;  /* 0x000000019a067824 */ /* 0x000fe200078e020d */
[----:B------:R-:W-:-:S02]  /*0cd0*/  LOP3.LUT R2, R5, 0x1ffffffe, RZ, 0xc0, !PT ;  /* 0x1ffffffe05027812 */ /* 0x000fc400078ec0ff */
[----:B------:R-:W-:Y:S02]  /*0ce0*/  LEA.HI R10, R8, R15, RZ, 0x2 ;  /* 0x0000000f080a7211 */ /* 0x000fe400078f10ff */
[----:B------:R-:W-:Y:S01]  /*0cf0*/  SHF.R.S32.HI R4, RZ, 0x3, R4 ;  /* 0x00000003ff047819 */ /* 0x000fe20000011404 */
[----:B------:R-:W-:Y:S01]  /*0d00*/  IMAD.IADD R2, R7, 0x1, -R2 ;  /* 0x0000000107027824 */ /* 0x000fe200078e0a02 */
[--C-:B------:R-:W-:Y:S02]  /*0d10*/  SHF.R.S32.HI R5, RZ, 0x2, R10.reuse ;  /* 0x00000002ff057819 */ /* 0x100fe4000001140a */
[----:B------:R-:W-:Y:S02]  /*0d20*/  SHF.R.S32.HI R12, RZ, 0x1f, R10 ;  /* 0x0000001fff0c7819 */ /* 0x000fe4000001140a */
[----:B------:R-:W-:Y:S01]  /*0d30*/  SHF.R.S32.HI R7, RZ, 0x1f, R6 ;  /* 0x0000001fff077819 */ /* 0x000fe20000011406 */
[----:B------:R-:W-:Y:S01]  /*0d40*/  IMAD.SHL.U32 R4, R4, 0x80, RZ ;  /* 0x0000008004047824 */ /* 0x000fe200078e00ff */
[----:B------:R-:W-:-:S02]  /*0d50*/  LEA.HI R12, R12, R5, RZ, 0x3 ;  /* 0x000000050c0c7211 */ /* 0x000fc400078f18ff */
[CC--:B------:R-:W-:Y:S02]  /*0d60*/  LEA.HI R14, R7.reuse, R6.reuse, RZ, 0x4 ;  /* 0x00000006070e7211 */ /* 0x0c0fe400078f20ff */
[----:B------:R-:W-:Y:S02]  /*0d70*/  LEA.HI R6, R7, R6, RZ, 0x5 ;  /* 0x0000000607067211 */ /* 0x000fe400078f28ff */
[----:B------:R-:W-:Y:S02]  /*0d80*/  LOP3.LUT R157, R4, 0x80, RZ, 0xc0, !PT ;  /* 0x00000080049d7812 */ /* 0x000fe400078ec0ff */
[----:B------:R-:W-:Y:S02]  /*0d90*/  LOP3.LUT R12, R12, 0xfffffff8, RZ, 0xc0, !PT ;  /* 0xfffffff80c0c7812 */ /* 0x000fe400078ec0ff */
[----:B------:R-:W-:Y:S01]  /*0da0*/  LEA.HI R8, R8, R15, RZ, 0x5 ;  /* 0x0000000f08087211 */ /* 0x000fe200078f28ff */
[----:B------:R-:W-:Y:S01]  /*0db0*/  IMAD.SHL.U32 R11, R11, 0x20, RZ ;  /* 0x000000200b0b7824 */ /* 0x000fe200078e00ff */
[----:B------:R-:W-:-:S02]  /*0dc0*/  SHF.R.S32.HI R6, RZ, 0x5, R6 ;  /* 0x00000005ff067819 */ /* 0x000fc40000011406 */
[----:B0-----:R-:W-:Y:S02]  /*0dd0*/  SHF.R.U32.HI R13, RZ, 0x3, R157 ;  /* 0x00000003ff0d7819 */ /* 0x001fe4000001169d */
[----:B------:R-:W-:Y:S01]  /*0de0*/  LOP3.LUT R4, R157, 0x10, R14, 0xf8, !PT ;  /* 0x000000109d047812 */ /* 0x000fe200078ef80e */
[----:B------:R-:W-:Y:S01]  /*0df0*/  IMAD.IADD R5, R5, 0x1, -R12 ;  /* 0x0000000105057824 */ /* 0x000fe200078e0a0c */
[----:B------:R-:W-:Y:S01]  /*0e00*/  SHF.R.S32.HI R8, RZ, 0x5, R8 ;  /* 0x00000005ff087819 */ /* 0x000fe20000011408 */
[----:B------:R-:W-:Y:S01]  /*0e10*/  IMAD R7, R6, 0x1800, R11 ;  /* 0x0000180006077824 */ /* 0x000fe200078e020b */
[----:B------:R-:W-:Y:S01]  /*0e20*/  LOP3.LUT R4, R4, R13, RZ, 0x3c, !PT ;  /* 0x0000000d04047212 */ /* 0x000fe200078e3cff */
[----:B------:R-:W-:-:S04]  /*0e30*/  IMAD.HI R3, R18, 0x55555556, RZ ;  /* 0x5555555612037827 */ /* 0x000fc800078e02ff */
[----:B------:R-:W-:Y:S02]  /*0e40*/  IMAD R8, R8, 0x10, R5 ;  /* 0x0000001008087824 */ /* 0x000fe400078e0205 */
[----:B------:R-:W-:Y:S01]  /*0e50*/  IMAD R5, R2, 0x8, R9 ;  /* 0x0000000802057824 */ /* 0x000fe200078e0209 */
[----:B------:R-:W-:Y:S01]  /*0e60*/  IADD3 R2, R16, R7, R4 ;  /* 0x0000000710027210 */ /* 0x000fe20007ffe004 */
[----:B------:R-:W-:Y:S01]  /*0e70*/  STL [R1+0x18], R11 ;  /* 0x0000180b01007387 */ /* 0x000fe20000100800 */
[----:B------:R-:W-:Y:S02]  /*0e80*/  LEA.HI R0, R0, R21, RZ, 0x2 ;  /* 0x0000001500007211 */ /* 0x000fe400078f10ff */
[----:B------:R-:W-:Y:S01]  /*0e90*/  LEA.HI R3, R3, R3, RZ, 0x1 ;  /* 0x0000000303037211 */ /* 0x000fe200078f08ff */
[----:B------:R-:W-:Y:S04]  /*0ea0*/  STL [R1+0x90], R5 ;  /* 0x0000900501007387 */ /* 0x000fe80000100800 */
[----:B------:R0:W-:Y:S01]  /*0eb0*/  STL [R1+0x88], R2 ;  /* 0x0000880201007387 */ /* 0x0001e20000100800 */
[----:B------:R-:W-:Y:S01]  /*0ec0*/  IMAD R3, R3, -0x3, R18 ;  /* 0xfffffffd03037824 */ /* 0x000fe200078e0212 */
[----:B0-----:R-:W-:-:S03]  /*0ed0*/  LOP3.LUT R2, R0, 0xfffffffc, RZ, 0xc0, !PT ;  /* 0xfffffffc00027812 */ /* 0x001fc600078ec0ff */
[----:B------:R-:W-:Y:S02]  /*0ee0*/  IMAD R3, R3, 0x40, R8 ;  /* 0x0000004003037824 */ /* 0x000fe400078e0208 */
[----:B------:R-:W-:Y:S01]  /*0ef0*/  IMAD.IADD R6, R21, 0x1, -R2 ;  /* 0x0000000115067824 */ /* 0x000fe200078e0a02 */
[----:B------:R-:W-:Y:S01]  /*0f00*/  SHF.R.S32.HI R2, RZ, 0x2, R0 ;  /* 0x00000002ff027819 */ /* 0x000fe20000011400 */
[----:B------:R-:W-:Y:S01]  /*0f10*/  VIADD R5, R154, 0x10 ;  /* 0x000000109a057836 */ /* 0x000fe20000000000 */
[----:B------:R-:W-:Y:S01]  /*0f20*/  SHF.R.S32.HI R0, RZ, 0x1f, R19 ;  /* 0x0000001fff007819 */ /* 0x000fe20000011413 */
[----:B------:R-:W-:Y:S01]  /*0f30*/  IMAD.SHL.U32 R22, R20, 0x10, RZ ;  /* 0x0000001014167824 */ /* 0x000fe200078e00ff */
[C---:B------:R-:W-:Y:S01]  /*0f40*/  LEA.HI R0, R6.reuse, R6, RZ, 0x1 ;  /* 0x0000000606007211 */ /* 0x040fe200078f08ff */
[----:B------:R-:W-:Y:S01]  /*0f50*/  IMAD.SHL.U32 R4, R6, 0x8, RZ ;  /* 0x0000000806047824 */ /* 0x000fe200078e00ff */
[----:B------:R-:W-:Y:S01]  /*0f60*/  STL [R1+0x8c], R3 ;  /* 0x00008c0301007387 */ /* 0x000fe20000100800 */
[----:B------:R-:W-:-:S03]  /*0f70*/  LOP3.LUT R10, R10, 0x7ffffffc, RZ, 0xc0, !PT ;  /* 0x7ffffffc0a0a7812 */ /* 0x000fc600078ec0ff */
[----:B------:R-:W-:Y:S01]  /*0f80*/  STL [R1+0x58], RZ ;  /* 0x000058ff01007387 */ /* 0x000fe20000100800 */
[----:B------:R-:W-:-:S03]  /*0f90*/  LOP3.LUT R2, R0, 0x1ffffffe, RZ, 0xc0, !PT ;  /* 0x1ffffffe00027812 */ /* 0x000fc600078ec0ff */
[----:B------:R0:W-:Y:S01]  /*0fa0*/  STL [R1+0x10], R5 ;  /* 0x0000100501007387 */ /* 0x0001e20000100800 */
[----:B------:R-:W-:Y:S01]  /*0fb0*/  LOP3.LUT R0, R157, 0x10, R22, 0xf8, !PT ;  /* 0x000000109d007812 */ /* 0x000fe200078ef816 */
[----:B------:R-:W-:Y:S02]  /*0fc0*/  IMAD.IADD R10, R15, 0x1, -R10 ;  /* 0x000000010f0a7824 */ /* 0x000fe400078e0a0a */
[----:B------:R1:W-:Y:S01]  /*0fd0*/  STL [R1+0x48], R4 ;  /* 0x0000480401007387 */ /* 0x0003e20000100800 */
[----:B------:R-:W-:Y:S01]  /*0fe0*/  LOP3.LUT R0, R0, R13, RZ, 0x3c, !PT ;  /* 0x0000000d00007212 */ /* 0x000fe200078e3cff */
[C---:B0-----:R-:W-:Y:S02]  /*0ff0*/  VIADD R5, R4.reuse, 0x20 ;  /* 0x0000002004057836 */ /* 0x041fe40000000000 */
[----:B-1----:R-:W-:-:S03]  /*1000*/  VIADD R4, R4, 0x40 ;  /* 0x0000004004047836 */ /* 0x002fc60000000000 */
[----:B------:R0:W-:Y:S01]  /*1010*/  STL [R1+0x60], R5 ;  /* 0x0000600501007387 */ /* 0x0001e20000100800 */
[----:B------:R-:W-:Y:S02]  /*1020*/  IMAD.IADD R2, R6, 0x1, -R2 ;  /* 0x0000000106027824 */ /* 0x000fe400078e0a02 */
[----:B------:R-:W-:Y:S01]  /*1030*/  IMAD.SHL.U32 R6, R10, 0x2, RZ ;  /* 0x000000020a067824 */ /* 0x000fe200078e00ff */
[----:B------:R1:W-:Y:S01]  /*1040*/  STL [R1+0x68], R4 ;  /* 0x0000680401007387 */ /* 0x0003e20000100800 */
[----:B------:R-:W-:Y:S01]  /*1050*/  IMAD.IADD R0, R11, 0x1, R0 ;  /* 0x000000010b007824 */ /* 0x000fe200078e0200 */
[----:B0-----:R-:W-:Y:S02]  /*1060*/  SHF.R.S32.HI R5, RZ, 0x1f, R5 ;  /* 0x0000001fff057819 */ /* 0x001fe40000011405 */
[----:B-1----:R-:W-:-:S03]  /*1070*/  SHF.R.S32.HI R4, RZ, 0x1f, R4 ;  /* 0x0000001fff047819 */ /* 0x002fc60000011404 */
[----:B------:R0:W-:Y:S01]  /*1080*/  STL [R1+0x98], R5 ;  /* 0x0000980501007387 */ /* 0x0001e20000100800 */
[----:B------:R-:W-:-:S03]  /*1090*/  SHF.R.S32.HI R7, RZ, 0x4, R14 ;  /* 0x00000004ff077819 */ /* 0x000fc6000001140e */
[----:B------:R-:W-:Y:S04]  /*10a0*/  STL [R1+0x28], R6 ;  /* 0x0000280601007387 */ /* 0x000fe80000100800 */
[----:B------:R1:W-:Y:S01]  /*10b0*/  STL [R1+0x94], R4 ;  /* 0x0000940401007387 */ /* 0x0003e20000100800 */
[----:B0-----:R-:W-:-:S03]  /*10c0*/  VIADD R5, R6, 0x48 ;  /* 0x0000004806057836 */ /* 0x001fc60000000000 */
[----:B------:R0:W-:Y:S01]  /*10d0*/  STL [R1+0x3c], R0 ;  /* 0x00003c0001007387 */ /* 0x0001e20000100800 */
[----:B-1----:R-:W-:-:S03]  /*10e0*/  VIADD R4, R6, 0x50 ;  /* 0x0000005006047836 */ /* 0x002fc60000000000 */
[----:B------:R1:W-:Y:S01]  /*10f0*/  STL [R1+0x74], R5 ;  /* 0x0000740501007387 */ /* 0x0003e20000100800 */
[----:B0-----:R-:W-:Y:S01]  /*1100*/  VIADD R0, R6, 0x58 ;  /* 0x0000005806007836 */ /* 0x001fe20000000000 */
[----:B------:R-:W-:Y:S02]  /*1110*/  SHF.R.S32.HI R6, RZ, 0x1f, R5 ;  /* 0x0000001fff067819 */ /* 0x000fe40000011405 */
[----:B------:R-:W-:Y:S04]  /*1120*/  STL [R1+0x78], R7 ;  /* 0x0000780701007387 */ /* 0x000fe80000100800 */
[----:B------:R0:W-:Y:S01]  /*1130*/  STL [R1+0x70], R4 ;  /* 0x0000700401007387 */ /* 0x0001e20000100800 */
[----:B-1----:R-:W-:-:S03]  /*1140*/  SHF.R.S32.HI R5, RZ, 0x1f, R4 ;  /* 0x0000001fff057819 */ /* 0x002fc60000011404 */
[----:B------:R-:W-:Y:S04]  /*1150*/  STL [R1+0x84], R6 ;  /* 0x0000840601007387 */ /* 0x000fe80000100800 */
[----:B------:R1:W-:Y:S01]  /*1160*/  STL [R1+0x6c], R0 ;  /* 0x00006c0001007387 */ /* 0x0003e20000100800 */
[----:B0-----:R-:W-:-:S03]  /*1170*/  SHF.R.S32.HI R4, RZ, 0x1f, R0 ;  /* 0x0000001fff047819 */ /* 0x001fc60000011400 */
[----:B------:R0:W-:Y:S01]  /*1180*/  STL [R1+0x80], R5 ;  /* 0x0000800501007387 */ /* 0x0001e20000100800 */
[----:B-1----:R-:W-:-:S05]  /*1190*/  IMAD R0, R2, 0x8, R3 ;  /* 0x0000000802007824 */ /* 0x002fca00078e0203 */
[----:B------:R0:W-:Y:S04]  /*11a0*/  STL [R1+0x40], R0 ;  /* 0x0000400001007387 */ /* 0x0001e80000100800 */
[----:B------:R0:W-:Y:S01]  /*11b0*/  STL [R1+0x7c], R4 ;  /* 0x00007c0401007387 */ /* 0x0001e20000100800 */
[----:B------:R-:W-:Y:S02]  /*11c0*/  IMAD.MOV.U32 R156, RZ, RZ, RZ ;  /* 0x000000ffff9c7224 */ /* 0x000fe400078e00ff */
[----:B------:R-:W-:Y:S02]  /*11d0*/  IMAD.MOV.U32 R152, RZ, RZ, RZ ;  /* 0x000000ffff987224 */ /* 0x000fe400078e00ff */
[----:B------:R-:W-:Y:S01]  /*11e0*/  IMAD.MOV.U32 R18, RZ, RZ, RZ ;  /* 0x000000ffff127224 */ /* 0x000fe200078e00ff */
[----:B--2---:R-:W-:Y:S01]  /*11f0*/  LOP3.LUT R153, R17, 0x1, RZ, 0xfc, !PT ;  /* 0x0000000111997812 */ /* 0x004fe200078efcff */
[----:B0-----:R-:W-:-:S07]  /*1200*/  IMAD.MOV.U32 R17, RZ, RZ, RZ ;  /* 0x000000ffff117224 */ /* 0x001fce00078e00ff */
.L_x_10838:
[----:B012-4-:R-:W0:Y:S01]  /*1210*/  LDC.64 R2, c[0x0][0xc88] ;  /* 0x00032200ff027b82 */ /* 0x017e220000000a00 */
[----:B------:R-:W-:Y:S01]  /*1220*/  ULDC.64 UR4, c[0x0][0xa28] ;  /* 0x00028a0000047ab9 */ /* 0x000fe20000000a00 */
[----:B------:R-:W-:Y:S01]  /*1230*/  ULDC.64 UR8, c[0x0][0xa18] ;  /* 0x0002860000087ab9 */ /* 0x000fe20000000a00 */
[----:B------:R-:W-:Y:S01]  /*1240*/  ULDC.64 UR6, c[0x0][0xa08] ;  /* 0x0002820000067ab9 */ /* 0x000fe20000000a00 */
[----:B0-----:R-:W-:-:S05]  /*1250*/  IMAD.WIDE R2, R31, 0x4, R2 ;  /* 0x000000041f027825 */ /* 0x001fca00078e0202 */
[----:B---3--:R-:W2:Y:S01]  /*1260*/  LDG.E R32, desc[UR40][R2.64] ;  /* 0x0000002802207981 */ /* 0x008ea2000c1e1900 */
[----:B------:R-:W-:Y:S01]  /*1270*/  ISETP.NE.U32.AND P2, PT, RZ, UR4, PT ;  /* 0x00000004ff007c0c */ /* 0x000fe2000bf45070 */
[----:B------:R-:W-:Y:S01]  /*1280*/  IMAD.MOV.U32 R9, RZ, RZ, RZ ;  /* 0x000000ffff097224 */ /* 0x000fe200078e00ff */
[----:B------:R-:W-:Y:S01]  /*1290*/  ISETP.NE.U32.AND P1, PT, RZ, UR8, PT ;  /* 0x00000008ff007c0c */ /* 0x000fe2000bf25070 */
[----:B-----5:R-:W-:Y:S01]  /*12a0*/  IMAD.MOV.U32 R27, RZ, RZ, RZ ;  /* 0x000000ffff1b7224 */ /* 0x020fe200078e00ff */
[----:B------:R-:W-:Y:S02]  /*12b0*/  ISETP.NE.AND.EX P2, PT, RZ, UR5, PT, P2 ;  /* 0x00000005ff007c0c */ /* 0x000fe4000bf45320 */
[----:B------:R-:W-:Y:S02]  /*12c0*/  ISETP.NE.AND.EX P1, PT, RZ, UR9, PT, P1 ;  /* 0x00000009ff007c0c */ /* 0x000fe4000bf25310 */
[----:B------:R-:W-:-:S04]  /*12d0*/  ISETP.NE.U32.AND P0, PT, RZ, UR6, PT ;  /* 0x00000006ff007c0c */ /* 0x000fc8000bf05070 */
[----:B------:R-:W-:Y:S02]  /*12e0*/  ISETP.NE.AND.EX P0, PT, RZ, UR7, PT, P0 ;  /* 0x00000007ff007c0c */ /* 0x000fe4000bf05300 */
[----:B--2---:R-:W-:Y:S01]  /*12f0*/  SHF.R.S32.HI R0, RZ, 0x1f, R32 ;  /* 0x0000001fff007819 */ /* 0x004fe20000011420 */
[C---:B------:R-:W-:Y:S02]  /*1300*/  IMAD.SHL.U32 R34, R32.reuse, 0x4, RZ ;  /* 0x0000000420227824 */ /* 0x040fe400078e00ff */
[C---:B------:R-:W-:Y:S01]  /*1310*/  @P2 LEA R2, P3, R32.reuse, UR4, 0x2 ;  /* 0x0000000420022c11 */ /* 0x040fe2000f8610ff */
[----:B------:R-:W-:Y:S01]  /*1320*/  STL [R1+0x44], R32 ;  /* 0x0000442001007387 */ /* 0x000fe20000100800 */
[C-C-:B------:R-:W-:Y:S02]  /*1330*/  SHF.L.U64.HI R33, R32.reuse, 0x2, R0.reuse ;  /* 0x0000000220217819 */ /* 0x140fe40000010200 */
[----:B------:R-:W-:Y:S01]  /*1340*/  @P2 LEA.HI.X R3, R32, UR5, R0, 0x2, P3 ;  /* 0x0000000520032c11 */ /* 0x000fe200098f1400 */
[----:B------:R-:W-:Y:S01]  /*1350*/  ULDC UR4, c[0x0][0x288] ;  /* 0x0000a20000047ab9 */ /* 0x000fe20000000800 */
[----:B------:R0:W-:Y:S01]  /*1360*/  STL [R1+0x5c], R0 ;  /* 0x00005c0001007387 */ /* 0x0001e20000100800 */
[----:B------:R-:W-:-:S03]  /*1370*/  IADD3 R6, P4, R34, UR6, RZ ;  /* 0x0000000622067c10 */ /* 0x000fc6000ff9e0ff */
[----:B------:R1:W5:Y:S01]  /*1380*/  @P2 LDG.E R9, desc[UR40][R2.64] ;  /* 0x0000002802092981 */ /* 0x000362000c1e1900 */
[----:B------:R-:W-:Y:S02]  /*1390*/  @P1 IADD3 R4, P2, R34, UR8, RZ ;  /* 0x0000000822041c10 */ /* 0x000fe4000ff5e0ff */
[C---:B------:R-:W-:Y:S01]  /*13a0*/  IADD3.X R7, R33.reuse, UR7, RZ, P4, !PT ;  /* 0x0000000721077c10 */ /* 0x040fe2000a7fe4ff */
[----:B------:R-:W-:Y:S01]  /*13b0*/  STL [R1+0x50], R34 ;  /* 0x0000502201007387 */ /* 0x000fe20000100800 */
[----:B------:R-:W-:Y:S01]  /*13c0*/  @P1 IADD3.X R5, R33, UR9, RZ, P2, !PT ;  /* 0x0000000921051c10 */ /* 0x000fe200097fe4ff */
[----:B0-----:R-:W-:Y:S01]  /*13d0*/  IMAD.U32 R0, RZ, RZ, UR4 ;  /* 0x00000004ff007e24 */ /* 0x001fe2000f8e00ff */
[----:B------:R-:W-:Y:S01]  /*13e0*/  LOP3.LUT R31, R30, 0xffff, RZ, 0xc0, !PT ;  /* 0x0000ffff1e1f7812 */ /* 0x000fe200078ec0ff */
[----:B------:R0:W5:Y:S01]  /*13f0*/  @P0 LDG.E R27, desc[UR40][R6.64] ;  /* 0x00000028061b0981 */ /* 0x000162000c1e1900 */
[----:B------:R-:W-:Y:S01]  /*1400*/  ULDC.64 UR4, c[0x0][0x418] ;  /* 0x0001060000047ab9 */ /* 0x000fe20000000a00 */
[----:B------:R-:W-:-:S02]  /*1410*/  ULDC.64 UR8, c[0x0][0xa20] ;  /* 0x0002880000087ab9 */ /* 0x000fc40000000a00 */
[----:B------:R-:W2:Y:S04]  /*1420*/  @P1 LDG.E R0, desc[UR40][R4.64] ;  /* 0x0000002804001981 */ /* 0x000ea8000c1e1900 */
[----:B------:R-:W-:Y:S01]  /*1430*/  STL [R1+0x54], R33 ;  /* 0x0000542101007387 */ /* 0x000fe20000100800 */
[----:B------:R-:W-:Y:S01]  /*1440*/  UISETP.NE.U32.AND UP0, UPT, UR4, URZ, UPT ;  /* 0x0000003f0400728c */ /* 0x000fe2000bf05070 */
[----:B-1----:R-:W-:Y:S02]  /*1450*/  LOP3.LUT R2, R30, 0xff000000, RZ, 0xc0, !PT ;  /* 0xff0000001e027812 */ /* 0x002fe400078ec0ff */
[----:B------:R-:W-:Y:S01]  /*1460*/  ULDC UR4, c[0x0][0x424] ;  /* 0x0001090000047ab9 */ /* 0x000fe20000000800 */
[----:B------:R-:W-:Y:S01]  /*1470*/  UISETP.NE.AND.EX UP0, UPT, UR5, URZ, UPT, UP0 ;  /* 0x0000003f0500728c */ /* 0x000fe2000bf05300 */
[----:B------:R-:W-:-:S02]  /*1480*/  ISETP.NE.U32.AND P2, PT, RZ, UR8, PT ;  /* 0x00000008ff007c0c */ /* 0x000fc4000bf45070 */
[----:B------:R-:W-:Y:S01]  /*1490*/  ULDC UR5, c[0x0][0x2f0] ;  /* 0x0000bc0000057ab9 */ /* 0x000fe20000000800 */
[----:B------:R-:W-:Y:S01]  /*14a0*/  USEL UR4, UR4, 0x1, UP0 ;  /* 0x0000000104047887 */ /* 0x000fe20008000000 */
[----:B------:R-:W-:Y:S02]  /*14b0*/  SHF.R.U32.HI R3, RZ, 0x8, R2 ;  /* 0x00000008ff037819 */ /* 0x000fe40000011602 */
[----:B------:R-:W-:Y:S01]  /*14c0*/  ISETP.NE.AND.EX P2, PT, RZ, UR9, PT, P2 ;  /* 0x00000009ff007c0c */ /* 0x000fe2000bf45320 */
[----:B------:R-:W-:-:S03]  /*14d0*/  UIMAD UR4, UR4, UR5, URZ ;  /* 0x00000005040472a4 */ /* 0x000fc6000f8e023f */
[----:B------:R-:W-:Y:S01]  /*14e0*/  ULDC UR5, c[0x0][0x348] ;  /* 0x0000d20000057ab9 */ /* 0x000fe20000000800 */
[----:B--2---:R1:W-:Y:S04]  /*14f0*/  STL [R1+0x2c], R0 ;  /* 0x00002c0001007387 */ /* 0x0043e80000100800 */
[----:B------:R0:W-:Y:S01]  /*1500*/  STL [R1+0x38], R31 ;  /* 0x0000381f01007387 */ /* 0x0001e20000100800 */
[----:B------:R-:W-:Y:S01]  /*1510*/  IMAD.MOV.U32 R10, RZ, RZ, R0 ;  /* 0x000000ffff0a7224 */ /* 0x000fe200078e0000 */
[----:B-1----:R-:W-:-:S04]  /*1520*/  LOP3.LUT R0, R30, 0xff0000, RZ, 0xc0, !PT ;  /* 0x00ff00001e007812 */ /* 0x002fc800078ec0ff */
[----:B------:R-:W-:Y:S01]  /*1530*/  LEA.HI R8, R0, R3, RZ, 0x10 ;  /* 0x0000000300087211 */ /* 0x000fe200078f80ff */
[----:B------:R-:W-:Y:S06]  /*1540*/  @P1 BRA `(.L_x_10703) ;  /* 0x0000000000281947 */ /* 0x000fec0003800000 */
[----:B------:R-:W-:Y:S02]  /*1550*/  ULDC.64 UR6, c[0x0][0xa00] ;  /* 0x0002800000067ab9 */ /* 0x000fe40000000a00 */
[----:B------:R-:W-:-:S04]  /*1560*/  ISETP.NE.U32.AND P1, PT, RZ, UR6, PT ;  /* 0x00000006ff007c0c */ /* 0x000fc8000bf25070 */
[----:B------:R-:W-:-:S13]  /*1570*/  ISETP.NE.AND.EX P1, PT, RZ, UR7, PT, P1 ;  /* 0x00000007ff007c0c */ /* 0x000fda000bf25310 */
[----:B------:R-:W-:Y:S05]  /*1580*/  @!P1 BRA `(.L_x_10703) ;  /* 0x0000000000189947 */ /* 0x000fea0003800000 */
[----:B------:R-:W1:Y:S02]  /*1590*/  LDC.64 R2, c[0x0][0xa00] ;  /* 0x00028000ff027b82 */ /* 0x000e640000000a00 */
[----:B-1----:R-:W-:-:S05]  /*15a0*/  IMAD.WIDE R2, R32, 0x4, R2 ;  /* 0x0000000420027825 */ /* 0x002fca00078e0202 */
[----:B------:R-:W2:Y:S04]  /*15b0*/  LDG.E R0, desc[UR40][R2.64] ;  /* 0x0000002802007981 */ /* 0x000ea8000c1e1900 */
[----:B------:R-:W2:Y:S02]  /*15c0*/  LDG.E R5, desc[UR40][R2.64+0x4] ;  /* 0x0000042802057981 */ /* 0x000ea4000c1e1900 */
[----:B--2---:R-:W-:-:S05]  /*15d0*/  IMAD.IADD R10, R5, 0x1, -R0 ;  /* 0x00000001050a7824 */ /* 0x004fca00078e0a00 */
[----:B------:R1:W-:Y:S02]  /*15e0*/  STL [R1+0x2c], R10 ;  /* 0x00002c0a01007387 */ /* 0x0003e40000100800 */
.L_x_10703:
[----:B------:R-:W-:Y:S02]  /*15f0*/  IMAD.U32 R26, RZ, RZ, UR5 ;  /* 0x00000005ff1a7e24 */ /* 0x000fe4000f8e00ff */
[----:B------:R-:W-:Y:S01]  /*1600*/  IMAD.U32 R28, RZ, RZ, UR4 ;  /* 0x00000004ff1c7e24 */ /* 0x000fe2000f8e00ff */
[----:B------:R-:W-:Y:S06]  /*1610*/  @!P2 BRA `(.L_x_10704) ;  /* 0x000000000010a947 */ /* 0x000fec0003800000 */
[----:B------:R-:W-:-:S04]  /*1620*/  IADD3 R2, P0, R34, UR8, RZ ;  /* 0x0000000822027c10 */ /* 0x000fc8000ff1e0ff */
[----:B------:R-:W-:-:S05]  /*1630*/  IADD3.X R3, R33, UR9, RZ, P0, !PT ;  /* 0x0000000921037c10 */ /* 0x000fca00087fe4ff */
[----:B------:R2:W5:Y:S01]  /*1640*/  LDG.E R28, desc[UR40][R2.64] ;  /* 0x00000028021c7981 */ /* 0x000562000c1e1900 */
[----:B------:R-:W-:Y:S05]  /*1650*/  BRA `(.L_x_10705) ;  /* 0x0000000000107947 */ /* 0x000fea0003800000 */
.L_x_10704:
[----:B------:R-:W-:Y:S05]  /*1660*/  @!P0 BRA `(.L_x_10705) ;  /* 0x00000000000c8947 */ /* 0x000fea0003800000 */
[----:B------:R-:W2:Y:S04]  /*1670*/  LDG.E R3, desc[UR40][R6.64] ;  /* 0x0000002806037981 */ /* 0x000ea8000c1e1900 */
[----:B------:R-:W2:Y:S02]  /*1680*/  LDG.E R28, desc[UR40][R6.64+0x4] ;  /* 0x00000428061c7981 */ /* 0x000ea4000c1e1900 */
[----:B--2---:R-:W-:-:S07]  /*1690*/  IMAD.IADD R28, R28, 0x1, -R3 ;  /* 0x000000011c1c7824 */ /* 0x004fce00078e0a03 */
.L_x_10705:
[----:B------:R-:W-:Y:S01]  /*16a0*/  ULDC.64 UR4, c[0x0][0xa10] ;  /* 0x0002840000047ab9 */ /* 0x000fe20000000a00 */
[----:B0-----:R-:W0:Y:S01]  /*16b0*/  LDC R6, c[0x0][0x448] ;  /* 0x00011200ff067b82 */ /* 0x001e220000000800 */
[----:B------:R-:W-:-:S04]  /*16c0*/  ISETP.NE.U32.AND P0, PT, RZ, UR4, PT ;  /* 0x00000004ff007c0c */ /* 0x000fc8000bf05070 */
[----:B------:R-:W-:Y:S01]  /*16d0*/  ISETP.NE.AND.EX P0, PT, RZ, UR5, PT, P0 ;  /* 0x00000005ff007c0c */ /* 0x000fe2000bf05300 */
[----:B------:R-:W-:-:S12]  /*16e0*/  ULDC.64 UR4, c[0x0][0xa30] ;  /* 0x00028c0000047ab9 */ /* 0x000fd80000000a00 */
[----:B--2---:R-:W2:Y:S02]  /*16f0*/  @P0 LDC.64 R2, c[0x0][0xa10] ;  /* 0x00028400ff020b82 */ /* 0x004ea40000000a00 */
[----:B--2---:R-:W-:-:S05]  /*1700*/  @P0 IMAD.WIDE R2, R32, 0x4, R2 ;  /* 0x0000000420020825 */ /* 0x004fca00078e0202 */
[----:B------:R-:W2:Y:S04]  /*1710*/  @P0 LDG.E R0, desc[UR40][R2.64] ;  /* 0x0000002802000981 */ /* 0x000ea8000c1e1900 */
[----:B------:R3:W2:Y:S01]  /*1720*/  @P0 LDG.E R7, desc[UR40][R2.64+0x4] ;  /* 0x0000042802070981 */ /* 0x0006a2000c1e1900 */
[----:B------:R-:W-:Y:S01]  /*1730*/  ISETP.NE.U32.AND P1, PT, RZ, UR4, PT ;  /* 0x00000004ff007c0c */ /* 0x000fe2000bf25070 */
[----:B-----5:R-:W-:-:S03]  /*1740*/  IMAD.MOV.U32 R24, RZ, RZ, R28 ;  /* 0x000000ffff187224 */ /* 0x020fc600078e001c */
[----:B------:R-:W-:-:S13]  /*1750*/  ISETP.NE.AND.EX P1, PT, RZ, UR5, PT, P1 ;  /* 0x00000005ff007c0c */ /* 0x000fda000bf25310 */
[----:B------:R-:W-:-:S04]  /*1760*/  @P1 IADD3 R4, P2, R34, UR4, RZ ;  /* 0x0000000422041c10 */ /* 0x000fc8000ff5e0ff */
[----:B------:R-:W-:-:S05]  /*1770*/  @P1 IADD3.X R5, R33, UR5, RZ, P2, !PT ;  /* 0x0000000521051c10 */ /* 0x000fca00097fe4ff */
[----:B------:R4:W5:Y:S01]  /*1780*/  @P1 LDG.E R24, desc[UR40][R4.64] ;  /* 0x0000002804181981 */ /* 0x000962000c1e1900 */
[----:B0-----:R-:W-:Y:S01]  /*1790*/  ISETP.NE.AND P1, PT, R6, 0x1, PT ;  /* 0x000000010600780c */ /* 0x001fe20003f25270 */
[----:B------:R-:W-:Y:S01]  /*17a0*/  IMAD R12, R29, 0xc0, RZ ;  /* 0x000000c01d0c7824 */ /* 0x000fe200078e02ff */
[----:B------:R-:W-:Y:S01]  /*17b0*/  BSSY B0, `(.L_x_10706) ;  /* 0x000003a000007945 */ /* 0x000fe20003800000 */
[----:B------:R-:W-:Y:S02]  /*17c0*/  IMAD.IADD R9, R28, 0x1, -R9 ;  /* 0x000000011c097824 */ /* 0x000fe400078e0a09 */
[----:B---3--:R-:W-:Y:S01]  /*17d0*/  VIADD R2, R12, 0xbf ;  /* 0x000000bf0c027836 */ /* 0x008fe20000000000 */
[----:B------:R0:W-:Y:S07]  /*17e0*/  STL [R1+0x24], R12 ;  /* 0x0000240c01007387 */ /* 0x0001ee0000100800 */
[----:B------:R-:W3:Y:S01]  /*17f0*/  @P1 LDC R11, c[0x0][0x44c] ;  /* 0x00011300ff0b1b82 */ /* 0x000ee20000000800 */
[----:B0-----:R-:W-:-:S07]  /*1800*/  LOP3.LUT R12, R8, 0xff, RZ, 0xc0, !PT ;  /* 0x000000ff080c7812 */ /* 0x001fce00078ec0ff */
[----:B------:R-:W0:Y:S01]  /*1810*/  @P1 LDC R3, c[0x0][0x450] ;  /* 0x00011400ff031b82 */ /* 0x000e220000000800 */
[----:B--2---:R-:W-:Y:S02]  /*1820*/  @P0 IMAD.IADD R26, R7, 0x1, -R0 ;  /* 0x00000001071a0824 */ /* 0x004fe400078e0a00 */
[----:B---3--:R-:W-:-:S04]  /*1830*/  @P1 IMAD.HI.U32 R0, R2, R11, RZ ;  /* 0x0000000b02001227 */ /* 0x008fc800078e00ff */
[----:B----4-:R-:W-:Y:S01]  /*1840*/  IMAD.IADD R4, R9, 0x1, R26 ;  /* 0x0000000109047824 */ /* 0x010fe200078e021a */
[----:B0-----:R-:W-:-:S03]  /*1850*/  @P1 SHF.R.U32.HI R2, RZ, R3, R0 ;  /* 0x00000003ff021219 */ /* 0x001fc60000011600 */
[C---:B------:R-:W-:Y:S01]  /*1860*/  VIADD R0, R4.reuse, 0x7f ;  /* 0x0000007f04007836 */ /* 0x040fe20000000000 */
[----:B------:R-:W-:Y:S01]  /*1870*/  IADD3 R88, R4, 0x80, -R10 ;  /* 0x0000008004587810 */ /* 0x000fe20007ffe80a */
[----:B------:R0:W-:Y:S03]  /*1880*/  STL [R1+0x30], R4 ;  /* 0x0000300401007387 */ /* 0x0001e60000100800 */
[----:B------:R-:W-:Y:S01]  /*1890*/  SHF.R.S32.HI R3, RZ, 0x1f, R0 ;  /* 0x0000001fff037819 */ /* 0x000fe20000011400 */
[----:B------:R-:W-:Y:S01]  /*18a0*/  IMAD.IADD R2, R88, 0x1, R2 ;  /* 0x0000000158027824 */ /* 0x000fe200078e0202 */
[----:B------:R2:W-:Y:S02]  /*18b0*/  STL [R1+0x64], R12 ;  /* 0x0000640c01007387 */ /* 0x0005e40000100800 */
[----:B------:R-:W-:Y:S02]  /*18c0*/  LEA.HI R3, R3, R0, RZ, 0x7 ;  /* 0x0000000003037211 */ /* 0x000fe400078f38ff */
[----:B------:R-:W-:-:S02]  /*18d0*/  SHF.R.S32.HI R5, RZ, 0x1f, R2 ;  /* 0x0000001fff057819 */ /* 0x000fc40000011402 */
[----:B0-----:R-:W-:Y:S02]  /*18e0*/  SHF.R.U32.HI R4, RZ, 0x10, R8 ;  /* 0x00000010ff047819 */ /* 0x001fe40000011608 */
[----:B------:R-:W-:Y:S02]  /*18f0*/  LEA.HI R5, R5, R2, RZ, 0x7 ;  /* 0x0000000205057211 */ /* 0x000fe400078f38ff */
[----:B------:R-:W-:Y:S01]  /*1900*/  SHF.R.S32.HI R89, RZ, 0x7, R3 ;  /* 0x00000007ff597819 */ /* 0x000fe20000011403 */
[----:B------:R2:W-:Y:S01]  /*1910*/  STL [R1+0x4c], R4 ;  /* 0x00004c0401007387 */ /* 0x0005e20000100800 */
[----:B------:R-:W-:-:S04]  /*1920*/  SHF.R.S32.HI R0, RZ, 0x7, R5 ;  /* 0x00000007ff007819 */ /* 0x000fc80000011405 */
[----:B------:R-:W-:Y:S01]  /*1930*/  VIMNMX R6, R89, R0, PT ;  /* 0x0000000059067248 */ /* 0x000fe20003fe0100 */
[----:B------:R-:W-:-:S03]  /*1940*/  IMAD.MOV.U32 R0, RZ, RZ, RZ ;  /* 0x000000ffff007224 */ /* 0x000fc600078e00ff */
[----:B------:R-:W-:-:S13]  /*1950*/  ISETP.GE.AND P0, PT, R6, 0x1, PT ;  /* 0x000000010600780c */ /* 0x000fda0003f06270 */
[----:B--2---:R-:W-:Y:S05]  /*1960*/  @!P0 BRA `(.L_x_10707) ;  /* 0x0000000000788947 */ /* 0x004fea0003800000 */
[----:B------:R-:W-:Y:S01]  /*1970*/  ISETP.NE.AND P0, PT, R4, RZ, PT ;  /* 0x000000ff0400720c */ /* 0x000fe20003f05270 */
[----:B------:R-:W-:-:S03]  /*1980*/  ULDC UR4, c[0x0][0x9f0] ;  /* 0x00027c0000047ab9 */ /* 0x000fc60000000800 */
[----:B------:R-:W-:-:S04]  /*1990*/  SEL R11, R4, UR4, P0 ;  /* 0x00000004040b7c07 */ /* 0x000fc80008000000 */
[-C--:B------:R-:W-:Y:S02]  /*19a0*/  IABS R5, R11.reuse ;  /* 0x0000000b00057213 */ /* 0x080fe40000000000 */
[----:B------:R-:W-:Y:S02]  /*19b0*/  IADD3 R0, R11, -0x1, R6 ;  /* 0xffffffff0b007810 */ /* 0x000fe40007ffe006 */
[----:B------:R-:W0:Y:S01]  /*19c0*/  I2F.RP R4, R5 ;  /* 0x0000000500047306 */ /* 0x000e220000209400 */
[----:B-1----:R-:W-:-:S05]  /*19d0*/  IABS R10, R11 ;  /* 0x0000000b000a7213 */ /* 0x002fca0000000000 */
        /* <DEDUP_REMOVED lines=23> */
.L_x_10707:
[----:B------:R-:W-:Y:S05]  /*1b50*/  BSYNC B0 ;  /* 0x0000000000007941 */ /* 0x000fea0003800000 */
.L_x_10706:
        /* <DEDUP_REMOVED lines=27> */
[----:B-1----:R-:W-:Y:S02]  /*1d10*/  IMAD.U32 R10, RZ, RZ, UR6 ;  /* 0x00000006ff0a7e24 */ /* 0x002fe4000f8e00ff */
[----:B------:R-:W-:Y:S02]  /*1d20*/  IMAD.U32 R6, RZ, RZ, UR4 ;  /* 0x00000004ff067e24 */ /* 0x000fe4000f8e00ff */
[----:B------:R-:W-:-:S02]  /*1d30*/  IMAD.U32 R7, RZ, RZ, UR5 ;  /* 0x00000005ff077e24 */ /* 0x000fc4000f8e00ff */
[----:B------:R-:W-:Y:S02]  /*1d40*/  IMAD.U32 R11, RZ, RZ, UR7 ;  /* 0x00000007ff0b7e24 */ /* 0x000fe4000f8e00ff */
[----:B------:R-:W-:Y:S02]  /*1d50*/  IMAD.MOV.U32 R8, RZ, RZ, 0x70 ;  /* 0x00000070ff087424 */ /* 0x000fe400078e00ff */
[----:B------:R-:W-:Y:S02]  /*1d60*/  IMAD.MOV.U32 R12, RZ, RZ, 0x1 ;  /* 0x00000001ff0c7424 */ /* 0x000fe400078e00ff */
[----:B0-----:R-:W-:-:S07]  /*1d70*/  IMAD.MOV.U32 R13, RZ, RZ, RZ ;  /* 0x000000ffff0d7224 */ /* 0x001fce00078e00ff */
[----:B------:R-:W-:-:S07]  /*1d80*/  LEPC R20, `(.L_x_10710) ;  /* 0x000000001014794e */ /* 0x000fce0000000000 */
[----:B--2--5:R-:W-:Y:S05]  /*1d90*/  CALL.ABS.NOINC R14 ;  /* 0x000000000e007343 */ /* 0x024fea0003c00000 */
.L_x_10710:
[----:B------:R-:W-:Y:S05]  /*1da0*/  BSYNC B6 ;  /* 0x0000000000067941 */ /* 0x000fea0003800000 */
.L_x_10709:
        /* <DEDUP_REMOVED lines=20> */
.L_x_10712:
[----:B------:R-:W-:Y:S05]  /*1ef0*/  BSYNC B6 ;  /* 0x0000000000067941 */ /* 0x000fea0003800000 */
.L_x_10711:
[----:B------:R-:W-:Y:S01]  /*1f00*/  ULDC.64 UR4, c[0x0][0x9f8] ;  /* 0x00027e0000047ab9 */ /* 0x000fe20000000a00 */
[----:B------:R-:W-:Y:S01]  /*1f10*/  IMAD.MOV.U32 R0, RZ, RZ, R32 ;  /* 0x000000ffff007224 */ /* 0x000fe200078e0020 */
[----:B------:R-:W-:Y:S01]  /*1f20*/  ISETP.NE.U32.AND P0, PT, RZ, UR4, PT ;  /* 0x00000004ff007c0c */ /* 0x000fe2000bf05070 */
[----:B------:R-:W2:Y:S01]  /*1f30*/  LDL R20, [R1+0x18] ;  /* 0x0000180001147983 */ /* 0x000ea20000100800 */
[----:B------:R-:W0:Y:S01]  /*1f40*/  LDC.64 R68, c[0x0][0x300] ;  /* 0x0000c000ff447b82 */ /* 0x000e220000000a00 */
[----:B------:R-:W-:Y:S01]  /*1f50*/  IMAD.IADD R30, R27, 0x1, R28 ;  /* 0x000000011b1e7824 */ /* 0x000fe200078e021c */
[----:B------:R-:W-:Y:S01]  /*1f60*/  ISETP.NE.AND.EX P0, PT, RZ, UR5, PT, P0 ;  /* 0x00000005ff007c0c */ /* 0x000fe2000bf05300 */
[----:B------:R-:W-:Y:S01]  /*1f70*/  ULDC.64 UR8, c[0x0][0xa08] ;  /* 0x0002820000087ab9 */ /* 0x000fe20000000a00 */
[----:B------:R-:W-:Y:S01]  /*1f80*/  SHF.R.S32.HI R23, RZ, 0x1f, R22 ;  /* 0x0000001fff177819 */ /* 0x000fe20000011416 */
[----:B------:R-:W-:-:S03]  /*1f90*/  ULDC.64 UR6, c[0x0][0x330] ;  /* 0x0000cc0000067ab9 */ /* 0x000fc60000000a00 */
[----:B------:R-:W3:Y:S07]  /*1fa0*/  LDC.64 R66, c[0x0][0x3f8] ;  /* 0x0000fe00ff427b82 */ /* 0x000eee0000000a00 */
[----:B------:R-:W-:Y:S01]  /*1fb0*/  @P0 IADD3 R4, P1, R34, UR4, RZ ;  /* 0x0000000422040c10 */ /* 0x000fe2000ff3e0ff */
[----:B------:R-:W4:Y:S03]  /*1fc0*/  LDC R61, c[0x0][0x3f4] ;  /* 0x0000fd00ff3d7b82 */ /* 0x000f260000000800 */
[----:B------:R-:W-:Y:S01]  /*1fd0*/  @P0 IADD3.X R5, R33, UR5, RZ, P1, !PT ;  /* 0x0000000521050c10 */ /* 0x000fe20008ffe4ff */
[----:B------:R-:W-:-:S04]  /*1fe0*/  ULDC.64 UR4, c[0x0][0x308] ;  /* 0x0000c20000047ab9 */ /* 0x000fc80000000a00 */
[----:B------:R1:W2:Y:S01]  /*1ff0*/  @P0 LDG.E R0, desc[UR40][R4.64] ;  /* 0x0000002804000981 */ /* 0x0002a2000c1e1900 */
[----:B------:R-:W-:Y:S01]  /*2000*/  SHF.R.S32.HI R3, RZ, 0x1f, R30 ;  /* 0x0000001fff037819 */ /* 0x000fe2000001141e */
[----:B0-----:R-:W-:Y:S01]  /*2010*/  IMAD.WIDE.U32 R6, R30, R68, RZ ;  /* 0x000000441e067225 */ /* 0x001fe200078e00ff */
[----:B------:R-:W-:-:S03]  /*2020*/  ISETP.NE.U32.AND P0, PT, RZ, UR8, PT ;  /* 0x00000008ff007c0c */ /* 0x000fc6000bf05070 */
[----:B------:R-:W-:Y:S01]  /*2030*/  IMAD R8, R3, R68, RZ ;  /* 0x0000004403087224 */ /* 0x000fe200078e02ff */
[----:B------:R-:W-:Y:S01]  /*2040*/  ISETP.NE.AND.EX P0, PT, RZ, UR9, PT, P0 ;  /* 0x00000009ff007c0c */ /* 0x000fe2000bf05300 */
[----:B------:R-:W-:Y:S02]  /*2050*/  VIADD R81, R22, 0x20 ;  /* 0x0000002016517836 */ /* 0x000fe40000000000 */
[----:B------:R-:W-:Y:S01]  /*2060*/  IMAD R9, R30, R69, R8 ;  /* 0x000000451e097224 */ /* 0x000fe200078e0208 */
[----:B------:R-:W-:Y:S01]  /*2070*/  SHF.R.S32.HI R14, RZ, 0x1f, R19 ;  /* 0x0000001fff0e7819 */ /* 0x000fe20000011413 */
[----:B------:R-:W-:-:S04]  /*2080*/  IMAD.WIDE.U32 R56, R31, UR6, R22 ;  /* 0x000000061f387c25 */ /* 0x000fc8000f8e0016 */
[----:B------:R-:W-:Y:S02]  /*2090*/  IMAD.IADD R7, R7, 0x1, R9 ;  /* 0x0000000107077824 */ /* 0x000fe400078e0209 */
[----:B------:R-:W-:Y:S02]  /*20a0*/  IMAD R12, R14, R68, RZ ;  /* 0x000000440e0c7224 */ /* 0x000fe400078e02ff */
[----:B-1----:R-:W-:-:S04]  /*20b0*/  IMAD.WIDE.U32 R4, R31, UR4, R6 ;  /* 0x000000041f047c25 */ /* 0x002fc8000f8e0006 */
[----:B------:R-:W-:Y:S01]  /*20c0*/  IMAD R59, R31, UR5, R5 ;  /* 0x000000051f3b7c24 */ /* 0x000fe2000f8e0205 */
[----:B------:R-:W-:Y:S01]  /*20d0*/  ULDC.64 UR4, c[0x0][0x310] ;  /* 0x0000c40000047ab9 */ /* 0x000fe20000000a00 */
[----:B------:R-:W-:Y:S02]  /*20e0*/  IMAD.MOV.U32 R58, RZ, RZ, R4 ;  /* 0x000000ffff3a7224 */ /* 0x000fe400078e0004 */
[----:B------:R-:W-:-:S04]  /*20f0*/  IMAD.WIDE.U32 R6, R19, R68, R22 ;  /* 0x0000004413067225 */ /* 0x000fc800078e0016 */
[----:B------:R-:W-:Y:S01]  /*2100*/  IMAD R12, R19, R69, R12 ;  /* 0x00000045130c7224 */ /* 0x000fe200078e020c */
[----:B----4-:R-:W-:Y:S02]  /*2110*/  ISETP.GE.AND P2, PT, R81, R61, PT ;  /* 0x0000003d5100720c */ /* 0x010fe40003f46270 */
[----:B------:R-:W-:Y:S01]  /*2120*/  SHF.R.S32.HI R155, RZ, 0x1f, R154 ;  /* 0x0000001fff9b7819 */ /* 0x000fe2000001149a */
[----:B---3--:R-:W-:-:S04]  /*2130*/  IMAD.WIDE.U32 R52, R19, R66, R22 ;  /* 0x0000004213347225 */ /* 0x008fc800078e0016 */
[----:B------:R-:W-:-:S04]  /*2140*/  IMAD.WIDE.U32 R54, R19, R66, R154 ;  /* 0x0000004213367225 */ /* 0x000fc800078e009a */
[----:B------:R-:W-:Y:S01]  /*2150*/  IMAD R57, R31, UR7, R57 ;  /* 0x000000071f397c24 */ /* 0x000fe2000f8e0239 */
[----:B------:R-:W-:Y:S01]  /*2160*/  ULDC.64 UR6, c[0x0][0x338] ;  /* 0x0000ce0000067ab9 */ /* 0x000fe20000000a00 */
[----:B------:R-:W-:Y:S02]  /*2170*/  SHF.R.U32.HI R21, RZ, 0x3, R157 ;  /* 0x00000003ff157819 */ /* 0x000fe4000001169d */
[----:B-----5:R-:W-:Y:S02]  /*2180*/  SHF.R.S32.HI R13, RZ, 0x1f, R24 ;  /* 0x0000001fff0d7819 */ /* 0x020fe40000011418 */
[----:B------:R-:W-:Y:S01]  /*2190*/  P2R R82, PR, RZ, 0x4 ;  /* 0x00000004ff527803 */ /* 0x000fe20000000000 */
[----:B------:R-:W-:Y:S01]  /*21a0*/  VIADD R65, R22, 0x40 ;  /* 0x0000004016417836 */ /* 0x000fe20000000000 */
[C---:B------:R-:W-:Y:S01]  /*21b0*/  SHF.L.U64.HI R69, R68.reuse, 0x7, R69 ;  /* 0x0000000744457819 */ /* 0x040fe20000010245 */
[----:B------:R-:W-:Y:S01]  /*21c0*/  IMAD.SHL.U32 R68, R68, 0x80, RZ ;  /* 0x0000008044447824 */ /* 0x000fe200078e00ff */
[----:B--2---:R-:W-:-:S02]  /*21d0*/  SHF.R.S32.HI R5, RZ, 0x1f, R0 ;  /* 0x0000001fff057819 */ /* 0x004fc40000011400 */
[----:B------:R-:W-:Y:S02]  /*21e0*/  SEL R9, R0, RZ, !P0 ;  /* 0x000000ff00097207 */ /* 0x000fe40004000000 */
[----:B------:R-:W-:Y:S02]  /*21f0*/  SEL R10, R5, RZ, !P0 ;  /* 0x000000ff050a7207 */ /* 0x000fe40004000000 */
[----:B------:R-:W0:Y:S01]  /*2200*/  LDC.64 R4, c[0x0][0x408] ;  /* 0x00010200ff047b82 */ /* 0x000e220000000a00 */
[----:B------:R-:W-:-:S04]  /*2210*/  IMAD.WIDE.U32 R58, R9, UR4, R58 ;  /* 0x00000004093a7c25 */ /* 0x000fc8000f8e003a */
[----:B------:R-:W-:Y:S01]  /*2220*/  IMAD R0, R10, UR4, RZ ;  /* 0x000000040a007c24 */ /* 0x000fe2000f8e02ff */
[----:B------:R-:W-:Y:S02]  /*2230*/  ULDC UR4, c[0x0][0x2f4] ;  /* 0x0000bd0000047ab9 */ /* 0x000fe40000000800 */
[----:B------:R-:W-:Y:S01]  /*2240*/  ISETP.GE.AND P1, PT, R81, UR4, PT ;  /* 0x0000000451007c0c */ /* 0x000fe2000bf26270 */
[----:B------:R-:W-:Y:S01]  /*2250*/  IMAD R75, R9, UR5, R0 ;  /* 0x00000005094b7c24 */ /* 0x000fe2000f8e0200 */
[----:B------:R-:W-:Y:S02]  /*2260*/  ISETP.GE.AND P0, PT, R22, UR4, PT ;  /* 0x0000000416007c0c */ /* 0x000fe4000bf06270 */
[----:B------:R-:W-:Y:S01]  /*2270*/  SEL R8, RZ, 0xffffffff, P1 ;  /* 0xffffffffff087807 */ /* 0x000fe20000800000 */
[----:B------:R-:W-:Y:S01]  /*2280*/  IMAD.IADD R75, R59, 0x1, R75 ;  /* 0x000000013b4b7824 */ /* 0x000fe200078e024b */
[----:B------:R-:W-:Y:S02]  /*2290*/  SEL R0, RZ, 0x1, P0 ;  /* 0x00000001ff007807 */ /* 0x000fe40000000000 */
[----:B------:R-:W-:Y:S01]  /*22a0*/  IADD3 R80, P0, R58, R6, RZ ;  /* 0x000000063a507210 */ /* 0x000fe20007f1e0ff */
[----:B------:R-:W-:-:S02]  /*22b0*/  IMAD.SHL.U32 R11, R8, 0x2, RZ ;  /* 0x00000002080b7824 */ /* 0x000fc400078e00ff */
[----:B------:R-:W-:Y:S01]  /*22c0*/  IMAD R6, R14, R66, RZ ;  /* 0x000000420e067224 */ /* 0x000fe200078e02ff */
[----:B------:R-:W-:Y:S02]  /*22d0*/  IADD3.X R74, R75, R7, R12, P0, !PT ;  /* 0x000000074b4a7210 */ /* 0x000fe400007fe40c */
[----:B------:R-:W-:Y:S02]  /*22e0*/  ISETP.GE.AND P0, PT, R22, R61, PT ;  /* 0x0000003d1600720c */ /* 0x000fe40003f06270 */
[----:B------:R-:W-:Y:S01]  /*22f0*/  LOP3.LUT R0, R11, 0x2, R0, 0xe2, !PT ;  /* 0x000000020b007812 */ /* 0x000fe200078ee200 */
[----:B------:R-:W-:Y:S01]  /*2300*/  IMAD R11, R19, R67, R6 ;  /* 0x00000043130b7224 */ /* 0x000fe200078e0206 */
[C---:B------:R-:W-:Y:S01]  /*2310*/  SEL R7, R61.reuse, RZ, P0 ;  /* 0x000000ff3d077207 */ /* 0x040fe20000000000 */
[----:B0-----:R-:W-:Y:S01]  /*2320*/  IMAD R8, R14, R4, RZ ;  /* 0x000000040e087224 */ /* 0x001fe200078e02ff */
[----:B------:R-:W-:-:S03]  /*2330*/  SEL R6, R61, RZ, P2 ;  /* 0x000000ff3d067207 */ /* 0x000fc60001000000 */
[----:B------:R-:W-:Y:S02]  /*2340*/  IMAD R15, R19, R5, R8 ;  /* 0x00000005130f7224 */ /* 0x000fe400078e0208 */
[----:B------:R-:W-:Y:S02]  /*2350*/  IMAD.IADD R7, R22, 0x1, R7 ;  /* 0x0000000116077824 */ /* 0x000fe400078e0207 */
[----:B------:R-:W-:Y:S02]  /*2360*/  IMAD.IADD R8, R81, 0x1, R6 ;  /* 0x0000000151087824 */ /* 0x000fe400078e0206 */
[----:B------:R-:W-:Y:S01]  /*2370*/  IMAD.IADD R55, R55, 0x1, R11 ;  /* 0x0000000137377824 */ /* 0x000fe200078e020b */
[----:B------:R-:W-:Y:S01]  /*2380*/  SHF.R.S32.HI R6, RZ, 0x1f, R7 ;  /* 0x0000001fff067819 */ /* 0x000fe20000011407 */
[----:B------:R-:W-:Y:S01]  /*2390*/  IMAD.IADD R53, R11, 0x1, R53 ;  /* 0x000000010b357824 */ /* 0x000fe200078e0235 */
[----:B------:R-:W-:Y:S01]  /*23a0*/  SHF.R.S32.HI R11, RZ, 0x1f, R8 ;  /* 0x0000001fff0b7819 */ /* 0x000fe20000011408 */
[----:B------:R-:W-:Y:S01]  /*23b0*/  IMAD R10, R10, UR6, RZ ;  /* 0x000000060a0a7c24 */ /* 0x000fe2000f8e02ff */
[----:B------:R-:W-:-:S02]  /*23c0*/  LEA.HI R73, R6, R7, RZ, 0x4 ;  /* 0x0000000706497211 */ /* 0x000fc400078f20ff */
[CC--:B------:R-:W-:Y:S02]  /*23d0*/  LEA.HI R72, R11.reuse, R8.reuse, RZ, 0x4 ;  /* 0x000000080b487211 */ /* 0x0c0fe400078f20ff */
[----:B------:R-:W-:Y:S02]  /*23e0*/  LEA.HI R6, R6, R7, RZ, 0x5 ;  /* 0x0000000706067211 */ /* 0x000fe400078f28ff */
[----:B------:R-:W-:Y:S01]  /*23f0*/  LEA.HI R8, R11, R8, RZ, 0x5 ;  /* 0x000000080b087211 */ /* 0x000fe200078f28ff */
[----:B------:R-:W-:-:S04]  /*2400*/  IMAD.WIDE.U32 R56, R9, UR6, R56 ;  /* 0x0000000609387c25 */ /* 0x000fc8000f8e0038 */
[----:B------:R-:W-:Y:S02]  /*2410*/  IMAD R9, R9, UR7, R10 ;  /* 0x0000000709097c24 */ /* 0x000fe4000f8e020a */
[----:B------:R-:W-:Y:S01]  /*2420*/  IMAD.SHL.U32 R7, R6, 0x80, RZ ;  /* 0x0000008006077824 */ /* 0x000fe200078e00ff */
[C---:B------:R-:W-:Y:S01]  /*2430*/  LOP3.LUT R6, R157.reuse, 0x10, R73, 0xf8, !PT ;  /* 0x000000109d067812 */ /* 0x040fe200078ef849 */
[----:B------:R-:W-:Y:S01]  /*2440*/  IMAD.SHL.U32 R10, R8, 0x80, RZ ;  /* 0x00000080080a7824 */ /* 0x000fe200078e00ff */
[----:B------:R-:W-:Y:S02]  /*2450*/  LOP3.LUT R8, R157, 0x10, R72, 0xf8, !PT ;  /* 0x000000109d087812 */ /* 0x000fe400078ef848 */
[----:B------:R-:W-:Y:S02]  /*2460*/  LOP3.LUT R7, R7, 0xfffff000, RZ, 0xc0, !PT ;  /* 0xfffff00007077812 */ /* 0x000fe400078ec0ff */
[----:B------:R-:W-:Y:S02]  /*2470*/  LOP3.LUT R6, R6, R21, RZ, 0x3c, !PT ;  /* 0x0000001506067212 */ /* 0x000fe400078e3cff */
[----:B------:R-:W-:-:S02]  /*2480*/  LOP3.LUT R10, R10, 0xfffff000, RZ, 0xc0, !PT ;  /* 0xfffff0000a0a7812 */ /* 0x000fc400078ec0ff */
[----:B------:R-:W-:Y:S02]  /*2490*/  LOP3.LUT R11, R8, R21, RZ, 0x3c, !PT ;  /* 0x00000015080b7212 */ /* 0x000fe400078e3cff */
[--C-:B------:R-:W-:Y:S02]  /*24a0*/  IADD3 R71, R6, R7, R20.reuse ;  /* 0x0000000706477210 */ /* 0x100fe40007ffe014 */
[----:B------:R-:W-:Y:S02]  /*24b0*/  IADD3 R70, R11, R10, R20 ;  /* 0x0000000a0b467210 */ /* 0x000fe40007ffe014 */
[----:B------:R-:W0:Y:S01]  /*24c0*/  S2R R20, SR_TID.X ;  /* 0x0000000000147919 */ /* 0x000e220000002100 */
[----:B------:R-:W-:-:S04]  /*24d0*/  IMAD.WIDE.U32 R50, R19, R4, R154 ;  /* 0x0000000413327225 */ /* 0x000fc800078e009a */
[C---:B------:R-:W-:Y:S01]  /*24e0*/  IMAD.WIDE.U32 R48, R19.reuse, R4, R22 ;  /* 0x0000000413307225 */ /* 0x040fe200078e0016 */
[----:B------:R-:W-:-:S03]  /*24f0*/  IADD3 R30, P2, R19, R30, RZ ;  /* 0x0000001e131e7210 */ /* 0x000fc60007f5e0ff */
[----:B------:R-:W-:Y:S02]  /*2500*/  IMAD R6, R13, R66, RZ ;  /* 0x000000420d067224 */ /* 0x000fe400078e02ff */
[----:B------:R-:W-:Y:S02]  /*2510*/  IMAD.IADD R51, R51, 0x1, R15 ;  /* 0x0000000133337824 */ /* 0x000fe400078e020f */
[----:B------:R-:W-:Y:S02]  /*2520*/  IMAD.IADD R49, R15, 0x1, R49 ;  /* 0x000000010f317824 */ /* 0x000fe400078e0231 */
[----:B------:R-:W-:Y:S01]  /*2530*/  IMAD R13, R13, R4, RZ ;  /* 0x000000040d0d7224 */ /* 0x000fe200078e02ff */
[----:B------:R-:W-:Y:S01]  /*2540*/  LOP3.LUT R7, R72, 0xfffffff0, RZ, 0xc0, !PT ;  /* 0xfffffff048077812 */ /* 0x000fe200078ec0ff */
[C---:B------:R-:W-:Y:S02]  /*2550*/  IMAD R21, R24.reuse, R67, R6 ;  /* 0x0000004318157224 */ /* 0x040fe400078e0206 */
[----:B------:R-:W-:Y:S01]  /*2560*/  IMAD.WIDE.U32 R54, R24, R66, R54 ;  /* 0x0000004218367225 */ /* 0x000fe200078e0036 */
[----:B------:R-:W-:-:S03]  /*2570*/  SHF.L.U64.HI R67, R66, 0x7, R67 ;  /* 0x0000000742437819 */ /* 0x000fc60000010243 */
[----:B------:R-:W-:Y:S01]  /*2580*/  IMAD.WIDE.U32 R52, R24, R66, R52 ;  /* 0x0000004218347225 */ /* 0x000fe200078e0034 */
[----:B0-----:R-:W-:-:S03]  /*2590*/  SHF.R.U32.HI R20, RZ, 0x7, R20 ;  /* 0x00000007ff147819 */ /* 0x001fc60000011614 */
[C---:B------:R-:W-:Y:S02]  /*25a0*/  IMAD R13, R24.reuse, R5, R13 ;  /* 0x00000005180d7224 */ /* 0x040fe400078e020d */
[----:B------:R-:W-:-:S04]  /*25b0*/  IMAD.WIDE.U32 R50, R24, R4, R50 ;  /* 0x0000000418327225 */ /* 0x000fc800078e0032 */
[----:B------:R-:W-:Y:S01]  /*25c0*/  VIADD R62, R20, 0x8 ;  /* 0x00000008143e7836 */ /* 0x000fe20000000000 */
[----:B------:R-:W-:Y:S01]  /*25d0*/  LOP3.LUT R20, R73, 0xfffffff0, RZ, 0xc0, !PT ;  /* 0xfffffff049147812 */ /* 0x000fe200078ec0ff */
[----:B------:R-:W-:Y:S01]  /*25e0*/  IMAD.WIDE.U32 R48, R24, R4, R48 ;  /* 0x0000000418307225 */ /* 0x000fe200078e0030 */
[----:B------:R-:W-:Y:S02]  /*25f0*/  SHF.L.U64.HI R64, R4, 0x7, R5 ;  /* 0x0000000704407819 */ /* 0x000fe40000010205 */
[----:B------:R-:W-:Y:S01]  /*2600*/  LOP3.LUT R60, R0, 0x1, RZ, 0xc0, !PT ;  /* 0x00000001003c7812 */ /* 0x000fe200078ec0ff */
[----:B------:R-:W-:Y:S01]  /*2610*/  IMAD.SHL.U32 R63, R4, 0x80, RZ ;  /* 0x00000080043f7824 */ /* 0x000fe200078e00ff */
[----:B------:R-:W-:Y:S01]  /*2620*/  LOP3.LUT R28, R0, 0x2, RZ, 0xc0, !PT ;  /* 0x00000002001c7812 */ /* 0x000fe200078ec0ff */
[----:B------:R-:W-:Y:S01]  /*2630*/  IMAD.X R31, R14, 0x1, R3, P2 ;  /* 0x000000010e1f7824 */ /* 0x000fe200010e0603 */
[----:B------:R-:W-:Y:S01]  /*2640*/  ISETP.GE.AND P1, PT, R65, UR4, PT ;  /* 0x0000000441007c0c */ /* 0x000fe2000bf26270 */
[----:B------:R-:W-:Y:S01]  /*2650*/  IMAD.IADD R27, R55, 0x1, R21 ;  /* 0x00000001371b7824 */ /* 0x000fe200078e0215 */
[----:B------:R-:W-:Y:S01]  /*2660*/  SHF.R.S32.HI R4, RZ, 0x1f, R20 ;  /* 0x0000001fff047819 */ /* 0x000fe20000011414 */
[----:B------:R-:W-:Y:S01]  /*2670*/  IMAD.SHL.U32 R66, R66, 0x80, RZ ;  /* 0x0000008042427824 */ /* 0x000fe200078e00ff */
[----:B------:R-:W-:Y:S01]  /*2680*/  SHF.R.S32.HI R3, RZ, 0x1f, R7 ;  /* 0x0000001fff037819 */ /* 0x000fe20000011407 */
[----:B------:R-:W-:-:S02]  /*2690*/  IMAD.SHL.U32 R61, R61, 0x2, RZ ;  /* 0x000000023d3d7824 */ /* 0x000fc400078e00ff */
[----:B------:R-:W-:Y:S02]  /*26a0*/  IMAD.IADD R21, R21, 0x1, R53 ;  /* 0x0000000115157824 */ /* 0x000fe400078e0235 */
[----:B------:R-:W-:Y:S02]  /*26b0*/  IMAD.IADD R6, R51, 0x1, R13 ;  /* 0x0000000133067824 */ /* 0x000fe400078e020d */
[----:B------:R-:W-:Y:S02]  /*26c0*/  IMAD.IADD R5, R13, 0x1, R49 ;  /* 0x000000010d057824 */ /* 0x000fe400078e0231 */
[----:B------:R-:W-:-:S07]  /*26d0*/  IMAD.IADD R0, R57, 0x1, R9 ;  /* 0x0000000139007824 */ /* 0x000fce00078e0209 */
.L_x_10752:
[----:B-1----:R-:W2:Y:S01]  /*26e0*/  LDL R8, [R1+0x3c] ;  /* 0x00003c0001087983 */ /* 0x002ea20000100800 */
[----:B------:R-:W0:Y:S01]  /*26f0*/  LDC R87, c[0x0][0x3f4] ;  /* 0x0000fd00ff577b82 */ /* 0x000e220000000800 */
[----:B------:R-:W-:Y:S01]  /*2700*/  VIADD R2, R2, 0xffffffff ;  /* 0xffffffff02027836 */ /* 0x000fe20000000000 */
[----:B------:R-:W-:Y:S05]  /*2710*/  YIELD ;  /* 0x0000000000007946 */ /* 0x000fea0003800000 */
[----:B------:R-:W-:Y:S01]  /*2720*/  SHF.R.S32.HI R11, RZ, 0x1f, R2 ;  /* 0x0000001fff0b7819 */ /* 0x000fe20000011402 */
[----:B----4-:R-:W1:Y:S01]  /*2730*/  LDC.64 R76, c[0x0][0x2e8] ;  /* 0x0000ba00ff4c7b82 */ /* 0x010e620000000a00 */
[-C--:B------:R-:W-:Y:S01]  /*2740*/  IMAD R9, R69, R2.reuse, RZ ;  /* 0x0000000245097224 */ /* 0x080fe200078e02ff */
[----:B------:R-:W-:Y:S01]  /*2750*/  BSSY B0, `(.L_x_10713) ;  /* 0x00003f2000007945 */ /* 0x000fe20003800000 */
[----:B---3--:R-:W-:Y:S01]  /*2760*/  IMAD.WIDE.U32 R40, R68, R2, RZ ;  /* 0x0000000244287225 */ /* 0x008fe200078e00ff */
[----:B------:R-:W-:-:S03]  /*2770*/  ISETP.GT.AND P2, PT, R2, R25, PT ;  /* 0x000000190200720c */ /* 0x000fc60003f44270 */
[----:B------:R-:W-:-:S04]  /*2780*/  IMAD R79, R11, R68, R9 ;  /* 0x000000440b4f7224 */ /* 0x000fc800078e0209 */
        /* <DEDUP_REMOVED lines=11> */
[C---:B------:R-:W-:Y:S02]  /*2840*/  IMAD R9, R11.reuse, R66, R9 ;  /* 0x000000420b097224 */ /* 0x040fe400078e0209 */
        /* <DEDUP_REMOVED lines=18> */
[----:B------:R-:W-:Y:S01]  /*2970*/  ULDC.64 UR4, c[0x0][0x3e8] ;  /* 0x0000fa0000047ab9 */ /* 0x000fe20000000a00 */
[----:B------:R-:W-:Y:S02]  /*2980*/  ULDC.64 UR6, c[0x0][0x400] ;  /* 0x0001000000067ab9 */ /* 0x000fe40000000a00 */
[----:B------:R-:W3:Y:S01]  /*2990*/  LDL R10, [R1+0x14] ;  /* 0x00001400010a7983 */ /* 0x000ee20000100800 */
[----:B------:R-:W-:Y:S02]  /*29a0*/  IADD3 R44, P3, P5, R54, UR4, R44 ;  /* 0x00000004362c7c10 */ /* 0x000fe4000fd7e02c */
[----:B------:R-:W-:Y:S02]  /*29b0*/  CS2R R38, SRZ ;  /* 0x0000000000267805 */ /* 0x000fe4000001ff00 */
[----:B------:R-:W-:Y:S02]  /*29c0*/  CS2R R40, SRZ ;  /* 0x0000000000287805 */ /* 0x000fe4000001ff00 */
[----:B------:R-:W-:-:S02]  /*29d0*/  IADD3.X R45, R27, UR5, R78, P3, P5 ;  /* 0x000000051b2d7c10 */ /* 0x000fc40009fea44e */
[----:B------:R-:W-:-:S04]  /*29e0*/  IADD3 R42, P3, P5, R50, UR6, R42 ;  /* 0x00000006322a7c10 */ /* 0x000fc8000fd7e02a */
[----:B------:R-:W-:Y:S02]  /*29f0*/  IADD3.X R43, R6, UR7, R46, P3, P5 ;  /* 0x00000007062b7c10 */ /* 0x000fe40009fea42e */
[----:B------:R-:W-:Y:S02]  /*2a00*/  ISETP.GE.AND P5, PT, R154, R87, PT ;  /* 0x000000579a00720c */ /* 0x000fe40003fa6270 */
[----:B------:R-:W-:Y:S02]  /*2a10*/  CS2R R32, SRZ ;  /* 0x0000000000207805 */ /* 0x000fe4000001ff00 */
[----:B------:R-:W-:Y:S02]  /*2a20*/  CS2R R12, SRZ ;  /* 0x00000000000c7805 */ /* 0x000fe4000001ff00 */
[----:B------:R-:W-:Y:S02]  /*2a30*/  CS2R R34, SRZ ;  /* 0x0000000000227805 */ /* 0x000fe4000001ff00 */
[----:B------:R-:W-:-:S05]  /*2a40*/  CS2R R14, SRZ ;  /* 0x00000000000e7805 */ /* 0x000fca000001ff00 */
[----:B------:R0:W5:Y:S04]  /*2a50*/  @!P5 LDG.E.64 R38, desc[UR40][R44.64] ;  /* 0x000000282c26d981 */ /* 0x000168000c1e1b00 */
[----:B------:R0:W5:Y:S01]  /*2a60*/  @!P5 LDG.E.64 R40, desc[UR40][R42.64] ;  /* 0x000000282a28d981 */ /* 0x000162000c1e1b00 */
[-C--:B--2---:R-:W-:Y:S02]  /*2a70*/  ISETP.GE.AND P3, PT, R47, R87.reuse, PT ;  /* 0x000000572f00720c */ /* 0x084fe40003f66270 */
[----:B---3--:R-:W-:-:S11]  /*2a80*/  ISETP.GE.AND P5, PT, R10, R87, PT ;  /* 0x000000570a00720c */ /* 0x008fd60003fa6270 */
[----:B------:R0:W5:Y:S04]  /*2a90*/  @!P3 LDG.E.64 R32, desc[UR40][R44.64+0x10] ;  /* 0x000010282c20b981 */ /* 0x000168000c1e1b00 */
[----:B------:R0:W5:Y:S04]  /*2aa0*/  @!P5 LDG.E.64 R12, desc[UR40][R44.64+0x20] ;  /* 0x000020282c0cd981 */ /* 0x000168000c1e1b00 */
[----:B------:R0:W5:Y:S04]  /*2ab0*/  @!P3 LDG.E.64 R34, desc[UR40][R42.64+0x10] ;  /* 0x000010282a22b981 */ /* 0x000168000c1e1b00 */
[----:B------:R0:W5:Y:S02]  /*2ac0*/  @!P5 LDG.E.64 R14, desc[UR40][R42.64+0x20] ;  /* 0x000020282a0ed981 */ /* 0x000164000c1e1b00 */
.L_x_10717:
[----:B------:R-:W-:Y:S05]  /*2ad0*/  BSYNC B1 ;  /* 0x0000000000017941 */ /* 0x000fea0003800000 */
.L_x_10716:
        /* <DEDUP_REMOVED lines=9> */
.L_x_10718:
[----:B------:R-:W-:Y:S01]  /*2b70*/  IMAD R83, R17, 0x8, R16 ;  /* 0x0000000811537824 */ /* 0x000fe200078e0210 */
[----:B------:R-:W-:Y:S01]  /*2b80*/  SHF.L.U32 R86, R156, 0x1f, RZ ;  /* 0x0000001f9c567819 */ /* 0x000fe200000006ff */
[----:B------:R-:W-:Y:S03]  /*2b90*/  BSSY B1, `(.L_x_10719) ;  /* 0x0000003000017945 */ /* 0x000fe60003800000 */
[----:B------:R-:W0:Y:S02]  /*2ba0*/  SYNCS.PHASECHK.TRANS64.TRYWAIT P5, [R83+URZ+0x19c90], R86 ;  /* 0x019c9056530075a7 */ /* 0x000e2400080a017f */
[----:B0-----:R-:W-:Y:S05]  /*2bb0*/  @!P5 BRA `(.L_x_10720) ;  /* 0x000001b000d0d947 */ /* 0x001fea0003800000 */
.L_x_10983:
[----:B------:R-:W-:Y:S05]  /*2bc0*/  BSYNC B1 ;  /* 0x0000000000017941 */ /* 0x000fea0003800000 */
.L_x_10719:
        /* <DEDUP_REMOVED lines=115> */
.L_x_10725:
[----:B------:R-:W-:Y:S05]  /*3300*/  BSYNC B2 ;  /* 0x0000000000027941 */ /* 0x000fea0003800000 */
.L_x_10724:
[----:B--2---:R1:W-:Y:S02]  /*3310*/  STG.E.128 desc[UR40][R36.64], R8 ;  /* 0x0000000824007986 */ /* 0x0043e4000c101d28 */
.L_x_10723:
[----:B------:R-:W-:Y:S05]  /*3320*/  BSYNC B1 ;  /* 0x0000000000017941 */ /* 0x000fea0003800000 */
.L_x_10722:
        /* <DEDUP_REMOVED lines=115> */
.L_x_10729:
[----:B------:R-:W-:Y:S05]  /*3a60*/  BSYNC B2 ;  /* 0x0000000000027941 */ /* 0x000fea0003800000 */
.L_x_10728:
[----:B------:R2:W-:Y:S02]  /*3a70*/  STG.E.128 desc[UR40][R36.64+0x20], R8 ;  /* 0x0000200824007986 */ /* 0x0005e4000c101d28 */
.L_x_10727:
[----:B------:R-:W-:Y:S05]  /*3a80*/  BSYNC B1 ;  /* 0x0000000000017941 */ /* 0x000fea0003800000 */
.L_x_10726:
        /* <DEDUP_REMOVED lines=112> */
.L_x_10731:
[----:B------:R-:W-:Y:S05]  /*4190*/  BSYNC B1 ;  /* 0x0000000000017941 */ /* 0x000fea0003800000 */
.L_x_10730:
[----:B------:R1:W-:Y:S01]  /*41a0*/  STG.E.128 desc[UR40][R36.64+0x40], R8 ;  /* 0x0000400824007986 */ /* 0x0003e2000c101d28 */
[----:B------:R-:W-:Y:S05]  /*41b0*/  BRA `(.L_x_10721) ;  /* 0x00000024002c7947 */ /* 0x000fea0003800000 */
.L_x_10715:
        /* <DEDUP_REMOVED lines=27> */
.L_x_10733:
[----:B------:R-:W-:Y:S05]  /*4370*/  BSYNC B1 ;  /* 0x0000000000017941 */ /* 0x000fea0003800000 */
.L_x_10732:
        /* <DEDUP_REMOVED lines=11> */
.L_x_10734:
[----:B------:R-:W-:Y:S01]  /*4430*/  IMAD R83, R17, 0x8, R16 ;  /* 0x0000000811537824 */ /* 0x000fe200078e0210 */
[----:B------:R-:W-:Y:S01]  /*4440*/  SHF.L.U32 R86, R156, 0x1f, RZ ;  /* 0x0000001f9c567819 */ /* 0x000fe200000006ff */
[----:B------:R-:W-:Y:S03]  /*4450*/  BSSY B1, `(.L_x_10735) ;  /* 0x0000003000017945 */ /* 0x000fe60003800000 */
[----:B------:R-:W1:Y:S02]  /*4460*/  SYNCS.PHASECHK.TRANS64.TRYWAIT P5, [R83+URZ+0x19c90], R86 ;  /* 0x019c9056530075a7 */ /* 0x000e6400080a017f */
[----:B-1----:R-:W-:Y:S05]  /*4470*/  @!P5 BRA `(.L_x_10736) ;  /* 0x0000019800b4d947 */ /* 0x002fea0003800000 */
.L_x_10984:
[----:B------:R-:W-:Y:S05]  /*4480*/  BSYNC B1 ;  /* 0x0000000000017941 */ /* 0x000fea0003800000 */
.L_x_10735:
        /* <DEDUP_REMOVED lines=252> */
.L_x_10740:
[----:B------:R-:W-:Y:S05]  /*5450*/  BSYNC B2 ;  /* 0x0000000000027941 */ /* 0x000fea0003800000 */
.L_x_10739:
        /* <DEDUP_REMOVED lines=12> */
.L_x_10738:
[----:B------:R-:W-:Y:S05]  /*5520*/  BSYNC B1 ;  /* 0x0000000000017941 */ /* 0x000fea0003800000 */
.L_x_10737:
[----:B------:R-:W-:-:S13]  /*5530*/  ISETP.NE.AND P4, PT, R28, RZ, PT ;  /* 0x000000ff1c00720c */ /* 0x000fda0003f85270 */
[----:B------:R-:W-:Y:S05]  /*5540*/  @!P4 BRA `(.L_x_10721) ;  /* 0x000000100048c947 */ /* 0x000fea0003800000 */
[----:B0-----:R-:W2:Y:S01]  /*5550*/  LDL R14, [R1+0x18] ;  /* 0x00001800010e7983 */ /* 0x001ea20000100800 */
[----:B------:R-:W-:Y:S01]  /*5560*/  ISETP.NE.AND P5, PT, R82, RZ, PT ;  /* 0x000000ff5200720c */ /* 0x000fe20003fa5270 */
[----:B------:R-:W-:Y:S01]  /*5570*/  BSSY B1, `(.L_x_10741) ;  /* 0x00000f0000017945 */ /* 0x000fe20003800000 */
[----:B------:R-:W-:Y:S02]  /*5580*/  SHF.R.U32.HI R15, RZ, 0x3, R157 ;  /* 0x00000003ff0f7819 */ /* 0x000fe4000001169d */
[----:B------:R-:W-:Y:S02]  /*5590*/  SEL R96, R61, R96, !P5 ;  /* 0x000000603d607207 */ /* 0x000fe40006800000 */
[----:B------:R-:W-:Y:S02]  /*55a0*/  IADD3 R41, P4, P5, R58, R78, R7 ;  /* 0x0000004e3a297210 */ /* 0x000fe40007d9e007 */
[----:B------:R-:W-:Y:S02]  /*55b0*/  SHF.R.S32.HI R13, RZ, 0x1f, R96 ;  /* 0x0000001fff0d7819 */ /* 0x000fe40000011460 */
[----:B------:R-:W-:-:S02]  /*55c0*/  IADD3.X R44, R75, R95, R3, P4, P5 ;  /* 0x0000005f4b2c7210 */ /* 0x000fc400027ea403 */
[----:B------:R-:W-:Y:S02]  /*55d0*/  LEA.HI R13, R13, R96, RZ, 0x5 ;  /* 0x000000600d0d7211 */ /* 0x000fe400078f28ff */
[----:B------:R-:W-:Y:S02]  /*55e0*/  ISETP.GE.AND P5, PT, R81, R87, PT ;  /* 0x000000575100720c */ /* 0x000fe40003fa6270 */
[----:B------:R-:W-:Y:S02]  /*55f0*/  SHF.R.S32.HI R13, RZ, 0x5, R13 ;  /* 0x00000005ff0d7819 */ /* 0x000fe4000001140d */
[----:B------:R-:W-:Y:S02]  /*5600*/  IADD3 R40, P4, R41, R76, RZ ;  /* 0x0000004c29287210 */ /* 0x000fe40007f9e0ff */
[----:B------:R-:W-:-:S03]  /*5610*/  LEA.HI.SX32 R13, R72, R13, 0x1c ;  /* 0x0000000d480d7211 */ /* 0x000fc600078fe2ff */
[----:B------:R-:W-:Y:S01]  /*5620*/  IMAD.X R41, R44, 0x1, R77, P4 ;  /* 0x000000012c297824 */ /* 0x000fe200020e064d */
        /* <DEDUP_REMOVED lines=14> */
[----:B0-----:R-:W-:Y:S01]  /*5710*/  IMAD.MOV.U32 R32, RZ, RZ, R12 ;  /* 0x000000ffff207224 */ /* 0x001fe200078e000c */
[----:B------:R-:W-:Y:S02]  /*5720*/  F2FP.F16.E4M3.UNPACK_B R34, R93.H1 ;  /* 0x0000005dff22723e */ /* 0x000fe400030006ff */
[----:B--2---:R-:W-:Y:S02]  /*5730*/  F2FP.F16.E4M3.UNPACK_B R10, R36.H1 ;  /* 0x00000024ff0a723e */ /* 0x004fe400030006ff */
[----:B------:R-:W-:Y:S01]  /*5740*/  F2FP.F16.E4M3.UNPACK_B R12, R32.H1 ;  /* 0x00000020ff0c723e */ /* 0x000fe200030006ff */
[----:B------:R-:W-:Y:S01]  /*5750*/  HADD2.F32 R46, -RZ, R34.H0_H0 ;  /* 0x20000022ff2e7230 */ /* 0x000fe20000004100 */
[----:B------:R-:W-:Y:S01]  /*5760*/  F2FP.F16.E4M3.UNPACK_B R44, R90.H1 ;  /* 0x0000005aff2c723e */ /* 0x000fe200030006ff */
[----:B------:R-:W-:Y:S01]  /*5770*/  HADD2.F32 R43, -RZ, R10.H0_H0 ;  /* 0x2000000aff2b7230 */ /* 0x000fe20000004100 */
[----:B------:R-:W-:Y:S01]  /*5780*/  F2FP.F16.E4M3.UNPACK_B R36, R36 ;  /* 0x00000024ff24723e */ /* 0x000fe200020006ff */
[----:B------:R-:W-:Y:S01]  /*5790*/  HADD2.F32 R8, -RZ, R12.H0_H0 ;  /* 0x2000000cff087230 */ /* 0x000fe20000004100 */
[----:B------:R-:W-:Y:S01]  /*57a0*/  SHF.R.U32.HI R96, RZ, 0x10, R11 ;  /* 0x00000010ff607819 */ /* 0x000fe2000001160b */
[----:B------:R-:W-:-:S02]  /*57b0*/  HADD2.F32 R45, -RZ, R44.H0_H0 ;  /* 0x2000002cff2d7230 */ /* 0x000fc40000004100 */
[CC--:B------:R-:W-:Y:S01]  /*57c0*/  FMUL.FTZ R47, R43.reuse, R46.reuse ;  /* 0x0000002e2b2f7220 */ /* 0x0c0fe20000410000 */
[----:B------:R-:W-:Y:S02]  /*57d0*/  HADD2.F32 R12, -RZ, R12.H1_H1 ;  /* 0x3000000cff0c7230 */ /* 0x000fe40000004100 */
[C---:B------:R-:W-:Y:S01]  /*57e0*/  FMUL.FTZ R46, R8.reuse, R46 ;  /* 0x0000002e082e7220 */ /* 0x040fe20000410000 */
[----:B------:R-:W-:Y:S01]  /*57f0*/  F2FP.F16.E4M3.UNPACK_B R101, R92.H1 ;  /* 0x0000005cff65723e */ /* 0x000fe200030006ff */
[-C--:B------:R-:W-:Y:S01]  /*5800*/  FFMA.FTZ R8, R8, R45.reuse, -R47 ;  /* 0x0000002d08087223 */ /* 0x080fe2000001082f */
[----:B------:R-:W-:Y:S01]  /*5810*/  HADD2.F32 R47, -RZ, R34.H1_H1 ;  /* 0x30000022ff2f7230 */ /* 0x000fe20000004100 */
[----:B------:R-:W-:Y:S01]  /*5820*/  F2FP.F16.E4M3.UNPACK_B R102, R38.H1 ;  /* 0x00000026ff66723e */ /* 0x000fe200030006ff */
[----:B------:R-:W-:Y:S02]  /*5830*/  HADD2.F32 R34, -RZ, R10.H1_H1 ;  /* 0x3000000aff227230 */ /* 0x000fe40000004100 */
[----:B------:R-:W-:Y:S01]  /*5840*/  FFMA.FTZ R10, R43, R45, R46 ;  /* 0x0000002d2b0a7223 */ /* 0x000fe2000001002e */
[----:B------:R-:W-:Y:S01]  /*5850*/  HADD2.F32 R45, -RZ, R44.H1_H1 ;  /* 0x3000002cff2d7230 */ /* 0x000fe20000004100 */
[----:B------:R-:W-:Y:S01]  /*5860*/  F2FP.F16.E4M3.UNPACK_B R44, R32 ;  /* 0x00000020ff2c723e */ /* 0x000fe200020006ff */
[----:B------:R-:W-:-:S02]  /*5870*/  HADD2.F32 R109, -RZ, R101.H0_H0 ;  /* 0x20000065ff6d7230 */ /* 0x000fc40000004100 */
[-C--:B------:R-:W-:Y:S01]  /*5880*/  FMUL.FTZ R43, R34, R47.reuse ;  /* 0x0000002f222b7220 */ /* 0x080fe20000410000 */
[C---:B------:R-:W-:Y:S01]  /*5890*/  FMUL.FTZ R47, R12.reuse, R47 ;  /* 0x0000002f0c2f7220 */ /* 0x040fe20000410000 */
[----:B------:R-:W-:Y:S01]  /*58a0*/  F2FP.F16.E4M3.UNPACK_B R46, R90 ;  /* 0x0000005aff2e723e */ /* 0x000fe200020006ff */
[----:B------:R-:W-:Y:S02]  /*58b0*/  HADD2.F32 R105, -RZ, R102.H0_H0 ;  /* 0x20000066ff697230 */ /* 0x000fe40000004100 */
[----:B------:R-:W-:Y:S01]  /*58c0*/  FFMA.FTZ R12, R12, R45, -R43 ;  /* 0x0000002d0c0c7223 */ /* 0x000fe2000001082b */
[----:B------:R-:W-:Y:S01]  /*58d0*/  F2FP.F16.E4M3.UNPACK_B R43, R93 ;  /* 0x0000005dff2b723e */ /* 0x000fe200020006ff */
[----:B------:R-:W-:Y:S01]  /*58e0*/  FFMA.FTZ R32, R34, R45, R47 ;  /* 0x0000002d22207223 */ /* 0x000fe2000001002f */
[----:B------:R-:W-:Y:S01]  /*58f0*/  HADD2.F32 R45, -RZ, R36.H0_H0 ;  /* 0x20000024ff2d7230 */ /* 0x000fe20000004100 */
[----:B------:R-:W-:Y:S01]  /*5900*/  F2FP.F16.E4M3.UNPACK_B R103, R14.H1 ;  /* 0x0000000eff67723e */ /* 0x000fe200030006ff */
[----:B------:R-:W-:Y:S01]  /*5910*/  HADD2.F32 R34, -RZ, R44.H0_H0 ;  /* 0x2000002cff227230 */ /* 0x000fe20000004100 */
[----:B------:R-:W-:Y:S01]  /*5920*/  SHF.R.U32.HI R97, RZ, 0x18, R33 ;  /* 0x00000018ff617819 */ /* 0x000fe20000011621 */
[--C-:B------:R-:W-:Y:S01]  /*5930*/  HADD2.F32 R87, -RZ, R43.reuse.H0_H0 ;  /* 0x2000002bff577230 */ /* 0x100fe20000004100 */
[----:B------:R-:W-:Y:S01]  /*5940*/  LOP3.LUT R98, R33, 0xff, RZ, 0xc0, !PT ;  /* 0x000000ff21627812 */ /* 0x000fe200078ec0ff */
[----:B------:R-:W-:Y:S01]  /*5950*/  HADD2.F32 R47, -RZ, R46.H0_H0 ;  /* 0x2000002eff2f7230 */ /* 0x000fe20000004100 */
[----:B------:R-:W-:Y:S01]  /*5960*/  F2FP.F16.E4M3.UNPACK_B R104, R91.H1 ;  /* 0x0000005bff68723e */ /* 0x000fe200030006ff */
[----:B------:R-:W-:-:S02]  /*5970*/  HADD2.F32 R43, -RZ, R43.H1_H1 ;  /* 0x3000002bff2b7230 */ /* 0x000fc40000004100 */
[-C--:B------:R-:W-:Y:S01]  /*5980*/  FMUL.FTZ R93, R45, R87.reuse ;  /* 0x000000572d5d7220 */ /* 0x080fe20000410000 */
[C---:B------:R-:W-:Y:S01]  /*5990*/  FMUL.FTZ R90, R34.reuse, R87 ;  /* 0x00000057225a7220 */ /* 0x040fe20000410000 */
[----:B------:R-:W-:Y:S01]  /*59a0*/  HADD2.F32 R36, -RZ, R36.H1_H1 ;  /* 0x30000024ff247230 */ /* 0x000fe20000004100 */
[----:B------:R-:W-:Y:S01]  /*59b0*/  PRMT R97, R97, 0x654, R98 ;  /* 0x0000065461617816 */ /* 0x000fe20000000062 */
[----:B------:R-:W-:Y:S02]  /*59c0*/  HADD2.F32 R44, -RZ, R44.H1_H1 ;  /* 0x3000002cff2c7230 */ /* 0x000fe40000004100 */
[-C--:B------:R-:W-:Y:S01]  /*59d0*/  FFMA.FTZ R34, R34, R47.reuse, -R93 ;  /* 0x0000002f22227223 */ /* 0x080fe2000001085d */
[----:B------:R-:W-:Y:S01]  /*59e0*/  FFMA.FTZ R45, R45, R47, R90 ;  /* 0x0000002f2d2d7223 */ /* 0x000fe2000001005a */
[----:B------:R-:W-:Y:S02]  /*59f0*/  HADD2.F32 R47, -RZ, R46.H1_H1 ;  /* 0x3000002eff2f7230 */ /* 0x000fe40000004100 */
[-C--:B------:R-:W-:Y:S01]  /*5a00*/  FMUL.FTZ R87, R36, R43.reuse ;  /* 0x0000002b24577220 */ /* 0x080fe20000410000 */
[----:B------:R-:W-:Y:S01]  /*5a10*/  FMUL.FTZ R93, R44, R43 ;  /* 0x0000002b2c5d7220 */ /* 0x000fe20000410000 */
[----:B------:R-:W-:Y:S01]  /*5a20*/  SHF.R.U32.HI R46, RZ, 0x18, R9 ;  /* 0x00000018ff2e7819 */ /* 0x000fe20000011609 */
[----:B------:R-:W-:-:S02]  /*5a30*/  HADD2.F32 R107, -RZ, R103.H0_H0 ;  /* 0x20000067ff6b7230 */ /* 0x000fc40000004100 */
[-C--:B------:R-:W-:Y:S01]  /*5a40*/  FFMA.FTZ R43, R44, R47.reuse, -R87 ;  /* 0x0000002f2c2b7223 */ /* 0x080fe20000010857 */
[----:B------:R-:W-:Y:S01]  /*5a50*/  FFMA.FTZ R36, R36, R47, R93 ;  /* 0x0000002f24247223 */ /* 0x000fe2000001005d */
[--C-:B------:R-:W-:Y:S01]  /*5a60*/  SHF.R.U32.HI R47, RZ, 0x8, R9.reuse ;  /* 0x00000008ff2f7819 */ /* 0x100fe20000011609 */
[----:B------:R-:W-:Y:S01]  /*5a70*/  HADD2.F32 R106, -RZ, R104.H0_H0 ;  /* 0x20000068ff6a7230 */ /* 0x000fe20000004100 */
[----:B------:R-:W-:Y:S01]  /*5a80*/  LOP3.LUT R44, R9, 0xff, RZ, 0xc0, !PT ;  /* 0x000000ff092c7812 */ /* 0x000fe200078ec0ff */
[-C--:B------:R-:W-:Y:S01]  /*5a90*/  FMUL.FTZ R108, R105, R109.reuse ;  /* 0x0000006d696c7220 */ /* 0x080fe20000410000 */
[----:B------:R-:W-:Y:S01]  /*5aa0*/  SHF.R.U32.HI R90, RZ, 0x10, R9 ;  /* 0x00000010ff5a7819 */ /* 0x000fe20000011609 */
[----:B------:R-:W-:Y:S01]  /*5ab0*/  IMAD.SHL.U32 R47, R47, 0x100, RZ ;  /* 0x000001002f2f7824 */ /* 0x000fe200078e00ff */
[--C-:B------:R-:W-:Y:S01]  /*5ac0*/  SHF.R.U32.HI R9, RZ, 0x18, R11.reuse ;  /* 0x00000018ff097819 */ /* 0x100fe2000001160b */
[----:B------:R-:W-:Y:S01]  /*5ad0*/  FMUL.FTZ R109, R107, R109 ;  /* 0x0000006d6b6d7220 */ /* 0x000fe20000410000 */
[----:B------:R-:W-:Y:S01]  /*5ae0*/  LOP3.LUT R87, R11, 0xff, RZ, 0xc0, !PT ;  /* 0x000000ff0b577812 */ /* 0x000fe200078ec0ff */
[----:B------:R-:W-:Y:S01]  /*5af0*/  HADD2.F32 R101, -RZ, R101.H1_H1 ;  /* 0x30000065ff657230 */ /* 0x000fe20000004100 */
[----:B------:R-:W-:Y:S01]  /*5b00*/  SHF.R.U32.HI R93, RZ, 0x8, R11 ;  /* 0x00000008ff5d7819 */ /* 0x000fe2000001160b */
[----:B------:R-:W-:Y:S01]  /*5b10*/  HADD2.F32 R102, -RZ, R102.H1_H1 ;  /* 0x30000066ff667230 */ /* 0x000fe20000004100 */
[----:B------:R-:W-:Y:S01]  /*5b20*/  PRMT R44, R46, 0x654, R44 ;  /* 0x000006542e2c7816 */ /* 0x000fe2000000002c */
[-C--:B------:R-:W-:Y:S01]  /*5b30*/  FFMA.FTZ R108, R107, R106.reuse, -R108 ;  /* 0x0000006a6b6c7223 */ /* 0x080fe2000001086c */
[----:B------:R-:W-:Y:S01]  /*5b40*/  SHF.R.U32.HI R11, RZ, 0x8, R33 ;  /* 0x00000008ff0b7819 */ /* 0x000fe20000011621 */
[----:B------:R-:W-:Y:S01]  /*5b50*/  FFMA.FTZ R109, R105, R106, R109 ;  /* 0x0000006a696d7223 */ /* 0x000fe2000001006d */
[----:B------:R-:W-:Y:S01]  /*5b60*/  PRMT R87, R9, 0x654, R87 ;  /* 0x0000065409577816 */ /* 0x000fe20000000057 */
[----:B------:R-:W-:Y:S01]  /*5b70*/  HADD2.F32 R106, -RZ, R103.H1_H1 ;  /* 0x30000067ff6a7230 */ /* 0x000fe20000004100 */
[----:B------:R-:W-:Y:S01]  /*5b80*/  LOP3.LUT R9, R44, 0xff00, R47, 0xf8, !PT ;  /* 0x0000ff002c097812 */ /* 0x000fe200078ef82f */
[----:B------:R-:W-:Y:S01]  /*5b90*/  IMAD.SHL.U32 R44, R93, 0x100, RZ ;  /* 0x000001005d2c7824 */ /* 0x000fe200078e00ff */
[----:B------:R-:W-:Y:S01]  /*5ba0*/  F2FP.F16.E4M3.UNPACK_B R92, R92 ;  /* 0x0000005cff5c723e */ /* 0x000fe200020006ff */
[----:B------:R-:W-:Y:S01]  /*5bb0*/  IMAD.SHL.U32 R46, R11, 0x100, RZ ;  /* 0x000001000b2e7824 */ /* 0x000fe200078e00ff */
[----:B------:R-:W-:Y:S01]  /*5bc0*/  F2FP.F16.E4M3.UNPACK_B R47, R38 ;  /* 0x00000026ff2f723e */ /* 0x000fe200020006ff */
[----:B------:R-:W-:Y:S01]  /*5bd0*/  HADD2.F32 R103, -RZ, R104.H1_H1 ;  /* 0x30000068ff677230 */ /* 0x000fe20000004100 */
[----:B------:R-:W-:Y:S01]  /*5be0*/  LOP3.LUT R11, R87, 0xff00, R44, 0xf8, !PT ;  /* 0x0000ff00570b7812 */ /* 0x000fe200078ef82c */
[--C-:B------:R-:W-:Y:S01]  /*5bf0*/  HADD2.F32 R93, -RZ, R92.reuse.H0_H0 ;  /* 0x2000005cff5d7230 */ /* 0x100fe20000004100 */
[----:B------:R-:W-:Y:S01]  /*5c00*/  LOP3.LUT R44, R97, 0xff00, R46, 0xf8, !PT ;  /* 0x0000ff00612c7812 */ /* 0x000fe200078ef82e */
[----:B------:R-:W-:Y:S01]  /*5c10*/  HADD2.F32 R92, -RZ, R92.H1_H1 ;  /* 0x3000005cff5c7230 */ /* 0x000fe20000004100 */
[----:B------:R-:W-:Y:S01]  /*5c20*/  SHF.R.U32.HI R33, RZ, 0x10, R33 ;  /* 0x00000010ff217819 */ /* 0x000fe20000011621 */
[----:B------:R-:W-:Y:S01]  /*5c30*/  FMUL.FTZ R105, R102, R101 ;  /* 0x0000006566697220 */ /* 0x000fe20000410000 */
[----:B------:R-:W-:Y:S01]  /*5c40*/  F2FP.F16.E4M3.UNPACK_B R46, R14 ;  /* 0x0000000eff2e723e */ /* 0x000fe200020006ff */
[----:B------:R-:W-:Y:S01]  /*5c50*/  HADD2.F32 R14, -RZ, R47.H0_H0 ;  /* 0x2000002fff0e7230 */ /* 0x000fe20000004100 */
[----:B------:R-:W-:Y:S01]  /*5c60*/  F2FP.F16.E4M3.UNPACK_B R91, R91 ;  /* 0x0000005bff5b723e */ /* 0x000fe200020006ff */
[----:B------:R-:W-:Y:S01]  /*5c70*/  IMAD.U32 R33, R33, 0x10000, RZ ;  /* 0x0001000021217824 */ /* 0x000fe200078e00ff */
[----:B------:R-:W-:Y:S01]  /*5c80*/  F2FP.SATFINITE.E4M3.F32.PACK_AB_MERGE_C R12, R12, R8, RZ ;  /* 0x000000080c0c723e */ /* 0x000fe200048070ff */
[----:B------:R-:W-:-:S02]  /*5c90*/  HADD2.F32 R38, -RZ, R46.H0_H0 ;  /* 0x2000002eff267230 */ /* 0x000fc40000004100 */
[-C--:B------:R-:W-:Y:S01]  /*5ca0*/  FMUL.FTZ R97, R14, R93.reuse ;  /* 0x0000005d0e617220 */ /* 0x080fe20000410000 */
[----:B------:R-:W-:Y:S01]  /*5cb0*/  HADD2.F32 R47, -RZ, R47.H1_H1 ;  /* 0x3000002fff2f7230 */ /* 0x000fe20000004100 */
[----:B------:R-:W-:Y:S01]  /*5cc0*/  LOP3.LUT R44, R44, 0xff0000, R33, 0xf8, !PT ;  /* 0x00ff00002c2c7812 */ /* 0x000fe200078ef821 */
[----:B------:R-:W-:Y:S02]  /*5cd0*/  IMAD.U32 R90, R90, 0x10000, RZ ;  /* 0x000100005a5a7824 */ /* 0x000fe400078e00ff */
[----:B------:R-:W-:Y:S01]  /*5ce0*/  FMUL.FTZ R93, R38, R93 ;  /* 0x0000005d265d7220 */ /* 0x000fe20000410000 */
[--C-:B------:R-:W-:Y:S02]  /*5cf0*/  HADD2.F32 R87, -RZ, R91.reuse.H0_H0 ;  /* 0x2000005bff577230 */ /* 0x100fe40000004100 */
[----:B------:R-:W-:Y:S01]  /*5d00*/  FFMA.FTZ R105, R106, R103, -R105 ;  /* 0x000000676a697223 */ /* 0x000fe20000010869 */
[----:B------:R-:W-:Y:S02]  /*5d10*/  HADD2.F32 R46, -RZ, R46.H1_H1 ;  /* 0x3000002eff2e7230 */ /* 0x000fe40000004100 */
[----:B------:R-:W-:Y:S01]  /*5d20*/  FMUL.FTZ R33, R47, R92 ;  /* 0x0000005c2f217220 */ /* 0x000fe20000410000 */
[----:B------:R-:W-:Y:S01]  /*5d30*/  HADD2.F32 R91, -RZ, R91.H1_H1 ;  /* 0x3000005bff5b7230 */ /* 0x000fe20000004100 */
[----:B------:R-:W-:Y:S01]  /*5d40*/  F2FP.SATFINITE.E4M3.F32.PACK_AB_MERGE_C R10, R32, R10, RZ ;  /* 0x0000000a200a723e */ /* 0x000fe200048070ff */
[-C--:B------:R-:W-:Y:S01]  /*5d50*/  FFMA.FTZ R14, R14, R87.reuse, R93 ;  /* 0x000000570e0e7223 */ /* 0x080fe2000001005d */
[----:B------:R-:W-:Y:S01]  /*5d60*/  F2FP.SATFINITE.E4M3.F32.PACK_AB_MERGE_C R12, R43, R34, R12 ;  /* 0x000000222b0c723e */ /* 0x000fe2000480700c */
[----:B------:R-:W-:Y:S01]  /*5d70*/  FFMA.FTZ R38, R38, R87, -R97 ;  /* 0x0000005726267223 */ /* 0x000fe20000010861 */
[----:B------:R-:W-:Y:S01]  /*5d80*/  LOP3.LUT R9, R9, 0xff0000, R90, 0xf8, !PT ;  /* 0x00ff000009097812 */ /* 0x000fe200078ef85a */
[C---:B------:R-:W-:Y:S01]  /*5d90*/  FFMA.FTZ R93, R46.reuse, R91, -R33 ;  /* 0x0000005b2e5d7223 */ /* 0x040fe20000010821 */
[----:B------:R-:W-:Y:S01]  /*5da0*/  F2FP.F16.E4M3.UNPACK_B R32, R37 ;  /* 0x00000025ff20723e */ /* 0x000fe200020006ff */
[----:B------:R-:W-:Y:S01]  /*5db0*/  FMUL.FTZ R92, R46, R92 ;  /* 0x0000005c2e5c7220 */ /* 0x000fe20000410000 */
[----:B------:R-:W-:Y:S01]  /*5dc0*/  F2FP.F16.E4M3.UNPACK_B R43, R44 ;  /* 0x0000002cff2b723e */ /* 0x000fe200020006ff */
[----:B------:R-:W-:Y:S01]  /*5dd0*/  IMAD.U32 R96, R96, 0x10000, RZ ;  /* 0x0001000060607824 */ /* 0x000fe200078e00ff */
[----:B------:R-:W-:Y:S01]  /*5de0*/  F2FP.SATFINITE.E4M3.F32.PACK_AB_MERGE_C R8, R105, R108, RZ ;  /* 0x0000006c6908723e */ /* 0x000fe200048070ff */
[--C-:B------:R-:W-:Y:S01]  /*5df0*/  HADD2.F32 R34, -RZ, R32.reuse.H0_H0 ;  /* 0x20000020ff227230 */ /* 0x100fe20000004100 */
[----:B------:R-:W-:Y:S01]  /*5e00*/  F2FP.SATFINITE.E4M3.F32.PACK_AB_MERGE_C R36, R36, R45, R10 ;  /* 0x0000002d2424723e */ /* 0x000fe2000480700a */
[--C-:B------:R-:W-:Y:S01]  /*5e10*/  HADD2.F32 R87, -RZ, R43.reuse.H0_H0 ;  /* 0x2000002bff577230 */ /* 0x100fe20000004100 */
[----:B------:R-:W-:Y:S01]  /*5e20*/  F2FP.F16.E4M3.UNPACK_B R10, R13 ;  /* 0x0000000dff0a723e */ /* 0x000fe200020006ff */
[----:B------:R-:W-:Y:S01]  /*5e30*/  FFMA.FTZ R33, R47, R91, R92 ;  /* 0x0000005b2f217223 */ /* 0x000fe2000001005c */
[----:B------:R-:W-:Y:S01]  /*5e40*/  F2FP.F16.E4M3.UNPACK_B R45, R9 ;  /* 0x00000009ff2d723e */ /* 0x000fe200020006ff */
[----:B------:R-:W-:Y:S01]  /*5e50*/  HADD2.F32 R46, -RZ, R43.H1_H1 ;  /* 0x3000002bff2e7230 */ /* 0x000fe20000004100 */
[----:B------:R-:W-:Y:S01]  /*5e60*/  F2FP.SATFINITE.E4M3.F32.PACK_AB_MERGE_C R8, R93, R38, R8 ;  /* 0x000000265d08723e */ /* 0x000fe20004807008 */
[----:B------:R-:W-:-:S02]  /*5e70*/  HADD2.F32 R38, -RZ, R32.H1_H1 ;  /* 0x30000020ff267230 */ /* 0x000fc40000004100 */
[-C--:B------:R-:W-:Y:S01]  /*5e80*/  FMUL.FTZ R91, R34, R87.reuse ;  /* 0x00000057225b7220 */ /* 0x080fe20000410000 */
[--C-:B------:R-:W-:Y:S01]  /*5e90*/  HADD2.F32 R32, -RZ, R10.reuse.H0_H0 ;  /* 0x2000000aff207230 */ /* 0x100fe20000004100 */
[----:B------:R-:W-:Y:S01]  /*5ea0*/  SHF.R.U32.HI R99, RZ, 0x8, R35 ;  /* 0x00000008ff637819 */ /* 0x000fe20000011623 */
[--C-:B------:R-:W-:Y:S02]  /*5eb0*/  HADD2.F32 R47, -RZ, R45.reuse.H0_H0 ;  /* 0x2000002dff2f7230 */ /* 0x100fe40000004100 */
[----:B------:R-:W-:Y:S01]  /*5ec0*/  FMUL.FTZ R90, R38, R46 ;  /* 0x0000002e265a7220 */ /* 0x000fe20000410000 */
[----:B------:R-:W-:Y:S02]  /*5ed0*/  HADD2.F32 R43, -RZ, R10.H1_H1 ;  /* 0x3000000aff2b7230 */ /* 0x000fe40000004100 */
[C---:B------:R-:W-:Y:S01]  /*5ee0*/  FMUL.FTZ R87, R32.reuse, R87 ;  /* 0x0000005720577220 */ /* 0x040fe20000410000 */
[----:B------:R-:W-:Y:S02]  /*5ef0*/  HADD2.F32 R45, -RZ, R45.H1_H1 ;  /* 0x3000002dff2d7230 */ /* 0x000fe40000004100 */
[-C--:B------:R-:W-:Y:S01]  /*5f00*/  FFMA.FTZ R32, R32, R47.reuse, -R91 ;  /* 0x0000002f20207223 */ /* 0x080fe2000001085b */
[----:B------:R-:W-:Y:S01]  /*5f10*/  F2FP.F16.E4M3.UNPACK_B R44, R44.H1 ;  /* 0x0000002cff2c723e */ /* 0x000fe200030006ff */
[C---:B------:R-:W-:Y:S01]  /*5f20*/  FMUL.FTZ R91, R43.reuse, R46 ;  /* 0x0000002e2b5b7220 */ /* 0x040fe20000410000 */
[----:B------:R-:W-:Y:S01]  /*5f30*/  FFMA.FTZ R10, R34, R47, R87 ;  /* 0x0000002f220a7223 */ /* 0x000fe20000010057 */
[----:B------:R-:W-:Y:S01]  /*5f40*/  F2FP.F16.E4M3.UNPACK_B R34, R13.H1 ;  /* 0x0000000dff22723e */ /* 0x000fe200030006ff */
[-C--:B------:R-:W-:Y:S01]  /*5f50*/  FFMA.FTZ R43, R43, R45.reuse, -R90 ;  /* 0x0000002d2b2b7223 */ /* 0x080fe2000001085a */
[----:B------:R-:W-:Y:S01]  /*5f60*/  FFMA.FTZ R13, R38, R45, R91 ;  /* 0x0000002d260d7223 */ /* 0x000fe2000001005b */
[----:B------:R-:W-:Y:S01]  /*5f70*/  F2FP.F16.E4M3.UNPACK_B R45, R37.H1 ;  /* 0x00000025ff2d723e */ /* 0x000fe200030006ff */
[----:B------:R-:W-:Y:S01]  /*5f80*/  IMAD.SHL.U32 R99, R99, 0x100, RZ ;  /* 0x0000010063637824 */ /* 0x000fe200078e00ff */
[----:B------:R-:W-:Y:S01]  /*5f90*/  LOP3.LUT R100, R35, 0xff0000ff, RZ, 0xc0, !PT ;  /* 0xff0000ff23647812 */ /* 0x000fe200078ec0ff */
[--C-:B------:R-:W-:Y:S01]  /*5fa0*/  HADD2.F32 R37, -RZ, R34.reuse.H0_H0 ;  /* 0x20000022ff257230 */ /* 0x100fe20000004100 */
[----:B------:R-:W-:Y:S01]  /*5fb0*/  SHF.R.U32.HI R35, RZ, 0x10, R35 ;  /* 0x00000010ff237819 */ /* 0x000fe20000011623 */
[----:B------:R-:W-:Y:S01]  /*5fc0*/  HADD2.F32 R38, -RZ, R34.H1_H1 ;  /* 0x30000022ff267230 */ /* 0x000fe20000004100 */
[----:B------:R-:W-:Y:S01]  /*5fd0*/  F2FP.F16.E4M3.UNPACK_B R34, R9.H1 ;  /* 0x00000009ff22723e */ /* 0x000fe200030006ff */
[--C-:B------:R-:W-:Y:S01]  /*5fe0*/  HADD2.F32 R9, -RZ, R45.reuse.H0_H0 ;  /* 0x2000002dff097230 */ /* 0x100fe20000004100 */
[----:B------:R-:W-:Y:S01]  /*5ff0*/  LOP3.LUT R100, R100, 0xff00, R99, 0xf8, !PT ;  /* 0x0000ff0064647812 */ /* 0x000fe200078ef863 */
[----:B------:R-:W-:Y:S01]  /*6000*/  HADD2.F32 R90, -RZ, R44.H0_H0 ;  /* 0x2000002cff5a7230 */ /* 0x000fe20000004100 */
[----:B------:R-:W-:Y:S01]  /*6010*/  LOP3.LUT R11, R11, 0xff0000, R96, 0xf8, !PT ;  /* 0x00ff00000b0b7812 */ /* 0x000fe200078ef860 */
[----:B------:R-:W-:-:S02]  /*6020*/  HADD2.F32 R45, -RZ, R45.H1_H1 ;  /* 0x3000002dff2d7230 */ /* 0x000fc40000004100 */
[----:B------:R-:W-:Y:S01]  /*6030*/  FMUL.FTZ R101, R106, R101 ;  /* 0x000000656a657220 */ /* 0x000fe20000410000 */
[----:B------:R-:W-:Y:S02]  /*6040*/  HADD2.F32 R47, -RZ, R44.H1_H1 ;  /* 0x3000002cff2f7230 */ /* 0x000fe40000004100 */
[----:B------:R-:W-:Y:S02]  /*6050*/  IMAD.U32 R35, R35, 0x10000, RZ ;  /* 0x0001000023237824 */ /* 0x000fe400078e00ff */
[----:B------:R-:W-:Y:S01]  /*6060*/  FFMA.FTZ R102, R102, R103, R101 ;  /* 0x0000006766667223 */ /* 0x000fe20000010065 */
[--C-:B------:R-:W-:Y:S02]  /*6070*/  HADD2.F32 R44, -RZ, R34.reuse.H0_H0 ;  /* 0x20000022ff2c7230 */ /* 0x100fe40000004100 */
[-C--:B------:R-:W-:Y:S01]  /*6080*/  FMUL.FTZ R87, R45, R47.reuse ;  /* 0x0000002f2d577220 */ /* 0x080fe20000410000 */
[----:B------:R-:W-:Y:S02]  /*6090*/  HADD2.F32 R46, -RZ, R34.H1_H1 ;  /* 0x30000022ff2e7230 */ /* 0x000fe40000004100 */
[-C--:B------:R-:W-:Y:S01]  /*60a0*/  FMUL.FTZ R34, R9, R90.reuse ;  /* 0x0000005a09227220 */ /* 0x080fe20000410000 */
[----:B------:R-:W-:Y:S01]  /*60b0*/  FMUL.FTZ R92, R38, R47 ;  /* 0x0000002f265c7220 */ /* 0x000fe20000410000 */
[----:B------:R-:W-:Y:S01]  /*60c0*/  LOP3.LUT R35, R100, 0xff0000, R35, 0xf8, !PT ;  /* 0x00ff000064237812 */ /* 0x000fe200078ef823 */
[C---:B------:R-:W-:Y:S01]  /*60d0*/  FMUL.FTZ R90, R37.reuse, R90 ;  /* 0x0000005a255a7220 */ /* 0x040fe20000410000 */
[----:B------:R-:W-:Y:S01]  /*60e0*/  FFMA.FTZ R34, R37, R44, -R34 ;  /* 0x0000002c25227223 */ /* 0x000fe20000010822 */
[-C--:B------:R-:W-:Y:S01]  /*60f0*/  FFMA.FTZ R37, R38, R46.reuse, -R87 ;  /* 0x0000002e26257223 */ /* 0x080fe20000010857 */
[----:B------:R-:W-:Y:S01]  /*6100*/  FFMA.FTZ R38, R45, R46, R92 ;  /* 0x0000002e2d267223 */ /* 0x000fe2000001005c */
[----:B------:R-:W-:Y:S01]  /*6110*/  FFMA.FTZ R9, R9, R44, R90 ;  /* 0x0000002c09097223 */ /* 0x000fe2000001005a */
[----:B------:R-:W-:-:S02]  /*6120*/  F2FP.F16.E4M3.UNPACK_B R46, R39 ;  /* 0x00000027ff2e723e */ /* 0x000fc400020006ff */
[----:B------:R-:W-:Y:S02]  /*6130*/  F2FP.F16.E4M3.UNPACK_B R45, R35 ;  /* 0x00000023ff2d723e */ /* 0x000fe400020006ff */
[-C--:B------:R-:W-:Y:S01]  /*6140*/  F2FP.F16.E4M3.UNPACK_B R44, R15.reuse ;  /* 0x0000000fff2c723e */ /* 0x080fe200020006ff */
[--C-:B------:R-:W-:Y:S01]  /*6150*/  HADD2.F32 R93, -RZ, R46.reuse.H0_H0 ;  /* 0x2000002eff5d7230 */ /* 0x100fe20000004100 */
[----:B------:R-:W-:Y:S01]  /*6160*/  F2FP.F16.E4M3.UNPACK_B R47, R15.H1 ;  /* 0x0000000fff2f723e */ /* 0x000fe200030006ff */
[----:B------:R-:W-:Y:S01]  /*6170*/  HADD2.F32 R92, -RZ, R45.H0_H0 ;  /* 0x2000002dff5c7230 */ /* 0x000fe20000004100 */
[----:B------:R-:W-:Y:S01]  /*6180*/  F2FP.F16.E4M3.UNPACK_B R15, R11 ;  /* 0x0000000bff0f723e */ /* 0x000fe200020006ff */
        /* <DEDUP_REMOVED lines=8> */
[--C-:B------:R-:W-:Y:S02]  /*6210*/  HADD2.F32 R98, -RZ, R91.reuse.H0_H0 ;  /* 0x2000005bff627230 */ /* 0x100fe40000004100 */
[C---:B------:R-:W-:Y:S01]  /*6220*/  FMUL.FTZ R104, R39.reuse, R92 ;  /* 0x0000005c27687220 */ /* 0x040fe20000410000 */
[----:B------:R-:W-:Y:S02]  /*6230*/  HADD2.F32 R90, -RZ, R90.H1_H1 ;  /* 0x3000005aff5a7230 */ /* 0x000fe40000004100 */
[-C--:B------:R-:W-:Y:S01]  /*6240*/  FFMA.FTZ R11, R39, R96.reuse, -R100 ;  /* 0x00000060270b7223 */ /* 0x080fe20000010864 */
[----:B------:R-:W-:Y:S02]  /*6250*/  HADD2.F32 R91, -RZ, R91.H1_H1 ;  /* 0x3000005bff5b7230 */ /* 0x000fe40000004100 */
[----:B------:R-:W-:Y:S01]  /*6260*/  FFMA.FTZ R39, R93, R96, R104 ;  /* 0x000000605d277223 */ /* 0x000fe20000010068 */
[----:B------:R-:W-:-:S02]  /*6270*/  HADD2.F32 R92, -RZ, R47.H0_H0 ;  /* 0x2000002fff5c7230 */ /* 0x000fc40000004100 */
[-C--:B------:R-:W-:Y:S01]  /*6280*/  FMUL.FTZ R99, R87, R98.reuse ;  /* 0x0000006257637220 */ /* 0x080fe20000410000 */
[----:B------:R-:W-:Y:S02]  /*6290*/  HADD2.F32 R47, -RZ, R47.H1_H1 ;  /* 0x3000002fff2f7230 */ /* 0x000fe40000004100 */
[-C--:B------:R-:W-:Y:S01]  /*62a0*/  FMUL.FTZ R96, R90, R91.reuse ;  /* 0x0000005b5a607220 */ /* 0x080fe20000410000 */
[--C-:B------:R-:W-:Y:S02]  /*62b0*/  HADD2.F32 R97, -RZ, R35.reuse.H0_H0 ;  /* 0x20000023ff617230 */ /* 0x100fe40000004100 */
[----:B------:R-:W-:Y:S01]  /*62c0*/  FMUL.FTZ R98, R92, R98 ;  /* 0x000000625c627220 */ /* 0x000fe20000410000 */
[----:B------:R-:W-:Y:S02]  /*62d0*/  HADD2.F32 R35, -RZ, R35.H1_H1 ;  /* 0x30000023ff237230 */ /* 0x000fe40000004100 */
[----:B------:R-:W-:Y:S01]  /*62e0*/  FMUL.FTZ R93, R47, R91 ;  /* 0x0000005b2f5d7220 */ /* 0x000fe20000410000 */
[----:B------:R-:W-:Y:S01]  /*62f0*/  HADD2.F32 R45, -RZ, R45.H1_H1 ;  /* 0x3000002dff2d7230 */ /* 0x000fe20000004100 */
[----:B------:R-:W-:Y:S01]  /*6300*/  F2FP.SATFINITE.E4M3.F32.PACK_AB_MERGE_C R102, R102, R109, RZ ;  /* 0x0000006d6666723e */ /* 0x000fe200048070ff */
[----:B------:R-:W-:-:S02]  /*6310*/  HADD2.F32 R44, -RZ, R44.H1_H1 ;  /* 0x3000002cff2c7230 */ /* 0x000fc40000004100 */
[----:B------:R-:W-:Y:S01]  /*6320*/  FFMA.FTZ R91, R47, R35, -R96 ;  /* 0x000000232f5b7223 */ /* 0x000fe20000010860 */
[----:B------:R-:W-:Y:S02]  /*6330*/  HADD2.F32 R15, -RZ, R15.H1_H1 ;  /* 0x3000000fff0f7230 */ /* 0x000fe40000004100 */
[----:B------:R-:W-:Y:S01]  /*6340*/  FMUL.FTZ R47, R46, R45 ;  /* 0x0000002d2e2f7220 */ /* 0x000fe20000410000 */
[-C--:B------:R-:W-:Y:S01]  /*6350*/  FFMA.FTZ R92, R92, R97.reuse, -R99 ;  /* 0x000000615c5c7223 */ /* 0x080fe20000010863 */
[----:B------:R-:W-:Y:S01]  /*6360*/  FFMA.FTZ R87, R87, R97, R98 ;  /* 0x0000006157577223 */ /* 0x000fe20000010062 */
[----:B------:R-:W-:Y:S01]  /*6370*/  FMUL.FTZ R45, R44, R45 ;  /* 0x0000002d2c2d7220 */ /* 0x000fe20000410000 */
[----:B------:R-:W-:Y:S01]  /*6380*/  FFMA.FTZ R90, R90, R35, R93 ;  /* 0x000000235a5a7223 */ /* 0x000fe2000001005d */
[----:B------:R-:W-:Y:S01]  /*6390*/  F2FP.SATFINITE.E4M3.F32.PACK_AB_MERGE_C R34, R37, R34, RZ ;  /* 0x000000222522723e */ /* 0x000fe200048070ff */
[-C--:B------:R-:W-:Y:S01]  /*63a0*/  FFMA.FTZ R44, R44, R15.reuse, -R47 ;  /* 0x0000000f2c2c7223 */ /* 0x080fe2000001082f */
[----:B------:R-:W-:Y:S01]  /*63b0*/  F2FP.SATFINITE.E4M3.F32.PACK_AB_MERGE_C R33, R33, R14, R102 ;  /* 0x0000000e2121723e */ /* 0x000fe20004807066 */
[----:B------:R-:W-:Y:S01]  /*63c0*/  FFMA.FTZ R46, R46, R15, R45 ;  /* 0x0000000f2e2e7223 */ /* 0x000fe2000001002d */
[----:B------:R-:W-:Y:S01]  /*63d0*/  F2FP.SATFINITE.E4M3.F32.PACK_AB_MERGE_C R9, R38, R9, RZ ;  /* 0x000000092609723e */ /* 0x000fe200048070ff */
[----:B------:R-:W-:Y:S01]  /*63e0*/  IMAD.MOV.U32 R14, RZ, RZ, R8 ;  /* 0x000000ffff0e7224 */ /* 0x000fe200078e0008 */
[----:B------:R-:W-:Y:S01]  /*63f0*/  F2FP.SATFINITE.E4M3.F32.PACK_AB_MERGE_C R43, R43, R32, R34 ;  /* 0x000000202b2b723e */ /* 0x000fe20004807022 */
[----:B------:R-:W-:Y:S01]  /*6400*/  IMAD.MOV.U32 R38, RZ, RZ, R33 ;  /* 0x000000ffff267224 */ /* 0x000fe200078e0021 */
[----:B------:R-:W-:-:S02]  /*6410*/  F2FP.SATFINITE.E4M3.F32.PACK_AB_MERGE_C R91, R91, R92, RZ ;  /* 0x0000005c5b5b723e */ /* 0x000fc400048070ff */
[----:B------:R-:W-:Y:S02]  /*6420*/  F2FP.SATFINITE.E4M3.F32.PACK_AB_MERGE_C R87, R90, R87, RZ ;  /* 0x000000575a57723e */ /* 0x000fe400048070ff */
[----:B------:R-:W-:Y:S01]  /*6430*/  F2FP.SATFINITE.E4M3.F32.PACK_AB_MERGE_C R37, R13, R10, R9 ;  /* 0x0000000a0d25723e */ /* 0x000fe20004807009 */
[----:B------:R-:W-:Y:S01]  /*6440*/  IMAD.MOV.U32 R13, RZ, RZ, R43 ;  /* 0x000000ffff0d7224 */ /* 0x000fe200078e002b */
[----:B------:R-:W-:Y:S02]  /*6450*/  F2FP.SATFINITE.E4M3.F32.PACK_AB_MERGE_C R15, R44, R11, R91 ;  /* 0x0000000b2c0f723e */ /* 0x000fe4000480705b */
[----:B------:R-:W-:-:S07]  /*6460*/  F2FP.SATFINITE.E4M3.F32.PACK_AB_MERGE_C R39, R46, R39, R87 ;  /* 0x000000272e27723e */ /* 0x000fce0004807057 */
.L_x_10742:
[----:B------:R-:W-:Y:S05]  /*6470*/  BSYNC B1 ;  /* 0x0000000000017941 */ /* 0x000fea0003800000 */
.L_x_10741:
[----:B0-----:R3:W-:Y:S01]  /*6480*/  STG.E.128 desc[UR40][R40.64], R12 ;  /* 0x0000000c28007986 */ /* 0x0017e2000c101d28 */
        /* <DEDUP_REMOVED lines=9> */
.L_x_10714:
[----:B------:R-:W-:-:S13]  /*6520*/  ISETP.NE.AND P3, PT, R153, 0x3, PT ;  /* 0x000000039900780c */ /* 0x000fda0003f65270 */
[----:B------:R-:W-:Y:S05]  /*6530*/  @!P3 BRA `(.L_x_10743) ;  /* 0x000000000004b947 */ /* 0x000fea0003800000 */
[----:B------:R-:W-:Y:S01]  /*6540*/  BPT.TRAP 0x1 ;  /* 0x000000040000795c */ /* 0x000fe20000300000 */
.L_x_10743:
[----:B------:R-:W-:Y:S01]  /*6550*/  IMAD R83, R17, 0x8, R16 ;  /* 0x0000000811537824 */ /* 0x000fe200078e0210 */
[----:B------:R-:W-:Y:S01]  /*6560*/  SHF.L.U32 R86, R156, 0x1f, RZ ;  /* 0x0000001f9c567819 */ /* 0x000fe200000006ff */
[----:B------:R-:W-:Y:S01]  /*6570*/  IMAD R85, R2, -0x80, R26 ;  /* 0xffffff8002557824 */ /* 0x000fe200078e021a */
[----:B------:R-:W-:Y:S02]  /*6580*/  BSSY B1, `(.L_x_10744) ;  /* 0x0000005000017945 */ /* 0x000fe40003800000 */
[----:B------:R-:W0:Y:S02]  /*6590*/  SYNCS.PHASECHK.TRANS64.TRYWAIT P5, [R83+URZ+0x19c90], R86 ;  /* 0x019c9056530075a7 */ /* 0x000e2400080a017f */
[----:B------:R-:W-:-:S04]  /*65a0*/  VIMNMX R85, R85, 0x80, PT ;  /* 0x0000008055557848 */ /* 0x000fc80003fe0100 */
[----:B------:R-:W-:Y:S01]  /*65b0*/  ISETP.GE.AND P4, PT, R19, R85, PT ;  /* 0x000000551300720c */ /* 0x000fe20003f86270 */
[----:B0-----:R-:W-:-:S12]  /*65c0*/  @!P5 BRA `(.L_x_10745) ;  /* 0x000001780074d947 */ /* 0x001fd80003800000 */
.L_x_10985:
[----:B------:R-:W-:Y:S05]  /*65d0*/  BSYNC B1 ;  /* 0x0000000000017941 */ /* 0x000fea0003800000 */
.L_x_10744:
        /* <DEDUP_REMOVED lines=9> */
.L_x_10721:
[----:B------:R-:W-:Y:S05]  /*6670*/  BSYNC B0 ;  /* 0x0000000000007941 */ /* 0x000fea0003800000 */
.L_x_10713:
        /* <DEDUP_REMOVED lines=17> */
.L_x_10747:
[----:B------:R-:W-:Y:S05]  /*6790*/  BSYNC B0 ;  /* 0x0000000000007941 */ /* 0x000fea0003800000 */
.L_x_10746:
[----:B------:R-:W2:Y:S01]  /*67a0*/  SYNCS.PHASECHK.TRANS64.TRYWAIT P5, [R83+URZ+0x19cb0], R86 ;  /* 0x019cb056530075a7 */ /* 0x000ea200080a017f */
[----:B------:R-:W-:Y:S01]  /*67b0*/  BSSY B0, `(.L_x_10748) ;  /* 0x0000003000007945 */ /* 0x000fe20003800000 */
[----:B------:R-:W-:-:S03]  /*67c0*/  ISETP.GE.AND P3, PT, R19, R85, PT ;  /* 0x000000551300720c */ /* 0x000fc60003f66270 */
[----:B--2---:R-:W-:Y:S10]  /*67d0*/  @!P5 BRA `(.L_x_10749) ;  /* 0x000001780004d947 */ /* 0x004ff40003800000 */
.L_x_10986:
[----:B------:R-:W-:Y:S05]  /*67e0*/  BSYNC B0 ;  /* 0x0000000000007941 */ /* 0x000fea0003800000 */
.L_x_10748:
[----:B------:R-:W-:Y:S04]  /*67f0*/  BSSY B0, `(.L_x_10750) ;  /* 0x0000016000007945 */ /* 0x000fe80003800000 */
[----:B------:R-:W-:Y:S05]  /*6800*/  @P3 BRA `(.L_x_10751) ;  /* 0x0000000000503947 */ /* 0x000fea0003800000 */
[----:B------:R-:W-:Y:S01]  /*6810*/  ULDC UR8, c[0x0][0x2f4] ;  /* 0x0000bd0000087ab9 */ /* 0x000fe20000000800 */
[----:B0--3--:R-:W-:Y:S01]  /*6820*/  IMAD.WIDE R12, R2, 0x80, R30 ;  /* 0x00000080020c7825 */ /* 0x009fe200078e021e */
[----:B------:R-:W-:Y:S01]  /*6830*/  ISETP.GE.AND P5, PT, R22, UR8, PT ;  /* 0x0000000816007c0c */ /* 0x000fe2000bfa6270 */
[----:B------:R-:W-:Y:S01]  /*6840*/  ULDC.64 UR4, c[0x0][0x328] ;  /* 0x0000ca0000047ab9 */ /* 0x000fe20000000a00 */
[----:B------:R-:W-:Y:S01]  /*6850*/  ULDC.64 UR6, c[0x0][0x318] ;  /* 0x0000c60000067ab9 */ /* 0x000fe20000000a00 */
[----:B------:R-:W-:Y:S02]  /*6860*/  IMAD.MOV.U32 R14, RZ, RZ, R56 ;  /* 0x000000ffff0e7224 */ /* 0x000fe400078e0038 */
[----:B------:R-:W-:Y:S02]  /*6870*/  IMAD.MOV.U32 R15, RZ, RZ, R0 ;  /* 0x000000ffff0f7224 */ /* 0x000fe400078e0000 */
[----:B------:R-:W-:Y:S02]  /*6880*/  IMAD R13, R13, UR4, RZ ;  /* 0x000000040d0d7c24 */ /* 0x000fe4000f8e02ff */
[----:B------:R-:W-:-:S04]  /*6890*/  IMAD.WIDE.U32 R14, R12, UR4, R14 ;  /* 0x000000040c0e7c25 */ /* 0x000fc8000f8e000e */
[----:B-1----:R-:W0:Y:S01]  /*68a0*/  @!P5 LDS.128 R8, [R84+0x9000] ;  /* 0x009000005408d984 */ /* 0x002e220000000c00 */
[----:B------:R-:W-:Y:S01]  /*68b0*/  IMAD R13, R12, UR5, R13 ;  /* 0x000000050c0d7c24 */ /* 0x000fe2000f8e020d */
[----:B------:R-:W-:-:S04]  /*68c0*/  IADD3 R32, P3, R14, UR6, RZ ;  /* 0x000000060e207c10 */ /* 0x000fc8000ff7e0ff */
[----:B------:R-:W-:Y:S02]  /*68d0*/  IADD3.X R33, R15, UR7, R13, P3, !PT ;  /* 0x000000070f217c10 */ /* 0x000fe40009ffe40d */
[----:B------:R-:W-:-:S03]  /*68e0*/  ISETP.GE.AND P3, PT, R81, UR8, PT ;  /* 0x0000000851007c0c */ /* 0x000fc6000bf66270 */
[----:B0-----:R-:W-:Y:S01]  /*68f0*/  @!P5 STG.E.128 desc[UR40][R32.64], R8 ;  /* 0x000000082000d986 */ /* 0x001fe2000c101d28 */
[----:B------:R-:W-:-:S09]  /*6900*/  ISETP.GE.AND P5, PT, R65, UR8, PT ;  /* 0x0000000841007c0c */ /* 0x000fd2000bfa6270 */
[----:B------:R-:W0:Y:S04]  /*6910*/  @!P3 LDS.128 R8, [R84+0xa000] ;  /* 0x00a000005408b984 */ /* 0x000e280000000c00 */
[----:B------:R-:W1:Y:S04]  /*6920*/  @!P5 LDS.128 R12, [R84+0xb000] ;  /* 0x00b00000540cd984 */ /* 0x000e680000000c00 */
[----:B0-----:R0:W-:Y:S04]  /*6930*/  @!P3 STG.E.128 desc[UR40][R32.64+0x20], R8 ;  /* 0x000020082000b986 */ /* 0x0011e8000c101d28 */
[----:B-1----:R0:W-:Y:S02]  /*6940*/  @!P5 STG.E.128 desc[UR40][R32.64+0x40], R12 ;  /* 0x0000400c2000d986 */ /* 0x0021e4000c101d28 */
.L_x_10751:
[----:B------:R-:W-:Y:S05]  /*6950*/  BSYNC B0 ;  /* 0x0000000000007941 */ /* 0x000fea0003800000 */
.L_x_10750:
        /* <DEDUP_REMOVED lines=13> */
[----:B------:R-:W-:Y:S02]  /*6a30*/  SEL R9, RZ, 0x1, P4 ;  /* 0x00000001ff097807 */ /* 0x000fe40002000000 */
[----:B------:R-:W-:Y:S02]  /*6a40*/  SEL R17, R17, RZ, P4 ;  /* 0x000000ff11117207 */ /* 0x000fe40002000000 */
[----:B------:R-:W-:Y:S01]  /*6a50*/  LOP3.LUT R156, R156, R9, RZ, 0x3c, !PT ;  /* 0x000000099c9c7212 */ /* 0x000fe200078e3cff */
[----:B0-----:R-:W-:Y:S06]  /*6a60*/  @P2 BRA `(.L_x_10752) ;  /* 0xffffffbc001c2947 */ /* 0x001fec000383ffff */
.L_x_10708:
[----:B------:R-:W-:Y:S04]  /*6a70*/  BSSY B0, `(.L_x_10753) ;  /* 0x0000004000007945 */ /* 0x000fe80003800000 */
[----:B------:R-:W-:Y:S05]  /*6a80*/  @P3 BRA `(.L_x_10754) ;  /* 0x0000000000083947 */ /* 0x000fea0003800000 */
[----:B------:R-:W0:Y:S02]  /*6a90*/  FENCE.VIEW.ASYNC.G ;  /* 0x00000000000073c6 */ /* 0x000e240000000100 */
[----:B0-----:R-:W-:Y:S06]  /*6aa0*/  BAR.ARV 0xc, 0x200 ;  /* 0x0308000000007b1d */ /* 0x001fec0000002000 */
.L_x_10754:
[----:B------:R-:W-:Y:S05]  /*6ab0*/  BSYNC B0 ;  /* 0x0000000000007941 */ /* 0x000fea0003800000 */
.L_x_10753:
[----:B------:R-:W2:Y:S01]  /*6ac0*/  LDL R2, [R1+0x5c] ;  /* 0x00005c0001027983 */ /* 0x000ea20000100800 */
[----:B------:R-:W-:Y:S01]  /*6ad0*/  ULDC.64 UR4, c[0x0][0x990] ;  /* 0x0002640000047ab9 */ /* 0x000fe20000000a00 */
[----:B------:R-:W-:Y:S02]  /*6ae0*/  ULDC.64 UR6, c[0x0][0x998] ;  /* 0x0002660000067ab9 */ /* 0x000fe40000000a00 */
[----:B------:R-:W4:Y:S04]  /*6af0*/  LDL R4, [R1+0x44] ;  /* 0x0000440001047983 */ /* 0x000f280000100800 */
[----:B---3--:R-:W3:Y:S01]  /*6b00*/  LDL R15, [R1+0x38] ;  /* 0x00003800010f7983 */ /* 0x008ee20000100800 */
[----:B------:R-:W-:Y:S02]  /*6b10*/  ISETP.NE.U32.AND P0, PT, RZ, UR4, PT ;  /* 0x00000004ff007c0c */ /* 0x000fe4000bf05070 */
[----:B------:R-:W-:Y:S01]  /*6b20*/  ISETP.NE.U32.AND P1, PT, RZ, UR6, PT ;  /* 0x00000006ff007c0c */ /* 0x000fe2000bf25070 */
[----:B------:R-:W3:Y:S01]  /*6b30*/  LDL R14, [R1+0x24] ;  /* 0x00002400010e7983 */ /* 0x000ee20000100800 */
[----:B------:R-:W-:-:S02]  /*6b40*/  ISETP.NE.AND.EX P0, PT, RZ, UR5, PT, P0 ;  /* 0x00000005ff007c0c */ /* 0x000fc4000bf05300 */
[----:B------:R-:W-:-:S11]  /*6b50*/  ISETP.NE.AND.EX P1, PT, RZ, UR7, PT, P1 ;  /* 0x00000007ff007c0c */ /* 0x000fd6000bf25310 */
[----:B------:R-:W2:Y:S08]  /*6b60*/  @P0 LDC.64 R6, c[0x0][0x9a8] ;  /* 0x00026a00ff060b82 */ /* 0x000eb00000000a00 */
[----:B-1----:R-:W0:Y:S08]  /*6b70*/  @P1 LDC.64 R8, c[0x0][0x9b8] ;  /* 0x00026e00ff081b82 */ /* 0x002e300000000a00 */
[----:B------:R-:W3:Y:S08]  /*6b80*/  @P0 LDC.64 R10, c[0x0][0x9b0] ;  /* 0x00026c00ff0a0b82 */ /* 0x000ef00000000a00 */
[----:B------:R-:W1:Y:S01]  /*6b90*/  @P1 LDC.64 R12, c[0x0][0x9c0] ;  /* 0x00027000ff0c1b82 */ /* 0x000e620000000a00 */
[----:B--2---:R-:W-:-:S02]  /*6ba0*/  @P0 IMAD R0, R2, R6, RZ ;  /* 0x0000000602000224 */ /* 0x004fc400078e02ff */
[----:B0-----:R-:W-:Y:S02]  /*6bb0*/  @P1 IMAD R2, R2, R8, RZ ;  /* 0x0000000802021224 */ /* 0x001fe400078e02ff */
[C---:B----4-:R-:W-:Y:S02]  /*6bc0*/  @P0 IMAD R7, R4.reuse, R7, R0 ;  /* 0x0000000704070224 */ /* 0x050fe400078e0200 */
[C---:B------:R-:W-:Y:S02]  /*6bd0*/  @P1 IMAD R9, R4.reuse, R9, R2 ;  /* 0x0000000904091224 */ /* 0x040fe400078e0202 */
[----:B------:R-:W-:-:S04]  /*6be0*/  @P0 IMAD.WIDE.U32 R2, R4, R6, RZ ;  /* 0x0000000604020225 */ /* 0x000fc800078e00ff */
[----:B------:R-:W-:-:S04]  /*6bf0*/  @P1 IMAD.WIDE.U32 R4, R4, R8, RZ ;  /* 0x0000000804041225 */ /* 0x000fc800078e00ff */
[----:B------:R-:W-:Y:S02]  /*6c00*/  @P0 IMAD.IADD R3, R3, 0x1, R7 ;  /* 0x0000000103030824 */ /* 0x000fe400078e0207 */
[----:B------:R-:W-:Y:S02]  /*6c10*/  @P1 IMAD.IADD R5, R5, 0x1, R9 ;  /* 0x0000000105051824 */ /* 0x000fe400078e0209 */
[----:B---3--:R-:W-:-:S04]  /*6c20*/  @P0 IMAD.WIDE.U32 R2, R15, R10, R2 ;  /* 0x0000000a0f020225 */ /* 0x008fc800078e0002 */
[C---:B-1----:R-:W-:Y:S01]  /*6c30*/  @P1 IMAD.WIDE.U32 R6, R15.reuse, R12, R4 ;  /* 0x0000000c0f061225 */ /* 0x042fe200078e0004 */
[----:B------:R-:W-:Y:S01]  /*6c40*/  @P0 LEA R4, P2, R2, UR4, 0x2 ;  /* 0x0000000402040c11 */ /* 0x000fe2000f8410ff */
[----:B------:R-:W-:Y:S02]  /*6c50*/  ULDC UR4, c[0x0][0x988] ;  /* 0x0002620000047ab9 */ /* 0x000fe40000000800 */
[C---:B------:R-:W-:Y:S01]  /*6c60*/  @P0 IMAD R5, R15.reuse, R11, R3 ;  /* 0x0000000b0f050224 */ /* 0x040fe200078e0203 */
[----:B------:R-:W-:Y:S01]  /*6c70*/  @P1 LEA R8, P3, R6, UR6, 0x2 ;  /* 0x0000000606081c11 */ /* 0x000fe2000f8610ff */
[----:B------:R-:W-:Y:S02]  /*6c80*/  @P1 IMAD R3, R15, R13, R7 ;  /* 0x0000000d0f031224 */ /* 0x000fe400078e0207 */
[----:B------:R-:W-:Y:S01]  /*6c90*/  IMAD.MOV.U32 R0, RZ, RZ, 0x3f800000 ;  /* 0x3f800000ff007424 */ /* 0x000fe200078e00ff */
[----:B------:R-:W-:Y:S02]  /*6ca0*/  @P0 LEA.HI.X R5, R2, UR5, R5, 0x2, P2 ;  /* 0x0000000502050c11 */ /* 0x000fe400090f1405 */
[----:B------:R-:W-:Y:S01]  /*6cb0*/  @P1 LEA.HI.X R9, R6, UR7, R3, 0x2, P3 ;  /* 0x0000000706091c11 */ /* 0x000fe200098f1403 */
[----:B------:R-:W-:Y:S01]  /*6cc0*/  IMAD.MOV.U32 R3, RZ, RZ, 0x3f800000 ;  /* 0x3f800000ff037424 */ /* 0x000fe200078e00ff */
[----:B------:R-:W0:Y:S03]  /*6cd0*/  LDC R2, c[0x0][0x448] ;  /* 0x00011200ff027b82 */ /* 0x000e260000000800 */
[----:B------:R-:W2:Y:S04]  /*6ce0*/  @P1 LDG.E R0, desc[UR40][R8.64] ;  /* 0x0000002808001981 */ /* 0x000ea8000c1e1900 */
[----:B------:R-:W2:Y:S01]  /*6cf0*/  @P0 LDG.E R3, desc[UR40][R4.64] ;  /* 0x0000002804030981 */ /* 0x000ea2000c1e1900 */
[----:B0-----:R-:W-:-:S13]  /*6d00*/  ISETP.NE.AND P0, PT, R2, 0x1, PT ;  /* 0x000000010200780c */ /* 0x001fda0003f05270 */
[----:B------:R-:W0:Y:S08]  /*6d10*/  @P0 LDC R2, c[0x0][0x44c] ;  /* 0x00011300ff020b82 */ /* 0x000e300000000800 */
[----:B------:R-:W1:Y:S01]  /*6d20*/  @P0 LDC R11, c[0x0][0x450] ;  /* 0x00011400ff0b0b82 */ /* 0x000e620000000800 */
[----:B------:R-:W-:-:S04]  /*6d30*/  VIADD R7, R14, 0xbf ;  /* 0x000000bf0e077836 */ /* 0x000fc80000000000 */
[----:B0-----:R-:W-:-:S05]  /*6d40*/  @P0 IMAD.HI.U32 R2, R7, R2, RZ ;  /* 0x0000000207020227 */ /* 0x001fca00078e00ff */
[----:B-1----:R-:W-:-:S05]  /*6d50*/  @P0 SHF.R.U32.HI R7, RZ, R11, R2 ;  /* 0x0000000bff070219 */ /* 0x002fca0000011602 */
[----:B------:R-:W-:-:S05]  /*6d60*/  IMAD.IADD R7, R88, 0x1, R7 ;  /* 0x0000000158077824 */ /* 0x000fca00078e0207 */
[----:B------:R-:W-:-:S04]  /*6d70*/  SHF.R.S32.HI R2, RZ, 0x1f, R7 ;  /* 0x0000001fff027819 */ /* 0x000fc80000011407 */
[----:B------:R-:W-:-:S04]  /*6d80*/  LEA.HI R2, R2, R7, RZ, 0x7 ;  /* 0x0000000702027211 */ /* 0x000fc800078f38ff */
[----:B------:R-:W-:-:S04]  /*6d90*/  SHF.R.S32.HI R2, RZ, 0x7, R2 ;  /* 0x00000007ff027819 */ /* 0x000fc80000011402 */
[----:B------:R-:W-:-:S04]  /*6da0*/  VIMNMX R89, R89, R2, PT ;  /* 0x0000000259597248 */ /* 0x000fc80003fe0100 */
[----:B------:R-:W-:Y:S01]  /*6db0*/  ISETP.GE.AND P0, PT, R89, 0x1, PT ;  /* 0x000000015900780c */ /* 0x000fe20003f06270 */
[----:B------:R-:W-:Y:S01]  /*6dc0*/  BSSY B0, `(.L_x_10755) ;  /* 0x0000023000007945 */ /* 0x000fe20003800000 */
[----:B------:R-:W-:Y:S02]  /*6dd0*/  IMAD.MOV.U32 R88, RZ, RZ, RZ ;  /* 0x000000ffff587224 */ /* 0x000fe400078e00ff */
[----:B--2---:R-:W-:-:S04]  /*6de0*/  FMUL.FTZ R0, R3, R0 ;  /* 0x0000000003007220 */ /* 0x004fc80000410000 */
[----:B------:R-:W-:-:S05]  /*6df0*/  FMUL.FTZ R2, R0, UR4 ;  /* 0x0000000400027c20 */ /* 0x000fca0008410000 */
        /* <DEDUP_REMOVED lines=31> */
.L_x_10756:
[----:B------:R-:W-:Y:S05]  /*6ff0*/  BSYNC B0 ;  /* 0x0000000000007941 */ /* 0x000fea0003800000 */
.L_x_10755:
[----:B------:R-:W2:Y:S01]  /*7000*/  LDL R0, [R1+0x64] ;  /* 0x0000640001007983 */ /* 0x000ea20000100800 */
[----:B------:R-:W-:Y:S01]  /*7010*/  PLOP3.LUT P0, PT, PT, PT, PT, 0x80, 0x0 ;  /* 0x000000000000781c */ /* 0x000fe20003f0f070 */
        /* <DEDUP_REMOVED lines=30> */
[----:B--2---:R-:W-:Y:S02]  /*7200*/  IMAD R3, R0, R88, RZ ;  /* 0x0000005800037224 */ /* 0x004fe400078e02ff */
[----:B------:R-:W-:-:S03]  /*7210*/  IMAD.MOV.U32 R0, RZ, RZ, RZ ;  /* 0x000000ffff007224 */ /* 0x000fc600078e00ff */
[----:B------:R0:W-:Y:S01]  /*7220*/  STL [R1+0x34], R3 ;  /* 0x0000340301007387 */ /* 0x0001e20000100800 */
[----:B------:R-:W-:-:S04]  /*7230*/  VIADDMNMX R88, R3, R88, R89, PT ;  /* 0x0000005803587246 */ /* 0x000fc80003800159 */
        /* <DEDUP_REMOVED lines=34> */
.L_x_10759:
[----:B------:R-:W-:Y:S05]  /*7460*/  BSYNC B6 ;  /* 0x0000000000067941 */ /* 0x000fea0003800000 */
.L_x_10758:
        /* <DEDUP_REMOVED lines=13> */
.L_x_10763:
[----:B-1----:R1:W2:Y:S02]  /*7540*/  SYNCS.PHASECHK.TRANS64.TRYWAIT P0, [R16+URZ+0x19c00], R3 ;  /* 0x019c0003100075a7 */ /* 0x0022a4000800017f */
[----:B--2---:R-:W-:Y:S05]  /*7550*/  @!P0 NANOSLEEP.SYNCS 0x989680 ;  /* 0x009896800000895d */ /* 0x004fea0003900000 */
[----:B------:R-:W2:Y:S02]  /*7560*/  @!P0 SYNCS.PHASECHK.TRANS64 P0, [R16+URZ+0x19c00], R3 ;  /* 0x019c0003100085a7 */ /* 0x000ea4000800007f */
[----:B--2---:R-:W-:Y:S05]  /*7570*/  @!P0 BRA `(.L_x_10763) ;  /* 0xfffffffc00f08947 */ /* 0x004fea000383ffff */
.L_x_10762:
[----:B------:R-:W-:Y:S05]  /*7580*/  BSYNC B0 ;  /* 0x0000000000007941 */ /* 0x000fea0003800000 */
.L_x_10761:
[----:B------:R-:W-:Y:S05]  /*7590*/  BRA `(.L_x_10764) ;  /* 0x0000004400587947 */ /* 0x000fea0003800000 */
.L_x_10760:
        /* <DEDUP_REMOVED lines=30> */
.L_x_10766:
[----:B------:R-:W-:Y:S05]  /*7780*/  BSYNC B6 ;  /* 0x0000000000067941 */ /* 0x000fea0003800000 */
.L_x_10765:
        /* <DEDUP_REMOVED lines=40> */
.L_x_10992:
[----:B0-----:R-:W5:Y:S04]  /*7a10*/  LDL R5, [R1+0x2c] ;  /* 0x00002c0001057983 */ /* 0x001f680000100800 */
        /* <DEDUP_REMOVED lines=24> */
[----:B------:R-:W-:Y:S02]  /*7ba0*/  @!P1 IADD3 R32, P3, R154, R3, RZ ;  /* 0x000000039a209210 */ /* 0x000fe40007f7e0ff */
[----:B--2---:R-:W-:Y:S02]  /*7bb0*/  ISETP.GE.AND P2, PT, R30, UR4, PT ;  /* 0x000000041e007c0c */ /* 0x004fe4000bf46270 */
[----:B------:R-:W-:Y:S02]  /*7bc0*/  SHF.R.S32.HI R7, RZ, 0x1f, R30 ;  /* 0x0000001fff077819 */ /* 0x000fe4000001141e */
[----:B---3--:R-:W-:Y:S02]  /*7bd0*/  ISETP.GE.AND P0, PT, R15, UR4, PT ;  /* 0x000000040f007c0c */ /* 0x008fe4000bf06270 */
[----:B------:R-:W-:-:S07]  /*7be0*/  SHF.R.S32.HI R9, RZ, 0x1f, R15 ;  /* 0x0000001fff097819 */ /* 0x000fce000001140f */
[CC--:B------:R-:W-:Y:S02]  /*7bf0*/  @!P2 IADD3 R34, P6, R30.reuse, R3.reuse, RZ ;  /* 0x000000031e22a210 */ /* 0x0c0fe40007fde0ff */
[-C--:B----4-:R-:W-:Y:S02]  /*7c00*/  @!P2 IADD3 R38, P5, R30, R14.reuse, RZ ;  /* 0x0000000e1e26a210 */ /* 0x090fe40007fbe0ff */
[C---:B------:R-:W-:Y:S01]  /*7c10*/  @!P0 IADD3 R6, P4, R15.reuse, R3, RZ ;  /* 0x000000030f068210 */ /* 0x040fe20007f9e0ff */
[--C-:B-1----:R-:W-:Y:S01]  /*7c20*/  @!P2 IMAD.X R35, R0, 0x1, R7.reuse, P6 ;  /* 0x000000010023a824 */ /* 0x102fe200030e0607 */
[-C--:B------:R-:W-:Y:S01]  /*7c30*/  @!P1 IADD3 R30, P6, R154, R14.reuse, RZ ;  /* 0x0000000e9a1e9210 */ /* 0x080fe20007fde0ff */
[----:B------:R-:W-:Y:S01]  /*7c40*/  @!P2 IMAD.X R39, R4, 0x1, R7, P5 ;  /* 0x000000010427a824 */ /* 0x000fe200028e0607 */
[----:B------:R-:W-:Y:S01]  /*7c50*/  @!P0 IADD3 R14, P5, R15, R14, RZ ;  /* 0x0000000e0f0e8210 */ /* 0x000fe20007fbe0ff */
[--C-:B------:R-:W-:Y:S01]  /*7c60*/  @!P0 IMAD.X R7, R0, 0x1, R9.reuse, P4 ;  /* 0x0000000100078824 */ /* 0x100fe200020e0609 */
[----:B------:R-:W-:Y:S01]  /*7c70*/  @!P1 SHF.R.S32.HI R3, RZ, 0x1f, R154 ;  /* 0x0000001fff039819 */ /* 0x000fe2000001149a */
[----:B------:R0:W5:Y:S02]  /*7c80*/  @!P2 LD.E.64 R20, desc[UR40][R34.64] ;  /* 0x000000282214a980 */ /* 0x000164000c101b00 */
[----:B------:R-:W-:Y:S01]  /*7c90*/  @!P0 IMAD.X R15, R4, 0x1, R9, P5 ;  /* 0x00000001040f8824 */ /* 0x000fe200028e0609 */
[----:B------:R-:W-:Y:S01]  /*7ca0*/  CS2R R8, SRZ ;  /* 0x0000000000087805 */ /* 0x000fe2000001ff00 */
[--C-:B------:R-:W-:Y:S01]  /*7cb0*/  @!P1 IMAD.X R33, R0, 0x1, R3.reuse, P3 ;  /* 0x0000000100219824 */ /* 0x100fe200018e0603 */
[----:B------:R0:W5:Y:S01]  /*7cc0*/  @!P2 LD.E.64 R12, desc[UR40][R38.64] ;  /* 0x00000028260ca980 */ /* 0x000162000c101b00 */
[----:B------:R-:W-:-:S03]  /*7cd0*/  @!P1 IMAD.X R31, R4, 0x1, R3, P6 ;  /* 0x00000001041f9824 */ /* 0x000fc600030e0603 */
[----:B------:R0:W5:Y:S04]  /*7ce0*/  @!P1 LD.E.64 R24, desc[UR40][R32.64] ;  /* 0x0000002820189980 */ /* 0x000168000c101b00 */
[----:B------:R0:W5:Y:S04]  /*7cf0*/  @!P1 LD.E.64 R26, desc[UR40][R30.64] ;  /* 0x000000281e1a9980 */ /* 0x000168000c101b00 */
[----:B------:R0:W5:Y:S04]  /*7d00*/  @!P0 LD.E.64 R10, desc[UR40][R6.64] ;  /* 0x00000028060a8980 */ /* 0x000168000c101b00 */
[----:B------:R0:W5:Y:S02]  /*7d10*/  @!P0 LD.E.64 R8, desc[UR40][R14.64] ;  /* 0x000000280e088980 */ /* 0x000164000c101b00 */
.L_x_10771:
[----:B------:R-:W-:Y:S05]  /*7d20*/  BSYNC B1 ;  /* 0x0000000000017941 */ /* 0x000fea0003800000 */
.L_x_10770:
[----:B------:R-:W2:Y:S01]  /*7d30*/  SYNCS.PHASECHK.TRANS64.TRYWAIT P0, [R16+URZ+0x19c00], R5 ;  /* 0x019c0005100075a7 */ /* 0x000ea2000800017f */
[----:B------:R-:W-:Y:S01]  /*7d40*/  IMAD R29, R29, -0xc0, R28 ;  /* 0xffffff401d1d7824 */ /* 0x000fe200078e021c */
[----:B------:R-:W-:Y:S04]  /*7d50*/  BSSY B1, `(.L_x_10772) ;  /* 0x0000004000017945 */ /* 0x000fe80003800000 */
[----:B-1----:R-:W-:-:S04]  /*7d60*/  VIMNMX R0, R29, 0xc0, PT ;  /* 0x000000c01d007848 */ /* 0x002fc80003fe0100 */
[----:B------:R-:W-:Y:S01]  /*7d70*/  ISETP.GE.AND P1, PT, R19, R0, PT ;  /* 0x000000001300720c */ /* 0x000fe20003f26270 */
[----:B--2---:R-:W-:-:S12]  /*7d80*/  @!P0 BRA `(.L_x_10773) ;  /* 0x0000016400188947 */ /* 0x004fd80003800000 */
.L_x_10993:
[----:B------:R-:W-:Y:S05]  /*7d90*/  BSYNC B1 ;  /* 0x0000000000017941 */ /* 0x000fea0003800000 */
.L_x_10772:
[----:B------:R-:W-:Y:S05]  /*7da0*/  @P1 BRA `(.L_x_10774) ;  /* 0x0000003c00301947 */ /* 0x000fea0003800000 */
[----:B---3--:R-:W2:Y:S01]  /*7db0*/  LDL R4, [R1+0x10] ;  /* 0x0000100001047983 */ /* 0x008ea20000100800 */
[----:B------:R-:W3:Y:S03]  /*7dc0*/  LDC R3, c[0x0][0x3f4] ;  /* 0x0000fd00ff037b82 */ /* 0x000ee60000000800 */
[----:B------:R-:W4:Y:S01]  /*7dd0*/  LDL R0, [R1+0x14] ;  /* 0x0000140001007983 */ /* 0x000f220000100800 */
[----:B------:R-:W-:Y:S01]  /*7de0*/  BSSY B1, `(.L_x_10775) ;  /* 0x000007b000017945 */ /* 0x000fe20003800000 */
[-C--:B---3--:R-:W-:Y:S02]  /*7df0*/  ISETP.GE.AND P0, PT, R154, R3.reuse, PT ;  /* 0x000000039a00720c */ /* 0x088fe40003f06270 */
[-C--:B--2---:R-:W-:Y:S02]  /*7e00*/  ISETP.GE.AND P1, PT, R4, R3.reuse, PT ;  /* 0x000000030400720c */ /* 0x084fe40003f26270 */
[----:B----4-:R-:W-:-:S09]  /*7e10*/  ISETP.GE.AND P2, PT, R0, R3, PT ;  /* 0x000000030000720c */ /* 0x010fd20003f46270 */
[----:B------:R-:W-:Y:S05]  /*7e20*/  @P0 BRA `(.L_x_10776) ;  /* 0x0000000400d80947 */ /* 0x000fea0003800000 */
[----:B01----:R-:W0:Y:S01]  /*7e30*/  LDS.128 R4, [R37+0xf000] ;  /* 0x00f0000025047984 */ /* 0x003e220000000c00 */
        /* <DEDUP_REMOVED lines=117> */
.L_x_10776:
[----:B------:R-:W-:Y:S05]  /*8590*/  BSYNC B1 ;  /* 0x0000000000017941 */ /* 0x000fea0003800000 */
.L_x_10775:
        /* <DEDUP_REMOVED lines=124> */
.L_x_10778:
[----:B------:R-:W-:Y:S05]  /*8d60*/  BSYNC B1 ;  /* 0x0000000000017941 */ /* 0x000fea0003800000 */
.L_x_10777:
        /* <DEDUP_REMOVED lines=120> */
.L_x_10768:
        /* <DEDUP_REMOVED lines=32> */
.L_x_10999:
[----:B------:R-:W5:Y:S04]  /*96f0*/  LDL R4, [R1+0x2c] ;  /* 0x00002c0001047983 */ /* 0x000f680000100800 */
[----:B------:R-:W2:Y:S01]  /*9700*/  LDL R9, [R1+0x58] ;  /* 0x0000580001097983 */ /* 0x000ea20000100800 */
[----:B------:R-:W-:Y:S01]  /*9710*/  BSSY B1, `(.L_x_10780) ;  /* 0x000002c000017945 */ /* 0x000fe20003800000 */
[----:B------:R-:W-:Y:S02]  /*9720*/  CS2R R12, SRZ ;  /* 0x00000000000c7805 */ /* 0x000fe4000001ff00 */
[----:B------:R-:W-:Y:S02]  /*9730*/  CS2R R14, SRZ ;  /* 0x00000000000e7805 */ /* 0x000fe4000001ff00 */
[----:B------:R-:W-:-:S02]  /*9740*/  CS2R R6, SRZ ;  /* 0x0000000000067805 */ /* 0x000fc4000001ff00 */
[----:B------:R-:W-:Y:S01]  /*9750*/  CS2R R26, SRZ ;  /* 0x00000000001a7805 */ /* 0x000fe2000001ff00 */
[----:B-----5:R-:W-:Y:S01]  /*9760*/  IMAD R28, R4, R25, RZ ;  /* 0x00000019041c7224 */ /* 0x020fe200078e02ff */
[----:B------:R-:W-:Y:S02]  /*9770*/  CS2R R24, SRZ ;  /* 0x0000000000187805 */ /* 0x000fe4000001ff00 */
[----:B--2---:R-:W-:Y:S02]  /*9780*/  LEA.HI R4, R9, R9, RZ, 0x1 ;  /* 0x0000000909047211 */ /* 0x004fe400078f08ff */
[----:B------:R-:W-:Y:S02]  /*9790*/  ISETP.GE.AND P0, PT, R10, R28, PT ;  /* 0x0000001c0a00720c */ /* 0x000fe40003f06270 */
[----:B------:R-:W-:Y:S02]  /*97a0*/  CS2R R10, SRZ ;  /* 0x00000000000a7805 */ /* 0x000fe4000001ff00 */
[----:B------:R-:W-:-:S02]  /*97b0*/  LOP3.LUT R8, R4, 0xfffffffe, RZ, 0xc0, !PT ;  /* 0xfffffffe04087812 */ /* 0x000fc400078ec0ff */
        /* <DEDUP_REMOVED lines=27> */
[----:B------:R-:W-:Y:S01]  /*9970*/  CS2R R4, SRZ ;  /* 0x0000000000047805 */ /* 0x000fe2000001ff00 */
[----:B------:R0:W5:Y:S02]  /*9980*/  @!P4 LD.E.128 R12, desc[UR40][R30.64] ;  /* 0x000000281e0cc980 */ /* 0x000164000c101d00 */
[--C-:B------:R-:W-:Y:S02]  /*9990*/  @!P5 IMAD.X R33, R0, 0x1, R3.reuse, P2 ;  /* 0x000000010021d824 */ /* 0x100fe400010e0603 */
[----:B------:R-:W-:-:S03]  /*99a0*/  @!P5 IMAD.X R35, R20, 0x1, R3, P3 ;  /* 0x000000011423d824 */ /* 0x000fc600018e0603 */
[----:B------:R0:W5:Y:S04]  /*99b0*/  @!P5 LD.E.128 R8, desc[UR40][R32.64] ;  /* 0x000000282008d980 */ /* 0x000168000c101d00 */
[----:B------:R0:W5:Y:S02]  /*99c0*/  @!P5 LD.E.128 R4, desc[UR40][R34.64] ;  /* 0x000000282204d980 */ /* 0x000164000c101d00 */
.L_x_10781:
[----:B------:R-:W-:Y:S05]  /*99d0*/  BSYNC B1 ;  /* 0x0000000000017941 */ /* 0x000fea0003800000 */
.L_x_10780:
[----:B------:R-:W2:Y:S01]  /*99e0*/  SYNCS.PHASECHK.TRANS64.TRYWAIT P0, [R16+URZ+0x19c00], R41 ;  /* 0x019c0029100075a7 */ /* 0x000ea2000800017f */
[----:B------:R-:W-:Y:S01]  /*99f0*/  IMAD R29, R29, -0xc0, R28 ;  /* 0xffffff401d1d7824 */ /* 0x000fe200078e021c */
[----:B------:R-:W-:Y:S04]  /*9a00*/  BSSY B1, `(.L_x_10782) ;  /* 0x0000004000017945 */ /* 0x000fe80003800000 */
[----:B-1----:R-:W-:-:S04]  /*9a10*/  VIMNMX R0, R29, 0xc0, PT ;  /* 0x000000c01d007848 */ /* 0x002fc80003fe0100 */
[----:B------:R-:W-:Y:S01]  /*9a20*/  ISETP.GE.AND P1, PT, R19, R0, PT ;  /* 0x000000001300720c */ /* 0x000fe20003f26270 */
[----:B--2---:R-:W-:-:S12]  /*9a30*/  @!P0 BRA `(.L_x_10783) ;  /* 0x0000014800708947 */ /* 0x004fd80003800000 */
.L_x_11000:
[----:B------:R-:W-:Y:S05]  /*9a40*/  BSYNC B1 ;  /* 0x0000000000017941 */ /* 0x000fea0003800000 */
.L_x_10782:
[----:B------:R-:W-:Y:S05]  /*9a50*/  @P1 BRA `(.L_x_10774) ;  /* 0x0000002000041947 */ /* 0x000fea0003800000 */
[----:B------:R2:W5:Y:S01]  /*9a60*/  LDL R61, [R1+0x18] ;  /* 0x00001800013d7983 */ /* 0x0005620000100800 */
[----:B------:R-:W0:Y:S01]  /*9a70*/  LDC R3, c[0x0][0x3f4] ;  /* 0x0000fd00ff037b82 */ /* 0x000e220000000800 */
[C---:B------:R-:W-:Y:S01]  /*9a80*/  VIADD R0, R22.reuse, 0x20 ;  /* 0x0000002016007836 */ /* 0x040fe20000000000 */
[----:B------:R-:W-:Y:S01]  /*9a90*/  BSSY B1, `(.L_x_10784) ;  /* 0x00000fe000017945 */ /* 0x000fe20003800000 */
[----:B------:R-:W-:Y:S02]  /*9aa0*/  SHF.R.U32.HI R60, RZ, 0x3, R157 ;  /* 0x00000003ff3c7819 */ /* 0x000fe4000001169d */
[-C--:B0-----:R-:W-:Y:S02]  /*9ab0*/  ISETP.GE.AND P0, PT, R22, R3.reuse, PT ;  /* 0x000000031600720c */ /* 0x081fe40003f06270 */
[----:B------:R-:W-:-:S11]  /*9ac0*/  ISETP.GE.AND P1, PT, R0, R3, PT ;  /* 0x000000030000720c */ /* 0x000fd60003f26270 */
        /* <DEDUP_REMOVED lines=23> */
[----:B------:R-:W-:Y:S02]  /*9c40*/  PRMT R39, R21, 0x7604, R0 ;  /* 0x0000760415277816 */ /* 0x000fe40000000000 */
        /* <DEDUP_REMOVED lines=21> */
[----:B------:R-:W2:Y:S01]  /*9da0*/  LDS.128 R32, [R0+0xf000] ;  /* 0x00f0000000207984 */ /* 0x000ea20000000c00 */
[----:B------:R-:W-:-:S02]  /*9db0*/  PRMT R40, R40, 0x7604, R21 ;  /* 0x0000760428287816 */ /* 0x000fc40000000015 */
[----:B------:R-:W-:Y:S02]  /*9dc0*/  SHF.R.U32.HI R21, RZ, 0x10, R25 ;  /* 0x00000010ff157819 */ /* 0x000fe40000011619 */
[----:B------:R-:W-:Y:S02]  /*9dd0*/  SHF.R.U32.HI R45, RZ, 0x10, R27 ;  /* 0x00000010ff2d7819 */ /* 0x000fe4000001161b */
[----:B-1----:R-:W-:Y:S01]  /*9de0*/  LOP3.LUT R41, R14, 0xff, RZ, 0xc0, !PT ;  /* 0x000000ff0e297812 */ /* 0x002fe200078ec0ff */
        /* <DEDUP_REMOVED lines=16> */
[----:B0-----:R-:W-:-:S02]  /*9ef0*/  F2FP.F16.E4M3.UNPACK_B R26, R28 ;  /* 0x0000001cff1a723e */ /* 0x001fc400020006ff */
[----:B------:R-:W-:Y:S02]  /*9f00*/  F2FP.F16.E4M3.UNPACK_B R39, R28.H1 ;  /* 0x0000001cff27723e */ /* 0x000fe400030006ff */
[----:B--2---:R-:W-:Y:S02]  /*9f10*/  F2FP.F16.E4M3.UNPACK_B R27, R33 ;  /* 0x00000021ff1b723e */ /* 0x004fe400020006ff */
[----:B------:R-:W-:Y:S02]  /*9f20*/  F2FP.F16.E4M3.UNPACK_B R28, R45 ;  /* 0x0000002dff1c723e */ /* 0x000fe400020006ff */
[----:B------:R-:W-:Y:S02]  /*9f30*/  LOP3.LUT R21, R21, 0xff000000, R24, 0xf8, !PT ;  /* 0xff00000015157812 */ /* 0x000fe400078ef818 */
[----:B------:R-:W-:Y:S01]  /*9f40*/  LOP3.LUT R38, R49, 0xff000000, R12, 0xf8, !PT ;  /* 0xff00000031267812 */ /* 0x000fe200078ef80c */
[--C-:B------:R-:W-:Y:S01]  /*9f50*/  HADD2.F32 R49, -RZ, R48.reuse.H0_H0 ;  /* 0x20000030ff317230 */ /* 0x100fe20000004100 */
[----:B------:R-:W-:Y:S01]  /*9f60*/  LOP3.LUT R12, R53, 0xff000000, R14, 0xf8, !PT ;  /* 0xff000000350c7812 */ /* 0x000fe200078ef80e */
[--C-:B------:R-:W-:Y:S01]  /*9f70*/  HADD2.F32 R14, -RZ, R27.reuse.H0_H0 ;  /* 0x2000001bff0e7230 */ /* 0x100fe20000004100 */
[-C--:B------:R-:W-:Y:S01]  /*9f80*/  F2FP.F16.E4M3.UNPACK_B R24, R29.reuse ;  /* 0x0000001dff18723e */ /* 0x080fe200020006ff */
[----:B------:R-:W-:Y:S01]  /*9f90*/  HADD2.F32 R48, -RZ, R48.H1_H1 ;  /* 0x30000030ff307230 */ /* 0x000fe20000004100 */
[----:B------:R-:W-:Y:S01]  /*9fa0*/  F2FP.F16.E4M3.UNPACK_B R40, R29.H1 ;  /* 0x0000001dff28723e */ /* 0x000fe200030006ff */
[----:B------:R-:W-:Y:S01]  /*9fb0*/  HADD2.F32 R29, -RZ, R28.H0_H0 ;  /* 0x2000001cff1d7230 */ /* 0x000fe20000004100 */
[----:B------:R-:W-:Y:S01]  /*9fc0*/  SHF.R.U32.HI R55, RZ, 0x10, R15 ;  /* 0x00000010ff377819 */ /* 0x000fe2000001160f */
[--C-:B------:R-:W-:Y:S01]  /*9fd0*/  HADD2.F32 R25, -RZ, R24.reuse.H0_H0 ;  /* 0x20000018ff197230 */ /* 0x100fe20000004100 */
[-C--:B------:R-:W-:Y:S01]  /*9fe0*/  F2FP.F16.E4M3.UNPACK_B R43, R31.reuse ;  /* 0x0000001fff2b723e */ /* 0x080fe200020006ff */
[----:B------:R-:W-:Y:S01]  /*9ff0*/  HADD2.F32 R27, -RZ, R27.H1_H1 ;  /* 0x3000001bff1b7230 */ /* 0x000fe20000004100 */
[----:B------:R-:W-:Y:S01]  /*a000*/  F2FP.F16.E4M3.UNPACK_B R46, R31.H1 ;  /* 0x0000001fff2e723e */ /* 0x000fe200030006ff */
[C---:B------:R-:W-:Y:S01]  /*a010*/  FMUL.FTZ R50, R14.reuse, R29 ;  /* 0x0000001d0e327220 */ /* 0x040fe20000410000 */
[-C--:B------:R-:W-:Y:S01]  /*a020*/  F2FP.F16.E4M3.UNPACK_B R31, R32.reuse ;  /* 0x00000020ff1f723e */ /* 0x080fe200020006ff */
[----:B------:R-:W-:Y:S01]  /*a030*/  IMAD.U32 R55, R55, 0x10000, RZ ;  /* 0x0001000037377824 */ /* 0x000fe200078e00ff */
[----:B------:R-:W-:Y:S01]  /*a040*/  F2FP.F16.E4M3.UNPACK_B R41, R32.H1 ;  /* 0x00000020ff29723e */ /* 0x000fe200030006ff */
[----:B------:R-:W-:Y:S01]  /*a050*/  FMUL.FTZ R32, R14, R49 ;  /* 0x000000310e207220 */ /* 0x000fe20000410000 */
[----:B------:R-:W-:Y:S01]  /*a060*/  F2FP.F16.E4M3.UNPACK_B R33, R33.H1 ;  /* 0x00000021ff21723e */ /* 0x000fe200030006ff */
[----:B------:R-:W-:Y:S01]  /*a070*/  HADD2.F32 R24, -RZ, R24.H1_H1 ;  /* 0x30000018ff187230 */ /* 0x000fe20000004100 */
[----:B------:R-:W-:Y:S01]  /*a080*/  F2FP.F16.E4M3.UNPACK_B R51, R51.H1 ;  /* 0x00000033ff33723e */ /* 0x000fe200030006ff */
[C---:B------:R-:W-:Y:S01]  /*a090*/  FFMA.FTZ R14, R25.reuse, R29, -R32 ;  /* 0x0000001d190e7223 */ /* 0x040fe20000010820 */
[----:B------:R-:W-:Y:S01]  /*a0a0*/  F2FP.F16.E4M3.UNPACK_B R45, R45.H1 ;  /* 0x0000002dff2d723e */ /* 0x000fe200030006ff */
[----:B------:R-:W-:Y:S01]  /*a0b0*/  FFMA.FTZ R25, R25, R49, R50 ;  /* 0x0000003119197223 */ /* 0x000fe20000010032 */
[----:B------:R-:W-:Y:S01]  /*a0c0*/  HADD2.F32 R32, -RZ, R28.H1_H1 ;  /* 0x3000001cff207230 */ /* 0x000fe20000004100 */
[----:B------:R-:W-:Y:S01]  /*a0d0*/  LOP3.LUT R55, R44, 0xff0000, R55, 0xf8, !PT ;  /* 0x00ff00002c377812 */ /* 0x000fe200078ef837 */
[----:B------:R-:W-:Y:S01]  /*a0e0*/  HADD2.F32 R49, -RZ, R51.H0_H0 ;  /* 0x20000033ff317230 */ /* 0x000fe20000004100 */
[-C--:B------:R-:W-:Y:S01]  /*a0f0*/  F2FP.F16.E4M3.UNPACK_B R44, R35.reuse ;  /* 0x00000023ff2c723e */ /* 0x080fe200020006ff */
[----:B------:R-:W-:Y:S01]  /*a100*/  HADD2.F32 R28, -RZ, R33.H0_H0 ;  /* 0x20000021ff1c7230 */ /* 0x000fe20000004100 */
[----:B------:R-:W-:Y:S01]  /*a110*/  F2FP.F16.E4M3.UNPACK_B R47, R35.H1 ;  /* 0x00000023ff2f723e */ /* 0x000fe200030006ff */
[----:B------:R-:W-:Y:S01]  /*a120*/  HADD2.F32 R35, -RZ, R45.H0_H0 ;  /* 0x2000002dff237230 */ /* 0x000fe20000004100 */
[----:B------:R-:W-:Y:S01]  /*a130*/  LOP3.LUT R55, R55, 0xff000000, R15, 0xf8, !PT ;  /* 0xff00000037377812 */ /* 0x000fe200078ef80f */
[----:B------:R-:W-:-:S02]  /*a140*/  HADD2.F32 R29, -RZ, R40.H0_H0 ;  /* 0x20000028ff1d7230 */ /* 0x000fc40000004100 */
[C---:B------:R-:W-:Y:S01]  /*a150*/  FMUL.FTZ R50, R28.reuse, R49 ;  /* 0x000000311c327220 */ /* 0x040fe20000410000 */
[C---:B------:R-:W-:Y:S01]  /*a160*/  FMUL.FTZ R53, R27.reuse, R48 ;  /* 0x000000301b357220 */ /* 0x040fe20000410000 */
[-C--:B------:R-:W-:Y:S01]  /*a170*/  FMUL.FTZ R57, R27, R32.reuse ;  /* 0x000000201b397220 */ /* 0x080fe20000410000 */
[-C--:B------:R-:W-:Y:S01]  /*a180*/  FMUL.FTZ R52, R28, R35.reuse ;  /* 0x000000231c347220 */ /* 0x080fe20000410000 */
[C---:B------:R-:W-:Y:S01]  /*a190*/  FFMA.FTZ R28, R29.reuse, R35, -R50 ;  /* 0x000000231d1c7223 */ /* 0x040fe20000010832 */
[----:B------:R-:W-:Y:S01]  /*a1a0*/  F2FP.F16.E4M3.UNPACK_B R50, R55 ;  /* 0x00000037ff32723e */ /* 0x000fe200020006ff */
[C---:B------:R-:W-:Y:S01]  /*a1b0*/  FFMA.FTZ R27, R24.reuse, R32, -R53 ;  /* 0x00000020181b7223 */ /* 0x040fe20000010835 */
[----:B------:R-:W-:Y:S01]  /*a1c0*/  FFMA.FTZ R24, R24, R48, R57 ;  /* 0x0000003018187223 */ /* 0x000fe20000010039 */
[----:B------:R-:W-:Y:S01]  /*a1d0*/  F2FP.F16.E4M3.UNPACK_B R48, R42 ;  /* 0x0000002aff30723e */ /* 0x000fe200020006ff */
[----:B------:R-:W-:Y:S01]  /*a1e0*/  FFMA.FTZ R29, R29, R49, R52 ;  /* 0x000000311d1d7223 */ /* 0x000fe20000010034 */
[----:B------:R-:W-:Y:S01]  /*a1f0*/  HADD2.F32 R52, -RZ, R50.H0_H0 ;  /* 0x20000032ff347230 */ /* 0x000fe20000004100 */
[----:B------:R-:W-:Y:S01]  /*a200*/  F2FP.F16.E4M3.UNPACK_B R55, R55.H1 ;  /* 0x00000037ff37723e */ /* 0x000fe200030006ff */
[----:B------:R-:W-:Y:S01]  /*a210*/  HADD2.F32 R35, -RZ, R44.H0_H0 ;  /* 0x2000002cff237230 */ /* 0x000fe20000004100 */
[-C--:B------:R-:W-:Y:S01]  /*a220*/  F2FP.F16.E4M3.UNPACK_B R15, R34.reuse ;  /* 0x00000022ff0f723e */ /* 0x080fe200020006ff */
[----:B------:R-:W-:Y:S01]  /*a230*/  HADD2.F32 R51, -RZ, R51.H1_H1 ;  /* 0x30000033ff337230 */ /* 0x000fe20000004100 */
[----:B------:R-:W-:Y:S01]  /*a240*/  F2FP.F16.E4M3.UNPACK_B R34, R34.H1 ;  /* 0x00000022ff22723e */ /* 0x000fe200030006ff */
[----:B------:R-:W-:-:S02]  /*a250*/  HADD2.F32 R33, -RZ, R33.H1_H1 ;  /* 0x30000021ff217230 */ /* 0x000fc40000004100 */
[----:B------:R-:W-:Y:S01]  /*a260*/  FMUL.FTZ R57, R35, R52 ;  /* 0x0000003423397220 */ /* 0x000fe20000410000 */
[----:B------:R-:W-:Y:S01]  /*a270*/  HADD2.F32 R45, -RZ, R45.H1_H1 ;  /* 0x3000002dff2d7230 */ /* 0x000fe20000004100 */
[----:B------:R-:W-:Y:S01]  /*a280*/  F2FP.F16.E4M3.UNPACK_B R13, R30 ;  /* 0x0000001eff0d723e */ /* 0x000fe200020006ff */
[----:B------:R-:W-:Y:S02]  /*a290*/  HADD2.F32 R49, -RZ, R48.H0_H0 ;  /* 0x20000030ff317230 */ /* 0x000fe40000004100 */
[C---:B------:R-:W-:Y:S01]  /*a2a0*/  FMUL.FTZ R53, R33.reuse, R51 ;  /* 0x0000003321357220 */ /* 0x040fe20000410000 */
[----:B------:R-:W-:Y:S02]  /*a2b0*/  HADD2.F32 R32, -RZ, R43.H0_H0 ;  /* 0x2000002bff207230 */ /* 0x000fe40000004100 */
[----:B------:R-:W-:Y:S01]  /*a2c0*/  FMUL.FTZ R54, R33, R45 ;  /* 0x0000002d21367220 */ /* 0x000fe20000410000 */
[----:B------:R-:W-:Y:S02]  /*a2d0*/  HADD2.F32 R40, -RZ, R40.H1_H1 ;  /* 0x30000028ff287230 */ /* 0x000fe40000004100 */
[----:B------:R-:W-:Y:S01]  /*a2e0*/  FMUL.FTZ R59, R35, R49 ;  /* 0x00000031233b7220 */ /* 0x000fe20000410000 */
[----:B------:R-:W-:-:S02]  /*a2f0*/  HADD2.F32 R44, -RZ, R44.H1_H1 ;  /* 0x3000002cff2c7230 */ /* 0x000fc40000004100 */
[----:B------:R-:W-:Y:S01]  /*a300*/  FFMA.FTZ R35, R32, R49, -R57 ;  /* 0x0000003120237223 */ /* 0x000fe20000010839 */
[----:B------:R-:W-:Y:S02]  /*a310*/  HADD2.F32 R49, -RZ, R48.H1_H1 ;  /* 0x30000030ff317230 */ /* 0x000fe40000004100 */
[C---:B------:R-:W-:Y:S01]  /*a320*/  FFMA.FTZ R33, R40.reuse, R45, -R53 ;  /* 0x0000002d28217223 */ /* 0x040fe20000010835 */
        /* <DEDUP_REMOVED lines=24> */
[----:B------:R-:W-:Y:S02]  /*a4b0*/  HADD2.F32 R54, -RZ, R53.H0_H0 ;  /* 0x20000035ff367230 */ /* 0x000fe40000004100 */
        /* <DEDUP_REMOVED lines=13> */
[C---:B------:R-:W-:Y:S01]  /*a590*/  FFMA.FTZ R47, R46.reuse, R51, -R59 ;  /* 0x000000332e2f7223 */ /* 0x040fe2000001083b */
[----:B------:R-:W-:Y:S02]  /*a5a0*/  HADD2.F32 R39, -RZ, R39.H1_H1 ;  /* 0x30000027ff277230 */ /* 0x000fe40000004100 */
[----:B------:R-:W-:Y:S01]  /*a5b0*/  FFMA.FTZ R46, R46, R55, R56 ;  /* 0x000000372e2e7223 */ /* 0x000fe20000010038 */
[----:B------:R-:W-:Y:S01]  /*a5c0*/  FMUL.FTZ R38, R41, R52 ;  /* 0x0000003429267220 */ /* 0x000fe20000410000 */
[----:B------:R-:W-:Y:S01]  /*a5d0*/  FFMA.FTZ R49, R49, R54, R57 ;  /* 0x0000003631317223 */ /* 0x000fe20000010039 */
        /* <DEDUP_REMOVED lines=18> */
[----:B------:R-:W-:Y:S01]  /*a700*/  F2FP.F16.E4M3.UNPACK_B R41, R20.H1 ;  /* 0x00000014ff29723e */ /* 0x000fe200030006ff */
[-C--:B------:R-:W-:Y:S01]  /*a710*/  FMUL.FTZ R50, R50, R51.reuse ;  /* 0x0000003332327220 */ /* 0x080fe20000410000 */
[----:B------:R-:W-:Y:S01]  /*a720*/  FFMA.FTZ R58, R39, R54, R58 ;  /* 0x00000036273a7223 */ /* 0x000fe2000001003a */
[----:B------:R-:W-:Y:S01]  /*a730*/  FFMA.FTZ R54, R26, R51, -R55 ;  /* 0x000000331a367223 */ /* 0x000fe20000010837 */
[----:B------:R-:W-:-:S02]  /*a740*/  HADD2.F32 R51, -RZ, R52.H0_H0 ;  /* 0x20000034ff337230 */ /* 0x000fc40000004100 */
[----:B------:R-:W-:Y:S01]  /*a750*/  FFMA.FTZ R55, R26, R53, R50 ;  /* 0x000000351a377223 */ /* 0x000fe20000010032 */
[----:B------:R-:W-:Y:S01]  /*a760*/  HADD2.F32 R39, -RZ, R34.H0_H0 ;  /* 0x20000022ff277230 */ /* 0x000fe20000004100 */
[----:B------:R-:W-:Y:S01]  /*a770*/  F2FP.F16.E4M3.UNPACK_B R20, R20 ;  /* 0x00000014ff14723e */ /* 0x000fe200020006ff */
[--C-:B------:R-:W-:Y:S01]  /*a780*/  HADD2.F32 R50, -RZ, R41.reuse.H0_H0 ;  /* 0x20000029ff327230 */ /* 0x100fe20000004100 */
        /* <DEDUP_REMOVED lines=11> */
[----:B------:R-:W-:Y:S01]  /*a840*/  F2FP.SATFINITE.E4M3.F32.PACK_AB_MERGE_C R25, R24, R25, R29 ;  /* 0x000000191819723e */ /* 0x000fe2000480701d */
[C---:B------:R-:W-:Y:S01]  /*a850*/  FFMA.FTZ R57, R26.reuse, R50, -R57 ;  /* 0x000000321a397223 */ /* 0x040fe20000010839 */
[----:B------:R-:W-:Y:S01]  /*a860*/  FFMA.FTZ R50, R26, R51, R39 ;  /* 0x000000331a327223 */ /* 0x000fe20000010027 */
[--C-:B------:R-:W-:Y:S02]  /*a870*/  HADD2.F32 R39, -RZ, R20.reuse.H0_H0 ;  /* 0x20000014ff277230 */ /* 0x100fe40000004100 */
[----:B------:R-:W-:Y:S01]  /*a880*/  FFMA.FTZ R52, R30, R41, -R59 ;  /* 0x000000291e347223 */ /* 0x000fe2000001083b */
[----:B------:R-:W-:-:S02]  /*a890*/  HADD2.F32 R26, -RZ, R20.H1_H1 ;  /* 0x30000014ff1a7230 */ /* 0x000fc40000004100 */
[----:B------:R-:W-:Y:S01]  /*a8a0*/  FFMA.FTZ R53, R30, R53, R34 ;  /* 0x000000351e357223 */ /* 0x000fe20000010022 */
[--C-:B------:R-:W-:Y:S01]  /*a8b0*/  HADD2.F32 R20, -RZ, R15.reuse.H0_H0 ;  /* 0x2000000fff147230 */ /* 0x100fe20000004100 */
[----:B------:R-:W-:Y:S01]  /*a8c0*/  F2FP.SATFINITE.E4M3.F32.PACK_AB_MERGE_C R24, R55, R58, R38 ;  /* 0x0000003a3718723e */ /* 0x000fe20004807026 */
[--C-:B------:R-:W-:Y:S01]  /*a8d0*/  HADD2.F32 R41, -RZ, R12.reuse.H0_H0 ;  /* 0x2000000cff297230 */ /* 0x100fe20000004100 */
[----:B------:R-:W-:Y:S01]  /*a8e0*/  F2FP.SATFINITE.E4M3.F32.PACK_AB_MERGE_C R52, R52, R57, RZ ;  /* 0x000000393434723e */ /* 0x000fe200048070ff */
        /* <DEDUP_REMOVED lines=24> */
.L_x_10785:
[----:B------:R-:W-:Y:S05]  /*aa70*/  BSYNC B1 ;  /* 0x0000000000017941 */ /* 0x000fea0003800000 */
.L_x_10784:
[----:B------:R-:W-:Y:S05]  /*aa80*/  @P1 BRA `(.L_x_10774) ;  /* 0x0000000c00f81947 */ /* 0x000fea0003800000 */
[----:B0----5:R-:W2:Y:S04]  /*aa90*/  LDL R24, [R1+0x78] ;  /* 0x0000780001187983 */ /* 0x021ea80000100800 */
[----:B------:R-:W2:Y:S01]  /*aaa0*/  LDL R51, [R1+0x88] ;  /* 0x0000880001337983 */ /* 0x000ea20000100800 */
[----:B------:R-:W-:Y:S02]  /*aab0*/  SHF.R.U32.HI R0, RZ, 0x8, R8 ;  /* 0x00000008ff007819 */ /* 0x000fe40000011608 */
[----:B------:R-:W-:Y:S02]  /*aac0*/  LOP3.LUT R13, R8, 0xff, RZ, 0xc0, !PT ;  /* 0x000000ff080d7812 */ /* 0x000fe400078ec0ff */
[----:B------:R-:W-:Y:S02]  /*aad0*/  LOP3.LUT R0, R0, 0xff, RZ, 0xc0, !PT ;  /* 0x000000ff00007812 */ /* 0x000fe400078ec0ff */
[----:B----4-:R-:W-:-:S02]  /*aae0*/  SHF.R.U32.HI R21, RZ, 0x8, R9 ;  /* 0x00000008ff157819 */ /* 0x010fc40000011609 */
[----:B---3--:R-:W-:Y:S02]  /*aaf0*/  SHF.R.U32.HI R20, RZ, 0x8, R4 ;  /* 0x00000008ff147819 */ /* 0x008fe40000011604 */
        /* <DEDUP_REMOVED lines=22> */
[----:B--2---:R-:W-:-:S02]  /*ac60*/  LEA.HI R3, R3, R24, RZ, 0x1c ;  /* 0x0000001803037211 */ /* 0x004fc400078fe0ff */
[----:B------:R-:W-:Y:S02]  /*ac70*/  SHF.R.U32.HI R24, RZ, 0x8, R5 ;  /* 0x00000008ff187819 */ /* 0x000fe40000011605 */
[C---:B------:R-:W-:Y:S01]  /*ac80*/  LEA.HI R0, R3.reuse, R3, RZ, 0x1 ;  /* 0x0000000303007211 */ /* 0x040fe200078f08ff */
[----:B------:R-:W-:Y:S01]  /*ac90*/  IMAD.SHL.U32 R20, R3, 0x10, RZ ;  /* 0x0000001003147824 */ /* 0x000fe200078e00ff */
[----:B------:R-:W-:Y:S01]  /*aca0*/  LOP3.LUT R24, R24, 0xff, RZ, 0xc0, !PT ;  /* 0x000000ff18187812 */ /* 0x000fe200078ec0ff */
[----:B------:R-:W0:Y:S01]  /*acb0*/  LDS.128 R12, [R51+0xf000] ;  /* 0x00f00000330c7984 */ /* 0x000e220000000c00 */
        /* <DEDUP_REMOVED lines=8> */
[----:B-1----:R-:W-:Y:S01]  /*ad40*/  PRMT R41, R20, 0x7604, R29 ;  /* 0x0000760414297816 */ /* 0x002fe2000000001d */
[----:B------:R-:W1:Y:S01]  /*ad50*/  LDS.128 R24, [R0+0xf000] ;  /* 0x00f0000000187984 */ /* 0x000e620000000c00 */
[----:B------:R-:W-:Y:S02]  /*ad60*/  SHF.R.U32.HI R20, RZ, 0x10, R9 ;  /* 0x00000010ff147819 */ /* 0x000fe40000011609 */
[----:B------:R-:W-:-:S02]  /*ad70*/  SHF.R.U32.HI R29, RZ, 0x10, R10 ;  /* 0x00000010ff1d7819 */ /* 0x000fc4000001160a */
[----:B------:R-:W-:Y:S02]  /*ad80*/  LOP3.LUT R3, R3, 0xff, RZ, 0xc0, !PT ;  /* 0x000000ff03037812 */ /* 0x000fe400078ec0ff */
[----:B------:R-:W-:Y:S02]  /*ad90*/  LOP3.LUT R20, R20, 0xff, RZ, 0xc0, !PT ;  /* 0x000000ff14147812 */ /* 0x000fe400078ec0ff */
[----:B------:R-:W-:Y:S02]  /*ada0*/  LOP3.LUT R29, R29, 0xff, RZ, 0xc0, !PT ;  /* 0x000000ff1d1d7812 */ /* 0x000fe400078ec0ff */
[----:B------:R-:W-:Y:S02]  /*adb0*/  PRMT R3, R3, 0x7054, R28 ;  /* 0x0000705403037816 */ /* 0x000fe4000000001c */
[----:B------:R-:W-:Y:S02]  /*adc0*/  SHF.R.U32.HI R28, RZ, 0x10, R5 ;  /* 0x00000010ff1c7819 */ /* 0x000fe40000011605 */
[----:B------:R-:W-:-:S02]  /*add0*/  SHF.R.U32.HI R31, RZ, 0x10, R11 ;  /* 0x00000010ff1f7819 */ /* 0x000fc4000001160b */
        /* <DEDUP_REMOVED lines=10> */
[----:B------:R-:W-:Y:S02]  /*ae80*/  PRMT R35, R20, 0x7054, R33 ;  /* 0x0000705414237816 */ /* 0x000fe40000000021 */
        /* <DEDUP_REMOVED lines=8> */
[-C--:B0-----:R-:W-:Y:S02]  /*af10*/  F2FP.F16.E4M3.UNPACK_B R10, R12.reuse ;  /* 0x0000000cff0a723e */ /* 0x081fe400020006ff */
[----:B------:R-:W-:Y:S02]  /*af20*/  F2FP.F16.E4M3.UNPACK_B R28, R12.H1 ;  /* 0x0000000cff1c723e */ /* 0x000fe400030006ff */
[----:B------:R-:W-:Y:S02]  /*af30*/  F2FP.F16.E4M3.UNPACK_B R39, R38 ;  /* 0x00000026ff27723e */ /* 0x000fe400020006ff */
[----:B-1----:R-:W-:Y:S02]  /*af40*/  F2FP.F16.E4M3.UNPACK_B R12, R25 ;  /* 0x00000019ff0c723e */ /* 0x002fe400020006ff */
[-C--:B------:R-:W-:Y:S01]  /*af50*/  F2FP.F16.E4M3.UNPACK_B R20, R13.reuse ;  /* 0x0000000dff14723e */ /* 0x080fe200020006ff */
[--C-:B------:R-:W-:Y:S01]  /*af60*/  HADD2.F32 R40, -RZ, R39.reuse.H0_H0 ;  /* 0x20000027ff287230 */ /* 0x100fe20000004100 */
[----:B------:R-:W-:Y:S01]  /*af70*/  F2FP.F16.E4M3.UNPACK_B R29, R13.H1 ;  /* 0x0000000dff1d723e */ /* 0x000fe200030006ff */
[----:B------:R-:W-:Y:S01]  /*af80*/  HADD2.F32 R6, -RZ, R12.H0_H0 ;  /* 0x2000000cff067230 */ /* 0x000fe20000004100 */
[----:B------:R-:W-:Y:S01]  /*af90*/  SHF.R.U32.HI R32, RZ, 0x10, R7 ;  /* 0x00000010ff207819 */ /* 0x000fe20000011607 */
[----:B------:R-:W-:Y:S01]  /*afa0*/  HADD2.F32 R9, -RZ, R20.H0_H0 ;  /* 0x20000014ff097230 */ /* 0x000fe20000004100 */
[----:B------:R-:W-:Y:S01]  /*afb0*/  F2FP.F16.E4M3.UNPACK_B R13, R33 ;  /* 0x00000021ff0d723e */ /* 0x000fe200020006ff */
[----:B------:R-:W-:Y:S01]  /*afc0*/  HADD2.F32 R39, -RZ, R39.H1_H1 ;  /* 0x30000027ff277230 */ /* 0x000fe20000004100 */
[----:B------:R-:W-:Y:S01]  /*afd0*/  LOP3.LUT R32, R32, 0xff, RZ, 0xc0, !PT ;  /* 0x000000ff20207812 */ /* 0x000fe200078ec0ff */
[----:B------:R-:W-:Y:S01]  /*afe0*/  HADD2.F32 R12, -RZ, R12.H1_H1 ;  /* 0x3000000cff0c7230 */ /* 0x000fe20000004100 */
[-C--:B------:R-:W-:Y:S01]  /*aff0*/  F2FP.F16.E4M3.UNPACK_B R30, R15.reuse ;  /* 0x0000000fff1e723e */ /* 0x080fe200020006ff */
[----:B------:R-:W-:Y:S01]  /*b000*/  HADD2.F32 R20, -RZ, R20.H1_H1 ;  /* 0x30000014ff147230 */ /* 0x000fe20000004100 */
[----:B------:R-:W-:Y:S01]  /*b010*/  F2FP.F16.E4M3.UNPACK_B R35, R15.H1 ;  /* 0x0000000fff23723e */ /* 0x000fe200030006ff */
[----:B------:R-:W-:Y:S01]  /*b020*/  HADD2.F32 R15, -RZ, R13.H0_H0 ;  /* 0x2000000dff0f7230 */ /* 0x000fe20000004100 */
[-C--:B------:R-:W-:Y:S01]  /*b030*/  F2FP.F16.E4M3.UNPACK_B R21, R24.reuse ;  /* 0x00000018ff15723e */ /* 0x080fe200020006ff */
[----:B------:R-:W-:Y:S01]  /*b040*/  FMUL.FTZ R43, R12, R39 ;  /* 0x000000270c2b7220 */ /* 0x000fe20000410000 */
[----:B------:R-:W-:Y:S01]  /*b050*/  F2FP.F16.E4M3.UNPACK_B R31, R24.H1 ;  /* 0x00000018ff1f723e */ /* 0x000fe200030006ff */
[----:B------:R-:W-:Y:S01]  /*b060*/  FMUL.FTZ R24, R6, R40 ;  /* 0x0000002806187220 */ /* 0x000fe20000410000 */
[----:B------:R-:W-:-:S02]  /*b070*/  PRMT R41, R32, 0x7054, R41 ;  /* 0x0000705420297816 */ /* 0x000fc40000000029 */
[-C--:B------:R-:W-:Y:S02]  /*b080*/  F2FP.F16.E4M3.UNPACK_B R32, R27.reuse ;  /* 0x0000001bff20723e */ /* 0x080fe400020006ff */
[----:B------:R-:W-:Y:S01]  /*b090*/  F2FP.F16.E4M3.UNPACK_B R37, R27.H1 ;  /* 0x0000001bff25723e */ /* 0x000fe200030006ff */
[-C--:B------:R-:W-:Y:S01]  /*b0a0*/  FMUL.FTZ R27, R6, R15.reuse ;  /* 0x0000000f061b7220 */ /* 0x080fe20000410000 */
[C---:B------:R-:W-:Y:S01]  /*b0b0*/  FFMA.FTZ R6, R9.reuse, R15, -R24 ;  /* 0x0000000f09067223 */ /* 0x040fe20000010818 */
[----:B------:R-:W-:Y:S01]  /*b0c0*/  F2FP.F16.E4M3.UNPACK_B R25, R25.H1 ;  /* 0x00000019ff19723e */ /* 0x000fe200030006ff */
[----:B------:R-:W-:Y:S01]  /*b0d0*/  HADD2.F32 R15, -RZ, R13.H1_H1 ;  /* 0x3000000dff0f7230 */ /* 0x000fe20000004100 */
[----:B------:R-:W-:Y:S01]  /*b0e0*/  F2FP.F16.E4M3.UNPACK_B R38, R38.H1 ;  /* 0x00000026ff26723e */ /* 0x000fe200030006ff */
[----:B------:R-:W-:Y:S01]  /*b0f0*/  FFMA.FTZ R9, R9, R40, R27 ;  /* 0x0000002809097223 */ /* 0x000fe2000001001b */
[----:B------:R-:W-:Y:S01]  /*b100*/  F2FP.F16.E4M3.UNPACK_B R33, R33.H1 ;  /* 0x00000021ff21723e */ /* 0x000fe200030006ff */
[----:B------:R-:W-:-:S02]  /*b110*/  HADD2.F32 R13, -RZ, R25.H0_H0 ;  /* 0x20000019ff0d7230 */ /* 0x000fc40000004100 */
[----:B------:R-:W-:Y:S01]  /*b120*/  FMUL.FTZ R12, R12, R15 ;  /* 0x0000000f0c0c7220 */ /* 0x000fe20000410000 */
[--C-:B------:R-:W-:Y:S01]  /*b130*/  HADD2.F32 R40, -RZ, R38.reuse.H0_H0 ;  /* 0x20000026ff287230 */ /* 0x100fe20000004100 */
[----:B------:R-:W-:Y:S01]  /*b140*/  LOP3.LUT R41, R41, 0xff000000, R7, 0xf8, !PT ;  /* 0xff00000029297812 */ /* 0x000fe200078ef807 */
[----:B------:R-:W-:Y:S02]  /*b150*/  HADD2.F32 R27, -RZ, R33.H0_H0 ;  /* 0x20000021ff1b7230 */ /* 0x000fe40000004100 */
[----:B------:R-:W-:Y:S01]  /*b160*/  FFMA.FTZ R12, R20, R39, R12 ;  /* 0x00000027140c7223 */ /* 0x000fe2000001000c */
[----:B------:R-:W-:Y:S02]  /*b170*/  HADD2.F32 R24, -RZ, R29.H0_H0 ;  /* 0x2000001dff187230 */ /* 0x000fe40000004100 */
[----:B------:R-:W-:Y:S01]  /*b180*/  FMUL.FTZ R45, R13, R40 ;  /* 0x000000280d2d7220 */ /* 0x000fe20000410000 */
[----:B------:R-:W-:Y:S01]  /*b190*/  F2FP.F16.E4M3.UNPACK_B R42, R41 ;  /* 0x00000029ff2a723e */ /* 0x000fe200020006ff */
[----:B------:R-:W-:-:S02]  /*b1a0*/  HADD2.F32 R39, -RZ, R38.H1_H1 ;  /* 0x30000026ff277230 */ /* 0x000fc40000004100 */
[----:B------:R-:W-:Y:S01]  /*b1b0*/  FMUL.FTZ R47, R13, R27 ;  /* 0x0000001b0d2f7220 */ /* 0x000fe20000410000 */
[----:B------:R-:W-:Y:S01]  /*b1c0*/  F2FP.F16.E4M3.UNPACK_B R38, R34 ;  /* 0x00000022ff26723e */ /* 0x000fe200020006ff */
[----:B------:R-:W-:Y:S01]  /*b1d0*/  FFMA.FTZ R13, R20, R15, -R43 ;  /* 0x0000000f140d7223 */ /* 0x000fe2000001082b */
[C---:B------:R-:W-:Y:S01]  /*b1e0*/  FFMA.FTZ R15, R24.reuse, R27, -R45 ;  /* 0x0000001b180f7223 */ /* 0x040fe2000001082d */
[----:B------:R-:W-:Y:S01]  /*b1f0*/  FFMA.FTZ R20, R24, R40, R47 ;  /* 0x0000002818147223 */ /* 0x000fe2000001002f */
[----:B------:R-:W-:Y:S01]  /*b200*/  HADD2.F32 R44, -RZ, R42.H0_H0 ;  /* 0x2000002aff2c7230 */ /* 0x000fe20000004100 */
[-C--:B------:R-:W-:Y:S01]  /*b210*/  F2FP.F16.E4M3.UNPACK_B R7, R26.reuse ;  /* 0x0000001aff07723e */ /* 0x080fe200020006ff */
        /* <DEDUP_REMOVED lines=16> */
[----:B------:R-:W-:Y:S01]  /*b320*/  F2FP.F16.E4M3.UNPACK_B R44, R41.H1 ;  /* 0x00000029ff2c723e */ /* 0x000fe200030006ff */
[----:B------:R-:W-:Y:S01]  /*b330*/  FFMA.FTZ R29, R29, R39, R48 ;  /* 0x000000271d1d7223 */ /* 0x000fe20000010030 */
        /* <DEDUP_REMOVED lines=19> */
[----:B------:R-:W-:Y:S01]  /*b470*/  HADD2.F32 R45, -RZ, R44.H1_H1 ;  /* 0x3000002cff2d7230 */ /* 0x000fe20000004100 */
[----:B------:R-:W-:Y:S01]  /*b480*/  F2FP.F16.E4M3.UNPACK_B R40, R8.H1 ;  /* 0x00000008ff28723e */ /* 0x000fe200030006ff */
[----:B------:R-:W-:Y:S02]  /*b490*/  HADD2.F32 R38, -RZ, R37.H1_H1 ;  /* 0x30000025ff267230 */ /* 0x000fe40000004100 */
[----:B------:R-:W-:Y:S01]  /*b4a0*/  FFMA.FTZ R34, R34, R42, R47 ;  /* 0x0000002a22227223 */ /* 0x000fe2000001002f */
[----:B------:R-:W-:Y:S01]  /*b4b0*/  HADD2.F32 R35, -RZ, R35.H1_H1 ;  /* 0x30000023ff237230 */ /* 0x000fe20000004100 */
[----:B------:R-:W-:Y:S01]  /*b4c0*/  F2FP.SATFINITE.E4M3.F32.PACK_AB_MERGE_C R9, R12, R9, R20 ;  /* 0x000000090c09723e */ /* 0x000fe20004807014 */
[----:B------:R-:W-:Y:S02]  /*b4d0*/  HADD2.F32 R44, -RZ, R43.H0_H0 ;  /* 0x2000002bff2c7230 */ /* 0x000fe40000004100 */
[----:B------:R-:W-:Y:S01]  /*b4e0*/  FMUL.FTZ R48, R38, R45 ;  /* 0x0000002d26307220 */ /* 0x000fe20000410000 */
[----:B------:R-:W-:-:S02]  /*b4f0*/  HADD2.F32 R37, -RZ, R31.H0_H0 ;  /* 0x2000001fff257230 */ /* 0x000fc40000004100 */
[-C--:B------:R-:W-:Y:S01]  /*b500*/  FMUL.FTZ R50, R38, R41.reuse ;  /* 0x0000002926327220 */ /* 0x080fe20000410000 */
[----:B------:R-:W-:Y:S02]  /*b510*/  HADD2.F32 R42, -RZ, R40.H0_H0 ;  /* 0x20000028ff2a7230 */ /* 0x000fe40000004100 */
[----:B------:R-:W-:Y:S01]  /*b520*/  FFMA.FTZ R38, R35, R41, -R48 ;  /* 0x0000002923267223 */ /* 0x000fe20000010830 */
[----:B------:R-:W-:Y:S02]  /*b530*/  HADD2.F32 R39, -RZ, R28.H0_H0 ;  /* 0x2000001cff277230 */ /* 0x000fe40000004100 */
[C---:B------:R-:W-:Y:S01]  /*b540*/  FMUL.FTZ R46, R37.reuse, R44 ;  /* 0x0000002c252e7220 */ /* 0x040fe20000410000 */
[----:B------:R-:W-:Y:S02]  /*b550*/  HADD2.F32 R43, -RZ, R43.H1_H1 ;  /* 0x3000002bff2b7230 */ /* 0x000fe40000004100 */
[----:B------:R-:W-:Y:S01]  /*b560*/  FMUL.FTZ R47, R37, R42 ;  /* 0x0000002a252f7220 */ /* 0x000fe20000410000 */
[----:B------:R-:W-:-:S02]  /*b570*/  HADD2.F32 R31, -RZ, R31.H1_H1 ;  /* 0x3000001fff1f7230 */ /* 0x000fc40000004100 */
[----:B------:R-:W-:Y:S01]  /*b580*/  FFMA.FTZ R37, R39, R42, -R46 ;  /* 0x0000002a27257223 */ /* 0x000fe2000001082e */
[----:B------:R-:W-:Y:S02]  /*b590*/  HADD2.F32 R41, -RZ, R40.H1_H1 ;  /* 0x30000028ff297230 */ /* 0x000fe40000004100 */
[----:B------:R-:W-:Y:S01]  /*b5a0*/  FFMA.FTZ R35, R35, R45, R50 ;  /* 0x0000002d23237223 */ /* 0x000fe20000010032 */
        /* <DEDUP_REMOVED lines=36> */
[C---:B------:R-:W-:Y:S01]  /*b7f0*/  FFMA.FTZ R31, R8.reuse, R31, R11 ;  /* 0x0000001f081f7223 */ /* 0x040fe2000001000b */
[----:B------:R-:W-:Y:S01]  /*b800*/  HADD2.F32 R14, -RZ, R14.H1_H1 ;  /* 0x3000000eff0e7230 */ /* 0x000fe20000004100 */
[----:B------:R-:W-:Y:S01]  /*b810*/  F2FP.F16.E4M3.UNPACK_B R11, R4 ;  /* 0x00000004ff0b723e */ /* 0x000fe200020006ff */
[----:B------:R-:W-:Y:S01]  /*b820*/  FFMA.FTZ R47, R8, R10, -R47 ;  /* 0x0000000a082f7223 */ /* 0x000fe2000001082f */
        /* <DEDUP_REMOVED lines=36> */
.L_x_10774:
[----:B------:R-:W-:Y:S05]  /*ba70*/  BSYNC B0 ;  /* 0x0000000000007941 */ /* 0x000fea0003800000 */
.L_x_10767:
        /* <DEDUP_REMOVED lines=8> */
.L_x_10764:
[----:B------:R-:W-:-:S13]  /*bb00*/  ISETP.NE.AND P1, PT, R153, 0x3, PT ;  /* 0x000000039900780c */ /* 0x000fda0003f25270 */
[----:B------:R-:W-:Y:S05]  /*bb10*/  @!P1 BRA `(.L_x_10786) ;  /* 0x0000000000049947 */ /* 0x000fea0003800000 */
[----:B------:R-:W-:Y:S01]  /*bb20*/  BPT.TRAP 0x1 ;  /* 0x000000040000795c */ /* 0x000fe20000300000 */
.L_x_10786:
[----:B--2--5:R-:W-:Y:S01]  /*bb30*/  IMAD R10, R18, 0x8, R16 ;  /* 0x00000008120a7824 */ /* 0x024fe200078e0210 */
[----:B01----:R-:W-:-:S04]  /*bb40*/  SHF.L.U32 R3, R152, 0x1f, RZ ;  /* 0x0000001f98037819 */ /* 0x003fc800000006ff */
[----:B------:R0:W1:Y:S01]  /*bb50*/  SYNCS.PHASECHK.TRANS64.TRYWAIT P0, [R10+URZ+0x19c30], R3 ;  /* 0x019c30030a0075a7 */ /* 0x000062000800017f */
[----:B------:R-:W-:Y:S05]  /*bb60*/  @!P1 BRA `(.L_x_10787) ;  /* 0x0000000000049947 */ /* 0x000fea0003800000 */
[----:B------:R-:W-:Y:S01]  /*bb70*/  BPT.TRAP 0x1 ;  /* 0x000000040000795c */ /* 0x000fe20000300000 */
.L_x_10787:
[----:B------:R-:W2:Y:S02]  /*bb80*/  S2R R0, SR_TID.X ;  /* 0x0000000000007919 */ /* 0x000ea40000002100 */
[----:B--2---:R-:W-:-:S04]  /*bb90*/  LOP3.LUT R0, R0, 0x7f, RZ, 0xc0, !PT ;  /* 0x0000007f00007812 */ /* 0x004fc800078ec0ff */
[----:B------:R-:W-:Y:S01]  /*bba0*/  ISETP.NE.AND P2, PT, R0, RZ, PT ;  /* 0x000000ff0000720c */ /* 0x000fe20003f45270 */
[----:B-1----:R-:W-:-:S12]  /*bbb0*/  @P0 BRA `(.L_x_10788) ;  /* 0x0000000000080947 */ /* 0x002fd80003800000 */
[----:B------:R-:W1:Y:S02]  /*bbc0*/  SYNCS.PHASECHK.TRANS64.TRYWAIT P0, [R10+URZ+0x19c30], R3 ;  /* 0x019c30030a0075a7 */ /* 0x000e64000800017f */
[----:B-1----:R-:W-:Y:S05]  /*bbd0*/  @!P0 BRA `(.L_x_10789) ;  /* 0x00000128001c8947 */ /* 0x002fea0003800000 */
.L_x_10788:
[----:B------:R-:W-:Y:S05]  /*bbe0*/  WARPSYNC.ALL ;  /* 0x0000000000007948 */ /* 0x000fea0003800000 */
[----:B------:R-:W-:Y:S01]  /*bbf0*/  VIADD R0, R16, 0x13800 ;  /* 0x0001380010007836 */ /* 0x000fe20000000000 */
[----:B------:R-:W2:Y:S04]  /*bc00*/  LDL R12, [R1+0x40] ;  /* 0x00004000010c7983 */ /* 0x000ea80000100800 */
[----:B------:R-:W-:Y:S01]  /*bc10*/  SHF.R.U32.HI R0, RZ, 0x4, R0 ;  /* 0x00000004ff007819 */ /* 0x000fe20000011600 */
[----:B------:R-:W2:Y:S03]  /*bc20*/  LDL R94, [R1+0x24] ;  /* 0x00002400015e7983 */ /* 0x000ea60000100800 */
[----:B------:R-:W-:Y:S01]  /*bc30*/  LOP3.LUT R0, R0, 0x3fff, RZ, 0xc0, !PT ;  /* 0x00003fff00007812 */ /* 0x000fe200078ec0ff */
[----:B------:R-:W5:Y:S03]  /*bc40*/  LDL R11, [R1+0x28] ;  /* 0x00002800010b7983 */ /* 0x000f660000100800 */
[----:B----4-:R-:W-:Y:S01]  /*bc50*/  LOP3.LUT R21, R0, 0x10000, RZ, 0xfc, !PT ;  /* 0x0001000000157812 */ /* 0x010fe200078efcff */
[----:B---3--:R-:W-:Y:S01]  /*bc60*/  IMAD.MOV.U32 R7, RZ, RZ, -0x3ffffff0 ;  /* 0xc0000010ff077424 */ /* 0x008fe200078e00ff */
[----:B------:R-:W-:Y:S01]  /*bc70*/  LOP3.LUT R6, R36, 0x10000, RZ, 0xfc, !PT ;  /* 0x0001000024067812 */ /* 0x000fe200078efcff */
[----:B------:R-:W-:Y:S01]  /*bc80*/  IMAD.MOV.U32 R5, RZ, RZ, -0x3ffffff0 ;  /* 0xc0000010ff057424 */ /* 0x000fe200078e00ff */
[----:B------:R-:W3:Y:S01]  /*bc90*/  LDL R92, [R1+0x2c] ;  /* 0x00002c00015c7983 */ /* 0x000ee20000100800 */
[----:B------:R-:W-:Y:S01]  /*bca0*/  IMAD R4, R18, 0x300, R21 ;  /* 0x0000030012047824 */ /* 0x000fe200078e0215 */
[----:B------:R-:W-:-:S02]  /*bcb0*/  R2UR UR4, R6 ;  /* 0x00000000060472ca */ /* 0x000fc400000e0000 */
[----:B------:R-:W4:Y:S01]  /*bcc0*/  LDL R90, [R1+0x30] ;  /* 0x00003000015a7983 */ /* 0x000f220000100800 */
[----:B------:R-:W-:Y:S01]  /*bcd0*/  R2UR UR5, R7 ;  /* 0x00000000070572ca */ /* 0x000fe200000e0000 */
[----:B------:R-:W-:Y:S01]  /*bce0*/  IMAD.MOV.U32 R97, RZ, RZ, -0x3ffffff0 ;  /* 0xc0000010ff617424 */ /* 0x000fe200078e00ff */
[----:B------:R-:W-:Y:S01]  /*bcf0*/  R2UR UR6, R4 ;  /* 0x00000000040672ca */ /* 0x000fe200000e0000 */
[----:B------:R-:W-:Y:S01]  /*bd00*/  IMAD.MOV.U32 R9, RZ, RZ, -0x3ffffff0 ;  /* 0xc0000010ff097424 */ /* 0x000fe200078e00ff */
[----:B------:R-:W-:Y:S01]  /*bd10*/  R2UR UR7, R5 ;  /* 0x00000000050772ca */ /* 0x000fe200000e0000 */
[----:B------:R-:W-:Y:S01]  /*bd20*/  WARPGROUP.ARRIVE ;  /* 0x00000000000079c5 */ /* 0x000fe20000000000 */
[----:B------:R-:W-:Y:S01]  /*bd30*/  IMAD.MOV.U32 R15, RZ, RZ, -0x3ffffff0 ;  /* 0xc0000010ff0f7424 */ /* 0x000fe200078e00ff */
[----:B------:R-:W0:Y:S10]  /*bd40*/  LDC R0, c[0x0][0x448] ;  /* 0x00011200ff007b82 */ /* 0x000e340000000800 */
[----:B------:R-:W-:Y:S01]  /*bd50*/  QGMMA.64x128x32.F32.E4M3.E4M3 R24, gdesc[UR4], RZ, !UPT, gsb0 ;  /* 0x01e00000041879f3 */ /* 0x000fe2000c0008ff */
[----:B------:R-:W-:-:S02]  /*bd60*/  VIADD R96, R6, 0x180 ;  /* 0x0000018006607836 */ /* 0x000fc40000000000 */
[----:B------:R-:W-:Y:S01]  /*bd70*/  VIADD R8, R4, 0x100 ;  /* 0x0000010004087836 */ /* 0x000fe20000000000 */
[----:B------:R-:W-:Y:S02]  /*bd80*/  R2UR UR5, R97 ;  /* 0x00000000610572ca */ /* 0x000fe400000e0000 */
[----:B------:R-:W-:Y:S02]  /*bd90*/  R2UR UR4, R96 ;  /* 0x00000000600472ca */ /* 0x000fe400000e0000 */
[----:B------:R-:W-:Y:S02]  /*bda0*/  R2UR UR6, R8 ;  /* 0x00000000080672ca */ /* 0x000fe400000e0000 */
[----:B------:R-:W-:Y:S01]  /*bdb0*/  R2UR UR7, R9 ;  /* 0x00000000090772ca */ /* 0x000fe200000e0000 */
[----:B------:R-:W-:Y:S02]  /*bdc0*/  VIADD R14, R6, 0x300 ;  /* 0x00000300060e7836 */ /* 0x000fe40000000000 */
[----:B------:R-:W-:-:S02]  /*bdd0*/  VIADD R4, R4, 0x200 ;  /* 0x0000020004047836 */ /* 0x000fc40000000000 */
        /* <DEDUP_REMOVED lines=9> */
[----:B-1----:R-:W0:Y:S08]  /*be70*/  @P0 LDC R3, c[0x0][0x44c] ;  /* 0x00011300ff030b82 */ /* 0x002e300000000800 */
[----:B------:R-:W1:Y:S01]  /*be80*/  @P0 LDC R5, c[0x0][0x450] ;  /* 0x00011400ff050b82 */ /* 0x000e620000000800 */
[----:B------:R-:W-:Y:S02]  /*be90*/  WARPGROUP.DEPBAR.LE gsb0, 0x0 ;  /* 0x00008000000079c5 */ /* 0x000fe40000010000 */
[----:B------:R-:W-:-:S06]  /*bea0*/  WARPGROUP.ARRIVE ;  /* 0x00000000000079c5 */ /* 0x000fcc0000000000 */
[----:B------:R-:W-:Y:S01]  /*beb0*/  QGMMA.64x128x32.F32.E4M3.E4M3 R24, gdesc[UR4], R24, gsb0 ;  /* 0x01e00000041879f3 */ /* 0x000fe20008000818 */
[----:B--2---:R-:W-:-:S04]  /*bec0*/  IMAD.IADD R8, R12, 0x1, R94 ;  /* 0x000000010c087824 */ /* 0x004fc800078e025e */
[----:B0-----:R-:W-:-:S05]  /*bed0*/  @P0 IMAD.HI.U32 R0, R8, R3, RZ ;  /* 0x0000000308000227 */ /* 0x001fca00078e00ff */
[----:B-1----:R-:W-:-:S05]  /*bee0*/  @P0 SHF.R.U32.HI R8, RZ, R5, R0 ;  /* 0x00000005ff080219 */ /* 0x002fca0000011600 */
[----:B------:R-:W0:Y:S01]  /*bef0*/  SHFL.IDX PT, R0, R8, 0x1, 0x1c1f ;  /* 0x003c1f0008007f89 */ /* 0x000e2200000e0000 */
[----:B------:R-:W-:-:S04]  /*bf00*/  IMAD.MOV.U32 R3, RZ, RZ, -0x80 ;  /* 0xffffff80ff037424 */ /* 0x000fc800078e00ff */
[----:B------:R-:W-:-:S05]  /*bf10*/  IMAD R4, R88, R3, 0x80 ;  /* 0x0000008058047424 */ /* 0x000fca00078e0203 */
[C-C-:B-----5:R-:W-:Y:S02]  /*bf20*/  IADD3 R3, -R11.reuse, 0x1, R4.reuse ;  /* 0x000000010b037810 */ /* 0x160fe40007ffe104 */
[----:B----4-:R-:W-:Y:S02]  /*bf30*/  IADD3 R4, -R11, R90, R4 ;  /* 0x0000005a0b047210 */ /* 0x010fe40007ffe104 */
[----:B---3--:R-:W-:-:S04]  /*bf40*/  IADD3 R3, -R92, R3, R90 ;  /* 0x000000035c037210 */ /* 0x008fc80007ffe15a */
[----:B0-----:R-:W-:-:S04]  /*bf50*/  VIADDMNMX R0, R0, R3, R4, PT ;  /* 0x0000000300007246 */ /* 0x001fc80003800104 */
[C---:B------:R-:W-:Y:S02]  /*bf60*/  ISETP.GT.AND P3, PT, R0.reuse, RZ, PT ;  /* 0x000000ff0000720c */ /* 0x040fe40003f64270 */
[C---:B------:R-:W-:Y:S02]  /*bf70*/  ISETP.GT.AND P4, PT, R0.reuse, 0x1, PT ;  /* 0x000000010000780c */ /* 0x040fe40003f84270 */
[----:B------:R-:W-:Y:S01]  /*bf80*/  ISETP.GT.AND P5, PT, R0, 0x8, PT ;  /* 0x000000080000780c */ /* 0x000fe20003fa4270 */
[----:B------:R-:W-:Y:S04]  /*bf90*/  STL.64 [R1+0x8], R96 ;  /* 0x0000086001007387 */ /* 0x000fe80000100a00 */
[----:B------:R0:W-:Y:S01]  /*bfa0*/  STL.64 [R1], R14 ;  /* 0x0000000e01007387 */ /* 0x0001e20000100a00 */
[----:B------:R-:W-:-:S02]  /*bfb0*/  WARPGROUP.DEPBAR.LE gsb0, 0x0 ;  /* 0x00008000000079c5 */ /* 0x000fc40000010000 */
        /* <DEDUP_REMOVED lines=21> */
[----:B0-----:R-:W-:Y:S02]  /*c110*/  FSEL R15, R42, -INF , P4 ;  /* 0xff8000002a0f7808 */ /* 0x001fe40002000000 */
        /* <DEDUP_REMOVED lines=71> */
[----:B------:R-:W1:Y:S01]  /*c590*/  SHFL.IDX PT, R8, R8, RZ, 0x1c1f ;  /* 0x001c1fff08087589 */ /* 0x000e6200000e0000 */
[----:B0-----:R-:W-:-:S05]  /*c5a0*/  FMNMX.FTZ R14, R12, R111, !PT ;  /* 0x0000006f0c0e7209 */ /* 0x001fca0007810000 */
[----:B------:R-:W0:Y:S01]  /*c5b0*/  SHFL.BFLY PT, R111, R14, 0x1, 0x1f ;  /* 0x0c201f000e6f7f89 */ /* 0x000e2200000e0000 */
[----:B-1----:R-:W-:-:S04]  /*c5c0*/  VIADDMNMX R3, R8, R3, R4, PT ;  /* 0x0000000308037246 */ /* 0x002fc80003800104 */
[C---:B------:R-:W-:Y:S02]  /*c5d0*/  ISETP.GT.AND P4, PT, R3.reuse, 0x1, PT ;  /* 0x000000010300780c */ /* 0x040fe40003f84270 */
[----:B------:R-:W-:Y:S02]  /*c5e0*/  ISETP.GT.AND P5, PT, R3, 0x8, PT ;  /* 0x000000080300780c */ /* 0x000fe40003fa4270 */
[----:B0-----:R-:W-:-:S04]  /*c5f0*/  FMNMX.FTZ R0, R14, R111, !PT ;  /* 0x0000006f0e007209 */ /* 0x001fc80007810000 */
[----:B------:R-:W-:Y:S01]  /*c600*/  FSETP.NEU.FTZ.AND P3, PT, R0, -INF , PT ;  /* 0xff8000000000780b */ /* 0x000fe20003f7d000 */
[----:B------:R-:W-:-:S05]  /*c610*/  FFMA.FTZ R111, R2, R0, -8 ;  /* 0xc1000000026f7423 */ /* 0x000fca0000010000 */
[----:B------:R-:W-:Y:S02]  /*c620*/  FSEL R111, R111, RZ, P3 ;  /* 0x000000ff6f6f7208 */ /* 0x000fe40001800000 */
[----:B------:R-:W-:Y:S02]  /*c630*/  ISETP.GT.AND P3, PT, R3, RZ, PT ;  /* 0x000000ff0300720c */ /* 0x000fe40003f64270 */
        /* <DEDUP_REMOVED lines=30> */
[----:B------:R0:W-:Y:S01]  /*c820*/  MUFU.EX2 R12, R20 ;  /* 0x00000014000c7308 */ /* 0x0001e20000000800 */
[C---:B------:R-:W-:Y:S02]  /*c830*/  ISETP.GT.AND P3, PT, R3.reuse, 0x29, PT ;  /* 0x000000290300780c */ /* 0x040fe40003f64270 */
[----:B------:R-:W-:Y:S02]  /*c840*/  FSEL R117, R44, -INF , P4 ;  /* 0xff8000002c757808 */ /* 0x000fe40002000000 */
[----:B------:R-:W-:-:S02]  /*c850*/  ISETP.GT.AND P4, PT, R3, 0x30, PT ;  /* 0x000000300300780c */ /* 0x000fc40003f84270 */
[----:B0-----:R-:W-:Y:S02]  /*c860*/  FMNMX.FTZ R20, R41, R14, !PT ;  /* 0x0000000e29147209 */ /* 0x001fe40007810000 */
[----:B------:R-:W-:Y:S02]  /*c870*/  FSEL R45, R45, -INF , P3 ;  /* 0xff8000002d2d7808 */ /* 0x000fe40001800000 */
[----:B------:R-:W-:Y:S01]  /*c880*/  FMNMX.FTZ R20, R117, R20, !PT ;  /* 0x0000001475147209 */ /* 0x000fe20007810000 */
[----:B------:R-:W-:-:S01]  /*c890*/  FFMA.FTZ R24, R2, R39, -R111 ;  /* 0x0000002702187223 */ /* 0x000fc2000001086f */
[----:B------:R-:W-:Y:S02]  /*c8a0*/  ISETP.GT.AND P3, PT, R3, 0x31, PT ;  /* 0x000000310300780c */ /* 0x000fe40003f64270 */
[----:B------:R-:W-:Y:S02]  /*c8b0*/  FSEL R39, R48, -INF , P4 ;  /* 0xff80000030277808 */ /* 0x000fe40002000000 */
[----:B------:R-:W-:-:S02]  /*c8c0*/  FMNMX.FTZ R20, R45, R20, !PT ;  /* 0x000000142d147209 */ /* 0x000fc40007810000 */
        /* <DEDUP_REMOVED lines=64> */
[----:B------:R-:W-:Y:S02]  /*ccd0*/  FSEL R127, R85, -INF , P3 ;  /* 0xff800000557f7808 */ /* 0x000fe40001800000 */
[----:B------:R-:W-:-:S04]  /*cce0*/  FMNMX.FTZ R32, R95, R32, !PT ;  /* 0x000000205f207209 */ /* 0x000fc80007810000 */
[----:B------:R-:W-:-:S05]  /*ccf0*/  FMNMX.FTZ R3, R127, R32, !PT ;  /* 0x000000207f037209 */ /* 0x000fca0007810000 */
[----:B------:R-:W0:Y:S02]  /*cd00*/  SHFL.BFLY PT, R36, R3, 0x2, 0x1f ;  /* 0x0c401f0003247f89 */ /* 0x000e2400000e0000 */
[----:B0-----:R-:W-:-:S05]  /*cd10*/  FMNMX.FTZ R44, R3, R36, !PT ;  /* 0x00000024032c7209 */ /* 0x001fca0007810000 */
[----:B------:R-:W0:Y:S01]  /*cd20*/  SHFL.BFLY PT, R3, R44, 0x1, 0x1f ;  /* 0x0c201f002c037f89 */ /* 0x000e2200000e0000 */
[----:B------:R-:W-:-:S01]  /*cd30*/  FFMA.FTZ R5, R2, R5, -R111 ;  /* 0x0000000502057223 */ /* 0x000fc2000001086f */
[C-C-:B------:R-:W-:Y:S01]  /*cd40*/  FFMA.FTZ R31, R2.reuse, R31, -R111.reuse ;  /* 0x0000001f021f7223 */ /* 0x140fe2000001086f */
[----:B------:R-:W-:Y:S01]  /*cd50*/  MUFU.EX2 R8, R8 ;  /* 0x0000000800087308 */ /* 0x000fe20000000800 */
[----:B------:R-:W-:-:S07]  /*cd60*/  FFMA.FTZ R11, R2, R11, -R111 ;  /* 0x0000000b020b7223 */ /* 0x000fce000001086f */
        /* <DEDUP_REMOVED lines=9> */
[C---:B------:R-:W-:Y:S01]  /*ce00*/  FFMA.FTZ R29, R2.reuse, R29, -R46 ;  /* 0x0000001d021d7223 */ /* 0x040fe2000001082e */
[----:B------:R-:W-:Y:S01]  /*ce10*/  MUFU.EX2 R11, R11 ;  /* 0x0000000b000b7308 */ /* 0x000fe20000000800 */
[----:B------:R-:W-:-:S01]  /*ce20*/  FFMA.FTZ R13, R2, R13, -R111 ;  /* 0x0000000d020d7223 */ /* 0x000fc2000001086f */
[C-C-:B------:R-:W-:Y:S01]  /*ce30*/  FFMA.FTZ R144, R2.reuse, R35, -R46.reuse ;  /* 0x0000002302907223 */ /* 0x140fe2000001082e */
[----:B------:R-:W-:-:S05]  /*ce40*/  FFMA.FTZ R35, R2, R43, -R46 ;  /* 0x0000002b02237223 */ /* 0x000fca000001082e */
[----:B------:R-:W-:Y:S01]  /*ce50*/  MUFU.EX2 R148, R148 ;  /* 0x0000009400947308 */ /* 0x000fe20000000800 */
[----:B------:R-:W-:-:S01]  /*ce60*/  FFMA.FTZ R150, R2, R113, -R46 ;  /* 0x0000007102967223 */ /* 0x000fc2000001082e */
[----:B-1----:R-:W-:-:S06]  /*ce70*/  FADD.FTZ R43, R5, R4 ;  /* 0x00000004052b7221 */ /* 0x002fcc0000010000 */
[----:B------:R-:W1:Y:S01]  /*ce80*/  MUFU.EX2 R9, R9 ;  /* 0x0000000900097308 */ /* 0x000e620000000800 */
[----:B------:R-:W-:-:S01]  /*ce90*/  FFMA.FTZ R25, R2, R33, -R46 ;  /* 0x0000002102197223 */ /* 0x000fc2000001082e */
[----:B------:R-:W-:-:S06]  /*cea0*/  FADD.FTZ R60, R8, R43 ;  /* 0x0000002b083c7221 */ /* 0x000fcc0000010000 */
[----:B------:R-:W2:Y:S01]  /*ceb0*/  MUFU.EX2 R48, R48 ;  /* 0x0000003000307308 */ /* 0x000ea20000000800 */
[----:B------:R-:W-:-:S01]  /*cec0*/  FFMA.FTZ R15, R2, R15, -R111 ;  /* 0x0000000f020f7223 */ /* 0x000fc2000001086f */
[----:B------:R-:W-:-:S06]  /*ced0*/  FFMA.FTZ R50, R2, R115, -R46 ;  /* 0x0000007302327223 */ /* 0x000fcc000001082e */
[----:B------:R-:W3:Y:S01]  /*cee0*/  MUFU.EX2 R29, R29 ;  /* 0x0000001d001d7308 */ /* 0x000ee20000000800 */
[----:B0-----:R-:W-:-:S07]  /*cef0*/  FADD.FTZ R60, R31, R60 ;  /* 0x0000003c1f3c7221 */ /* 0x001fce0000010000 */
[----:B------:R-:W0:Y:S01]  /*cf00*/  MUFU.EX2 R13, R13 ;  /* 0x0000000d000d7308 */ /* 0x000e220000000800 */
[----:B------:R-:W-:-:S01]  /*cf10*/  FFMA.FTZ R56, R2, R53, -R46 ;  /* 0x0000003502387223 */ /* 0x000fc2000001082e */
[----:B------:R-:W-:Y:S01]  /*cf20*/  FFMA.FTZ R52, R2, R57, -R46 ;  /* 0x0000003902347223 */ /* 0x000fe2000001082e */
[----:B-1----:R-:W-:-:S05]  /*cf30*/  FADD.FTZ R53, R148, R9 ;  /* 0x0000000994357221 */ /* 0x002fca0000010000 */
[----:B------:R-:W1:Y:S01]  /*cf40*/  MUFU.EX2 R150, R150 ;  /* 0x0000009600967308 */ /* 0x000e620000000800 */
[----:B------:R-:W-:-:S01]  /*cf50*/  FFMA.FTZ R37, R2, R37, -R46 ;  /* 0x0000002502257223 */ /* 0x000fc2000001082e */
[----:B------:R-:W-:Y:S01]  /*cf60*/  FADD.FTZ R57, R11, R60 ;  /* 0x0000003c0b397221 */ /* 0x000fe20000010000 */
[----:B--2---:R-:W-:-:S05]  /*cf70*/  FADD.FTZ R62, R48, R53 ;  /* 0x00000035303e7221 */ /* 0x004fca0000010000 */
[----:B------:R-:W2:Y:S01]  /*cf80*/  MUFU.EX2 R25, R25 ;  /* 0x0000001900197308 */ /* 0x000ea20000000800 */
[----:B------:R-:W-:-:S01]  /*cf90*/  FADD.FTZ R64, R12, R57 ;  /* 0x000000390c407221 */ /* 0x000fc20000010000 */
[----:B------:R-:W-:-:S06]  /*cfa0*/  FFMA.FTZ R47, R2, R47, -R111 ;  /* 0x0000002f022f7223 */ /* 0x000fcc000001086f */
[----:B------:R-:W4:Y:S01]  /*cfb0*/  MUFU.EX2 R15, R15 ;  /* 0x0000000f000f7308 */ /* 0x000f220000000800 */
[----:B---3--:R-:W-:-:S01]  /*cfc0*/  FADD.FTZ R53, R29, R62 ;  /* 0x0000003e1d357221 */ /* 0x008fc20000010000 */
[----:B------:R-:W-:-:S06]  /*cfd0*/  FFMA.FTZ R27, R2, R41, -R46 ;  /* 0x00000029021b7223 */ /* 0x000fcc000001082e */
[----:B------:R-:W3:Y:S01]  /*cfe0*/  MUFU.EX2 R50, R50 ;  /* 0x0000003200327308 */ /* 0x000ee20000000800 */
[----:B0-----:R-:W-:-:S01]  /*cff0*/  FADD.FTZ R57, R13, R64 ;  /* 0x000000400d397221 */ /* 0x001fc20000010000 */
[----:B-1----:R-:W-:-:S06]  /*d000*/  FADD.FTZ R62, R150, R53 ;  /* 0x00000035963e7221 */ /* 0x002fcc0000010000 */
[----:B------:R-:W0:Y:S01]  /*d010*/  MUFU.EX2 R37, R37 ;  /* 0x0000002500257308 */ /* 0x000e220000000800 */
[----:B------:R-:W-:-:S01]  /*d020*/  FFMA.FTZ R54, R2, R117, -R46 ;  /* 0x0000007502367223 */ /* 0x000fc2000001082e */
[----:B------:R-:W-:Y:S01]  /*d030*/  FADD.FTZ R64, R14, R57 ;  /* 0x000000390e407221 */ /* 0x000fe20000010000 */
[----:B------:R-:W-:-:S05]  /*d040*/  FFMA.FTZ R51, R2, R51, -R111 ;  /* 0x0000003302337223 */ /* 0x000fca000001086f */
[----:B------:R-:W1:Y:S01]  /*d050*/  MUFU.EX2 R144, R144 ;  /* 0x0000009000907308 */ /* 0x000e620000000800 */
[----:B--2---:R-:W-:-:S01]  /*d060*/  FADD.FTZ R53, R25, R62 ;  /* 0x0000003e19357221 */ /* 0x004fc20000010000 */
[----:B----4-:R-:W-:-:S06]  /*d070*/  FADD.FTZ R57, R15, R64 ;  /* 0x000000400f397221 */ /* 0x010fcc0000010000 */
[----:B------:R-:W2:Y:S01]  /*d080*/  MUFU.EX2 R47, R47 ;  /* 0x0000002f002f7308 */ /* 0x000ea20000000800 */
[----:B------:R-:W-:-:S01]  /*d090*/  FFMA.FTZ R45, R2, R45, -R46 ;  /* 0x0000002d022d7223 */ /* 0x000fc2000001082e */
[----:B---3--:R-:W-:-:S06]  /*d0a0*/  FADD.FTZ R62, R50, R53 ;  /* 0x00000035323e7221 */ /* 0x008fcc0000010000 */
[----:B------:R-:W3:Y:S01]  /*d0b0*/  MUFU.EX2 R27, R27 ;  /* 0x0000001b001b7308 */ /* 0x000ee20000000800 */
[----:B------:R-:W-:-:S01]  /*d0c0*/  FFMA.FTZ R55, R2, R55, -R111 ;  /* 0x0000003702377223 */ /* 0x000fc2000001086f */
[----:B------:R-:W-:Y:S01]  /*d0d0*/  FADD.FTZ R57, R20, R57 ;  /* 0x0000003914397221 */ /* 0x000fe20000010000 */
[----:B------:R-:W-:-:S05]  /*d0e0*/  FFMA.FTZ R146, R2, R39, -R46 ;  /* 0x0000002702927223 */ /* 0x000fca000001082e */
[----:B------:R-:W4:Y:S01]  /*d0f0*/  MUFU.EX2 R54, R54 ;  /* 0x0000003600367308 */ /* 0x000f220000000800 */
[----:B0-----:R-:W-:-:S01]  /*d100*/  FADD.FTZ R53, R37, R62 ;  /* 0x0000003e25357221 */ /* 0x001fc20000010000 */
[----:B------:R-:W-:-:S06]  /*d110*/  FADD.FTZ R64, R24, R57 ;  /* 0x0000003918407221 */ /* 0x000fcc0000010000 */
[----:B------:R-:W0:Y:S01]  /*d120*/  MUFU.EX2 R51, R51 ;  /* 0x0000003300337308 */ /* 0x000e220000000800 */
[----:B------:R-:W-:-:S01]  /*d130*/  FFMA.FTZ R33, R2, R49, -R46 ;  /* 0x0000003102217223 */ /* 0x000fc2000001082e */
[----:B-1----:R-:W-:Y:S01]  /*d140*/  FADD.FTZ R62, R144, R53 ;  /* 0x00000035903e7221 */ /* 0x002fe20000010000 */
[----:B------:R-:W-:-:S05]  /*d150*/  F2FP.SATFINITE.E4M3.F32.PACK_AB_MERGE_C R151, R14, R13, RZ ;  /* 0x0000000d0e97723e */ /* 0x000fca00048070ff */
[----:B------:R-:W1:Y:S01]  /*d160*/  MUFU.EX2 R45, R45 ;  /* 0x0000002d002d7308 */ /* 0x000e620000000800 */
[----:B--2---:R-:W-:-:S01]  /*d170*/  FADD.FTZ R13, R47, R64 ;  /* 0x000000402f0d7221 */ /* 0x004fc20000010000 */
[C---:B------:R-:W-:Y:S01]  /*d180*/  FFMA.FTZ R59, R2.reuse, R59, -R111 ;  /* 0x0000003b023b7223 */ /* 0x040fe2000001086f */
[----:B------:R-:W-:-:S01]  /*d190*/  FFMA.FTZ R39, R2, R119, -R46 ;  /* 0x0000007702277223 */ /* 0x000fc2000001082e */
[----:B------:R-:W-:-:S04]  /*d1a0*/  F2FP.SATFINITE.E4M3.F32.PACK_AB_MERGE_C R149, R31, R8, RZ ;  /* 0x000000081f95723e */ /* 0x000fc800048070ff */
[----:B------:R-:W2:Y:S01]  /*d1b0*/  MUFU.EX2 R55, R55 ;  /* 0x0000003700377308 */ /* 0x000ea20000000800 */
[----:B---3--:R-:W-:-:S01]  /*d1c0*/  FADD.FTZ R31, R27, R62 ;  /* 0x0000003e1b1f7221 */ /* 0x008fc20000010000 */
[----:B------:R-:W-:-:S06]  /*d1d0*/  FADD.FTZ R14, R26, R13 ;  /* 0x0000000d1a0e7221 */ /* 0x000fcc0000010000 */
[----:B------:R-:W3:Y:S01]  /*d1e0*/  MUFU.EX2 R146, R146 ;  /* 0x0000009200927308 */ /* 0x000ee20000000800 */
[----:B----4-:R-:W-:-:S01]  /*d1f0*/  FADD.FTZ R8, R54, R31 ;  /* 0x0000001f36087221 */ /* 0x010fc20000010000 */
[----:B------:R-:W-:Y:S01]  /*d200*/  FFMA.FTZ R40, R2, R97, -R111 ;  /* 0x0000006102287223 */ /* 0x000fe2000001086f */
[----:B0-----:R-:W-:-:S05]  /*d210*/  FADD.FTZ R31, R51, R14 ;  /* 0x0000000e331f7221 */ /* 0x001fca0000010000 */
[----:B------:R-:W-:Y:S08]  /*d220*/  MUFU.EX2 R30, R34 ;  /* 0x00000022001e7308 */ /* 0x000ff00000000800 */
[----:B------:R-:W0:Y:S01]  /*d230*/  MUFU.EX2 R33, R33 ;  /* 0x0000002100217308 */ /* 0x000e220000000800 */
[----:B-1----:R-:W-:-:S01]  /*d240*/  FADD.FTZ R13, R45, R8 ;  /* 0x000000082d0d7221 */ /* 0x002fc20000010000 */
[----:B------:R-:W-:-:S06]  /*d250*/  FADD.FTZ R14, R28, R31 ;  /* 0x0000001f1c0e7221 */ /* 0x000fcc0000010000 */
[----:B------:R-:W-:Y:S08]  /*d260*/  MUFU.EX2 R59, R59 ;  /* 0x0000003b003b7308 */ /* 0x000ff00000000800 */
[----:B------:R-:W1:Y:S01]  /*d270*/  MUFU.EX2 R39, R39 ;  /* 0x0000002700277308 */ /* 0x000e620000000800 */
[----:B------:R-:W-:Y:S01]  /*d280*/  @!P2 VIADD R10, R10, 0x19c40 ;  /* 0x00019c400a0aa836 */ /* 0x000fe20000000000 */
[----:B--2---:R-:W-:-:S06]  /*d290*/  F2FP.SATFINITE.E4M3.F32.PACK_AB_MERGE_C R147, R55, R28, RZ ;  /* 0x0000001c3793723e */ /* 0x004fcc00048070ff */
[----:B------:R-:W2:Y:S01]  /*d2a0*/  MUFU.EX2 R56, R56 ;  /* 0x0000003800387308 */ /* 0x000ea20000000800 */
[----:B---3--:R-:W-:-:S01]  /*d2b0*/  FADD.FTZ R8, R146, R13 ;  /* 0x0000000d92087221 */ /* 0x008fc20000010000 */
[----:B------:R-:W-:Y:S01]  /*d2c0*/  FADD.FTZ R55, R55, R14 ;  /* 0x0000000e37377221 */ /* 0x000fe20000010000 */
[----:B------:R-:W-:-:S05]  /*d2d0*/  FFMA.FTZ R41, R2, R89, -R46 ;  /* 0x0000005902297223 */ /* 0x000fca000001082e */
[----:B------:R-:W3:Y:S01]  /*d2e0*/  MUFU.EX2 R34, R40 ;  /* 0x0000002800227308 */ /* 0x000ee20000000800 */
[----:B------:R-:W-:Y:S01]  /*d2f0*/  F2FP.SATFINITE.E4M3.F32.PACK_AB_MERGE_C R149, R4, R5, R149 ;  /* 0x000000050495723e */ /* 0x000fe20004807095 */
[----:B0-----:R-:W-:Y:S01]  /*d300*/  FADD.FTZ R8, R33, R8 ;  /* 0x0000000821087221 */ /* 0x001fe20000010000 */
[----:B------:R-:W-:-:S05]  /*d310*/  @!P2 PRMT R10, RZ, 0x654, R10 ;  /* 0x00000654ff0aa816 */ /* 0x000fca000000000a */
[----:B------:R-:W0:Y:S01]  /*d320*/  MUFU.EX2 R35, R35 ;  /* 0x0000002300237308 */ /* 0x000e220000000800 */
[----:B------:R-:W-:Y:S01]  /*d330*/  F2FP.SATFINITE.E4M3.F32.PACK_AB_MERGE_C R29, R29, R48, RZ ;  /* 0x000000301d1d723e */ /* 0x000fe200048070ff */
[----:B------:R-:W-:Y:S01]  /*d340*/  FADD.FTZ R4, R30, R55 ;  /* 0x000000371e047221 */ /* 0x000fe20000010000 */
[----:B------:R-:W-:-:S01]  /*d350*/  FFMA.FTZ R58, R2, R61, -R46 ;  /* 0x0000003d023a7223 */ /* 0x000fc2000001082e */
[C-C-:B------:R-:W-:Y:S01]  /*d360*/  FFMA.FTZ R49, R2.reuse, R91, -R46.reuse ;  /* 0x0000005b02317223 */ /* 0x140fe2000001082e */
[----:B------:R-:W-:-:S03]  /*d370*/  FFMA.FTZ R60, R2, R69, -R46 ;  /* 0x00000045023c7223 */ /* 0x000fc6000001082e */
[----:B------:R-:W4:Y:S01]  /*d380*/  MUFU.EX2 R52, R52 ;  /* 0x0000003400347308 */ /* 0x000f220000000800 */
[----:B------:R-:W-:Y:S01]  /*d390*/  F2FP.SATFINITE.E4M3.F32.PACK_AB_MERGE_C R151, R12, R11, R151 ;  /* 0x0000000b0c97723e */ /* 0x000fe20004807097 */
[----:B------:R5:W-:Y:S01]  /*d3a0*/  @!P2 SYNCS.ARRIVE.TRANS64.RED.A1T0 RZ, [R10+URZ], RZ ;  /* 0x000000ff0affa9a7 */ /* 0x000be2000810043f */
[----:B-1----:R-:W-:-:S01]  /*d3b0*/  FADD.FTZ R5, R39, R8 ;  /* 0x0000000827057221 */ /* 0x002fc20000010000 */
[----:B------:R-:W-:Y:S01]  /*d3c0*/  FADD.FTZ R11, R59, R4 ;  /* 0x000000043b0b7221 */ /* 0x000fe20000010000 */
[----:B------:R-:W-:Y:S01]  /*d3d0*/  F2FP.SATFINITE.E4M3.F32.PACK_AB_MERGE_C R148, R9, R148, R29 ;  /* 0x000000940994723e */ /* 0x000fe2000480701d */
[C-C-:B------:R-:W-:Y:S02]  /*d3e0*/  FFMA.FTZ R43, R2.reuse, R65, -R46.reuse ;  /* 0x00000041022b7223 */ /* 0x140fe4000001082e */
[----:B------:R-:W1:Y:S01]  /*d3f0*/  MUFU.EX2 R41, R41 ;  /* 0x0000002900297308 */ /* 0x000e620000000800 */
[----:B-----5:R-:W-:-:S01]  /*d400*/  FFMA.FTZ R10, R2, R121, -R46 ;  /* 0x00000079020a7223 */ /* 0x020fc2000001082e */
[----:B------:R-:W5:Y:S01]  /*d410*/  @P0 LDC R9, c[0x0][0x44c] ;  /* 0x00011300ff090b82 */ /* 0x000f620000000800 */
[C---:B--2---:R-:W-:Y:S01]  /*d420*/  F2FP.SATFINITE.E4M3.F32.PACK_AB_MERGE_C R39, R56.reuse, R39, RZ ;  /* 0x000000273827723e */ /* 0x044fe200048070ff */
[----:B------:R-:W-:Y:S01]  /*d430*/  FADD.FTZ R56, R56, R5 ;  /* 0x0000000538387221 */ /* 0x000fe20000010000 */
[----:B---3--:R-:W-:-:S03]  /*d440*/  FADD.FTZ R12, R34, R11 ;  /* 0x0000000b220c7221 */ /* 0x008fc60000010000 */
[----:B------:R-:W-:Y:S01]  /*d450*/  MUFU.EX2 R58, R58 ;  /* 0x0000003a003a7308 */ /* 0x000fe20000000800 */
[----:B0-----:R-:W-:-:S01]  /*d460*/  FADD.FTZ R5, R35, R56 ;  /* 0x0000003823057221 */ /* 0x001fc20000010000 */
[----:B------:R-:W0:Y:S06]  /*d470*/  @P0 LDC R11, c[0x0][0x450] ;  /* 0x00011400ff0b0b82 */ /* 0x000e2c0000000800 */
[----:B------:R-:W-:Y:S08]  /*d480*/  MUFU.EX2 R49, R49 ;  /* 0x0000003100317308 */ /* 0x000ff00000000800 */
[----:B------:R-:W2:Y:S01]  /*d490*/  MUFU.EX2 R60, R60 ;  /* 0x0000003c003c7308 */ /* 0x000ea20000000800 */
[----:B----4-:R-:W-:-:S07]  /*d4a0*/  FADD.FTZ R8, R52, R5 ;  /* 0x0000000534087221 */ /* 0x010fce0000010000 */
[----:B------:R-:W3:Y:S08]  /*d4b0*/  MUFU.EX2 R10, R10 ;  /* 0x0000000a000a7308 */ /* 0x000ef00000000800 */
[----:B------:R-:W4:Y:S01]  /*d4c0*/  MUFU.EX2 R43, R43 ;  /* 0x0000002b002b7308 */ /* 0x000f220000000800 */
[----:B-1----:R-:W-:-:S01]  /*d4d0*/  FADD.FTZ R5, R41, R8 ;  /* 0x0000000829057221 */ /* 0x002fc20000010000 */
[----:B--2---:R-:W-:-:S03]  /*d4e0*/  F2FP.SATFINITE.E4M3.F32.PACK_AB_MERGE_C R142, R60, R49, RZ ;  /* 0x000000313c8e723e */ /* 0x004fc600048070ff */
[----:B------:R-:W-:-:S04]  /*d4f0*/  FADD.FTZ R5, R58, R5 ;  /* 0x000000053a057221 */ /* 0x000fc80000010000 */
[----:B---3--:R-:W-:Y:S01]  /*d500*/  FADD.FTZ R8, R10, R5 ;  /* 0x000000050a087221 */ /* 0x008fe20000010000 */
[----:B----4-:R-:W-:Y:S01]  /*d510*/  F2FP.SATFINITE.E4M3.F32.PACK_AB_MERGE_C R142, R43, R10, R142 ;  /* 0x0000000a2b8e723e */ /* 0x010fe2000480708e */
[----:B-----5:R-:W-:-:S04]  /*d520*/  @P0 IMAD.HI.U32 R10, R94, R9, RZ ;  /* 0x000000095e0a0227 */ /* 0x020fc800078e00ff */
[----:B------:R-:W-:Y:S01]  /*d530*/  IMAD.MOV.U32 R9, RZ, RZ, R94 ;  /* 0x000000ffff097224 */ /* 0x000fe200078e005e */
[----:B0-----:R-:W-:Y:S02]  /*d540*/  @P0 SHF.R.U32.HI R9, RZ, R11, R10 ;  /* 0x0000000bff090219 */ /* 0x001fe4000001160a */
[----:B------:R-:W2:Y:S01]  /*d550*/  LDL R11, [R1+0x34] ;  /* 0x00003400010b7983 */ /* 0x000ea20000100800 */
[----:B------:R-:W-:-:S01]  /*d560*/  FFMA.FTZ R85, R2, R63, -R111 ;  /* 0x0000003f02557223 */ /* 0x000fc2000001086f */
[C-C-:B------:R-:W-:Y:S01]  /*d570*/  FFMA.FTZ R63, R2.reuse, R101, -R111.reuse ;  /* 0x00000065023f7223 */ /* 0x140fe2000001086f */
[----:B------:R-:W-:-:S01]  /*d580*/  FFMA.FTZ R32, R2, R71, -R111 ;  /* 0x0000004702207223 */ /* 0x000fc2000001086f */
[C-C-:B------:R-:W-:Y:S01]  /*d590*/  FFMA.FTZ R38, R2.reuse, R99, -R111.reuse ;  /* 0x0000006302267223 */ /* 0x140fe2000001086f */
[----:B------:R-:W-:-:S02]  /*d5a0*/  FFMA.FTZ R97, R2, R67, -R111 ;  /* 0x0000004302617223 */ /* 0x000fc4000001086f */
[----:B------:R-:W0:Y:S08]  /*d5b0*/  MUFU.EX2 R85, R85 ;  /* 0x0000005500557308 */ /* 0x000e300000000800 */
[----:B------:R-:W-:Y:S08]  /*d5c0*/  MUFU.EX2 R63, R63 ;  /* 0x0000003f003f7308 */ /* 0x000ff00000000800 */
[----:B------:R-:W1:Y:S08]  /*d5d0*/  MUFU.EX2 R32, R32 ;  /* 0x0000002000207308 */ /* 0x000e700000000800 */
[----:B------:R-:W-:Y:S08]  /*d5e0*/  MUFU.EX2 R38, R38 ;  /* 0x0000002600267308 */ /* 0x000ff00000000800 */
[----:B------:R-:W3:Y:S01]  /*d5f0*/  MUFU.EX2 R97, R97 ;  /* 0x0000006100617308 */ /* 0x000ee20000000800 */
[----:B------:R-:W-:-:S01]  /*d600*/  FFMA.FTZ R40, R2, R105, -R111 ;  /* 0x0000006902287223 */ /* 0x000fc2000001086f */
[C-C-:B------:R-:W-:Y:S01]  /*d610*/  FFMA.FTZ R71, R2.reuse, R79, -R111.reuse ;  /* 0x0000004f02477223 */ /* 0x140fe2000001086f */
[----:B------:R-:W-:-:S01]  /*d620*/  FFMA.FTZ R36, R2, R103, -R111 ;  /* 0x0000006702247223 */ /* 0x000fc2000001086f */
[C---:B------:R-:W-:Y:S01]  /*d630*/  FFMA.FTZ R123, R2.reuse, R123, -R46 ;  /* 0x0000007b027b7223 */ /* 0x040fe2000001082e */
[C---:B0-----:R-:W-:Y:S01]  /*d640*/  F2FP.SATFINITE.E4M3.F32.PACK_AB_MERGE_C R141, R85.reuse, R34, RZ ;  /* 0x00000022558d723e */ /* 0x041fe200048070ff */
[----:B------:R-:W-:Y:S01]  /*d650*/  FFMA.FTZ R67, R2, R75, -R111 ;  /* 0x0000004b02437223 */ /* 0x000fe2000001086f */
[----:B-1----:R-:W-:Y:S01]  /*d660*/  F2FP.SATFINITE.E4M3.F32.PACK_AB_MERGE_C R143, R32, R63, RZ ;  /* 0x0000003f208f723e */ /* 0x002fe200048070ff */
[----:B------:R-:W-:Y:S01]  /*d670*/  FADD.FTZ R85, R85, R12 ;  /* 0x0000000c55557221 */ /* 0x000fe20000010000 */
[----:B------:R-:W-:Y:S01]  /*d680*/  MUFU.EX2 R40, R40 ;  /* 0x0000002800287308 */ /* 0x000fe20000000800 */
[----:B------:R-:W-:-:S01]  /*d690*/  FFMA.FTZ R73, R2, R73, -R46 ;  /* 0x0000004902497223 */ /* 0x000fc2000001082e */
[C-C-:B------:R-:W-:Y:S01]  /*d6a0*/  FFMA.FTZ R93, R2.reuse, R93, -R46.reuse ;  /* 0x0000005d025d7223 */ /* 0x140fe2000001082e */
[----:B------:R-:W-:-:S05]  /*d6b0*/  FFMA.FTZ R77, R2, R77, -R46 ;  /* 0x0000004d024d7223 */ /* 0x000fca000001082e */
[----:B------:R-:W0:Y:S01]  /*d6c0*/  MUFU.EX2 R71, R71 ;  /* 0x0000004700477308 */ /* 0x000e220000000800 */
[----:B---3--:R-:W-:Y:S01]  /*d6d0*/  F2FP.SATFINITE.E4M3.F32.PACK_AB_MERGE_C R143, R97, R38, R143 ;  /* 0x00000026618f723e */ /* 0x008fe2000480708f */
[----:B------:R-:W-:Y:S01]  /*d6e0*/  FADD.FTZ R38, R38, R85 ;  /* 0x0000005526267221 */ /* 0x000fe20000010000 */
[----:B------:R-:W-:-:S05]  /*d6f0*/  IADD3 R9, R9, R90, -R92 ;  /* 0x0000005a09097210 */ /* 0x000fca0007ffe85c */
[----:B------:R-:W1:Y:S01]  /*d700*/  MUFU.EX2 R36, R36 ;  /* 0x0000002400247308 */ /* 0x000e620000000800 */
[----:B------:R-:W-:-:S01]  /*d710*/  FADD.FTZ R38, R97, R38 ;  /* 0x0000002661267221 */ /* 0x000fc20000010000 */
[----:B------:R-:W-:-:S06]  /*d720*/  FADD.FTZ R8, R43, R8 ;  /* 0x000000082b087221 */ /* 0x000fcc0000010000 */
[----:B------:R-:W3:Y:S01]  /*d730*/  MUFU.EX2 R123, R123 ;  /* 0x0000007b007b7308 */ /* 0x000ee20000000800 */
[----:B------:R-:W-:-:S01]  /*d740*/  FADD.FTZ R63, R63, R38 ;  /* 0x000000263f3f7221 */ /* 0x000fc20000010000 */
[----:B------:R-:W-:-:S06]  /*d750*/  SHF.R.S32.HI R10, RZ, 0x1f, R9 ;  /* 0x0000001fff0a7819 */ /* 0x000fcc0000011409 */
[----:B------:R-:W4:Y:S01]  /*d760*/  MUFU.EX2 R67, R67 ;  /* 0x0000004300437308 */ /* 0x000f220000000800 */
[----:B------:R-:W-:-:S01]  /*d770*/  FFMA.FTZ R44, R2, R109, -R111 ;  /* 0x0000006d022c7223 */ /* 0x000fc2000001086f */
[----:B------:R-:W-:Y:S01]  /*d780*/  FFMA.FTZ R79, R2, R87, -R111 ;  /* 0x00000057024f7223 */ /* 0x000fe2000001086f */
[----:B------:R-:W-:-:S05]  /*d790*/  FADD.FTZ R5, R49, R8 ;  /* 0x0000000831057221 */ /* 0x000fca0000010000 */
[----:B------:R-:W5:Y:S01]  /*d7a0*/  MUFU.EX2 R136, R73 ;  /* 0x0000004900887308 */ /* 0x000f620000000800 */
[----:B------:R-:W-:-:S01]  /*d7b0*/  FFMA.FTZ R42, R2, R107, -R111 ;  /* 0x0000006b022a7223 */ /* 0x000fc2000001086f */
[----:B------:R-:W-:Y:S01]  /*d7c0*/  FFMA.FTZ R125, R2, R125, -R46 ;  /* 0x0000007d027d7223 */ /* 0x000fe2000001082e */
[----:B------:R-:W-:-:S05]  /*d7d0*/  FADD.FTZ R63, R32, R63 ;  /* 0x0000003f203f7221 */ /* 0x000fca0000010000 */
[----:B------:R-:W-:Y:S01]  /*d7e0*/  MUFU.EX2 R93, R93 ;  /* 0x0000005d005d7308 */ /* 0x000fe20000000800 */
[----:B------:R-:W-:Y:S01]  /*d7f0*/  LEA.HI R10, R10, R9, RZ, 0x7 ;  /* 0x000000090a0a7211 */ /* 0x000fe200078f38ff */
[----:B------:R-:W-:-:S06]  /*d800*/  FFMA.FTZ R75, R2, R83, -R111 ;  /* 0x00000053024b7223 */ /* 0x000fcc000001086f */
[----:B------:R-:W5:Y:S01]  /*d810*/  MUFU.EX2 R4, R77 ;  /* 0x0000004d00047308 */ /* 0x000f620000000800 */
[----:B------:R-:W-:-:S01]  /*d820*/  FADD.FTZ R60, R60, R5 ;  /* 0x000000053c3c7221 */ /* 0x000fc20000010000 */
[----:B0-----:R-:W-:Y:S01]  /*d830*/  F2FP.SATFINITE.E4M3.F32.PACK_AB_MERGE_C R137, R71, R40, RZ ;  /* 0x000000284789723e */ /* 0x001fe200048070ff */
[----:B------:R-:W-:-:S01]  /*d840*/  FFMA.FTZ R81, R2, R81, -R46 ;  /* 0x0000005102517223 */ /* 0x000fc2000001082e */
[----:B------:R-:W-:Y:S01]  /*d850*/  FFMA.FTZ R95, R2, R95, -R46 ;  /* 0x0000005f025f7223 */ /* 0x000fe2000001082e */
[----:B-1----:R-:W-:-:S01]  /*d860*/  FADD.FTZ R8, R36, R63 ;  /* 0x0000003f24087221 */ /* 0x002fc20000010000 */
[----:B------:R-:W-:Y:S02]  /*d870*/  SHF.R.S32.HI R10, RZ, 0x7, R10 ;  /* 0x00000007ff0a7819 */ /* 0x000fe4000001140a */
[----:B------:R-:W-:Y:S01]  /*d880*/  MUFU.EX2 R44, R44 ;  /* 0x0000002c002c7308 */ /* 0x000fe20000000800 */
[----:B------:R-:W-:-:S01]  /*d890*/  FFMA.FTZ R46, R2, R127, -R46 ;  /* 0x0000007f022e7223 */ /* 0x000fc2000001082e */
[----:B---3--:R-:W-:Y:S01]  /*d8a0*/  FADD.FTZ R5, R123, R60 ;  /* 0x0000003c7b057221 */ /* 0x008fe20000010000 */
[----:B----4-:R-:W-:-:S05]  /*d8b0*/  F2FP.SATFINITE.E4M3.F32.PACK_AB_MERGE_C R137, R67, R36, R137 ;  /* 0x000000244389723e */ /* 0x010fca0004807089 */
[----:B------:R-:W-:Y:S01]  /*d8c0*/  MUFU.EX2 R79, R79 ;  /* 0x0000004f004f7308 */ /* 0x000fe20000000800 */
[----:B------:R-:W-:-:S01]  /*d8d0*/  FADD.FTZ R67, R67, R8 ;  /* 0x0000000843437221 */ /* 0x000fc20000010000 */
[----:B-----5:R-:W-:-:S06]  /*d8e0*/  FADD.FTZ R8, R136, R5 ;  /* 0x0000000588087221 */ /* 0x020fcc0000010000 */
[----:B------:R-:W0:Y:S08]  /*d8f0*/  MUFU.EX2 R42, R42 ;  /* 0x0000002a002a7308 */ /* 0x000e300000000800 */
[----:B------:R-:W1:Y:S01]  /*d900*/  MUFU.EX2 R125, R125 ;  /* 0x0000007d007d7308 */ /* 0x000e620000000800 */
[----:B------:R-:W-:Y:S01]  /*d910*/  F2FP.SATFINITE.E4M3.F32.PACK_AB_MERGE_C R5, R4, R93, RZ ;  /* 0x0000005d0405723e */ /* 0x000fe200048070ff */
[----:B------:R-:W-:-:S06]  /*d920*/  FADD.FTZ R40, R40, R67 ;  /* 0x0000004328287221 */ /* 0x000fcc0000010000 */
[----:B------:R-:W3:Y:S01]  /*d930*/  MUFU.EX2 R75, R75 ;  /* 0x0000004b004b7308 */ /* 0x000ee20000000800 */
[----:B------:R-:W-:-:S01]  /*d940*/  FADD.FTZ R93, R93, R8 ;  /* 0x000000085d5d7221 */ /* 0x000fc20000010000 */
[----:B------:R-:W-:-:S06]  /*d950*/  VIADD R14, R88, 0xfffffffe ;  /* 0xfffffffe580e7836 */ /* 0x000fcc0000000000 */
[----:B------:R-:W4:Y:S01]  /*d960*/  MUFU.EX2 R138, R81 ;  /* 0x00000051008a7308 */ /* 0x000f220000000800 */
[----:B------:R-:W-:-:S01]  /*d970*/  FADD.FTZ R71, R71, R40 ;  /* 0x0000002847477221 */ /* 0x000fc20000010000 */
[----:B------:R-:W-:-:S06]  /*d980*/  FADD.FTZ R4, R4, R93 ;  /* 0x0000005d04047221 */ /* 0x000fcc0000010000 */
[----:B------:R-:W5:Y:S08]  /*d990*/  MUFU.EX2 R95, R95 ;  /* 0x0000005f005f7308 */ /* 0x000f700000000800 */
[----:B------:R-:W5:Y:S01]  /*d9a0*/  MUFU.EX2 R46, R46 ;  /* 0x0000002e002e7308 */ /* 0x000f620000000800 */
[----:B------:R-:W-:Y:S01]  /*d9b0*/  F2FP.SATFINITE.E4M3.F32.PACK_AB_MERGE_C R136, R136, R123, R5 ;  /* 0x0000007b8888723e */ /* 0x000fe20004807005 */
[----:B0-----:R-:W-:Y:S01]  /*d9c0*/  FADD.FTZ R8, R42, R71 ;  /* 0x000000472a087221 */ /* 0x001fe20000010000 */
[----:B------:R-:W-:Y:S01]  /*d9d0*/  F2FP.SATFINITE.E4M3.F32.PACK_AB_MERGE_C R139, R79, R44, RZ ;  /* 0x0000002c4f8b723e */ /* 0x000fe200048070ff */
[----:B-1----:R-:W-:-:S03]  /*d9e0*/  FADD.FTZ R5, R125, R4 ;  /* 0x000000047d057221 */ /* 0x002fc60000010000 */
[C---:B---3--:R-:W-:Y:S01]  /*d9f0*/  F2FP.SATFINITE.E4M3.F32.PACK_AB_MERGE_C R139, R75.reuse, R42, R139 ;  /* 0x0000002a4b8b723e */ /* 0x048fe2000480708b */
[----:B------:R-:W-:-:S01]  /*da00*/  FADD.FTZ R75, R75, R8 ;  /* 0x000000084b4b7221 */ /* 0x000fc20000010000 */
[----:B----4-:R-:W-:Y:S01]  /*da10*/  FADD.FTZ R4, R138, R5 ;  /* 0x000000058a047221 */ /* 0x010fe20000010000 */
[----:B------:R-:W-:Y:S01]  /*da20*/  F2FP.SATFINITE.E4M3.F32.PACK_AB_MERGE_C R145, R47, R24, RZ ;  /* 0x000000182f91723e */ /* 0x000fe200048070ff */
[----:B------:R-:W-:Y:S01]  /*da30*/  BSSY B0, `(.L_x_10790) ;  /* 0x00002c2000007945 */ /* 0x000fe20003800000 */
[----:B------:R-:W-:Y:S01]  /*da40*/  F2FP.SATFINITE.E4M3.F32.PACK_AB_MERGE_C R37, R37, R50, RZ ;  /* 0x000000322525723e */ /* 0x000fe200048070ff */
[----:B------:R-:W-:Y:S01]  /*da50*/  FADD.FTZ R44, R44, R75 ;  /* 0x0000004b2c2c7221 */ /* 0x000fe20000010000 */
[----:B------:R-:W-:Y:S01]  /*da60*/  F2FP.SATFINITE.E4M3.F32.PACK_AB_MERGE_C R45, R45, R54, RZ ;  /* 0x000000362d2d723e */ /* 0x000fe200048070ff */
[----:B-----5:R-:W-:Y:S01]  /*da70*/  FADD.FTZ R5, R95, R4 ;  /* 0x000000045f057221 */ /* 0x020fe20000010000 */
        /* <DEDUP_REMOVED lines=36> */
[----:B--2---:R-:W-:-:S05]  /*dcc0*/  VIMNMX R11, R11, R10, !PT ;  /* 0x0000000a0b0b7248 */ /* 0x004fca0007fe0100 */
[----:B------:R0:W-:Y:S01]  /*dcd0*/  STL [R1+0x20], R11 ;  /* 0x0000200b01007387 */ /* 0x0001e20000100800 */
[----:B------:R-:W-:-:S13]  /*dce0*/  ISETP.GE.AND P2, PT, R14, R11, PT ;  /* 0x0000000b0e00720c */ /* 0x000fda0003f46270 */
[----:B0-----:R-:W-:Y:S05]  /*dcf0*/  @!P2 BRA `(.L_x_10791) ;  /* 0x000000280054a947 */ /* 0x001fea0003800000 */
[----:B------:R-:W-:Y:S01]  /*dd00*/  BSSY B1, `(.L_x_10791) ;  /* 0x0000294000017945 */ /* 0x000fe20003800000 */
        /* <DEDUP_REMOVED lines=28> */
.L_x_10803:
[----:B------:R-:W-:-:S04]  /*ded0*/  ISETP.NE.AND P2, PT, R8, 0x1, PT ;  /* 0x000000010800780c */ /* 0x000fc80003f45270 */
[----:B------:R-:W-:-:S04]  /*dee0*/  SEL R152, RZ, 0x1, P2 ;  /* 0x00000001ff987807 */ /* 0x000fc80001000000 */
[----:B------:R-:W-:Y:S01]  /*def0*/  LOP3.LUT R152, R9, R152, RZ, 0x3c, !PT ;  /* 0x0000009809987212 */ /* 0x000fe200078e3cff */
[----:B------:R-:W-:Y:S06]  /*df00*/  @!P1 BRA `(.L_x_10792) ;  /* 0x0000000000049947 */ /* 0x000fec0003800000 */
[----:B------:R-:W-:Y:S01]  /*df10*/  BPT.TRAP 0x1 ;  /* 0x000000040000795c */ /* 0x000fe20000300000 */
.L_x_10792:
        /* <DEDUP_REMOVED lines=8> */
.L_x_10793:
[----:B------:R-:W-:Y:S01]  /*dfa0*/  BSSY B2, `(.L_x_10794) ;  /* 0x0000006000027945 */ /* 0x000fe20003800000 */
[----:B------:R-:W-:Y:S02]  /*dfb0*/  IMAD R24, R18, 0x300, R21 ;  /* 0x0000030012187824 */ /* 0x000fe400078e0215 */
[----:B------:R-:W-:Y:S01]  /*dfc0*/  IMAD.MOV.U32 R25, RZ, RZ, -0x3ffffff0 ;  /* 0xc0000010ff197424 */ /* 0x000fe200078e00ff */
[----:B-1----:R-:W-:Y:S06]  /*dfd0*/  @P2 BRA `(.L_x_10795) ;  /* 0x0000000000082947 */ /* 0x002fec0003800000 */
[----:B------:R-:W1:Y:S02]  /*dfe0*/  SYNCS.PHASECHK.TRANS64.TRYWAIT P2, [R15+URZ+0x19c30], R0 ;  /* 0x019c30000f0075a7 */ /* 0x000e64000804017f */
[----:B-1----:R-:W-:Y:S05]  /*dff0*/  @!P2 BRA `(.L_x_10796) ;  /* 0x000001040028a947 */ /* 0x002fea0003800000 */
.L_x_10795:
[----:B------:R-:W-:Y:S05]  /*e000*/  BSYNC B2 ;  /* 0x0000000000027941 */ /* 0x000fea0003800000 */
.L_x_10794:
[----:B------:R2:W-:Y:S04]  /*e010*/  STL [R1+0x9c], R2 ;  /* 0x00009c0201007387 */ /* 0x0005e80000100800 */
[----:B--2---:R-:W2:Y:S01]  /*e020*/  LDL.64 R2, [R1+0x8] ;  /* 0x0000080001027983 */ /* 0x004ea20000100a00 */
[C---:B------:R-:W-:Y:S01]  /*e030*/  VIADD R12, R24.reuse, 0x100 ;  /* 0x00000100180c7836 */ /* 0x040fe20000000000 */
[C---:B------:R-:W-:Y:S01]  /*e040*/  R2UR UR6, R24.reuse ;  /* 0x00000000180672ca */ /* 0x040fe200000e0000 */
[----:B------:R-:W-:Y:S01]  /*e050*/  IMAD.MOV.U32 R13, RZ, RZ, -0x3ffffff0 ;  /* 0xc0000010ff0d7424 */ /* 0x000fe200078e00ff */
[----:B------:R-:W-:Y:S01]  /*e060*/  R2UR UR7, R25 ;  /* 0x00000000190772ca */ /* 0x000fe200000e0000 */
[----:B------:R-:W-:Y:S01]  /*e070*/  VIADD R24, R24, 0x200 ;  /* 0x0000020018187836 */ /* 0x000fe20000000000 */
[----:B------:R-:W-:-:S02]  /*e080*/  R2UR UR10, R12 ;  /* 0x000000000c0a72ca */ /* 0x000fc400000e0000 */
[----:B------:R-:W-:Y:S02]  /*e090*/  R2UR UR11, R13 ;  /* 0x000000000d0b72ca */ /* 0x000fe400000e0000 */
[----:B------:R-:W3:Y:S01]  /*e0a0*/  LDL.64 R12, [R1] ;  /* 0x00000000010c7983 */ /* 0x000ee20000100a00 */
[----:B------:R-:W-:Y:S01]  /*e0b0*/  R2UR UR4, R6 ;  /* 0x00000000060472ca */ /* 0x000fe200000e0000 */
[----:B------:R-:W-:Y:S01]  /*e0c0*/  IMAD.MOV.U32 R25, RZ, RZ, -0x3ffffff0 ;  /* 0xc0000010ff197424 */ /* 0x000fe200078e00ff */
[----:B------:R-:W-:Y:S02]  /*e0d0*/  R2UR UR5, R7 ;  /* 0x00000000070572ca */ /* 0x000fe400000e0000 */
[----:B------:R-:W-:Y:S02]  /*e0e0*/  R2UR UR14, R24 ;  /* 0x00000000180e72ca */ /* 0x000fe400000e0000 */
[----:B------:R-:W-:Y:S02]  /*e0f0*/  R2UR UR15, R25 ;  /* 0x00000000190f72ca */ /* 0x000fe400000e0000 */
[----:B------:R-:W-:-:S07]  /*e100*/  WARPGROUP.ARRIVE ;  /* 0x00000000000079c5 */ /* 0x000fce0000000000 */
[----:B------:R-:W-:Y:S03]  /*e110*/  QGMMA.64x128x32.F32.E4M3.E4M3 R24, gdesc[UR4], RZ, !UPT, gsb0 ;  /* 0x01e00000041879f3 */ /* 0x000fe6000c0008ff */
[----:B------:R-:W-:Y:S02]  /*e120*/  WARPGROUP.DEPBAR.LE gsb0, 0x0 ;  /* 0x00008000000079c5 */ /* 0x000fe40000010000 */
[----:B------:R-:W-:Y:S01]  /*e130*/  WARPGROUP.ARRIVE ;  /* 0x00000000000079c5 */ /* 0x000fe20000000000 */
[----:B--2---:R-:W-:Y:S02]  /*e140*/  R2UR UR8, R2 ;  /* 0x00000000020872ca */ /* 0x004fe400000e0000 */
[----:B------:R2:W5:Y:S01]  /*e150*/  LDL.LU R2, [R1+0x9c] ;  /* 0x00009c0001027983 */ /* 0x0005620000300800 */
[----:B------:R-:W-:-:S13]  /*e160*/  R2UR UR9, R3 ;  /* 0x00000000030972ca */ /* 0x000fda00000e0000 */
[----:B------:R-:W-:Y:S01]  /*e170*/  QGMMA.64x128x32.F32.E4M3.E4M3 R24, gdesc[UR8], R24, gsb0 ;  /* 0x01e00000081879f3 */ /* 0x000fe20008000818 */
[----:B---3--:R-:W-:Y:S02]  /*e180*/  R2UR UR12, R12 ;  /* 0x000000000c0c72ca */ /* 0x008fe400000e0000 */
[----:B------:R-:W-:Y:S01]  /*e190*/  R2UR UR13, R13 ;  /* 0x000000000d0d72ca */ /* 0x000fe200000e0000 */
[----:B------:R-:W-:Y:S02]  /*e1a0*/  WARPGROUP.DEPBAR.LE gsb0, 0x0 ;  /* 0x00008000000079c5 */ /* 0x000fe40000010000 */
[----:B------:R-:W-:-:S10]  /*e1b0*/  WARPGROUP.ARRIVE ;  /* 0x00000000000079c5 */ /* 0x000fd40000000000 */
[----:B------:R-:W-:Y:S03]  /*e1c0*/  QGMMA.64x128x32.F32.E4M3.E4M3 R24, gdesc[UR12], R24, gsb0 ;  /* 0x01e000000c1879f3 */ /* 0x000fe60008000818 */
[----:B------:R-:W-:Y:S02]  /*e1d0*/  WARPGROUP.DEPBAR.LE gsb0, 0x0 ;  /* 0x00008000000079c5 */ /* 0x000fe40000010000 */
[----:B--2---:R-:W-:Y:S05]  /*e1e0*/  @!P1 BRA `(.L_x_10797) ;  /* 0x0000000000049947 */ /* 0x004fea0003800000 */
[----:B------:R-:W-:Y:S01]  /*e1f0*/  BPT.TRAP 0x1 ;  /* 0x000000040000795c */ /* 0x000fe20000300000 */
.L_x_10797:
[----:B01----:R-:W-:Y:S01]  /*e200*/  SHF.L.U32 R0, R9, 0x1f, RZ ;  /* 0x0000001f09007819 */ /* 0x003fe200000006ff */
[----:B------:R-:W-:-:S04]  /*e210*/  IMAD R20, R8, 0x8, R16 ;  /* 0x0000000808147824 */ /* 0x000fc800078e0210 */
[----:B------:R0:W1:Y:S01]  /*e220*/  SYNCS.PHASECHK.TRANS64.TRYWAIT P2, [R20+URZ+0x19c50], R0 ;  /* 0x019c5000140075a7 */ /* 0x000062000804017f */
[----:B------:R-:W-:Y:S05]  /*e230*/  @!P1 BRA `(.L_x_10798) ;  /* 0x0000000000049947 */ /* 0x000fea0003800000 */
[----:B------:R-:W-:Y:S01]  /*e240*/  BPT.TRAP 0x1 ;  /* 0x000000040000795c */ /* 0x000fe20000300000 */
.L_x_10798:
[----:B------:R-:W-:Y:S04]  /*e250*/  BSSY B2, `(.L_x_10799) ;  /* 0x0000004000027945 */ /* 0x000fe80003800000 */
[----:B-1----:R-:W-:Y:S05]  /*e260*/  @P2 BRA `(.L_x_10800) ;  /* 0x0000000000082947 */ /* 0x002fea0003800000 */
[----:B------:R-:W1:Y:S02]  /*e270*/  SYNCS.PHASECHK.TRANS64.TRYWAIT P2, [R20+URZ+0x19c50], R0 ;  /* 0x019c5000140075a7 */ /* 0x000e64000804017f */
[----:B-1----:R-:W-:Y:S05]  /*e280*/  @!P2 BRA `(.L_x_10801) ;  /* 0x000001000098a947 */ /* 0x002fea0003800000 */
.L_x_10800:
[----:B------:R-:W-:Y:S05]  /*e290*/  BSYNC B2 ;  /* 0x0000000000027941 */ /* 0x000fea0003800000 */
.L_x_10799:
[----:B01----:R-:W-:Y:S01]  /*e2a0*/  VIADD R0, R16, 0x3000 ;  /* 0x0000300010007836 */ /* 0x003fe20000000000 */
[----:B------:R-:W-:Y:S01]  /*e2b0*/  WARPGROUP.ARRIVE ;  /* 0x00000000000079c5 */ /* 0x000fe20000000000 */
[----:B------:R-:W-:Y:S01]  /*e2c0*/  IMAD.MOV.U32 R9, RZ, RZ, 0x40000040 ;  /* 0x40000040ff097424 */ /* 0x000fe200078e00ff */
[----:B------:R-:W0:Y:S02]  /*e2d0*/  @P0 LDC R3, c[0x0][0x450] ;  /* 0x00011400ff030b82 */ /* 0x000e240000000800 */
[----:B------:R-:W-:Y:S02]  /*e2e0*/  SHF.R.U32.HI R0, RZ, 0x4, R0 ;  /* 0x00000004ff007819 */ /* 0x000fe40000011600 */
[----:B------:R-:W-:Y:S02]  /*e2f0*/  R2UR UR7, R9 ;  /* 0x00000000090772ca */ /* 0x000fe400000e0000 */
[----:B------:R-:W-:-:S04]  /*e300*/  LOP3.LUT R0, R0, 0x3fff, RZ, 0xc0, !PT ;  /* 0x00003fff00007812 */ /* 0x000fc800078ec0ff */
[----:B------:R-:W-:-:S05]  /*e310*/  LOP3.LUT R0, R0, 0x10000, RZ, 0xfc, !PT ;  /* 0x0001000000007812 */ /* 0x000fca00078efcff */
[----:B------:R-:W-:Y:S02]  /*e320*/  IMAD R8, R8, 0x300, R0 ;  /* 0x0000030008087824 */ /* 0x000fe400078e0200 */
[----:B------:R-:W-:Y:S01]  /*e330*/  IMAD.MOV.U32 R13, RZ, RZ, 0x40000040 ;  /* 0x40000040ff0d7424 */ /* 0x000fe200078e00ff */
[----:B------:R-:W1:Y:S02]  /*e340*/  @P0 LDC R0, c[0x0][0x44c] ;  /* 0x00011300ff000b82 */ /* 0x000e640000000800 */
[----:B------:R-:W-:-:S13]  /*e350*/  R2UR UR6, R8 ;  /* 0x00000000080672ca */ /* 0x000fda00000e0000 */
[----:B------:R-:W-:Y:S01]  /*e360*/  QGMMA.64x96x32.F32.E4M3.E4M3 R88, R148, gdesc[UR4], R88, gsb0 ;  /* 0x0160000494587df3 */ /* 0x000fe20008000858 */
[----:B------:R-:W-:Y:S01]  /*e370*/  VIADD R12, R8, 0x2 ;  /* 0x00000002080c7836 */ /* 0x000fe20000000000 */
[----:B------:R-:W-:-:S04]  /*e380*/  R2UR UR7, R13 ;  /* 0x000000000d0772ca */ /* 0x000fc800000e0000 */
[----:B------:R-:W-:Y:S01]  /*e390*/  R2UR UR6, R12 ;  /* 0x000000000c0672ca */ /* 0x000fe200000e0000 */
[----:B------:R-:W-:Y:S02]  /*e3a0*/  WARPGROUP.DEPBAR.LE gsb0, 0x0 ;  /* 0x00008000000079c5 */ /* 0x000fe40000010000 */
[----:B------:R-:W-:Y:S01]  /*e3b0*/  WARPGROUP.ARRIVE ;  /* 0x00000000000079c5 */ /* 0x000fe20000000000 */
[----:B------:R-:W2:Y:S04]  /*e3c0*/  LDL R148, [R1+0x40] ;  /* 0x0000400001947983 */ /* 0x000ea80000100800 */
[----:B------:R-:W3:Y:S05]  /*e3d0*/  LDL R149, [R1+0x28] ;  /* 0x0000280001957983 */ /* 0x000eea0000100800 */
[----:B------:R-:W-:Y:S01]  /*e3e0*/  QGMMA.64x96x32.F32.E4M3.E4M3 R88, R144, gdesc[UR4], R88, gsb0 ;  /* 0x0160000490587df3 */ /* 0x000fe20008000858 */
[----:B------:R-:W3:Y:S04]  /*e3f0*/  LDL R150, [R1+0x30] ;  /* 0x0000300001967983 */ /* 0x000ee80000100800 */
[----:B------:R-:W4:Y:S01]  /*e400*/  LDL R151, [R1+0x2c] ;  /* 0x00002c0001977983 */ /* 0x000f220000100800 */
[----:B------:R-:W-:-:S03]  /*e410*/  WARPGROUP.DEPBAR.LE gsb0, 0x0 ;  /* 0x00008000000079c5 */ /* 0x000fc60000010000 */
[----:B------:R-:W2:Y:S01]  /*e420*/  LDL R147, [R1+0x24] ;  /* 0x0000240001937983 */ /* 0x000ea20000100800 */
[----:B------:R-:W-:Y:S01]  /*e430*/  VIADD R12, R8, 0x4 ;  /* 0x00000004080c7836 */ /* 0x000fe20000000000 */
[----:B------:R-:W-:Y:S01]  /*e440*/  WARPGROUP.ARRIVE ;  /* 0x00000000000079c5 */ /* 0x000fe20000000000 */
[----:B------:R-:W-:-:S03]  /*e450*/  IMAD.MOV.U32 R13, RZ, RZ, 0x40000040 ;  /* 0x40000040ff0d7424 */ /* 0x000fc600078e00ff */
[----:B------:R-:W-:Y:S02]  /*e460*/  R2UR UR6, R12 ;  /* 0x000000000c0672ca */ /* 0x000fe400000e0000 */
[----:B------:R-:W-:-:S13]  /*e470*/  R2UR UR7, R13 ;  /* 0x000000000d0772ca */ /* 0x000fda00000e0000 */
[----:B------:R-:W-:Y:S03]  /*e480*/  QGMMA.64x96x32.F32.E4M3.E4M3 R88, R140, gdesc[UR4], R88, gsb0 ;  /* 0x016000048c587df3 */ /* 0x000fe60008000858 */
[----:B------:R-:W-:Y:S02]  /*e490*/  WARPGROUP.DEPBAR.LE gsb0, 0x0 ;  /* 0x00008000000079c5 */ /* 0x000fe40000010000 */
[----:B------:R-:W-:Y:S01]  /*e4a0*/  WARPGROUP.ARRIVE ;  /* 0x00000000000079c5 */ /* 0x000fe20000000000 */
[----:B--2---:R-:W-:-:S04]  /*e4b0*/  IMAD.IADD R9, R148, 0x1, R147 ;  /* 0x0000000194097824 */ /* 0x004fc800078e0293 */
[----:B-1----:R-:W-:-:S05]  /*e4c0*/  @P0 IMAD.HI.U32 R0, R9, R0, RZ ;  /* 0x0000000009000227 */ /* 0x002fca00078e00ff */
[----:B0-----:R-:W-:Y:S01]  /*e4d0*/  @P0 SHF.R.U32.HI R9, RZ, R3, R0 ;  /* 0x00000003ff090219 */ /* 0x001fe20000011600 */
[----:B------:R-:W-:-:S04]  /*e4e0*/  IMAD.MOV.U32 R0, RZ, RZ, -0x80 ;  /* 0xffffff80ff007424 */ /* 0x000fc800078e00ff */
[----:B------:R-:W0:Y:S01]  /*e4f0*/  SHFL.IDX PT, R3, R9, RZ, 0x1c1f ;  /* 0x001c1fff09037589 */ /* 0x000e2200000e0000 */
[----:B------:R-:W-:-:S03]  /*e500*/  IMAD R0, R14, R0, 0x1 ;  /* 0x000000010e007424 */ /* 0x000fc600078e0200 */
[----:B------:R-:W1:Y:S02]  /*e510*/  SHFL.IDX PT, R9, R9, 0x1, 0x1c1f ;  /* 0x003c1f0009097f89 */ /* 0x000e6400000e0000 */
[----:B---3--:R-:W-:-:S05]  /*e520*/  IADD3 R0, R150, R0, -R149 ;  /* 0x0000000096007210 */ /* 0x008fca0007ffe895 */
[----:B----4-:R-:W-:Y:S02]  /*e530*/  IMAD.IADD R0, R0, 0x1, -R151 ;  /* 0x0000000100007824 */ /* 0x010fe400078e0a97 */
[----:B------:R-:W2:Y:S02]  /*e540*/  S2R R151, SR_TID.X ;  /* 0x0000000000977919 */ /* 0x000ea40000002100 */
[C---:B0-----:R-:W-:Y:S02]  /*e550*/  IMAD.IADD R3, R0.reuse, 0x1, R3 ;  /* 0x0000000100037824 */ /* 0x041fe400078e0203 */
[----:B-1----:R-:W-:-:S03]  /*e560*/  IMAD.IADD R0, R0, 0x1, R9 ;  /* 0x0000000100007824 */ /* 0x002fc600078e0209 */
        /* <DEDUP_REMOVED lines=95> */
[----:B------:R-:W-:Y:S01]  /*eb60*/  VIADD R12, R8, 0x6 ;  /* 0x00000006080c7836 */ /* 0x000fe20000000000 */
[----:B------:R-:W-:-:S02]  /*eb70*/  ISETP.GT.AND P5, PT, R0, RZ, PT ;  /* 0x000000ff0000720c */ /* 0x000fc40003fa4270 */
[----:B------:R-:W-:Y:S02]  /*eb80*/  FMNMX.FTZ R3, R85, R3, !PT ;  /* 0x0000000355037209 */ /* 0x000fe40007810000 */
[----:B------:R-:W-:Y:S02]  /*eb90*/  ISETP.GT.AND P6, PT, R0, 0x1, PT ;  /* 0x000000010000780c */ /* 0x000fe40003fc4270 */
[----:B------:R-:W-:Y:S01]  /*eba0*/  FSEL R26, R26, -INF , P5 ;  /* 0xff8000001a1a7808 */ /* 0x000fe20002800000 */
[----:B------:R-:W0:Y:S01]  /*ebb0*/  SHFL.BFLY PT, R13, R3, 0x2, 0x1f ;  /* 0x0c401f00030d7f89 */ /* 0x000e2200000e0000 */
        /* <DEDUP_REMOVED lines=12> */
[----:B0-----:R-:W-:Y:S01]  /*ec80*/  FMNMX.FTZ R3, R3, R13, !PT ;  /* 0x0000000d03037209 */ /* 0x001fe20007810000 */
[----:B------:R-:W-:Y:S01]  /*ec90*/  IMAD.MOV.U32 R13, RZ, RZ, 0x40000040 ;  /* 0x40000040ff0d7424 */ /* 0x000fe200078e00ff */
[----:B------:R-:W-:Y:S02]  /*eca0*/  ISETP.GT.AND P5, PT, R0, 0x20, PT ;  /* 0x000000200000780c */ /* 0x000fe40003fa4270 */
[----:B------:R-:W-:Y:S01]  /*ecb0*/  FSEL R39, R39, -INF , P4 ;  /* 0xff80000027277808 */ /* 0x000fe20002000000 */
[----:B------:R-:W0:Y:S01]  /*ecc0*/  SHFL.BFLY PT, R8, R3, 0x1, 0x1f ;  /* 0x0c201f0003087f89 */ /* 0x000e2200000e0000 */
[----:B------:R-:W-:-:S02]  /*ecd0*/  R2UR UR7, R13 ;  /* 0x000000000d0772ca */ /* 0x000fc400000e0000 */
[----:B------:R-:W-:Y:S02]  /*ece0*/  ISETP.GT.AND P6, PT, R0, 0x21, PT ;  /* 0x000000210000780c */ /* 0x000fe40003fc4270 */
[----:B------:R-:W-:Y:S02]  /*ecf0*/  FSEL R42, R42, -INF , P5 ;  /* 0xff8000002a2a7808 */ /* 0x000fe40002800000 */
[C---:B------:R-:W-:Y:S02]  /*ed00*/  ISETP.GT.AND P3, PT, R0.reuse, 0x28, PT ;  /* 0x000000280000780c */ /* 0x040fe40003f64270 */
        /* <DEDUP_REMOVED lines=8> */
[----:B0-----:R-:W-:-:S02]  /*ed90*/  FMNMX.FTZ R3, R3, R8, !PT ;  /* 0x0000000803037209 */ /* 0x001fc40007810000 */
[----:B------:R-:W-:Y:S02]  /*eda0*/  FSEL R51, R51, -INF , P6 ;  /* 0xff80000033337808 */ /* 0x000fe40003000000 */
[----:B------:R-:W-:Y:S01]  /*edb0*/  FSETP.NEU.FTZ.AND P2, PT, R3, -INF , PT ;  /* 0xff8000000300780b */ /* 0x000fe20003f5d000 */
[----:B-----5:R-:W-:-:S01]  /*edc0*/  FFMA.FTZ R13, R2, R3, -8 ;  /* 0xc1000000020d7423 */ /* 0x020fc20000010003 */
[----:B------:R-:W-:Y:S02]  /*edd0*/  ISETP.GT.AND P4, PT, R0, 0x39, PT ;  /* 0x000000390000780c */ /* 0x000fe40003f84270 */
[----:B------:R-:W-:Y:S02]  /*ede0*/  FSEL R54, R54, -INF , P3 ;  /* 0xff80000036367808 */ /* 0x000fe40001800000 */
[----:B------:R-:W-:Y:S02]  /*edf0*/  FSEL R13, R13, RZ, P2 ;  /* 0x000000ff0d0d7208 */ /* 0x000fe40001000000 */
[----:B------:R-:W-:-:S02]  /*ee00*/  ISETP.GT.AND P5, PT, R0, 0x40, PT ;  /* 0x000000400000780c */ /* 0x000fc40003fa4270 */
        /* <DEDUP_REMOVED lines=11> */
[----:B------:R-:W-:Y:S01]  /*eec0*/  MUFU.EX2 R8, R8 ;  /* 0x0000000800087308 */ /* 0x000fe20000000800 */
[----:B------:R-:W-:Y:S01]  /*eed0*/  ISETP.GT.AND P3, PT, R0, 0x48, PT ;  /* 0x000000480000780c */ /* 0x000fe20003f64270 */
[C-C-:B------:R-:W-:Y:S01]  /*eee0*/  FFMA.FTZ R32, R2.reuse, R32, -R13.reuse ;  /* 0x0000002002207223 */ /* 0x140fe2000001080d */
[----:B------:R-:W-:Y:S01]  /*eef0*/  FMNMX.FTZ R25, R31, R25, !PT ;  /* 0x000000191f197209 */ /* 0x000fe20007810000 */
[C-C-:B------:R-:W-:Y:S01]  /*ef00*/  FFMA.FTZ R33, R2.reuse, R33, -R13.reuse ;  /* 0x0000002102217223 */ /* 0x140fe2000001080d */
[----:B------:R-:W-:Y:S01]  /*ef10*/  FSEL R59, R59, -INF , P6 ;  /* 0xff8000003b3b7808 */ /* 0x000fe20003000000 */
[--C-:B------:R-:W-:Y:S01]  /*ef20*/  FFMA.FTZ R36, R2, R36, -R13.reuse ;  /* 0x0000002402247223 */ /* 0x100fe2000001080d */
[----:B------:R-:W-:Y:S01]  /*ef30*/  FMNMX.FTZ R25, R34, R25, !PT ;  /* 0x0000001922197209 */ /* 0x000fe20007810000 */
[----:B------:R-:W-:Y:S01]  /*ef40*/  MUFU.EX2 R9, R9 ;  /* 0x0000000900097308 */ /* 0x000fe20000000800 */
[----:B------:R-:W-:Y:S01]  /*ef50*/  ISETP.GT.AND P4, PT, R0, 0x49, PT ;  /* 0x000000490000780c */ /* 0x000fe20003f84270 */
[C-C-:B------:R-:W-:Y:S01]  /*ef60*/  FFMA.FTZ R37, R2.reuse, R37, -R13.reuse ;  /* 0x0000002502257223 */ /* 0x140fe2000001080d */
[----:B------:R-:W-:Y:S01]  /*ef70*/  FMNMX.FTZ R25, R35, R25, !PT ;  /* 0x0000001923197209 */ /* 0x000fe20007810000 */
[--C-:B------:R-:W-:Y:S01]  /*ef80*/  FFMA.FTZ R40, R2, R40, -R13.reuse ;  /* 0x0000002802287223 */ /* 0x100fe2000001080d */
[----:B------:R-:W-:Y:S01]  /*ef90*/  FSEL R62, R62, -INF , P3 ;  /* 0xff8000003e3e7808 */ /* 0x000fe20001800000 */
[--C-:B------:R-:W-:Y:S01]  /*efa0*/  FFMA.FTZ R41, R2, R41, -R13.reuse ;  /* 0x0000002902297223 */ /* 0x100fe2000001080d */
        /* <DEDUP_REMOVED lines=19> */
[----:B------:R-:W-:Y:S01]  /*f0e0*/  FFMA.FTZ R81, R2, R81, -R13 ;  /* 0x0000005102517223 */ /* 0x000fe2000001080d */
[----:B------:R-:W-:-:S02]  /*f0f0*/  FMNMX.FTZ R25, R47, R25, !PT ;  /* 0x000000192f197209 */ /* 0x000fc40007810000 */
[----:B------:R-:W-:Y:S02]  /*f100*/  FSEL R67, R67, -INF , P6 ;  /* 0xff80000043437808 */ /* 0x000fe40003000000 */
[----:B------:R-:W-:Y:S01]  /*f110*/  FMNMX.FTZ R25, R50, R25, !PT ;  /* 0x0000001932197209 */ /* 0x000fe20007810000 */
[----:B------:R-:W-:Y:S01]  /*f120*/  MUFU.EX2 R36, R36 ;  /* 0x0000002400247308 */ /* 0x000fe20000000800 */
[----:B------:R-:W-:Y:S02]  /*f130*/  ISETP.GT.AND P4, PT, R0, 0x59, PT ;  /* 0x000000590000780c */ /* 0x000fe40003f84270 */
[----:B------:R-:W-:Y:S02]  /*f140*/  FMNMX.FTZ R25, R51, R25, !PT ;  /* 0x0000001933197209 */ /* 0x000fe40007810000 */
[----:B------:R-:W-:Y:S02]  /*f150*/  FSEL R70, R70, -INF , P3 ;  /* 0xff80000046467808 */ /* 0x000fe40001800000 */
        /* <DEDUP_REMOVED lines=8> */
[----:B------:R-:W-:Y:S02]  /*f1e0*/  FMNMX.FTZ R25, R59, R25, !PT ;  /* 0x000000193b197209 */ /* 0x000fe40007810000 */
[----:B------:R-:W-:-:S02]  /*f1f0*/  FSEL R74, R74, -INF , P5 ;  /* 0xff8000004a4a7808 */ /* 0x000fc40002800000 */
        /* <DEDUP_REMOVED lines=12> */
[----:B------:R-:W-:Y:S02]  /*f2c0*/  FSEL R79, R79, -INF , P4 ;  /* 0xff8000004f4f7808 */ /* 0x000fe40002000000 */
[----:B------:R-:W-:Y:S02]  /*f2d0*/  FMNMX.FTZ R25, R71, R25, !PT ;  /* 0x0000001947197209 */ /* 0x000fe40007810000 */
[----:B------:R-:W-:-:S02]  /*f2e0*/  ISETP.GT.AND P5, PT, R0, 0x70, PT ;  /* 0x000000700000780c */ /* 0x000fc40003fa4270 */
[----:B------:R-:W-:Y:S01]  /*f2f0*/  FMNMX.FTZ R25, R74, R25, !PT ;  /* 0x000000194a197209 */ /* 0x000fe20007810000 */
[----:B------:R-:W-:Y:S01]  /*f300*/  MUFU.EX2 R48, R48 ;  /* 0x0000003000307308 */ /* 0x000fe20000000800 */
[C---:B------:R-:W-:Y:S02]  /*f310*/  ISETP.GT.AND P6, PT, R0.reuse, 0x71, PT ;  /* 0x000000710000780c */ /* 0x040fe40003fc4270 */
[----:B------:R-:W-:Y:S02]  /*f320*/  FMNMX.FTZ R25, R75, R25, !PT ;  /* 0x000000194b197209 */ /* 0x000fe40007810000 */
[C---:B------:R-:W-:Y:S02]  /*f330*/  ISETP.GT.AND P3, PT, R0.reuse, 0x78, PT ;  /* 0x000000780000780c */ /* 0x040fe40003f64270 */
[----:B------:R-:W-:Y:S01]  /*f340*/  ISETP.GT.AND P4, PT, R0, 0x79, PT ;  /* 0x000000790000780c */ /* 0x000fe20003f84270 */
[----:B------:R-:W-:Y:S01]  /*f350*/  MUFU.EX2 R49, R49 ;  /* 0x0000003100317308 */ /* 0x000fe20000000800 */
[----:B------:R-:W-:-:S02]  /*f360*/  FMNMX.FTZ R0, R78, R25, !PT ;  /* 0x000000194e007209 */ /* 0x000fc40007810000 */
[----:B------:R-:W-:Y:S02]  /*f370*/  FSEL R82, R82, -INF , P5 ;  /* 0xff80000052527808 */ /* 0x000fe40002800000 */
[----:B------:R-:W-:Y:S02]  /*f380*/  FMNMX.FTZ R0, R79, R0, !PT ;  /* 0x000000004f007209 */ /* 0x000fe40007810000 */
[----:B------:R-:W-:Y:S01]  /*f390*/  FSEL R83, R83, -INF , P6 ;  /* 0xff80000053537808 */ /* 0x000fe20003000000 */
[----:B------:R0:W-:Y:S01]  /*f3a0*/  MUFU.EX2 R25, R56 ;  /* 0x0000003800197308 */ /* 0x0001e20000000800 */
[----:B------:R-:W-:Y:S02]  /*f3b0*/  FMNMX.FTZ R0, R82, R0, !PT ;  /* 0x0000000052007209 */ /* 0x000fe40007810000 */
[----:B------:R-:W-:Y:S02]  /*f3c0*/  FSEL R86, R86, -INF , P3 ;  /* 0xff80000056567808 */ /* 0x000fe40001800000 */
[----:B------:R-:W-:-:S02]  /*f3d0*/  FMNMX.FTZ R0, R83, R0, !PT ;  /* 0x0000000053007209 */ /* 0x000fc40007810000 */
[----:B------:R-:W-:Y:S01]  /*f3e0*/  FSEL R87, R87, -INF , P4 ;  /* 0xff80000057577808 */ /* 0x000fe20002000000 */
[----:B------:R-:W-:Y:S01]  /*f3f0*/  MUFU.EX2 R52, R52 ;  /* 0x0000003400347308 */ /* 0x000fe20000000800 */
[----:B------:R-:W-:Y:S01]  /*f400*/  FMNMX.FTZ R0, R86, R0, !PT ;  /* 0x0000000056007209 */ /* 0x000fe20007810000 */
[C-C-:B0-----:R-:W-:Y:S01]  /*f410*/  FFMA.FTZ R56, R2.reuse, R61, -R13.reuse ;  /* 0x0000003d02387223 */ /* 0x141fe2000001080d */
[----:B------:R-:W-:-:S01]  /*f420*/  FFMA.FTZ R61, R2, R65, -R13 ;  /* 0x00000041023d7223 */ /* 0x000fc2000001080d */
[--C-:B------:R-:W-:Y:S01]  /*f430*/  FFMA.FTZ R65, R2, R69, -R13.reuse ;  /* 0x0000004502417223 */ /* 0x100fe2000001080d */
[----:B------:R-:W-:Y:S02]  /*f440*/  FMNMX.FTZ R0, R87, R0, !PT ;  /* 0x0000000057007209 */ /* 0x000fe40007810000 */
[----:B------:R-:W-:Y:S01]  /*f450*/  R2UR UR6, R12 ;  /* 0x000000000c0672ca */ /* 0x000fe200000e0000 */
[----:B------:R-:W-:-:S01]  /*f460*/  FFMA.FTZ R12, R2, R28, -R13 ;  /* 0x0000001c020c7223 */ /* 0x000fc2000001080d */
[C-C-:B------:R-:W-:Y:S01]  /*f470*/  FFMA.FTZ R28, R2.reuse, R57, -R13.reuse ;  /* 0x00000039021c7223 */ /* 0x140fe2000001080d */
[----:B------:R-:W0:Y:S01]  /*f480*/  SHFL.BFLY PT, R60, R0, 0x2, 0x1f ;  /* 0x0c401f00003c7f89 */ /* 0x000e2200000e0000 */
[----:B------:R-:W-:-:S01]  /*f490*/  FFMA.FTZ R57, R2, R64, -R13 ;  /* 0x0000004002397223 */ /* 0x000fc2000001080d */
[C-C-:B------:R-:W-:Y:S01]  /*f4a0*/  FFMA.FTZ R64, R2.reuse, R68, -R13.reuse ;  /* 0x0000004402407223 */ /* 0x140fe2000001080d */
[----:B------:R-:W-:-:S01]  /*f4b0*/  FFMA.FTZ R68, R2, R73, -R13 ;  /* 0x0000004902447223 */ /* 0x000fc2000001080d */
[----:B------:R-:W-:Y:S01]  /*f4c0*/  FFMA.FTZ R73, R2, R77, -R13 ;  /* 0x0000004d02497223 */ /* 0x000fe2000001080d */
[----:B------:R-:W-:Y:S01]  /*f4d0*/  MUFU.EX2 R12, R12 ;  /* 0x0000000c000c7308 */ /* 0x000fe20000000800 */
[----:B--2---:R-:W-:-:S04]  /*f4e0*/  LOP3.LUT R140, R151, 0x7f, RZ, 0xc0, !PT ;  /* 0x0000007f978c7812 */ /* 0x004fc800078ec0ff */
[----:B------:R-:W-:Y:S03]  /*f4f0*/  QGMMA.64x96x32.F32.E4M3.E4M3 R88, R136, gdesc[UR4], R88, gsb0 ;  /* 0x0160000488587df3 */ /* 0x000fe60008000858 */
[----:B------:R-:W-:Y:S08]  /*f500*/  MUFU.EX2 R53, R53 ;  /* 0x0000003500357308 */ /* 0x000ff00000000800 */
[----:B------:R-:W-:Y:S01]  /*f510*/  MUFU.EX2 R28, R28 ;  /* 0x0000001c001c7308 */ /* 0x000fe20000000800 */
[----:B0-----:R-:W-:Y:S01]  /*f520*/  FMNMX.FTZ R0, R0, R60, !PT ;  /* 0x0000003c00007209 */ /* 0x001fe20007810000 */
[C-C-:B------:R-:W-:Y:S01]  /*f530*/  FFMA.FTZ R60, R2.reuse, R72, -R13.reuse ;  /* 0x00000048023c7223 */ /* 0x140fe2000001080d */
[----:B------:R-:W-:-:S01]  /*f540*/  FFMA.FTZ R72, R2, R76, -R13 ;  /* 0x0000004c02487223 */ /* 0x000fc2000001080d */
[----:B------:R-:W-:Y:S01]  /*f550*/  FFMA.FTZ R76, R2, R80, -R13 ;  /* 0x00000050024c7223 */ /* 0x000fe2000001080d */
[----:B------:R-:W-:Y:S01]  /*f560*/  FSEL R80, R3, RZ, P2 ;  /* 0x000000ff03507208 */ /* 0x000fe20001000000 */
[----:B------:R-:W0:Y:S02]  /*f570*/  SHFL.BFLY PT, R69, R0, 0x1, 0x1f ;  /* 0x0c201f0000457f89 */ /* 0x000e2400000e0000 */
[----:B------:R-:W-:Y:S01]  /*f580*/  MUFU.EX2 R29, R29 ;  /* 0x0000001d001d7308 */ /* 0x000fe20000000800 */
[----:B------:R-:W-:Y:S01]  /*f590*/  ISETP.NE.AND P2, PT, R140, RZ, PT ;  /* 0x000000ff8c00720c */ /* 0x000fe20003f45270 */
[----:B------:R-:W-:-:S04]  /*f5a0*/  FADD.FTZ R80, -R80, R11 ;  /* 0x0000000b50507221 */ /* 0x000fc80000010100 */
[----:B------:R-:W-:Y:S02]  /*f5b0*/  FMUL.FTZ R80, R2, R80 ;  /* 0x0000005002507220 */ /* 0x000fe40000410000 */
[----:B------:R-:W-:Y:S06]  /*f5c0*/  MUFU.EX2 R56, R56 ;  /* 0x0000003800387308 */ /* 0x000fec0000000800 */
[----:B------:R-:W-:Y:S02]  /*f5d0*/  @!P2 VIADD R15, R15, 0x19c40 ;  /* 0x00019c400f0fa836 */ /* 0x000fe40000000000 */
[----:B------:R-:W-:Y:S03]  /*f5e0*/  MUFU.EX2 R57, R57 ;  /* 0x0000003900397308 */ /* 0x000fe60000000800 */
[----:B------:R-:W-:-:S02]  /*f5f0*/  @!P2 PRMT R15, RZ, 0x654, R15 ;  /* 0x00000654ff0fa816 */ /* 0x000fc4000000000f */
[----:B0-----:R-:W-:-:S03]  /*f600*/  FMNMX.FTZ R0, R0, R69, !PT ;  /* 0x0000004500007209 */ /* 0x001fc60007810000 */
[----:B------:R-:W-:Y:S01]  /*f610*/  MUFU.EX2 R61, R61 ;  /* 0x0000003d003d7308 */ /* 0x000fe20000000800 */
[----:B------:R-:W-:-:S01]  /*f620*/  FFMA.FTZ R69, R2, R84, -R13 ;  /* 0x0000005402457223 */ /* 0x000fc2000001080d */
[----:B------:R-:W-:Y:S01]  /*f630*/  FFMA.FTZ R13, R2, R85, -R13 ;  /* 0x00000055020d7223 */ /* 0x000fe2000001080d */
[----:B------:R-:W-:Y:S01]  /*f640*/  FSETP.NEU.FTZ.AND P3, PT, R0, -INF , PT ;  /* 0xff8000000000780b */ /* 0x000fe20003f7d000 */
[----:B------:R-:W-:-:S04]  /*f650*/  FFMA.FTZ R77, R2, R0, -8 ;  /* 0xc1000000024d7423 */ /* 0x000fc80000010000 */
[----:B------:R-:W-:Y:S01]  /*f660*/  MUFU.EX2 R64, R64 ;  /* 0x0000004000407308 */ /* 0x000fe20000000800 */
[----:B------:R-:W-:-:S05]  /*f670*/  FSEL R77, R77, RZ, P3 ;  /* 0x000000ff4d4d7208 */ /* 0x000fca0001800000 */
        /* <DEDUP_REMOVED lines=13> */
[----:B0-----:R-:W-:Y:S01]  /*f750*/  FSEL R54, R0, RZ, P3 ;  /* 0x000000ff00367208 */ /* 0x001fe20001800000 */
[C-C-:B------:R-:W-:Y:S01]  /*f760*/  FFMA.FTZ R46, R2.reuse, R46, -R77.reuse ;  /* 0x0000002e022e7223 */ /* 0x140fe2000001084d */
[----:B------:R-:W-:-:S01]  /*f770*/  FFMA.FTZ R47, R2, R47, -R77 ;  /* 0x0000002f022f7223 */ /* 0x000fc2000001084d */
[C-C-:B------:R-:W-:Y:S01]  /*f780*/  FFMA.FTZ R50, R2.reuse, R50, -R77.reuse ;  /* 0x0000003202327223 */ /* 0x140fe2000001084d */
[----:B------:R-:W-:-:S01]  /*f790*/  FFMA.FTZ R51, R2, R51, -R77 ;  /* 0x0000003302337223 */ /* 0x000fc2000001084d */
[----:B------:R-:W-:Y:S01]  /*f7a0*/  FADD.FTZ R10, -R54, R10 ;  /* 0x0000000a360a7221 */ /* 0x000fe20000010100 */
[----:B------:R-:W-:-:S01]  /*f7b0*/  FFMA.FTZ R55, R2, R55, -R77 ;  /* 0x0000003702377223 */ /* 0x000fc2000001084d */
[----:B------:R0:W1:Y:S01]  /*f7c0*/  MUFU.EX2 R54, R80 ;  /* 0x0000005000367308 */ /* 0x0000620000000800 */
[----:B------:R-:W-:-:S01]  /*f7d0*/  FFMA.FTZ R58, R2, R58, -R77 ;  /* 0x0000003a023a7223 */ /* 0x000fc2000001084d */
[C---:B------:R-:W-:Y:S01]  /*f7e0*/  FMUL.FTZ R10, R2.reuse, R10 ;  /* 0x0000000a020a7220 */ /* 0x040fe20000410000 */
        /* <DEDUP_REMOVED lines=12> */
[----:B0-----:R-:W-:-:S01]  /*f8b0*/  FFMA.FTZ R80, R2, R82, -R77 ;  /* 0x0000005202507223 */ /* 0x001fc2000001084d */
[----:B------:R-:W0:Y:S01]  /*f8c0*/  MUFU.EX2 R27, R27 ;  /* 0x0000001b001b7308 */ /* 0x000e220000000800 */
[----:B-1----:R-:W-:-:S01]  /*f8d0*/  FFMA.FTZ R5, R54, R5, R8 ;  /* 0x0000000536057223 */ /* 0x002fc20000010008 */
[C-C-:B------:R-:W-:Y:S01]  /*f8e0*/  FFMA.FTZ R82, R2.reuse, R83, -R77.reuse ;  /* 0x0000005302527223 */ /* 0x140fe2000001084d */
[----:B------:R-:W-:-:S01]  /*f8f0*/  FFMA.FTZ R86, R2, R86, -R77 ;  /* 0x0000005602567223 */ /* 0x000fc2000001084d */
[----:B------:R-:W-:Y:S01]  /*f900*/  FFMA.FTZ R77, R2, R87, -R77 ;  /* 0x00000057024d7223 */ /* 0x000fe2000001084d */
[----:B------:R-:W-:-:S03]  /*f910*/  FADD.FTZ R5, R9, R5 ;  /* 0x0000000509057221 */ /* 0x000fc60000010000 */
[----:B------:R-:W1:Y:S01]  /*f920*/  MUFU.EX2 R30, R30 ;  /* 0x0000001e001e7308 */ /* 0x000e620000000800 */
[----:B--2---:R-:W-:-:S01]  /*f930*/  FFMA.FTZ R4, R10, R4, R26 ;  /* 0x000000040a047223 */ /* 0x004fc2000001001a */
[----:B------:R-:W-:-:S04]  /*f940*/  FADD.FTZ R5, R12, R5 ;  /* 0x000000050c057221 */ /* 0x000fc80000010000 */
[----:B------:R-:W-:Y:S02]  /*f950*/  FADD.FTZ R5, R24, R5 ;  /* 0x0000000518057221 */ /* 0x000fe40000010000 */
[----:B------:R-:W2:Y:S01]  /*f960*/  MUFU.EX2 R31, R31 ;  /* 0x0000001f001f7308 */ /* 0x000ea20000000800 */
[----:B0-----:R-:W-:-:S01]  /*f970*/  FADD.FTZ R4, R27, R4 ;  /* 0x000000041b047221 */ /* 0x001fc20000010000 */
[----:B------:R-:W-:Y:S01]  /*f980*/  FADD.FTZ R5, R32, R5 ;  /* 0x0000000520057221 */ /* 0x000fe20000010000 */
[----:B------:R-:W-:Y:S02]  /*f990*/  WARPGROUP.DEPBAR.LE gsb0, 0x0 ;  /* 0x00008000000079c5 */ /* 0x000fe40000010000 */
[----:B------:R0:W-:Y:S01]  /*f9a0*/  @!P2 SYNCS.ARRIVE.TRANS64.RED.A1T0 RZ, [R15+URZ], RZ ;  /* 0x000000ff0fffa9a7 */ /* 0x0001e2000810043f */
[----:B------:R-:W-:-:S02]  /*f9b0*/  FADD.FTZ R5, R33, R5 ;  /* 0x0000000521057221 */ /* 0x000fc40000010000 */
[----:B------:R-:W3:Y:S01]  /*f9c0*/  MUFU.EX2 R34, R34 ;  /* 0x0000002200227308 */ /* 0x000ee20000000800 */
        /* <DEDUP_REMOVED lines=33> */
[----:B------:R-:W-:-:S06]  /*fbe0*/  FADD.FTZ R5, R64, R5 ;  /* 0x0000000540057221 */ /* 0x000fcc0000010000 */
[----:B------:R-:W3:Y:S01]  /*fbf0*/  MUFU.EX2 R51, R51 ;  /* 0x0000003300337308 */ /* 0x000ee20000000800 */
[----:B-1----:R-:W-:-:S07]  /*fc00*/  FADD.FTZ R4, R47, R4 ;  /* 0x000000042f047221 */ /* 0x002fce0000010000 */
[----:B------:R-:W1:Y:S01]  /*fc10*/  MUFU.EX2 R55, R55 ;  /* 0x0000003700377308 */ /* 0x000e620000000800 */
[----:B--2---:R-:W-:-:S07]  /*fc20*/  FADD.FTZ R4, R50, R4 ;  /* 0x0000000432047221 */ /* 0x004fce0000010000 */
[----:B------:R-:W2:Y:S01]  /*fc30*/  MUFU.EX2 R58, R58 ;  /* 0x0000003a003a7308 */ /* 0x000ea20000000800 */
[----:B---3--:R-:W-:-:S04]  /*fc40*/  FADD.FTZ R4, R51, R4 ;  /* 0x0000000433047221 */ /* 0x008fc80000010000 */
[----:B------:R-:W-:-:S03]  /*fc50*/  FADD.FTZ R4, R11, R4 ;  /* 0x000000040b047221 */ /* 0x000fc60000010000 */
        /* <DEDUP_REMOVED lines=52> */
.L_x_10802:
        /* <DEDUP_REMOVED lines=106> */
[----:B------:R-:W-:Y:S05]  /*10640*/  BSYNC B1 ;  /* 0x0000000000017941 */ /* 0x000fea0003800000 */
.L_x_10791:
[----:B------:R-:W-:Y:S05]  /*10650*/  BSYNC B0 ;  /* 0x0000000000007941 */ /* 0x000fea0003800000 */
.L_x_10790:
        /* <DEDUP_REMOVED lines=8> */
.L_x_10817:
[----:B------:R-:W-:-:S05]  /*106e0*/  VIADD R18, R8, 0x1 ;  /* 0x0000000108127836 */ /* 0x000fca0000000000 */
[----:B------:R-:W-:-:S04]  /*106f0*/  ISETP.NE.AND P0, PT, R18, 0x2, PT ;  /* 0x000000021200780c */ /* 0x000fc80003f05270 */
[----:B------:R-:W-:Y:S02]  /*10700*/  SEL R152, RZ, 0x1, P0 ;  /* 0x00000001ff987807 */ /* 0x000fe40000000000 */
[----:B------:R-:W-:Y:S02]  /*10710*/  SEL R18, R18, RZ, P0 ;  /* 0x000000ff12127207 */ /* 0x000fe40000000000 */
[----:B------:R-:W-:Y:S01]  /*10720*/  LOP3.LUT R152, R9, R152, RZ, 0x3c, !PT ;  /* 0x0000009809987212 */ /* 0x000fe200078e3cff */
[----:B------:R-:W-:Y:S06]  /*10730*/  @!P1 BRA `(.L_x_10806) ;  /* 0x0000000000049947 */ /* 0x000fec0003800000 */
[----:B------:R-:W-:Y:S01]  /*10740*/  BPT.TRAP 0x1 ;  /* 0x000000040000795c */ /* 0x000fe20000300000 */
.L_x_10806:
[----:B------:R-:W-:Y:S01]  /*10750*/  IMAD R0, R18, 0x8, R16 ;  /* 0x0000000812007824 */ /* 0x000fe200078e0210 */
[----:B------:R-:W-:-:S04]  /*10760*/  SHF.L.U32 R3, R152, 0x1f, RZ ;  /* 0x0000001f98037819 */ /* 0x000fc800000006ff */
[----:B------:R0:W1:Y:S01]  /*10770*/  SYNCS.PHASECHK.TRANS64.TRYWAIT P0, [R0+URZ+0x19c30], R3 ;  /* 0x019c3003000075a7 */ /* 0x000062000800017f */
[----:B------:R-:W-:Y:S05]  /*10780*/  @!P1 BRA `(.L_x_10807) ;  /* 0x0000000000049947 */ /* 0x000fea0003800000 */
[----:B------:R-:W-:Y:S01]  /*10790*/  BPT.TRAP 0x1 ;  /* 0x000000040000795c */ /* 0x000fe20000300000 */
.L_x_10807:
[----:B------:R-:W-:Y:S01]  /*107a0*/  BSSY B1, `(.L_x_10808) ;  /* 0x0000006000017945 */ /* 0x000fe20003800000 */
[----:B------:R-:W-:Y:S02]  /*107b0*/  IMAD R24, R18, 0x300, R21 ;  /* 0x0000030012187824 */ /* 0x000fe400078e0215 */
[----:B------:R-:W-:Y:S01]  /*107c0*/  IMAD.MOV.U32 R25, RZ, RZ, -0x3ffffff0 ;  /* 0xc0000010ff197424 */ /* 0x000fe200078e00ff */
[----:B-1----:R-:W-:Y:S06]  /*107d0*/  @P0 BRA `(.L_x_10809) ;  /* 0x0000000000080947 */ /* 0x002fec0003800000 */
[----:B------:R-:W1:Y:S02]  /*107e0*/  SYNCS.PHASECHK.TRANS64.TRYWAIT P0, [R0+URZ+0x19c30], R3 ;  /* 0x019c3003000075a7 */ /* 0x000e64000800017f */
[----:B-1----:R-:W-:Y:S05]  /*107f0*/  @!P0 BRA `(.L_x_10810) ;  /* 0x000000dc00508947 */ /* 0x002fea0003800000 */
.L_x_10809:
[----:B------:R-:W-:Y:S05]  /*10800*/  BSYNC B1 ;  /* 0x0000000000017941 */ /* 0x000fea0003800000 */
.L_x_10808:
[----:B------:R0:W-:Y:S04]  /*10810*/  STL [R1+0x9c], R2 ;  /* 0x00009c0201007387 */ /* 0x0001e80000100800 */
[----:B01----:R-:W2:Y:S01]  /*10820*/  LDL.64 R2, [R1+0x8] ;  /* 0x0000080001027983 */ /* 0x003ea20000100a00 */
        /* <DEDUP_REMOVED lines=27> */
[----:B0-----:R-:W-:Y:S05]  /*109e0*/  @!P1 BRA `(.L_x_10811) ;  /* 0x0000000000049947 */ /* 0x001fea0003800000 */
[----:B------:R-:W-:Y:S01]  /*109f0*/  BPT.TRAP 0x1 ;  /* 0x000000040000795c */ /* 0x000fe20000300000 */
.L_x_10811:
[----:B------:R-:W-:Y:S01]  /*10a00*/  SHF.L.U32 R0, R9, 0x1f, RZ ;  /* 0x0000001f09007819 */ /* 0x000fe200000006ff */
[----:B------:R-:W-:-:S04]  /*10a10*/  IMAD R15, R8, 0x8, R16 ;  /* 0x00000008080f7824 */ /* 0x000fc800078e0210 */
[----:B------:R0:W1:Y:S01]  /*10a20*/  SYNCS.PHASECHK.TRANS64.TRYWAIT P0, [R15+URZ+0x19c50], R0 ;  /* 0x019c50000f0075a7 */ /* 0x000062000800017f */
[----:B------:R-:W-:Y:S05]  /*10a30*/  @!P1 BRA `(.L_x_10812) ;  /* 0x0000000000049947 */ /* 0x000fea0003800000 */
[----:B------:R-:W-:Y:S01]  /*10a40*/  BPT.TRAP 0x1 ;  /* 0x000000040000795c */ /* 0x000fe20000300000 */
.L_x_10812:
[----:B------:R-:W-:Y:S04]  /*10a50*/  BSSY B1, `(.L_x_10813) ;  /* 0x0000004000017945 */ /* 0x000fe80003800000 */
[----:B-1----:R-:W-:Y:S05]  /*10a60*/  @P0 BRA `(.L_x_10814) ;  /* 0x0000000000080947 */ /* 0x002fea0003800000 */
[----:B------:R-:W1:Y:S02]  /*10a70*/  SYNCS.PHASECHK.TRANS64.TRYWAIT P0, [R15+URZ+0x19c50], R0 ;  /* 0x019c50000f0075a7 */ /* 0x000e64000800017f */
[----:B-1----:R-:W-:Y:S05]  /*10a80*/  @!P0 BRA `(.L_x_10815) ;  /* 0x000000d800c08947 */ /* 0x002fea0003800000 */
.L_x_10814:
[----:B------:R-:W-:Y:S05]  /*10a90*/  BSYNC B1 ;  /* 0x0000000000017941 */ /* 0x000fea0003800000 */
.L_x_10813:
[----:B01----:R-:W-:Y:S01]  /*10aa0*/  VIADD R0, R16, 0x3000 ;  /* 0x0000300010007836 */ /* 0x003fe20000000000 */
[----:B------:R-:W-:Y:S01]  /*10ab0*/  WARPGROUP.ARRIVE ;  /* 0x00000000000079c5 */ /* 0x000fe20000000000 */
[----:B------:R-:W-:Y:S01]  /*10ac0*/  IMAD.MOV.U32 R9, RZ, RZ, 0x40000040 ;  /* 0x40000040ff097424 */ /* 0x000fe200078e00ff */
[----:B------:R-:W-:Y:S01]  /*10ad0*/  FMNMX.FTZ R3, R26, R12, !PT ;  /* 0x0000000c1a037209 */ /* 0x000fe20007810000 */
[----:B------:R-:W-:Y:S01]  /*10ae0*/  IMAD.MOV.U32 R11, RZ, RZ, 0x40000040 ;  /* 0x40000040ff0b7424 */ /* 0x000fe200078e00ff */
[----:B------:R-:W-:Y:S02]  /*10af0*/  SHF.R.U32.HI R0, RZ, 0x4, R0 ;  /* 0x00000004ff007819 */ /* 0x000fe40000011600 */
[----:B------:R-:W-:Y:S02]  /*10b00*/  R2UR UR7, R9 ;  /* 0x00000000090772ca */ /* 0x000fe400000e0000 */
[----:B------:R-:W-:Y:S02]  /*10b10*/  LOP3.LUT R0, R0, 0x3fff, RZ, 0xc0, !PT ;  /* 0x00003fff00007812 */ /* 0x000fe400078ec0ff */
[----:B------:R-:W-:-:S02]  /*10b20*/  FMNMX.FTZ R3, R27, R3, !PT ;  /* 0x000000031b037209 */ /* 0x000fc40007810000 */
        /* <DEDUP_REMOVED lines=13> */
[----:B------:R-:W-:Y:S01]  /*10c00*/  QGMMA.64x96x32.F32.E4M3.E4M3 R88, R148, gdesc[UR4], R88, gsb0 ;  /* 0x0160000494587df3 */ /* 0x000fe20008000858 */
        /* <DEDUP_REMOVED lines=59> */
[----:B------:R-:W-:-:S06]  /*10fc0*/  WARPGROUP.ARRIVE ;  /* 0x00000000000079c5 */ /* 0x000fcc0000000000 */
[----:B------:R-:W0:Y:S01]  /*10fd0*/  S2R R151, SR_TID.X ;  /* 0x0000000000977919 */ /* 0x000e220000002100 */
[----:B------:R-:W1:Y:S01]  /*10fe0*/  SHFL.BFLY PT, R9, R0, 0x2, 0x1f ;  /* 0x0c401f0000097f89 */ /* 0x000e6200000e0000 */
[----:B------:R-:W-:Y:S01]  /*10ff0*/  QGMMA.64x96x32.F32.E4M3.E4M3 R88, R144, gdesc[UR4], R88, gsb0 ;  /* 0x0160000490587df3 */ /* 0x000fe20008000858 */
[----:B------:R-:W-:Y:S02]  /*11000*/  R2UR UR6, R10 ;  /* 0x000000000a0672ca */ /* 0x000fe400000e0000 */
[----:B------:R-:W2:Y:S01]  /*11010*/  SHFL.BFLY PT, R10, R3, 0x2, 0x1f ;  /* 0x0c401f00030a7f89 */ /* 0x000ea200000e0000 */
[----:B------:R-:W-:Y:S02]  /*11020*/  R2UR UR7, R11 ;  /* 0x000000000b0772ca */ /* 0x000fe400000e0000 */
[----:B-1----:R-:W-:Y:S01]  /*11030*/  FMNMX.FTZ R0, R0, R9, !PT ;  /* 0x0000000900007209 */ /* 0x002fe20007810000 */
[----:B------:R-:W-:Y:S01]  /*11040*/  IMAD.MOV.U32 R9, RZ, RZ, 0x40000040 ;  /* 0x40000040ff097424 */ /* 0x000fe200078e00ff */
[----:B--2---:R-:W-:-:S03]  /*11050*/  FMNMX.FTZ R10, R3, R10, !PT ;  /* 0x0000000a030a7209 */ /* 0x004fc60007810000 */
[----:B------:R-:W1:Y:S01]  /*11060*/  SHFL.BFLY PT, R3, R0, 0x1, 0x1f ;  /* 0x0c201f0000037f89 */ /* 0x000e6200000e0000 */
[----:B0-----:R-:W-:-:S04]  /*11070*/  LOP3.LUT R151, R151, 0x7f, RZ, 0xc0, !PT ;  /* 0x0000007f97977812 */ /* 0x001fc800078ec0ff */
[----:B------:R-:W-:Y:S02]  /*11080*/  ISETP.NE.AND P0, PT, R151, RZ, PT ;  /* 0x000000ff9700720c */ /* 0x000fe40003f05270 */
[----:B-1----:R-:W-:-:S05]  /*11090*/  FMNMX.FTZ R3, R0, R3, !PT ;  /* 0x0000000300037209 */ /* 0x002fca0007810000 */
[----:B-----5:R-:W-:-:S04]  /*110a0*/  FFMA.FTZ R11, R2, R3, -8 ;  /* 0xc1000000020b7423 */ /* 0x020fc80000010003 */
        /* <DEDUP_REMOVED lines=12> */
[----:B------:R-:W-:Y:S01]  /*11170*/  MUFU.EX2 R61, R61 ;  /* 0x0000003d003d7308 */ /* 0x000fe20000000800 */
[----:B------:R-:W-:-:S02]  /*11180*/  WARPGROUP.DEPBAR.LE gsb0, 0x0 ;  /* 0x00008000000079c5 */ /* 0x000fc40000010000 */
[----:B------:R-:W-:-:S05]  /*11190*/  WARPGROUP.ARRIVE ;  /* 0x00000000000079c5 */ /* 0x000fca0000000000 */
[----:B------:R-:W-:Y:S01]  /*111a0*/  MUFU.EX2 R69, R69 ;  /* 0x0000004500457308 */ /* 0x000fe20000000800 */
[----:B------:R-:W-:Y:S01]  /*111b0*/  QGMMA.64x96x32.F32.E4M3.E4M3 R88, R140, gdesc[UR4], R88, gsb0 ;  /* 0x016000048c587df3 */ /* 0x000fe20008000858 */
[----:B------:R-:W-:Y:S02]  /*111c0*/  R2UR UR6, R8 ;  /* 0x00000000080672ca */ /* 0x000fe400000e0000 */
[----:B------:R-:W0:Y:S01]  /*111d0*/  SHFL.BFLY PT, R8, R10, 0x1, 0x1f ;  /* 0x0c201f000a087f89 */ /* 0x000e2200000e0000 */
[----:B------:R-:W-:Y:S01]  /*111e0*/  R2UR UR7, R9 ;  /* 0x00000000090772ca */ /* 0x000fe200000e0000 */
[----:B------:R-:W-:Y:S01]  /*111f0*/  FADD.FTZ R9, -R3, R13 ;  /* 0x0000000d03097221 */ /* 0x000fe20000010100 */
[----:B------:R-:W-:-:S01]  /*11200*/  FFMA.FTZ R13, R2, R28, -R11 ;  /* 0x0000001c020d7223 */ /* 0x000fc2000001080b */
[C-C-:B------:R-:W-:Y:S01]  /*11210*/  FFMA.FTZ R28, R2.reuse, R36, -R11.reuse ;  /* 0x00000024021c7223 */ /* 0x140fe2000001080b */
[----:B------:R-:W-:-:S01]  /*11220*/  FFMA.FTZ R36, R2, R44, -R11 ;  /* 0x0000002c02247223 */ /* 0x000fc2000001080b */
[C---:B------:R-:W-:Y:S01]  /*11230*/  FMUL.FTZ R9, R2.reuse, R9 ;  /* 0x0000000902097220 */ /* 0x040fe20000410000 */
[----:B------:R-:W-:-:S01]  /*11240*/  FFMA.FTZ R44, R2, R52, -R11 ;  /* 0x00000034022c7223 */ /* 0x000fc2000001080b */
[C-C-:B------:R-:W-:Y:S01]  /*11250*/  FFMA.FTZ R52, R2.reuse, R60, -R11.reuse ;  /* 0x0000003c02347223 */ /* 0x140fe2000001080b */
[----:B------:R-:W-:Y:S01]  /*11260*/  MUFU.EX2 R13, R13 ;  /* 0x0000000d000d7308 */ /* 0x000fe20000000800 */
[----:B------:R-:W-:-:S01]  /*11270*/  FFMA.FTZ R60, R2, R68, -R11 ;  /* 0x00000044023c7223 */ /* 0x000fc2000001080b */
[C-C-:B------:R-:W-:Y:S01]  /*11280*/  FFMA.FTZ R68, R2.reuse, R76, -R11.reuse ;  /* 0x0000004c02447223 */ /* 0x140fe2000001080b */
[----:B------:R-:W-:-:S05]  /*11290*/  FFMA.FTZ R76, R2, R84, -R11 ;  /* 0x00000054024c7223 */ /* 0x000fca000001080b */
[----:B------:R-:W-:Y:S01]  /*112a0*/  MUFU.EX2 R9, R9 ;  /* 0x0000000900097308 */ /* 0x000fe20000000800 */
[----:B0-----:R-:W-:Y:S01]  /*112b0*/  FMNMX.FTZ R0, R10, R8, !PT ;  /* 0x000000080a007209 */ /* 0x001fe20007810000 */
[C-C-:B------:R-:W-:Y:S01]  /*112c0*/  FFMA.FTZ R10, R2.reuse, R24, -R11.reuse ;  /* 0x00000018020a7223 */ /* 0x140fe2000001080b */
[----:B------:R-:W-:-:S05]  /*112d0*/  FFMA.FTZ R24, R2, R32, -R11 ;  /* 0x0000002002187223 */ /* 0x000fca000001080b */
[----:B------:R-:W-:Y:S01]  /*112e0*/  MUFU.EX2 R28, R28 ;  /* 0x0000001c001c7308 */ /* 0x000fe20000000800 */
[----:B------:R-:W-:-:S01]  /*112f0*/  FFMA.FTZ R32, R2, R40, -R11 ;  /* 0x0000002802207223 */ /* 0x000fc2000001080b */
[----:B------:R-:W-:Y:S01]  /*11300*/  FADD.FTZ R8, -R0, R12 ;  /* 0x0000000c00087221 */ /* 0x000fe20000010100 */
[----:B------:R-:W-:-:S01]  /*11310*/  FFMA.FTZ R77, R2, R0, -8 ;  /* 0xc1000000024d7423 */ /* 0x000fc20000010000 */
[C-C-:B------:R-:W-:Y:S01]  /*11320*/  FFMA.FTZ R12, R2.reuse, R25, -R11.reuse ;  /* 0x00000019020c7223 */ /* 0x140fe2000001080b */
[----:B------:R-:W-:-:S01]  /*11330*/  FFMA.FTZ R25, R2, R33, -R11 ;  /* 0x0000002102197223 */ /* 0x000fc2000001080b */
[C---:B------:R-:W-:Y:S01]  /*11340*/  FMUL.FTZ R8, R2.reuse, R8 ;  /* 0x0000000802087220 */ /* 0x040fe20000410000 */
        /* <DEDUP_REMOVED lines=43> */
[----:B0-----:R-:W-:-:S01]  /*11600*/  FADD.FTZ R5, R12, R5 ;  /* 0x000000050c057221 */ /* 0x001fc20000010000 */
[C-C-:B------:R-:W-:Y:S01]  /*11610*/  FFMA.FTZ R78, R2.reuse, R78, -R77.reuse ;  /* 0x0000004e024e7223 */ /* 0x140fe2000001084d */
[----:B------:R-:W-:-:S01]  /*11620*/  FFMA.FTZ R79, R2, R79, -R77 ;  /* 0x0000004f024f7223 */ /* 0x000fc2000001084d */
[----:B------:R-:W-:Y:S01]  /*11630*/  FFMA.FTZ R72, R2, R80, -R11 ;  /* 0x0000005002487223 */ /* 0x000fe2000001080b */
[----:B------:R-:W-:-:S01]  /*11640*/  FADD.FTZ R5, R13, R5 ;  /* 0x000000050d057221 */ /* 0x000fc20000010000 */
[C---:B------:R-:W-:Y:S01]  /*11650*/  FFMA.FTZ R80, R2.reuse, R82, -R77 ;  /* 0x0000005202507223 */ /* 0x040fe2000001084d */
[----:B------:R-:W-:-:S01]  /*11660*/  FFMA.FTZ R73, R2, R81, -R11 ;  /* 0x0000005102497223 */ /* 0x000fc2000001080b */
[----:B------:R-:W0:Y:S01]  /*11670*/  MUFU.EX2 R31, R31 ;  /* 0x0000001f001f7308 */ /* 0x000e220000000800 */
[----:B--2---:R-:W-:-:S01]  /*11680*/  FADD.FTZ R4, R27, R4 ;  /* 0x000000041b047221 */ /* 0x004fc20000010000 */
[----:B------:R-:W-:Y:S01]  /*11690*/  FADD.FTZ R5, R20, R5 ;  /* 0x0000000514057221 */ /* 0x000fe20000010000 */
[----:B------:R-:W-:-:S01]  /*116a0*/  FFMA.FTZ R81, R2, R83, -R77 ;  /* 0x0000005302517223 */ /* 0x000fc2000001084d */
[C---:B------:R-:W-:Y:S01]  /*116b0*/  FFMA.FTZ R86, R2.reuse, R86, -R77 ;  /* 0x0000005602567223 */ /* 0x040fe2000001084d */
[----:B------:R-:W-:-:S01]  /*116c0*/  FFMA.FTZ R11, R2, R85, -R11 ;  /* 0x00000055020b7223 */ /* 0x000fc2000001080b */
[----:B------:R-:W-:Y:S01]  /*116d0*/  FFMA.FTZ R77, R2, R87, -R77 ;  /* 0x00000057024d7223 */ /* 0x000fe2000001084d */
[----:B------:R-:W-:Y:S01]  /*116e0*/  @!P0 IMAD R82, R18, 0x8, R16 ;  /* 0x0000000812528824 */ /* 0x000fe200078e0210 */
[----:B------:R-:W2:Y:S01]  /*116f0*/  MUFU.EX2 R24, R24 ;  /* 0x0000001800187308 */ /* 0x000ea20000000800 */
[----:B-1----:R-:W-:-:S02]  /*11700*/  FADD.FTZ R4, R30, R4 ;  /* 0x000000041e047221 */ /* 0x002fc40000010000 */
[----:B------:R-:W-:-:S05]  /*11710*/  @!P0 VIADD R82, R82, 0x19c40 ;  /* 0x00019c4052528836 */ /* 0x000fca0000000000 */
[----:B------:R-:W1:Y:S01]  /*11720*/  MUFU.EX2 R34, R34 ;  /* 0x0000002200227308 */ /* 0x000e620000000800 */
[----:B0-----:R-:W-:-:S01]  /*11730*/  FADD.FTZ R4, R31, R4 ;  /* 0x000000041f047221 */ /* 0x001fc20000010000 */
[----:B------:R-:W-:Y:S01]  /*11740*/  @!P0 PRMT R82, RZ, 0x654, R82 ;  /* 0x00000654ff528816 */ /* 0x000fe20000000052 */
[----:B------:R-:W-:-:S05]  /*11750*/  WARPGROUP.DEPBAR.LE gsb0, 0x0 ;  /* 0x00008000000079c5 */ /* 0x000fca0000010000 */
[----:B------:R-:W0:Y:S01]  /*11760*/  MUFU.EX2 R25, R25 ;  /* 0x0000001900197308 */ /* 0x000e220000000800 */
[----:B--2---:R-:W-:-:S01]  /*11770*/  FADD.FTZ R5, R24, R5 ;  /* 0x0000000518057221 */ /* 0x004fc20000010000 */
[----:B------:R-:W-:-:S06]  /*11780*/  WARPGROUP.ARRIVE ;  /* 0x00000000000079c5 */ /* 0x000fcc0000000000 */
[----:B------:R-:W2:Y:S01]  /*11790*/  MUFU.EX2 R35, R35 ;  /* 0x0000002300237308 */ /* 0x000ea20000000800 */
[----:B-1----:R-:W-:-:S01]  /*117a0*/  FADD.FTZ R4, R34, R4 ;  /* 0x0000000422047221 */ /* 0x002fc20000010000 */
[----:B------:R-:W-:Y:S06]  /*117b0*/  QGMMA.64x96x32.F32.E4M3.E4M3 R88, R136, gdesc[UR4], R88, gsb0 ;  /* 0x0160000488587df3 */ /* 0x000fec0008000858 */
[----:B------:R-:W1:Y:S01]  /*117c0*/  MUFU.EX2 R38, R38 ;  /* 0x0000002600267308 */ /* 0x000e620000000800 */
[----:B0-----:R-:W-:-:S04]  /*117d0*/  FADD.FTZ R5, R25, R5 ;  /* 0x0000000519057221 */ /* 0x001fc80000010000 */
[----:B------:R-:W-:-:S03]  /*117e0*/  FADD.FTZ R5, R28, R5 ;  /* 0x000000051c057221 */ /* 0x000fc60000010000 */
        /* <DEDUP_REMOVED lines=33> */
[----:B0-----:R-:W-:-:S04]  /*11a00*/  FADD.FTZ R5, R44, R5 ;  /* 0x000000052c057221 */ /* 0x001fc80000010000 */
[----:B------:R-:W-:-:S03]  /*11a10*/  FADD.FTZ R5, R45, R5 ;  /* 0x000000052d057221 */ /* 0x000fc60000010000 */
        /* <DEDUP_REMOVED lines=13> */
[----:B---3--:R-:W-:-:S04]  /*11af0*/  FADD.FTZ R5, R52, R5 ;  /* 0x0000000534057221 */ /* 0x008fc80000010000 */
[----:B------:R-:W-:-:S03]  /*11b00*/  FADD.FTZ R5, R53, R5 ;  /* 0x0000000535057221 */ /* 0x000fc60000010000 */
        /* <DEDUP_REMOVED lines=13> */
[----:B-1----:R-:W-:-:S04]  /*11be0*/  FADD.FTZ R5, R60, R5 ;  /* 0x000000053c057221 */ /* 0x002fc80000010000 */
[----:B------:R-:W-:-:S03]  /*11bf0*/  FADD.FTZ R5, R61, R5 ;  /* 0x000000053d057221 */ /* 0x000fc60000010000 */
        /* <DEDUP_REMOVED lines=30> */
[----:B-1----:R-:W-:-:S01]  /*11de0*/  FADD.FTZ R4, R86, R4 ;  /* 0x0000000456047221 */ /* 0x002fc20000010000 */
[----:B0-----:R-:W-:-:S03]  /*11df0*/  FADD.FTZ R5, R11, R5 ;  /* 0x000000050b057221 */ /* 0x001fc60000010000 */
[----:B---3--:R-:W-:Y:S01]  /*11e00*/  FADD.FTZ R4, R77, R4 ;  /* 0x000000044d047221 */ /* 0x008fe20000010000 */
[----:B--2---:R-:W-:Y:S06]  /*11e10*/  @!P1 BRA `(.L_x_10816) ;  /* 0x0000000000049947 */ /* 0x004fec0003800000 */
[----:B------:R-:W-:Y:S01]  /*11e20*/  BPT.TRAP 0x1 ;  /* 0x000000040000795c */ /* 0x000fe20000300000 */
.L_x_10816:
        /* <DEDUP_REMOVED lines=99> */
[----:B------:R-:W-:Y:S01]  /*12460*/  IMAD.MOV.U32 R142, RZ, RZ, R60 ;  /* 0x000000ffff8e7224 */ /* 0x000fe200078e003c */
[C---:B--2---:R-:W-:Y:S01]  /*12470*/  ISETP.GT.AND P0, PT, R14.reuse, R82, PT ;  /* 0x000000520e00720c */ /* 0x044fe20003f04270 */
[----:B------:R-:W-:-:S12]  /*12480*/  VIADD R14, R14, 0xffffffff ;  /* 0xffffffff0e0e7836 */ /* 0x000fd80000000000 */
[----:B0-----:R-:W-:Y:S05]  /*12490*/  @P0 BRA `(.L_x_10817) ;  /* 0xffffffe000900947 */ /* 0x001fea000383ffff */
.L_x_10805:
[----:B------:R-:W-:Y:S05]  /*124a0*/  BSYNC B0 ;  /* 0x0000000000007941 */ /* 0x000fea0003800000 */
.L_x_10804:
[----:B------:R-:W-:Y:S06]  /*124b0*/  BAR.ARV 0x8, 0x200 ;  /* 0x0208000000007b1d */ /* 0x000fec0000002000 */
[----:B------:R-:W-:Y:S05]  /*124c0*/  @!P1 BRA `(.L_x_10818) ;  /* 0x0000000000049947 */ /* 0x000fea0003800000 */
[----:B------:R-:W-:Y:S01]  /*124d0*/  BPT.TRAP 0x1 ;  /* 0x000000040000795c */ /* 0x000fe20000300000 */
.L_x_10818:
[----:B------:R-:W-:Y:S01]  /*124e0*/  IMAD R12, R18, 0x8, R16 ;  /* 0x00000008120c7824 */ /* 0x000fe200078e0210 */
[----:B------:R-:W-:-:S04]  /*124f0*/  SHF.L.U32 R7, R152, 0x1f, RZ ;  /* 0x0000001f98077819 */ /* 0x000fc800000006ff */
[----:B------:R0:W1:Y:S01]  /*12500*/  SYNCS.PHASECHK.TRANS64.TRYWAIT P0, [R12+URZ+0x19c50], R7 ;  /* 0x019c50070c0075a7 */ /* 0x000062000800017f */
[----:B------:R-:W-:Y:S05]  /*12510*/  @!P1 BRA `(.L_x_10819) ;  /* 0x0000000000049947 */ /* 0x000fea0003800000 */
[----:B------:R-:W-:Y:S01]  /*12520*/  BPT.TRAP 0x1 ;  /* 0x000000040000795c */ /* 0x000fe20000300000 */
.L_x_10819:
[----:B------:R-:W-:Y:S04]  /*12530*/  BSSY B0, `(.L_x_10820) ;  /* 0x0000004000007945 */ /* 0x000fe80003800000 */
[----:B-1----:R-:W-:Y:S05]  /*12540*/  @P0 BRA `(.L_x_10821) ;  /* 0x0000000000080947 */ /* 0x002fea0003800000 */
[----:B------:R-:W1:Y:S02]  /*12550*/  SYNCS.PHASECHK.TRANS64.TRYWAIT P0, [R12+URZ+0x19c50], R7 ;  /* 0x019c50070c0075a7 */ /* 0x000e64000800017f */
[----:B-1----:R-:W-:Y:S05]  /*12560*/  @!P0 BRA `(.L_x_10822) ;  /* 0x000000c0001c8947 */ /* 0x002fea0003800000 */
.L_x_10821:
[----:B------:R-:W-:Y:S05]  /*12570*/  BSYNC B0 ;  /* 0x0000000000007941 */ /* 0x000fea0003800000 */
.L_x_10820:
        /* <DEDUP_REMOVED lines=10> */
[----:B01----:R-:W-:-:S05]  /*12620*/  LOP3.LUT R7, R16, 0x10000, RZ, 0xfc, !PT ;  /* 0x0001000010077812 */ /* 0x003fca00078efcff */
[----:B------:R-:W-:Y:S02]  /*12630*/  IMAD R6, R18, 0x300, R7 ;  /* 0x0000030012067824 */ /* 0x000fe400078e0207 */
        /* <DEDUP_REMOVED lines=17> */
[----:B------:R0:W2:Y:S01]  /*12750*/  @P0 LDG.E R10, desc[UR40][R8.64] ;  /* 0x00000028080a0981 */ /* 0x0000a2000c1e1900 */
[----:B------:R-:W-:Y:S02]  /*12760*/  IMAD.MOV.U32 R7, RZ, RZ, 0x40000040 ;  /* 0x40000040ff077424 */ /* 0x000fe400078e00ff */
[----:B------:R-:W-:Y:S01]  /*12770*/  IMAD.MOV.U32 R21, RZ, RZ, -0x800000 ;  /* 0xff800000ff157424 */ /* 0x000fe200078e00ff */
[----:B------:R-:W1:Y:S01]  /*12780*/  SHFL.BFLY PT, R14, R5, 0x2, 0x1f ;  /* 0x0c401f00050e7f89 */ /* 0x000e6200000e0000 */
[----:B------:R-:W-:-:S03]  /*12790*/  IMAD.MOV.U32 R20, RZ, RZ, -0x800000 ;  /* 0xff800000ff147424 */ /* 0x000fc600078e00ff */
        /* <DEDUP_REMOVED lines=8> */
[----:B-1----:R-:W-:-:S01]  /*12820*/  FADD.FTZ R14, R14, R5 ;  /* 0x000000050e0e7221 */ /* 0x002fc20000010000 */
[----:B------:R-:W-:-:S07]  /*12830*/  IMAD.MOV.U32 R5, RZ, RZ, RZ ;  /* 0x000000ffff057224 */ /* 0x000fce00078e00ff */
[----:B------:R-:W-:Y:S01]  /*12840*/  QGMMA.64x96x32.F32.E4M3.E4M3 R88, R144, gdesc[UR4], R88, gsb0 ;  /* 0x0160000490587df3 */ /* 0x000fe20008000858 */
[----:B------:R-:W-:Y:S01]  /*12850*/  R2UR UR6, R8 ;  /* 0x00000000080672ca */ /* 0x000fe200000e0000 */
[----:B---3--:R-:W-:Y:S01]  /*12860*/  FADD.FTZ R11, R11, R4 ;  /* 0x000000040b0b7221 */ /* 0x008fe20000010000 */
[----:B------:R-:W-:Y:S01]  /*12870*/  R2UR UR7, R9 ;  /* 0x00000000090772ca */ /* 0x000fe200000e0000 */
[----:B------:R-:W-:Y:S01]  /*12880*/  IMAD.MOV.U32 R9, RZ, RZ, RZ ;  /* 0x000000ffff097224 */ /* 0x000fe200078e00ff */
[----:B------:R-:W-:Y:S02]  /*12890*/  WARPGROUP.DEPBAR.LE gsb0, 0x0 ;  /* 0x00008000000079c5 */ /* 0x000fe40000010000 */
[----:B------:R-:W-:-:S09]  /*128a0*/  WARPGROUP.ARRIVE ;  /* 0x00000000000079c5 */ /* 0x000fd20000000000 */
[----:B------:R-:W-:Y:S01]  /*128b0*/  QGMMA.64x96x32.F32.E4M3.E4M3 R88, R140, gdesc[UR4], R88, gsb0 ;  /* 0x016000048c587df3 */ /* 0x000fe20008000858 */
[----:B------:R-:W-:Y:S02]  /*128c0*/  R2UR UR6, R6 ;  /* 0x00000000060672ca */ /* 0x000fe400000e0000 */
[----:B------:R-:W-:Y:S01]  /*128d0*/  R2UR UR7, R7 ;  /* 0x00000000070772ca */ /* 0x000fe200000e0000 */
[----:B------:R-:W0:Y:S04]  /*128e0*/  SHFL.BFLY PT, R6, R11, 0x1, 0x1f ;  /* 0x0c201f000b067f89 */ /* 0x000e2800000e0000 */
[----:B------:R-:W1:Y:S01]  /*128f0*/  SHFL.BFLY PT, R7, R14, 0x1, 0x1f ;  /* 0x0c201f000e077f89 */ /* 0x000e6200000e0000 */
[----:B0-----:R-:W-:-:S01]  /*12900*/  FADD.FTZ R13, R11, R6 ;  /* 0x000000060b0d7221 */ /* 0x001fc20000010000 */
[----:B-1----:R-:W-:-:S03]  /*12910*/  FADD.FTZ R7, R14, R7 ;  /* 0x000000070e077221 */ /* 0x002fc60000010000 */
[----:B------:R-:W-:Y:S01]  /*12920*/  FMUL.FTZ R8, R13, 0.00390625 ;  /* 0x3b8000000d087820 */ /* 0x000fe20000410000 */
[C---:B------:R-:W-:Y:S01]  /*12930*/  FMUL.FTZ R15, R7.reuse, 0.00390625 ;  /* 0x3b800000070f7820 */ /* 0x040fe20000410000 */
[----:B------:R-:W-:-:S03]  /*12940*/  FSETP.NE.FTZ.AND P0, PT, R7, RZ, PT ;  /* 0x000000ff0700720b */ /* 0x000fc60003f15000 */
[----:B------:R-:W-:Y:S02]  /*12950*/  FSETP.NE.FTZ.AND P3, PT, R8, RZ, PT ;  /* 0x000000ff0800720b */ /* 0x000fe40003f75000 */
[----:B------:R-:W-:-:S08]  /*12960*/  FSETP.NE.FTZ.AND P2, PT, R15, RZ, PT ;  /* 0x000000ff0f00720b */ /* 0x000fd00003f55000 */
[----:B------:R-:W-:Y:S01]  /*12970*/  @P0 MUFU.RCP R5, R7 ;  /* 0x0000000700050308 */ /* 0x000fe20000001000 */
[----:B------:R-:W-:-:S04]  /*12980*/  FSETP.NE.FTZ.AND P0, PT, R13, RZ, PT ;  /* 0x000000ff0d00720b */ /* 0x000fc80003f15000 */
[C---:B------:R-:W-:Y:S01]  /*12990*/  @P2 FMUL.FTZ R4, R2.reuse, 0.69314718246459960938 ;  /* 0x3f31721802042820 */ /* 0x040fe20000410000 */
[----:B------:R-:W-:Y:S02]  /*129a0*/  @P3 FMUL.FTZ R2, R2, 0.69314718246459960938 ;  /* 0x3f31721802023820 */ /* 0x000fe40000410000 */
[----:B------:R-:W0:Y:S08]  /*129b0*/  @P3 MUFU.LG2 R8, R8 ;  /* 0x0000000800083308 */ /* 0x000e300000000c00 */
[----:B------:R-:W1:Y:S08]  /*129c0*/  @P2 MUFU.LG2 R6, R15 ;  /* 0x0000000f00062308 */ /* 0x000e700000000c00 */
[----:B------:R-:W3:Y:S01]  /*129d0*/  @P0 MUFU.RCP R9, R13 ;  /* 0x0000000d00090308 */ /* 0x000ee20000001000 */
[----:B0-----:R-:W-:-:S04]  /*129e0*/  @P3 FMUL.FTZ R11, R8, 0.69314718246459960938 ;  /* 0x3f317218080b3820 */ /* 0x001fc80000410000 */
[----:B------:R-:W-:Y:S01]  /*129f0*/  @P3 FFMA.FTZ R21, R2, R0, R11 ;  /* 0x0000000002153223 */ /* 0x000fe2000001000b */
[----:B-1----:R-:W-:-:S04]  /*12a00*/  @P2 FMUL.FTZ R7, R6, 0.69314718246459960938 ;  /* 0x3f31721806072820 */ /* 0x002fc80000410000 */
[----:B------:R-:W-:Y:S01]  /*12a10*/  @P2 FFMA.FTZ R20, R4, R3, R7 ;  /* 0x0000000304142223 */ /* 0x000fe20000010007 */
[----:B------:R-:W-:Y:S02]  /*12a20*/  WARPGROUP.DEPBAR.LE gsb0, 0x0 ;  /* 0x00008000000079c5 */ /* 0x000fe40000010000 */
[----:B------:R-:W-:-:S06]  /*12a30*/  WARPGROUP.ARRIVE ;  /* 0x00000000000079c5 */ /* 0x000fcc0000000000 */
[----:B------:R-:W-:Y:S01]  /*12a40*/  QGMMA.64x96x32.F32.E4M3.E4M3 R88, R136, gdesc[UR4], R88, gsb0 ;  /* 0x0160000488587df3 */ /* 0x000fe20008000858 */
[-C--:B--2---:R-:W-:Y:S01]  /*12a50*/  FMUL.FTZ R2, R5, R10.reuse ;  /* 0x0000000a05027220 */ /* 0x084fe20000410000 */
[----:B---3--:R-:W-:Y:S01]  /*12a60*/  FMUL.FTZ R10, R9, R10 ;  /* 0x0000000a090a7220 */ /* 0x008fe20000410000 */
[----:B------:R-:W-:Y:S02]  /*12a70*/  WARPGROUP.DEPBAR.LE gsb0, 0x0 ;  /* 0x00008000000079c5 */ /* 0x000fe40000010000 */
[----:B------:R-:W-:Y:S05]  /*12a80*/  @!P1 BRA `(.L_x_10823) ;  /* 0x0000000000049947 */ /* 0x000fea0003800000 */
[----:B------:R-:W-:Y:S01]  /*12a90*/  BPT.TRAP 0x1 ;  /* 0x000000040000795c */ /* 0x000fe20000300000 */
.L_x_10823:
[----:B------:R-:W2:Y:S01]  /*12aa0*/  LDL.LU R0, [R1+0x1c] ;  /* 0x00001c0001007983 */ /* 0x000ea20000300800 */
[----:B------:R-:W-:Y:S02]  /*12ab0*/  VIADD R12, R12, 0x19c60 ;  /* 0x00019c600c0c7836 */ /* 0x000fe40000000000 */
[-C--:B------:R-:W-:Y:S01]  /*12ac0*/  FMUL.FTZ R25, R88, R2.reuse ;  /* 0x0000000258197220 */ /* 0x080fe20000410000 */
[----:B------:R-:W-:Y:S01]  /*12ad0*/  FMUL.FTZ R26, R93, R2 ;  /* 0x000000025d1a7220 */ /* 0x000fe20000410000 */
[----:B------:R-:W3:Y:S01]  /*12ae0*/  LDL.LU R8, [R1+0x58] ;  /* 0x0000580001087983 */ /* 0x000ee20000300800 */
[----:B------:R-:W-:-:S05]  /*12af0*/  VIADD R18, R18, 0x1 ;  /* 0x0000000112127836 */ /* 0x000fca0000000000 */
[----:B------:R-:W-:-:S04]  /*12b00*/  ISETP.NE.AND P1, PT, R18, 0x2, PT ;  /* 0x000000021200780c */ /* 0x000fc80003f25270 */
        /* <DEDUP_REMOVED lines=53> */
[----:B------:R-:W-:-:S07]  /*12e60*/  FMUL.FTZ R0, R105, R2 ;  /* 0x0000000269007220 */ /* 0x000fce0000410000 */
.L_x_10757:
[----:B------:R-:W2:Y:S01]  /*12e70*/  LDL R92, [R1+0x4c] ;  /* 0x00004c00015c7983 */ /* 0x000ea20000100800 */
[----:B------:R-:W1:Y:S01]  /*12e80*/  S2UR UR4, SR_CgaCtaId ;  /* 0x00000000000479c3 */ /* 0x000e620000008800 */
[----:B------:R-:W-:Y:S01]  /*12e90*/  MOV R16, 0x400 ;  /* 0x0000040000107802 */ /* 0x000fe20000000f00 */
[----:B------:R-:W-:Y:S01]  /*12ea0*/  BSSY B0, `(.L_x_10824) ;  /* 0x0000337000007945 */ /* 0x000fe20003800000 */
[----:B-1----:R-:W-:-:S05]  /*12eb0*/  IMAD.U32 R2, RZ, RZ, UR4 ;  /* 0x00000004ff027e24 */ /* 0x002fca000f8e00ff */
[----:B------:R1:W-:Y:S01]  /*12ec0*/  STL [R1+0x1c], R2 ;  /* 0x00001c0201007387 */ /* 0x0003e20000100800 */
[----:B------:R-:W-:Y:S01]  /*12ed0*/  LEA R16, R2, R16, 0x18 ;  /* 0x0000001002107211 */ /* 0x000fe200078ec0ff */
[----:B------:R-:W-:Y:S06]  /*12ee0*/  BAR.SYNC.DEFER_BLOCKING 0x5, 0x200 ;  /* 0x0148000000007b1d */ /* 0x000fec0000010000 */
[----:B------:R1:W3:Y:S02]  /*12ef0*/  LDS.128 R28, [R16+0x19cd0] ;  /* 0x019cd000101c7984 */ /* 0x0002e40000000c00 */
[----:B------:R-:W-:Y:S06]  /*12f00*/  BAR.ARV 0x4, 0x200 ;  /* 0x0108000000007b1d */ /* 0x000fec0000002000 */
[----:B--2---:R-:W-:-:S13]  /*12f10*/  ISETP.NE.AND P1, PT, R92, RZ, PT ;  /* 0x000000ff5c00720c */ /* 0x004fda0003f25270 */
[----:B------:R-:W2:Y:S02]  /*12f20*/  @!P1 LDC R92, c[0x0][0xad4] ;  /* 0x0002b500ff5c9b82 */ /* 0x000ea40000000800 */
[----:B--2---:R1:W-:Y:S01]  /*12f30*/  @!P1 STL [R1+0x4c], R92 ;  /* 0x00004c5c01009387 */ /* 0x0043e20000100800 */
[----:B---3--:R-:W-:Y:S05]  /*12f40*/  @P0 BRA `(.L_x_10825) ;  /* 0x0000002400f00947 */ /* 0x008fea0003800000 */
[----:B------:R-:W2:Y:S01]  /*12f50*/  LDL.LU R10, [R1+0x44] ;  /* 0x00004400010a7983 */ /* 0x000ea20000300800 */
[----:B------:R-:W-:Y:S01]  /*12f60*/  ULDC.64 UR4, c[0x4][0x70] ;  /* 0x01001c0000047ab9 */ /* 0x000fe20000000a00 */
[----:B------:R-:W-:Y:S02]  /*12f70*/  ULDC.64 UR6, c[0x0][0xc08] ;  /* 0x0003020000067ab9 */ /* 0x000fe40000000a00 */
[----:B------:R-:W3:Y:S04]  /*12f80*/  LDL.LU R3, [R1+0x5c] ;  /* 0x00005c0001037983 */ /* 0x000ee80000300800 */
[----:B-1----:R-:W4:Y:S01]  /*12f90*/  LDL R2, [R1+0x38] ;  /* 0x0000380001027983 */ /* 0x002f220000100800 */
[----:B0-----:R-:W0:Y:S01]  /*12fa0*/  S2R R8, SR_TID.X ;  /* 0x0000000000087919 */ /* 0x001e220000002100 */
[----:B------:R-:W-:Y:S01]  /*12fb0*/  BAR.SYNC.DEFER_BLOCKING 0x1, 0x180 ;  /* 0x0046000000007b1d */ /* 0x000fe20000010000 */
[----:B---3--:R-:W-:-:S02]  /*12fc0*/  IMAD.MOV.U32 R13, RZ, RZ, R3 ;  /* 0x000000ffff0d7224 */ /* 0x008fc400078e0003 */
[----:B----4-:R-:W-:Y:S02]  /*12fd0*/  IMAD.MOV.U32 R12, RZ, RZ, R2 ;  /* 0x000000ffff0c7224 */ /* 0x010fe400078e0002 */
[----:B0-----:R-:W-:Y:S02]  /*12fe0*/  IMAD.SHL.U32 R2, R8, 0x4, RZ ;  /* 0x0000000408027824 */ /* 0x001fe400078e00ff */
[----:B------:R-:W-:Y:S02]  /*12ff0*/  IMAD.MOV.U32 R15, RZ, RZ, R12 ;  /* 0x000000ffff0f7224 */ /* 0x000fe400078e000c */
[----:B------:R-:W3:Y:S01]  /*13000*/  LDL R12, [R1+0x90] ;  /* 0x00009000010c7983 */ /* 0x000ee20000100800 */
[----:B------:R-:W-:-:S03]  /*13010*/  LOP3.LUT R2, R2, 0xc, RZ, 0xc0, !PT ;  /* 0x0000000c02027812 */ /* 0x000fc600078ec0ff */
[----:B------:R-:W4:Y:S01]  /*13020*/  LDL.LU R98, [R1+0x50] ;  /* 0x0000500001627983 */ /* 0x000f220000300800 */
[----:B------:R-:W-:-:S03]  /*13030*/  IADD3 R2, P0, R2, UR4, RZ ;  /* 0x0000000402027c10 */ /* 0x000fc6000ff1e0ff */
[----:B------:R-:W4:Y:S02]  /*13040*/  LDL.LU R97, [R1+0x54] ;  /* 0x0000540001617983 */ /* 0x000f240000300800 */
[----:B------:R-:W-:Y:S01]  /*13050*/  IMAD.X R3, RZ, RZ, UR5, P0 ;  /* 0x00000005ff037e24 */ /* 0x000fe200080e06ff */
[----:B------:R-:W-:Y:S01]  /*13060*/  ULDC.64 UR4, c[0x0][0xc00] ;  /* 0x0003000000047ab9 */ /* 0x000fe20000000a00 */
[----:B------:R-:W-:Y:S01]  /*13070*/  IMAD.MOV.U32 R14, RZ, RZ, R13 ;  /* 0x000000ffff0e7224 */ /* 0x000fe200078e000d */
[----:B------:R-:W4:Y:S04]  /*13080*/  LDL R94, [R1+0x40] ;  /* 0x00004000015e7983 */ /* 0x000f280000100800 */
[----:B-----5:R0:W4:Y:S01]  /*13090*/  LDG.E.CONSTANT R24, desc[UR40][R2.64] ;  /* 0x0000002802187981 */ /* 0x020122000c1e9900 */
[----:B------:R-:W-:Y:S01]  /*130a0*/  LOP3.LUT P0, R8, R8, 0x3, RZ, 0xc0, !PT ;  /* 0x0000000308087812 */ /* 0x000fe2000780c0ff */
[----:B--2---:R-:W-:-:S02]  /*130b0*/  IMAD.MOV.U32 R96, RZ, RZ, R10 ;  /* 0x000000ffff607224 */ /* 0x004fc400078e000a */
[----:B------:R-:W-:Y:S01]  /*130c0*/  IMAD.MOV.U32 R90, RZ, RZ, R15 ;  /* 0x000000ffff5a7224 */ /* 0x000fe200078e000f */
[----:B------:R-:W-:Y:S01]  /*130d0*/  ISETP.EQ.OR P0, PT, R8, 0x3, !P0 ;  /* 0x000000030800780c */ /* 0x000fe20004702670 */
[----:B------:R-:W2:Y:S03]  /*130e0*/  LDL R93, [R1+0x24] ;  /* 0x00002400015d7983 */ /* 0x000ea60000100800 */
[----:B------:R-:W-:Y:S01]  /*130f0*/  SEL R43, R7, R32, P0 ;  /* 0x00000020072b7207 */ /* 0x000fe20000000000 */
[----:B------:R-:W2:Y:S01]  /*13100*/  LDL R88, [R1+0x64] ;  /* 0x0000640001587983 */ /* 0x000ea20000100800 */
[----:B------:R-:W-:Y:S02]  /*13110*/  SEL R32, R32, R7, P0 ;  /* 0x0000000720207207 */ /* 0x000fe40000000000 */
[----:B------:R-:W1:Y:S01]  /*13120*/  S2R R7, SR_SWINHI ;  /* 0x0000000000077919 */ /* 0x000e620000002f00 */
[----:B------:R-:W-:-:S02]  /*13130*/  SEL R45, R33, R0, P0 ;  /* 0x00000000212d7207 */ /* 0x000fc40000000000 */
[----:B------:R-:W-:Y:S02]  /*13140*/  SEL R33, R0, R33, P0 ;  /* 0x0000002100217207 */ /* 0x000fe40000000000 */
[----:B------:R-:W-:Y:S02]  /*13150*/  SEL R61, R38, R91, P0 ;  /* 0x0000005b263d7207 */ /* 0x000fe40000000000 */
[----:B------:R-:W-:Y:S01]  /*13160*/  SEL R38, R91, R38, P0 ;  /* 0x000000265b267207 */ /* 0x000fe20000000000 */
[----:B------:R-:W-:Y:S01]  /*13170*/  IMAD.MOV.U32 R95, RZ, RZ, R14 ;  /* 0x000000ffff5f7224 */ /* 0x000fe200078e000e */
[----:B------:R-:W-:Y:S02]  /*13180*/  SEL R41, R27, R4, P0 ;  /* 0x000000041b297207 */ /* 0x000fe40000000000 */
[----:B------:R-:W-:Y:S02]  /*13190*/  SEL R47, R5, R34, P0 ;  /* 0x00000022052f7207 */ /* 0x000fe40000000000 */
[----:B0-----:R-:W-:-:S02]  /*131a0*/  MOV R2, R16 ;  /* 0x0000001000027202 */ /* 0x001fc40000000f00 */
[----:B-1----:R-:W-:Y:S02]  /*131b0*/  MOV R3, R7 ;  /* 0x0000000700037202 */ /* 0x002fe40000000f00 */
        /* <DEDUP_REMOVED lines=41> */
[----:B------:R-:W-:-:S04]  /*13450*/  IADD3 R35, P5, R12, 0x20, RZ ;  /* 0x000000200c237810 */ /* 0x000fc80007fbe0ff */
[----:B------:R-:W-:Y:S02]  /*13460*/  LOP3.LUT R0, R35, 0x180, RZ, 0xc0, !PT ;  /* 0x0000018023007812 */ /* 0x000fe400078ec0ff */
[----:B------:R-:W-:Y:S02]  /*13470*/  IADD3 R87, P3, R12, 0x3020, RZ ;  /* 0x000030200c577810 */ /* 0x000fe40007f7e0ff */
[----:B------:R-:W-:Y:S02]  /*13480*/  SHF.R.U64 R0, R0, 0x3, RZ ;  /* 0x0000000300007819 */ /* 0x000fe400000012ff */
[C---:B------:R-:W-:Y:S02]  /*13490*/  IADD3 R85, P4, R12.reuse, 0x3000, RZ ;  /* 0x000030000c557810 */ /* 0x040fe40007f9e0ff */
[C---:B------:R-:W-:Y:S02]  /*134a0*/  IADD3 R89, P2, R12.reuse, 0x6000, RZ ;  /* 0x000060000c597810 */ /* 0x040fe40007f5e0ff */
[----:B------:R-:W-:-:S02]  /*134b0*/  IADD3 R91, P1, R12, 0x6020, RZ ;  /* 0x000060200c5b7810 */ /* 0x000fc40007f3e0ff */
[----:B------:R-:W-:Y:S02]  /*134c0*/  LOP3.LUT R5, R12, 0x180, RZ, 0xc0, !PT ;  /* 0x000001800c057812 */ /* 0x000fe400078ec0ff */
[----:B------:R-:W-:Y:S02]  /*134d0*/  LOP3.LUT R14, R0, R35, RZ, 0x3c, !PT ;  /* 0x00000023000e7212 */ /* 0x000fe400078e3cff */
        /* <DEDUP_REMOVED lines=17> */
[----:B----4-:R0:W-:Y:S01]  /*135f0*/  SHFL.IDX PT, R66, R49, R24, 0x1c1f ;  /* 0x001c1f1831427589 */ /* 0x0101e200000e0000 */
[----:B------:R-:W-:Y:S01]  /*13600*/  LOP3.LUT R4, R28, R91, RZ, 0x3c, !PT ;  /* 0x0000005b1c047212 */ /* 0x000fe200078e3cff */
[----:B------:R-:W-:Y:S01]  /*13610*/  IMAD.X R15, RZ, RZ, R13, P5 ;  /* 0x000000ffff0f7224 */ /* 0x000fe200028e060d */
[----:B------:R-:W-:Y:S01]  /*13620*/  MOV R0, R12 ;  /* 0x0000000c00007202 */ /* 0x000fe20000000f00 */
[----:B------:R-:W-:Y:S01]  /*13630*/  SHFL.IDX PT, R50, R41, R24, 0x1c1f ;  /* 0x001c1f1829327589 */ /* 0x000fe200000e0000 */
[----:B------:R-:W-:-:S02]  /*13640*/  MOV R86, R10 ;  /* 0x0000000a00567202 */ /* 0x000fc40000000f00 */
[----:B0-----:R-:W-:Y:S01]  /*13650*/  LOP3.LUT R49, R24, 0x2, RZ, 0x3c, !PT ;  /* 0x0000000218317812 */ /* 0x001fe200078e3cff */
[----:B------:R-:W-:Y:S01]  /*13660*/  SHFL.IDX PT, R12, R39, R24, 0x1c1f ;  /* 0x001c1f18270c7589 */ /* 0x000fe200000e0000 */
[----:B------:R-:W-:Y:S02]  /*13670*/  MOV R28, R8 ;  /* 0x00000008001c7202 */ /* 0x000fe40000000f00 */
[----:B------:R-:W-:Y:S01]  /*13680*/  MOV R84, R6 ;  /* 0x0000000600547202 */ /* 0x000fe20000000f00 */
        /* <DEDUP_REMOVED lines=22> */
[----:B------:R-:W0:Y:S01]  /*137f0*/  SHFL.IDX PT, R54, R40, R49, 0x1c1f ;  /* 0x001c1f3128367589 */ /* 0x000e2200000e0000 */
[----:B------:R-:W-:-:S03]  /*13800*/  MOV R35, R14 ;  /* 0x0000000e00237202 */ /* 0x000fc60000000f00 */
[----:B------:R-:W-:Y:S04]  /*13810*/  SHFL.IDX PT, R43, R26, R49, 0x1c1f ;  /* 0x001c1f311a2b7589 */ /* 0x000fe800000e0000 */
[----:B------:R-:W1:Y:S04]  /*13820*/  SHFL.IDX PT, R44, R25, R49, 0x1c1f ;  /* 0x001c1f31192c7589 */ /* 0x000e6800000e0000 */
[----:B------:R3:W4:Y:S04]  /*13830*/  SHFL.IDX PT, R48, R42, R49, 0x1c1f ;  /* 0x001c1f312a307589 */ /* 0x00072800000e0000 */
[----:B------:R-:W2:Y:S04]  /*13840*/  SHFL.IDX PT, R24, R103, R49, 0x1c1f ;  /* 0x001c1f3167187589 */ /* 0x000ea800000e0000 */
[----:B------:R-:W-:Y:S04]  /*13850*/  SHFL.IDX PT, R27, R27, R49, 0x1c1f ;  /* 0x001c1f311b1b7589 */ /* 0x000fe800000e0000 */
[----:B------:R-:W2:Y:S04]  /*13860*/  SHFL.IDX PT, R38, R38, R49, 0x1c1f ;  /* 0x001c1f3126267589 */ /* 0x000ea800000e0000 */
[----:B------:R-:W2:Y:S04]  /*13870*/  SHFL.IDX PT, R68, R117, R49, 0x1c1f ;  /* 0x001c1f3175447589 */ /* 0x000ea800000e0000 */
[----:B------:R-:W2:Y:S04]  /*13880*/  SHFL.IDX PT, R32, R32, R49, 0x1c1f ;  /* 0x001c1f3120207589 */ /* 0x000ea800000e0000 */
[----:B------:R-:W2:Y:S04]  /*13890*/  SHFL.IDX PT, R73, R36, R49, 0x1c1f ;  /* 0x001c1f3124497589 */ /* 0x000ea800000e0000 */
[----:B------:R-:W-:Y:S04]  /*138a0*/  SHFL.IDX PT, R75, R120, R49, 0x1c1f ;  /* 0x001c1f31784b7589 */ /* 0x000fe800000e0000 */
[----:B------:R-:W-:Y:S04]  /*138b0*/  SHFL.IDX PT, R83, R128, R49, 0x1c1f ;  /* 0x001c1f3180537589 */ /* 0x000fe800000e0000 */
[----:B------:R-:W2:Y:S04]  /*138c0*/  SHFL.IDX PT, R81, R114, R49, 0x1c1f ;  /* 0x001c1f3172517589 */ /* 0x000ea800000e0000 */
[----:B------:R-:W-:Y:S04]  /*138d0*/  SHFL.IDX PT, R26, R111, R49, 0x1c1f ;  /* 0x001c1f316f1a7589 */ /* 0x000fe800000e0000 */
[----:B------:R-:W2:Y:S04]  /*138e0*/  SHFL.IDX PT, R106, R106, R49, 0x1c1f ;  /* 0x001c1f316a6a7589 */ /* 0x000ea800000e0000 */
[----:B------:R-:W2:Y:S04]  /*138f0*/  SHFL.IDX PT, R79, R122, R49, 0x1c1f ;  /* 0x001c1f317a4f7589 */ /* 0x000ea800000e0000 */
[----:B------:R-:W-:Y:S04]  /*13900*/  SHFL.IDX PT, R14, R125, R49, 0x1c1f ;  /* 0x001c1f317d0e7589 */ /* 0x000fe800000e0000 */
[----:B------:R-:W-:Y:S04]  /*13910*/  SHFL.IDX PT, R133, R133, R49, 0x1c1f ;  /* 0x001c1f3185857589 */ /* 0x000fe800000e0000 */
[----:B------:R-:W2:Y:S04]  /*13920*/  SHFL.IDX PT, R77, R118, R49, 0x1c1f ;  /* 0x001c1f31764d7589 */ /* 0x000ea800000e0000 */
[----:B------:R-:W2:Y:S04]  /*13930*/  SHFL.IDX PT, R15, R130, R49, 0x1c1f ;  /* 0x001c1f31820f7589 */ /* 0x000ea800000e0000 */
[----:B------:R-:W-:Y:S04]  /*13940*/  SHFL.IDX PT, R34, R34, R49, 0x1c1f ;  /* 0x001c1f3122227589 */ /* 0x000fe800000e0000 */
[----:B------:R-:W2:Y:S04]  /*13950*/  SHFL.IDX PT, R33, R33, R49, 0x1c1f ;  /* 0x001c1f3121217589 */ /* 0x000ea800000e0000 */
[----:B------:R-:W2:Y:S04]  /*13960*/  SHFL.IDX PT, R25, R126, R49, 0x1c1f ;  /* 0x001c1f317e197589 */ /* 0x000ea800000e0000 */
[----:B------:R2:W2:Y:S01]  /*13970*/  SHFL.IDX PT, R134, R134, R49, 0x1c1f ;  /* 0x001c1f3186867589 */ /* 0x0004a200000e0000 */
[----:B0-----:R-:W-:-:S02]  /*13980*/  SEL R52, R65, R54, P0 ;  /* 0x0000003641347207 */ /* 0x001fc40000000000 */
[----:B-1----:R-:W-:Y:S02]  /*13990*/  SEL R40, R13, R44, P0 ;  /* 0x0000002c0d287207 */ /* 0x002fe40000000000 */
[----:B---3--:R-:W-:Y:S02]  /*139a0*/  SEL R42, R44, R13, P0 ;  /* 0x0000000d2c2a7207 */ /* 0x008fe40000000000 */
[----:B------:R-:W-:Y:S02]  /*139b0*/  SEL R41, R12, R43, P0 ;  /* 0x0000002b0c297207 */ /* 0x000fe40000000000 */
[----:B----4-:R-:W-:Y:S02]  /*139c0*/  SEL R45, R63, R48, P0 ;  /* 0x000000303f2d7207 */ /* 0x010fe40000000000 */
[----:B------:R-:W-:Y:S02]  /*139d0*/  SEL R47, R48, R63, P0 ;  /* 0x0000003f302f7207 */ /* 0x000fe40000000000 */
[----:B------:R-:W-:-:S02]  /*139e0*/  SEL R54, R54, R65, P0 ;  /* 0x0000004136367207 */ /* 0x000fc40000000000 */
[----:B--2---:R-:W-:Y:S02]  /*139f0*/  SEL R53, R67, R24, P0 ;  /* 0x0000001843357207 */ /* 0x004fe40000000000 */
        /* <DEDUP_REMOVED lines=46> */
[----:B------:R-:W-:Y:S01]  /*13ce0*/  SEL R37, R39, R134, P0 ;  /* 0x0000008627257207 */ /* 0x000fe20000000000 */
[----:B------:R-:W-:Y:S01]  /*13cf0*/  STSM.16.M88.4 [R0], R4 ;  /* 0x0000000400007844 */ /* 0x000fe20000000200 */
[----:B------:R-:W-:-:S02]  /*13d00*/  SEL R39, R134, R39, P0 ;  /* 0x0000002786277207 */ /* 0x000fc40000000000 */
[----:B------:R-:W-:Y:S01]  /*13d10*/  F2FP.BF16.F32.PACK_AB R12, R57, R56 ;  /* 0x00000038390c723e */ /* 0x000fe200000010ff */
[----:B------:R0:W-:Y:S01]  /*13d20*/  STSM.16.M88.4 [R35], R8 ;  /* 0x0000000823007844 */ /* 0x0001e20000000200 */
        /* <DEDUP_REMOVED lines=10> */
[----:B0-----:R-:W-:-:S02]  /*13dd0*/  F2FP.BF16.F32.PACK_AB R35, R79, R78 ;  /* 0x0000004e4f23723e */ /* 0x001fc400000010ff */
        /* <DEDUP_REMOVED lines=46> */
[----:B------:R-:W-:Y:S02]  /*140c0*/  IMAD.IADD R25, R94, 0x1, R93 ;  /* 0x000000015e197824 */ /* 0x000fe400078e025d */
        /* <DEDUP_REMOVED lines=28> */
.L_x_10826:
[----:B------:R-:W2:Y:S01]  /*14290*/  LDL R9, [R1+0x8c] ;  /* 0x00008c0001097983 */ /* 0x000ea20000100800 */
[----:B------:R-:W0:Y:S03]  /*142a0*/  S2R R4, SR_TID.X ;  /* 0x0000000000047919 */ /* 0x000e260000002100 */
[----:B------:R-:W-:Y:S04]  /*142b0*/  SHFL.IDX PT, R5, R15, RZ, 0x1c1f ;  /* 0x001c1fff0f057589 */ /* 0x000fe800000e0000 */
[----:B------:R-:W-:Y:S04]  /*142c0*/  SHFL.IDX PT, R6, R14, 0x1, 0x1c1f ;  /* 0x003c1f000e067f89 */ /* 0x000fe800000e0000 */
[----:B------:R-:W-:Y:S01]  /*142d0*/  SHFL.IDX PT, R7, R15, 0x1, 0x1c1f ;  /* 0x003c1f000f077f89 */ /* 0x000fe200000e0000 */
[----:B0-----:R-:W-:-:S05]  /*142e0*/  VIADD R10, R4, 0xffffff80 ;  /* 0xffffff80040a7836 */ /* 0x001fca0000000000 */
[----:B------:R-:W-:-:S04]  /*142f0*/  SHF.R.S32.HI R8, RZ, 0x1f, R10 ;  /* 0x0000001fff087819 */ /* 0x000fc8000001140a */
[----:B------:R-:W-:-:S04]  /*14300*/  LEA.HI R8, R8, R10, RZ, 0x7 ;  /* 0x0000000a08087211 */ /* 0x000fc800078f38ff */
[----:B------:R-:W-:Y:S01]  /*14310*/  LOP3.LUT R8, R8, 0xffffff80, RZ, 0xc0, !PT ;  /* 0xffffff8008087812 */ /* 0x000fe200078ec0ff */
[----:B------:R-:W0:Y:S04]  /*14320*/  SHFL.IDX PT, R4, R14, RZ, 0x1c1f ;  /* 0x001c1fff0e047589 */ /* 0x000e2800000e0000 */
[----:B------:R-:W-:Y:S02]  /*14330*/  IMAD.IADD R8, R10, 0x1, -R8 ;  /* 0x000000010a087824 */ /* 0x000fe400078e0a08 */
[----:B-----5:R-:W-:-:S03]  /*14340*/  IMAD R85, R27, R28, RZ ;  /* 0x0000001c1b557224 */ /* 0x020fc600078e02ff */
        /* <DEDUP_REMOVED lines=11> */
[----:B------:R-:W5:Y:S04]  /*14400*/  LDL R50, [R1+0x98] ;  /* 0x0000980001327983 */ /* 0x000f680000100800 */
[----:B------:R-:W5:Y:S01]  /*14410*/  LDL R49, [R1+0x60] ;  /* 0x0000600001317983 */ /* 0x000f620000100800 */
[----:B------:R-:W3:Y:S03]  /*14420*/  @P4 LDC R45, c[0x0][0xbf0] ;  /* 0x0002fc00ff2d4b82 */ /* 0x000ee60000000800 */
[----:B------:R-:W5:Y:S04]  /*14430*/  LDL R48, [R1+0x94] ;  /* 0x0000940001307983 */ /* 0x000f680000100800 */
[----:B------:R-:W5:Y:S01]  /*14440*/  LDL R47, [R1+0x68] ;  /* 0x00006800012f7983 */ /* 0x000f620000100800 */
[----:B------:R-:W4:Y:S02]  /*14450*/  S2R R9, SR_TID.X ;  /* 0x0000000000097919 */ /* 0x000f240000002100 */
[----:B----4-:R-:W-:-:S05]  /*14460*/  VIADD R91, R9, 0xffffff80 ;  /* 0xffffff80095b7836 */ /* 0x010fca0000000000 */
[----:B------:R-:W-:-:S04]  /*14470*/  SHF.R.S32.HI R89, RZ, 0x1f, R91 ;  /* 0x0000001fff597819 */ /* 0x000fc8000001145b */
[----:B------:R-:W-:-:S04]  /*14480*/  LEA.HI R89, R89, R91, RZ, 0x2 ;  /* 0x0000005b59597211 */ /* 0x000fc800078f10ff */
[----:B------:R-:W-:Y:S02]  /*14490*/  SHF.R.S32.HI R89, RZ, 0x2, R89 ;  /* 0x00000002ff597819 */ /* 0x000fe40000011459 */
[----:B0-----:R-:W-:-:S04]  /*144a0*/  SHF.R.S32.HI R20, RZ, 0x1f, R91 ;  /* 0x0000001fff147819 */ /* 0x001fc8000001145b */
[----:B------:R-:W-:Y:S01]  /*144b0*/  LEA.HI R20, R20, R91, RZ, 0x2 ;  /* 0x0000005b14147211 */ /* 0x000fe200078f10ff */
[----:B------:R-:W-:-:S03]  /*144c0*/  IMAD R21, R86, UR4, RZ ;  /* 0x0000000456157c24 */ /* 0x000fc6000f8e02ff */
[----:B------:R-:W-:Y:S01]  /*144d0*/  LOP3.LUT R20, R20, 0xfffffffc, RZ, 0xc0, !PT ;  /* 0xfffffffc14147812 */ /* 0x000fe200078ec0ff */
[----:B------:R-:W-:-:S04]  /*144e0*/  IMAD R21, R0, UR5, R21 ;  /* 0x0000000500157c24 */ /* 0x000fc8000f8e0215 */
[----:B------:R-:W-:Y:S01]  /*144f0*/  IMAD.IADD R20, R91, 0x1, -R20 ;  /* 0x000000015b147824 */ /* 0x000fe200078e0a14 */
[----:B------:R-:W-:Y:S01]  /*14500*/  SHF.R.S32.HI R41, RZ, 0x1f, R84 ;  /* 0x0000001fff297819 */ /* 0x000fe20000011454 */
        /* <DEDUP_REMOVED lines=36> */
[----:B0-----:R-:W-:Y:S01]  /*14750*/  IMAD.WIDE.U32 R2, R0, UR4, RZ ;  /* 0x0000000400027c25 */ /* 0x001fe2000f8e00ff */
[----:B------:R-:W-:-:S02]  /*14760*/  ULDC.64 UR4, c[0x0][0xae8] ;  /* 0x0002ba0000047ab9 */ /* 0x000fc40000000a00 */
[----:B------:R-:W5:Y:S01]  /*14770*/  LD.E.128 R32, desc[UR40][R32.64] ;  /* 0x0000002820207980 */ /* 0x000f62000c101d00 */
[----:B------:R-:W-:Y:S02]  /*14780*/  IMAD R0, R20, 0x60, R89 ;  /* 0x0000006014007824 */ /* 0x000fe400078e0259 */
[----:B------:R-:W-:Y:S01]  /*14790*/  IMAD.IADD R3, R3, 0x1, R21 ;  /* 0x0000000103037824 */ /* 0x000fe200078e0215 */
[----:B------:R-:W5:Y:S01]  /*147a0*/  LD.E.128 R36, desc[UR40][R36.64] ;  /* 0x0000002824247980 */ /* 0x000f62000c101d00 */
[----:B------:R-:W-:Y:S02]  /*147b0*/  IMAD.IADD R20, R93, 0x1, R0 ;  /* 0x000000015d147824 */ /* 0x000fe400078e0200 */
[----:B------:R-:W-:Y:S01]  /*147c0*/  IMAD.WIDE.U32 R2, R90, UR4, R2 ;  /* 0x000000045a027c25 */ /* 0x000fe2000f8e0002 */
[----:B------:R-:W-:Y:S01]  /*147d0*/  @!PT LDS RZ, [RZ] ;  /* 0x00000000fffff984 */ /* 0x000fe20000000800 */
[----:B------:R-:W-:Y:S01]  /*147e0*/  @!PT LDS RZ, [RZ] ;  /* 0x00000000fffff984 */ /* 0x000fe20000000800 */
[----:B------:R-:W-:Y:S01]  /*147f0*/  @!PT LDS RZ, [RZ] ;  /* 0x00000000fffff984 */ /* 0x000fe20000000800 */
[----:B------:R-:W-:Y:S01]  /*14800*/  @!PT LDS RZ, [RZ] ;  /* 0x00000000fffff984 */ /* 0x000fe20000000800 */
[----:B------:R0:W-:Y:S06]  /*14810*/  MEMBAR.ALL.CTA ;  /* 0x0000000000007992 */ /* 0x0001ec0000008000 */
[----:B0-----:R-:W0:Y:S01]  /*14820*/  FENCE.VIEW.ASYNC.S ;  /* 0x00000000000073c6 */ /* 0x001e220000000000 */
[----:B-1----:R-:W-:-:S04]  /*14830*/  @P4 IMAD.HI.U32 R0, R20, R43, RZ ;  /* 0x0000002b14004227 */ /* 0x002fc800078e00ff */
[----:B------:R-:W-:Y:S01]  /*14840*/  IMAD R3, R90, UR5, R3 ;  /* 0x000000055a037c24 */ /* 0x000fe2000f8e0203 */
[----:B------:R-:W-:Y:S01]  /*14850*/  ULDC.64 UR4, c[0x0][0xaf0] ;  /* 0x0002bc0000047ab9 */ /* 0x000fe20000000a00 */
[----:B------:R-:W-:Y:S01]  /*14860*/  IMAD.MOV.U32 R21, RZ, RZ, R20 ;  /* 0x000000ffff157224 */ /* 0x000fe200078e0014 */
[----:B---3--:R-:W-:Y:S01]  /*14870*/  @P4 SHF.R.U32.HI R21, RZ, R45, R0 ;  /* 0x0000002dff154219 */ /* 0x008fe20000011600 */
        /* <DEDUP_REMOVED lines=24> */
[----:B0-----:R0:W1:Y:S01]  /*14a00*/  SHFL.IDX PT, R20, R28, RZ, 0x1c1f ;  /* 0x001c1fff1c147589 */ /* 0x00106200000e0000 */
[----:B------:R0:W-:Y:S03]  /*14a10*/  SYNCS.ARRIVE.TRANS64.RED.A1T0 RZ, [R0+URZ], RZ ;  /* 0x000000ff00ff79a7 */ /* 0x0001e6000810043f */
[----:B------:R0:W2:Y:S01]  /*14a20*/  SHFL.IDX PT, R21, R44, RZ, 0x1c1f ;  /* 0x001c1fff2c157589 */ /* 0x0000a200000e0000 */
[----:B------:R-:W-:Y:S05]  /*14a30*/  @P0 BRA `(.L_x_10829) ;  /* 0x0000000000300947 */ /* 0x000fea0003800000 */
[----:B------:R-:W-:Y:S02]  /*14a40*/  ULDC UR4, c[0x0][0xac8] ;  /* 0x0002b20000047ab9 */ /* 0x000fe40000000800 */
[----:B-----5:R-:W-:Y:S02]  /*14a50*/  ISETP.GE.AND P1, PT, R49, UR4, PT ;  /* 0x0000000431007c0c */ /* 0x020fe4000bf26270 */
[----:B------:R-:W-:Y:S02]  /*14a60*/  ISETP.GE.AND P2, PT, R47, UR4, PT ;  /* 0x000000042f007c0c */ /* 0x000fe4000bf46270 */
[----:B------:R-:W-:-:S09]  /*14a70*/  ISETP.GE.AND P0, PT, R87, UR4, PT ;  /* 0x0000000457007c0c */ /* 0x000fd2000bf06270 */
[-C--:B-1----:R-:W-:Y:S02]  /*14a80*/  @!P1 LEA R40, P3, R49, R20.reuse, 0x1 ;  /* 0x0000001431289211 */ /* 0x082fe400078608ff */
[----:B------:R-:W-:Y:S02]  /*14a90*/  @!P2 LEA R42, P4, R47, R20, 0x1 ;  /* 0x000000142f2aa211 */ /* 0x000fe400078808ff */
[----:B--2---:R-:W-:Y:S01]  /*14aa0*/  @!P0 IMAD.WIDE R2, R87, 0x2, R20 ;  /* 0x0000000257028825 */ /* 0x004fe200078e0214 */
[-C--:B------:R-:W-:Y:S02]  /*14ab0*/  @!P1 LEA.HI.X R41, R49, R21.reuse, R50, 0x1, P3 ;  /* 0x0000001531299211 */ /* 0x080fe400018f0c32 */
[----:B------:R-:W-:Y:S02]  /*14ac0*/  @!P2 LEA.HI.X R43, R47, R21, R48, 0x1, P4 ;  /* 0x000000152f2ba211 */ /* 0x000fe400020f0c30 */
[----:B------:R3:W-:Y:S04]  /*14ad0*/  @!P0 ST.E.128 desc[UR40][R2.64], R4 ;  /* 0x0000000402008985 */ /* 0x0007e8000c101d28 */
[----:B------:R3:W-:Y:S04]  /*14ae0*/  @!P1 ST.E.128 desc[UR40][R40.64], R12 ;  /* 0x0000000c28009985 */ /* 0x0007e8000c101d28 */
[----:B------:R3:W-:Y:S02]  /*14af0*/  @!P2 ST.E.128 desc[UR40][R42.64], R32 ;  /* 0x000000202a00a985 */ /* 0x0007e4000c101d28 */
.L_x_10829:
[----:B------:R-:W-:Y:S05]  /*14b00*/  BSYNC B1 ;  /* 0x0000000000017941 */ /* 0x000fea0003800000 */
.L_x_10828:
[----:B0-----:R-:W-:Y:S01]  /*14b10*/  VIADD R0, R46, 0x60 ;  /* 0x000000602e007836 */ /* 0x001fe20000000000 */
[----:B---3-5:R0:W3:Y:S04]  /*14b20*/  SHFL.IDX PT, R5, R44, 0x1, 0x1c1f ;  /* 0x003c1f002c057f89 */ /* 0x0280e800000e0000 */
[----:B------:R-:W-:Y:S01]  /*14b30*/  ISETP.GE.AND P0, PT, R0, R85, PT ;  /* 0x000000550000720c */ /* 0x000fe20003f06270 */
[----:B------:R0:W4:-:S12]  /*14b40*/  SHFL.IDX PT, R4, R28, 0x1, 0x1c1f ;  /* 0x003c1f001c047f89 */ /* 0x00011800000e0000 */
[----:B0-----:R-:W-:Y:S05]  /*14b50*/  @P0 BRA `(.L_x_10830) ;  /* 0x0000001400ac0947 */ /* 0x001fea0003800000 */
[----:B------:R-:W-:Y:S02]  /*14b60*/  ULDC UR4, c[0x0][0xac8] ;  /* 0x0002b20000047ab9 */ /* 0x000fe40000000800 */
[----:B------:R-:W-:Y:S02]  /*14b70*/  ISETP.GE.AND P2, PT, R49, UR4, PT ;  /* 0x0000000431007c0c */ /* 0x000fe4000bf46270 */
[----:B------:R-:W-:-:S11]  /*14b80*/  ISETP.GE.AND P1, PT, R87, UR4, PT ;  /* 0x0000000457007c0c */ /* 0x000fd6000bf26270 */
[----:B----4-:R-:W-:Y:S02]  /*14b90*/  @!P2 LEA R6, P0, R49, R4, 0x1 ;  /* 0x000000043106a211 */ /* 0x010fe400078008ff */
[----:B---3--:R-:W-:Y:S02]  /*14ba0*/  @!P1 IMAD.WIDE R2, R87, 0x2, R4 ;  /* 0x0000000257029825 */ /* 0x008fe400078e0204 */
        /* <DEDUP_REMOVED lines=9> */
.L_x_10827:
[----:B------:R-:W2:Y:S01]  /*14c40*/  LDL R98, [R1+0x28] ;  /* 0x0000280001627983 */ /* 0x000ea20000100800 */
[----:B0-----:R-:W0:Y:S01]  /*14c50*/  @P4 LDC R4, c[0x0][0xbec] ;  /* 0x0002fb00ff044b82 */ /* 0x001e220000000800 */
[----:B------:R-:W-:Y:S01]  /*14c60*/  ULDC.64 UR4, c[0x0][0xb08] ;  /* 0x0002c20000047ab9 */ /* 0x000fe20000000a00 */
[----:B------:R-:W-:Y:S01]  /*14c70*/  ULDC.64 UR6, c[0x0][0xb30] ;  /* 0x0002cc0000067ab9 */ /* 0x000fe20000000a00 */
[----:B------:R1:W5:Y:S01]  /*14c80*/  LDL R97, [R1+0x84] ;  /* 0x0000840001617983 */ /* 0x0003620000100800 */
[----:B------:R-:W-:Y:S02]  /*14c90*/  IMAD R5, R86, UR4, RZ ;  /* 0x0000000456057c24 */ /* 0x000fe4000f8e02ff */
[C---:B------:R-:W-:Y:S01]  /*14ca0*/  IMAD.WIDE.U32 R2, R0.reuse, UR4, RZ ;  /* 0x0000000400027c25 */ /* 0x040fe2000f8e00ff */
[----:B------:R1:W5:Y:S01]  /*14cb0*/  LDL R96, [R1+0x74] ;  /* 0x0000740001607983 */ /* 0x0003620000100800 */
[----:B------:R-:W3:Y:S02]  /*14cc0*/  @P4 LDC R9, c[0x0][0xbf0] ;  /* 0x0002fc00ff094b82 */ /* 0x000ee40000000800 */
[----:B------:R-:W-:Y:S01]  /*14cd0*/  IMAD R5, R0, UR5, R5 ;  /* 0x0000000500057c24 */ /* 0x000fe2000f8e0205 */
[----:B------:R1:W5:Y:S01]  /*14ce0*/  LDL R95, [R1+0x80] ;  /* 0x00008000015f7983 */ /* 0x0003620000100800 */
[----:B------:R-:W-:-:S02]  /*14cf0*/  ULDC.64 UR4, c[0x0][0xb38] ;  /* 0x0002ce0000047ab9 */ /* 0x000fc40000000a00 */
[----:B------:R-:W-:Y:S01]  /*14d00*/  IMAD.IADD R3, R3, 0x1, R5 ;  /* 0x0000000103037824 */ /* 0x000fe200078e0205 */
[----:B------:R1:W5:Y:S01]  /*14d10*/  LDL R94, [R1+0x70] ;  /* 0x00007000015e7983 */ /* 0x0003620000100800 */
[----:B------:R-:W-:Y:S01]  /*14d20*/  SHF.R.S32.HI R5, RZ, 0x1f, R84 ;  /* 0x0000001fff057819 */ /* 0x000fe20000011454 */
[C---:B------:R-:W-:Y:S02]  /*14d30*/  IMAD.WIDE.U32 R2, R90.reuse, UR4, R2 ;  /* 0x000000045a027c25 */ /* 0x040fe4000f8e0002 */
[----:B------:R1:W5:Y:S02]  /*14d40*/  LDL R93, [R1+0x7c] ;  /* 0x00007c00015d7983 */ /* 0x0003640000100800 */
[----:B------:R-:W-:Y:S02]  /*14d50*/  IMAD R3, R90, UR5, R3 ;  /* 0x000000055a037c24 */ /* 0x000fe4000f8e0203 */
[----:B------:R1:W5:Y:S01]  /*14d60*/  LDL R92, [R1+0x6c] ;  /* 0x00006c00015c7983 */ /* 0x0003620000100800 */
[----:B------:R-:W-:Y:S01]  /*14d70*/  ULDC.64 UR4, c[0x0][0xb40] ;  /* 0x0002d00000047ab9 */ /* 0x000fe20000000a00 */
[----:B0-----:R-:W-:-:S04]  /*14d80*/  @P4 IMAD.HI.U32 R4, R25, R4, RZ ;  /* 0x0000000419044227 */ /* 0x001fc800078e00ff */
[----:B------:R-:W-:Y:S02]  /*14d90*/  IMAD R5, R5, UR4, RZ ;  /* 0x0000000405057c24 */ /* 0x000fe4000f8e02ff */
[----:B------:R-:W-:-:S04]  /*14da0*/  IMAD.WIDE.U32 R2, R84, UR4, R2 ;  /* 0x0000000454027c25 */ /* 0x000fc8000f8e0002 */
[----:B------:R-:W-:Y:S01]  /*14db0*/  IMAD R7, R84, UR5, R5 ;  /* 0x0000000554077c24 */ /* 0x000fe2000f8e0205 */
[----:B------:R-:W-:Y:S01]  /*14dc0*/  ULDC.64 UR4, c[0x0][0xb48] ;  /* 0x0002d20000047ab9 */ /* 0x000fe20000000a00 */
[----:B------:R-:W-:Y:S01]  /*14dd0*/  IMAD.MOV.U32 R5, RZ, RZ, R25 ;  /* 0x000000ffff057224 */ /* 0x000fe200078e0019 */
[----:B---3--:R-:W-:Y:S01]  /*14de0*/  @P4 SHF.R.U32.HI R5, RZ, R9, R4 ;  /* 0x00000009ff054219 */ /* 0x008fe20000011604 */
        /* <DEDUP_REMOVED lines=22> */
[----:B------:R1:W0:Y:S01]  /*14f50*/  SHFL.IDX PT, R2, R28, RZ, 0x1c1f ;  /* 0x001c1fff1c027589 */ /* 0x00022200000e0000 */
[----:B------:R-:W-:Y:S02]  /*14f60*/  BSSY B1, `(.L_x_10831) ;  /* 0x0000044000017945 */ /* 0x000fe40003800000 */
[----:B------:R1:W-:Y:S01]  /*14f70*/  SYNCS.ARRIVE.TRANS64.RED.A1T0 RZ, [R4+URZ], RZ ;  /* 0x000000ff04ff79a7 */ /* 0x0003e2000810043f */
[----:B------:R1:W3:Y:S01]  /*14f80*/  SHFL.IDX PT, R3, R32, RZ, 0x1c1f ;  /* 0x001c1fff20037589 */ /* 0x0002e200000e0000 */
[C---:B--2---:R-:W-:Y:S02]  /*14f90*/  VIADD R33, R98.reuse, 0x8 ;  /* 0x0000000862217836 */ /* 0x044fe40000000000 */
[----:B------:R-:W-:-:S02]  /*14fa0*/  VIADD R35, R98, 0x10 ;  /* 0x0000001062237836 */ /* 0x000fc40000000000 */
[C---:B------:R-:W-:Y:S02]  /*14fb0*/  VIADD R87, R98.reuse, 0x18 ;  /* 0x0000001862577836 */ /* 0x040fe40000000000 */
[C---:B------:R-:W-:Y:S02]  /*14fc0*/  VIADD R89, R98.reuse, 0x20 ;  /* 0x0000002062597836 */ /* 0x040fe40000000000 */
[C---:B------:R-:W-:Y:S02]  /*14fd0*/  VIADD R91, R98.reuse, 0x28 ;  /* 0x00000028625b7836 */ /* 0x040fe40000000000 */
[C---:B------:R-:W-:Y:S02]  /*14fe0*/  VIADD R27, R98.reuse, 0x30 ;  /* 0x00000030621b7836 */ /* 0x040fe40000000000 */
[C---:B------:R-:W-:Y:S02]  /*14ff0*/  VIADD R25, R98.reuse, 0x38 ;  /* 0x0000003862197836 */ /* 0x040fe40000000000 */
[----:B------:R-:W-:Y:S01]  /*15000*/  VIADD R9, R98, 0x40 ;  /* 0x0000004062097836 */ /* 0x000fe20000000000 */
[----:B------:R-:W-:-:S02]  /*15010*/  SHF.R.S32.HI R34, RZ, 0x1f, R33 ;  /* 0x0000001fff227819 */ /* 0x000fc40000011421 */
[----:B------:R-:W-:Y:S02]  /*15020*/  SHF.R.S32.HI R84, RZ, 0x1f, R35 ;  /* 0x0000001fff547819 */ /* 0x000fe40000011423 */
[----:B------:R-:W-:Y:S02]  /*15030*/  SHF.R.S32.HI R86, RZ, 0x1f, R87 ;  /* 0x0000001fff567819 */ /* 0x000fe40000011457 */
[----:B------:R-:W-:Y:S02]  /*15040*/  SHF.R.S32.HI R88, RZ, 0x1f, R89 ;  /* 0x0000001fff587819 */ /* 0x000fe40000011459 */
[----:B------:R-:W-:Y:S02]  /*15050*/  SHF.R.S32.HI R90, RZ, 0x1f, R91 ;  /* 0x0000001fff5a7819 */ /* 0x000fe4000001145b */
[----:B------:R-:W-:Y:S02]  /*15060*/  SHF.R.S32.HI R26, RZ, 0x1f, R27 ;  /* 0x0000001fff1a7819 */ /* 0x000fe4000001141b */
[----:B------:R-:W-:-:S02]  /*15070*/  SHF.R.S32.HI R24, RZ, 0x1f, R25 ;  /* 0x0000001fff187819 */ /* 0x000fc40000011419 */
        /* <DEDUP_REMOVED lines=15> */
[----:B------:R-:W-:Y:S01]  /*15170*/  @!P1 ST.E.64 desc[UR40][R6.64], R42 ;  /* 0x0000002a06009985 */ /* 0x000fe2000c101b28 */
        /* <DEDUP_REMOVED lines=10> */
[----:B------:R-:W-:Y:S01]  /*15220*/  @!P4 ST.E.64 desc[UR40][R20.64], R56 ;  /* 0x000000381400c985 */ /* 0x000fe2000c101b28 */
[-C--:B------:R-:W-:Y:S02]  /*15230*/  @!P2 LEA.HI.X R15, R91, R3.reuse, R90, 0x2, P6 ;  /* 0x000000035b0fa211 */ /* 0x080fe400030f145a */
[C---:B0-----:R-:W-:Y:S02]  /*15240*/  @!P1 LEA R4, P4, R27.reuse, R2, 0x2 ;  /* 0x000000021b049211 */ /* 0x041fe400078810ff */
[----:B-----5:R-:W-:Y:S01]  /*15250*/  ISETP.GE.AND P5, PT, R96, UR4, PT ;  /* 0x0000000460007c0c */ /* 0x020fe2000bfa6270 */
[----:B------:R0:W-:Y:S01]  /*15260*/  @!P2 ST.E.64 desc[UR40][R14.64], R58 ;  /* 0x0000003a0e00a985 */ /* 0x0001e2000c101b28 */
[----:B------:R-:W-:Y:S02]  /*15270*/  @!P1 LEA.HI.X R5, R27, R3, R26, 0x2, P4 ;  /* 0x000000031b059211 */ /* 0x000fe400020f141a */
[----:B------:R-:W-:-:S02]  /*15280*/  ISETP.GE.AND P4, PT, R94, UR4, PT ;  /* 0x000000045e007c0c */ /* 0x000fc4000bf86270 */
[----:B------:R-:W-:Y:S01]  /*15290*/  ISETP.GE.AND P2, PT, R92, UR4, PT ;  /* 0x000000045c007c0c */ /* 0x000fe2000bf46270 */
[----:B------:R2:W-:Y:S01]  /*152a0*/  @!P1 ST.E.64 desc[UR40][R4.64], R64 ;  /* 0x0000004004009985 */ /* 0x0005e2000c101b28 */
[-C--:B------:R-:W-:Y:S02]  /*152b0*/  @!P0 LEA R10, P6, R25, R2.reuse, 0x2 ;  /* 0x00000002190a8211 */ /* 0x080fe400078c10ff */
[----:B------:R-:W-:Y:S02]  /*152c0*/  @!P3 LEA R6, P1, R9, R2, 0x2 ;  /* 0x000000020906b211 */ /* 0x000fe400078210ff */
[-C--:B------:R-:W-:Y:S02]  /*152d0*/  @!P0 LEA.HI.X R11, R25, R3.reuse, R24, 0x2, P6 ;  /* 0x00000003190b8211 */ /* 0x080fe400030f1418 */
[----:B------:R-:W-:-:S03]  /*152e0*/  @!P3 LEA.HI.X R7, R9, R3, R0, 0x2, P1 ;  /* 0x000000030907b211 */ /* 0x000fc600008f1400 */
[----:B------:R2:W-:Y:S01]  /*152f0*/  @!P0 ST.E.64 desc[UR40][R10.64], R66 ;  /* 0x000000420a008985 */ /* 0x0005e2000c101b28 */
[-C--:B-1----:R-:W-:Y:S02]  /*15300*/  @!P5 LEA R12, P0, R96, R2.reuse, 0x2 ;  /* 0x00000002600cd211 */ /* 0x082fe400078010ff */
        /* <DEDUP_REMOVED lines=9> */
.L_x_10832:
[----:B------:R-:W-:Y:S05]  /*153a0*/  BSYNC B1 ;  /* 0x0000000000017941 */ /* 0x000fea0003800000 */
.L_x_10831:
[----:B------:R-:W-:Y:S01]  /*153b0*/  ISETP.GE.AND P0, PT, R8, R85, PT ;  /* 0x000000550800720c */ /* 0x000fe20003f06270 */
        /* <DEDUP_REMOVED lines=9> */
[----:B--2---:R-:W-:-:S04]  /*15450*/  @!P5 LEA R6, P0, R33, R2, 0x2 ;  /* 0x000000022106d211 */ /* 0x004fc800078010ff */
[-C--:B-1----:R-:W-:Y:S01]  /*15460*/  @!P5 LEA.HI.X R7, R33, R3.reuse, R34, 0x2, P0 ;  /* 0x000000032107d211 */ /* 0x082fe200000f1422 */
[----:B------:R-:W-:Y:S01]  /*15470*/  @!P1 IMAD.WIDE R12, R98, 0x4, R2 ;  /* 0x00000004620c9825 */ /* 0x000fe200078e0202 */
[-C--:B------:R-:W-:Y:S02]  /*15480*/  @!P4 LEA R10, P0, R35, R2.reuse, 0x2 ;  /* 0x00000002230ac211 */ /* 0x080fe400078010ff */
[----:B------:R-:W-:Y:S02]  /*15490*/  @!P3 LEA R4, P6, R87, R2, 0x2 ;  /* 0x000000025704b211 */ /* 0x000fe400078c10ff */
[-C--:B------:R-:W-:Y:S01]  /*154a0*/  @!P4 LEA.HI.X R11, R35, R3.reuse, R84, 0x2, P0 ;  /* 0x00000003230bc211 */ /* 0x080fe200000f1454 */
[----:B------:R0:W-:Y:S01]  /*154b0*/  @!P1 ST.E.64 desc[UR40][R12.64], R44 ;  /* 0x0000002c0c009985 */ /* 0x0001e2000c101b28 */
[----:B------:R-:W-:Y:S02]  /*154c0*/  ISETP.GE.AND P0, PT, R91, UR4, PT ;  /* 0x000000045b007c0c */ /* 0x000fe4000bf06270 */
[----:B------:R-:W-:Y:S01]  /*154d0*/  ISETP.GE.AND P1, PT, R27, UR4, PT ;  /* 0x000000041b007c0c */ /* 0x000fe2000bf26270 */
[----:B------:R1:W-:Y:S01]  /*154e0*/  @!P5 ST.E.64 desc[UR40][R6.64], R46 ;  /* 0x0000002e0600d985 */ /* 0x0003e2000c101b28 */
        /* <DEDUP_REMOVED lines=9> */
[----:B-----5:R-:W-:-:S02]  /*15580*/  ISETP.GE.AND P3, PT, R96, UR4, PT ;  /* 0x0000000460007c0c */ /* 0x020fc4000bf66270 */
[-C--:B------:R-:W-:Y:S02]  /*15590*/  @!P0 LEA.HI.X R21, R91, R3.reuse, R90, 0x2, P6 ;  /* 0x000000035b158211 */ /* 0x080fe400030f145a */
[----:B------:R-:W-:Y:S02]  /*155a0*/  ISETP.GE.AND P2, PT, R94, UR4, PT ;  /* 0x000000045e007c0c */ /* 0x000fe4000bf46270 */
[CC--:B------:R-:W-:Y:S01]  /*155b0*/  @!P1 LEA R32, P6, R27.reuse, R2.reuse, 0x2 ;  /* 0x000000021b209211 */ /* 0x0c0fe200078c10ff */
[----:B------:R3:W-:Y:S03]  /*155c0*/  @!P0 ST.E.64 desc[UR40][R20.64], R62 ;  /* 0x0000003e14008985 */ /* 0x0007e6000c101b28 */
[----:B------:R-:W-:Y:S02]  /*155d0*/  @!P1 LEA.HI.X R33, R27, R3, R26, 0x2, P6 ;  /* 0x000000031b219211 */ /* 0x000fe400030f141a */
[----:B0-----:R-:W-:-:S02]  /*155e0*/  @!P5 LEA R12, P6, R25, R2, 0x2 ;  /* 0x00000002190cd211 */ /* 0x001fc400078c10ff */
[-C--:B------:R-:W-:Y:S01]  /*155f0*/  @!P3 LEA R8, P0, R96, R2.reuse, 0x2 ;  /* 0x000000026008b211 */ /* 0x080fe200078010ff */
[----:B------:R3:W-:Y:S01]  /*15600*/  @!P1 ST.E.64 desc[UR40][R32.64], R68 ;  /* 0x0000004420009985 */ /* 0x0007e2000c101b28 */
[-C--:B------:R-:W-:Y:S02]  /*15610*/  @!P5 LEA.HI.X R13, R25, R3.reuse, R24, 0x2, P6 ;  /* 0x00000003190dd211 */ /* 0x080fe400030f1418 */
[CC--:B-1----:R-:W-:Y:S02]  /*15620*/  @!P4 LEA R6, P6, R9.reuse, R2.reuse, 0x2 ;  /* 0x000000020906c211 */ /* 0x0c2fe400078c10ff */
[----:B--2---:R-:W-:Y:S01]  /*15630*/  @!P2 LEA R10, P1, R94, R2, 0x2 ;  /* 0x000000025e0aa211 */ /* 0x004fe200078210ff */
[----:B------:R3:W-:Y:S01]  /*15640*/  @!P5 ST.E.64 desc[UR40][R12.64], R70 ;  /* 0x000000460c00d985 */ /* 0x0007e2000c101b28 */
[-C--:B------:R-:W-:Y:S02]  /*15650*/  @!P4 LEA.HI.X R7, R9, R3.reuse, R0, 0x2, P6 ;  /* 0x000000030907c211 */ /* 0x080fe400030f1400 */
[----:B------:R-:W-:-:S02]  /*15660*/  @!P3 LEA.HI.X R9, R96, R3, R97, 0x2, P0 ;  /* 0x000000036009b211 */ /* 0x000fc400000f1461 */
[----:B------:R-:W-:Y:S01]  /*15670*/  @!P2 LEA.HI.X R11, R94, R3, R95, 0x2, P1 ;  /* 0x000000035e0ba211 */ /* 0x000fe200008f145f */
[----:B------:R3:W-:Y:S01]  /*15680*/  @!P4 ST.E.64 desc[UR40][R6.64], R76 ;  /* 0x0000004c0600c985 */ /* 0x0007e2000c101b28 */
[----:B------:R-:W-:-:S03]  /*15690*/  ISETP.GE.AND P0, PT, R92, UR4, PT ;  /* 0x000000045c007c0c */ /* 0x000fc6000bf06270 */
[----:B------:R3:W-:Y:S04]  /*156a0*/  @!P3 ST.E.64 desc[UR40][R8.64], R78 ;  /* 0x0000004e0800b985 */ /* 0x0007e8000c101b28 */
[----:B------:R3:W-:Y:S06]  /*156b0*/  @!P2 ST.E.64 desc[UR40][R10.64], R36 ;  /* 0x000000240a00a985 */ /* 0x0007ec000c101b28 */
[----:B------:R-:W-:Y:S05]  /*156c0*/  @P0 BRA `(.L_x_10830) ;  /* 0x0000000800d00947 */ /* 0x000fea0003800000 */
[----:B------:R-:W-:-:S04]  /*156d0*/  LEA R2, P0, R92, R2, 0x2 ;  /* 0x000000025c027211 */ /* 0x000fc800078010ff */
[----:B------:R-:W-:-:S05]  /*156e0*/  LEA.HI.X R3, R92, R3, R93, 0x2, P0 ;  /* 0x000000035c037211 */ /* 0x000fca00000f145d */
[----:B------:R0:W-:Y:S01]  /*156f0*/  ST.E.64 desc[UR40][R2.64], R38 ;  /* 0x0000002602007985 */ /* 0x0001e2000c101b28 */
[----:B------:R-:W-:Y:S05]  /*15700*/  BRA `(.L_x_10830) ;  /* 0x0000000800c07947 */ /* 0x000fea0003800000 */
.L_x_10825:
[----:B------:R-:W1:Y:S01]  /*15710*/  LDL.LU R4, [R1+0x50] ;  /* 0x0000500001047983 */ /* 0x000e620000300800 */
[----:B------:R-:W-:Y:S01]  /*15720*/  ULDC.64 UR6, c[0x0][0xc08] ;  /* 0x0003020000067ab9 */ /* 0x000fe20000000a00 */
[----:B------:R-:W-:Y:S02]  /*15730*/  ULDC.64 UR4, c[0x0][0xc00] ;  /* 0x0003000000047ab9 */ /* 0x000fe40000000a00 */
[----:B------:R-:W2:Y:S01]  /*15740*/  LDL.LU R0, [R1+0x54] ;  /* 0x0000540001007983 */ /* 0x000ea20000300800 */
[----:B------:R-:W-:Y:S01]  /*15750*/  ISETP.NE.U32.AND P1, PT, RZ, UR6, PT ;  /* 0x00000006ff007c0c */ /* 0x000fe2000bf25070 */
[----:B------:R-:W-:Y:S01]  /*15760*/  IMAD.MOV.U32 R15, RZ, RZ, RZ ;  /* 0x000000ffff0f7224 */ /* 0x000fe200078e00ff */
[----:B------:R-:W-:Y:S01]  /*15770*/  ISETP.NE.U32.AND P0, PT, RZ, UR4, PT ;  /* 0x00000004ff007c0c */ /* 0x000fe2000bf05070 */
[----:B------:R-:W3:Y:S01]  /*15780*/  S2R R6, SR_TID.X ;  /* 0x0000000000067919 */ /* 0x000ee20000002100 */
[----:B------:R-:W-:Y:S02]  /*15790*/  ISETP.NE.AND.EX P1, PT, RZ, UR7, PT, P1 ;  /* 0x00000007ff007c0c */ /* 0x000fe4000bf25310 */
[----:B------:R-:W-:-:S02]  /*157a0*/  ISETP.NE.AND.EX P0, PT, RZ, UR5, PT, P0 ;  /* 0x00000005ff007c0c */ /* 0x000fc4000bf05300 */
[----:B-1----:R-:W-:-:S04]  /*157b0*/  IADD3 R2, P2, R4, UR4, RZ ;  /* 0x0000000404027c10 */ /* 0x002fc8000ff5e0ff */
[----:B--2---:R-:W-:-:S05]  /*157c0*/  IADD3.X R3, R0, UR5, RZ, P2, !PT ;  /* 0x0000000500037c10 */ /* 0x004fca00097fe4ff */
[----:B------:R-:W-:Y:S01]  /*157d0*/  @P1 IADD3 R4, P2, R4, UR6, RZ ;  /* 0x0000000604041c10 */ /* 0x000fe2000ff5e0ff */
[----:B------:R-:W-:Y:S01]  /*157e0*/  ULDC UR4, c[0x0][0xa88] ;  /* 0x0002a20000047ab9 */ /* 0x000fe20000000800 */
[----:B------:R1:W5:Y:S02]  /*157f0*/  @P0 LDG.E R15, desc[UR40][R2.64] ;  /* 0x00000028020f0981 */ /* 0x000364000c1e1900 */
[----:B------:R-:W-:Y:S01]  /*15800*/  @P1 IADD3.X R5, R0, UR7, RZ, P2, !PT ;  /* 0x0000000700051c10 */ /* 0x000fe200097fe4ff */
[----:B------:R-:W-:Y:S02]  /*15810*/  IMAD.U32 R0, RZ, RZ, UR4 ;  /* 0x00000004ff007e24 */ /* 0x000fe4000f8e00ff */
[----:B---3--:R-:W-:-:S04]  /*15820*/  VIADD R32, R6, 0xffffff80 ;  /* 0xffffff8006207836 */ /* 0x008fc80000000000 */
[----:B------:R1:W5:Y:S01]  /*15830*/  @P1 LDG.E R0, desc[UR40][R4.64] ;  /* 0x0000002804001981 */ /* 0x000362000c1e1900 */
[----:B------:R-:W-:Y:S02]  /*15840*/  ISETP.GT.AND P3, PT, R32, 0xbf, PT ;  /* 0x000000bf2000780c */ /* 0x000fe40003f64270 */
[----:B------:R-:W-:Y:S01]  /*15850*/  ISETP.GT.AND P2, PT, R92, 0x1, PT ;  /* 0x000000015c00780c */ /* 0x000fe20003f44270 */
[----:B------:R-:W-:-:S12]  /*15860*/  @P1 BRA `(.L_x_10833) ;  /* 0x0000000000101947 */ /* 0x000fd80003800000 */
[----:B------:R-:W-:Y:S05]  /*15870*/  @!P0 BRA `(.L_x_10833) ;  /* 0x00000000000c8947 */ /* 0x000fea0003800000 */
[----:B-1----:R-:W2:Y:S04]  /*15880*/  LDG.E R5, desc[UR40][R2.64] ;  /* 0x0000002802057981 */ /* 0x002ea8000c1e1900 */
[----:B-----5:R-:W2:Y:S02]  /*15890*/  LDG.E R0, desc[UR40][R2.64+0x4] ;  /* 0x0000042802007981 */ /* 0x020ea4000c1e1900 */
[----:B--2---:R-:W-:-:S07]  /*158a0*/  IMAD.IADD R0, R0, 0x1, -R5 ;  /* 0x0000000100007824 */ /* 0x004fce00078e0a05 */
.L_x_10833:
[----:B-1----:R-:W2:Y:S04]  /*158b0*/  LDL.LU R2, [R1+0x5c] ;  /* 0x00005c0001027983 */ /* 0x002ea80000300800 */
        /* <DEDUP_REMOVED lines=12> */
[----:B0-----:R-:W2:Y:S04]  /*15980*/  LDL R12, [R1+0x38] ;  /* 0x00003800010c7983 */ /* 0x001ea80000100800 */
[----:B------:R-:W3:Y:S01]  /*15990*/  LDL.LU R28, [R1+0x64] ;  /* 0x00006400011c7983 */ /* 0x000ee20000300800 */
[----:B------:R-:W-:Y:S01]  /*159a0*/  IMAD.MOV.U32 R2, RZ, RZ, 0x9b8 ;  /* 0x000009b8ff027424 */ /* 0x000fe200078e00ff */
[----:B------:R-:W-:Y:S01]  /*159b0*/  ISETP.GT.AND P3, PT, R92, 0x1, PT ;  /* 0x000000015c00780c */ /* 0x000fe20003f64270 */
[----:B------:R-:W-:Y:S01]  /*159c0*/  IMAD.MOV.U32 R21, RZ, RZ, R27 ;  /* 0x000000ffff157224 */ /* 0x000fe200078e001b */
[----:B------:R-:W-:Y:S02]  /*159d0*/  ISETP.NE.AND P0, PT, R33, 0x1, PT ;  /* 0x000000012100780c */ /* 0x000fe40003f05270 */
[----:B------:R-:W-:-:S02]  /*159e0*/  SEL R26, R2, 0x978, P3 ;  /* 0x00000978021a7807 */ /* 0x000fc40001800000 */
[----:B------:R-:W0:Y:S08]  /*159f0*/  LDC.64 R2, c[0x0][0xba8] ;  /* 0x0002ea00ff027b82 */ /* 0x000e300000000a00 */
        /* <DEDUP_REMOVED lines=11> */
[----:B-----5:R-:W-:Y:S01]  /*15ab0*/  @P0 SHF.R.U32.HI R21, RZ, R37, R14 ;  /* 0x00000025ff150219 */ /* 0x020fe2000001160e */
        /* <DEDUP_REMOVED lines=25> */
.L_x_10835:
[----:B------:R-:W-:Y:S05]  /*15c50*/  BSYNC B1 ;  /* 0x0000000000017941 */ /* 0x000fea0003800000 */
.L_x_10834:
[----:B------:R-:W-:Y:S05]  /*15c60*/  @P2 BRA `(.L_x_10830) ;  /* 0x0000000400682947 */ /* 0x000fea0003800000 */
[----:B------:R-:W2:Y:S01]  /*15c70*/  LDL.LU R28, [R1+0x38] ;  /* 0x00003800011c7983 */ /* 0x000ea20000300800 */
[----:B------:R-:W3:Y:S01]  /*15c80*/  LDC R11, c[0x0][0xbe8] ;  /* 0x0002fa00ff0b7b82 */ /* 0x000ee20000000800 */
[--C-:B------:R-:W-:Y:S01]  /*15c90*/  SHF.R.S32.HI R4, RZ, 0x1f, R32.reuse ;  /* 0x0000001fff047819 */ /* 0x100fe20000011420 */
[----:B------:R-:W-:Y:S01]  /*15ca0*/  ULDC.64 UR4, c[0x0][0xaa0] ;  /* 0x0002a80000047ab9 */ /* 0x000fe20000000a00 */
[----:B------:R4:W5:Y:S01]  /*15cb0*/  LDL R10, [R1+0x68] ;  /* 0x00006800010a7983 */ /* 0x0009620000100800 */
[----:B0-----:R-:W-:Y:S01]  /*15cc0*/  SHF.R.S32.HI R12, RZ, 0x1f, R32 ;  /* 0x0000001fff0c7819 */ /* 0x001fe20000011420 */
[----:B------:R-:W-:Y:S02]  /*15cd0*/  ULDC.64 UR6, c[0x0][0xaf0] ;  /* 0x0002bc0000067ab9 */ /* 0x000fe40000000a00 */
[----:B------:R4:W5:Y:S04]  /*15ce0*/  LDL R14, [R1+0x94] ;  /* 0x00009400010e7983 */ /* 0x0009680000100800 */
[----:B------:R4:W5:Y:S04]  /*15cf0*/  LDL R21, [R1+0x60] ;  /* 0x0000600001157983 */ /* 0x0009680000100800 */
[----:B------:R4:W5:Y:S04]  /*15d00*/  LDL R26, [R1+0x98] ;  /* 0x00009800011a7983 */ /* 0x0009680000100800 */
[----:B------:R4:W5:Y:S04]  /*15d10*/  LDL R27, [R1+0x48] ;  /* 0x00004800011b7983 */ /* 0x0009680000100800 */
[----:B------:R-:W4:Y:S01]  /*15d20*/  LDL.LU R13, [R1+0x24] ;  /* 0x00002400010d7983 */ /* 0x000f220000300800 */
[----:B---3--:R-:W-:Y:S01]  /*15d30*/  ISETP.NE.AND P0, PT, R11, 0x1, PT ;  /* 0x000000010b00780c */ /* 0x008fe20003f05270 */
        /* <DEDUP_REMOVED lines=19> */
[----:B----4-:R-:W-:-:S04]  /*15e70*/  IMAD.IADD R8, R13, 0x1, R4 ;  /* 0x000000010d087824 */ /* 0x010fc800078e0204 */
        /* <DEDUP_REMOVED lines=30> */
[----:B------:R-:W-:-:S09]  /*16060*/  ISETP.GE.AND P2, PT, R27, UR4, PT ;  /* 0x000000041b007c0c */ /* 0x000fd2000bf46270 */
[-C--:B-1----:R-:W-:Y:S02]  /*16070*/  @!P3 LEA R8, P0, R21, R2.reuse, 0x1 ;  /* 0x000000021508b211 */ /* 0x082fe400078008ff */
[C---:B------:R-:W-:Y:S02]  /*16080*/  @!P4 LEA R12, P1, R10.reuse, R2, 0x1 ;  /* 0x000000020a0cc211 */ /* 0x040fe400078208ff */
[----:B--2---:R-:W-:Y:S01]  /*16090*/  @!P2 IMAD.WIDE R6, R27, 0x2, R2 ;  /* 0x000000021b06a825 */ /* 0x004fe200078e0202 */
[-C--:B------:R-:W-:Y:S02]  /*160a0*/  @!P3 LEA.HI.X R9, R21, R3.reuse, R26, 0x1, P0 ;  /* 0x000000031509b211 */ /* 0x080fe400000f0c1a */
[----:B------:R-:W-:Y:S02]  /*160b0*/  @!P4 LEA.HI.X R13, R10, R3, R14, 0x1, P1 ;  /* 0x000000030a0dc211 */ /* 0x000fe400008f0c0e */
[----:B------:R3:W-:Y:S04]  /*160c0*/  @!P2 ST.E.128 desc[UR40][R6.64], RZ ;  /* 0x000000ff0600a985 */ /* 0x0007e8000c101d28 */
[----:B------:R3:W-:Y:S04]  /*160d0*/  @!P3 ST.E.128 desc[UR40][R8.64], RZ ;  /* 0x000000ff0800b985 */ /* 0x0007e8000c101d28 */
[----:B------:R3:W-:Y:S02]  /*160e0*/  @!P4 ST.E.128 desc[UR40][R12.64], RZ ;  /* 0x000000ff0c00c985 */ /* 0x0007e4000c101d28 */
.L_x_10837:
[----:B------:R-:W-:Y:S05]  /*160f0*/  BSYNC B1 ;  /* 0x0000000000017941 */ /* 0x000fea0003800000 */
.L_x_10836:
[----:B------:R-:W-:Y:S01]  /*16100*/  VIADD R0, R0, 0x60 ;  /* 0x0000006000007836 */ /* 0x000fe20000000000 */
[----:B--2---:R2:W4:Y:S04]  /*16110*/  SHFL.IDX PT, R3, R5, 0x1, 0x1c1f ;  /* 0x003c1f0005037f89 */ /* 0x00452800000e0000 */
[----:B------:R-:W-:Y:S01]  /*16120*/  ISETP.GE.AND P0, PT, R0, R11, PT ;  /* 0x0000000b0000720c */ /* 0x000fe20003f06270 */
[----:B-1----:R2:W1:-:S12]  /*16130*/  SHFL.IDX PT, R2, R4, 0x1, 0x1c1f ;  /* 0x003c1f0004027f89 */ /* 0x00245800000e0000 */
[----:B--2---:R-:W-:Y:S05]  /*16140*/  @P0 BRA `(.L_x_10830) ;  /* 0x0000000000300947 */ /* 0x004fea0003800000 */
[----:B------:R-:W-:Y:S02]  /*16150*/  ULDC UR4, c[0x0][0xac8] ;  /* 0x0002b20000047ab9 */ /* 0x000fe40000000800 */
[----:B-----5:R-:W-:Y:S02]  /*16160*/  ISETP.GE.AND P3, PT, R21, UR4, PT ;  /* 0x0000000415007c0c */ /* 0x020fe4000bf66270 */
[----:B------:R-:W-:Y:S02]  /*16170*/  ISETP.GE.AND P4, PT, R10, UR4, PT ;  /* 0x000000040a007c0c */ /* 0x000fe4000bf86270 */
[----:B------:R-:W-:-:S09]  /*16180*/  ISETP.GE.AND P2, PT, R27, UR4, PT ;  /* 0x000000041b007c0c */ /* 0x000fd2000bf46270 */
[-C--:B-1-3--:R-:W-:Y:S02]  /*16190*/  @!P3 LEA R6, P0, R21, R2.reuse, 0x1 ;  /* 0x000000021506b211 */ /* 0x08afe400078008ff */
[C---:B------:R-:W-:Y:S02]  /*161a0*/  @!P4 LEA R8, P1, R10.reuse, R2, 0x1 ;  /* 0x000000020a08c211 */ /* 0x040fe400078208ff */
[----:B0---4-:R-:W-:Y:S01]  /*161b0*/  @!P2 IMAD.WIDE R4, R27, 0x2, R2 ;  /* 0x000000021b04a825 */ /* 0x011fe200078e0202 */
[-C--:B------:R-:W-:Y:S02]  /*161c0*/  @!P3 LEA.HI.X R7, R21, R3.reuse, R26, 0x1, P0 ;  /* 0x000000031507b211 */ /* 0x080fe400000f0c1a */
[----:B------:R-:W-:Y:S02]  /*161d0*/  @!P4 LEA.HI.X R9, R10, R3, R14, 0x1, P1 ;  /* 0x000000030a09c211 */ /* 0x000fe400008f0c0e */
[----:B------:R2:W-:Y:S04]  /*161e0*/  @!P2 ST.E.128 desc[UR40][R4.64], RZ ;  /* 0x000000ff0400a985 */ /* 0x0005e8000c101d28 */
[----:B------:R2:W-:Y:S04]  /*161f0*/  @!P3 ST.E.128 desc[UR40][R6.64], RZ ;  /* 0x000000ff0600b985 */ /* 0x0005e8000c101d28 */
[----:B------:R2:W-:Y:S02]  /*16200*/  @!P4 ST.E.128 desc[UR40][R8.64], RZ ;  /* 0x000000ff0800c985 */ /* 0x0005e4000c101d28 */
.L_x_10830:
[----:B------:R-:W-:Y:S05]  /*16210*/  BSYNC B0 ;  /* 0x0000000000007941 */ /* 0x000fea0003800000 */
.L_x_10824:
[----:B------:R-:W-:Y:S02]  /*16220*/  ULDC UR4, c[0x0][0xc3c] ;  /* 0x00030f0000047ab9 */ /* 0x000fe40000000800 */
[----:B------:R-:W-:-:S13]  /*16230*/  ISETP.GE.AND P0, PT, R31, UR4, PT ;  /* 0x000000041f007c0c */ /* 0x000fda000bf06270 */
[----:B------:R-:W-:Y:S05]  /*16240*/  @!P0 BRA `(.L_x_10838) ;  /* 0xfffffeac00f08947 */ /* 0x000fea000383ffff */
[----:B------:R-:W-:Y:S05]  /*16250*/  BRA `(.L_x_10702) ;  /* 0x0000007c00207947 */ /* 0x000fea0003800000 */
.L_x_10700:
        /* <DEDUP_REMOVED lines=18> */
.L_x_10839:
        /* <DEDUP_REMOVED lines=44> */
.L_x_10843:
        /* <DEDUP_REMOVED lines=37> */
.L_x_10841:
        /* <DEDUP_REMOVED lines=13> */
.L_x_10844:
[----:B-1----:R-:W-:Y:S02]  /*16960*/  IMAD R24, R24, UR5, R5 ;  /* 0x0000000518187c24 */ /* 0x002fe4000f8e0205 */
[----:B------:R-:W-:-:S03]  /*16970*/  VIADD R27, R27, UR4 ;  /* 0x000000041b1b7c36 */ /* 0x000fc60008000000 */
[----:B------:R-:W-:Y:S01]  /*16980*/  IADD3 R4, -R24, UR6, RZ ;  /* 0x0000000618047c10 */ /* 0x000fe2000fffe1ff */
[----:B------:R-:W-:Y:S06]  /*16990*/  @!P1 BRA `(.L_x_10845) ;  /* 0x0000000000e49947 */ /* 0x000fec0003800000 */
[----:B--2---:R-:W-:Y:S02]  /*169a0*/  IABS R7, R25 ;  /* 0x0000001900077213 */ /* 0x004fe40000000000 */
[----:B------:R-:W-:Y:S02]  /*169b0*/  IABS R5, R8 ;  /* 0x0000000800057213 */ /* 0x000fe40000000000 */
[----:B------:R-:W1:Y:S08]  /*169c0*/  I2F.RP R9, R7 ;  /* 0x0000000700097306 */ /* 0x000e700000209400 */
[----:B-1----:R-:W0:Y:S02]  /*169d0*/  MUFU.RCP R9, R9 ;  /* 0x0000000900097308 */ /* 0x002e240000001000 */
[----:B0-----:R-:W-:-:S06]  /*169e0*/  VIADD R2, R9, 0xffffffe ;  /* 0x0ffffffe09027836 */ /* 0x001fcc0000000000 */
[----:B------:R-:W0:Y:S08]  /*169f0*/  I2F.RP R9, R5 ;  /* 0x0000000500097306 */ /* 0x000e300000209400 */
[----:B------:R1:W2:Y:S08]  /*16a00*/  F2I.FTZ.U32.TRUNC.NTZ R3, R2 ;  /* 0x0000000200037305 */ /* 0x0002b0000021f000 */
[----:B0-----:R-:W0:Y:S01]  /*16a10*/  MUFU.RCP R9, R9 ;  /* 0x0000000900097308 */ /* 0x001e220000001000 */
[----:B-1----:R-:W-:-:S02]  /*16a20*/  IMAD.MOV.U32 R2, RZ, RZ, RZ ;  /* 0x000000ffff027224 */ /* 0x002fc400078e00ff */
[----:B--2---:R-:W-:-:S04]  /*16a30*/  IMAD.MOV R10, RZ, RZ, -R3 ;  /* 0x000000ffff0a7224 */ /* 0x004fc800078e0a03 */
[----:B------:R-:W-:Y:S01]  /*16a40*/  IMAD R11, R10, R7, RZ ;  /* 0x000000070a0b7224 */ /* 0x000fe200078e02ff */
[----:B------:R-:W-:-:S03]  /*16a50*/  IABS R10, R4 ;  /* 0x00000004000a7213 */ /* 0x000fc60000000000 */
[----:B------:R-:W-:Y:S01]  /*16a60*/  IMAD.HI.U32 R3, R3, R11, R2 ;  /* 0x0000000b03037227 */ /* 0x000fe200078e0002 */
[----:B------:R-:W-:-:S05]  /*16a70*/  IABS R11, R25 ;  /* 0x00000019000b7213 */ /* 0x000fca0000000000 */
[----:B------:R-:W-:Y:S02]  /*16a80*/  IMAD.MOV R11, RZ, RZ, -R11 ;  /* 0x000000ffff0b7224 */ /* 0x000fe400078e0a0b */
[----:B------:R-:W-:-:S04]  /*16a90*/  IMAD.HI.U32 R2, R3, R10, RZ ;  /* 0x0000000a03027227 */ /* 0x000fc800078e00ff */
[----:B------:R-:W-:Y:S02]  /*16aa0*/  IMAD R10, R2, R11, R10 ;  /* 0x0000000b020a7224 */ /* 0x000fe400078e020a */
[----:B0-----:R-:W-:-:S03]  /*16ab0*/  VIADD R3, R9, 0xffffffe ;  /* 0x0ffffffe09037836 */ /* 0x001fc60000000000 */
[----:B------:R-:W-:-:S03]  /*16ac0*/  ISETP.GT.U32.AND P1, PT, R7, R10, PT ;  /* 0x0000000a0700720c */ /* 0x000fc60003f24070 */
[----:B------:R-:W0:Y:S10]  /*16ad0*/  F2I.FTZ.U32.TRUNC.NTZ R3, R3 ;  /* 0x0000000300037305 */ /* 0x000e34000021f000 */
[----:B------:R-:W-:-:S02]  /*16ae0*/  @!P1 IMAD.IADD R10, R10, 0x1, -R7 ;  /* 0x000000010a0a9824 */ /* 0x000fc400078e0a07 */
[----:B------:R-:W-:Y:S01]  /*16af0*/  @!P1 VIADD R2, R2, 0x1 ;  /* 0x0000000102029836 */ /* 0x000fe20000000000 */
[----:B------:R-:W-:Y:S02]  /*16b00*/  ISETP.NE.AND P1, PT, R25, RZ, PT ;  /* 0x000000ff1900720c */ /* 0x000fe40003f25270 */
[----:B------:R-:W-:Y:S01]  /*16b10*/  ISETP.GE.U32.AND P0, PT, R10, R7, PT ;  /* 0x000000070a00720c */ /* 0x000fe20003f06070 */
[----:B0-----:R-:W-:Y:S01]  /*16b20*/  IMAD.MOV R9, RZ, RZ, -R3 ;  /* 0x000000ffff097224 */ /* 0x001fe200078e0a03 */
[----:B------:R-:W-:-:S04]  /*16b30*/  LOP3.LUT R7, R4, R25, RZ, 0x3c, !PT ;  /* 0x0000001904077212 */ /* 0x000fc800078e3cff */
[----:B------:R-:W-:-:S07]  /*16b40*/  ISETP.GE.AND P2, PT, R7, RZ, PT ;  /* 0x000000ff0700720c */ /* 0x000fce0003f46270 */
[----:B------:R-:W-:-:S04]  /*16b50*/  @P0 VIADD R2, R2, 0x1 ;  /* 0x0000000102020836 */ /* 0x000fc80000000000 */
[----:B------:R-:W-:Y:S02]  /*16b60*/  IMAD.MOV.U32 R7, RZ, RZ, R2 ;  /* 0x000000ffff077224 */ /* 0x000fe400078e0002 */
[----:B------:R-:W-:Y:S02]  /*16b70*/  IMAD.MOV.U32 R2, RZ, RZ, R9 ;  /* 0x000000ffff027224 */ /* 0x000fe400078e0009 */
[----:B------:R-:W-:Y:S01]  /*16b80*/  @!P2 IMAD.MOV R7, RZ, RZ, -R7 ;  /* 0x000000ffff07a224 */ /* 0x000fe200078e0a07 */
[----:B------:R-:W-:Y:S01]  /*16b90*/  @!P1 LOP3.LUT R7, RZ, R25, RZ, 0x33, !PT ;  /* 0x00000019ff079212 */ /* 0x000fe200078e33ff */
        /* <DEDUP_REMOVED lines=25> */
.L_x_10845:
        /* <DEDUP_REMOVED lines=60> */
.L_x_10846:
[----:B------:R-:W-:-:S05]  /*170f0*/  LOP3.LUT R2, RZ, R2, RZ, 0x33, !PT ;  /* 0x00000002ff027212 */ /* 0x000fca00078e33ff */
[----:B------:R-:W-:Y:S01]  /*17100*/  IMAD.IADD R25, R25, 0x1, R2 ;  /* 0x0000000119197824 */ /* 0x000fe200078e0202 */
[----:B------:R-:W-:Y:S06]  /*17110*/  BRA `(.L_x_10847) ;  /* 0x00000000000c7947 */ /* 0x000fec0003800000 */
.L_x_10842:
[----:B------:R-:W-:Y:S02]  /*17120*/  IMAD.MOV.U32 R25, RZ, RZ, RZ ;  /* 0x000000ffff197224 */ /* 0x000fe400078e00ff */
[----:B------:R-:W-:Y:S02]  /*17130*/  IMAD.U32 R24, RZ, RZ, UR6 ;  /* 0x00000006ff187e24 */ /* 0x000fe4000f8e00ff */
[----:B------:R-:W-:-:S07]  /*17140*/  IMAD.MOV.U32 R26, RZ, RZ, RZ ;  /* 0x000000ffff1a7224 */ /* 0x000fce00078e00ff */
.L_x_10847:
[----:B------:R-:W-:-:S13]  /*17150*/  ISETP.NE.AND P0, PT, R0, RZ, PT ;  /* 0x000000ff0000720c */ /* 0x000fda0003f05270 */
[----:B------:R-:W0:Y:S01]  /*17160*/  @!P0 S2R R3, SR_CgaCtaId ;  /* 0x0000000000038919 */ /* 0x000e220000008800 */
[----:B------:R-:W-:-:S04]  /*17170*/  @!P0 MOV R0, 0x400 ;  /* 0x0000040000008802 */ /* 0x000fc80000000f00 */
[----:B0-----:R-:W-:-:S05]  /*17180*/  @!P0 LEA R0, R3, R0, 0x18 ;  /* 0x0000000003008211 */ /* 0x001fca00078ec0ff */
[----:B------:R0:W-:Y:S01]  /*17190*/  @!P0 STS.128 [R0+0x19cd0], R24 ;  /* 0x019cd01800008388 */ /* 0x0001e20000000c00 */
[----:B------:R-:W-:Y:S06]  /*171a0*/  BAR.ARV 0x5, 0x200 ;  /* 0x0148000000007b1d */ /* 0x000fec0000002000 */
.L_x_10840:
[----:B0-----:R-:W-:Y:S01]  /*171b0*/  IMAD.MOV.U32 R0, RZ, RZ, 0x1 ;  /* 0x00000001ff007424 */ /* 0x001fe200078e00ff */
[----:B------:R-:W-:Y:S01]  /*171c0*/  ULDC UR4, c[0x0][0xc3c] ;  /* 0x00030f0000047ab9 */ /* 0x000fe20000000800 */
[----:B------:R-:W-:Y:S01]  /*171d0*/  IMAD.MOV.U32 R22, RZ, RZ, RZ ;  /* 0x000000ffff167224 */ /* 0x000fe200078e00ff */
[----:B-1----:R-:W-:Y:S02]  /*171e0*/  ISETP.GE.AND P0, PT, R27, UR4, PT ;  /* 0x000000041b007c0c */ /* 0x002fe4000bf06270 */
[----:B------:R0:W-:Y:S04]  /*171f0*/  STL [R1], R0 ;  /* 0x0000000001007387 */ /* 0x0001e80000100800 */
[----:B------:R0:W-:Y:S07]  /*17200*/  STL [R1+0x50], RZ ;  /* 0x000050ff01007387 */ /* 0x0001ee0000100800 */
[----:B------:R-:W-:Y:S05]  /*17210*/  @P0 BRA `(.L_x_10848) ;  /* 0x0000006800340947 */ /* 0x000fea0003800000 */
[----:B------:R-:W2:Y:S01]  /*17220*/  LDL R11, [R1+0x4c] ;  /* 0x00004c00010b7983 */ /* 0x000ea20000100800 */
[----:B------:R-:W1:Y:S01]  /*17230*/  S2R R14, SR_TID.X ;  /* 0x00000000000e7919 */ /* 0x000e620000002100 */
[----:B------:R-:W-:Y:S01]  /*17240*/  IMAD.SHL.U32 R5, R6, 0x800, RZ ;  /* 0x0000080006057824 */ /* 0x000fe200078e00ff */
[----:B------:R-:W3:Y:S01]  /*17250*/  S2UR UR5, SR_CgaCtaId ;  /* 0x00000000000579c3 */ /* 0x000ee20000008800 */
[----:B------:R-:W-:Y:S01]  /*17260*/  UMOV UR4, 0x400 ;  /* 0x0000040000047882 */ /* 0x000fe20000000000 */
[C---:B-1----:R-:W-:Y:S02]  /*17270*/  IMAD.SHL.U32 R3, R14.reuse, 0x80, RZ ;  /* 0x000000800e037824 */ /* 0x042fe400078e00ff */
[----:B------:R-:W-:-:S03]  /*17280*/  IMAD.SHL.U32 R4, R14, 0x20, RZ ;  /* 0x000000200e047824 */ /* 0x000fc600078e00ff */
[----:B------:R-:W-:Y:S02]  /*17290*/  LOP3.LUT R2, R3, 0x400, RZ, 0xc0, !PT ;  /* 0x0000040003027812 */ /* 0x000fe400078ec0ff */
[----:B------:R-:W-:Y:S02]  /*172a0*/  SHF.R.U32.HI R6, RZ, 0x1, R14 ;  /* 0x00000001ff067819 */ /* 0x000fe4000001160e */
[----:B------:R-:W-:Y:S02]  /*172b0*/  LOP3.LUT R2, R2, 0x800, R5, 0xf8, !PT ;  /* 0x0000080002027812 */ /* 0x000fe400078ef805 */
[----:B------:R-:W-:Y:S02]  /*172c0*/  LOP3.LUT R5, R4, 0x80, RZ, 0xc0, !PT ;  /* 0x0000008004057812 */ /* 0x000fe400078ec0ff */
[C---:B------:R-:W-:Y:S01]  /*172d0*/  LOP3.LUT R13, R14.reuse, 0x7f, RZ, 0xc0, !PT ;  /* 0x0000007f0e0d7812 */ /* 0x040fe200078ec0ff */
[----:B0-----:R-:W-:Y:S01]  /*172e0*/  IMAD.SHL.U32 R0, R14, 0x10, RZ ;  /* 0x000000100e007824 */ /* 0x001fe200078e00ff */
        /* <DEDUP_REMOVED lines=13> */
[----:B---3--:R-:W-:Y:S01]  /*173c0*/  ULEA UR4, UR5, UR4, 0x18 ;  /* 0x0000000405047291 */ /* 0x008fe2000f8ec03f */
        /* <DEDUP_REMOVED lines=34> */
.L_x_10968:
        /* <DEDUP_REMOVED lines=20> */
[----:B------:R-:W-:Y:S01]  /*17730*/  IADD3 R6, P3, R18, UR6, RZ ;  /* 0x0000000612067c10 */ /* 0x000fe2000ff7e0ff */
        /* <DEDUP_REMOVED lines=31> */
[----:B------:R-:W-:-:S03]  /*17930*/  ULDC UR5, c[0x0][0x348] ;  /* 0x0000d20000057ab9 */ /* 0x000fc60000000800 */
[----:B0-----:R-:W-:Y:S01]  /*17940*/  IMAD.U32 R10, RZ, RZ, UR4 ;  /* 0x00000004ff0a7e24 */ /* 0x001fe2000f8e00ff */
[----:B--2---:R0:W-:Y:S01]  /*17950*/  STL [R1+0x38], R8 ;  /* 0x0000380801007387 */ /* 0x0041e20000100800 */
[----:B------:R-:W-:Y:S02]  /*17960*/  IMAD.MOV.U32 R13, RZ, RZ, R8 ;  /* 0x000000ffff0d7224 */ /* 0x000fe400078e0008 */
[----:B0-----:R-:W-:Y:S01]  /*17970*/  IMAD.U32 R8, RZ, RZ, UR5 ;  /* 0x00000005ff087e24 */ /* 0x001fe2000f8e00ff */
[----:B----4-:R-:W-:Y:S06]  /*17980*/  @P3 BRA `(.L_x_10849) ;  /* 0x0000000000143947 */ /* 0x010fec0003800000 */
[----:B------:R-:W-:Y:S05]  /*17990*/  @!P0 BRA `(.L_x_10849) ;  /* 0x0000000000108947 */ /* 0x000fea0003800000 */
[----:B------:R-:W2:Y:S04]  /*179a0*/  LDG.E R11, desc[UR40][R2.64] ;  /* 0x00000028020b7981 */ /* 0x000ea8000c1e1900 */
[----:B------:R-:W2:Y:S02]  /*179b0*/  LDG.E R2, desc[UR40][R2.64+0x4] ;  /* 0x0000042802027981 */ /* 0x000ea4000c1e1900 */
[----:B--2---:R-:W-:-:S05]  /*179c0*/  IMAD.IADD R13, R2, 0x1, -R11 ;  /* 0x00000001020d7824 */ /* 0x004fca00078e0a0b */
[----:B------:R0:W-:Y:S02]  /*179d0*/  STL [R1+0x38], R13 ;  /* 0x0000380d01007387 */ /* 0x0001e40000100800 */
.L_x_10849:
[C---:B------:R-:W-:Y:S01]  /*179e0*/  LOP3.LUT R2, R26.reuse, 0xff000000, RZ, 0xc0, !PT ;  /* 0xff0000001a027812 */ /* 0x040fe200078ec0ff */
[----:B------:R-:W-:Y:S01]  /*179f0*/  ULDC.64 UR4, c[0x0][0xa20] ;  /* 0x0002880000047ab9 */ /* 0x000fe20000000a00 */
[----:B------:R-:W-:Y:S02]  /*17a00*/  LOP3.LUT R3, R26, 0xff0000, RZ, 0xc0, !PT ;  /* 0x00ff00001a037812 */ /* 0x000fe400078ec0ff */
        /* <DEDUP_REMOVED lines=9> */
[----:B------:R-:W-:-:S04]  /*17aa0*/  IADD3 R10, P0, R18, UR4, RZ ;  /* 0x00000004120a7c10 */ /* 0x000fc8000ff1e0ff */
[----:B------:R-:W-:-:S05]  /*17ab0*/  IADD3.X R11, R14, UR5, RZ, P0, !PT ;  /* 0x000000050e0b7c10 */ /* 0x000fca00087fe4ff */
[----:B------:R2:W5:Y:S01]  /*17ac0*/  LDG.E R10, desc[UR40][R10.64] ;  /* 0x000000280a0a7981 */ /* 0x000562000c1e1900 */
[----:B------:R-:W-:Y:S05]  /*17ad0*/  BRA `(.L_x_10851) ;  /* 0x0000000000107947 */ /* 0x000fea0003800000 */
.L_x_10850:
[----:B------:R-:W-:Y:S05]  /*17ae0*/  @!P1 BRA `(.L_x_10851) ;  /* 0x00000000000c9947 */ /* 0x000fea0003800000 */
[----:B------:R-:W2:Y:S04]  /*17af0*/  LDG.E R10, desc[UR40][R6.64] ;  /* 0x00000028060a7981 */ /* 0x000ea8000c1e1900 */
[----:B------:R-:W2:Y:S02]  /*17b00*/  LDG.E R6, desc[UR40][R6.64+0x4] ;  /* 0x0000042806067981 */ /* 0x000ea4000c1e1900 */
[----:B--2---:R-:W-:-:S07]  /*17b10*/  IMAD.IADD R10, R6, 0x1, -R10 ;  /* 0x00000001060a7824 */ /* 0x004fce00078e0a0a */
.L_x_10851:
[----:B-1----:R-:W3:Y:S04]  /*17b20*/  @P2 LDG.E R3, desc[UR40][R4.64] ;  /* 0x0000002804032981 */ /* 0x002ee8000c1e1900 */
[----:B------:R1:W3:Y:S01]  /*17b30*/  @P2 LDG.E R4, desc[UR40][R4.64+0x4] ;  /* 0x0000042804042981 */ /* 0x0002e2000c1e1900 */
[----:B-----5:R-:W-:Y:S01]  /*17b40*/  IMAD.IADD R10, R10, 0x1, -R9 ;  /* 0x000000010a0a7824 */ /* 0x020fe200078e0a09 */
[----:B------:R-:W-:Y:S01]  /*17b50*/  BSSY B0, `(.L_x_10852) ;  /* 0x0000037000007945 */ /* 0x000fe20003800000 */
[----:B------:R-:W-:Y:S01]  /*17b60*/  LOP3.LUT R23, R2, 0xff, RZ, 0xc0, !PT ;  /* 0x000000ff02177812 */ /* 0x000fe200078ec0ff */
[----:B-1----:R-:W1:Y:S02]  /*17b70*/  LDC R5, c[0x0][0x448] ;  /* 0x00011200ff057b82 */ /* 0x002e640000000800 */
[----:B-1----:R-:W-:-:S13]  /*17b80*/  ISETP.NE.AND P0, PT, R5, 0x1, PT ;  /* 0x000000010500780c */ /* 0x002fda0003f05270 */
[----:B------:R-:W1:Y:S08]  /*17b90*/  @P0 LDC R5, c[0x0][0x44c] ;  /* 0x00011300ff050b82 */ /* 0x000e700000000800 */
[----:B------:R-:W4:Y:S01]  /*17ba0*/  @P0 LDC R6, c[0x0][0x450] ;  /* 0x00011400ff060b82 */ /* 0x000f220000000800 */
[----:B---3--:R-:W-:Y:S02]  /*17bb0*/  @P2 IMAD.IADD R8, R4, 0x1, -R3 ;  /* 0x0000000104082824 */ /* 0x008fe400078e0a03 */
[----:B------:R-:W-:-:S04]  /*17bc0*/  IMAD R3, R25, 0xc0, RZ ;  /* 0x000000c019037824 */ /* 0x000fc800078e02ff */
        /* <DEDUP_REMOVED lines=8> */
[----:B------:R-:W-:Y:S02]  /*17c50*/  LEA.HI R20, R5, R4, RZ, 0x7 ;  /* 0x0000000405147211 */ /* 0x000fe400078f38ff */
[----:B------:R-:W-:Y:S02]  /*17c60*/  SHF.R.S32.HI R5, RZ, 0x1f, R3 ;  /* 0x0000001fff057819 */ /* 0x000fe40000011403 */
[----:B------:R-:W-:Y:S02]  /*17c70*/  SHF.R.S32.HI R20, RZ, 0x7, R20 ;  /* 0x00000007ff147819 */ /* 0x000fe40000011414 */
[----:B------:R-:W-:Y:S02]  /*17c80*/  LEA.HI R5, R5, R3, RZ, 0x7 ;  /* 0x0000000305057211 */ /* 0x000fe400078f38ff */
[----:B------:R-:W-:Y:S01]  /*17c90*/  SHF.R.U32.HI R4, RZ, 0x10, R2 ;  /* 0x00000010ff047819 */ /* 0x000fe20000011602 */
[----:B------:R-:W-:Y:S01]  /*17ca0*/  IMAD.MOV.U32 R2, RZ, RZ, RZ ;  /* 0x000000ffff027224 */ /* 0x000fe200078e00ff */
[----:B------:R-:W-:-:S04]  /*17cb0*/  SHF.R.S32.HI R5, RZ, 0x7, R5 ;  /* 0x00000007ff057819 */ /* 0x000fc80000011405 */
        /* <DEDUP_REMOVED lines=11> */
[----:B------:R1:W3:Y:S02]  /*17d70*/  F2I.FTZ.U32.TRUNC.NTZ R3, R2 ;  /* 0x0000000200037305 */ /* 0x0002e4000021f000 */
[----:B-1----:R-:W-:-:S04]  /*17d80*/  LOP3.LUT R2, R9, R6, RZ, 0x3c, !PT ;  /* 0x0000000609027212 */ /* 0x002fc800078e3cff */
[----:B------:R-:W-:Y:S01]  /*17d90*/  ISETP.GE.AND P3, PT, R2, RZ, PT ;  /* 0x000000ff0200720c */ /* 0x000fe20003f66270 */
[----:B---3--:R-:W-:-:S04]  /*17da0*/  IMAD.MOV R2, RZ, RZ, -R3 ;  /* 0x000000ffff027224 */ /* 0x008fc800078e0a03 */
[----:B--2---:R-:W-:Y:S02]  /*17db0*/  IMAD R11, R2, R7, RZ ;  /* 0x00000007020b7224 */ /* 0x004fe400078e02ff */
        /* <DEDUP_REMOVED lines=16> */
.L_x_10853:
[----:B------:R-:W-:Y:S05]  /*17ec0*/  BSYNC B0 ;  /* 0x0000000000007941 */ /* 0x000fea0003800000 */
.L_x_10852:
        /* <DEDUP_REMOVED lines=23> */
[----:B------:R1:W3:Y:S02]  /*18040*/  SHFL.IDX PT, R14, R5, RZ, 0x1f ;  /* 0x00001fff050e7589 */ /* 0x0002e400000e0000 */
.L_x_11003:
[----:B---3--:R-:W-:Y:S02]  /*18050*/  ISETP.NE.AND P0, PT, R14, RZ, PT ;  /* 0x000000ff0e00720c */ /* 0x008fe40003f05270 */
[----:B------:R-:W-:-:S11]  /*18060*/  PLOP3.LUT P6, PT, PT, PT, PT, 0x8, 0x0 ;  /* 0x000000000000781c */ /* 0x000fd60003fce170 */
[----:B------:R-:W-:Y:S05]  /*18070*/  @P0 BRA `(.L_x_10857) ;  /* 0x00000000000c0947 */ /* 0x000fea0003800000 */
[----:B------:R-:W-:-:S03]  /*18080*/  UMOV UR4, 0xffffffff ;  /* 0xffffffff00047882 */ /* 0x000fc60000000000 */
[----:B------:R-:W-:Y:S05]  /*18090*/  BRA.DIV UR4, `(.L_x_10858) ;  /* 0x0000006604987947 */ /* 0x000fea000b800000 */
[----:B------:R-:W-:-:S13]  /*180a0*/  ELECT P6, URZ, PT ;  /* 0x00000000003f782f */ /* 0x000fda00038c0000 */
.L_x_10857:
[----:B-1----:R-:W3:Y:S01]  /*180b0*/  LDL R5, [R1+0x50] ;  /* 0x0000500001057983 */ /* 0x002ee20000100800 */
[----:B------:R-:W-:Y:S01]  /*180c0*/  BSSY B1, `(.L_x_10859) ;  /* 0x0000008000017945 */ /* 0x000fe20003800000 */
[----:B---3--:R-:W-:-:S05]  /*180d0*/  VIADD R5, R5, 0x1 ;  /* 0x0000000105057836 */ /* 0x008fca0000000000 */
[----:B------:R-:W-:-:S04]  /*180e0*/  LEA.HI R6, R5, R5, RZ, 0x1 ;  /* 0x0000000505067211 */ /* 0x000fc800078f08ff */
[----:B------:R-:W-:-:S05]  /*180f0*/  LOP3.LUT R6, R6, 0xfffffffe, RZ, 0xc0, !PT ;  /* 0xfffffffe06067812 */ /* 0x000fca00078ec0ff */
[----:B------:R-:W-:-:S05]  /*18100*/  IMAD.IADD R5, R5, 0x1, -R6 ;  /* 0x0000000105057824 */ /* 0x000fca00078e0a06 */
[----:B------:R-:W-:-:S04]  /*18110*/  SHF.L.U32 R5, R5, 0x1f, RZ ;  /* 0x0000001f05057819 */ /* 0x000fc800000006ff */
[----:B------:R-:W1:Y:S02]  /*18120*/  SYNCS.PHASECHK.TRANS64.TRYWAIT P0, [R17+URZ+0x19c20], R5 ;  /* 0x019c2005110075a7 */ /* 0x000e64000800017f */
[----:B-1----:R-:W-:Y:S05]  /*18130*/  @!P0 BRA `(.L_x_10860) ;  /* 0x0000006400908947 */ /* 0x002fea0003800000 */
.L_x_11006:
[----:B------:R-:W-:Y:S05]  /*18140*/  BSYNC B1 ;  /* 0x0000000000017941 */ /* 0x000fea0003800000 */
.L_x_10859:
        /* <DEDUP_REMOVED lines=11> */
.L_x_11007:
[----:B------:R-:W-:Y:S05]  /*18200*/  BSYNC B2 ;  /* 0x0000000000027941 */ /* 0x000fea0003800000 */
.L_x_10863:
        /* <DEDUP_REMOVED lines=9> */
.L_x_10866:
[----:B------:R-:W-:Y:S05]  /*182a0*/  BSYNC B2 ;  /* 0x0000000000027941 */ /* 0x000fea0003800000 */
.L_x_10865:
[----:B-1----:R-:W-:Y:S01]  /*182b0*/  IMAD.MOV.U32 R5, RZ, RZ, RZ ;  /* 0x000000ffff057224 */ /* 0x002fe200078e00ff */
        /* <DEDUP_REMOVED lines=9> */
[----:B------:R-:W-:Y:S01]  /*18350*/  VIADD R9, R7, 0x13800 ;  /* 0x0001380007097836 */ /* 0x000fe20000000000 */
[----:B------:R-:W-:-:S09]  /*18360*/  UMOV UR7, 0x12f00000 ;  /* 0x12f0000000077882 */ /* 0x000fd20000000000 */
.L_x_10867:
        /* <DEDUP_REMOVED lines=16> */
.L_x_10868:
        /* <DEDUP_REMOVED lines=16> */
.L_x_10869:
        /* <DEDUP_REMOVED lines=13> */
.L_x_11008:
[----:B------:R-:W-:Y:S05]  /*18640*/  BSYNC B2 ;  /* 0x0000000000027941 */ /* 0x000fea0003800000 */
.L_x_10870:
        /* <DEDUP_REMOVED lines=11> */
.L_x_10873:
[----:B------:R-:W-:Y:S05]  /*18700*/  BSYNC B2 ;  /* 0x0000000000027941 */ /* 0x000fea0003800000 */
.L_x_10872:
[----:B------:R-:W-:Y:S01]  /*18710*/  R2UR UR6, R12 ;  /* 0x000000000c0672ca */ /* 0x000fe200000e0000 */
[----:B------:R-:W-:Y:S01]  /*18720*/  IMAD.MOV.U32 R5, RZ, RZ, RZ ;  /* 0x000000ffff057224 */ /* 0x000fe200078e00ff */
[----:B------:R-:W-:Y:S01]  /*18730*/  R2UR UR7, R13 ;  /* 0x000000000d0772ca */ /* 0x000fe200000e0000 */
[----:B------:R-:W-:Y:S01]  /*18740*/  UIADD3 UR4, UP0, UR38, 0x670, URZ ;  /* 0x0000067026047890 */ /* 0x000fe2000ff1e03f */
[----:B------:R-:W-:Y:S01]  /*18750*/  PLOP3.LUT P0, PT, PT, PT, PT, 0x80, 0x0 ;  /* 0x000000000000781c */ /* 0x000fe20003f0f070 */
[----:B-12---:R-:W-:Y:S01]  /*18760*/  VIADD R8, R8, 0x19cb0 ;  /* 0x00019cb008087836 */ /* 0x006fe20000000000 */
[----:B------:R-:W-:Y:S01]  /*18770*/  R2UR UR10, R5 ;  /* 0x00000000050a72ca */ /* 0x000fe200000e0000 */
[----:B------:R-:W-:Y:S01]  /*18780*/  VIADD R5, R7, 0x9000 ;  /* 0x0000900007057836 */ /* 0x000fe20000000000 */
[----:B------:R-:W-:-:S13]  /*18790*/  UIADD3.X UR5, URZ, UR39, URZ, UP0, !UPT ;  /* 0x000000273f057290 */ /* 0x000fda00087fe43f */
.L_x_10874:
        /* <DEDUP_REMOVED lines=15> */
.L_x_10875:
        /* <DEDUP_REMOVED lines=15> */
.L_x_10876:
        /* <DEDUP_REMOVED lines=10> */
.L_x_10862:
[----:B------:R-:W-:Y:S05]  /*18a20*/  BSYNC B1 ;  /* 0x0000000000017941 */ /* 0x000fea0003800000 */
.L_x_10861:
[----:B------:R-:W3:Y:S01]  /*18a30*/  LDL.LU R9, [R1+0x8] ;  /* 0x0000080001097983 */ /* 0x000ee20000300800 */
[----:B------:R-:W-:Y:S01]  /*18a40*/  VIADD R29, R29, 0x1 ;  /* 0x000000011d1d7836 */ /* 0x000fe20000000000 */
[----:B------:R-:W-:Y:S01]  /*18a50*/  PLOP3.LUT P0, PT, PT, PT, PT, 0x8, 0x0 ;  /* 0x000000000000781c */ /* 0x000fe20003f0e170 */
[----:B------:R-:W-:-:S03]  /*18a60*/  VIADD R10, R10, 0xfffffffe ;  /* 0xfffffffe0a0a7836 */ /* 0x000fc60000000000 */
[C---:B------:R-:W-:Y:S02]  /*18a70*/  ISETP.NE.AND P1, PT, R29.reuse, 0x2, PT ;  /* 0x000000021d00780c */ /* 0x040fe40003f25270 */
[----:B------:R-:W-:Y:S02]  /*18a80*/  ISETP.GE.AND P2, PT, R10, R3, PT ;  /* 0x000000030a00720c */ /* 0x000fe40003f46270 */
[----:B-1----:R-:W-:Y:S02]  /*18a90*/  SEL R5, RZ, 0x1, P1 ;  /* 0x00000001ff057807 */ /* 0x002fe40000800000 */
[----:B------:R-:W-:Y:S02]  /*18aa0*/  SEL R29, R29, RZ, P1 ;  /* 0x000000ff1d1d7207 */ /* 0x000fe40000800000 */
[----:B---3--:R-:W-:-:S05]  /*18ab0*/  LOP3.LUT R9, R9, R5, RZ, 0x3c, !PT ;  /* 0x0000000509097212 */ /* 0x008fca00078e3cff */
[----:B------:R1:W-:Y:S02]  /*18ac0*/  STL [R1+0x8], R9 ;  /* 0x0000080901007387 */ /* 0x0003e40000100800 */
[----:B------:R-:W-:Y:S05]  /*18ad0*/  @!P2 BRA `(.L_x_10855) ;  /* 0x000000080060a947 */ /* 0x000fea0003800000 */
.L_x_10893:
[----:B------:R-:W-:Y:S05]  /*18ae0*/  YIELD ;  /* 0x0000000000007946 */ /* 0x000fea0003800000 */
[----:B------:R-:W-:Y:S04]  /*18af0*/  BSSY B1, `(.L_x_10877) ;  /* 0x000008c000017945 */ /* 0x000fe80003800000 */
[----:B---3--:R-:W-:Y:S05]  /*18b00*/  @!P6 BRA `(.L_x_10878) ;  /* 0x000000080028e947 */ /* 0x008fea0003800000 */
[----:B------:R-:W3:Y:S01]  /*18b10*/  LDL R6, [R1+0x8] ;  /* 0x0000080001067983 */ /* 0x000ee20000100800 */
[----:B-1----:R-:W-:Y:S01]  /*18b20*/  IMAD R9, R29, 0x8, R17 ;  /* 0x000000081d097824 */ /* 0x002fe200078e0211 */
[----:B------:R-:W1:Y:S01]  /*18b30*/  S2R R5, SR_TID.X ;  /* 0x0000000000057919 */ /* 0x000e620000002100 */
[----:B------:R-:W-:Y:S01]  /*18b40*/  BSSY B2, `(.L_x_10879) ;  /* 0x0000006000027945 */ /* 0x000fe20003800000 */
[----:B-1----:R-:W-:-:S04]  /*18b50*/  LOP3.LUT R5, R5, 0x7f, RZ, 0xc0, !PT ;  /* 0x0000007f05057812 */ /* 0x002fc800078ec0ff */
[----:B------:R-:W-:Y:S02]  /*18b60*/  ISETP.NE.AND P2, PT, R5, RZ, PT ;  /* 0x000000ff0500720c */ /* 0x000fe40003f45270 */
[----:B---3--:R-:W-:-:S04]  /*18b70*/  SHF.L.U32 R8, R6, 0x1f, RZ ;  /* 0x0000001f06087819 */ /* 0x008fc800000006ff */
[----:B------:R-:W1:Y:S02]  /*18b80*/  SYNCS.PHASECHK.TRANS64.TRYWAIT P1, [R9+URZ+0x19ca0], R8 ;  /* 0x019ca008090075a7 */ /* 0x000e64000802017f */
[----:B-1----:R-:W-:Y:S05]  /*18b90*/  @!P1 BRA `(.L_x_10880) ;  /* 0x0000005c00349947 */ /* 0x002fea0003800000 */
.L_x_11009:
[----:B------:R-:W-:Y:S05]  /*18ba0*/  BSYNC B2 ;  /* 0x0000000000027941 */ /* 0x000fea0003800000 */
.L_x_10879:
        /* <DEDUP_REMOVED lines=9> */
.L_x_10882:
[----:B------:R-:W-:Y:S05]  /*18c40*/  BSYNC B2 ;  /* 0x0000000000027941 */ /* 0x000fea0003800000 */
.L_x_10881:
        /* <DEDUP_REMOVED lines=8> */
[----:B--2---:R-:W-:Y:S01]  /*18cd0*/  VIADD R11, R7, 0x13800 ;  /* 0x00013800070b7836 */ /* 0x004fe20000000000 */
[----:B------:R-:W-:Y:S01]  /*18ce0*/  UMOV UR6, 0x0 ;  /* 0x0000000000067882 */ /* 0x000fe20000000000 */
[----:B------:R-:W-:-:S10]  /*18cf0*/  UMOV UR7, 0x12f00000 ;  /* 0x12f0000000077882 */ /* 0x000fd40000000000 */
.L_x_10883:
        /* <DEDUP_REMOVED lines=12> */
[----:B------:R-:W-:Y:S01]  /*18dc0*/  UMOV UR6, 0x0 ;  /* 0x0000000000067882 */ /* 0x000fe20000000000 */
[----:B------:R-:W-:Y:S02]  /*18dd0*/  UMOV UR7, 0x12f00000 ;  /* 0x12f0000000077882 */ /* 0x000fe40000000000 */
[----:B------:R-:W-:Y:S01]  /*18de0*/  R2UR UR10, R11 ;  /* 0x000000000b0a72ca */ /* 0x000fe200000e0000 */
[----:B------:R-:W-:-:S14]  /*18df0*/  VIADD R11, R7, 0x14800 ;  /* 0x00014800070b7836 */ /* 0x000fdc0000000000 */
.L_x_10884:
        /* <DEDUP_REMOVED lines=16> */
.L_x_10885:
        /* <DEDUP_REMOVED lines=13> */
.L_x_11010:
[----:B------:R-:W-:Y:S05]  /*18fd0*/  BSYNC B2 ;  /* 0x0000000000027941 */ /* 0x000fea0003800000 */
.L_x_10886:
        /* <DEDUP_REMOVED lines=11> */
.L_x_10889:
[----:B------:R-:W-:Y:S05]  /*19090*/  BSYNC B2 ;  /* 0x0000000000027941 */ /* 0x000fea0003800000 */
.L_x_10888:
        /* <DEDUP_REMOVED lines=8> */
.L_x_10890:
        /* <DEDUP_REMOVED lines=11> */
[----:B------:R-:W-:Y:S01]  /*191d0*/  R2UR UR6, R12 ;  /* 0x000000000c0672ca */ /* 0x000fe200000e0000 */
[----:B------:R-:W-:Y:S01]  /*191e0*/  VIADD R5, R7, 0xa000 ;  /* 0x0000a00007057836 */ /* 0x000fe20000000000 */
[----:B------:R-:W-:Y:S02]  /*191f0*/  R2UR UR7, R13 ;  /* 0x000000000d0772ca */ /* 0x000fe400000e0000 */
[----:B------:R-:W-:Y:S02]  /*19200*/  R2UR UR10, R8 ;  /* 0x00000000080a72ca */ /* 0x000fe400000e0000 */
[----:B------:R-:W-:-:S13]  /*19210*/  PLOP3.LUT P1, PT, PT, PT, PT, 0x80, 0x0 ;  /* 0x000000000000781c */ /* 0x000fda0003f2f070 */
.L_x_10891:
        /* <DEDUP_REMOVED lines=15> */
.L_x_10892:
        /* <DEDUP_REMOVED lines=10> */
.L_x_10878:
[----:B------:R-:W-:Y:S05]  /*193b0*/  BSYNC B1 ;  /* 0x0000000000017941 */ /* 0x000fea0003800000 */
.L_x_10877:
[----:B------:R-:W3:Y:S01]  /*193c0*/  LDL.LU R8, [R1+0x8] ;  /* 0x0000080001087983 */ /* 0x000ee20000300800 */
[----:B------:R-:W-:Y:S01]  /*193d0*/  VIADD R29, R29, 0x1 ;  /* 0x000000011d1d7836 */ /* 0x000fe20000000000 */
[C---:B------:R-:W-:Y:S01]  /*193e0*/  ISETP.GT.AND P2, PT, R10.reuse, R3, PT ;  /* 0x000000030a00720c */ /* 0x040fe20003f44270 */
[----:B------:R-:W-:-:S03]  /*193f0*/  VIADD R10, R10, 0xffffffff ;  /* 0xffffffff0a0a7836 */ /* 0x000fc60000000000 */
[----:B------:R-:W-:-:S04]  /*19400*/  ISETP.NE.AND P1, PT, R29, 0x2, PT ;  /* 0x000000021d00780c */ /* 0x000fc80003f25270 */
[----:B------:R-:W-:Y:S02]  /*19410*/  SEL R5, RZ, 0x1, P1 ;  /* 0x00000001ff057807 */ /* 0x000fe40000800000 */
[----:B------:R-:W-:Y:S02]  /*19420*/  SEL R29, R29, RZ, P1 ;  /* 0x000000ff1d1d7207 */ /* 0x000fe40000800000 */
[----:B---3--:R-:W-:-:S05]  /*19430*/  LOP3.LUT R8, R8, R5, RZ, 0x3c, !PT ;  /* 0x0000000508087212 */ /* 0x008fca00078e3cff */
[----:B------:R3:W-:Y:S01]  /*19440*/  STL [R1+0x8], R8 ;  /* 0x0000080801007387 */ /* 0x0007e20000100800 */
[----:B------:R-:W-:Y:S05]  /*19450*/  @P2 BRA `(.L_x_10893) ;  /* 0xfffffff400a02947 */ /* 0x000fea000383ffff */
.L_x_10855:
[----:B------:R-:W-:Y:S05]  /*19460*/  BSYNC B0 ;  /* 0x0000000000007941 */ /* 0x000fea0003800000 */
.L_x_10854:
[----:B------:R-:W4:Y:S01]  /*19470*/  LDC R0, c[0x0][0x448] ;  /* 0x00011200ff007b82 */ /* 0x000f220000000800 */
[----:B------:R-:W-:Y:S01]  /*19480*/  IMAD.MOV.U32 R2, RZ, RZ, 0xc0 ;  /* 0x000000c0ff027424 */ /* 0x000fe200078e00ff */
[----:B------:R-:W-:Y:S01]  /*19490*/  ISETP.NE.AND P2, PT, R4, RZ, PT ;  /* 0x000000ff0400720c */ /* 0x000fe20003f45270 */
[----:B------:R-:W-:Y:S05]  /*194a0*/  @!P0 WARPSYNC.ALL ;  /* 0x0000000000008948 */ /* 0x000fea0003800000 */
[----:B------:R-:W-:Y:S01]  /*194b0*/  IMAD R2, R25, R2, 0xbf ;  /* 0x000000bf19027424 */ /* 0x000fe200078e0202 */
[----:B------:R-:W-:Y:S06]  /*194c0*/  BSSY B0, `(.L_x_10894) ;  /* 0x000002a000007945 */ /* 0x000fec0003800000 */
[----:B------:R-:W0:Y:S08]  /*194d0*/  @!P2 LDC R4, c[0x0][0x9f0] ;  /* 0x00027c00ff04ab82 */ /* 0x000e300000000800 */
[----:B------:R-:W-:Y:S01]  /*194e0*/  @!P0 BAR.SYNC.DEFER_BLOCKING 0xc, 0x200 ;  /* 0x0308000000008b1d */ /* 0x000fe20000010000 */
[----:B----4-:R-:W-:-:S13]  /*194f0*/  ISETP.NE.AND P1, PT, R0, 0x1, PT ;  /* 0x000000010000780c */ /* 0x010fda0003f25270 */
[----:B------:R-:W4:Y:S08]  /*19500*/  @P1 LDC R0, c[0x0][0x44c] ;  /* 0x00011300ff001b82 */ /* 0x000f300000000800 */
[----:B------:R-:W5:Y:S01]  /*19510*/  @P1 LDC R3, c[0x0][0x450] ;  /* 0x00011400ff031b82 */ /* 0x000f620000000800 */
[----:B----4-:R-:W-:-:S05]  /*19520*/  @P1 IMAD.HI.U32 R0, R2, R0, RZ ;  /* 0x0000000002001227 */ /* 0x010fca00078e00ff */
[----:B-----5:R-:W-:-:S05]  /*19530*/  @P1 SHF.R.U32.HI R2, RZ, R3, R0 ;  /* 0x00000003ff021219 */ /* 0x020fca0000011600 */
[----:B------:R-:W-:-:S05]  /*19540*/  IMAD.IADD R2, R21, 0x1, R2 ;  /* 0x0000000115027824 */ /* 0x000fca00078e0202 */
[----:B------:R-:W-:-:S04]  /*19550*/  SHF.R.S32.HI R0, RZ, 0x1f, R2 ;  /* 0x0000001fff007819 */ /* 0x000fc80000011402 */
[----:B------:R-:W-:Y:S01]  /*19560*/  LEA.HI R0, R0, R2, RZ, 0x7 ;  /* 0x0000000200007211 */ /* 0x000fe200078f38ff */
[----:B------:R-:W-:-:S03]  /*19570*/  IMAD.MOV.U32 R2, RZ, RZ, RZ ;  /* 0x000000ffff027224 */ /* 0x000fc600078e00ff */
        /* <DEDUP_REMOVED lines=12> */
[----:B---3--:R-:W-:Y:S01]  /*19640*/  IMAD.HI.U32 R8, R3, R6, R2 ;  /* 0x0000000603087227 */ /* 0x008fe200078e0002 */
        /* <DEDUP_REMOVED lines=17> */
.L_x_10895:
[----:B------:R-:W-:Y:S05]  /*19760*/  BSYNC B0 ;  /* 0x0000000000007941 */ /* 0x000fea0003800000 */
.L_x_10894:
        /* <DEDUP_REMOVED lines=13> */
[----:B------:R-:W4:Y:S01]  /*19840*/  POPC R5, UR4 ;  /* 0x0000000400057d09 */ /* 0x000f220008000000 */
[----:B0-----:R-:W-:-:S02]  /*19850*/  ISETP.EQ.U32.AND P0, PT, R0, R3, PT ;  /* 0x000000030000720c */ /* 0x001fc40003f02070 */
[----:B------:R-:W4:Y:S11]  /*19860*/  LDC.64 R2, c[0x0][0xc60] ;  /* 0x00031800ff027b82 */ /* 0x000f360000000a00 */
[----:B----4-:R-:W4:Y:S01]  /*19870*/  @P0 ATOMG.E.ADD.STRONG.GPU PT, R3, desc[UR40][R2.64], R5 ;  /* 0x00000005020309a8 */ /* 0x010f2200081ee1e8 */
[----:B------:R-:W0:Y:S02]  /*19880*/  S2R R4, SR_LTMASK ;  /* 0x0000000000047919 */ /* 0x000e240000003900 */
[----:B0-----:R-:W-:-:S04]  /*19890*/  LOP3.LUT R4, R4, UR4, RZ, 0xc0, !PT ;  /* 0x0000000404047c12 */ /* 0x001fc8000f8ec0ff */
[----:B------:R-:W0:Y:S01]  /*198a0*/  POPC R7, R4 ;  /* 0x0000000400077309 */ /* 0x000e220000000000 */
[----:B----4-:R-:W0:Y:S02]  /*198b0*/  SHFL.IDX PT, R0, R3, R0, 0x1f ;  /* 0x00001f0003007589 */ /* 0x010e2400000e0000 */
[----:B0-----:R-:W-:Y:S01]  /*198c0*/  IADD3 R24, R0, UR36, R7 ;  /* 0x0000002400187c10 */ /* 0x001fe2000fffe007 */
[----:B------:R-:W-:Y:S06]  /*198d0*/  BRA `(.L_x_10897) ;  /* 0x0000003000647947 */ /* 0x000fec0003800000 */
.L_x_10896:
        /* <DEDUP_REMOVED lines=14> */
[----:B--2---:R-:W-:Y:S02]  /*199c0*/  IMAD.U32 R11, RZ, RZ, UR5 ;  /* 0x00000005ff0b7e24 */ /* 0x004fe4000f8e00ff */
[----:B---3--:R-:W-:Y:S02]  /*199d0*/  IMAD.MOV.U32 R8, RZ, RZ, 0x70 ;  /* 0x00000070ff087424 */ /* 0x008fe400078e00ff */
[----:B------:R-:W-:Y:S02]  /*199e0*/  IMAD.MOV.U32 R12, RZ, RZ, 0x1 ;  /* 0x00000001ff0c7424 */ /* 0x000fe400078e00ff */
[----:B------:R-:W-:-:S07]  /*199f0*/  IMAD.MOV.U32 R13, RZ, RZ, RZ ;  /* 0x000000ffff0d7224 */ /* 0x000fce00078e00ff */
[----:B------:R-:W-:-:S07]  /*19a00*/  LEPC R20, `(.L_x_10899) ;  /* 0x000000001014794e */ /* 0x000fce0000000000 */
[----:B01----:R-:W-:Y:S05]  /*19a10*/  CALL.ABS.NOINC R2 ;  /* 0x0000000002007343 */ /* 0x003fea0003c00000 */
.L_x_10899:
[----:B------:R-:W-:Y:S05]  /*19a20*/  BSYNC B6 ;  /* 0x0000000000067941 */ /* 0x000fea0003800000 */
.L_x_10898:
[----:B------:R-:W4:Y:S01]  /*19a30*/  LDL.LU R2, [R1+0xc] ;  /* 0x00000c0001027983 */ /* 0x000f220000300800 */
[----:B------:R-:W-:Y:S01]  /*19a40*/  VIADD R0, R17, 0x9000 ;  /* 0x0000900011007836 */ /* 0x000fe20000000000 */
[----:B------:R-:W-:Y:S04]  /*19a50*/  BSSY B6, `(.L_x_10900) ;  /* 0x0000016000067945 */ /* 0x000fe80003800000 */
[----:B------:R-:W-:Y:S02]  /*19a60*/  LOP3.LUT P0, RZ, R0, 0x9f, RZ, 0xc0, !PT ;  /* 0x0000009f00ff7812 */ /* 0x000fe4000780c0ff */
[----:B----4-:R-:W-:-:S11]  /*19a70*/  LOP3.LUT R2, R2, 0xfffffffe, RZ, 0xc0, !PT ;  /* 0xfffffffe02027812 */ /* 0x010fd600078ec0ff */
[----:B------:R-:W-:-:S05]  /*19a80*/  @P0 LOP3.LUT R2, R2, 0x1, RZ, 0xfc, !PT ;  /* 0x0000000102020812 */ /* 0x000fca00078efcff */
        /* <DEDUP_REMOVED lines=18> */
.L_x_10901:
[----:B------:R-:W-:Y:S05]  /*19bb0*/  BSYNC B6 ;  /* 0x0000000000067941 */ /* 0x000fea0003800000 */
.L_x_10900:
[----:B------:R-:W-:Y:S01]  /*19bc0*/  VIADD R23, R17, 0x3000 ;  /* 0x0000300011177836 */ /* 0x000fe20000000000 */
[----:B------:R-:W-:Y:S04]  /*19bd0*/  BSSY B6, `(.L_x_10902) ;  /* 0x0000013000067945 */ /* 0x000fe80003800000 */
[----:B------:R-:W-:-:S13]  /*19be0*/  LOP3.LUT P0, RZ, R23, 0x3ff, RZ, 0xc0, !PT ;  /* 0x000003ff17ff7812 */ /* 0x000fda000780c0ff */
        /* <DEDUP_REMOVED lines=17> */
.L_x_10903:
[----:B------:R-:W-:Y:S05]  /*19d00*/  BSYNC B6 ;  /* 0x0000000000067941 */ /* 0x000fea0003800000 */
.L_x_10902:
[----:B0-----:R-:W4:Y:S01]  /*19d10*/  LDL R2, [R1+0xc] ;  /* 0x00000c0001027983 */ /* 0x001f220000100800 */
[----:B------:R-:W-:Y:S01]  /*19d20*/  BSSY B6, `(.L_x_10904) ;  /* 0x0000013000067945 */ /* 0x000fe20003800000 */
[----:B----4-:R-:W-:-:S13]  /*19d30*/  LOP3.LUT P6, RZ, R2, 0x1, RZ, 0xc0, !PT ;  /* 0x0000000102ff7812 */ /* 0x010fda00078cc0ff */
        /* <DEDUP_REMOVED lines=17> */
.L_x_10905:
[----:B------:R-:W-:Y:S05]  /*19e50*/  BSYNC B6 ;  /* 0x0000000000067941 */ /* 0x000fea0003800000 */
.L_x_10904:
[----:B------:R-:W4:Y:S01]  /*19e60*/  LDL.LU R20, [R1+0x14] ;  /* 0x0000140001147983 */ /* 0x000f220000300800 */
[----:B------:R-:W-:Y:S02]  /*19e70*/  ULDC.64 UR4, c[0x0][0x9f8] ;  /* 0x00027e0000047ab9 */ /* 0x000fe40000000a00 */
[----:B------:R-:W-:-:S04]  /*19e80*/  ISETP.NE.U32.AND P0, PT, RZ, UR4, PT ;  /* 0x00000004ff007c0c */ /* 0x000fc8000bf05070 */
[----:B------:R-:W-:-:S13]  /*19e90*/  ISETP.NE.AND.EX P0, PT, RZ, UR5, PT, P0 ;  /* 0x00000005ff007c0c */ /* 0x000fda000bf05300 */
[----:B------:R-:W-:-:S04]  /*19ea0*/  @P0 IADD3 R2, P1, R18, UR4, RZ ;  /* 0x0000000412020c10 */ /* 0x000fc8000ff3e0ff */
[----:B----4-:R-:W-:Y:S01]  /*19eb0*/  @P0 IADD3.X R3, R20, UR5, RZ, P1, !PT ;  /* 0x0000000514030c10 */ /* 0x010fe20008ffe4ff */
[----:B------:R-:W-:-:S04]  /*19ec0*/  ULDC.64 UR4, c[0x0][0xa08] ;  /* 0x0002820000047ab9 */ /* 0x000fc80000000a00 */
[----:B------:R0:W3:Y:S02]  /*19ed0*/  @P0 LDG.E R26, desc[UR40][R2.64] ;  /* 0x00000028021a0981 */ /* 0x0000e4000c1e1900 */
[----:B0-----:R-:W0:Y:S02]  /*19ee0*/  LDC.64 R2, c[0x0][0x418] ;  /* 0x00010600ff027b82 */ /* 0x001e240000000a00 */
[----:B0-----:R-:W-:Y:S01]  /*19ef0*/  LOP3.LUT P0, RZ, R2, UR4, RZ, 0xfc, !PT ;  /* 0x0000000402ff7c12 */ /* 0x001fe2000f80fcff */
[----:B------:R-:W-:-:S03]  /*19f00*/  UMOV UR4, 0xffffffff ;  /* 0xffffffff00047882 */ /* 0x000fc60000000000 */
[----:B------:R-:W-:Y:S02]  /*19f10*/  LOP3.LUT P0, RZ, R3, UR5, RZ, 0xfc, P0 ;  /* 0x0000000503ff7c12 */ /* 0x000fe4000800fcff */
[----:B---3--:R-:W-:Y:S02]  /*19f20*/  SHF.R.S32.HI R8, RZ, 0x1f, R26 ;  /* 0x0000001fff087819 */ /* 0x008fe4000001141a */
[----:B------:R-:W-:-:S03]  /*19f30*/  SEL R18, R26, RZ, !P0 ;  /* 0x000000ff1a127207 */ /* 0x000fc60004000000 */
[----:B------:R0:W-:Y:S01]  /*19f40*/  STL [R1+0x14], R8 ;  /* 0x0000140801007387 */ /* 0x0001e20000100800 */
[----:B------:R-:W-:Y:S05]  /*19f50*/  BRA.DIV UR4, `(.L_x_10906) ;  /* 0x0000004a046c7947 */ /* 0x000fea000b800000 */
[----:B------:R-:W3:Y:S02]  /*19f60*/  S2R R0, SR_TID.X ;  /* 0x0000000000007919 */ /* 0x000ee40000002100 */
[----:B---3--:R-:W-:-:S04]  /*19f70*/  SHF.R.U32.HI R0, RZ, 0x5, R0 ;  /* 0x00000005ff007819 */ /* 0x008fc80000011600 */
[----:B------:R-:W-:-:S05]  /*19f80*/  LOP3.LUT R0, R0, 0x3, RZ, 0xc0, !PT ;  /* 0x0000000300007812 */ /* 0x000fca00078ec0ff */
[----:B------:R3:W4:Y:S02]  /*19f90*/  SHFL.IDX PT, R14, R0, RZ, 0x1f ;  /* 0x00001fff000e7589 */ /* 0x00072400000e0000 */
.L_x_11013:
[----:B---3--:R-:W3:Y:S01]  /*19fa0*/  LDL.LU R0, [R1+0xc] ;  /* 0x00000c0001007983 */ /* 0x008ee20000300800 */
[----:B------:R-:W-:Y:S02]  /*19fb0*/  PLOP3.LUT P1, PT, PT, PT, PT, 0x8, 0x0 ;  /* 0x000000000000781c */ /* 0x000fe40003f2e170 */
[----:B----4-:R-:W-:Y:S02]  /*19fc0*/  ISETP.NE.AND P0, PT, R14, RZ, PT ;  /* 0x000000ff0e00720c */ /* 0x010fe40003f05270 */
[----:B---3--:R-:W-:-:S09]  /*19fd0*/  LOP3.LUT R0, R0, 0xfffffffe, RZ, 0xc0, !PT ;  /* 0xfffffffe00007812 */ /* 0x008fd200078ec0ff */
[----:B------:R-:W-:-:S05]  /*19fe0*/  @P1 LOP3.LUT R0, R0, 0x1, RZ, 0xfc, !PT ;  /* 0x0000000100001812 */ /* 0x000fca00078efcff */
[----:B------:R3:W-:Y:S01]  /*19ff0*/  STL [R1+0xc], R0 ;  /* 0x00000c0001007387 */ /* 0x0007e20000100800 */
[----:B------:R-:W-:Y:S05]  /*1a000*/  @P0 BRA `(.L_x_10907) ;  /* 0x0000000400ac0947 */ /* 0x000fea0003800000 */
[----:B------:R-:W-:-:S03]  /*1a010*/  UMOV UR4, 0xffffffff ;  /* 0xffffffff00047882 */ /* 0x000fc60000000000 */
[----:B------:R-:W-:Y:S05]  /*1a020*/  BRA.DIV UR4, `(.L_x_10908) ;  /* 0x0000004a046c7947 */ /* 0x000fea000b800000 */
[----:B------:R-:W-:-:S13]  /*1a030*/  ELECT P6, URZ, PT ;  /* 0x00000000003f782f */ /* 0x000fda00038c0000 */
.L_x_11016:
[----:B------:R-:W-:Y:S05]  /*1a040*/  @!P6 BRA `(.L_x_10907) ;  /* 0x00000004009ce947 */ /* 0x000fea0003800000 */
[----:B---3--:R-:W3:Y:S01]  /*1a050*/  LDL R0, [R1+0x3c] ;  /* 0x00003c0001007983 */ /* 0x008ee20000100800 */
[----:B------:R-:W-:-:S04]  /*1a060*/  ISETP.NE.U32.AND P0, PT, R2, RZ, PT ;  /* 0x000000ff0200720c */ /* 0x000fc80003f05070 */
[----:B------:R-:W-:Y:S01]  /*1a070*/  ISETP.NE.AND.EX P0, PT, R3, RZ, PT, P0 ;  /* 0x000000ff0300720c */ /* 0x000fe20003f05300 */
[----:B---3--:R-:W-:-:S12]  /*1a080*/  VIADD R0, R0, 0xffffffff ;  /* 0xffffffff00007836 */ /* 0x008fd80000000000 */
[----:B------:R-:W-:Y:S05]  /*1a090*/  @!P0 BRA `(.L_x_10909) ;  /* 0x0000000000448947 */ /* 0x000fea0003800000 */
[----:B------:R-:W3:Y:S01]  /*1a0a0*/  LDC R7, c[0x0][0x43c] ;  /* 0x00010f00ff077b82 */ /* 0x000ee20000000800 */
[----:B------:R-:W-:Y:S01]  /*1a0b0*/  ULDC.64 UR4, c[0x0][0x428] ;  /* 0x00010a0000047ab9 */ /* 0x000fe20000000a00 */
[----:B---3--:R-:W-:-:S13]  /*1a0c0*/  ISETP.NE.AND P0, PT, R7, 0x1, PT ;  /* 0x000000010700780c */ /* 0x008fda0003f05270 */
[----:B------:R-:W3:Y:S02]  /*1a0d0*/  @P0 LDC.64 R4, c[0x0][0x440] ;  /* 0x00011000ff040b82 */ /* 0x000ee40000000a00 */
[----:B---3--:R-:W-:-:S04]  /*1a0e0*/  @P0 IMAD.HI.U32 R6, R0, R4, RZ ;  /* 0x0000000400060227 */ /* 0x008fc800078e00ff */
        /* <DEDUP_REMOVED lines=12> */
.L_x_10909:
[----:B---3--:R-:W3:Y:S01]  /*1a1b0*/  LDL R3, [R1] ;  /* 0x0000000001037983 */ /* 0x008ee20000100800 */
[----:B------:R-:W-:Y:S01]  /*1a1c0*/  IMAD R4, R22, 0x8, R17 ;  /* 0x0000000816047824 */ /* 0x000fe200078e0211 */
[----:B------:R-:W4:Y:S02]  /*1a1d0*/  S2R R2, SR_TID.X ;  /* 0x0000000000027919 */ /* 0x000f240000002100 */
[----:B----4-:R-:W-:-:S04]  /*1a1e0*/  LOP3.LUT R2, R2, 0x7f, RZ, 0xc0, !PT ;  /* 0x0000007f02027812 */ /* 0x010fc800078ec0ff */
[----:B------:R-:W-:Y:S02]  /*1a1f0*/  ISETP.NE.AND P1, PT, R2, RZ, PT ;  /* 0x000000ff0200720c */ /* 0x000fe40003f25270 */
[----:B---3--:R-:W-:-:S04]  /*1a200*/  SHF.L.U32 R3, R3, 0x1f, RZ ;  /* 0x0000001f03037819 */ /* 0x008fc800000006ff */
[----:B------:R-:W3:Y:S02]  /*1a210*/  SYNCS.PHASECHK.TRANS64.TRYWAIT P0, [R4+URZ+0x19c80], R3 ;  /* 0x019c8003040075a7 */ /* 0x000ee4000800017f */
[----:B---3--:R-:W-:Y:S05]  /*1a220*/  @!P0 BRA `(.L_x_10910) ;  /* 0x00000048000c8947 */ /* 0x008fea0003800000 */
.L_x_11017:
        /* <DEDUP_REMOVED lines=8> */
.L_x_10911:
[----:B------:R-:W4:Y:S01]  /*1a2b0*/  LDL R5, [R1+0x18] ;  /* 0x0000180001057983 */ /* 0x000f220000100800 */
        /* <DEDUP_REMOVED lines=15> */
[----:B----4-:R-:W-:-:S05]  /*1a3b0*/  IMAD R0, R0, 0x80, R5 ;  /* 0x0000008000007824 */ /* 0x010fca00078e0205 */
[----:B------:R-:W-:-:S13]  /*1a3c0*/  R2UR UR11, R0 ;  /* 0x00000000000b72ca */ /* 0x000fda00000e0000 */
[----:B------:R4:W-:Y:S02]  /*1a3d0*/  UTMALDG.4D [UR8], [UR4], desc[UR6] ;  /* 0x00000608040075b4 */ /* 0x0009e40008019000 */
[----:B----4-:R-:W-:Y:S01]  /*1a3e0*/  UMOV UR8, UR14 ;  /* 0x0000000e00087c82 */ /* 0x010fe20008000000 */
[----:B------:R-:W-:Y:S01]  /*1a3f0*/  UMOV UR10, UR16 ;  /* 0x00000010000a7c82 */ /* 0x000fe20008000000 */
[----:B------:R-:W-:Y:S01]  /*1a400*/  UMOV UR14, 0x40 ;  /* 0x00000040000e7882 */ /* 0x000fe20000000000 */
[----:B------:R4:W-:Y:S02]  /*1a410*/  UTMALDG.4D [UR8], [UR4], desc[UR6] ;  /* 0x00000608040075b4 */ /* 0x0009e40008019000 */
[----:B----4-:R-:W-:Y:S01]  /*1a420*/  UMOV UR8, UR15 ;  /* 0x0000000f00087c82 */ /* 0x010fe20008000000 */
[----:B------:R-:W-:Y:S02]  /*1a430*/  UMOV UR10, UR14 ;  /* 0x0000000e000a7c82 */ /* 0x000fe40008000000 */
[----:B------:R4:W-:Y:S01]  /*1a440*/  UTMALDG.4D [UR8], [UR4], desc[UR6] ;  /* 0x00000608040075b4 */ /* 0x0009e20008019000 */
[----:B------:R-:W0:Y:S02]  /*1a450*/  SYNCS.PHASECHK.TRANS64.TRYWAIT P0, [R4+URZ+0x19c40], R3 ;  /* 0x019c4003040075a7 */ /* 0x000e24000800017f */
[----:B0---4-:R-:W-:Y:S05]  /*1a460*/  @!P0 BRA `(.L_x_10912) ;  /* 0x0000004400908947 */ /* 0x011fea0003800000 */
.L_x_11018:
[----:B------:R-:W-:Y:S05]  /*1a470*/  @P1 BRA `(.L_x_10913) ;  /* 0x00000000001c1947 */ /* 0x000fea0003800000 */
[----:B------:R-:W4:Y:S01]  /*1a480*/  S2R R5, SR_TID.X ;  /* 0x0000000000057919 */ /* 0x000f220000002100 */
[----:B0--3--:R-:W-:-:S04]  /*1a490*/  IMAD.MOV.U32 R3, RZ, RZ, 0x3000 ;  /* 0x00003000ff037424 */ /* 0x009fc800078e00ff */
[----:B------:R0:W-:Y:S01]  /*1a4a0*/  SYNCS.ARRIVE.TRANS64 RZ, [R4+URZ+0x19c30], R3 ;  /* 0x019c300304ff79a7 */ /* 0x0001e2000800003f */
[----:B----4-:R-:W-:-:S04]  /*1a4b0*/  LOP3.LUT R5, R5, 0x1f, RZ, 0xc0, !PT ;  /* 0x0000001f05057812 */ /* 0x010fc800078ec0ff */
[----:B------:R-:W-:-:S13]  /*1a4c0*/  ISETP.NE.AND P0, PT, R5, RZ, PT ;  /* 0x000000ff0500720c */ /* 0x000fda0003f05270 */
[----:B0-----:R-:W-:Y:S05]  /*1a4d0*/  @!P0 BRA `(.L_x_10913) ;  /* 0x0000000000048947 */ /* 0x001fea0003800000 */
[----:B------:R-:W-:Y:S01]  /*1a4e0*/  BPT.TRAP 0x1 ;  /* 0x000000040000795c */ /* 0x000fe20000300000 */
.L_x_10913:
[----:B0--3--:R-:W3:Y:S01]  /*1a4f0*/  LDL.LU R3, [R1+0xc] ;  /* 0x00000c0001037983 */ /* 0x009ee20000300800 */
        /* <DEDUP_REMOVED lines=24> */
[----:B---3--:R-:W-:-:S04]  /*1a680*/  LOP3.LUT R3, R3, 0xfffffffe, RZ, 0xc0, !PT ;  /* 0xfffffffe03037812 */ /* 0x008fc800078ec0ff */
[----:B------:R-:W-:-:S05]  /*1a690*/  @P0 LOP3.LUT R3, R3, 0x1, RZ, 0xfc, !PT ;  /* 0x0000000103030812 */ /* 0x000fca00078efcff */
[----:B------:R4:W-:Y:S01]  /*1a6a0*/  STL [R1+0xc], R3 ;  /* 0x00000c0301007387 */ /* 0x0009e20000100800 */
[----:B------:R-:W-:Y:S01]  /*1a6b0*/  NOP ;  /* 0x0000000000007918 */ /* 0x000fe20000000000 */
.L_x_10907:
[----:B------:R-:W5:Y:S04]  /*1a6c0*/  LDL.LU R4, [R1+0x2c] ;  /* 0x00002c0001047983 */ /* 0x000f680000300800 */
[----:B----4-:R-:W4:Y:S01]  /*1a6d0*/  LDL.LU R3, [R1+0x44] ;  /* 0x0000440001037983 */ /* 0x010f220000300800 */
[----:B------:R-:W-:Y:S05]  /*1a6e0*/  WARPSYNC.ALL ;  /* 0x0000000000007948 */ /* 0x000fea0003800000 */
[----:B------:R-:W-:Y:S01]  /*1a6f0*/  ULDC.64 UR4, c[0x0][0x298] ;  /* 0x0000a60000047ab9 */ /* 0x000fe20000000a00 */
[----:B------:R-:W-:Y:S01]  /*1a700*/  ULDC.64 UR6, c[0x0][0xa00] ;  /* 0x0002800000067ab9 */ /* 0x000fe20000000a00 */
[----:B---3--:R-:W-:Y:S01]  /*1a710*/  VIADD R0, R17, 0xf000 ;  /* 0x0000f00011007836 */ /* 0x008fe20000000000 */
[----:B------:R-:W-:Y:S01]  /*1a720*/  BAR.SYNC.DEFER_BLOCKING 0x8, 0x200 ;  /* 0x0208000000007b1d */ /* 0x000fe20000010000 */
[----:B------:R-:W-:-:S03]  /*1a730*/  ISETP.NE.U32.AND P0, PT, RZ, UR6, PT ;  /* 0x00000006ff007c0c */ /* 0x000fc6000bf05070 */
[----:B------:R-:W-:Y:S02]  /*1a740*/  LOP3.LUT P1, RZ, R0, 0x9f, RZ, 0xc0, !PT ;  /* 0x0000009f00ff7812 */ /* 0x000fe4000782c0ff */
[----:B------:R-:W-:Y:S01]  /*1a750*/  ISETP.NE.AND.EX P0, PT, RZ, UR7, PT, P0 ;  /* 0x00000007ff007c0c */ /* 0x000fe2000bf05300 */
[----:B------:R-:W-:Y:S03]  /*1a760*/  BSSY B6, `(.L_x_10914) ;  /* 0x000001c000067945 */ /* 0x000fe60003800000 */
[----:B------:R-:W-:Y:S02]  /*1a770*/  SEL R19, R19, RZ, !P0 ;  /* 0x000000ff13137207 */ /* 0x000fe40004000000 */
[----:B-----5:R-:W-:-:S05]  /*1a780*/  SHF.R.S32.HI R2, RZ, 0x1f, R4 ;  /* 0x0000001fff027819 */ /* 0x020fca0000011404 */
[----:B------:R-:W-:-:S04]  /*1a790*/  IMAD R2, R2, UR4, RZ ;  /* 0x0000000402027c24 */ /* 0x000fc8000f8e02ff */
[C---:B------:R-:W-:Y:S01]  /*1a7a0*/  IMAD R0, R4.reuse, UR5, R2 ;  /* 0x0000000504007c24 */ /* 0x040fe2000f8e0202 */
[----:B----4-:R-:W-:Y:S01]  /*1a7b0*/  SEL R2, R3, RZ, !P0 ;  /* 0x000000ff03027207 */ /* 0x010fe20004000000 */
[----:B------:R-:W-:-:S04]  /*1a7c0*/  IMAD.WIDE.U32 R4, R4, UR4, RZ ;  /* 0x0000000404047c25 */ /* 0x000fc8000f8e00ff */
[----:B------:R-:W-:Y:S01]  /*1a7d0*/  IMAD.IADD R0, R5, 0x1, R0 ;  /* 0x0000000105007824 */ /* 0x000fe200078e0200 */
[----:B------:R3:W-:Y:S04]  /*1a7e0*/  STL.64 [R1+0x30], R4 ;  /* 0x0000300401007387 */ /* 0x0007e80000100a00 */
[----:B------:R3:W-:Y:S04]  /*1a7f0*/  STL [R1+0x44], R2 ;  /* 0x0000440201007387 */ /* 0x0007e80000100800 */
[----:B------:R3:W-:Y:S01]  /*1a800*/  STL [R1+0x2c], R0 ;  /* 0x00002c0001007387 */ /* 0x0007e20000100800 */
[----:B------:R-:W-:Y:S05]  /*1a810*/  @!P1 BRA `(.L_x_10915) ;  /* 0x0000000000409947 */ /* 0x000fea0003800000 */
[----:B---3--:R-:W-:Y:S01]  /*1a820*/  MOV R2, 0x0 ;  /* 0x0000000000027802 */ /* 0x008fe20000000f00 */
[----:B------:R-:W-:Y:S01]  /*1a830*/  ULDC.64 UR4, c[0x4][0x198] ;  /* 0x0100660000047ab9 */ /* 0x000fe20000000a00 */
[----:B------:R-:W-:Y:S01]  /*1a840*/  ULDC.64 UR6, c[0x4][0x1a0] ;  /* 0x0100680000067ab9 */ /* 0x000fe20000000a00 */
[----:B------:R-:W-:Y:S01]  /*1a850*/  ULDC.64 UR8, c[0x4][0x60] ;  /* 0x0100180000087ab9 */ /* 0x000fe20000000a00 */
[----:B------:R-:W-:Y:S02]  /*1a860*/  IMAD.U32 R4, RZ, RZ, UR4 ;  /* 0x00000004ff047e24 */ /* 0x000fe4000f8e00ff */
[----:B------:R-:W3:Y:S01]  /*1a870*/  LDC.64 R2, c[0x4][R2] ;  /* 0x0100000002027b82 */ /* 0x000ee20000000a00 */
[----:B------:R-:W-:Y:S02]  /*1a880*/  IMAD.U32 R5, RZ, RZ, UR5 ;  /* 0x00000005ff057e24 */ /* 0x000fe4000f8e00ff */
[----:B------:R-:W-:Y:S02]  /*1a890*/  IMAD.U32 R6, RZ, RZ, UR6 ;  /* 0x00000006ff067e24 */ /* 0x000fe4000f8e00ff */
[----:B------:R-:W-:-:S02]  /*1a8a0*/  IMAD.U32 R7, RZ, RZ, UR7 ;  /* 0x00000007ff077e24 */ /* 0x000fc4000f8e00ff */
[----:B------:R-:W-:Y:S02]  /*1a8b0*/  IMAD.U32 R10, RZ, RZ, UR8 ;  /* 0x00000008ff0a7e24 */ /* 0x000fe4000f8e00ff */
[----:B--2---:R-:W-:Y:S02]  /*1a8c0*/  IMAD.U32 R11, RZ, RZ, UR9 ;  /* 0x00000009ff0b7e24 */ /* 0x004fe4000f8e00ff */
[----:B0-----:R-:W-:Y:S02]  /*1a8d0*/  IMAD.MOV.U32 R8, RZ, RZ, 0x70 ;  /* 0x00000070ff087424 */ /* 0x001fe400078e00ff */
[----:B------:R-:W-:Y:S02]  /*1a8e0*/  IMAD.MOV.U32 R12, RZ, RZ, 0x1 ;  /* 0x00000001ff0c7424 */ /* 0x000fe400078e00ff */
[----:B------:R-:W-:-:S07]  /*1a8f0*/  IMAD.MOV.U32 R13, RZ, RZ, RZ ;  /* 0x000000ffff0d7224 */ /* 0x000fce00078e00ff */
[----:B------:R-:W-:-:S07]  /*1a900*/  LEPC R20, `(.L_x_10915) ;  /* 0x000000001014794e */ /* 0x000fce0000000000 */
[----:B-1-3--:R-:W-:Y:S05]  /*1a910*/  CALL.ABS.NOINC R2 ;  /* 0x0000000002007343 */ /* 0x00afea0003c00000 */
.L_x_10915:
[----:B------:R-:W-:Y:S05]  /*1a920*/  BSYNC B6 ;  /* 0x0000000000067941 */ /* 0x000fea0003800000 */
.L_x_10914:
[----:B------:R-:W4:Y:S01]  /*1a930*/  LDL.LU R20, [R1+0x2c] ;  /* 0x00002c0001147983 */ /* 0x000f220000300800 */
[----:B-1----:R-:W1:Y:S01]  /*1a940*/  LDC R9, c[0x0][0x448] ;  /* 0x00011200ff097b82 */ /* 0x002e620000000800 */
[----:B------:R-:W-:Y:S01]  /*1a950*/  ULDC.64 UR6, c[0x0][0x2e0] ;  /* 0x0000b80000067ab9 */ /* 0x000fe20000000a00 */
[----:B------:R-:W-:Y:S01]  /*1a960*/  ULDC.64 UR4, c[0x0][0x2d8] ;  /* 0x0000b60000047ab9 */ /* 0x000fe20000000a00 */
[----:B---3--:R-:W4:Y:S01]  /*1a970*/  LDL.LU.64 R2, [R1+0x30] ;  /* 0x0000300001027983 */ /* 0x008f220000300a00 */
[----:B------:R-:W-:-:S03]  /*1a980*/  ULDC.64 UR8, c[0x0][0x280] ;  /* 0x0000a00000087ab9 */ /* 0x000fc60000000a00 */
[----:B------:R-:W3:Y:S01]  /*1a990*/  LDL.LU R21, [R1+0x44] ;  /* 0x0000440001157983 */ /* 0x000ee20000300800 */
[----:B-1----:R-:W-:-:S13]  /*1a9a0*/  ISETP.NE.AND P1, PT, R9, 0x1, PT ;  /* 0x000000010900780c */ /* 0x002fda0003f25270 */
[----:B------:R-:W1:Y:S08]  /*1a9b0*/  @P1 LDC R5, c[0x0][0x44c] ;  /* 0x00011300ff051b82 */ /* 0x000e700000000800 */
[----:B------:R-:W2:Y:S08]  /*1a9c0*/  @P1 LDC R6, c[0x0][0x450] ;  /* 0x00011400ff061b82 */ /* 0x000eb00000000800 */
[----:B0-----:R-:W0:Y:S01]  /*1a9d0*/  @P1 LDC R8, c[0x0][0x450] ;  /* 0x00011400ff081b82 */ /* 0x001e220000000800 */
[----:B----4-:R-:W-:-:S02]  /*1a9e0*/  IMAD.MOV.U32 R3, RZ, RZ, R20 ;  /* 0x000000ffff037224 */ /* 0x010fc400078e0014 */
[----:B------:R-:W4:Y:S01]  /*1a9f0*/  S2R R20, SR_TID.X ;  /* 0x0000000000147919 */ /* 0x000f220000002100 */
[----:B---3--:R-:W-:Y:S02]  /*1aa00*/  IMAD R0, R21, UR6, RZ ;  /* 0x0000000615007c24 */ /* 0x008fe4000f8e02ff */
[----:B------:R-:W-:-:S04]  /*1aa10*/  IMAD.WIDE.U32 R2, R16, UR4, R2 ;  /* 0x0000000410027c25 */ /* 0x000fc8000f8e0002 */
[----:B------:R-:W-:Y:S01]  /*1aa20*/  IMAD R3, R16, UR5, R3 ;  /* 0x0000000510037c24 */ /* 0x000fe2000f8e0203 */
[----:B------:R-:W-:Y:S01]  /*1aa30*/  ULDC.64 UR4, c[0x0][0x2d0] ;  /* 0x0000b40000047ab9 */ /* 0x000fe20000000a00 */
[C---:B------:R-:W-:Y:S02]  /*1aa40*/  IMAD R0, R19.reuse, UR7, R0 ;  /* 0x0000000713007c24 */ /* 0x040fe4000f8e0200 */
[----:B------:R-:W-:Y:S01]  /*1aa50*/  IMAD.WIDE.U32 R2, R19, UR6, R2 ;  /* 0x0000000613027c25 */ /* 0x000fe2000f8e0002 */
[----:B------:R-:W-:-:S03]  /*1aa60*/  ULDC.64 UR6, c[0x0][0x2c8] ;  /* 0x0000b20000067ab9 */ /* 0x000fc60000000a00 */
[----:B------:R-:W-:Y:S01]  /*1aa70*/  IMAD.IADD R3, R3, 0x1, R0 ;  /* 0x0000000103037824 */ /* 0x000fe200078e0200 */
[C---:B----4-:R-:W-:Y:S01]  /*1aa80*/  LOP3.LUT R21, R20.reuse, 0x7f, RZ, 0xc0, !PT ;  /* 0x0000007f14157812 */ /* 0x050fe200078ec0ff */
[----:B------:R-:W-:-:S03]  /*1aa90*/  IMAD.SHL.U32 R20, R20, 0x40, RZ ;  /* 0x0000004014147824 */ /* 0x000fc600078e00ff */
[----:B------:R-:W-:-:S04]  /*1aaa0*/  SHF.R.U32.HI R21, RZ, 0x1, R21 ;  /* 0x00000001ff157819 */ /* 0x000fc80000011615 */
[----:B------:R-:W-:-:S05]  /*1aab0*/  LOP3.LUT R20, R21, 0x40, R20, 0xf8, !PT ;  /* 0x0000004015147812 */ /* 0x000fca00078ef814 */
[----:B------:R-:W-:Y:S02]  /*1aac0*/  IMAD R0, R25, 0xc0, R20 ;  /* 0x000000c019007824 */ /* 0x000fe400078e0214 */
[----:B------:R3:W5:Y:S02]  /*1aad0*/  LDL R20, [R1+0x38] ;  /* 0x0000380001147983 */ /* 0x0007640000100800 */
[----:B-1----:R-:W-:Y:S01]  /*1aae0*/  @P1 IMAD.HI.U32 R5, R0, R5, RZ ;  /* 0x0000000500051227 */ /* 0x002fe200078e00ff */
[----:B--2---:R-:W1:Y:S03]  /*1aaf0*/  S2R R11, SR_TID.X ;  /* 0x00000000000b7919 */ /* 0x004e660000002100 */
[----:B------:R-:W-:Y:S01]  /*1ab00*/  IMAD.MOV.U32 R4, RZ, RZ, R0 ;  /* 0x000000ffff047224 */ /* 0x000fe200078e0000 */
[----:B------:R-:W-:Y:S01]  /*1ab10*/  @P1 SHF.R.U32.HI R4, RZ, R6, R5 ;  /* 0x00000006ff041219 */ /* 0x000fe20000011605 */
[----:B------:R-:W2:Y:S03]  /*1ab20*/  S2R R21, SR_TID.X ;  /* 0x0000000000157919 */ /* 0x000ea60000002100 */
        /* <DEDUP_REMOVED lines=10> */
[----:B-1----:R-:W-:Y:S02]  /*1abd0*/  IMAD.SHL.U32 R11, R11, 0x10, RZ ;  /* 0x000000100b0b7824 */ /* 0x002fe400078e00ff */
[----:B------:R-:W-:Y:S02]  /*1abe0*/  IMAD R7, R7, UR6, RZ ;  /* 0x0000000607077c24 */ /* 0x000fe4000f8e02ff */
[----:B--2---:R-:W-:Y:S01]  /*1abf0*/  IMAD.SHL.U32 R10, R21, 0x10, RZ ;  /* 0x00000010150a7824 */ /* 0x004fe200078e00ff */
[----:B------:R-:W-:Y:S01]  /*1ac00*/  LOP3.LUT R11, R11, 0x10, RZ, 0xc0, !PT ;  /* 0x000000100b0b7812 */ /* 0x000fe200078ec0ff */
[----:B------:R-:W-:Y:S01]  /*1ac10*/  IMAD R7, R6, UR7, R7 ;  /* 0x0000000706077c24 */ /* 0x000fe2000f8e0207 */
[----:B------:R-:W-:Y:S01]  /*1ac20*/  IADD3 R6, P0, R4, UR8, RZ ;  /* 0x0000000804067c10 */ /* 0x000fe2000ff1e0ff */
[----:B------:R-:W-:Y:S01]  /*1ac30*/  IMAD.MOV.U32 R4, RZ, RZ, R0 ;  /* 0x000000ffff047224 */ /* 0x000fe200078e0000 */
[----:B------:R-:W-:Y:S02]  /*1ac40*/  LOP3.LUT R12, R11, 0x20, RZ, 0xfc, !PT ;  /* 0x000000200b0c7812 */ /* 0x000fe400078efcff */
[----:B------:R-:W-:-:S02]  /*1ac50*/  IADD3.X R5, R5, UR9, R7, P0, !PT ;  /* 0x0000000905057c10 */ /* 0x000fc400087fe407 */
[----:B------:R-:W1:Y:S01]  /*1ac60*/  @P1 LDC R7, c[0x0][0x44c] ;  /* 0x00011300ff071b82 */ /* 0x000e620000000800 */
[----:B------:R-:W-:Y:S02]  /*1ac70*/  LOP3.LUT R10, R10, 0x10, RZ, 0xc0, !PT ;  /* 0x000000100a0a7812 */ /* 0x000fe400078ec0ff */
[----:B------:R-:W-:Y:S01]  /*1ac80*/  LOP3.LUT R11, R11, 0x40, RZ, 0xfc, !PT ;  /* 0x000000400b0b7812 */ /* 0x000fe200078efcff */
[----:B-1----:R-:W-:-:S05]  /*1ac90*/  @P1 IMAD.HI.U32 R7, R0, R7, RZ ;  /* 0x0000000700071227 */ /* 0x002fca00078e00ff */
[----:B0-----:R-:W-:Y:S02]  /*1aca0*/  @P1 SHF.R.U32.HI R4, RZ, R8, R7 ;  /* 0x00000008ff041219 */ /* 0x001fe40000011607 */
        /* <DEDUP_REMOVED lines=21> */
[----:B---3--:R-:W-:Y:S06]  /*1ae00*/  BRA.DIV UR4, `(.L_x_10916) ;  /* 0x0000003e043c7947 */ /* 0x008fec000b800000 */
        /* <DEDUP_REMOVED lines=21> */
.L_x_11025:
        /* <DEDUP_REMOVED lines=12> */
.L_x_10918:
[----:B------:R-:W-:Y:S05]  /*1b020*/  BSYNC B0 ;  /* 0x0000000000007941 */ /* 0x000fea0003800000 */
.L_x_10917:
[----:B------:R-:W-:Y:S01]  /*1b030*/  NOP ;  /* 0x0000000000007918 */ /* 0x000fe20000000000 */
[----:B------:R-:W-:-:S13]  /*1b040*/  PLOP3.LUT P0, PT, PT, PT, PT, 0x80, 0x0 ;  /* 0x000000000000781c */ /* 0x000fda0003f0f070 */
.L_x_10919:
        /* <DEDUP_REMOVED lines=18> */
.L_x_11026:
[----:B------:R-:W-:Y:S05]  /*1b170*/  BSYNC B0 ;  /* 0x0000000000007941 */ /* 0x000fea0003800000 */
.L_x_10920:
[----:B------:R-:W3:Y:S04]  /*1b180*/  LDL.LU R2, [R1+0x3c] ;  /* 0x00003c0001027983 */ /* 0x000ee80000300800 */
[----:B-1----:R-:W4:Y:S01]  /*1b190*/  LDL R3, [R1+0x10] ;  /* 0x0000100001037983 */ /* 0x002f220000100800 */
[----:B---3--:R-:W-:-:S05]  /*1b1a0*/  VIADD R2, R2, 0xfffffffe ;  /* 0xfffffffe02027836 */ /* 0x008fca0000000000 */
[----:B----4-:R-:W-:-:S13]  /*1b1b0*/  ISETP.GE.AND P0, PT, R2, R3, PT ;  /* 0x000000030200720c */ /* 0x010fda0003f06270 */
[----:B------:R-:W-:Y:S05]  /*1b1c0*/  @!P0 BRA `(.L_x_10922) ;  /* 0x00000010004c8947 */ /* 0x000fea0003800000 */
[----:B------:R1:W5:Y:S01]  /*1b1d0*/  LDL.LU R6, [R1] ;  /* 0x0000000001067983 */ /* 0x0003620000300800 */
[----:B--2---:R-:W-:-:S07]  /*1b1e0*/  IMAD.MOV.U32 R0, RZ, RZ, R22 ;  /* 0x000000ffff007224 */ /* 0x004fce00078e0016 */
.L_x_10946:
        /* <DEDUP_REMOVED lines=34> */
.L_x_10925:
        /* <DEDUP_REMOVED lines=8> */
.L_x_11027:
[----:B------:R-:W-:Y:S05]  /*1b490*/  BSYNC B1 ;  /* 0x0000000000017941 */ /* 0x000fea0003800000 */
.L_x_10926:
        /* <DEDUP_REMOVED lines=9> */
.L_x_10929:
[----:B------:R-:W-:Y:S05]  /*1b530*/  BSYNC B1 ;  /* 0x0000000000017941 */ /* 0x000fea0003800000 */
.L_x_10928:
        /* <DEDUP_REMOVED lines=12> */
.L_x_10930:
        /* <DEDUP_REMOVED lines=16> */
.L_x_10931:
        /* <DEDUP_REMOVED lines=16> */
.L_x_10932:
        /* <DEDUP_REMOVED lines=13> */
.L_x_11028:
[----:B------:R-:W-:Y:S05]  /*1b8d0*/  BSYNC B1 ;  /* 0x0000000000017941 */ /* 0x000fea0003800000 */
.L_x_10933:
        /* <DEDUP_REMOVED lines=11> */
.L_x_10936:
[----:B------:R-:W-:Y:S05]  /*1b990*/  BSYNC B1 ;  /* 0x0000000000017941 */ /* 0x000fea0003800000 */
.L_x_10935:
        /* <DEDUP_REMOVED lines=8> */
.L_x_10937:
        /* <DEDUP_REMOVED lines=15> */
.L_x_10938:
        /* <DEDUP_REMOVED lines=15> */
.L_x_10939:
        /* <DEDUP_REMOVED lines=10> */
.L_x_10924:
[----:B------:R-:W-:Y:S05]  /*1bca0*/  BSYNC B0 ;  /* 0x0000000000007941 */ /* 0x000fea0003800000 */
.L_x_10923:
[----:B------:R-:W4:Y:S02]  /*1bcb0*/  LDL R3, [R1+0x54] ;  /* 0x0000540001037983 */ /* 0x000f240000100800 */
[----:B----4-:R-:W-:-:S13]  /*1bcc0*/  ISETP.NE.AND P0, PT, R3, 0x3, PT ;  /* 0x000000030300780c */ /* 0x010fda0003f05270 */
[----:B------:R-:W-:Y:S05]  /*1bcd0*/  @!P0 BRA `(.L_x_10940) ;  /* 0x0000000000048947 */ /* 0x000fea0003800000 */
[----:B------:R-:W-:Y:S01]  /*1bce0*/  BPT.TRAP 0x1 ;  /* 0x000000040000795c */ /* 0x000fe20000300000 */
.L_x_10940:
        /* <DEDUP_REMOVED lines=8> */
.L_x_11029:
[----:B------:R-:W-:Y:S05]  /*1bd70*/  BSYNC B0 ;  /* 0x0000000000007941 */ /* 0x000fea0003800000 */
.L_x_10941:
[----:B------:R-:W-:Y:S05]  /*1bd80*/  @!P1 BRA `(.L_x_10943) ;  /* 0x0000000000049947 */ /* 0x000fea0003800000 */
[----:B------:R-:W-:Y:S01]  /*1bd90*/  BPT.TRAP 0x1 ;  /* 0x000000040000795c */ /* 0x000fe20000300000 */
.L_x_10943:
[----:B0-----:R-:W-:Y:S01]  /*1bda0*/  SHF.L.U32 R4, R6, 0x1f, RZ ;  /* 0x0000001f06047819 */ /* 0x001fe200000006ff */
[----:B------:R-:W-:-:S03]  /*1bdb0*/  IMAD R0, R0, 0x3000, RZ ;  /* 0x0000300000007824 */ /* 0x000fc600078e02ff */
[----:B------:R-:W0:Y:S02]  /*1bdc0*/  SYNCS.PHASECHK.TRANS64.TRYWAIT P0, [R3+URZ+0x19c60], R4 ;  /* 0x019c6004030075a7 */ /* 0x000e24000800017f */
[----:B0-----:R-:W-:Y:S05]  /*1bdd0*/  @!P0 BRA `(.L_x_10944) ;  /* 0x00000030007c8947 */ /* 0x001fea0003800000 */
.L_x_11030:
        /* <DEDUP_REMOVED lines=68> */
.L_x_10945:
        /* <DEDUP_REMOVED lines=14> */
.L_x_10922:
        /* <DEDUP_REMOVED lines=19> */
.L_x_10948:
[----:B------:R-:W-:Y:S05]  /*1c430*/  BSYNC B0 ;  /* 0x0000000000007941 */ /* 0x000fea0003800000 */
.L_x_10947:
[----:B------:R-:W-:Y:S05]  /*1c440*/  @!P2 BRA `(.L_x_10949) ;  /* 0x000000000004a947 */ /* 0x000fea0003800000 */
[----:B------:R-:W-:Y:S01]  /*1c450*/  BPT.TRAP 0x1 ;  /* 0x000000040000795c */ /* 0x000fe20000300000 */
.L_x_10949:
        /* <DEDUP_REMOVED lines=9> */
.L_x_11031:
[----:B------:R-:W-:Y:S05]  /*1c4f0*/  BSYNC B0 ;  /* 0x0000000000007941 */ /* 0x000fea0003800000 */
.L_x_10950:
[----:B------:R-:W-:Y:S05]  /*1c500*/  @!P2 BRA `(.L_x_10952) ;  /* 0x000000000004a947 */ /* 0x000fea0003800000 */
[----:B------:R-:W-:Y:S01]  /*1c510*/  BPT.TRAP 0x1 ;  /* 0x000000040000795c */ /* 0x000fe20000300000 */
.L_x_10952:
[----:B------:R-:W0:Y:S02]  /*1c520*/  LDL R2, [R1] ;  /* 0x0000000001027983 */ /* 0x000e240000100800 */
[----:B0-----:R-:W-:-:S04]  /*1c530*/  SHF.L.U32 R3, R2, 0x1f, RZ ;  /* 0x0000001f02037819 */ /* 0x001fc800000006ff */
[----:B------:R-:W0:Y:S02]  /*1c540*/  SYNCS.PHASECHK.TRANS64.TRYWAIT P1, [R0+URZ+0x19c60], R3 ;  /* 0x019c6003000075a7 */ /* 0x000e24000802017f */
[----:B0-----:R-:W-:Y:S05]  /*1c550*/  @!P1 BRA `(.L_x_10953) ;  /* 0x0000002800c49947 */ /* 0x001fea0003800000 */
.L_x_11032:
        /* <DEDUP_REMOVED lines=69> */
.L_x_10954:
        /* <DEDUP_REMOVED lines=12> */
.L_x_10897:
        /* <DEDUP_REMOVED lines=12> */
.L_x_10955:
[----:B------:R-:W0:Y:S01]  /*1cb30*/  S2R R0, SR_TID.X ;  /* 0x0000000000007919 */ /* 0x000e220000002100 */
[----:B------:R-:W-:Y:S01]  /*1cb40*/  UMOV UR4, 0xffffffff ;  /* 0xffffffff00047882 */ /* 0x000fe20000000000 */
[----:B01----:R-:W-:-:S04]  /*1cb50*/  LOP3.LUT R9, R0, 0x1f, RZ, 0xc0, !PT ;  /* 0x0000001f00097812 */ /* 0x003fc800078ec0ff */
[----:B------:R-:W-:Y:S01]  /*1cb60*/  ISETP.NE.AND P0, PT, R9, 0x1f, PT ;  /* 0x0000001f0900780c */ /* 0x000fe20003f05270 */
[----:B------:R-:W-:-:S12]  /*1cb70*/  BRA.DIV UR4, `(.L_x_10957) ;  /* 0x0000002604507947 */ /* 0x000fd8000b800000 */
[----:B------:R-:W-:Y:S01]  /*1cb80*/  IMAD.IADD R0, R27, 0x1, R9 ;  /* 0x000000011b007824 */ /* 0x000fe200078e0209 */
[----:B------:R-:W-:-:S04]  /*1cb90*/  ULDC UR4, c[0x0][0xc3c] ;  /* 0x00030f0000047ab9 */ /* 0x000fc80000000800 */
[----:B------:R-:W-:-:S13]  /*1cba0*/  ISETP.GE.OR P1, PT, R0, UR4, !P0 ;  /* 0x0000000400007c0c */ /* 0x000fda000c726670 */
[----:B--2---:R-:W0:Y:S08]  /*1cbb0*/  @!P1 LDC.64 R2, c[0x0][0xc80] ;  /* 0x00032000ff029b82 */ /* 0x004e300000000a00 */
[----:B------:R-:W1:Y:S01]  /*1cbc0*/  @!P1 LDC.64 R4, c[0x0][0xc78] ;  /* 0x00031e00ff049b82 */ /* 0x000e620000000a00 */
[----:B0-----:R-:W-:-:S05]  /*1cbd0*/  @!P1 IMAD.WIDE R2, R0, 0x4, R2 ;  /* 0x0000000400029825 */ /* 0x001fca00078e0202 */
[----:B------:R1:W2:Y:S02]  /*1cbe0*/  @!P1 LDG.E R7, desc[UR40][R2.64] ;  /* 0x0000002802079981 */ /* 0x0002a4000c1e1900 */
[----:B-1----:R-:W-:-:S06]  /*1cbf0*/  @!P1 IMAD.WIDE R2, R0, 0x4, R4 ;  /* 0x0000000400029825 */ /* 0x002fcc00078e0204 */
[----:B------:R-:W4:Y:S01]  /*1cc00*/  @!P1 LDG.E R2, desc[UR40][R2.64] ;  /* 0x0000002802029981 */ /* 0x000f22000c1e1900 */
[----:B------:R-:W-:Y:S01]  /*1cc10*/  IMAD.MOV.U32 R25, RZ, RZ, RZ ;  /* 0x000000ffff197224 */ /* 0x000fe200078e00ff */
[C---:B------:R-:W-:Y:S01]  /*1cc20*/  ISETP.GE.U32.AND P2, PT, R9.reuse, 0x2, PT ;  /* 0x000000020900780c */ /* 0x040fe20003f46070 */
[----:B------:R-:W-:Y:S01]  /*1cc30*/  IMAD.MOV.U32 R5, RZ, RZ, RZ ;  /* 0x000000ffff057224 */ /* 0x000fe200078e00ff */
[C---:B------:R-:W-:Y:S01]  /*1cc40*/  ISETP.GE.U32.AND P3, PT, R9.reuse, 0x4, PT ;  /* 0x000000040900780c */ /* 0x040fe20003f66070 */
[----:B------:R-:W-:Y:S01]  /*1cc50*/  SHFL.IDX PT, R0, R24, RZ, 0x1f ;  /* 0x00001fff18007589 */ /* 0x000fe200000e0000 */
[C---:B------:R-:W-:Y:S02]  /*1cc60*/  ISETP.GE.U32.AND P4, PT, R9.reuse, 0x8, PT ;  /* 0x000000080900780c */ /* 0x040fe40003f86070 */
[----:B------:R-:W-:Y:S01]  /*1cc70*/  ISETP.GE.U32.AND P5, PT, R9, 0x10, PT ;  /* 0x000000100900780c */ /* 0x000fe20003fa6070 */
[----:B------:R0:W-:Y:S02]  /*1cc80*/  SHFL.IDX PT, R6, R24, 0x1, 0x1f ;  /* 0x00201f0018067f89 */ /* 0x0001e400000e0000 */
[----:B0-----:R-:W-:-:S02]  /*1cc90*/  IMAD.MOV.U32 R24, RZ, RZ, RZ ;  /* 0x000000ffff187224 */ /* 0x001fc400078e00ff */
[----:B--2---:R-:W-:Y:S02]  /*1cca0*/  @!P1 IMAD.MOV.U32 R25, RZ, RZ, R7 ;  /* 0x000000ffff199224 */ /* 0x004fe400078e0007 */
        /* <DEDUP_REMOVED lines=19> */
.L_x_11042:
[----:B------:R-:W-:Y:S02]  /*1cde0*/  ULDC UR4, c[0x0][0xc38] ;  /* 0x00030e0000047ab9 */ /* 0x000fe40000000800 */
[----:B------:R-:W-:-:S04]  /*1cdf0*/  IMAD.U32 R7, RZ, RZ, UR4 ;  /* 0x00000004ff077e24 */ /* 0x000fc8000f8e00ff */
[----:B-1----:R-:W-:-:S04]  /*1ce00*/  IMAD R3, R3, R7, RZ ;  /* 0x0000000703037224 */ /* 0x002fc800078e02ff */
[----:B------:R-:W-:-:S05]  /*1ce10*/  IMAD.IADD R4, R6, 0x1, R3 ;  /* 0x0000000106047824 */ /* 0x000fca00078e0203 */
[----:B------:R-:W-:-:S13]  /*1ce20*/  ISETP.GT.AND P6, PT, R4, R0, PT ;  /* 0x000000000400720c */ /* 0x000fda0003fc4270 */
[----:B------:R-:W-:Y:S05]  /*1ce30*/  @P6 BRA `(.L_x_10958) ;  /* 0x0000000000a46947 */ /* 0x000fea0003800000 */
.L_x_10961:
        /* <DEDUP_REMOVED lines=35> */
.L_x_11050:
[----:B------:R-:W-:Y:S02]  /*1d070*/  ULDC UR4, c[0x0][0xc38] ;  /* 0x00030e0000047ab9 */ /* 0x000fe40000000800 */
[----:B------:R-:W-:-:S04]  /*1d080*/  IMAD.U32 R7, RZ, RZ, UR4 ;  /* 0x00000004ff077e24 */ /* 0x000fc8000f8e00ff */
[----:B-1----:R-:W-:-:S04]  /*1d090*/  IMAD R3, R3, R7, RZ ;  /* 0x0000000703037224 */ /* 0x002fc800078e02ff */
[----:B------:R-:W-:-:S05]  /*1d0a0*/  IMAD.IADD R4, R3, 0x1, R4 ;  /* 0x0000000103047824 */ /* 0x000fca00078e0204 */
[----:B------:R-:W-:-:S13]  /*1d0b0*/  ISETP.GT.AND P6, PT, R4, R0, PT ;  /* 0x000000000400720c */ /* 0x000fda0003fc4270 */
[----:B------:R-:W-:Y:S05]  /*1d0c0*/  @!P6 BRA `(.L_x_10961) ;  /* 0xfffffffc005ce947 */ /* 0x000fea000383ffff */
.L_x_10958:
[----:B------:R-:W-:Y:S01]  /*1d0d0*/  IMAD.IADD R4, R4, 0x1, -R3 ;  /* 0x0000000104047824 */ /* 0x000fe200078e0a03 */
[----:B------:R-:W-:-:S03]  /*1d0e0*/  UMOV UR4, 0xffffffff ;  /* 0xffffffff00047882 */ /* 0x000fc60000000000 */
[----:B------:R-:W-:-:S05]  /*1d0f0*/  IMAD R3, R2, R7, R4 ;  /* 0x0000000702037224 */ /* 0x000fca00078e0204 */
[----:B------:R-:W-:Y:S01]  /*1d100*/  ISETP.GT.AND P6, PT, R3, R0, PT ;  /* 0x000000000300720c */ /* 0x000fe20003fc4270 */
[----:B------:R-:W-:-:S12]  /*1d110*/  BRA.DIV UR4, `(.L_x_10962) ;  /* 0x0000002a04147947 */ /* 0x000fd8000b800000 */
[----:B------:R-:W-:-:S04]  /*1d120*/  VOTE.ANY R3, PT, !P6 ;  /* 0x0000000000037806 */ /* 0x000fc800070e0100 */
[----:B------:R-:W1:Y:S02]  /*1d130*/  POPC R6, R3 ;  /* 0x0000000300067309 */ /* 0x000e640000000000 */
[----:B-1----:R1:W2:Y:S01]  /*1d140*/  SHFL.IDX PT, R25, R25, R6, 0x1f ;  /* 0x00001f0619197589 */ /* 0x0022a200000e0000 */
[----:B------:R-:W-:-:S03]  /*1d150*/  IMAD.IADD R27, R6, 0x1, R27 ;  /* 0x00000001061b7824 */ /* 0x000fc600078e021b */
[----:B------:R1:W4:Y:S04]  /*1d160*/  SHFL.IDX PT, R5, R5, R6, 0x1f ;  /* 0x00001f0605057589 */ /* 0x00032800000e0000 */
.L_x_11055:
[----:B------:R-:W-:-:S13]  /*1d170*/  ISETP.NE.AND P0, PT, R3, RZ, PT ;  /* 0x000000ff0300720c */ /* 0x000fda0003f05270 */
[----:B------:R-:W-:Y:S05]  /*1d180*/  @!P0 BRA `(.L_x_10963) ;  /* 0x0000000000148947 */ /* 0x000fea0003800000 */
[----:B------:R-:W-:Y:S01]  /*1d190*/  UMOV UR4, 0xffffffff ;  /* 0xffffffff00047882 */ /* 0x000fe20000000000 */
[----:B-1----:R-:W-:Y:S02]  /*1d1a0*/  VIADD R6, R6, 0xffffffff ;  /* 0xffffffff06067836 */ /* 0x002fe40000000000 */
[----:B------:R-:W-:Y:S05]  /*1d1b0*/  BRA.DIV UR4, `(.L_x_10964) ;  /* 0x0000002a044c7947 */ /* 0x000fea000b800000 */
[----:B0-----:R0:W1:Y:S02]  /*1d1c0*/  SHFL.IDX PT, R2, R2, R6, 0x1f ;  /* 0x00001f0602027589 */ /* 0x00106400000e0000 */
.L_x_11058:
[----:B-1----:R-:W-:-:S07]  /*1d1d0*/  IMAD.MOV.U32 R24, RZ, RZ, R2 ;  /* 0x000000ffff187224 */ /* 0x002fce00078e0002 */
.L_x_10963:
[----:B----4-:R-:W-:Y:S01]  /*1d1e0*/  ISETP.NE.AND P0, PT, R5, 0x1, PT ;  /* 0x000000010500780c */ /* 0x010fe20003f05270 */
[----:B------:R-:W-:-:S04]  /*1d1f0*/  IMAD R24, R24, R7, R4 ;  /* 0x0000000718187224 */ /* 0x000fc800078e0204 */
[----:B------:R-:W-:-:S08]  /*1d200*/  IMAD.IADD R0, R0, 0x1, -R24 ;  /* 0x0000000100007824 */ /* 0x000fd000078e0a18 */
        /* <DEDUP_REMOVED lines=27> */
[----:B-1----:R-:W-:Y:S02]  /*1d3c0*/  IMAD R6, R2, R4, RZ ;  /* 0x0000000402067224 */ /* 0x002fe400078e02ff */
        /* <DEDUP_REMOVED lines=27> */
[----:B------:R-:W-:Y:S01]  /*1d580*/  IMAD R26, R2, 0x10000, R5 ;  /* 0x00010000021a7824 */ /* 0x000fe200078e0205 */
[----:B------:R-:W-:Y:S06]  /*1d590*/  BRA `(.L_x_10966) ;  /* 0x0000000000f47947 */ /* 0x000fec0003800000 */
.L_x_10965:
[----:B0-----:R-:W0:Y:S02]  /*1d5a0*/  LDC.64 R2, c[0x0][0xc90] ;  /* 0x00032400ff027b82 */ /* 0x001e240000000a00 */
[----:B0-----:R-:W-:-:S05]  /*1d5b0*/  IMAD.WIDE R2, R27, 0x4, R2 ;  /* 0x000000041b027825 */ /* 0x001fca00078e0202 */
[----:B------:R-:W2:Y:S02]  /*1d5c0*/  LDG.E R5, desc[UR40][R2.64] ;  /* 0x0000002802057981 */ /* 0x000ea4000c1e1900 */
[----:B--2---:R-:W-:-:S05]  /*1d5d0*/  IMAD R4, R25, R5, RZ ;  /* 0x0000000519047224 */ /* 0x004fca00078e02ff */
[----:B-1----:R-:W-:-:S04]  /*1d5e0*/  IABS R6, R4 ;  /* 0x0000000400067213 */ /* 0x002fc80000000000 */
[----:B------:R-:W0:Y:S08]  /*1d5f0*/  I2F.RP R2, R6 ;  /* 0x0000000600027306 */ /* 0x000e300000209400 */
[----:B0-----:R-:W0:Y:S02]  /*1d600*/  MUFU.RCP R2, R2 ;  /* 0x0000000200027308 */ /* 0x001e240000001000 */
[----:B0-----:R-:W-:-:S06]  /*1d610*/  VIADD R2, R2, 0xffffffe ;  /* 0x0ffffffe02027836 */ /* 0x001fcc0000000000 */
[----:B------:R-:W0:Y:S02]  /*1d620*/  F2I.FTZ.U32.TRUNC.NTZ R3, R2 ;  /* 0x0000000200037305 */ /* 0x000e24000021f000 */
[----:B0-----:R-:W-:-:S04]  /*1d630*/  IMAD.MOV R2, RZ, RZ, -R3 ;  /* 0x000000ffff027224 */ /* 0x001fc800078e0a03 */
[----:B---3--:R-:W-:Y:S02]  /*1d640*/  IMAD R8, R2, R6, RZ ;  /* 0x0000000602087224 */ /* 0x008fe400078e02ff */
        /* <DEDUP_REMOVED lines=49> */
[----:B------:R-:W-:-:S07]  /*1d960*/  IMAD.MOV.U32 R0, RZ, RZ, R2 ;  /* 0x000000ffff007224 */ /* 0x000fce00078e0002 */
.L_x_10966:
[----:B------:R-:W-:-:S05]  /*1d970*/  LOP3.LUT R0, RZ, R0, RZ, 0x33, !PT ;  /* 0x00000000ff007212 */ /* 0x000fca00078e33ff */
[----:B------:R-:W-:Y:S01]  /*1d980*/  IMAD.IADD R25, R25, 0x1, R0 ;  /* 0x0000000119197824 */ /* 0x000fe200078e0200 */
[----:B------:R-:W-:Y:S06]  /*1d990*/  BRA `(.L_x_10967) ;  /* 0x00000000001c7947 */ /* 0x000fec0003800000 */
.L_x_10959:
[----:B------:R-:W-:Y:S01]  /*1d9a0*/  UMOV UR4, URZ ;  /* 0x0000003f00047c82 */ /* 0x000fe20008000000 */
[----:B------:R-:W-:Y:S01]  /*1d9b0*/  UMOV UR5, URZ ;  /* 0x0000003f00057c82 */ /* 0x000fe20008000000 */
[----:B------:R-:W-:Y:S01]  /*1d9c0*/  ULDC UR6, c[0x0][0xc3c] ;  /* 0x00030f0000067ab9 */ /* 0x000fe20000000800 */
[----:B------:R-:W-:Y:S02]  /*1d9d0*/  IMAD.MOV.U32 R24, RZ, RZ, R0 ;  /* 0x000000ffff187224 */ /* 0x000fe400078e0000 */
[----:B------:R-:W-:Y:S02]  /*1d9e0*/  IMAD.U32 R25, RZ, RZ, UR4 ;  /* 0x00000004ff197e24 */ /* 0x000fe4000f8e00ff */
[----:B------:R-:W-:Y:S02]  /*1d9f0*/  IMAD.U32 R26, RZ, RZ, UR5 ;  /* 0x00000005ff1a7e24 */ /* 0x000fe4000f8e00ff */
[----:B------:R-:W-:-:S07]  /*1da00*/  IMAD.U32 R27, RZ, RZ, UR6 ;  /* 0x00000006ff1b7e24 */ /* 0x000fce000f8e00ff */
.L_x_10967:
        /* <DEDUP_REMOVED lines=10> */
.L_x_10956:
[----:B------:R-:W-:Y:S02]  /*1dab0*/  ULDC UR4, c[0x0][0xc3c] ;  /* 0x00030f0000047ab9 */ /* 0x000fe40000000800 */
[----:B0-----:R-:W-:-:S13]  /*1dac0*/  ISETP.GE.AND P0, PT, R27, UR4, PT ;  /* 0x000000041b007c0c */ /* 0x001fda000bf06270 */
[----:B------:R-:W-:Y:S05]  /*1dad0*/  @!P0 BRA `(.L_x_10968) ;  /* 0xffffff9800c48947 */ /* 0x000fea000383ffff */
[----:B------:R-:W-:Y:S05]  /*1dae0*/  BSYNC B7 ;  /* 0x0000000000077941 */ /* 0x000fea0003800000 */
.L_x_10848:
[----:B0-----:R-:W5:Y:S01]  /*1daf0*/  LDL.LU R0, [R1+0x50] ;  /* 0x0000500001007983 */ /* 0x001f620000300800 */
[----:B------:R-:W-:Y:S01]  /*1db00*/  BSSY B0, `(.L_x_10969) ;  /* 0x000000b000007945 */ /* 0x000fe20003800000 */
[----:B------:R-:W0:Y:S01]  /*1db10*/  S2R R5, SR_CgaCtaId ;  /* 0x0000000000057919 */ /* 0x000e220000008800 */
[----:B-----5:R-:W-:-:S05]  /*1db20*/  VIADD R0, R0, 0x1 ;  /* 0x0000000100007836 */ /* 0x020fca0000000000 */
[----:B--2---:R-:W-:-:S04]  /*1db30*/  LEA.HI R2, R0, R0, RZ, 0x1 ;  /* 0x0000000000027211 */ /* 0x004fc800078f08ff */
[----:B------:R-:W-:Y:S02]  /*1db40*/  LOP3.LUT R3, R2, 0xfffffffe, RZ, 0xc0, !PT ;  /* 0xfffffffe02037812 */ /* 0x000fe400078ec0ff */
[----:B------:R-:W-:-:S03]  /*1db50*/  MOV R2, 0x400 ;  /* 0x0000040000027802 */ /* 0x000fc60000000f00 */
[----:B------:R-:W-:Y:S01]  /*1db60*/  IMAD.IADD R0, R0, 0x1, -R3 ;  /* 0x0000000100007824 */ /* 0x000fe200078e0a03 */
[----:B0-----:R-:W-:-:S04]  /*1db70*/  LEA R7, R5, R2, 0x18 ;  /* 0x0000000205077211 */ /* 0x001fc800078ec0ff */
[----:B------:R-:W-:-:S04]  /*1db80*/  SHF.L.U32 R0, R0, 0x1f, RZ ;  /* 0x0000001f00007819 */ /* 0x000fc800000006ff */
[----:B------:R-:W0:Y:S02]  /*1db90*/  SYNCS.PHASECHK.TRANS64.TRYWAIT P0, [R7+URZ+0x19c20], R0 ;  /* 0x019c2000070075a7 */ /* 0x000e24000800017f */
[----:B0-----:R-:W-:Y:S05]  /*1dba0*/  @!P0 BRA `(.L_x_10970) ;  /* 0x0000001c00fc8947 */ /* 0x001fea0003800000 */
.L_x_11059:
[----:B------:R-:W-:Y:S05]  /*1dbb0*/  BSYNC B0 ;  /* 0x0000000000007941 */ /* 0x000fea0003800000 */
.L_x_10969:
[----:B------:R-:W-:-:S03]  /*1dbc0*/  UMOV UR4, 0xffffffff ;  /* 0xffffffff00047882 */ /* 0x000fc60000000000 */
[----:B------:R-:W-:Y:S05]  /*1dbd0*/  BRA.DIV UR4, `(.L_x_10971) ;  /* 0x0000002204047947 */ /* 0x000fea000b800000 */
[----:B0-----:R-:W0:Y:S02]  /*1dbe0*/  S2R R0, SR_TID.X ;  /* 0x0000000000007919 */ /* 0x001e240000002100 */
[----:B0-----:R-:W-:-:S04]  /*1dbf0*/  SHF.R.U32.HI R0, RZ, 0x5, R0 ;  /* 0x00000005ff007819 */ /* 0x001fc80000011600 */
[----:B------:R-:W-:-:S05]  /*1dc00*/  LOP3.LUT R0, R0, 0x3, RZ, 0xc0, !PT ;  /* 0x0000000300007812 */ /* 0x000fca00078ec0ff */
[----:B------:R0:W2:Y:S02]  /*1dc10*/  SHFL.IDX PT, R14, R0, RZ, 0x1f ;  /* 0x00001fff000e7589 */ /* 0x0000a400000e0000 */
.L_x_11062:
[----:B--2---:R-:W-:-:S13]  /*1dc20*/  ISETP.NE.AND P0, PT, R14, RZ, PT ;  /* 0x000000ff0e00720c */ /* 0x004fda0003f05270 */
[----:B------:R-:W-:Y:S05]  /*1dc30*/  @P0 BRA `(.L_x_10702) ;  /* 0x0000000000a80947 */ /* 0x000fea0003800000 */
[----:B------:R-:W-:-:S03]  /*1dc40*/  UMOV UR4, 0xffffffff ;  /* 0xffffffff00047882 */ /* 0x000fc60000000000 */
[----:B------:R-:W-:Y:S05]  /*1dc50*/  BRA.DIV UR4, `(.L_x_10972) ;  /* 0x0000002204187947 */ /* 0x000fea000b800000 */
[----:B------:R-:W-:-:S13]  /*1dc60*/  ELECT P6, URZ, PT ;  /* 0x00000000003f782f */ /* 0x000fda00038c0000 */
.L_x_11065:
[----:B------:R-:W-:Y:S05]  /*1dc70*/  @!P6 BRA `(.L_x_10702) ;  /* 0x000000000098e947 */ /* 0x000fea0003800000 */
[----:B0-----:R-:W2:Y:S02]  /*1dc80*/  LDL.LU R0, [R1+0x4c] ;  /* 0x00004c0001007983 */ /* 0x001ea40000300800 */
[----:B--2---:R-:W-:-:S04]  /*1dc90*/  LOP3.LUT R0, R0, 0x2, RZ, 0xfc, !PT ;  /* 0x0000000200007812 */ /* 0x004fc800078efcff */
[----:B------:R-:W-:-:S13]  /*1dca0*/  ISETP.NE.AND P0, PT, R0, 0x3, PT ;  /* 0x000000030000780c */ /* 0x000fda0003f05270 */
[----:B------:R-:W-:Y:S05]  /*1dcb0*/  @!P0 BRA `(.L_x_10973) ;  /* 0x0000000000048947 */ /* 0x000fea0003800000 */
[----:B------:R-:W-:Y:S01]  /*1dcc0*/  BPT.TRAP 0x1 ;  /* 0x000000040000795c */ /* 0x000fe20000300000 */
.L_x_10973:
[----:B---3--:R-:W2:Y:S01]  /*1dcd0*/  LDL.LU R8, [R1] ;  /* 0x0000000001087983 */ /* 0x008ea20000300800 */
        /* <DEDUP_REMOVED lines=12> */
.L_x_11066:
[----:B------:R-:W2:Y:S02]  /*1dda0*/  SYNCS.PHASECHK.TRANS64.TRYWAIT P1, [R3+URZ], R0 ;  /* 0x00000000030075a7 */ /* 0x000ea4000802017f */
[----:B--2---:R-:W-:Y:S05]  /*1ddb0*/  @!P1 BRA `(.L_x_10975) ;  /* 0x0000001c00f49947 */ /* 0x004fea0003800000 */
.L_x_11067:
[----:B------:R-:W-:Y:S05]  /*1ddc0*/  @!P0 BRA `(.L_x_10976) ;  /* 0x0000000000048947 */ /* 0x000fea0003800000 */
[----:B------:R-:W-:Y:S01]  /*1ddd0*/  BPT.TRAP 0x1 ;  /* 0x000000040000795c */ /* 0x000fe20000300000 */
.L_x_10976:
[----:B--2---:R-:W-:-:S04]  /*1dde0*/  IMAD R3, R22, 0x8, R7 ;  /* 0x0000000816037824 */ /* 0x004fc800078e0207 */
[----:B------:R-:W2:Y:S02]  /*1ddf0*/  SYNCS.PHASECHK.TRANS64.TRYWAIT P1, [R3+URZ+0x19c60], R4 ;  /* 0x019c6004030075a7 */ /* 0x000ea4000802017f */
[----:B--2---:R-:W-:Y:S05]  /*1de00*/  @!P1 BRA `(.L_x_10977) ;  /* 0x0000001c00f49947 */ /* 0x004fea0003800000 */
.L_x_11068:
[----:B------:R-:W-:Y:S05]  /*1de10*/  @!P0 BRA `(.L_x_10978) ;  /* 0x0000000000048947 */ /* 0x000fea0003800000 */
[----:B------:R-:W-:Y:S01]  /*1de20*/  BPT.TRAP 0x1 ;  /* 0x000000040000795c */ /* 0x000fe20000300000 */
.L_x_10978:
[----:B0-----:R-:W-:-:S04]  /*1de30*/  IMAD R5, R6, 0x8, R7 ;  /* 0x0000000806057824 */ /* 0x001fc800078e0207 */
[----:B------:R-:W0:Y:S02]  /*1de40*/  SYNCS.PHASECHK.TRANS64.TRYWAIT P1, [R5+URZ+0x19c60], R0 ;  /* 0x019c6000050075a7 */ /* 0x000e24000802017f */
[----:B0-----:R-:W-:Y:S05]  /*1de50*/  @!P1 BRA `(.L_x_10979) ;  /* 0x0000001c00f49947 */ /* 0x001fea0003800000 */
.L_x_11069:
[----:B------:R-:W-:Y:S05]  /*1de60*/  @!P0 BRA `(.L_x_10980) ;  /* 0x0000000000048947 */ /* 0x000fea0003800000 */
[----:B------:R-:W-:Y:S01]  /*1de70*/  BPT.TRAP 0x1 ;  /* 0x000000040000795c */ /* 0x000fe20000300000 */
.L_x_10980:
[----:B------:R-:W3:Y:S02]  /*1de80*/  SYNCS.PHASECHK.TRANS64.TRYWAIT P0, [R3+URZ+0x19c80], R4 ;  /* 0x019c8004030075a7 */ /* 0x000ee4000800017f */
[----:B---3--:R-:W-:Y:S05]  /*1de90*/  @!P0 BRA `(.L_x_10981) ;  /* 0x0000001c00f88947 */ /* 0x008fea0003800000 */
.L_x_10982:
[----:B------:R0:W0:Y:S02]  /*1dea0*/  SYNCS.PHASECHK.TRANS64.TRYWAIT P0, [R5+URZ+0x19c80], R0 ;  /* 0x019c8000050075a7 */ /* 0x000024000800017f */
[----:B0-----:R-:W-:Y:S05]  /*1deb0*/  @!P0 NANOSLEEP.SYNCS 0x989680 ;  /* 0x009896800000895d */ /* 0x001fea0003900000 */
[----:B------:R-:W0:Y:S02]  /*1dec0*/  @!P0 SYNCS.PHASECHK.TRANS64 P0, [R5+URZ+0x19c80], R0 ;  /* 0x019c8000050085a7 */ /* 0x000e24000800007f */
[----:B0-----:R-:W-:Y:S05]  /*1ded0*/  @!P0 BRA `(.L_x_10982) ;  /* 0xfffffffc00f08947 */ /* 0x001fea000383ffff */
.L_x_10702:
[----:B------:R-:W-:Y:S05]  /*1dee0*/  BSYNC B8 ;  /* 0x0000000000087941 */ /* 0x000fea0003800000 */
.L_x_10699:
[----:B------:R-:W-:Y:S05]  /*1def0*/  EXIT ;  /* 0x000000000000794d */ /* 0x000fea0003800000 */
.L_x_10720:
[----:B0-----:R0:W1:Y:S02]  /*1df00*/  SYNCS.PHASECHK.TRANS64.TRYWAIT P5, [R83+URZ+0x19c90], R86 ;  /* 0x019c9056530075a7 */ /* 0x00106400080a017f */
[----:B-1----:R-:W-:Y:S05]  /*1df10*/  @!P5 NANOSLEEP.SYNCS 0x989680 ;  /* 0x009896800000d95d */ /* 0x002fea0003900000 */
[----:B------:R-:W1:Y:S02]  /*1df20*/  @!P5 SYNCS.PHASECHK.TRANS64 P5, [R83+URZ+0x19c90], R86 ;  /* 0x019c90565300d5a7 */ /* 0x000e6400080a007f */
[----:B-1----:R-:W-:Y:S05]  /*1df30*/  @!P5 BRA `(.L_x_10720) ;  /* 0xfffffffc00f0d947 */ /* 0x002fea000383ffff */
[----:B------:R-:W-:Y:S05]  /*1df40*/  BRA `(.L_x_10983) ;  /* 0xfffffe4c001c7947 */ /* 0x000fea000383ffff */
.L_x_10736:
[----:B-1----:R1:W2:Y:S02]  /*1df50*/  SYNCS.PHASECHK.TRANS64.TRYWAIT P5, [R83+URZ+0x19c90], R86 ;  /* 0x019c9056530075a7 */ /* 0x0022a400080a017f */
[----:B--2---:R-:W-:Y:S05]  /*1df60*/  @!P5 NANOSLEEP.SYNCS 0x989680 ;  /* 0x009896800000d95d */ /* 0x004fea0003900000 */
[----:B------:R-:W2:Y:S02]  /*1df70*/  @!P5 SYNCS.PHASECHK.TRANS64 P5, [R83+URZ+0x19c90], R86 ;  /* 0x019c90565300d5a7 */ /* 0x000ea400080a007f */
[----:B--2---:R-:W-:Y:S05]  /*1df80*/  @!P5 BRA `(.L_x_10736) ;  /* 0xfffffffc00f0d947 */ /* 0x004fea000383ffff */
[----:B------:R-:W-:Y:S05]  /*1df90*/  BRA `(.L_x_10984) ;  /* 0xfffffe6400387947 */ /* 0x000fea000383ffff */
.L_x_10745:
[----:B0-----:R0:W1:Y:S02]  /*1dfa0*/  SYNCS.PHASECHK.TRANS64.TRYWAIT P5, [R83+URZ+0x19c90], R86 ;  /* 0x019c9056530075a7 */ /* 0x00106400080a017f */
[----:B-1----:R-:W-:Y:S05]  /*1dfb0*/  @!P5 NANOSLEEP.SYNCS 0x989680 ;  /* 0x009896800000d95d */ /* 0x002fea0003900000 */
[----:B------:R-:W1:Y:S02]  /*1dfc0*/  @!P5 SYNCS.PHASECHK.TRANS64 P5, [R83+URZ+0x19c90], R86 ;  /* 0x019c90565300d5a7 */ /* 0x000e6400080a007f */
[----:B-1----:R-:W-:Y:S05]  /*1dfd0*/  @!P5 BRA `(.L_x_10745) ;  /* 0xfffffffc00f0d947 */ /* 0x002fea000383ffff */
[----:B------:R-:W-:Y:S05]  /*1dfe0*/  BRA `(.L_x_10985) ;  /* 0xfffffe8400787947 */ /* 0x000fea000383ffff */
.L_x_10749:
[----:B--2---:R2:W0:Y:S02]  /*1dff0*/  SYNCS.PHASECHK.TRANS64.TRYWAIT P5, [R83+URZ+0x19cb0], R86 ;  /* 0x019cb056530075a7 */ /* 0x00442400080a017f */
[----:B0-----:R-:W-:Y:S05]  /*1e000*/  @!P5 NANOSLEEP.SYNCS 0x989680 ;  /* 0x009896800000d95d */ /* 0x001fea0003900000 */
[----:B------:R-:W0:Y:S02]  /*1e010*/  @!P5 SYNCS.PHASECHK.TRANS64 P5, [R83+URZ+0x19cb0], R86 ;  /* 0x019cb0565300d5a7 */ /* 0x000e2400080a007f */
[----:B0-----:R-:W-:Y:S05]  /*1e020*/  @!P5 BRA `(.L_x_10749) ;  /* 0xfffffffc00f0d947 */ /* 0x001fea000383ffff */
[----:B------:R-:W-:Y:S05]  /*1e030*/  BRA `(.L_x_10986) ;  /* 0xfffffe8400e87947 */ /* 0x000fea000383ffff */
.L_x_10769:
[----:B------:R-:W-:Y:S01]  /*1e040*/  BSSY B1, `(.L_x_10987) ;  /* 0x0000007000017945 */ /* 0x000fe20003800000 */
[----:B------:R-:W-:Y:S02]  /*1e050*/  IMAD.MOV.U32 R12, RZ, RZ, RZ ;  /* 0x000000ffff0c7224 */ /* 0x000fe400078e00ff */
[----:B------:R-:W-:Y:S02]  /*1e060*/  IMAD.MOV.U32 R11, RZ, RZ, 0x1e1f ;  /* 0x00001e1fff0b7424 */ /* 0x000fe400078e00ff */
[----:B------:R-:W-:-:S07]  /*1e070*/  IMAD.MOV.U32 R15, RZ, RZ, -0x1 ;  /* 0xffffffffff0f7424 */ /* 0x000fce00078e00ff */
[----:B------:R-:W-:Y:S05]  /*1e080*/  WARPSYNC.COLLECTIVE R15, `(.L_x_10988) ;  /* 0x000000000f087348 */ /* 0x000fea0003c00000 */
[----:B------:R0:W1:Y:S02]  /*1e090*/  SHFL.IDX P6, R14, R13, R12, R11 ;  /* 0x0000000c0d0e7389 */ /* 0x00006400000c000b */
[----:B01----:R-:W-:Y:S01]  /*1e0a0*/  ENDCOLLECTIVE ;  /* 0x000000000000791b */ /* 0x003fe20003800000 */
.L_x_10988:
[----:B------:R-:W-:Y:S05]  /*1e0b0*/  BSYNC B1 ;  /* 0x0000000000017941 */ /* 0x000fea0003800000 */
.L_x_10987:
        /* <DEDUP_REMOVED lines=8> */
.L_x_10989:
[----:B------:R-:W-:Y:S02]  /*1e140*/  IMAD.MOV.U32 R13, RZ, RZ, R4 ;  /* 0x000000ffff0d7224 */ /* 0x000fe400078e0004 */
[----:B------:R-:W-:-:S07]  /*1e150*/  IMAD.MOV.U32 R3, RZ, RZ, R14 ;  /* 0x000000ffff037224 */ /* 0x000fce00078e000e */
[----:B------:R-:W-:Y:S05]  /*1e160*/  WARPSYNC.COLLECTIVE R15, `(.L_x_10990) ;  /* 0x000000000f087348 */ /* 0x000fea0003c00000 */
[----:B------:R0:W1:Y:S02]  /*1e170*/  SHFL.IDX P6, R14, R13, R12, R11 ;  /* 0x0000000c0d0e7389 */ /* 0x00006400000c000b */
[----:B01----:R-:W-:Y:S01]  /*1e180*/  ENDCOLLECTIVE ;  /* 0x000000000000791b */ /* 0x003fe20003800000 */
.L_x_10990:
[----:B------:R-:W-:Y:S02]  /*1e190*/  IMAD.MOV.U32 R13, RZ, RZ, R5 ;  /* 0x000000ffff0d7224 */ /* 0x000fe400078e0005 */
[----:B------:R-:W-:-:S07]  /*1e1a0*/  IMAD.MOV.U32 R4, RZ, RZ, R14 ;  /* 0x000000ffff047224 */ /* 0x000fce00078e000e */
[----:B------:R-:W-:Y:S05]  /*1e1b0*/  WARPSYNC.COLLECTIVE R15, `(.L_x_10991) ;  /* 0x000000000f087348 */ /* 0x000fea0003c00000 */
[----:B------:R0:W1:Y:S02]  /*1e1c0*/  SHFL.IDX P6, R14, R13, R12, R11 ;  /* 0x0000000c0d0e7389 */ /* 0x00006400000c000b */
[----:B01----:R-:W-:Y:S01]  /*1e1d0*/  ENDCOLLECTIVE ;  /* 0x000000000000791b */ /* 0x003fe20003800000 */
.L_x_10991:
[----:B------:R-:W-:Y:S05]  /*1e1e0*/  BRA `(.L_x_10992) ;  /* 0xfffffe9800087947 */ /* 0x000fea000383ffff */
.L_x_10773:
[----:B-1----:R1:W2:Y:S02]  /*1e1f0*/  SYNCS.PHASECHK.TRANS64.TRYWAIT P0, [R16+URZ+0x19c00], R5 ;  /* 0x019c0005100075a7 */ /* 0x0022a4000800017f */
[----:B--2---:R-:W-:Y:S05]  /*1e200*/  @!P0 NANOSLEEP.SYNCS 0x989680 ;  /* 0x009896800000895d */ /* 0x004fea0003900000 */
[----:B------:R-:W2:Y:S02]  /*1e210*/  @!P0 SYNCS.PHASECHK.TRANS64 P0, [R16+URZ+0x19c00], R5 ;  /* 0x019c0005100085a7 */ /* 0x000ea4000800007f */
[----:B--2---:R-:W-:Y:S05]  /*1e220*/  @!P0 BRA `(.L_x_10773) ;  /* 0xfffffffc00f08947 */ /* 0x004fea000383ffff */
[----:B------:R-:W-:Y:S05]  /*1e230*/  BRA `(.L_x_10993) ;  /* 0xfffffe9800d47947 */ /* 0x000fea000383ffff */
.L_x_10779:
[----:B------:R-:W-:Y:S01]  /*1e240*/  BSSY B1, `(.L_x_10994) ;  /* 0x0000007000017945 */ /* 0x000fe20003800000 */
[----:B------:R-:W-:Y:S02]  /*1e250*/  IMAD.MOV.U32 R12, RZ, RZ, RZ ;  /* 0x000000ffff0c7224 */ /* 0x000fe400078e00ff */
[----:B------:R-:W-:Y:S02]  /*1e260*/  IMAD.MOV.U32 R11, RZ, RZ, 0x1e1f ;  /* 0x00001e1fff0b7424 */ /* 0x000fe400078e00ff */
[----:B------:R-:W-:-:S07]  /*1e270*/  IMAD.MOV.U32 R15, RZ, RZ, -0x1 ;  /* 0xffffffffff0f7424 */ /* 0x000fce00078e00ff */
[----:B------:R-:W-:Y:S05]  /*1e280*/  WARPSYNC.COLLECTIVE R15, `(.L_x_10995) ;  /* 0x000000000f087348 */ /* 0x000fea0003c00000 */
[----:B------:R0:W1:Y:S02]  /*1e290*/  SHFL.IDX P6, R14, R13, R12, R11 ;  /* 0x0000000c0d0e7389 */ /* 0x00006400000c000b */
[----:B01----:R-:W-:Y:S01]  /*1e2a0*/  ENDCOLLECTIVE ;  /* 0x000000000000791b */ /* 0x003fe20003800000 */
.L_x_10995:
[----:B------:R-:W-:Y:S05]  /*1e2b0*/  BSYNC B1 ;  /* 0x0000000000017941 */ /* 0x000fea0003800000 */
.L_x_10994:
        /* <DEDUP_REMOVED lines=8> */
.L_x_10996:
[----:B------:R-:W-:Y:S02]  /*1e340*/  IMAD.MOV.U32 R13, RZ, RZ, R20 ;  /* 0x000000ffff0d7224 */ /* 0x000fe400078e0014 */
[----:B------:R-:W-:-:S07]  /*1e350*/  IMAD.MOV.U32 R3, RZ, RZ, R14 ;  /* 0x000000ffff037224 */ /* 0x000fce00078e000e */
[----:B------:R-:W-:Y:S05]  /*1e360*/  WARPSYNC.COLLECTIVE R15, `(.L_x_10997) ;  /* 0x000000000f087348 */ /* 0x000fea0003c00000 */
[----:B------:R0:W1:Y:S02]  /*1e370*/  SHFL.IDX P6, R14, R13, R12, R11 ;  /* 0x0000000c0d0e7389 */ /* 0x00006400000c000b */
[----:B01----:R-:W-:Y:S01]  /*1e380*/  ENDCOLLECTIVE ;  /* 0x000000000000791b */ /* 0x003fe20003800000 */
.L_x_10997:
[----:B------:R-:W-:Y:S02]  /*1e390*/  IMAD.MOV.U32 R13, RZ, RZ, R21 ;  /* 0x000000ffff0d7224 */ /* 0x000fe400078e0015 */
[----:B------:R-:W-:-:S07]  /*1e3a0*/  IMAD.MOV.U32 R20, RZ, RZ, R14 ;  /* 0x000000ffff147224 */ /* 0x000fce00078e000e */
[----:B------:R-:W-:Y:S05]  /*1e3b0*/  WARPSYNC.COLLECTIVE R15, `(.L_x_10998) ;  /* 0x000000000f087348 */ /* 0x000fea0003c00000 */
[----:B------:R0:W1:Y:S02]  /*1e3c0*/  SHFL.IDX P6, R14, R13, R12, R11 ;  /* 0x0000000c0d0e7389 */ /* 0x00006400000c000b */
[----:B01----:R-:W-:Y:S01]  /*1e3d0*/  ENDCOLLECTIVE ;  /* 0x000000000000791b */ /* 0x003fe20003800000 */
.L_x_10998:
[----:B------:R-:W-:Y:S01]  /*1e3e0*/  IMAD.MOV.U32 R21, RZ, RZ, R14 ;  /* 0x000000ffff157224 */ /* 0x000fe200078e000e */
[----:B------:R-:W-:Y:S06]  /*1e3f0*/  BRA `(.L_x_10999) ;  /* 0xfffffeb000bc7947 */ /* 0x000fec000383ffff */
.L_x_10783:
[----:B-1----:R1:W2:Y:S02]  /*1e400*/  SYNCS.PHASECHK.TRANS64.TRYWAIT P0, [R16+URZ+0x19c00], R41 ;  /* 0x019c0029100075a7 */ /* 0x0022a4000800017f */
[----:B--2---:R-:W-:Y:S05]  /*1e410*/  @!P0 NANOSLEEP.SYNCS 0x989680 ;  /* 0x009896800000895d */ /* 0x004fea0003900000 */
[----:B------:R-:W2:Y:S02]  /*1e420*/  @!P0 SYNCS.PHASECHK.TRANS64 P0, [R16+URZ+0x19c00], R41 ;  /* 0x019c0029100085a7 */ /* 0x000ea4000800007f */
[----:B--2---:R-:W-:Y:S05]  /*1e430*/  @!P0 BRA `(.L_x_10783) ;  /* 0xfffffffc00f08947 */ /* 0x004fea000383ffff */
[----:B------:R-:W-:Y:S05]  /*1e440*/  BRA `(.L_x_11000) ;  /* 0xfffffeb4007c7947 */ /* 0x000fea000383ffff */
.L_x_10789:
[----:B-1----:R1:W2:Y:S02]  /*1e450*/  SYNCS.PHASECHK.TRANS64.TRYWAIT P0, [R10+URZ+0x19c30], R3 ;  /* 0x019c30030a0075a7 */ /* 0x0022a4000800017f */
[----:B--2---:R-:W-:Y:S05]  /*1e460*/  @!P0 NANOSLEEP.SYNCS 0x989680 ;  /* 0x009896800000895d */ /* 0x004fea0003900000 */
[----:B------:R-:W2:Y:S02]  /*1e470*/  @!P0 SYNCS.PHASECHK.TRANS64 P0, [R10+URZ+0x19c30], R3 ;  /* 0x019c30030a0085a7 */ /* 0x000ea4000800007f */
[----:B--2---:R-:W-:Y:S05]  /*1e480*/  @!P0 BRA `(.L_x_10789) ;  /* 0xfffffffc00f08947 */ /* 0x004fea000383ffff */
[----:B------:R-:W-:Y:S05]  /*1e490*/  BRA `(.L_x_10788) ;  /* 0xfffffed400d07947 */ /* 0x000fea000383ffff */
.L_x_10796:
[----:B-1----:R1:W2:Y:S02]  /*1e4a0*/  SYNCS.PHASECHK.TRANS64.TRYWAIT P2, [R15+URZ+0x19c30], R0 ;  /* 0x019c30000f0075a7 */ /* 0x0022a4000804017f */
[----:B--2---:R-:W-:Y:S05]  /*1e4b0*/  @!P2 NANOSLEEP.SYNCS 0x989680 ;  /* 0x009896800000a95d */ /* 0x004fea0003900000 */
[----:B------:R-:W2:Y:S02]  /*1e4c0*/  @!P2 SYNCS.PHASECHK.TRANS64 P2, [R15+URZ+0x19c30], R0 ;  /* 0x019c30000f00a5a7 */ /* 0x000ea4000804007f */
[----:B--2---:R-:W-:Y:S05]  /*1e4d0*/  @!P2 BRA `(.L_x_10796) ;  /* 0xfffffffc00f0a947 */ /* 0x004fea000383ffff */
[----:B------:R-:W-:Y:S05]  /*1e4e0*/  BRA `(.L_x_10795) ;  /* 0xfffffef800c47947 */ /* 0x000fea000383ffff */
.L_x_10801:
[----:B-1----:R1:W2:Y:S02]  /*1e4f0*/  SYNCS.PHASECHK.TRANS64.TRYWAIT P2, [R20+URZ+0x19c50], R0 ;  /* 0x019c5000140075a7 */ /* 0x0022a4000804017f */
[----:B--2---:R-:W-:Y:S05]  /*1e500*/  @!P2 NANOSLEEP.SYNCS 0x989680 ;  /* 0x009896800000a95d */ /* 0x004fea0003900000 */
[----:B------:R-:W2:Y:S02]  /*1e510*/  @!P2 SYNCS.PHASECHK.TRANS64 P2, [R20+URZ+0x19c50], R0 ;  /* 0x019c50001400a5a7 */ /* 0x000ea4000804007f */
[----:B--2---:R-:W-:Y:S05]  /*1e520*/  @!P2 BRA `(.L_x_10801) ;  /* 0xfffffffc00f0a947 */ /* 0x004fea000383ffff */
[----:B------:R-:W-:Y:S05]  /*1e530*/  BRA `(.L_x_10800) ;  /* 0xfffffefc00547947 */ /* 0x000fea000383ffff */
.L_x_10810:
[----:B-1----:R1:W2:Y:S02]  /*1e540*/  SYNCS.PHASECHK.TRANS64.TRYWAIT P0, [R0+URZ+0x19c30], R3 ;  /* 0x019c3003000075a7 */ /* 0x0022a4000800017f */
[----:B--2---:R-:W-:Y:S05]  /*1e550*/  @!P0 NANOSLEEP.SYNCS 0x989680 ;  /* 0x009896800000895d */ /* 0x004fea0003900000 */
[----:B------:R-:W2:Y:S02]  /*1e560*/  @!P0 SYNCS.PHASECHK.TRANS64 P0, [R0+URZ+0x19c30], R3 ;  /* 0x019c3003000085a7 */ /* 0x000ea4000800007f */
[----:B--2---:R-:W-:Y:S05]  /*1e570*/  @!P0 BRA `(.L_x_10810) ;  /* 0xfffffffc00f08947 */ /* 0x004fea000383ffff */
[----:B------:R-:W-:Y:S05]  /*1e580*/  BRA `(.L_x_10809) ;  /* 0xffffff20009c7947 */ /* 0x000fea000383ffff */
.L_x_10815:
[----:B-1----:R1:W2:Y:S02]  /*1e590*/  SYNCS.PHASECHK.TRANS64.TRYWAIT P0, [R15+URZ+0x19c50], R0 ;  /* 0x019c50000f0075a7 */ /* 0x0022a4000800017f */
[----:B--2---:R-:W-:Y:S05]  /*1e5a0*/  @!P0 NANOSLEEP.SYNCS 0x989680 ;  /* 0x009896800000895d */ /* 0x004fea0003900000 */
[----:B------:R-:W2:Y:S02]  /*1e5b0*/  @!P0 SYNCS.PHASECHK.TRANS64 P0, [R15+URZ+0x19c50], R0 ;  /* 0x019c50000f0085a7 */ /* 0x000ea4000800007f */
[----:B--2---:R-:W-:Y:S05]  /*1e5c0*/  @!P0 BRA `(.L_x_10815) ;  /* 0xfffffffc00f08947 */ /* 0x004fea000383ffff */
[----:B------:R-:W-:Y:S05]  /*1e5d0*/  BRA `(.L_x_10814) ;  /* 0xffffff24002c7947 */ /* 0x000fea000383ffff */
.L_x_10822:
[----:B-1----:R1:W2:Y:S02]  /*1e5e0*/  SYNCS.PHASECHK.TRANS64.TRYWAIT P0, [R12+URZ+0x19c50], R7 ;  /* 0x019c50070c0075a7 */ /* 0x0022a4000800017f */
[----:B--2---:R-:W-:Y:S05]  /*1e5f0*/  @!P0 NANOSLEEP.SYNCS 0x989680 ;  /* 0x009896800000895d */ /* 0x004fea0003900000 */
[----:B------:R-:W2:Y:S02]  /*1e600*/  @!P0 SYNCS.PHASECHK.TRANS64 P0, [R12+URZ+0x19c50], R7 ;  /* 0x019c50070c0085a7 */ /* 0x000ea4000800007f */
[----:B--2---:R-:W-:Y:S05]  /*1e610*/  @!P0 BRA `(.L_x_10822) ;  /* 0xfffffffc00f08947 */ /* 0x004fea000383ffff */
[----:B------:R-:W-:Y:S05]  /*1e620*/  BRA `(.L_x_10821) ;  /* 0xffffff3c00d07947 */ /* 0x000fea000383ffff */
.L_x_10856:
[----:B------:R-:W1:Y:S01]  /*1e630*/  S2R R6, SR_TID.X ;  /* 0x0000000000067919 */ /* 0x000e620000002100 */
[----:B------:R-:W-:Y:S01]  /*1e640*/  BSSY B1, `(.L_x_11001) ;  /* 0x000000a000017945 */ /* 0x000fe20003800000 */
[----:B------:R-:W-:Y:S02]  /*1e650*/  IMAD.MOV.U32 R12, RZ, RZ, RZ ;  /* 0x000000ffff0c7224 */ /* 0x000fe400078e00ff */
[----:B--2---:R-:W-:Y:S02]  /*1e660*/  IMAD.MOV.U32 R11, RZ, RZ, 0x1f ;  /* 0x0000001fff0b7424 */ /* 0x004fe400078e00ff */
[----:B------:R-:W-:Y:S01]  /*1e670*/  IMAD.MOV.U32 R15, RZ, RZ, -0x1 ;  /* 0xffffffffff0f7424 */ /* 0x000fe200078e00ff */
[----:B-1----:R-:W-:-:S04]  /*1e680*/  SHF.R.U32.HI R6, RZ, 0x5, R6 ;  /* 0x00000005ff067819 */ /* 0x002fc80000011606 */
[----:B------:R-:W-:-:S05]  /*1e690*/  LOP3.LUT R6, R6, 0x3, RZ, 0xc0, !PT ;  /* 0x0000000306067812 */ /* 0x000fca00078ec0ff */
[----:B0-----:R-:W-:-:S07]  /*1e6a0*/  IMAD.MOV.U32 R13, RZ, RZ, R6 ;  /* 0x000000ffff0d7224 */ /* 0x001fce00078e0006 */
[----:B------:R-:W-:Y:S05]  /*1e6b0*/  WARPSYNC.COLLECTIVE R15, `(.L_x_11002) ;  /* 0x000000000f087348 */ /* 0x000fea0003c00000 */
[----:B------:R0:W1:Y:S02]  /*1e6c0*/  SHFL.IDX P6, R14, R13, R12, R11 ;  /* 0x0000000c0d0e7389 */ /* 0x00006400000c000b */
[----:B01----:R-:W-:Y:S01]  /*1e6d0*/  ENDCOLLECTIVE ;  /* 0x000000000000791b */ /* 0x003fe20003800000 */
.L_x_11002:
[----:B------:R-:W-:Y:S05]  /*1e6e0*/  BSYNC B1 ;  /* 0x0000000000017941 */ /* 0x000fea0003800000 */
.L_x_11001:
[----:B------:R-:W-:Y:S05]  /*1e6f0*/  BRA `(.L_x_11003) ;  /* 0xffffff9800547947 */ /* 0x000fea000383ffff */
.L_x_10858:
[----:B------:R-:W-:Y:S01]  /*1e700*/  BSSY B1, `(.L_x_11004) ;  /* 0x0000006000017945 */ /* 0x000fe20003800000 */
[----:B------:R-:W-:-:S07]  /*1e710*/  IMAD.MOV.U32 R15, RZ, RZ, -0x1 ;  /* 0xffffffffff0f7424 */ /* 0x000fce00078e00ff */
[----:B012---:R-:W-:Y:S05]  /*1e720*/  WARPSYNC.COLLECTIVE R15, `(.L_x_11005) ;  /* 0x000000000f0c7348 */ /* 0x007fea0003c00000 */
[----:B------:R-:W-:Y:S02]  /*1e730*/  ELECT P6, UR62, PT ;  /* 0x00000000003e782f */ /* 0x000fe400038c0000 */
[----:B------:R-:W-:Y:S01]  /*1e740*/  MOV R14, UR62 ;  /* 0x0000003e000e7c02 */ /* 0x000fe20008000f00 */
[----:B012---:R-:W-:Y:S10]  /*1e750*/  ENDCOLLECTIVE ;  /* 0x000000000000791b */ /* 0x007ff40003800000 */
.L_x_11005:
[----:B------:R-:W-:Y:S05]  /*1e760*/  BSYNC B1 ;  /* 0x0000000000017941 */ /* 0x000fea0003800000 */
.L_x_11004:
[----:B------:R-:W-:Y:S05]  /*1e770*/  BRA `(.L_x_10857) ;  /* 0xffffff98004c7947 */ /* 0x000fea000383ffff */
.L_x_10860:
[----:B-1----:R1:W3:Y:S02]  /*1e780*/  SYNCS.PHASECHK.TRANS64.TRYWAIT P0, [R17+URZ+0x19c20], R5 ;  /* 0x019c2005110075a7 */ /* 0x0022e4000800017f */
[----:B---3--:R-:W-:Y:S05]  /*1e790*/  @!P0 NANOSLEEP.SYNCS 0x989680 ;  /* 0x009896800000895d */ /* 0x008fea0003900000 */
[----:B------:R-:W3:Y:S02]  /*1e7a0*/  @!P0 SYNCS.PHASECHK.TRANS64 P0, [R17+URZ+0x19c20], R5 ;  /* 0x019c2005110085a7 */ /* 0x000ee4000800007f */
[----:B---3--:R-:W-:Y:S05]  /*1e7b0*/  @!P0 BRA `(.L_x_10860) ;  /* 0xfffffffc00f08947 */ /* 0x008fea000383ffff */
[----:B------:R-:W-:Y:S05]  /*1e7c0*/  BRA `(.L_x_11006) ;  /* 0xffffff98005c7947 */ /* 0x000fea000383ffff */
.L_x_10864:
[----:B--2---:R2:W3:Y:S02]  /*1e7d0*/  SYNCS.PHASECHK.TRANS64.TRYWAIT P0, [R8+URZ+0x19ca0], R11 ;  /* 0x019ca00b080075a7 */ /* 0x0044e4000800017f */
[----:B---3--:R-:W-:Y:S05]  /*1e7e0*/  @!P0 NANOSLEEP.SYNCS 0x989680 ;  /* 0x009896800000895d */ /* 0x008fea0003900000 */
[----:B------:R-:W3:Y:S02]  /*1e7f0*/  @!P0 SYNCS.PHASECHK.TRANS64 P0, [R8+URZ+0x19ca0], R11 ;  /* 0x019ca00b080085a7 */ /* 0x000ee4000800007f */
[----:B---3--:R-:W-:Y:S05]  /*1e800*/  @!P0 BRA `(.L_x_10864) ;  /* 0xfffffffc00f08947 */ /* 0x008fea000383ffff */
[----:B------:R-:W-:Y:S05]  /*1e810*/  BRA `(.L_x_11007) ;  /* 0xffffff9800787947 */ /* 0x000fea000383ffff */
.L_x_10871:
[----:B-1----:R1:W3:Y:S02]  /*1e820*/  SYNCS.PHASECHK.TRANS64.TRYWAIT P0, [R8+URZ+0x19cc0], R11 ;  /* 0x019cc00b080075a7 */ /* 0x0022e4000800017f */
[----:B---3--:R-:W-:Y:S05]  /*1e830*/  @!P0 NANOSLEEP.SYNCS 0x989680 ;  /* 0x009896800000895d */ /* 0x008fea0003900000 */
[----:B------:R-:W3:Y:S02]  /*1e840*/  @!P0 SYNCS.PHASECHK.TRANS64 P0, [R8+URZ+0x19cc0], R11 ;  /* 0x019cc00b080085a7 */ /* 0x000ee4000800007f */
[----:B---3--:R-:W-:Y:S05]  /*1e850*/  @!P0 BRA `(.L_x_10871) ;  /* 0xfffffffc00f08947 */ /* 0x008fea000383ffff */
[----:B------:R-:W-:Y:S05]  /*1e860*/  BRA `(.L_x_11008) ;  /* 0xffffff9c00747947 */ /* 0x000fea000383ffff */
.L_x_10880:
[----:B-1----:R1:W3:Y:S02]  /*1e870*/  SYNCS.PHASECHK.TRANS64.TRYWAIT P1, [R9+URZ+0x19ca0], R8 ;  /* 0x019ca008090075a7 */ /* 0x0022e4000802017f */
[----:B---3--:R-:W-:Y:S05]  /*1e880*/  @!P1 NANOSLEEP.SYNCS 0x989680 ;  /* 0x009896800000995d */ /* 0x008fea0003900000 */
[----:B------:R-:W3:Y:S02]  /*1e890*/  @!P1 SYNCS.PHASECHK.TRANS64 P1, [R9+URZ+0x19ca0], R8 ;  /* 0x019ca008090095a7 */ /* 0x000ee4000802007f */
[----:B---3--:R-:W-:Y:S05]  /*1e8a0*/  @!P1 BRA `(.L_x_10880) ;  /* 0xfffffffc00f09947 */ /* 0x008fea000383ffff */
[----:B------:R-:W-:Y:S05]  /*1e8b0*/  BRA `(.L_x_11009) ;  /* 0xffffffa000b87947 */ /* 0x000fea000383ffff */
.L_x_10887:
[----:B--2---:R2:W3:Y:S02]  /*1e8c0*/  SYNCS.PHASECHK.TRANS64.TRYWAIT P1, [R9+URZ+0x19cc0], R8 ;  /* 0x019cc008090075a7 */ /* 0x0044e4000802017f */
[----:B---3--:R-:W-:Y:S05]  /*1e8d0*/  @!P1 NANOSLEEP.SYNCS 0x989680 ;  /* 0x009896800000995d */ /* 0x008fea0003900000 */
[----:B------:R-:W3:Y:S02]  /*1e8e0*/  @!P1 SYNCS.PHASECHK.TRANS64 P1, [R9+URZ+0x19cc0], R8 ;  /* 0x019cc008090095a7 */ /* 0x000ee4000802007f */
[----:B---3--:R-:W-:Y:S05]  /*1e8f0*/  @!P1 BRA `(.L_x_10887) ;  /* 0xfffffffc00f09947 */ /* 0x008fea000383ffff */
[----:B------:R-:W-:Y:S05]  /*1e900*/  BRA `(.L_x_11010) ;  /* 0xffffffa400b07947 */ /* 0x000fea000383ffff */
.L_x_10906:
[----:B------:R-:W3:Y:S01]  /*1e910*/  S2R R20, SR_TID.X ;  /* 0x0000000000147919 */ /* 0x000ee20000002100 */
[----:B------:R-:W-:Y:S01]  /*1e920*/  BSSY B0, `(.L_x_11011) ;  /* 0x000000a000007945 */ /* 0x000fe20003800000 */
[----:B------:R-:W-:Y:S02]  /*1e930*/  IMAD.MOV.U32 R12, RZ, RZ, RZ ;  /* 0x000000ffff0c7224 */ /* 0x000fe400078e00ff */
[----:B--2---:R-:W-:Y:S02]  /*1e940*/  IMAD.MOV.U32 R11, RZ, RZ, 0x1f ;  /* 0x0000001fff0b7424 */ /* 0x004fe400078e00ff */
[----:B------:R-:W-:Y:S01]  /*1e950*/  IMAD.MOV.U32 R15, RZ, RZ, -0x1 ;  /* 0xffffffffff0f7424 */ /* 0x000fe200078e00ff */
[----:B---3--:R-:W-:-:S04]  /*1e960*/  SHF.R.U32.HI R20, RZ, 0x5, R20 ;  /* 0x00000005ff147819 */ /* 0x008fc80000011614 */
[----:B------:R-:W-:-:S05]  /*1e970*/  LOP3.LUT R20, R20, 0x3, RZ, 0xc0, !PT ;  /* 0x0000000314147812 */ /* 0x000fca00078ec0ff */
[----:B------:R-:W-:-:S07]  /*1e980*/  IMAD.MOV.U32 R13, RZ, RZ, R20 ;  /* 0x000000ffff0d7224 */ /* 0x000fce00078e0014 */
[----:B01----:R-:W-:Y:S05]  /*1e990*/  WARPSYNC.COLLECTIVE R15, `(.L_x_11012) ;  /* 0x000000000f087348 */ /* 0x003fea0003c00000 */
[----:B------:R2:W3:Y:S02]  /*1e9a0*/  SHFL.IDX P6, R14, R13, R12, R11 ;  /* 0x0000000c0d0e7389 */ /* 0x0004e400000c000b */
[----:B0123--:R-:W-:Y:S01]  /*1e9b0*/  ENDCOLLECTIVE ;  /* 0x000000000000791b */ /* 0x00ffe20003800000 */
.L_x_11012:
[----:B------:R-:W-:Y:S05]  /*1e9c0*/  BSYNC B0 ;  /* 0x0000000000007941 */ /* 0x000fea0003800000 */
.L_x_11011:
[----:B------:R-:W-:Y:S05]  /*1e9d0*/  BRA `(.L_x_11013) ;  /* 0xffffffb400707947 */ /* 0x000fea000383ffff */
.L_x_10908:
[----:B------:R-:W-:Y:S01]  /*1e9e0*/  BSSY B0, `(.L_x_11014) ;  /* 0x0000006000007945 */ /* 0x000fe20003800000 */
[----:B------:R-:W-:-:S07]  /*1e9f0*/  IMAD.MOV.U32 R15, RZ, RZ, -0x1 ;  /* 0xffffffffff0f7424 */ /* 0x000fce00078e00ff */
[----:B0123--:R-:W-:Y:S05]  /*1ea00*/  WARPSYNC.COLLECTIVE R15, `(.L_x_11015) ;  /* 0x000000000f0c7348 */ /* 0x00ffea0003c00000 */
[----:B------:R-:W-:Y:S02]  /*1ea10*/  ELECT P6, UR62, PT ;  /* 0x00000000003e782f */ /* 0x000fe400038c0000 */
[----:B------:R-:W-:Y:S01]  /*1ea20*/  MOV R14, UR62 ;  /* 0x0000003e000e7c02 */ /* 0x000fe20008000f00 */
[----:B0123--:R-:W-:Y:S10]  /*1ea30*/  ENDCOLLECTIVE ;  /* 0x000000000000791b */ /* 0x00fff40003800000 */
.L_x_11015:
[----:B------:R-:W-:Y:S05]  /*1ea40*/  BSYNC B0 ;  /* 0x0000000000007941 */ /* 0x000fea0003800000 */
.L_x_11014:
[----:B------:R-:W-:Y:S05]  /*1ea50*/  BRA `(.L_x_11016) ;  /* 0xffffffb400787947 */ /* 0x000fea000383ffff */
.L_x_10910:
[----:B---3--:R3:W4:Y:S02]  /*1ea60*/  SYNCS.PHASECHK.TRANS64.TRYWAIT P0, [R4+URZ+0x19c80], R3 ;  /* 0x019c8003040075a7 */ /* 0x008724000800017f */
[----:B----4-:R-:W-:Y:S05]  /*1ea70*/  @!P0 NANOSLEEP.SYNCS 0x989680 ;  /* 0x009896800000895d */ /* 0x010fea0003900000 */
[----:B------:R-:W4:Y:S02]  /*1ea80*/  @!P0 SYNCS.PHASECHK.TRANS64 P0, [R4+URZ+0x19c80], R3 ;  /* 0x019c8003040085a7 */ /* 0x000f24000800007f */
[----:B----4-:R-:W-:Y:S05]  /*1ea90*/  @!P0 BRA `(.L_x_10910) ;  /* 0xfffffffc00f08947 */ /* 0x010fea000383ffff */
[----:B------:R-:W-:Y:S05]  /*1eaa0*/  BRA `(.L_x_11017) ;  /* 0xffffffb400e07947 */ /* 0x000fea000383ffff */
.L_x_10912:
[----:B0-----:R0:W4:Y:S02]  /*1eab0*/  SYNCS.PHASECHK.TRANS64.TRYWAIT P0, [R4+URZ+0x19c40], R3 ;  /* 0x019c4003040075a7 */ /* 0x001124000800017f */
[----:B----4-:R-:W-:Y:S05]  /*1eac0*/  @!P0 NANOSLEEP.SYNCS 0x989680 ;  /* 0x009896800000895d */ /* 0x010fea0003900000 */
[----:B------:R-:W4:Y:S02]  /*1ead0*/  @!P0 SYNCS.PHASECHK.TRANS64 P0, [R4+URZ+0x19c40], R3 ;  /* 0x019c4003040085a7 */ /* 0x000f24000800007f */
[----:B----4-:R-:W-:Y:S05]  /*1eae0*/  @!P0 BRA `(.L_x_10912) ;  /* 0xfffffffc00f08947 */ /* 0x010fea000383ffff */
[----:B------:R-:W-:Y:S05]  /*1eaf0*/  BRA `(.L_x_11018) ;  /* 0xffffffb8005c7947 */ /* 0x000fea000383ffff */
.L_x_10916:
        /* <DEDUP_REMOVED lines=9> */
.L_x_11019:
[----:B------:R-:W-:Y:S01]  /*1eb90*/  ISETP.GE.AND P4, PT, R25, R0, PT ;  /* 0x000000001900720c */ /* 0x000fe20003f86270 */
[----:B------:R-:W-:Y:S02]  /*1eba0*/  IMAD.MOV.U32 R13, RZ, RZ, R6 ;  /* 0x000000ffff0d7224 */ /* 0x000fe400078e0006 */
[----:B------:R-:W-:-:S10]  /*1ebb0*/  IMAD.MOV.U32 R3, RZ, RZ, R14 ;  /* 0x000000ffff037224 */ /* 0x000fd400078e000e */
[----:B------:R-:W-:Y:S05]  /*1ebc0*/  WARPSYNC.COLLECTIVE R15, `(.L_x_11020) ;  /* 0x000000000f087348 */ /* 0x000fea0003c00000 */
[----:B------:R0:W1:Y:S02]  /*1ebd0*/  SHFL.IDX P6, R14, R13, R12, R11 ;  /* 0x0000000c0d0e7389 */ /* 0x00006400000c000b */
[----:B01----:R-:W-:Y:S01]  /*1ebe0*/  ENDCOLLECTIVE ;  /* 0x000000000000791b */ /* 0x003fe20003800000 */
.L_x_11020:
[----:B------:R-:W-:Y:S02]  /*1ebf0*/  IMAD.MOV.U32 R13, RZ, RZ, R5 ;  /* 0x000000ffff0d7224 */ /* 0x000fe400078e0005 */
[----:B------:R-:W-:Y:S02]  /*1ec00*/  IMAD.MOV.U32 R12, RZ, RZ, 0x1 ;  /* 0x00000001ff0c7424 */ /* 0x000fe400078e00ff */
[----:B------:R-:W-:-:S07]  /*1ec10*/  IMAD.MOV.U32 R2, RZ, RZ, R14 ;  /* 0x000000ffff027224 */ /* 0x000fce00078e000e */
[----:B------:R-:W-:Y:S05]  /*1ec20*/  WARPSYNC.COLLECTIVE R15, `(.L_x_11021) ;  /* 0x000000000f087348 */ /* 0x000fea0003c00000 */
[----:B------:R0:W1:Y:S02]  /*1ec30*/  SHFL.IDX P6, R14, R13, R12, R11 ;  /* 0x0000000c0d0e7389 */ /* 0x00006400000c000b */
[----:B01----:R-:W-:Y:S01]  /*1ec40*/  ENDCOLLECTIVE ;  /* 0x000000000000791b */ /* 0x003fe20003800000 */
.L_x_11021:
        /* <DEDUP_REMOVED lines=13> */
.L_x_11022:
        /* <DEDUP_REMOVED lines=8> */
.L_x_11023:
        /* <DEDUP_REMOVED lines=13> */
.L_x_11024:
[----:B------:R-:W-:Y:S01]  /*1ee70*/  IMAD.MOV.U32 R2, RZ, RZ, R14 ;  /* 0x000000ffff027224 */ /* 0x000fe200078e000e */
[----:B------:R-:W-:Y:S06]  /*1ee80*/  BRA `(.L_x_11025) ;  /* 0xffffffc000347947 */ /* 0x000fec000383ffff */
.L_x_10921:
[----:B--2---:R2:W3:Y:S02]  /*1ee90*/  SYNCS.PHASECHK.TRANS64.TRYWAIT P0, [R17+URZ+0x19c20], R0 ;  /* 0x019c2000110075a7 */ /* 0x0044e4000800017f */
[----:B---3--:R-:W-:Y:S05]  /*1eea0*/  @!P0 NANOSLEEP.SYNCS 0x989680 ;  /* 0x009896800000895d */ /* 0x008fea0003900000 */
[----:B------:R-:W3:Y:S02]  /*1eeb0*/  @!P0 SYNCS.PHASECHK.TRANS64 P0, [R17+URZ+0x19c20], R0 ;  /* 0x019c2000110085a7 */ /* 0x000ee4000800007f */
[----:B---3--:R-:W-:Y:S05]  /*1eec0*/  @!P0 BRA `(.L_x_10921) ;  /* 0xfffffffc00f08947 */ /* 0x008fea000383ffff */
[----:B------:R-:W-:Y:S05]  /*1eed0*/  BRA `(.L_x_11026) ;  /* 0xffffffc000a47947 */ /* 0x000fea000383ffff */
.L_x_10927:
[----:B0-----:R0:W4:Y:S02]  /*1eee0*/  SYNCS.PHASECHK.TRANS64.TRYWAIT P0, [R7+URZ+0x19c80], R5 ;  /* 0x019c8005070075a7 */ /* 0x001124000800017f */
[----:B----4-:R-:W-:Y:S05]  /*1eef0*/  @!P0 NANOSLEEP.SYNCS 0x989680 ;  /* 0x009896800000895d */ /* 0x010fea0003900000 */
[----:B------:R-:W4:Y:S02]  /*1ef00*/  @!P0 SYNCS.PHASECHK.TRANS64 P0, [R7+URZ+0x19c80], R5 ;  /* 0x019c8005070085a7 */ /* 0x000f24000800007f */
[----:B----4-:R-:W-:Y:S05]  /*1ef10*/  @!P0 BRA `(.L_x_10927) ;  /* 0xfffffffc00f08947 */ /* 0x010fea000383ffff */
[----:B------:R-:W-:Y:S05]  /*1ef20*/  BRA `(.L_x_11027) ;  /* 0xffffffc400587947 */ /* 0x000fea000383ffff */
.L_x_10934:
[----:B--2---:R2:W4:Y:S02]  /*1ef30*/  SYNCS.PHASECHK.TRANS64.TRYWAIT P0, [R7+URZ+0x19c40], R5 ;  /* 0x019c4005070075a7 */ /* 0x004524000800017f */
[----:B----4-:R-:W-:Y:S05]  /*1ef40*/  @!P0 NANOSLEEP.SYNCS 0x989680 ;  /* 0x009896800000895d */ /* 0x010fea0003900000 */
[----:B------:R-:W4:Y:S02]  /*1ef50*/  @!P0 SYNCS.PHASECHK.TRANS64 P0, [R7+URZ+0x19c40], R5 ;  /* 0x019c4005070085a7 */ /* 0x000f24000800007f */
[----:B----4-:R-:W-:Y:S05]  /*1ef60*/  @!P0 BRA `(.L_x_10934) ;  /* 0xfffffffc00f08947 */ /* 0x010fea000383ffff */
[----:B------:R-:W-:Y:S05]  /*1ef70*/  BRA `(.L_x_11028) ;  /* 0xffffffc800547947 */ /* 0x000fea000383ffff */
.L_x_10942:
[----:B0-----:R0:W4:Y:S02]  /*1ef80*/  SYNCS.PHASECHK.TRANS64.TRYWAIT P0, [R3+URZ+0x19c70], R4 ;  /* 0x019c7004030075a7 */ /* 0x001124000800017f */
[----:B----4-:R-:W-:Y:S05]  /*1ef90*/  @!P0 NANOSLEEP.SYNCS 0x989680 ;  /* 0x009896800000895d */ /* 0x010fea0003900000 */
[----:B------:R-:W4:Y:S02]  /*1efa0*/  @!P0 SYNCS.PHASECHK.TRANS64 P0, [R3+URZ+0x19c70], R4 ;  /* 0x019c7004030085a7 */ /* 0x000f24000800007f */
[----:B----4-:R-:W-:Y:S05]  /*1efb0*/  @!P0 BRA `(.L_x_10942) ;  /* 0xfffffffc00f08947 */ /* 0x010fea000383ffff */
[----:B------:R-:W-:Y:S05]  /*1efc0*/  BRA `(.L_x_11029) ;  /* 0xffffffcc00687947 */ /* 0x000fea000383ffff */
.L_x_10944:
[----:B0-----:R0:W4:Y:S02]  /*1efd0*/  SYNCS.PHASECHK.TRANS64.TRYWAIT P0, [R3+URZ+0x19c60], R4 ;  /* 0x019c6004030075a7 */ /* 0x001124000800017f */
[----:B----4-:R-:W-:Y:S05]  /*1efe0*/  @!P0 NANOSLEEP.SYNCS 0x989680 ;  /* 0x009896800000895d */ /* 0x010fea0003900000 */
[----:B------:R-:W4:Y:S02]  /*1eff0*/  @!P0 SYNCS.PHASECHK.TRANS64 P0, [R3+URZ+0x19c60], R4 ;  /* 0x019c6004030085a7 */ /* 0x000f24000800007f */
[----:B----4-:R-:W-:Y:S05]  /*1f000*/  @!P0 BRA `(.L_x_10944) ;  /* 0xfffffffc00f08947 */ /* 0x010fea000383ffff */
[----:B------:R-:W-:Y:S05]  /*1f010*/  BRA `(.L_x_11030) ;  /* 0xffffffcc00707947 */ /* 0x000fea000383ffff */
.L_x_10951:
[----:B0-----:R0:W2:Y:S02]  /*1f020*/  SYNCS.PHASECHK.TRANS64.TRYWAIT P1, [R0+URZ+0x19c70], R3 ;  /* 0x019c7003000075a7 */ /* 0x0010a4000802017f */
[----:B--2---:R-:W-:Y:S05]  /*1f030*/  @!P1 NANOSLEEP.SYNCS 0x989680 ;  /* 0x009896800000995d */ /* 0x004fea0003900000 */
[----:B------:R-:W2:Y:S02]  /*1f040*/  @!P1 SYNCS.PHASECHK.TRANS64 P1, [R0+URZ+0x19c70], R3 ;  /* 0x019c7003000095a7 */ /* 0x000ea4000802007f */
[----:B--2---:R-:W-:Y:S05]  /*1f050*/  @!P1 BRA `(.L_x_10951) ;  /* 0xfffffffc00f09947 */ /* 0x004fea000383ffff */
[----:B------:R-:W-:Y:S05]  /*1f060*/  BRA `(.L_x_11031) ;  /* 0xffffffd400207947 */ /* 0x000fea000383ffff */
.L_x_10953:
[----:B0-----:R0:W2:Y:S02]  /*1f070*/  SYNCS.PHASECHK.TRANS64.TRYWAIT P1, [R0+URZ+0x19c60], R3 ;  /* 0x019c6003000075a7 */ /* 0x0010a4000802017f */
[----:B--2---:R-:W-:Y:S05]  /*1f080*/  @!P1 NANOSLEEP.SYNCS 0x989680 ;  /* 0x009896800000995d */ /* 0x004fea0003900000 */
[----:B------:R-:W2:Y:S02]  /*1f090*/  @!P1 SYNCS.PHASECHK.TRANS64 P1, [R0+URZ+0x19c60], R3 ;  /* 0x019c6003000095a7 */ /* 0x000ea4000802007f */
[----:B--2---:R-:W-:Y:S05]  /*1f0a0*/  @!P1 BRA `(.L_x_10953) ;  /* 0xfffffffc00f09947 */ /* 0x004fea000383ffff */
[----:B------:R-:W-:Y:S05]  /*1f0b0*/  BRA `(.L_x_11032) ;  /* 0xffffffd400287947 */ /* 0x000fea000383ffff */
.L_x_10957:
[----:B------:R-:W-:Y:S01]  /*1f0c0*/  BSSY B0, `(.L_x_11033) ;  /* 0x0000008000007945 */ /* 0x000fe20003800000 */
[----:B------:R-:W-:Y:S02]  /*1f0d0*/  IMAD.MOV.U32 R13, RZ, RZ, R24 ;  /* 0x000000ffff0d7224 */ /* 0x000fe400078e0018 */
[----:B------:R-:W-:Y:S02]  /*1f0e0*/  IMAD.MOV.U32 R12, RZ, RZ, RZ ;  /* 0x000000ffff0c7224 */ /* 0x000fe400078e00ff */
[----:B--2---:R-:W-:Y:S02]  /*1f0f0*/  IMAD.MOV.U32 R11, RZ, RZ, 0x1f ;  /* 0x0000001fff0b7424 */ /* 0x004fe400078e00ff */
[----:B------:R-:W-:-:S07]  /*1f100*/  IMAD.MOV.U32 R15, RZ, RZ, -0x1 ;  /* 0xffffffffff0f7424 */ /* 0x000fce00078e00ff */
[----:B---3--:R-:W-:Y:S05]  /*1f110*/  WARPSYNC.COLLECTIVE R15, `(.L_x_11034) ;  /* 0x000000000f087348 */ /* 0x008fea0003c00000 */
[----:B------:R0:W1:Y:S02]  /*1f120*/  SHFL.IDX P6, R14, R13, R12, R11 ;  /* 0x0000000c0d0e7389 */ /* 0x00006400000c000b */
[----:B01-3--:R-:W-:Y:S01]  /*1f130*/  ENDCOLLECTIVE ;  /* 0x000000000000791b */ /* 0x00bfe20003800000 */
.L_x_11034:
[----:B------:R-:W-:Y:S05]  /*1f140*/  BSYNC B0 ;  /* 0x0000000000007941 */ /* 0x000fea0003800000 */
.L_x_11033:
        /* <DEDUP_REMOVED lines=9> */
.L_x_11035:
        /* <DEDUP_REMOVED lines=9> */
[----:B-1----:R-:W-:-:S06]  /*1f270*/  @!P1 IMAD.WIDE R2, R8, 0x4, R4 ;  /* 0x0000000408029825 */ /* 0x002fcc00078e0204 */
[----:B------:R-:W3:Y:S01]  /*1f280*/  @!P1 LDG.E R2, desc[UR40][R2.64] ;  /* 0x0000002802029981 */ /* 0x000ee2000c1e1900 */
[----:B------:R-:W-:Y:S01]  /*1f290*/  IMAD.MOV.U32 R5, RZ, RZ, RZ ;  /* 0x000000ffff057224 */ /* 0x000fe200078e00ff */
[C---:B------:R-:W-:Y:S02]  /*1f2a0*/  ISETP.GE.U32.AND P2, PT, R9.reuse, 0x2, PT ;  /* 0x000000020900780c */ /* 0x040fe40003f46070 */
[C---:B------:R-:W-:Y:S02]  /*1f2b0*/  ISETP.GE.U32.AND P3, PT, R9.reuse, 0x4, PT ;  /* 0x000000040900780c */ /* 0x040fe40003f66070 */
        /* <DEDUP_REMOVED lines=10> */
.L_x_11036:
        /* <DEDUP_REMOVED lines=8> */
.L_x_11037:
        /* <DEDUP_REMOVED lines=8> */
.L_x_11038:
        /* <DEDUP_REMOVED lines=8> */
.L_x_11039:
        /* <DEDUP_REMOVED lines=8> */
.L_x_11040:
        /* <DEDUP_REMOVED lines=9> */
.L_x_11041:
[----:B------:R-:W-:Y:S01]  /*1f5f0*/  IMAD.MOV.U32 R3, RZ, RZ, R14 ;  /* 0x000000ffff037224 */ /* 0x000fe200078e000e */
[----:B------:R-:W-:Y:S06]  /*1f600*/  BRA `(.L_x_11042) ;  /* 0xffffffd400f47947 */ /* 0x000fec000383ffff */
.L_x_10960:
        /* <DEDUP_REMOVED lines=8> */
.L_x_11044:
[----:B------:R-:W-:Y:S05]  /*1f690*/  BSYNC B0 ;  /* 0x0000000000007941 */ /* 0x000fea0003800000 */
.L_x_11043:
        /* <DEDUP_REMOVED lines=10> */
.L_x_11045:
        /* <DEDUP_REMOVED lines=8> */
.L_x_11046:
        /* <DEDUP_REMOVED lines=8> */
.L_x_11047:
        /* <DEDUP_REMOVED lines=8> */
.L_x_11048:
        /* <DEDUP_REMOVED lines=9> */
.L_x_11049:
[----:B------:R-:W-:Y:S01]  /*1f950*/  IMAD.MOV.U32 R3, RZ, RZ, R14 ;  /* 0x000000ffff037224 */ /* 0x000fe200078e000e */
[----:B------:R-:W-:Y:S06]  /*1f960*/  BRA `(.L_x_11050) ;  /* 0xffffffd400c07947 */ /* 0x000fec000383ffff */
.L_x_10962:
[----:B------:R-:W-:Y:S01]  /*1f970*/  BSSY B0, `(.L_x_11051) ;  /* 0x0000006000007945 */ /* 0x000fe20003800000 */
[----:B------:R-:W-:Y:S01]  /*1f980*/  PLOP3.LUT P6, PT, P6, PT, PT, 0x8, 0x0 ;  /* 0x000000000000781c */ /* 0x000fe200037ce170 */
[----:B------:R-:W-:-:S12]  /*1f990*/  IMAD.MOV.U32 R15, RZ, RZ, -0x1 ;  /* 0xffffffffff0f7424 */ /* 0x000fd800078e00ff */
[----:B0--3--:R-:W-:Y:S05]  /*1f9a0*/  WARPSYNC.COLLECTIVE R15, `(.L_x_11052) ;  /* 0x000000000f087348 */ /* 0x009fea0003c00000 */
[----:B------:R-:W-:Y:S01]  /*1f9b0*/  VOTE.ANY R14, PT, P6 ;  /* 0x00000000000e7806 */ /* 0x000fe200030e0100 */
[----:B0--3--:R-:W-:Y:S06]  /*1f9c0*/  ENDCOLLECTIVE ;  /* 0x000000000000791b */ /* 0x009fec0003800000 */
.L_x_11052:
[----:B------:R-:W-:Y:S05]  /*1f9d0*/  BSYNC B0 ;  /* 0x0000000000007941 */ /* 0x000fea0003800000 */
.L_x_11051:
        /* <DEDUP_REMOVED lines=10> */
.L_x_11053:
[----:B------:R-:W-:Y:S02]  /*1fa80*/  IMAD.MOV.U32 R13, RZ, RZ, R5 ;  /* 0x000000ffff0d7224 */ /* 0x000fe400078e0005 */
[----:B------:R-:W-:-:S07]  /*1fa90*/  IMAD.MOV.U32 R25, RZ, RZ, R14 ;  /* 0x000000ffff197224 */ /* 0x000fce00078e000e */
[----:B------:R-:W-:Y:S05]  /*1faa0*/  WARPSYNC.COLLECTIVE R15, `(.L_x_11054) ;  /* 0x000000000f087348 */ /* 0x000fea0003c00000 */
[----:B------:R0:W1:Y:S02]  /*1fab0*/  SHFL.IDX P6, R14, R13, R12, R11 ;  /* 0x0000000c0d0e7389 */ /* 0x00006400000c000b */
[----:B01----:R-:W-:Y:S01]  /*1fac0*/  ENDCOLLECTIVE ;  /* 0x000000000000791b */ /* 0x003fe20003800000 */
.L_x_11054:
[----:B------:R-:W-:Y:S01]  /*1fad0*/  IMAD.MOV.U32 R5, RZ, RZ, R14 ;  /* 0x000000ffff057224 */ /* 0x000fe200078e000e */
[----:B------:R-:W-:Y:S06]  /*1fae0*/  BRA `(.L_x_11055) ;  /* 0xffffffd400a07947 */ /* 0x000fec000383ffff */
.L_x_10964:
        /* <DEDUP_REMOVED lines=8> */
.L_x_11057:
[----:B------:R-:W-:Y:S05]  /*1fb70*/  BSYNC B0 ;  /* 0x0000000000007941 */ /* 0x000fea0003800000 */
.L_x_11056:
[----:B------:R-:W-:Y:S01]  /*1fb80*/  IMAD.MOV.U32 R2, RZ, RZ, R14 ;  /* 0x000000ffff027224 */ /* 0x000fe200078e000e */
[----:B------:R-:W-:Y:S06]  /*1fb90*/  BRA `(.L_x_11058) ;  /* 0xffffffd4008c7947 */ /* 0x000fec000383ffff */
.L_x_10970:
[----:B0-----:R0:W2:Y:S02]  /*1fba0*/  SYNCS.PHASECHK.TRANS64.TRYWAIT P0, [R7+URZ+0x19c20], R0 ;  /* 0x019c2000070075a7 */ /* 0x0010a4000800017f */
[----:B--2---:R-:W-:Y:S05]  /*1fbb0*/  @!P0 NANOSLEEP.SYNCS 0x989680 ;  /* 0x009896800000895d */ /* 0x004fea0003900000 */
[----:B------:R-:W2:Y:S02]  /*1fbc0*/  @!P0 SYNCS.PHASECHK.TRANS64 P0, [R7+URZ+0x19c20], R0 ;  /* 0x019c2000070085a7 */ /* 0x000ea4000800007f */
[----:B--2---:R-:W-:Y:S05]  /*1fbd0*/  @!P0 BRA `(.L_x_10970) ;  /* 0xfffffffc00f08947 */ /* 0x004fea000383ffff */
[----:B------:R-:W-:Y:S05]  /*1fbe0*/  BRA `(.L_x_11059) ;  /* 0xffffffdc00f07947 */ /* 0x000fea000383ffff */
.L_x_10971:
        /* <DEDUP_REMOVED lines=8> */
[----:B01-34-:R-:W-:Y:S05]  /*1fc70*/  WARPSYNC.COLLECTIVE R15, `(.L_x_11061) ;  /* 0x000000000f087348 */ /* 0x01bfea0003c00000 */
[----:B------:R2:W0:Y:S02]  /*1fc80*/  SHFL.IDX P6, R14, R13, R12, R11 ;  /* 0x0000000c0d0e7389 */ /* 0x00042400000c000b */
[----:B01234-:R-:W-:Y:S01]  /*1fc90*/  ENDCOLLECTIVE ;  /* 0x000000000000791b */ /* 0x01ffe20003800000 */
.L_x_11061:
[----:B------:R-:W-:Y:S05]  /*1fca0*/  BSYNC B0 ;  /* 0x0000000000007941 */ /* 0x000fea0003800000 */
.L_x_11060:
[----:B------:R-:W-:Y:S05]  /*1fcb0*/  BRA `(.L_x_11062) ;  /* 0xffffffdc00d87947 */ /* 0x000fea000383ffff */
.L_x_10972:
[----:B------:R-:W-:Y:S01]  /*1fcc0*/  BSSY B0, `(.L_x_11063) ;  /* 0x0000006000007945 */ /* 0x000fe20003800000 */
[----:B------:R-:W-:-:S07]  /*1fcd0*/  IMAD.MOV.U32 R15, RZ, RZ, -0x1 ;  /* 0xffffffffff0f7424 */ /* 0x000fce00078e00ff */
[----:B01-34-:R-:W-:Y:S05]  /*1fce0*/  WARPSYNC.COLLECTIVE R15, `(.L_x_11064) ;  /* 0x000000000f0c7348 */ /* 0x01bfea0003c00000 */
[----:B------:R-:W-:Y:S02]  /*1fcf0*/  ELECT P6, UR62, PT ;  /* 0x00000000003e782f */ /* 0x000fe400038c0000 */
[----:B------:R-:W-:Y:S01]  /*1fd00*/  MOV R14, UR62 ;  /* 0x0000003e000e7c02 */ /* 0x000fe20008000f00 */
[----:B01-34-:R-:W-:Y:S10]  /*1fd10*/  ENDCOLLECTIVE ;  /* 0x000000000000791b */ /* 0x01bff40003800000 */
.L_x_11064:
[----:B------:R-:W-:Y:S05]  /*1fd20*/  BSYNC B0 ;  /* 0x0000000000007941 */ /* 0x000fea0003800000 */
.L_x_11063:
[----:B------:R-:W-:Y:S05]  /*1fd30*/  BRA `(.L_x_11065) ;  /* 0xffffffdc00cc7947 */ /* 0x000fea000383ffff */
.L_x_10974:
[----:B0-----:R0:W2:Y:S02]  /*1fd40*/  SYNCS.PHASECHK.TRANS64.TRYWAIT P1, [R5+URZ], R4 ;  /* 0x00000004050075a7 */ /* 0x0010a4000802017f */
[----:B--2---:R-:W-:Y:S05]  /*1fd50*/  @!P1 NANOSLEEP.SYNCS 0x989680 ;  /* 0x009896800000995d */ /* 0x004fea0003900000 */
[----:B------:R-:W2:Y:S02]  /*1fd60*/  @!P1 SYNCS.PHASECHK.TRANS64 P1, [R5+URZ], R4 ;  /* 0x00000004050095a7 */ /* 0x000ea4000802007f */
[----:B--2---:R-:W-:Y:S05]  /*1fd70*/  @!P1 BRA `(.L_x_10974) ;  /* 0xfffffffc00f09947 */ /* 0x004fea000383ffff */
[----:B------:R-:W-:Y:S05]  /*1fd80*/  BRA `(.L_x_11066) ;  /* 0xffffffe000047947 */ /* 0x000fea000383ffff */
.L_x_10975:
[----:B--2---:R2:W3:Y:S02]  /*1fd90*/  SYNCS.PHASECHK.TRANS64.TRYWAIT P1, [R3+URZ], R0 ;  /* 0x00000000030075a7 */ /* 0x0044e4000802017f */
[----:B---3--:R-:W-:Y:S05]  /*1fda0*/  @!P1 NANOSLEEP.SYNCS 0x989680 ;  /* 0x009896800000995d */ /* 0x008fea0003900000 */
[----:B------:R-:W3:Y:S02]  /*1fdb0*/  @!P1 SYNCS.PHASECHK.TRANS64 P1, [R3+URZ], R0 ;  /* 0x00000000030095a7 */ /* 0x000ee4000802007f */
[----:B---3--:R-:W-:Y:S05]  /*1fdc0*/  @!P1 BRA `(.L_x_10975) ;  /* 0xfffffffc00f09947 */ /* 0x008fea000383ffff */
[----:B------:R-:W-:Y:S05]  /*1fdd0*/  BRA `(.L_x_11067) ;  /* 0xffffffdc00f87947 */ /* 0x000fea000383ffff */
.L_x_10977:
[----:B--2---:R2:W3:Y:S02]  /*1fde0*/  SYNCS.PHASECHK.TRANS64.TRYWAIT P1, [R3+URZ+0x19c60], R4 ;  /* 0x019c6004030075a7 */ /* 0x0044e4000802017f */
[----:B---3--:R-:W-:Y:S05]  /*1fdf0*/  @!P1 NANOSLEEP.SYNCS 0x989680 ;  /* 0x009896800000995d */ /* 0x008fea0003900000 */
[----:B------:R-:W3:Y:S02]  /*1fe00*/  @!P1 SYNCS.PHASECHK.TRANS64 P1, [R3+URZ+0x19c60], R4 ;  /* 0x019c6004030095a7 */ /* 0x000ee4000802007f */
[----:B---3--:R-:W-:Y:S05]  /*1fe10*/  @!P1 BRA `(.L_x_10977) ;  /* 0xfffffffc00f09947 */ /* 0x008fea000383ffff */
[----:B------:R-:W-:Y:S05]  /*1fe20*/  BRA `(.L_x_11068) ;  /* 0xffffffdc00f87947 */ /* 0x000fea000383ffff */
.L_x_10979:
[----:B0-----:R0:W3:Y:S02]  /*1fe30*/  SYNCS.PHASECHK.TRANS64.TRYWAIT P1, [R5+URZ+0x19c60], R0 ;  /* 0x019c6000050075a7 */ /* 0x0010e4000802017f */
[----:B---3--:R-:W-:Y:S05]  /*1fe40*/  @!P1 NANOSLEEP.SYNCS 0x989680 ;  /* 0x009896800000995d */ /* 0x008fea0003900000 */
[----:B------:R-:W3:Y:S02]  /*1fe50*/  @!P1 SYNCS.PHASECHK.TRANS64 P1, [R5+URZ+0x19c60], R0 ;  /* 0x019c6000050095a7 */ /* 0x000ee4000802007f */
[----:B---3--:R-:W-:Y:S05]  /*1fe60*/  @!P1 BRA `(.L_x_10979) ;  /* 0xfffffffc00f09947 */ /* 0x008fea000383ffff */
[----:B------:R-:W-:Y:S05]  /*1fe70*/  BRA `(.L_x_11069) ;  /* 0xffffffdc00f87947 */ /* 0x000fea000383ffff */
.L_x_10981:
[----:B---3--:R3:W0:Y:S02]  /*1fe80*/  SYNCS.PHASECHK.TRANS64.TRYWAIT P0, [R3+URZ+0x19c80], R4 ;  /* 0x019c8004030075a7 */ /* 0x008624000800017f */
[----:B0-----:R-:W-:Y:S05]  /*1fe90*/  @!P0 NANOSLEEP.SYNCS 0x989680 ;  /* 0x009896800000895d */ /* 0x001fea0003900000 */
[----:B------:R-:W0:Y:S02]  /*1fea0*/  @!P0 SYNCS.PHASECHK.TRANS64 P0, [R3+URZ+0x19c80], R4 ;  /* 0x019c8004030085a7 */ /* 0x000e24000800007f */
[----:B0-----:R-:W-:Y:S05]  /*1feb0*/  @!P0 BRA `(.L_x_10981) ;  /* 0xfffffffc00f08947 */ /* 0x001fea000383ffff */
[----:B------:R-:W-:Y:S05]  /*1fec0*/  BRA `(.L_x_10982) ;  /* 0xffffffdc00f47947 */ /* 0x000fea000383ffff */
.L_x_11070:
        /* <DEDUP_REMOVED lines=11> */
.L_x_13293:


//--------------------- .text._ZN7cutlass13device_kernelIN5flash11enable_sm90INS1_16FlashAttnFwdSm90INS1_25CollectiveMainloopFwdSm90ILi2EN4cute5tupleIJNS5_1CILi1EEES8_S8_EEENS6_IJNS7_ILi192EEENS7_ILi160EEENS7_ILi64EEEEEELi64ENS_12float_e4m3_tEfNS_4arch4Sm90ELb0ELb0ELb0ELb0ELb0ELb0ELb0ELb1ELb1ELb1ELb1ELb0EEENS1_21CollectiveEpilogueFwdINS6_IJSA_SC_SB_EEES9_NS_10bfloat16_tESG_Li384ELb0ELb1ELb1ELb1EEENS1_19SingleTileSchedulerILb0ELb1ELb1ELi192EEEEEEEEEvNT_6ParamsE --------------------------
	.section	.text._ZN7cutlass13device_kernelIN5flash11enable_sm90INS1_16FlashAttnFwdSm90INS1_25CollectiveMainloopFwdSm90ILi2EN4cute5tupleIJNS5_1CILi1EEES8_S8_EEENS6_IJNS7_ILi192EEENS7_ILi160EEENS7_ILi64EEEEEELi64ENS_12float_e4m3_tEfNS_4arch4Sm90ELb0ELb0ELb0ELb0ELb0ELb0ELb0ELb1ELb1ELb1ELb1ELb0EEENS1_21CollectiveEpilogueFwdINS6_IJSA_SC_SB_EEES9_NS_10bfloat16_tESG_Li384ELb0ELb1ELb1ELb1EEENS1_19SingleTileSchedulerILb0ELb1ELb1ELi192EEEEEEEEEvNT_6ParamsE,"ax",@progbits
	.align	128
.text._ZN7cutlass13device_kernelIN5flash11enable_sm90INS1_16FlashAttnFwdSm90INS1_25CollectiveMainloopFwdSm90ILi2EN4cute5tupleIJNS5_1CILi1EEES8_S8_EEENS6_IJNS7_ILi192EEENS7_ILi160EEENS7_ILi64EEEEEELi64ENS_12float_e4m3_tEfNS_4arch4Sm90ELb0ELb0ELb0ELb0ELb0ELb0ELb0ELb1ELb1ELb1ELb1ELb0EEENS1_21CollectiveEpilogueFwdINS6_IJSA_SC_SB_EEES9_NS_10bfloat16_tESG_Li384ELb0ELb1ELb1ELb1EEENS1_19SingleTileSchedulerILb0ELb1ELb1ELi192EEEEEEEEEvNT_6ParamsE:
        .type           _ZN7cutlass13device_kernelIN5flash11enable_sm90INS1_16FlashAttnFwdSm90INS1_25CollectiveMainloopFwdSm90ILi2EN4cute5tupleIJNS5_1CILi1EEES8_S8_EEENS6_IJNS7_ILi192EEENS7_ILi160EEENS7_ILi64EEEEEELi64ENS_12float_e4m3_tEfNS_4arch4Sm90ELb0ELb0ELb0ELb0ELb0ELb0ELb0ELb1ELb1ELb1ELb1ELb0EEENS1_21CollectiveEpilogueFwdINS6_IJSA_SC_SB_EEES9_NS_10bfloat16_tESG_Li384ELb0ELb1ELb1ELb1EEENS1_19SingleTileSchedulerILb0ELb1ELb1ELi192EEEEEEEEEvNT_6ParamsE,@function
        .size           _ZN7cutlass13device_kernelIN5flash11enable_sm90INS1_16FlashAttnFwdSm90INS1_25CollectiveMainloopFwdSm90ILi2EN4cute5tupleIJNS5_1CILi1EEES8_S8_EEENS6_IJNS7_ILi192EEENS7_ILi160EEENS7_ILi64EEEEEELi64ENS_12float_e4m3_tEfNS_4arch4Sm90ELb0ELb0ELb0ELb0ELb0ELb0ELb0ELb1ELb1ELb1ELb1ELb0EEENS1_21CollectiveEpilogueFwdINS6_IJSA_SC_SB_EEES9_NS_10bfloat16_tESG_Li384ELb0ELb1ELb1ELb1EEENS1_19SingleTileSchedulerILb0ELb1ELb1ELi192EEEEEEEEEvNT_6ParamsE,(.L_x_13294 - _ZN7cutlass13device_kernelIN5flash11enable_sm90INS1_16FlashAttnFwdSm90INS1_25CollectiveMainloopFwdSm90ILi2EN4cute5tupleIJNS5_1CILi1EEES8_S8_EEENS6_IJNS7_ILi192EEENS7_ILi160EEENS7_ILi64EEEEEELi64ENS_12float_e4m3_tEfNS_4arch4Sm90ELb0ELb0ELb0ELb0ELb0ELb0ELb0ELb1ELb1ELb1ELb1ELb0EEENS1_21CollectiveEpilogueFwdINS6_IJSA_SC_SB_EEES9_NS_10bfloat16_tESG_Li384ELb0ELb1ELb1ELb1EEENS1_19SingleTileSchedulerILb0ELb1ELb1ELi192EEEEEEEEEvNT_6ParamsE)
        .other          _ZN7cutlass13device_kernelIN5flash11enable_sm90INS1_16FlashAttnFwdSm90INS1_25CollectiveMainloopFwdSm90ILi2EN4cute5tupleIJNS5_1CILi1EEES8_S8_EEENS6_IJNS7_ILi192EEENS7_ILi160EEENS7_ILi64EEEEEELi64ENS_12float_e4m3_tEfNS_4arch4Sm90ELb0ELb0ELb0ELb0ELb0ELb0ELb0ELb1ELb1ELb1ELb1ELb0EEENS1_21CollectiveEpilogueFwdINS6_IJSA_SC_SB_EEES9_NS_10bfloat16_tESG_Li384ELb0ELb1ELb1ELb1EEENS1_19SingleTileSchedulerILb0ELb1ELb1ELi192EEEEEEEEEvNT_6ParamsE,@"STO_CUDA_ENTRY STV_DEFAULT"
_ZN7cutlass13device_kernelIN5flash11enable_sm90INS1_16FlashAttnFwdSm90INS1_25CollectiveMainloopFwdSm90ILi2EN4cute5tupleIJNS5_1CILi1EEES8_S8_EEENS6_IJNS7_ILi192EEENS7_ILi160EEENS7_ILi64EEEEEELi64ENS_12float_e4m3_tEfNS_4arch4Sm90ELb0ELb0ELb0ELb0ELb0ELb0ELb0ELb1ELb1ELb1ELb1ELb0EEENS1_21CollectiveEpilogueFwdINS6_IJSA_SC_SB_EEES9_NS_10bfloat16_tESG_Li384ELb0ELb1ELb1ELb1EEENS1_19SingleTileSchedulerILb0ELb1ELb1ELi192EEEEEEEEEvNT_6ParamsE:
        /* <DEDUP_REMOVED lines=17> */
.L_x_11072:
[----:B------:R-:W-:Y:S05]  /*0110*/  BSYNC B0 ;  /* 0x0000000000007941 */ /* 0x000fea0003800000 */
.L_x_11071:
        /* <DEDUP_REMOVED lines=41> */
.L_x_11073:
        /* <DEDUP_REMOVED lines=22> */
.L_x_11074:
        /* <DEDUP_REMOVED lines=18> */
.L_x_11075:
        /* <DEDUP_REMOVED lines=22> */
.L_x_11076:
        /* <DEDUP_REMOVED lines=22> */
.L_x_11077:
        /* <DEDUP_REMOVED lines=9> */
.L_x_11080:
        /* <DEDUP_REMOVED lines=71> */
[----:B------:R-:W-:-:S04]  /*0df0*/  UIMAD.WIDE UR4, UR4, 0x66666667, URZ ;  /* 0x66666667040478a5 */ /* 0x000fc8000f8e023f */
[----:B------:R-:W-:Y:S02]  /*0e00*/  USHF.R.U32.HI UR6, URZ, 0x1f, UR5 ;  /* 0x0000001f3f067899 */ /* 0x000fe40008011605 */
[----:B------:R-:W-:Y:S01]  /*0e10*/  ULOP3.LUT UR44, UR8, 0xffff, URZ, 0xc0, !UPT ;  /* 0x0000ffff082c7892 */ /* 0x000fe2000f8ec03f */
[----:B------:R-:W-:Y:S01]  /*0e20*/  UMOV UR4, URZ ;  /* 0x0000003f00047c82 */ /* 0x000fe20008000000 */
[----:B------:R-:W-:-:S04]  /*0e30*/  ULEA.HI.SX32 UR6, UR5, UR6, 0x1a ;  /* 0x0000000605067291 */ /* 0x000fc8000f8fd23f */
        /* <DEDUP_REMOVED lines=37> */
.L_x_11082:
[----:B------:R-:W-:Y:S01]  /*1090*/  UIMAD UR44, UR44, UR4, URZ ;  /* 0x000000042c2c72a4 */ /* 0x000fe2000f8e023f */
[----:B------:R-:W-:Y:S02]  /*10a0*/  IMAD.U32 R2, RZ, RZ, UR6 ;  /* 0x00000006ff027e24 */ /* 0x000fe4000f8e00ff */
[----:B-----5:R-:W-:Y:S01]  /*10b0*/  FMUL.FTZ R0, R5, R0 ;  /* 0x0000000005007220 */ /* 0x020fe20000410000 */
[----:B------:R-:W-:Y:S01]  /*10c0*/  IMAD.U32 R3, RZ, RZ, UR4 ;  /* 0x00000004ff037e24 */ /* 0x000fe2000f8e00ff */
[----:B------:R-:W-:Y:S01]  /*10d0*/  ULDC UR4, c[0x0][0x988] ;  /* 0x0002620000047ab9 */ /* 0x000fe20000000800 */
[----:B------:R-:W-:Y:S02]  /*10e0*/  VIADD R27, R27, 0xffffff80 ;  /* 0xffffff801b1b7836 */ /* 0x000fe40000000000 */
[----:B------:R-:W-:Y:S01]  /*10f0*/  FMUL.FTZ R0, R0, UR4 ;  /* 0x0000000400007c20 */ /* 0x000fe20008410000 */
[----:B------:R-:W-:Y:S02]  /*1100*/  PLOP3.LUT P0, PT, PT, PT, PT, 0x80, 0x0 ;  /* 0x000000000000781c */ /* 0x000fe40003f0f070 */
        /* <DEDUP_REMOVED lines=25> */
[----:B------:R-:W-:-:S02]  /*12a0*/  IMAD.MOV.U32 R17, RZ, RZ, RZ ;  /* 0x000000ffff117224 */ /* 0x000fc400078e00ff */
[----:B------:R-:W-:-:S10]  /*12b0*/  IMAD.MOV.U32 R49, RZ, RZ, RZ ;  /* 0x000000ffff317224 */ /* 0x000fd400078e00ff */
[----:B------:R-:W-:Y:S05]  /*12c0*/  @!P1 BRA `(.L_x_11083) ;  /* 0x0000005400c49947 */ /* 0x000fea0003800000 */
[----:B------:R-:W-:Y:S01]  /*12d0*/  SHF.R.S32.HI R0, RZ, 0x1f, R27 ;  /* 0x0000001fff007819 */ /* 0x000fe2000001141b */
[----:B------:R-:W0:Y:S01]  /*12e0*/  S2UR UR7, SR_CgaCtaId ;  /* 0x00000000000779c3 */ /* 0x000e220000008800 */
[----:B------:R-:W-:Y:S01]  /*12f0*/  UMOV UR45, 0x400 ;  /* 0x00000400002d7882 */ /* 0x000fe20000000000 */
[----:B------:R-:W-:Y:S01]  /*1300*/  UMOV UR37, 0x80000020 ;  /* 0x8000002000257882 */ /* 0x000fe20000000000 */
        /* <DEDUP_REMOVED lines=10> */
[----:B------:R-:W-:Y:S01]  /*13b0*/  ULEA UR5, UR5, UR4, 0xc ;  /* 0x0000000405057291 */ /* 0x000fe2000f8e603f */
[----:B------:R-:W-:-:S03]  /*13c0*/  PLOP3.LUT P0, PT, PT, PT, UP0, 0x80, 0x0 ;  /* 0x000000000000781c */ /* 0x000fc60003f0f008 */
[----:B------:R-:W-:-:S04]  /*13d0*/  USHF.R.U32.HI UR5, URZ, 0x4, UR5 ;  /* 0x000000043f057899 */ /* 0x000fc80008011605 */
[----:B------:R-:W-:-:S04]  /*13e0*/  ULOP3.LUT UR5, UR5, 0x3fff, URZ, 0xc0, !UPT ;  /* 0x00003fff05057892 */ /* 0x000fc8000f8ec03f */
[----:B------:R-:W-:Y:S02]  /*13f0*/  ULOP3.LUT UR36, UR5, 0x10000, URZ, 0xfc, !UPT ;  /* 0x0001000005247892 */ /* 0x000fe4000f8efc3f */
[----:B------:R-:W-:Y:S10]  /*1400*/  @!P0 BRA `(.L_x_11084) ;  /* 0x0000000000408947 */ /* 0x000ff40003800000 */
        /* <DEDUP_REMOVED lines=16> */
.L_x_11084:
[----:B------:R-:W-:-:S04]  /*1510*/  SHF.L.U32 R2, RZ, 0x1f, RZ ;  /* 0x0000001fff027819 */ /* 0x000fc800000006ff */
[----:B------:R-:W0:Y:S02]  /*1520*/  SYNCS.PHASECHK.TRANS64.TRYWAIT P0, [UR45+0x12400], R2 ;  /* 0x01240002ff0075a7 */ /* 0x000e24000800016d */
[----:B0-----:R-:W-:Y:S05]  /*1530*/  @!P0 BRA `(.L_x_11085) ;  /* 0x0000009c00488947 */ /* 0x001fea0003800000 */
.L_x_11164:
[----:B------:R-:W-:-:S06]  /*1540*/  ULOP3.LUT UR4, UR40, 0x1, URZ, 0xfc, !UPT ;  /* 0x0000000128047892 */ /* 0x000fcc000f8efc3f */
[----:B------:R-:W-:-:S05]  /*1550*/  IMAD.U32 R0, RZ, RZ, UR4 ;  /* 0x00000004ff007e24 */ /* 0x000fca000f8e00ff */
[----:B------:R-:W-:-:S13]  /*1560*/  ISETP.NE.AND P0, PT, R0, 0x3, PT ;  /* 0x000000030000780c */ /* 0x000fda0003f05270 */
[----:B------:R-:W-:Y:S05]  /*1570*/  @!P0 BRA `(.L_x_11086) ;  /* 0x0000000000048947 */ /* 0x000fea0003800000 */
[----:B------:R-:W-:Y:S01]  /*1580*/  BPT.TRAP 0x1 ;  /* 0x000000040000795c */ /* 0x000fe20000300000 */
.L_x_11086:
[----:B------:R1:W2:Y:S01]  /*1590*/  SYNCS.PHASECHK.TRANS64.TRYWAIT P2, [UR45+0x12430], R2 ;  /* 0x01243002ff0075a7 */ /* 0x0002a2000804016d */
[----:B------:R-:W-:Y:S05]  /*15a0*/  @!P0 BRA `(.L_x_11087) ;  /* 0x0000000000048947 */ /* 0x000fea0003800000 */
[----:B------:R-:W-:Y:S01]  /*15b0*/  BPT.TRAP 0x1 ;  /* 0x000000040000795c */ /* 0x000fe20000300000 */
.L_x_11087:
[----:B------:R-:W-:Y:S01]  /*15c0*/  ISETP.NE.AND P1, PT, R16, RZ, PT ;  /* 0x000000ff1000720c */ /* 0x000fe20003f25270 */
[----:B------:R-:W-:Y:S01]  /*15d0*/  IMAD.MOV.U32 R0, RZ, RZ, RZ ;  /* 0x000000ffff007224 */ /* 0x000fe200078e00ff */
[----:B--2---:R-:W-:Y:S11]  /*15e0*/  @P2 BRA `(.L_x_11088) ;  /* 0x0000000000082947 */ /* 0x004ff60003800000 */
[----:B------:R-:W2:Y:S02]  /*15f0*/  SYNCS.PHASECHK.TRANS64.TRYWAIT P2, [UR45+0x12430], R2 ;  /* 0x01243002ff0075a7 */ /* 0x000ea4000804016d */
[----:B--2---:R-:W-:Y:S05]  /*1600*/  @!P2 BRA `(.L_x_11089) ;  /* 0x0000009c002ca947 */ /* 0x004fea0003800000 */
.L_x_11088:
[----:B------:R-:W-:Y:S05]  /*1610*/  WARPSYNC.ALL ;  /* 0x0000000000007948 */ /* 0x000fea0003800000 */
[----:B------:R-:W-:Y:S01]  /*1620*/  IMAD.MOV.U32 R25, RZ, RZ, RZ ;  /* 0x000000ffff197224 */ /* 0x000fe200078e00ff */
[----:B------:R-:W-:Y:S01]  /*1630*/  UIADD3 UR4, UR45, 0xd200, URZ ;  /* 0x0000d2002d047890 */ /* 0x000fe2000fffe03f */
[----:B------:R-:W-:Y:S01]  /*1640*/  WARPGROUP.ARRIVE ;  /* 0x00000000000079c5 */ /* 0x000fe20000000000 */
[----:B------:R-:W-:Y:S01]  /*1650*/  UMOV UR5, UR37 ;  /* 0x0000002500057c82 */ /* 0x000fe20008000000 */
[----:B------:R-:W-:Y:S01]  /*1660*/  UMOV UR7, 0x80000020 ;  /* 0x8000002000077882 */ /* 0x000fe20000000000 */
[----:B------:R-:W-:Y:S01]  /*1670*/  USHF.R.U32.HI UR4, URZ, 0x4, UR4 ;  /* 0x000000043f047899 */ /* 0x000fe20008011604 */
[----:B01----:R-:W-:Y:S01]  /*1680*/  LOP3.LUT R2, R17, 0xffffff80, RZ, 0xc0, !PT ;  /* 0xffffff8011027812 */ /* 0x003fe200078ec0ff */
[----:B------:R-:W-:Y:S01]  /*1690*/  UIADD3 UR10, UR36, 0x2, URZ ;  /* 0x00000002240a7890 */ /* 0x000fe2000fffe03f */
[----:B------:R-:W-:Y:S01]  /*16a0*/  IMAD.MOV.U32 R6, RZ, RZ, -0x2 ;  /* 0xfffffffeff067424 */ /* 0x000fe200078e00ff */
[----:B------:R-:W-:Y:S01]  /*16b0*/  ULOP3.LUT UR4, UR4, 0x3fff, URZ, 0xc0, !UPT ;  /* 0x00003fff04047892 */ /* 0x000fe2000f8ec03f */
[----:B------:R-:W-:Y:S01]  /*16c0*/  P2R R5, PR, RZ, 0x2 ;  /* 0x00000002ff057803 */ /* 0x000fe20000000000 */
[----:B------:R-:W-:Y:S01]  /*16d0*/  UMOV UR11, 0x80000020 ;  /* 0x80000020000b7882 */ /* 0x000fe20000000000 */
[----:B------:R-:W-:Y:S01]  /*16e0*/  IMAD.IADD R2, R27, 0x1, -R2 ;  /* 0x000000011b027824 */ /* 0x000fe200078e0a02 */
[----:B------:R-:W-:Y:S01]  /*16f0*/  ULOP3.LUT UR16, UR4, 0x10000, URZ, 0xfc, !UPT ;  /* 0x0001000004107892 */ /* 0x000fe2000f8efc3f */
[----:B------:R-:W-:Y:S01]  /*1700*/  P2R R4, PR, RZ, 0x1 ;  /* 0x00000001ff047803 */ /* 0x000fe20000000000 */
[----:B------:R-:W-:Y:S01]  /*1710*/  UMOV UR15, 0x80000020 ;  /* 0x80000020000f7882 */ /* 0x000fe20000000000 */
[----:B------:R-:W-:Y:S01]  /*1720*/  UMOV UR4, UR36 ;  /* 0x0000002400047c82 */ /* 0x000fe20008000000 */
[----:B------:R-:W-:Y:S01]  /*1730*/  UIADD3 UR8, UR16, 0x180, URZ ;  /* 0x0000018010087890 */ /* 0x000fe2000fffe03f */
[----:B------:R-:W-:Y:S01]  /*1740*/  SHF.R.S32.HI R3, RZ, 0x1f, R2 ;  /* 0x0000001fff037819 */ /* 0x000fe20000011402 */
[----:B------:R-:W-:Y:S01]  /*1750*/  UIADD3 UR9, UR16, 0x200, URZ ;  /* 0x0000020010097890 */ /* 0x000fe2000fffe03f */
[----:B------:R-:W-:Y:S01]  /*1760*/  IMAD.U32 R11, RZ, RZ, UR48 ;  /* 0x00000030ff0b7e24 */ /* 0x000fe2000f8e00ff */
[----:B------:R-:W-:Y:S01]  /*1770*/  UMOV UR6, UR16 ;  /* 0x0000001000067c82 */ /* 0x000fe20008000000 */
[----:B------:R-:W-:Y:S01]  /*1780*/  UIADD3 UR12, UR16, 0x2, URZ ;  /* 0x00000002100c7890 */ /* 0x000fe2000fffe03f */
[----:B------:R-:W-:Y:S01]  /*1790*/  QGMMA.64x32x32.F32.E4M3.E4M3 R92, gdesc[UR4], RZ, !UPT, gsb0 ;  /* 0x00600000045c79f3 */ /* 0x000fe2000c0008ff */
[----:B------:R-:W-:Y:S01]  /*17a0*/  UIADD3 UR6, UR16, 0x80, URZ ;  /* 0x0000008010067890 */ /* 0x000fe2000fffe03f */
[----:B------:R-:W-:Y:S01]  /*17b0*/  LEA.HI R3, R3, R2, RZ, 0x2 ;  /* 0x0000000203037211 */ /* 0x000fe200078f10ff */
[----:B------:R-:W-:Y:S01]  /*17c0*/  UMOV UR4, UR36 ;  /* 0x0000002400047c82 */ /* 0x000fe20008000000 */
[----:B------:R-:W-:Y:S01]  /*17d0*/  UMOV UR5, UR37 ;  /* 0x0000002500057c82 */ /* 0x000fe20008000000 */
[----:B------:R-:W-:Y:S01]  /*17e0*/  UMOV UR7, 0x80000020 ;  /* 0x8000002000077882 */ /* 0x000fe20000000000 */
[----:B------:R-:W-:Y:S01]  /*17f0*/  LOP3.LUT R3, R3, 0x7ffffffc, RZ, 0xc0, !PT ;  /* 0x7ffffffc03037812 */ /* 0x000fe200078ec0ff */
[----:B------:R-:W-:-:S02]  /*1800*/  UIADD3 UR14, UR16, 0x202, URZ ;  /* 0x00000202100e7890 */ /* 0x000fc4000fffe03f */
[----:B------:R-:W-:Y:S02]  /*1810*/  UIADD3 UR17, UR39, -0x2, URZ ;  /* 0xfffffffe27117890 */ /* 0x000fe4000fffe03f */
[----:B------:R-:W-:Y:S02]  /*1820*/  IMAD.IADD R3, R2, 0x1, -R3 ;  /* 0x0000000102037824 */ /* 0x000fe400078e0a03 */
[----:B------:R-:W-:Y:S01]  /*1830*/  IMAD.U32 R2, RZ, RZ, UR39 ;  /* 0x00000027ff027e24 */ /* 0x000fe2000f8e00ff */
[----:B------:R-:W-:Y:S01]  /*1840*/  UISETP.GE.AND UP0, UPT, UR17, UR44, UPT ;  /* 0x0000002c1100728c */ /* 0x000fe2000bf06270 */
[----:B------:R-:W-:-:S04]  /*1850*/  IMAD R3, R3, R6, 0xa0 ;  /* 0x000000a003037424 */ /* 0x000fc800078e0206 */
[----:B------:R-:W-:-:S04]  /*1860*/  VIADD R3, R3, UR38 ;  /* 0x0000002603037c36 */ /* 0x000fc80008000000 */
        /* <DEDUP_REMOVED lines=19> */
[----:B------:R-:W-:Y:S01]  /*19a0*/  UMOV UR5, UR37 ;  /* 0x0000002500057c82 */ /* 0x000fe20008000000 */
[----:B------:R-:W-:Y:S01]  /*19b0*/  UMOV UR6, UR8 ;  /* 0x0000000800067c82 */ /* 0x000fe20008000000 */
[----:B------:R-:W-:Y:S01]  /*19c0*/  UMOV UR7, 0x80000020 ;  /* 0x8000002000077882 */ /* 0x000fe20000000000 */
[----:B------:R-:W-:Y:S01]  /*19d0*/  UMOV UR8, UR10 ;  /* 0x0000000a00087c82 */ /* 0x000fe20008000000 */
[----:B------:R-:W-:Y:S01]  /*19e0*/  UMOV UR10, UR12 ;  /* 0x0000000c000a7c82 */ /* 0x000fe20008000000 */
[----:B------:R-:W-:Y:S01]  /*19f0*/  UMOV UR12, UR8 ;  /* 0x00000008000c7c82 */ /* 0x000fe20008000000 */
[----:B------:R-:W-:Y:S02]  /*1a00*/  WARPGROUP.DEPBAR.LE gsb0, 0x0 ;  /* 0x00008000000079c5 */ /* 0x000fe40000010000 */
[----:B------:R-:W-:-:S06]  /*1a10*/  WARPGROUP.ARRIVE ;  /* 0x00000000000079c5 */ /* 0x000fcc0000000000 */
[----:B------:R-:W-:Y:S01]  /*1a20*/  QGMMA.64x32x32.F32.E4M3.E4M3 R44, gdesc[UR4], RZ, !UPT, gsb0 ;  /* 0x00600000042c79f3 */ /* 0x000fe2000c0008ff */
[----:B------:R-:W-:Y:S01]  /*1a30*/  UMOV UR4, UR36 ;  /* 0x0000002400047c82 */ /* 0x000fe20008000000 */
[----:B------:R-:W-:Y:S01]  /*1a40*/  UMOV UR5, UR37 ;  /* 0x0000002500057c82 */ /* 0x000fe20008000000 */
[----:B------:R-:W-:Y:S01]  /*1a50*/  UMOV UR6, UR9 ;  /* 0x0000000900067c82 */ /* 0x000fe20008000000 */
[----:B------:R-:W-:Y:S01]  /*1a60*/  UMOV UR7, 0x80000020 ;  /* 0x8000002000077882 */ /* 0x000fe20000000000 */
[----:B------:R-:W-:Y:S02]  /*1a70*/  UMOV UR9, 0x80000020 ;  /* 0x8000002000097882 */ /* 0x000fe40000000000 */
        /* <DEDUP_REMOVED lines=77> */
[----:B------:R-:W-:Y:S02]  /*1f50*/  FMNMX.FTZ R7, R89, R2, !PT ;  /* 0x0000000259077209 */ /* 0x000fe40007810000 */
[----:B------:R-:W-:Y:S02]  /*1f60*/  FSEL R87, R87, -INF , P4 ;  /* 0xff80000057577808 */ /* 0x000fe40002000000 */
[----:B------:R-:W-:-:S02]  /*1f70*/  ISETP.GT.AND P4, PT, R3, 0x48, PT ;  /* 0x000000480300780c */ /* 0x000fc40003f84270 */
[----:B------:R-:W-:Y:S02]  /*1f80*/  FSEL R90, R90, -INF , P3 ;  /* 0xff8000005a5a7808 */ /* 0x000fe40001800000 */
[----:B------:R-:W-:Y:S02]  /*1f90*/  ISETP.GT.AND P3, PT, R3, 0x49, PT ;  /* 0x000000490300780c */ /* 0x000fe40003f64270 */
        /* <DEDUP_REMOVED lines=9> */
[----:B------:R-:W0:Y:S01]  /*2030*/  S2UR UR7, SR_CgaCtaId ;  /* 0x00000000000779c3 */ /* 0x000e220000008800 */
[----:B------:R-:W-:Y:S01]  /*2040*/  FMNMX.FTZ R7, R61, R2, !PT ;  /* 0x000000023d077209 */ /* 0x000fe20007810000 */
[----:B------:R-:W-:Y:S01]  /*2050*/  UMOV UR4, URZ ;  /* 0x0000003f00047c82 */ /* 0x000fe20008000000 */
        /* <DEDUP_REMOVED lines=50> */
[----:B------:R-:W-:Y:S02]  /*2380*/  FMNMX.FTZ R7, R57, R2, !PT ;  /* 0x0000000239077209 */ /* 0x000fe40007810000 */
[----:B------:R-:W-:-:S02]  /*2390*/  FSEL R58, R58, -INF , P2 ;  /* 0xff8000003a3a7808 */ /* 0x000fc40001000000 */
        /* <DEDUP_REMOVED lines=9> */
[----:B------:R-:W-:Y:S02]  /*2430*/  P2R R12, PR, RZ, 0x2 ;  /* 0x00000002ff0c7803 */ /* 0x000fe40000000000 */
[----:B------:R-:W-:Y:S01]  /*2440*/  P2R R8, PR, RZ, 0x4 ;  /* 0x00000004ff087803 */ /* 0x000fe20000000000 */
[----:B------:R-:W-:Y:S02]  /*2450*/  WARPGROUP.DEPBAR.LE gsb0, 0x0 ;  /* 0x00008000000079c5 */ /* 0x000fe40000010000 */
        /* <DEDUP_REMOVED lines=19> */
[----:B------:R-:W-:Y:S01]  /*2590*/  ISETP.NE.AND P1, PT, R12, RZ, PT ;  /* 0x000000ff0c00720c */ /* 0x000fe20003f25270 */
[----:B------:R-:W1:Y:S01]  /*25a0*/  SHFL.BFLY PT, R9, R6, 0x2, 0x1f ;  /* 0x0c401f0006097f89 */ /* 0x000e6200000e0000 */
[----:B------:R-:W-:Y:S02]  /*25b0*/  P2R R10, PR, RZ, 0x1 ;  /* 0x00000001ff0a7803 */ /* 0x000fe40000000000 */
[----:B------:R-:W-:Y:S02]  /*25c0*/  ISETP.GT.AND P0, PT, R3, 0x79, PT ;  /* 0x000000790300780c */ /* 0x000fe40003f04270 */
[----:B------:R-:W-:Y:S02]  /*25d0*/  FSEL R31, R31, -INF , P1 ;  /* 0xff8000001f1f7808 */ /* 0x000fe40000800000 */
[----:B------:R-:W-:Y:S02]  /*25e0*/  FSEL R59, R59, -INF , P0 ;  /* 0xff8000003b3b7808 */ /* 0x000fe40000000000 */
[----:B------:R-:W-:-:S02]  /*25f0*/  ISETP.NE.AND P0, PT, R10, RZ, PT ;  /* 0x000000ff0a00720c */ /* 0x000fc40003f05270 */
[----:B------:R-:W-:Y:S02]  /*2600*/  FSEL R38, R38, -INF , P3 ;  /* 0xff80000026267808 */ /* 0x000fe40001800000 */
[----:B------:R-:W-:Y:S02]  /*2610*/  FSEL R34, R34, -INF , P0 ;  /* 0xff80000022227808 */ /* 0x000fe40000000000 */
[----:B------:R-:W-:Y:S02]  /*2620*/  FSEL R39, R39, -INF , P4 ;  /* 0xff80000027277808 */ /* 0x000fe40002000000 */
[----:B------:R-:W-:Y:S02]  /*2630*/  FSEL R42, R42, -INF , P5 ;  /* 0xff8000002a2a7808 */ /* 0x000fe40002800000 */
[----:B------:R-:W-:Y:S02]  /*2640*/  ISETP.NE.AND P1, PT, R5, RZ, PT ;  /* 0x000000ff0500720c */ /* 0x000fe40003f25270 */
[----:B------:R-:W-:-:S02]  /*2650*/  ISETP.NE.AND P0, PT, R4, RZ, PT ;  /* 0x000000ff0400720c */ /* 0x000fc40003f05270 */
[----:B-1----:R-:W-:-:S05]  /*2660*/  FMNMX.FTZ R9, R6, R9, !PT ;  /* 0x0000000906097209 */ /* 0x002fca0007810000 */
[----:B------:R-:W1:Y:S02]  /*2670*/  SHFL.BFLY PT, R2, R9, 0x1, 0x1f ;  /* 0x0c201f0009027f89 */ /* 0x000e6400000e0000 */
[----:B-1----:R-:W-:-:S04]  /*2680*/  FMNMX.FTZ R2, R9, R2, !PT ;  /* 0x0000000209027209 */ /* 0x002fc80007810000 */
[C---:B------:R-:W-:Y:S01]  /*2690*/  FSETP.NEU.FTZ.AND P2, PT, R2.reuse, -INF , PT ;  /* 0xff8000000200780b */ /* 0x040fe20003f5d000 */
[----:B------:R-:W-:Y:S01]  /*26a0*/  FFMA.FTZ R18, R2, R11, -8 ;  /* 0xc100000002127423 */ /* 0x000fe2000001000b */
[----:B------:R-:W-:-:S04]  /*26b0*/  FMNMX.FTZ R11, R94, R95, !PT ;  /* 0x0000005f5e0b7209 */ /* 0x000fc80007810000 */
[----:B------:R-:W-:Y:S02]  /*26c0*/  FMNMX.FTZ R12, R98, R11, !PT ;  /* 0x0000000b620c7209 */ /* 0x000fe40007810000 */
[----:B------:R-:W-:Y:S02]  /*26d0*/  FSEL R18, R18, RZ, P2 ;  /* 0x000000ff12127208 */ /* 0x000fe40001000000 */
[----:B------:R-:W-:Y:S02]  /*26e0*/  FMNMX.FTZ R13, R99, R12, !PT ;  /* 0x0000000c630d7209 */ /* 0x000fe40007810000 */
[----:B------:R-:W-:Y:S01]  /*26f0*/  ISETP.NE.AND P2, PT, R8, RZ, PT ;  /* 0x000000ff0800720c */ /* 0x000fe20003f45270 */
[--C-:B------:R-:W-:Y:S01]  /*2700*/  FFMA.FTZ R36, R65, UR48, -R18.reuse ;  /* 0x0000003041247c23 */ /* 0x100fe20008010812 */
[----:B------:R-:W-:Y:S01]  /*2710*/  FMNMX.FTZ R14, R102, R13, !PT ;  /* 0x0000000d660e7209 */ /* 0x000fe20007810000 */
[--C-:B------:R-:W-:Y:S01]  /*2720*/  FFMA.FTZ R69, R69, UR48, -R18.reuse ;  /* 0x0000003045457c23 */ /* 0x100fe20008010812 */
[----:B------:R-:W-:Y:S01]  /*2730*/  FSEL R35, R35, -INF , P2 ;  /* 0xff80000023237808 */ /* 0x000fe20001000000 */
        /* <DEDUP_REMOVED lines=24> */
[----:B------:R-:W-:Y:S01]  /*28c0*/  FFMA.FTZ R19, R19, UR48, -R18 ;  /* 0x0000003013137c23 */ /* 0x000fe20008010812 */
[----:B------:R-:W-:Y:S01]  /*28d0*/  FMNMX.FTZ R15, R83, R16, !PT ;  /* 0x00000010530f7209 */ /* 0x000fe20007810000 */
[----:B------:R-:W-:Y:S03]  /*28e0*/  MUFU.EX2 R3, R3 ;  /* 0x0000000300037308 */ /* 0x000fe60000000800 */
[----:B------:R-:W-:-:S04]  /*28f0*/  FMNMX.FTZ R16, R86, R15, !PT ;  /* 0x0000000f56107209 */ /* 0x000fc80007810000 */
[----:B------:R-:W-:Y:S01]  /*2900*/  FMNMX.FTZ R21, R87, R16, !PT ;  /* 0x0000001057157209 */ /* 0x000fe20007810000 */
[----:B------:R-:W-:Y:S01]  /*2910*/  FFMA.FTZ R16, R85, UR48, -R18 ;  /* 0x0000003055107c23 */ /* 0x000fe20008010812 */
[----:B------:R-:W-:Y:S02]  /*2920*/  MUFU.EX2 R4, R4 ;  /* 0x0000000400047308 */ /* 0x000fe40000000800 */
[----:B------:R-:W-:-:S04]  /*2930*/  FMNMX.FTZ R20, R90, R21, !PT ;  /* 0x000000155a147209 */ /* 0x000fc80007810000 */
        /* <DEDUP_REMOVED lines=8> */
[----:B------:R-:W1:Y:S02]  /*29c0*/  MUFU.EX2 R8, R8 ;  /* 0x0000000800087308 */ /* 0x000e640000000800 */
[----:B------:R-:W-:-:S04]  /*29d0*/  FMNMX.FTZ R22, R70, R21, !PT ;  /* 0x0000001546167209 */ /* 0x000fc80007810000 */
[----:B------:R-:W-:Y:S01]  /*29e0*/  FMNMX.FTZ R27, R71, R22, !PT ;  /* 0x00000016471b7209 */ /* 0x000fe20007810000 */
[----:B------:R-:W-:Y:S01]  /*29f0*/  FFMA.FTZ R22, R61, UR48, -R18 ;  /* 0x000000303d167c23 */ /* 0x000fe20008010812 */
[----:B------:R-:W-:Y:S02]  /*2a00*/  MUFU.EX2 R21, R60 ;  /* 0x0000003c00157308 */ /* 0x000fe40000000800 */
[----:B------:R-:W-:-:S04]  /*2a10*/  FMNMX.FTZ R24, R74, R27, !PT ;  /* 0x0000001b4a187209 */ /* 0x000fc80007810000 */
[----:B------:R-:W-:Y:S01]  /*2a20*/  FMNMX.FTZ R27, R75, R24, !PT ;  /* 0x000000184b1b7209 */ /* 0x000fe20007810000 */
[----:B------:R-:W-:Y:S01]  /*2a30*/  FFMA.FTZ R24, R64, UR48, -R18 ;  /* 0x0000003040187c23 */ /* 0x000fe20008010812 */
[----:B------:R-:W-:Y:S01]  /*2a40*/  MUFU.EX2 R6, R6 ;  /* 0x0000000600067308 */ /* 0x000fe20000000800 */
[----:B-1----:R-:W-:Y:S02]  /*2a50*/  F2FP.SATFINITE.E4M3.F32.PACK_AB_MERGE_C R152, R8, R5, RZ ;  /* 0x000000050898723e */ /* 0x002fe400048070ff */
[----:B------:R-:W-:Y:S02]  /*2a60*/  FMNMX.FTZ R26, R46, R27, !PT ;  /* 0x0000001b2e1a7209 */ /* 0x000fe40007810000 */
[----:B------:R-:W-:Y:S02]  /*2a70*/  F2FP.SATFINITE.E4M3.F32.PACK_AB_MERGE_C R152, R4, R3, R152 ;  /* 0x000000030498723e */ /* 0x000fe40004807098 */
[----:B------:R-:W-:Y:S01]  /*2a80*/  FMNMX.FTZ R27, R47, R26, !PT ;  /* 0x0000001a2f1b7209 */ /* 0x000fe20007810000 */
[----:B------:R-:W-:Y:S03]  /*2a90*/  MUFU.EX2 R9, R9 ;  /* 0x0000000900097308 */ /* 0x000fe60000000800 */
[----:B------:R-:W-:-:S04]  /*2aa0*/  FMNMX.FTZ R26, R50, R27, !PT ;  /* 0x0000001b321a7209 */ /* 0x000fc80007810000 */
[----:B------:R-:W-:Y:S01]  /*2ab0*/  FMNMX.FTZ R61, R51, R26, !PT ;  /* 0x0000001a333d7209 */ /* 0x000fe20007810000 */
[----:B------:R1:W-:Y:S01]  /*2ac0*/  MUFU.EX2 R27, R36 ;  /* 0x00000024001b7308 */ /* 0x0003e20000000800 */
[----:B------:R-:W-:Y:S01]  /*2ad0*/  FFMA.FTZ R26, R68, UR48, -R18 ;  /* 0x00000030441a7c23 */ /* 0x000fe20008010812 */
[----:B------:R-:W-:Y:S01]  /*2ae0*/  IMAD.U32 R68, RZ, RZ, UR48 ;  /* 0x00000030ff447e24 */ /* 0x000fe2000f8e00ff */
[----:B------:R-:W-:-:S04]  /*2af0*/  FMNMX.FTZ R32, R54, R61, !PT ;  /* 0x0000003d36207209 */ /* 0x000fc80007810000 */
[----:B------:R-:W-:Y:S01]  /*2b00*/  FMNMX.FTZ R61, R55, R32, !PT ;  /* 0x00000020373d7209 */ /* 0x000fe20007810000 */
[----:B------:R-:W-:Y:S03]  /*2b10*/  MUFU.EX2 R10, R10 ;  /* 0x0000000a000a7308 */ /* 0x000fe60000000800 */
[----:B------:R-:W-:-:S04]  /*2b20*/  FMNMX.FTZ R32, R58, R61, !PT ;  /* 0x0000003d3a207209 */ /* 0x000fc80007810000 */
[----:B------:R-:W-:Y:S01]  /*2b30*/  FMNMX.FTZ R65, R59, R32, !PT ;  /* 0x000000203b417209 */ /* 0x000fe20007810000 */
[----:B------:R2:W-:Y:S01]  /*2b40*/  MUFU.EX2 R61, R69 ;  /* 0x00000045003d7308 */ /* 0x0005e20000000800 */
[----:B------:R-:W-:Y:S02]  /*2b50*/  FFMA.FTZ R32, R72, UR48, -R18 ;  /* 0x0000003048207c23 */ /* 0x000fe40008010812 */
[----:B-1----:R-:W-:-:S04]  /*2b60*/  FMNMX.FTZ R36, R30, R65, !PT ;  /* 0x000000411e247209 */ /* 0x002fc80007810000 */
[----:B------:R-:W-:Y:S01]  /*2b70*/  FMNMX.FTZ R65, R31, R36, !PT ;  /* 0x000000241f417209 */ /* 0x000fe20007810000 */
[----:B------:R-:W1:Y:S03]  /*2b80*/  MUFU.EX2 R11, R105 ;  /* 0x00000069000b7308 */ /* 0x000e660000000800 */
[----:B------:R-:W-:-:S04]  /*2b90*/  FMNMX.FTZ R36, R34, R65, !PT ;  /* 0x0000004122247209 */ /* 0x000fc80007810000 */
[----:B--2---:R-:W-:Y:S01]  /*2ba0*/  FMNMX.FTZ R69, R35, R36, !PT ;  /* 0x0000002423457209 */ /* 0x004fe20007810000 */
[----:B------:R-:W-:Y:S01]  /*2bb0*/  FFMA.FTZ R36, R44, UR48, -R18 ;  /* 0x000000302c247c23 */ /* 0x000fe20008010812 */
[----:B------:R-:W-:Y:S02]  /*2bc0*/  MUFU.EX2 R65, R73 ;  /* 0x0000004900417308 */ /* 0x000fe40000000800 */
[----:B------:R-:W-:-:S04]  /*2bd0*/  FMNMX.FTZ R44, R38, R69, !PT ;  /* 0x00000045262c7209 */ /* 0x000fc80007810000 */
[----:B------:R-:W-:Y:S02]  /*2be0*/  FMNMX.FTZ R69, R39, R44, !PT ;  /* 0x0000002c27457209 */ /* 0x000fe40007810000 */
        /* <DEDUP_REMOVED lines=10> */
[----:B------:R-:W-:Y:S01]  /*2c90*/  MUFU.EX2 R15, R84 ;  /* 0x00000054000f7308 */ /* 0x000fe20000000800 */
[----:B------:R-:W2:Y:S01]  /*2ca0*/  SHFL.BFLY PT, R60, R69, 0x2, 0x1f ;  /* 0x0c401f00453c7f89 */ /* 0x000ea200000e0000 */
[----:B-1----:R-:W-:-:S04]  /*2cb0*/  F2FP.SATFINITE.E4M3.F32.PACK_AB_MERGE_C R154, R11, R10, RZ ;  /* 0x0000000a0b9a723e */ /* 0x002fc800048070ff */
[----:B------:R-:W-:Y:S02]  /*2cc0*/  F2FP.SATFINITE.E4M3.F32.PACK_AB_MERGE_C R154, R9, R6, R154 ;  /* 0x00000006099a723e */ /* 0x000fe4000480709a */
[----:B------:R-:W-:Y:S08]  /*2cd0*/  MUFU.EX2 R12, R12 ;  /* 0x0000000c000c7308 */ /* 0x000ff00000000800 */
[----:B------:R-:W-:Y:S08]  /*2ce0*/  MUFU.EX2 R14, R14 ;  /* 0x0000000e000e7308 */ /* 0x000ff00000000800 */
[----:B------:R-:W1:Y:S01]  /*2cf0*/  MUFU.EX2 R17, R17 ;  /* 0x0000001100117308 */ /* 0x000e620000000800 */
[----:B--2---:R-:W-:Y:S01]  /*2d00*/  FMNMX.FTZ R57, R69, R60, !PT ;  /* 0x0000003c45397209 */ /* 0x004fe20007810000 */
[--C-:B------:R-:W-:Y:S01]  /*2d10*/  FFMA.FTZ R60, R33, UR48, -R18.reuse ;  /* 0x00000030213c7c23 */ /* 0x100fe20008010812 */
[----:B------:R-:W-:-:S03]  /*2d20*/  FFMA.FTZ R33, R7, UR48, -R18 ;  /* 0x0000003007217c23 */ /* 0x000fc60008010812 */
[----:B------:R-:W2:Y:S02]  /*2d30*/  SHFL.BFLY PT, R64, R57, 0x1, 0x1f ;  /* 0x0c201f0039407f89 */ /* 0x000ea400000e0000 */
[----:B------:R-:W-:Y:S08]  /*2d40*/  MUFU.EX2 R16, R16 ;  /* 0x0000001000107308 */ /* 0x000ff00000000800 */
[----:B------:R-:W-:Y:S01]  /*2d50*/  MUFU.EX2 R20, R20 ;  /* 0x0000001400147308 */ /* 0x000fe20000000800 */
[----:B-1----:R-:W-:-:S04]  /*2d60*/  F2FP.SATFINITE.E4M3.F32.PACK_AB_MERGE_C R136, R17, R14, RZ ;  /* 0x0000000e1188723e */ /* 0x002fc800048070ff */
[----:B------:R-:W-:-:S03]  /*2d70*/  F2FP.SATFINITE.E4M3.F32.PACK_AB_MERGE_C R136, R13, R12, R136 ;  /* 0x0000000c0d88723e */ /* 0x000fc60004807088 */
[----:B------:R-:W-:Y:S01]  /*2d80*/  MUFU.EX2 R23, R23 ;  /* 0x0000001700177308 */ /* 0x000fe20000000800 */
[----:B--2---:R-:W-:Y:S01]  /*2d90*/  FMNMX.FTZ R7, R57, R64, !PT ;  /* 0x0000004039077209 */ /* 0x004fe20007810000 */
[--C-:B------:R-:W-:Y:S01]  /*2da0*/  FFMA.FTZ R64, R37, UR48, -R18.reuse ;  /* 0x0000003025407c23 */ /* 0x100fe20008010812 */
[--C-:B------:R-:W-:Y:S01]  /*2db0*/  FFMA.FTZ R37, R40, UR48, -R18.reuse ;  /* 0x0000003028257c23 */ /* 0x100fe20008010812 */
[----:B------:R-:W-:Y:S01]  /*2dc0*/  FFMA.FTZ R18, R41, UR48, -R18 ;  /* 0x0000003029127c23 */ /* 0x000fe20008010812 */
[C---:B------:R-:W-:Y:S01]  /*2dd0*/  FSETP.NEU.FTZ.AND P2, PT, R7.reuse, -INF , PT ;  /* 0xff8000000700780b */ /* 0x040fe20003f5d000 */
[----:B------:R-:W-:Y:S02]  /*2de0*/  FFMA.FTZ R69, R7, R68, -8 ;  /* 0xc100000007457423 */ /* 0x000fe40000010044 */
[----:B------:R-:W-:Y:S03]  /*2df0*/  MUFU.EX2 R22, R22 ;  /* 0x0000001600167308 */ /* 0x000fe60000000800 */
[----:B------:R-:W-:-:S02]  /*2e00*/  FSEL R69, R69, RZ, P2 ;  /* 0x000000ff45457208 */ /* 0x000fc40001000000 */
        /* <DEDUP_REMOVED lines=21> */
[----:B------:R-:W-:Y:S01]  /*2f60*/  FADD.FTZ R74, R3, R4 ;  /* 0x00000004034a7221 */ /* 0x000fe20000010000 */
[--C-:B------:R-:W-:Y:S01]  /*2f70*/  FFMA.FTZ R81, R107, UR48, -R69.reuse ;  /* 0x000000306b517c23 */ /* 0x100fe20008010845 */
[--C-:B------:R-:W-:Y:S01]  /*2f80*/  FFMA.FTZ R84, R90, UR48, -R69.reuse ;  /* 0x000000305a547c23 */ /* 0x100fe20008010845 */
[----:B------:R-:W-:Y:S01]  /*2f90*/  FFMA.FTZ R82, R82, UR48, -R69 ;  /* 0x0000003052527c23 */ /* 0x000fe20008010845 */
[----:B------:R-:W2:Y:S01]  /*2fa0*/  MUFU.EX2 R72, R72 ;  /* 0x0000004800487308 */ /* 0x000ea20000000800 */
[----:B------:R-:W-:Y:S01]  /*2fb0*/  FADD.FTZ R89, R5, R74 ;  /* 0x0000004a05597221 */ /* 0x000fe20000010000 */
[----:B------:R-:W-:-:S02]  /*2fc0*/  IMAD.U32 R74, RZ, RZ, UR45 ;  /* 0x0000002dff4a7e24 */ /* 0x000fc4000f8e00ff */
[--C-:B------:R-:W-:Y:S01]  /*2fd0*/  FFMA.FTZ R83, R83, UR48, -R69.reuse ;  /* 0x0000003053537c23 */ /* 0x100fe20008010845 */
[----:B------:R-:W-:Y:S01]  /*2fe0*/  FFMA.FTZ R85, R91, UR48, -R69 ;  /* 0x000000305b557c23 */ /* 0x000fe20008010845 */
[----:B------:R-:W-:Y:S01]  /*2ff0*/  FADD.FTZ R89, R8, R89 ;  /* 0x0000005908597221 */ /* 0x000fe20000010000 */
[----:B------:R-:W-:Y:S02]  /*3000*/  @!P1 VIADD R74, R74, 0x12440 ;  /* 0x000124404a4a9836 */ /* 0x000fe40000000000 */
[----:B------:R-:W-:Y:S01]  /*3010*/  FFMA.FTZ R62, R62, UR48, -R69 ;  /* 0x000000303e3e7c23 */ /* 0x000fe20008010845 */
[----:B------:R-:W3:Y:S01]  /*3020*/  MUFU.EX2 R77, R77 ;  /* 0x0000004d004d7308 */ /* 0x000ee20000000800 */
[----:B-1----:R-:W-:Y:S01]  /*3030*/  FADD.FTZ R75, R40, R41 ;  /* 0x00000029284b7221 */ /* 0x002fe20000010000 */
[----:B------:R-:W-:Y:S01]  /*3040*/  FADD.FTZ R90, R6, R89 ;  /* 0x00000059065a7221 */ /* 0x000fe20000010000 */
[----:B------:R-:W-:Y:S01]  /*3050*/  @!P1 PRMT R74, RZ, 0x654, R74 ;  /* 0x00000654ff4a9816 */ /* 0x000fe2000000004a */
[--C-:B------:R-:W-:Y:S01]  /*3060*/  FFMA.FTZ R63, R63, UR48, -R69.reuse ;  /* 0x000000303f3f7c23 */ /* 0x100fe20008010845 */
[----:B------:R-:W-:Y:S01]  /*3070*/  FFMA.FTZ R54, R54, UR48, -R69 ;  /* 0x0000003036367c23 */ /* 0x000fe20008010845 */
[----:B------:R-:W-:Y:S01]  /*3080*/  FADD.FTZ R89, R9, R90 ;  /* 0x0000005a09597221 */ /* 0x000fe20000010000 */
[----:B------:R1:W-:Y:S01]  /*3090*/  @!P1 SYNCS.ARRIVE.TRANS64.RED.A1T0 RZ, [R74+URZ], RZ ;  /* 0x000000ff4aff99a7 */ /* 0x0003e2000810043f */
[----:B------:R-:W4:Y:S01]  /*30a0*/  MUFU.EX2 R57, R57 ;  /* 0x0000003900397308 */ /* 0x000f220000000800 */
[----:B--2---:R-:W-:Y:S01]  /*30b0*/  FADD.FTZ R88, R72, R75 ;  /* 0x0000004b48587221 */ /* 0x004fe20000010000 */
[--C-:B------:R-:W-:Y:S01]  /*30c0*/  FFMA.FTZ R46, R46, UR48, -R69.reuse ;  /* 0x000000302e2e7c23 */ /* 0x100fe20008010845 */
[--C-:B------:R-:W-:Y:S01]  /*30d0*/  FFMA.FTZ R47, R47, UR48, -R69.reuse ;  /* 0x000000302f2f7c23 */ /* 0x100fe20008010845 */
[--C-:B------:R-:W-:Y:S01]  /*30e0*/  FFMA.FTZ R50, R50, UR48, -R69.reuse ;  /* 0x0000003032327c23 */ /* 0x100fe20008010845 */
[--C-:B------:R-:W-:Y:S01]  /*30f0*/  FFMA.FTZ R51, R51, UR48, -R69.reuse ;  /* 0x0000003033337c23 */ /* 0x100fe20008010845 */
[----:B------:R-:W-:Y:S01]  /*3100*/  FFMA.FTZ R55, R55, UR48, -R69 ;  /* 0x0000003037377c23 */ /* 0x000fe20008010845 */
[----:B-1----:R-:W-:Y:S01]  /*3110*/  FADD.FTZ R74, R10, R89 ;  /* 0x000000590a4a7221 */ /* 0x002fe20000010000 */
[----:B------:R-:W1:Y:S01]  /*3120*/  MUFU.EX2 R68, R68 ;  /* 0x0000004400447308 */ /* 0x000e620000000800 */
[----:B---3--:R-:W-:Y:S01]  /*3130*/  FADD.FTZ R88, R77, R88 ;  /* 0x000000584d587221 */ /* 0x008fe20000010000 */
[--C-:B------:R-:W-:Y:S01]  /*3140*/  FFMA.FTZ R58, R58, UR48, -R69.reuse ;  /* 0x000000303a3a7c23 */ /* 0x100fe20008010845 */
[--C-:B------:R-:W-:Y:S01]  /*3150*/  FFMA.FTZ R59, R59, UR48, -R69.reuse ;  /* 0x000000303b3b7c23 */ /* 0x100fe20008010845 */
[--C-:B------:R-:W-:Y:S01]  /*3160*/  FFMA.FTZ R34, R34, UR48, -R69.reuse ;  /* 0x0000003022227c23 */ /* 0x100fe20008010845 */
[--C-:B------:R-:W-:Y:S01]  /*3170*/  FFMA.FTZ R35, R35, UR48, -R69.reuse ;  /* 0x0000003023237c23 */ /* 0x100fe20008010845 */
[--C-:B------:R-:W-:Y:S01]  /*3180*/  FFMA.FTZ R38, R38, UR48, -R69.reuse ;  /* 0x0000003026267c23 */ /* 0x100fe20008010845 */
[--C-:B------:R-:W-:Y:S01]  /*3190*/  FFMA.FTZ R39, R39, UR48, -R69.reuse ;  /* 0x0000003027277c23 */ /* 0x100fe20008010845 */
[----:B------:R-:W2:Y:S01]  /*31a0*/  MUFU.EX2 R80, R80 ;  /* 0x0000005000507308 */ /* 0x000ea20000000800 */
[----:B----4-:R-:W-:Y:S01]  /*31b0*/  FADD.FTZ R75, R57, R88 ;  /* 0x00000058394b7221 */ /* 0x010fe20000010000 */
[--C-:B------:R-:W-:Y:S01]  /*31c0*/  FFMA.FTZ R42, R42, UR48, -R69.reuse ;  /* 0x000000302a2a7c23 */ /* 0x100fe20008010845 */
[----:B------:R-:W-:Y:S01]  /*31d0*/  FFMA.FTZ R44, R44, UR48, -R69 ;  /* 0x000000302c2c7c23 */ /* 0x000fe20008010845 */
[----:B------:R-:W-:-:S02]  /*31e0*/  F2FP.SATFINITE.E4M3.F32.PACK_AB_MERGE_C R72, R77, R72, RZ ;  /* 0x000000484d48723e */ /* 0x000fc400048070ff */
[----:B------:R-:W-:Y:S02]  /*31f0*/  F2FP.SATFINITE.E4M3.F32.PACK_AB_MERGE_C R138, R23, R20, RZ ;  /* 0x00000014178a723e */ /* 0x000fe400048070ff */
[----:B------:R-:W3:Y:S01]  /*3200*/  MUFU.EX2 R81, R81 ;  /* 0x0000005100517308 */ /* 0x000ee20000000800 */
[----:B-1----:R-:W-:Y:S01]  /*3210*/  FADD.FTZ R75, R68, R75 ;  /* 0x0000004b444b7221 */ /* 0x002fe20000010000 */
[----:B------:R-:W-:Y:S01]  /*3220*/  F2FP.SATFINITE.E4M3.F32.PACK_AB_MERGE_C R153, R41, R40, R72 ;  /* 0x000000282999723e */ /* 0x000fe20004807048 */
[--C-:B------:R-:W-:Y:S01]  /*3230*/  IMAD.MOV.U32 R41, RZ, RZ, R25.reuse ;  /* 0x000000ffff297224 */ /* 0x100fe200078e0019 */
[----:B------:R-:W-:Y:S01]  /*3240*/  F2FP.SATFINITE.E4M3.F32.PACK_AB_MERGE_C R138, R16, R15, R138 ;  /* 0x0000000f108a723e */ /* 0x000fe2000480708a */
[----:B------:R-:W-:-:S03]  /*3250*/  IMAD.MOV.U32 R40, RZ, RZ, R25 ;  /* 0x000000ffff287224 */ /* 0x000fc600078e0019 */
[----:B------:R-:W1:Y:S01]  /*3260*/  MUFU.EX2 R73, R73 ;  /* 0x0000004900497308 */ /* 0x000e620000000800 */
[----:B--2---:R-:W-:Y:S01]  /*3270*/  FADD.FTZ R88, R80, R75 ;  /* 0x0000004b50587221 */ /* 0x004fe20000010000 */
[----:B------:R-:W-:-:S04]  /*3280*/  FADD.FTZ R75, R11, R74 ;  /* 0x0000004a0b4b7221 */ /* 0x000fc80000010000 */
[----:B------:R-:W-:Y:S02]  /*3290*/  FADD.FTZ R74, R12, R75 ;  /* 0x0000004b0c4a7221 */ /* 0x000fe40000010000 */
[----:B------:R-:W2:Y:S01]  /*32a0*/  MUFU.EX2 R76, R76 ;  /* 0x0000004c004c7308 */ /* 0x000ea20000000800 */
[----:B---3--:R-:W-:Y:S01]  /*32b0*/  FADD.FTZ R88, R81, R88 ;  /* 0x0000005851587221 */ /* 0x008fe20000010000 */
[----:B------:R-:W-:Y:S01]  /*32c0*/  FADD.FTZ R89, R13, R74 ;  /* 0x0000004a0d597221 */ /* 0x000fe20000010000 */
[----:B------:R-:W-:Y:S01]  /*32d0*/  FFMA.FTZ R74, R30, UR48, -R69 ;  /* 0x000000301e4a7c23 */ /* 0x000fe20008010845 */
[----:B------:R-:W-:-:S04]  /*32e0*/  F2FP.SATFINITE.E4M3.F32.PACK_AB_MERGE_C R80, R81, R80, RZ ;  /* 0x000000505150723e */ /* 0x000fc800048070ff */
[----:B------:R-:W3:Y:S01]  /*32f0*/  MUFU.EX2 R82, R82 ;  /* 0x0000005200527308 */ /* 0x000ee20000000800 */
[----:B-1----:R-:W-:Y:S01]  /*3300*/  FADD.FTZ R75, R73, R88 ;  /* 0x00000058494b7221 */ /* 0x002fe20000010000 */
[----:B------:R-:W-:Y:S01]  /*3310*/  FADD.FTZ R88, R14, R89 ;  /* 0x000000590e587221 */ /* 0x000fe20000010000 */
[----:B------:R-:W-:-:S03]  /*3320*/  F2FP.SATFINITE.E4M3.F32.PACK_AB_MERGE_C R155, R68, R57, R80 ;  /* 0x00000039449b723e */ /* 0x000fc60004807050 */
[----:B------:R-:W-:Y:S02]  /*3330*/  FADD.FTZ R88, R17, R88 ;  /* 0x0000005811587221 */ /* 0x000fe40000010000 */
[----:B------:R-:W1:Y:S01]  /*3340*/  MUFU.EX2 R83, R83 ;  /* 0x0000005300537308 */ /* 0x000e620000000800 */
[----:B--2---:R-:W-:Y:S01]  /*3350*/  FADD.FTZ R75, R76, R75 ;  /* 0x0000004b4c4b7221 */ /* 0x004fe20000010000 */
[----:B------:R-:W-:-:S04]  /*3360*/  FADD.FTZ R89, R15, R88 ;  /* 0x000000580f597221 */ /* 0x000fc80000010000 */
[----:B------:R-:W-:Y:S02]  /*3370*/  FADD.FTZ R89, R16, R89 ;  /* 0x0000005910597221 */ /* 0x000fe40000010000 */
[----:B------:R-:W2:Y:S01]  /*3380*/  MUFU.EX2 R78, R78 ;  /* 0x0000004e004e7308 */ /* 0x000ea20000000800 */
[----:B---3--:R-:W-:Y:S01]  /*3390*/  FADD.FTZ R30, R82, R75 ;  /* 0x0000004b521e7221 */ /* 0x008fe20000010000 */
[----:B------:R-:W-:-:S06]  /*33a0*/  FFMA.FTZ R75, R31, UR48, -R69 ;  /* 0x000000301f4b7c23 */ /* 0x000fcc0008010845 */
[----:B------:R-:W3:Y:S01]  /*33b0*/  MUFU.EX2 R79, R79 ;  /* 0x0000004f004f7308 */ /* 0x000ee20000000800 */
[C---:B-1----:R-:W-:Y:S01]  /*33c0*/  FADD.FTZ R31, R83.reuse, R30 ;  /* 0x0000001e531f7221 */ /* 0x042fe20000010000 */
[----:B------:R-:W-:-:S04]  /*33d0*/  F2FP.SATFINITE.E4M3.F32.PACK_AB_MERGE_C R82, R83, R82, RZ ;  /* 0x000000525352723e */ /* 0x000fc800048070ff */
[----:B------:R-:W-:Y:S02]  /*33e0*/  F2FP.SATFINITE.E4M3.F32.PACK_AB_MERGE_C R137, R76, R73, R82 ;  /* 0x000000494c89723e */ /* 0x000fe40004807052 */
[----:B------:R-:W1:Y:S01]  /*33f0*/  MUFU.EX2 R84, R84 ;  /* 0x0000005400547308 */ /* 0x000e620000000800 */
[----:B--2---:R-:W-:-:S07]  /*3400*/  FADD.FTZ R88, R78, R31 ;  /* 0x0000001f4e587221 */ /* 0x004fce0000010000 */
[----:B------:R-:W2:Y:S01]  /*3410*/  MUFU.EX2 R85, R85 ;  /* 0x0000005500557308 */ /* 0x000ea20000000800 */
[----:B---3--:R-:W-:Y:S01]  /*3420*/  FADD.FTZ R91, R79, R88 ;  /* 0x000000584f5b7221 */ /* 0x008fe20000010000 */
[----:B------:R-:W-:-:S04]  /*3430*/  FADD.FTZ R88, R20, R89 ;  /* 0x0000005914587221 */ /* 0x000fc80000010000 */
[----:B------:R-:W-:Y:S02]  /*3440*/  FADD.FTZ R88, R23, R88 ;  /* 0x0000005817587221 */ /* 0x000fe40000010000 */
[----:B------:R-:W3:Y:S02]  /*3450*/  MUFU.EX2 R62, R62 ;  /* 0x0000003e003e7308 */ /* 0x000ee40000000800 */
[----:B------:R-:W-:-:S04]  /*3460*/  FADD.FTZ R69, R21, R88 ;  /* 0x0000005815457221 */ /* 0x000fc80000010000 */
[----:B------:R-:W-:Y:S02]  /*3470*/  FADD.FTZ R69, R22, R69 ;  /* 0x0000004516457221 */ /* 0x000fe40000010000 */
[----:B------:R-:W4:Y:S08]  /*3480*/  MUFU.EX2 R63, R63 ;  /* 0x0000003f003f7308 */ /* 0x000f300000000800 */
[----:B------:R-:W5:Y:S08]  /*3490*/  MUFU.EX2 R86, R86 ;  /* 0x0000005600567308 */ /* 0x000f700000000800 */
[----:B------:R1:W-:Y:S08]  /*34a0*/  MUFU.EX2 R30, R54 ;  /* 0x00000036001e7308 */ /* 0x0003f00000000800 */
[----:B------:R-:W0:Y:S01]  /*34b0*/  MUFU.EX2 R87, R87 ;  /* 0x0000005700577308 */ /* 0x000e220000000800 */
[----:B-1----:R-:W-:Y:S01]  /*34c0*/  FADD.FTZ R54, R84, R91 ;  /* 0x0000005b54367221 */ /* 0x002fe20000010000 */
[----:B--2---:R-:W-:-:S03]  /*34d0*/  F2FP.SATFINITE.E4M3.F32.PACK_AB_MERGE_C R84, R85, R84, RZ ;  /* 0x000000545554723e */ /* 0x004fc600048070ff */
[----:B------:R-:W-:Y:S01]  /*34e0*/  FADD.FTZ R5, R85, R54 ;  /* 0x0000003655057221 */ /* 0x000fe20000010000 */
[----:B------:R-:W-:Y:S01]  /*34f0*/  F2FP.SATFINITE.E4M3.F32.PACK_AB_MERGE_C R139, R79, R78, R84 ;  /* 0x0000004e4f8b723e */ /* 0x000fe20004807054 */
[----:B------:R-:W-:Y:S01]  /*3500*/  IMAD.MOV.U32 R54, RZ, RZ, R25 ;  /* 0x000000ffff367224 */ /* 0x000fe200078e0019 */
[----:B------:R-:W1:Y:S01]  /*3510*/  MUFU.EX2 R26, R26 ;  /* 0x0000001a001a7308 */ /* 0x000e620000000800 */
[----:B---3--:R-:W-:-:S04]  /*3520*/  FADD.FTZ R8, R62, R5 ;  /* 0x000000053e087221 */ /* 0x008fc80000010000 */
[----:B----4-:R-:W-:Y:S01]  /*3530*/  FADD.FTZ R5, R63, R8 ;  /* 0x000000083f057221 */ /* 0x010fe20000010000 */
[----:B------:R-:W-:Y:S01]  /*3540*/  FADD.FTZ R8, R24, R69 ;  /* 0x0000004518087221 */ /* 0x000fe20000010000 */
[C---:B------:R-:W-:Y:S01]  /*3550*/  F2FP.SATFINITE.E4M3.F32.PACK_AB_MERGE_C R24, R27.reuse, R24, RZ ;  /* 0x000000181b18723e */ /* 0x040fe200048070ff */
[----:B------:R-:W2:Y:S01]  /*3560*/  MUFU.EX2 R66, R66 ;  /* 0x0000004200427308 */ /* 0x000ea20000000800 */
[----:B-----5:R-:W-:Y:S01]  /*3570*/  FADD.FTZ R10, R86, R5 ;  /* 0x00000005560a7221 */ /* 0x020fe20000010000 */
[----:B------:R-:W-:Y:S01]  /*3580*/  FADD.FTZ R27, R27, R8 ;  /* 0x000000081b1b7221 */ /* 0x000fe20000010000 */
[C---:B0-----:R-:W-:Y:S02]  /*3590*/  F2FP.SATFINITE.E4M3.F32.PACK_AB_MERGE_C R86, R87.reuse, R86, RZ ;  /* 0x000000565756723e */ /* 0x041fe400048070ff */
[----:B------:R-:W-:Y:S01]  /*35a0*/  FADD.FTZ R5, R87, R10 ;  /* 0x0000000a57057221 */ /* 0x000fe20000010000 */
[----:B------:R-:W-:Y:S01]  /*35b0*/  F2FP.SATFINITE.E4M3.F32.PACK_AB_MERGE_C R140, R22, R21, R24 ;  /* 0x00000015168c723e */ /* 0x000fe20004807018 */
[----:B------:R-:W-:Y:S01]  /*35c0*/  IMAD.MOV.U32 R24, RZ, RZ, R25 ;  /* 0x000000ffff187224 */ /* 0x000fe200078e0019 */
[----:B------:R-:W0:Y:S01]  /*35d0*/  MUFU.EX2 R67, R67 ;  /* 0x0000004300437308 */ /* 0x000e220000000800 */
[----:B-1----:R-:W-:Y:S01]  /*35e0*/  FADD.FTZ R8, R26, R27 ;  /* 0x0000001b1a087221 */ /* 0x002fe20000010000 */
[----:B------:R-:W-:Y:S01]  /*35f0*/  F2FP.SATFINITE.E4M3.F32.PACK_AB_MERGE_C R141, R63, R62, R86 ;  /* 0x0000003e3f8d723e */ /* 0x000fe20004807056 */
[----:B------:R-:W-:-:S05]  /*3600*/  IMAD.MOV.U32 R27, RZ, RZ, R25 ;  /* 0x000000ffff1b7224 */ /* 0x000fca00078e0019 */
[----:B------:R-:W1:Y:S01]  /*3610*/  MUFU.EX2 R32, R32 ;  /* 0x0000002000207308 */ /* 0x000e620000000800 */
[----:B--2---:R-:W-:Y:S01]  /*3620*/  FADD.FTZ R10, R66, R5 ;  /* 0x00000005420a7221 */ /* 0x004fe20000010000 */
[----:B------:R-:W-:-:S06]  /*3630*/  FADD.FTZ R5, R61, R8 ;  /* 0x000000083d057221 */ /* 0x000fcc0000010000 */
[----:B------:R-:W2:Y:S01]  /*3640*/  MUFU.EX2 R70, R70 ;  /* 0x0000004600467308 */ /* 0x000ea20000000800 */
[----:B0-----:R-:W-:-:S07]  /*3650*/  FADD.FTZ R11, R67, R10 ;  /* 0x0000000a430b7221 */ /* 0x001fce0000010000 */
[----:B------:R-:W0:Y:S01]  /*3660*/  MUFU.EX2 R71, R71 ;  /* 0x0000004700477308 */ /* 0x000e220000000800 */
[----:B-1----:R-:W-:Y:S01]  /*3670*/  FADD.FTZ R8, R32, R5 ;  /* 0x0000000520087221 */ /* 0x002fe20000010000 */
[----:B------:R-:W-:-:S03]  /*3680*/  F2FP.SATFINITE.E4M3.F32.PACK_AB_MERGE_C R32, R65, R32, RZ ;  /* 0x000000204120723e */ /* 0x000fc600048070ff */
[----:B------:R-:W-:Y:S01]  /*3690*/  FADD.FTZ R65, R65, R8 ;  /* 0x0000000841417221 */ /* 0x000fe20000010000 */
[----:B------:R-:W-:Y:S01]  /*36a0*/  F2FP.SATFINITE.E4M3.F32.PACK_AB_MERGE_C R142, R61, R26, R32 ;  /* 0x0000001a3d8e723e */ /* 0x000fe20004807020 */
[----:B------:R-:W-:Y:S01]  /*36b0*/  IMAD.MOV.U32 R26, RZ, RZ, R25 ;  /* 0x000000ffff1a7224 */ /* 0x000fe200078e0019 */
[----:B------:R-:W1:Y:S01]  /*36c0*/  MUFU.EX2 R36, R36 ;  /* 0x0000002400247308 */ /* 0x000e620000000800 */
[----:B--2---:R-:W-:Y:S01]  /*36d0*/  FADD.FTZ R4, R70, R11 ;  /* 0x0000000b46047221 */ /* 0x004fe20000010000 */
[----:B------:R-:W-:-:S06]  /*36e0*/  IMAD.MOV.U32 R32, RZ, RZ, R25 ;  /* 0x000000ffff207224 */ /* 0x000fcc00078e0019 */
[----:B------:R-:W2:Y:S01]  /*36f0*/  MUFU.EX2 R46, R46 ;  /* 0x0000002e002e7308 */ /* 0x000ea20000000800 */
[C---:B0-----:R-:W-:Y:S01]  /*3700*/  F2FP.SATFINITE.E4M3.F32.PACK_AB_MERGE_C R70, R71.reuse, R70, RZ ;  /* 0x000000464746723e */ /* 0x041fe200048070ff */
[----:B------:R-:W-:-:S03]  /*3710*/  FADD.FTZ R71, R71, R4 ;  /* 0x0000000447477221 */ /* 0x000fc60000010000 */
[----:B------:R-:W-:-:S03]  /*3720*/  F2FP.SATFINITE.E4M3.F32.PACK_AB_MERGE_C R143, R67, R66, R70 ;  /* 0x00000042438f723e */ /* 0x000fc60004807046 */
        /* <DEDUP_REMOVED lines=14> */
[----:B------:R-:W-:-:S03]  /*3810*/  FADD.FTZ R48, R48, R5 ;  /* 0x0000000530307221 */ /* 0x000fc60000010000 */
[----:B------:R-:W-:Y:S01]  /*3820*/  F2FP.SATFINITE.E4M3.F32.PACK_AB_MERGE_C R144, R43, R36, R45 ;  /* 0x000000242b90723e */ /* 0x000fe2000480702d */
[--C-:B------:R-:W-:Y:S02]  /*3830*/  IMAD.MOV.U32 R36, RZ, RZ, R25.reuse ;  /* 0x000000ffff247224 */ /* 0x100fe400078e0019 */
[----:B------:R-:W1:Y:S01]  /*3840*/  MUFU.EX2 R52, R52 ;  /* 0x0000003400347308 */ /* 0x000e620000000800 */
[C---:B--2---:R-:W-:Y:S01]  /*3850*/  F2FP.SATFINITE.E4M3.F32.PACK_AB_MERGE_C R50, R51.reuse, R50, RZ ;  /* 0x000000323332723e */ /* 0x044fe200048070ff */
[----:B------:R-:W-:Y:S01]  /*3860*/  FADD.FTZ R51, R51, R4 ;  /* 0x0000000433337221 */ /* 0x000fe20000010000 */
[----:B------:R-:W-:Y:S02]  /*3870*/  IMAD.MOV.U32 R43, RZ, RZ, R25 ;  /* 0x000000ffff2b7224 */ /* 0x000fe400078e0019 */
[----:B------:R-:W-:Y:S01]  /*3880*/  F2FP.SATFINITE.E4M3.F32.PACK_AB_MERGE_C R145, R47, R46, R50 ;  /* 0x0000002e2f91723e */ /* 0x000fe20004807032 */
[----:B------:R-:W-:Y:S01]  /*3890*/  FADD.FTZ R4, R30, R51 ;  /* 0x000000331e047221 */ /* 0x000fe20000010000 */
[--C-:B------:R-:W-:Y:S01]  /*38a0*/  IMAD.MOV.U32 R45, RZ, RZ, R25.reuse ;  /* 0x000000ffff2d7224 */ /* 0x100fe200078e0019 */
[----:B------:R2:W3:Y:S01]  /*38b0*/  MUFU.EX2 R31, R55 ;  /* 0x00000037001f7308 */ /* 0x0004e20000000800 */
[----:B0-----:R-:W-:Y:S01]  /*38c0*/  FADD.FTZ R3, R49, R48 ;  /* 0x0000003031037221 */ /* 0x001fe20000010000 */
[----:B------:R-:W-:-:S02]  /*38d0*/  IMAD.MOV.U32 R47, RZ, RZ, R25 ;  /* 0x000000ffff2f7224 */ /* 0x000fc400078e0019 */
[--C-:B------:R-:W-:Y:S02]  /*38e0*/  IMAD.MOV.U32 R46, RZ, RZ, R25.reuse ;  /* 0x000000ffff2e7224 */ /* 0x100fe400078e0019 */
[----:B------:R-:W-:Y:S02]  /*38f0*/  IMAD.MOV.U32 R48, RZ, RZ, R25 ;  /* 0x000000ffff307224 */ /* 0x000fe400078e0019 */
[----:B------:R-:W-:Y:S01]  /*3900*/  MUFU.EX2 R53, R53 ;  /* 0x0000003500357308 */ /* 0x000fe20000000800 */
[----:B-1----:R-:W-:Y:S01]  /*3910*/  FADD.FTZ R6, R52, R3 ;  /* 0x0000000334067221 */ /* 0x002fe20000010000 */
[--C-:B------:R-:W-:Y:S02]  /*3920*/  IMAD.MOV.U32 R51, RZ, RZ, R25.reuse ;  /* 0x000000ffff337224 */ /* 0x100fe400078e0019 */
[--C-:B------:R-:W-:Y:S02]  /*3930*/  IMAD.MOV.U32 R50, RZ, RZ, R25.reuse ;  /* 0x000000ffff327224 */ /* 0x100fe400078e0019 */
[----:B--2---:R-:W-:-:S02]  /*3940*/  IMAD.MOV.U32 R55, RZ, RZ, R25 ;  /* 0x000000ffff377224 */ /* 0x004fc400078e0019 */
[----:B------:R-:W0:Y:S01]  /*3950*/  MUFU.EX2 R56, R56 ;  /* 0x0000003800387308 */ /* 0x000e220000000800 */
[----:B---3--:R-:W-:-:S07]  /*3960*/  FADD.FTZ R3, R31, R4 ;  /* 0x000000041f037221 */ /* 0x008fce0000010000 */
[----:B------:R-:W1:Y:S08]  /*3970*/  MUFU.EX2 R58, R58 ;  /* 0x0000003a003a7308 */ /* 0x000e700000000800 */
[----:B------:R-:W2:Y:S01]  /*3980*/  MUFU.EX2 R59, R59 ;  /* 0x0000003b003b7308 */ /* 0x000ea20000000800 */
[----:B0-----:R-:W-:Y:S01]  /*3990*/  F2FP.SATFINITE.E4M3.F32.PACK_AB_MERGE_C R5, R56, R53, RZ ;  /* 0x000000353805723e */ /* 0x001fe200048070ff */
[----:B------:R-:W-:-:S03]  /*39a0*/  FADD.FTZ R53, R53, R6 ;  /* 0x0000000635357221 */ /* 0x000fc60000010000 */
[----:B------:R-:W-:Y:S01]  /*39b0*/  F2FP.SATFINITE.E4M3.F32.PACK_AB_MERGE_C R146, R52, R49, R5 ;  /* 0x000000313492723e */ /* 0x000fe20004807005 */
[----:B------:R-:W-:Y:S01]  /*39c0*/  FADD.FTZ R53, R56, R53 ;  /* 0x0000003538357221 */ /* 0x000fe20000010000 */
[----:B------:R-:W-:Y:S01]  /*39d0*/  IMAD.MOV.U32 R49, RZ, RZ, R25 ;  /* 0x000000ffff317224 */ /* 0x000fe200078e0019 */
[----:B------:R-:W0:Y:S01]  /*39e0*/  MUFU.EX2 R28, R28 ;  /* 0x0000001c001c7308 */ /* 0x000e220000000800 */
[----:B-1----:R-:W-:Y:S01]  /*39f0*/  FADD.FTZ R4, R58, R3 ;  /* 0x000000033a047221 */ /* 0x002fe20000010000 */
[----:B------:R-:W-:-:S06]  /*3a00*/  IMAD.MOV.U32 R52, RZ, RZ, R25 ;  /* 0x000000ffff347224 */ /* 0x000fcc00078e0019 */
[----:B------:R-:W-:Y:S01]  /*3a10*/  MUFU.EX2 R19, R19 ;  /* 0x0000001300137308 */ /* 0x000fe20000000800 */
[C---:B--2---:R-:W-:Y:S01]  /*3a20*/  F2FP.SATFINITE.E4M3.F32.PACK_AB_MERGE_C R58, R59.reuse, R58, RZ ;  /* 0x0000003a3b3a723e */ /* 0x044fe200048070ff */
[----:B------:R-:W-:-:S03]  /*3a30*/  FADD.FTZ R59, R59, R4 ;  /* 0x000000043b3b7221 */ /* 0x000fc60000010000 */
[----:B------:R-:W-:Y:S01]  /*3a40*/  F2FP.SATFINITE.E4M3.F32.PACK_AB_MERGE_C R147, R31, R30, R58 ;  /* 0x0000001e1f93723e */ /* 0x000fe2000480703a */
[----:B------:R-:W-:Y:S02]  /*3a50*/  IMAD.MOV.U32 R31, RZ, RZ, R25 ;  /* 0x000000ffff1f7224 */ /* 0x000fe400078e0019 */
[----:B------:R-:W1:Y:S01]  /*3a60*/  MUFU.EX2 R60, R60 ;  /* 0x0000003c003c7308 */ /* 0x000e620000000800 */
[----:B0-----:R-:W-:Y:S01]  /*3a70*/  FADD.FTZ R4, R28, R53 ;  /* 0x000000351c047221 */ /* 0x001fe20000010000 */
[--C-:B------:R-:W-:Y:S02]  /*3a80*/  IMAD.MOV.U32 R30, RZ, RZ, R25.reuse ;  /* 0x000000ffff1e7224 */ /* 0x100fe400078e0019 */
[----:B------:R-:W-:-:S04]  /*3a90*/  IMAD.MOV.U32 R53, RZ, RZ, R25 ;  /* 0x000000ffff357224 */ /* 0x000fc800078e0019 */
[----:B------:R-:W0:Y:S08]  /*3aa0*/  MUFU.EX2 R74, R74 ;  /* 0x0000004a004a7308 */ /* 0x000e300000000800 */
[----:B------:R-:W2:Y:S01]  /*3ab0*/  MUFU.EX2 R29, R29 ;  /* 0x0000001d001d7308 */ /* 0x000ea20000000800 */
[----:B-1----:R-:W-:-:S07]  /*3ac0*/  F2FP.SATFINITE.E4M3.F32.PACK_AB_MERGE_C R3, R60, R19, RZ ;  /* 0x000000133c03723e */ /* 0x002fce00048070ff */
[----:B------:R-:W1:Y:S01]  /*3ad0*/  MUFU.EX2 R75, R75 ;  /* 0x0000004b004b7308 */ /* 0x000e620000000800 */
[----:B0-----:R-:W-:-:S07]  /*3ae0*/  FADD.FTZ R6, R74, R59 ;  /* 0x0000003b4a067221 */ /* 0x001fce0000010000 */
[----:B------:R-:W0:Y:S01]  /*3af0*/  MUFU.EX2 R34, R34 ;  /* 0x0000002200227308 */ /* 0x000e220000000800 */
[C---:B--2---:R-:W-:Y:S01]  /*3b00*/  FADD.FTZ R4, R29.reuse, R4 ;  /* 0x000000041d047221 */ /* 0x044fe20000010000 */
[----:B------:R-:W-:Y:S01]  /*3b10*/  F2FP.SATFINITE.E4M3.F32.PACK_AB_MERGE_C R148, R29, R28, R3 ;  /* 0x0000001c1d94723e */ /* 0x000fe20004807003 */
[--C-:B------:R-:W-:Y:S02]  /*3b20*/  IMAD.MOV.U32 R29, RZ, RZ, R25.reuse ;  /* 0x000000ffff1d7224 */ /* 0x100fe400078e0019 */
[----:B------:R-:W-:Y:S01]  /*3b30*/  FADD.FTZ R19, R19, R4 ;  /* 0x0000000413137221 */ /* 0x000fe20000010000 */
[----:B------:R-:W-:Y:S02]  /*3b40*/  IMAD.MOV.U32 R28, RZ, RZ, R25 ;  /* 0x000000ffff1c7224 */ /* 0x000fe400078e0019 */
[----:B------:R-:W2:Y:S01]  /*3b50*/  MUFU.EX2 R35, R35 ;  /* 0x0000002300237308 */ /* 0x000ea20000000800 */
[----:B-1----:R-:W-:Y:S01]  /*3b60*/  FADD.FTZ R5, R75, R6 ;  /* 0x000000064b057221 */ /* 0x002fe20000010000 */
[----:B------:R-:W-:-:S06]  /*3b70*/  FADD.FTZ R60, R60, R19 ;  /* 0x000000133c3c7221 */ /* 0x000fcc0000010000 */
[----:B------:R-:W-:Y:S01]  /*3b80*/  MUFU.EX2 R37, R37 ;  /* 0x0000002500257308 */ /* 0x000fe20000000800 */
[----:B0-----:R-:W-:-:S07]  /*3b90*/  FADD.FTZ R4, R34, R5 ;  /* 0x0000000522047221 */ /* 0x001fce0000010000 */
        /* <DEDUP_REMOVED lines=9> */
[----:B-1----:R-:W-:-:S07]  /*3c30*/  FADD.FTZ R5, R33, R60 ;  /* 0x0000003c21057221 */ /* 0x002fce0000010000 */
[----:B------:R-:W1:Y:S01]  /*3c40*/  MUFU.EX2 R39, R39 ;  /* 0x0000002700277308 */ /* 0x000e620000000800 */
[----:B--2---:R-:W-:Y:S01]  /*3c50*/  FADD.FTZ R4, R38, R35 ;  /* 0x0000002326047221 */ /* 0x004fe20000010000 */
[----:B------:R-:W-:-:S06]  /*3c60*/  IMAD.MOV.U32 R35, RZ, RZ, R25 ;  /* 0x000000ffff237224 */ /* 0x000fcc00078e0019 */
[----:B------:R-:W2:Y:S01]  /*3c70*/  MUFU.EX2 R42, R42 ;  /* 0x0000002a002a7308 */ /* 0x000ea20000000800 */
[C---:B0-----:R-:W-:Y:S01]  /*3c80*/  F2FP.SATFINITE.E4M3.F32.PACK_AB_MERGE_C R150, R64.reuse, R33, R6 ;  /* 0x000000214096723e */ /* 0x041fe20004807006 */
[----:B------:R-:W-:Y:S01]  /*3c90*/  FADD.FTZ R64, R64, R5 ;  /* 0x0000000540407221 */ /* 0x000fe20000010000 */
[----:B------:R-:W-:-:S03]  /*3ca0*/  IMAD.MOV.U32 R33, RZ, RZ, R25 ;  /* 0x000000ffff217224 */ /* 0x000fc600078e0019 */
[----:B------:R-:W-:Y:S02]  /*3cb0*/  FADD.FTZ R37, R37, R64 ;  /* 0x0000004025257221 */ /* 0x000fe40000010000 */
[----:B------:R0:W3:Y:S01]  /*3cc0*/  MUFU.EX2 R3, R44 ;  /* 0x0000002c00037308 */ /* 0x0000e20000000800 */
[----:B-1----:R-:W-:-:S04]  /*3cd0*/  FADD.FTZ R5, R39, R4 ;  /* 0x0000000427057221 */ /* 0x002fc80000010000 */
[----:B--2---:R-:W-:Y:S01]  /*3ce0*/  FADD.FTZ R6, R42, R5 ;  /* 0x000000052a067221 */ /* 0x004fe20000010000 */
[----:B------:R-:W-:Y:S01]  /*3cf0*/  FADD.FTZ R5, R18, R37 ;  /* 0x0000002512057221 */ /* 0x000fe20000010000 */
[--C-:B------:R-:W-:Y:S02]  /*3d00*/  IMAD.MOV.U32 R37, RZ, RZ, R25.reuse ;  /* 0x000000ffff257224 */ /* 0x100fe400078e0019 */
[--C-:B0-----:R-:W-:Y:S01]  /*3d10*/  IMAD.MOV.U32 R44, RZ, RZ, R25.reuse ;  /* 0x000000ffff2c7224 */ /* 0x101fe200078e0019 */
[C---:B---3--:R-:W-:Y:S01]  /*3d20*/  F2FP.SATFINITE.E4M3.F32.PACK_AB_MERGE_C R4, R3.reuse, R42, RZ ;  /* 0x0000002a0304723e */ /* 0x048fe200048070ff */
[----:B------:R-:W-:Y:S01]  /*3d30*/  FADD.FTZ R6, R3, R6 ;  /* 0x0000000603067221 */ /* 0x000fe20000010000 */
[--C-:B------:R-:W-:Y:S02]  /*3d40*/  IMAD.MOV.U32 R42, RZ, RZ, R25.reuse ;  /* 0x000000ffff2a7224 */ /* 0x100fe400078e0019 */
[----:B------:R-:W-:Y:S01]  /*3d50*/  F2FP.SATFINITE.E4M3.F32.PACK_AB_MERGE_C R151, R39, R38, R4 ;  /* 0x000000262797723e */ /* 0x000fe20004807004 */
[----:B------:R-:W-:-:S02]  /*3d60*/  IMAD.MOV.U32 R39, RZ, RZ, R25 ;  /* 0x000000ffff277224 */ /* 0x000fc400078e0019 */
        /* <DEDUP_REMOVED lines=21> */
[----:B------:R-:W-:-:S05]  /*3ec0*/  UMOV UR6, URZ ;  /* 0x0000003f00067c82 */ /* 0x000fca0008000000 */
.L_x_11100:
[----:B------:R-:W-:-:S04]  /*3ed0*/  UISETP.NE.AND UP0, UPT, UR6, 0x1, UPT ;  /* 0x000000010600788c */ /* 0x000fc8000bf05270 */
[----:B------:R-:W-:-:S04]  /*3ee0*/  USEL UR4, URZ, 0x1, UP0 ;  /* 0x000000013f047887 */ /* 0x000fc80008000000 */
[----:B------:R-:W-:Y:S01]  /*3ef0*/  ULOP3.LUT UR4, UR5, UR4, URZ, 0x3c, !UPT ;  /* 0x0000000405047292 */ /* 0x000fe2000f8e3c3f */
[----:B------:R-:W-:Y:S11]  /*3f00*/  @!P0 BRA `(.L_x_11091) ;  /* 0x0000000000048947 */ /* 0x000ff60003800000 */
[----:B------:R-:W-:Y:S01]  /*3f10*/  BPT.TRAP 0x1 ;  /* 0x000000040000795c */ /* 0x000fe20000300000 */
.L_x_11091:
        /* <DEDUP_REMOVED lines=10> */
.L_x_11092:
[----:B-1----:R-:W-:Y:S05]  /*3fc0*/  @P2 BRA `(.L_x_11093) ;  /* 0x0000000000082947 */ /* 0x002fea0003800000 */
[----:B------:R-:W1:Y:S02]  /*3fd0*/  SYNCS.PHASECHK.TRANS64.TRYWAIT P2, [UR19+0x12430], R2 ;  /* 0x01243002ff0075a7 */ /* 0x000e640008040153 */
[----:B-1----:R-:W-:Y:S05]  /*3fe0*/  @!P2 BRA `(.L_x_11094) ;  /* 0x0000007000cca947 */ /* 0x002fea0003800000 */
.L_x_11093:
[----:B------:R-:W-:Y:S01]  /*3ff0*/  R2UR UR18, R0 ;  /* 0x00000000001272ca */ /* 0x000fe200000e0000 */
[----:B------:R-:W-:Y:S01]  /*4000*/  WARPGROUP.ARRIVE ;  /* 0x00000000000079c5 */ /* 0x000fe20000000000 */
[----:B------:R-:W-:Y:S01]  /*4010*/  UMOV UR39, 0x80000020 ;  /* 0x8000002000277882 */ /* 0x000fe20000000000 */
[----:B------:R-:W-:Y:S01]  /*4020*/  UMOV UR12, UR36 ;  /* 0x00000024000c7c82 */ /* 0x000fe20008000000 */
[----:B------:R-:W-:Y:S01]  /*4030*/  UMOV UR13, UR37 ;  /* 0x00000025000d7c82 */ /* 0x000fe20008000000 */
[----:B------:R-:W-:-:S08]  /*4040*/  UMOV UR15, 0x80000020 ;  /* 0x80000020000f7882 */ /* 0x000fd00000000000 */
        /* <DEDUP_REMOVED lines=29> */
[----:B------:R-:W-:Y:S02]  /*4220*/  UIADD3 UR10, UR18, 0x2, URZ ;  /* 0x00000002120a7890 */ /* 0x000fe4000fffe03f */
[----:B------:R-:W-:Y:S01]  /*4230*/  UIADD3 UR18, UR18, 0x202, URZ ;  /* 0x0000020212127890 */ /* 0x000fe2000fffe03f */
        /* <DEDUP_REMOVED lines=26> */
[----:B------:R-:W-:Y:S05]  /*43e0*/  @!P0 BRA `(.L_x_11095) ;  /* 0x0000000000048947 */ /* 0x000fea0003800000 */
[----:B------:R-:W-:Y:S01]  /*43f0*/  BPT.TRAP 0x1 ;  /* 0x000000040000795c */ /* 0x000fe20000300000 */
.L_x_11095:
[----:B------:R-:W-:Y:S01]  /*4400*/  ULEA UR12, UR6, UR45, 0x3 ;  /* 0x0000002d060c7291 */ /* 0x000fe2000f8e183f */
[----:B01----:R-:W-:-:S05]  /*4410*/  IMAD.U32 R2, RZ, RZ, UR5 ;  /* 0x00000005ff027e24 */ /* 0x003fca000f8e00ff */
[----:B------:R-:W-:-:S04]  /*4420*/  SHF.L.U32 R2, R2, 0x1f, RZ ;  /* 0x0000001f02027819 */ /* 0x000fc800000006ff */
[----:B------:R0:W1:Y:S01]  /*4430*/  SYNCS.PHASECHK.TRANS64.TRYWAIT P2, [UR12+0x12450], R2 ;  /* 0x01245002ff0075a7 */ /* 0x000062000804014c */
[----:B------:R-:W-:Y:S05]  /*4440*/  @!P0 BRA `(.L_x_11096) ;  /* 0x0000000000048947 */ /* 0x000fea0003800000 */
[----:B------:R-:W-:Y:S01]  /*4450*/  BPT.TRAP 0x1 ;  /* 0x000000040000795c */ /* 0x000fe20000300000 */
.L_x_11096:
        /* <DEDUP_REMOVED lines=79> */
[----:B-1----:R-:W-:Y:S06]  /*4950*/  @P2 BRA `(.L_x_11097) ;  /* 0x0000000000082947 */ /* 0x002fec0003800000 */
[----:B------:R-:W1:Y:S02]  /*4960*/  SYNCS.PHASECHK.TRANS64.TRYWAIT P2, [UR12+0x12450], R2 ;  /* 0x01245002ff0075a7 */ /* 0x000e64000804014c */
[----:B-1----:R-:W-:Y:S05]  /*4970*/  @!P2 BRA `(.L_x_11098) ;  /* 0x000000680080a947 */ /* 0x002fea0003800000 */
.L_x_11097:
        /* <DEDUP_REMOVED lines=12> */
[----:B------:R-:W-:Y:S01]  /*4a40*/  QGMMA.64x64x32.F32.E4M3.E4M3 R24, R152, gdesc[UR8], R24, gsb0 ;  /* 0x00e0000898187df3 */ /* 0x000fe20008000818 */
[----:B------:R-:W-:Y:S01]  /*4a50*/  UIADD3 UR10, UR6, 0x80, URZ ;  /* 0x00000080060a7890 */ /* 0x000fe2000fffe03f */
[----:B-1----:R-:W-:Y:S01]  /*4a60*/  FMNMX.FTZ R10, R4, R7, !PT ;  /* 0x00000007040a7209 */ /* 0x002fe20007810000 */
[----:B------:R-:W-:-:S04]  /*4a70*/  UMOV UR11, 0xc0000010 ;  /* 0xc0000010000b7882 */ /* 0x000fc80000000000 */
[----:B------:R-:W0:Y:S01]  /*4a80*/  SHFL.BFLY PT, R7, R10, 0x1, 0x1f ;  /* 0x0c201f000a077f89 */ /* 0x000e2200000e0000 */
[----:B--2---:R-:W-:-:S05]  /*4a90*/  FMNMX.FTZ R11, R8, R11, !PT ;  /* 0x0000000b080b7209 */ /* 0x004fca0007810000 */
[----:B------:R-:W1:Y:S01]  /*4aa0*/  SHFL.BFLY PT, R12, R11, 0x1, 0x1f ;  /* 0x0c201f000b0c7f89 */ /* 0x000e6200000e0000 */
[----:B0-----:R-:W-:-:S05]  /*4ab0*/  FMNMX.FTZ R2, R10, R7, !PT ;  /* 0x000000070a027209 */ /* 0x001fca0007810000 */
[C---:B------:R-:W-:Y:S01]  /*4ac0*/  FFMA.FTZ R8, R2.reuse, R13, -8 ;  /* 0xc100000002087423 */ /* 0x040fe2000001000d */
[----:B------:R-:W-:-:S01]  /*4ad0*/  FADD.FTZ R9, -R2, R9 ;  /* 0x0000000902097221 */ /* 0x000fc20000010100 */
[----:B-1----:R-:W-:Y:S02]  /*4ae0*/  FMNMX.FTZ R7, R11, R12, !PT ;  /* 0x0000000c0b077209 */ /* 0x002fe40007810000 */
[----:B------:R-:W-:-:S01]  /*4af0*/  FFMA.FTZ R19, R108, UR48, -R8 ;  /* 0x000000306c137c23 */ /* 0x000fc20008010808 */
[----:B------:R-:W-:Y:S02]  /*4b00*/  IMAD.U32 R108, RZ, RZ, UR48 ;  /* 0x00000030ff6c7e24 */ /* 0x000fe4000f8e00ff */
        /* <DEDUP_REMOVED lines=36> */
[----:B------:R-:W-:-:S02]  /*4d50*/  WARPGROUP.DEPBAR.LE gsb0, 0x0 ;  /* 0x00008000000079c5 */ /* 0x000fc40000010000 */
[----:B------:R-:W-:Y:S01]  /*4d60*/  WARPGROUP.ARRIVE ;  /* 0x00000000000079c5 */ /* 0x000fe20000000000 */
[----:B------:R-:W-:-:S01]  /*4d70*/  FFMA.FTZ R64, R64, UR48, -R8 ;  /* 0x0000003040407c23 */ /* 0x000fc20008010808 */
[--C-:B------:R-:W-:Y:S01]  /*4d80*/  FFMA.FTZ R65, R65, UR48, -R8.reuse ;  /* 0x0000003041417c23 */ /* 0x100fe20008010808 */
[----:B------:R-:W-:-:S01]  /*4d90*/  FFMA.FTZ R68, R68, UR48, -R8 ;  /* 0x0000003044447c23 */ /* 0x000fc20008010808 */
[----:B------:R-:W-:Y:S01]  /*4da0*/  FFMA.FTZ R69, R69, UR48, -R8 ;  /* 0x0000003045457c23 */ /* 0x000fe20008010808 */
[----:B------:R-:W-:-:S01]  /*4db0*/  FADD.FTZ R3, -R7, R3 ;  /* 0x0000000307037221 */ /* 0x000fc20000010100 */
[----:B------:R-:W-:Y:S01]  /*4dc0*/  QGMMA.64x64x32.F32.E4M3.E4M3 R24, R136, gdesc[UR8], R24, gsb0 ;  /* 0x00e0000888187df3 */ /* 0x000fe20008000818 */
[----:B------:R-:W-:Y:S01]  /*4dd0*/  UIADD3 UR10, UR6, 0x100, URZ ;  /* 0x00000100060a7890 */ /* 0x000fe2000fffe03f */
[----:B------:R-:W-:Y:S01]  /*4de0*/  FFMA.FTZ R8, R7, R108, -8 ;  /* 0xc100000007087423 */ /* 0x000fe2000001006c */
[----:B------:R-:W-:Y:S01]  /*4df0*/  UMOV UR11, 0xc0000010 ;  /* 0xc0000010000b7882 */ /* 0x000fe20000000000 */
[----:B------:R-:W-:Y:S01]  /*4e00*/  FMUL.FTZ R3, R3, UR48 ;  /* 0x0000003003037c20 */ /* 0x000fe20008410000 */
        /* <DEDUP_REMOVED lines=46> */
[----:B------:R-:W-:-:S02]  /*50f0*/  IMAD.U32 R123, RZ, RZ, UR19 ;  /* 0x00000013ff7b7e24 */ /* 0x000fc4000f8e00ff */
[----:B------:R-:W-:-:S01]  /*5100*/  FFMA.FTZ R70, R70, UR48, -R8 ;  /* 0x0000003046467c23 */ /* 0x000fc20008010808 */
        /* <DEDUP_REMOVED lines=8> */
[----:B------:R-:W-:Y:S02]  /*5190*/  WARPGROUP.DEPBAR.LE gsb0, 0x0 ;  /* 0x00008000000079c5 */ /* 0x000fe40000010000 */
[----:B------:R-:W-:Y:S01]  /*51a0*/  WARPGROUP.ARRIVE ;  /* 0x00000000000079c5 */ /* 0x000fe20000000000 */
[----:B0-----:R-:W-:-:S04]  /*51b0*/  FADD.FTZ R121, R109, R6 ;  /* 0x000000066d797221 */ /* 0x001fc80000010000 */
[----:B------:R-:W0:Y:S01]  /*51c0*/  MUFU.EX2 R13, R13 ;  /* 0x0000000d000d7308 */ /* 0x000e220000000800 */
[----:B------:R-:W-:Y:S01]  /*51d0*/  QGMMA.64x64x32.F32.E4M3.E4M3 R24, R140, gdesc[UR8], R24, gsb0 ;  /* 0x00e000088c187df3 */ /* 0x000fe20008000818 */
[----:B------:R-:W-:Y:S01]  /*51e0*/  UIADD3 UR10, UR6, 0x180, URZ ;  /* 0x00000180060a7890 */ /* 0x000fe2000fffe03f */
[----:B--2---:R-:W-:Y:S01]  /*51f0*/  FADD.FTZ R6, R12, R5 ;  /* 0x000000050c067221 */ /* 0x004fe20000010000 */
[----:B------:R-:W-:Y:S01]  /*5200*/  UMOV UR11, 0xc0000010 ;  /* 0xc0000010000b7882 */ /* 0x000fe20000000000 */
[----:B------:R-:W-:-:S03]  /*5210*/  UIADD3 UR6, UR6, 0x200, URZ ;  /* 0x0000020006067890 */ /* 0x000fc6000fffe03f */
        /* <DEDUP_REMOVED lines=22> */
[----:B------:R-:W-:Y:S01]  /*5380*/  QGMMA.64x64x32.F32.E4M3.E4M3 R24, R144, gdesc[UR8], R24, gsb0 ;  /* 0x00e0000890187df3 */ /* 0x000fe20008000818 */
[----:B------:R-:W-:Y:S01]  /*5390*/  UMOV UR10, UR6 ;  /* 0x00000006000a7c82 */ /* 0x000fe20008000000 */
[----:B0-----:R-:W-:-:S04]  /*53a0*/  FADD.FTZ R6, R106, R121 ;  /* 0x000000796a067221 */ /* 0x001fc80000010000 */
        /* <DEDUP_REMOVED lines=24> */
[----:B------:R-:W-:Y:S06]  /*5530*/  QGMMA.64x64x32.F32.E4M3.E4M3 R24, R148, gdesc[UR8], R24, gsb0 ;  /* 0x00e0000894187df3 */ /* 0x000fec0008000818 */
        /* <DEDUP_REMOVED lines=78> */
[----:B-1----:R-:W-:-:S02]  /*5a20*/  FADD.FTZ R122, R58, R121 ;  /* 0x000000793a7a7221 */ /* 0x002fc40000010000 */
[----:B------:R1:W-:Y:S05]  /*5a30*/  @!P1 SYNCS.ARRIVE.TRANS64.RED.A1T0 RZ, [R5+URZ], RZ ;  /* 0x000000ff05ff99a7 */ /* 0x0003ea000810043f */
        /* <DEDUP_REMOVED lines=16> */
[----:B0-----:R-:W-:-:S07]  /*5b40*/  FADD.FTZ R5, R65, R6 ;  /* 0x0000000641057221 */ /* 0x001fce0000010000 */
[----:B------:R0:W2:Y:S08]  /*5b50*/  MUFU.EX2 R125, R70 ;  /* 0x00000046007d7308 */ /* 0x0000b00000000800 */
[----:B------:R-:W3:Y:S01]  /*5b60*/  MUFU.EX2 R69, R69 ;  /* 0x0000004500457308 */ /* 0x000ee20000000800 */
[----:B0-----:R-:W-:-:S01]  /*5b70*/  FADD.FTZ R70, R66, R71 ;  /* 0x0000004742467221 */ /* 0x001fc20000010000 */
[----:B-1----:R-:W-:-:S03]  /*5b80*/  FADD.FTZ R6, R68, R5 ;  /* 0x0000000544067221 */ /* 0x002fc60000010000 */
[----:B------:R-:W-:-:S03]  /*5b90*/  FADD.FTZ R70, R67, R70 ;  /* 0x0000004643467221 */ /* 0x000fc60000010000 */
[----:B------:R-:W0:Y:S01]  /*5ba0*/  MUFU.EX2 R8, R8 ;  /* 0x0000000800087308 */ /* 0x000e220000000800 */
[----:B--2---:R-:W-:-:S01]  /*5bb0*/  FADD.FTZ R70, R125, R70 ;  /* 0x000000467d467221 */ /* 0x004fc20000010000 */
[----:B---3--:R-:W-:-:S03]  /*5bc0*/  FADD.FTZ R5, R69, R6 ;  /* 0x0000000645057221 */ /* 0x008fc60000010000 */
[----:B0-----:R-:W-:Y:S01]  /*5bd0*/  FADD.FTZ R6, R8, R70 ;  /* 0x0000004608067221 */ /* 0x001fe20000010000 */
[----:B------:R-:W-:Y:S06]  /*5be0*/  @!P0 BRA `(.L_x_11099) ;  /* 0x0000000000048947 */ /* 0x000fec0003800000 */
[----:B------:R-:W-:Y:S01]  /*5bf0*/  BPT.TRAP 0x1 ;  /* 0x000000040000795c */ /* 0x000fe20000300000 */
.L_x_11099:
        /* <DEDUP_REMOVED lines=43> */
[----:B------:R-:W-:Y:S01]  /*5eb0*/  R2UR UR6, R0 ;  /* 0x00000000000672ca */ /* 0x000fe200000e0000 */
        /* <DEDUP_REMOVED lines=35> */
[----:B------:R-:W-:-:S02]  /*60f0*/  F2FP.SATFINITE.E4M3.F32.PACK_AB_MERGE_C R149, R59, R58, R62 ;  /* 0x0000003a3b95723e */ /* 0x000fc4000480703e */
[----:B------:R-:W-:Y:S02]  /*6100*/  F2FP.SATFINITE.E4M3.F32.PACK_AB_MERGE_C R150, R65, R64, R68 ;  /* 0x000000404196723e */ /* 0x000fe40004807044 */
[----:B------:R-:W-:Y:S01]  /*6110*/  F2FP.SATFINITE.E4M3.F32.PACK_AB_MERGE_C R151, R67, R66, R8 ;  /* 0x000000424397723e */ /* 0x000fe20004807008 */
[----:B------:R-:W-:Y:S06]  /*6120*/  @P2 BRA `(.L_x_11100) ;  /* 0xffffffdc00682947 */ /* 0x000fec000383ffff */
.L_x_11090:
[----:B------:R-:W-:Y:S06]  /*6130*/  BAR.ARV 0x8, 0x200 ;  /* 0x0208000000007b1d */ /* 0x000fec0000002000 */
[----:B------:R-:W-:Y:S05]  /*6140*/  @!P0 BRA `(.L_x_11101) ;  /* 0x0000000000048947 */ /* 0x000fea0003800000 */
[----:B------:R-:W-:Y:S01]  /*6150*/  BPT.TRAP 0x1 ;  /* 0x000000040000795c */ /* 0x000fe20000300000 */
.L_x_11101:
[----:B------:R-:W-:Y:S01]  /*6160*/  R2UR UR16, R0 ;  /* 0x00000000001072ca */ /* 0x000fe200000e0000 */
[----:B------:R-:W-:-:S05]  /*6170*/  IMAD.U32 R3, RZ, RZ, UR4 ;  /* 0x00000004ff037e24 */ /* 0x000fca000f8e00ff */
[----:B------:R-:W-:-:S07]  /*6180*/  SHF.L.U32 R3, R3, 0x1f, RZ ;  /* 0x0000001f03037819 */ /* 0x000fce00000006ff */
[----:B------:R-:W-:-:S09]  /*6190*/  ULEA UR16, UR16, UR45, 0x3 ;  /* 0x0000002d10107291 */ /* 0x000fd2000f8e183f */
[----:B------:R0:W1:Y:S01]  /*61a0*/  SYNCS.PHASECHK.TRANS64.TRYWAIT P1, [UR16+0x12450], R3 ;  /* 0x01245003ff0075a7 */ /* 0x0000620008020150 */
[----:B------:R-:W-:Y:S05]  /*61b0*/  @!P0 BRA `(.L_x_11102) ;  /* 0x0000000000048947 */ /* 0x000fea0003800000 */
[----:B------:R-:W-:Y:S01]  /*61c0*/  BPT.TRAP 0x1 ;  /* 0x000000040000795c */ /* 0x000fe20000300000 */
.L_x_11102:
[----:B-1----:R-:W-:Y:S05]  /*61d0*/  @P1 BRA `(.L_x_11103) ;  /* 0x0000000000081947 */ /* 0x002fea0003800000 */
[----:B------:R-:W1:Y:S02]  /*61e0*/  SYNCS.PHASECHK.TRANS64.TRYWAIT P1, [UR16+0x12450], R3 ;  /* 0x01245003ff0075a7 */ /* 0x000e640008020150 */
[----:B-1----:R-:W-:Y:S05]  /*61f0*/  @!P1 BRA `(.L_x_11104) ;  /* 0x0000005000789947 */ /* 0x002fea0003800000 */
.L_x_11103:
[----:B------:R-:W-:Y:S01]  /*6200*/  ULDC.64 UR10, c[0x0][0x9a0] ;  /* 0x00026800000a7ab9 */ /* 0x000fe20000000a00 */
[----:B------:R-:W-:Y:S01]  /*6210*/  UIADD3 UR45, UR45, 0x200, URZ ;  /* 0x000002002d2d7890 */ /* 0x000fe2000fffe03f */
[----:B------:R-:W-:Y:S01]  /*6220*/  R2UR UR15, R0 ;  /* 0x00000000000f72ca */ /* 0x000fe200000e0000 */
[----:B------:R-:W-:Y:S01]  /*6230*/  UISETP.NE.U32.AND UP0, UPT, UR10, URZ, UPT ;  /* 0x0000003f0a00728c */ /* 0x000fe2000bf05070 */
[----:B------:R-:W-:Y:S01]  /*6240*/  WARPGROUP.ARRIVE ;  /* 0x00000000000079c5 */ /* 0x000fe20000000000 */
[----:B------:R-:W-:Y:S01]  /*6250*/  USHF.R.U32.HI UR45, URZ, 0x4, UR45 ;  /* 0x000000043f2d7899 */ /* 0x000fe2000801162d */
[----:B-1----:R-:W-:Y:S01]  /*6260*/  IMAD.MOV.U32 R4, RZ, RZ, 0x3f800000 ;  /* 0x3f800000ff047424 */ /* 0x002fe200078e00ff */
        /* <DEDUP_REMOVED lines=16> */
[----:B------:R-:W-:Y:S01]  /*6370*/  QGMMA.64x64x32.F32.E4M3.E4M3 R24, R152, gdesc[UR12], R24, gsb0 ;  /* 0x00e0000c98187df3 */ /* 0x000fe20008000818 */
[----:B------:R-:W-:-:S04]  /*6380*/  @UP0 UIMAD.WIDE.U32 UR4, UR41, UR12, UR4 ;  /* 0x0000000c290402a5 */ /* 0x000fc8000f8e0004 */
[----:B------:R-:W-:Y:S02]  /*6390*/  @UP0 UIADD3 UR5, UR5, UR9, URZ ;  /* 0x0000000905050290 */ /* 0x000fe4000fffe03f */
[----:B------:R-:W-:-:S04]  /*63a0*/  @UP0 ULEA UR8, UP1, UR4, UR10, 0x2 ;  /* 0x0000000a04080291 */ /* 0x000fc8000f82103f */
[----:B------:R-:W-:Y:S02]  /*63b0*/  @UP0 ULEA.HI.X UR9, UR4, UR11, UR5, 0x2, UP1 ;  /* 0x0000000b04090291 */ /* 0x000fe400088f1405 */
[----:B------:R-:W-:-:S04]  /*63c0*/  IMAD.U32 R8, RZ, RZ, UR8 ;  /* 0x00000008ff087e24 */ /* 0x000fc8000f8e00ff */
[----:B------:R-:W-:Y:S01]  /*63d0*/  IMAD.U32 R9, RZ, RZ, UR9 ;  /* 0x00000009ff097e24 */ /* 0x000fe2000f8e00ff */
[----:B------:R-:W-:-:S04]  /*63e0*/  UIADD3 UR4, UR6, 0x80, URZ ;  /* 0x0000008006047890 */ /* 0x000fc8000fffe03f */
[----:B------:R1:W2:Y:S01]  /*63f0*/  @P1 LDG.E R4, desc[UR42][R8.64] ;  /* 0x0000002a08041981 */ /* 0x0002a2000c1e1900 */
[----:B------:R-:W-:Y:S02]  /*6400*/  UMOV UR11, 0xc0000010 ;  /* 0xc0000010000b7882 */ /* 0x000fe40000000000 */
[----:B------:R-:W-:Y:S01]  /*6410*/  UMOV UR10, UR4 ;  /* 0x00000004000a7c82 */ /* 0x000fe20008000000 */
[----:B------:R-:W-:Y:S02]  /*6420*/  WARPGROUP.DEPBAR.LE gsb0, 0x0 ;  /* 0x00008000000079c5 */ /* 0x000fe40000010000 */
[----:B------:R-:W-:-:S06]  /*6430*/  WARPGROUP.ARRIVE ;  /* 0x00000000000079c5 */ /* 0x000fcc0000000000 */
[----:B------:R-:W-:Y:S01]  /*6440*/  QGMMA.64x64x32.F32.E4M3.E4M3 R24, R136, gdesc[UR8], R24, gsb0 ;  /* 0x00e0000888187df3 */ /* 0x000fe20008000818 */
[----:B------:R-:W-:Y:S01]  /*6450*/  UIADD3 UR4, UR6, 0x100, URZ ;  /* 0x0000010006047890 */ /* 0x000fe2000fffe03f */
[----:B------:R-:W-:-:S06]  /*6460*/  UMOV UR11, 0xc0000010 ;  /* 0xc0000010000b7882 */ /* 0x000fcc0000000000 */
[----:B------:R-:W-:Y:S01]  /*6470*/  UMOV UR10, UR4 ;  /* 0x00000004000a7c82 */ /* 0x000fe20008000000 */
[----:B------:R-:W-:Y:S02]  /*6480*/  WARPGROUP.DEPBAR.LE gsb0, 0x0 ;  /* 0x00008000000079c5 */ /* 0x000fe40000010000 */
[----:B------:R-:W-:-:S06]  /*6490*/  WARPGROUP.ARRIVE ;  /* 0x00000000000079c5 */ /* 0x000fcc0000000000 */
[----:B------:R-:W-:Y:S01]  /*64a0*/  QGMMA.64x64x32.F32.E4M3.E4M3 R24, R140, gdesc[UR8], R24, gsb0 ;  /* 0x00e000088c187df3 */ /* 0x000fe20008000818 */
[----:B------:R-:W-:Y:S01]  /*64b0*/  UIADD3 UR4, UR6, 0x180, URZ ;  /* 0x0000018006047890 */ /* 0x000fe2000fffe03f */
[----:B------:R-:W-:-:S06]  /*64c0*/  UMOV UR11, 0xc0000010 ;  /* 0xc0000010000b7882 */ /* 0x000fcc0000000000 */
[----:B------:R-:W-:Y:S01]  /*64d0*/  UMOV UR10, UR4 ;  /* 0x00000004000a7c82 */ /* 0x000fe20008000000 */
[----:B------:R-:W3:Y:S04]  /*64e0*/  SHFL.BFLY PT, R0, R5, 0x2, 0x1f ;  /* 0x0c401f0005007f89 */ /* 0x000ee800000e0000 */
[----:B-1----:R-:W1:Y:S01]  /*64f0*/  SHFL.BFLY PT, R9, R6, 0x2, 0x1f ;  /* 0x0c401f0006097f89 */ /* 0x002e6200000e0000 */
[----:B------:R-:W-:Y:S02]  /*6500*/  WARPGROUP.DEPBAR.LE gsb0, 0x0 ;  /* 0x00008000000079c5 */ /* 0x000fe40000010000 */
[----:B------:R-:W-:-:S06]  /*6510*/  WARPGROUP.ARRIVE ;  /* 0x00000000000079c5 */ /* 0x000fcc0000000000 */
[----:B------:R-:W-:Y:S01]  /*6520*/  QGMMA.64x64x32.F32.E4M3.E4M3 R24, R144, gdesc[UR8], R24, gsb0 ;  /* 0x00e0000890187df3 */ /* 0x000fe20008000818 */
[----:B---3--:R-:W-:Y:S01]  /*6530*/  FADD.FTZ R0, R0, R5 ;  /* 0x0000000500007221 */ /* 0x008fe20000010000 */
[----:B------:R-:W-:Y:S01]  /*6540*/  UIADD3 UR6, UR6, 0x200, URZ ;  /* 0x0000020006067890 */ /* 0x000fe2000fffe03f */
[----:B-1----:R-:W-:Y:S01]  /*6550*/  FADD.FTZ R9, R9, R6 ;  /* 0x0000000609097221 */ /* 0x002fe20000010000 */
[----:B------:R-:W-:Y:S02]  /*6560*/  UMOV UR11, 0xc0000010 ;  /* 0xc0000010000b7882 */ /* 0x000fe40000000000 */
[----:B0-----:R-:W0:Y:S03]  /*6570*/  SHFL.BFLY PT, R3, R0, 0x1, 0x1f ;  /* 0x0c201f0000037f89 */ /* 0x001e2600000e0000 */
[----:B------:R-:W-:Y:S01]  /*6580*/  UMOV UR10, UR6 ;  /* 0x00000006000a7c82 */ /* 0x000fe20008000000 */
[----:B------:R-:W1:Y:S01]  /*6590*/  SHFL.BFLY PT, R8, R9, 0x1, 0x1f ;  /* 0x0c201f0009087f89 */ /* 0x000e6200000e0000 */
[----:B------:R-:W-:-:S02]  /*65a0*/  IMAD.MOV.U32 R5, RZ, RZ, RZ ;  /* 0x000000ffff057224 */ /* 0x000fc400078e00ff */
[----:B0-----:R-:W-:Y:S01]  /*65b0*/  FADD.FTZ R10, R0, R3 ;  /* 0x00000003000a7221 */ /* 0x001fe20000010000 */
[----:B-1----:R-:W-:-:S04]  /*65c0*/  FADD.FTZ R12, R9, R8 ;  /* 0x00000008090c7221 */ /* 0x002fc80000010000 */
[C---:B------:R-:W-:Y:S01]  /*65d0*/  FSETP.NE.FTZ.AND P1, PT, R10.reuse, RZ, PT ;  /* 0x000000ff0a00720b */ /* 0x040fe20003f35000 */
[----:B------:R-:W-:Y:S01]  /*65e0*/  FMUL.FTZ R13, R10, 0.00390625 ;  /* 0x3b8000000a0d7820 */ /* 0x000fe20000410000 */
[----:B------:R-:W-:Y:S01]  /*65f0*/  FMUL.FTZ R14, R12, 0.00390625 ;  /* 0x3b8000000c0e7820 */ /* 0x000fe20000410000 */
[----:B------:R-:W-:Y:S02]  /*6600*/  WARPGROUP.DEPBAR.LE gsb0, 0x0 ;  /* 0x00008000000079c5 */ /* 0x000fe40000010000 */
[----:B------:R-:W-:-:S06]  /*6610*/  WARPGROUP.ARRIVE ;  /* 0x00000000000079c5 */ /* 0x000fcc0000000000 */
[----:B------:R-:W-:Y:S01]  /*6620*/  QGMMA.64x64x32.F32.E4M3.E4M3 R24, R148, gdesc[UR8], R24, gsb0 ;  /* 0x00e0000894187df3 */ /* 0x000fe20008000818 */
[----:B------:R-:W-:Y:S02]  /*6630*/  FSETP.NE.FTZ.AND P2, PT, R13, RZ, PT ;  /* 0x000000ff0d00720b */ /* 0x000fe40003f55000 */
[----:B------:R-:W-:Y:S01]  /*6640*/  FSETP.NE.FTZ.AND P3, PT, R14, RZ, PT ;  /* 0x000000ff0e00720b */ /* 0x000fe20003f75000 */
[----:B------:R-:W-:Y:S01]  /*6650*/  @P1 MUFU.RCP R5, R10 ;  /* 0x0000000a00051308 */ /* 0x000fe20000001000 */
[----:B------:R-:W-:Y:S01]  /*6660*/  FSETP.NE.FTZ.AND P1, PT, R12, RZ, PT ;  /* 0x000000ff0c00720b */ /* 0x000fe20003f35000 */
[----:B------:R-:W-:-:S08]  /*6670*/  IMAD.MOV.U32 R11, RZ, RZ, RZ ;  /* 0x000000ffff0b7224 */ /* 0x000fd000078e00ff */
        /* <DEDUP_REMOVED lines=18> */
.L_x_11105:
        /* <DEDUP_REMOVED lines=36> */
.L_x_11083:
[----:B------:R-:W-:Y:S05]  /*69e0*/  @P0 BRA `(.L_x_11106) ;  /* 0x00000014006c0947 */ /* 0x000fea0003800000 */
[----:B------:R-:W0:Y:S01]  /*69f0*/  S2R R16, SR_TID.X ;  /* 0x0000000000107919 */ /* 0x000e220000002100 */
[----:B------:R-:W-:Y:S01]  /*6a00*/  ULDC.64 UR4, c[0x4][0x38] ;  /* 0x01000e0000047ab9 */ /* 0x000fe20000000a00 */
[----:B------:R-:W-:Y:S01]  /*6a10*/  ULDC.64 UR8, c[0x0][0xbd0] ;  /* 0x0002f40000087ab9 */ /* 0x000fe20000000a00 */
[----:B------:R-:W-:Y:S01]  /*6a20*/  USHF.R.S32.HI UR7, URZ, 0x1f, UR41 ;  /* 0x0000001f3f077899 */ /* 0x000fe20008011429 */
[----:B------:R-:W1:Y:S01]  /*6a30*/  S2R R37, SR_CTAID.X ;  /* 0x0000000000257919 */ /* 0x000e620000002500 */
[----:B------:R-:W2:Y:S01]  /*6a40*/  LDC R74, c[0x0][0xc50] ;  /* 0x00031400ff4a7b82 */ /* 0x000ea20000000800 */
[----:B------:R-:W-:-:S07]  /*6a50*/  ULDC.64 UR10, c[0x0][0xb38] ;  /* 0x0002ce00000a7ab9 */ /* 0x000fce0000000a00 */
[----:B------:R-:W3:Y:S01]  /*6a60*/  LDC.64 R72, c[0x0][0xb40] ;  /* 0x0002d000ff487b82 */ /* 0x000ee20000000a00 */
[----:B0-----:R-:W-:-:S05]  /*6a70*/  IMAD.SHL.U32 R4, R16, 0x4, RZ ;  /* 0x0000000410047824 */ /* 0x001fca00078e00ff */
[----:B------:R-:W-:Y:S02]  /*6a80*/  LOP3.LUT R4, R4, 0xc, RZ, 0xc0, !PT ;  /* 0x0000000c04047812 */ /* 0x000fe400078ec0ff */
[----:B------:R-:W-:Y:S02]  /*6a90*/  BAR.SYNC.DEFER_BLOCKING 0x1, 0x180 ;  /* 0x0046000000007b1d */ /* 0x000fe40000010000 */
[----:B------:R-:W-:-:S05]  /*6aa0*/  IADD3 R4, P0, R4, UR4, RZ ;  /* 0x0000000404047c10 */ /* 0x000fca000ff1e0ff */
[----:B------:R-:W-:-:S05]  /*6ab0*/  IMAD.X R5, RZ, RZ, UR5, P0 ;  /* 0x00000005ff057e24 */ /* 0x000fca00080e06ff */
[----:B------:R0:W4:Y:S01]  /*6ac0*/  LDG.E.CONSTANT R18, desc[UR42][R4.64] ;  /* 0x0000002a04127981 */ /* 0x000122000c1e9900 */
[----:B------:R-:W-:Y:S01]  /*6ad0*/  LOP3.LUT P0, R14, R16, 0x3, RZ, 0xc0, !PT ;  /* 0x00000003100e7812 */ /* 0x000fe2000780c0ff */
[----:B------:R-:W-:Y:S01]  /*6ae0*/  UIMAD.WIDE.U32 UR4, UR41, UR8, URZ ;  /* 0x00000008290472a5 */ /* 0x000fe2000f8e003f */
[----:B------:R-:W-:Y:S01]  /*6af0*/  BSSY B0, `(.L_x_11107) ;  /* 0x0000106000007945 */ /* 0x000fe20003800000 */
[----:B------:R-:W-:Y:S01]  /*6b00*/  UIMAD UR6, UR7, UR8, URZ ;  /* 0x00000008070672a4 */ /* 0x000fe2000f8e023f */
[----:B------:R-:W-:Y:S01]  /*6b10*/  ISETP.EQ.OR P0, PT, R14, 0x3, !P0 ;  /* 0x000000030e00780c */ /* 0x000fe20004702670 */
[----:B------:R-:W-:Y:S02]  /*6b20*/  UIMAD UR8, UR7, UR10, URZ ;  /* 0x0000000a070872a4 */ /* 0x000fe4000f8e023f */
        /* <DEDUP_REMOVED lines=10> */
[----:B------:R-:W-:Y:S01]  /*6bd0*/  IMAD.U32 R21, RZ, RZ, UR5 ;  /* 0x00000005ff157e24 */ /* 0x000fe2000f8e00ff */
[----:B------:R-:W-:Y:S01]  /*6be0*/  SEL R45, R12, R49, P0 ;  /* 0x000000310c2d7207 */ /* 0x000fe20000000000 */
[----:B------:R-:W-:Y:S01]  /*6bf0*/  UIMAD.WIDE.U32 UR6, UR41, UR10, URZ ;  /* 0x0000000a290672a5 */ /* 0x000fe2000f8e003f */
[----:B------:R-:W-:Y:S01]  /*6c00*/  LEA.HI R6, R2, R9, RZ, 0x7 ;  /* 0x0000000902067211 */ /* 0x000fe200078f38ff */
[----:B------:R-:W-:Y:S01]  /*6c10*/  IMAD.U32 R21, RZ, RZ, UR9 ;  /* 0x00000009ff157e24 */ /* 0x000fe2000f8e00ff */
[----:B------:R-:W-:Y:S01]  /*6c20*/  SEL R48, R49, R12, P0 ;  /* 0x0000000c31307207 */ /* 0x000fe20000000000 */
[----:B------:R-:W-:Y:S01]  /*6c30*/  UIMAD UR8, UR41, UR11, UR8 ;  /* 0x0000000b290872a4 */ /* 0x000fe2000f8e0208 */
[----:B0-----:R-:W-:-:S02]  /*6c40*/  LOP3.LUT R4, R6, 0xffffff80, RZ, 0xc0, !PT ;  /* 0xffffff8006047812 */ /* 0x001fc400078ec0ff */
[----:B------:R-:W-:Y:S01]  /*6c50*/  SEL R53, R10, R41, P0 ;  /* 0x000000290a357207 */ /* 0x000fe20000000000 */
[----:B------:R-:W-:Y:S01]  /*6c60*/  UIADD3 UR8, UR7, UR8, URZ ;  /* 0x0000000807087290 */ /* 0x000fe2000fffe03f */
[----:B------:R-:W-:Y:S01]  /*6c70*/  SEL R58, R41, R10, P0 ;  /* 0x0000000a293a7207 */ /* 0x000fe20000000000 */
[----:B------:R-:W-:Y:S01]  /*6c80*/  IMAD.IADD R28, R9, 0x1, -R4 ;  /* 0x00000001091c7824 */ /* 0x000fe200078e0a04 */
[----:B------:R-:W-:Y:S02]  /*6c90*/  SEL R49, R52, R17, P0 ;  /* 0x0000001134317207 */ /* 0x000fe40000000000 */
[----:B------:R-:W-:Y:S02]  /*6ca0*/  SEL R56, R17, R52, P0 ;  /* 0x0000003411387207 */ /* 0x000fe40000000000 */
[----:B------:R-:W-:Y:S02]  /*6cb0*/  SEL R41, R26, R11, P0 ;  /* 0x0000000b1a297207 */ /* 0x000fe40000000000 */
[----:B------:R-:W-:-:S02]  /*6cc0*/  SEL R52, R11, R26, P0 ;  /* 0x0000001a0b347207 */ /* 0x000fc40000000000 */
[----:B------:R-:W-:Y:S01]  /*6cd0*/  SHF.R.S32.HI R11, RZ, 0x1f, R28 ;  /* 0x0000001fff0b7819 */ /* 0x000fe2000001141c */
[----:B------:R-:W0:Y:S01]  /*6ce0*/  LDC R26, c[0x0][0xbe8] ;  /* 0x0002fa00ff1a7b82 */ /* 0x000e220000000800 */
[----:B------:R-:W-:Y:S02]  /*6cf0*/  LEA.HI R2, R2, R9, RZ, 0x2 ;  /* 0x0000000902027211 */ /* 0x000fe400078f10ff */
[----:B------:R-:W-:Y:S02]  /*6d00*/  LEA.HI R10, R11, R28, RZ, 0x2 ;  /* 0x0000001c0b0a7211 */ /* 0x000fe400078f10ff */
[----:B------:R-:W-:Y:S02]  /*6d10*/  SHF.R.S32.HI R7, RZ, 0x7, R6 ;  /* 0x00000007ff077819 */ /* 0x000fe40000011406 */
[--C-:B------:R-:W-:Y:S02]  /*6d20*/  SHF.R.S32.HI R4, RZ, 0x2, R10.reuse ;  /* 0x00000002ff047819 */ /* 0x100fe4000001140a */
[----:B------:R-:W-:-:S02]  /*6d30*/  SHF.R.S32.HI R5, RZ, 0x1f, R10 ;  /* 0x0000001fff057819 */ /* 0x000fc4000001140a */
[----:B------:R-:W-:Y:S01]  /*6d40*/  LOP3.LUT R6, R2, 0xfffffffc, RZ, 0xc0, !PT ;  /* 0xfffffffc02067812 */ /* 0x000fe200078ec0ff */
[----:B------:R-:W-:Y:S01]  /*6d50*/  IMAD.HI R2, R7, 0x55555556, RZ ;  /* 0x5555555607027827 */ /* 0x000fe200078e02ff */
[----:B------:R-:W-:Y:S02]  /*6d60*/  LEA.HI R5, R5, R4, RZ, 0x3 ;  /* 0x0000000405057211 */ /* 0x000fe400078f18ff */
[----:B------:R-:W-:Y:S01]  /*6d70*/  SEL R59, R8, R33, P0 ;  /* 0x00000021083b7207 */ /* 0x000fe20000000000 */
[----:B------:R-:W-:Y:S01]  /*6d80*/  IMAD.IADD R6, R9, 0x1, -R6 ;  /* 0x0000000109067824 */ /* 0x000fe200078e0a06 */
[----:B------:R-:W-:Y:S02]  /*6d90*/  LOP3.LUT R5, R5, 0xfffffff8, RZ, 0xc0, !PT ;  /* 0xfffffff805057812 */ /* 0x000fe400078ec0ff */
[----:B------:R-:W-:Y:S02]  /*6da0*/  LEA.HI R2, R2, R2, RZ, 0x1 ;  /* 0x0000000202027211 */ /* 0x000fe400078f08ff */
[----:B------:R-:W-:Y:S01]  /*6db0*/  SEL R40, R33, R8, P0 ;  /* 0x0000000821287207 */ /* 0x000fe20000000000 */
[----:B------:R-:W-:Y:S01]  /*6dc0*/  IMAD.IADD R5, R4, 0x1, -R5 ;  /* 0x0000000104057824 */ /* 0x000fe200078e0a05 */
[----:B------:R-:W-:Y:S01]  /*6dd0*/  LEA.HI R4, R11, R28, RZ, 0x5 ;  /* 0x0000001c0b047211 */ /* 0x000fe200078f28ff */
[----:B------:R-:W-:Y:S01]  /*6de0*/  IMAD R2, R2, -0x3, R7 ;  /* 0xfffffffd02027824 */ /* 0x000fe200078e0207 */
[----:B0-----:R-:W-:-:S02]  /*6df0*/  ISETP.NE.AND P2, PT, R26, 0x1, PT ;  /* 0x000000011a00780c */ /* 0x001fc40003f45270 */
[----:B------:R-:W-:Y:S02]  /*6e00*/  SHF.R.S32.HI R4, RZ, 0x5, R4 ;  /* 0x00000005ff047819 */ /* 0x000fe40000011404 */
[----:B------:R-:W-:Y:S02]  /*6e10*/  LEA.HI R8, R6, R6, RZ, 0x1 ;  /* 0x0000000606087211 */ /* 0x000fe400078f08ff */
[----:B------:R-:W-:Y:S01]  /*6e20*/  SEL R57, R44, R15, P0 ;  /* 0x0000000f2c397207 */ /* 0x000fe20000000000 */
[----:B------:R-:W-:Y:S01]  /*6e30*/  IMAD R7, R4, 0x10, R5 ;  /* 0x0000001004077824 */ /* 0x000fe200078e0205 */
[----:B------:R-:W-:Y:S01]  /*6e40*/  SEL R60, R15, R44, P0 ;  /* 0x0000002c0f3c7207 */ /* 0x000fe20000000000 */
[----:B------:R-:W0:Y:S01]  /*6e50*/  LDC.64 R4, c[0x0][0xbd8] ;  /* 0x0002f600ff047b82 */ /* 0x000e220000000a00 */
[----:B------:R-:W-:Y:S01]  /*6e60*/  SEL R27, R34, R35, P0 ;  /* 0x00000023221b7207 */ /* 0x000fe20000000000 */
[----:B------:R-:W-:Y:S01]  /*6e70*/  IMAD R2, R2, 0x40, R7 ;  /* 0x0000004002027824 */ /* 0x000fe200078e0207 */
[----:B------:R-:W-:-:S02]  /*6e80*/  SEL R44, R35, R34, P0 ;  /* 0x00000022232c7207 */ /* 0x000fc40000000000 */
[----:B------:R-:W-:Y:S01]  /*6e90*/  LOP3.LUT R9, R8, 0x1ffffffe, RZ, 0xc0, !PT ;  /* 0x1ffffffe08097812 */ /* 0x000fe200078ec0ff */
[--C-:B-1----:R-:W-:Y:S01]  /*6ea0*/  IMAD R29, R37, 0xc0, R2.reuse ;  /* 0x000000c0251d7824 */ /* 0x102fe200078e0202 */
[----:B------:R-:W-:Y:S01]  /*6eb0*/  LOP3.LUT R7, R10, 0x7ffffffc, RZ, 0xc0, !PT ;  /* 0x7ffffffc0a077812 */ /* 0x000fe200078ec0ff */
[----:B------:R-:W1:Y:S01]  /*6ec0*/  @P2 LDC R68, c[0x0][0xbec] ;  /* 0x0002fb00ff442b82 */ /* 0x000e620000000800 */
[----:B------:R-:W-:Y:S01]  /*6ed0*/  LOP3.LUT P1, RZ, R28, 0x3, RZ, 0xc0, !PT ;  /* 0x000000031cff7812 */ /* 0x000fe2000782c0ff */
[----:B------:R-:W-:Y:S01]  /*6ee0*/  IMAD.IADD R11, R6, 0x1, -R9 ;  /* 0x00000001060b7824 */ /* 0x000fe200078e0a09 */
[----:B------:R-:W-:Y:S01]  /*6ef0*/  SEL R61, R36, R13, P0 ;  /* 0x0000000d243d7207 */ /* 0x000fe20000000000 */
[----:B------:R-:W-:Y:S01]  /*6f00*/  IMAD.IADD R28, R28, 0x1, -R7 ;  /* 0x000000011c1c7824 */ /* 0x000fe200078e0a07 */
[----:B------:R-:W-:Y:S01]  /*6f10*/  SEL R62, R13, R36, P0 ;  /* 0x000000240d3e7207 */ /* 0x000fe20000000000 */
[----:B------:R-:W-:Y:S01]  /*6f20*/  IMAD R11, R11, 0x8, R2 ;  /* 0x000000080b0b7824 */ /* 0x000fe200078e0202 */
[----:B------:R-:W-:Y:S01]  /*6f30*/  SEL R23, R42, R43, P0 ;  /* 0x0000002b2a177207 */ /* 0x000fe20000000000 */
[----:B------:R-:W5:Y:S01]  /*6f40*/  @P2 LDC R70, c[0x0][0xbf0] ;  /* 0x0002fc00ff462b82 */ /* 0x000f620000000800 */
[----:B------:R-:W-:Y:S01]  /*6f50*/  SEL R36, R43, R42, P0 ;  /* 0x0000002a2b247207 */ /* 0x000fe20000000000 */
[----:B------:R-:W-:Y:S01]  /*6f60*/  IMAD R37, R37, 0xc0, R11 ;  /* 0x000000c025257824 */ /* 0x000fe200078e020b */
[----:B------:R-:W-:Y:S01]  /*6f70*/  SEL R25, R46, R47, P0 ;  /* 0x0000002f2e197207 */ /* 0x000fe20000000000 */
[----:B------:R-:W-:Y:S01]  /*6f80*/  IMAD.U32 R9, RZ, RZ, UR7 ;  /* 0x00000007ff097e24 */ /* 0x000fe2000f8e00ff */
[----:B------:R-:W-:Y:S01]  /*6f90*/  SEL R46, R47, R46, P0 ;  /* 0x0000002e2f2e7207 */ /* 0x000fe20000000000 */
[----:B------:R-:W-:Y:S01]  /*6fa0*/  IMAD R47, RZ, RZ, -UR41 ;  /* 0x80000029ff2f7e24 */ /* 0x000fe2000f8e02ff */
[----:B------:R-:W-:Y:S01]  /*6fb0*/  SEL R15, R30, R31, P0 ;  /* 0x0000001f1e0f7207 */ /* 0x000fe20000000000 */
[C---:B0-----:R-:W-:Y:S01]  /*6fc0*/  IMAD R34, R4.reuse, UR46, RZ ;  /* 0x0000002e04227c24 */ /* 0x041fe2000f8e02ff */
[----:B------:R-:W0:Y:S01]  /*6fd0*/  @P2 LDC R76, c[0x0][0xbec] ;  /* 0x0002fb00ff4c2b82 */ /* 0x000e220000000800 */
[----:B------:R-:W-:Y:S01]  /*6fe0*/  IMAD.WIDE.U32 R20, R4, UR47, R20 ;  /* 0x0000002f04147c25 */ /* 0x000fe2000f8e0014 */
[----:B------:R-:W-:-:S02]  /*6ff0*/  SEL R13, R38, R39, P0 ;  /* 0x00000027260d7207 */ /* 0x000fc40000000000 */
[----:B------:R-:W-:Y:S01]  /*7000*/  SEL R24, R31, R30, P0 ;  /* 0x0000001e1f187207 */ /* 0x000fe20000000000 */
[----:B------:R-:W-:Y:S01]  /*7010*/  IMAD R35, R5, UR47, R34 ;  /* 0x0000002f05237c24 */ /* 0x000fe2000f8e0222 */
[----:B------:R-:W-:Y:S01]  /*7020*/  SEL R22, R39, R38, P0 ;  /* 0x0000002627167207 */ /* 0x000fe20000000000 */
[----:B--2---:R-:W-:Y:S01]  /*7030*/  IMAD R74, R74, R47, UR4 ;  /* 0x000000044a4a7e24 */ /* 0x004fe2000f8e022f */
[----:B------:R-:W-:Y:S01]  /*7040*/  SEL R17, R50, R51, P0 ;  /* 0x0000003332117207 */ /* 0x000fe20000000000 */
[----:B------:R-:W-:Y:S01]  /*7050*/  IMAD.IADD R21, R21, 0x1, R35 ;  /* 0x0000000115157824 */ /* 0x000fe200078e0223 */
[----:B------:R-:W-:Y:S01]  /*7060*/  SEL R19, R54, R55, P0 ;  /* 0x0000003736137207 */ /* 0x000fe20000000000 */
[----:B-1----:R-:W-:Y:S01]  /*7070*/  @P2 IMAD.HI.U32 R35, R37, R68, RZ ;  /* 0x0000004425232227 */ /* 0x002fe200078e00ff */
[----:B------:R-:W-:Y:S01]  /*7080*/  SEL R50, R51, R50, P0 ;  /* 0x0000003233327207 */ /* 0x000fe20000000000 */
[----:B------:R-:W-:Y:S01]  /*7090*/  ULDC.64 UR4, c[0x0][0xbe0] ;  /* 0x0002f80000047ab9 */ /* 0x000fe20000000a00 */
[----:B------:R-:W-:Y:S01]  /*70a0*/  SEL R54, R55, R54, P0 ;  /* 0x0000003637367207 */ /* 0x000fe20000000000 */
[----:B------:R-:W-:Y:S01]  /*70b0*/  IMAD.U32 R8, RZ, RZ, UR6 ;  /* 0x00000006ff087e24 */ /* 0x000fe2000f8e00ff */
[----:B------:R-:W-:Y:S01]  /*70c0*/  ULDC.64 UR6, c[0x0][0xb48] ;  /* 0x0002d20000067ab9 */ /* 0x000fe20000000a00 */
[----:B------:R-:W-:Y:S01]  /*70d0*/  IMAD.U32 R9, RZ, RZ, UR8 ;  /* 0x00000008ff097e24 */ /* 0x000fe2000f8e00ff */
[----:B------:R-:W-:Y:S01]  /*70e0*/  ULDC.64 UR8, c[0x0][0xb28] ;  /* 0x0002ca0000087ab9 */ /* 0x000fe20000000a00 */
[----:B------:R-:W-:-:S02]  /*70f0*/  IMAD.MOV.U32 R47, RZ, RZ, R37 ;  /* 0x000000ffff2f7224 */ /* 0x000fc400078e0025 */
[----:B---3--:R-:W-:-:S04]  /*7100*/  IMAD.WIDE.U32 R8, R72, UR47, R8 ;  /* 0x0000002f48087c25 */ /* 0x008fc8000f8e0008 */
[----:B0-----:R-:W-:Y:S01]  /*7110*/  @P2 IMAD.HI.U32 R76, R37, R76, RZ ;  /* 0x0000004c254c2227 */ /* 0x001fe200078e00ff */
[----:B----4-:R-:W-:Y:S01]  /*7120*/  LOP3.LUT R33, R18, 0x2, RZ, 0x3c, !PT ;  /* 0x0000000212217812 */ /* 0x010fe200078e3cff */
[----:B------:R-:W-:Y:S04]  /*7130*/  SHFL.IDX PT, R6, R63, R18, 0x1c1f ;  /* 0x001c1f123f067589 */ /* 0x000fe800000e0000 */
[----:B------:R-:W0:Y:S04]  /*7140*/  SHFL.IDX PT, R5, R64, R33, 0x1c1f ;  /* 0x001c1f2140057589 */ /* 0x000e2800000e0000 */
[----:B------:R-:W-:Y:S04]  /*7150*/  SHFL.IDX PT, R7, R65, R18, 0x1c1f ;  /* 0x001c1f1241077589 */ /* 0x000fe800000e0000 */
[----:B------:R-:W1:Y:S04]  /*7160*/  SHFL.IDX PT, R34, R66, R33, 0x1c1f ;  /* 0x001c1f2142227589 */ /* 0x000e6800000e0000 */
[----:B------:R2:W-:Y:S04]  /*7170*/  SHFL.IDX PT, R42, R53, R18, 0x1c1f ;  /* 0x001c1f12352a7589 */ /* 0x0005e800000e0000 */
[----:B------:R3:W-:Y:S04]  /*7180*/  SHFL.IDX PT, R31, R45, R18, 0x1c1f ;  /* 0x001c1f122d1f7589 */ /* 0x0007e800000e0000 */
[----:B------:R-:W-:Y:S01]  /*7190*/  SHFL.IDX PT, R39, R59, R18, 0x1c1f ;  /* 0x001c1f123b277589 */ /* 0x000fe200000e0000 */
[----:B--2---:R-:W2:Y:S01]  /*71a0*/  @P2 LDC R53, c[0x0][0xbf0] ;  /* 0x0002fc00ff352b82 */ /* 0x004ea20000000800 */
[----:B0-----:R-:W-:-:S02]  /*71b0*/  SEL R4, R6, R5, P0 ;  /* 0x0000000506047207 */ /* 0x001fc40000000000 */
[----:B------:R-:W-:Y:S01]  /*71c0*/  SHFL.IDX PT, R38, R61, R18, 0x1c1f ;  /* 0x001c1f123d267589 */ /* 0x000fe200000e0000 */
[----:B------:R-:W-:Y:S01]  /*71d0*/  SEL R6, R5, R6, P0 ;  /* 0x0000000605067207 */ /* 0x000fe20000000000 */
[----:B---3--:R-:W-:Y:S01]  /*71e0*/  IMAD.MOV.U32 R45, RZ, RZ, R37 ;  /* 0x000000ffff2d7224 */ /* 0x008fe200078e0025 */
[----:B-----5:R-:W-:Y:S01]  /*71f0*/  @P2 SHF.R.U32.HI R45, RZ, R70, R35 ;  /* 0x00000046ff2d2219 */ /* 0x020fe20000011623 */
[----:B------:R-:W-:Y:S01]  /*7200*/  SHFL.IDX PT, R32, R57, R18, 0x1c1f ;  /* 0x001c1f1239207589 */ /* 0x000fe200000e0000 */
[----:B-1----:R-:W-:-:S03]  /*7210*/  SEL R5, R7, R34, P0 ;  /* 0x0000002207057207 */ /* 0x002fc60000000000 */
[----:B------:R-:W-:Y:S01]  /*7220*/  SHFL.IDX PT, R30, R49, R18, 0x1c1f ;  /* 0x001c1f12311e7589 */ /* 0x000fe200000e0000 */
[----:B------:R-:W-:Y:S01]  /*7230*/  SEL R7, R34, R7, P0 ;  /* 0x0000000722077207 */ /* 0x000fe20000000000 */
[----:B------:R-:W-:Y:S02]  /*7240*/  IMAD R34, R72, UR46, RZ ;  /* 0x0000002e48227c24 */ /* 0x000fe4000f8e02ff */
[----:B------:R-:W-:Y:S02]  /*7250*/  SHFL.IDX PT, R16, R41, R18, 0x1c1f ;  /* 0x001c1f1229107589 */ /* 0x000fe400000e0000 */
[----:B------:R-:W-:Y:S02]  /*7260*/  IMAD R35, R73, UR47, R34 ;  /* 0x0000002f49237c24 */ /* 0x000fe4000f8e0222 */
[----:B------:R-:W-:Y:S01]  /*7270*/  SHFL.IDX PT, R15, R15, R18, 0x1c1f ;  /* 0x001c1f120f0f7589 */ /* 0x000fe200000e0000 */
[----:B------:R-:W-:Y:S02]  /*7280*/  IMAD.MOV.U32 R34, RZ, RZ, R8 ;  /* 0x000000ffff227224 */ /* 0x000fe400078e0008 */
[----:B------:R-:W-:Y:S01]  /*7290*/  IMAD.IADD R35, R9, 0x1, R35 ;  /* 0x0000000109237824 */ /* 0x000fe200078e0223 */
[----:B------:R-:W-:Y:S01]  /*72a0*/  SHFL.IDX PT, R14, R27, R18, 0x1c1f ;  /* 0x001c1f121b0e7589 */ /* 0x000fe200000e0000 */
[----:B--2---:R-:W-:-:S03]  /*72b0*/  @P2 SHF.R.U32.HI R47, RZ, R53, R76 ;  /* 0x00000035ff2f2219 */ /* 0x004fc6000001164c */
        /* <DEDUP_REMOVED lines=8> */
[----:B------:R-:W1:Y:S04]  /*7340*/  SHFL.IDX PT, R49, R58, R33, 0x1c1f ;  /* 0x001c1f213a317589 */ /* 0x000e6800000e0000 */
[----:B------:R-:W-:Y:S04]  /*7350*/  SHFL.IDX PT, R51, R56, R33, 0x1c1f ;  /* 0x001c1f2138337589 */ /* 0x000fe800000e0000 */
[----:B------:R-:W2:Y:S04]  /*7360*/  SHFL.IDX PT, R48, R48, R33, 0x1c1f ;  /* 0x001c1f2130307589 */ /* 0x000ea800000e0000 */
[----:B------:R-:W-:Y:S04]  /*7370*/  SHFL.IDX PT, R24, R24, R33, 0x1c1f ;  /* 0x001c1f2118187589 */ /* 0x000fe800000e0000 */
[----:B------:R-:W-:Y:S04]  /*7380*/  SHFL.IDX PT, R27, R52, R33, 0x1c1f ;  /* 0x001c1f21341b7589 */ /* 0x000fe800000e0000 */
[----:B------:R-:W-:Y:S04]  /*7390*/  SHFL.IDX PT, R22, R22, R33, 0x1c1f ;  /* 0x001c1f2116167589 */ /* 0x000fe800000e0000 */
[----:B------:R3:W-:Y:S04]  /*73a0*/  SHFL.IDX PT, R25, R44, R33, 0x1c1f ;  /* 0x001c1f212c197589 */ /* 0x0007e800000e0000 */
[----:B------:R-:W-:Y:S04]  /*73b0*/  SHFL.IDX PT, R18, R46, R33, 0x1c1f ;  /* 0x001c1f212e127589 */ /* 0x000fe800000e0000 */
[----:B------:R-:W-:Y:S01]  /*73c0*/  SHFL.IDX PT, R23, R36, R33, 0x1c1f ;  /* 0x001c1f2124177589 */ /* 0x000fe200000e0000 */
[----:B---3--:R-:W-:-:S03]  /*73d0*/  IMAD.MOV R44, RZ, RZ, -R45 ;  /* 0x000000ffff2c7224 */ /* 0x008fc600078e0a2d */
[----:B------:R-:W-:Y:S04]  /*73e0*/  SHFL.IDX PT, R17, R54, R33, 0x1c1f ;  /* 0x001c1f2136117589 */ /* 0x000fe800000e0000 */
[----:B------:R3:W-:Y:S02]  /*73f0*/  SHFL.IDX PT, R19, R50, R33, 0x1c1f ;  /* 0x001c1f2132137589 */ /* 0x0007e400000e0000 */
[----:B---3--:R-:W-:-:S05]  /*7400*/  SHF.R.S32.HI R33, RZ, 0x1f, R74 ;  /* 0x0000001fff217819 */ /* 0x008fca000001144a */
[C---:B------:R-:W-:Y:S02]  /*7410*/  IMAD R9, R33.reuse, UR4, RZ ;  /* 0x0000000421097c24 */ /* 0x040fe4000f8e02ff */
[----:B------:R-:W-:Y:S02]  /*7420*/  IMAD R33, R33, UR6, RZ ;  /* 0x0000000621217c24 */ /* 0x000fe4000f8e02ff */
[C---:B------:R-:W-:Y:S02]  /*7430*/  IMAD R36, R74.reuse, UR5, R9 ;  /* 0x000000054a247c24 */ /* 0x040fe4000f8e0209 */
[----:B------:R-:W-:Y:S01]  /*7440*/  IMAD.WIDE.U32 R8, R74, UR4, R20 ;  /* 0x000000044a087c25 */ /* 0x000fe2000f8e0014 */
[----:B------:R-:W-:-:S03]  /*7450*/  ULDC.64 UR4, c[0x0][0xb30] ;  /* 0x0002cc0000047ab9 */ /* 0x000fc60000000a00 */
[C---:B------:R-:W-:Y:S01]  /*7460*/  IMAD.WIDE.U32 R20, R74.reuse, UR6, R34 ;  /* 0x000000064a147c25 */ /* 0x040fe2000f8e0022 */
[----:B------:R-:W-:Y:S02]  /*7470*/  IADD3 R34, P2, R45, R8, RZ ;  /* 0x000000082d227210 */ /* 0x000fe40007f5e0ff */
[----:B------:R-:W-:Y:S01]  /*7480*/  SHF.R.S32.HI R8, RZ, 0x1f, R47 ;  /* 0x0000001fff087819 */ /* 0x000fe2000001142f */
[----:B------:R-:W-:Y:S01]  /*7490*/  IMAD R53, R74, UR7, R33 ;  /* 0x000000074a357c24 */ /* 0x000fe2000f8e0221 */
[----:B------:R-:W-:Y:S01]  /*74a0*/  SHF.R.S32.HI R33, RZ, 0x1f, R45 ;  /* 0x0000001fff217819 */ /* 0x000fe2000001142d */
[----:B------:R-:W-:Y:S01]  /*74b0*/  IMAD.MOV R45, RZ, RZ, -R47 ;  /* 0x000000ffff2d7224 */ /* 0x000fe200078e0a2f */
[----:B------:R-:W-:Y:S01]  /*74c0*/  ULDC.64 UR6, c[0x0][0xbc8] ;  /* 0x0002f20000067ab9 */ /* 0x000fe20000000a00 */
[----:B------:R-:W-:Y:S01]  /*74d0*/  IMAD R8, R8, UR4, RZ ;  /* 0x0000000408087c24 */ /* 0x000fe2000f8e02ff */
[----:B------:R-:W-:Y:S01]  /*74e0*/  IADD3.X R35, R33, R9, R36, P2, !PT ;  /* 0x0000000921237210 */ /* 0x000fe200017fe424 */
[----:B------:R-:W-:-:S02]  /*74f0*/  IMAD.IADD R21, R21, 0x1, R53 ;  /* 0x0000000115157824 */ /* 0x000fc400078e0235 */
[C-C-:B------:R-:W-:Y:S02]  /*7500*/  IMAD R33, R26.reuse, R44, R37.reuse ;  /* 0x0000002c1a217224 */ /* 0x140fe400078e0225 */
[----:B------:R-:W-:Y:S02]  /*7510*/  IMAD R37, R26, R45, R37 ;  /* 0x0000002d1a257224 */ /* 0x000fe400078e0225 */
[C---:B------:R-:W-:Y:S01]  /*7520*/  IMAD R45, R47.reuse, UR5, R8 ;  /* 0x000000052f2d7c24 */ /* 0x040fe2000f8e0208 */
[----:B------:R-:W3:Y:S01]  /*7530*/  S2UR UR5, SR_CgaCtaId ;  /* 0x00000000000579c3 */ /* 0x000ee20000008800 */
[----:B------:R-:W-:Y:S01]  /*7540*/  IMAD.WIDE.U32 R8, R47, UR4, R20 ;  /* 0x000000042f087c25 */ /* 0x000fe2000f8e0014 */
[----:B------:R-:W-:Y:S01]  /*7550*/  SHF.R.S32.HI R20, RZ, 0x1f, R33 ;  /* 0x0000001fff147819 */ /* 0x000fe20000011421 */
[----:B------:R-:W-:Y:S01]  /*7560*/  UMOV UR4, 0x400 ;  /* 0x0000040000047882 */ /* 0x000fe20000000000 */
[----:B------:R-:W-:Y:S01]  /*7570*/  SHF.R.S32.HI R21, RZ, 0x1f, R37 ;  /* 0x0000001fff157819 */ /* 0x000fe20000011425 */
[----:B------:R-:W-:-:S02]  /*7580*/  IMAD.IADD R9, R9, 0x1, R45 ;  /* 0x0000000109097824 */ /* 0x000fc400078e022d */
[----:B------:R-:W-:Y:S02]  /*7590*/  IMAD R20, R20, UR6, RZ ;  /* 0x0000000614147c24 */ /* 0x000fe4000f8e02ff */
[----:B------:R-:W-:Y:S02]  /*75a0*/  IMAD R36, R21, UR8, RZ ;  /* 0x0000000815247c24 */ /* 0x000fe4000f8e02ff */
[C---:B------:R-:W-:Y:S01]  /*75b0*/  IMAD R21, R33.reuse, UR7, R20 ;  /* 0x0000000721157c24 */ /* 0x040fe2000f8e0214 */
[----:B0-----:R-:W-:Y:S01]  /*75c0*/  SEL R20, R40, R39, P0 ;  /* 0x0000002728147207 */ /* 0x001fe20000000000 */
[----:B------:R-:W-:Y:S01]  /*75d0*/  IMAD.WIDE.U32 R34, R33, UR6, R34 ;  /* 0x0000000621227c25 */ /* 0x000fe2000f8e0022 */
[----:B------:R-:W-:-:S03]  /*75e0*/  ULDC.64 UR6, c[0x0][0xba8] ;  /* 0x0002ea0000067ab9 */ /* 0x000fc60000000a00 */
[C---:B------:R-:W-:Y:S02]  /*75f0*/  IMAD R33, R37.reuse, UR9, R36 ;  /* 0x0000000925217c24 */ /* 0x040fe4000f8e0224 */
[----:B------:R-:W-:Y:S01]  /*7600*/  IMAD.WIDE.U32 R36, R37, UR8, R8 ;  /* 0x0000000825247c25 */ /* 0x000fe2000f8e0008 */
[----:B------:R-:W-:Y:S01]  /*7610*/  SEL R8, R39, R40, P0 ;  /* 0x0000002827087207 */ /* 0x000fe20000000000 */
[----:B------:R-:W-:Y:S01]  /*7620*/  ULDC.64 UR8, c[0x0][0xb00] ;  /* 0x0002c00000087ab9 */ /* 0x000fe20000000a00 */
[C---:B------:R-:W-:Y:S01]  /*7630*/  LEA R40, P2, R34.reuse, UR6, 0x2 ;  /* 0x0000000622287c11 */ /* 0x040fe2000f8410ff */
[----:B------:R-:W-:Y:S01]  /*7640*/  IMAD.IADD R21, R35, 0x1, R21 ;  /* 0x0000000123157824 */ /* 0x000fe200078e0215 */
[----:B------:R-:W-:Y:S01]  /*7650*/  ULDC UR6, c[0x0][0xa88] ;  /* 0x0002a20000067ab9 */ /* 0x000fe20000000800 */
[----:B------:R-:W-:Y:S01]  /*7660*/  IMAD.IADD R9, R37, 0x1, R33 ;  /* 0x0000000125097824 */ /* 0x000fe200078e0221 */
[----:B---3--:R-:W-:Y:S01]  /*7670*/  ULEA UR4, UR5, UR4, 0x18 ;  /* 0x0000000405047291 */ /* 0x008fe2000f8ec03f */
[----:B------:R-:W-:Y:S01]  /*7680*/  SHFL.IDX PT, R44, R40, 0x1, 0x1c1f ;  /* 0x003c1f00282c7f89 */ /* 0x000fe200000e0000 */
[----:B------:R-:W-:Y:S01]  /*7690*/  LEA.HI.X R33, R34, UR7, R21, 0x2, P2 ;  /* 0x0000000722217c11 */ /* 0x000fe200090f1415 */
[----:B------:R-:W-:Y:S01]  /*76a0*/  IMAD R50, R26, UR6, RZ ;  /* 0x000000061a327c24 */ /* 0x000fe2000f8e02ff */
[----:B------:R-:W-:Y:S01]  /*76b0*/  UIADD3 UR4, UR4, 0x12420, URZ ;  /* 0x0001242004047890 */ /* 0x000fe2000fffe03f */
[----:B------:R2:W-:Y:S01]  /*76c0*/  SHFL.IDX PT, R34, R40, RZ, 0x1c1f ;  /* 0x001c1fff28227589 */ /* 0x0005e200000e0000 */
[C---:B------:R-:W-:Y:S01]  /*76d0*/  VIADD R53, R29.reuse, 0x8 ;  /* 0x000000081d357836 */ /* 0x040fe20000000000 */
[----:B------:R-:W-:Y:S01]  /*76e0*/  LEA R52, P3, R36, UR8, 0x2 ;  /* 0x0000000824347c11 */ /* 0x000fe2000f8610ff */
[----:B------:R-:W-:Y:S01]  /*76f0*/  UPRMT UR4, URZ, 0x654, UR4 ;  /* 0x000006543f047896 */ /* 0x000fe20008000004 */
[----:B------:R-:W0:Y:S01]  /*7700*/  SHFL.IDX PT, R35, R33, RZ, 0x1c1f ;  /* 0x001c1fff21237589 */ /* 0x000e2200000e0000 */
[----:B------:R-:W-:-:S02]  /*7710*/  ISETP.GE.OR P2, PT, R29, R50, P1 ;  /* 0x000000321d00720c */ /* 0x000fc40000f46670 */
[-C--:B------:R-:W-:Y:S01]  /*7720*/  ISETP.GE.OR P1, PT, R53, R50.reuse, P1 ;  /* 0x000000323500720c */ /* 0x080fe20000f26670 */
[----:B------:R-:W3:Y:S01]  /*7730*/  SHFL.IDX PT, R45, R33, 0x1, 0x1c1f ;  /* 0x003c1f00212d7f89 */ /* 0x000ee200000e0000 */
[----:B------:R-:W-:Y:S02]  /*7740*/  LEA.HI.X R54, R36, UR9, R9, 0x2, P3 ;  /* 0x0000000924367c11 */ /* 0x000fe400098f1409 */
[----:B------:R-:W-:Y:S01]  /*7750*/  ISETP.GE.AND P3, PT, R29, R50, PT ;  /* 0x000000321d00720c */ /* 0x000fe20003f66270 */
[----:B------:R-:W-:Y:S01]  /*7760*/  SYNCS.ARRIVE.TRANS64.RED.A1T0 RZ, [UR4], RZ ;  /* 0x000000ffffff79a7 */ /* 0x000fe20008100404 */
[----:B------:R4:W4:Y:S01]  /*7770*/  SHFL.IDX PT, R46, R52, RZ, 0x1c1f ;  /* 0x001c1fff342e7589 */ /* 0x00092200000e0000 */
[----:B------:R-:W-:Y:S02]  /*7780*/  SEL R9, R38, R41, P0 ;  /* 0x0000002926097207 */ /* 0x000fe40000000000 */
[----:B------:R-:W-:Y:S01]  /*7790*/  SEL R21, R41, R38, P0 ;  /* 0x0000002629157207 */ /* 0x000fe20000000000 */
[----:B------:R0:W4:Y:S01]  /*77a0*/  SHFL.IDX PT, R47, R54, RZ, 0x1c1f ;  /* 0x001c1fff362f7589 */ /* 0x00012200000e0000 */
[----:B-1----:R-:W-:-:S02]  /*77b0*/  SEL R36, R42, R49, P0 ;  /* 0x000000312a247207 */ /* 0x002fc40000000000 */
[----:B------:R-:W-:Y:S01]  /*77c0*/  SEL R38, R49, R42, P0 ;  /* 0x0000002a31267207 */ /* 0x000fe20000000000 */
[----:B------:R-:W-:Y:S01]  /*77d0*/  IMAD.SHL.U32 R49, R28, 0x2, RZ ;  /* 0x000000021c317824 */ /* 0x000fe200078e00ff */
[----:B------:R-:W-:Y:S02]  /*77e0*/  SEL R37, R32, R43, P0 ;  /* 0x0000002b20257207 */ /* 0x000fe40000000000 */
[----:B------:R-:W-:Y:S02]  /*77f0*/  SEL R39, R43, R32, P0 ;  /* 0x000000202b277207 */ /* 0x000fe40000000000 */
[----:B--2---:R-:W-:Y:S01]  /*7800*/  SEL R40, R31, R48, P0 ;  /* 0x000000301f287207 */ /* 0x004fe20000000000 */
[----:B0-----:R0:W-:Y:S01]  /*7810*/  @!P2 ST.E desc[UR42][R34.64], R0 ;  /* 0x000000002200a985 */ /* 0x0011e2000c10192a */
[----:B------:R-:W-:Y:S02]  /*7820*/  SEL R42, R48, R31, P0 ;  /* 0x0000001f302a7207 */ /* 0x000fe40000000000 */
[----:B------:R-:W-:Y:S01]  /*7830*/  SEL R41, R30, R51, P0 ;  /* 0x000000331e297207 */ /* 0x000fe20000000000 */
[----:B---3--:R0:W-:Y:S01]  /*7840*/  @!P1 ST.E desc[UR42][R44.64], R3 ;  /* 0x000000032c009985 */ /* 0x0081e2000c10192a */
        /* <DEDUP_REMOVED lines=8> */
[C---:B------:R-:W-:Y:S02]  /*78d0*/  VIADD R32, R49.reuse, 0x28 ;  /* 0x0000002831207836 */ /* 0x040fe40000000000 */
[C---:B------:R-:W-:Y:S01]  /*78e0*/  VIADD R33, R49.reuse, 0x30 ;  /* 0x0000003031217836 */ /* 0x040fe20000000000 */
[----:B------:R-:W-:Y:S01]  /*78f0*/  ISETP.GE.AND P3, PT, R26, UR4, PT ;  /* 0x000000041a007c0c */ /* 0x000fe2000bf66270 */
[----:B------:R-:W-:Y:S01]  /*7900*/  VIADD R34, R49, 0x38 ;  /* 0x0000003831227836 */ /* 0x000fe20000000000 */
[----:B------:R-:W-:-:S02]  /*7910*/  ISETP.GE.AND P4, PT, R32, UR4, PT ;  /* 0x0000000420007c0c */ /* 0x000fc4000bf86270 */
[----:B------:R-:W-:Y:S02]  /*7920*/  ISETP.GE.AND P5, PT, R33, UR4, PT ;  /* 0x0000000421007c0c */ /* 0x000fe4000bfa6270 */
[----:B------:R-:W-:Y:S01]  /*7930*/  ISETP.GE.AND P6, PT, R34, UR4, PT ;  /* 0x0000000422007c0c */ /* 0x000fe2000bfc6270 */
[----:B----4-:R-:W-:Y:S02]  /*7940*/  @!P1 IMAD.WIDE R28, R49, 0x4, R46 ;  /* 0x00000004311c9825 */ /* 0x010fe400078e022e */
[----:B------:R-:W-:-:S03]  /*7950*/  @!P2 LEA.HI R0, R0, R0, RZ, 0x1 ;  /* 0x000000000000a211 */ /* 0x000fc600078f08ff */
[----:B------:R0:W-:Y:S01]  /*7960*/  @!P1 ST.E.64 desc[UR42][R28.64], R4 ;  /* 0x000000041c009985 */ /* 0x0001e2000c101b2a */
[----:B------:R-:W-:Y:S01]  /*7970*/  @!P2 LOP3.LUT R31, R0, 0xfffffffe, RZ, 0xc0, !PT ;  /* 0xfffffffe001fa812 */ /* 0x000fe200078ec0ff */
[----:B------:R-:W-:Y:S01]  /*7980*/  VIADD R0, R49, 0x10 ;  /* 0x0000001031007836 */ /* 0x000fe20000000000 */
[----:B------:R-:W-:Y:S02]  /*7990*/  @!P3 LEA.HI R26, R26, R26, RZ, 0x1 ;  /* 0x0000001a1a1ab211 */ /* 0x000fe400078f08ff */
[----:B------:R-:W-:Y:S01]  /*79a0*/  @!P4 LEA.HI R32, R32, R32, RZ, 0x1 ;  /* 0x000000202020c211 */ /* 0x000fe200078f08ff */
[----:B------:R-:W-:Y:S01]  /*79b0*/  @!P2 IMAD.WIDE R30, R31, 0x4, R46 ;  /* 0x000000041f1ea825 */ /* 0x000fe200078e022e */
[----:B------:R-:W-:Y:S02]  /*79c0*/  ISETP.GE.AND P1, PT, R0, UR4, PT ;  /* 0x0000000400007c0c */ /* 0x000fe4000bf26270 */
[----:B------:R-:W-:Y:S02]  /*79d0*/  @!P5 LEA.HI R33, R33, R33, RZ, 0x1 ;  /* 0x000000212121d211 */ /* 0x000fe400078f08ff */
[----:B------:R1:W-:Y:S01]  /*79e0*/  @!P2 ST.E.64 desc[UR42][R30.64], R6 ;  /* 0x000000061e00a985 */ /* 0x0003e2000c101b2a */
[----:B------:R-:W-:-:S02]  /*79f0*/  ISETP.GE.AND P2, PT, R3, UR4, PT ;  /* 0x0000000403007c0c */ /* 0x000fc4000bf46270 */
[----:B------:R-:W-:Y:S02]  /*7a00*/  @!P6 LEA.HI R34, R34, R34, RZ, 0x1 ;  /* 0x000000222222e211 */ /* 0x000fe400078f08ff */
[----:B0-----:R-:W-:Y:S02]  /*7a10*/  @!P3 LOP3.LUT R29, R26, 0xfffffffe, RZ, 0xc0, !PT ;  /* 0xfffffffe1a1db812 */ /* 0x001fe400078ec0ff */
[----:B------:R-:W-:Y:S02]  /*7a20*/  @!P5 LOP3.LUT R33, R33, 0xfffffffe, RZ, 0xc0, !PT ;  /* 0xfffffffe2121d812 */ /* 0x000fe400078ec0ff */
[----:B------:R-:W-:Y:S01]  /*7a30*/  @!P1 LEA.HI R0, R0, R0, RZ, 0x1 ;  /* 0x0000000000009211 */ /* 0x000fe200078f08ff */
[----:B------:R-:W-:Y:S01]  /*7a40*/  @!P3 IMAD.WIDE R28, R29, 0x4, R46 ;  /* 0x000000041d1cb825 */ /* 0x000fe200078e022e */
[----:B------:R-:W-:Y:S02]  /*7a50*/  @!P6 LOP3.LUT R35, R34, 0xfffffffe, RZ, 0xc0, !PT ;  /* 0xfffffffe2223e812 */ /* 0x000fe400078ec0ff */
[----:B------:R-:W-:-:S02]  /*7a60*/  @!P1 LOP3.LUT R5, R0, 0xfffffffe, RZ, 0xc0, !PT ;  /* 0xfffffffe00059812 */ /* 0x000fc400078ec0ff */
[----:B------:R-:W-:Y:S01]  /*7a70*/  @!P2 LEA.HI R3, R3, R3, RZ, 0x1 ;  /* 0x000000030303a211 */ /* 0x000fe200078f08ff */
[--C-:B------:R-:W-:Y:S01]  /*7a80*/  @!P6 IMAD.WIDE R34, R35, 0x4, R46.reuse ;  /* 0x000000042322e825 */ /* 0x100fe200078e022e */
[----:B-1----:R-:W-:Y:S02]  /*7a90*/  @!P4 LOP3.LUT R31, R32, 0xfffffffe, RZ, 0xc0, !PT ;  /* 0xfffffffe201fc812 */ /* 0x002fe400078ec0ff */
[----:B------:R-:W-:Y:S01]  /*7aa0*/  @!P2 LOP3.LUT R3, R3, 0xfffffffe, RZ, 0xc0, !PT ;  /* 0xfffffffe0303a812 */ /* 0x000fe200078ec0ff */
        /* <DEDUP_REMOVED lines=10> */
.L_x_11108:
[----:B------:R-:W-:Y:S05]  /*7b50*/  BSYNC B0 ;  /* 0x0000000000007941 */ /* 0x000fea0003800000 */
.L_x_11107:
[----:B------:R-:W-:Y:S01]  /*7b60*/  ISETP.GE.AND P1, PT, R53, R50, PT ;  /* 0x000000323500720c */ /* 0x000fe20003f26270 */
[----:B-1----:R1:W2:Y:S01]  /*7b70*/  SHFL.IDX PT, R29, R54, 0x1, 0x1c1f ;  /* 0x003c1f00361d7f89 */ /* 0x0022a200000e0000 */
        /* <DEDUP_REMOVED lines=31> */
[----:B------:R-:W-:-:S03]  /*7d70*/  ISETP.GE.AND P6, PT, R11, UR4, PT ;  /* 0x000000040b007c0c */ /* 0x000fc6000bfc6270 */
[----:B------:R-:W-:-:S04]  /*7d80*/  @!P1 LEA.HI R0, R0, R0, RZ, 0x1 ;  /* 0x0000000000009211 */ /* 0x000fc800078f08ff */
[----:B------:R-:W-:Y:S02]  /*7d90*/  @!P1 LOP3.LUT R5, R0, 0xfffffffe, RZ, 0xc0, !PT ;  /* 0xfffffffe00059812 */ /* 0x000fe400078ec0ff */
[----:B------:R-:W-:Y:S02]  /*7da0*/  @!P3 LEA.HI R0, R6, R6, RZ, 0x1 ;  /* 0x000000060600b211 */ /* 0x000fe400078f08ff */
[----:B------:R-:W-:Y:S01]  /*7db0*/  @!P2 LEA.HI R4, R2, R2, RZ, 0x1 ;  /* 0x000000020204a211 */ /* 0x000fe200078f08ff */
[C-C-:B------:R-:W-:Y:S01]  /*7dc0*/  @!P0 IMAD.WIDE R2, R49.reuse, 0x4, R28.reuse ;  /* 0x0000000431028825 */ /* 0x140fe200078e021c */
[----:B------:R-:W-:Y:S02]  /*7dd0*/  @!P4 LEA.HI R8, R8, R8, RZ, 0x1 ;  /* 0x000000080808c211 */ /* 0x000fe400078f08ff */
[----:B------:R-:W-:Y:S01]  /*7de0*/  @!P3 LOP3.LUT R9, R0, 0xfffffffe, RZ, 0xc0, !PT ;  /* 0xfffffffe0009b812 */ /* 0x000fe200078ec0ff */
[----:B------:R-:W-:Y:S01]  /*7df0*/  VIADD R49, R49, 0x38 ;  /* 0x0000003831317836 */ /* 0x000fe20000000000 */
[----:B------:R-:W-:Y:S01]  /*7e00*/  @!P5 LEA.HI R10, R10, R10, RZ, 0x1 ;  /* 0x0000000a0a0ad211 */ /* 0x000fe200078f08ff */
[----:B------:R0:W-:Y:S01]  /*7e10*/  @!P0 ST.E.64 desc[UR42][R2.64], R20 ;  /* 0x0000001402008985 */ /* 0x0001e2000c101b2a */
        /* <DEDUP_REMOVED lines=9> */
[----:B------:R2:W-:Y:S01]  /*7eb0*/  @!P2 ST.E.64 desc[UR42][R6.64], R24 ;  /* 0x000000180600a985 */ /* 0x0005e2000c101b2a */
[----:B0-----:R-:W-:Y:S01]  /*7ec0*/  @!P5 LOP3.LUT R21, R10, 0xfffffffe, RZ, 0xc0, !PT ;  /* 0xfffffffe0a15d812 */ /* 0x001fe200078ec0ff */
[--C-:B------:R-:W-:Y:S02]  /*7ed0*/  @!P4 IMAD.WIDE R2, R11, 0x4, R28.reuse ;  /* 0x000000040b02c825 */ /* 0x100fe400078e021c */
[----:B------:R2:W-:Y:S02]  /*7ee0*/  @!P3 ST.E.64 desc[UR42][R8.64], R14 ;  /* 0x0000000e0800b985 */ /* 0x0005e4000c101b2a */
[----:B------:R-:W-:-:S02]  /*7ef0*/  @!P6 IMAD.WIDE R10, R31, 0x4, R28 ;  /* 0x000000041f0ae825 */ /* 0x000fc400078e021c */
[----:B------:R2:W-:Y:S02]  /*7f00*/  @!P4 ST.E.64 desc[UR42][R2.64], R22 ;  /* 0x000000160200c985 */ /* 0x0005e4000c101b2a */
[----:B-1----:R-:W-:-:S05]  /*7f10*/  @!P5 IMAD.WIDE R4, R21, 0x4, R28 ;  /* 0x000000041504d825 */ /* 0x002fca00078e021c */
[----:B------:R2:W-:Y:S04]  /*7f20*/  @!P5 ST.E.64 desc[UR42][R4.64], R12 ;  /* 0x0000000c0400d985 */ /* 0x0005e8000c101b2a */
[----:B------:R2:W-:Y:S01]  /*7f30*/  @!P6 ST.E.64 desc[UR42][R10.64], R18 ;  /* 0x000000120a00e985 */ /* 0x0005e2000c101b2a */
[----:B------:R-:W-:Y:S05]  /*7f40*/  @P0 BRA `(.L_x_11081) ;  /* 0x0000003000bc0947 */ /* 0x000fea0003800000 */
[----:B------:R-:W-:-:S04]  /*7f50*/  LEA.HI R49, R49, R49, RZ, 0x1 ;  /* 0x0000003131317211 */ /* 0x000fc800078f08ff */
[----:B--2---:R-:W-:-:S05]  /*7f60*/  LOP3.LUT R3, R49, 0xfffffffe, RZ, 0xc0, !PT ;  /* 0xfffffffe31037812 */ /* 0x004fca00078ec0ff */
[----:B------:R-:W-:-:S05]  /*7f70*/  IMAD.WIDE R2, R3, 0x4, R28 ;  /* 0x0000000403027825 */ /* 0x000fca00078e021c */
[----:B------:R0:W-:Y:S01]  /*7f80*/  ST.E.64 desc[UR42][R2.64], R16 ;  /* 0x0000001002007985 */ /* 0x0001e2000c101b2a */
[----:B------:R-:W-:Y:S05]  /*7f90*/  BRA `(.L_x_11081) ;  /* 0x0000003000a87947 */ /* 0x000fea0003800000 */
.L_x_11106:
        /* <DEDUP_REMOVED lines=58> */
.L_x_11079:
        /* <DEDUP_REMOVED lines=18> */
.L_x_11109:
[----:B------:R-:W-:Y:S01]  /*8460*/  ULDC UR7, c[0x0][0xc50] ;  /* 0x0003140000077ab9 */ /* 0x000fe20000000800 */
[----:B------:R-:W-:Y:S01]  /*8470*/  UMOV UR36, UR6 ;  /* 0x0000000600247c82 */ /* 0x000fe20008000000 */
[----:B------:R-:W-:-:S11]  /*8480*/  UISETP.NE.AND UP0, UPT, UR7, 0x1, UPT ;  /* 0x000000010700788c */ /* 0x000fd6000bf05270 */
[----:B------:R-:W-:Y:S01]  /*8490*/  @UP0 ULDC UR4, c[0x0][0xc54] ;  /* 0x0003150000040ab9 */ /* 0x000fe20000000800 */
[----:B------:R-:W-:Y:S01]  /*84a0*/  @UP0 ULDC UR8, c[0x0][0xc58] ;  /* 0x0003160000080ab9 */ /* 0x000fe20000000800 */
[----:B------:R-:W-:-:S04]  /*84b0*/  UIMAD.WIDE.U32 UR4, UR6, UR4, URZ ;  /* 0x00000004060472a5 */ /* 0x000fc8000f8e003f */
[----:B------:R-:W-:-:S12]  /*84c0*/  @UP0 USHF.R.U32.HI UR36, URZ, UR8, UR5 ;  /* 0x000000083f240299 */ /* 0x000fd80008011605 */
.L_x_11110:
        /* <DEDUP_REMOVED lines=8> */
[----:B------:R-:W0:Y:S01]  /*8550*/  S2R R25, SR_CTAID.X ;  /* 0x0000000000197919 */ /* 0x000e220000002500 */
[----:B------:R-:W-:Y:S02]  /*8560*/  UISETP.NE.U32.AND UP0, UPT, UR4, URZ, UPT ;  /* 0x0000003f0400728c */ /* 0x000fe4000bf05070 */
[----:B------:R-:W-:Y:S02]  /*8570*/  ULOP3.LUT UR41, UR6, 0xffff, URZ, 0xc0, !UPT ;  /* 0x0000ffff06297892 */ /* 0x000fe4000f8ec03f */
[----:B------:R-:W-:Y:S01]  /*8580*/  UISETP.NE.AND.EX UP0, UPT, UR5, URZ, UPT, UP0 ;  /* 0x0000003f0500728c */ /* 0x000fe2000bf05300 */
[----:B------:R-:W-:Y:S02]  /*8590*/  ULDC UR4, c[0x0][0x424] ;  /* 0x0001090000047ab9 */ /* 0x000fe40000000800 */
[----:B------:R-:W-:Y:S01]  /*85a0*/  ULDC UR5, c[0x0][0x2f0] ;  /* 0x0000bc0000057ab9 */ /* 0x000fe20000000800 */
[----:B------:R-:W-:-:S04]  /*85b0*/  USEL UR4, UR4, 0x1, UP0 ;  /* 0x0000000104047887 */ /* 0x000fc80008000000 */
[----:B------:R-:W-:-:S04]  /*85c0*/  UIMAD UR4, UR4, UR5, URZ ;  /* 0x00000005040472a4 */ /* 0x000fc8000f8e023f */
[----:B------:R-:W-:Y:S02]  /*85d0*/  UISETP.GE.AND UP0, UPT, UR4, 0x1, UPT ;  /* 0x000000010400788c */ /* 0x000fe4000bf06270 */
[----:B------:R-:W-:-:S04]  /*85e0*/  UIADD3 UR5, UR4, 0x9f, URZ ;  /* 0x0000009f04057890 */ /* 0x000fc8000fffe03f */
[----:B------:R-:W-:Y:S01]  /*85f0*/  PLOP3.LUT P0, PT, PT, PT, UP0, 0x80, 0x0 ;  /* 0x000000000000781c */ /* 0x000fe20003f0f008 */
[----:B------:R-:W-:-:S04]  /*8600*/  UIMAD.WIDE UR4, UR5, 0x66666667, URZ ;  /* 0x66666667050478a5 */ /* 0x000fc8000f8e023f */
[----:B------:R-:W-:-:S03]  /*8610*/  USHF.R.U32.HI UR7, URZ, 0x1f, UR5 ;  /* 0x0000001f3f077899 */ /* 0x000fc60008011605 */
        /* <DEDUP_REMOVED lines=39> */
.L_x_11112:
[----:B------:R-:W-:Y:S01]  /*8890*/  UIMAD UR41, UR41, UR4, URZ ;  /* 0x00000004292972a4 */ /* 0x000fe2000f8e023f */
[----:B------:R-:W-:-:S05]  /*88a0*/  IMAD.U32 R3, RZ, RZ, UR10 ;  /* 0x0000000aff037e24 */ /* 0x000fca000f8e00ff */
[----:B------:R-:W-:-:S05]  /*88b0*/  IMAD.U32 R4, RZ, RZ, UR41 ;  /* 0x00000029ff047e24 */ /* 0x000fca000f8e00ff */
[----:B------:R-:W-:Y:S01]  /*88c0*/  VIADDMNMX R3, R4, UR4, R3, PT ;  /* 0x0000000404037c46 */ /* 0x000fe2000b800103 */
[----:B------:R-:W-:-:S03]  /*88d0*/  IMAD.MOV.U32 R4, RZ, RZ, 0x1 ;  /* 0x00000001ff047424 */ /* 0x000fc600078e00ff */
        /* <DEDUP_REMOVED lines=28> */
.L_x_11113:
        /* <DEDUP_REMOVED lines=20> */
.L_x_11114:
        /* <DEDUP_REMOVED lines=20> */
.L_x_11115:
        /* <DEDUP_REMOVED lines=18> */
.L_x_11116:
[----:B------:R-:W0:Y:S01]  /*8e40*/  LDC.64 R4, c[0x0][0x9f8] ;  /* 0x00027e00ff047b82 */ /* 0x000e220000000a00 */
[----:B------:R-:W-:Y:S01]  /*8e50*/  IMAD.MOV.U32 R23, RZ, RZ, R26 ;  /* 0x000000ffff177224 */ /* 0x000fe200078e001a */
[----:B0-----:R-:W-:-:S04]  /*8e60*/  ISETP.NE.U32.AND P0, PT, R4, RZ, PT ;  /* 0x000000ff0400720c */ /* 0x001fc80003f05070 */
[----:B------:R-:W-:-:S13]  /*8e70*/  ISETP.NE.AND.EX P0, PT, R5, RZ, PT, P0 ;  /* 0x000000ff0500720c */ /* 0x000fda0003f05300 */
[----:B------:R-:W0:Y:S02]  /*8e80*/  @P0 LDC.64 R4, c[0x0][0x9f8] ;  /* 0x00027e00ff040b82 */ /* 0x000e240000000a00 */
[----:B0-----:R-:W-:-:S06]  /*8e90*/  @P0 IMAD.WIDE R6, R26, 0x4, R4 ;  /* 0x000000041a060825 */ /* 0x001fcc00078e0204 */
[----:B------:R-:W0:Y:S01]  /*8ea0*/  LDC.64 R4, c[0x0][0x418] ;  /* 0x00010600ff047b82 */ /* 0x000e220000000a00 */
[----:B------:R1:W2:Y:S01]  /*8eb0*/  @P0 LDG.E R23, desc[UR42][R6.64] ;  /* 0x0000002a06170981 */ /* 0x0002a2000c1e1900 */
[C---:B------:R-:W-:Y:S01]  /*8ec0*/  IMAD.SHL.U32 R22, R27.reuse, 0x40, RZ ;  /* 0x000000401b167824 */ /* 0x040fe200078e00ff */
[--C-:B------:R-:W-:Y:S01]  /*8ed0*/  SHF.R.U32.HI R0, RZ, 0x1, R27.reuse ;  /* 0x00000001ff007819 */ /* 0x100fe2000001161b */
[----:B------:R-:W-:Y:S01]  /*8ee0*/  IMAD.SHL.U32 R9, R27, 0x20, RZ ;  /* 0x000000201b097824 */ /* 0x000fe200078e00ff */
[----:B------:R-:W-:Y:S01]  /*8ef0*/  UMOV UR4, 0xffffffff ;  /* 0xffffffff00047882 */ /* 0x000fe20000000000 */
[----:B------:R-:W-:Y:S01]  /*8f00*/  IMAD.SHL.U32 R28, R16, 0x10, RZ ;  /* 0x00000010101c7824 */ /* 0x000fe200078e00ff */
[----:B------:R-:W-:Y:S02]  /*8f10*/  LOP3.LUT R3, R22, 0x180, RZ, 0xc0, !PT ;  /* 0x0000018016037812 */ /* 0x000fe400078ec0ff */
[----:B------:R-:W-:Y:S02]  /*8f20*/  LOP3.LUT R8, R9, 0x80, RZ, 0xc0, !PT ;  /* 0x0000008009087812 */ /* 0x000fe400078ec0ff */
[----:B------:R-:W-:Y:S01]  /*8f30*/  LOP3.LUT R28, R28, 0x600, RZ, 0xc0, !PT ;  /* 0x000006001c1c7812 */ /* 0x000fe200078ec0ff */
[----:B-1----:R-:W-:Y:S01]  /*8f40*/  IMAD.SHL.U32 R7, R27, 0x4, RZ ;  /* 0x000000041b077824 */ /* 0x002fe200078e00ff */
[----:B------:R-:W-:Y:S01]  /*8f50*/  LOP3.LUT R0, R3, 0x30, R0, 0xf8, !PT ;  /* 0x0000003003007812 */ /* 0x000fe200078ef800 */
[----:B------:R-:W-:Y:S01]  /*8f60*/  IMAD.SHL.U32 R3, R27, 0x8, RZ ;  /* 0x000000081b037824 */ /* 0x000fe200078e00ff */
[----:B------:R-:W-:-:S02]  /*8f70*/  LOP3.LUT R8, R8, 0x10, R27, 0xf8, !PT ;  /* 0x0000001008087812 */ /* 0x000fc400078ef81b */
[----:B------:R-:W-:Y:S02]  /*8f80*/  LOP3.LUT R6, R28, 0x60, R9, 0xf8, !PT ;  /* 0x000000601c067812 */ /* 0x000fe400078ef809 */
[----:B------:R-:W-:Y:S02]  /*8f90*/  LOP3.LUT R3, R0, 0x30, R3, 0x78, !PT ;  /* 0x0000003000037812 */ /* 0x000fe400078e7803 */
[----:B------:R-:W-:Y:S02]  /*8fa0*/  LOP3.LUT R8, R8, 0x10, R7, 0x78, !PT ;  /* 0x0000001008087812 */ /* 0x000fe400078e7807 */
[----:B0-----:R-:W-:Y:S02]  /*8fb0*/  ISETP.NE.U32.AND P0, PT, R4, RZ, PT ;  /* 0x000000ff0400720c */ /* 0x001fe40003f05070 */
[----:B------:R-:W-:Y:S02]  /*8fc0*/  LOP3.LUT R17, R6, 0x100, R9, 0xf8, !PT ;  /* 0x0000010006117812 */ /* 0x000fe400078ef809 */
[----:B------:R-:W-:-:S02]  /*8fd0*/  ISETP.NE.AND.EX P1, PT, R5, RZ, PT, P0 ;  /* 0x000000ff0500720c */ /* 0x000fc40003f25300 */
[----:B------:R-:W-:Y:S02]  /*8fe0*/  LOP3.LUT R24, R24, 0xfffffffe, RZ, 0xc0, !PT ;  /* 0xfffffffe18187812 */ /* 0x000fe400078ec0ff */
[----:B------:R-:W-:Y:S02]  /*8ff0*/  LOP3.LUT R22, R3, 0x640, R22, 0xf8, !PT ;  /* 0x0000064003167812 */ /* 0x000fe400078ef816 */
[----:B------:R-:W-:Y:S02]  /*9000*/  LOP3.LUT R17, R17, R8, RZ, 0xfc, !PT ;  /* 0x0000000811117212 */ /* 0x000fe400078efcff */
[----:B------:R-:W-:-:S05]  /*9010*/  SHF.R.U32.HI R29, RZ, 0x3, R27 ;  /* 0x00000003ff1d7819 */ /* 0x000fca000001161b */
[----:B------:R-:W-:Y:S02]  /*9020*/  @P1 LOP3.LUT R24, R24, 0x1, RZ, 0xfc, !PT ;  /* 0x0000000118181812 */ /* 0x000fe400078efcff */
[----:B--2---:R-:W-:Y:S02]  /*9030*/  SHF.R.S32.HI R18, RZ, 0x1f, R23 ;  /* 0x0000001fff127819 */ /* 0x004fe40000011417 */
[----:B------:R-:W-:Y:S01]  /*9040*/  SEL R19, R23, RZ, !P1 ;  /* 0x000000ff17137207 */ /* 0x000fe20004800000 */
[----:B------:R-:W-:Y:S06]  /*9050*/  BRA.DIV UR4, `(.L_x_11117) ;  /* 0x0000002204f87947 */ /* 0x000fec000b800000 */
[----:B------:R0:W1:Y:S02]  /*9060*/  SHFL.IDX PT, R14, R2, RZ, 0x1f ;  /* 0x00001fff020e7589 */ /* 0x00006400000e0000 */
.L_x_11166:
        /* <DEDUP_REMOVED lines=10> */
.L_x_11169:
[----:B------:R-:W-:Y:S05]  /*9110*/  @!P6 BRA `(.L_x_11118) ;  /* 0x00000004000ce947 */ /* 0x000fea0003800000 */
[----:B------:R-:W-:Y:S02]  /*9120*/  IMAD.MOV.U32 R0, RZ, RZ, 0x1 ;  /* 0x00000001ff007424 */ /* 0x000fe400078e00ff */
[----:B------:R-:W-:-:S03]  /*9130*/  IMAD.MOV.U32 R19, RZ, RZ, R23 ;  /* 0x000000ffff137224 */ /* 0x000fc600078e0017 */
[----:B------:R-:W-:Y:S01]  /*9140*/  SHF.L.U32 R0, R0, 0x1f, RZ ;  /* 0x0000001f00007819 */ /* 0x000fe200000006ff */
        /* <DEDUP_REMOVED lines=19> */
.L_x_11120:
[----:B------:R-:W2:Y:S01]  /*9280*/  SYNCS.PHASECHK.TRANS64.TRYWAIT P0, [UR38+0x12480], R0 ;  /* 0x01248000ff0075a7 */ /* 0x000ea20008000166 */
[----:B------:R-:W-:Y:S01]  /*9290*/  ISETP.NE.AND P1, PT, R16, RZ, PT ;  /* 0x000000ff1000720c */ /* 0x000fe20003f25270 */
[----:B--2---:R-:W-:-:S12]  /*92a0*/  @!P0 BRA `(.L_x_11121) ;  /* 0x0000002000a48947 */ /* 0x004fd80003800000 */
.L_x_11170:
[----:B------:R-:W-:Y:S05]  /*92b0*/  @P1 BRA `(.L_x_11122) ;  /* 0x0000000000141947 */ /* 0x000fea0003800000 */
[----:B------:R-:W-:Y:S01]  /*92c0*/  LOP3.LUT P0, RZ, R27, 0x1f, RZ, 0xc0, !PT ;  /* 0x0000001f1bff7812 */ /* 0x000fe2000780c0ff */
[----:B-1----:R-:W-:-:S04]  /*92d0*/  IMAD.MOV.U32 R4, RZ, RZ, 0x2800 ;  /* 0x00002800ff047424 */ /* 0x002fc800078e00ff */
[----:B------:R2:W-:Y:S08]  /*92e0*/  SYNCS.ARRIVE.TRANS64 RZ, [UR38+0x12470], R4 ;  /* 0x01247004ffff79a7 */ /* 0x0005f00008000026 */
[----:B--2---:R-:W-:Y:S05]  /*92f0*/  @!P0 BRA `(.L_x_11122) ;  /* 0x0000000000048947 */ /* 0x004fea0003800000 */
[----:B------:R-:W-:Y:S01]  /*9300*/  BPT.TRAP 0x1 ;  /* 0x000000040000795c */ /* 0x000fe20000300000 */
.L_x_11122:
        /* <DEDUP_REMOVED lines=15> */
.L_x_11171:
[----:B------:R-:W-:Y:S05]  /*9400*/  @P1 BRA `(.L_x_11124) ;  /* 0x0000000000141947 */ /* 0x000fea0003800000 */
[----:B------:R-:W-:Y:S01]  /*9410*/  LOP3.LUT P0, RZ, R27, 0x1f, RZ, 0xc0, !PT ;  /* 0x0000001f1bff7812 */ /* 0x000fe2000780c0ff */
[----:B-1----:R-:W-:-:S04]  /*9420*/  IMAD.MOV.U32 R0, RZ, RZ, 0x2800 ;  /* 0x00002800ff007424 */ /* 0x002fc800078e00ff */
[----:B------:R2:W-:Y:S08]  /*9430*/  SYNCS.ARRIVE.TRANS64 RZ, [UR38+0x12430], R0 ;  /* 0x01243000ffff79a7 */ /* 0x0005f00008000026 */
[----:B--2---:R-:W-:Y:S05]  /*9440*/  @!P0 BRA `(.L_x_11124) ;  /* 0x0000000000048947 */ /* 0x004fea0003800000 */
[----:B------:R-:W-:Y:S01]  /*9450*/  BPT.TRAP 0x1 ;  /* 0x000000040000795c */ /* 0x000fe20000300000 */
.L_x_11124:
        /* <DEDUP_REMOVED lines=14> */
[----:B--2---:R-:W-:-:S07]  /*9540*/  @P0 LOP3.LUT R24, R24, 0x2, RZ, 0xfc, !PT ;  /* 0x0000000218180812 */ /* 0x004fce00078efcff */
.L_x_11118:
        /* <DEDUP_REMOVED lines=28> */
.L_x_11125:
[----:B-1----:R-:W1:Y:S01]  /*9710*/  LDC R0, c[0x0][0x448] ;  /* 0x00011200ff007b82 */ /* 0x002e620000000800 */
[----:B------:R-:W-:Y:S01]  /*9720*/  IMAD.SHL.U32 R3, R27, 0x10, RZ ;  /* 0x000000101b037824 */ /* 0x000fe200078e00ff */
[----:B------:R-:W-:Y:S01]  /*9730*/  UMOV UR46, UR44 ;  /* 0x0000002c002e7c82 */ /* 0x000fe20008000000 */
[C---:B------:R-:W-:Y:S01]  /*9740*/  IMAD.SHL.U32 R4, R29.reuse, 0x80, RZ ;  /* 0x000000801d047824 */ /* 0x040fe200078e00ff */
[----:B------:R-:W-:Y:S01]  /*9750*/  ULDC.64 UR4, c[0x0][0x2d0] ;  /* 0x0000b40000047ab9 */ /* 0x000fe20000000a00 */
[----:B------:R-:W-:Y:S01]  /*9760*/  IMAD.SHL.U32 R29, R29, 0x10, RZ ;  /* 0x000000101d1d7824 */ /* 0x000fe200078e00ff */
[----:B------:R-:W-:Y:S01]  /*9770*/  LOP3.LUT R3, R3, 0x30, RZ, 0xe2, !PT ;  /* 0x0000003003037812 */ /* 0x000fe200078ee2ff */
[----:B------:R-:W-:Y:S01]  /*9780*/  IMAD.SHL.U32 R20, R27, 0x20, RZ ;  /* 0x000000201b147824 */ /* 0x000fe200078e00ff */
[----:B------:R-:W-:Y:S01]  /*9790*/  ULDC.64 UR6, c[0x0][0x2c8] ;  /* 0x0000b20000067ab9 */ /* 0x000fe20000000a00 */
[----:B------:R-:W-:Y:S01]  /*97a0*/  ULDC.64 UR8, c[0x0][0x280] ;  /* 0x0000a00000087ab9 */ /* 0x000fe20000000a00 */
[----:B------:R-:W-:-:S02]  /*97b0*/  LOP3.LUT R4, R3, 0x180, R4, 0xf8, !PT ;  /* 0x0000018003047812 */ /* 0x000fc400078ef804 */
[----:B------:R-:W-:Y:S02]  /*97c0*/  LOP3.LUT R20, R20, 0x60, RZ, 0xc0, !PT ;  /* 0x0000006014147812 */ /* 0x000fe400078ec0ff */
[----:B------:R-:W-:Y:S01]  /*97d0*/  LOP3.LUT R29, R4, 0x30, R29, 0x78, !PT ;  /* 0x00000030041d7812 */ /* 0x000fe200078e781d */
[----:B------:R-:W-:-:S05]  /*97e0*/  IMAD.SHL.U32 R4, R27, 0x10, RZ ;  /* 0x000000101b047824 */ /* 0x000fca00078e00ff */
[----:B------:R-:W-:Y:S02]  /*97f0*/  LOP3.LUT R5, R4, 0x40, RZ, 0xc0, !PT ;  /* 0x0000004004057812 */ /* 0x000fe400078ec0ff */
[----:B------:R-:W-:Y:S02]  /*9800*/  LEA.HI R4, R16, R20, RZ, 0x1e ;  /* 0x0000001410047211 */ /* 0x000fe400078ff0ff */
[----:B-1----:R-:W-:Y:S02]  /*9810*/  ISETP.NE.AND P0, PT, R0, 0x1, PT ;  /* 0x000000010000780c */ /* 0x002fe40003f05270 */
[----:B------:R-:W-:Y:S01]  /*9820*/  IADD3 R28, R29, R5, R28 ;  /* 0x000000051d1c7210 */ /* 0x000fe20007ffe01c */
[----:B------:R-:W-:Y:S01]  /*9830*/  IMAD R13, R25, 0xc0, R4 ;  /* 0x000000c0190d7824 */ /* 0x000fe200078e0204 */
[----:B------:R-:W-:Y:S01]  /*9840*/  SHF.R.S32.HI R20, RZ, 0x1f, R26 ;  /* 0x0000001fff147819 */ /* 0x000fe2000001141a */
[----:B------:R-:W1:Y:S02]  /*9850*/  LDC.64 R4, c[0x0][0x2e0] ;  /* 0x0000b800ff047b82 */ /* 0x000e640000000a00 */
[----:B------:R-:W-:-:S02]  /*9860*/  VIADD R9, R13, 0x80 ;  /* 0x000000800d097836 */ /* 0x000fc40000000000 */
[----:B------:R-:W-:-:S04]  /*9870*/  IMAD.MOV.U32 R11, RZ, RZ, R13 ;  /* 0x000000ffff0b7224 */ /* 0x000fc800078e000d */
[----:B------:R-:W2:Y:S08]  /*9880*/  @P0 LDC R6, c[0x0][0x44c] ;  /* 0x00011300ff060b82 */ /* 0x000eb00000000800 */
[----:B------:R-:W3:Y:S08]  /*9890*/  @P0 LDC R7, c[0x0][0x450] ;  /* 0x00011400ff070b82 */ /* 0x000ef00000000800 */
[----:B------:R-:W4:Y:S08]  /*98a0*/  @P0 LDC R8, c[0x0][0x44c] ;  /* 0x00011300ff080b82 */ /* 0x000f300000000800 */
[----:B------:R-:W5:Y:S01]  /*98b0*/  @P0 LDC R15, c[0x0][0x450] ;  /* 0x00011400ff0f0b82 */ /* 0x000f620000000800 */
[----:B--2---:R-:W-:-:S05]  /*98c0*/  @P0 IMAD.HI.U32 R6, R13, R6, RZ ;  /* 0x000000060d060227 */ /* 0x004fca00078e00ff */
[----:B---3--:R-:W-:Y:S01]  /*98d0*/  @P0 SHF.R.U32.HI R11, RZ, R7, R6 ;  /* 0x00000007ff0b0219 */ /* 0x008fe20000011606 */
[----:B----4-:R-:W-:-:S04]  /*98e0*/  @P0 IMAD.HI.U32 R6, R9, R8, RZ ;  /* 0x0000000809060227 */ /* 0x010fc800078e00ff */
[----:B------:R-:W-:Y:S01]  /*98f0*/  IMAD.MOV.U32 R8, RZ, RZ, R9 ;  /* 0x000000ffff087224 */ /* 0x000fe200078e0009 */
[----:B-----5:R-:W-:Y:S01]  /*9900*/  @P0 SHF.R.U32.HI R8, RZ, R15, R6 ;  /* 0x0000000fff080219 */ /* 0x020fe20000011606 */
[----:B-1----:R-:W-:-:S04]  /*9910*/  IMAD R6, R20, R4, RZ ;  /* 0x0000000414067224 */ /* 0x002fc800078e02ff */
[C---:B------:R-:W-:Y:S02]  /*9920*/  IMAD R7, R26.reuse, R5, R6 ;  /* 0x000000051a077224 */ /* 0x040fe400078e0206 */
[----:B------:R-:W-:-:S04]  /*9930*/  IMAD.WIDE.U32 R4, R26, R4, UR46 ;  /* 0x0000002e1a047e25 */ /* 0x000fc8000f8e0004 */
[----:B------:R-:W-:Y:S01]  /*9940*/  IMAD.MOV.U32 R6, RZ, RZ, R4 ;  /* 0x000000ffff067224 */ /* 0x000fe200078e0004 */
[----:B------:R-:W-:Y:S01]  /*9950*/  SHF.R.S32.HI R4, RZ, 0x1f, R11 ;  /* 0x0000001fff047819 */ /* 0x000fe2000001140b */
[----:B------:R-:W-:Y:S02]  /*9960*/  IMAD.IADD R7, R5, 0x1, R7 ;  /* 0x0000000105077824 */ /* 0x000fe400078e0207 */
[----:B------:R-:W-:Y:S02]  /*9970*/  IMAD.MOV R5, RZ, RZ, -R11 ;  /* 0x000000ffff057224 */ /* 0x000fe400078e0a0b */
[----:B------:R-:W-:Y:S02]  /*9980*/  IMAD R4, R4, UR4, RZ ;  /* 0x0000000404047c24 */ /* 0x000fe4000f8e02ff */
[----:B------:R-:W-:Y:S02]  /*9990*/  IMAD R13, R0, R5, R13 ;  /* 0x00000005000d7224 */ /* 0x000fe400078e020d */
[----:B------:R-:W-:-:S02]  /*99a0*/  IMAD R15, R11, UR5, R4 ;  /* 0x000000050b0f7c24 */ /* 0x000fc4000f8e0204 */
[----:B------:R-:W-:Y:S01]  /*99b0*/  IMAD.WIDE.U32 R4, R11, UR4, R6 ;  /* 0x000000040b047c25 */ /* 0x000fe2000f8e0006 */
[----:B------:R-:W-:-:S03]  /*99c0*/  SHF.R.S32.HI R10, RZ, 0x1f, R13 ;  /* 0x0000001fff0a7819 */ /* 0x000fc6000001140d */
[----:B------:R-:W-:Y:S02]  /*99d0*/  IMAD.IADD R5, R5, 0x1, R15 ;  /* 0x0000000105057824 */ /* 0x000fe400078e020f */
[----:B------:R-:W-:Y:S02]  /*99e0*/  IMAD R10, R10, UR6, RZ ;  /* 0x000000060a0a7c24 */ /* 0x000fe4000f8e02ff */
[----:B------:R-:W-:-:S04]  /*99f0*/  IMAD.WIDE.U32 R4, R13, UR6, R4 ;  /* 0x000000060d047c25 */ /* 0x000fc8000f8e0004 */
[----:B------:R-:W-:Y:S01]  /*9a00*/  IMAD R13, R13, UR7, R10 ;  /* 0x000000070d0d7c24 */ /* 0x000fe2000f8e020a */
[----:B------:R-:W-:Y:S01]  /*9a10*/  IADD3 R10, P0, R4, UR8, RZ ;  /* 0x00000008040a7c10 */ /* 0x000fe2000ff1e0ff */
[----:B------:R-:W-:Y:S01]  /*9a20*/  IMAD.WIDE.U32 R6, R8, UR4, R6 ;  /* 0x0000000408067c25 */ /* 0x000fe2000f8e0006 */
[----:B------:R-:W-:Y:S02]  /*9a30*/  SHF.R.S32.HI R4, RZ, 0x1f, R8 ;  /* 0x0000001fff047819 */ /* 0x000fe40000011408 */
[----:B------:R-:W-:-:S03]  /*9a40*/  IADD3.X R20, R5, UR9, R13, P0, !PT ;  /* 0x0000000905147c10 */ /* 0x000fc600087fe40d */
[----:B------:R-:W-:Y:S01]  /*9a50*/  IMAD R5, R4, UR4, RZ ;  /* 0x0000000404057c24 */ /* 0x000fe2000f8e02ff */
[----:B------:R-:W-:Y:S01]  /*9a60*/  ULDC UR4, c[0x0][0x2b8] ;  /* 0x0000ae0000047ab9 */ /* 0x000fe20000000800 */
[----:B------:R-:W-:Y:S01]  /*9a70*/  IMAD.MOV R4, RZ, RZ, -R8 ;  /* 0x000000ffff047224 */ /* 0x000fe200078e0a08 */
[----:B------:R-:W-:Y:S01]  /*9a80*/  ISETP.GE.AND P0, PT, R3, UR4, PT ;  /* 0x0000000403007c0c */ /* 0x000fe2000bf06270 */
[----:B------:R-:W-:Y:S01]  /*9a90*/  IMAD R5, R8, UR5, R5 ;  /* 0x0000000508057c24 */ /* 0x000fe2000f8e0205 */
[----:B------:R-:W-:Y:S01]  /*9aa0*/  UMOV UR4, 0xffffffff ;  /* 0xffffffff00047882 */ /* 0x000fe20000000000 */
[----:B------:R-:W-:Y:S02]  /*9ab0*/  IMAD R9, R0, R4, R9 ;  /* 0x0000000400097224 */ /* 0x000fe400078e0209 */
[----:B------:R-:W-:Y:S02]  /*9ac0*/  IMAD.MOV.U32 R4, RZ, RZ, R6 ;  /* 0x000000ffff047224 */ /* 0x000fe400078e0006 */
[----:B------:R-:W-:Y:S01]  /*9ad0*/  IMAD.IADD R5, R7, 0x1, R5 ;  /* 0x0000000107057824 */ /* 0x000fe200078e0205 */
[----:B------:R-:W-:Y:S01]  /*9ae0*/  SHF.R.S32.HI R6, RZ, 0x1f, R9 ;  /* 0x0000001fff067819 */ /* 0x000fe20000011409 */
[----:B------:R-:W-:-:S04]  /*9af0*/  IMAD.WIDE.U32 R4, R9, UR6, R4 ;  /* 0x0000000609047c25 */ /* 0x000fc8000f8e0004 */
[----:B------:R-:W-:-:S04]  /*9b00*/  IMAD R6, R6, UR6, RZ ;  /* 0x0000000606067c24 */ /* 0x000fc8000f8e02ff */
[----:B------:R-:W-:Y:S01]  /*9b10*/  IMAD R7, R9, UR7, R6 ;  /* 0x0000000709077c24 */ /* 0x000fe2000f8e0206 */
[----:B------:R-:W-:Y:S02]  /*9b20*/  IADD3 R6, P1, R4, UR8, RZ ;  /* 0x0000000804067c10 */ /* 0x000fe4000ff3e0ff */
[----:B------:R-:W-:Y:S02]  /*9b30*/  SHF.R.U32.HI R4, RZ, 0x2, R16 ;  /* 0x00000002ff047819 */ /* 0x000fe40000011610 */
[----:B------:R-:W-:Y:S01]  /*9b40*/  IADD3.X R7, R5, UR9, R7, P1, !PT ;  /* 0x0000000905077c10 */ /* 0x000fe20008ffe407 */
[----:B------:R-:W-:Y:S08]  /*9b50*/  BRA.DIV UR4, `(.L_x_11126) ;  /* 0x0000001a04a87947 */ /* 0x000ff0000b800000 */
[----:B------:R-:W1:Y:S01]  /*9b60*/  SHFL.IDX PT, R14, R10, RZ, 0x1c1f ;  /* 0x001c1fff0a0e7589 */ /* 0x000e6200000e0000 */
[----:B------:R-:W-:Y:S01]  /*9b70*/  IMAD R25, R25, 0xc0, R4 ;  /* 0x000000c019197824 */ /* 0x000fe200078e0204 */
[----:B------:R-:W-:Y:S02]  /*9b80*/  ULDC UR4, c[0x0][0x288] ;  /* 0x0000a20000047ab9 */ /* 0x000fe40000000800 */
[----:B------:R-:W2:Y:S01]  /*9b90*/  SHFL.IDX PT, R4, R20, RZ, 0x1c1f ;  /* 0x001c1fff14047589 */ /* 0x000ea200000e0000 */
[----:B------:R-:W-:Y:S02]  /*9ba0*/  IMAD R0, R0, UR4, RZ ;  /* 0x0000000400007c24 */ /* 0x000fe4000f8e02ff */
[C---:B------:R-:W-:Y:S01]  /*9bb0*/  VIADD R11, R25.reuse, 0x20 ;  /* 0x00000020190b7836 */ /* 0x040fe20000000000 */
[----:B------:R-:W-:Y:S02]  /*9bc0*/  SHFL.IDX PT, R21, R20, 0x1, 0x1c1f ;  /* 0x003c1f0014157f89 */ /* 0x000fe400000e0000 */
[----:B------:R-:W-:-:S02]  /*9bd0*/  ISETP.GE.AND P1, PT, R25, R0, PT ;  /* 0x000000001900720c */ /* 0x000fc40003f26270 */
[----:B------:R-:W-:Y:S04]  /*9be0*/  SHFL.IDX PT, R26, R10, 0x2, 0x1c1f ;  /* 0x005c1f000a1a7f89 */ /* 0x000fe800000e0000 */
[----:B------:R-:W-:Y:S04]  /*9bf0*/  SHFL.IDX PT, R8, R20, 0x2, 0x1c1f ;  /* 0x005c1f0014087f89 */ /* 0x000fe800000e0000 */
[----:B------:R-:W-:Y:S03]  /*9c00*/  SHFL.IDX PT, R20, R20, 0x3, 0x1c1f ;  /* 0x007c1f0014147f89 */ /* 0x000fe600000e0000 */
[----:B------:R-:W-:Y:S01]  /*9c10*/  @!P1 VIADD R9, R28, UR38 ;  /* 0x000000261c099c36 */ /* 0x000fe20008000000 */
[----:B-1----:R-:W-:-:S05]  /*9c20*/  @!P1 IADD3 R14, P2, R3, R14, RZ ;  /* 0x0000000e030e9210 */ /* 0x002fca0007f5e0ff */
[----:B--2---:R-:W-:Y:S02]  /*9c30*/  @!P1 IMAD.X R5, RZ, RZ, R4, P2 ;  /* 0x000000ffff059224 */ /* 0x004fe400010e0604 */
[----:B------:R-:W-:Y:S02]  /*9c40*/  @!P1 IMAD.MOV.U32 R4, RZ, RZ, R14 ;  /* 0x000000ffff049224 */ /* 0x000fe400078e000e */
[----:B------:R-:W1:Y:S04]  /*9c50*/  SHFL.IDX PT, R14, R10, 0x1, 0x1c1f ;  /* 0x003c1f000a0e7f89 */ /* 0x000e6800000e0000 */
[----:B------:R2:W-:Y:S01]  /*9c60*/  @!P1 LDGSTS.E.BYPASS.LTC128B.128 [R9+0xa200], desc[UR42][R4.64], !P0 ;  /* 0x0a20000004099fae */ /* 0x0005e2000c101d6a */
[----:B------:R-:W-:Y:S01]  /*9c70*/  ISETP.GE.AND P1, PT, R11, R0, PT ;  /* 0x000000000b00720c */ /* 0x000fe20003f26270 */
[----:B------:R-:W-:-:S05]  /*9c80*/  VIADD R11, R25, 0x40 ;  /* 0x00000040190b7836 */ /* 0x000fca0000000000 */
[----:B------:R-:W-:Y:S01]  /*9c90*/  ISETP.GE.AND P2, PT, R11, R0, PT ;  /* 0x000000000b00720c */ /* 0x000fe20003f46270 */
[----:B------:R-:W-:-:S06]  /*9ca0*/  VIADD R11, R25, 0x60 ;  /* 0x00000060190b7836 */ /* 0x000fcc0000000000 */
[C---:B--2---:R-:W-:Y:S01]  /*9cb0*/  @!P1 VIADD R9, R28.reuse, UR38 ;  /* 0x000000261c099c36 */ /* 0x044fe20008000000 */
[----:B-1----:R-:W-:Y:S02]  /*9cc0*/  @!P1 IADD3 R4, P3, R3, R14, RZ ;  /* 0x0000000e03049210 */ /* 0x002fe40007f7e0ff */
[----:B------:R-:W1:Y:S03]  /*9cd0*/  SHFL.IDX PT, R14, R10, 0x3, 0x1c1f ;  /* 0x007c1f000a0e7f89 */ /* 0x000e6600000e0000 */
[----:B------:R-:W-:Y:S02]  /*9ce0*/  @!P1 IMAD.X R5, RZ, RZ, R21, P3 ;  /* 0x000000ffff059224 */ /* 0x000fe400018e0615 */
[----:B------:R-:W-:-:S03]  /*9cf0*/  @!P2 VIADD R21, R28, UR38 ;  /* 0x000000261c15ac36 */ /* 0x000fc60008000000 */
[----:B------:R2:W-:Y:S02]  /*9d00*/  @!P1 LDGSTS.E.BYPASS.LTC128B.128 [R9+0xaa00], desc[UR42][R4.64], !P0 ;  /* 0x0aa0000004099fae */ /* 0x0005e4000c101d6a */
[----:B--2---:R-:W-:Y:S01]  /*9d10*/  @!P2 IADD3 R4, P1, R3, R26, RZ ;  /* 0x0000001a0304a210 */ /* 0x004fe20007f3e0ff */
[----:B------:R-:W-:Y:S01]  /*9d20*/  VIADD R9, R25, 0x80 ;  /* 0x0000008019097836 */ /* 0x000fe20000000000 */
[----:B------:R-:W2:Y:S03]  /*9d30*/  SHFL.IDX PT, R26, R6, RZ, 0x1c1f ;  /* 0x001c1fff061a7589 */ /* 0x000ea600000e0000 */
[----:B------:R-:W-:Y:S01]  /*9d40*/  @!P2 IMAD.X R5, RZ, RZ, R8, P1 ;  /* 0x000000ffff05a224 */ /* 0x000fe200008e0608 */
[-C--:B------:R-:W-:Y:S01]  /*9d50*/  ISETP.GE.AND P1, PT, R11, R0.reuse, PT ;  /* 0x000000000b00720c */ /* 0x080fe20003f26270 */
[----:B------:R-:W3:Y:S04]  /*9d60*/  SHFL.IDX PT, R8, R7, RZ, 0x1c1f ;  /* 0x001c1fff07087589 */ /* 0x000ee800000e0000 */
[----:B------:R1:W-:Y:S01]  /*9d70*/  @!P2 LDGSTS.E.BYPASS.LTC128B.128 [R21+0xb200], desc[UR42][R4.64], !P0 ;  /* 0x0b2000000415afae */ /* 0x0003e2000c101d6a */
[----:B------:R-:W-:-:S03]  /*9d80*/  ISETP.GE.AND P2, PT, R9, R0, PT ;  /* 0x000000000900720c */ /* 0x000fc60003f46270 */
[----:B------:R-:W4:Y:S04]  /*9d90*/  SHFL.IDX PT, R7, R7, 0x1, 0x1c1f ;  /* 0x003c1f0007077f89 */ /* 0x000f2800000e0000 */
[----:B------:R-:W-:Y:S01]  /*9da0*/  @!P1 VIADD R9, R28, UR38 ;  /* 0x000000261c099c36 */ /* 0x000fe20008000000 */
[----:B-1----:R-:W-:-:S05]  /*9db0*/  @!P1 IADD3 R4, P3, R3, R14, RZ ;  /* 0x0000000e03049210 */ /* 0x002fca0007f7e0ff */
[----:B------:R-:W-:Y:S01]  /*9dc0*/  @!P2 VIADD R21, R28, UR38 ;  /* 0x000000261c15ac36 */ /* 0x000fe20008000000 */
[----:B------:R1:W0:Y:S01]  /*9dd0*/  SHFL.IDX PT, R14, R6, 0x1, 0x1c1f ;  /* 0x003c1f00060e7f89 */ /* 0x00022200000e0000 */
[----:B------:R-:W-:-:S05]  /*9de0*/  @!P1 IMAD.X R5, RZ, RZ, R20, P3 ;  /* 0x000000ffff059224 */ /* 0x000fca00018e0614 */
[----:B------:R2:W-:Y:S02]  /*9df0*/  @!P1 LDGSTS.E.BYPASS.LTC128B.128 [R9+0xba00], desc[UR42][R4.64], !P0 ;  /* 0x0ba0000004099fae */ /* 0x0005e4000c101d6a */
[----:B--2---:R-:W-:-:S05]  /*9e00*/  @!P2 IADD3 R4, P1, R3, R26, RZ ;  /* 0x0000001a0304a210 */ /* 0x004fca0007f3e0ff */
[----:B---3--:R-:W-:-:S05]  /*9e10*/  @!P2 IMAD.X R5, RZ, RZ, R8, P1 ;  /* 0x000000ffff05a224 */ /* 0x008fca00008e0608 */
[----:B0---4-:R1:W-:Y:S03]  /*9e20*/  @!P2 LDGSTS.E.BYPASS.LTC128B.128 [R21+0xc200], desc[UR42][R4.64], !P0 ;  /* 0x0c2000000415afae */ /* 0x0113e6000c101d6a */
.L_x_11184:
[----:B------:R-:W-:-:S05]  /*9e30*/  VIADD R25, R25, 0xa0 ;  /* 0x000000a019197836 */ /* 0x000fca0000000000 */
[----:B------:R-:W-:Y:S01]  /*9e40*/  ISETP.GE.AND P1, PT, R25, R0, PT ;  /* 0x000000001900720c */ /* 0x000fe20003f26270 */
[----:B------:R-:W-:-:S05]  /*9e50*/  IMAD.MOV.U32 R0, RZ, RZ, 0x1 ;  /* 0x00000001ff007424 */ /* 0x000fca00078e00ff */
[----:B------:R-:W-:-:S07]  /*9e60*/  SHF.L.U32 R0, R0, 0x1f, RZ ;  /* 0x0000001f00007819 */ /* 0x000fce00000006ff */
[----:B-1----:R-:W-:Y:S01]  /*9e70*/  @!P1 IADD3 R4, P2, R3, R14, RZ ;  /* 0x0000000e03049210 */ /* 0x002fe20007f5e0ff */
        /* <DEDUP_REMOVED lines=11> */
[----:B------:R-:W1:Y:S02]  /*9f30*/  SYNCS.PHASECHK.TRANS64.TRYWAIT P0, [UR38+0x12420], R0 ;  /* 0x01242000ff0075a7 */ /* 0x000e640008000166 */
[----:B01----:R-:W-:Y:S05]  /*9f40*/  @!P0 BRA `(.L_x_11127) ;  /* 0x0000001c00708947 */ /* 0x003fea0003800000 */
.L_x_11185:
[----:B------:R-:W-:-:S04]  /*9f50*/  UIADD3 UR4, UR39, -0x2, URZ ;  /* 0xfffffffe27047890 */ /* 0x000fc8000fffe03f */
[----:B------:R-:W-:-:S06]  /*9f60*/  UISETP.GE.AND UP0, UPT, UR4, UR41, UPT ;  /* 0x000000290400728c */ /* 0x000fcc000bf06270 */
[----:B------:R-:W-:-:S13]  /*9f70*/  PLOP3.LUT P0, PT, PT, PT, UP0, 0x80, 0x0 ;  /* 0x000000000000781c */ /* 0x000fda0003f0f008 */
[----:B------:R-:W-:Y:S05]  /*9f80*/  @!P0 BRA `(.L_x_11128) ;  /* 0x0000000800b88947 */ /* 0x000fea0003800000 */
[----:B------:R-:W-:Y:S01]  /*9f90*/  IMAD.U32 R12, RZ, RZ, UR40 ;  /* 0x00000028ff0c7e24 */ /* 0x000fe2000f8e00ff */
[----:B------:R-:W-:Y:S01]  /*9fa0*/  LOP3.LUT R13, R27, 0x1f, RZ, 0xc0, !PT ;  /* 0x0000001f1b0d7812 */ /* 0x000fe200078ec0ff */
[----:B------:R-:W-:Y:S02]  /*9fb0*/  IMAD.U32 R14, RZ, RZ, UR40 ;  /* 0x00000028ff0e7e24 */ /* 0x000fe4000f8e00ff */
[----:B------:R-:W-:Y:S01]  /*9fc0*/  IMAD.U32 R15, RZ, RZ, UR4 ;  /* 0x00000004ff0f7e24 */ /* 0x000fe2000f8e00ff */
[----:B------:R-:W-:Y:S01]  /*9fd0*/  LOP3.LUT R12, R12, 0x1, RZ, 0xfc, !PT ;  /* 0x000000010c0c7812 */ /* 0x000fe200078efcff */
[----:B------:R-:W-:Y:S01]  /*9fe0*/  IMAD.MOV.U32 R8, RZ, RZ, 0x1 ;  /* 0x00000001ff087424 */ /* 0x000fe200078e00ff */
[----:B------:R-:W-:Y:S01]  /*9ff0*/  LOP3.LUT R14, R14, 0x2, RZ, 0xfc, !PT ;  /* 0x000000020e0e7812 */ /* 0x000fe200078efcff */
[----:B------:R-:W-:-:S07]  /*a000*/  IMAD.MOV.U32 R9, RZ, RZ, RZ ;  /* 0x000000ffff097224 */ /* 0x000fce00078e00ff */
.L_x_11145:
[----:B------:R-:W-:Y:S01]  /*a010*/  LOP3.LUT P1, RZ, R24, 0x2, RZ, 0xc0, !PT ;  /* 0x0000000218ff7812 */ /* 0x000fe2000782c0ff */
[----:B0-----:R-:W-:Y:S01]  /*a020*/  VIADD R3, R9, 0x1 ;  /* 0x0000000109037836 */ /* 0x001fe20000000000 */
        /* <DEDUP_REMOVED lines=28> */
.L_x_11131:
[----:B0-----:R-:W-:Y:S02]  /*a1f0*/  LEA R7, R3, UR38, 0x3 ;  /* 0x0000002603077c11 */ /* 0x001fe4000f8e18ff */
[----:B------:R-:W-:Y:S02]  /*a200*/  SHF.L.U32 R4, R0, 0x1f, RZ ;  /* 0x0000001f00047819 */ /* 0x000fe400000006ff */
[----:B------:R-:W-:Y:S02]  /*a210*/  ISETP.NE.AND P1, PT, R16, RZ, PT ;  /* 0x000000ff1000720c */ /* 0x000fe40003f25270 */
[----:B------:R-:W0:Y:S02]  /*a220*/  SYNCS.PHASECHK.TRANS64.TRYWAIT P0, [R7+URZ+0x12480], R4 ;  /* 0x01248004070075a7 */ /* 0x000e24000800017f */
[----:B0-----:R-:W-:Y:S09]  /*a230*/  @!P0 BRA `(.L_x_11132) ;  /* 0x0000001800cc8947 */ /* 0x001ff20003800000 */
.L_x_11186:
[----:B------:R-:W-:Y:S04]  /*a240*/  BSSY B1, `(.L_x_11133) ;  /* 0x0000007000017945 */ /* 0x000fe80003800000 */
[----:B------:R-:W-:Y:S05]  /*a250*/  @P1 BRA `(.L_x_11134) ;  /* 0x0000000000141947 */ /* 0x000fea0003800000 */
[----:B------:R-:W-:Y:S01]  /*a260*/  ISETP.NE.AND P0, PT, R13, RZ, PT ;  /* 0x000000ff0d00720c */ /* 0x000fe20003f05270 */
[----:B------:R-:W-:-:S04]  /*a270*/  IMAD.MOV.U32 R6, RZ, RZ, 0x2800 ;  /* 0x00002800ff067424 */ /* 0x000fc800078e00ff */
[----:B------:R1:W-:Y:S08]  /*a280*/  SYNCS.ARRIVE.TRANS64 RZ, [R7+URZ+0x12470], R6 ;  /* 0x0124700607ff79a7 */ /* 0x0003f0000800003f */
[----:B------:R-:W-:Y:S05]  /*a290*/  @!P0 BRA `(.L_x_11134) ;  /* 0x0000000000048947 */ /* 0x000fea0003800000 */
[----:B------:R-:W-:Y:S01]  /*a2a0*/  BPT.TRAP 0x1 ;  /* 0x000000040000795c */ /* 0x000fe20000300000 */
.L_x_11134:
[----:B------:R-:W-:Y:S05]  /*a2b0*/  BSYNC B1 ;  /* 0x0000000000017941 */ /* 0x000fea0003800000 */
.L_x_11133:
[----:B-1----:R-:W-:Y:S01]  /*a2c0*/  IMAD.U32 R6, RZ, RZ, UR38 ;  /* 0x00000026ff067e24 */ /* 0x002fe2000f8e00ff */
        /* <DEDUP_REMOVED lines=15> */
.L_x_11135:
        /* <DEDUP_REMOVED lines=8> */
.L_x_11187:
[----:B------:R-:W-:Y:S01]  /*a440*/  BSSY B1, `(.L_x_11137) ;  /* 0x0000009000017945 */ /* 0x000fe20003800000 */
[----:B01----:R-:W-:Y:S02]  /*a450*/  IMAD.MOV.U32 R4, RZ, RZ, 0x0 ;  /* 0x00000000ff047424 */ /* 0x003fe400078e00ff */
[----:B------:R-:W-:Y:S01]  /*a460*/  IMAD.MOV.U32 R5, RZ, RZ, 0x14f00000 ;  /* 0x14f00000ff057424 */ /* 0x000fe200078e00ff */
[----:B------:R-:W-:Y:S06]  /*a470*/  @P1 BRA `(.L_x_11138) ;  /* 0x0000000000141947 */ /* 0x000fec0003800000 */
[----:B------:R-:W-:Y:S01]  /*a480*/  ISETP.NE.AND P0, PT, R13, RZ, PT ;  /* 0x000000ff0d00720c */ /* 0x000fe20003f05270 */
[----:B------:R-:W-:-:S04]  /*a490*/  IMAD.MOV.U32 R10, RZ, RZ, 0x2800 ;  /* 0x00002800ff0a7424 */ /* 0x000fc800078e00ff */
[----:B------:R0:W-:Y:S08]  /*a4a0*/  SYNCS.ARRIVE.TRANS64 RZ, [R7+URZ+0x12430], R10 ;  /* 0x0124300a07ff79a7 */ /* 0x0001f0000800003f */
[----:B------:R-:W-:Y:S05]  /*a4b0*/  @!P0 BRA `(.L_x_11138) ;  /* 0x0000000000048947 */ /* 0x000fea0003800000 */
[----:B------:R-:W-:Y:S01]  /*a4c0*/  BPT.TRAP 0x1 ;  /* 0x000000040000795c */ /* 0x000fe20000300000 */
.L_x_11138:
[----:B------:R-:W-:Y:S05]  /*a4d0*/  BSYNC B1 ;  /* 0x0000000000017941 */ /* 0x000fea0003800000 */
.L_x_11137:
        /* <DEDUP_REMOVED lines=12> */
.L_x_11139:
[----:B------:R-:W-:-:S13]  /*a5a0*/  @P0 ELECT P1, URZ, PT ;  /* 0x00000000003f082f */ /* 0x000fda0003820000 */
[----:B------:R-:W-:Y:S01]  /*a5b0*/  @P1 R2UR UR13, R19 ;  /* 0x00000000130d12ca */ /* 0x000fe200000e0000 */
[----:B------:R-:W-:Y:S01]  /*a5c0*/  UMOV UR12, UR36 ;  /* 0x00000024000c7c82 */ /* 0x000fe20008000000 */
[----:B------:R-:W-:-:S11]  /*a5d0*/  @P1 PLOP3.LUT P0, PT, P1, PT, PT, 0x8, 0x0 ;  /* 0x000000000000181c */ /* 0x000fd60000f0e170 */
[----:B------:R1:W-:Y:S01]  /*a5e0*/  UTMALDG.4D [UR8], [UR4], desc[UR6] ;  /* 0x00000608040075b4 */ /* 0x0003e20008019000 */
[----:B------:R-:W-:Y:S01]  /*a5f0*/  PLOP3.LUT P1, PT, PT, PT, PT, 0x8, 0x0 ;  /* 0x000000000000781c */ /* 0x000fe20003f2e170 */
[----:B-1----:R-:W-:-:S12]  /*a600*/  @P0 BRA.U.ANY `(.L_x_11139) ;  /* 0xfffffffd00e40947 */ /* 0x002fd8000393ffff */
.L_x_11130:
[----:B------:R-:W-:Y:S05]  /*a610*/  BSYNC B0 ;  /* 0x0000000000007941 */ /* 0x000fea0003800000 */
.L_x_11129:
[----:B------:R-:W-:-:S13]  /*a620*/  ISETP.NE.AND P0, PT, R12, 0x3, PT ;  /* 0x000000030c00780c */ /* 0x000fda0003f05270 */
[----:B------:R-:W-:Y:S05]  /*a630*/  @!P0 BRA `(.L_x_11140) ;  /* 0x0000000000048947 */ /* 0x000fea0003800000 */
[----:B------:R-:W-:Y:S01]  /*a640*/  BPT.TRAP 0x1 ;  /* 0x000000040000795c */ /* 0x000fe20000300000 */
.L_x_11140:
[----:B------:R-:W-:Y:S02]  /*a650*/  LOP3.LUT R5, R8, 0x1, RZ, 0x3c, !PT ;  /* 0x0000000108057812 */ /* 0x000fe400078e3cff */
[----:B------:R-:W-:Y:S02]  /*a660*/  LEA R20, R9, UR38, 0x3 ;  /* 0x0000002609147c11 */ /* 0x000fe4000f8e18ff */
[----:B------:R-:W-:Y:S02]  /*a670*/  SHF.L.U32 R5, R5, 0x1f, RZ ;  /* 0x0000001f05057819 */ /* 0x000fe400000006ff */
[----:B------:R-:W-:Y:S02]  /*a680*/  ISETP.NE.AND P1, PT, R14, 0x3, PT ;  /* 0x000000030e00780c */ /* 0x000fe40003f25270 */
[----:B------:R-:W1:Y:S02]  /*a690*/  SYNCS.PHASECHK.TRANS64.TRYWAIT P0, [R20+URZ+0x12470], R5 ;  /* 0x01247005140075a7 */ /* 0x000e64000800017f */
[----:B-1----:R-:W-:Y:S09]  /*a6a0*/  @!P0 BRA `(.L_x_11141) ;  /* 0x0000001400d88947 */ /* 0x002ff20003800000 */
.L_x_11188:
[----:B------:R-:W-:Y:S05]  /*a6b0*/  @!P1 BRA `(.L_x_11142) ;  /* 0x0000000000049947 */ /* 0x000fea0003800000 */
[----:B------:R-:W-:Y:S01]  /*a6c0*/  BPT.TRAP 0x1 ;  /* 0x000000040000795c */ /* 0x000fe20000300000 */
.L_x_11142:
[----:B-1----:R-:W-:Y:S01]  /*a6d0*/  SHF.L.U32 R5, R8, 0x1f, RZ ;  /* 0x0000001f08057819 */ /* 0x002fe200000006ff */
[----:B0-----:R-:W-:-:S03]  /*a6e0*/  IMAD R10, R9, 0x2800, RZ ;  /* 0x00002800090a7824 */ /* 0x001fc600078e02ff */
[----:B------:R-:W0:Y:S02]  /*a6f0*/  SYNCS.PHASECHK.TRANS64.TRYWAIT P0, [R20+URZ+0x12460], R5 ;  /* 0x01246005140075a7 */ /* 0x000e24000800017f */
[----:B0-----:R-:W-:Y:S05]  /*a700*/  @!P0 BRA `(.L_x_11143) ;  /* 0x0000001400d48947 */ /* 0x001fea0003800000 */
.L_x_11189:
[C---:B------:R-:W-:Y:S01]  /*a710*/  LOP3.LUT R25, R10.reuse, R22, RZ, 0xfc, !PT ;  /* 0x000000160a197212 */ /* 0x040fe200078efcff */
[----:B------:R-:W-:Y:S05]  /*a720*/  WARPSYNC.ALL ;  /* 0x0000000000007948 */ /* 0x000fea0003800000 */
[----:B0-----:R-:W0:Y:S01]  /*a730*/  LDSM.16.MT88.4 R4, [R25+UR38+0x5200] ;  /* 0x005200261904783b */ /* 0x001e220008004200 */
[----:B------:R-:W-:-:S05]  /*a740*/  LOP3.LUT R21, R10, R17, RZ, 0xfc, !PT ;  /* 0x000000110a157212 */ /* 0x000fca00078efcff */
[----:B------:R-:W-:Y:S01]  /*a750*/  VIADD R21, R21, UR38 ;  /* 0x0000002615157c36 */ /* 0x000fe20008000000 */
[C-C-:B0-----:R-:W-:Y:S02]  /*a760*/  PRMT R8, R4.reuse, 0x6420, R5.reuse ;  /* 0x0000642004087816 */ /* 0x141fe40000000005 */
[----:B------:R-:W-:Y:S02]  /*a770*/  PRMT R9, R4, 0x7531, R5 ;  /* 0x0000753104097816 */ /* 0x000fe40000000005 */
[C-C-:B------:R-:W-:Y:S02]  /*a780*/  PRMT R10, R6.reuse, 0x6420, R7.reuse ;  /* 0x00006420060a7816 */ /* 0x140fe40000000007 */
[----:B------:R-:W-:-:S05]  /*a790*/  PRMT R11, R6, 0x7531, R7 ;  /* 0x00007531060b7816 */ /* 0x000fca0000000007 */
[----:B------:R-:W-:Y:S04]  /*a7a0*/  STSM.16.M88.4 [R21+0x200], R8 ;  /* 0x0002000815007844 */ /* 0x000fe80000000200 */
        /* <DEDUP_REMOVED lines=32> */
.L_x_11144:
[----:B-1----:R1:W-:Y:S01]  /*a9b0*/  SYNCS.ARRIVE.TRANS64.A1T0 RZ, [R20+URZ+0x12450], RZ ;  /* 0x012450ff14ff79a7 */ /* 0x0023e2000810003f */
[----:B------:R-:W-:Y:S01]  /*a9c0*/  BAR.SYNC.DEFER_BLOCKING 0x2, 0x80 ;  /* 0x0082000000007b1d */ /* 0x000fe20000010000 */
[----:B------:R-:W-:Y:S01]  /*a9d0*/  ISETP.NE.AND P0, PT, R16, RZ, PT ;  /* 0x000000ff1000720c */ /* 0x000fe20003f05270 */
[----:B0-----:R-:W-:Y:S02]  /*a9e0*/  IMAD.MOV.U32 R9, RZ, RZ, R3 ;  /* 0x000000ffff097224 */ /* 0x001fe400078e0003 */
[----:B------:R-:W-:-:S10]  /*a9f0*/  IMAD.MOV.U32 R8, RZ, RZ, R0 ;  /* 0x000000ffff087224 */ /* 0x000fd400078e0000 */
[----:B------:R-:W-:-:S05]  /*aa00*/  @!P0 VIADD R4, R20, 0x12480 ;  /* 0x0001248014048836 */ /* 0x000fca0000000000 */
[----:B------:R-:W-:-:S04]  /*aa10*/  @!P0 PRMT R4, RZ, 0x654, R4 ;  /* 0x00000654ff048816 */ /* 0x000fc80000000004 */
[----:B------:R1:W-:Y:S01]  /*aa20*/  @!P0 SYNCS.ARRIVE.TRANS64.RED.A1T0 RZ, [R4+URZ], RZ ;  /* 0x000000ff04ff89a7 */ /* 0x0003e2000810043f */
[C---:B------:R-:W-:Y:S01]  /*aa30*/  ISETP.GT.AND P0, PT, R15.reuse, UR41, PT ;  /* 0x000000290f007c0c */ /* 0x040fe2000bf04270 */
[----:B------:R-:W-:-:S12]  /*aa40*/  VIADD R15, R15, 0xffffffff ;  /* 0xffffffff0f0f7836 */ /* 0x000fd80000000000 */
[----:B-1----:R-:W-:Y:S05]  /*aa50*/  @P0 BRA `(.L_x_11145) ;  /* 0xfffffff4006c0947 */ /* 0x002fea000383ffff */
[----:B------:R-:W-:Y:S05]  /*aa60*/  BRA `(.L_x_11146) ;  /* 0x0000000000087947 */ /* 0x000fea0003800000 */
.L_x_11128:
[----:B0-----:R-:W-:Y:S02]  /*aa70*/  IMAD.MOV.U32 R3, RZ, RZ, RZ ;  /* 0x000000ffff037224 */ /* 0x001fe400078e00ff */
[----:B------:R-:W-:-:S07]  /*aa80*/  IMAD.MOV.U32 R0, RZ, RZ, 0x1 ;  /* 0x00000001ff007424 */ /* 0x000fce00078e00ff */
.L_x_11146:
[----:B------:R-:W-:-:S04]  /*aa90*/  ULOP3.LUT UR4, UR40, 0x1, URZ, 0xfc, !UPT ;  /* 0x0000000128047892 */ /* 0x000fc8000f8efc3f */
[----:B------:R-:W-:-:S06]  /*aaa0*/  UISETP.NE.AND UP0, UPT, UR4, 0x3, UPT ;  /* 0x000000030400788c */ /* 0x000fcc000bf05270 */
[----:B------:R-:W-:-:S13]  /*aab0*/  PLOP3.LUT P0, PT, PT, PT, UP0, 0x80, 0x0 ;  /* 0x000000000000781c */ /* 0x000fda0003f0f008 */
[----:B------:R-:W-:Y:S05]  /*aac0*/  @!P0 BRA `(.L_x_11147) ;  /* 0x0000000000048947 */ /* 0x000fea0003800000 */
[----:B------:R-:W-:Y:S01]  /*aad0*/  BPT.TRAP 0x1 ;  /* 0x000000040000795c */ /* 0x000fe20000300000 */
.L_x_11147:
[----:B------:R-:W-:Y:S01]  /*aae0*/  LOP3.LUT R5, R0, 0x1, RZ, 0x3c, !PT ;  /* 0x0000000100057812 */ /* 0x000fe200078e3cff */
[----:B------:R-:W-:Y:S01]  /*aaf0*/  BSSY B0, `(.L_x_11148) ;  /* 0x0000005000007945 */ /* 0x000fe20003800000 */
[----:B------:R-:W-:Y:S02]  /*ab00*/  LEA R12, R3, UR38, 0x3 ;  /* 0x00000026030c7c11 */ /* 0x000fe4000f8e18ff */
[----:B------:R-:W-:-:S04]  /*ab10*/  SHF.L.U32 R5, R5, 0x1f, RZ ;  /* 0x0000001f05057819 */ /* 0x000fc800000006ff */
[----:B------:R-:W0:Y:S02]  /*ab20*/  SYNCS.PHASECHK.TRANS64.TRYWAIT P0, [R12+URZ+0x12470], R5 ;  /* 0x012470050c0075a7 */ /* 0x000e24000800017f */
[----:B0-----:R-:W-:Y:S05]  /*ab30*/  @!P0 BRA `(.L_x_11149) ;  /* 0x0000001000dc8947 */ /* 0x001fea0003800000 */
.L_x_11190:
[----:B------:R-:W-:Y:S05]  /*ab40*/  BSYNC B0 ;  /* 0x0000000000007941 */ /* 0x000fea0003800000 */
.L_x_11148:
[----:B------:R-:W-:-:S06]  /*ab50*/  ULOP3.LUT UR4, UR40, 0x2, URZ, 0xfc, !UPT ;  /* 0x0000000228047892 */ /* 0x000fcc000f8efc3f */
[----:B------:R-:W-:-:S05]  /*ab60*/  IMAD.U32 R4, RZ, RZ, UR4 ;  /* 0x00000004ff047e24 */ /* 0x000fca000f8e00ff */
[----:B------:R-:W-:-:S13]  /*ab70*/  ISETP.NE.AND P1, PT, R4, 0x3, PT ;  /* 0x000000030400780c */ /* 0x000fda0003f25270 */
[----:B------:R-:W-:Y:S05]  /*ab80*/  @!P1 BRA `(.L_x_11150) ;  /* 0x0000000000049947 */ /* 0x000fea0003800000 */
[----:B------:R-:W-:Y:S01]  /*ab90*/  BPT.TRAP 0x1 ;  /* 0x000000040000795c */ /* 0x000fe20000300000 */
.L_x_11150:
[----:B0-----:R-:W-:Y:S01]  /*aba0*/  SHF.L.U32 R5, R0, 0x1f, RZ ;  /* 0x0000001f00057819 */ /* 0x001fe200000006ff */
[----:B------:R-:W-:-:S03]  /*abb0*/  IMAD R8, R3, 0x2800, RZ ;  /* 0x0000280003087824 */ /* 0x000fc600078e02ff */
[----:B------:R-:W0:Y:S02]  /*abc0*/  SYNCS.PHASECHK.TRANS64.TRYWAIT P0, [R12+URZ+0x12460], R5 ;  /* 0x012460050c0075a7 */ /* 0x000e24000800017f */
[----:B------:R-:W-:Y:S01]  /*abd0*/  LOP3.LUT R22, R8, R22, RZ, 0xfc, !PT ;  /* 0x0000001608167212 */ /* 0x000fe200078efcff */
[----:B0-----:R-:W-:Y:S06]  /*abe0*/  @!P0 BRA `(.L_x_11151) ;  /* 0x0000001000c48947 */ /* 0x001fec0003800000 */
.L_x_11191:
        /* <DEDUP_REMOVED lines=41> */
.L_x_11152:
[----:B-1----:R-:W-:Y:S01]  /*ae80*/  SYNCS.ARRIVE.TRANS64.A1T0 RZ, [R12+URZ+0x12450], RZ ;  /* 0x012450ff0cff79a7 */ /* 0x002fe2000810003f */
[----:B------:R-:W-:Y:S01]  /*ae90*/  BAR.SYNC.DEFER_BLOCKING 0x2, 0x80 ;  /* 0x0082000000007b1d */ /* 0x000fe20000010000 */
[----:B------:R-:W-:Y:S01]  /*aea0*/  ISETP.NE.AND P0, PT, R16, RZ, PT ;  /* 0x000000ff1000720c */ /* 0x000fe20003f05270 */
[----:B------:R-:W-:-:S12]  /*aeb0*/  VIADD R3, R3, 0x1 ;  /* 0x0000000103037836 */ /* 0x000fd80000000000 */
[----:B------:R-:W-:-:S05]  /*aec0*/  @!P0 VIADD R4, R12, 0x12480 ;  /* 0x000124800c048836 */ /* 0x000fca0000000000 */
[----:B------:R-:W-:-:S04]  /*aed0*/  @!P0 PRMT R4, RZ, 0x654, R4 ;  /* 0x00000654ff048816 */ /* 0x000fc80000000004 */
[----:B------:R1:W-:Y:S01]  /*aee0*/  @!P0 SYNCS.ARRIVE.TRANS64.RED.A1T0 RZ, [R4+URZ], RZ ;  /* 0x000000ff04ff89a7 */ /* 0x0003e2000810043f */
[----:B------:R-:W-:-:S04]  /*aef0*/  ISETP.NE.AND P0, PT, R3, 0x2, PT ;  /* 0x000000020300780c */ /* 0x000fc80003f05270 */
[----:B------:R-:W-:Y:S02]  /*af00*/  SEL R5, RZ, 0x1, P0 ;  /* 0x00000001ff057807 */ /* 0x000fe40000000000 */
[----:B------:R-:W-:Y:S01]  /*af10*/  SEL R3, R3, RZ, P0 ;  /* 0x000000ff03037207 */ /* 0x000fe20000000000 */
[----:B-1----:R-:W-:Y:S01]  /*af20*/  IMAD.MOV.U32 R4, RZ, RZ, RZ ;  /* 0x000000ffff047224 */ /* 0x002fe200078e00ff */
[----:B------:R-:W-:-:S07]  /*af30*/  LOP3.LUT R0, R0, R5, RZ, 0x3c, !PT ;  /* 0x0000000500007212 */ /* 0x000fce00078e3cff */
.L_x_11111:
[----:B------:R-:W0:Y:S01]  /*af40*/  S2R R6, SR_CgaCtaId ;  /* 0x0000000000067919 */ /* 0x000e220000008800 */
[----:B------:R-:W-:Y:S02]  /*af50*/  MOV R5, 0x400 ;  /* 0x0000040000057802 */ /* 0x000fe40000000f00 */
[----:B------:R-:W-:Y:S02]  /*af60*/  SHF.L.U32 R4, R4, 0x1f, RZ ;  /* 0x0000001f04047819 */ /* 0x000fe400000006ff */
[----:B0-----:R-:W-:-:S04]  /*af70*/  LEA R9, R6, R5, 0x18 ;  /* 0x0000000506097211 */ /* 0x001fc800078ec0ff */
[----:B------:R-:W0:Y:S02]  /*af80*/  SYNCS.PHASECHK.TRANS64.TRYWAIT P0, [R9+URZ+0x12420], R4 ;  /* 0x01242004090075a7 */ /* 0x000e24000800017f */
[----:B0-----:R-:W-:Y:S05]  /*af90*/  @!P0 BRA `(.L_x_11153) ;  /* 0x0000000c00ec8947 */ /* 0x001fea0003800000 */
.L_x_11192:
[----:B------:R-:W1:Y:S02]  /*afa0*/  SHFL.IDX PT, R2, R2, RZ, 0x1f ;  /* 0x00001fff02027589 */ /* 0x000e6400000e0000 */
        /* <DEDUP_REMOVED lines=9> */
.L_x_11154:
[----:B------:R-:W-:Y:S01]  /*b040*/  VIADD R6, R9, 0x12440 ;  /* 0x0001244009067836 */ /* 0x000fe20000000000 */
[----:B0-----:R-:W-:Y:S01]  /*b050*/  SHF.L.U32 R4, R0, 0x1f, RZ ;  /* 0x0000001f00047819 */ /* 0x001fe200000006ff */
        /* <DEDUP_REMOVED lines=10> */
.L_x_11193:
[----:B------:R-:W1:Y:S02]  /*b100*/  SYNCS.PHASECHK.TRANS64.TRYWAIT P1, [R5+URZ], R0 ;  /* 0x00000000050075a7 */ /* 0x000e64000802017f */
[----:B-1----:R-:W-:Y:S05]  /*b110*/  @!P1 BRA `(.L_x_11156) ;  /* 0x0000000c00b49947 */ /* 0x002fea0003800000 */
.L_x_11194:
[----:B------:R-:W-:Y:S05]  /*b120*/  @!P0 BRA `(.L_x_11157) ;  /* 0x0000000000048947 */ /* 0x000fea0003800000 */
[----:B------:R-:W-:Y:S01]  /*b130*/  BPT.TRAP 0x1 ;  /* 0x000000040000795c */ /* 0x000fe20000300000 */
.L_x_11157:
[----:B------:R-:W-:-:S04]  /*b140*/  IMAD R3, R3, 0x8, R9 ;  /* 0x0000000803037824 */ /* 0x000fc800078e0209 */
[----:B------:R-:W2:Y:S02]  /*b150*/  SYNCS.PHASECHK.TRANS64.TRYWAIT P1, [R3+URZ+0x12460], R4 ;  /* 0x01246004030075a7 */ /* 0x000ea4000802017f */
[----:B--2---:R-:W-:Y:S05]  /*b160*/  @!P1 BRA `(.L_x_11158) ;  /* 0x0000000c00b49947 */ /* 0x004fea0003800000 */
.L_x_11195:
[----:B------:R-:W-:Y:S05]  /*b170*/  @!P0 BRA `(.L_x_11159) ;  /* 0x0000000000048947 */ /* 0x000fea0003800000 */
[----:B------:R-:W-:Y:S01]  /*b180*/  BPT.TRAP 0x1 ;  /* 0x000000040000795c */ /* 0x000fe20000300000 */
.L_x_11159:
[----:B-1----:R-:W-:-:S04]  /*b190*/  IMAD R5, R2, 0x8, R9 ;  /* 0x0000000802057824 */ /* 0x002fc800078e0209 */
[----:B------:R-:W1:Y:S02]  /*b1a0*/  SYNCS.PHASECHK.TRANS64.TRYWAIT P1, [R5+URZ+0x12460], R0 ;  /* 0x01246000050075a7 */ /* 0x000e64000802017f */
[----:B-1----:R-:W-:Y:S05]  /*b1b0*/  @!P1 BRA `(.L_x_11160) ;  /* 0x0000000c00b49947 */ /* 0x002fea0003800000 */
.L_x_11196:
[----:B------:R-:W-:Y:S05]  /*b1c0*/  @!P0 BRA `(.L_x_11161) ;  /* 0x0000000000048947 */ /* 0x000fea0003800000 */
[----:B------:R-:W-:Y:S01]  /*b1d0*/  BPT.TRAP 0x1 ;  /* 0x000000040000795c */ /* 0x000fe20000300000 */
.L_x_11161:
[----:B------:R-:W3:Y:S02]  /*b1e0*/  SYNCS.PHASECHK.TRANS64.TRYWAIT P0, [R3+URZ+0x12480], R4 ;  /* 0x01248004030075a7 */ /* 0x000ee4000800017f */
[----:B---3--:R-:W-:Y:S05]  /*b1f0*/  @!P0 BRA `(.L_x_11162) ;  /* 0x0000000c00b88947 */ /* 0x008fea0003800000 */
.L_x_11163:
[----:B----4-:R4:W0:Y:S02]  /*b200*/  SYNCS.PHASECHK.TRANS64.TRYWAIT P0, [R5+URZ+0x12480], R0 ;  /* 0x01248000050075a7 */ /* 0x010824000800017f */
[----:B0-----:R-:W-:Y:S05]  /*b210*/  @!P0 NANOSLEEP.SYNCS 0x989680 ;  /* 0x009896800000895d */ /* 0x001fea0003900000 */
[----:B------:R-:W0:Y:S02]  /*b220*/  @!P0 SYNCS.PHASECHK.TRANS64 P0, [R5+URZ+0x12480], R0 ;  /* 0x01248000050085a7 */ /* 0x000e24000800007f */
[----:B0-----:R-:W-:Y:S05]  /*b230*/  @!P0 BRA `(.L_x_11163) ;  /* 0xfffffffc00f08947 */ /* 0x001fea000383ffff */
.L_x_11081:
[----:B------:R-:W-:Y:S05]  /*b240*/  BSYNC B6 ;  /* 0x0000000000067941 */ /* 0x000fea0003800000 */
.L_x_11078:
[----:B------:R-:W-:Y:S05]  /*b250*/  EXIT ;  /* 0x000000000000794d */ /* 0x000fea0003800000 */
.L_x_11085:
[----:B0-----:R-:W-:-:S04]  /*b260*/  IMAD.U32 R3, RZ, RZ, UR45 ;  /* 0x0000002dff037e24 */ /* 0x001fc8000f8e00ff */
[----:B------:R0:W1:Y:S03]  /*b270*/  SYNCS.PHASECHK.TRANS64.TRYWAIT P0, [R3+URZ+0x12400], R2 ;  /* 0x01240002030075a7 */ /* 0x000066000800017f */
[----:B-1----:R-:W-:Y:S05]  /*b280*/  @!P0 NANOSLEEP.SYNCS 0x989680 ;  /* 0x009896800000895d */ /* 0x002fea0003900000 */
[----:B------:R-:W1:Y:S02]  /*b290*/  @!P0 SYNCS.PHASECHK.TRANS64 P0, [R3+URZ+0x12400], R2 ;  /* 0x01240002030085a7 */ /* 0x000e64000800007f */
[----:B-1----:R-:W-:Y:S05]  /*b2a0*/  @!P0 BRA `(.L_x_11085) ;  /* 0xfffffffc00ec8947 */ /* 0x002fea000383ffff */
[----:B------:R-:W-:Y:S05]  /*b2b0*/  BRA `(.L_x_11164) ;  /* 0xffffff6000a07947 */ /* 0x000fea000383ffff */
.L_x_11089:
[----:B0-----:R-:W-:-:S04]  /*b2c0*/  IMAD.U32 R3, RZ, RZ, UR45 ;  /* 0x0000002dff037e24 */ /* 0x001fc8000f8e00ff */
[----:B------:R0:W2:Y:S03]  /*b2d0*/  SYNCS.PHASECHK.TRANS64.TRYWAIT P2, [R3+URZ+0x12430], R2 ;  /* 0x01243002030075a7 */ /* 0x0000a6000804017f */
[----:B--2---:R-:W-:Y:S05]  /*b2e0*/  @!P2 NANOSLEEP.SYNCS 0x989680 ;  /* 0x009896800000a95d */ /* 0x004fea0003900000 */
[----:B------:R-:W2:Y:S02]  /*b2f0*/  @!P2 SYNCS.PHASECHK.TRANS64 P2, [R3+URZ+0x12430], R2 ;  /* 0x012430020300a5a7 */ /* 0x000ea4000804007f */
[----:B--2---:R-:W-:Y:S05]  /*b300*/  @!P2 BRA `(.L_x_11089) ;  /* 0xfffffffc00eca947 */ /* 0x004fea000383ffff */
[----:B------:R-:W-:Y:S05]  /*b310*/  BRA `(.L_x_11088) ;  /* 0xffffff6000bc7947 */ /* 0x000fea000383ffff */
.L_x_11094:
[----:B-1----:R-:W-:-:S04]  /*b320*/  IMAD.U32 R7, RZ, RZ, UR19 ;  /* 0x00000013ff077e24 */ /* 0x002fc8000f8e00ff */
[----:B------:R1:W2:Y:S03]  /*b330*/  SYNCS.PHASECHK.TRANS64.TRYWAIT P2, [R7+URZ+0x12430], R2 ;  /* 0x01243002070075a7 */ /* 0x0002a6000804017f */
[----:B--2---:R-:W-:Y:S05]  /*b340*/  @!P2 NANOSLEEP.SYNCS 0x989680 ;  /* 0x009896800000a95d */ /* 0x004fea0003900000 */
[----:B------:R-:W2:Y:S02]  /*b350*/  @!P2 SYNCS.PHASECHK.TRANS64 P2, [R7+URZ+0x12430], R2 ;  /* 0x012430020700a5a7 */ /* 0x000ea4000804007f */
[----:B--2---:R-:W-:Y:S05]  /*b360*/  @!P2 BRA `(.L_x_11094) ;  /* 0xfffffffc00eca947 */ /* 0x004fea000383ffff */
[----:B------:R-:W-:Y:S05]  /*b370*/  BRA `(.L_x_11093) ;  /* 0xffffff8c001c7947 */ /* 0x000fea000383ffff */
.L_x_11098:
[----:B-1----:R-:W-:-:S04]  /*b380*/  IMAD.U32 R7, RZ, RZ, UR12 ;  /* 0x0000000cff077e24 */ /* 0x002fc8000f8e00ff */
[----:B------:R1:W2:Y:S03]  /*b390*/  SYNCS.PHASECHK.TRANS64.TRYWAIT P2, [R7+URZ+0x12450], R2 ;  /* 0x01245002070075a7 */ /* 0x0002a6000804017f */
[----:B--2---:R-:W-:Y:S05]  /*b3a0*/  @!P2 NANOSLEEP.SYNCS 0x989680 ;  /* 0x009896800000a95d */ /* 0x004fea0003900000 */
[----:B------:R-:W2:Y:S02]  /*b3b0*/  @!P2 SYNCS.PHASECHK.TRANS64 P2, [R7+URZ+0x12450], R2 ;  /* 0x012450020700a5a7 */ /* 0x000ea4000804007f */
[----:B--2---:R-:W-:Y:S05]  /*b3c0*/  @!P2 BRA `(.L_x_11098) ;  /* 0xfffffffc00eca947 */ /* 0x004fea000383ffff */
[----:B------:R-:W-:Y:S05]  /*b3d0*/  BRA `(.L_x_11097) ;  /* 0xffffff9400687947 */ /* 0x000fea000383ffff */
.L_x_11104:
[----:B-1----:R-:W-:-:S04]  /*b3e0*/  IMAD.U32 R4, RZ, RZ, UR16 ;  /* 0x00000010ff047e24 */ /* 0x002fc8000f8e00ff */
[----:B------:R1:W2:Y:S03]  /*b3f0*/  SYNCS.PHASECHK.TRANS64.TRYWAIT P1, [R4+URZ+0x12450], R3 ;  /* 0x01245003040075a7 */ /* 0x0002a6000802017f */
[----:B--2---:R-:W-:Y:S05]  /*b400*/  @!P1 NANOSLEEP.SYNCS 0x989680 ;  /* 0x009896800000995d */ /* 0x004fea0003900000 */
[----:B------:R-:W2:Y:S02]  /*b410*/  @!P1 SYNCS.PHASECHK.TRANS64 P1, [R4+URZ+0x12450], R3 ;  /* 0x01245003040095a7 */ /* 0x000ea4000802007f */
[----:B--2---:R-:W-:Y:S05]  /*b420*/  @!P1 BRA `(.L_x_11104) ;  /* 0xfffffffc00ec9947 */ /* 0x004fea000383ffff */
[----:B------:R-:W-:Y:S05]  /*b430*/  BRA `(.L_x_11103) ;  /* 0xffffffac00707947 */ /* 0x000fea000383ffff */
.L_x_11117:
[----:B------:R-:W-:Y:S02]  /*b440*/  IMAD.MOV.U32 R13, RZ, RZ, R2 ;  /* 0x000000ffff0d7224 */ /* 0x000fe400078e0002 */
[----:B------:R-:W-:Y:S02]  /*b450*/  IMAD.MOV.U32 R12, RZ, RZ, RZ ;  /* 0x000000ffff0c7224 */ /* 0x000fe400078e00ff */
[----:B------:R-:W-:Y:S02]  /*b460*/  IMAD.MOV.U32 R11, RZ, RZ, 0x1f ;  /* 0x0000001fff0b7424 */ /* 0x000fe400078e00ff */
[----:B------:R-:W-:-:S07]  /*b470*/  IMAD.MOV.U32 R15, RZ, RZ, -0x1 ;  /* 0xffffffffff0f7424 */ /* 0x000fce00078e00ff */
[----:B------:R-:W-:Y:S05]  /*b480*/  WARPSYNC.COLLECTIVE R15, `(.L_x_11165) ;  /* 0x000000000f087348 */ /* 0x000fea0003c00000 */
[----:B------:R0:W1:Y:S02]  /*b490*/  SHFL.IDX P6, R14, R13, R12, R11 ;  /* 0x0000000c0d0e7389 */ /* 0x00006400000c000b */
[----:B01----:R-:W-:Y:S01]  /*b4a0*/  ENDCOLLECTIVE ;  /* 0x000000000000791b */ /* 0x003fe20003800000 */
.L_x_11165:
[----:B------:R-:W-:Y:S05]  /*b4b0*/  BRA `(.L_x_11166) ;  /* 0xffffffd800ec7947 */ /* 0x000fea000383ffff */
.L_x_11119:
[----:B------:R-:W-:Y:S01]  /*b4c0*/  BSSY B0, `(.L_x_11167) ;  /* 0x0000006000007945 */ /* 0x000fe20003800000 */
[----:B------:R-:W-:-:S07]  /*b4d0*/  IMAD.MOV.U32 R15, RZ, RZ, -0x1 ;  /* 0xffffffffff0f7424 */ /* 0x000fce00078e00ff */
[----:B0-----:R-:W-:Y:S05]  /*b4e0*/  WARPSYNC.COLLECTIVE R15, `(.L_x_11168) ;  /* 0x000000000f0c7348 */ /* 0x001fea0003c00000 */
[----:B------:R-:W-:Y:S02]  /*b4f0*/  ELECT P6, UR62, PT ;  /* 0x00000000003e782f */ /* 0x000fe400038c0000 */
[----:B------:R-:W-:Y:S01]  /*b500*/  MOV R14, UR62 ;  /* 0x0000003e000e7c02 */ /* 0x000fe20008000f00 */
[----:B0-----:R-:W-:Y:S10]  /*b510*/  ENDCOLLECTIVE ;  /* 0x000000000000791b */ /* 0x001ff40003800000 */
.L_x_11168:
[----:B------:R-:W-:Y:S05]  /*b520*/  BSYNC B0 ;  /* 0x0000000000007941 */ /* 0x000fea0003800000 */
.L_x_11167:
[----:B------:R-:W-:Y:S05]  /*b530*/  BRA `(.L_x_11169) ;  /* 0xffffffd800f47947 */ /* 0x000fea000383ffff */
.L_x_11121:
[----:B-1----:R-:W-:-:S04]  /*b540*/  IMAD.U32 R5, RZ, RZ, UR38 ;  /* 0x00000026ff057e24 */ /* 0x002fc8000f8e00ff */
[----:B------:R1:W2:Y:S03]  /*b550*/  SYNCS.PHASECHK.TRANS64.TRYWAIT P0, [R5+URZ+0x12480], R0 ;  /* 0x01248000050075a7 */ /* 0x0002a6000800017f */
[----:B--2---:R-:W-:Y:S05]  /*b560*/  @!P0 NANOSLEEP.SYNCS 0x989680 ;  /* 0x009896800000895d */ /* 0x004fea0003900000 */
[----:B------:R-:W2:Y:S02]  /*b570*/  @!P0 SYNCS.PHASECHK.TRANS64 P0, [R5+URZ+0x12480], R0 ;  /* 0x01248000050085a7 */ /* 0x000ea4000800007f */
[----:B--2---:R-:W-:Y:S05]  /*b580*/  @!P0 BRA `(.L_x_11121) ;  /* 0xfffffffc00ec8947 */ /* 0x004fea000383ffff */
[----:B------:R-:W-:Y:S05]  /*b590*/  BRA `(.L_x_11170) ;  /* 0xffffffdc00447947 */ /* 0x000fea000383ffff */
.L_x_11123:
[----:B-1----:R-:W-:-:S04]  /*b5a0*/  IMAD.U32 R5, RZ, RZ, UR38 ;  /* 0x00000026ff057e24 */ /* 0x002fc8000f8e00ff */
[----:B------:R1:W2:Y:S03]  /*b5b0*/  SYNCS.PHASECHK.TRANS64.TRYWAIT P0, [R5+URZ+0x12440], R0 ;  /* 0x01244000050075a7 */ /* 0x0002a6000800017f */
[----:B--2---:R-:W-:Y:S05]  /*b5c0*/  @!P0 NANOSLEEP.SYNCS 0x989680 ;  /* 0x009896800000895d */ /* 0x004fea0003900000 */
[----:B------:R-:W2:Y:S02]  /*b5d0*/  @!P0 SYNCS.PHASECHK.TRANS64 P0, [R5+URZ+0x12440], R0 ;  /* 0x01244000050085a7 */ /* 0x000ea4000800007f */
[----:B--2---:R-:W-:Y:S05]  /*b5e0*/  @!P0 BRA `(.L_x_11123) ;  /* 0xfffffffc00ec8947 */ /* 0x004fea000383ffff */
[----:B------:R-:W-:Y:S05]  /*b5f0*/  BRA `(.L_x_11171) ;  /* 0xffffffdc00807947 */ /* 0x000fea000383ffff */
.L_x_11126:
[----:B------:R-:W-:Y:S02]  /*b600*/  IMAD.MOV.U32 R13, RZ, RZ, R20 ;  /* 0x000000ffff0d7224 */ /* 0x000fe400078e0014 */
[----:B------:R-:W-:Y:S02]  /*b610*/  IMAD.MOV.U32 R12, RZ, RZ, RZ ;  /* 0x000000ffff0c7224 */ /* 0x000fe400078e00ff */
[----:B------:R-:W-:Y:S02]  /*b620*/  IMAD.MOV.U32 R11, RZ, RZ, 0x1c1f ;  /* 0x00001c1fff0b7424 */ /* 0x000fe400078e00ff */
[----:B------:R-:W-:Y:S02]  /*b630*/  IMAD.MOV.U32 R15, RZ, RZ, -0x1 ;  /* 0xffffffffff0f7424 */ /* 0x000fe400078e00ff */
[----:B------:R-:W-:-:S07]  /*b640*/  IMAD R25, R25, 0xc0, R4 ;  /* 0x000000c019197824 */ /* 0x000fce00078e0204 */
[----:B0-----:R-:W-:Y:S05]  /*b650*/  WARPSYNC.COLLECTIVE R15, `(.L_x_11172) ;  /* 0x000000000f087348 */ /* 0x001fea0003c00000 */
[----:B------:R1:W2:Y:S02]  /*b660*/  SHFL.IDX P6, R14, R13, R12, R11 ;  /* 0x0000000c0d0e7389 */ /* 0x0002a400000c000b */
[----:B012---:R-:W-:Y:S01]  /*b670*/  ENDCOLLECTIVE ;  /* 0x000000000000791b */ /* 0x007fe20003800000 */
.L_x_11172:
[----:B------:R-:W-:Y:S02]  /*b680*/  VIADD R21, R25, 0x20 ;  /* 0x0000002019157836 */ /* 0x000fe40000000000 */
[----:B------:R-:W-:Y:S02]  /*b690*/  IMAD.MOV.U32 R13, RZ, RZ, R10 ;  /* 0x000000ffff0d7224 */ /* 0x000fe400078e000a */
[----:B------:R-:W-:-:S07]  /*b6a0*/  IMAD.MOV.U32 R4, RZ, RZ, R14 ;  /* 0x000000ffff047224 */ /* 0x000fce00078e000e */
[----:B------:R-:W-:Y:S05]  /*b6b0*/  WARPSYNC.COLLECTIVE R15, `(.L_x_11173) ;  /* 0x000000000f087348 */ /* 0x000fea0003c00000 */
[----:B------:R0:W1:Y:S02]  /*b6c0*/  SHFL.IDX P6, R14, R13, R12, R11 ;  /* 0x0000000c0d0e7389 */ /* 0x00006400000c000b */
[----:B01----:R-:W-:Y:S01]  /*b6d0*/  ENDCOLLECTIVE ;  /* 0x000000000000791b */ /* 0x003fe20003800000 */
.L_x_11173:
[----:B------:R-:W-:Y:S02]  /*b6e0*/  ULDC UR4, c[0x0][0x288] ;  /* 0x0000a20000047ab9 */ /* 0x000fe40000000800 */
[----:B------:R-:W-:-:S05]  /*b6f0*/  IMAD R0, R0, UR4, RZ ;  /* 0x0000000400007c24 */ /* 0x000fca000f8e02ff */
[----:B------:R-:W-:Y:S01]  /*b700*/  ISETP.GE.AND P1, PT, R25, R0, PT ;  /* 0x000000001900720c */ /* 0x000fe20003f26270 */
[----:B------:R-:W-:Y:S02]  /*b710*/  IMAD.MOV.U32 R13, RZ, RZ, R20 ;  /* 0x000000ffff0d7224 */ /* 0x000fe400078e0014 */
[----:B------:R-:W-:-:S10]  /*b720*/  IMAD.MOV.U32 R12, RZ, RZ, 0x1 ;  /* 0x00000001ff0c7424 */ /* 0x000fd400078e00ff */
[----:B------:R-:W-:Y:S01]  /*b730*/  @!P1 VIADD R9, R28, UR38 ;  /* 0x000000261c099c36 */ /* 0x000fe20008000000 */
[----:B------:R-:W-:-:S05]  /*b740*/  @!P1 IADD3 R14, P2, R3, R14, RZ ;  /* 0x0000000e030e9210 */ /* 0x000fca0007f5e0ff */
[----:B------:R-:W-:Y:S02]  /*b750*/  @!P1 IMAD.X R5, RZ, RZ, R4, P2 ;  /* 0x000000ffff059224 */ /* 0x000fe400010e0604 */
[----:B------:R-:W-:-:S07]  /*b760*/  @!P1 IMAD.MOV.U32 R4, RZ, RZ, R14 ;  /* 0x000000ffff049224 */ /* 0x000fce00078e000e */
[----:B------:R-:W-:Y:S05]  /*b770*/  WARPSYNC.COLLECTIVE R15, `(.L_x_11174) ;  /* 0x000000000f087348 */ /* 0x000fea0003c00000 */
[----:B------:R0:W1:Y:S02]  /*b780*/  SHFL.IDX P6, R14, R13, R12, R11 ;  /* 0x0000000c0d0e7389 */ /* 0x00006400000c000b */
[----:B01----:R-:W-:Y:S01]  /*b790*/  ENDCOLLECTIVE ;  /* 0x000000000000791b */ /* 0x003fe20003800000 */
.L_x_11174:
[----:B------:R-:W-:Y:S01]  /*b7a0*/  @!PT LDS RZ, [RZ] ;  /* 0x00000000fffff984 */ /* 0x000fe20000000800 */
[----:B------:R-:W-:Y:S01]  /*b7b0*/  @!PT LDS RZ, [RZ] ;  /* 0x00000000fffff984 */ /* 0x000fe20000000800 */
[----:B------:R-:W-:Y:S01]  /*b7c0*/  @!PT LDS RZ, [RZ] ;  /* 0x00000000fffff984 */ /* 0x000fe20000000800 */
[----:B------:R0:W-:Y:S01]  /*b7d0*/  @!P1 LDGSTS.E.BYPASS.LTC128B.128 [R9+0xa200], desc[UR42][R4.64], !P0 ;  /* 0x0a20000004099fae */ /* 0x0001e2000c101d6a */
[----:B------:R-:W-:Y:S01]  /*b7e0*/  ISETP.GE.AND P1, PT, R21, R0, PT ;  /* 0x000000001500720c */ /* 0x000fe20003f26270 */
[----:B------:R-:W-:-:S12]  /*b7f0*/  IMAD.MOV.U32 R13, RZ, RZ, R10 ;  /* 0x000000ffff0d7224 */ /* 0x000fd800078e000a */
[----:B0-----:R-:W-:Y:S02]  /*b800*/  @!P1 VIADD R9, R28, UR38 ;  /* 0x000000261c099c36 */ /* 0x001fe40008000000 */
[----:B------:R-:W-:-:S07]  /*b810*/  IMAD.MOV.U32 R21, RZ, RZ, R14 ;  /* 0x000000ffff157224 */ /* 0x000fce00078e000e */
[----:B------:R-:W-:Y:S05]  /*b820*/  WARPSYNC.COLLECTIVE R15, `(.L_x_11175) ;  /* 0x000000000f087348 */ /* 0x000fea0003c00000 */
[----:B------:R0:W1:Y:S02]  /*b830*/  SHFL.IDX P6, R14, R13, R12, R11 ;  /* 0x0000000c0d0e7389 */ /* 0x00006400000c000b */
[----:B01----:R-:W-:Y:S01]  /*b840*/  ENDCOLLECTIVE ;  /* 0x000000000000791b */ /* 0x003fe20003800000 */
.L_x_11175:
[----:B------:R-:W-:Y:S02]  /*b850*/  IMAD.MOV.U32 R13, RZ, RZ, R20 ;  /* 0x000000ffff0d7224 */ /* 0x000fe400078e0014 */
[----:B------:R-:W-:Y:S01]  /*b860*/  IMAD.MOV.U32 R12, RZ, RZ, 0x2 ;  /* 0x00000002ff0c7424 */ /* 0x000fe200078e00ff */
[----:B------:R-:W-:-:S13]  /*b870*/  @!P1 IADD3 R4, P3, R3, R14, RZ ;  /* 0x0000000e03049210 */ /* 0x000fda0007f7e0ff */
[----:B------:R-:W-:Y:S05]  /*b880*/  WARPSYNC.COLLECTIVE R15, `(.L_x_11176) ;  /* 0x000000000f087348 */ /* 0x000fea0003c00000 */
[----:B------:R0:W1:Y:S02]  /*b890*/  SHFL.IDX P6, R14, R13, R12, R11 ;  /* 0x0000000c0d0e7389 */ /* 0x00006400000c000b */
[----:B01----:R-:W-:Y:S01]  /*b8a0*/  ENDCOLLECTIVE ;  /* 0x000000000000791b */ /* 0x003fe20003800000 */
.L_x_11176:
[----:B------:R-:W-:-:S05]  /*b8b0*/  @!P1 IMAD.X R5, RZ, RZ, R21, P3 ;  /* 0x000000ffff059224 */ /* 0x000fca00018e0615 */
[----:B------:R-:W-:Y:S01]  /*b8c0*/  @!PT LDS RZ, [RZ] ;  /* 0x00000000fffff984 */ /* 0x000fe20000000800 */
[----:B------:R-:W-:Y:S01]  /*b8d0*/  @!PT LDS RZ, [RZ] ;  /* 0x00000000fffff984 */ /* 0x000fe20000000800 */
[----:B------:R-:W-:Y:S01]  /*b8e0*/  @!PT LDS RZ, [RZ] ;  /* 0x00000000fffff984 */ /* 0x000fe20000000800 */
[----:B------:R0:W-:Y:S01]  /*b8f0*/  @!P1 LDGSTS.E.BYPASS.LTC128B.128 [R9+0xaa00], desc[UR42][R4.64], !P0 ;  /* 0x0aa0000004099fae */ /* 0x0001e2000c101d6a */
[----:B------:R-:W-:Y:S02]  /*b900*/  IMAD.MOV.U32 R13, RZ, RZ, R10 ;  /* 0x000000ffff0d7224 */ /* 0x000fe400078e000a */
[----:B0-----:R-:W-:Y:S02]  /*b910*/  VIADD R5, R25, 0x40 ;  /* 0x0000004019057836 */ /* 0x001fe40000000000 */
[----:B------:R-:W-:-:S03]  /*b920*/  IMAD.MOV.U32 R8, RZ, RZ, R14 ;  /* 0x000000ffff087224 */ /* 0x000fc600078e000e */
[----:B------:R-:W-:-:S13]  /*b930*/  ISETP.GE.AND P2, PT, R5, R0, PT ;  /* 0x000000000500720c */ /* 0x000fda0003f46270 */
[----:B------:R-:W-:Y:S05]  /*b940*/  WARPSYNC.COLLECTIVE R15, `(.L_x_11177) ;  /* 0x000000000f087348 */ /* 0x000fea0003c00000 */
[----:B------:R0:W1:Y:S02]  /*b950*/  SHFL.IDX P6, R14, R13, R12, R11 ;  /* 0x0000000c0d0e7389 */ /* 0x00006400000c000b */
[----:B01----:R-:W-:Y:S01]  /*b960*/  ENDCOLLECTIVE ;  /* 0x000000000000791b */ /* 0x003fe20003800000 */
.L_x_11177:
[----:B------:R-:W-:Y:S02]  /*b970*/  @!P2 VIADD R21, R28, UR38 ;  /* 0x000000261c15ac36 */ /* 0x000fe40008000000 */
[----:B------:R-:W-:Y:S02]  /*b980*/  IMAD.MOV.U32 R13, RZ, RZ, R20 ;  /* 0x000000ffff0d7224 */ /* 0x000fe400078e0014 */
[----:B------:R-:W-:Y:S02]  /*b990*/  IMAD.MOV.U32 R12, RZ, RZ, 0x3 ;  /* 0x00000003ff0c7424 */ /* 0x000fe400078e00ff */
[----:B------:R-:W-:-:S07]  /*b9a0*/  IMAD.MOV.U32 R26, RZ, RZ, R14 ;  /* 0x000000ffff1a7224 */ /* 0x000fce00078e000e */
[----:B------:R-:W-:Y:S05]  /*b9b0*/  WARPSYNC.COLLECTIVE R15, `(.L_x_11178) ;  /* 0x000000000f087348 */ /* 0x000fea0003c00000 */
[----:B------:R0:W1:Y:S02]  /*b9c0*/  SHFL.IDX P6, R14, R13, R12, R11 ;  /* 0x0000000c0d0e7389 */ /* 0x00006400000c000b */
[----:B01----:R-:W-:Y:S01]  /*b9d0*/  ENDCOLLECTIVE ;  /* 0x000000000000791b */ /* 0x003fe20003800000 */
.L_x_11178:
[----:B------:R-:W-:-:S05]  /*b9e0*/  @!P2 IADD3 R4, P1, R3, R26, RZ ;  /* 0x0000001a0304a210 */ /* 0x000fca0007f3e0ff */
[----:B------:R-:W-:-:S05]  /*b9f0*/  @!P2 IMAD.X R5, RZ, RZ, R8, P1 ;  /* 0x000000ffff05a224 */ /* 0x000fca00008e0608 */
[----:B------:R-:W-:Y:S01]  /*ba00*/  @!PT LDS RZ, [RZ] ;  /* 0x00000000fffff984 */ /* 0x000fe20000000800 */
[----:B------:R-:W-:Y:S01]  /*ba10*/  @!PT LDS RZ, [RZ] ;  /* 0x00000000fffff984 */ /* 0x000fe20000000800 */
[----:B------:R-:W-:Y:S01]  /*ba20*/  @!PT LDS RZ, [RZ] ;  /* 0x00000000fffff984 */ /* 0x000fe20000000800 */
[----:B------:R0:W-:Y:S01]  /*ba30*/  @!P2 LDGSTS.E.BYPASS.LTC128B.128 [R21+0xb200], desc[UR42][R4.64], !P0 ;  /* 0x0b2000000415afae */ /* 0x0001e2000c101d6a */
[----:B------:R-:W-:Y:S02]  /*ba40*/  IMAD.MOV.U32 R13, RZ, RZ, R10 ;  /* 0x000000ffff0d7224 */ /* 0x000fe400078e000a */
[----:B------:R-:W-:-:S07]  /*ba50*/  IMAD.MOV.U32 R20, RZ, RZ, R14 ;  /* 0x000000ffff147224 */ /* 0x000fce00078e000e */
[----:B0-----:R-:W-:Y:S05]  /*ba60*/  WARPSYNC.COLLECTIVE R15, `(.L_x_11179) ;  /* 0x000000000f087348 */ /* 0x001fea0003c00000 */
[----:B------:R1:W2:Y:S02]  /*ba70*/  SHFL.IDX P6, R14, R13, R12, R11 ;  /* 0x0000000c0d0e7389 */ /* 0x0002a400000c000b */
[----:B012---:R-:W-:Y:S01]  /*ba80*/  ENDCOLLECTIVE ;  /* 0x000000000000791b */ /* 0x007fe20003800000 */
.L_x_11179:
[----:B------:R-:W-:-:S05]  /*ba90*/  VIADD R5, R25, 0x60 ;  /* 0x0000006019057836 */ /* 0x000fca0000000000 */
[----:B------:R-:W-:Y:S01]  /*baa0*/  ISETP.GE.AND P1, PT, R5, R0, PT ;  /* 0x000000000500720c */ /* 0x000fe20003f26270 */
[----:B------:R-:W-:Y:S02]  /*bab0*/  IMAD.MOV.U32 R13, RZ, RZ, R7 ;  /* 0x000000ffff0d7224 */ /* 0x000fe400078e0007 */
[----:B------:R-:W-:-:S10]  /*bac0*/  IMAD.MOV.U32 R12, RZ, RZ, RZ ;  /* 0x000000ffff0c7224 */ /* 0x000fd400078e00ff */
[----:B------:R-:W-:Y:S01]  /*bad0*/  @!P1 VIADD R9, R28, UR38 ;  /* 0x000000261c099c36 */ /* 0x000fe20008000000 */
[----:B------:R-:W-:-:S13]  /*bae0*/  @!P1 IADD3 R4, P3, R3, R14, RZ ;  /* 0x0000000e03049210 */ /* 0x000fda0007f7e0ff */
[----:B------:R-:W-:Y:S05]  /*baf0*/  WARPSYNC.COLLECTIVE R15, `(.L_x_11180) ;  /* 0x000000000f087348 */ /* 0x000fea0003c00000 */
[----:B------:R0:W1:Y:S02]  /*bb00*/  SHFL.IDX P6, R14, R13, R12, R11 ;  /* 0x0000000c0d0e7389 */ /* 0x00006400000c000b */
[----:B01----:R-:W-:Y:S01]  /*bb10*/  ENDCOLLECTIVE ;  /* 0x000000000000791b */ /* 0x003fe20003800000 */
.L_x_11180:
        /* <DEDUP_REMOVED lines=12> */
.L_x_11181:
[----:B------:R-:W-:Y:S02]  /*bbe0*/  @!P2 VIADD R21, R28, UR38 ;  /* 0x000000261c15ac36 */ /* 0x000fe40008000000 */
[----:B------:R-:W-:Y:S02]  /*bbf0*/  IMAD.MOV.U32 R13, RZ, RZ, R7 ;  /* 0x000000ffff0d7224 */ /* 0x000fe400078e0007 */
[----:B------:R-:W-:Y:S02]  /*bc00*/  IMAD.MOV.U32 R12, RZ, RZ, 0x1 ;  /* 0x00000001ff0c7424 */ /* 0x000fe400078e00ff */
[----:B------:R-:W-:-:S07]  /*bc10*/  IMAD.MOV.U32 R26, RZ, RZ, R14 ;  /* 0x000000ffff1a7224 */ /* 0x000fce00078e000e */
[----:B------:R-:W-:Y:S05]  /*bc20*/  WARPSYNC.COLLECTIVE R15, `(.L_x_11182) ;  /* 0x000000000f087348 */ /* 0x000fea0003c00000 */
[----:B------:R0:W1:Y:S02]  /*bc30*/  SHFL.IDX P6, R14, R13, R12, R11 ;  /* 0x0000000c0d0e7389 */ /* 0x00006400000c000b */
[----:B01----:R-:W-:Y:S01]  /*bc40*/  ENDCOLLECTIVE ;  /* 0x000000000000791b */ /* 0x003fe20003800000 */
.L_x_11182:
        /* <DEDUP_REMOVED lines=11> */
.L_x_11183:
[----:B------:R-:W-:Y:S05]  /*bd00*/  BRA `(.L_x_11184) ;  /* 0xffffffe000487947 */ /* 0x000fea000383ffff */
.L_x_11127:
[----:B0-----:R-:W-:-:S04]  /*bd10*/  IMAD.U32 R3, RZ, RZ, UR38 ;  /* 0x00000026ff037e24 */ /* 0x001fc8000f8e00ff */
[----:B------:R0:W1:Y:S03]  /*bd20*/  SYNCS.PHASECHK.TRANS64.TRYWAIT P0, [R3+URZ+0x12420], R0 ;  /* 0x01242000030075a7 */ /* 0x000066000800017f */
[----:B-1----:R-:W-:Y:S05]  /*bd30*/  @!P0 NANOSLEEP.SYNCS 0x989680 ;  /* 0x009896800000895d */ /* 0x002fea0003900000 */
[----:B------:R-:W1:Y:S02]  /*bd40*/  @!P0 SYNCS.PHASECHK.TRANS64 P0, [R3+URZ+0x12420], R0 ;  /* 0x01242000030085a7 */ /* 0x000e64000800007f */
[----:B-1----:R-:W-:Y:S05]  /*bd50*/  @!P0 BRA `(.L_x_11127) ;  /* 0xfffffffc00ec8947 */ /* 0x002fea000383ffff */
[----:B------:R-:W-:Y:S05]  /*bd60*/  BRA `(.L_x_11185) ;  /* 0xffffffe000787947 */ /* 0x000fea000383ffff */
.L_x_11132:
[----:B0-----:R0:W1:Y:S02]  /*bd70*/  SYNCS.PHASECHK.TRANS64.TRYWAIT P0, [R7+URZ+0x12480], R4 ;  /* 0x01248004070075a7 */ /* 0x001064000800017f */
[----:B-1----:R-:W-:Y:S05]  /*bd80*/  @!P0 NANOSLEEP.SYNCS 0x989680 ;  /* 0x009896800000895d */ /* 0x002fea0003900000 */
[----:B------:R-:W1:Y:S02]  /*bd90*/  @!P0 SYNCS.PHASECHK.TRANS64 P0, [R7+URZ+0x12480], R4 ;  /* 0x01248004070085a7 */ /* 0x000e64000800007f */
[----:B-1----:R-:W-:Y:S05]  /*bda0*/  @!P0 BRA `(.L_x_11132) ;  /* 0xfffffffc00f08947 */ /* 0x002fea000383ffff */
[----:B------:R-:W-:Y:S05]  /*bdb0*/  BRA `(.L_x_11186) ;  /* 0xffffffe400207947 */ /* 0x000fea000383ffff */
.L_x_11136:
[----:B-1----:R1:W2:Y:S02]  /*bdc0*/  SYNCS.PHASECHK.TRANS64.TRYWAIT P0, [R7+URZ+0x12440], R4 ;  /* 0x01244004070075a7 */ /* 0x0022a4000800017f */
[----:B--2---:R-:W-:Y:S05]  /*bdd0*/  @!P0 NANOSLEEP.SYNCS 0x989680 ;  /* 0x009896800000895d */ /* 0x004fea0003900000 */
[----:B------:R-:W2:Y:S02]  /*bde0*/  @!P0 SYNCS.PHASECHK.TRANS64 P0, [R7+URZ+0x12440], R4 ;  /* 0x01244004070085a7 */ /* 0x000ea4000800007f */
[----:B--2---:R-:W-:Y:S05]  /*bdf0*/  @!P0 BRA `(.L_x_11136) ;  /* 0xfffffffc00f08947 */ /* 0x004fea000383ffff */
[----:B------:R-:W-:Y:S05]  /*be00*/  BRA `(.L_x_11187) ;  /* 0xffffffe4008c7947 */ /* 0x000fea000383ffff */
.L_x_11141:
[----:B-1----:R1:W2:Y:S02]  /*be10*/  SYNCS.PHASECHK.TRANS64.TRYWAIT P0, [R20+URZ+0x12470], R5 ;  /* 0x01247005140075a7 */ /* 0x0022a4000800017f */
[----:B--2---:R-:W-:Y:S05]  /*be20*/  @!P0 NANOSLEEP.SYNCS 0x989680 ;  /* 0x009896800000895d */ /* 0x004fea0003900000 */
[----:B------:R-:W2:Y:S02]  /*be30*/  @!P0 SYNCS.PHASECHK.TRANS64 P0, [R20+URZ+0x12470], R5 ;  /* 0x01247005140085a7 */ /* 0x000ea4000800007f */
[----:B--2---:R-:W-:Y:S05]  /*be40*/  @!P0 BRA `(.L_x_11141) ;  /* 0xfffffffc00f08947 */ /* 0x004fea000383ffff */
[----:B------:R-:W-:Y:S05]  /*be50*/  BRA `(.L_x_11188) ;  /* 0xffffffe800147947 */ /* 0x000fea000383ffff */
.L_x_11143:
[----:B0-----:R0:W1:Y:S02]  /*be60*/  SYNCS.PHASECHK.TRANS64.TRYWAIT P0, [R20+URZ+0x12460], R5 ;  /* 0x01246005140075a7 */ /* 0x001064000800017f */
[----:B-1----:R-:W-:Y:S05]  /*be70*/  @!P0 NANOSLEEP.SYNCS 0x989680 ;  /* 0x009896800000895d */ /* 0x002fea0003900000 */
[----:B------:R-:W1:Y:S02]  /*be80*/  @!P0 SYNCS.PHASECHK.TRANS64 P0, [R20+URZ+0x12460], R5 ;  /* 0x01246005140085a7 */ /* 0x000e64000800007f */
[----:B-1----:R-:W-:Y:S05]  /*be90*/  @!P0 BRA `(.L_x_11143) ;  /* 0xfffffffc00f08947 */ /* 0x002fea000383ffff */
[----:B------:R-:W-:Y:S05]  /*bea0*/  BRA `(.L_x_11189) ;  /* 0xffffffe800187947 */ /* 0x000fea000383ffff */
.L_x_11149:
[----:B0-----:R0:W1:Y:S02]  /*beb0*/  SYNCS.PHASECHK.TRANS64.TRYWAIT P0, [R12+URZ+0x12470], R5 ;  /* 0x012470050c0075a7 */ /* 0x001064000800017f */
[----:B-1----:R-:W-:Y:S05]  /*bec0*/  @!P0 NANOSLEEP.SYNCS 0x989680 ;  /* 0x009896800000895d */ /* 0x002fea0003900000 */
[----:B------:R-:W1:Y:S02]  /*bed0*/  @!P0 SYNCS.PHASECHK.TRANS64 P0, [R12+URZ+0x12470], R5 ;  /* 0x012470050c0085a7 */ /* 0x000e64000800007f */
[----:B-1----:R-:W-:Y:S05]  /*bee0*/  @!P0 BRA `(.L_x_11149) ;  /* 0xfffffffc00f08947 */ /* 0x002fea000383ffff */
[----:B------:R-:W-:Y:S05]  /*bef0*/  BRA `(.L_x_11190) ;  /* 0xffffffec00107947 */ /* 0x000fea000383ffff */
.L_x_11151:
[----:B0-----:R0:W1:Y:S02]  /*bf00*/  SYNCS.PHASECHK.TRANS64.TRYWAIT P0, [R12+URZ+0x12460], R5 ;  /* 0x012460050c0075a7 */ /* 0x001064000800017f */
[----:B-1----:R-:W-:Y:S05]  /*bf10*/  @!P0 NANOSLEEP.SYNCS 0x989680 ;  /* 0x009896800000895d */ /* 0x002fea0003900000 */
[----:B------:R-:W1:Y:S02]  /*bf20*/  @!P0 SYNCS.PHASECHK.TRANS64 P0, [R12+URZ+0x12460], R5 ;  /* 0x012460050c0085a7 */ /* 0x000e64000800007f */
[----:B-1----:R-:W-:Y:S05]  /*bf30*/  @!P0 BRA `(.L_x_11151) ;  /* 0xfffffffc00f08947 */ /* 0x002fea000383ffff */
[----:B------:R-:W-:Y:S05]  /*bf40*/  BRA `(.L_x_11191) ;  /* 0xffffffec00287947 */ /* 0x000fea000383ffff */
.L_x_11153:
[----:B0-----:R0:W1:Y:S02]  /*bf50*/  SYNCS.PHASECHK.TRANS64.TRYWAIT P0, [R9+URZ+0x12420], R4 ;  /* 0x01242004090075a7 */ /* 0x001064000800017f */
[----:B-1----:R-:W-:Y:S05]  /*bf60*/  @!P0 NANOSLEEP.SYNCS 0x989680 ;  /* 0x009896800000895d */ /* 0x002fea0003900000 */
[----:B------:R-:W1:Y:S02]  /*bf70*/  @!P0 SYNCS.PHASECHK.TRANS64 P0, [R9+URZ+0x12420], R4 ;  /* 0x01242004090085a7 */ /* 0x000e64000800007f */
[----:B-1----:R-:W-:Y:S05]  /*bf80*/  @!P0 BRA `(.L_x_11153) ;  /* 0xfffffffc00f08947 */ /* 0x002fea000383ffff */
[----:B------:R-:W-:Y:S05]  /*bf90*/  BRA `(.L_x_11192) ;  /* 0xfffffff000007947 */ /* 0x000fea000383ffff */
.L_x_11155:
[----:B0-----:R0:W1:Y:S02]  /*bfa0*/  SYNCS.PHASECHK.TRANS64.TRYWAIT P1, [R7+URZ], R4 ;  /* 0x00000004070075a7 */ /* 0x001064000802017f */
[----:B-1----:R-:W-:Y:S05]  /*bfb0*/  @!P1 NANOSLEEP.SYNCS 0x989680 ;  /* 0x009896800000995d */ /* 0x002fea0003900000 */
[----:B------:R-:W1:Y:S02]  /*bfc0*/  @!P1 SYNCS.PHASECHK.TRANS64 P1, [R7+URZ], R4 ;  /* 0x00000004070095a7 */ /* 0x000e64000802007f */
[----:B-1----:R-:W-:Y:S05]  /*bfd0*/  @!P1 BRA `(.L_x_11155) ;  /* 0xfffffffc00f09947 */ /* 0x002fea000383ffff */
[----:B------:R-:W-:Y:S05]  /*bfe0*/  BRA `(.L_x_11193) ;  /* 0xfffffff000447947 */ /* 0x000fea000383ffff */
.L_x_11156:
[----:B-1----:R1:W2:Y:S02]  /*bff0*/  SYNCS.PHASECHK.TRANS64.TRYWAIT P1, [R5+URZ], R0 ;  /* 0x00000000050075a7 */ /* 0x0022a4000802017f */
[----:B--2---:R-:W-:Y:S05]  /*c000*/  @!P1 NANOSLEEP.SYNCS 0x989680 ;  /* 0x009896800000995d */ /* 0x004fea0003900000 */
[----:B------:R-:W2:Y:S02]  /*c010*/  @!P1 SYNCS.PHASECHK.TRANS64 P1, [R5+URZ], R0 ;  /* 0x00000000050095a7 */ /* 0x000ea4000802007f */
[----:B--2---:R-:W-:Y:S05]  /*c020*/  @!P1 BRA `(.L_x_11156) ;  /* 0xfffffffc00f09947 */ /* 0x004fea000383ffff */
[----:B------:R-:W-:Y:S05]  /*c030*/  BRA `(.L_x_11194) ;  /* 0xfffffff000387947 */ /* 0x000fea000383ffff */
.L_x_11158:
[----:B--2---:R2:W3:Y:S02]  /*c040*/  SYNCS.PHASECHK.TRANS64.TRYWAIT P1, [R3+URZ+0x12460], R4 ;  /* 0x01246004030075a7 */ /* 0x0044e4000802017f */
[----:B---3--:R-:W-:Y:S05]  /*c050*/  @!P1 NANOSLEEP.SYNCS 0x989680 ;  /* 0x009896800000995d */ /* 0x008fea0003900000 */
[----:B------:R-:W3:Y:S02]  /*c060*/  @!P1 SYNCS.PHASECHK.TRANS64 P1, [R3+URZ+0x12460], R4 ;  /* 0x01246004030095a7 */ /* 0x000ee4000802007f */
[----:B---3--:R-:W-:Y:S05]  /*c070*/  @!P1 BRA `(.L_x_11158) ;  /* 0xfffffffc00f09947 */ /* 0x008fea000383ffff */
[----:B------:R-:W-:Y:S05]  /*c080*/  BRA `(.L_x_11195) ;  /* 0xfffffff000387947 */ /* 0x000fea000383ffff */
.L_x_11160:
[----:B-1----:R1:W3:Y:S02]  /*c090*/  SYNCS.PHASECHK.TRANS64.TRYWAIT P1, [R5+URZ+0x12460], R0 ;  /* 0x01246000050075a7 */ /* 0x0022e4000802017f */
[----:B---3--:R-:W-:Y:S05]  /*c0a0*/  @!P1 NANOSLEEP.SYNCS 0x989680 ;  /* 0x009896800000995d */ /* 0x008fea0003900000 */
[----:B------:R-:W3:Y:S02]  /*c0b0*/  @!P1 SYNCS.PHASECHK.TRANS64 P1, [R5+URZ+0x12460], R0 ;  /* 0x01246000050095a7 */ /* 0x000ee4000802007f */
[----:B---3--:R-:W-:Y:S05]  /*c0c0*/  @!P1 BRA `(.L_x_11160) ;  /* 0xfffffffc00f09947 */ /* 0x008fea000383ffff */
[----:B------:R-:W-:Y:S05]  /*c0d0*/  BRA `(.L_x_11196) ;  /* 0xfffffff000387947 */ /* 0x000fea000383ffff */
.L_x_11162:
[----:B---3--:R3:W4:Y:S02]  /*c0e0*/  SYNCS.PHASECHK.TRANS64.TRYWAIT P0, [R3+URZ+0x12480], R4 ;  /* 0x01248004030075a7 */ /* 0x008724000800017f */
[----:B----4-:R-:W-:Y:S05]  /*c0f0*/  @!P0 NANOSLEEP.SYNCS 0x989680 ;  /* 0x009896800000895d */ /* 0x010fea0003900000 */
[----:B------:R-:W4:Y:S02]  /*c100*/  @!P0 SYNCS.PHASECHK.TRANS64 P0, [R3+URZ+0x12480], R4 ;  /* 0x01248004030085a7 */ /* 0x000f24000800007f */
[----:B----4-:R-:W-:Y:S05]  /*c110*/  @!P0 BRA `(.L_x_11162) ;  /* 0xfffffffc00f08947 */ /* 0x010fea000383ffff */
[----:B------:R-:W-:Y:S05]  /*c120*/  BRA `(.L_x_11163) ;  /* 0xfffffff000347947 */ /* 0x000fea000383ffff */
.L_x_11197:
        /* <DEDUP_REMOVED lines=13> */
.L_x_13294:


//--------------------- .text._ZN7cutlass13device_kernelIN5flash11enable_sm90INS1_16FlashAttnFwdSm90INS1_25CollectiveMainloopFwdSm90ILi2EN4cute5tupleIJNS5_1CILi1EEES8_S8_EEENS6_IJNS7_ILi192EEENS7_ILi160EEENS7_ILi64EEEEEELi64ENS_12float_e4m3_tEfNS_4arch4Sm90ELb0ELb0ELb0ELb1ELb0ELb0ELb0ELb1ELb1ELb1ELb1ELb0EEENS1_21CollectiveEpilogueFwdINS6_IJSA_SC_SB_EEES9_NS_10bfloat16_tESG_Li384ELb1ELb1ELb1ELb1EEENS1_36VarlenDynamicPersistentTileSchedulerILi192ELi160ELi384ELi128ELb1ELb1ELb1ELb0ELb1ELb1EEEEEEEEEvNT_6ParamsE --------------------------
	.section	.text._ZN7cutlass13device_kernelIN5flash11enable_sm90INS1_16FlashAttnFwdSm90INS1_25CollectiveMainloopFwdSm90ILi2EN4cute5tupleIJNS5_1CILi1EEES8_S8_EEENS6_IJNS7_ILi192EEENS7_ILi160EEENS7_ILi64EEEEEELi64ENS_12float_e4m3_tEfNS_4arch4Sm90ELb0ELb0ELb0ELb1ELb0ELb0ELb0ELb1ELb1ELb1ELb1ELb0EEENS1_21CollectiveEpilogueFwdINS6_IJSA_SC_SB_EEES9_NS_10bfloat16_tESG_Li384ELb1ELb1ELb1ELb1EEENS1_36VarlenDynamicPersistentTileSchedulerILi192ELi160ELi384ELi128ELb1ELb1ELb1ELb0ELb1ELb1EEEEEEEEEvNT_6ParamsE,"ax",@progbits
	.align	128
.text._ZN7cutlass13device_kernelIN5flash11enable_sm90INS1_16FlashAttnFwdSm90INS1_25CollectiveMainloopFwdSm90ILi2EN4cute5tupleIJNS5_1CILi1EEES8_S8_EEENS6_IJNS7_ILi192EEENS7_ILi160EEENS7_ILi64EEEEEELi64ENS_12float_e4m3_tEfNS_4arch4Sm90ELb0ELb0ELb0ELb1ELb0ELb0ELb0ELb1ELb1ELb1ELb1ELb0EEENS1_21CollectiveEpilogueFwdINS6_IJSA_SC_SB_EEES9_NS_10bfloat16_tESG_Li384ELb1ELb1ELb1ELb1EEENS1_36VarlenDynamicPersistentTileSchedulerILi192ELi160ELi384ELi128ELb1ELb1ELb1ELb0ELb1ELb1EEEEEEEEEvNT_6ParamsE:
        .type           _ZN7cutlass13device_kernelIN5flash11enable_sm90INS1_16FlashAttnFwdSm90INS1_25CollectiveMainloopFwdSm90ILi2EN4cute5tupleIJNS5_1CILi1EEES8_S8_EEENS6_IJNS7_ILi192EEENS7_ILi160EEENS7_ILi64EEEEEELi64ENS_12float_e4m3_tEfNS_4arch4Sm90ELb0ELb0ELb0ELb1ELb0ELb0ELb0ELb1ELb1ELb1ELb1ELb0EEENS1_21CollectiveEpilogueFwdINS6_IJSA_SC_SB_EEES9_NS_10bfloat16_tESG_Li384ELb1ELb1ELb1ELb1EEENS1_36VarlenDynamicPersistentTileSchedulerILi192ELi160ELi384ELi128ELb1ELb1ELb1ELb0ELb1ELb1EEEEEEEEEvNT_6ParamsE,@function
        .size           _ZN7cutlass13device_kernelIN5flash11enable_sm90INS1_16FlashAttnFwdSm90INS1_25CollectiveMainloopFwdSm90ILi2EN4cute5tupleIJNS5_1CILi1EEES8_S8_EEENS6_IJNS7_ILi192EEENS7_ILi160EEENS7_ILi64EEEEEELi64ENS_12float_e4m3_tEfNS_4arch4Sm90ELb0ELb0ELb0ELb1ELb0ELb0ELb0ELb1ELb1ELb1ELb1ELb0EEENS1_21CollectiveEpilogueFwdINS6_IJSA_SC_SB_EEES9_NS_10bfloat16_tESG_Li384ELb1ELb1ELb1ELb1EEENS1_36VarlenDynamicPersistentTileSchedulerILi192ELi160ELi384ELi128ELb1ELb1ELb1ELb0ELb1ELb1EEEEEEEEEvNT_6ParamsE,(.L_x_13295 - _ZN7cutlass13device_kernelIN5flash11enable_sm90INS1_16FlashAttnFwdSm90INS1_25CollectiveMainloopFwdSm90ILi2EN4cute5tupleIJNS5_1CILi1EEES8_S8_EEENS6_IJNS7_ILi192EEENS7_ILi160EEENS7_ILi64EEEEEELi64ENS_12float_e4m3_tEfNS_4arch4Sm90ELb0ELb0ELb0ELb1ELb0ELb0ELb0ELb1ELb1ELb1ELb1ELb0EEENS1_21CollectiveEpilogueFwdINS6_IJSA_SC_SB_EEES9_NS_10bfloat16_tESG_Li384ELb1ELb1ELb1ELb1EEENS1_36VarlenDynamicPersistentTileSchedulerILi192ELi160ELi384ELi128ELb1ELb1ELb1ELb0ELb1ELb1EEEEEEEEEvNT_6ParamsE)
        .other          _ZN7cutlass13device_kernelIN5flash11enable_sm90INS1_16FlashAttnFwdSm90INS1_25CollectiveMainloopFwdSm90ILi2EN4cute5tupleIJNS5_1CILi1EEES8_S8_EEENS6_IJNS7_ILi192EEENS7_ILi160EEENS7_ILi64EEEEEELi64ENS_12float_e4m3_tEfNS_4arch4Sm90ELb0ELb0ELb0ELb1ELb0ELb0ELb0ELb1ELb1ELb1ELb1ELb0EEENS1_21CollectiveEpilogueFwdINS6_IJSA_SC_SB_EEES9_NS_10bfloat16_tESG_Li384ELb1ELb1ELb1ELb1EEENS1_36VarlenDynamicPersistentTileSchedulerILi192ELi160ELi384ELi128ELb1ELb1ELb1ELb0ELb1ELb1EEEEEEEEEvNT_6ParamsE,@"STO_CUDA_ENTRY STV_DEFAULT"
_ZN7cutlass13device_kernelIN5flash11enable_sm90INS1_16FlashAttnFwdSm90INS1_25CollectiveMainloopFwdSm90ILi2EN4cute5tupleIJNS5_1CILi1EEES8_S8_EEENS6_IJNS7_ILi192EEENS7_ILi160EEENS7_ILi64EEEEEELi64ENS_12float_e4m3_tEfNS_4arch4Sm90ELb0ELb0ELb0ELb1ELb0ELb0ELb0ELb1ELb1ELb1ELb1ELb0EEENS1_21CollectiveEpilogueFwdINS6_IJSA_SC_SB_EEES9_NS_10bfloat16_tESG_Li384ELb1ELb1ELb1ELb1EEENS1_36VarlenDynamicPersistentTileSchedulerILi192ELi160ELi384ELi128ELb1ELb1ELb1ELb0ELb1ELb1EEEEEEEEEvNT_6ParamsE:
        /* <DEDUP_REMOVED lines=18> */
.L_x_11199:
[----:B------:R-:W-:Y:S05]  /*0120*/  BSYNC B0 ;  /* 0x0000000000007941 */ /* 0x000fea0003800000 */
.L_x_11198:
        /* <DEDUP_REMOVED lines=41> */
.L_x_11200:
        /* <DEDUP_REMOVED lines=22> */
.L_x_11201:
        /* <DEDUP_REMOVED lines=18> */
.L_x_11202:
        /* <DEDUP_REMOVED lines=22> */
.L_x_11203:
        /* <DEDUP_REMOVED lines=22> */
.L_x_11204:
[----:B------:R-:W-:Y:S01]  /*0900*/  PLOP3.LUT P0, PT, PT, PT, UP0, 0x80, 0x0 ;  /* 0x000000000000781c */ /* 0x000fe20003f0f008 */
[----:B------:R-:W-:Y:S01]  /*0910*/  UMOV UR40, 0x1 ;  /* 0x0000000100287882 */ /* 0x000fe20000000000 */
[----:B------:R-:W-:Y:S01]  /*0920*/  NOP ;  /* 0x0000000000007918 */ /* 0x000fe20000000000 */
[----:B------:R-:W-:Y:S01]  /*0930*/  USEL UR40, UR40, 0x2, !UP0 ;  /* 0x0000000228287887 */ /* 0x000fe2000c000000 */
[----:B------:R-:W-:Y:S01]  /*0940*/  ULDC.64 UR54, c[0x0][0x208] ;  /* 0x0000820000367ab9 */ /* 0x000fe20000000a00 */
[----:B012-4-:R-:W-:Y:S08]  /*0950*/  BAR.SYNC.DEFER_BLOCKING 0x0 ;  /* 0x0000000000007b1d */ /* 0x017ff00000010000 */
[----:B------:R-:W-:Y:S05]  /*0960*/  @!P0 BRA `(.L_x_11205) ;  /* 0x0000009000a08947 */ /* 0x000fea0003800000 */
.L_x_11206:
        /* <DEDUP_REMOVED lines=26> */
[----:B------:R-:W-:Y:S02]  /*0b10*/  SHF.R.S32.HI R6, RZ, 0x4, R3 ;  /* 0x00000004ff067819 */ /* 0x000fe40000011403 */
[----:B------:R-:W-:Y:S01]  /*0b20*/  SHF.R.S32.HI R14, RZ, 0x7, R2 ;  /* 0x00000007ff0e7819 */ /* 0x000fe20000011402 */
[----:B------:R-:W-:Y:S01]  /*0b30*/  IMAD.IADD R12, R13, 0x1, -R4 ;  /* 0x000000010d0c7824 */ /* 0x000fe200078e0a04 */
[----:B------:R-:W-:-:S02]  /*0b40*/  LEA.HI R4, R0, R13, RZ, 0x5 ;  /* 0x0000000d00047211 */ /* 0x000fc400078f28ff */
[----:B------:R-:W-:Y:S01]  /*0b50*/  LEA.HI R11, R0, R13, RZ, 0x2 ;  /* 0x0000000d000b7211 */ /* 0x000fe200078f10ff */
[----:B------:R-:W-:Y:S01]  /*0b60*/  IMAD.HI R2, R14, 0x55555556, RZ ;  /* 0x555555560e027827 */ /* 0x000fe200078e02ff */
[----:B------:R-:W-:Y:S02]  /*0b70*/  SHF.R.S32.HI R7, RZ, 0x1f, R12 ;  /* 0x0000001fff077819 */ /* 0x000fe4000001140c */
[----:B------:R-:W-:Y:S01]  /*0b80*/  LOP3.LUT R11, R11, 0xfffffffc, RZ, 0xc0, !PT ;  /* 0xfffffffc0b0b7812 */ /* 0x000fe200078ec0ff */
[----:B------:R-:W-:Y:S01]  /*0b90*/  IMAD.SHL.U32 R5, R4, 0x20, RZ ;  /* 0x0000002004057824 */ /* 0x000fe200078e00ff */
[----:B------:R-:W-:Y:S02]  /*0ba0*/  LEA.HI R8, R7, R12, RZ, 0x2 ;  /* 0x0000000c07087211 */ /* 0x000fe400078f10ff */
[----:B------:R-:W-:Y:S01]  /*0bb0*/  LOP3.LUT R4, R3, 0x3fffff0, RZ, 0xc0, !PT ;  /* 0x03fffff003047812 */ /* 0x000fe200078ec0ff */
[----:B------:R-:W-:Y:S01]  /*0bc0*/  IMAD.IADD R11, R13, 0x1, -R11 ;  /* 0x000000010d0b7824 */ /* 0x000fe200078e0a0b */
[----:B------:R-:W-:-:S02]  /*0bd0*/  SHF.R.S32.HI R9, RZ, 0x2, R8 ;  /* 0x00000002ff097819 */ /* 0x000fc40000011408 */
[----:B------:R-:W-:Y:S01]  /*0be0*/  SHF.R.S32.HI R10, RZ, 0x1f, R8 ;  /* 0x0000001fff0a7819 */ /* 0x000fe20000011408 */
[----:B------:R-:W-:Y:S01]  /*0bf0*/  IMAD.IADD R4, R13, 0x1, -R4 ;  /* 0x000000010d047824 */ /* 0x000fe200078e0a04 */
        /* <DEDUP_REMOVED lines=10> */
[----:B------:R-:W-:Y:S01]  /*0ca0*/  SHF.R.S32.HI R7, RZ, 0x5, R7 ;  /* 0x00000005ff077819 */ /* 0x000fe20000011407 */
[----:B------:R-:W-:Y:S01]  /*0cb0*/  IMAD R3, R3, 0x8, R4 ;  /* 0x0000000803037824 */ /* 0x000fe200078e0204 */
[----:B------:R-:W-:Y:S01]  /*0cc0*/  LOP3.LUT R8, R8, 0x7ffffffc, RZ, 0xc0, !PT ;  /* 0x7ffffffc08087812 */ /* 0x000fe200078ec0ff */
[----:B------:R-:W-:Y:S01]  /*0cd0*/  IMAD R2, R2, -0x3, R14 ;  /* 0xfffffffd02027824 */ /* 0x000fe200078e020e */
[----:B------:R-:W-:Y:S01]  /*0ce0*/  LEA.HI R0, R0, R13, RZ, 0x3 ;  /* 0x0000000d00007211 */ /* 0x000fe200078f18ff */
[----:B------:R-:W-:Y:S01]  /*0cf0*/  IMAD R7, R7, 0x10, R10 ;  /* 0x0000001007077824 */ /* 0x000fe200078e020a */
[----:B------:R0:W-:Y:S01]  /*0d00*/  STL [R1+0x1c], R3 ;  /* 0x00001c0301007387 */ /* 0x0001e20000100800 */
[----:B------:R-:W-:Y:S01]  /*0d10*/  IMAD.IADD R8, R12, 0x1, -R8 ;  /* 0x000000010c087824 */ /* 0x000fe200078e0a08 */
[----:B------:R-:W-:Y:S01]  /*0d20*/  LOP3.LUT R16, R0, 0xfffffff8, RZ, 0xc0, !PT ;  /* 0xfffffff800107812 */ /* 0x000fe200078ec0ff */
[----:B------:R-:W-:Y:S01]  /*0d30*/  IMAD R5, R2, 0x40, R7 ;  /* 0x0000004002057824 */ /* 0x000fe200078e0207 */
[----:B------:R-:W-:Y:S01]  /*0d40*/  SHF.R.S32.HI R0, RZ, 0x3, R0 ;  /* 0x00000003ff007819 */ /* 0x000fe20000011400 */
[----:B------:R-:W-:-:S02]  /*0d50*/  IMAD.SHL.U32 R2, R8, 0x2, RZ ;  /* 0x0000000208027824 */ /* 0x000fc400078e00ff */
[----:B------:R-:W-:Y:S01]  /*0d60*/  IMAD.IADD R16, R13, 0x1, -R16 ;  /* 0x000000010d107824 */ /* 0x000fe200078e0a10 */
[----:B------:R-:W-:Y:S01]  /*0d70*/  STL [R1+0x14], R5 ;  /* 0x0000140501007387 */ /* 0x000fe20000100800 */
[C---:B------:R-:W-:Y:S01]  /*0d80*/  VIADD R0, R2.reuse, 0x8 ;  /* 0x0000000802007836 */ /* 0x040fe20000000000 */
[----:B0-----:R-:W-:Y:S01]  /*0d90*/  LEA.HI R3, R11, R11, RZ, 0x1 ;  /* 0x0000000b0b037211 */ /* 0x001fe200078f08ff */
[C---:B------:R-:W-:Y:S01]  /*0da0*/  VIADD R157, R2.reuse, 0x10 ;  /* 0x00000010029d7836 */ /* 0x040fe20000000000 */
[----:B------:R0:W-:Y:S01]  /*0db0*/  STL [R1+0x4], R2 ;  /* 0x0000040201007387 */ /* 0x0001e20000100800 */
[C---:B------:R-:W-:Y:S01]  /*0dc0*/  VIADD R22, R2.reuse, 0x28 ;  /* 0x0000002802167836 */ /* 0x040fe20000000000 */
[----:B------:R-:W-:Y:S01]  /*0dd0*/  LOP3.LUT R4, R3, 0x1ffffffe, RZ, 0xc0, !PT ;  /* 0x1ffffffe03047812 */ /* 0x000fe200078ec0ff */
[C---:B------:R-:W-:Y:S01]  /*0de0*/  VIADD R156, R2.reuse, 0x18 ;  /* 0x00000018029c7836 */ /* 0x040fe20000000000 */
[----:B------:R1:W-:Y:S01]  /*0df0*/  STL [R1], R0 ;  /* 0x0000000001007387 */ /* 0x0003e20000100800 */
[----:B------:R-:W-:-:S02]  /*0e00*/  VIADD R23, R2, 0x20 ;  /* 0x0000002002177836 */ /* 0x000fc40000000000 */
[----:B------:R-:W-:Y:S02]  /*0e10*/  IMAD.IADD R4, R11, 0x1, -R4 ;  /* 0x000000010b047824 */ /* 0x000fe400078e0a04 */
[C---:B------:R-:W-:Y:S02]  /*0e20*/  VIADD R19, R2.reuse, 0x30 ;  /* 0x0000003002137836 */ /* 0x040fe40000000000 */
[----:B------:R-:W-:Y:S01]  /*0e30*/  VIADD R18, R2, 0x38 ;  /* 0x0000003802127836 */ /* 0x000fe20000000000 */
[----:B0-----:R-:W-:Y:S01]  /*0e40*/  SHF.R.S32.HI R2, RZ, 0x1f, R0 ;  /* 0x0000001fff027819 */ /* 0x001fe20000011400 */
[----:B------:R-:W-:Y:S01]  /*0e50*/  IMAD.SHL.U32 R17, R16, 0x8, RZ ;  /* 0x0000000810117824 */ /* 0x000fe200078e00ff */
[----:B-1----:R-:W-:Y:S02]  /*0e60*/  SHF.R.S32.HI R0, RZ, 0x1f, R157 ;  /* 0x0000001fff007819 */ /* 0x002fe4000001149d */
[----:B------:R-:W-:Y:S01]  /*0e70*/  SHF.R.S32.HI R0, RZ, 0x1f, R22 ;  /* 0x0000001fff007819 */ /* 0x000fe20000011416 */
[----:B------:R-:W-:Y:S01]  /*0e80*/  IMAD R0, R4, 0x8, R5 ;  /* 0x0000000804007824 */ /* 0x000fe200078e0205 */
[----:B------:R0:W-:Y:S01]  /*0e90*/  STL [R1+0x10], R2 ;  /* 0x0000100201007387 */ /* 0x0001e20000100800 */
[----:B------:R-:W-:-:S02]  /*0ea0*/  SHF.R.S32.HI R3, RZ, 0x1f, R17 ;  /* 0x0000001fff037819 */ /* 0x000fc40000011411 */
[----:B------:R-:W-:Y:S01]  /*0eb0*/  SHF.R.S32.HI R3, RZ, 0x1f, R156 ;  /* 0x0000001fff037819 */ /* 0x000fe2000001149c */
[----:B------:R1:W-:Y:S01]  /*0ec0*/  STL [R1+0x18], R0 ;  /* 0x0000180001007387 */ /* 0x0003e20000100800 */
[----:B------:R-:W-:Y:S02]  /*0ed0*/  SHF.R.S32.HI R3, RZ, 0x1f, R19 ;  /* 0x0000001fff037819 */ /* 0x000fe40000011413 */
[----:B0-----:R-:W-:Y:S02]  /*0ee0*/  SHF.R.S32.HI R2, RZ, 0x1f, R23 ;  /* 0x0000001fff027819 */ /* 0x001fe40000011417 */
[----:B------:R-:W-:-:S07]  /*0ef0*/  SHF.R.S32.HI R2, RZ, 0x1f, R18 ;  /* 0x0000001fff027819 */ /* 0x000fce0000011412 */
.L_x_11242:
[----:B012---:R-:W0:Y:S01]  /*0f00*/  LDC.64 R2, c[0x0][0xc88] ;  /* 0x00032200ff027b82 */ /* 0x007e220000000a00 */
        /* <DEDUP_REMOVED lines=19> */
[----:B---34-:R-:W1:Y:S08]  /*1040*/  @P0 LDC.64 R6, c[0x0][0x9a8] ;  /* 0x00026a00ff060b82 */ /* 0x018e700000000a00 */
        /* <DEDUP_REMOVED lines=60> */
.L_x_11207:
        /* <DEDUP_REMOVED lines=51> */
.L_x_11208:
        /* <DEDUP_REMOVED lines=11> */
[----:B------:R-:W-:Y:S01]  /*17f0*/  CS2R R8, SRZ ;  /* 0x0000000000087805 */ /* 0x000fe2000001ff00 */
[----:B------:R-:W-:Y:S01]  /*1800*/  IMAD.MOV.U32 R36, RZ, RZ, RZ ;  /* 0x000000ffff247224 */ /* 0x000fe200078e00ff */
[----:B------:R-:W-:Y:S02]  /*1810*/  R2UR UR53, R2 ;  /* 0x00000000023572ca */ /* 0x000fe400000e0000 */
        /* <DEDUP_REMOVED lines=12> */
[----:B------:R-:W-:Y:S01]  /*18e0*/  UISETP.GT.AND UP0, UPT, UR53, UR48, UPT ;  /* 0x000000303500728c */ /* 0x000fe2000bf04270 */
[----:B------:R-:W-:Y:S01]  /*18f0*/  CS2R R50, SRZ ;  /* 0x0000000000327805 */ /* 0x000fe2000001ff00 */
[----:B------:R-:W-:-:S04]  /*1900*/  IMAD.MOV.U32 R49, RZ, RZ, RZ ;  /* 0x000000ffff317224 */ /* 0x000fc800078e00ff */
[----:B------:R-:W-:-:S13]  /*1910*/  PLOP3.LUT P1, PT, PT, PT, UP0, 0x80, 0x0 ;  /* 0x000000000000781c */ /* 0x000fda0003f2f008 */
[----:B------:R-:W-:Y:S05]  /*1920*/  @!P1 BRA `(.L_x_11209) ;  /* 0x0000005400e89947 */ /* 0x000fea0003800000 */
[----:B------:R-:W0:Y:S01]  /*1930*/  S2R R24, SR_TID.X ;  /* 0x0000000000187919 */ /* 0x000e220000002100 */
[----:B------:R-:W1:Y:S01]  /*1940*/  S2UR UR8, SR_CgaCtaId ;  /* 0x00000000000879c3 */ /* 0x000e620000008800 */
[----:B------:R-:W-:Y:S01]  /*1950*/  UMOV UR7, 0x400 ;  /* 0x0000040000077882 */ /* 0x000fe20000000000 */
[----:B------:R-:W-:Y:S01]  /*1960*/  UMOV UR37, 0x80000020 ;  /* 0x8000002000257882 */ /* 0x000fe20000000000 */
        /* <DEDUP_REMOVED lines=16> */
[----:B------:R-:W-:-:S07]  /*1a70*/  ULOP3.LUT UR57, UR5, 0x10000, URZ, 0xfc, !UPT ;  /* 0x0001000005397892 */ /* 0x000fce000f8efc3f */
[----:B------:R-:W-:Y:S01]  /*1a80*/  UMOV UR36, UR57 ;  /* 0x0000003900247c82 */ /* 0x000fe20008000000 */
        /* <DEDUP_REMOVED lines=17> */
.L_x_11210:
        /* <DEDUP_REMOVED lines=13> */
.L_x_11333:
[----:B------:R-:W-:Y:S05]  /*1c70*/  @!P0 BRA `(.L_x_11212) ;  /* 0x0000000000048947 */ /* 0x000fea0003800000 */
[----:B------:R-:W-:Y:S01]  /*1c80*/  BPT.TRAP 0x1 ;  /* 0x000000040000795c */ /* 0x000fe20000300000 */
.L_x_11212:
[----:B------:R-:W-:Y:S02]  /*1c90*/  IMAD.U32 R6, RZ, RZ, UR50 ;  /* 0x00000032ff067e24 */ /* 0x000fe4000f8e00ff */
[----:B------:R-:W-:-:S03]  /*1ca0*/  IMAD.U32 R7, RZ, RZ, UR41 ;  /* 0x00000029ff077e24 */ /* 0x000fc6000f8e00ff */
[----:B------:R-:W-:Y:S01]  /*1cb0*/  SHF.L.U32 R6, R6, 0x1f, RZ ;  /* 0x0000001f06067819 */ /* 0x000fe200000006ff */
[----:B------:R-:W-:-:S04]  /*1cc0*/  IMAD R7, R7, 0x8, R0 ;  /* 0x0000000807077824 */ /* 0x000fc800078e0200 */
[----:B------:R1:W2:Y:S01]  /*1cd0*/  SYNCS.PHASECHK.TRANS64.TRYWAIT P2, [R7+URZ+0x13230], R6 ;  /* 0x01323006070075a7 */ /* 0x0002a2000804017f */
[----:B------:R-:W-:Y:S05]  /*1ce0*/  @!P0 BRA `(.L_x_11213) ;  /* 0x0000000000048947 */ /* 0x000fea0003800000 */
[----:B------:R-:W-:Y:S01]  /*1cf0*/  BPT.TRAP 0x1 ;  /* 0x000000040000795c */ /* 0x000fe20000300000 */
.L_x_11213:
        /* <DEDUP_REMOVED lines=8> */
.L_x_11214:
[----:B------:R-:W-:Y:S05]  /*1d80*/  WARPSYNC.ALL ;  /* 0x0000000000007948 */ /* 0x000fea0003800000 */
[----:B------:R-:W-:Y:S01]  /*1d90*/  IMAD.MOV.U32 R25, RZ, RZ, RZ ;  /* 0x000000ffff197224 */ /* 0x000fe200078e00ff */
[----:B------:R-:W-:-:S04]  /*1da0*/  LOP3.LUT R4, R4, 0x10000, RZ, 0xfc, !PT ;  /* 0x0001000004047812 */ /* 0x000fc800078efcff */
[----:B------:R-:W-:Y:S01]  /*1db0*/  R2UR UR8, R4 ;  /* 0x00000000040872ca */ /* 0x000fe200000e0000 */
[----:B------:R-:W-:Y:S01]  /*1dc0*/  WARPGROUP.ARRIVE ;  /* 0x00000000000079c5 */ /* 0x000fe20000000000 */
[----:B------:R-:W-:Y:S01]  /*1dd0*/  UMOV UR39, 0x80000020 ;  /* 0x8000002000277882 */ /* 0x000fe20000000000 */
[----:B------:R-:W2:Y:S01]  /*1de0*/  LDL R10, [R1+0x4] ;  /* 0x00000400010a7983 */ /* 0x000ea20000100800 */
[----:B------:R-:W-:Y:S01]  /*1df0*/  UMOV UR4, UR36 ;  /* 0x0000002400047c82 */ /* 0x000fe20008000000 */
[----:B------:R-:W-:Y:S01]  /*1e00*/  UMOV UR5, UR37 ;  /* 0x0000002500057c82 */ /* 0x000fe20008000000 */
[----:B------:R-:W-:Y:S01]  /*1e10*/  UMOV UR7, 0x80000020 ;  /* 0x8000002000077882 */ /* 0x000fe20000000000 */
[----:B------:R-:W-:Y:S01]  /*1e20*/  UIADD3 UR10, UR57, 0x2, URZ ;  /* 0x00000002390a7890 */ /* 0x000fe2000fffe03f */
[----:B01----:R-:W-:Y:S01]  /*1e30*/  IMAD.U32 R6, RZ, RZ, UR56 ;  /* 0x00000038ff067e24 */ /* 0x003fe2000f8e00ff */
[----:B------:R-:W-:Y:S01]  /*1e40*/  P2R R8, PR, RZ, 0x2 ;  /* 0x00000002ff087803 */ /* 0x000fe20000000000 */
[----:B------:R-:W-:Y:S01]  /*1e50*/  IMAD.U32 R5, RZ, RZ, UR53 ;  /* 0x00000035ff057e24 */ /* 0x000fe2000f8e00ff */
[----:B------:R-:W-:Y:S01]  /*1e60*/  P2R R9, PR, RZ, 0x1 ;  /* 0x00000001ff097803 */ /* 0x000fe20000000000 */
[----:B------:R-:W-:-:S02]  /*1e70*/  UIADD3 UR16, UR53, -0x2, URZ ;  /* 0xfffffffe35107890 */ /* 0x000fc4000fffe03f */
[----:B------:R-:W-:Y:S02]  /*1e80*/  UIMAD UR8, UR41, 0x280, UR8 ;  /* 0x00000280290878a4 */ /* 0x000fe4000f8e0208 */
[----:B------:R-:W-:Y:S02]  /*1e90*/  UISETP.GE.AND UP0, UPT, UR16, UR48, UPT ;  /* 0x000000301000728c */ /* 0x000fe4000bf06270 */
[----:B------:R-:W-:Y:S02]  /*1ea0*/  UIADD3 UR6, UR8, 0x180, URZ ;  /* 0x0000018008067890 */ /* 0x000fe4000fffe03f */
[----:B------:R-:W-:Y:S02]  /*1eb0*/  UIADD3 UR9, UR8, 0x200, URZ ;  /* 0x0000020008097890 */ /* 0x000fe4000fffe03f */
[----:B------:R-:W-:Y:S01]  /*1ec0*/  UMOV UR38, UR8 ;  /* 0x0000000800267c82 */ /* 0x000fe20008000000 */
[----:B------:R-:W-:Y:S01]  /*1ed0*/  UIADD3 UR11, UR8, 0x2, URZ ;  /* 0x00000002080b7890 */ /* 0x000fe2000fffe03f */
[----:B------:R-:W-:Y:S01]  /*1ee0*/  QGMMA.64x32x32.F32.E4M3.E4M3 R92, gdesc[UR36], RZ, !UPT, gsb0 ;  /* 0x00600000245c79f3 */ /* 0x000fe2000c0008ff */
[----:B------:R-:W-:Y:S01]  /*1ef0*/  UIADD3 UR38, UR8, 0x80, URZ ;  /* 0x0000008008267890 */ /* 0x000fe2000fffe03f */
[----:B------:R-:W-:Y:S01]  /*1f00*/  UMOV UR39, 0x80000020 ;  /* 0x8000002000277882 */ /* 0x000fe20000000000 */
        /* <DEDUP_REMOVED lines=20> */
[----:B------:R-:W-:Y:S01]  /*2050*/  UMOV UR11, 0x80000020 ;  /* 0x80000020000b7882 */ /* 0x000fe20000000000 */
[----:B------:R-:W-:Y:S02]  /*2060*/  WARPGROUP.DEPBAR.LE gsb0, 0x0 ;  /* 0x00008000000079c5 */ /* 0x000fe40000010000 */
[----:B------:R-:W-:-:S06]  /*2070*/  WARPGROUP.ARRIVE ;  /* 0x00000000000079c5 */ /* 0x000fcc0000000000 */
[----:B------:R-:W-:Y:S01]  /*2080*/  QGMMA.64x32x32.F32.E4M3.E4M3 R28, gdesc[UR36], RZ, !UPT, gsb0 ;  /* 0x00600000241c79f3 */ /* 0x000fe2000c0008ff */
        /* <DEDUP_REMOVED lines=23> */
[----:B------:R-:W-:Y:S01]  /*2200*/  FSEL R97, R97, -INF , P2 ;  /* 0xff80000061617808 */ /* 0x000fe20001000000 */
[----:B------:R-:W-:Y:S01]  /*2210*/  UMOV UR8, UR4 ;  /* 0x0000000400087c82 */ /* 0x000fe20008000000 */
        /* <DEDUP_REMOVED lines=26> */
[----:B------:R-:W-:Y:S01]  /*23c0*/  FMNMX.FTZ R21, R94, R95, !PT ;  /* 0x0000005f5e157209 */ /* 0x000fe20007810000 */
        /* <DEDUP_REMOVED lines=8> */
[----:B------:R-:W-:Y:S01]  /*2450*/  FSEL R80, R80, -INF , P2 ;  /* 0xff80000050507808 */ /* 0x000fe20001000000 */
[----:B------:R-:W-:Y:S01]  /*2460*/  UMOV UR10, UR12 ;  /* 0x0000000c000a7c82 */ /* 0x000fe20008000000 */
        /* <DEDUP_REMOVED lines=21> */
[----:B------:R-:W-:Y:S02]  /*25c0*/  FMNMX.FTZ R5, R89, R10, !PT ;  /* 0x0000000a59057209 */ /* 0x000fe40007810000 */
[----:B------:R-:W-:Y:S02]  /*25d0*/  FSEL R87, R87, -INF , P4 ;  /* 0xff80000057577808 */ /* 0x000fe40002000000 */
[----:B------:R-:W-:Y:S02]  /*25e0*/  ISETP.GT.AND P4, PT, R6, 0x48, PT ;  /* 0x000000480600780c */ /* 0x000fe40003f84270 */
[----:B------:R-:W-:-:S02]  /*25f0*/  FSEL R90, R90, -INF , P3 ;  /* 0xff8000005a5a7808 */ /* 0x000fc40001800000 */
[C---:B------:R-:W-:Y:S02]  /*2600*/  ISETP.GT.AND P3, PT, R6.reuse, 0x49, PT ;  /* 0x000000490600780c */ /* 0x040fe40003f64270 */
        /* <DEDUP_REMOVED lines=32> */
[----:B------:R-:W-:Y:S02]  /*2810*/  ISETP.GT.AND P6, PT, R6, 0x68, PT ;  /* 0x000000680600780c */ /* 0x000fe40003fc4270 */
[----:B------:R-:W-:Y:S02]  /*2820*/  FSEL R74, R74, -INF , P5 ;  /* 0xff8000004a4a7808 */ /* 0x000fe40002800000 */
[C---:B------:R-:W-:Y:S02]  /*2830*/  ISETP.GT.AND P5, PT, R6.reuse, 0x69, PT ;  /* 0x000000690600780c */ /* 0x040fe40003fa4270 */
        /* <DEDUP_REMOVED lines=29> */
[----:B------:R-:W-:Y:S02]  /*2a10*/  ISETP.GT.AND P3, PT, R6, 0x90, PT ;  /* 0x000000900600780c */ /* 0x000fe40003f64270 */
[----:B------:R-:W-:Y:S02]  /*2a20*/  FSEL R54, R54, -INF , P4 ;  /* 0xff80000036367808 */ /* 0x000fe40002000000 */
[C---:B------:R-:W-:Y:S02]  /*2a30*/  ISETP.GT.AND P4, PT, R6.reuse, 0x91, PT ;  /* 0x000000910600780c */ /* 0x040fe40003f84270 */
[----:B------:R-:W-:Y:S02]  /*2a40*/  FSEL R51, R51, -INF , P5 ;  /* 0xff80000033337808 */ /* 0x000fe40002800000 */
[----:B------:R-:W-:Y:S02]  /*2a50*/  ISETP.GT.AND P5, PT, R6, 0x98, PT ;  /* 0x000000980600780c */ /* 0x000fe40003fa4270 */
[----:B------:R-:W-:-:S02]  /*2a60*/  FSEL R50, R50, -INF , P6 ;  /* 0xff80000032327808 */ /* 0x000fc40003000000 */
[----:B------:R-:W-:Y:S02]  /*2a70*/  ISETP.GT.AND P6, PT, R6, 0x99, PT ;  /* 0x000000990600780c */ /* 0x000fe40003fc4270 */
        /* <DEDUP_REMOVED lines=36> */
[----:B0-----:R-:W-:Y:S01]  /*2cc0*/  FMNMX.FTZ R12, R11, R10, !PT ;  /* 0x0000000a0b0c7209 */ /* 0x001fe20007810000 */
[----:B------:R-:W-:Y:S01]  /*2cd0*/  IMAD.U32 R10, RZ, RZ, UR49 ;  /* 0x00000031ff0a7e24 */ /* 0x000fe2000f8e00ff */
[----:B------:R-:W-:-:S02]  /*2ce0*/  FMNMX.FTZ R6, R78, R27, !PT ;  /* 0x0000001b4e067209 */ /* 0x000fc40007810000 */
[----:B------:R-:W-:Y:S01]  /*2cf0*/  FSEL R38, R38, -INF , P3 ;  /* 0xff80000026267808 */ /* 0x000fe20001800000 */
[----:B------:R-:W0:Y:S01]  /*2d00*/  SHFL.BFLY PT, R5, R12, 0x1, 0x1f ;  /* 0x0c201f000c057f89 */ /* 0x000e2200000e0000 */
[----:B------:R-:W-:Y:S02]  /*2d10*/  FMNMX.FTZ R27, R79, R6, !PT ;  /* 0x000000064f1b7209 */ /* 0x000fe40007810000 */
[----:B------:R-:W-:Y:S02]  /*2d20*/  FSEL R39, R39, -INF , P4 ;  /* 0xff80000027277808 */ /* 0x000fe40002000000 */
[----:B------:R-:W-:Y:S02]  /*2d30*/  FMNMX.FTZ R6, R82, R27, !PT ;  /* 0x0000001b52067209 */ /* 0x000fe40007810000 */
[----:B------:R-:W-:Y:S02]  /*2d40*/  FSEL R42, R42, -INF , P5 ;  /* 0xff8000002a2a7808 */ /* 0x000fe40002800000 */
[----:B------:R-:W-:-:S02]  /*2d50*/  FSEL R43, R43, -INF , P6 ;  /* 0xff8000002b2b7808 */ /* 0x000fc40003000000 */
[----:B------:R-:W-:Y:S02]  /*2d60*/  ISETP.NE.AND P1, PT, R8, RZ, PT ;  /* 0x000000ff0800720c */ /* 0x000fe40003f25270 */
[----:B------:R-:W-:Y:S02]  /*2d70*/  ISETP.NE.AND P0, PT, R9, RZ, PT ;  /* 0x000000ff0900720c */ /* 0x000fe40003f05270 */
[----:B0-----:R-:W-:-:S04]  /*2d80*/  FMNMX.FTZ R5, R12, R5, !PT ;  /* 0x000000050c057209 */ /* 0x001fc80007810000 */
        /* <DEDUP_REMOVED lines=22> */
[--C-:B0-----:R-:W-:Y:S01]  /*2ef0*/  FFMA.FTZ R76, R84, UR49, -R10.reuse ;  /* 0x00000031544c7c23 */ /* 0x101fe2000801080a */
        /* <DEDUP_REMOVED lines=55> */
[----:B------:R-:W1:Y:S02]  /*3270*/  MUFU.EX2 R81, R89 ;  /* 0x0000005900517308 */ /* 0x000e640000000800 */
[----:B------:R-:W-:-:S04]  /*3280*/  FMNMX.FTZ R6, R38, R85, !PT ;  /* 0x0000005526067209 */ /* 0x000fc80007810000 */
[----:B------:R-:W-:Y:S02]  /*3290*/  FMNMX.FTZ R85, R39, R6, !PT ;  /* 0x0000000627557209 */ /* 0x000fe40007810000 */
[----:B------:R-:W-:Y:S01]  /*32a0*/  MUFU.EX2 R13, R13 ;  /* 0x0000000d000d7308 */ /* 0x000fe20000000800 */
[----:B0-----:R-:W-:Y:S02]  /*32b0*/  F2FP.SATFINITE.E4M3.F32.PACK_AB_MERGE_C R152, R12, R11, RZ ;  /* 0x0000000b0c98723e */ /* 0x001fe400048070ff */
[----:B------:R-:W-:Y:S02]  /*32c0*/  FMNMX.FTZ R6, R42, R85, !PT ;  /* 0x000000552a067209 */ /* 0x000fe40007810000 */
[----:B------:R-:W-:Y:S02]  /*32d0*/  F2FP.SATFINITE.E4M3.F32.PACK_AB_MERGE_C R152, R9, R8, R152 ;  /* 0x000000080998723e */ /* 0x000fe40004807098 */
[----:B------:R-:W-:Y:S01]  /*32e0*/  FMNMX.FTZ R6, R43, R6, !PT ;  /* 0x000000062b067209 */ /* 0x000fe20007810000 */
[----:B------:R-:W-:Y:S01]  /*32f0*/  MUFU.EX2 R14, R14 ;  /* 0x0000000e000e7308 */ /* 0x000fe20000000800 */
[----:B-1----:R-:W-:-:S03]  /*3300*/  F2FP.SATFINITE.E4M3.F32.PACK_AB_MERGE_C R138, R81, R80, RZ ;  /* 0x00000050518a723e */ /* 0x002fc600048070ff */
[----:B------:R-:W0:Y:S04]  /*3310*/  SHFL.BFLY PT, R85, R6, 0x2, 0x1f ;  /* 0x0c401f0006557f89 */ /* 0x000e2800000e0000 */
[----:B------:R-:W-:Y:S08]  /*3320*/  MUFU.EX2 R15, R15 ;  /* 0x0000000f000f7308 */ /* 0x000ff00000000800 */
[----:B------:R-:W1:Y:S08]  /*3330*/  MUFU.EX2 R20, R20 ;  /* 0x0000001400147308 */ /* 0x000e700000000800 */
[----:B------:R-:W-:Y:S01]  /*3340*/  MUFU.EX2 R24, R24 ;  /* 0x0000001800187308 */ /* 0x000fe20000000800 */
[----:B0-----:R-:W-:-:S07]  /*3350*/  FMNMX.FTZ R85, R6, R85, !PT ;  /* 0x0000005506557209 */ /* 0x001fce0007810000 */
[----:B------:R-:W0:Y:S01]  /*3360*/  MUFU.EX2 R26, R26 ;  /* 0x0000001a001a7308 */ /* 0x000e220000000800 */
[----:B------:R-:W2:Y:S01]  /*3370*/  SHFL.BFLY PT, R6, R85, 0x1, 0x1f ;  /* 0x0c201f0055067f89 */ /* 0x000ea200000e0000 */
[----:B-1----:R-:W-:-:S04]  /*3380*/  F2FP.SATFINITE.E4M3.F32.PACK_AB_MERGE_C R154, R20, R15, RZ ;  /* 0x0000000f149a723e */ /* 0x002fc800048070ff */
[----:B------:R-:W-:Y:S02]  /*3390*/  F2FP.SATFINITE.E4M3.F32.PACK_AB_MERGE_C R154, R14, R13, R154 ;  /* 0x0000000d0e9a723e */ /* 0x000fe4000480709a */
[----:B------:R-:W1:Y:S08]  /*33a0*/  MUFU.EX2 R76, R76 ;  /* 0x0000004c004c7308 */ /* 0x000e700000000800 */
[----:B------:R-:W-:Y:S01]  /*33b0*/  MUFU.EX2 R60, R60 ;  /* 0x0000003c003c7308 */ /* 0x000fe20000000800 */
[----:B0-----:R-:W-:-:S04]  /*33c0*/  F2FP.SATFINITE.E4M3.F32.PACK_AB_MERGE_C R136, R27, R26, RZ ;  /* 0x0000001a1b88723e */ /* 0x001fc800048070ff */
[----:B------:R-:W-:-:S03]  /*33d0*/  F2FP.SATFINITE.E4M3.F32.PACK_AB_MERGE_C R136, R24, R21, R136 ;  /* 0x000000151888723e */ /* 0x000fc60004807088 */
[----:B------:R-:W-:Y:S01]  /*33e0*/  MUFU.EX2 R61, R61 ;  /* 0x0000003d003d7308 */ /* 0x000fe20000000800 */
[----:B--2---:R-:W-:Y:S01]  /*33f0*/  FMNMX.FTZ R6, R85, R6, !PT ;  /* 0x0000000655067209 */ /* 0x004fe20007810000 */
[----:B------:R-:W-:Y:S01]  /*3400*/  IMAD.U32 R85, RZ, RZ, UR49 ;  /* 0x00000031ff557e24 */ /* 0x000fe2000f8e00ff */
[----:B-1----:R-:W-:Y:S02]  /*3410*/  F2FP.SATFINITE.E4M3.F32.PACK_AB_MERGE_C R138, R77, R76, R138 ;  /* 0x0000004c4d8a723e */ /* 0x002fe4000480708a */
        /* <DEDUP_REMOVED lines=32> */
[----:B------:R-:W-:-:S02]  /*3620*/  @!P1 VIADD R46, R7, 0x13240 ;  /* 0x00013240072e9836 */ /* 0x000fc40000000000 */
[----:B------:R-:W-:-:S01]  /*3630*/  FADD.FTZ R100, R12, R99 ;  /* 0x000000630c647221 */ /* 0x000fc20000010000 */
[----:B------:R-:W2:Y:S01]  /*3640*/  MUFU.EX2 R93, R93 ;  /* 0x0000005d005d7308 */ /* 0x000ea20000000800 */
[----:B0-----:R-:W-:-:S01]  /*3650*/  FADD.FTZ R75, R10, R85 ;  /* 0x000000550a4b7221 */ /* 0x001fc20000010000 */
[----:B------:R-:W-:Y:S01]  /*3660*/  FFMA.FTZ R62, R62, UR49, -R88 ;  /* 0x000000313e3e7c23 */ /* 0x000fe20008010858 */
[----:B------:R-:W-:-:S01]  /*3670*/  FADD.FTZ R99, R13, R100 ;  /* 0x000000640d637221 */ /* 0x000fc20000010000 */
[----:B------:R-:W-:Y:S01]  /*3680*/  @!P1 PRMT R46, RZ, 0x654, R46 ;  /* 0x00000654ff2e9816 */ /* 0x000fe2000000002e */
[----:B------:R-:W-:-:S01]  /*3690*/  FFMA.FTZ R63, R63, UR49, -R88 ;  /* 0x000000313f3f7c23 */ /* 0x000fc20008010858 */
[----:B------:R-:W-:Y:S01]  /*36a0*/  FFMA.FTZ R54, R54, UR49, -R88 ;  /* 0x0000003136367c23 */ /* 0x000fe20008010858 */
        /* <DEDUP_REMOVED lines=11> */
[--C-:B------:R-:W-:Y:S01]  /*3760*/  FFMA.FTZ R35, R35, UR49, -R88.reuse ;  /* 0x0000003123237c23 */ /* 0x100fe20008010858 */
[----:B------:R-:W-:-:S01]  /*3770*/  FFMA.FTZ R38, R38, UR49, -R88 ;  /* 0x0000003126267c23 */ /* 0x000fc20008010858 */
[----:B------:R-:W-:Y:S01]  /*3780*/  F2FP.SATFINITE.E4M3.F32.PACK_AB_MERGE_C R92, R93, R92, RZ ;  /* 0x0000005c5d5c723e */ /* 0x000fe200048070ff */
[----:B------:R-:W-:-:S01]  /*3790*/  FFMA.FTZ R39, R39, UR49, -R88 ;  /* 0x0000003127277c23 */ /* 0x000fc20008010858 */
[--C-:B------:R-:W-:Y:S01]  /*37a0*/  FFMA.FTZ R42, R42, UR49, -R88.reuse ;  /* 0x000000312a2a7c23 */ /* 0x100fe20008010858 */
[----:B------:R-:W-:-:S01]  /*37b0*/  FFMA.FTZ R43, R43, UR49, -R88 ;  /* 0x000000312b2b7c23 */ /* 0x000fc20008010858 */
[----:B------:R-:W2:Y:S01]  /*37c0*/  MUFU.EX2 R94, R94 ;  /* 0x0000005e005e7308 */ /* 0x000ea20000000800 */
[----:B0-----:R-:W-:-:S01]  /*37d0*/  FADD.FTZ R98, R84, R75 ;  /* 0x0000004b54627221 */ /* 0x001fc20000010000 */
[--C-:B------:R-:W-:Y:S01]  /*37e0*/  FFMA.FTZ R75, R47, UR49, -R88.reuse ;  /* 0x000000312f4b7c23 */ /* 0x100fe20008010858 */
[----:B------:R-:W-:-:S01]  /*37f0*/  FFMA.FTZ R47, R50, UR49, -R88 ;  /* 0x00000031322f7c23 */ /* 0x000fc20008010858 */
[----:B------:R-:W-:Y:S01]  /*3800*/  FFMA.FTZ R50, R51, UR49, -R88 ;  /* 0x0000003133327c23 */ /* 0x000fe20008010858 */
[----:B------:R-:W-:-:S02]  /*3810*/  F2FP.SATFINITE.E4M3.F32.PACK_AB_MERGE_C R153, R85, R10, R92 ;  /* 0x0000000a5599723e */ /* 0x000fc4000480705c */
[----:B------:R-:W-:Y:S01]  /*3820*/  PLOP3.LUT P1, PT, PT, PT, UP0, 0x80, 0x0 ;  /* 0x000000000000781c */ /* 0x000fe20003f2f008 */
[----:B------:R-:W0:Y:S01]  /*3830*/  MUFU.EX2 R95, R95 ;  /* 0x0000005f005f7308 */ /* 0x000e220000000800 */
[----:B---3--:R-:W-:-:S01]  /*3840*/  FADD.FTZ R99, R89, R98 ;  /* 0x0000006259637221 */ /* 0x008fc20000010000 */
[----:B------:R-:W-:-:S06]  /*3850*/  FADD.FTZ R98, R20, R101 ;  /* 0x0000006514627221 */ /* 0x000fcc0000010000 */
[----:B------:R-:W3:Y:S08]  /*3860*/  MUFU.EX2 R78, R78 ;  /* 0x0000004e004e7308 */ /* 0x000ef00000000800 */
[----:B------:R-:W4:Y:S08]  /*3870*/  MUFU.EX2 R79, R79 ;  /* 0x0000004f004f7308 */ /* 0x000f300000000800 */
[----:B------:R-:W5:Y:S08]  /*3880*/  MUFU.EX2 R96, R96 ;  /* 0x0000006000607308 */ /* 0x000f700000000800 */
[----:B------:R2:W-:Y:S08]  /*3890*/  MUFU.EX2 R7, R74 ;  /* 0x0000004a00077308 */ /* 0x0005f00000000800 */
[----:B------:R-:W1:Y:S01]  /*38a0*/  MUFU.EX2 R97, R97 ;  /* 0x0000006100617308 */ /* 0x000e620000000800 */
[----:B--2---:R-:W-:-:S01]  /*38b0*/  FADD.FTZ R74, R94, R99 ;  /* 0x000000635e4a7221 */ /* 0x004fc20000010000 */
[----:B------:R-:W-:Y:S01]  /*38c0*/  FADD.FTZ R99, R21, R98 ;  /* 0x0000006215637221 */ /* 0x000fe20000010000 */
[----:B0-----:R-:W-:-:S02]  /*38d0*/  F2FP.SATFINITE.E4M3.F32.PACK_AB_MERGE_C R94, R95, R94, RZ ;  /* 0x0000005e5f5e723e */ /* 0x001fc400048070ff */
[----:B------:R-:W-:Y:S01]  /*38e0*/  FADD.FTZ R51, R95, R74 ;  /* 0x0000004a5f337221 */ /* 0x000fe20000010000 */
[----:B------:R-:W-:-:S01]  /*38f0*/  FADD.FTZ R99, R24, R99 ;  /* 0x0000006318637221 */ /* 0x000fc20000010000 */
[----:B------:R-:W-:Y:S01]  /*3900*/  F2FP.SATFINITE.E4M3.F32.PACK_AB_MERGE_C R155, R89, R84, R94 ;  /* 0x00000054599b723e */ /* 0x000fe2000480705e */
[----:B------:R-:W0:Y:S01]  /*3910*/  MUFU.EX2 R82, R82 ;  /* 0x0000005200527308 */ /* 0x000e220000000800 */
[----:B---3--:R-:W-:-:S01]  /*3920*/  FADD.FTZ R74, R78, R51 ;  /* 0x000000334e4a7221 */ /* 0x008fc20000010000 */
[----:B------:R-:W-:Y:S01]  /*3930*/  FADD.FTZ R98, R26, R99 ;  /* 0x000000631a627221 */ /* 0x000fe20000010000 */
[----:B------:R-:W-:Y:S02]  /*3940*/  IMAD.MOV.U32 R24, RZ, RZ, R25 ;  /* 0x000000ffff187224 */ /* 0x000fe400078e0019 */
[----:B----4-:R-:W-:Y:S01]  /*3950*/  FADD.FTZ R51, R79, R74 ;  /* 0x0000004a4f337221 */ /* 0x010fe20000010000 */
[----:B------:R-:W-:-:S02]  /*3960*/  FFMA.FTZ R74, R30, UR49, -R88 ;  /* 0x000000311e4a7c23 */ /* 0x000fc40008010858 */
[----:B------:R-:W2:Y:S01]  /*3970*/  MUFU.EX2 R83, R83 ;  /* 0x0000005300537308 */ /* 0x000ea20000000800 */
[----:B-----5:R-:W-:-:S01]  /*3980*/  FADD.FTZ R30, R96, R51 ;  /* 0x00000033601e7221 */ /* 0x020fc20000010000 */
[----:B------:R-:W-:Y:S01]  /*3990*/  FFMA.FTZ R51, R31, UR49, -R88 ;  /* 0x000000311f337c23 */ /* 0x000fe20008010858 */
[----:B------:R-:W-:-:S01]  /*39a0*/  FADD.FTZ R31, R27, R98 ;  /* 0x000000621b1f7221 */ /* 0x000fc20000010000 */
[----:B-1----:R-:W-:-:S03]  /*39b0*/  F2FP.SATFINITE.E4M3.F32.PACK_AB_MERGE_C R96, R97, R96, RZ ;  /* 0x000000606160723e */ /* 0x002fc600048070ff */
[----:B------:R-:W-:Y:S01]  /*39c0*/  FADD.FTZ R98, R76, R31 ;  /* 0x0000001f4c627221 */ /* 0x000fe20000010000 */
[----:B------:R-:W1:Y:S01]  /*39d0*/  MUFU.EX2 R86, R86 ;  /* 0x0000005600567308 */ /* 0x000e620000000800 */
[----:B------:R-:W-:-:S07]  /*39e0*/  F2FP.SATFINITE.E4M3.F32.PACK_AB_MERGE_C R137, R79, R78, R96 ;  /* 0x0000004e4f89723e */ /* 0x000fce0004807060 */
[----:B------:R-:W3:Y:S08]  /*39f0*/  MUFU.EX2 R87, R87 ;  /* 0x0000005700577308 */ /* 0x000ef00000000800 */
[----:B------:R4:W-:Y:S08]  /*3a00*/  MUFU.EX2 R46, R75 ;  /* 0x0000004b002e7308 */ /* 0x0009f00000000800 */
[----:B------:R-:W5:Y:S01]  /*3a10*/  MUFU.EX2 R62, R62 ;  /* 0x0000003e003e7308 */ /* 0x000f620000000800 */
[----:B----4-:R-:W-:-:S04]  /*3a20*/  FADD.FTZ R75, R97, R30 ;  /* 0x0000001e614b7221 */ /* 0x010fc80000010000 */
[----:B0-----:R-:W-:Y:S01]  /*3a30*/  FADD.FTZ R100, R82, R75 ;  /* 0x0000004b52647221 */ /* 0x001fe20000010000 */
[----:B------:R-:W-:-:S02]  /*3a40*/  FADD.FTZ R75, R77, R98 ;  /* 0x000000624d4b7221 */ /* 0x000fc40000010000 */
[----:B------:R-:W0:Y:S01]  /*3a50*/  MUFU.EX2 R63, R63 ;  /* 0x0000003f003f7308 */ /* 0x000e220000000800 */
[----:B--2---:R-:W-:-:S01]  /*3a60*/  FADD.FTZ R99, R83, R100 ;  /* 0x0000006453637221 */ /* 0x004fc20000010000 */
[----:B------:R-:W-:-:S04]  /*3a70*/  FADD.FTZ R98, R80, R75 ;  /* 0x0000004b50627221 */ /* 0x000fc80000010000 */
[----:B------:R-:W-:Y:S02]  /*3a80*/  FADD.FTZ R75, R81, R98 ;  /* 0x00000062514b7221 */ /* 0x000fe40000010000 */
[----:B------:R-:W2:Y:S02]  /*3a90*/  MUFU.EX2 R90, R90 ;  /* 0x0000005a005a7308 */ /* 0x000ea40000000800 */
[----:B------:R-:W-:-:S04]  /*3aa0*/  FADD.FTZ R12, R60, R75 ;  /* 0x0000004b3c0c7221 */ /* 0x000fc80000010000 */
[----:B------:R-:W-:Y:S02]  /*3ab0*/  FADD.FTZ R15, R61, R12 ;  /* 0x0000000c3d0f7221 */ /* 0x000fe40000010000 */
[----:B------:R1:W-:Y:S02]  /*3ac0*/  MUFU.EX2 R30, R54 ;  /* 0x00000036001e7308 */ /* 0x0003e40000000800 */
[----:B------:R-:W-:-:S06]  /*3ad0*/  FADD.FTZ R12, R64, R15 ;  /* 0x0000000f400c7221 */ /* 0x000fcc0000010000 */
[----:B------:R-:W4:Y:S01]  /*3ae0*/  MUFU.EX2 R65, R65 ;  /* 0x0000004100417308 */ /* 0x000f220000000800 */
[----:B-1----:R-:W-:-:S01]  /*3af0*/  FADD.FTZ R54, R86, R99 ;  /* 0x0000006356367221 */ /* 0x002fc20000010000 */
[----:B---3--:R-:W-:-:S03]  /*3b00*/  F2FP.SATFINITE.E4M3.F32.PACK_AB_MERGE_C R86, R87, R86, RZ ;  /* 0x000000565756723e */ /* 0x008fc600048070ff */
[----:B------:R-:W-:Y:S01]  /*3b10*/  FADD.FTZ R99, R87, R54 ;  /* 0x0000003657637221 */ /* 0x000fe20000010000 */
[----:B------:R-:W-:Y:S02]  /*3b20*/  F2FP.SATFINITE.E4M3.F32.PACK_AB_MERGE_C R139, R83, R82, R86 ;  /* 0x00000052538b723e */ /* 0x000fe40004807056 */
[----:B------:R-:W1:Y:S01]  /*3b30*/  MUFU.EX2 R91, R91 ;  /* 0x0000005b005b7308 */ /* 0x000e620000000800 */
[----:B-----5:R-:W-:-:S04]  /*3b40*/  FADD.FTZ R20, R62, R99 ;  /* 0x000000633e147221 */ /* 0x020fc80000010000 */
[----:B0-----:R-:W-:-:S03]  /*3b50*/  FADD.FTZ R27, R63, R20 ;  /* 0x000000143f1b7221 */ /* 0x001fc60000010000 */
[----:B------:R-:W0:Y:S01]  /*3b60*/  MUFU.EX2 R68, R68 ;  /* 0x0000004400447308 */ /* 0x000e220000000800 */
[----:B--2---:R-:W-:-:S01]  /*3b70*/  FADD.FTZ R26, R90, R27 ;  /* 0x0000001b5a1a7221 */ /* 0x004fc20000010000 */
[C---:B----4-:R-:W-:Y:S01]  /*3b80*/  F2FP.SATFINITE.E4M3.F32.PACK_AB_MERGE_C R140, R65.reuse, R64, RZ ;  /* 0x00000040418c723e */ /* 0x050fe200048070ff */
[----:B------:R-:W-:-:S03]  /*3b90*/  FADD.FTZ R65, R65, R12 ;  /* 0x0000000c41417221 */ /* 0x000fc60000010000 */
[----:B------:R-:W-:Y:S02]  /*3ba0*/  F2FP.SATFINITE.E4M3.F32.PACK_AB_MERGE_C R140, R61, R60, R140 ;  /* 0x0000003c3d8c723e */ /* 0x000fe4000480708c */
[----:B------:R-:W2:Y:S01]  /*3bb0*/  MUFU.EX2 R66, R66 ;  /* 0x0000004200427308 */ /* 0x000ea20000000800 */
[----:B-1----:R-:W-:-:S01]  /*3bc0*/  FADD.FTZ R15, R91, R26 ;  /* 0x0000001a5b0f7221 */ /* 0x002fc20000010000 */
[----:B------:R-:W-:-:S04]  /*3bd0*/  F2FP.SATFINITE.E4M3.F32.PACK_AB_MERGE_C R90, R91, R90, RZ ;  /* 0x0000005a5b5a723e */ /* 0x000fc800048070ff */
[----:B------:R-:W-:Y:S02]  /*3be0*/  F2FP.SATFINITE.E4M3.F32.PACK_AB_MERGE_C R141, R63, R62, R90 ;  /* 0x0000003e3f8d723e */ /* 0x000fe4000480705a */
        /* <DEDUP_REMOVED lines=8> */
[----:B------:R-:W-:-:S06]  /*3c70*/  IMAD.MOV.U32 R54, RZ, RZ, R25 ;  /* 0x000000ffff367224 */ /* 0x000fcc00078e0019 */
[----:B------:R-:W0:Y:S01]  /*3c80*/  MUFU.EX2 R73, R73 ;  /* 0x0000004900497308 */ /* 0x000e220000000800 */
[----:B--2---:R-:W-:-:S07]  /*3c90*/  FADD.FTZ R26, R72, R15 ;  /* 0x0000000f481a7221 */ /* 0x004fce0000010000 */
[----:B------:R-:W2:Y:S01]  /*3ca0*/  MUFU.EX2 R71, R71 ;  /* 0x0000004700477308 */ /* 0x000ea20000000800 */
[----:B-1----:R-:W-:-:S01]  /*3cb0*/  FADD.FTZ R8, R70, R27 ;  /* 0x0000001b46087221 */ /* 0x002fc20000010000 */
[----:B------:R-:W-:-:S06]  /*3cc0*/  IMAD.MOV.U32 R27, RZ, RZ, R25 ;  /* 0x000000ffff1b7224 */ /* 0x000fcc00078e0019 */
[----:B------:R-:W1:Y:S01]  /*3cd0*/  MUFU.EX2 R44, R44 ;  /* 0x0000002c002c7308 */ /* 0x000e620000000800 */
[C---:B0-----:R-:W-:Y:S01]  /*3ce0*/  F2FP.SATFINITE.E4M3.F32.PACK_AB_MERGE_C R142, R73.reuse, R72, RZ ;  /* 0x00000048498e723e */ /* 0x041fe200048070ff */
[----:B------:R-:W-:-:S03]  /*3cf0*/  FADD.FTZ R73, R73, R26 ;  /* 0x0000001a49497221 */ /* 0x000fc60000010000 */
[----:B------:R-:W-:-:S03]  /*3d00*/  F2FP.SATFINITE.E4M3.F32.PACK_AB_MERGE_C R142, R69, R68, R142 ;  /* 0x00000044458e723e */ /* 0x000fc6000480708e */
[----:B------:R-:W0:Y:S01]  /*3d10*/  MUFU.EX2 R45, R45 ;  /* 0x0000002d002d7308 */ /* 0x000e220000000800 */
[----:B--2---:R-:W-:-:S01]  /*3d20*/  FADD.FTZ R8, R71, R8 ;  /* 0x0000000847087221 */ /* 0x004fc20000010000 */
[----:B------:R-:W-:-:S03]  /*3d30*/  F2FP.SATFINITE.E4M3.F32.PACK_AB_MERGE_C R70, R71, R70, RZ ;  /* 0x000000464746723e */ /* 0x000fc600048070ff */
[----:B------:R-:W-:Y:S01]  /*3d40*/  FADD.FTZ R9, R7, R8 ;  /* 0x0000000807097221 */ /* 0x000fe20000010000 */
[----:B------:R-:W-:Y:S02]  /*3d50*/  F2FP.SATFINITE.E4M3.F32.PACK_AB_MERGE_C R143, R67, R66, R70 ;  /* 0x00000042438f723e */ /* 0x000fe40004807046 */
[----:B------:R-:W2:Y:S01]  /*3d60*/  MUFU.EX2 R48, R48 ;  /* 0x0000003000307308 */ /* 0x000ea20000000800 */
[----:B-1----:R-:W-:-:S01]  /*3d70*/  FADD.FTZ R26, R44, R73 ;  /* 0x000000492c1a7221 */ /* 0x002fc20000010000 */
[----:B------:R-:W-:-:S06]  /*3d80*/  FADD.FTZ R8, R46, R9 ;  /* 0x000000092e087221 */ /* 0x000fcc0000010000 */
[----:B------:R-:W1:Y:S01]  /*3d90*/  MUFU.EX2 R47, R47 ;  /* 0x0000002f002f7308 */ /* 0x000e620000000800 */
[----:B0-----:R-:W-:-:S01]  /*3da0*/  FADD.FTZ R13, R45, R26 ;  /* 0x0000001a2d0d7221 */ /* 0x001fc20000010000 */
[----:B------:R-:W-:-:S06]  /*3db0*/  IMAD.MOV.U32 R26, RZ, RZ, R25 ;  /* 0x000000ffff1a7224 */ /* 0x000fcc00078e0019 */
[----:B------:R-:W0:Y:S01]  /*3dc0*/  MUFU.EX2 R49, R49 ;  /* 0x0000003100317308 */ /* 0x000e220000000800 */
[----:B--2---:R-:W-:-:S07]  /*3dd0*/  FADD.FTZ R14, R48, R13 ;  /* 0x0000000d300e7221 */ /* 0x004fce0000010000 */
[----:B------:R-:W2:Y:S01]  /*3de0*/  MUFU.EX2 R50, R50 ;  /* 0x0000003200327308 */ /* 0x000ea20000000800 */
[----:B-1----:R-:W-:-:S07]  /*3df0*/  FADD.FTZ R9, R47, R8 ;  /* 0x000000082f097221 */ /* 0x002fce0000010000 */
[----:B------:R-:W1:Y:S01]  /*3e00*/  MUFU.EX2 R52, R52 ;  /* 0x0000003400347308 */ /* 0x000e620000000800 */
[C---:B0-----:R-:W-:Y:S01]  /*3e10*/  F2FP.SATFINITE.E4M3.F32.PACK_AB_MERGE_C R144, R49.reuse, R48, RZ ;  /* 0x000000303190723e */ /* 0x041fe200048070ff */
[----:B------:R-:W-:Y:S01]  /*3e20*/  FADD.FTZ R49, R49, R14 ;  /* 0x0000000e31317221 */ /* 0x000fe20000010000 */
[--C-:B------:R-:W-:Y:S02]  /*3e30*/  IMAD.MOV.U32 R48, RZ, RZ, R25.reuse ;  /* 0x000000ffff307224 */ /* 0x100fe400078e0019 */
[----:B------:R-:W-:Y:S01]  /*3e40*/  F2FP.SATFINITE.E4M3.F32.PACK_AB_MERGE_C R144, R45, R44, R144 ;  /* 0x0000002c2d90723e */ /* 0x000fe20004807090 */
[----:B------:R-:W-:Y:S02]  /*3e50*/  IMAD.MOV.U32 R45, RZ, RZ, R25 ;  /* 0x000000ffff2d7224 */ /* 0x000fe400078e0019 */
[----:B------:R-:W0:Y:S01]  /*3e60*/  MUFU.EX2 R53, R53 ;  /* 0x0000003500357308 */ /* 0x000e220000000800 */
[----:B--2---:R-:W-:-:S01]  /*3e70*/  FADD.FTZ R9, R50, R9 ;  /* 0x0000000932097221 */ /* 0x004fc20000010000 */
[----:B------:R-:W-:Y:S01]  /*3e80*/  F2FP.SATFINITE.E4M3.F32.PACK_AB_MERGE_C R47, R50, R47, RZ ;  /* 0x0000002f322f723e */ /* 0x000fe200048070ff */
[----:B------:R-:W-:-:S02]  /*3e90*/  IMAD.MOV.U32 R44, RZ, RZ, R25 ;  /* 0x000000ffff2c7224 */ /* 0x000fc400078e0019 */
[----:B------:R-:W-:Y:S01]  /*3ea0*/  FADD.FTZ R14, R30, R9 ;  /* 0x000000091e0e7221 */ /* 0x000fe20000010000 */
[----:B------:R-:W-:Y:S01]  /*3eb0*/  F2FP.SATFINITE.E4M3.F32.PACK_AB_MERGE_C R145, R46, R7, R47 ;  /* 0x000000072e91723e */ /* 0x000fe2000480702f */
[----:B------:R-:W-:Y:S01]  /*3ec0*/  IMAD.MOV.U32 R47, RZ, RZ, R25 ;  /* 0x000000ffff2f7224 */ /* 0x000fe200078e0019 */
[----:B------:R2:W3:Y:S01]  /*3ed0*/  MUFU.EX2 R31, R55 ;  /* 0x00000037001f7308 */ /* 0x0004e20000000800 */
[----:B-1----:R-:W-:-:S01]  /*3ee0*/  FADD.FTZ R8, R52, R49 ;  /* 0x0000003134087221 */ /* 0x002fc20000010000 */
[--C-:B------:R-:W-:Y:S02]  /*3ef0*/  IMAD.MOV.U32 R46, RZ, RZ, R25.reuse ;  /* 0x000000ffff2e7224 */ /* 0x100fe400078e0019 */
[--C-:B------:R-:W-:Y:S02]  /*3f00*/  IMAD.MOV.U32 R49, RZ, RZ, R25.reuse ;  /* 0x000000ffff317224 */ /* 0x100fe400078e0019 */
[----:B------:R-:W-:Y:S02]  /*3f10*/  IMAD.MOV.U32 R50, RZ, RZ, R25 ;  /* 0x000000ffff327224 */ /* 0x000fe400078e0019 */
[----:B------:R-:W-:Y:S01]  /*3f20*/  MUFU.EX2 R56, R56 ;  /* 0x0000003800387308 */ /* 0x000fe20000000800 */
[----:B0-----:R-:W-:-:S01]  /*3f30*/  FADD.FTZ R9, R53, R8 ;  /* 0x0000000835097221 */ /* 0x001fc20000010000 */
[----:B--2---:R-:W-:-:S06]  /*3f40*/  IMAD.MOV.U32 R55, RZ, RZ, R25 ;  /* 0x000000ffff377224 */ /* 0x004fcc00078e0019 */
[----:B------:R-:W0:Y:S01]  /*3f50*/  MUFU.EX2 R57, R57 ;  /* 0x0000003900397308 */ /* 0x000e220000000800 */
[----:B---3--:R-:W-:-:S07]  /*3f60*/  FADD.FTZ R14, R31, R14 ;  /* 0x0000000e1f0e7221 */ /* 0x008fce0000010000 */
        /* <DEDUP_REMOVED lines=9> */
[----:B------:R-:W-:-:S06]  /*4000*/  IMAD.MOV.U32 R52, RZ, RZ, R25 ;  /* 0x000000ffff347224 */ /* 0x000fcc00078e0019 */
[----:B------:R-:W0:Y:S01]  /*4010*/  MUFU.EX2 R33, R33 ;  /* 0x0000002100217308 */ /* 0x000e220000000800 */
[----:B--2---:R-:W-:-:S01]  /*4020*/  FADD.FTZ R9, R20, R9 ;  /* 0x0000000914097221 */ /* 0x004fc20000010000 */
[----:B------:R-:W-:-:S04]  /*4030*/  F2FP.SATFINITE.E4M3.F32.PACK_AB_MERGE_C R11, R20, R11, RZ ;  /* 0x0000000b140b723e */ /* 0x000fc800048070ff */
[----:B------:R-:W-:Y:S01]  /*4040*/  F2FP.SATFINITE.E4M3.F32.PACK_AB_MERGE_C R147, R31, R30, R11 ;  /* 0x0000001e1f93723e */ /* 0x000fe2000480700b */
[--C-:B------:R-:W-:Y:S01]  /*4050*/  IMAD.MOV.U32 R31, RZ, RZ, R25.reuse ;  /* 0x000000ffff1f7224 */ /* 0x100fe200078e0019 */
[----:B------:R-:W1:Y:S01]  /*4060*/  MUFU.EX2 R28, R28 ;  /* 0x0000001c001c7308 */ /* 0x000e620000000800 */
[----:B------:R-:W-:-:S07]  /*4070*/  IMAD.MOV.U32 R30, RZ, RZ, R25 ;  /* 0x000000ffff1e7224 */ /* 0x000fce00078e0019 */
        /* <DEDUP_REMOVED lines=40> */
[----:B0-----:R-:W-:-:S04]  /*4300*/  FADD.FTZ R7, R39, R10 ;  /* 0x0000000a27077221 */ /* 0x001fc80000010000 */
[----:B--2---:R-:W-:Y:S01]  /*4310*/  FADD.FTZ R8, R42, R7 ;  /* 0x000000072a087221 */ /* 0x004fe20000010000 */
[----:B------:R-:W-:-:S01]  /*4320*/  FADD.FTZ R7, R41, R40 ;  /* 0x0000002829077221 */ /* 0x000fc20000010000 */
[--C-:B------:R-:W-:Y:S02]  /*4330*/  IMAD.MOV.U32 R41, RZ, RZ, R25.reuse ;  /* 0x000000ffff297224 */ /* 0x100fe400078e0019 */
[----:B------:R-:W-:Y:S01]  /*4340*/  IMAD.MOV.U32 R40, RZ, RZ, R25 ;  /* 0x000000ffff287224 */ /* 0x000fe200078e0019 */
[C---:B-1----:R-:W-:Y:S01]  /*4350*/  F2FP.SATFINITE.E4M3.F32.PACK_AB_MERGE_C R9, R43.reuse, R42, RZ ;  /* 0x0000002a2b09723e */ /* 0x042fe200048070ff */
[----:B------:R-:W-:-:S01]  /*4360*/  FADD.FTZ R8, R43, R8 ;  /* 0x000000082b087221 */ /* 0x000fc20000010000 */
[----:B------:R-:W-:Y:S02]  /*4370*/  IMAD.MOV.U32 R43, RZ, RZ, R25 ;  /* 0x000000ffff2b7224 */ /* 0x000fe400078e0019 */
[----:B------:R-:W-:Y:S01]  /*4380*/  F2FP.SATFINITE.E4M3.F32.PACK_AB_MERGE_C R151, R39, R38, R9 ;  /* 0x000000262797723e */ /* 0x000fe20004807009 */
        /* <DEDUP_REMOVED lines=24> */
.L_x_11226:
[----:B------:R-:W-:-:S04]  /*4510*/  UISETP.NE.AND UP0, UPT, UR17, 0x1, UPT ;  /* 0x000000011100788c */ /* 0x000fc8000bf05270 */
[----:B------:R-:W-:-:S04]  /*4520*/  USEL UR50, URZ, 0x1, UP0 ;  /* 0x000000013f327887 */ /* 0x000fc80008000000 */
[----:B------:R-:W-:Y:S01]  /*4530*/  ULOP3.LUT UR50, UR18, UR50, URZ, 0x3c, !UPT ;  /* 0x0000003212327292 */ /* 0x000fe2000f8e3c3f */
[----:B------:R-:W-:Y:S11]  /*4540*/  @!P0 BRA `(.L_x_11217) ;  /* 0x0000000000048947 */ /* 0x000ff60003800000 */
[----:B------:R-:W-:Y:S01]  /*4550*/  BPT.TRAP 0x1 ;  /* 0x000000040000795c */ /* 0x000fe20000300000 */
.L_x_11217:
        /* <DEDUP_REMOVED lines=14> */
.L_x_11218:
[----:B-1----:R-:W-:Y:S05]  /*4640*/  @P1 BRA `(.L_x_11219) ;  /* 0x0000000000081947 */ /* 0x002fea0003800000 */
[----:B------:R-:W1:Y:S02]  /*4650*/  SYNCS.PHASECHK.TRANS64.TRYWAIT P1, [R11+URZ+0x13230], R6 ;  /* 0x013230060b0075a7 */ /* 0x000e64000802017f */
[----:B-1----:R-:W-:Y:S05]  /*4660*/  @!P1 BRA `(.L_x_11220) ;  /* 0x000000a400909947 */ /* 0x002fea0003800000 */
.L_x_11219:
[----:B------:R-:W-:Y:S01]  /*4670*/  R2UR UR19, R4 ;  /* 0x00000000041372ca */ /* 0x000fe200000e0000 */
[----:B------:R-:W-:Y:S01]  /*4680*/  WARPGROUP.ARRIVE ;  /* 0x00000000000079c5 */ /* 0x000fe20000000000 */
[----:B------:R-:W-:Y:S01]  /*4690*/  UMOV UR39, 0x80000020 ;  /* 0x8000002000277882 */ /* 0x000fe20000000000 */
[----:B------:R-:W-:Y:S01]  /*46a0*/  UMOV UR8, UR36 ;  /* 0x0000002400087c82 */ /* 0x000fe20008000000 */
[----:B------:R-:W-:Y:S01]  /*46b0*/  UMOV UR9, UR37 ;  /* 0x0000002500097c82 */ /* 0x000fe20008000000 */
[----:B------:R-:W-:Y:S01]  /*46c0*/  UMOV UR11, 0x80000020 ;  /* 0x80000020000b7882 */ /* 0x000fe20000000000 */
[----:B------:R-:W-:Y:S01]  /*46d0*/  UMOV UR12, UR36 ;  /* 0x00000024000c7c82 */ /* 0x000fe20008000000 */
[----:B------:R-:W-:Y:S01]  /*46e0*/  UMOV UR13, UR37 ;  /* 0x00000025000d7c82 */ /* 0x000fe20008000000 */
[----:B------:R-:W-:Y:S01]  /*46f0*/  UMOV UR15, 0x80000020 ;  /* 0x80000020000f7882 */ /* 0x000fe20000000000 */
[----:B------:R-:W-:-:S04]  /*4700*/  UMOV UR7, 0x80000020 ;  /* 0x8000002000077882 */ /* 0x000fc80000000000 */
[----:B------:R-:W-:-:S04]  /*4710*/  UIMAD UR19, UR41, 0x280, UR19 ;  /* 0x00000280291378a4 */ /* 0x000fc8000f8e0213 */
[----:B------:R-:W-:Y:S02]  /*4720*/  UIADD3 UR10, UR19, 0x80, URZ ;  /* 0x00000080130a7890 */ /* 0x000fe4000fffe03f */
[----:B------:R-:W-:Y:S02]  /*4730*/  UIADD3 UR14, UR19, 0x100, URZ ;  /* 0x00000100130e7890 */ /* 0x000fe4000fffe03f */
[----:B------:R-:W-:Y:S01]  /*4740*/  UMOV UR38, UR19 ;  /* 0x0000001300267c82 */ /* 0x000fe20008000000 */
[----:B------:R-:W-:Y:S01]  /*4750*/  UIADD3 UR6, UR19, 0x200, URZ ;  /* 0x0000020013067890 */ /* 0x000fe2000fffe03f */
        /* <DEDUP_REMOVED lines=49> */
.L_x_11221:
[----:B------:R-:W-:Y:S01]  /*4a70*/  R2UR UR9, R0 ;  /* 0x00000000000972ca */ /* 0x000fe200000e0000 */
[----:B------:R-:W-:-:S05]  /*4a80*/  IMAD.U32 R5, RZ, RZ, UR18 ;  /* 0x00000012ff057e24 */ /* 0x000fca000f8e00ff */
[----:B------:R-:W-:-:S07]  /*4a90*/  SHF.L.U32 R5, R5, 0x1f, RZ ;  /* 0x0000001f05057819 */ /* 0x000fce00000006ff */
[----:B------:R-:W-:-:S09]  /*4aa0*/  ULEA UR9, UR17, UR9, 0x3 ;  /* 0x0000000911097291 */ /* 0x000fd2000f8e183f */
[----:B------:R2:W3:Y:S01]  /*4ab0*/  SYNCS.PHASECHK.TRANS64.TRYWAIT P1, [UR9+0x13250], R5 ;  /* 0x01325005ff0075a7 */ /* 0x0004e20008020149 */
[----:B------:R-:W-:Y:S05]  /*4ac0*/  @!P0 BRA `(.L_x_11222) ;  /* 0x0000000000048947 */ /* 0x000fea0003800000 */
[----:B------:R-:W-:Y:S01]  /*4ad0*/  BPT.TRAP 0x1 ;  /* 0x000000040000795c */ /* 0x000fe20000300000 */
.L_x_11222:
[----:B---3--:R-:W-:Y:S05]  /*4ae0*/  @P1 BRA `(.L_x_11223) ;  /* 0x0000000000081947 */ /* 0x008fea0003800000 */
[----:B------:R-:W3:Y:S02]  /*4af0*/  SYNCS.PHASECHK.TRANS64.TRYWAIT P1, [UR9+0x13250], R5 ;  /* 0x01325005ff0075a7 */ /* 0x000ee40008020149 */
[----:B---3--:R-:W-:Y:S05]  /*4b00*/  @!P1 BRA `(.L_x_11224) ;  /* 0x000000a0007c9947 */ /* 0x008fea0003800000 */
.L_x_11223:
[----:B01----:R-:W-:Y:S01]  /*4b10*/  FMNMX.FTZ R6, R120, R10, !PT ;  /* 0x0000000a78067209 */ /* 0x003fe20007810000 */
[----:B------:R-:W-:Y:S01]  /*4b20*/  WARPGROUP.ARRIVE ;  /* 0x00000000000079c5 */ /* 0x000fe20000000000 */
[----:B------:R-:W-:Y:S01]  /*4b30*/  R2UR UR6, R0 ;  /* 0x00000000000672ca */ /* 0x000fe200000e0000 */
[----:B------:R-:W-:Y:S01]  /*4b40*/  UMOV UR7, 0xc0000010 ;  /* 0xc000001000077882 */ /* 0x000fe20000000000 */
[----:B------:R-:W-:Y:S02]  /*4b50*/  FMNMX.FTZ R13, R121, R6, !PT ;  /* 0x00000006790d7209 */ /* 0x000fe40007810000 */
[----:B------:R-:W-:Y:S02]  /*4b60*/  FMNMX.FTZ R6, R122, R9, !PT ;  /* 0x000000097a067209 */ /* 0x000fe40007810000 */
[----:B------:R-:W-:Y:S02]  /*4b70*/  FMNMX.FTZ R12, R124, R13, !PT ;  /* 0x0000000d7c0c7209 */ /* 0x000fe40007810000 */
[----:B--2---:R-:W-:-:S02]  /*4b80*/  FMNMX.FTZ R5, R123, R6, !PT ;  /* 0x000000067b057209 */ /* 0x004fc40007810000 */
[----:B------:R-:W-:Y:S02]  /*4b90*/  FMNMX.FTZ R13, R125, R12, !PT ;  /* 0x0000000c7d0d7209 */ /* 0x000fe40007810000 */
[----:B------:R-:W-:Y:S01]  /*4ba0*/  FMNMX.FTZ R6, R126, R5, !PT ;  /* 0x000000057e067209 */ /* 0x000fe20007810000 */
[----:B------:R-:W-:Y:S01]  /*4bb0*/  UIADD3 UR6, UR6, 0x1000, URZ ;  /* 0x0000100006067890 */ /* 0x000fe2000fffe03f */
[----:B------:R-:W-:Y:S02]  /*4bc0*/  FMNMX.FTZ R12, R128, R13, !PT ;  /* 0x0000000d800c7209 */ /* 0x000fe40007810000 */
[----:B------:R-:W-:Y:S01]  /*4bd0*/  FMNMX.FTZ R5, R127, R6, !PT ;  /* 0x000000067f057209 */ /* 0x000fe20007810000 */
[----:B------:R-:W-:Y:S01]  /*4be0*/  USHF.R.U32.HI UR6, URZ, 0x4, UR6 ;  /* 0x000000043f067899 */ /* 0x000fe20008011606 */
[----:B------:R-:W-:Y:S02]  /*4bf0*/  FMNMX.FTZ R13, R129, R12, !PT ;  /* 0x0000000c810d7209 */ /* 0x000fe40007810000 */
        /* <DEDUP_REMOVED lines=13> */
[----:B------:R-:W-:Y:S01]  /*4cd0*/  QGMMA.64x64x32.F32.E4M3.E4M3 R24, R152, gdesc[UR4], R24, gsb0 ;  /* 0x00e0000498187df3 */ /* 0x000fe20008000818 */
[----:B------:R-:W-:Y:S01]  /*4ce0*/  FMNMX.FTZ R12, R108, R13, !PT ;  /* 0x0000000d6c0c7209 */ /* 0x000fe20007810000 */
        /* <DEDUP_REMOVED lines=39> */
[----:B------:R-:W-:Y:S01]  /*4f60*/  FMNMX.FTZ R13, R81, R12, !PT ;  /* 0x0000000c510d7209 */ /* 0x000fe20007810000 */
[----:B------:R-:W-:Y:S02]  /*4f70*/  WARPGROUP.DEPBAR.LE gsb0, 0x0 ;  /* 0x00008000000079c5 */ /* 0x000fe40000010000 */
[----:B------:R-:W-:Y:S01]  /*4f80*/  WARPGROUP.ARRIVE ;  /* 0x00000000000079c5 */ /* 0x000fe20000000000 */
[----:B------:R-:W-:-:S02]  /*4f90*/  FMNMX.FTZ R6, R82, R5, !PT ;  /* 0x0000000552067209 */ /* 0x000fc40007810000 */
[----:B------:R-:W-:Y:S02]  /*4fa0*/  FMNMX.FTZ R12, R84, R13, !PT ;  /* 0x0000000d540c7209 */ /* 0x000fe40007810000 */
[----:B------:R-:W-:Y:S01]  /*4fb0*/  FMNMX.FTZ R5, R83, R6, !PT ;  /* 0x0000000653057209 */ /* 0x000fe20007810000 */
[----:B------:R-:W-:Y:S01]  /*4fc0*/  QGMMA.64x64x32.F32.E4M3.E4M3 R24, R136, gdesc[UR4], R24, gsb0 ;  /* 0x00e0000488187df3 */ /* 0x000fe20008000818 */
[----:B------:R-:W-:Y:S01]  /*4fd0*/  FMNMX.FTZ R13, R85, R12, !PT ;  /* 0x0000000c550d7209 */ /* 0x000fe20007810000 */
        /* <DEDUP_REMOVED lines=17> */
[----:B------:R-:W-:Y:S02]  /*50f0*/  ISETP.NE.AND P1, PT, R3, RZ, PT ;  /* 0x000000ff0300720c */ /* 0x000fe40003f25270 */
        /* <DEDUP_REMOVED lines=9> */
[----:B------:R-:W-:Y:S02]  /*5190*/  WARPGROUP.DEPBAR.LE gsb0, 0x0 ;  /* 0x00008000000079c5 */ /* 0x000fe40000010000 */
[----:B------:R-:W-:-:S06]  /*51a0*/  WARPGROUP.ARRIVE ;  /* 0x00000000000079c5 */ /* 0x000fcc0000000000 */
[----:B------:R-:W-:Y:S01]  /*51b0*/  QGMMA.64x64x32.F32.E4M3.E4M3 R24, R140, gdesc[UR4], R24, gsb0 ;  /* 0x00e000048c187df3 */ /* 0x000fe20008000818 */
[----:B------:R-:W-:Y:S01]  /*51c0*/  UIADD3 UR6, UR8, 0x180, URZ ;  /* 0x0000018008067890 */ /* 0x000fe2000fffe03f */
[----:B------:R-:W-:Y:S01]  /*51d0*/  UMOV UR7, 0xc0000010 ;  /* 0xc000001000077882 */ /* 0x000fe20000000000 */
[----:B0-----:R-:W-:Y:S02]  /*51e0*/  FMNMX.FTZ R5, R5, R13, !PT ;  /* 0x0000000d05057209 */ /* 0x001fe40007810000 */
[----:B-1----:R-:W-:Y:S01]  /*51f0*/  FMNMX.FTZ R6, R6, R12, !PT ;  /* 0x0000000c06067209 */ /* 0x002fe20007810000 */
[----:B------:R-:W-:Y:S02]  /*5200*/  IMAD.U32 R12, RZ, RZ, UR49 ;  /* 0x00000031ff0c7e24 */ /* 0x000fe4000f8e00ff */
[----:B------:R-:W-:-:S02]  /*5210*/  FADD.FTZ R10, -R5, R10 ;  /* 0x0000000a050a7221 */ /* 0x000fc40000010100 */
[----:B------:R-:W-:Y:S01]  /*5220*/  FFMA.FTZ R12, R5, R12, -8 ;  /* 0xc1000000050c7423 */ /* 0x000fe2000001000c */
[----:B------:R-:W-:-:S01]  /*5230*/  FADD.FTZ R9, -R6, R9 ;  /* 0x0000000906097221 */ /* 0x000fc20000010100 */
[----:B------:R-:W-:-:S02]  /*5240*/  FMUL.FTZ R10, R10, UR49 ;  /* 0x000000310a0a7c20 */ /* 0x000fc40008410000 */
        /* <DEDUP_REMOVED lines=54> */
[----:B------:R-:W-:Y:S01]  /*55b0*/  FFMA.FTZ R107, R107, UR49, -R12 ;  /* 0x000000316b6b7c23 */ /* 0x000fe2000801080c */
[----:B------:R-:W-:-:S02]  /*55c0*/  WARPGROUP.DEPBAR.LE gsb0, 0x0 ;  /* 0x00008000000079c5 */ /* 0x000fc40000010000 */
[----:B------:R-:W-:Y:S01]  /*55d0*/  WARPGROUP.ARRIVE ;  /* 0x00000000000079c5 */ /* 0x000fe20000000000 */
[----:B------:R-:W-:Y:S01]  /*55e0*/  MUFU.EX2 R9, R9 ;  /* 0x0000000900097308 */ /* 0x000fe20000000800 */
[----:B------:R-:W-:-:S01]  /*55f0*/  FFMA.FTZ R110, R110, UR49, -R12 ;  /* 0x000000316e6e7c23 */ /* 0x000fc2000801080c */
[--C-:B------:R-:W-:Y:S01]  /*5600*/  FFMA.FTZ R111, R111, UR49, -R12.reuse ;  /* 0x000000316f6f7c23 */ /* 0x100fe2000801080c */
[----:B------:R-:W-:-:S01]  /*5610*/  FFMA.FTZ R114, R114, UR49, -R12 ;  /* 0x0000003172727c23 */ /* 0x000fc2000801080c */
[--C-:B------:R-:W-:Y:S01]  /*5620*/  FFMA.FTZ R115, R115, UR49, -R12.reuse ;  /* 0x0000003173737c23 */ /* 0x100fe2000801080c */
[----:B------:R-:W-:Y:S01]  /*5630*/  QGMMA.64x64x32.F32.E4M3.E4M3 R24, R144, gdesc[UR4], R24, gsb0 ;  /* 0x00e0000490187df3 */ /* 0x000fe20008000818 */
[----:B------:R-:W-:-:S01]  /*5640*/  FFMA.FTZ R118, R118, UR49, -R12 ;  /* 0x0000003176767c23 */ /* 0x000fc2000801080c */
[----:B------:R-:W-:Y:S01]  /*5650*/  FFMA.FTZ R119, R119, UR49, -R12 ;  /* 0x0000003177777c23 */ /* 0x000fe2000801080c */
        /* <DEDUP_REMOVED lines=9> */
[----:B------:R-:W-:Y:S01]  /*56f0*/  UIADD3 UR6, UR8, 0x200, URZ ;  /* 0x0000020008067890 */ /* 0x000fe2000fffe03f */
[--C-:B------:R-:W-:Y:S01]  /*5700*/  FFMA.FTZ R102, R102, UR49, -R12.reuse ;  /* 0x0000003166667c23 */ /* 0x100fe2000801080c */
[----:B------:R-:W-:-:S01]  /*5710*/  FFMA.FTZ R103, R103, UR49, -R12 ;  /* 0x0000003167677c23 */ /* 0x000fc2000801080c */
[----:B------:R-:W-:Y:S01]  /*5720*/  UMOV UR7, 0xc0000010 ;  /* 0xc000001000077882 */ /* 0x000fe20000000000 */
        /* <DEDUP_REMOVED lines=36> */
[----:B------:R-:W-:Y:S06]  /*5970*/  QGMMA.64x64x32.F32.E4M3.E4M3 R24, R148, gdesc[UR4], R24, gsb0 ;  /* 0x00e0000494187df3 */ /* 0x000fec0008000818 */
        /* <DEDUP_REMOVED lines=114> */
[----:B0-----:R-:W-:-:S02]  /*60a0*/  FADD.FTZ R132, R58, R131 ;  /* 0x000000833a847221 */ /* 0x001fc40000010000 */
[----:B------:R0:W-:Y:S05]  /*60b0*/  @!P1 SYNCS.ARRIVE.TRANS64.RED.A1T0 RZ, [R7+URZ], RZ ;  /* 0x000000ff07ff99a7 */ /* 0x0001ea000810043f */
[----:B------:R-:W3:Y:S01]  /*60c0*/  MUFU.EX2 R60, R60 ;  /* 0x0000003c003c7308 */ /* 0x000ee20000000800 */
[----:B--2---:R-:W-:-:S07]  /*60d0*/  FADD.FTZ R131, R57, R8 ;  /* 0x0000000839837221 */ /* 0x004fce0000010000 */
[----:B------:R-:W2:Y:S01]  /*60e0*/  MUFU.EX2 R62, R62 ;  /* 0x0000003e003e7308 */ /* 0x000ea20000000800 */
[----:B-1----:R-:W-:-:S07]  /*60f0*/  FADD.FTZ R133, R59, R132 ;  /* 0x000000843b857221 */ /* 0x002fce0000010000 */
[----:B------:R-:W0:Y:S01]  /*6100*/  MUFU.EX2 R61, R61 ;  /* 0x0000003d003d7308 */ /* 0x000e220000000800 */
[----:B---3--:R-:W-:-:S07]  /*6110*/  FADD.FTZ R8, R60, R131 ;  /* 0x000000833c087221 */ /* 0x008fce0000010000 */
[----:B------:R-:W1:Y:S01]  /*6120*/  MUFU.EX2 R63, R63 ;  /* 0x0000003f003f7308 */ /* 0x000e620000000800 */
[----:B--2---:R-:W-:-:S07]  /*6130*/  FADD.FTZ R132, R62, R133 ;  /* 0x000000853e847221 */ /* 0x004fce0000010000 */
[----:B------:R-:W2:Y:S01]  /*6140*/  MUFU.EX2 R64, R64 ;  /* 0x0000004000407308 */ /* 0x000ea20000000800 */
[----:B0-----:R-:W-:-:S07]  /*6150*/  FADD.FTZ R7, R61, R8 ;  /* 0x000000083d077221 */ /* 0x001fce0000010000 */
[----:B------:R-:W-:Y:S01]  /*6160*/  MUFU.EX2 R66, R66 ;  /* 0x0000004200427308 */ /* 0x000fe20000000800 */
[----:B-1----:R-:W-:-:S07]  /*6170*/  FADD.FTZ R71, R63, R132 ;  /* 0x000000843f477221 */ /* 0x002fce0000010000 */
        /* <DEDUP_REMOVED lines=16> */
.L_x_11225:
[----:B------:R-:W-:Y:S01]  /*6280*/  R2UR UR7, R2 ;  /* 0x00000000020772ca */ /* 0x000fe200000e0000 */
[----:B------:R-:W-:Y:S01]  /*6290*/  UISETP.GT.AND UP0, UPT, UR16, UR48, UPT ;  /* 0x000000301000728c */ /* 0x000fe2000bf04270 */
[----:B------:R-:W-:Y:S01]  /*62a0*/  F2FP.SATFINITE.E4M3.F32.PACK_AB_MERGE_C R15, R20, R15, RZ ;  /* 0x0000000f140f723e */ /* 0x000fe200048070ff */
[----:B------:R-:W-:Y:S01]  /*62b0*/  UIADD3 UR6, UR9, 0x13260, URZ ;  /* 0x0001326009067890 */ /* 0x000fe2000fffe03f */
[----:B------:R-:W-:Y:S01]  /*62c0*/  F2FP.SATFINITE.E4M3.F32.PACK_AB_MERGE_C R125, R126, R125, RZ ;  /* 0x0000007d7e7d723e */ /* 0x000fe200048070ff */
[----:B------:R-:W-:Y:S01]  /*62d0*/  UIADD3 UR16, UR16, -0x1, URZ ;  /* 0xffffffff10107890 */ /* 0x000fe2000fffe03f */
[----:B------:R-:W-:Y:S01]  /*62e0*/  F2FP.SATFINITE.E4M3.F32.PACK_AB_MERGE_C R121, R124, R121, RZ ;  /* 0x000000797c79723e */ /* 0x000fe200048070ff */
[----:B------:R-:W-:Y:S01]  /*62f0*/  UMOV UR18, UR50 ;  /* 0x0000003200127c82 */ /* 0x000fe20008000000 */
[----:B------:R-:W-:Y:S01]  /*6300*/  PLOP3.LUT P1, PT, PT, PT, UP0, 0x80, 0x0 ;  /* 0x000000000000781c */ /* 0x000fe20003f2f008 */
[----:B------:R-:W-:Y:S01]  /*6310*/  UMOV UR17, UR41 ;  /* 0x0000002900117c82 */ /* 0x000fe20008000000 */
        /* <DEDUP_REMOVED lines=74> */
.L_x_11216:
[----:B------:R-:W-:Y:S06]  /*67c0*/  BAR.ARV 0x8, 0x200 ;  /* 0x0208000000007b1d */ /* 0x000fec0000002000 */
[----:B------:R-:W-:Y:S05]  /*67d0*/  @!P0 BRA `(.L_x_11227) ;  /* 0x0000000000048947 */ /* 0x000fea0003800000 */
[----:B------:R-:W-:Y:S01]  /*67e0*/  BPT.TRAP 0x1 ;  /* 0x000000040000795c */ /* 0x000fe20000300000 */
.L_x_11227:
[----:B------:R-:W-:Y:S02]  /*67f0*/  IMAD.U32 R3, RZ, RZ, UR41 ;  /* 0x00000029ff037e24 */ /* 0x000fe4000f8e00ff */
[----:B------:R-:W-:Y:S02]  /*6800*/  IMAD.U32 R4, RZ, RZ, UR50 ;  /* 0x00000032ff047e24 */ /* 0x000fe4000f8e00ff */
[----:B------:R-:W-:-:S03]  /*6810*/  IMAD R20, R3, 0x8, R0 ;  /* 0x0000000803147824 */ /* 0x000fc600078e0200 */
[----:B------:R-:W-:-:S04]  /*6820*/  SHF.L.U32 R3, R4, 0x1f, RZ ;  /* 0x0000001f04037819 */ /* 0x000fc800000006ff */
[----:B------:R0:W1:Y:S01]  /*6830*/  SYNCS.PHASECHK.TRANS64.TRYWAIT P1, [R20+URZ+0x13250], R3 ;  /* 0x01325003140075a7 */ /* 0x000062000802017f */
[----:B------:R-:W-:Y:S05]  /*6840*/  @!P0 BRA `(.L_x_11228) ;  /* 0x0000000000048947 */ /* 0x000fea0003800000 */
[----:B------:R-:W-:Y:S01]  /*6850*/  BPT.TRAP 0x1 ;  /* 0x000000040000795c */ /* 0x000fe20000300000 */
.L_x_11228:
[----:B-1----:R-:W-:Y:S05]  /*6860*/  @P1 BRA `(.L_x_11229) ;  /* 0x0000000000081947 */ /* 0x002fea0003800000 */
[----:B------:R-:W1:Y:S02]  /*6870*/  SYNCS.PHASECHK.TRANS64.TRYWAIT P1, [R20+URZ+0x13250], R3 ;  /* 0x01325003140075a7 */ /* 0x000e64000802017f */
[----:B-1----:R-:W-:Y:S05]  /*6880*/  @!P1 BRA `(.L_x_11230) ;  /* 0x0000008400349947 */ /* 0x002fea0003800000 */
.L_x_11229:
[----:B------:R-:W-:Y:S01]  /*6890*/  VIADD R0, R0, 0x1000 ;  /* 0x0000100000007836 */ /* 0x000fe20000000000 */
[----:B------:R-:W-:Y:S05]  /*68a0*/  WARPSYNC.ALL ;  /* 0x0000000000007948 */ /* 0x000fea0003800000 */
[----:B------:R-:W-:Y:S01]  /*68b0*/  SHF.R.U32.HI R0, RZ, 0x4, R0 ;  /* 0x00000004ff007819 */ /* 0x000fe20000011600 */
[----:B------:R-:W-:Y:S01]  /*68c0*/  IMAD.U32 R11, RZ, RZ, UR41 ;  /* 0x00000029ff0b7e24 */ /* 0x000fe2000f8e00ff */
[----:B------:R-:W-:Y:S01]  /*68d0*/  ULDC.64 UR4, c[0x0][0x9a0] ;  /* 0x0002680000047ab9 */ /* 0x000fe20000000a00 */
[----:B------:R-:W-:Y:S01]  /*68e0*/  WARPGROUP.ARRIVE ;  /* 0x00000000000079c5 */ /* 0x000fe20000000000 */
[----:B------:R-:W-:-:S02]  /*68f0*/  LOP3.LUT R0, R0, 0x3fff, RZ, 0xc0, !PT ;  /* 0x00003fff00007812 */ /* 0x000fc400078ec0ff */
[----:B------:R-:W-:Y:S02]  /*6900*/  ISETP.NE.U32.AND P1, PT, RZ, UR4, PT ;  /* 0x00000004ff007c0c */ /* 0x000fe4000bf25070 */
[----:B------:R-:W-:Y:S02]  /*6910*/  LOP3.LUT R0, R0, 0x10000, RZ, 0xfc, !PT ;  /* 0x0001000000007812 */ /* 0x000fe400078efcff */
[----:B------:R-:W-:-:S03]  /*6920*/  ISETP.NE.AND.EX P1, PT, RZ, UR5, PT, P1 ;  /* 0x00000005ff007c0c */ /* 0x000fc6000bf25310 */
[----:B------:R-:W-:Y:S02]  /*6930*/  IMAD R10, R11, 0x280, R0 ;  /* 0x000002800b0a7824 */ /* 0x000fe400078e0200 */
[----:B------:R-:W-:-:S03]  /*6940*/  IMAD.MOV.U32 R11, RZ, RZ, -0x3ffffff0 ;  /* 0xc0000010ff0b7424 */ /* 0x000fc600078e00ff */
[----:B------:R-:W-:Y:S02]  /*6950*/  R2UR UR6, R10 ;  /* 0x000000000a0672ca */ /* 0x000fe400000e0000 */
[----:B------:R-:W-:-:S03]  /*6960*/  R2UR UR7, R11 ;  /* 0x000000000b0772ca */ /* 0x000fc600000e0000 */
[----:B------:R-:W2:Y:S08]  /*6970*/  @P1 LDC.64 R12, c[0x0][0x9c8] ;  /* 0x00027200ff0c1b82 */ /* 0x000eb00000000a00 */
[----:B------:R-:W3:Y:S02]  /*6980*/  @P1 LDC.64 R14, c[0x0][0x9d0] ;  /* 0x00027400ff0e1b82 */ /* 0x000ee40000000a00 */
[----:B------:R-:W-:Y:S01]  /*6990*/  QGMMA.64x64x32.F32.E4M3.E4M3 R24, R152, gdesc[UR4], R24, gsb0 ;  /* 0x00e0000498187df3 */ /* 0x000fe20008000818 */
[----:B--2---:R-:W-:-:S04]  /*69a0*/  @P1 IMAD R0, R12, UR43, RZ ;  /* 0x0000002b0c001c24 */ /* 0x004fc8000f8e02ff */
[----:B01----:R-:W-:Y:S02]  /*69b0*/  @P1 IMAD R3, R13, UR42, R0 ;  /* 0x0000002a0d031c24 */ /* 0x003fe4000f8e0200 */
[----:B------:R-:W-:-:S04]  /*69c0*/  @P1 IMAD.WIDE.U32 R12, R12, UR42, RZ ;  /* 0x0000002a0c0c1c25 */ /* 0x000fc8000f8e00ff */
[----:B------:R-:W-:Y:S02]  /*69d0*/  @P1 IMAD.IADD R13, R13, 0x1, R3 ;  /* 0x000000010d0d1824 */ /* 0x000fe400078e0203 */
[----:B------:R-:W-:Y:S02]  /*69e0*/  IMAD.MOV.U32 R0, RZ, RZ, 0x3f800000 ;  /* 0x3f800000ff007424 */ /* 0x000fe400078e00ff */
[----:B---3--:R-:W-:-:S04]  /*69f0*/  @P1 IMAD.WIDE.U32 R12, R14, UR44, R12 ;  /* 0x0000002c0e0c1c25 */ /* 0x008fc8000f8e000c */
[----:B------:R-:W-:Y:S01]  /*6a00*/  @P1 IMAD R3, R15, UR44, R13 ;  /* 0x0000002c0f031c24 */ /* 0x000fe2000f8e020d */
[----:B------:R-:W-:Y:S01]  /*6a10*/  @P1 LEA R14, P2, R12, UR4, 0x2 ;  /* 0x000000040c0e1c11 */ /* 0x000fe2000f8410ff */
[----:B------:R-:W-:-:S03]  /*6a20*/  IMAD.MOV.U32 R13, RZ, RZ, -0x3ffffff0 ;  /* 0xc0000010ff0d7424 */ /* 0x000fc600078e00ff */
[----:B------:R-:W-:Y:S01]  /*6a30*/  @P1 LEA.HI.X R15, R12, UR5, R3, 0x2, P2 ;  /* 0x000000050c0f1c11 */ /* 0x000fe200090f1403 */
[----:B------:R-:W-:Y:S01]  /*6a40*/  VIADD R12, R10, 0x80 ;  /* 0x000000800a0c7836 */ /* 0x000fe20000000000 */
[----:B------:R-:W-:-:S03]  /*6a50*/  R2UR UR7, R13 ;  /* 0x000000000d0772ca */ /* 0x000fc600000e0000 */
[----:B------:R-:W2:Y:S01]  /*6a60*/  @P1 LDG.E R0, desc[UR54][R14.64] ;  /* 0x000000360e001981 */ /* 0x000ea2000c1e1900 */
[----:B------:R-:W-:Y:S01]  /*6a70*/  R2UR UR6, R12 ;  /* 0x000000000c0672ca */ /* 0x000fe200000e0000 */
[----:B------:R-:W-:Y:S02]  /*6a80*/  WARPGROUP.DEPBAR.LE gsb0, 0x0 ;  /* 0x00008000000079c5 */ /* 0x000fe40000010000 */
[----:B------:R-:W-:-:S10]  /*6a90*/  WARPGROUP.ARRIVE ;  /* 0x00000000000079c5 */ /* 0x000fd40000000000 */
[----:B------:R-:W-:Y:S01]  /*6aa0*/  QGMMA.64x64x32.F32.E4M3.E4M3 R24, R136, gdesc[UR4], R24, gsb0 ;  /* 0x00e0000488187df3 */ /* 0x000fe20008000818 */
[----:B------:R-:W-:Y:S02]  /*6ab0*/  VIADD R12, R10, 0x100 ;  /* 0x000001000a0c7836 */ /* 0x000fe40000000000 */
[----:B------:R-:W-:-:S03]  /*6ac0*/  IMAD.MOV.U32 R13, RZ, RZ, -0x3ffffff0 ;  /* 0xc0000010ff0d7424 */ /* 0x000fc600078e00ff */
[----:B------:R-:W-:Y:S02]  /*6ad0*/  R2UR UR6, R12 ;  /* 0x000000000c0672ca */ /* 0x000fe400000e0000 */
[----:B------:R-:W-:Y:S01]  /*6ae0*/  R2UR UR7, R13 ;  /* 0x000000000d0772ca */ /* 0x000fe200000e0000 */
[----:B------:R-:W-:Y:S02]  /*6af0*/  VIADD R12, R10, 0x180 ;  /* 0x000001800a0c7836 */ /* 0x000fe40000000000 */
[----:B------:R-:W-:Y:S01]  /*6b00*/  IMAD.MOV.U32 R13, RZ, RZ, -0x3ffffff0 ;  /* 0xc0000010ff0d7424 */ /* 0x000fe200078e00ff */
[----:B------:R-:W-:Y:S02]  /*6b10*/  WARPGROUP.DEPBAR.LE gsb0, 0x0 ;  /* 0x00008000000079c5 */ /* 0x000fe40000010000 */
[----:B------:R-:W-:-:S07]  /*6b20*/  WARPGROUP.ARRIVE ;  /* 0x00000000000079c5 */ /* 0x000fce0000000000 */
[----:B------:R-:W-:Y:S01]  /*6b30*/  QGMMA.64x64x32.F32.E4M3.E4M3 R24, R140, gdesc[UR4], R24, gsb0 ;  /* 0x00e000048c187df3 */ /* 0x000fe20008000818 */
[----:B------:R-:W-:Y:S02]  /*6b40*/  R2UR UR6, R12 ;  /* 0x000000000c0672ca */ /* 0x000fe400000e0000 */
[----:B------:R-:W-:Y:S01]  /*6b50*/  R2UR UR7, R13 ;  /* 0x000000000d0772ca */ /* 0x000fe200000e0000 */
[----:B------:R-:W0:Y:S04]  /*6b60*/  SHFL.BFLY PT, R4, R7, 0x2, 0x1f ;  /* 0x0c401f0007047f89 */ /* 0x000e2800000e0000 */
[----:B------:R-:W1:Y:S01]  /*6b70*/  SHFL.BFLY PT, R9, R8, 0x2, 0x1f ;  /* 0x0c401f0008097f89 */ /* 0x000e6200000e0000 */
[----:B------:R-:W-:Y:S02]  /*6b80*/  VIADD R10, R10, 0x200 ;  /* 0x000002000a0a7836 */ /* 0x000fe40000000000 */
[----:B------:R-:W-:Y:S01]  /*6b90*/  IMAD.MOV.U32 R11, RZ, RZ, -0x3ffffff0 ;  /* 0xc0000010ff0b7424 */ /* 0x000fe200078e00ff */
[----:B------:R-:W-:-:S02]  /*6ba0*/  WARPGROUP.DEPBAR.LE gsb0, 0x0 ;  /* 0x00008000000079c5 */ /* 0x000fc40000010000 */
[----:B------:R-:W-:-:S06]  /*6bb0*/  WARPGROUP.ARRIVE ;  /* 0x00000000000079c5 */ /* 0x000fcc0000000000 */
[----:B------:R-:W-:Y:S01]  /*6bc0*/  QGMMA.64x64x32.F32.E4M3.E4M3 R24, R144, gdesc[UR4], R24, gsb0 ;  /* 0x00e0000490187df3 */ /* 0x000fe20008000818 */
[----:B------:R-:W-:Y:S02]  /*6bd0*/  R2UR UR6, R10 ;  /* 0x000000000a0672ca */ /* 0x000fe400000e0000 */
[----:B------:R-:W-:Y:S01]  /*6be0*/  R2UR UR7, R11 ;  /* 0x000000000b0772ca */ /* 0x000fe200000e0000 */
[----:B0-----:R-:W-:-:S01]  /*6bf0*/  FADD.FTZ R4, R4, R7 ;  /* 0x0000000704047221 */ /* 0x001fc20000010000 */
[----:B-1----:R-:W-:-:S04]  /*6c00*/  FADD.FTZ R9, R9, R8 ;  /* 0x0000000809097221 */ /* 0x002fc80000010000 */
[----:B------:R-:W0:Y:S04]  /*6c10*/  SHFL.BFLY PT, R3, R4, 0x1, 0x1f ;  /* 0x0c201f0004037f89 */ /* 0x000e2800000e0000 */
[----:B------:R-:W1:Y:S01]  /*6c20*/  SHFL.BFLY PT, R10, R9, 0x1, 0x1f ;  /* 0x0c201f00090a7f89 */ /* 0x000e6200000e0000 */
[----:B0-----:R-:W-:-:S01]  /*6c30*/  FADD.FTZ R11, R4, R3 ;  /* 0x00000003040b7221 */ /* 0x001fc20000010000 */
[----:B-1----:R-:W-:-:S04]  /*6c40*/  FADD.FTZ R10, R9, R10 ;  /* 0x0000000a090a7221 */ /* 0x002fc80000010000 */
[C---:B------:R-:W-:Y:S01]  /*6c50*/  FSETP.NE.FTZ.AND P1, PT, R11.reuse, RZ, PT ;  /* 0x000000ff0b00720b */ /* 0x040fe20003f35000 */
[----:B------:R-:W-:Y:S01]  /*6c60*/  FMUL.FTZ R7, R11, 0.00390625 ;  /* 0x3b8000000b077820 */ /* 0x000fe20000410000 */
[----:B------:R-:W-:Y:S01]  /*6c70*/  FMUL.FTZ R8, R10, 0.00390625 ;  /* 0x3b8000000a087820 */ /* 0x000fe20000410000 */
[----:B------:R-:W-:Y:S02]  /*6c80*/  WARPGROUP.DEPBAR.LE gsb0, 0x0 ;  /* 0x00008000000079c5 */ /* 0x000fe40000010000 */
[----:B------:R-:W-:-:S06]  /*6c90*/  WARPGROUP.ARRIVE ;  /* 0x00000000000079c5 */ /* 0x000fcc0000000000 */
[----:B------:R-:W-:Y:S01]  /*6ca0*/  QGMMA.64x64x32.F32.E4M3.E4M3 R24, R148, gdesc[UR4], R24, gsb0 ;  /* 0x00e0000494187df3 */ /* 0x000fe20008000818 */
[----:B------:R-:W-:Y:S01]  /*6cb0*/  IMAD.MOV.U32 R3, RZ, RZ, RZ ;  /* 0x000000ffff037224 */ /* 0x000fe200078e00ff */
[----:B------:R-:W-:Y:S02]  /*6cc0*/  FSETP.NE.FTZ.AND P3, PT, R8, RZ, PT ;  /* 0x000000ff0800720b */ /* 0x000fe40003f75000 */
[----:B------:R-:W-:-:S03]  /*6cd0*/  FSETP.NE.FTZ.AND P2, PT, R7, RZ, PT ;  /* 0x000000ff0700720b */ /* 0x000fc60003f55000 */
[----:B------:R-:W-:Y:S01]  /*6ce0*/  @P1 MUFU.RCP R3, R11 ;  /* 0x0000000b00031308 */ /* 0x000fe20000001000 */
[----:B------:R-:W-:Y:S01]  /*6cf0*/  FSETP.NE.FTZ.AND P1, PT, R10, RZ, PT ;  /* 0x000000ff0a00720b */ /* 0x000fe20003f35000 */
[----:B------:R-:W-:-:S06]  /*6d00*/  IMAD.MOV.U32 R9, RZ, RZ, RZ ;  /* 0x000000ffff097224 */ /* 0x000fcc00078e00ff */
[----:B------:R-:W0:Y:S08]  /*6d10*/  @P3 MUFU.LG2 R8, R8 ;  /* 0x0000000800083308 */ /* 0x000e300000000c00 */
[----:B------:R-:W1:Y:S01]  /*6d20*/  @P2 MUFU.LG2 R7, R7 ;  /* 0x0000000700072308 */ /* 0x000e620000000c00 */
[----:B------:R-:W-:-:S07]  /*6d30*/  IMAD.U32 R12, RZ, RZ, UR49 ;  /* 0x00000031ff0c7e24 */ /* 0x000fce000f8e00ff */
[----:B------:R-:W3:Y:S01]  /*6d40*/  @P1 MUFU.RCP R9, R10 ;  /* 0x0000000a00091308 */ /* 0x000ee20000001000 */
[----:B------:R-:W-:Y:S02]  /*6d50*/  IMAD.U32 R4, RZ, RZ, UR49 ;  /* 0x00000031ff047e24 */ /* 0x000fe4000f8e00ff */
[----:B------:R-:W-:Y:S01]  /*6d60*/  @P3 FMUL.FTZ R12, R12, 0.69314718246459960938 ;  /* 0x3f3172180c0c3820 */ /* 0x000fe20000410000 */
[----:B0-----:R-:W-:Y:S01]  /*6d70*/  @P3 FMUL.FTZ R11, R8, 0.69314718246459960938 ;  /* 0x3f317218080b3820 */ /* 0x001fe20000410000 */
[----:B------:R-:W-:Y:S02]  /*6d80*/  IMAD.MOV.U32 R57, RZ, RZ, -0x800000 ;  /* 0xff800000ff397424 */ /* 0x000fe400078e00ff */
[----:B------:R-:W-:Y:S01]  /*6d90*/  @P2 FMUL.FTZ R4, R4, 0.69314718246459960938 ;  /* 0x3f31721804042820 */ /* 0x000fe20000410000 */
[----:B------:R-:W-:Y:S02]  /*6da0*/  IMAD.MOV.U32 R56, RZ, RZ, -0x800000 ;  /* 0xff800000ff387424 */ /* 0x000fe400078e00ff */
[----:B------:R-:W-:-:S01]  /*6db0*/  @P3 FFMA.FTZ R57, R12, R6, R11 ;  /* 0x000000060c393223 */ /* 0x000fc2000001000b */
[----:B-1----:R-:W-:Y:S01]  /*6dc0*/  @P2 FMUL.FTZ R7, R7, 0.69314718246459960938 ;  /* 0x3f31721807072820 */ /* 0x002fe20000410000 */
[----:B--2---:R-:W-:-:S03]  /*6dd0*/  FMUL.FTZ R6, R3, R0 ;  /* 0x0000000003067220 */ /* 0x004fc60000410000 */
[----:B------:R-:W-:Y:S01]  /*6de0*/  @P2 FFMA.FTZ R56, R4, R5, R7 ;  /* 0x0000000504382223 */ /* 0x000fe20000010007 */
[----:B---3--:R-:W-:Y:S01]  /*6df0*/  FMUL.FTZ R0, R9, R0 ;  /* 0x0000000009007220 */ /* 0x008fe20000410000 */
[----:B------:R-:W-:Y:S02]  /*6e00*/  WARPGROUP.DEPBAR.LE gsb0, 0x0 ;  /* 0x00008000000079c5 */ /* 0x000fe40000010000 */
[----:B------:R-:W-:Y:S05]  /*6e10*/  @!P0 BRA `(.L_x_11231) ;  /* 0x0000000000048947 */ /* 0x000fea0003800000 */
[----:B------:R-:W-:Y:S01]  /*6e20*/  BPT.TRAP 0x1 ;  /* 0x000000040000795c */ /* 0x000fe20000300000 */
.L_x_11231:
        /* <DEDUP_REMOVED lines=42> */
.L_x_11209:
        /* <DEDUP_REMOVED lines=16> */
[----:B------:R-:W1:Y:S03]  /*71d0*/  S2R R29, SR_SWINHI ;  /* 0x00000000001d7919 */ /* 0x000e660000002f00 */
[----:B------:R-:W3:Y:S01]  /*71e0*/  LDL R69, [R1+0x18] ;  /* 0x0000180001457983 */ /* 0x000ee20000100800 */
[----:B0-----:R-:W-:-:S05]  /*71f0*/  IMAD.SHL.U32 R2, R24, 0x4, RZ ;  /* 0x0000000418027824 */ /* 0x001fca00078e00ff */
[----:B------:R-:W-:Y:S01]  /*7200*/  LOP3.LUT R2, R2, 0xc, RZ, 0xc0, !PT ;  /* 0x0000000c02027812 */ /* 0x000fe200078ec0ff */
[----:B------:R-:W-:Y:S03]  /*7210*/  BAR.SYNC.DEFER_BLOCKING 0x1, 0x180 ;  /* 0x0046000000007b1d */ /* 0x000fe60000010000 */
[----:B------:R-:W-:-:S05]  /*7220*/  IADD3 R2, P0, R2, UR8, RZ ;  /* 0x0000000802027c10 */ /* 0x000fca000ff1e0ff */
[----:B------:R-:W-:Y:S01]  /*7230*/  IMAD.X R3, RZ, RZ, UR9, P0 ;  /* 0x00000009ff037e24 */ /* 0x000fe200080e06ff */
[----:B------:R-:W-:Y:S02]  /*7240*/  MOV R42, R0 ;  /* 0x00000000002a7202 */ /* 0x000fe40000000f00 */
[----:B-1----:R-:W-:Y:S01]  /*7250*/  MOV R43, R29 ;  /* 0x0000001d002b7202 */ /* 0x002fe20000000f00 */
[----:B------:R-:W-:Y:S01]  /*7260*/  ULDC.64 UR8, c[0x0][0xc00] ;  /* 0x0003000000087ab9 */ /* 0x000fe20000000a00 */
[----:B------:R2:W4:Y:S01]  /*7270*/  LDG.E.CONSTANT R25, desc[UR54][R2.64] ;  /* 0x0000003602197981 */ /* 0x000522000c1e9900 */
        /* <DEDUP_REMOVED lines=35> */
[C---:B------:R-:W-:Y:S02]  /*74b0*/  LOP3.LUT R7, R2.reuse, 0x380, RZ, 0xc0, !PT ;  /* 0x0000038002077812 */ /* 0x040fe400078ec0ff */
[C---:B------:R-:W-:Y:S02]  /*74c0*/  IADD3 R11, P2, R2.reuse, 0x40, RZ ;  /* 0x00000040020b7810 */ /* 0x040fe40007f5e0ff */
[----:B------:R-:W-:Y:S02]  /*74d0*/  LOP3.LUT R8, R9, 0x380, RZ, 0xc0, !PT ;  /* 0x0000038009087812 */ /* 0x000fe400078ec0ff */
[----:B------:R-:W-:Y:S02]  /*74e0*/  IADD3 R34, P1, R2, 0x60, RZ ;  /* 0x0000006002227810 */ /* 0x000fe40007f3e0ff */
[----:B------:R-:W-:-:S02]  /*74f0*/  SHF.R.U64 R7, R7, 0x3, RZ ;  /* 0x0000000307077819 */ /* 0x000fc400000012ff */
[----:B------:R-:W-:Y:S02]  /*7500*/  SEL R32, R14, R13, P0 ;  /* 0x0000000d0e207207 */ /* 0x000fe40000000000 */
[----:B------:R-:W-:Y:S02]  /*7510*/  LOP3.LUT R4, R11, 0x380, RZ, 0xc0, !PT ;  /* 0x000003800b047812 */ /* 0x000fe400078ec0ff */
[----:B------:R-:W-:Y:S02]  /*7520*/  SHF.R.U64 R8, R8, 0x3, RZ ;  /* 0x0000000308087819 */ /* 0x000fe400000012ff */
[----:B------:R-:W-:Y:S02]  /*7530*/  LOP3.LUT R13, R34, 0x380, RZ, 0xc0, !PT ;  /* 0x00000380220d7812 */ /* 0x000fe400078ec0ff */
[----:B------:R-:W-:Y:S02]  /*7540*/  LOP3.LUT R2, R7, R2, RZ, 0x3c, !PT ;  /* 0x0000000207027212 */ /* 0x000fe400078e3cff */
[----:B------:R-:W-:Y:S01]  /*7550*/  SHF.R.U64 R4, R4, 0x3, RZ ;  /* 0x0000000304047819 */ /* 0x000fe200000012ff */
[--C-:B------:R-:W-:Y:S01]  /*7560*/  IMAD.X R5, RZ, RZ, R3.reuse, P1 ;  /* 0x000000ffff057224 */ /* 0x100fe200008e0603 */
[----:B------:R-:W-:Y:S01]  /*7570*/  LOP3.LUT R8, R8, R9, RZ, 0x3c, !PT ;  /* 0x0000000908087212 */ /* 0x000fe200078e3cff */
[--C-:B------:R-:W-:Y:S01]  /*7580*/  IMAD.X R7, RZ, RZ, R3.reuse, P2 ;  /* 0x000000ffff077224 */ /* 0x100fe200010e0603 */
[----:B------:R-:W-:Y:S01]  /*7590*/  SHF.R.U64 R13, R13, 0x3, RZ ;  /* 0x000000030d0d7819 */ /* 0x000fe200000012ff */
[----:B------:R-:W-:Y:S01]  /*75a0*/  IMAD.X R9, RZ, RZ, R3, P3 ;  /* 0x000000ffff097224 */ /* 0x000fe200018e0603 */
[----:B------:R-:W-:-:S02]  /*75b0*/  MOV R67, R2 ;  /* 0x0000000200437202 */ /* 0x000fc40000000f00 */
[----:B------:R-:W-:Y:S02]  /*75c0*/  LOP3.LUT R6, R4, R11, RZ, 0x3c, !PT ;  /* 0x0000000b04067212 */ /* 0x000fe400078e3cff */
[----:B------:R-:W-:Y:S02]  /*75d0*/  LOP3.LUT R4, R13, R34, RZ, 0x3c, !PT ;  /* 0x000000220d047212 */ /* 0x000fe400078e3cff */
[----:B------:R-:W-:Y:S02]  /*75e0*/  SEL R14, R46, R47, P0 ;  /* 0x0000002f2e0e7207 */ /* 0x000fe40000000000 */
[----:B------:R-:W-:Y:S02]  /*75f0*/  MOV R64, R4 ;  /* 0x0000000400407202 */ /* 0x000fe40000000f00 */
[----:B----4-:R-:W-:Y:S01]  /*7600*/  LOP3.LUT R3, R25, 0x2, RZ, 0x3c, !PT ;  /* 0x0000000219037812 */ /* 0x010fe200078e3cff */
[----:B------:R-:W-:Y:S01]  /*7610*/  SHFL.IDX PT, R46, R94, R25, 0x1c1f ;  /* 0x001c1f195e2e7589 */ /* 0x000fe200000e0000 */
[----:B------:R-:W-:-:S03]  /*7620*/  MOV R65, R6 ;  /* 0x0000000600417202 */ /* 0x000fc60000000f00 */
[----:B------:R-:W0:Y:S01]  /*7630*/  SHFL.IDX PT, R47, R90, R3, 0x1c1f ;  /* 0x001c1f035a2f7589 */ /* 0x000e2200000e0000 */
[----:B------:R-:W-:-:S03]  /*7640*/  MOV R66, R8 ;  /* 0x0000000800427202 */ /* 0x000fc60000000f00 */
[----:B------:R-:W-:Y:S04]  /*7650*/  SHFL.IDX PT, R38, R62, R25, 0x1c1f ;  /* 0x001c1f193e267589 */ /* 0x000fe800000e0000 */
[----:B------:R-:W1:Y:S04]  /*7660*/  SHFL.IDX PT, R39, R52, R3, 0x1c1f ;  /* 0x001c1f0334277589 */ /* 0x000e6800000e0000 */
[----:B------:R-:W-:Y:S04]  /*7670*/  SHFL.IDX PT, R54, R86, R25, 0x1c1f ;  /* 0x001c1f1956367589 */ /* 0x000fe800000e0000 */
[----:B------:R-:W2:Y:S04]  /*7680*/  SHFL.IDX PT, R55, R82, R3, 0x1c1f ;  /* 0x001c1f0352377589 */ /* 0x000ea800000e0000 */
[----:B------:R0:W-:Y:S04]  /*7690*/  SHFL.IDX PT, R34, R44, R25, 0x1c1f ;  /* 0x001c1f192c227589 */ /* 0x0001e800000e0000 */
[----:B------:R1:W4:Y:S04]  /*76a0*/  SHFL.IDX PT, R35, R40, R3, 0x1c1f ;  /* 0x001c1f0328237589 */ /* 0x00032800000e0000 */
[----:B------:R-:W-:Y:S04]  /*76b0*/  SHFL.IDX PT, R2, R96, R25, 0x1c1f ;  /* 0x001c1f1960027589 */ /* 0x000fe800000e0000 */
[----:B------:R-:W-:Y:S04]  /*76c0*/  SHFL.IDX PT, R50, R78, R25, 0x1c1f ;  /* 0x001c1f194e327589 */ /* 0x000fe800000e0000 */
[----:B------:R-:W3:Y:S04]  /*76d0*/  SHFL.IDX PT, R5, R92, R3, 0x1c1f ;  /* 0x001c1f035c057589 */ /* 0x000ee800000e0000 */
[----:B------:R-:W-:Y:S04]  /*76e0*/  SHFL.IDX PT, R10, R10, R25, 0x1c1f ;  /* 0x001c1f190a0a7589 */ /* 0x000fe800000e0000 */
[----:B------:R-:W3:Y:S04]  /*76f0*/  SHFL.IDX PT, R51, R74, R3, 0x1c1f ;  /* 0x001c1f034a337589 */ /* 0x000ee800000e0000 */
[----:B------:R-:W-:Y:S04]  /*7700*/  SHFL.IDX PT, R28, R28, R25, 0x1c1f ;  /* 0x001c1f191c1c7589 */ /* 0x000fe800000e0000 */
[----:B------:R-:W3:Y:S04]  /*7710*/  SHFL.IDX PT, R13, R58, R3, 0x1c1f ;  /* 0x001c1f033a0d7589 */ /* 0x000ee800000e0000 */
[----:B------:R-:W3:Y:S04]  /*7720*/  SHFL.IDX PT, R29, R32, R3, 0x1c1f ;  /* 0x001c1f03201d7589 */ /* 0x000ee800000e0000 */
[----:B------:R-:W-:Y:S04]  /*7730*/  SHFL.IDX PT, R4, R88, R25, 0x1c1f ;  /* 0x001c1f1958047589 */ /* 0x000fe800000e0000 */
[----:B------:R-:W-:Y:S04]  /*7740*/  SHFL.IDX PT, R60, R60, R25, 0x1c1f ;  /* 0x001c1f193c3c7589 */ /* 0x000fe800000e0000 */
[----:B------:R-:W3:Y:S04]  /*7750*/  SHFL.IDX PT, R7, R84, R3, 0x1c1f ;  /* 0x001c1f0354077589 */ /* 0x000ee800000e0000 */
[----:B------:R-:W-:Y:S04]  /*7760*/  SHFL.IDX PT, R12, R12, R25, 0x1c1f ;  /* 0x001c1f190c0c7589 */ /* 0x000fe800000e0000 */
[----:B------:R-:W3:Y:S04]  /*7770*/  SHFL.IDX PT, R61, R68, R3, 0x1c1f ;  /* 0x001c1f03443d7589 */ /* 0x000ee800000e0000 */
[----:B------:R-:W3:Y:S04]  /*7780*/  SHFL.IDX PT, R15, R48, R3, 0x1c1f ;  /* 0x001c1f03300f7589 */ /* 0x000ee800000e0000 */
[----:B------:R-:W-:Y:S04]  /*7790*/  SHFL.IDX PT, R6, R80, R25, 0x1c1f ;  /* 0x001c1f1950067589 */ /* 0x000fe800000e0000 */
[----:B------:R-:W3:Y:S04]  /*77a0*/  SHFL.IDX PT, R9, R76, R3, 0x1c1f ;  /* 0x001c1f034c097589 */ /* 0x000ee800000e0000 */
[----:B------:R-:W-:Y:S04]  /*77b0*/  SHFL.IDX PT, R14, R14, R25, 0x1c1f ;  /* 0x001c1f190e0e7589 */ /* 0x000fe800000e0000 */
[----:B------:R4:W3:Y:S04]  /*77c0*/  SHFL.IDX PT, R21, R36, R3, 0x1c1f ;  /* 0x001c1f0324157589 */ /* 0x0008e800000e0000 */
[----:B------:R-:W-:Y:S04]  /*77d0*/  SHFL.IDX PT, R8, R72, R25, 0x1c1f ;  /* 0x001c1f1948087589 */ /* 0x000fe800000e0000 */
[----:B------:R-:W-:Y:S04]  /*77e0*/  SHFL.IDX PT, R24, R24, R25, 0x1c1f ;  /* 0x001c1f1918187589 */ /* 0x000fe800000e0000 */
[----:B------:R-:W3:Y:S04]  /*77f0*/  SHFL.IDX PT, R11, R70, R3, 0x1c1f ;  /* 0x001c1f03460b7589 */ /* 0x000ee800000e0000 */
[----:B------:R-:W-:Y:S04]  /*7800*/  SHFL.IDX PT, R26, R26, R25, 0x1c1f ;  /* 0x001c1f191a1a7589 */ /* 0x000fe800000e0000 */
[----:B------:R-:W-:Y:S04]  /*7810*/  SHFL.IDX PT, R27, R30, R3, 0x1c1f ;  /* 0x001c1f031e1b7589 */ /* 0x000fe800000e0000 */
[----:B------:R-:W3:Y:S01]  /*7820*/  SHFL.IDX PT, R63, R20, R3, 0x1c1f ;  /* 0x001c1f03143f7589 */ /* 0x000ee200000e0000 */
        /* <DEDUP_REMOVED lines=48> */
[----:B------:R-:W-:Y:S04]  /*7b30*/  STSM.16.M88.4 [R67], R4 ;  /* 0x0000000443007844 */ /* 0x000fe80000000200 */
[----:B------:R-:W-:Y:S04]  /*7b40*/  STSM.16.M88.4 [R66], R8 ;  /* 0x0000000842007844 */ /* 0x000fe80000000200 */
[----:B------:R-:W-:Y:S04]  /*7b50*/  STSM.16.M88.4 [R65], R12 ;  /* 0x0000000c41007844 */ /* 0x000fe80000000200 */
[----:B------:R0:W-:Y:S01]  /*7b60*/  STSM.16.M88.4 [R64], R24 ;  /* 0x0000001840007844 */ /* 0x0001e20000000200 */
[----:B------:R-:W-:-:S04]  /*7b70*/  ISETP.NE.U32.AND P0, PT, RZ, UR10, PT ;  /* 0x0000000aff007c0c */ /* 0x000fc8000bf05070 */
[----:B------:R-:W-:Y:S01]  /*7b80*/  ISETP.NE.AND.EX P0, PT, RZ, UR11, PT, P0 ;  /* 0x0000000bff007c0c */ /* 0x000fe2000bf05300 */
[----:B------:R-:W-:Y:S02]  /*7b90*/  IMAD.U32 R62, RZ, RZ, UR8 ;  /* 0x00000008ff3e7e24 */ /* 0x000fe4000f8e00ff */
[----:B------:R-:W-:Y:S01]  /*7ba0*/  IMAD.U32 R63, RZ, RZ, UR9 ;  /* 0x00000009ff3f7e24 */ /* 0x000fe2000f8e00ff */
[----:B------:R-:W-:Y:S06]  /*7bb0*/  BAR.SYNC.DEFER_BLOCKING 0x1, 0x180 ;  /* 0x0046000000007b1d */ /* 0x000fec0000010000 */
[----:B------:R-:W-:-:S02]  /*7bc0*/  ULDC.64 UR8, c[0x0][0xc08] ;  /* 0x0003020000087ab9 */ /* 0x000fc40000000a00 */
[----:B0-----:R-:W0:Y:S01]  /*7bd0*/  LDC R64, c[0x0][0xbe8] ;  /* 0x0002fa00ff407b82 */ /* 0x001e220000000800 */
[----:B------:R-:W2:Y:S01]  /*7be0*/  @P0 LDG.E R30, desc[UR54][R62.64] ;  /* 0x000000363e1e0981 */ /* 0x000ea2000c1e1900 */
        /* <DEDUP_REMOVED lines=8> */
[----:B------:R-:W1:Y:S01]  /*7c70*/  @P1 LDC R11, c[0x0][0xbf0] ;  /* 0x0002fc00ff0b1b82 */ /* 0x000e620000000800 */
[----:B------:R-:W-:Y:S01]  /*7c80*/  USEL UR16, UR16, 0x978, UP1 ;  /* 0x0000097810107887 */ /* 0x000fe20008800000 */
[----:B------:R-:W-:Y:S01]  /*7c90*/  PLOP3.LUT P4, PT, PT, PT, UP0, 0x80, 0x0 ;  /* 0x000000000000781c */ /* 0x000fe20003f8f008 */
[----:B------:R-:W-:Y:S01]  /*7ca0*/  UISETP.NE.U32.AND UP0, UPT, UR10, URZ, UPT ;  /* 0x0000003f0a00728c */ /* 0x000fe2000bf05070 */
[----:B------:R-:W-:Y:S01]  /*7cb0*/  IMAD.U32 R13, RZ, RZ, UR45 ;  /* 0x0000002dff0d7e24 */ /* 0x000fe2000f8e00ff */
        /* <DEDUP_REMOVED lines=33> */
[----:B------:R-:W-:Y:S01]  /*7ed0*/  SHF.R.S32.HI R6, RZ, 0x1f, R11 ;  /* 0x0000001fff067819 */ /* 0x000fe2000001140b */
[----:B------:R-:W-:Y:S01]  /*7ee0*/  IMAD.U32 R15, RZ, RZ, UR45 ;  /* 0x0000002dff0f7e24 */ /* 0x000fe2000f8e00ff */
        /* <DEDUP_REMOVED lines=21> */
.L_x_11234:
        /* <DEDUP_REMOVED lines=33> */
[----:B------:R-:W-:Y:S02]  /*8250*/  LOP3.LUT R8, R9, 0x380, RZ, 0xc0, !PT ;  /* 0x0000038009087812 */ /* 0x000fe400078ec0ff */
[----:B------:R-:W-:Y:S02]  /*8260*/  LOP3.LUT R12, R13, 0x380, RZ, 0xc0, !PT ;  /* 0x000003800d0c7812 */ /* 0x000fe400078ec0ff */
[----:B------:R-:W-:-:S02]  /*8270*/  SHF.R.U64 R5, R5, 0x3, RZ ;  /* 0x0000000305057819 */ /* 0x000fc400000012ff */
[----:B------:R-:W-:Y:S02]  /*8280*/  SHF.R.U64 R8, R8, 0x3, RZ ;  /* 0x0000000308087819 */ /* 0x000fe400000012ff */
[----:B------:R-:W-:Y:S02]  /*8290*/  SHF.R.U64 R12, R12, 0x3, RZ ;  /* 0x000000030c0c7819 */ /* 0x000fe400000012ff */
[----:B------:R-:W-:Y:S01]  /*82a0*/  LOP3.LUT R4, R5, R42, RZ, 0x3c, !PT ;  /* 0x0000002a05047212 */ /* 0x000fe200078e3cff */
[--C-:B------:R-:W-:Y:S01]  /*82b0*/  IMAD.MOV.U32 R5, RZ, RZ, R43.reuse ;  /* 0x000000ffff057224 */ /* 0x100fe200078e002b */
[----:B------:R-:W-:Y:S01]  /*82c0*/  LOP3.LUT R8, R8, R9, RZ, 0x3c, !PT ;  /* 0x0000000908087212 */ /* 0x000fe200078e3cff */
[--C-:B------:R-:W-:Y:S01]  /*82d0*/  IMAD.X R9, RZ, RZ, R43.reuse, P0 ;  /* 0x000000ffff097224 */ /* 0x100fe200000e062b */
[----:B------:R-:W-:Y:S01]  /*82e0*/  LOP3.LUT R12, R12, R13, RZ, 0x3c, !PT ;  /* 0x0000000d0c0c7212 */ /* 0x000fe200078e3cff */
[----:B------:R-:W-:Y:S02]  /*82f0*/  IMAD.X R13, RZ, RZ, R43, P2 ;  /* 0x000000ffff0d7224 */ /* 0x000fe400010e062b */
[----:B------:R-:W2:Y:S04]  /*8300*/  LD.E.128 R4, desc[UR54][R4.64] ;  /* 0x0000003604047980 */ /* 0x000ea8000c101d00 */
[----:B------:R-:W3:Y:S04]  /*8310*/  LD.E.128 R8, desc[UR54][R8.64] ;  /* 0x0000003608087980 */ /* 0x000ee8000c101d00 */
[----:B------:R-:W4:Y:S01]  /*8320*/  LD.E.128 R12, desc[UR54][R12.64] ;  /* 0x000000360c0c7980 */ /* 0x000f22000c101d00 */
[----:B------:R-:W-:-:S04]  /*8330*/  IADD3 R3, P0, R42, 0x4800, RZ ;  /* 0x000048002a037810 */ /* 0x000fc80007f1e0ff */
[----:B------:R-:W-:Y:S01]  /*8340*/  LOP3.LUT R2, R3, 0x380, RZ, 0xc0, !PT ;  /* 0x0000038003027812 */ /* 0x000fe200078ec0ff */
[----:B------:R-:W-:Y:S01]  /*8350*/  UIMAD UR7, UR12, UR10, URZ ;  /* 0x0000000a0c0772a4 */ /* 0x000fe2000f8e023f */
[----:B------:R-:W-:Y:S02]  /*8360*/  IMAD.U32 R21, RZ, RZ, UR45 ;  /* 0x0000002dff157e24 */ /* 0x000fe4000f8e00ff */
[----:B------:R-:W-:Y:S01]  /*8370*/  SHF.R.U64 R2, R2, 0x3, RZ ;  /* 0x0000000302027819 */ /* 0x000fe200000012ff */
[----:B------:R-:W-:Y:S01]  /*8380*/  UIMAD.WIDE.U32 UR8, UR4, UR10, URZ ;  /* 0x0000000a040872a5 */ /* 0x000fe2000f8e003f */
[----:B------:R-:W-:Y:S01]  /*8390*/  IMAD.X R25, RZ, RZ, R43, P0 ;  /* 0x000000ffff197224 */ /* 0x000fe200000e062b */
[----:B------:R-:W-:Y:S01]  /*83a0*/  ULDC.64 UR12, c[0x0][0xaf0] ;  /* 0x0002bc00000c7ab9 */ /* 0x000fe20000000a00 */
[----:B------:R-:W-:Y:S02]  /*83b0*/  LOP3.LUT R24, R2, R3, RZ, 0x3c, !PT ;  /* 0x0000000302187212 */ /* 0x000fe400078e3cff */
[----:B------:R-:W0:Y:S01]  /*83c0*/  @P1 LDC R3, c[0x0][0xbec] ;  /* 0x0002fb00ff031b82 */ /* 0x000e220000000800 */
[----:B------:R-:W-:Y:S01]  /*83d0*/  UIMAD UR7, UR4, UR11, UR7 ;  /* 0x0000000b040772a4 */ /* 0x000fe2000f8e0207 */
[----:B------:R-:W-:Y:S01]  /*83e0*/  IMAD R2, R16, 0x30, R62 ;  /* 0x0000003010027824 */ /* 0x000fe200078e023e */
[----:B------:R-:W-:Y:S01]  /*83f0*/  USHF.R.S32.HI UR4, URZ, 0x1f, UR42 ;  /* 0x0000001f3f047899 */ /* 0x000fe2000801142a */
[----:B------:R-:W5:Y:S01]  /*8400*/  LD.E.128 R24, desc[UR54][R24.64] ;  /* 0x0000003618187980 */ /* 0x000f62000c101d00 */
[----:B------:R-:W-:Y:S01]  /*8410*/  UIADD3 UR9, UR9, UR7, URZ ;  /* 0x0000000709097290 */ /* 0x000fe2000fffe03f */
[----:B------:R-:W-:Y:S01]  /*8420*/  IMAD R28, R21, 0xc0, R2 ;  /* 0x000000c0151c7824 */ /* 0x000fe200078e0202 */
[----:B------:R-:W-:Y:S01]  /*8430*/  ULDC.64 UR10, c[0x0][0xae8] ;  /* 0x0002ba00000a7ab9 */ /* 0x000fe20000000a00 */
[----:B------:R-:W-:Y:S01]  /*8440*/  UIMAD UR4, UR4, UR12, URZ ;  /* 0x0000000c040472a4 */ /* 0x000fe2000f8e023f */
[----:B------:R-:W-:Y:S01]  /*8450*/  @!PT LDS RZ, [RZ] ;  /* 0x00000000fffff984 */ /* 0x000fe20000000800 */
[----:B------:R-:W-:Y:S01]  /*8460*/  @!PT LDS RZ, [RZ] ;  /* 0x00000000fffff984 */ /* 0x000fe20000000800 */
[----:B------:R-:W-:Y:S01]  /*8470*/  @!PT LDS RZ, [RZ] ;  /* 0x00000000fffff984 */ /* 0x000fe20000000800 */
[----:B------:R-:W-:Y:S01]  /*8480*/  @!PT LDS RZ, [RZ] ;  /* 0x00000000fffff984 */ /* 0x000fe20000000800 */
[----:B------:R1:W-:Y:S06]  /*8490*/  MEMBAR.ALL.CTA ;  /* 0x0000000000007992 */ /* 0x0003ec0000008000 */
[----:B-1----:R-:W1:Y:S01]  /*84a0*/  FENCE.VIEW.ASYNC.S ;  /* 0x00000000000073c6 */ /* 0x002e620000000000 */
[----:B------:R-:W-:Y:S01]  /*84b0*/  UIMAD.WIDE.U32 UR8, UR44, UR10, UR8 ;  /* 0x0000000a2c0872a5 */ /* 0x000fe2000f8e0008 */
[----:B------:R-:W-:Y:S01]  /*84c0*/  IMAD.MOV.U32 R21, RZ, RZ, R28 ;  /* 0x000000ffff157224 */ /* 0x000fe200078e001c */
[----:B------:R-:W-:Y:S01]  /*84d0*/  UIMAD UR4, UR42, UR13, UR4 ;  /* 0x0000000d2a0472a4 */ /* 0x000fe2000f8e0204 */
[----:B------:R-:W-:Y:S01]  /*84e0*/  VIADD R0, R0, 0x13220 ;  /* 0x0001322000007836 */ /* 0x000fe20000000000 */
[----:B------:R-:W-:-:S04]  /*84f0*/  UIMAD UR9, UR44, UR11, UR9 ;  /* 0x0000000b2c0972a4 */ /* 0x000fc8000f8e0209 */
[----:B------:R-:W-:Y:S01]  /*8500*/  UIMAD.WIDE.U32 UR42, UR42, UR12, UR8 ;  /* 0x0000000c2a2a72a5 */ /* 0x000fe2000f8e0008 */
[----:B------:R-:W-:Y:S02]  /*8510*/  PRMT R0, RZ, 0x654, R0 ;  /* 0x00000654ff007816 */ /* 0x000fe40000000000 */
[----:B------:R-:W-:Y:S01]  /*8520*/  ULDC.64 UR8, c[0x0][0xae0] ;  /* 0x0002b80000087ab9 */ /* 0x000fe20000000a00 */
[----:B------:R-:W-:Y:S01]  /*8530*/  UIADD3 UR4, UR43, UR4, URZ ;  /* 0x000000042b047290 */ /* 0x000fe2000fffe03f */
[----:B0-----:R-:W-:-:S04]  /*8540*/  @P1 IMAD.HI.U32 R2, R28, R3, RZ ;  /* 0x000000031c021227 */ /* 0x001fc800078e00ff */
[----:B------:R-:W-:Y:S01]  /*8550*/  IMAD.U32 R3, RZ, RZ, UR43 ;  /* 0x0000002bff037e24 */ /* 0x000fe2000f8e00ff */
[----:B------:R-:W-:Y:S01]  /*8560*/  @P1 SHF.R.U32.HI R21, RZ, R29, R2 ;  /* 0x0000001dff151219 */ /* 0x000fe20000011602 */
[----:B------:R-:W-:Y:S02]  /*8570*/  IMAD.U32 R2, RZ, RZ, UR42 ;  /* 0x0000002aff027e24 */ /* 0x000fe4000f8e00ff */
[----:B------:R-:W-:Y:S01]  /*8580*/  IMAD.U32 R3, RZ, RZ, UR4 ;  /* 0x00000004ff037e24 */ /* 0x000fe2000f8e00ff */
[--C-:B------:R-:W-:Y:S01]  /*8590*/  SHF.R.S32.HI R20, RZ, 0x1f, R21.reuse ;  /* 0x0000001fff147819 */ /* 0x100fe20000011415 */
[----:B------:R-:W-:Y:S01]  /*85a0*/  IMAD.MOV R29, RZ, RZ, -R21 ;  /* 0x000000ffff1d7224 */ /* 0x000fe200078e0a15 */
[----:B------:R-:W-:Y:S01]  /*85b0*/  ULDC UR4, c[0x0][0xac8] ;  /* 0x0002b20000047ab9 */ /* 0x000fe20000000800 */
[----:B------:R-:W-:Y:S01]  /*85c0*/  IMAD.WIDE.U32 R2, R21, UR8, R2 ;  /* 0x0000000815027c25 */ /* 0x000fe2000f8e0002 */
[----:B-1----:R0:W-:Y:S03]  /*85d0*/  SYNCS.ARRIVE.TRANS64.RED.A1T0 RZ, [R0+URZ], RZ ;  /* 0x000000ff00ff79a7 */ /* 0x0021e6000810043f */
[----:B------:R-:W-:-:S02]  /*85e0*/  IMAD R20, R20, UR8, RZ ;  /* 0x0000000814147c24 */ /* 0x000fc4000f8e02ff */
[----:B------:R-:W-:Y:S02]  /*85f0*/  IMAD R29, R64, R29, R28 ;  /* 0x0000001d401d7224 */ /* 0x000fe400078e021c */
[----:B------:R-:W-:Y:S01]  /*8600*/  IMAD R33, R21, UR9, R20 ;  /* 0x0000000915217c24 */ /* 0x000fe2000f8e0214 */
[----:B------:R-:W-:Y:S02]  /*8610*/  ULDC.64 UR8, c[0x0][0xad8] ;  /* 0x0002b60000087ab9 */ /* 0x000fe40000000a00 */
[----:B------:R-:W-:Y:S01]  /*8620*/  SHF.R.S32.HI R20, RZ, 0x1f, R29 ;  /* 0x0000001fff147819 */ /* 0x000fe2000001141d */
[----:B------:R-:W-:Y:S02]  /*8630*/  IMAD.IADD R3, R3, 0x1, R33 ;  /* 0x0000000103037824 */ /* 0x000fe400078e0221 */
[----:B------:R-:W-:Y:S02]  /*8640*/  IMAD.U32 R33, RZ, RZ, UR45 ;  /* 0x0000002dff217e24 */ /* 0x000fe4000f8e00ff */
[----:B------:R-:W-:-:S02]  /*8650*/  IMAD R20, R20, UR8, RZ ;  /* 0x0000000814147c24 */ /* 0x000fc4000f8e02ff */
[----:B------:R-:W-:-:S04]  /*8660*/  IMAD.WIDE.U32 R2, R29, UR8, R2 ;  /* 0x000000081d027c25 */ /* 0x000fc8000f8e0002 */
[----:B------:R-:W-:Y:S01]  /*8670*/  IMAD R21, R29, UR9, R20 ;  /* 0x000000091d157c24 */ /* 0x000fe2000f8e0214 */
[----:B------:R-:W-:Y:S01]  /*8680*/  ULDC.64 UR8, c[0x0][0xa80] ;  /* 0x0002a00000087ab9 */ /* 0x000fe20000000a00 */
[----:B------:R-:W-:Y:S01]  /*8690*/  IMAD R33, R33, 0xc0, R62 ;  /* 0x000000c021217824 */ /* 0x000fe200078e023e */
[C---:B------:R-:W-:Y:S01]  /*86a0*/  LEA R32, P0, R2.reuse, UR8, 0x1 ;  /* 0x0000000802207c11 */ /* 0x040fe2000f8008ff */
[----:B------:R-:W-:Y:S01]  /*86b0*/  IMAD.IADD R3, R3, 0x1, R21 ;  /* 0x0000000103037824 */ /* 0x000fe200078e0215 */
[----:B------:R-:W-:Y:S01]  /*86c0*/  SHF.R.S32.HI R62, RZ, 0x1f, R17 ;  /* 0x0000001fff3e7819 */ /* 0x000fe20000011411 */
[C---:B------:R-:W-:Y:S02]  /*86d0*/  VIADD R21, R33.reuse, 0x60 ;  /* 0x0000006021157836 */ /* 0x040fe40000000000 */
[----:B------:R-:W1:Y:S01]  /*86e0*/  SHFL.IDX PT, R20, R32, 0x1, 0x181f ;  /* 0x00381f0020147f89 */ /* 0x000e6200000e0000 */
[----:B------:R-:W-:Y:S01]  /*86f0*/  LEA.HI.X R34, R2, UR9, R3, 0x1, P0 ;  /* 0x0000000902227c11 */ /* 0x000fe200080f0c03 */
[----:B------:R-:W-:Y:S01]  /*8700*/  VIADD R3, R33, 0x30 ;  /* 0x0000003021037836 */ /* 0x000fe20000000000 */
[----:B------:R-:W-:Y:S01]  /*8710*/  ISETP.GE.AND P0, PT, R17, UR4, PT ;  /* 0x0000000411007c0c */ /* 0x000fe2000bf06270 */
[----:B------:R-:W0:Y:S03]  /*8720*/  SHFL.IDX PT, R2, R32, RZ, 0x181f ;  /* 0x00181fff20027589 */ /* 0x000e2600000e0000 */
[-C--:B------:R-:W-:Y:S01]  /*8730*/  ISETP.GE.OR P1, PT, R33, R30.reuse, P0 ;  /* 0x0000001e2100720c */ /* 0x080fe20000726670 */
[----:B------:R-:W0:Y:S01]  /*8740*/  SHFL.IDX PT, R28, R32, 0x2, 0x181f ;  /* 0x00581f00201c7f89 */ /* 0x000e2200000e0000 */
[-C--:B------:R-:W-:Y:S01]  /*8750*/  ISETP.GE.OR P2, PT, R3, R30.reuse, P0 ;  /* 0x0000001e0300720c */ /* 0x080fe20000746670 */
[----:B------:R-:W-:Y:S01]  /*8760*/  VIADD R33, R33, 0x90 ;  /* 0x0000009021217836 */ /* 0x000fe20000000000 */
[-C--:B------:R-:W-:Y:S01]  /*8770*/  ISETP.GE.OR P3, PT, R21, R30.reuse, P0 ;  /* 0x0000001e1500720c */ /* 0x080fe20000766670 */
[----:B------:R-:W0:Y:S03]  /*8780*/  SHFL.IDX PT, R36, R34, RZ, 0x181f ;  /* 0x00181fff22247589 */ /* 0x000e2600000e0000 */
[----:B------:R-:W-:Y:S01]  /*8790*/  ISETP.GE.OR P0, PT, R33, R30, P0 ;  /* 0x0000001e2100720c */ /* 0x000fe20000706670 */
[----:B------:R-:W0:Y:S04]  /*87a0*/  SHFL.IDX PT, R38, R34, 0x1, 0x181f ;  /* 0x00381f0022267f89 */ /* 0x000e2800000e0000 */
[----:B------:R-:W0:Y:S02]  /*87b0*/  SHFL.IDX PT, R40, R34, 0x2, 0x181f ;  /* 0x00581f0022287f89 */ /* 0x000e2400000e0000 */
[----:B-1----:R-:W-:-:S02]  /*87c0*/  @!P2 LEA R20, P5, R17, R20, 0x1 ;  /* 0x000000141114a211 */ /* 0x002fc400078a08ff */
[----:B------:R-:W1:Y:S01]  /*87d0*/  SHFL.IDX PT, R32, R32, 0x3, 0x181f ;  /* 0x00781f0020207f89 */ /* 0x000e6200000e0000 */
[----:B0-----:R-:W-:-:S03]  /*87e0*/  @!P1 LEA R2, P4, R17, R2, 0x1 ;  /* 0x0000000211029211 */ /* 0x001fc600078808ff */
[----:B------:R-:W0:Y:S01]  /*87f0*/  SHFL.IDX PT, R34, R34, 0x3, 0x181f ;  /* 0x00781f0022227f89 */ /* 0x000e2200000e0000 */
[C---:B------:R-:W-:Y:S02]  /*8800*/  @!P3 LEA R28, P6, R17.reuse, R28, 0x1 ;  /* 0x0000001c111cb211 */ /* 0x040fe400078c08ff */
[C-C-:B------:R-:W-:Y:S02]  /*8810*/  @!P1 LEA.HI.X R3, R17.reuse, R36, R62.reuse, 0x1, P4 ;  /* 0x0000002411039211 */ /* 0x140fe400020f0c3e */
[C-C-:B------:R-:W-:Y:S02]  /*8820*/  @!P2 LEA.HI.X R21, R17.reuse, R38, R62.reuse, 0x1, P5 ;  /* 0x000000261115a211 */ /* 0x140fe400028f0c3e */
[----:B------:R-:W-:Y:S01]  /*8830*/  @!P3 LEA.HI.X R29, R17, R40, R62, 0x1, P6 ;  /* 0x00000028111db211 */ /* 0x000fe200030f0c3e */
[----:B--2---:R2:W-:Y:S04]  /*8840*/  @!P1 ST.E.128 desc[UR54][R2.64], R4 ;  /* 0x0000000402009985 */ /* 0x0045e8000c101d36 */
[----:B---3--:R2:W-:Y:S04]  /*8850*/  @!P2 ST.E.128 desc[UR54][R20.64], R8 ;  /* 0x000000081400a985 */ /* 0x0085e8000c101d36 */
[----:B----4-:R2:W-:Y:S01]  /*8860*/  @!P3 ST.E.128 desc[UR54][R28.64], R12 ;  /* 0x0000000c1c00b985 */ /* 0x0105e2000c101d36 */
[----:B01----:R-:W-:Y:S05]  /*8870*/  @P0 BRA `(.L_x_11236) ;  /* 0x0000001000c80947 */ /* 0x003fea0003800000 */
[----:B--2---:R-:W-:-:S04]  /*8880*/  LEA R2, P0, R17, R32, 0x1 ;  /* 0x0000002011027211 */ /* 0x004fc800078008ff */
[----:B------:R-:W-:-:S05]  /*8890*/  LEA.HI.X R3, R17, R34, R62, 0x1, P0 ;  /* 0x0000002211037211 */ /* 0x000fca00000f0c3e */
[----:B-----5:R0:W-:Y:S01]  /*88a0*/  ST.E.128 desc[UR54][R2.64], R24 ;  /* 0x0000001802007985 */ /* 0x0201e2000c101d36 */
[----:B------:R-:W-:Y:S05]  /*88b0*/  BRA `(.L_x_11236) ;  /* 0x0000001000b87947 */ /* 0x000fea0003800000 */
.L_x_11235:
[----:B------:R0:W5:Y:S01]  /*88c0*/  LDL R65, [R1+0x4] ;  /* 0x0000040001417983 */ /* 0x0001620000100800 */
[----:B------:R-:W-:Y:S01]  /*88d0*/  ULDC.64 UR10, c[0x0][0xb08] ;  /* 0x0002c200000a7ab9 */ /* 0x000fe20000000a00 */
[----:B------:R-:W1:Y:S02]  /*88e0*/  @P1 LDC R4, c[0x0][0xbec] ;  /* 0x0002fb00ff041b82 */ /* 0x000e640000000800 */
        /* <DEDUP_REMOVED lines=9> */
[----:B------:R-:W-:Y:S01]  /*8980*/  BSSY B1, `(.L_x_11237) ;  /* 0x0000050000017945 */ /* 0x000fe20003800000 */
[----:B------:R-:W-:Y:S01]  /*8990*/  UIADD3 UR9, UR9, UR7, URZ ;  /* 0x0000000709097290 */ /* 0x000fe2000fffe03f */
[----:B------:R-:W-:Y:S01]  /*89a0*/  SHF.R.S32.HI R26, RZ, 0x1f, R18 ;  /* 0x0000001fff1a7819 */ /* 0x000fe20000011412 */
[----:B------:R-:W-:Y:S01]  /*89b0*/  ULDC.64 UR10, c[0x0][0xb38] ;  /* 0x0002ce00000a7ab9 */ /* 0x000fe20000000a00 */
[----:B------:R-:W-:Y:S01]  /*89c0*/  SHF.R.S32.HI R27, RZ, 0x1f, R19 ;  /* 0x0000001fff1b7819 */ /* 0x000fe20000011413 */
[----:B------:R-:W-:Y:S01]  /*89d0*/  UIMAD.WIDE.U32 UR8, UR44, UR10, UR8 ;  /* 0x0000000a2c0872a5 */ /* 0x000fe2000f8e0008 */
[----:B------:R-:W-:-:S02]  /*89e0*/  SHF.R.S32.HI R42, RZ, 0x1f, R22 ;  /* 0x0000001fff2a7819 */ /* 0x000fc40000011416 */
[----:B------:R-:W-:Y:S01]  /*89f0*/  SHF.R.S32.HI R43, RZ, 0x1f, R23 ;  /* 0x0000001fff2b7819 */ /* 0x000fe20000011417 */
[----:B------:R-:W-:Y:S01]  /*8a00*/  UIMAD UR9, UR44, UR11, UR9 ;  /* 0x0000000b2c0972a4 */ /* 0x000fe2000f8e0209 */
[----:B-1----:R-:W-:Y:S01]  /*8a10*/  @P1 IMAD.HI.U32 R4, R13, R4, RZ ;  /* 0x000000040d041227 */ /* 0x002fe200078e00ff */
[----:B------:R-:W-:Y:S01]  /*8a20*/  SHF.R.S32.HI R56, RZ, 0x1f, R156 ;  /* 0x0000001fff387819 */ /* 0x000fe2000001149c */
[----:B------:R-:W-:Y:S01]  /*8a30*/  ULDC.64 UR10, c[0x0][0xb40] ;  /* 0x0002d000000a7ab9 */ /* 0x000fe20000000a00 */
[----:B------:R-:W-:Y:S01]  /*8a40*/  SHF.R.S32.HI R57, RZ, 0x1f, R157 ;  /* 0x0000001fff397819 */ /* 0x000fe2000001149d */
[----:B------:R-:W-:-:S04]  /*8a50*/  UIMAD UR4, UR4, UR10, URZ ;  /* 0x0000000a040472a4 */ /* 0x000fc8000f8e023f */
[----:B------:R-:W-:Y:S01]  /*8a60*/  UIMAD UR4, UR42, UR11, UR4 ;  /* 0x0000000b2a0472a4 */ /* 0x000fe2000f8e0204 */
[----:B--2---:R-:W-:Y:S01]  /*8a70*/  @P1 SHF.R.U32.HI R7, RZ, R5, R4 ;  /* 0x00000005ff071219 */ /* 0x004fe20000011604 */
[----:B------:R-:W-:-:S03]  /*8a80*/  UIMAD.WIDE.U32 UR42, UR42, UR10, UR8 ;  /* 0x0000000a2a2a72a5 */ /* 0x000fc6000f8e0008 */
[----:B------:R-:W-:Y:S01]  /*8a90*/  ULDC.64 UR10, c[0x0][0xb48] ;  /* 0x0002d200000a7ab9 */ /* 0x000fe20000000a00 */
[----:B------:R-:W-:Y:S01]  /*8aa0*/  UIADD3 UR9, UR43, UR4, URZ ;  /* 0x000000042b097290 */ /* 0x000fe2000fffe03f */
[--C-:B------:R-:W-:Y:S01]  /*8ab0*/  SHF.R.S32.HI R4, RZ, 0x1f, R7.reuse ;  /* 0x0000001fff047819 */ /* 0x100fe20000011407 */
[----:B------:R-:W-:Y:S01]  /*8ac0*/  IMAD.MOV R9, RZ, RZ, -R7 ;  /* 0x000000ffff097224 */ /* 0x000fe200078e0a07 */
[----:B------:R-:W-:Y:S02]  /*8ad0*/  UMOV UR8, UR42 ;  /* 0x0000002a00087c82 */ /* 0x000fe40008000000 */
[----:B------:R-:W-:Y:S01]  /*8ae0*/  UIMAD.WIDE.U32 UR8, UR46, UR10, UR8 ;  /* 0x0000000a2e0872a5 */ /* 0x000fe2000f8e0008 */
[----:B------:R-:W-:-:S03]  /*8af0*/  IMAD R9, R64, R9, R13 ;  /* 0x0000000940097224 */ /* 0x000fc600078e020d */
[----:B------:R-:W-:Y:S02]  /*8b00*/  UIMAD UR46, UR46, UR11, UR9 ;  /* 0x0000000b2e2e72a4 */ /* 0x000fe4000f8e0209 */
[----:B------:R-:W-:Y:S01]  /*8b10*/  IMAD.U32 R5, RZ, RZ, UR9 ;  /* 0x00000009ff057e24 */ /* 0x000fe2000f8e00ff */
[----:B------:R-:W-:Y:S02]  /*8b20*/  ULDC.64 UR10, c[0x0][0xb30] ;  /* 0x0002cc00000a7ab9 */ /* 0x000fe40000000a00 */
[----:B------:R-:W-:Y:S02]  /*8b30*/  IMAD R6, R4, UR10, RZ ;  /* 0x0000000a04067c24 */ /* 0x000fe4000f8e02ff */
        /* <DEDUP_REMOVED lines=18> */
[----:B-1----:R0:W1:Y:S01]  /*8c60*/  SHFL.IDX PT, R6, R0, RZ, 0x1c1f ;  /* 0x001c1fff00067589 */ /* 0x00206200000e0000 */
[----:B------:R-:W-:Y:S05]  /*8c70*/  @P0 BRA `(.L_x_11238) ;  /* 0x0000000000800947 */ /* 0x000fea0003800000 */
[----:B------:R-:W-:Y:S02]  /*8c80*/  ULDC UR4, c[0x0][0xac8] ;  /* 0x0002b20000047ab9 */ /* 0x000fe40000000800 */
[----:B-----5:R-:W-:Y:S02]  /*8c90*/  ISETP.GE.AND P1, PT, R62, UR4, PT ;  /* 0x000000043e007c0c */ /* 0x020fe4000bf26270 */
[----:B------:R-:W-:Y:S02]  /*8ca0*/  ISETP.GE.AND P0, PT, R65, UR4, PT ;  /* 0x0000000441007c0c */ /* 0x000fe4000bf06270 */
[----:B------:R-:W-:Y:S02]  /*8cb0*/  ISETP.GE.AND P4, PT, R157, UR4, PT ;  /* 0x000000049d007c0c */ /* 0x000fe4000bf86270 */
[----:B------:R-:W-:Y:S02]  /*8cc0*/  ISETP.GE.AND P5, PT, R156, UR4, PT ;  /* 0x000000049c007c0c */ /* 0x000fe4000bfa6270 */
[----:B------:R-:W-:-:S05]  /*8cd0*/  ISETP.GE.AND P3, PT, R23, UR4, PT ;  /* 0x0000000417007c0c */ /* 0x000fca000bf66270 */
[CC--:B-1----:R-:W-:Y:S02]  /*8ce0*/  @!P1 LEA R8, P2, R62.reuse, R6.reuse, 0x2 ;  /* 0x000000063e089211 */ /* 0x0c2fe400078410ff */
[----:B--2---:R-:W-:Y:S02]  /*8cf0*/  @!P0 IMAD.WIDE R4, R65, 0x4, R6 ;  /* 0x0000000441048825 */ /* 0x004fe400078e0206 */
[-C--:B------:R-:W-:Y:S02]  /*8d00*/  @!P1 LEA.HI.X R9, R62, R7.reuse, R63, 0x2, P2 ;  /* 0x000000073e099211 */ /* 0x080fe400010f143f */
[----:B------:R-:W-:Y:S01]  /*8d10*/  ISETP.GE.AND P2, PT, R22, UR4, PT ;  /* 0x0000000416007c0c */ /* 0x000fe2000bf46270 */
[----:B------:R1:W-:Y:S01]  /*8d20*/  @!P0 ST.E.64 desc[UR54][R4.64], R44 ;  /* 0x0000002c04008985 */ /* 0x0003e2000c101b36 */
[CC--:B------:R-:W-:Y:S02]  /*8d30*/  @!P4 LEA R10, P0, R157.reuse, R6.reuse, 0x2 ;  /* 0x000000069d0ac211 */ /* 0x0c0fe400078010ff */
[----:B------:R-:W-:Y:S01]  /*8d40*/  @!P5 LEA R12, P6, R156, R6, 0x2 ;  /* 0x000000069c0cd211 */ /* 0x000fe200078c10ff */
[----:B------:R2:W-:Y:S01]  /*8d50*/  @!P1 ST.E.64 desc[UR54][R8.64], R46 ;  /* 0x0000002e08009985 */ /* 0x0005e2000c101b36 */
[----:B------:R-:W-:-:S02]  /*8d60*/  @!P4 LEA.HI.X R11, R157, R7, R57, 0x2, P0 ;  /* 0x000000079d0bc211 */ /* 0x000fc400000f1439 */
[----:B------:R-:W-:Y:S02]  /*8d70*/  ISETP.GE.AND P1, PT, R19, UR4, PT ;  /* 0x0000000413007c0c */ /* 0x000fe4000bf26270 */
[----:B------:R-:W-:Y:S01]  /*8d80*/  ISETP.GE.AND P0, PT, R18, UR4, PT ;  /* 0x0000000412007c0c */ /* 0x000fe2000bf06270 */
[----:B------:R3:W-:Y:S01]  /*8d90*/  @!P4 ST.E.64 desc[UR54][R10.64], R52 ;  /* 0x000000340a00c985 */ /* 0x0007e2000c101b36 */
[-C--:B------:R-:W-:Y:S02]  /*8da0*/  @!P5 LEA.HI.X R13, R156, R7.reuse, R56, 0x2, P6 ;  /* 0x000000079c0dd211 */ /* 0x080fe400030f1438 */
[CC--:B------:R-:W-:Y:S02]  /*8db0*/  @!P2 LEA R14, P4, R22.reuse, R6.reuse, 0x2 ;  /* 0x00000006160ea211 */ /* 0x0c0fe400078810ff */
[----:B-1----:R-:W-:Y:S01]  /*8dc0*/  @!P3 LEA R4, P6, R23, R6, 0x2 ;  /* 0x000000061704b211 */ /* 0x002fe200078c10ff */
[----:B------:R3:W-:Y:S01]  /*8dd0*/  @!P5 ST.E.64 desc[UR54][R12.64], R54 ;  /* 0x000000360c00d985 */ /* 0x0007e2000c101b36 */
[----:B------:R-:W-:-:S02]  /*8de0*/  @!P2 LEA.HI.X R15, R22, R7, R42, 0x2, P4 ;  /* 0x00000007160fa211 */ /* 0x000fc400020f142a */
[-C--:B------:R-:W-:Y:S02]  /*8df0*/  @!P3 LEA.HI.X R5, R23, R7.reuse, R43, 0x2, P6 ;  /* 0x000000071705b211 */ /* 0x080fe400030f142b */
[CC--:B--2---:R-:W-:Y:S02]  /*8e00*/  @!P1 LEA R8, P5, R19.reuse, R6.reuse, 0x2 ;  /* 0x0000000613089211 */ /* 0x0c4fe400078a10ff */
[C---:B------:R-:W-:Y:S01]  /*8e10*/  @!P0 LEA R6, P6, R18.reuse, R6, 0x2 ;  /* 0x0000000612068211 */ /* 0x040fe200078c10ff */
[----:B------:R3:W-:Y:S01]  /*8e20*/  @!P3 ST.E.64 desc[UR54][R4.64], R48 ;  /* 0x000000300400b985 */ /* 0x0007e2000c101b36 */
[-C--:B------:R-:W-:Y:S02]  /*8e30*/  @!P1 LEA.HI.X R9, R19, R7.reuse, R27, 0x2, P5 ;  /* 0x0000000713099211 */ /* 0x080fe400028f141b */
[----:B------:R-:W-:Y:S01]  /*8e40*/  @!P0 LEA.HI.X R7, R18, R7, R26, 0x2, P6 ;  /* 0x0000000712078211 */ /* 0x000fe200030f141a */
[----:B------:R3:W-:Y:S04]  /*8e50*/  @!P2 ST.E.64 desc[UR54][R14.64], R50 ;  /* 0x000000320e00a985 */ /* 0x0007e8000c101b36 */
[----:B------:R3:W-:Y:S04]  /*8e60*/  @!P1 ST.E.64 desc[UR54][R8.64], R58 ;  /* 0x0000003a08009985 */ /* 0x0007e8000c101b36 */
[----:B------:R3:W-:Y:S02]  /*8e70*/  @!P0 ST.E.64 desc[UR54][R6.64], R60 ;  /* 0x0000003c06008985 */ /* 0x0007e4000c101b36 */
.L_x_11238:
[----:B------:R-:W-:Y:S05]  /*8e80*/  BSYNC B1 ;  /* 0x0000000000017941 */ /* 0x000fea0003800000 */
.L_x_11237:
[----:B------:R-:W-:Y:S01]  /*8e90*/  ISETP.GE.AND P0, PT, R25, R30, PT ;  /* 0x0000001e1900720c */ /* 0x000fe20003f06270 */
[----:B--23--:R2:W3:Y:S04]  /*8ea0*/  SHFL.IDX PT, R7, R24, 0x1, 0x1c1f ;  /* 0x003c1f0018077f89 */ /* 0x00c4e800000e0000 */
[----:B-1----:R2:W4:Y:S08]  /*8eb0*/  SHFL.IDX PT, R6, R0, 0x1, 0x1c1f ;  /* 0x003c1f0000067f89 */ /* 0x00253000000e0000 */
[----:B--2---:R-:W-:Y:S05]  /*8ec0*/  @P0 BRA `(.L_x_11236) ;  /* 0x0000000c00340947 */ /* 0x004fea0003800000 */
[----:B------:R-:W-:Y:S02]  /*8ed0*/  ULDC UR4, c[0x0][0xac8] ;  /* 0x0002b20000047ab9 */ /* 0x000fe40000000800 */
[----:B-----5:R-:W-:Y:S02]  /*8ee0*/  ISETP.GE.AND P1, PT, R65, UR4, PT ;  /* 0x0000000441007c0c */ /* 0x020fe4000bf26270 */
[----:B------:R-:W-:Y:S02]  /*8ef0*/  ISETP.GE.AND P4, PT, R62, UR4, PT ;  /* 0x000000043e007c0c */ /* 0x000fe4000bf86270 */
[----:B------:R-:W-:Y:S02]  /*8f00*/  ISETP.GE.AND P5, PT, R157, UR4, PT ;  /* 0x000000049d007c0c */ /* 0x000fe4000bfa6270 */
[----:B------:R-:W-:Y:S02]  /*8f10*/  ISETP.GE.AND P3, PT, R156, UR4, PT ;  /* 0x000000049c007c0c */ /* 0x000fe4000bf66270 */
[----:B------:R-:W-:-:S05]  /*8f20*/  ISETP.GE.AND P2, PT, R23, UR4, PT ;  /* 0x0000000417007c0c */ /* 0x000fca000bf46270 */
[----:B---34-:R-:W-:Y:S02]  /*8f30*/  @!P1 IMAD.WIDE R4, R65, 0x4, R6 ;  /* 0x0000000441049825 */ /* 0x018fe400078e0206 */
[CC--:B------:R-:W-:Y:S02]  /*8f40*/  @!P4 LEA R8, P0, R62.reuse, R6.reuse, 0x2 ;  /* 0x000000063e08c211 */ /* 0x0c0fe400078010ff */
[----:B------:R-:W-:Y:S01]  /*8f50*/  @!P5 LEA R10, P6, R157, R6, 0x2 ;  /* 0x000000069d0ad211 */ /* 0x000fe200078c10ff */
[----:B------:R1:W-:Y:S01]  /*8f60*/  @!P1 ST.E.64 desc[UR54][R4.64], R40 ;  /* 0x0000002804009985 */ /* 0x0003e2000c101b36 */
[-C--:B------:R-:W-:Y:S02]  /*8f70*/  @!P4 LEA.HI.X R9, R62, R7.reuse, R63, 0x2, P0 ;  /* 0x000000073e09c211 */ /* 0x080fe400000f143f */
[----:B------:R-:W-:Y:S02]  /*8f80*/  ISETP.GE.AND P1, PT, R22, UR4, PT ;  /* 0x0000000416007c0c */ /* 0x000fe4000bf26270 */
[----:B------:R-:W-:Y:S01]  /*8f90*/  ISETP.GE.AND P0, PT, R19, UR4, PT ;  /* 0x0000000413007c0c */ /* 0x000fe2000bf06270 */
[----:B------:R2:W-:Y:S01]  /*8fa0*/  @!P4 ST.E.64 desc[UR54][R8.64], R38 ;  /* 0x000000260800c985 */ /* 0x0005e2000c101b36 */
[----:B------:R-:W-:-:S02]  /*8fb0*/  @!P5 LEA.HI.X R11, R157, R7, R57, 0x2, P6 ;  /* 0x000000079d0bd211 */ /* 0x000fc400030f1439 */
[CC--:B------:R-:W-:Y:S02]  /*8fc0*/  @!P3 LEA R12, P6, R156.reuse, R6.reuse, 0x2 ;  /* 0x000000069c0cb211 */ /* 0x0c0fe400078c10ff */
[CC--:B------:R-:W-:Y:S01]  /*8fd0*/  @!P2 LEA R14, P4, R23.reuse, R6.reuse, 0x2 ;  /* 0x00000006170ea211 */ /* 0x0c0fe200078810ff */
[----:B------:R2:W-:Y:S01]  /*8fe0*/  @!P5 ST.E.64 desc[UR54][R10.64], R36 ;  /* 0x000000240a00d985 */ /* 0x0005e2000c101b36 */
[-C--:B------:R-:W-:Y:S02]  /*8ff0*/  @!P3 LEA.HI.X R13, R156, R7.reuse, R56, 0x2, P6 ;  /* 0x000000079c0db211 */ /* 0x080fe400030f1438 */
[----:B------:R-:W-:Y:S02]  /*9000*/  @!P2 LEA.HI.X R15, R23, R7, R43, 0x2, P4 ;  /* 0x00000007170fa211 */ /* 0x000fe400020f142b */
[-C--:B-1----:R-:W-:Y:S01]  /*9010*/  @!P1 LEA R4, P5, R22, R6.reuse, 0x2 ;  /* 0x0000000616049211 */ /* 0x082fe200078a10ff */
[----:B------:R2:W-:Y:S01]  /*9020*/  @!P3 ST.E.64 desc[UR54][R12.64], R34 ;  /* 0x000000220c00b985 */ /* 0x0005e2000c101b36 */
[----:B0-----:R-:W-:-:S02]  /*9030*/  @!P0 LEA R24, P6, R19, R6, 0x2 ;  /* 0x0000000613188211 */ /* 0x001fc400078c10ff */
[-C--:B------:R-:W-:Y:S01]  /*9040*/  @!P1 LEA.HI.X R5, R22, R7.reuse, R42, 0x2, P5 ;  /* 0x0000000716059211 */ /* 0x080fe200028f142a */
[----:B------:R2:W-:Y:S01]  /*9050*/  @!P2 ST.E.64 desc[UR54][R14.64], R32 ;  /* 0x000000200e00a985 */ /* 0x0005e2000c101b36 */
[----:B------:R-:W-:-:S03]  /*9060*/  @!P0 LEA.HI.X R25, R19, R7, R27, 0x2, P6 ;  /* 0x0000000713198211 */ /* 0x000fc600030f141b */
        /* <DEDUP_REMOVED lines=8> */
.L_x_11233:
        /* <DEDUP_REMOVED lines=31> */
.L_x_11239:
        /* <DEDUP_REMOVED lines=57> */
.L_x_11241:
[----:B------:R-:W-:Y:S05]  /*9670*/  BSYNC B1 ;  /* 0x0000000000017941 */ /* 0x000fea0003800000 */
.L_x_11240:
        /* <DEDUP_REMOVED lines=10> */
[----:B------:R-:W-:Y:S01]  /*9720*/  IMAD.U32 R30, RZ, RZ, UR45 ;  /* 0x0000002dff1e7e24 */ /* 0x000fe2000f8e00ff */
[----:B------:R-:W-:Y:S01]  /*9730*/  UIMAD UR7, UR4, UR11, UR7 ;  /* 0x0000000b040772a4 */ /* 0x000fe2000f8e0207 */
[----:B------:R-:W-:Y:S02]  /*9740*/  SHF.R.S32.HI R6, RZ, 0x3, R6 ;  /* 0x00000003ff067819 */ /* 0x000fe40000011406 */
[----:B------:R-:W-:Y:S01]  /*9750*/  ULDC.64 UR10, c[0x0][0xae8] ;  /* 0x0002ba00000a7ab9 */ /* 0x000fe20000000a00 */
[----:B------:R-:W-:Y:S01]  /*9760*/  UIADD3 UR9, UR9, UR7, URZ ;  /* 0x0000000709097290 */ /* 0x000fe2000fffe03f */
[----:B------:R-:W-:Y:S01]  /*9770*/  SHF.R.S32.HI R13, RZ, 0x1f, R17 ;  /* 0x0000001fff0d7819 */ /* 0x000fe20000011411 */
[----:B------:R-:W-:-:S02]  /*9780*/  IMAD R2, R16, 0x30, R6 ;  /* 0x0000003010027824 */ /* 0x000fc400078e0206 */
[----:B------:R-:W-:Y:S01]  /*9790*/  UIMAD.WIDE.U32 UR8, UR44, UR10, UR8 ;  /* 0x0000000a2c0872a5 */ /* 0x000fe2000f8e0008 */
[----:B------:R-:W-:Y:S02]  /*97a0*/  IMAD R30, R30, 0xc0, R6 ;  /* 0x000000c01e1e7824 */ /* 0x000fe400078e0206 */
[----:B------:R-:W-:Y:S01]  /*97b0*/  IMAD R4, R5, 0xc0, R2 ;  /* 0x000000c005047824 */ /* 0x000fe200078e0202 */
[----:B------:R-:W-:-:S03]  /*97c0*/  UIMAD UR9, UR44, UR11, UR9 ;  /* 0x0000000b2c0972a4 */ /* 0x000fc6000f8e0209 */
[----:B------:R-:W-:Y:S01]  /*97d0*/  ULDC.64 UR10, c[0x0][0xaf0] ;  /* 0x0002bc00000a7ab9 */ /* 0x000fe20000000a00 */
[----:B-1----:R-:W-:Y:S01]  /*97e0*/  ISETP.NE.AND P0, PT, R11, 0x1, PT ;  /* 0x000000010b00780c */ /* 0x002fe20003f05270 */
[----:B------:R-:W-:Y:S01]  /*97f0*/  UIMAD UR43, UR43, UR10, URZ ;  /* 0x0000000a2b2b72a4 */ /* 0x000fe2000f8e023f */
[----:B------:R-:W-:-:S03]  /*9800*/  IMAD.MOV.U32 R5, RZ, RZ, R4 ;  /* 0x000000ffff057224 */ /* 0x000fc600078e0004 */
        /* <DEDUP_REMOVED lines=9> */
[----:B------:R-:W-:Y:S01]  /*98a0*/  ULDC UR4, c[0x0][0xac8] ;  /* 0x0002b20000047ab9 */ /* 0x000fe20000000800 */
[----:B-1----:R-:W-:-:S04]  /*98b0*/  @P0 SHF.R.U32.HI R5, RZ, R7, R2 ;  /* 0x00000007ff050219 */ /* 0x002fc80000011602 */
[--C-:B------:R-:W-:Y:S01]  /*98c0*/  SHF.R.S32.HI R2, RZ, 0x1f, R5.reuse ;  /* 0x0000001fff027819 */ /* 0x100fe20000011405 */
[----:B------:R-:W-:-:S04]  /*98d0*/  IMAD.MOV R7, RZ, RZ, -R5 ;  /* 0x000000ffff077224 */ /* 0x000fc800078e0a05 */
[----:B------:R-:W-:Y:S02]  /*98e0*/  IMAD R7, R11, R7, R4 ;  /* 0x000000070b077224 */ /* 0x000fe400078e0204 */
[----:B------:R-:W-:Y:S02]  /*98f0*/  IMAD R4, R2, UR8, RZ ;  /* 0x0000000802047c24 */ /* 0x000fe4000f8e02ff */
[----:B------:R-:W-:Y:S02]  /*9900*/  IMAD.U32 R2, RZ, RZ, UR42 ;  /* 0x0000002aff027e24 */ /* 0x000fe4000f8e00ff */
[C---:B------:R-:W-:Y:S01]  /*9910*/  IMAD R9, R5.reuse, UR9, R4 ;  /* 0x0000000905097c24 */ /* 0x040fe2000f8e0204 */
[----:B------:R-:W-:Y:S01]  /*9920*/  SHF.R.S32.HI R4, RZ, 0x1f, R7 ;  /* 0x0000001fff047819 */ /* 0x000fe20000011407 */
[----:B------:R-:W-:Y:S01]  /*9930*/  IMAD.WIDE.U32 R2, R5, UR8, R2 ;  /* 0x0000000805027c25 */ /* 0x000fe2000f8e0002 */
[----:B------:R-:W-:-:S03]  /*9940*/  ULDC.64 UR8, c[0x0][0xad8] ;  /* 0x0002b60000087ab9 */ /* 0x000fc60000000a00 */
[----:B------:R-:W-:Y:S02]  /*9950*/  IMAD R4, R4, UR8, RZ ;  /* 0x0000000804047c24 */ /* 0x000fe4000f8e02ff */
[----:B------:R-:W-:Y:S02]  /*9960*/  IMAD.IADD R3, R3, 0x1, R9 ;  /* 0x0000000103037824 */ /* 0x000fe400078e0209 */
[C---:B------:R-:W-:Y:S02]  /*9970*/  IMAD R5, R7.reuse, UR9, R4 ;  /* 0x0000000907057c24 */ /* 0x040fe4000f8e0204 */
[----:B------:R-:W-:Y:S01]  /*9980*/  IMAD.WIDE.U32 R2, R7, UR8, R2 ;  /* 0x0000000807027c25 */ /* 0x000fe2000f8e0002 */
[----:B------:R-:W-:-:S03]  /*9990*/  ULDC.64 UR8, c[0x0][0xa80] ;  /* 0x0002a00000087ab9 */ /* 0x000fc60000000a00 */
[----:B------:R-:W-:Y:S01]  /*99a0*/  IMAD.IADD R3, R3, 0x1, R5 ;  /* 0x0000000103037824 */ /* 0x000fe200078e0205 */
[----:B------:R-:W-:Y:S01]  /*99b0*/  LEA R4, P0, R2, UR8, 0x1 ;  /* 0x0000000802047c11 */ /* 0x000fe2000f8008ff */
[----:B-----5:R-:W-:Y:S02]  /*99c0*/  IMAD R11, R0, R11, RZ ;  /* 0x0000000b000b7224 */ /* 0x020fe400078e02ff */
[----:B------:R-:W-:Y:S01]  /*99d0*/  VIADD R0, R30, 0x30 ;  /* 0x000000301e007836 */ /* 0x000fe20000000000 */
[----:B------:R-:W-:Y:S01]  /*99e0*/  LEA.HI.X R8, R2, UR9, R3, 0x1, P0 ;  /* 0x0000000902087c11 */ /* 0x000fe200080f0c03 */
[----:B------:R-:W0:Y:S01]  /*99f0*/  SHFL.IDX PT, R6, R4, RZ, 0x181f ;  /* 0x00181fff04067589 */ /* 0x000e2200000e0000 */
[----:B------:R-:W-:Y:S01]  /*9a00*/  ISETP.GE.AND P0, PT, R17, UR4, PT ;  /* 0x0000000411007c0c */ /* 0x000fe2000bf06270 */
[C---:B------:R-:W-:Y:S02]  /*9a10*/  VIADD R2, R30.reuse, 0x60 ;  /* 0x000000601e027836 */ /* 0x040fe40000000000 */
[----:B------:R-:W1:Y:S01]  /*9a20*/  SHFL.IDX PT, R14, R4, 0x1, 0x181f ;  /* 0x00381f00040e7f89 */ /* 0x000e6200000e0000 */
[CC--:B------:R-:W-:Y:S01]  /*9a30*/  ISETP.GE.OR P3, PT, R30.reuse, R11.reuse, P0 ;  /* 0x0000000b1e00720c */ /* 0x0c0fe20000766670 */
[----:B------:R-:W-:Y:S01]  /*9a40*/  VIADD R3, R30, 0x90 ;  /* 0x000000901e037836 */ /* 0x000fe20000000000 */
[-C--:B------:R-:W-:Y:S01]  /*9a50*/  ISETP.GE.OR P2, PT, R0, R11.reuse, P0 ;  /* 0x0000000b0000720c */ /* 0x080fe20000746670 */
[----:B------:R-:W2:Y:S01]  /*9a60*/  SHFL.IDX PT, R24, R4, 0x2, 0x181f ;  /* 0x00581f0004187f89 */ /* 0x000ea200000e0000 */
[----:B------:R-:W-:-:S02]  /*9a70*/  ISETP.GE.OR P1, PT, R2, R11, P0 ;  /* 0x0000000b0200720c */ /* 0x000fc40000726670 */
[----:B------:R-:W-:Y:S01]  /*9a80*/  ISETP.GE.OR P0, PT, R3, R11, P0 ;  /* 0x0000000b0300720c */ /* 0x000fe20000706670 */
[----:B------:R-:W3:Y:S04]  /*9a90*/  SHFL.IDX PT, R10, R8, RZ, 0x181f ;  /* 0x00181fff080a7589 */ /* 0x000ee800000e0000 */
[----:B------:R1:W4:Y:S04]  /*9aa0*/  SHFL.IDX PT, R28, R4, 0x3, 0x181f ;  /* 0x00781f00041c7f89 */ /* 0x00032800000e0000 */
[----:B------:R-:W4:Y:S04]  /*9ab0*/  SHFL.IDX PT, R12, R8, 0x1, 0x181f ;  /* 0x00381f00080c7f89 */ /* 0x000f2800000e0000 */
[----:B------:R-:W4:Y:S01]  /*9ac0*/  SHFL.IDX PT, R20, R8, 0x2, 0x181f ;  /* 0x00581f0008147f89 */ /* 0x000f2200000e0000 */
[----:B0-----:R-:W-:-:S03]  /*9ad0*/  @!P3 LEA R2, P6, R17, R6, 0x1 ;  /* 0x000000061102b211 */ /* 0x001fc600078c08ff */
[----:B------:R4:W0:Y:S01]  /*9ae0*/  SHFL.IDX PT, R26, R8, 0x3, 0x181f ;  /* 0x00781f00081a7f89 */ /* 0x00082200000e0000 */
[C---:B-1----:R-:W-:Y:S02]  /*9af0*/  @!P2 LEA R4, P5, R17.reuse, R14, 0x1 ;  /* 0x0000000e1104a211 */ /* 0x042fe400078a08ff */
[C---:B--2---:R-:W-:Y:S02]  /*9b00*/  @!P1 LEA R6, P4, R17.reuse, R24, 0x1 ;  /* 0x0000001811069211 */ /* 0x044fe400078808ff */
[C---:B---3--:R-:W-:Y:S02]  /*9b10*/  @!P3 LEA.HI.X R3, R17.reuse, R10, R13, 0x1, P6 ;  /* 0x0000000a1103b211 */ /* 0x048fe400030f0c0d */
[----:B----4-:R-:W-:-:S03]  /*9b20*/  @!P0 LEA R8, P6, R17, R28, 0x1 ;  /* 0x0000001c11088211 */ /* 0x010fc600078c08ff */
[----:B------:R1:W-:Y:S01]  /*9b30*/  @!P3 ST.E.128 desc[UR54][R2.64], RZ ;  /* 0x000000ff0200b985 */ /* 0x0003e2000c101d36 */
[C-C-:B------:R-:W-:Y:S02]  /*9b40*/  @!P2 LEA.HI.X R5, R17.reuse, R12, R13.reuse, 0x1, P5 ;  /* 0x0000000c1105a211 */ /* 0x140fe400028f0c0d */
[----:B------:R-:W-:-:S03]  /*9b50*/  @!P1 LEA.HI.X R7, R17, R20, R13, 0x1, P4 ;  /* 0x0000001411079211 */ /* 0x000fc600020f0c0d */
[----:B------:R1:W-:Y:S01]  /*9b60*/  @!P2 ST.E.128 desc[UR54][R4.64], RZ ;  /* 0x000000ff0400a985 */ /* 0x0003e2000c101d36 */
[----:B0-----:R-:W-:-:S03]  /*9b70*/  @!P0 LEA.HI.X R9, R17, R26, R13, 0x1, P6 ;  /* 0x0000001a11098211 */ /* 0x001fc600030f0c0d */
[----:B------:R1:W-:Y:S04]  /*9b80*/  @!P1 ST.E.128 desc[UR54][R6.64], RZ ;  /* 0x000000ff06009985 */ /* 0x0003e8000c101d36 */
[----:B------:R1:W-:Y:S02]  /*9b90*/  @!P0 ST.E.128 desc[UR54][R8.64], RZ ;  /* 0x000000ff08008985 */ /* 0x0003e4000c101d36 */
.L_x_11236:
[----:B------:R-:W-:Y:S05]  /*9ba0*/  BSYNC B0 ;  /* 0x0000000000007941 */ /* 0x000fea0003800000 */
.L_x_11232:
[----:B------:R-:W-:Y:S02]  /*9bb0*/  ULDC UR4, c[0x0][0xc3c] ;  /* 0x00030f0000047ab9 */ /* 0x000fe40000000800 */
[----:B------:R-:W-:-:S13]  /*9bc0*/  ISETP.GE.AND P0, PT, R31, UR4, PT ;  /* 0x000000041f007c0c */ /* 0x000fda000bf06270 */
[----:B------:R-:W-:Y:S05]  /*9bd0*/  @!P0 BRA `(.L_x_11242) ;  /* 0xffffff7000c88947 */ /* 0x000fea000383ffff */
[----:B------:R-:W-:Y:S05]  /*9be0*/  EXIT ;  /* 0x000000000000794d */ /* 0x000fea0003800000 */
.L_x_11205:
[----:B------:R-:W-:-:S08]  /*9bf0*/  NOP ;  /* 0x0000000000007918 */ /* 0x000fd00000000000 */
[----:B------:R-:W0:-:S00]  /*9c00*/  USETMAXREG.DEALLOC.CTAPOOL 0x20 ;  /* 0x00000020000079c8 */ /* 0x000e0000080e0500 */
[----:B0-----:R-:W-:Y:S02]  /*9c10*/  LOP3.LUT R0, R0, 0x3, RZ, 0xc0, !PT ;  /* 0x0000000300007812 */ /* 0x001fe400078ec0ff */
[----:B------:R-:W-:-:S04]  /*9c20*/  LOP3.LUT R23, R23, 0xfffffffd, RZ, 0xc0, !PT ;  /* 0xfffffffd17177812 */ /* 0x000fc800078ec0ff */
[----:B------:R-:W0:Y:S02]  /*9c30*/  SHFL.IDX PT, R0, R0, RZ, 0x1f ;  /* 0x00001fff00007589 */ /* 0x000e2400000e0000 */
[----:B0-----:R-:W-:Y:S01]  /*9c40*/  ISETP.NE.AND P0, PT, R0, RZ, PT ;  /* 0x000000ff0000720c */ /* 0x001fe20003f05270 */
[----:B------:R-:W-:-:S12]  /*9c50*/  IMAD.MOV.U32 R0, RZ, RZ, RZ ;  /* 0x000000ffff007224 */ /* 0x000fd800078e00ff */
[----:B------:R-:W-:Y:S01]  /*9c60*/  @P0 LOP3.LUT R23, R23, 0x2, RZ, 0xfc, !PT ;  /* 0x0000000217170812 */ /* 0x000fe200078efcff */
[----:B------:R-:W-:Y:S06]  /*9c70*/  @!P0 BRA `(.L_x_11243) ;  /* 0x0000000000208947 */ /* 0x000fec0003800000 */
[----:B------:R-:W0:Y:S08]  /*9c80*/  S2UR UR5, SR_CgaCtaId ;  /* 0x00000000000579c3 */ /* 0x000e300000008800 */
[----:B------:R-:W-:Y:S06]  /*9c90*/  BAR.SYNC.DEFER_BLOCKING 0x5, 0x200 ;  /* 0x0148000000007b1d */ /* 0x000fec0000010000 */
[----:B------:R-:W-:-:S02]  /*9ca0*/  UMOV UR4, 0x400 ;  /* 0x0000040000047882 */ /* 0x000fc40000000000 */
[----:B0-----:R-:W-:-:S09]  /*9cb0*/  ULEA UR4, UR5, UR4, 0x18 ;  /* 0x0000000405047291 */ /* 0x001fd2000f8ec03f */
[----:B------:R-:W0:Y:S02]  /*9cc0*/  LDS.128 R24, [UR4+0x132d0] ;  /* 0x0132d004ff187984 */ /* 0x000e240008000c00 */
[----:B0-----:R-:W-:Y:S01]  /*9cd0*/  R2UR UR43, R27 ;  /* 0x000000001b2b72ca */ /* 0x001fe200000e0000 */
[----:B------:R-:W-:Y:S06]  /*9ce0*/  BAR.ARV 0x4, 0x200 ;  /* 0x0108000000007b1d */ /* 0x000fec0000002000 */
[----:B------:R-:W-:Y:S08]  /*9cf0*/  BRA `(.L_x_11244) ;  /* 0x0000000800b47947 */ /* 0x000ff00003800000 */
.L_x_11243:
[----:B------:R-:W0:Y:S01]  /*9d00*/  S2R R2, SR_TID.X ;  /* 0x0000000000027919 */ /* 0x000e220000002100 */
[----:B------:R-:W-:Y:S01]  /*9d10*/  ULDC UR4, c[0x0][0xc3c] ;  /* 0x00030f0000047ab9 */ /* 0x000fe20000000800 */
[----:B------:R-:W-:Y:S01]  /*9d20*/  IMAD.MOV.U32 R9, RZ, RZ, RZ ;  /* 0x000000ffff097224 */ /* 0x000fe200078e00ff */
[----:B------:R-:W1:Y:S01]  /*9d30*/  LDC R24, c[0x0][0xc38] ;  /* 0x00030e00ff187b82 */ /* 0x000e620000000800 */
        /* <DEDUP_REMOVED lines=29> */
[----:B------:R-:W2:Y:S01]  /*9f10*/  S2R R11, SR_CTAID.X ;  /* 0x00000000000b7919 */ /* 0x000ea20000002500 */
[----:B0-----:R-:W-:-:S05]  /*9f20*/  SEL R5, R4, RZ, P5 ;  /* 0x000000ff04057207 */ /* 0x001fca0002800000 */
[----:B------:R-:W-:-:S05]  /*9f30*/  IMAD.IADD R5, R2, 0x1, R5 ;  /* 0x0000000102057824 */ /* 0x000fca00078e0205 */
[----:B------:R-:W1:Y:S02]  /*9f40*/  SHFL.IDX PT, R13, R5, 0x1f, 0x1f ;  /* 0x03e01f00050d7f89 */ /* 0x000e6400000e0000 */
[----:B-1----:R-:W-:-:S05]  /*9f50*/  IMAD R6, R13, R24, RZ ;  /* 0x000000180d067224 */ /* 0x002fca00078e02ff */
[----:B--2---:R-:W-:Y:S01]  /*9f60*/  ISETP.GT.AND P6, PT, R6, R11, PT ;  /* 0x0000000b0600720c */ /* 0x004fe20003fc4270 */
[----:B------:R-:W-:-:S12]  /*9f70*/  IMAD.MOV.U32 R3, RZ, RZ, R6 ;  /* 0x000000ffff037224 */ /* 0x000fd800078e0006 */
[----:B------:R-:W-:Y:S05]  /*9f80*/  @P6 BRA `(.L_x_11245) ;  /* 0x0000000000a86947 */ /* 0x000fea0003800000 */
[----:B------:R-:W-:Y:S01]  /*9f90*/  IMAD.MOV.U32 R6, RZ, RZ, R3 ;  /* 0x000000ffff067224 */ /* 0x000fe200078e0003 */
[----:B------:R-:W-:Y:S01]  /*9fa0*/  UMOV UR43, URZ ;  /* 0x0000003f002b7c82 */ /* 0x000fe20008000000 */
[----:B------:R-:W-:-:S05]  /*9fb0*/  ULDC UR5, c[0x0][0xc3c] ;  /* 0x00030f0000057ab9 */ /* 0x000fca0000000800 */
.L_x_11247:
[----:B------:R-:W-:-:S03]  /*9fc0*/  UIADD3 UR4, UR43, 0x1f, URZ ;  /* 0x0000001f2b047890 */ /* 0x000fc6000fffe03f */
[----:B------:R-:W-:Y:S01]  /*9fd0*/  ULDC UR43, c[0x0][0xc3c] ;  /* 0x00030f00002b7ab9 */ /* 0x000fe20000000800 */
[----:B------:R-:W-:-:S06]  /*9fe0*/  UISETP.GE.AND UP0, UPT, UR4, UR5, UPT ;  /* 0x000000050400728c */ /* 0x000fcc000bf06270 */
[----:B------:R-:W-:-:S13]  /*9ff0*/  PLOP3.LUT P6, PT, PT, PT, UP0, 0x40, 0x0 ;  /* 0x000000000000781c */ /* 0x000fda0003fce808 */
[----:B------:R-:W-:Y:S05]  /*a000*/  @!P6 BRA `(.L_x_11246) ;  /* 0x0000000400c8e947 */ /* 0x000fea0003800000 */
[----:B------:R-:W-:Y:S01]  /*a010*/  UMOV UR43, UR4 ;  /* 0x00000004002b7c82 */ /* 0x000fe20008000000 */
[----:B------:R-:W-:Y:S01]  /*a020*/  IMAD.MOV.U32 R0, RZ, RZ, RZ ;  /* 0x000000ffff007224 */ /* 0x000fe200078e00ff */
[----:B------:R-:W0:Y:S01]  /*a030*/  LDC R24, c[0x0][0xc38] ;  /* 0x00030e00ff187b82 */ /* 0x000e220000000800 */
[----:B------:R-:W-:-:S05]  /*a040*/  VIADD R9, R7, UR43 ;  /* 0x0000002b07097c36 */ /* 0x000fca0008000000 */
[----:B------:R-:W-:-:S13]  /*a050*/  ISETP.GE.OR P6, PT, R9, UR5, !P0 ;  /* 0x0000000509007c0c */ /* 0x000fda000c7c6670 */
[----:B------:R-:W1:Y:S08]  /*a060*/  @!P6 LDC.64 R4, c[0x0][0xc80] ;  /* 0x00032000ff04eb82 */ /* 0x000e700000000a00 */
[----:B------:R-:W2:Y:S01]  /*a070*/  @!P6 LDC.64 R2, c[0x0][0xc78] ;  /* 0x00031e00ff02eb82 */ /* 0x000ea20000000a00 */
[----:B-1----:R-:W-:-:S05]  /*a080*/  @!P6 IMAD.WIDE R4, R9, 0x4, R4 ;  /* 0x000000040904e825 */ /* 0x002fca00078e0204 */
[----:B------:R-:W3:Y:S01]  /*a090*/  @!P6 LDG.E R0, desc[UR54][R4.64] ;  /* 0x000000360400e981 */ /* 0x000ee2000c1e1900 */
[----:B--2---:R-:W-:-:S04]  /*a0a0*/  @!P6 IMAD.WIDE R2, R9, 0x4, R2 ;  /* 0x000000040902e825 */ /* 0x004fc800078e0202 */
[----:B------:R-:W-:-:S06]  /*a0b0*/  IMAD.MOV.U32 R9, RZ, RZ, RZ ;  /* 0x000000ffff097224 */ /* 0x000fcc00078e00ff */
[----:B------:R-:W3:Y:S02]  /*a0c0*/  @!P6 LDG.E R9, desc[UR54][R2.64] ;  /* 0x000000360209e981 */ /* 0x000ee4000c1e1900 */
[----:B---3--:R-:W-:-:S05]  /*a0d0*/  IMAD R15, R0, R9, RZ ;  /* 0x00000009000f7224 */ /* 0x008fca00078e02ff */
        /* <DEDUP_REMOVED lines=21> */
.L_x_11245:
        /* <DEDUP_REMOVED lines=9> */
[----:B------:R2:W3:Y:S01]  /*a2c0*/  SHFL.IDX PT, R9, R9, R10, 0x1f ;  /* 0x00001f0a09097589 */ /* 0x0004e200000e0000 */
[----:B0-----:R-:W-:Y:S01]  /*a2d0*/  IMAD.MOV.U32 R13, RZ, RZ, RZ ;  /* 0x000000ffff0d7224 */ /* 0x001fe200078e00ff */
[----:B-1----:R-:W-:-:S04]  /*a2e0*/  IABS R4, R0 ;  /* 0x0000000000047213 */ /* 0x002fc80000000000 */
[----:B------:R-:W0:Y:S08]  /*a2f0*/  I2F.RP R6, R4 ;  /* 0x0000000400067306 */ /* 0x000e300000209400 */
[----:B0-----:R-:W0:Y:S02]  /*a300*/  MUFU.RCP R6, R6 ;  /* 0x0000000600067308 */ /* 0x001e240000001000 */
[----:B0-----:R-:W-:-:S06]  /*a310*/  VIADD R2, R6, 0xffffffe ;  /* 0x0ffffffe06027836 */ /* 0x001fcc0000000000 */
[----:B------:R-:W0:Y:S02]  /*a320*/  F2I.FTZ.U32.TRUNC.NTZ R3, R2 ;  /* 0x0000000200037305 */ /* 0x000e24000021f000 */
[----:B0-----:R-:W-:Y:S01]  /*a330*/  IMAD.MOV R12, RZ, RZ, -R3 ;  /* 0x000000ffff0c7224 */ /* 0x001fe200078e0a03 */
[----:B--23--:R-:W-:Y:S06]  /*a340*/  @!P0 BRA `(.L_x_11248) ;  /* 0x00000000000c8947 */ /* 0x00cfec0003800000 */
[----:B------:R-:W-:-:S06]  /*a350*/  UIADD3 UR5, UR4, -0x1, URZ ;  /* 0xffffffff04057890 */ /* 0x000fcc000fffe03f */
[----:B------:R-:W-:-:S05]  /*a360*/  IMAD.U32 R6, RZ, RZ, UR5 ;  /* 0x00000005ff067e24 */ /* 0x000fca000f8e00ff */
[----:B------:R0:W1:Y:S02]  /*a370*/  SHFL.IDX PT, R13, R5, R6, 0x1f ;  /* 0x00001f06050d7589 */ /* 0x00006400000e0000 */
.L_x_11248:
[----:B-1----:R-:W-:Y:S01]  /*a380*/  IMAD R24, R13, R24, R8 ;  /* 0x000000180d187224 */ /* 0x002fe200078e0208 */
[----:B------:R-:W-:Y:S01]  /*a390*/  IABS R2, R9 ;  /* 0x0000000900027213 */ /* 0x000fe20000000000 */
[----:B0-----:R-:W-:Y:S01]  /*a3a0*/  IMAD.MOV.U32 R5, RZ, RZ, R12 ;  /* 0x000000ffff057224 */ /* 0x001fe200078e000c */
[----:B------:R-:W-:Y:S01]  /*a3b0*/  IABS R10, R0 ;  /* 0x00000000000a7213 */ /* 0x000fe20000000000 */
[----:B------:R-:W-:Y:S01]  /*a3c0*/  IMAD.IADD R25, R11, 0x1, -R24 ;  /* 0x000000010b197824 */ /* 0x000fe200078e0a18 */
[----:B------:R-:W-:Y:S01]  /*a3d0*/  UIADD3 UR43, UR4, UR43, URZ ;  /* 0x0000002b042b7290 */ /* 0x000fe2000fffe03f */
[----:B------:R-:W-:Y:S02]  /*a3e0*/  IMAD R11, R5, R4, RZ ;  /* 0x00000004050b7224 */ /* 0x000fe400078e02ff */
[----:B------:R-:W-:Y:S01]  /*a3f0*/  IMAD.MOV.U32 R5, RZ, RZ, R2 ;  /* 0x000000ffff057224 */ /* 0x000fe200078e0002 */
[----:B------:R-:W-:Y:S01]  /*a400*/  IABS R8, R25 ;  /* 0x0000001900087213 */ /* 0x000fe20000000000 */
[----:B------:R-:W-:-:S02]  /*a410*/  IMAD.MOV.U32 R2, RZ, RZ, RZ ;  /* 0x000000ffff027224 */ /* 0x000fc400078e00ff */
[----:B------:R-:W0:Y:S01]  /*a420*/  I2F.RP R6, R5 ;  /* 0x0000000500067306 */ /* 0x000e220000209400 */
[----:B------:R-:W-:Y:S02]  /*a430*/  IMAD.MOV R10, RZ, RZ, -R10 ;  /* 0x000000ffff0a7224 */ /* 0x000fe400078e0a0a */
[----:B------:R-:W-:-:S04]  /*a440*/  IMAD.HI.U32 R2, R3, R11, R2 ;  /* 0x0000000b03027227 */ /* 0x000fc800078e0002 */
[----:B------:R-:W-:Y:S02]  /*a450*/  IMAD.MOV.U32 R3, RZ, RZ, R8 ;  /* 0x000000ffff037224 */ /* 0x000fe400078e0008 */
[----:B------:R-:W-:Y:S02]  /*a460*/  IMAD.MOV.U32 R8, RZ, RZ, R10 ;  /* 0x000000ffff087224 */ /* 0x000fe400078e000a */
        /* <DEDUP_REMOVED lines=9> */
[----:B------:R0:W1:Y:S01]  /*a500*/  F2I.FTZ.U32.TRUNC.NTZ R3, R8 ;  /* 0x0000000800037305 */ /* 0x000062000021f000 */
[----:B------:R-:W-:Y:S02]  /*a510*/  ISETP.NE.AND P1, PT, R0, RZ, PT ;  /* 0x000000ff0000720c */ /* 0x000fe40003f25270 */
[----:B------:R-:W-:-:S02]  /*a520*/  ISETP.GE.AND P2, PT, R4, RZ, PT ;  /* 0x000000ff0400720c */ /* 0x000fc40003f46270 */
[----:B0-----:R-:W-:-:S05]  /*a530*/  IABS R8, R9 ;  /* 0x0000000900087213 */ /* 0x001fca0000000000 */
[----:B------:R-:W-:-:S04]  /*a540*/  @P0 VIADD R2, R2, 0x1 ;  /* 0x0000000102020836 */ /* 0x000fc80000000000 */
[----:B------:R-:W-:Y:S02]  /*a550*/  IMAD.MOV.U32 R6, RZ, RZ, R2 ;  /* 0x000000ffff067224 */ /* 0x000fe400078e0002 */
[----:B-1----:R-:W-:Y:S02]  /*a560*/  IMAD.MOV R2, RZ, RZ, -R3 ;  /* 0x000000ffff027224 */ /* 0x002fe400078e0a03 */
[----:B------:R-:W-:Y:S01]  /*a570*/  @!P2 IMAD.MOV R6, RZ, RZ, -R6 ;  /* 0x000000ffff06a224 */ /* 0x000fe200078e0a06 */
[----:B------:R-:W-:Y:S01]  /*a580*/  @!P1 LOP3.LUT R6, RZ, R0, RZ, 0x33, !PT ;  /* 0x00000000ff069212 */ /* 0x000fe200078e33ff */
[----:B------:R-:W-:Y:S02]  /*a590*/  IMAD R11, R2, R5, RZ ;  /* 0x00000005020b7224 */ /* 0x000fe400078e02ff */
[----:B------:R-:W-:Y:S01]  /*a5a0*/  IMAD.MOV.U32 R2, RZ, RZ, RZ ;  /* 0x000000ffff027224 */ /* 0x000fe200078e00ff */
[----:B------:R-:W-:Y:S01]  /*a5b0*/  IABS R4, R6 ;  /* 0x0000000600047213 */ /* 0x000fe20000000000 */
[----:B------:R-:W-:-:S02]  /*a5c0*/  IMAD.MOV R8, RZ, RZ, -R8 ;  /* 0x000000ffff087224 */ /* 0x000fc400078e0a08 */
[----:B------:R-:W-:-:S04]  /*a5d0*/  IMAD.HI.U32 R2, R3, R11, R2 ;  /* 0x0000000b03027227 */ /* 0x000fc800078e0002 */
[----:B------:R-:W-:Y:S02]  /*a5e0*/  IMAD.MOV.U32 R3, RZ, RZ, R4 ;  /* 0x000000ffff037224 */ /* 0x000fe400078e0004 */
[----:B------:R-:W-:Y:S02]  /*a5f0*/  IMAD.MOV.U32 R4, RZ, RZ, R8 ;  /* 0x000000ffff047224 */ /* 0x000fe400078e0008 */
[----:B------:R-:W-:-:S04]  /*a600*/  IMAD.HI.U32 R2, R2, R3, RZ ;  /* 0x0000000302027227 */ /* 0x000fc800078e00ff */
[----:B------:R-:W-:Y:S01]  /*a610*/  IMAD R4, R2, R4, R3 ;  /* 0x0000000402047224 */ /* 0x000fe200078e0203 */
[----:B------:R-:W-:Y:S01]  /*a620*/  LOP3.LUT R3, R6, R9, RZ, 0x3c, !PT ;  /* 0x0000000906037212 */ /* 0x000fe200078e3cff */
[----:B------:R-:W-:-:S03]  /*a630*/  IMAD R0, R0, R6, RZ ;  /* 0x0000000600007224 */ /* 0x000fc600078e02ff */
[----:B------:R-:W-:Y:S01]  /*a640*/  ISETP.GT.U32.AND P1, PT, R5, R4, PT ;  /* 0x000000040500720c */ /* 0x000fe20003f24070 */
[----:B------:R-:W-:Y:S01]  /*a650*/  IMAD.IADD R25, R25, 0x1, -R0 ;  /* 0x0000000119197824 */ /* 0x000fe200078e0a00 */
        /* <DEDUP_REMOVED lines=10> */
[----:B------:R-:W-:-:S04]  /*a700*/  IMAD R9, R9, 0x1000000, R2 ;  /* 0x0100000009097824 */ /* 0x000fc800078e0202 */
[----:B------:R-:W-:Y:S01]  /*a710*/  IMAD R26, R26, 0x10000, R9 ;  /* 0x000100001a1a7824 */ /* 0x000fe200078e0209 */
[----:B------:R-:W-:Y:S06]  /*a720*/  BRA `(.L_x_11249) ;  /* 0x00000000000c7947 */ /* 0x000fec0003800000 */
.L_x_11246:
[----:B------:R-:W-:Y:S02]  /*a730*/  IMAD.MOV.U32 R24, RZ, RZ, R11 ;  /* 0x000000ffff187224 */ /* 0x000fe400078e000b */
[----:B------:R-:W-:Y:S02]  /*a740*/  IMAD.MOV.U32 R25, RZ, RZ, RZ ;  /* 0x000000ffff197224 */ /* 0x000fe400078e00ff */
[----:B------:R-:W-:-:S07]  /*a750*/  IMAD.MOV.U32 R26, RZ, RZ, RZ ;  /* 0x000000ffff1a7224 */ /* 0x000fce00078e00ff */
.L_x_11249:
[----:B------:R-:W-:Y:S01]  /*a760*/  ISETP.NE.AND P0, PT, R7, RZ, PT ;  /* 0x000000ff0700720c */ /* 0x000fe20003f05270 */
[----:B------:R-:W-:-:S12]  /*a770*/  IMAD.U32 R27, RZ, RZ, UR43 ;  /* 0x0000002bff1b7e24 */ /* 0x000fd8000f8e00ff */
[----:B------:R-:W0:Y:S01]  /*a780*/  @!P0 S2R R3, SR_CgaCtaId ;  /* 0x0000000000038919 */ /* 0x000e220000008800 */
[----:B------:R-:W-:-:S04]  /*a790*/  @!P0 MOV R0, 0x400 ;  /* 0x0000040000008802 */ /* 0x000fc80000000f00 */
[----:B0-----:R-:W-:-:S05]  /*a7a0*/  @!P0 LEA R0, R3, R0, 0x18 ;  /* 0x0000000003008211 */ /* 0x001fca00078ec0ff */
[----:B------:R0:W-:Y:S01]  /*a7b0*/  @!P0 STS.128 [R0+0x132d0], R24 ;  /* 0x0132d01800008388 */ /* 0x0001e20000000c00 */
[----:B------:R-:W-:Y:S06]  /*a7c0*/  BAR.ARV 0x5, 0x200 ;  /* 0x0148000000007b1d */ /* 0x000fec0000002000 */
.L_x_11244:
[----:B------:R-:W-:Y:S01]  /*a7d0*/  ULDC UR4, c[0x0][0xc3c] ;  /* 0x00030f0000047ab9 */ /* 0x000fe20000000800 */
[----:B------:R1:W-:Y:S01]  /*a7e0*/  STL [R1+0xc], RZ ;  /* 0x00000cff01007387 */ /* 0x0003e20000100800 */
[----:B------:R-:W-:Y:S01]  /*a7f0*/  UISETP.GE.AND UP0, UPT, UR43, UR4, UPT ;  /* 0x000000042b00728c */ /* 0x000fe2000bf06270 */
[----:B------:R-:W-:Y:S02]  /*a800*/  IMAD.MOV.U32 R19, RZ, RZ, 0x1 ;  /* 0x00000001ff137424 */ /* 0x000fe400078e00ff */
[----:B------:R-:W-:-:S03]  /*a810*/  IMAD.MOV.U32 R18, RZ, RZ, RZ ;  /* 0x000000ffff127224 */ /* 0x000fc600078e00ff */
[----:B------:R-:W-:-:S13]  /*a820*/  PLOP3.LUT P0, PT, PT, PT, UP0, 0x80, 0x0 ;  /* 0x000000000000781c */ /* 0x000fda0003f0f008 */
[----:B-1----:R-:W-:Y:S05]  /*a830*/  @P0 BRA `(.L_x_11250) ;  /* 0x0000003c00f00947 */ /* 0x002fea0003800000 */
[----:B------:R-:W1:Y:S01]  /*a840*/  S2R R11, SR_TID.X ;  /* 0x00000000000b7919 */ /* 0x000e620000002100 */
[----:B------:R-:W2:Y:S01]  /*a850*/  S2UR UR5, SR_CgaCtaId ;  /* 0x00000000000579c3 */ /* 0x000ea20000008800 */
[----:B------:R-:W-:Y:S01]  /*a860*/  UMOV UR4, 0x400 ;  /* 0x0000040000047882 */ /* 0x000fe20000000000 */
[----:B------:R-:W-:Y:S01]  /*a870*/  IMAD.MOV.U32 R19, RZ, RZ, 0x1 ;  /* 0x00000001ff137424 */ /* 0x000fe200078e00ff */
[----:B------:R3:W-:Y:S01]  /*a880*/  STL [R1+0xc], RZ ;  /* 0x00000cff01007387 */ /* 0x0007e20000100800 */
[----:B------:R-:W-:Y:S01]  /*a890*/  IMAD.MOV.U32 R18, RZ, RZ, RZ ;  /* 0x000000ffff127224 */ /* 0x000fe200078e00ff */
[----:B------:R-:W-:Y:S02]  /*a8a0*/  ULOP3.LUT UR38, UR40, 0x1, URZ, 0xfc, !UPT ;  /* 0x0000000128267892 */ /* 0x000fe4000f8efc3f */
[----:B------:R-:W-:Y:S01]  /*a8b0*/  ULOP3.LUT UR42, UR40, 0x2, URZ, 0xfc, !UPT ;  /* 0x00000002282a7892 */ /* 0x000fe2000f8efc3f */
[----:B------:R-:W-:Y:S01]  /*a8c0*/  ULDC UR41, c[0x0][0xc] ;  /* 0x0000030000297ab9 */ /* 0x000fe20000000800 */
[----:B------:R-:W-:Y:S01]  /*a8d0*/  ULDC.64 UR50, c[0x0][0x198] ;  /* 0x0000660000327ab9 */ /* 0x000fe20000000a00 */
[----:B--2---:R-:W-:-:S06]  /*a8e0*/  ULEA UR4, UR5, UR4, 0x18 ;  /* 0x0000000405047291 */ /* 0x004fcc000f8ec03f */
[----:B------:R-:W-:Y:S01]  /*a8f0*/  IMAD.U32 R16, RZ, RZ, UR4 ;  /* 0x00000004ff107e24 */ /* 0x000fe2000f8e00ff */
[C---:B-1----:R-:W-:Y:S01]  /*a900*/  LOP3.LUT R10, R11.reuse, 0x7f, RZ, 0xc0, !PT ;  /* 0x0000007f0b0a7812 */ /* 0x042fe200078ec0ff */
[C---:B------:R-:W-:Y:S01]  /*a910*/  IMAD.SHL.U32 R29, R11.reuse, 0x40, RZ ;  /* 0x000000400b1d7824 */ /* 0x040fe200078e00ff */
[----:B------:R-:W-:Y:S01]  /*a920*/  SHF.R.U32.HI R3, RZ, 0x1, R11 ;  /* 0x00000001ff037819 */ /* 0x000fe2000001160b */
[----:B------:R-:W-:Y:S02]  /*a930*/  IMAD.SHL.U32 R2, R11, 0x10, RZ ;  /* 0x000000100b027824 */ /* 0x000fe400078e00ff */
[----:B------:R-:W-:Y:S01]  /*a940*/  IMAD.SHL.U32 R6, R10, 0x10, RZ ;  /* 0x000000100a067824 */ /* 0x000fe200078e00ff */
[----:B------:R-:W-:Y:S01]  /*a950*/  LOP3.LUT R4, R29, 0x180, RZ, 0xc0, !PT ;  /* 0x000001801d047812 */ /* 0x000fe200078ec0ff */
[C---:B------:R-:W-:Y:S01]  /*a960*/  IMAD.SHL.U32 R8, R11.reuse, 0x2, RZ ;  /* 0x000000020b087824 */ /* 0x040fe200078e00ff */
[----:B------:R-:W-:Y:S01]  /*a970*/  LOP3.LUT R5, R2, 0x1b0, RZ, 0xc0, !PT ;  /* 0x000001b002057812 */ /* 0x000fe200078ec0ff */
[----:B0-----:R-:W-:Y:S01]  /*a980*/  IMAD.SHL.U32 R0, R11, 0x20, RZ ;  /* 0x000000200b007824 */ /* 0x001fe200078e00ff */
[----:B------:R-:W-:-:S02]  /*a990*/  LOP3.LUT R7, R6, 0x600, RZ, 0xc0, !PT ;  /* 0x0000060006077812 */ /* 0x000fc400078ec0ff */
[----:B------:R-:W-:Y:S01]  /*a9a0*/  LOP3.LUT R3, R4, 0x30, R3, 0xf8, !PT ;  /* 0x0000003004037812 */ /* 0x000fe200078ef803 */
[----:B------:R-:W-:Y:S01]  /*a9b0*/  IMAD.SHL.U32 R4, R11, 0x8, RZ ;  /* 0x000000080b047824 */ /* 0x000fe200078e00ff */
[----:B------:R-:W-:Y:S01]  /*a9c0*/  LOP3.LUT R9, R5, 0x30, R8, 0x78, !PT ;  /* 0x0000003005097812 */ /* 0x000fe200078e7808 */
[----:B------:R-:W-:Y:S01]  /*a9d0*/  IMAD.SHL.U32 R8, R11, 0x4, RZ ;  /* 0x000000040b087824 */ /* 0x000fe200078e00ff */
[----:B------:R-:W-:Y:S02]  /*a9e0*/  LOP3.LUT R6, R7, 0x40, R2, 0xf8, !PT ;  /* 0x0000004007067812 */ /* 0x000fe400078ef802 */
[----:B------:R-:W-:Y:S02]  /*a9f0*/  LOP3.LUT R4, R3, 0x30, R4, 0x78, !PT ;  /* 0x0000003003047812 */ /* 0x000fe400078e7804 */
[----:B------:R-:W-:Y:S02]  /*aa00*/  LOP3.LUT R7, R7, 0x60, R0, 0xf8, !PT ;  /* 0x0000006007077812 */ /* 0x000fe400078ef800 */
[----:B------:R-:W-:-:S02]  /*aa10*/  LOP3.LUT R9, R6, R9, RZ, 0xfc, !PT ;  /* 0x0000000906097212 */ /* 0x000fc400078efcff */
[----:B------:R-:W-:Y:S02]  /*aa20*/  SHF.R.U32.HI R3, RZ, 0x2, R10 ;  /* 0x00000002ff037819 */ /* 0x000fe4000001160a */
[----:B------:R-:W-:Y:S02]  /*aa30*/  LOP3.LUT R5, R0, 0x80, RZ, 0xc0, !PT ;  /* 0x0000008000057812 */ /* 0x000fe400078ec0ff */
[--C-:B------:R-:W-:Y:S02]  /*aa40*/  LOP3.LUT R28, R7, 0x100, R0.reuse, 0xf8, !PT ;  /* 0x00000100071c7812 */ /* 0x100fe400078ef800 */
[----:B------:R-:W-:Y:S01]  /*aa50*/  LOP3.LUT R2, R3, 0x60, R0, 0xf8, !PT ;  /* 0x0000006003027812 */ /* 0x000fe200078ef800 */
[----:B------:R-:W-:Y:S01]  /*aa60*/  IMAD.IADD R0, R16, 0x1, R9 ;  /* 0x0000000110007824 */ /* 0x000fe200078e0209 */
[----:B------:R-:W-:Y:S02]  /*aa70*/  LOP3.LUT R5, R5, 0x10, R11, 0xf8, !PT ;  /* 0x0000001005057812 */ /* 0x000fe400078ef80b */
[----:B------:R-:W-:-:S02]  /*aa80*/  LOP3.LUT R29, R4, 0x640, R29, 0xf8, !PT ;  /* 0x00000640041d7812 */ /* 0x000fc400078ef81d */
[----:B------:R3:W-:Y:S01]  /*aa90*/  STL [R1+0x8], R0 ;  /* 0x0000080001007387 */ /* 0x0007e20000100800 */
[----:B------:R-:W-:-:S04]  /*aaa0*/  LOP3.LUT R5, R5, 0x10, R8, 0x78, !PT ;  /* 0x0000001005057812 */ /* 0x000fc800078e7808 */
[----:B------:R-:W-:-:S07]  /*aab0*/  LOP3.LUT R28, R28, R5, RZ, 0xfc, !PT ;  /* 0x000000051c1c7212 */ /* 0x000fce00078efcff */
.L_x_11316:
[----:B------:R-:W-:Y:S01]  /*aac0*/  ULDC.64 UR4, c[0x0][0xc88] ;  /* 0x0003220000047ab9 */ /* 0x000fe20000000a00 */
[----:B------:R-:W-:Y:S01]  /*aad0*/  ULDC.64 UR6, c[0x0][0xa08] ;  /* 0x0002820000067ab9 */ /* 0x000fe20000000a00 */
[----:B------:R-:W-:-:S06]  /*aae0*/  UIMAD.WIDE UR4, UR43, 0x4, UR4 ;  /* 0x000000042b0478a5 */ /* 0x000fcc000f8e0204 */
[----:B------:R-:W-:Y:S02]  /*aaf0*/  IMAD.U32 R2, RZ, RZ, UR4 ;  /* 0x00000004ff027e24 */ /* 0x000fe4000f8e00ff */
[----:B0-----:R-:W-:Y:S01]  /*ab00*/  IMAD.U32 R3, RZ, RZ, UR5 ;  /* 0x00000005ff037e24 */ /* 0x001fe2000f8e00ff */
[----:B------:R-:W-:-:S04]  /*ab10*/  ULDC.64 UR4, c[0x0][0xa28] ;  /* 0x00028a0000047ab9 */ /* 0x000fc80000000a00 */
[----:B------:R-:W2:Y:S01]  /*ab20*/  LDG.E R2, desc[UR54][R2.64] ;  /* 0x0000003602027981 */ /* 0x000ea2000c1e1900 */
[----:B------:R-:W-:-:S04]  /*ab30*/  UISETP.NE.U32.AND UP0, UPT, UR4, URZ, UPT ;  /* 0x0000003f0400728c */ /* 0x000fc8000bf05070 */
[----:B------:R-:W-:-:S06]  /*ab40*/  UISETP.NE.AND.EX UP0, UPT, UR5, URZ, UPT, UP0 ;  /* 0x0000003f0500728c */ /* 0x000fcc000bf05300 */
[----:B------:R-:W-:Y:S02]  /*ab50*/  PLOP3.LUT P2, PT, PT, PT, UP0, 0x80, 0x0 ;  /* 0x000000000000781c */ /* 0x000fe40003f4f008 */
[----:B------:R-:W-:-:S04]  /*ab60*/  ISETP.NE.U32.AND P0, PT, RZ, UR6, PT ;  /* 0x00000006ff007c0c */ /* 0x000fc8000bf05070 */
[----:B------:R-:W-:Y:S02]  /*ab70*/  ISETP.NE.AND.EX P0, PT, RZ, UR7, PT, P0 ;  /* 0x00000007ff007c0c */ /* 0x000fe4000bf05300 */
[----:B--2---:R-:W-:-:S13]  /*ab80*/  R2UR UR45, R2 ;  /* 0x00000000022d72ca */ /* 0x004fda00000e0000 */
[----:B------:R-:W-:Y:S02]  /*ab90*/  USHF.R.S32.HI UR46, URZ, 0x1f, UR45 ;  /* 0x0000001f3f2e7899 */ /* 0x000fe4000801142d */
[----:B------:R-:W-:-:S04]  /*aba0*/  @UP0 ULEA UR4, UP1, UR45, UR4, 0x2 ;  /* 0x000000042d040291 */ /* 0x000fc8000f82103f */
[----:B------:R-:W-:Y:S02]  /*abb0*/  @UP0 ULEA.HI.X UR5, UR45, UR5, UR46, 0x2, UP1 ;  /* 0x000000052d050291 */ /* 0x000fe400088f142e */
[----:B------:R-:W-:Y:S01]  /*abc0*/  IMAD.U32 R2, RZ, RZ, UR4 ;  /* 0x00000004ff027e24 */ /* 0x000fe2000f8e00ff */
[----:B------:R-:W-:-:S03]  /*abd0*/  USHF.L.U32 UR47, UR45, 0x2, URZ ;  /* 0x000000022d2f7899 */ /* 0x000fc6000800063f */
[----:B------:R-:W-:Y:S01]  /*abe0*/  IMAD.U32 R3, RZ, RZ, UR5 ;  /* 0x00000005ff037e24 */ /* 0x000fe2000f8e00ff */
[----:B------:R-:W-:Y:S01]  /*abf0*/  ULDC.64 UR4, c[0x0][0xa00] ;  /* 0x0002800000047ab9 */ /* 0x000fe20000000a00 */
[----:B------:R-:W-:Y:S01]  /*ac00*/  USHF.L.U64.HI UR48, UR45, 0x2, UR46 ;  /* 0x000000022d307899 */ /* 0x000fe2000801022e */
[----:B------:R-:W-:Y:S01]  /*ac10*/  ISETP.NE.U32.AND P1, PT, RZ, UR4, PT ;  /* 0x00000004ff007c0c */ /* 0x000fe2000bf25070 */
[----:B------:R-:W-:Y:S01]  /*ac20*/  UIADD3 UR4, UP0, UR47, UR4, URZ ;  /* 0x000000042f047290 */ /* 0x000fe2000ff1e03f */
[----:B------:R0:W2:Y:S01]  /*ac30*/  @P2 LDG.E R8, desc[UR54][R2.64] ;  /* 0x0000003602082981 */ /* 0x0000a2000c1e1900 */
[----:B------:R-:W-:Y:S01]  /*ac40*/  UIADD3 UR6, UP1, UR47, UR6, URZ ;  /* 0x000000062f067290 */ /* 0x000fe2000ff3e03f */
[----:B------:R-:W-:Y:S01]  /*ac50*/  ISETP.NE.AND.EX P1, PT, RZ, UR5, PT, P1 ;  /* 0x00000005ff007c0c */ /* 0x000fe2000bf25310 */
[----:B------:R-:W-:Y:S02]  /*ac60*/  UIADD3.X UR5, UR48, UR5, URZ, UP0, !UPT ;  /* 0x0000000530057290 */ /* 0x000fe400087fe43f */
[----:B------:R-:W-:-:S02]  /*ac70*/  UIADD3.X UR7, UR48, UR7, URZ, UP1, !UPT ;  /* 0x0000000730077290 */ /* 0x000fc40008ffe43f */
[----:B------:R-:W-:Y:S02]  /*ac80*/  IMAD.U32 R4, RZ, RZ, UR6 ;  /* 0x00000006ff047e24 */ /* 0x000fe4000f8e00ff */
[----:B0-----:R-:W-:Y:S02]  /*ac90*/  IMAD.U32 R2, RZ, RZ, UR4 ;  /* 0x00000004ff027e24 */ /* 0x001fe4000f8e00ff */
[----:B------:R-:W-:Y:S01]  /*aca0*/  IMAD.U32 R3, RZ, RZ, UR5 ;  /* 0x00000005ff037e24 */ /* 0x000fe2000f8e00ff */
[----:B------:R-:W-:Y:S01]  /*acb0*/  ULDC.64 UR4, c[0x0][0xa18] ;  /* 0x0002860000047ab9 */ /* 0x000fe20000000a00 */
[----:B------:R-:W-:Y:S01]  /*acc0*/  IMAD.U32 R5, RZ, RZ, UR7 ;  /* 0x00000007ff057e24 */ /* 0x000fe2000f8e00ff */
[----:B------:R-:W-:Y:S01]  /*acd0*/  UISETP.NE.U32.AND UP0, UPT, UR4, URZ, UPT ;  /* 0x0000003f0400728c */ /* 0x000fe2000bf05070 */
[----:B------:R-:W-:Y:S01]  /*ace0*/  ULDC UR6, c[0x0][0x288] ;  /* 0x0000a20000067ab9 */ /* 0x000fe20000000800 */
[----:B------:R-:W5:Y:S02]  /*acf0*/  @P1 LDG.E R9, desc[UR54][R2.64] ;  /* 0x0000003602091981 */ /* 0x000f64000c1e1900 */
[----:B------:R-:W-:-:S02]  /*ad00*/  UISETP.NE.AND.EX UP0, UPT, UR5, URZ, UPT, UP0 ;  /* 0x0000003f0500728c */ /* 0x000fc4000bf05300 */
[----:B---3--:R-:W5:Y:S01]  /*ad10*/  @P0 LDG.E R0, desc[UR54][R4.64] ;  /* 0x0000003604000981 */ /* 0x008f62000c1e1900 */
[----:B------:R-:W-:-:S03]  /*ad20*/  IMAD.U32 R10, RZ, RZ, UR6 ;  /* 0x00000006ff0a7e24 */ /* 0x000fc6000f8e00ff */
[----:B------:R-:W-:-:S05]  /*ad30*/  PLOP3.LUT P3, PT, PT, PT, UP0, 0x80, 0x0 ;  /* 0x000000000000781c */ /* 0x000fca0003f6f008 */
[----:B------:R-:W-:-:S04]  /*ad40*/  @UP0 UIADD3 UR4, UP1, UR47, UR4, URZ ;  /* 0x000000042f040290 */ /* 0x000fc8000ff3e03f */
[----:B------:R-:W-:Y:S02]  /*ad50*/  @UP0 UIADD3.X UR5, UR48, UR5, URZ, UP1, !UPT ;  /* 0x0000000530050290 */ /* 0x000fe40008ffe43f */
[----:B------:R-:W-:-:S04]  /*ad60*/  IMAD.U32 R6, RZ, RZ, UR4 ;  /* 0x00000004ff067e24 */ /* 0x000fc8000f8e00ff */
[----:B------:R-:W-:-:S05]  /*ad70*/  IMAD.U32 R7, RZ, RZ, UR5 ;  /* 0x00000005ff077e24 */ /* 0x000fca000f8e00ff */
[----:B------:R0:W3:Y:S01]  /*ad80*/  @P3 LDG.E R10, desc[UR54][R6.64] ;  /* 0x00000036060a3981 */ /* 0x0000e2000c1e1900 */
[----:B------:R-:W-:Y:S01]  /*ad90*/  UMOV UR4, URZ ;  /* 0x0000003f00047c82 */ /* 0x000fe20008000000 */
[----:B0-----:R-:W0:Y:S01]  /*ada0*/  LDC.64 R6, c[0x0][0x418] ;  /* 0x00010600ff067b82 */ /* 0x001e220000000a00 */
[----:B--2---:R-:W-:Y:S02]  /*adb0*/  @P2 R2UR UR4, R8 ;  /* 0x00000000080422ca */ /* 0x004fe400000e0000 */
[----:B0-----:R-:W-:Y:S01]  /*adc0*/  ISETP.NE.U32.AND P2, PT, R6, RZ, PT ;  /* 0x000000ff0600720c */ /* 0x001fe20003f45070 */
[----:B---3--:R0:W-:Y:S01]  /*add0*/  STL [R1+0x4], R10 ;  /* 0x0000040a01007387 */ /* 0x0081e20000100800 */
[----:B-1----:R-:W-:Y:S11]  /*ade0*/  @P3 BRA `(.L_x_11251) ;  /* 0x0000000000143947 */ /* 0x002ff60003800000 */
[----:B------:R-:W-:Y:S05]  /*adf0*/  @!P1 BRA `(.L_x_11251) ;  /* 0x0000000000109947 */ /* 0x000fea0003800000 */
[----:B------:R-:W2:Y:S04]  /*ae00*/  LDG.E R11, desc[UR54][R2.64] ;  /* 0x00000036020b7981 */ /* 0x000ea8000c1e1900 */
[----:B------:R-:W2:Y:S02]  /*ae10*/  LDG.E R6, desc[UR54][R2.64+0x4] ;  /* 0x0000043602067981 */ /* 0x000ea4000c1e1900 */
[----:B--2---:R-:W-:-:S05]  /*ae20*/  IMAD.IADD R2, R6, 0x1, -R11 ;  /* 0x0000000106027824 */ /* 0x004fca00078e0a0b */
[----:B------:R1:W-:Y:S02]  /*ae30*/  STL [R1+0x4], R2 ;  /* 0x0000040201007387 */ /* 0x0003e40000100800 */
.L_x_11251:
[----:B------:R-:W2:Y:S01]  /*ae40*/  LDC R6, c[0x0][0x424] ;  /* 0x00010900ff067b82 */ /* 0x000ea20000000800 */
[----:B------:R-:W-:Y:S01]  /*ae50*/  ISETP.NE.AND.EX P2, PT, R7, RZ, PT, P2 ;  /* 0x000000ff0700720c */ /* 0x000fe20003f45320 */
[----:B------:R-:W-:Y:S01]  /*ae60*/  UMOV UR44, URZ ;  /* 0x0000003f002c7c82 */ /* 0x000fe20008000000 */
[----:B------:R-:W-:Y:S01]  /*ae70*/  ULDC.64 UR6, c[0x0][0xa20] ;  /* 0x0002880000067ab9 */ /* 0x000fe20000000a00 */
[----:B-----5:R-:W-:Y:S01]  /*ae80*/  @P1 R2UR UR44, R9 ;  /* 0x00000000092c12ca */ /* 0x020fe200000e0000 */
[----:B------:R-:W-:Y:S01]  /*ae90*/  UMOV UR39, URZ ;  /* 0x0000003f00277c82 */ /* 0x000fe20008000000 */
[----:B------:R-:W-:Y:S01]  /*aea0*/  ISETP.NE.U32.AND P1, PT, RZ, UR6, PT ;  /* 0x00000006ff007c0c */ /* 0x000fe2000bf25070 */
[----:B------:R-:W-:Y:S01]  /*aeb0*/  IMAD.U32 R22, RZ, RZ, UR45 ;  /* 0x0000002dff167e24 */ /* 0x000fe2000f8e00ff */
[----:B------:R-:W3:Y:S01]  /*aec0*/  LDC R7, c[0x0][0x2f0] ;  /* 0x0000bc00ff077b82 */ /* 0x000ee20000000800 */
[----:B------:R-:W-:Y:S02]  /*aed0*/  R2UR UR36, R26 ;  /* 0x000000001a2472ca */ /* 0x000fe400000e0000 */
[----:B------:R-:W-:-:S02]  /*aee0*/  @P0 R2UR UR39, R0 ;  /* 0x00000000002702ca */ /* 0x000fc400000e0000 */
[----:B------:R-:W-:Y:S02]  /*aef0*/  ISETP.NE.AND.EX P1, PT, RZ, UR7, PT, P1 ;  /* 0x00000007ff007c0c */ /* 0x000fe4000bf25310 */
[C---:B-1----:R-:W-:Y:S02]  /*af00*/  LOP3.LUT R2, R26.reuse, 0xff000000, RZ, 0xc0, !PT ;  /* 0xff0000001a027812 */ /* 0x042fe400078ec0ff */
[----:B------:R-:W-:Y:S02]  /*af10*/  LOP3.LUT R0, R26, 0xff0000, RZ, 0xc0, !PT ;  /* 0x00ff00001a007812 */ /* 0x000fe400078ec0ff */
[----:B------:R-:W-:-:S03]  /*af20*/  SHF.R.U32.HI R3, RZ, 0x8, R2 ;  /* 0x00000008ff037819 */ /* 0x000fc60000011602 */
[----:B------:R-:W-:Y:S01]  /*af30*/  ULOP3.LUT UR36, UR36, 0xffff, URZ, 0xc0, !UPT ;  /* 0x0000ffff24247892 */ /* 0x000fe2000f8ec03f */
[----:B------:R-:W-:Y:S01]  /*af40*/  LEA.HI R0, R0, R3, RZ, 0x10 ;  /* 0x0000000300007211 */ /* 0x000fe200078f80ff */
[----:B------:R-:W-:Y:S01]  /*af50*/  UIADD3 UR39, UR39, UR4, URZ ;  /* 0x0000000427277290 */ /* 0x000fe2000fffe03f */
[----:B--2---:R-:W-:-:S05]  /*af60*/  SEL R6, R6, 0x1, P2 ;  /* 0x0000000106067807 */ /* 0x004fca0001000000 */
[----:B---3--:R-:W-:Y:S01]  /*af70*/  IMAD R2, R6, R7, RZ ;  /* 0x0000000706027224 */ /* 0x008fe200078e02ff */
[----:B------:R-:W-:Y:S06]  /*af80*/  @!P1 BRA `(.L_x_11252) ;  /* 0x0000000000189947 */ /* 0x000fec0003800000 */
[----:B------:R-:W-:-:S04]  /*af90*/  UIADD3 UR5, UP0, UR47, UR6, URZ ;  /* 0x000000062f057290 */ /* 0x000fc8000ff1e03f */
[----:B------:R-:W-:Y:S02]  /*afa0*/  UIADD3.X UR6, UR48, UR7, URZ, UP0, !UPT ;  /* 0x0000000730067290 */ /* 0x000fe400087fe43f */
[----:B------:R-:W-:-:S04]  /*afb0*/  IMAD.U32 R2, RZ, RZ, UR5 ;  /* 0x00000005ff027e24 */ /* 0x000fc8000f8e00ff */
[----:B------:R-:W-:-:S05]  /*afc0*/  IMAD.U32 R3, RZ, RZ, UR6 ;  /* 0x00000006ff037e24 */ /* 0x000fca000f8e00ff */
[----:B------:R1:W5:Y:S01]  /*afd0*/  LDG.E R2, desc[UR54][R2.64] ;  /* 0x0000003602027981 */ /* 0x000362000c1e1900 */
[----:B------:R-:W-:Y:S05]  /*afe0*/  BRA `(.L_x_11253) ;  /* 0x0000000000107947 */ /* 0x000fea0003800000 */
.L_x_11252:
[----:B------:R-:W-:Y:S05]  /*aff0*/  @!P0 BRA `(.L_x_11253) ;  /* 0x00000000000c8947 */ /* 0x000fea0003800000 */
[----:B------:R-:W2:Y:S04]  /*b000*/  LDG.E R3, desc[UR54][R4.64] ;  /* 0x0000003604037981 */ /* 0x000ea8000c1e1900 */
[----:B------:R-:W2:Y:S02]  /*b010*/  LDG.E R2, desc[UR54][R4.64+0x4] ;  /* 0x0000043604027981 */ /* 0x000ea4000c1e1900 */
[----:B--2---:R-:W-:-:S07]  /*b020*/  IMAD.IADD R2, R2, 0x1, -R3 ;  /* 0x0000000102027824 */ /* 0x004fce00078e0a03 */
.L_x_11253:
[----:B-----5:R-:W-:Y:S01]  /*b030*/  VIADD R2, R2, -UR4 ;  /* 0x8000000402027c36 */ /* 0x020fe20008000000 */
[----:B------:R-:W-:-:S03]  /*b040*/  LOP3.LUT R26, R0, 0xff, RZ, 0xc0, !PT ;  /* 0x000000ff001a7812 */ /* 0x000fc600078ec0ff */
[C---:B-1----:R-:W-:Y:S01]  /*b050*/  VIADD R3, R2.reuse, 0x9f ;  /* 0x0000009f02037836 */ /* 0x042fe20000000000 */
[----:B------:R-:W-:-:S03]  /*b060*/  ISETP.GE.AND P0, PT, R2, 0x1, PT ;  /* 0x000000010200780c */ /* 0x000fc60003f06270 */
[----:B------:R-:W-:-:S05]  /*b070*/  IMAD.HI R3, R3, 0x66666667, RZ ;  /* 0x6666666703037827 */ /* 0x000fca00078e02ff */
[----:B------:R-:W-:-:S04]  /*b080*/  SHF.R.U32.HI R2, RZ, 0x1f, R3 ;  /* 0x0000001fff027819 */ /* 0x000fc80000011603 */
[----:B------:R-:W-:Y:S01]  /*b090*/  LEA.HI.SX32 R5, R3, R2, 0x1a ;  /* 0x0000000203057211 */ /* 0x000fe200078fd2ff */
[----:B------:R-:W-:Y:S01]  /*b0a0*/  IMAD.MOV.U32 R3, RZ, RZ, RZ ;  /* 0x000000ffff037224 */ /* 0x000fe200078e00ff */
[----:B------:R-:W-:Y:S06]  /*b0b0*/  @!P0 BRA `(.L_x_11254) ;  /* 0x0000000000708947 */ /* 0x000fec0003800000 */
[----:B------:R-:W-:-:S04]  /*b0c0*/  SHF.R.U32.HI R0, RZ, 0x10, R0 ;  /* 0x00000010ff007819 */ /* 0x000fc80000011600 */
[----:B------:R-:W-:-:S13]  /*b0d0*/  ISETP.NE.AND P0, PT, R0, RZ, PT ;  /* 0x000000ff0000720c */ /* 0x000fda0003f05270 */
[----:B------:R-:W1:Y:S02]  /*b0e0*/  @!P0 LDC R0, c[0x0][0x9f0] ;  /* 0x00027c00ff008b82 */ /* 0x000e640000000800 */
[-C--:B-1----:R-:W-:Y:S02]  /*b0f0*/  IABS R4, R0.reuse ;  /* 0x0000000000047213 */ /* 0x082fe40000000000 */
[----:B------:R-:W-:Y:S02]  /*b100*/  IADD3 R7, R0, -0x1, R5 ;  /* 0xffffffff00077810 */ /* 0x000fe40007ffe005 */
[----:B------:R-:W1:Y:S02]  /*b110*/  I2F.RP R6, R4 ;  /* 0x0000000400067306 */ /* 0x000e640000209400 */
[----:B------:R-:W-:-:S04]  /*b120*/  LOP3.LUT R8, R7, R0, RZ, 0x3c, !PT ;  /* 0x0000000007087212 */ /* 0x000fc800078e3cff */
[----:B------:R-:W-:Y:S02]  /*b130*/  ISETP.GE.AND P2, PT, R8, RZ, PT ;  /* 0x000000ff0800720c */ /* 0x000fe40003f46270 */
[----:B-1----:R-:W1:Y:S02]  /*b140*/  MUFU.RCP R6, R6 ;  /* 0x0000000600067308 */ /* 0x002e640000001000 */
[----:B-1----:R-:W-:Y:S01]  /*b150*/  VIADD R2, R6, 0xffffffe ;  /* 0x0ffffffe06027836 */ /* 0x002fe20000000000 */
[----:B------:R-:W-:-:S05]  /*b160*/  IABS R6, R0 ;  /* 0x0000000000067213 */ /* 0x000fca0000000000 */
[----:B------:R1:W2:Y:S02]  /*b170*/  F2I.FTZ.U32.TRUNC.NTZ R3, R2 ;  /* 0x0000000200037305 */ /* 0x0002a4000021f000 */
[----:B-1----:R-:W-:Y:S02]  /*b180*/  IMAD.MOV.U32 R2, RZ, RZ, RZ ;  /* 0x000000ffff027224 */ /* 0x002fe400078e00ff */
[----:B--2---:R-:W-:-:S04]  /*b190*/  IMAD.MOV R9, RZ, RZ, -R3 ;  /* 0x000000ffff097224 */ /* 0x004fc800078e0a03 */
[----:B------:R-:W-:-:S04]  /*b1a0*/  IMAD R9, R9, R4, RZ ;  /* 0x0000000409097224 */ /* 0x000fc800078e02ff */
[----:B------:R-:W-:Y:S01]  /*b1b0*/  IMAD.HI.U32 R3, R3, R9, R2 ;  /* 0x0000000903037227 */ /* 0x000fe200078e0002 */
[----:B------:R-:W-:-:S03]  /*b1c0*/  IABS R2, R7 ;  /* 0x0000000700027213 */ /* 0x000fc60000000000 */
[----:B------:R-:W-:Y:S02]  /*b1d0*/  IMAD.MOV R7, RZ, RZ, -R6 ;  /* 0x000000ffff077224 */ /* 0x000fe400078e0a06 */
        /* <DEDUP_REMOVED lines=10> */
.L_x_11254:
[-C--:B------:R-:W-:Y:S01]  /*b280*/  IMAD R26, R26, R3.reuse, RZ ;  /* 0x000000031a1a7224 */ /* 0x080fe200078e02ff */
[----:B------:R-:W-:Y:S04]  /*b290*/  BSSY B7, `(.L_x_11255) ;  /* 0x000029d000077945 */ /* 0x000fe80003800000 */
[----:B------:R-:W-:-:S04]  /*b2a0*/  VIADDMNMX R0, R26, R3, R5, PT ;  /* 0x000000031a007246 */ /* 0x000fc80003800105 */
[----:B------:R-:W-:Y:S01]  /*b2b0*/  ISETP.GT.AND P0, PT, R0, R26, PT ;  /* 0x0000001a0000720c */ /* 0x000fe20003f04270 */
[----:B------:R1:W-:-:S12]  /*b2c0*/  STL [R1], R0 ;  /* 0x0000000001007387 */ /* 0x0003d80000100800 */
        /* <DEDUP_REMOVED lines=16> */
[----:B-1----:R-:W-:Y:S01]  /*b3d0*/  IADD3 R24, R0, UR41, R7 ;  /* 0x0000002900187c10 */ /* 0x002fe2000fffe007 */
[----:B------:R-:W-:Y:S06]  /*b3e0*/  BRA `(.L_x_11257) ;  /* 0x00000028001c7947 */ /* 0x000fec0003800000 */
.L_x_11256:
        /* <DEDUP_REMOVED lines=20> */
.L_x_11259:
[----:B------:R-:W-:Y:S05]  /*b530*/  BSYNC B6 ;  /* 0x0000000000067941 */ /* 0x000fea0003800000 */
.L_x_11258:
        /* <DEDUP_REMOVED lines=22> */
.L_x_11261:
[----:B------:R-:W-:Y:S05]  /*b6a0*/  BSYNC B6 ;  /* 0x0000000000067941 */ /* 0x000fea0003800000 */
.L_x_11260:
        /* <DEDUP_REMOVED lines=20> */
.L_x_11263:
[----:B------:R-:W-:Y:S05]  /*b7f0*/  BSYNC B6 ;  /* 0x0000000000067941 */ /* 0x000fea0003800000 */
.L_x_11262:
        /* <DEDUP_REMOVED lines=19> */
.L_x_11265:
[----:B------:R-:W-:Y:S05]  /*b930*/  BSYNC B6 ;  /* 0x0000000000067941 */ /* 0x000fea0003800000 */
.L_x_11264:
        /* <DEDUP_REMOVED lines=17> */
[----:B---3--:R-:W-:Y:S02]  /*ba50*/  SHF.R.S32.HI R27, RZ, 0x1f, R22 ;  /* 0x0000001fff1b7819 */ /* 0x008fe40000011416 */
[----:B------:R-:W-:Y:S01]  /*ba60*/  SEL R17, R22, RZ, !P0 ;  /* 0x000000ff16117207 */ /* 0x000fe20004000000 */
[----:B------:R-:W-:Y:S08]  /*ba70*/  BRA.DIV UR4, `(.L_x_11266) ;  /* 0x0000003204cc7947 */ /* 0x000ff0000b800000 */
[----:B------:R1:W2:Y:S02]  /*ba80*/  SHFL.IDX PT, R14, R20, RZ, 0x1f ;  /* 0x00001fff140e7589 */ /* 0x0002a400000e0000 */
.L_x_11335:
[----:B--2---:R-:W-:Y:S02]  /*ba90*/  ISETP.NE.AND P0, PT, R14, RZ, PT ;  /* 0x000000ff0e00720c */ /* 0x004fe40003f05270 */
[----:B------:R-:W-:Y:S02]  /*baa0*/  PLOP3.LUT P1, PT, PT, PT, PT, 0x8, 0x0 ;  /* 0x000000000000781c */ /* 0x000fe40003f2e170 */
[----:B------:R-:W-:-:S11]  /*bab0*/  LOP3.LUT R23, R23, 0xfffffffe, RZ, 0xc0, !PT ;  /* 0xfffffffe17177812 */ /* 0x000fd600078ec0ff */
[----:B------:R-:W-:Y:S01]  /*bac0*/  @P1 LOP3.LUT R23, R23, 0x1, RZ, 0xfc, !PT ;  /* 0x0000000117171812 */ /* 0x000fe200078efcff */
[----:B------:R-:W-:Y:S06]  /*bad0*/  @P0 BRA `(.L_x_11267) ;  /* 0x00000004004c0947 */ /* 0x000fec0003800000 */
[----:B------:R-:W2:Y:S01]  /*bae0*/  LDL R0, [R1] ;  /* 0x0000000001007983 */ /* 0x000ea20000100800 */
[----:B------:R-:W-:Y:S01]  /*baf0*/  UMOV UR4, 0xffffffff ;  /* 0xffffffff00047882 */ /* 0x000fe20000000000 */
[----:B--2---:R-:W-:Y:S02]  /*bb00*/  VIADD R0, R0, 0xffffffff ;  /* 0xffffffff00007836 */ /* 0x004fe40000000000 */
[----:B------:R-:W-:Y:S05]  /*bb10*/  BRA.DIV UR4, `(.L_x_11268) ;  /* 0x0000003204c47947 */ /* 0x000fea000b800000 */
[----:B------:R-:W-:-:S13]  /*bb20*/  ELECT P6, URZ, PT ;  /* 0x00000000003f782f */ /* 0x000fda00038c0000 */
.L_x_11338:
[----:B------:R-:W-:Y:S05]  /*bb30*/  @!P6 BRA `(.L_x_11267) ;  /* 0x000000040034e947 */ /* 0x000fea0003800000 */
[----:B------:R-:W-:-:S04]  /*bb40*/  ISETP.NE.U32.AND P0, PT, R2, RZ, PT ;  /* 0x000000ff0200720c */ /* 0x000fc80003f05070 */
[----:B------:R-:W-:-:S13]  /*bb50*/  ISETP.NE.AND.EX P0, PT, R3, RZ, PT, P0 ;  /* 0x000000ff0300720c */ /* 0x000fda0003f05300 */
[----:B------:R-:W-:Y:S05]  /*bb60*/  @!P0 BRA `(.L_x_11269) ;  /* 0x0000000000448947 */ /* 0x000fea0003800000 */
[----:B------:R-:W2:Y:S01]  /*bb70*/  LDC R7, c[0x0][0x43c] ;  /* 0x00010f00ff077b82 */ /* 0x000ea20000000800 */
[----:B------:R-:W-:Y:S01]  /*bb80*/  ULDC.64 UR4, c[0x0][0x428] ;  /* 0x00010a0000047ab9 */ /* 0x000fe20000000a00 */
[----:B--2---:R-:W-:-:S13]  /*bb90*/  ISETP.NE.AND P0, PT, R7, 0x1, PT ;  /* 0x000000010700780c */ /* 0x004fda0003f05270 */
[----:B------:R-:W2:Y:S02]  /*bba0*/  @P0 LDC.64 R4, c[0x0][0x440] ;  /* 0x00011000ff040b82 */ /* 0x000ea40000000a00 */
[----:B--2---:R-:W-:-:S04]  /*bbb0*/  @P0 IMAD.HI.U32 R6, R0, R4, RZ ;  /* 0x0000000400060227 */ /* 0x004fc800078e00ff */
[----:B------:R-:W-:Y:S01]  /*bbc0*/  IMAD.MOV.U32 R4, RZ, RZ, R0 ;  /* 0x000000ffff047224 */ /* 0x000fe200078e0000 */
[----:B------:R-:W-:-:S05]  /*bbd0*/  @P0 SHF.R.U32.HI R4, RZ, R5, R6 ;  /* 0x00000005ff040219 */ /* 0x000fca0000011606 */
[----:B------:R-:W-:-:S04]  /*bbe0*/  IMAD.MOV R5, RZ, RZ, -R4 ;  /* 0x000000ffff057224 */ /* 0x000fc800078e0a04 */
[----:B------:R-:W-:Y:S01]  /*bbf0*/  IMAD R0, R7, R5, R0 ;  /* 0x0000000507007224 */ /* 0x000fe200078e0200 */
[--C-:B------:R-:W-:Y:S01]  /*bc00*/  SHF.R.S32.HI R5, RZ, 0x1f, R4.reuse ;  /* 0x0000001fff057819 */ /* 0x100fe20000011404 */
[----:B------:R-:W-:Y:S02]  /*bc10*/  IMAD R7, R27, UR4, RZ ;  /* 0x000000041b077c24 */ /* 0x000fe4000f8e02ff */
[----:B------:R-:W-:-:S04]  /*bc20*/  IMAD.WIDE.U32 R4, R22, UR4, R4 ;  /* 0x0000000416047c25 */ /* 0x000fc8000f8e0004 */
[----:B------:R-:W-:Y:S01]  /*bc30*/  IMAD R7, R22, UR5, R7 ;  /* 0x0000000516077c24 */ /* 0x000fe2000f8e0207 */
[----:B------:R-:W-:-:S03]  /*bc40*/  LEA R2, P0, R4, R2, 0x2 ;  /* 0x0000000204027211 */ /* 0x000fc600078010ff */
[----:B------:R-:W-:-:S05]  /*bc50*/  IMAD.IADD R5, R5, 0x1, R7 ;  /* 0x0000000105057824 */ /* 0x000fca00078e0207 */
[----:B------:R-:W-:-:S05]  /*bc60*/  LEA.HI.X R3, R4, R3, R5, 0x2, P0 ;  /* 0x0000000304037211 */ /* 0x000fca00000f1405 */
[----:B------:R2:W5:Y:S02]  /*bc70*/  LDG.E R17, desc[UR54][R2.64] ;  /* 0x0000003602117981 */ /* 0x000564000c1e1900 */
.L_x_11269:
[----:B--2---:R-:W2:Y:S01]  /*bc80*/  S2R R2, SR_TID.X ;  /* 0x0000000000027919 */ /* 0x004ea20000002100 */
[----:B------:R-:W-:Y:S02]  /*bc90*/  SHF.L.U32 R3, R19, 0x1f, RZ ;  /* 0x0000001f13037819 */ /* 0x000fe400000006ff */
[----:B--2---:R-:W-:Y:S01]  /*bca0*/  LOP3.LUT R4, R2, 0x7f, RZ, 0xc0, !PT ;  /* 0x0000007f02047812 */ /* 0x004fe200078ec0ff */
[----:B------:R-:W-:-:S03]  /*bcb0*/  IMAD R2, R18, 0x8, R16 ;  /* 0x0000000812027824 */ /* 0x000fc600078e0210 */
[----:B------:R-:W-:Y:S01]  /*bcc0*/  ISETP.NE.AND P1, PT, R4, RZ, PT ;  /* 0x000000ff0400720c */ /* 0x000fe20003f25270 */
[----:B------:R-:W2:Y:S02]  /*bcd0*/  SYNCS.PHASECHK.TRANS64.TRYWAIT P0, [R2+URZ+0x13280], R3 ;  /* 0x01328003020075a7 */ /* 0x000ea4000800017f */
[----:B--2---:R-:W-:Y:S10]  /*bce0*/  @!P0 BRA `(.L_x_11270) ;  /* 0x0000003000708947 */ /* 0x004ff40003800000 */
.L_x_11339:
[----:B------:R-:W-:Y:S05]  /*bcf0*/  @P1 BRA `(.L_x_11271) ;  /* 0x00000000001c1947 */ /* 0x000fea0003800000 */
[----:B------:R-:W3:Y:S01]  /*bd00*/  S2R R4, SR_TID.X ;  /* 0x0000000000047919 */ /* 0x000ee20000002100 */
[----:B------:R-:W-:-:S04]  /*bd10*/  IMAD.MOV.U32 R5, RZ, RZ, 0x2800 ;  /* 0x00002800ff057424 */ /* 0x000fc800078e00ff */
[----:B------:R4:W-:Y:S01]  /*bd20*/  SYNCS.ARRIVE.TRANS64 RZ, [R2+URZ+0x13270], R5 ;  /* 0x0132700502ff79a7 */ /* 0x0009e2000800003f */
[----:B---3--:R-:W-:-:S04]  /*bd30*/  LOP3.LUT R4, R4, 0x1f, RZ, 0xc0, !PT ;  /* 0x0000001f04047812 */ /* 0x008fc800078ec0ff */
[----:B------:R-:W-:-:S13]  /*bd40*/  ISETP.NE.AND P0, PT, R4, RZ, PT ;  /* 0x000000ff0400720c */ /* 0x000fda0003f05270 */
[----:B----4-:R-:W-:Y:S05]  /*bd50*/  @!P0 BRA `(.L_x_11271) ;  /* 0x0000000000048947 */ /* 0x010fea0003800000 */
[----:B------:R-:W-:Y:S01]  /*bd60*/  BPT.TRAP 0x1 ;  /* 0x000000040000795c */ /* 0x000fe20000300000 */
.L_x_11271:
[----:B------:R-:W-:Y:S01]  /*bd70*/  IMAD R4, R18, 0x2800, R16 ;  /* 0x0000280012047824 */ /* 0x000fe200078e0210 */
[----:B------:R-:W-:Y:S01]  /*bd80*/  R2UR UR33, R2 ;  /* 0x00000000022172ca */ /* 0x000fe200000e0000 */
[----:B------:R-:W-:Y:S01]  /*bd90*/  IMAD.MOV.U32 R5, RZ, RZ, 0xa0 ;  /* 0x000000a0ff057424 */ /* 0x000fe200078e00ff */
[----:B-----5:R-:W-:Y:S01]  /*bda0*/  R2UR UR37, R17 ;  /* 0x00000000112572ca */ /* 0x020fe200000e0000 */
[----:B------:R-:W-:Y:S01]  /*bdb0*/  UIADD3 UR4, UP0, UR50, 0x470, URZ ;  /* 0x0000047032047890 */ /* 0x000fe2000ff1e03f */
[----:B------:R-:W-:Y:S01]  /*bdc0*/  R2UR UR32, R4 ;  /* 0x00000000042072ca */ /* 0x000fe200000e0000 */
[----:B------:R-:W-:Y:S01]  /*bdd0*/  IMAD R0, R0, R5, UR39 ;  /* 0x0000002700007e24 */ /* 0x000fe2000f8e0205 */
[----:B------:R-:W-:Y:S01]  /*bde0*/  UMOV UR6, 0x0 ;  /* 0x0000000000067882 */ /* 0x000fe20000000000 */
[----:B------:R-:W-:Y:S01]  /*bdf0*/  UIADD3.X UR5, URZ, UR51, URZ, UP0, !UPT ;  /* 0x000000333f057290 */ /* 0x000fe200087fe43f */
[----:B------:R-:W-:Y:S02]  /*be00*/  UMOV UR7, 0x14f00000 ;  /* 0x14f0000000077882 */ /* 0x000fe40000000000 */
[----:B------:R-:W-:Y:S01]  /*be10*/  R2UR UR35, R0 ;  /* 0x00000000002372ca */ /* 0x000fe200000e0000 */
[----:B------:R-:W-:-:S02]  /*be20*/  UMOV UR34, URZ ;  /* 0x0000003f00227c82 */ /* 0x000fc40008000000 */
[----:B------:R-:W-:-:S04]  /*be30*/  UIADD3 UR33, UR33, 0x13270, URZ ;  /* 0x0001327021217890 */ /* 0x000fc8000fffe03f */
[----:B------:R-:W-:-:S09]  /*be40*/  UIADD3 UR32, UR32, 0x6000, URZ ;  /* 0x0000600020207890 */ /* 0x000fd2000fffe03f */
[----:B------:R3:W-:Y:S01]  /*be50*/  UTMALDG.4D [UR32], [UR4], desc[UR6] ;  /* 0x00000620040075b4 */ /* 0x0007e20008019000 */
[----:B------:R-:W4:Y:S02]  /*be60*/  SYNCS.PHASECHK.TRANS64.TRYWAIT P0, [R2+URZ+0x13240], R3 ;  /* 0x01324003020075a7 */ /* 0x000f24000800017f */
[----:B---34-:R-:W-:Y:S05]  /*be70*/  @!P0 BRA `(.L_x_11272) ;  /* 0x0000003000208947 */ /* 0x018fea0003800000 */
.L_x_11340:
        /* <DEDUP_REMOVED lines=8> */
.L_x_11273:
        /* <DEDUP_REMOVED lines=16> */
[----:B----4-:R-:W-:-:S04]  /*c000*/  NOP ;  /* 0x0000000000007918 */ /* 0x010fc80000000000 */
.L_x_11267:
        /* <DEDUP_REMOVED lines=17> */
[----:B--23--:R-:W-:Y:S01]  /*c120*/  MOV R2, 0x0 ;  /* 0x0000000000027802 */ /* 0x00cfe20000000f00 */
        /* <DEDUP_REMOVED lines=13> */
[----:B-1----:R-:W-:-:S07]  /*c200*/  LEPC R20, `(.L_x_11275) ;  /* 0x000000001014794e */ /* 0x002fce0000000000 */
[----:B--2---:R-:W-:Y:S05]  /*c210*/  CALL.ABS.NOINC R2 ;  /* 0x0000000002007343 */ /* 0x004fea0003c00000 */
.L_x_11275:
[----:B------:R-:W-:Y:S05]  /*c220*/  BSYNC B6 ;  /* 0x0000000000067941 */ /* 0x000fea0003800000 */
.L_x_11274:
[----:B------:R-:W4:Y:S01]  /*c230*/  LDC R7, c[0x0][0x448] ;  /* 0x00011200ff077b82 */ /* 0x000f220000000800 */
[----:B--23--:R-:W1:Y:S01]  /*c240*/  S2R R2, SR_TID.X ;  /* 0x0000000000027919 */ /* 0x00ce620000002100 */
[----:B------:R-:W-:Y:S01]  /*c250*/  ULDC.64 UR6, c[0x0][0x2d8] ;  /* 0x0000b60000067ab9 */ /* 0x000fe20000000a00 */
[----:B------:R-:W-:Y:S01]  /*c260*/  UMOV UR4, UR48 ;  /* 0x0000003000047c82 */ /* 0x000fe20008000000 */
[----:B------:R-:W-:Y:S01]  /*c270*/  UMOV UR5, UR37 ;  /* 0x0000002500057c82 */ /* 0x000fe20008000000 */
[----:B------:R-:W-:Y:S01]  /*c280*/  ULDC.64 UR8, c[0x0][0x2e0] ;  /* 0x0000b80000087ab9 */ /* 0x000fe20000000a00 */
[----:B------:R-:W-:Y:S01]  /*c290*/  ULDC.64 UR10, c[0x0][0x280] ;  /* 0x0000a000000a7ab9 */ /* 0x000fe20000000a00 */
[----:B----4-:R-:W-:Y:S02]  /*c2a0*/  ISETP.NE.AND P0, PT, R7, 0x1, PT ;  /* 0x000000010700780c */ /* 0x010fe40003f05270 */
[C---:B-1----:R-:W-:Y:S01]  /*c2b0*/  LOP3.LUT R20, R2.reuse, 0x7f, RZ, 0xc0, !PT ;  /* 0x0000007f02147812 */ /* 0x042fe200078ec0ff */
[----:B------:R-:W-:-:S10]  /*c2c0*/  IMAD.SHL.U32 R2, R2, 0x20, RZ ;  /* 0x0000002002027824 */ /* 0x000fd400078e00ff */
[----:B------:R-:W1:Y:S01]  /*c2d0*/  @P0 LDC R3, c[0x0][0x44c] ;  /* 0x00011300ff030b82 */ /* 0x000e620000000800 */
[----:B------:R-:W-:-:S04]  /*c2e0*/  SHF.R.U32.HI R20, RZ, 0x2, R20 ;  /* 0x00000002ff147819 */ /* 0x000fc80000011614 */
[----:B------:R-:W-:Y:S01]  /*c2f0*/  LOP3.LUT R2, R20, 0x60, R2, 0xf8, !PT ;  /* 0x0000006014027812 */ /* 0x000fe200078ef802 */
[----:B------:R-:W-:Y:S01]  /*c300*/  UIMAD.WIDE.U32 UR4, UR36, UR6, UR4 ;  /* 0x00000006240472a5 */ /* 0x000fe2000f8e0004 */
[----:B------:R2:W5:Y:S01]  /*c310*/  LDL R20, [R1+0x8] ;  /* 0x0000080001147983 */ /* 0x0005620000100800 */
[----:B------:R-:W3:Y:S02]  /*c320*/  @P0 LDC R5, c[0x0][0x450] ;  /* 0x00011400ff050b82 */ /* 0x000ee40000000800 */
[----:B------:R-:W-:Y:S01]  /*c330*/  IMAD R6, R25, 0xc0, R2 ;  /* 0x000000c019067824 */ /* 0x000fe200078e0202 */
[----:B------:R-:W-:Y:S02]  /*c340*/  UIMAD UR6, UR46, UR8, URZ ;  /* 0x000000082e0672a4 */ /* 0x000fe4000f8e023f */
[----:B------:R-:W-:Y:S02]  /*c350*/  UIMAD UR5, UR36, UR7, UR5 ;  /* 0x00000007240572a4 */ /* 0x000fe4000f8e0205 */
[----:B------:R-:W-:-:S02]  /*c360*/  UIMAD UR6, UR45, UR9, UR6 ;  /* 0x000000092d0672a4 */ /* 0x000fc4000f8e0206 */
[----:B------:R-:W-:-:S03]  /*c370*/  UIMAD.WIDE.U32 UR4, UR45, UR8, UR4 ;  /* 0x000000082d0472a5 */ /* 0x000fc6000f8e0004 */
[----:B------:R-:W-:Y:S01]  /*c380*/  ULDC.64 UR8, c[0x0][0x2c8] ;  /* 0x0000b20000087ab9 */ /* 0x000fe20000000a00 */
[----:B-1----:R-:W-:-:S04]  /*c390*/  @P0 IMAD.HI.U32 R0, R6, R3, RZ ;  /* 0x0000000306000227 */ /* 0x002fc800078e00ff */
[----:B------:R-:W-:Y:S01]  /*c3a0*/  IMAD.MOV.U32 R3, RZ, RZ, R6 ;  /* 0x000000ffff037224 */ /* 0x000fe200078e0006 */
[----:B---3--:R-:W-:Y:S01]  /*c3b0*/  @P0 SHF.R.U32.HI R3, RZ, R5, R0 ;  /* 0x00000005ff030219 */ /* 0x008fe20000011600 */
[----:B------:R-:W-:-:S03]  /*c3c0*/  UIADD3 UR5, UR5, UR6, URZ ;  /* 0x0000000605057290 */ /* 0x000fc6000fffe03f */
[----:B------:R-:W-:Y:S01]  /*c3d0*/  SHF.R.S32.HI R0, RZ, 0x1f, R3 ;  /* 0x0000001fff007819 */ /* 0x000fe20000011403 */
[----:B------:R-:W-:-:S04]  /*c3e0*/  ULDC.64 UR6, c[0x0][0x2d0] ;  /* 0x0000b40000067ab9 */ /* 0x000fc80000000a00 */
[----:B------:R-:W-:Y:S02]  /*c3f0*/  IMAD R0, R0, UR6, RZ ;  /* 0x0000000600007c24 */ /* 0x000fe4000f8e02ff */
[----:B------:R-:W-:Y:S02]  /*c400*/  IMAD.U32 R4, RZ, RZ, UR6 ;  /* 0x00000006ff047e24 */ /* 0x000fe4000f8e00ff */
[C---:B------:R-:W-:Y:S02]  /*c410*/  IMAD R5, R3.reuse, UR7, R0 ;  /* 0x0000000703057c24 */ /* 0x040fe4000f8e0200 */
[----:B------:R-:W-:Y:S02]  /*c420*/  IMAD.MOV R0, RZ, RZ, -R3 ;  /* 0x000000ffff007224 */ /* 0x000fe400078e0a03 */
[----:B------:R-:W-:-:S04]  /*c430*/  IMAD.WIDE.U32 R2, R3, R4, UR4 ;  /* 0x0000000403027e25 */ /* 0x000fc8000f8e0004 */
[----:B------:R-:W-:Y:S02]  /*c440*/  IMAD R0, R7, R0, R6 ;  /* 0x0000000007007224 */ /* 0x000fe400078e0206 */
[----:B------:R-:W-:-:S03]  /*c450*/  IMAD.IADD R3, R3, 0x1, R5 ;  /* 0x0000000103037824 */ /* 0x000fc600078e0205 */
[----:B------:R-:W-:Y:S01]  /*c460*/  SHF.R.S32.HI R5, RZ, 0x1f, R0 ;  /* 0x0000001fff057819 */ /* 0x000fe20000011400 */
[----:B------:R-:W-:-:S04]  /*c470*/  IMAD.WIDE.U32 R2, R0, UR8, R2 ;  /* 0x0000000800027c25 */ /* 0x000fc8000f8e0002 */
[----:B------:R-:W-:-:S04]  /*c480*/  IMAD R5, R5, UR8, RZ ;  /* 0x0000000805057c24 */ /* 0x000fc8000f8e02ff */
[----:B------:R-:W-:Y:S01]  /*c490*/  IMAD R5, R0, UR9, R5 ;  /* 0x0000000900057c24 */ /* 0x000fe2000f8e0205 */
[----:B------:R-:W-:Y:S02]  /*c4a0*/  IADD3 R0, P1, R2, UR10, RZ ;  /* 0x0000000a02007c10 */ /* 0x000fe4000ff3e0ff */
[----:B------:R-:W1:Y:S02]  /*c4b0*/  @P0 LDC R2, c[0x0][0x44c] ;  /* 0x00011300ff020b82 */ /* 0x000e640000000800 */
[----:B------:R-:W-:-:S06]  /*c4c0*/  IADD3.X R5, R3, UR11, R5, P1, !PT ;  /* 0x0000000b03057c10 */ /* 0x000fcc0008ffe405 */
[----:B------:R-:W3:Y:S01]  /*c4d0*/  @P0 LDC R3, c[0x0][0x450] ;  /* 0x00011400ff030b82 */ /* 0x000ee20000000800 */
[----:B------:R-:W-:-:S04]  /*c4e0*/  VIADD R6, R6, 0x80 ;  /* 0x0000008006067836 */ /* 0x000fc80000000000 */
[----:B-1----:R-:W-:-:S04]  /*c4f0*/  @P0 IMAD.HI.U32 R8, R6, R2, RZ ;  /* 0x0000000206080227 */ /* 0x002fc800078e00ff */
[----:B------:R-:W-:Y:S01]  /*c500*/  IMAD.MOV.U32 R2, RZ, RZ, R6 ;  /* 0x000000ffff027224 */ /* 0x000fe200078e0006 */
[----:B---3--:R-:W-:-:S05]  /*c510*/  @P0 SHF.R.U32.HI R2, RZ, R3, R8 ;  /* 0x00000003ff020219 */ /* 0x008fca0000011608 */
[----:B------:R-:W-:-:S04]  /*c520*/  IMAD.MOV R3, RZ, RZ, -R2 ;  /* 0x000000ffff037224 */ /* 0x000fc800078e0a02 */
[----:B------:R-:W-:Y:S01]  /*c530*/  IMAD R6, R7, R3, R6 ;  /* 0x0000000307067224 */ /* 0x000fe200078e0206 */
[----:B------:R-:W-:-:S05]  /*c540*/  SHF.R.S32.HI R3, RZ, 0x1f, R2 ;  /* 0x0000001fff037819 */ /* 0x000fca0000011402 */
[----:B------:R-:W-:-:S04]  /*c550*/  IMAD R3, R3, UR6, RZ ;  /* 0x0000000603037c24 */ /* 0x000fc8000f8e02ff */
[C---:B------:R-:W-:Y:S02]  /*c560*/  IMAD R8, R2.reuse, UR7, R3 ;  /* 0x0000000702087c24 */ /* 0x040fe4000f8e0203 */
[----:B------:R-:W-:Y:S01]  /*c570*/  IMAD.WIDE.U32 R2, R2, R4, UR4 ;  /* 0x0000000402027e25 */ /* 0x000fe2000f8e0004 */
[----:B------:R-:W-:Y:S01]  /*c580*/  SHF.R.S32.HI R4, RZ, 0x1f, R6 ;  /* 0x0000001fff047819 */ /* 0x000fe20000011406 */
[----:B0-----:R-:W0:Y:S01]  /*c590*/  S2R R10, SR_TID.X ;  /* 0x00000000000a7919 */ /* 0x001e220000002100 */
[----:B------:R-:W-:Y:S01]  /*c5a0*/  ULDC UR4, c[0x0][0x2b8] ;  /* 0x0000ae0000047ab9 */ /* 0x000fe20000000800 */
[----:B------:R-:W-:Y:S02]  /*c5b0*/  IMAD.IADD R3, R3, 0x1, R8 ;  /* 0x0000000103037824 */ /* 0x000fe400078e0208 */
[----:B------:R-:W-:Y:S02]  /*c5c0*/  IMAD R4, R4, UR8, RZ ;  /* 0x0000000804047c24 */ /* 0x000fe4000f8e02ff */
[----:B------:R-:W-:-:S04]  /*c5d0*/  IMAD.WIDE.U32 R2, R6, UR8, R2 ;  /* 0x0000000806027c25 */ /* 0x000fc8000f8e0002 */
[----:B------:R-:W-:Y:S01]  /*c5e0*/  IMAD R9, R6, UR9, R4 ;  /* 0x0000000906097c24 */ /* 0x000fe2000f8e0204 */
[----:B------:R-:W-:-:S04]  /*c5f0*/  IADD3 R4, P0, R2, UR10, RZ ;  /* 0x0000000a02047c10 */ /* 0x000fc8000ff1e0ff */
[----:B------:R-:W-:Y:S02]  /*c600*/  IADD3.X R6, R3, UR11, R9, P0, !PT ;  /* 0x0000000b03067c10 */ /* 0x000fe400087fe409 */
[----:B------:R2:W5:Y:S01]  /*c610*/  LDL R9, [R1+0x4] ;  /* 0x0000040001097983 */ /* 0x0005620000100800 */
[----:B0-----:R-:W-:-:S05]  /*c620*/  IMAD.SHL.U32 R21, R10, 0x10, RZ ;  /* 0x000000100a157824 */ /* 0x001fca00078e00ff */
[----:B------:R-:W-:Y:S02]  /*c630*/  LOP3.LUT R21, R21, 0x30, RZ, 0xc0, !PT ;  /* 0x0000003015157812 */ /* 0x000fe400078ec0ff */
[----:B------:R-:W-:Y:S02]  /*c640*/  LOP3.LUT R10, R10, 0x7f, RZ, 0xc0, !PT ;  /* 0x0000007f0a0a7812 */ /* 0x000fe400078ec0ff */
[----:B------:R-:W-:Y:S01]  /*c650*/  ISETP.GE.AND P0, PT, R21, UR4, PT ;  /* 0x0000000415007c0c */ /* 0x000fe2000bf06270 */
[----:B------:R-:W-:Y:S01]  /*c660*/  UMOV UR4, 0xffffffff ;  /* 0xffffffff00047882 */ /* 0x000fe20000000000 */
[----:B------:R-:W-:Y:S02]  /*c670*/  SHF.R.U32.HI R10, RZ, 0x2, R10 ;  /* 0x00000002ff0a7819 */ /* 0x000fe4000001160a */
[----:B--2---:R-:W-:Y:S09]  /*c680*/  BRA.DIV UR4, `(.L_x_11276) ;  /* 0x0000002a04307947 */ /* 0x004ff2000b800000 */
[----:B------:R-:W0:Y:S01]  /*c690*/  SHFL.IDX PT, R14, R0, RZ, 0x1c1f ;  /* 0x001c1fff000e7589 */ /* 0x000e2200000e0000 */
[----:B-----5:R-:W-:Y:S02]  /*c6a0*/  IMAD R7, R9, R7, RZ ;  /* 0x0000000709077224 */ /* 0x020fe400078e02ff */
[----:B------:R-:W-:Y:S01]  /*c6b0*/  IMAD R25, R25, 0xc0, R10 ;  /* 0x000000c019197824 */ /* 0x000fe200078e020a */
[----:B------:R-:W1:Y:S03]  /*c6c0*/  SHFL.IDX PT, R2, R5, RZ, 0x1c1f ;  /* 0x001c1fff05027589 */ /* 0x000e6600000e0000 */
[C---:B------:R-:W-:Y:S01]  /*c6d0*/  VIADD R8, R25.reuse, 0x20 ;  /* 0x0000002019087836 */ /* 0x040fe20000000000 */
[C---:B------:R-:W-:Y:S01]  /*c6e0*/  ISETP.GE.AND P1, PT, R25.reuse, R7, PT ;  /* 0x000000071900720c */ /* 0x040fe20003f26270 */
[----:B------:R-:W-:-:S12]  /*c6f0*/  VIADD R10, R25, 0x80 ;  /* 0x00000080190a7836 */ /* 0x000fd80000000000 */
[----:B0-----:R-:W-:-:S05]  /*c700*/  @!P1 IADD3 R14, P2, R21, R14, RZ ;  /* 0x0000000e150e9210 */ /* 0x001fca0007f5e0ff */
[----:B-1----:R-:W-:Y:S02]  /*c710*/  @!P1 IMAD.X R3, RZ, RZ, R2, P2 ;  /* 0x000000ffff039224 */ /* 0x002fe400010e0602 */
[----:B------:R-:W-:Y:S02]  /*c720*/  @!P1 IMAD.MOV.U32 R2, RZ, RZ, R14 ;  /* 0x000000ffff029224 */ /* 0x000fe400078e000e */
[----:B------:R-:W0:Y:S04]  /*c730*/  SHFL.IDX PT, R14, R0, 0x1, 0x1c1f ;  /* 0x003c1f00000e7f89 */ /* 0x000e2800000e0000 */
[----:B------:R1:W-:Y:S01]  /*c740*/  @!P1 LDGSTS.E.BYPASS.LTC128B.128 [R20+0xb000], desc[UR54][R2.64], !P0 ;  /* 0x0b00000002149fae */ /* 0x0003e2000c101d76 */
[----:B------:R-:W-:Y:S01]  /*c750*/  ISETP.GE.AND P1, PT, R8, R7, PT ;  /* 0x000000070800720c */ /* 0x000fe20003f26270 */
[----:B------:R-:W-:-:S02]  /*c760*/  VIADD R8, R25, 0x40 ;  /* 0x0000004019087836 */ /* 0x000fc40000000000 */
[----:B-1----:R-:W1:Y:S10]  /*c770*/  SHFL.IDX PT, R2, R5, 0x1, 0x1c1f ;  /* 0x003c1f0005027f89 */ /* 0x002e7400000e0000 */
[----:B0-----:R-:W-:-:S05]  /*c780*/  @!P1 IADD3 R14, P2, R21, R14, RZ ;  /* 0x0000000e150e9210 */ /* 0x001fca0007f5e0ff */
[----:B-1----:R-:W-:Y:S02]  /*c790*/  @!P1 IMAD.X R3, RZ, RZ, R2, P2 ;  /* 0x000000ffff039224 */ /* 0x002fe400010e0602 */
[----:B------:R-:W-:Y:S02]  /*c7a0*/  @!P1 IMAD.MOV.U32 R2, RZ, RZ, R14 ;  /* 0x000000ffff029224 */ /* 0x000fe400078e000e */
[----:B------:R-:W0:Y:S04]  /*c7b0*/  SHFL.IDX PT, R14, R0, 0x2, 0x1c1f ;  /* 0x005c1f00000e7f89 */ /* 0x000e2800000e0000 */
[----:B------:R1:W-:Y:S01]  /*c7c0*/  @!P1 LDGSTS.E.BYPASS.LTC128B.128 [R20+0xb800], desc[UR54][R2.64], !P0 ;  /* 0x0b80000002149fae */ /* 0x0003e2000c101d76 */
[----:B------:R-:W-:-:S03]  /*c7d0*/  ISETP.GE.AND P1, PT, R8, R7, PT ;  /* 0x000000070800720c */ /* 0x000fc60003f26270 */
[----:B------:R-:W-:Y:S04]  /*c7e0*/  SHFL.IDX PT, R8, R0, 0x3, 0x1c1f ;  /* 0x007c1f0000087f89 */ /* 0x000fe800000e0000 */
[----:B------:R-:W-:Y:S04]  /*c7f0*/  SHFL.IDX PT, R0, R6, RZ, 0x1c1f ;  /* 0x001c1fff06007589 */ /* 0x000fe800000e0000 */
[----:B-1----:R-:W1:Y:S04]  /*c800*/  SHFL.IDX PT, R2, R5, 0x2, 0x1c1f ;  /* 0x005c1f0005027f89 */ /* 0x002e6800000e0000 */
[----:B------:R-:W2:Y:S01]  /*c810*/  SHFL.IDX PT, R5, R5, 0x3, 0x1c1f ;  /* 0x007c1f0005057f89 */ /* 0x000ea200000e0000 */
[----:B0-----:R-:W-:-:S03]  /*c820*/  @!P1 IADD3 R14, P2, R21, R14, RZ ;  /* 0x0000000e150e9210 */ /* 0x001fc60007f5e0ff */
[----:B------:R-:W-:Y:S02]  /*c830*/  SHFL.IDX PT, R6, R6, 0x1, 0x1c1f ;  /* 0x003c1f0006067f89 */ /* 0x000fe400000e0000 */
[----:B-1----:R-:W-:Y:S01]  /*c840*/  @!P1 IMAD.X R3, RZ, RZ, R2, P2 ;  /* 0x000000ffff039224 */ /* 0x002fe200010e0602 */
[-C--:B------:R-:W-:Y:S01]  /*c850*/  ISETP.GE.AND P2, PT, R10, R7.reuse, PT ;  /* 0x000000070a00720c */ /* 0x080fe20003f46270 */
[----:B------:R-:W-:Y:S02]  /*c860*/  @!P1 IMAD.MOV.U32 R2, RZ, RZ, R14 ;  /* 0x000000ffff029224 */ /* 0x000fe400078e000e */
[----:B------:R-:W-:Y:S01]  /*c870*/  VIADD R10, R25, 0x60 ;  /* 0x00000060190a7836 */ /* 0x000fe20000000000 */
[----:B------:R-:W0:Y:S04]  /*c880*/  SHFL.IDX PT, R14, R4, RZ, 0x1c1f ;  /* 0x001c1fff040e7589 */ /* 0x000e2800000e0000 */
[----:B------:R1:W-:Y:S01]  /*c890*/  @!P1 LDGSTS.E.BYPASS.LTC128B.128 [R20+0xc000], desc[UR54][R2.64], !P0 ;  /* 0x0c00000002149fae */ /* 0x0003e2000c101d76 */
[----:B------:R-:W-:-:S13]  /*c8a0*/  ISETP.GE.AND P1, PT, R10, R7, PT ;  /* 0x000000070a00720c */ /* 0x000fda0003f26270 */
[----:B-1----:R-:W-:-:S05]  /*c8b0*/  @!P1 IADD3 R2, P3, R21, R8, RZ ;  /* 0x0000000815029210 */ /* 0x002fca0007f7e0ff */
[----:B--2---:R-:W-:-:S05]  /*c8c0*/  @!P1 IMAD.X R3, RZ, RZ, R5, P3 ;  /* 0x000000ffff039224 */ /* 0x004fca00018e0605 */
[----:B------:R0:W-:Y:S02]  /*c8d0*/  @!P1 LDGSTS.E.BYPASS.LTC128B.128 [R20+0xc800], desc[UR54][R2.64], !P0 ;  /* 0x0c80000002149fae */ /* 0x0001e4000c101d76 */
[----:B0-----:R-:W-:Y:S02]  /*c8e0*/  @!P2 IADD3 R2, P1, R21, R14, RZ ;  /* 0x0000000e1502a210 */ /* 0x001fe40007f3e0ff */
[----:B------:R0:W1:Y:S03]  /*c8f0*/  SHFL.IDX PT, R14, R4, 0x1, 0x1c1f ;  /* 0x003c1f00040e7f89 */ /* 0x00006600000e0000 */
[----:B------:R-:W-:-:S05]  /*c900*/  @!P2 IMAD.X R3, RZ, RZ, R0, P1 ;  /* 0x000000ffff03a224 */ /* 0x000fca00008e0600 */
[----:B------:R0:W-:Y:S03]  /*c910*/  @!P2 LDGSTS.E.BYPASS.LTC128B.128 [R20+0xd000], desc[UR54][R2.64], !P0 ;  /* 0x0d0000000214afae */ /* 0x0001e6000c101d76 */
.L_x_11353:
[----:B------:R-:W-:-:S05]  /*c920*/  VIADD R0, R25, 0xa0 ;  /* 0x000000a019007836 */ /* 0x000fca0000000000 */
[----:B------:R-:W-:-:S13]  /*c930*/  ISETP.GE.AND P1, PT, R0, R7, PT ;  /* 0x000000070000720c */ /* 0x000fda0003f26270 */
[----:B01----:R-:W-:-:S05]  /*c940*/  @!P1 IADD3 R2, P2, R21, R14, RZ ;  /* 0x0000000e15029210 */ /* 0x003fca0007f5e0ff */
[----:B------:R-:W-:-:S05]  /*c950*/  @!P1 IMAD.X R3, RZ, RZ, R6, P2 ;  /* 0x000000ffff039224 */ /* 0x000fca00010e0606 */
[----:B------:R-:W-:Y:S01]  /*c960*/  @!PT LDS RZ, [RZ] ;  /* 0x00000000fffff984 */ /* 0x000fe20000000800 */
[----:B------:R-:W-:Y:S01]  /*c970*/  @!PT LDS RZ, [RZ] ;  /* 0x00000000fffff984 */ /* 0x000fe20000000800 */
[----:B------:R-:W-:Y:S01]  /*c980*/  @!PT LDS RZ, [RZ] ;  /* 0x00000000fffff984 */ /* 0x000fe20000000800 */
[----:B------:R0:W-:Y:S01]  /*c990*/  @!P1 LDGSTS.E.BYPASS.LTC128B.128 [R20+0xd800], desc[UR54][R2.64], !P0 ;  /* 0x0d80000002149fae */ /* 0x0001e2000c101d76 */
[----:B------:R-:W-:Y:S01]  /*c9a0*/  PLOP3.LUT P0, PT, PT, PT, PT, 0x80, 0x0 ;  /* 0x000000000000781c */ /* 0x000fe20003f0f070 */
[----:B------:R-:W-:-:S12]  /*c9b0*/  NOP ;  /* 0x0000000000007918 */ /* 0x000fd80000000000 */
.L_x_11277:
        /* <DEDUP_REMOVED lines=14> */
[----:B0-----:R-:W2:Y:S01]  /*caa0*/  LDL.LU R2, [R1] ;  /* 0x0000000001027983 */ /* 0x001ea20000300800 */
[----:B------:R0:W-:Y:S01]  /*cab0*/  SYNCS.ARRIVE.TRANS64.A1T0 RZ, [R16+URZ+0x13200], RZ ;  /* 0x013200ff10ff79a7 */ /* 0x0001e2000810003f */
[----:B------:R-:W-:Y:S01]  /*cac0*/  BSSY B0, `(.L_x_11278) ;  /* 0x0000005000007945 */ /* 0x000fe20003800000 */
[----:B------:R-:W1:Y:S01]  /*cad0*/  SYNCS.PHASECHK.TRANS64.TRYWAIT P0, [R16+URZ+0x13220], R3 ;  /* 0x01322003100075a7 */ /* 0x000e62000800017f */
[----:B--2---:R-:W-:-:S05]  /*cae0*/  VIADD R0, R2, 0xfffffffe ;  /* 0xfffffffe02007836 */ /* 0x004fca0000000000 */
[----:B------:R-:W-:Y:S01]  /*caf0*/  ISETP.GE.AND P1, PT, R0, R26, PT ;  /* 0x0000001a0000720c */ /* 0x000fe20003f26270 */
[----:B01----:R-:W-:-:S12]  /*cb00*/  @!P0 BRA `(.L_x_11279) ;  /* 0x0000002800c08947 */ /* 0x003fd80003800000 */
.L_x_11354:
[----:B------:R-:W-:Y:S05]  /*cb10*/  BSYNC B0 ;  /* 0x0000000000007941 */ /* 0x000fea0003800000 */
.L_x_11278:
[----:B------:R-:W-:Y:S05]  /*cb20*/  @!P1 BRA `(.L_x_11280) ;  /* 0x0000000800e49947 */ /* 0x000fea0003800000 */
[----:B------:R-:W-:Y:S02]  /*cb30*/  IMAD.MOV.U32 R7, RZ, RZ, R19 ;  /* 0x000000ffff077224 */ /* 0x000fe400078e0013 */
[----:B------:R-:W-:-:S07]  /*cb40*/  IMAD.MOV.U32 R6, RZ, RZ, R18 ;  /* 0x000000ffff067224 */ /* 0x000fce00078e0012 */
.L_x_11300:
[----:B------:R-:W-:Y:S01]  /*cb50*/  LOP3.LUT P1, RZ, R23, 0x1, RZ, 0xc0, !PT ;  /* 0x0000000117ff7812 */ /* 0x000fe2000782c0ff */
[----:B------:R-:W-:Y:S01]  /*cb60*/  VIADD R18, R6, 0x1 ;  /* 0x0000000106127836 */ /* 0x000fe20000000000 */
[----:B------:R-:W-:Y:S05]  /*cb70*/  YIELD ;  /* 0x0000000000007946 */ /* 0x000fea0003800000 */
[----:B------:R-:W-:Y:S01]  /*cb80*/  ISETP.NE.AND P0, PT, R18, 0x2, PT ;  /* 0x000000021200780c */ /* 0x000fe20003f05270 */
[----:B------:R-:W-:Y:S03]  /*cb90*/  BSSY B0, `(.L_x_11281) ;  /* 0x0000067000007945 */ /* 0x000fe60003800000 */
[----:B------:R-:W-:-:S02]  /*cba0*/  SEL R2, RZ, 0x1, P0 ;  /* 0x00000001ff027807 */ /* 0x000fc40000000000 */
[----:B------:R-:W-:Y:S02]  /*cbb0*/  SEL R18, R18, RZ, P0 ;  /* 0x000000ff12127207 */ /* 0x000fe40000000000 */
[----:B------:R-:W-:Y:S01]  /*cbc0*/  LOP3.LUT R19, R7, R2, RZ, 0x3c, !PT ;  /* 0x0000000207137212 */ /* 0x000fe200078e3cff */
[----:B0-----:R-:W-:Y:S06]  /*cbd0*/  @!P1 BRA `(.L_x_11282) ;  /* 0x0000000400889947 */ /* 0x001fec0003800000 */
[----:B------:R-:W-:Y:S01]  /*cbe0*/  ULDC.64 UR4, c[0x0][0x418] ;  /* 0x0001060000047ab9 */ /* 0x000fe20000000a00 */
[----:B------:R-:W-:Y:S01]  /*cbf0*/  IMAD.MOV.U32 R8, RZ, RZ, R0 ;  /* 0x000000ffff087224 */ /* 0x000fe200078e0000 */
[----:B------:R-:W-:-:S04]  /*cc00*/  ISETP.NE.U32.AND P0, PT, RZ, UR4, PT ;  /* 0x00000004ff007c0c */ /* 0x000fc8000bf05070 */
[----:B------:R-:W-:-:S13]  /*cc10*/  ISETP.NE.AND.EX P0, PT, RZ, UR5, PT, P0 ;  /* 0x00000005ff007c0c */ /* 0x000fda000bf05300 */
[----:B------:R-:W-:Y:S05]  /*cc20*/  @!P0 BRA `(.L_x_11283) ;  /* 0x0000000000488947 */ /* 0x000fea0003800000 */
[----:B------:R-:W1:Y:S01]  /*cc30*/  LDC R8, c[0x0][0x43c] ;  /* 0x00010f00ff087b82 */ /* 0x000e620000000800 */
[----:B------:R-:W-:Y:S01]  /*cc40*/  IMAD.MOV.U32 R9, RZ, RZ, R0 ;  /* 0x000000ffff097224 */ /* 0x000fe200078e0000 */
[----:B------:R-:W-:Y:S02]  /*cc50*/  ULDC.64 UR6, c[0x0][0x428] ;  /* 0x00010a0000067ab9 */ /* 0x000fe40000000a00 */
[----:B------:R-:W-:-:S04]  /*cc60*/  IMAD R5, R27, UR6, RZ ;  /* 0x000000061b057c24 */ /* 0x000fc8000f8e02ff */
[----:B------:R-:W-:Y:S01]  /*cc70*/  IMAD R5, R22, UR7, R5 ;  /* 0x0000000716057c24 */ /* 0x000fe2000f8e0205 */
[----:B-1----:R-:W-:-:S13]  /*cc80*/  ISETP.NE.AND P0, PT, R8, 0x1, PT ;  /* 0x000000010800780c */ /* 0x002fda0003f05270 */
[----:B0-----:R-:W0:Y:S02]  /*cc90*/  @P0 LDC.64 R2, c[0x0][0x440] ;  /* 0x00011000ff020b82 */ /* 0x001e240000000a00 */
[----:B0-----:R-:W-:-:S05]  /*cca0*/  @P0 IMAD.HI.U32 R2, R0, R2, RZ ;  /* 0x0000000200020227 */ /* 0x001fca00078e00ff */
[----:B------:R-:W-:-:S04]  /*ccb0*/  @P0 SHF.R.U32.HI R9, RZ, R3, R2 ;  /* 0x00000003ff090219 */ /* 0x000fc80000011602 */
[--C-:B------:R-:W-:Y:S01]  /*ccc0*/  SHF.R.S32.HI R3, RZ, 0x1f, R9.reuse ;  /* 0x0000001fff037819 */ /* 0x100fe20000011409 */
[----:B------:R-:W-:-:S04]  /*ccd0*/  IMAD.MOV.U32 R2, RZ, RZ, R9 ;  /* 0x000000ffff027224 */ /* 0x000fc800078e0009 */
[----:B------:R-:W-:-:S04]  /*cce0*/  IMAD.WIDE.U32 R2, R22, UR6, R2 ;  /* 0x0000000616027c25 */ /* 0x000fc8000f8e0002 */
[----:B------:R-:W-:Y:S01]  /*ccf0*/  IMAD.IADD R3, R5, 0x1, R3 ;  /* 0x0000000105037824 */ /* 0x000fe200078e0203 */
[----:B------:R-:W-:-:S04]  /*cd00*/  LEA R4, P0, R2, UR4, 0x2 ;  /* 0x0000000402047c11 */ /* 0x000fc8000f8010ff */
[----:B------:R-:W-:-:S05]  /*cd10*/  LEA.HI.X R5, R2, UR5, R3, 0x2, P0 ;  /* 0x0000000502057c11 */ /* 0x000fca00080f1403 */
[----:B------:R1:W5:Y:S01]  /*cd20*/  LDG.E R17, desc[UR54][R4.64] ;  /* 0x0000003604117981 */ /* 0x000362000c1e1900 */
[----:B------:R-:W-:-:S04]  /*cd30*/  IMAD.MOV R3, RZ, RZ, -R9 ;  /* 0x000000ffff037224 */ /* 0x000fc800078e0a09 */
[----:B------:R-:W-:-:S07]  /*cd40*/  IMAD R8, R8, R3, R0 ;  /* 0x0000000308087224 */ /* 0x000fce00078e0200 */
.L_x_11283:
[----:B-1----:R-:W-:Y:S01]  /*cd50*/  IMAD R4, R18, 0x8, R16 ;  /* 0x0000000812047824 */ /* 0x002fe200078e0210 */
[----:B0-----:R-:W-:Y:S01]  /*cd60*/  SHF.L.U32 R3, R19, 0x1f, RZ ;  /* 0x0000001f13037819 */ /* 0x001fe200000006ff */
[----:B------:R-:W0:Y:S01]  /*cd70*/  S2R R2, SR_TID.X ;  /* 0x0000000000027919 */ /* 0x000e220000002100 */
[----:B------:R-:W-:Y:S02]  /*cd80*/  BSSY B1, `(.L_x_11284) ;  /* 0x0000005000017945 */ /* 0x000fe40003800000 */
[----:B------:R-:W1:Y:S01]  /*cd90*/  SYNCS.PHASECHK.TRANS64.TRYWAIT P0, [R4+URZ+0x13280], R3 ;  /* 0x01328003040075a7 */ /* 0x000e62000800017f */
[----:B0-----:R-:W-:-:S04]  /*cda0*/  LOP3.LUT R2, R2, 0x7f, RZ, 0xc0, !PT ;  /* 0x0000007f02027812 */ /* 0x001fc800078ec0ff */
[----:B------:R-:W-:Y:S01]  /*cdb0*/  ISETP.NE.AND P1, PT, R2, RZ, PT ;  /* 0x000000ff0200720c */ /* 0x000fe20003f25270 */
[----:B-1----:R-:W-:-:S12]  /*cdc0*/  @!P0 BRA `(.L_x_11285) ;  /* 0x0000002800248947 */ /* 0x002fd80003800000 */
.L_x_11355:
[----:B------:R-:W-:Y:S05]  /*cdd0*/  BSYNC B1 ;  /* 0x0000000000017941 */ /* 0x000fea0003800000 */
.L_x_11284:
[----:B------:R-:W-:Y:S04]  /*cde0*/  BSSY B1, `(.L_x_11286) ;  /* 0x0000009000017945 */ /* 0x000fe80003800000 */
[----:B------:R-:W-:Y:S05]  /*cdf0*/  @P1 BRA `(.L_x_11287) ;  /* 0x00000000001c1947 */ /* 0x000fea0003800000 */
[----:B------:R-:W1:Y:S01]  /*ce00*/  S2R R2, SR_TID.X ;  /* 0x0000000000027919 */ /* 0x000e620000002100 */
[----:B------:R-:W-:-:S04]  /*ce10*/  IMAD.MOV.U32 R5, RZ, RZ, 0x2800 ;  /* 0x00002800ff057424 */ /* 0x000fc800078e00ff */
[----:B------:R2:W-:Y:S01]  /*ce20*/  SYNCS.ARRIVE.TRANS64 RZ, [R4+URZ+0x13270], R5 ;  /* 0x0132700504ff79a7 */ /* 0x0005e2000800003f */
[----:B-1----:R-:W-:-:S04]  /*ce30*/  LOP3.LUT R2, R2, 0x1f, RZ, 0xc0, !PT ;  /* 0x0000001f02027812 */ /* 0x002fc800078ec0ff */
[----:B------:R-:W-:-:S13]  /*ce40*/  ISETP.NE.AND P0, PT, R2, RZ, PT ;  /* 0x000000ff0200720c */ /* 0x000fda0003f05270 */
[----:B--2---:R-:W-:Y:S05]  /*ce50*/  @!P0 BRA `(.L_x_11287) ;  /* 0x0000000000048947 */ /* 0x004fea0003800000 */
[----:B------:R-:W-:Y:S01]  /*ce60*/  BPT.TRAP 0x1 ;  /* 0x000000040000795c */ /* 0x000fe20000300000 */
.L_x_11287:
[----:B------:R-:W-:Y:S05]  /*ce70*/  BSYNC B1 ;  /* 0x0000000000017941 */ /* 0x000fea0003800000 */
.L_x_11286:
[----:B------:R-:W-:Y:S01]  /*ce80*/  IMAD.MOV.U32 R9, RZ, RZ, RZ ;  /* 0x000000ffff097224 */ /* 0x000fe200078e00ff */
[----:B------:R-:W-:Y:S01]  /*ce90*/  UIADD3 UR4, UP0, UR50, 0x470, URZ ;  /* 0x0000047032047890 */ /* 0x000fe2000ff1e03f */
[----:B------:R-:W-:Y:S01]  /*cea0*/  IMAD.MOV.U32 R5, RZ, RZ, 0xa0 ;  /* 0x000000a0ff057424 */ /* 0x000fe200078e00ff */
[----:B------:R-:W-:Y:S01]  /*ceb0*/  PLOP3.LUT P0, PT, PT, PT, PT, 0x80, 0x0 ;  /* 0x000000000000781c */ /* 0x000fe20003f0f070 */
[----:B------:R-:W-:Y:S01]  /*cec0*/  VIADD R10, R4, 0x13270 ;  /* 0x00013270040a7836 */ /* 0x000fe20000000000 */
[----:B------:R-:W-:Y:S01]  /*ced0*/  R2UR UR10, R9 ;  /* 0x00000000090a72ca */ /* 0x000fe200000e0000 */
[----:B------:R-:W-:Y:S01]  /*cee0*/  IMAD R5, R8, R5, UR39 ;  /* 0x0000002708057e24 */ /* 0x000fe2000f8e0205 */
[----:B------:R-:W-:Y:S01]  /*cef0*/  UIADD3.X UR5, URZ, UR51, URZ, UP0, !UPT ;  /* 0x000000333f057290 */ /* 0x000fe200087fe43f */
[----:B------:R-:W-:Y:S01]  /*cf00*/  IMAD R8, R18, 0x2800, R16 ;  /* 0x0000280012087824 */ /* 0x000fe200078e0210 */
[----:B------:R-:W-:Y:S01]  /*cf10*/  UMOV UR6, 0x0 ;  /* 0x0000000000067882 */ /* 0x000fe20000000000 */
[----:B------:R-:W-:-:S02]  /*cf20*/  UMOV UR7, 0x14f00000 ;  /* 0x14f0000000077882 */ /* 0x000fc40000000000 */
[----:B------:R-:W-:-:S08]  /*cf30*/  VIADD R2, R8, 0x6000 ;  /* 0x0000600008027836 */ /* 0x000fd00000000000 */
.L_x_11288:
        /* <DEDUP_REMOVED lines=13> */
.L_x_11356:
[----:B------:R-:W-:Y:S05]  /*d010*/  BSYNC B1 ;  /* 0x0000000000017941 */ /* 0x000fea0003800000 */
.L_x_11289:
[----:B------:R-:W-:Y:S01]  /*d020*/  BSSY B1, `(.L_x_11291) ;  /* 0x000000b000017945 */ /* 0x000fe20003800000 */
[----:B------:R-:W-:Y:S02]  /*d030*/  IMAD.MOV.U32 R2, RZ, RZ, 0x0 ;  /* 0x00000000ff027424 */ /* 0x000fe400078e00ff */
[----:B01----:R-:W-:Y:S01]  /*d040*/  IMAD.MOV.U32 R3, RZ, RZ, 0x14f00000 ;  /* 0x14f00000ff037424 */ /* 0x003fe200078e00ff */
[----:B------:R-:W-:Y:S06]  /*d050*/  @P1 BRA `(.L_x_11292) ;  /* 0x00000000001c1947 */ /* 0x000fec0003800000 */
[----:B------:R-:W0:Y:S01]  /*d060*/  S2R R10, SR_TID.X ;  /* 0x00000000000a7919 */ /* 0x000e220000002100 */
[----:B------:R-:W-:-:S04]  /*d070*/  IMAD.MOV.U32 R11, RZ, RZ, 0x2800 ;  /* 0x00002800ff0b7424 */ /* 0x000fc800078e00ff */
[----:B------:R1:W-:Y:S01]  /*d080*/  SYNCS.ARRIVE.TRANS64 RZ, [R4+URZ+0x13230], R11 ;  /* 0x0132300b04ff79a7 */ /* 0x0003e2000800003f */
[----:B0-----:R-:W-:-:S04]  /*d090*/  LOP3.LUT R10, R10, 0x1f, RZ, 0xc0, !PT ;  /* 0x0000001f0a0a7812 */ /* 0x001fc800078ec0ff */
[----:B------:R-:W-:-:S13]  /*d0a0*/  ISETP.NE.AND P0, PT, R10, RZ, PT ;  /* 0x000000ff0a00720c */ /* 0x000fda0003f05270 */
[----:B-1----:R-:W-:Y:S05]  /*d0b0*/  @!P0 BRA `(.L_x_11292) ;  /* 0x0000000000048947 */ /* 0x002fea0003800000 */
[----:B------:R-:W-:Y:S01]  /*d0c0*/  BPT.TRAP 0x1 ;  /* 0x000000040000795c */ /* 0x000fe20000300000 */
.L_x_11292:
[----:B------:R-:W-:Y:S05]  /*d0d0*/  BSYNC B1 ;  /* 0x0000000000017941 */ /* 0x000fea0003800000 */
.L_x_11291:
        /* <DEDUP_REMOVED lines=8> */
.L_x_11293:
        /* <DEDUP_REMOVED lines=10> */
.L_x_11282:
[----:B------:R-:W-:Y:S05]  /*d200*/  BSYNC B0 ;  /* 0x0000000000007941 */ /* 0x000fea0003800000 */
.L_x_11281:
[----:B------:R-:W-:-:S06]  /*d210*/  UISETP.NE.AND UP0, UPT, UR38, 0x3, UPT ;  /* 0x000000032600788c */ /* 0x000fcc000bf05270 */
[----:B------:R-:W-:-:S13]  /*d220*/  PLOP3.LUT P0, PT, PT, PT, UP0, 0x80, 0x0 ;  /* 0x000000000000781c */ /* 0x000fda0003f0f008 */
[----:B------:R-:W-:Y:S05]  /*d230*/  @!P0 BRA `(.L_x_11294) ;  /* 0x0000000000048947 */ /* 0x000fea0003800000 */
[----:B------:R-:W-:Y:S01]  /*d240*/  BPT.TRAP 0x1 ;  /* 0x000000040000795c */ /* 0x000fe20000300000 */
.L_x_11294:
[----:B------:R-:W-:Y:S01]  /*d250*/  LOP3.LUT R2, R7, 0x1, RZ, 0x3c, !PT ;  /* 0x0000000107027812 */ /* 0x000fe200078e3cff */
[----:B0-----:R-:W-:Y:S01]  /*d260*/  IMAD R3, R6, 0x8, R16 ;  /* 0x0000000806037824 */ /* 0x001fe200078e0210 */
[----:B------:R-:W-:Y:S01]  /*d270*/  BSSY B0, `(.L_x_11295) ;  /* 0x0000006000007945 */ /* 0x000fe20003800000 */
[----:B------:R-:W-:Y:S01]  /*d280*/  IMAD.U32 R4, RZ, RZ, UR42 ;  /* 0x0000002aff047e24 */ /* 0x000fe2000f8e00ff */
[----:B------:R-:W-:-:S04]  /*d290*/  SHF.L.U32 R2, R2, 0x1f, RZ ;  /* 0x0000001f02027819 */ /* 0x000fc800000006ff */
[----:B------:R-:W0:Y:S01]  /*d2a0*/  SYNCS.PHASECHK.TRANS64.TRYWAIT P0, [R3+URZ+0x13270], R2 ;  /* 0x01327002030075a7 */ /* 0x000e22000800017f */
[----:B------:R-:W-:Y:S01]  /*d2b0*/  ISETP.NE.AND P1, PT, R4, 0x3, PT ;  /* 0x000000030400780c */ /* 0x000fe20003f25270 */
[----:B0-----:R-:W-:-:S12]  /*d2c0*/  @!P0 BRA `(.L_x_11296) ;  /* 0x00000024000c8947 */ /* 0x001fd80003800000 */
.L_x_11357:
[----:B------:R-:W-:Y:S05]  /*d2d0*/  BSYNC B0 ;  /* 0x0000000000007941 */ /* 0x000fea0003800000 */
.L_x_11295:
[----:B------:R-:W-:Y:S05]  /*d2e0*/  @!P1 BRA `(.L_x_11297) ;  /* 0x0000000000049947 */ /* 0x000fea0003800000 */
[----:B------:R-:W-:Y:S01]  /*d2f0*/  BPT.TRAP 0x1 ;  /* 0x000000040000795c */ /* 0x000fe20000300000 */
.L_x_11297:
[----:B0-----:R-:W-:Y:S01]  /*d300*/  SHF.L.U32 R2, R7, 0x1f, RZ ;  /* 0x0000001f07027819 */ /* 0x001fe200000006ff */
[----:B------:R-:W-:-:S03]  /*d310*/  IMAD R10, R6, 0x2800, RZ ;  /* 0x00002800060a7824 */ /* 0x000fc600078e02ff */
[----:B------:R-:W0:Y:S02]  /*d320*/  SYNCS.PHASECHK.TRANS64.TRYWAIT P0, [R3+URZ+0x13260], R2 ;  /* 0x01326002030075a7 */ /* 0x000e24000800017f */
[----:B0-----:R-:W-:Y:S05]  /*d330*/  @!P0 BRA `(.L_x_11298) ;  /* 0x0000002400048947 */ /* 0x001fea0003800000 */
.L_x_11358:
[----:B------:R-:W-:Y:S01]  /*d340*/  LOP3.LUT R5, R10, R29, RZ, 0xfc, !PT ;  /* 0x0000001d0a057212 */ /* 0x000fe200078efcff */
[----:B------:R-:W-:Y:S05]  /*d350*/  WARPSYNC.ALL ;  /* 0x0000000000007948 */ /* 0x000fea0003800000 */
[----:B0-----:R-:W-:-:S05]  /*d360*/  IMAD.IADD R2, R16, 0x1, R5 ;  /* 0x0000000110027824 */ /* 0x001fca00078e0205 */
[----:B------:R-:W0:Y:S02]  /*d370*/  LDSM.16.MT88.4 R4, [R2+0x6000] ;  /* 0x006000000204783b */ /* 0x000e240000004200 */
[C-C-:B0-----:R-:W-:Y:S02]  /*d380*/  PRMT R8, R4.reuse, 0x6420, R5.reuse ;  /* 0x0000642004087816 */ /* 0x141fe40000000005 */
[----:B------:R-:W-:Y:S02]  /*d390*/  PRMT R9, R4, 0x7531, R5 ;  /* 0x0000753104097816 */ /* 0x000fe40000000005 */
[----:B------:R-:W-:Y:S02]  /*d3a0*/  LOP3.LUT R5, R10, R28, RZ, 0xfc, !PT ;  /* 0x0000001c0a057212 */ /* 0x000fe400078efcff */
[C-C-:B------:R-:W-:Y:S02]  /*d3b0*/  PRMT R10, R6.reuse, 0x6420, R7.reuse ;  /* 0x00006420060a7816 */ /* 0x140fe40000000007 */
[----:B------:R-:W-:Y:S01]  /*d3c0*/  PRMT R11, R6, 0x7531, R7 ;  /* 0x00007531060b7816 */ /* 0x000fe20000000007 */
[----:B------:R-:W-:-:S05]  /*d3d0*/  IMAD.IADD R12, R16, 0x1, R5 ;  /* 0x00000001100c7824 */ /* 0x000fca00078e0205 */
[----:B------:R-:W-:Y:S04]  /*d3e0*/  STSM.16.M88.4 [R12+0x1000], R8 ;  /* 0x001000080c007844 */ /* 0x000fe80000000200 */
[----:B------:R-:W0:Y:S02]  /*d3f0*/  LDSM.16.MT88.4 R4, [R2+0x6800] ;  /* 0x006800000204783b */ /* 0x000e240000004200 */
        /* <DEDUP_REMOVED lines=31> */
.L_x_11299:
[----:B------:R-:W2:Y:S01]  /*d5f0*/  S2R R2, SR_TID.X ;  /* 0x0000000000027919 */ /* 0x000ea20000002100 */
[----:B-1----:R1:W-:Y:S01]  /*d600*/  SYNCS.ARRIVE.TRANS64.A1T0 RZ, [R3+URZ+0x13250], RZ ;  /* 0x013250ff03ff79a7 */ /* 0x0023e2000810003f */
[----:B------:R-:W-:Y:S02]  /*d610*/  IMAD.MOV.U32 R7, RZ, RZ, R19 ;  /* 0x000000ffff077224 */ /* 0x000fe400078e0013 */
[----:B------:R-:W-:Y:S01]  /*d620*/  IMAD.MOV.U32 R6, RZ, RZ, R18 ;  /* 0x000000ffff067224 */ /* 0x000fe200078e0012 */
[----:B--2---:R-:W-:Y:S01]  /*d630*/  LOP3.LUT R2, R2, 0x7f, RZ, 0xc0, !PT ;  /* 0x0000007f02027812 */ /* 0x004fe200078ec0ff */
[----:B------:R-:W-:Y:S03]  /*d640*/  BAR.SYNC.DEFER_BLOCKING 0x2, 0x80 ;  /* 0x0082000000007b1d */ /* 0x000fe60000010000 */
[----:B------:R-:W-:-:S13]  /*d650*/  ISETP.NE.AND P0, PT, R2, RZ, PT ;  /* 0x000000ff0200720c */ /* 0x000fda0003f05270 */
[----:B------:R-:W-:-:S05]  /*d660*/  @!P0 VIADD R2, R3, 0x13280 ;  /* 0x0001328003028836 */ /* 0x000fca0000000000 */
[----:B------:R-:W-:-:S04]  /*d670*/  @!P0 PRMT R2, RZ, 0x654, R2 ;  /* 0x00000654ff028816 */ /* 0x000fc80000000002 */
[----:B------:R1:W-:Y:S01]  /*d680*/  @!P0 SYNCS.ARRIVE.TRANS64.RED.A1T0 RZ, [R2+URZ], RZ ;  /* 0x000000ff02ff89a7 */ /* 0x0003e2000810043f */
[C---:B------:R-:W-:Y:S01]  /*d690*/  ISETP.GT.AND P0, PT, R0.reuse, R26, PT ;  /* 0x0000001a0000720c */ /* 0x040fe20003f04270 */
[----:B------:R-:W-:-:S12]  /*d6a0*/  VIADD R0, R0, 0xffffffff ;  /* 0xffffffff00007836 */ /* 0x000fd80000000000 */
[----:B-1----:R-:W-:Y:S05]  /*d6b0*/  @P0 BRA `(.L_x_11300) ;  /* 0xfffffff400240947 */ /* 0x002fea000383ffff */
.L_x_11280:
[----:B------:R-:W1:Y:S01]  /*d6c0*/  S2R R2, SR_TID.X ;  /* 0x0000000000027919 */ /* 0x000e620000002100 */
[----:B------:R-:W-:Y:S01]  /*d6d0*/  BSSY B0, `(.L_x_11301) ;  /* 0x0000010000007945 */ /* 0x000fe20003800000 */
[----:B-1----:R-:W-:-:S04]  /*d6e0*/  LOP3.LUT R2, R2, 0x7f, RZ, 0xc0, !PT ;  /* 0x0000007f02027812 */ /* 0x002fc800078ec0ff */
[----:B------:R-:W-:-:S13]  /*d6f0*/  ISETP.NE.AND P0, PT, R2, RZ, PT ;  /* 0x000000ff0200720c */ /* 0x000fda0003f05270 */
[----:B------:R-:W-:Y:S05]  /*d700*/  @P0 BRA `(.L_x_11302) ;  /* 0x0000000000300947 */ /* 0x000fea0003800000 */
[----:B------:R-:W1:Y:S01]  /*d710*/  S2R R5, SR_LANEID ;  /* 0x0000000000057919 */ /* 0x000e620000000000 */
[----:B------:R-:W-:Y:S01]  /*d720*/  VOTEU.ANY UR4, UPT, PT ;  /* 0x0000000000047886 */ /* 0x000fe200038e0100 */
[----:B0-----:R-:W0:Y:S01]  /*d730*/  LDC.64 R2, c[0x0][0xc60] ;  /* 0x00031800ff027b82 */ /* 0x001e220000000a00 */
[----:B------:R-:W1:Y:S02]  /*d740*/  FLO.U32 R0, UR4 ;  /* 0x0000000400007d00 */ /* 0x000e6400080e0000 */
[----:B-1----:R-:W-:-:S06]  /*d750*/  ISETP.EQ.U32.AND P1, PT, R0, R5, PT ;  /* 0x000000050000720c */ /* 0x002fcc0003f22070 */
[----:B------:R-:W0:Y:S07]  /*d760*/  POPC R5, UR4 ;  /* 0x0000000400057d09 */ /* 0x000e2e0008000000 */
[----:B0-----:R-:W2:Y:S01]  /*d770*/  @P1 ATOMG.E.ADD.STRONG.GPU PT, R3, desc[UR54][R2.64], R5 ;  /* 0x00000005020319a8 */ /* 0x001ea200081ee1f6 */
[----:B------:R-:W0:Y:S02]  /*d780*/  S2R R4, SR_LTMASK ;  /* 0x0000000000047919 */ /* 0x000e240000003900 */
[----:B0-----:R-:W-:-:S04]  /*d790*/  LOP3.LUT R4, R4, UR4, RZ, 0xc0, !PT ;  /* 0x0000000404047c12 */ /* 0x001fc8000f8ec0ff */
[----:B------:R-:W0:Y:S01]  /*d7a0*/  POPC R7, R4 ;  /* 0x0000000400077309 */ /* 0x000e220000000000 */
[----:B--2---:R-:W0:Y:S02]  /*d7b0*/  SHFL.IDX PT, R0, R3, R0, 0x1f ;  /* 0x00001f0003007589 */ /* 0x004e2400000e0000 */
[----:B0-----:R-:W-:-:S07]  /*d7c0*/  IADD3 R24, R0, UR41, R7 ;  /* 0x0000002900187c10 */ /* 0x001fce000fffe007 */
.L_x_11302:
[----:B------:R-:W-:Y:S05]  /*d7d0*/  BSYNC B0 ;  /* 0x0000000000007941 */ /* 0x000fea0003800000 */
.L_x_11301:
[----:B------:R-:W-:-:S06]  /*d7e0*/  UISETP.NE.AND UP0, UPT, UR38, 0x3, UPT ;  /* 0x000000032600788c */ /* 0x000fcc000bf05270 */
[----:B------:R-:W-:-:S13]  /*d7f0*/  PLOP3.LUT P1, PT, PT, PT, UP0, 0x80, 0x0 ;  /* 0x000000000000781c */ /* 0x000fda0003f2f008 */
[----:B------:R-:W-:Y:S05]  /*d800*/  @!P1 BRA `(.L_x_11303) ;  /* 0x0000000000049947 */ /* 0x000fea0003800000 */
[----:B------:R-:W-:Y:S01]  /*d810*/  BPT.TRAP 0x1 ;  /* 0x000000040000795c */ /* 0x000fe20000300000 */
.L_x_11303:
[----:B0-----:R-:W-:Y:S01]  /*d820*/  LOP3.LUT R3, R19, 0x1, RZ, 0x3c, !PT ;  /* 0x0000000113037812 */ /* 0x001fe200078e3cff */
[----:B------:R-:W-:Y:S01]  /*d830*/  IMAD R2, R18, 0x8, R16 ;  /* 0x0000000812027824 */ /* 0x000fe200078e0210 */
[----:B------:R-:W-:Y:S01]  /*d840*/  BSSY B0, `(.L_x_11304) ;  /* 0x0000006000007945 */ /* 0x000fe20003800000 */
[----:B------:R-:W-:Y:S01]  /*d850*/  IMAD.U32 R0, RZ, RZ, UR42 ;  /* 0x0000002aff007e24 */ /* 0x000fe2000f8e00ff */
[----:B------:R-:W-:-:S04]  /*d860*/  SHF.L.U32 R3, R3, 0x1f, RZ ;  /* 0x0000001f03037819 */ /* 0x000fc800000006ff */
[----:B------:R-:W0:Y:S01]  /*d870*/  SYNCS.PHASECHK.TRANS64.TRYWAIT P1, [R2+URZ+0x13270], R3 ;  /* 0x01327003020075a7 */ /* 0x000e22000802017f */
[----:B------:R-:W-:Y:S01]  /*d880*/  ISETP.NE.AND P2, PT, R0, 0x3, PT ;  /* 0x000000030000780c */ /* 0x000fe20003f45270 */
[----:B0-----:R-:W-:-:S12]  /*d890*/  @!P1 BRA `(.L_x_11305) ;  /* 0x0000001c00c09947 */ /* 0x001fd80003800000 */
.L_x_11359:
[----:B------:R-:W-:Y:S05]  /*d8a0*/  BSYNC B0 ;  /* 0x0000000000007941 */ /* 0x000fea0003800000 */
.L_x_11304:
[----:B------:R-:W-:Y:S05]  /*d8b0*/  @!P2 BRA `(.L_x_11306) ;  /* 0x000000000004a947 */ /* 0x000fea0003800000 */
[----:B------:R-:W-:Y:S01]  /*d8c0*/  BPT.TRAP 0x1 ;  /* 0x000000040000795c */ /* 0x000fe20000300000 */
.L_x_11306:
[----:B------:R-:W-:Y:S01]  /*d8d0*/  SHF.L.U32 R5, R19, 0x1f, RZ ;  /* 0x0000001f13057819 */ /* 0x000fe200000006ff */
[----:B0-----:R-:W-:-:S03]  /*d8e0*/  IMAD R3, R18, 0x2800, RZ ;  /* 0x0000280012037824 */ /* 0x001fc600078e02ff */
[----:B------:R-:W0:Y:S02]  /*d8f0*/  SYNCS.PHASECHK.TRANS64.TRYWAIT P1, [R2+URZ+0x13260], R5 ;  /* 0x01326005020075a7 */ /* 0x000e24000802017f */
[----:B0-----:R-:W-:Y:S05]  /*d900*/  @!P1 BRA `(.L_x_11307) ;  /* 0x0000001c00b89947 */ /* 0x001fea0003800000 */
.L_x_11360:
[C---:B0-----:R-:W-:Y:S01]  /*d910*/  LOP3.LUT R5, R3.reuse, R29, RZ, 0xfc, !PT ;  /* 0x0000001d03057212 */ /* 0x041fe200078efcff */
[----:B------:R-:W-:Y:S05]  /*d920*/  WARPSYNC.ALL ;  /* 0x0000000000007948 */ /* 0x000fea0003800000 */
[----:B------:R-:W-:Y:S01]  /*d930*/  IMAD.IADD R0, R16, 0x1, R5 ;  /* 0x0000000110007824 */ /* 0x000fe200078e0205 */
[----:B------:R-:W-:-:S04]  /*d940*/  LOP3.LUT R3, R3, R28, RZ, 0xfc, !PT ;  /* 0x0000001c03037212 */ /* 0x000fc800078efcff */
[----:B------:R-:W0:Y:S01]  /*d950*/  LDSM.16.MT88.4 R4, [R0+0x6000] ;  /* 0x006000000004783b */ /* 0x000e220000004200 */
        /* <DEDUP_REMOVED lines=38> */
.L_x_11308:
[----:B-1----:R-:W-:Y:S01]  /*dbc0*/  SYNCS.ARRIVE.TRANS64.A1T0 RZ, [R2+URZ+0x13250], RZ ;  /* 0x013250ff02ff79a7 */ /* 0x002fe2000810003f */
[----:B------:R-:W-:Y:S02]  /*dbd0*/  @!P0 VIADD R0, R2, 0x13280 ;  /* 0x0001328002008836 */ /* 0x000fe40000000000 */
[----:B------:R-:W-:-:S03]  /*dbe0*/  VIADD R18, R18, 0x1 ;  /* 0x0000000112127836 */ /* 0x000fc60000000000 */
[----:B------:R-:W-:Y:S01]  /*dbf0*/  @!P0 PRMT R0, RZ, 0x654, R0 ;  /* 0x00000654ff008816 */ /* 0x000fe20000000000 */
[----:B------:R-:W-:Y:S06]  /*dc00*/  BAR.SYNC.DEFER_BLOCKING 0x2, 0x80 ;  /* 0x0082000000007b1d */ /* 0x000fec0000010000 */
[----:B------:R1:W-:Y:S01]  /*dc10*/  @!P0 SYNCS.ARRIVE.TRANS64.RED.A1T0 RZ, [R0+URZ], RZ ;  /* 0x000000ff00ff89a7 */ /* 0x0003e2000810043f */
[----:B------:R-:W-:-:S04]  /*dc20*/  ISETP.NE.AND P0, PT, R18, 0x2, PT ;  /* 0x000000021200780c */ /* 0x000fc80003f05270 */
[----:B------:R-:W-:Y:S02]  /*dc30*/  SEL R18, R18, RZ, P0 ;  /* 0x000000ff12127207 */ /* 0x000fe40000000000 */
[----:B-1----:R-:W-:-:S04]  /*dc40*/  SEL R0, RZ, 0x1, P0 ;  /* 0x00000001ff007807 */ /* 0x002fc80000000000 */
[----:B------:R-:W-:-:S07]  /*dc50*/  LOP3.LUT R19, R19, R0, RZ, 0x3c, !PT ;  /* 0x0000000013137212 */ /* 0x000fce00078e3cff */
.L_x_11257:
[----:B------:R-:W-:Y:S05]  /*dc60*/  BSYNC B7 ;  /* 0x0000000000077941 */ /* 0x000fea0003800000 */
.L_x_11255:
[----:B------:R-:W-:-:S13]  /*dc70*/  LOP3.LUT P0, RZ, R23, 0x2, RZ, 0xc0, !PT ;  /* 0x0000000217ff7812 */ /* 0x000fda000780c0ff */
[----:B------:R-:W-:Y:S05]  /*dc80*/  @!P0 BRA `(.L_x_11309) ;  /* 0x0000000000248947 */ /* 0x000fea0003800000 */
[----:B------:R-:W1:Y:S08]  /*dc90*/  S2UR UR5, SR_CgaCtaId ;  /* 0x00000000000579c3 */ /* 0x000e700000008800 */
[----:B------:R-:W-:Y:S06]  /*dca0*/  BAR.SYNC.DEFER_BLOCKING 0x5, 0x200 ;  /* 0x0148000000007b1d */ /* 0x000fec0000010000 */
[----:B------:R-:W-:-:S02]  /*dcb0*/  UMOV UR4, 0x400 ;  /* 0x0000040000047882 */ /* 0x000fc40000000000 */
[----:B-1----:R-:W-:-:S06]  /*dcc0*/  ULEA UR4, UR5, UR4, 0x18 ;  /* 0x0000000405047291 */ /* 0x002fcc000f8ec03f */
[----:B------:R-:W-:-:S05]  /*dcd0*/  IMAD.U32 R16, RZ, RZ, UR4 ;  /* 0x00000004ff107e24 */ /* 0x000fca000f8e00ff */
[----:B------:R-:W1:Y:S02]  /*dce0*/  LDS.128 R24, [R16+0x132d0] ;  /* 0x0132d00010187984 */ /* 0x000e640000000c00 */
[----:B-1----:R-:W-:Y:S01]  /*dcf0*/  R2UR UR43, R27 ;  /* 0x000000001b2b72ca */ /* 0x002fe200000e0000 */
[----:B------:R-:W-:Y:S06]  /*dd00*/  BAR.ARV 0x4, 0x200 ;  /* 0x0108000000007b1d */ /* 0x000fec0000002000 */
[----:B------:R-:W-:Y:S08]  /*dd10*/  BRA `(.L_x_11310) ;  /* 0x0000000800a87947 */ /* 0x000ff00003800000 */
.L_x_11309:
[----:B------:R-:W0:Y:S01]  /*dd20*/  S2R R0, SR_TID.X ;  /* 0x0000000000007919 */ /* 0x000e220000002100 */
[----:B------:R-:W-:Y:S01]  /*dd30*/  ULDC UR4, c[0x0][0xc3c] ;  /* 0x00030f0000047ab9 */ /* 0x000fe20000000800 */
[----:B0-----:R-:W-:Y:S01]  /*dd40*/  LOP3.LUT R10, R0, 0x1f, RZ, 0xc0, !PT ;  /* 0x0000001f000a7812 */ /* 0x001fe200078ec0ff */
[----:B------:R-:W-:-:S03]  /*dd50*/  IMAD.MOV.U32 R0, RZ, RZ, RZ ;  /* 0x000000ffff007224 */ /* 0x000fc600078e00ff */
[C---:B------:R-:W-:Y:S01]  /*dd60*/  ISETP.NE.AND P0, PT, R10.reuse, 0x1f, PT ;  /* 0x0000001f0a00780c */ /* 0x040fe20003f05270 */
[----:B------:R-:W-:-:S05]  /*dd70*/  VIADD R7, R10, UR43 ;  /* 0x0000002b0a077c36 */ /* 0x000fca0008000000 */
[----:B------:R-:W-:Y:S01]  /*dd80*/  ISETP.GE.OR P1, PT, R7, UR4, !P0 ;  /* 0x0000000407007c0c */ /* 0x000fe2000c726670 */
[----:B------:R-:W-:-:S12]  /*dd90*/  ULDC UR4, c[0x0][0xc3c] ;  /* 0x00030f0000047ab9 */ /* 0x000fd80000000800 */
[----:B------:R-:W0:Y:S08]  /*dda0*/  @!P1 LDC.64 R2, c[0x0][0xc80] ;  /* 0x00032000ff029b82 */ /* 0x000e300000000a00 */
[----:B------:R-:W1:Y:S01]  /*ddb0*/  @!P1 LDC.64 R4, c[0x0][0xc78] ;  /* 0x00031e00ff049b82 */ /* 0x000e620000000a00 */
[----:B0-----:R-:W-:-:S05]  /*ddc0*/  @!P1 IMAD.WIDE R2, R7, 0x4, R2 ;  /* 0x0000000407029825 */ /* 0x001fca00078e0202 */
        /* <DEDUP_REMOVED lines=16> */
[----:B------:R-:W-:Y:S04]  /*ded0*/  SHFL.IDX PT, R7, R24, RZ, 0x1f ;  /* 0x00001fff18077589 */ /* 0x000fe800000e0000 */
[----:B------:R-:W0:Y:S02]  /*dee0*/  SHFL.UP PT, R8, R6, 0x4, RZ ;  /* 0x0480000006087989 */ /* 0x000e2400000e00ff */
[----:B0-----:R-:W-:Y:S02]  /*def0*/  SEL R3, R8, RZ, P3 ;  /* 0x000000ff08037207 */ /* 0x001fe40001800000 */
[----:B------:R-:W-:Y:S03]  /*df00*/  SHFL.IDX PT, R8, R24, 0x1, 0x1f ;  /* 0x00201f0018087f89 */ /* 0x000fe600000e0000 */
        /* <DEDUP_REMOVED lines=8> */
[----:B------:R-:W0:Y:S02]  /*df90*/  SHFL.IDX PT, R6, R2, 0x1f, 0x1f ;  /* 0x03e01f0002067f89 */ /* 0x000e2400000e0000 */
[----:B0-----:R-:W-:Y:S02]  /*dfa0*/  IMAD R11, R6, R3, RZ ;  /* 0x00000003060b7224 */ /* 0x001fe400078e02ff */
[----:B------:R-:W-:Y:S02]  /*dfb0*/  IMAD.MOV.U32 R6, RZ, RZ, RZ ;  /* 0x000000ffff067224 */ /* 0x000fe400078e00ff */
[----:B------:R-:W-:-:S05]  /*dfc0*/  IMAD.IADD R8, R8, 0x1, R11 ;  /* 0x0000000108087824 */ /* 0x000fca00078e020b */
[----:B------:R-:W-:-:S13]  /*dfd0*/  ISETP.GT.AND P6, PT, R8, R7, PT ;  /* 0x000000070800720c */ /* 0x000fda0003fc4270 */
[----:B------:R-:W-:Y:S05]  /*dfe0*/  @P6 BRA `(.L_x_11311) ;  /* 0x0000000000986947 */ /* 0x000fea0003800000 */
.L_x_11313:
        /* <DEDUP_REMOVED lines=38> */
.L_x_11311:
        /* <DEDUP_REMOVED lines=17> */
[----:B------:R-:W-:-:S05]  /*e360*/  IMAD.U32 R11, RZ, RZ, UR5 ;  /* 0x00000005ff0b7e24 */ /* 0x000fca000f8e00ff */
[----:B------:R1:W2:Y:S02]  /*e370*/  SHFL.IDX PT, R6, R2, R11, 0x1f ;  /* 0x00001f0b02067589 */ /* 0x0002a400000e0000 */
.L_x_11314:
[----:B--2---:R-:W-:Y:S01]  /*e380*/  IMAD R24, R6, R3, R8 ;  /* 0x0000000306187224 */ /* 0x004fe200078e0208 */
[----:B------:R-:W-:Y:S01]  /*e390*/  IABS R6, R5 ;  /* 0x0000000500067213 */ /* 0x000fe20000000000 */
[--C-:B0-----:R-:W-:Y:S01]  /*e3a0*/  IMAD.MOV R3, RZ, RZ, -R9.reuse ;  /* 0x000000ffff037224 */ /* 0x101fe200078e0a09 */
[----:B------:R-:W-:Y:S01]  /*e3b0*/  UIADD3 UR43, UR4, UR43, URZ ;  /* 0x0000002b042b7290 */ /* 0x000fe2000fffe03f */
[----:B-1----:R-:W-:Y:S01]  /*e3c0*/  IMAD.MOV.U32 R2, RZ, RZ, RZ ;  /* 0x000000ffff027224 */ /* 0x002fe200078e00ff */
[----:B------:R-:W0:Y:S01]  /*e3d0*/  I2F.RP R8, R6 ;  /* 0x0000000600087306 */ /* 0x000e220000209400 */
[----:B------:R-:W-:Y:S02]  /*e3e0*/  IMAD R10, R3, R4, RZ ;  /* 0x00000004030a7224 */ /* 0x000fe400078e02ff */
[----:B------:R-:W-:Y:S02]  /*e3f0*/  IMAD.MOV.U32 R3, RZ, RZ, R9 ;  /* 0x000000ffff037224 */ /* 0x000fe400078e0009 */
[----:B------:R-:W-:-:S02]  /*e400*/  IMAD.IADD R25, R7, 0x1, -R24 ;  /* 0x0000000107197824 */ /* 0x000fc400078e0a18 */
[----:B------:R-:W-:Y:S01]  /*e410*/  IMAD.HI.U32 R9, R9, R10, R2 ;  /* 0x0000000a09097227 */ /* 0x000fe200078e0002 */
[----:B------:R-:W-:Y:S02]  /*e420*/  IABS R3, R0 ;  /* 0x0000000000037213 */ /* 0x000fe40000000000 */
[----:B------:R-:W-:-:S03]  /*e430*/  IABS R2, R25 ;  /* 0x0000001900027213 */ /* 0x000fc60000000000 */
[----:B------:R-:W-:Y:S01]  /*e440*/  IMAD.MOV R3, RZ, RZ, -R3 ;  /* 0x000000ffff037224 */ /* 0x000fe200078e0a03 */
[----:B0-----:R-:W0:Y:S01]  /*e450*/  MUFU.RCP R8, R8 ;  /* 0x0000000800087308 */ /* 0x001e220000001000 */
        /* <DEDUP_REMOVED lines=40> */
.L_x_11312:
[----:B------:R-:W-:Y:S01]  /*e6e0*/  IMAD.MOV.U32 R24, RZ, RZ, R7 ;  /* 0x000000ffff187224 */ /* 0x000fe200078e0007 */
[----:B------:R-:W-:Y:S01]  /*e6f0*/  ULDC UR43, c[0x0][0xc3c] ;  /* 0x00030f00002b7ab9 */ /* 0x000fe20000000800 */
[----:B------:R-:W-:Y:S02]  /*e700*/  IMAD.MOV.U32 R25, RZ, RZ, RZ ;  /* 0x000000ffff197224 */ /* 0x000fe400078e00ff */
[----:B------:R-:W-:-:S07]  /*e710*/  IMAD.MOV.U32 R26, RZ, RZ, RZ ;  /* 0x000000ffff1a7224 */ /* 0x000fce00078e00ff */
.L_x_11315:
[----:B------:R-:W0:Y:S01]  /*e720*/  S2R R0, SR_TID.X ;  /* 0x0000000000007919 */ /* 0x000e220000002100 */
[----:B------:R-:W-:Y:S01]  /*e730*/  IMAD.U32 R27, RZ, RZ, UR43 ;  /* 0x0000002bff1b7e24 */ /* 0x000fe2000f8e00ff */
        /* <DEDUP_REMOVED lines=8> */
.L_x_11310:
[----:B------:R-:W-:Y:S02]  /*e7c0*/  ULDC UR4, c[0x0][0xc3c] ;  /* 0x00030f0000047ab9 */ /* 0x000fe40000000800 */
[----:B------:R-:W-:-:S06]  /*e7d0*/  UISETP.GE.AND UP0, UPT, UR43, UR4, UPT ;  /* 0x000000042b00728c */ /* 0x000fcc000bf06270 */
[----:B------:R-:W-:-:S13]  /*e7e0*/  PLOP3.LUT P0, PT, PT, PT, UP0, 0x80, 0x0 ;  /* 0x000000000000781c */ /* 0x000fda0003f0f008 */
[----:B------:R-:W-:Y:S05]  /*e7f0*/  @!P0 BRA `(.L_x_11316) ;  /* 0xffffffc000b08947 */ /* 0x000fea000383ffff */
.L_x_11250:
[----:B0-----:R-:W2:Y:S01]  /*e800*/  LDL.LU R0, [R1+0xc] ;  /* 0x00000c0001007983 */ /* 0x001ea20000300800 */
[----:B------:R-:W-:Y:S01]  /*e810*/  BSSY B0, `(.L_x_11317) ;  /* 0x000000b000007945 */ /* 0x000fe20003800000 */
[----:B------:R-:W0:Y:S01]  /*e820*/  S2R R5, SR_CgaCtaId ;  /* 0x0000000000057919 */ /* 0x000e220000008800 */
[----:B--2---:R-:W-:-:S05]  /*e830*/  VIADD R0, R0, 0x1 ;  /* 0x0000000100007836 */ /* 0x004fca0000000000 */
        /* <DEDUP_REMOVED lines=8> */
.L_x_11361:
[----:B------:R-:W-:Y:S05]  /*e8c0*/  BSYNC B0 ;  /* 0x0000000000007941 */ /* 0x000fea0003800000 */
.L_x_11317:
[----:B------:R-:W-:-:S03]  /*e8d0*/  UMOV UR4, 0xffffffff ;  /* 0xffffffff00047882 */ /* 0x000fc60000000000 */
[----:B------:R-:W-:Y:S05]  /*e8e0*/  BRA.DIV UR4, `(.L_x_11319) ;  /* 0x0000000e04e87947 */ /* 0x000fea000b800000 */
[----:B0-----:R-:W0:Y:S02]  /*e8f0*/  S2R R0, SR_TID.X ;  /* 0x0000000000007919 */ /* 0x001e240000002100 */
[----:B0-----:R-:W-:-:S04]  /*e900*/  SHF.R.U32.HI R0, RZ, 0x5, R0 ;  /* 0x00000005ff007819 */ /* 0x001fc80000011600 */
[----:B------:R-:W-:-:S05]  /*e910*/  LOP3.LUT R0, R0, 0x3, RZ, 0xc0, !PT ;  /* 0x0000000300007812 */ /* 0x000fca00078ec0ff */
[----:B------:R0:W2:Y:S02]  /*e920*/  SHFL.IDX PT, R14, R0, RZ, 0x1f ;  /* 0x00001fff000e7589 */ /* 0x0000a400000e0000 */
.L_x_11364:
[----:B--2---:R-:W-:Y:S01]  /*e930*/  ISETP.NE.AND P0, PT, R14, RZ, PT ;  /* 0x000000ff0e00720c */ /* 0x004fe20003f05270 */
[----:B------:R-:W-:-:S12]  /*e940*/  BSSY B0, `(.L_x_11320) ;  /* 0x000002b000007945 */ /* 0x000fd80003800000 */
[----:B------:R-:W-:Y:S05]  /*e950*/  @P0 BRA `(.L_x_11321) ;  /* 0x0000000000a40947 */ /* 0x000fea0003800000 */
[----:B------:R-:W-:-:S03]  /*e960*/  UMOV UR4, 0xffffffff ;  /* 0xffffffff00047882 */ /* 0x000fc60000000000 */
[----:B------:R-:W-:Y:S05]  /*e970*/  BRA.DIV UR4, `(.L_x_11322) ;  /* 0x0000000e04f87947 */ /* 0x000fea000b800000 */
[----:B------:R-:W-:-:S13]  /*e980*/  ELECT P6, URZ, PT ;  /* 0x00000000003f782f */ /* 0x000fda00038c0000 */
.L_x_11367:
[----:B------:R-:W-:Y:S05]  /*e990*/  @!P6 BRA `(.L_x_11321) ;  /* 0x000000000094e947 */ /* 0x000fea0003800000 */
[----:B------:R-:W-:-:S06]  /*e9a0*/  ULOP3.LUT UR4, UR40, 0x2, URZ, 0xfc, !UPT ;  /* 0x0000000228047892 */ /* 0x000fcc000f8efc3f */
[----:B0-----:R-:W-:-:S05]  /*e9b0*/  IMAD.U32 R0, RZ, RZ, UR4 ;  /* 0x00000004ff007e24 */ /* 0x001fca000f8e00ff */
[----:B------:R-:W-:-:S13]  /*e9c0*/  ISETP.NE.AND P0, PT, R0, 0x3, PT ;  /* 0x000000030000780c */ /* 0x000fda0003f05270 */
[----:B------:R-:W-:Y:S05]  /*e9d0*/  @!P0 BRA `(.L_x_11323) ;  /* 0x0000000000048947 */ /* 0x000fea0003800000 */
[----:B------:R-:W-:Y:S01]  /*e9e0*/  BPT.TRAP 0x1 ;  /* 0x000000040000795c */ /* 0x000fe20000300000 */
.L_x_11323:
        /* <DEDUP_REMOVED lines=12> */
.L_x_11368:
[----:B------:R-:W2:Y:S02]  /*eab0*/  SYNCS.PHASECHK.TRANS64.TRYWAIT P1, [R3+URZ], R0 ;  /* 0x00000000030075a7 */ /* 0x000ea4000802017f */
[----:B--2---:R-:W-:Y:S05]  /*eac0*/  @!P1 BRA `(.L_x_11325) ;  /* 0x0000000c00d89947 */ /* 0x004fea0003800000 */
.L_x_11369:
[----:B------:R-:W-:Y:S05]  /*ead0*/  @!P0 BRA `(.L_x_11326) ;  /* 0x0000000000048947 */ /* 0x000fea0003800000 */
[----:B------:R-:W-:Y:S01]  /*eae0*/  BPT.TRAP 0x1 ;  /* 0x000000040000795c */ /* 0x000fe20000300000 */
.L_x_11326:
[----:B--2---:R-:W-:-:S04]  /*eaf0*/  IMAD R3, R18, 0x8, R7 ;  /* 0x0000000812037824 */ /* 0x004fc800078e0207 */
[----:B------:R-:W2:Y:S02]  /*eb00*/  SYNCS.PHASECHK.TRANS64.TRYWAIT P1, [R3+URZ+0x13260], R4 ;  /* 0x01326004030075a7 */ /* 0x000ea4000802017f */
[----:B--2---:R-:W-:Y:S05]  /*eb10*/  @!P1 BRA `(.L_x_11327) ;  /* 0x0000000c00d89947 */ /* 0x004fea0003800000 */
.L_x_11370:
[----:B------:R-:W-:Y:S05]  /*eb20*/  @!P0 BRA `(.L_x_11328) ;  /* 0x0000000000048947 */ /* 0x000fea0003800000 */
[----:B------:R-:W-:Y:S01]  /*eb30*/  BPT.TRAP 0x1 ;  /* 0x000000040000795c */ /* 0x000fe20000300000 */
.L_x_11328:
[----:B0-----:R-:W-:-:S04]  /*eb40*/  IMAD R5, R6, 0x8, R7 ;  /* 0x0000000806057824 */ /* 0x001fc800078e0207 */
[----:B------:R-:W0:Y:S02]  /*eb50*/  SYNCS.PHASECHK.TRANS64.TRYWAIT P1, [R5+URZ+0x13260], R0 ;  /* 0x01326000050075a7 */ /* 0x000e24000802017f */
[----:B0-----:R-:W-:Y:S05]  /*eb60*/  @!P1 BRA `(.L_x_11329) ;  /* 0x0000000c00d89947 */ /* 0x001fea0003800000 */
.L_x_11371:
[----:B------:R-:W-:Y:S05]  /*eb70*/  @!P0 BRA `(.L_x_11330) ;  /* 0x0000000000048947 */ /* 0x000fea0003800000 */
[----:B------:R-:W-:Y:S01]  /*eb80*/  BPT.TRAP 0x1 ;  /* 0x000000040000795c */ /* 0x000fe20000300000 */
.L_x_11330:
[----:B------:R-:W3:Y:S02]  /*eb90*/  SYNCS.PHASECHK.TRANS64.TRYWAIT P0, [R3+URZ+0x13280], R4 ;  /* 0x01328004030075a7 */ /* 0x000ee4000800017f */
[----:B---3--:R-:W-:Y:S05]  /*eba0*/  @!P0 BRA `(.L_x_11331) ;  /* 0x0000000c00dc8947 */ /* 0x008fea0003800000 */
.L_x_11332:
[----:B----4-:R4:W0:Y:S02]  /*ebb0*/  SYNCS.PHASECHK.TRANS64.TRYWAIT P0, [R5+URZ+0x13280], R0 ;  /* 0x01328000050075a7 */ /* 0x010824000800017f */
[----:B0-----:R-:W-:Y:S05]  /*ebc0*/  @!P0 NANOSLEEP.SYNCS 0x989680 ;  /* 0x009896800000895d */ /* 0x001fea0003900000 */
[----:B------:R-:W0:Y:S02]  /*ebd0*/  @!P0 SYNCS.PHASECHK.TRANS64 P0, [R5+URZ+0x13280], R0 ;  /* 0x01328000050085a7 */ /* 0x000e24000800007f */
[----:B0-----:R-:W-:Y:S05]  /*ebe0*/  @!P0 BRA `(.L_x_11332) ;  /* 0xfffffffc00f08947 */ /* 0x001fea000383ffff */
.L_x_11321:
[----:B------:R-:W-:Y:S05]  /*ebf0*/  BSYNC B0 ;  /* 0x0000000000007941 */ /* 0x000fea0003800000 */
.L_x_11320:
[----:B------:R-:W-:Y:S05]  /*ec00*/  EXIT ;  /* 0x000000000000794d */ /* 0x000fea0003800000 */
.L_x_11211:
[----:B0-----:R0:W1:Y:S02]  /*ec10*/  SYNCS.PHASECHK.TRANS64.TRYWAIT P1, [R0+URZ+0x13200], R3 ;  /* 0x01320003000075a7 */ /* 0x001064000802017f */
[----:B-1----:R-:W-:Y:S05]  /*ec20*/  @!P1 NANOSLEEP.SYNCS 0x989680 ;  /* 0x009896800000995d */ /* 0x002fea0003900000 */
[----:B------:R-:W1:Y:S02]  /*ec30*/  @!P1 SYNCS.PHASECHK.TRANS64 P1, [R0+URZ+0x13200], R3 ;  /* 0x01320003000095a7 */ /* 0x000e64000802007f */
[----:B-1----:R-:W-:Y:S05]  /*ec40*/  @!P1 BRA `(.L_x_11211) ;  /* 0xfffffffc00f09947 */ /* 0x002fea000383ffff */
[----:B------:R-:W-:Y:S05]  /*ec50*/  BRA `(.L_x_11333) ;  /* 0xffffff3000047947 */ /* 0x000fea000383ffff */
.L_x_11215:
[----:B0-----:R0:W2:Y:S02]  /*ec60*/  SYNCS.PHASECHK.TRANS64.TRYWAIT P2, [R7+URZ+0x13230], R6 ;  /* 0x01323006070075a7 */ /* 0x0010a4000804017f */
[----:B--2---:R-:W-:Y:S05]  /*ec70*/  @!P2 NANOSLEEP.SYNCS 0x989680 ;  /* 0x009896800000a95d */ /* 0x004fea0003900000 */
[----:B------:R-:W2:Y:S02]  /*ec80*/  @!P2 SYNCS.PHASECHK.TRANS64 P2, [R7+URZ+0x13230], R6 ;  /* 0x013230060700a5a7 */ /* 0x000ea4000804007f */
[----:B--2---:R-:W-:Y:S05]  /*ec90*/  @!P2 BRA `(.L_x_11215) ;  /* 0xfffffffc00f0a947 */ /* 0x004fea000383ffff */
[----:B------:R-:W-:Y:S05]  /*eca0*/  BRA `(.L_x_11214) ;  /* 0xffffff3000347947 */ /* 0x000fea000383ffff */
.L_x_11220:
[----:B-1----:R1:W2:Y:S02]  /*ecb0*/  SYNCS.PHASECHK.TRANS64.TRYWAIT P1, [R11+URZ+0x13230], R6 ;  /* 0x013230060b0075a7 */ /* 0x0022a4000802017f */
[----:B--2---:R-:W-:Y:S05]  /*ecc0*/  @!P1 NANOSLEEP.SYNCS 0x989680 ;  /* 0x009896800000995d */ /* 0x004fea0003900000 */
[----:B------:R-:W2:Y:S02]  /*ecd0*/  @!P1 SYNCS.PHASECHK.TRANS64 P1, [R11+URZ+0x13230], R6 ;  /* 0x013230060b0095a7 */ /* 0x000ea4000802007f */
[----:B--2---:R-:W-:Y:S05]  /*ece0*/  @!P1 BRA `(.L_x_11220) ;  /* 0xfffffffc00f09947 */ /* 0x004fea000383ffff */
[----:B------:R-:W-:Y:S05]  /*ecf0*/  BRA `(.L_x_11219) ;  /* 0xffffff58005c7947 */ /* 0x000fea000383ffff */
.L_x_11224:
[----:B01----:R-:W-:-:S04]  /*ed00*/  IMAD.U32 R6, RZ, RZ, UR9 ;  /* 0x00000009ff067e24 */ /* 0x003fc8000f8e00ff */
[----:B------:R0:W1:Y:S03]  /*ed10*/  SYNCS.PHASECHK.TRANS64.TRYWAIT P1, [R6+URZ+0x13250], R5 ;  /* 0x01325005060075a7 */ /* 0x000066000802017f */
[----:B-1----:R-:W-:Y:S05]  /*ed20*/  @!P1 NANOSLEEP.SYNCS 0x989680 ;  /* 0x009896800000995d */ /* 0x002fea0003900000 */
[----:B------:R-:W1:Y:S02]  /*ed30*/  @!P1 SYNCS.PHASECHK.TRANS64 P1, [R6+URZ+0x13250], R5 ;  /* 0x01325005060095a7 */ /* 0x000e64000802007f */
[----:B-1----:R-:W-:Y:S05]  /*ed40*/  @!P1 BRA `(.L_x_11224) ;  /* 0xfffffffc00ec9947 */ /* 0x002fea000383ffff */
[----:B------:R-:W-:Y:S05]  /*ed50*/  BRA `(.L_x_11223) ;  /* 0xffffff5c006c7947 */ /* 0x000fea000383ffff */
.L_x_11230:
[----:B-1----:R1:W2:Y:S02]  /*ed60*/  SYNCS.PHASECHK.TRANS64.TRYWAIT P1, [R20+URZ+0x13250], R3 ;  /* 0x01325003140075a7 */ /* 0x0022a4000802017f */
[----:B--2---:R-:W-:Y:S05]  /*ed70*/  @!P1 NANOSLEEP.SYNCS 0x989680 ;  /* 0x009896800000995d */ /* 0x004fea0003900000 */
[----:B------:R-:W2:Y:S02]  /*ed80*/  @!P1 SYNCS.PHASECHK.TRANS64 P1, [R20+URZ+0x13250], R3 ;  /* 0x01325003140095a7 */ /* 0x000ea4000802007f */
[----:B--2---:R-:W-:Y:S05]  /*ed90*/  @!P1 BRA `(.L_x_11230) ;  /* 0xfffffffc00f09947 */ /* 0x004fea000383ffff */
[----:B------:R-:W-:Y:S05]  /*eda0*/  BRA `(.L_x_11229) ;  /* 0xffffff7800b87947 */ /* 0x000fea000383ffff */
.L_x_11266:
[----:B------:R-:W-:Y:S02]  /*edb0*/  IMAD.MOV.U32 R13, RZ, RZ, R20 ;  /* 0x000000ffff0d7224 */ /* 0x000fe400078e0014 */
[----:B------:R-:W-:Y:S02]  /*edc0*/  IMAD.MOV.U32 R12, RZ, RZ, RZ ;  /* 0x000000ffff0c7224 */ /* 0x000fe400078e00ff */
[----:B------:R-:W-:Y:S02]  /*edd0*/  IMAD.MOV.U32 R11, RZ, RZ, 0x1f ;  /* 0x0000001fff0b7424 */ /* 0x000fe400078e00ff */
[----:B------:R-:W-:-:S07]  /*ede0*/  IMAD.MOV.U32 R15, RZ, RZ, -0x1 ;  /* 0xffffffffff0f7424 */ /* 0x000fce00078e00ff */
[----:B0-----:R-:W-:Y:S05]  /*edf0*/  WARPSYNC.COLLECTIVE R15, `(.L_x_11334) ;  /* 0x000000000f087348 */ /* 0x001fea0003c00000 */
[----:B------:R1:W2:Y:S02]  /*ee00*/  SHFL.IDX P6, R14, R13, R12, R11 ;  /* 0x0000000c0d0e7389 */ /* 0x0002a400000c000b */
[----:B012---:R-:W-:Y:S01]  /*ee10*/  ENDCOLLECTIVE ;  /* 0x000000000000791b */ /* 0x007fe20003800000 */
.L_x_11334:
[----:B------:R-:W-:Y:S05]  /*ee20*/  BRA `(.L_x_11335) ;  /* 0xffffffcc00187947 */ /* 0x000fea000383ffff */
.L_x_11268:
[----:B------:R-:W-:Y:S01]  /*ee30*/  BSSY B0, `(.L_x_11336) ;  /* 0x0000006000007945 */ /* 0x000fe20003800000 */
[----:B------:R-:W-:-:S07]  /*ee40*/  IMAD.MOV.U32 R15, RZ, RZ, -0x1 ;  /* 0xffffffffff0f7424 */ /* 0x000fce00078e00ff */
[----:B01----:R-:W-:Y:S05]  /*ee50*/  WARPSYNC.COLLECTIVE R15, `(.L_x_11337) ;  /* 0x000000000f0c7348 */ /* 0x003fea0003c00000 */
[----:B------:R-:W-:Y:S02]  /*ee60*/  ELECT P6, UR62, PT ;  /* 0x00000000003e782f */ /* 0x000fe400038c0000 */
[----:B------:R-:W-:Y:S01]  /*ee70*/  MOV R14, UR62 ;  /* 0x0000003e000e7c02 */ /* 0x000fe20008000f00 */
[----:B01----:R-:W-:Y:S10]  /*ee80*/  ENDCOLLECTIVE ;  /* 0x000000000000791b */ /* 0x003ff40003800000 */
.L_x_11337:
[----:B------:R-:W-:Y:S05]  /*ee90*/  BSYNC B0 ;  /* 0x0000000000007941 */ /* 0x000fea0003800000 */
.L_x_11336:
[----:B------:R-:W-:Y:S05]  /*eea0*/  BRA `(.L_x_11338) ;  /* 0xffffffcc00207947 */ /* 0x000fea000383ffff */
.L_x_11270:
[----:B--2---:R2:W3:Y:S02]  /*eeb0*/  SYNCS.PHASECHK.TRANS64.TRYWAIT P0, [R2+URZ+0x13280], R3 ;  /* 0x01328003020075a7 */ /* 0x0044e4000800017f */
[----:B---3--:R-:W-:Y:S05]  /*eec0*/  @!P0 NANOSLEEP.SYNCS 0x989680 ;  /* 0x009896800000895d */ /* 0x008fea0003900000 */
[----:B------:R-:W3:Y:S02]  /*eed0*/  @!P0 SYNCS.PHASECHK.TRANS64 P0, [R2+URZ+0x13280], R3 ;  /* 0x01328003020085a7 */ /* 0x000ee4000800007f */
[----:B---3--:R-:W-:Y:S05]  /*eee0*/  @!P0 BRA `(.L_x_11270) ;  /* 0xfffffffc00f08947 */ /* 0x008fea000383ffff */
[----:B------:R-:W-:Y:S05]  /*eef0*/  BRA `(.L_x_11339) ;  /* 0xffffffcc007c7947 */ /* 0x000fea000383ffff */
.L_x_11272:
[----:B---3--:R3:W4:Y:S02]  /*ef00*/  SYNCS.PHASECHK.TRANS64.TRYWAIT P0, [R2+URZ+0x13240], R3 ;  /* 0x01324003020075a7 */ /* 0x008724000800017f */
[----:B----4-:R-:W-:Y:S05]  /*ef10*/  @!P0 NANOSLEEP.SYNCS 0x989680 ;  /* 0x009896800000895d */ /* 0x010fea0003900000 */
[----:B------:R-:W4:Y:S02]  /*ef20*/  @!P0 SYNCS.PHASECHK.TRANS64 P0, [R2+URZ+0x13240], R3 ;  /* 0x01324003020085a7 */ /* 0x000f24000800007f */
[----:B----4-:R-:W-:Y:S05]  /*ef30*/  @!P0 BRA `(.L_x_11272) ;  /* 0xfffffffc00f08947 */ /* 0x010fea000383ffff */
[----:B------:R-:W-:Y:S05]  /*ef40*/  BRA `(.L_x_11340) ;  /* 0xffffffcc00cc7947 */ /* 0x000fea000383ffff */
.L_x_11276:
        /* <DEDUP_REMOVED lines=9> */
.L_x_11341:
[C---:B------:R-:W-:Y:S01]  /*efe0*/  VIADD R8, R25.reuse, 0x20 ;  /* 0x0000002019087836 */ /* 0x040fe20000000000 */
[----:B------:R-:W-:Y:S01]  /*eff0*/  ISETP.GE.AND P1, PT, R25, R7, PT ;  /* 0x000000071900720c */ /* 0x000fe20003f26270 */
[----:B------:R-:W-:Y:S02]  /*f000*/  IMAD.MOV.U32 R13, RZ, RZ, R0 ;  /* 0x000000ffff0d7224 */ /* 0x000fe400078e0000 */
[----:B------:R-:W-:-:S10]  /*f010*/  IMAD.MOV.U32 R2, RZ, RZ, R14 ;  /* 0x000000ffff027224 */ /* 0x000fd400078e000e */
[----:B------:R-:W-:Y:S05]  /*f020*/  WARPSYNC.COLLECTIVE R15, `(.L_x_11342) ;  /* 0x000000000f087348 */ /* 0x000fea0003c00000 */
[----:B------:R0:W1:Y:S02]  /*f030*/  SHFL.IDX P6, R14, R13, R12, R11 ;  /* 0x0000000c0d0e7389 */ /* 0x00006400000c000b */
[----:B01----:R-:W-:Y:S01]  /*f040*/  ENDCOLLECTIVE ;  /* 0x000000000000791b */ /* 0x003fe20003800000 */
.L_x_11342:
[----:B------:R-:W-:Y:S02]  /*f050*/  IMAD.MOV.U32 R13, RZ, RZ, R5 ;  /* 0x000000ffff0d7224 */ /* 0x000fe400078e0005 */
[----:B------:R-:W-:Y:S01]  /*f060*/  IMAD.MOV.U32 R12, RZ, RZ, 0x1 ;  /* 0x00000001ff0c7424 */ /* 0x000fe200078e00ff */
[----:B------:R-:W-:-:S05]  /*f070*/  @!P1 IADD3 R14, P2, R21, R14, RZ ;  /* 0x0000000e150e9210 */ /* 0x000fca0007f5e0ff */
[----:B------:R-:W-:Y:S02]  /*f080*/  @!P1 IMAD.X R3, RZ, RZ, R2, P2 ;  /* 0x000000ffff039224 */ /* 0x000fe400010e0602 */
[----:B------:R-:W-:-:S07]  /*f090*/  @!P1 IMAD.MOV.U32 R2, RZ, RZ, R14 ;  /* 0x000000ffff029224 */ /* 0x000fce00078e000e */
[----:B------:R-:W-:Y:S05]  /*f0a0*/  WARPSYNC.COLLECTIVE R15, `(.L_x_11343) ;  /* 0x000000000f087348 */ /* 0x000fea0003c00000 */
[----:B------:R0:W1:Y:S02]  /*f0b0*/  SHFL.IDX P6, R14, R13, R12, R11 ;  /* 0x0000000c0d0e7389 */ /* 0x00006400000c000b */
[----:B01----:R-:W-:Y:S01]  /*f0c0*/  ENDCOLLECTIVE ;  /* 0x000000000000791b */ /* 0x003fe20003800000 */
.L_x_11343:
[----:B------:R-:W-:Y:S01]  /*f0d0*/  @!PT LDS RZ, [RZ] ;  /* 0x00000000fffff984 */ /* 0x000fe20000000800 */
[----:B------:R-:W-:Y:S01]  /*f0e0*/  @!PT LDS RZ, [RZ] ;  /* 0x00000000fffff984 */ /* 0x000fe20000000800 */
[----:B------:R-:W-:Y:S01]  /*f0f0*/  @!PT LDS RZ, [RZ] ;  /* 0x00000000fffff984 */ /* 0x000fe20000000800 */
[----:B------:R0:W-:Y:S01]  /*f100*/  @!P1 LDGSTS.E.BYPASS.LTC128B.128 [R20+0xb000], desc[UR54][R2.64], !P0 ;  /* 0x0b00000002149fae */ /* 0x0001e2000c101d76 */
[----:B------:R-:W-:Y:S01]  /*f110*/  ISETP.GE.AND P1, PT, R8, R7, PT ;  /* 0x000000070800720c */ /* 0x000fe20003f26270 */
[----:B------:R-:W-:Y:S02]  /*f120*/  VIADD R8, R25, 0x40 ;  /* 0x0000004019087836 */ /* 0x000fe40000000000 */
[----:B------:R-:W-:Y:S02]  /*f130*/  IMAD.MOV.U32 R13, RZ, RZ, R0 ;  /* 0x000000ffff0d7224 */ /* 0x000fe400078e0000 */
[----:B0-----:R-:W-:-:S08]  /*f140*/  IMAD.MOV.U32 R2, RZ, RZ, R14 ;  /* 0x000000ffff027224 */ /* 0x001fd000078e000e */
[----:B------:R-:W-:Y:S05]  /*f150*/  WARPSYNC.COLLECTIVE R15, `(.L_x_11344) ;  /* 0x000000000f087348 */ /* 0x000fea0003c00000 */
[----:B------:R0:W1:Y:S02]  /*f160*/  SHFL.IDX P6, R14, R13, R12, R11 ;  /* 0x0000000c0d0e7389 */ /* 0x00006400000c000b */
[----:B01----:R-:W-:Y:S01]  /*f170*/  ENDCOLLECTIVE ;  /* 0x000000000000791b */ /* 0x003fe20003800000 */
.L_x_11344:
        /* <DEDUP_REMOVED lines=8> */
.L_x_11345:
[----:B------:R-:W-:Y:S01]  /*f200*/  @!PT LDS RZ, [RZ] ;  /* 0x00000000fffff984 */ /* 0x000fe20000000800 */
[----:B------:R-:W-:Y:S01]  /*f210*/  @!PT LDS RZ, [RZ] ;  /* 0x00000000fffff984 */ /* 0x000fe20000000800 */
[----:B------:R-:W-:Y:S01]  /*f220*/  @!PT LDS RZ, [RZ] ;  /* 0x00000000fffff984 */ /* 0x000fe20000000800 */
[----:B------:R0:W-:Y:S01]  /*f230*/  @!P1 LDGSTS.E.BYPASS.LTC128B.128 [R20+0xb800], desc[UR54][R2.64], !P0 ;  /* 0x0b80000002149fae */ /* 0x0001e2000c101d76 */
[----:B------:R-:W-:Y:S01]  /*f240*/  ISETP.GE.AND P1, PT, R8, R7, PT ;  /* 0x000000070800720c */ /* 0x000fe20003f26270 */
[----:B------:R-:W-:Y:S02]  /*f250*/  IMAD.MOV.U32 R13, RZ, RZ, R0 ;  /* 0x000000ffff0d7224 */ /* 0x000fe400078e0000 */
[----:B0-----:R-:W-:-:S10]  /*f260*/  IMAD.MOV.U32 R2, RZ, RZ, R14 ;  /* 0x000000ffff027224 */ /* 0x001fd400078e000e */
[----:B------:R-:W-:Y:S05]  /*f270*/  WARPSYNC.COLLECTIVE R15, `(.L_x_11346) ;  /* 0x000000000f087348 */ /* 0x000fea0003c00000 */
[----:B------:R0:W1:Y:S02]  /*f280*/  SHFL.IDX P6, R14, R13, R12, R11 ;  /* 0x0000000c0d0e7389 */ /* 0x00006400000c000b */
[----:B01----:R-:W-:Y:S01]  /*f290*/  ENDCOLLECTIVE ;  /* 0x000000000000791b */ /* 0x003fe20003800000 */
.L_x_11346:
        /* <DEDUP_REMOVED lines=8> */
.L_x_11347:
[----:B------:R-:W-:Y:S01]  /*f320*/  @!PT LDS RZ, [RZ] ;  /* 0x00000000fffff984 */ /* 0x000fe20000000800 */
[----:B------:R-:W-:Y:S01]  /*f330*/  @!PT LDS RZ, [RZ] ;  /* 0x00000000fffff984 */ /* 0x000fe20000000800 */
[----:B------:R-:W-:Y:S01]  /*f340*/  @!PT LDS RZ, [RZ] ;  /* 0x00000000fffff984 */ /* 0x000fe20000000800 */
[----:B------:R0:W-:Y:S01]  /*f350*/  @!P1 LDGSTS.E.BYPASS.LTC128B.128 [R20+0xc000], desc[UR54][R2.64], !P0 ;  /* 0x0c00000002149fae */ /* 0x0001e2000c101d76 */
[----:B------:R-:W-:Y:S02]  /*f360*/  IMAD.MOV.U32 R13, RZ, RZ, R0 ;  /* 0x000000ffff0d7224 */ /* 0x000fe400078e0000 */
[----:B------:R-:W-:-:S05]  /*f370*/  VIADD R0, R25, 0x60 ;  /* 0x0000006019007836 */ /* 0x000fca0000000000 */
[----:B------:R-:W-:Y:S01]  /*f380*/  ISETP.GE.AND P1, PT, R0, R7, PT ;  /* 0x000000070000720c */ /* 0x000fe20003f26270 */
[----:B------:R-:W-:-:S12]  /*f390*/  IMAD.MOV.U32 R5, RZ, RZ, R14 ;  /* 0x000000ffff057224 */ /* 0x000fd800078e000e */
[----:B0-----:R-:W-:Y:S05]  /*f3a0*/  WARPSYNC.COLLECTIVE R15, `(.L_x_11348) ;  /* 0x000000000f087348 */ /* 0x001fea0003c00000 */
[----:B------:R1:W2:Y:S02]  /*f3b0*/  SHFL.IDX P6, R14, R13, R12, R11 ;  /* 0x0000000c0d0e7389 */ /* 0x0002a400000c000b */
[----:B012---:R-:W-:Y:S01]  /*f3c0*/  ENDCOLLECTIVE ;  /* 0x000000000000791b */ /* 0x007fe20003800000 */
.L_x_11348:
[----:B------:R-:W-:Y:S02]  /*f3d0*/  IMAD.MOV.U32 R13, RZ, RZ, R6 ;  /* 0x000000ffff0d7224 */ /* 0x000fe400078e0006 */
[----:B------:R-:W-:Y:S02]  /*f3e0*/  IMAD.MOV.U32 R12, RZ, RZ, RZ ;  /* 0x000000ffff0c7224 */ /* 0x000fe400078e00ff */
[----:B------:R-:W-:-:S07]  /*f3f0*/  IMAD.MOV.U32 R8, RZ, RZ, R14 ;  /* 0x000000ffff087224 */ /* 0x000fce00078e000e */
[----:B------:R-:W-:Y:S05]  /*f400*/  WARPSYNC.COLLECTIVE R15, `(.L_x_11349) ;  /* 0x000000000f087348 */ /* 0x000fea0003c00000 */
[----:B------:R0:W1:Y:S02]  /*f410*/  SHFL.IDX P6, R14, R13, R12, R11 ;  /* 0x0000000c0d0e7389 */ /* 0x00006400000c000b */
[----:B01----:R-:W-:Y:S01]  /*f420*/  ENDCOLLECTIVE ;  /* 0x000000000000791b */ /* 0x003fe20003800000 */
.L_x_11349:
        /* <DEDUP_REMOVED lines=11> */
.L_x_11350:
[----:B------:R-:W-:-:S05]  /*f4e0*/  VIADD R2, R25, 0x80 ;  /* 0x0000008019027836 */ /* 0x000fca0000000000 */
[----:B------:R-:W-:Y:S01]  /*f4f0*/  ISETP.GE.AND P2, PT, R2, R7, PT ;  /* 0x000000070200720c */ /* 0x000fe20003f46270 */
[----:B------:R-:W-:Y:S02]  /*f500*/  IMAD.MOV.U32 R13, RZ, RZ, R6 ;  /* 0x000000ffff0d7224 */ /* 0x000fe400078e0006 */
[----:B------:R-:W-:-:S10]  /*f510*/  IMAD.MOV.U32 R12, RZ, RZ, 0x1 ;  /* 0x00000001ff0c7424 */ /* 0x000fd400078e00ff */
[----:B------:R-:W-:-:S13]  /*f520*/  @!P2 IADD3 R2, P1, R21, R14, RZ ;  /* 0x0000000e1502a210 */ /* 0x000fda0007f3e0ff */
[----:B------:R-:W-:Y:S05]  /*f530*/  WARPSYNC.COLLECTIVE R15, `(.L_x_11351) ;  /* 0x000000000f087348 */ /* 0x000fea0003c00000 */
[----:B------:R0:W1:Y:S02]  /*f540*/  SHFL.IDX P6, R14, R13, R12, R11 ;  /* 0x0000000c0d0e7389 */ /* 0x00006400000c000b */
[----:B01----:R-:W-:Y:S01]  /*f550*/  ENDCOLLECTIVE ;  /* 0x000000000000791b */ /* 0x003fe20003800000 */
.L_x_11351:
        /* <DEDUP_REMOVED lines=10> */
.L_x_11352:
[----:B------:R-:W-:Y:S05]  /*f600*/  BRA `(.L_x_11353) ;  /* 0xffffffd000c47947 */ /* 0x000fea000383ffff */
.L_x_11279:
[----:B0-----:R0:W1:Y:S02]  /*f610*/  SYNCS.PHASECHK.TRANS64.TRYWAIT P0, [R16+URZ+0x13220], R3 ;  /* 0x01322003100075a7 */ /* 0x001064000800017f */
[----:B-1----:R-:W-:Y:S05]  /*f620*/  @!P0 NANOSLEEP.SYNCS 0x989680 ;  /* 0x009896800000895d */ /* 0x002fea0003900000 */
[----:B------:R-:W1:Y:S02]  /*f630*/  @!P0 SYNCS.PHASECHK.TRANS64 P0, [R16+URZ+0x13220], R3 ;  /* 0x01322003100085a7 */ /* 0x000e64000800007f */
[----:B-1----:R-:W-:Y:S05]  /*f640*/  @!P0 BRA `(.L_x_11279) ;  /* 0xfffffffc00f08947 */ /* 0x002fea000383ffff */
[----:B------:R-:W-:Y:S05]  /*f650*/  BRA `(.L_x_11354) ;  /* 0xffffffd4002c7947 */ /* 0x000fea000383ffff */
.L_x_11285:
[----:B0-----:R0:W1:Y:S02]  /*f660*/  SYNCS.PHASECHK.TRANS64.TRYWAIT P0, [R4+URZ+0x13280], R3 ;  /* 0x01328003040075a7 */ /* 0x001064000800017f */
[----:B-1----:R-:W-:Y:S05]  /*f670*/  @!P0 NANOSLEEP.SYNCS 0x989680 ;  /* 0x009896800000895d */ /* 0x002fea0003900000 */
[----:B------:R-:W1:Y:S02]  /*f680*/  @!P0 SYNCS.PHASECHK.TRANS64 P0, [R4+URZ+0x13280], R3 ;  /* 0x01328003040085a7 */ /* 0x000e64000800007f */
[----:B-1----:R-:W-:Y:S05]  /*f690*/  @!P0 BRA `(.L_x_11285) ;  /* 0xfffffffc00f08947 */ /* 0x002fea000383ffff */
[----:B------:R-:W-:Y:S05]  /*f6a0*/  BRA `(.L_x_11355) ;  /* 0xffffffd400c87947 */ /* 0x000fea000383ffff */
.L_x_11290:
[----:B-1----:R1:W2:Y:S02]  /*f6b0*/  SYNCS.PHASECHK.TRANS64.TRYWAIT P0, [R4+URZ+0x13240], R3 ;  /* 0x01324003040075a7 */ /* 0x0022a4000800017f */
[----:B--2---:R-:W-:Y:S05]  /*f6c0*/  @!P0 NANOSLEEP.SYNCS 0x989680 ;  /* 0x009896800000895d */ /* 0x004fea0003900000 */
[----:B------:R-:W2:Y:S02]  /*f6d0*/  @!P0 SYNCS.PHASECHK.TRANS64 P0, [R4+URZ+0x13240], R3 ;  /* 0x01324003040085a7 */ /* 0x000ea4000800007f */
[----:B--2---:R-:W-:Y:S05]  /*f6e0*/  @!P0 BRA `(.L_x_11290) ;  /* 0xfffffffc00f08947 */ /* 0x004fea000383ffff */
[----:B------:R-:W-:Y:S05]  /*f6f0*/  BRA `(.L_x_11356) ;  /* 0xffffffd800447947 */ /* 0x000fea000383ffff */
.L_x_11296:
[----:B0-----:R0:W1:Y:S02]  /*f700*/  SYNCS.PHASECHK.TRANS64.TRYWAIT P0, [R3+URZ+0x13270], R2 ;  /* 0x01327002030075a7 */ /* 0x001064000800017f */
[----:B-1----:R-:W-:Y:S05]  /*f710*/  @!P0 NANOSLEEP.SYNCS 0x989680 ;  /* 0x009896800000895d */ /* 0x002fea0003900000 */
[----:B------:R-:W1:Y:S02]  /*f720*/  @!P0 SYNCS.PHASECHK.TRANS64 P0, [R3+URZ+0x13270], R2 ;  /* 0x01327002030085a7 */ /* 0x000e64000800007f */
[----:B-1----:R-:W-:Y:S05]  /*f730*/  @!P0 BRA `(.L_x_11296) ;  /* 0xfffffffc00f08947 */ /* 0x002fea000383ffff */
[----:B------:R-:W-:Y:S05]  /*f740*/  BRA `(.L_x_11357) ;  /* 0xffffffd800e07947 */ /* 0x000fea000383ffff */
.L_x_11298:
[----:B0-----:R0:W1:Y:S02]  /*f750*/  SYNCS.PHASECHK.TRANS64.TRYWAIT P0, [R3+URZ+0x13260], R2 ;  /* 0x01326002030075a7 */ /* 0x001064000800017f */
[----:B-1----:R-:W-:Y:S05]  /*f760*/  @!P0 NANOSLEEP.SYNCS 0x989680 ;  /* 0x009896800000895d */ /* 0x002fea0003900000 */
[----:B------:R-:W1:Y:S02]  /*f770*/  @!P0 SYNCS.PHASECHK.TRANS64 P0, [R3+URZ+0x13260], R2 ;  /* 0x01326002030085a7 */ /* 0x000e64000800007f */
[----:B-1----:R-:W-:Y:S05]  /*f780*/  @!P0 BRA `(.L_x_11298) ;  /* 0xfffffffc00f08947 */ /* 0x002fea000383ffff */
[----:B------:R-:W-:Y:S05]  /*f790*/  BRA `(.L_x_11358) ;  /* 0xffffffd800e87947 */ /* 0x000fea000383ffff */
.L_x_11305:
[----:B0-----:R0:W1:Y:S02]  /*f7a0*/  SYNCS.PHASECHK.TRANS64.TRYWAIT P1, [R2+URZ+0x13270], R3 ;  /* 0x01327003020075a7 */ /* 0x001064000802017f */
[----:B-1----:R-:W-:Y:S05]  /*f7b0*/  @!P1 NANOSLEEP.SYNCS 0x989680 ;  /* 0x009896800000995d */ /* 0x002fea0003900000 */
[----:B------:R-:W1:Y:S02]  /*f7c0*/  @!P1 SYNCS.PHASECHK.TRANS64 P1, [R2+URZ+0x13270], R3 ;  /* 0x01327003020095a7 */ /* 0x000e64000802007f */
[----:B-1----:R-:W-:Y:S05]  /*f7d0*/  @!P1 BRA `(.L_x_11305) ;  /* 0xfffffffc00f09947 */ /* 0x002fea000383ffff */
[----:B------:R-:W-:Y:S05]  /*f7e0*/  BRA `(.L_x_11359) ;  /* 0xffffffe0002c7947 */ /* 0x000fea000383ffff */
.L_x_11307:
[----:B0-----:R0:W1:Y:S02]  /*f7f0*/  SYNCS.PHASECHK.TRANS64.TRYWAIT P1, [R2+URZ+0x13260], R5 ;  /* 0x01326005020075a7 */ /* 0x001064000802017f */
[----:B-1----:R-:W-:Y:S05]  /*f800*/  @!P1 NANOSLEEP.SYNCS 0x989680 ;  /* 0x009896800000995d */ /* 0x002fea0003900000 */
[----:B------:R-:W1:Y:S02]  /*f810*/  @!P1 SYNCS.PHASECHK.TRANS64 P1, [R2+URZ+0x13260], R5 ;  /* 0x01326005020095a7 */ /* 0x000e64000802007f */
[----:B-1----:R-:W-:Y:S05]  /*f820*/  @!P1 BRA `(.L_x_11307) ;  /* 0xfffffffc00f09947 */ /* 0x002fea000383ffff */
[----:B------:R-:W-:Y:S05]  /*f830*/  BRA `(.L_x_11360) ;  /* 0xffffffe000347947 */ /* 0x000fea000383ffff */
.L_x_11318:
[----:B0-----:R0:W2:Y:S02]  /*f840*/  SYNCS.PHASECHK.TRANS64.TRYWAIT P0, [R7+URZ+0x13220], R0 ;  /* 0x01322000070075a7 */ /* 0x0010a4000800017f */
[----:B--2---:R-:W-:Y:S05]  /*f850*/  @!P0 NANOSLEEP.SYNCS 0x989680 ;  /* 0x009896800000895d */ /* 0x004fea0003900000 */
[----:B------:R-:W2:Y:S02]  /*f860*/  @!P0 SYNCS.PHASECHK.TRANS64 P0, [R7+URZ+0x13220], R0 ;  /* 0x01322000070085a7 */ /* 0x000ea4000800007f */
[----:B--2---:R-:W-:Y:S05]  /*f870*/  @!P0 BRA `(.L_x_11318) ;  /* 0xfffffffc00f08947 */ /* 0x004fea000383ffff */
[----:B------:R-:W-:Y:S05]  /*f880*/  BRA `(.L_x_11361) ;  /* 0xfffffff0000c7947 */ /* 0x000fea000383ffff */
.L_x_11319:
        /* <DEDUP_REMOVED lines=11> */
.L_x_11363:
[----:B------:R-:W-:Y:S05]  /*f940*/  BSYNC B0 ;  /* 0x0000000000007941 */ /* 0x000fea0003800000 */
.L_x_11362:
[----:B------:R-:W-:Y:S05]  /*f950*/  BRA `(.L_x_11364) ;  /* 0xffffffec00f47947 */ /* 0x000fea000383ffff */
.L_x_11322:
[----:B------:R-:W-:Y:S01]  /*f960*/  BSSY B1, `(.L_x_11365) ;  /* 0x0000006000017945 */ /* 0x000fe20003800000 */
[----:B------:R-:W-:-:S07]  /*f970*/  IMAD.MOV.U32 R15, RZ, RZ, -0x1 ;  /* 0xffffffffff0f7424 */ /* 0x000fce00078e00ff */
[----:B01----:R-:W-:Y:S05]  /*f980*/  WARPSYNC.COLLECTIVE R15, `(.L_x_11366) ;  /* 0x000000000f0c7348 */ /* 0x003fea0003c00000 */
[----:B------:R-:W-:Y:S02]  /*f990*/  ELECT P6, UR62, PT ;  /* 0x00000000003e782f */ /* 0x000fe400038c0000 */
[----:B------:R-:W-:Y:S01]  /*f9a0*/  MOV R14, UR62 ;  /* 0x0000003e000e7c02 */ /* 0x000fe20008000f00 */
[----:B01----:R-:W-:Y:S10]  /*f9b0*/  ENDCOLLECTIVE ;  /* 0x000000000000791b */ /* 0x003ff40003800000 */
.L_x_11366:
[----:B------:R-:W-:Y:S05]  /*f9c0*/  BSYNC B1 ;  /* 0x0000000000017941 */ /* 0x000fea0003800000 */
.L_x_11365:
[----:B------:R-:W-:Y:S05]  /*f9d0*/  BRA `(.L_x_11367) ;  /* 0xffffffec00ec7947 */ /* 0x000fea000383ffff */
.L_x_11324:
[----:B0-----:R0:W2:Y:S02]  /*f9e0*/  SYNCS.PHASECHK.TRANS64.TRYWAIT P1, [R5+URZ], R4 ;  /* 0x00000004050075a7 */ /* 0x0010a4000802017f */
[----:B--2---:R-:W-:Y:S05]  /*f9f0*/  @!P1 NANOSLEEP.SYNCS 0x989680 ;  /* 0x009896800000995d */ /* 0x004fea0003900000 */
[----:B------:R-:W2:Y:S02]  /*fa00*/  @!P1 SYNCS.PHASECHK.TRANS64 P1, [R5+URZ], R4 ;  /* 0x00000004050095a7 */ /* 0x000ea4000802007f */
[----:B--2---:R-:W-:Y:S05]  /*fa10*/  @!P1 BRA `(.L_x_11324) ;  /* 0xfffffffc00f09947 */ /* 0x004fea000383ffff */
[----:B------:R-:W-:Y:S05]  /*fa20*/  BRA `(.L_x_11368) ;  /* 0xfffffff000207947 */ /* 0x000fea000383ffff */
.L_x_11325:
[----:B--2---:R2:W3:Y:S02]  /*fa30*/  SYNCS.PHASECHK.TRANS64.TRYWAIT P1, [R3+URZ], R0 ;  /* 0x00000000030075a7 */ /* 0x0044e4000802017f */
[----:B---3--:R-:W-:Y:S05]  /*fa40*/  @!P1 NANOSLEEP.SYNCS 0x989680 ;  /* 0x009896800000995d */ /* 0x008fea0003900000 */
[----:B------:R-:W3:Y:S02]  /*fa50*/  @!P1 SYNCS.PHASECHK.TRANS64 P1, [R3+URZ], R0 ;  /* 0x00000000030095a7 */ /* 0x000ee4000802007f */
[----:B---3--:R-:W-:Y:S05]  /*fa60*/  @!P1 BRA `(.L_x_11325) ;  /* 0xfffffffc00f09947 */ /* 0x008fea000383ffff */
[----:B------:R-:W-:Y:S05]  /*fa70*/  BRA `(.L_x_11369) ;  /* 0xfffffff000147947 */ /* 0x000fea000383ffff */
.L_x_11327:
[----:B--2---:R2:W3:Y:S02]  /*fa80*/  SYNCS.PHASECHK.TRANS64.TRYWAIT P1, [R3+URZ+0x13260], R4 ;  /* 0x01326004030075a7 */ /* 0x0044e4000802017f */
[----:B---3--:R-:W-:Y:S05]  /*fa90*/  @!P1 NANOSLEEP.SYNCS 0x989680 ;  /* 0x009896800000995d */ /* 0x008fea0003900000 */
[----:B------:R-:W3:Y:S02]  /*faa0*/  @!P1 SYNCS.PHASECHK.TRANS64 P1, [R3+URZ+0x13260], R4 ;  /* 0x01326004030095a7 */ /* 0x000ee4000802007f */
[----:B---3--:R-:W-:Y:S05]  /*fab0*/  @!P1 BRA `(.L_x_11327) ;  /* 0xfffffffc00f09947 */ /* 0x008fea000383ffff */
[----:B------:R-:W-:Y:S05]  /*fac0*/  BRA `(.L_x_11370) ;  /* 0xfffffff000147947 */ /* 0x000fea000383ffff */
.L_x_11329:
[----:B0-----:R0:W3:Y:S02]  /*fad0*/  SYNCS.PHASECHK.TRANS64.TRYWAIT P1, [R5+URZ+0x13260], R0 ;  /* 0x01326000050075a7 */ /* 0x0010e4000802017f */
[----:B---3--:R-:W-:Y:S05]  /*fae0*/  @!P1 NANOSLEEP.SYNCS 0x989680 ;  /* 0x009896800000995d */ /* 0x008fea0003900000 */
[----:B------:R-:W3:Y:S02]  /*faf0*/  @!P1 SYNCS.PHASECHK.TRANS64 P1, [R5+URZ+0x13260], R0 ;  /* 0x01326000050095a7 */ /* 0x000ee4000802007f */
[----:B---3--:R-:W-:Y:S05]  /*fb00*/  @!P1 BRA `(.L_x_11329) ;  /* 0xfffffffc00f09947 */ /* 0x008fea000383ffff */
[----:B------:R-:W-:Y:S05]  /*fb10*/  BRA `(.L_x_11371) ;  /* 0xfffffff000147947 */ /* 0x000fea000383ffff */
.L_x_11331:
[----:B---3--:R3:W4:Y:S02]  /*fb20*/  SYNCS.PHASECHK.TRANS64.TRYWAIT P0, [R3+URZ+0x13280], R4 ;  /* 0x01328004030075a7 */ /* 0x008724000800017f */
[----:B----4-:R-:W-:Y:S05]  /*fb30*/  @!P0 NANOSLEEP.SYNCS 0x989680 ;  /* 0x009896800000895d */ /* 0x010fea0003900000 */
[----:B------:R-:W4:Y:S02]  /*fb40*/  @!P0 SYNCS.PHASECHK.TRANS64 P0, [R3+URZ+0x13280], R4 ;  /* 0x01328004030085a7 */ /* 0x000f24000800007f */
[----:B----4-:R-:W-:Y:S05]  /*fb50*/  @!P0 BRA `(.L_x_11331) ;  /* 0xfffffffc00f08947 */ /* 0x010fea000383ffff */
[----:B------:R-:W-:Y:S05]  /*fb60*/  BRA `(.L_x_11332) ;  /* 0xfffffff000107947 */ /* 0x000fea000383ffff */
.L_x_11372:
        /* <DEDUP_REMOVED lines=9> */
.L_x_13295:


//--------------------- .text._ZN7cutlass13device_kernelIN5flash11enable_sm90INS1_16FlashAttnFwdSm90INS1_25CollectiveMainloopFwdSm90ILi2EN4cute5tupleIJNS5_1CILi1EEES8_S8_EEENS6_IJNS7_ILi192EEENS7_ILi160EEENS7_ILi64EEEEEELi64ENS_12float_e4m3_tEfNS_4arch4Sm90ELb0ELb0ELb0ELb1ELb0ELb1ELb0ELb1ELb1ELb1ELb1ELb0EEENS1_21CollectiveEpilogueFwdINS6_IJSA_SC_SB_EEES9_NS_10bfloat16_tESG_Li384ELb1ELb1ELb1ELb1EEENS1_36VarlenDynamicPersistentTileSchedulerILi192ELi160ELi384ELi128ELb1ELb1ELb1ELb0ELb1ELb1EEEEEEEEEvNT_6ParamsE --------------------------
	.section	.text._ZN7cutlass13device_kernelIN5flash11enable_sm90INS1_16FlashAttnFwdSm90INS1_25CollectiveMainloopFwdSm90ILi2EN4cute5tupleIJNS5_1CILi1EEES8_S8_EEENS6_IJNS7_ILi192EEENS7_ILi160EEENS7_ILi64EEEEEELi64ENS_12float_e4m3_tEfNS_4arch4Sm90ELb0ELb0ELb0ELb1ELb0ELb1ELb0ELb1ELb1ELb1ELb1ELb0EEENS1_21CollectiveEpilogueFwdINS6_IJSA_SC_SB_EEES9_NS_10bfloat16_tESG_Li384ELb1ELb1ELb1ELb1EEENS1_36VarlenDynamicPersistentTileSchedulerILi192ELi160ELi384ELi128ELb1ELb1ELb1ELb0ELb1ELb1EEEEEEEEEvNT_6ParamsE,"ax",@progbits
	.align	128
.text._ZN7cutlass13device_kernelIN5flash11enable_sm90INS1_16FlashAttnFwdSm90INS1_25CollectiveMainloopFwdSm90ILi2EN4cute5tupleIJNS5_1CILi1EEES8_S8_EEENS6_IJNS7_ILi192EEENS7_ILi160EEENS7_ILi64EEEEEELi64ENS_12float_e4m3_tEfNS_4arch4Sm90ELb0ELb0ELb0ELb1ELb0ELb1ELb0ELb1ELb1ELb1ELb1ELb0EEENS1_21CollectiveEpilogueFwdINS6_IJSA_SC_SB_EEES9_NS_10bfloat16_tESG_Li384ELb1ELb1ELb1ELb1EEENS1_36VarlenDynamicPersistentTileSchedulerILi192ELi160ELi384ELi128ELb1ELb1ELb1ELb0ELb1ELb1EEEEEEEEEvNT_6ParamsE:
        .type           _ZN7cutlass13device_kernelIN5flash11enable_sm90INS1_16FlashAttnFwdSm90INS1_25CollectiveMainloopFwdSm90ILi2EN4cute5tupleIJNS5_1CILi1EEES8_S8_EEENS6_IJNS7_ILi192EEENS7_ILi160EEENS7_ILi64EEEEEELi64ENS_12float_e4m3_tEfNS_4arch4Sm90ELb0ELb0ELb0ELb1ELb0ELb1ELb0ELb1ELb1ELb1ELb1ELb0EEENS1_21CollectiveEpilogueFwdINS6_IJSA_SC_SB_EEES9_NS_10bfloat16_tESG_Li384ELb1ELb1ELb1ELb1EEENS1_36VarlenDynamicPersistentTileSchedulerILi192ELi160ELi384ELi128ELb1ELb1ELb1ELb0ELb1ELb1EEEEEEEEEvNT_6ParamsE,@function
        .size           _ZN7cutlass13device_kernelIN5flash11enable_sm90INS1_16FlashAttnFwdSm90INS1_25CollectiveMainloopFwdSm90ILi2EN4cute5tupleIJNS5_1CILi1EEES8_S8_EEENS6_IJNS7_ILi192EEENS7_ILi160EEENS7_ILi64EEEEEELi64ENS_12float_e4m3_tEfNS_4arch4Sm90ELb0ELb0ELb0ELb1ELb0ELb1ELb0ELb1ELb1ELb1ELb1ELb0EEENS1_21CollectiveEpilogueFwdINS6_IJSA_SC_SB_EEES9_NS_10bfloat16_tESG_Li384ELb1ELb1ELb1ELb1EEENS1_36VarlenDynamicPersistentTileSchedulerILi192ELi160ELi384ELi128ELb1ELb1ELb1ELb0ELb1ELb1EEEEEEEEEvNT_6ParamsE,(.L_x_13296 - _ZN7cutlass13device_kernelIN5flash11enable_sm90INS1_16FlashAttnFwdSm90INS1_25CollectiveMainloopFwdSm90ILi2EN4cute5tupleIJNS5_1CILi1EEES8_S8_EEENS6_IJNS7_ILi192EEENS7_ILi160EEENS7_ILi64EEEEEELi64ENS_12float_e4m3_tEfNS_4arch4Sm90ELb0ELb0ELb0ELb1ELb0ELb1ELb0ELb1ELb1ELb1ELb1ELb0EEENS1_21CollectiveEpilogueFwdINS6_IJSA_SC_SB_EEES9_NS_10bfloat16_tESG_Li384ELb1ELb1ELb1ELb1EEENS1_36VarlenDynamicPersistentTileSchedulerILi192ELi160ELi384ELi128ELb1ELb1ELb1ELb0ELb1ELb1EEEEEEEEEvNT_6ParamsE)
        .other          _ZN7cutlass13device_kernelIN5flash11enable_sm90INS1_16FlashAttnFwdSm90INS1_25CollectiveMainloopFwdSm90ILi2EN4cute5tupleIJNS5_1CILi1EEES8_S8_EEENS6_IJNS7_ILi192EEENS7_ILi160EEENS7_ILi64EEEEEELi64ENS_12float_e4m3_tEfNS_4arch4Sm90ELb0ELb0ELb0ELb1ELb0ELb1ELb0ELb1ELb1ELb1ELb1ELb0EEENS1_21CollectiveEpilogueFwdINS6_IJSA_SC_SB_EEES9_NS_10bfloat16_tESG_Li384ELb1ELb1ELb1ELb1EEENS1_36VarlenDynamicPersistentTileSchedulerILi192ELi160ELi384ELi128ELb1ELb1ELb1ELb0ELb1ELb1EEEEEEEEEvNT_6ParamsE,@"STO_CUDA_ENTRY STV_DEFAULT"
_ZN7cutlass13device_kernelIN5flash11enable_sm90INS1_16FlashAttnFwdSm90INS1_25CollectiveMainloopFwdSm90ILi2EN4cute5tupleIJNS5_1CILi1EEES8_S8_EEENS6_IJNS7_ILi192EEENS7_ILi160EEENS7_ILi64EEEEEELi64ENS_12float_e4m3_tEfNS_4arch4Sm90ELb0ELb0ELb0ELb1ELb0ELb1ELb0ELb1ELb1ELb1ELb1ELb0EEENS1_21CollectiveEpilogueFwdINS6_IJSA_SC_SB_EEES9_NS_10bfloat16_tESG_Li384ELb1ELb1ELb1ELb1EEENS1_36VarlenDynamicPersistentTileSchedulerILi192ELi160ELi384ELi128ELb1ELb1ELb1ELb0ELb1ELb1EEEEEEEEEvNT_6ParamsE:
        /* <DEDUP_REMOVED lines=23> */
.L_x_11374:
[----:B------:R-:W-:Y:S05]  /*0170*/  BSYNC B0 ;  /* 0x0000000000007941 */ /* 0x000fea0003800000 */
.L_x_11373:
        /* <DEDUP_REMOVED lines=40> */
.L_x_11375:
        /* <DEDUP_REMOVED lines=22> */
.L_x_11376:
        /* <DEDUP_REMOVED lines=18> */
.L_x_11377:
        /* <DEDUP_REMOVED lines=22> */
.L_x_11378:
        /* <DEDUP_REMOVED lines=22> */
.L_x_11379:
        /* <DEDUP_REMOVED lines=9> */
.L_x_11382:
        /* <DEDUP_REMOVED lines=16> */
[----:B------:R-:W3:Y:S01]  /*0ad0*/  LDL.LU R17, [R1+0x3c] ;  /* 0x00003c0001117983 */ /* 0x000ee20000300800 */
[----:B------:R-:W0:Y:S02]  /*0ae0*/  S2R R0, SR_TID.X ;  /* 0x0000000000007919 */ /* 0x000e240000002100 */
[----:B0-----:R-:W-:-:S05]  /*0af0*/  VIADD R15, R0, 0xffffff80 ;  /* 0xffffff80000f7836 */ /* 0x001fca0000000000 */
[----:B------:R-:W-:Y:S02]  /*0b00*/  SHF.R.S32.HI R0, RZ, 0x1f, R15 ;  /* 0x0000001fff007819 */ /* 0x000fe4000001140f */
[-C--:B------:R-:W-:Y:S02]  /*0b10*/  LEA.HI R4, R15, R15.reuse, RZ, 0x1 ;  /* 0x0000000f0f047211 */ /* 0x080fe400078f08ff */
[CC--:B--2---:R-:W-:Y:S02]  /*0b20*/  LEA.HI R2, R0.reuse, R15.reuse, RZ, 0x7 ;  /* 0x0000000f00027211 */ /* 0x0c4fe400078f38ff */
[CC--:B------:R-:W-:Y:S02]  /*0b30*/  LEA.HI R3, R0.reuse, R15.reuse, RZ, 0x5 ;  /* 0x0000000f00037211 */ /* 0x0c0fe400078f28ff */
[----:B------:R-:W-:Y:S02]  /*0b40*/  LEA.HI R5, R0, R15, RZ, 0x4 ;  /* 0x0000000f00057211 */ /* 0x000fe400078f20ff */
[----:B------:R-:W-:-:S02]  /*0b50*/  SHF.R.S32.HI R23, RZ, 0x1, R4 ;  /* 0x00000001ff177819 */ /* 0x000fc40000011404 */
[----:B------:R-:W-:Y:S01]  /*0b60*/  LOP3.LUT R10, R2, 0xffffff80, RZ, 0xc0, !PT ;  /* 0xffffff80020a7812 */ /* 0x000fe200078ec0ff */
[----:B------:R-:W-:Y:S01]  /*0b70*/  IMAD.SHL.U32 R6, R3, 0x20, RZ ;  /* 0x0000002003067824 */ /* 0x000fe200078e00ff */
[----:B------:R-:W-:Y:S02]  /*0b80*/  LOP3.LUT R8, R5, 0x3fffff0, RZ, 0xc0, !PT ;  /* 0x03fffff005087812 */ /* 0x000fe400078ec0ff */
[----:B------:R-:W-:Y:S01]  /*0b90*/  LEA.HI R3, R4, R23, RZ, 0x1 ;  /* 0x0000001704037211 */ /* 0x000fe200078f08ff */
[C---:B------:R-:W-:Y:S01]  /*0ba0*/  IMAD.IADD R14, R15.reuse, 0x1, -R10 ;  /* 0x000000010f0e7824 */ /* 0x040fe200078e0a0a */
[----:B------:R-:W-:Y:S02]  /*0bb0*/  SHF.R.S32.HI R7, RZ, 0x4, R5 ;  /* 0x00000004ff077819 */ /* 0x000fe40000011405 */
[----:B------:R-:W-:Y:S01]  /*0bc0*/  LOP3.LUT R9, R6, 0xfffffc00, RZ, 0xc0, !PT ;  /* 0xfffffc0006097812 */ /* 0x000fe200078ec0ff */
[----:B------:R-:W-:Y:S01]  /*0bd0*/  IMAD.IADD R8, R15, 0x1, -R8 ;  /* 0x000000010f087824 */ /* 0x000fe200078e0a08 */
[----:B------:R-:W-:-:S02]  /*0be0*/  LOP3.LUT R6, R3, 0x3fffffe, RZ, 0xc0, !PT ;  /* 0x03fffffe03067812 */ /* 0x000fc400078ec0ff */
[----:B------:R-:W-:Y:S02]  /*0bf0*/  LEA.HI R5, R5, R7, RZ, 0x1 ;  /* 0x0000000705057211 */ /* 0x000fe400078f08ff */
[----:B------:R-:W-:Y:S01]  /*0c00*/  SHF.R.S32.HI R11, RZ, 0x1f, R14 ;  /* 0x0000001fff0b7819 */ /* 0x000fe2000001140e */
[----:B------:R-:W-:Y:S01]  /*0c10*/  IMAD.IADD R6, R23, 0x1, -R6 ;  /* 0x0000000117067824 */ /* 0x000fe200078e0a06 */
[----:B------:R-:W-:Y:S01]  /*0c20*/  LOP3.LUT R10, R5, 0x1ffffffe, RZ, 0xc0, !PT ;  /* 0x1ffffffe050a7812 */ /* 0x000fe200078ec0ff */
[----:B------:R-:W-:Y:S01]  /*0c30*/  IMAD R9, R8, 0x40, R9 ;  /* 0x0000004008097824 */ /* 0x000fe200078e0209 */
[----:B------:R-:W-:Y:S01]  /*0c40*/  LEA.HI R8, R11, R14, RZ, 0x2 ;  /* 0x0000000e0b087211 */ /* 0x000fe200078f10ff */
[C---:B------:R-:W-:Y:S01]  /*0c50*/  IMAD R13, R7.reuse, 0x8, R6 ;  /* 0x00000008070d7824 */ /* 0x040fe200078e0206 */
[----:B------:R-:W-:Y:S01]  /*0c60*/  LEA.HI R3, R0, R15, RZ, 0x2 ;  /* 0x0000000f00037211 */ /* 0x000fe200078f10ff */
[----:B------:R-:W-:Y:S01]  /*0c70*/  IMAD.IADD R10, R7, 0x1, -R10 ;  /* 0x00000001070a7824 */ /* 0x000fe200078e0a0a */
[----:B------:R-:W-:-:S02]  /*0c80*/  SHF.R.S32.HI R6, RZ, 0x2, R8 ;  /* 0x00000002ff067819 */ /* 0x000fc40000011408 */
[----:B------:R-:W-:Y:S02]  /*0c90*/  SHF.R.S32.HI R7, RZ, 0x1f, R8 ;  /* 0x0000001fff077819 */ /* 0x000fe40000011408 */
[----:B------:R-:W-:Y:S02]  /*0ca0*/  SHF.R.S32.HI R18, RZ, 0x7, R2 ;  /* 0x00000007ff127819 */ /* 0x000fe40000011402 */
[--C-:B------:R-:W-:Y:S02]  /*0cb0*/  SHF.R.S32.HI R2, RZ, 0x2, R3.reuse ;  /* 0x00000002ff027819 */ /* 0x100fe40000011403 */
[----:B------:R-:W-:Y:S02]  /*0cc0*/  SHF.R.S32.HI R5, RZ, 0x1f, R3 ;  /* 0x0000001fff057819 */ /* 0x000fe40000011403 */
[----:B------:R-:W-:Y:S02]  /*0cd0*/  LEA.HI R7, R7, R6, RZ, 0x3 ;  /* 0x0000000607077211 */ /* 0x000fe400078f18ff */
[----:B------:R-:W-:Y:S01]  /*0ce0*/  LOP3.LUT R12, R3, 0xfffffffc, RZ, 0xc0, !PT ;  /* 0xfffffffc030c7812 */ /* 0x000fe200078ec0ff */
[----:B------:R-:W-:Y:S01]  /*0cf0*/  IMAD.HI R3, R18, 0x55555556, RZ ;  /* 0x5555555612037827 */ /* 0x000fe200078e02ff */
[----:B------:R-:W-:-:S02]  /*0d00*/  LEA.HI R5, R5, R2, RZ, 0x2 ;  /* 0x0000000205057211 */ /* 0x000fc400078f10ff */
[----:B------:R-:W-:Y:S02]  /*0d10*/  LOP3.LUT R7, R7, 0xfffffff8, RZ, 0xc0, !PT ;  /* 0xfffffff807077812 */ /* 0x000fe400078ec0ff */
[----:B------:R-:W-:Y:S02]  /*0d20*/  LEA.HI R11, R11, R14, RZ, 0x5 ;  /* 0x0000000e0b0b7211 */ /* 0x000fe400078f28ff */
[----:B------:R-:W-:Y:S02]  /*0d30*/  LEA.HI R3, R3, R3, RZ, 0x1 ;  /* 0x0000000303037211 */ /* 0x000fe400078f08ff */
[----:B------:R-:W-:Y:S01]  /*0d40*/  LOP3.LUT R5, R5, 0xfffffffc, RZ, 0xc0, !PT ;  /* 0xfffffffc05057812 */ /* 0x000fe200078ec0ff */
[----:B------:R-:W-:Y:S01]  /*0d50*/  IMAD.IADD R6, R6, 0x1, -R7 ;  /* 0x0000000106067824 */ /* 0x000fe200078e0a07 */
[----:B------:R-:W-:Y:S01]  /*0d60*/  SHF.R.S32.HI R11, RZ, 0x5, R11 ;  /* 0x00000005ff0b7819 */ /* 0x000fe2000001140b */
[----:B------:R-:W-:Y:S02]  /*0d70*/  IMAD R3, R3, -0x3, R18 ;  /* 0xfffffffd03037824 */ /* 0x000fe400078e0212 */
[----:B------:R-:W-:-:S02]  /*0d80*/  IMAD.IADD R18, R2, 0x1, -R5 ;  /* 0x0000000102127824 */ /* 0x000fc400078e0a05 */
[----:B------:R-:W-:Y:S02]  /*0d90*/  IMAD R6, R11, 0x10, R6 ;  /* 0x000000100b067824 */ /* 0x000fe400078e0206 */
[----:B------:R-:W-:Y:S02]  /*0da0*/  IMAD R2, R10, 0x8, R9 ;  /* 0x000000080a027824 */ /* 0x000fe400078e0209 */
[----:B------:R-:W-:Y:S01]  /*0db0*/  IMAD R5, R3, 0x40, R6 ;  /* 0x0000004003057824 */ /* 0x000fe200078e0206 */
[----:B------:R-:W-:Y:S02]  /*0dc0*/  LOP3.LUT R4, R4, 0xfffffffe, RZ, 0xc0, !PT ;  /* 0xfffffffe04047812 */ /* 0x000fe400078ec0ff */
[----:B------:R3:W-:Y:S01]  /*0dd0*/  STL [R1+0x94], R2 ;  /* 0x0000940201007387 */ /* 0x0007e20000100800 */
[----:B------:R-:W-:-:S03]  /*0de0*/  LEA.HI R0, R0, R15, RZ, 0x3 ;  /* 0x0000000f00007211 */ /* 0x000fc600078f18ff */
[----:B------:R-:W-:Y:S01]  /*0df0*/  STL [R1+0x70], R18 ;  /* 0x0000701201007387 */ /* 0x000fe20000100800 */
[----:B------:R-:W-:-:S03]  /*0e00*/  IMAD.IADD R4, R15, 0x1, -R4 ;  /* 0x000000010f047824 */ /* 0x000fc600078e0a04 */
[----:B------:R-:W-:Y:S01]  /*0e10*/  STL [R1+0x8c], R5 ;  /* 0x00008c0501007387 */ /* 0x000fe20000100800 */
[----:B------:R-:W-:-:S03]  /*0e20*/  SHF.R.S32.HI R6, RZ, 0x3, R0 ;  /* 0x00000003ff067819 */ /* 0x000fc60000011400 */
[----:B------:R-:W-:Y:S01]  /*0e30*/  STL [R1+0x48], RZ ;  /* 0x000048ff01007387 */ /* 0x000fe20000100800 */
[----:B------:R-:W-:Y:S01]  /*0e40*/  IMAD.SHL.U32 R156, R4, 0x8, RZ ;  /* 0x00000008049c7824 */ /* 0x000fe200078e00ff */
[----:B------:R-:W-:Y:S02]  /*0e50*/  LOP3.LUT R8, R8, 0x7ffffffc, RZ, 0xc0, !PT ;  /* 0x7ffffffc08087812 */ /* 0x000fe400078ec0ff */
[----:B------:R-:W-:-:S03]  /*0e60*/  SHF.R.S32.HI R3, RZ, 0x1f, R23 ;  /* 0x0000001fff037819 */ /* 0x000fc60000011417 */
[----:B------:R-:W-:-:S04]  /*0e70*/  IMAD.IADD R8, R14, 0x1, -R8 ;  /* 0x000000010e087824 */ /* 0x000fc800078e0a08 */
[----:B------:R-:W-:Y:S02]  /*0e80*/  IMAD.SHL.U32 R11, R8, 0x2, RZ ;  /* 0x00000002080b7824 */ /* 0x000fe400078e00ff */
[----:B------:R-:W-:Y:S02]  /*0e90*/  IMAD.SHL.U32 R10, R13, 0x40, RZ ;  /* 0x000000400d0a7824 */ /* 0x000fe400078e00ff */
[C---:B------:R-:W-:Y:S02]  /*0ea0*/  VIADD R9, R11.reuse, 0x18 ;  /* 0x000000180b097836 */ /* 0x040fe40000000000 */
[----:B------:R-:W-:Y:S02]  /*0eb0*/  VIADD R8, R11, 0x20 ;  /* 0x000000200b087836 */ /* 0x000fe40000000000 */
[----:B------:R-:W-:-:S05]  /*0ec0*/  IMAD.IADD R12, R15, 0x1, -R12 ;  /* 0x000000010f0c7824 */ /* 0x000fca00078e0a0c */
[----:B------:R-:W-:-:S04]  /*0ed0*/  LEA.HI R7, R12, R12, RZ, 0x1 ;  /* 0x0000000c0c077211 */ /* 0x000fc800078f08ff */
[----:B------:R-:W-:-:S05]  /*0ee0*/  LOP3.LUT R7, R7, 0x1ffffffe, RZ, 0xc0, !PT ;  /* 0x1ffffffe07077812 */ /* 0x000fca00078ec0ff */
[----:B------:R-:W-:Y:S01]  /*0ef0*/  IMAD.IADD R7, R12, 0x1, -R7 ;  /* 0x000000010c077824 */ /* 0x000fe200078e0a07 */
[----:B---3--:R-:W-:-:S05]  /*0f00*/  LOP3.LUT R2, R17, 0x1, RZ, 0xfc, !PT ;  /* 0x0000000111027812 */ /* 0x008fca00078efcff */
[----:B------:R0:W-:Y:S02]  /*0f10*/  STL [R1+0x8], R2 ;  /* 0x0000080201007387 */ /* 0x0001e40000100800 */
[----:B0-----:R-:W-:Y:S01]  /*0f20*/  LOP3.LUT R2, R0, 0xfffffff8, RZ, 0xc0, !PT ;  /* 0xfffffff800027812 */ /* 0x001fe200078ec0ff */
[----:B------:R-:W-:Y:S01]  /*0f30*/  IMAD.SHL.U32 R0, R18, 0x80, RZ ;  /* 0x0000008012007824 */ /* 0x000fe200078e00ff */
[----:B------:R-:W-:Y:S01]  /*0f40*/  STL [R1], RZ ;  /* 0x000000ff01007387 */ /* 0x000fe20000100800 */
[----:B------:R-:W-:-:S03]  /*0f50*/  IMAD.SHL.U32 R18, R4, 0x10, RZ ;  /* 0x0000001004127824 */ /* 0x000fc600078e00ff */
[----:B------:R-:W-:Y:S01]  /*0f60*/  LOP3.LUT R6, R0, 0x180, RZ, 0xc0, !PT ;  /* 0x0000018000067812 */ /* 0x000fe200078ec0ff */
[----:B------:R-:W-:Y:S01]  /*0f70*/  VIADD R0, R156, 0x10 ;  /* 0x000000109c007836 */ /* 0x000fe20000000000 */
[----:B------:R-:W-:Y:S04]  /*0f80*/  STL [R1+0xc], RZ ;  /* 0x00000cff01007387 */ /* 0x000fe80000100800 */
[----:B------:R-:W-:Y:S01]  /*0f90*/  STL [R1+0x4], RZ ;  /* 0x000004ff01007387 */ /* 0x000fe20000100800 */
[----:B------:R-:W-:-:S03]  /*0fa0*/  SHF.R.U32.HI R3, RZ, 0x3, R6 ;  /* 0x00000003ff037819 */ /* 0x000fc60000011606 */
[----:B------:R-:W-:Y:S04]  /*0fb0*/  STL [R1+0x28], R6 ;  /* 0x0000280601007387 */ /* 0x000fe80000100800 */
[----:B------:R0:W-:Y:S01]  /*0fc0*/  STL [R1+0x10], R0 ;  /* 0x0000100001007387 */ /* 0x0001e20000100800 */
[----:B------:R-:W-:Y:S01]  /*0fd0*/  IMAD.IADD R2, R15, 0x1, -R2 ;  /* 0x000000010f027824 */ /* 0x000fe200078e0a02 */
[C-C-:B------:R-:W-:Y:S02]  /*0fe0*/  LOP3.LUT R2, R6.reuse, 0x30, R18.reuse, 0xf8, !PT ;  /* 0x0000003006027812 */ /* 0x140fe400078ef812 */
[----:B0-----:R-:W-:-:S04]  /*0ff0*/  LOP3.LUT R0, R6, 0x10, R18, 0xf8, !PT ;  /* 0x0000001006007812 */ /* 0x001fc800078ef812 */
[----:B------:R-:W-:Y:S01]  /*1000*/  LOP3.LUT R0, R0, R3, RZ, 0x3c, !PT ;  /* 0x0000000300007212 */ /* 0x000fe200078e3cff */
[----:B------:R0:W-:Y:S01]  /*1010*/  STL [R1+0x2c], R3 ;  /* 0x00002c0301007387 */ /* 0x0001e20000100800 */
[----:B------:R-:W-:-:S03]  /*1020*/  VIADD R6, R11, 0x28 ;  /* 0x000000280b067836 */ /* 0x000fc60000000000 */
[----:B------:R-:W-:Y:S01]  /*1030*/  STL [R1+0x54], R11 ;  /* 0x0000540b01007387 */ /* 0x000fe20000100800 */
[----:B------:R-:W-:-:S03]  /*1040*/  IMAD.IADD R0, R10, 0x1, R0 ;  /* 0x000000010a007824 */ /* 0x000fc600078e0200 */
[----:B------:R-:W-:Y:S01]  /*1050*/  STL [R1+0x30], R10 ;  /* 0x0000300a01007387 */ /* 0x000fe20000100800 */
[----:B0-----:R-:W-:Y:S01]  /*1060*/  LOP3.LUT R3, R2, R3, RZ, 0x3c, !PT ;  /* 0x0000000302037212 */ /* 0x001fe200078e3cff */
[C---:B------:R-:W-:Y:S02]  /*1070*/  VIADD R4, R11.reuse, 0x30 ;  /* 0x000000300b047836 */ /* 0x040fe40000000000 */
[----:B------:R-:W-:Y:S01]  /*1080*/  STL [R1+0x6c], R9 ;  /* 0x00006c0901007387 */ /* 0x000fe20000100800 */
[----:B------:R-:W-:Y:S01]  /*1090*/  VIADD R2, R11, 0x38 ;  /* 0x000000380b027836 */ /* 0x000fe20000000000 */
[----:B------:R-:W-:Y:S02]  /*10a0*/  IADD3 R3, R16, R10, R3 ;  /* 0x0000000a10037210 */ /* 0x000fe40007ffe003 */
[----:B------:R0:W-:Y:S04]  /*10b0*/  STL [R1+0x68], R8 ;  /* 0x0000680801007387 */ /* 0x0001e80000100800 */
[----:B------:R-:W-:Y:S04]  /*10c0*/  STL [R1+0x64], R6 ;  /* 0x0000640601007387 */ /* 0x000fe80000100800 */
[----:B------:R1:W-:Y:S04]  /*10d0*/  STL [R1+0x14], R0 ;  /* 0x0000140001007387 */ /* 0x0003e80000100800 */
[----:B------:R-:W-:Y:S01]  /*10e0*/  STL [R1+0x60], R4 ;  /* 0x0000600401007387 */ /* 0x000fe20000100800 */
[----:B0-----:R-:W-:-:S02]  /*10f0*/  SHF.R.S32.HI R8, RZ, 0x1f, R8 ;  /* 0x0000001fff087819 */ /* 0x001fc40000011408 */
[----:B-1----:R-:W-:Y:S01]  /*1100*/  SHF.R.S32.HI R0, RZ, 0x1f, R9 ;  /* 0x0000001fff007819 */ /* 0x002fe20000011409 */
[----:B------:R0:W-:Y:S04]  /*1110*/  STL [R1+0x88], R3 ;  /* 0x0000880301007387 */ /* 0x0001e80000100800 */
[----:B------:R-:W-:Y:S04]  /*1120*/  STL [R1+0x5c], R2 ;  /* 0x00005c0201007387 */ /* 0x000fe80000100800 */
[----:B------:R1:W-:Y:S01]  /*1130*/  STL [R1+0x84], R0 ;  /* 0x0000840001007387 */ /* 0x0003e20000100800 */
[----:B0-----:R-:W-:-:S03]  /*1140*/  SHF.R.S32.HI R3, RZ, 0x1f, R4 ;  /* 0x0000001fff037819 */ /* 0x001fc60000011404 */
[----:B------:R-:W-:Y:S01]  /*1150*/  STL [R1+0x80], R8 ;  /* 0x0000800801007387 */ /* 0x000fe20000100800 */
[----:B-1----:R-:W-:Y:S02]  /*1160*/  SHF.R.S32.HI R0, RZ, 0x1f, R6 ;  /* 0x0000001fff007819 */ /* 0x002fe40000011406 */
[----:B------:R-:W-:-:S03]  /*1170*/  SHF.R.S32.HI R2, RZ, 0x1f, R2 ;  /* 0x0000001fff027819 */ /* 0x000fc60000011402 */
[----:B------:R0:W-:Y:S04]  /*1180*/  STL [R1+0x7c], R0 ;  /* 0x00007c0001007387 */ /* 0x0001e80000100800 */
[----:B------:R1:W-:Y:S01]  /*1190*/  STL [R1+0x78], R3 ;  /* 0x0000780301007387 */ /* 0x0003e20000100800 */
[----:B0-----:R-:W-:-:S05]  /*11a0*/  IMAD R0, R7, 0x8, R5 ;  /* 0x0000000807007824 */ /* 0x001fca00078e0205 */
[----:B------:R1:W-:Y:S04]  /*11b0*/  STL [R1+0x90], R0 ;  /* 0x0000900001007387 */ /* 0x0003e80000100800 */
[----:B------:R1:W-:Y:S01]  /*11c0*/  STL [R1+0x74], R2 ;  /* 0x0000740201007387 */ /* 0x0003e20000100800 */
[----:B------:R-:W-:-:S07]  /*11d0*/  IMAD.MOV.U32 R17, RZ, RZ, RZ ;  /* 0x000000ffff117224 */ /* 0x000fce00078e00ff */
.L_x_11487:
[----:B0123--:R-:W0:Y:S01]  /*11e0*/  LDC.64 R2, c[0x0][0xc88] ;  /* 0x00032200ff027b82 */ /* 0x00fe220000000a00 */
        /* <DEDUP_REMOVED lines=20> */
[C---:B-----5:R-:W-:Y:S01]  /*1330*/  IADD3 R6, P4, R34.reuse, UR6, RZ ;  /* 0x0000000622067c10 */ /* 0x060fe2000ff9e0ff */
[----:B------:R0:W-:Y:S04]  /*1340*/  STL [R1+0x4c], R0 ;  /* 0x00004c0001007387 */ /* 0x0001e80000100800 */
[----:B------:R1:W5:Y:S01]  /*1350*/  @P2 LDG.E R8, desc[UR40][R2.64] ;  /* 0x0000002802082981 */ /* 0x000362000c1e1900 */
[----:B------:R-:W-:Y:S01]  /*1360*/  @P1 IADD3 R4, P2, R34, UR8, RZ ;  /* 0x0000000822041c10 */ /* 0x000fe2000ff5e0ff */
[----:B------:R-:W-:Y:S01]  /*1370*/  IMAD.U32 R24, RZ, RZ, UR4 ;  /* 0x00000004ff187e24 */ /* 0x000fe2000f8e00ff */
[C---:B------:R-:W-:Y:S01]  /*1380*/  IADD3.X R7, R33.reuse, UR7, RZ, P4, !PT ;  /* 0x0000000721077c10 */ /* 0x040fe2000a7fe4ff */
[----:B------:R2:W-:Y:S01]  /*1390*/  STL [R1+0x40], R34 ;  /* 0x0000402201007387 */ /* 0x0005e20000100800 */
[----:B----4-:R-:W-:Y:S01]  /*13a0*/  @P1 IADD3.X R5, R33, UR9, RZ, P2, !PT ;  /* 0x0000000921051c10 */ /* 0x010fe200097fe4ff */
        /* <DEDUP_REMOVED lines=31> */
.L_x_11384:
[----:B------:R-:W-:Y:S02]  /*15a0*/  IMAD.U32 R32, RZ, RZ, UR5 ;  /* 0x00000005ff207e24 */ /* 0x000fe4000f8e00ff */
[----:B------:R-:W-:Y:S01]  /*15b0*/  IMAD.U32 R29, RZ, RZ, UR4 ;  /* 0x00000004ff1d7e24 */ /* 0x000fe2000f8e00ff */
[----:B------:R-:W-:Y:S06]  /*15c0*/  @!P2 BRA `(.L_x_11385) ;  /* 0x000000000010a947 */ /* 0x000fec0003800000 */
[----:B------:R-:W-:-:S04]  /*15d0*/  IADD3 R2, P0, R34, UR8, RZ ;  /* 0x0000000822027c10 */ /* 0x000fc8000ff1e0ff */
[----:B------:R-:W-:-:S05]  /*15e0*/  IADD3.X R3, R33, UR9, RZ, P0, !PT ;  /* 0x0000000921037c10 */ /* 0x000fca00087fe4ff */
[----:B------:R0:W5:Y:S01]  /*15f0*/  LDG.E R29, desc[UR40][R2.64] ;  /* 0x00000028021d7981 */ /* 0x000162000c1e1900 */
[----:B------:R-:W-:Y:S05]  /*1600*/  BRA `(.L_x_11386) ;  /* 0x0000000000107947 */ /* 0x000fea0003800000 */
.L_x_11385:
[----:B------:R-:W-:Y:S05]  /*1610*/  @!P0 BRA `(.L_x_11386) ;  /* 0x00000000000c8947 */ /* 0x000fea0003800000 */
[----:B------:R-:W2:Y:S04]  /*1620*/  LDG.E R0, desc[UR40][R6.64] ;  /* 0x0000002806007981 */ /* 0x000ea8000c1e1900 */
[----:B------:R-:W2:Y:S02]  /*1630*/  LDG.E R29, desc[UR40][R6.64+0x4] ;  /* 0x00000428061d7981 */ /* 0x000ea4000c1e1900 */
[----:B--2---:R-:W-:-:S07]  /*1640*/  IMAD.IADD R29, R29, 0x1, -R0 ;  /* 0x000000011d1d7824 */ /* 0x004fce00078e0a00 */
.L_x_11386:
[----:B------:R-:W-:Y:S02]  /*1650*/  ULDC.64 UR4, c[0x0][0xa10] ;  /* 0x0002840000047ab9 */ /* 0x000fe40000000a00 */
[----:B------:R-:W-:-:S04]  /*1660*/  ISETP.NE.U32.AND P0, PT, RZ, UR4, PT ;  /* 0x00000004ff007c0c */ /* 0x000fc8000bf05070 */
[----:B------:R-:W-:Y:S01]  /*1670*/  ISETP.NE.AND.EX P0, PT, RZ, UR5, PT, P0 ;  /* 0x00000005ff007c0c */ /* 0x000fe2000bf05300 */
[----:B------:R-:W-:-:S12]  /*1680*/  ULDC.64 UR4, c[0x0][0xa30] ;  /* 0x00028c0000047ab9 */ /* 0x000fd80000000a00 */
[----:B0-----:R-:W0:Y:S01]  /*1690*/  @P0 LDC.64 R2, c[0x0][0xa10] ;  /* 0x00028400ff020b82 */ /* 0x001e220000000a00 */
[----:B------:R-:W-:-:S04]  /*16a0*/  ISETP.NE.U32.AND P1, PT, RZ, UR4, PT ;  /* 0x00000004ff007c0c */ /* 0x000fc8000bf25070 */
[----:B------:R-:W-:Y:S01]  /*16b0*/  ISETP.NE.AND.EX P1, PT, RZ, UR5, PT, P1 ;  /* 0x00000005ff007c0c */ /* 0x000fe2000bf25310 */
[----:B0-----:R-:W-:-:S05]  /*16c0*/  @P0 IMAD.WIDE R2, R31, 0x4, R2 ;  /* 0x000000041f020825 */ /* 0x001fca00078e0202 */
[----:B------:R-:W2:Y:S04]  /*16d0*/  @P0 LDG.E R0, desc[UR40][R2.64] ;  /* 0x0000002802000981 */ /* 0x000ea8000c1e1900 */
[----:B------:R-:W2:Y:S03]  /*16e0*/  @P0 LDG.E R7, desc[UR40][R2.64+0x4] ;  /* 0x0000042802070981 */ /* 0x000ea6000c1e1900 */
[----:B------:R-:W-:Y:S01]  /*16f0*/  @P1 IADD3 R4, P2, R34, UR4, RZ ;  /* 0x0000000422041c10 */ /* 0x000fe2000ff5e0ff */
[----:B-----5:R-:W-:-:S03]  /*1700*/  IMAD.MOV.U32 R26, RZ, RZ, R29 ;  /* 0x000000ffff1a7224 */ /* 0x020fc600078e001d */
[----:B------:R-:W-:-:S05]  /*1710*/  @P1 IADD3.X R5, R33, UR5, RZ, P2, !PT ;  /* 0x0000000521051c10 */ /* 0x000fca00097fe4ff */
[----:B------:R0:W5:Y:S01]  /*1720*/  @P1 LDG.E R26, desc[UR40][R4.64] ;  /* 0x00000028041a1981 */ /* 0x000162000c1e1900 */
[----:B------:R-:W-:Y:S01]  /*1730*/  LOP3.LUT R10, R9, 0xff, RZ, 0xc0, !PT ;  /* 0x000000ff090a7812 */ /* 0x000fe200078ec0ff */
[----:B------:R-:W-:Y:S01]  /*1740*/  IMAD.IADD R11, R29, 0x1, -R8 ;  /* 0x000000011d0b7824 */ /* 0x000fe200078e0a08 */
[----:B------:R-:W-:Y:S01]  /*1750*/  SHF.R.U32.HI R6, RZ, 0x10, R9 ;  /* 0x00000010ff067819 */ /* 0x000fe20000011609 */
[----:B------:R-:W-:Y:S01]  /*1760*/  BSSY B0, `(.L_x_11387) ;  /* 0x000002b000007945 */ /* 0x000fe20003800000 */
[----:B------:R-:W-:Y:S01]  /*1770*/  LOP3.LUT R22, R22, 0xfffffff7, RZ, 0xc0, !PT ;  /* 0xfffffff716167812 */ /* 0x000fe200078ec0ff */
[----:B------:R0:W-:Y:S04]  /*1780*/  STL [R1+0x58], R10 ;  /* 0x0000580a01007387 */ /* 0x0001e80000100800 */
[----:B------:R0:W-:Y:S01]  /*1790*/  STL [R1+0x3c], R6 ;  /* 0x00003c0601007387 */ /* 0x0001e20000100800 */
        /* <DEDUP_REMOVED lines=8> */
[----:B------:R-:W-:Y:S01]  /*1820*/  @P3 LOP3.LUT R22, R22, 0x8, RZ, 0xfc, !PT ;  /* 0x0000000816163812 */ /* 0x000fe200078efcff */
[----:B0-----:R-:W-:Y:S06]  /*1830*/  @!P3 BRA `(.L_x_11388) ;  /* 0x000000000074b947 */ /* 0x001fec0003800000 */
[----:B------:R-:W-:Y:S01]  /*1840*/  ISETP.NE.AND P0, PT, R6, RZ, PT ;  /* 0x000000ff0600720c */ /* 0x000fe20003f05270 */
[----:B------:R-:W-:-:S03]  /*1850*/  ULDC UR4, c[0x0][0x9f0] ;  /* 0x00027c0000047ab9 */ /* 0x000fc60000000800 */
[----:B------:R-:W-:-:S04]  /*1860*/  SEL R9, R6, UR4, P0 ;  /* 0x0000000406097c07 */ /* 0x000fc80008000000 */
        /* <DEDUP_REMOVED lines=26> */
.L_x_11388:
[----:B------:R-:W-:Y:S05]  /*1a10*/  BSYNC B0 ;  /* 0x0000000000007941 */ /* 0x000fea0003800000 */
.L_x_11387:
        /* <DEDUP_REMOVED lines=37> */
.L_x_11391:
[----:B------:R-:W-:Y:S05]  /*1c70*/  BSYNC B6 ;  /* 0x0000000000067941 */ /* 0x000fea0003800000 */
.L_x_11390:
        /* <DEDUP_REMOVED lines=20> */
.L_x_11393:
[----:B------:R-:W-:Y:S05]  /*1dc0*/  BSYNC B6 ;  /* 0x0000000000067941 */ /* 0x000fea0003800000 */
.L_x_11392:
[----:B------:R-:W-:Y:S01]  /*1dd0*/  ULDC.64 UR4, c[0x0][0x9f8] ;  /* 0x00027e0000047ab9 */ /* 0x000fe20000000a00 */
[----:B------:R-:W-:Y:S01]  /*1de0*/  IMAD.MOV.U32 R0, RZ, RZ, R31 ;  /* 0x000000ffff007224 */ /* 0x000fe200078e001f */
[----:B------:R-:W-:Y:S01]  /*1df0*/  ISETP.NE.U32.AND P0, PT, RZ, UR4, PT ;  /* 0x00000004ff007c0c */ /* 0x000fe2000bf05070 */
[----:B------:R-:W0:Y:S01]  /*1e00*/  LDC.64 R46, c[0x0][0x300] ;  /* 0x0000c000ff2e7b82 */ /* 0x000e220000000a00 */
[----:B------:R-:W-:Y:S01]  /*1e10*/  IMAD.IADD R28, R28, 0x1, R29 ;  /* 0x000000011c1c7824 */ /* 0x000fe200078e021d */
[----:B------:R-:W-:Y:S01]  /*1e20*/  SHF.R.S32.HI R19, RZ, 0x1f, R18 ;  /* 0x0000001fff137819 */ /* 0x000fe20000011412 */
[----:B------:R-:W2:Y:S01]  /*1e30*/  LDL R14, [R1+0x28] ;  /* 0x00002800010e7983 */ /* 0x000ea20000100800 */
[----:B------:R-:W-:Y:S01]  /*1e40*/  ISETP.NE.AND.EX P0, PT, RZ, UR5, PT, P0 ;  /* 0x00000005ff007c0c */ /* 0x000fe2000bf05300 */
[----:B------:R-:W-:Y:S02]  /*1e50*/  ULDC.64 UR6, c[0x0][0x330] ;  /* 0x0000cc0000067ab9 */ /* 0x000fe40000000a00 */
[----:B------:R-:W3:Y:S01]  /*1e60*/  LDL R12, [R1+0x2c] ;  /* 0x00002c00010c7983 */ /* 0x000ee20000100800 */
[----:B------:R-:W1:Y:S03]  /*1e70*/  LDC R55, c[0x0][0x3f4] ;  /* 0x0000fd00ff377b82 */ /* 0x000e660000000800 */
[----:B------:R-:W4:Y:S05]  /*1e80*/  LDL R10, [R1+0x30] ;  /* 0x00003000010a7983 */ /* 0x000f2a0000100800 */
[----:B------:R-:W1:Y:S01]  /*1e90*/  LDC.64 R40, c[0x0][0x3f8] ;  /* 0x0000fe00ff287b82 */ /* 0x000e620000000a00 */
[----:B------:R-:W-:-:S04]  /*1ea0*/  @P0 IADD3 R4, P1, R34, UR4, RZ ;  /* 0x0000000422040c10 */ /* 0x000fc8000ff3e0ff */
[----:B------:R-:W-:Y:S01]  /*1eb0*/  @P0 IADD3.X R5, R33, UR5, RZ, P1, !PT ;  /* 0x0000000521050c10 */ /* 0x000fe20008ffe4ff */
[----:B------:R-:W-:Y:S01]  /*1ec0*/  ULDC.64 UR4, c[0x0][0xa08] ;  /* 0x0002820000047ab9 */ /* 0x000fe20000000a00 */
[----:B------:R-:W-:Y:S01]  /*1ed0*/  SHF.R.S32.HI R11, RZ, 0x1f, R28 ;  /* 0x0000001fff0b7819 */ /* 0x000fe2000001141c */
[-C--:B0-----:R-:W-:Y:S01]  /*1ee0*/  IMAD.WIDE.U32 R6, R28, R46.reuse, RZ ;  /* 0x0000002e1c067225 */ /* 0x081fe200078e00ff */
[----:B------:R-:W0:Y:S01]  /*1ef0*/  LDC.64 R34, c[0x0][0x408] ;  /* 0x00010200ff227b82 */ /* 0x000e220000000a00 */
[----:B------:R1:W2:Y:S01]  /*1f00*/  @P0 LDG.E R0, desc[UR40][R4.64] ;  /* 0x0000002804000981 */ /* 0x0002a2000c1e1900 */
[----:B------:R-:W-:Y:S01]  /*1f10*/  ISETP.NE.U32.AND P0, PT, RZ, UR4, PT ;  /* 0x00000004ff007c0c */ /* 0x000fe2000bf05070 */
[----:B------:R-:W-:Y:S02]  /*1f20*/  IMAD R3, R11, R46, RZ ;  /* 0x0000002e0b037224 */ /* 0x000fe400078e02ff */
[----:B------:R-:W-:Y:S01]  /*1f30*/  IMAD.WIDE.U32 R8, R30, UR6, R18 ;  /* 0x000000061e087c25 */ /* 0x000fe2000f8e0012 */
[----:B------:R-:W-:Y:S01]  /*1f40*/  ISETP.NE.AND.EX P0, PT, RZ, UR5, PT, P0 ;  /* 0x00000005ff007c0c */ /* 0x000fe2000bf05300 */
[----:B------:R-:W-:-:S02]  /*1f50*/  ULDC.64 UR4, c[0x0][0x308] ;  /* 0x0000c20000047ab9 */ /* 0x000fc40000000a00 */
[----:B------:R-:W-:Y:S02]  /*1f60*/  IMAD R3, R28, R47, R3 ;  /* 0x0000002f1c037224 */ /* 0x000fe400078e0203 */
[C---:B------:R-:W-:Y:S01]  /*1f70*/  IMAD R9, R30.reuse, UR7, R9 ;  /* 0x000000071e097c24 */ /* 0x040fe2000f8e0209 */
[----:B------:R-:W-:Y:S01]  /*1f80*/  SHF.R.S32.HI R15, RZ, 0x1f, R23 ;  /* 0x0000001fff0f7819 */ /* 0x000fe20000011417 */
[----:B------:R-:W-:Y:S01]  /*1f90*/  IMAD.IADD R7, R7, 0x1, R3 ;  /* 0x0000000107077824 */ /* 0x000fe200078e0203 */
[----:B------:R-:W-:Y:S01]  /*1fa0*/  ULDC.64 UR6, c[0x0][0x338] ;  /* 0x0000ce0000067ab9 */ /* 0x000fe20000000a00 */
[----:B-1----:R-:W-:-:S04]  /*1fb0*/  IMAD.WIDE.U32 R4, R30, UR4, R6 ;  /* 0x000000041e047c25 */ /* 0x002fc8000f8e0006 */
[----:B------:R-:W-:Y:S01]  /*1fc0*/  IMAD R5, R30, UR5, R5 ;  /* 0x000000051e057c24 */ /* 0x000fe2000f8e0205 */
[----:B------:R-:W-:Y:S01]  /*1fd0*/  ULDC.64 UR4, c[0x0][0x310] ;  /* 0x0000c40000047ab9 */ /* 0x000fe20000000a00 */
[----:B------:R-:W4:Y:S01]  /*1fe0*/  LDL R30, [R1+0x70] ;  /* 0x00007000011e7983 */ /* 0x000f220000100800 */
[C---:B------:R-:W-:Y:S01]  /*1ff0*/  IMAD.WIDE.U32 R20, R23.reuse, R46, R18 ;  /* 0x0000002e17147225 */ /* 0x040fe200078e0012 */
[----:B------:R-:W1:Y:S01]  /*2000*/  S2R R31, SR_TID.X ;  /* 0x00000000001f7919 */ /* 0x000e620000002100 */
[----:B------:R-:W-:Y:S02]  /*2010*/  ISETP.GE.AND P2, PT, R18, R55, PT ;  /* 0x000000371200720c */ /* 0x000fe40003f46270 */
[----:B------:R-:W-:Y:S01]  /*2020*/  SHF.R.S32.HI R157, RZ, 0x1f, R156 ;  /* 0x0000001fff9d7819 */ /* 0x000fe2000001149c */
[----:B------:R-:W-:-:S04]  /*2030*/  IMAD.WIDE.U32 R42, R23, R40, R18 ;  /* 0x00000028172a7225 */ /* 0x000fc800078e0012 */
[----:B------:R-:W-:-:S04]  /*2040*/  IMAD.WIDE.U32 R44, R23, R40, R156 ;  /* 0x00000028172c7225 */ /* 0x000fc800078e009c */
[----:B0-----:R-:W-:-:S04]  /*2050*/  IMAD.WIDE.U32 R38, R23, R34, R156 ;  /* 0x0000002217267225 */ /* 0x001fc800078e009c */
[----:B------:R-:W-:Y:S01]  /*2060*/  IMAD.WIDE.U32 R36, R23, R34, R18 ;  /* 0x0000002217247225 */ /* 0x000fe200078e0012 */
[----:B------:R-:W-:-:S03]  /*2070*/  LOP3.LUT R22, R22, 0xfffffffb, RZ, 0xc0, !PT ;  /* 0xfffffffb16167812 */ /* 0x000fc600078ec0ff */
[----:B------:R-:W-:Y:S02]  /*2080*/  IMAD R57, R41, 0xa0, RZ ;  /* 0x000000a029397824 */ /* 0x000fe400078e02ff */
[----:B------:R-:W-:Y:S01]  /*2090*/  VIADD R33, R18, 0x20 ;  /* 0x0000002012217836 */ /* 0x000fe20000000000 */
[----:B------:R-:W-:Y:S02]  /*20a0*/  @P2 LOP3.LUT R22, R22, 0x4, RZ, 0xfc, !PT ;  /* 0x0000000416162812 */ /* 0x000fe400078efcff */
[----:B-1----:R-:W-:-:S05]  /*20b0*/  SHF.R.U32.HI R29, RZ, 0x7, R31 ;  /* 0x00000007ff1d7819 */ /* 0x002fca000001161f */
[----:B------:R-:W-:Y:S01]  /*20c0*/  VIADD R54, R29, 0x8 ;  /* 0x000000081d367836 */ /* 0x000fe20000000000 */
[----:B--2---:R-:W-:-:S04]  /*20d0*/  SHF.R.S32.HI R3, RZ, 0x1f, R0 ;  /* 0x0000001fff037819 */ /* 0x004fc80000011400 */
[----:B------:R-:W-:Y:S02]  /*20e0*/  SEL R6, R3, RZ, !P0 ;  /* 0x000000ff03067207 */ /* 0x000fe40004000000 */
[----:B------:R-:W-:-:S03]  /*20f0*/  SEL R3, R0, RZ, !P0 ;  /* 0x000000ff00037207 */ /* 0x000fc60004000000 */
[C---:B------:R-:W-:Y:S02]  /*2100*/  IMAD R0, R6.reuse, UR4, RZ ;  /* 0x0000000406007c24 */ /* 0x040fe4000f8e02ff */
[----:B------:R-:W-:Y:S02]  /*2110*/  IMAD R6, R6, UR6, RZ ;  /* 0x0000000606067c24 */ /* 0x000fe4000f8e02ff */
[C---:B------:R-:W-:Y:S02]  /*2120*/  IMAD R7, R3.reuse, UR5, R0 ;  /* 0x0000000503077c24 */ /* 0x040fe4000f8e0200 */
[----:B------:R-:W-:Y:S01]  /*2130*/  IMAD.WIDE.U32 R50, R3, UR4, R4 ;  /* 0x0000000403327c25 */ /* 0x000fe2000f8e0004 */
[----:B------:R-:W-:-:S03]  /*2140*/  ULDC UR4, c[0x0][0x2f4] ;  /* 0x0000bd0000047ab9 */ /* 0x000fc60000000800 */
[----:B------:R-:W-:Y:S02]  /*2150*/  IMAD R0, R15, R46, RZ ;  /* 0x0000002e0f007224 */ /* 0x000fe400078e02ff */
[----:B------:R-:W-:-:S04]  /*2160*/  IMAD.WIDE.U32 R48, R3, UR6, R8 ;  /* 0x0000000603307c25 */ /* 0x000fc8000f8e0008 */
[----:B------:R-:W-:Y:S02]  /*2170*/  IMAD R13, R3, UR7, R6 ;  /* 0x00000007030d7c24 */ /* 0x000fe4000f8e0206 */
[----:B------:R-:W-:Y:S01]  /*2180*/  IMAD R5, R23, R47, R0 ;  /* 0x0000002f17057224 */ /* 0x000fe200078e0200 */
[----:B------:R-:W-:Y:S01]  /*2190*/  IADD3 R0, P0, R50, R20, RZ ;  /* 0x0000001432007210 */ /* 0x000fe20007f1e0ff */
[----:B------:R-:W-:Y:S02]  /*21a0*/  IMAD.IADD R3, R51, 0x1, R7 ;  /* 0x0000000133037824 */ /* 0x000fe400078e0207 */
[----:B------:R-:W-:-:S03]  /*21b0*/  IMAD R4, R15, R40, RZ ;  /* 0x000000280f047224 */ /* 0x000fc600078e02ff */
[----:B------:R-:W-:Y:S02]  /*21c0*/  IADD3.X R20, R3, R21, R5, P0, !PT ;  /* 0x0000001503147210 */ /* 0x000fe400007fe405 */
[----:B------:R-:W-:Y:S01]  /*21d0*/  SEL R5, R55, RZ, P2 ;  /* 0x000000ff37057207 */ /* 0x000fe20001000000 */
[----:B------:R-:W-:Y:S02]  /*21e0*/  IMAD R7, R23, R41, R4 ;  /* 0x0000002917077224 */ /* 0x000fe400078e0204 */
[----:B------:R-:W-:Y:S02]  /*21f0*/  IMAD R4, R15, R34, RZ ;  /* 0x000000220f047224 */ /* 0x000fe400078e02ff */
[----:B------:R-:W-:Y:S02]  /*2200*/  IMAD.IADD R5, R18, 0x1, R5 ;  /* 0x0000000112057824 */ /* 0x000fe400078e0205 */
[----:B------:R-:W-:Y:S02]  /*2210*/  IMAD R9, R23, R35, R4 ;  /* 0x0000002317097224 */ /* 0x000fe400078e0204 */
[----:B------:R-:W-:Y:S01]  /*2220*/  IMAD.IADD R45, R45, 0x1, R7 ;  /* 0x000000012d2d7824 */ /* 0x000fe200078e0207 */
[----:B------:R-:W-:Y:S01]  /*2230*/  SHF.R.S32.HI R4, RZ, 0x1f, R5 ;  /* 0x0000001fff047819 */ /* 0x000fe20000011405 */
[----:B------:R-:W-:Y:S01]  /*2240*/  IMAD.IADD R43, R7, 0x1, R43 ;  /* 0x00000001072b7824 */ /* 0x000fe200078e022b */
[----:B-----5:R-:W-:-:S02]  /*2250*/  SHF.R.S32.HI R7, RZ, 0x1f, R26 ;  /* 0x0000001fff077819 */ /* 0x020fc4000001141a */
[----:B------:R-:W-:Y:S01]  /*2260*/  LEA.HI R21, R4, R5, RZ, 0x4 ;  /* 0x0000000504157211 */ /* 0x000fe200078f20ff */
[----:B------:R-:W-:Y:S02]  /*2270*/  IMAD.IADD R39, R39, 0x1, R9 ;  /* 0x0000000127277824 */ /* 0x000fe400078e0209 */
[C---:B------:R-:W-:Y:S01]  /*2280*/  IMAD R6, R7.reuse, R40, RZ ;  /* 0x0000002807067224 */ /* 0x040fe200078e02ff */
[----:B------:R-:W-:Y:S01]  /*2290*/  LOP3.LUT R4, R14, 0x30, R21, 0xf8, !PT ;  /* 0x000000300e047812 */ /* 0x000fe200078ef815 */
[----:B------:R-:W-:Y:S02]  /*22a0*/  IMAD R7, R7, R34, RZ ;  /* 0x0000002207077224 */ /* 0x000fe400078e02ff */
[----:B------:R-:W-:Y:S01]  /*22b0*/  IMAD.IADD R37, R9, 0x1, R37 ;  /* 0x0000000109257824 */ /* 0x000fe200078e0225 */
[----:B------:R-:W-:Y:S01]  /*22c0*/  IADD3 R52, P0, R23, R28, RZ ;  /* 0x0000001c17347210 */ /* 0x000fe20007f1e0ff */
[----:B------:R-:W-:Y:S01]  /*22d0*/  IMAD R63, R26, R35, R7 ;  /* 0x000000231a3f7224 */ /* 0x000fe200078e0207 */
[----:B---3--:R-:W-:Y:S01]  /*22e0*/  LOP3.LUT R4, R4, R12, RZ, 0x3c, !PT ;  /* 0x0000000c04047212 */ /* 0x008fe200078e3cff */
[----:B------:R-:W-:Y:S01]  /*22f0*/  IMAD R5, R47, 0xa0, RZ ;  /* 0x000000a02f057824 */ /* 0x000fe200078e02ff */
[----:B------:R-:W-:Y:S01]  /*2300*/  LOP3.LUT R61, R21, 0xfffffff0, RZ, 0xc0, !PT ;  /* 0xfffffff0153d7812 */ /* 0x000fe200078ec0ff */
[----:B------:R-:W-:-:S02]  /*2310*/  IMAD R9, R26, R41, R6 ;  /* 0x000000291a097224 */ /* 0x000fc400078e0206 */
[----:B------:R-:W-:-:S04]  /*2320*/  IMAD.WIDE.U32 R44, R26, R40, R44 ;  /* 0x000000281a2c7225 */ /* 0x000fc800078e002c */
[----:B------:R-:W-:-:S04]  /*2330*/  IMAD.WIDE.U32 R42, R26, R40, R42 ;  /* 0x000000281a2a7225 */ /* 0x000fc800078e002a */
[----:B------:R-:W-:Y:S02]  /*2340*/  IMAD R7, R35, 0xa0, RZ ;  /* 0x000000a023077824 */ /* 0x000fe400078e02ff */
[----:B------:R-:W-:-:S04]  /*2350*/  IMAD.WIDE.U32 R38, R26, R34, R38 ;  /* 0x000000221a267225 */ /* 0x000fc800078e0026 */
[----:B------:R-:W-:-:S04]  /*2360*/  IMAD.WIDE.U32 R36, R26, R34, R36 ;  /* 0x000000221a247225 */ /* 0x000fc800078e0024 */
[----:B------:R-:W-:-:S04]  /*2370*/  IMAD.WIDE.U32 R46, R46, 0xa0, RZ ;  /* 0x000000a02e2e7825 */ /* 0x000fc800078e00ff */
[----:B------:R-:W-:-:S04]  /*2380*/  IMAD.WIDE.U32 R40, R40, 0xa0, RZ ;  /* 0x000000a028287825 */ /* 0x000fc800078e00ff */
[----:B------:R-:W-:Y:S01]  /*2390*/  IMAD.WIDE.U32 R34, R34, 0xa0, RZ ;  /* 0x000000a022227825 */ /* 0x000fe200078e00ff */
[----:B----4-:R-:W-:Y:S02]  /*23a0*/  LOP3.LUT P4, RZ, R30, 0x2, RZ, 0xc0, !PT ;  /* 0x000000021eff7812 */ /* 0x010fe4000788c0ff */
[----:B------:R-:W-:Y:S01]  /*23b0*/  ISETP.GE.AND P3, PT, R18, UR4, PT ;  /* 0x0000000412007c0c */ /* 0x000fe2000bf66270 */
[----:B------:R-:W-:Y:S01]  /*23c0*/  IMAD.IADD R62, R39, 0x1, R63 ;  /* 0x00000001273e7824 */ /* 0x000fe200078e023f */
[----:B------:R-:W-:Y:S01]  /*23d0*/  ISETP.GE.AND P2, PT, R33, UR4, PT ;  /* 0x0000000421007c0c */ /* 0x000fe2000bf46270 */
[----:B------:R-:W-:Y:S01]  /*23e0*/  IMAD.SHL.U32 R55, R55, 0x2, RZ ;  /* 0x0000000237377824 */ /* 0x000fe200078e00ff */
[----:B------:R-:W-:Y:S01]  /*23f0*/  SHF.R.S32.HI R70, RZ, 0x1f, R61 ;  /* 0x0000001fff467819 */ /* 0x000fe2000001143d */
[----:B------:R-:W-:Y:S02]  /*2400*/  IMAD.X R53, R15, 0x1, R11, P0 ;  /* 0x000000010f357824 */ /* 0x000fe400000e060b */
[----:B------:R-:W-:-:S02]  /*2410*/  IMAD.IADD R56, R47, 0x1, R5 ;  /* 0x000000012f387824 */ /* 0x000fc400078e0205 */
[----:B------:R-:W-:Y:S02]  /*2420*/  IMAD.IADD R57, R41, 0x1, R57 ;  /* 0x0000000129397824 */ /* 0x000fe400078e0239 */
[----:B------:R-:W-:Y:S02]  /*2430*/  IMAD.IADD R58, R35, 0x1, R7 ;  /* 0x00000001233a7824 */ /* 0x000fe400078e0207 */
[----:B------:R-:W-:Y:S02]  /*2440*/  IMAD.IADD R59, R45, 0x1, R9 ;  /* 0x000000012d3b7824 */ /* 0x000fe400078e0209 */
[----:B------:R-:W-:Y:S02]  /*2450*/  IMAD.IADD R60, R9, 0x1, R43 ;  /* 0x00000001093c7824 */ /* 0x000fe400078e022b */
[----:B------:R-:W-:Y:S02]  /*2460*/  IMAD.IADD R63, R63, 0x1, R37 ;  /* 0x000000013f3f7824 */ /* 0x000fe400078e0225 */
[----:B------:R-:W-:-:S02]  /*2470*/  IMAD.IADD R71, R10, 0x1, R4 ;  /* 0x000000010a477824 */ /* 0x000fc400078e0204 */
[----:B------:R-:W-:-:S07]  /*2480*/  IMAD.IADD R72, R49, 0x1, R13 ;  /* 0x0000000131487824 */ /* 0x000fce00078e020d */
.L_x_11423:
[----:B------:R-:W2:Y:S01]  /*2490*/  LDL R4, [R1+0x14] ;  /* 0x0000140001047983 */ /* 0x000ea20000100800 */
[----:B0---4-:R-:W0:Y:S01]  /*24a0*/  LDC.64 R64, c[0x0][0x2e8] ;  /* 0x0000ba00ff407b82 */ /* 0x011e220000000a00 */
[----:B------:R-:W-:Y:S01]  /*24b0*/  VIADD R67, R2, 0xffffffff ;  /* 0xffffffff02437836 */ /* 0x000fe20000000000 */
[----:B------:R-:W-:Y:S01]  /*24c0*/  LOP3.LUT R22, R22, 0xfffffffd, RZ, 0xc0, !PT ;  /* 0xfffffffd16167812 */ /* 0x000fe200078ec0ff */
[----:B------:R-:W-:Y:S05]  /*24d0*/  YIELD ;  /* 0x0000000000007946 */ /* 0x000fea0003800000 */
[----:B---3--:R-:W-:Y:S01]  /*24e0*/  SHF.R.S32.HI R69, RZ, 0x1f, R67 ;  /* 0x0000001fff457819 */ /* 0x008fe20000011443 */
[-C--:B------:R-:W-:Y:S01]  /*24f0*/  IMAD R5, R56, R67.reuse, RZ ;  /* 0x0000004338057224 */ /* 0x080fe200078e02ff */
[----:B------:R-:W1:Y:S01]  /*2500*/  LDC R31, c[0x0][0x3f4] ;  /* 0x0000fd00ff1f7b82 */ /* 0x000e620000000800 */
[----:B------:R-:W-:Y:S01]  /*2510*/  IMAD.WIDE.U32 R14, R46, R67, RZ ;  /* 0x000000432e0e7225 */ /* 0x000fe200078e00ff */
[----:B------:R-:W-:Y:S03]  /*2520*/  BSSY B0, `(.L_x_11394) ;  /* 0x000026e000007945 */ /* 0x000fe60003800000 */
[----:B------:R-:W-:-:S02]  /*2530*/  IMAD R7, R69, R46, R5 ;  /* 0x0000002e45077224 */ /* 0x000fc400078e0205 */
[----:B------:R-:W-:Y:S02]  /*2540*/  IMAD.MOV.U32 R2, RZ, RZ, R67 ;  /* 0x000000ffff027224 */ /* 0x000fe400078e0043 */
[----:B------:R-:W-:Y:S01]  /*2550*/  IMAD.IADD R79, R15, 0x1, R7 ;  /* 0x000000010f4f7824 */ /* 0x000fe200078e0207 */
[----:B0-----:R-:W-:-:S04]  /*2560*/  IADD3 R12, P0, P1, R14, R64, R0 ;  /* 0x000000400e0c7210 */ /* 0x001fc8000791e000 */
[----:B------:R-:W-:Y:S02]  /*2570*/  IADD3.X R13, R79, R65, R20, P0, P1 ;  /* 0x000000414f0d7210 */ /* 0x000fe400007e2414 */
[----:B------:R-:W-:-:S13]  /*2580*/  ISETP.GT.AND P0, PT, R67, R27, PT ;  /* 0x0000001b4300720c */ /* 0x000fda0003f04270 */
[----:B------:R-:W-:Y:S02]  /*2590*/  @P0 LOP3.LUT R22, R22, 0x2, RZ, 0xfc, !PT ;  /* 0x0000000216160812 */ /* 0x000fe400078efcff */
[----:B-1----:R-:W-:Y:S01]  /*25a0*/  ISETP.GE.AND P0, PT, R31, 0x1, PT ;  /* 0x000000011f00780c */ /* 0x002fe20003f06270 */
[----:B--2---:R-:W-:-:S04]  /*25b0*/  IMAD R5, R17, 0x2800, R4 ;  /* 0x0000280011057824 */ /* 0x004fc800078e0204 */
[C---:B------:R-:W-:Y:S02]  /*25c0*/  VIADD R73, R5.reuse, 0x20 ;  /* 0x0000002005497836 */ /* 0x040fe40000000000 */
[----:B------:R-:W-:Y:S02]  /*25d0*/  @P4 VIADD R73, R5, 0xffffffe0 ;  /* 0xffffffe005494836 */ /* 0x000fe40000000000 */
[C---:B------:R-:W-:Y:S02]  /*25e0*/  IMAD.IADD R74, R16.reuse, 0x1, R5 ;  /* 0x00000001104a7824 */ /* 0x040fe400078e0205 */
[----:B------:R-:W-:Y:S02]  /*25f0*/  IMAD.IADD R73, R16, 0x1, R73 ;  /* 0x0000000110497824 */ /* 0x000fe400078e0249 */
[----:B------:R-:W-:Y:S05]  /*2600*/  @!P0 BRA `(.L_x_11395) ;  /* 0x0000002400308947 */ /* 0x000fea0003800000 */
[----:B------:R-:W-:Y:S01]  /*2610*/  ULDC.U8 UR4, c[0x0][0x410] ;  /* 0x0001040000047ab9 */ /* 0x000fe20000000000 */
[-C--:B------:R-:W-:Y:S01]  /*2620*/  IMAD R7, R57, R67.reuse, RZ ;  /* 0x0000004339077224 */ /* 0x080fe200078e02ff */
[----:B------:R-:W-:Y:S01]  /*2630*/  ISETP.NE.AND P0, PT, RZ, UR4, PT ;  /* 0x00000004ff007c0c */ /* 0x000fe2000bf05270 */
[----:B------:R-:W-:-:S04]  /*2640*/  IMAD.WIDE.U32 R4, R40, R67, RZ ;  /* 0x0000004328047225 */ /* 0x000fc800078e00ff */
[----:B------:R-:W-:-:S04]  /*2650*/  IMAD R7, R69, R40, R7 ;  /* 0x0000002845077224 */ /* 0x000fc800078e0207 */
[----:B------:R-:W-:-:S04]  /*2660*/  IMAD.IADD R30, R5, 0x1, R7 ;  /* 0x00000001051e7824 */ /* 0x000fc800078e0207 */
[----:B------:R-:W-:Y:S05]  /*2670*/  @!P0 BRA `(.L_x_11396) ;  /* 0x00000010006c8947 */ /* 0x000fea0003800000 */
[----:B------:R-:W-:Y:S01]  /*2680*/  IMAD R6, R2, -0xa0, R32 ;  /* 0xffffff6002067824 */ /* 0x000fe200078e0220 */
[----:B------:R-:W-:Y:S01]  /*2690*/  BSSY B1, `(.L_x_11397) ;  /* 0x000001c000017945 */ /* 0x000fe20003800000 */
[----:B------:R-:W-:Y:S02]  /*26a0*/  CS2R R8, SRZ ;  /* 0x0000000000087805 */ /* 0x000fe4000001ff00 */
[----:B------:R-:W-:Y:S02]  /*26b0*/  CS2R R14, SRZ ;  /* 0x00000000000e7805 */ /* 0x000fe4000001ff00 */
[----:B------:R-:W-:Y:S02]  /*26c0*/  CS2R R10, SRZ ;  /* 0x00000000000a7805 */ /* 0x000fe4000001ff00 */
[----:B------:R-:W-:Y:S02]  /*26d0*/  VIMNMX R6, R6, 0xa0, PT ;  /* 0x000000a006067848 */ /* 0x000fe40003fe0100 */
[----:B------:R-:W-:-:S02]  /*26e0*/  CS2R R28, SRZ ;  /* 0x00000000001c7805 */ /* 0x000fc4000001ff00 */
[----:B------:R-:W-:-:S13]  /*26f0*/  ISETP.GE.AND P1, PT, R23, R6, PT ;  /* 0x000000061700720c */ /* 0x000fda0003f26270 */
[----:B------:R-:W-:Y:S05]  /*2700*/  @P1 BRA `(.L_x_11398) ;  /* 0x0000000000501947 */ /* 0x000fea0003800000 */
[----:B------:R-:W2:Y:S01]  /*2710*/  LDL R66, [R1+0x10] ;  /* 0x0000100001427983 */ /* 0x000ea20000100800 */
[----:B------:R-:W-:Y:S01]  /*2720*/  ULDC.64 UR4, c[0x0][0x3e8] ;  /* 0x0000fa0000047ab9 */ /* 0x000fe20000000a00 */
[----:B------:R-:W-:Y:S01]  /*2730*/  IMAD.MOV.U32 R6, RZ, RZ, R38 ;  /* 0x000000ffff067224 */ /* 0x000fe200078e0026 */
[----:B------:R-:W-:Y:S01]  /*2740*/  IADD3 R4, P0, P5, R44, UR4, R4 ;  /* 0x000000042c047c10 */ /* 0x000fe2000fd1e004 */
[----:B------:R-:W-:Y:S02]  /*2750*/  IMAD.MOV.U32 R7, RZ, RZ, R62 ;  /* 0x000000ffff077224 */ /* 0x000fe400078e003e */
[----:B------:R-:W-:Y:S01]  /*2760*/  IMAD R9, R58, R67, RZ ;  /* 0x000000433a097224 */ /* 0x000fe200078e02ff */
[----:B------:R-:W-:Y:S01]  /*2770*/  IADD3.X R5, R59, UR5, R30, P0, P5 ;  /* 0x000000053b057c10 */ /* 0x000fe200087ea41e */
[----:B------:R-:W-:Y:S01]  /*2780*/  IMAD.WIDE.U32 R6, R67, R34, R6 ;  /* 0x0000002243067225 */ /* 0x000fe200078e0006 */
[----:B------:R-:W-:-:S03]  /*2790*/  ULDC.64 UR4, c[0x0][0x400] ;  /* 0x0001000000047ab9 */ /* 0x000fc60000000a00 */
[----:B------:R-:W-:Y:S01]  /*27a0*/  IMAD R9, R69, R34, R9 ;  /* 0x0000002245097224 */ /* 0x000fe200078e0209 */
[----:B------:R-:W-:-:S04]  /*27b0*/  IADD3 R6, P0, R6, UR4, RZ ;  /* 0x0000000406067c10 */ /* 0x000fc8000ff1e0ff */
[----:B------:R-:W-:Y:S02]  /*27c0*/  IADD3.X R7, R7, UR5, R9, P0, !PT ;  /* 0x0000000507077c10 */ /* 0x000fe400087fe409 */
[----:B------:R-:W-:Y:S02]  /*27d0*/  ISETP.GE.AND P0, PT, R156, R31, PT ;  /* 0x0000001f9c00720c */ /* 0x000fe40003f06270 */
[----:B------:R-:W-:Y:S02]  /*27e0*/  CS2R R8, SRZ ;  /* 0x0000000000087805 */ /* 0x000fe4000001ff00 */
[----:B------:R-:W-:-:S09]  /*27f0*/  CS2R R10, SRZ ;  /* 0x00000000000a7805 */ /* 0x000fd2000001ff00 */
[----:B------:R0:W5:Y:S04]  /*2800*/  @!P0 LDG.E.64 R14, desc[UR40][R4.64] ;  /* 0x00000028040e8981 */ /* 0x000168000c1e1b00 */
[----:B------:R0:W5:Y:S01]  /*2810*/  @!P0 LDG.E.64 R28, desc[UR40][R6.64] ;  /* 0x00000028061c8981 */ /* 0x000162000c1e1b00 */
[----:B--2---:R-:W-:-:S13]  /*2820*/  ISETP.GE.AND P0, PT, R66, R31, PT ;  /* 0x0000001f4200720c */ /* 0x004fda0003f06270 */
[----:B------:R0:W5:Y:S04]  /*2830*/  @!P0 LDG.E.64 R8, desc[UR40][R4.64+0x10] ;  /* 0x0000102804088981 */ /* 0x000168000c1e1b00 */
[----:B------:R0:W5:Y:S02]  /*2840*/  @!P0 LDG.E.64 R10, desc[UR40][R6.64+0x10] ;  /* 0x00001028060a8981 */ /* 0x000164000c1e1b00 */
.L_x_11398:
[----:B------:R-:W-:Y:S05]  /*2850*/  BSYNC B1 ;  /* 0x0000000000017941 */ /* 0x000fea0003800000 */
.L_x_11397:
[----:B0-----:R-:W2:Y:S01]  /*2860*/  LDL R4, [R1+0x8] ;  /* 0x0000080001047983 */ /* 0x001ea20000100800 */
[----:B-----5:R-:W-:Y:S02]  /*2870*/  IMAD.MOV.U32 R30, RZ, RZ, R8 ;  /* 0x000000ffff1e7224 */ /* 0x020fe400078e0008 */
[----:B------:R-:W-:Y:S02]  /*2880*/  IMAD.MOV.U32 R65, RZ, RZ, R14 ;  /* 0x000000ffff417224 */ /* 0x000fe400078e000e */
[----:B------:R-:W-:Y:S02]  /*2890*/  IMAD.MOV.U32 R64, RZ, RZ, R10 ;  /* 0x000000ffff407224 */ /* 0x000fe400078e000a */
[----:B------:R-:W-:Y:S01]  /*28a0*/  IMAD.MOV.U32 R66, RZ, RZ, R28 ;  /* 0x000000ffff427224 */ /* 0x000fe200078e001c */
[----:B--2---:R-:W-:-:S13]  /*28b0*/  ISETP.NE.AND P0, PT, R4, 0x3, PT ;  /* 0x000000030400780c */ /* 0x004fda0003f05270 */
[----:B------:R-:W-:Y:S05]  /*28c0*/  @!P0 BRA `(.L_x_11399) ;  /* 0x0000000000048947 */ /* 0x000fea0003800000 */
[----:B------:R-:W-:Y:S01]  /*28d0*/  BPT.TRAP 0x1 ;  /* 0x000000040000795c */ /* 0x000fe20000300000 */
.L_x_11399:
[----:B------:R-:W2:Y:S01]  /*28e0*/  LDL R4, [R1] ;  /* 0x0000000001047983 */ /* 0x000ea20000100800 */
[----:B------:R-:W-:Y:S01]  /*28f0*/  IMAD R75, R17, 0x8, R16 ;  /* 0x00000008114b7824 */ /* 0x000fe200078e0210 */
[----:B------:R-:W-:Y:S01]  /*2900*/  BSSY B1, `(.L_x_11400) ;  /* 0x0000004000017945 */ /* 0x000fe20003800000 */
[----:B--2---:R-:W-:-:S04]  /*2910*/  SHF.L.U32 R76, R4, 0x1f, RZ ;  /* 0x0000001f044c7819 */ /* 0x004fc800000006ff */
[----:B------:R-:W0:Y:S02]  /*2920*/  SYNCS.PHASECHK.TRANS64.TRYWAIT P5, [R75+URZ+0x13290], R76 ;  /* 0x0132904c4b0075a7 */ /* 0x000e2400080a017f */
[----:B0-----:R-:W-:Y:S05]  /*2930*/  @!P5 BRA `(.L_x_11401) ;  /* 0x000001400074d947 */ /* 0x001fea0003800000 */
.L_x_11614:
[----:B------:R-:W-:Y:S05]  /*2940*/  BSYNC B1 ;  /* 0x0000000000017941 */ /* 0x000fea0003800000 */
.L_x_11400:
[----:B------:R-:W-:Y:S05]  /*2950*/  @P1 BRA `(.L_x_11402) ;  /* 0x0000002000a81947 */ /* 0x000fea0003800000 */
[----:B------:R-:W-:Y:S04]  /*2960*/  BSSY B1, `(.L_x_11403) ;  /* 0x0000074000017945 */ /* 0x000fe80003800000 */
[----:B------:R-:W-:Y:S05]  /*2970*/  @P3 BRA `(.L_x_11404) ;  /* 0x0000000400c83947 */ /* 0x000fea0003800000 */
        /* <DEDUP_REMOVED lines=25> */
[--C-:B------:R-:W-:Y:S01]  /*2b10*/  HADD2.F32 R78, -RZ, R67.reuse.H0_H0 ;  /* 0x20000043ff4e7230 */ /* 0x100fe20000004100 */
        /* <DEDUP_REMOVED lines=14> */
[C---:B------:R-:W-:Y:S01]  /*2c00*/  FMUL.FTZ R80, R68.reuse, R79 ;  /* 0x0000004f44507220 */ /* 0x040fe20000410000 */
[----:B------:R-:W-:Y:S01]  /*2c10*/  FFMA.FTZ R15, R29, R77, R78 ;  /* 0x0000004d1d0f7223 */ /* 0x000fe2000001004e */
[C---:B------:R-:W-:Y:S01]  /*2c20*/  FMUL.FTZ R81, R67.reuse, R79 ;  /* 0x0000004f43517220 */ /* 0x040fe20000410000 */
[-C--:B------:R-:W-:Y:S01]  /*2c30*/  F2FP.F16.E4M3.UNPACK_B R29, R28.reuse.H1 ;  /* 0x0000001cff1d723e */ /* 0x080fe200030006ff */
[-C--:B------:R-:W-:Y:S01]  /*2c40*/  FFMA.FTZ R79, R67, R69.reuse, -R80 ;  /* 0x00000045434f7223 */ /* 0x080fe20000010850 */
[----:B------:R-:W-:Y:S01]  /*2c50*/  F2FP.F16.E4M3.UNPACK_B R28, R28 ;  /* 0x0000001cff1c723e */ /* 0x000fe200020006ff */
        /* <DEDUP_REMOVED lines=23> */
[----:B------:R-:W-:Y:S01]  /*2dd0*/  F2FP.F16.E4M3.UNPACK_B R67, R6.H1 ;  /* 0x00000006ff43723e */ /* 0x000fe200030006ff */
[--C-:B------:R-:W-:Y:S01]  /*2de0*/  HADD2.F32 R69, -RZ, R68.reuse.H0_H0 ;  /* 0x20000044ff457230 */ /* 0x100fe20000004100 */
[----:B------:R-:W-:Y:S01]  /*2df0*/  F2FP.F16.E4M3.UNPACK_B R78, R5.H1 ;  /* 0x00000005ff4e723e */ /* 0x000fe200030006ff */
[----:B------:R-:W-:Y:S01]  /*2e00*/  HADD2.F32 R68, -RZ, R68.H1_H1 ;  /* 0x30000044ff447230 */ /* 0x000fe20000004100 */
[----:B------:R-:W-:Y:S01]  /*2e10*/  F2FP.F16.E4M3.UNPACK_B R80, R14 ;  /* 0x0000000eff50723e */ /* 0x000fe200020006ff */
[----:B------:R-:W-:Y:S01]  /*2e20*/  HADD2.F32 R14, -RZ, R67.H1_H1 ;  /* 0x30000043ff0e7230 */ /* 0x000fe20000004100 */
[----:B------:R-:W-:Y:S01]  /*2e30*/  F2FP.SATFINITE.E4M3.F32.PACK_AB_MERGE_C R65, R84, R79, RZ ;  /* 0x0000004f5441723e */ /* 0x000fe200048070ff */
[----:B------:R-:W-:Y:S01]  /*2e40*/  HADD2.F32 R79, -RZ, R78.H1_H1 ;  /* 0x3000004eff4f7230 */ /* 0x000fe20000004100 */
[----:B------:R-:W-:Y:S01]  /*2e50*/  F2FP.F16.E4M3.UNPACK_B R77, R5 ;  /* 0x00000005ff4d723e */ /* 0x000fe200020006ff */
        /* <DEDUP_REMOVED lines=21> */
[----:B------:R-:W-:Y:S01]  /*2fb0*/  FMUL.FTZ R79, R7, R81 ;  /* 0x00000051074f7220 */ /* 0x000fe20000410000 */
        /* <DEDUP_REMOVED lines=12> */
.L_x_11406:
[----:B------:R-:W-:Y:S05]  /*3080*/  BSYNC B2 ;  /* 0x0000000000027941 */ /* 0x000fea0003800000 */
.L_x_11405:
[----:B--2---:R1:W-:Y:S02]  /*3090*/  STG.E.128 desc[UR40][R12.64], R4 ;  /* 0x000000040c007986 */ /* 0x0043e4000c101d28 */
.L_x_11404:
[----:B------:R-:W-:Y:S05]  /*30a0*/  BSYNC B1 ;  /* 0x0000000000017941 */ /* 0x000fea0003800000 */
.L_x_11403:
[----:B------:R-:W-:Y:S05]  /*30b0*/  @P2 BRA `(.L_x_11402) ;  /* 0x0000001800d02947 */ /* 0x000fea0003800000 */
[----:B-1----:R-:W2:Y:S04]  /*30c0*/  LDL R6, [R1+0x14] ;  /* 0x0000140001067983 */ /* 0x002ea80000100800 */
[----:B------:R-:W3:Y:S01]  /*30d0*/  LDL R14, [R1+0x10] ;  /* 0x00001000010e7983 */ /* 0x000ee20000100800 */
[----:B------:R-:W-:Y:S01]  /*30e0*/  IMAD.MOV.U32 R5, RZ, RZ, 0x20 ;  /* 0x00000020ff057424 */ /* 0x000fe200078e00ff */
[----:B------:R-:W-:Y:S01]  /*30f0*/  BSSY B1, `(.L_x_11407) ;  /* 0x0000071000017945 */ /* 0x000fe20003800000 */
[----:B------:R-:W-:-:S03]  /*3100*/  IMAD R4, R17, 0x2800, RZ ;  /* 0x0000280011047824 */ /* 0x000fc600078e02ff */
[----:B------:R-:W-:-:S04]  /*3110*/  SEL R5, R5, 0xffffffe0, !P4 ;  /* 0xffffffe005057807 */ /* 0x000fc80006000000 */
[----:B--2---:R-:W-:Y:S02]  /*3120*/  IADD3 R5, R5, R6, R4 ;  /* 0x0000000605057210 */ /* 0x004fe40007ffe004 */
[----:B---3--:R-:W-:-:S03]  /*3130*/  ISETP.GE.AND P5, PT, R14, R31, PT ;  /* 0x0000001f0e00720c */ /* 0x008fc60003fa6270 */
[----:B------:R-:W-:-:S06]  /*3140*/  IMAD.IADD R4, R16, 0x1, R5 ;  /* 0x0000000110047824 */ /* 0x000fcc00078e0205 */
[----:B------:R-:W1:Y:S04]  /*3150*/  LDS.128 R4, [R4+0xe000] ;  /* 0x00e0000004047984 */ /* 0x000e680000000c00 */
[----:B------:R-:W-:Y:S05]  /*3160*/  @P5 BRA `(.L_x_11408) ;  /* 0x0000000400a45947 */ /* 0x000fea0003800000 */
[--C-:B------:R-:W-:Y:S02]  /*3170*/  SHF.R.U32.HI R29, RZ, 0x8, R9.reuse ;  /* 0x00000008ff1d7819 */ /* 0x100fe40000011609 */
[----:B------:R-:W-:Y:S02]  /*3180*/  SHF.R.U32.HI R31, RZ, 0x18, R9 ;  /* 0x00000018ff1f7819 */ /* 0x000fe40000011609 */
[----:B------:R-:W-:Y:S02]  /*3190*/  LOP3.LUT R8, R9, 0xff, RZ, 0xc0, !PT ;  /* 0x000000ff09087812 */ /* 0x000fe400078ec0ff */
[----:B------:R-:W-:Y:S02]  /*31a0*/  SHF.R.U32.HI R10, RZ, 0x8, R11 ;  /* 0x00000008ff0a7819 */ /* 0x000fe4000001160b */
[----:B------:R-:W-:Y:S01]  /*31b0*/  SHF.R.U32.HI R15, RZ, 0x10, R9 ;  /* 0x00000010ff0f7819 */ /* 0x000fe20000011609 */
[----:B------:R-:W-:Y:S01]  /*31c0*/  IMAD.SHL.U32 R9, R29, 0x100, RZ ;  /* 0x000001001d097824 */ /* 0x000fe200078e00ff */
[----:B------:R-:W-:-:S02]  /*31d0*/  PRMT R8, R31, 0x654, R8 ;  /* 0x000006541f087816 */ /* 0x000fc40000000008 */
[----:B------:R-:W-:Y:S02]  /*31e0*/  LOP3.LUT R14, R11, 0xff0000ff, RZ, 0xc0, !PT ;  /* 0xff0000ff0b0e7812 */ /* 0x000fe400078ec0ff */
[----:B------:R-:W-:Y:S01]  /*31f0*/  SHF.R.U32.HI R28, RZ, 0x10, R11 ;  /* 0x00000010ff1c7819 */ /* 0x000fe2000001160b */
[----:B------:R-:W-:Y:S01]  /*3200*/  IMAD.SHL.U32 R11, R10, 0x100, RZ ;  /* 0x000001000a0b7824 */ /* 0x000fe200078e00ff */
[----:B------:R-:W-:Y:S01]  /*3210*/  LOP3.LUT R8, R8, 0xff00, R9, 0xf8, !PT ;  /* 0x0000ff0008087812 */ /* 0x000fe200078ef809 */
[----:B------:R-:W-:Y:S02]  /*3220*/  IMAD.U32 R9, R15, 0x10000, RZ ;  /* 0x000100000f097824 */ /* 0x000fe400078e00ff */
[----:B-1----:R-:W-:Y:S01]  /*3230*/  IMAD.MOV.U32 R10, RZ, RZ, R4 ;  /* 0x000000ffff0a7224 */ /* 0x002fe200078e0004 */
[----:B------:R-:W-:Y:S01]  /*3240*/  LOP3.LUT R11, R14, 0xff00, R11, 0xf8, !PT ;  /* 0x0000ff000e0b7812 */ /* 0x000fe200078ef80b */
[----:B------:R-:W-:Y:S01]  /*3250*/  IMAD.U32 R28, R28, 0x10000, RZ ;  /* 0x000100001c1c7824 */ /* 0x000fe200078e00ff */
[----:B------:R-:W-:-:S02]  /*3260*/  F2FP.F16.E4M3.UNPACK_B R4, R5 ;  /* 0x00000005ff04723e */ /* 0x000fc400020006ff */
[----:B------:R-:W-:Y:S02]  /*3270*/  F2FP.F16.E4M3.UNPACK_B R14, R64.H1 ;  /* 0x00000040ff0e723e */ /* 0x000fe400030006ff */
[----:B------:R-:W-:Y:S02]  /*3280*/  LOP3.LUT R8, R8, 0xff0000, R9, 0xf8, !PT ;  /* 0x00ff000008087812 */ /* 0x000fe400078ef809 */
[----:B------:R-:W-:Y:S01]  /*3290*/  LOP3.LUT R9, R11, 0xff0000, R28, 0xf8, !PT ;  /* 0x00ff00000b097812 */ /* 0x000fe200078ef81c */
[----:B------:R-:W-:Y:S01]  /*32a0*/  HADD2.F32 R11, -RZ, R4.H1_H1 ;  /* 0x30000004ff0b7230 */ /* 0x000fe20000004100 */
[----:B------:R-:W-:Y:S01]  /*32b0*/  F2FP.F16.E4M3.UNPACK_B R28, R30.H1 ;  /* 0x0000001eff1c723e */ /* 0x000fe200030006ff */
[----:B------:R-:W-:Y:S01]  /*32c0*/  HADD2.F32 R31, -RZ, R14.H0_H0 ;  /* 0x2000000eff1f7230 */ /* 0x000fe20000004100 */
[----:B------:R-:W-:Y:S01]  /*32d0*/  F2FP.F16.E4M3.UNPACK_B R5, R5.H1 ;  /* 0x00000005ff05723e */ /* 0x000fe200030006ff */
[----:B------:R-:W-:Y:S01]  /*32e0*/  HADD2.F32 R4, -RZ, R4.H0_H0 ;  /* 0x20000004ff047230 */ /* 0x000fe20000004100 */
[----:B------:R-:W-:Y:S01]  /*32f0*/  F2FP.F16.E4M3.UNPACK_B R64, R64 ;  /* 0x00000040ff40723e */ /* 0x000fe200020006ff */
        /* <DEDUP_REMOVED lines=16> */
[----:B------:R-:W-:-:S02]  /*3400*/  HADD2.F32 R29, -RZ, R64.H1_H1 ;  /* 0x30000040ff1d7230 */ /* 0x000fc40000004100 */
[--C-:B------:R-:W-:Y:S02]  /*3410*/  HADD2.F32 R15, -RZ, R11.reuse.H0_H0 ;  /* 0x2000000bff0f7230 */ /* 0x100fe40000004100 */
[----:B------:R-:W-:Y:S02]  /*3420*/  HADD2.F32 R28, -RZ, R11.H1_H1 ;  /* 0x3000000bff1c7230 */ /* 0x000fe40000004100 */
[----:B------:R-:W-:Y:S02]  /*3430*/  HADD2.F32 R64, -RZ, R64.H0_H0 ;  /* 0x20000040ff407230 */ /* 0x000fe40000004100 */
[-C--:B------:R-:W-:Y:S01]  /*3440*/  FMUL.FTZ R31, R15, R29.reuse ;  /* 0x0000001d0f1f7220 */ /* 0x080fe20000410000 */
[--C-:B------:R-:W-:Y:S02]  /*3450*/  HADD2.F32 R14, -RZ, R10.reuse.H1_H1 ;  /* 0x3000000aff0e7230 */ /* 0x100fe40000004100 */
[----:B------:R-:W-:Y:S01]  /*3460*/  FMUL.FTZ R68, R28, R29 ;  /* 0x0000001d1c447220 */ /* 0x000fe20000410000 */
[----:B------:R-:W-:-:S02]  /*3470*/  HADD2.F32 R11, -RZ, R10.H0_H0 ;  /* 0x2000000aff0b7230 */ /* 0x000fc40000004100 */
[--C-:B------:R-:W-:Y:S02]  /*3480*/  HADD2.F32 R10, -RZ, R30.reuse.H1_H1 ;  /* 0x3000001eff0a7230 */ /* 0x100fe40000004100 */
        /* <DEDUP_REMOVED lines=10> */
[--C-:B------:R-:W-:Y:S01]  /*3530*/  HADD2.F32 R29, -RZ, R28.reuse.H0_H0 ;  /* 0x2000001cff1d7230 */ /* 0x100fe20000004100 */
[----:B------:R-:W-:Y:S01]  /*3540*/  F2FP.F16.E4M3.UNPACK_B R31, R8.H1 ;  /* 0x00000008ff1f723e */ /* 0x000fe200030006ff */
[----:B------:R-:W-:Y:S01]  /*3550*/  HADD2.F32 R28, -RZ, R28.H1_H1 ;  /* 0x3000001cff1c7230 */ /* 0x000fe20000004100 */
[----:B------:R-:W-:Y:S01]  /*3560*/  F2FP.SATFINITE.E4M3.F32.PACK_AB_MERGE_C R14, R78, R65, RZ ;  /* 0x000000414e0e723e */ /* 0x000fe200048070ff */
[--C-:B------:R-:W-:Y:S01]  /*3570*/  HADD2.F32 R67, -RZ, R66.reuse.H1_H1 ;  /* 0x30000042ff437230 */ /* 0x100fe20000004100 */
        /* <DEDUP_REMOVED lines=37> */
[----:B------:R-:W-:Y:S02]  /*37d0*/  F2FP.SATFINITE.E4M3.F32.PACK_AB_MERGE_C R4, R11, R10, R77 ;  /* 0x0000000a0b04723e */ /* 0x000fe4000480704d */
[----:B------:R-:W-:-:S02]  /*37e0*/  F2FP.SATFINITE.E4M3.F32.PACK_AB_MERGE_C R7, R66, R29, R64 ;  /* 0x0000001d4207723e */ /* 0x000fc40004807040 */
[----:B------:R-:W-:-:S07]  /*37f0*/  F2FP.SATFINITE.E4M3.F32.PACK_AB_MERGE_C R6, R65, R28, R15 ;  /* 0x0000001c4106723e */ /* 0x000fce000480700f */
.L_x_11408:
[----:B------:R-:W-:Y:S05]  /*3800*/  BSYNC B1 ;  /* 0x0000000000017941 */ /* 0x000fea0003800000 */
.L_x_11407:
[----:B-1----:R2:W-:Y:S01]  /*3810*/  STG.E.128 desc[UR40][R12.64+0x20], R4 ;  /* 0x000020040c007986 */ /* 0x0025e2000c101d28 */
[----:B------:R-:W-:Y:S05]  /*3820*/  BRA `(.L_x_11402) ;  /* 0x0000001000f47947 */ /* 0x000fea0003800000 */
.L_x_11396:
[----:B------:R-:W-:Y:S01]  /*3830*/  IMAD R5, R2, -0xa0, R32 ;  /* 0xffffff6002057824 */ /* 0x000fe200078e0220 */
[----:B------:R-:W2:Y:S01]  /*3840*/  LDL R66, [R1+0x8] ;  /* 0x0000080001427983 */ /* 0x000ea20000100800 */
[----:B------:R-:W-:Y:S02]  /*3850*/  CS2R R8, SRZ ;  /* 0x0000000000087805 */ /* 0x000fe4000001ff00 */
[----:B------:R-:W-:Y:S02]  /*3860*/  CS2R R10, SRZ ;  /* 0x00000000000a7805 */ /* 0x000fe4000001ff00 */
[----:B------:R-:W-:-:S04]  /*3870*/  VIMNMX R6, R5, 0xa0, PT ;  /* 0x000000a005067848 */ /* 0x000fc80003fe0100 */
[----:B------:R-:W-:-:S04]  /*3880*/  ISETP.GE.AND P1, PT, R23, R6, PT ;  /* 0x000000061700720c */ /* 0x000fc80003f26270 */
[----:B------:R-:W-:-:S13]  /*3890*/  ISETP.GE.OR P0, PT, R18, R31, P1 ;  /* 0x0000001f1200720c */ /* 0x000fda0000f06670 */
[----:B------:R-:W0:Y:S01]  /*38a0*/  @!P0 LDC.64 R12, c[0x0][0x3e8] ;  /* 0x0000fa00ff0c8b82 */ /* 0x000e220000000a00 */
[----:B------:R-:W-:Y:S02]  /*38b0*/  @!P0 IMAD.MOV.U32 R5, RZ, RZ, R63 ;  /* 0x000000ffff058224 */ /* 0x000fe400078e003f */
[----:B------:R-:W-:-:S04]  /*38c0*/  @!P0 IMAD R6, R58, R67, RZ ;  /* 0x000000433a068224 */ /* 0x000fc800078e02ff */
[----:B------:R-:W-:Y:S01]  /*38d0*/  @!P0 IMAD R6, R69, R34, R6 ;  /* 0x0000002245068224 */ /* 0x000fe200078e0206 */
[----:B------:R-:W1:Y:S01]  /*38e0*/  @!P0 LDC.64 R28, c[0x0][0x400] ;  /* 0x00010000ff1c8b82 */ /* 0x000e620000000a00 */
[----:B0-----:R-:W-:Y:S01]  /*38f0*/  @!P0 IADD3 R12, P5, P6, R42, R12, R4 ;  /* 0x0000000c2a0c8210 */ /* 0x001fe20007ebe004 */
[----:B------:R-:W-:-:S03]  /*3900*/  @!P0 IMAD.MOV.U32 R4, RZ, RZ, R36 ;  /* 0x000000ffff048224 */ /* 0x000fc600078e0024 */
[----:B------:R-:W-:Y:S01]  /*3910*/  @!P0 IADD3.X R13, R60, R13, R30, P5, P6 ;  /* 0x0000000d3c0d8210 */ /* 0x000fe20002fec41e */
[----:B------:R-:W-:-:S03]  /*3920*/  @!P0 IMAD.WIDE.U32 R4, R67, R34, R4 ;  /* 0x0000002243048225 */ /* 0x000fc600078e0004 */
[----:B-1----:R-:W-:-:S04]  /*3930*/  @!P0 IADD3 R28, P5, R4, R28, RZ ;  /* 0x0000001c041c8210 */ /* 0x002fc80007fbe0ff */
[----:B------:R-:W-:Y:S02]  /*3940*/  @!P0 IADD3.X R29, R29, R6, R5, P5, !PT ;  /* 0x000000061d1d8210 */ /* 0x000fe40002ffe405 */
[----:B------:R-:W-:Y:S02]  /*3950*/  CS2R R4, SRZ ;  /* 0x0000000000047805 */ /* 0x000fe4000001ff00 */
[----:B------:R-:W-:Y:S01]  /*3960*/  CS2R R6, SRZ ;  /* 0x0000000000067805 */ /* 0x000fe2000001ff00 */
[----:B------:R-:W3:Y:S05]  /*3970*/  @!P0 LDG.E.128 R8, desc[UR40][R28.64] ;  /* 0x000000281c088981 */ /* 0x000eea000c1e1d00 */
[----:B------:R-:W4:Y:S01]  /*3980*/  @!P0 LDG.E.128 R4, desc[UR40][R12.64] ;  /* 0x000000280c048981 */ /* 0x000f22000c1e1d00 */
[----:B------:R-:W-:-:S02]  /*3990*/  ISETP.GE.AND P5, PT, R18, R31, PT ;  /* 0x0000001f1200720c */ /* 0x000fc40003fa6270 */
[----:B------:R-:W-:-:S11]  /*39a0*/  LOP3.LUT R22, R22, 0xfffffffe, RZ, 0xc0, !PT ;  /* 0xfffffffe16167812 */ /* 0x000fd600078ec0ff */
[----:B------:R-:W-:Y:S02]  /*39b0*/  @P5 LOP3.LUT R22, R22, 0x1, RZ, 0xfc, !PT ;  /* 0x0000000116165812 */ /* 0x000fe400078efcff */
[----:B--2---:R-:W-:Y:S01]  /*39c0*/  ISETP.NE.AND P0, PT, R66, 0x3, PT ;  /* 0x000000034200780c */ /* 0x004fe20003f05270 */
[----:B---3--:R-:W-:Y:S02]  /*39d0*/  IMAD.MOV.U32 R83, RZ, RZ, R8 ;  /* 0x000000ffff537224 */ /* 0x008fe400078e0008 */
[----:B------:R-:W-:Y:S02]  /*39e0*/  IMAD.MOV.U32 R80, RZ, RZ, R10 ;  /* 0x000000ffff507224 */ /* 0x000fe400078e000a */
[----:B----4-:R-:W-:Y:S02]  /*39f0*/  IMAD.MOV.U32 R82, RZ, RZ, R4 ;  /* 0x000000ffff527224 */ /* 0x010fe400078e0004 */
[----:B------:R-:W-:-:S06]  /*3a00*/  IMAD.MOV.U32 R81, RZ, RZ, R6 ;  /* 0x000000ffff517224 */ /* 0x000fcc00078e0006 */
[----:B------:R-:W-:Y:S05]  /*3a10*/  @!P0 BRA `(.L_x_11409) ;  /* 0x0000000000048947 */ /* 0x000fea0003800000 */
[----:B------:R-:W-:Y:S01]  /*3a20*/  BPT.TRAP 0x1 ;  /* 0x000000040000795c */ /* 0x000fe20000300000 */
.L_x_11409:
[----:B------:R-:W2:Y:S01]  /*3a30*/  LDL R12, [R1] ;  /* 0x00000000010c7983 */ /* 0x000ea20000100800 */
[----:B------:R-:W-:Y:S01]  /*3a40*/  IMAD R75, R17, 0x8, R16 ;  /* 0x00000008114b7824 */ /* 0x000fe200078e0210 */
[----:B------:R-:W0:Y:S01]  /*3a50*/  LDC R77, c[0x0][0x2f4] ;  /* 0x0000bd00ff4d7b82 */ /* 0x000e220000000800 */
[----:B------:R-:W-:Y:S01]  /*3a60*/  BSSY B1, `(.L_x_11410) ;  /* 0x0000004000017945 */ /* 0x000fe20003800000 */
[----:B--2---:R-:W-:-:S04]  /*3a70*/  SHF.L.U32 R76, R12, 0x1f, RZ ;  /* 0x0000001f0c4c7819 */ /* 0x004fc800000006ff */
[----:B------:R-:W1:Y:S02]  /*3a80*/  SYNCS.PHASECHK.TRANS64.TRYWAIT P5, [R75+URZ+0x13290], R76 ;  /* 0x0132904c4b0075a7 */ /* 0x000e6400080a017f */
[----:B01----:R-:W-:Y:S05]  /*3a90*/  @!P5 BRA `(.L_x_11411) ;  /* 0x000001300030d947 */ /* 0x003fea0003800000 */
.L_x_11615:
[----:B------:R-:W-:Y:S05]  /*3aa0*/  BSYNC B1 ;  /* 0x0000000000017941 */ /* 0x000fea0003800000 */
.L_x_11410:
[----:B------:R-:W-:Y:S01]  /*3ab0*/  ISETP.GE.OR P5, PT, R18, R77, P1 ;  /* 0x0000004d1200720c */ /* 0x000fe20000fa6670 */
[----:B------:R-:W-:Y:S01]  /*3ac0*/  ULDC.64 UR4, c[0x0][0x300] ;  /* 0x0000c00000047ab9 */ /* 0x000fe20000000a00 */
[----:B------:R-:W-:Y:S01]  /*3ad0*/  SHF.R.S32.HI R12, RZ, 0x1f, R23 ;  /* 0x0000001fff0c7819 */ /* 0x000fe20000011417 */
[----:B------:R-:W-:Y:S02]  /*3ae0*/  IMAD.MOV.U32 R66, RZ, RZ, R14 ;  /* 0x000000ffff427224 */ /* 0x000fe400078e000e */
[----:B------:R-:W-:Y:S02]  /*3af0*/  IMAD.MOV.U32 R67, RZ, RZ, R79 ;  /* 0x000000ffff437224 */ /* 0x000fe400078e004f */
[----:B------:R-:W-:Y:S02]  /*3b00*/  IMAD R12, R12, UR4, RZ ;  /* 0x000000040c0c7c24 */ /* 0x000fe4000f8e02ff */
[----:B------:R-:W-:-:S04]  /*3b10*/  IMAD.WIDE.U32 R66, R23, UR4, R66 ;  /* 0x0000000417427c25 */ /* 0x000fc8000f8e0042 */
[----:B------:R-:W-:Y:S01]  /*3b20*/  IMAD R13, R23, UR5, R12 ;  /* 0x00000005170d7c24 */ /* 0x000fe2000f8e020c */
[----:B------:R-:W-:Y:S06]  /*3b30*/  @P5 BRA `(.L_x_11402) ;  /* 0x0000001000305947 */ /* 0x000fec0003800000 */
[----:B------:R-:W2:Y:S04]  /*3b40*/  LDL R30, [R1+0x28] ;  /* 0x00002800011e7983 */ /* 0x000ea80000100800 */
[----:B------:R-:W3:Y:S04]  /*3b50*/  LDL R29, [R1+0x2c] ;  /* 0x00002c00011d7983 */ /* 0x000ee80000100800 */
[----:B------:R-:W4:Y:S01]  /*3b60*/  LDL R28, [R1+0x30] ;  /* 0x00003000011c7983 */ /* 0x000f220000100800 */
[----:B------:R-:W-:Y:S01]  /*3b70*/  IMAD.IADD R78, R13, 0x1, R67 ;  /* 0x000000010d4e7824 */ /* 0x000fe200078e0243 */
[----:B------:R-:W-:Y:S01]  /*3b80*/  IADD3 R69, P5, P6, R50, R66, R61 ;  /* 0x0000004232457210 */ /* 0x000fe20007ebe03d */
[----:B------:R-:W-:Y:S03]  /*3b90*/  BSSY B1, `(.L_x_11412) ;  /* 0x00000e9000017945 */ /* 0x000fe60003800000 */
[----:B------:R-:W-:-:S02]  /*3ba0*/  IADD3.X R12, R3, R78, R70, P5, P6 ;  /* 0x0000004e030c7210 */ /* 0x000fc40002fec446 */
[----:B------:R-:W-:Y:S02]  /*3bb0*/  IADD3 R68, P5, R69, R64, RZ ;  /* 0x0000004045447210 */ /* 0x000fe40007fbe0ff */
[----:B------:R-:W-:-:S03]  /*3bc0*/  LOP3.LUT P6, RZ, R22, 0x1, RZ, 0xc0, !PT ;  /* 0x0000000116ff7812 */ /* 0x000fc600078cc0ff */
[----:B------:R-:W-:Y:S01]  /*3bd0*/  IMAD.X R69, R12, 0x1, R65, P5 ;  /* 0x000000010c457824 */ /* 0x000fe200028e0641 */
[----:B------:R-:W-:Y:S01]  /*3be0*/  LOP3.LUT P5, RZ, R22, 0x4, RZ, 0xc0, !PT ;  /* 0x0000000416ff7812 */ /* 0x000fe200078ac0ff */
[----:B------:R-:W-:-:S05]  /*3bf0*/  IMAD.IADD R12, R77, 0x1, -R55 ;  /* 0x000000014d0c7824 */ /* 0x000fca00078e0a37 */
[----:B------:R-:W-:-:S04]  /*3c00*/  SEL R12, R55, R12, !P5 ;  /* 0x0000000c370c7207 */ /* 0x000fc80006800000 */
[----:B------:R-:W-:-:S04]  /*3c10*/  SHF.R.S32.HI R13, RZ, 0x1f, R12 ;  /* 0x0000001fff0d7819 */ /* 0x000fc8000001140c */
[----:B------:R-:W-:-:S04]  /*3c20*/  LEA.HI R13, R13, R12, RZ, 0x5 ;  /* 0x0000000c0d0d7211 */ /* 0x000fc800078f28ff */
[----:B------:R-:W-:Y:S01]  /*3c30*/  SHF.R.S32.HI R12, RZ, 0x5, R13 ;  /* 0x00000005ff0c7819 */ /* 0x000fe2000001140d */
[----:B------:R-:W-:-:S03]  /*3c40*/  IMAD R13, R17, 0x2800, R71 ;  /* 0x00002800110d7824 */ /* 0x000fc600078e0247 */
[----:B------:R-:W-:Y:S01]  /*3c50*/  LEA.HI.SX32 R12, R21, R12, 0x1c ;  /* 0x0000000c150c7211 */ /* 0x000fe200078fe2ff */
[----:B------:R-:W-:-:S04]  /*3c60*/  IMAD.IADD R13, R16, 0x1, R13 ;  /* 0x00000001100d7824 */ /* 0x000fc800078e020d */
[----:B------:R-:W-:-:S05]  /*3c70*/  IMAD.SHL.U32 R79, R12, 0x10, RZ ;  /* 0x000000100c4f7824 */ /* 0x000fca00078e00ff */
[----:B--2---:R-:W-:-:S04]  /*3c80*/  LOP3.LUT R12, R30, 0x30, R79, 0xf8, !PT ;  /* 0x000000301e0c7812 */ /* 0x004fc800078ef84f */
[----:B---3--:R-:W-:-:S05]  /*3c90*/  LOP3.LUT R12, R12, R29, RZ, 0x3c, !PT ;  /* 0x0000001d0c0c7212 */ /* 0x008fca00078e3cff */
[----:B----4-:R-:W-:-:S04]  /*3ca0*/  IMAD.IADD R12, R28, 0x1, R12 ;  /* 0x000000011c0c7824 */ /* 0x010fc800078e020c */
        /* <DEDUP_REMOVED lines=15> */
[--C-:B------:R-:W-:Y:S02]  /*3da0*/  SHF.R.U32.HI R89, RZ, 0x8, R7.reuse ;  /* 0x00000008ff597819 */ /* 0x100fe40000011607 */
[----:B------:R-:W-:Y:S01]  /*3db0*/  PRMT R10, R93, 0x654, R10 ;  /* 0x000006545d0a7816 */ /* 0x000fe2000000000a */
[----:B------:R-:W-:Y:S01]  /*3dc0*/  IMAD.U32 R5, R5, 0x10000, RZ ;  /* 0x0001000005057824 */ /* 0x000fe200078e00ff */
[--C-:B------:R-:W-:Y:S02]  /*3dd0*/  SHF.R.U32.HI R91, RZ, 0x18, R7.reuse ;  /* 0x00000018ff5b7819 */ /* 0x100fe40000011607 */
[----:B------:R-:W-:Y:S02]  /*3de0*/  LOP3.LUT R84, R7, 0xff, RZ, 0xc0, !PT ;  /* 0x000000ff07547812 */ /* 0x000fe400078ec0ff */
[----:B------:R-:W-:-:S02]  /*3df0*/  SHF.R.U32.HI R4, RZ, 0x10, R7 ;  /* 0x00000010ff047819 */ /* 0x000fc40000011607 */
[--C-:B------:R-:W-:Y:S02]  /*3e00*/  SHF.R.U32.HI R87, RZ, 0x8, R11.reuse ;  /* 0x00000008ff577819 */ /* 0x100fe4000001160b */
[----:B------:R-:W-:Y:S02]  /*3e10*/  LOP3.LUT R8, R11, 0xff0000ff, RZ, 0xc0, !PT ;  /* 0xff0000ff0b087812 */ /* 0x000fe400078ec0ff */
[----:B------:R-:W-:Y:S01]  /*3e20*/  SHF.R.U32.HI R7, RZ, 0x10, R11 ;  /* 0x00000010ff077819 */ /* 0x000fe2000001160b */
[----:B------:R-:W-:Y:S01]  /*3e30*/  IMAD.SHL.U32 R11, R89, 0x100, RZ ;  /* 0x00000100590b7824 */ /* 0x000fe200078e00ff */
[----:B------:R-:W-:Y:S01]  /*3e40*/  LOP3.LUT R9, R10, 0xff00, R9, 0xf8, !PT ;  /* 0x0000ff000a097812 */ /* 0x000fe200078ef809 */
[----:B------:R-:W-:Y:S01]  /*3e50*/  IMAD.SHL.U32 R10, R86, 0x100, RZ ;  /* 0x00000100560a7824 */ /* 0x000fe200078e00ff */
[----:B------:R-:W-:Y:S01]  /*3e60*/  PRMT R84, R91, 0x654, R84 ;  /* 0x000006545b547816 */ /* 0x000fe20000000054 */
[----:B------:R-:W-:Y:S01]  /*3e70*/  IMAD.SHL.U32 R87, R87, 0x100, RZ ;  /* 0x0000010057577824 */ /* 0x000fe200078e00ff */
[----:B------:R-:W-:Y:S01]  /*3e80*/  PRMT R85, R88, 0x654, R85 ;  /* 0x0000065458557816 */ /* 0x000fe20000000055 */
[----:B------:R-:W-:Y:S01]  /*3e90*/  IMAD.U32 R90, R7, 0x10000, RZ ;  /* 0x00010000075a7824 */ /* 0x000fe200078e00ff */
[----:B------:R-:W-:Y:S01]  /*3ea0*/  LOP3.LUT R6, R9, 0xff0000, R6, 0xf8, !PT ;  /* 0x00ff000009067812 */ /* 0x000fe200078ef806 */
[----:B------:R-:W-:Y:S01]  /*3eb0*/  IMAD.U32 R9, R4, 0x10000, RZ ;  /* 0x0001000004097824 */ /* 0x000fe200078e00ff */
[----:B------:R-:W-:-:S02]  /*3ec0*/  LOP3.LUT R84, R84, 0xff00, R11, 0xf8, !PT ;  /* 0x0000ff0054547812 */ /* 0x000fc400078ef80b */
[----:B------:R-:W-:Y:S02]  /*3ed0*/  LOP3.LUT R88, R85, 0xff00, R10, 0xf8, !PT ;  /* 0x0000ff0055587812 */ /* 0x000fe400078ef80a */
[----:B------:R-:W-:Y:S02]  /*3ee0*/  F2FP.F16.E4M3.UNPACK_B R86, R83.H1 ;  /* 0x00000053ff56723e */ /* 0x000fe400030006ff */
[----:B--2---:R-:W-:Y:S02]  /*3ef0*/  F2FP.F16.E4M3.UNPACK_B R11, R28.H1 ;  /* 0x0000001cff0b723e */ /* 0x004fe400030006ff */
[----:B-1----:R-:W-:Y:S02]  /*3f00*/  F2FP.F16.E4M3.UNPACK_B R10, R12.H1 ;  /* 0x0000000cff0a723e */ /* 0x002fe400030006ff */
[----:B------:R-:W-:Y:S01]  /*3f10*/  LOP3.LUT R4, R84, 0xff0000, R9, 0xf8, !PT ;  /* 0x00ff000054047812 */ /* 0x000fe200078ef809 */
[----:B------:R-:W-:Y:S01]  /*3f20*/  HADD2.F32 R9, -RZ, R11.H0_H0 ;  /* 0x2000000bff097230 */ /* 0x000fe20000004100 */
[----:B------:R-:W-:Y:S01]  /*3f30*/  LOP3.LUT R89, R8, 0xff00, R87, 0xf8, !PT ;  /* 0x0000ff0008597812 */ /* 0x000fe200078ef857 */
[----:B------:R-:W-:Y:S01]  /*3f40*/  HADD2.F32 R87, -RZ, R86.H0_H0 ;  /* 0x20000056ff577230 */ /* 0x000fe20000004100 */
[----:B------:R-:W-:Y:S01]  /*3f50*/  F2FP.F16.E4M3.UNPACK_B R84, R82.H1 ;  /* 0x00000052ff54723e */ /* 0x000fe200030006ff */
[--C-:B------:R-:W-:Y:S01]  /*3f60*/  HADD2.F32 R8, -RZ, R10.reuse.H0_H0 ;  /* 0x2000000aff087230 */ /* 0x100fe20000004100 */
[----:B------:R-:W-:Y:S01]  /*3f70*/  LOP3.LUT R7, R88, 0xff0000, R5, 0xf8, !PT ;  /* 0x00ff000058077812 */ /* 0x000fe200078ef805 */
[----:B------:R-:W-:-:S02]  /*3f80*/  HADD2.F32 R10, -RZ, R10.H1_H1 ;  /* 0x3000000aff0a7230 */ /* 0x000fc40000004100 */
[CC--:B------:R-:W-:Y:S01]  /*3f90*/  FMUL.FTZ R91, R9.reuse, R87.reuse ;  /* 0x00000057095b7220 */ /* 0x0c0fe20000410000 */
[--C-:B------:R-:W-:Y:S02]  /*3fa0*/  HADD2.F32 R85, -RZ, R84.reuse.H0_H0 ;  /* 0x20000054ff557230 */ /* 0x100fe40000004100 */
[C---:B------:R-:W-:Y:S01]  /*3fb0*/  FMUL.FTZ R92, R8.reuse, R87 ;  /* 0x00000057085c7220 */ /* 0x040fe20000410000 */
[----:B------:R-:W-:Y:S01]  /*3fc0*/  HADD2.F32 R87, -RZ, R84.H1_H1 ;  /* 0x30000054ff577230 */ /* 0x000fe20000004100 */
[----:B------:R-:W-:Y:S01]  /*3fd0*/  F2FP.F16.E4M3.UNPACK_B R88, R83 ;  /* 0x00000053ff58723e */ /* 0x000fe200020006ff */
[----:B------:R-:W-:Y:S02]  /*3fe0*/  HADD2.F32 R84, -RZ, R11.H1_H1 ;  /* 0x3000000bff547230 */ /* 0x000fe40000004100 */
[-C--:B------:R-:W-:Y:S01]  /*3ff0*/  FFMA.FTZ R8, R8, R85.reuse, -R91 ;  /* 0x0000005508087223 */ /* 0x080fe2000001085b */
[----:B------:R-:W-:Y:S01]  /*4000*/  FFMA.FTZ R9, R9, R85, R92 ;  /* 0x0000005509097223 */ /* 0x000fe2000001005c */
[----:B------:R-:W-:Y:S01]  /*4010*/  F2FP.F16.E4M3.UNPACK_B R85, R82 ;  /* 0x00000052ff55723e */ /* 0x000fe200020006ff */
[----:B------:R-:W-:Y:S01]  /*4020*/  HADD2.F32 R91, -RZ, R86.H1_H1 ;  /* 0x30000056ff5b7230 */ /* 0x000fe20000004100 */
[----:B------:R-:W-:-:S02]  /*4030*/  F2FP.F16.E4M3.UNPACK_B R82, R12 ;  /* 0x0000000cff52723e */ /* 0x000fc400020006ff */
[----:B------:R-:W-:Y:S01]  /*4040*/  LOP3.LUT R5, R89, 0xff0000, R90, 0xf8, !PT ;  /* 0x00ff000059057812 */ /* 0x000fe200078ef85a */
[----:B------:R-:W-:Y:S01]  /*4050*/  HADD2.F32 R89, -RZ, R88.H0_H0 ;  /* 0x20000058ff597230 */ /* 0x000fe20000004100 */
[----:B------:R-:W-:Y:S01]  /*4060*/  F2FP.F16.E4M3.UNPACK_B R28, R28 ;  /* 0x0000001cff1c723e */ /* 0x000fe200020006ff */
[-C--:B------:R-:W-:Y:S01]  /*4070*/  FMUL.FTZ R11, R84, R91.reuse ;  /* 0x0000005b540b7220 */ /* 0x080fe20000410000 */
[----:B------:R-:W-:Y:S02]  /*4080*/  HADD2.F32 R12, -RZ, R82.H0_H0 ;  /* 0x20000052ff0c7230 */ /* 0x000fe40000004100 */
[C---:B------:R-:W-:Y:S01]  /*4090*/  FMUL.FTZ R91, R10.reuse, R91 ;  /* 0x0000005b0a5b7220 */ /* 0x040fe20000410000 */
[----:B------:R-:W-:Y:S02]  /*40a0*/  HADD2.F32 R86, -RZ, R85.H0_H0 ;  /* 0x20000055ff567230 */ /* 0x000fe40000004100 */
[----:B------:R-:W-:Y:S01]  /*40b0*/  FFMA.FTZ R11, R10, R87, -R11 ;  /* 0x000000570a0b7223 */ /* 0x000fe2000001080b */
[----:B------:R-:W-:-:S02]  /*40c0*/  HADD2.F32 R83, -RZ, R28.H0_H0 ;  /* 0x2000001cff537230 */ /* 0x000fc40000004100 */
[----:B------:R-:W-:Y:S01]  /*40d0*/  FFMA.FTZ R10, R84, R87, R91 ;  /* 0x00000057540a7223 */ /* 0x000fe2000001005b */
[-C--:B------:R-:W-:Y:S01]  /*40e0*/  FMUL.FTZ R90, R12, R89.reuse ;  /* 0x000000590c5a7220 */ /* 0x080fe20000410000 */
[----:B------:R-:W-:Y:S01]  /*40f0*/  HADD2.F32 R87, -RZ, R88.H1_H1 ;  /* 0x30000058ff577230 */ /* 0x000fe20000004100 */
[----:B------:R-:W-:Y:S01]  /*4100*/  F2FP.SATFINITE.E4M3.F32.PACK_AB_MERGE_C R8, R11, R8, RZ ;  /* 0x000000080b08723e */ /* 0x000fe200048070ff */
[----:B------:R-:W-:Y:S02]  /*4110*/  HADD2.F32 R84, -RZ, R28.H1_H1 ;  /* 0x3000001cff547230 */ /* 0x000fe40000004100 */
[C---:B------:R-:W-:Y:S01]  /*4120*/  FMUL.FTZ R91, R83.reuse, R89 ;  /* 0x00000059535b7220 */ /* 0x040fe20000410000 */
[----:B------:R-:W-:Y:S01]  /*4130*/  FFMA.FTZ R28, R83, R86, R90 ;  /* 0x00000056531c7223 */ /* 0x000fe2000001005a */
[----:B------:R-:W-:Y:S01]  /*4140*/  HADD2.F32 R82, -RZ, R82.H1_H1 ;  /* 0x30000052ff527230 */ /* 0x000fe20000004100 */
[----:B------:R-:W-:Y:S01]  /*4150*/  F2FP.F16.E4M3.UNPACK_B R90, R80.H1 ;  /* 0x00000050ff5a723e */ /* 0x000fe200030006ff */
[----:B------:R-:W-:-:S02]  /*4160*/  HADD2.F32 R83, -RZ, R85.H1_H1 ;  /* 0x30000055ff537230 */ /* 0x000fc40000004100 */
[-C--:B------:R-:W-:Y:S01]  /*4170*/  FMUL.FTZ R85, R84, R87.reuse ;  /* 0x0000005754557220 */ /* 0x080fe20000410000 */
[----:B------:R-:W-:Y:S01]  /*4180*/  FFMA.FTZ R12, R12, R86, -R91 ;  /* 0x000000560c0c7223 */ /* 0x000fe2000001085b */
[----:B------:R-:W-:Y:S01]  /*4190*/  F2FP.F16.E4M3.UNPACK_B R86, R30.H1 ;  /* 0x0000001eff56723e */ /* 0x000fe200030006ff */
[C---:B------:R-:W-:Y:S01]  /*41a0*/  FMUL.FTZ R87, R82.reuse, R87 ;  /* 0x0000005752577220 */ /* 0x040fe20000410000 */
[----:B------:R-:W-:Y:S01]  /*41b0*/  FFMA.FTZ R85, R82, R83, -R85 ;  /* 0x0000005352557223 */ /* 0x000fe20000010855 */
[-C--:B------:R-:W-:Y:S01]  /*41c0*/  F2FP.F16.E4M3.UNPACK_B R82, R14.reuse.H1 ;  /* 0x0000000eff52723e */ /* 0x080fe200030006ff */
        /* <DEDUP_REMOVED lines=16> */
[----:B------:R-:W-:Y:S01]  /*42d0*/  F2FP.F16.E4M3.UNPACK_B R88, R80 ;  /* 0x00000050ff58723e */ /* 0x000fe200020006ff */
[C---:B------:R-:W-:Y:S01]  /*42e0*/  FMUL.FTZ R92, R86.reuse, R90 ;  /* 0x0000005a565c7220 */ /* 0x040fe20000410000 */
[----:B------:R-:W-:Y:S01]  /*42f0*/  F2FP.F16.E4M3.UNPACK_B R80, R30 ;  /* 0x0000001eff50723e */ /* 0x000fe200020006ff */
[----:B------:R-:W-:Y:S01]  /*4300*/  FFMA.FTZ R97, R86, R89, R95 ;  /* 0x0000005956617223 */ /* 0x000fe2000001005f */
[----:B------:R-:W-:Y:S01]  /*4310*/  F2FP.F16.E4M3.UNPACK_B R86, R81 ;  /* 0x00000051ff56723e */ /* 0x000fe200020006ff */
[----:B------:R-:W-:Y:S01]  /*4320*/  HADD2.F32 R90, -RZ, R88.H0_H0 ;  /* 0x20000058ff5a7230 */ /* 0x000fe20000004100 */
[----:B------:R-:W-:Y:S01]  /*4330*/  F2FP.SATFINITE.E4M3.F32.PACK_AB_MERGE_C R9, R10, R9, RZ ;  /* 0x000000090a09723e */ /* 0x000fe200048070ff */
[----:B------:R-:W-:Y:S02]  /*4340*/  HADD2.F32 R81, -RZ, R80.H0_H0 ;  /* 0x20000050ff517230 */ /* 0x000fe40000004100 */
[----:B------:R-:W-:Y:S01]  /*4350*/  FFMA.FTZ R87, R87, R89, -R92 ;  /* 0x0000005957577223 */ /* 0x000fe2000001085c */
[----:B------:R-:W-:Y:S01]  /*4360*/  HADD2.F32 R91, -RZ, R88.H1_H1 ;  /* 0x30000058ff5b7230 */ /* 0x000fe20000004100 */
[----:B------:R-:W-:Y:S01]  /*4370*/  F2FP.F16.E4M3.UNPACK_B R10, R29 ;  /* 0x0000001dff0a723e */ /* 0x000fe200020006ff */
[----:B------:R-:W-:-:S02]  /*4380*/  HADD2.F32 R30, -RZ, R14.H0_H0 ;  /* 0x2000000eff1e7230 */ /* 0x000fc40000004100 */
[-C--:B------:R-:W-:Y:S01]  /*4390*/  FMUL.FTZ R93, R81, R90.reuse ;  /* 0x0000005a515d7220 */ /* 0x080fe20000410000 */
[----:B------:R-:W-:Y:S01]  /*43a0*/  HADD2.F32 R80, -RZ, R80.H1_H1 ;  /* 0x30000050ff507230 */ /* 0x000fe20000004100 */
[----:B------:R-:W-:Y:S01]  /*43b0*/  F2FP.F16.E4M3.UNPACK_B R11, R7 ;  /* 0x00000007ff0b723e */ /* 0x000fe200020006ff */
[----:B------:R-:W-:Y:S02]  /*43c0*/  HADD2.F32 R14, -RZ, R14.H1_H1 ;  /* 0x3000000eff0e7230 */ /* 0x000fe40000004100 */
[----:B------:R-:W-:Y:S01]  /*43d0*/  FMUL.FTZ R90, R30, R90 ;  /* 0x0000005a1e5a7220 */ /* 0x000fe20000410000 */
[--C-:B------:R-:W-:Y:S02]  /*43e0*/  HADD2.F32 R88, -RZ, R86.reuse.H0_H0 ;  /* 0x20000056ff587230 */ /* 0x100fe40000004100 */
[-C--:B------:R-:W-:Y:S01]  /*43f0*/  FMUL.FTZ R95, R80, R91.reuse ;  /* 0x0000005b505f7220 */ /* 0x080fe20000410000 */
[----:B------:R-:W-:Y:S02]  /*4400*/  HADD2.F32 R89, -RZ, R86.H1_H1 ;  /* 0x30000056ff597230 */ /* 0x000fe40000004100 */
[----:B------:R-:W-:Y:S01]  /*4410*/  FMUL.FTZ R91, R14, R91 ;  /* 0x0000005b0e5b7220 */ /* 0x000fe20000410000 */
[----:B------:R-:W-:Y:S01]  /*4420*/  F2FP.SATFINITE.E4M3.F32.PACK_AB_MERGE_C R28, R83, R28, R9 ;  /* 0x0000001c531c723e */ /* 0x000fe20004807009 */
[-C--:B------:R-:W-:Y:S01]  /*4430*/  FFMA.FTZ R93, R30, R88.reuse, -R93 ;  /* 0x000000581e5d7223 */ /* 0x080fe2000001085d */
[----:B------:R-:W-:Y:S01]  /*4440*/  F2FP.F16.E4M3.UNPACK_B R9, R13 ;  /* 0x0000000dff09723e */ /* 0x000fe200020006ff */
[----:B------:R-:W-:Y:S01]  /*4450*/  FFMA.FTZ R30, R81, R88, R90 ;  /* 0x00000058511e7223 */ /* 0x000fe2000001005a */
[-C--:B------:R-:W-:Y:S01]  /*4460*/  FFMA.FTZ R14, R14, R89.reuse, -R95 ;  /* 0x000000590e0e7223 */ /* 0x080fe2000001085f */
        /* <DEDUP_REMOVED lines=18> */
[CC--:B------:R-:W-:Y:S01]  /*4590*/  FMUL.FTZ R80, R10.reuse, R82.reuse ;  /* 0x000000520a507220 */ /* 0x0c0fe20000410000 */
[C---:B------:R-:W-:Y:S01]  /*45a0*/  FMUL.FTZ R83, R11.reuse, R82 ;  /* 0x000000520b537220 */ /* 0x040fe20000410000 */
[----:B------:R-:W-:Y:S02]  /*45b0*/  F2FP.F16.E4M3.UNPACK_B R82, R7.H1 ;  /* 0x00000007ff52723e */ /* 0x000fe400030006ff */
        /* <DEDUP_REMOVED lines=11> */
[CC--:B------:R-:W-:Y:S01]  /*4670*/  FMUL.FTZ R86, R80.reuse, R83.reuse ;  /* 0x0000005350567220 */ /* 0x0c0fe20000410000 */
[----:B------:R-:W-:Y:S02]  /*4680*/  HADD2.F32 R29, -RZ, R6.H0_H0 ;  /* 0x20000006ff1d7230 */ /* 0x000fe40000004100 */
[C---:B------:R-:W-:Y:S01]  /*4690*/  FMUL.FTZ R83, R7.reuse, R83 ;  /* 0x0000005307537220 */ /* 0x040fe20000410000 */
[----:B------:R-:W-:Y:S01]  /*46a0*/  HADD2.F32 R13, -RZ, R13.H1_H1 ;  /* 0x3000000dff0d7230 */ /* 0x000fe20000004100 */
[----:B------:R-:W-:Y:S01]  /*46b0*/  F2FP.F16.E4M3.UNPACK_B R87, R4.H1 ;  /* 0x00000004ff57723e */ /* 0x000fe200030006ff */
[----:B------:R-:W-:Y:S01]  /*46c0*/  HADD2.F32 R82, -RZ, R82.H1_H1 ;  /* 0x30000052ff527230 */ /* 0x000fe20000004100 */
[----:B------:R-:W-:Y:S01]  /*46d0*/  F2FP.F16.E4M3.UNPACK_B R90, R5.H1 ;  /* 0x00000005ff5a723e */ /* 0x000fe200030006ff */
[----:B------:R-:W-:Y:S02]  /*46e0*/  HADD2.F32 R84, -RZ, R6.H1_H1 ;  /* 0x30000006ff547230 */ /* 0x000fe40000004100 */
[-C--:B------:R-:W-:Y:S01]  /*46f0*/  FFMA.FTZ R6, R7, R29.reuse, -R86 ;  /* 0x0000001d07067223 */ /* 0x080fe20000010856 */
[----:B------:R-:W-:Y:S01]  /*4700*/  FFMA.FTZ R7, R80, R29, R83 ;  /* 0x0000001d50077223 */ /* 0x000fe20000010053 */
[-C--:B------:R-:W-:Y:S01]  /*4710*/  FMUL.FTZ R88, R81, R82.reuse ;  /* 0x0000005251587220 */ /* 0x080fe20000410000 */
[C---:B------:R-:W-:Y:S01]  /*4720*/  FMUL.FTZ R80, R13.reuse, R82 ;  /* 0x000000520d507220 */ /* 0x040fe20000410000 */
[----:B------:R-:W-:Y:S01]  /*4730*/  F2FP.F16.E4M3.UNPACK_B R82, R31 ;  /* 0x0000001fff52723e */ /* 0x000fe200020006ff */
[----:B------:R-:W-:Y:S01]  /*4740*/  HADD2.F32 R92, -RZ, R90.H0_H0 ;  /* 0x2000005aff5c7230 */ /* 0x000fe20000004100 */
[----:B------:R-:W-:Y:S01]  /*4750*/  F2FP.F16.E4M3.UNPACK_B R29, R15 ;  /* 0x0000000fff1d723e */ /* 0x000fe200020006ff */
[-C--:B------:R-:W-:Y:S01]  /*4760*/  FFMA.FTZ R13, R13, R84.reuse, -R88 ;  /* 0x000000540d0d7223 */ /* 0x080fe20000010858 */
        /* <DEDUP_REMOVED lines=9> */
[-C--:B------:R-:W-:Y:S01]  /*4800*/  FMUL.FTZ R94, R84, R4.reuse ;  /* 0x00000004545e7220 */ /* 0x080fe20000410000 */
[----:B------:R-:W-:Y:S02]  /*4810*/  HADD2.F32 R85, -RZ, R83.H0_H0 ;  /* 0x20000053ff557230 */ /* 0x000fe40000004100 */
[C---:B------:R-:W-:Y:S01]  /*4820*/  FMUL.FTZ R91, R31.reuse, R4 ;  /* 0x000000041f5b7220 */ /* 0x040fe20000410000 */
[----:B------:R-:W-:Y:S02]  /*4830*/  HADD2.F32 R81, -RZ, R15.H0_H0 ;  /* 0x2000000fff517230 */ /* 0x000fe40000004100 */
[----:B------:R-:W-:Y:S01]  /*4840*/  FFMA.FTZ R4, R31, R5, -R94 ;  /* 0x000000051f047223 */ /* 0x000fe2000001085e */
[----:B------:R-:W-:Y:S02]  /*4850*/  HADD2.F32 R83, -RZ, R83.H1_H1 ;  /* 0x30000053ff537230 */ /* 0x000fe40000004100 */
[----:B------:R-:W-:Y:S01]  /*4860*/  FMUL.FTZ R96, R85, R92 ;  /* 0x0000005c55607220 */ /* 0x000fe20000410000 */
[----:B------:R-:W-:-:S02]  /*4870*/  HADD2.F32 R90, -RZ, R90.H1_H1 ;  /* 0x3000005aff5a7230 */ /* 0x000fc40000004100 */
[----:B------:R-:W-:Y:S01]  /*4880*/  FFMA.FTZ R5, R84, R5, R91 ;  /* 0x0000000554057223 */ /* 0x000fe2000001005b */
[----:B------:R-:W-:Y:S02]  /*4890*/  HADD2.F32 R15, -RZ, R15.H1_H1 ;  /* 0x3000000fff0f7230 */ /* 0x000fe40000004100 */
        /* <DEDUP_REMOVED lines=20> */
[----:B------:R-:W-:Y:S02]  /*49e0*/  F2FP.SATFINITE.E4M3.F32.PACK_AB_MERGE_C R15, R29, R4, R15 ;  /* 0x000000041d0f723e */ /* 0x000fe4000480700f */
[----:B------:R-:W-:Y:S02]  /*49f0*/  F2FP.SATFINITE.E4M3.F32.PACK_AB_MERGE_C R13, R11, R8, R6 ;  /* 0x000000080b0d723e */ /* 0x000fe40004807006 */
[----:B------:R-:W-:Y:S02]  /*4a00*/  F2FP.SATFINITE.E4M3.F32.PACK_AB_MERGE_C R29, R10, R9, R7 ;  /* 0x000000090a1d723e */ /* 0x000fe40004807007 */
[----:B------:R-:W-:-:S07]  /*4a10*/  F2FP.SATFINITE.E4M3.F32.PACK_AB_MERGE_C R31, R82, R5, R83 ;  /* 0x00000005521f723e */ /* 0x000fce0004807053 */
.L_x_11413:
[----:B------:R-:W-:Y:S05]  /*4a20*/  BSYNC B1 ;  /* 0x0000000000017941 */ /* 0x000fea0003800000 */
.L_x_11412:
[----:B-1----:R3:W-:Y:S01]  /*4a30*/  STG.E.128 desc[UR40][R68.64], R12 ;  /* 0x0000000c44007986 */ /* 0x0027e2000c101d28 */
        /* <DEDUP_REMOVED lines=9> */
.L_x_11395:
[----:B------:R-:W2:Y:S02]  /*4ad0*/  LDL R4, [R1+0x8] ;  /* 0x0000080001047983 */ /* 0x000ea40000100800 */
[----:B--2---:R-:W-:-:S13]  /*4ae0*/  ISETP.NE.AND P0, PT, R4, 0x3, PT ;  /* 0x000000030400780c */ /* 0x004fda0003f05270 */
[----:B------:R-:W-:Y:S05]  /*4af0*/  @!P0 BRA `(.L_x_11414) ;  /* 0x0000000000048947 */ /* 0x000fea0003800000 */
[----:B------:R-:W-:Y:S01]  /*4b00*/  BPT.TRAP 0x1 ;  /* 0x000000040000795c */ /* 0x000fe20000300000 */
.L_x_11414:
[----:B------:R-:W2:Y:S01]  /*4b10*/  LDL R5, [R1] ;  /* 0x0000000001057983 */ /* 0x000ea20000100800 */
[----:B------:R-:W-:Y:S01]  /*4b20*/  IMAD R75, R17, 0x8, R16 ;  /* 0x00000008114b7824 */ /* 0x000fe200078e0210 */
[----:B------:R-:W-:Y:S01]  /*4b30*/  BSSY B1, `(.L_x_11415) ;  /* 0x0000006000017945 */ /* 0x000fe20003800000 */
[----:B------:R-:W-:-:S05]  /*4b40*/  IMAD R4, R2, -0xa0, R32 ;  /* 0xffffff6002047824 */ /* 0x000fca00078e0220 */
[----:B------:R-:W-:Y:S02]  /*4b50*/  VIMNMX R4, R4, 0xa0, PT ;  /* 0x000000a004047848 */ /* 0x000fe40003fe0100 */
[----:B--2---:R-:W-:-:S04]  /*4b60*/  SHF.L.U32 R76, R5, 0x1f, RZ ;  /* 0x0000001f054c7819 */ /* 0x004fc800000006ff */
[----:B------:R-:W0:Y:S02]  /*4b70*/  SYNCS.PHASECHK.TRANS64.TRYWAIT P1, [R75+URZ+0x13290], R76 ;  /* 0x0132904c4b0075a7 */ /* 0x000e24000802017f */
[----:B0-----:R-:W-:Y:S05]  /*4b80*/  @!P1 BRA `(.L_x_11416) ;  /* 0x0000012000089947 */ /* 0x001fea0003800000 */
.L_x_11616:
[----:B------:R-:W-:Y:S05]  /*4b90*/  BSYNC B1 ;  /* 0x0000000000017941 */ /* 0x000fea0003800000 */
.L_x_11415:
[----:B------:R-:W-:-:S13]  /*4ba0*/  ISETP.GE.AND P1, PT, R23, R4, PT ;  /* 0x000000041700720c */ /* 0x000fda0003f26270 */
[----:B------:R-:W-:Y:S05]  /*4bb0*/  @P1 BRA `(.L_x_11402) ;  /* 0x0000000000101947 */ /* 0x000fea0003800000 */
[----:B------:R-:W1:Y:S04]  /*4bc0*/  @!P3 LDS.128 R4, [R74+0xe000] ;  /* 0x00e000004a04b984 */ /* 0x000e680000000c00 */
[----:B------:R-:W2:Y:S04]  /*4bd0*/  @!P2 LDS.128 R8, [R73+0xe000] ;  /* 0x00e000004908a984 */ /* 0x000ea80000000c00 */
[----:B-1----:R1:W-:Y:S04]  /*4be0*/  @!P3 STG.E.128 desc[UR40][R12.64], R4 ;  /* 0x000000040c00b986 */ /* 0x0023e8000c101d28 */
[----:B--2---:R1:W-:Y:S02]  /*4bf0*/  @!P2 STG.E.128 desc[UR40][R12.64+0x20], R8 ;  /* 0x000020080c00a986 */ /* 0x0043e4000c101d28 */
.L_x_11402:
[----:B------:R-:W-:Y:S05]  /*4c00*/  BSYNC B0 ;  /* 0x0000000000007941 */ /* 0x000fea0003800000 */
.L_x_11394:
        /* <DEDUP_REMOVED lines=17> */
.L_x_11418:
[----:B------:R-:W-:Y:S05]  /*4d20*/  BSYNC B0 ;  /* 0x0000000000007941 */ /* 0x000fea0003800000 */
.L_x_11417:
[----:B------:R-:W2:Y:S01]  /*4d30*/  SYNCS.PHASECHK.TRANS64.TRYWAIT P0, [R75+URZ+0x132b0], R76 ;  /* 0x0132b04c4b0075a7 */ /* 0x000ea2000800017f */
[----:B------:R-:W-:Y:S04]  /*4d40*/  BSSY B0, `(.L_x_11419) ;  /* 0x0000002000007945 */ /* 0x000fe80003800000 */
[----:B--2---:R-:W-:Y:S05]  /*4d50*/  @!P0 BRA `(.L_x_11420) ;  /* 0x0000011c00a88947 */ /* 0x004fea0003800000 */
.L_x_11617:
[----:B------:R-:W-:Y:S05]  /*4d60*/  BSYNC B0 ;  /* 0x0000000000007941 */ /* 0x000fea0003800000 */
.L_x_11419:
[----:B------:R-:W-:Y:S04]  /*4d70*/  BSSY B0, `(.L_x_11421) ;  /* 0x0000013000007945 */ /* 0x000fe80003800000 */
        /* <DEDUP_REMOVED lines=10> */
[----:B------:R-:W-:-:S04]  /*4e20*/  IADD3 R8, P0, R6, UR6, RZ ;  /* 0x0000000606087c10 */ /* 0x000fc8000ff1e0ff */
[----:B------:R-:W-:Y:S02]  /*4e30*/  IADD3.X R9, R7, UR7, R5, P0, !PT ;  /* 0x0000000707097c10 */ /* 0x000fe400087fe405 */
[----:B------:R-:W-:-:S13]  /*4e40*/  ISETP.GE.AND P0, PT, R18, UR4, PT ;  /* 0x0000000412007c0c */ /* 0x000fda000bf06270 */
[----:B------:R-:W1:Y:S04]  /*4e50*/  @!P0 LDS.128 R4, [R74+0x6000] ;  /* 0x006000004a048984 */ /* 0x000e680000000c00 */
[----:B-1----:R-:W-:Y:S01]  /*4e60*/  @!P0 STG.E.128 desc[UR40][R8.64], R4 ;  /* 0x0000000408008986 */ /* 0x002fe2000c101d28 */
[----:B------:R-:W-:-:S13]  /*4e70*/  ISETP.GE.AND P0, PT, R33, UR4, PT ;  /* 0x0000000421007c0c */ /* 0x000fda000bf06270 */
[----:B------:R-:W1:Y:S04]  /*4e80*/  @!P0 LDS.128 R4, [R73+0x6000] ;  /* 0x0060000049048984 */ /* 0x000e680000000c00 */
[----:B-1----:R1:W-:Y:S02]  /*4e90*/  @!P0 STG.E.128 desc[UR40][R8.64+0x20], R4 ;  /* 0x0000200408008986 */ /* 0x0023e4000c101d28 */
.L_x_11422:
[----:B------:R-:W-:Y:S05]  /*4ea0*/  BSYNC B0 ;  /* 0x0000000000007941 */ /* 0x000fea0003800000 */
.L_x_11421:
[----:B-1----:R-:W5:Y:S01]  /*4eb0*/  LDL.LU R5, [R1] ;  /* 0x0000000001057983 */ /* 0x002f620000300800 */
[----:B------:R-:W-:Y:S01]  /*4ec0*/  VIADD R17, R17, 0x1 ;  /* 0x0000000111117836 */ /* 0x000fe20000000000 */
[----:B------:R-:W-:Y:S01]  /*4ed0*/  LOP3.LUT P1, RZ, R22, 0x2, RZ, 0xc0, !PT ;  /* 0x0000000216ff7812 */ /* 0x000fe2000782c0ff */
[----:B0-2---:R-:W-:Y:S01]  /*4ee0*/  @!P5 VIADD R75, R75, 0x132c0 ;  /* 0x000132c04b4bd836 */ /* 0x005fe20000000000 */
[----:B------:R-:W-:Y:S01]  /*4ef0*/  @!PT LDS RZ, [RZ] ;  /* 0x00000000fffff984 */ /* 0x000fe20000000800 */
[----:B------:R-:W-:Y:S01]  /*4f00*/  @!PT LDS RZ, [RZ] ;  /* 0x00000000fffff984 */ /* 0x000fe20000000800 */
[----:B------:R-:W-:Y:S01]  /*4f10*/  @!PT LDS RZ, [RZ] ;  /* 0x00000000fffff984 */ /* 0x000fe20000000800 */
[----:B------:R-:W-:Y:S01]  /*4f20*/  @!PT LDS RZ, [RZ] ;  /* 0x00000000fffff984 */ /* 0x000fe20000000800 */
[----:B------:R0:W-:Y:S06]  /*4f30*/  MEMBAR.ALL.CTA ;  /* 0x0000000000007992 */ /* 0x0001ec0000008000 */
[----:B0-----:R-:W0:Y:S02]  /*4f40*/  FENCE.VIEW.ASYNC.S ;  /* 0x00000000000073c6 */ /* 0x001e240000000000 */
[----:B0-----:R0:W-:Y:S01]  /*4f50*/  BAR.SYNC.DEFER_BLOCKING R54, 0x80 ;  /* 0x000200360000751d */ /* 0x0011e20000010000 */
[----:B------:R-:W-:-:S02]  /*4f60*/  ISETP.NE.AND P0, PT, R17, 0x2, PT ;  /* 0x000000021100780c */ /* 0x000fc40003f05270 */
[----:B------:R-:W-:Y:S02]  /*4f70*/  @!P5 PRMT R75, RZ, 0x654, R75 ;  /* 0x00000654ff4bd816 */ /* 0x000fe4000000004b */
[----:B------:R-:W-:Y:S02]  /*4f80*/  SEL R4, RZ, 0x1, P0 ;  /* 0x00000001ff047807 */ /* 0x000fe40000000000 */
[----:B------:R-:W-:Y:S02]  /*4f90*/  SEL R17, R17, RZ, P0 ;  /* 0x000000ff11117207 */ /* 0x000fe40000000000 */
[----:B------:R-:W-:Y:S01]  /*4fa0*/  PLOP3.LUT P0, PT, PT, PT, PT, 0x8, 0x0 ;  /* 0x000000000000781c */ /* 0x000fe20003f0e170 */
[----:B------:R0:W-:Y:S01]  /*4fb0*/  @!P5 SYNCS.ARRIVE.TRANS64.RED.A1T0 RZ, [R75+URZ], RZ ;  /* 0x000000ff4bffd9a7 */ /* 0x0001e2000810043f */
[----:B-----5:R-:W-:-:S05]  /*4fc0*/  LOP3.LUT R5, R5, R4, RZ, 0x3c, !PT ;  /* 0x0000000405057212 */ /* 0x020fca00078e3cff */
[----:B------:R0:W-:Y:S01]  /*4fd0*/  STL [R1], R5 ;  /* 0x0000000501007387 */ /* 0x0001e20000100800 */
[----:B------:R-:W-:Y:S05]  /*4fe0*/  @P1 BRA `(.L_x_11423) ;  /* 0xffffffd400281947 */ /* 0x000fea000383ffff */
.L_x_11389:
[----:B------:R-:W-:Y:S04]  /*4ff0*/  BSSY B0, `(.L_x_11424) ;  /* 0x0000004000007945 */ /* 0x000fe80003800000 */
[----:B------:R-:W-:Y:S05]  /*5000*/  @P0 BRA `(.L_x_11425) ;  /* 0x0000000000080947 */ /* 0x000fea0003800000 */
[----:B------:R-:W1:Y:S02]  /*5010*/  FENCE.VIEW.ASYNC.G ;  /* 0x00000000000073c6 */ /* 0x000e640000000100 */
[----:B-1----:R-:W-:Y:S06]  /*5020*/  BAR.ARV 0xc, 0x200 ;  /* 0x0308000000007b1d */ /* 0x002fec0000002000 */
.L_x_11425:
[----:B------:R-:W-:Y:S05]  /*5030*/  BSYNC B0 ;  /* 0x0000000000007941 */ /* 0x000fea0003800000 */
.L_x_11424:
[----:B------:R-:W2:Y:S01]  /*5040*/  LDL R2, [R1+0x4c] ;  /* 0x00004c0001027983 */ /* 0x000ea20000100800 */
[----:B------:R-:W-:Y:S01]  /*5050*/  ULDC.64 UR4, c[0x0][0x990] ;  /* 0x0002640000047ab9 */ /* 0x000fe20000000a00 */
[----:B------:R-:W-:Y:S02]  /*5060*/  ULDC.64 UR6, c[0x0][0x998] ;  /* 0x0002660000067ab9 */ /* 0x000fe40000000a00 */
[----:B------:R-:W4:Y:S04]  /*5070*/  LDL R4, [R1+0x34] ;  /* 0x0000340001047983 */ /* 0x000f280000100800 */
[----:B---3--:R-:W3:Y:S01]  /*5080*/  LDL R14, [R1+0x18] ;  /* 0x00001800010e7983 */ /* 0x008ee20000100800 */
[----:B------:R-:W-:Y:S02]  /*5090*/  ISETP.NE.U32.AND P0, PT, RZ, UR4, PT ;  /* 0x00000004ff007c0c */ /* 0x000fe4000bf05070 */
[----:B------:R-:W-:-:S02]  /*50a0*/  ISETP.NE.U32.AND P1, PT, RZ, UR6, PT ;  /* 0x00000006ff007c0c */ /* 0x000fc4000bf25070 */
[----:B------:R-:W-:Y:S02]  /*50b0*/  ISETP.NE.AND.EX P0, PT, RZ, UR5, PT, P0 ;  /* 0x00000005ff007c0c */ /* 0x000fe4000bf05300 */
[----:B------:R-:W-:Y:S02]  /*50c0*/  ISETP.NE.AND.EX P1, PT, RZ, UR7, PT, P1 ;  /* 0x00000007ff007c0c */ /* 0x000fe4000bf25310 */
[----:B------:R-:W-:-:S09]  /*50d0*/  LOP3.LUT P4, RZ, R22, 0x8, RZ, 0xc0, !PT ;  /* 0x0000000816ff7812 */ /* 0x000fd2000788c0ff */
[----:B------:R-:W2:Y:S08]  /*50e0*/  @P0 LDC.64 R6, c[0x0][0x9a8] ;  /* 0x00026a00ff060b82 */ /* 0x000eb00000000a00 */
[----:B------:R-:W1:Y:S08]  /*50f0*/  @P1 LDC.64 R8, c[0x0][0x9b8] ;  /* 0x00026e00ff081b82 */ /* 0x000e700000000a00 */
[----:B------:R-:W3:Y:S08]  /*5100*/  @P0 LDC.64 R10, c[0x0][0x9b0] ;  /* 0x00026c00ff0a0b82 */ /* 0x000ef00000000a00 */
[----:B------:R-:W3:Y:S01]  /*5110*/  @P1 LDC.64 R12, c[0x0][0x9c0] ;  /* 0x00027000ff0c1b82 */ /* 0x000ee20000000a00 */
[----:B--2---:R-:W-:-:S02]  /*5120*/  @P0 IMAD R0, R2, R6, RZ ;  /* 0x0000000602000224 */ /* 0x004fc400078e02ff */
[----:B-1----:R-:W-:Y:S02]  /*5130*/  @P1 IMAD R2, R2, R8, RZ ;  /* 0x0000000802021224 */ /* 0x002fe400078e02ff */
[C---:B----4-:R-:W-:Y:S02]  /*5140*/  @P0 IMAD R7, R4.reuse, R7, R0 ;  /* 0x0000000704070224 */ /* 0x050fe400078e0200 */
[C---:B------:R-:W-:Y:S02]  /*5150*/  @P1 IMAD R9, R4.reuse, R9, R2 ;  /* 0x0000000904091224 */ /* 0x040fe400078e0202 */
[----:B------:R-:W-:-:S04]  /*5160*/  @P0 IMAD.WIDE.U32 R2, R4, R6, RZ ;  /* 0x0000000604020225 */ /* 0x000fc800078e00ff */
[----:B0-----:R-:W-:-:S04]  /*5170*/  @P1 IMAD.WIDE.U32 R4, R4, R8, RZ ;  /* 0x0000000804041225 */ /* 0x001fc800078e00ff */
[----:B------:R-:W-:Y:S02]  /*5180*/  @P0 IMAD.IADD R3, R3, 0x1, R7 ;  /* 0x0000000103030824 */ /* 0x000fe400078e0207 */
[----:B------:R-:W-:Y:S02]  /*5190*/  @P1 IMAD.IADD R5, R5, 0x1, R9 ;  /* 0x0000000105051824 */ /* 0x000fe400078e0209 */
[----:B---3--:R-:W-:-:S04]  /*51a0*/  @P0 IMAD.WIDE.U32 R2, R14, R10, R2 ;  /* 0x0000000a0e020225 */ /* 0x008fc800078e0002 */
        /* <DEDUP_REMOVED lines=47> */
.L_x_11427:
[----:B------:R-:W-:Y:S05]  /*54a0*/  BSYNC B0 ;  /* 0x0000000000007941 */ /* 0x000fea0003800000 */
.L_x_11426:
        /* <DEDUP_REMOVED lines=18> */
[----:B------:R-:W-:Y:S01]  /*55d0*/  CS2R R50, SRZ ;  /* 0x0000000000327805 */ /* 0x000fe2000001ff00 */
[----:B------:R-:W-:Y:S02]  /*55e0*/  IMAD.MOV.U32 R37, RZ, RZ, RZ ;  /* 0x000000ffff257224 */ /* 0x000fe400078e00ff */
[----:B------:R-:W-:Y:S02]  /*55f0*/  IMAD.MOV.U32 R32, RZ, RZ, RZ ;  /* 0x000000ffff207224 */ /* 0x000fe400078e00ff */
[----:B--2---:R-:W-:-:S05]  /*5600*/  IMAD R0, R0, R3, RZ ;  /* 0x0000000300007224 */ /* 0x004fca00078e02ff */
        /* <DEDUP_REMOVED lines=11> */
[----:B------:R-:W-:-:S06]  /*56c0*/  SHF.R.S32.HI R0, RZ, 0x7, R0 ;  /* 0x00000007ff007819 */ /* 0x000fcc0000011400 */
        /* <DEDUP_REMOVED lines=24> */
.L_x_11430:
[----:B------:R-:W-:Y:S05]  /*5850*/  BSYNC B6 ;  /* 0x0000000000067941 */ /* 0x000fea0003800000 */
.L_x_11429:
        /* <DEDUP_REMOVED lines=13> */
.L_x_11434:
[----:B-1----:R1:W2:Y:S02]  /*5930*/  SYNCS.PHASECHK.TRANS64.TRYWAIT P0, [R16+URZ+0x13200], R3 ;  /* 0x01320003100075a7 */ /* 0x0022a4000800017f */
[----:B--2---:R-:W-:Y:S05]  /*5940*/  @!P0 NANOSLEEP.SYNCS 0x989680 ;  /* 0x009896800000895d */ /* 0x004fea0003900000 */
[----:B------:R-:W2:Y:S02]  /*5950*/  @!P0 SYNCS.PHASECHK.TRANS64 P0, [R16+URZ+0x13200], R3 ;  /* 0x01320003100085a7 */ /* 0x000ea4000800007f */
[----:B--2---:R-:W-:Y:S05]  /*5960*/  @!P0 BRA `(.L_x_11434) ;  /* 0xfffffffc00f08947 */ /* 0x004fea000383ffff */
.L_x_11433:
[----:B------:R-:W-:Y:S05]  /*5970*/  BSYNC B0 ;  /* 0x0000000000007941 */ /* 0x000fea0003800000 */
.L_x_11432:
[----:B------:R-:W-:Y:S05]  /*5980*/  BRA `(.L_x_11435) ;  /* 0x0000002800207947 */ /* 0x000fea0003800000 */
.L_x_11431:
        /* <DEDUP_REMOVED lines=32> */
.L_x_11437:
[----:B------:R-:W-:Y:S05]  /*5b90*/  BSYNC B6 ;  /* 0x0000000000067941 */ /* 0x000fea0003800000 */
.L_x_11436:
[----:B------:R-:W-:Y:S01]  /*5ba0*/  ULDC.U8 UR4, c[0x0][0x410] ;  /* 0x0001040000047ab9 */ /* 0x000fe20000000000 */
[----:B------:R-:W-:Y:S01]  /*5bb0*/  BSSY B0, `(.L_x_11438) ;  /* 0x000025d000007945 */ /* 0x000fe20003800000 */
[----:B------:R-:W-:Y:S01]  /*5bc0*/  ISETP.NE.AND P0, PT, RZ, UR4, PT ;  /* 0x00000004ff007c0c */ /* 0x000fe2000bf05270 */
[----:B------:R-:W-:-:S12]  /*5bd0*/  IMAD R4, R25, 0xc0, R23 ;  /* 0x000000c019047824 */ /* 0x000fd800078e0217 */
[----:B------:R-:W-:Y:S05]  /*5be0*/  @!P0 BRA `(.L_x_11439) ;  /* 0x0000001000cc8947 */ /* 0x000fea0003800000 */
[----:B------:R-:W-:-:S03]  /*5bf0*/  UMOV UR4, 0xffffffff ;  /* 0xffffffff00047882 */ /* 0x000fc60000000000 */
[----:B------:R-:W-:Y:S05]  /*5c00*/  BRA.DIV UR4, `(.L_x_11440) ;  /* 0x0000011204107947 */ /* 0x000fea000b800000 */
[----:B------:R0:W1:Y:S04]  /*5c10*/  SHFL.IDX PT, R29, R28, RZ, 0x1e1f ;  /* 0x001e1fff1c1d7589 */ /* 0x00006800000e0000 */
[----:B------:R0:W2:Y:S04]  /*5c20*/  SHFL.IDX PT, R14, R26, RZ, 0x1e1f ;  /* 0x001e1fff1a0e7589 */ /* 0x0000a800000e0000 */
[----:B------:R0:W3:Y:S04]  /*5c30*/  SHFL.IDX PT, R0, R30, RZ, 0x1e1f ;  /* 0x001e1fff1e007589 */ /* 0x0000e800000e0000 */
[----:B------:R0:W4:Y:S02]  /*5c40*/  SHFL.IDX PT, R3, R31, RZ, 0x1e1f ;  /* 0x001e1fff1f037589 */ /* 0x00012400000e0000 */
.L_x_11623:
[----:B------:R-:W5:Y:S01]  /*5c50*/  LDL R6, [R1+0x48] ;  /* 0x0000480001067983 */ /* 0x000f620000100800 */
[----:B------:R-:W-:Y:S01]  /*5c60*/  ULDC UR4, c[0x0][0x448] ;  /* 0x0001120000047ab9 */ /* 0x000fe20000000800 */
[----:B------:R-:W-:Y:S01]  /*5c70*/  BSSY B1, `(.L_x_11441) ;  /* 0x0000022000017945 */ /* 0x000fe20003800000 */
[----:B------:R-:W-:Y:S01]  /*5c80*/  IMAD R24, R24, UR4, RZ ;  /* 0x0000000418187c24 */ /* 0x000fe2000f8e02ff */
[----:B------:R-:W-:Y:S02]  /*5c90*/  CS2R R12, SRZ ;  /* 0x00000000000c7805 */ /* 0x000fe4000001ff00 */
[----:B------:R-:W-:Y:S02]  /*5ca0*/  CS2R R8, SRZ ;  /* 0x0000000000087805 */ /* 0x000fe4000001ff00 */
[----:B------:R-:W-:Y:S02]  /*5cb0*/  CS2R R20, SRZ ;  /* 0x0000000000147805 */ /* 0x000fe4000001ff00 */
[----:B------:R-:W-:-:S02]  /*5cc0*/  CS2R R10, SRZ ;  /* 0x00000000000a7805 */ /* 0x000fc4000001ff00 */
[----:B------:R-:W-:Y:S02]  /*5cd0*/  ISETP.GE.AND P0, PT, R4, R24, PT ;  /* 0x000000180400720c */ /* 0x000fe40003f06270 */
[----:B-----5:R-:W-:-:S04]  /*5ce0*/  LEA.HI R5, R6, R6, RZ, 0x1 ;  /* 0x0000000606057211 */ /* 0x020fc800078f08ff */
[----:B------:R-:W-:-:S05]  /*5cf0*/  LOP3.LUT R5, R5, 0xfffffffe, RZ, 0xc0, !PT ;  /* 0xfffffffe05057812 */ /* 0x000fca00078ec0ff */
[----:B------:R-:W-:-:S05]  /*5d00*/  IMAD.IADD R5, R6, 0x1, -R5 ;  /* 0x0000000106057824 */ /* 0x000fca00078e0a05 */
[----:B------:R-:W-:Y:S01]  /*5d10*/  SHF.L.U32 R27, R5, 0x1f, RZ ;  /* 0x0000001f051b7819 */ /* 0x000fe200000006ff */
[----:B------:R-:W-:Y:S06]  /*5d20*/  @P0 BRA `(.L_x_11442) ;  /* 0x0000000000580947 */ /* 0x000fec0003800000 */
[----:B------:R-:W4:Y:S01]  /*5d30*/  LDL R15, [R1+0x10] ;  /* 0x00001000010f7983 */ /* 0x000f220000100800 */
[----:B------:R-:W-:Y:S01]  /*5d40*/  ULDC UR4, c[0x0][0x3f4] ;  /* 0x0000fd0000047ab9 */ /* 0x000fe20000000800 */
[----:B------:R-:W-:Y:S02]  /*5d50*/  CS2R R10, SRZ ;  /* 0x00000000000a7805 */ /* 0x000fe4000001ff00 */
[----:B------:R-:W-:Y:S02]  /*5d60*/  ISETP.GE.AND P4, PT, R156, UR4, PT ;  /* 0x000000049c007c0c */ /* 0x000fe4000bf86270 */
[----:B------:R-:W-:Y:S02]  /*5d70*/  CS2R R20, SRZ ;  /* 0x0000000000147805 */ /* 0x000fe4000001ff00 */
[----:B------:R-:W-:-:S09]  /*5d80*/  CS2R R12, SRZ ;  /* 0x00000000000c7805 */ /* 0x000fd2000001ff00 */
[C---:B0-2---:R-:W-:Y:S02]  /*5d90*/  @!P4 IADD3 R28, P1, R156.reuse, R14, RZ ;  /* 0x0000000e9c1cc210 */ /* 0x045fe40007f3e0ff */
[----:B-1----:R-:W-:Y:S02]  /*5da0*/  @!P4 IADD3 R4, P0, R156, R29, RZ ;  /* 0x0000001d9c04c210 */ /* 0x002fe40007f1e0ff */
[----:B------:R-:W-:-:S05]  /*5db0*/  @!P4 SHF.R.S32.HI R8, RZ, 0x1f, R156 ;  /* 0x0000001fff08c819 */ /* 0x000fca000001149c */
[----:B---3--:R-:W-:-:S05]  /*5dc0*/  @!P4 IMAD.X R5, R0, 0x1, R8, P0 ;  /* 0x000000010005c824 */ /* 0x008fca00000e0608 */
[----:B------:R0:W5:Y:S01]  /*5dd0*/  @!P4 LD.E.64 R20, desc[UR40][R4.64] ;  /* 0x000000280414c980 */ /* 0x000162000c101b00 */
[----:B----4-:R-:W-:Y:S02]  /*5de0*/  ISETP.GE.AND P5, PT, R15, UR4, PT ;  /* 0x000000040f007c0c */ /* 0x010fe4000bfa6270 */
[----:B------:R-:W-:-:S11]  /*5df0*/  SHF.R.S32.HI R9, RZ, 0x1f, R15 ;  /* 0x0000001fff097819 */ /* 0x000fd6000001140f */
[----:B------:R-:W-:Y:S01]  /*5e00*/  @!P5 IADD3 R6, P2, R15, R29, RZ ;  /* 0x0000001d0f06d210 */ /* 0x000fe20007f5e0ff */
[----:B------:R-:W-:Y:S01]  /*5e10*/  @!P4 IMAD.X R29, R3, 0x1, R8, P1 ;  /* 0x00000001031dc824 */ /* 0x000fe200008e0608 */
[----:B------:R-:W-:-:S03]  /*5e20*/  @!P5 IADD3 R14, P3, R15, R14, RZ ;  /* 0x0000000e0f0ed210 */ /* 0x000fc60007f7e0ff */
[--C-:B------:R-:W-:Y:S01]  /*5e30*/  @!P5 IMAD.X R7, R0, 0x1, R9.reuse, P2 ;  /* 0x000000010007d824 */ /* 0x100fe200010e0609 */
[----:B------:R0:W5:Y:S01]  /*5e40*/  @!P4 LD.E.64 R12, desc[UR40][R28.64] ;  /* 0x000000281c0cc980 */ /* 0x000162000c101b00 */
[----:B------:R-:W-:Y:S01]  /*5e50*/  @!P5 IMAD.X R15, R3, 0x1, R9, P3 ;  /* 0x00000001030fd824 */ /* 0x000fe200018e0609 */
[----:B------:R-:W-:Y:S02]  /*5e60*/  CS2R R8, SRZ ;  /* 0x0000000000087805 */ /* 0x000fe4000001ff00 */
[----:B------:R0:W5:Y:S04]  /*5e70*/  @!P5 LD.E.64 R10, desc[UR40][R6.64] ;  /* 0x00000028060ad980 */ /* 0x000168000c101b00 */
[----:B------:R0:W5:Y:S02]  /*5e80*/  @!P5 LD.E.64 R8, desc[UR40][R14.64] ;  /* 0x000000280e08d980 */ /* 0x000164000c101b00 */
.L_x_11442:
[----:B------:R-:W-:Y:S05]  /*5e90*/  BSYNC B1 ;  /* 0x0000000000017941 */ /* 0x000fea0003800000 */
.L_x_11441:
[----:B------:R-:W1:Y:S01]  /*5ea0*/  SYNCS.PHASECHK.TRANS64.TRYWAIT P0, [R16+URZ+0x13200], R27 ;  /* 0x0132001b100075a7 */ /* 0x000e62000800017f */
[----:B---3--:R-:W-:Y:S01]  /*5eb0*/  IMAD R0, R25, -0xc0, R24 ;  /* 0xffffff4019007824 */ /* 0x008fe200078e0218 */
[----:B------:R-:W-:Y:S04]  /*5ec0*/  BSSY B1, `(.L_x_11443) ;  /* 0x0000004000017945 */ /* 0x000fe80003800000 */
[----:B------:R-:W-:-:S04]  /*5ed0*/  VIMNMX R0, R0, 0xc0, PT ;  /* 0x000000c000007848 */ /* 0x000fc80003fe0100 */
[----:B------:R-:W-:Y:S01]  /*5ee0*/  ISETP.GE.AND P1, PT, R23, R0, PT ;  /* 0x000000001700720c */ /* 0x000fe20003f26270 */
[----:B-1----:R-:W-:-:S12]  /*5ef0*/  @!P0 BRA `(.L_x_11444) ;  /* 0x0000010c00c48947 */ /* 0x002fd80003800000 */
.L_x_11624:
[----:B------:R-:W-:Y:S05]  /*5f00*/  BSYNC B1 ;  /* 0x0000000000017941 */ /* 0x000fea0003800000 */
.L_x_11443:
[----:B------:R-:W-:Y:S05]  /*5f10*/  @P1 BRA `(.L_x_11445) ;  /* 0x0000002000981947 */ /* 0x000fea0003800000 */
[----:B------:R-:W3:Y:S01]  /*5f20*/  LDL R0, [R1+0x10] ;  /* 0x0000100001007983 */ /* 0x000ee20000100800 */
[----:B----4-:R-:W4:Y:S03]  /*5f30*/  LDC R3, c[0x0][0x3f4] ;  /* 0x0000fd00ff037b82 */ /* 0x010f260000000800 */
[----:B------:R0:W5:Y:S01]  /*5f40*/  LDL R37, [R1+0x14] ;  /* 0x0000140001257983 */ /* 0x0001620000100800 */
[----:B------:R-:W-:Y:S01]  /*5f50*/  BSSY B1, `(.L_x_11446) ;  /* 0x000007b000017945 */ /* 0x000fe20003800000 */
[-C--:B----4-:R-:W-:Y:S02]  /*5f60*/  ISETP.GE.AND P0, PT, R156, R3.reuse, PT ;  /* 0x000000039c00720c */ /* 0x090fe40003f06270 */
[----:B---3--:R-:W-:-:S11]  /*5f70*/  ISETP.GE.AND P1, PT, R0, R3, PT ;  /* 0x000000030000720c */ /* 0x008fd60003f26270 */
[----:B0-----:R-:W-:Y:S05]  /*5f80*/  @P0 BRA `(.L_x_11447) ;  /* 0x0000000400dc0947 */ /* 0x001fea0003800000 */
[----:B-----5:R-:W-:Y:S01]  /*5f90*/  IMAD.IADD R0, R16, 0x1, R37 ;  /* 0x0000000110007824 */ /* 0x020fe200078e0225 */
[----:B--2---:R-:W-:Y:S02]  /*5fa0*/  SHF.R.U32.HI R14, RZ, 0x8, R20 ;  /* 0x00000008ff0e7819 */ /* 0x004fe40000011614 */
[----:B------:R-:W-:Y:S02]  /*5fb0*/  LOP3.LUT R3, R20, 0xff, RZ, 0xc0, !PT ;  /* 0x000000ff14037812 */ /* 0x000fe400078ec0ff */
[----:B------:R-:W0:Y:S01]  /*5fc0*/  LDS.128 R4, [R0+0xb000] ;  /* 0x00b0000000047984 */ /* 0x000e220000000c00 */
[----:B------:R-:W-:Y:S02]  /*5fd0*/  LOP3.LUT R14, R14, 0xff, RZ, 0xc0, !PT ;  /* 0x000000ff0e0e7812 */ /* 0x000fe400078ec0ff */
[----:B------:R-:W-:Y:S02]  /*5fe0*/  SHF.R.U32.HI R24, RZ, 0x8, R21 ;  /* 0x00000008ff187819 */ /* 0x000fe40000011615 */
[----:B-1----:R-:W-:-:S02]  /*5ff0*/  SHF.R.U32.HI R27, RZ, 0x8, R13 ;  /* 0x00000008ff1b7819 */ /* 0x002fc4000001160d */
[----:B------:R-:W-:Y:S02]  /*6000*/  PRMT R3, R14, 0x7604, R3 ;  /* 0x000076040e037816 */ /* 0x000fe40000000003 */
[----:B------:R-:W-:Y:S02]  /*6010*/  LOP3.LUT R15, R21, 0xff, RZ, 0xc0, !PT ;  /* 0x000000ff150f7812 */ /* 0x000fe400078ec0ff */
[----:B------:R-:W-:Y:S02]  /*6020*/  LOP3.LUT R24, R24, 0xff, RZ, 0xc0, !PT ;  /* 0x000000ff18187812 */ /* 0x000fe400078ec0ff */
[----:B------:R-:W-:Y:S02]  /*6030*/  SHF.R.U32.HI R28, RZ, 0x10, R21 ;  /* 0x00000010ff1c7819 */ /* 0x000fe40000011615 */
[----:B------:R-:W-:Y:S02]  /*6040*/  SHF.R.U32.HI R14, RZ, 0x8, R12 ;  /* 0x00000008ff0e7819 */ /* 0x000fe4000001160c */
[----:B------:R-:W-:-:S02]  /*6050*/  SHF.R.U32.HI R29, RZ, 0x10, R13 ;  /* 0x00000010ff1d7819 */ /* 0x000fc4000001160d */
[----:B------:R-:W-:Y:S02]  /*6060*/  LOP3.LUT R26, R13, 0xff, RZ, 0xc0, !PT ;  /* 0x000000ff0d1a7812 */ /* 0x000fe400078ec0ff */
[----:B------:R-:W-:Y:S01]  /*6070*/  LOP3.LUT R27, R27, 0xff, RZ, 0xc0, !PT ;  /* 0x000000ff1b1b7812 */ /* 0x000fe200078ec0ff */
[----:B------:R-:W-:Y:S01]  /*6080*/  IMAD.U32 R29, R29, 0x10000, RZ ;  /* 0x000100001d1d7824 */ /* 0x000fe200078e00ff */
[----:B------:R-:W-:Y:S02]  /*6090*/  PRMT R15, R24, 0x7604, R15 ;  /* 0x00007604180f7816 */ /* 0x000fe4000000000f */
[----:B------:R-:W-:Y:S01]  /*60a0*/  LOP3.LUT R25, R14, 0xff, RZ, 0xc0, !PT ;  /* 0x000000ff0e197812 */ /* 0x000fe200078ec0ff */
[----:B------:R-:W-:Y:S01]  /*60b0*/  IMAD.U32 R14, R28, 0x10000, RZ ;  /* 0x000100001c0e7824 */ /* 0x000fe200078e00ff */
[----:B------:R-:W-:Y:S02]  /*60c0*/  LOP3.LUT R24, R12, 0xff, RZ, 0xc0, !PT ;  /* 0x000000ff0c187812 */ /* 0x000fe400078ec0ff */
[----:B------:R-:W-:-:S02]  /*60d0*/  PRMT R26, R27, 0x7604, R26 ;  /* 0x000076041b1a7816 */ /* 0x000fc4000000001a */
[----:B------:R-:W-:Y:S02]  /*60e0*/  PRMT R27, R25, 0x7604, R24 ;  /* 0x00007604191b7816 */ /* 0x000fe40000000018 */
[----:B------:R-:W-:Y:S02]  /*60f0*/  LOP3.LUT R25, R15, 0xff0000, R14, 0xf8, !PT ;  /* 0x00ff00000f197812 */ /* 0x000fe400078ef80e */
[----:B------:R-:W-:Y:S02]  /*6100*/  LOP3.LUT R29, R26, 0xff0000, R29, 0xf8, !PT ;  /* 0x00ff00001a1d7812 */ /* 0x000fe400078ef81d */
        /* <DEDUP_REMOVED lines=74> */
[--C-:B------:R-:W-:Y:S02]  /*65b0*/  HADD2.F32 R3, -RZ, R7.reuse.H1_H1 ;  /* 0x30000007ff037230 */ /* 0x100fe40000004100 */
[C---:B------:R-:W-:Y:S01]  /*65c0*/  FMUL.FTZ R25, R4.reuse, R13 ;  /* 0x0000000d04197220 */ /* 0x040fe20000410000 */
        /* <DEDUP_REMOVED lines=19> */
.L_x_11447:
[----:B------:R-:W-:Y:S05]  /*6700*/  BSYNC B1 ;  /* 0x0000000000017941 */ /* 0x000fea0003800000 */
.L_x_11446:
[----:B------:R-:W-:Y:S05]  /*6710*/  @P1 BRA `(.L_x_11445) ;  /* 0x0000001800981947 */ /* 0x000fea0003800000 */
[----:B0-----:R-:W3:Y:S01]  /*6720*/  LDL R0, [R1+0x70] ;  /* 0x0000700001007983 */ /* 0x001ee20000100800 */
[----:B-----5:R-:W-:Y:S01]  /*6730*/  IMAD.IADD R3, R16, 0x1, R37 ;  /* 0x0000000110037824 */ /* 0x020fe200078e0225 */
[----:B------:R-:W-:Y:S02]  /*6740*/  SHF.R.U32.HI R13, RZ, 0x8, R11 ;  /* 0x00000008ff0d7819 */ /* 0x000fe4000001160b */
[----:B------:R-:W-:Y:S02]  /*6750*/  SHF.R.U32.HI R24, RZ, 0x8, R9 ;  /* 0x00000008ff187819 */ /* 0x000fe40000011609 */
[----:B------:R-:W-:Y:S02]  /*6760*/  SHF.R.U32.HI R15, RZ, 0x8, R8 ;  /* 0x00000008ff0f7819 */ /* 0x000fe40000011608 */
[----:B--2---:R-:W-:Y:S02]  /*6770*/  LOP3.LUT R14, R11, 0xff, RZ, 0xc0, !PT ;  /* 0x000000ff0b0e7812 */ /* 0x004fe400078ec0ff */
        /* <DEDUP_REMOVED lines=12> */
[----:B------:R-:W-:-:S02]  /*6840*/  SHF.R.U32.HI R13, RZ, 0x10, R8 ;  /* 0x00000010ff0d7819 */ /* 0x000fc40000011608 */
[----:B------:R-:W-:Y:S02]  /*6850*/  PRMT R15, R14, 0x7054, R15 ;  /* 0x000070540e0f7816 */ /* 0x000fe4000000000f */
[----:B------:R-:W-:Y:S02]  /*6860*/  PRMT R25, R24, 0x7054, R25 ;  /* 0x0000705418197816 */ /* 0x000fe40000000019 */
[----:B------:R-:W-:Y:S02]  /*6870*/  PRMT R21, R20, 0x7604, R21 ;  /* 0x0000760414157816 */ /* 0x000fe40000000015 */
[----:B------:R-:W-:Y:S02]  /*6880*/  LOP3.LUT R20, R13, 0xff, RZ, 0xc0, !PT ;  /* 0x000000ff0d147812 */ /* 0x000fe400078ec0ff */
[----:B------:R-:W-:Y:S02]  /*6890*/  LOP3.LUT R25, R25, 0xff000000, R9, 0xf8, !PT ;  /* 0xff00000019197812 */ /* 0x000fe400078ef809 */
[----:B------:R-:W-:-:S02]  /*68a0*/  LOP3.LUT R15, R15, 0xff000000, R11, 0xf8, !PT ;  /* 0xff0000000f0f7812 */ /* 0x000fc400078ef80b */
[----:B------:R-:W-:Y:S02]  /*68b0*/  PRMT R21, R20, 0x7054, R21 ;  /* 0x0000705414157816 */ /* 0x000fe40000000015 */
[-C--:B------:R-:W-:Y:S02]  /*68c0*/  F2FP.F16.E4M3.UNPACK_B R20, R25.reuse ;  /* 0x00000019ff14723e */ /* 0x080fe400020006ff */
[----:B------:R-:W-:Y:S02]  /*68d0*/  LOP3.LUT R21, R21, 0xff000000, R8, 0xf8, !PT ;  /* 0xff00000015157812 */ /* 0x000fe400078ef808 */
[----:B------:R-:W-:Y:S01]  /*68e0*/  F2FP.F16.E4M3.UNPACK_B R25, R25.H1 ;  /* 0x00000019ff19723e */ /* 0x000fe200030006ff */
[--C-:B------:R-:W-:Y:S02]  /*68f0*/  HADD2.F32 R24, -RZ, R20.reuse.H1_H1 ;  /* 0x30000014ff187230 */ /* 0x100fe40000004100 */
[----:B------:R-:W-:Y:S01]  /*6900*/  HADD2.F32 R20, -RZ, R20.H0_H0 ;  /* 0x20000014ff147230 */ /* 0x000fe20000004100 */
[----:B---3--:R-:W-:Y:S01]  /*6910*/  LOP3.LUT P0, RZ, R0, 0x2, RZ, 0xc0, !PT ;  /* 0x0000000200ff7812 */ /* 0x008fe2000780c0ff */
[----:B------:R-:W-:-:S12]  /*6920*/  VIADD R0, R3, 0x20 ;  /* 0x0000002003007836 */ /* 0x000fd80000000000 */
[----:B------:R-:W-:Y:S01]  /*6930*/  @P0 VIADD R0, R3, 0xffffffe0 ;  /* 0xffffffe003000836 */ /* 0x000fe20000000000 */
[----:B------:R-:W-:-:S04]  /*6940*/  SHF.R.U32.HI R3, RZ, 0x8, R10 ;  /* 0x00000008ff037819 */ /* 0x000fc8000001160a */
[----:B------:R-:W0:Y:S01]  /*6950*/  LDS.128 R4, [R0+0xb000] ;  /* 0x00b0000000047984 */ /* 0x000e220000000c00 */
[----:B------:R-:W-:-:S04]  /*6960*/  LOP3.LUT R3, R3, 0xff, RZ, 0xc0, !PT ;  /* 0x000000ff03037812 */ /* 0x000fc800078ec0ff */
[----:B------:R-:W-:Y:S02]  /*6970*/  PRMT R12, R3, 0x7604, R12 ;  /* 0x00007604030c7816 */ /* 0x000fe4000000000c */
[----:B------:R-:W-:-:S04]  /*6980*/  SHF.R.U32.HI R3, RZ, 0x10, R10 ;  /* 0x00000010ff037819 */ /* 0x000fc8000001160a */
[----:B------:R-:W-:-:S04]  /*6990*/  LOP3.LUT R3, R3, 0xff, RZ, 0xc0, !PT ;  /* 0x000000ff03037812 */ /* 0x000fc800078ec0ff */
[----:B------:R-:W-:Y:S02]  /*69a0*/  PRMT R13, R3, 0x7054, R12 ;  /* 0x00007054030d7816 */ /* 0x000fe4000000000c */
[-C--:B------:R-:W-:Y:S02]  /*69b0*/  F2FP.F16.E4M3.UNPACK_B R12, R15.reuse ;  /* 0x0000000fff0c723e */ /* 0x080fe400020006ff */
[----:B------:R-:W-:Y:S02]  /*69c0*/  LOP3.LUT R13, R13, 0xff000000, R10, 0xf8, !PT ;  /* 0xff0000000d0d7812 */ /* 0x000fe400078ef80a */
[----:B------:R-:W-:Y:S01]  /*69d0*/  F2FP.F16.E4M3.UNPACK_B R15, R15.H1 ;  /* 0x0000000fff0f723e */ /* 0x000fe200030006ff */
[--C-:B------:R-:W-:Y:S02]  /*69e0*/  HADD2.F32 R14, -RZ, R12.reuse.H1_H1 ;  /* 0x3000000cff0e7230 */ /* 0x100fe40000004100 */
[----:B------:R-:W-:Y:S01]  /*69f0*/  HADD2.F32 R12, -RZ, R12.H0_H0 ;  /* 0x2000000cff0c7230 */ /* 0x000fe20000004100 */
[----:B0-----:R-:W-:-:S02]  /*6a00*/  F2FP.F16.E4M3.UNPACK_B R3, R6.H1 ;  /* 0x00000006ff03723e */ /* 0x001fc400030006ff */
[----:B------:R-:W-:Y:S02]  /*6a10*/  F2FP.F16.E4M3.UNPACK_B R6, R6 ;  /* 0x00000006ff06723e */ /* 0x000fe400020006ff */
[-C--:B------:R-:W-:Y:S01]  /*6a20*/  F2FP.F16.E4M3.UNPACK_B R10, R7.reuse ;  /* 0x00000007ff0a723e */ /* 0x080fe200020006ff */
[--C-:B------:R-:W-:Y:S01]  /*6a30*/  HADD2.F32 R8, -RZ, R3.reuse.H1_H1 ;  /* 0x30000003ff087230 */ /* 0x100fe20000004100 */
[----:B------:R-:W-:Y:S01]  /*6a40*/  F2FP.F16.E4M3.UNPACK_B R11, R7.H1 ;  /* 0x00000007ff0b723e */ /* 0x000fe200030006ff */
[----:B------:R-:W-:Y:S01]  /*6a50*/  HADD2.F32 R9, -RZ, R3.H0_H0 ;  /* 0x20000003ff097230 */ /* 0x000fe20000004100 */
[-C--:B------:R-:W-:Y:S02]  /*6a60*/  F2FP.F16.E4M3.UNPACK_B R7, R5.reuse ;  /* 0x00000005ff07723e */ /* 0x080fe400020006ff */
[C---:B------:R-:W-:Y:S01]  /*6a70*/  FMUL.FTZ R26, R8.reuse, R24 ;  /* 0x00000018081a7220 */ /* 0x040fe20000410000 */
[----:B-1----:R-:W-:Y:S01]  /*6a80*/  FMUL.FTZ R27, R8, R14 ;  /* 0x0000000e081b7220 */ /* 0x002fe20000410000 */
[----:B------:R-:W-:Y:S01]  /*6a90*/  F2FP.F16.E4M3.UNPACK_B R8, R5.H1 ;  /* 0x00000005ff08723e */ /* 0x000fe200030006ff */
[----:B------:R-:W-:-:S02]  /*6aa0*/  HADD2.F32 R5, -RZ, R6.H1_H1 ;  /* 0x30000006ff057230 */ /* 0x000fc40000004100 */
[C---:B------:R-:W-:Y:S01]  /*6ab0*/  FFMA.FTZ R26, R9.reuse, R14, -R26 ;  /* 0x0000000e091a7223 */ /* 0x040fe2000001081a */
[----:B------:R-:W-:Y:S01]  /*6ac0*/  FFMA.FTZ R29, R9, R24, R27 ;  /* 0x00000018091d7223 */ /* 0x000fe2000001001b */
[----:B------:R-:W-:Y:S01]  /*6ad0*/  HADD2.F32 R6, -RZ, R6.H0_H0 ;  /* 0x20000006ff067230 */ /* 0x000fe20000004100 */
[----:B------:R-:W-:Y:S01]  /*6ae0*/  F2FP.F16.E4M3.UNPACK_B R3, R4 ;  /* 0x00000004ff03723e */ /* 0x000fe200020006ff */
[C---:B------:R-:W-:Y:S01]  /*6af0*/  FMUL.FTZ R9, R5.reuse, R20 ;  /* 0x0000001405097220 */ /* 0x040fe20000410000 */
[----:B------:R-:W-:Y:S01]  /*6b00*/  FMUL.FTZ R27, R5, R12 ;  /* 0x0000000c051b7220 */ /* 0x000fe20000410000 */
[----:B------:R-:W-:Y:S01]  /*6b10*/  HADD2.F32 R5, -RZ, R10.H1_H1 ;  /* 0x3000000aff057230 */ /* 0x000fe20000004100 */
[----:B------:R-:W-:Y:S01]  /*6b20*/  F2FP.F16.E4M3.UNPACK_B R4, R4.H1 ;  /* 0x00000004ff04723e */ /* 0x000fe200030006ff */
        /* <DEDUP_REMOVED lines=15> */
[----:B------:R-:W-:Y:S01]  /*6c20*/  FMUL.FTZ R10, R6, R15 ;  /* 0x0000000f060a7220 */ /* 0x000fe20000410000 */
[----:B------:R-:W-:Y:S01]  /*6c30*/  F2FP.F16.E4M3.UNPACK_B R9, R13 ;  /* 0x0000000dff09723e */ /* 0x000fe200020006ff */
[C---:B------:R-:W-:Y:S01]  /*6c40*/  FFMA.FTZ R30, R11.reuse, R15, -R12 ;  /* 0x0000000f0b1e7223 */ /* 0x040fe2000001080c */
[----:B------:R-:W-:Y:S02]  /*6c50*/  HADD2.F32 R6, -RZ, R4.H1_H1 ;  /* 0x30000004ff067230 */ /* 0x000fe40000004100 */
[----:B------:R-:W-:Y:S01]  /*6c60*/  FFMA.FTZ R25, R11, R25, R10 ;  /* 0x000000190b197223 */ /* 0x000fe2000001000a */
[--C-:B------:R-:W-:Y:S01]  /*6c70*/  HADD2.F32 R12, -RZ, R5.reuse.H1_H1 ;  /* 0x30000005ff0c7230 */ /* 0x100fe20000004100 */
[----:B------:R-:W-:Y:S01]  /*6c80*/  F2FP.F16.E4M3.UNPACK_B R13, R13.H1 ;  /* 0x0000000dff0d723e */ /* 0x000fe200030006ff */
[----:B------:R-:W-:Y:S01]  /*6c90*/  HADD2.F32 R11, -RZ, R5.H0_H0 ;  /* 0x20000005ff0b7230 */ /* 0x000fe20000004100 */
[----:B------:R-:W-:Y:S01]  /*6ca0*/  F2FP.F16.E4M3.UNPACK_B R21, R21.H1 ;  /* 0x00000015ff15723e */ /* 0x000fe200030006ff */
[----:B------:R-:W-:-:S02]  /*6cb0*/  HADD2.F32 R10, -RZ, R9.H1_H1 ;  /* 0x30000009ff0a7230 */ /* 0x000fc40000004100 */
[C---:B------:R-:W-:Y:S01]  /*6cc0*/  FMUL.FTZ R14, R6.reuse, R12 ;  /* 0x0000000c060e7220 */ /* 0x040fe20000410000 */
[----:B------:R-:W-:Y:S02]  /*6cd0*/  HADD2.F32 R5, -RZ, R4.H0_H0 ;  /* 0x20000004ff057230 */ /* 0x000fe40000004100 */
        /* <DEDUP_REMOVED lines=10> */
[--C-:B------:R-:W-:Y:S02]  /*6d80*/  HADD2.F32 R9, -RZ, R21.reuse.H1_H1 ;  /* 0x30000015ff097230 */ /* 0x100fe40000004100 */
[----:B------:R-:W-:Y:S01]  /*6d90*/  FFMA.FTZ R11, R3, R11, R4 ;  /* 0x0000000b030b7223 */ /* 0x000fe20000010004 */
[----:B------:R-:W-:Y:S02]  /*6da0*/  HADD2.F32 R4, -RZ, R8.H1_H1 ;  /* 0x30000008ff047230 */ /* 0x000fe40000004100 */
[----:B------:R-:W-:Y:S02]  /*6db0*/  HADD2.F32 R10, -RZ, R21.H0_H0 ;  /* 0x20000015ff0a7230 */ /* 0x000fe40000004100 */
[----:B------:R-:W-:Y:S02]  /*6dc0*/  HADD2.F32 R3, -RZ, R7.H1_H1 ;  /* 0x30000007ff037230 */ /* 0x000fe40000004100 */
[----:B------:R-:W-:Y:S01]  /*6dd0*/  FMUL.FTZ R20, R4, R5 ;  /* 0x0000000504147220 */ /* 0x000fe20000410000 */
        /* <DEDUP_REMOVED lines=20> */
.L_x_11439:
[----:B------:R-:W-:-:S03]  /*6f20*/  UMOV UR4, 0xffffffff ;  /* 0xffffffff00047882 */ /* 0x000fc60000000000 */
[----:B------:R-:W-:Y:S05]  /*6f30*/  BRA.DIV UR4, `(.L_x_11448) ;  /* 0x000000fe04c87947 */ /* 0x000fea000b800000 */
[----:B------:R0:W1:Y:S04]  /*6f40*/  SHFL.IDX PT, R29, R28, RZ, 0x1e1f ;  /* 0x001e1fff1c1d7589 */ /* 0x00006800000e0000 */
[----:B------:R0:W2:Y:S04]  /*6f50*/  SHFL.IDX PT, R14, R26, RZ, 0x1e1f ;  /* 0x001e1fff1a0e7589 */ /* 0x0000a800000e0000 */
[----:B------:R0:W3:Y:S04]  /*6f60*/  SHFL.IDX PT, R0, R30, RZ, 0x1e1f ;  /* 0x001e1fff1e007589 */ /* 0x0000e800000e0000 */
[----:B------:R0:W4:Y:S02]  /*6f70*/  SHFL.IDX PT, R3, R31, RZ, 0x1e1f ;  /* 0x001e1fff1f037589 */ /* 0x00012400000e0000 */
.L_x_11630:
[----:B------:R-:W5:Y:S01]  /*6f80*/  LDL R6, [R1+0x48] ;  /* 0x0000480001067983 */ /* 0x000f620000100800 */
[----:B------:R-:W-:Y:S01]  /*6f90*/  ULDC UR4, c[0x0][0x448] ;  /* 0x0001120000047ab9 */ /* 0x000fe20000000800 */
[----:B------:R-:W0:Y:S01]  /*6fa0*/  LDC R27, c[0x0][0x3f4] ;  /* 0x0000fd00ff1b7b82 */ /* 0x000e220000000800 */
[----:B------:R-:W-:Y:S01]  /*6fb0*/  IMAD R24, R24, UR4, RZ ;  /* 0x0000000418187c24 */ /* 0x000fe2000f8e02ff */
[----:B------:R-:W-:Y:S01]  /*6fc0*/  BSSY B1, `(.L_x_11449) ;  /* 0x0000016000017945 */ /* 0x000fe20003800000 */
[----:B------:R-:W-:Y:S02]  /*6fd0*/  CS2R R8, SRZ ;  /* 0x0000000000087805 */ /* 0x000fe4000001ff00 */
[----:B------:R-:W-:Y:S02]  /*6fe0*/  CS2R R10, SRZ ;  /* 0x00000000000a7805 */ /* 0x000fe4000001ff00 */
[----:B------:R-:W-:Y:S02]  /*6ff0*/  ISETP.GE.AND P0, PT, R4, R24, PT ;  /* 0x000000180400720c */ /* 0x000fe40003f06270 */
[----:B-----5:R-:W-:-:S04]  /*7000*/  LEA.HI R5, R6, R6, RZ, 0x1 ;  /* 0x0000000606057211 */ /* 0x020fc800078f08ff */
[----:B------:R-:W-:-:S05]  /*7010*/  LOP3.LUT R5, R5, 0xfffffffe, RZ, 0xc0, !PT ;  /* 0xfffffffe05057812 */ /* 0x000fca00078ec0ff */
[----:B------:R-:W-:Y:S01]  /*7020*/  IMAD.IADD R21, R6, 0x1, -R5 ;  /* 0x0000000106157824 */ /* 0x000fe200078e0a05 */
[----:B------:R-:W-:Y:S02]  /*7030*/  CS2R R4, SRZ ;  /* 0x0000000000047805 */ /* 0x000fe4000001ff00 */
[----:B------:R-:W-:Y:S02]  /*7040*/  CS2R R6, SRZ ;  /* 0x0000000000067805 */ /* 0x000fe4000001ff00 */
[----:B------:R-:W-:Y:S01]  /*7050*/  SHF.L.U32 R21, R21, 0x1f, RZ ;  /* 0x0000001f15157819 */ /* 0x000fe200000006ff */
[----:B0-----:R-:W-:Y:S06]  /*7060*/  @P0 BRA `(.L_x_11450) ;  /* 0x00000000002c0947 */ /* 0x001fec0003800000 */
[----:B------:R-:W-:Y:S01]  /*7070*/  ULDC UR4, c[0x0][0x3f4] ;  /* 0x0000fd0000047ab9 */ /* 0x000fe20000000800 */
[C---:B-1----:R-:W-:Y:S02]  /*7080*/  IADD3 R12, P0, R18.reuse, R29, RZ ;  /* 0x0000001d120c7210 */ /* 0x042fe40007f1e0ff */
[C---:B------:R-:W-:Y:S02]  /*7090*/  ISETP.GE.AND P2, PT, R18.reuse, UR4, PT ;  /* 0x0000000412007c0c */ /* 0x040fe4000bf46270 */
[----:B------:R-:W-:Y:S02]  /*70a0*/  SHF.R.S32.HI R8, RZ, 0x1f, R18 ;  /* 0x0000001fff087819 */ /* 0x000fe40000011412 */
[----:B--2---:R-:W-:-:S03]  /*70b0*/  IADD3 R14, P1, R18, R14, RZ ;  /* 0x0000000e120e7210 */ /* 0x004fc60007f3e0ff */
[--C-:B---3--:R-:W-:Y:S02]  /*70c0*/  IMAD.X R13, R0, 0x1, R8.reuse, P0 ;  /* 0x00000001000d7824 */ /* 0x108fe400000e0608 */
[----:B----4-:R-:W-:Y:S01]  /*70d0*/  IMAD.X R15, R3, 0x1, R8, P1 ;  /* 0x00000001030f7824 */ /* 0x010fe200008e0608 */
[----:B------:R-:W-:-:S03]  /*70e0*/  CS2R R8, SRZ ;  /* 0x0000000000087805 */ /* 0x000fc6000001ff00 */
[----:B------:R-:W-:Y:S05]  /*70f0*/  @P2 BRA `(.L_x_11450) ;  /* 0x0000000000082947 */ /* 0x000fea0003800000 */
[----:B------:R0:W5:Y:S04]  /*7100*/  LD.E.128 R8, desc[UR40][R12.64] ;  /* 0x000000280c087980 */ /* 0x000168000c101d00 */
[----:B------:R0:W5:Y:S02]  /*7110*/  LD.E.128 R4, desc[UR40][R14.64] ;  /* 0x000000280e047980 */ /* 0x000164000c101d00 */
.L_x_11450:
[----:B------:R-:W-:Y:S05]  /*7120*/  BSYNC B1 ;  /* 0x0000000000017941 */ /* 0x000fea0003800000 */
.L_x_11449:
[----:B------:R-:W1:Y:S01]  /*7130*/  SYNCS.PHASECHK.TRANS64.TRYWAIT P1, [R16+URZ+0x13200], R21 ;  /* 0x01320015100075a7 */ /* 0x000e62000802017f */
[----:B---3--:R-:W-:Y:S01]  /*7140*/  IMAD R0, R25, -0xc0, R24 ;  /* 0xffffff4019007824 */ /* 0x008fe200078e0218 */
[----:B------:R-:W-:Y:S01]  /*7150*/  ISETP.GE.AND P0, PT, R18, R27, PT ;  /* 0x0000001b1200720c */ /* 0x000fe20003f06270 */
[----:B------:R-:W-:Y:S03]  /*7160*/  BSSY B1, `(.L_x_11451) ;  /* 0x0000004000017945 */ /* 0x000fe60003800000 */
[----:B------:R-:W-:-:S04]  /*7170*/  VIMNMX R0, R0, 0xc0, PT ;  /* 0x000000c000007848 */ /* 0x000fc80003fe0100 */
[----:B------:R-:W-:Y:S01]  /*7180*/  ISETP.GE.OR P0, PT, R23, R0, P0 ;  /* 0x000000001700720c */ /* 0x000fe20000706670 */
[----:B-1----:R-:W-:-:S12]  /*7190*/  @!P1 BRA `(.L_x_11452) ;  /* 0x000000fc00a09947 */ /* 0x002fd80003800000 */
.L_x_11631:
[----:B------:R-:W-:Y:S05]  /*71a0*/  BSYNC B1 ;  /* 0x0000000000017941 */ /* 0x000fea0003800000 */
.L_x_11451:
[----:B------:R-:W-:Y:S05]  /*71b0*/  @P0 BRA `(.L_x_11445) ;  /* 0x0000000c00f00947 */ /* 0x000fea0003800000 */
[----:B------:R-:W3:Y:S04]  /*71c0*/  LDL R35, [R1+0x28] ;  /* 0x0000280001237983 */ /* 0x000ee80000100800 */
[----:B------:R-:W3:Y:S04]  /*71d0*/  LDL R31, [R1+0x2c] ;  /* 0x00002c00011f7983 */ /* 0x000ee80000100800 */
[----:B------:R-:W3:Y:S04]  /*71e0*/  LDL R29, [R1+0x30] ;  /* 0x00003000011d7983 */ /* 0x000ee80000100800 */
[----:B------:R-:W3:Y:S01]  /*71f0*/  LDL R52, [R1+0x88] ;  /* 0x0000880001347983 */ /* 0x000ee20000100800 */
[----:B-----5:R-:W-:-:S02]  /*7200*/  SHF.R.U32.HI R0, RZ, 0x8, R8 ;  /* 0x00000008ff007819 */ /* 0x020fc40000011608 */
[----:B----4-:R-:W-:Y:S02]  /*7210*/  LOP3.LUT R3, R8, 0xff, RZ, 0xc0, !PT ;  /* 0x000000ff08037812 */ /* 0x010fe400078ec0ff */
[----:B------:R-:W-:Y:S02]  /*7220*/  LOP3.LUT R0, R0, 0xff, RZ, 0xc0, !PT ;  /* 0x000000ff00007812 */ /* 0x000fe400078ec0ff */
[----:B------:R-:W-:Y:S02]  /*7230*/  SHF.R.U32.HI R25, RZ, 0x8, R9 ;  /* 0x00000008ff197819 */ /* 0x000fe40000011609 */
[----:B------:R-:W-:Y:S02]  /*7240*/  PRMT R20, R0, 0x7604, R3 ;  /* 0x0000760400147816 */ /* 0x000fe40000000003 */
[----:B0-----:R-:W-:Y:S02]  /*7250*/  LOP3.LUT R13, R9, 0xff, RZ, 0xc0, !PT ;  /* 0x000000ff090d7812 */ /* 0x001fe400078ec0ff */
[----:B------:R-:W-:-:S02]  /*7260*/  SHF.R.U32.HI R3, RZ, 0x8, R10 ;  /* 0x00000008ff037819 */ /* 0x000fc4000001160a */
[----:B------:R-:W-:Y:S02]  /*7270*/  LOP3.LUT R0, R25, 0xff, RZ, 0xc0, !PT ;  /* 0x000000ff19007812 */ /* 0x000fe400078ec0ff */
[----:B------:R-:W-:Y:S02]  /*7280*/  LOP3.LUT R12, R10, 0xff, RZ, 0xc0, !PT ;  /* 0x000000ff0a0c7812 */ /* 0x000fe400078ec0ff */
[----:B------:R-:W-:Y:S02]  /*7290*/  LOP3.LUT R3, R3, 0xff, RZ, 0xc0, !PT ;  /* 0x000000ff03037812 */ /* 0x000fe400078ec0ff */
[----:B------:R-:W-:Y:S01]  /*72a0*/  PRMT R28, R0, 0x7604, R13 ;  /* 0x00007604001c7816 */ /* 0x000fe2000000000d */
[----:B------:R-:W-:Y:S01]  /*72b0*/  IMAD.IADD R0, R18, 0x1, R27 ;  /* 0x0000000112007824 */ /* 0x000fe200078e021b */
[----:B-1----:R-:W-:Y:S02]  /*72c0*/  SHF.R.U32.HI R21, RZ, 0x8, R4 ;  /* 0x00000008ff157819 */ /* 0x002fe40000011604 */
[----:B------:R-:W-:-:S02]  /*72d0*/  PRMT R30, R3, 0x7604, R12 ;  /* 0x00007604031e7816 */ /* 0x000fc4000000000c */
[----:B------:R-:W-:Y:S02]  /*72e0*/  LOP3.LUT R24, R4, 0xff, RZ, 0xc0, !PT ;  /* 0x000000ff04187812 */ /* 0x000fe400078ec0ff */
[----:B------:R-:W-:Y:S02]  /*72f0*/  LOP3.LUT R21, R21, 0xff, RZ, 0xc0, !PT ;  /* 0x000000ff15157812 */ /* 0x000fe400078ec0ff */
[----:B------:R-:W-:Y:S02]  /*7300*/  SHF.R.U32.HI R3, RZ, 0x8, R6 ;  /* 0x00000008ff037819 */ /* 0x000fe40000011606 */
[----:B--2---:R-:W-:Y:S02]  /*7310*/  SHF.R.U32.HI R14, RZ, 0x8, R11 ;  /* 0x00000008ff0e7819 */ /* 0x004fe4000001160b */
[----:B------:R-:W-:Y:S02]  /*7320*/  PRMT R33, R21, 0x7604, R24 ;  /* 0x0000760415217816 */ /* 0x000fe40000000018 */
[----:B------:R-:W-:-:S02]  /*7330*/  SHF.R.U32.HI R27, RZ, 0x8, R7 ;  /* 0x00000008ff1b7819 */ /* 0x000fc40000011607 */
[----:B------:R-:W-:Y:S02]  /*7340*/  LOP3.LUT R25, R3, 0xff, RZ, 0xc0, !PT ;  /* 0x000000ff03197812 */ /* 0x000fe400078ec0ff */
[----:B------:R-:W-:Y:S02]  /*7350*/  SHF.R.U32.HI R21, RZ, 0x8, R5 ;  /* 0x00000008ff157819 */ /* 0x000fe40000011605 */
[----:B------:R-:W-:Y:S02]  /*7360*/  LOP3.LUT R15, R11, 0xff, RZ, 0xc0, !PT ;  /* 0x000000ff0b0f7812 */ /* 0x000fe400078ec0ff */
        /* <DEDUP_REMOVED lines=9> */
[----:B---3--:R-:W-:Y:S02]  /*7400*/  LOP3.LUT R0, R35, 0x30, R0, 0xf8, !PT ;  /* 0x0000003023007812 */ /* 0x008fe400078ef800 */
[----:B------:R-:W-:Y:S02]  /*7410*/  PRMT R35, R21, 0x7604, R24 ;  /* 0x0000760415237816 */ /* 0x000fe40000000018 */
[----:B------:R-:W-:Y:S02]  /*7420*/  LOP3.LUT R3, R0, R31, RZ, 0x3c, !PT ;  /* 0x0000001f00037212 */ /* 0x000fe400078e3cff */
[----:B------:R-:W-:Y:S02]  /*7430*/  SHF.R.U32.HI R21, RZ, 0x10, R9 ;  /* 0x00000010ff157819 */ /* 0x000fe40000011609 */
[----:B------:R-:W-:Y:S02]  /*7440*/  IADD3 R0, R16, R29, R3 ;  /* 0x0000001d10007210 */ /* 0x000fe40007ffe003 */
[----:B------:R-:W-:Y:S01]  /*7450*/  SHF.R.U32.HI R3, RZ, 0x10, R8 ;  /* 0x00000010ff037819 */ /* 0x000fe20000011608 */
[----:B------:R-:W0:Y:S01]  /*7460*/  LDS.128 R12, [R52+0xb000] ;  /* 0x00b00000340c7984 */ /* 0x000e220000000c00 */
[----:B------:R-:W-:-:S02]  /*7470*/  SHF.R.U32.HI R29, RZ, 0x10, R10 ;  /* 0x00000010ff1d7819 */ /* 0x000fc4000001160a */
[----:B------:R-:W-:Y:S01]  /*7480*/  SHF.R.U32.HI R31, RZ, 0x10, R11 ;  /* 0x00000010ff1f7819 */ /* 0x000fe2000001160b */
[----:B------:R-:W1:Y:S01]  /*7490*/  LDS.128 R24, [R0+0xb000] ;  /* 0x00b0000000187984 */ /* 0x000e620000000c00 */
[----:B------:R-:W-:Y:S02]  /*74a0*/  LOP3.LUT R21, R21, 0xff, RZ, 0xc0, !PT ;  /* 0x000000ff15157812 */ /* 0x000fe400078ec0ff */
[----:B------:R-:W-:Y:S02]  /*74b0*/  LOP3.LUT R3, R3, 0xff, RZ, 0xc0, !PT ;  /* 0x000000ff03037812 */ /* 0x000fe400078ec0ff */
[----:B------:R-:W-:Y:S02]  /*74c0*/  LOP3.LUT R29, R29, 0xff, RZ, 0xc0, !PT ;  /* 0x000000ff1d1d7812 */ /* 0x000fe400078ec0ff */
[----:B------:R-:W-:Y:S02]  /*74d0*/  LOP3.LUT R31, R31, 0xff, RZ, 0xc0, !PT ;  /* 0x000000ff1f1f7812 */ /* 0x000fe400078ec0ff */
[----:B------:R-:W-:-:S02]  /*74e0*/  PRMT R21, R21, 0x7054, R28 ;  /* 0x0000705415157816 */ /* 0x000fc4000000001c */
[----:B------:R-:W-:Y:S02]  /*74f0*/  SHF.R.U32.HI R28, RZ, 0x10, R5 ;  /* 0x00000010ff1c7819 */ /* 0x000fe40000011605 */
[----:B------:R-:W-:Y:S02]  /*7500*/  PRMT R3, R3, 0x7054, R20 ;  /* 0x0000705403037816 */ /* 0x000fe40000000014 */
[----:B------:R-:W-:Y:S02]  /*7510*/  PRMT R29, R29, 0x7054, R30 ;  /* 0x000070541d1d7816 */ /* 0x000fe4000000001e */
        /* <DEDUP_REMOVED lines=10> */
[----:B------:R-:W-:Y:S02]  /*75c0*/  PRMT R39, R30, 0x7054, R39 ;  /* 0x000070541e277816 */ /* 0x000fe40000000027 */
[----:B------:R-:W-:Y:S02]  /*75d0*/  PRMT R41, R34, 0x7054, R41 ;  /* 0x0000705422297816 */ /* 0x000fe40000000029 */
[----:B------:R-:W-:Y:S02]  /*75e0*/  LOP3.LUT R38, R37, 0xff000000, R5, 0xf8, !PT ;  /* 0xff00000025267812 */ /* 0x000fe400078ef805 */
[----:B------:R-:W-:Y:S02]  /*75f0*/  LOP3.LUT R8, R3, 0xff000000, R8, 0xf8, !PT ;  /* 0xff00000003087812 */ /* 0x000fe400078ef808 */
[----:B------:R-:W-:-:S02]  /*7600*/  LOP3.LUT R34, R21, 0xff000000, R9, 0xf8, !PT ;  /* 0xff00000015227812 */ /* 0x000fc400078ef809 */
[----:B------:R-:W-:Y:S02]  /*7610*/  LOP3.LUT R3, R29, 0xff000000, R10, 0xf8, !PT ;  /* 0xff0000001d037812 */ /* 0x000fe400078ef80a */
[----:B------:R-:W-:Y:S02]  /*7620*/  LOP3.LUT R20, R33, 0xff000000, R4, 0xf8, !PT ;  /* 0xff00000021147812 */ /* 0x000fe400078ef804 */
[----:B------:R-:W-:Y:S02]  /*7630*/  LOP3.LUT R35, R31, 0xff000000, R11, 0xf8, !PT ;  /* 0xff0000001f237812 */ /* 0x000fe400078ef80b */
[----:B------:R-:W-:Y:S02]  /*7640*/  LOP3.LUT R4, R39, 0xff000000, R6, 0xf8, !PT ;  /* 0xff00000027047812 */ /* 0x000fe400078ef806 */
[-C--:B0-----:R-:W-:Y:S02]  /*7650*/  F2FP.F16.E4M3.UNPACK_B R10, R13.reuse ;  /* 0x0000000dff0a723e */ /* 0x081fe400020006ff */
[----:B------:R-:W-:-:S02]  /*7660*/  F2FP.F16.E4M3.UNPACK_B R28, R13.H1 ;  /* 0x0000000dff1c723e */ /* 0x000fc400030006ff */
[-C--:B------:R-:W-:Y:S01]  /*7670*/  F2FP.F16.E4M3.UNPACK_B R13, R12.reuse ;  /* 0x0000000cff0d723e */ /* 0x080fe200020006ff */
[--C-:B------:R-:W-:Y:S01]  /*7680*/  HADD2.F32 R9, -RZ, R10.reuse.H0_H0 ;  /* 0x2000000aff097230 */ /* 0x100fe20000004100 */
[----:B------:R-:W-:Y:S01]  /*7690*/  F2FP.F16.E4M3.UNPACK_B R29, R12.H1 ;  /* 0x0000000cff1d723e */ /* 0x000fe200030006ff */
[----:B------:R-:W-:Y:S01]  /*76a0*/  HADD2.F32 R10, -RZ, R10.H1_H1 ;  /* 0x3000000aff0a7230 */ /* 0x000fe20000004100 */
[----:B------:R-:W-:Y:S02]  /*76b0*/  F2FP.F16.E4M3.UNPACK_B R39, R38 ;  /* 0x00000026ff27723e */ /* 0x000fe400020006ff */
[----:B-1----:R-:W-:Y:S02]  /*76c0*/  F2FP.F16.E4M3.UNPACK_B R11, R25 ;  /* 0x00000019ff0b723e */ /* 0x002fe400020006ff */
[----:B------:R-:W-:Y:S01]  /*76d0*/  F2FP.F16.E4M3.UNPACK_B R12, R34 ;  /* 0x00000022ff0c723e */ /* 0x000fe200020006ff */
[----:B------:R-:W-:Y:S01]  /*76e0*/  HADD2.F32 R40, -RZ, R39.H0_H0 ;  /* 0x20000027ff287230 */ /* 0x000fe20000004100 */
[-C--:B------:R-:W-:Y:S01]  /*76f0*/  F2FP.F16.E4M3.UNPACK_B R31, R15.reuse ;  /* 0x0000000fff1f723e */ /* 0x080fe200020006ff */
[----:B------:R-:W-:Y:S01]  /*7700*/  HADD2.F32 R6, -RZ, R11.H0_H0 ;  /* 0x2000000bff067230 */ /* 0x000fe20000004100 */
[----:B------:R-:W-:Y:S01]  /*7710*/  F2FP.F16.E4M3.UNPACK_B R36, R15.H1 ;  /* 0x0000000fff24723e */ /* 0x000fe200030006ff */
[--C-:B------:R-:W-:Y:S01]  /*7720*/  HADD2.F32 R15, -RZ, R12.reuse.H0_H0 ;  /* 0x2000000cff0f7230 */ /* 0x100fe20000004100 */
[-C--:B------:R-:W-:Y:S01]  /*7730*/  F2FP.F16.E4M3.UNPACK_B R21, R24.reuse ;  /* 0x00000018ff15723e */ /* 0x080fe200020006ff */
[----:B------:R-:W-:Y:S01]  /*7740*/  HADD2.F32 R39, -RZ, R39.H1_H1 ;  /* 0x30000027ff277230 */ /* 0x000fe20000004100 */
[----:B------:R-:W-:Y:S01]  /*7750*/  F2FP.F16.E4M3.UNPACK_B R30, R24.H1 ;  /* 0x00000018ff1e723e */ /* 0x000fe200030006ff */
[C---:B------:R-:W-:Y:S01]  /*7760*/  FMUL.FTZ R24, R6.reuse, R40 ;  /* 0x0000002806187220 */ /* 0x040fe20000410000 */
[-C--:B------:R-:W-:Y:S01]  /*7770*/  F2FP.F16.E4M3.UNPACK_B R33, R27.reuse ;  /* 0x0000001bff21723e */ /* 0x080fe200020006ff */
[----:B------:R-:W-:Y:S01]  /*7780*/  HADD2.F32 R11, -RZ, R11.H1_H1 ;  /* 0x3000000bff0b7230 */ /* 0x000fe20000004100 */
[----:B------:R-:W-:Y:S01]  /*7790*/  F2FP.F16.E4M3.UNPACK_B R37, R27.H1 ;  /* 0x0000001bff25723e */ /* 0x000fe200030006ff */
[----:B------:R-:W-:Y:S01]  /*77a0*/  FMUL.FTZ R27, R6, R15 ;  /* 0x0000000f061b7220 */ /* 0x000fe20000410000 */
[----:B------:R-:W-:Y:S01]  /*77b0*/  F2FP.F16.E4M3.UNPACK_B R25, R25.H1 ;  /* 0x00000019ff19723e */ /* 0x000fe200030006ff */
[C---:B------:R-:W-:Y:S01]  /*77c0*/  FFMA.FTZ R6, R9.reuse, R15, -R24 ;  /* 0x0000000f09067223 */ /* 0x040fe20000010818 */
[----:B------:R-:W-:Y:S01]  /*77d0*/  F2FP.F16.E4M3.UNPACK_B R38, R38.H1 ;  /* 0x00000026ff26723e */ /* 0x000fe200030006ff */
[----:B------:R-:W-:Y:S01]  /*77e0*/  FFMA.FTZ R9, R9, R40, R27 ;  /* 0x0000002809097223 */ /* 0x000fe2000001001b */
[----:B------:R-:W-:Y:S01]  /*77f0*/  F2FP.F16.E4M3.UNPACK_B R34, R34.H1 ;  /* 0x00000022ff22723e */ /* 0x000fe200030006ff */
[----:B------:R-:W-:-:S02]  /*7800*/  HADD2.F32 R24, -RZ, R12.H1_H1 ;  /* 0x3000000cff187230 */ /* 0x000fc40000004100 */
[-C--:B------:R-:W-:Y:S01]  /*7810*/  FMUL.FTZ R43, R11, R39.reuse ;  /* 0x000000270b2b7220 */ /* 0x080fe20000410000 */
[----:B------:R-:W-:Y:S01]  /*7820*/  HADD2.F32 R40, -RZ, R38.H0_H0 ;  /* 0x20000026ff287230 */ /* 0x000fe20000004100 */
[----:B------:R-:W-:Y:S01]  /*7830*/  LOP3.LUT R41, R41, 0xff000000, R7, 0xf8, !PT ;  /* 0xff00000029297812 */ /* 0x000fe200078ef807 */
[--C-:B------:R-:W-:Y:S02]  /*7840*/  HADD2.F32 R12, -RZ, R25.reuse.H0_H0 ;  /* 0x20000019ff0c7230 */ /* 0x100fe40000004100 */
        /* <DEDUP_REMOVED lines=15> */
[----:B------:R-:W-:Y:S02]  /*7940*/  HADD2.F32 R28, -RZ, R28.H1_H1 ;  /* 0x3000001cff1c7230 */ /* 0x000fe40000004100 */
[C---:B------:R-:W-:Y:S01]  /*7950*/  FMUL.FTZ R45, R25.reuse, R40 ;  /* 0x00000028192d7220 */ /* 0x040fe20000410000 */
[----:B------:R-:W-:Y:S02]  /*7960*/  HADD2.F32 R43, -RZ, R42.H0_H0 ;  /* 0x2000002aff2b7230 */ /* 0x000fe40000004100 */
[----:B------:R-:W-:Y:S01]  /*7970*/  FMUL.FTZ R47, R25, R34 ;  /* 0x00000022192f7220 */ /* 0x000fe20000410000 */
[----:B------:R-:W-:-:S02]  /*7980*/  HADD2.F32 R27, -RZ, R33.H0_H0 ;  /* 0x20000021ff1b7230 */ /* 0x000fc40000004100 */
[C---:B------:R-:W-:Y:S01]  /*7990*/  FFMA.FTZ R25, R28.reuse, R34, -R45 ;  /* 0x000000221c197223 */ /* 0x040fe2000001082d */
[--C-:B------:R-:W-:Y:S02]  /*79a0*/  HADD2.F32 R39, -RZ, R38.reuse.H0_H0 ;  /* 0x20000026ff277230 */ /* 0x100fe40000004100 */
[----:B------:R-:W-:Y:S01]  /*79b0*/  FFMA.FTZ R28, R28, R40, R47 ;  /* 0x000000281c1c7223 */ /* 0x000fe2000001002f */
[----:B------:R-:W-:Y:S02]  /*79c0*/  HADD2.F32 R24, -RZ, R31.H0_H0 ;  /* 0x2000001fff187230 */ /* 0x000fe40000004100 */
[C---:B------:R-:W-:Y:S01]  /*79d0*/  FMUL.FTZ R49, R27.reuse, R43 ;  /* 0x0000002b1b317220 */ /* 0x040fe20000410000 */
[----:B------:R-:W-:Y:S02]  /*79e0*/  HADD2.F32 R40, -RZ, R38.H1_H1 ;  /* 0x30000026ff287230 */ /* 0x000fe40000004100 */
[----:B------:R-:W-:Y:S01]  /*79f0*/  FMUL.FTZ R44, R27, R39 ;  /* 0x000000271b2c7220 */ /* 0x000fe20000410000 */
[----:B------:R-:W-:Y:S01]  /*7a00*/  F2FP.F16.E4M3.UNPACK_B R38, R35.H1 ;  /* 0x00000023ff26723e */ /* 0x000fe200030006ff */
[----:B------:R-:W-:Y:S01]  /*7a10*/  FFMA.FTZ R27, R24, R39, -R49 ;  /* 0x00000027181b7223 */ /* 0x000fe20000010831 */
[----:B------:R-:W-:-:S02]  /*7a20*/  HADD2.F32 R42, -RZ, R42.H1_H1 ;  /* 0x3000002aff2a7230 */ /* 0x000fc40000004100 */
[----:B------:R-:W-:Y:S01]  /*7a30*/  FFMA.FTZ R24, R24, R43, R44 ;  /* 0x0000002b18187223 */ /* 0x000fe2000001002c */
[----:B------:R-:W-:Y:S01]  /*7a40*/  HADD2.F32 R33, -RZ, R33.H1_H1 ;  /* 0x30000021ff217230 */ /* 0x000fe20000004100 */
[-C--:B------:R-:W-:Y:S01]  /*7a50*/  F2FP.F16.E4M3.UNPACK_B R7, R26.reuse ;  /* 0x0000001aff07723e */ /* 0x080fe200020006ff */
[----:B------:R-:W-:Y:S01]  /*7a60*/  HADD2.F32 R43, -RZ, R41.H0_H0 ;  /* 0x20000029ff2b7230 */ /* 0x000fe20000004100 */
[----:B------:R-:W-:Y:S01]  /*7a70*/  F2FP.F16.E4M3.UNPACK_B R26, R26.H1 ;  /* 0x0000001aff1a723e */ /* 0x000fe200030006ff */
        /* <DEDUP_REMOVED lines=17> */
[----:B------:R-:W-:Y:S01]  /*7b90*/  F2FP.F16.E4M3.UNPACK_B R5, R14 ;  /* 0x0000000eff05723e */ /* 0x000fe200020006ff */
[----:B------:R-:W-:-:S02]  /*7ba0*/  HADD2.F32 R38, -RZ, R36.H1_H1 ;  /* 0x30000024ff267230 */ /* 0x000fc40000004100 */
[C---:B------:R-:W-:Y:S01]  /*7bb0*/  FMUL.FTZ R49, R37.reuse, R45 ;  /* 0x0000002d25317220 */ /* 0x040fe20000410000 */
[----:B------:R-:W-:Y:S02]  /*7bc0*/  HADD2.F32 R44, -RZ, R43.H0_H0 ;  /* 0x2000002bff2c7230 */ /* 0x000fe40000004100 */
[----:B------:R-:W-:Y:S01]  /*7bd0*/  FMUL.FTZ R48, R37, R42 ;  /* 0x0000002a25307220 */ /* 0x000fe20000410000 */
[----:B------:R-:W-:Y:S01]  /*7be0*/  HADD2.F32 R36, -RZ, R30.H0_H0 ;  /* 0x2000001eff247230 */ /* 0x000fe20000004100 */
[----:B------:R-:W-:Y:S01]  /*7bf0*/  F2FP.F16.E4M3.UNPACK_B R14, R14.H1 ;  /* 0x0000000eff0e723e */ /* 0x000fe200030006ff */
[----:B------:R-:W-:Y:S01]  /*7c00*/  HADD2.F32 R41, -RZ, R40.H0_H0 ;  /* 0x20000028ff297230 */ /* 0x000fe20000004100 */
[----:B------:R-:W-:Y:S01]  /*7c10*/  F2FP.SATFINITE.E4M3.F32.PACK_AB_MERGE_C R15, R28, R15, RZ ;  /* 0x0000000f1c0f723e */ /* 0x000fe200048070ff */
[----:B------:R-:W-:Y:S02]  /*7c20*/  HADD2.F32 R39, -RZ, R29.H0_H0 ;  /* 0x2000001dff277230 */ /* 0x000fe40000004100 */
[----:B------:R-:W-:Y:S01]  /*7c30*/  FMUL.FTZ R46, R36, R44 ;  /* 0x0000002c242e7220 */ /* 0x000fe20000410000 */
[----:B------:R-:W-:-:S02]  /*7c40*/  HADD2.F32 R30, -RZ, R30.H1_H1 ;  /* 0x3000001eff1e7230 */ /* 0x000fc40000004100 */
[-C--:B------:R-:W-:Y:S01]  /*7c50*/  FMUL.FTZ R47, R36, R41.reuse ;  /* 0x00000029242f7220 */ /* 0x080fe20000410000 */
[C---:B------:R-:W-:Y:S01]  /*7c60*/  FFMA.FTZ R36, R38.reuse, R42, -R49 ;  /* 0x0000002a26247223 */ /* 0x040fe20000010831 */
[----:B------:R-:W-:Y:S02]  /*7c70*/  HADD2.F32 R42, -RZ, R43.H1_H1 ;  /* 0x3000002bff2a7230 */ /* 0x000fe40000004100 */
[C---:B------:R-:W-:Y:S01]  /*7c80*/  FFMA.FTZ R37, R39.reuse, R41, -R46 ;  /* 0x0000002927257223 */ /* 0x040fe2000001082e */
[----:B------:R-:W-:Y:S02]  /*7c90*/  HADD2.F32 R40, -RZ, R40.H1_H1 ;  /* 0x30000028ff287230 */ /* 0x000fe40000004100 */
[----:B------:R-:W-:Y:S01]  /*7ca0*/  FFMA.FTZ R47, R39, R44, R47 ;  /* 0x0000002c272f7223 */ /* 0x000fe2000001002f */
[----:B------:R-:W-:Y:S01]  /*7cb0*/  F2FP.F16.E4M3.UNPACK_B R41, R20 ;  /* 0x00000014ff29723e */ /* 0x000fe200020006ff */
[----:B------:R-:W-:Y:S01]  /*7cc0*/  FFMA.FTZ R38, R38, R45, R48 ;  /* 0x0000002d26267223 */ /* 0x000fe20000010030 */
        /* <DEDUP_REMOVED lines=41> */
[----:B------:R-:W-:Y:S01]  /*7f60*/  FMUL.FTZ R26, R26, R21 ;  /* 0x000000151a1a7220 */ /* 0x000fe20000410000 */
[----:B------:R-:W-:Y:S02]  /*7f70*/  HADD2.F32 R8, -RZ, R3.H0_H0 ;  /* 0x20000003ff087230 */ /* 0x000fe40000004100 */
[----:B------:R-:W-:Y:S02]  /*7f80*/  HADD2.F32 R20, -RZ, R13.H0_H0 ;  /* 0x2000000dff147230 */ /* 0x000fe40000004100 */
[----:B------:R-:W-:Y:S01]  /*7f90*/  FFMA.FTZ R50, R14, R29, R26 ;  /* 0x0000001d0e327223 */ /* 0x000fe2000001001a */
[----:B------:R-:W-:-:S02]  /*7fa0*/  HADD2.F32 R4, -RZ, R7.H0_H0 ;  /* 0x20000007ff047230 */ /* 0x000fc40000004100 */
[----:B------:R-:W-:Y:S01]  /*7fb0*/  FFMA.FTZ R48, R14, R21, -R51 ;  /* 0x000000150e307223 */ /* 0x000fe20000010833 */
[----:B------:R-:W-:Y:S02]  /*7fc0*/  HADD2.F32 R26, -RZ, R13.H1_H1 ;  /* 0x3000000dff1a7230 */ /* 0x000fe40000004100 */
        /* <DEDUP_REMOVED lines=27> */
.L_x_11445:
[----:B------:R-:W-:Y:S05]  /*8180*/  BSYNC B0 ;  /* 0x0000000000007941 */ /* 0x000fea0003800000 */
.L_x_11438:
        /* <DEDUP_REMOVED lines=8> */
.L_x_11435:
[----:B0--3--:R-:W3:Y:S02]  /*8210*/  LDL R0, [R1+0x8] ;  /* 0x0000080001007983 */ /* 0x009ee40000100800 */
[----:B---3--:R-:W-:-:S13]  /*8220*/  ISETP.NE.AND P0, PT, R0, 0x3, PT ;  /* 0x000000030000780c */ /* 0x008fda0003f05270 */
[----:B------:R-:W-:Y:S05]  /*8230*/  @!P0 BRA `(.L_x_11453) ;  /* 0x0000000000048947 */ /* 0x000fea0003800000 */
[----:B------:R-:W-:Y:S01]  /*8240*/  BPT.TRAP 0x1 ;  /* 0x000000040000795c */ /* 0x000fe20000300000 */
.L_x_11453:
[----:B-1--4-:R-:W3:Y:S04]  /*8250*/  LDL R3, [R1+0x4] ;  /* 0x0000040001037983 */ /* 0x012ee80000100800 */
[----:B------:R-:W4:Y:S01]  /*8260*/  LDL R0, [R1+0xc] ;  /* 0x00000c0001007983 */ /* 0x000f220000100800 */
[----:B---3--:R-:W-:Y:S01]  /*8270*/  IMAD R3, R3, 0x8, R16 ;  /* 0x0000000803037824 */ /* 0x008fe200078e0210 */
[----:B----45:R-:W-:-:S04]  /*8280*/  SHF.L.U32 R6, R0, 0x1f, RZ ;  /* 0x0000001f00067819 */ /* 0x030fc800000006ff */
[----:B------:R0:W1:Y:S01]  /*8290*/  SYNCS.PHASECHK.TRANS64.TRYWAIT P1, [R3+URZ+0x13230], R6 ;  /* 0x01323006030075a7 */ /* 0x000062000802017f */
[----:B------:R-:W-:Y:S05]  /*82a0*/  @!P0 BRA `(.L_x_11454) ;  /* 0x0000000000048947 */ /* 0x000fea0003800000 */
[----:B------:R-:W-:Y:S01]  /*82b0*/  BPT.TRAP 0x1 ;  /* 0x000000040000795c */ /* 0x000fe20000300000 */
.L_x_11454:
        /* <DEDUP_REMOVED lines=10> */
.L_x_11455:
[----:B---3--:R-:W3:Y:S04]  /*8360*/  LDL R0, [R1+0x20] ;  /* 0x0000200001007983 */ /* 0x008ee80000100800 */
[----:B------:R-:W3:Y:S01]  /*8370*/  LDL R106, [R1+0x4] ;  /* 0x00000400016a7983 */ /* 0x000ee20000100800 */
[----:B------:R-:W-:Y:S01]  /*8380*/  IMAD.MOV.U32 R9, RZ, RZ, -0x7fffffe0 ;  /* 0x80000020ff097424 */ /* 0x000fe200078e00ff */
[----:B------:R-:W-:Y:S05]  /*8390*/  WARPSYNC.ALL ;  /* 0x0000000000007948 */ /* 0x000fea0003800000 */
[----:B------:R-:W-:-:S02]  /*83a0*/  R2UR UR4, R4 ;  /* 0x00000000040472ca */ /* 0x000fc400000e0000 */
[----:B------:R-:W-:Y:S02]  /*83b0*/  R2UR UR5, R5 ;  /* 0x00000000050572ca */ /* 0x000fe400000e0000 */
[----:B------:R-:W-:Y:S01]  /*83c0*/  R2UR UR7, R9 ;  /* 0x00000000090772ca */ /* 0x000fe200000e0000 */
[----:B------:R-:W-:Y:S01]  /*83d0*/  WARPGROUP.ARRIVE ;  /* 0x00000000000079c5 */ /* 0x000fe20000000000 */
[----:B------:R-:W-:Y:S01]  /*83e0*/  IMAD.MOV.U32 R7, RZ, RZ, -0x7fffffe0 ;  /* 0x80000020ff077424 */ /* 0x000fe200078e00ff */
[----:B--2---:R-:W-:Y:S01]  /*83f0*/  P2R R14, PR, RZ, 0x1 ;  /* 0x00000001ff0e7803 */ /* 0x004fe20000000000 */
[----:B------:R-:W-:Y:S01]  /*8400*/  IMAD.MOV.U32 R11, RZ, RZ, -0x7fffffe0 ;  /* 0x80000020ff0b7424 */ /* 0x000fe200078e00ff */
[C---:B------:R-:W-:Y:S02]  /*8410*/  R2UR UR8, R4.reuse ;  /* 0x00000000040872ca */ /* 0x040fe400000e0000 */
[----:B------:R-:W-:Y:S02]  /*8420*/  R2UR UR9, R5 ;  /* 0x00000000050972ca */ /* 0x000fe400000e0000 */
[----:B------:R-:W-:-:S02]  /*8430*/  R2UR UR12, R4 ;  /* 0x00000000040c72ca */ /* 0x000fc400000e0000 */
[----:B------:R-:W-:Y:S01]  /*8440*/  R2UR UR13, R5 ;  /* 0x00000000050d72ca */ /* 0x000fe200000e0000 */
[----:B---3--:R-:W-:Y:S02]  /*8450*/  IMAD R8, R106, 0x280, R0 ;  /* 0x000002806a087824 */ /* 0x008fe400078e0200 */
[----:B------:R-:W2:Y:S01]  /*8460*/  LDL R0, [R1+0x54] ;  /* 0x0000540001007983 */ /* 0x000ea20000100800 */
[----:B------:R-:W-:Y:S02]  /*8470*/  IMAD.MOV.U32 R13, RZ, RZ, -0x7fffffe0 ;  /* 0x80000020ff0d7424 */ /* 0x000fe400078e00ff */
[C---:B------:R-:W-:Y:S01]  /*8480*/  R2UR UR6, R8.reuse ;  /* 0x00000000080672ca */ /* 0x040fe200000e0000 */
[C---:B01----:R-:W-:Y:S01]  /*8490*/  VIADD R6, R8.reuse, 0x80 ;  /* 0x0000008008067836 */ /* 0x043fe20000000000 */
[----:B------:R-:W0:Y:S01]  /*84a0*/  S2R R108, SR_TID.X ;  /* 0x00000000006c7919 */ /* 0x000e220000002100 */
[C---:B------:R-:W-:Y:S01]  /*84b0*/  VIADD R10, R8.reuse, 0x100 ;  /* 0x00000100080a7836 */ /* 0x040fe20000000000 */
[----:B------:R-:W-:Y:S01]  /*84c0*/  R2UR UR19, R13 ;  /* 0x000000000d1372ca */ /* 0x000fe200000e0000 */
[----:B------:R-:W-:-:S02]  /*84d0*/  VIADD R12, R8, 0x2 ;  /* 0x00000002080c7836 */ /* 0x000fc40000000000 */
[----:B------:R-:W-:-:S03]  /*84e0*/  IMAD.MOV.U32 R9, RZ, RZ, -0x7fffffe0 ;  /* 0x80000020ff097424 */ /* 0x000fc600078e00ff */
[----:B------:R-:W-:-:S03]  /*84f0*/  R2UR UR18, R12 ;  /* 0x000000000c1272ca */ /* 0x000fc600000e0000 */
[----:B------:R-:W-:Y:S01]  /*8500*/  QGMMA.64x32x32.F32.E4M3.E4M3 R88, gdesc[UR4], RZ, !UPT, gsb0 ;  /* 0x00600000045879f3 */ /* 0x000fe2000c0008ff */
[----:B------:R-:W-:Y:S02]  /*8510*/  R2UR UR4, R4 ;  /* 0x00000000040472ca */ /* 0x000fe400000e0000 */
[----:B------:R-:W-:Y:S02]  /*8520*/  R2UR UR5, R5 ;  /* 0x00000000050572ca */ /* 0x000fe400000e0000 */
        /* <DEDUP_REMOVED lines=8> */
[----:B------:R-:W-:Y:S02]  /*85b0*/  R2UR UR16, R6 ;  /* 0x00000000061072ca */ /* 0x000fe400000e0000 */
[----:B------:R-:W-:Y:S02]  /*85c0*/  R2UR UR17, R7 ;  /* 0x00000000071172ca */ /* 0x000fe400000e0000 */
[----:B0-----:R-:W-:Y:S01]  /*85d0*/  LOP3.LUT R108, R108, 0x7f, RZ, 0xc0, !PT ;  /* 0x0000007f6c6c7812 */ /* 0x001fe200078ec0ff */
[----:B------:R-:W-:Y:S02]  /*85e0*/  WARPGROUP.DEPBAR.LE gsb0, 0x0 ;  /* 0x00008000000079c5 */ /* 0x000fe40000010000 */
[----:B------:R-:W-:-:S06]  /*85f0*/  WARPGROUP.ARRIVE ;  /* 0x00000000000079c5 */ /* 0x000fcc0000000000 */
[----:B------:R-:W-:Y:S01]  /*8600*/  QGMMA.64x32x32.F32.E4M3.E4M3 R72, gdesc[UR4], RZ, !UPT, gsb0 ;  /* 0x00600000044879f3 */ /* 0x000fe2000c0008ff */
[----:B------:R-:W-:Y:S01]  /*8610*/  R2UR UR6, R10 ;  /* 0x000000000a0672ca */ /* 0x000fe200000e0000 */
[----:B------:R-:W-:Y:S01]  /*8620*/  VIADD R10, R8, 0x200 ;  /* 0x00000200080a7836 */ /* 0x000fe20000000000 */
[----:B------:R-:W-:Y:S01]  /*8630*/  R2UR UR7, R11 ;  /* 0x000000000b0772ca */ /* 0x000fe200000e0000 */
[----:B------:R-:W-:Y:S01]  /*8640*/  IMAD.MOV.U32 R11, RZ, RZ, -0x7fffffe0 ;  /* 0x80000020ff0b7424 */ /* 0x000fe200078e00ff */
[----:B------:R-:W-:Y:S02]  /*8650*/  R2UR UR4, R4 ;  /* 0x00000000040472ca */ /* 0x000fe400000e0000 */
[----:B------:R-:W-:Y:S02]  /*8660*/  R2UR UR5, R5 ;  /* 0x00000000050572ca */ /* 0x000fe400000e0000 */
[----:B------:R-:W-:Y:S01]  /*8670*/  R2UR UR14, R10 ;  /* 0x000000000a0e72ca */ /* 0x000fe200000e0000 */
[----:B------:R-:W-:Y:S01]  /*8680*/  VIADD R10, R8, 0x82 ;  /* 0x00000082080a7836 */ /* 0x000fe20000000000 */
[----:B------:R-:W-:Y:S01]  /*8690*/  R2UR UR15, R11 ;  /* 0x000000000b0f72ca */ /* 0x000fe200000e0000 */
[----:B------:R-:W-:Y:S01]  /*86a0*/  IMAD.MOV.U32 R11, RZ, RZ, -0x7fffffe0 ;  /* 0x80000020ff0b7424 */ /* 0x000fe200078e00ff */
[----:B------:R-:W-:-:S02]  /*86b0*/  WARPGROUP.DEPBAR.LE gsb0, 0x0 ;  /* 0x00008000000079c5 */ /* 0x000fc40000010000 */
[----:B------:R-:W-:-:S06]  /*86c0*/  WARPGROUP.ARRIVE ;  /* 0x00000000000079c5 */ /* 0x000fcc0000000000 */
[----:B------:R-:W-:Y:S01]  /*86d0*/  QGMMA.64x32x32.F32.E4M3.E4M3 R56, gdesc[UR4], RZ, !UPT, gsb0 ;  /* 0x00600000043879f3 */ /* 0x000fe2000c0008ff */
[----:B------:R-:W-:Y:S02]  /*86e0*/  R2UR UR4, R6 ;  /* 0x00000000060472ca */ /* 0x000fe400000e0000 */
[----:B------:R-:W-:Y:S02]  /*86f0*/  R2UR UR5, R7 ;  /* 0x00000000070572ca */ /* 0x000fe400000e0000 */
[----:B------:R-:W-:Y:S01]  /*8700*/  R2UR UR6, R10 ;  /* 0x000000000a0672ca */ /* 0x000fe200000e0000 */
[----:B------:R-:W-:Y:S01]  /*8710*/  VIADD R10, R8, 0x102 ;  /* 0x00000102080a7836 */ /* 0x000fe20000000000 */
[----:B------:R-:W-:Y:S01]  /*8720*/  R2UR UR7, R11 ;  /* 0x000000000b0772ca */ /* 0x000fe200000e0000 */
[----:B------:R-:W-:Y:S01]  /*8730*/  IMAD.MOV.U32 R11, RZ, RZ, -0x7fffffe0 ;  /* 0x80000020ff0b7424 */ /* 0x000fe200078e00ff */
        /* <DEDUP_REMOVED lines=29> */
[----:B------:R-:W-:Y:S01]  /*8910*/  IMAD.MOV.U32 R11, RZ, RZ, -0x7fffffe0 ;  /* 0x80000020ff0b7424 */ /* 0x000fe200078e00ff */
[----:B------:R-:W-:Y:S01]  /*8920*/  R2UR UR4, R6 ;  /* 0x00000000060472ca */ /* 0x000fe200000e0000 */
[----:B------:R-:W-:Y:S01]  /*8930*/  VIADD R8, R8, 0x202 ;  /* 0x0000020208087836 */ /* 0x000fe20000000000 */
[----:B------:R-:W-:Y:S01]  /*8940*/  R2UR UR5, R7 ;  /* 0x00000000070572ca */ /* 0x000fe200000e0000 */
[----:B------:R-:W2:Y:S01]  /*8950*/  LDL R92, [R1+0x1c] ;  /* 0x00001c00015c7983 */ /* 0x000ea20000100800 */
[----:B------:R-:W-:-:S02]  /*8960*/  R2UR UR10, R10 ;  /* 0x000000000a0a72ca */ /* 0x000fc400000e0000 */
[----:B------:R-:W-:Y:S02]  /*8970*/  R2UR UR11, R11 ;  /* 0x000000000b0b72ca */ /* 0x000fe400000e0000 */
[----:B------:R-:W-:Y:S02]  /*8980*/  FMNMX.FTZ R0, R13, R89, !PT ;  /* 0x000000590d007209 */ /* 0x000fe40007810000 */
[----:B------:R-:W-:Y:S02]  /*8990*/  FSEL R93, R93, -INF , P4 ;  /* 0xff8000005d5d7808 */ /* 0x000fe40002000000 */
[----:B------:R-:W-:Y:S02]  /*89a0*/  FMNMX.FTZ R0, R15, R0, !PT ;  /* 0x000000000f007209 */ /* 0x000fe40007810000 */
        /* <DEDUP_REMOVED lines=11> */
[----:B------:R-:W-:Y:S02]  /*8a60*/  FSEL R101, R101, -INF , P6 ;  /* 0xff80000065657808 */ /* 0x000fe40003000000 */
[----:B------:R-:W-:Y:S02]  /*8a70*/  ISETP.GT.AND P4, PT, R12, 0x20, PT ;  /* 0x000000200c00780c */ /* 0x000fe40003f84270 */
[----:B------:R-:W-:-:S02]  /*8a80*/  FMNMX.FTZ R0, R111, R0, !PT ;  /* 0x000000006f007209 */ /* 0x000fc40007810000 */
[----:B------:R-:W-:Y:S02]  /*8a90*/  FSEL R105, R98, -INF , P3 ;  /* 0xff80000062697808 */ /* 0x000fe40001800000 */
[----:B------:R-:W-:Y:S02]  /*8aa0*/  ISETP.GT.AND P3, PT, R12, 0x21, PT ;  /* 0x000000210c00780c */ /* 0x000fe40003f64270 */
[----:B------:R-:W-:Y:S02]  /*8ab0*/  FMNMX.FTZ R0, R101, R0, !PT ;  /* 0x0000000065007209 */ /* 0x000fe40007810000 */
        /* <DEDUP_REMOVED lines=10> */
[----:B------:R-:W-:-:S02]  /*8b60*/  R2UR UR7, R9 ;  /* 0x00000000090772ca */ /* 0x000fc400000e0000 */
        /* <DEDUP_REMOVED lines=14> */
[----:B------:R-:W-:Y:S02]  /*8c50*/  R2UR UR6, R8 ;  /* 0x00000000080672ca */ /* 0x000fe400000e0000 */
[----:B------:R-:W-:Y:S02]  /*8c60*/  R2UR UR4, R6 ;  /* 0x00000000060472ca */ /* 0x000fe400000e0000 */
[----:B------:R-:W-:Y:S02]  /*8c70*/  R2UR UR5, R7 ;  /* 0x00000000070572ca */ /* 0x000fe400000e0000 */
        /* <DEDUP_REMOVED lines=11> */
[----:B------:R-:W-:Y:S01]  /*8d30*/  FSEL R85, R82, -INF , P6 ;  /* 0xff80000052557808 */ /* 0x000fe20003000000 */
[----:B------:R-:W-:Y:S02]  /*8d40*/  WARPGROUP.DEPBAR.LE gsb0, 0x0 ;  /* 0x00008000000079c5 */ /* 0x000fe40000010000 */
[----:B------:R-:W-:Y:S01]  /*8d50*/  WARPGROUP.ARRIVE ;  /* 0x00000000000079c5 */ /* 0x000fe20000000000 */
[----:B------:R-:W-:-:S02]  /*8d60*/  FSEL R125, R56, -INF , P1 ;  /* 0xff800000387d7808 */ /* 0x000fc40000800000 */
[C---:B------:R-:W-:Y:S02]  /*8d70*/  ISETP.GT.AND P6, PT, R12.reuse, 0x48, PT ;  /* 0x000000480c00780c */ /* 0x040fe40003fc4270 */
[----:B------:R-:W-:Y:S01]  /*8d80*/  FSEL R57, R57, -INF , P2 ;  /* 0xff80000039397808 */ /* 0x000fe20001000000 */
[----:B------:R-:W-:Y:S01]  /*8d90*/  QGMMA.64x32x32.F32.E4M3.E4M3 R40, gdesc[UR8], R40, gsb0 ;  /* 0x00600000082879f3 */ /* 0x000fe20008000828 */
        /* <DEDUP_REMOVED lines=23> */
[----:B------:R-:W-:Y:S02]  /*8f10*/  FSEL R69, R69, -INF , P2 ;  /* 0xff80000045457808 */ /* 0x000fe40001000000 */
[----:B------:R-:W-:Y:S02]  /*8f20*/  FMNMX.FTZ R0, R135, R0, !PT ;  /* 0x0000000087007209 */ /* 0x000fe40007810000 */
[----:B------:R-:W-:Y:S02]  /*8f30*/  FSEL R63, R63, -INF , P5 ;  /* 0xff8000003f3f7808 */ /* 0x000fe40002800000 */
[----:B------:R-:W-:Y:S02]  /*8f40*/  ISETP.GT.AND P5, PT, R12, 0x61, PT ;  /* 0x000000610c00780c */ /* 0x000fe40003fa4270 */
[----:B------:R-:W-:-:S02]  /*8f50*/  FMNMX.FTZ R0, R69, R0, !PT ;  /* 0x0000000045007209 */ /* 0x000fc40007810000 */
        /* <DEDUP_REMOVED lines=27> */
[C---:B------:R-:W-:Y:S02]  /*9110*/  ISETP.GT.AND P5, PT, R12.reuse, 0x80, PT ;  /* 0x000000800c00780c */ /* 0x040fe40003fa4270 */
[----:B------:R-:W-:Y:S02]  /*9120*/  FSEL R53, R53, -INF , P0 ;  /* 0xff80000035357808 */ /* 0x000fe40000000000 */
[----:B------:R-:W-:Y:S02]  /*9130*/  FMNMX.FTZ R0, R153, R0, !PT ;  /* 0x0000000099007209 */ /* 0x000fe40007810000 */
[----:B------:R-:W-:Y:S02]  /*9140*/  ISETP.GT.AND P0, PT, R12, 0x81, PT ;  /* 0x000000810c00780c */ /* 0x000fe40003f04270 */
[----:B------:R-:W-:Y:S02]  /*9150*/  FMNMX.FTZ R0, R53, R0, !PT ;  /* 0x0000000035007209 */ /* 0x000fe40007810000 */
[----:B------:R-:W-:-:S02]  /*9160*/  FSEL R155, R50, -INF , P1 ;  /* 0xff800000329b7808 */ /* 0x000fc40000800000 */
[C---:B------:R-:W-:Y:S02]  /*9170*/  ISETP.GT.AND P1, PT, R12.reuse, 0x88, PT ;  /* 0x000000880c00780c */ /* 0x040fe40003f24270 */
[----:B------:R-:W-:Y:S02]  /*9180*/  FSEL R51, R51, -INF , P2 ;  /* 0xff80000033337808 */ /* 0x000fe40001000000 */
[C---:B------:R-:W-:Y:S02]  /*9190*/  ISETP.GT.AND P2, PT, R12.reuse, 0x89, PT ;  /* 0x000000890c00780c */ /* 0x040fe40003f44270 */
[----:B------:R-:W-:Y:S02]  /*91a0*/  FSEL R47, R47, -INF , P3 ;  /* 0xff8000002f2f7808 */ /* 0x000fe40001800000 */
[----:B------:R-:W-:Y:S01]  /*91b0*/  ISETP.GT.AND P3, PT, R12, 0x90, PT ;  /* 0x000000900c00780c */ /* 0x000fe20003f64270 */
[----:B------:R-:W-:Y:S02]  /*91c0*/  WARPGROUP.DEPBAR.LE gsb0, 0x0 ;  /* 0x00008000000079c5 */ /* 0x000fe40000010000 */
[----:B------:R-:W-:-:S02]  /*91d0*/  FSEL R24, R24, -INF , P5 ;  /* 0xff80000018187808 */ /* 0x000fc40002800000 */
[----:B------:R-:W-:Y:S02]  /*91e0*/  FSEL R25, R25, -INF , P0 ;  /* 0xff80000019197808 */ /* 0x000fe40000000000 */
[----:B------:R-:W-:Y:S02]  /*91f0*/  FMNMX.FTZ R0, R24, R0, !PT ;  /* 0x0000000018007209 */ /* 0x000fe40007810000 */
[----:B------:R-:W-:Y:S02]  /*9200*/  FSEL R28, R28, -INF , P1 ;  /* 0xff8000001c1c7808 */ /* 0x000fe40000800000 */
[----:B------:R-:W-:Y:S02]  /*9210*/  FMNMX.FTZ R0, R25, R0, !PT ;  /* 0x0000000019007209 */ /* 0x000fe40007810000 */
        /* <DEDUP_REMOVED lines=11> */
[----:B------:R-:W-:Y:S02]  /*92d0*/  ISETP.GT.AND P6, PT, R12, 0x99, PT ;  /* 0x000000990c00780c */ /* 0x000fe40003fc4270 */
[----:B------:R-:W-:Y:S02]  /*92e0*/  FMNMX.FTZ R0, R36, R0, !PT ;  /* 0x0000000024007209 */ /* 0x000fe40007810000 */
[----:B------:R-:W-:-:S02]  /*92f0*/  FSEL R37, R37, -INF , P6 ;  /* 0xff80000025257808 */ /* 0x000fc40003000000 */
[----:B------:R-:W-:Y:S02]  /*9300*/  P2R R40, PR, RZ, 0x4 ;  /* 0x00000004ff287803 */ /* 0x000fe40000000000 */
[----:B------:R-:W-:Y:S02]  /*9310*/  FMNMX.FTZ R44, R37, R0, !PT ;  /* 0x00000000252c7209 */ /* 0x000fe40007810000 */
[----:B------:R-:W-:Y:S02]  /*9320*/  ISETP.GT.AND P2, PT, R12, 0x78, PT ;  /* 0x000000780c00780c */ /* 0x000fe40003f44270 */
[----:B------:R-:W-:Y:S01]  /*9330*/  P2R R42, PR, RZ, 0x8 ;  /* 0x00000008ff2a7803 */ /* 0x000fe20000000000 */
[----:B------:R-:W0:Y:S01]  /*9340*/  SHFL.BFLY PT, R0, R44, 0x2, 0x1f ;  /* 0x0c401f002c007f89 */ /* 0x000e2200000e0000 */
[----:B------:R-:W-:Y:S02]  /*9350*/  FSEL R54, R54, -INF , P2 ;  /* 0xff80000036367808 */ /* 0x000fe40001000000 */
[----:B------:R-:W-:-:S02]  /*9360*/  ISETP.NE.AND P2, PT, R40, RZ, PT ;  /* 0x000000ff2800720c */ /* 0x000fc40003f45270 */
[----:B------:R-:W-:Y:S02]  /*9370*/  FMNMX.FTZ R40, R11, R91, !PT ;  /* 0x0000005b0b287209 */ /* 0x000fe40007810000 */
[----:B------:R-:W-:Y:S02]  /*9380*/  P2R R20, PR, RZ, 0x2 ;  /* 0x00000002ff147803 */ /* 0x000fe40000000000 */
[----:B------:R-:W-:Y:S02]  /*9390*/  FMNMX.FTZ R40, R21, R40, !PT ;  /* 0x0000002815287209 */ /* 0x000fe40007810000 */
[C---:B------:R-:W-:Y:S02]  /*93a0*/  ISETP.GT.AND P1, PT, R12.reuse, 0x79, PT ;  /* 0x000000790c00780c */ /* 0x040fe40003f24270 */
[----:B------:R-:W-:Y:S02]  /*93b0*/  P2R R10, PR, RZ, 0x1 ;  /* 0x00000001ff0a7803 */ /* 0x000fe40000000000 */
[----:B------:R-:W-:-:S02]  /*93c0*/  ISETP.GT.AND P0, PT, R12, 0x80, PT ;  /* 0x000000800c00780c */ /* 0x000fc40003f04270 */
[----:B------:R-:W-:Y:S02]  /*93d0*/  FSEL R55, R55, -INF , P1 ;  /* 0xff80000037377808 */ /* 0x000fe40000800000 */
[----:B------:R-:W-:Y:S02]  /*93e0*/  FSEL R26, R26, -INF , P0 ;  /* 0xff8000001a1a7808 */ /* 0x000fe40000000000 */
[----:B------:R-:W-:Y:S02]  /*93f0*/  ISETP.NE.AND P0, PT, R10, RZ, PT ;  /* 0x000000ff0a00720c */ /* 0x000fe40003f05270 */
[----:B------:R-:W-:Y:S02]  /*9400*/  ISETP.NE.AND P1, PT, R20, RZ, PT ;  /* 0x000000ff1400720c */ /* 0x000fe40003f25270 */
[----:B0-----:R-:W-:Y:S02]  /*9410*/  FMNMX.FTZ R46, R44, R0, !PT ;  /* 0x000000002c2e7209 */ /* 0x001fe40007810000 */
[----:B------:R-:W-:-:S02]  /*9420*/  FSEL R27, R27, -INF , P0 ;  /* 0xff8000001b1b7808 */ /* 0x000fc40000000000 */
[----:B------:R-:W-:Y:S01]  /*9430*/  FSEL R31, R31, -INF , P2 ;  /* 0xff8000001f1f7808 */ /* 0x000fe20001000000 */
[----:B------:R-:W0:Y:S01]  /*9440*/  SHFL.BFLY PT, R0, R46, 0x1, 0x1f ;  /* 0x0c201f002e007f89 */ /* 0x000e2200000e0000 */
[----:B------:R-:W-:Y:S02]  /*9450*/  FSEL R35, R35, -INF , P4 ;  /* 0xff80000023237808 */ /* 0x000fe40002000000 */
[----:B------:R-:W-:Y:S02]  /*9460*/  ISETP.NE.AND P0, PT, R14, RZ, PT ;  /* 0x000000ff0e00720c */ /* 0x000fe40003f05270 */
[----:B0-----:R-:W-:-:S04]  /*9470*/  FMNMX.FTZ R0, R46, R0, !PT ;  /* 0x000000002e007209 */ /* 0x001fc80007810000 */
[----:B------:R-:W-:Y:S01]  /*9480*/  FSETP.NEU.FTZ.AND P3, PT, R0, -INF , PT ;  /* 0xff8000000000780b */ /* 0x000fe20003f7d000 */
[----:B------:R-:W-:-:S05]  /*9490*/  FFMA.FTZ R8, R2, R0, -8 ;  /* 0xc100000002087423 */ /* 0x000fca0000010000 */
[----:B------:R-:W-:Y:S02]  /*94a0*/  FSEL R8, R8, RZ, P3 ;  /* 0x000000ff08087208 */ /* 0x000fe40001800000 */
[----:B------:R-:W-:Y:S02]  /*94b0*/  ISETP.NE.AND P3, PT, R42, RZ, PT ;  /* 0x000000ff2a00720c */ /* 0x000fe40003f65270 */
[----:B------:R-:W-:Y:S01]  /*94c0*/  FMNMX.FTZ R42, R95, R40, !PT ;  /* 0x000000285f2a7209 */ /* 0x000fe20007810000 */
[----:B------:R-:W-:-:S01]  /*94d0*/  FFMA.FTZ R9, R2, R9, -R8 ;  /* 0x0000000902097223 */ /* 0x000fc20000010808 */
[--C-:B------:R-:W-:Y:S01]  /*94e0*/  FFMA.FTZ R20, R2, R111, -R8.reuse ;  /* 0x0000006f02147223 */ /* 0x100fe20000010808 */
[----:B------:R-:W-:Y:S01]  /*94f0*/  FSEL R111, R30, -INF , P1 ;  /* 0xff8000001e6f7808 */ /* 0x000fe20000800000 */
[C-C-:B------:R-:W-:Y:S01]  /*9500*/  FFMA.FTZ R113, R2.reuse, R113, -R8.reuse ;  /* 0x0000007102717223 */ /* 0x140fe20000010808 */
[----:B------:R-:W-:Y:S01]  /*9510*/  FMNMX.FTZ R42, R105, R42, !PT ;  /* 0x0000002a692a7209 */ /* 0x000fe20007810000 */
[C-C-:B------:R-:W-:Y:S01]  /*9520*/  FFMA.FTZ R10, R2.reuse, R13, -R8.reuse ;  /* 0x0000000d020a7223 */ /* 0x140fe20000010808 */
[----:B------:R-:W-:-:S01]  /*9530*/  FFMA.FTZ R13, R2, R89, -R8 ;  /* 0x00000059020d7223 */ /* 0x000fc20000010808 */
[----:B------:R0:W-:Y:S01]  /*9540*/  MUFU.EX2 R40, R113 ;  /* 0x0000007100287308 */ /* 0x0001e20000000800 */
[----:B------:R-:W-:Y:S01]  /*9550*/  FMNMX.FTZ R42, R99, R42, !PT ;  /* 0x0000002a632a7209 */ /* 0x000fe20007810000 */
[C-C-:B------:R-:W-:Y:S01]  /*9560*/  FFMA.FTZ R89, R2.reuse, R97, -R8.reuse ;  /* 0x0000006102597223 */ /* 0x140fe20000010808 */
[----:B------:R-:W-:-:S01]  /*9570*/  FFMA.FTZ R97, R2, R115, -R8 ;  /* 0x0000007302617223 */ /* 0x000fc20000010808 */
[----:B------:R-:W-:Y:S01]  /*9580*/  FSEL R115, R38, -INF , P5 ;  /* 0xff80000026737808 */ /* 0x000fe20002800000 */
[----:B------:R-:W-:-:S01]  /*9590*/  FFMA.FTZ R62, R2, R41, -R8 ;  /* 0x00000029023e7223 */ /* 0x000fc20000010808 */
[----:B------:R-:W-:Y:S01]  /*95a0*/  FMNMX.FTZ R42, R109, R42, !PT ;  /* 0x0000002a6d2a7209 */ /* 0x000fe20007810000 */
[----:B------:R-:W-:-:S01]  /*95b0*/  FFMA.FTZ R12, R2, R15, -R8 ;  /* 0x0000000f020c7223 */ /* 0x000fc20000010808 */
[----:B------:R-:W-:Y:S01]  /*95c0*/  FSEL R41, R39, -INF , P6 ;  /* 0xff80000027297808 */ /* 0x000fe20003000000 */
[----:B------:R-:W-:-:S01]  /*95d0*/  FFMA.FTZ R15, R2, R93, -R8 ;  /* 0x0000005d020f7223 */ /* 0x000fc20000010808 */
[----:B------:R-:W-:Y:S01]  /*95e0*/  FMNMX.FTZ R44, R103, R42, !PT ;  /* 0x0000002a672c7209 */ /* 0x000fe20007810000 */
[----:B------:R-:W-:-:S01]  /*95f0*/  FFMA.FTZ R14, R2, R107, -R8 ;  /* 0x0000006b020e7223 */ /* 0x000fc20000010808 */
[----:B------:R1:W-:Y:S01]  /*9600*/  MUFU.EX2 R42, R9 ;  /* 0x00000009002a7308 */ /* 0x0003e20000000800 */
[----:B0-----:R-:W-:Y:S01]  /*9610*/  FSEL R113, R34, -INF , P3 ;  /* 0xff80000022717808 */ /* 0x001fe20001800000 */
        /* <DEDUP_REMOVED lines=36> */
[----:B------:R-:W-:Y:S01]  /*9860*/  FFMA.FTZ R37, R2, R37, -R8 ;  /* 0x0000002502257223 */ /* 0x000fe20000010808 */
        /* <DEDUP_REMOVED lines=18> */
[----:B-1----:R-:W-:Y:S01]  /*9990*/  FMNMX.FTZ R9, R51, R56, !PT ;  /* 0x0000003833097209 */ /* 0x002fe20007810000 */
[----:B------:R-:W-:Y:S03]  /*99a0*/  MUFU.EX2 R89, R89 ;  /* 0x0000005900597308 */ /* 0x000fe60000000800 */
[----:B------:R-:W-:-:S04]  /*99b0*/  FMNMX.FTZ R56, R54, R9, !PT ;  /* 0x0000000936387209 */ /* 0x000fc80007810000 */
[----:B------:R-:W-:Y:S01]  /*99c0*/  FMNMX.FTZ R9, R55, R56, !PT ;  /* 0x0000003837097209 */ /* 0x000fe20007810000 */
[----:B------:R-:W-:Y:S03]  /*99d0*/  MUFU.EX2 R20, R20 ;  /* 0x0000001400147308 */ /* 0x000fe60000000800 */
[----:B------:R-:W-:-:S04]  /*99e0*/  FMNMX.FTZ R58, R26, R9, !PT ;  /* 0x000000091a3a7209 */ /* 0x000fc80007810000 */
[----:B------:R-:W-:Y:S01]  /*99f0*/  FMNMX.FTZ R58, R27, R58, !PT ;  /* 0x0000003a1b3a7209 */ /* 0x000fe20007810000 */
[----:B------:R-:W1:Y:S03]  /*9a00*/  MUFU.EX2 R93, R93 ;  /* 0x0000005d005d7308 */ /* 0x000e660000000800 */
        /* <DEDUP_REMOVED lines=8> */
[----:B------:R-:W-:-:S01]  /*9a90*/  FFMA.FTZ R58, R2, R153, -R8 ;  /* 0x00000099023a7223 */ /* 0x000fc20000010808 */
[----:B------:R-:W-:Y:S03]  /*9aa0*/  MUFU.EX2 R44, R117 ;  /* 0x00000075002c7308 */ /* 0x000fe60000000800 */
[----:B------:R-:W3:Y:S05]  /*9ab0*/  SHFL.BFLY PT, R60, R9, 0x2, 0x1f ;  /* 0x0c401f00093c7f89 */ /* 0x000eea00000e0000 */
[----:B------:R-:W-:Y:S08]  /*9ac0*/  MUFU.EX2 R101, R101 ;  /* 0x0000006500657308 */ /* 0x000ff00000000800 */
[----:B------:R-:W-:Y:S08]  /*9ad0*/  MUFU.EX2 R46, R121 ;  /* 0x00000079002e7308 */ /* 0x000ff00000000800 */
[----:B------:R-:W-:Y:S01]  /*9ae0*/  MUFU.EX2 R107, R107 ;  /* 0x0000006b006b7308 */ /* 0x000fe20000000800 */
[----:B---3--:R-:W-:-:S05]  /*9af0*/  FMNMX.FTZ R60, R9, R60, !PT ;  /* 0x0000003c093c7209 */ /* 0x008fca0007810000 */
[----:B------:R-:W3:Y:S02]  /*9b00*/  SHFL.BFLY PT, R9, R60, 0x1, 0x1f ;  /* 0x0c201f003c097f89 */ /* 0x000ee400000e0000 */
[----:B------:R-:W-:Y:S08]  /*9b10*/  MUFU.EX2 R48, R125 ;  /* 0x0000007d00307308 */ /* 0x000ff00000000800 */
[----:B------:R-:W-:Y:S01]  /*9b20*/  MUFU.EX2 R57, R57 ;  /* 0x0000003900397308 */ /* 0x000fe20000000800 */
[----:B0-----:R-:W-:-:S02]  /*9b30*/  F2FP.SATFINITE.E4M3.F32.PACK_AB_MERGE_C R152, R15, R12, RZ ;  /* 0x0000000c0f98723e */ /* 0x001fc400048070ff */
[----:B-1----:R-:W-:-:S05]  /*9b40*/  F2FP.SATFINITE.E4M3.F32.PACK_AB_MERGE_C R154, R93, R20, RZ ;  /* 0x000000145d9a723e */ /* 0x002fca00048070ff */
[----:B------:R-:W-:Y:S01]  /*9b50*/  MUFU.EX2 R50, R127 ;  /* 0x0000007f00327308 */ /* 0x000fe20000000800 */
[----:B---3--:R-:W-:-:S07]  /*9b60*/  FMNMX.FTZ R9, R60, R9, !PT ;  /* 0x000000093c097209 */ /* 0x008fce0007810000 */
[----:B------:R-:W-:Y:S01]  /*9b70*/  MUFU.EX2 R61, R61 ;  /* 0x0000003d003d7308 */ /* 0x000fe20000000800 */
[----:B------:R-:W-:Y:S01]  /*9b80*/  FSETP.NEU.FTZ.AND P1, PT, R9, -INF , PT ;  /* 0xff8000000900780b */ /* 0x000fe20003f3d000 */
[----:B------:R-:W-:-:S06]  /*9b90*/  FFMA.FTZ R60, R2, R9, -8 ;  /* 0xc1000000023c7423 */ /* 0x000fcc0000010009 */
[----:B------:R-:W-:Y:S01]  /*9ba0*/  MUFU.EX2 R52, R131 ;  /* 0x0000008300347308 */ /* 0x000fe20000000800 */
[----:B------:R-:W-:Y:S02]  /*9bb0*/  FSEL R8, R60, RZ, P1 ;  /* 0x000000ff3c087208 */ /* 0x000fe40000800000 */
        /* <DEDUP_REMOVED lines=20> */
[----:B------:R-:W-:-:S03]  /*9d00*/  FFMA.FTZ R80, R2, R67, -R8 ;  /* 0x0000004302507223 */ /* 0x000fc60000010808 */
[----:B------:R-:W1:Y:S01]  /*9d10*/  MUFU.EX2 R21, R21 ;  /* 0x0000001500157308 */ /* 0x000e620000000800 */
[----:B------:R-:W-:-:S01]  /*9d20*/  FADD.FTZ R71, R10, R13 ;  /* 0x0000000d0a477221 */ /* 0x000fc20000010000 */
[C-C-:B------:R-:W-:Y:S01]  /*9d30*/  FFMA.FTZ R81, R2.reuse, R87, -R8.reuse ;  /* 0x0000005702517223 */ /* 0x140fe20000010808 */
[----:B------:R-:W-:-:S01]  /*9d40*/  FFMA.FTZ R77, R2, R79, -R8 ;  /* 0x0000004f024d7223 */ /* 0x000fc20000010808 */
[----:B------:R-:W-:-:S04]  /*9d50*/  FFMA.FTZ R79, R2, R83, -R8 ;  /* 0x00000053024f7223 */ /* 0x000fc80000010808 */
[----:B------:R-:W3:Y:S01]  /*9d60*/  MUFU.EX2 R62, R62 ;  /* 0x0000003e003e7308 */ /* 0x000ee20000000800 */
[----:B------:R-:W-:-:S01]  /*9d70*/  FADD.FTZ R86, R12, R71 ;  /* 0x000000470c567221 */ /* 0x000fc20000010000 */
[----:B0-----:R-:W-:-:S06]  /*9d80*/  FADD.FTZ R84, R11, R60 ;  /* 0x0000003c0b547221 */ /* 0x001fcc0000010000 */
[----:B------:R-:W0:Y:S01]  /*9d90*/  MUFU.EX2 R64, R64 ;  /* 0x0000004000407308 */ /* 0x000e220000000800 */
[----:B------:R-:W-:Y:S02]  /*9da0*/  @!P1 VIADD R71, R3, 0x13240 ;  /* 0x0001324003479836 */ /* 0x000fe40000000000 */
[----:B------:R-:W-:Y:S01]  /*9db0*/  FADD.FTZ R87, R15, R86 ;  /* 0x000000560f577221 */ /* 0x000fe20000010000 */
[----:B-1----:R-:W-:-:S01]  /*9dc0*/  FADD.FTZ R85, R21, R84 ;  /* 0x0000005415557221 */ /* 0x002fc20000010000 */
[C-C-:B------:R-:W-:Y:S01]  /*9dd0*/  FFMA.FTZ R83, R2.reuse, R63, -R8.reuse ;  /* 0x0000003f02537223 */ /* 0x140fe20000010808 */
[----:B------:R-:W-:-:S02]  /*9de0*/  FFMA.FTZ R63, R2, R141, -R8 ;  /* 0x0000008d023f7223 */ /* 0x000fc40000010808 */
[----:B------:R-:W1:Y:S01]  /*9df0*/  MUFU.EX2 R91, R91 ;  /* 0x0000005b005b7308 */ /* 0x000e620000000800 */
[----:B------:R-:W-:Y:S01]  /*9e00*/  @!P1 PRMT R71, RZ, 0x654, R71 ;  /* 0x00000654ff479816 */ /* 0x000fe20000000047 */
[----:B------:R-:W-:Y:S01]  /*9e10*/  FADD.FTZ R86, R14, R87 ;  /* 0x000000570e567221 */ /* 0x000fe20000010000 */
[----:B---3--:R-:W-:-:S02]  /*9e20*/  FADD.FTZ R85, R62, R85 ;  /* 0x000000553e557221 */ /* 0x008fc40000010000 */
[----:B------:R3:W-:Y:S03]  /*9e30*/  @!P1 SYNCS.ARRIVE.TRANS64.RED.A1T0 RZ, [R71+URZ], RZ ;  /* 0x000000ff47ff99a7 */ /* 0x0007e6000810043f */
[----:B------:R-:W4:Y:S08]  /*9e40*/  MUFU.EX2 R66, R66 ;  /* 0x0000004200427308 */ /* 0x000f300000000800 */
[----:B------:R-:W5:Y:S01]  /*9e50*/  MUFU.EX2 R95, R95 ;  /* 0x0000005f005f7308 */ /* 0x000f620000000800 */
[----:B---3--:R-:W-:-:S01]  /*9e60*/  FADD.FTZ R71, R89, R86 ;  /* 0x0000005659477221 */ /* 0x008fc20000010000 */
[----:B0-----:R-:W-:-:S06]  /*9e70*/  FADD.FTZ R86, R64, R85 ;  /* 0x0000005540567221 */ /* 0x001fcc0000010000 */
[----:B------:R-:W0:Y:S01]  /*9e80*/  MUFU.EX2 R68, R68 ;  /* 0x0000004400447308 */ /* 0x000e220000000800 */
[----:B------:R-:W-:-:S01]  /*9e90*/  FADD.FTZ R88, R20, R71 ;  /* 0x0000004714587221 */ /* 0x000fc20000010000 */
[----:B-1----:R-:W-:Y:S01]  /*9ea0*/  FADD.FTZ R71, R91, R86 ;  /* 0x000000565b477221 */ /* 0x002fe20000010000 */
[----:B------:R-:W-:-:S05]  /*9eb0*/  FFMA.FTZ R86, R2, R47, -R8 ;  /* 0x0000002f02567223 */ /* 0x000fca0000010808 */
[----:B------:R-:W1:Y:S01]  /*9ec0*/  MUFU.EX2 R75, R75 ;  /* 0x0000004b004b7308 */ /* 0x000e620000000800 */
[----:B------:R-:W-:-:S01]  /*9ed0*/  FADD.FTZ R47, R93, R88 ;  /* 0x000000585d2f7221 */ /* 0x000fc20000010000 */
[----:B----4-:R-:W-:-:S06]  /*9ee0*/  FADD.FTZ R88, R66, R71 ;  /* 0x0000004742587221 */ /* 0x010fcc0000010000 */
[----:B------:R-:W3:Y:S01]  /*9ef0*/  MUFU.EX2 R70, R70 ;  /* 0x0000004600467308 */ /* 0x000ee20000000800 */
[----:B------:R-:W-:-:S01]  /*9f00*/  FADD.FTZ R90, R40, R47 ;  /* 0x0000002f285a7221 */ /* 0x000fc20000010000 */
[----:B-----5:R-:W-:-:S06]  /*9f10*/  FADD.FTZ R47, R95, R88 ;  /* 0x000000585f2f7221 */ /* 0x020fcc0000010000 */
[----:B------:R-:W4:Y:S01]  /*9f20*/  MUFU.EX2 R77, R77 ;  /* 0x0000004d004d7308 */ /* 0x000f220000000800 */
[----:B------:R-:W-:-:S01]  /*9f30*/  FADD.FTZ R87, R73, R90 ;  /* 0x0000005a49577221 */ /* 0x000fc20000010000 */
[----:B0-----:R-:W-:Y:S01]  /*9f40*/  FADD.FTZ R88, R68, R47 ;  /* 0x0000002f44587221 */ /* 0x001fe20000010000 */
[----:B------:R-:W-:-:S01]  /*9f50*/  FFMA.FTZ R85, R2, R51, -R8 ;  /* 0x0000003302557223 */ /* 0x000fc20000010808 */
[----:B------:R-:W-:-:S04]  /*9f60*/  FFMA.FTZ R51, R2, R26, -R8 ;  /* 0x0000001a02337223 */ /* 0x000fc80000010808 */
[----:B------:R-:W0:Y:S01]  /*9f70*/  MUFU.EX2 R72, R72 ;  /* 0x0000004800487308 */ /* 0x000e220000000800 */
[----:B------:R-:W-:-:S01]  /*9f80*/  FADD.FTZ R26, R42, R87 ;  /* 0x000000572a1a7221 */ /* 0x000fc20000010000 */
[----:B-1----:R-:W-:Y:S01]  /*9f90*/  FADD.FTZ R87, R75, R88 ;  /* 0x000000584b577221 */ /* 0x002fe20000010000 */
[----:B------:R-:W-:-:S05]  /*9fa0*/  FFMA.FTZ R47, R2, R27, -R8 ;  /* 0x0000001b022f7223 */ /* 0x000fca0000010808 */
[----:B------:R-:W1:Y:S01]  /*9fb0*/  MUFU.EX2 R79, R79 ;  /* 0x0000004f004f7308 */ /* 0x000e620000000800 */
[----:B------:R-:W-:-:S01]  /*9fc0*/  FADD.FTZ R27, R97, R26 ;  /* 0x0000001a611b7221 */ /* 0x000fc20000010000 */
[----:B---3--:R-:W-:-:S06]  /*9fd0*/  FADD.FTZ R88, R70, R87 ;  /* 0x0000005746587221 */ /* 0x008fcc0000010000 */
[----:B------:R-:W3:Y:S01]  /*9fe0*/  MUFU.EX2 R74, R74 ;  /* 0x0000004a004a7308 */ /* 0x000ee20000000800 */
[----:B------:R-:W-:-:S01]  /*9ff0*/  FADD.FTZ R90, R44, R27 ;  /* 0x0000001b2c5a7221 */ /* 0x000fc20000010000 */
[----:B----4-:R-:W-:Y:S01]  /*a000*/  FADD.FTZ R27, R77, R88 ;  /* 0x000000584d1b7221 */ /* 0x010fe20000010000 */
[----:B------:R-:W-:-:S05]  /*a010*/  FFMA.FTZ R71, R2, R54, -R8 ;  /* 0x0000003602477223 */ /* 0x000fca0000010808 */
[----:B------:R-:W4:Y:S01]  /*a020*/  MUFU.EX2 R81, R81 ;  /* 0x0000005100517308 */ /* 0x000f220000000800 */
[----:B------:R-:W-:-:S07]  /*a030*/  FADD.FTZ R87, R101, R90 ;  /* 0x0000005a65577221 */ /* 0x000fce0000010000 */
[----:B------:R-:W5:Y:S01]  /*a040*/  MUFU.EX2 R76, R76 ;  /* 0x0000004c004c7308 */ /* 0x000f620000000800 */
[----:B------:R-:W-:-:S07]  /*a050*/  FADD.FTZ R88, R46, R87 ;  /* 0x000000572e587221 */ /* 0x000fce0000010000 */
[----:B------:R0:W-:Y:S01]  /*a060*/  MUFU.EX2 R54, R86 ;  /* 0x0000005600367308 */ /* 0x0001e20000000800 */
[----:B------:R-:W-:-:S07]  /*a070*/  FADD.FTZ R15, R107, R88 ;  /* 0x000000586b0f7221 */ /* 0x000fce0000010000 */
[----:B------:R-:W2:Y:S01]  /*a080*/  MUFU.EX2 R59, R59 ;  /* 0x0000003b003b7308 */ /* 0x000ea20000000800 */
[----:B0-----:R-:W-:-:S04]  /*a090*/  FADD.FTZ R86, R72, R27 ;  /* 0x0000001b48567221 */ /* 0x001fc80000010000 */
[----:B-1----:R-:W-:-:S03]  /*a0a0*/  FADD.FTZ R87, R79, R86 ;  /* 0x000000564f577221 */ /* 0x002fc60000010000 */
[----:B------:R-:W0:Y:S01]  /*a0b0*/  MUFU.EX2 R78, R78 ;  /* 0x0000004e004e7308 */ /* 0x000e220000000800 */
[----:B---3--:R-:W-:-:S01]  /*a0c0*/  FADD.FTZ R86, R74, R87 ;  /* 0x000000574a567221 */ /* 0x008fc20000010000 */
[----:B------:R-:W-:Y:S01]  /*a0d0*/  FADD.FTZ R20, R48, R15 ;  /* 0x0000000f30147221 */ /* 0x000fe20000010000 */
[----:B------:R-:W-:-:S01]  /*a0e0*/  FFMA.FTZ R84, R2, R43, -R8 ;  /* 0x0000002b02547223 */ /* 0x000fc20000010808 */
[----:B------:R-:W-:Y:S01]  /*a0f0*/  FFMA.FTZ R67, R2, R143, -R8 ;  /* 0x0000008f02437223 */ /* 0x000fe20000010808 */
[----:B----4-:R-:W-:-:S01]  /*a100*/  FADD.FTZ R15, R81, R86 ;  /* 0x00000056510f7221 */ /* 0x010fc20000010000 */
[C-C-:B------:R-:W-:Y:S02]  /*a110*/  FFMA.FTZ R147, R2.reuse, R147, -R8.reuse ;  /* 0x0000009302937223 */ /* 0x140fe40000010808 */
        /* <DEDUP_REMOVED lines=11> */
[----:B------:R-:W-:-:S01]  /*a1d0*/  FADD.FTZ R41, R57, R20 ;  /* 0x0000001439297221 */ /* 0x000fc20000010000 */
[----:B-----5:R-:W-:-:S04]  /*a1e0*/  FADD.FTZ R20, R76, R15 ;  /* 0x0000000f4c147221 */ /* 0x020fc80000010000 */
[----:B--2---:R-:W-:Y:S02]  /*a1f0*/  FADD.FTZ R15, R59, R20 ;  /* 0x000000143b0f7221 */ /* 0x004fe40000010000 */
[----:B------:R-:W2:Y:S01]  /*a200*/  MUFU.EX2 R80, R80 ;  /* 0x0000005000507308 */ /* 0x000ea20000000800 */
[----:B------:R-:W-:Y:S01]  /*a210*/  F2FP.SATFINITE.E4M3.F32.PACK_AB_MERGE_C R148, R97, R42, RZ ;  /* 0x0000002a6194723e */ /* 0x000fe200048070ff */
[----:B0-----:R-:W-:Y:S01]  /*a220*/  FADD.FTZ R20, R78, R15 ;  /* 0x0000000f4e147221 */ /* 0x001fe20000010000 */
[----:B------:R-:W-:-:S05]  /*a230*/  FADD.FTZ R42, R50, R41 ;  /* 0x00000029322a7221 */ /* 0x000fca0000010000 */
[----:B------:R-:W0:Y:S01]  /*a240*/  MUFU.EX2 R65, R65 ;  /* 0x0000004100417308 */ /* 0x000e220000000800 */
[----:B-1----:R-:W-:-:S01]  /*a250*/  FADD.FTZ R20, R83, R20 ;  /* 0x0000001453147221 */ /* 0x002fc20000010000 */
[----:B------:R-:W-:-:S06]  /*a260*/  F2FP.SATFINITE.E4M3.F32.PACK_AB_MERGE_C R136, R61, R50, RZ ;  /* 0x000000323d88723e */ /* 0x000fcc00048070ff */
[----:B------:R-:W1:Y:S01]  /*a270*/  MUFU.EX2 R67, R67 ;  /* 0x0000004300437308 */ /* 0x000e620000000800 */
[----:B------:R-:W-:-:S07]  /*a280*/  FADD.FTZ R61, R61, R42 ;  /* 0x0000002a3d3d7221 */ /* 0x000fce0000010000 */
[----:B------:R-:W4:Y:S01]  /*a290*/  MUFU.EX2 R56, R135 ;  /* 0x0000008700387308 */ /* 0x000f220000000800 */
[----:B---3--:R-:W-:-:S07]  /*a2a0*/  FADD.FTZ R15, R63, R20 ;  /* 0x000000143f0f7221 */ /* 0x008fce0000010000 */
[----:B------:R-:W3:Y:S01]  /*a2b0*/  MUFU.EX2 R82, R82 ;  /* 0x0000005200527308 */ /* 0x000ee20000000800 */
[----:B------:R-:W-:-:S07]  /*a2c0*/  FADD.FTZ R42, R52, R61 ;  /* 0x0000003d342a7221 */ /* 0x000fce0000010000 */
[----:B------:R-:W5:Y:S01]  /*a2d0*/  MUFU.EX2 R69, R69 ;  /* 0x0000004500457308 */ /* 0x000f620000000800 */
[----:B------:R-:W-:Y:S01]  /*a2e0*/  F2FP.SATFINITE.E4M3.F32.PACK_AB_MERGE_C R152, R13, R10, R152 ;  /* 0x0000000a0d98723e */ /* 0x000fe20004807098 */
[----:B--2---:R-:W-:-:S06]  /*a2f0*/  FADD.FTZ R10, R80, R15 ;  /* 0x0000000f500a7221 */ /* 0x004fcc0000010000 */
[----:B------:R-:W2:Y:S01]  /*a300*/  MUFU.EX2 R3, R147 ;  /* 0x0000009300037308 */ /* 0x000ea20000000800 */
[----:B0-----:R-:W-:-:S07]  /*a310*/  FADD.FTZ R41, R65, R42 ;  /* 0x0000002a41297221 */ /* 0x001fce0000010000 */
[----:B------:R-:W0:Y:S01]  /*a320*/  MUFU.EX2 R30, R30 ;  /* 0x0000001e001e7308 */ /* 0x000e220000000800 */
[----:B-1----:R-:W-:-:S07]  /*a330*/  FADD.FTZ R13, R67, R10 ;  /* 0x0000000a430d7221 */ /* 0x002fce0000010000 */
[----:B------:R-:W1:Y:S01]  /*a340*/  MUFU.EX2 R84, R84 ;  /* 0x0000005400547308 */ /* 0x000e620000000800 */
[----:B----4-:R-:W-:-:S01]  /*a350*/  FADD.FTZ R42, R56, R41 ;  /* 0x00000029382a7221 */ /* 0x010fc20000010000 */
[C---:B---3--:R-:W-:Y:S01]  /*a360*/  F2FP.SATFINITE.E4M3.F32.PACK_AB_MERGE_C R67, R82.reuse, R67, RZ ;  /* 0x000000435243723e */ /* 0x048fe200048070ff */
[----:B------:R-:W-:-:S05]  /*a370*/  FADD.FTZ R82, R82, R13 ;  /* 0x0000000d52527221 */ /* 0x000fca0000010000 */
[----:B------:R-:W3:Y:S01]  /*a380*/  MUFU.EX2 R43, R43 ;  /* 0x0000002b002b7308 */ /* 0x000ee20000000800 */
[C---:B-----5:R-:W-:Y:S01]  /*a390*/  F2FP.SATFINITE.E4M3.F32.PACK_AB_MERGE_C R138, R69.reuse, R56, RZ ;  /* 0x00000038458a723e */ /* 0x060fe200048070ff */
[----:B------:R-:W-:-:S06]  /*a3a0*/  FADD.FTZ R69, R69, R42 ;  /* 0x0000002a45457221 */ /* 0x000fcc0000010000 */
[----:B------:R-:W4:Y:S01]  /*a3b0*/  MUFU.EX2 R34, R34 ;  /* 0x0000002200227308 */ /* 0x000f220000000800 */
[----:B--2---:R-:W-:-:S07]  /*a3c0*/  FADD.FTZ R13, R3, R82 ;  /* 0x00000052030d7221 */ /* 0x004fce0000010000 */
[----:B------:R-:W2:Y:S01]  /*a3d0*/  MUFU.EX2 R45, R45 ;  /* 0x0000002d002d7308 */ /* 0x000ea20000000800 */
[----:B0-----:R-:W-:-:S01]  /*a3e0*/  FADD.FTZ R10, R30, R69 ;  /* 0x000000451e0a7221 */ /* 0x001fc20000010000 */
[----:B------:R-:W-:Y:S01]  /*a3f0*/  F2FP.SATFINITE.E4M3.F32.PACK_AB_MERGE_C R154, R89, R14, R154 ;  /* 0x0000000e599a723e */ /* 0x000fe2000480709a */
[----:B-1----:R-:W-:-:S05]  /*a400*/  FADD.FTZ R14, R84, R13 ;  /* 0x0000000d540e7221 */ /* 0x002fca0000010000 */
[----:B------:R-:W0:Y:S01]  /*a410*/  MUFU.EX2 R26, R155 ;  /* 0x0000009b001a7308 */ /* 0x000e220000000800 */
[----:B------:R-:W-:-:S07]  /*a420*/  FADD.FTZ R15, R39, R10 ;  /* 0x0000000a270f7221 */ /* 0x000fce0000010000 */
[----:B------:R-:W-:Y:S08]  /*a430*/  MUFU.EX2 R58, R58 ;  /* 0x0000003a003a7308 */ /* 0x000ff00000000800 */
[----:B------:R-:W1:Y:S01]  /*a440*/  MUFU.EX2 R53, R53 ;  /* 0x0000003500357308 */ /* 0x000e620000000800 */
[----:B---3--:R-:W-:-:S07]  /*a450*/  FADD.FTZ R13, R43, R14 ;  /* 0x0000000e2b0d7221 */ /* 0x008fce0000010000 */
[----:B------:R-:W3:Y:S01]  /*a460*/  MUFU.EX2 R38, R38 ;  /* 0x0000002600267308 */ /* 0x000ee20000000800 */
[----:B------:R-:W-:-:S07]  /*a470*/  F2FP.SATFINITE.E4M3.F32.PACK_AB_MERGE_C R148, R73, R40, R148 ;  /* 0x000000284994723e */ /* 0x000fce0004807094 */
[----:B------:R-:W5:Y:S01]  /*a480*/  MUFU.EX2 R27, R85 ;  /* 0x00000055001b7308 */ /* 0x000f620000000800 */
[----:B----4-:R-:W-:-:S07]  /*a490*/  FADD.FTZ R40, R34, R15 ;  /* 0x0000000f22287221 */ /* 0x010fce0000010000 */
[----:B------:R-:W4:Y:S01]  /*a4a0*/  MUFU.EX2 R49, R49 ;  /* 0x0000003100317308 */ /* 0x000f220000000800 */
[----:B--2---:R-:W-:Y:S01]  /*a4b0*/  F2FP.SATFINITE.E4M3.F32.PACK_AB_MERGE_C R140, R45, R34, RZ ;  /* 0x000000222d8c723e */ /* 0x004fe200048070ff */
[----:B------:R-:W-:-:S06]  /*a4c0*/  FADD.FTZ R13, R54, R13 ;  /* 0x0000000d360d7221 */ /* 0x000fcc0000010000 */
[----:B------:R-:W2:Y:S01]  /*a4d0*/  MUFU.EX2 R12, R71 ;  /* 0x00000047000c7308 */ /* 0x000ea20000000800 */
[----:B------:R-:W-:-:S07]  /*a4e0*/  FADD.FTZ R45, R45, R40 ;  /* 0x000000282d2d7221 */ /* 0x000fce0000010000 */
[----:B------:R-:W2:Y:S01]  /*a4f0*/  MUFU.EX2 R55, R55 ;  /* 0x0000003700377308 */ /* 0x000ea20000000800 */
[----:B------:R-:W-:Y:S02]  /*a500*/  F2FP.SATFINITE.E4M3.F32.PACK_AB_MERGE_C R21, R62, R21, RZ ;  /* 0x000000153e15723e */ /* 0x000fe400048070ff */
[----:B------:R-:W-:Y:S01]  /*a510*/  F2FP.SATFINITE.E4M3.F32.PACK_AB_MERGE_C R140, R39, R30, R140 ;  /* 0x0000001e278c723e */ /* 0x000fe2000480708c */
[----:B0-----:R-:W-:-:S01]  /*a520*/  FADD.FTZ R30, R26, R13 ;  /* 0x0000000d1a1e7221 */ /* 0x001fc20000010000 */
[----:B-1----:R-:W-:Y:S01]  /*a530*/  F2FP.SATFINITE.E4M3.F32.PACK_AB_MERGE_C R142, R53, R58, RZ ;  /* 0x0000003a358e723e */ /* 0x002fe200048070ff */
[----:B---3--:R-:W-:-:S02]  /*a540*/  FADD.FTZ R14, R38, R45 ;  /* 0x0000002d260e7221 */ /* 0x008fc40000010000 */
[----:B------:R-:W0:Y:S01]  /*a550*/  MUFU.EX2 R24, R24 ;  /* 0x0000001800187308 */ /* 0x000e220000000800 */
[----:B------:R-:W-:Y:S01]  /*a560*/  F2FP.SATFINITE.E4M3.F32.PACK_AB_MERGE_C R153, R60, R11, R21 ;  /* 0x0000000b3c99723e */ /* 0x000fe20004807015 */
[----:B-----5:R-:W-:Y:S01]  /*a570*/  FADD.FTZ R11, R27, R30 ;  /* 0x0000001e1b0b7221 */ /* 0x020fe20000010000 */
[C---:B----4-:R-:W-:Y:S01]  /*a580*/  F2FP.SATFINITE.E4M3.F32.PACK_AB_MERGE_C R142, R49.reuse, R38, R142 ;  /* 0x00000026318e723e */ /* 0x050fe2000480708e */
[----:B------:R-:W-:-:S04]  /*a590*/  FADD.FTZ R49, R49, R14 ;  /* 0x0000000e31317221 */ /* 0x000fc80000010000 */
[----:B------:R-:W1:Y:S01]  /*a5a0*/  MUFU.EX2 R51, R51 ;  /* 0x0000003300337308 */ /* 0x000e620000000800 */
[----:B--2---:R-:W-:-:S01]  /*a5b0*/  FADD.FTZ R14, R12, R11 ;  /* 0x0000000b0c0e7221 */ /* 0x004fc20000010000 */
[----:B------:R-:W-:Y:S01]  /*a5c0*/  F2FP.SATFINITE.E4M3.F32.PACK_AB_MERGE_C R143, R55, R12, RZ ;  /* 0x0000000c378f723e */ /* 0x000fe200048070ff */
[----:B------:R-:W-:-:S05]  /*a5d0*/  FADD.FTZ R58, R58, R49 ;  /* 0x000000313a3a7221 */ /* 0x000fca0000010000 */
[----:B------:R-:W2:Y:S08]  /*a5e0*/  MUFU.EX2 R25, R25 ;  /* 0x0000001900197308 */ /* 0x000eb00000000800 */
[----:B------:R-:W-:Y:S08]  /*a5f0*/  MUFU.EX2 R115, R115 ;  /* 0x0000007300737308 */ /* 0x000ff00000000800 */
[----:B------:R-:W3:Y:S08]  /*a600*/  MUFU.EX2 R8, R8 ;  /* 0x0000000800087308 */ /* 0x000ef00000000800 */
[----:B------:R-:W4:Y:S01]  /*a610*/  MUFU.EX2 R20, R47 ;  /* 0x0000002f00147308 */ /* 0x000f220000000800 */
[----:B------:R-:W-:-:S01]  /*a620*/  FADD.FTZ R53, R53, R58 ;  /* 0x0000003a35357221 */ /* 0x000fc20000010000 */
[----:B------:R-:W-:-:S06]  /*a630*/  FADD.FTZ R14, R55, R14 ;  /* 0x0000000e370e7221 */ /* 0x000fcc0000010000 */
[----:B------:R-:W5:Y:S08]  /*a640*/  MUFU.EX2 R28, R28 ;  /* 0x0000001c001c7308 */ /* 0x000f700000000800 */
[----:B------:R-:W-:Y:S08]  /*a650*/  MUFU.EX2 R113, R113 ;  /* 0x0000007100717308 */ /* 0x000ff00000000800 */
[----:B------:R-:W-:Y:S08]  /*a660*/  MUFU.EX2 R12, R35 ;  /* 0x00000023000c7308 */ /* 0x000ff00000000800 */
[----:B------:R-:W5:Y:S01]  /*a670*/  MUFU.EX2 R111, R111 ;  /* 0x0000006f006f7308 */ /* 0x000f620000000800 */
[----:B0-----:R-:W-:-:S07]  /*a680*/  FADD.FTZ R30, R24, R53 ;  /* 0x00000035181e7221 */ /* 0x001fce0000010000 */
[----:B------:R-:W0:Y:S01]  /*a690*/  MUFU.EX2 R29, R29 ;  /* 0x0000001d001d7308 */ /* 0x000e220000000800 */
[----:B-1----:R-:W-:-:S07]  /*a6a0*/  FADD.FTZ R11, R51, R14 ;  /* 0x0000000e330b7221 */ /* 0x002fce0000010000 */
[----:B------:R-:W1:Y:S01]  /*a6b0*/  MUFU.EX2 R10, R31 ;  /* 0x0000001f000a7308 */ /* 0x000e620000000800 */
[----:B------:R-:W-:Y:S01]  /*a6c0*/  F2FP.SATFINITE.E4M3.F32.PACK_AB_MERGE_C R141, R54, R43, RZ ;  /* 0x0000002b368d723e */ /* 0x000fe200048070ff */
[----:B--2---:R-:W-:Y:S01]  /*a6d0*/  FADD.FTZ R13, R25, R30 ;  /* 0x0000001e190d7221 */ /* 0x004fe20000010000 */
[----:B---3--:R-:W-:-:S05]  /*a6e0*/  F2FP.SATFINITE.E4M3.F32.PACK_AB_MERGE_C R15, R8, R115, RZ ;  /* 0x00000073080f723e */ /* 0x008fca00048070ff */
[----:B------:R-:W2:Y:S01]  /*a6f0*/  MUFU.EX2 R32, R32 ;  /* 0x0000002000207308 */ /* 0x000ea20000000800 */
[----:B----4-:R-:W-:-:S01]  /*a700*/  FADD.FTZ R14, R20, R11 ;  /* 0x0000000b140e7221 */ /* 0x010fc20000010000 */
[----:B------:R-:W-:Y:S01]  /*a710*/  F2FP.SATFINITE.E4M3.F32.PACK_AB_MERGE_C R143, R27, R26, R143 ;  /* 0x0000001a1b8f723e */ /* 0x000fe2000480708f */
[----:B-----5:R-:W-:-:S05]  /*a720*/  FADD.FTZ R26, R28, R13 ;  /* 0x0000000d1c1a7221 */ /* 0x020fca0000010000 */
[----:B------:R-:W3:Y:S01]  /*a730*/  MUFU.EX2 R33, R33 ;  /* 0x0000002100217308 */ /* 0x000ee20000000800 */
[----:B------:R-:W-:Y:S01]  /*a740*/  F2FP.SATFINITE.E4M3.F32.PACK_AB_MERGE_C R141, R84, R3, R141 ;  /* 0x00000003548d723e */ /* 0x000fe2000480708d */
[----:B------:R-:W-:Y:S01]  /*a750*/  FADD.FTZ R3, R111, R14 ;  /* 0x0000000e6f037221 */ /* 0x000fe20000010000 */
[----:B------:R-:W-:Y:S01]  /*a760*/  F2FP.SATFINITE.E4M3.F32.PACK_AB_MERGE_C R147, R12, R113, R15 ;  /* 0x000000710c93723e */ /* 0x000fe2000480700f */
[----:B------:R-:W-:-:S04]  /*a770*/  VIADD R15, R104, 0xfffffffe ;  /* 0xfffffffe680f7836 */ /* 0x000fc80000000000 */
[----:B------:R-:W-:Y:S01]  /*a780*/  MUFU.EX2 R36, R36 ;  /* 0x0000002400247308 */ /* 0x000fe20000000800 */
[C---:B0-----:R-:W-:Y:S01]  /*a790*/  F2FP.SATFINITE.E4M3.F32.PACK_AB_MERGE_C R28, R29.reuse, R28, RZ ;  /* 0x0000001c1d1c723e */ /* 0x041fe200048070ff */
[----:B------:R-:W-:-:S06]  /*a7a0*/  FADD.FTZ R29, R29, R26 ;  /* 0x0000001a1d1d7221 */ /* 0x000fcc0000010000 */
[----:B------:R-:W0:Y:S01]  /*a7b0*/  MUFU.EX2 R37, R37 ;  /* 0x0000002500257308 */ /* 0x000e220000000800 */
[C---:B-1----:R-:W-:Y:S01]  /*a7c0*/  F2FP.SATFINITE.E4M3.F32.PACK_AB_MERGE_C R111, R10.reuse, R111, RZ ;  /* 0x0000006f0a6f723e */ /* 0x042fe200048070ff */
[----:B------:R-:W-:Y:S01]  /*a7d0*/  FADD.FTZ R10, R10, R3 ;  /* 0x000000030a0a7221 */ /* 0x000fe20000010000 */
[----:B------:R-:W-:Y:S01]  /*a7e0*/  ISETP.GE.AND P1, PT, R15, R92, PT ;  /* 0x0000005c0f00720c */ /* 0x000fe20003f26270 */
[----:B--2---:R-:W-:Y:S02]  /*a7f0*/  FADD.FTZ R14, R32, R29 ;  /* 0x0000001d200e7221 */ /* 0x004fe40000010000 */
[----:B------:R-:W-:-:S02]  /*a800*/  FADD.FTZ R3, R113, R10 ;  /* 0x0000000a71037221 */ /* 0x000fc40000010000 */
[----:B---3--:R-:W-:Y:S02]  /*a810*/  FADD.FTZ R11, R33, R14 ;  /* 0x0000000e210b7221 */ /* 0x008fe40000010000 */
[----:B------:R-:W-:-:S01]  /*a820*/  FADD.FTZ R10, R12, R3 ;  /* 0x000000030c0a7221 */ /* 0x000fc20000010000 */
[----:B------:R-:W-:-:S02]  /*a830*/  F2FP.SATFINITE.E4M3.F32.PACK_AB_MERGE_C R150, R107, R46, RZ ;  /* 0x0000002e6b96723e */ /* 0x000fc400048070ff */
[----:B------:R-:W-:Y:S01]  /*a840*/  F2FP.SATFINITE.E4M3.F32.PACK_AB_MERGE_C R144, R25, R24, R28 ;  /* 0x000000181990723e */ /* 0x000fe2000480701c */
[----:B------:R-:W-:Y:S01]  /*a850*/  FADD.FTZ R115, R115, R10 ;  /* 0x0000000a73737221 */ /* 0x000fe20000010000 */
[----:B------:R-:W-:Y:S02]  /*a860*/  F2FP.SATFINITE.E4M3.F32.PACK_AB_MERGE_C R66, R95, R66, RZ ;  /* 0x000000425f42723e */ /* 0x000fe400048070ff */
[----:B0-----:R-:W-:Y:S01]  /*a870*/  F2FP.SATFINITE.E4M3.F32.PACK_AB_MERGE_C R13, R37, R36, RZ ;  /* 0x00000024250d723e */ /* 0x001fe200048070ff */
[----:B------:R-:W-:-:S01]  /*a880*/  FADD.FTZ R36, R36, R11 ;  /* 0x0000000b24247221 */ /* 0x000fc20000010000 */
[----:B------:R-:W-:Y:S01]  /*a890*/  F2FP.SATFINITE.E4M3.F32.PACK_AB_MERGE_C R70, R77, R70, RZ ;  /* 0x000000464d46723e */ /* 0x000fe200048070ff */
[----:B------:R-:W-:Y:S01]  /*a8a0*/  IMAD.MOV.U32 R25, RZ, RZ, RZ ;  /* 0x000000ffff197224 */ /* 0x000fe200078e00ff */
[----:B------:R-:W-:Y:S01]  /*a8b0*/  F2FP.SATFINITE.E4M3.F32.PACK_AB_MERGE_C R74, R81, R74, RZ ;  /* 0x0000004a514a723e */ /* 0x000fe200048070ff */
[----:B------:R-:W-:Y:S01]  /*a8c0*/  BSSY B0, `(.L_x_11457) ;  /* 0x0000291000007945 */ /* 0x000fe20003800000 */
[----:B------:R-:W-:Y:S01]  /*a8d0*/  F2FP.SATFINITE.E4M3.F32.PACK_AB_MERGE_C R78, R83, R78, RZ ;  /* 0x0000004e534e723e */ /* 0x000fe200048070ff */
        /* <DEDUP_REMOVED lines=42> */
[----:B------:R-:W-:Y:S01]  /*ab80*/  IMAD.MOV.U32 R54, RZ, RZ, R25 ;  /* 0x000000ffff367224 */ /* 0x000fe200078e0019 */
[----:B------:R-:W-:Y:S06]  /*ab90*/  @!P1 BRA `(.L_x_11458) ;  /* 0x00000024008c9947 */ /* 0x000fec0003800000 */
[----:B------:R0:W5:Y:S01]  /*aba0*/  LDL.LU R12, [R1+0xc] ;  /* 0x00000c00010c7983 */ /* 0x0001620000300800 */
        /* <DEDUP_REMOVED lines=18> */
[----:B0-----:R-:W-:-:S07]  /*acd0*/  CS2R R24, SRZ ;  /* 0x0000000000187805 */ /* 0x001fce000001ff00 */
.L_x_11470:
[----:B-----5:R-:W-:-:S04]  /*ace0*/  ISETP.NE.AND P1, PT, R8, 0x1, PT ;  /* 0x000000010800780c */ /* 0x020fc80003f25270 */
[----:B------:R-:W-:-:S04]  /*acf0*/  SEL R9, RZ, 0x1, P1 ;  /* 0x00000001ff097807 */ /* 0x000fc80000800000 */
[----:B-----5:R-:W-:-:S05]  /*ad00*/  LOP3.LUT R11, R12, R9, RZ, 0x3c, !PT ;  /* 0x000000090c0b7212 */ /* 0x020fca00078e3cff */
[----:B------:R0:W-:Y:S01]  /*ad10*/  STL [R1+0xc], R11 ;  /* 0x00000c0b01007387 */ /* 0x0001e20000100800 */
[----:B------:R-:W-:Y:S05]  /*ad20*/  @!P0 BRA `(.L_x_11459) ;  /* 0x0000000000048947 */ /* 0x000fea0003800000 */
[----:B------:R-:W-:Y:S01]  /*ad30*/  BPT.TRAP 0x1 ;  /* 0x000000040000795c */ /* 0x000fe20000300000 */
.L_x_11459:
[----:B------:R-:W-:-:S05]  /*ad40*/  VIADD R0, R8, 0x1 ;  /* 0x0000000108007836 */ /* 0x000fca0000000000 */
[----:B------:R-:W-:-:S04]  /*ad50*/  ISETP.NE.AND P1, PT, R0, 0x2, PT ;  /* 0x000000020000780c */ /* 0x000fc80003f25270 */
[----:B------:R-:W-:Y:S02]  /*ad60*/  SEL R9, R0, RZ, P1 ;  /* 0x000000ff00097207 */ /* 0x000fe40000800000 */
[----:B------:R-:W-:-:S03]  /*ad70*/  SHF.L.U32 R0, R11, 0x1f, RZ ;  /* 0x0000001f0b007819 */ /* 0x000fc600000006ff */
[----:B------:R1:W-:Y:S01]  /*ad80*/  STL [R1+0x4], R9 ;  /* 0x0000040901007387 */ /* 0x0003e20000100800 */
[----:B0-----:R-:W-:-:S04]  /*ad90*/  IMAD R11, R9, 0x8, R16 ;  /* 0x00000008090b7824 */ /* 0x001fc800078e0210 */
[----:B------:R1:W0:Y:S01]  /*ada0*/  SYNCS.PHASECHK.TRANS64.TRYWAIT P1, [R11+URZ+0x13230], R0 ;  /* 0x013230000b0075a7 */ /* 0x000222000802017f */
[----:B------:R-:W-:Y:S05]  /*adb0*/  @!P0 BRA `(.L_x_11460) ;  /* 0x0000000000048947 */ /* 0x000fea0003800000 */
[----:B------:R-:W-:Y:S01]  /*adc0*/  BPT.TRAP 0x1 ;  /* 0x000000040000795c */ /* 0x000fe20000300000 */
.L_x_11460:
[----:B------:R-:W1:Y:S01]  /*add0*/  LDL R13, [R1+0x20] ;  /* 0x00002000010d7983 */ /* 0x000e620000100800 */
[----:B------:R-:W-:Y:S01]  /*ade0*/  BSSY B1, `(.L_x_11461) ;  /* 0x0000007000017945 */ /* 0x000fe20003800000 */
[----:B-1----:R-:W-:-:S04]  /*adf0*/  IMAD R9, R9, 0x280, R13 ;  /* 0x0000028009097824 */ /* 0x002fc800078e020d */
[C---:B------:R-:W-:Y:S02]  /*ae00*/  VIADD R13, R9.reuse, 0x80 ;  /* 0x00000080090d7836 */ /* 0x040fe40000000000 */
[----:B------:R-:W-:Y:S01]  /*ae10*/  VIADD R14, R9, 0x100 ;  /* 0x00000100090e7836 */ /* 0x000fe20000000000 */
[----:B0-----:R-:W-:Y:S06]  /*ae20*/  @P1 BRA `(.L_x_11462) ;  /* 0x0000000000081947 */ /* 0x001fec0003800000 */
[----:B------:R-:W0:Y:S02]  /*ae30*/  SYNCS.PHASECHK.TRANS64.TRYWAIT P1, [R11+URZ+0x13230], R0 ;  /* 0x013230000b0075a7 */ /* 0x000e24000802017f */
[----:B0-----:R-:W-:Y:S05]  /*ae40*/  @!P1 BRA `(.L_x_11463) ;  /* 0x000000c0009c9947 */ /* 0x001fea0003800000 */
.L_x_11462:
[----:B------:R-:W-:Y:S05]  /*ae50*/  BSYNC B1 ;  /* 0x0000000000017941 */ /* 0x000fea0003800000 */
.L_x_11461:
[----:B------:R-:W-:Y:S01]  /*ae60*/  IMAD.MOV.U32 R56, RZ, RZ, R9 ;  /* 0x000000ffff387224 */ /* 0x000fe200078e0009 */
[----:B------:R-:W-:Y:S01]  /*ae70*/  R2UR UR4, R4 ;  /* 0x00000000040472ca */ /* 0x000fe200000e0000 */
[----:B------:R-:W-:Y:S01]  /*ae80*/  IMAD.MOV.U32 R57, RZ, RZ, -0x7fffffe0 ;  /* 0x80000020ff397424 */ /* 0x000fe200078e00ff */
[----:B------:R-:W-:Y:S01]  /*ae90*/  R2UR UR5, R5 ;  /* 0x00000000050572ca */ /* 0x000fe200000e0000 */
[----:B------:R-:W-:Y:S01]  /*aea0*/  WARPGROUP.ARRIVE ;  /* 0x00000000000079c5 */ /* 0x000fe20000000000 */
[----:B------:R-:W-:Y:S01]  /*aeb0*/  R2UR UR6, R56 ;  /* 0x00000000380672ca */ /* 0x000fe200000e0000 */
[----:B------:R-:W-:Y:S01]  /*aec0*/  IMAD.MOV.U32 R56, RZ, RZ, R13 ;  /* 0x000000ffff387224 */ /* 0x000fe200078e000d */
[----:B------:R-:W-:Y:S01]  /*aed0*/  R2UR UR7, R57 ;  /* 0x00000000390772ca */ /* 0x000fe200000e0000 */
[----:B------:R-:W-:Y:S01]  /*aee0*/  VIADD R58, R9, 0x180 ;  /* 0x00000180093a7836 */ /* 0x000fe20000000000 */
[----:B------:R-:W-:Y:S01]  /*aef0*/  R2UR UR11, R57 ;  /* 0x00000000390b72ca */ /* 0x000fe200000e0000 */
[----:B------:R-:W-:Y:S01]  /*af00*/  IMAD.MOV.U32 R59, RZ, RZ, -0x7fffffe0 ;  /* 0x80000020ff3b7424 */ /* 0x000fe200078e00ff */
[----:B------:R-:W-:Y:S01]  /*af10*/  R2UR UR10, R56 ;  /* 0x00000000380a72ca */ /* 0x000fe200000e0000 */
[----:B------:R-:W-:Y:S01]  /*af20*/  IMAD.MOV.U32 R56, RZ, RZ, R14 ;  /* 0x000000ffff387224 */ /* 0x000fe200078e000e */
[----:B------:R-:W-:Y:S01]  /*af30*/  R2UR UR8, R4 ;  /* 0x00000000040872ca */ /* 0x000fe200000e0000 */
[----:B------:R-:W-:Y:S01]  /*af40*/  VIADD R60, R9, 0x102 ;  /* 0x00000102093c7836 */ /* 0x000fe20000000000 */
[----:B------:R-:W-:Y:S01]  /*af50*/  R2UR UR9, R5 ;  /* 0x00000000050972ca */ /* 0x000fe200000e0000 */
[----:B------:R-:W-:Y:S01]  /*af60*/  IMAD.MOV.U32 R61, RZ, RZ, -0x7fffffe0 ;  /* 0x80000020ff3d7424 */ /* 0x000fe200078e00ff */
[----:B------:R-:W-:Y:S01]  /*af70*/  R2UR UR14, R56 ;  /* 0x00000000380e72ca */ /* 0x000fe200000e0000 */
[----:B------:R-:W-:Y:S01]  /*af80*/  VIADD R56, R9, 0x200 ;  /* 0x0000020009387836 */ /* 0x000fe20000000000 */
[----:B------:R-:W-:Y:S01]  /*af90*/  R2UR UR15, R57 ;  /* 0x00000000390f72ca */ /* 0x000fe200000e0000 */
[----:B------:R-:W-:Y:S01]  /*afa0*/  QGMMA.64x32x32.F32.E4M3.E4M3 R120, gdesc[UR4], RZ, !UPT, gsb0 ;  /* 0x00600000047879f3 */ /* 0x000fe2000c0008ff */
[----:B------:R-:W-:-:S02]  /*afb0*/  R2UR UR12, R4 ;  /* 0x00000000040c72ca */ /* 0x000fc400000e0000 */
[----:B------:R-:W-:Y:S02]  /*afc0*/  R2UR UR13, R5 ;  /* 0x00000000050d72ca */ /* 0x000fe400000e0000 */
[----:B------:R-:W-:Y:S01]  /*afd0*/  R2UR UR18, R58 ;  /* 0x000000003a1272ca */ /* 0x000fe200000e0000 */
[----:B------:R-:W-:Y:S01]  /*afe0*/  VIADD R58, R9, 0x2 ;  /* 0x00000002093a7836 */ /* 0x000fe20000000000 */
[----:B------:R-:W-:Y:S02]  /*aff0*/  R2UR UR19, R59 ;  /* 0x000000003b1372ca */ /* 0x000fe400000e0000 */
[----:B------:R-:W-:Y:S02]  /*b000*/  R2UR UR16, R4 ;  /* 0x00000000041072ca */ /* 0x000fe400000e0000 */
[----:B------:R-:W-:Y:S02]  /*b010*/  R2UR UR17, R5 ;  /* 0x00000000051172ca */ /* 0x000fe400000e0000 */
[----:B------:R-:W-:Y:S01]  /*b020*/  R2UR UR22, R56 ;  /* 0x00000000381672ca */ /* 0x000fe200000e0000 */
[----:B------:R-:W-:Y:S01]  /*b030*/  VIADD R56, R9, 0x82 ;  /* 0x0000008209387836 */ /* 0x000fe20000000000 */
[----:B------:R-:W-:-:S02]  /*b040*/  R2UR UR23, R57 ;  /* 0x00000000391772ca */ /* 0x000fc400000e0000 */
        /* <DEDUP_REMOVED lines=10> */
[----:B------:R-:W-:-:S02]  /*b0f0*/  R2UR UR30, R58 ;  /* 0x000000003a1e72ca */ /* 0x000fc400000e0000 */
[----:B------:R-:W-:Y:S02]  /*b100*/  R2UR UR31, R59 ;  /* 0x000000003b1f72ca */ /* 0x000fe400000e0000 */
[C---:B------:R-:W-:Y:S02]  /*b110*/  R2UR UR24, R6.reuse ;  /* 0x00000000061872ca */ /* 0x040fe400000e0000 */
[C---:B------:R-:W-:Y:S02]  /*b120*/  R2UR UR25, R7.reuse ;  /* 0x00000000071972ca */ /* 0x040fe400000e0000 */
[C---:B------:R-:W-:Y:S02]  /*b130*/  R2UR UR4, R6.reuse ;  /* 0x00000000060472ca */ /* 0x040fe400000e0000 */
[----:B------:R-:W-:Y:S02]  /*b140*/  R2UR UR5, R7 ;  /* 0x00000000070572ca */ /* 0x000fe400000e0000 */
[----:B------:R-:W-:-:S02]  /*b150*/  R2UR UR28, R6 ;  /* 0x00000000061c72ca */ /* 0x000fc400000e0000 */
[----:B------:R-:W-:Y:S01]  /*b160*/  R2UR UR29, R7 ;  /* 0x00000000071d72ca */ /* 0x000fe200000e0000 */
[----:B------:R-:W-:Y:S02]  /*b170*/  WARPGROUP.DEPBAR.LE gsb0, 0x0 ;  /* 0x00008000000079c5 */ /* 0x000fe40000010000 */
[----:B------:R-:W-:-:S06]  /*b180*/  WARPGROUP.ARRIVE ;  /* 0x00000000000079c5 */ /* 0x000fcc0000000000 */
[----:B------:R-:W-:Y:S01]  /*b190*/  QGMMA.64x32x32.F32.E4M3.E4M3 R104, gdesc[UR8], RZ, !UPT, gsb0 ;  /* 0x00600000086879f3 */ /* 0x000fe2000c0008ff */
[----:B------:R-:W-:Y:S02]  /*b1a0*/  R2UR UR10, R60 ;  /* 0x000000003c0a72ca */ /* 0x000fe400000e0000 */
[----:B------:R-:W-:Y:S02]  /*b1b0*/  R2UR UR11, R61 ;  /* 0x000000003d0b72ca */ /* 0x000fe400000e0000 */
[----:B------:R-:W-:Y:S02]  /*b1c0*/  R2UR UR8, R6 ;  /* 0x00000000060872ca */ /* 0x000fe400000e0000 */
        /* <DEDUP_REMOVED lines=30> */
[----:B------:R-:W-:Y:S05]  /*b3b0*/  @!P0 BRA `(.L_x_11464) ;  /* 0x0000000000048947 */ /* 0x000fea0003800000 */
[----:B------:R-:W-:Y:S01]  /*b3c0*/  BPT.TRAP 0x1 ;  /* 0x000000040000795c */ /* 0x000fe20000300000 */
.L_x_11464:
[----:B0-----:R-:W-:Y:S01]  /*b3d0*/  SHF.L.U32 R0, R12, 0x1f, RZ ;  /* 0x0000001f0c007819 */ /* 0x001fe200000006ff */
[----:B------:R-:W-:-:S04]  /*b3e0*/  IMAD R14, R8, 0x8, R16 ;  /* 0x00000008080e7824 */ /* 0x000fc800078e0210 */
[----:B------:R0:W1:Y:S01]  /*b3f0*/  SYNCS.PHASECHK.TRANS64.TRYWAIT P1, [R14+URZ+0x13250], R0 ;  /* 0x013250000e0075a7 */ /* 0x000062000802017f */
[----:B------:R-:W-:Y:S05]  /*b400*/  @!P0 BRA `(.L_x_11465) ;  /* 0x0000000000048947 */ /* 0x000fea0003800000 */
[----:B------:R-:W-:Y:S01]  /*b410*/  BPT.TRAP 0x1 ;  /* 0x000000040000795c */ /* 0x000fe20000300000 */
.L_x_11465:
[----:B------:R-:W-:Y:S04]  /*b420*/  BSSY B1, `(.L_x_11466) ;  /* 0x0000004000017945 */ /* 0x000fe80003800000 */
[----:B-1----:R-:W-:Y:S05]  /*b430*/  @P1 BRA `(.L_x_11467) ;  /* 0x0000000000081947 */ /* 0x002fea0003800000 */
[----:B------:R-:W1:Y:S02]  /*b440*/  SYNCS.PHASECHK.TRANS64.TRYWAIT P1, [R14+URZ+0x13250], R0 ;  /* 0x013250000e0075a7 */ /* 0x000e64000802017f */
[----:B-1----:R-:W-:Y:S05]  /*b450*/  @!P1 BRA `(.L_x_11468) ;  /* 0x000000bc002c9947 */ /* 0x002fea0003800000 */
.L_x_11467:
[----:B------:R-:W-:Y:S05]  /*b460*/  BSYNC B1 ;  /* 0x0000000000017941 */ /* 0x000fea0003800000 */
.L_x_11466:
[----:B01----:R-:W-:Y:S01]  /*b470*/  VIADD R0, R16, 0x1000 ;  /* 0x0000100010007836 */ /* 0x003fe20000000000 */
[----:B------:R-:W-:Y:S01]  /*b480*/  WARPGROUP.ARRIVE ;  /* 0x00000000000079c5 */ /* 0x000fe20000000000 */
[----:B------:R-:W-:Y:S02]  /*b490*/  IMAD.MOV.U32 R9, RZ, RZ, -0x3ffffff0 ;  /* 0xc0000010ff097424 */ /* 0x000fe400078e00ff */
[----:B------:R-:W-:Y:S01]  /*b4a0*/  IMAD.MOV.U32 R13, RZ, RZ, -0x3ffffff0 ;  /* 0xc0000010ff0d7424 */ /* 0x000fe200078e00ff */
[----:B------:R-:W-:Y:S02]  /*b4b0*/  SHF.R.U32.HI R0, RZ, 0x4, R0 ;  /* 0x00000004ff007819 */ /* 0x000fe40000011600 */
[----:B------:R-:W-:Y:S02]  /*b4c0*/  R2UR UR7, R9 ;  /* 0x00000000090772ca */ /* 0x000fe400000e0000 */
[----:B------:R-:W-:-:S04]  /*b4d0*/  LOP3.LUT R0, R0, 0x3fff, RZ, 0xc0, !PT ;  /* 0x00003fff00007812 */ /* 0x000fc800078ec0ff */
[----:B------:R-:W-:-:S05]  /*b4e0*/  LOP3.LUT R0, R0, 0x10000, RZ, 0xfc, !PT ;  /* 0x0001000000007812 */ /* 0x000fca00078efcff */
[----:B------:R-:W-:Y:S01]  /*b4f0*/  IMAD R8, R8, 0x280, R0 ;  /* 0x0000028008087824 */ /* 0x000fe200078e0200 */
[----:B------:R-:W-:-:S03]  /*b500*/  FMNMX.FTZ R0, R120, R10, !PT ;  /* 0x0000000a78007209 */ /* 0x000fc60007810000 */
[C---:B------:R-:W-:Y:S01]  /*b510*/  VIADD R12, R8.reuse, 0x80 ;  /* 0x00000080080c7836 */ /* 0x040fe20000000000 */
[----:B------:R-:W-:Y:S02]  /*b520*/  R2UR UR6, R8 ;  /* 0x00000000080672ca */ /* 0x000fe400000e0000 */
[----:B------:R-:W-:-:S11]  /*b530*/  FMNMX.FTZ R0, R121, R0, !PT ;  /* 0x0000000079007209 */ /* 0x000fd60007810000 */
[----:B------:R-:W-:Y:S01]  /*b540*/  QGMMA.64x64x32.F32.E4M3.E4M3 R24, R152, gdesc[UR4], R24, gsb0 ;  /* 0x00e0000498187df3 */ /* 0x000fe20008000818 */
[----:B------:R-:W-:Y:S01]  /*b550*/  R2UR UR6, R12 ;  /* 0x000000000c0672ca */ /* 0x000fe200000e0000 */
[----:B------:R-:W-:Y:S01]  /*b560*/  VIADD R12, R8, 0x100 ;  /* 0x00000100080c7836 */ /* 0x000fe20000000000 */
[----:B------:R-:W-:Y:S01]  /*b570*/  R2UR UR7, R13 ;  /* 0x000000000d0772ca */ /* 0x000fe200000e0000 */
[----:B------:R-:W-:Y:S01]  /*b580*/  IMAD.MOV.U32 R13, RZ, RZ, -0x3ffffff0 ;  /* 0xc0000010ff0d7424 */ /* 0x000fe200078e00ff */
[----:B------:R-:W-:Y:S02]  /*b590*/  WARPGROUP.DEPBAR.LE gsb0, 0x0 ;  /* 0x00008000000079c5 */ /* 0x000fe40000010000 */
[----:B------:R-:W-:-:S06]  /*b5a0*/  WARPGROUP.ARRIVE ;  /* 0x00000000000079c5 */ /* 0x000fcc0000000000 */
[----:B------:R-:W0:Y:S03]  /*b5b0*/  S2R R155, SR_TID.X ;  /* 0x00000000009b7919 */ /* 0x000e260000002100 */
[----:B------:R-:W-:Y:S01]  /*b5c0*/  QGMMA.64x64x32.F32.E4M3.E4M3 R24, R148, gdesc[UR4], R24, gsb0 ;  /* 0x00e0000494187df3 */ /* 0x000fe20008000818 */
[----:B------:R-:W-:Y:S02]  /*b5d0*/  R2UR UR6, R12 ;  /* 0x000000000c0672ca */ /* 0x000fe400000e0000 */
[----:B------:R-:W-:Y:S01]  /*b5e0*/  R2UR UR7, R13 ;  /* 0x000000000d0772ca */ /* 0x000fe200000e0000 */
[----:B------:R-:W-:Y:S01]  /*b5f0*/  IMAD.MOV.U32 R13, RZ, RZ, -0x3ffffff0 ;  /* 0xc0000010ff0d7424 */ /* 0x000fe200078e00ff */
[----:B0-----:R-:W-:-:S04]  /*b600*/  LOP3.LUT R155, R155, 0x7f, RZ, 0xc0, !PT ;  /* 0x0000007f9b9b7812 */ /* 0x001fc800078ec0ff */
[----:B------:R-:W-:-:S13]  /*b610*/  ISETP.NE.AND P1, PT, R155, RZ, PT ;  /* 0x000000ff9b00720c */ /* 0x000fda0003f25270 */
[----:B------:R-:W-:-:S05]  /*b620*/  @!P1 VIADD R11, R11, 0x13240 ;  /* 0x000132400b0b9836 */ /* 0x000fca0000000000 */
[----:B------:R-:W-:Y:S01]  /*b630*/  @!P1 PRMT R11, RZ, 0x654, R11 ;  /* 0x00000654ff0b9816 */ /* 0x000fe2000000000b */
[----:B------:R-:W-:Y:S02]  /*b640*/  WARPGROUP.DEPBAR.LE gsb0, 0x0 ;  /* 0x00008000000079c5 */ /* 0x000fe40000010000 */
[----:B------:R-:W-:-:S06]  /*b650*/  WARPGROUP.ARRIVE ;  /* 0x00000000000079c5 */ /* 0x000fcc0000000000 */
[----:B------:R-:W-:Y:S01]  /*b660*/  QGMMA.64x64x32.F32.E4M3.E4M3 R24, R136, gdesc[UR4], R24, gsb0 ;  /* 0x00e0000488187df3 */ /* 0x000fe20008000818 */
[----:B------:R-:W-:Y:S01]  /*b670*/  R2UR UR7, R13 ;  /* 0x000000000d0772ca */ /* 0x000fe200000e0000 */
[----:B------:R-:W-:Y:S01]  /*b680*/  IMAD.MOV.U32 R13, RZ, RZ, -0x3ffffff0 ;  /* 0xc0000010ff0d7424 */ /* 0x000fe200078e00ff */
[----:B------:R-:W-:Y:S02]  /*b690*/  WARPGROUP.DEPBAR.LE gsb0, 0x0 ;  /* 0x00008000000079c5 */ /* 0x000fe40000010000 */
[----:B------:R-:W-:Y:S01]  /*b6a0*/  FMNMX.FTZ R136, R124, R0, !PT ;  /* 0x000000007c887209 */ /* 0x000fe20007810000 */
[----:B------:R-:W-:Y:S01]  /*b6b0*/  WARPGROUP.ARRIVE ;  /* 0x00000000000079c5 */ /* 0x000fe20000000000 */
        /* <DEDUP_REMOVED lines=75> */
[----:B------:R-:W0:Y:S01]  /*bb70*/  SHFL.BFLY PT, R12, R136, 0x2, 0x1f ;  /* 0x0c401f00880c7f89 */ /* 0x000e2200000e0000 */
[----:B------:R-:W-:-:S04]  /*bb80*/  FMNMX.FTZ R0, R70, R0, !PT ;  /* 0x0000000046007209 */ /* 0x000fc80007810000 */
[----:B------:R-:W-:-:S05]  /*bb90*/  FMNMX.FTZ R0, R71, R0, !PT ;  /* 0x0000000047007209 */ /* 0x000fca0007810000 */
[----:B------:R-:W1:Y:S01]  /*bba0*/  SHFL.BFLY PT, R9, R0, 0x2, 0x1f ;  /* 0x0c401f0000097f89 */ /* 0x000e6200000e0000 */
[----:B0-----:R-:W-:Y:S01]  /*bbb0*/  FMNMX.FTZ R136, R136, R12, !PT ;  /* 0x0000000c88887209 */ /* 0x001fe20007810000 */
[----:B------:R-:W-:-:S05]  /*bbc0*/  VIADD R12, R8, 0x180 ;  /* 0x00000180080c7836 */ /* 0x000fca0000000000 */
[----:B------:R-:W-:Y:S02]  /*bbd0*/  R2UR UR6, R12 ;  /* 0x000000000c0672ca */ /* 0x000fe400000e0000 */
[----:B-1----:R-:W-:Y:S02]  /*bbe0*/  FMNMX.FTZ R9, R0, R9, !PT ;  /* 0x0000000900097209 */ /* 0x002fe40007810000 */
[----:B------:R-:W0:Y:S04]  /*bbf0*/  SHFL.BFLY PT, R0, R136, 0x1, 0x1f ;  /* 0x0c201f0088007f89 */ /* 0x000e2800000e0000 */
[----:B------:R-:W1:Y:S05]  /*bc00*/  SHFL.BFLY PT, R12, R9, 0x1, 0x1f ;  /* 0x0c201f00090c7f89 */ /* 0x000e6a00000e0000 */
[----:B------:R-:W-:Y:S01]  /*bc10*/  QGMMA.64x64x32.F32.E4M3.E4M3 R24, R140, gdesc[UR4], R24, gsb0 ;  /* 0x00e000048c187df3 */ /* 0x000fe20008000818 */
[----:B------:R-:W-:-:S02]  /*bc20*/  R2UR UR7, R13 ;  /* 0x000000000d0772ca */ /* 0x000fc400000e0000 */
[----:B0-----:R-:W-:Y:S02]  /*bc30*/  FMNMX.FTZ R0, R136, R0, !PT ;  /* 0x0000000088007209 */ /* 0x001fe40007810000 */
[----:B-1----:R-:W-:Y:S01]  /*bc40*/  FMNMX.FTZ R9, R9, R12, !PT ;  /* 0x0000000c09097209 */ /* 0x002fe20007810000 */
[----:B------:R-:W-:Y:S02]  /*bc50*/  VIADD R12, R8, 0x200 ;  /* 0x00000200080c7836 */ /* 0x000fe40000000000 */
[----:B------:R-:W-:-:S01]  /*bc60*/  FFMA.FTZ R13, R2, R0, -8 ;  /* 0xc1000000020d7423 */ /* 0x000fc20000010000 */
[----:B------:R-:W-:Y:S01]  /*bc70*/  FADD.FTZ R10, -R0, R10 ;  /* 0x0000000a000a7221 */ /* 0x000fe20000010100 */
[----:B------:R-:W-:-:S01]  /*bc80*/  FADD.FTZ R3, -R9, R3 ;  /* 0x0000000309037221 */ /* 0x000fc20000010100 */
[----:B------:R-:W-:Y:S01]  /*bc90*/  R2UR UR6, R12 ;  /* 0x000000000c0672ca */ /* 0x000fe200000e0000 */
        /* <DEDUP_REMOVED lines=73> */
[----:B------:R-:W-:Y:S01]  /*c130*/  FFMA.FTZ R75, R2, R75, -R69 ;  /* 0x0000004b024b7223 */ /* 0x000fe20000010845 */
[----:B------:R-:W-:-:S02]  /*c140*/  WARPGROUP.DEPBAR.LE gsb0, 0x0 ;  /* 0x00008000000079c5 */ /* 0x000fc40000010000 */
[----:B------:R-:W0:Y:S01]  /*c150*/  MUFU.EX2 R12, R12 ;  /* 0x0000000c000c7308 */ /* 0x000e220000000800 */
[----:B------:R-:W-:Y:S01]  /*c160*/  WARPGROUP.ARRIVE ;  /* 0x00000000000079c5 */ /* 0x000fe20000000000 */
[C-C-:B------:R-:W-:Y:S01]  /*c170*/  FFMA.FTZ R78, R2.reuse, R78, -R69.reuse ;  /* 0x0000004e024e7223 */ /* 0x140fe20000010845 */
[----:B------:R-:W-:-:S01]  /*c180*/  FFMA.FTZ R79, R2, R79, -R69 ;  /* 0x0000004f024f7223 */ /* 0x000fc20000010845 */
[C-C-:B------:R-:W-:Y:S01]  /*c190*/  FFMA.FTZ R82, R2.reuse, R82, -R69.reuse ;  /* 0x0000005202527223 */ /* 0x140fe20000010845 */
[----:B------:R-:W-:-:S01]  /*c1a0*/  FFMA.FTZ R83, R2, R83, -R69 ;  /* 0x0000005302537223 */ /* 0x000fc20000010845 */
[----:B------:R-:W-:Y:S01]  /*c1b0*/  FFMA.FTZ R86, R2, R86, -R69 ;  /* 0x0000005602567223 */ /* 0x000fe20000010845 */
[----:B------:R-:W-:Y:S01]  /*c1c0*/  QGMMA.64x64x32.F32.E4M3.E4M3 R24, R144, gdesc[UR4], R24, gsb0 ;  /* 0x00e0000490187df3 */ /* 0x000fe20008000818 */
        /* <DEDUP_REMOVED lines=12> */
[----:B------:R-:W-:-:S04]  /*c290*/  FFMA.FTZ R69, R2, R71, -R69 ;  /* 0x0000004702457223 */ /* 0x000fc80000010845 */
        /* <DEDUP_REMOVED lines=156> */
.L_x_11469:
[----:B------:R-:W2:Y:S01]  /*cc60*/  LDL R11, [R1+0x24] ;  /* 0x00002400010b7983 */ /* 0x000ea20000100800 */
[----:B------:R-:W-:Y:S01]  /*cc70*/  VIADD R14, R14, 0x13260 ;  /* 0x000132600e0e7836 */ /* 0x000fe20000000000 */
[----:B------:R-:W-:-:S04]  /*cc80*/  F2FP.SATFINITE.E4M3.F32.PACK_AB_MERGE_C R120, R121, R120, RZ ;  /* 0x000000787978723e */ /* 0x000fc800048070ff */
[----:B------:R-:W-:Y:S02]  /*cc90*/  F2FP.SATFINITE.E4M3.F32.PACK_AB_MERGE_C R120, R12, R8, R120 ;  /* 0x000000080c78723e */ /* 0x000fe40004807078 */
[----:B------:R0:W5:Y:S04]  /*cca0*/  LDL R12, [R1+0xc] ;  /* 0x00000c00010c7983 */ /* 0x0001680000100800 */
[----:B------:R0:W5:Y:S01]  /*ccb0*/  LDL R8, [R1+0x4] ;  /* 0x0000040001087983 */ /* 0x0001620000100800 */
[----:B--2---:R-:W-:-:S03]  /*ccc0*/  PRMT R14, R11, 0x654, R14 ;  /* 0x000006540b0e7816 */ /* 0x004fc6000000000e */
[----:B------:R-:W2:Y:S01]  /*ccd0*/  LDL R11, [R1+0x1c] ;  /* 0x00001c00010b7983 */ /* 0x000ea20000100800 */
[----:B------:R-:W-:Y:S01]  /*cce0*/  F2FP.SATFINITE.E4M3.F32.PACK_AB_MERGE_C R126, R127, R126, RZ ;  /* 0x0000007e7f7e723e */ /* 0x000fe200048070ff */
[----:B------:R0:W-:Y:S01]  /*ccf0*/  SYNCS.ARRIVE.TRANS64.RED.A1T0 RZ, [R14+URZ], RZ ;  /* 0x000000ff0eff79a7 */ /* 0x0001e2000810043f */
[----:B------:R-:W-:Y:S01]  /*cd00*/  F2FP.SATFINITE.E4M3.F32.PACK_AB_MERGE_C R128, R129, R128, RZ ;  /* 0x000000808180723e */ /* 0x000fe200048070ff */
        /* <DEDUP_REMOVED lines=73> */
[C---:B--2---:R-:W-:Y:S01]  /*d1a0*/  ISETP.GT.AND P1, PT, R15.reuse, R11, PT ;  /* 0x0000000b0f00720c */ /* 0x044fe20003f24270 */
[----:B------:R-:W-:-:S12]  /*d1b0*/  VIADD R15, R15, 0xffffffff ;  /* 0xffffffff0f0f7836 */ /* 0x000fd80000000000 */
[----:B0-----:R-:W-:Y:S05]  /*d1c0*/  @P1 BRA `(.L_x_11470) ;  /* 0xffffffd800c41947 */ /* 0x001fea000383ffff */
.L_x_11458:
[----:B------:R-:W-:Y:S05]  /*d1d0*/  BSYNC B0 ;  /* 0x0000000000007941 */ /* 0x000fea0003800000 */
.L_x_11457:
[----:B------:R-:W-:Y:S06]  /*d1e0*/  BAR.ARV 0x8, 0x200 ;  /* 0x0208000000007b1d */ /* 0x000fec0000002000 */
[----:B------:R-:W-:Y:S05]  /*d1f0*/  @!P0 BRA `(.L_x_11471) ;  /* 0x0000000000048947 */ /* 0x000fea0003800000 */
[----:B------:R-:W-:Y:S01]  /*d200*/  BPT.TRAP 0x1 ;  /* 0x000000040000795c */ /* 0x000fe20000300000 */
.L_x_11471:
[----:B------:R-:W2:Y:S04]  /*d210*/  LDL R4, [R1+0xc] ;  /* 0x00000c0001047983 */ /* 0x000ea80000100800 */
[----:B------:R-:W3:Y:S01]  /*d220*/  LDL R3, [R1+0x4] ;  /* 0x0000040001037983 */ /* 0x000ee20000100800 */
[----:B--2---:R-:W-:Y:S01]  /*d230*/  SHF.L.U32 R4, R4, 0x1f, RZ ;  /* 0x0000001f04047819 */ /* 0x004fe200000006ff */
[----:B---3--:R-:W-:-:S04]  /*d240*/  IMAD R3, R3, 0x8, R16 ;  /* 0x0000000803037824 */ /* 0x008fc800078e0210 */
[----:B------:R0:W1:Y:S01]  /*d250*/  SYNCS.PHASECHK.TRANS64.TRYWAIT P1, [R3+URZ+0x13250], R4 ;  /* 0x01325004030075a7 */ /* 0x000062000802017f */
[----:B------:R-:W-:Y:S05]  /*d260*/  @!P0 BRA `(.L_x_11472) ;  /* 0x0000000000048947 */ /* 0x000fea0003800000 */
[----:B------:R-:W-:Y:S01]  /*d270*/  BPT.TRAP 0x1 ;  /* 0x000000040000795c */ /* 0x000fe20000300000 */
.L_x_11472:
[----:B------:R-:W-:Y:S04]  /*d280*/  BSSY B0, `(.L_x_11473) ;  /* 0x0000004000007945 */ /* 0x000fe80003800000 */
[----:B-1----:R-:W-:Y:S05]  /*d290*/  @P1 BRA `(.L_x_11474) ;  /* 0x0000000000081947 */ /* 0x002fea0003800000 */
[----:B------:R-:W1:Y:S02]  /*d2a0*/  SYNCS.PHASECHK.TRANS64.TRYWAIT P1, [R3+URZ+0x13250], R4 ;  /* 0x01325004030075a7 */ /* 0x000e64000802017f */
[----:B-1----:R-:W-:Y:S05]  /*d2b0*/  @!P1 BRA `(.L_x_11475) ;  /* 0x0000009c00a89947 */ /* 0x002fea0003800000 */
.L_x_11474:
[----:B------:R-:W-:Y:S05]  /*d2c0*/  BSYNC B0 ;  /* 0x0000000000007941 */ /* 0x000fea0003800000 */
.L_x_11473:
[----:B------:R-:W0:Y:S04]  /*d2d0*/  LDL R56, [R1+0x4] ;  /* 0x0000040001387983 */ /* 0x000e280000100800 */
[----:B-----5:R-:W2:Y:S04]  /*d2e0*/  LDL R8, [R1+0x4c] ;  /* 0x00004c0001087983 */ /* 0x020ea80000100800 */
[----:B------:R-:W3:Y:S04]  /*d2f0*/  LDL R13, [R1+0x34] ;  /* 0x00003400010d7983 */ /* 0x000ee80000100800 */
[----:B------:R-:W4:Y:S01]  /*d300*/  LDL R12, [R1+0x18] ;  /* 0x00001800010c7983 */ /* 0x000f220000100800 */
[----:B------:R-:W-:Y:S01]  /*d310*/  VIADD R16, R16, 0x1000 ;  /* 0x0000100010107836 */ /* 0x000fe20000000000 */
[----:B------:R-:W-:-:S04]  /*d320*/  ULDC.64 UR4, c[0x0][0x9a0] ;  /* 0x0002680000047ab9 */ /* 0x000fc80000000a00 */
[----:B------:R-:W-:-:S04]  /*d330*/  SHF.R.U32.HI R16, RZ, 0x4, R16 ;  /* 0x00000004ff107819 */ /* 0x000fc80000011610 */
[----:B------:R-:W-:-:S04]  /*d340*/  LOP3.LUT R16, R16, 0x3fff, RZ, 0xc0, !PT ;  /* 0x00003fff10107812 */ /* 0x000fc800078ec0ff */
[----:B------:R-:W-:Y:S01]  /*d350*/  LOP3.LUT R16, R16, 0x10000, RZ, 0xfc, !PT ;  /* 0x0001000010107812 */ /* 0x000fe200078efcff */
[----:B------:R-:W-:Y:S01]  /*d360*/  IMAD.MOV.U32 R5, RZ, RZ, -0x3ffffff0 ;  /* 0xc0000010ff057424 */ /* 0x000fe200078e00ff */
[----:B------:R-:W-:-:S04]  /*d370*/  ISETP.NE.U32.AND P1, PT, RZ, UR4, PT ;  /* 0x00000004ff007c0c */ /* 0x000fc8000bf25070 */
[----:B------:R-:W-:Y:S02]  /*d380*/  R2UR UR7, R5 ;  /* 0x00000000050772ca */ /* 0x000fe400000e0000 */
[----:B------:R-:W-:Y:S01]  /*d390*/  ISETP.NE.AND.EX P1, PT, RZ, UR5, PT, P1 ;  /* 0x00000005ff007c0c */ /* 0x000fe2000bf25310 */
[----:B------:R-:W-:-:S12]  /*d3a0*/  WARPGROUP.ARRIVE ;  /* 0x00000000000079c5 */ /* 0x000fd80000000000 */
[----:B------:R-:W2:Y:S08]  /*d3b0*/  @P1 LDC.64 R10, c[0x0][0x9c8] ;  /* 0x00027200ff0a1b82 */ /* 0x000eb00000000a00 */
[----:B------:R-:W4:Y:S01]  /*d3c0*/  @P1 LDC.64 R6, c[0x0][0x9d0] ;  /* 0x00027400ff061b82 */ /* 0x000f220000000a00 */
[----:B01----:R-:W-:-:S05]  /*d3d0*/  IMAD R4, R56, 0x280, R16 ;  /* 0x0000028038047824 */ /* 0x003fca00078e0210 */
[----:B------:R-:W-:-:S13]  /*d3e0*/  R2UR UR6, R4 ;  /* 0x00000000040672ca */ /* 0x000fda00000e0000 */
[----:B------:R-:W-:Y:S01]  /*d3f0*/  QGMMA.64x64x32.F32.E4M3.E4M3 R24, R152, gdesc[UR4], R24, gsb0 ;  /* 0x00e0000498187df3 */ /* 0x000fe20008000818 */
        /* <DEDUP_REMOVED lines=9> */
[----:B------:R0:W2:Y:S02]  /*d490*/  @P1 LDG.E R8, desc[UR40][R6.64] ;  /* 0x0000002806081981 */ /* 0x0000a4000c1e1900 */
[----:B0-----:R-:W-:Y:S02]  /*d4a0*/  VIADD R6, R4, 0x80 ;  /* 0x0000008004067836 */ /* 0x001fe40000000000 */
[----:B------:R-:W-:-:S03]  /*d4b0*/  IMAD.MOV.U32 R7, RZ, RZ, -0x3ffffff0 ;  /* 0xc0000010ff077424 */ /* 0x000fc600078e00ff */
[----:B------:R-:W-:Y:S02]  /*d4c0*/  R2UR UR6, R6 ;  /* 0x00000000060672ca */ /* 0x000fe400000e0000 */
        /* <DEDUP_REMOVED lines=17> */
[----:B------:R-:W-:Y:S01]  /*d5e0*/  VIADD R4, R4, 0x200 ;  /* 0x0000020004047836 */ /* 0x000fe20000000000 */
[----:B------:R-:W-:-:S02]  /*d5f0*/  WARPGROUP.DEPBAR.LE gsb0, 0x0 ;  /* 0x00008000000079c5 */ /* 0x000fc40000010000 */
[----:B------:R-:W-:-:S06]  /*d600*/  WARPGROUP.ARRIVE ;  /* 0x00000000000079c5 */ /* 0x000fcc0000000000 */
[----:B------:R-:W-:Y:S01]  /*d610*/  QGMMA.64x64x32.F32.E4M3.E4M3 R24, R140, gdesc[UR4], R24, gsb0 ;  /* 0x00e000048c187df3 */ /* 0x000fe20008000818 */
[----:B0-----:R-:W-:-:S01]  /*d620*/  FADD.FTZ R10, R5, R20 ;  /* 0x00000014050a7221 */ /* 0x001fc20000010000 */
[----:B------:R-:W-:Y:S01]  /*d630*/  IMAD.MOV.U32 R5, RZ, RZ, -0x3ffffff0 ;  /* 0xc0000010ff057424 */ /* 0x000fe200078e00ff */
[----:B------:R-:W-:-:S04]  /*d640*/  R2UR UR6, R4 ;  /* 0x00000000040672ca */ /* 0x000fc800000e0000 */
[----:B------:R-:W-:Y:S01]  /*d650*/  R2UR UR7, R5 ;  /* 0x00000000050772ca */ /* 0x000fe200000e0000 */
[----:B-1----:R-:W-:-:S05]  /*d660*/  FADD.FTZ R6, R6, R21 ;  /* 0x0000001506067221 */ /* 0x002fca0000010000 */
[----:B------:R-:W0:Y:S04]  /*d670*/  SHFL.BFLY PT, R7, R6, 0x1, 0x1f ;  /* 0x0c201f0006077f89 */ /* 0x000e2800000e0000 */
[----:B------:R-:W1:Y:S01]  /*d680*/  SHFL.BFLY PT, R5, R10, 0x1, 0x1f ;  /* 0x0c201f000a057f89 */ /* 0x000e6200000e0000 */
[----:B0-----:R-:W-:-:S01]  /*d690*/  FADD.FTZ R12, R6, R7 ;  /* 0x00000007060c7221 */ /* 0x001fc20000010000 */
[----:B-1----:R-:W-:-:S04]  /*d6a0*/  FADD.FTZ R13, R10, R5 ;  /* 0x000000050a0d7221 */ /* 0x002fc80000010000 */
[----:B------:R-:W-:Y:S01]  /*d6b0*/  FSETP.NE.FTZ.AND P1, PT, R12, RZ, PT ;  /* 0x000000ff0c00720b */ /* 0x000fe20003f35000 */
[----:B------:R-:W-:Y:S02]  /*d6c0*/  WARPGROUP.DEPBAR.LE gsb0, 0x0 ;  /* 0x00008000000079c5 */ /* 0x000fe40000010000 */
[----:B------:R-:W-:-:S06]  /*d6d0*/  WARPGROUP.ARRIVE ;  /* 0x00000000000079c5 */ /* 0x000fcc0000000000 */
[----:B------:R-:W-:Y:S01]  /*d6e0*/  QGMMA.64x64x32.F32.E4M3.E4M3 R24, R144, gdesc[UR4], R24, gsb0 ;  /* 0x00e0000490187df3 */ /* 0x000fe20008000818 */
[----:B------:R-:W-:Y:S01]  /*d6f0*/  FMUL.FTZ R14, R12, 0.00390625 ;  /* 0x3b8000000c0e7820 */ /* 0x000fe20000410000 */
[----:B------:R-:W-:Y:S01]  /*d700*/  FMUL.FTZ R15, R13, 0.00390625 ;  /* 0x3b8000000d0f7820 */ /* 0x000fe20000410000 */
[----:B------:R-:W-:-:S03]  /*d710*/  IMAD.MOV.U32 R5, RZ, RZ, RZ ;  /* 0x000000ffff057224 */ /* 0x000fc600078e00ff */
        /* <DEDUP_REMOVED lines=21> */
.L_x_11476:
[----:B------:R-:W2:Y:S01]  /*d870*/  LDL.LU R0, [R1+0x24] ;  /* 0x0000240001007983 */ /* 0x000ea20000300800 */
[-C--:B------:R-:W-:Y:S01]  /*d880*/  FMUL.FTZ R11, R24, R5.reuse ;  /* 0x00000005180b7220 */ /* 0x080fe20000410000 */
[----:B------:R-:W-:Y:S02]  /*d890*/  VIADD R3, R3, 0x13260 ;  /* 0x0001326003037836 */ /* 0x000fe40000000000 */
[-C--:B------:R-:W-:Y:S01]  /*d8a0*/  FMUL.FTZ R7, R29, R5.reuse ;  /* 0x000000051d077220 */ /* 0x080fe20000410000 */
[----:B------:R-:W3:Y:S04]  /*d8b0*/  LDL.LU R24, [R1+0xc] ;  /* 0x00000c0001187983 */ /* 0x000ee80000300800 */
[----:B------:R-:W4:Y:S01]  /*d8c0*/  LDL.LU R16, [R1+0x48] ;  /* 0x0000480001107983 */ /* 0x000f220000300800 */
        /* <DEDUP_REMOVED lines=31> */
[----:B--2---:R-:W-:Y:S01]  /*dac0*/  PRMT R3, R0, 0x654, R3 ;  /* 0x0000065400037816 */ /* 0x004fe20000000003 */
[----:B------:R-:W-:-:S03]  /*dad0*/  VIADD R0, R56, 0x1 ;  /* 0x0000000138007836 */ /* 0x000fc60000000000 */
[----:B------:R0:W-:Y:S02]  /*dae0*/  SYNCS.ARRIVE.TRANS64.RED.A1T0 RZ, [R3+URZ], RZ ;  /* 0x000000ff03ff79a7 */ /* 0x0001e4000810043f */
[----:B------:R-:W-:-:S04]  /*daf0*/  ISETP.NE.AND P1, PT, R0, 0x2, PT ;  /* 0x000000020000780c */ /* 0x000fc80003f25270 */
[----:B------:R-:W-:Y:S02]  /*db00*/  SEL R2, RZ, 0x1, P1 ;  /* 0x00000001ff027807 */ /* 0x000fe40000800000 */
[----:B------:R-:W-:Y:S01]  /*db10*/  SEL R0, R0, RZ, P1 ;  /* 0x000000ff00007207 */ /* 0x000fe20000800000 */
[----:B----4-:R-:W-:Y:S01]  /*db20*/  VIADD R16, R16, 0x1 ;  /* 0x0000000110107836 */ /* 0x010fe20000000000 */
[----:B---3--:R-:W-:-:S03]  /*db30*/  LOP3.LUT R24, R24, R2, RZ, 0x3c, !PT ;  /* 0x0000000218187212 */ /* 0x008fc600078e3cff */
[----:B------:R0:W-:Y:S04]  /*db40*/  STL [R1+0x4], R0 ;  /* 0x0000040001007387 */ /* 0x0001e80000100800 */
[----:B------:R0:W-:Y:S04]  /*db50*/  STL [R1+0xc], R24 ;  /* 0x00000c1801007387 */ /* 0x0001e80000100800 */
[----:B------:R0:W-:Y:S02]  /*db60*/  STL [R1+0x48], R16 ;  /* 0x0000481001007387 */ /* 0x0001e40000100800 */
.L_x_11428:
[----:B------:R-:W2:Y:S01]  /*db70*/  LDL R76, [R1+0x3c] ;  /* 0x00003c00014c7983 */ /* 0x000ea20000100800 */
[----:B------:R-:W1:Y:S01]  /*db80*/  S2UR UR4, SR_CgaCtaId ;  /* 0x00000000000479c3 */ /* 0x000e620000008800 */
[----:B0-----:R-:W-:Y:S01]  /*db90*/  MOV R16, 0x400 ;  /* 0x0000040000107802 */ /* 0x001fe20000000f00 */
[----:B------:R-:W-:Y:S01]  /*dba0*/  BSSY B0, `(.L_x_11477) ;  /* 0x00002a2000007945 */ /* 0x000fe20003800000 */
[----:B------:R-:W0:Y:S01]  /*dbb0*/  S2R R41, SR_TID.X ;  /* 0x0000000000297919 */ /* 0x000e220000002100 */
[----:B-1----:R-:W-:-:S05]  /*dbc0*/  IMAD.U32 R0, RZ, RZ, UR4 ;  /* 0x00000004ff007e24 */ /* 0x002fca000f8e00ff */
[----:B------:R1:W-:Y:S01]  /*dbd0*/  STL [R1+0x24], R0 ;  /* 0x0000240001007387 */ /* 0x0003e20000100800 */
[----:B------:R-:W-:Y:S01]  /*dbe0*/  LEA R16, R0, R16, 0x18 ;  /* 0x0000001000107211 */ /* 0x000fe200078ec0ff */
[----:B------:R-:W-:Y:S01]  /*dbf0*/  BAR.SYNC.DEFER_BLOCKING 0x5, 0x200 ;  /* 0x0148000000007b1d */ /* 0x000fe20000010000 */
[----:B0-----:R-:W-:-:S05]  /*dc00*/  VIADD R83, R41, 0xffffff80 ;  /* 0xffffff8029537836 */ /* 0x001fca0000000000 */
[----:B------:R-:W-:-:S04]  /*dc10*/  SHF.R.S32.HI R74, RZ, 0x1f, R83 ;  /* 0x0000001fff4a7819 */ /* 0x000fc80000011453 */
[----:B------:R-:W-:-:S04]  /*dc20*/  LEA.HI R74, R74, R83, RZ, 0x3 ;  /* 0x000000534a4a7211 */ /* 0x000fc800078f18ff */
[----:B------:R-:W-:-:S05]  /*dc30*/  LOP3.LUT R74, R74, 0xfffffff8, RZ, 0xc0, !PT ;  /* 0xfffffff84a4a7812 */ /* 0x000fca00078ec0ff */
[----:B------:R-:W-:-:S04]  /*dc40*/  IMAD.IADD R74, R83, 0x1, -R74 ;  /* 0x00000001534a7824 */ /* 0x000fc800078e0a4a */
[----:B-1----:R-:W-:Y:S01]  /*dc50*/  IMAD.SHL.U32 R0, R74, 0x8, RZ ;  /* 0x000000084a007824 */ /* 0x002fe200078e00ff */
[----:B-----5:R0:W1:Y:S04]  /*dc60*/  LDS.128 R24, [R16+0x132d0] ;  /* 0x0132d00010187984 */ /* 0x0200680000000c00 */
[----:B------:R-:W-:Y:S01]  /*dc70*/  SHF.R.S32.HI R63, RZ, 0x1f, R0 ;  /* 0x0000001fff3f7819 */ /* 0x000fe20000011400 */
[----:B------:R-:W-:Y:S06]  /*dc80*/  BAR.ARV 0x4, 0x200 ;  /* 0x0108000000007b1d */ /* 0x000fec0000002000 */
[----:B--2---:R-:W-:-:S13]  /*dc90*/  ISETP.NE.AND P1, PT, R76, RZ, PT ;  /* 0x000000ff4c00720c */ /* 0x004fda0003f25270 */
[----:B------:R-:W2:Y:S02]  /*dca0*/  @!P1 LDC R76, c[0x0][0xad4] ;  /* 0x0002b500ff4c9b82 */ /* 0x000ea40000000800 */
[----:B--2---:R0:W-:Y:S01]  /*dcb0*/  @!P1 STL [R1+0x3c], R76 ;  /* 0x00003c4c01009387 */ /* 0x0041e20000100800 */
[----:B-1----:R-:W-:Y:S05]  /*dcc0*/  @P0 BRA `(.L_x_11478) ;  /* 0x0000001c00b40947 */ /* 0x002fea0003800000 */
[----:B------:R-:W2:Y:S01]  /*dcd0*/  LDL.LU R36, [R1+0x34] ;  /* 0x0000340001247983 */ /* 0x000ea20000300800 */
[----:B------:R-:W-:Y:S01]  /*dce0*/  IMAD.SHL.U32 R2, R41, 0x4, RZ ;  /* 0x0000000429027824 */ /* 0x000fe200078e00ff */
[----:B------:R-:W-:Y:S01]  /*dcf0*/  ULDC.64 UR4, c[0x4][0x38] ;  /* 0x01000e0000047ab9 */ /* 0x000fe20000000a00 */
[----:B------:R-:W-:Y:S01]  /*dd00*/  ULDC.64 UR6, c[0x0][0xc08] ;  /* 0x0003020000067ab9 */ /* 0x000fe20000000a00 */
[----:B------:R-:W3:Y:S04]  /*dd10*/  LDL.LU R40, [R1+0x4c] ;  /* 0x00004c0001287983 */ /* 0x000ee80000300800 */
[----:B------:R-:W4:Y:S01]  /*dd20*/  LDL R48, [R1+0x94] ;  /* 0x0000940001307983 */ /* 0x000f220000100800 */
[----:B------:R-:W-:-:S03]  /*dd30*/  LOP3.LUT R2, R2, 0xc, RZ, 0xc0, !PT ;  /* 0x0000000c02027812 */ /* 0x000fc600078ec0ff */
[----:B------:R-:W2:Y:S01]  /*dd40*/  LDL R44, [R1+0x18] ;  /* 0x00001800012c7983 */ /* 0x000ea20000100800 */
[----:B------:R-:W-:Y:S01]  /*dd50*/  BAR.SYNC.DEFER_BLOCKING 0x1, 0x180 ;  /* 0x0046000000007b1d */ /* 0x000fe20000010000 */
[----:B------:R-:W-:-:S05]  /*dd60*/  IADD3 R2, P0, R2, UR4, RZ ;  /* 0x0000000402027c10 */ /* 0x000fca000ff1e0ff */
[----:B------:R-:W-:Y:S01]  /*dd70*/  IMAD.X R3, RZ, RZ, UR5, P0 ;  /* 0x00000005ff037e24 */ /* 0x000fe200080e06ff */
[----:B------:R-:W-:Y:S01]  /*dd80*/  ULDC.64 UR4, c[0x0][0xc00] ;  /* 0x0003000000047ab9 */ /* 0x000fe20000000a00 */
[----:B------:R-:W3:Y:S04]  /*dd90*/  LDL.LU R88, [R1+0x40] ;  /* 0x0000400001587983 */ /* 0x000ee80000300800 */
[----:B------:R1:W2:Y:S04]  /*dda0*/  LDG.E.CONSTANT R10, desc[UR40][R2.64] ;  /* 0x00000028020a7981 */ /* 0x0002a8000c1e9900 */
[----:B------:R-:W3:Y:S01]  /*ddb0*/  LDL.LU R87, [R1+0x44] ;  /* 0x0000440001577983 */ /* 0x000ee20000300800 */
[----:B------:R-:W0:Y:S01]  /*ddc0*/  S2R R33, SR_SWINHI ;  /* 0x0000000000217919 */ /* 0x000e220000002f00 */
[----:B------:R-:W-:-:S02]  /*ddd0*/  LOP3.LUT P0, R24, R41, 0x3, RZ, 0xc0, !PT ;  /* 0x0000000329187812 */ /* 0x000fc4000780c0ff */
[----:B------:R-:W3:Y:S02]  /*dde0*/  LDL R84, [R1+0x90] ;  /* 0x0000900001547983 */ /* 0x000ee40000100800 */
[----:B------:R-:W-:Y:S02]  /*ddf0*/  ISETP.EQ.OR P0, PT, R24, 0x3, !P0 ;  /* 0x000000031800780c */ /* 0x000fe40004702670 */
[----:B------:R-:W3:Y:S02]  /*de00*/  LDL R82, [R1+0x50] ;  /* 0x0000500001527983 */ /* 0x000ee40000100800 */
[----:B------:R-:W-:Y:S02]  /*de10*/  SEL R67, R5, R30, P0 ;  /* 0x0000001e05437207 */ /* 0x000fe40000000000 */
[----:B------:R-:W-:Y:S01]  /*de20*/  SEL R30, R30, R5, P0 ;  /* 0x000000051e1e7207 */ /* 0x000fe20000000000 */
[----:B------:R-:W3:Y:S01]  /*de30*/  LDL R78, [R1+0x58] ;  /* 0x00005800014e7983 */ /* 0x000ee20000100800 */
[----:B------:R-:W-:-:S02]  /*de40*/  SEL R45, R4, R31, P0 ;  /* 0x0000001f042d7207 */ /* 0x000fc40000000000 */
[----:B------:R-:W-:Y:S02]  /*de50*/  SEL R72, R31, R4, P0 ;  /* 0x000000041f487207 */ /* 0x000fe40000000000 */
[----:B------:R-:W-:Y:S02]  /*de60*/  SEL R77, R14, R9, P0 ;  /* 0x000000090e4d7207 */ /* 0x000fe40000000000 */
[----:B------:R-:W-:Y:S02]  /*de70*/  SEL R81, R12, R7, P0 ;  /* 0x000000070c517207 */ /* 0x000fe40000000000 */
[----:B------:R-:W-:Y:S02]  /*de80*/  SEL R14, R9, R14, P0 ;  /* 0x0000000e090e7207 */ /* 0x000fe40000000000 */
[----:B-1----:R-:W-:Y:S02]  /*de90*/  MOV R2, R16 ;  /* 0x0000001000027202 */ /* 0x002fe40000000f00 */
[----:B0-----:R-:W-:-:S02]  /*dea0*/  MOV R3, R33 ;  /* 0x0000002100037202 */ /* 0x001fc40000000f00 */
        /* <DEDUP_REMOVED lines=25> */
[----:B----4-:R-:W-:-:S03]  /*e040*/  IMAD.WIDE R4, R48, 0x2, R2 ;  /* 0x0000000230047825 */ /* 0x010fc600078e0202 */
[C---:B------:R-:W-:Y:S02]  /*e050*/  IADD3 R9, P3, R4.reuse, 0x20, RZ ;  /* 0x0000002004097810 */ /* 0x040fe40007f7e0ff */
[C---:B------:R-:W-:Y:S02]  /*e060*/  LOP3.LUT R7, R4.reuse, 0x380, RZ, 0xc0, !PT ;  /* 0x0000038004077812 */ /* 0x040fe400078ec0ff */
[----:B------:R-:W-:Y:S02]  /*e070*/  LOP3.LUT R8, R9, 0x380, RZ, 0xc0, !PT ;  /* 0x0000038009087812 */ /* 0x000fe400078ec0ff */
[----:B------:R-:W-:Y:S02]  /*e080*/  IADD3 R29, P2, R4, 0x40, RZ ;  /* 0x00000040041d7810 */ /* 0x000fe40007f5e0ff */
[----:B------:R-:W-:Y:S02]  /*e090*/  SHF.R.U64 R7, R7, 0x3, RZ ;  /* 0x0000000307077819 */ /* 0x000fe400000012ff */
[----:B------:R-:W-:-:S02]  /*e0a0*/  SHF.R.U64 R8, R8, 0x3, RZ ;  /* 0x0000000308087819 */ /* 0x000fc400000012ff */
[----:B------:R-:W-:Y:S02]  /*e0b0*/  IADD3 R35, P1, R4, 0x60, RZ ;  /* 0x0000006004237810 */ /* 0x000fe40007f3e0ff */
[----:B------:R-:W-:Y:S02]  /*e0c0*/  LOP3.LUT R6, R29, 0x380, RZ, 0xc0, !PT ;  /* 0x000003801d067812 */ /* 0x000fe400078ec0ff */
[----:B------:R-:W-:Y:S01]  /*e0d0*/  LOP3.LUT R4, R7, R4, RZ, 0x3c, !PT ;  /* 0x0000000407047212 */ /* 0x000fe200078e3cff */
[--C-:B------:R-:W-:Y:S01]  /*e0e0*/  IMAD.X R65, RZ, RZ, R5.reuse, P1 ;  /* 0x000000ffff417224 */ /* 0x100fe200008e0605 */
[----:B------:R-:W-:Y:S01]  /*e0f0*/  LOP3.LUT R8, R8, R9, RZ, 0x3c, !PT ;  /* 0x0000000908087212 */ /* 0x000fe200078e3cff */
[--C-:B------:R-:W-:Y:S01]  /*e100*/  IMAD.X R7, RZ, RZ, R5.reuse, P2 ;  /* 0x000000ffff077224 */ /* 0x100fe200010e0605 */
[----:B------:R-:W-:Y:S01]  /*e110*/  LOP3.LUT R24, R35, 0x380, RZ, 0xc0, !PT ;  /* 0x0000038023187812 */ /* 0x000fe200078ec0ff */
[----:B------:R-:W-:Y:S01]  /*e120*/  IMAD.X R9, RZ, RZ, R5, P3 ;  /* 0x000000ffff097224 */ /* 0x000fe200018e0605 */
[----:B------:R-:W-:-:S02]  /*e130*/  SHF.R.U64 R6, R6, 0x3, RZ ;  /* 0x0000000306067819 */ /* 0x000fc400000012ff */
[----:B------:R-:W-:Y:S02]  /*e140*/  MOV R66, R4 ;  /* 0x0000000400427202 */ /* 0x000fe40000000f00 */
[----:B--2---:R-:W-:Y:S02]  /*e150*/  LOP3.LUT R5, R10, 0x2, RZ, 0x3c, !PT ;  /* 0x000000020a057812 */ /* 0x004fe400078e3cff */
[----:B------:R-:W-:Y:S02]  /*e160*/  SHF.R.U64 R24, R24, 0x3, RZ ;  /* 0x0000000318187819 */ /* 0x000fe400000012ff */
[----:B------:R-:W-:Y:S01]  /*e170*/  LOP3.LUT R6, R6, R29, RZ, 0x3c, !PT ;  /* 0x0000001d06067212 */ /* 0x000fe200078e3cff */
[----:B------:R-:W-:Y:S01]  /*e180*/  SHFL.IDX PT, R48, R59, R10, 0x1c1f ;  /* 0x001c1f0a3b307589 */ /* 0x000fe200000e0000 */
[----:B------:R-:W-:Y:S01]  /*e190*/  IMAD.MOV.U32 R80, RZ, RZ, R44 ;  /* 0x000000ffff507224 */ /* 0x000fe200078e002c */
[----:B------:R-:W-:Y:S02]  /*e1a0*/  LOP3.LUT R64, R24, R35, RZ, 0x3c, !PT ;  /* 0x0000002318407212 */ /* 0x000fe400078e3cff */
[----:B------:R-:W0:Y:S01]  /*e1b0*/  SHFL.IDX PT, R47, R68, R5, 0x1c1f ;  /* 0x001c1f05442f7589 */ /* 0x000e2200000e0000 */
[----:B------:R-:W-:-:S02]  /*e1c0*/  MOV R24, R8 ;  /* 0x0000000800187202 */ /* 0x000fc40000000f00 */
[----:B------:R-:W-:Y:S01]  /*e1d0*/  MOV R62, R6 ;  /* 0x00000006003e7202 */ /* 0x000fe20000000f00 */
[----:B------:R-:W-:Y:S04]  /*e1e0*/  SHFL.IDX PT, R44, R67, R10, 0x1c1f ;  /* 0x001c1f0a432c7589 */ /* 0x000fe800000e0000 */
[----:B------:R-:W-:Y:S04]  /*e1f0*/  SHFL.IDX PT, R49, R49, R10, 0x1c1f ;  /* 0x001c1f0a31317589 */ /* 0x000fe800000e0000 */
[----:B------:R-:W1:Y:S04]  /*e200*/  SHFL.IDX PT, R43, R30, R5, 0x1c1f ;  /* 0x001c1f051e2b7589 */ /* 0x000e6800000e0000 */
[----:B------:R-:W2:Y:S01]  /*e210*/  SHFL.IDX PT, R50, R70, R5, 0x1c1f ;  /* 0x001c1f0546327589 */ /* 0x000ea200000e0000 */
[----:B------:R-:W-:-:S03]  /*e220*/  IMAD.MOV.U32 R86, RZ, RZ, R36 ;  /* 0x000000ffff567224 */ /* 0x000fc600078e0024 */
[----:B------:R-:W-:Y:S04]  /*e230*/  SHFL.IDX PT, R9, R14, R5, 0x1c1f ;  /* 0x001c1f050e097589 */ /* 0x000fe800000e0000 */
[----:B------:R-:W-:Y:S04]  /*e240*/  SHFL.IDX PT, R29, R79, R10, 0x1c1f ;  /* 0x001c1f0a4f1d7589 */ /* 0x000fe800000e0000 */
[----:B------:R-:W4:Y:S04]  /*e250*/  SHFL.IDX PT, R6, R11, R5, 0x1c1f ;  /* 0x001c1f050b067589 */ /* 0x000f2800000e0000 */
[----:B------:R-:W-:Y:S04]  /*e260*/  SHFL.IDX PT, R45, R45, R10, 0x1c1f ;  /* 0x001c1f0a2d2d7589 */ /* 0x000fe800000e0000 */
[----:B------:R-:W-:Y:S04]  /*e270*/  SHFL.IDX PT, R52, R33, R10, 0x1c1f ;  /* 0x001c1f0a21347589 */ /* 0x000fe800000e0000 */
[----:B------:R-:W4:Y:S04]  /*e280*/  SHFL.IDX PT, R14, R72, R5, 0x1c1f ;  /* 0x001c1f05480e7589 */ /* 0x000f2800000e0000 */
[----:B------:R-:W4:Y:S04]  /*e290*/  SHFL.IDX PT, R51, R34, R5, 0x1c1f ;  /* 0x001c1f0522337589 */ /* 0x000f2800000e0000 */
[----:B------:R-:W-:Y:S04]  /*e2a0*/  SHFL.IDX PT, R4, R81, R10, 0x1c1f ;  /* 0x001c1f0a51047589 */ /* 0x000fe800000e0000 */
[----:B------:R-:W4:Y:S01]  /*e2b0*/  SHFL.IDX PT, R7, R12, R5, 0x1c1f ;  /* 0x001c1f050c077589 */ /* 0x000f2200000e0000 */
[----:B---3--:R-:W-:-:S03]  /*e2c0*/  IMAD.MOV.U32 R85, RZ, RZ, R40 ;  /* 0x000000ffff557224 */ /* 0x008fc600078e0028 */
[----:B------:R-:W-:Y:S04]  /*e2d0*/  SHFL.IDX PT, R53, R53, R10, 0x1c1f ;  /* 0x001c1f0a35357589 */ /* 0x000fe800000e0000 */
[----:B------:R0:W3:Y:S04]  /*e2e0*/  SHFL.IDX PT, R54, R46, R5, 0x1c1f ;  /* 0x001c1f052e367589 */ /* 0x0000e800000e0000 */
        /* <DEDUP_REMOVED lines=8> */
[----:B------:R-:W-:Y:S04]  /*e370*/  SHFL.IDX PT, R56, R31, R10, 0x1c1f ;  /* 0x001c1f0a1f387589 */ /* 0x000fe800000e0000 */
[----:B------:R1:W3:Y:S04]  /*e380*/  SHFL.IDX PT, R55, R42, R5, 0x1c1f ;  /* 0x001c1f052a377589 */ /* 0x0002e800000e0000 */
[----:B------:R-:W3:Y:S04]  /*e390*/  SHFL.IDX PT, R8, R77, R10, 0x1c1f ;  /* 0x001c1f0a4d087589 */ /* 0x000ee800000e0000 */
[----:B------:R-:W-:Y:S04]  /*e3a0*/  SHFL.IDX PT, R40, R69, R10, 0x1c1f ;  /* 0x001c1f0a45287589 */ /* 0x000fe800000e0000 */
[----:B------:R3:W3:Y:S04]  /*e3b0*/  SHFL.IDX PT, R11, R21, R5, 0x1c1f ;  /* 0x001c1f05150b7589 */ /* 0x0006e800000e0000 */
[----:B------:R-:W-:Y:S04]  /*e3c0*/  SHFL.IDX PT, R57, R57, R10, 0x1c1f ;  /* 0x001c1f0a39397589 */ /* 0x000fe800000e0000 */
[----:B------:R-:W3:Y:S01]  /*e3d0*/  SHFL.IDX PT, R58, R58, R5, 0x1c1f ;  /* 0x001c1f053a3a7589 */ /* 0x000ee200000e0000 */
[----:B0-----:R-:W-:-:S02]  /*e3e0*/  SEL R46, R48, R47, P0 ;  /* 0x0000002f302e7207 */ /* 0x001fc40000000000 */
[----:B------:R-:W-:Y:S02]  /*e3f0*/  SEL R48, R47, R48, P0 ;  /* 0x000000302f307207 */ /* 0x000fe40000000000 */
[----:B-1----:R-:W-:Y:S02]  /*e400*/  SEL R42, R44, R43, P0 ;  /* 0x0000002b2c2a7207 */ /* 0x002fe40000000000 */
[----:B--2---:R-:W-:Y:S02]  /*e410*/  SEL R47, R49, R50, P0 ;  /* 0x00000032312f7207 */ /* 0x004fe40000000000 */
[----:B------:R-:W-:Y:S02]  /*e420*/  SEL R44, R43, R44, P0 ;  /* 0x0000002c2b2c7207 */ /* 0x000fe40000000000 */
[----:B------:R-:W-:Y:S02]  /*e430*/  SEL R49, R50, R49, P0 ;  /* 0x0000003132317207 */ /* 0x000fe40000000000 */
[----:B----4-:R-:W-:-:S02]  /*e440*/  SEL R20, R29, R6, P0 ;  /* 0x000000061d147207 */ /* 0x010fc40000000000 */
[----:B------:R-:W-:Y:S02]  /*e450*/  SEL R28, R6, R29, P0 ;  /* 0x0000001d061c7207 */ /* 0x000fe40000000000 */
[----:B------:R-:W-:Y:S02]  /*e460*/  SEL R43, R45, R14, P0 ;  /* 0x0000000e2d2b7207 */ /* 0x000fe40000000000 */
        /* <DEDUP_REMOVED lines=36> */
[----:B------:R-:W-:Y:S02]  /*e6b0*/  MOV R64, R64 ;  /* 0x0000004000407202 */ /* 0x000fe40000000f00 */
[----:B0-----:R-:W-:Y:S02]  /*e6c0*/  F2FP.BF16.F32.PACK_AB R12, R39, R38 ;  /* 0x00000026270c723e */ /* 0x001fe400000010ff */
[----:B------:R-:W-:Y:S02]  /*e6d0*/  F2FP.BF16.F32.PACK_AB R13, R55, R54 ;  /* 0x00000036370d723e */ /* 0x000fe400000010ff */
[----:B------:R-:W-:Y:S02]  /*e6e0*/  F2FP.BF16.F32.PACK_AB R14, R41, R40 ;  /* 0x00000028290e723e */ /* 0x000fe400000010ff */
[----:B------:R-:W-:Y:S01]  /*e6f0*/  F2FP.BF16.F32.PACK_AB R15, R57, R56 ;  /* 0x00000038390f723e */ /* 0x000fe200000010ff */
        /* <DEDUP_REMOVED lines=9> */
[----:B0-----:R-:W0:Y:S01]  /*e790*/  LDC R24, c[0x0][0xbe8] ;  /* 0x0002fa00ff187b82 */ /* 0x001e220000000800 */
[----:B------:R-:W-:-:S07]  /*e7a0*/  IADD3.X R59, R87, UR5, RZ, P1, !PT ;  /* 0x00000005573b7c10 */ /* 0x000fce0008ffe4ff */
[----:B-1----:R-:W1:Y:S01]  /*e7b0*/  LDC.64 R12, c[0x0][0xba8] ;  /* 0x0002ea00ff0c7b82 */ /* 0x002e620000000a00 */
[----:B------:R-:W2:Y:S01]  /*e7c0*/  @P0 LDG.E R65, desc[UR40][R58.64] ;  /* 0x000000283a410981 */ /* 0x000ea2000c1e1900 */
[----:B------:R-:W-:-:S05]  /*e7d0*/  IMAD.MOV.U32 R14, RZ, RZ, 0x9b8 ;  /* 0x000009b8ff0e7424 */ /* 0x000fca00078e00ff */
[----:B------:R-:W-:-:S04]  /*e7e0*/  SEL R14, R14, 0x978, P3 ;  /* 0x000009780e0e7807 */ /* 0x000fc80001800000 */
[----:B------:R-:W3:Y:S08]  /*e7f0*/  LDC.64 R4, c[0x0][R14+0x220] ;  /* 0x000088000e047b82 */ /* 0x000ef00000000a00 */
[----:B------:R-:W4:Y:S01]  /*e800*/  LDC.64 R10, c[0x0][R14+0x218] ;  /* 0x000086000e0a7b82 */ /* 0x000f220000000a00 */
[----:B------:R-:W-:-:S04]  /*e810*/  ISETP.NE.U32.AND P1, PT, RZ, UR6, PT ;  /* 0x00000006ff007c0c */ /* 0x000fc8000bf25070 */
[----:B------:R-:W-:-:S03]  /*e820*/  ISETP.NE.AND.EX P1, PT, RZ, UR7, PT, P1 ;  /* 0x00000007ff007c0c */ /* 0x000fc6000bf25310 */
[----:B------:R-:W4:Y:S01]  /*e830*/  LDC.64 R6, c[0x0][R14+0x228] ;  /* 0x00008a000e067b82 */ /* 0x000f220000000a00 */
[----:B0-----:R-:W-:-:S07]  /*e840*/  ISETP.NE.AND P4, PT, R24, 0x1, PT ;  /* 0x000000011800780c */ /* 0x001fce0003f85270 */
[----:B------:R0:W0:Y:S02]  /*e850*/  LDC.64 R8, c[0x0][R14+0x210] ;  /* 0x000084000e087b82 */ /* 0x0000240000000a00 */
[----:B------:R-:W-:Y:S01]  /*e860*/  @P1 IADD3 R66, P2, R88, UR6, RZ ;  /* 0x0000000658421c10 */ /* 0x000fe2000ff5e0ff */
[----:B------:R-:W-:-:S03]  /*e870*/  ULDC UR6, c[0x0][0xa88] ;  /* 0x0002a20000067ab9 */ /* 0x000fc60000000800 */
[----:B------:R-:W-:Y:S01]  /*e880*/  @P1 IADD3.X R67, R87, UR7, RZ, P2, !PT ;  /* 0x0000000757431c10 */ /* 0x000fe200097fe4ff */
[----:B------:R-:W-:Y:S01]  /*e890*/  IMAD.U32 R69, RZ, RZ, UR6 ;  /* 0x00000006ff457e24 */ /* 0x000fe2000f8e00ff */
[----:B------:R-:W-:Y:S01]  /*e8a0*/  ISETP.NE.U32.AND P2, PT, RZ, UR4, PT ;  /* 0x00000004ff007c0c */ /* 0x000fe2000bf45070 */
[----:B------:R-:W0:Y:S03]  /*e8b0*/  @P4 LDC R62, c[0x0][0xbec] ;  /* 0x0002fb00ff3e4b82 */ /* 0x000e260000000800 */
[----:B------:R-:W-:Y:S01]  /*e8c0*/  ISETP.NE.AND.EX P2, PT, RZ, UR5, PT, P2 ;  /* 0x00000005ff007c0c */ /* 0x000fe2000bf45320 */
[----:B------:R1:W5:Y:S04]  /*e8d0*/  @P1 LDG.E R69, desc[UR40][R66.64] ;  /* 0x0000002842451981 */ /* 0x000368000c1e1900 */
[----:B------:R-:W0:Y:S01]  /*e8e0*/  @P4 LDC R77, c[0x0][0xbf0] ;  /* 0x0002fc00ff4d4b82 */ /* 0x000e220000000800 */
[----:B------:R-:W-:-:S02]  /*e8f0*/  SEL R15, R85, RZ, !P2 ;  /* 0x000000ff550f7207 */ /* 0x000fc40005000000 */
[----:B-1----:R-:W-:Y:S02]  /*e900*/  SEL R67, R86, RZ, !P2 ;  /* 0x000000ff56437207 */ /* 0x002fe40005000000 */
[----:B------:R-:W-:-:S03]  /*e910*/  SEL R71, R78, RZ, P3 ;  /* 0x000000ff4e477207 */ /* 0x000fc60001800000 */
[----:B------:R-:W1:Y:S01]  /*e920*/  @!P3 LDC R12, c[0x0][0xb50] ;  /* 0x0002d400ff0cbb82 */ /* 0x000e620000000800 */
[----:B---3--:R-:W-:-:S04]  /*e930*/  IMAD R5, R5, R67, RZ ;  /* 0x0000004305057224 */ /* 0x008fc800078e02ff */
[----:B------:R-:W-:Y:S02]  /*e940*/  IMAD R75, R4, R15, R5 ;  /* 0x0000000f044b7224 */ /* 0x000fe400078e0205 */
[-C--:B----4-:R-:W-:Y:S01]  /*e950*/  IMAD R73, R11, R80.reuse, RZ ;  /* 0x000000500b497224 */ /* 0x090fe200078e02ff */
[----:B------:R-:W3:Y:S01]  /*e960*/  @!P3 LDC R13, c[0x0][0xb54] ;  /* 0x0002d500ff0dbb82 */ /* 0x000ee20000000800 */
[----:B------:R-:W-:-:S04]  /*e970*/  IMAD.WIDE.U32 R10, R10, R80, RZ ;  /* 0x000000500a0a7225 */ /* 0x000fc800078e00ff */
[----:B------:R-:W-:-:S04]  /*e980*/  IMAD.WIDE.U32 R4, R4, R67, RZ ;  /* 0x0000004304047225 */ /* 0x000fc800078e00ff */
[----:B------:R-:W-:Y:S02]  /*e990*/  IMAD R15, R82, 0xc0, R84 ;  /* 0x000000c0520f7824 */ /* 0x000fe400078e0254 */
[----:B------:R-:W-:Y:S02]  /*e9a0*/  IMAD.IADD R75, R5, 0x1, R75 ;  /* 0x00000001054b7824 */ /* 0x000fe400078e024b */
[----:B------:R-:W-:Y:S02]  /*e9b0*/  IMAD.MOV.U32 R5, RZ, RZ, R15 ;  /* 0x000000ffff057224 */ /* 0x000fe400078e000f */
[----:B------:R-:W-:Y:S02]  /*e9c0*/  IMAD.IADD R11, R11, 0x1, R73 ;  /* 0x000000010b0b7824 */ /* 0x000fe400078e0249 */
[-C--:B------:R-:W-:Y:S02]  /*e9d0*/  IMAD R73, R7, R71.reuse, RZ ;  /* 0x0000004707497224 */ /* 0x080fe400078e02ff */
[----:B------:R-:W-:-:S04]  /*e9e0*/  IMAD.WIDE.U32 R6, R6, R71, RZ ;  /* 0x0000004706067225 */ /* 0x000fc800078e00ff */
[----:B------:R-:W-:Y:S01]  /*e9f0*/  IMAD.IADD R73, R7, 0x1, R73 ;  /* 0x0000000107497824 */ /* 0x000fe200078e0249 */
[--C-:B--2---:R-:W-:Y:S01]  /*ea00*/  IADD3 R10, P2, P5, R4, R10, R65.reuse ;  /* 0x0000000a040a7210 */ /* 0x104fe20007d5e041 */
[----:B0-----:R-:W-:Y:S01]  /*ea10*/  @P4 IMAD.HI.U32 R4, R15, R62, RZ ;  /* 0x0000003e0f044227 */ /* 0x001fe200078e00ff */
[----:B------:R-:W-:-:S04]  /*ea20*/  SHF.R.S32.HI R62, RZ, 0x1f, R65 ;  /* 0x0000001fff3e7819 */ /* 0x000fc80000011441 */
[----:B------:R-:W-:Y:S02]  /*ea30*/  @P4 SHF.R.U32.HI R5, RZ, R77, R4 ;  /* 0x0000004dff054219 */ /* 0x000fe40000011604 */
[----:B------:R-:W-:-:S03]  /*ea40*/  IADD3.X R11, R75, R11, R62, P2, P5 ;  /* 0x0000000b4b0b7210 */ /* 0x000fc600017ea43e */
[--C-:B------:R-:W-:Y:S01]  /*ea50*/  IMAD.MOV R14, RZ, RZ, -R5.reuse ;  /* 0x000000ffff0e7224 */ /* 0x100fe200078e0a05 */
        /* <DEDUP_REMOVED lines=10> */
[----:B---3--:R-:W-:Y:S01]  /*eb00*/  LEA.HI.X R13, R6, R13, R4, 0x2, P2 ;  /* 0x0000000d060d7211 */ /* 0x008fe200010f1404 */
[----:B------:R-:W-:Y:S06]  /*eb10*/  @P1 BRA `(.L_x_11479) ;  /* 0x0000000000101947 */ /* 0x000fec0003800000 */
[----:B------:R-:W-:Y:S05]  /*eb20*/  @!P0 BRA `(.L_x_11479) ;  /* 0x00000000000c8947 */ /* 0x000fea0003800000 */
[----:B------:R-:W2:Y:S04]  /*eb30*/  LDG.E R4, desc[UR40][R58.64] ;  /* 0x000000283a047981 */ /* 0x000ea8000c1e1900 */
[----:B-----5:R-:W2:Y:S02]  /*eb40*/  LDG.E R69, desc[UR40][R58.64+0x4] ;  /* 0x000004283a457981 */ /* 0x020ea4000c1e1900 */
[----:B--2---:R-:W-:-:S07]  /*eb50*/  IMAD.IADD R69, R69, 0x1, -R4 ;  /* 0x0000000145457824 */ /* 0x004fce00078e0a04 */
.L_x_11479:
        /* <DEDUP_REMOVED lines=20> */
[----:B------:R-:W-:Y:S01]  /*eca0*/  SHF.R.S32.HI R64, RZ, 0x1f, R83 ;  /* 0x0000001fff407819 */ /* 0x000fe20000011453 */
[----:B------:R-:W1:Y:S01]  /*ecb0*/  @P4 LDC R33, c[0x0][0xbec] ;  /* 0x0002fb00ff214b82 */ /* 0x000e620000000800 */
[----:B------:R-:W-:Y:S02]  /*ecc0*/  ULDC.64 UR4, c[0x0][0xaa0] ;  /* 0x0002a80000047ab9 */ /* 0x000fe40000000a00 */
[----:B------:R-:W-:-:S04]  /*ecd0*/  LEA.HI R64, R64, R83, RZ, 0x3 ;  /* 0x0000005340407211 */ /* 0x000fc800078f18ff */
[----:B------:R-:W-:Y:S01]  /*ece0*/  SHF.R.S32.HI R64, RZ, 0x3, R64 ;  /* 0x00000003ff407819 */ /* 0x000fe20000011440 */
[----:B------:R-:W2:Y:S04]  /*ecf0*/  @P4 LDC R35, c[0x0][0xbf0] ;  /* 0x0002fc00ff234b82 */ /* 0x000ea80000000800 */
[----:B0-----:R-:W-:-:S04]  /*ed00*/  IMAD R5, R64, 0x40, R0 ;  /* 0x0000004040057824 */ /* 0x001fc800078e0200 */
        /* <DEDUP_REMOVED lines=15> */
[----:B------:R-:W3:Y:S04]  /*ee00*/  LD.E.128 R8, desc[UR40][R8.64] ;  /* 0x0000002808087980 */ /* 0x000ee8000c101d00 */
[----:B------:R-:W4:Y:S04]  /*ee10*/  LD.E.128 R12, desc[UR40][R12.64] ;  /* 0x000000280c0c7980 */ /* 0x000f28000c101d00 */
[----:B------:R-:W4:Y:S01]  /*ee20*/  LD.E.128 R28, desc[UR40][R28.64] ;  /* 0x000000281c1c7980 */ /* 0x000f22000c101d00 */
[----:B------:R-:W-:-:S04]  /*ee30*/  IADD3 R7, P0, R2, 0x4800, RZ ;  /* 0x0000480002077810 */ /* 0x000fc80007f1e0ff */
[----:B------:R-:W-:Y:S01]  /*ee40*/  LOP3.LUT R2, R7, 0x380, RZ, 0xc0, !PT ;  /* 0x0000038007027812 */ /* 0x000fe200078ec0ff */
[----:B------:R-:W-:Y:S02]  /*ee50*/  IMAD R62, R62, UR4, RZ ;  /* 0x000000043e3e7c24 */ /* 0x000fe4000f8e02ff */
[----:B------:R-:W-:Y:S01]  /*ee60*/  IMAD.X R5, RZ, RZ, R3, P0 ;  /* 0x000000ffff057224 */ /* 0x000fe200000e0603 */
[----:B------:R-:W-:Y:S01]  /*ee70*/  SHF.R.U64 R2, R2, 0x3, RZ ;  /* 0x0000000302027819 */ /* 0x000fe200000012ff */
[----:B------:R-:W-:-:S03]  /*ee80*/  IMAD R21, R65, UR5, R62 ;  /* 0x0000000541157c24 */ /* 0x000fc6000f8e023e */
[----:B------:R-:W-:Y:S01]  /*ee90*/  LOP3.LUT R4, R2, R7, RZ, 0x3c, !PT ;  /* 0x0000000702047212 */ /* 0x000fe200078e3cff */
[----:B------:R-:W-:Y:S01]  /*eea0*/  IMAD.WIDE.U32 R2, R65, UR4, RZ ;  /* 0x0000000441027c25 */ /* 0x000fe2000f8e00ff */
[----:B------:R-:W-:-:S03]  /*eeb0*/  ULDC.64 UR4, c[0x0][0xae8] ;  /* 0x0002ba0000047ab9 */ /* 0x000fc60000000a00 */
[----:B------:R-:W-:Y:S01]  /*eec0*/  IMAD R20, R74, 0x30, R64 ;  /* 0x000000304a147824 */ /* 0x000fe200078e0240 */
[----:B------:R-:W-:Y:S01]  /*eed0*/  SHF.R.S32.HI R32, RZ, 0x1f, R67 ;  /* 0x0000001fff207819 */ /* 0x000fe20000011443 */
[----:B------:R-:W-:Y:S01]  /*eee0*/  IMAD.IADD R3, R3, 0x1, R21 ;  /* 0x0000000103037824 */ /* 0x000fe200078e0215 */
[----:B------:R-:W5:Y:S01]  /*eef0*/  LD.E.128 R4, desc[UR40][R4.64] ;  /* 0x0000002804047980 */ /* 0x000f62000c101d00 */
[----:B------:R-:W-:Y:S02]  /*ef00*/  IMAD R34, R82, 0xc0, R20 ;  /* 0x000000c052227824 */ /* 0x000fe400078e0214 */
        /* <DEDUP_REMOVED lines=11> */
[----:B--2---:R-:W-:Y:S01]  /*efc0*/  @P4 SHF.R.U32.HI R21, RZ, R35, R20 ;  /* 0x00000023ff154219 */ /* 0x004fe20000011614 */
        /* <DEDUP_REMOVED lines=18> */
[----:B------:R-:W-:Y:S01]  /*f0f0*/  IMAD R37, R82, 0xc0, R64 ;  /* 0x000000c052257824 */ /* 0x000fe200078e0240 */
[C---:B------:R-:W-:Y:S01]  /*f100*/  LEA R24, P0, R2.reuse, UR4, 0x1 ;  /* 0x0000000402187c11 */ /* 0x040fe2000f8008ff */
[----:B------:R-:W-:Y:S01]  /*f110*/  IMAD.IADD R3, R3, 0x1, R21 ;  /* 0x0000000103037824 */ /* 0x000fe200078e0215 */
[----:B------:R-:W-:Y:S01]  /*f120*/  ULDC UR4, c[0x0][0xac8] ;  /* 0x0002b20000047ab9 */ /* 0x000fe20000000800 */
[C---:B------:R-:W-:Y:S02]  /*f130*/  VIADD R21, R37.reuse, 0x60 ;  /* 0x0000006025157836 */ /* 0x040fe40000000000 */
[----:B0-----:R-:W0:Y:S01]  /*f140*/  SHFL.IDX PT, R35, R24, RZ, 0x181f ;  /* 0x00181fff18237589 */ /* 0x001e2200000e0000 */
[----:B------:R-:W-:Y:S01]  /*f150*/  LEA.HI.X R34, R2, UR5, R3, 0x1, P0 ;  /* 0x0000000502227c11 */ /* 0x000fe200080f0c03 */
[C---:B------:R-:W-:Y:S01]  /*f160*/  VIADD R3, R37.reuse, 0x30 ;  /* 0x0000003025037836 */ /* 0x040fe20000000000 */
[----:B------:R-:W-:Y:S01]  /*f170*/  ISETP.GE.AND P0, PT, R0, UR4, PT ;  /* 0x0000000400007c0c */ /* 0x000fe2000bf06270 */
[----:B------:R-:W1:Y:S03]  /*f180*/  SHFL.IDX PT, R39, R24, 0x1, 0x181f ;  /* 0x00381f0018277f89 */ /* 0x000e6600000e0000 */
[-C--:B------:R-:W-:Y:S01]  /*f190*/  ISETP.GE.OR P1, PT, R37, R58.reuse, P0 ;  /* 0x0000003a2500720c */ /* 0x080fe20000726670 */
[----:B------:R-:W2:Y:S01]  /*f1a0*/  SHFL.IDX PT, R41, R24, 0x2, 0x181f ;  /* 0x00581f0018297f89 */ /* 0x000ea200000e0000 */
[-C--:B------:R-:W-:Y:S01]  /*f1b0*/  ISETP.GE.OR P2, PT, R3, R58.reuse, P0 ;  /* 0x0000003a0300720c */ /* 0x080fe20000746670 */
[----:B------:R-:W-:Y:S01]  /*f1c0*/  VIADD R3, R16, 0x13220 ;  /* 0x0001322010037836 */ /* 0x000fe20000000000 */
[----:B------:R-:W-:Y:S01]  /*f1d0*/  ISETP.GE.OR P3, PT, R21, R58, P0 ;  /* 0x0000003a1500720c */ /* 0x000fe20000766670 */
[----:B------:R-:W2:Y:S03]  /*f1e0*/  SHFL.IDX PT, R33, R34, RZ, 0x181f ;  /* 0x00181fff22217589 */ /* 0x000ea600000e0000 */
[----:B------:R-:W-:Y:S01]  /*f1f0*/  PRMT R21, RZ, 0x654, R3 ;  /* 0x00000654ff157816 */ /* 0x000fe20000000003 */
[----:B------:R-:W2:Y:S03]  /*f200*/  SHFL.IDX PT, R36, R34, 0x1, 0x181f ;  /* 0x00381f0022247f89 */ /* 0x000ea600000e0000 */
[----:B------:R2:W-:Y:S01]  /*f210*/  SYNCS.ARRIVE.TRANS64.RED.A1T0 RZ, [R21+URZ], RZ ;  /* 0x000000ff15ff79a7 */ /* 0x0005e2000810043f */
[----:B------:R-:W2:Y:S01]  /*f220*/  SHFL.IDX PT, R38, R34, 0x2, 0x181f ;  /* 0x00581f0022267f89 */ /* 0x000ea200000e0000 */
[----:B0-----:R-:W-:Y:S01]  /*f230*/  @!P1 LEA R2, P4, R0, R35, 0x1 ;  /* 0x0000002300029211 */ /* 0x001fe200078808ff */
[----:B------:R-:W-:-:S02]  /*f240*/  VIADD R35, R37, 0x90 ;  /* 0x0000009025237836 */ /* 0x000fc40000000000 */
[----:B------:R-:W0:Y:S01]  /*f250*/  SHFL.IDX PT, R34, R34, 0x3, 0x181f ;  /* 0x00781f0022227f89 */ /* 0x000e2200000e0000 */
[C---:B-1----:R-:W-:Y:S02]  /*f260*/  @!P2 LEA R20, P5, R0.reuse, R39, 0x1 ;  /* 0x000000270014a211 */ /* 0x042fe400078a08ff */
[----:B------:R-:W-:Y:S01]  /*f270*/  ISETP.GE.OR P0, PT, R35, R58, P0 ;  /* 0x0000003a2300720c */ /* 0x000fe20000706670 */
[----:B------:R1:W0:Y:S01]  /*f280*/  SHFL.IDX PT, R39, R24, 0x3, 0x181f ;  /* 0x00781f0018277f89 */ /* 0x00022200000e0000 */
[C---:B--2---:R-:W-:Y:S02]  /*f290*/  @!P3 LEA R32, P6, R0.reuse, R41, 0x1 ;  /* 0x000000290020b211 */ /* 0x044fe400078c08ff */
[C-C-:B------:R-:W-:Y:S02]  /*f2a0*/  @!P1 LEA.HI.X R3, R0.reuse, R33, R63.reuse, 0x1, P4 ;  /* 0x0000002100039211 */ /* 0x140fe400020f0c3f */
[C-C-:B------:R-:W-:Y:S02]  /*f2b0*/  @!P2 LEA.HI.X R21, R0.reuse, R36, R63.reuse, 0x1, P5 ;  /* 0x000000240015a211 */ /* 0x140fe400028f0c3f */
[----:B------:R-:W-:Y:S01]  /*f2c0*/  @!P3 LEA.HI.X R33, R0, R38, R63, 0x1, P6 ;  /* 0x000000260021b211 */ /* 0x000fe200030f0c3f */
[----:B---3--:R1:W-:Y:S04]  /*f2d0*/  @!P1 ST.E.128 desc[UR40][R2.64], R8 ;  /* 0x0000000802009985 */ /* 0x0083e8000c101d28 */
[----:B----4-:R1:W-:Y:S04]  /*f2e0*/  @!P2 ST.E.128 desc[UR40][R20.64], R12 ;  /* 0x0000000c1400a985 */ /* 0x0103e8000c101d28 */
[----:B------:R1:W-:Y:S01]  /*f2f0*/  @!P3 ST.E.128 desc[UR40][R32.64], R28 ;  /* 0x0000001c2000b985 */ /* 0x0003e2000c101d28 */
[----:B0-----:R-:W-:Y:S05]  /*f300*/  @P0 BRA `(.L_x_11481) ;  /* 0x0000001000ac0947 */ /* 0x001fea0003800000 */
[----:B-1----:R-:W-:-:S04]  /*f310*/  LEA R2, P0, R0, R39, 0x1 ;  /* 0x0000002700027211 */ /* 0x002fc800078008ff */
[----:B------:R-:W-:-:S05]  /*f320*/  LEA.HI.X R3, R0, R34, R63, 0x1, P0 ;  /* 0x0000002200037211 */ /* 0x000fca00000f0c3f */
[----:B-----5:R0:W-:Y:S01]  /*f330*/  ST.E.128 desc[UR40][R2.64], R4 ;  /* 0x0000000402007985 */ /* 0x0201e2000c101d28 */
[----:B------:R-:W-:Y:S05]  /*f340*/  BRA `(.L_x_11481) ;  /* 0x00000010009c7947 */ /* 0x000fea0003800000 */
.L_x_11480:
[----:B------:R-:W-:Y:S01]  /*f350*/  ULDC.64 UR4, c[0x0][0xb08] ;  /* 0x0002c20000047ab9 */ /* 0x000fe20000000a00 */
[----:B------:R-:W-:Y:S01]  /*f360*/  SHF.R.S32.HI R0, RZ, 0x1f, R67 ;  /* 0x0000001fff007819 */ /* 0x000fe20000011443 */
[----:B------:R-:W-:Y:S01]  /*f370*/  IMAD R62, R62, UR4, RZ ;  /* 0x000000043e3e7c24 */ /* 0x000fe2000f8e02ff */
[----:B------:R-:W2:Y:S01]  /*f380*/  LDL R72, [R1+0x54] ;  /* 0x0000540001487983 */ /* 0x000ea20000100800 */
[C---:B------:R-:W-:Y:S01]  /*f390*/  IMAD.WIDE.U32 R2, R65.reuse, UR4, RZ ;  /* 0x0000000441027c25 */ /* 0x040fe2000f8e00ff */
[----:B0-----:R-:W0:Y:S01]  /*f3a0*/  @P4 LDC R4, c[0x0][0xbec] ;  /* 0x0002fb00ff044b82 */ /* 0x001e220000000800 */
[----:B------:R-:W-:Y:S01]  /*f3b0*/  ULDC.64 UR6, c[0x0][0xb30] ;  /* 0x0002cc0000067ab9 */ /* 0x000fe20000000a00 */
[----:B------:R1:W5:Y:S01]  /*f3c0*/  LDL R71, [R1+0x84] ;  /* 0x0000840001477983 */ /* 0x0003620000100800 */
[----:B------:R-:W-:Y:S01]  /*f3d0*/  IMAD R65, R65, UR5, R62 ;  /* 0x0000000541417c24 */ /* 0x000fe2000f8e023e */
[----:B------:R-:W-:Y:S02]  /*f3e0*/  ULDC.64 UR4, c[0x0][0xb38] ;  /* 0x0002ce0000047ab9 */ /* 0x000fe40000000a00 */
        /* <DEDUP_REMOVED lines=14> */
[----:B------:R1:W5:Y:S04]  /*f4d0*/  LDL R67, [R1+0x7c] ;  /* 0x00007c0001437983 */ /* 0x0003680000100800 */
[----:B------:R1:W5:Y:S04]  /*f4e0*/  LDL R64, [R1+0x60] ;  /* 0x0000600001407983 */ /* 0x0003680000100800 */
[----:B------:R1:W5:Y:S04]  /*f4f0*/  LDL R63, [R1+0x74] ;  /* 0x00007400013f7983 */ /* 0x0003680000100800 */
[----:B------:R1:W5:Y:S01]  /*f500*/  LDL R62, [R1+0x5c] ;  /* 0x00005c00013e7983 */ /* 0x0003620000100800 */
[----:B0-----:R-:W-:-:S04]  /*f510*/  @P4 IMAD.HI.U32 R4, R15, R4, RZ ;  /* 0x000000040f044227 */ /* 0x001fc800078e00ff */
        /* <DEDUP_REMOVED lines=29> */
[----:B------:R-:W-:-:S03]  /*f6f0*/  VIADD R61, R72, 0x10 ;  /* 0x00000010483d7836 */ /* 0x000fc60000000000 */
[----:B------:R-:W-:Y:S02]  /*f700*/  SHF.R.S32.HI R24, RZ, 0x1f, R59 ;  /* 0x0000001fff187819 */ /* 0x000fe4000001143b */
[----:B------:R-:W-:Y:S01]  /*f710*/  SHF.R.S32.HI R60, RZ, 0x1f, R61 ;  /* 0x0000001fff3c7819 */ /* 0x000fe2000001143d */
[----:B01-3--:R-:W-:Y:S06]  /*f720*/  @P0 BRA `(.L_x_11483) ;  /* 0x0000000000800947 */ /* 0x00bfec0003800000 */
[----:B------:R-:W-:Y:S02]  /*f730*/  ULDC UR4, c[0x0][0xac8] ;  /* 0x0002b20000047ab9 */ /* 0x000fe40000000800 */
[----:B------:R-:W-:Y:S02]  /*f740*/  ISETP.GE.AND P1, PT, R59, UR4, PT ;  /* 0x000000043b007c0c */ /* 0x000fe4000bf26270 */
[----:B------:R-:W-:Y:S02]  /*f750*/  ISETP.GE.AND P0, PT, R72, UR4, PT ;  /* 0x0000000448007c0c */ /* 0x000fe4000bf06270 */
[----:B------:R-:W-:Y:S02]  /*f760*/  ISETP.GE.AND P4, PT, R61, UR4, PT ;  /* 0x000000043d007c0c */ /* 0x000fe4000bf86270 */
[----:B-----5:R-:W-:Y:S02]  /*f770*/  ISETP.GE.AND P5, PT, R70, UR4, PT ;  /* 0x0000000446007c0c */ /* 0x020fe4000bfa6270 */
[----:B------:R-:W-:-:S05]  /*f780*/  ISETP.GE.AND P3, PT, R68, UR4, PT ;  /* 0x0000000444007c0c */ /* 0x000fca000bf66270 */
[CC--:B------:R-:W-:Y:S02]  /*f790*/  @!P1 LEA R6, P2, R59.reuse, R4.reuse, 0x2 ;  /* 0x000000043b069211 */ /* 0x0c0fe400078410ff */
[----:B------:R-:W-:Y:S02]  /*f7a0*/  @!P0 IMAD.WIDE R2, R72, 0x4, R4 ;  /* 0x0000000448028825 */ /* 0x000fe400078e0204 */
        /* <DEDUP_REMOVED lines=11> */
[-C--:B------:R-:W-:Y:S02]  /*f860*/  @!P2 LEA R14, P4, R66, R4.reuse, 0x2 ;  /* 0x00000004420ea211 */ /* 0x080fe400078810ff */
[----:B0-----:R-:W-:Y:S01]  /*f870*/  @!P3 LEA R2, P6, R68, R4, 0x2 ;  /* 0x000000044402b211 */ /* 0x001fe200078c10ff */
[----:B------:R2:W-:Y:S01]  /*f880*/  @!P5 ST.E.64 desc[UR40][R12.64], R32 ;  /* 0x000000200c00d985 */ /* 0x0005e2000c101b28 */
[----:B------:R-:W-:-:S02]  /*f890*/  @!P2 LEA.HI.X R15, R66, R5, R67, 0x2, P4 ;  /* 0x00000005420fa211 */ /* 0x000fc400020f1443 */
[-C--:B------:R-:W-:Y:S02]  /*f8a0*/  @!P3 LEA.HI.X R3, R68, R5.reuse, R69, 0x2, P6 ;  /* 0x000000054403b211 */ /* 0x080fe400030f1445 */
[-C--:B-1----:R-:W-:Y:S02]  /*f8b0*/  @!P1 LEA R6, P5, R64, R4.reuse, 0x2 ;  /* 0x0000000440069211 */ /* 0x082fe400078a10ff */
[----:B------:R-:W-:Y:S01]  /*f8c0*/  @!P0 LEA R4, P6, R62, R4, 0x2 ;  /* 0x000000043e048211 */ /* 0x000fe200078c10ff */
[----:B------:R2:W-:Y:S01]  /*f8d0*/  @!P3 ST.E.64 desc[UR40][R2.64], R34 ;  /* 0x000000220200b985 */ /* 0x0005e2000c101b28 */
[-C--:B------:R-:W-:Y:S02]  /*f8e0*/  @!P1 LEA.HI.X R7, R64, R5.reuse, R65, 0x2, P5 ;  /* 0x0000000540079211 */ /* 0x080fe400028f1441 */
[----:B------:R-:W-:Y:S01]  /*f8f0*/  @!P0 LEA.HI.X R5, R62, R5, R63, 0x2, P6 ;  /* 0x000000053e058211 */ /* 0x000fe200030f143f */
[----:B------:R2:W-:Y:S04]  /*f900*/  @!P2 ST.E.64 desc[UR40][R14.64], R36 ;  /* 0x000000240e00a985 */ /* 0x0005e8000c101b28 */
[----:B------:R2:W-:Y:S04]  /*f910*/  @!P1 ST.E.64 desc[UR40][R6.64], R38 ;  /* 0x0000002606009985 */ /* 0x0005e8000c101b28 */
[----:B------:R2:W-:Y:S02]  /*f920*/  @!P0 ST.E.64 desc[UR40][R4.64], R40 ;  /* 0x0000002804008985 */ /* 0x0005e4000c101b28 */
.L_x_11483:
[----:B------:R-:W-:Y:S05]  /*f930*/  BSYNC B1 ;  /* 0x0000000000017941 */ /* 0x000fea0003800000 */
.L_x_11482:
[----:B------:R-:W-:Y:S01]  /*f940*/  ISETP.GE.AND P0, PT, R9, R58, PT ;  /* 0x0000003a0900720c */ /* 0x000fe20003f06270 */
[----:B--2---:R3:W4:Y:S04]  /*f950*/  SHFL.IDX PT, R5, R8, 0x1, 0x1c1f ;  /* 0x003c1f0008057f89 */ /* 0x00472800000e0000 */
[----:B------:R3:W0:Y:S08]  /*f960*/  SHFL.IDX PT, R4, R0, 0x1, 0x1c1f ;  /* 0x003c1f0000047f89 */ /* 0x00063000000e0000 */
[----:B---3--:R-:W-:Y:S05]  /*f970*/  @P0 BRA `(.L_x_11481) ;  /* 0x0000000c00100947 */ /* 0x008fea0003800000 */
[----:B------:R-:W-:Y:S02]  /*f980*/  ULDC UR4, c[0x0][0xac8] ;  /* 0x0002b20000047ab9 */ /* 0x000fe40000000800 */
[----:B------:R-:W-:Y:S02]  /*f990*/  ISETP.GE.AND P4, PT, R59, UR4, PT ;  /* 0x000000043b007c0c */ /* 0x000fe4000bf86270 */
[----:B------:R-:W-:Y:S02]  /*f9a0*/  ISETP.GE.AND P2, PT, R72, UR4, PT ;  /* 0x0000000448007c0c */ /* 0x000fe4000bf46270 */
[----:B------:R-:W-:Y:S02]  /*f9b0*/  ISETP.GE.AND P5, PT, R61, UR4, PT ;  /* 0x000000043d007c0c */ /* 0x000fe4000bfa6270 */
[----:B-----5:R-:W-:Y:S02]  /*f9c0*/  ISETP.GE.AND P1, PT, R70, UR4, PT ;  /* 0x0000000446007c0c */ /* 0x020fe4000bf26270 */
[----:B------:R-:W-:-:S05]  /*f9d0*/  ISETP.GE.AND P3, PT, R64, UR4, PT ;  /* 0x0000000440007c0c */ /* 0x000fca000bf66270 */
[CC--:B0-----:R-:W-:Y:S02]  /*f9e0*/  @!P4 LEA R6, P0, R59.reuse, R4.reuse, 0x2 ;  /* 0x000000043b06c211 */ /* 0x0c1fe400078010ff */
[----:B----4-:R-:W-:Y:S02]  /*f9f0*/  @!P2 IMAD.WIDE R2, R72, 0x4, R4 ;  /* 0x000000044802a825 */ /* 0x010fe400078e0204 */
[-C--:B------:R-:W-:Y:S02]  /*fa00*/  @!P4 LEA.HI.X R7, R59, R5.reuse, R24, 0x2, P0 ;  /* 0x000000053b07c211 */ /* 0x080fe400000f1418 */
[----:B------:R-:W-:Y:S01]  /*fa10*/  ISETP.GE.AND P0, PT, R68, UR4, PT ;  /* 0x0000000444007c0c */ /* 0x000fe2000bf06270 */
[----:B------:R3:W-:Y:S01]  /*fa20*/  @!P2 ST.E.64 desc[UR40][R2.64], R42 ;  /* 0x0000002a0200a985 */ /* 0x0007e2000c101b28 */
[----:B------:R-:W-:Y:S02]  /*fa30*/  ISETP.GE.AND P2, PT, R66, UR4, PT ;  /* 0x0000000442007c0c */ /* 0x000fe4000bf46270 */
[C---:B------:R-:W-:Y:S01]  /*fa40*/  @!P5 LEA R8, P6, R61.reuse, R4, 0x2 ;  /* 0x000000043d08d211 */ /* 0x040fe200078c10ff */
[----:B------:R3:W-:Y:S03]  /*fa50*/  @!P4 ST.E.64 desc[UR40][R6.64], R44 ;  /* 0x0000002c0600c985 */ /* 0x0007e6000c101b28 */
[----:B------:R-:W-:-:S02]  /*fa60*/  @!P5 LEA.HI.X R9, R61, R5, R60, 0x2, P6 ;  /* 0x000000053d09d211 */ /* 0x000fc400030f143c */
[----:B------:R-:W-:-:S03]  /*fa70*/  @!P1 LEA R10, P6, R70, R4, 0x2 ;  /* 0x00000004460a9211 */ /* 0x000fc600078c10ff */
[----:B------:R3:W-:Y:S01]  /*fa80*/  @!P5 ST.E.64 desc[UR40][R8.64], R46 ;  /* 0x0000002e0800d985 */ /* 0x0007e2000c101b28 */
[-C--:B------:R-:W-:Y:S02]  /*fa90*/  @!P0 LEA R12, P4, R68, R4.reuse, 0x2 ;  /* 0x00000004440c8211 */ /* 0x080fe400078810ff */
[-C--:B------:R-:W-:Y:S02]  /*faa0*/  @!P1 LEA.HI.X R11, R70, R5.reuse, R71, 0x2, P6 ;  /* 0x00000005460b9211 */ /* 0x080fe400030f1447 */
[-C--:B------:R-:W-:Y:S02]  /*fab0*/  @!P2 LEA R14, P5, R66, R4.reuse, 0x2 ;  /* 0x00000004420ea211 */ /* 0x080fe400078a10ff */
[----:B------:R-:W-:Y:S01]  /*fac0*/  @!P3 LEA R20, P6, R64, R4, 0x2 ;  /* 0x000000044014b211 */ /* 0x000fe200078c10ff */
        /* <DEDUP_REMOVED lines=13> */
.L_x_11478:
[----:B------:R-:W2:Y:S01]  /*fba0*/  LDL.LU R4, [R1+0x40] ;  /* 0x0000400001047983 */ /* 0x000ea20000300800 */
[----:B------:R-:W-:Y:S01]  /*fbb0*/  ULDC.64 UR6, c[0x0][0xc08] ;  /* 0x0003020000067ab9 */ /* 0x000fe20000000a00 */
[----:B------:R-:W-:Y:S02]  /*fbc0*/  ULDC.64 UR4, c[0x0][0xc00] ;  /* 0x0003000000047ab9 */ /* 0x000fe40000000a00 */
[----:B------:R-:W3:Y:S01]  /*fbd0*/  LDL.LU R7, [R1+0x44] ;  /* 0x0000440001077983 */ /* 0x000ee20000300800 */
[----:B------:R-:W-:Y:S01]  /*fbe0*/  ISETP.NE.U32.AND P1, PT, RZ, UR6, PT ;  /* 0x00000006ff007c0c */ /* 0x000fe2000bf25070 */
[----:B------:R-:W-:Y:S01]  /*fbf0*/  IMAD.MOV.U32 R15, RZ, RZ, RZ ;  /* 0x000000ffff0f7224 */ /* 0x000fe200078e00ff */
[----:B------:R-:W-:Y:S01]  /*fc00*/  ISETP.NE.U32.AND P0, PT, RZ, UR4, PT ;  /* 0x00000004ff007c0c */ /* 0x000fe2000bf05070 */
[----:B------:R-:W1:Y:S01]  /*fc10*/  S2R R6, SR_TID.X ;  /* 0x0000000000067919 */ /* 0x000e620000002100 */
[----:B------:R-:W-:Y:S02]  /*fc20*/  ISETP.NE.AND.EX P1, PT, RZ, UR7, PT, P1 ;  /* 0x00000007ff007c0c */ /* 0x000fe4000bf25310 */
[----:B------:R-:W-:-:S02]  /*fc30*/  ISETP.NE.AND.EX P0, PT, RZ, UR5, PT, P0 ;  /* 0x00000005ff007c0c */ /* 0x000fc4000bf05300 */
[----:B--2---:R-:W-:Y:S01]  /*fc40*/  IADD3 R2, P2, R4, UR4, RZ ;  /* 0x0000000404027c10 */ /* 0x004fe2000ff5e0ff */
[----:B------:R-:W-:-:S03]  /*fc50*/  ULDC UR4, c[0x0][0xa88] ;  /* 0x0002a20000047ab9 */ /* 0x000fc60000000800 */
[----:B---3--:R-:W-:-:S05]  /*fc60*/  IADD3.X R3, R7, UR5, RZ, P2, !PT ;  /* 0x0000000507037c10 */ /* 0x008fca00097fe4ff */
[----:B------:R-:W-:Y:S01]  /*fc70*/  @P1 IADD3 R4, P2, R4, UR6, RZ ;  /* 0x0000000604041c10 */ /* 0x000fe2000ff5e0ff */
[----:B------:R-:W-:Y:S01]  /*fc80*/  IMAD.U32 R14, RZ, RZ, UR4 ;  /* 0x00000004ff0e7e24 */ /* 0x000fe2000f8e00ff */
[----:B------:R2:W5:Y:S02]  /*fc90*/  @P0 LDG.E R15, desc[UR40][R2.64] ;  /* 0x00000028020f0981 */ /* 0x000564000c1e1900 */
[----:B------:R-:W-:Y:S01]  /*fca0*/  @P1 IADD3.X R5, R7, UR7, RZ, P2, !PT ;  /* 0x0000000707051c10 */ /* 0x000fe200097fe4ff */
[----:B-1----:R-:W-:-:S04]  /*fcb0*/  VIADD R34, R6, 0xffffff80 ;  /* 0xffffff8006227836 */ /* 0x002fc80000000000 */
[----:B------:R2:W5:Y:S01]  /*fcc0*/  @P1 LDG.E R14, desc[UR40][R4.64] ;  /* 0x00000028040e1981 */ /* 0x000562000c1e1900 */
[----:B------:R-:W-:Y:S02]  /*fcd0*/  ISETP.GT.AND P3, PT, R34, 0xbf, PT ;  /* 0x000000bf2200780c */ /* 0x000fe40003f64270 */
[----:B------:R-:W-:Y:S01]  /*fce0*/  ISETP.GT.AND P2, PT, R76, 0x1, PT ;  /* 0x000000014c00780c */ /* 0x000fe20003f44270 */
[----:B------:R-:W-:-:S12]  /*fcf0*/  @P1 BRA `(.L_x_11484) ;  /* 0x0000000000101947 */ /* 0x000fd80003800000 */
[----:B------:R-:W-:Y:S05]  /*fd00*/  @!P0 BRA `(.L_x_11484) ;  /* 0x00000000000c8947 */ /* 0x000fea0003800000 */
[----:B--2---:R-:W2:Y:S04]  /*fd10*/  LDG.E R5, desc[UR40][R2.64] ;  /* 0x0000002802057981 */ /* 0x004ea8000c1e1900 */
[----:B-----5:R-:W2:Y:S02]  /*fd20*/  LDG.E R14, desc[UR40][R2.64+0x4] ;  /* 0x00000428020e7981 */ /* 0x020ea4000c1e1900 */
[----:B--2---:R-:W-:-:S07]  /*fd30*/  IMAD.IADD R14, R14, 0x1, -R5 ;  /* 0x000000010e0e7824 */ /* 0x004fce00078e0a05 */
.L_x_11484:
        /* <DEDUP_REMOVED lines=59> */
.L_x_11486:
[----:B------:R-:W-:Y:S05]  /*100f0*/  BSYNC B1 ;  /* 0x0000000000017941 */ /* 0x000fea0003800000 */
.L_x_11485:
[----:B------:R-:W-:Y:S05]  /*10100*/  @P2 BRA `(.L_x_11481) ;  /* 0x00000004002c2947 */ /* 0x000fea0003800000 */
[----:B------:R-:W2:Y:S01]  /*10110*/  LDL.LU R13, [R1+0x18] ;  /* 0x00001800010d7983 */ /* 0x000ea20000300800 */
[----:B------:R-:W3:Y:S01]  /*10120*/  LDC R11, c[0x0][0xbe8] ;  /* 0x0002fa00ff0b7b82 */ /* 0x000ee20000000800 */
[----:B------:R-:W-:Y:S01]  /*10130*/  SHF.R.S32.HI R12, RZ, 0x1f, R34 ;  /* 0x0000001fff0c7819 */ /* 0x000fe20000011422 */
[----:B------:R-:W-:Y:S01]  /*10140*/  ULDC.64 UR4, c[0x0][0xaa0] ;  /* 0x0002a80000047ab9 */ /* 0x000fe20000000a00 */
[----:B------:R-:W4:Y:S01]  /*10150*/  LDL.LU R10, [R1+0x50] ;  /* 0x00005000010a7983 */ /* 0x000f220000300800 */
[----:B-1----:R-:W-:Y:S01]  /*10160*/  IMAD R2, R24, UR4, RZ ;  /* 0x0000000418027c24 */ /* 0x002fe2000f8e02ff */
[----:B------:R-:W-:Y:S01]  /*10170*/  LEA.HI R12, R12, R34, RZ, 0x3 ;  /* 0x000000220c0c7211 */ /* 0x000fe200078f18ff */
[----:B------:R-:W-:Y:S02]  /*10180*/  ULDC.64 UR6, c[0x0][0xaf0] ;  /* 0x0002bc0000067ab9 */ /* 0x000fe40000000a00 */
[C---:B------:R-:W-:Y:S01]  /*10190*/  IMAD R5, R15.reuse, UR5, R2 ;  /* 0x000000050f057c24 */ /* 0x040fe2000f8e0202 */
[----:B------:R-:W-:Y:S01]  /*101a0*/  SHF.R.S32.HI R12, RZ, 0x3, R12 ;  /* 0x00000003ff0c7819 */ /* 0x000fe2000001140c */
[----:B------:R-:W-:Y:S01]  /*101b0*/  IMAD.WIDE.U32 R2, R15, UR4, RZ ;  /* 0x000000040f027c25 */ /* 0x000fe2000f8e00ff */
[----:B------:R-:W-:-:S03]  /*101c0*/  ULDC.64 UR4, c[0x0][0xae8] ;  /* 0x0002ba0000047ab9 */ /* 0x000fc60000000a00 */
[----:B------:R-:W-:Y:S02]  /*101d0*/  IMAD R4, R74, 0x30, R12 ;  /* 0x000000304a047824 */ /* 0x000fe400078e020c */
[----:B------:R-:W-:Y:S02]  /*101e0*/  IMAD.IADD R3, R3, 0x1, R5 ;  /* 0x0000000103037824 */ /* 0x000fe400078e0205 */
[----:B------:R-:W-:Y:S01]  /*101f0*/  IMAD R6, R28, UR6, RZ ;  /* 0x000000061c067c24 */ /* 0x000fe2000f8e02ff */
[----:B---3--:R-:W-:Y:S01]  /*10200*/  ISETP.NE.AND P0, PT, R11, 0x1, PT ;  /* 0x000000010b00780c */ /* 0x008fe20003f05270 */
[----:B------:R-:W-:-:S12]  /*10210*/  IMAD R21, R14, R11, RZ ;  /* 0x0000000b0e157224 */ /* 0x000fd800078e02ff */
[----:B------:R-:W1:Y:S08]  /*10220*/  @P0 LDC R7, c[0x0][0xbec] ;  /* 0x0002fb00ff070b82 */ /* 0x000e700000000800 */
[----:B------:R-:W3:Y:S01]  /*10230*/  @P0 LDC R9, c[0x0][0xbf0] ;  /* 0x0002fc00ff090b82 */ /* 0x000ee20000000800 */
[----:B--2---:R-:W-:-:S04]  /*10240*/  IMAD.WIDE.U32 R2, R13, UR4, R2 ;  /* 0x000000040d027c25 */ /* 0x004fc8000f8e0002 */
[----:B----4-:R-:W-:Y:S02]  /*10250*/  IMAD R8, R10, 0xc0, R4 ;  /* 0x000000c00a087824 */ /* 0x010fe400078e0204 */
[----:B------:R-:W-:Y:S01]  /*10260*/  IMAD R3, R13, UR5, R3 ;  /* 0x000000050d037c24 */ /* 0x000fe2000f8e0203 */
[----:B------:R-:W-:Y:S01]  /*10270*/  ULDC.64 UR4, c[0x0][0xae0] ;  /* 0x0002b80000047ab9 */ /* 0x000fe20000000a00 */
[----:B-1----:R-:W-:-:S04]  /*10280*/  @P0 IMAD.HI.U32 R4, R8, R7, RZ ;  /* 0x0000000708040227 */ /* 0x002fc800078e00ff */
[----:B------:R-:W-:Y:S01]  /*10290*/  IMAD.MOV.U32 R5, RZ, RZ, R8 ;  /* 0x000000ffff057224 */ /* 0x000fe200078e0008 */
[----:B---3--:R-:W-:Y:S01]  /*102a0*/  @P0 SHF.R.U32.HI R5, RZ, R9, R4 ;  /* 0x00000009ff050219 */ /* 0x008fe20000011604 */
[C---:B------:R-:W-:Y:S02]  /*102b0*/  IMAD R9, R29.reuse, UR7, R6 ;  /* 0x000000071d097c24 */ /* 0x040fe4000f8e0206 */
[----:B------:R-:W-:Y:S01]  /*102c0*/  IMAD.WIDE.U32 R2, R29, UR6, R2 ;  /* 0x000000061d027c25 */ /* 0x000fe2000f8e0002 */
[----:B------:R-:W-:-:S03]  /*102d0*/  SHF.R.S32.HI R4, RZ, 0x1f, R5 ;  /* 0x0000001fff047819 */ /* 0x000fc60000011405 */
[----:B------:R-:W-:Y:S02]  /*102e0*/  IMAD.MOV R7, RZ, RZ, -R5 ;  /* 0x000000ffff077224 */ /* 0x000fe400078e0a05 */
[----:B------:R-:W-:Y:S02]  /*102f0*/  IMAD R4, R4, UR4, RZ ;  /* 0x0000000404047c24 */ /* 0x000fe4000f8e02ff */
[----:B------:R-:W-:Y:S02]  /*10300*/  IMAD R7, R11, R7, R8 ;  /* 0x000000070b077224 */ /* 0x000fe400078e0208 */
[----:B------:R-:W-:Y:S02]  /*10310*/  IMAD.IADD R3, R3, 0x1, R9 ;  /* 0x0000000103037824 */ /* 0x000fe400078e0209 */
        /* <DEDUP_REMOVED lines=11> */
[----:B------:R-:W-:Y:S01]  /*103d0*/  ULDC UR4, c[0x0][0xac8] ;  /* 0x0002b20000047ab9 */ /* 0x000fe20000000800 */
[----:B------:R-:W-:Y:S02]  /*103e0*/  IMAD R4, R10, 0xc0, R12 ;  /* 0x000000c00a047824 */ /* 0x000fe400078e020c */
[----:B------:R-:W-:Y:S01]  /*103f0*/  LEA.HI.X R8, R2, UR5, R3, 0x1, P0 ;  /* 0x0000000502087c11 */ /* 0x000fe200080f0c03 */
[----:B------:R-:W1:Y:S01]  /*10400*/  SHFL.IDX PT, R9, R5, RZ, 0x181f ;  /* 0x00181fff05097589 */ /* 0x000e6200000e0000 */
[----:B------:R-:W-:Y:S01]  /*10410*/  ISETP.GE.AND P0, PT, R0, UR4, PT ;  /* 0x0000000400007c0c */ /* 0x000fe2000bf06270 */
[C---:B------:R-:W-:Y:S02]  /*10420*/  VIADD R2, R4.reuse, 0x30 ;  /* 0x0000003004027836 */ /* 0x040fe40000000000 */
[----:B------:R-:W2:Y:S01]  /*10430*/  SHFL.IDX PT, R11, R5, 0x1, 0x181f ;  /* 0x00381f00050b7f89 */ /* 0x000ea200000e0000 */
[C---:B------:R-:W-:Y:S01]  /*10440*/  VIADD R3, R4.reuse, 0x60 ;  /* 0x0000006004037836 */ /* 0x040fe20000000000 */
[CC--:B------:R-:W-:Y:S01]  /*10450*/  ISETP.GE.OR P3, PT, R4.reuse, R21.reuse, P0 ;  /* 0x000000150400720c */ /* 0x0c0fe20000766670 */
[----:B------:R-:W-:Y:S01]  /*10460*/  VIADD R4, R4, 0x90 ;  /* 0x0000009004047836 */ /* 0x000fe20000000000 */
[----:B------:R-:W3:Y:S01]  /*10470*/  SHFL.IDX PT, R13, R5, 0x2, 0x181f ;  /* 0x00581f00050d7f89 */ /* 0x000ee200000e0000 */
[----:B------:R-:W-:-:S02]  /*10480*/  ISETP.GE.OR P2, PT, R2, R21, P0 ;  /* 0x000000150200720c */ /* 0x000fc40000746670 */
[-C--:B------:R-:W-:Y:S01]  /*10490*/  ISETP.GE.OR P1, PT, R3, R21.reuse, P0 ;  /* 0x000000150300720c */ /* 0x080fe20000726670 */
[----:B------:R-:W4:Y:S01]  /*104a0*/  SHFL.IDX PT, R7, R8, RZ, 0x181f ;  /* 0x00181fff08077589 */ /* 0x000f2200000e0000 */
[----:B------:R-:W-:-:S03]  /*104b0*/  ISETP.GE.OR P0, PT, R4, R21, P0 ;  /* 0x000000150400720c */ /* 0x000fc60000706670 */
[----:B------:R-:W5:Y:S04]  /*104c0*/  SHFL.IDX PT, R15, R5, 0x3, 0x181f ;  /* 0x00781f00050f7f89 */ /* 0x000f6800000e0000 */
[----:B------:R-:W0:Y:S04]  /*104d0*/  SHFL.IDX PT, R10, R8, 0x1, 0x181f ;  /* 0x00381f00080a7f89 */ /* 0x000e2800000e0000 */
[----:B------:R-:W0:Y:S01]  /*104e0*/  SHFL.IDX PT, R12, R8, 0x2, 0x181f ;  /* 0x00581f00080c7f89 */ /* 0x000e2200000e0000 */
[----:B-1----:R-:W-:-:S03]  /*104f0*/  @!P3 LEA R2, P6, R0, R9, 0x1 ;  /* 0x000000090002b211 */ /* 0x002fc600078c08ff */
[----:B------:R5:W1:Y:S01]  /*10500*/  SHFL.IDX PT, R14, R8, 0x3, 0x181f ;  /* 0x00781f00080e7f89 */ /* 0x000a6200000e0000 */
[C---:B--2---:R-:W-:Y:S02]  /*10510*/  @!P2 LEA R4, P5, R0.reuse, R11, 0x1 ;  /* 0x0000000b0004a211 */ /* 0x044fe400078a08ff */
[C---:B---3--:R-:W-:Y:S02]  /*10520*/  @!P1 LEA R6, P4, R0.reuse, R13, 0x1 ;  /* 0x0000000d00069211 */ /* 0x048fe400078808ff */
[C---:B----4-:R-:W-:Y:S02]  /*10530*/  @!P3 LEA.HI.X R3, R0.reuse, R7, R63, 0x1, P6 ;  /* 0x000000070003b211 */ /* 0x050fe400030f0c3f */
[----:B-----5:R-:W-:-:S03]  /*10540*/  @!P0 LEA R8, P6, R0, R15, 0x1 ;  /* 0x0000000f00088211 */ /* 0x020fc600078c08ff */
[----:B------:R2:W-:Y:S01]  /*10550*/  @!P3 ST.E.128 desc[UR40][R2.64], RZ ;  /* 0x000000ff0200b985 */ /* 0x0005e2000c101d28 */
[C-C-:B0-----:R-:W-:Y:S02]  /*10560*/  @!P2 LEA.HI.X R5, R0.reuse, R10, R63.reuse, 0x1, P5 ;  /* 0x0000000a0005a211 */ /* 0x141fe400028f0c3f */
[----:B------:R-:W-:-:S03]  /*10570*/  @!P1 LEA.HI.X R7, R0, R12, R63, 0x1, P4 ;  /* 0x0000000c00079211 */ /* 0x000fc600020f0c3f */
[----:B------:R2:W-:Y:S01]  /*10580*/  @!P2 ST.E.128 desc[UR40][R4.64], RZ ;  /* 0x000000ff0400a985 */ /* 0x0005e2000c101d28 */
[----:B-1----:R-:W-:-:S03]  /*10590*/  @!P0 LEA.HI.X R9, R0, R14, R63, 0x1, P6 ;  /* 0x0000000e00098211 */ /* 0x002fc600030f0c3f */
[----:B------:R2:W-:Y:S04]  /*105a0*/  @!P1 ST.E.128 desc[UR40][R6.64], RZ ;  /* 0x000000ff06009985 */ /* 0x0005e8000c101d28 */
[----:B------:R2:W-:Y:S02]  /*105b0*/  @!P0 ST.E.128 desc[UR40][R8.64], RZ ;  /* 0x000000ff08008985 */ /* 0x0005e4000c101d28 */
.L_x_11481:
[----:B------:R-:W-:Y:S05]  /*105c0*/  BSYNC B0 ;  /* 0x0000000000007941 */ /* 0x000fea0003800000 */
.L_x_11477:
[----:B------:R-:W-:Y:S02]  /*105d0*/  ULDC UR4, c[0x0][0xc3c] ;  /* 0x00030f0000047ab9 */ /* 0x000fe40000000800 */
[----:B------:R-:W-:-:S13]  /*105e0*/  ISETP.GE.AND P0, PT, R27, UR4, PT ;  /* 0x000000041b007c0c */ /* 0x000fda000bf06270 */
[----:B------:R-:W-:Y:S05]  /*105f0*/  @!P0 BRA `(.L_x_11487) ;  /* 0xffffff0800f88947 */ /* 0x000fea000383ffff */
[----:B------:R-:W-:Y:S05]  /*10600*/  BRA `(.L_x_11383) ;  /* 0x0000006400387947 */ /* 0x000fea0003800000 */
.L_x_11381:
[----:B------:R-:W-:-:S08]  /*10610*/  NOP ;  /* 0x0000000000007918 */ /* 0x000fd00000000000 */
[----:B--2---:R-:W0:-:S00]  /*10620*/  USETMAXREG.DEALLOC.CTAPOOL 0x20 ;  /* 0x00000020000079c8 */ /* 0x004e0000080e0500 */
        /* <DEDUP_REMOVED lines=14> */
.L_x_11488:
        /* <DEDUP_REMOVED lines=44> */
.L_x_11492:
[----:B------:R-:W0:Y:S01]  /*109d0*/  LDC R2, c[0x0][0xc3c] ;  /* 0x00030f00ff027b82 */ /* 0x000e220000000800 */
[----:B------:R-:W-:Y:S01]  /*109e0*/  UIADD3 UR4, UR4, 0x1f, URZ ;  /* 0x0000001f04047890 */ /* 0x000fe2000fffe03f */
[----:B------:R-:W-:Y:S02]  /*109f0*/  ULDC UR7, c[0x0][0xc3c] ;  /* 0x00030f0000077ab9 */ /* 0x000fe40000000800 */
[----:B------:R-:W-:-:S03]  /*10a00*/  IMAD.U32 R27, RZ, RZ, UR7 ;  /* 0x00000007ff1b7e24 */ /* 0x000fc6000f8e00ff */
[----:B0-----:R-:W-:-:S13]  /*10a10*/  ISETP.LE.AND P6, PT, R2, UR4, PT ;  /* 0x0000000402007c0c */ /* 0x001fda000bfc3270 */
[----:B------:R-:W-:Y:S05]  /*10a20*/  @P6 BRA `(.L_x_11491) ;  /* 0x00000004009c6947 */ /* 0x000fea0003800000 */
[----:B------:R-:W-:-:S05]  /*10a30*/  VIADD R7, R0, UR4 ;  /* 0x0000000400077c36 */ /* 0x000fca0008000000 */
[----:B------:R-:W-:-:S13]  /*10a40*/  ISETP.GE.OR P6, PT, R7, R2, !P0 ;  /* 0x000000020700720c */ /* 0x000fda00047c6670 */
[----:B------:R-:W0:Y:S08]  /*10a50*/  @!P6 LDC.64 R4, c[0x0][0xc80] ;  /* 0x00032000ff04eb82 */ /* 0x000e300000000a00 */
[----:B------:R-:W1:Y:S01]  /*10a60*/  @!P6 LDC.64 R2, c[0x0][0xc78] ;  /* 0x00031e00ff02eb82 */ /* 0x000e620000000a00 */
[----:B0-----:R-:W-:-:S04]  /*10a70*/  @!P6 IMAD.WIDE R4, R7, 0x4, R4 ;  /* 0x000000040704e825 */ /* 0x001fc800078e0204 */
[----:B-1----:R-:W-:Y:S01]  /*10a80*/  @!P6 IMAD.WIDE R2, R7, 0x4, R2 ;  /* 0x000000040702e825 */ /* 0x002fe200078e0202 */
[----:B------:R-:W-:-:S06]  /*10a90*/  CS2R R6, SRZ ;  /* 0x0000000000067805 */ /* 0x000fcc000001ff00 */
[----:B------:R-:W2:Y:S04]  /*10aa0*/  @!P6 LDG.E R6, desc[UR40][R4.64] ;  /* 0x000000280406e981 */ /* 0x000ea8000c1e1900 */
        /* <DEDUP_REMOVED lines=22> */
.L_x_11490:
        /* <DEDUP_REMOVED lines=19> */
.L_x_11493:
        /* <DEDUP_REMOVED lines=12> */
[----:B0-----:R-:W0:Y:S03]  /*10e00*/  MUFU.RCP R8, R8 ;  /* 0x0000000800087308 */ /* 0x001e260000001000 */
[----:B------:R-:W-:-:S05]  /*10e10*/  IMAD R9, R2, R3, R9 ;  /* 0x0000000302097224 */ /* 0x000fca00078e0209 */
[----:B------:R-:W-:Y:S01]  /*10e20*/  ISETP.GT.U32.AND P1, PT, R4, R9, PT ;  /* 0x000000090400720c */ /* 0x000fe20003f24070 */
[----:B0-----:R-:W-:-:S12]  /*10e30*/  VIADD R3, R8, 0xffffffe ;  /* 0x0ffffffe08037836 */ /* 0x001fd80000000000 */
[----:B------:R-:W-:Y:S01]  /*10e40*/  @!P1 IMAD.IADD R9, R9, 0x1, -R4 ;  /* 0x0000000109099824 */ /* 0x000fe200078e0a04 */
[----:B------:R-:W0:Y:S01]  /*10e50*/  F2I.FTZ.U32.TRUNC.NTZ R3, R3 ;  /* 0x0000000300037305 */ /* 0x000e22000021f000 */
[----:B------:R-:W-:Y:S01]  /*10e60*/  @!P1 VIADD R2, R2, 0x1 ;  /* 0x0000000102029836 */ /* 0x000fe20000000000 */
[----:B------:R-:W-:Y:S02]  /*10e70*/  ISETP.NE.AND P1, PT, R6, RZ, PT ;  /* 0x000000ff0600720c */ /* 0x000fe40003f25270 */
[----:B------:R-:W-:Y:S02]  /*10e80*/  ISETP.GE.U32.AND P0, PT, R9, R4, PT ;  /* 0x000000040900720c */ /* 0x000fe40003f06070 */
[----:B------:R-:W-:-:S04]  /*10e90*/  LOP3.LUT R4, R25, R6, RZ, 0x3c, !PT ;  /* 0x0000000619047212 */ /* 0x000fc800078e3cff */
[----:B------:R-:W-:Y:S01]  /*10ea0*/  ISETP.GE.AND P2, PT, R4, RZ, PT ;  /* 0x000000ff0400720c */ /* 0x000fe20003f46270 */
[----:B0-----:R-:W-:-:S06]  /*10eb0*/  IMAD.MOV R8, RZ, RZ, -R3 ;  /* 0x000000ffff087224 */ /* 0x001fcc00078e0a03 */
[----:B------:R-:W-:-:S04]  /*10ec0*/  @P0 VIADD R2, R2, 0x1 ;  /* 0x0000000102020836 */ /* 0x000fc80000000000 */
[----:B------:R-:W-:Y:S02]  /*10ed0*/  IMAD.MOV.U32 R4, RZ, RZ, R2 ;  /* 0x000000ffff047224 */ /* 0x000fe400078e0002 */
[----:B------:R-:W-:Y:S01]  /*10ee0*/  IMAD.MOV.U32 R2, RZ, RZ, R8 ;  /* 0x000000ffff027224 */ /* 0x000fe200078e0008 */
[----:B------:R-:W-:Y:S01]  /*10ef0*/  IABS R8, R7 ;  /* 0x0000000700087213 */ /* 0x000fe20000000000 */
[----:B------:R-:W-:Y:S01]  /*10f00*/  @!P2 IMAD.MOV R4, RZ, RZ, -R4 ;  /* 0x000000ffff04a224 */ /* 0x000fe200078e0a04 */
[----:B------:R-:W-:Y:S01]  /*10f10*/  @!P1 LOP3.LUT R4, RZ, R6, RZ, 0x33, !PT ;  /* 0x00000006ff049212 */ /* 0x000fe200078e33ff */
[----:B------:R-:W-:Y:S02]  /*10f20*/  IMAD R9, R2, R5, RZ ;  /* 0x0000000502097224 */ /* 0x000fe400078e02ff */
[----:B------:R-:W-:Y:S02]  /*10f30*/  IMAD.MOV.U32 R2, RZ, RZ, RZ ;  /* 0x000000ffff027224 */ /* 0x000fe400078e00ff */
[----:B------:R-:W-:-:S02]  /*10f40*/  IMAD.MOV R8, RZ, RZ, -R8 ;  /* 0x000000ffff087224 */ /* 0x000fc400078e0a08 */
        /* <DEDUP_REMOVED lines=21> */
.L_x_11491:
[----:B------:R-:W-:Y:S02]  /*110a0*/  IMAD.MOV.U32 R25, RZ, RZ, RZ ;  /* 0x000000ffff197224 */ /* 0x000fe400078e00ff */
[----:B------:R-:W-:Y:S02]  /*110b0*/  IMAD.U32 R24, RZ, RZ, UR6 ;  /* 0x00000006ff187e24 */ /* 0x000fe4000f8e00ff */
[----:B------:R-:W-:-:S07]  /*110c0*/  IMAD.MOV.U32 R26, RZ, RZ, RZ ;  /* 0x000000ffff1a7224 */ /* 0x000fce00078e00ff */
.L_x_11494:
[----:B------:R-:W-:-:S13]  /*110d0*/  ISETP.NE.AND P0, PT, R0, RZ, PT ;  /* 0x000000ff0000720c */ /* 0x000fda0003f05270 */
[----:B------:R-:W0:Y:S01]  /*110e0*/  @!P0 S2R R3, SR_CgaCtaId ;  /* 0x0000000000038919 */ /* 0x000e220000008800 */
[----:B------:R-:W-:-:S04]  /*110f0*/  @!P0 MOV R0, 0x400 ;  /* 0x0000040000008802 */ /* 0x000fc80000000f00 */
[----:B0-----:R-:W-:-:S05]  /*11100*/  @!P0 LEA R0, R3, R0, 0x18 ;  /* 0x0000000003008211 */ /* 0x001fca00078ec0ff */
[----:B------:R1:W-:Y:S01]  /*11110*/  @!P0 STS.128 [R0+0x132d0], R24 ;  /* 0x0132d01800008388 */ /* 0x0003e20000000c00 */
[----:B------:R-:W-:Y:S06]  /*11120*/  BAR.ARV 0x5, 0x200 ;  /* 0x0148000000007b1d */ /* 0x000fec0000002000 */
.L_x_11489:
[----:B-1----:R-:W-:Y:S01]  /*11130*/  IMAD.MOV.U32 R0, RZ, RZ, 0x1 ;  /* 0x00000001ff007424 */ /* 0x002fe200078e00ff */
[----:B------:R-:W-:Y:S01]  /*11140*/  ULDC UR4, c[0x0][0xc3c] ;  /* 0x00030f0000047ab9 */ /* 0x000fe20000000800 */
[----:B------:R-:W-:Y:S01]  /*11150*/  IMAD.MOV.U32 R29, RZ, RZ, RZ ;  /* 0x000000ffff1d7224 */ /* 0x000fe200078e00ff */
[----:B0-----:R-:W-:Y:S02]  /*11160*/  ISETP.GE.AND P0, PT, R27, UR4, PT ;  /* 0x000000041b007c0c */ /* 0x001fe4000bf06270 */
[----:B------:R0:W-:Y:S04]  /*11170*/  STL [R1+0x4], R0 ;  /* 0x0000040001007387 */ /* 0x0001e80000100800 */
[----:B------:R0:W-:Y:S07]  /*11180*/  STL [R1+0x44], RZ ;  /* 0x000044ff01007387 */ /* 0x0001ee0000100800 */
[----:B------:R-:W-:Y:S05]  /*11190*/  @P0 BRA `(.L_x_11495) ;  /* 0x0000005400580947 */ /* 0x000fea0003800000 */
[----:B------:R-:W2:Y:S01]  /*111a0*/  LDL R10, [R1+0x3c] ;  /* 0x00003c00010a7983 */ /* 0x000ea20000100800 */
[----:B------:R-:W1:Y:S01]  /*111b0*/  S2R R9, SR_TID.X ;  /* 0x0000000000097919 */ /* 0x000e620000002100 */
[----:B------:R-:W3:Y:S01]  /*111c0*/  S2UR UR5, SR_CgaCtaId ;  /* 0x00000000000579c3 */ /* 0x000ee20000008800 */
[----:B------:R-:W-:Y:S01]  /*111d0*/  UMOV UR4, 0x400 ;  /* 0x0000040000047882 */ /* 0x000fe20000000000 */
[C---:B-1----:R-:W-:Y:S01]  /*111e0*/  IMAD.SHL.U32 R28, R9.reuse, 0x40, RZ ;  /* 0x00000040091c7824 */ /* 0x042fe200078e00ff */
[C---:B------:R-:W-:Y:S01]  /*111f0*/  LOP3.LUT R11, R9.reuse, 0x7f, RZ, 0xc0, !PT ;  /* 0x0000007f090b7812 */ /* 0x040fe200078ec0ff */
[C---:B------:R-:W-:Y:S01]  /*11200*/  IMAD.SHL.U32 R2, R9.reuse, 0x10, RZ ;  /* 0x0000001009027824 */ /* 0x040fe200078e00ff */
[----:B------:R-:W-:Y:S01]  /*11210*/  SHF.R.U32.HI R3, RZ, 0x1, R9 ;  /* 0x00000001ff037819 */ /* 0x000fe20000011609 */
[C---:B0-----:R-:W-:Y:S01]  /*11220*/  IMAD.SHL.U32 R0, R9.reuse, 0x20, RZ ;  /* 0x0000002009007824 */ /* 0x041fe200078e00ff */
[----:B------:R-:W-:Y:S01]  /*11230*/  LOP3.LUT R4, R28, 0x180, RZ, 0xc0, !PT ;  /* 0x000001801c047812 */ /* 0x000fe200078ec0ff */
[----:B------:R-:W-:Y:S01]  /*11240*/  IMAD.SHL.U32 R8, R9, 0x2, RZ ;  /* 0x0000000209087824 */ /* 0x000fe200078e00ff */
[----:B------:R-:W-:Y:S01]  /*11250*/  LOP3.LUT R7, R2, 0x1b0, RZ, 0xc0, !PT ;  /* 0x000001b002077812 */ /* 0x000fe200078ec0ff */
[----:B------:R-:W-:Y:S01]  /*11260*/  IMAD.SHL.U32 R6, R11, 0x10, RZ ;  /* 0x000000100b067824 */ /* 0x000fe200078e00ff */
[----:B------:R-:W-:Y:S01]  /*11270*/  LOP3.LUT R3, R4, 0x30, R3, 0xf8, !PT ;  /* 0x0000003004037812 */ /* 0x000fe200078ef803 */
[----:B------:R-:W-:Y:S01]  /*11280*/  IMAD.SHL.U32 R4, R9, 0x8, RZ ;  /* 0x0000000809047824 */ /* 0x000fe200078e00ff */
[----:B------:R-:W-:-:S02]  /*11290*/  LOP3.LUT R5, R0, 0x80, RZ, 0xc0, !PT ;  /* 0x0000008000057812 */ /* 0x000fc400078ec0ff */
[----:B------:R-:W-:Y:S02]  /*112a0*/  LOP3.LUT R8, R7, 0x30, R8, 0x78, !PT ;  /* 0x0000003007087812 */ /* 0x000fe400078e7808 */
[----:B------:R-:W-:Y:S01]  /*112b0*/  LOP3.LUT R7, R6, 0x600, RZ, 0xc0, !PT ;  /* 0x0000060006077812 */ /* 0x000fe200078ec0ff */
[----:B------:R-:W-:Y:S01]  /*112c0*/  IMAD.SHL.U32 R6, R9, 0x4, RZ ;  /* 0x0000000409067824 */ /* 0x000fe200078e00ff */
[----:B------:R-:W-:Y:S01]  /*112d0*/  LOP3.LUT R5, R5, 0x10, R9, 0xf8, !PT ;  /* 0x0000001005057812 */ /* 0x000fe200078ef809 */
[----:B---3--:R-:W-:Y:S01]  /*112e0*/  ULEA UR4, UR5, UR4, 0x18 ;  /* 0x0000000405047291 */ /* 0x008fe2000f8ec03f */
[----:B------:R-:W-:Y:S02]  /*112f0*/  LOP3.LUT R3, R3, 0x30, R4, 0x78, !PT ;  /* 0x0000003003037812 */ /* 0x000fe400078e7804 */
[C---:B------:R-:W-:Y:S02]  /*11300*/  LOP3.LUT R9, R7.reuse, 0x60, R0, 0xf8, !PT ;  /* 0x0000006007097812 */ /* 0x040fe400078ef800 */
[----:B------:R-:W-:-:S02]  /*11310*/  LOP3.LUT R7, R7, 0x40, R2, 0xf8, !PT ;  /* 0x0000004007077812 */ /* 0x000fc400078ef802 */
[----:B------:R-:W-:Y:S01]  /*11320*/  LOP3.LUT R28, R3, 0x640, R28, 0xf8, !PT ;  /* 0x00000640031c7812 */ /* 0x000fe200078ef81c */
[----:B------:R-:W-:Y:S01]  /*11330*/  IMAD.U32 R17, RZ, RZ, UR4 ;  /* 0x00000004ff117e24 */ /* 0x000fe2000f8e00ff */
[----:B------:R-:W-:Y:S02]  /*11340*/  LOP3.LUT R8, R7, R8, RZ, 0xfc, !PT ;  /* 0x0000000807087212 */ /* 0x000fe400078efcff */
[----:B------:R-:W-:Y:S02]  /*11350*/  SHF.R.U32.HI R3, RZ, 0x2, R11 ;  /* 0x00000002ff037819 */ /* 0x000fe4000001160b */
[--C-:B------:R-:W-:Y:S02]  /*11360*/  LOP3.LUT R4, R9, 0x100, R0.reuse, 0xf8, !PT ;  /* 0x0000010009047812 */ /* 0x100fe400078ef800 */
[----:B------:R-:W-:Y:S01]  /*11370*/  LOP3.LUT R0, R3, 0x60, R0, 0xf8, !PT ;  /* 0x0000006003007812 */ /* 0x000fe200078ef800 */
[----:B------:R-:W-:Y:S02]  /*11380*/  IMAD.IADD R3, R17, 0x1, R8 ;  /* 0x0000000111037824 */ /* 0x000fe400078e0208 */
[----:B------:R-:W-:Y:S01]  /*11390*/  IMAD.MOV.U32 R0, RZ, RZ, 0x1 ;  /* 0x00000001ff007424 */ /* 0x000fe200078e00ff */
[----:B------:R-:W-:Y:S01]  /*113a0*/  LOP3.LUT R5, R5, 0x10, R6, 0x78, !PT ;  /* 0x0000001005057812 */ /* 0x000fe200078e7806 */
[----:B------:R-:W-:Y:S01]  /*113b0*/  BSSY B7, `(.L_x_11495) ;  /* 0x0000534000077945 */ /* 0x000fe20003800000 */
[----:B------:R-:W-:-:S02]  /*113c0*/  IMAD.MOV.U32 R29, RZ, RZ, RZ ;  /* 0x000000ffff1d7224 */ /* 0x000fc400078e00ff */
[----:B------:R-:W-:Y:S01]  /*113d0*/  LOP3.LUT R23, R4, R5, RZ, 0xfc, !PT ;  /* 0x0000000504177212 */ /* 0x000fe200078efcff */
[----:B------:R-:W-:Y:S01]  /*113e0*/  ULDC.64 UR38, c[0x0][0x198] ;  /* 0x0000660000267ab9 */ /* 0x000fe20000000a00 */
[----:B------:R-:W-:Y:S01]  /*113f0*/  ULDC UR36, c[0x0][0xc] ;  /* 0x0000030000247ab9 */ /* 0x000fe20000000800 */
[----:B--2---:R-:W-:-:S05]  /*11400*/  LOP3.LUT R2, R10, 0x1, RZ, 0xfc, !PT ;  /* 0x000000010a027812 */ /* 0x004fca00078efcff */
[----:B------:R0:W-:Y:S04]  /*11410*/  STL [R1+0x48], R2 ;  /* 0x0000480201007387 */ /* 0x0001e80000100800 */
[----:B------:R1:W-:Y:S01]  /*11420*/  STL [R1+0x38], R3 ;  /* 0x0000380301007387 */ /* 0x0003e20000100800 */
[----:B0-----:R-:W-:-:S05]  /*11430*/  LOP3.LUT R2, R10, 0x2, RZ, 0xfc, !PT ;  /* 0x000000020a027812 */ /* 0x001fca00078efcff */
[----:B------:R1:W-:Y:S04]  /*11440*/  STL [R1+0x20], R2 ;  /* 0x0000200201007387 */ /* 0x0003e80000100800 */
[----:B------:R1:W-:Y:S04]  /*11450*/  STL [R1+0x44], RZ ;  /* 0x000044ff01007387 */ /* 0x0003e80000100800 */
[----:B------:R1:W-:Y:S04]  /*11460*/  STL [R1+0x8], R0 ;  /* 0x0000080001007387 */ /* 0x0003e80000100800 */
[----:B------:R1:W-:Y:S04]  /*11470*/  STL [R1], RZ ;  /* 0x000000ff01007387 */ /* 0x0003e80000100800 */
[----:B------:R1:W-:Y:S02]  /*11480*/  STL [R1+0x4], R0 ;  /* 0x0000040001007387 */ /* 0x0003e40000100800 */
.L_x_11599:
[----:B-1--4-:R-:W0:Y:S02]  /*11490*/  LDC.64 R2, c[0x0][0xc88] ;  /* 0x00032200ff027b82 */ /* 0x012e240000000a00 */
[----:B0-----:R-:W-:-:S05]  /*114a0*/  IMAD.WIDE R2, R27, 0x4, R2 ;  /* 0x000000041b027825 */ /* 0x001fca00078e0202 */
[----:B--2---:R-:W2:Y:S01]  /*114b0*/  LDG.E R14, desc[UR40][R2.64] ;  /* 0x00000028020e7981 */ /* 0x004ea2000c1e1900 */
[----:B------:R-:W-:Y:S05]  /*114c0*/  YIELD ;  /* 0x0000000000007946 */ /* 0x000fea0003800000 */
[----:B------:R-:W-:Y:S01]  /*114d0*/  ULDC.64 UR4, c[0x0][0xa28] ;  /* 0x00028a0000047ab9 */ /* 0x000fe20000000a00 */
[----:B------:R-:W-:Y:S02]  /*114e0*/  CS2R R8, SRZ ;  /* 0x0000000000087805 */ /* 0x000fe4000001ff00 */
[----:B------:R-:W-:Y:S01]  /*114f0*/  ISETP.NE.U32.AND P0, PT, RZ, UR4, PT ;  /* 0x00000004ff007c0c */ /* 0x000fe2000bf05070 */
[----:B------:R-:W-:-:S03]  /*11500*/  ULDC.64 UR6, c[0x0][0xa00] ;  /* 0x0002800000067ab9 */ /* 0x000fc60000000a00 */
[----:B------:R-:W-:Y:S02]  /*11510*/  ISETP.NE.AND.EX P0, PT, RZ, UR5, PT, P0 ;  /* 0x00000005ff007c0c */ /* 0x000fe4000bf05300 */
[----:B--2---:R-:W-:Y:S01]  /*11520*/  SHF.R.S32.HI R0, RZ, 0x1f, R14 ;  /* 0x0000001fff007819 */ /* 0x004fe2000001140e */
[----:B------:R-:W-:-:S10]  /*11530*/  IMAD.SHL.U32 R18, R14, 0x4, RZ ;  /* 0x000000040e127824 */ /* 0x000fd400078e00ff */
[C---:B------:R-:W-:Y:S01]  /*11540*/  @P0 LEA R4, P1, R14.reuse, UR4, 0x2 ;  /* 0x000000040e040c11 */ /* 0x040fe2000f8210ff */
[----:B------:R-:W-:Y:S01]  /*11550*/  STL [R1+0x18], R14 ;  /* 0x0000180e01007387 */ /* 0x000fe20000100800 */
[C-C-:B------:R-:W-:Y:S02]  /*11560*/  SHF.L.U64.HI R13, R14.reuse, 0x2, R0.reuse ;  /* 0x000000020e0d7819 */ /* 0x140fe40000010200 */
[----:B------:R-:W-:Y:S01]  /*11570*/  @P0 LEA.HI.X R5, R14, UR5, R0, 0x2, P1 ;  /* 0x000000050e050c11 */ /* 0x000fe200088f1400 */
[----:B------:R-:W-:Y:S01]  /*11580*/  ULDC.64 UR4, c[0x0][0xa08] ;  /* 0x0002820000047ab9 */ /* 0x000fe20000000a00 */
[----:B------:R-:W-:Y:S01]  /*11590*/  ISETP.NE.U32.AND P1, PT, RZ, UR6, PT ;  /* 0x00000006ff007c0c */ /* 0x000fe2000bf25070 */
[----:B------:R0:W-:Y:S01]  /*115a0*/  STL [R1+0x34], R0 ;  /* 0x0000340001007387 */ /* 0x0001e20000100800 */
[----:B------:R-:W-:-:S03]  /*115b0*/  IADD3 R2, P2, R18, UR6, RZ ;  /* 0x0000000612027c10 */ /* 0x000fc6000ff5e0ff */
[----:B------:R1:W5:Y:S01]  /*115c0*/  @P0 LDG.E R9, desc[UR40][R4.64] ;  /* 0x0000002804090981 */ /* 0x000362000c1e1900 */
[----:B------:R-:W-:Y:S01]  /*115d0*/  ISETP.NE.AND.EX P0, PT, RZ, UR7, PT, P1 ;  /* 0x00000007ff007c0c */ /* 0x000fe2000bf05310 */
[----:B------:R-:W-:Y:S01]  /*115e0*/  IMAD.MOV.U32 R12, RZ, RZ, RZ ;  /* 0x000000ffff0c7224 */ /* 0x000fe200078e00ff */
[C---:B------:R-:W-:Y:S01]  /*115f0*/  IADD3.X R3, R13.reuse, UR7, RZ, P2, !PT ;  /* 0x000000070d037c10 */ /* 0x040fe200097fe4ff */
[----:B------:R-:W-:Y:S01]  /*11600*/  ULDC.64 UR6, c[0x0][0xa10] ;  /* 0x0002840000067ab9 */ /* 0x000fe20000000a00 */
[----:B------:R-:W-:Y:S01]  /*11610*/  ISETP.NE.U32.AND P1, PT, RZ, UR4, PT ;  /* 0x00000004ff007c0c */ /* 0x000fe2000bf25070 */
[----:B------:R-:W-:Y:S01]  /*11620*/  STL [R1+0x10], R13 ;  /* 0x0000100d01007387 */ /* 0x000fe20000100800 */
[C---:B------:R-:W-:Y:S01]  /*11630*/  IADD3 R6, P3, R18.reuse, UR4, RZ ;  /* 0x0000000412067c10 */ /* 0x040fe2000ff7e0ff */
[----:B0-----:R-:W-:Y:S01]  /*11640*/  IMAD.MOV.U32 R0, RZ, RZ, RZ ;  /* 0x000000ffff007224 */ /* 0x001fe200078e00ff */
[----:B------:R-:W-:Y:S02]  /*11650*/  ISETP.NE.AND.EX P1, PT, RZ, UR5, PT, P1 ;  /* 0x00000005ff007c0c */ /* 0x000fe4000bf25310 */
[----:B------:R-:W-:Y:S01]  /*11660*/  IADD3.X R7, R13, UR5, RZ, P3, !PT ;  /* 0x000000050d077c10 */ /* 0x000fe20009ffe4ff */
[----:B------:R-:W-:Y:S01]  /*11670*/  ULDC.64 UR4, c[0x0][0xa18] ;  /* 0x0002860000047ab9 */ /* 0x000fe20000000a00 */
[----:B-1----:R-:W-:Y:S01]  /*11680*/  IADD3 R4, P4, R18, UR6, RZ ;  /* 0x0000000612047c10 */ /* 0x002fe2000ff9e0ff */
[----:B------:R-:W2:Y:S01]  /*11690*/  @P0 LDG.E R8, desc[UR40][R2.64] ;  /* 0x0000002802080981 */ /* 0x000ea2000c1e1900 */
[----:B------:R-:W-:-:S02]  /*116a0*/  ISETP.NE.U32.AND P3, PT, RZ, UR4, PT ;  /* 0x00000004ff007c0c */ /* 0x000fc4000bf65070 */
[----:B------:R-:W-:Y:S02]  /*116b0*/  IADD3.X R5, R13, UR7, RZ, P4, !PT ;  /* 0x000000070d057c10 */ /* 0x000fe4000a7fe4ff */
[----:B------:R-:W-:Y:S02]  /*116c0*/  ISETP.NE.AND.EX P3, PT, RZ, UR5, PT, P3 ;  /* 0x00000005ff007c0c */ /* 0x000fe4000bf65330 */
[----:B------:R-:W-:Y:S01]  /*116d0*/  ISETP.NE.U32.AND P2, PT, RZ, UR6, PT ;  /* 0x00000006ff007c0c */ /* 0x000fe2000bf45070 */
[----:B------:R-:W5:Y:S03]  /*116e0*/  @P1 LDG.E R12, desc[UR40][R6.64] ;  /* 0x00000028060c1981 */ /* 0x000f66000c1e1900 */
[----:B------:R-:W-:-:S07]  /*116f0*/  ISETP.NE.AND.EX P2, PT, RZ, UR7, PT, P2 ;  /* 0x00000007ff007c0c */ /* 0x000fce000bf45320 */
[----:B------:R-:W-:Y:S01]  /*11700*/  @P3 IADD3 R10, P4, R18, UR4, RZ ;  /* 0x00000004120a3c10 */ /* 0x000fe2000ff9e0ff */
[----:B------:R-:W-:-:S03]  /*11710*/  ULDC UR4, c[0x0][0x288] ;  /* 0x0000a20000047ab9 */ /* 0x000fc60000000800 */
        /* <DEDUP_REMOVED lines=14> */
[----:B--2---:R0:W-:Y:S02]  /*11800*/  STL [R1+0x40], R8 ;  /* 0x0000400801007387 */ /* 0x0041e40000100800 */
[----:B0-----:R-:W-:Y:S01]  /*11810*/  IMAD.U32 R8, RZ, RZ, UR5 ;  /* 0x00000005ff087e24 */ /* 0x001fe2000f8e00ff */
[----:B---3--:R-:W-:Y:S06]  /*11820*/  @P3 BRA `(.L_x_11496) ;  /* 0x0000000000143947 */ /* 0x008fec0003800000 */
[----:B------:R-:W-:Y:S05]  /*11830*/  @!P0 BRA `(.L_x_11496) ;  /* 0x0000000000108947 */ /* 0x000fea0003800000 */
[----:B------:R-:W2:Y:S04]  /*11840*/  LDG.E R11, desc[UR40][R2.64] ;  /* 0x00000028020b7981 */ /* 0x000ea8000c1e1900 */
[----:B------:R-:W2:Y:S02]  /*11850*/  LDG.E R2, desc[UR40][R2.64+0x4] ;  /* 0x0000042802027981 */ /* 0x000ea4000c1e1900 */
[----:B--2---:R-:W-:-:S05]  /*11860*/  IMAD.IADD R2, R2, 0x1, -R11 ;  /* 0x0000000102027824 */ /* 0x004fca00078e0a0b */
[----:B------:R0:W-:Y:S02]  /*11870*/  STL [R1+0x40], R2 ;  /* 0x0000400201007387 */ /* 0x0001e40000100800 */
.L_x_11496:
[C---:B0-----:R-:W-:Y:S01]  /*11880*/  LOP3.LUT R2, R26.reuse, 0xff000000, RZ, 0xc0, !PT ;  /* 0xff0000001a027812 */ /* 0x041fe200078ec0ff */
        /* <DEDUP_REMOVED lines=15> */
.L_x_11497:
[----:B------:R-:W-:Y:S05]  /*11980*/  @!P1 BRA `(.L_x_11498) ;  /* 0x00000000000c9947 */ /* 0x000fea0003800000 */
[----:B------:R-:W2:Y:S04]  /*11990*/  LDG.E R10, desc[UR40][R6.64] ;  /* 0x00000028060a7981 */ /* 0x000ea8000c1e1900 */
[----:B------:R-:W2:Y:S02]  /*119a0*/  LDG.E R6, desc[UR40][R6.64+0x4] ;  /* 0x0000042806067981 */ /* 0x000ea4000c1e1900 */
[----:B--2---:R-:W-:-:S07]  /*119b0*/  IMAD.IADD R10, R6, 0x1, -R10 ;  /* 0x00000001060a7824 */ /* 0x004fce00078e0a0a */
.L_x_11498:
[----:B0-----:R-:W2:Y:S01]  /*119c0*/  @P2 LDG.E R3, desc[UR40][R4.64] ;  /* 0x0000002804032981 */ /* 0x001ea2000c1e1900 */
[----:B-----5:R-:W-:-:S03]  /*119d0*/  IMAD.IADD R10, R10, 0x1, -R9 ;  /* 0x000000010a0a7824 */ /* 0x020fc600078e0a09 */
[----:B------:R0:W2:Y:S01]  /*119e0*/  @P2 LDG.E R4, desc[UR40][R4.64+0x4] ;  /* 0x0000042804042981 */ /* 0x0000a2000c1e1900 */
[----:B------:R-:W-:Y:S01]  /*119f0*/  BSSY B0, `(.L_x_11499) ;  /* 0x0000029000007945 */ /* 0x000fe20003800000 */
[----:B------:R-:W-:Y:S02]  /*11a00*/  LOP3.LUT R19, R2, 0xff, RZ, 0xc0, !PT ;  /* 0x000000ff02137812 */ /* 0x000fe400078ec0ff */
[----:B0-----:R-:W-:Y:S01]  /*11a10*/  SHF.R.U32.HI R5, RZ, 0x10, R2 ;  /* 0x00000010ff057819 */ /* 0x001fe20000011602 */
[----:B------:R-:W-:Y:S02]  /*11a20*/  IMAD.MOV.U32 R2, RZ, RZ, RZ ;  /* 0x000000ffff027224 */ /* 0x000fe400078e00ff */
[----:B--2---:R-:W-:-:S04]  /*11a30*/  @P2 IMAD.IADD R8, R4, 0x1, -R3 ;  /* 0x0000000104082824 */ /* 0x004fc800078e0a03 */
[----:B------:R-:W-:-:S05]  /*11a40*/  IMAD.IADD R3, R10, 0x1, R8 ;  /* 0x000000010a037824 */ /* 0x000fca00078e0208 */
[C---:B------:R-:W-:Y:S01]  /*11a50*/  ISETP.GE.AND P1, PT, R3.reuse, 0x1, PT ;  /* 0x000000010300780c */ /* 0x040fe20003f26270 */
[----:B------:R-:W-:-:S04]  /*11a60*/  VIADD R4, R3, 0x9f ;  /* 0x0000009f03047836 */ /* 0x000fc80000000000 */
[----:B------:R-:W-:-:S05]  /*11a70*/  IMAD.HI R4, R4, 0x66666667, RZ ;  /* 0x6666666704047827 */ /* 0x000fca00078e02ff */
        /* <DEDUP_REMOVED lines=11> */
[----:B------:R0:W2:Y:S02]  /*11b30*/  F2I.FTZ.U32.TRUNC.NTZ R3, R2 ;  /* 0x0000000200037305 */ /* 0x0000a4000021f000 */
[----:B0-----:R-:W-:-:S04]  /*11b40*/  LOP3.LUT R2, R9, R6, RZ, 0x3c, !PT ;  /* 0x0000000609027212 */ /* 0x001fc800078e3cff */
[----:B------:R-:W-:Y:S01]  /*11b50*/  ISETP.GE.AND P4, PT, R2, RZ, PT ;  /* 0x000000ff0200720c */ /* 0x000fe20003f86270 */
[----:B--2---:R-:W-:-:S04]  /*11b60*/  IMAD.MOV R2, RZ, RZ, -R3 ;  /* 0x000000ffff027224 */ /* 0x004fc800078e0a03 */
[----:B-1----:R-:W-:Y:S02]  /*11b70*/  IMAD R11, R2, R7, RZ ;  /* 0x00000007020b7224 */ /* 0x002fe400078e02ff */
        /* <DEDUP_REMOVED lines=16> */
.L_x_11500:
[----:B------:R-:W-:Y:S05]  /*11c80*/  BSYNC B0 ;  /* 0x0000000000007941 */ /* 0x000fea0003800000 */
.L_x_11499:
[-C--:B------:R-:W-:Y:S01]  /*11c90*/  IMAD R3, R19, R2.reuse, RZ ;  /* 0x0000000213037224 */ /* 0x080fe200078e02ff */
[----:B------:R-:W-:Y:S04]  /*11ca0*/  BSSY B0, `(.L_x_11501) ;  /* 0x00000e3000007945 */ /* 0x000fe80003800000 */
[C---:B------:R-:W-:Y:S01]  /*11cb0*/  VIADDMNMX R2, R3.reuse, R2, R4, PT ;  /* 0x0000000203027246 */ /* 0x040fe20003800104 */
[----:B------:R-:W-:-:S04]  /*11cc0*/  IMAD R3, R3, 0xa0, -R10 ;  /* 0x000000a003037824 */ /* 0x000fc800078e0a0a */
[----:B------:R-:W-:Y:S01]  /*11cd0*/  IMAD R2, R2, 0xa0, -R10 ;  /* 0x000000a002027824 */ /* 0x000fe200078e0a0a */
[----:B------:R-:W-:-:S04]  /*11ce0*/  VIMNMX R3, RZ, R3, !PT ;  /* 0x00000003ff037248 */ /* 0x000fc80007fe0100 */
[----:B------:R-:W-:-:S04]  /*11cf0*/  VIMNMX R2, R2, R8, PT ;  /* 0x0000000802027248 */ /* 0x000fc80003fe0100 */
[----:B------:R-:W-:-:S13]  /*11d00*/  ISETP.GT.AND P0, PT, R2, R3, PT ;  /* 0x000000030200720c */ /* 0x000fda0003f04270 */
[----:B------:R-:W-:Y:S02]  /*11d10*/  @P0 VIADD R6, R2, 0x9f ;  /* 0x0000009f02060836 */ /* 0x000fe40000000000 */
[----:B------:R-:W-:-:S04]  /*11d20*/  IMAD.WIDE.U32 R2, R3, -0x33333333, RZ ;  /* 0xcccccccd03027825 */ /* 0x000fc800078e00ff */
[----:B------:R-:W-:Y:S01]  /*11d30*/  @P0 IMAD.HI R2, R6, 0x66666667, RZ ;  /* 0x6666666706020827 */ /* 0x000fe200078e02ff */
[----:B------:R-:W-:-:S04]  /*11d40*/  SHF.R.U32.HI R3, RZ, 0x7, R3 ;  /* 0x00000007ff037819 */ /* 0x000fc80000011603 */
[----:B------:R-:W-:Y:S01]  /*11d50*/  @P0 SHF.R.U32.HI R7, RZ, 0x1f, R2 ;  /* 0x0000001fff070819 */ /* 0x000fe20000011602 */
[----:B------:R-:W-:-:S03]  /*11d60*/  IMAD.MOV.U32 R6, RZ, RZ, R3 ;  /* 0x000000ffff067224 */ /* 0x000fc600078e0003 */
        /* <DEDUP_REMOVED lines=10> */
[----:B------:R0:W2:Y:S02]  /*11e10*/  SHFL.IDX PT, R14, R7, RZ, 0x1f ;  /* 0x00001fff070e7589 */ /* 0x0000a400000e0000 */
.L_x_11634:
[----:B--2---:R-:W-:Y:S02]  /*11e20*/  ISETP.NE.AND P0, PT, R14, RZ, PT ;  /* 0x000000ff0e00720c */ /* 0x004fe40003f05270 */
[----:B------:R-:W-:-:S11]  /*11e30*/  PLOP3.LUT P6, PT, PT, PT, PT, 0x8, 0x0 ;  /* 0x000000000000781c */ /* 0x000fd60003fce170 */
[----:B------:R-:W-:Y:S05]  /*11e40*/  @P0 BRA `(.L_x_11504) ;  /* 0x00000000000c0947 */ /* 0x000fea0003800000 */
[----:B------:R-:W-:-:S03]  /*11e50*/  UMOV UR4, 0xffffffff ;  /* 0xffffffff00047882 */ /* 0x000fc60000000000 */
[----:B------:R-:W-:Y:S05]  /*11e60*/  BRA.DIV UR4, `(.L_x_11505) ;  /* 0x0000005604047947 */ /* 0x000fea000b800000 */
[----:B------:R-:W-:-:S13]  /*11e70*/  ELECT P6, URZ, PT ;  /* 0x00000000003f782f */ /* 0x000fda00038c0000 */
.L_x_11504:
        /* <DEDUP_REMOVED lines=9> */
.L_x_11637:
[----:B------:R-:W-:Y:S05]  /*11f10*/  BSYNC B1 ;  /* 0x0000000000017941 */ /* 0x000fea0003800000 */
.L_x_11506:
[----:B------:R-:W-:Y:S04]  /*11f20*/  BSSY B1, `(.L_x_11508) ;  /* 0x0000050000017945 */ /* 0x000fe80003800000 */
[----:B------:R-:W-:Y:S05]  /*11f30*/  @!P6 BRA `(.L_x_11509) ;  /* 0x000000040038e947 */ /* 0x000fea0003800000 */
[----:B------:R-:W0:Y:S04]  /*11f40*/  LDL R10, [R1] ;  /* 0x00000000010a7983 */ /* 0x000e280000100800 */
[----:B------:R-:W1:Y:S01]  /*11f50*/  LDL R9, [R1+0x8] ;  /* 0x0000080001097983 */ /* 0x000e620000100800 */
[----:B------:R-:W2:Y:S01]  /*11f60*/  S2R R8, SR_TID.X ;  /* 0x0000000000087919 */ /* 0x000ea20000002100 */
[----:B------:R-:W-:Y:S01]  /*11f70*/  BSSY B2, `(.L_x_11510) ;  /* 0x0000007000027945 */ /* 0x000fe20003800000 */
[----:B--2---:R-:W-:-:S04]  /*11f80*/  LOP3.LUT R8, R8, 0x7f, RZ, 0xc0, !PT ;  /* 0x0000007f08087812 */ /* 0x004fc800078ec0ff */
[----:B------:R-:W-:Y:S01]  /*11f90*/  ISETP.NE.AND P2, PT, R8, RZ, PT ;  /* 0x000000ff0800720c */ /* 0x000fe20003f45270 */
[----:B0-----:R-:W-:Y:S01]  /*11fa0*/  IMAD R7, R10, 0x8, R17 ;  /* 0x000000080a077824 */ /* 0x001fe200078e0211 */
[----:B-1----:R-:W-:-:S04]  /*11fb0*/  SHF.L.U32 R11, R9, 0x1f, RZ ;  /* 0x0000001f090b7819 */ /* 0x002fc800000006ff */
[----:B------:R-:W0:Y:S02]  /*11fc0*/  SYNCS.PHASECHK.TRANS64.TRYWAIT P0, [R7+URZ+0x132a0], R11 ;  /* 0x0132a00b070075a7 */ /* 0x000e24000800017f */
[----:B0-----:R-:W-:Y:S05]  /*11fd0*/  @!P0 BRA `(.L_x_11511) ;  /* 0x0000005000dc8947 */ /* 0x001fea0003800000 */
.L_x_11638:
[----:B------:R-:W-:Y:S05]  /*11fe0*/  BSYNC B2 ;  /* 0x0000000000027941 */ /* 0x000fea0003800000 */
.L_x_11510:
        /* <DEDUP_REMOVED lines=9> */
.L_x_11513:
[----:B------:R-:W-:Y:S05]  /*12080*/  BSYNC B2 ;  /* 0x0000000000027941 */ /* 0x000fea0003800000 */
.L_x_11512:
[----:B------:R-:W2:Y:S01]  /*12090*/  LDL R9, [R1] ;  /* 0x0000000001097983 */ /* 0x000ea20000100800 */
        /* <DEDUP_REMOVED lines=12> */
.L_x_11514:
        /* <DEDUP_REMOVED lines=13> */
.L_x_11639:
[----:B------:R-:W-:Y:S05]  /*12230*/  BSYNC B2 ;  /* 0x0000000000027941 */ /* 0x000fea0003800000 */
.L_x_11515:
[----:B------:R-:W-:Y:S01]  /*12240*/  BSSY B2, `(.L_x_11517) ;  /* 0x000000b000027945 */ /* 0x000fe20003800000 */
[----:B------:R-:W-:Y:S02]  /*12250*/  IMAD.MOV.U32 R10, RZ, RZ, 0x0 ;  /* 0x00000000ff0a7424 */ /* 0x000fe400078e00ff */
[----:B01----:R-:W-:Y:S01]  /*12260*/  IMAD.MOV.U32 R11, RZ, RZ, 0x12f00000 ;  /* 0x12f00000ff0b7424 */ /* 0x003fe200078e00ff */
        /* <DEDUP_REMOVED lines=8> */
.L_x_11518:
[----:B------:R-:W-:Y:S05]  /*122f0*/  BSYNC B2 ;  /* 0x0000000000027941 */ /* 0x000fea0003800000 */
.L_x_11517:
        /* <DEDUP_REMOVED lines=8> */
.L_x_11519:
        /* <DEDUP_REMOVED lines=10> */
.L_x_11509:
[----:B------:R-:W-:Y:S05]  /*12420*/  BSYNC B1 ;  /* 0x0000000000017941 */ /* 0x000fea0003800000 */
.L_x_11508:
[----:B------:R-:W0:Y:S04]  /*12430*/  LDL.LU R10, [R1] ;  /* 0x00000000010a7983 */ /* 0x000e280000300800 */
[----:B------:R-:W2:Y:S01]  /*12440*/  LDL.LU R9, [R1+0x8] ;  /* 0x0000080001097983 */ /* 0x000ea20000300800 */
[----:B------:R-:W-:Y:S01]  /*12450*/  VIADD R6, R6, 0xfffffffe ;  /* 0xfffffffe06067836 */ /* 0x000fe20000000000 */
[----:B------:R-:W-:-:S04]  /*12460*/  PLOP3.LUT P0, PT, PT, PT, PT, 0x8, 0x0 ;  /* 0x000000000000781c */ /* 0x000fc80003f0e170 */
[----:B------:R-:W-:Y:S01]  /*12470*/  ISETP.GE.AND P3, PT, R6, R3, PT ;  /* 0x000000030600720c */ /* 0x000fe20003f66270 */
[----:B0-----:R-:W-:-:S05]  /*12480*/  VIADD R7, R10, 0x1 ;  /* 0x000000010a077836 */ /* 0x001fca0000000000 */
[----:B------:R-:W-:-:S04]  /*12490*/  ISETP.NE.AND P2, PT, R7, 0x2, PT ;  /* 0x000000020700780c */ /* 0x000fc80003f45270 */
[----:B------:R-:W-:Y:S02]  /*124a0*/  SEL R8, RZ, 0x1, P2 ;  /* 0x00000001ff087807 */ /* 0x000fe40001000000 */
[----:B------:R-:W-:Y:S02]  /*124b0*/  SEL R7, R7, RZ, P2 ;  /* 0x000000ff07077207 */ /* 0x000fe40001000000 */
[----:B--2---:R-:W-:-:S03]  /*124c0*/  LOP3.LUT R9, R9, R8, RZ, 0x3c, !PT ;  /* 0x0000000809097212 */ /* 0x004fc600078e3cff */
[----:B------:R0:W-:Y:S04]  /*124d0*/  STL [R1], R7 ;  /* 0x0000000701007387 */ /* 0x0001e80000100800 */
[----:B------:R0:W-:Y:S01]  /*124e0*/  STL [R1+0x8], R9 ;  /* 0x0000080901007387 */ /* 0x0001e20000100800 */
[----:B------:R-:W-:Y:S05]  /*124f0*/  @!P3 BRA `(.L_x_11502) ;  /* 0x000000040074b947 */ /* 0x000fea0003800000 */
.L_x_11532:
[----:B------:R-:W-:Y:S05]  /*12500*/  YIELD ;  /* 0x0000000000007946 */ /* 0x000fea0003800000 */
[----:B------:R-:W-:Y:S04]  /*12510*/  BSSY B1, `(.L_x_11520) ;  /* 0x000004f000017945 */ /* 0x000fe80003800000 */
[----:B--2---:R-:W-:Y:S05]  /*12520*/  @!P6 BRA `(.L_x_11521) ;  /* 0x000000040034e947 */ /* 0x004fea0003800000 */
[----:B0-----:R-:W2:Y:S04]  /*12530*/  LDL R7, [R1] ;  /* 0x0000000001077983 */ /* 0x001ea80000100800 */
        /* <DEDUP_REMOVED lines=9> */
.L_x_11640:
[----:B------:R-:W-:Y:S05]  /*125d0*/  BSYNC B2 ;  /* 0x0000000000027941 */ /* 0x000fea0003800000 */
.L_x_11522:
        /* <DEDUP_REMOVED lines=9> */
.L_x_11525:
[----:B------:R-:W-:Y:S05]  /*12670*/  BSYNC B2 ;  /* 0x0000000000027941 */ /* 0x000fea0003800000 */
.L_x_11524:
[----:B------:R-:W2:Y:S01]  /*12680*/  LDL R9, [R1] ;  /* 0x0000000001097983 */ /* 0x000ea20000100800 */
[----:B------:R-:W-:Y:S01]  /*12690*/  IMAD.MOV.U32 R13, RZ, RZ, RZ ;  /* 0x000000ffff0d7224 */ /* 0x000fe200078e00ff */
[----:B------:R-:W-:Y:S01]  /*126a0*/  UIADD3 UR4, UP0, UR38, 0x570, URZ ;  /* 0x0000057026047890 */ /* 0x000fe2000ff1e03f */
[----:B------:R-:W-:Y:S01]  /*126b0*/  PLOP3.LUT P2, PT, PT, PT, PT, 0x80, 0x0 ;  /* 0x000000000000781c */ /* 0x000fe20003f4f070 */
[----:B------:R-:W-:Y:S01]  /*126c0*/  IMAD R10, R6, 0xa0, R0 ;  /* 0x000000a0060a7824 */ /* 0x000fe200078e0200 */
[----:B------:R-:W-:Y:S01]  /*126d0*/  UMOV UR6, 0x0 ;  /* 0x0000000000067882 */ /* 0x000fe20000000000 */
[----:B------:R-:W-:Y:S01]  /*126e0*/  R2UR UR10, R13 ;  /* 0x000000000d0a72ca */ /* 0x000fe200000e0000 */
[----:B-1----:R-:W-:Y:S01]  /*126f0*/  VIADD R11, R7, 0x13290 ;  /* 0x00013290070b7836 */ /* 0x002fe20000000000 */
[----:B------:R-:W-:Y:S01]  /*12700*/  UIADD3.X UR5, URZ, UR39, URZ, UP0, !UPT ;  /* 0x000000273f057290 */ /* 0x000fe200087fe43f */
[----:B------:R-:W-:Y:S01]  /*12710*/  UMOV UR7, 0x12f00000 ;  /* 0x12f0000000077882 */ /* 0x000fe20000000000 */
[----:B--2---:R-:W-:-:S04]  /*12720*/  IMAD R9, R9, 0x2800, R17 ;  /* 0x0000280009097824 */ /* 0x004fc800078e0211 */
[----:B------:R-:W-:-:S07]  /*12730*/  VIADD R12, R9, 0xe000 ;  /* 0x0000e000090c7836 */ /* 0x000fce0000000000 */
.L_x_11526:
        /* <DEDUP_REMOVED lines=13> */
.L_x_11641:
[----:B------:R-:W-:Y:S05]  /*12810*/  BSYNC B2 ;  /* 0x0000000000027941 */ /* 0x000fea0003800000 */
.L_x_11527:
        /* <DEDUP_REMOVED lines=11> */
.L_x_11530:
[----:B------:R-:W-:Y:S05]  /*128d0*/  BSYNC B2 ;  /* 0x0000000000027941 */ /* 0x000fea0003800000 */
.L_x_11529:
        /* <DEDUP_REMOVED lines=8> */
.L_x_11531:
        /* <DEDUP_REMOVED lines=10> */
.L_x_11521:
[----:B------:R-:W-:Y:S05]  /*12a00*/  BSYNC B1 ;  /* 0x0000000000017941 */ /* 0x000fea0003800000 */
.L_x_11520:
[----:B------:R-:W0:Y:S04]  /*12a10*/  LDL.LU R8, [R1] ;  /* 0x0000000001087983 */ /* 0x000e280000300800 */
[----:B-1----:R-:W2:Y:S01]  /*12a20*/  LDL.LU R11, [R1+0x8] ;  /* 0x00000800010b7983 */ /* 0x002ea20000300800 */
[C---:B------:R-:W-:Y:S01]  /*12a30*/  ISETP.GT.AND P3, PT, R6.reuse, R3, PT ;  /* 0x000000030600720c */ /* 0x040fe20003f64270 */
[----:B------:R-:W-:Y:S02]  /*12a40*/  VIADD R6, R6, 0xffffffff ;  /* 0xffffffff06067836 */ /* 0x000fe40000000000 */
[----:B0-----:R-:W-:-:S05]  /*12a50*/  VIADD R7, R8, 0x1 ;  /* 0x0000000108077836 */ /* 0x001fca0000000000 */
[----:B------:R-:W-:-:S04]  /*12a60*/  ISETP.NE.AND P2, PT, R7, 0x2, PT ;  /* 0x000000020700780c */ /* 0x000fc80003f45270 */
[----:B------:R-:W-:Y:S02]  /*12a70*/  SEL R8, RZ, 0x1, P2 ;  /* 0x00000001ff087807 */ /* 0x000fe40001000000 */
[----:B------:R-:W-:Y:S02]  /*12a80*/  SEL R7, R7, RZ, P2 ;  /* 0x000000ff07077207 */ /* 0x000fe40001000000 */
[----:B--2---:R-:W-:-:S05]  /*12a90*/  LOP3.LUT R11, R11, R8, RZ, 0x3c, !PT ;  /* 0x000000080b0b7212 */ /* 0x004fca00078e3cff */
[----:B------:R2:W-:Y:S04]  /*12aa0*/  STL [R1+0x8], R11 ;  /* 0x0000080b01007387 */ /* 0x0005e80000100800 */
[----:B------:R2:W-:Y:S01]  /*12ab0*/  STL [R1], R7 ;  /* 0x0000000701007387 */ /* 0x0005e20000100800 */
[----:B------:R-:W-:Y:S05]  /*12ac0*/  @P3 BRA `(.L_x_11532) ;  /* 0xfffffff8008c3947 */ /* 0x000fea000383ffff */
.L_x_11502:
[----:B------:R-:W-:Y:S05]  /*12ad0*/  BSYNC B0 ;  /* 0x0000000000007941 */ /* 0x000fea0003800000 */
.L_x_11501:
[----:B------:R-:W-:Y:S05]  /*12ae0*/  @!P0 WARPSYNC.ALL ;  /* 0x0000000000008948 */ /* 0x000fea0003800000 */
[----:B------:R-:W-:Y:S01]  /*12af0*/  @!P0 BAR.SYNC.DEFER_BLOCKING 0xc, 0x200 ;  /* 0x0308000000008b1d */ /* 0x000fe20000010000 */
[----:B------:R-:W-:-:S05]  /*12b00*/  IMAD.MOV.U32 R0, RZ, RZ, RZ ;  /* 0x000000ffff007224 */ /* 0x000fca00078e00ff */
[----:B------:R-:W-:Y:S04]  /*12b10*/  BSSY B0, `(.L_x_11533) ;  /* 0x000001e000007945 */ /* 0x000fe80003800000 */
[----:B------:R-:W-:Y:S05]  /*12b20*/  @!P1 BRA `(.L_x_11534) ;  /* 0x0000000000709947 */ /* 0x000fea0003800000 */
[----:B------:R-:W-:-:S13]  /*12b30*/  ISETP.NE.AND P0, PT, R5, RZ, PT ;  /* 0x000000ff0500720c */ /* 0x000fda0003f05270 */
[----:B------:R-:W3:Y:S02]  /*12b40*/  @!P0 LDC R5, c[0x0][0x9f0] ;  /* 0x00027c00ff058b82 */ /* 0x000ee40000000800 */
[-C--:B---3--:R-:W-:Y:S02]  /*12b50*/  IABS R0, R5.reuse ;  /* 0x0000000500007213 */ /* 0x088fe40000000000 */
[----:B0-2---:R-:W-:Y:S02]  /*12b60*/  IABS R7, R5 ;  /* 0x0000000500077213 */ /* 0x005fe40000000000 */
        /* <DEDUP_REMOVED lines=24> */
.L_x_11534:
[----:B------:R-:W-:Y:S05]  /*12cf0*/  BSYNC B0 ;  /* 0x0000000000007941 */ /* 0x000fea0003800000 */
.L_x_11533:
[----:B------:R-:W-:-:S05]  /*12d00*/  IMAD R3, R19, R0, RZ ;  /* 0x0000000013037224 */ /* 0x000fca00078e02ff */
[----:B------:R-:W-:Y:S01]  /*12d10*/  VIADDMNMX R2, R3, R0, R4, PT ;  /* 0x0000000003027246 */ /* 0x000fe20003800104 */
[----:B------:R3:W-:Y:S03]  /*12d20*/  STL [R1+0xc], R3 ;  /* 0x00000c0301007387 */ /* 0x0007e60000100800 */
[----:B------:R-:W-:Y:S01]  /*12d30*/  ISETP.GT.AND P0, PT, R2, R3, PT ;  /* 0x000000030200720c */ /* 0x000fe20003f04270 */
[----:B------:R3:W-:-:S12]  /*12d40*/  STL [R1+0x24], R2 ;  /* 0x0000240201007387 */ /* 0x0007d80000100800 */
[----:B---3--:R-:W-:Y:S05]  /*12d50*/  @P0 BRA `(.L_x_11535) ;  /* 0x0000000000440947 */ /* 0x008fea0003800000 */
[----:B------:R-:W3:Y:S02]  /*12d60*/  S2R R2, SR_TID.X ;  /* 0x0000000000027919 */ /* 0x000ee40000002100 */
[----:B---3--:R-:W-:-:S04]  /*12d70*/  LOP3.LUT R2, R2, 0x7f, RZ, 0xc0, !PT ;  /* 0x0000007f02027812 */ /* 0x008fc800078ec0ff */
[----:B------:R-:W-:-:S13]  /*12d80*/  ISETP.NE.AND P0, PT, R2, RZ, PT ;  /* 0x000000ff0200720c */ /* 0x000fda0003f05270 */
[----:B------:R-:W-:Y:S05]  /*12d90*/  @P0 BRA `(.L_x_11536) ;  /* 0x0000002c004c0947 */ /* 0x000fea0003800000 */
[----:B------:R-:W3:Y:S01]  /*12da0*/  S2R R5, SR_LANEID ;  /* 0x0000000000057919 */ /* 0x000ee20000000000 */
[----:B------:R-:W-:Y:S01]  /*12db0*/  VOTEU.ANY UR4, UPT, PT ;  /* 0x0000000000047886 */ /* 0x000fe200038e0100 */
[----:B------:R-:W4:Y:S01]  /*12dc0*/  LDC.64 R2, c[0x0][0xc60] ;  /* 0x00031800ff027b82 */ /* 0x000f220000000a00 */
[----:B------:R-:W3:Y:S02]  /*12dd0*/  FLO.U32 R0, UR4 ;  /* 0x0000000400007d00 */ /* 0x000ee400080e0000 */
[----:B---3--:R-:W-:-:S06]  /*12de0*/  ISETP.EQ.U32.AND P0, PT, R0, R5, PT ;  /* 0x000000050000720c */ /* 0x008fcc0003f02070 */
[----:B------:R-:W4:Y:S07]  /*12df0*/  POPC R5, UR4 ;  /* 0x0000000400057d09 */ /* 0x000f2e0008000000 */
[----:B----4-:R-:W3:Y:S01]  /*12e00*/  @P0 ATOMG.E.ADD.STRONG.GPU PT, R3, desc[UR40][R2.64], R5 ;  /* 0x00000005020309a8 */ /* 0x010ee200081ee1e8 */
[----:B------:R-:W4:Y:S02]  /*12e10*/  S2R R4, SR_LTMASK ;  /* 0x0000000000047919 */ /* 0x000f240000003900 */
[----:B----4-:R-:W-:-:S04]  /*12e20*/  LOP3.LUT R4, R4, UR4, RZ, 0xc0, !PT ;  /* 0x0000000404047c12 */ /* 0x010fc8000f8ec0ff */
[----:B0-2---:R-:W0:Y:S01]  /*12e30*/  POPC R7, R4 ;  /* 0x0000000400077309 */ /* 0x005e220000000000 */
[----:B---3--:R-:W0:Y:S02]  /*12e40*/  SHFL.IDX PT, R0, R3, R0, 0x1f ;  /* 0x00001f0003007589 */ /* 0x008e2400000e0000 */
[----:B0-----:R-:W-:Y:S01]  /*12e50*/  IADD3 R24, R0, UR36, R7 ;  /* 0x0000002400187c10 */ /* 0x001fe2000fffe007 */
[----:B------:R-:W-:Y:S06]  /*12e60*/  BRA `(.L_x_11536) ;  /* 0x0000002c00187947 */ /* 0x000fec0003800000 */
.L_x_11535:
        /* <DEDUP_REMOVED lines=11> */
[----:B------:R-:W-:Y:S02]  /*12f20*/  IMAD.U32 R6, RZ, RZ, UR8 ;  /* 0x00000008ff067e24 */ /* 0x000fe4000f8e00ff */
[----:B0-2---:R-:W-:-:S02]  /*12f30*/  IMAD.U32 R7, RZ, RZ, UR9 ;  /* 0x00000009ff077e24 */ /* 0x005fc4000f8e00ff */
[----:B------:R-:W-:Y:S02]  /*12f40*/  IMAD.U32 R10, RZ, RZ, UR4 ;  /* 0x00000004ff0a7e24 */ /* 0x000fe4000f8e00ff */
[----:B-1----:R-:W-:Y:S02]  /*12f50*/  IMAD.U32 R11, RZ, RZ, UR5 ;  /* 0x00000005ff0b7e24 */ /* 0x002fe4000f8e00ff */
[----:B------:R-:W-:Y:S02]  /*12f60*/  IMAD.MOV.U32 R8, RZ, RZ, 0x70 ;  /* 0x00000070ff087424 */ /* 0x000fe400078e00ff */
[----:B------:R-:W-:Y:S02]  /*12f70*/  IMAD.MOV.U32 R12, RZ, RZ, 0x1 ;  /* 0x00000001ff0c7424 */ /* 0x000fe400078e00ff */
[----:B------:R-:W-:-:S07]  /*12f80*/  IMAD.MOV.U32 R13, RZ, RZ, RZ ;  /* 0x000000ffff0d7224 */ /* 0x000fce00078e00ff */
[----:B------:R-:W-:-:S07]  /*12f90*/  LEPC R20, `(.L_x_11538) ;  /* 0x000000001014794e */ /* 0x000fce0000000000 */
[----:B---3--:R-:W-:Y:S05]  /*12fa0*/  CALL.ABS.NOINC R2 ;  /* 0x0000000002007343 */ /* 0x008fea0003c00000 */
.L_x_11538:
[----:B------:R-:W-:Y:S05]  /*12fb0*/  BSYNC B6 ;  /* 0x0000000000067941 */ /* 0x000fea0003800000 */
.L_x_11537:
        /* <DEDUP_REMOVED lines=22> */
.L_x_11540:
[----:B------:R-:W-:Y:S05]  /*13120*/  BSYNC B6 ;  /* 0x0000000000067941 */ /* 0x000fea0003800000 */
.L_x_11539:
        /* <DEDUP_REMOVED lines=20> */
.L_x_11542:
[----:B------:R-:W-:Y:S05]  /*13270*/  BSYNC B6 ;  /* 0x0000000000067941 */ /* 0x000fea0003800000 */
.L_x_11541:
        /* <DEDUP_REMOVED lines=19> */
.L_x_11544:
[----:B------:R-:W-:Y:S05]  /*133b0*/  BSYNC B6 ;  /* 0x0000000000067941 */ /* 0x000fea0003800000 */
.L_x_11543:
[----:B------:R-:W3:Y:S01]  /*133c0*/  LDL.LU R20, [R1+0x10] ;  /* 0x0000100001147983 */ /* 0x000ee20000300800 */
[----:B------:R-:W-:Y:S02]  /*133d0*/  ULDC.64 UR4, c[0x0][0x9f8] ;  /* 0x00027e0000047ab9 */ /* 0x000fe40000000a00 */
[----:B------:R-:W-:-:S04]  /*133e0*/  ISETP.NE.U32.AND P0, PT, RZ, UR4, PT ;  /* 0x00000004ff007c0c */ /* 0x000fc8000bf05070 */
[----:B------:R-:W-:-:S13]  /*133f0*/  ISETP.NE.AND.EX P0, PT, RZ, UR5, PT, P0 ;  /* 0x00000005ff007c0c */ /* 0x000fda000bf05300 */
[----:B------:R-:W-:-:S04]  /*13400*/  @P0 IADD3 R2, P1, R18, UR4, RZ ;  /* 0x0000000412020c10 */ /* 0x000fc8000ff3e0ff */
[----:B---3--:R-:W-:Y:S01]  /*13410*/  @P0 IADD3.X R3, R20, UR5, RZ, P1, !PT ;  /* 0x0000000514030c10 */ /* 0x008fe20008ffe4ff */
[----:B------:R-:W-:-:S04]  /*13420*/  ULDC.64 UR4, c[0x0][0xa08] ;  /* 0x0002820000047ab9 */ /* 0x000fc80000000a00 */
[----:B------:R3:W4:Y:S02]  /*13430*/  @P0 LDG.E R26, desc[UR40][R2.64] ;  /* 0x00000028021a0981 */ /* 0x000724000c1e1900 */
[----:B---3--:R-:W3:Y:S02]  /*13440*/  LDC.64 R2, c[0x0][0x418] ;  /* 0x00010600ff027b82 */ /* 0x008ee40000000a00 */
[----:B---3--:R-:W-:Y:S01]  /*13450*/  LOP3.LUT P0, RZ, R2, UR4, RZ, 0xfc, !PT ;  /* 0x0000000402ff7c12 */ /* 0x008fe2000f80fcff */
[----:B------:R-:W-:-:S03]  /*13460*/  UMOV UR4, 0xffffffff ;  /* 0xffffffff00047882 */ /* 0x000fc60000000000 */
[----:B------:R-:W-:Y:S02]  /*13470*/  LOP3.LUT P0, RZ, R3, UR5, RZ, 0xfc, P0 ;  /* 0x0000000503ff7c12 */ /* 0x000fe4000800fcff */
[----:B----4-:R-:W-:Y:S02]  /*13480*/  SHF.R.S32.HI R8, RZ, 0x1f, R26 ;  /* 0x0000001fff087819 */ /* 0x010fe4000001141a */
[----:B------:R-:W-:-:S03]  /*13490*/  SEL R18, R26, RZ, !P0 ;  /* 0x000000ff1a127207 */ /* 0x000fc60004000000 */
[----:B------:R3:W-:Y:S01]  /*134a0*/  STL [R1+0x10], R8 ;  /* 0x0000100801007387 */ /* 0x0007e20000100800 */
[----:B------:R-:W-:Y:S05]  /*134b0*/  BRA.DIV UR4, `(.L_x_11545) ;  /* 0x0000003e04f47947 */ /* 0x000fea000b800000 */
[----:B------:R-:W4:Y:S02]  /*134c0*/  S2R R0, SR_TID.X ;  /* 0x0000000000007919 */ /* 0x000f240000002100 */
[----:B----4-:R-:W-:-:S04]  /*134d0*/  SHF.R.U32.HI R0, RZ, 0x5, R0 ;  /* 0x00000005ff007819 */ /* 0x010fc80000011600 */
[----:B------:R-:W-:-:S05]  /*134e0*/  LOP3.LUT R0, R0, 0x3, RZ, 0xc0, !PT ;  /* 0x0000000300007812 */ /* 0x000fca00078ec0ff */
[----:B------:R4:W0:Y:S02]  /*134f0*/  SHFL.IDX PT, R14, R0, RZ, 0x1f ;  /* 0x00001fff000e7589 */ /* 0x00082400000e0000 */
.L_x_11644:
[----:B0-----:R-:W-:Y:S02]  /*13500*/  ISETP.NE.AND P0, PT, R14, RZ, PT ;  /* 0x000000ff0e00720c */ /* 0x001fe40003f05270 */
[----:B------:R-:W-:Y:S02]  /*13510*/  PLOP3.LUT P1, PT, PT, PT, PT, 0x8, 0x0 ;  /* 0x000000000000781c */ /* 0x000fe40003f2e170 */
[----:B------:R-:W-:-:S11]  /*13520*/  LOP3.LUT R22, R22, 0xfffffffe, RZ, 0xc0, !PT ;  /* 0xfffffffe16167812 */ /* 0x000fd600078ec0ff */
[----:B------:R-:W-:Y:S01]  /*13530*/  @P1 LOP3.LUT R22, R22, 0x1, RZ, 0xfc, !PT ;  /* 0x0000000116161812 */ /* 0x000fe200078efcff */
[----:B------:R-:W-:Y:S06]  /*13540*/  @P0 BRA `(.L_x_11546) ;  /* 0x0000000400540947 */ /* 0x000fec0003800000 */
[----:B------:R-:W-:-:S03]  /*13550*/  UMOV UR4, 0xffffffff ;  /* 0xffffffff00047882 */ /* 0x000fc60000000000 */
[----:B------:R-:W-:Y:S05]  /*13560*/  BRA.DIV UR4, `(.L_x_11547) ;  /* 0x0000003e04fc7947 */ /* 0x000fea000b800000 */
[----:B------:R-:W-:-:S13]  /*13570*/  ELECT P6, URZ, PT ;  /* 0x00000000003f782f */ /* 0x000fda00038c0000 */
.L_x_11647:
[----:B------:R-:W-:Y:S05]  /*13580*/  @!P6 BRA `(.L_x_11546) ;  /* 0x000000040044e947 */ /* 0x000fea0003800000 */
[----:B----4-:R-:W4:Y:S01]  /*13590*/  LDL R0, [R1+0x24] ;  /* 0x0000240001007983 */ /* 0x010f220000100800 */
[----:B------:R-:W-:-:S04]  /*135a0*/  ISETP.NE.U32.AND P0, PT, R2, RZ, PT ;  /* 0x000000ff0200720c */ /* 0x000fc80003f05070 */
[----:B------:R-:W-:Y:S01]  /*135b0*/  ISETP.NE.AND.EX P0, PT, R3, RZ, PT, P0 ;  /* 0x000000ff0300720c */ /* 0x000fe20003f05300 */
[----:B----4-:R-:W-:-:S12]  /*135c0*/  VIADD R0, R0, 0xffffffff ;  /* 0xffffffff00007836 */ /* 0x010fd80000000000 */
[----:B------:R-:W-:Y:S05]  /*135d0*/  @!P0 BRA `(.L_x_11548) ;  /* 0x0000000000448947 */ /* 0x000fea0003800000 */
[----:B--2---:R-:W0:Y:S01]  /*135e0*/  LDC R7, c[0x0][0x43c] ;  /* 0x00010f00ff077b82 */ /* 0x004e220000000800 */
        /* <DEDUP_REMOVED lines=16> */
.L_x_11548:
[----:B0-----:R-:W4:Y:S01]  /*136f0*/  LDL R3, [R1+0x4] ;  /* 0x0000040001037983 */ /* 0x001f220000100800 */
[----:B------:R-:W-:Y:S01]  /*13700*/  IMAD R4, R29, 0x8, R17 ;  /* 0x000000081d047824 */ /* 0x000fe200078e0211 */
[----:B------:R-:W0:Y:S02]  /*13710*/  S2R R2, SR_TID.X ;  /* 0x0000000000027919 */ /* 0x000e240000002100 */
[----:B0-----:R-:W-:-:S04]  /*13720*/  LOP3.LUT R2, R2, 0x7f, RZ, 0xc0, !PT ;  /* 0x0000007f02027812 */ /* 0x001fc800078ec0ff */
[----:B------:R-:W-:Y:S02]  /*13730*/  ISETP.NE.AND P1, PT, R2, RZ, PT ;  /* 0x000000ff0200720c */ /* 0x000fe40003f25270 */
[----:B----4-:R-:W-:-:S04]  /*13740*/  SHF.L.U32 R3, R3, 0x1f, RZ ;  /* 0x0000001f03037819 */ /* 0x010fc800000006ff */
[----:B------:R-:W0:Y:S02]  /*13750*/  SYNCS.PHASECHK.TRANS64.TRYWAIT P0, [R4+URZ+0x13280], R3 ;  /* 0x01328003040075a7 */ /* 0x000e24000800017f */
[----:B0-----:R-:W-:Y:S05]  /*13760*/  @!P0 BRA `(.L_x_11549) ;  /* 0x0000003c009c8947 */ /* 0x001fea0003800000 */
.L_x_11648:
        /* <DEDUP_REMOVED lines=8> */
.L_x_11550:
[----:B------:R-:W4:Y:S01]  /*137f0*/  LDL R5, [R1+0x14] ;  /* 0x0000140001057983 */ /* 0x000f220000100800 */
[----:B------:R-:W-:Y:S01]  /*13800*/  IMAD R2, R29, 0x2800, R17 ;  /* 0x000028001d027824 */ /* 0x000fe200078e0211 */
[----:B------:R-:W-:Y:S01]  /*13810*/  R2UR UR9, R4 ;  /* 0x00000000040972ca */ /* 0x000fe200000e0000 */
[----:B------:R-:W-:Y:S01]  /*13820*/  UIADD3 UR4, UP0, UR38, 0x470, URZ ;  /* 0x0000047026047890 */ /* 0x000fe2000ff1e03f */
[----:B------:R-:W-:Y:S01]  /*13830*/  R2UR UR12, R16 ;  /* 0x00000000100c72ca */ /* 0x000fe200000e0000 */
[----:B------:R-:W-:Y:S01]  /*13840*/  UMOV UR6, 0x0 ;  /* 0x0000000000067882 */ /* 0x000fe20000000000 */
[----:B------:R-:W-:Y:S01]  /*13850*/  R2UR UR8, R2 ;  /* 0x00000000020872ca */ /* 0x000fe200000e0000 */
[----:B------:R-:W-:Y:S01]  /*13860*/  UIADD3.X UR5, URZ, UR39, URZ, UP0, !UPT ;  /* 0x000000273f057290 */ /* 0x000fe200087fe43f */
[----:B-----5:R-:W-:Y:S01]  /*13870*/  R2UR UR13, R18 ;  /* 0x00000000120d72ca */ /* 0x020fe200000e0000 */
[----:B------:R-:W-:Y:S01]  /*13880*/  UMOV UR7, 0x14f00000 ;  /* 0x14f0000000077882 */ /* 0x000fe20000000000 */
[----:B------:R-:W-:-:S05]  /*13890*/  UMOV UR10, URZ ;  /* 0x0000003f000a7c82 */ /* 0x000fca0008000000 */
[----:B------:R-:W-:-:S04]  /*138a0*/  UIADD3 UR9, UR9, 0x13270, URZ ;  /* 0x0001327009097890 */ /* 0x000fc8000fffe03f */
[----:B------:R-:W-:Y:S01]  /*138b0*/  UIADD3 UR8, UR8, 0x6000, URZ ;  /* 0x0000600008087890 */ /* 0x000fe2000fffe03f */
[----:B----4-:R-:W-:-:S05]  /*138c0*/  IMAD R0, R0, 0xa0, R5 ;  /* 0x000000a000007824 */ /* 0x010fca00078e0205 */
[----:B------:R-:W-:-:S13]  /*138d0*/  R2UR UR11, R0 ;  /* 0x00000000000b72ca */ /* 0x000fda00000e0000 */
[----:B------:R4:W-:Y:S01]  /*138e0*/  UTMALDG.4D [UR8], [UR4], desc[UR6] ;  /* 0x00000608040075b4 */ /* 0x0009e20008019000 */
[----:B------:R-:W0:Y:S02]  /*138f0*/  SYNCS.PHASECHK.TRANS64.TRYWAIT P0, [R4+URZ+0x13240], R3 ;  /* 0x01324003040075a7 */ /* 0x000e24000800017f */
[----:B0---4-:R-:W-:Y:S05]  /*13900*/  @!P0 BRA `(.L_x_11551) ;  /* 0x0000003c00488947 */ /* 0x011fea0003800000 */
.L_x_11649:
[----:B------:R-:W-:Y:S05]  /*13910*/  @P1 BRA `(.L_x_11552) ;  /* 0x00000000001c1947 */ /* 0x000fea0003800000 */
[----:B------:R-:W4:Y:S01]  /*13920*/  S2R R5, SR_TID.X ;  /* 0x0000000000057919 */ /* 0x000f220000002100 */
[----:B0-----:R-:W-:-:S04]  /*13930*/  IMAD.MOV.U32 R3, RZ, RZ, 0x2800 ;  /* 0x00002800ff037424 */ /* 0x001fc800078e00ff */
[----:B------:R0:W-:Y:S01]  /*13940*/  SYNCS.ARRIVE.TRANS64 RZ, [R4+URZ+0x13230], R3 ;  /* 0x0132300304ff79a7 */ /* 0x0001e2000800003f */
[----:B----4-:R-:W-:-:S04]  /*13950*/  LOP3.LUT R5, R5, 0x1f, RZ, 0xc0, !PT ;  /* 0x0000001f05057812 */ /* 0x010fc800078ec0ff */
[----:B------:R-:W-:-:S13]  /*13960*/  ISETP.NE.AND P0, PT, R5, RZ, PT ;  /* 0x000000ff0500720c */ /* 0x000fda0003f05270 */
[----:B0-----:R-:W-:Y:S05]  /*13970*/  @!P0 BRA `(.L_x_11552) ;  /* 0x0000000000048947 */ /* 0x001fea0003800000 */
[----:B------:R-:W-:Y:S01]  /*13980*/  BPT.TRAP 0x1 ;  /* 0x000000040000795c */ /* 0x000fe20000300000 */
.L_x_11552:
        /* <DEDUP_REMOVED lines=16> */
[----:B----4-:R-:W-:-:S04]  /*13a90*/  NOP ;  /* 0x0000000000007918 */ /* 0x010fc80000000000 */
.L_x_11546:
[----:B0-----:R-:W5:Y:S04]  /*13aa0*/  LDL.LU R4, [R1+0x1c] ;  /* 0x00001c0001047983 */ /* 0x001f680000300800 */
[----:B------:R-:W2:Y:S04]  /*13ab0*/  LDL.LU R6, [R1+0x18] ;  /* 0x0000180001067983 */ /* 0x000ea80000300800 */
[----:B------:R-:W3:Y:S01]  /*13ac0*/  LDL.LU R3, [R1+0x34] ;  /* 0x0000340001037983 */ /* 0x000ee20000300800 */
[----:B------:R-:W-:Y:S05]  /*13ad0*/  WARPSYNC.ALL ;  /* 0x0000000000007948 */ /* 0x000fea0003800000 */
[----:B------:R-:W-:Y:S01]  /*13ae0*/  ULDC.64 UR6, c[0x0][0xa00] ;  /* 0x0002800000067ab9 */ /* 0x000fe20000000a00 */
[----:B------:R-:W-:Y:S01]  /*13af0*/  ULDC.64 UR4, c[0x0][0x298] ;  /* 0x0000a60000047ab9 */ /* 0x000fe20000000a00 */
[----:B----4-:R-:W-:Y:S01]  /*13b00*/  VIADD R0, R17, 0xb000 ;  /* 0x0000b00011007836 */ /* 0x010fe20000000000 */
[----:B------:R-:W-:Y:S01]  /*13b10*/  BAR.SYNC.DEFER_BLOCKING 0x8, 0x200 ;  /* 0x0208000000007b1d */ /* 0x000fe20000010000 */
[----:B------:R-:W-:-:S03]  /*13b20*/  ISETP.NE.U32.AND P0, PT, RZ, UR6, PT ;  /* 0x00000006ff007c0c */ /* 0x000fc6000bf05070 */
[----:B------:R-:W-:Y:S02]  /*13b30*/  LOP3.LUT P1, RZ, R0, 0x1bf, RZ, 0xc0, !PT ;  /* 0x000001bf00ff7812 */ /* 0x000fe4000782c0ff */
[----:B------:R-:W-:Y:S01]  /*13b40*/  ISETP.NE.AND.EX P0, PT, RZ, UR7, PT, P0 ;  /* 0x00000007ff007c0c */ /* 0x000fe2000bf05300 */
[----:B------:R-:W-:Y:S01]  /*13b50*/  BSSY B6, `(.L_x_11553) ;  /* 0x000001d000067945 */ /* 0x000fe20003800000 */
[----:B-----5:R-:W-:Y:S02]  /*13b60*/  SHF.R.S32.HI R2, RZ, 0x1f, R4 ;  /* 0x0000001fff027819 */ /* 0x020fe40000011404 */
[----:B--2---:R-:W-:-:S03]  /*13b70*/  SEL R6, R6, RZ, !P0 ;  /* 0x000000ff06067207 */ /* 0x004fc60004000000 */
[----:B------:R-:W-:-:S04]  /*13b80*/  IMAD R2, R2, UR4, RZ ;  /* 0x0000000402027c24 */ /* 0x000fc8000f8e02ff */
[C---:B------:R-:W-:Y:S01]  /*13b90*/  IMAD R0, R4.reuse, UR5, R2 ;  /* 0x0000000504007c24 */ /* 0x040fe2000f8e0202 */
[----:B---3--:R-:W-:Y:S01]  /*13ba0*/  SEL R2, R3, RZ, !P0 ;  /* 0x000000ff03027207 */ /* 0x008fe20004000000 */
        /* <DEDUP_REMOVED lines=17> */
[----:B-1----:R-:W-:Y:S02]  /*13cc0*/  IMAD.U32 R11, RZ, RZ, UR9 ;  /* 0x00000009ff0b7e24 */ /* 0x002fe4000f8e00ff */
[----:B------:R-:W-:Y:S02]  /*13cd0*/  IMAD.MOV.U32 R8, RZ, RZ, 0x70 ;  /* 0x00000070ff087424 */ /* 0x000fe400078e00ff */
[----:B------:R-:W-:Y:S02]  /*13ce0*/  IMAD.MOV.U32 R12, RZ, RZ, 0x1 ;  /* 0x00000001ff0c7424 */ /* 0x000fe400078e00ff */
[----:B------:R-:W-:-:S07]  /*13cf0*/  IMAD.MOV.U32 R13, RZ, RZ, RZ ;  /* 0x000000ffff0d7224 */ /* 0x000fce00078e00ff */
[----:B------:R-:W-:-:S07]  /*13d00*/  LEPC R20, `(.L_x_11554) ;  /* 0x000000001014794e */ /* 0x000fce0000000000 */
[----:B0-----:R-:W-:Y:S05]  /*13d10*/  CALL.ABS.NOINC R2 ;  /* 0x0000000002007343 */ /* 0x001fea0003c00000 */
.L_x_11554:
[----:B------:R-:W-:Y:S05]  /*13d20*/  BSYNC B6 ;  /* 0x0000000000067941 */ /* 0x000fea0003800000 */
.L_x_11553:
[----:B------:R-:W2:Y:S01]  /*13d30*/  LDL.LU R20, [R1+0x1c] ;  /* 0x00001c0001147983 */ /* 0x000ea20000300800 */
[----:B------:R-:W3:Y:S01]  /*13d40*/  LDC R9, c[0x0][0x448] ;  /* 0x00011200ff097b82 */ /* 0x000ee20000000800 */
[----:B------:R-:W-:Y:S01]  /*13d50*/  ULDC.64 UR4, c[0x0][0x2d8] ;  /* 0x0000b60000047ab9 */ /* 0x000fe20000000a00 */
[----:B------:R-:W-:Y:S01]  /*13d60*/  ULDC.64 UR6, c[0x0][0x2e0] ;  /* 0x0000b80000067ab9 */ /* 0x000fe20000000a00 */
[----:B0-----:R-:W2:Y:S01]  /*13d70*/  LDL.LU.64 R2, [R1+0x28] ;  /* 0x0000280001027983 */ /* 0x001ea20000300a00 */
[----:B------:R-:W-:-:S03]  /*13d80*/  ULDC.64 UR8, c[0x0][0x280] ;  /* 0x0000a00000087ab9 */ /* 0x000fc60000000a00 */
[----:B------:R-:W4:Y:S04]  /*13d90*/  LDL.LU R21, [R1+0x34] ;  /* 0x0000340001157983 */ /* 0x000f280000300800 */
[----:B------:R-:W4:Y:S04]  /*13da0*/  LDL.LU R4, [R1+0x18] ;  /* 0x0000180001047983 */ /* 0x000f280000300800 */
[----:B------:R0:W5:Y:S01]  /*13db0*/  LDL R10, [R1+0x38] ;  /* 0x00003800010a7983 */ /* 0x0001620000100800 */
[----:B---3--:R-:W-:-:S13]  /*13dc0*/  ISETP.NE.AND P0, PT, R9, 0x1, PT ;  /* 0x000000010900780c */ /* 0x008fda0003f05270 */
[----:B------:R-:W3:Y:S08]  /*13dd0*/  @P0 LDC R5, c[0x0][0x450] ;  /* 0x00011400ff050b82 */ /* 0x000ef00000000800 */
[----:B------:R-:W1:Y:S01]  /*13de0*/  @P0 LDC R8, c[0x0][0x450] ;  /* 0x00011400ff080b82 */ /* 0x000e620000000800 */
[----:B--2---:R-:W-:Y:S02]  /*13df0*/  IMAD.MOV.U32 R3, RZ, RZ, R20 ;  /* 0x000000ffff037224 */ /* 0x004fe400078e0014 */
[----:B------:R-:W2:Y:S01]  /*13e00*/  S2R R20, SR_TID.X ;  /* 0x0000000000147919 */ /* 0x000ea20000002100 */
[----:B------:R-:W-:-:S04]  /*13e10*/  IMAD.WIDE.U32 R2, R16, UR4, R2 ;  /* 0x0000000410027c25 */ /* 0x000fc8000f8e0002 */
[----:B------:R-:W-:Y:S01]  /*13e20*/  IMAD R3, R16, UR5, R3 ;  /* 0x0000000510037c24 */ /* 0x000fe2000f8e0203 */
[----:B------:R-:W-:Y:S01]  /*13e30*/  ULDC.64 UR4, c[0x0][0x2d0] ;  /* 0x0000b40000047ab9 */ /* 0x000fe20000000a00 */
[----:B----4-:R-:W-:Y:S02]  /*13e40*/  IMAD R0, R21, UR6, RZ ;  /* 0x0000000615007c24 */ /* 0x010fe4000f8e02ff */
[----:B------:R-:W-:-:S04]  /*13e50*/  IMAD.WIDE.U32 R2, R4, UR6, R2 ;  /* 0x0000000604027c25 */ /* 0x000fc8000f8e0002 */
[----:B------:R-:W-:Y:S01]  /*13e60*/  IMAD R0, R4, UR7, R0 ;  /* 0x0000000704007c24 */ /* 0x000fe2000f8e0200 */
[----:B------:R-:W-:Y:S01]  /*13e70*/  ULDC.64 UR6, c[0x0][0x2c8] ;  /* 0x0000b20000067ab9 */ /* 0x000fe20000000a00 */
[----:B------:R-:W4:Y:S02]  /*13e80*/  @P0 LDC R4, c[0x0][0x44c] ;  /* 0x00011300ff040b82 */ /* 0x000f240000000800 */
[----:B------:R-:W-:Y:S01]  /*13e90*/  IMAD.IADD R3, R3, 0x1, R0 ;  /* 0x0000000103037824 */ /* 0x000fe200078e0200 */
[C---:B--2---:R-:W-:Y:S01]  /*13ea0*/  LOP3.LUT R21, R20.reuse, 0x7f, RZ, 0xc0, !PT ;  /* 0x0000007f14157812 */ /* 0x044fe200078ec0ff */
[----:B------:R-:W-:-:S03]  /*13eb0*/  IMAD.SHL.U32 R20, R20, 0x20, RZ ;  /* 0x0000002014147824 */ /* 0x000fc600078e00ff */
[----:B------:R-:W-:-:S04]  /*13ec0*/  SHF.R.U32.HI R21, RZ, 0x2, R21 ;  /* 0x00000002ff157819 */ /* 0x000fc80000011615 */
[----:B------:R-:W-:-:S05]  /*13ed0*/  LOP3.LUT R20, R21, 0x60, R20, 0xf8, !PT ;  /* 0x0000006015147812 */ /* 0x000fca00078ef814 */
[----:B------:R-:W-:-:S04]  /*13ee0*/  IMAD R6, R25, 0xc0, R20 ;  /* 0x000000c019067824 */ /* 0x000fc800078e0214 */
[----:B----4-:R-:W-:-:S04]  /*13ef0*/  @P0 IMAD.HI.U32 R0, R6, R4, RZ ;  /* 0x0000000406000227 */ /* 0x010fc800078e00ff */
[----:B------:R-:W-:Y:S01]  /*13f00*/  IMAD.MOV.U32 R4, RZ, RZ, R6 ;  /* 0x000000ffff047224 */ /* 0x000fe200078e0006 */
[----:B---3--:R-:W-:-:S04]  /*13f10*/  @P0 SHF.R.U32.HI R4, RZ, R5, R0 ;  /* 0x00000005ff040219 */ /* 0x008fc80000011600 */
[----:B------:R-:W-:-:S05]  /*13f20*/  SHF.R.S32.HI R0, RZ, 0x1f, R4 ;  /* 0x0000001fff007819 */ /* 0x000fca0000011404 */
[----:B------:R-:W-:-:S04]  /*13f30*/  IMAD R0, R0, UR4, RZ ;  /* 0x0000000400007c24 */ /* 0x000fc8000f8e02ff */
[C---:B------:R-:W-:Y:S02]  /*13f40*/  IMAD R7, R4.reuse, UR5, R0 ;  /* 0x0000000504077c24 */ /* 0x040fe4000f8e0200 */
[----:B------:R-:W-:Y:S02]  /*13f50*/  IMAD.MOV R0, RZ, RZ, -R4 ;  /* 0x000000ffff007224 */ /* 0x000fe400078e0a04 */
[----:B------:R-:W-:-:S04]  /*13f60*/  IMAD.WIDE.U32 R4, R4, UR4, R2 ;  /* 0x0000000404047c25 */ /* 0x000fc8000f8e0002 */
[----:B------:R-:W-:Y:S02]  /*13f70*/  IMAD R0, R9, R0, R6 ;  /* 0x0000000009007224 */ /* 0x000fe400078e0206 */
[----:B------:R-:W-:-:S03]  /*13f80*/  IMAD.IADD R5, R5, 0x1, R7 ;  /* 0x0000000105057824 */ /* 0x000fc600078e0207 */
[----:B------:R-:W-:Y:S01]  /*13f90*/  SHF.R.S32.HI R7, RZ, 0x1f, R0 ;  /* 0x0000001fff077819 */ /* 0x000fe20000011400 */
[----:B------:R-:W-:-:S04]  /*13fa0*/  IMAD.WIDE.U32 R4, R0, UR6, R4 ;  /* 0x0000000600047c25 */ /* 0x000fc8000f8e0004 */
[----:B------:R-:W-:-:S04]  /*13fb0*/  IMAD R7, R7, UR6, RZ ;  /* 0x0000000607077c24 */ /* 0x000fc8000f8e02ff */
[----:B------:R-:W-:Y:S01]  /*13fc0*/  IMAD R7, R0, UR7, R7 ;  /* 0x0000000700077c24 */ /* 0x000fe2000f8e0207 */
[----:B------:R-:W-:-:S04]  /*13fd0*/  IADD3 R0, P1, R4, UR8, RZ ;  /* 0x0000000804007c10 */ /* 0x000fc8000ff3e0ff */
[----:B------:R-:W-:Y:S02]  /*13fe0*/  IADD3.X R4, R5, UR9, R7, P1, !PT ;  /* 0x0000000905047c10 */ /* 0x000fe40008ffe407 */
[----:B------:R-:W2:Y:S01]  /*13ff0*/  @P0 LDC R7, c[0x0][0x44c] ;  /* 0x00011300ff070b82 */ /* 0x000ea20000000800 */
[----:B------:R-:W-:Y:S01]  /*14000*/  VIADD R5, R6, 0x80 ;  /* 0x0000008006057836 */ /* 0x000fe20000000000 */
[----:B------:R-:W3:Y:S03]  /*14010*/  S2R R21, SR_TID.X ;  /* 0x0000000000157919 */ /* 0x000ee60000002100 */
[----:B------:R-:W-:Y:S02]  /*14020*/  IMAD.MOV.U32 R6, RZ, RZ, R5 ;  /* 0x000000ffff067224 */ /* 0x000fe400078e0005 */
[----:B--2---:R-:W-:-:S05]  /*14030*/  @P0 IMAD.HI.U32 R7, R5, R7, RZ ;  /* 0x0000000705070227 */ /* 0x004fca00078e00ff */
[----:B-1----:R-:W-:-:S05]  /*14040*/  @P0 SHF.R.U32.HI R6, RZ, R8, R7 ;  /* 0x00000008ff060219 */ /* 0x002fca0000011607 */
[----:B------:R-:W-:-:S04]  /*14050*/  IMAD.MOV R7, RZ, RZ, -R6 ;  /* 0x000000ffff077224 */ /* 0x000fc800078e0a06 */
[----:B------:R-:W-:Y:S01]  /*14060*/  IMAD R5, R9, R7, R5 ;  /* 0x0000000709057224 */ /* 0x000fe200078e0205 */
[----:B------:R-:W-:Y:S01]  /*14070*/  SHF.R.S32.HI R7, RZ, 0x1f, R6 ;  /* 0x0000001fff077819 */ /* 0x000fe20000011406 */
[----:B------:R-:W-:-:S04]  /*14080*/  IMAD.WIDE.U32 R2, R6, UR4, R2 ;  /* 0x0000000406027c25 */ /* 0x000fc8000f8e0002 */
[----:B------:R-:W-:Y:S01]  /*14090*/  IMAD R7, R7, UR4, RZ ;  /* 0x0000000407077c24 */ /* 0x000fe2000f8e02ff */
[----:B------:R-:W-:-:S03]  /*140a0*/  ULDC UR4, c[0x0][0x2b8] ;  /* 0x0000ae0000047ab9 */ /* 0x000fc60000000800 */
[----:B------:R-:W-:Y:S01]  /*140b0*/  IMAD R7, R6, UR5, R7 ;  /* 0x0000000506077c24 */ /* 0x000fe2000f8e0207 */
[----:B------:R-:W-:Y:S01]  /*140c0*/  SHF.R.S32.HI R6, RZ, 0x1f, R5 ;  /* 0x0000001fff067819 */ /* 0x000fe20000011405 */
[----:B---3--:R-:W-:Y:S02]  /*140d0*/  IMAD.SHL.U32 R20, R21, 0x10, RZ ;  /* 0x0000001015147824 */ /* 0x008fe400078e00ff */
[----:B------:R-:W-:Y:S02]  /*140e0*/  IMAD.IADD R3, R3, 0x1, R7 ;  /* 0x0000000103037824 */ /* 0x000fe400078e0207 */
[----:B------:R-:W-:Y:S02]  /*140f0*/  IMAD R6, R6, UR6, RZ ;  /* 0x0000000606067c24 */ /* 0x000fe4000f8e02ff */
[----:B------:R-:W-:Y:S01]  /*14100*/  IMAD.WIDE.U32 R2, R5, UR6, R2 ;  /* 0x0000000605027c25 */ /* 0x000fe2000f8e0002 */
[----:B------:R-:W-:-:S03]  /*14110*/  LOP3.LUT R20, R20, 0x30, RZ, 0xc0, !PT ;  /* 0x0000003014147812 */ /* 0x000fc600078ec0ff */
[----:B------:R-:W-:Y:S01]  /*14120*/  IMAD R6, R5, UR7, R6 ;  /* 0x0000000705067c24 */ /* 0x000fe2000f8e0206 */
[----:B------:R-:W-:Y:S02]  /*14130*/  IADD3 R2, P1, R2, UR8, RZ ;  /* 0x0000000802027c10 */ /* 0x000fe4000ff3e0ff */
[----:B------:R-:W-:Y:S01]  /*14140*/  ISETP.GE.AND P0, PT, R20, UR4, PT ;  /* 0x0000000414007c0c */ /* 0x000fe2000bf06270 */
[----:B------:R-:W-:Y:S01]  /*14150*/  UMOV UR4, 0xffffffff ;  /* 0xffffffff00047882 */ /* 0x000fe20000000000 */
[----:B------:R-:W-:Y:S02]  /*14160*/  LOP3.LUT R21, R21, 0x7f, RZ, 0xc0, !PT ;  /* 0x0000007f15157812 */ /* 0x000fe400078ec0ff */
[----:B------:R-:W-:Y:S02]  /*14170*/  IADD3.X R3, R3, UR9, R6, P1, !PT ;  /* 0x0000000903037c10 */ /* 0x000fe40008ffe406 */
[----:B------:R-:W-:Y:S01]  /*14180*/  SHF.R.U32.HI R21, RZ, 0x2, R21 ;  /* 0x00000002ff157819 */ /* 0x000fe20000011615 */
[----:B0-----:R-:W-:Y:S06]  /*14190*/  BRA.DIV UR4, `(.L_x_11555) ;  /* 0x0000003604387947 */ /* 0x001fec000b800000 */
[----:B------:R-:W2:Y:S01]  /*141a0*/  LDL.LU R6, [R1+0x40] ;  /* 0x0000400001067983 */ /* 0x000ea20000300800 */
[----:B------:R-:W-:-:S03]  /*141b0*/  IMAD R25, R25, 0xc0, R21 ;  /* 0x000000c019197824 */ /* 0x000fc600078e0215 */
[----:B------:R-:W-:Y:S04]  /*141c0*/  SHFL.IDX PT, R7, R4, RZ, 0x1c1f ;  /* 0x001c1fff04077589 */ /* 0x000fe800000e0000 */
[----:B------:R-:W-:Y:S04]  /*141d0*/  SHFL.IDX PT, R8, R3, RZ, 0x1c1f ;  /* 0x001c1fff03087589 */ /* 0x000fe800000e0000 */
[----:B------:R-:W-:Y:S01]  /*141e0*/  SHFL.IDX PT, R3, R3, 0x1, 0x1c1f ;  /* 0x003c1f0003037f89 */ /* 0x000fe200000e0000 */
[----:B--2---:R-:W-:-:S03]  /*141f0*/  IMAD R5, R6, R9, RZ ;  /* 0x0000000906057224 */ /* 0x004fc600078e02ff */
[----:B------:R-:W0:Y:S02]  /*14200*/  SHFL.IDX PT, R6, R0, RZ, 0x1c1f ;  /* 0x001c1fff00067589 */ /* 0x000e2400000e0000 */
[----:B------:R-:W-:-:S13]  /*14210*/  ISETP.GE.AND P1, PT, R25, R5, PT ;  /* 0x000000051900720c */ /* 0x000fda0003f26270 */
[----:B0-----:R-:W-:-:S05]  /*14220*/  @!P1 IADD3 R6, P2, R20, R6, RZ ;  /* 0x0000000614069210 */ /* 0x001fca0007f5e0ff */
[----:B------:R-:W-:-:S05]  /*14230*/  @!P1 IMAD.X R7, RZ, RZ, R7, P2 ;  /* 0x000000ffff079224 */ /* 0x000fca00010e0607 */
[----:B-----5:R0:W-:Y:S02]  /*14240*/  @!P1 LDGSTS.E.BYPASS.LTC128B.128 [R10+0xb000], desc[UR40][R6.64], !P0 ;  /* 0x0b000000060a9fae */ /* 0x0201e4000c101d68 */
[----:B0-----:R-:W-:Y:S02]  /*14250*/  VIADD R6, R25, 0x20 ;  /* 0x0000002019067836 */ /* 0x001fe40000000000 */
[----:B------:R-:W0:Y:S03]  /*14260*/  SHFL.IDX PT, R7, R0, 0x1, 0x1c1f ;  /* 0x003c1f0000077f89 */ /* 0x000e2600000e0000 */
[----:B------:R-:W-:Y:S02]  /*14270*/  ISETP.GE.AND P1, PT, R6, R5, PT ;  /* 0x000000050600720c */ /* 0x000fe40003f26270 */
[----:B------:R-:W1:Y:S11]  /*14280*/  SHFL.IDX PT, R6, R4, 0x1, 0x1c1f ;  /* 0x003c1f0004067f89 */ /* 0x000e7600000e0000 */
        /* <DEDUP_REMOVED lines=10> */
[----:B------:R-:W-:Y:S07]  /*14330*/  SHFL.IDX PT, R4, R4, 0x3, 0x1c1f ;  /* 0x007c1f0004047f89 */ /* 0x000fee00000e0000 */
[----:B0-----:R-:W-:-:S05]  /*14340*/  @!P1 IADD3 R7, P2, R20, R7, RZ ;  /* 0x0000000714079210 */ /* 0x001fca0007f5e0ff */
[----:B-1----:R-:W-:-:S05]  /*14350*/  @!P1 IMAD.X R6, RZ, RZ, R6, P2 ;  /* 0x000000ffff069224 */ /* 0x002fca00010e0606 */
[----:B------:R-:W-:-:S04]  /*14360*/  @!P1 LOP3.LUT R7, R7, R6, RZ, 0x3c, !PT ;  /* 0x0000000607079212 */ /* 0x000fc800078e3cff */
[----:B------:R-:W-:-:S04]  /*14370*/  @!P1 LOP3.LUT R6, R7, R6, RZ, 0x3c, !PT ;  /* 0x0000000607069212 */ /* 0x000fc800078e3cff */
[----:B------:R-:W-:-:S05]  /*14380*/  @!P1 LOP3.LUT R7, R7, R6, RZ, 0x3c, !PT ;  /* 0x0000000607079212 */ /* 0x000fca00078e3cff */
[----:B------:R0:W-:Y:S04]  /*14390*/  @!P1 LDGSTS.E.BYPASS.LTC128B.128 [R10+0xc000], desc[UR40][R6.64], !P0 ;  /* 0x0c000000060a9fae */ /* 0x0001e8000c101d68 */
[----:B0-----:R0:W1:Y:S02]  /*143a0*/  SHFL.IDX PT, R6, R0, 0x3, 0x1c1f ;  /* 0x007c1f0000067f89 */ /* 0x00106400000e0000 */
[----:B0-----:R-:W-:-:S05]  /*143b0*/  VIADD R0, R25, 0x80 ;  /* 0x0000008019007836 */ /* 0x001fca0000000000 */
[----:B------:R-:W-:Y:S01]  /*143c0*/  ISETP.GE.AND P2, PT, R0, R5, PT ;  /* 0x000000050000720c */ /* 0x000fe20003f46270 */
[----:B------:R-:W-:-:S05]  /*143d0*/  VIADD R0, R25, 0x60 ;  /* 0x0000006019007836 */ /* 0x000fca0000000000 */
[----:B------:R-:W-:Y:S02]  /*143e0*/  ISETP.GE.AND P1, PT, R0, R5, PT ;  /* 0x000000050000720c */ /* 0x000fe40003f26270 */
[----:B------:R-:W0:Y:S04]  /*143f0*/  SHFL.IDX PT, R0, R2, RZ, 0x1c1f ;  /* 0x001c1fff02007589 */ /* 0x000e2800000e0000 */
[----:B------:R-:W2:Y:S07]  /*14400*/  SHFL.IDX PT, R2, R2, 0x1, 0x1c1f ;  /* 0x003c1f0002027f89 */ /* 0x000eae00000e0000 */
[----:B-1----:R-:W-:-:S05]  /*14410*/  @!P1 IADD3 R6, P3, R20, R6, RZ ;  /* 0x0000000614069210 */ /* 0x002fca0007f7e0ff */
[----:B------:R-:W-:-:S04]  /*14420*/  @!P1 IMAD.X R4, RZ, RZ, R4, P3 ;  /* 0x000000ffff049224 */ /* 0x000fc800018e0604 */
[----:B------:R-:W-:-:S05]  /*14430*/  @!P1 IMAD.MOV.U32 R7, RZ, RZ, R4 ;  /* 0x000000ffff079224 */ /* 0x000fca00078e0004 */
[----:B------:R1:W-:Y:S01]  /*14440*/  @!P1 LDGSTS.E.BYPASS.LTC128B.128 [R10+0xc800], desc[UR40][R6.64], !P0 ;  /* 0x0c800000060a9fae */ /* 0x0003e2000c101d68 */
[----:B0-----:R-:W-:-:S05]  /*14450*/  @!P2 IADD3 R0, P1, R20, R0, RZ ;  /* 0x000000001400a210 */ /* 0x001fca0007f3e0ff */
[----:B-1----:R-:W-:-:S04]  /*14460*/  @!P2 IMAD.X R6, RZ, RZ, R8, P1 ;  /* 0x000000ffff06a224 */ /* 0x002fc800008e0608 */
[----:B------:R-:W-:Y:S02]  /*14470*/  @!P2 IMAD.MOV.U32 R7, RZ, RZ, R6 ;  /* 0x000000ffff07a224 */ /* 0x000fe400078e0006 */
[----:B------:R-:W-:-:S05]  /*14480*/  @!P2 IMAD.MOV.U32 R6, RZ, RZ, R0 ;  /* 0x000000ffff06a224 */ /* 0x000fca00078e0000 */
[----:B--2---:R0:W-:Y:S02]  /*14490*/  @!P2 LDGSTS.E.BYPASS.LTC128B.128 [R10+0xd000], desc[UR40][R6.64], !P0 ;  /* 0x0d000000060aafae */ /* 0x0041e4000c101d68 */
.L_x_11662:
        /* <DEDUP_REMOVED lines=10> */
.L_x_11556:
        /* <DEDUP_REMOVED lines=18> */
.L_x_11663:
[----:B------:R-:W-:Y:S05]  /*14660*/  BSYNC B0 ;  /* 0x0000000000007941 */ /* 0x000fea0003800000 */
.L_x_11557:
[----:B------:R-:W2:Y:S04]  /*14670*/  LDL.LU R2, [R1+0x24] ;  /* 0x0000240001027983 */ /* 0x000ea80000300800 */
[----:B------:R-:W3:Y:S01]  /*14680*/  LDL R3, [R1+0xc] ;  /* 0x00000c0001037983 */ /* 0x000ee20000100800 */
[----:B--2---:R-:W-:-:S05]  /*14690*/  VIADD R2, R2, 0xfffffffe ;  /* 0xfffffffe02027836 */ /* 0x004fca0000000000 */
[----:B---3--:R-:W-:-:S13]  /*146a0*/  ISETP.GE.AND P0, PT, R2, R3, PT ;  /* 0x000000030200720c */ /* 0x008fda0003f06270 */
[----:B------:R-:W-:Y:S05]  /*146b0*/  @!P0 BRA `(.L_x_11559) ;  /* 0x0000000c003c8947 */ /* 0x000fea0003800000 */
[----:B------:R2:W5:Y:S01]  /*146c0*/  LDL.LU R8, [R1+0x4] ;  /* 0x0000040001087983 */ /* 0x0005620000300800 */
[----:B-1----:R-:W-:-:S07]  /*146d0*/  IMAD.MOV.U32 R0, RZ, RZ, R29 ;  /* 0x000000ffff007224 */ /* 0x002fce00078e001d */
.L_x_11579:
[----:B------:R-:W-:Y:S01]  /*146e0*/  VIADD R29, R0, 0x1 ;  /* 0x00000001001d7836 */ /* 0x000fe20000000000 */
[----:B------:R-:W-:Y:S01]  /*146f0*/  LOP3.LUT P1, RZ, R22, 0x1, RZ, 0xc0, !PT ;  /* 0x0000000116ff7812 */ /* 0x000fe2000782c0ff */
[----:B------:R-:W-:Y:S05]  /*14700*/  YIELD ;  /* 0x0000000000007946 */ /* 0x000fea0003800000 */
[----:B------:R-:W-:Y:S01]  /*14710*/  ISETP.NE.AND P0, PT, R29, 0x2, PT ;  /* 0x000000021d00780c */ /* 0x000fe20003f05270 */
[----:B------:R-:W-:Y:S03]  /*14720*/  BSSY B0, `(.L_x_11560) ;  /* 0x0000068000007945 */ /* 0x000fe60003800000 */
[----:B------:R-:W-:-:S02]  /*14730*/  SEL R3, RZ, 0x1, P0 ;  /* 0x00000001ff037807 */ /* 0x000fc40000000000 */
[----:B------:R-:W-:Y:S02]  /*14740*/  SEL R29, R29, RZ, P0 ;  /* 0x000000ff1d1d7207 */ /* 0x000fe40000000000 */
[----:B-----5:R-:W-:-:S05]  /*14750*/  LOP3.LUT R9, R8, R3, RZ, 0x3c, !PT ;  /* 0x0000000308097212 */ /* 0x020fca00078e3cff */
[----:B------:R1:W-:Y:S01]  /*14760*/  STL [R1+0x4], R9 ;  /* 0x0000040901007387 */ /* 0x0003e20000100800 */
[----:B------:R-:W-:Y:S05]  /*14770*/  @!P1 BRA `(.L_x_11561) ;  /* 0x0000000400889947 */ /* 0x000fea0003800000 */
[----:B------:R-:W-:Y:S01]  /*14780*/  ULDC.64 UR4, c[0x0][0x418] ;  /* 0x0001060000047ab9 */ /* 0x000fe20000000a00 */
[----:B------:R-:W-:Y:S01]  /*14790*/  IMAD.MOV.U32 R3, RZ, RZ, R2 ;  /* 0x000000ffff037224 */ /* 0x000fe200078e0002 */
[----:B------:R-:W-:-:S04]  /*147a0*/  ISETP.NE.U32.AND P0, PT, RZ, UR4, PT ;  /* 0x00000004ff007c0c */ /* 0x000fc8000bf05070 */
[----:B------:R-:W-:-:S13]  /*147b0*/  ISETP.NE.AND.EX P0, PT, RZ, UR5, PT, P0 ;  /* 0x00000005ff007c0c */ /* 0x000fda000bf05300 */
[----:B------:R-:W-:Y:S05]  /*147c0*/  @!P0 BRA `(.L_x_11562) ;  /* 0x0000000000488947 */ /* 0x000fea0003800000 */
[----:B0-----:R-:W3:Y:S01]  /*147d0*/  LDL R7, [R1+0x10] ;  /* 0x0000100001077983 */ /* 0x001ee20000100800 */
[----:B------:R-:W0:Y:S01]  /*147e0*/  LDC R3, c[0x0][0x43c] ;  /* 0x00010f00ff037b82 */ /* 0x000e220000000800 */
[----:B------:R-:W-:Y:S01]  /*147f0*/  ULDC.64 UR6, c[0x0][0x428] ;  /* 0x00010a0000067ab9 */ /* 0x000fe20000000a00 */
[----:B0-----:R-:W-:-:S13]  /*14800*/  ISETP.NE.AND P0, PT, R3, 0x1, PT ;  /* 0x000000010300780c */ /* 0x001fda0003f05270 */
[----:B------:R-:W0:Y:S02]  /*14810*/  @P0 LDC.64 R4, c[0x0][0x440] ;  /* 0x00011000ff040b82 */ /* 0x000e240000000a00 */
[----:B0-----:R-:W-:-:S04]  /*14820*/  @P0 IMAD.HI.U32 R6, R2, R4, RZ ;  /* 0x0000000402060227 */ /* 0x001fc800078e00ff */
[----:B------:R-:W-:Y:S01]  /*14830*/  IMAD.MOV.U32 R4, RZ, RZ, R2 ;  /* 0x000000ffff047224 */ /* 0x000fe200078e0002 */
[----:B------:R-:W-:-:S05]  /*14840*/  @P0 SHF.R.U32.HI R4, RZ, R5, R6 ;  /* 0x00000005ff040219 */ /* 0x000fca0000011606 */
[----:B------:R-:W-:-:S04]  /*14850*/  IMAD.MOV R5, RZ, RZ, -R4 ;  /* 0x000000ffff057224 */ /* 0x000fc800078e0a04 */
[----:B------:R-:W-:Y:S01]  /*14860*/  IMAD R3, R3, R5, R2 ;  /* 0x0000000503037224 */ /* 0x000fe200078e0202 */
[----:B------:R-:W-:-:S03]  /*14870*/  SHF.R.S32.HI R5, RZ, 0x1f, R4 ;  /* 0x0000001fff057819 */ /* 0x000fc60000011404 */
[----:B------:R-:W-:-:S04]  /*14880*/  IMAD.WIDE.U32 R4, R26, UR6, R4 ;  /* 0x000000061a047c25 */ /* 0x000fc8000f8e0004 */
[----:B---3--:R-:W-:-:S04]  /*14890*/  IMAD R6, R7, UR6, RZ ;  /* 0x0000000607067c24 */ /* 0x008fc8000f8e02ff */
[----:B------:R-:W-:-:S04]  /*148a0*/  IMAD R6, R26, UR7, R6 ;  /* 0x000000071a067c24 */ /* 0x000fc8000f8e0206 */
[----:B------:R-:W-:Y:S01]  /*148b0*/  IMAD.IADD R5, R6, 0x1, R5 ;  /* 0x0000000106057824 */ /* 0x000fe200078e0205 */
[----:B------:R-:W-:-:S04]  /*148c0*/  LEA R6, P0, R4, UR4, 0x2 ;  /* 0x0000000404067c11 */ /* 0x000fc8000f8010ff */
[----:B------:R-:W-:-:S05]  /*148d0*/  LEA.HI.X R7, R4, UR5, R5, 0x2, P0 ;  /* 0x0000000504077c11 */ /* 0x000fca00080f1405 */
[----:B------:R3:W5:Y:S04]  /*148e0*/  LDG.E R18, desc[UR40][R6.64] ;  /* 0x0000002806127981 */ /* 0x000768000c1e1900 */
.L_x_11562:
[----:B0--3--:R-:W-:Y:S01]  /*148f0*/  IMAD R6, R29, 0x8, R17 ;  /* 0x000000081d067824 */ /* 0x009fe200078e0211 */
[----:B------:R-:W-:Y:S01]  /*14900*/  SHF.L.U32 R5, R9, 0x1f, RZ ;  /* 0x0000001f09057819 */ /* 0x000fe200000006ff */
[----:B------:R-:W0:Y:S01]  /*14910*/  S2R R4, SR_TID.X ;  /* 0x0000000000047919 */ /* 0x000e220000002100 */
[----:B------:R-:W-:Y:S02]  /*14920*/  BSSY B1, `(.L_x_11563) ;  /* 0x0000005000017945 */ /* 0x000fe40003800000 */
[----:B------:R-:W3:Y:S01]  /*14930*/  SYNCS.PHASECHK.TRANS64.TRYWAIT P0, [R6+URZ+0x13280], R5 ;  /* 0x01328005060075a7 */ /* 0x000ee2000800017f */
[----:B0-----:R-:W-:-:S04]  /*14940*/  LOP3.LUT R4, R4, 0x7f, RZ, 0xc0, !PT ;  /* 0x0000007f04047812 */ /* 0x001fc800078ec0ff */
[----:B------:R-:W-:Y:S01]  /*14950*/  ISETP.NE.AND P1, PT, R4, RZ, PT ;  /* 0x000000ff0400720c */ /* 0x000fe20003f25270 */
[----:B---3--:R-:W-:-:S12]  /*14960*/  @!P0 BRA `(.L_x_11564) ;  /* 0x0000003400388947 */ /* 0x008fd80003800000 */
.L_x_11664:
[----:B------:R-:W-:Y:S05]  /*14970*/  BSYNC B1 ;  /* 0x0000000000017941 */ /* 0x000fea0003800000 */
.L_x_11563:
        /* <DEDUP_REMOVED lines=9> */
.L_x_11566:
[----:B------:R-:W-:Y:S05]  /*14a10*/  BSYNC B1 ;  /* 0x0000000000017941 */ /* 0x000fea0003800000 */
.L_x_11565:
        /* <DEDUP_REMOVED lines=12> */
.L_x_11567:
        /* <DEDUP_REMOVED lines=13> */
.L_x_11665:
[----:B------:R-:W-:Y:S05]  /*14bb0*/  BSYNC B1 ;  /* 0x0000000000017941 */ /* 0x000fea0003800000 */
.L_x_11568:
        /* <DEDUP_REMOVED lines=11> */
.L_x_11571:
[----:B------:R-:W-:Y:S05]  /*14c70*/  BSYNC B1 ;  /* 0x0000000000017941 */ /* 0x000fea0003800000 */
.L_x_11570:
        /* <DEDUP_REMOVED lines=8> */
.L_x_11572:
        /* <DEDUP_REMOVED lines=10> */
.L_x_11561:
[----:B------:R-:W-:Y:S05]  /*14da0*/  BSYNC B0 ;  /* 0x0000000000007941 */ /* 0x000fea0003800000 */
.L_x_11560:
[----:B------:R-:W3:Y:S02]  /*14db0*/  LDL R5, [R1+0x48] ;  /* 0x0000480001057983 */ /* 0x000ee40000100800 */
[----:B---3--:R-:W-:-:S13]  /*14dc0*/  ISETP.NE.AND P0, PT, R5, 0x3, PT ;  /* 0x000000030500780c */ /* 0x008fda0003f05270 */
[----:B------:R-:W-:Y:S05]  /*14dd0*/  @!P0 BRA `(.L_x_11573) ;  /* 0x0000000000048947 */ /* 0x000fea0003800000 */
[----:B------:R-:W-:Y:S01]  /*14de0*/  BPT.TRAP 0x1 ;  /* 0x000000040000795c */ /* 0x000fe20000300000 */
.L_x_11573:
[----:B------:R-:W3:Y:S01]  /*14df0*/  LDL R5, [R1+0x20] ;  /* 0x0000200001057983 */ /* 0x000ee20000100800 */
[----:B------:R-:W-:Y:S01]  /*14e00*/  LOP3.LUT R4, R8, 0x1, RZ, 0x3c, !PT ;  /* 0x0000000108047812 */ /* 0x000fe200078e3cff */
[----:B------:R-:W-:Y:S01]  /*14e10*/  IMAD R3, R0, 0x8, R17 ;  /* 0x0000000800037824 */ /* 0x000fe200078e0211 */
[----:B------:R-:W-:Y:S02]  /*14e20*/  BSSY B0, `(.L_x_11574) ;  /* 0x0000005000007945 */ /* 0x000fe40003800000 */
[----:B------:R-:W-:-:S04]  /*14e30*/  SHF.L.U32 R4, R4, 0x1f, RZ ;  /* 0x0000001f04047819 */ /* 0x000fc800000006ff */
[----:B------:R-:W4:Y:S01]  /*14e40*/  SYNCS.PHASECHK.TRANS64.TRYWAIT P0, [R3+URZ+0x13270], R4 ;  /* 0x01327004030075a7 */ /* 0x000f22000800017f */
[----:B---3--:R-:W-:Y:S01]  /*14e50*/  ISETP.NE.AND P1, PT, R5, 0x3, PT ;  /* 0x000000030500780c */ /* 0x008fe20003f25270 */
[----:B----4-:R-:W-:-:S12]  /*14e60*/  @!P0 BRA `(.L_x_11575) ;  /* 0x0000003000208947 */ /* 0x010fd80003800000 */
.L_x_11666:
[----:B------:R-:W-:Y:S05]  /*14e70*/  BSYNC B0 ;  /* 0x0000000000007941 */ /* 0x000fea0003800000 */
.L_x_11574:
[----:B------:R-:W-:Y:S05]  /*14e80*/  @!P1 BRA `(.L_x_11576) ;  /* 0x0000000000049947 */ /* 0x000fea0003800000 */
[----:B------:R-:W-:Y:S01]  /*14e90*/  BPT.TRAP 0x1 ;  /* 0x000000040000795c */ /* 0x000fe20000300000 */
.L_x_11576:
[----:B---3--:R-:W-:Y:S01]  /*14ea0*/  SHF.L.U32 R4, R8, 0x1f, RZ ;  /* 0x0000001f08047819 */ /* 0x008fe200000006ff */
[----:B------:R-:W-:-:S03]  /*14eb0*/  IMAD R0, R0, 0x2800, RZ ;  /* 0x0000280000007824 */ /* 0x000fc600078e02ff */
[----:B------:R-:W3:Y:S02]  /*14ec0*/  SYNCS.PHASECHK.TRANS64.TRYWAIT P0, [R3+URZ+0x13260], R4 ;  /* 0x01326004030075a7 */ /* 0x000ee4000800017f */
[----:B---3--:R-:W-:Y:S05]  /*14ed0*/  @!P0 BRA `(.L_x_11577) ;  /* 0x0000003000188947 */ /* 0x008fea0003800000 */
.L_x_11667:
[----:B---3--:R-:W-:Y:S01]  /*14ee0*/  LOP3.LUT R4, R0, R28, RZ, 0xfc, !PT ;  /* 0x0000001c00047212 */ /* 0x008fe200078efcff */
[----:B------:R-:W-:Y:S05]  /*14ef0*/  WARPSYNC.ALL ;  /* 0x0000000000007948 */ /* 0x000fea0003800000 */
[----:B------:R-:W-:-:S06]  /*14f00*/  IMAD.IADD R4, R17, 0x1, R4 ;  /* 0x0000000111047824 */ /* 0x000fcc00078e0204 */
[----:B0-----:R-:W0:Y:S02]  /*14f10*/  LDSM.16.MT88.4 R4, [R4+0x6000] ;  /* 0x006000000404783b */ /* 0x001e240000004200 */
[C-C-:B0-----:R-:W-:Y:S02]  /*14f20*/  PRMT R8, R4.reuse, 0x6420, R5.reuse ;  /* 0x0000642004087816 */ /* 0x141fe40000000005 */
[----:B-1----:R-:W-:Y:S02]  /*14f30*/  PRMT R9, R4, 0x7531, R5 ;  /* 0x0000753104097816 */ /* 0x002fe40000000005 */
        /* <DEDUP_REMOVED lines=27> */
[C---:B0-----:R-:W-:Y:S02]  /*150f0*/  VIADD R10, R0.reuse, 0x1800 ;  /* 0x00001800000a7836 */ /* 0x041fe40000000000 */
[----:B------:R-:W-:-:S03]  /*15100*/  VIADD R0, R0, 0x2000 ;  /* 0x0000200000007836 */ /* 0x000fc60000000000 */
        /* <DEDUP_REMOVED lines=28> */
.L_x_11578:
[----:B0-----:R-:W0:Y:S01]  /*152d0*/  S2R R0, SR_TID.X ;  /* 0x0000000000007919 */ /* 0x001e220000002100 */
[----:B-1----:R1:W-:Y:S01]  /*152e0*/  SYNCS.ARRIVE.TRANS64.A1T0 RZ, [R3+URZ+0x13250], RZ ;  /* 0x013250ff03ff79a7 */ /* 0x0023e2000810003f */
[----:B------:R3:W5:Y:S01]  /*152f0*/  LDL R8, [R1+0x4] ;  /* 0x0000040001087983 */ /* 0x0007620000100800 */
[----:B0-----:R-:W-:-:S03]  /*15300*/  LOP3.LUT R4, R0, 0x7f, RZ, 0xc0, !PT ;  /* 0x0000007f00047812 */ /* 0x001fc600078ec0ff */
[----:B------:R-:W4:Y:S01]  /*15310*/  LDL R0, [R1+0xc] ;  /* 0x00000c0001007983 */ /* 0x000f220000100800 */
[----:B------:R-:W-:Y:S01]  /*15320*/  BAR.SYNC.DEFER_BLOCKING 0x2, 0x80 ;  /* 0x0082000000007b1d */ /* 0x000fe20000010000 */
[----:B------:R-:W-:-:S13]  /*15330*/  ISETP.NE.AND P0, PT, R4, RZ, PT ;  /* 0x000000ff0400720c */ /* 0x000fda0003f05270 */
[----:B-1----:R-:W-:-:S05]  /*15340*/  @!P0 VIADD R3, R3, 0x13280 ;  /* 0x0001328003038836 */ /* 0x002fca0000000000 */
[----:B------:R-:W-:-:S04]  /*15350*/  @!P0 PRMT R3, RZ, 0x654, R3 ;  /* 0x00000654ff038816 */ /* 0x000fc80000000003 */
[----:B------:R3:W-:Y:S01]  /*15360*/  @!P0 SYNCS.ARRIVE.TRANS64.RED.A1T0 RZ, [R3+URZ], RZ ;  /* 0x000000ff03ff89a7 */ /* 0x0007e2000810043f */
[C---:B----4-:R-:W-:Y:S01]  /*15370*/  ISETP.GT.AND P0, PT, R2.reuse, R0, PT ;  /* 0x000000000200720c */ /* 0x050fe20003f04270 */
[----:B------:R-:W-:Y:S02]  /*15380*/  VIADD R2, R2, 0xffffffff ;  /* 0xffffffff02027836 */ /* 0x000fe40000000000 */
[----:B------:R-:W-:-:S10]  /*15390*/  IMAD.MOV.U32 R0, RZ, RZ, R29 ;  /* 0x000000ffff007224 */ /* 0x000fd400078e001d */
[----:B---3--:R-:W-:Y:S05]  /*153a0*/  @P0 BRA `(.L_x_11579) ;  /* 0xfffffff000cc0947 */ /* 0x008fea000383ffff */
.L_x_11559:
[----:B------:R-:W3:Y:S02]  /*153b0*/  S2R R3, SR_TID.X ;  /* 0x0000000000037919 */ /* 0x000ee40000002100 */
[----:B---3--:R-:W-:Y:S02]  /*153c0*/  LOP3.LUT R4, R3, 0x7f, RZ, 0xc0, !PT ;  /* 0x0000007f03047812 */ /* 0x008fe400078ec0ff */
[----:B------:R-:W3:Y:S01]  /*153d0*/  LDL R3, [R1+0x48] ;  /* 0x0000480001037983 */ /* 0x000ee20000100800 */
[----:B------:R-:W-:Y:S01]  /*153e0*/  BSSY B0, `(.L_x_11580) ;  /* 0x0000010000007945 */ /* 0x000fe20003800000 */
[----:B------:R-:W-:Y:S02]  /*153f0*/  ISETP.NE.AND P0, PT, R4, RZ, PT ;  /* 0x000000ff0400720c */ /* 0x000fe40003f05270 */
[----:B---3--:R-:W-:-:S11]  /*15400*/  ISETP.NE.AND P2, PT, R3, 0x3, PT ;  /* 0x000000030300780c */ /* 0x008fd60003f45270 */
[----:B------:R-:W-:Y:S05]  /*15410*/  @P0 BRA `(.L_x_11581) ;  /* 0x0000000000300947 */ /* 0x000fea0003800000 */
[----:B------:R-:W3:Y:S01]  /*15420*/  S2R R5, SR_LANEID ;  /* 0x0000000000057919 */ /* 0x000ee20000000000 */
[----:B------:R-:W-:Y:S01]  /*15430*/  VOTEU.ANY UR4, UPT, PT ;  /* 0x0000000000047886 */ /* 0x000fe200038e0100 */
[----:B------:R-:W4:Y:S01]  /*15440*/  LDC.64 R2, c[0x0][0xc60] ;  /* 0x00031800ff027b82 */ /* 0x000f220000000a00 */
[----:B-1----:R-:W3:Y:S02]  /*15450*/  FLO.U32 R0, UR4 ;  /* 0x0000000400007d00 */ /* 0x002ee400080e0000 */
[----:B---3--:R-:W-:-:S06]  /*15460*/  ISETP.EQ.U32.AND P1, PT, R0, R5, PT ;  /* 0x000000050000720c */ /* 0x008fcc0003f22070 */
[----:B------:R-:W4:Y:S07]  /*15470*/  POPC R5, UR4 ;  /* 0x0000000400057d09 */ /* 0x000f2e0008000000 */
[----:B----4-:R-:W3:Y:S01]  /*15480*/  @P1 ATOMG.E.ADD.STRONG.GPU PT, R3, desc[UR40][R2.64], R5 ;  /* 0x00000005020319a8 */ /* 0x010ee200081ee1e8 */
[----:B------:R-:W1:Y:S02]  /*15490*/  S2R R4, SR_LTMASK ;  /* 0x0000000000047919 */ /* 0x000e640000003900 */
[----:B-1----:R-:W-:-:S04]  /*154a0*/  LOP3.LUT R4, R4, UR4, RZ, 0xc0, !PT ;  /* 0x0000000404047c12 */ /* 0x002fc8000f8ec0ff */
[----:B0-----:R-:W0:Y:S01]  /*154b0*/  POPC R7, R4 ;  /* 0x0000000400077309 */ /* 0x001e220000000000 */
[----:B---3--:R-:W0:Y:S02]  /*154c0*/  SHFL.IDX PT, R0, R3, R0, 0x1f ;  /* 0x00001f0003007589 */ /* 0x008e2400000e0000 */
[----:B0-----:R-:W-:-:S07]  /*154d0*/  IADD3 R24, R0, UR36, R7 ;  /* 0x0000002400187c10 */ /* 0x001fce000fffe007 */
.L_x_11581:
[----:B------:R-:W-:Y:S05]  /*154e0*/  BSYNC B0 ;  /* 0x0000000000007941 */ /* 0x000fea0003800000 */
.L_x_11580:
[----:B------:R-:W-:Y:S05]  /*154f0*/  @!P2 BRA `(.L_x_11582) ;  /* 0x000000000004a947 */ /* 0x000fea0003800000 */
[----:B------:R-:W-:Y:S01]  /*15500*/  BPT.TRAP 0x1 ;  /* 0x000000040000795c */ /* 0x000fe20000300000 */
.L_x_11582:
[----:B-1----:R-:W3:Y:S04]  /*15510*/  LDL R0, [R1+0x4] ;  /* 0x0000040001007983 */ /* 0x002ee80000100800 */
[----:B------:R-:W4:Y:S01]  /*15520*/  LDL R2, [R1+0x20] ;  /* 0x0000200001027983 */ /* 0x000f220000100800 */
[----:B------:R-:W-:Y:S01]  /*15530*/  BSSY B0, `(.L_x_11583) ;  /* 0x0000007000007945 */ /* 0x000fe20003800000 */
[----:B---3--:R-:W-:Y:S01]  /*15540*/  LOP3.LUT R3, R0, 0x1, RZ, 0x3c, !PT ;  /* 0x0000000100037812 */ /* 0x008fe200078e3cff */
[----:B------:R-:W-:-:S03]  /*15550*/  IMAD R0, R29, 0x8, R17 ;  /* 0x000000081d007824 */ /* 0x000fc600078e0211 */
[----:B------:R-:W-:Y:S02]  /*15560*/  SHF.L.U32 R3, R3, 0x1f, RZ ;  /* 0x0000001f03037819 */ /* 0x000fe400000006ff */
[----:B----4-:R-:W-:Y:S02]  /*15570*/  ISETP.NE.AND P2, PT, R2, 0x3, PT ;  /* 0x000000030200780c */ /* 0x010fe40003f45270 */
[----:B------:R-:W1:Y:S02]  /*15580*/  SYNCS.PHASECHK.TRANS64.TRYWAIT P1, [R0+URZ+0x13270], R3 ;  /* 0x01327003000075a7 */ /* 0x000e64000802017f */
[----:B-1----:R-:W-:Y:S09]  /*15590*/  @!P1 BRA `(.L_x_11584) ;  /* 0x00000028007c9947 */ /* 0x002ff20003800000 */
.L_x_11668:
[----:B------:R-:W-:Y:S05]  /*155a0*/  BSYNC B0 ;  /* 0x0000000000007941 */ /* 0x000fea0003800000 */
.L_x_11583:
[----:B------:R-:W-:Y:S05]  /*155b0*/  @!P2 BRA `(.L_x_11585) ;  /* 0x000000000004a947 */ /* 0x000fea0003800000 */
[----:B------:R-:W-:Y:S01]  /*155c0*/  BPT.TRAP 0x1 ;  /* 0x000000040000795c */ /* 0x000fe20000300000 */
.L_x_11585:
[----:B------:R-:W1:Y:S02]  /*155d0*/  LDL R2, [R1+0x4] ;  /* 0x0000040001027983 */ /* 0x000e640000100800 */
[----:B-1----:R-:W-:-:S04]  /*155e0*/  SHF.L.U32 R3, R2, 0x1f, RZ ;  /* 0x0000001f02037819 */ /* 0x002fc800000006ff */
[----:B------:R-:W1:Y:S02]  /*155f0*/  SYNCS.PHASECHK.TRANS64.TRYWAIT P1, [R0+URZ+0x13260], R3 ;  /* 0x01326003000075a7 */ /* 0x000e64000802017f */
[----:B-1----:R-:W-:Y:S05]  /*15600*/  @!P1 BRA `(.L_x_11586) ;  /* 0x0000002800749947 */ /* 0x002fea0003800000 */
.L_x_11669:
[----:B------:R-:W-:Y:S01]  /*15610*/  IMAD R2, R29, 0x2800, RZ ;  /* 0x000028001d027824 */ /* 0x000fe200078e02ff */
[----:B------:R-:W-:Y:S05]  /*15620*/  WARPSYNC.ALL ;  /* 0x0000000000007948 */ /* 0x000fea0003800000 */
[C---:B------:R-:W-:Y:S01]  /*15630*/  LOP3.LUT R4, R2.reuse, R28, RZ, 0xfc, !PT ;  /* 0x0000001c02047212 */ /* 0x040fe200078efcff */
[----:B-1----:R-:W-:-:S04]  /*15640*/  VIADD R3, R2, 0x800 ;  /* 0x0000080002037836 */ /* 0x002fc80000000000 */
[----:B------:R-:W-:-:S06]  /*15650*/  IMAD.IADD R5, R17, 0x1, R4 ;  /* 0x0000000111057824 */ /* 0x000fcc00078e0204 */
[----:B0-----:R-:W0:Y:S02]  /*15660*/  LDSM.16.MT88.4 R4, [R5+0x6000] ;  /* 0x006000000504783b */ /* 0x001e240000004200 */
[C-C-:B0----5:R-:W-:Y:S02]  /*15670*/  PRMT R8, R4.reuse, 0x6420, R5.reuse ;  /* 0x0000642004087816 */ /* 0x161fe40000000005 */
[----:B------:R-:W-:Y:S02]  /*15680*/  PRMT R9, R4, 0x7531, R5 ;  /* 0x0000753104097816 */ /* 0x000fe40000000005 */
[----:B------:R-:W-:Y:S02]  /*15690*/  LOP3.LUT R4, R2, R23, RZ, 0xfc, !PT ;  /* 0x0000001702047212 */ /* 0x000fe400078efcff */
[C-C-:B------:R-:W-:Y:S02]  /*156a0*/  PRMT R10, R6.reuse, 0x6420, R7.reuse ;  /* 0x00006420060a7816 */ /* 0x140fe40000000007 */
[----:B------:R-:W-:Y:S01]  /*156b0*/  PRMT R11, R6, 0x7531, R7 ;  /* 0x00007531060b7816 */ /* 0x000fe20000000007 */
[----:B------:R-:W-:Y:S01]  /*156c0*/  IMAD.IADD R12, R19, 0x1, R4 ;  /* 0x00000001130c7824 */ /* 0x000fe200078e0204 */
[----:B------:R-:W-:-:S02]  /*156d0*/  LOP3.LUT R4, R3, R28, RZ, 0xfc, !PT ;  /* 0x0000001c03047212 */ /* 0x000fc400078efcff */
[----:B------:R-:W-:Y:S02]  /*156e0*/  LOP3.LUT R3, R3, R23, RZ, 0xfc, !PT ;  /* 0x0000001703037212 */ /* 0x000fe400078efcff */
[----:B------:R-:W-:Y:S01]  /*156f0*/  STSM.16.M88.4 [R12], R8 ;  /* 0x000000080c007844 */ /* 0x000fe20000000200 */
[----:B------:R-:W-:Y:S02]  /*15700*/  IMAD.IADD R6, R17, 0x1, R4 ;  /* 0x0000000111067824 */ /* 0x000fe400078e0204 */
[----:B------:R-:W-:Y:S02]  /*15710*/  IMAD.IADD R13, R19, 0x1, R3 ;  /* 0x00000001130d7824 */ /* 0x000fe400078e0203 */
[----:B------:R-:W-:Y:S02]  /*15720*/  VIADD R3, R2, 0x1000 ;  /* 0x0000100002037836 */ /* 0x000fe40000000000 */
[----:B------:R-:W0:Y:S02]  /*15730*/  LDSM.16.MT88.4 R4, [R6+0x6000] ;  /* 0x006000000604783b */ /* 0x000e240000004200 */
[----:B0-----:R-:W-:-:S02]  /*15740*/  PRMT R8, R4, 0x6420, R5 ;  /* 0x0000642004087816 */ /* 0x001fc40000000005 */
        /* <DEDUP_REMOVED lines=8> */
[----:B------:R-:W0:Y:S01]  /*157d0*/  LDSM.16.MT88.4 R4, [R5+0x6000] ;  /* 0x006000000504783b */ /* 0x000e220000004200 */
[C---:B------:R-:W-:Y:S02]  /*157e0*/  VIADD R3, R2.reuse, 0x1800 ;  /* 0x0000180002037836 */ /* 0x040fe40000000000 */
[----:B------:R-:W-:Y:S01]  /*157f0*/  VIADD R2, R2, 0x2000 ;  /* 0x0000200002027836 */ /* 0x000fe20000000000 */
[C-C-:B0-----:R-:W-:Y:S02]  /*15800*/  PRMT R8, R4.reuse, 0x6420, R5.reuse ;  /* 0x0000642004087816 */ /* 0x141fe40000000005 */
[----:B------:R-:W-:-:S02]  /*15810*/  PRMT R9, R4, 0x7531, R5 ;  /* 0x0000753104097816 */ /* 0x000fc40000000005 */
        /* <DEDUP_REMOVED lines=31> */
.L_x_11587:
[----:B------:R-:W3:Y:S01]  /*15a10*/  LDL.LU R3, [R1+0x4] ;  /* 0x0000040001037983 */ /* 0x000ee20000300800 */
        /* <DEDUP_REMOVED lines=9> */
[----:B---3--:R-:W-:-:S05]  /*15ab0*/  LOP3.LUT R3, R3, R0, RZ, 0x3c, !PT ;  /* 0x0000000003037212 */ /* 0x008fca00078e3cff */
[----:B------:R4:W-:Y:S02]  /*15ac0*/  STL [R1+0x4], R3 ;  /* 0x0000040301007387 */ /* 0x0009e40000100800 */
.L_x_11536:
        /* <DEDUP_REMOVED lines=8> */
[----:B------:R3:W0:Y:S01]  /*15b50*/  LDS.128 R24, [R17+0x132d0] ;  /* 0x0132d00011187984 */ /* 0x0006220000000c00 */
[----:B------:R-:W-:Y:S06]  /*15b60*/  BAR.ARV 0x4, 0x200 ;  /* 0x0108000000007b1d */ /* 0x000fec0000002000 */
[----:B------:R-:W-:Y:S05]  /*15b70*/  BRA `(.L_x_11589) ;  /* 0x0000000800d07947 */ /* 0x000fea0003800000 */
.L_x_11588:
        /* <DEDUP_REMOVED lines=8> */
[----:B----4-:R-:W0:Y:S08]  /*15c00*/  @!P1 LDC.64 R2, c[0x0][0xc80] ;  /* 0x00032000ff029b82 */ /* 0x010e300000000a00 */
[----:B------:R-:W3:Y:S01]  /*15c10*/  @!P1 LDC.64 R4, c[0x0][0xc78] ;  /* 0x00031e00ff049b82 */ /* 0x000ee20000000a00 */
[----:B0-----:R-:W-:-:S05]  /*15c20*/  @!P1 IMAD.WIDE R2, R9, 0x4, R2 ;  /* 0x0000000409029825 */ /* 0x001fca00078e0202 */
[----:B--2---:R3:W2:Y:S02]  /*15c30*/  @!P1 LDG.E R7, desc[UR40][R2.64] ;  /* 0x0000002802079981 */ /* 0x0046a4000c1e1900 */
[----:B---3--:R-:W-:-:S05]  /*15c40*/  @!P1 IMAD.WIDE R2, R9, 0x4, R4 ;  /* 0x0000000409029825 */ /* 0x008fca00078e0204 */
[----:B------:R-:W3:Y:S01]  /*15c50*/  @!P1 LDG.E R5, desc[UR40][R2.64] ;  /* 0x0000002802059981 */ /* 0x000ee2000c1e1900 */
        /* <DEDUP_REMOVED lines=8> */
[----:B--2---:R-:W-:Y:S02]  /*15ce0*/  @!P1 IMAD.MOV.U32 R4, RZ, RZ, R7 ;  /* 0x000000ffff049224 */ /* 0x004fe400078e0007 */
[----:B------:R-:W-:Y:S02]  /*15cf0*/  IMAD.MOV.U32 R7, RZ, RZ, RZ ;  /* 0x000000ffff077224 */ /* 0x000fe400078e00ff */
        /* <DEDUP_REMOVED lines=19> */
.L_x_11679:
[----:B------:R-:W-:Y:S02]  /*15e30*/  ULDC UR4, c[0x0][0xc38] ;  /* 0x00030e0000047ab9 */ /* 0x000fe40000000800 */
[----:B------:R-:W-:-:S04]  /*15e40*/  IMAD.U32 R3, RZ, RZ, UR4 ;  /* 0x00000004ff037e24 */ /* 0x000fc8000f8e00ff */
[----:B--2---:R-:W-:-:S04]  /*15e50*/  IMAD R8, R14, R3, RZ ;  /* 0x000000030e087224 */ /* 0x004fc800078e02ff */
[----:B------:R-:W-:-:S05]  /*15e60*/  IMAD.IADD R6, R6, 0x1, R8 ;  /* 0x0000000106067824 */ /* 0x000fca00078e0208 */
[----:B------:R-:W-:-:S13]  /*15e70*/  ISETP.GT.AND P6, PT, R6, R0, PT ;  /* 0x000000000600720c */ /* 0x000fda0003fc4270 */
[----:B------:R-:W-:Y:S05]  /*15e80*/  @P6 BRA `(.L_x_11591) ;  /* 0x0000000000a46947 */ /* 0x000fea0003800000 */
.L_x_11594:
        /* <DEDUP_REMOVED lines=35> */
.L_x_11687:
[----:B------:R-:W-:Y:S02]  /*160c0*/  ULDC UR4, c[0x0][0xc38] ;  /* 0x00030e0000047ab9 */ /* 0x000fe40000000800 */
[----:B------:R-:W-:-:S04]  /*160d0*/  IMAD.U32 R3, RZ, RZ, UR4 ;  /* 0x00000004ff037e24 */ /* 0x000fc8000f8e00ff */
[----:B--2---:R-:W-:-:S04]  /*160e0*/  IMAD R8, R14, R3, RZ ;  /* 0x000000030e087224 */ /* 0x004fc800078e02ff */
[----:B------:R-:W-:-:S05]  /*160f0*/  IMAD.IADD R6, R8, 0x1, R6 ;  /* 0x0000000108067824 */ /* 0x000fca00078e0206 */
[----:B------:R-:W-:-:S13]  /*16100*/  ISETP.GT.AND P6, PT, R6, R0, PT ;  /* 0x000000000600720c */ /* 0x000fda0003fc4270 */
[----:B------:R-:W-:Y:S05]  /*16110*/  @!P6 BRA `(.L_x_11594) ;  /* 0xfffffffc005ce947 */ /* 0x000fea000383ffff */
.L_x_11591:
        /* <DEDUP_REMOVED lines=9> */
.L_x_11692:
[----:B------:R-:W-:-:S13]  /*161b0*/  ISETP.NE.AND P0, PT, R6, RZ, PT ;  /* 0x000000ff0600720c */ /* 0x000fda0003f05270 */
[----:B------:R-:W-:Y:S05]  /*161c0*/  @!P0 BRA `(.L_x_11596) ;  /* 0x0000000000108947 */ /* 0x000fea0003800000 */
[----:B------:R-:W-:Y:S01]  /*161d0*/  UMOV UR4, 0xffffffff ;  /* 0xffffffff00047882 */ /* 0x000fe20000000000 */
[----:B------:R-:W-:Y:S02]  /*161e0*/  VIADD R12, R5, 0xffffffff ;  /* 0xffffffff050c7836 */ /* 0x000fe40000000000 */
[----:B------:R-:W-:Y:S05]  /*161f0*/  BRA.DIV UR4, `(.L_x_11597) ;  /* 0x0000002604e87947 */ /* 0x000fea000b800000 */
[----:B------:R0:W0:Y:S02]  /*16200*/  SHFL.IDX PT, R24, R2, R12, 0x1f ;  /* 0x00001f0c02187589 */ /* 0x00002400000e0000 */
.L_x_11596:
[----:B0-----:R-:W-:Y:S01]  /*16210*/  IMAD R24, R24, R3, R8 ;  /* 0x0000000318187224 */ /* 0x001fe200078e0208 */
[----:B---3--:R-:W-:Y:S01]  /*16220*/  IABS R8, R4 ;  /* 0x0000000400087213 */ /* 0x008fe20000000000 */
[----:B------:R-:W-:Y:S02]  /*16230*/  IMAD.MOV.U32 R2, RZ, RZ, RZ ;  /* 0x000000ffff027224 */ /* 0x000fe400078e00ff */
[----:B------:R-:W-:Y:S01]  /*16240*/  IMAD.IADD R25, R0, 0x1, -R24 ;  /* 0x0000000100197824 */ /* 0x000fe200078e0a18 */
[----:B------:R-:W0:Y:S01]  /*16250*/  I2F.RP R6, R8 ;  /* 0x0000000800067306 */ /* 0x000e220000209400 */
[----:B------:R-:W-:-:S03]  /*16260*/  IMAD.IADD R27, R5, 0x1, R27 ;  /* 0x00000001051b7824 */ /* 0x000fc600078e021b */
[----:B------:R-:W-:-:S04]  /*16270*/  IABS R0, R25 ;  /* 0x0000001900007213 */ /* 0x000fc80000000000 */
[----:B0-----:R-:W0:Y:S02]  /*16280*/  MUFU.RCP R6, R6 ;  /* 0x0000000600067308 */ /* 0x001e240000001000 */
[----:B0-----:R-:W-:-:S06]  /*16290*/  VIADD R9, R6, 0xffffffe ;  /* 0x0ffffffe06097836 */ /* 0x001fcc0000000000 */
[----:B------:R-:W1:Y:S02]  /*162a0*/  F2I.FTZ.U32.TRUNC.NTZ R3, R9 ;  /* 0x0000000900037305 */ /* 0x000e64000021f000 */
[----:B-1----:R-:W-:-:S04]  /*162b0*/  IMAD.MOV R11, RZ, RZ, -R3 ;  /* 0x000000ffff0b7224 */ /* 0x002fc800078e0a03 */
[----:B------:R-:W-:-:S04]  /*162c0*/  IMAD R11, R11, R8, RZ ;  /* 0x000000080b0b7224 */ /* 0x000fc800078e02ff */
[----:B------:R-:W-:Y:S01]  /*162d0*/  IMAD.HI.U32 R2, R3, R11, R2 ;  /* 0x0000000b03027227 */ /* 0x000fe200078e0002 */
[----:B------:R-:W-:-:S05]  /*162e0*/  IABS R3, R4 ;  /* 0x0000000400037213 */ /* 0x000fca0000000000 */
[----:B------:R-:W-:Y:S02]  /*162f0*/  IMAD.MOV R3, RZ, RZ, -R3 ;  /* 0x000000ffff037224 */ /* 0x000fe400078e0a03 */
[----:B------:R-:W-:-:S04]  /*16300*/  IMAD.HI.U32 R6, R2, R0, RZ ;  /* 0x0000000002067227 */ /* 0x000fc800078e00ff */
[----:B------:R-:W-:Y:S01]  /*16310*/  IMAD R3, R6, R3, R0 ;  /* 0x0000000306037224 */ /* 0x000fe200078e0200 */
[----:B----4-:R-:W-:-:S04]  /*16320*/  IABS R0, R7 ;  /* 0x0000000700007213 */ /* 0x010fc80000000000 */
[----:B------:R-:W0:Y:S01]  /*16330*/  I2F.RP R9, R0 ;  /* 0x0000000000097306 */ /* 0x000e220000209400 */
[----:B------:R-:W-:-:S13]  /*16340*/  ISETP.GT.U32.AND P1, PT, R8, R3, PT ;  /* 0x000000030800720c */ /* 0x000fda0003f24070 */
[----:B------:R-:W-:Y:S01]  /*16350*/  @!P1 IMAD.IADD R3, R3, 0x1, -R8 ;  /* 0x0000000103039824 */ /* 0x000fe200078e0a08 */
[----:B0-----:R-:W0:Y:S01]  /*16360*/  MUFU.RCP R9, R9 ;  /* 0x0000000900097308 */ /* 0x001e220000001000 */
[----:B------:R-:W-:Y:S01]  /*16370*/  @!P1 VIADD R6, R6, 0x1 ;  /* 0x0000000106069836 */ /* 0x000fe20000000000 */
[----:B------:R-:W-:Y:S02]  /*16380*/  ISETP.NE.AND P1, PT, R4, RZ, PT ;  /* 0x000000ff0400720c */ /* 0x000fe40003f25270 */
[----:B------:R-:W-:Y:S01]  /*16390*/  ISETP.GE.U32.AND P0, PT, R3, R8, PT ;  /* 0x000000080300720c */ /* 0x000fe20003f06070 */
[----:B0-----:R-:W-:-:S12]  /*163a0*/  VIADD R10, R9, 0xffffffe ;  /* 0x0ffffffe090a7836 */ /* 0x001fd80000000000 */
[----:B------:R-:W-:Y:S01]  /*163b0*/  @P0 VIADD R6, R6, 0x1 ;  /* 0x0000000106060836 */ /* 0x000fe20000000000 */
        /* <DEDUP_REMOVED lines=28> */
[----:B------:R-:W-:-:S04]  /*16580*/  IMAD R7, R7, 0x1000000, R2 ;  /* 0x0100000007077824 */ /* 0x000fc800078e0202 */
[----:B------:R-:W-:Y:S01]  /*16590*/  IMAD R26, R6, 0x10000, R7 ;  /* 0x00010000061a7824 */ /* 0x000fe200078e0207 */
[----:B------:R-:W-:Y:S06]  /*165a0*/  BRA `(.L_x_11598) ;  /* 0x00000000001c7947 */ /* 0x000fec0003800000 */
.L_x_11592:
[----:B------:R-:W-:Y:S01]  /*165b0*/  UMOV UR4, URZ ;  /* 0x0000003f00047c82 */ /* 0x000fe20008000000 */
[----:B------:R-:W-:Y:S01]  /*165c0*/  UMOV UR5, URZ ;  /* 0x0000003f00057c82 */ /* 0x000fe20008000000 */
[----:B------:R-:W-:Y:S01]  /*165d0*/  ULDC UR6, c[0x0][0xc3c] ;  /* 0x00030f0000067ab9 */ /* 0x000fe20000000800 */
[----:B------:R-:W-:Y:S02]  /*165e0*/  IMAD.MOV.U32 R24, RZ, RZ, R0 ;  /* 0x000000ffff187224 */ /* 0x000fe400078e0000 */
[----:B------:R-:W-:Y:S02]  /*165f0*/  IMAD.U32 R25, RZ, RZ, UR4 ;  /* 0x00000004ff197e24 */ /* 0x000fe4000f8e00ff */
[----:B------:R-:W-:Y:S02]  /*16600*/  IMAD.U32 R26, RZ, RZ, UR5 ;  /* 0x00000005ff1a7e24 */ /* 0x000fe4000f8e00ff */
[----:B------:R-:W-:-:S07]  /*16610*/  IMAD.U32 R27, RZ, RZ, UR6 ;  /* 0x00000006ff1b7e24 */ /* 0x000fce000f8e00ff */
.L_x_11598:
        /* <DEDUP_REMOVED lines=10> */
.L_x_11589:
[----:B------:R-:W-:Y:S02]  /*166c0*/  ULDC UR4, c[0x0][0xc3c] ;  /* 0x00030f0000047ab9 */ /* 0x000fe40000000800 */
[----:B0-----:R-:W-:-:S13]  /*166d0*/  ISETP.GE.AND P0, PT, R27, UR4, PT ;  /* 0x000000041b007c0c */ /* 0x001fda000bf06270 */
[----:B------:R-:W-:Y:S05]  /*166e0*/  @!P0 BRA `(.L_x_11599) ;  /* 0xffffffac00688947 */ /* 0x000fea000383ffff */
[----:B------:R-:W-:Y:S05]  /*166f0*/  BSYNC B7 ;  /* 0x0000000000077941 */ /* 0x000fea0003800000 */
.L_x_11495:
[----:B0-----:R-:W5:Y:S01]  /*16700*/  LDL.LU R0, [R1+0x44] ;  /* 0x0000440001007983 */ /* 0x001f620000300800 */
[----:B------:R-:W-:Y:S01]  /*16710*/  BSSY B0, `(.L_x_11600) ;  /* 0x000000b000007945 */ /* 0x000fe20003800000 */
[----:B--2---:R-:W0:Y:S01]  /*16720*/  S2R R5, SR_CgaCtaId ;  /* 0x0000000000057919 */ /* 0x004e220000008800 */
[----:B-----5:R-:W-:-:S05]  /*16730*/  VIADD R0, R0, 0x1 ;  /* 0x0000000100007836 */ /* 0x020fca0000000000 */
[----:B----4-:R-:W-:-:S04]  /*16740*/  LEA.HI R2, R0, R0, RZ, 0x1 ;  /* 0x0000000000027211 */ /* 0x010fc800078f08ff */
[----:B------:R-:W-:Y:S02]  /*16750*/  LOP3.LUT R3, R2, 0xfffffffe, RZ, 0xc0, !PT ;  /* 0xfffffffe02037812 */ /* 0x000fe400078ec0ff */
[----:B------:R-:W-:-:S03]  /*16760*/  MOV R2, 0x400 ;  /* 0x0000040000027802 */ /* 0x000fc60000000f00 */
[----:B------:R-:W-:Y:S01]  /*16770*/  IMAD.IADD R0, R0, 0x1, -R3 ;  /* 0x0000000100007824 */ /* 0x000fe200078e0a03 */
[----:B0-----:R-:W-:-:S04]  /*16780*/  LEA R6, R5, R2, 0x18 ;  /* 0x0000000205067211 */ /* 0x001fc800078ec0ff */
[----:B------:R-:W-:-:S04]  /*16790*/  SHF.L.U32 R0, R0, 0x1f, RZ ;  /* 0x0000001f00007819 */ /* 0x000fc800000006ff */
[----:B------:R-:W0:Y:S02]  /*167a0*/  SYNCS.PHASECHK.TRANS64.TRYWAIT P0, [R6+URZ+0x13220], R0 ;  /* 0x01322000060075a7 */ /* 0x000e24000800017f */
[----:B0-----:R-:W-:Y:S05]  /*167b0*/  @!P0 BRA `(.L_x_11601) ;  /* 0x0000002000a08947 */ /* 0x001fea0003800000 */
.L_x_11695:
[----:B------:R-:W-:Y:S05]  /*167c0*/  BSYNC B0 ;  /* 0x0000000000007941 */ /* 0x000fea0003800000 */
.L_x_11600:
[----:B------:R-:W-:-:S03]  /*167d0*/  UMOV UR4, 0xffffffff ;  /* 0xffffffff00047882 */ /* 0x000fc60000000000 */
[----:B------:R-:W-:Y:S05]  /*167e0*/  BRA.DIV UR4, `(.L_x_11602) ;  /* 0x0000002204a87947 */ /* 0x000fea000b800000 */
[----:B0-----:R-:W0:Y:S02]  /*167f0*/  S2R R0, SR_TID.X ;  /* 0x0000000000007919 */ /* 0x001e240000002100 */
[----:B0-----:R-:W-:-:S04]  /*16800*/  SHF.R.U32.HI R0, RZ, 0x5, R0 ;  /* 0x00000005ff007819 */ /* 0x001fc80000011600 */
[----:B------:R-:W-:-:S05]  /*16810*/  LOP3.LUT R0, R0, 0x3, RZ, 0xc0, !PT ;  /* 0x0000000300007812 */ /* 0x000fca00078ec0ff */
[----:B------:R0:W2:Y:S02]  /*16820*/  SHFL.IDX PT, R14, R0, RZ, 0x1f ;  /* 0x00001fff000e7589 */ /* 0x0000a400000e0000 */
.L_x_11698:
[----:B--2---:R-:W-:-:S13]  /*16830*/  ISETP.NE.AND P0, PT, R14, RZ, PT ;  /* 0x000000ff0e00720c */ /* 0x004fda0003f05270 */
[----:B------:R-:W-:Y:S05]  /*16840*/  @P0 BRA `(.L_x_11383) ;  /* 0x0000000000a80947 */ /* 0x000fea0003800000 */
[----:B------:R-:W-:-:S03]  /*16850*/  UMOV UR4, 0xffffffff ;  /* 0xffffffff00047882 */ /* 0x000fc60000000000 */
[----:B------:R-:W-:Y:S05]  /*16860*/  BRA.DIV UR4, `(.L_x_11603) ;  /* 0x0000002204bc7947 */ /* 0x000fea000b800000 */
[----:B------:R-:W-:-:S13]  /*16870*/  ELECT P6, URZ, PT ;  /* 0x00000000003f782f */ /* 0x000fda00038c0000 */
.L_x_11701:
[----:B------:R-:W-:Y:S05]  /*16880*/  @!P6 BRA `(.L_x_11383) ;  /* 0x000000000098e947 */ /* 0x000fea0003800000 */
[----:B0-----:R-:W2:Y:S02]  /*16890*/  LDL.LU R0, [R1+0x3c] ;  /* 0x00003c0001007983 */ /* 0x001ea40000300800 */
[----:B--2---:R-:W-:-:S04]  /*168a0*/  LOP3.LUT R0, R0, 0x2, RZ, 0xfc, !PT ;  /* 0x0000000200007812 */ /* 0x004fc800078efcff */
[----:B------:R-:W-:-:S13]  /*168b0*/  ISETP.NE.AND P0, PT, R0, 0x3, PT ;  /* 0x000000030000780c */ /* 0x000fda0003f05270 */
[----:B------:R-:W-:Y:S05]  /*168c0*/  @!P0 BRA `(.L_x_11604) ;  /* 0x0000000000048947 */ /* 0x000fea0003800000 */
[----:B------:R-:W-:Y:S01]  /*168d0*/  BPT.TRAP 0x1 ;  /* 0x000000040000795c */ /* 0x000fe20000300000 */
.L_x_11604:
[----:B------:R-:W2:Y:S01]  /*168e0*/  LDL.LU R8, [R1+0x4] ;  /* 0x0000040001087983 */ /* 0x000ea20000300800 */
        /* <DEDUP_REMOVED lines=12> */
.L_x_11702:
[----:B------:R-:W2:Y:S02]  /*169b0*/  SYNCS.PHASECHK.TRANS64.TRYWAIT P1, [R9+URZ], R0 ;  /* 0x00000000090075a7 */ /* 0x000ea4000802017f */
[----:B--2---:R-:W-:Y:S05]  /*169c0*/  @!P1 BRA `(.L_x_11606) ;  /* 0x0000002000989947 */ /* 0x004fea0003800000 */
.L_x_11703:
[----:B------:R-:W-:Y:S05]  /*169d0*/  @!P0 BRA `(.L_x_11607) ;  /* 0x0000000000048947 */ /* 0x000fea0003800000 */
[----:B------:R-:W-:Y:S01]  /*169e0*/  BPT.TRAP 0x1 ;  /* 0x000000040000795c */ /* 0x000fe20000300000 */
.L_x_11607:
[----:B------:R-:W-:-:S04]  /*169f0*/  IMAD R29, R29, 0x8, R6 ;  /* 0x000000081d1d7824 */ /* 0x000fc800078e0206 */
[----:B------:R-:W4:Y:S02]  /*16a00*/  SYNCS.PHASECHK.TRANS64.TRYWAIT P1, [R29+URZ+0x13260], R4 ;  /* 0x013260041d0075a7 */ /* 0x000f24000802017f */
[----:B----4-:R-:W-:Y:S05]  /*16a10*/  @!P1 BRA `(.L_x_11608) ;  /* 0x0000002000989947 */ /* 0x010fea0003800000 */
.L_x_11704:
[----:B------:R-:W-:Y:S05]  /*16a20*/  @!P0 BRA `(.L_x_11609) ;  /* 0x0000000000048947 */ /* 0x000fea0003800000 */
[----:B------:R-:W-:Y:S01]  /*16a30*/  BPT.TRAP 0x1 ;  /* 0x000000040000795c */ /* 0x000fe20000300000 */
.L_x_11609:
[----:B------:R-:W-:-:S04]  /*16a40*/  IMAD R7, R7, 0x8, R6 ;  /* 0x0000000807077824 */ /* 0x000fc800078e0206 */
[----:B------:R-:W5:Y:S02]  /*16a50*/  SYNCS.PHASECHK.TRANS64.TRYWAIT P1, [R7+URZ+0x13260], R0 ;  /* 0x01326000070075a7 */ /* 0x000f64000802017f */
[----:B-----5:R-:W-:Y:S05]  /*16a60*/  @!P1 BRA `(.L_x_11610) ;  /* 0x0000002000989947 */ /* 0x020fea0003800000 */
.L_x_11705:
[----:B------:R-:W-:Y:S05]  /*16a70*/  @!P0 BRA `(.L_x_11611) ;  /* 0x0000000000048947 */ /* 0x000fea0003800000 */
[----:B------:R-:W-:Y:S01]  /*16a80*/  BPT.TRAP 0x1 ;  /* 0x000000040000795c */ /* 0x000fe20000300000 */
.L_x_11611:
[----:B------:R-:W5:Y:S02]  /*16a90*/  SYNCS.PHASECHK.TRANS64.TRYWAIT P0, [R29+URZ+0x13280], R4 ;  /* 0x013280041d0075a7 */ /* 0x000f64000800017f */
[----:B-----5:R-:W-:Y:S05]  /*16aa0*/  @!P0 BRA `(.L_x_11612) ;  /* 0x00000020009c8947 */ /* 0x020fea0003800000 */
.L_x_11613:
[----:B------:R0:W0:Y:S02]  /*16ab0*/  SYNCS.PHASECHK.TRANS64.TRYWAIT P0, [R7+URZ+0x13280], R0 ;  /* 0x01328000070075a7 */ /* 0x000024000800017f */
[----:B0-----:R-:W-:Y:S05]  /*16ac0*/  @!P0 NANOSLEEP.SYNCS 0x989680 ;  /* 0x009896800000895d */ /* 0x001fea0003900000 */
[----:B------:R-:W0:Y:S02]  /*16ad0*/  @!P0 SYNCS.PHASECHK.TRANS64 P0, [R7+URZ+0x13280], R0 ;  /* 0x01328000070085a7 */ /* 0x000e24000800007f */
[----:B0-----:R-:W-:Y:S05]  /*16ae0*/  @!P0 BRA `(.L_x_11613) ;  /* 0xfffffffc00f08947 */ /* 0x001fea000383ffff */
.L_x_11383:
[----:B------:R-:W-:Y:S05]  /*16af0*/  BSYNC B8 ;  /* 0x0000000000087941 */ /* 0x000fea0003800000 */
.L_x_11380:
[----:B------:R-:W-:Y:S05]  /*16b00*/  EXIT ;  /* 0x000000000000794d */ /* 0x000fea0003800000 */
.L_x_11401:
[----:B0-----:R0:W1:Y:S02]  /*16b10*/  SYNCS.PHASECHK.TRANS64.TRYWAIT P5, [R75+URZ+0x13290], R76 ;  /* 0x0132904c4b0075a7 */ /* 0x00106400080a017f */
[----:B-1----:R-:W-:Y:S05]  /*16b20*/  @!P5 NANOSLEEP.SYNCS 0x989680 ;  /* 0x009896800000d95d */ /* 0x002fea0003900000 */
[----:B------:R-:W1:Y:S02]  /*16b30*/  @!P5 SYNCS.PHASECHK.TRANS64 P5, [R75+URZ+0x13290], R76 ;  /* 0x0132904c4b00d5a7 */ /* 0x000e6400080a007f */
[----:B-1----:R-:W-:Y:S05]  /*16b40*/  @!P5 BRA `(.L_x_11401) ;  /* 0xfffffffc00f0d947 */ /* 0x002fea000383ffff */
[----:B------:R-:W-:Y:S05]  /*16b50*/  BRA `(.L_x_11614) ;  /* 0xfffffebc00787947 */ /* 0x000fea000383ffff */
.L_x_11411:
[----:B0-----:R0:W1:Y:S02]  /*16b60*/  SYNCS.PHASECHK.TRANS64.TRYWAIT P5, [R75+URZ+0x13290], R76 ;  /* 0x0132904c4b0075a7 */ /* 0x00106400080a017f */
[----:B-1----:R-:W-:Y:S05]  /*16b70*/  @!P5 NANOSLEEP.SYNCS 0x989680 ;  /* 0x009896800000d95d */ /* 0x002fea0003900000 */
[----:B------:R-:W1:Y:S02]  /*16b80*/  @!P5 SYNCS.PHASECHK.TRANS64 P5, [R75+URZ+0x13290], R76 ;  /* 0x0132904c4b00d5a7 */ /* 0x000e6400080a007f */
[----:B-1----:R-:W-:Y:S05]  /*16b90*/  @!P5 BRA `(.L_x_11411) ;  /* 0xfffffffc00f0d947 */ /* 0x002fea000383ffff */
[----:B------:R-:W-:Y:S05]  /*16ba0*/  BRA `(.L_x_11615) ;  /* 0xfffffecc00bc7947 */ /* 0x000fea000383ffff */
.L_x_11416:
[----:B0-----:R0:W1:Y:S02]  /*16bb0*/  SYNCS.PHASECHK.TRANS64.TRYWAIT P1, [R75+URZ+0x13290], R76 ;  /* 0x0132904c4b0075a7 */ /* 0x001064000802017f */
[----:B-1----:R-:W-:Y:S05]  /*16bc0*/  @!P1 NANOSLEEP.SYNCS 0x989680 ;  /* 0x009896800000995d */ /* 0x002fea0003900000 */
[----:B------:R-:W1:Y:S02]  /*16bd0*/  @!P1 SYNCS.PHASECHK.TRANS64 P1, [R75+URZ+0x13290], R76 ;  /* 0x0132904c4b0095a7 */ /* 0x000e64000802007f */
[----:B-1----:R-:W-:Y:S05]  /*16be0*/  @!P1 BRA `(.L_x_11416) ;  /* 0xfffffffc00f09947 */ /* 0x002fea000383ffff */
[----:B------:R-:W-:Y:S05]  /*16bf0*/  BRA `(.L_x_11616) ;  /* 0xfffffedc00e47947 */ /* 0x000fea000383ffff */
.L_x_11420:
[----:B--2---:R2:W0:Y:S02]  /*16c00*/  SYNCS.PHASECHK.TRANS64.TRYWAIT P0, [R75+URZ+0x132b0], R76 ;  /* 0x0132b04c4b0075a7 */ /* 0x004424000800017f */
[----:B0-----:R-:W-:Y:S05]  /*16c10*/  @!P0 NANOSLEEP.SYNCS 0x989680 ;  /* 0x009896800000895d */ /* 0x001fea0003900000 */
[----:B------:R-:W0:Y:S02]  /*16c20*/  @!P0 SYNCS.PHASECHK.TRANS64 P0, [R75+URZ+0x132b0], R76 ;  /* 0x0132b04c4b0085a7 */ /* 0x000e24000800007f */
[----:B0-----:R-:W-:Y:S05]  /*16c30*/  @!P0 BRA `(.L_x_11420) ;  /* 0xfffffffc00f08947 */ /* 0x001fea000383ffff */
[----:B------:R-:W-:Y:S05]  /*16c40*/  BRA `(.L_x_11617) ;  /* 0xfffffee000447947 */ /* 0x000fea000383ffff */
.L_x_11440:
        /* <DEDUP_REMOVED lines=8> */
.L_x_11619:
[----:B------:R-:W-:Y:S05]  /*16cd0*/  BSYNC B1 ;  /* 0x0000000000017941 */ /* 0x000fea0003800000 */
.L_x_11618:
        /* <DEDUP_REMOVED lines=8> */
.L_x_11620:
[----:B------:R-:W-:Y:S02]  /*16d60*/  IMAD.MOV.U32 R13, RZ, RZ, R31 ;  /* 0x000000ffff0d7224 */ /* 0x000fe400078e001f */
[----:B------:R-:W-:-:S07]  /*16d70*/  IMAD.MOV.U32 R29, RZ, RZ, R14 ;  /* 0x000000ffff1d7224 */ /* 0x000fce00078e000e */
[----:B------:R-:W-:Y:S05]  /*16d80*/  WARPSYNC.COLLECTIVE R15, `(.L_x_11621) ;  /* 0x000000000f087348 */ /* 0x000fea0003c00000 */
[----:B------:R0:W1:Y:S02]  /*16d90*/  SHFL.IDX P6, R14, R13, R12, R11 ;  /* 0x0000000c0d0e7389 */ /* 0x00006400000c000b */
[----:B01----:R-:W-:Y:S01]  /*16da0*/  ENDCOLLECTIVE ;  /* 0x000000000000791b */ /* 0x003fe20003800000 */
.L_x_11621:
[----:B------:R-:W-:Y:S02]  /*16db0*/  IMAD.MOV.U32 R13, RZ, RZ, R26 ;  /* 0x000000ffff0d7224 */ /* 0x000fe400078e001a */
[----:B------:R-:W-:-:S07]  /*16dc0*/  IMAD.MOV.U32 R3, RZ, RZ, R14 ;  /* 0x000000ffff037224 */ /* 0x000fce00078e000e */
[----:B------:R-:W-:Y:S05]  /*16dd0*/  WARPSYNC.COLLECTIVE R15, `(.L_x_11622) ;  /* 0x000000000f087348 */ /* 0x000fea0003c00000 */
[----:B------:R0:W1:Y:S02]  /*16de0*/  SHFL.IDX P6, R14, R13, R12, R11 ;  /* 0x0000000c0d0e7389 */ /* 0x00006400000c000b */
[----:B01----:R-:W-:Y:S01]  /*16df0*/  ENDCOLLECTIVE ;  /* 0x000000000000791b */ /* 0x003fe20003800000 */
.L_x_11622:
[----:B------:R-:W-:Y:S05]  /*16e00*/  BRA `(.L_x_11623) ;  /* 0xfffffeec00907947 */ /* 0x000fea000383ffff */
.L_x_11444:
[----:B-1----:R1:W3:Y:S02]  /*16e10*/  SYNCS.PHASECHK.TRANS64.TRYWAIT P0, [R16+URZ+0x13200], R27 ;  /* 0x0132001b100075a7 */ /* 0x0022e4000800017f */
[----:B---3--:R-:W-:Y:S05]  /*16e20*/  @!P0 NANOSLEEP.SYNCS 0x989680 ;  /* 0x009896800000895d */ /* 0x008fea0003900000 */
[----:B------:R-:W3:Y:S02]  /*16e30*/  @!P0 SYNCS.PHASECHK.TRANS64 P0, [R16+URZ+0x13200], R27 ;  /* 0x0132001b100085a7 */ /* 0x000ee4000800007f */
[----:B---3--:R-:W-:Y:S05]  /*16e40*/  @!P0 BRA `(.L_x_11444) ;  /* 0xfffffffc00f08947 */ /* 0x008fea000383ffff */
[----:B------:R-:W-:Y:S05]  /*16e50*/  BRA `(.L_x_11624) ;  /* 0xfffffef000287947 */ /* 0x000fea000383ffff */
.L_x_11448:
        /* <DEDUP_REMOVED lines=8> */
.L_x_11626:
[----:B------:R-:W-:Y:S05]  /*16ee0*/  BSYNC B1 ;  /* 0x0000000000017941 */ /* 0x000fea0003800000 */
.L_x_11625:
        /* <DEDUP_REMOVED lines=8> */
.L_x_11627:
[----:B------:R-:W-:Y:S02]  /*16f70*/  IMAD.MOV.U32 R13, RZ, RZ, R31 ;  /* 0x000000ffff0d7224 */ /* 0x000fe400078e001f */
[----:B------:R-:W-:-:S07]  /*16f80*/  IMAD.MOV.U32 R29, RZ, RZ, R14 ;  /* 0x000000ffff1d7224 */ /* 0x000fce00078e000e */
[----:B------:R-:W-:Y:S05]  /*16f90*/  WARPSYNC.COLLECTIVE R15, `(.L_x_11628) ;  /* 0x000000000f087348 */ /* 0x000fea0003c00000 */
[----:B------:R0:W1:Y:S02]  /*16fa0*/  SHFL.IDX P6, R14, R13, R12, R11 ;  /* 0x0000000c0d0e7389 */ /* 0x00006400000c000b */
[----:B01----:R-:W-:Y:S01]  /*16fb0*/  ENDCOLLECTIVE ;  /* 0x000000000000791b */ /* 0x003fe20003800000 */
.L_x_11628:
[----:B------:R-:W-:Y:S02]  /*16fc0*/  IMAD.MOV.U32 R13, RZ, RZ, R26 ;  /* 0x000000ffff0d7224 */ /* 0x000fe400078e001a */
[----:B------:R-:W-:-:S07]  /*16fd0*/  IMAD.MOV.U32 R3, RZ, RZ, R14 ;  /* 0x000000ffff037224 */ /* 0x000fce00078e000e */
[----:B------:R-:W-:Y:S05]  /*16fe0*/  WARPSYNC.COLLECTIVE R15, `(.L_x_11629) ;  /* 0x000000000f087348 */ /* 0x000fea0003c00000 */
[----:B------:R0:W1:Y:S02]  /*16ff0*/  SHFL.IDX P6, R14, R13, R12, R11 ;  /* 0x0000000c0d0e7389 */ /* 0x00006400000c000b */
[----:B01----:R-:W-:Y:S01]  /*17000*/  ENDCOLLECTIVE ;  /* 0x000000000000791b */ /* 0x003fe20003800000 */
.L_x_11629:
[----:B------:R-:W-:Y:S05]  /*17010*/  BRA `(.L_x_11630) ;  /* 0xfffffefc00d87947 */ /* 0x000fea000383ffff */
.L_x_11452:
[----:B-1----:R1:W3:Y:S02]  /*17020*/  SYNCS.PHASECHK.TRANS64.TRYWAIT P1, [R16+URZ+0x13200], R21 ;  /* 0x01320015100075a7 */ /* 0x0022e4000802017f */
[----:B---3--:R-:W-:Y:S05]  /*17030*/  @!P1 NANOSLEEP.SYNCS 0x989680 ;  /* 0x009896800000995d */ /* 0x008fea0003900000 */
[----:B------:R-:W3:Y:S02]  /*17040*/  @!P1 SYNCS.PHASECHK.TRANS64 P1, [R16+URZ+0x13200], R21 ;  /* 0x01320015100095a7 */ /* 0x000ee4000802007f */
[----:B---3--:R-:W-:Y:S05]  /*17050*/  @!P1 BRA `(.L_x_11452) ;  /* 0xfffffffc00f09947 */ /* 0x008fea000383ffff */
[----:B------:R-:W-:Y:S05]  /*17060*/  BRA `(.L_x_11631) ;  /* 0xffffff00004c7947 */ /* 0x000fea000383ffff */
.L_x_11456:
[----:B-1----:R1:W4:Y:S02]  /*17070*/  SYNCS.PHASECHK.TRANS64.TRYWAIT P1, [R3+URZ+0x13230], R6 ;  /* 0x01323006030075a7 */ /* 0x002324000802017f */
[----:B----4-:R-:W-:Y:S05]  /*17080*/  @!P1 NANOSLEEP.SYNCS 0x989680 ;  /* 0x009896800000995d */ /* 0x010fea0003900000 */
[----:B------:R-:W4:Y:S02]  /*17090*/  @!P1 SYNCS.PHASECHK.TRANS64 P1, [R3+URZ+0x13230], R6 ;  /* 0x01323006030095a7 */ /* 0x000f24000802007f */
[----:B----4-:R-:W-:Y:S05]  /*170a0*/  @!P1 BRA `(.L_x_11456) ;  /* 0xfffffffc00f09947 */ /* 0x010fea000383ffff */
[----:B------:R-:W-:Y:S05]  /*170b0*/  BRA `(.L_x_11455) ;  /* 0xffffff1000a87947 */ /* 0x000fea000383ffff */
.L_x_11463:
[----:B0-----:R0:W1:Y:S02]  /*170c0*/  SYNCS.PHASECHK.TRANS64.TRYWAIT P1, [R11+URZ+0x13230], R0 ;  /* 0x013230000b0075a7 */ /* 0x001064000802017f */
[----:B-1----:R-:W-:Y:S05]  /*170d0*/  @!P1 NANOSLEEP.SYNCS 0x989680 ;  /* 0x009896800000995d */ /* 0x002fea0003900000 */
[----:B------:R-:W1:Y:S02]  /*170e0*/  @!P1 SYNCS.PHASECHK.TRANS64 P1, [R11+URZ+0x13230], R0 ;  /* 0x013230000b0095a7 */ /* 0x000e64000802007f */
[----:B-1----:R-:W-:Y:S05]  /*170f0*/  @!P1 BRA `(.L_x_11463) ;  /* 0xfffffffc00f09947 */ /* 0x002fea000383ffff */
[----:B------:R-:W-:Y:S05]  /*17100*/  BRA `(.L_x_11462) ;  /* 0xffffff3c00507947 */ /* 0x000fea000383ffff */
.L_x_11468:
[----:B-1----:R1:W2:Y:S02]  /*17110*/  SYNCS.PHASECHK.TRANS64.TRYWAIT P1, [R14+URZ+0x13250], R0 ;  /* 0x013250000e0075a7 */ /* 0x0022a4000802017f */
[----:B--2---:R-:W-:Y:S05]  /*17120*/  @!P1 NANOSLEEP.SYNCS 0x989680 ;  /* 0x009896800000995d */ /* 0x004fea0003900000 */
[----:B------:R-:W2:Y:S02]  /*17130*/  @!P1 SYNCS.PHASECHK.TRANS64 P1, [R14+URZ+0x13250], R0 ;  /* 0x013250000e0095a7 */ /* 0x000ea4000802007f */
[----:B--2---:R-:W-:Y:S05]  /*17140*/  @!P1 BRA `(.L_x_11468) ;  /* 0xfffffffc00f09947 */ /* 0x004fea000383ffff */
[----:B------:R-:W-:Y:S05]  /*17150*/  BRA `(.L_x_11467) ;  /* 0xffffff4000c07947 */ /* 0x000fea000383ffff */
.L_x_11475:
[----:B-1----:R1:W2:Y:S02]  /*17160*/  SYNCS.PHASECHK.TRANS64.TRYWAIT P1, [R3+URZ+0x13250], R4 ;  /* 0x01325004030075a7 */ /* 0x0022a4000802017f */
[----:B--2---:R-:W-:Y:S05]  /*17170*/  @!P1 NANOSLEEP.SYNCS 0x989680 ;  /* 0x009896800000995d */ /* 0x004fea0003900000 */
[----:B------:R-:W2:Y:S02]  /*17180*/  @!P1 SYNCS.PHASECHK.TRANS64 P1, [R3+URZ+0x13250], R4 ;  /* 0x01325004030095a7 */ /* 0x000ea4000802007f */
[----:B--2---:R-:W-:Y:S05]  /*17190*/  @!P1 BRA `(.L_x_11475) ;  /* 0xfffffffc00f09947 */ /* 0x004fea000383ffff */
[----:B------:R-:W-:Y:S05]  /*171a0*/  BRA `(.L_x_11474) ;  /* 0xffffff6000447947 */ /* 0x000fea000383ffff */
.L_x_11503:
[----:B------:R-:W0:Y:S01]  /*171b0*/  S2R R9, SR_TID.X ;  /* 0x0000000000097919 */ /* 0x000e220000002100 */
[----:B------:R-:W-:Y:S01]  /*171c0*/  BSSY B1, `(.L_x_11632) ;  /* 0x000000a000017945 */ /* 0x000fe20003800000 */
[----:B------:R-:W-:Y:S02]  /*171d0*/  IMAD.MOV.U32 R12, RZ, RZ, RZ ;  /* 0x000000ffff0c7224 */ /* 0x000fe400078e00ff */
[----:B-1----:R-:W-:Y:S02]  /*171e0*/  IMAD.MOV.U32 R11, RZ, RZ, 0x1f ;  /* 0x0000001fff0b7424 */ /* 0x002fe400078e00ff */
[----:B------:R-:W-:Y:S01]  /*171f0*/  IMAD.MOV.U32 R15, RZ, RZ, -0x1 ;  /* 0xffffffffff0f7424 */ /* 0x000fe200078e00ff */
[----:B0-----:R-:W-:-:S04]  /*17200*/  SHF.R.U32.HI R9, RZ, 0x5, R9 ;  /* 0x00000005ff097819 */ /* 0x001fc80000011609 */
[----:B------:R-:W-:-:S05]  /*17210*/  LOP3.LUT R9, R9, 0x3, RZ, 0xc0, !PT ;  /* 0x0000000309097812 */ /* 0x000fca00078ec0ff */
[----:B------:R-:W-:-:S07]  /*17220*/  IMAD.MOV.U32 R13, RZ, RZ, R9 ;  /* 0x000000ffff0d7224 */ /* 0x000fce00078e0009 */
[----:B------:R-:W-:Y:S05]  /*17230*/  WARPSYNC.COLLECTIVE R15, `(.L_x_11633) ;  /* 0x000000000f087348 */ /* 0x000fea0003c00000 */
[----:B------:R0:W1:Y:S02]  /*17240*/  SHFL.IDX P6, R14, R13, R12, R11 ;  /* 0x0000000c0d0e7389 */ /* 0x00006400000c000b */
[----:B01----:R-:W-:Y:S01]  /*17250*/  ENDCOLLECTIVE ;  /* 0x000000000000791b */ /* 0x003fe20003800000 */
.L_x_11633:
[----:B------:R-:W-:Y:S05]  /*17260*/  BSYNC B1 ;  /* 0x0000000000017941 */ /* 0x000fea0003800000 */
.L_x_11632:
[----:B------:R-:W-:Y:S05]  /*17270*/  BRA `(.L_x_11634) ;  /* 0xffffffa800e87947 */ /* 0x000fea000383ffff */
.L_x_11505:
[----:B------:R-:W-:Y:S01]  /*17280*/  BSSY B1, `(.L_x_11635) ;  /* 0x0000006000017945 */ /* 0x000fe20003800000 */
[----:B------:R-:W-:-:S07]  /*17290*/  IMAD.MOV.U32 R15, RZ, RZ, -0x1 ;  /* 0xffffffffff0f7424 */ /* 0x000fce00078e00ff */
[----:B01----:R-:W-:Y:S05]  /*172a0*/  WARPSYNC.COLLECTIVE R15, `(.L_x_11636) ;  /* 0x000000000f0c7348 */ /* 0x003fea0003c00000 */
[----:B------:R-:W-:Y:S02]  /*172b0*/  ELECT P6, UR62, PT ;  /* 0x00000000003e782f */ /* 0x000fe400038c0000 */
[----:B------:R-:W-:Y:S01]  /*172c0*/  MOV R14, UR62 ;  /* 0x0000003e000e7c02 */ /* 0x000fe20008000f00 */
[----:B01----:R-:W-:Y:S10]  /*172d0*/  ENDCOLLECTIVE ;  /* 0x000000000000791b */ /* 0x003ff40003800000 */
.L_x_11636:
[----:B------:R-:W-:Y:S05]  /*172e0*/  BSYNC B1 ;  /* 0x0000000000017941 */ /* 0x000fea0003800000 */
.L_x_11635:
[----:B------:R-:W-:Y:S05]  /*172f0*/  BRA `(.L_x_11504) ;  /* 0xffffffa800e07947 */ /* 0x000fea000383ffff */
.L_x_11507:
[----:B0-----:R0:W2:Y:S02]  /*17300*/  SYNCS.PHASECHK.TRANS64.TRYWAIT P0, [R17+URZ+0x13220], R7 ;  /* 0x01322007110075a7 */ /* 0x0010a4000800017f */
[----:B--2---:R-:W-:Y:S05]  /*17310*/  @!P0 NANOSLEEP.SYNCS 0x989680 ;  /* 0x009896800000895d */ /* 0x004fea0003900000 */
[----:B------:R-:W2:Y:S02]  /*17320*/  @!P0 SYNCS.PHASECHK.TRANS64 P0, [R17+URZ+0x13220], R7 ;  /* 0x01322007110085a7 */ /* 0x000ea4000800007f */
[----:B--2---:R-:W-:Y:S05]  /*17330*/  @!P0 BRA `(.L_x_11507) ;  /* 0xfffffffc00f08947 */ /* 0x004fea000383ffff */
[----:B------:R-:W-:Y:S05]  /*17340*/  BRA `(.L_x_11637) ;  /* 0xffffffa800f07947 */ /* 0x000fea000383ffff */
.L_x_11511:
[----:B0-----:R0:W1:Y:S02]  /*17350*/  SYNCS.PHASECHK.TRANS64.TRYWAIT P0, [R7+URZ+0x132a0], R11 ;  /* 0x0132a00b070075a7 */ /* 0x001064000800017f */
[----:B-1----:R-:W-:Y:S05]  /*17360*/  @!P0 NANOSLEEP.SYNCS 0x989680 ;  /* 0x009896800000895d */ /* 0x002fea0003900000 */
[----:B------:R-:W1:Y:S02]  /*17370*/  @!P0 SYNCS.PHASECHK.TRANS64 P0, [R7+URZ+0x132a0], R11 ;  /* 0x0132a00b070085a7 */ /* 0x000e64000800007f */
[----:B-1----:R-:W-:Y:S05]  /*17380*/  @!P0 BRA `(.L_x_11511) ;  /* 0xfffffffc00f08947 */ /* 0x002fea000383ffff */
[----:B------:R-:W-:Y:S05]  /*17390*/  BRA `(.L_x_11638) ;  /* 0xffffffac00107947 */ /* 0x000fea000383ffff */
.L_x_11516:
[----:B-1----:R1:W2:Y:S02]  /*173a0*/  SYNCS.PHASECHK.TRANS64.TRYWAIT P0, [R7+URZ+0x132c0], R11 ;  /* 0x0132c00b070075a7 */ /* 0x0022a4000800017f */
[----:B--2---:R-:W-:Y:S05]  /*173b0*/  @!P0 NANOSLEEP.SYNCS 0x989680 ;  /* 0x009896800000895d */ /* 0x004fea0003900000 */
[----:B------:R-:W2:Y:S02]  /*173c0*/  @!P0 SYNCS.PHASECHK.TRANS64 P0, [R7+URZ+0x132c0], R11 ;  /* 0x0132c00b070085a7 */ /* 0x000ea4000800007f */
[----:B--2---:R-:W-:Y:S05]  /*173d0*/  @!P0 BRA `(.L_x_11516) ;  /* 0xfffffffc00f08947 */ /* 0x004fea000383ffff */
[----:B------:R-:W-:Y:S05]  /*173e0*/  BRA `(.L_x_11639) ;  /* 0xffffffac00907947 */ /* 0x000fea000383ffff */
.L_x_11523:
[----:B0-----:R0:W2:Y:S02]  /*173f0*/  SYNCS.PHASECHK.TRANS64.TRYWAIT P2, [R7+URZ+0x132a0], R8 ;  /* 0x0132a008070075a7 */ /* 0x0010a4000804017f */
[----:B--2---:R-:W-:Y:S05]  /*17400*/  @!P2 NANOSLEEP.SYNCS 0x989680 ;  /* 0x009896800000a95d */ /* 0x004fea0003900000 */
[----:B------:R-:W2:Y:S02]  /*17410*/  @!P2 SYNCS.PHASECHK.TRANS64 P2, [R7+URZ+0x132a0], R8 ;  /* 0x0132a0080700a5a7 */ /* 0x000ea4000804007f */
[----:B--2---:R-:W-:Y:S05]  /*17420*/  @!P2 BRA `(.L_x_11523) ;  /* 0xfffffffc00f0a947 */ /* 0x004fea000383ffff */
[----:B------:R-:W-:Y:S05]  /*17430*/  BRA `(.L_x_11640) ;  /* 0xffffffb000647947 */ /* 0x000fea000383ffff */
.L_x_11528:
[----:B-1----:R1:W2:Y:S02]  /*17440*/  SYNCS.PHASECHK.TRANS64.TRYWAIT P2, [R7+URZ+0x132c0], R8 ;  /* 0x0132c008070075a7 */ /* 0x0022a4000804017f */
[----:B--2---:R-:W-:Y:S05]  /*17450*/  @!P2 NANOSLEEP.SYNCS 0x989680 ;  /* 0x009896800000a95d */ /* 0x004fea0003900000 */
[----:B------:R-:W2:Y:S02]  /*17460*/  @!P2 SYNCS.PHASECHK.TRANS64 P2, [R7+URZ+0x132c0], R8 ;  /* 0x0132c0080700a5a7 */ /* 0x000ea4000804007f */
[----:B--2---:R-:W-:Y:S05]  /*17470*/  @!P2 BRA `(.L_x_11528) ;  /* 0xfffffffc00f0a947 */ /* 0x004fea000383ffff */
[----:B------:R-:W-:Y:S05]  /*17480*/  BRA `(.L_x_11641) ;  /* 0xffffffb000e07947 */ /* 0x000fea000383ffff */
.L_x_11545:
[----:B------:R-:W4:Y:S01]  /*17490*/  S2R R20, SR_TID.X ;  /* 0x0000000000147919 */ /* 0x000f220000002100 */
[----:B------:R-:W-:Y:S01]  /*174a0*/  BSSY B0, `(.L_x_11642) ;  /* 0x000000a000007945 */ /* 0x000fe20003800000 */
[----:B------:R-:W-:Y:S02]  /*174b0*/  IMAD.MOV.U32 R12, RZ, RZ, RZ ;  /* 0x000000ffff0c7224 */ /* 0x000fe400078e00ff */
[----:B-12---:R-:W-:Y:S02]  /*174c0*/  IMAD.MOV.U32 R11, RZ, RZ, 0x1f ;  /* 0x0000001fff0b7424 */ /* 0x006fe400078e00ff */
[----:B------:R-:W-:Y:S01]  /*174d0*/  IMAD.MOV.U32 R15, RZ, RZ, -0x1 ;  /* 0xffffffffff0f7424 */ /* 0x000fe200078e00ff */
[----:B----4-:R-:W-:-:S04]  /*174e0*/  SHF.R.U32.HI R20, RZ, 0x5, R20 ;  /* 0x00000005ff147819 */ /* 0x010fc80000011614 */
[----:B------:R-:W-:-:S05]  /*174f0*/  LOP3.LUT R20, R20, 0x3, RZ, 0xc0, !PT ;  /* 0x0000000314147812 */ /* 0x000fca00078ec0ff */
[----:B------:R-:W-:-:S07]  /*17500*/  IMAD.MOV.U32 R13, RZ, RZ, R20 ;  /* 0x000000ffff0d7224 */ /* 0x000fce00078e0014 */
[----:B0--3--:R-:W-:Y:S05]  /*17510*/  WARPSYNC.COLLECTIVE R15, `(.L_x_11643) ;  /* 0x000000000f087348 */ /* 0x009fea0003c00000 */
[----:B------:R1:W2:Y:S02]  /*17520*/  SHFL.IDX P6, R14, R13, R12, R11 ;  /* 0x0000000c0d0e7389 */ /* 0x0002a400000c000b */
[----:B0123--:R-:W-:Y:S01]  /*17530*/  ENDCOLLECTIVE ;  /* 0x000000000000791b */ /* 0x00ffe20003800000 */
.L_x_11643:
[----:B------:R-:W-:Y:S05]  /*17540*/  BSYNC B0 ;  /* 0x0000000000007941 */ /* 0x000fea0003800000 */
.L_x_11642:
[----:B------:R-:W-:Y:S05]  /*17550*/  BRA `(.L_x_11644) ;  /* 0xffffffbc00e87947 */ /* 0x000fea000383ffff */
.L_x_11547:
[----:B------:R-:W-:Y:S01]  /*17560*/  BSSY B0, `(.L_x_11645) ;  /* 0x0000006000007945 */ /* 0x000fe20003800000 */
[----:B------:R-:W-:-:S07]  /*17570*/  IMAD.MOV.U32 R15, RZ, RZ, -0x1 ;  /* 0xffffffffff0f7424 */ /* 0x000fce00078e00ff */
[----:B-1234-:R-:W-:Y:S05]  /*17580*/  WARPSYNC.COLLECTIVE R15, `(.L_x_11646) ;  /* 0x000000000f0c7348 */ /* 0x01efea0003c00000 */
[----:B------:R-:W-:Y:S02]  /*17590*/  ELECT P6, UR62, PT ;  /* 0x00000000003e782f */ /* 0x000fe400038c0000 */
[----:B------:R-:W-:Y:S01]  /*175a0*/  MOV R14, UR62 ;  /* 0x0000003e000e7c02 */ /* 0x000fe20008000f00 */
[----:B-1234-:R-:W-:Y:S10]  /*175b0*/  ENDCOLLECTIVE ;  /* 0x000000000000791b */ /* 0x01eff40003800000 */
.L_x_11646:
[----:B------:R-:W-:Y:S05]  /*175c0*/  BSYNC B0 ;  /* 0x0000000000007941 */ /* 0x000fea0003800000 */
.L_x_11645:
[----:B------:R-:W-:Y:S05]  /*175d0*/  BRA `(.L_x_11647) ;  /* 0xffffffbc00e87947 */ /* 0x000fea000383ffff */
.L_x_11549:
[----:B0-----:R0:W4:Y:S02]  /*175e0*/  SYNCS.PHASECHK.TRANS64.TRYWAIT P0, [R4+URZ+0x13280], R3 ;  /* 0x01328003040075a7 */ /* 0x001124000800017f */
[----:B----4-:R-:W-:Y:S05]  /*175f0*/  @!P0 NANOSLEEP.SYNCS 0x989680 ;  /* 0x009896800000895d */ /* 0x010fea0003900000 */
[----:B------:R-:W4:Y:S02]  /*17600*/  @!P0 SYNCS.PHASECHK.TRANS64 P0, [R4+URZ+0x13280], R3 ;  /* 0x01328003040085a7 */ /* 0x000f24000800007f */
[----:B----4-:R-:W-:Y:S05]  /*17610*/  @!P0 BRA `(.L_x_11549) ;  /* 0xfffffffc00f08947 */ /* 0x010fea000383ffff */
[----:B------:R-:W-:Y:S05]  /*17620*/  BRA `(.L_x_11648) ;  /* 0xffffffc000507947 */ /* 0x000fea000383ffff */
.L_x_11551:
[----:B0-----:R0:W4:Y:S02]  /*17630*/  SYNCS.PHASECHK.TRANS64.TRYWAIT P0, [R4+URZ+0x13240], R3 ;  /* 0x01324003040075a7 */ /* 0x001124000800017f */
[----:B----4-:R-:W-:Y:S05]  /*17640*/  @!P0 NANOSLEEP.SYNCS 0x989680 ;  /* 0x009896800000895d */ /* 0x010fea0003900000 */
[----:B------:R-:W4:Y:S02]  /*17650*/  @!P0 SYNCS.PHASECHK.TRANS64 P0, [R4+URZ+0x13240], R3 ;  /* 0x01324003040085a7 */ /* 0x000f24000800007f */
[----:B----4-:R-:W-:Y:S05]  /*17660*/  @!P0 BRA `(.L_x_11551) ;  /* 0xfffffffc00f08947 */ /* 0x010fea000383ffff */
[----:B------:R-:W-:Y:S05]  /*17670*/  BRA `(.L_x_11649) ;  /* 0xffffffc000a47947 */ /* 0x000fea000383ffff */
.L_x_11555:
[----:B------:R-:W2:Y:S01]  /*17680*/  LDL.LU R11, [R1+0x40] ;  /* 0x00004000010b7983 */ /* 0x000ea20000300800 */
[----:B------:R-:W-:Y:S02]  /*17690*/  IMAD.MOV.U32 R13, RZ, RZ, R4 ;  /* 0x000000ffff0d7224 */ /* 0x000fe400078e0004 */
[----:B------:R-:W-:Y:S02]  /*176a0*/  IMAD.MOV.U32 R12, RZ, RZ, RZ ;  /* 0x000000ffff0c7224 */ /* 0x000fe400078e00ff */
[----:B------:R-:W-:Y:S02]  /*176b0*/  IMAD.MOV.U32 R15, RZ, RZ, -0x1 ;  /* 0xffffffffff0f7424 */ /* 0x000fe400078e00ff */
        /* <DEDUP_REMOVED lines=8> */
.L_x_11650:
[----:B------:R-:W-:Y:S02]  /*17740*/  IMAD.MOV.U32 R13, RZ, RZ, R0 ;  /* 0x000000ffff0d7224 */ /* 0x000fe400078e0000 */
[----:B------:R-:W-:-:S07]  /*17750*/  IMAD.MOV.U32 R7, RZ, RZ, R14 ;  /* 0x000000ffff077224 */ /* 0x000fce00078e000e */
[----:B------:R-:W-:Y:S05]  /*17760*/  WARPSYNC.COLLECTIVE R15, `(.L_x_11651) ;  /* 0x000000000f087348 */ /* 0x000fea0003c00000 */
[----:B------:R0:W1:Y:S02]  /*17770*/  SHFL.IDX P6, R14, R13, R12, R11 ;  /* 0x0000000c0d0e7389 */ /* 0x00006400000c000b */
[----:B01----:R-:W-:Y:S01]  /*17780*/  ENDCOLLECTIVE ;  /* 0x000000000000791b */ /* 0x003fe20003800000 */
.L_x_11651:
[----:B------:R-:W-:Y:S02]  /*17790*/  IMAD.MOV.U32 R13, RZ, RZ, R4 ;  /* 0x000000ffff0d7224 */ /* 0x000fe400078e0004 */
[----:B------:R-:W-:Y:S02]  /*177a0*/  IMAD.MOV.U32 R12, RZ, RZ, 0x1 ;  /* 0x00000001ff0c7424 */ /* 0x000fe400078e00ff */
[----:B------:R-:W-:-:S07]  /*177b0*/  IMAD.MOV.U32 R6, RZ, RZ, R14 ;  /* 0x000000ffff067224 */ /* 0x000fce00078e000e */
[----:B------:R-:W-:Y:S05]  /*177c0*/  WARPSYNC.COLLECTIVE R15, `(.L_x_11652) ;  /* 0x000000000f087348 */ /* 0x000fea0003c00000 */
[----:B------:R0:W1:Y:S02]  /*177d0*/  SHFL.IDX P6, R14, R13, R12, R11 ;  /* 0x0000000c0d0e7389 */ /* 0x00006400000c000b */
[----:B01----:R-:W-:Y:S01]  /*177e0*/  ENDCOLLECTIVE ;  /* 0x000000000000791b */ /* 0x003fe20003800000 */
.L_x_11652:
        /* <DEDUP_REMOVED lines=8> */
[----:B0-----:R-:W-:-:S12]  /*17870*/  IMAD.MOV.U32 R6, RZ, RZ, R14 ;  /* 0x000000ffff067224 */ /* 0x001fd800078e000e */
[----:B------:R-:W-:Y:S05]  /*17880*/  WARPSYNC.COLLECTIVE R15, `(.L_x_11653) ;  /* 0x000000000f087348 */ /* 0x000fea0003c00000 */
[----:B------:R0:W1:Y:S02]  /*17890*/  SHFL.IDX P6, R14, R13, R12, R11 ;  /* 0x0000000c0d0e7389 */ /* 0x00006400000c000b */
[----:B01----:R-:W-:Y:S01]  /*178a0*/  ENDCOLLECTIVE ;  /* 0x000000000000791b */ /* 0x003fe20003800000 */
.L_x_11653:
[----:B------:R-:W-:Y:S02]  /*178b0*/  IMAD.MOV.U32 R13, RZ, RZ, R4 ;  /* 0x000000ffff0d7224 */ /* 0x000fe400078e0004 */
[----:B------:R-:W-:Y:S02]  /*178c0*/  IMAD.MOV.U32 R12, RZ, RZ, 0x2 ;  /* 0x00000002ff0c7424 */ /* 0x000fe400078e00ff */
[----:B------:R-:W-:-:S07]  /*178d0*/  IMAD.MOV.U32 R7, RZ, RZ, R14 ;  /* 0x000000ffff077224 */ /* 0x000fce00078e000e */
[----:B------:R-:W-:Y:S05]  /*178e0*/  WARPSYNC.COLLECTIVE R15, `(.L_x_11654) ;  /* 0x000000000f087348 */ /* 0x000fea0003c00000 */
[----:B------:R0:W1:Y:S02]  /*178f0*/  SHFL.IDX P6, R14, R13, R12, R11 ;  /* 0x0000000c0d0e7389 */ /* 0x00006400000c000b */
[----:B01----:R-:W-:Y:S01]  /*17900*/  ENDCOLLECTIVE ;  /* 0x000000000000791b */ /* 0x003fe20003800000 */
.L_x_11654:
        /* <DEDUP_REMOVED lines=16> */
.L_x_11655:
[----:B------:R-:W-:Y:S02]  /*17a10*/  IMAD.MOV.U32 R13, RZ, RZ, R4 ;  /* 0x000000ffff0d7224 */ /* 0x000fe400078e0004 */
[----:B------:R-:W-:Y:S02]  /*17a20*/  IMAD.MOV.U32 R12, RZ, RZ, 0x3 ;  /* 0x00000003ff0c7424 */ /* 0x000fe400078e00ff */
[----:B------:R-:W-:-:S07]  /*17a30*/  IMAD.MOV.U32 R7, RZ, RZ, R14 ;  /* 0x000000ffff077224 */ /* 0x000fce00078e000e */
[----:B------:R-:W-:Y:S05]  /*17a40*/  WARPSYNC.COLLECTIVE R15, `(.L_x_11656) ;  /* 0x000000000f087348 */ /* 0x000fea0003c00000 */
[----:B------:R0:W1:Y:S02]  /*17a50*/  SHFL.IDX P6, R14, R13, R12, R11 ;  /* 0x0000000c0d0e7389 */ /* 0x00006400000c000b */
[----:B01----:R-:W-:Y:S01]  /*17a60*/  ENDCOLLECTIVE ;  /* 0x000000000000791b */ /* 0x003fe20003800000 */
.L_x_11656:
[----:B------:R-:W-:-:S05]  /*17a70*/  @!P1 IADD3 R7, P2, R20, R7, RZ ;  /* 0x0000000714079210 */ /* 0x000fca0007f5e0ff */
[----:B------:R-:W-:-:S05]  /*17a80*/  @!P1 IMAD.X R6, RZ, RZ, R6, P2 ;  /* 0x000000ffff069224 */ /* 0x000fca00010e0606 */
[-C--:B------:R-:W-:Y:S01]  /*17a90*/  @!P1 LOP3.LUT R7, R7, R6.reuse, RZ, 0x3c, !PT ;  /* 0x0000000607079212 */ /* 0x080fe200078e3cff */
[----:B------:R-:W-:Y:S02]  /*17aa0*/  IMAD.MOV.U32 R13, RZ, RZ, R0 ;  /* 0x000000ffff0d7224 */ /* 0x000fe400078e0000 */
[----:B------:R-:W-:Y:S01]  /*17ab0*/  VIADD R0, R25, 0x60 ;  /* 0x0000006019007836 */ /* 0x000fe20000000000 */
[----:B------:R-:W-:-:S04]  /*17ac0*/  @!P1 LOP3.LUT R6, R7, R6, RZ, 0x3c, !PT ;  /* 0x0000000607069212 */ /* 0x000fc800078e3cff */
[----:B------:R-:W-:Y:S01]  /*17ad0*/  @!P1 LOP3.LUT R7, R7, R6, RZ, 0x3c, !PT ;  /* 0x0000000607079212 */ /* 0x000fe200078e3cff */
[----:B------:R-:W-:-:S07]  /*17ae0*/  IMAD.MOV.U32 R4, RZ, RZ, R14 ;  /* 0x000000ffff047224 */ /* 0x000fce00078e000e */
[----:B------:R-:W-:Y:S05]  /*17af0*/  WARPSYNC.COLLECTIVE R15, `(.L_x_11657) ;  /* 0x000000000f087348 */ /* 0x000fea0003c00000 */
[----:B------:R0:W1:Y:S02]  /*17b00*/  SHFL.IDX P6, R14, R13, R12, R11 ;  /* 0x0000000c0d0e7389 */ /* 0x00006400000c000b */
[----:B01----:R-:W-:Y:S01]  /*17b10*/  ENDCOLLECTIVE ;  /* 0x000000000000791b */ /* 0x003fe20003800000 */
.L_x_11657:
[----:B------:R-:W-:Y:S01]  /*17b20*/  @!PT LDS RZ, [RZ] ;  /* 0x00000000fffff984 */ /* 0x000fe20000000800 */
[----:B------:R-:W-:Y:S01]  /*17b30*/  @!PT LDS RZ, [RZ] ;  /* 0x00000000fffff984 */ /* 0x000fe20000000800 */
[----:B------:R-:W-:Y:S01]  /*17b40*/  @!PT LDS RZ, [RZ] ;  /* 0x00000000fffff984 */ /* 0x000fe20000000800 */
[----:B------:R0:W-:Y:S01]  /*17b50*/  @!P1 LDGSTS.E.BYPASS.LTC128B.128 [R10+0xc000], desc[UR40][R6.64], !P0 ;  /* 0x0c000000060a9fae */ /* 0x0001e2000c101d68 */
[----:B------:R-:W-:Y:S01]  /*17b60*/  ISETP.GE.AND P1, PT, R0, R5, PT ;  /* 0x000000050000720c */ /* 0x000fe20003f26270 */
[----:B------:R-:W-:Y:S02]  /*17b70*/  IMAD.MOV.U32 R13, RZ, RZ, R3 ;  /* 0x000000ffff0d7224 */ /* 0x000fe400078e0003 */
[----:B------:R-:W-:Y:S02]  /*17b80*/  IMAD.MOV.U32 R12, RZ, RZ, RZ ;  /* 0x000000ffff0c7224 */ /* 0x000fe400078e00ff */
[----:B0-----:R-:W-:-:S08]  /*17b90*/  IMAD.MOV.U32 R6, RZ, RZ, R14 ;  /* 0x000000ffff067224 */ /* 0x001fd000078e000e */
[----:B------:R-:W-:Y:S05]  /*17ba0*/  WARPSYNC.COLLECTIVE R15, `(.L_x_11658) ;  /* 0x000000000f087348 */ /* 0x000fea0003c00000 */
[----:B------:R0:W1:Y:S02]  /*17bb0*/  SHFL.IDX P6, R14, R13, R12, R11 ;  /* 0x0000000c0d0e7389 */ /* 0x00006400000c000b */
[----:B01----:R-:W-:Y:S01]  /*17bc0*/  ENDCOLLECTIVE ;  /* 0x000000000000791b */ /* 0x003fe20003800000 */
.L_x_11658:
[----:B------:R-:W-:-:S05]  /*17bd0*/  @!P1 IADD3 R6, P3, R20, R6, RZ ;  /* 0x0000000614069210 */ /* 0x000fca0007f7e0ff */
[----:B------:R-:W-:-:S04]  /*17be0*/  @!P1 IMAD.X R4, RZ, RZ, R4, P3 ;  /* 0x000000ffff049224 */ /* 0x000fc800018e0604 */
        /* <DEDUP_REMOVED lines=8> */
[----:B------:R-:W-:-:S12]  /*17c70*/  IMAD.MOV.U32 R8, RZ, RZ, R14 ;  /* 0x000000ffff087224 */ /* 0x000fd800078e000e */
[----:B0-----:R-:W-:Y:S05]  /*17c80*/  WARPSYNC.COLLECTIVE R15, `(.L_x_11659) ;  /* 0x000000000f087348 */ /* 0x001fea0003c00000 */
[----:B------:R1:W2:Y:S02]  /*17c90*/  SHFL.IDX P6, R14, R13, R12, R11 ;  /* 0x0000000c0d0e7389 */ /* 0x0002a400000c000b */
[----:B012---:R-:W-:Y:S01]  /*17ca0*/  ENDCOLLECTIVE ;  /* 0x000000000000791b */ /* 0x007fe20003800000 */
.L_x_11659:
[----:B------:R-:W-:Y:S02]  /*17cb0*/  IMAD.MOV.U32 R13, RZ, RZ, R3 ;  /* 0x000000ffff0d7224 */ /* 0x000fe400078e0003 */
[----:B------:R-:W-:Y:S02]  /*17cc0*/  IMAD.MOV.U32 R12, RZ, RZ, 0x1 ;  /* 0x00000001ff0c7424 */ /* 0x000fe400078e00ff */
[----:B------:R-:W-:-:S07]  /*17cd0*/  IMAD.MOV.U32 R0, RZ, RZ, R14 ;  /* 0x000000ffff007224 */ /* 0x000fce00078e000e */
[----:B------:R-:W-:Y:S05]  /*17ce0*/  WARPSYNC.COLLECTIVE R15, `(.L_x_11660) ;  /* 0x000000000f087348 */ /* 0x000fea0003c00000 */
[----:B------:R0:W1:Y:S02]  /*17cf0*/  SHFL.IDX P6, R14, R13, R12, R11 ;  /* 0x0000000c0d0e7389 */ /* 0x00006400000c000b */
[----:B01----:R-:W-:Y:S01]  /*17d00*/  ENDCOLLECTIVE ;  /* 0x000000000000791b */ /* 0x003fe20003800000 */
.L_x_11660:
        /* <DEDUP_REMOVED lines=13> */
.L_x_11661:
[----:B------:R-:W-:Y:S01]  /*17de0*/  IMAD.MOV.U32 R2, RZ, RZ, R14 ;  /* 0x000000ffff027224 */ /* 0x000fe200078e000e */
[----:B------:R-:W-:Y:S06]  /*17df0*/  BRA `(.L_x_11662) ;  /* 0xffffffc400a87947 */ /* 0x000fec000383ffff */
.L_x_11558:
[----:B-1----:R1:W2:Y:S02]  /*17e00*/  SYNCS.PHASECHK.TRANS64.TRYWAIT P0, [R17+URZ+0x13220], R0 ;  /* 0x01322000110075a7 */ /* 0x0022a4000800017f */
[----:B--2---:R-:W-:Y:S05]  /*17e10*/  @!P0 NANOSLEEP.SYNCS 0x989680 ;  /* 0x009896800000895d */ /* 0x004fea0003900000 */
[----:B------:R-:W2:Y:S02]  /*17e20*/  @!P0 SYNCS.PHASECHK.TRANS64 P0, [R17+URZ+0x13220], R0 ;  /* 0x01322000110085a7 */ /* 0x000ea4000800007f */
[----:B--2---:R-:W-:Y:S05]  /*17e30*/  @!P0 BRA `(.L_x_11558) ;  /* 0xfffffffc00f08947 */ /* 0x004fea000383ffff */
[----:B------:R-:W-:Y:S05]  /*17e40*/  BRA `(.L_x_11663) ;  /* 0xffffffc800047947 */ /* 0x000fea000383ffff */
.L_x_11564:
[----:B0-----:R0:W3:Y:S02]  /*17e50*/  SYNCS.PHASECHK.TRANS64.TRYWAIT P0, [R6+URZ+0x13280], R5 ;  /* 0x01328005060075a7 */ /* 0x0010e4000800017f */
[----:B---3--:R-:W-:Y:S05]  /*17e60*/  @!P0 NANOSLEEP.SYNCS 0x989680 ;  /* 0x009896800000895d */ /* 0x008fea0003900000 */
[----:B------:R-:W3:Y:S02]  /*17e70*/  @!P0 SYNCS.PHASECHK.TRANS64 P0, [R6+URZ+0x13280], R5 ;  /* 0x01328005060085a7 */ /* 0x000ee4000800007f */
[----:B---3--:R-:W-:Y:S05]  /*17e80*/  @!P0 BRA `(.L_x_11564) ;  /* 0xfffffffc00f08947 */ /* 0x008fea000383ffff */
[----:B------:R-:W-:Y:S05]  /*17e90*/  BRA `(.L_x_11664) ;  /* 0xffffffc800b47947 */ /* 0x000fea000383ffff */
.L_x_11569:
[----:B-1----:R1:W3:Y:S02]  /*17ea0*/  SYNCS.PHASECHK.TRANS64.TRYWAIT P0, [R6+URZ+0x13240], R5 ;  /* 0x01324005060075a7 */ /* 0x0022e4000800017f */
[----:B---3--:R-:W-:Y:S05]  /*17eb0*/  @!P0 NANOSLEEP.SYNCS 0x989680 ;  /* 0x009896800000895d */ /* 0x008fea0003900000 */
[----:B------:R-:W3:Y:S02]  /*17ec0*/  @!P0 SYNCS.PHASECHK.TRANS64 P0, [R6+URZ+0x13240], R5 ;  /* 0x01324005060085a7 */ /* 0x000ee4000800007f */
[----:B---3--:R-:W-:Y:S05]  /*17ed0*/  @!P0 BRA `(.L_x_11569) ;  /* 0xfffffffc00f08947 */ /* 0x008fea000383ffff */
[----:B------:R-:W-:Y:S05]  /*17ee0*/  BRA `(.L_x_11665) ;  /* 0xffffffcc00307947 */ /* 0x000fea000383ffff */
.L_x_11575:
[----:B---3--:R3:W4:Y:S02]  /*17ef0*/  SYNCS.PHASECHK.TRANS64.TRYWAIT P0, [R3+URZ+0x13270], R4 ;  /* 0x01327004030075a7 */ /* 0x008724000800017f */
[----:B----4-:R-:W-:Y:S05]  /*17f00*/  @!P0 NANOSLEEP.SYNCS 0x989680 ;  /* 0x009896800000895d */ /* 0x010fea0003900000 */
[----:B------:R-:W4:Y:S02]  /*17f10*/  @!P0 SYNCS.PHASECHK.TRANS64 P0, [R3+URZ+0x13270], R4 ;  /* 0x01327004030085a7 */ /* 0x000f24000800007f */
[----:B----4-:R-:W-:Y:S05]  /*17f20*/  @!P0 BRA `(.L_x_11575) ;  /* 0xfffffffc00f08947 */ /* 0x010fea000383ffff */
[----:B------:R-:W-:Y:S05]  /*17f30*/  BRA `(.L_x_11666) ;  /* 0xffffffcc00cc7947 */ /* 0x000fea000383ffff */
.L_x_11577:
[----:B---3--:R3:W4:Y:S02]  /*17f40*/  SYNCS.PHASECHK.TRANS64.TRYWAIT P0, [R3+URZ+0x13260], R4 ;  /* 0x01326004030075a7 */ /* 0x008724000800017f */
[----:B----4-:R-:W-:Y:S05]  /*17f50*/  @!P0 NANOSLEEP.SYNCS 0x989680 ;  /* 0x009896800000895d */ /* 0x010fea0003900000 */
[----:B------:R-:W4:Y:S02]  /*17f60*/  @!P0 SYNCS.PHASECHK.TRANS64 P0, [R3+URZ+0x13260], R4 ;  /* 0x01326004030085a7 */ /* 0x000f24000800007f */
[----:B----4-:R-:W-:Y:S05]  /*17f70*/  @!P0 BRA `(.L_x_11577) ;  /* 0xfffffffc00f08947 */ /* 0x010fea000383ffff */
[----:B------:R-:W-:Y:S05]  /*17f80*/  BRA `(.L_x_11667) ;  /* 0xffffffcc00d47947 */ /* 0x000fea000383ffff */
.L_x_11584:
[----:B-1----:R1:W3:Y:S02]  /*17f90*/  SYNCS.PHASECHK.TRANS64.TRYWAIT P1, [R0+URZ+0x13270], R3 ;  /* 0x01327003000075a7 */ /* 0x0022e4000802017f */
[----:B---3--:R-:W-:Y:S05]  /*17fa0*/  @!P1 NANOSLEEP.SYNCS 0x989680 ;  /* 0x009896800000995d */ /* 0x008fea0003900000 */
[----:B------:R-:W3:Y:S02]  /*17fb0*/  @!P1 SYNCS.PHASECHK.TRANS64 P1, [R0+URZ+0x13270], R3 ;  /* 0x01327003000095a7 */ /* 0x000ee4000802007f */
[----:B---3--:R-:W-:Y:S05]  /*17fc0*/  @!P1 BRA `(.L_x_11584) ;  /* 0xfffffffc00f09947 */ /* 0x008fea000383ffff */
[----:B------:R-:W-:Y:S05]  /*17fd0*/  BRA `(.L_x_11668) ;  /* 0xffffffd400707947 */ /* 0x000fea000383ffff */
.L_x_11586:
[----:B-1----:R1:W3:Y:S02]  /*17fe0*/  SYNCS.PHASECHK.TRANS64.TRYWAIT P1, [R0+URZ+0x13260], R3 ;  /* 0x01326003000075a7 */ /* 0x0022e4000802017f */
[----:B---3--:R-:W-:Y:S05]  /*17ff0*/  @!P1 NANOSLEEP.SYNCS 0x989680 ;  /* 0x009896800000995d */ /* 0x008fea0003900000 */
[----:B------:R-:W3:Y:S02]  /*18000*/  @!P1 SYNCS.PHASECHK.TRANS64 P1, [R0+URZ+0x13260], R3 ;  /* 0x01326003000095a7 */ /* 0x000ee4000802007f */
[----:B---3--:R-:W-:Y:S05]  /*18010*/  @!P1 BRA `(.L_x_11586) ;  /* 0xfffffffc00f09947 */ /* 0x008fea000383ffff */
[----:B------:R-:W-:Y:S05]  /*18020*/  BRA `(.L_x_11669) ;  /* 0xffffffd400787947 */ /* 0x000fea000383ffff */
.L_x_11590:
[----:B------:R-:W-:Y:S01]  /*18030*/  BSSY B0, `(.L_x_11670) ;  /* 0x0000008000007945 */ /* 0x000fe20003800000 */
[----:B------:R-:W-:Y:S02]  /*18040*/  IMAD.MOV.U32 R13, RZ, RZ, R24 ;  /* 0x000000ffff0d7224 */ /* 0x000fe400078e0018 */
[----:B------:R-:W-:Y:S02]  /*18050*/  IMAD.MOV.U32 R12, RZ, RZ, RZ ;  /* 0x000000ffff0c7224 */ /* 0x000fe400078e00ff */
[----:B-12---:R-:W-:Y:S02]  /*18060*/  IMAD.MOV.U32 R11, RZ, RZ, 0x1f ;  /* 0x0000001fff0b7424 */ /* 0x006fe400078e00ff */
[----:B------:R-:W-:-:S07]  /*18070*/  IMAD.MOV.U32 R15, RZ, RZ, -0x1 ;  /* 0xffffffffff0f7424 */ /* 0x000fce00078e00ff */
[----:B----4-:R-:W-:Y:S05]  /*18080*/  WARPSYNC.COLLECTIVE R15, `(.L_x_11671) ;  /* 0x000000000f087348 */ /* 0x010fea0003c00000 */
[----:B------:R0:W1:Y:S02]  /*18090*/  SHFL.IDX P6, R14, R13, R12, R11 ;  /* 0x0000000c0d0e7389 */ /* 0x00006400000c000b */
[----:B01--4-:R-:W-:Y:S01]  /*180a0*/  ENDCOLLECTIVE ;  /* 0x000000000000791b */ /* 0x013fe20003800000 */
.L_x_11671:
[----:B------:R-:W-:Y:S05]  /*180b0*/  BSYNC B0 ;  /* 0x0000000000007941 */ /* 0x000fea0003800000 */
.L_x_11670:
        /* <DEDUP_REMOVED lines=9> */
.L_x_11672:
        /* <DEDUP_REMOVED lines=8> */
[----:B-1----:R-:W-:-:S05]  /*181d0*/  @!P1 IMAD.WIDE R2, R8, 0x4, R4 ;  /* 0x0000000408029825 */ /* 0x002fca00078e0204 */
        /* <DEDUP_REMOVED lines=16> */
.L_x_11673:
[----:B------:R-:W-:Y:S01]  /*182e0*/  IMAD.MOV.U32 R12, RZ, RZ, 0x2 ;  /* 0x00000002ff0c7424 */ /* 0x000fe200078e00ff */
[----:B------:R-:W-:-:S05]  /*182f0*/  SEL R3, R14, RZ, P1 ;  /* 0x000000ff0e037207 */ /* 0x000fca0000800000 */
[----:B------:R-:W-:-:S04]  /*18300*/  IMAD.IADD R2, R2, 0x1, R3 ;  /* 0x0000000102027824 */ /* 0x000fc800078e0203 */
[----:B------:R-:W-:-:S07]  /*18310*/  IMAD.MOV.U32 R13, RZ, RZ, R2 ;  /* 0x000000ffff0d7224 */ /* 0x000fce00078e0002 */
[----:B------:R-:W-:Y:S05]  /*18320*/  WARPSYNC.COLLECTIVE R15, `(.L_x_11674) ;  /* 0x000000000f087348 */ /* 0x000fea0003c00000 */
[----:B------:R0:W1:Y:S02]  /*18330*/  SHFL.UP P6, R14, R13, R12, R11 ;  /* 0x0400000c0d0e7389 */ /* 0x00006400000c000b */
[----:B01----:R-:W-:Y:S01]  /*18340*/  ENDCOLLECTIVE ;  /* 0x000000000000791b */ /* 0x003fe20003800000 */
.L_x_11674:
[----:B------:R-:W-:Y:S01]  /*18350*/  IMAD.MOV.U32 R12, RZ, RZ, 0x4 ;  /* 0x00000004ff0c7424 */ /* 0x000fe200078e00ff */
[----:B------:R-:W-:-:S05]  /*18360*/  SEL R3, R14, RZ, P2 ;  /* 0x000000ff0e037207 */ /* 0x000fca0001000000 */
[----:B------:R-:W-:-:S04]  /*18370*/  IMAD.IADD R2, R2, 0x1, R3 ;  /* 0x0000000102027824 */ /* 0x000fc800078e0203 */
[----:B------:R-:W-:-:S07]  /*18380*/  IMAD.MOV.U32 R13, RZ, RZ, R2 ;  /* 0x000000ffff0d7224 */ /* 0x000fce00078e0002 */
[----:B------:R-:W-:Y:S05]  /*18390*/  WARPSYNC.COLLECTIVE R15, `(.L_x_11675) ;  /* 0x000000000f087348 */ /* 0x000fea0003c00000 */
[----:B------:R0:W1:Y:S02]  /*183a0*/  SHFL.UP P6, R14, R13, R12, R11 ;  /* 0x0400000c0d0e7389 */ /* 0x00006400000c000b */
[----:B01----:R-:W-:Y:S01]  /*183b0*/  ENDCOLLECTIVE ;  /* 0x000000000000791b */ /* 0x003fe20003800000 */
.L_x_11675:
[----:B------:R-:W-:Y:S01]  /*183c0*/  IMAD.MOV.U32 R12, RZ, RZ, 0x8 ;  /* 0x00000008ff0c7424 */ /* 0x000fe200078e00ff */
[----:B------:R-:W-:-:S05]  /*183d0*/  SEL R3, R14, RZ, P3 ;  /* 0x000000ff0e037207 */ /* 0x000fca0001800000 */
[----:B------:R-:W-:-:S04]  /*183e0*/  IMAD.IADD R2, R2, 0x1, R3 ;  /* 0x0000000102027824 */ /* 0x000fc800078e0203 */
[----:B------:R-:W-:-:S07]  /*183f0*/  IMAD.MOV.U32 R13, RZ, RZ, R2 ;  /* 0x000000ffff0d7224 */ /* 0x000fce00078e0002 */
[----:B------:R-:W-:Y:S05]  /*18400*/  WARPSYNC.COLLECTIVE R15, `(.L_x_11676) ;  /* 0x000000000f087348 */ /* 0x000fea0003c00000 */
[----:B------:R0:W1:Y:S02]  /*18410*/  SHFL.UP P6, R14, R13, R12, R11 ;  /* 0x0400000c0d0e7389 */ /* 0x00006400000c000b */
[----:B01----:R-:W-:Y:S01]  /*18420*/  ENDCOLLECTIVE ;  /* 0x000000000000791b */ /* 0x003fe20003800000 */
.L_x_11676:
[----:B------:R-:W-:Y:S01]  /*18430*/  IMAD.MOV.U32 R12, RZ, RZ, 0x10 ;  /* 0x00000010ff0c7424 */ /* 0x000fe200078e00ff */
[----:B------:R-:W-:-:S05]  /*18440*/  SEL R3, R14, RZ, P4 ;  /* 0x000000ff0e037207 */ /* 0x000fca0002000000 */
[----:B------:R-:W-:-:S04]  /*18450*/  IMAD.IADD R2, R2, 0x1, R3 ;  /* 0x0000000102027824 */ /* 0x000fc800078e0203 */
[----:B------:R-:W-:-:S07]  /*18460*/  IMAD.MOV.U32 R13, RZ, RZ, R2 ;  /* 0x000000ffff0d7224 */ /* 0x000fce00078e0002 */
[----:B------:R-:W-:Y:S05]  /*18470*/  WARPSYNC.COLLECTIVE R15, `(.L_x_11677) ;  /* 0x000000000f087348 */ /* 0x000fea0003c00000 */
[----:B------:R0:W1:Y:S02]  /*18480*/  SHFL.UP P6, R14, R13, R12, R11 ;  /* 0x0400000c0d0e7389 */ /* 0x00006400000c000b */
[----:B01----:R-:W-:Y:S01]  /*18490*/  ENDCOLLECTIVE ;  /* 0x000000000000791b */ /* 0x003fe20003800000 */
.L_x_11677:
        /* <DEDUP_REMOVED lines=8> */
.L_x_11678:
[----:B------:R-:W-:Y:S05]  /*18520*/  BRA `(.L_x_11679) ;  /* 0xffffffd800407947 */ /* 0x000fea000383ffff */
.L_x_11593:
[----:B------:R-:W-:Y:S01]  /*18530*/  BSSY B0, `(.L_x_11680) ;  /* 0x0000008000007945 */ /* 0x000fe20003800000 */
[----:B------:R-:W-:Y:S02]  /*18540*/  IMAD.MOV.U32 R13, RZ, RZ, R2 ;  /* 0x000000ffff0d7224 */ /* 0x000fe400078e0002 */
[----:B------:R-:W-:Y:S02]  /*18550*/  IMAD.MOV.U32 R12, RZ, RZ, 0x1 ;  /* 0x00000001ff0c7424 */ /* 0x000fe400078e00ff */
[----:B-1----:R-:W-:Y:S02]  /*18560*/  IMAD.MOV.U32 R11, RZ, RZ, RZ ;  /* 0x000000ffff0b7224 */ /* 0x002fe400078e00ff */
[----:B------:R-:W-:-:S07]  /*18570*/  IMAD.MOV.U32 R15, RZ, RZ, -0x1 ;  /* 0xffffffffff0f7424 */ /* 0x000fce00078e00ff */
[----:B------:R-:W-:Y:S05]  /*18580*/  WARPSYNC.COLLECTIVE R15, `(.L_x_11681) ;  /* 0x000000000f087348 */ /* 0x000fea0003c00000 */
[----:B------:R0:W1:Y:S02]  /*18590*/  SHFL.UP P6, R14, R13, R12, R11 ;  /* 0x0400000c0d0e7389 */ /* 0x00006400000c000b */
[----:B01----:R-:W-:Y:S01]  /*185a0*/  ENDCOLLECTIVE ;  /* 0x000000000000791b */ /* 0x003fe20003800000 */
.L_x_11681:
[----:B------:R-:W-:Y:S05]  /*185b0*/  BSYNC B0 ;  /* 0x0000000000007941 */ /* 0x000fea0003800000 */
.L_x_11680:
        /* <DEDUP_REMOVED lines=9> */
.L_x_11682:
[----:B------:R-:W-:Y:S01]  /*18650*/  IMAD.MOV.U32 R12, RZ, RZ, 0x4 ;  /* 0x00000004ff0c7424 */ /* 0x000fe200078e00ff */
[----:B------:R-:W-:-:S05]  /*18660*/  SEL R3, R14, RZ, P2 ;  /* 0x000000ff0e037207 */ /* 0x000fca0001000000 */
[----:B------:R-:W-:-:S04]  /*18670*/  IMAD.IADD R2, R2, 0x1, R3 ;  /* 0x0000000102027824 */ /* 0x000fc800078e0203 */
[----:B------:R-:W-:-:S07]  /*18680*/  IMAD.MOV.U32 R13, RZ, RZ, R2 ;  /* 0x000000ffff0d7224 */ /* 0x000fce00078e0002 */
[----:B------:R-:W-:Y:S05]  /*18690*/  WARPSYNC.COLLECTIVE R15, `(.L_x_11683) ;  /* 0x000000000f087348 */ /* 0x000fea0003c00000 */
[----:B------:R0:W1:Y:S02]  /*186a0*/  SHFL.UP P6, R14, R13, R12, R11 ;  /* 0x0400000c0d0e7389 */ /* 0x00006400000c000b */
[----:B01----:R-:W-:Y:S01]  /*186b0*/  ENDCOLLECTIVE ;  /* 0x000000000000791b */ /* 0x003fe20003800000 */
.L_x_11683:
[----:B------:R-:W-:Y:S01]  /*186c0*/  IMAD.MOV.U32 R12, RZ, RZ, 0x8 ;  /* 0x00000008ff0c7424 */ /* 0x000fe200078e00ff */
[----:B------:R-:W-:-:S05]  /*186d0*/  SEL R3, R14, RZ, P3 ;  /* 0x000000ff0e037207 */ /* 0x000fca0001800000 */
[----:B------:R-:W-:-:S04]  /*186e0*/  IMAD.IADD R2, R2, 0x1, R3 ;  /* 0x0000000102027824 */ /* 0x000fc800078e0203 */
[----:B------:R-:W-:-:S07]  /*186f0*/  IMAD.MOV.U32 R13, RZ, RZ, R2 ;  /* 0x000000ffff0d7224 */ /* 0x000fce00078e0002 */
[----:B------:R-:W-:Y:S05]  /*18700*/  WARPSYNC.COLLECTIVE R15, `(.L_x_11684) ;  /* 0x000000000f087348 */ /* 0x000fea0003c00000 */
[----:B------:R0:W1:Y:S02]  /*18710*/  SHFL.UP P6, R14, R13, R12, R11 ;  /* 0x0400000c0d0e7389 */ /* 0x00006400000c000b */
[----:B01----:R-:W-:Y:S01]  /*18720*/  ENDCOLLECTIVE ;  /* 0x000000000000791b */ /* 0x003fe20003800000 */
.L_x_11684:
[----:B------:R-:W-:Y:S01]  /*18730*/  IMAD.MOV.U32 R12, RZ, RZ, 0x10 ;  /* 0x00000010ff0c7424 */ /* 0x000fe200078e00ff */
[----:B------:R-:W-:-:S05]  /*18740*/  SEL R3, R14, RZ, P4 ;  /* 0x000000ff0e037207 */ /* 0x000fca0002000000 */
[----:B------:R-:W-:-:S04]  /*18750*/  IMAD.IADD R2, R2, 0x1, R3 ;  /* 0x0000000102027824 */ /* 0x000fc800078e0203 */
[----:B------:R-:W-:-:S07]  /*18760*/  IMAD.MOV.U32 R13, RZ, RZ, R2 ;  /* 0x000000ffff0d7224 */ /* 0x000fce00078e0002 */
[----:B------:R-:W-:Y:S05]  /*18770*/  WARPSYNC.COLLECTIVE R15, `(.L_x_11685) ;  /* 0x000000000f087348 */ /* 0x000fea0003c00000 */
[----:B------:R0:W1:Y:S02]  /*18780*/  SHFL.UP P6, R14, R13, R12, R11 ;  /* 0x0400000c0d0e7389 */ /* 0x00006400000c000b */
[----:B01----:R-:W-:Y:S01]  /*18790*/  ENDCOLLECTIVE ;  /* 0x000000000000791b */ /* 0x003fe20003800000 */
.L_x_11685:
        /* <DEDUP_REMOVED lines=8> */
.L_x_11686:
[----:B------:R-:W-:Y:S05]  /*18820*/  BRA `(.L_x_11687) ;  /* 0xffffffd800247947 */ /* 0x000fea000383ffff */
.L_x_11595:
[----:B------:R-:W-:Y:S01]  /*18830*/  BSSY B0, `(.L_x_11688) ;  /* 0x0000006000007945 */ /* 0x000fe20003800000 */
[----:B------:R-:W-:Y:S01]  /*18840*/  PLOP3.LUT P6, PT, P6, PT, PT, 0x8, 0x0 ;  /* 0x000000000000781c */ /* 0x000fe200037ce170 */
[----:B------:R-:W-:-:S12]  /*18850*/  IMAD.MOV.U32 R15, RZ, RZ, -0x1 ;  /* 0xffffffffff0f7424 */ /* 0x000fd800078e00ff */
[----:B01----:R-:W-:Y:S05]  /*18860*/  WARPSYNC.COLLECTIVE R15, `(.L_x_11689) ;  /* 0x000000000f087348 */ /* 0x003fea0003c00000 */
[----:B------:R-:W-:Y:S01]  /*18870*/  VOTE.ANY R14, PT, P6 ;  /* 0x00000000000e7806 */ /* 0x000fe200030e0100 */
[----:B01----:R-:W-:Y:S06]  /*18880*/  ENDCOLLECTIVE ;  /* 0x000000000000791b */ /* 0x003fec0003800000 */
.L_x_11689:
[----:B------:R-:W-:Y:S05]  /*18890*/  BSYNC B0 ;  /* 0x0000000000007941 */ /* 0x000fea0003800000 */
.L_x_11688:
        /* <DEDUP_REMOVED lines=9> */
.L_x_11690:
[----:B------:R-:W-:Y:S02]  /*18930*/  IMAD.MOV.U32 R13, RZ, RZ, R7 ;  /* 0x000000ffff0d7224 */ /* 0x000fe400078e0007 */
[----:B------:R-:W-:-:S07]  /*18940*/  IMAD.MOV.U32 R4, RZ, RZ, R14 ;  /* 0x000000ffff047224 */ /* 0x000fce00078e000e */
[----:B------:R-:W-:Y:S05]  /*18950*/  WARPSYNC.COLLECTIVE R15, `(.L_x_11691) ;  /* 0x000000000f087348 */ /* 0x000fea0003c00000 */
[----:B------:R0:W1:Y:S02]  /*18960*/  SHFL.IDX P6, R14, R13, R12, R11 ;  /* 0x0000000c0d0e7389 */ /* 0x00006400000c000b */
[----:B01----:R-:W-:Y:S01]  /*18970*/  ENDCOLLECTIVE ;  /* 0x000000000000791b */ /* 0x003fe20003800000 */
.L_x_11691:
[----:B------:R-:W-:Y:S01]  /*18980*/  IMAD.MOV.U32 R7, RZ, RZ, R14 ;  /* 0x000000ffff077224 */ /* 0x000fe200078e000e */
[----:B------:R-:W-:Y:S06]  /*18990*/  BRA `(.L_x_11692) ;  /* 0xffffffd800047947 */ /* 0x000fec000383ffff */
.L_x_11597:
[----:B------:R-:W-:Y:S01]  /*189a0*/  BSSY B0, `(.L_x_11693) ;  /* 0x0000007000007945 */ /* 0x000fe20003800000 */
[----:B------:R-:W-:Y:S02]  /*189b0*/  IMAD.MOV.U32 R13, RZ, RZ, R2 ;  /* 0x000000ffff0d7224 */ /* 0x000fe400078e0002 */
[----:B-1----:R-:W-:Y:S02]  /*189c0*/  IMAD.MOV.U32 R11, RZ, RZ, 0x1f ;  /* 0x0000001fff0b7424 */ /* 0x002fe400078e00ff */
[----:B------:R-:W-:-:S07]  /*189d0*/  IMAD.MOV.U32 R15, RZ, RZ, -0x1 ;  /* 0xffffffffff0f7424 */ /* 0x000fce00078e00ff */
[----:B0-234-:R-:W-:Y:S05]  /*189e0*/  WARPSYNC.COLLECTIVE R15, `(.L_x_11694) ;  /* 0x000000000f087348 */ /* 0x01dfea0003c00000 */
[----:B------:R1:W0:Y:S02]  /*189f0*/  SHFL.IDX P6, R14, R13, R12, R11 ;  /* 0x0000000c0d0e7389 */ /* 0x00022400000c000b */
[----:B01234-:R-:W-:Y:S01]  /*18a00*/  ENDCOLLECTIVE ;  /* 0x000000000000791b */ /* 0x01ffe20003800000 */
.L_x_11694:
[----:B------:R-:W-:Y:S05]  /*18a10*/  BSYNC B0 ;  /* 0x0000000000007941 */ /* 0x000fea0003800000 */
.L_x_11693:
[----:B------:R-:W-:Y:S01]  /*18a20*/  IMAD.MOV.U32 R24, RZ, RZ, R14 ;  /* 0x000000ffff187224 */ /* 0x000fe200078e000e */
[----:B------:R-:W-:Y:S06]  /*18a30*/  BRA `(.L_x_11596) ;  /* 0xffffffd400f47947 */ /* 0x000fec000383ffff */
.L_x_11601:
[----:B0-----:R0:W2:Y:S02]  /*18a40*/  SYNCS.PHASECHK.TRANS64.TRYWAIT P0, [R6+URZ+0x13220], R0 ;  /* 0x01322000060075a7 */ /* 0x0010a4000800017f */
[----:B--2---:R-:W-:Y:S05]  /*18a50*/  @!P0 NANOSLEEP.SYNCS 0x989680 ;  /* 0x009896800000895d */ /* 0x004fea0003900000 */
[----:B------:R-:W2:Y:S02]  /*18a60*/  @!P0 SYNCS.PHASECHK.TRANS64 P0, [R6+URZ+0x13220], R0 ;  /* 0x01322000060085a7 */ /* 0x000ea4000800007f */
[----:B--2---:R-:W-:Y:S05]  /*18a70*/  @!P0 BRA `(.L_x_11601) ;  /* 0xfffffffc00f08947 */ /* 0x004fea000383ffff */
[----:B------:R-:W-:Y:S05]  /*18a80*/  BRA `(.L_x_11695) ;  /* 0xffffffdc004c7947 */ /* 0x000fea000383ffff */
.L_x_11602:
[----:B------:R-:W2:Y:S01]  /*18a90*/  S2R R2, SR_TID.X ;  /* 0x0000000000027919 */ /* 0x000ea20000002100 */
[----:B------:R-:W-:Y:S01]  /*18aa0*/  BSSY B0, `(.L_x_11696) ;  /* 0x000000a000007945 */ /* 0x000fe20003800000 */
[----:B------:R-:W-:Y:S02]  /*18ab0*/  IMAD.MOV.U32 R12, RZ, RZ, RZ ;  /* 0x000000ffff0c7224 */ /* 0x000fe400078e00ff */
[----:B-1----:R-:W-:Y:S02]  /*18ac0*/  IMAD.MOV.U32 R11, RZ, RZ, 0x1f ;  /* 0x0000001fff0b7424 */ /* 0x002fe400078e00ff */
[----:B------:R-:W-:Y:S01]  /*18ad0*/  IMAD.MOV.U32 R15, RZ, RZ, -0x1 ;  /* 0xffffffffff0f7424 */ /* 0x000fe200078e00ff */
[----:B--2---:R-:W-:-:S04]  /*18ae0*/  SHF.R.U32.HI R2, RZ, 0x5, R2 ;  /* 0x00000005ff027819 */ /* 0x004fc80000011602 */
[----:B------:R-:W-:-:S05]  /*18af0*/  LOP3.LUT R2, R2, 0x3, RZ, 0xc0, !PT ;  /* 0x0000000302027812 */ /* 0x000fca00078ec0ff */
[----:B------:R-:W-:-:S07]  /*18b00*/  IMAD.MOV.U32 R13, RZ, RZ, R2 ;  /* 0x000000ffff0d7224 */ /* 0x000fce00078e0002 */
[----:B0--3--:R-:W-:Y:S05]  /*18b10*/  WARPSYNC.COLLECTIVE R15, `(.L_x_11697) ;  /* 0x000000000f087348 */ /* 0x009fea0003c00000 */
[----:B------:R1:W2:Y:S02]  /*18b20*/  SHFL.IDX P6, R14, R13, R12, R11 ;  /* 0x0000000c0d0e7389 */ /* 0x0002a400000c000b */
[----:B0123--:R-:W-:Y:S01]  /*18b30*/  ENDCOLLECTIVE ;  /* 0x000000000000791b */ /* 0x00ffe20003800000 */
.L_x_11697:
[----:B------:R-:W-:Y:S05]  /*18b40*/  BSYNC B0 ;  /* 0x0000000000007941 */ /* 0x000fea0003800000 */
.L_x_11696:
[----:B------:R-:W-:Y:S05]  /*18b50*/  BRA `(.L_x_11698) ;  /* 0xffffffdc00347947 */ /* 0x000fea000383ffff */
.L_x_11603:
[----:B------:R-:W-:Y:S01]  /*18b60*/  BSSY B0, `(.L_x_11699) ;  /* 0x0000006000007945 */ /* 0x000fe20003800000 */
[----:B------:R-:W-:-:S07]  /*18b70*/  IMAD.MOV.U32 R15, RZ, RZ, -0x1 ;  /* 0xffffffffff0f7424 */ /* 0x000fce00078e00ff */
[----:B01-3--:R-:W-:Y:S05]  /*18b80*/  WARPSYNC.COLLECTIVE R15, `(.L_x_11700) ;  /* 0x000000000f0c7348 */ /* 0x00bfea0003c00000 */
[----:B------:R-:W-:Y:S02]  /*18b90*/  ELECT P6, UR62, PT ;  /* 0x00000000003e782f */ /* 0x000fe400038c0000 */
[----:B------:R-:W-:Y:S01]  /*18ba0*/  MOV R14, UR62 ;  /* 0x0000003e000e7c02 */ /* 0x000fe20008000f00 */
[----:B01-3--:R-:W-:Y:S10]  /*18bb0*/  ENDCOLLECTIVE ;  /* 0x000000000000791b */ /* 0x00bff40003800000 */
.L_x_11700:
[----:B------:R-:W-:Y:S05]  /*18bc0*/  BSYNC B0 ;  /* 0x0000000000007941 */ /* 0x000fea0003800000 */
.L_x_11699:
[----:B------:R-:W-:Y:S05]  /*18bd0*/  BRA `(.L_x_11701) ;  /* 0xffffffdc00287947 */ /* 0x000fea000383ffff */
.L_x_11605:
[----:B0-----:R0:W2:Y:S02]  /*18be0*/  SYNCS.PHASECHK.TRANS64.TRYWAIT P1, [R5+URZ], R4 ;  /* 0x00000004050075a7 */ /* 0x0010a4000802017f */
[----:B--2---:R-:W-:Y:S05]  /*18bf0*/  @!P1 NANOSLEEP.SYNCS 0x989680 ;  /* 0x009896800000995d */ /* 0x004fea0003900000 */
[----:B------:R-:W2:Y:S02]  /*18c00*/  @!P1 SYNCS.PHASECHK.TRANS64 P1, [R5+URZ], R4 ;  /* 0x00000004050095a7 */ /* 0x000ea4000802007f */
[----:B--2---:R-:W-:Y:S05]  /*18c10*/  @!P1 BRA `(.L_x_11605) ;  /* 0xfffffffc00f09947 */ /* 0x004fea000383ffff */
[----:B------:R-:W-:Y:S05]  /*18c20*/  BRA `(.L_x_11702) ;  /* 0xffffffdc00607947 */ /* 0x000fea000383ffff */
.L_x_11606:
[----:B--2---:R2:W4:Y:S02]  /*18c30*/  SYNCS.PHASECHK.TRANS64.TRYWAIT P1, [R9+URZ], R0 ;  /* 0x00000000090075a7 */ /* 0x004524000802017f */
[----:B----4-:R-:W-:Y:S05]  /*18c40*/  @!P1 NANOSLEEP.SYNCS 0x989680 ;  /* 0x009896800000995d */ /* 0x010fea0003900000 */
[----:B------:R-:W4:Y:S02]  /*18c50*/  @!P1 SYNCS.PHASECHK.TRANS64 P1, [R9+URZ], R0 ;  /* 0x00000000090095a7 */ /* 0x000f24000802007f */
[----:B----4-:R-:W-:Y:S05]  /*18c60*/  @!P1 BRA `(.L_x_11606) ;  /* 0xfffffffc00f09947 */ /* 0x010fea000383ffff */
[----:B------:R-:W-:Y:S05]  /*18c70*/  BRA `(.L_x_11703) ;  /* 0xffffffdc00547947 */ /* 0x000fea000383ffff */
.L_x_11608:
[----:B----4-:R4:W0:Y:S02]  /*18c80*/  SYNCS.PHASECHK.TRANS64.TRYWAIT P1, [R29+URZ+0x13260], R4 ;  /* 0x013260041d0075a7 */ /* 0x010824000802017f */
[----:B0-----:R-:W-:Y:S05]  /*18c90*/  @!P1 NANOSLEEP.SYNCS 0x989680 ;  /* 0x009896800000995d */ /* 0x001fea0003900000 */
[----:B------:R-:W0:Y:S02]  /*18ca0*/  @!P1 SYNCS.PHASECHK.TRANS64 P1, [R29+URZ+0x13260], R4 ;  /* 0x013260041d0095a7 */ /* 0x000e24000802007f */
[----:B0-----:R-:W-:Y:S05]  /*18cb0*/  @!P1 BRA `(.L_x_11608) ;  /* 0xfffffffc00f09947 */ /* 0x001fea000383ffff */
[----:B------:R-:W-:Y:S05]  /*18cc0*/  BRA `(.L_x_11704) ;  /* 0xffffffdc00547947 */ /* 0x000fea000383ffff */
.L_x_11610:
[----:B------:R0:W0:Y:S02]  /*18cd0*/  SYNCS.PHASECHK.TRANS64.TRYWAIT P1, [R7+URZ+0x13260], R0 ;  /* 0x01326000070075a7 */ /* 0x000024000802017f */
[----:B0-----:R-:W-:Y:S05]  /*18ce0*/  @!P1 NANOSLEEP.SYNCS 0x989680 ;  /* 0x009896800000995d */ /* 0x001fea0003900000 */
[----:B------:R-:W0:Y:S02]  /*18cf0*/  @!P1 SYNCS.PHASECHK.TRANS64 P1, [R7+URZ+0x13260], R0 ;  /* 0x01326000070095a7 */ /* 0x000e24000802007f */
[----:B0-----:R-:W-:Y:S05]  /*18d00*/  @!P1 BRA `(.L_x_11610) ;  /* 0xfffffffc00f09947 */ /* 0x001fea000383ffff */
[----:B------:R-:W-:Y:S05]  /*18d10*/  BRA `(.L_x_11705) ;  /* 0xffffffdc00547947 */ /* 0x000fea000383ffff */
.L_x_11612:
[----:B------:R0:W0:Y:S02]  /*18d20*/  SYNCS.PHASECHK.TRANS64.TRYWAIT P0, [R29+URZ+0x13280], R4 ;  /* 0x013280041d0075a7 */ /* 0x000024000800017f */
[----:B0-----:R-:W-:Y:S05]  /*18d30*/  @!P0 NANOSLEEP.SYNCS 0x989680 ;  /* 0x009896800000895d */ /* 0x001fea0003900000 */
[----:B------:R-:W0:Y:S02]  /*18d40*/  @!P0 SYNCS.PHASECHK.TRANS64 P0, [R29+URZ+0x13280], R4 ;  /* 0x013280041d0085a7 */ /* 0x000e24000800007f */
[----:B0-----:R-:W-:Y:S05]  /*18d50*/  @!P0 BRA `(.L_x_11612) ;  /* 0xfffffffc00f08947 */ /* 0x001fea000383ffff */
[----:B------:R-:W-:Y:S05]  /*18d60*/  BRA `(.L_x_11613) ;  /* 0xffffffdc00507947 */ /* 0x000fea000383ffff */
.L_x_11706:
        /* <DEDUP_REMOVED lines=9> */
.L_x_13296:


//--------------------- .text._ZN7cutlass13device_kernelIN5flash11enable_sm90INS1_16FlashAttnFwdSm90INS1_25CollectiveMainloopFwdSm90ILi2EN4cute5tupleIJNS5_1CILi1EEES8_S8_EEENS6_IJNS7_ILi192EEENS7_ILi160EEENS7_ILi64EEEEEELi64ENS_12float_e4m3_tEfNS_4arch4Sm90ELb0ELb1ELb0ELb0ELb0ELb0ELb0ELb1ELb1ELb1ELb1ELb0EEENS1_21CollectiveEpilogueFwdINS6_IJSA_SC_SB_EEES9_NS_10bfloat16_tESG_Li384ELb0ELb1ELb1ELb1EEENS1_19SingleTileSchedulerILb0ELb1ELb1ELi192EEEEEEEEEvNT_6ParamsE --------------------------
	.section	.text._ZN7cutlass13device_kernelIN5flash11enable_sm90INS1_16FlashAttnFwdSm90INS1_25CollectiveMainloopFwdSm90ILi2EN4cute5tupleIJNS5_1CILi1EEES8_S8_EEENS6_IJNS7_ILi192EEENS7_ILi160EEENS7_ILi64EEEEEELi64ENS_12float_e4m3_tEfNS_4arch4Sm90ELb0ELb1ELb0ELb0ELb0ELb0ELb0ELb1ELb1ELb1ELb1ELb0EEENS1_21CollectiveEpilogueFwdINS6_IJSA_SC_SB_EEES9_NS_10bfloat16_tESG_Li384ELb0ELb1ELb1ELb1EEENS1_19SingleTileSchedulerILb0ELb1ELb1ELi192EEEEEEEEEvNT_6ParamsE,"ax",@progbits
	.align	128
.text._ZN7cutlass13device_kernelIN5flash11enable_sm90INS1_16FlashAttnFwdSm90INS1_25CollectiveMainloopFwdSm90ILi2EN4cute5tupleIJNS5_1CILi1EEES8_S8_EEENS6_IJNS7_ILi192EEENS7_ILi160EEENS7_ILi64EEEEEELi64ENS_12float_e4m3_tEfNS_4arch4Sm90ELb0ELb1ELb0ELb0ELb0ELb0ELb0ELb1ELb1ELb1ELb1ELb0EEENS1_21CollectiveEpilogueFwdINS6_IJSA_SC_SB_EEES9_NS_10bfloat16_tESG_Li384ELb0ELb1ELb1ELb1EEENS1_19SingleTileSchedulerILb0ELb1ELb1ELi192EEEEEEEEEvNT_6ParamsE:
        .type           _ZN7cutlass13device_kernelIN5flash11enable_sm90INS1_16FlashAttnFwdSm90INS1_25CollectiveMainloopFwdSm90ILi2EN4cute5tupleIJNS5_1CILi1EEES8_S8_EEENS6_IJNS7_ILi192EEENS7_ILi160EEENS7_ILi64EEEEEELi64ENS_12float_e4m3_tEfNS_4arch4Sm90ELb0ELb1ELb0ELb0ELb0ELb0ELb0ELb1ELb1ELb1ELb1ELb0EEENS1_21CollectiveEpilogueFwdINS6_IJSA_SC_SB_EEES9_NS_10bfloat16_tESG_Li384ELb0ELb1ELb1ELb1EEENS1_19SingleTileSchedulerILb0ELb1ELb1ELi192EEEEEEEEEvNT_6ParamsE,@function
        .size           _ZN7cutlass13device_kernelIN5flash11enable_sm90INS1_16FlashAttnFwdSm90INS1_25CollectiveMainloopFwdSm90ILi2EN4cute5tupleIJNS5_1CILi1EEES8_S8_EEENS6_IJNS7_ILi192EEENS7_ILi160EEENS7_ILi64EEEEEELi64ENS_12float_e4m3_tEfNS_4arch4Sm90ELb0ELb1ELb0ELb0ELb0ELb0ELb0ELb1ELb1ELb1ELb1ELb0EEENS1_21CollectiveEpilogueFwdINS6_IJSA_SC_SB_EEES9_NS_10bfloat16_tESG_Li384ELb0ELb1ELb1ELb1EEENS1_19SingleTileSchedulerILb0ELb1ELb1ELi192EEEEEEEEEvNT_6ParamsE,(.L_x_13297 - _ZN7cutlass13device_kernelIN5flash11enable_sm90INS1_16FlashAttnFwdSm90INS1_25CollectiveMainloopFwdSm90ILi2EN4cute5tupleIJNS5_1CILi1EEES8_S8_EEENS6_IJNS7_ILi192EEENS7_ILi160EEENS7_ILi64EEEEEELi64ENS_12float_e4m3_tEfNS_4arch4Sm90ELb0ELb1ELb0ELb0ELb0ELb0ELb0ELb1ELb1ELb1ELb1ELb0EEENS1_21CollectiveEpilogueFwdINS6_IJSA_SC_SB_EEES9_NS_10bfloat16_tESG_Li384ELb0ELb1ELb1ELb1EEENS1_19SingleTileSchedulerILb0ELb1ELb1ELi192EEEEEEEEEvNT_6ParamsE)
        .other          _ZN7cutlass13device_kernelIN5flash11enable_sm90INS1_16FlashAttnFwdSm90INS1_25CollectiveMainloopFwdSm90ILi2EN4cute5tupleIJNS5_1CILi1EEES8_S8_EEENS6_IJNS7_ILi192EEENS7_ILi160EEENS7_ILi64EEEEEELi64ENS_12float_e4m3_tEfNS_4arch4Sm90ELb0ELb1ELb0ELb0ELb0ELb0ELb0ELb1ELb1ELb1ELb1ELb0EEENS1_21CollectiveEpilogueFwdINS6_IJSA_SC_SB_EEES9_NS_10bfloat16_tESG_Li384ELb0ELb1ELb1ELb1EEENS1_19SingleTileSchedulerILb0ELb1ELb1ELi192EEEEEEEEEvNT_6ParamsE,@"STO_CUDA_ENTRY STV_DEFAULT"
_ZN7cutlass13device_kernelIN5flash11enable_sm90INS1_16FlashAttnFwdSm90INS1_25CollectiveMainloopFwdSm90ILi2EN4cute5tupleIJNS5_1CILi1EEES8_S8_EEENS6_IJNS7_ILi192EEENS7_ILi160EEENS7_ILi64EEEEEELi64ENS_12float_e4m3_tEfNS_4arch4Sm90ELb0ELb1ELb0ELb0ELb0ELb0ELb0ELb1ELb1ELb1ELb1ELb0EEENS1_21CollectiveEpilogueFwdINS6_IJSA_SC_SB_EEES9_NS_10bfloat16_tESG_Li384ELb0ELb1ELb1ELb1EEENS1_19SingleTileSchedulerILb0ELb1ELb1ELi192EEEEEEEEEvNT_6ParamsE:
        /* <DEDUP_REMOVED lines=17> */
.L_x_11708:
[----:B------:R-:W-:Y:S05]  /*0110*/  BSYNC B0 ;  /* 0x0000000000007941 */ /* 0x000fea0003800000 */
.L_x_11707:
        /* <DEDUP_REMOVED lines=41> */
.L_x_11709:
        /* <DEDUP_REMOVED lines=22> */
.L_x_11710:
        /* <DEDUP_REMOVED lines=18> */
.L_x_11711:
        /* <DEDUP_REMOVED lines=22> */
.L_x_11712:
        /* <DEDUP_REMOVED lines=22> */
.L_x_11713:
        /* <DEDUP_REMOVED lines=9> */
.L_x_11716:
        /* <DEDUP_REMOVED lines=65> */
[----:B------:R-:W-:Y:S01]  /*0d90*/  ULDC.64 UR6, c[0x0][0x9e0] ;  /* 0x0002780000067ab9 */ /* 0x000fe20000000a00 */
[----:B------:R-:W-:Y:S01]  /*0da0*/  ULDC UR11, c[0x0][0x988] ;  /* 0x00026200000b7ab9 */ /* 0x000fe20000000800 */
[----:B------:R1:W5:Y:S04]  /*0db0*/  @P0 LDG.E R3, desc[UR42][R4.64] ;  /* 0x0000002a04030981 */ /* 0x000368000c1e1900 */
[----:B------:R-:W5:Y:S01]  /*0dc0*/  @P1 LDG.E R0, desc[UR42][R6.64] ;  /* 0x0000002a06001981 */ /* 0x000f62000c1e1900 */
[----:B0-----:R-:W-:Y:S01]  /*0dd0*/  ISETP.NE.U32.AND P0, PT, R8, RZ, PT ;  /* 0x000000ff0800720c */ /* 0x001fe20003f05070 */
[----:B------:R-:W-:Y:S01]  /*0de0*/  UISETP.NE.AND UP1, UPT, UR5, 0x1, UPT ;  /* 0x000000010500788c */ /* 0x000fe2000bf25270 */
[----:B------:R-:W-:Y:S01]  /*0df0*/  VIADD R23, R25, 0xffffff80 ;  /* 0xffffff8019177836 */ /* 0x000fe20000000000 */
[----:B------:R-:W-:Y:S01]  /*0e00*/  UISETP.GE.AND UP0, UPT, UR7, 0x1, UPT ;  /* 0x000000010700788c */ /* 0x000fe2000bf06270 */
[----:B------:R-:W-:-:S02]  /*0e10*/  ISETP.NE.AND.EX P0, PT, R9, RZ, PT, P0 ;  /* 0x000000ff0900720c */ /* 0x000fc40003f05300 */
[----:B-1----:R-:W-:Y:S02]  /*0e20*/  IADD3 R5, -R19, 0x1, RZ ;  /* 0x0000000113057810 */ /* 0x002fe40007ffe1ff */
[----:B--2---:R-:W-:Y:S02]  /*0e30*/  SEL R18, R18, 0x1, P0 ;  /* 0x0000000112127807 */ /* 0x004fe40000000000 */
[----:B------:R-:W-:Y:S02]  /*0e40*/  PLOP3.LUT P1, PT, PT, PT, UP0, 0x80, 0x0 ;  /* 0x000000000000781c */ /* 0x000fe40003f2f008 */
[----:B------:R-:W-:Y:S01]  /*0e50*/  @UP1 ULDC UR9, c[0x0][0x44c] ;  /* 0x0001130000091ab9 */ /* 0x000fe20000000800 */
[CC--:B---3--:R-:W-:Y:S01]  /*0e60*/  IMAD R5, R18.reuse, R11.reuse, R5 ;  /* 0x0000000b12057224 */ /* 0x0c8fe200078e0205 */
[----:B----4-:R-:W-:Y:S01]  /*0e70*/  UIMAD UR38, UR38, 0xc0, URZ ;  /* 0x000000c0262678a4 */ /* 0x010fe2000f8e023f */
        /* <DEDUP_REMOVED lines=24> */
.L_x_11719:
[----:B------:R-:W-:-:S11]  /*1000*/  UISETP.NE.AND UP0, UPT, UR7, 0x1, UPT ;  /* 0x000000010700788c */ /* 0x000fd6000bf05270 */
[----:B------:R-:W-:Y:S02]  /*1010*/  @UP0 ULDC.64 UR10, c[0x0][0x9e8] ;  /* 0x00027a00000a0ab9 */ /* 0x000fe40000000a00 */
[----:B------:R-:W-:-:S04]  /*1020*/  UIMAD.WIDE.U32 UR8, UR5, UR10, URZ ;  /* 0x0000000a050872a5 */ /* 0x000fc8000f8e003f */
[----:B------:R-:W-:-:S12]  /*1030*/  @UP0 USHF.R.U32.HI UR5, URZ, UR11, UR9 ;  /* 0x0000000b3f050299 */ /* 0x000fd80008011609 */
.L_x_11720:
[----:B------:R-:W-:-:S06]  /*1040*/  UIMAD UR5, UR5, UR7, UR7 ;  /* 0x00000007050572a4 */ /* 0x000fcc000f8e0207 */
[----:B------:R-:W-:-:S07]  /*1050*/  VIMNMX R0, R0, UR5, PT ;  /* 0x0000000500007c48 */ /* 0x000fce000bfe0100 */
.L_x_11718:
[-C--:B------:R-:W-:Y:S01]  /*1060*/  IMAD R19, R18, R11.reuse, -R19 ;  /* 0x0000000b12137224 */ /* 0x080fe200078e0a13 */
        /* <DEDUP_REMOVED lines=29> */
.L_x_11722:
[----:B------:R-:W-:-:S11]  /*1240*/  UISETP.NE.AND UP0, UPT, UR7, 0x1, UPT ;  /* 0x000000010700788c */ /* 0x000fd6000bf05270 */
[----:B------:R-:W-:Y:S02]  /*1250*/  @UP0 ULDC.64 UR10, c[0x0][0x9e8] ;  /* 0x00027a00000a0ab9 */ /* 0x000fe40000000a00 */
[----:B------:R-:W-:-:S04]  /*1260*/  UIMAD.WIDE.U32 UR8, UR5, UR10, URZ ;  /* 0x0000000a050872a5 */ /* 0x000fc8000f8e003f */
[----:B------:R-:W-:-:S12]  /*1270*/  @UP0 USHF.R.U32.HI UR5, URZ, UR11, UR9 ;  /* 0x0000000b3f050299 */ /* 0x000fd80008011609 */
.L_x_11723:
[----:B------:R-:W-:-:S04]  /*1280*/  UIMAD UR5, UR5, UR7, URZ ;  /* 0x00000007050572a4 */ /* 0x000fc8000f8e023f */
[----:B------:R-:W-:-:S04]  /*1290*/  UISETP.LT.AND UP0, UPT, UR6, UR5, UPT ;  /* 0x000000050600728c */ /* 0x000fc8000bf01270 */
[----:B------:R-:W-:-:S12]  /*12a0*/  USEL UR6, UR6, UR5, !UP0 ;  /* 0x0000000506067287 */ /* 0x000fd8000c000000 */
.L_x_11721:
        /* <DEDUP_REMOVED lines=47> */
.L_x_11724:
        /* <DEDUP_REMOVED lines=24> */
[----:B------:R-:W-:Y:S01]  /*1720*/  SHF.R.S32.HI R104, RZ, 0x1f, R23 ;  /* 0x0000001fff687819 */ /* 0x000fe20000011417 */
[----:B------:R-:W0:Y:S01]  /*1730*/  S2UR UR7, SR_CgaCtaId ;  /* 0x00000000000779c3 */ /* 0x000e220000008800 */
[----:B------:R-:W-:Y:S01]  /*1740*/  UMOV UR47, 0x400 ;  /* 0x00000400002f7882 */ /* 0x000fe20000000000 */
[----:B------:R-:W-:Y:S01]  /*1750*/  UMOV UR37, 0x80000020 ;  /* 0x8000002000257882 */ /* 0x000fe20000000000 */
        /* <DEDUP_REMOVED lines=32> */
.L_x_11726:
[----:B------:R-:W-:-:S04]  /*1960*/  SHF.L.U32 R0, RZ, 0x1f, RZ ;  /* 0x0000001fff007819 */ /* 0x000fc800000006ff */
[----:B------:R-:W0:Y:S02]  /*1970*/  SYNCS.PHASECHK.TRANS64.TRYWAIT P0, [UR47+0x12400], R0 ;  /* 0x01240000ff0075a7 */ /* 0x000e24000800016f */
[----:B0-----:R-:W-:Y:S05]  /*1980*/  @!P0 BRA `(.L_x_11727) ;  /* 0x0000013800548947 */ /* 0x001fea0003800000 */
.L_x_11864:
[----:B------:R-:W-:-:S06]  /*1990*/  ULOP3.LUT UR4, UR40, 0x1, URZ, 0xfc, !UPT ;  /* 0x0000000128047892 */ /* 0x000fcc000f8efc3f */
[----:B0-----:R-:W-:-:S05]  /*19a0*/  IMAD.U32 R3, RZ, RZ, UR4 ;  /* 0x00000004ff037e24 */ /* 0x001fca000f8e00ff */
[----:B------:R-:W-:-:S13]  /*19b0*/  ISETP.NE.AND P0, PT, R3, 0x3, PT ;  /* 0x000000030300780c */ /* 0x000fda0003f05270 */
[----:B------:R-:W-:Y:S05]  /*19c0*/  @!P0 BRA `(.L_x_11728) ;  /* 0x0000000000048947 */ /* 0x000fea0003800000 */
[----:B------:R-:W-:Y:S01]  /*19d0*/  BPT.TRAP 0x1 ;  /* 0x000000040000795c */ /* 0x000fe20000300000 */
.L_x_11728:
[----:B------:R0:W1:Y:S01]  /*19e0*/  SYNCS.PHASECHK.TRANS64.TRYWAIT P1, [UR47+0x12430], R0 ;  /* 0x01243000ff0075a7 */ /* 0x000062000802016f */
[----:B------:R-:W-:Y:S05]  /*19f0*/  @!P0 BRA `(.L_x_11729) ;  /* 0x0000000000048947 */ /* 0x000fea0003800000 */
[----:B------:R-:W-:Y:S01]  /*1a00*/  BPT.TRAP 0x1 ;  /* 0x000000040000795c */ /* 0x000fe20000300000 */
.L_x_11729:
[----:B------:R-:W-:Y:S02]  /*1a10*/  ISETP.NE.AND P2, PT, R2, RZ, PT ;  /* 0x000000ff0200720c */ /* 0x000fe40003f45270 */
[----:B------:R-:W-:-:S11]  /*1a20*/  LOP3.LUT R16, R16, 0xfdffffff, RZ, 0xc0, !PT ;  /* 0xfdffffff10107812 */ /* 0x000fd600078ec0ff */
[----:B------:R-:W-:Y:S01]  /*1a30*/  @P2 LOP3.LUT R16, R16, 0x2000000, RZ, 0xfc, !PT ;  /* 0x0200000010102812 */ /* 0x000fe200078efcff */
[----:B-1----:R-:W-:Y:S06]  /*1a40*/  @P1 BRA `(.L_x_11730) ;  /* 0x0000000000081947 */ /* 0x002fec0003800000 */
[----:B------:R-:W1:Y:S02]  /*1a50*/  SYNCS.PHASECHK.TRANS64.TRYWAIT P1, [UR47+0x12430], R0 ;  /* 0x01243000ff0075a7 */ /* 0x000e64000802016f */
[----:B-1----:R-:W-:Y:S05]  /*1a60*/  @!P1 BRA `(.L_x_11731) ;  /* 0x0000013800349947 */ /* 0x002fea0003800000 */
.L_x_11730:
[----:B------:R-:W-:Y:S05]  /*1a70*/  WARPSYNC.ALL ;  /* 0x0000000000007948 */ /* 0x000fea0003800000 */
[----:B------:R-:W-:Y:S01]  /*1a80*/  UIADD3 UR4, UR47, 0xd200, URZ ;  /* 0x0000d2002f047890 */ /* 0x000fe2000fffe03f */
[----:B------:R-:W-:Y:S01]  /*1a90*/  WARPGROUP.ARRIVE ;  /* 0x00000000000079c5 */ /* 0x000fe20000000000 */
[----:B------:R-:W-:Y:S01]  /*1aa0*/  UMOV UR5, UR37 ;  /* 0x0000002500057c82 */ /* 0x000fe20008000000 */
[----:B------:R-:W-:Y:S01]  /*1ab0*/  UMOV UR7, 0x80000020 ;  /* 0x8000002000077882 */ /* 0x000fe20000000000 */
[----:B------:R-:W-:Y:S01]  /*1ac0*/  USHF.R.U32.HI UR4, URZ, 0x4, UR4 ;  /* 0x000000043f047899 */ /* 0x000fe20008011604 */
[----:B01----:R-:W-:Y:S01]  /*1ad0*/  LOP3.LUT R0, R105, 0xffffff80, RZ, 0xc0, !PT ;  /* 0xffffff8069007812 */ /* 0x003fe200078ec0ff */
[----:B------:R-:W-:Y:S01]  /*1ae0*/  UMOV UR8, UR36 ;  /* 0x0000002400087c82 */ /* 0x000fe20008000000 */
[----:B------:R-:W-:Y:S01]  /*1af0*/  UMOV UR9, UR37 ;  /* 0x0000002500097c82 */ /* 0x000fe20008000000 */
[----:B------:R-:W-:Y:S01]  /*1b00*/  ULOP3.LUT UR4, UR4, 0x3fff, URZ, 0xc0, !UPT ;  /* 0x00003fff04047892 */ /* 0x000fe2000f8ec03f */
[----:B------:R-:W-:Y:S01]  /*1b10*/  IMAD.HI R3, R106, 0x55555556, RZ ;  /* 0x555555566a037827 */ /* 0x000fe200078e02ff */
[----:B------:R-:W-:Y:S01]  /*1b20*/  UMOV UR11, 0x80000020 ;  /* 0x80000020000b7882 */ /* 0x000fe20000000000 */
[----:B------:R-:W-:Y:S01]  /*1b30*/  UMOV UR15, 0x80000020 ;  /* 0x80000020000f7882 */ /* 0x000fe20000000000 */
[----:B------:R-:W-:Y:S01]  /*1b40*/  ULOP3.LUT UR6, UR4, 0x10000, URZ, 0xfc, !UPT ;  /* 0x0001000004067892 */ /* 0x000fe2000f8efc3f */
[----:B------:R-:W-:Y:S01]  /*1b50*/  IMAD.IADD R5, R23, 0x1, -R0 ;  /* 0x0000000117057824 */ /* 0x000fe200078e0a00 */
[----:B------:R-:W-:Y:S01]  /*1b60*/  UMOV UR19, 0x80000020 ;  /* 0x8000002000137882 */ /* 0x000fe20000000000 */
[----:B------:R-:W-:Y:S01]  /*1b70*/  UMOV UR4, UR36 ;  /* 0x0000002400047c82 */ /* 0x000fe20008000000 */
[----:B------:R-:W-:Y:S01]  /*1b80*/  UIADD3 UR10, UR6, 0x80, URZ ;  /* 0x00000080060a7890 */ /* 0x000fe2000fffe03f */
[----:B------:R-:W-:Y:S01]  /*1b90*/  LEA.HI R104, R104, R23, RZ, 0x2 ;  /* 0x0000001768687211 */ /* 0x000fe200078f10ff */
[----:B------:R-:W-:Y:S01]  /*1ba0*/  UIADD3 UR14, UR6, 0x82, URZ ;  /* 0x00000082060e7890 */ /* 0x000fe2000fffe03f */
[----:B------:R-:W-:Y:S01]  /*1bb0*/  SHF.R.S32.HI R0, RZ, 0x1f, R5 ;  /* 0x0000001fff007819 */ /* 0x000fe20000011405 */
[----:B------:R-:W-:-:S02]  /*1bc0*/  UIADD3 UR18, UR6, 0x102, URZ ;  /* 0x0000010206127890 */ /* 0x000fc4000fffe03f */
[----:B------:R-:W-:Y:S01]  /*1bd0*/  QGMMA.64x32x32.F32.E4M3.E4M3 R88, gdesc[UR4], RZ, !UPT, gsb0 ;  /* 0x00600000045879f3 */ /* 0x000fe2000c0008ff */
[----:B------:R-:W-:Y:S01]  /*1be0*/  UIADD3 UR4, UR6, 0x100, URZ ;  /* 0x0000010006047890 */ /* 0x000fe2000fffe03f */
[----:B------:R-:W-:Y:S01]  /*1bf0*/  LEA.HI R4, R0, R5, RZ, 0x2 ;  /* 0x0000000500047211 */ /* 0x000fe200078f10ff */
[----:B------:R-:W-:Y:S01]  /*1c00*/  UIADD3 UR5, UR6, 0x180, URZ ;  /* 0x0000018006057890 */ /* 0x000fe2000fffe03f */
[----:B------:R-:W-:Y:S01]  /*1c10*/  LEA.HI R9, R3, R3, RZ, 0x1 ;  /* 0x0000000303097211 */ /* 0x000fe200078f08ff */
[----:B------:R-:W-:Y:S01]  /*1c20*/  UIADD3 UR22, UR6, 0x182, URZ ;  /* 0x0000018206167890 */ /* 0x000fe2000fffe03f */
[----:B------:R-:W-:Y:S01]  /*1c30*/  LOP3.LUT R104, R104, 0xfffffffc, RZ, 0xc0, !PT ;  /* 0xfffffffc68687812 */ /* 0x000fe200078ec0ff */
[----:B------:R-:W-:Y:S01]  /*1c40*/  UMOV UR23, 0x80000020 ;  /* 0x8000002000177882 */ /* 0x000fe20000000000 */
[----:B------:R-:W-:Y:S01]  /*1c50*/  UIADD3 UR26, UR6, 0x202, URZ ;  /* 0x00000202061a7890 */ /* 0x000fe2000fffe03f */
[----:B------:R-:W-:Y:S01]  /*1c60*/  LEA.HI R3, R0, R5, RZ, 0x5 ;  /* 0x0000000500037211 */ /* 0x000fe200078f28ff */
[----:B------:R-:W-:Y:S01]  /*1c70*/  UMOV UR27, 0x80000020 ;  /* 0x80000020001b7882 */ /* 0x000fe20000000000 */
[----:B------:R-:W-:Y:S01]  /*1c80*/  SHF.R.S32.HI R0, RZ, 0x2, R4 ;  /* 0x00000002ff007819 */ /* 0x000fe20000011404 */
[----:B------:R-:W-:Y:S01]  /*1c90*/  IMAD.IADD R104, R23, 0x1, -R104 ;  /* 0x0000000117687824 */ /* 0x000fe200078e0a68 */
[----:B------:R-:W-:Y:S01]  /*1ca0*/  SHF.R.S32.HI R7, RZ, 0x1f, R4 ;  /* 0x0000001fff077819 */ /* 0x000fe20000011404 */
[----:B------:R-:W-:Y:S01]  /*1cb0*/  IMAD R9, R9, -0x3, R106 ;  /* 0xfffffffd09097824 */ /* 0x000fe200078e026a */
[----:B------:R-:W-:-:S02]  /*1cc0*/  SHF.R.S32.HI R3, RZ, 0x5, R3 ;  /* 0x00000005ff037819 */ /* 0x000fc40000011403 */
[----:B------:R-:W-:Y:S02]  /*1cd0*/  LEA.HI R7, R7, R0, RZ, 0x3 ;  /* 0x0000000007077211 */ /* 0x000fe400078f18ff */
[----:B------:R-:W-:Y:S02]  /*1ce0*/  LEA R3, R3, UR38, 0x4 ;  /* 0x0000002603037c11 */ /* 0x000fe4000f8e20ff */
[----:B------:R-:W-:Y:S02]  /*1cf0*/  LOP3.LUT R7, R7, 0xfffffff8, RZ, 0xc0, !PT ;  /* 0xfffffff807077812 */ /* 0x000fe400078ec0ff */
[----:B------:R-:W-:Y:S02]  /*1d00*/  LEA.HI R6, R104, R104, RZ, 0x1 ;  /* 0x0000006868067211 */ /* 0x000fe400078f08ff */
[----:B------:R-:W-:Y:S02]  /*1d10*/  IADD3 R8, R3, R0, -R7 ;  /* 0x0000000003087210 */ /* 0x000fe40007ffe807 */
[----:B------:R-:W-:-:S02]  /*1d20*/  LOP3.LUT R3, R6, 0x1ffffffe, RZ, 0xc0, !PT ;  /* 0x1ffffffe06037812 */ /* 0x000fc400078ec0ff */
[----:B------:R-:W-:Y:S01]  /*1d30*/  ISETP.NE.AND P3, PT, R2, RZ, PT ;  /* 0x000000ff0200720c */ /* 0x000fe20003f65270 */
[----:B------:R-:W-:Y:S02]  /*1d40*/  IMAD R9, R9, 0x40, R8 ;  /* 0x0000004009097824 */ /* 0x000fe400078e0208 */
[----:B------:R-:W-:Y:S02]  /*1d50*/  IMAD.IADD R0, R104, 0x1, -R3 ;  /* 0x0000000168007824 */ /* 0x000fe400078e0a03 */
[----:B------:R-:W-:Y:S02]  /*1d60*/  IMAD.U32 R3, RZ, RZ, UR47 ;  /* 0x0000002fff037e24 */ /* 0x000fe4000f8e00ff */
[----:B------:R-:W-:Y:S02]  /*1d70*/  IMAD R0, R0, 0x8, R9 ;  /* 0x0000000800007824 */ /* 0x000fe400078e0209 */
[----:B------:R-:W-:Y:S02]  /*1d80*/  IMAD.MOV.U32 R9, RZ, RZ, -0xa0 ;  /* 0xffffff60ff097424 */ /* 0x000fe400078e00ff */
[----:B------:R-:W-:-:S02]  /*1d90*/  IMAD.MOV.U32 R7, RZ, RZ, R0 ;  /* 0x000000ffff077224 */ /* 0x000fc400078e0000 */
[----:B------:R-:W-:Y:S01]  /*1da0*/  @!P3 VIADD R3, R3, 0x12440 ;  /* 0x000124400303b836 */ /* 0x000fe20000000000 */
[----:B------:R-:W-:Y:S02]  /*1db0*/  WARPGROUP.DEPBAR.LE gsb0, 0x0 ;  /* 0x00008000000079c5 */ /* 0x000fe40000010000 */
[----:B------:R-:W-:-:S06]  /*1dc0*/  WARPGROUP.ARRIVE ;  /* 0x00000000000079c5 */ /* 0x000fcc0000000000 */
[----:B------:R-:W-:Y:S01]  /*1dd0*/  QGMMA.64x32x32.F32.E4M3.E4M3 R72, gdesc[UR8], RZ, !UPT, gsb0 ;  /* 0x00600000084879f3 */ /* 0x000fe2000c0008ff */
[----:B------:R-:W-:Y:S01]  /*1de0*/  UMOV UR8, UR36 ;  /* 0x0000002400087c82 */ /* 0x000fe20008000000 */
[----:B------:R-:W-:Y:S01]  /*1df0*/  UMOV UR9, UR37 ;  /* 0x0000002500097c82 */ /* 0x000fe20008000000 */
[----:B------:R-:W-:Y:S01]  /*1e00*/  UMOV UR10, UR4 ;  /* 0x00000004000a7c82 */ /* 0x000fe20008000000 */
[----:B------:R-:W-:Y:S01]  /*1e10*/  UMOV UR11, 0x80000020 ;  /* 0x80000020000b7882 */ /* 0x000fe20000000000 */
[----:B------:R-:W-:Y:S01]  /*1e20*/  UIADD3 UR4, UR6, 0x200, URZ ;  /* 0x0000020006047890 */ /* 0x000fe2000fffe03f */
[----:B------:R-:W-:Y:S02]  /*1e30*/  WARPGROUP.DEPBAR.LE gsb0, 0x0 ;  /* 0x00008000000079c5 */ /* 0x000fe40000010000 */
[----:B------:R-:W-:-:S06]  /*1e40*/  WARPGROUP.ARRIVE ;  /* 0x00000000000079c5 */ /* 0x000fcc0000000000 */
[----:B------:R-:W-:Y:S01]  /*1e50*/  QGMMA.64x32x32.F32.E4M3.E4M3 R56, gdesc[UR8], RZ, !UPT, gsb0 ;  /* 0x00600000083879f3 */ /* 0x000fe2000c0008ff */
[----:B------:R-:W-:Y:S01]  /*1e60*/  UMOV UR8, UR36 ;  /* 0x0000002400087c82 */ /* 0x000fe20008000000 */
        /* <DEDUP_REMOVED lines=10> */
[----:B------:R-:W-:Y:S02]  /*1f10*/  ULDC UR4, c[0x0][0x448] ;  /* 0x0001120000047ab9 */ /* 0x000fe40000000800 */
[----:B------:R-:W-:-:S06]  /*1f20*/  UISETP.NE.AND UP0, UPT, UR4, 0x1, UPT ;  /* 0x000000010400788c */ /* 0x000fcc000bf05270 */
[----:B------:R-:W-:Y:S02]  /*1f30*/  PLOP3.LUT P1, PT, PT, PT, UP0, 0x80, 0x0 ;  /* 0x000000000000781c */ /* 0x000fe40003f2f008 */
[----:B------:R-:W-:-:S03]  /*1f40*/  PLOP3.LUT P2, PT, PT, PT, UP0, 0x80, 0x0 ;  /* 0x000000000000781c */ /* 0x000fc60003f4f008 */
[----:B------:R-:W-:-:S08]  /*1f50*/  @UP0 ULDC UR4, c[0x0][0x44c] ;  /* 0x0001130000040ab9 */ /* 0x000fd00000000800 */
[----:B------:R-:W-:Y:S01]  /*1f60*/  @P1 IMAD.HI.U32 R6, R0, UR4, RZ ;  /* 0x0000000400061c27 */ /* 0x000fe2000f8e00ff */
[----:B------:R-:W-:-:S04]  /*1f70*/  @UP0 ULDC UR4, c[0x0][0x450] ;  /* 0x0001140000040ab9 */ /* 0x000fc80000000800 */
[----:B------:R-:W-:Y:S01]  /*1f80*/  @P2 SHF.R.U32.HI R7, RZ, UR4, R6 ;  /* 0x00000004ff072c19 */ /* 0x000fe20008011606 */
[----:B------:R-:W-:Y:S01]  /*1f90*/  ULDC.64 UR4, c[0x0][0x9e0] ;  /* 0x0002780000047ab9 */ /* 0x000fe20000000a00 */
[----:B------:R-:W-:Y:S01]  /*1fa0*/  LOP3.LUT R6, R4, 0x7ffffffc, RZ, 0xc0, !PT ;  /* 0x7ffffffc04067812 */ /* 0x000fe200078ec0ff */
[----:B------:R-:W-:Y:S01]  /*1fb0*/  UISETP.GE.AND UP1, UPT, UR5, 0x1, UPT ;  /* 0x000000010500788c */ /* 0x000fe2000bf26270 */
[----:B------:R-:W-:Y:S01]  /*1fc0*/  @!P3 PRMT R4, RZ, 0x654, R3 ;  /* 0x00000654ff04b816 */ /* 0x000fe20000000003 */
[----:B------:R-:W0:Y:S02]  /*1fd0*/  SHFL.IDX PT, R14, R7, RZ, 0x1c1f ;  /* 0x001c1fff070e7589 */ /* 0x000e2400000e0000 */
[----:B------:R-:W-:Y:S02]  /*1fe0*/  IMAD.IADD R3, R5, 0x1, -R6 ;  /* 0x0000000105037824 */ /* 0x000fe400078e0a06 */
[----:B------:R-:W-:Y:S01]  /*1ff0*/  IMAD R6, R22, R9, 0xa1 ;  /* 0x000000a116067424 */ /* 0x000fe200078e0209 */
[----:B------:R-:W-:-:S03]  /*2000*/  PLOP3.LUT P1, PT, PT, PT, UP1, 0x40, 0x0 ;  /* 0x000000000000781c */ /* 0x000fc60003f2e818 */
[----:B------:R-:W-:Y:S02]  /*2010*/  IMAD R8, R3, -0x2, R6 ;  /* 0xfffffffe03087824 */ /* 0x000fe400078e0206 */
[----:B------:R-:W-:Y:S02]  /*2020*/  VIADD R12, R6, 0xffffffff ;  /* 0xffffffff060c7836 */ /* 0x000fe40000000000 */
[----:B------:R-:W-:Y:S01]  /*2030*/  VIADD R13, R8, 0xffffffff ;  /* 0xffffffff080d7836 */ /* 0x000fe20000000000 */
        /* <DEDUP_REMOVED lines=11> */
[----:B------:R-:W-:Y:S01]  /*20f0*/  UMOV UR20, UR8 ;  /* 0x0000000800147c82 */ /* 0x000fe20008000000 */
[----:B------:R-:W-:Y:S01]  /*2100*/  UMOV UR21, UR9 ;  /* 0x0000000900157c82 */ /* 0x000fe20008000000 */
[----:B------:R-:W-:Y:S01]  /*2110*/  UMOV UR24, UR8 ;  /* 0x0000000800187c82 */ /* 0x000fe20008000000 */
[----:B------:R-:W-:Y:S01]  /*2120*/  UMOV UR25, UR9 ;  /* 0x0000000900197c82 */ /* 0x000fe20008000000 */
        /* <DEDUP_REMOVED lines=10> */
[----:B------:R-:W-:-:S05]  /*21d0*/  IADD3 R5, R8, -UR17, R17 ;  /* 0x8000001108057c10 */ /* 0x000fca000fffe011 */
[----:B------:R-:W-:Y:S01]  /*21e0*/  VIADD R10, R5, UR4 ;  /* 0x00000004050a7c36 */ /* 0x000fe20008000000 */
[----:B------:R-:W-:Y:S02]  /*21f0*/  WARPGROUP.DEPBAR.LE gsb0, 0x0 ;  /* 0x00008000000079c5 */ /* 0x000fe40000010000 */
[----:B------:R-:W-:-:S06]  /*2200*/  WARPGROUP.ARRIVE ;  /* 0x00000000000079c5 */ /* 0x000fcc0000000000 */
[----:B------:R-:W-:Y:S01]  /*2210*/  QGMMA.64x32x32.F32.E4M3.E4M3 R40, gdesc[UR20], R40, gsb0 ;  /* 0x00600000142879f3 */ /* 0x000fe20008000828 */
[----:B------:R-:W-:Y:S02]  /*2220*/  ULDC UR20, c[0x0][0x9dc] ;  /* 0x0002770000147ab9 */ /* 0x000fe40000000800 */
[----:B------:R-:W-:-:S06]  /*2230*/  ULOP3.LUT UR20, URZ, UR20, URZ, 0x33, !UPT ;  /* 0x000000143f147292 */ /* 0x000fcc000f8e333f */
[----:B------:R-:W-:-:S04]  /*2240*/  VIADD R11, R5, UR20 ;  /* 0x00000014050b7c36 */ /* 0x000fc80008000000 */
[----:B0-----:R-:W-:Y:S01]  /*2250*/  IMAD.IADD R8, R11, 0x1, R14 ;  /* 0x000000010b087824 */ /* 0x001fe200078e020e */
[----:B------:R-:W-:Y:S02]  /*2260*/  WARPGROUP.DEPBAR.LE gsb0, 0x0 ;  /* 0x00008000000079c5 */ /* 0x000fe40000010000 */
[----:B------:R-:W-:-:S06]  /*2270*/  WARPGROUP.ARRIVE ;  /* 0x00000000000079c5 */ /* 0x000fcc0000000000 */
[----:B------:R-:W-:Y:S03]  /*2280*/  QGMMA.64x32x32.F32.E4M3.E4M3 R24, gdesc[UR24], R24, gsb0 ;  /* 0x00600000181879f3 */ /* 0x000fe60008000818 */
[----:B------:R-:W-:Y:S02]  /*2290*/  WARPGROUP.DEPBAR.LE gsb0, 0x0 ;  /* 0x00008000000079c5 */ /* 0x000fe40000010000 */
[----:B------:R0:W-:Y:S02]  /*22a0*/  @!P3 SYNCS.ARRIVE.TRANS64.RED.A1T0 RZ, [R4+URZ], RZ ;  /* 0x000000ff04ffb9a7 */ /* 0x0001e4000810043f */
[----:B0-----:R-:W-:-:S04]  /*22b0*/  IMAD R4, R22, -0xa0, R17 ;  /* 0xffffff6016047824 */ /* 0x001fc800078e0211 */
[----:B------:R-:W-:-:S04]  /*22c0*/  VIADD R4, R4, 0xa0 ;  /* 0x000000a004047836 */ /* 0x000fc80000000000 */
[----:B------:R-:W-:-:S05]  /*22d0*/  IMAD R9, R3, -0x2, R4 ;  /* 0xfffffffe03097824 */ /* 0x000fca00078e0204 */
[----:B------:R-:W-:Y:S01]  /*22e0*/  VIADDMNMX R6, R14, R10, R9, PT ;  /* 0x0000000a0e067246 */ /* 0x000fe20003800109 */
        /* <DEDUP_REMOVED lines=13> */
.L_x_11734:
[----:B------:R-:W-:-:S06]  /*23c0*/  UISETP.NE.AND UP2, UPT, UR5, 0x1, UPT ;  /* 0x000000010500788c */ /* 0x000fcc000bf45270 */
[----:B------:R-:W-:-:S05]  /*23d0*/  PLOP3.LUT P1, PT, PT, PT, UP2, 0x80, 0x0 ;  /* 0x000000000000781c */ /* 0x000fca0003f2f028 */
[----:B------:R-:W-:-:S08]  /*23e0*/  @UP2 ULDC.64 UR10, c[0x0][0x9e8] ;  /* 0x00027a00000a2ab9 */ /* 0x000fd00000000a00 */
[----:B------:R-:W-:-:S05]  /*23f0*/  @P1 IMAD.HI.U32 R5, R4, UR10, RZ ;  /* 0x0000000a04051c27 */ /* 0x000fca000f8e00ff */
[----:B------:R-:W-:-:S07]  /*2400*/  @P1 SHF.R.U32.HI R4, RZ, UR11, R5 ;  /* 0x0000000bff041c19 */ /* 0x000fce0008011605 */
.L_x_11735:
[----:B------:R-:W-:Y:S05]  /*2410*/  BSYNC B0 ;  /* 0x0000000000007941 */ /* 0x000fea0003800000 */
.L_x_11733:
[----:B------:R-:W-:-:S05]  /*2420*/  IMAD R5, R4, UR5, R13 ;  /* 0x0000000504057c24 */ /* 0x000fca000f8e020d */
[----:B------:R-:W-:Y:S02]  /*2430*/  VIMNMX R8, R8, R5, !PT ;  /* 0x0000000508087248 */ /* 0x000fe40007fe0100 */
[----:B------:R-:W-:-:S07]  /*2440*/  VIADDMNMX R6, R5, UR5, R6, PT ;  /* 0x0000000505067c46 */ /* 0x000fce000b800106 */
.L_x_11732:
[C---:B------:R-:W-:Y:S02]  /*2450*/  ISETP.GE.AND P1, PT, R12.reuse, 0x2, PT ;  /* 0x000000020c00780c */ /* 0x040fe40003f26270 */
[----:B------:R-:W-:Y:S02]  /*2460*/  ISETP.GE.AND P2, PT, R12, 0x9, PT ;  /* 0x000000090c00780c */ /* 0x000fe40003f46270 */
[----:B------:R-:W-:Y:S02]  /*2470*/  LOP3.LUT R16, R16, 0xdfffffff, RZ, 0xc0, !PT ;  /* 0xdfffffff10107812 */ /* 0x000fe400078ec0ff */
[----:B------:R-:W-:Y:S02]  /*2480*/  ISETP.GE.AND P3, PT, R12, 0xa, PT ;  /* 0x0000000a0c00780c */ /* 0x000fe40003f66270 */
[----:B------:R-:W-:Y:S02]  /*2490*/  LOP3.LUT R4, R4, 0xfffffffe, RZ, 0xc0, !PT ;  /* 0xfffffffe04047812 */ /* 0x000fe400078ec0ff */
[----:B------:R-:W-:-:S03]  /*24a0*/  ISETP.GE.AND P6, PT, R12, 0x1, PT ;  /* 0x000000010c00780c */ /* 0x000fc60003fc6270 */
        /* <DEDUP_REMOVED lines=225> */
[----:B------:R-:W-:Y:S02]  /*32c0*/  PLOP3.LUT P5, PT, PT, PT, UP1, 0x40, 0x0 ;  /* 0x000000000000781c */ /* 0x000fe40003fae818 */
[----:B0-----:R-:W-:Y:S01]  /*32d0*/  VIADDMNMX R9, R6, R10, R9, PT ;  /* 0x0000000a06097246 */ /* 0x001fe20003800109 */
[----:B------:R-:W-:-:S10]  /*32e0*/  IMAD.IADD R88, R11, 0x1, R6 ;  /* 0x000000010b587824 */ /* 0x000fd400078e0206 */
        /* <DEDUP_REMOVED lines=14> */
.L_x_11738:
[----:B------:R-:W-:-:S06]  /*33d0*/  UISETP.NE.AND UP2, UPT, UR5, 0x1, UPT ;  /* 0x000000010500788c */ /* 0x000fcc000bf45270 */
[----:B------:R-:W-:-:S05]  /*33e0*/  PLOP3.LUT P5, PT, PT, PT, UP2, 0x80, 0x0 ;  /* 0x000000000000781c */ /* 0x000fca0003faf028 */
[----:B------:R-:W-:-:S08]  /*33f0*/  @UP2 ULDC.64 UR10, c[0x0][0x9e8] ;  /* 0x00027a00000a2ab9 */ /* 0x000fd00000000a00 */
[----:B------:R-:W-:Y:S01]  /*3400*/  @P5 IMAD.HI.U32 R7, R6, UR10, RZ ;  /* 0x0000000a06075c27 */ /* 0x000fe2000f8e00ff */
[----:B------:R-:W-:-:S13]  /*3410*/  PLOP3.LUT P5, PT, PT, PT, UP2, 0x80, 0x0 ;  /* 0x000000000000781c */ /* 0x000fda0003faf028 */
[----:B------:R-:W-:-:S07]  /*3420*/  @P5 SHF.R.U32.HI R6, RZ, UR11, R7 ;  /* 0x0000000bff065c19 */ /* 0x000fce0008011607 */
.L_x_11739:
[----:B------:R-:W-:Y:S05]  /*3430*/  BSYNC B0 ;  /* 0x0000000000007941 */ /* 0x000fea0003800000 */
.L_x_11737:
[----:B------:R-:W-:-:S05]  /*3440*/  IMAD R6, R6, UR5, R13 ;  /* 0x0000000506067c24 */ /* 0x000fca000f8e020d */
[----:B------:R-:W-:Y:S02]  /*3450*/  VIMNMX R88, R88, R6, !PT ;  /* 0x0000000658587248 */ /* 0x000fe40007fe0100 */
[----:B------:R-:W-:-:S07]  /*3460*/  VIADDMNMX R9, R6, UR5, R9, PT ;  /* 0x0000000506097c46 */ /* 0x000fce000b800109 */
.L_x_11736:
        /* <DEDUP_REMOVED lines=102> */
[----:B------:R-:W-:Y:S01]  /*3ad0*/  ISETP.GT.AND P6, PT, R88, RZ, !P6 ;  /* 0x000000ff5800720c */ /* 0x000fe200077c4270 */
[----:B------:R-:W0:Y:S01]  /*3ae0*/  SHFL.BFLY PT, R7, R6, 0x2, 0x1f ;  /* 0x0c401f0006077f89 */ /* 0x000e2200000e0000 */
[C---:B------:R-:W-:Y:S02]  /*3af0*/  ISETP.LT.OR P1, PT, R9.reuse, 0x59, P1 ;  /* 0x000000590900780c */ /* 0x040fe40000f21670 */
[----:B------:R-:W-:Y:S02]  /*3b00*/  ISETP.LT.OR P6, PT, R9, 0x1, P6 ;  /* 0x000000010900780c */ /* 0x000fe400037c1670 */
[----:B------:R-:W-:Y:S02]  /*3b10*/  FSEL R70, R70, -INF , !P1 ;  /* 0xff80000046467808 */ /* 0x000fe40004800000 */
[----:B------:R-:W-:-:S02]  /*3b20*/  LOP3.LUT P1, RZ, R16, 0x800, RZ, 0xc0, !PT ;  /* 0x0000080010ff7812 */ /* 0x000fc4000782c0ff */
[----:B------:R-:W-:Y:S02]  /*3b30*/  FSEL R90, R90, -INF , !P6 ;  /* 0xff8000005a5a7808 */ /* 0x000fe40007000000 */
[----:B------:R-:W-:Y:S02]  /*3b40*/  ISETP.GT.AND P1, PT, R88, 0x59, !P1 ;  /* 0x000000595800780c */ /* 0x000fe40004f24270 */
[----:B------:R-:W-:Y:S02]  /*3b50*/  LOP3.LUT P6, RZ, R16, 0x800000, RZ, 0xc0, !PT ;  /* 0x0080000010ff7812 */ /* 0x000fe400078cc0ff */
[----:B------:R-:W-:Y:S02]  /*3b60*/  ISETP.LT.OR P1, PT, R9, 0x5a, P1 ;  /* 0x0000005a0900780c */ /* 0x000fe40000f21670 */
[----:B------:R-:W-:Y:S02]  /*3b70*/  ISETP.GT.AND P2, PT, R88, 0x90, !P2 ;  /* 0x000000905800780c */ /* 0x000fe40005744270 */
[----:B------:R-:W-:-:S02]  /*3b80*/  FSEL R71, R71, -INF , !P1 ;  /* 0xff80000047477808 */ /* 0x000fc40004800000 */
[----:B------:R-:W-:Y:S02]  /*3b90*/  LOP3.LUT P1, RZ, R16, 0x400, RZ, 0xc0, !PT ;  /* 0x0000040010ff7812 */ /* 0x000fe4000782c0ff */
[C---:B------:R-:W-:Y:S02]  /*3ba0*/  ISETP.GT.AND P3, PT, R88.reuse, 0x91, !P3 ;  /* 0x000000915800780c */ /* 0x040fe40005f64270 */
[----:B------:R-:W-:Y:S02]  /*3bb0*/  ISETP.GT.AND P1, PT, R88, 0x60, !P1 ;  /* 0x000000605800780c */ /* 0x000fe40004f24270 */
[----:B0-----:R-:W-:Y:S02]  /*3bc0*/  FMNMX.FTZ R8, R6, R7, !PT ;  /* 0x0000000706087209 */ /* 0x001fe40007810000 */
[C---:B------:R-:W-:Y:S02]  /*3bd0*/  ISETP.LT.OR P1, PT, R9.reuse, 0x61, P1 ;  /* 0x000000610900780c */ /* 0x040fe40000f21670 */
[----:B------:R-:W-:Y:S01]  /*3be0*/  ISETP.LT.OR P2, PT, R9, 0x91, P2 ;  /* 0x000000910900780c */ /* 0x000fe20001741670 */
[----:B------:R-:W0:Y:S01]  /*3bf0*/  SHFL.BFLY PT, R7, R8, 0x1, 0x1f ;  /* 0x0c201f0008077f89 */ /* 0x000e2200000e0000 */
[----:B------:R-:W-:-:S02]  /*3c00*/  FSEL R42, R42, -INF , !P1 ;  /* 0xff8000002a2a7808 */ /* 0x000fc40004800000 */
[----:B------:R-:W-:Y:S02]  /*3c10*/  LOP3.LUT P1, RZ, R16, 0x200, RZ, 0xc0, !PT ;  /* 0x0000020010ff7812 */ /* 0x000fe4000782c0ff */
[C---:B------:R-:W-:Y:S02]  /*3c20*/  ISETP.GT.AND P4, PT, R88.reuse, 0x98, !P4 ;  /* 0x000000985800780c */ /* 0x040fe40006784270 */
[----:B------:R-:W-:Y:S02]  /*3c30*/  ISETP.GT.AND P1, PT, R88, 0x61, !P1 ;  /* 0x000000615800780c */ /* 0x000fe40004f24270 */
[C---:B------:R-:W-:Y:S02]  /*3c40*/  ISETP.LT.OR P3, PT, R9.reuse, 0x92, P3 ;  /* 0x000000920900780c */ /* 0x040fe40001f61670 */
[----:B------:R-:W-:Y:S02]  /*3c50*/  ISETP.LT.OR P1, PT, R9, 0x62, P1 ;  /* 0x000000620900780c */ /* 0x000fe40000f21670 */
[----:B------:R-:W-:-:S02]  /*3c60*/  FSEL R34, R34, -INF , !P2 ;  /* 0xff80000022227808 */ /* 0x000fc40005000000 */
        /* <DEDUP_REMOVED lines=8> */
[----:B------:R-:W-:Y:S01]  /*3cf0*/  LOP3.LUT P1, RZ, R16, 0x80, RZ, 0xc0, !PT ;  /* 0x0000008010ff7812 */ /* 0x000fe2000782c0ff */
[----:B------:R-:W-:Y:S01]  /*3d00*/  FFMA.FTZ R104, R7, R104, -8 ;  /* 0xc100000007687423 */ /* 0x000fe20000010068 */
[----:B------:R-:W-:Y:S02]  /*3d10*/  FSEL R38, R38, -INF , !P4 ;  /* 0xff80000026267808 */ /* 0x000fe40006000000 */
[----:B------:R-:W-:Y:S02]  /*3d20*/  ISETP.GT.AND P1, PT, R88, 0x69, !P1 ;  /* 0x000000695800780c */ /* 0x000fe40004f24270 */
[----:B------:R-:W-:-:S02]  /*3d30*/  R2UR UR7, R19 ;  /* 0x00000000130772ca */ /* 0x000fc400000e0000 */
[----:B------:R-:W-:-:S04]  /*3d40*/  ISETP.LT.OR P1, PT, R9, 0x6a, P1 ;  /* 0x0000006a0900780c */ /* 0x000fc80000f21670 */
[----:B------:R-:W-:Y:S02]  /*3d50*/  FSEL R47, R47, -INF , !P1 ;  /* 0xff8000002f2f7808 */ /* 0x000fe40004800000 */
[----:B------:R-:W-:-:S04]  /*3d60*/  LOP3.LUT P1, RZ, R16, 0x40, RZ, 0xc0, !PT ;  /* 0x0000004010ff7812 */ /* 0x000fc8000782c0ff */
[----:B------:R-:W-:Y:S01]  /*3d70*/  ISETP.GT.AND P1, PT, R88, 0x70, !P1 ;  /* 0x000000705800780c */ /* 0x000fe20004f24270 */
[----:B------:R-:W-:-:S03]  /*3d80*/  UIADD3 UR38, UR7, UR38, URZ ;  /* 0x0000002607267290 */ /* 0x000fc6000fffe03f */
[----:B------:R-:W-:Y:S01]  /*3d90*/  ISETP.LT.OR P1, PT, R9, 0x71, P1 ;  /* 0x000000710900780c */ /* 0x000fe20000f21670 */
[----:B------:R-:W-:-:S03]  /*3da0*/  UIADD3 UR4, UR38, UR4, URZ ;  /* 0x0000000426047290 */ /* 0x000fc6000fffe03f */
        /* <DEDUP_REMOVED lines=17> */
[----:B------:R-:W-:Y:S02]  /*3ec0*/  LOP3.LUT P1, RZ, R16, 0x40000000, RZ, 0xc0, !PT ;  /* 0x4000000010ff7812 */ /* 0x000fe4000782c0ff */
[----:B------:R-:W-:Y:S02]  /*3ed0*/  FMNMX.FTZ R21, R90, R91, !PT ;  /* 0x0000005b5a157209 */ /* 0x000fe40007810000 */
        /* <DEDUP_REMOVED lines=37> */
[----:B------:R-:W-:-:S04]  /*4130*/  ISETP.LT.OR P1, PT, R9, 0x82, P1 ;  /* 0x000000820900780c */ /* 0x000fc80000f21670 */
[----:B------:R-:W-:Y:S02]  /*4140*/  FSEL R27, R27, -INF , !P1 ;  /* 0xff8000001b1b7808 */ /* 0x000fe40004800000 */
[----:B------:R-:W-:-:S04]  /*4150*/  FSETP.NEU.FTZ.AND P1, PT, R7, -INF , PT ;  /* 0xff8000000700780b */ /* 0x000fc80003f3d000 */
[----:B------:R-:W-:Y:S02]  /*4160*/  FSEL R104, R104, RZ, P1 ;  /* 0x000000ff68687208 */ /* 0x000fe40000800000 */
[----:B------:R-:W-:Y:S02]  /*4170*/  ISETP.GT.AND P1, PT, R88, 0x88, !P5 ;  /* 0x000000885800780c */ /* 0x000fe40006f24270 */
[----:B------:R-:W-:Y:S01]  /*4180*/  LOP3.LUT P5, RZ, R16, 0x10000000, RZ, 0xc0, !PT ;  /* 0x1000000010ff7812 */ /* 0x000fe200078ac0ff */
        /* <DEDUP_REMOVED lines=18> */
[----:B------:R-:W-:Y:S01]  /*42b0*/  ISETP.GT.AND P1, PT, R88, 0x89, !P6 ;  /* 0x000000895800780c */ /* 0x000fe20007724270 */
        /* <DEDUP_REMOVED lines=23> */
[--C-:B------:R-:W-:Y:S01]  /*4430*/  FFMA.FTZ R61, R61, UR45, -R104.reuse ;  /* 0x0000002d3d3d7c23 */ /* 0x100fe20008010868 */
[--C-:B------:R-:W-:Y:S01]  /*4440*/  FFMA.FTZ R68, R68, UR45, -R104.reuse ;  /* 0x0000002d44447c23 */ /* 0x100fe20008010868 */
[----:B------:R-:W-:Y:S01]  /*4450*/  FMNMX.FTZ R80, R66, R81, !PT ;  /* 0x0000005142507209 */ /* 0x000fe20007810000 */
[--C-:B------:R-:W-:Y:S01]  /*4460*/  FFMA.FTZ R69, R69, UR45, -R104.reuse ;  /* 0x0000002d45457c23 */ /* 0x100fe20008010868 */
[--C-:B------:R-:W-:Y:S01]  /*4470*/  FFMA.FTZ R64, R64, UR45, -R104.reuse ;  /* 0x0000002d40407c23 */ /* 0x100fe20008010868 */
[--C-:B------:R-:W-:Y:S01]  /*4480*/  FFMA.FTZ R65, R65, UR45, -R104.reuse ;  /* 0x0000002d41417c23 */ /* 0x100fe20008010868 */
[----:B------:R-:W-:Y:S01]  /*4490*/  FMNMX.FTZ R81, R67, R80, !PT ;  /* 0x0000005043517209 */ /* 0x000fe20007810000 */
[----:B------:R-:W0:Y:S01]  /*44a0*/  MUFU.EX2 R11, R11 ;  /* 0x0000000b000b7308 */ /* 0x000e220000000800 */
[--C-:B------:R-:W-:Y:S01]  /*44b0*/  FFMA.FTZ R44, R44, UR45, -R104.reuse ;  /* 0x0000002d2c2c7c23 */ /* 0x100fe20008010868 */
[--C-:B------:R-:W-:Y:S01]  /*44c0*/  FFMA.FTZ R45, R45, UR45, -R104.reuse ;  /* 0x0000002d2d2d7c23 */ /* 0x100fe20008010868 */
[----:B------:R-:W-:Y:S01]  /*44d0*/  FMNMX.FTZ R80, R70, R81, !PT ;  /* 0x0000005146507209 */ /* 0x000fe20007810000 */
[--C-:B------:R-:W-:Y:S01]  /*44e0*/  FFMA.FTZ R40, R40, UR45, -R104.reuse ;  /* 0x0000002d28287c23 */ /* 0x100fe20008010868 */
[--C-:B------:R-:W-:Y:S01]  /*44f0*/  FFMA.FTZ R41, R41, UR45, -R104.reuse ;  /* 0x0000002d29297c23 */ /* 0x100fe20008010868 */
        /* <DEDUP_REMOVED lines=16> */
[--C-:B------:R-:W-:Y:S01]  /*4600*/  FFMA.FTZ R36, R36, UR45, -R104.reuse ;  /* 0x0000002d24247c23 */ /* 0x100fe20008010868 */
[----:B------:R-:W-:Y:S01]  /*4610*/  FMNMX.FTZ R81, R47, R80, !PT ;  /* 0x000000502f517209 */ /* 0x000fe20007810000 */
[----:B------:R-:W-:Y:S01]  /*4620*/  MUFU.EX2 R13, R13 ;  /* 0x0000000d000d7308 */ /* 0x000fe20000000800 */
[--C-:B------:R-:W-:Y:S01]  /*4630*/  FFMA.FTZ R32, R32, UR45, -R104.reuse ;  /* 0x0000002d20207c23 */ /* 0x100fe20008010868 */
[----:B------:R-:W-:Y:S01]  /*4640*/  FFMA.FTZ R33, R33, UR45, -R104 ;  /* 0x0000002d21217c23 */ /* 0x000fe20008010868 */
        /* <DEDUP_REMOVED lines=19> */
[----:B------:R-:W-:Y:S04]  /*4780*/  MUFU.EX2 R20, R20 ;  /* 0x0000001400147308 */ /* 0x000fe80000000800 */
[----:B------:R-:W1:Y:S04]  /*4790*/  SHFL.BFLY PT, R9, R80, 0x2, 0x1f ;  /* 0x0c401f0050097f89 */ /* 0x000e6800000e0000 */
[----:B------:R-:W2:Y:S01]  /*47a0*/  MUFU.EX2 R76, R76 ;  /* 0x0000004c004c7308 */ /* 0x000ea20000000800 */
[----:B0-----:R-:W-:-:S04]  /*47b0*/  F2FP.SATFINITE.E4M3.F32.PACK_AB_MERGE_C R148, R73, R72, RZ ;  /* 0x000000484994723e */ /* 0x001fc800048070ff */
[----:B------:R-:W-:-:S03]  /*47c0*/  F2FP.SATFINITE.E4M3.F32.PACK_AB_MERGE_C R148, R21, R14, R148 ;  /* 0x0000000e1594723e */ /* 0x000fc60004807094 */
[----:B------:R-:W-:Y:S08]  /*47d0*/  MUFU.EX2 R56, R56 ;  /* 0x0000003800387308 */ /* 0x000ff00000000800 */
[----:B------:R-:W-:Y:S01]  /*47e0*/  MUFU.EX2 R57, R57 ;  /* 0x0000003900397308 */ /* 0x000fe20000000800 */
[----:B--2---:R-:W-:Y:S02]  /*47f0*/  F2FP.SATFINITE.E4M3.F32.PACK_AB_MERGE_C R150, R77, R76, RZ ;  /* 0x0000004c4d96723e */ /* 0x004fe400048070ff */
[----:B-1----:R-:W-:-:S02]  /*4800*/  FMNMX.FTZ R81, R80, R9, !PT ;  /* 0x0000000950517209 */ /* 0x002fc40007810000 */
[----:B------:R-:W-:-:S03]  /*4810*/  F2FP.SATFINITE.E4M3.F32.PACK_AB_MERGE_C R150, R23, R20, R150 ;  /* 0x000000141796723e */ /* 0x000fc60004807096 */
[----:B------:R-:W-:Y:S01]  /*4820*/  MUFU.EX2 R60, R60 ;  /* 0x0000003c003c7308 */ /* 0x000fe20000000800 */
[----:B------:R-:W0:Y:S07]  /*4830*/  SHFL.BFLY PT, R80, R81, 0x1, 0x1f ;  /* 0x0c201f0051507f89 */ /* 0x000e2e00000e0000 */
[----:B------:R-:W1:Y:S08]  /*4840*/  MUFU.EX2 R61, R61 ;  /* 0x0000003d003d7308 */ /* 0x000e700000000800 */
[----:B------:R-:W-:Y:S08]  /*4850*/  MUFU.EX2 R68, R68 ;  /* 0x0000004400447308 */ /* 0x000ff00000000800 */
[----:B------:R-:W2:Y:S01]  /*4860*/  MUFU.EX2 R69, R69 ;  /* 0x0000004500457308 */ /* 0x000ea20000000800 */
[----:B0-----:R-:W-:Y:S01]  /*4870*/  FMNMX.FTZ R9, R81, R80, !PT ;  /* 0x0000005051097209 */ /* 0x001fe20007810000 */
[----:B------:R-:W-:-:S02]  /*4880*/  IMAD.U32 R80, RZ, RZ, UR45 ;  /* 0x0000002dff507e24 */ /* 0x000fc4000f8e00ff */
[----:B------:R-:W-:Y:S01]  /*4890*/  FFMA.FTZ R81, R37, UR45, -R104 ;  /* 0x0000002d25517c23 */ /* 0x000fe20008010868 */
[----:B-1----:R-:W-:Y:S01]  /*48a0*/  F2FP.SATFINITE.E4M3.F32.PACK_AB_MERGE_C R144, R61, R60, RZ ;  /* 0x0000003c3d90723e */ /* 0x002fe200048070ff */
[C---:B------:R-:W-:Y:S01]  /*48b0*/  FFMA.FTZ R80, R9.reuse, R80, -8 ;  /* 0xc100000009507423 */ /* 0x040fe20000010050 */
[----:B------:R-:W-:Y:S01]  /*48c0*/  FSETP.NEU.FTZ.AND P1, PT, R9, -INF , PT ;  /* 0xff8000000900780b */ /* 0x000fe20003f3d000 */
[----:B------:R-:W-:Y:S01]  /*48d0*/  MUFU.EX2 R64, R64 ;  /* 0x0000004000407308 */ /* 0x000fe20000000800 */
[----:B------:R-:W-:Y:S02]  /*48e0*/  F2FP.SATFINITE.E4M3.F32.PACK_AB_MERGE_C R144, R57, R56, R144 ;  /* 0x000000383990723e */ /* 0x000fe40004807090 */
        /* <DEDUP_REMOVED lines=23> */
[----:B------:R-:W-:Y:S01]  /*4a60*/  FADD.FTZ R97, R11, R92 ;  /* 0x0000005c0b617221 */ /* 0x000fe20000010000 */
[--C-:B------:R-:W-:Y:S01]  /*4a70*/  FFMA.FTZ R93, R103, UR45, -R37.reuse ;  /* 0x0000002d675d7c23 */ /* 0x100fe20008010825 */
[--C-:B------:R-:W-:Y:S01]  /*4a80*/  FFMA.FTZ R74, R74, UR45, -R37.reuse ;  /* 0x0000002d4a4a7c23 */ /* 0x100fe20008010825 */
[----:B------:R-:W-:Y:S01]  /*4a90*/  FFMA.FTZ R75, R75, UR45, -R37 ;  /* 0x0000002d4b4b7c23 */ /* 0x000fe20008010825 */
[----:B------:R-:W-:Y:S01]  /*4aa0*/  FADD.FTZ R92, R10, R97 ;  /* 0x000000610a5c7221 */ /* 0x000fe20000010000 */
[--C-:B------:R-:W-:Y:S01]  /*4ab0*/  FFMA.FTZ R78, R78, UR45, -R37.reuse ;  /* 0x0000002d4e4e7c23 */ /* 0x100fe20008010825 */
[--C-:B------:R-:W-:Y:S01]  /*4ac0*/  FFMA.FTZ R58, R58, UR45, -R37.reuse ;  /* 0x0000002d3a3a7c23 */ /* 0x100fe20008010825 */
[----:B------:R-:W1:Y:S01]  /*4ad0*/  MUFU.EX2 R84, R84 ;  /* 0x0000005400547308 */ /* 0x000e620000000800 */
[----:B------:R-:W-:Y:S01]  /*4ae0*/  FADD.FTZ R97, R13, R92 ;  /* 0x0000005c0d617221 */ /* 0x000fe20000010000 */
[--C-:B------:R-:W-:Y:S01]  /*4af0*/  FFMA.FTZ R59, R59, UR45, -R37.reuse ;  /* 0x0000002d3b3b7c23 */ /* 0x100fe20008010825 */
[--C-:B------:R-:W-:Y:S01]  /*4b00*/  FFMA.FTZ R62, R62, UR45, -R37.reuse ;  /* 0x0000002d3e3e7c23 */ /* 0x100fe20008010825 */
[----:B------:R-:W-:Y:S01]  /*4b10*/  FFMA.FTZ R42, R42, UR45, -R37 ;  /* 0x0000002d2a2a7c23 */ /* 0x000fe20008010825 */
[----:B------:R-:W-:Y:S01]  /*4b20*/  FADD.FTZ R94, R12, R97 ;  /* 0x000000610c5e7221 */ /* 0x000fe20000010000 */
[----:B--2---:R-:W-:Y:S01]  /*4b30*/  F2FP.SATFINITE.E4M3.F32.PACK_AB_MERGE_C R146, R69, R68, RZ ;  /* 0x000000444592723e */ /* 0x004fe200048070ff */
        /* <DEDUP_REMOVED lines=14> */
[--C-:B------:R-:W-:Y:S01]  /*4c20*/  FFMA.FTZ R35, R35, UR45, -R37.reuse ;  /* 0x0000002d23237c23 */ /* 0x100fe20008010825 */
[----:B------:R-:W-:-:S02]  /*4c30*/  FFMA.FTZ R38, R38, UR45, -R37 ;  /* 0x0000002d26267c23 */ /* 0x000fc40008010825 */
[----:B------:R-:W1:Y:S01]  /*4c40*/  MUFU.EX2 R91, R91 ;  /* 0x0000005b005b7308 */ /* 0x000e620000000800 */
[C---:B--2---:R-:W-:Y:S01]  /*4c50*/  FADD.FTZ R19, R89.reuse, R92 ;  /* 0x0000005c59137221 */ /* 0x044fe20000010000 */
[----:B------:R-:W-:Y:S01]  /*4c60*/  FADD.FTZ R92, R14, R71 ;  /* 0x000000470e5c7221 */ /* 0x000fe20000010000 */
[----:B------:R-:W-:-:S04]  /*4c70*/  F2FP.SATFINITE.E4M3.F32.PACK_AB_MERGE_C R84, R89, R84, RZ ;  /* 0x000000545954723e */ /* 0x000fc800048070ff */
[----:B------:R-:W-:Y:S01]  /*4c80*/  F2FP.SATFINITE.E4M3.F32.PACK_AB_MERGE_C R153, R85, R80, R84 ;  /* 0x000000505599723e */ /* 0x000fe20004807054 */
[----:B------:R-:W2:Y:S01]  /*4c90*/  MUFU.EX2 R90, R90 ;  /* 0x0000005a005a7308 */ /* 0x000ea20000000800 */
[----:B0-----:R-:W-:Y:S01]  /*4ca0*/  FADD.FTZ R8, R88, R19 ;  /* 0x0000001358087221 */ /* 0x001fe20000010000 */
[----:B------:R-:W-:-:S04]  /*4cb0*/  FADD.FTZ R19, R21, R92 ;  /* 0x0000005c15137221 */ /* 0x000fc80000010000 */
[----:B------:R-:W-:Y:S02]  /*4cc0*/  FADD.FTZ R92, R72, R19 ;  /* 0x00000013485c7221 */ /* 0x000fe40000010000 */
[----:B------:R-:W0:Y:S01]  /*4cd0*/  MUFU.EX2 R93, R93 ;  /* 0x0000005d005d7308 */ /* 0x000e220000000800 */
[----:B-1----:R-:W-:Y:S01]  /*4ce0*/  FADD.FTZ R15, R91, R8 ;  /* 0x000000085b0f7221 */ /* 0x002fe20000010000 */
[----:B------:R-:W-:Y:S01]  /*4cf0*/  FADD.FTZ R73, R73, R92 ;  /* 0x0000005c49497221 */ /* 0x000fe20000010000 */
[----:B------:R-:W-:-:S05]  /*4d00*/  FFMA.FTZ R8, R46, UR45, -R37 ;  /* 0x0000002d2e087c23 */ /* 0x000fca0008010825 */
[----:B------:R-:W1:Y:S01]  /*4d10*/  MUFU.EX2 R74, R74 ;  /* 0x0000004a004a7308 */ /* 0x000e620000000800 */
[----:B--2---:R-:W-:-:S07]  /*4d20*/  FADD.FTZ R12, R90, R15 ;  /* 0x0000000f5a0c7221 */ /* 0x004fce0000010000 */
[----:B------:R-:W2:Y:S01]  /*4d30*/  MUFU.EX2 R75, R75 ;  /* 0x0000004b004b7308 */ /* 0x000ea20000000800 */
[C---:B0-----:R-:W-:Y:S01]  /*4d40*/  FADD.FTZ R5, R93.reuse, R12 ;  /* 0x0000000c5d057221 */ /* 0x041fe20000010000 */
[----:B------:R-:W-:Y:S01]  /*4d50*/  FADD.FTZ R12, R20, R73 ;  /* 0x00000049140c7221 */ /* 0x000fe20000010000 */
[----:B------:R-:W-:-:S04]  /*4d60*/  F2FP.SATFINITE.E4M3.F32.PACK_AB_MERGE_C R90, R93, R90, RZ ;  /* 0x0000005a5d5a723e */ /* 0x000fc800048070ff */
[----:B------:R-:W-:Y:S01]  /*4d70*/  F2FP.SATFINITE.E4M3.F32.PACK_AB_MERGE_C R155, R91, R88, R90 ;  /* 0x000000585b9b723e */ /* 0x000fe2000480705a */
[----:B------:R-:W0:Y:S01]  /*4d80*/  MUFU.EX2 R78, R78 ;  /* 0x0000004e004e7308 */ /* 0x000e220000000800 */
[----:B-1----:R-:W-:Y:S01]  /*4d90*/  FADD.FTZ R6, R74, R5 ;  /* 0x000000054a067221 */ /* 0x002fe20000010000 */
[----:B------:R-:W-:-:S04]  /*4da0*/  FADD.FTZ R5, R23, R12 ;  /* 0x0000000c17057221 */ /* 0x000fc80000010000 */
[----:B------:R-:W-:Y:S01]  /*4db0*/  FADD.FTZ R10, R76, R5 ;  /* 0x000000054c0a7221 */ /* 0x000fe20000010000 */
[----:B------:R-:W-:Y:S01]  /*4dc0*/  FFMA.FTZ R5, R50, UR45, -R37 ;  /* 0x0000002d32057c23 */ /* 0x000fe20008010825 */
[----:B------:R-:W1:Y:S01]  /*4dd0*/  MUFU.EX2 R95, R95 ;  /* 0x0000005f005f7308 */ /* 0x000e620000000800 */
[----:B--2---:R-:W-:Y:S01]  /*4de0*/  FADD.FTZ R15, R75, R6 ;  /* 0x000000064b0f7221 */ /* 0x004fe20000010000 */
[----:B------:R-:W-:-:S04]  /*4df0*/  FADD.FTZ R77, R77, R10 ;  /* 0x0000000a4d4d7221 */ /* 0x000fc80000010000 */
        /* <DEDUP_REMOVED lines=8> */
[--C-:B------:R-:W-:Y:S01]  /*4e80*/  FFMA.FTZ R6, R51, UR45, -R37.reuse ;  /* 0x0000002d33067c23 */ /* 0x100fe20008010825 */
[----:B------:R-:W-:Y:S01]  /*4e90*/  FFMA.FTZ R37, R39, UR45, -R37 ;  /* 0x0000002d27257c23 */ /* 0x000fe20008010825 */
[----:B------:R-:W-:-:S03]  /*4ea0*/  F2FP.SATFINITE.E4M3.F32.PACK_AB_MERGE_C R78, R95, R78, RZ ;  /* 0x0000004e5f4e723e */ /* 0x000fc600048070ff */
[----:B------:R-:W1:Y:S01]  /*4eb0*/  MUFU.EX2 R83, R83 ;  /* 0x0000005300537308 */ /* 0x000e620000000800 */
[----:B--2---:R-:W-:Y:S01]  /*4ec0*/  FADD.FTZ R15, R79, R10 ;  /* 0x0000000a4f0f7221 */ /* 0x004fe20000010000 */
[----:B------:R-:W-:-:S06]  /*4ed0*/  F2FP.SATFINITE.E4M3.F32.PACK_AB_MERGE_C R149, R75, R74, R78 ;  /* 0x0000004a4b95723e */ /* 0x000fcc000480704e */
        /* <DEDUP_REMOVED lines=19> */
[----:B-1----:R-:W-:Y:S01]  /*5010*/  F2FP.SATFINITE.E4M3.F32.PACK_AB_MERGE_C R146, R65, R64, R146 ;  /* 0x000000404192723e */ /* 0x002fe20004807092 */
[----:B------:R-:W-:-:S04]  /*5020*/  FADD.FTZ R64, R64, R61 ;  /* 0x0000003d40407221 */ /* 0x000fc80000010000 */
[----:B------:R-:W-:Y:S02]  /*5030*/  FADD.FTZ R65, R65, R64 ;  /* 0x0000004041417221 */ /* 0x000fe40000010000 */
[----:B------:R-:W1:Y:S01]  /*5040*/  MUFU.EX2 R67, R67 ;  /* 0x0000004300437308 */ /* 0x000e620000000800 */
[----:B--2---:R-:W-:Y:S01]  /*5050*/  FADD.FTZ R15, R63, R10 ;  /* 0x0000000a3f0f7221 */ /* 0x004fe20000010000 */
        /* <DEDUP_REMOVED lines=10> */
[C---:B-1----:R-:W-:Y:S01]  /*5100*/  FADD.FTZ R15, R70.reuse, R15 ;  /* 0x0000000f460f7221 */ /* 0x042fe20000010000 */
        /* <DEDUP_REMOVED lines=21> */
[----:B------:R-:W-:Y:S01]  /*5260*/  MUFU.EX2 R28, R28 ;  /* 0x0000001c001c7308 */ /* 0x000fe20000000800 */
[----:B-1----:R-:W-:Y:S01]  /*5270*/  F2FP.SATFINITE.E4M3.F32.PACK_AB_MERGE_C R142, R49, R48, R12 ;  /* 0x00000030318e723e */ /* 0x002fe2000480700c */
[----:B------:R-:W-:Y:S01]  /*5280*/  FADD.FTZ R48, R48, R45 ;  /* 0x0000002d30307221 */ /* 0x000fe20000010000 */
[----:B------:R-:W-:-:S03]  /*5290*/  F2FP.SATFINITE.E4M3.F32.PACK_AB_MERGE_C R12, R13, R8, RZ ;  /* 0x000000080d0c723e */ /* 0x000fc600048070ff */
[----:B------:R-:W-:Y:S01]  /*52a0*/  FADD.FTZ R49, R49, R48 ;  /* 0x0000003031317221 */ /* 0x000fe20000010000 */
[----:B------:R-:W-:Y:S01]  /*52b0*/  F2FP.SATFINITE.E4M3.F32.PACK_AB_MERGE_C R141, R11, R42, R12 ;  /* 0x0000002a0b8d723e */ /* 0x000fe2000480700c */
[----:B------:R-:W1:Y:S01]  /*52c0*/  MUFU.EX2 R29, R29 ;  /* 0x0000001d001d7308 */ /* 0x000e620000000800 */
[----:B0-----:R-:W-:Y:S01]  /*52d0*/  FADD.FTZ R13, R5, R10 ;  /* 0x0000000a050d7221 */ /* 0x001fe20000010000 */
[----:B------:R-:W-:-:S04]  /*52e0*/  FADD.FTZ R52, R52, R49 ;  /* 0x0000003134347221 */ /* 0x000fc80000010000 */
[----:B------:R-:W-:Y:S02]  /*52f0*/  FADD.FTZ R53, R53, R52 ;  /* 0x0000003435357221 */ /* 0x000fe40000010000 */
        /* <DEDUP_REMOVED lines=14> */
[----:B------:R-:W0:Y:S01]  /*53e0*/  MUFU.EX2 R27, R27 ;  /* 0x0000001b001b7308 */ /* 0x000e220000000800 */
[C---:B--2---:R-:W-:Y:S01]  /*53f0*/  F2FP.SATFINITE.E4M3.F32.PACK_AB_MERGE_C R54, R55.reuse, R54, RZ ;  /* 0x000000363736723e */ /* 0x044fe200048070ff */
[----:B------:R-:W-:-:S03]  /*5400*/  FADD.FTZ R55, R55, R8 ;  /* 0x0000000837377221 */ /* 0x000fc60000010000 */
[----:B------:R-:W-:-:S03]  /*5410*/  F2FP.SATFINITE.E4M3.F32.PACK_AB_MERGE_C R143, R6, R5, R54 ;  /* 0x00000005068f723e */ /* 0x000fc60004807036 */
[----:B------:R-:W2:Y:S01]  /*5420*/  MUFU.EX2 R30, R30 ;  /* 0x0000001e001e7308 */ /* 0x000ea20000000800 */
[----:B-1----:R-:W-:-:S07]  /*5430*/  FADD.FTZ R8, R26, R55 ;  /* 0x000000371a087221 */ /* 0x002fce0000010000 */
[----:B------:R-:W-:Y:S01]  /*5440*/  MUFU.EX2 R36, R36 ;  /* 0x0000002400247308 */ /* 0x000fe20000000800 */
[----:B0-----:R-:W-:-:S07]  /*5450*/  FADD.FTZ R11, R27, R8 ;  /* 0x000000081b0b7221 */ /* 0x001fce0000010000 */
        /* <DEDUP_REMOVED lines=17> */
[----:B------:R-:W-:-:S06]  /*5570*/  FADD.FTZ R36, R36, R33 ;  /* 0x0000002124247221 */ /* 0x000fcc0000010000 */
[----:B------:R-:W0:Y:S01]  /*5580*/  MUFU.EX2 R37, R37 ;  /* 0x0000002500257308 */ /* 0x000e220000000800 */
[----:B--2---:R-:W-:Y:S01]  /*5590*/  FADD.FTZ R5, R35, R6 ;  /* 0x0000000623057221 */ /* 0x004fe20000010000 */
[----:B0-----:R-:W-:-:S03]  /*55a0*/  F2FP.SATFINITE.E4M3.F32.PACK_AB_MERGE_C R6, R37, R38, RZ ;  /* 0x000000262506723e */ /* 0x001fc600048070ff */
[----:B------:R-:W-:Y:S01]  /*55b0*/  FADD.FTZ R38, R38, R5 ;  /* 0x0000000526267221 */ /* 0x000fe20000010000 */
[----:B------:R-:W-:Y:S01]  /*55c0*/  F2FP.SATFINITE.E4M3.F32.PACK_AB_MERGE_C R139, R35, R34, R6 ;  /* 0x00000022238b723e */ /* 0x000fe20004807006 */
[----:B------:R-:W-:Y:S02]  /*55d0*/  FADD.FTZ R6, R81, R36 ;  /* 0x0000002451067221 */ /* 0x000fe40000010000 */
        /* <DEDUP_REMOVED lines=12> */
.L_x_11741:
[----:B------:R-:W-:-:S11]  /*56a0*/  UISETP.NE.AND UP2, UPT, UR5, 0x1, UPT ;  /* 0x000000010500788c */ /* 0x000fd6000bf45270 */
[----:B------:R-:W-:Y:S02]  /*56b0*/  @UP2 ULDC.64 UR12, c[0x0][0x9e8] ;  /* 0x00027a00000c2ab9 */ /* 0x000fe40000000a00 */
[----:B------:R-:W-:-:S04]  /*56c0*/  UIMAD.WIDE.U32 UR10, UR7, UR12, URZ ;  /* 0x0000000c070a72a5 */ /* 0x000fc8000f8e003f */
[----:B------:R-:W-:-:S12]  /*56d0*/  @UP2 USHF.R.U32.HI UR7, URZ, UR13, UR11 ;  /* 0x0000000d3f072299 */ /* 0x000fd8000801160b */
.L_x_11742:
[----:B------:R-:W-:-:S04]  /*56e0*/  UIMAD UR5, UR7, UR5, UR5 ;  /* 0x00000005070572a4 */ /* 0x000fc8000f8e0205 */
[----:B------:R-:W-:-:S04]  /*56f0*/  UISETP.LT.AND UP2, UPT, UR4, UR5, UPT ;  /* 0x000000050400728c */ /* 0x000fc8000bf41270 */
[----:B------:R-:W-:-:S12]  /*5700*/  USEL UR4, UR4, UR5, UP2 ;  /* 0x0000000504047287 */ /* 0x000fd80009000000 */
.L_x_11740:
[----:B------:R-:W-:Y:S01]  /*5710*/  UIMAD.WIDE UR10, UR4, 0x66666667, URZ ;  /* 0x66666667040a78a5 */ /* 0x000fe2000f8e023f */
[----:B------:R-:W0:Y:S01]  /*5720*/  S2UR UR5, SR_CgaCtaId ;  /* 0x00000000000579c3 */ /* 0x000e220000008800 */
[----:B------:R-:W-:Y:S01]  /*5730*/  UMOV UR7, URZ ;  /* 0x0000003f00077c82 */ /* 0x000fe20008000000 */
        /* <DEDUP_REMOVED lines=21> */
[----:B------:R-:W-:-:S09]  /*5890*/  CS2R R54, SRZ ;  /* 0x0000000000367805 */ /* 0x000fd2000001ff00 */
        /* <DEDUP_REMOVED lines=23> */
.L_x_11761:
[----:B------:R-:W-:-:S04]  /*5a10*/  UIADD3 UR4, UR23, 0x1, URZ ;  /* 0x0000000117047890 */ /* 0x000fc8000fffe03f */
[----:B------:R-:W-:-:S04]  /*5a20*/  UISETP.NE.AND UP2, UPT, UR4, 0x2, UPT ;  /* 0x000000020400788c */ /* 0x000fc8000bf45270 */
[----:B------:R-:W-:Y:S02]  /*5a30*/  USEL UR10, URZ, 0x1, UP2 ;  /* 0x000000013f0a7887 */ /* 0x000fe40009000000 */
[----:B------:R-:W-:Y:S02]  /*5a40*/  USEL UR7, UR4, URZ, UP2 ;  /* 0x0000003f04077287 */ /* 0x000fe40009000000 */
[----:B------:R-:W-:Y:S01]  /*5a50*/  ULOP3.LUT UR4, UR24, UR10, URZ, 0x3c, !UPT ;  /* 0x0000000a18047292 */ /* 0x000fe2000f8e3c3f */
[----:B------:R-:W-:Y:S11]  /*5a60*/  @!P0 BRA `(.L_x_11744) ;  /* 0x0000000000048947 */ /* 0x000ff60003800000 */
[----:B------:R-:W-:Y:S01]  /*5a70*/  BPT.TRAP 0x1 ;  /* 0x000000040000795c */ /* 0x000fe20000300000 */
.L_x_11744:
[----:B------:R-:W-:Y:S01]  /*5a80*/  ULEA UR21, UR7, UR47, 0x3 ;  /* 0x0000002f07157291 */ /* 0x000fe2000f8e183f */
[----:B------:R-:W-:-:S05]  /*5a90*/  IMAD.U32 R10, RZ, RZ, UR4 ;  /* 0x00000004ff0a7e24 */ /* 0x000fca000f8e00ff */
[----:B------:R-:W-:-:S04]  /*5aa0*/  SHF.L.U32 R10, R10, 0x1f, RZ ;  /* 0x0000001f0a0a7819 */ /* 0x000fc800000006ff */
[----:B------:R0:W1:Y:S01]  /*5ab0*/  SYNCS.PHASECHK.TRANS64.TRYWAIT P1, [UR21+0x12430], R10 ;  /* 0x0124300aff0075a7 */ /* 0x0000620008020155 */
[----:B------:R-:W-:Y:S05]  /*5ac0*/  @!P0 BRA `(.L_x_11745) ;  /* 0x0000000000048947 */ /* 0x000fea0003800000 */
[----:B------:R-:W-:Y:S01]  /*5ad0*/  BPT.TRAP 0x1 ;  /* 0x000000040000795c */ /* 0x000fe20000300000 */
.L_x_11745:
[----:B-1----:R-:W-:Y:S05]  /*5ae0*/  @P1 BRA `(.L_x_11746) ;  /* 0x0000000000081947 */ /* 0x002fea0003800000 */
[----:B------:R-:W1:Y:S02]  /*5af0*/  SYNCS.PHASECHK.TRANS64.TRYWAIT P1, [UR21+0x12430], R10 ;  /* 0x0124300aff0075a7 */ /* 0x000e640008020155 */
[----:B-1----:R-:W-:Y:S05]  /*5b00*/  @!P1 BRA `(.L_x_11747) ;  /* 0x000000f800249947 */ /* 0x002fea0003800000 */
.L_x_11746:
[----:B------:R-:W-:Y:S01]  /*5b10*/  UIMAD UR25, UR7, 0x280, UR6 ;  /* 0x00000280071978a4 */ /* 0x000fe2000f8e0206 */
[----:B------:R-:W-:Y:S01]  /*5b20*/  WARPGROUP.ARRIVE ;  /* 0x00000000000079c5 */ /* 0x000fe20000000000 */
[----:B------:R-:W-:Y:S01]  /*5b30*/  UMOV UR39, 0x80000020 ;  /* 0x8000002000277882 */ /* 0x000fe20000000000 */
[----:B------:R-:W-:Y:S01]  /*5b40*/  UMOV UR12, UR36 ;  /* 0x00000024000c7c82 */ /* 0x000fe20008000000 */
[----:B------:R-:W-:Y:S02]  /*5b50*/  UIADD3 UR10, UR25, 0x80, URZ ;  /* 0x00000080190a7890 */ /* 0x000fe4000fffe03f */
[----:B------:R-:W-:Y:S02]  /*5b60*/  UIADD3 UR14, UR25, 0x100, URZ ;  /* 0x00000100190e7890 */ /* 0x000fe4000fffe03f */
[----:B------:R-:W-:Y:S01]  /*5b70*/  UMOV UR38, UR25 ;  /* 0x0000001900267c82 */ /* 0x000fe20008000000 */
[----:B------:R-:W-:Y:S01]  /*5b80*/  UMOV UR13, UR37 ;  /* 0x00000025000d7c82 */ /* 0x000fe20008000000 */
[----:B------:R-:W-:Y:S01]  /*5b90*/  QGMMA.64x32x32.F32.E4M3.E4M3 R120, gdesc[UR36], RZ, !UPT, gsb0 ;  /* 0x00600000247879f3 */ /* 0x000fe2000c0008ff */
[----:B------:R-:W-:Y:S01]  /*5ba0*/  UMOV UR38, UR10 ;  /* 0x0000000a00267c82 */ /* 0x000fe20008000000 */
[----:B------:R-:W-:Y:S01]  /*5bb0*/  UMOV UR39, 0x80000020 ;  /* 0x8000002000277882 */ /* 0x000fe20000000000 */
[----:B------:R-:W-:Y:S01]  /*5bc0*/  UMOV UR15, 0x80000020 ;  /* 0x80000020000f7882 */ /* 0x000fe20000000000 */
        /* <DEDUP_REMOVED lines=52> */
.L_x_11748:
[----:B------:R-:W-:Y:S01]  /*5f10*/  ULEA UR13, UR23, UR47, 0x3 ;  /* 0x0000002f170d7291 */ /* 0x000fe2000f8e183f */
[----:B01----:R-:W-:-:S05]  /*5f20*/  IMAD.U32 R10, RZ, RZ, UR24 ;  /* 0x00000018ff0a7e24 */ /* 0x003fca000f8e00ff */
[----:B------:R-:W-:-:S04]  /*5f30*/  SHF.L.U32 R10, R10, 0x1f, RZ ;  /* 0x0000001f0a0a7819 */ /* 0x000fc800000006ff */
[----:B------:R0:W1:Y:S01]  /*5f40*/  SYNCS.PHASECHK.TRANS64.TRYWAIT P1, [UR13+0x12450], R10 ;  /* 0x0124500aff0075a7 */ /* 0x000062000802014d */
[----:B------:R-:W-:Y:S05]  /*5f50*/  @!P0 BRA `(.L_x_11749) ;  /* 0x0000000000048947 */ /* 0x000fea0003800000 */
[----:B------:R-:W-:Y:S01]  /*5f60*/  BPT.TRAP 0x1 ;  /* 0x000000040000795c */ /* 0x000fe20000300000 */
.L_x_11749:
[----:B-1----:R-:W-:Y:S05]  /*5f70*/  @P1 BRA `(.L_x_11750) ;  /* 0x0000000000081947 */ /* 0x002fea0003800000 */
[----:B------:R-:W1:Y:S02]  /*5f80*/  SYNCS.PHASECHK.TRANS64.TRYWAIT P1, [UR13+0x12450], R10 ;  /* 0x0124500aff0075a7 */ /* 0x000e64000802014d */
[----:B-1----:R-:W-:Y:S05]  /*5f90*/  @!P1 BRA `(.L_x_11751) ;  /* 0x000000f400189947 */ /* 0x002fea0003800000 */
.L_x_11750:
[----:B------:R-:W-:Y:S01]  /*5fa0*/  UIADD3 UR10, UR47, 0x200, URZ ;  /* 0x000002002f0a7890 */ /* 0x000fe2000fffe03f */
[----:B------:R-:W-:Y:S01]  /*5fb0*/  WARPGROUP.ARRIVE ;  /* 0x00000000000079c5 */ /* 0x000fe20000000000 */
[----:B------:R-:W-:Y:S01]  /*5fc0*/  UMOV UR11, 0xc0000010 ;  /* 0xc0000010000b7882 */ /* 0x000fe20000000000 */
[----:B------:R-:W-:Y:S01]  /*5fd0*/  PLOP3.LUT P1, PT, PT, PT, UP0, 0x80, 0x0 ;  /* 0x000000000000781c */ /* 0x000fe20003f2f008 */
[----:B------:R-:W-:Y:S01]  /*5fe0*/  USHF.R.U32.HI UR10, URZ, 0x4, UR10 ;  /* 0x000000043f0a7899 */ /* 0x000fe2000801160a */
[----:B------:R-:W-:Y:S01]  /*5ff0*/  PLOP3.LUT P2, PT, PT, PT, UP0, 0x80, 0x0 ;  /* 0x000000000000781c */ /* 0x000fe20003f4f008 */
[----:B------:R-:W-:Y:S01]  /*6000*/  IMAD.MOV.U32 R15, RZ, RZ, R0 ;  /* 0x000000ffff0f7224 */ /* 0x000fe200078e0000 */
[----:B------:R-:W-:Y:S01]  /*6010*/  ISETP.NE.AND P3, PT, R2, RZ, PT ;  /* 0x000000ff0200720c */ /* 0x000fe20003f65270 */
[----:B------:R-:W-:Y:S01]  /*6020*/  ULOP3.LUT UR10, UR10, 0x3fff, URZ, 0xc0, !UPT ;  /* 0x00003fff0a0a7892 */ /* 0x000fe2000f8ec03f */
[----:B01----:R-:W-:Y:S02]  /*6030*/  IMAD.U32 R10, RZ, RZ, UR21 ;  /* 0x00000015ff0a7e24 */ /* 0x003fe4000f8e00ff */
[----:B------:R-:W-:Y:S01]  /*6040*/  IMAD R19, R8, -0xa0, RZ ;  /* 0xffffff6008137824 */ /* 0x000fe200078e02ff */
[----:B------:R-:W-:-:S03]  /*6050*/  ULOP3.LUT UR10, UR10, 0x10000, URZ, 0xfc, !UPT ;  /* 0x000100000a0a7892 */ /* 0x000fc6000f8efc3f */
[----:B------:R-:W-:Y:S01]  /*6060*/  VIADD R12, R19, 0x1 ;  /* 0x00000001130c7836 */ /* 0x000fe20000000000 */
[----:B------:R-:W-:-:S04]  /*6070*/  UIMAD UR12, UR23, 0x280, UR10 ;  /* 0x00000280170c78a4 */ /* 0x000fc8000f8e020a */
[----:B------:R-:W-:-:S03]  /*6080*/  @!P3 VIADD R10, R10, 0x12440 ;  /* 0x000124400a0ab836 */ /* 0x000fc60000000000 */
[----:B------:R-:W-:Y:S02]  /*6090*/  UMOV UR10, UR12 ;  /* 0x0000000c000a7c82 */ /* 0x000fe40008000000 */
[----:B------:R-:W-:Y:S01]  /*60a0*/  QGMMA.64x64x32.F32.E4M3.E4M3 R24, R152, gdesc[UR8], R24, gsb0 ;  /* 0x00e0000898187df3 */ /* 0x000fe20008000818 */
[----:B------:R-:W-:Y:S01]  /*60b0*/  UIADD3 UR10, UR12, 0x80, URZ ;  /* 0x000000800c0a7890 */ /* 0x000fe2000fffe03f */
[----:B------:R-:W-:Y:S01]  /*60c0*/  @!P3 PRMT R10, RZ, 0x654, R10 ;  /* 0x00000654ff0ab816 */ /* 0x000fe2000000000a */
[----:B------:R-:W-:Y:S01]  /*60d0*/  UMOV UR11, 0xc0000010 ;  /* 0xc0000010000b7882 */ /* 0x000fe20000000000 */
[----:B------:R-:W-:Y:S02]  /*60e0*/  WARPGROUP.DEPBAR.LE gsb0, 0x0 ;  /* 0x00008000000079c5 */ /* 0x000fe40000010000 */
[----:B------:R-:W-:-:S06]  /*60f0*/  WARPGROUP.ARRIVE ;  /* 0x00000000000079c5 */ /* 0x000fcc0000000000 */
[----:B------:R-:W-:Y:S01]  /*6100*/  QGMMA.64x64x32.F32.E4M3.E4M3 R24, R148, gdesc[UR8], R24, gsb0 ;  /* 0x00e0000894187df3 */ /* 0x000fe20008000818 */
[----:B------:R-:W-:Y:S01]  /*6110*/  UIADD3 UR10, UR12, 0x100, URZ ;  /* 0x000001000c0a7890 */ /* 0x000fe2000fffe03f */
        /* <DEDUP_REMOVED lines=14> */
[----:B------:R-:W-:Y:S02]  /*6200*/  @UP0 ULDC UR10, c[0x0][0x44c] ;  /* 0x00011300000a0ab9 */ /* 0x000fe40000000800 */
[----:B------:R-:W-:Y:S01]  /*6210*/  @P1 IMAD.HI.U32 R11, R0, UR10, RZ ;  /* 0x0000000a000b1c27 */ /* 0x000fe2000f8e00ff */
[----:B------:R-:W-:Y:S01]  /*6220*/  @UP0 ULDC UR10, c[0x0][0x450] ;  /* 0x00011400000a0ab9 */ /* 0x000fe20000000800 */
[----:B------:R-:W-:-:S03]  /*6230*/  PLOP3.LUT P1, PT, PT, PT, UP1, 0x40, 0x0 ;  /* 0x000000000000781c */ /* 0x000fc60003f2e818 */
[----:B------:R-:W-:Y:S01]  /*6240*/  @P2 SHF.R.U32.HI R15, RZ, UR10, R11 ;  /* 0x0000000aff0f2c19 */ /* 0x000fe2000801160b */
[----:B------:R-:W-:-:S04]  /*6250*/  IMAD R11, R3, -0x2, R12 ;  /* 0xfffffffe030b7824 */ /* 0x000fc800078e020c */
[----:B------:R-:W0:Y:S01]  /*6260*/  SHFL.IDX PT, R21, R15, RZ, 0x1c1f ;  /* 0x001c1fff0f157589 */ /* 0x000e2200000e0000 */
[----:B------:R-:W-:Y:S02]  /*6270*/  WARPGROUP.DEPBAR.LE gsb0, 0x0 ;  /* 0x00008000000079c5 */ /* 0x000fe40000010000 */
[----:B------:R1:W-:Y:S02]  /*6280*/  @!P3 SYNCS.ARRIVE.TRANS64.RED.A1T0 RZ, [R10+URZ], RZ ;  /* 0x000000ff0affb9a7 */ /* 0x0003e4000810043f */
[----:B-1----:R-:W-:-:S04]  /*6290*/  IMAD R10, R18, UR19, R11 ;  /* 0x00000013120a7c24 */ /* 0x002fc8000f8e020b */
[----:B------:R-:W-:-:S04]  /*62a0*/  VIADD R10, R10, -UR17 ;  /* 0x800000110a0a7c36 */ /* 0x000fc80008000000 */
[C---:B------:R-:W-:Y:S02]  /*62b0*/  VIADD R14, R10.reuse, UR18 ;  /* 0x000000120a0e7c36 */ /* 0x040fe40008000000 */
[----:B------:R-:W-:Y:S02]  /*62c0*/  VIADD R13, R10, UR20 ;  /* 0x000000140a0d7c36 */ /* 0x000fe40008000000 */
[----:B------:R-:W-:Y:S02]  /*62d0*/  VIADD R10, R11, 0xffffffff ;  /* 0xffffffff0b0a7836 */ /* 0x000fe40000000000 */
[--C-:B0-----:R-:W-:Y:S02]  /*62e0*/  IMAD.IADD R12, R14, 0x1, R21.reuse ;  /* 0x000000010e0c7824 */ /* 0x101fe400078e0215 */
[----:B------:R-:W-:Y:S01]  /*62f0*/  IMAD.IADD R11, R13, 0x1, R21 ;  /* 0x000000010d0b7824 */ /* 0x000fe200078e0215 */
        /* <DEDUP_REMOVED lines=14> */
.L_x_11754:
[----:B------:R-:W-:-:S05]  /*63e0*/  IMAD.U32 R22, RZ, RZ, UR16 ;  /* 0x00000010ff167e24 */ /* 0x000fca000f8e00ff */
[----:B------:R-:W-:-:S13]  /*63f0*/  ISETP.NE.AND P1, PT, R22, 0x1, PT ;  /* 0x000000011600780c */ /* 0x000fda0003f25270 */
[----:B------:R-:W0:Y:S02]  /*6400*/  @P1 LDC.64 R20, c[0x0][0x9e8] ;  /* 0x00027a00ff141b82 */ /* 0x000e240000000a00 */
[----:B0-----:R-:W-:-:S05]  /*6410*/  @P1 IMAD.HI.U32 R20, R23, R20, RZ ;  /* 0x0000001417141227 */ /* 0x001fca00078e00ff */
[----:B------:R-:W-:-:S07]  /*6420*/  @P1 SHF.R.U32.HI R23, RZ, R21, R20 ;  /* 0x00000015ff171219 */ /* 0x000fce0000011614 */
.L_x_11755:
[----:B------:R-:W-:Y:S05]  /*6430*/  BSYNC B0 ;  /* 0x0000000000007941 */ /* 0x000fea0003800000 */
.L_x_11753:
[----:B------:R-:W-:-:S05]  /*6440*/  IMAD R23, R23, R22, R10 ;  /* 0x0000001617177224 */ /* 0x000fca00078e020a */
[----:B------:R-:W-:Y:S02]  /*6450*/  VIADDMNMX R12, R23, R22, R12, PT ;  /* 0x00000016170c7246 */ /* 0x000fe4000380010c */
[----:B------:R-:W-:-:S07]  /*6460*/  VIMNMX R11, R11, R23, !PT ;  /* 0x000000170b0b7248 */ /* 0x000fce0007fe0100 */
.L_x_11752:
[C---:B------:R-:W-:Y:S01]  /*6470*/  ISETP.GE.AND P1, PT, R19.reuse, 0x2, PT ;  /* 0x000000021300780c */ /* 0x040fe20003f26270 */
[----:B------:R-:W0:Y:S01]  /*6480*/  SHFL.IDX PT, R15, R15, 0x1, 0x1c1f ;  /* 0x003c1f000f0f7f89 */ /* 0x000e2200000e0000 */
        /* <DEDUP_REMOVED lines=246> */
.L_x_11758:
[----:B------:R-:W-:-:S05]  /*73f0*/  IMAD.U32 R19, RZ, RZ, UR16 ;  /* 0x00000010ff137e24 */ /* 0x000fca000f8e00ff */
[----:B------:R-:W-:-:S13]  /*7400*/  ISETP.NE.AND P6, PT, R19, 0x1, PT ;  /* 0x000000011300780c */ /* 0x000fda0003fc5270 */
[----:B------:R-:W0:Y:S02]  /*7410*/  @P6 LDC.64 R12, c[0x0][0x9e8] ;  /* 0x00027a00ff0c6b82 */ /* 0x000e240000000a00 */
[----:B0-----:R-:W-:-:S05]  /*7420*/  @P6 IMAD.HI.U32 R12, R15, R12, RZ ;  /* 0x0000000c0f0c6227 */ /* 0x001fca00078e00ff */
[----:B------:R-:W-:-:S07]  /*7430*/  @P6 SHF.R.U32.HI R15, RZ, R13, R12 ;  /* 0x0000000dff0f6219 */ /* 0x000fce000001160c */
.L_x_11759:
[----:B------:R-:W-:Y:S05]  /*7440*/  BSYNC B0 ;  /* 0x0000000000007941 */ /* 0x000fea0003800000 */
.L_x_11757:
[----:B------:R-:W-:-:S05]  /*7450*/  IMAD R10, R15, R19, R10 ;  /* 0x000000130f0a7224 */ /* 0x000fca00078e020a */
[----:B------:R-:W-:Y:S02]  /*7460*/  VIADDMNMX R14, R10, R19, R14, PT ;  /* 0x000000130a0e7246 */ /* 0x000fe4000380010e */
[----:B------:R-:W-:-:S07]  /*7470*/  VIMNMX R11, R11, R10, !PT ;  /* 0x0000000a0b0b7248 */ /* 0x000fce0007fe0100 */
.L_x_11756:
        /* <DEDUP_REMOVED lines=112> */
[----:B------:R-:W-:Y:S02]  /*7b80*/  ISETP.GT.AND P1, PT, R11, 0x60, !P1 ;  /* 0x000000600b00780c */ /* 0x000fe40004f24270 */
[C---:B------:R-:W-:Y:S02]  /*7b90*/  ISETP.LT.OR P3, PT, R14.reuse, 0x91, P3 ;  /* 0x000000910e00780c */ /* 0x040fe40001f61670 */
[----:B------:R-:W-:Y:S02]  /*7ba0*/  ISETP.LT.OR P1, PT, R14, 0x61, P1 ;  /* 0x000000610e00780c */ /* 0x000fe40000f21670 */
[----:B0-----:R-:W-:-:S02]  /*7bb0*/  FMNMX.FTZ R15, R13, R10, !PT ;  /* 0x0000000a0d0f7209 */ /* 0x001fc40007810000 */
[----:B------:R-:W-:Y:S02]  /*7bc0*/  FSEL R74, R74, -INF , !P1 ;  /* 0xff8000004a4a7808 */ /* 0x000fe40004800000 */
[----:B------:R-:W-:Y:S01]  /*7bd0*/  LOP3.LUT P1, RZ, R16, 0x800, RZ, 0xc0, !PT ;  /* 0x0000080010ff7812 */ /* 0x000fe2000782c0ff */
[----:B------:R-:W0:Y:S01]  /*7be0*/  SHFL.BFLY PT, R10, R15, 0x1, 0x1f ;  /* 0x0c201f000f0a7f89 */ /* 0x000e2200000e0000 */
[C---:B------:R-:W-:Y:S02]  /*7bf0*/  ISETP.GT.AND P5, PT, R11.reuse, 0x98, !P5 ;  /* 0x000000980b00780c */ /* 0x040fe40006fa4270 */
        /* <DEDUP_REMOVED lines=104> */
[--C-:B0-----:R-:W-:Y:S01]  /*8280*/  FFMA.FTZ R125, R113, UR45, -R12.reuse ;  /* 0x0000002d717d7c23 */ /* 0x101fe2000801080c */
        /* <DEDUP_REMOVED lines=61> */
[----:B------:R-:W-:Y:S01]  /*8660*/  FMNMX.FTZ R128, R62, R117, !PT ;  /* 0x000000753e807209 */ /* 0x000fe20007810000 */
[----:B------:R-:W-:-:S01]  /*8670*/  FFMA.FTZ R117, R76, UR45, -R12 ;  /* 0x0000002d4c757c23 */ /* 0x000fc2000801080c */
[----:B------:R-:W-:Y:S01]  /*8680*/  FSEL R76, R67, -INF , !P4 ;  /* 0xff800000434c7808 */ /* 0x000fe20006000000 */
        /* <DEDUP_REMOVED lines=8> */
[----:B0-----:R-:W-:Y:S01]  /*8710*/  FFMA.FTZ R117, R69, UR45, -R12 ;  /* 0x0000002d45757c23 */ /* 0x001fe2000801080c */
[----:B------:R-:W-:-:S03]  /*8720*/  FSEL R12, R10, RZ, P1 ;  /* 0x000000ff0a0c7208 */ /* 0x000fc60000800000 */
[----:B------:R-:W0:Y:S02]  /*8730*/  SHFL.BFLY PT, R11, R128, 0x2, 0x1f ;  /* 0x0c401f00800b7f89 */ /* 0x000e2400000e0000 */
[----:B------:R-:W-:-:S01]  /*8740*/  FADD.FTZ R12, -R12, R7 ;  /* 0x000000070c0c7221 */ /* 0x000fc20000010100 */
[----:B------:R-:W-:Y:S03]  /*8750*/  MUFU.EX2 R109, R109 ;  /* 0x0000006d006d7308 */ /* 0x000fe60000000800 */
[----:B------:R-:W-:-:S05]  /*8760*/  FMUL.FTZ R12, R12, UR45 ;  /* 0x0000002d0c0c7c20 */ /* 0x000fca0008410000 */
[----:B------:R-:W-:Y:S08]  /*8770*/  MUFU.EX2 R7, R117 ;  /* 0x0000007500077308 */ /* 0x000ff00000000800 */
[----:B------:R-:W1:Y:S01]  /*8780*/  MUFU.EX2 R12, R12 ;  /* 0x0000000c000c7308 */ /* 0x000e620000000800 */
[----:B0-----:R-:W-:-:S07]  /*8790*/  FMNMX.FTZ R11, R128, R11, !PT ;  /* 0x0000000b800b7209 */ /* 0x001fce0007810000 */
[----:B------:R-:W-:Y:S01]  /*87a0*/  MUFU.EX2 R113, R113 ;  /* 0x0000007100717308 */ /* 0x000fe20000000800 */
[----:B------:R-:W0:Y:S07]  /*87b0*/  SHFL.BFLY PT, R128, R11, 0x1, 0x1f ;  /* 0x0c201f000b807f89 */ /* 0x000e2e00000e0000 */
[----:B------:R-:W-:Y:S01]  /*87c0*/  MUFU.EX2 R88, R88 ;  /* 0x0000005800587308 */ /* 0x000fe20000000800 */
[----:B-1----:R-:W-:-:S07]  /*87d0*/  FFMA.FTZ R129, R12, R6, R13 ;  /* 0x000000060c817223 */ /* 0x002fce000001000d */
        /* <DEDUP_REMOVED lines=27> */
[----:B0-----:R-:W-:Y:S01]  /*8990*/  FMUL.FTZ R125, R132, UR45 ;  /* 0x0000002d847d7c20 */ /* 0x001fe20008410000 */
[----:B------:R-:W-:Y:S01]  /*89a0*/  FADD.FTZ R132, R20, R129 ;  /* 0x0000008114847221 */ /* 0x000fe20000010000 */
        /* <DEDUP_REMOVED lines=30> */
[----:B-1----:R-:W-:-:S04]  /*8b90*/  FADD.FTZ R6, R85, R6 ;  /* 0x0000000655067221 */ /* 0x002fc80000010000 */
[----:B------:R-:W-:Y:S01]  /*8ba0*/  FADD.FTZ R103, R117, R6 ;  /* 0x0000000675677221 */ /* 0x000fe20000010000 */
        /* <DEDUP_REMOVED lines=14> */
[----:B------:R-:W-:-:S06]  /*8c90*/  FADD.FTZ R132, R104, R5 ;  /* 0x0000000568847221 */ /* 0x000fcc0000010000 */
        /* <DEDUP_REMOVED lines=115> */
.L_x_11760:
        /* <DEDUP_REMOVED lines=42> */
[----:B------:R-:W-:Y:S01]  /*9670*/  VIADD R8, R8, 0xffffffff ;  /* 0xffffffff08087836 */ /* 0x000fe20000000000 */
        /* <DEDUP_REMOVED lines=37> */
[----:B------:R-:W-:Y:S01]  /*98d0*/  F2FP.SATFINITE.E4M3.F32.PACK_AB_MERGE_C R139, R103, R66, R70 ;  /* 0x00000042678b723e */ /* 0x000fe20004807046 */
[----:B------:R-:W-:Y:S06]  /*98e0*/  @P1 BRA `(.L_x_11761) ;  /* 0xffffffc000481947 */ /* 0x000fec000383ffff */
[----:B------:R-:W-:Y:S02]  /*98f0*/  IMAD.MOV.U32 R9, RZ, RZ, R11 ;  /* 0x000000ffff097224 */ /* 0x000fe400078e000b */
[----:B------:R-:W-:-:S07]  /*9900*/  IMAD.MOV.U32 R7, RZ, RZ, R10 ;  /* 0x000000ffff077224 */ /* 0x000fce00078e000a */
.L_x_11743:
[----:B------:R-:W0:Y:S01]  /*9910*/  LDC R11, c[0x0][0x2f0] ;  /* 0x0000bc00ff0b7b82 */ /* 0x000e220000000800 */
[----:B------:R-:W-:Y:S01]  /*9920*/  UIADD3 UR17, -UR17, 0x1, URZ ;  /* 0x0000000111117890 */ /* 0x000fe2000fffe13f */
[----:B------:R-:W-:Y:S01]  /*9930*/  ULDC UR11, c[0x0][0x448] ;  /* 0x00011200000b7ab9 */ /* 0x000fe20000000800 */
[----:B------:R-:W-:Y:S01]  /*9940*/  ULDC UR14, c[0x0][0x9e4] ;  /* 0x00027900000e7ab9 */ /* 0x000fe20000000800 */
[----:B------:R-:W-:Y:S01]  /*9950*/  UISETP.NE.AND UP0, UPT, UR11, 0x1, UPT ;  /* 0x000000010b00788c */ /* 0x000fe2000bf05270 */
[----:B------:R-:W-:-:S03]  /*9960*/  UMOV UR12, 0xc0 ;  /* 0x000000c0000c7882 */ /* 0x000fc60000000000 */
[----:B------:R-:W1:Y:S01]  /*9970*/  S2UR UR10, SR_CTAID.X ;  /* 0x00000000000a79c3 */ /* 0x000e620000002500 */
[----:B------:R-:W-:-:S06]  /*9980*/  UISETP.GE.AND UP1, UPT, UR14, 0x1, UPT ;  /* 0x000000010e00788c */ /* 0x000fcc000bf26270 */
[----:B------:R-:W-:Y:S01]  /*9990*/  PLOP3.LUT P1, PT, PT, PT, UP1, 0x40, 0x0 ;  /* 0x000000000000781c */ /* 0x000fe20003f2e818 */
[----:B------:R-:W-:Y:S01]  /*99a0*/  @UP0 ULDC UR15, c[0x0][0x450] ;  /* 0x00011400000f0ab9 */ /* 0x000fe20000000800 */
[----:B0-----:R-:W-:-:S05]  /*99b0*/  IMAD R11, R18, R11, UR17 ;  /* 0x00000011120b7e24 */ /* 0x001fca000f8e020b */
[----:B------:R-:W-:Y:S01]  /*99c0*/  R2UR UR13, R11 ;  /* 0x000000000b0d72ca */ /* 0x000fe200000e0000 */
[----:B-1----:R-:W-:-:S03]  /*99d0*/  UIMAD UR12, UR10, UR12, 0xbf ;  /* 0x000000bf0a0c74a4 */ /* 0x002fc6000f8e020c */
        /* <DEDUP_REMOVED lines=17> */
.L_x_11763:
[----:B------:R-:W-:-:S11]  /*9af0*/  UISETP.NE.AND UP2, UPT, UR14, 0x1, UPT ;  /* 0x000000010e00788c */ /* 0x000fd6000bf45270 */
[----:B------:R-:W-:Y:S02]  /*9b00*/  @UP2 ULDC.64 UR16, c[0x0][0x9e8] ;  /* 0x00027a0000102ab9 */ /* 0x000fe40000000a00 */
[----:B------:R-:W-:-:S04]  /*9b10*/  UIMAD.WIDE.U32 UR10, UR12, UR16, URZ ;  /* 0x000000100c0a72a5 */ /* 0x000fc8000f8e003f */
[----:B------:R-:W-:-:S12]  /*9b20*/  @UP2 USHF.R.U32.HI UR12, URZ, UR17, UR11 ;  /* 0x000000113f0c2299 */ /* 0x000fd8000801160b */
.L_x_11764:
[----:B------:R-:W-:-:S04]  /*9b30*/  UIMAD UR12, UR12, UR14, URZ ;  /* 0x0000000e0c0c72a4 */ /* 0x000fc8000f8e023f */
[----:B------:R-:W-:-:S04]  /*9b40*/  UISETP.LT.AND UP2, UPT, UR13, UR12, UPT ;  /* 0x0000000c0d00728c */ /* 0x000fc8000bf41270 */
[----:B------:R-:W-:-:S12]  /*9b50*/  USEL UR13, UR13, UR12, !UP2 ;  /* 0x0000000c0d0d7287 */ /* 0x000fd8000d000000 */
.L_x_11762:
        /* <DEDUP_REMOVED lines=13> */
.L_x_11775:
[----:B------:R-:W-:-:S04]  /*9c30*/  UISETP.NE.AND UP2, UPT, UR23, 0x1, UPT ;  /* 0x000000011700788c */ /* 0x000fc8000bf45270 */
[----:B------:R-:W-:-:S04]  /*9c40*/  USEL UR4, URZ, 0x1, UP2 ;  /* 0x000000013f047887 */ /* 0x000fc80009000000 */
[----:B------:R-:W-:Y:S01]  /*9c50*/  ULOP3.LUT UR4, UR24, UR4, URZ, 0x3c, !UPT ;  /* 0x0000000418047292 */ /* 0x000fe2000f8e3c3f */
[----:B------:R-:W-:Y:S11]  /*9c60*/  @!P0 BRA `(.L_x_11766) ;  /* 0x0000000000048947 */ /* 0x000ff60003800000 */
[----:B------:R-:W-:Y:S01]  /*9c70*/  BPT.TRAP 0x1 ;  /* 0x000000040000795c */ /* 0x000fe20000300000 */
.L_x_11766:
        /* <DEDUP_REMOVED lines=9> */
.L_x_11767:
[----:B-1----:R-:W-:Y:S05]  /*9d10*/  @P1 BRA `(.L_x_11768) ;  /* 0x0000000000081947 */ /* 0x002fea0003800000 */
[----:B------:R-:W1:Y:S02]  /*9d20*/  SYNCS.PHASECHK.TRANS64.TRYWAIT P1, [UR21+0x12430], R7 ;  /* 0x01243007ff0075a7 */ /* 0x000e640008020155 */
[----:B-1----:R-:W-:Y:S05]  /*9d30*/  @!P1 BRA `(.L_x_11769) ;  /* 0x000000b400c89947 */ /* 0x002fea0003800000 */
.L_x_11768:
[----:B------:R-:W-:Y:S01]  /*9d40*/  UIMAD UR25, UR7, 0x280, UR6 ;  /* 0x00000280071978a4 */ /* 0x000fe2000f8e0206 */
[----:B------:R-:W-:Y:S01]  /*9d50*/  WARPGROUP.ARRIVE ;  /* 0x00000000000079c5 */ /* 0x000fe20000000000 */
[----:B------:R-:W-:Y:S01]  /*9d60*/  UMOV UR39, 0x80000020 ;  /* 0x8000002000277882 */ /* 0x000fe20000000000 */
[----:B------:R-:W-:Y:S01]  /*9d70*/  UMOV UR12, UR36 ;  /* 0x00000024000c7c82 */ /* 0x000fe20008000000 */
[----:B------:R-:W-:Y:S01]  /*9d80*/  UIADD3 UR14, UR25, 0x80, URZ ;  /* 0x00000080190e7890 */ /* 0x000fe2000fffe03f */
[----:B------:R-:W-:Y:S02]  /*9d90*/  UMOV UR13, UR37 ;  /* 0x00000025000d7c82 */ /* 0x000fe40008000000 */
[----:B------:R-:W-:Y:S01]  /*9da0*/  UMOV UR38, UR25 ;  /* 0x0000001900267c82 */ /* 0x000fe20008000000 */
[----:B------:R-:W-:Y:S01]  /*9db0*/  UMOV UR15, 0x80000020 ;  /* 0x80000020000f7882 */ /* 0x000fe20000000000 */
[----:B------:R-:W-:Y:S01]  /*9dc0*/  QGMMA.64x32x32.F32.E4M3.E4M3 R120, gdesc[UR36], RZ, !UPT, gsb0 ;  /* 0x00600000247879f3 */ /* 0x000fe2000c0008ff */
        /* <DEDUP_REMOVED lines=54> */
.L_x_11770:
[----:B------:R-:W-:Y:S01]  /*a130*/  ULEA UR13, UR23, UR47, 0x3 ;  /* 0x0000002f170d7291 */ /* 0x000fe2000f8e183f */
[----:B01----:R-:W-:-:S05]  /*a140*/  IMAD.U32 R7, RZ, RZ, UR24 ;  /* 0x00000018ff077e24 */ /* 0x003fca000f8e00ff */
[----:B------:R-:W-:-:S04]  /*a150*/  SHF.L.U32 R7, R7, 0x1f, RZ ;  /* 0x0000001f07077819 */ /* 0x000fc800000006ff */
[----:B------:R0:W1:Y:S01]  /*a160*/  SYNCS.PHASECHK.TRANS64.TRYWAIT P1, [UR13+0x12450], R7 ;  /* 0x01245007ff0075a7 */ /* 0x000062000802014d */
[----:B------:R-:W-:Y:S05]  /*a170*/  @!P0 BRA `(.L_x_11771) ;  /* 0x0000000000048947 */ /* 0x000fea0003800000 */
[----:B------:R-:W-:Y:S01]  /*a180*/  BPT.TRAP 0x1 ;  /* 0x000000040000795c */ /* 0x000fe20000300000 */
.L_x_11771:
        /* <DEDUP_REMOVED lines=82> */
.L_x_11772:
[----:B------:R-:W-:Y:S01]  /*a6b0*/  UIADD3 UR10, UR47, 0x200, URZ ;  /* 0x000002002f0a7890 */ /* 0x000fe2000fffe03f */
[----:B------:R-:W-:Y:S01]  /*a6c0*/  WARPGROUP.ARRIVE ;  /* 0x00000000000079c5 */ /* 0x000fe20000000000 */
[----:B------:R-:W-:Y:S01]  /*a6d0*/  UMOV UR11, 0xc0000010 ;  /* 0xc0000010000b7882 */ /* 0x000fe20000000000 */
[----:B01----:R-:W0:Y:S01]  /*a6e0*/  SHFL.BFLY PT, R7, R8, 0x2, 0x1f ;  /* 0x0c401f0008077f89 */ /* 0x003e2200000e0000 */
[----:B------:R-:W-:Y:S01]  /*a6f0*/  USHF.R.U32.HI UR10, URZ, 0x4, UR10 ;  /* 0x000000043f0a7899 */ /* 0x000fe2000801160a */
[----:B------:R-:W-:Y:S02]  /*a700*/  FMNMX.FTZ R14, R71, R14, !PT ;  /* 0x0000000e470e7209 */ /* 0x000fe40007810000 */
[----:B------:R-:W-:Y:S01]  /*a710*/  ISETP.NE.AND P1, PT, R2, RZ, PT ;  /* 0x000000ff0200720c */ /* 0x000fe20003f25270 */
[----:B------:R-:W-:Y:S02]  /*a720*/  ULOP3.LUT UR10, UR10, 0x3fff, URZ, 0xc0, !UPT ;  /* 0x00003fff0a0a7892 */ /* 0x000fe4000f8ec03f */
[----:B------:R-:W1:Y:S02]  /*a730*/  SHFL.BFLY PT, R9, R14, 0x2, 0x1f ;  /* 0x0c401f000e097f89 */ /* 0x000e6400000e0000 */
[----:B------:R-:W-:-:S04]  /*a740*/  ULOP3.LUT UR10, UR10, 0x10000, URZ, 0xfc, !UPT ;  /* 0x000100000a0a7892 */ /* 0x000fc8000f8efc3f */
[----:B------:R-:W-:-:S07]  /*a750*/  UIMAD UR12, UR23, 0x280, UR10 ;  /* 0x00000280170c78a4 */ /* 0x000fce000f8e020a */
[----:B------:R-:W-:Y:S02]  /*a760*/  UMOV UR10, UR12 ;  /* 0x0000000c000a7c82 */ /* 0x000fe40008000000 */
[----:B------:R-:W-:Y:S01]  /*a770*/  QGMMA.64x64x32.F32.E4M3.E4M3 R24, R152, gdesc[UR8], R24, gsb0 ;  /* 0x00e0000898187df3 */ /* 0x000fe20008000818 */
[----:B------:R-:W-:Y:S01]  /*a780*/  UIADD3 UR10, UR12, 0x80, URZ ;  /* 0x000000800c0a7890 */ /* 0x000fe2000fffe03f */
[----:B0-----:R-:W-:Y:S01]  /*a790*/  FMNMX.FTZ R13, R8, R7, !PT ;  /* 0x00000007080d7209 */ /* 0x001fe20007810000 */
[----:B------:R-:W-:-:S04]  /*a7a0*/  UMOV UR11, 0xc0000010 ;  /* 0xc0000010000b7882 */ /* 0x000fc80000000000 */
[----:B------:R-:W0:Y:S01]  /*a7b0*/  SHFL.BFLY PT, R20, R13, 0x1, 0x1f ;  /* 0x0c201f000d147f89 */ /* 0x000e2200000e0000 */
[----:B-1----:R-:W-:-:S05]  /*a7c0*/  FMNMX.FTZ R15, R14, R9, !PT ;  /* 0x000000090e0f7209 */ /* 0x002fca0007810000 */
[----:B------:R-:W1:Y:S01]  /*a7d0*/  SHFL.BFLY PT, R22, R15, 0x1, 0x1f ;  /* 0x0c201f000f167f89 */ /* 0x000e6200000e0000 */
[----:B0-----:R-:W-:Y:S01]  /*a7e0*/  FMNMX.FTZ R7, R13, R20, !PT ;  /* 0x000000140d077209 */ /* 0x001fe20007810000 */
[----:B------:R-:W-:-:S04]  /*a7f0*/  IMAD.U32 R20, RZ, RZ, UR45 ;  /* 0x0000002dff147e24 */ /* 0x000fc8000f8e00ff */
[----:B------:R-:W-:Y:S01]  /*a800*/  FADD.FTZ R12, -R7, R12 ;  /* 0x0000000c070c7221 */ /* 0x000fe20000010100 */
[----:B-1----:R-:W-:-:S03]  /*a810*/  FMNMX.FTZ R9, R15, R22, !PT ;  /* 0x000000160f097209 */ /* 0x002fc60007810000 */
[----:B------:R-:W-:Y:S01]  /*a820*/  FMUL.FTZ R19, R12, UR45 ;  /* 0x0000002d0c137c20 */ /* 0x000fe20008410000 */
[----:B------:R-:W-:-:S01]  /*a830*/  FFMA.FTZ R12, R7, R20, -8 ;  /* 0xc1000000070c7423 */ /* 0x000fc20000010014 */
        /* <DEDUP_REMOVED lines=39> */
[--C-:B------:R-:W-:Y:S01]  /*aab0*/  FFMA.FTZ R60, R60, UR45, -R12.reuse ;  /* 0x0000002d3c3c7c23 */ /* 0x100fe2000801080c */
[----:B------:R-:W-:-:S01]  /*aac0*/  FFMA.FTZ R61, R61, UR45, -R12 ;  /* 0x0000002d3d3d7c23 */ /* 0x000fc2000801080c */
[----:B------:R-:W-:Y:S01]  /*aad0*/  QGMMA.64x64x32.F32.E4M3.E4M3 R24, R148, gdesc[UR8], R24, gsb0 ;  /* 0x00e0000894187df3 */ /* 0x000fe20008000818 */
[----:B------:R-:W-:Y:S01]  /*aae0*/  UIADD3 UR10, UR12, 0x100, URZ ;  /* 0x000001000c0a7890 */ /* 0x000fe2000fffe03f */
[--C-:B------:R-:W-:Y:S01]  /*aaf0*/  FFMA.FTZ R64, R64, UR45, -R12.reuse ;  /* 0x0000002d40407c23 */ /* 0x100fe2000801080c */
[----:B------:R-:W-:Y:S01]  /*ab00*/  UMOV UR11, 0xc0000010 ;  /* 0xc0000010000b7882 */ /* 0x000fe20000000000 */
[--C-:B------:R-:W-:Y:S01]  /*ab10*/  FFMA.FTZ R65, R65, UR45, -R12.reuse ;  /* 0x0000002d41417c23 */ /* 0x100fe2000801080c */
[----:B------:R-:W-:-:S01]  /*ab20*/  FFMA.FTZ R68, R68, UR45, -R12 ;  /* 0x0000002d44447c23 */ /* 0x000fc2000801080c */
[----:B------:R-:W-:Y:S01]  /*ab30*/  FFMA.FTZ R69, R69, UR45, -R12 ;  /* 0x0000002d45457c23 */ /* 0x000fe2000801080c */
[----:B------:R-:W-:-:S01]  /*ab40*/  FFMA.FTZ R12, R9, R124, -8 ;  /* 0xc1000000090c7423 */ /* 0x000fc2000001007c */
[----:B------:R-:W-:Y:S01]  /*ab50*/  FMUL.FTZ R8, R8, UR45 ;  /* 0x0000002d08087c20 */ /* 0x000fe20008410000 */
[----:B------:R-:W0:Y:S01]  /*ab60*/  MUFU.EX2 R14, R14 ;  /* 0x0000000e000e7308 */ /* 0x000e220000000800 */
[----:B------:R-:W-:-:S02]  /*ab70*/  IMAD.U32 R129, RZ, RZ, UR21 ;  /* 0x00000015ff817e24 */ /* 0x000fc4000f8e00ff */
        /* <DEDUP_REMOVED lines=49> */
[----:B------:R-:W-:-:S05]  /*ae90*/  FFMA.FTZ R12, R71, UR45, -R12 ;  /* 0x0000002d470c7c23 */ /* 0x000fca000801080c */
        /* <DEDUP_REMOVED lines=8> */
[----:B------:R-:W-:Y:S01]  /*af20*/  QGMMA.64x64x32.F32.E4M3.E4M3 R24, R144, gdesc[UR8], R24, gsb0 ;  /* 0x00e0000890187df3 */ /* 0x000fe20008000818 */
        /* <DEDUP_REMOVED lines=26> */
[----:B------:R-:W-:Y:S01]  /*b0d0*/  QGMMA.64x64x32.F32.E4M3.E4M3 R24, R140, gdesc[UR8], R24, gsb0 ;  /* 0x00e000088c187df3 */ /* 0x000fe20008000818 */
        /* <DEDUP_REMOVED lines=26> */
[----:B------:R-:W-:Y:S06]  /*b280*/  QGMMA.64x64x32.F32.E4M3.E4M3 R24, R136, gdesc[UR8], R24, gsb0 ;  /* 0x00e0000888187df3 */ /* 0x000fec0008000818 */
        /* <DEDUP_REMOVED lines=106> */
.L_x_11774:
        /* <DEDUP_REMOVED lines=42> */
[----:B------:R-:W-:Y:S01]  /*bbd0*/  VIADD R10, R10, 0xffffffff ;  /* 0xffffffff0a0a7836 */ /* 0x000fe20000000000 */
        /* <DEDUP_REMOVED lines=39> */
[----:B------:R-:W-:-:S07]  /*be50*/  IMAD.MOV.U32 R8, RZ, RZ, R10 ;  /* 0x000000ffff087224 */ /* 0x000fce00078e000a */
.L_x_11765:
        /* <DEDUP_REMOVED lines=10> */
.L_x_11794:
[----:B------:R-:W-:-:S04]  /*bf00*/  UIADD3 UR7, UR26, 0x1, URZ ;  /* 0x000000011a077890 */ /* 0x000fc8000fffe03f */
[----:B------:R-:W-:-:S04]  /*bf10*/  UISETP.NE.AND UP2, UPT, UR7, 0x2, UPT ;  /* 0x000000020700788c */ /* 0x000fc8000bf45270 */
[----:B------:R-:W-:Y:S02]  /*bf20*/  USEL UR4, URZ, 0x1, UP2 ;  /* 0x000000013f047887 */ /* 0x000fe40009000000 */
[----:B------:R-:W-:Y:S02]  /*bf30*/  USEL UR7, UR7, URZ, UP2 ;  /* 0x0000003f07077287 */ /* 0x000fe40009000000 */
[----:B------:R-:W-:Y:S01]  /*bf40*/  ULOP3.LUT UR4, UR27, UR4, URZ, 0x3c, !UPT ;  /* 0x000000041b047292 */ /* 0x000fe2000f8e3c3f */
[----:B------:R-:W-:Y:S11]  /*bf50*/  @!P0 BRA `(.L_x_11777) ;  /* 0x0000000000048947 */ /* 0x000ff60003800000 */
[----:B------:R-:W-:Y:S01]  /*bf60*/  BPT.TRAP 0x1 ;  /* 0x000000040000795c */ /* 0x000fe20000300000 */
.L_x_11777:
[----:B------:R-:W-:Y:S01]  /*bf70*/  ULEA UR25, UR7, UR47, 0x3 ;  /* 0x0000002f07197291 */ /* 0x000fe2000f8e183f */
[----:B------:R-:W-:-:S05]  /*bf80*/  IMAD.U32 R7, RZ, RZ, UR4 ;  /* 0x00000004ff077e24 */ /* 0x000fca000f8e00ff */
[----:B------:R-:W-:-:S04]  /*bf90*/  SHF.L.U32 R7, R7, 0x1f, RZ ;  /* 0x0000001f07077819 */ /* 0x000fc800000006ff */
[----:B------:R0:W1:Y:S01]  /*bfa0*/  SYNCS.PHASECHK.TRANS64.TRYWAIT P1, [UR25+0x12430], R7 ;  /* 0x01243007ff0075a7 */ /* 0x0000620008020159 */
[----:B------:R-:W-:Y:S05]  /*bfb0*/  @!P0 BRA `(.L_x_11778) ;  /* 0x0000000000048947 */ /* 0x000fea0003800000 */
[----:B------:R-:W-:Y:S01]  /*bfc0*/  BPT.TRAP 0x1 ;  /* 0x000000040000795c */ /* 0x000fe20000300000 */
.L_x_11778:
[----:B-1----:R-:W-:Y:S05]  /*bfd0*/  @P1 BRA `(.L_x_11779) ;  /* 0x0000000000081947 */ /* 0x002fea0003800000 */
[----:B------:R-:W1:Y:S02]  /*bfe0*/  SYNCS.PHASECHK.TRANS64.TRYWAIT P1, [UR25+0x12430], R7 ;  /* 0x01243007ff0075a7 */ /* 0x000e640008020159 */
[----:B-1----:R-:W-:Y:S05]  /*bff0*/  @!P1 BRA `(.L_x_11780) ;  /* 0x0000009400489947 */ /* 0x002fea0003800000 */
.L_x_11779:
        /* <DEDUP_REMOVED lines=63> */
.L_x_11781:
[----:B------:R-:W-:Y:S01]  /*c3f0*/  ULEA UR13, UR26, UR47, 0x3 ;  /* 0x0000002f1a0d7291 */ /* 0x000fe2000f8e183f */
[----:B01----:R-:W-:-:S05]  /*c400*/  IMAD.U32 R7, RZ, RZ, UR27 ;  /* 0x0000001bff077e24 */ /* 0x003fca000f8e00ff */
[----:B------:R-:W-:-:S04]  /*c410*/  SHF.L.U32 R7, R7, 0x1f, RZ ;  /* 0x0000001f07077819 */ /* 0x000fc800000006ff */
[----:B------:R0:W1:Y:S01]  /*c420*/  SYNCS.PHASECHK.TRANS64.TRYWAIT P1, [UR13+0x12450], R7 ;  /* 0x01245007ff0075a7 */ /* 0x000062000802014d */
[----:B------:R-:W-:Y:S05]  /*c430*/  @!P0 BRA `(.L_x_11782) ;  /* 0x0000000000048947 */ /* 0x000fea0003800000 */
[----:B------:R-:W-:Y:S01]  /*c440*/  BPT.TRAP 0x1 ;  /* 0x000000040000795c */ /* 0x000fe20000300000 */
.L_x_11782:
[----:B-1----:R-:W-:Y:S05]  /*c450*/  @P1 BRA `(.L_x_11783) ;  /* 0x0000000000081947 */ /* 0x002fea0003800000 */
[----:B------:R-:W1:Y:S02]  /*c460*/  SYNCS.PHASECHK.TRANS64.TRYWAIT P1, [UR13+0x12450], R7 ;  /* 0x01245007ff0075a7 */ /* 0x000e64000802014d */
[----:B-1----:R-:W-:Y:S05]  /*c470*/  @!P1 BRA `(.L_x_11784) ;  /* 0x0000009000409947 */ /* 0x002fea0003800000 */
.L_x_11783:
        /* <DEDUP_REMOVED lines=9> */
[----:B------:R-:W-:Y:S02]  /*c510*/  IMAD R15, R8, -0xa0, RZ ;  /* 0xffffff60080f7824 */ /* 0x000fe400078e02ff */
[----:B01----:R-:W-:Y:S01]  /*c520*/  IMAD.U32 R7, RZ, RZ, UR25 ;  /* 0x00000019ff077e24 */ /* 0x003fe2000f8e00ff */
[----:B------:R-:W-:Y:S01]  /*c530*/  ULOP3.LUT UR10, UR10, 0x10000, URZ, 0xfc, !UPT ;  /* 0x000100000a0a7892 */ /* 0x000fe2000f8efc3f */
[----:B------:R-:W-:-:S03]  /*c540*/  VIADD R12, R15, 0x1 ;  /* 0x000000010f0c7836 */ /* 0x000fc60000000000 */
[----:B------:R-:W-:Y:S01]  /*c550*/  UIMAD UR12, UR26, 0x280, UR10 ;  /* 0x000002801a0c78a4 */ /* 0x000fe2000f8e020a */
[----:B------:R-:W-:-:S03]  /*c560*/  IMAD R12, R3, -0x2, R12 ;  /* 0xfffffffe030c7824 */ /* 0x000fc600078e020c */
[----:B------:R-:W-:Y:S02]  /*c570*/  @!P3 VIADD R7, R7, 0x12440 ;  /* 0x000124400707b836 */ /* 0x000fe40000000000 */
[----:B------:R-:W-:Y:S01]  /*c580*/  IADD3 R13, R12, -UR24, R17 ;  /* 0x800000180c0d7c10 */ /* 0x000fe2000fffe011 */
[----:B------:R-:W-:Y:S02]  /*c590*/  UMOV UR10, UR12 ;  /* 0x0000000c000a7c82 */ /* 0x000fe40008000000 */
[----:B------:R-:W-:Y:S01]  /*c5a0*/  QGMMA.64x64x32.F32.E4M3.E4M3 R24, R152, gdesc[UR8], R24, gsb0 ;  /* 0x00e0000898187df3 */ /* 0x000fe20008000818 */
[----:B------:R-:W-:Y:S01]  /*c5b0*/  UIADD3 UR10, UR12, 0x80, URZ ;  /* 0x000000800c0a7890 */ /* 0x000fe2000fffe03f */
[----:B------:R-:W-:Y:S01]  /*c5c0*/  @!P3 PRMT R7, RZ, 0x654, R7 ;  /* 0x00000654ff07b816 */ /* 0x000fe20000000007 */
[----:B------:R-:W-:Y:S01]  /*c5d0*/  UMOV UR11, 0xc0000010 ;  /* 0xc0000010000b7882 */ /* 0x000fe20000000000 */
[C---:B------:R-:W-:Y:S02]  /*c5e0*/  VIADD R14, R13.reuse, UR23 ;  /* 0x000000170d0e7c36 */ /* 0x040fe40008000000 */
[----:B------:R-:W-:Y:S01]  /*c5f0*/  VIADD R13, R13, UR20 ;  /* 0x000000140d0d7c36 */ /* 0x000fe20008000000 */
[----:B------:R-:W-:-:S02]  /*c600*/  WARPGROUP.DEPBAR.LE gsb0, 0x0 ;  /* 0x00008000000079c5 */ /* 0x000fc40000010000 */
        /* <DEDUP_REMOVED lines=21> */
[----:B------:R-:W-:-:S05]  /*c760*/  @P2 SHF.R.U32.HI R19, RZ, UR10, R9 ;  /* 0x0000000aff132c19 */ /* 0x000fca0008011609 */
[----:B------:R-:W0:Y:S02]  /*c770*/  SHFL.IDX PT, R21, R19, RZ, 0x1c1f ;  /* 0x001c1fff13157589 */ /* 0x000e2400000e0000 */
[--C-:B0-----:R-:W-:Y:S01]  /*c780*/  IMAD.IADD R9, R13, 0x1, R21.reuse ;  /* 0x000000010d097824 */ /* 0x101fe200078e0215 */
[----:B------:R-:W-:Y:S02]  /*c790*/  WARPGROUP.DEPBAR.LE gsb0, 0x0 ;  /* 0x00008000000079c5 */ /* 0x000fe40000010000 */
[----:B------:R0:W-:Y:S02]  /*c7a0*/  @!P3 SYNCS.ARRIVE.TRANS64.RED.A1T0 RZ, [R7+URZ], RZ ;  /* 0x000000ff07ffb9a7 */ /* 0x0001e4000810043f */
[----:B0-----:R-:W-:Y:S02]  /*c7b0*/  VIADD R7, R12, 0xffffffff ;  /* 0xffffffff0c077836 */ /* 0x001fe40000000000 */
        /* <DEDUP_REMOVED lines=15> */
.L_x_11787:
[----:B------:R-:W-:-:S05]  /*c8b0*/  IMAD.U32 R137, RZ, RZ, UR21 ;  /* 0x00000015ff897e24 */ /* 0x000fca000f8e00ff */
[----:B------:R-:W-:-:S13]  /*c8c0*/  ISETP.NE.AND P1, PT, R137, 0x1, PT ;  /* 0x000000018900780c */ /* 0x000fda0003f25270 */
[----:B------:R-:W0:Y:S02]  /*c8d0*/  @P1 LDC.64 R20, c[0x0][0x9e8] ;  /* 0x00027a00ff141b82 */ /* 0x000e240000000a00 */
[----:B0-----:R-:W-:-:S05]  /*c8e0*/  @P1 IMAD.HI.U32 R20, R22, R20, RZ ;  /* 0x0000001416141227 */ /* 0x001fca00078e00ff */
[----:B------:R-:W-:-:S07]  /*c8f0*/  @P1 SHF.R.U32.HI R22, RZ, R21, R20 ;  /* 0x00000015ff161219 */ /* 0x000fce0000011614 */
.L_x_11788:
[----:B------:R-:W-:Y:S05]  /*c900*/  BSYNC B0 ;  /* 0x0000000000007941 */ /* 0x000fea0003800000 */
.L_x_11786:
[----:B------:R-:W-:-:S05]  /*c910*/  IMAD R22, R22, R137, R7 ;  /* 0x0000008916167224 */ /* 0x000fca00078e0207 */
[----:B------:R-:W-:Y:S02]  /*c920*/  VIADDMNMX R12, R22, R137, R12, PT ;  /* 0x00000089160c7246 */ /* 0x000fe4000380010c */
[----:B------:R-:W-:-:S07]  /*c930*/  VIMNMX R9, R9, R22, !PT ;  /* 0x0000001609097248 */ /* 0x000fce0007fe0100 */
.L_x_11785:
        /* <DEDUP_REMOVED lines=225> */
[----:B------:R-:W-:Y:S02]  /*d750*/  ISETP.GE.AND P6, PT, R15, 0x9a, PT ;  /* 0x0000009a0f00780c */ /* 0x000fe40003fc6270 */
[----:B------:R-:W0:Y:S11]  /*d760*/  SHFL.IDX PT, R15, R19, 0x1, 0x1c1f ;  /* 0x003c1f00130f7f89 */ /* 0x000e3600000e0000 */
[----:B------:R-:W-:-:S02]  /*d770*/  @P6 LOP3.LUT R16, R16, 0x10000000, RZ, 0xfc, !PT ;  /* 0x1000000010106812 */ /* 0x000fc400078efcff */
[----:B------:R-:W-:-:S04]  /*d780*/  ISETP.GT.AND P6, PT, R9, 0x99, !P6 ;  /* 0x000000990900780c */ /* 0x000fc800077c4270 */
        /* <DEDUP_REMOVED lines=19> */
.L_x_11791:
[----:B------:R-:W-:-:S05]  /*d8c0*/  IMAD.U32 R20, RZ, RZ, UR21 ;  /* 0x00000015ff147e24 */ /* 0x000fca000f8e00ff */
[----:B------:R-:W-:-:S13]  /*d8d0*/  ISETP.NE.AND P6, PT, R20, 0x1, PT ;  /* 0x000000011400780c */ /* 0x000fda0003fc5270 */
[----:B------:R-:W0:Y:S02]  /*d8e0*/  @P6 LDC.64 R12, c[0x0][0x9e8] ;  /* 0x00027a00ff0c6b82 */ /* 0x000e240000000a00 */
[----:B0-----:R-:W-:-:S05]  /*d8f0*/  @P6 IMAD.HI.U32 R12, R15, R12, RZ ;  /* 0x0000000c0f0c6227 */ /* 0x001fca00078e00ff */
[----:B------:R-:W-:-:S07]  /*d900*/  @P6 SHF.R.U32.HI R15, RZ, R13, R12 ;  /* 0x0000000dff0f6219 */ /* 0x000fce000001160c */
.L_x_11792:
[----:B------:R-:W-:Y:S05]  /*d910*/  BSYNC B0 ;  /* 0x0000000000007941 */ /* 0x000fea0003800000 */
.L_x_11790:
[----:B------:R-:W-:-:S05]  /*d920*/  IMAD R7, R15, R20, R7 ;  /* 0x000000140f077224 */ /* 0x000fca00078e0207 */
[----:B------:R-:W-:Y:S02]  /*d930*/  VIADDMNMX R14, R7, R20, R14, PT ;  /* 0x00000014070e7246 */ /* 0x000fe4000380010e */
[----:B------:R-:W-:-:S07]  /*d940*/  VIMNMX R9, R9, R7, !PT ;  /* 0x0000000709097248 */ /* 0x000fce0007fe0100 */
.L_x_11789:
        /* <DEDUP_REMOVED lines=253> */
[----:B------:R-:W-:Y:S01]  /*e920*/  FFMA.FTZ R68, R68, UR45, -R12 ;  /* 0x0000002d44447c23 */ /* 0x000fe2000801080c */
        /* <DEDUP_REMOVED lines=36> */
[----:B------:R-:W-:Y:S01]  /*eb70*/  FMNMX.FTZ R128, R62, R117, !PT ;  /* 0x000000753e807209 */ /* 0x000fe20007810000 */
[----:B------:R-:W-:Y:S01]  /*eb80*/  FFMA.FTZ R117, R76, UR45, -R12 ;  /* 0x0000002d4c757c23 */ /* 0x000fe2000801080c */
[----:B------:R-:W-:Y:S01]  /*eb90*/  FSEL R76, R67, -INF , !P4 ;  /* 0xff800000434c7808 */ /* 0x000fe20006000000 */
[----:B------:R-:W-:Y:S01]  /*eba0*/  IMAD.U32 R12, RZ, RZ, UR45 ;  /* 0x0000002dff0c7e24 */ /* 0x000fe2000f8e00ff */
[----:B------:R-:W-:Y:S01]  /*ebb0*/  FMNMX.FTZ R9, R63, R128, !PT ;  /* 0x000000803f097209 */ /* 0x000fe20007810000 */
[----:B------:R1:W-:Y:S03]  /*ebc0*/  MUFU.EX2 R67, R117 ;  /* 0x0000007500437308 */ /* 0x0003e60000000800 */
[----:B------:R-:W-:-:S04]  /*ebd0*/  FMNMX.FTZ R9, R66, R9, !PT ;  /* 0x0000000942097209 */ /* 0x000fc80007810000 */
[----:B------:R-:W-:Y:S01]  /*ebe0*/  FMNMX.FTZ R9, R76, R9, !PT ;  /* 0x000000094c097209 */ /* 0x000fe20007810000 */
[----:B------:R-:W-:Y:S03]  /*ebf0*/  MUFU.EX2 R21, R21 ;  /* 0x0000001500157308 */ /* 0x000fe60000000800 */
[----:B------:R-:W-:-:S04]  /*ec00*/  FMNMX.FTZ R128, R70, R9, !PT ;  /* 0x0000000946807209 */ /* 0x000fc80007810000 */
[----:B------:R-:W-:Y:S01]  /*ec10*/  FMNMX.FTZ R128, R71, R128, !PT ;  /* 0x0000008047807209 */ /* 0x000fe20007810000 */
[----:B------:R-:W-:Y:S04]  /*ec20*/  MUFU.EX2 R124, R124 ;  /* 0x0000007c007c7308 */ /* 0x000fe80000000800 */
[----:B------:R-:W2:Y:S04]  /*ec30*/  SHFL.BFLY PT, R9, R128, 0x2, 0x1f ;  /* 0x0c401f0080097f89 */ /* 0x000ea800000e0000 */
        /* <DEDUP_REMOVED lines=12> */
[----:B------:R-:W-:Y:S03]  /*ed00*/  MUFU.EX2 R93, R93 ;  /* 0x0000005d005d7308 */ /* 0x000fe60000000800 */
[----:B------:R-:W-:-:S05]  /*ed10*/  FSEL R85, R85, RZ, P1 ;  /* 0x000000ff55557208 */ /* 0x000fca0000800000 */
[--C-:B-1----:R-:W-:Y:S01]  /*ed20*/  FFMA.FTZ R117, R123, UR45, -R85.reuse ;  /* 0x0000002d7b757c23 */ /* 0x102fe20008010855 */
[----:B------:R-:W-:-:S01]  /*ed30*/  FFMA.FTZ R123, R130, UR45, -R85 ;  /* 0x0000002d827b7c23 */ /* 0x000fc20008010855 */
[----:B------:R-:W-:Y:S01]  /*ed40*/  FSEL R130, R9, RZ, P1 ;  /* 0x000000ff09827208 */ /* 0x000fe20000800000 */
[----:B------:R-:W-:-:S01]  /*ed50*/  FFMA.FTZ R12, R122, UR45, -R85 ;  /* 0x0000002d7a0c7c23 */ /* 0x000fc20008010855 */
[--C-:B------:R-:W-:Y:S01]  /*ed60*/  FFMA.FTZ R122, R127, UR45, -R85.reuse ;  /* 0x0000002d7f7a7c23 */ /* 0x100fe20008010855 */
[----:B------:R-:W-:-:S01]  /*ed70*/  FFMA.FTZ R129, R126, UR45, -R85 ;  /* 0x0000002d7e817c23 */ /* 0x000fc20008010855 */
[----:B------:R-:W-:Y:S01]  /*ed80*/  MUFU.EX2 R117, R117 ;  /* 0x0000007500757308 */ /* 0x000fe20000000800 */
[----:B------:R-:W-:-:S01]  /*ed90*/  FADD.FTZ R130, -R130, R11 ;  /* 0x0000000b82827221 */ /* 0x000fc20000010100 */
[----:B------:R-:W-:Y:S01]  /*eda0*/  FFMA.FTZ R126, R131, UR45, -R85 ;  /* 0x0000002d837e7c23 */ /* 0x000fe20008010855 */
[----:B0-----:R-:W-:-:S01]  /*edb0*/  FFMA.FTZ R131, R10, R6, R13 ;  /* 0x000000060a837223 */ /* 0x001fc2000001000d */
[--C-:B------:R-:W-:Y:S01]  /*edc0*/  FFMA.FTZ R125, R134, UR45, -R85.reuse ;  /* 0x0000002d867d7c23 */ /* 0x100fe20008010855 */
[----:B------:R-:W-:Y:S01]  /*edd0*/  FMUL.FTZ R127, R130, UR45 ;  /* 0x0000002d827f7c20 */ /* 0x000fe20008410000 */
[----:B------:R-:W-:Y:S01]  /*ede0*/  FFMA.FTZ R128, R135, UR45, -R85 ;  /* 0x0000002d87807c23 */ /* 0x000fe20008010855 */
[----:B------:R-:W-:-:S01]  /*edf0*/  FADD.FTZ R130, R20, R131 ;  /* 0x0000008314827221 */ /* 0x000fc20000010000 */
        /* <DEDUP_REMOVED lines=26> */
[--C-:B-1----:R-:W-:Y:S01]  /*efa0*/  FFMA.FTZ R129, R94, UR45, -R85.reuse ;  /* 0x0000002d5e817c23 */ /* 0x102fe20008010855 */
[----:B------:R-:W-:-:S01]  /*efb0*/  FFMA.FTZ R94, R95, UR45, -R85 ;  /* 0x0000002d5f5e7c23 */ /* 0x000fc20008010855 */
[----:B------:R-:W-:Y:S01]  /*efc0*/  FFMA.FTZ R95, R98, UR45, -R85 ;  /* 0x0000002d625f7c23 */ /* 0x000fe20008010855 */
[----:B------:R-:W-:-:S01]  /*efd0*/  FADD.FTZ R6, R117, R6 ;  /* 0x0000000675067221 */ /* 0x000fc20000010000 */
[--C-:B------:R-:W-:Y:S01]  /*efe0*/  FFMA.FTZ R98, R99, UR45, -R85.reuse ;  /* 0x0000002d63627c23 */ /* 0x100fe20008010855 */
[----:B------:R-:W-:-:S01]  /*eff0*/  FFMA.FTZ R99, R102, UR45, -R85 ;  /* 0x0000002d66637c23 */ /* 0x000fc20008010855 */
[----:B------:R-:W0:Y:S01]  /*f000*/  MUFU.EX2 R123, R123 ;  /* 0x0000007b007b7308 */ /* 0x000e220000000800 */
[----:B------:R-:W-:-:S01]  /*f010*/  FFMA.FTZ R102, R103, UR45, -R85 ;  /* 0x0000002d67667c23 */ /* 0x000fc20008010855 */
[----:B------:R-:W-:Y:S01]  /*f020*/  FADD.FTZ R5, R15, R130 ;  /* 0x000000820f057221 */ /* 0x000fe20000010000 */
[----:B--2---:R-:W-:-:S01]  /*f030*/  FADD.FTZ R103, R121, R6 ;  /* 0x0000000679677221 */ /* 0x004fc20000010000 */
[--C-:B------:R-:W-:Y:S01]  /*f040*/  FFMA.FTZ R63, R63, UR45, -R85.reuse ;  /* 0x0000002d3f3f7c23 */ /* 0x100fe20008010855 */
[----:B------:R-:W-:-:S01]  /*f050*/  FFMA.FTZ R66, R66, UR45, -R85 ;  /* 0x0000002d42427c23 */ /* 0x000fc20008010855 */
[----:B------:R-:W-:Y:S01]  /*f060*/  FADD.FTZ R6, R22, R5 ;  /* 0x0000000516067221 */ /* 0x000fe20000010000 */
[----:B------:R-:W-:-:S01]  /*f070*/  FFMA.FTZ R70, R70, UR45, -R85 ;  /* 0x0000002d46467c23 */ /* 0x000fc20008010855 */
[----:B------:R-:W1:Y:S01]  /*f080*/  MUFU.EX2 R126, R126 ;  /* 0x0000007e007e7308 */ /* 0x000e620000000800 */
[----:B---3--:R-:W-:-:S01]  /*f090*/  FADD.FTZ R130, R122, R103 ;  /* 0x000000677a827221 */ /* 0x008fc20000010000 */
[----:B------:R-:W-:Y:S01]  /*f0a0*/  FADD.FTZ R5, R19, R6 ;  /* 0x0000000613057221 */ /* 0x000fe20000010000 */
[----:B------:R-:W-:-:S03]  /*f0b0*/  FFMA.FTZ R71, R71, UR45, -R85 ;  /* 0x0000002d47477c23 */ /* 0x000fc60008010855 */
        /* <DEDUP_REMOVED lines=121> */
[----:B------:R-:W-:Y:S01]  /*f850*/  FADD.FTZ R6, R69, R6 ;  /* 0x0000000645067221 */ /* 0x000fe20000010000 */
[----:B-1----:R-:W-:-:S04]  /*f860*/  FADD.FTZ R85, R70, R85 ;  /* 0x0000005546557221 */ /* 0x002fc80000010000 */
[----:B--2---:R-:W-:Y:S01]  /*f870*/  FADD.FTZ R5, R71, R85 ;  /* 0x0000005547057221 */ /* 0x004fe20000010000 */
[----:B------:R-:W-:Y:S06]  /*f880*/  @!P0 BRA `(.L_x_11793) ;  /* 0x0000000000048947 */ /* 0x000fec0003800000 */
[----:B------:R-:W-:Y:S01]  /*f890*/  BPT.TRAP 0x1 ;  /* 0x000000040000795c */ /* 0x000fe20000300000 */
.L_x_11793:
        /* <DEDUP_REMOVED lines=82> */
.L_x_11776:
[----:B------:R-:W-:Y:S06]  /*fdc0*/  BAR.ARV 0x8, 0x200 ;  /* 0x0208000000007b1d */ /* 0x000fec0000002000 */
[----:B------:R-:W-:Y:S05]  /*fdd0*/  @!P0 BRA `(.L_x_11795) ;  /* 0x0000000000048947 */ /* 0x000fea0003800000 */
[----:B------:R-:W-:Y:S01]  /*fde0*/  BPT.TRAP 0x1 ;  /* 0x000000040000795c */ /* 0x000fe20000300000 */
.L_x_11795:
[----:B------:R-:W-:Y:S01]  /*fdf0*/  ULEA UR16, UR7, UR47, 0x3 ;  /* 0x0000002f07107291 */ /* 0x000fe2000f8e183f */
[----:B------:R-:W-:-:S05]  /*fe00*/  IMAD.U32 R0, RZ, RZ, UR4 ;  /* 0x00000004ff007e24 */ /* 0x000fca000f8e00ff */
[----:B------:R-:W-:-:S04]  /*fe10*/  SHF.L.U32 R0, R0, 0x1f, RZ ;  /* 0x0000001f00007819 */ /* 0x000fc800000006ff */
[----:B------:R0:W1:Y:S01]  /*fe20*/  SYNCS.PHASECHK.TRANS64.TRYWAIT P1, [UR16+0x12450], R0 ;  /* 0x01245000ff0075a7 */ /* 0x0000620008020150 */
[----:B------:R-:W-:Y:S05]  /*fe30*/  @!P0 BRA `(.L_x_11796) ;  /* 0x0000000000048947 */ /* 0x000fea0003800000 */
[----:B------:R-:W-:Y:S01]  /*fe40*/  BPT.TRAP 0x1 ;  /* 0x000000040000795c */ /* 0x000fe20000300000 */
.L_x_11796:
[----:B-1----:R-:W-:Y:S05]  /*fe50*/  @P1 BRA `(.L_x_11797) ;  /* 0x0000000000081947 */ /* 0x002fea0003800000 */
[----:B------:R-:W1:Y:S02]  /*fe60*/  SYNCS.PHASECHK.TRANS64.TRYWAIT P1, [UR16+0x12450], R0 ;  /* 0x01245000ff0075a7 */ /* 0x000e640008020150 */
[----:B-1----:R-:W-:Y:S05]  /*fe70*/  @!P1 BRA `(.L_x_11798) ;  /* 0x0000005400d89947 */ /* 0x002fea0003800000 */
.L_x_11797:
[----:B------:R-:W-:Y:S01]  /*fe80*/  ULDC.64 UR12, c[0x0][0x9a0] ;  /* 0x00026800000c7ab9 */ /* 0x000fe20000000a00 */
[----:B------:R-:W-:Y:S01]  /*fe90*/  UIADD3 UR47, UR47, 0x200, URZ ;  /* 0x000002002f2f7890 */ /* 0x000fe2000fffe03f */
[----:B------:R-:W-:Y:S01]  /*fea0*/  WARPGROUP.ARRIVE ;  /* 0x00000000000079c5 */ /* 0x000fe20000000000 */
[----:B------:R-:W-:Y:S01]  /*feb0*/  UISETP.NE.U32.AND UP0, UPT, UR12, URZ, UPT ;  /* 0x0000003f0c00728c */ /* 0x000fe2000bf05070 */
[----:B------:R-:W-:Y:S01]  /*fec0*/  IMAD.MOV.U32 R4, RZ, RZ, 0x3f800000 ;  /* 0x3f800000ff047424 */ /* 0x000fe200078e00ff */
[----:B------:R-:W-:Y:S02]  /*fed0*/  USHF.R.U32.HI UR47, URZ, 0x4, UR47 ;  /* 0x000000043f2f7899 */ /* 0x000fe4000801162f */
[----:B------:R-:W-:Y:S02]  /*fee0*/  UISETP.NE.AND.EX UP0, UPT, UR13, URZ, UPT, UP0 ;  /* 0x0000003f0d00728c */ /* 0x000fe4000bf05300 */
[----:B------:R-:W-:Y:S02]  /*fef0*/  USHF.R.S32.HI UR4, URZ, 0x1f, UR41 ;  /* 0x0000001f3f047899 */ /* 0x000fe40008011429 */
[----:B------:R-:W-:Y:S01]  /*ff00*/  ULOP3.LUT UR47, UR47, 0x3fff, URZ, 0xc0, !UPT ;  /* 0x00003fff2f2f7892 */ /* 0x000fe2000f8ec03f */
[----:B------:R-:W-:Y:S01]  /*ff10*/  UMOV UR19, 0xc0000010 ;  /* 0xc000001000137882 */ /* 0x000fe20000000000 */
[----:B------:R-:W-:-:S02]  /*ff20*/  PLOP3.LUT P1, PT, PT, PT, UP0, 0x80, 0x0 ;  /* 0x000000000000781c */ /* 0x000fc40003f2f008 */
[----:B------:R-:W-:-:S03]  /*ff30*/  ULOP3.LUT UR47, UR47, 0x10000, URZ, 0xfc, !UPT ;  /* 0x000100002f2f7892 */ /* 0x000fc6000f8efc3f */
[----:B------:R-:W-:Y:S01]  /*ff40*/  @UP0 ULDC.64 UR10, c[0x0][0x9c8] ;  /* 0x00027200000a0ab9 */ /* 0x000fe20000000a00 */
[----:B------:R-:W-:Y:S02]  /*ff50*/  @UP0 USHF.R.S32.HI UR17, URZ, 0x1f, UR44 ;  /* 0x0000001f3f110899 */ /* 0x000fe4000801142c */
[----:B------:R-:W-:Y:S02]  /*ff60*/  @UP0 UIMAD UR4, UR4, UR10, URZ ;  /* 0x0000000a040402a4 */ /* 0x000fe4000f8e023f */
[----:B------:R-:W-:Y:S02]  /*ff70*/  @UP0 UIMAD.WIDE.U32 UR8, UR41, UR10, URZ ;  /* 0x0000000a290802a5 */ /* 0x000fe4000f8e003f */
[----:B------:R-:W-:Y:S02]  /*ff80*/  @UP0 UIMAD UR6, UR41, UR11, UR4 ;  /* 0x0000000b290602a4 */ /* 0x000fe4000f8e0204 */
[----:B------:R-:W-:Y:S01]  /*ff90*/  UIMAD UR4, UR7, 0x280, UR47 ;  /* 0x00000280070478a4 */ /* 0x000fe2000f8e022f */
[----:B------:R-:W-:Y:S01]  /*ffa0*/  @UP0 ULDC.64 UR14, c[0x0][0x9d0] ;  /* 0x00027400000e0ab9 */ /* 0x000fe20000000a00 */
[----:B------:R-:W-:-:S02]  /*ffb0*/  @UP0 UIADD3 UR7, UR9, UR6, URZ ;  /* 0x0000000609070290 */ /* 0x000fc4000fffe03f */
[----:B------:R-:W-:-:S03]  /*ffc0*/  @UP0 UIMAD UR10, UR17, UR14, URZ ;  /* 0x0000000e110a02a4 */ /* 0x000fc6000f8e023f */
[----:B------:R-:W-:Y:S01]  /*ffd0*/  UMOV UR18, UR4 ;  /* 0x0000000400127c82 */ /* 0x000fe20008000000 */
[----:B------:R-:W-:Y:S01]  /*ffe0*/  @UP0 UMOV UR6, UR8 ;  /* 0x0000000800060c82 */ /* 0x000fe20008000000 */
[----:B------:R-:W-:Y:S01]  /*fff0*/  QGMMA.64x64x32.F32.E4M3.E4M3 R24, R152, gdesc[UR16], R24, gsb0 ;  /* 0x00e0001098187df3 */ /* 0x000fe20008000818 */
[----:B------:R-:W-:Y:S02]  /*10000*/  @UP0 UIMAD UR10, UR44, UR15, UR10 ;  /* 0x0000000f2c0a02a4 */ /* 0x000fe4000f8e020a */
[----:B------:R-:W-:-:S04]  /*10010*/  @UP0 UIMAD.WIDE.U32 UR6, UR44, UR14, UR6 ;  /* 0x0000000e2c0602a5 */ /* 0x000fc8000f8e0006 */
[----:B------:R-:W-:Y:S02]  /*10020*/  @UP0 UIADD3 UR7, UR7, UR10, URZ ;  /* 0x0000000a07070290 */ /* 0x000fe4000fffe03f */
[----:B------:R-:W-:-:S04]  /*10030*/  @UP0 ULEA UR8, UP1, UR6, UR12, 0x2 ;  /* 0x0000000c06080291 */ /* 0x000fc8000f82103f */
[----:B------:R-:W-:Y:S02]  /*10040*/  @UP0 ULEA.HI.X UR9, UR6, UR13, UR7, 0x2, UP1 ;  /* 0x0000000d06090291 */ /* 0x000fe400088f1407 */
[----:B------:R-:W-:-:S04]  /*10050*/  IMAD.U32 R2, RZ, RZ, UR8 ;  /* 0x00000008ff027e24 */ /* 0x000fc8000f8e00ff */
[----:B-1----:R-:W-:Y:S01]  /*10060*/  IMAD.U32 R3, RZ, RZ, UR9 ;  /* 0x00000009ff037e24 */ /* 0x002fe2000f8e00ff */
[----:B------:R-:W-:-:S04]  /*10070*/  UIADD3 UR6, UR4, 0x80, URZ ;  /* 0x0000008004067890 */ /* 0x000fc8000fffe03f */
[----:B------:R1:W2:Y:S01]  /*10080*/  @P1 LDG.E R4, desc[UR42][R2.64] ;  /* 0x0000002a02041981 */ /* 0x0002a2000c1e1900 */
        /* <DEDUP_REMOVED lines=55> */
.L_x_11799:
        /* <DEDUP_REMOVED lines=36> */
.L_x_11725:
        /* <DEDUP_REMOVED lines=17> */
[----:B------:R-:W-:Y:S01]  /*10750*/  UIMAD UR6, UR7, UR8, URZ ;  /* 0x00000008070672a4 */ /* 0x000fe2000f8e023f */
[----:B------:R-:W-:Y:S01]  /*10760*/  SHF.R.S32.HI R2, RZ, 0x1f, R7 ;  /* 0x0000001fff027819 */ /* 0x000fe20000011407 */
[----:B------:R-:W-:Y:S01]  /*10770*/  UIMAD UR8, UR7, UR10, URZ ;  /* 0x0000000a070872a4 */ /* 0x000fe2000f8e023f */
[----:B------:R-:W-:Y:S01]  /*10780*/  SEL R65, R48, R49, P0 ;  /* 0x0000003130417207 */ /* 0x000fe20000000000 */
[----:B------:R-:W-:Y:S01]  /*10790*/  IMAD.U32 R20, RZ, RZ, UR4 ;  /* 0x00000004ff147e24 */ /* 0x000fe2000f8e00ff */
[----:B0-----:R-:W-:Y:S01]  /*107a0*/  LEA.HI R4, R2, R7, RZ, 0x7 ;  /* 0x0000000702047211 */ /* 0x001fe200078f38ff */
[----:B------:R-:W-:Y:S01]  /*107b0*/  UIMAD UR9, UR44, UR9, UR6 ;  /* 0x000000092c0972a4 */ /* 0x000fe2000f8e0206 */
[----:B------:R-:W-:Y:S01]  /*107c0*/  SEL R61, R49, R48, P0 ;  /* 0x00000030313d7207 */ /* 0x000fe20000000000 */
[----:B------:R-:W0:Y:S01]  /*107d0*/  S2UR UR4, SR_CTAID.Y ;  /* 0x00000000000479c3 */ /* 0x000e220000002600 */
[----:B------:R-:W-:Y:S01]  /*107e0*/  LOP3.LUT R8, R4, 0xffffff80, RZ, 0xc0, !PT ;  /* 0xffffff8004087812 */ /* 0x000fe200078ec0ff */
[----:B------:R-:W-:Y:S01]  /*107f0*/  UIADD3 UR9, UR5, UR9, URZ ;  /* 0x0000000905097290 */ /* 0x000fe2000fffe03f */
[----:B------:R-:W-:Y:S01]  /*10800*/  SEL R49, R26, R27, P0 ;  /* 0x0000001b1a317207 */ /* 0x000fe20000000000 */
[----:B------:R-:W-:Y:S01]  /*10810*/  IMAD.U32 R21, RZ, RZ, UR5 ;  /* 0x00000005ff157e24 */ /* 0x000fe2000f8e00ff */
[----:B------:R-:W-:Y:S01]  /*10820*/  SEL R57, R27, R26, P0 ;  /* 0x0000001a1b397207 */ /* 0x000fe20000000000 */
[----:B------:R-:W-:Y:S01]  /*10830*/  IMAD.IADD R26, R7, 0x1, -R8 ;  /* 0x00000001071a7824 */ /* 0x000fe200078e0a08 */
[----:B------:R-:W-:Y:S01]  /*10840*/  LEA.HI R2, R2, R7, RZ, 0x2 ;  /* 0x0000000702027211 */ /* 0x000fe200078f10ff */
[----:B------:R-:W-:Y:S01]  /*10850*/  USHF.R.S32.HI UR5, URZ, 0x1f, UR41 ;  /* 0x0000001f3f057899 */ /* 0x000fe20008011429 */
[----:B------:R-:W-:Y:S01]  /*10860*/  SHF.R.S32.HI R4, RZ, 0x7, R4 ;  /* 0x00000007ff047819 */ /* 0x000fe20000011404 */
[----:B------:R-:W-:Y:S01]  /*10870*/  IMAD.U32 R21, RZ, RZ, UR9 ;  /* 0x00000009ff157e24 */ /* 0x000fe2000f8e00ff */
[----:B------:R-:W-:Y:S01]  /*10880*/  SHF.R.S32.HI R9, RZ, 0x1f, R26 ;  /* 0x0000001fff097819 */ /* 0x000fe2000001141a */
[----:B------:R-:W-:Y:S01]  /*10890*/  UIMAD.WIDE.U32 UR6, UR44, UR10, URZ ;  /* 0x0000000a2c0672a5 */ /* 0x000fe2000f8e003f */
[----:B------:R-:W-:Y:S01]  /*108a0*/  SEL R91, R28, R29, P0 ;  /* 0x0000001d1c5b7207 */ /* 0x000fe20000000000 */
[----:B------:R-:W-:Y:S01]  /*108b0*/  UIMAD UR8, UR44, UR11, UR8 ;  /* 0x0000000b2c0872a4 */ /* 0x000fe2000f8e0208 */
[----:B------:R-:W-:-:S02]  /*108c0*/  SEL R87, R29, R28, P0 ;  /* 0x0000001c1d577207 */ /* 0x000fc40000000000 */
[----:B------:R-:W-:Y:S01]  /*108d0*/  LOP3.LUT R8, R2, 0xfffffffc, RZ, 0xc0, !PT ;  /* 0xfffffffc02087812 */ /* 0x000fe200078ec0ff */
[----:B------:R-:W-:Y:S01]  /*108e0*/  IMAD.HI R2, R4, 0x55555556, RZ ;  /* 0x5555555604027827 */ /* 0x000fe200078e02ff */
[----:B------:R-:W1:Y:S01]  /*108f0*/  LDC R29, c[0x0][0xbe8] ;  /* 0x0002fa00ff1d7b82 */ /* 0x000e620000000800 */
[----:B------:R-:W-:Y:S01]  /*10900*/  SEL R75, R44, R45, P0 ;  /* 0x0000002d2c4b7207 */ /* 0x000fe20000000000 */
[----:B------:R-:W-:Y:S01]  /*10910*/  UIADD3 UR8, UR7, UR8, URZ ;  /* 0x0000000807087290 */ /* 0x000fe2000fffe03f */
[----:B------:R-:W-:Y:S01]  /*10920*/  SEL R71, R45, R44, P0 ;  /* 0x0000002c2d477207 */ /* 0x000fe20000000000 */
[----:B------:R-:W-:Y:S01]  /*10930*/  IMAD.IADD R12, R7, 0x1, -R8 ;  /* 0x00000001070c7824 */ /* 0x000fe200078e0a08 */
[----:B------:R-:W-:Y:S01]  /*10940*/  LEA.HI R10, R9, R26, RZ, 0x2 ;  /* 0x0000001a090a7211 */ /* 0x000fe200078f10ff */
[----:B------:R-:W3:Y:S01]  /*10950*/  S2R R44, SR_CTAID.X ;  /* 0x00000000002c7919 */ /* 0x000ee20000002500 */
[----:B------:R-:W-:Y:S01]  /*10960*/  LEA.HI R5, R2, R2, RZ, 0x1 ;  /* 0x0000000202057211 */ /* 0x000fe200078f08ff */
[----:B------:R-:W-:Y:S01]  /*10970*/  IMAD.U32 R8, RZ, RZ, UR6 ;  /* 0x00000006ff087e24 */ /* 0x000fe2000f8e00ff */
[----:B------:R-:W-:-:S02]  /*10980*/  SHF.R.S32.HI R2, RZ, 0x2, R10 ;  /* 0x00000002ff027819 */ /* 0x000fc4000001140a */
[----:B------:R-:W-:Y:S01]  /*10990*/  SHF.R.S32.HI R17, RZ, 0x1f, R10 ;  /* 0x0000001fff117819 */ /* 0x000fe2000001140a */
[----:B------:R-:W-:Y:S01]  /*109a0*/  IMAD R7, R5, -0x3, R4 ;  /* 0xfffffffd05077824 */ /* 0x000fe200078e0204 */
[----:B------:R-:W-:Y:S01]  /*109b0*/  LEA.HI R9, R9, R26, RZ, 0x5 ;  /* 0x0000001a09097211 */ /* 0x000fe200078f28ff */
[----:B------:R-:W4:Y:S01]  /*109c0*/  LDC.64 R4, c[0x0][0xbd8] ;  /* 0x0002f600ff047b82 */ /* 0x000f220000000a00 */
[----:B------:R-:W-:Y:S02]  /*109d0*/  LEA.HI R17, R17, R2, RZ, 0x3 ;  /* 0x0000000211117211 */ /* 0x000fe400078f18ff */
[----:B------:R-:W-:Y:S02]  /*109e0*/  SHF.R.S32.HI R9, RZ, 0x5, R9 ;  /* 0x00000005ff097819 */ /* 0x000fe40000011409 */
[----:B------:R-:W-:Y:S02]  /*109f0*/  LOP3.LUT R17, R17, 0xfffffff8, RZ, 0xc0, !PT ;  /* 0xfffffff811117812 */ /* 0x000fe400078ec0ff */
[----:B------:R-:W-:-:S02]  /*10a00*/  LEA.HI R14, R12, R12, RZ, 0x1 ;  /* 0x0000000c0c0e7211 */ /* 0x000fc400078f08ff */
[----:B------:R-:W-:Y:S01]  /*10a10*/  SEL R15, R30, R31, P0 ;  /* 0x0000001f1e0f7207 */ /* 0x000fe20000000000 */
[----:B------:R-:W-:Y:S01]  /*10a20*/  IMAD.IADD R2, R2, 0x1, -R17 ;  /* 0x0000000102027824 */ /* 0x000fe200078e0a11 */
[----:B------:R-:W-:Y:S02]  /*10a30*/  SEL R59, R31, R30, P0 ;  /* 0x0000001e1f3b7207 */ /* 0x000fe40000000000 */
[----:B------:R-:W-:Y:S01]  /*10a40*/  LOP3.LUT R31, R14, 0x1ffffffe, RZ, 0xc0, !PT ;  /* 0x1ffffffe0e1f7812 */ /* 0x000fe200078ec0ff */
[----:B------:R-:W-:Y:S01]  /*10a50*/  IMAD R2, R9, 0x10, R2 ;  /* 0x0000001009027824 */ /* 0x000fe200078e0202 */
[----:B-1----:R-:W-:Y:S01]  /*10a60*/  ISETP.NE.AND P2, PT, R29, 0x1, PT ;  /* 0x000000011d00780c */ /* 0x002fe20003f45270 */
[----:B------:R-:W-:Y:S01]  /*10a70*/  IMAD.U32 R9, RZ, RZ, UR7 ;  /* 0x00000007ff097e24 */ /* 0x000fe2000f8e00ff */
[----:B------:R-:W-:Y:S01]  /*10a80*/  SEL R81, R32, R33, P0 ;  /* 0x0000002120517207 */ /* 0x000fe20000000000 */
[----:B------:R-:W-:Y:S01]  /*10a90*/  IMAD.IADD R31, R12, 0x1, -R31 ;  /* 0x000000010c1f7824 */ /* 0x000fe200078e0a1f */
[----:B------:R-:W-:Y:S01]  /*10aa0*/  SEL R77, R33, R32, P0 ;  /* 0x00000020214d7207 */ /* 0x000fe20000000000 */
[----:B------:R-:W-:Y:S01]  /*10ab0*/  IMAD R2, R7, 0x40, R2 ;  /* 0x0000004007027824 */ /* 0x000fe200078e0202 */
[----:B------:R-:W-:Y:S01]  /*10ac0*/  SEL R73, R40, R41, P0 ;  /* 0x0000002928497207 */ /* 0x000fe20000000000 */
[----:B------:R-:W-:Y:S01]  /*10ad0*/  IMAD.U32 R9, RZ, RZ, UR8 ;  /* 0x00000008ff097e24 */ /* 0x000fe2000f8e00ff */
[----:B------:R-:W-:Y:S01]  /*10ae0*/  SEL R69, R41, R40, P0 ;  /* 0x0000002829457207 */ /* 0x000fe20000000000 */
[--C-:B------:R-:W-:Y:S01]  /*10af0*/  IMAD R7, R31, 0x8, R2.reuse ;  /* 0x000000081f077824 */ /* 0x100fe200078e0202 */
[----:B------:R-:W-:Y:S01]  /*10b00*/  SEL R41, R34, R35, P0 ;  /* 0x0000002322297207 */ /* 0x000fe20000000000 */
[C---:B---3--:R-:W-:Y:S01]  /*10b10*/  IMAD R28, R44.reuse, 0xc0, R2 ;  /* 0x000000c02c1c7824 */ /* 0x048fe200078e0202 */
[----:B------:R-:W-:Y:S01]  /*10b20*/  SEL R45, R35, R34, P0 ;  /* 0x00000022232d7207 */ /* 0x000fe20000000000 */
[----:B------:R-:W-:Y:S01]  /*10b30*/  IMAD R44, R44, 0xc0, R7 ;  /* 0x000000c02c2c7824 */ /* 0x000fe200078e0207 */
[----:B------:R-:W-:Y:S01]  /*10b40*/  LOP3.LUT R33, R10, 0x7ffffffc, RZ, 0xc0, !PT ;  /* 0x7ffffffc0a217812 */ /* 0x000fe200078ec0ff */
[----:B------:R-:W1:Y:S01]  /*10b50*/  @P2 LDC R35, c[0x0][0xbec] ;  /* 0x0002fb00ff232b82 */ /* 0x000e620000000800 */
[----:B------:R-:W-:Y:S01]  /*10b60*/  SEL R89, R24, R25, P0 ;  /* 0x0000001918597207 */ /* 0x000fe20000000000 */
[C---:B----4-:R-:W-:Y:S01]  /*10b70*/  IMAD R18, R4.reuse, UR5, RZ ;  /* 0x0000000504127c24 */ /* 0x050fe2000f8e02ff */
[----:B------:R-:W-:Y:S01]  /*10b80*/  SEL R85, R25, R24, P0 ;  /* 0x0000001819557207 */ /* 0x000fe20000000000 */
[----:B------:R-:W-:Y:S01]  /*10b90*/  IMAD.WIDE.U32 R20, R4, UR41, R20 ;  /* 0x0000002904147c25 */ /* 0x000fe2000f8e0014 */
[----:B------:R-:W-:Y:S01]  /*10ba0*/  SEL R67, R52, R53, P0 ;  /* 0x0000003534437207 */ /* 0x000fe20000000000 */
[----:B------:R-:W-:Y:S01]  /*10bb0*/  ULDC.64 UR6, c[0x0][0xb48] ;  /* 0x0002d20000067ab9 */ /* 0x000fe20000000a00 */
[----:B------:R-:W-:Y:S01]  /*10bc0*/  SEL R63, R53, R52, P0 ;  /* 0x00000034353f7207 */ /* 0x000fe20000000000 */
[----:B------:R-:W-:Y:S01]  /*10bd0*/  IMAD R5, R5, UR41, R18 ;  /* 0x0000002905057c24 */ /* 0x000fe2000f8e0212 */
[C---:B------:R-:W-:Y:S01]  /*10be0*/  LOP3.LUT P1, RZ, R26.reuse, 0x3, RZ, 0xc0, !PT ;  /* 0x000000031aff7812 */ /* 0x040fe2000782c0ff */
[----:B------:R-:W-:Y:S01]  /*10bf0*/  IMAD.IADD R26, R26, 0x1, -R33 ;  /* 0x000000011a1a7824 */ /* 0x000fe200078e0a21 */
[----:B------:R-:W-:Y:S01]  /*10c00*/  SEL R13, R38, R39, P0 ;  /* 0x00000027260d7207 */ /* 0x000fe20000000000 */
[----:B------:R-:W3:Y:S01]  /*10c10*/  @P2 LDC R52, c[0x0][0xbf0] ;  /* 0x0002fc00ff342b82 */ /* 0x000ee20000000800 */
[----:B------:R-:W-:Y:S01]  /*10c20*/  SEL R53, R39, R38, P0 ;  /* 0x0000002627357207 */ /* 0x000fe20000000000 */
[----:B------:R-:W-:Y:S01]  /*10c30*/  IMAD.IADD R21, R21, 0x1, R5 ;  /* 0x0000000115157824 */ /* 0x000fe200078e0205 */
[----:B------:R-:W-:Y:S01]  /*10c40*/  SEL R83, R36, R37, P0 ;  /* 0x0000002524537207 */ /* 0x000fe20000000000 */
[----:B------:R-:W-:Y:S01]  /*10c50*/  ULDC.64 UR8, c[0x0][0xb28] ;  /* 0x0002ca0000087ab9 */ /* 0x000fe20000000a00 */
[----:B------:R-:W-:-:S02]  /*10c60*/  SEL R79, R37, R36, P0 ;  /* 0x00000024254f7207 */ /* 0x000fc40000000000 */
[----:B------:R-:W-:Y:S02]  /*10c70*/  SEL R25, R54, R55, P0 ;  /* 0x0000003736197207 */ /* 0x000fe40000000000 */
[----:B------:R-:W-:Y:S02]  /*10c80*/  SEL R17, R55, R54, P0 ;  /* 0x0000003637117207 */ /* 0x000fe40000000000 */
[----:B------:R-:W4:Y:S01]  /*10c90*/  LDC.64 R54, c[0x0][0xb40] ;  /* 0x0002d000ff367b82 */ /* 0x000f220000000a00 */
[----:B------:R-:W-:Y:S01]  /*10ca0*/  SEL R11, R46, R47, P0 ;  /* 0x0000002f2e0b7207 */ /* 0x000fe20000000000 */
[----:B-1----:R-:W-:Y:S01]  /*10cb0*/  @P2 IMAD.HI.U32 R35, R44, R35, RZ ;  /* 0x000000232c232227 */ /* 0x002fe200078e00ff */
[----:B------:R-:W-:Y:S02]  /*10cc0*/  SEL R47, R47, R46, P0 ;  /* 0x0000002e2f2f7207 */ /* 0x000fe40000000000 */
[----:B------:R-:W-:Y:S02]  /*10cd0*/  SEL R27, R42, R43, P0 ;  /* 0x0000002b2a1b7207 */ /* 0x000fe40000000000 */
[----:B------:R-:W-:Y:S01]  /*10ce0*/  SEL R23, R50, R51, P0 ;  /* 0x0000003332177207 */ /* 0x000fe20000000000 */
[----:B------:R-:W1:Y:S01]  /*10cf0*/  @P2 LDC R46, c[0x0][0xbf0] ;  /* 0x0002fc00ff2e2b82 */ /* 0x000e620000000800 */
[----:B------:R-:W-:-:S02]  /*10d00*/  SEL R37, R43, R42, P0 ;  /* 0x0000002a2b257207 */ /* 0x000fc40000000000 */
[----:B------:R-:W-:Y:S01]  /*10d10*/  SEL R19, R51, R50, P0 ;  /* 0x0000003233137207 */ /* 0x000fe20000000000 */
[----:B----4-:R-:W-:Y:S01]  /*10d20*/  IMAD.WIDE.U32 R8, R54, UR41, R8 ;  /* 0x0000002936087c25 */ /* 0x010fe2000f8e0008 */
[----:B--2---:R-:W-:Y:S01]  /*10d30*/  LOP3.LUT R34, R6, 0x2, RZ, 0x3c, !PT ;  /* 0x0000000206227812 */ /* 0x004fe200078e3cff */
[----:B------:R-:W-:Y:S04]  /*10d40*/  SHFL.IDX PT, R33, R89, R6, 0x1c1f ;  /* 0x001c1f0659217589 */ /* 0x000fe800000e0000 */
[----:B------:R-:W2:Y:S04]  /*10d50*/  SHFL.IDX PT, R38, R85, R34, 0x1c1f ;  /* 0x001c1f2255267589 */ /* 0x000ea800000e0000 */
[----:B------:R-:W-:Y:S04]  /*10d60*/  SHFL.IDX PT, R7, R91, R6, 0x1c1f ;  /* 0x001c1f065b077589 */ /* 0x000fe800000e0000 */
[----:B------:R4:W-:Y:S04]  /*10d70*/  SHFL.IDX PT, R31, R65, R6, 0x1c1f ;  /* 0x001c1f06411f7589 */ /* 0x0009e800000e0000 */
[----:B------:R-:W5:Y:S04]  /*10d80*/  SHFL.IDX PT, R36, R87, R34, 0x1c1f ;  /* 0x001c1f2257247589 */ /* 0x000f6800000e0000 */
[----:B------:R0:W-:Y:S01]  /*10d90*/  SHFL.IDX PT, R30, R67, R6, 0x1c1f ;  /* 0x001c1f06431e7589 */ /* 0x0001e200000e0000 */
[----:B----4-:R-:W4:Y:S03]  /*10da0*/  LDC R65, c[0x0][0xc50] ;  /* 0x00031400ff417b82 */ /* 0x010f260000000800 */
[----:B------:R-:W-:Y:S04]  /*10db0*/  SHFL.IDX PT, R40, R81, R6, 0x1c1f ;  /* 0x001c1f0651287589 */ /* 0x000fe800000e0000 */
[----:B------:R-:W-:Y:S01]  /*10dc0*/  SHFL.IDX PT, R39, R83, R6, 0x1c1f ;  /* 0x001c1f0653277589 */ /* 0x000fe200000e0000 */
[----:B--2---:R-:W-:Y:S01]  /*10dd0*/  SEL R4, R33, R38, P0 ;  /* 0x0000002621047207 */ /* 0x004fe20000000000 */
[----:B0-----:R-:W0:Y:S02]  /*10de0*/  @P2 LDC R67, c[0x0][0xbec] ;  /* 0x0002fb00ff432b82 */ /* 0x001e240000000800 */
[----:B------:R-:W-:Y:S04]  /*10df0*/  SHFL.IDX PT, R43, R73, R6, 0x1c1f ;  /* 0x001c1f06492b7589 */ /* 0x000fe800000e0000 */
[----:B------:R-:W-:Y:S04]  /*10e00*/  SHFL.IDX PT, R32, R75, R6, 0x1c1f ;  /* 0x001c1f064b207589 */ /* 0x000fe800000e0000 */
[----:B------:R-:W-:Y:S01]  /*10e10*/  SHFL.IDX PT, R16, R49, R6, 0x1c1f ;  /* 0x001c1f0631107589 */ /* 0x000fe200000e0000 */
[----:B-----5:R-:W-:-:S02]  /*10e20*/  SEL R5, R7, R36, P0 ;  /* 0x0000002407057207 */ /* 0x020fc40000000000 */
[----:B------:R-:W-:Y:S01]  /*10e30*/  SEL R7, R36, R7, P0 ;  /* 0x0000000724077207 */ /* 0x000fe20000000000 */
[----:B------:R-:W-:Y:S01]  /*10e40*/  SHFL.IDX PT, R15, R15, R6, 0x1c1f ;  /* 0x001c1f060f0f7589 */ /* 0x000fe200000e0000 */
[----:B------:R-:W-:-:S03]  /*10e50*/  IMAD R36, R54, UR5, RZ ;  /* 0x0000000536247c24 */ /* 0x000fc6000f8e02ff */
[----:B------:R-:W-:Y:S04]  /*10e60*/  SHFL.IDX PT, R14, R41, R6, 0x1c1f ;  /* 0x001c1f06290e7589 */ /* 0x000fe800000e0000 */
[----:B------:R-:W-:Y:S01]  /*10e70*/  SHFL.IDX PT, R13, R13, R6, 0x1c1f ;  /* 0x001c1f060d0d7589 */ /* 0x000fe200000e0000 */
[----:B0-----:R-:W-:-:S03]  /*10e80*/  @P2 IMAD.HI.U32 R67, R44, R67, RZ ;  /* 0x000000432c432227 */ /* 0x001fc600078e00ff */
[----:B------:R-:W-:Y:S04]  /*10e90*/  SHFL.IDX PT, R12, R27, R6, 0x1c1f ;  /* 0x001c1f061b0c7589 */ /* 0x000fe800000e0000 */
[----:B------:R-:W-:Y:S04]  /*10ea0*/  SHFL.IDX PT, R11, R11, R6, 0x1c1f ;  /* 0x001c1f060b0b7589 */ /* 0x000fe800000e0000 */
[----:B------:R-:W-:Y:S04]  /*10eb0*/  SHFL.IDX PT, R2, R25, R6, 0x1c1f ;  /* 0x001c1f0619027589 */ /* 0x000fe800000e0000 */
[----:B------:R0:W-:Y:S04]  /*10ec0*/  SHFL.IDX PT, R10, R23, R6, 0x1c1f ;  /* 0x001c1f06170a7589 */ /* 0x0001e800000e0000 */
[----:B------:R-:W-:Y:S04]  /*10ed0*/  SHFL.IDX PT, R42, R79, R34, 0x1c1f ;  /* 0x001c1f224f2a7589 */ /* 0x000fe800000e0000 */
[----:B------:R-:W-:Y:S01]  /*10ee0*/  SHFL.IDX PT, R41, R77, R34, 0x1c1f ;  /* 0x001c1f224d297589 */ /* 0x000fe200000e0000 */
[----:B0-----:R-:W-:Y:S01]  /*10ef0*/  SEL R6, R38, R33, P0 ;  /* 0x0000002126067207 */ /* 0x001fe20000000000 */
[----:B------:R-:W-:-:S02]  /*10f00*/  IMAD R38, RZ, RZ, -UR44 ;  /* 0x8000002cff267e24 */ /* 0x000fc4000f8e02ff */
[----:B------:R-:W-:Y:S01]  /*10f10*/  SHFL.IDX PT, R49, R71, R34, 0x1c1f ;  /* 0x001c1f2247317589 */ /* 0x000fe200000e0000 */
[----:B------:R-:W-:Y:S01]  /*10f20*/  IMAD.MOV.U32 R33, RZ, RZ, R44 ;  /* 0x000000ffff217224 */ /* 0x000fe200078e002c */
[----:B-1----:R-:W-:Y:S01]  /*10f30*/  @P2 SHF.R.U32.HI R33, RZ, R46, R35 ;  /* 0x0000002eff212219 */ /* 0x002fe20000011623 */
[----:B----4-:R-:W-:Y:S01]  /*10f40*/  IMAD R65, R65, R38, UR4 ;  /* 0x0000000441417e24 */ /* 0x010fe2000f8e0226 */
[----:B------:R-:W-:Y:S01]  /*10f50*/  ULDC.64 UR4, c[0x0][0xbe0] ;  /* 0x0002f80000047ab9 */ /* 0x000fe20000000a00 */
[----:B------:R-:W-:Y:S01]  /*10f60*/  IMAD R35, R55, UR41, R36 ;  /* 0x0000002937237c24 */ /* 0x000fe2000f8e0224 */
[----:B------:R-:W0:Y:S02]  /*10f70*/  SHFL.IDX PT, R48, R69, R34, 0x1c1f ;  /* 0x001c1f2245307589 */ /* 0x000e2400000e0000 */
[----:B------:R-:W-:Y:S01]  /*10f80*/  SHF.R.S32.HI R38, RZ, 0x1f, R65 ;  /* 0x0000001fff267819 */ /* 0x000fe20000011441 */
[----:B------:R-:W-:Y:S01]  /*10f90*/  IMAD.IADD R35, R9, 0x1, R35 ;  /* 0x0000000109237824 */ /* 0x000fe200078e0223 */
[----:B------:R-:W-:Y:S03]  /*10fa0*/  SHFL.IDX PT, R51, R63, R34, 0x1c1f ;  /* 0x001c1f223f337589 */ /* 0x000fe600000e0000 */
[C---:B------:R-:W-:Y:S01]  /*10fb0*/  IMAD R9, R38.reuse, UR4, RZ ;  /* 0x0000000426097c24 */ /* 0x040fe2000f8e02ff */
[----:B------:R-:W1:Y:S01]  /*10fc0*/  SHFL.IDX PT, R50, R61, R34, 0x1c1f ;  /* 0x001c1f223d327589 */ /* 0x000e6200000e0000 */
[----:B------:R-:W-:-:S02]  /*10fd0*/  IMAD R38, R38, UR6, RZ ;  /* 0x0000000626267c24 */ /* 0x000fc4000f8e02ff */
[C---:B------:R-:W-:Y:S01]  /*10fe0*/  IMAD R36, R65.reuse, UR5, R9 ;  /* 0x0000000541247c24 */ /* 0x040fe2000f8e0209 */
[----:B------:R-:W-:Y:S04]  /*10ff0*/  SHFL.IDX PT, R24, R59, R34, 0x1c1f ;  /* 0x001c1f223b187589 */ /* 0x000fe800000e0000 */
[----:B------:R-:W-:Y:S04]  /*11000*/  SHFL.IDX PT, R27, R57, R34, 0x1c1f ;  /* 0x001c1f22391b7589 */ /* 0x000fe800000e0000 */
[----:B------:R-:W-:Y:S04]  /*11010*/  SHFL.IDX PT, R22, R53, R34, 0x1c1f ;  /* 0x001c1f2235167589 */ /* 0x000fe800000e0000 */
[----:B------:R2:W-:Y:S04]  /*11020*/  SHFL.IDX PT, R25, R45, R34, 0x1c1f ;  /* 0x001c1f222d197589 */ /* 0x0005e800000e0000 */
[----:B------:R-:W-:Y:S04]  /*11030*/  SHFL.IDX PT, R18, R47, R34, 0x1c1f ;  /* 0x001c1f222f127589 */ /* 0x000fe800000e0000 */
[----:B------:R4:W-:Y:S01]  /*11040*/  SHFL.IDX PT, R23, R37, R34, 0x1c1f ;  /* 0x001c1f2225177589 */ /* 0x0009e200000e0000 */
[----:B--2---:R-:W-:-:S03]  /*11050*/  IMAD R45, R65, UR7, R38 ;  /* 0x00000007412d7c24 */ /* 0x004fc6000f8e0226 */
[----:B------:R-:W-:Y:S04]  /*11060*/  SHFL.IDX PT, R17, R17, R34, 0x1c1f ;  /* 0x001c1f2211117589 */ /* 0x000fe800000e0000 */
[----:B------:R2:W-:Y:S01]  /*11070*/  SHFL.IDX PT, R19, R19, R34, 0x1c1f ;  /* 0x001c1f2213137589 */ /* 0x0005e200000e0000 */
[----:B----4-:R-:W-:Y:S01]  /*11080*/  IMAD.MOV.U32 R37, RZ, RZ, R44 ;  /* 0x000000ffff257224 */ /* 0x010fe200078e002c */
[----:B---3--:R-:W-:Y:S01]  /*11090*/  @P2 SHF.R.U32.HI R37, RZ, R52, R67 ;  /* 0x00000034ff252219 */ /* 0x008fe20000011643 */
[----:B------:R-:W-:-:S04]  /*110a0*/  VIADD R52, R28, 0x8 ;  /* 0x000000081c347836 */ /* 0x000fc80000000000 */
[----:B------:R-:W-:Y:S02]  /*110b0*/  IMAD.MOV R38, RZ, RZ, -R37 ;  /* 0x000000ffff267224 */ /* 0x000fe400078e0a25 */
[----:B--2---:R-:W-:Y:S02]  /*110c0*/  IMAD.MOV.U32 R34, RZ, RZ, R8 ;  /* 0x000000ffff227224 */ /* 0x004fe400078e0008 */
[----:B------:R-:W-:Y:S01]  /*110d0*/  IMAD.WIDE.U32 R8, R65, UR4, R20 ;  /* 0x0000000441087c25 */ /* 0x000fe2000f8e0014 */
[----:B------:R-:W-:-:S03]  /*110e0*/  ULDC.64 UR4, c[0x0][0xb30] ;  /* 0x0002cc0000047ab9 */ /* 0x000fc60000000a00 */
[----:B------:R-:W-:Y:S01]  /*110f0*/  IMAD.WIDE.U32 R20, R65, UR6, R34 ;  /* 0x0000000641147c25 */ /* 0x000fe2000f8e0022 */
[----:B------:R-:W-:Y:S01]  /*11100*/  IADD3 R34, P2, R33, R8, RZ ;  /* 0x0000000821227210 */ /* 0x000fe20007f5e0ff */
[----:B------:R-:W-:Y:S01]  /*11110*/  ULDC.64 UR6, c[0x0][0xbc8] ;  /* 0x0002f20000067ab9 */ /* 0x000fe20000000a00 */
[----:B------:R-:W-:Y:S01]  /*11120*/  SHF.R.S32.HI R8, RZ, 0x1f, R37 ;  /* 0x0000001fff087819 */ /* 0x000fe20000011425 */
[----:B------:R-:W-:Y:S01]  /*11130*/  IMAD.IADD R21, R21, 0x1, R45 ;  /* 0x0000000115157824 */ /* 0x000fe200078e022d */
[--C-:B------:R-:W-:Y:S01]  /*11140*/  SHF.R.S32.HI R35, RZ, 0x1f, R33.reuse ;  /* 0x0000001fff237819 */ /* 0x100fe20000011421 */
[----:B------:R-:W-:Y:S02]  /*11150*/  IMAD.MOV R33, RZ, RZ, -R33 ;  /* 0x000000ffff217224 */ /* 0x000fe400078e0a21 */
[----:B------:R-:W-:Y:S01]  /*11160*/  IMAD R8, R8, UR4, RZ ;  /* 0x0000000408087c24 */ /* 0x000fe2000f8e02ff */
[----:B------:R-:W-:Y:S01]  /*11170*/  IADD3.X R35, R35, R9, R36, P2, !PT ;  /* 0x0000000923237210 */ /* 0x000fe200017fe424 */
[----:B------:R-:W-:-:S02]  /*11180*/  IMAD R33, R29, R33, R44 ;  /* 0x000000211d217224 */ /* 0x000fc400078e022c */
[----:B------:R-:W-:Y:S01]  /*11190*/  IMAD R45, R29, R38, R44 ;  /* 0x000000261d2d7224 */ /* 0x000fe200078e022c */
[----:B0-----:R-:W-:Y:S01]  /*111a0*/  SEL R38, R48, R43, P0 ;  /* 0x0000002b30267207 */ /* 0x001fe20000000000 */
[C---:B------:R-:W-:Y:S01]  /*111b0*/  IMAD R47, R37.reuse, UR5, R8 ;  /* 0x00000005252f7c24 */ /* 0x040fe2000f8e0208 */
[----:B------:R-:W0:Y:S01]  /*111c0*/  S2UR UR5, SR_CgaCtaId ;  /* 0x00000000000579c3 */ /* 0x000e220000008800 */
[----:B------:R-:W-:Y:S01]  /*111d0*/  IMAD.WIDE.U32 R8, R37, UR4, R20 ;  /* 0x0000000425087c25 */ /* 0x000fe2000f8e0014 */
[----:B------:R-:W-:Y:S01]  /*111e0*/  SHF.R.S32.HI R20, RZ, 0x1f, R33 ;  /* 0x0000001fff147819 */ /* 0x000fe20000011421 */
[----:B------:R-:W-:Y:S01]  /*111f0*/  UMOV UR4, 0x400 ;  /* 0x0000040000047882 */ /* 0x000fe20000000000 */
[----:B------:R-:W-:Y:S01]  /*11200*/  SHF.R.S32.HI R21, RZ, 0x1f, R45 ;  /* 0x0000001fff157819 */ /* 0x000fe2000001142d */
[----:B------:R-:W-:Y:S02]  /*11210*/  IMAD.IADD R9, R9, 0x1, R47 ;  /* 0x0000000109097824 */ /* 0x000fe400078e022f */
[----:B------:R-:W-:-:S02]  /*11220*/  IMAD R20, R20, UR6, RZ ;  /* 0x0000000614147c24 */ /* 0x000fc4000f8e02ff */
[----:B------:R-:W-:Y:S02]  /*11230*/  IMAD R36, R21, UR8, RZ ;  /* 0x0000000815247c24 */ /* 0x000fe4000f8e02ff */
[----:B------:R-:W-:Y:S01]  /*11240*/  IMAD R21, R33, UR7, R20 ;  /* 0x0000000721157c24 */ /* 0x000fe2000f8e0214 */
[----:B------:R-:W-:Y:S01]  /*11250*/  SEL R20, R41, R40, P0 ;  /* 0x0000002829147207 */ /* 0x000fe20000000000 */
        /* <DEDUP_REMOVED lines=10> */
[----:B0-----:R-:W-:Y:S01]  /*11300*/  ULEA UR4, UR5, UR4, 0x18 ;  /* 0x0000000405047291 */ /* 0x001fe2000f8ec03f */
[----:B------:R-:W-:Y:S01]  /*11310*/  SHFL.IDX PT, R44, R40, 0x1, 0x1c1f ;  /* 0x003c1f00282c7f89 */ /* 0x000fe200000e0000 */
[----:B------:R-:W-:Y:S01]  /*11320*/  LEA.HI.X R33, R34, UR7, R21, 0x2, P2 ;  /* 0x0000000722217c11 */ /* 0x000fe200090f1415 */
[----:B------:R-:W-:Y:S01]  /*11330*/  IMAD R53, R29, UR6, RZ ;  /* 0x000000061d357c24 */ /* 0x000fe2000f8e02ff */
[----:B------:R-:W-:Y:S01]  /*11340*/  UIADD3 UR4, UR4, 0x12420, URZ ;  /* 0x0001242004047890 */ /* 0x000fe2000fffe03f */
[----:B------:R1:W-:Y:S01]  /*11350*/  SHFL.IDX PT, R34, R40, RZ, 0x1c1f ;  /* 0x001c1fff28227589 */ /* 0x0003e200000e0000 */
[----:B------:R-:W-:-:S02]  /*11360*/  LEA R54, P3, R36, UR8, 0x2 ;  /* 0x0000000824367c11 */ /* 0x000fc4000f8610ff */
[-C--:B------:R-:W-:Y:S01]  /*11370*/  ISETP.GE.OR P2, PT, R28, R53.reuse, P1 ;  /* 0x000000351c00720c */ /* 0x080fe20000f46670 */
[----:B------:R-:W0:Y:S01]  /*11380*/  SHFL.IDX PT, R35, R33, RZ, 0x1c1f ;  /* 0x001c1fff21237589 */ /* 0x000e2200000e0000 */
[-C--:B------:R-:W-:Y:S01]  /*11390*/  ISETP.GE.OR P1, PT, R52, R53.reuse, P1 ;  /* 0x000000353400720c */ /* 0x080fe20000f26670 */
[----:B------:R-:W-:Y:S01]  /*113a0*/  UPRMT UR4, URZ, 0x654, UR4 ;  /* 0x000006543f047896 */ /* 0x000fe20008000004 */
[----:B------:R-:W-:Y:S01]  /*113b0*/  LEA.HI.X R55, R36, UR9, R9, 0x2, P3 ;  /* 0x0000000924377c11 */ /* 0x000fe200098f1409 */
[----:B------:R-:W2:Y:S01]  /*113c0*/  SHFL.IDX PT, R45, R33, 0x1, 0x1c1f ;  /* 0x003c1f00212d7f89 */ /* 0x000ea200000e0000 */
[----:B------:R-:W-:Y:S02]  /*113d0*/  ISETP.GE.AND P3, PT, R28, R53, PT ;  /* 0x000000351c00720c */ /* 0x000fe40003f66270 */
[----:B------:R-:W-:Y:S01]  /*113e0*/  SEL R9, R39, R42, P0 ;  /* 0x0000002a27097207 */ /* 0x000fe20000000000 */
[----:B------:R3:W4:Y:S01]  /*113f0*/  SHFL.IDX PT, R46, R54, RZ, 0x1c1f ;  /* 0x001c1fff362e7589 */ /* 0x00072200000e0000 */
[----:B------:R-:W-:-:S02]  /*11400*/  SEL R21, R42, R39, P0 ;  /* 0x000000272a157207 */ /* 0x000fc40000000000 */
[----:B------:R-:W-:Y:S01]  /*11410*/  SYNCS.ARRIVE.TRANS64.RED.A1T0 RZ, [UR4], RZ ;  /* 0x000000ffffff79a7 */ /* 0x000fe20008100404 */
[----:B------:R3:W3:Y:S01]  /*11420*/  SHFL.IDX PT, R47, R55, RZ, 0x1c1f ;  /* 0x001c1fff372f7589 */ /* 0x0006e200000e0000 */
[----:B------:R-:W-:Y:S02]  /*11430*/  SEL R36, R43, R48, P0 ;  /* 0x000000302b247207 */ /* 0x000fe40000000000 */
[----:B------:R-:W-:Y:S02]  /*11440*/  SEL R37, R32, R49, P0 ;  /* 0x0000003120257207 */ /* 0x000fe40000000000 */
[----:B------:R-:W-:Y:S01]  /*11450*/  SEL R39, R49, R32, P0 ;  /* 0x0000002031277207 */ /* 0x000fe20000000000 */
[----:B------:R-:W-:Y:S01]  /*11460*/  IMAD.SHL.U32 R49, R26, 0x2, RZ ;  /* 0x000000021a317824 */ /* 0x000fe200078e00ff */
[----:B-1----:R-:W-:Y:S02]  /*11470*/  SEL R40, R31, R50, P0 ;  /* 0x000000321f287207 */ /* 0x002fe40000000000 */
[----:B------:R-:W-:-:S02]  /*11480*/  SEL R42, R50, R31, P0 ;  /* 0x0000001f322a7207 */ /* 0x000fc40000000000 */
[----:B------:R-:W-:Y:S01]  /*11490*/  SEL R41, R30, R51, P0 ;  /* 0x000000331e297207 */ /* 0x000fe20000000000 */
[----:B0-----:R0:W-:Y:S01]  /*114a0*/  @!P2 ST.E desc[UR42][R34.64], R3 ;  /* 0x000000032200a985 */ /* 0x0011e2000c10192a */
[----:B------:R-:W-:-:S03]  /*114b0*/  SEL R43, R51, R30, P0 ;  /* 0x0000001e332b7207 */ /* 0x000fc60000000000 */
[----:B--2---:R0:W-:Y:S01]  /*114c0*/  @!P1 ST.E desc[UR42][R44.64], R0 ;  /* 0x000000002c009985 */ /* 0x0041e2000c10192a */
[----:B------:R-:W-:Y:S05]  /*114d0*/  @P3 BRA `(.L_x_11802) ;  /* 0x0000000000b83947 */ /* 0x000fea0003800000 */
        /* <DEDUP_REMOVED lines=13> */
[----:B---34-:R-:W-:Y:S02]  /*115b0*/  @!P1 IMAD.WIDE R28, R49, 0x4, R46 ;  /* 0x00000004311c9825 */ /* 0x018fe400078e022e */
        /* <DEDUP_REMOVED lines=32> */
.L_x_11802:
[----:B------:R-:W-:Y:S05]  /*117c0*/  BSYNC B0 ;  /* 0x0000000000007941 */ /* 0x000fea0003800000 */
.L_x_11801:
[----:B------:R-:W-:Y:S01]  /*117d0*/  ISETP.GE.AND P1, PT, R52, R53, PT ;  /* 0x000000353400720c */ /* 0x000fe20003f26270 */
[----:B-1----:R1:W2:Y:S01]  /*117e0*/  SHFL.IDX PT, R29, R55, 0x1, 0x1c1f ;  /* 0x003c1f00371d7f89 */ /* 0x0022a200000e0000 */
        /* <DEDUP_REMOVED lines=17> */
[----:B012---:R-:W-:Y:S06]  /*11900*/  @P1 BRA `(.L_x_11717) ;  /* 0x00000038006c1947 */ /* 0x007fec0003800000 */
        /* <DEDUP_REMOVED lines=48> */
.L_x_11800:
        /* <DEDUP_REMOVED lines=59> */
.L_x_11715:
        /* <DEDUP_REMOVED lines=18> */
.L_x_11803:
[----:B------:R-:W-:Y:S01]  /*120e0*/  ULDC UR8, c[0x0][0xc50] ;  /* 0x0003140000087ab9 */ /* 0x000fe20000000800 */
[----:B------:R-:W-:Y:S01]  /*120f0*/  UMOV UR36, UR7 ;  /* 0x0000000700247c82 */ /* 0x000fe20008000000 */
[----:B------:R-:W-:-:S11]  /*12100*/  UISETP.NE.AND UP0, UPT, UR8, 0x1, UPT ;  /* 0x000000010800788c */ /* 0x000fd6000bf05270 */
[----:B------:R-:W-:Y:S01]  /*12110*/  @UP0 ULDC UR4, c[0x0][0xc54] ;  /* 0x0003150000040ab9 */ /* 0x000fe20000000800 */
[----:B------:R-:W-:Y:S01]  /*12120*/  @UP0 ULDC UR6, c[0x0][0xc58] ;  /* 0x0003160000060ab9 */ /* 0x000fe20000000800 */
[----:B------:R-:W-:-:S04]  /*12130*/  UIMAD.WIDE.U32 UR4, UR7, UR4, URZ ;  /* 0x00000004070472a5 */ /* 0x000fc8000f8e003f */
[----:B------:R-:W-:-:S12]  /*12140*/  @UP0 USHF.R.U32.HI UR36, URZ, UR6, UR5 ;  /* 0x000000063f240299 */ /* 0x000fd80008011605 */
.L_x_11804:
        /* <DEDUP_REMOVED lines=41> */
.L_x_11807:
[----:B------:R-:W-:-:S11]  /*123e0*/  UISETP.NE.AND UP0, UPT, UR5, 0x1, UPT ;  /* 0x000000010500788c */ /* 0x000fd6000bf05270 */
[----:B------:R-:W-:Y:S02]  /*123f0*/  @UP0 ULDC.64 UR10, c[0x0][0x9e8] ;  /* 0x00027a00000a0ab9 */ /* 0x000fe40000000a00 */
[----:B------:R-:W-:-:S04]  /*12400*/  UIMAD.WIDE.U32 UR8, UR7, UR10, URZ ;  /* 0x0000000a070872a5 */ /* 0x000fc8000f8e003f */
[----:B------:R-:W-:-:S12]  /*12410*/  @UP0 USHF.R.U32.HI UR7, URZ, UR11, UR9 ;  /* 0x0000000b3f070299 */ /* 0x000fd80008011609 */
.L_x_11808:
[----:B------:R-:W-:-:S04]  /*12420*/  UIMAD UR7, UR7, UR5, UR5 ;  /* 0x00000005070772a4 */ /* 0x000fc8000f8e0205 */
[----:B------:R-:W-:-:S04]  /*12430*/  UISETP.LT.AND UP0, UPT, UR4, UR7, UPT ;  /* 0x000000070400728c */ /* 0x000fc8000bf01270 */
[----:B------:R-:W-:-:S12]  /*12440*/  USEL UR4, UR4, UR7, UP0 ;  /* 0x0000000704047287 */ /* 0x000fd80008000000 */
.L_x_11806:
        /* <DEDUP_REMOVED lines=30> */
.L_x_11810:
[----:B------:R-:W-:-:S11]  /*12630*/  UISETP.NE.AND UP0, UPT, UR5, 0x1, UPT ;  /* 0x000000010500788c */ /* 0x000fd6000bf05270 */
[----:B------:R-:W-:Y:S02]  /*12640*/  @UP0 ULDC.64 UR12, c[0x0][0x9e8] ;  /* 0x00027a00000c0ab9 */ /* 0x000fe40000000a00 */
[----:B------:R-:W-:-:S04]  /*12650*/  UIMAD.WIDE.U32 UR8, UR7, UR12, URZ ;  /* 0x0000000c070872a5 */ /* 0x000fc8000f8e003f */
[----:B------:R-:W-:-:S12]  /*12660*/  @UP0 USHF.R.U32.HI UR7, URZ, UR13, UR9 ;  /* 0x0000000d3f070299 */ /* 0x000fd80008011609 */
.L_x_11811:
[----:B------:R-:W-:-:S04]  /*12670*/  UIMAD UR5, UR7, UR5, URZ ;  /* 0x00000005070572a4 */ /* 0x000fc8000f8e023f */
[----:B------:R-:W-:-:S04]  /*12680*/  UISETP.LT.AND UP0, UPT, UR10, UR5, UPT ;  /* 0x000000050a00728c */ /* 0x000fc8000bf01270 */
[----:B------:R-:W-:-:S12]  /*12690*/  USEL UR10, UR10, UR5, !UP0 ;  /* 0x000000050a0a7287 */ /* 0x000fd8000c000000 */
.L_x_11809:
        /* <DEDUP_REMOVED lines=46> */
.L_x_11812:
        /* <DEDUP_REMOVED lines=32> */
.L_x_11813:
        /* <DEDUP_REMOVED lines=20> */
.L_x_11814:
        /* <DEDUP_REMOVED lines=20> */
.L_x_11815:
        /* <DEDUP_REMOVED lines=18> */
.L_x_11816:
        /* <DEDUP_REMOVED lines=35> */
.L_x_11866:
        /* <DEDUP_REMOVED lines=9> */
.L_x_11869:
        /* <DEDUP_REMOVED lines=23> */
.L_x_11820:
[----:B------:R-:W2:Y:S01]  /*13350*/  SYNCS.PHASECHK.TRANS64.TRYWAIT P0, [UR38+0x12480], R0 ;  /* 0x01248000ff0075a7 */ /* 0x000ea20008000166 */
[----:B------:R-:W-:Y:S01]  /*13360*/  ISETP.NE.AND P1, PT, R2, RZ, PT ;  /* 0x000000ff0200720c */ /* 0x000fe20003f25270 */
[----:B--2---:R-:W-:-:S12]  /*13370*/  @!P0 BRA `(.L_x_11821) ;  /* 0x0000002000f08947 */ /* 0x004fd80003800000 */
.L_x_11870:
[----:B------:R-:W-:Y:S05]  /*13380*/  @P1 BRA `(.L_x_11822) ;  /* 0x0000000000141947 */ /* 0x000fea0003800000 */
[----:B------:R-:W-:Y:S01]  /*13390*/  LOP3.LUT P0, RZ, R25, 0x1f, RZ, 0xc0, !PT ;  /* 0x0000001f19ff7812 */ /* 0x000fe2000780c0ff */
[----:B-1----:R-:W-:-:S04]  /*133a0*/  IMAD.MOV.U32 R4, RZ, RZ, 0x2800 ;  /* 0x00002800ff047424 */ /* 0x002fc800078e00ff */
[----:B------:R2:W-:Y:S08]  /*133b0*/  SYNCS.ARRIVE.TRANS64 RZ, [UR38+0x12470], R4 ;  /* 0x01247004ffff79a7 */ /* 0x0005f00008000026 */
[----:B--2---:R-:W-:Y:S05]  /*133c0*/  @!P0 BRA `(.L_x_11822) ;  /* 0x0000000000048947 */ /* 0x004fea0003800000 */
[----:B------:R-:W-:Y:S01]  /*133d0*/  BPT.TRAP 0x1 ;  /* 0x000000040000795c */ /* 0x000fe20000300000 */
.L_x_11822:
        /* <DEDUP_REMOVED lines=15> */
.L_x_11871:
[----:B------:R-:W-:Y:S05]  /*134d0*/  @P1 BRA `(.L_x_11824) ;  /* 0x0000000000141947 */ /* 0x000fea0003800000 */
[----:B------:R-:W-:Y:S01]  /*134e0*/  LOP3.LUT P0, RZ, R25, 0x1f, RZ, 0xc0, !PT ;  /* 0x0000001f19ff7812 */ /* 0x000fe2000780c0ff */
[----:B-1----:R-:W-:-:S04]  /*134f0*/  IMAD.MOV.U32 R0, RZ, RZ, 0x2800 ;  /* 0x00002800ff007424 */ /* 0x002fc800078e00ff */
[----:B------:R2:W-:Y:S08]  /*13500*/  SYNCS.ARRIVE.TRANS64 RZ, [UR38+0x12430], R0 ;  /* 0x01243000ffff79a7 */ /* 0x0005f00008000026 */
[----:B--2---:R-:W-:Y:S05]  /*13510*/  @!P0 BRA `(.L_x_11824) ;  /* 0x0000000000048947 */ /* 0x004fea0003800000 */
[----:B------:R-:W-:Y:S01]  /*13520*/  BPT.TRAP 0x1 ;  /* 0x000000040000795c */ /* 0x000fe20000300000 */
.L_x_11824:
        /* <DEDUP_REMOVED lines=15> */
.L_x_11818:
        /* <DEDUP_REMOVED lines=28> */
.L_x_11825:
[----:B------:R-:W2:Y:S01]  /*137e0*/  LDC R6, c[0x0][0x448] ;  /* 0x00011200ff067b82 */ /* 0x000ea20000000800 */
[----:B-1----:R-:W-:Y:S01]  /*137f0*/  IMAD.SHL.U32 R0, R25, 0x10, RZ ;  /* 0x0000001019007824 */ /* 0x002fe200078e00ff */
        /* <DEDUP_REMOVED lines=11> */
[----:B------:R-:W-:Y:S01]  /*138b0*/  IMAD.SHL.U32 R3, R25, 0x10, RZ ;  /* 0x0000001019037824 */ /* 0x000fe200078e00ff */
[----:B------:R-:W-:Y:S02]  /*138c0*/  LEA.HI R9, R2, R20, RZ, 0x1e ;  /* 0x0000001402097211 */ /* 0x000fe400078ff0ff */
[----:B------:R-:W-:Y:S02]  /*138d0*/  SHF.R.S32.HI R20, RZ, 0x1f, R26 ;  /* 0x0000001fff147819 */ /* 0x000fe4000001141a */
[----:B------:R-:W-:Y:S01]  /*138e0*/  LOP3.LUT R3, R3, 0x40, RZ, 0xc0, !PT ;  /* 0x0000004003037812 */ /* 0x000fe200078ec0ff */
[----:B------:R-:W-:Y:S01]  /*138f0*/  VIADD R9, R9, UR39 ;  /* 0x0000002709097c36 */ /* 0x000fe20008000000 */
[----:B--2---:R-:W-:-:S03]  /*13900*/  ISETP.NE.AND P0, PT, R6, 0x1, PT ;  /* 0x000000010600780c */ /* 0x004fc60003f05270 */
[----:B------:R-:W-:Y:S01]  /*13910*/  IMAD.MOV.U32 R11, RZ, RZ, R9 ;  /* 0x000000ffff0b7224 */ /* 0x000fe200078e0009 */
[----:B------:R-:W-:Y:S02]  /*13920*/  IADD3 R28, R4, R3, R28 ;  /* 0x00000003041c7210 */ /* 0x000fe40007ffe01c */
[----:B------:R-:W1:Y:S08]  /*13930*/  LDC.64 R4, c[0x0][0x2e0] ;  /* 0x0000b800ff047b82 */ /* 0x000e700000000a00 */
[----:B------:R-:W2:Y:S08]  /*13940*/  @P0 LDC R8, c[0x0][0x44c] ;  /* 0x00011300ff080b82 */ /* 0x000eb00000000800 */
[----:B------:R-:W3:Y:S08]  /*13950*/  @P0 LDC R10, c[0x0][0x450] ;  /* 0x00011400ff0a0b82 */ /* 0x000ef00000000800 */
[----:B------:R-:W4:Y:S08]  /*13960*/  @P0 LDC R12, c[0x0][0x44c] ;  /* 0x00011300ff0c0b82 */ /* 0x000f300000000800 */
[----:B------:R-:W5:Y:S01]  /*13970*/  @P0 LDC R13, c[0x0][0x450] ;  /* 0x00011400ff0d0b82 */ /* 0x000f620000000800 */
[----:B--2---:R-:W-:-:S05]  /*13980*/  @P0 IMAD.HI.U32 R3, R9, R8, RZ ;  /* 0x0000000809030227 */ /* 0x004fca00078e00ff */
[----:B---3--:R-:W-:Y:S01]  /*13990*/  @P0 SHF.R.U32.HI R11, RZ, R10, R3 ;  /* 0x0000000aff0b0219 */ /* 0x008fe20000011603 */
[----:B------:R-:W-:-:S04]  /*139a0*/  VIADD R3, R9, 0x80 ;  /* 0x0000008009037836 */ /* 0x000fc80000000000 */
[----:B------:R-:W-:Y:S02]  /*139b0*/  IMAD.MOV.U32 R7, RZ, RZ, R3 ;  /* 0x000000ffff077224 */ /* 0x000fe400078e0003 */
[----:B------:R-:W-:Y:S02]  /*139c0*/  IMAD.MOV R10, RZ, RZ, -R11 ;  /* 0x000000ffff0a7224 */ /* 0x000fe400078e0a0b */
[----:B----4-:R-:W-:-:S04]  /*139d0*/  @P0 IMAD.HI.U32 R8, R3, R12, RZ ;  /* 0x0000000c03080227 */ /* 0x010fc800078e00ff */
[----:B------:R-:W-:Y:S01]  /*139e0*/  IMAD R9, R6, R10, R9 ;  /* 0x0000000a06097224 */ /* 0x000fe200078e0209 */
[----:B-----5:R-:W-:Y:S01]  /*139f0*/  @P0 SHF.R.U32.HI R7, RZ, R13, R8 ;  /* 0x0000000dff070219 */ /* 0x020fe20000011608 */
[----:B-1----:R-:W-:-:S04]  /*13a00*/  IMAD R8, R20, R4, RZ ;  /* 0x0000000414087224 */ /* 0x002fc800078e02ff */
[C---:B------:R-:W-:Y:S01]  /*13a10*/  IMAD R13, R26.reuse, R5, R8 ;  /* 0x000000051a0d7224 */ /* 0x040fe200078e0208 */
[----:B------:R-:W-:Y:S01]  /*13a20*/  SHF.R.S32.HI R8, RZ, 0x1f, R11 ;  /* 0x0000001fff087819 */ /* 0x000fe2000001140b */
[----:B------:R-:W-:-:S04]  /*13a30*/  IMAD.WIDE.U32 R4, R26, R4, UR46 ;  /* 0x0000002e1a047e25 */ /* 0x000fc8000f8e0004 */
[----:B------:R-:W-:Y:S02]  /*13a40*/  IMAD R8, R8, UR4, RZ ;  /* 0x0000000408087c24 */ /* 0x000fe4000f8e02ff */
[----:B------:R-:W-:Y:S02]  /*13a50*/  IMAD.IADD R5, R5, 0x1, R13 ;  /* 0x0000000105057824 */ /* 0x000fe400078e020d */
[C---:B------:R-:W-:Y:S01]  /*13a60*/  IMAD R13, R11.reuse, UR5, R8 ;  /* 0x000000050b0d7c24 */ /* 0x040fe2000f8e0208 */
[----:B------:R-:W-:Y:S01]  /*13a70*/  SHF.R.S32.HI R8, RZ, 0x1f, R9 ;  /* 0x0000001fff087819 */ /* 0x000fe20000011409 */
[----:B------:R-:W-:-:S04]  /*13a80*/  IMAD.WIDE.U32 R10, R11, UR4, R4 ;  /* 0x000000040b0a7c25 */ /* 0x000fc8000f8e0004 */
        /* <DEDUP_REMOVED lines=12> */
[----:B------:R-:W-:Y:S01]  /*13b50*/  IMAD.MOV R7, RZ, RZ, -R7 ;  /* 0x000000ffff077224 */ /* 0x000fe200078e0a07 */
[----:B------:R-:W-:Y:S01]  /*13b60*/  UMOV UR4, 0xffffffff ;  /* 0xffffffff00047882 */ /* 0x000fe20000000000 */
[----:B------:R-:W-:Y:S02]  /*13b70*/  IMAD.IADD R5, R5, 0x1, R11 ;  /* 0x0000000105057824 */ /* 0x000fe400078e020b */
[----:B------:R-:W-:-:S04]  /*13b80*/  IMAD R3, R6, R7, R3 ;  /* 0x0000000706037224 */ /* 0x000fc800078e0203 */
[----:B------:R-:W-:Y:S01]  /*13b90*/  IMAD.WIDE.U32 R4, R3, UR6, R4 ;  /* 0x0000000603047c25 */ /* 0x000fe2000f8e0004 */
[----:B------:R-:W-:-:S05]  /*13ba0*/  SHF.R.S32.HI R7, RZ, 0x1f, R3 ;  /* 0x0000001fff077819 */ /* 0x000fca0000011403 */
[----:B------:R-:W-:-:S04]  /*13bb0*/  IMAD R8, R7, UR6, RZ ;  /* 0x0000000607087c24 */ /* 0x000fc8000f8e02ff */
[----:B------:R-:W-:Y:S01]  /*13bc0*/  IMAD R7, R3, UR7, R8 ;  /* 0x0000000703077c24 */ /* 0x000fe2000f8e0208 */
[----:B------:R-:W-:-:S04]  /*13bd0*/  IADD3 R8, P1, R4, UR8, RZ ;  /* 0x0000000804087c10 */ /* 0x000fc8000ff3e0ff */
[----:B------:R-:W-:Y:S01]  /*13be0*/  IADD3.X R7, R5, UR9, R7, P1, !PT ;  /* 0x0000000905077c10 */ /* 0x000fe20008ffe407 */
[----:B------:R-:W-:Y:S08]  /*13bf0*/  BRA.DIV UR4, `(.L_x_11826) ;  /* 0x0000001e04007947 */ /* 0x000ff0000b800000 */
[----:B------:R-:W1:Y:S01]  /*13c00*/  SHFL.IDX PT, R14, R9, RZ, 0x1c1f ;  /* 0x001c1fff090e7589 */ /* 0x000e6200000e0000 */
[----:B------:R-:W-:Y:S01]  /*13c10*/  ULDC UR4, c[0x0][0x288] ;  /* 0x0000a20000047ab9 */ /* 0x000fe20000000800 */
[----:B------:R-:W-:Y:S01]  /*13c20*/  LEA.HI R3, R2, UR39, RZ, 0x1e ;  /* 0x0000002702037c11 */ /* 0x000fe2000f8ff0ff */
[----:B------:R-:W-:Y:S01]  /*13c30*/  IMAD R6, R6, UR4, RZ ;  /* 0x0000000406067c24 */ /* 0x000fe2000f8e02ff */
[----:B------:R-:W2:Y:S03]  /*13c40*/  SHFL.IDX PT, R4, R10, RZ, 0x1c1f ;  /* 0x001c1fff0a047589 */ /* 0x000ea600000e0000 */
[C---:B------:R-:W-:Y:S01]  /*13c50*/  VIADD R11, R3.reuse, 0x20 ;  /* 0x00000020030b7836 */ /* 0x040fe20000000000 */
[----:B------:R-:W-:Y:S01]  /*13c60*/  ISETP.GE.AND P1, PT, R3, R6, PT ;  /* 0x000000060300720c */ /* 0x000fe20003f26270 */
[----:B------:R-:W-:Y:S04]  /*13c70*/  SHFL.IDX PT, R21, R10, 0x1, 0x1c1f ;  /* 0x003c1f000a157f89 */ /* 0x000fe800000e0000 */
[----:B------:R-:W-:Y:S04]  /*13c80*/  SHFL.IDX PT, R26, R9, 0x2, 0x1c1f ;  /* 0x005c1f00091a7f89 */ /* 0x000fe800000e0000 */
[----:B------:R-:W-:Y:S04]  /*13c90*/  SHFL.IDX PT, R20, R10, 0x2, 0x1c1f ;  /* 0x005c1f000a147f89 */ /* 0x000fe800000e0000 */
[----:B------:R-:W-:Y:S01]  /*13ca0*/  @!P1 VIADD R29, R28, UR38 ;  /* 0x000000261c1d9c36 */ /* 0x000fe20008000000 */
[----:B------:R-:W-:Y:S01]  /*13cb0*/  SHFL.IDX PT, R10, R10, 0x3, 0x1c1f ;  /* 0x007c1f000a0a7f89 */ /* 0x000fe200000e0000 */
        /* <DEDUP_REMOVED lines=9> */
[----:B--2---:R-:W-:Y:S01]  /*13d50*/  @!P1 VIADD R29, R28, UR38 ;  /* 0x000000261c1d9c36 */ /* 0x004fe20008000000 */
[C---:B-1----:R-:W-:Y:S02]  /*13d60*/  @!P1 IADD3 R4, P3, R0.reuse, R14, RZ ;  /* 0x0000000e00049210 */ /* 0x042fe40007f7e0ff */
[----:B------:R-:W1:Y:S03]  /*13d70*/  SHFL.IDX PT, R14, R9, 0x3, 0x1c1f ;  /* 0x007c1f00090e7f89 */ /* 0x000e6600000e0000 */
[----:B------:R-:W-:Y:S02]  /*13d80*/  @!P1 IMAD.X R5, RZ, RZ, R21, P3 ;  /* 0x000000ffff059224 */ /* 0x000fe400018e0615 */
[----:B------:R-:W2:Y:S04]  /*13d90*/  SHFL.IDX PT, R21, R8, RZ, 0x1c1f ;  /* 0x001c1fff08157589 */ /* 0x000ea800000e0000 */
[----:B------:R3:W-:Y:S02]  /*13da0*/  @!P1 LDGSTS.E.BYPASS.LTC128B.128 [R29+0xaa00], desc[UR42][R4.64], !P0 ;  /* 0x0aa00000041d9fae */ /* 0x0007e4000c101d6a */
[----:B---3--:R-:W-:Y:S01]  /*13db0*/  @!P2 IADD3 R4, P1, R0, R26, RZ ;  /* 0x0000001a0004a210 */ /* 0x008fe20007f3e0ff */
[----:B------:R-:W-:-:S04]  /*13dc0*/  @!P2 VIADD R26, R28, UR38 ;  /* 0x000000261c1aac36 */ /* 0x000fc80008000000 */
[----:B------:R-:W-:Y:S01]  /*13dd0*/  @!P2 IMAD.X R5, RZ, RZ, R20, P1 ;  /* 0x000000ffff05a224 */ /* 0x000fe200008e0614 */
[----:B------:R-:W-:Y:S01]  /*13de0*/  ISETP.GE.AND P1, PT, R11, R6, PT ;  /* 0x000000060b00720c */ /* 0x000fe20003f26270 */
[----:B------:R-:W3:Y:S01]  /*13df0*/  SHFL.IDX PT, R20, R7, RZ, 0x1c1f ;  /* 0x001c1fff07147589 */ /* 0x000ee200000e0000 */
[----:B------:R-:W-:-:S03]  /*13e00*/  VIADD R11, R3, 0x80 ;  /* 0x00000080030b7836 */ /* 0x000fc60000000000 */
[----:B------:R1:W-:Y:S02]  /*13e10*/  @!P2 LDGSTS.E.BYPASS.LTC128B.128 [R26+0xb200], desc[UR42][R4.64], !P0 ;  /* 0x0b200000041aafae */ /* 0x0003e4000c101d6a */
[----:B------:R-:W-:Y:S02]  /*13e20*/  ISETP.GE.AND P2, PT, R11, R6, PT ;  /* 0x000000060b00720c */ /* 0x000fe40003f46270 */
[----:B------:R-:W4:Y:S04]  /*13e30*/  SHFL.IDX PT, R7, R7, 0x1, 0x1c1f ;  /* 0x003c1f0007077f89 */ /* 0x000f2800000e0000 */
[----:B------:R-:W-:Y:S01]  /*13e40*/  @!P1 VIADD R29, R28, UR38 ;  /* 0x000000261c1d9c36 */ /* 0x000fe20008000000 */
[----:B-1----:R-:W-:Y:S02]  /*13e50*/  @!P1 IADD3 R4, P3, R0, R14, RZ ;  /* 0x0000000e00049210 */ /* 0x002fe40007f7e0ff */
[----:B------:R1:W0:Y:S04]  /*13e60*/  SHFL.IDX PT, R14, R8, 0x1, 0x1c1f ;  /* 0x003c1f00080e7f89 */ /* 0x00022800000e0000 */
[----:B------:R-:W-:-:S02]  /*13e70*/  @!P2 VIADD R9, R28, UR38 ;  /* 0x000000261c09ac36 */ /* 0x000fc40008000000 */
[----:B------:R-:W-:-:S05]  /*13e80*/  @!P1 IMAD.X R5, RZ, RZ, R10, P3 ;  /* 0x000000ffff059224 */ /* 0x000fca00018e060a */
[----:B------:R2:W-:Y:S02]  /*13e90*/  @!P1 LDGSTS.E.BYPASS.LTC128B.128 [R29+0xba00], desc[UR42][R4.64], !P0 ;  /* 0x0ba00000041d9fae */ /* 0x0005e4000c101d6a */
[----:B--2---:R-:W-:-:S05]  /*13ea0*/  @!P2 IADD3 R4, P1, R0, R21, RZ ;  /* 0x000000150004a210 */ /* 0x004fca0007f3e0ff */
[----:B---3--:R-:W-:-:S05]  /*13eb0*/  @!P2 IMAD.X R5, RZ, RZ, R20, P1 ;  /* 0x000000ffff05a224 */ /* 0x008fca00008e0614 */
[----:B0---4-:R1:W-:Y:S03]  /*13ec0*/  @!P2 LDGSTS.E.BYPASS.LTC128B.128 [R9+0xc200], desc[UR42][R4.64], !P0 ;  /* 0x0c2000000409afae */ /* 0x0113e6000c101d6a */
.L_x_11884:
[----:B------:R-:W-:-:S05]  /*13ed0*/  VIADD R3, R3, 0xa0 ;  /* 0x000000a003037836 */ /* 0x000fca0000000000 */
[----:B------:R-:W-:-:S13]  /*13ee0*/  ISETP.GE.AND P1, PT, R3, R6, PT ;  /* 0x000000060300720c */ /* 0x000fda0003f26270 */
[----:B-1----:R-:W-:Y:S01]  /*13ef0*/  @!P1 IADD3 R4, P2, R0, R14, RZ ;  /* 0x0000000e00049210 */ /* 0x002fe20007f5e0ff */
[----:B------:R-:W-:Y:S02]  /*13f00*/  @!P1 VIADD R3, R28, UR38 ;  /* 0x000000261c039c36 */ /* 0x000fe40008000000 */
[----:B------:R-:W-:Y:S02]  /*13f10*/  IMAD.MOV.U32 R0, RZ, RZ, 0x1 ;  /* 0x00000001ff007424 */ /* 0x000fe400078e00ff */
[----:B------:R-:W-:-:S03]  /*13f20*/  @!P1 IMAD.X R5, RZ, RZ, R7, P2 ;  /* 0x000000ffff059224 */ /* 0x000fc600010e0607 */
        /* <DEDUP_REMOVED lines=14> */
.L_x_11885:
[----:B------:R-:W-:Y:S05]  /*14010*/  @!P1 BRA `(.L_x_11828) ;  /* 0x0000000800b49947 */ /* 0x000fea0003800000 */
[----:B------:R-:W-:Y:S01]  /*14020*/  IMAD.U32 R12, RZ, RZ, UR40 ;  /* 0x00000028ff0c7e24 */ /* 0x000fe2000f8e00ff */
[----:B------:R-:W-:Y:S01]  /*14030*/  LOP3.LUT R13, R25, 0x1f, RZ, 0xc0, !PT ;  /* 0x0000001f190d7812 */ /* 0x000fe200078ec0ff */
[----:B------:R-:W-:Y:S02]  /*14040*/  IMAD.U32 R14, RZ, RZ, UR40 ;  /* 0x00000028ff0e7e24 */ /* 0x000fe4000f8e00ff */
[----:B------:R-:W-:Y:S01]  /*14050*/  IMAD.MOV.U32 R8, RZ, RZ, 0x1 ;  /* 0x00000001ff087424 */ /* 0x000fe200078e00ff */
[----:B------:R-:W-:Y:S01]  /*14060*/  LOP3.LUT R12, R12, 0x1, RZ, 0xfc, !PT ;  /* 0x000000010c0c7812 */ /* 0x000fe200078efcff */
[----:B------:R-:W-:Y:S01]  /*14070*/  IMAD.MOV.U32 R9, RZ, RZ, RZ ;  /* 0x000000ffff097224 */ /* 0x000fe200078e00ff */
[----:B------:R-:W-:-:S07]  /*14080*/  LOP3.LUT R14, R14, 0x2, RZ, 0xfc, !PT ;  /* 0x000000020e0e7812 */ /* 0x000fce00078efcff */
.L_x_11845:
        /* <DEDUP_REMOVED lines=30> */
.L_x_11831:
[----:B0-----:R-:W-:Y:S02]  /*14270*/  LEA R7, R3, UR38, 0x3 ;  /* 0x0000002603077c11 */ /* 0x001fe4000f8e18ff */
[----:B------:R-:W-:Y:S02]  /*14280*/  SHF.L.U32 R4, R0, 0x1f, RZ ;  /* 0x0000001f00047819 */ /* 0x000fe400000006ff */
[----:B------:R-:W-:Y:S02]  /*14290*/  ISETP.NE.AND P1, PT, R2, RZ, PT ;  /* 0x000000ff0200720c */ /* 0x000fe40003f25270 */
[----:B------:R-:W0:Y:S02]  /*142a0*/  SYNCS.PHASECHK.TRANS64.TRYWAIT P0, [R7+URZ+0x12480], R4 ;  /* 0x01248004070075a7 */ /* 0x000e24000800017f */
[----:B0-----:R-:W-:Y:S09]  /*142b0*/  @!P0 BRA `(.L_x_11832) ;  /* 0x0000001c00308947 */ /* 0x001ff20003800000 */
.L_x_11886:
[----:B------:R-:W-:Y:S04]  /*142c0*/  BSSY B1, `(.L_x_11833) ;  /* 0x0000007000017945 */ /* 0x000fe80003800000 */
[----:B------:R-:W-:Y:S05]  /*142d0*/  @P1 BRA `(.L_x_11834) ;  /* 0x0000000000141947 */ /* 0x000fea0003800000 */
[----:B------:R-:W-:Y:S01]  /*142e0*/  ISETP.NE.AND P0, PT, R13, RZ, PT ;  /* 0x000000ff0d00720c */ /* 0x000fe20003f05270 */
[----:B------:R-:W-:-:S04]  /*142f0*/  IMAD.MOV.U32 R6, RZ, RZ, 0x2800 ;  /* 0x00002800ff067424 */ /* 0x000fc800078e00ff */
[----:B------:R1:W-:Y:S08]  /*14300*/  SYNCS.ARRIVE.TRANS64 RZ, [R7+URZ+0x12470], R6 ;  /* 0x0124700607ff79a7 */ /* 0x0003f0000800003f */
[----:B------:R-:W-:Y:S05]  /*14310*/  @!P0 BRA `(.L_x_11834) ;  /* 0x0000000000048947 */ /* 0x000fea0003800000 */
[----:B------:R-:W-:Y:S01]  /*14320*/  BPT.TRAP 0x1 ;  /* 0x000000040000795c */ /* 0x000fe20000300000 */
.L_x_11834:
[----:B------:R-:W-:Y:S05]  /*14330*/  BSYNC B1 ;  /* 0x0000000000017941 */ /* 0x000fea0003800000 */
.L_x_11833:
        /* <DEDUP_REMOVED lines=16> */
.L_x_11835:
        /* <DEDUP_REMOVED lines=8> */
.L_x_11887:
        /* <DEDUP_REMOVED lines=9> */
.L_x_11838:
[----:B------:R-:W-:Y:S05]  /*14550*/  BSYNC B1 ;  /* 0x0000000000017941 */ /* 0x000fea0003800000 */
.L_x_11837:
        /* <DEDUP_REMOVED lines=12> */
.L_x_11839:
[----:B------:R-:W-:-:S13]  /*14620*/  @P0 ELECT P1, URZ, PT ;  /* 0x00000000003f082f */ /* 0x000fda0003820000 */
[----:B------:R-:W-:Y:S01]  /*14630*/  @P1 R2UR UR13, R22 ;  /* 0x00000000160d12ca */ /* 0x000fe200000e0000 */
[----:B------:R-:W-:Y:S01]  /*14640*/  UMOV UR12, UR36 ;  /* 0x00000024000c7c82 */ /* 0x000fe20008000000 */
[----:B------:R-:W-:-:S11]  /*14650*/  @P1 PLOP3.LUT P0, PT, P1, PT, PT, 0x8, 0x0 ;  /* 0x000000000000181c */ /* 0x000fd60000f0e170 */
[----:B------:R1:W-:Y:S01]  /*14660*/  UTMALDG.4D [UR8], [UR4], desc[UR6] ;  /* 0x00000608040075b4 */ /* 0x0003e20008019000 */
[----:B------:R-:W-:Y:S01]  /*14670*/  PLOP3.LUT P1, PT, PT, PT, PT, 0x8, 0x0 ;  /* 0x000000000000781c */ /* 0x000fe20003f2e170 */
[----:B-1----:R-:W-:-:S12]  /*14680*/  @P0 BRA.U.ANY `(.L_x_11839) ;  /* 0xfffffffd00e40947 */ /* 0x002fd8000393ffff */
.L_x_11830:
[----:B------:R-:W-:Y:S05]  /*14690*/  BSYNC B0 ;  /* 0x0000000000007941 */ /* 0x000fea0003800000 */
.L_x_11829:
[----:B------:R-:W-:-:S13]  /*146a0*/  ISETP.NE.AND P0, PT, R12, 0x3, PT ;  /* 0x000000030c00780c */ /* 0x000fda0003f05270 */
[----:B------:R-:W-:Y:S05]  /*146b0*/  @!P0 BRA `(.L_x_11840) ;  /* 0x0000000000048947 */ /* 0x000fea0003800000 */
[----:B------:R-:W-:Y:S01]  /*146c0*/  BPT.TRAP 0x1 ;  /* 0x000000040000795c */ /* 0x000fe20000300000 */
.L_x_11840:
[----:B------:R-:W-:Y:S02]  /*146d0*/  LOP3.LUT R5, R8, 0x1, RZ, 0x3c, !PT ;  /* 0x0000000108057812 */ /* 0x000fe400078e3cff */
[----:B------:R-:W-:Y:S02]  /*146e0*/  LEA R20, R9, UR38, 0x3 ;  /* 0x0000002609147c11 */ /* 0x000fe4000f8e18ff */
[----:B------:R-:W-:Y:S02]  /*146f0*/  SHF.L.U32 R5, R5, 0x1f, RZ ;  /* 0x0000001f05057819 */ /* 0x000fe400000006ff */
[----:B------:R-:W-:Y:S02]  /*14700*/  ISETP.NE.AND P1, PT, R14, 0x3, PT ;  /* 0x000000030e00780c */ /* 0x000fe40003f25270 */
[----:B------:R-:W1:Y:S02]  /*14710*/  SYNCS.PHASECHK.TRANS64.TRYWAIT P0, [R20+URZ+0x12470], R5 ;  /* 0x01247005140075a7 */ /* 0x000e64000800017f */
[----:B-1----:R-:W-:Y:S09]  /*14720*/  @!P0 BRA `(.L_x_11841) ;  /* 0x00000018003c8947 */ /* 0x002ff20003800000 */
.L_x_11888:
[----:B------:R-:W-:Y:S05]  /*14730*/  @!P1 BRA `(.L_x_11842) ;  /* 0x0000000000049947 */ /* 0x000fea0003800000 */
[----:B------:R-:W-:Y:S01]  /*14740*/  BPT.TRAP 0x1 ;  /* 0x000000040000795c */ /* 0x000fe20000300000 */
.L_x_11842:
[----:B-1----:R-:W-:Y:S01]  /*14750*/  SHF.L.U32 R5, R8, 0x1f, RZ ;  /* 0x0000001f08057819 */ /* 0x002fe200000006ff */
[----:B0-----:R-:W-:-:S03]  /*14760*/  IMAD R10, R9, 0x2800, RZ ;  /* 0x00002800090a7824 */ /* 0x001fc600078e02ff */
[----:B------:R-:W0:Y:S02]  /*14770*/  SYNCS.PHASECHK.TRANS64.TRYWAIT P0, [R20+URZ+0x12460], R5 ;  /* 0x01246005140075a7 */ /* 0x000e24000800017f */
[----:B0-----:R-:W-:Y:S05]  /*14780*/  @!P0 BRA `(.L_x_11843) ;  /* 0x0000001800388947 */ /* 0x001fea0003800000 */
.L_x_11889:
        /* <DEDUP_REMOVED lines=42> */
.L_x_11844:
        /* <DEDUP_REMOVED lines=12> */
.L_x_11828:
[----:B0-----:R-:W-:Y:S02]  /*14af0*/  IMAD.MOV.U32 R3, RZ, RZ, RZ ;  /* 0x000000ffff037224 */ /* 0x001fe400078e00ff */
[----:B------:R-:W-:-:S07]  /*14b00*/  IMAD.MOV.U32 R0, RZ, RZ, 0x1 ;  /* 0x00000001ff007424 */ /* 0x000fce00078e00ff */
.L_x_11846:
[----:B------:R-:W-:-:S04]  /*14b10*/  ULOP3.LUT UR4, UR40, 0x1, URZ, 0xfc, !UPT ;  /* 0x0000000128047892 */ /* 0x000fc8000f8efc3f */
[----:B------:R-:W-:-:S06]  /*14b20*/  UISETP.NE.AND UP0, UPT, UR4, 0x3, UPT ;  /* 0x000000030400788c */ /* 0x000fcc000bf05270 */
[----:B------:R-:W-:-:S13]  /*14b30*/  PLOP3.LUT P0, PT, PT, PT, UP0, 0x80, 0x0 ;  /* 0x000000000000781c */ /* 0x000fda0003f0f008 */
[----:B------:R-:W-:Y:S05]  /*14b40*/  @!P0 BRA `(.L_x_11847) ;  /* 0x0000000000048947 */ /* 0x000fea0003800000 */
[----:B------:R-:W-:Y:S01]  /*14b50*/  BPT.TRAP 0x1 ;  /* 0x000000040000795c */ /* 0x000fe20000300000 */
.L_x_11847:
[----:B------:R-:W-:Y:S01]  /*14b60*/  LOP3.LUT R5, R0, 0x1, RZ, 0x3c, !PT ;  /* 0x0000000100057812 */ /* 0x000fe200078e3cff */
[----:B------:R-:W-:Y:S01]  /*14b70*/  BSSY B0, `(.L_x_11848) ;  /* 0x0000005000007945 */ /* 0x000fe20003800000 */
[----:B------:R-:W-:Y:S02]  /*14b80*/  LEA R12, R3, UR38, 0x3 ;  /* 0x00000026030c7c11 */ /* 0x000fe4000f8e18ff */
[----:B------:R-:W-:-:S04]  /*14b90*/  SHF.L.U32 R5, R5, 0x1f, RZ ;  /* 0x0000001f05057819 */ /* 0x000fc800000006ff */
[----:B------:R-:W0:Y:S02]  /*14ba0*/  SYNCS.PHASECHK.TRANS64.TRYWAIT P0, [R12+URZ+0x12470], R5 ;  /* 0x012470050c0075a7 */ /* 0x000e24000800017f */
[----:B0-----:R-:W-:Y:S05]  /*14bb0*/  @!P0 BRA `(.L_x_11849) ;  /* 0x0000001400408947 */ /* 0x001fea0003800000 */
.L_x_11890:
[----:B------:R-:W-:Y:S05]  /*14bc0*/  BSYNC B0 ;  /* 0x0000000000007941 */ /* 0x000fea0003800000 */
.L_x_11848:
[----:B------:R-:W-:-:S06]  /*14bd0*/  ULOP3.LUT UR4, UR40, 0x2, URZ, 0xfc, !UPT ;  /* 0x0000000228047892 */ /* 0x000fcc000f8efc3f */
[----:B------:R-:W-:-:S05]  /*14be0*/  IMAD.U32 R4, RZ, RZ, UR4 ;  /* 0x00000004ff047e24 */ /* 0x000fca000f8e00ff */
[----:B------:R-:W-:-:S13]  /*14bf0*/  ISETP.NE.AND P1, PT, R4, 0x3, PT ;  /* 0x000000030400780c */ /* 0x000fda0003f25270 */
[----:B------:R-:W-:Y:S05]  /*14c00*/  @!P1 BRA `(.L_x_11850) ;  /* 0x0000000000049947 */ /* 0x000fea0003800000 */
[----:B------:R-:W-:Y:S01]  /*14c10*/  BPT.TRAP 0x1 ;  /* 0x000000040000795c */ /* 0x000fe20000300000 */
.L_x_11850:
[----:B0-----:R-:W-:Y:S01]  /*14c20*/  SHF.L.U32 R5, R0, 0x1f, RZ ;  /* 0x0000001f00057819 */ /* 0x001fe200000006ff */
[----:B------:R-:W-:-:S03]  /*14c30*/  IMAD R8, R3, 0x2800, RZ ;  /* 0x0000280003087824 */ /* 0x000fc600078e02ff */
[----:B------:R-:W0:Y:S02]  /*14c40*/  SYNCS.PHASECHK.TRANS64.TRYWAIT P0, [R12+URZ+0x12460], R5 ;  /* 0x012460050c0075a7 */ /* 0x000e24000800017f */
[----:B------:R-:W-:Y:S01]  /*14c50*/  LOP3.LUT R23, R8, R23, RZ, 0xfc, !PT ;  /* 0x0000001708177212 */ /* 0x000fe200078efcff */
[----:B0-----:R-:W-:Y:S06]  /*14c60*/  @!P0 BRA `(.L_x_11851) ;  /* 0x0000001400288947 */ /* 0x001fec0003800000 */
.L_x_11891:
        /* <DEDUP_REMOVED lines=41> */
.L_x_11852:
[----:B-1----:R1:W-:Y:S01]  /*14f00*/  SYNCS.ARRIVE.TRANS64.A1T0 RZ, [R12+URZ+0x12450], RZ ;  /* 0x012450ff0cff79a7 */ /* 0x0023e2000810003f */
[----:B------:R-:W-:Y:S01]  /*14f10*/  BAR.SYNC.DEFER_BLOCKING 0x2, 0x80 ;  /* 0x0082000000007b1d */ /* 0x000fe20000010000 */
[----:B------:R-:W-:Y:S01]  /*14f20*/  ISETP.NE.AND P0, PT, R2, RZ, PT ;  /* 0x000000ff0200720c */ /* 0x000fe20003f05270 */
[----:B------:R-:W-:Y:S02]  /*14f30*/  VIADD R3, R3, 0x1 ;  /* 0x0000000103037836 */ /* 0x000fe40000000000 */
[----:B------:R-:W-:-:S10]  /*14f40*/  IMAD.MOV.U32 R4, RZ, RZ, RZ ;  /* 0x000000ffff047224 */ /* 0x000fd400078e00ff */
[----:B------:R-:W-:-:S05]  /*14f50*/  @!P0 VIADD R2, R12, 0x12480 ;  /* 0x000124800c028836 */ /* 0x000fca0000000000 */
[----:B------:R-:W-:-:S04]  /*14f60*/  @!P0 PRMT R2, RZ, 0x654, R2 ;  /* 0x00000654ff028816 */ /* 0x000fc80000000002 */
[----:B------:R1:W-:Y:S01]  /*14f70*/  @!P0 SYNCS.ARRIVE.TRANS64.RED.A1T0 RZ, [R2+URZ], RZ ;  /* 0x000000ff02ff89a7 */ /* 0x0003e2000810043f */
[----:B------:R-:W-:-:S04]  /*14f80*/  ISETP.NE.AND P0, PT, R3, 0x2, PT ;  /* 0x000000020300780c */ /* 0x000fc80003f05270 */
[----:B------:R-:W-:Y:S02]  /*14f90*/  SEL R5, RZ, 0x1, P0 ;  /* 0x00000001ff057807 */ /* 0x000fe40000000000 */
[----:B------:R-:W-:Y:S02]  /*14fa0*/  SEL R3, R3, RZ, P0 ;  /* 0x000000ff03037207 */ /* 0x000fe40000000000 */
[----:B-1----:R-:W-:-:S07]  /*14fb0*/  LOP3.LUT R0, R0, R5, RZ, 0x3c, !PT ;  /* 0x0000000500007212 */ /* 0x002fce00078e3cff */
.L_x_11805:
[----:B------:R-:W0:Y:S01]  /*14fc0*/  S2R R5, SR_CgaCtaId ;  /* 0x0000000000057919 */ /* 0x000e220000008800 */
[----:B------:R-:W-:Y:S02]  /*14fd0*/  MOV R2, 0x400 ;  /* 0x0000040000027802 */ /* 0x000fe40000000f00 */
[----:B------:R-:W-:Y:S02]  /*14fe0*/  SHF.L.U32 R4, R4, 0x1f, RZ ;  /* 0x0000001f04047819 */ /* 0x000fe400000006ff */
[----:B0-----:R-:W-:-:S04]  /*14ff0*/  LEA R9, R5, R2, 0x18 ;  /* 0x0000000205097211 */ /* 0x001fc800078ec0ff */
[----:B------:R-:W0:Y:S02]  /*15000*/  SYNCS.PHASECHK.TRANS64.TRYWAIT P0, [R9+URZ+0x12420], R4 ;  /* 0x01242004090075a7 */ /* 0x000e24000800017f */
[----:B0-----:R-:W-:Y:S05]  /*15010*/  @!P0 BRA `(.L_x_11853) ;  /* 0x0000001000508947 */ /* 0x001fea0003800000 */
.L_x_11892:
        /* <DEDUP_REMOVED lines=10> */
.L_x_11854:
        /* <DEDUP_REMOVED lines=12> */
.L_x_11893:
[----:B------:R-:W1:Y:S02]  /*15180*/  SYNCS.PHASECHK.TRANS64.TRYWAIT P1, [R5+URZ], R0 ;  /* 0x00000000050075a7 */ /* 0x000e64000802017f */
[----:B-1----:R-:W-:Y:S05]  /*15190*/  @!P1 BRA `(.L_x_11856) ;  /* 0x0000001000189947 */ /* 0x002fea0003800000 */
.L_x_11894:
[----:B------:R-:W-:Y:S05]  /*151a0*/  @!P0 BRA `(.L_x_11857) ;  /* 0x0000000000048947 */ /* 0x000fea0003800000 */
[----:B------:R-:W-:Y:S01]  /*151b0*/  BPT.TRAP 0x1 ;  /* 0x000000040000795c */ /* 0x000fe20000300000 */
.L_x_11857:
[----:B------:R-:W-:-:S04]  /*151c0*/  IMAD R3, R3, 0x8, R9 ;  /* 0x0000000803037824 */ /* 0x000fc800078e0209 */
[----:B------:R-:W2:Y:S02]  /*151d0*/  SYNCS.PHASECHK.TRANS64.TRYWAIT P1, [R3+URZ+0x12460], R4 ;  /* 0x01246004030075a7 */ /* 0x000ea4000802017f */
[----:B--2---:R-:W-:Y:S05]  /*151e0*/  @!P1 BRA `(.L_x_11858) ;  /* 0x0000001000189947 */ /* 0x004fea0003800000 */
.L_x_11895:
[----:B------:R-:W-:Y:S05]  /*151f0*/  @!P0 BRA `(.L_x_11859) ;  /* 0x0000000000048947 */ /* 0x000fea0003800000 */
[----:B------:R-:W-:Y:S01]  /*15200*/  BPT.TRAP 0x1 ;  /* 0x000000040000795c */ /* 0x000fe20000300000 */
.L_x_11859:
[----:B-1----:R-:W-:-:S04]  /*15210*/  IMAD R5, R2, 0x8, R9 ;  /* 0x0000000802057824 */ /* 0x002fc800078e0209 */
[----:B------:R-:W1:Y:S02]  /*15220*/  SYNCS.PHASECHK.TRANS64.TRYWAIT P1, [R5+URZ+0x12460], R0 ;  /* 0x01246000050075a7 */ /* 0x000e64000802017f */
[----:B-1----:R-:W-:Y:S05]  /*15230*/  @!P1 BRA `(.L_x_11860) ;  /* 0x0000001000189947 */ /* 0x002fea0003800000 */
.L_x_11896:
[----:B------:R-:W-:Y:S05]  /*15240*/  @!P0 BRA `(.L_x_11861) ;  /* 0x0000000000048947 */ /* 0x000fea0003800000 */
[----:B------:R-:W-:Y:S01]  /*15250*/  BPT.TRAP 0x1 ;  /* 0x000000040000795c */ /* 0x000fe20000300000 */
.L_x_11861:
[----:B------:R-:W3:Y:S02]  /*15260*/  SYNCS.PHASECHK.TRANS64.TRYWAIT P0, [R3+URZ+0x12480], R4 ;  /* 0x01248004030075a7 */ /* 0x000ee4000800017f */
[----:B---3--:R-:W-:Y:S05]  /*15270*/  @!P0 BRA `(.L_x_11862) ;  /* 0x00000010001c8947 */ /* 0x008fea0003800000 */
.L_x_11863:
[----:B----4-:R4:W0:Y:S02]  /*15280*/  SYNCS.PHASECHK.TRANS64.TRYWAIT P0, [R5+URZ+0x12480], R0 ;  /* 0x01248000050075a7 */ /* 0x010824000800017f */
[----:B0-----:R-:W-:Y:S05]  /*15290*/  @!P0 NANOSLEEP.SYNCS 0x989680 ;  /* 0x009896800000895d */ /* 0x001fea0003900000 */
[----:B------:R-:W0:Y:S02]  /*152a0*/  @!P0 SYNCS.PHASECHK.TRANS64 P0, [R5+URZ+0x12480], R0 ;  /* 0x01248000050085a7 */ /* 0x000e24000800007f */
[----:B0-----:R-:W-:Y:S05]  /*152b0*/  @!P0 BRA `(.L_x_11863) ;  /* 0xfffffffc00f08947 */ /* 0x001fea000383ffff */
.L_x_11717:
[----:B------:R-:W-:Y:S05]  /*152c0*/  BSYNC B6 ;  /* 0x0000000000067941 */ /* 0x000fea0003800000 */
.L_x_11714:
[----:B------:R-:W-:Y:S05]  /*152d0*/  EXIT ;  /* 0x000000000000794d */ /* 0x000fea0003800000 */
.L_x_11727:
[----:B0-----:R-:W-:-:S04]  /*152e0*/  IMAD.U32 R3, RZ, RZ, UR47 ;  /* 0x0000002fff037e24 */ /* 0x001fc8000f8e00ff */
[----:B------:R0:W1:Y:S03]  /*152f0*/  SYNCS.PHASECHK.TRANS64.TRYWAIT P0, [R3+URZ+0x12400], R0 ;  /* 0x01240000030075a7 */ /* 0x000066000800017f */
[----:B-1----:R-:W-:Y:S05]  /*15300*/  @!P0 NANOSLEEP.SYNCS 0x989680 ;  /* 0x009896800000895d */ /* 0x002fea0003900000 */
[----:B------:R-:W1:Y:S02]  /*15310*/  @!P0 SYNCS.PHASECHK.TRANS64 P0, [R3+URZ+0x12400], R0 ;  /* 0x01240000030085a7 */ /* 0x000e64000800007f */
[----:B-1----:R-:W-:Y:S05]  /*15320*/  @!P0 BRA `(.L_x_11727) ;  /* 0xfffffffc00ec8947 */ /* 0x002fea000383ffff */
[----:B------:R-:W-:Y:S05]  /*15330*/  BRA `(.L_x_11864) ;  /* 0xfffffec400947947 */ /* 0x000fea000383ffff */
.L_x_11731:
[----:B-1----:R-:W-:-:S04]  /*15340*/  IMAD.U32 R3, RZ, RZ, UR47 ;  /* 0x0000002fff037e24 */ /* 0x002fc8000f8e00ff */
[----:B------:R1:W2:Y:S03]  /*15350*/  SYNCS.PHASECHK.TRANS64.TRYWAIT P1, [R3+URZ+0x12430], R0 ;  /* 0x01243000030075a7 */ /* 0x0002a6000802017f */
[----:B--2---:R-:W-:Y:S05]  /*15360*/  @!P1 NANOSLEEP.SYNCS 0x989680 ;  /* 0x009896800000995d */ /* 0x004fea0003900000 */
[----:B------:R-:W2:Y:S02]  /*15370*/  @!P1 SYNCS.PHASECHK.TRANS64 P1, [R3+URZ+0x12430], R0 ;  /* 0x01243000030095a7 */ /* 0x000ea4000802007f */
[----:B--2---:R-:W-:Y:S05]  /*15380*/  @!P1 BRA `(.L_x_11731) ;  /* 0xfffffffc00ec9947 */ /* 0x004fea000383ffff */
[----:B------:R-:W-:Y:S05]  /*15390*/  BRA `(.L_x_11730) ;  /* 0xfffffec400b47947 */ /* 0x000fea000383ffff */
.L_x_11747:
[----:B-1----:R-:W-:-:S04]  /*153a0*/  IMAD.U32 R11, RZ, RZ, UR21 ;  /* 0x00000015ff0b7e24 */ /* 0x002fc8000f8e00ff */
[----:B------:R1:W2:Y:S03]  /*153b0*/  SYNCS.PHASECHK.TRANS64.TRYWAIT P1, [R11+URZ+0x12430], R10 ;  /* 0x0124300a0b0075a7 */ /* 0x0002a6000802017f */
[----:B--2---:R-:W-:Y:S05]  /*153c0*/  @!P1 NANOSLEEP.SYNCS 0x989680 ;  /* 0x009896800000995d */ /* 0x004fea0003900000 */
[----:B------:R-:W2:Y:S02]  /*153d0*/  @!P1 SYNCS.PHASECHK.TRANS64 P1, [R11+URZ+0x12430], R10 ;  /* 0x0124300a0b0095a7 */ /* 0x000ea4000802007f */
[----:B--2---:R-:W-:Y:S05]  /*153e0*/  @!P1 BRA `(.L_x_11747) ;  /* 0xfffffffc00ec9947 */ /* 0x004fea000383ffff */
[----:B------:R-:W-:Y:S05]  /*153f0*/  BRA `(.L_x_11746) ;  /* 0xffffff0400c47947 */ /* 0x000fea000383ffff */
.L_x_11751:
[----:B-1----:R-:W-:-:S04]  /*15400*/  IMAD.U32 R11, RZ, RZ, UR13 ;  /* 0x0000000dff0b7e24 */ /* 0x002fc8000f8e00ff */
[----:B------:R1:W2:Y:S03]  /*15410*/  SYNCS.PHASECHK.TRANS64.TRYWAIT P1, [R11+URZ+0x12450], R10 ;  /* 0x0124500a0b0075a7 */ /* 0x0002a6000802017f */
[----:B--2---:R-:W-:Y:S05]  /*15420*/  @!P1 NANOSLEEP.SYNCS 0x989680 ;  /* 0x009896800000995d */ /* 0x004fea0003900000 */
[----:B------:R-:W2:Y:S02]  /*15430*/  @!P1 SYNCS.PHASECHK.TRANS64 P1, [R11+URZ+0x12450], R10 ;  /* 0x0124500a0b0095a7 */ /* 0x000ea4000802007f */
[----:B--2---:R-:W-:Y:S05]  /*15440*/  @!P1 BRA `(.L_x_11751) ;  /* 0xfffffffc00ec9947 */ /* 0x004fea000383ffff */
[----:B------:R-:W-:Y:S05]  /*15450*/  BRA `(.L_x_11750) ;  /* 0xffffff0800d07947 */ /* 0x000fea000383ffff */
.L_x_11769:
[----:B-1----:R-:W-:-:S04]  /*15460*/  IMAD.U32 R8, RZ, RZ, UR21 ;  /* 0x00000015ff087e24 */ /* 0x002fc8000f8e00ff */
[----:B------:R1:W2:Y:S03]  /*15470*/  SYNCS.PHASECHK.TRANS64.TRYWAIT P1, [R8+URZ+0x12430], R7 ;  /* 0x01243007080075a7 */ /* 0x0002a6000802017f */
[----:B--2---:R-:W-:Y:S05]  /*15480*/  @!P1 NANOSLEEP.SYNCS 0x989680 ;  /* 0x009896800000995d */ /* 0x004fea0003900000 */
[----:B------:R-:W2:Y:S02]  /*15490*/  @!P1 SYNCS.PHASECHK.TRANS64 P1, [R8+URZ+0x12430], R7 ;  /* 0x01243007080095a7 */ /* 0x000ea4000802007f */
[----:B--2---:R-:W-:Y:S05]  /*154a0*/  @!P1 BRA `(.L_x_11769) ;  /* 0xfffffffc00ec9947 */ /* 0x004fea000383ffff */
[----:B------:R-:W-:Y:S05]  /*154b0*/  BRA `(.L_x_11768) ;  /* 0xffffff4800207947 */ /* 0x000fea000383ffff */
.L_x_11773:
[----:B-1----:R-:W-:-:S04]  /*154c0*/  IMAD.U32 R20, RZ, RZ, UR13 ;  /* 0x0000000dff147e24 */ /* 0x002fc8000f8e00ff */
[----:B------:R1:W2:Y:S03]  /*154d0*/  SYNCS.PHASECHK.TRANS64.TRYWAIT P1, [R20+URZ+0x12450], R7 ;  /* 0x01245007140075a7 */ /* 0x0002a6000802017f */
[----:B--2---:R-:W-:Y:S05]  /*154e0*/  @!P1 NANOSLEEP.SYNCS 0x989680 ;  /* 0x009896800000995d */ /* 0x004fea0003900000 */
[----:B------:R-:W2:Y:S02]  /*154f0*/  @!P1 SYNCS.PHASECHK.TRANS64 P1, [R20+URZ+0x12450], R7 ;  /* 0x01245007140095a7 */ /* 0x000ea4000802007f */
[----:B--2---:R-:W-:Y:S05]  /*15500*/  @!P1 BRA `(.L_x_11773) ;  /* 0xfffffffc00ec9947 */ /* 0x004fea000383ffff */
[----:B------:R-:W-:Y:S05]  /*15510*/  BRA `(.L_x_11772) ;  /* 0xffffff5000647947 */ /* 0x000fea000383ffff */
.L_x_11780:
[----:B-1----:R-:W-:-:S04]  /*15520*/  IMAD.U32 R12, RZ, RZ, UR25 ;  /* 0x00000019ff0c7e24 */ /* 0x002fc8000f8e00ff */
[----:B------:R1:W2:Y:S03]  /*15530*/  SYNCS.PHASECHK.TRANS64.TRYWAIT P1, [R12+URZ+0x12430], R7 ;  /* 0x012430070c0075a7 */ /* 0x0002a6000802017f */
[----:B--2---:R-:W-:Y:S05]  /*15540*/  @!P1 NANOSLEEP.SYNCS 0x989680 ;  /* 0x009896800000995d */ /* 0x004fea0003900000 */
[----:B------:R-:W2:Y:S02]  /*15550*/  @!P1 SYNCS.PHASECHK.TRANS64 P1, [R12+URZ+0x12430], R7 ;  /* 0x012430070c0095a7 */ /* 0x000ea4000802007f */
[----:B--2---:R-:W-:Y:S05]  /*15560*/  @!P1 BRA `(.L_x_11780) ;  /* 0xfffffffc00ec9947 */ /* 0x004fea000383ffff */
[----:B------:R-:W-:Y:S05]  /*15570*/  BRA `(.L_x_11779) ;  /* 0xffffff6800a07947 */ /* 0x000fea000383ffff */
.L_x_11784:
[----:B-1----:R-:W-:-:S04]  /*15580*/  IMAD.U32 R12, RZ, RZ, UR13 ;  /* 0x0000000dff0c7e24 */ /* 0x002fc8000f8e00ff */
[----:B------:R1:W2:Y:S03]  /*15590*/  SYNCS.PHASECHK.TRANS64.TRYWAIT P1, [R12+URZ+0x12450], R7 ;  /* 0x012450070c0075a7 */ /* 0x0002a6000802017f */
[----:B--2---:R-:W-:Y:S05]  /*155a0*/  @!P1 NANOSLEEP.SYNCS 0x989680 ;  /* 0x009896800000995d */ /* 0x004fea0003900000 */
[----:B------:R-:W2:Y:S02]  /*155b0*/  @!P1 SYNCS.PHASECHK.TRANS64 P1, [R12+URZ+0x12450], R7 ;  /* 0x012450070c0095a7 */ /* 0x000ea4000802007f */
[----:B--2---:R-:W-:Y:S05]  /*155c0*/  @!P1 BRA `(.L_x_11784) ;  /* 0xfffffffc00ec9947 */ /* 0x004fea000383ffff */
[----:B------:R-:W-:Y:S05]  /*155d0*/  BRA `(.L_x_11783) ;  /* 0xffffff6c00a87947 */ /* 0x000fea000383ffff */
.L_x_11798:
[----:B-1----:R-:W-:-:S04]  /*155e0*/  IMAD.U32 R3, RZ, RZ, UR16 ;  /* 0x00000010ff037e24 */ /* 0x002fc8000f8e00ff */
[----:B------:R1:W2:Y:S03]  /*155f0*/  SYNCS.PHASECHK.TRANS64.TRYWAIT P1, [R3+URZ+0x12450], R0 ;  /* 0x01245000030075a7 */ /* 0x0002a6000802017f */
[----:B--2---:R-:W-:Y:S05]  /*15600*/  @!P1 NANOSLEEP.SYNCS 0x989680 ;  /* 0x009896800000995d */ /* 0x004fea0003900000 */
[----:B------:R-:W2:Y:S02]  /*15610*/  @!P1 SYNCS.PHASECHK.TRANS64 P1, [R3+URZ+0x12450], R0 ;  /* 0x01245000030095a7 */ /* 0x000ea4000802007f */
[----:B--2---:R-:W-:Y:S05]  /*15620*/  @!P1 BRA `(.L_x_11798) ;  /* 0xfffffffc00ec9947 */ /* 0x004fea000383ffff */
[----:B------:R-:W-:Y:S05]  /*15630*/  BRA `(.L_x_11797) ;  /* 0xffffffa800107947 */ /* 0x000fea000383ffff */
.L_x_11817:
[----:B------:R-:W-:Y:S02]  /*15640*/  IMAD.MOV.U32 R13, RZ, RZ, R17 ;  /* 0x000000ffff0d7224 */ /* 0x000fe400078e0011 */
[----:B------:R-:W-:Y:S02]  /*15650*/  IMAD.MOV.U32 R12, RZ, RZ, RZ ;  /* 0x000000ffff0c7224 */ /* 0x000fe400078e00ff */
[----:B------:R-:W-:Y:S02]  /*15660*/  IMAD.MOV.U32 R11, RZ, RZ, 0x1f ;  /* 0x0000001fff0b7424 */ /* 0x000fe400078e00ff */
[----:B------:R-:W-:-:S07]  /*15670*/  IMAD.MOV.U32 R15, RZ, RZ, -0x1 ;  /* 0xffffffffff0f7424 */ /* 0x000fce00078e00ff */
[----:B------:R-:W-:Y:S05]  /*15680*/  WARPSYNC.COLLECTIVE R15, `(.L_x_11865) ;  /* 0x000000000f087348 */ /* 0x000fea0003c00000 */
[----:B------:R0:W1:Y:S02]  /*15690*/  SHFL.IDX P6, R14, R13, R12, R11 ;  /* 0x0000000c0d0e7389 */ /* 0x00006400000c000b */
[----:B01----:R-:W-:Y:S01]  /*156a0*/  ENDCOLLECTIVE ;  /* 0x000000000000791b */ /* 0x003fe20003800000 */
.L_x_11865:
[----:B------:R-:W-:Y:S05]  /*156b0*/  BRA `(.L_x_11866) ;  /* 0xffffffd800a47947 */ /* 0x000fea000383ffff */
.L_x_11819:
[----:B------:R-:W-:Y:S01]  /*156c0*/  BSSY B0, `(.L_x_11867) ;  /* 0x0000006000007945 */ /* 0x000fe20003800000 */
[----:B------:R-:W-:-:S07]  /*156d0*/  IMAD.MOV.U32 R15, RZ, RZ, -0x1 ;  /* 0xffffffffff0f7424 */ /* 0x000fce00078e00ff */
[----:B0-----:R-:W-:Y:S05]  /*156e0*/  WARPSYNC.COLLECTIVE R15, `(.L_x_11868) ;  /* 0x000000000f0c7348 */ /* 0x001fea0003c00000 */
[----:B------:R-:W-:Y:S02]  /*156f0*/  ELECT P6, UR62, PT ;  /* 0x00000000003e782f */ /* 0x000fe400038c0000 */
[----:B------:R-:W-:Y:S01]  /*15700*/  MOV R14, UR62 ;  /* 0x0000003e000e7c02 */ /* 0x000fe20008000f00 */
[----:B0-----:R-:W-:Y:S10]  /*15710*/  ENDCOLLECTIVE ;  /* 0x000000000000791b */ /* 0x001ff40003800000 */
.L_x_11868:
[----:B------:R-:W-:Y:S05]  /*15720*/  BSYNC B0 ;  /* 0x0000000000007941 */ /* 0x000fea0003800000 */
.L_x_11867:
[----:B------:R-:W-:Y:S05]  /*15730*/  BRA `(.L_x_11869) ;  /* 0xffffffd800a87947 */ /* 0x000fea000383ffff */
.L_x_11821:
[----:B-1----:R-:W-:-:S04]  /*15740*/  IMAD.U32 R5, RZ, RZ, UR38 ;  /* 0x00000026ff057e24 */ /* 0x002fc8000f8e00ff */
[----:B------:R1:W2:Y:S03]  /*15750*/  SYNCS.PHASECHK.TRANS64.TRYWAIT P0, [R5+URZ+0x12480], R0 ;  /* 0x01248000050075a7 */ /* 0x0002a6000800017f */
[----:B--2---:R-:W-:Y:S05]  /*15760*/  @!P0 NANOSLEEP.SYNCS 0x989680 ;  /* 0x009896800000895d */ /* 0x004fea0003900000 */
[----:B------:R-:W2:Y:S02]  /*15770*/  @!P0 SYNCS.PHASECHK.TRANS64 P0, [R5+URZ+0x12480], R0 ;  /* 0x01248000050085a7 */ /* 0x000ea4000800007f */
[----:B--2---:R-:W-:Y:S05]  /*15780*/  @!P0 BRA `(.L_x_11821) ;  /* 0xfffffffc00ec8947 */ /* 0x004fea000383ffff */
[----:B------:R-:W-:Y:S05]  /*15790*/  BRA `(.L_x_11870) ;  /* 0xffffffd800f87947 */ /* 0x000fea000383ffff */
.L_x_11823:
[----:B-1----:R-:W-:-:S04]  /*157a0*/  IMAD.U32 R5, RZ, RZ, UR38 ;  /* 0x00000026ff057e24 */ /* 0x002fc8000f8e00ff */
[----:B------:R1:W2:Y:S03]  /*157b0*/  SYNCS.PHASECHK.TRANS64.TRYWAIT P0, [R5+URZ+0x12440], R0 ;  /* 0x01244000050075a7 */ /* 0x0002a6000800017f */
[----:B--2---:R-:W-:Y:S05]  /*157c0*/  @!P0 NANOSLEEP.SYNCS 0x989680 ;  /* 0x009896800000895d */ /* 0x004fea0003900000 */
[----:B------:R-:W2:Y:S02]  /*157d0*/  @!P0 SYNCS.PHASECHK.TRANS64 P0, [R5+URZ+0x12440], R0 ;  /* 0x01244000050085a7 */ /* 0x000ea4000800007f */
[----:B--2---:R-:W-:Y:S05]  /*157e0*/  @!P0 BRA `(.L_x_11823) ;  /* 0xfffffffc00ec8947 */ /* 0x004fea000383ffff */
[----:B------:R-:W-:Y:S05]  /*157f0*/  BRA `(.L_x_11871) ;  /* 0xffffffdc00347947 */ /* 0x000fea000383ffff */
.L_x_11826:
[----:B------:R-:W-:Y:S01]  /*15800*/  IMAD.MOV.U32 R13, RZ, RZ, R10 ;  /* 0x000000ffff0d7224 */ /* 0x000fe200078e000a */
[----:B------:R-:W-:Y:S01]  /*15810*/  LEA.HI R3, R2, UR39, RZ, 0x1e ;  /* 0x0000002702037c11 */ /* 0x000fe2000f8ff0ff */
[----:B------:R-:W-:Y:S02]  /*15820*/  IMAD.MOV.U32 R12, RZ, RZ, RZ ;  /* 0x000000ffff0c7224 */ /* 0x000fe400078e00ff */
[----:B------:R-:W-:Y:S02]  /*15830*/  IMAD.MOV.U32 R11, RZ, RZ, 0x1c1f ;  /* 0x00001c1fff0b7424 */ /* 0x000fe400078e00ff */
[----:B------:R-:W-:-:S07]  /*15840*/  IMAD.MOV.U32 R15, RZ, RZ, -0x1 ;  /* 0xffffffffff0f7424 */ /* 0x000fce00078e00ff */
[----:B0-----:R-:W-:Y:S05]  /*15850*/  WARPSYNC.COLLECTIVE R15, `(.L_x_11872) ;  /* 0x000000000f087348 */ /* 0x001fea0003c00000 */
[----:B------:R1:W2:Y:S02]  /*15860*/  SHFL.IDX P6, R14, R13, R12, R11 ;  /* 0x0000000c0d0e7389 */ /* 0x0002a400000c000b */
[----:B012---:R-:W-:Y:S01]  /*15870*/  ENDCOLLECTIVE ;  /* 0x000000000000791b */ /* 0x007fe20003800000 */
.L_x_11872:
[----:B------:R-:W-:Y:S02]  /*15880*/  IMAD.MOV.U32 R13, RZ, RZ, R9 ;  /* 0x000000ffff0d7224 */ /* 0x000fe400078e0009 */
[----:B------:R-:W-:-:S07]  /*15890*/  IMAD.MOV.U32 R4, RZ, RZ, R14 ;  /* 0x000000ffff047224 */ /* 0x000fce00078e000e */
[----:B------:R-:W-:Y:S05]  /*158a0*/  WARPSYNC.COLLECTIVE R15, `(.L_x_11873) ;  /* 0x000000000f087348 */ /* 0x000fea0003c00000 */
[----:B------:R0:W1:Y:S02]  /*158b0*/  SHFL.IDX P6, R14, R13, R12, R11 ;  /* 0x0000000c0d0e7389 */ /* 0x00006400000c000b */
[----:B01----:R-:W-:Y:S01]  /*158c0*/  ENDCOLLECTIVE ;  /* 0x000000000000791b */ /* 0x003fe20003800000 */
.L_x_11873:
[----:B------:R-:W-:Y:S02]  /*158d0*/  ULDC UR4, c[0x0][0x288] ;  /* 0x0000a20000047ab9 */ /* 0x000fe40000000800 */
[----:B------:R-:W-:-:S05]  /*158e0*/  IMAD R6, R6, UR4, RZ ;  /* 0x0000000406067c24 */ /* 0x000fca000f8e02ff */
[C---:B------:R-:W-:Y:S01]  /*158f0*/  ISETP.GE.AND P1, PT, R3.reuse, R6, PT ;  /* 0x000000060300720c */ /* 0x040fe20003f26270 */
[----:B------:R-:W-:Y:S02]  /*15900*/  VIADD R11, R3, 0x20 ;  /* 0x00000020030b7836 */ /* 0x000fe40000000000 */
[----:B------:R-:W-:Y:S02]  /*15910*/  IMAD.MOV.U32 R13, RZ, RZ, R10 ;  /* 0x000000ffff0d7224 */ /* 0x000fe400078e000a */
[----:B------:R-:W-:-:S08]  /*15920*/  IMAD.MOV.U32 R12, RZ, RZ, 0x1 ;  /* 0x00000001ff0c7424 */ /* 0x000fd000078e00ff */
[----:B------:R-:W-:Y:S01]  /*15930*/  @!P1 VIADD R29, R28, UR38 ;  /* 0x000000261c1d9c36 */ /* 0x000fe20008000000 */
[----:B------:R-:W-:-:S05]  /*15940*/  @!P1 IADD3 R14, P2, R0, R14, RZ ;  /* 0x0000000e000e9210 */ /* 0x000fca0007f5e0ff */
[----:B------:R-:W-:Y:S02]  /*15950*/  @!P1 IMAD.X R5, RZ, RZ, R4, P2 ;  /* 0x000000ffff059224 */ /* 0x000fe400010e0604 */
[----:B------:R-:W-:-:S05]  /*15960*/  @!P1 IMAD.MOV.U32 R4, RZ, RZ, R14 ;  /* 0x000000ffff049224 */ /* 0x000fca00078e000e */
[----:B------:R-:W-:Y:S01]  /*15970*/  @!PT LDS RZ, [RZ] ;  /* 0x00000000fffff984 */ /* 0x000fe20000000800 */
[----:B------:R-:W-:Y:S01]  /*15980*/  @!PT LDS RZ, [RZ] ;  /* 0x00000000fffff984 */ /* 0x000fe20000000800 */
[----:B------:R-:W-:Y:S01]  /*15990*/  @!PT LDS RZ, [RZ] ;  /* 0x00000000fffff984 */ /* 0x000fe20000000800 */
[----:B------:R0:W-:Y:S01]  /*159a0*/  @!P1 LDGSTS.E.BYPASS.LTC128B.128 [R29+0xa200], desc[UR42][R4.64], !P0 ;  /* 0x0a200000041d9fae */ /* 0x0001e2000c101d6a */
[----:B------:R-:W-:Y:S01]  /*159b0*/  ISETP.GE.AND P1, PT, R11, R6, PT ;  /* 0x000000060b00720c */ /* 0x000fe20003f26270 */
[----:B------:R-:W-:-:S12]  /*159c0*/  IMAD.MOV.U32 R11, RZ, RZ, 0x1c1f ;  /* 0x00001c1fff0b7424 */ /* 0x000fd800078e00ff */
[----:B0-----:R-:W-:Y:S05]  /*159d0*/  WARPSYNC.COLLECTIVE R15, `(.L_x_11874) ;  /* 0x000000000f087348 */ /* 0x001fea0003c00000 */
[----:B------:R1:W2:Y:S02]  /*159e0*/  SHFL.IDX P6, R14, R13, R12, R11 ;  /* 0x0000000c0d0e7389 */ /* 0x0002a400000c000b */
[----:B012---:R-:W-:Y:S01]  /*159f0*/  ENDCOLLECTIVE ;  /* 0x000000000000791b */ /* 0x007fe20003800000 */
.L_x_11874:
[----:B------:R-:W-:Y:S02]  /*15a00*/  @!P1 VIADD R29, R28, UR38 ;  /* 0x000000261c1d9c36 */ /* 0x000fe40008000000 */
[----:B------:R-:W-:Y:S02]  /*15a10*/  IMAD.MOV.U32 R13, RZ, RZ, R9 ;  /* 0x000000ffff0d7224 */ /* 0x000fe400078e0009 */
[----:B------:R-:W-:-:S07]  /*15a20*/  IMAD.MOV.U32 R21, RZ, RZ, R14 ;  /* 0x000000ffff157224 */ /* 0x000fce00078e000e */
[----:B------:R-:W-:Y:S05]  /*15a30*/  WARPSYNC.COLLECTIVE R15, `(.L_x_11875) ;  /* 0x000000000f087348 */ /* 0x000fea0003c00000 */
[----:B------:R0:W1:Y:S02]  /*15a40*/  SHFL.IDX P6, R14, R13, R12, R11 ;  /* 0x0000000c0d0e7389 */ /* 0x00006400000c000b */
[----:B01----:R-:W-:Y:S01]  /*15a50*/  ENDCOLLECTIVE ;  /* 0x000000000000791b */ /* 0x003fe20003800000 */
.L_x_11875:
[----:B------:R-:W-:Y:S02]  /*15a60*/  IMAD.MOV.U32 R13, RZ, RZ, R10 ;  /* 0x000000ffff0d7224 */ /* 0x000fe400078e000a */
[----:B------:R-:W-:Y:S01]  /*15a70*/  IMAD.MOV.U32 R12, RZ, RZ, 0x2 ;  /* 0x00000002ff0c7424 */ /* 0x000fe200078e00ff */
[----:B------:R-:W-:-:S13]  /*15a80*/  @!P1 IADD3 R4, P3, R0, R14, RZ ;  /* 0x0000000e00049210 */ /* 0x000fda0007f7e0ff */
[----:B------:R-:W-:Y:S05]  /*15a90*/  WARPSYNC.COLLECTIVE R15, `(.L_x_11876) ;  /* 0x000000000f087348 */ /* 0x000fea0003c00000 */
[----:B------:R0:W1:Y:S02]  /*15aa0*/  SHFL.IDX P6, R14, R13, R12, R11 ;  /* 0x0000000c0d0e7389 */ /* 0x00006400000c000b */
[----:B01----:R-:W-:Y:S01]  /*15ab0*/  ENDCOLLECTIVE ;  /* 0x000000000000791b */ /* 0x003fe20003800000 */
.L_x_11876:
        /* <DEDUP_REMOVED lines=12> */
.L_x_11877:
[----:B------:R-:W-:Y:S02]  /*15b80*/  IMAD.MOV.U32 R13, RZ, RZ, R10 ;  /* 0x000000ffff0d7224 */ /* 0x000fe400078e000a */
[----:B------:R-:W-:Y:S02]  /*15b90*/  IMAD.MOV.U32 R12, RZ, RZ, 0x3 ;  /* 0x00000003ff0c7424 */ /* 0x000fe400078e00ff */
[----:B------:R-:W-:-:S07]  /*15ba0*/  IMAD.MOV.U32 R26, RZ, RZ, R14 ;  /* 0x000000ffff1a7224 */ /* 0x000fce00078e000e */
[----:B------:R-:W-:Y:S05]  /*15bb0*/  WARPSYNC.COLLECTIVE R15, `(.L_x_11878) ;  /* 0x000000000f087348 */ /* 0x000fea0003c00000 */
[----:B------:R0:W1:Y:S02]  /*15bc0*/  SHFL.IDX P6, R14, R13, R12, R11 ;  /* 0x0000000c0d0e7389 */ /* 0x00006400000c000b */
[----:B01----:R-:W-:Y:S01]  /*15bd0*/  ENDCOLLECTIVE ;  /* 0x000000000000791b */ /* 0x003fe20003800000 */
.L_x_11878:
[----:B------:R-:W-:Y:S01]  /*15be0*/  @!P2 IADD3 R4, P1, R0, R26, RZ ;  /* 0x0000001a0004a210 */ /* 0x000fe20007f3e0ff */
[----:B------:R-:W-:-:S04]  /*15bf0*/  @!P2 VIADD R26, R28, UR38 ;  /* 0x000000261c1aac36 */ /* 0x000fc80008000000 */
        /* <DEDUP_REMOVED lines=10> */
.L_x_11879:
        /* <DEDUP_REMOVED lines=9> */
.L_x_11880:
        /* <DEDUP_REMOVED lines=12> */
.L_x_11881:
[----:B------:R-:W-:Y:S02]  /*15df0*/  @!P2 VIADD R9, R28, UR38 ;  /* 0x000000261c09ac36 */ /* 0x000fe40008000000 */
[----:B------:R-:W-:Y:S02]  /*15e00*/  IMAD.MOV.U32 R13, RZ, RZ, R7 ;  /* 0x000000ffff0d7224 */ /* 0x000fe400078e0007 */
[----:B------:R-:W-:Y:S02]  /*15e10*/  IMAD.MOV.U32 R12, RZ, RZ, 0x1 ;  /* 0x00000001ff0c7424 */ /* 0x000fe400078e00ff */
[----:B------:R-:W-:-:S07]  /*15e20*/  IMAD.MOV.U32 R21, RZ, RZ, R14 ;  /* 0x000000ffff157224 */ /* 0x000fce00078e000e */
[----:B------:R-:W-:Y:S05]  /*15e30*/  WARPSYNC.COLLECTIVE R15, `(.L_x_11882) ;  /* 0x000000000f087348 */ /* 0x000fea0003c00000 */
[----:B------:R0:W1:Y:S02]  /*15e40*/  SHFL.IDX P6, R14, R13, R12, R11 ;  /* 0x0000000c0d0e7389 */ /* 0x00006400000c000b */
[----:B01----:R-:W-:Y:S01]  /*15e50*/  ENDCOLLECTIVE ;  /* 0x000000000000791b */ /* 0x003fe20003800000 */
.L_x_11882:
        /* <DEDUP_REMOVED lines=11> */
.L_x_11883:
[----:B------:R-:W-:Y:S05]  /*15f10*/  BRA `(.L_x_11884) ;  /* 0xffffffdc00ec7947 */ /* 0x000fea000383ffff */
.L_x_11827:
[----:B0-----:R-:W-:-:S04]  /*15f20*/  IMAD.U32 R3, RZ, RZ, UR38 ;  /* 0x00000026ff037e24 */ /* 0x001fc8000f8e00ff */
[----:B------:R0:W1:Y:S03]  /*15f30*/  SYNCS.PHASECHK.TRANS64.TRYWAIT P0, [R3+URZ+0x12420], R0 ;  /* 0x01242000030075a7 */ /* 0x000066000800017f */
[----:B-1----:R-:W-:Y:S05]  /*15f40*/  @!P0 NANOSLEEP.SYNCS 0x989680 ;  /* 0x009896800000895d */ /* 0x002fea0003900000 */
[----:B------:R-:W1:Y:S02]  /*15f50*/  @!P0 SYNCS.PHASECHK.TRANS64 P0, [R3+URZ+0x12420], R0 ;  /* 0x01242000030085a7 */ /* 0x000e64000800007f */
[----:B-1----:R-:W-:Y:S05]  /*15f60*/  @!P0 BRA `(.L_x_11827) ;  /* 0xfffffffc00ec8947 */ /* 0x002fea000383ffff */
[----:B------:R-:W-:Y:S05]  /*15f70*/  BRA `(.L_x_11885) ;  /* 0xffffffe000247947 */ /* 0x000fea000383ffff */
.L_x_11832:
[----:B0-----:R0:W1:Y:S02]  /*15f80*/  SYNCS.PHASECHK.TRANS64.TRYWAIT P0, [R7+URZ+0x12480], R4 ;  /* 0x01248004070075a7 */ /* 0x001064000800017f */
[----:B-1----:R-:W-:Y:S05]  /*15f90*/  @!P0 NANOSLEEP.SYNCS 0x989680 ;  /* 0x009896800000895d */ /* 0x002fea0003900000 */
[----:B------:R-:W1:Y:S02]  /*15fa0*/  @!P0 SYNCS.PHASECHK.TRANS64 P0, [R7+URZ+0x12480], R4 ;  /* 0x01248004070085a7 */ /* 0x000e64000800007f */
[----:B-1----:R-:W-:Y:S05]  /*15fb0*/  @!P0 BRA `(.L_x_11832) ;  /* 0xfffffffc00f08947 */ /* 0x002fea000383ffff */
[----:B------:R-:W-:Y:S05]  /*15fc0*/  BRA `(.L_x_11886) ;  /* 0xffffffe000bc7947 */ /* 0x000fea000383ffff */
.L_x_11836:
[----:B-1----:R1:W2:Y:S02]  /*15fd0*/  SYNCS.PHASECHK.TRANS64.TRYWAIT P0, [R7+URZ+0x12440], R4 ;  /* 0x01244004070075a7 */ /* 0x0022a4000800017f */
[----:B--2---:R-:W-:Y:S05]  /*15fe0*/  @!P0 NANOSLEEP.SYNCS 0x989680 ;  /* 0x009896800000895d */ /* 0x004fea0003900000 */
[----:B------:R-:W2:Y:S02]  /*15ff0*/  @!P0 SYNCS.PHASECHK.TRANS64 P0, [R7+URZ+0x12440], R4 ;  /* 0x01244004070085a7 */ /* 0x000ea4000800007f */
[----:B--2---:R-:W-:Y:S05]  /*16000*/  @!P0 BRA `(.L_x_11836) ;  /* 0xfffffffc00f08947 */ /* 0x004fea000383ffff */
[----:B------:R-:W-:Y:S05]  /*16010*/  BRA `(.L_x_11887) ;  /* 0xffffffe400287947 */ /* 0x000fea000383ffff */
.L_x_11841:
[----:B-1----:R1:W2:Y:S02]  /*16020*/  SYNCS.PHASECHK.TRANS64.TRYWAIT P0, [R20+URZ+0x12470], R5 ;  /* 0x01247005140075a7 */ /* 0x0022a4000800017f */
[----:B--2---:R-:W-:Y:S05]  /*16030*/  @!P0 NANOSLEEP.SYNCS 0x989680 ;  /* 0x009896800000895d */ /* 0x004fea0003900000 */
[----:B------:R-:W2:Y:S02]  /*16040*/  @!P0 SYNCS.PHASECHK.TRANS64 P0, [R20+URZ+0x12470], R5 ;  /* 0x01247005140085a7 */ /* 0x000ea4000800007f */
[----:B--2---:R-:W-:Y:S05]  /*16050*/  @!P0 BRA `(.L_x_11841) ;  /* 0xfffffffc00f08947 */ /* 0x004fea000383ffff */
[----:B------:R-:W-:Y:S05]  /*16060*/  BRA `(.L_x_11888) ;  /* 0xffffffe400b07947 */ /* 0x000fea000383ffff */
.L_x_11843:
[----:B0-----:R0:W1:Y:S02]  /*16070*/  SYNCS.PHASECHK.TRANS64.TRYWAIT P0, [R20+URZ+0x12460], R5 ;  /* 0x01246005140075a7 */ /* 0x001064000800017f */
[----:B-1----:R-:W-:Y:S05]  /*16080*/  @!P0 NANOSLEEP.SYNCS 0x989680 ;  /* 0x009896800000895d */ /* 0x002fea0003900000 */
[----:B------:R-:W1:Y:S02]  /*16090*/  @!P0 SYNCS.PHASECHK.TRANS64 P0, [R20+URZ+0x12460], R5 ;  /* 0x01246005140085a7 */ /* 0x000e64000800007f */
[----:B-1----:R-:W-:Y:S05]  /*160a0*/  @!P0 BRA `(.L_x_11843) ;  /* 0xfffffffc00f08947 */ /* 0x002fea000383ffff */
[----:B------:R-:W-:Y:S05]  /*160b0*/  BRA `(.L_x_11889) ;  /* 0xffffffe400b47947 */ /* 0x000fea000383ffff */
.L_x_11849:
[----:B0-----:R0:W1:Y:S02]  /*160c0*/  SYNCS.PHASECHK.TRANS64.TRYWAIT P0, [R12+URZ+0x12470], R5 ;  /* 0x012470050c0075a7 */ /* 0x001064000800017f */
[----:B-1----:R-:W-:Y:S05]  /*160d0*/  @!P0 NANOSLEEP.SYNCS 0x989680 ;  /* 0x009896800000895d */ /* 0x002fea0003900000 */
[----:B------:R-:W1:Y:S02]  /*160e0*/  @!P0 SYNCS.PHASECHK.TRANS64 P0, [R12+URZ+0x12470], R5 ;  /* 0x012470050c0085a7 */ /* 0x000e64000800007f */
[----:B-1----:R-:W-:Y:S05]  /*160f0*/  @!P0 BRA `(.L_x_11849) ;  /* 0xfffffffc00f08947 */ /* 0x002fea000383ffff */
[----:B------:R-:W-:Y:S05]  /*16100*/  BRA `(.L_x_11890) ;  /* 0xffffffe800ac7947 */ /* 0x000fea000383ffff */
.L_x_11851:
[----:B0-----:R0:W1:Y:S02]  /*16110*/  SYNCS.PHASECHK.TRANS64.TRYWAIT P0, [R12+URZ+0x12460], R5 ;  /* 0x012460050c0075a7 */ /* 0x001064000800017f */
[----:B-1----:R-:W-:Y:S05]  /*16120*/  @!P0 NANOSLEEP.SYNCS 0x989680 ;  /* 0x009896800000895d */ /* 0x002fea0003900000 */
[----:B------:R-:W1:Y:S02]  /*16130*/  @!P0 SYNCS.PHASECHK.TRANS64 P0, [R12+URZ+0x12460], R5 ;  /* 0x012460050c0085a7 */ /* 0x000e64000800007f */
[----:B-1----:R-:W-:Y:S05]  /*16140*/  @!P0 BRA `(.L_x_11851) ;  /* 0xfffffffc00f08947 */ /* 0x002fea000383ffff */
[----:B------:R-:W-:Y:S05]  /*16150*/  BRA `(.L_x_11891) ;  /* 0xffffffe800c47947 */ /* 0x000fea000383ffff */
.L_x_11853:
[----:B0-----:R0:W1:Y:S02]  /*16160*/  SYNCS.PHASECHK.TRANS64.TRYWAIT P0, [R9+URZ+0x12420], R4 ;  /* 0x01242004090075a7 */ /* 0x001064000800017f */
[----:B-1----:R-:W-:Y:S05]  /*16170*/  @!P0 NANOSLEEP.SYNCS 0x989680 ;  /* 0x009896800000895d */ /* 0x002fea0003900000 */
[----:B------:R-:W1:Y:S02]  /*16180*/  @!P0 SYNCS.PHASECHK.TRANS64 P0, [R9+URZ+0x12420], R4 ;  /* 0x01242004090085a7 */ /* 0x000e64000800007f */
[----:B-1----:R-:W-:Y:S05]  /*16190*/  @!P0 BRA `(.L_x_11853) ;  /* 0xfffffffc00f08947 */ /* 0x002fea000383ffff */
[----:B------:R-:W-:Y:S05]  /*161a0*/  BRA `(.L_x_11892) ;  /* 0xffffffec009c7947 */ /* 0x000fea000383ffff */
.L_x_11855:
[----:B0-----:R0:W1:Y:S02]  /*161b0*/  SYNCS.PHASECHK.TRANS64.TRYWAIT P1, [R7+URZ], R4 ;  /* 0x00000004070075a7 */ /* 0x001064000802017f */
[----:B-1----:R-:W-:Y:S05]  /*161c0*/  @!P1 NANOSLEEP.SYNCS 0x989680 ;  /* 0x009896800000995d */ /* 0x002fea0003900000 */
[----:B------:R-:W1:Y:S02]  /*161d0*/  @!P1 SYNCS.PHASECHK.TRANS64 P1, [R7+URZ], R4 ;  /* 0x00000004070095a7 */ /* 0x000e64000802007f */
[----:B-1----:R-:W-:Y:S05]  /*161e0*/  @!P1 BRA `(.L_x_11855) ;  /* 0xfffffffc00f09947 */ /* 0x002fea000383ffff */
[----:B------:R-:W-:Y:S05]  /*161f0*/  BRA `(.L_x_11893) ;  /* 0xffffffec00e07947 */ /* 0x000fea000383ffff */
.L_x_11856:
[----:B-1----:R1:W2:Y:S02]  /*16200*/  SYNCS.PHASECHK.TRANS64.TRYWAIT P1, [R5+URZ], R0 ;  /* 0x00000000050075a7 */ /* 0x0022a4000802017f */
[----:B--2---:R-:W-:Y:S05]  /*16210*/  @!P1 NANOSLEEP.SYNCS 0x989680 ;  /* 0x009896800000995d */ /* 0x004fea0003900000 */
[----:B------:R-:W2:Y:S02]  /*16220*/  @!P1 SYNCS.PHASECHK.TRANS64 P1, [R5+URZ], R0 ;  /* 0x00000000050095a7 */ /* 0x000ea4000802007f */
[----:B--2---:R-:W-:Y:S05]  /*16230*/  @!P1 BRA `(.L_x_11856) ;  /* 0xfffffffc00f09947 */ /* 0x004fea000383ffff */
[----:B------:R-:W-:Y:S05]  /*16240*/  BRA `(.L_x_11894) ;  /* 0xffffffec00d47947 */ /* 0x000fea000383ffff */
.L_x_11858:
[----:B--2---:R2:W3:Y:S02]  /*16250*/  SYNCS.PHASECHK.TRANS64.TRYWAIT P1, [R3+URZ+0x12460], R4 ;  /* 0x01246004030075a7 */ /* 0x0044e4000802017f */
[----:B---3--:R-:W-:Y:S05]  /*16260*/  @!P1 NANOSLEEP.SYNCS 0x989680 ;  /* 0x009896800000995d */ /* 0x008fea0003900000 */
[----:B------:R-:W3:Y:S02]  /*16270*/  @!P1 SYNCS.PHASECHK.TRANS64 P1, [R3+URZ+0x12460], R4 ;  /* 0x01246004030095a7 */ /* 0x000ee4000802007f */
[----:B---3--:R-:W-:Y:S05]  /*16280*/  @!P1 BRA `(.L_x_11858) ;  /* 0xfffffffc00f09947 */ /* 0x008fea000383ffff */
[----:B------:R-:W-:Y:S05]  /*16290*/  BRA `(.L_x_11895) ;  /* 0xffffffec00d47947 */ /* 0x000fea000383ffff */
.L_x_11860:
[----:B-1----:R1:W3:Y:S02]  /*162a0*/  SYNCS.PHASECHK.TRANS64.TRYWAIT P1, [R5+URZ+0x12460], R0 ;  /* 0x01246000050075a7 */ /* 0x0022e4000802017f */
[----:B---3--:R-:W-:Y:S05]  /*162b0*/  @!P1 NANOSLEEP.SYNCS 0x989680 ;  /* 0x009896800000995d */ /* 0x008fea0003900000 */
[----:B------:R-:W3:Y:S02]  /*162c0*/  @!P1 SYNCS.PHASECHK.TRANS64 P1, [R5+URZ+0x12460], R0 ;  /* 0x01246000050095a7 */ /* 0x000ee4000802007f */
[----:B---3--:R-:W-:Y:S05]  /*162d0*/  @!P1 BRA `(.L_x_11860) ;  /* 0xfffffffc00f09947 */ /* 0x008fea000383ffff */
[----:B------:R-:W-:Y:S05]  /*162e0*/  BRA `(.L_x_11896) ;  /* 0xffffffec00d47947 */ /* 0x000fea000383ffff */
.L_x_11862:
[----:B---3--:R3:W4:Y:S02]  /*162f0*/  SYNCS.PHASECHK.TRANS64.TRYWAIT P0, [R3+URZ+0x12480], R4 ;  /* 0x01248004030075a7 */ /* 0x008724000800017f */
[----:B----4-:R-:W-:Y:S05]  /*16300*/  @!P0 NANOSLEEP.SYNCS 0x989680 ;  /* 0x009896800000895d */ /* 0x010fea0003900000 */
[----:B------:R-:W4:Y:S02]  /*16310*/  @!P0 SYNCS.PHASECHK.TRANS64 P0, [R3+URZ+0x12480], R4 ;  /* 0x01248004030085a7 */ /* 0x000f24000800007f */
[----:B----4-:R-:W-:Y:S05]  /*16320*/  @!P0 BRA `(.L_x_11862) ;  /* 0xfffffffc00f08947 */ /* 0x010fea000383ffff */
[----:B------:R-:W-:Y:S05]  /*16330*/  BRA `(.L_x_11863) ;  /* 0xffffffec00d07947 */ /* 0x000fea000383ffff */
.L_x_11897:
        /* <DEDUP_REMOVED lines=12> */
.L_x_13297:


//--------------------- .text._ZN7cutlass13device_kernelIN5flash11enable_sm90INS1_16FlashAttnFwdSm90INS1_25CollectiveMainloopFwdSm90ILi2EN4cute5tupleIJNS5_1CILi1EEES8_S8_EEENS6_IJNS7_ILi192EEENS7_ILi160EEENS7_ILi64EEEEEELi64ENS_12float_e4m3_tEfNS_4arch4Sm90ELb0ELb1ELb0ELb1ELb0ELb0ELb0ELb1ELb1ELb1ELb1ELb0EEENS1_21CollectiveEpilogueFwdINS6_IJSA_SC_SB_EEES9_NS_10bfloat16_tESG_Li384ELb1ELb1ELb1ELb1EEENS1_36VarlenDynamicPersistentTileSchedulerILi192ELi160ELi384ELi128ELb1ELb1ELb1ELb1ELb0ELb1EEEEEEEEEvNT_6ParamsE --------------------------
	.section	.text._ZN7cutlass13device_kernelIN5flash11enable_sm90INS1_16FlashAttnFwdSm90INS1_25CollectiveMainloopFwdSm90ILi2EN4cute5tupleIJNS5_1CILi1EEES8_S8_EEENS6_IJNS7_ILi192EEENS7_ILi160EEENS7_ILi64EEEEEELi64ENS_12float_e4m3_tEfNS_4arch4Sm90ELb0ELb1ELb0ELb1ELb0ELb0ELb0ELb1ELb1ELb1ELb1ELb0EEENS1_21CollectiveEpilogueFwdINS6_IJSA_SC_SB_EEES9_NS_10bfloat16_tESG_Li384ELb1ELb1ELb1ELb1EEENS1_36VarlenDynamicPersistentTileSchedulerILi192ELi160ELi384ELi128ELb1ELb1ELb1ELb1ELb0ELb1EEEEEEEEEvNT_6ParamsE,"ax",@progbits
	.align	128
.text._ZN7cutlass13device_kernelIN5flash11enable_sm90INS1_16FlashAttnFwdSm90INS1_25CollectiveMainloopFwdSm90ILi2EN4cute5tupleIJNS5_1CILi1EEES8_S8_EEENS6_IJNS7_ILi192EEENS7_ILi160EEENS7_ILi64EEEEEELi64ENS_12float_e4m3_tEfNS_4arch4Sm90ELb0ELb1ELb0ELb1ELb0ELb0ELb0ELb1ELb1ELb1ELb1ELb0EEENS1_21CollectiveEpilogueFwdINS6_IJSA_SC_SB_EEES9_NS_10bfloat16_tESG_Li384ELb1ELb1ELb1ELb1EEENS1_36VarlenDynamicPersistentTileSchedulerILi192ELi160ELi384ELi128ELb1ELb1ELb1ELb1ELb0ELb1EEEEEEEEEvNT_6ParamsE:
        .type           _ZN7cutlass13device_kernelIN5flash11enable_sm90INS1_16FlashAttnFwdSm90INS1_25CollectiveMainloopFwdSm90ILi2EN4cute5tupleIJNS5_1CILi1EEES8_S8_EEENS6_IJNS7_ILi192EEENS7_ILi160EEENS7_ILi64EEEEEELi64ENS_12float_e4m3_tEfNS_4arch4Sm90ELb0ELb1ELb0ELb1ELb0ELb0ELb0ELb1ELb1ELb1ELb1ELb0EEENS1_21CollectiveEpilogueFwdINS6_IJSA_SC_SB_EEES9_NS_10bfloat16_tESG_Li384ELb1ELb1ELb1ELb1EEENS1_36VarlenDynamicPersistentTileSchedulerILi192ELi160ELi384ELi128ELb1ELb1ELb1ELb1ELb0ELb1EEEEEEEEEvNT_6ParamsE,@function
        .size           _ZN7cutlass13device_kernelIN5flash11enable_sm90INS1_16FlashAttnFwdSm90INS1_25CollectiveMainloopFwdSm90ILi2EN4cute5tupleIJNS5_1CILi1EEES8_S8_EEENS6_IJNS7_ILi192EEENS7_ILi160EEENS7_ILi64EEEEEELi64ENS_12float_e4m3_tEfNS_4arch4Sm90ELb0ELb1ELb0ELb1ELb0ELb0ELb0ELb1ELb1ELb1ELb1ELb0EEENS1_21CollectiveEpilogueFwdINS6_IJSA_SC_SB_EEES9_NS_10bfloat16_tESG_Li384ELb1ELb1ELb1ELb1EEENS1_36VarlenDynamicPersistentTileSchedulerILi192ELi160ELi384ELi128ELb1ELb1ELb1ELb1ELb0ELb1EEEEEEEEEvNT_6ParamsE,(.L_x_13298 - _ZN7cutlass13device_kernelIN5flash11enable_sm90INS1_16FlashAttnFwdSm90INS1_25CollectiveMainloopFwdSm90ILi2EN4cute5tupleIJNS5_1CILi1EEES8_S8_EEENS6_IJNS7_ILi192EEENS7_ILi160EEENS7_ILi64EEEEEELi64ENS_12float_e4m3_tEfNS_4arch4Sm90ELb0ELb1ELb0ELb1ELb0ELb0ELb0ELb1ELb1ELb1ELb1ELb0EEENS1_21CollectiveEpilogueFwdINS6_IJSA_SC_SB_EEES9_NS_10bfloat16_tESG_Li384ELb1ELb1ELb1ELb1EEENS1_36VarlenDynamicPersistentTileSchedulerILi192ELi160ELi384ELi128ELb1ELb1ELb1ELb1ELb0ELb1EEEEEEEEEvNT_6ParamsE)
        .other          _ZN7cutlass13device_kernelIN5flash11enable_sm90INS1_16FlashAttnFwdSm90INS1_25CollectiveMainloopFwdSm90ILi2EN4cute5tupleIJNS5_1CILi1EEES8_S8_EEENS6_IJNS7_ILi192EEENS7_ILi160EEENS7_ILi64EEEEEELi64ENS_12float_e4m3_tEfNS_4arch4Sm90ELb0ELb1ELb0ELb1ELb0ELb0ELb0ELb1ELb1ELb1ELb1ELb0EEENS1_21CollectiveEpilogueFwdINS6_IJSA_SC_SB_EEES9_NS_10bfloat16_tESG_Li384ELb1ELb1ELb1ELb1EEENS1_36VarlenDynamicPersistentTileSchedulerILi192ELi160ELi384ELi128ELb1ELb1ELb1ELb1ELb0ELb1EEEEEEEEEvNT_6ParamsE,@"STO_CUDA_ENTRY STV_DEFAULT"
_ZN7cutlass13device_kernelIN5flash11enable_sm90INS1_16FlashAttnFwdSm90INS1_25CollectiveMainloopFwdSm90ILi2EN4cute5tupleIJNS5_1CILi1EEES8_S8_EEENS6_IJNS7_ILi192EEENS7_ILi160EEENS7_ILi64EEEEEELi64ENS_12float_e4m3_tEfNS_4arch4Sm90ELb0ELb1ELb0ELb1ELb0ELb0ELb0ELb1ELb1ELb1ELb1ELb0EEENS1_21CollectiveEpilogueFwdINS6_IJSA_SC_SB_EEES9_NS_10bfloat16_tESG_Li384ELb1ELb1ELb1ELb1EEENS1_36VarlenDynamicPersistentTileSchedulerILi192ELi160ELi384ELi128ELb1ELb1ELb1ELb1ELb0ELb1EEEEEEEEEvNT_6ParamsE:
        /* <DEDUP_REMOVED lines=18> */
.L_x_11899:
[----:B------:R-:W-:Y:S05]  /*0120*/  BSYNC B0 ;  /* 0x0000000000007941 */ /* 0x000fea0003800000 */
.L_x_11898:
        /* <DEDUP_REMOVED lines=41> */
.L_x_11900:
        /* <DEDUP_REMOVED lines=22> */
.L_x_11901:
        /* <DEDUP_REMOVED lines=18> */
.L_x_11902:
        /* <DEDUP_REMOVED lines=22> */
.L_x_11903:
        /* <DEDUP_REMOVED lines=22> */
.L_x_11904:
[----:B------:R-:W-:Y:S01]  /*0900*/  PLOP3.LUT P0, PT, PT, PT, UP0, 0x80, 0x0 ;  /* 0x000000000000781c */ /* 0x000fe20003f0f008 */
[----:B------:R-:W-:Y:S01]  /*0910*/  UMOV UR38, 0x1 ;  /* 0x0000000100267882 */ /* 0x000fe20000000000 */
[----:B------:R-:W-:Y:S01]  /*0920*/  NOP ;  /* 0x0000000000007918 */ /* 0x000fe20000000000 */
[----:B------:R-:W-:Y:S01]  /*0930*/  USEL UR38, UR38, 0x2, !UP0 ;  /* 0x0000000226267887 */ /* 0x000fe2000c000000 */
[----:B------:R-:W-:Y:S01]  /*0940*/  ULDC.64 UR52, c[0x0][0x208] ;  /* 0x0000820000347ab9 */ /* 0x000fe20000000a00 */
[----:B012-4-:R-:W-:Y:S08]  /*0950*/  BAR.SYNC.DEFER_BLOCKING 0x0 ;  /* 0x0000000000007b1d */ /* 0x017ff00000010000 */
[----:B------:R-:W-:Y:S05]  /*0960*/  @!P0 BRA `(.L_x_11905) ;  /* 0x0000012800f08947 */ /* 0x000fea0003800000 */
.L_x_11906:
        /* <DEDUP_REMOVED lines=26> */
[----:B------:R-:W-:Y:S02]  /*0b10*/  SHF.R.S32.HI R2, RZ, 0x7, R2 ;  /* 0x00000007ff027819 */ /* 0x000fe40000011402 */
[----:B------:R-:W-:Y:S01]  /*0b20*/  LOP3.LUT R9, R3, 0xfffffffc, RZ, 0xc0, !PT ;  /* 0xfffffffc03097812 */ /* 0x000fe200078ec0ff */
[----:B------:R-:W-:Y:S02]  /*0b30*/  IMAD.IADD R5, R0, 0x1, -R5 ;  /* 0x0000000100057824 */ /* 0x000fe400078e0a05 */
[----:B------:R-:W-:-:S03]  /*0b40*/  IMAD.HI R3, R2, 0x55555556, RZ ;  /* 0x5555555602037827 */ /* 0x000fc600078e02ff */
[----:B------:R-:W-:Y:S01]  /*0b50*/  SHF.R.S32.HI R4, RZ, 0x1f, R5 ;  /* 0x0000001fff047819 */ /* 0x000fe20000011405 */
[----:B------:R-:W-:Y:S01]  /*0b60*/  IMAD.IADD R9, R0, 0x1, -R9 ;  /* 0x0000000100097824 */ /* 0x000fe200078e0a09 */
[----:B------:R-:W-:Y:S02]  /*0b70*/  LEA.HI R3, R3, R3, RZ, 0x1 ;  /* 0x0000000303037211 */ /* 0x000fe400078f08ff */
[CC--:B------:R-:W-:Y:S02]  /*0b80*/  LEA.HI R6, R4.reuse, R5.reuse, RZ, 0x2 ;  /* 0x0000000504067211 */ /* 0x0c0fe400078f10ff */
[----:B------:R-:W-:Y:S01]  /*0b90*/  LEA.HI R4, R4, R5, RZ, 0x5 ;  /* 0x0000000504047211 */ /* 0x000fe200078f28ff */
[----:B------:R-:W-:Y:S01]  /*0ba0*/  IMAD R3, R3, -0x3, R2 ;  /* 0xfffffffd03037824 */ /* 0x000fe200078e0202 */
[--C-:B------:R-:W-:Y:S02]  /*0bb0*/  SHF.R.S32.HI R7, RZ, 0x2, R6.reuse ;  /* 0x00000002ff077819 */ /* 0x100fe40000011406 */
[----:B------:R-:W-:-:S02]  /*0bc0*/  SHF.R.S32.HI R8, RZ, 0x1f, R6 ;  /* 0x0000001fff087819 */ /* 0x000fc40000011406 */
[----:B------:R-:W-:Y:S02]  /*0bd0*/  LEA.HI R0, R9, R9, RZ, 0x1 ;  /* 0x0000000909007211 */ /* 0x000fe400078f08ff */
[----:B------:R-:W-:Y:S02]  /*0be0*/  LEA.HI R8, R8, R7, RZ, 0x3 ;  /* 0x0000000708087211 */ /* 0x000fe400078f18ff */
[----:B------:R-:W-:Y:S02]  /*0bf0*/  SHF.R.S32.HI R4, RZ, 0x5, R4 ;  /* 0x00000005ff047819 */ /* 0x000fe40000011404 */
[----:B------:R-:W-:Y:S02]  /*0c00*/  LOP3.LUT R8, R8, 0xfffffff8, RZ, 0xc0, !PT ;  /* 0xfffffff808087812 */ /* 0x000fe400078ec0ff */
[----:B------:R-:W-:Y:S02]  /*0c10*/  LOP3.LUT R0, R0, 0x1ffffffe, RZ, 0xc0, !PT ;  /* 0x1ffffffe00007812 */ /* 0x000fe400078ec0ff */
[----:B------:R-:W-:Y:S01]  /*0c20*/  LOP3.LUT R6, R6, 0x7ffffffc, RZ, 0xc0, !PT ;  /* 0x7ffffffc06067812 */ /* 0x000fe200078ec0ff */
[----:B------:R-:W-:-:S02]  /*0c30*/  IMAD.IADD R7, R7, 0x1, -R8 ;  /* 0x0000000107077824 */ /* 0x000fc400078e0a08 */
[----:B------:R-:W-:Y:S02]  /*0c40*/  IMAD.IADD R0, R9, 0x1, -R0 ;  /* 0x0000000109007824 */ /* 0x000fe400078e0a00 */
[----:B------:R-:W-:Y:S02]  /*0c50*/  IMAD R4, R4, 0x10, R7 ;  /* 0x0000001004047824 */ /* 0x000fe400078e0207 */
[----:B------:R-:W-:Y:S02]  /*0c60*/  IMAD.IADD R6, R5, 0x1, -R6 ;  /* 0x0000000105067824 */ /* 0x000fe400078e0a06 */
[----:B------:R-:W-:Y:S02]  /*0c70*/  IMAD R3, R3, 0x40, R4 ;  /* 0x0000004003037824 */ /* 0x000fe400078e0204 */
[----:B------:R-:W-:Y:S02]  /*0c80*/  IMAD.SHL.U32 R19, R6, 0x2, RZ ;  /* 0x0000000206137824 */ /* 0x000fe400078e00ff */
[----:B------:R-:W-:-:S07]  /*0c90*/  IMAD R22, R0, 0x8, R3 ;  /* 0x0000000800167824 */ /* 0x000fce00078e0203 */
.L_x_12002:
[----:B012-4-:R-:W0:Y:S01]  /*0ca0*/  LDC.64 R6, c[0x0][0xa18] ;  /* 0x00028600ff067b82 */ /* 0x017e220000000a00 */
[----:B------:R-:W-:Y:S02]  /*0cb0*/  IMAD.U32 R3, RZ, RZ, UR50 ;  /* 0x00000032ff037e24 */ /* 0x000fe4000f8e00ff */
[----:B---3--:R-:W-:-:S05]  /*0cc0*/  IMAD.MOV.U32 R8, RZ, RZ, RZ ;  /* 0x000000ffff087224 */ /* 0x008fca00078e00ff */
        /* <DEDUP_REMOVED lines=14> */
[----:B-1---5:R1:W5:Y:S01]  /*0db0*/  @P1 LDG.E R18, desc[UR52][R6.64] ;  /* 0x0000003406121981 */ /* 0x022362000c1e1900 */
        /* <DEDUP_REMOVED lines=22> */
.L_x_11907:
        /* <DEDUP_REMOVED lines=9> */
.L_x_11908:
        /* <DEDUP_REMOVED lines=10> */
.L_x_11909:
        /* <DEDUP_REMOVED lines=36> */
[----:B------:R-:W-:Y:S01]  /*1290*/  UIMAD UR39, UR5, 0xc0, URZ ;  /* 0x000000c0052778a4 */ /* 0x000fe2000f8e023f */
        /* <DEDUP_REMOVED lines=33> */
.L_x_11911:
[----:B------:R-:W-:-:S11]  /*14b0*/  UISETP.NE.AND UP0, UPT, UR5, 0x1, UPT ;  /* 0x000000010500788c */ /* 0x000fd6000bf05270 */
[----:B------:R-:W-:Y:S02]  /*14c0*/  @UP0 ULDC.64 UR8, c[0x0][0x9e8] ;  /* 0x00027a0000080ab9 */ /* 0x000fe40000000a00 */
[----:B------:R-:W-:-:S04]  /*14d0*/  UIMAD.WIDE.U32 UR6, UR4, UR8, URZ ;  /* 0x00000008040672a5 */ /* 0x000fc8000f8e003f */
[----:B------:R-:W-:-:S12]  /*14e0*/  @UP0 USHF.R.U32.HI UR4, URZ, UR9, UR7 ;  /* 0x000000093f040299 */ /* 0x000fd80008011607 */
.L_x_11912:
[----:B------:R-:W-:-:S06]  /*14f0*/  UIMAD UR4, UR4, UR5, UR5 ;  /* 0x00000005040472a4 */ /* 0x000fcc000f8e0205 */
[----:B------:R-:W-:-:S07]  /*1500*/  VIMNMX R0, R0, UR4, PT ;  /* 0x0000000400007c48 */ /* 0x000fce000bfe0100 */
.L_x_11910:
[C---:B------:R-:W-:Y:S01]  /*1510*/  IMAD.IADD R105, R17.reuse, 0x1, -R18 ;  /* 0x0000000111697824 */ /* 0x040fe200078e0a12 */
        /* <DEDUP_REMOVED lines=29> */
.L_x_11914:
[----:B------:R-:W-:-:S11]  /*16f0*/  UISETP.NE.AND UP0, UPT, UR5, 0x1, UPT ;  /* 0x000000010500788c */ /* 0x000fd6000bf05270 */
[----:B------:R-:W-:Y:S02]  /*1700*/  @UP0 ULDC.64 UR10, c[0x0][0x9e8] ;  /* 0x00027a00000a0ab9 */ /* 0x000fe40000000a00 */
[----:B------:R-:W-:-:S04]  /*1710*/  UIMAD.WIDE.U32 UR6, UR4, UR10, URZ ;  /* 0x0000000a040672a5 */ /* 0x000fc8000f8e003f */
[----:B------:R-:W-:-:S12]  /*1720*/  @UP0 USHF.R.U32.HI UR4, URZ, UR11, UR7 ;  /* 0x0000000b3f040299 */ /* 0x000fd80008011607 */
.L_x_11915:
[----:B------:R-:W-:-:S04]  /*1730*/  UIMAD UR4, UR4, UR5, URZ ;  /* 0x00000005040472a4 */ /* 0x000fc8000f8e023f */
[----:B------:R-:W-:-:S04]  /*1740*/  UISETP.LT.AND UP0, UPT, UR8, UR4, UPT ;  /* 0x000000040800728c */ /* 0x000fc8000bf01270 */
[----:B------:R-:W-:-:S12]  /*1750*/  USEL UR8, UR8, UR4, !UP0 ;  /* 0x0000000408087287 */ /* 0x000fd8000c000000 */
.L_x_11913:
        /* <DEDUP_REMOVED lines=48> */
.L_x_11916:
        /* <DEDUP_REMOVED lines=23> */
[----:B------:R-:W-:Y:S01]  /*1bd0*/  VIADD R0, R23, 0xffffff80 ;  /* 0xffffff8017007836 */ /* 0x000fe20000000000 */
[----:B------:R-:W0:Y:S01]  /*1be0*/  S2UR UR44, SR_CgaCtaId ;  /* 0x00000000002c79c3 */ /* 0x000e220000008800 */
[----:B------:R-:W-:-:S03]  /*1bf0*/  UMOV UR45, 0x400 ;  /* 0x00000400002d7882 */ /* 0x000fc60000000000 */
[----:B------:R-:W-:-:S04]  /*1c00*/  SHF.R.S32.HI R3, RZ, 0x1f, R0 ;  /* 0x0000001fff037819 */ /* 0x000fc80000011400 */
        /* <DEDUP_REMOVED lines=31> */
.L_x_11918:
        /* <DEDUP_REMOVED lines=9> */
.L_x_12103:
[----:B------:R-:W-:Y:S05]  /*1e90*/  @!P0 BRA `(.L_x_11920) ;  /* 0x0000000000048947 */ /* 0x000fea0003800000 */
[----:B------:R-:W-:Y:S01]  /*1ea0*/  BPT.TRAP 0x1 ;  /* 0x000000040000795c */ /* 0x000fe20000300000 */
.L_x_11920:
[----:B------:R-:W-:Y:S02]  /*1eb0*/  IMAD.U32 R5, RZ, RZ, UR46 ;  /* 0x0000002eff057e24 */ /* 0x000fe4000f8e00ff */
[----:B0-----:R-:W-:-:S03]  /*1ec0*/  IMAD.U32 R0, RZ, RZ, UR47 ;  /* 0x0000002fff007e24 */ /* 0x001fc6000f8e00ff */
[----:B------:R-:W-:Y:S02]  /*1ed0*/  LEA R5, R5, UR45, 0x3 ;  /* 0x0000002d05057c11 */ /* 0x000fe4000f8e18ff */
[----:B------:R-:W-:-:S04]  /*1ee0*/  SHF.L.U32 R0, R0, 0x1f, RZ ;  /* 0x0000001f00007819 */ /* 0x000fc800000006ff */
[----:B------:R0:W1:Y:S01]  /*1ef0*/  SYNCS.PHASECHK.TRANS64.TRYWAIT P1, [R5+URZ+0x13230], R0 ;  /* 0x01323000050075a7 */ /* 0x000062000802017f */
[----:B------:R-:W-:Y:S05]  /*1f00*/  @!P0 BRA `(.L_x_11921) ;  /* 0x0000000000048947 */ /* 0x000fea0003800000 */
[----:B------:R-:W-:Y:S01]  /*1f10*/  BPT.TRAP 0x1 ;  /* 0x000000040000795c */ /* 0x000fe20000300000 */
.L_x_11921:
[----:B-1----:R-:W-:Y:S05]  /*1f20*/  @P1 BRA `(.L_x_11922) ;  /* 0x0000000000081947 */ /* 0x002fea0003800000 */
[----:B------:R-:W1:Y:S02]  /*1f30*/  SYNCS.PHASECHK.TRANS64.TRYWAIT P1, [R5+URZ+0x13230], R0 ;  /* 0x01323000050075a7 */ /* 0x000e64000802017f */
[----:B-1----:R-:W-:Y:S05]  /*1f40*/  @!P1 BRA `(.L_x_11923) ;  /* 0x0000017000a09947 */ /* 0x002fea0003800000 */
.L_x_11922:
[----:B------:R-:W-:Y:S01]  /*1f50*/  UIADD3 UR4, UR45, 0xe000, URZ ;  /* 0x0000e0002d047890 */ /* 0x000fe2000fffe03f */
[----:B------:R-:W-:Y:S02]  /*1f60*/  LOP3.LUT P3, RZ, R23, 0x7f, RZ, 0xc0, !PT ;  /* 0x0000007f17ff7812 */ /* 0x000fe4000786c0ff */
[----:B------:R-:W-:Y:S01]  /*1f70*/  LOP3.LUT R2, R2, 0xfffffff7, RZ, 0xc0, !PT ;  /* 0xfffffff702027812 */ /* 0x000fe200078ec0ff */
[----:B------:R-:W-:-:S04]  /*1f80*/  USHF.R.U32.HI UR4, URZ, 0x4, UR4 ;  /* 0x000000043f047899 */ /* 0x000fc80008011604 */
[----:B------:R-:W-:-:S06]  /*1f90*/  ULOP3.LUT UR4, UR4, 0x3fff, URZ, 0xc0, !UPT ;  /* 0x00003fff04047892 */ /* 0x000fcc000f8ec03f */
[----:B------:R-:W-:Y:S01]  /*1fa0*/  IMAD.U32 R7, RZ, RZ, UR4 ;  /* 0x00000004ff077e24 */ /* 0x000fe2000f8e00ff */
[----:B------:R-:W-:Y:S05]  /*1fb0*/  WARPSYNC.ALL ;  /* 0x0000000000007948 */ /* 0x000fea0003800000 */
[----:B------:R-:W-:Y:S02]  /*1fc0*/  LOP3.LUT R7, R7, 0x10000, RZ, 0xfc, !PT ;  /* 0x0001000007077812 */ /* 0x000fe400078efcff */
[----:B------:R-:W-:Y:S02]  /*1fd0*/  @P3 LOP3.LUT R2, R2, 0x8, RZ, 0xfc, !PT ;  /* 0x0000000802023812 */ /* 0x000fe400078efcff */
[----:B------:R-:W-:Y:S01]  /*1fe0*/  R2UR UR12, R7 ;  /* 0x00000000070c72ca */ /* 0x000fe200000e0000 */
[----:B------:R-:W-:Y:S01]  /*1ff0*/  ULOP3.LUT UR51, UR51, 0x10000, URZ, 0xfc, !UPT ;  /* 0x0001000033337892 */ /* 0x000fe2000f8efc3f */
[----:B------:R-:W-:Y:S01]  /*2000*/  WARPGROUP.ARRIVE ;  /* 0x00000000000079c5 */ /* 0x000fe20000000000 */
[----:B------:R-:W-:Y:S01]  /*2010*/  UMOV UR9, 0x80000020 ;  /* 0x8000002000097882 */ /* 0x000fe20000000000 */
[----:B------:R-:W-:Y:S01]  /*2020*/  UMOV UR11, 0x80000020 ;  /* 0x80000020000b7882 */ /* 0x000fe20000000000 */
[----:B------:R-:W-:Y:S01]  /*2030*/  UMOV UR7, 0x80000020 ;  /* 0x8000002000077882 */ /* 0x000fe20000000000 */
[----:B------:R-:W-:Y:S01]  /*2040*/  ULDC UR13, c[0x0][0x448] ;  /* 0x00011200000d7ab9 */ /* 0x000fe20000000800 */
[----:B01----:R-:W-:Y:S01]  /*2050*/  VIADD R0, R22, UR39 ;  /* 0x0000002716007c36 */ /* 0x003fe20008000000 */
[----:B------:R-:W-:Y:S01]  /*2060*/  UMOV UR8, UR51 ;  /* 0x0000003300087c82 */ /* 0x000fe20008000000 */
[----:B------:R-:W-:-:S02]  /*2070*/  UISETP.NE.AND UP0, UPT, UR13, 0x1, UPT ;  /* 0x000000010d00788c */ /* 0x000fc4000bf05270 */
[----:B------:R-:W-:Y:S01]  /*2080*/  IMAD.MOV.U32 R3, RZ, RZ, R0 ;  /* 0x000000ffff037224 */ /* 0x000fe200078e0000 */
[----:B------:R-:W-:Y:S01]  /*2090*/  ULDC UR21, c[0x0][0x9dc] ;  /* 0x0002770000157ab9 */ /* 0x000fe20000000800 */
[----:B------:R-:W-:Y:S02]  /*20a0*/  UIMAD UR12, UR46, 0x280, UR12 ;  /* 0x000002802e0c78a4 */ /* 0x000fe4000f8e020c */
[----:B------:R-:W-:Y:S02]  /*20b0*/  PLOP3.LUT P1, PT, PT, PT, UP0, 0x80, 0x0 ;  /* 0x000000000000781c */ /* 0x000fe40003f2f008 */
[----:B------:R-:W-:Y:S01]  /*20c0*/  UIADD3 UR4, UR12, 0x80, URZ ;  /* 0x000000800c047890 */ /* 0x000fe2000fffe03f */
[----:B------:R-:W-:Y:S01]  /*20d0*/  PLOP3.LUT P2, PT, PT, PT, UP0, 0x80, 0x0 ;  /* 0x000000000000781c */ /* 0x000fe20003f4f008 */
[----:B------:R-:W-:Y:S02]  /*20e0*/  UIADD3 UR5, UR12, 0x100, URZ ;  /* 0x000001000c057890 */ /* 0x000fe4000fffe03f */
[----:B------:R-:W-:Y:S01]  /*20f0*/  UMOV UR10, UR12 ;  /* 0x0000000c000a7c82 */ /* 0x000fe20008000000 */
[----:B------:R-:W-:Y:S01]  /*2100*/  UIADD3 UR6, UR12, 0x2, URZ ;  /* 0x000000020c067890 */ /* 0x000fe2000fffe03f */
[----:B------:R-:W-:Y:S01]  /*2110*/  QGMMA.64x32x32.F32.E4M3.E4M3 R88, gdesc[UR8], RZ, !UPT, gsb0 ;  /* 0x00600000085879f3 */ /* 0x000fe2000c0008ff */
[----:B------:R-:W-:Y:S01]  /*2120*/  UMOV UR10, UR4 ;  /* 0x00000004000a7c82 */ /* 0x000fe20008000000 */
[----:B------:R-:W-:Y:S01]  /*2130*/  UMOV UR11, 0x80000020 ;  /* 0x80000020000b7882 */ /* 0x000fe20000000000 */
[----:B------:R-:W-:Y:S01]  /*2140*/  UIADD3 UR4, UR12, 0x180, URZ ;  /* 0x000001800c047890 */ /* 0x000fe2000fffe03f */
        /* <DEDUP_REMOVED lines=21> */
[----:B------:R-:W-:Y:S02]  /*22a0*/  UIADD3 UR10, UR12, 0x82, URZ ;  /* 0x000000820c0a7890 */ /* 0x000fe4000fffe03f */
        /* <DEDUP_REMOVED lines=18> */
[----:B------:R-:W-:Y:S01]  /*23d0*/  ULOP3.LUT UR10, URZ, UR21, URZ, 0x33, !UPT ;  /* 0x000000153f0a7292 */ /* 0x000fe2000f8e333f */
        /* <DEDUP_REMOVED lines=45> */
.L_x_11926:
[----:B------:R-:W-:-:S06]  /*26b0*/  UISETP.NE.AND UP2, UPT, UR7, 0x1, UPT ;  /* 0x000000010700788c */ /* 0x000fcc000bf45270 */
[----:B------:R-:W-:-:S05]  /*26c0*/  PLOP3.LUT P1, PT, PT, PT, UP2, 0x80, 0x0 ;  /* 0x000000000000781c */ /* 0x000fca0003f2f028 */
[----:B------:R-:W-:-:S08]  /*26d0*/  @UP2 ULDC.64 UR10, c[0x0][0x9e8] ;  /* 0x00027a00000a2ab9 */ /* 0x000fd00000000a00 */
[----:B------:R-:W-:-:S05]  /*26e0*/  @P1 IMAD.HI.U32 R11, R5, UR10, RZ ;  /* 0x0000000a050b1c27 */ /* 0x000fca000f8e00ff */
[----:B------:R-:W-:-:S07]  /*26f0*/  @P1 SHF.R.U32.HI R5, RZ, UR11, R11 ;  /* 0x0000000bff051c19 */ /* 0x000fce000801160b */
.L_x_11927:
[----:B------:R-:W-:Y:S05]  /*2700*/  BSYNC B0 ;  /* 0x0000000000007941 */ /* 0x000fea0003800000 */
.L_x_11925:
[----:B------:R-:W-:-:S05]  /*2710*/  IMAD R5, R5, UR7, R12 ;  /* 0x0000000705057c24 */ /* 0x000fca000f8e020c */
[----:B------:R-:W-:Y:S02]  /*2720*/  VIMNMX R4, R4, R5, !PT ;  /* 0x0000000504047248 */ /* 0x000fe40007fe0100 */
[----:B------:R-:W-:-:S07]  /*2730*/  VIADDMNMX R0, R5, UR7, R0, PT ;  /* 0x0000000705007c46 */ /* 0x000fce000b800100 */
.L_x_11924:
[C---:B------:R-:W-:Y:S01]  /*2740*/  ISETP.GE.AND P1, PT, R10.reuse, 0x2, PT ;  /* 0x000000020a00780c */ /* 0x040fe20003f26270 */
[----:B------:R-:W0:Y:S01]  /*2750*/  SHFL.IDX PT, R3, R3, 0x1, 0x1c1f ;  /* 0x003c1f0003037f89 */ /* 0x000e2200000e0000 */
        /* <DEDUP_REMOVED lines=14> */
[----:B------:R-:W-:Y:S02]  /*2840*/  ISETP.LT.OR P2, PT, R0, 0x9, P2 ;  /* 0x000000090000780c */ /* 0x000fe40001741670 */
        /* <DEDUP_REMOVED lines=42> */
[----:B------:R-:W-:Y:S02]  /*2af0*/  FSEL R76, R76, -INF , !P2 ;  /* 0xff8000004c4c7808 */ /* 0x000fe40005000000 */
[----:B------:R-:W-:Y:S02]  /*2b00*/  ISETP.GE.AND P2, PT, R10, 0x2a, PT ;  /* 0x0000002a0a00780c */ /* 0x000fe40003f46270 */
[----:B------:R-:W-:Y:S02]  /*2b10*/  LOP3.LUT R16, R16, 0xffbfffff, RZ, 0xc0, !PT ;  /* 0xffbfffff10107812 */ /* 0x000fe400078ec0ff */
[----:B------:R-:W-:-:S02]  /*2b20*/  ISETP.GT.AND P3, PT, R4, 0x29, !P2 ;  /* 0x000000290400780c */ /* 0x000fc40005764270 */
[----:B------:R-:W-:Y:S02]  /*2b30*/  @P4 LOP3.LUT R16, R16, 0x400000, RZ, 0xfc, !PT ;  /* 0x0040000010104812 */ /* 0x000fe400078efcff */
        /* <DEDUP_REMOVED lines=161> */
[----:B------:R-:W-:Y:S01]  /*3550*/  FSEL R5, R88, -INF , !P6 ;  /* 0xff80000058057808 */ /* 0x000fe20007000000 */
[----:B0-----:R-:W-:Y:S01]  /*3560*/  IMAD.IADD R88, R8, 0x1, R3 ;  /* 0x0000000108587824 */ /* 0x001fe200078e0203 */
[----:B------:R-:W-:-:S13]  /*3570*/  ISETP.GE.AND P6, PT, R10, 0x9a, PT ;  /* 0x0000009a0a00780c */ /* 0x000fda0003fc6270 */
[----:B------:R-:W-:Y:S02]  /*3580*/  @P6 LOP3.LUT R16, R16, 0x8000000, RZ, 0xfc, !PT ;  /* 0x0800000010106812 */ /* 0x000fe400078efcff */
[----:B------:R-:W-:-:S04]  /*3590*/  ISETP.GT.AND P6, PT, R4, 0x99, !P6 ;  /* 0x000000990400780c */ /* 0x000fc800077c4270 */
        /* <DEDUP_REMOVED lines=18> */
.L_x_11930:
[----:B------:R-:W-:-:S06]  /*36c0*/  UISETP.NE.AND UP2, UPT, UR7, 0x1, UPT ;  /* 0x000000010700788c */ /* 0x000fcc000bf45270 */
[----:B------:R-:W-:-:S05]  /*36d0*/  PLOP3.LUT P6, PT, PT, PT, UP2, 0x80, 0x0 ;  /* 0x000000000000781c */ /* 0x000fca0003fcf028 */
[----:B------:R-:W-:-:S08]  /*36e0*/  @UP2 ULDC.64 UR10, c[0x0][0x9e8] ;  /* 0x00027a00000a2ab9 */ /* 0x000fd00000000a00 */
[----:B------:R-:W-:Y:S01]  /*36f0*/  @P6 IMAD.HI.U32 R4, R3, UR10, RZ ;  /* 0x0000000a03046c27 */ /* 0x000fe2000f8e00ff */
[----:B------:R-:W-:-:S13]  /*3700*/  PLOP3.LUT P6, PT, PT, PT, UP2, 0x80, 0x0 ;  /* 0x000000000000781c */ /* 0x000fda0003fcf028 */
[----:B------:R-:W-:-:S07]  /*3710*/  @P6 SHF.R.U32.HI R3, RZ, UR11, R4 ;  /* 0x0000000bff036c19 */ /* 0x000fce0008011604 */
.L_x_11931:
[----:B------:R-:W-:Y:S05]  /*3720*/  BSYNC B0 ;  /* 0x0000000000007941 */ /* 0x000fea0003800000 */
.L_x_11929:
[----:B------:R-:W-:-:S05]  /*3730*/  IMAD R3, R3, UR7, R12 ;  /* 0x0000000703037c24 */ /* 0x000fca000f8e020c */
[----:B------:R-:W-:Y:S02]  /*3740*/  VIMNMX R88, R88, R3, !PT ;  /* 0x0000000358587248 */ /* 0x000fe40007fe0100 */
[----:B------:R-:W-:-:S07]  /*3750*/  VIADDMNMX R0, R3, UR7, R0, PT ;  /* 0x0000000703007c46 */ /* 0x000fce000b800100 */
.L_x_11928:
        /* <DEDUP_REMOVED lines=10> */
[----:B------:R-:W-:Y:S01]  /*3800*/  LOP3.LUT P1, RZ, R16, 0x2, RZ, 0xc0, !PT ;  /* 0x0000000210ff7812 */ /* 0x000fe2000782c0ff */
[----:B------:R-:W-:Y:S01]  /*3810*/  @UP0 USHF.R.U32.HI UR12, URZ, UR14, UR11 ;  /* 0x0000000e3f0c0299 */ /* 0x000fe2000801160b */
[----:B------:R-:W-:-:S02]  /*3820*/  FSEL R79, R79, -INF , !P2 ;  /* 0xff8000004f4f7808 */ /* 0x000fc40005000000 */
[----:B------:R-:W-:Y:S02]  /*3830*/  ISETP.GT.AND P1, PT, R88, 0x21, !P1 ;  /* 0x000000215800780c */ /* 0x000fe40004f24270 */
[----:B------:R-:W-:Y:S02]  /*3840*/  LOP3.LUT P2, RZ, R16, 0x10000, RZ, 0xc0, !PT ;  /* 0x0001000010ff7812 */ /* 0x000fe4000784c0ff */
        /* <DEDUP_REMOVED lines=100> */
[----:B------:R-:W-:Y:S01]  /*3e90*/  ISETP.GT.AND P3, PT, R88, 0x90, !P3 ;  /* 0x000000905800780c */ /* 0x000fe20005f64270 */
        /* <DEDUP_REMOVED lines=23> */
[----:B------:R-:W-:Y:S02]  /*4010*/  ISETP.LT.OR P1, PT, R0, 0x71, P1 ;  /* 0x000000710000780c */ /* 0x000fe40000f21670 */
[----:B------:R-:W-:-:S02]  /*4020*/  R2UR UR13, R105 ;  /* 0x00000000690d72ca */ /* 0x000fc400000e0000 */
[----:B------:R-:W-:Y:S02]  /*4030*/  FSEL R50, R50, -INF , !P1 ;  /* 0xff80000032327808 */ /* 0x000fe40004800000 */
[----:B------:R-:W-:Y:S02]  /*4040*/  ISETP.GT.AND P1, PT, R88, 0x71, !P2 ;  /* 0x000000715800780c */ /* 0x000fe40005724270 */
[----:B------:R-:W-:Y:S02]  /*4050*/  LOP3.LUT P2, RZ, R16, 0x2000000, RZ, 0xc0, !PT ;  /* 0x0200000010ff7812 */ /* 0x000fe4000784c0ff */
[----:B------:R-:W-:Y:S02]  /*4060*/  ISETP.LT.OR P1, PT, R0, 0x72, P1 ;  /* 0x000000720000780c */ /* 0x000fe40000f21670 */
[----:B0-----:R-:W-:Y:S02]  /*4070*/  FMNMX.FTZ R3, R6, R3, !PT ;  /* 0x0000000306037209 */ /* 0x001fe40007810000 */
[----:B------:R-:W-:Y:S01]  /*4080*/  FSEL R51, R51, -INF , !P1 ;  /* 0xff80000033337808 */ /* 0x000fe20004800000 */
[----:B------:R-:W-:Y:S01]  /*4090*/  UIADD3 UR10, UR13, UR12, URZ ;  /* 0x0000000c0d0a7290 */ /* 0x000fe2000fffe03f */
[----:B------:R-:W-:Y:S01]  /*40a0*/  ISETP.GT.AND P1, PT, R88, 0x78, !P6 ;  /* 0x000000785800780c */ /* 0x000fe20007724270 */
[----:B------:R-:W-:-:S01]  /*40b0*/  FFMA.FTZ R106, R3, R106, -8 ;  /* 0xc1000000036a7423 */ /* 0x000fc2000001006a */
[----:B------:R-:W-:Y:S01]  /*40c0*/  LOP3.LUT P6, RZ, R16, 0x1000000, RZ, 0xc0, !PT ;  /* 0x0100000010ff7812 */ /* 0x000fe200078cc0ff */
[----:B------:R-:W-:Y:S01]  /*40d0*/  UIADD3 UR6, UR10, UR6, URZ ;  /* 0x000000060a067290 */ /* 0x000fe2000fffe03f */
        /* <DEDUP_REMOVED lines=43> */
[----:B------:R-:W-:Y:S02]  /*4390*/  FMNMX.FTZ R15, R95, R14, !PT ;  /* 0x0000000e5f0f7209 */ /* 0x000fe40007810000 */
[----:B------:R-:W-:Y:S02]  /*43a0*/  ISETP.GT.AND P1, PT, R88, 0x81, !P6 ;  /* 0x000000815800780c */ /* 0x000fe40007724270 */
[----:B------:R-:W-:Y:S02]  /*43b0*/  FMNMX.FTZ R14, R98, R15, !PT ;  /* 0x0000000f620e7209 */ /* 0x000fe40007810000 */
[----:B------:R-:W-:Y:S02]  /*43c0*/  ISETP.LT.OR P1, PT, R0, 0x82, P1 ;  /* 0x000000820000780c */ /* 0x000fe40000f21670 */
[----:B------:R-:W-:Y:S02]  /*43d0*/  FMNMX.FTZ R21, R99, R14, !PT ;  /* 0x0000000e63157209 */ /* 0x000fe40007810000 */
[----:B------:R-:W-:-:S02]  /*43e0*/  FSEL R27, R27, -INF , !P1 ;  /* 0xff8000001b1b7808 */ /* 0x000fc40004800000 */
[----:B------:R-:W-:Y:S02]  /*43f0*/  FMNMX.FTZ R14, R102, R21, !PT ;  /* 0x00000015660e7209 */ /* 0x000fe40007810000 */
[----:B------:R-:W-:Y:S02]  /*4400*/  FSETP.NEU.FTZ.AND P1, PT, R3, -INF , PT ;  /* 0xff8000000300780b */ /* 0x000fe40003f3d000 */
[----:B------:R-:W-:Y:S02]  /*4410*/  FMNMX.FTZ R21, R103, R14, !PT ;  /* 0x0000000e67157209 */ /* 0x000fe40007810000 */
[----:B------:R-:W-:Y:S02]  /*4420*/  FSEL R106, R106, RZ, P1 ;  /* 0x000000ff6a6a7208 */ /* 0x000fe40000800000 */
[----:B------:R-:W-:Y:S02]  /*4430*/  FMNMX.FTZ R14, R74, R21, !PT ;  /* 0x000000154a0e7209 */ /* 0x000fe40007810000 */
[----:B------:R-:W-:Y:S01]  /*4440*/  LOP3.LUT P6, RZ, R16, 0x4000000, RZ, 0xc0, !PT ;  /* 0x0400000010ff7812 */ /* 0x000fe200078cc0ff */
[--C-:B------:R-:W-:Y:S01]  /*4450*/  FFMA.FTZ R20, R73, UR40, -R106.reuse ;  /* 0x0000002849147c23 */ /* 0x100fe2000801086a */
[----:B------:R-:W-:Y:S01]  /*4460*/  FMNMX.FTZ R21, R75, R14, !PT ;  /* 0x0000000e4b157209 */ /* 0x000fe20007810000 */
[--C-:B------:R-:W-:Y:S01]  /*4470*/  FFMA.FTZ R73, R77, UR40, -R106.reuse ;  /* 0x000000284d497c23 */ /* 0x100fe2000801086a */
[----:B------:R-:W-:-:S01]  /*4480*/  FFMA.FTZ R14, R80, UR40, -R106 ;  /* 0x00000028500e7c23 */ /* 0x000fc2000801086a */
[----:B------:R0:W-:Y:S01]  /*4490*/  MUFU.EX2 R15, R20 ;  /* 0x00000014000f7308 */ /* 0x0001e20000000800 */
[----:B------:R-:W-:-:S01]  /*44a0*/  FFMA.FTZ R80, R81, UR40, -R106 ;  /* 0x0000002851507c23 */ /* 0x000fc2000801086a */
[----:B------:R-:W-:Y:S01]  /*44b0*/  ISETP.GT.AND P1, PT, R88, 0x88, !P6 ;  /* 0x000000885800780c */ /* 0x000fe20007724270 */
[----:B------:R-:W-:-:S01]  /*44c0*/  FFMA.FTZ R4, R5, UR40, -R106 ;  /* 0x0000002805047c23 */ /* 0x000fc2000801086a */
[----:B------:R-:W-:Y:S01]  /*44d0*/  LOP3.LUT P2, RZ, R16, 0x800000, RZ, 0xc0, !PT ;  /* 0x0080000010ff7812 */ /* 0x000fe2000784c0ff */
[----:B------:R-:W-:-:S01]  /*44e0*/  FFMA.FTZ R5, R89, UR40, -R106 ;  /* 0x0000002859057c23 */ /* 0x000fc2000801086a */
[----:B------:R-:W-:Y:S01]  /*44f0*/  ISETP.LT.OR P1, PT, R0, 0x89, P1 ;  /* 0x000000890000780c */ /* 0x000fe20000f21670 */
[----:B------:R-:W-:-:S01]  /*4500*/  FFMA.FTZ R6, R92, UR40, -R106 ;  /* 0x000000285c067c23 */ /* 0x000fc2000801086a */
[----:B------:R-:W-:Y:S01]  /*4510*/  LOP3.LUT P6, RZ, R16, 0x8000000, RZ, 0xc0, !PT ;  /* 0x0800000010ff7812 */ /* 0x000fe200078cc0ff */
        /* <DEDUP_REMOVED lines=24> */
[----:B------:R-:W1:Y:S01]  /*46a0*/  MUFU.EX2 R9, R9 ;  /* 0x0000000900097308 */ /* 0x000e620000000800 */
[----:B------:R-:W-:Y:S01]  /*46b0*/  FMNMX.FTZ R20, R58, R77, !PT ;  /* 0x0000004d3a147209 */ /* 0x000fe20007810000 */
[----:B0-----:R-:W-:Y:S01]  /*46c0*/  FADD.FTZ R97, R4, R5 ;  /* 0x0000000504617221 */ /* 0x001fe20000010000 */
        /* <DEDUP_REMOVED lines=16> */
[----:B-1----:R-:W-:Y:S01]  /*47d0*/  F2FP.SATFINITE.E4M3.F32.PACK_AB_MERGE_C R152, R9, R6, RZ ;  /* 0x000000060998723e */ /* 0x002fe200048070ff */
[--C-:B------:R-:W-:Y:S01]  /*47e0*/  FFMA.FTZ R52, R52, UR40, -R106.reuse ;  /* 0x0000002834347c23 */ /* 0x100fe2000801086a */
[----:B------:R-:W-:Y:S01]  /*47f0*/  FMNMX.FTZ R81, R67, R56, !PT ;  /* 0x0000003843517209 */ /* 0x000fe20007810000 */
[----:B------:R-:W-:Y:S01]  /*4800*/  FFMA.FTZ R56, R60, UR40, -R106 ;  /* 0x000000283c387c23 */ /* 0x000fe2000801086a */
[----:B------:R-:W-:Y:S01]  /*4810*/  F2FP.SATFINITE.E4M3.F32.PACK_AB_MERGE_C R152, R5, R4, R152 ;  /* 0x000000040598723e */ /* 0x000fe20004807098 */
        /* <DEDUP_REMOVED lines=18> */
[----:B------:R-:W-:-:S03]  /*4940*/  FFMA.FTZ R33, R33, UR40, -R106 ;  /* 0x0000002821217c23 */ /* 0x000fc6000801086a */
[----:B------:R-:W-:-:S03]  /*4950*/  FMNMX.FTZ R81, R47, R64, !PT ;  /* 0x000000402f517209 */ /* 0x000fc60007810000 */
[----:B------:R-:W0:Y:S01]  /*4960*/  MUFU.EX2 R13, R13 ;  /* 0x0000000d000d7308 */ /* 0x000e220000000800 */
[----:B------:R-:W-:-:S04]  /*4970*/  FMNMX.FTZ R64, R50, R81, !PT ;  /* 0x0000005132407209 */ /* 0x000fc80007810000 */
[----:B------:R-:W-:Y:S01]  /*4980*/  FMNMX.FTZ R81, R51, R64, !PT ;  /* 0x0000004033517209 */ /* 0x000fe20007810000 */
[----:B------:R-:W-:-:S02]  /*4990*/  FFMA.FTZ R64, R68, UR40, -R106 ;  /* 0x0000002844407c23 */ /* 0x000fc4000801086a */
        /* <DEDUP_REMOVED lines=19> */
[----:B------:R-:W-:Y:S02]  /*4ad0*/  MUFU.EX2 R20, R20 ;  /* 0x0000001400147308 */ /* 0x000fe40000000800 */
[----:B------:R-:W0:Y:S06]  /*4ae0*/  SHFL.BFLY PT, R81, R0, 0x2, 0x1f ;  /* 0x0c401f0000517f89 */ /* 0x000e2c00000e0000 */
[----:B------:R-:W-:Y:S01]  /*4af0*/  MUFU.EX2 R57, R57 ;  /* 0x0000003900397308 */ /* 0x000fe20000000800 */
[----:B-1----:R-:W-:-:S04]  /*4b00*/  F2FP.SATFINITE.E4M3.F32.PACK_AB_MERGE_C R150, R77, R76, RZ ;  /* 0x0000004c4d96723e */ /* 0x002fc800048070ff */
[----:B------:R-:W-:-:S03]  /*4b10*/  F2FP.SATFINITE.E4M3.F32.PACK_AB_MERGE_C R150, R21, R14, R150 ;  /* 0x0000000e1596723e */ /* 0x000fc60004807096 */
[----:B------:R-:W-:Y:S08]  /*4b20*/  MUFU.EX2 R56, R56 ;  /* 0x0000003800387308 */ /* 0x000ff00000000800 */
[----:B------:R-:W1:Y:S01]  /*4b30*/  MUFU.EX2 R61, R61 ;  /* 0x0000003d003d7308 */ /* 0x000e620000000800 */
[----:B0-----:R-:W-:-:S05]  /*4b40*/  FMNMX.FTZ R81, R0, R81, !PT ;  /* 0x0000005100517209 */ /* 0x001fca0007810000 */
[----:B------:R-:W0:Y:S02]  /*4b50*/  SHFL.BFLY PT, R0, R81, 0x1, 0x1f ;  /* 0x0c201f0051007f89 */ /* 0x000e2400000e0000 */
[----:B------:R-:W-:Y:S08]  /*4b60*/  MUFU.EX2 R64, R64 ;  /* 0x0000004000407308 */ /* 0x000ff00000000800 */
[----:B------:R-:W2:Y:S01]  /*4b70*/  MUFU.EX2 R69, R69 ;  /* 0x0000004500457308 */ /* 0x000ea20000000800 */
[----:B-1----:R-:W-:-:S04]  /*4b80*/  F2FP.SATFINITE.E4M3.F32.PACK_AB_MERGE_C R144, R61, R56, RZ ;  /* 0x000000383d90723e */ /* 0x002fc800048070ff */
[----:B------:R-:W-:-:S03]  /*4b90*/  F2FP.SATFINITE.E4M3.F32.PACK_AB_MERGE_C R144, R57, R20, R144 ;  /* 0x000000143990723e */ /* 0x000fc60004807090 */
[----:B------:R-:W-:Y:S01]  /*4ba0*/  MUFU.EX2 R60, R60 ;  /* 0x0000003c003c7308 */ /* 0x000fe20000000800 */
[----:B0-----:R-:W-:Y:S01]  /*4bb0*/  FMNMX.FTZ R0, R81, R0, !PT ;  /* 0x0000000051007209 */ /* 0x001fe20007810000 */
[----:B------:R-:W-:-:S06]  /*4bc0*/  IMAD.U32 R81, RZ, RZ, UR40 ;  /* 0x00000028ff517e24 */ /* 0x000fcc000f8e00ff */
[----:B------:R-:W-:Y:S01]  /*4bd0*/  MUFU.EX2 R65, R65 ;  /* 0x0000004100417308 */ /* 0x000fe20000000800 */
[----:B--2---:R-:W-:Y:S01]  /*4be0*/  F2FP.SATFINITE.E4M3.F32.PACK_AB_MERGE_C R146, R69, R64, RZ ;  /* 0x000000404592723e */ /* 0x004fe200048070ff */
[C---:B------:R-:W-:Y:S01]  /*4bf0*/  FFMA.FTZ R68, R0.reuse, R81, -8 ;  /* 0xc100000000447423 */ /* 0x040fe20000010051 */
[----:B------:R-:W-:Y:S01]  /*4c00*/  FSETP.NEU.FTZ.AND P1, PT, R0, -INF , PT ;  /* 0xff8000000000780b */ /* 0x000fe20003f3d000 */
[----:B------:R-:W-:-:S03]  /*4c10*/  FFMA.FTZ R81, R37, UR40, -R106 ;  /* 0x0000002825517c23 */ /* 0x000fc6000801086a */
        /* <DEDUP_REMOVED lines=10> */
[----:B------:R-:W-:-:S01]  /*4cc0*/  FADD.FTZ R90, R6, R97 ;  /* 0x00000061065a7221 */ /* 0x000fc20000010000 */
        /* <DEDUP_REMOVED lines=26> */
[----:B------:R-:W-:Y:S01]  /*4e70*/  FFMA.FTZ R62, R62, UR40, -R37 ;  /* 0x000000283e3e7c23 */ /* 0x000fe20008010825 */
[----:B------:R-:W-:Y:S01]  /*4e80*/  F2FP.SATFINITE.E4M3.F32.PACK_AB_MERGE_C R146, R65, R60, R146 ;  /* 0x0000003c4192723e */ /* 0x000fe20004807092 */
        /* <DEDUP_REMOVED lines=20> */
[----:B------:R-:W-:Y:S01]  /*4fd0*/  FADD.FTZ R71, R73, R90 ;  /* 0x0000005a49477221 */ /* 0x000fe20000010000 */
[----:B------:R-:W-:-:S01]  /*4fe0*/  FFMA.FTZ R38, R38, UR40, -R37 ;  /* 0x0000002826267c23 */ /* 0x000fc20008010825 */
[----:B------:R-:W-:-:S04]  /*4ff0*/  F2FP.SATFINITE.E4M3.F32.PACK_AB_MERGE_C R80, R89, R80, RZ ;  /* 0x000000505950723e */ /* 0x000fc800048070ff */
[----:B------:R-:W0:Y:S01]  /*5000*/  MUFU.EX2 R93, R93 ;  /* 0x0000005d005d7308 */ /* 0x000e220000000800 */
[----:B-1----:R-:W-:-:S01]  /*5010*/  FADD.FTZ R13, R91, R6 ;  /* 0x000000065b0d7221 */ /* 0x002fc20000010000 */
[----:B------:R-:W-:Y:S01]  /*5020*/  FFMA.FTZ R6, R46, UR40, -R37 ;  /* 0x000000282e067c23 */ /* 0x000fe20008010825 */
[----:B------:R-:W-:-:S01]  /*5030*/  FADD.FTZ R46, R14, R71 ;  /* 0x000000470e2e7221 */ /* 0x000fc20000010000 */
[----:B------:R-:W-:-:S04]  /*5040*/  F2FP.SATFINITE.E4M3.F32.PACK_AB_MERGE_C R153, R85, R68, R80 ;  /* 0x000000445599723e */ /* 0x000fc80004807050 */
[----:B------:R-:W1:Y:S01]  /*5050*/  MUFU.EX2 R74, R74 ;  /* 0x0000004a004a7308 */ /* 0x000e620000000800 */
[----:B--2---:R-:W-:-:S01]  /*5060*/  FADD.FTZ R10, R88, R13 ;  /* 0x0000000d580a7221 */ /* 0x004fc20000010000 */
[----:B------:R-:W-:-:S04]  /*5070*/  FADD.FTZ R13, R21, R46 ;  /* 0x0000002e150d7221 */ /* 0x000fc80000010000 */
        /* <DEDUP_REMOVED lines=9> */
[----:B------:R-:W-:-:S04]  /*5110*/  FADD.FTZ R15, R57, R10 ;  /* 0x0000000a390f7221 */ /* 0x000fc80000010000 */
[----:B------:R-:W-:Y:S02]  /*5120*/  FADD.FTZ R56, R56, R15 ;  /* 0x0000000f38387221 */ /* 0x000fe40000010000 */
[----:B------:R-:W1:Y:S01]  /*5130*/  MUFU.EX2 R95, R95 ;  /* 0x0000005f005f7308 */ /* 0x000e620000000800 */
[----:B--2---:R-:W-:-:S01]  /*5140*/  FADD.FTZ R5, R75, R4 ;  /* 0x000000044b057221 */ /* 0x004fc20000010000 */
[----:B------:R-:W-:Y:S01]  /*5150*/  FADD.FTZ R61, R61, R56 ;  /* 0x000000383d3d7221 */ /* 0x000fe20000010000 */
[----:B------:R-:W-:-:S05]  /*5160*/  FFMA.FTZ R4, R50, UR40, -R37 ;  /* 0x0000002832047c23 */ /* 0x000fca0008010825 */
[----:B------:R-:W2:Y:S01]  /*5170*/  MUFU.EX2 R79, R79 ;  /* 0x0000004f004f7308 */ /* 0x000ea20000000800 */
[----:B0-----:R-:W-:-:S01]  /*5180*/  FADD.FTZ R8, R78, R5 ;  /* 0x000000054e087221 */ /* 0x001fc20000010000 */
[--C-:B------:R-:W-:Y:S01]  /*5190*/  FFMA.FTZ R5, R51, UR40, -R37.reuse ;  /* 0x0000002833057c23 */ /* 0x100fe20008010825 */
[----:B------:R-:W-:-:S05]  /*51a0*/  FFMA.FTZ R37, R39, UR40, -R37 ;  /* 0x0000002827257c23 */ /* 0x000fca0008010825 */
        /* <DEDUP_REMOVED lines=34> */
[----:B------:R-:W-:Y:S01]  /*53d0*/  MUFU.EX2 R40, R40 ;  /* 0x0000002800287308 */ /* 0x000fe20000000800 */
[----:B-1----:R-:W-:-:S07]  /*53e0*/  F2FP.SATFINITE.E4M3.F32.PACK_AB_MERGE_C R10, R45, R44, RZ ;  /* 0x0000002c2d0a723e */ /* 0x002fce00048070ff */
[----:B------:R-:W0:Y:S01]  /*53f0*/  MUFU.EX2 R41, R41 ;  /* 0x0000002900297308 */ /* 0x000e220000000800 */
[----:B--2---:R-:W-:-:S01]  /*5400*/  FADD.FTZ R13, R70, R13 ;  /* 0x0000000d460d7221 */ /* 0x004fc20000010000 */
[----:B------:R-:W-:-:S04]  /*5410*/  F2FP.SATFINITE.E4M3.F32.PACK_AB_MERGE_C R67, R70, R67, RZ ;  /* 0x000000434643723e */ /* 0x000fc800048070ff */
[----:B------:R-:W-:Y:S02]  /*5420*/  F2FP.SATFINITE.E4M3.F32.PACK_AB_MERGE_C R147, R66, R63, R67 ;  /* 0x0000003f4293723e */ /* 0x000fe40004807043 */
        /* <DEDUP_REMOVED lines=24> */
[----:B------:R-:W-:-:S02]  /*55b0*/  FADD.FTZ R52, R52, R49 ;  /* 0x0000003134347221 */ /* 0x000fc40000010000 */
[----:B------:R-:W-:Y:S02]  /*55c0*/  F2FP.SATFINITE.E4M3.F32.PACK_AB_MERGE_C R141, R9, R42, R10 ;  /* 0x0000002a098d723e */ /* 0x000fe4000480700a */
[----:B------:R-:W-:-:S01]  /*55d0*/  FADD.FTZ R53, R53, R52 ;  /* 0x0000003435357221 */ /* 0x000fc20000010000 */
        /* <DEDUP_REMOVED lines=60> */
.L_x_11933:
[----:B------:R-:W-:-:S11]  /*59a0*/  UISETP.NE.AND UP2, UPT, UR7, 0x1, UPT ;  /* 0x000000010700788c */ /* 0x000fd6000bf45270 */
[----:B------:R-:W-:Y:S02]  /*59b0*/  @UP2 ULDC.64 UR14, c[0x0][0x9e8] ;  /* 0x00027a00000e2ab9 */ /* 0x000fe40000000a00 */
[----:B------:R-:W-:-:S04]  /*59c0*/  UIMAD.WIDE.U32 UR10, UR12, UR14, URZ ;  /* 0x0000000e0c0a72a5 */ /* 0x000fc8000f8e003f */
[----:B------:R-:W-:-:S12]  /*59d0*/  @UP2 USHF.R.U32.HI UR12, URZ, UR15, UR11 ;  /* 0x0000000f3f0c2299 */ /* 0x000fd8000801160b */
.L_x_11934:
[----:B------:R-:W-:-:S04]  /*59e0*/  UIMAD UR7, UR12, UR7, UR7 ;  /* 0x000000070c0772a4 */ /* 0x000fc8000f8e0207 */
[----:B------:R-:W-:-:S04]  /*59f0*/  UISETP.LT.AND UP2, UPT, UR6, UR7, UPT ;  /* 0x000000070600728c */ /* 0x000fc8000bf41270 */
[----:B------:R-:W-:-:S12]  /*5a00*/  USEL UR6, UR6, UR7, UP2 ;  /* 0x0000000706067287 */ /* 0x000fd80009000000 */
.L_x_11932:
        /* <DEDUP_REMOVED lines=21> */
[----:B------:R-:W-:-:S13]  /*5b60*/  ISETP.GE.AND P1, PT, R4, UR26, PT ;  /* 0x0000001a04007c0c */ /* 0x000fda000bf26270 */
[----:B------:R-:W-:Y:S05]  /*5b70*/  @!P1 BRA `(.L_x_11935) ;  /* 0x0000004000089947 */ /* 0x000fea0003800000 */
        /* <DEDUP_REMOVED lines=19> */
.L_x_11953:
[----:B------:R-:W-:-:S04]  /*5cb0*/  UIADD3 UR25, UR46, 0x1, URZ ;  /* 0x000000012e197890 */ /* 0x000fc8000fffe03f */
[----:B------:R-:W-:-:S04]  /*5cc0*/  UISETP.NE.AND UP2, UPT, UR25, 0x2, UPT ;  /* 0x000000021900788c */ /* 0x000fc8000bf45270 */
[----:B------:R-:W-:Y:S02]  /*5cd0*/  USEL UR24, URZ, 0x1, UP2 ;  /* 0x000000013f187887 */ /* 0x000fe40009000000 */
[----:B------:R-:W-:Y:S02]  /*5ce0*/  USEL UR25, UR25, URZ, UP2 ;  /* 0x0000003f19197287 */ /* 0x000fe40009000000 */
[----:B------:R-:W-:Y:S01]  /*5cf0*/  ULOP3.LUT UR24, UR47, UR24, URZ, 0x3c, !UPT ;  /* 0x000000182f187292 */ /* 0x000fe2000f8e3c3f */
[----:B------:R-:W-:Y:S11]  /*5d00*/  @!P0 BRA `(.L_x_11936) ;  /* 0x0000000000048947 */ /* 0x000ff60003800000 */
[----:B------:R-:W-:Y:S01]  /*5d10*/  BPT.TRAP 0x1 ;  /* 0x000000040000795c */ /* 0x000fe20000300000 */
.L_x_11936:
[----:B------:R-:W-:Y:S01]  /*5d20*/  ULEA UR23, UR25, UR45, 0x3 ;  /* 0x0000002d19177291 */ /* 0x000fe2000f8e183f */
[----:B------:R-:W-:-:S05]  /*5d30*/  IMAD.U32 R8, RZ, RZ, UR24 ;  /* 0x00000018ff087e24 */ /* 0x000fca000f8e00ff */
[----:B------:R-:W-:-:S04]  /*5d40*/  SHF.L.U32 R8, R8, 0x1f, RZ ;  /* 0x0000001f08087819 */ /* 0x000fc800000006ff */
[----:B------:R0:W1:Y:S01]  /*5d50*/  SYNCS.PHASECHK.TRANS64.TRYWAIT P1, [UR23+0x13230], R8 ;  /* 0x01323008ff0075a7 */ /* 0x0000620008020157 */
[----:B------:R-:W-:Y:S05]  /*5d60*/  @!P0 BRA `(.L_x_11937) ;  /* 0x0000000000048947 */ /* 0x000fea0003800000 */
[----:B------:R-:W-:Y:S01]  /*5d70*/  BPT.TRAP 0x1 ;  /* 0x000000040000795c */ /* 0x000fe20000300000 */
.L_x_11937:
[----:B-1----:R-:W-:Y:S05]  /*5d80*/  @P1 BRA `(.L_x_11938) ;  /* 0x0000000000081947 */ /* 0x002fea0003800000 */
[----:B------:R-:W1:Y:S02]  /*5d90*/  SYNCS.PHASECHK.TRANS64.TRYWAIT P1, [UR23+0x13230], R8 ;  /* 0x01323008ff0075a7 */ /* 0x000e640008020157 */
[----:B-1----:R-:W-:Y:S05]  /*5da0*/  @!P1 BRA `(.L_x_11939) ;  /* 0x00000134001c9947 */ /* 0x002fea0003800000 */
.L_x_11938:
        /* <DEDUP_REMOVED lines=64> */
.L_x_11940:
[----:B------:R-:W-:Y:S01]  /*61b0*/  ULEA UR11, UR46, UR45, 0x3 ;  /* 0x0000002d2e0b7291 */ /* 0x000fe2000f8e183f */
[----:B01----:R-:W-:-:S05]  /*61c0*/  IMAD.U32 R8, RZ, RZ, UR47 ;  /* 0x0000002fff087e24 */ /* 0x003fca000f8e00ff */
[----:B------:R-:W-:-:S04]  /*61d0*/  SHF.L.U32 R8, R8, 0x1f, RZ ;  /* 0x0000001f08087819 */ /* 0x000fc800000006ff */
[----:B------:R0:W1:Y:S01]  /*61e0*/  SYNCS.PHASECHK.TRANS64.TRYWAIT P1, [UR11+0x13250], R8 ;  /* 0x01325008ff0075a7 */ /* 0x000062000802014b */
[----:B------:R-:W-:Y:S05]  /*61f0*/  @!P0 BRA `(.L_x_11941) ;  /* 0x0000000000048947 */ /* 0x000fea0003800000 */
[----:B------:R-:W-:Y:S01]  /*6200*/  BPT.TRAP 0x1 ;  /* 0x000000040000795c */ /* 0x000fe20000300000 */
.L_x_11941:
[----:B-1----:R-:W-:Y:S05]  /*6210*/  @P1 BRA `(.L_x_11942) ;  /* 0x0000000000081947 */ /* 0x002fea0003800000 */
[----:B------:R-:W1:Y:S02]  /*6220*/  SYNCS.PHASECHK.TRANS64.TRYWAIT P1, [UR11+0x13250], R8 ;  /* 0x01325008ff0075a7 */ /* 0x000e64000802014b */
[----:B-1----:R-:W-:Y:S05]  /*6230*/  @!P1 BRA `(.L_x_11943) ;  /* 0x0000013000109947 */ /* 0x002fea0003800000 */
.L_x_11942:
[----:B------:R-:W-:Y:S01]  /*6240*/  UIADD3 UR6, UR45, 0x1000, URZ ;  /* 0x000010002d067890 */ /* 0x000fe2000fffe03f */
[----:B------:R-:W-:Y:S01]  /*6250*/  WARPGROUP.ARRIVE ;  /* 0x00000000000079c5 */ /* 0x000fe20000000000 */
[----:B------:R-:W-:Y:S01]  /*6260*/  UMOV UR7, 0xc0000010 ;  /* 0xc000001000077882 */ /* 0x000fe20000000000 */
[----:B------:R-:W-:Y:S01]  /*6270*/  PLOP3.LUT P1, PT, PT, PT, UP0, 0x80, 0x0 ;  /* 0x000000000000781c */ /* 0x000fe20003f2f008 */
[----:B------:R-:W-:Y:S01]  /*6280*/  USHF.R.U32.HI UR6, URZ, 0x4, UR6 ;  /* 0x000000043f067899 */ /* 0x000fe20008011606 */
[----:B------:R-:W-:Y:S01]  /*6290*/  PLOP3.LUT P2, PT, PT, PT, UP0, 0x80, 0x0 ;  /* 0x000000000000781c */ /* 0x000fe20003f4f008 */
[----:B------:R-:W-:Y:S01]  /*62a0*/  VIADD R13, R22, UR39 ;  /* 0x00000027160d7c36 */ /* 0x000fe20008000000 */
[----:B------:R-:W-:Y:S01]  /*62b0*/  LOP3.LUT P3, RZ, R23, 0x7f, RZ, 0xc0, !PT ;  /* 0x0000007f17ff7812 */ /* 0x000fe2000786c0ff */
[----:B------:R-:W-:Y:S01]  /*62c0*/  ULOP3.LUT UR6, UR6, 0x3fff, URZ, 0xc0, !UPT ;  /* 0x00003fff06067892 */ /* 0x000fe2000f8ec03f */
[----:B01----:R-:W-:Y:S02]  /*62d0*/  IMAD.U32 R8, RZ, RZ, UR23 ;  /* 0x00000017ff087e24 */ /* 0x003fe4000f8e00ff */
[----:B------:R-:W-:Y:S01]  /*62e0*/  IMAD R14, R4, -0xa0, RZ ;  /* 0xffffff60040e7824 */ /* 0x000fe200078e02ff */
[----:B------:R-:W-:-:S04]  /*62f0*/  ULOP3.LUT UR6, UR6, 0x10000, URZ, 0xfc, !UPT ;  /* 0x0001000006067892 */ /* 0x000fc8000f8efc3f */
        /* <DEDUP_REMOVED lines=30> */
[----:B------:R-:W-:-:S04]  /*64e0*/  ULOP3.LUT UR6, URZ, UR21, URZ, 0x33, !UPT ;  /* 0x000000153f067292 */ /* 0x000fc8000f8e333f */
[----:B------:R-:W0:Y:S01]  /*64f0*/  SHFL.IDX PT, R15, R13, RZ, 0x1c1f ;  /* 0x001c1fff0d0f7589 */ /* 0x000e2200000e0000 */
[----:B------:R-:W-:Y:S02]  /*6500*/  WARPGROUP.DEPBAR.LE gsb0, 0x0 ;  /* 0x00008000000079c5 */ /* 0x000fe40000010000 */
[----:B------:R1:W-:Y:S02]  /*6510*/  @!P3 SYNCS.ARRIVE.TRANS64.RED.A1T0 RZ, [R8+URZ], RZ ;  /* 0x000000ff08ffb9a7 */ /* 0x0003e4000810043f */
[----:B-1----:R-:W-:-:S04]  /*6520*/  IADD3 R8, -R19, 0x1, R14 ;  /* 0x0000000113087810 */ /* 0x002fc80007ffe10e */
[----:B------:R-:W-:-:S05]  /*6530*/  IADD3 R8, -R18, R8, R17 ;  /* 0x0000000812087210 */ /* 0x000fca0007ffe111 */
[C---:B------:R-:W-:Y:S02]  /*6540*/  VIADD R12, R8.reuse, UR22 ;  /* 0x00000016080c7c36 */ /* 0x040fe40008000000 */
[----:B------:R-:W-:Y:S02]  /*6550*/  VIADD R11, R8, UR6 ;  /* 0x00000006080b7c36 */ /* 0x000fe40008000000 */
[----:B------:R-:W-:Y:S02]  /*6560*/  IMAD.IADD R8, R14, 0x1, -R19 ;  /* 0x000000010e087824 */ /* 0x000fe400078e0a13 */
[--C-:B0-----:R-:W-:Y:S02]  /*6570*/  IMAD.IADD R10, R12, 0x1, R15.reuse ;  /* 0x000000010c0a7824 */ /* 0x101fe400078e020f */
[----:B------:R-:W-:Y:S01]  /*6580*/  IMAD.IADD R9, R11, 0x1, R15 ;  /* 0x000000010b097824 */ /* 0x000fe200078e020f */
        /* <DEDUP_REMOVED lines=13> */
.L_x_11946:
[----:B------:R-:W-:-:S05]  /*6660*/  IMAD.U32 R136, RZ, RZ, UR20 ;  /* 0x00000014ff887e24 */ /* 0x000fca000f8e00ff */
[----:B------:R-:W-:-:S13]  /*6670*/  ISETP.NE.AND P1, PT, R136, 0x1, PT ;  /* 0x000000018800780c */ /* 0x000fda0003f25270 */
[----:B------:R-:W0:Y:S02]  /*6680*/  @P1 LDC.64 R20, c[0x0][0x9e8] ;  /* 0x00027a00ff141b82 */ /* 0x000e240000000a00 */
[----:B0-----:R-:W-:-:S05]  /*6690*/  @P1 IMAD.HI.U32 R20, R15, R20, RZ ;  /* 0x000000140f141227 */ /* 0x001fca00078e00ff */
[----:B------:R-:W-:-:S07]  /*66a0*/  @P1 SHF.R.U32.HI R15, RZ, R21, R20 ;  /* 0x00000015ff0f1219 */ /* 0x000fce0000011614 */
.L_x_11947:
[----:B------:R-:W-:Y:S05]  /*66b0*/  BSYNC B0 ;  /* 0x0000000000007941 */ /* 0x000fea0003800000 */
.L_x_11945:
[----:B------:R-:W-:-:S05]  /*66c0*/  IMAD R15, R15, R136, R8 ;  /* 0x000000880f0f7224 */ /* 0x000fca00078e0208 */
[----:B------:R-:W-:Y:S02]  /*66d0*/  VIADDMNMX R10, R15, R136, R10, PT ;  /* 0x000000880f0a7246 */ /* 0x000fe4000380010a */
[----:B------:R-:W-:-:S07]  /*66e0*/  VIMNMX R9, R9, R15, !PT ;  /* 0x0000000f09097248 */ /* 0x000fce0007fe0100 */
.L_x_11944:
[C---:B------:R-:W-:Y:S01]  /*66f0*/  ISETP.GE.AND P1, PT, R14.reuse, 0x2, PT ;  /* 0x000000020e00780c */ /* 0x040fe20003f26270 */
[----:B------:R-:W0:Y:S01]  /*6700*/  SHFL.IDX PT, R13, R13, 0x1, 0x1c1f ;  /* 0x003c1f000d0d7f89 */ /* 0x000e2200000e0000 */
[----:B------:R-:W-:Y:S02]  /*6710*/  ISETP.GE.AND P2, PT, R14, 0x9, PT ;  /* 0x000000090e00780c */ /* 0x000fe40003f46270 */
[----:B------:R-:W-:Y:S02]  /*6720*/  LOP3.LUT R16, R16, 0xefffffff, RZ, 0xc0, !PT ;  /* 0xefffffff10107812 */ /* 0x000fe400078ec0ff */
[----:B------:R-:W-:Y:S02]  /*6730*/  ISETP.GE.AND P3, PT, R14, 0xa, PT ;  /* 0x0000000a0e00780c */ /* 0x000fe40003f66270 */
[----:B------:R-:W-:-:S05]  /*6740*/  LOP3.LUT R2, R2, 0xfffffffe, RZ, 0xc0, !PT ;  /* 0xfffffffe02027812 */ /* 0x000fca00078ec0ff */
[----:B------:R-:W-:Y:S02]  /*6750*/  @P1 LOP3.LUT R16, R16, 0x10000000, RZ, 0xfc, !PT ;  /* 0x1000000010101812 */ /* 0x000fe400078efcff */
[C---:B------:R-:W-:Y:S02]  /*6760*/  ISETP.GT.AND P1, PT, R9.reuse, 0x1, !P1 ;  /* 0x000000010900780c */ /* 0x040fe40004f24270 */
[----:B------:R-:W-:Y:S02]  /*6770*/  LOP3.LUT R16, R16, 0xdfffffff, RZ, 0xc0, !PT ;  /* 0xdfffffff10107812 */ /* 0x000fe400078ec0ff */
[----:B------:R-:W-:Y:S02]  /*6780*/  ISETP.LT.OR P1, PT, R10, 0x2, P1 ;  /* 0x000000020a00780c */ /* 0x000fe40000f21670 */
[----:B------:R-:W-:Y:S02]  /*6790*/  @P2 LOP3.LUT R16, R16, 0x20000000, RZ, 0xfc, !PT ;  /* 0x2000000010102812 */ /* 0x000fe400078efcff */
[----:B------:R-:W-:-:S02]  /*67a0*/  ISETP.GT.AND P2, PT, R9, 0x8, !P2 ;  /* 0x000000080900780c */ /* 0x000fc40005744270 */
[----:B------:R-:W-:Y:S01]  /*67b0*/  FSEL R121, R121, -INF , !P1 ;  /* 0xff80000079797808 */ /* 0x000fe20004800000 */
[----:B0-----:R-:W-:Y:S01]  /*67c0*/  IMAD.IADD R12, R12, 0x1, R13 ;  /* 0x000000010c0c7824 */ /* 0x001fe200078e020d */
        /* <DEDUP_REMOVED lines=233> */
.L_x_11950:
[----:B------:R-:W-:-:S05]  /*7660*/  IMAD.U32 R15, RZ, RZ, UR20 ;  /* 0x00000014ff0f7e24 */ /* 0x000fca000f8e00ff */
[----:B------:R-:W-:-:S13]  /*7670*/  ISETP.NE.AND P6, PT, R15, 0x1, PT ;  /* 0x000000010f00780c */ /* 0x000fda0003fc5270 */
[----:B------:R-:W0:Y:S02]  /*7680*/  @P6 LDC.64 R10, c[0x0][0x9e8] ;  /* 0x00027a00ff0a6b82 */ /* 0x000e240000000a00 */
[----:B0-----:R-:W-:-:S05]  /*7690*/  @P6 IMAD.HI.U32 R10, R13, R10, RZ ;  /* 0x0000000a0d0a6227 */ /* 0x001fca00078e00ff */
[----:B------:R-:W-:-:S07]  /*76a0*/  @P6 SHF.R.U32.HI R13, RZ, R11, R10 ;  /* 0x0000000bff0d6219 */ /* 0x000fce000001160a */
.L_x_11951:
[----:B------:R-:W-:Y:S05]  /*76b0*/  BSYNC B0 ;  /* 0x0000000000007941 */ /* 0x000fea0003800000 */
.L_x_11949:
[----:B------:R-:W-:-:S05]  /*76c0*/  IMAD R8, R13, R15, R8 ;  /* 0x0000000f0d087224 */ /* 0x000fca00078e0208 */
[----:B------:R-:W-:Y:S02]  /*76d0*/  VIADDMNMX R12, R8, R15, R12, PT ;  /* 0x0000000f080c7246 */ /* 0x000fe4000380010c */
[----:B------:R-:W-:-:S07]  /*76e0*/  VIMNMX R9, R9, R8, !PT ;  /* 0x0000000809097248 */ /* 0x000fce0007fe0100 */
.L_x_11948:
        /* <DEDUP_REMOVED lines=367> */
[----:B------:R-:W-:-:S02]  /*8de0*/  FFMA.FTZ R70, R70, UR40, -R69 ;  /* 0x0000002846467c23 */ /* 0x000fc40008010845 */
[----:B------:R-:W1:Y:S08]  /*8df0*/  MUFU.EX2 R128, R128 ;  /* 0x0000008000807308 */ /* 0x000e700000000800 */
[----:B------:R-:W3:Y:S08]  /*8e00*/  MUFU.EX2 R125, R125 ;  /* 0x0000007d007d7308 */ /* 0x000ef00000000800 */
        /* <DEDUP_REMOVED lines=131> */
.L_x_11952:
        /* <DEDUP_REMOVED lines=82> */
[----:B------:R-:W-:Y:S01]  /*9b60*/  IMAD.MOV.U32 R0, RZ, RZ, R9 ;  /* 0x000000ffff007224 */ /* 0x000fe200078e0009 */
[----:B------:R-:W-:Y:S01]  /*9b70*/  UMOV UR46, UR25 ;  /* 0x00000019002e7c82 */ /* 0x000fe20008000000 */
[----:B------:R-:W-:Y:S01]  /*9b80*/  IMAD.MOV.U32 R3, RZ, RZ, R8 ;  /* 0x000000ffff037224 */ /* 0x000fe200078e0008 */
[----:B------:R-:W-:-:S06]  /*9b90*/  UMOV UR47, UR24 ;  /* 0x00000018002f7c82 */ /* 0x000fcc0008000000 */
.L_x_11935:
        /* <DEDUP_REMOVED lines=25> */
.L_x_11955:
[----:B------:R-:W-:-:S11]  /*9d30*/  UISETP.NE.AND UP2, UPT, UR11, 0x1, UPT ;  /* 0x000000010b00788c */ /* 0x000fd6000bf45270 */
[----:B------:R-:W-:Y:S02]  /*9d40*/  @UP2 ULDC.64 UR12, c[0x0][0x9e8] ;  /* 0x00027a00000c2ab9 */ /* 0x000fe40000000a00 */
[----:B------:R-:W-:-:S04]  /*9d50*/  UIMAD.WIDE.U32 UR6, UR10, UR12, URZ ;  /* 0x0000000c0a0672a5 */ /* 0x000fc8000f8e003f */
[----:B------:R-:W-:-:S12]  /*9d60*/  @UP2 USHF.R.U32.HI UR10, URZ, UR13, UR7 ;  /* 0x0000000d3f0a2299 */ /* 0x000fd80008011607 */
.L_x_11956:
[----:B------:R-:W-:-:S04]  /*9d70*/  UIMAD UR10, UR10, UR11, URZ ;  /* 0x0000000b0a0a72a4 */ /* 0x000fc8000f8e023f */
[----:B------:R-:W-:-:S04]  /*9d80*/  UISETP.LT.AND UP2, UPT, UR21, UR10, UPT ;  /* 0x0000000a1500728c */ /* 0x000fc8000bf41270 */
[----:B------:R-:W-:-:S12]  /*9d90*/  USEL UR21, UR21, UR10, !UP2 ;  /* 0x0000000a15157287 */ /* 0x000fd8000d000000 */
.L_x_11954:
        /* <DEDUP_REMOVED lines=12> */
.L_x_11967:
[----:B------:R-:W-:-:S04]  /*9e60*/  UISETP.NE.AND UP2, UPT, UR22, 0x1, UPT ;  /* 0x000000011600788c */ /* 0x000fc8000bf45270 */
[----:B------:R-:W-:-:S04]  /*9e70*/  USEL UR47, URZ, 0x1, UP2 ;  /* 0x000000013f2f7887 */ /* 0x000fc80009000000 */
[----:B------:R-:W-:Y:S01]  /*9e80*/  ULOP3.LUT UR47, UR23, UR47, URZ, 0x3c, !UPT ;  /* 0x0000002f172f7292 */ /* 0x000fe2000f8e3c3f */
[----:B------:R-:W-:Y:S11]  /*9e90*/  @!P0 BRA `(.L_x_11958) ;  /* 0x0000000000048947 */ /* 0x000ff60003800000 */
[----:B------:R-:W-:Y:S01]  /*9ea0*/  BPT.TRAP 0x1 ;  /* 0x000000040000795c */ /* 0x000fe20000300000 */
.L_x_11958:
        /* <DEDUP_REMOVED lines=9> */
.L_x_11959:
[----:B-1----:R-:W-:Y:S05]  /*9f40*/  @P1 BRA `(.L_x_11960) ;  /* 0x0000000000081947 */ /* 0x002fea0003800000 */
[----:B------:R-:W1:Y:S02]  /*9f50*/  SYNCS.PHASECHK.TRANS64.TRYWAIT P1, [UR20+0x13230], R0 ;  /* 0x01323000ff0075a7 */ /* 0x000e640008020154 */
[----:B-1----:R-:W-:Y:S05]  /*9f60*/  @!P1 BRA `(.L_x_11961) ;  /* 0x000000f000dc9947 */ /* 0x002fea0003800000 */
.L_x_11960:
        /* <DEDUP_REMOVED lines=64> */
.L_x_11962:
[----:B------:R-:W-:Y:S01]  /*a370*/  ULEA UR11, UR22, UR45, 0x3 ;  /* 0x0000002d160b7291 */ /* 0x000fe2000f8e183f */
[----:B01----:R-:W-:-:S05]  /*a380*/  IMAD.U32 R0, RZ, RZ, UR23 ;  /* 0x00000017ff007e24 */ /* 0x003fca000f8e00ff */
[----:B------:R-:W-:-:S04]  /*a390*/  SHF.L.U32 R0, R0, 0x1f, RZ ;  /* 0x0000001f00007819 */ /* 0x000fc800000006ff */
[----:B------:R0:W1:Y:S01]  /*a3a0*/  SYNCS.PHASECHK.TRANS64.TRYWAIT P1, [UR11+0x13250], R0 ;  /* 0x01325000ff0075a7 */ /* 0x000062000802014b */
[----:B------:R-:W-:Y:S05]  /*a3b0*/  @!P0 BRA `(.L_x_11963) ;  /* 0x0000000000048947 */ /* 0x000fea0003800000 */
[----:B------:R-:W-:Y:S01]  /*a3c0*/  BPT.TRAP 0x1 ;  /* 0x000000040000795c */ /* 0x000fe20000300000 */
.L_x_11963:
[----:B------:R-:W-:-:S04]  /*a3d0*/  FMNMX.FTZ R10, R120, R8, !PT ;  /* 0x00000008780a7209 */ /* 0x000fc80007810000 */
[----:B------:R-:W-:Y:S02]  /*a3e0*/  FMNMX.FTZ R3, R121, R10, !PT ;  /* 0x0000000a79037209 */ /* 0x000fe40007810000 */
[----:B------:R-:W-:-:S04]  /*a3f0*/  FMNMX.FTZ R10, R122, R9, !PT ;  /* 0x000000097a0a7209 */ /* 0x000fc80007810000 */
        /* <DEDUP_REMOVED lines=76> */
[----:B-1----:R-:W-:Y:S06]  /*a8c0*/  @P1 BRA `(.L_x_11964) ;  /* 0x0000000000081947 */ /* 0x002fec0003800000 */
[----:B------:R-:W1:Y:S02]  /*a8d0*/  SYNCS.PHASECHK.TRANS64.TRYWAIT P1, [UR11+0x13250], R0 ;  /* 0x01325000ff0075a7 */ /* 0x000e64000802014b */
[----:B-1----:R-:W-:Y:S05]  /*a8e0*/  @!P1 BRA `(.L_x_11965) ;  /* 0x000000e800949947 */ /* 0x002fea0003800000 */
.L_x_11964:
[----:B------:R-:W-:Y:S01]  /*a8f0*/  UIADD3 UR6, UR45, 0x1000, URZ ;  /* 0x000010002d067890 */ /* 0x000fe2000fffe03f */
[----:B------:R-:W-:Y:S01]  /*a900*/  WARPGROUP.ARRIVE ;  /* 0x00000000000079c5 */ /* 0x000fe20000000000 */
[----:B------:R-:W-:Y:S01]  /*a910*/  UMOV UR7, 0xc0000010 ;  /* 0xc000001000077882 */ /* 0x000fe20000000000 */
[----:B-1----:R-:W1:Y:S01]  /*a920*/  SHFL.BFLY PT, R3, R10, 0x2, 0x1f ;  /* 0x0c401f000a037f89 */ /* 0x002e6200000e0000 */
[----:B------:R-:W-:Y:S01]  /*a930*/  USHF.R.U32.HI UR6, URZ, 0x4, UR6 ;  /* 0x000000043f067899 */ /* 0x000fe20008011606 */
[----:B------:R-:W-:Y:S02]  /*a940*/  FMNMX.FTZ R12, R71, R12, !PT ;  /* 0x0000000c470c7209 */ /* 0x000fe40007810000 */
[----:B------:R-:W-:Y:S01]  /*a950*/  LOP3.LUT P1, RZ, R23, 0x7f, RZ, 0xc0, !PT ;  /* 0x0000007f17ff7812 */ /* 0x000fe2000782c0ff */
        /* <DEDUP_REMOVED lines=8> */
[----:B------:R-:W-:Y:S01]  /*a9e0*/  UMOV UR7, 0xc0000010 ;  /* 0xc000001000077882 */ /* 0x000fe20000000000 */
[----:B------:R-:W-:-:S03]  /*a9f0*/  IMAD.U32 R10, RZ, RZ, UR40 ;  /* 0x00000028ff0a7e24 */ /* 0x000fc6000f8e00ff */
        /* <DEDUP_REMOVED lines=101> */
[----:B------:R-:W-:Y:S01]  /*b050*/  FFMA.FTZ R67, R67, UR40, -R10 ;  /* 0x0000002843437c23 */ /* 0x000fe2000801080a */
[----:B------:R-:W-:-:S02]  /*b060*/  IMAD.U32 R131, RZ, RZ, UR20 ;  /* 0x00000014ff837e24 */ /* 0x000fc4000f8e00ff */
[----:B------:R-:W-:Y:S01]  /*b070*/  FFMA.FTZ R70, R70, UR40, -R10 ;  /* 0x0000002846467c23 */ /* 0x000fe2000801080a */
[----:B------:R-:W1:Y:S01]  /*b080*/  MUFU.EX2 R13, R13 ;  /* 0x0000000d000d7308 */ /* 0x000e620000000800 */
[----:B--2---:R-:W-:-:S07]  /*b090*/  FADD.FTZ R6, R11, R6 ;  /* 0x000000060b067221 */ /* 0x004fce0000010000 */
[----:B------:R-:W2:Y:S08]  /*b0a0*/  MUFU.EX2 R123, R123 ;  /* 0x0000007b007b7308 */ /* 0x000eb00000000800 */
[----:B------:R3:W4:Y:S08]  /*b0b0*/  MUFU.EX2 R14, R125 ;  /* 0x0000007d000e7308 */ /* 0x0007300000000800 */
[----:B------:R-:W5:Y:S01]  /*b0c0*/  MUFU.EX2 R124, R124 ;  /* 0x0000007c007c7308 */ /* 0x000f620000000800 */
[----:B------:R-:W-:-:S02]  /*b0d0*/  WARPGROUP.DEPBAR.LE gsb0, 0x0 ;  /* 0x00008000000079c5 */ /* 0x000fc40000010000 */
[----:B------:R-:W-:Y:S01]  /*b0e0*/  WARPGROUP.ARRIVE ;  /* 0x00000000000079c5 */ /* 0x000fe20000000000 */
[----:B---3--:R-:W-:-:S01]  /*b0f0*/  FFMA.FTZ R125, R130, UR40, -R10 ;  /* 0x00000028827d7c23 */ /* 0x008fc2000801080a */
[----:B0-----:R-:W-:Y:S01]  /*b100*/  FADD.FTZ R130, R122, R5 ;  /* 0x000000057a827221 */ /* 0x001fe20000010000 */
[----:B-1----:R-:W-:-:S01]  /*b110*/  FADD.FTZ R5, R13, R6 ;  /* 0x000000060d057221 */ /* 0x002fc20000010000 */
[----:B------:R-:W-:Y:S01]  /*b120*/  FFMA.FTZ R10, R71, UR40, -R10 ;  /* 0x00000028470a7c23 */ /* 0x000fe2000801080a */
[----:B------:R-:W0:Y:S01]  /*b130*/  MUFU.EX2 R15, R15 ;  /* 0x0000000f000f7308 */ /* 0x000e220000000800 */
[----:B------:R-:W-:Y:S01]  /*b140*/  QGMMA.64x64x32.F32.E4M3.E4M3 R24, R144, gdesc[UR4], R24, gsb0 ;  /* 0x00e0000490187df3 */ /* 0x000fe20008000818 */
[----:B------:R-:W-:Y:S01]  /*b150*/  UIADD3 UR6, UR10, 0x180, URZ ;  /* 0x000001800a067890 */ /* 0x000fe2000fffe03f */
[----:B--2---:R-:W-:Y:S01]  /*b160*/  FADD.FTZ R129, R123, R130 ;  /* 0x000000827b817221 */ /* 0x004fe20000010000 */
[----:B------:R-:W-:Y:S01]  /*b170*/  UMOV UR7, 0xc0000010 ;  /* 0xc000001000077882 */ /* 0x000fe20000000000 */
[----:B----4-:R-:W-:-:S03]  /*b180*/  FADD.FTZ R6, R14, R5 ;  /* 0x000000050e067221 */ /* 0x010fc60000010000 */
[----:B------:R-:W1:Y:S01]  /*b190*/  MUFU.EX2 R125, R125 ;  /* 0x0000007d007d7308 */ /* 0x000e620000000800 */
[----:B-----5:R-:W-:-:S07]  /*b1a0*/  FADD.FTZ R130, R124, R129 ;  /* 0x000000817c827221 */ /* 0x020fce0000010000 */
        /* <DEDUP_REMOVED lines=20> */
[----:B------:R-:W-:Y:S01]  /*b2f0*/  QGMMA.64x64x32.F32.E4M3.E4M3 R24, R140, gdesc[UR4], R24, gsb0 ;  /* 0x00e000048c187df3 */ /* 0x000fe20008000818 */
        /* <DEDUP_REMOVED lines=102> */
[----:B------:R-:W-:-:S05]  /*b960*/  @!P1 VIADD R5, R131, 0x13240 ;  /* 0x0001324083059836 */ /* 0x000fca0000000000 */
[----:B------:R-:W-:Y:S01]  /*b970*/  @!P1 PRMT R5, RZ, 0x654, R5 ;  /* 0x00000654ff059816 */ /* 0x000fe20000000005 */
[----:B------:R-:W0:Y:S01]  /*b980*/  MUFU.EX2 R59, R59 ;  /* 0x0000003b003b7308 */ /* 0x000e220000000800 */
[----:B--2---:R-:W-:-:S02]  /*b990*/  FADD.FTZ R130, R58, R129 ;  /* 0x000000813a827221 */ /* 0x004fc40000010000 */
[----:B------:R2:W-:Y:S05]  /*b9a0*/  @!P1 SYNCS.ARRIVE.TRANS64.RED.A1T0 RZ, [R5+URZ], RZ ;  /* 0x000000ff05ff99a7 */ /* 0x0005ea000810043f */
[----:B------:R-:W3:Y:S01]  /*b9b0*/  MUFU.EX2 R60, R60 ;  /* 0x0000003c003c7308 */ /* 0x000ee20000000800 */
[----:B-1----:R-:W-:-:S07]  /*b9c0*/  FADD.FTZ R129, R57, R6 ;  /* 0x0000000639817221 */ /* 0x002fce0000010000 */
[----:B------:R-:W1:Y:S01]  /*b9d0*/  MUFU.EX2 R62, R62 ;  /* 0x0000003e003e7308 */ /* 0x000e620000000800 */
[----:B0-----:R-:W-:-:S07]  /*b9e0*/  FADD.FTZ R131, R59, R130 ;  /* 0x000000823b837221 */ /* 0x001fce0000010000 */
[----:B------:R-:W2:Y:S01]  /*b9f0*/  MUFU.EX2 R61, R61 ;  /* 0x0000003d003d7308 */ /* 0x000ea20000000800 */
[----:B---3--:R-:W-:-:S07]  /*ba00*/  FADD.FTZ R6, R60, R129 ;  /* 0x000000813c067221 */ /* 0x008fce0000010000 */
        /* <DEDUP_REMOVED lines=22> */
.L_x_11966:
        /* <DEDUP_REMOVED lines=82> */
.L_x_11957:
        /* <DEDUP_REMOVED lines=9> */
.L_x_11986:
[----:B------:R-:W-:-:S04]  /*c120*/  UISETP.NE.AND UP2, UPT, UR24, 0x1, UPT ;  /* 0x000000011800788c */ /* 0x000fc8000bf45270 */
[----:B------:R-:W-:-:S04]  /*c130*/  USEL UR47, URZ, 0x1, UP2 ;  /* 0x000000013f2f7887 */ /* 0x000fc80009000000 */
[----:B------:R-:W-:Y:S01]  /*c140*/  ULOP3.LUT UR47, UR25, UR47, URZ, 0x3c, !UPT ;  /* 0x0000002f192f7292 */ /* 0x000fe2000f8e3c3f */
[----:B------:R-:W-:Y:S11]  /*c150*/  @!P0 BRA `(.L_x_11969) ;  /* 0x0000000000048947 */ /* 0x000ff60003800000 */
[----:B------:R-:W-:Y:S01]  /*c160*/  BPT.TRAP 0x1 ;  /* 0x000000040000795c */ /* 0x000fe20000300000 */
.L_x_11969:
        /* <DEDUP_REMOVED lines=9> */
.L_x_11970:
[----:B-1----:R-:W-:Y:S05]  /*c200*/  @P1 BRA `(.L_x_11971) ;  /* 0x0000000000081947 */ /* 0x002fea0003800000 */
[----:B------:R-:W1:Y:S02]  /*c210*/  SYNCS.PHASECHK.TRANS64.TRYWAIT P1, [UR23+0x13230], R0 ;  /* 0x01323000ff0075a7 */ /* 0x000e640008020157 */
[----:B-1----:R-:W-:Y:S05]  /*c220*/  @!P1 BRA `(.L_x_11972) ;  /* 0x000000d0005c9947 */ /* 0x002fea0003800000 */
.L_x_11971:
        /* <DEDUP_REMOVED lines=64> */
.L_x_11973:
[----:B------:R-:W-:Y:S01]  /*c630*/  ULEA UR11, UR24, UR45, 0x3 ;  /* 0x0000002d180b7291 */ /* 0x000fe2000f8e183f */
[----:B01----:R-:W-:-:S05]  /*c640*/  IMAD.U32 R0, RZ, RZ, UR25 ;  /* 0x00000019ff007e24 */ /* 0x003fca000f8e00ff */
[----:B------:R-:W-:-:S04]  /*c650*/  SHF.L.U32 R0, R0, 0x1f, RZ ;  /* 0x0000001f00007819 */ /* 0x000fc800000006ff */
[----:B------:R0:W1:Y:S01]  /*c660*/  SYNCS.PHASECHK.TRANS64.TRYWAIT P1, [UR11+0x13250], R0 ;  /* 0x01325000ff0075a7 */ /* 0x000062000802014b */
[----:B------:R-:W-:Y:S05]  /*c670*/  @!P0 BRA `(.L_x_11974) ;  /* 0x0000000000048947 */ /* 0x000fea0003800000 */
[----:B------:R-:W-:Y:S01]  /*c680*/  BPT.TRAP 0x1 ;  /* 0x000000040000795c */ /* 0x000fe20000300000 */
.L_x_11974:
[----:B-1----:R-:W-:Y:S05]  /*c690*/  @P1 BRA `(.L_x_11975) ;  /* 0x0000000000081947 */ /* 0x002fea0003800000 */
[----:B------:R-:W1:Y:S02]  /*c6a0*/  SYNCS.PHASECHK.TRANS64.TRYWAIT P1, [UR11+0x13250], R0 ;  /* 0x01325000ff0075a7 */ /* 0x000e64000802014b */
[----:B-1----:R-:W-:Y:S05]  /*c6b0*/  @!P1 BRA `(.L_x_11976) ;  /* 0x000000cc00509947 */ /* 0x002fea0003800000 */
.L_x_11975:
        /* <DEDUP_REMOVED lines=66> */
.L_x_11979:
[----:B------:R-:W-:-:S05]  /*cae0*/  IMAD.U32 R136, RZ, RZ, UR20 ;  /* 0x00000014ff887e24 */ /* 0x000fca000f8e00ff */
[----:B------:R-:W-:-:S13]  /*caf0*/  ISETP.NE.AND P1, PT, R136, 0x1, PT ;  /* 0x000000018800780c */ /* 0x000fda0003f25270 */
[----:B------:R-:W0:Y:S02]  /*cb00*/  @P1 LDC.64 R20, c[0x0][0x9e8] ;  /* 0x00027a00ff141b82 */ /* 0x000e240000000a00 */
[----:B0-----:R-:W-:-:S05]  /*cb10*/  @P1 IMAD.HI.U32 R20, R15, R20, RZ ;  /* 0x000000140f141227 */ /* 0x001fca00078e00ff */
[----:B------:R-:W-:-:S07]  /*cb20*/  @P1 SHF.R.U32.HI R15, RZ, R21, R20 ;  /* 0x00000015ff0f1219 */ /* 0x000fce0000011614 */
.L_x_11980:
[----:B------:R-:W-:Y:S05]  /*cb30*/  BSYNC B0 ;  /* 0x0000000000007941 */ /* 0x000fea0003800000 */
.L_x_11978:
[----:B------:R-:W-:-:S05]  /*cb40*/  IMAD R15, R15, R136, R0 ;  /* 0x000000880f0f7224 */ /* 0x000fca00078e0200 */
[----:B------:R-:W-:Y:S02]  /*cb50*/  VIADDMNMX R10, R15, R136, R10, PT ;  /* 0x000000880f0a7246 */ /* 0x000fe4000380010a */
[----:B------:R-:W-:-:S07]  /*cb60*/  VIMNMX R3, R3, R15, !PT ;  /* 0x0000000f03037248 */ /* 0x000fce0007fe0100 */
.L_x_11977:
[C---:B------:R-:W-:Y:S02]  /*cb70*/  ISETP.GE.AND P1, PT, R14.reuse, 0x2, PT ;  /* 0x000000020e00780c */ /* 0x040fe40003f26270 */
        /* <DEDUP_REMOVED lines=246> */
.L_x_11983:
[----:B------:R-:W-:-:S05]  /*dae0*/  IMAD.U32 R13, RZ, RZ, UR20 ;  /* 0x00000014ff0d7e24 */ /* 0x000fca000f8e00ff */
[----:B------:R-:W-:-:S13]  /*daf0*/  ISETP.NE.AND P6, PT, R13, 0x1, PT ;  /* 0x000000010d00780c */ /* 0x000fda0003fc5270 */
[----:B------:R-:W0:Y:S02]  /*db00*/  @P6 LDC.64 R10, c[0x0][0x9e8] ;  /* 0x00027a00ff0a6b82 */ /* 0x000e240000000a00 */
[----:B0-----:R-:W-:-:S05]  /*db10*/  @P6 IMAD.HI.U32 R10, R3, R10, RZ ;  /* 0x0000000a030a6227 */ /* 0x001fca00078e00ff */
[----:B------:R-:W-:-:S07]  /*db20*/  @P6 SHF.R.U32.HI R3, RZ, R11, R10 ;  /* 0x0000000bff036219 */ /* 0x000fce000001160a */
.L_x_11984:
[----:B------:R-:W-:Y:S05]  /*db30*/  BSYNC B0 ;  /* 0x0000000000007941 */ /* 0x000fea0003800000 */
.L_x_11982:
[----:B------:R-:W-:-:S05]  /*db40*/  IMAD R3, R3, R13, R0 ;  /* 0x0000000d03037224 */ /* 0x000fca00078e0200 */
[----:B------:R-:W-:Y:S02]  /*db50*/  VIADDMNMX R12, R3, R13, R12, PT ;  /* 0x0000000d030c7246 */ /* 0x000fe4000380010c */
[----:B------:R-:W-:-:S07]  /*db60*/  VIMNMX R14, R14, R3, !PT ;  /* 0x000000030e0e7248 */ /* 0x000fce0007fe0100 */
.L_x_11981:
        /* <DEDUP_REMOVED lines=103> */
[----:B------:R-:W-:Y:S02]  /*e1e0*/  ISETP.LT.OR P2, PT, R12, 0x8a, P2 ;  /* 0x0000008a0c00780c */ /* 0x000fe40001741670 */
        /* <DEDUP_REMOVED lines=14> */
[----:B------:R-:W-:Y:S02]  /*e2d0*/  ISETP.LT.OR P3, PT, R12, 0x91, P3 ;  /* 0x000000910c00780c */ /* 0x000fe40001f61670 */
        /* <DEDUP_REMOVED lines=170> */
[----:B------:R0:W-:Y:S01]  /*ed80*/  MUFU.EX2 R14, R125 ;  /* 0x0000007d000e7308 */ /* 0x0001e20000000800 */
[----:B------:R-:W-:-:S01]  /*ed90*/  FFMA.FTZ R76, R80, UR40, -R0 ;  /* 0x00000028504c7c23 */ /* 0x000fc20008010800 */
[----:B------:R-:W-:Y:S01]  /*eda0*/  FFMA.FTZ R80, R84, UR40, -R0 ;  /* 0x0000002854507c23 */ /* 0x000fe20008010800 */
[----:B------:R-:W-:-:S04]  /*edb0*/  FMNMX.FTZ R77, R70, R77, !PT ;  /* 0x0000004d464d7209 */ /* 0x000fc80007810000 */
[----:B------:R-:W-:Y:S01]  /*edc0*/  FMNMX.FTZ R121, R12, R77, !PT ;  /* 0x0000004d0c797209 */ /* 0x000fe20007810000 */
[----:B------:R-:W-:-:S01]  /*edd0*/  FFMA.FTZ R77, R81, UR40, -R0 ;  /* 0x00000028514d7c23 */ /* 0x000fc20008010800 */
[--C-:B------:R-:W-:Y:S01]  /*ede0*/  FFMA.FTZ R81, R85, UR40, -R0.reuse ;  /* 0x0000002855517c23 */ /* 0x100fe20008010800 */
[----:B0-----:R-:W-:-:S01]  /*edf0*/  FFMA.FTZ R125, R69, UR40, -R0 ;  /* 0x00000028457d7c23 */ /* 0x001fc20008010800 */
[----:B------:R-:W-:Y:S01]  /*ee00*/  FSEL R69, R3, RZ, P1 ;  /* 0x000000ff03457208 */ /* 0x000fe20000800000 */
[----:B------:R-:W0:Y:S01]  /*ee10*/  SHFL.BFLY PT, R128, R121, 0x2, 0x1f ;  /* 0x0c401f0079807f89 */ /* 0x000e2200000e0000 */
[----:B------:R-:W-:Y:S03]  /*ee20*/  MUFU.EX2 R112, R112 ;  /* 0x0000007000707308 */ /* 0x000fe60000000800 */
[----:B------:R-:W-:-:S04]  /*ee30*/  FADD.FTZ R8, -R69, R8 ;  /* 0x0000000845087221 */ /* 0x000fc80000010100 */
[----:B------:R-:W-:Y:S01]  /*ee40*/  FMUL.FTZ R8, R8, UR40 ;  /* 0x0000002808087c20 */ /* 0x000fe20008410000 */
        /* <DEDUP_REMOVED lines=13> */
[----:B------:R-:W-:Y:S03]  /*ef20*/  MUFU.EX2 R89, R89 ;  /* 0x0000005900597308 */ /* 0x000fe60000000800 */
[----:B------:R-:W-:-:S05]  /*ef30*/  FSEL R85, R85, RZ, P1 ;  /* 0x000000ff55557208 */ /* 0x000fca0000800000 */
[----:B------:R-:W-:Y:S01]  /*ef40*/  MUFU.EX2 R92, R92 ;  /* 0x0000005c005c7308 */ /* 0x000fe20000000800 */
[----:B------:R-:W-:-:S01]  /*ef50*/  FFMA.FTZ R125, R130, UR40, -R85 ;  /* 0x00000028827d7c23 */ /* 0x000fc20008010855 */
[----:B------:R-:W-:Y:S01]  /*ef60*/  FSEL R130, R0, RZ, P1 ;  /* 0x000000ff00827208 */ /* 0x000fe20000800000 */
[----:B------:R-:W-:-:S01]  /*ef70*/  FFMA.FTZ R84, R122, UR40, -R85 ;  /* 0x000000287a547c23 */ /* 0x000fc20008010855 */
[--C-:B------:R-:W-:Y:S01]  /*ef80*/  FFMA.FTZ R121, R123, UR40, -R85.reuse ;  /* 0x000000287b797c23 */ /* 0x100fe20008010855 */
[----:B------:R-:W-:-:S01]  /*ef90*/  FFMA.FTZ R122, R126, UR40, -R85 ;  /* 0x000000287e7a7c23 */ /* 0x000fc20008010855 */
[----:B------:R-:W-:Y:S01]  /*efa0*/  FFMA.FTZ R123, R127, UR40, -R85 ;  /* 0x000000287f7b7c23 */ /* 0x000fe20008010855 */
[----:B------:R-:W-:-:S01]  /*efb0*/  FADD.FTZ R130, -R130, R9 ;  /* 0x0000000982827221 */ /* 0x000fc20000010100 */
[--C-:B------:R-:W-:Y:S01]  /*efc0*/  FFMA.FTZ R126, R131, UR40, -R85.reuse ;  /* 0x00000028837e7c23 */ /* 0x100fe20008010855 */
[----:B------:R-:W-:Y:S01]  /*efd0*/  MUFU.EX2 R84, R84 ;  /* 0x0000005400547308 */ /* 0x000fe20000000800 */
[----:B------:R-:W-:-:S01]  /*efe0*/  FFMA.FTZ R127, R134, UR40, -R85 ;  /* 0x00000028867f7c23 */ /* 0x000fc20008010855 */
[----:B------:R-:W-:Y:S01]  /*eff0*/  FMUL.FTZ R129, R130, UR40 ;  /* 0x0000002882817c20 */ /* 0x000fe20008410000 */
        /* <DEDUP_REMOVED lines=172> */
.L_x_11985:
        /* <DEDUP_REMOVED lines=82> */
.L_x_11968:
[----:B------:R-:W-:Y:S06]  /*ffe0*/  BAR.ARV 0x8, 0x200 ;  /* 0x0208000000007b1d */ /* 0x000fec0000002000 */
[----:B------:R-:W-:Y:S05]  /*fff0*/  @!P0 BRA `(.L_x_11987) ;  /* 0x0000000000048947 */ /* 0x000fea0003800000 */
[----:B------:R-:W-:Y:S01]  /*10000*/  BPT.TRAP 0x1 ;  /* 0x000000040000795c */ /* 0x000fe20000300000 */
.L_x_11987:
[----:B------:R-:W-:Y:S01]  /*10010*/  ULEA UR14, UR46, UR45, 0x3 ;  /* 0x0000002d2e0e7291 */ /* 0x000fe2000f8e183f */
[----:B------:R-:W-:-:S05]  /*10020*/  IMAD.U32 R4, RZ, RZ, UR47 ;  /* 0x0000002fff047e24 */ /* 0x000fca000f8e00ff */
[----:B------:R-:W-:-:S04]  /*10030*/  SHF.L.U32 R4, R4, 0x1f, RZ ;  /* 0x0000001f04047819 */ /* 0x000fc800000006ff */
[----:B------:R0:W1:Y:S01]  /*10040*/  SYNCS.PHASECHK.TRANS64.TRYWAIT P1, [UR14+0x13250], R4 ;  /* 0x01325004ff0075a7 */ /* 0x000062000802014e */
[----:B------:R-:W-:Y:S05]  /*10050*/  @!P0 BRA `(.L_x_11988) ;  /* 0x0000000000048947 */ /* 0x000fea0003800000 */
[----:B------:R-:W-:Y:S01]  /*10060*/  BPT.TRAP 0x1 ;  /* 0x000000040000795c */ /* 0x000fe20000300000 */
.L_x_11988:
[----:B-1----:R-:W-:Y:S05]  /*10070*/  @P1 BRA `(.L_x_11989) ;  /* 0x0000000000081947 */ /* 0x002fea0003800000 */
[----:B------:R-:W1:Y:S02]  /*10080*/  SYNCS.PHASECHK.TRANS64.TRYWAIT P1, [UR14+0x13250], R4 ;  /* 0x01325004ff0075a7 */ /* 0x000e64000802014e */
[----:B-1----:R-:W-:Y:S05]  /*10090*/  @!P1 BRA `(.L_x_11990) ;  /* 0x0000009000f09947 */ /* 0x002fea0003800000 */
.L_x_11989:
        /* <DEDUP_REMOVED lines=18> */
[----:B------:R-:W-:-:S05]  /*101c0*/  @UP0 UIADD3 UR9, UR9, UR6, URZ ;  /* 0x0000000609090290 */ /* 0x000fca000fffe03f */
[----:B------:R-:W-:Y:S02]  /*101d0*/  UMOV UR6, UR10 ;  /* 0x0000000a00067c82 */ /* 0x000fe40008000000 */
[----:B------:R-:W-:Y:S01]  /*101e0*/  QGMMA.64x64x32.F32.E4M3.E4M3 R24, R152, gdesc[UR4], R24, gsb0 ;  /* 0x00e0000498187df3 */ /* 0x000fe20008000818 */
[----:B------:R-:W-:-:S04]  /*101f0*/  @UP0 UIMAD.WIDE.U32 UR6, UR36, UR12, UR8 ;  /* 0x0000000c240602a5 */ /* 0x000fc8000f8e0008 */
[----:B------:R-:W-:Y:S02]  /*10200*/  @UP0 UIMAD UR7, UR36, UR13, UR7 ;  /* 0x0000000d240702a4 */ /* 0x000fe4000f8e0207 */
[----:B------:R-:W-:-:S04]  /*10210*/  @UP0 ULEA UR4, UP1, UR6, UR4, 0x2 ;  /* 0x0000000406040291 */ /* 0x000fc8000f82103f */
[----:B------:R-:W-:Y:S02]  /*10220*/  @UP0 ULEA.HI.X UR5, UR6, UR5, UR7, 0x2, UP1 ;  /* 0x0000000506050291 */ /* 0x000fe400088f1407 */
[----:B------:R-:W-:-:S04]  /*10230*/  IMAD.U32 R8, RZ, RZ, UR4 ;  /* 0x00000004ff087e24 */ /* 0x000fc8000f8e00ff */
[----:B------:R-:W-:Y:S01]  /*10240*/  IMAD.U32 R9, RZ, RZ, UR5 ;  /* 0x00000005ff097e24 */ /* 0x000fe2000f8e00ff */
        /* <DEDUP_REMOVED lines=13> */
[----:B------:R-:W1:Y:S04]  /*10320*/  SHFL.BFLY PT, R7, R6, 0x2, 0x1f ;  /* 0x0c401f0006077f89 */ /* 0x000e6800000e0000 */
[----:B------:R-:W3:Y:S01]  /*10330*/  SHFL.BFLY PT, R10, R5, 0x2, 0x1f ;  /* 0x0c401f00050a7f89 */ /* 0x000ee200000e0000 */
[----:B------:R-:W-:Y:S02]  /*10340*/  WARPGROUP.DEPBAR.LE gsb0, 0x0 ;  /* 0x00008000000079c5 */ /* 0x000fe40000010000 */
[----:B------:R-:W-:-:S06]  /*10350*/  WARPGROUP.ARRIVE ;  /* 0x00000000000079c5 */ /* 0x000fcc0000000000 */
[----:B------:R-:W-:Y:S01]  /*10360*/  QGMMA.64x64x32.F32.E4M3.E4M3 R24, R140, gdesc[UR4], R24, gsb0 ;  /* 0x00e000048c187df3 */ /* 0x000fe20008000818 */
[----:B-1----:R-:W-:-:S01]  /*10370*/  FADD.FTZ R7, R7, R6 ;  /* 0x0000000607077221 */ /* 0x002fc20000010000 */
[----:B------:R-:W-:Y:S01]  /*10380*/  UIADD3 UR10, UR10, 0x200, URZ ;  /* 0x000002000a0a7890 */ /* 0x000fe2000fffe03f */
[----:B---3--:R-:W-:-:S01]  /*10390*/  FADD.FTZ R10, R10, R5 ;  /* 0x000000050a0a7221 */ /* 0x008fc20000010000 */
[----:B------:R-:W-:Y:S02]  /*103a0*/  UMOV UR11, 0xc0000010 ;  /* 0xc0000010000b7882 */ /* 0x000fe40000000000 */
[----:B0-----:R-:W0:Y:S04]  /*103b0*/  SHFL.BFLY PT, R8, R7, 0x1, 0x1f ;  /* 0x0c201f0007087f89 */ /* 0x001e2800000e0000 */
        /* <DEDUP_REMOVED lines=33> */
.L_x_11991:
        /* <DEDUP_REMOVED lines=42> */
.L_x_11917:
[----:B------:R-:W0:Y:S01]  /*10870*/  S2R R3, SR_CgaCtaId ;  /* 0x0000000000037919 */ /* 0x000e220000008800 */
[----:B------:R-:W-:Y:S01]  /*10880*/  MOV R4, 0x400 ;  /* 0x0000040000047802 */ /* 0x000fe20000000f00 */
[----:B------:R-:W-:Y:S01]  /*10890*/  VIADD R17, R23, 0xffffff80 ;  /* 0xffffff8017117836 */ /* 0x000fe20000000000 */
[----:B------:R-:W-:Y:S01]  /*108a0*/  UISETP.NE.AND UP0, UPT, UR42, URZ, UPT ;  /* 0x0000003f2a00728c */ /* 0x000fe2000bf05270 */
[----:B------:R-:W-:Y:S03]  /*108b0*/  BAR.SYNC.DEFER_BLOCKING 0x5, 0x200 ;  /* 0x0148000000007b1d */ /* 0x000fe60000010000 */
[----:B------:R-:W-:-:S03]  /*108c0*/  SHF.R.S32.HI R18, RZ, 0x1f, R17 ;  /* 0x0000001fff127819 */ /* 0x000fc60000011411 */
[----:B------:R-:W-:Y:S01]  /*108d0*/  BSSY B0, `(.L_x_11992) ;  /* 0x00002c0000007945 */ /* 0x000fe20003800000 */
[----:B------:R-:W-:-:S03]  /*108e0*/  LEA.HI R5, R18, R17, RZ, 0x3 ;  /* 0x0000001112057211 */ /* 0x000fc600078f18ff */
[----:B------:R-:W-:Y:S01]  /*108f0*/  @!UP0 ULDC UR42, c[0x0][0xad4] ;  /* 0x0002b500002a8ab9 */ /* 0x000fe20000000800 */
[----:B0-----:R-:W-:-:S05]  /*10900*/  LEA R4, R3, R4, 0x18 ;  /* 0x0000000403047211 */ /* 0x001fca00078ec0ff */
[----:B------:R-:W0:Y:S02]  /*10910*/  LDS.128 R8, [R4+0x132d0] ;  /* 0x0132d00004087984 */ /* 0x000e240000000c00 */
[----:B0-----:R-:W-:Y:S02]  /*10920*/  LOP3.LUT R8, R5, 0xfffffff8, RZ, 0xc0, !PT ;  /* 0xfffffff805087812 */ /* 0x001fe400078ec0ff */
[----:B------:R-:W-:Y:S02]  /*10930*/  R2UR UR5, R9 ;  /* 0x00000000090572ca */ /* 0x000fe400000e0000 */
[----:B------:R-:W-:Y:S01]  /*10940*/  R2UR UR6, R10 ;  /* 0x000000000a0672ca */ /* 0x000fe200000e0000 */
[----:B------:R-:W-:Y:S01]  /*10950*/  IMAD.IADD R8, R17, 0x1, -R8 ;  /* 0x0000000111087824 */ /* 0x000fe200078e0a08 */
[----:B------:R-:W-:Y:S02]  /*10960*/  R2UR UR50, R11 ;  /* 0x000000000b3272ca */ /* 0x000fe400000e0000 */
[----:B------:R-:W-:Y:S01]  /*10970*/  SHF.R.S32.HI R5, RZ, 0x3, R5 ;  /* 0x00000003ff057819 */ /* 0x000fe20000011405 */
[----:B------:R-:W-:-:S05]  /*10980*/  IMAD.SHL.U32 R0, R8, 0x8, RZ ;  /* 0x0000000808007824 */ /* 0x000fca00078e00ff */
[----:B------:R-:W-:Y:S01]  /*10990*/  SHF.R.S32.HI R3, RZ, 0x1f, R0 ;  /* 0x0000001fff037819 */ /* 0x000fe20000011400 */
[----:B------:R-:W-:Y:S06]  /*109a0*/  BAR.ARV 0x4, 0x200 ;  /* 0x0108000000007b1d */ /* 0x000fec0000002000 */
[----:B------:R-:W-:Y:S05]  /*109b0*/  @P0 BRA `(.L_x_11993) ;  /* 0x00000020001c0947 */ /* 0x000fea0003800000 */
[----:B------:R-:W-:Y:S01]  /*109c0*/  IMAD.SHL.U32 R9, R23, 0x4, RZ ;  /* 0x0000000417097824 */ /* 0x000fe200078e00ff */
[----:B------:R-:W-:Y:S01]  /*109d0*/  ULDC.64 UR8, c[0x4][0x38] ;  /* 0x01000e0000087ab9 */ /* 0x000fe20000000a00 */
[----:B------:R-:W-:Y:S01]  /*109e0*/  LEA.HI R12, R18, R17, RZ, 0x4 ;  /* 0x00000011120c7211 */ /* 0x000fe200078f20ff */
[----:B------:R-:W-:Y:S02]  /*109f0*/  ULDC.64 UR10, c[0x0][0xc00] ;  /* 0x00030000000a7ab9 */ /* 0x000fe40000000a00 */
        /* <DEDUP_REMOVED lines=8> */
[----:B------:R-:W-:Y:S02]  /*10a80*/  ISETP.EQ.OR P0, PT, R9, 0x3, !P0 ;  /* 0x000000030900780c */ /* 0x000fe40004702670 */
[----:B------:R-:W1:Y:S02]  /*10a90*/  S2R R9, SR_SWINHI ;  /* 0x0000000000097919 */ /* 0x000e640000002f00 */
[----:B------:R-:W-:Y:S02]  /*10aa0*/  SEL R101, R24, R25, P0 ;  /* 0x0000001918657207 */ /* 0x000fe40000000000 */
[----:B0-----:R-:W-:Y:S02]  /*10ab0*/  LEA.HI R10, R18, R17, RZ, 0x5 ;  /* 0x00000011120a7211 */ /* 0x001fe400078f28ff */
[----:B------:R-:W-:Y:S02]  /*10ac0*/  SHF.R.S32.HI R11, RZ, 0x4, R12 ;  /* 0x00000004ff0b7819 */ /* 0x000fe4000001140c */
[----:B------:R-:W-:Y:S01]  /*10ad0*/  SEL R97, R25, R24, P0 ;  /* 0x0000001819617207 */ /* 0x000fe20000000000 */
[----:B------:R-:W-:Y:S01]  /*10ae0*/  IMAD.SHL.U32 R13, R10, 0x20, RZ ;  /* 0x000000200a0d7824 */ /* 0x000fe200078e00ff */
[----:B------:R-:W-:-:S02]  /*10af0*/  LOP3.LUT R10, R12, 0x3fffff0, RZ, 0xc0, !PT ;  /* 0x03fffff00c0a7812 */ /* 0x000fc400078ec0ff */
[----:B------:R-:W-:Y:S02]  /*10b00*/  LEA.HI R12, R12, R11, RZ, 0x1 ;  /* 0x0000000b0c0c7211 */ /* 0x000fe400078f08ff */
[----:B------:R-:W-:Y:S01]  /*10b10*/  LOP3.LUT R13, R13, 0xfffffc00, RZ, 0xc0, !PT ;  /* 0xfffffc000d0d7812 */ /* 0x000fe200078ec0ff */
[----:B------:R-:W-:Y:S01]  /*10b20*/  IMAD.IADD R10, R17, 0x1, -R10 ;  /* 0x00000001110a7824 */ /* 0x000fe200078e0a0a */
[----:B------:R-:W-:Y:S02]  /*10b30*/  LOP3.LUT R12, R12, 0x1ffffffe, RZ, 0xc0, !PT ;  /* 0x1ffffffe0c0c7812 */ /* 0x000fe400078ec0ff */
[----:B------:R-:W-:Y:S01]  /*10b40*/  SEL R87, R40, R41, P0 ;  /* 0x0000002928577207 */ /* 0x000fe20000000000 */
[----:B------:R-:W-:Y:S01]  /*10b50*/  IMAD R13, R10, 0x40, R13 ;  /* 0x000000400a0d7824 */ /* 0x000fe200078e020d */
[----:B------:R-:W-:Y:S01]  /*10b60*/  SEL R83, R41, R40, P0 ;  /* 0x0000002829537207 */ /* 0x000fe20000000000 */
[----:B------:R-:W-:Y:S01]  /*10b70*/  IMAD.IADD R12, R11, 0x1, -R12 ;  /* 0x000000010b0c7824 */ /* 0x000fe200078e0a0c */
[----:B------:R-:W-:-:S02]  /*10b80*/  SEL R41, R26, R27, P0 ;  /* 0x0000001b1a297207 */ /* 0x000fc40000000000 */
[----:B------:R-:W-:Y:S01]  /*10b90*/  SEL R73, R27, R26, P0 ;  /* 0x0000001a1b497207 */ /* 0x000fe20000000000 */
[----:B------:R-:W-:Y:S01]  /*10ba0*/  IMAD R13, R12, 0x8, R13 ;  /* 0x000000080c0d7824 */ /* 0x000fe200078e020d */
[----:B------:R-:W-:Y:S02]  /*10bb0*/  SEL R103, R28, R29, P0 ;  /* 0x0000001d1c677207 */ /* 0x000fe40000000000 */
[----:B------:R-:W-:Y:S02]  /*10bc0*/  SEL R99, R29, R28, P0 ;  /* 0x0000001c1d637207 */ /* 0x000fe40000000000 */
[----:B------:R-:W-:Y:S02]  /*10bd0*/  SEL R93, R32, R33, P0 ;  /* 0x00000021205d7207 */ /* 0x000fe40000000000 */
[----:B------:R-:W-:Y:S02]  /*10be0*/  MOV R10, R4 ;  /* 0x00000004000a7202 */ /* 0x000fe40000000f00 */
[----:B-1----:R-:W-:-:S02]  /*10bf0*/  MOV R11, R9 ;  /* 0x00000009000b7202 */ /* 0x002fc40000000f00 */
[----:B------:R-:W-:Y:S02]  /*10c00*/  SEL R89, R33, R32, P0 ;  /* 0x0000002021597207 */ /* 0x000fe40000000000 */
[----:B------:R-:W-:Y:S01]  /*10c10*/  SEL R95, R36, R37, P0 ;  /* 0x00000025245f7207 */ /* 0x000fe20000000000 */
[----:B------:R-:W-:Y:S01]  /*10c20*/  IMAD.WIDE R12, R13, 0x2, R10 ;  /* 0x000000020d0c7825 */ /* 0x000fe200078e020a */
[----:B------:R-:W-:Y:S02]  /*10c30*/  SEL R91, R37, R36, P0 ;  /* 0x00000024255b7207 */ /* 0x000fe40000000000 */
[----:B------:R-:W-:Y:S02]  /*10c40*/  SEL R29, R44, R45, P0 ;  /* 0x0000002d2c1d7207 */ /* 0x000fe40000000000 */
[C---:B------:R-:W-:Y:S02]  /*10c50*/  IADD3 R25, P3, R12.reuse, 0x20, RZ ;  /* 0x000000200c197810 */ /* 0x040fe40007f7e0ff */
[----:B------:R-:W-:-:S02]  /*10c60*/  LOP3.LUT R9, R12, 0x380, RZ, 0xc0, !PT ;  /* 0x000003800c097812 */ /* 0x000fc400078ec0ff */
[----:B------:R-:W-:Y:S02]  /*10c70*/  LOP3.LUT R24, R25, 0x380, RZ, 0xc0, !PT ;  /* 0x0000038019187812 */ /* 0x000fe400078ec0ff */
[----:B------:R-:W-:Y:S02]  /*10c80*/  IADD3 R20, P2, R12, 0x40, RZ ;  /* 0x000000400c147810 */ /* 0x000fe40007f5e0ff */
[----:B------:R-:W-:Y:S02]  /*10c90*/  SHF.R.U64 R24, R24, 0x3, RZ ;  /* 0x0000000318187819 */ /* 0x000fe400000012ff */
[----:B------:R-:W-:Y:S01]  /*10ca0*/  IADD3 R27, P1, R12, 0x60, RZ ;  /* 0x000000600c1b7810 */ /* 0x000fe20007f3e0ff */
[--C-:B------:R-:W-:Y:S01]  /*10cb0*/  IMAD.X R21, RZ, RZ, R13.reuse, P2 ;  /* 0x000000ffff157224 */ /* 0x100fe200010e060d */
[----:B------:R-:W-:Y:S02]  /*10cc0*/  SHF.R.U64 R9, R9, 0x3, RZ ;  /* 0x0000000309097819 */ /* 0x000fe400000012ff */
[----:B------:R-:W-:Y:S01]  /*10cd0*/  LOP3.LUT R24, R24, R25, RZ, 0x3c, !PT ;  /* 0x0000001918187212 */ /* 0x000fe200078e3cff */
[----:B------:R-:W-:Y:S01]  /*10ce0*/  IMAD.X R15, RZ, RZ, R13, P1 ;  /* 0x000000ffff0f7224 */ /* 0x000fe200008e060d */
[----:B------:R-:W-:-:S02]  /*10cf0*/  LOP3.LUT R14, R20, 0x380, RZ, 0xc0, !PT ;  /* 0x00000380140e7812 */ /* 0x000fc400078ec0ff */
[----:B------:R-:W-:Y:S02]  /*10d00*/  LOP3.LUT R25, R27, 0x380, RZ, 0xc0, !PT ;  /* 0x000003801b197812 */ /* 0x000fe400078ec0ff */
[----:B------:R-:W-:Y:S02]  /*10d10*/  LOP3.LUT R12, R9, R12, RZ, 0x3c, !PT ;  /* 0x0000000c090c7212 */ /* 0x000fe400078e3cff */
[----:B------:R-:W-:Y:S02]  /*10d20*/  SHF.R.U64 R9, R14, 0x3, RZ ;  /* 0x000000030e097819 */ /* 0x000fe400000012ff */
[----:B------:R-:W-:Y:S01]  /*10d30*/  SHF.R.U64 R14, R25, 0x3, RZ ;  /* 0x00000003190e7819 */ /* 0x000fe200000012ff */
[----:B------:R-:W-:Y:S01]  /*10d40*/  IMAD.X R25, RZ, RZ, R13, P3 ;  /* 0x000000ffff197224 */ /* 0x000fe200018e060d */
[----:B------:R-:W-:Y:S02]  /*10d50*/  LOP3.LUT R20, R9, R20, RZ, 0x3c, !PT ;  /* 0x0000001409147212 */ /* 0x000fe400078e3cff */
[----:B------:R-:W-:-:S02]  /*10d60*/  LOP3.LUT R14, R14, R27, RZ, 0x3c, !PT ;  /* 0x0000001b0e0e7212 */ /* 0x000fc400078e3cff */
[----:B------:R-:W-:Y:S02]  /*10d70*/  SEL R81, R48, R49, P0 ;  /* 0x0000003130517207 */ /* 0x000fe40000000000 */
[----:B------:R-:W-:Y:S02]  /*10d80*/  SEL R77, R49, R48, P0 ;  /* 0x00000030314d7207 */ /* 0x000fe40000000000 */
[----:B------:R-:W-:Y:S02]  /*10d90*/  MOV R69, R14 ;  /* 0x0000000e00457202 */ /* 0x000fe40000000f00 */
[----:B------:R-:W-:Y:S02]  /*10da0*/  SEL R85, R45, R44, P0 ;  /* 0x0000002c2d557207 */ /* 0x000fe40000000000 */
[----:B------:R-:W-:Y:S02]  /*10db0*/  SEL R33, R52, R53, P0 ;  /* 0x0000003534217207 */ /* 0x000fe40000000000 */
        /* <DEDUP_REMOVED lines=16> */
[----:B------:R-:W-:Y:S02]  /*10ec0*/  MOV R72, R12 ;  /* 0x0000000c00487202 */ /* 0x000fe40000000f00 */
[----:B------:R-:W-:Y:S02]  /*10ed0*/  MOV R71, R24 ;  /* 0x0000001800477202 */ /* 0x000fe40000000f00 */
[----:B--2---:R-:W-:Y:S01]  /*10ee0*/  LOP3.LUT R28, R56, 0x2, RZ, 0x3c, !PT ;  /* 0x00000002381c7812 */ /* 0x004fe200078e3cff */
[----:B------:R-:W-:Y:S04]  /*10ef0*/  SHFL.IDX PT, R14, R101, R56, 0x1c1f ;  /* 0x001c1f38650e7589 */ /* 0x000fe800000e0000 */
[----:B------:R-:W-:Y:S04]  /*10f00*/  SHFL.IDX PT, R26, R93, R56, 0x1c1f ;  /* 0x001c1f385d1a7589 */ /* 0x000fe800000e0000 */
[----:B------:R-:W0:Y:S04]  /*10f10*/  SHFL.IDX PT, R15, R97, R28, 0x1c1f ;  /* 0x001c1f1c610f7589 */ /* 0x000e2800000e0000 */
[----:B------:R-:W1:Y:S04]  /*10f20*/  SHFL.IDX PT, R27, R89, R28, 0x1c1f ;  /* 0x001c1f1c591b7589 */ /* 0x000e6800000e0000 */
[----:B------:R-:W-:Y:S04]  /*10f30*/  SHFL.IDX PT, R9, R103, R56, 0x1c1f ;  /* 0x001c1f3867097589 */ /* 0x000fe800000e0000 */
[----:B------:R-:W-:Y:S04]  /*10f40*/  SHFL.IDX PT, R21, R95, R56, 0x1c1f ;  /* 0x001c1f385f157589 */ /* 0x000fe800000e0000 */
[----:B------:R-:W2:Y:S04]  /*10f50*/  SHFL.IDX PT, R20, R99, R28, 0x1c1f ;  /* 0x001c1f1c63147589 */ /* 0x000ea800000e0000 */
[----:B------:R-:W3:Y:S04]  /*10f60*/  SHFL.IDX PT, R30, R91, R28, 0x1c1f ;  /* 0x001c1f1c5b1e7589 */ /* 0x000ee800000e0000 */
[----:B------:R-:W-:Y:S01]  /*10f70*/  SHFL.IDX PT, R31, R87, R56, 0x1c1f ;  /* 0x001c1f38571f7589 */ /* 0x000fe200000e0000 */
[----:B0-----:R-:W-:-:S02]  /*10f80*/  SEL R12, R14, R15, P0 ;  /* 0x0000000f0e0c7207 */ /* 0x001fc40000000000 */
[----:B------:R-:W-:Y:S01]  /*10f90*/  SEL R14, R15, R14, P0 ;  /* 0x0000000e0f0e7207 */ /* 0x000fe20000000000 */
[----:B------:R-:W-:Y:S01]  /*10fa0*/  SHFL.IDX PT, R39, R41, R56, 0x1c1f ;  /* 0x001c1f3829277589 */ /* 0x000fe200000e0000 */
[----:B-1----:R-:W-:Y:S02]  /*10fb0*/  SEL R24, R26, R27, P0 ;  /* 0x0000001b1a187207 */ /* 0x002fe40000000000 */
[----:B------:R-:W-:Y:S01]  /*10fc0*/  SEL R26, R27, R26, P0 ;  /* 0x0000001a1b1a7207 */ /* 0x000fe20000000000 */
[----:B------:R-:W0:Y:S04]  /*10fd0*/  SHFL.IDX PT, R34, R83, R28, 0x1c1f ;  /* 0x001c1f1c53227589 */ /* 0x000e2800000e0000 */
[----:B------:R-:W-:Y:S04]  /*10fe0*/  SHFL.IDX PT, R40, R81, R56, 0x1c1f ;  /* 0x001c1f3851287589 */ /* 0x000fe800000e0000 */
[----:B------:R-:W1:Y:S01]  /*10ff0*/  SHFL.IDX PT, R41, R77, R28, 0x1c1f ;  /* 0x001c1f1c4d297589 */ /* 0x000e6200000e0000 */
[----:B--2---:R-:W-:-:S02]  /*11000*/  SEL R13, R9, R20, P0 ;  /* 0x00000014090d7207 */ /* 0x004fc40000000000 */
[----:B------:R-:W-:Y:S01]  /*11010*/  SEL R15, R20, R9, P0 ;  /* 0x00000009140f7207 */ /* 0x000fe20000000000 */
[----:B------:R-:W-:Y:S01]  /*11020*/  SHFL.IDX PT, R29, R29, R56, 0x1c1f ;  /* 0x001c1f381d1d7589 */ /* 0x000fe200000e0000 */
[----:B---3--:R-:W-:Y:S02]  /*11030*/  SEL R25, R21, R30, P0 ;  /* 0x0000001e15197207 */ /* 0x008fe40000000000 */
[----:B------:R-:W-:Y:S01]  /*11040*/  SEL R27, R30, R21, P0 ;  /* 0x000000151e1b7207 */ /* 0x000fe20000000000 */
[----:B------:R-:W2:Y:S01]  /*11050*/  SHFL.IDX PT, R32, R85, R28, 0x1c1f ;  /* 0x001c1f1c55207589 */ /* 0x000ea200000e0000 */
[----:B------:R-:W-:Y:S02]  /*11060*/  F2FP.BF16.F32.PACK_AB R64, R13, R12 ;  /* 0x0000000c0d40723e */ /* 0x000fe400000010ff */
[----:B------:R-:W-:Y:S01]  /*11070*/  F2FP.BF16.F32.PACK_AB R66, R15, R14 ;  /* 0x0000000e0f42723e */ /* 0x000fe200000010ff */
[----:B------:R-:W3:Y:S04]  /*11080*/  SHFL.IDX PT, R44, R73, R28, 0x1c1f ;  /* 0x001c1f1c492c7589 */ /* 0x000ee800000e0000 */
[----:B------:R-:W-:Y:S01]  /*11090*/  SHFL.IDX PT, R33, R33, R56, 0x1c1f ;  /* 0x001c1f3821217589 */ /* 0x000fe200000e0000 */
[----:B0-----:R-:W-:-:S02]  /*110a0*/  SEL R20, R31, R34, P0 ;  /* 0x000000221f147207 */ /* 0x001fc40000000000 */
[----:B------:R-:W-:Y:S01]  /*110b0*/  SEL R30, R34, R31, P0 ;  /* 0x0000001f221e7207 */ /* 0x000fe20000000000 */
[----:B------:R-:W-:Y:S04]  /*110c0*/  SHFL.IDX PT, R37, R37, R56, 0x1c1f ;  /* 0x001c1f3825257589 */ /* 0x000fe800000e0000 */
[----:B------:R-:W0:Y:S01]  /*110d0*/  SHFL.IDX PT, R36, R79, R28, 0x1c1f ;  /* 0x001c1f1c4f247589 */ /* 0x000e2200000e0000 */
[----:B-1----:R-:W-:Y:S02]  /*110e0*/  SEL R34, R40, R41, P0 ;  /* 0x0000002928227207 */ /* 0x002fe40000000000 */
[----:B------:R-:W-:Y:S01]  /*110f0*/  SEL R40, R41, R40, P0 ;  /* 0x0000002829287207 */ /* 0x000fe20000000000 */
[----:B------:R1:W4:Y:S04]  /*11100*/  SHFL.IDX PT, R42, R75, R28, 0x1c1f ;  /* 0x001c1f1c4b2a7589 */ /* 0x00032800000e0000 */
[----:B------:R-:W-:Y:S01]  /*11110*/  SHFL.IDX PT, R45, R45, R56, 0x1c1f ;  /* 0x001c1f382d2d7589 */ /* 0x000fe200000e0000 */
[----:B--2---:R-:W-:-:S02]  /*11120*/  SEL R21, R29, R32, P0 ;  /* 0x000000201d157207 */ /* 0x004fc40000000000 */
[----:B------:R-:W-:Y:S01]  /*11130*/  SEL R31, R32, R29, P0 ;  /* 0x0000001d201f7207 */ /* 0x000fe20000000000 */
[----:B------:R-:W-:Y:S01]  /*11140*/  SHFL.IDX PT, R43, R67, R56, 0x1c1f ;  /* 0x001c1f38432b7589 */ /* 0x000fe200000e0000 */
[----:B---3--:R-:W-:Y:S01]  /*11150*/  SEL R38, R39, R44, P0 ;  /* 0x0000002c27267207 */ /* 0x008fe20000000000 */
[----:B-1----:R-:W1:Y:S02]  /*11160*/  LDC.64 R74, c[0x0][0xc08] ;  /* 0x00030200ff4a7b82 */ /* 0x002e640000000a00 */
[----:B------:R-:W-:Y:S04]  /*11170*/  SHFL.IDX PT, R46, R65, R28, 0x1c1f ;  /* 0x001c1f1c412e7589 */ /* 0x000fe800000e0000 */
[----:B------:R-:W2:Y:S04]  /*11180*/  SHFL.IDX PT, R48, R63, R28, 0x1c1f ;  /* 0x001c1f1c3f307589 */ /* 0x000ea800000e0000 */
[----:B------:R-:W-:Y:S01]  /*11190*/  SHFL.IDX PT, R49, R49, R56, 0x1c1f ;  /* 0x001c1f3831317589 */ /* 0x000fe200000e0000 */
[----:B0-----:R-:W-:-:S03]  /*111a0*/  SEL R41, R36, R33, P0 ;  /* 0x0000002124297207 */ /* 0x001fc60000000000 */
[----:B------:R-:W-:Y:S01]  /*111b0*/  SHFL.IDX PT, R47, R61, R56, 0x1c1f ;  /* 0x001c1f383d2f7589 */ /* 0x000fe200000e0000 */
[----:B----4-:R-:W-:Y:S02]  /*111c0*/  SEL R29, R42, R37, P0 ;  /* 0x000000252a1d7207 */ /* 0x010fe40000000000 */
[----:B------:R-:W-:Y:S01]  /*111d0*/  F2FP.BF16.F32.PACK_AB R62, R41, R40 ;  /* 0x00000028293e723e */ /* 0x000fe200000010ff */
[----:B------:R-:W-:Y:S04]  /*111e0*/  SHFL.IDX PT, R50, R59, R28, 0x1c1f ;  /* 0x001c1f1c3b327589 */ /* 0x000fe800000e0000 */
[----:B------:R-:W0:Y:S04]  /*111f0*/  SHFL.IDX PT, R52, R57, R28, 0x1c1f ;  /* 0x001c1f1c39347589 */ /* 0x000e2800000e0000 */
[----:B------:R-:W-:Y:S04]  /*11200*/  SHFL.IDX PT, R51, R51, R56, 0x1c1f ;  /* 0x001c1f3833337589 */ /* 0x000fe800000e0000 */
[----:B------:R3:W-:Y:S01]  /*11210*/  SHFL.IDX PT, R53, R53, R56, 0x1c1f ;  /* 0x001c1f3835357589 */ /* 0x0007e200000e0000 */
[----:B--2---:R-:W-:-:S03]  /*11220*/  SEL R32, R45, R48, P0 ;  /* 0x000000302d207207 */ /* 0x004fc60000000000 */
[----:B------:R-:W-:Y:S04]  /*11230*/  SHFL.IDX PT, R54, R55, R28, 0x1c1f ;  /* 0x001c1f1c37367589 */ /* 0x000fe800000e0000 */
[----:B------:R2:W4:Y:S01]  /*11240*/  SHFL.IDX PT, R58, R35, R28, 0x1c1f ;  /* 0x001c1f1c233a7589 */ /* 0x00052200000e0000 */
[----:B---3--:R-:W-:Y:S02]  /*11250*/  F2FP.BF16.F32.PACK_AB R56, R21, R20 ;  /* 0x000000141538723e */ /* 0x008fe400000010ff */
[----:B--2---:R-:W-:Y:S02]  /*11260*/  SEL R28, R44, R39, P0 ;  /* 0x000000272c1c7207 */ /* 0x004fe40000000000 */
[----:B------:R-:W-:Y:S02]  /*11270*/  SEL R35, R33, R36, P0 ;  /* 0x0000002421237207 */ /* 0x000fe40000000000 */
[----:B------:R-:W-:-:S02]  /*11280*/  SEL R39, R37, R42, P0 ;  /* 0x0000002a25277207 */ /* 0x000fc40000000000 */
[----:B------:R-:W-:Y:S02]  /*11290*/  SEL R36, R48, R45, P0 ;  /* 0x0000002d30247207 */ /* 0x000fe40000000000 */
[----:B------:R-:W-:Y:S02]  /*112a0*/  SEL R33, R43, R46, P0 ;  /* 0x0000002e2b217207 */ /* 0x000fe40000000000 */
[----:B------:R-:W-:Y:S02]  /*112b0*/  SEL R37, R46, R43, P0 ;  /* 0x0000002b2e257207 */ /* 0x000fe40000000000 */
[----:B0-----:R-:W-:Y:S02]  /*112c0*/  SEL R42, R49, R52, P0 ;  /* 0x00000034312a7207 */ /* 0x001fe40000000000 */
[----:B------:R-:W-:Y:S02]  /*112d0*/  SEL R44, R52, R49, P0 ;  /* 0x00000031342c7207 */ /* 0x000fe40000000000 */
[----:B------:R-:W-:-:S02]  /*112e0*/  SEL R43, R47, R50, P0 ;  /* 0x000000322f2b7207 */ /* 0x000fc40000000000 */
[----:B------:R-:W-:Y:S01]  /*112f0*/  SEL R45, R50, R47, P0 ;  /* 0x0000002f322d7207 */ /* 0x000fe20000000000 */
[----:B------:R-:W-:Y:S01]  /*11300*/  IMAD.U32 R50, RZ, RZ, UR8 ;  /* 0x00000008ff327e24 */ /* 0x000fe2000f8e00ff */
[----:B----4-:R-:W-:Y:S02]  /*11310*/  SEL R46, R53, R58, P0 ;  /* 0x0000003a352e7207 */ /* 0x010fe40000000000 */
[----:B------:R-:W-:Y:S02]  /*11320*/  SEL R48, R58, R53, P0 ;  /* 0x000000353a307207 */ /* 0x000fe40000000000 */
[----:B------:R-:W-:Y:S02]  /*11330*/  SEL R47, R51, R54, P0 ;  /* 0x00000036332f7207 */ /* 0x000fe40000000000 */
[----:B------:R-:W-:Y:S01]  /*11340*/  SEL R49, R54, R51, P0 ;  /* 0x0000003336317207 */ /* 0x000fe20000000000 */
[----:B------:R-:W-:Y:S01]  /*11350*/  IMAD.U32 R51, RZ, RZ, UR9 ;  /* 0x00000009ff337e24 */ /* 0x000fe2000f8e00ff */
[----:B------:R-:W-:-:S02]  /*11360*/  F2FP.BF16.F32.PACK_AB R65, R39, R38 ;  /* 0x000000262741723e */ /* 0x000fc400000010ff */
        /* <DEDUP_REMOVED lines=11> */
[----:B------:R-:W-:Y:S01]  /*11420*/  F2FP.BF16.F32.PACK_AB R61, R47, R46 ;  /* 0x0000002e2f3d723e */ /* 0x000fe200000010ff */
[----:B------:R2:W-:Y:S01]  /*11430*/  STSM.16.M88.4 [R70], R56 ;  /* 0x0000003846007844 */ /* 0x0005e20000000200 */
[----:B------:R-:W-:Y:S02]  /*11440*/  F2FP.BF16.F32.PACK_AB R63, R49, R48 ;  /* 0x00000030313f723e */ /* 0x000fe400000010ff */
[----:B------:R-:W-:-:S03]  /*11450*/  ISETP.NE.U32.AND P0, PT, RZ, UR10, PT ;  /* 0x0000000aff007c0c */ /* 0x000fc6000bf05070 */
[----:B------:R3:W-:Y:S01]  /*11460*/  STSM.16.M88.4 [R69], R60 ;  /* 0x0000003c45007844 */ /* 0x0007e20000000200 */
[----:B------:R-:W-:Y:S01]  /*11470*/  ISETP.NE.AND.EX P0, PT, RZ, UR11, PT, P0 ;  /* 0x0000000bff007c0c */ /* 0x000fe2000bf05300 */
[----:B------:R-:W-:Y:S01]  /*11480*/  BAR.SYNC.DEFER_BLOCKING 0x1, 0x180 ;  /* 0x0046000000007b1d */ /* 0x000fe20000010000 */
[----:B-1----:R-:W-:-:S07]  /*11490*/  ISETP.NE.U32.AND P1, PT, R74, RZ, PT ;  /* 0x000000ff4a00720c */ /* 0x002fce0003f25070 */
[----:B0-----:R-:W0:Y:S04]  /*114a0*/  LDC R52, c[0x0][0xbe8] ;  /* 0x0002fa00ff347b82 */ /* 0x001e280000000800 */
[----:B------:R-:W4:Y:S01]  /*114b0*/  @P0 LDG.E R68, desc[UR52][R50.64] ;  /* 0x0000003432440981 */ /* 0x000f22000c1e1900 */
[----:B------:R-:W-:Y:S01]  /*114c0*/  R2UR UR4, R75 ;  /* 0x000000004b0472ca */ /* 0x000fe200000e0000 */
[----:B------:R-:W-:Y:S01]  /*114d0*/  VOTEU.ANY UP0, P1 ;  /* 0x00000000003f7886 */ /* 0x000fe20000800100 */
[----:B0-----:R-:W-:-:S11]  /*114e0*/  ISETP.NE.AND P1, PT, R52, 0x1, PT ;  /* 0x000000013400780c */ /* 0x001fd60003f25270 */
[----:B------:R-:W-:-:S03]  /*114f0*/  UISETP.NE.AND.EX UP0, UPT, UR4, URZ, UPT, UP0 ;  /* 0x0000003f0400728c */ /* 0x000fc6000bf05300 */
[----:B------:R-:W-:Y:S01]  /*11500*/  ULDC UR4, c[0x0][0xa88] ;  /* 0x0002a20000047ab9 */ /* 0x000fe20000000800 */
[----:B------:R-:W-:Y:S01]  /*11510*/  UISETP.GT.AND UP1, UPT, UR42, 0x1, UPT ;  /* 0x000000012a00788c */ /* 0x000fe2000bf24270 */
[----:B------:R-:W-:Y:S01]  /*11520*/  IMAD.U32 R9, RZ, RZ, UR4 ;  /* 0x00000004ff097e24 */ /* 0x000fe2000f8e00ff */
[----:B------:R-:W-:Y:S01]  /*11530*/  PLOP3.LUT P4, PT, PT, PT, UP0, 0x80, 0x0 ;  /* 0x000000000000781c */ /* 0x000fe20003f8f008 */
[----:B------:R-:W0:Y:S04]  /*11540*/  @P1 LDC R53, c[0x0][0xbec] ;  /* 0x0002fb00ff351b82 */ /* 0x000e280000000800 */
[----:B------:R-:W-:Y:S02]  /*11550*/  @UP0 ULDC.64 UR8, c[0x0][0xc08] ;  /* 0x0003020000080ab9 */ /* 0x000fe40000000a00 */
[----:B------:R-:W-:Y:S01]  /*11560*/  @UP0 UIMAD.WIDE UR8, UR37, 0x4, UR8 ;  /* 0x00000004250808a5 */ /* 0x000fe2000f8e0208 */
[----:B------:R-:W-:-:S05]  /*11570*/  UMOV UR14, 0x9b8 ;  /* 0x000009b8000e7882 */ /* 0x000fca0000000000 */
[----:B------:R-:W-:Y:S02]  /*11580*/  IMAD.U32 R54, RZ, RZ, UR8 ;  /* 0x00000008ff367e24 */ /* 0x000fe4000f8e00ff */
[----:B------:R-:W-:Y:S01]  /*11590*/  IMAD.U32 R55, RZ, RZ, UR9 ;  /* 0x00000009ff377e24 */ /* 0x000fe2000f8e00ff */
[----:B------:R-:W-:-:S04]  /*115a0*/  USEL UR14, UR14, 0x978, UP1 ;  /* 0x000009780e0e7887 */ /* 0x000fc80008800000 */
[----:B------:R1:W5:Y:S01]  /*115b0*/  @P4 LDG.E R9, desc[UR52][R54.64] ;  /* 0x0000003436094981 */ /* 0x000362000c1e1900 */
[----:B------:R-:W-:Y:S01]  /*115c0*/  UISETP.NE.U32.AND UP0, UPT, UR10, URZ, UPT ;  /* 0x0000003f0a00728c */ /* 0x000fe2000bf05070 */
[----:B--2---:R-:W-:Y:S01]  /*115d0*/  LEA.HI R57, R18, R17, RZ, 0x7 ;  /* 0x0000001112397211 */ /* 0x004fe200078f38ff */
[----:B------:R-:W-:Y:S01]  /*115e0*/  UMOV UR4, URZ ;  /* 0x0000003f00047c82 */ /* 0x000fe20008000000 */
[----:B------:R-:W-:Y:S01]  /*115f0*/  USEL UR16, UR41, URZ, UP1 ;  /* 0x0000003f29107287 */ /* 0x000fe20008800000 */
[----:B---3--:R-:W-:Y:S01]  /*11600*/  VIADD R60, R22, UR39 ;  /* 0x00000027163c7c36 */ /* 0x008fe20008000000 */
[----:B------:R-:W-:Y:S01]  /*11610*/  UISETP.NE.AND.EX UP0, UPT, UR11, URZ, UPT, UP0 ;  /* 0x0000003f0b00728c */ /* 0x000fe2000bf05300 */
[----:B------:R-:W-:Y:S01]  /*11620*/  LOP3.LUT R18, R57, 0xffffff80, RZ, 0xc0, !PT ;  /* 0xffffff8039127812 */ /* 0x000fe200078ec0ff */
[----:B------:R-:W-:Y:S01]  /*11630*/  ULDC.64 UR12, c[0x0][UR14+0x218] ;  /* 0x000086000e0c7abb */ /* 0x000fe20008000a00 */
[----:B------:R-:W-:Y:S01]  /*11640*/  ULDC.64 UR18, c[0x0][UR14+0x210] ;  /* 0x000084000e127abb */ /* 0x000fe20008000a00 */
[----:B-1----:R-:W1:Y:S01]  /*11650*/  @P1 LDC R55, c[0x0][0xbf0] ;  /* 0x0002fc00ff371b82 */ /* 0x002e620000000800 */
[----:B------:R-:W-:Y:S01]  /*11660*/  UIMAD.WIDE.U32 UR10, UR12, UR36, URZ ;  /* 0x000000240c0a72a5 */ /* 0x000fe2000f8e003f */
[----:B------:R-:W-:Y:S01]  /*11670*/  IMAD.IADD R58, R17, 0x1, -R18 ;  /* 0x00000001113a7824 */ /* 0x000fe200078e0a12 */
[----:B------:R-:W-:Y:S01]  /*11680*/  UIMAD UR12, UR13, UR36, URZ ;  /* 0x000000240d0c72a4 */ /* 0x000fe2000f8e023f */
[----:B0-----:R-:W-:Y:S01]  /*11690*/  @P1 IMAD.HI.U32 R18, R60, R53, RZ ;  /* 0x000000353c121227 */ /* 0x001fe200078e00ff */
[----:B------:R-:W-:Y:S01]  /*116a0*/  ULDC.64 UR8, c[0x0][UR14+0x220] ;  /* 0x000088000e087abb */ /* 0x000fe20008000a00 */
[----:B------:R-:W-:Y:S01]  /*116b0*/  USEL UR7, UR37, URZ, !UP0 ;  /* 0x0000003f25077287 */ /* 0x000fe2000c000000 */
[----:B------:R-:W-:Y:S01]  /*116c0*/  SHF.R.S32.HI R59, RZ, 0x1f, R58 ;  /* 0x0000001fff3b7819 */ /* 0x000fe2000001143a */
[----:B------:R-:W-:Y:S01]  /*116d0*/  ULDC.64 UR14, c[0x0][UR14+0x228] ;  /* 0x00008a000e0e7abb */ /* 0x000fe20008000a00 */
[----:B------:R-:W-:Y:S01]  /*116e0*/  USHF.R.S32.HI UR17, URZ, 0x1f, UR37 ;  /* 0x0000001f3f117899 */ /* 0x000fe20008011425 */
[----:B------:R-:W-:Y:S01]  /*116f0*/  IMAD.MOV.U32 R17, RZ, RZ, R60 ;  /* 0x000000ffff117224 */ /* 0x000fe200078e003c */
[----:B------:R-:W-:Y:S01]  /*11700*/  UIMAD.WIDE.U32 UR20, UR14, UR16, URZ ;  /* 0x000000100e1472a5 */ /* 0x000fe2000f8e003f */
[----:B------:R-:W-:Y:S01]  /*11710*/  SHF.R.S32.HI R57, RZ, 0x7, R57 ;  /* 0x00000007ff397819 */ /* 0x000fe20000011439 */
[----:B------:R-:W-:-:S02]  /*11720*/  UIADD3 UR11, UR11, UR12, URZ ;  /* 0x0000000c0b0b7290 */ /* 0x000fc4000fffe03f */
[----:B------:R-:W-:Y:S02]  /*11730*/  UIMAD.WIDE.U32 UR12, UR8, UR7, URZ ;  /* 0x00000007080c72a5 */ /* 0x000fe4000f8e003f */
[----:B------:R-:W-:Y:S01]  /*11740*/  USEL UR17, UR17, URZ, !UP0 ;  /* 0x0000003f11117287 */ /* 0x000fe2000c000000 */
[----:B------:R-:W-:Y:S01]  /*11750*/  IMAD.U32 R54, RZ, RZ, UR20 ;  /* 0x00000014ff367e24 */ /* 0x000fe2000f8e00ff */
[----:B------:R-:W-:Y:S02]  /*11760*/  UIMAD UR9, UR9, UR7, URZ ;  /* 0x00000007090972a4 */ /* 0x000fe4000f8e023f */
[----:B------:R-:W-:Y:S02]  /*11770*/  UIMAD UR14, UR15, UR16, URZ ;  /* 0x000000100f0e72a4 */ /* 0x000fe4000f8e023f */
[----:B------:R-:W-:Y:S01]  /*11780*/  UIMAD UR9, UR8, UR17, UR9 ;  /* 0x00000011080972a4 */ /* 0x000fe2000f8e0209 */
[----:B-1----:R-:W-:Y:S01]  /*11790*/  @P1 SHF.R.U32.HI R17, RZ, R55, R18 ;  /* 0x00000037ff111219 */ /* 0x002fe20000011612 */
[----:B------:R-:W-:Y:S01]  /*117a0*/  UIADD3 UR14, UR21, UR14, URZ ;  /* 0x0000000e150e7290 */ /* 0x000fe2000fffe03f */
[CC--:B------:R-:W-:Y:S01]  /*117b0*/  LEA.HI R18, R59.reuse, R58.reuse, RZ, 0x2 ;  /* 0x0000003a3b127211 */ /* 0x0c0fe200078f10ff */
[----:B------:R-:W-:Y:S01]  /*117c0*/  UIADD3 UR8, UR13, UR9, URZ ;  /* 0x000000090d087290 */ /* 0x000fe2000fffe03f */
[----:B------:R-:W-:Y:S01]  /*117d0*/  IMAD.U32 R55, RZ, RZ, UR21 ;  /* 0x00000015ff377e24 */ /* 0x000fe2000f8e00ff */
[----:B------:R-:W-:Y:S01]  /*117e0*/  LEA.HI R59, R59, R58, RZ, 0x5 ;  /* 0x0000003a3b3b7211 */ /* 0x000fe200078f28ff */
[--C-:B------:R-:W-:Y:S01]  /*117f0*/  IMAD.MOV R53, RZ, RZ, -R17.reuse ;  /* 0x000000ffff357224 */ /* 0x100fe200078e0a11 */
[--C-:B------:R-:W-:Y:S01]  /*11800*/  SHF.R.S32.HI R61, RZ, 0x2, R18.reuse ;  /* 0x00000002ff3d7819 */ /* 0x100fe20000011412 */
[----:B------:R-:W-:Y:S01]  /*11810*/  IMAD.U32 R55, RZ, RZ, UR14 ;  /* 0x0000000eff377e24 */ /* 0x000fe2000f8e00ff */
[----:B------:R-:W-:Y:S01]  /*11820*/  SHF.R.S32.HI R62, RZ, 0x1f, R18 ;  /* 0x0000001fff3e7819 */ /* 0x000fe20000011412 */
[----:B------:R-:W-:Y:S01]  /*11830*/  IMAD R53, R52, R53, R60 ;  /* 0x0000003534357224 */ /* 0x000fe200078e023c */
[----:B------:R-:W-:-:S02]  /*11840*/  SHF.R.S32.HI R18, RZ, 0x1f, R17 ;  /* 0x0000001fff127819 */ /* 0x000fc40000011411 */
[----:B------:R-:W-:Y:S01]  /*11850*/  LEA.HI R62, R62, R61, RZ, 0x3 ;  /* 0x0000003d3e3e7211 */ /* 0x000fe200078f18ff */
[----:B------:R-:W-:Y:S01]  /*11860*/  IMAD R56, R53, UR19, RZ ;  /* 0x0000001335387c24 */ /* 0x000fe2000f8e02ff */
[----:B------:R-:W-:Y:S02]  /*11870*/  SHF.R.S32.HI R59, RZ, 0x5, R59 ;  /* 0x00000005ff3b7819 */ /* 0x000fe4000001143b */
[----:B------:R-:W-:-:S05]  /*11880*/  LOP3.LUT R62, R62, 0xfffffff8, RZ, 0xc0, !PT ;  /* 0xfffffff83e3e7812 */ /* 0x000fca00078ec0ff */
[----:B------:R-:W-:-:S04]  /*11890*/  IMAD.IADD R62, R61, 0x1, -R62 ;  /* 0x000000013d3e7824 */ /* 0x000fc800078e0a3e */
[----:B------:R-:W-:Y:S01]  /*118a0*/  IMAD R59, R59, 0x10, R62 ;  /* 0x000000103b3b7824 */ /* 0x000fe200078e023e */
[----:B----4-:R-:W-:-:S13]  /*118b0*/  @P0 R2UR UR4, R68 ;  /* 0x00000000440402ca */ /* 0x010fda00000e0000 */
[----:B------:R-:W-:-:S06]  /*118c0*/  UIADD3 UR10, UP0, UP2, UR12, UR10, UR4 ;  /* 0x0000000a0c0a7290 */ /* 0x000fcc000fa1e004 */
[----:B------:R-:W-:Y:S01]  /*118d0*/  IADD3 R54, P2, P3, R17, UR10, R54 ;  /* 0x0000000a11367c10 */ /* 0x000fe2000fb5e036 */
[----:B------:R-:W-:Y:S01]  /*118e0*/  USHF.R.S32.HI UR10, URZ, 0x1f, UR4 ;  /* 0x0000001f3f0a7899 */ /* 0x000fe20008011404 */
[----:B------:R-:W-:-:S03]  /*118f0*/  SHF.R.S32.HI R17, RZ, 0x1f, R53 ;  /* 0x0000001fff117819 */ /* 0x000fc60000011435 */
[----:B------:R-:W-:Y:S02]  /*11900*/  UIADD3.X UR8, UR8, UR11, UR10, UP0, UP2 ;  /* 0x0000000b08087290 */ /* 0x000fe400087e440a */
[----:B------:R-:W-:-:S04]  /*11910*/  IMAD R17, R17, UR18, R56 ;  /* 0x0000001211117c24 */ /* 0x000fc8000f8e0238 */
[----:B------:R-:W-:Y:S01]  /*11920*/  IADD3.X R55, R18, UR8, R55, P2, P3 ;  /* 0x0000000812377c10 */ /* 0x000fe200097e6437 */
[----:B------:R-:W-:Y:S01]  /*11930*/  IMAD.HI R18, R57, 0x55555556, RZ ;  /* 0x5555555639127827 */ /* 0x000fe200078e02ff */
[----:B------:R-:W-:Y:S01]  /*11940*/  ULDC.64 UR8, c[0x0][0xba8] ;  /* 0x0002ea0000087ab9 */ /* 0x000fe20000000a00 */
[----:B------:R-:W-:Y:S01]  /*11950*/  @!UP1 ULDC UR8, c[0x0][0xb50] ;  /* 0x0002d40000089ab9 */ /* 0x000fe20000000800 */
[----:B------:R-:W-:Y:S01]  /*11960*/  @!UP1 ULDC UR9, c[0x0][0xb54] ;  /* 0x0002d50000099ab9 */ /* 0x000fe20000000800 */
[----:B------:R-:W-:Y:S01]  /*11970*/  IMAD.WIDE.U32 R54, R53, UR18, R54 ;  /* 0x0000001235367c25 */ /* 0x000fe2000f8e0036 */
[----:B------:R-:W-:-:S03]  /*11980*/  LEA.HI R56, R18, R18, RZ, 0x1 ;  /* 0x0000001212387211 */ /* 0x000fc600078f08ff */
[----:B------:R-:W-:Y:S01]  /*11990*/  IMAD.IADD R17, R55, 0x1, R17 ;  /* 0x0000000137117824 */ /* 0x000fe200078e0211 */
[----:B------:R-:W-:Y:S01]  /*119a0*/  LEA R18, P2, R54, UR8, 0x2 ;  /* 0x0000000836127c11 */ /* 0x000fe2000f8410ff */
[----:B------:R-:W-:-:S03]  /*119b0*/  IMAD R56, R56, -0x3, R57 ;  /* 0xfffffffd38387824 */ /* 0x000fc600078e0239 */
[----:B------:R-:W-:Y:S01]  /*119c0*/  LEA.HI.X R17, R54, UR9, R17, 0x2, P2 ;  /* 0x0000000936117c11 */ /* 0x000fe200090f1411 */
[----:B------:R-:W-:Y:S08]  /*119d0*/  @P4 BRA `(.L_x_11994) ;  /* 0x0000000000104947 */ /* 0x000ff00003800000 */
[----:B------:R-:W-:Y:S05]  /*119e0*/  @!P0 BRA `(.L_x_11994) ;  /* 0x00000000000c8947 */ /* 0x000fea0003800000 */
[----:B------:R-:W2:Y:S04]  /*119f0*/  LDG.E R54, desc[UR52][R50.64] ;  /* 0x0000003432367981 */ /* 0x000ea8000c1e1900 */
[----:B-----5:R-:W2:Y:S02]  /*11a00*/  LDG.E R9, desc[UR52][R50.64+0x4] ;  /* 0x0000043432097981 */ /* 0x020ea4000c1e1900 */
[----:B--2---:R-:W-:-:S07]  /*11a10*/  IMAD.IADD R9, R9, 0x1, -R54 ;  /* 0x0000000109097824 */ /* 0x004fce00078e0a36 */
.L_x_11994:
[----:B------:R-:W-:Y:S01]  /*11a20*/  IMAD R56, R56, 0x40, R59 ;  /* 0x0000004038387824 */ /* 0x000fe200078e023b */
[----:B------:R-:W-:Y:S01]  /*11a30*/  SHFL.IDX PT, R50, R18, RZ, 0x1c1f ;  /* 0x001c1fff12327589 */ /* 0x000fe200000e0000 */
[----:B-----5:R-:W-:Y:S01]  /*11a40*/  IMAD R9, R9, R52, RZ ;  /* 0x0000003409097224 */ /* 0x020fe200078e02ff */
[----:B------:R-:W-:Y:S01]  /*11a50*/  LOP3.LUT P0, RZ, R58, 0x3, RZ, 0xc0, !PT ;  /* 0x000000033aff7812 */ /* 0x000fe2000780c0ff */
[----:B------:R-:W-:Y:S01]  /*11a60*/  VIADD R56, R56, UR39 ;  /* 0x0000002738387c36 */ /* 0x000fe20008000000 */
[----:B------:R-:W0:Y:S03]  /*11a70*/  SHFL.IDX PT, R51, R17, RZ, 0x1c1f ;  /* 0x001c1fff11337589 */ /* 0x000e2600000e0000 */
[C---:B------:R-:W-:Y:S01]  /*11a80*/  VIADD R58, R56.reuse, 0x8 ;  /* 0x00000008383a7836 */ /* 0x040fe20000000000 */
[----:B------:R-:W-:Y:S01]  /*11a90*/  SHFL.IDX PT, R54, R18, 0x1, 0x1c1f ;  /* 0x003c1f0012367f89 */ /* 0x000fe200000e0000 */
[----:B------:R-:W-:-:S03]  /*11aa0*/  ISETP.GE.OR P2, PT, R56, R9, P0 ;  /* 0x000000093800720c */ /* 0x000fc60000746670 */
[----:B------:R-:W1:Y:S01]  /*11ab0*/  SHFL.IDX PT, R55, R17, 0x1, 0x1c1f ;  /* 0x003c1f0011377f89 */ /* 0x000e6200000e0000 */
[----:B------:R-:W-:-:S09]  /*11ac0*/  ISETP.GE.OR P0, PT, R58, R9, P0 ;  /* 0x000000093a00720c */ /* 0x000fd20000706670 */
[----:B0-----:R0:W-:Y:S04]  /*11ad0*/  @!P2 ST.E desc[UR52][R50.64], R6 ;  /* 0x000000063200a985 */ /* 0x0011e8000c101934 */
[----:B-1----:R0:W-:Y:S01]  /*11ae0*/  @!P0 ST.E desc[UR52][R54.64], R7 ;  /* 0x0000000736008985 */ /* 0x0021e2000c101934 */
[----:B------:R-:W-:-:S13]  /*11af0*/  PLOP3.LUT P0, PT, PT, PT, UP1, 0x80, 0x0 ;  /* 0x000000000000781c */ /* 0x000fda0003f0f018 */
[----:B0-----:R-:W-:Y:S05]  /*11b00*/  @P0 BRA `(.L_x_11995) ;  /* 0x0000000400ac0947 */ /* 0x001fea0003800000 */
[----:B------:R-:W-:Y:S01]  /*11b10*/  IMAD R7, R5, 0x40, R0 ;  /* 0x0000004005077824 */ /* 0x000fe200078e0200 */
[----:B------:R-:W-:Y:S01]  /*11b20*/  ULDC.64 UR12, c[0x0][0xaa0] ;  /* 0x0002a800000c7ab9 */ /* 0x000fe20000000a00 */
[----:B------:R-:W0:Y:S02]  /*11b30*/  @P1 LDC R17, c[0x0][0xbf0] ;  /* 0x0002fc00ff111b82 */ /* 0x000e240000000800 */
        /* <DEDUP_REMOVED lines=21> */
[----:B------:R-:W-:Y:S02]  /*11c90*/  IMAD R8, R8, 0x30, R5 ;  /* 0x0000003008087824 */ /* 0x000fe400078e0205 */
[----:B------:R-:W-:Y:S01]  /*11ca0*/  SHF.R.U64 R6, R6, 0x3, RZ ;  /* 0x0000000306067819 */ /* 0x000fe200000012ff */
[----:B------:R-:W-:Y:S01]  /*11cb0*/  UIMAD.WIDE.U32 UR8, UR4, UR12, URZ ;  /* 0x0000000c040872a5 */ /* 0x000fe2000f8e003f */
[----:B------:R-:W-:Y:S02]  /*11cc0*/  IMAD.X R33, RZ, RZ, R11, P0 ;  /* 0x000000ffff217224 */ /* 0x000fe400000e060b */
[----:B------:R-:W-:Y:S02]  /*11cd0*/  LOP3.LUT R32, R6, R7, RZ, 0x3c, !PT ;  /* 0x0000000706207212 */ /* 0x000fe400078e3cff */
[----:B------:R-:W1:Y:S01]  /*11ce0*/  @P1 LDC R7, c[0x0][0xbec] ;  /* 0x0002fb00ff071b82 */ /* 0x000e620000000800 */
[----:B------:R-:W-:Y:S01]  /*11cf0*/  UIMAD UR10, UR4, UR13, UR10 ;  /* 0x0000000d040a72a4 */ /* 0x000fe2000f8e020a */
[----:B------:R-:W-:-:S02]  /*11d00*/  VIADD R10, R8, UR39 ;  /* 0x00000027080a7c36 */ /* 0x000fc40008000000 */
[----:B------:R-:W5:Y:S01]  /*11d10*/  LD.E.128 R32, desc[UR52][R32.64] ;  /* 0x0000003420207980 */ /* 0x000f62000c101d00 */
[----:B------:R-:W-:Y:S01]  /*11d20*/  UIADD3 UR9, UR9, UR10, URZ ;  /* 0x0000000a09097290 */ /* 0x000fe2000fffe03f */
[----:B------:R-:W-:Y:S01]  /*11d30*/  IMAD.MOV.U32 R11, RZ, RZ, R10 ;  /* 0x000000ffff0b7224 */ /* 0x000fe200078e000a */
[----:B------:R-:W-:Y:S01]  /*11d40*/  USHF.R.S32.HI UR4, URZ, 0x1f, UR7 ;  /* 0x0000001f3f047899 */ /* 0x000fe20008011407 */
[----:B------:R-:W-:Y:S01]  /*11d50*/  VIADD R20, R5, UR39 ;  /* 0x0000002705147c36 */ /* 0x000fe20008000000 */
[----:B------:R-:W-:Y:S01]  /*11d60*/  ULDC.64 UR10, c[0x0][0xae8] ;  /* 0x0002ba00000a7ab9 */ /* 0x000fe20000000a00 */
[----:B------:R-:W-:Y:S01]  /*11d70*/  @!PT LDS RZ, [RZ] ;  /* 0x00000000fffff984 */ /* 0x000fe20000000800 */
[----:B------:R-:W-:Y:S01]  /*11d80*/  @!PT LDS RZ, [RZ] ;  /* 0x00000000fffff984 */ /* 0x000fe20000000800 */
[----:B------:R-:W-:Y:S01]  /*11d90*/  @!PT LDS RZ, [RZ] ;  /* 0x00000000fffff984 */ /* 0x000fe20000000800 */
[----:B------:R-:W-:Y:S01]  /*11da0*/  @!PT LDS RZ, [RZ] ;  /* 0x00000000fffff984 */ /* 0x000fe20000000800 */
[----:B------:R0:W-:Y:S06]  /*11db0*/  MEMBAR.ALL.CTA ;  /* 0x0000000000007992 */ /* 0x0001ec0000008000 */
[----:B0-----:R-:W0:Y:S01]  /*11dc0*/  FENCE.VIEW.ASYNC.S ;  /* 0x00000000000073c6 */ /* 0x001e220000000000 */
[----:B------:R-:W-:Y:S01]  /*11dd0*/  UIMAD.WIDE.U32 UR8, UR36, UR10, UR8 ;  /* 0x0000000a240872a5 */ /* 0x000fe2000f8e0008 */
[----:B------:R-:W-:-:S03]  /*11de0*/  VIADD R5, R4, 0x13220 ;  /* 0x0001322004057836 */ /* 0x000fc60000000000 */
[----:B------:R-:W-:-:S03]  /*11df0*/  UIMAD UR9, UR36, UR11, UR9 ;  /* 0x0000000b240972a4 */ /* 0x000fc6000f8e0209 */
[----:B------:R-:W-:Y:S02]  /*11e00*/  ULDC.64 UR10, c[0x0][0xaf0] ;  /* 0x0002bc00000a7ab9 */ /* 0x000fe40000000a00 */
[----:B------:R-:W-:Y:S02]  /*11e10*/  UIMAD UR4, UR4, UR10, URZ ;  /* 0x0000000a040472a4 */ /* 0x000fe4000f8e023f */
[----:B------:R-:W-:Y:S01]  /*11e20*/  UIMAD.WIDE.U32 UR8, UR7, UR10, UR8 ;  /* 0x0000000a070872a5 */ /* 0x000fe2000f8e0008 */
[----:B-1----:R-:W-:Y:S01]  /*11e30*/  @P1 IMAD.HI.U32 R6, R10, R7, RZ ;  /* 0x000000070a061227 */ /* 0x002fe200078e00ff */
[----:B------:R-:W-:-:S03]  /*11e40*/  UIMAD UR4, UR7, UR11, UR4 ;  /* 0x0000000b070472a4 */ /* 0x000fc6000f8e0204 */
[----:B------:R-:W-:Y:S01]  /*11e50*/  ULDC.64 UR10, c[0x0][0xae0] ;  /* 0x0002b800000a7ab9 */ /* 0x000fe20000000a00 */
[----:B------:R-:W-:Y:S01]  /*11e60*/  @P1 SHF.R.U32.HI R11, RZ, R17, R6 ;  /* 0x00000011ff0b1219 */ /* 0x000fe20000011606 */
[----:B------:R-:W-:Y:S02]  /*11e70*/  UIADD3 UR4, UR9, UR4, URZ ;  /* 0x0000000409047290 */ /* 0x000fe4000fffe03f */
[----:B------:R-:W-:Y:S01]  /*11e80*/  IMAD.U32 R7, RZ, RZ, UR9 ;  /* 0x00000009ff077e24 */ /* 0x000fe2000f8e00ff */
[--C-:B------:R-:W-:Y:S01]  /*11e90*/  SHF.R.S32.HI R8, RZ, 0x1f, R11.reuse ;  /* 0x0000001fff087819 */ /* 0x100fe2000001140b */
[----:B------:R-:W-:Y:S02]  /*11ea0*/  IMAD.MOV R17, RZ, RZ, -R11 ;  /* 0x000000ffff117224 */ /* 0x000fe400078e0a0b */
[----:B------:R-:W-:Y:S01]  /*11eb0*/  IMAD.U32 R6, RZ, RZ, UR8 ;  /* 0x00000008ff067e24 */ /* 0x000fe2000f8e00ff */
[----:B------:R-:W-:Y:S01]  /*11ec0*/  ULDC.64 UR8, c[0x0][0xad8] ;  /* 0x0002b60000087ab9 */ /* 0x000fe20000000a00 */
[----:B------:R-:W-:-:S02]  /*11ed0*/  IMAD R8, R8, UR10, RZ ;  /* 0x0000000a08087c24 */ /* 0x000fc4000f8e02ff */
[----:B------:R-:W-:Y:S02]  /*11ee0*/  IMAD R17, R52, R17, R10 ;  /* 0x0000001134117224 */ /* 0x000fe400078e020a */
[----:B------:R-:W-:Y:S01]  /*11ef0*/  IMAD.U32 R7, RZ, RZ, UR4 ;  /* 0x00000004ff077e24 */ /* 0x000fe2000f8e00ff */
[----:B------:R-:W-:Y:S01]  /*11f00*/  ULDC UR4, c[0x0][0xac8] ;  /* 0x0002b20000047ab9 */ /* 0x000fe20000000800 */
[C---:B------:R-:W-:Y:S01]  /*11f10*/  IMAD R21, R11.reuse, UR11, R8 ;  /* 0x0000000b0b157c24 */ /* 0x040fe2000f8e0208 */
[----:B------:R-:W-:Y:S01]  /*11f20*/  SHF.R.S32.HI R8, RZ, 0x1f, R17 ;  /* 0x0000001fff087819 */ /* 0x000fe20000011411 */
[----:B------:R-:W-:-:S04]  /*11f30*/  IMAD.WIDE.U32 R6, R11, UR10, R6 ;  /* 0x0000000a0b067c25 */ /* 0x000fc8000f8e0006 */
[----:B------:R-:W-:Y:S02]  /*11f40*/  IMAD.IADD R7, R7, 0x1, R21 ;  /* 0x0000000107077824 */ /* 0x000fe400078e0215 */
[----:B------:R-:W-:Y:S02]  /*11f50*/  IMAD R8, R8, UR8, RZ ;  /* 0x0000000808087c24 */ /* 0x000fe4000f8e02ff */
[----:B------:R-:W-:-:S04]  /*11f60*/  IMAD.WIDE.U32 R6, R17, UR8, R6 ;  /* 0x0000000811067c25 */ /* 0x000fc8000f8e0006 */
[----:B------:R-:W-:Y:S01]  /*11f70*/  IMAD R11, R17, UR9, R8 ;  /* 0x00000009110b7c24 */ /* 0x000fe2000f8e0208 */
[----:B------:R-:W-:Y:S01]  /*11f80*/  ULDC.64 UR8, c[0x0][0xa80] ;  /* 0x0002a00000087ab9 */ /* 0x000fe20000000a00 */
[----:B------:R-:W-:Y:S01]  /*11f90*/  VIADD R8, R20, 0x60 ;  /* 0x0000006014087836 */ /* 0x000fe20000000000 */
[----:B------:R-:W-:Y:S01]  /*11fa0*/  LEA R17, P0, R6, UR8, 0x1 ;  /* 0x0000000806117c11 */ /* 0x000fe2000f8008ff */
[----:B------:R-:W-:-:S04]  /*11fb0*/  IMAD.IADD R7, R7, 0x1, R11 ;  /* 0x0000000107077824 */ /* 0x000fc800078e020b */
[----:B0-----:R-:W0:Y:S01]  /*11fc0*/  SHFL.IDX PT, R37, R17, 0x1, 0x181f ;  /* 0x00381f0011257f89 */ /* 0x001e2200000e0000 */
[----:B------:R-:W-:Y:S01]  /*11fd0*/  LEA.HI.X R18, R6, UR9, R7, 0x1, P0 ;  /* 0x0000000906127c11 */ /* 0x000fe200080f0c07 */
[----:B------:R-:W-:Y:S01]  /*11fe0*/  VIADD R6, R20, 0x30 ;  /* 0x0000003014067836 */ /* 0x000fe20000000000 */
[----:B------:R-:W-:Y:S01]  /*11ff0*/  ISETP.GE.AND P0, PT, R0, UR4, PT ;  /* 0x0000000400007c0c */ /* 0x000fe2000bf06270 */
[----:B------:R-:W1:Y:S03]  /*12000*/  SHFL.IDX PT, R7, R17, RZ, 0x181f ;  /* 0x00181fff11077589 */ /* 0x000e6600000e0000 */
[-C--:B------:R-:W-:Y:S01]  /*12010*/  ISETP.GE.OR P1, PT, R20, R9.reuse, P0 ;  /* 0x000000091400720c */ /* 0x080fe20000726670 */
[----:B------:R-:W1:Y:S01]  /*12020*/  SHFL.IDX PT, R39, R17, 0x2, 0x181f ;  /* 0x00581f0011277f89 */ /* 0x000e6200000e0000 */
[-C--:B------:R-:W-:Y:S02]  /*12030*/  ISETP.GE.OR P2, PT, R6, R9.reuse, P0 ;  /* 0x000000090600720c */ /* 0x080fe40000746670 */
[----:B------:R-:W-:Y:S01]  /*12040*/  ISETP.GE.OR P3, PT, R8, R9, P0 ;  /* 0x000000090800720c */ /* 0x000fe20000766670 */
[----:B------:R-:W1:Y:S01]  /*12050*/  SHFL.IDX PT, R11, R18, RZ, 0x181f ;  /* 0x00181fff120b7589 */ /* 0x000e6200000e0000 */
[----:B------:R-:W-:-:S03]  /*12060*/  VIADD R8, R20, 0x90 ;  /* 0x0000009014087836 */ /* 0x000fc60000000000 */
[----:B------:R-:W1:Y:S02]  /*12070*/  SHFL.IDX PT, R21, R18, 0x1, 0x181f ;  /* 0x00381f0012157f89 */ /* 0x000e6400000e0000 */
[----:B------:R-:W-:Y:S02]  /*12080*/  ISETP.GE.OR P0, PT, R8, R9, P0 ;  /* 0x000000090800720c */ /* 0x000fe40000706670 */
[----:B------:R-:W1:Y:S02]  /*12090*/  SHFL.IDX PT, R36, R18, 0x2, 0x181f ;  /* 0x00581f0012247f89 */ /* 0x000e6400000e0000 */
[C---:B0-----:R-:W-:Y:S02]  /*120a0*/  @!P2 LEA R6, P5, R0.reuse, R37, 0x1 ;  /* 0x000000250006a211 */ /* 0x041fe400078a08ff */
[----:B------:R-:W0:Y:S01]  /*120b0*/  SHFL.IDX PT, R17, R17, 0x3, 0x181f ;  /* 0x00781f0011117f89 */ /* 0x000e2200000e0000 */
[----:B-1----:R-:W-:-:S03]  /*120c0*/  @!P1 LEA R4, P4, R0, R7, 0x1 ;  /* 0x0000000700049211 */ /* 0x002fc600078808ff */
[----:B------:R-:W1:Y:S01]  /*120d0*/  SHFL.IDX PT, R18, R18, 0x3, 0x181f ;  /* 0x00781f0012127f89 */ /* 0x000e6200000e0000 */
[----:B------:R-:W-:Y:S02]  /*120e0*/  PRMT R7, RZ, 0x654, R5 ;  /* 0x00000654ff077816 */ /* 0x000fe40000000005 */
[C---:B------:R-:W-:Y:S02]  /*120f0*/  @!P3 LEA R10, P6, R0.reuse, R39, 0x1 ;  /* 0x00000027000ab211 */ /* 0x040fe400078c08ff */
[----:B------:R0:W-:Y:S01]  /*12100*/  SYNCS.ARRIVE.TRANS64.RED.A1T0 RZ, [R7+URZ], RZ ;  /* 0x000000ff07ff79a7 */ /* 0x0001e2000810043f */
[C-C-:B------:R-:W-:Y:S02]  /*12110*/  @!P1 LEA.HI.X R5, R0.reuse, R11, R3.reuse, 0x1, P4 ;  /* 0x0000000b00059211 */ /* 0x140fe400020f0c03 */
[C-C-:B0-----:R-:W-:Y:S02]  /*12120*/  @!P2 LEA.HI.X R7, R0.reuse, R21, R3.reuse, 0x1, P5 ;  /* 0x000000150007a211 */ /* 0x141fe400028f0c03 */
[----:B------:R-:W-:Y:S01]  /*12130*/  @!P3 LEA.HI.X R11, R0, R36, R3, 0x1, P6 ;  /* 0x00000024000bb211 */ /* 0x000fe200030f0c03 */
[----:B--2---:R0:W-:Y:S04]  /*12140*/  @!P1 ST.E.128 desc[UR52][R4.64], R12 ;  /* 0x0000000c04009985 */ /* 0x0041e8000c101d34 */
[----:B---3--:R0:W-:Y:S04]  /*12150*/  @!P2 ST.E.128 desc[UR52][R6.64], R24 ;  /* 0x000000180600a985 */ /* 0x0081e8000c101d34 */
[----:B----4-:R0:W-:Y:S01]  /*12160*/  @!P3 ST.E.128 desc[UR52][R10.64], R28 ;  /* 0x0000001c0a00b985 */ /* 0x0101e2000c101d34 */
[----:B-1----:R-:W-:Y:S05]  /*12170*/  @P0 BRA `(.L_x_11996) ;  /* 0x0000001000d40947 */ /* 0x002fea0003800000 */
[----:B0-----:R-:W-:-:S04]  /*12180*/  LEA R4, P0, R0, R17, 0x1 ;  /* 0x0000001100047211 */ /* 0x001fc800078008ff */
[----:B------:R-:W-:-:S05]  /*12190*/  LEA.HI.X R5, R0, R18, R3, 0x1, P0 ;  /* 0x0000001200057211 */ /* 0x000fca00000f0c03 */
[----:B-----5:R0:W-:Y:S01]  /*121a0*/  ST.E.128 desc[UR52][R4.64], R32 ;  /* 0x0000002004007985 */ /* 0x0201e2000c101d34 */
[----:B------:R-:W-:Y:S05]  /*121b0*/  BRA `(.L_x_11996) ;  /* 0x0000001000c47947 */ /* 0x000fea0003800000 */
.L_x_11995:
[----:B------:R-:W-:Y:S01]  /*121c0*/  ULDC.64 UR12, c[0x0][0xb08] ;  /* 0x0002c200000c7ab9 */ /* 0x000fe20000000a00 */
[----:B------:R-:W0:Y:S01]  /*121d0*/  @P1 LDC R3, c[0x0][0xbec] ;  /* 0x0002fb00ff031b82 */ /* 0x000e220000000800 */
[----:B------:R-:W-:Y:S01]  /*121e0*/  UIMAD UR10, UR10, UR12, URZ ;  /* 0x0000000c0a0a72a4 */ /* 0x000fe2000f8e023f */
[----:B------:R-:W-:Y:S01]  /*121f0*/  VIADD R8, R4, 0x13220 ;  /* 0x0001322004087836 */ /* 0x000fe20000000000 */
[----:B------:R-:W-:Y:S01]  /*12200*/  UIMAD.WIDE.U32 UR8, UR4, UR12, URZ ;  /* 0x0000000c040872a5 */ /* 0x000fe2000f8e003f */
[----:B------:R-:W-:Y:S01]  /*12210*/  ISETP.GE.AND P0, PT, R56, R9, PT ;  /* 0x000000093800720c */ /* 0x000fe20003f06270 */
[----:B------:R-:W-:Y:S01]  /*12220*/  UIMAD UR10, UR4, UR13, UR10 ;  /* 0x0000000d040a72a4 */ /* 0x000fe2000f8e020a */
[C---:B------:R-:W-:Y:S01]  /*12230*/  VIADD R17, R19.reuse, 0x28 ;  /* 0x0000002813117836 */ /* 0x040fe20000000000 */
[----:B------:R-:W-:Y:S01]  /*12240*/  USHF.R.S32.HI UR4, URZ, 0x1f, UR7 ;  /* 0x0000001f3f047899 */ /* 0x000fe20008011407 */
[----:B------:R-:W1:Y:S01]  /*12250*/  @P1 LDC R5, c[0x0][0xbf0] ;  /* 0x0002fc00ff051b82 */ /* 0x000e620000000800 */
[----:B------:R-:W-:Y:S01]  /*12260*/  UIADD3 UR9, UR9, UR10, URZ ;  /* 0x0000000a09097290 */ /* 0x000fe2000fffe03f */
[----:B------:R-:W-:Y:S01]  /*12270*/  PRMT R8, RZ, 0x654, R8 ;  /* 0x00000654ff087816 */ /* 0x000fe20000000008 */
[C---:B------:R-:W-:Y:S01]  /*12280*/  VIADD R55, R19.reuse, 0x30 ;  /* 0x0000003013377836 */ /* 0x040fe20000000000 */
        /* <DEDUP_REMOVED lines=16> */
[----:B------:R-:W-:Y:S01]  /*12390*/  IMAD.MOV.U32 R3, RZ, RZ, R60 ;  /* 0x000000ffff037224 */ /* 0x000fe200078e003c */
[----:B------:R-:W-:Y:S01]  /*123a0*/  SHF.R.S32.HI R54, RZ, 0x1f, R57 ;  /* 0x0000001fff367819 */ /* 0x000fe20000011439 */
[----:B------:R-:W-:Y:S01]  /*123b0*/  ULDC.64 UR10, c[0x0][0xb48] ;  /* 0x0002d200000a7ab9 */ /* 0x000fe20000000a00 */
[----:B------:R-:W-:Y:S01]  /*123c0*/  UIADD3 UR9, UR9, UR4, URZ ;  /* 0x0000000409097290 */ /* 0x000fe2000fffe03f */
[----:B-1----:R-:W-:-:S02]  /*123d0*/  @P1 SHF.R.U32.HI R3, RZ, R5, R0 ;  /* 0x00000005ff031219 */ /* 0x002fc40000011600 */
        /* <DEDUP_REMOVED lines=15> */
[----:B------:R-:W-:-:S02]  /*124d0*/  IMAD.U32 R7, RZ, RZ, UR41 ;  /* 0x00000029ff077e24 */ /* 0x000fc4000f8e00ff */
        /* <DEDUP_REMOVED lines=10> */
[----:B------:R-:W-:Y:S01]  /*12580*/  LEA.HI.X R3, R4, UR9, R3, 0x2, P1 ;  /* 0x0000000904037c11 */ /* 0x000fe200088f1403 */
[----:B------:R2:W0:Y:S04]  /*12590*/  SHFL.IDX PT, R6, R0, RZ, 0x1c1f ;  /* 0x001c1fff00067589 */ /* 0x00042800000e0000 */
[----:B------:R2:W1:Y:S01]  /*125a0*/  SHFL.IDX PT, R7, R3, RZ, 0x1c1f ;  /* 0x001c1fff03077589 */ /* 0x00046200000e0000 */
        /* <DEDUP_REMOVED lines=9> */
[-C--:B------:R-:W-:Y:S02]  /*12640*/  @!P1 LEA.HI.X R11, R59, R7.reuse, R56, 0x2, P2 ;  /* 0x000000073b0b9211 */ /* 0x080fe400010f1438 */
[----:B------:R-:W-:Y:S01]  /*12650*/  ISETP.GE.AND P2, PT, R17, UR4, PT ;  /* 0x0000000411007c0c */ /* 0x000fe2000bf46270 */
[----:B------:R0:W-:Y:S01]  /*12660*/  @!P0 ST.E.64 desc[UR52][R4.64], R12 ;  /* 0x0000000c04008985 */ /* 0x0001e2000c101b34 */
[-C--:B------:R-:W-:Y:S02]  /*12670*/  @!P4 LEA R50, P0, R65, R6.reuse, 0x2 ;  /* 0x000000064132c211 */ /* 0x080fe400078010ff */
[----:B------:R-:W-:Y:S01]  /*12680*/  @!P5 LEA R52, P6, R63, R6, 0x2 ;  /* 0x000000063f34d211 */ /* 0x000fe200078c10ff */
[----:B------:R1:W-:Y:S01]  /*12690*/  @!P1 ST.E.64 desc[UR52][R10.64], R14 ;  /* 0x0000000e0a009985 */ /* 0x0003e2000c101b34 */
[----:B------:R-:W-:-:S02]  /*126a0*/  @!P4 LEA.HI.X R51, R65, R7, R64, 0x2, P0 ;  /* 0x000000074133c211 */ /* 0x000fc400000f1440 */
[----:B------:R-:W-:Y:S02]  /*126b0*/  ISETP.GE.AND P1, PT, R55, UR4, PT ;  /* 0x0000000437007c0c */ /* 0x000fe4000bf26270 */
[----:B------:R-:W-:Y:S01]  /*126c0*/  ISETP.GE.AND P0, PT, R57, UR4, PT ;  /* 0x0000000439007c0c */ /* 0x000fe2000bf06270 */
[----:B------:R3:W-:Y:S01]  /*126d0*/  @!P4 ST.E.64 desc[UR52][R50.64], R24 ;  /* 0x000000183200c985 */ /* 0x0007e2000c101b34 */
[----:B------:R-:W-:Y:S02]  /*126e0*/  @!P5 LEA.HI.X R53, R63, R7, R66, 0x2, P6 ;  /* 0x000000073f35d211 */ /* 0x000fe400030f1442 */
[----:B0-----:R-:W-:-:S03]  /*126f0*/  @!P3 LEA R4, P6, R61, R6, 0x2 ;  /* 0x000000063d04b211 */ /* 0x001fc600078c10ff */
[----:B------:R3:W-:Y:S01]  /*12700*/  @!P5 ST.E.64 desc[UR52][R52.64], R26 ;  /* 0x0000001a3400d985 */ /* 0x0007e2000c101b34 */
[-C--:B------:R-:W-:Y:S02]  /*12710*/  @!P2 LEA R12, P4, R17, R6.reuse, 0x2 ;  /* 0x00000006110ca211 */ /* 0x080fe400078810ff */
[-C--:B------:R-:W-:Y:S02]  /*12720*/  @!P3 LEA.HI.X R5, R61, R7.reuse, R60, 0x2, P6 ;  /* 0x000000073d05b211 */ /* 0x080fe400030f143c */
[-C--:B-1----:R-:W-:Y:S02]  /*12730*/  @!P1 LEA R10, P5, R55, R6.reuse, 0x2 ;  /* 0x00000006370a9211 */ /* 0x082fe400078a10ff */
[----:B------:R-:W-:Y:S01]  /*12740*/  @!P0 LEA R6, P6, R57, R6, 0x2 ;  /* 0x0000000639068211 */ /* 0x000fe200078c10ff */
[----:B------:R3:W-:Y:S01]  /*12750*/  @!P3 ST.E.64 desc[UR52][R4.64], R20 ;  /* 0x000000140400b985 */ /* 0x0007e2000c101b34 */
[-C--:B------:R-:W-:Y:S02]  /*12760*/  @!P2 LEA.HI.X R13, R17, R7.reuse, R62, 0x2, P4 ;  /* 0x00000007110da211 */ /* 0x080fe400020f143e */
[----:B------:R-:W-:-:S02]  /*12770*/  @!P1 LEA.HI.X R11, R55, R7, R18, 0x2, P5 ;  /* 0x00000007370b9211 */ /* 0x000fc400028f1412 */
[----:B------:R-:W-:Y:S01]  /*12780*/  @!P0 LEA.HI.X R7, R57, R7, R54, 0x2, P6 ;  /* 0x0000000739078211 */ /* 0x000fe200030f1436 */
[----:B------:R3:W-:Y:S04]  /*12790*/  @!P2 ST.E.64 desc[UR52][R12.64], R30 ;  /* 0x0000001e0c00a985 */ /* 0x0007e8000c101b34 */
[----:B------:R3:W-:Y:S04]  /*127a0*/  @!P1 ST.E.64 desc[UR52][R10.64], R34 ;  /* 0x000000220a009985 */ /* 0x0007e8000c101b34 */
[----:B------:R3:W-:Y:S02]  /*127b0*/  @!P0 ST.E.64 desc[UR52][R6.64], R40 ;  /* 0x0000002806008985 */ /* 0x0007e4000c101b34 */
.L_x_11998:
[----:B------:R-:W-:Y:S05]  /*127c0*/  BSYNC B1 ;  /* 0x0000000000017941 */ /* 0x000fea0003800000 */
.L_x_11997:
[----:B------:R-:W-:Y:S01]  /*127d0*/  ISETP.GE.AND P0, PT, R58, R9, PT ;  /* 0x000000093a00720c */ /* 0x000fe20003f06270 */
[----:B-1-3--:R3:W4:Y:S04]  /*127e0*/  SHFL.IDX PT, R7, R3, 0x1, 0x1c1f ;  /* 0x003c1f0003077f89 */ /* 0x00a72800000e0000 */
[----:B0-----:R3:W0:Y:S08]  /*127f0*/  SHFL.IDX PT, R6, R0, 0x1, 0x1c1f ;  /* 0x003c1f0000067f89 */ /* 0x00163000000e0000 */
[----:B---3--:R-:W-:Y:S05]  /*12800*/  @P0 BRA `(.L_x_11996) ;  /* 0x0000000c00300947 */ /* 0x008fea0003800000 */
[----:B------:R-:W-:Y:S02]  /*12810*/  ULDC UR4, c[0x0][0xac8] ;  /* 0x0002b20000047ab9 */ /* 0x000fe40000000800 */
[----:B------:R-:W-:Y:S02]  /*12820*/  ISETP.GE.AND P0, PT, R19, UR4, PT ;  /* 0x0000000413007c0c */ /* 0x000fe4000bf06270 */
[----:B------:R-:W-:Y:S02]  /*12830*/  ISETP.GE.AND P4, PT, R59, UR4, PT ;  /* 0x000000043b007c0c */ /* 0x000fe4000bf86270 */
[----:B------:R-:W-:Y:S02]  /*12840*/  ISETP.GE.AND P3, PT, R65, UR4, PT ;  /* 0x0000000441007c0c */ /* 0x000fe4000bf66270 */
[----:B------:R-:W-:Y:S02]  /*12850*/  ISETP.GE.AND P2, PT, R63, UR4, PT ;  /* 0x000000043f007c0c */ /* 0x000fe4000bf46270 */
[----:B------:R-:W-:-:S05]  /*12860*/  ISETP.GE.AND P1, PT, R61, UR4, PT ;  /* 0x000000043d007c0c */ /* 0x000fca000bf26270 */
[----:B0---4-:R-:W-:Y:S02]  /*12870*/  @!P0 IMAD.WIDE R4, R19, 0x4, R6 ;  /* 0x0000000413048825 */ /* 0x011fe400078e0206 */
[-C--:B--2---:R-:W-:Y:S02]  /*12880*/  @!P4 LEA R8, P5, R59, R6.reuse, 0x2 ;  /* 0x000000063b08c211 */ /* 0x084fe400078a10ff */
[-C--:B------:R-:W-:Y:S01]  /*12890*/  @!P3 LEA R10, P6, R65, R6.reuse, 0x2 ;  /* 0x00000006410ab211 */ /* 0x080fe200078c10ff */
[----:B------:R0:W-:Y:S01]  /*128a0*/  @!P0 ST.E.64 desc[UR52][R4.64], R38 ;  /* 0x0000002604008985 */ /* 0x0001e2000c101b34 */
[----:B------:R-:W-:Y:S02]  /*128b0*/  ISETP.GE.AND P0, PT, R17, UR4, PT ;  /* 0x0000000411007c0c */ /* 0x000fe4000bf06270 */
[----:B------:R-:W-:Y:S02]  /*128c0*/  @!P4 LEA.HI.X R9, R59, R7, R56, 0x2, P5 ;  /* 0x000000073b09c211 */ /* 0x000fe400028f1438 */
[----:B------:R-:W-:-:S02]  /*128d0*/  @!P2 LEA R12, P5, R63, R6, 0x2 ;  /* 0x000000063f0ca211 */ /* 0x000fc400078a10ff */
[-C--:B------:R-:W-:Y:S01]  /*128e0*/  @!P3 LEA.HI.X R11, R65, R7.reuse, R64, 0x2, P6 ;  /* 0x00000007410bb211 */ /* 0x080fe200030f1440 */
[----:B------:R3:W-:Y:S01]  /*128f0*/  @!P4 ST.E.64 desc[UR52][R8.64], R28 ;  /* 0x0000001c0800c985 */ /* 0x0007e2000c101b34 */
[----:B------:R-:W-:Y:S02]  /*12900*/  ISETP.GE.AND P6, PT, R55, UR4, PT ;  /* 0x0000000437007c0c */ /* 0x000fe4000bfc6270 */
[----:B------:R-:W-:Y:S01]  /*12910*/  @!P2 LEA.HI.X R13, R63, R7, R66, 0x2, P5 ;  /* 0x000000073f0da211 */ /* 0x000fe200028f1442 */
[----:B------:R3:W-:Y:S01]  /*12920*/  @!P3 ST.E.64 desc[UR52][R10.64], R32 ;  /* 0x000000200a00b985 */ /* 0x0007e2000c101b34 */
[----:B------:R-:W-:-:S03]  /*12930*/  @!P1 LEA R14, P5, R61, R6, 0x2 ;  /* 0x000000063d0e9211 */ /* 0x000fc600078a10ff */
[----:B------:R3:W-:Y:S01]  /*12940*/  @!P2 ST.E.64 desc[UR52][R12.64], R36 ;  /* 0x000000240c00a985 */ /* 0x0007e2000c101b34 */
[----:B------:R-:W-:Y:S02]  /*12950*/  @!P1 LEA.HI.X R15, R61, R7, R60, 0x2, P5 ;  /* 0x000000073d0f9211 */ /* 0x000fe400028f143c */
[----:B0-----:R-:W-:-:S03]  /*12960*/  @!P0 LEA R4, P5, R17, R6, 0x2 ;  /* 0x0000000611048211 */ /* 0x001fc600078a10ff */
        /* <DEDUP_REMOVED lines=8> */
[----:B---3--:R-:W-:-:S04]  /*129f0*/  LEA R4, P0, R57, R6, 0x2 ;  /* 0x0000000639047211 */ /* 0x008fc800078010ff */
[----:B------:R-:W-:-:S05]  /*12a00*/  LEA.HI.X R5, R57, R7, R54, 0x2, P0 ;  /* 0x0000000739057211 */ /* 0x000fca00000f1436 */
[----:B------:R0:W-:Y:S01]  /*12a10*/  ST.E.64 desc[UR52][R4.64], R48 ;  /* 0x0000003004007985 */ /* 0x0001e2000c101b34 */
[----:B------:R-:W-:Y:S05]  /*12a20*/  BRA `(.L_x_11996) ;  /* 0x0000000800a87947 */ /* 0x000fea0003800000 */
.L_x_11993:
        /* <DEDUP_REMOVED lines=30> */
.L_x_11999:
        /* <DEDUP_REMOVED lines=8> */
[----:B------:R-:W0:Y:S01]  /*12c90*/  LDC R13, c[0x0][0xbe8] ;  /* 0x0002fa00ff0d7b82 */ /* 0x000e220000000800 */
[----:B------:R-:W-:-:S05]  /*12ca0*/  IMAD.U32 R12, RZ, RZ, UR39 ;  /* 0x00000027ff0c7e24 */ /* 0x000fca000f8e00ff */
[----:B------:R-:W-:Y:S01]  /*12cb0*/  IADD3 R12, R12, -0x80, R23 ;  /* 0xffffff800c0c7810 */ /* 0x000fe20007ffe017 */
[----:B0-----:R-:W-:-:S05]  /*12cc0*/  IMAD R6, R4, R13, RZ ;  /* 0x0000000d04067224 */ /* 0x001fca00078e02ff */
        /* <DEDUP_REMOVED lines=49> */
.L_x_12001:
[----:B------:R-:W-:Y:S05]  /*12fe0*/  BSYNC B1 ;  /* 0x0000000000017941 */ /* 0x000fea0003800000 */
.L_x_12000:
        /* <DEDUP_REMOVED lines=8> */
[----:B------:R-:W-:-:S04]  /*13070*/  IMAD R8, R8, 0x30, R5 ;  /* 0x0000003008087824 */ /* 0x000fc800078e0205 */
[----:B------:R-:W-:-:S04]  /*13080*/  VIADD R8, R8, UR39 ;  /* 0x0000002708087c36 */ /* 0x000fc80008000000 */
[----:B------:R-:W-:Y:S01]  /*13090*/  IMAD.MOV.U32 R9, RZ, RZ, R8 ;  /* 0x000000ffff097224 */ /* 0x000fe200078e0008 */
[----:B------:R-:W-:Y:S02]  /*130a0*/  UIMAD UR10, UR11, UR13, UR10 ;  /* 0x0000000d0b0a72a4 */ /* 0x000fe4000f8e020a */
[----:B------:R-:W-:-:S04]  /*130b0*/  UIMAD.WIDE.U32 UR8, UR8, UR12, URZ ;  /* 0x0000000c080872a5 */ /* 0x000fc8000f8e003f */
[----:B------:R-:W-:-:S03]  /*130c0*/  UIADD3 UR9, UR9, UR10, URZ ;  /* 0x0000000a09097290 */ /* 0x000fc6000fffe03f */
[----:B------:R-:W-:Y:S01]  /*130d0*/  ULDC.64 UR10, c[0x0][0xae8] ;  /* 0x0002ba00000a7ab9 */ /* 0x000fe20000000a00 */
[----:B--2---:R-:W-:Y:S01]  /*130e0*/  ISETP.NE.AND P0, PT, R15, 0x1, PT ;  /* 0x000000010f00780c */ /* 0x004fe20003f05270 */
[----:B------:R-:W-:Y:S01]  /*130f0*/  UIMAD.WIDE.U32 UR8, UR36, UR10, UR8 ;  /* 0x0000000a240872a5 */ /* 0x000fe2000f8e0008 */
[----:B------:R-:W-:-:S03]  /*13100*/  IMAD R21, R4, R15, RZ ;  /* 0x0000000f04157224 */ /* 0x000fc600078e02ff */
        /* <DEDUP_REMOVED lines=31> */
[----:B------:R-:W0:Y:S01]  /*13300*/  SHFL.IDX PT, R9, R8, RZ, 0x181f ;  /* 0x00181fff08097589 */ /* 0x000e2200000e0000 */
[----:B------:R-:W-:Y:S01]  /*13310*/  VIADD R6, R5, UR39 ;  /* 0x0000002705067c36 */ /* 0x000fe20008000000 */
[----:B------:R-:W-:Y:S02]  /*13320*/  ISETP.GE.AND P0, PT, R0, UR4, PT ;  /* 0x0000000400007c0c */ /* 0x000fe4000bf06270 */
[----:B------:R-:W1:Y:S01]  /*13330*/  SHFL.IDX PT, R13, R8, 0x1, 0x181f ;  /* 0x00381f00080d7f89 */ /* 0x000e6200000e0000 */
[C---:B------:R-:W-:Y:S01]  /*13340*/  VIADD R4, R6.reuse, 0x30 ;  /* 0x0000003006047836 */ /* 0x040fe20000000000 */
[CC--:B------:R-:W-:Y:S01]  /*13350*/  ISETP.GE.OR P3, PT, R6.reuse, R21.reuse, P0 ;  /* 0x000000150600720c */ /* 0x0c0fe20000766670 */
[C---:B------:R-:W-:Y:S01]  /*13360*/  VIADD R5, R6.reuse, 0x60 ;  /* 0x0000006006057836 */ /* 0x040fe20000000000 */
[----:B------:R-:W2:Y:S01]  /*13370*/  SHFL.IDX PT, R15, R8, 0x2, 0x181f ;  /* 0x00581f00080f7f89 */ /* 0x000ea200000e0000 */
[----:B------:R-:W-:Y:S01]  /*13380*/  VIADD R6, R6, 0x90 ;  /* 0x0000009006067836 */ /* 0x000fe20000000000 */
[----:B------:R-:W-:-:S02]  /*13390*/  ISETP.GE.OR P2, PT, R4, R21, P0 ;  /* 0x000000150400720c */ /* 0x000fc40000746670 */
[----:B------:R-:W3:Y:S01]  /*133a0*/  SHFL.IDX PT, R7, R10, RZ, 0x181f ;  /* 0x00181fff0a077589 */ /* 0x000ee200000e0000 */
[-C--:B------:R-:W-:Y:S02]  /*133b0*/  ISETP.GE.OR P1, PT, R5, R21.reuse, P0 ;  /* 0x000000150500720c */ /* 0x080fe40000726670 */
[----:B------:R-:W-:Y:S01]  /*133c0*/  ISETP.GE.OR P0, PT, R6, R21, P0 ;  /* 0x000000150600720c */ /* 0x000fe20000706670 */
[----:B------:R2:W4:Y:S04]  /*133d0*/  SHFL.IDX PT, R17, R8, 0x3, 0x181f ;  /* 0x00781f0008117f89 */ /* 0x00052800000e0000 */
[----:B------:R-:W5:Y:S04]  /*133e0*/  SHFL.IDX PT, R11, R10, 0x1, 0x181f ;  /* 0x00381f000a0b7f89 */ /* 0x000f6800000e0000 */
[----:B------:R-:W5:Y:S01]  /*133f0*/  SHFL.IDX PT, R12, R10, 0x2, 0x181f ;  /* 0x00581f000a0c7f89 */ /* 0x000f6200000e0000 */
[----:B0-----:R-:W-:-:S03]  /*13400*/  @!P3 LEA R4, P6, R0, R9, 0x1 ;  /* 0x000000090004b211 */ /* 0x001fc600078c08ff */
[----:B------:R4:W0:Y:S01]  /*13410*/  SHFL.IDX PT, R14, R10, 0x3, 0x181f ;  /* 0x00781f000a0e7f89 */ /* 0x00082200000e0000 */
[C---:B-1----:R-:W-:Y:S02]  /*13420*/  @!P2 LEA R6, P5, R0.reuse, R13, 0x1 ;  /* 0x0000000d0006a211 */ /* 0x042fe400078a08ff */
[C---:B--2---:R-:W-:Y:S02]  /*13430*/  @!P1 LEA R8, P4, R0.reuse, R15, 0x1 ;  /* 0x0000000f00089211 */ /* 0x044fe400078808ff */
[C---:B---3--:R-:W-:Y:S02]  /*13440*/  @!P3 LEA.HI.X R5, R0.reuse, R7, R3, 0x1, P6 ;  /* 0x000000070005b211 */ /* 0x048fe400030f0c03 */
[----:B----4-:R-:W-:-:S03]  /*13450*/  @!P0 LEA R10, P6, R0, R17, 0x1 ;  /* 0x00000011000a8211 */ /* 0x010fc600078c08ff */
[----:B------:R2:W-:Y:S01]  /*13460*/  @!P3 ST.E.128 desc[UR52][R4.64], RZ ;  /* 0x000000ff0400b985 */ /* 0x0005e2000c101d34 */
[C-C-:B-----5:R-:W-:Y:S02]  /*13470*/  @!P2 LEA.HI.X R7, R0.reuse, R11, R3.reuse, 0x1, P5 ;  /* 0x0000000b0007a211 */ /* 0x160fe400028f0c03 */
[----:B------:R-:W-:-:S03]  /*13480*/  @!P1 LEA.HI.X R9, R0, R12, R3, 0x1, P4 ;  /* 0x0000000c00099211 */ /* 0x000fc600020f0c03 */
[----:B------:R2:W-:Y:S01]  /*13490*/  @!P2 ST.E.128 desc[UR52][R6.64], RZ ;  /* 0x000000ff0600a985 */ /* 0x0005e2000c101d34 */
[----:B0-----:R-:W-:-:S03]  /*134a0*/  @!P0 LEA.HI.X R11, R0, R14, R3, 0x1, P6 ;  /* 0x0000000e000b8211 */ /* 0x001fc600030f0c03 */
[----:B------:R2:W-:Y:S04]  /*134b0*/  @!P1 ST.E.128 desc[UR52][R8.64], RZ ;  /* 0x000000ff08009985 */ /* 0x0005e8000c101d34 */
[----:B------:R2:W-:Y:S02]  /*134c0*/  @!P0 ST.E.128 desc[UR52][R10.64], RZ ;  /* 0x000000ff0a008985 */ /* 0x0005e4000c101d34 */
.L_x_11996:
[----:B------:R-:W-:Y:S05]  /*134d0*/  BSYNC B0 ;  /* 0x0000000000007941 */ /* 0x000fea0003800000 */
.L_x_11992:
[----:B------:R-:W-:Y:S02]  /*134e0*/  ULDC UR4, c[0x0][0xc3c] ;  /* 0x00030f0000047ab9 */ /* 0x000fe40000000800 */
[----:B------:R-:W-:-:S06]  /*134f0*/  UISETP.GE.AND UP0, UPT, UR50, UR4, UPT ;  /* 0x000000043200728c */ /* 0x000fcc000bf06270 */
[----:B------:R-:W-:-:S13]  /*13500*/  PLOP3.LUT P0, PT, PT, PT, UP0, 0x80, 0x0 ;  /* 0x000000000000781c */ /* 0x000fda0003f0f008 */
[----:B------:R-:W-:Y:S05]  /*13510*/  @!P0 BRA `(.L_x_12002) ;  /* 0xfffffed400e08947 */ /* 0x000fea000383ffff */
[----:B------:R-:W-:Y:S05]  /*13520*/  EXIT ;  /* 0x000000000000794d */ /* 0x000fea0003800000 */
.L_x_11905:
        /* <DEDUP_REMOVED lines=17> */
.L_x_12003:
[----:B------:R-:W-:Y:S01]  /*13640*/  LOP3.LUT R0, R23, 0x1f, RZ, 0xc0, !PT ;  /* 0x0000001f17007812 */ /* 0x000fe200078ec0ff */
[----:B------:R-:W-:Y:S01]  /*13650*/  ULDC UR4, c[0x0][0xc3c] ;  /* 0x00030f0000047ab9 */ /* 0x000fe20000000800 */
[----:B------:R-:W-:Y:S02]  /*13660*/  IMAD.MOV.U32 R7, RZ, RZ, RZ ;  /* 0x000000ffff077224 */ /* 0x000fe400078e00ff */
[----:B------:R-:W-:-:S04]  /*13670*/  ISETP.NE.AND P0, PT, R0, 0x1f, PT ;  /* 0x0000001f0000780c */ /* 0x000fc80003f05270 */
[----:B------:R-:W-:-:S13]  /*13680*/  ISETP.GE.OR P1, PT, R0, UR4, !P0 ;  /* 0x0000000400007c0c */ /* 0x000fda000c726670 */
[----:B------:R-:W0:Y:S08]  /*13690*/  @!P1 LDC.64 R4, c[0x0][0xc80] ;  /* 0x00032000ff049b82 */ /* 0x000e300000000a00 */
[----:B------:R-:W1:Y:S01]  /*136a0*/  @!P1 LDC.64 R2, c[0x0][0xc78] ;  /* 0x00031e00ff029b82 */ /* 0x000e620000000a00 */
[----:B0-----:R-:W-:-:S05]  /*136b0*/  @!P1 IMAD.WIDE.U32 R4, R0, 0x4, R4 ;  /* 0x0000000400049825 */ /* 0x001fca00078e0004 */
[----:B------:R-:W2:Y:S01]  /*136c0*/  @!P1 LDG.E R6, desc[UR52][R4.64] ;  /* 0x0000003404069981 */ /* 0x000ea2000c1e1900 */
[----:B-1----:R-:W-:-:S05]  /*136d0*/  @!P1 IMAD.WIDE.U32 R2, R0, 0x4, R2 ;  /* 0x0000000400029825 */ /* 0x002fca00078e0002 */
        /* <DEDUP_REMOVED lines=33> */
.L_x_12007:
[----:B------:R-:W-:-:S03]  /*138f0*/  UIADD3 UR4, UR42, 0x1f, URZ ;  /* 0x0000001f2a047890 */ /* 0x000fc6000fffe03f */
[----:B------:R-:W-:Y:S01]  /*13900*/  ULDC UR42, c[0x0][0xc3c] ;  /* 0x00030f00002a7ab9 */ /* 0x000fe20000000800 */
[----:B------:R-:W-:-:S06]  /*13910*/  UISETP.GE.AND UP0, UPT, UR4, UR5, UPT ;  /* 0x000000050400728c */ /* 0x000fcc000bf06270 */
[----:B------:R-:W-:-:S13]  /*13920*/  PLOP3.LUT P6, PT, PT, PT, UP0, 0x40, 0x0 ;  /* 0x000000000000781c */ /* 0x000fda0003fce808 */
[----:B------:R-:W-:Y:S05]  /*13930*/  @!P6 BRA `(.L_x_12006) ;  /* 0x0000000800cce947 */ /* 0x000fea0003800000 */
[----:B------:R-:W-:Y:S02]  /*13940*/  UMOV UR42, UR4 ;  /* 0x00000004002a7c82 */ /* 0x000fe40008000000 */
[----:B------:R-:W-:-:S05]  /*13950*/  VIADD R7, R0, UR42 ;  /* 0x0000002a00077c36 */ /* 0x000fca0008000000 */
[----:B------:R-:W-:-:S13]  /*13960*/  ISETP.GE.OR P6, PT, R7, UR5, !P0 ;  /* 0x0000000507007c0c */ /* 0x000fda000c7c6670 */
[----:B------:R-:W0:Y:S08]  /*13970*/  @!P6 LDC.64 R4, c[0x0][0xc80] ;  /* 0x00032000ff04eb82 */ /* 0x000e300000000a00 */
[----:B------:R-:W1:Y:S01]  /*13980*/  @!P6 LDC.64 R2, c[0x0][0xc78] ;  /* 0x00031e00ff02eb82 */ /* 0x000e620000000a00 */
[----:B0-----:R-:W-:-:S04]  /*13990*/  @!P6 IMAD.WIDE R4, R7, 0x4, R4 ;  /* 0x000000040704e825 */ /* 0x001fc800078e0204 */
[----:B-1----:R-:W-:Y:S01]  /*139a0*/  @!P6 IMAD.WIDE R2, R7, 0x4, R2 ;  /* 0x000000040702e825 */ /* 0x002fe200078e0202 */
[----:B------:R-:W-:-:S06]  /*139b0*/  CS2R R6, SRZ ;  /* 0x0000000000067805 */ /* 0x000fcc000001ff00 */
[----:B------:R0:W2:Y:S04]  /*139c0*/  @!P6 LDG.E R6, desc[UR52][R4.64] ;  /* 0x000000340406e981 */ /* 0x0000a8000c1e1900 */
        /* <DEDUP_REMOVED lines=23> */
[----:B------:R-:W-:Y:S02]  /*13b40*/  IMAD.MOV.U32 R11, RZ, RZ, R2 ;  /* 0x000000ffff0b7224 */ /* 0x000fe400078e0002 */
[----:B------:R-:W-:-:S07]  /*13b50*/  IMAD.MOV.U32 R3, RZ, RZ, R5 ;  /* 0x000000ffff037224 */ /* 0x000fce00078e0005 */
.L_x_12005:
        /* <DEDUP_REMOVED lines=17> */
.L_x_12008:
[----:B-1----:R-:W-:-:S04]  /*13c70*/  IMAD R24, R3, R4, R24 ;  /* 0x0000000403187224 */ /* 0x002fc800078e0218 */
[----:B------:R-:W-:Y:S01]  /*13c80*/  IMAD.IADD R5, R9, 0x1, -R24 ;  /* 0x0000000109057824 */ /* 0x000fe200078e0a18 */
[----:B------:R-:W-:Y:S06]  /*13c90*/  @!P1 BRA `(.L_x_12009) ;  /* 0x0000000000e89947 */ /* 0x000fec0003800000 */
[-C--:B--2---:R-:W-:Y:S02]  /*13ca0*/  IABS R8, R6.reuse ;  /* 0x0000000600087213 */ /* 0x084fe40000000000 */
[----:B------:R-:W-:Y:S02]  /*13cb0*/  IABS R4, R7 ;  /* 0x0000000700047213 */ /* 0x000fe40000000000 */
[----:B------:R-:W1:Y:S01]  /*13cc0*/  I2F.RP R9, R8 ;  /* 0x0000000800097306 */ /* 0x000e620000209400 */
[----:B------:R-:W-:Y:S02]  /*13cd0*/  IABS R10, R5 ;  /* 0x00000005000a7213 */ /* 0x000fe40000000000 */
[----:B------:R-:W-:-:S05]  /*13ce0*/  IABS R12, R6 ;  /* 0x00000006000c7213 */ /* 0x000fca0000000000 */
[----:B-1----:R-:W0:Y:S02]  /*13cf0*/  MUFU.RCP R9, R9 ;  /* 0x0000000900097308 */ /* 0x002e240000001000 */
[----:B0-----:R-:W-:-:S06]  /*13d00*/  VIADD R2, R9, 0xffffffe ;  /* 0x0ffffffe09027836 */ /* 0x001fcc0000000000 */
[----:B------:R-:W0:Y:S08]  /*13d10*/  I2F.RP R9, R4 ;  /* 0x0000000400097306 */ /* 0x000e300000209400 */
[----:B------:R1:W2:Y:S08]  /*13d20*/  F2I.FTZ.U32.TRUNC.NTZ R3, R2 ;  /* 0x0000000200037305 */ /* 0x0002b0000021f000 */
[----:B0-----:R-:W0:Y:S01]  /*13d30*/  MUFU.RCP R9, R9 ;  /* 0x0000000900097308 */ /* 0x001e220000001000 */
[----:B-1----:R-:W-:-:S02]  /*13d40*/  IMAD.MOV.U32 R2, RZ, RZ, RZ ;  /* 0x000000ffff027224 */ /* 0x002fc400078e00ff */
[----:B--2---:R-:W-:-:S04]  /*13d50*/  IMAD.MOV R11, RZ, RZ, -R3 ;  /* 0x000000ffff0b7224 */ /* 0x004fc800078e0a03 */
[----:B------:R-:W-:-:S04]  /*13d60*/  IMAD R11, R11, R8, RZ ;  /* 0x000000080b0b7224 */ /* 0x000fc800078e02ff */
[----:B------:R-:W-:-:S04]  /*13d70*/  IMAD.HI.U32 R3, R3, R11, R2 ;  /* 0x0000000b03037227 */ /* 0x000fc800078e0002 */
[----:B------:R-:W-:Y:S02]  /*13d80*/  IMAD.MOV R11, RZ, RZ, -R12 ;  /* 0x000000ffff0b7224 */ /* 0x000fe400078e0a0c */
[----:B------:R-:W-:-:S04]  /*13d90*/  IMAD.HI.U32 R2, R3, R10, RZ ;  /* 0x0000000a03027227 */ /* 0x000fc800078e00ff */
[----:B------:R-:W-:Y:S02]  /*13da0*/  IMAD R3, R2, R11, R10 ;  /* 0x0000000b02037224 */ /* 0x000fe400078e020a */
[----:B0-----:R-:W-:-:S03]  /*13db0*/  VIADD R10, R9, 0xffffffe ;  /* 0x0ffffffe090a7836 */ /* 0x001fc60000000000 */
[----:B------:R-:W-:-:S13]  /*13dc0*/  ISETP.GT.U32.AND P1, PT, R8, R3, PT ;  /* 0x000000030800720c */ /* 0x000fda0003f24070 */
[----:B------:R-:W-:Y:S02]  /*13dd0*/  @!P1 IMAD.IADD R3, R3, 0x1, -R8 ;  /* 0x0000000103039824 */ /* 0x000fe400078e0a08 */
[----:B------:R-:W-:Y:S01]  /*13de0*/  @!P1 VIADD R2, R2, 0x1 ;  /* 0x0000000102029836 */ /* 0x000fe20000000000 */
[----:B------:R-:W-:Y:S02]  /*13df0*/  ISETP.NE.AND P1, PT, R6, RZ, PT ;  /* 0x000000ff0600720c */ /* 0x000fe40003f25270 */
[----:B------:R-:W-:Y:S02]  /*13e00*/  ISETP.GE.U32.AND P0, PT, R3, R8, PT ;  /* 0x000000080300720c */ /* 0x000fe40003f06070 */
[----:B------:R-:W-:Y:S01]  /*13e10*/  LOP3.LUT R8, R5, R6, RZ, 0x3c, !PT ;  /* 0x0000000605087212 */ /* 0x000fe200078e3cff */
[----:B------:R-:W0:Y:S03]  /*13e20*/  F2I.FTZ.U32.TRUNC.NTZ R3, R10 ;  /* 0x0000000a00037305 */ /* 0x000e26000021f000 */
[----:B------:R-:W-:-:S07]  /*13e30*/  ISETP.GE.AND P2, PT, R8, RZ, PT ;  /* 0x000000ff0800720c */ /* 0x000fce0003f46270 */
[----:B------:R-:W-:-:S04]  /*13e40*/  @P0 VIADD R2, R2, 0x1 ;  /* 0x0000000102020836 */ /* 0x000fc80000000000 */
[----:B------:R-:W-:Y:S01]  /*13e50*/  IMAD.MOV.U32 R12, RZ, RZ, R2 ;  /* 0x000000ffff0c7224 */ /* 0x000fe200078e0002 */
[----:B------:R-:W-:Y:S01]  /*13e60*/  IABS R2, R7 ;  /* 0x0000000700027213 */ /* 0x000fe20000000000 */
[----:B0-----:R-:W-:Y:S02]  /*13e70*/  IMAD.MOV R9, RZ, RZ, -R3 ;  /* 0x000000ffff097224 */ /* 0x001fe400078e0a03 */
[----:B------:R-:W-:Y:S01]  /*13e80*/  @!P2 IMAD.MOV R12, RZ, RZ, -R12 ;  /* 0x000000ffff0ca224 */ /* 0x000fe200078e0a0c */
[----:B------:R-:W-:Y:S01]  /*13e90*/  @!P1 LOP3.LUT R12, RZ, R6, RZ, 0x33, !PT ;  /* 0x00000006ff0c9212 */ /* 0x000fe200078e33ff */
[----:B------:R-:W-:Y:S02]  /*13ea0*/  IMAD.MOV R10, RZ, RZ, -R2 ;  /* 0x000000ffff0a7224 */ /* 0x000fe400078e0a02 */
[----:B------:R-:W-:Y:S01]  /*13eb0*/  IMAD R9, R9, R4, RZ ;  /* 0x0000000409097224 */ /* 0x000fe200078e02ff */
[----:B------:R-:W-:Y:S01]  /*13ec0*/  IABS R8, R12 ;  /* 0x0000000c00087213 */ /* 0x000fe20000000000 */
[----:B------:R-:W-:-:S04]  /*13ed0*/  IMAD.MOV.U32 R2, RZ, RZ, RZ ;  /* 0x000000ffff027224 */ /* 0x000fc800078e00ff */
        /* <DEDUP_REMOVED lines=22> */
.L_x_12009:
[----:B------:R-:W-:Y:S02]  /*14040*/  ULDC.64 UR4, c[0x0][0xc90] ;  /* 0x0003240000047ab9 */ /* 0x000fe40000000a00 */
[----:B------:R-:W-:-:S06]  /*14050*/  UIMAD.WIDE UR4, UR42, 0x4, UR4 ;  /* 0x000000042a0478a5 */ /* 0x000fcc000f8e0204 */
[----:B0-----:R-:W-:Y:S02]  /*14060*/  IMAD.U32 R2, RZ, RZ, UR4 ;  /* 0x00000004ff027e24 */ /* 0x001fe4000f8e00ff */
[----:B------:R-:W-:-:S05]  /*14070*/  IMAD.U32 R3, RZ, RZ, UR5 ;  /* 0x00000005ff037e24 */ /* 0x000fca000f8e00ff */
[----:B------:R0:W2:Y:S01]  /*14080*/  LDG.E R9, desc[UR52][R2.64] ;  /* 0x0000003402097981 */ /* 0x0000a2000c1e1900 */
[----:B------:R-:W-:Y:S01]  /*14090*/  IABS R13, R5 ;  /* 0x00000005000d7213 */ /* 0x000fe20000000000 */
[----:B0-----:R-:W-:Y:S02]  /*140a0*/  IMAD.MOV.U32 R2, RZ, RZ, RZ ;  /* 0x000000ffff027224 */ /* 0x001fe400078e00ff */
[----:B--2---:R-:W-:-:S05]  /*140b0*/  IMAD R8, R6, R9, RZ ;  /* 0x0000000906087224 */ /* 0x004fca00078e02ff */
[-C--:B------:R-:W-:Y:S02]  /*140c0*/  IABS R12, R8.reuse ;  /* 0x00000008000c7213 */ /* 0x080fe40000000000 */
[----:B------:R-:W-:Y:S02]  /*140d0*/  IABS R14, R8 ;  /* 0x00000008000e7213 */ /* 0x000fe40000000000 */
[----:B------:R-:W0:Y:S08]  /*140e0*/  I2F.RP R7, R12 ;  /* 0x0000000c00077306 */ /* 0x000e300000209400 */
[----:B0-----:R-:W0:Y:S02]  /*140f0*/  MUFU.RCP R7, R7 ;  /* 0x0000000700077308 */ /* 0x001e240000001000 */
[----:B0-----:R-:W-:-:S06]  /*14100*/  VIADD R10, R7, 0xffffffe ;  /* 0x0ffffffe070a7836 */ /* 0x001fcc0000000000 */
[----:B------:R-:W0:Y:S02]  /*14110*/  F2I.FTZ.U32.TRUNC.NTZ R3, R10 ;  /* 0x0000000a00037305 */ /* 0x000e24000021f000 */
[----:B0-----:R-:W-:-:S04]  /*14120*/  IMAD.MOV R11, RZ, RZ, -R3 ;  /* 0x000000ffff0b7224 */ /* 0x001fc800078e0a03 */
[----:B------:R-:W-:-:S04]  /*14130*/  IMAD R11, R11, R12, RZ ;  /* 0x0000000c0b0b7224 */ /* 0x000fc800078e02ff */
        /* <DEDUP_REMOVED lines=30> */
[----:B------:R-:W-:Y:S01]  /*14320*/  IMAD.MOV.U32 R2, RZ, RZ, R11 ;  /* 0x000000ffff027224 */ /* 0x000fe200078e000b */
[----:B------:R-:W-:-:S03]  /*14330*/  IABS R11, R12 ;  /* 0x0000000c000b7213 */ /* 0x000fc60000000000 */
[----:B------:R-:W-:Y:S02]  /*14340*/  IMAD R5, R2, R9, RZ ;  /* 0x0000000902057224 */ /* 0x000fe400078e02ff */
[----:B------:R-:W-:-:S04]  /*14350*/  IMAD.MOV.U32 R2, RZ, RZ, RZ ;  /* 0x000000ffff027224 */ /* 0x000fc800078e00ff */
[----:B------:R-:W-:Y:S01]  /*14360*/  IMAD.HI.U32 R2, R3, R5, R2 ;  /* 0x0000000503027227 */ /* 0x000fe200078e0002 */
[----:B------:R-:W-:-:S04]  /*14370*/  LOP3.LUT R3, R12, R4, RZ, 0x3c, !PT ;  /* 0x000000040c037212 */ /* 0x000fc800078e3cff */
[----:B------:R-:W-:Y:S01]  /*14380*/  ISETP.GE.AND P2, PT, R3, RZ, PT ;  /* 0x000000ff0300720c */ /* 0x000fe20003f46270 */
        /* <DEDUP_REMOVED lines=11> */
.L_x_12010:
[----:B------:R-:W-:-:S05]  /*14440*/  LOP3.LUT R25, RZ, R2, RZ, 0x33, !PT ;  /* 0x00000002ff197212 */ /* 0x000fca00078e33ff */
[----:B------:R-:W-:Y:S01]  /*14450*/  IMAD.IADD R25, R6, 0x1, R25 ;  /* 0x0000000106197824 */ /* 0x000fe200078e0219 */
[----:B------:R-:W-:Y:S06]  /*14460*/  BRA `(.L_x_12011) ;  /* 0x00000000000c7947 */ /* 0x000fec0003800000 */
.L_x_12006:
[----:B------:R-:W-:Y:S02]  /*14470*/  IMAD.MOV.U32 R24, RZ, RZ, R9 ;  /* 0x000000ffff187224 */ /* 0x000fe400078e0009 */
[----:B------:R-:W-:Y:S02]  /*14480*/  IMAD.MOV.U32 R25, RZ, RZ, RZ ;  /* 0x000000ffff197224 */ /* 0x000fe400078e00ff */
[----:B------:R-:W-:-:S07]  /*14490*/  IMAD.MOV.U32 R26, RZ, RZ, RZ ;  /* 0x000000ffff1a7224 */ /* 0x000fce00078e00ff */
.L_x_12011:
[----:B------:R-:W-:Y:S01]  /*144a0*/  ISETP.NE.AND P0, PT, R0, RZ, PT ;  /* 0x000000ff0000720c */ /* 0x000fe20003f05270 */
[----:B------:R-:W-:-:S12]  /*144b0*/  IMAD.U32 R27, RZ, RZ, UR42 ;  /* 0x0000002aff1b7e24 */ /* 0x000fd8000f8e00ff */
[----:B------:R-:W0:Y:S01]  /*144c0*/  @!P0 S2R R3, SR_CgaCtaId ;  /* 0x0000000000038919 */ /* 0x000e220000008800 */
[----:B------:R-:W-:-:S04]  /*144d0*/  @!P0 MOV R0, 0x400 ;  /* 0x0000040000008802 */ /* 0x000fc80000000f00 */
[----:B0-----:R-:W-:-:S05]  /*144e0*/  @!P0 LEA R0, R3, R0, 0x18 ;  /* 0x0000000003008211 */ /* 0x001fca00078ec0ff */
[----:B------:R0:W-:Y:S01]  /*144f0*/  @!P0 STS.128 [R0+0x132d0], R24 ;  /* 0x0132d01800008388 */ /* 0x0001e20000000c00 */
[----:B------:R-:W-:Y:S06]  /*14500*/  BAR.ARV 0x5, 0x200 ;  /* 0x0148000000007b1d */ /* 0x000fec0000002000 */
.L_x_12004:
[----:B------:R-:W-:Y:S01]  /*14510*/  ULDC UR4, c[0x0][0xc3c] ;  /* 0x00030f0000047ab9 */ /* 0x000fe20000000800 */
[----:B------:R1:W-:Y:S01]  /*14520*/  STL [R1+0x10], RZ ;  /* 0x000010ff01007387 */ /* 0x0003e20000100800 */
[----:B------:R-:W-:Y:S01]  /*14530*/  UISETP.GE.AND UP0, UPT, UR42, UR4, UPT ;  /* 0x000000042a00728c */ /* 0x000fe2000bf06270 */
[----:B------:R-:W-:Y:S02]  /*14540*/  IMAD.MOV.U32 R22, RZ, RZ, 0x1 ;  /* 0x00000001ff167424 */ /* 0x000fe400078e00ff */
[----:B------:R-:W-:-:S03]  /*14550*/  IMAD.MOV.U32 R19, RZ, RZ, RZ ;  /* 0x000000ffff137224 */ /* 0x000fc600078e00ff */
[----:B------:R-:W-:-:S13]  /*14560*/  PLOP3.LUT P0, PT, PT, PT, UP0, 0x80, 0x0 ;  /* 0x000000000000781c */ /* 0x000fda0003f0f008 */
[----:B-1----:R-:W-:Y:S05]  /*14570*/  @P0 BRA `(.L_x_12012) ;  /* 0x0000004400f80947 */ /* 0x002fea0003800000 */
[----:B------:R-:W1:Y:S01]  /*14580*/  S2UR UR5, SR_CgaCtaId ;  /* 0x00000000000579c3 */ /* 0x000e620000008800 */
[C---:B------:R-:W-:Y:S01]  /*14590*/  LOP3.LUT R10, R23.reuse, 0x7f, RZ, 0xc0, !PT ;  /* 0x0000007f170a7812 */ /* 0x040fe200078ec0ff */
[C---:B------:R-:W-:Y:S01]  /*145a0*/  IMAD.SHL.U32 R29, R23.reuse, 0x40, RZ ;  /* 0x00000040171d7824 */ /* 0x040fe200078e00ff */
[----:B------:R-:W-:Y:S01]  /*145b0*/  SHF.R.U32.HI R3, RZ, 0x1, R23 ;  /* 0x00000001ff037819 */ /* 0x000fe20000011617 */
[----:B------:R-:W-:Y:S01]  /*145c0*/  IMAD.SHL.U32 R2, R23, 0x10, RZ ;  /* 0x0000001017027824 */ /* 0x000fe200078e00ff */
[----:B------:R-:W-:Y:S01]  /*145d0*/  UMOV UR4, 0x400 ;  /* 0x0000040000047882 */ /* 0x000fe20000000000 */
[----:B------:R-:W-:Y:S01]  /*145e0*/  IMAD.SHL.U32 R5, R10, 0x10, RZ ;  /* 0x000000100a057824 */ /* 0x000fe200078e00ff */
[----:B------:R-:W-:Y:S01]  /*145f0*/  LOP3.LUT R4, R29, 0x180, RZ, 0xc0, !PT ;  /* 0x000001801d047812 */ /* 0x000fe200078ec0ff */
[C---:B------:R-:W-:Y:S01]  /*14600*/  IMAD.SHL.U32 R7, R23.reuse, 0x2, RZ ;  /* 0x0000000217077824 */ /* 0x040fe200078e00ff */
[----:B------:R-:W-:Y:S01]  /*14610*/  LOP3.LUT R6, R2, 0x1b0, RZ, 0xc0, !PT ;  /* 0x000001b002067812 */ /* 0x000fe200078ec0ff */
[----:B0-----:R-:W-:Y:S01]  /*14620*/  IMAD.SHL.U32 R0, R23, 0x20, RZ ;  /* 0x0000002017007824 */ /* 0x001fe200078e00ff */
[----:B------:R-:W-:Y:S01]  /*14630*/  LOP3.LUT R5, R5, 0x600, RZ, 0xc0, !PT ;  /* 0x0000060005057812 */ /* 0x000fe200078ec0ff */
[----:B------:R0:W-:Y:S01]  /*14640*/  STL [R1+0x10], RZ ;  /* 0x000010ff01007387 */ /* 0x0001e20000100800 */
[----:B------:R-:W-:Y:S01]  /*14650*/  LOP3.LUT R3, R4, 0x30, R3, 0xf8, !PT ;  /* 0x0000003004037812 */ /* 0x000fe200078ef803 */
[C---:B------:R-:W-:Y:S01]  /*14660*/  IMAD.SHL.U32 R4, R23.reuse, 0x8, RZ ;  /* 0x0000000817047824 */ /* 0x040fe200078e00ff */
[----:B------:R-:W-:Y:S01]  /*14670*/  LOP3.LUT R8, R6, 0x30, R7, 0x78, !PT ;  /* 0x0000003006087812 */ /* 0x000fe200078e7807 */
[----:B------:R-:W-:Y:S01]  /*14680*/  IMAD.SHL.U32 R9, R23, 0x4, RZ ;  /* 0x0000000417097824 */ /* 0x000fe200078e00ff */
[----:B------:R-:W-:Y:S01]  /*14690*/  LOP3.LUT R7, R5, 0x40, R2, 0xf8, !PT ;  /* 0x0000004005077812 */ /* 0x000fe200078ef802 */
[----:B------:R-:W-:Y:S01]  /*146a0*/  IMAD.MOV.U32 R22, RZ, RZ, 0x1 ;  /* 0x00000001ff167424 */ /* 0x000fe200078e00ff */
[----:B------:R-:W-:Y:S01]  /*146b0*/  LOP3.LUT R4, R3, 0x30, R4, 0x78, !PT ;  /* 0x0000003003047812 */ /* 0x000fe200078e7804 */
[----:B------:R-:W-:Y:S01]  /*146c0*/  IMAD.MOV.U32 R19, RZ, RZ, RZ ;  /* 0x000000ffff137224 */ /* 0x000fe200078e00ff */
[----:B------:R-:W-:Y:S01]  /*146d0*/  LOP3.LUT R5, R5, 0x60, R0, 0xf8, !PT ;  /* 0x0000006005057812 */ /* 0x000fe200078ef800 */
[----:B------:R-:W-:Y:S01]  /*146e0*/  ULOP3.LUT UR39, UR38, 0x1, URZ, 0xfc, !UPT ;  /* 0x0000000126277892 */ /* 0x000fe2000f8efc3f */
[----:B------:R-:W-:Y:S01]  /*146f0*/  LOP3.LUT R7, R7, R8, RZ, 0xfc, !PT ;  /* 0x0000000807077212 */ /* 0x000fe200078efcff */
[----:B-1----:R-:W-:Y:S01]  /*14700*/  ULEA UR4, UR5, UR4, 0x18 ;  /* 0x0000000405047291 */ /* 0x002fe2000f8ec03f */
[----:B------:R-:W-:Y:S01]  /*14710*/  SHF.R.U32.HI R3, RZ, 0x2, R10 ;  /* 0x00000002ff037819 */ /* 0x000fe2000001160a */
[----:B------:R-:W-:Y:S01]  /*14720*/  ULOP3.LUT UR41, UR38, 0x2, URZ, 0xfc, !UPT ;  /* 0x0000000226297892 */ /* 0x000fe2000f8efc3f */
[----:B------:R-:W-:Y:S01]  /*14730*/  LOP3.LUT R6, R0, 0x80, RZ, 0xc0, !PT ;  /* 0x0000008000067812 */ /* 0x000fe200078ec0ff */
[----:B------:R-:W-:Y:S01]  /*14740*/  ULDC UR40, c[0x0][0xc] ;  /* 0x0000030000287ab9 */ /* 0x000fe20000000800 */
[--C-:B------:R-:W-:Y:S01]  /*14750*/  LOP3.LUT R5, R5, 0x100, R0.reuse, 0xf8, !PT ;  /* 0x0000010005057812 */ /* 0x100fe200078ef800 */
[----:B------:R-:W-:Y:S01]  /*14760*/  IMAD.U32 R18, RZ, RZ, UR4 ;  /* 0x00000004ff127e24 */ /* 0x000fe2000f8e00ff */
[----:B------:R-:W-:Y:S01]  /*14770*/  LOP3.LUT R2, R3, 0x60, R0, 0xf8, !PT ;  /* 0x0000006003027812 */ /* 0x000fe200078ef800 */
[----:B------:R-:W-:Y:S01]  /*14780*/  ULDC.64 UR44, c[0x0][0x198] ;  /* 0x00006600002c7ab9 */ /* 0x000fe20000000a00 */
[----:B------:R-:W-:Y:S01]  /*14790*/  LOP3.LUT R6, R6, 0x10, R23, 0xf8, !PT ;  /* 0x0000001006067812 */ /* 0x000fe200078ef817 */
[----:B------:R-:W-:Y:S01]  /*147a0*/  IMAD.IADD R0, R18, 0x1, R7 ;  /* 0x0000000112007824 */ /* 0x000fe200078e0207 */
[----:B------:R-:W-:-:S02]  /*147b0*/  LOP3.LUT R29, R4, 0x640, R29, 0xf8, !PT ;  /* 0x00000640041d7812 */ /* 0x000fc400078ef81d */
[----:B------:R-:W-:Y:S02]  /*147c0*/  LOP3.LUT R6, R6, 0x10, R9, 0x78, !PT ;  /* 0x0000001006067812 */ /* 0x000fe400078e7809 */
[----:B------:R0:W-:Y:S02]  /*147d0*/  STL [R1+0xc], R0 ;  /* 0x00000c0001007387 */ /* 0x0001e40000100800 */
[----:B------:R-:W-:-:S07]  /*147e0*/  LOP3.LUT R28, R5, R6, RZ, 0xfc, !PT ;  /* 0x00000006051c7212 */ /* 0x000fce00078efcff */
.L_x_12086:
[----:B------:R-:W-:Y:S01]  /*147f0*/  ULDC.64 UR4, c[0x0][0xa00] ;  /* 0x0002800000047ab9 */ /* 0x000fe20000000a00 */
[----:B------:R-:W-:Y:S01]  /*14800*/  ULDC.64 UR10, c[0x0][0xa08] ;  /* 0x00028200000a7ab9 */ /* 0x000fe20000000a00 */
[----:B------:R-:W-:Y:S01]  /*14810*/  ISETP.NE.U32.AND P0, PT, RZ, UR4, PT ;  /* 0x00000004ff007c0c */ /* 0x000fe2000bf05070 */
[----:B------:R-:W-:Y:S01]  /*14820*/  ULDC.64 UR6, c[0x0][0xa00] ;  /* 0x0002800000067ab9 */ /* 0x000fe20000000a00 */
[----:B------:R-:W-:Y:S01]  /*14830*/  ISETP.NE.U32.AND P1, PT, RZ, UR10, PT ;  /* 0x0000000aff007c0c */ /* 0x000fe2000bf25070 */
[----:B------:R-:W-:Y:S01]  /*14840*/  UIMAD.WIDE UR6, UR42, 0x4, UR6 ;  /* 0x000000042a0678a5 */ /* 0x000fe2000f8e0206 */
[----:B------:R-:W-:Y:S01]  /*14850*/  ISETP.NE.AND.EX P0, PT, RZ, UR5, PT, P0 ;  /* 0x00000005ff007c0c */ /* 0x000fe2000bf05300 */
[----:B------:R-:W-:Y:S01]  /*14860*/  ULDC.64 UR4, c[0x0][0xa28] ;  /* 0x00028a0000047ab9 */ /* 0x000fe20000000a00 */
[----:B------:R-:W-:Y:S01]  /*14870*/  ULDC.64 UR8, c[0x0][0xa08] ;  /* 0x0002820000087ab9 */ /* 0x000fe20000000a00 */
[----:B------:R-:W-:Y:S01]  /*14880*/  UISETP.NE.U32.AND UP0, UPT, UR4, URZ, UPT ;  /* 0x0000003f0400728c */ /* 0x000fe2000bf05070 */
[----:B------:R-:W-:Y:S01]  /*14890*/  ISETP.NE.AND.EX P1, PT, RZ, UR11, PT, P1 ;  /* 0x0000000bff007c0c */ /* 0x000fe2000bf25310 */
[----:B------:R-:W-:Y:S01]  /*148a0*/  ULDC.64 UR10, c[0x0][0xa18] ;  /* 0x00028600000a7ab9 */ /* 0x000fe20000000a00 */
[----:B------:R-:W-:Y:S01]  /*148b0*/  IMAD.U32 R2, RZ, RZ, UR6 ;  /* 0x00000006ff027e24 */ /* 0x000fe2000f8e00ff */
[----:B------:R-:W-:Y:S01]  /*148c0*/  UISETP.NE.AND.EX UP0, UPT, UR5, URZ, UPT, UP0 ;  /* 0x0000003f0500728c */ /* 0x000fe2000bf05300 */
[----:B------:R-:W-:Y:S01]  /*148d0*/  IMAD.U32 R3, RZ, RZ, UR7 ;  /* 0x00000007ff037e24 */ /* 0x000fe2000f8e00ff */
[----:B------:R-:W-:Y:S01]  /*148e0*/  UISETP.NE.U32.AND UP1, UPT, UR10, URZ, UPT ;  /* 0x0000003f0a00728c */ /* 0x000fe2000bf25070 */
[----:B-1----:R-:W1:Y:S01]  /*148f0*/  LDC R5, c[0x0][0x288] ;  /* 0x0000a200ff057b82 */ /* 0x002e620000000800 */
[----:B------:R-:W-:-:S02]  /*14900*/  UIMAD.WIDE UR8, UR42, 0x4, UR8 ;  /* 0x000000042a0878a5 */ /* 0x000fc4000f8e0208 */
[----:B------:R-:W-:Y:S01]  /*14910*/  UISETP.NE.AND.EX UP1, UPT, UR11, URZ, UPT, UP1 ;  /* 0x0000003f0b00728c */ /* 0x000fe2000bf25310 */
[----:B0-2---:R0:W2:Y:S01]  /*14920*/  @P0 LDG.E R0, desc[UR52][R2.64] ;  /* 0x0000003402000981 */ /* 0x0050a2000c1e1900 */
[----:B------:R-:W-:-:S03]  /*14930*/  IMAD.MOV.U32 R27, RZ, RZ, RZ ;  /* 0x000000ffff1b7224 */ /* 0x000fc600078e00ff */
[----:B------:R-:W-:Y:S01]  /*14940*/  @UP0 ULDC.64 UR4, c[0x0][0xa28] ;  /* 0x00028a0000040ab9 */ /* 0x000fe20000000a00 */
[----:B------:R-:W-:Y:S01]  /*14950*/  PLOP3.LUT P2, PT, PT, PT, UP0, 0x80, 0x0 ;  /* 0x000000000000781c */ /* 0x000fe20003f4f008 */
[----:B------:R-:W-:Y:S01]  /*14960*/  @UP0 UIMAD.WIDE UR4, UR42, 0x4, UR4 ;  /* 0x000000042a0408a5 */ /* 0x000fe2000f8e0204 */
[----:B------:R-:W-:Y:S01]  /*14970*/  IMAD.MOV.U32 R4, RZ, RZ, RZ ;  /* 0x000000ffff047224 */ /* 0x000fe200078e00ff */
[----:B------:R-:W3:Y:S01]  /*14980*/  LDC R6, c[0x0][0x2f0] ;  /* 0x0000bc00ff067b82 */ /* 0x000ee20000000800 */
[----:B0-----:R-:W-:Y:S02]  /*14990*/  IMAD.U32 R2, RZ, RZ, UR8 ;  /* 0x00000008ff027e24 */ /* 0x001fe4000f8e00ff */
[----:B------:R-:W-:Y:S01]  /*149a0*/  IMAD.U32 R3, RZ, RZ, UR9 ;  /* 0x00000009ff037e24 */ /* 0x000fe2000f8e00ff */
[----:B------:R-:W-:-:S04]  /*149b0*/  PLOP3.LUT P4, PT, PT, PT, UP1, 0x80, 0x0 ;  /* 0x000000000000781c */ /* 0x000fc80003f8f018 */
[----:B------:R0:W5:Y:S02]  /*149c0*/  @P1 LDG.E R27, desc[UR52][R2.64] ;  /* 0x00000034021b1981 */ /* 0x000164000c1e1900 */
[----:B0-----:R-:W-:Y:S02]  /*149d0*/  IMAD.U32 R2, RZ, RZ, UR4 ;  /* 0x00000004ff027e24 */ /* 0x001fe4000f8e00ff */
[----:B------:R-:W-:Y:S01]  /*149e0*/  IMAD.U32 R3, RZ, RZ, UR5 ;  /* 0x00000005ff037e24 */ /* 0x000fe2000f8e00ff */
[----:B------:R-:W-:Y:S02]  /*149f0*/  @UP1 ULDC.64 UR4, c[0x0][0xa18] ;  /* 0x0002860000041ab9 */ /* 0x000fe40000000a00 */
[----:B------:R-:W-:Y:S02]  /*14a00*/  @UP1 UIMAD.WIDE UR4, UR42, 0x4, UR4 ;  /* 0x000000042a0418a5 */ /* 0x000fe4000f8e0204 */
[----:B------:R0:W5:Y:S04]  /*14a10*/  @P2 LDG.E R4, desc[UR52][R2.64] ;  /* 0x0000003402042981 */ /* 0x000168000c1e1900 */
[----:B0-----:R-:W-:-:S02]  /*14a20*/  IMAD.U32 R2, RZ, RZ, UR4 ;  /* 0x00000004ff027e24 */ /* 0x001fc4000f8e00ff */
[----:B------:R-:W-:Y:S01]  /*14a30*/  IMAD.U32 R3, RZ, RZ, UR5 ;  /* 0x00000005ff037e24 */ /* 0x000fe2000f8e00ff */
[----:B------:R-:W-:Y:S01]  /*14a40*/  R2UR UR36, R26 ;  /* 0x000000001a2472ca */ /* 0x000fe200000e0000 */
[----:B------:R-:W-:-:S03]  /*14a50*/  ULDC.64 UR4, c[0x0][0xa20] ;  /* 0x0002880000047ab9 */ /* 0x000fc60000000a00 */
[----:B-1----:R0:W4:Y:S01]  /*14a60*/  @P4 LDG.E R5, desc[UR52][R2.64] ;  /* 0x0000003402054981 */ /* 0x002122000c1e1900 */
[----:B------:R-:W-:Y:S01]  /*14a70*/  ISETP.NE.U32.AND P3, PT, RZ, UR4, PT ;  /* 0x00000004ff007c0c */ /* 0x000fe2000bf65070 */
[----:B------:R-:W-:-:S03]  /*14a80*/  UMOV UR43, URZ ;  /* 0x0000003f002b7c82 */ /* 0x000fc60008000000 */
[----:B------:R-:W-:-:S04]  /*14a90*/  ISETP.NE.AND.EX P3, PT, RZ, UR5, PT, P3 ;  /* 0x00000005ff007c0c */ /* 0x000fc8000bf65330 */
[----:B------:R-:W-:Y:S01]  /*14aa0*/  ULOP3.LUT UR36, UR36, 0xffff, URZ, 0xc0, !UPT ;  /* 0x0000ffff24247892 */ /* 0x000fe2000f8ec03f */
[----:B0-----:R-:W0:Y:S02]  /*14ab0*/  LDC.64 R2, c[0x0][0x418] ;  /* 0x00010600ff027b82 */ /* 0x001e240000000a00 */
[----:B0-----:R-:W-:Y:S02]  /*14ac0*/  ISETP.NE.U32.AND P2, PT, R2, RZ, PT ;  /* 0x000000ff0200720c */ /* 0x001fe40003f45070 */
[----:B------:R-:W-:Y:S02]  /*14ad0*/  LOP3.LUT R2, R26, 0xff000000, RZ, 0xc0, !PT ;  /* 0xff0000001a027812 */ /* 0x000fe400078ec0ff */
[----:B------:R-:W-:Y:S02]  /*14ae0*/  ISETP.NE.AND.EX P2, PT, R3, RZ, PT, P2 ;  /* 0x000000ff0300720c */ /* 0x000fe40003f45320 */
[----:B------:R-:W-:Y:S02]  /*14af0*/  SHF.R.U32.HI R3, RZ, 0x8, R2 ;  /* 0x00000008ff037819 */ /* 0x000fe40000011602 */
[----:B--2---:R-:W-:-:S02]  /*14b00*/  @P0 R2UR UR43, R0 ;  /* 0x00000000002b02ca */ /* 0x004fc400000e0000 */
[----:B------:R-:W-:-:S04]  /*14b10*/  LOP3.LUT R0, R26, 0xff0000, RZ, 0xc0, !PT ;  /* 0x00ff00001a007812 */ /* 0x000fc800078ec0ff */
[----:B------:R-:W-:Y:S01]  /*14b20*/  LEA.HI R0, R0, R3, RZ, 0x10 ;  /* 0x0000000300007211 */ /* 0x000fe200078f80ff */
[----:B----4-:R0:W-:Y:S01]  /*14b30*/  STL [R1+0x4], R5 ;  /* 0x0000040501007387 */ /* 0x0101e20000100800 */
[----:B------:R-:W-:Y:S02]  /*14b40*/  IMAD.MOV.U32 R10, RZ, RZ, R5 ;  /* 0x000000ffff0a7224 */ /* 0x000fe400078e0005 */
[----:B0-----:R-:W0:Y:S02]  /*14b50*/  LDC R5, c[0x0][0x424] ;  /* 0x00010900ff057b82 */ /* 0x001e240000000800 */
[----:B0-----:R-:W-:-:S05]  /*14b60*/  SEL R5, R5, 0x1, P2 ;  /* 0x0000000105057807 */ /* 0x001fca0001000000 */
[----:B---3--:R-:W-:Y:S01]  /*14b70*/  IMAD R5, R5, R6, RZ ;  /* 0x0000000605057224 */ /* 0x008fe200078e02ff */
        /* <DEDUP_REMOVED lines=8> */
.L_x_12013:
        /* <DEDUP_REMOVED lines=8> */
.L_x_12014:
[----:B------:R-:W-:Y:S05]  /*14c80*/  @!P1 BRA `(.L_x_12015) ;  /* 0x0000000000149947 */ /* 0x000fea0003800000 */
[----:B------:R-:W-:Y:S02]  /*14c90*/  IMAD.U32 R2, RZ, RZ, UR8 ;  /* 0x00000008ff027e24 */ /* 0x000fe4000f8e00ff */
[----:B------:R-:W-:-:S05]  /*14ca0*/  IMAD.U32 R3, RZ, RZ, UR9 ;  /* 0x00000009ff037e24 */ /* 0x000fca000f8e00ff */
[----:B------:R-:W2:Y:S04]  /*14cb0*/  LDG.E R6, desc[UR52][R2.64] ;  /* 0x0000003402067981 */ /* 0x000ea8000c1e1900 */
[----:B------:R-:W2:Y:S02]  /*14cc0*/  LDG.E R5, desc[UR52][R2.64+0x4] ;  /* 0x0000043402057981 */ /* 0x000ea4000c1e1900 */
[----:B--2---:R-:W-:-:S07]  /*14cd0*/  IMAD.IADD R5, R5, 0x1, -R6 ;  /* 0x0000000105057824 */ /* 0x004fce00078e0a06 */
.L_x_12015:
[----:B-1----:R-:W1:Y:S01]  /*14ce0*/  LDC R2, c[0x0][0x448] ;  /* 0x00011200ff027b82 */ /* 0x002e620000000800 */
[----:B------:R-:W-:Y:S02]  /*14cf0*/  IMAD R11, R25, 0xc0, RZ ;  /* 0x000000c0190b7824 */ /* 0x000fe400078e02ff */
[----:B-----5:R-:W-:Y:S02]  /*14d00*/  IMAD.IADD R6, R5, 0x1, -R4 ;  /* 0x0000000105067824 */ /* 0x020fe400078e0a04 */
[----:B------:R-:W-:Y:S01]  /*14d10*/  VIADD R4, R11, 0xbf ;  /* 0x000000bf0b047836 */ /* 0x000fe20000000000 */
[----:B------:R2:W-:Y:S02]  /*14d20*/  STL [R1], R11 ;  /* 0x0000000b01007387 */ /* 0x0005e40000100800 */
[----:B------:R-:W-:Y:S02]  /*14d30*/  IADD3 R5, R6, 0x1, -R10 ;  /* 0x0000000106057810 */ /* 0x000fe40007ffe80a */
[----:B-1----:R-:W-:-:S02]  /*14d40*/  ISETP.NE.AND P1, PT, R2, 0x1, PT ;  /* 0x000000010200780c */ /* 0x002fc40003f25270 */
[----:B------:R-:W1:Y:S11]  /*14d50*/  LDC.64 R2, c[0x0][0x9e0] ;  /* 0x00027800ff027b82 */ /* 0x000e760000000a00 */
[----:B------:R-:W3:Y:S08]  /*14d60*/  @P1 LDC R9, c[0x0][0x44c] ;  /* 0x00011300ff091b82 */ /* 0x000ef00000000800 */
[----:B------:R-:W4:Y:S01]  /*14d70*/  @P1 LDC R7, c[0x0][0x450] ;  /* 0x00011400ff071b82 */ /* 0x000f220000000800 */
[----:B-1----:R-:W-:Y:S01]  /*14d80*/  ISETP.GE.AND P2, PT, R3, 0x1, PT ;  /* 0x000000010300780c */ /* 0x002fe20003f46270 */
[----:B---3--:R-:W-:-:S05]  /*14d90*/  @P1 IMAD.HI.U32 R8, R4, R9, RZ ;  /* 0x0000000904081227 */ /* 0x008fca00078e00ff */
[----:B----4-:R-:W-:-:S05]  /*14da0*/  @P1 SHF.R.U32.HI R4, RZ, R7, R8 ;  /* 0x00000007ff041219 */ /* 0x010fca0000011608 */
[----:B------:R-:W-:-:S04]  /*14db0*/  IMAD.IADD R9, R5, 0x1, R4 ;  /* 0x0000000105097824 */ /* 0x000fc800078e0204 */
[----:B------:R-:W-:Y:S01]  /*14dc0*/  IMAD.IADD R2, R9, 0x1, R2 ;  /* 0x0000000109027824 */ /* 0x000fe200078e0202 */
[----:B--2---:R-:W-:Y:S06]  /*14dd0*/  @!P2 BRA `(.L_x_12016) ;  /* 0x000000000040a947 */ /* 0x004fec0003800000 */
        /* <DEDUP_REMOVED lines=10> */
.L_x_12017:
[----:B------:R-:W-:-:S13]  /*14e80*/  ISETP.NE.AND P0, PT, R3, 0x1, PT ;  /* 0x000000010300780c */ /* 0x000fda0003f05270 */
[----:B------:R-:W1:Y:S02]  /*14e90*/  @P0 LDC.64 R4, c[0x0][0x9e8] ;  /* 0x00027a00ff040b82 */ /* 0x000e640000000a00 */
[----:B-1----:R-:W-:-:S05]  /*14ea0*/  @P0 IMAD.HI.U32 R4, R7, R4, RZ ;  /* 0x0000000407040227 */ /* 0x002fca00078e00ff */
[----:B------:R-:W-:-:S07]  /*14eb0*/  @P0 SHF.R.U32.HI R7, RZ, R5, R4 ;  /* 0x00000005ff070219 */ /* 0x000fce0000011604 */
.L_x_12018:
[----:B------:R-:W-:-:S05]  /*14ec0*/  IMAD R7, R7, R3, R3 ;  /* 0x0000000307077224 */ /* 0x000fca00078e0203 */
[----:B------:R-:W-:-:S07]  /*14ed0*/  VIMNMX R2, R2, R7, PT ;  /* 0x0000000702027248 */ /* 0x000fce0003fe0100 */
.L_x_12016:
[----:B------:R-:W1:Y:S01]  /*14ee0*/  @P1 LDC R4, c[0x0][0x44c] ;  /* 0x00011300ff041b82 */ /* 0x000e620000000800 */
[----:B------:R-:W-:Y:S01]  /*14ef0*/  VIADD R2, R2, 0x9f ;  /* 0x0000009f02027836 */ /* 0x000fe20000000000 */
[----:B------:R-:W-:Y:S01]  /*14f00*/  ULDC UR4, c[0x0][0x9dc] ;  /* 0x0002770000047ab9 */ /* 0x000fe20000000800 */
[----:B------:R-:W-:-:S05]  /*14f10*/  IMAD.MOV.U32 R5, RZ, RZ, R11 ;  /* 0x000000ffff057224 */ /* 0x000fca00078e000b */
[----:B------:R-:W2:Y:S01]  /*14f20*/  @P1 LDC R7, c[0x0][0x450] ;  /* 0x00011400ff071b82 */ /* 0x000ea20000000800 */
[----:B-1----:R-:W-:-:S05]  /*14f30*/  @P1 IMAD.HI.U32 R4, R11, R4, RZ ;  /* 0x000000040b041227 */ /* 0x002fca00078e00ff */
[----:B--2---:R-:W-:Y:S01]  /*14f40*/  @P1 SHF.R.U32.HI R5, RZ, R7, R4 ;  /* 0x00000007ff051219 */ /* 0x004fe20000011604 */
[----:B------:R-:W-:-:S03]  /*14f50*/  IMAD.HI R4, R2, 0x66666667, RZ ;  /* 0x6666666702047827 */ /* 0x000fc600078e02ff */
[----:B------:R-:W-:Y:S01]  /*14f60*/  IADD3 R5, R5, R6, -R10 ;  /* 0x0000000605057210 */ /* 0x000fe20007ffe80a */
[----:B------:R-:W-:Y:S01]  /*14f70*/  VIADD R2, R6, 0x9f ;  /* 0x0000009f06027836 */ /* 0x000fe20000000000 */
[----:B------:R-:W-:-:S03]  /*14f80*/  SHF.R.U32.HI R7, RZ, 0x1f, R4 ;  /* 0x0000001fff077819 */ /* 0x000fc60000011604 */
[----:B------:R-:W-:Y:S01]  /*14f90*/  IMAD.HI R2, R2, 0x66666667, RZ ;  /* 0x6666666702027827 */ /* 0x000fe200078e02ff */
[----:B------:R-:W-:-:S04]  /*14fa0*/  LEA.HI.SX32 R4, R4, R7, 0x1a ;  /* 0x0000000704047211 */ /* 0x000fc800078fd2ff */
[----:B------:R-:W-:-:S04]  /*14fb0*/  SHF.R.U32.HI R7, RZ, 0x1f, R2 ;  /* 0x0000001fff077819 */ /* 0x000fc80000011602 */
[----:B------:R-:W-:Y:S01]  /*14fc0*/  LEA.HI.SX32 R7, R2, R7, 0x1a ;  /* 0x0000000702077211 */ /* 0x000fe200078fd2ff */
[----:B------:R-:W-:-:S03]  /*14fd0*/  VIADD R2, R5, -UR4 ;  /* 0x8000000405027c36 */ /* 0x000fc60008000000 */
[----:B------:R-:W-:Y:S01]  /*14fe0*/  VIMNMX R6, R7, R4, PT ;  /* 0x0000000407067248 */ /* 0x000fe20003fe0100 */
[----:B------:R-:W-:Y:S06]  /*14ff0*/  @!P2 BRA `(.L_x_12019) ;  /* 0x000000000040a947 */ /* 0x000fec0003800000 */
[----:B------:R-:W-:-:S05]  /*15000*/  IMAD.MOV.U32 R7, RZ, RZ, R5 ;  /* 0x000000ffff077224 */ /* 0x000fca00078e0005 */
        /* <DEDUP_REMOVED lines=9> */
.L_x_12020:
[----:B------:R-:W-:-:S13]  /*150a0*/  ISETP.NE.AND P0, PT, R3, 0x1, PT ;  /* 0x000000010300780c */ /* 0x000fda0003f05270 */
[----:B------:R-:W1:Y:S02]  /*150b0*/  @P0 LDC.64 R4, c[0x0][0x9e8] ;  /* 0x00027a00ff040b82 */ /* 0x000e640000000a00 */
[----:B-1----:R-:W-:-:S05]  /*150c0*/  @P0 IMAD.HI.U32 R4, R7, R4, RZ ;  /* 0x0000000407040227 */ /* 0x002fca00078e00ff */
[----:B------:R-:W-:-:S07]  /*150d0*/  @P0 SHF.R.U32.HI R7, RZ, R5, R4 ;  /* 0x00000005ff070219 */ /* 0x000fce0000011604 */
.L_x_12021:
[----:B------:R-:W-:-:S05]  /*150e0*/  IMAD R3, R7, R3, RZ ;  /* 0x0000000307037224 */ /* 0x000fca00078e02ff */
[----:B------:R-:W-:-:S07]  /*150f0*/  VIMNMX R2, R2, R3, !PT ;  /* 0x0000000302027248 */ /* 0x000fce0007fe0100 */
.L_x_12019:
[----:B------:R-:W-:Y:S01]  /*15100*/  SHF.R.U32.HI R5, RZ, 0x10, R0 ;  /* 0x00000010ff057819 */ /* 0x000fe20000011600 */
[----:B------:R-:W-:Y:S01]  /*15110*/  IMAD.HI R2, R2, 0x66666667, RZ ;  /* 0x6666666702027827 */ /* 0x000fe200078e02ff */
[----:B------:R-:W-:Y:S02]  /*15120*/  LOP3.LUT R0, R0, 0xff, RZ, 0xc0, !PT ;  /* 0x000000ff00007812 */ /* 0x000fe400078ec0ff */
        /* <DEDUP_REMOVED lines=8> */
[----:B-1----:R-:W-:Y:S01]  /*151b0*/  IABS R4, R5 ;  /* 0x0000000500047213 */ /* 0x002fe20000000000 */
[----:B------:R-:W-:-:S03]  /*151c0*/  IMAD.MOV.U32 R2, RZ, RZ, RZ ;  /* 0x000000ffff027224 */ /* 0x000fc600078e00ff */
[----:B------:R-:W1:Y:S08]  /*151d0*/  I2F.RP R7, R4 ;  /* 0x0000000400077306 */ /* 0x000e700000209400 */
[----:B-1----:R-:W1:Y:S02]  /*151e0*/  MUFU.RCP R7, R7 ;  /* 0x0000000700077308 */ /* 0x002e640000001000 */
[----:B-1----:R-:W-:-:S06]  /*151f0*/  VIADD R8, R7, 0xffffffe ;  /* 0x0ffffffe07087836 */ /* 0x002fcc0000000000 */
[----:B------:R-:W1:Y:S02]  /*15200*/  F2I.FTZ.U32.TRUNC.NTZ R3, R8 ;  /* 0x0000000800037305 */ /* 0x000e64000021f000 */
[----:B-1----:R-:W-:-:S04]  /*15210*/  IMAD.MOV R9, RZ, RZ, -R3 ;  /* 0x000000ffff097224 */ /* 0x002fc800078e0a03 */
[----:B------:R-:W-:-:S04]  /*15220*/  IMAD R9, R9, R4, RZ ;  /* 0x0000000409097224 */ /* 0x000fc800078e02ff */
[----:B------:R-:W-:Y:S01]  /*15230*/  IMAD.HI.U32 R3, R3, R9, R2 ;  /* 0x0000000903037227 */ /* 0x000fe200078e0002 */
[----:B------:R-:W-:Y:S02]  /*15240*/  IADD3 R2, R5, -0x1, R6 ;  /* 0xffffffff05027810 */ /* 0x000fe40007ffe006 */
[----:B------:R-:W-:-:S03]  /*15250*/  IABS R9, R5 ;  /* 0x0000000500097213 */ /* 0x000fc60000000000 */
[----:B------:R-:W-:Y:S02]  /*15260*/  IMAD.IADD R2, R2, 0x1, -R25 ;  /* 0x0000000102027824 */ /* 0x000fe400078e0a19 */
[----:B------:R-:W-:-:S03]  /*15270*/  IMAD.MOV R7, RZ, RZ, -R9 ;  /* 0x000000ffff077224 */ /* 0x000fc600078e0a09 */
        /* <DEDUP_REMOVED lines=14> */
.L_x_12022:
[-C--:B------:R-:W-:Y:S01]  /*15360*/  IMAD R25, R0, R2.reuse, R25 ;  /* 0x0000000200197224 */ /* 0x080fe200078e0219 */
        /* <DEDUP_REMOVED lines=22> */
.L_x_12024:
        /* <DEDUP_REMOVED lines=20> */
.L_x_12027:
[----:B------:R-:W-:Y:S05]  /*15610*/  BSYNC B6 ;  /* 0x0000000000067941 */ /* 0x000fea0003800000 */
.L_x_12026:
        /* <DEDUP_REMOVED lines=22> */
.L_x_12029:
[----:B------:R-:W-:Y:S05]  /*15780*/  BSYNC B6 ;  /* 0x0000000000067941 */ /* 0x000fea0003800000 */
.L_x_12028:
        /* <DEDUP_REMOVED lines=20> */
.L_x_12031:
[----:B------:R-:W-:Y:S05]  /*158d0*/  BSYNC B6 ;  /* 0x0000000000067941 */ /* 0x000fea0003800000 */
.L_x_12030:
        /* <DEDUP_REMOVED lines=19> */
.L_x_12033:
[----:B------:R-:W-:Y:S05]  /*15a10*/  BSYNC B6 ;  /* 0x0000000000067941 */ /* 0x000fea0003800000 */
.L_x_12032:
        /* <DEDUP_REMOVED lines=22> */
.L_x_12105:
        /* <DEDUP_REMOVED lines=10> */
.L_x_12108:
        /* <DEDUP_REMOVED lines=21> */
.L_x_12037:
[----:B---3--:R-:W-:Y:S01]  /*15d70*/  IMAD R2, R19, 0x8, R18 ;  /* 0x0000000813027824 */ /* 0x008fe200078e0212 */
[----:B------:R-:W-:Y:S01]  /*15d80*/  SHF.L.U32 R3, R22, 0x1f, RZ ;  /* 0x0000001f16037819 */ /* 0x000fe200000006ff */
[----:B------:R-:W3:Y:S03]  /*15d90*/  S2R R4, SR_TID.X ;  /* 0x0000000000047919 */ /* 0x000ee60000002100 */
[----:B------:R-:W4:Y:S01]  /*15da0*/  SYNCS.PHASECHK.TRANS64.TRYWAIT P0, [R2+URZ+0x13280], R3 ;  /* 0x01328003020075a7 */ /* 0x000f22000800017f */
[----:B---3--:R-:W-:-:S04]  /*15db0*/  LOP3.LUT R4, R4, 0x7f, RZ, 0xc0, !PT ;  /* 0x0000007f04047812 */ /* 0x008fc800078ec0ff */
[----:B------:R-:W-:Y:S01]  /*15dc0*/  ISETP.NE.AND P1, PT, R4, RZ, PT ;  /* 0x000000ff0400720c */ /* 0x000fe20003f25270 */
[----:B----4-:R-:W-:-:S12]  /*15dd0*/  @!P0 BRA `(.L_x_12038) ;  /* 0x0000003400f88947 */ /* 0x010fd80003800000 */
.L_x_12109:
[----:B------:R-:W-:Y:S05]  /*15de0*/  @P1 BRA `(.L_x_12039) ;  /* 0x00000000001c1947 */ /* 0x000fea0003800000 */
[----:B------:R-:W4:Y:S01]  /*15df0*/  S2R R4, SR_TID.X ;  /* 0x0000000000047919 */ /* 0x000f220000002100 */
[----:B-1----:R-:W-:-:S04]  /*15e00*/  IMAD.MOV.U32 R5, RZ, RZ, 0x2800 ;  /* 0x00002800ff057424 */ /* 0x002fc800078e00ff */
[----:B------:R1:W-:Y:S01]  /*15e10*/  SYNCS.ARRIVE.TRANS64 RZ, [R2+URZ+0x13270], R5 ;  /* 0x0132700502ff79a7 */ /* 0x0003e2000800003f */
[----:B----4-:R-:W-:-:S04]  /*15e20*/  LOP3.LUT R4, R4, 0x1f, RZ, 0xc0, !PT ;  /* 0x0000001f04047812 */ /* 0x010fc800078ec0ff */
[----:B------:R-:W-:-:S13]  /*15e30*/  ISETP.NE.AND P0, PT, R4, RZ, PT ;  /* 0x000000ff0400720c */ /* 0x000fda0003f05270 */
[----:B-1----:R-:W-:Y:S05]  /*15e40*/  @!P0 BRA `(.L_x_12039) ;  /* 0x0000000000048947 */ /* 0x002fea0003800000 */
[----:B------:R-:W-:Y:S01]  /*15e50*/  BPT.TRAP 0x1 ;  /* 0x000000040000795c */ /* 0x000fe20000300000 */
.L_x_12039:
        /* <DEDUP_REMOVED lines=10> */
[----:B------:R-:W-:-:S04]  /*15f00*/  UMOV UR34, URZ ;  /* 0x0000003f00227c82 */ /* 0x000fc80008000000 */
[----:B------:R-:W-:-:S04]  /*15f10*/  UIADD3 UR33, UR33, 0x13270, URZ ;  /* 0x0001327021217890 */ /* 0x000fc8000fffe03f */
[----:B------:R-:W-:-:S09]  /*15f20*/  UIADD3 UR32, UR32, 0x6000, URZ ;  /* 0x0000600020207890 */ /* 0x000fd2000fffe03f */
[----:B------:R4:W-:Y:S01]  /*15f30*/  UTMALDG.4D [UR32], [UR4], desc[UR6] ;  /* 0x00000620040075b4 */ /* 0x0009e20008019000 */
[----:B------:R-:W0:Y:S02]  /*15f40*/  SYNCS.PHASECHK.TRANS64.TRYWAIT P0, [R2+URZ+0x13240], R3 ;  /* 0x01324003020075a7 */ /* 0x000e24000800017f */
[----:B0---4-:R-:W-:Y:S05]  /*15f50*/  @!P0 BRA `(.L_x_12040) ;  /* 0x0000003400ac8947 */ /* 0x011fea0003800000 */
.L_x_12110:
        /* <DEDUP_REMOVED lines=8> */
.L_x_12041:
        /* <DEDUP_REMOVED lines=17> */
.L_x_12035:
        /* <DEDUP_REMOVED lines=13> */
[----:B------:R-:W-:Y:S02]  /*161c0*/  USHF.R.S32.HI UR43, URZ, 0x1f, UR42 ;  /* 0x0000001f3f2b7899 */ /* 0x000fe4000801142a */
[----:B------:R-:W-:Y:S02]  /*161d0*/  UIADD3 UR37, UR49, UR4, URZ ;  /* 0x0000000431257290 */ /* 0x000fe4000fffe03f */
[----:B------:R-:W-:Y:S02]  /*161e0*/  USEL UR46, UR42, URZ, !UP0 ;  /* 0x0000003f2a2e7287 */ /* 0x000fe4000c000000 */
[----:B------:R-:W-:Y:S01]  /*161f0*/  USEL UR43, UR43, URZ, !UP0 ;  /* 0x0000003f2b2b7287 */ /* 0x000fe2000c000000 */
[----:B------:R-:W-:Y:S11]  /*16200*/  @!P0 BRA `(.L_x_12043) ;  /* 0x0000000000408947 */ /* 0x000ff60003800000 */
[----:B0--3--:R-:W-:Y:S01]  /*16210*/  MOV R2, 0x0 ;  /* 0x0000000000027802 */ /* 0x009fe20000000f00 */
[----:B------:R-:W-:Y:S01]  /*16220*/  ULDC.64 UR6, c[0x4][0x198] ;  /* 0x0100660000067ab9 */ /* 0x000fe20000000a00 */
[----:B------:R-:W-:Y:S01]  /*16230*/  ULDC.64 UR8, c[0x4][0x1a0] ;  /* 0x0100680000087ab9 */ /* 0x000fe20000000a00 */
[----:B------:R-:W-:Y:S01]  /*16240*/  ULDC.64 UR4, c[0x4][0x28] ;  /* 0x01000a0000047ab9 */ /* 0x000fe20000000a00 */
[----:B------:R-:W-:Y:S02]  /*16250*/  IMAD.U32 R4, RZ, RZ, UR6 ;  /* 0x00000006ff047e24 */ /* 0x000fe4000f8e00ff */
        /* <DEDUP_REMOVED lines=11> */
.L_x_12043:
[----:B------:R-:W-:Y:S05]  /*16310*/  BSYNC B6 ;  /* 0x0000000000067941 */ /* 0x000fea0003800000 */
.L_x_12042:
[----:B------:R-:W4:Y:S01]  /*16320*/  LDL R11, [R1] ;  /* 0x00000000010b7983 */ /* 0x000f220000100800 */
[----:B------:R-:W0:Y:S01]  /*16330*/  LDC R9, c[0x0][0x448] ;  /* 0x00011200ff097b82 */ /* 0x000e220000000800 */
[----:B------:R-:W-:Y:S01]  /*16340*/  ULDC.64 UR6, c[0x0][0x2d8] ;  /* 0x0000b60000067ab9 */ /* 0x000fe20000000a00 */
[----:B------:R-:W-:Y:S01]  /*16350*/  UMOV UR4, UR48 ;  /* 0x0000003000047c82 */ /* 0x000fe20008000000 */
[----:B--2---:R-:W2:Y:S01]  /*16360*/  S2R R20, SR_TID.X ;  /* 0x0000000000147919 */ /* 0x004ea20000002100 */
[----:B------:R-:W-:Y:S01]  /*16370*/  UMOV UR5, UR37 ;  /* 0x0000002500057c82 */ /* 0x000fe20008000000 */
[----:B------:R-:W-:Y:S01]  /*16380*/  ULDC.64 UR8, c[0x0][0x2e0] ;  /* 0x0000b80000087ab9 */ /* 0x000fe20000000a00 */
[----:B------:R-:W-:Y:S02]  /*16390*/  UIMAD.WIDE.U32 UR4, UR36, UR6, UR4 ;  /* 0x00000006240472a5 */ /* 0x000fe4000f8e0004 */
[----:B------:R-:W-:Y:S02]  /*163a0*/  UIMAD UR6, UR43, UR8, URZ ;  /* 0x000000082b0672a4 */ /* 0x000fe4000f8e023f */
[----:B------:R-:W-:-:S02]  /*163b0*/  UIMAD UR5, UR36, UR7, UR5 ;  /* 0x00000007240572a4 */ /* 0x000fc4000f8e0205 */
[----:B------:R-:W-:Y:S01]  /*163c0*/  UIMAD UR6, UR46, UR9, UR6 ;  /* 0x000000092e0672a4 */ /* 0x000fe2000f8e0206 */
[----:B0-----:R-:W-:Y:S02]  /*163d0*/  ISETP.NE.AND P1, PT, R9, 0x1, PT ;  /* 0x000000010900780c */ /* 0x001fe40003f25270 */
[----:B--2---:R-:W-:-:S11]  /*163e0*/  LOP3.LUT R20, R20, 0x7f, RZ, 0xc0, !PT ;  /* 0x0000007f14147812 */ /* 0x004fd600078ec0ff */
[----:B---3--:R-:W0:Y:S01]  /*163f0*/  @P1 LDC R3, c[0x0][0x44c] ;  /* 0x00011300ff031b82 */ /* 0x008e220000000800 */
[----:B------:R-:W-:Y:S02]  /*16400*/  SHF.R.U32.HI R21, RZ, 0x2, R20 ;  /* 0x00000002ff157819 */ /* 0x000fe40000011614 */
[----:B------:R-:W2:Y:S05]  /*16410*/  S2R R20, SR_TID.X ;  /* 0x0000000000147919 */ /* 0x000eaa0000002100 */
[----:B-1----:R-:W1:Y:S01]  /*16420*/  @P1 LDC R5, c[0x0][0x450] ;  /* 0x00011400ff051b82 */ /* 0x002e620000000800 */
[----:B--2---:R-:W-:-:S05]  /*16430*/  IMAD.SHL.U32 R20, R20, 0x20, RZ ;  /* 0x0000002014147824 */ /* 0x004fca00078e00ff */
[----:B------:R-:W-:Y:S01]  /*16440*/  LOP3.LUT R20, R21, 0x60, R20, 0xf8, !PT ;  /* 0x0000006015147812 */ /* 0x000fe200078ef814 */
[----:B------:R-:W-:-:S03]  /*16450*/  UIMAD.WIDE.U32 UR4, UR46, UR8, UR4 ;  /* 0x000000082e0472a5 */ /* 0x000fc6000f8e0004 */
[----:B------:R-:W-:Y:S01]  /*16460*/  ULDC.64 UR8, c[0x0][0x280] ;  /* 0x0000a00000087ab9 */ /* 0x000fe20000000a00 */
[----:B------:R-:W-:Y:S02]  /*16470*/  UIADD3 UR6, UR5, UR6, URZ ;  /* 0x0000000605067290 */ /* 0x000fe4000fffe03f */
[----:B------:R-:W-:-:S04]  /*16480*/  IMAD.U32 R4, RZ, RZ, UR4 ;  /* 0x00000004ff047e24 */ /* 0x000fc8000f8e00ff */
[----:B------:R-:W-:Y:S02]  /*16490*/  IMAD.MOV.U32 R2, RZ, RZ, R4 ;  /* 0x000000ffff027224 */ /* 0x000fe400078e0004 */
[----:B----4-:R-:W-:Y:S02]  /*164a0*/  IMAD.IADD R6, R20, 0x1, R11 ;  /* 0x0000000114067824 */ /* 0x010fe400078e020b */
[----:B------:R2:W5:Y:S02]  /*164b0*/  LDL R20, [R1+0xc] ;  /* 0x00000c0001147983 */ /* 0x0005640000100800 */
[----:B0-----:R-:W-:Y:S01]  /*164c0*/  @P1 IMAD.HI.U32 R0, R6, R3, RZ ;  /* 0x0000000306001227 */ /* 0x001fe200078e00ff */
[----:B------:R-:W0:Y:S03]  /*164d0*/  S2R R21, SR_TID.X ;  /* 0x0000000000157919 */ /* 0x000e260000002100 */
[----:B------:R-:W-:Y:S01]  /*164e0*/  IMAD.MOV.U32 R7, RZ, RZ, R6 ;  /* 0x000000ffff077224 */ /* 0x000fe200078e0006 */
[----:B-1----:R-:W-:Y:S01]  /*164f0*/  @P1 SHF.R.U32.HI R7, RZ, R5, R0 ;  /* 0x00000005ff071219 */ /* 0x002fe20000011600 */
[----:B------:R-:W-:Y:S01]  /*16500*/  IMAD.U32 R5, RZ, RZ, UR5 ;  /* 0x00000005ff057e24 */ /* 0x000fe2000f8e00ff */
[----:B------:R-:W-:Y:S01]  /*16510*/  ULDC.64 UR4, c[0x0][0x2d0] ;  /* 0x0000b40000047ab9 */ /* 0x000fe20000000a00 */
[----:B------:R-:W-:Y:S01]  /*16520*/  IMAD.U32 R3, RZ, RZ, UR6 ;  /* 0x00000006ff037e24 */ /* 0x000fe2000f8e00ff */
[----:B------:R-:W-:Y:S01]  /*16530*/  SHF.R.S32.HI R0, RZ, 0x1f, R7 ;  /* 0x0000001fff007819 */ /* 0x000fe20000011407 */
[----:B------:R-:W-:Y:S01]  /*16540*/  ULDC.64 UR6, c[0x0][0x2c8] ;  /* 0x0000b20000067ab9 */ /* 0x000fe20000000a00 */
[----:B------:R-:W-:-:S04]  /*16550*/  IMAD.WIDE.U32 R4, R7, UR4, R2 ;  /* 0x0000000407047c25 */ /* 0x000fc8000f8e0002 */
[----:B------:R-:W-:-:S04]  /*16560*/  IMAD R0, R0, UR4, RZ ;  /* 0x0000000400007c24 */ /* 0x000fc8000f8e02ff */
[----:B------:R-:W-:Y:S02]  /*16570*/  IMAD R8, R7, UR5, R0 ;  /* 0x0000000507087c24 */ /* 0x000fe4000f8e0200 */
[----:B------:R-:W-:Y:S02]  /*16580*/  IMAD.MOV R0, RZ, RZ, -R7 ;  /* 0x000000ffff007224 */ /* 0x000fe400078e0a07 */
[----:B------:R-:W-:Y:S02]  /*16590*/  IMAD.IADD R5, R5, 0x1, R8 ;  /* 0x0000000105057824 */ /* 0x000fe400078e0208 */
[----:B------:R-:W-:Y:S01]  /*165a0*/  IMAD R0, R9, R0, R6 ;  /* 0x0000000009007224 */ /* 0x000fe200078e0206 */
[----:B------:R-:W1:Y:S03]  /*165b0*/  @P1 LDC R8, c[0x0][0x44c] ;  /* 0x00011300ff081b82 */ /* 0x000e660000000800 */
[----:B------:R-:W-:Y:S01]  /*165c0*/  IMAD.WIDE.U32 R4, R0, UR6, R4 ;  /* 0x0000000600047c25 */ /* 0x000fe2000f8e0004 */
[----:B------:R-:W-:-:S03]  /*165d0*/  SHF.R.S32.HI R7, RZ, 0x1f, R0 ;  /* 0x0000001fff077819 */ /* 0x000fc60000011400 */
[----:B0-----:R-:W-:Y:S02]  /*165e0*/  IMAD.SHL.U32 R21, R21, 0x10, RZ ;  /* 0x0000001015157824 */ /* 0x001fe400078e00ff */
[----:B------:R-:W-:-:S03]  /*165f0*/  IMAD R7, R7, UR6, RZ ;  /* 0x0000000607077c24 */ /* 0x000fc6000f8e02ff */
[----:B------:R-:W-:Y:S01]  /*16600*/  LOP3.LUT R21, R21, 0x30, RZ, 0xc0, !PT ;  /* 0x0000003015157812 */ /* 0x000fe200078ec0ff */
[----:B------:R-:W-:Y:S01]  /*16610*/  IMAD R7, R0, UR7, R7 ;  /* 0x0000000700077c24 */ /* 0x000fe2000f8e0207 */
[----:B------:R-:W-:-:S04]  /*16620*/  IADD3 R0, P0, R4, UR8, RZ ;  /* 0x0000000804007c10 */ /* 0x000fc8000ff1e0ff */
[----:B------:R-:W-:Y:S01]  /*16630*/  IADD3.X R4, R5, UR9, R7, P0, !PT ;  /* 0x0000000905047c10 */ /* 0x000fe200087fe407 */
[----:B------:R-:W-:Y:S01]  /*16640*/  VIADD R7, R6, 0x80 ;  /* 0x0000008006077836 */ /* 0x000fe20000000000 */
[----:B------:R-:W0:Y:S03]  /*16650*/  @P1 LDC R5, c[0x0][0x450] ;  /* 0x00011400ff051b82 */ /* 0x000e260000000800 */
[----:B------:R-:W-:Y:S02]  /*16660*/  IMAD.MOV.U32 R6, RZ, RZ, R7 ;  /* 0x000000ffff067224 */ /* 0x000fe400078e0007 */
[----:B-1----:R-:W-:-:S05]  /*16670*/  @P1 IMAD.HI.U32 R8, R7, R8, RZ ;  /* 0x0000000807081227 */ /* 0x002fca00078e00ff */
[----:B0-----:R-:W-:-:S05]  /*16680*/  @P1 SHF.R.U32.HI R6, RZ, R5, R8 ;  /* 0x00000005ff061219 */ /* 0x001fca0000011608 */
[----:B------:R-:W-:Y:S02]  /*16690*/  IMAD.MOV R5, RZ, RZ, -R6 ;  /* 0x000000ffff057224 */ /* 0x000fe400078e0a06 */
[----:B------:R-:W-:-:S04]  /*166a0*/  IMAD.WIDE.U32 R2, R6, UR4, R2 ;  /* 0x0000000406027c25 */ /* 0x000fc8000f8e0002 */
[----:B------:R-:W-:Y:S01]  /*166b0*/  IMAD R5, R9, R5, R7 ;  /* 0x0000000509057224 */ /* 0x000fe200078e0207 */
[----:B------:R-:W-:-:S05]  /*166c0*/  SHF.R.S32.HI R7, RZ, 0x1f, R6 ;  /* 0x0000001fff077819 */ /* 0x000fca0000011406 */
[----:B------:R-:W-:Y:S01]  /*166d0*/  IMAD R7, R7, UR4, RZ ;  /* 0x0000000407077c24 */ /* 0x000fe2000f8e02ff */
[----:B------:R-:W-:-:S03]  /*166e0*/  ULDC UR4, c[0x0][0x2b8] ;  /* 0x0000ae0000047ab9 */ /* 0x000fc60000000800 */
[----:B------:R-:W-:Y:S01]  /*166f0*/  IMAD R7, R6, UR5, R7 ;  /* 0x0000000506077c24 */ /* 0x000fe2000f8e0207 */
[----:B------:R-:W-:-:S03]  /*16700*/  SHF.R.S32.HI R6, RZ, 0x1f, R5 ;  /* 0x0000001fff067819 */ /* 0x000fc60000011405 */
[----:B------:R-:W-:Y:S02]  /*16710*/  IMAD.IADD R3, R3, 0x1, R7 ;  /* 0x0000000103037824 */ /* 0x000fe400078e0207 */
[----:B------:R-:W-:Y:S02]  /*16720*/  IMAD R6, R6, UR6, RZ ;  /* 0x0000000606067c24 */ /* 0x000fe4000f8e02ff */
[----:B------:R-:W-:-:S04]  /*16730*/  IMAD.WIDE.U32 R2, R5, UR6, R2 ;  /* 0x0000000605027c25 */ /* 0x000fc8000f8e0002 */
[----:B------:R-:W-:Y:S01]  /*16740*/  IMAD R6, R5, UR7, R6 ;  /* 0x0000000705067c24 */ /* 0x000fe2000f8e0206 */
[----:B------:R-:W-:-:S04]  /*16750*/  IADD3 R5, P0, R2, UR8, RZ ;  /* 0x0000000802057c10 */ /* 0x000fc8000ff1e0ff */
[----:B------:R-:W-:Y:S02]  /*16760*/  IADD3.X R6, R3, UR9, R6, P0, !PT ;  /* 0x0000000903067c10 */ /* 0x000fe400087fe406 */
[----:B------:R-:W-:Y:S01]  /*16770*/  ISETP.GE.AND P0, PT, R21, UR4, PT ;  /* 0x0000000415007c0c */ /* 0x000fe2000bf06270 */
[----:B------:R-:W-:-:S03]  /*16780*/  UMOV UR4, 0xffffffff ;  /* 0xffffffff00047882 */ /* 0x000fc60000000000 */
[----:B--2---:R-:W-:Y:S09]  /*16790*/  BRA.DIV UR4, `(.L_x_12044) ;  /* 0x0000002e04b07947 */ /* 0x004ff2000b800000 */
[----:B------:R-:W2:Y:S04]  /*167a0*/  LDL.LU R2, [R1+0x4] ;  /* 0x0000040001027983 */ /* 0x000ea80000300800 */
[----:B------:R-:W3:Y:S01]  /*167b0*/  LDL.LU R11, [R1] ;  /* 0x00000000010b7983 */ /* 0x000ee20000300800 */
[----:B------:R-:W0:Y:S02]  /*167c0*/  S2R R3, SR_TID.X ;  /* 0x0000000000037919 */ /* 0x000e240000002100 */
[----:B0-----:R-:W-:-:S04]  /*167d0*/  LOP3.LUT R3, R3, 0x7f, RZ, 0xc0, !PT ;  /* 0x0000007f03037812 */ /* 0x001fc800078ec0ff */
[----:B------:R-:W-:Y:S02]  /*167e0*/  SHF.R.U32.HI R10, RZ, 0x2, R3 ;  /* 0x00000002ff0a7819 */ /* 0x000fe40000011603 */
[----:B------:R-:W0:Y:S04]  /*167f0*/  SHFL.IDX PT, R3, R0, RZ, 0x1c1f ;  /* 0x001c1fff00037589 */ /* 0x000e2800000e0000 */
[----:B------:R-:W-:Y:S01]  /*16800*/  SHFL.IDX PT, R14, R0, 0x1, 0x1c1f ;  /* 0x003c1f00000e7f89 */ /* 0x000fe200000e0000 */
[----:B--2---:R-:W-:-:S03]  /*16810*/  IMAD R7, R2, R9, RZ ;  /* 0x0000000902077224 */ /* 0x004fc600078e02ff */
[----:B------:R-:W1:Y:S01]  /*16820*/  SHFL.IDX PT, R2, R4, RZ, 0x1c1f ;  /* 0x001c1fff04027589 */ /* 0x000e6200000e0000 */
[----:B---3--:R-:W-:-:S05]  /*16830*/  IMAD.IADD R8, R10, 0x1, R11 ;  /* 0x000000010a087824 */ /* 0x008fca00078e020b */
[----:B------:R-:W-:-:S13]  /*16840*/  ISETP.GE.AND P1, PT, R8, R7, PT ;  /* 0x000000070800720c */ /* 0x000fda0003f26270 */
[----:B0-----:R-:W-:-:S05]  /*16850*/  @!P1 IADD3 R9, P2, R21, R3, RZ ;  /* 0x0000000315099210 */ /* 0x001fca0007f5e0ff */
[----:B-1----:R-:W-:Y:S02]  /*16860*/  @!P1 IMAD.X R3, RZ, RZ, R2, P2 ;  /* 0x000000ffff039224 */ /* 0x002fe400010e0602 */
[----:B------:R-:W-:Y:S02]  /*16870*/  @!P1 IMAD.MOV.U32 R2, RZ, RZ, R9 ;  /* 0x000000ffff029224 */ /* 0x000fe400078e0009 */
[----:B------:R-:W-:-:S03]  /*16880*/  VIADD R10, R8, 0x20 ;  /* 0x00000020080a7836 */ /* 0x000fc60000000000 */
[----:B-----5:R0:W-:Y:S02]  /*16890*/  @!P1 LDGSTS.E.BYPASS.LTC128B.128 [R20+0xb000], desc[UR52][R2.64], !P0 ;  /* 0x0b00000002149fae */ /* 0x0201e4000c101d74 */
[----:B------:R-:W-:Y:S02]  /*168a0*/  ISETP.GE.AND P1, PT, R10, R7, PT ;  /* 0x000000070a00720c */ /* 0x000fe40003f26270 */
[----:B0-----:R-:W0:Y:S11]  /*168b0*/  SHFL.IDX PT, R2, R4, 0x1, 0x1c1f ;  /* 0x003c1f0004027f89 */ /* 0x001e3600000e0000 */
[----:B------:R-:W-:-:S02]  /*168c0*/  @!P1 IADD3 R9, P2, R21, R14, RZ ;  /* 0x0000000e15099210 */ /* 0x000fc40007f5e0ff */
[----:B------:R-:W1:Y:S01]  /*168d0*/  SHFL.IDX PT, R14, R0, 0x2, 0x1c1f ;  /* 0x005c1f00000e7f89 */ /* 0x000e6200000e0000 */
[----:B------:R-:W-:Y:S02]  /*168e0*/  VIADD R10, R8, 0x40 ;  /* 0x00000040080a7836 */ /* 0x000fe40000000000 */
[----:B0-----:R-:W-:Y:S02]  /*168f0*/  @!P1 IMAD.X R3, RZ, RZ, R2, P2 ;  /* 0x000000ffff039224 */ /* 0x001fe400010e0602 */
[----:B------:R-:W-:-:S05]  /*16900*/  @!P1 IMAD.MOV.U32 R2, RZ, RZ, R9 ;  /* 0x000000ffff029224 */ /* 0x000fca00078e0009 */
[----:B------:R0:W-:Y:S01]  /*16910*/  @!P1 LDGSTS.E.BYPASS.LTC128B.128 [R20+0xb800], desc[UR52][R2.64], !P0 ;  /* 0x0b80000002149fae */ /* 0x0001e2000c101d74 */
[----:B------:R-:W-:-:S03]  /*16920*/  ISETP.GE.AND P1, PT, R10, R7, PT ;  /* 0x000000070a00720c */ /* 0x000fc60003f26270 */
[----:B0-----:R-:W0:Y:S10]  /*16930*/  SHFL.IDX PT, R2, R4, 0x2, 0x1c1f ;  /* 0x005c1f0004027f89 */ /* 0x001e3400000e0000 */
[----:B-1----:R-:W-:Y:S01]  /*16940*/  @!P1 IADD3 R9, P2, R21, R14, RZ ;  /* 0x0000000e15099210 */ /* 0x002fe20007f5e0ff */
[----:B------:R-:W-:Y:S01]  /*16950*/  VIADD R10, R8, 0x80 ;  /* 0x00000080080a7836 */ /* 0x000fe20000000000 */
[----:B------:R-:W-:Y:S03]  /*16960*/  SHFL.IDX PT, R4, R4, 0x3, 0x1c1f ;  /* 0x007c1f0004047f89 */ /* 0x000fe600000e0000 */
[----:B0-----:R-:W-:-:S02]  /*16970*/  @!P1 IMAD.X R3, RZ, RZ, R2, P2 ;  /* 0x000000ffff039224 */ /* 0x001fc400010e0602 */
[----:B------:R-:W-:-:S05]  /*16980*/  @!P1 IMAD.MOV.U32 R2, RZ, RZ, R9 ;  /* 0x000000ffff029224 */ /* 0x000fca00078e0009 */
[----:B------:R0:W-:Y:S01]  /*16990*/  @!P1 LDGSTS.E.BYPASS.LTC128B.128 [R20+0xc000], desc[UR52][R2.64], !P0 ;  /* 0x0c00000002149fae */ /* 0x0001e2000c101d74 */
[-C--:B------:R-:W-:Y:S01]  /*169a0*/  ISETP.GE.AND P2, PT, R10, R7.reuse, PT ;  /* 0x000000070a00720c */ /* 0x080fe20003f46270 */
[----:B------:R-:W-:Y:S02]  /*169b0*/  VIADD R10, R8, 0x60 ;  /* 0x00000060080a7836 */ /* 0x000fe40000000000 */
[----:B0-----:R-:W0:Y:S03]  /*169c0*/  SHFL.IDX PT, R2, R0, 0x3, 0x1c1f ;  /* 0x007c1f0000027f89 */ /* 0x001e2600000e0000 */
[----:B------:R-:W-:Y:S01]  /*169d0*/  ISETP.GE.AND P1, PT, R10, R7, PT ;  /* 0x000000070a00720c */ /* 0x000fe20003f26270 */
[----:B------:R-:W1:Y:S04]  /*169e0*/  SHFL.IDX PT, R9, R5, RZ, 0x1c1f ;  /* 0x001c1fff05097589 */ /* 0x000e6800000e0000 */
[----:B------:R-:W2:Y:S08]  /*169f0*/  SHFL.IDX PT, R0, R6, RZ, 0x1c1f ;  /* 0x001c1fff06007589 */ /* 0x000eb000000e0000 */
[----:B0-----:R-:W-:-:S05]  /*16a00*/  @!P1 IADD3 R2, P3, R21, R2, RZ ;  /* 0x0000000215029210 */ /* 0x001fca0007f7e0ff */
[----:B------:R-:W-:-:S05]  /*16a10*/  @!P1 IMAD.X R3, RZ, RZ, R4, P3 ;  /* 0x000000ffff039224 */ /* 0x000fca00018e0604 */
[----:B------:R1:W-:Y:S02]  /*16a20*/  @!P1 LDGSTS.E.BYPASS.LTC128B.128 [R20+0xc800], desc[UR52][R2.64], !P0 ;  /* 0x0c80000002149fae */ /* 0x0003e4000c101d74 */
[----:B-1----:R-:W-:-:S05]  /*16a30*/  @!P2 IADD3 R2, P1, R21, R9, RZ ;  /* 0x000000091502a210 */ /* 0x002fca0007f3e0ff */
[----:B--2---:R-:W-:Y:S01]  /*16a40*/  @!P2 IMAD.X R3, RZ, RZ, R0, P1 ;  /* 0x000000ffff03a224 */ /* 0x004fe200008e0600 */
[----:B------:R-:W0:Y:S04]  /*16a50*/  SHFL.IDX PT, R6, R6, 0x1, 0x1c1f ;  /* 0x003c1f0006067f89 */ /* 0x000e2800000e0000 */
[----:B------:R1:W-:Y:S04]  /*16a60*/  @!P2 LDGSTS.E.BYPASS.LTC128B.128 [R20+0xd000], desc[UR52][R2.64], !P0 ;  /* 0x0d0000000214afae */ /* 0x0003e8000c101d74 */
[----:B------:R1:W2:Y:S02]  /*16a70*/  SHFL.IDX PT, R14, R5, 0x1, 0x1c1f ;  /* 0x003c1f00050e7f89 */ /* 0x0002a400000e0000 */
.L_x_12123:
[----:B------:R-:W-:-:S05]  /*16a80*/  VIADD R8, R8, 0xa0 ;  /* 0x000000a008087836 */ /* 0x000fca0000000000 */
[----:B------:R-:W-:-:S13]  /*16a90*/  ISETP.GE.AND P1, PT, R8, R7, PT ;  /* 0x000000070800720c */ /* 0x000fda0003f26270 */
[----:B-12---:R-:W-:-:S05]  /*16aa0*/  @!P1 IADD3 R2, P2, R21, R14, RZ ;  /* 0x0000000e15029210 */ /* 0x006fca0007f5e0ff */
[----:B0-----:R-:W-:-:S05]  /*16ab0*/  @!P1 IMAD.X R3, RZ, RZ, R6, P2 ;  /* 0x000000ffff039224 */ /* 0x001fca00010e0606 */
[----:B------:R-:W-:Y:S01]  /*16ac0*/  @!PT LDS RZ, [RZ] ;  /* 0x00000000fffff984 */ /* 0x000fe20000000800 */
[----:B------:R-:W-:Y:S01]  /*16ad0*/  @!PT LDS RZ, [RZ] ;  /* 0x00000000fffff984 */ /* 0x000fe20000000800 */
[----:B------:R-:W-:Y:S01]  /*16ae0*/  @!PT LDS RZ, [RZ] ;  /* 0x00000000fffff984 */ /* 0x000fe20000000800 */
[----:B------:R0:W-:Y:S01]  /*16af0*/  @!P1 LDGSTS.E.BYPASS.LTC128B.128 [R20+0xd800], desc[UR52][R2.64], !P0 ;  /* 0x0d80000002149fae */ /* 0x0001e2000c101d74 */
[----:B------:R-:W-:Y:S01]  /*16b00*/  PLOP3.LUT P0, PT, PT, PT, PT, 0x80, 0x0 ;  /* 0x000000000000781c */ /* 0x000fe20003f0f070 */
[----:B------:R-:W-:-:S12]  /*16b10*/  NOP ;  /* 0x0000000000007918 */ /* 0x000fd80000000000 */
.L_x_12045:
        /* <DEDUP_REMOVED lines=14> */
[----:B0-----:R-:W2:Y:S01]  /*16c00*/  LDL.LU R2, [R1+0x8] ;  /* 0x0000080001027983 */ /* 0x001ea20000300800 */
[----:B------:R0:W-:Y:S01]  /*16c10*/  SYNCS.ARRIVE.TRANS64.A1T0 RZ, [R18+URZ+0x13200], RZ ;  /* 0x013200ff12ff79a7 */ /* 0x0001e2000810003f */
[----:B------:R-:W-:Y:S01]  /*16c20*/  BSSY B0, `(.L_x_12046) ;  /* 0x0000005000007945 */ /* 0x000fe20003800000 */
[----:B------:R-:W1:Y:S01]  /*16c30*/  SYNCS.PHASECHK.TRANS64.TRYWAIT P0, [R18+URZ+0x13220], R3 ;  /* 0x01322003120075a7 */ /* 0x000e62000800017f */
[----:B--2---:R-:W-:-:S05]  /*16c40*/  VIADD R0, R2, 0xfffffffe ;  /* 0xfffffffe02007836 */ /* 0x004fca0000000000 */
[----:B------:R-:W-:Y:S01]  /*16c50*/  ISETP.GE.AND P1, PT, R0, R25, PT ;  /* 0x000000190000720c */ /* 0x000fe20003f26270 */
[----:B01----:R-:W-:-:S12]  /*16c60*/  @!P0 BRA `(.L_x_12047) ;  /* 0x0000003000488947 */ /* 0x003fd80003800000 */
.L_x_12124:
[----:B------:R-:W-:Y:S05]  /*16c70*/  BSYNC B0 ;  /* 0x0000000000007941 */ /* 0x000fea0003800000 */
.L_x_12046:
[----:B------:R-:W-:Y:S05]  /*16c80*/  @!P1 BRA `(.L_x_12048) ;  /* 0x0000000800dc9947 */ /* 0x000fea0003800000 */
[----:B------:R-:W-:Y:S02]  /*16c90*/  IMAD.MOV.U32 R7, RZ, RZ, R19 ;  /* 0x000000ffff077224 */ /* 0x000fe400078e0013 */
[----:B------:R-:W-:-:S07]  /*16ca0*/  IMAD.MOV.U32 R6, RZ, RZ, R22 ;  /* 0x000000ffff067224 */ /* 0x000fce00078e0016 */
.L_x_12068:
[----:B------:R-:W-:Y:S01]  /*16cb0*/  LOP3.LUT P1, RZ, R16, 0x1, RZ, 0xc0, !PT ;  /* 0x0000000110ff7812 */ /* 0x000fe2000782c0ff */
[----:B------:R-:W-:Y:S01]  /*16cc0*/  VIADD R19, R7, 0x1 ;  /* 0x0000000107137836 */ /* 0x000fe20000000000 */
[----:B------:R-:W-:Y:S05]  /*16cd0*/  YIELD ;  /* 0x0000000000007946 */ /* 0x000fea0003800000 */
[----:B------:R-:W-:Y:S01]  /*16ce0*/  ISETP.NE.AND P0, PT, R19, 0x2, PT ;  /* 0x000000021300780c */ /* 0x000fe20003f05270 */
[----:B------:R-:W-:Y:S03]  /*16cf0*/  BSSY B0, `(.L_x_12049) ;  /* 0x0000065000007945 */ /* 0x000fe60003800000 */
[----:B0-----:R-:W-:-:S02]  /*16d00*/  SEL R3, RZ, 0x1, P0 ;  /* 0x00000001ff037807 */ /* 0x001fc40000000000 */
        /* <DEDUP_REMOVED lines=16> */
[--C-:B------:R-:W-:Y:S01]  /*16e10*/  SHF.R.S32.HI R3, RZ, 0x1f, R2.reuse ;  /* 0x0000001fff037819 */ /* 0x100fe20000011402 */
[----:B------:R-:W-:Y:S02]  /*16e20*/  IMAD.MOV R8, RZ, RZ, -R2 ;  /* 0x000000ffff087224 */ /* 0x000fe400078e0a02 */
[C---:B------:R-:W-:Y:S02]  /*16e30*/  IMAD R9, R23.reuse, UR7, R4 ;  /* 0x0000000717097c24 */ /* 0x040fe4000f8e0204 */
[----:B------:R-:W-:-:S04]  /*16e40*/  IMAD.WIDE.U32 R2, R23, UR6, R2 ;  /* 0x0000000617027c25 */ /* 0x000fc8000f8e0002 */
[----:B------:R-:W-:Y:S01]  /*16e50*/  IMAD.IADD R9, R9, 0x1, R3 ;  /* 0x0000000109097824 */ /* 0x000fe200078e0203 */
[----:B------:R-:W-:Y:S01]  /*16e60*/  LEA R4, P0, R2, UR4, 0x2 ;  /* 0x0000000402047c11 */ /* 0x000fe2000f8010ff */
[----:B------:R-:W-:-:S03]  /*16e70*/  IMAD R8, R5, R8, R0 ;  /* 0x0000000805087224 */ /* 0x000fc600078e0200 */
[----:B------:R-:W-:-:S05]  /*16e80*/  LEA.HI.X R5, R2, UR5, R9, 0x2, P0 ;  /* 0x0000000502057c11 */ /* 0x000fca00080f1409 */
[----:B------:R0:W5:Y:S04]  /*16e90*/  LDG.E R17, desc[UR52][R4.64] ;  /* 0x0000003404117981 */ /* 0x000168000c1e1900 */
.L_x_12051:
[----:B0-----:R-:W-:Y:S01]  /*16ea0*/  IMAD R4, R19, 0x8, R18 ;  /* 0x0000000813047824 */ /* 0x001fe200078e0212 */
[----:B------:R-:W-:Y:S01]  /*16eb0*/  SHF.L.U32 R2, R22, 0x1f, RZ ;  /* 0x0000001f16027819 */ /* 0x000fe200000006ff */
[----:B------:R-:W0:Y:S01]  /*16ec0*/  S2R R3, SR_TID.X ;  /* 0x0000000000037919 */ /* 0x000e220000002100 */
[----:B------:R-:W-:Y:S02]  /*16ed0*/  BSSY B1, `(.L_x_12052) ;  /* 0x0000005000017945 */ /* 0x000fe40003800000 */
[----:B------:R-:W1:Y:S01]  /*16ee0*/  SYNCS.PHASECHK.TRANS64.TRYWAIT P0, [R4+URZ+0x13280], R2 ;  /* 0x01328002040075a7 */ /* 0x000e62000800017f */
[----:B0-----:R-:W-:-:S04]  /*16ef0*/  LOP3.LUT R3, R3, 0x7f, RZ, 0xc0, !PT ;  /* 0x0000007f03037812 */ /* 0x001fc800078ec0ff */
[----:B------:R-:W-:Y:S01]  /*16f00*/  ISETP.NE.AND P1, PT, R3, RZ, PT ;  /* 0x000000ff0300720c */ /* 0x000fe20003f25270 */
[----:B-1----:R-:W-:-:S12]  /*16f10*/  @!P0 BRA `(.L_x_12053) ;  /* 0x0000002c00b08947 */ /* 0x002fd80003800000 */
.L_x_12125:
[----:B------:R-:W-:Y:S05]  /*16f20*/  BSYNC B1 ;  /* 0x0000000000017941 */ /* 0x000fea0003800000 */
.L_x_12052:
        /* <DEDUP_REMOVED lines=9> */
.L_x_12055:
[----:B------:R-:W-:Y:S05]  /*16fc0*/  BSYNC B1 ;  /* 0x0000000000017941 */ /* 0x000fea0003800000 */
.L_x_12054:
        /* <DEDUP_REMOVED lines=11> */
.L_x_12056:
        /* <DEDUP_REMOVED lines=13> */
.L_x_12126:
[----:B------:R-:W-:Y:S05]  /*17150*/  BSYNC B1 ;  /* 0x0000000000017941 */ /* 0x000fea0003800000 */
.L_x_12057:
[----:B------:R-:W-:Y:S01]  /*17160*/  BSSY B1, `(.L_x_12059) ;  /* 0x000000b000017945 */ /* 0x000fe20003800000 */
[----:B01----:R-:W-:Y:S02]  /*17170*/  IMAD.MOV.U32 R2, RZ, RZ, 0x0 ;  /* 0x00000000ff027424 */ /* 0x003fe400078e00ff */
[----:B------:R-:W-:Y:S01]  /*17180*/  IMAD.MOV.U32 R3, RZ, RZ, 0x14f00000 ;  /* 0x14f00000ff037424 */ /* 0x000fe200078e00ff */
        /* <DEDUP_REMOVED lines=8> */
.L_x_12060:
[----:B------:R-:W-:Y:S05]  /*17210*/  BSYNC B1 ;  /* 0x0000000000017941 */ /* 0x000fea0003800000 */
.L_x_12059:
        /* <DEDUP_REMOVED lines=8> */
.L_x_12061:
        /* <DEDUP_REMOVED lines=10> */
.L_x_12050:
[----:B------:R-:W-:Y:S05]  /*17340*/  BSYNC B0 ;  /* 0x0000000000007941 */ /* 0x000fea0003800000 */
.L_x_12049:
[----:B------:R-:W-:-:S06]  /*17350*/  UISETP.NE.AND UP0, UPT, UR39, 0x3, UPT ;  /* 0x000000032700788c */ /* 0x000fcc000bf05270 */
[----:B------:R-:W-:-:S13]  /*17360*/  PLOP3.LUT P0, PT, PT, PT, UP0, 0x80, 0x0 ;  /* 0x000000000000781c */ /* 0x000fda0003f0f008 */
[----:B------:R-:W-:Y:S05]  /*17370*/  @!P0 BRA `(.L_x_12062) ;  /* 0x0000000000048947 */ /* 0x000fea0003800000 */
[----:B------:R-:W-:Y:S01]  /*17380*/  BPT.TRAP 0x1 ;  /* 0x000000040000795c */ /* 0x000fe20000300000 */
.L_x_12062:
[----:B------:R-:W-:Y:S01]  /*17390*/  LOP3.LUT R2, R6, 0x1, RZ, 0x3c, !PT ;  /* 0x0000000106027812 */ /* 0x000fe200078e3cff */
[----:B------:R-:W-:Y:S01]  /*173a0*/  IMAD R3, R7, 0x8, R18 ;  /* 0x0000000807037824 */ /* 0x000fe200078e0212 */
[----:B------:R-:W-:Y:S01]  /*173b0*/  BSSY B0, `(.L_x_12063) ;  /* 0x0000006000007945 */ /* 0x000fe20003800000 */
[----:B------:R-:W-:Y:S01]  /*173c0*/  IMAD.U32 R4, RZ, RZ, UR41 ;  /* 0x00000029ff047e24 */ /* 0x000fe2000f8e00ff */
[----:B------:R-:W-:-:S04]  /*173d0*/  SHF.L.U32 R2, R2, 0x1f, RZ ;  /* 0x0000001f02027819 */ /* 0x000fc800000006ff */
[----:B------:R-:W0:Y:S01]  /*173e0*/  SYNCS.PHASECHK.TRANS64.TRYWAIT P0, [R3+URZ+0x13270], R2 ;  /* 0x01327002030075a7 */ /* 0x000e22000800017f */
[----:B------:R-:W-:Y:S01]  /*173f0*/  ISETP.NE.AND P1, PT, R4, 0x3, PT ;  /* 0x000000030400780c */ /* 0x000fe20003f25270 */
[----:B0-----:R-:W-:-:S12]  /*17400*/  @!P0 BRA `(.L_x_12064) ;  /* 0x00000028009c8947 */ /* 0x001fd80003800000 */
.L_x_12127:
[----:B------:R-:W-:Y:S05]  /*17410*/  BSYNC B0 ;  /* 0x0000000000007941 */ /* 0x000fea0003800000 */
.L_x_12063:
[----:B------:R-:W-:Y:S05]  /*17420*/  @!P1 BRA `(.L_x_12065) ;  /* 0x0000000000049947 */ /* 0x000fea0003800000 */
[----:B------:R-:W-:Y:S01]  /*17430*/  BPT.TRAP 0x1 ;  /* 0x000000040000795c */ /* 0x000fe20000300000 */
.L_x_12065:
[----:B0-----:R-:W-:Y:S01]  /*17440*/  SHF.L.U32 R2, R6, 0x1f, RZ ;  /* 0x0000001f06027819 */ /* 0x001fe200000006ff */
[----:B------:R-:W-:-:S03]  /*17450*/  IMAD R10, R7, 0x2800, RZ ;  /* 0x00002800070a7824 */ /* 0x000fc600078e02ff */
[----:B------:R-:W0:Y:S02]  /*17460*/  SYNCS.PHASECHK.TRANS64.TRYWAIT P0, [R3+URZ+0x13260], R2 ;  /* 0x01326002030075a7 */ /* 0x000e24000800017f */
[----:B0-----:R-:W-:Y:S05]  /*17470*/  @!P0 BRA `(.L_x_12066) ;  /* 0x0000002800948947 */ /* 0x001fea0003800000 */
.L_x_12128:
[----:B------:R-:W-:Y:S01]  /*17480*/  LOP3.LUT R5, R10, R29, RZ, 0xfc, !PT ;  /* 0x0000001d0a057212 */ /* 0x000fe200078efcff */
[----:B------:R-:W-:Y:S05]  /*17490*/  WARPSYNC.ALL ;  /* 0x0000000000007948 */ /* 0x000fea0003800000 */
[----:B0-----:R-:W-:Y:S01]  /*174a0*/  IMAD.IADD R2, R18, 0x1, R5 ;  /* 0x0000000112027824 */ /* 0x001fe200078e0205 */
        /* <DEDUP_REMOVED lines=40> */
.L_x_12067:
        /* <DEDUP_REMOVED lines=13> */
.L_x_12048:
        /* <DEDUP_REMOVED lines=17> */
.L_x_12070:
[----:B------:R-:W-:Y:S05]  /*17910*/  BSYNC B0 ;  /* 0x0000000000007941 */ /* 0x000fea0003800000 */
.L_x_12069:
[----:B------:R-:W-:-:S06]  /*17920*/  UISETP.NE.AND UP0, UPT, UR39, 0x3, UPT ;  /* 0x000000032700788c */ /* 0x000fcc000bf05270 */
[----:B------:R-:W-:-:S13]  /*17930*/  PLOP3.LUT P1, PT, PT, PT, UP0, 0x80, 0x0 ;  /* 0x000000000000781c */ /* 0x000fda0003f2f008 */
[----:B------:R-:W-:Y:S05]  /*17940*/  @!P1 BRA `(.L_x_12071) ;  /* 0x0000000000049947 */ /* 0x000fea0003800000 */
[----:B------:R-:W-:Y:S01]  /*17950*/  BPT.TRAP 0x1 ;  /* 0x000000040000795c */ /* 0x000fe20000300000 */
.L_x_12071:
        /* <DEDUP_REMOVED lines=8> */
.L_x_12129:
[----:B------:R-:W-:Y:S05]  /*179e0*/  BSYNC B0 ;  /* 0x0000000000007941 */ /* 0x000fea0003800000 */
.L_x_12072:
[----:B------:R-:W-:Y:S05]  /*179f0*/  @!P2 BRA `(.L_x_12074) ;  /* 0x000000000004a947 */ /* 0x000fea0003800000 */
[----:B------:R-:W-:Y:S01]  /*17a00*/  BPT.TRAP 0x1 ;  /* 0x000000040000795c */ /* 0x000fe20000300000 */
.L_x_12074:
[----:B------:R-:W-:Y:S01]  /*17a10*/  SHF.L.U32 R5, R22, 0x1f, RZ ;  /* 0x0000001f16057819 */ /* 0x000fe200000006ff */
[----:B0-----:R-:W-:-:S03]  /*17a20*/  IMAD R3, R19, 0x2800, RZ ;  /* 0x0000280013037824 */ /* 0x001fc600078e02ff */
[----:B------:R-:W0:Y:S02]  /*17a30*/  SYNCS.PHASECHK.TRANS64.TRYWAIT P1, [R2+URZ+0x13260], R5 ;  /* 0x01326005020075a7 */ /* 0x000e24000802017f */
[----:B0-----:R-:W-:Y:S05]  /*17a40*/  @!P1 BRA `(.L_x_12075) ;  /* 0x0000002400489947 */ /* 0x001fea0003800000 */
.L_x_12130:
        /* <DEDUP_REMOVED lines=43> */
.L_x_12076:
[----:B-1----:R1:W-:Y:S01]  /*17d00*/  SYNCS.ARRIVE.TRANS64.A1T0 RZ, [R2+URZ+0x13250], RZ ;  /* 0x013250ff02ff79a7 */ /* 0x0023e2000810003f */
[----:B------:R-:W-:Y:S02]  /*17d10*/  @!P0 VIADD R0, R2, 0x13280 ;  /* 0x0001328002008836 */ /* 0x000fe40000000000 */
[----:B------:R-:W-:-:S03]  /*17d20*/  VIADD R19, R19, 0x1 ;  /* 0x0000000113137836 */ /* 0x000fc60000000000 */
[----:B------:R-:W-:Y:S01]  /*17d30*/  @!P0 PRMT R0, RZ, 0x654, R0 ;  /* 0x00000654ff008816 */ /* 0x000fe20000000000 */
[----:B------:R-:W-:Y:S06]  /*17d40*/  BAR.SYNC.DEFER_BLOCKING 0x2, 0x80 ;  /* 0x0082000000007b1d */ /* 0x000fec0000010000 */
[----:B------:R1:W-:Y:S01]  /*17d50*/  @!P0 SYNCS.ARRIVE.TRANS64.RED.A1T0 RZ, [R0+URZ], RZ ;  /* 0x000000ff00ff89a7 */ /* 0x0003e2000810043f */
[----:B------:R-:W-:-:S04]  /*17d60*/  ISETP.NE.AND P0, PT, R19, 0x2, PT ;  /* 0x000000021300780c */ /* 0x000fc80003f05270 */
[----:B0-----:R-:W-:Y:S02]  /*17d70*/  SEL R3, RZ, 0x1, P0 ;  /* 0x00000001ff037807 */ /* 0x001fe40000000000 */
[----:B------:R-:W-:Y:S02]  /*17d80*/  SEL R19, R19, RZ, P0 ;  /* 0x000000ff13137207 */ /* 0x000fe40000000000 */
[----:B-1----:R-:W-:-:S07]  /*17d90*/  LOP3.LUT R22, R22, R3, RZ, 0x3c, !PT ;  /* 0x0000000316167212 */ /* 0x002fce00078e3cff */
.L_x_12025:
[----:B------:R-:W-:Y:S05]  /*17da0*/  BSYNC B7 ;  /* 0x0000000000077941 */ /* 0x000fea0003800000 */
.L_x_12023:
[----:B------:R-:W-:-:S13]  /*17db0*/  LOP3.LUT P0, RZ, R16, 0x2, RZ, 0xc0, !PT ;  /* 0x0000000210ff7812 */ /* 0x000fda000780c0ff */
[----:B------:R-:W-:Y:S05]  /*17dc0*/  @!P0 BRA `(.L_x_12077) ;  /* 0x0000000000248947 */ /* 0x000fea0003800000 */
[----:B------:R-:W2:Y:S08]  /*17dd0*/  S2UR UR5, SR_CgaCtaId ;  /* 0x00000000000579c3 */ /* 0x000eb00000008800 */
[----:B------:R-:W-:Y:S06]  /*17de0*/  BAR.SYNC.DEFER_BLOCKING 0x5, 0x200 ;  /* 0x0148000000007b1d */ /* 0x000fec0000010000 */
[----:B------:R-:W-:-:S02]  /*17df0*/  UMOV UR4, 0x400 ;  /* 0x0000040000047882 */ /* 0x000fc40000000000 */
[----:B--2---:R-:W-:-:S06]  /*17e00*/  ULEA UR4, UR5, UR4, 0x18 ;  /* 0x0000000405047291 */ /* 0x004fcc000f8ec03f */
[----:B------:R-:W-:-:S05]  /*17e10*/  IMAD.U32 R18, RZ, RZ, UR4 ;  /* 0x00000004ff127e24 */ /* 0x000fca000f8e00ff */
[----:B------:R-:W2:Y:S02]  /*17e20*/  LDS.128 R24, [R18+0x132d0] ;  /* 0x0132d00012187984 */ /* 0x000ea40000000c00 */
[----:B--2---:R-:W-:Y:S01]  /*17e30*/  R2UR UR42, R27 ;  /* 0x000000001b2a72ca */ /* 0x004fe200000e0000 */
[----:B------:R-:W-:Y:S06]  /*17e40*/  BAR.ARV 0x4, 0x200 ;  /* 0x0108000000007b1d */ /* 0x000fec0000002000 */
[----:B------:R-:W-:Y:S08]  /*17e50*/  BRA `(.L_x_12078) ;  /* 0x0000000c00b07947 */ /* 0x000ff00003800000 */
.L_x_12077:
[----:B------:R-:W2:Y:S01]  /*17e60*/  S2R R9, SR_TID.X ;  /* 0x0000000000097919 */ /* 0x000ea20000002100 */
[----:B------:R-:W-:Y:S01]  /*17e70*/  ULDC UR4, c[0x0][0xc3c] ;  /* 0x00030f0000047ab9 */ /* 0x000fe20000000800 */
[----:B------:R-:W-:Y:S01]  /*17e80*/  IMAD.MOV.U32 R0, RZ, RZ, RZ ;  /* 0x000000ffff007224 */ /* 0x000fe200078e00ff */
[----:B--2---:R-:W-:-:S04]  /*17e90*/  LOP3.LUT R9, R9, 0x1f, RZ, 0xc0, !PT ;  /* 0x0000001f09097812 */ /* 0x004fc800078ec0ff */
[C---:B------:R-:W-:Y:S01]  /*17ea0*/  ISETP.NE.AND P0, PT, R9.reuse, 0x1f, PT ;  /* 0x0000001f0900780c */ /* 0x040fe20003f05270 */
[----:B------:R-:W-:-:S05]  /*17eb0*/  VIADD R7, R9, UR42 ;  /* 0x0000002a09077c36 */ /* 0x000fca0008000000 */
[----:B------:R-:W-:Y:S01]  /*17ec0*/  ISETP.GE.OR P1, PT, R7, UR4, !P0 ;  /* 0x0000000407007c0c */ /* 0x000fe2000c726670 */
[----:B------:R-:W-:-:S12]  /*17ed0*/  ULDC UR4, c[0x0][0xc3c] ;  /* 0x00030f0000047ab9 */ /* 0x000fd80000000800 */
[----:B------:R-:W2:Y:S08]  /*17ee0*/  @!P1 LDC.64 R2, c[0x0][0xc80] ;  /* 0x00032000ff029b82 */ /* 0x000eb00000000a00 */
[----:B-1----:R-:W1:Y:S01]  /*17ef0*/  @!P1 LDC.64 R4, c[0x0][0xc78] ;  /* 0x00031e00ff049b82 */ /* 0x002e620000000a00 */
[----:B--2---:R-:W-:-:S05]  /*17f00*/  @!P1 IMAD.WIDE R2, R7, 0x4, R2 ;  /* 0x0000000407029825 */ /* 0x004fca00078e0202 */
        /* <DEDUP_REMOVED lines=8> */
[----:B------:R-:W-:Y:S02]  /*17f90*/  ISETP.GE.U32.AND P5, PT, R9, 0x10, PT ;  /* 0x000000100900780c */ /* 0x000fe40003fa6070 */
[----:B------:R-:W1:Y:S01]  /*17fa0*/  LDC R9, c[0x0][0xc38] ;  /* 0x00030e00ff097b82 */ /* 0x000e620000000800 */
[----:B--2---:R-:W-:-:S05]  /*17fb0*/  IMAD R4, R5, R0, RZ ;  /* 0x0000000005047224 */ /* 0x004fca00078e02ff */
[----:B------:R-:W2:Y:S02]  /*17fc0*/  SHFL.UP PT, R6, R4, 0x1, RZ ;  /* 0x0420000004067989 */ /* 0x000ea400000e00ff */
[----:B--2---:R-:W-:-:S05]  /*17fd0*/  SEL R7, R6, RZ, P1 ;  /* 0x000000ff06077207 */ /* 0x004fca0000800000 */
[----:B------:R-:W-:-:S05]  /*17fe0*/  IMAD.IADD R7, R4, 0x1, R7 ;  /* 0x0000000104077824 */ /* 0x000fca00078e0207 */
[----:B------:R-:W2:Y:S02]  /*17ff0*/  SHFL.UP PT, R6, R7, 0x2, RZ ;  /* 0x0440000007067989 */ /* 0x000ea400000e00ff */
[----:B--2---:R-:W-:-:S05]  /*18000*/  SEL R6, R6, RZ, P2 ;  /* 0x000000ff06067207 */ /* 0x004fca0001000000 */
[----:B------:R-:W-:-:S05]  /*18010*/  IMAD.IADD R6, R7, 0x1, R6 ;  /* 0x0000000107067824 */ /* 0x000fca00078e0206 */
[----:B------:R-:W2:Y:S02]  /*18020*/  SHFL.UP PT, R8, R6, 0x4, RZ ;  /* 0x0480000006087989 */ /* 0x000ea400000e00ff */
[----:B--2---:R-:W-:Y:S02]  /*18030*/  SEL R3, R8, RZ, P3 ;  /* 0x000000ff08037207 */ /* 0x004fe40001800000 */
[----:B------:R-:W-:Y:S03]  /*18040*/  SHFL.IDX PT, R8, R24, 0x1, 0x1f ;  /* 0x00201f0018087f89 */ /* 0x000fe600000e0000 */
[----:B------:R-:W-:-:S05]  /*18050*/  IMAD.IADD R3, R6, 0x1, R3 ;  /* 0x0000000106037824 */ /* 0x000fca00078e0203 */
[----:B------:R-:W2:Y:S02]  /*18060*/  SHFL.UP PT, R2, R3, 0x8, RZ ;  /* 0x0500000003027989 */ /* 0x000ea400000e00ff */
[----:B--2---:R-:W-:-:S05]  /*18070*/  SEL R2, R2, RZ, P4 ;  /* 0x000000ff02027207 */ /* 0x004fca0002000000 */
[----:B------:R-:W-:-:S05]  /*18080*/  IMAD.IADD R4, R3, 0x1, R2 ;  /* 0x0000000103047824 */ /* 0x000fca00078e0202 */
[----:B------:R-:W2:Y:S02]  /*18090*/  SHFL.UP PT, R2, R4, 0x10, RZ ;  /* 0x0600000004027989 */ /* 0x000ea400000e00ff */
[----:B--2---:R-:W-:-:S05]  /*180a0*/  SEL R7, R2, RZ, P5 ;  /* 0x000000ff02077207 */ /* 0x004fca0002800000 */
[----:B------:R-:W-:Y:S02]  /*180b0*/  IMAD.IADD R2, R4, 0x1, R7 ;  /* 0x0000000104027824 */ /* 0x000fe400078e0207 */
[----:B------:R-:W-:Y:S04]  /*180c0*/  SHFL.IDX PT, R7, R24, RZ, 0x1f ;  /* 0x00001fff18077589 */ /* 0x000fe800000e0000 */
[----:B------:R-:W1:Y:S02]  /*180d0*/  SHFL.IDX PT, R6, R2, 0x1f, 0x1f ;  /* 0x03e01f0002067f89 */ /* 0x000e6400000e0000 */
[----:B-1----:R-:W-:Y:S02]  /*180e0*/  IMAD R3, R6, R9, RZ ;  /* 0x0000000906037224 */ /* 0x002fe400078e02ff */
[----:B------:R-:W-:-:S02]  /*180f0*/  IMAD.MOV.U32 R6, RZ, RZ, RZ ;  /* 0x000000ffff067224 */ /* 0x000fc400078e00ff */
[----:B------:R-:W-:-:S05]  /*18100*/  IMAD.IADD R8, R8, 0x1, R3 ;  /* 0x0000000108087824 */ /* 0x000fca00078e0203 */
[----:B------:R-:W-:-:S13]  /*18110*/  ISETP.GT.AND P6, PT, R8, R7, PT ;  /* 0x000000070800720c */ /* 0x000fda0003fc4270 */
[----:B------:R-:W-:Y:S05]  /*18120*/  @P6 BRA `(.L_x_12079) ;  /* 0x0000000000986947 */ /* 0x000fea0003800000 */
.L_x_12081:
[----:B------:R-:W-:-:S04]  /*18130*/  UIADD3 UR42, UR42, 0x1f, URZ ;  /* 0x0000001f2a2a7890 */ /* 0x000fc8000fffe03f */
[----:B------:R-:W-:-:S06]  /*18140*/  UISETP.GE.AND UP0, UPT, UR42, UR4, UPT ;  /* 0x000000042a00728c */ /* 0x000fcc000bf06270 */
[----:B------:R-:W-:-:S13]  /*18150*/  PLOP3.LUT P6, PT, PT, PT, UP0, 0x40, 0x0 ;  /* 0x000000000000781c */ /* 0x000fda0003fce808 */
[----:B------:R-:W-:Y:S05]  /*18160*/  @!P6 BRA `(.L_x_12080) ;  /* 0x0000000800b4e947 */ /* 0x000fea0003800000 */
[----:B------:R-:W1:Y:S02]  /*18170*/  S2R R0, SR_TID.X ;  /* 0x0000000000007919 */ /* 0x000e640000002100 */
[----:B-1----:R-:W-:-:S05]  /*18180*/  LOP3.LUT R0, R0, 0x1f, RZ, 0xc0, !PT ;  /* 0x0000001f00007812 */ /* 0x002fca00078ec0ff */
[----:B------:R-:W-:Y:S02]  /*18190*/  VIADD R9, R0, UR42 ;  /* 0x0000002a00097c36 */ /* 0x000fe40008000000 */
[----:B------:R-:W-:-:S03]  /*181a0*/  IMAD.MOV.U32 R0, RZ, RZ, RZ ;  /* 0x000000ffff007224 */ /* 0x000fc600078e00ff */
[----:B------:R-:W-:-:S13]  /*181b0*/  ISETP.GE.OR P6, PT, R9, UR4, !P0 ;  /* 0x0000000409007c0c */ /* 0x000fda000c7c6670 */
[----:B------:R-:W1:Y:S08]  /*181c0*/  @!P6 LDC.64 R2, c[0x0][0xc80] ;  /* 0x00032000ff02eb82 */ /* 0x000e700000000a00 */
[----:B------:R-:W2:Y:S01]  /*181d0*/  @!P6 LDC.64 R4, c[0x0][0xc78] ;  /* 0x00031e00ff04eb82 */ /* 0x000ea20000000a00 */
[----:B-1----:R-:W-:-:S05]  /*181e0*/  @!P6 IMAD.WIDE R2, R9, 0x4, R2 ;  /* 0x000000040902e825 */ /* 0x002fca00078e0202 */
[----:B------:R2:W3:Y:S02]  /*181f0*/  @!P6 LDG.E R0, desc[UR52][R2.64] ;  /* 0x000000340200e981 */ /* 0x0004e4000c1e1900 */
        /* <DEDUP_REMOVED lines=9> */
[----:B0-----:R-:W-:-:S05]  /*18290*/  IMAD.IADD R10, R4, 0x1, R9 ;  /* 0x00000001040a7824 */ /* 0x001fca00078e0209 */
        /* <DEDUP_REMOVED lines=15> */
.L_x_12079:
[----:B------:R-:W-:-:S04]  /*18390*/  IMAD.IADD R3, R8, 0x1, -R3 ;  /* 0x0000000108037824 */ /* 0x000fc800078e0a03 */
[----:B------:R-:W-:-:S05]  /*183a0*/  IMAD R4, R2, R9, R3 ;  /* 0x0000000902047224 */ /* 0x000fca00078e0203 */
[----:B------:R-:W-:-:S13]  /*183b0*/  ISETP.GT.AND P0, PT, R4, R7, PT ;  /* 0x000000070400720c */ /* 0x000fda0003f04270 */
[----:B------:R-:W-:Y:S02]  /*183c0*/  VOTEU.ANY UR5, UPT, !P0 ;  /* 0x0000000000057886 */ /* 0x000fe400040e0100 */
[----:B------:R-:W-:Y:S02]  /*183d0*/  UPOPC UR4, UR5 ;  /* 0x00000005000472bf */ /* 0x000fe40008000000 */
[----:B------:R-:W-:-:S04]  /*183e0*/  ISETP.NE.AND P0, PT, RZ, UR5, PT ;  /* 0x00000005ff007c0c */ /* 0x000fc8000bf05270 */
[----:B------:R-:W-:Y:S02]  /*183f0*/  IMAD.U32 R4, RZ, RZ, UR4 ;  /* 0x00000004ff047e24 */ /* 0x000fe4000f8e00ff */
[----:B------:R-:W-:-:S04]  /*18400*/  IMAD.U32 R11, RZ, RZ, UR4 ;  /* 0x00000004ff0b7e24 */ /* 0x000fc8000f8e00ff */
[----:B------:R1:W2:Y:S04]  /*18410*/  SHFL.IDX PT, R4, R5, R4, 0x1f ;  /* 0x00001f0405047589 */ /* 0x0002a800000e0000 */
[----:B------:R1:W3:Y:S01]  /*18420*/  SHFL.IDX PT, R0, R0, R11, 0x1f ;  /* 0x00001f0b00007589 */ /* 0x0002e200000e0000 */
[----:B------:R-:W-:Y:S05]  /*18430*/  @!P0 BRA `(.L_x_12082) ;  /* 0x00000000000c8947 */ /* 0x000fea0003800000 */
[----:B------:R-:W-:-:S06]  /*18440*/  UIADD3 UR5, UR4, -0x1, URZ ;  /* 0xffffffff04057890 */ /* 0x000fcc000fffe03f */
[----:B-1----:R-:W-:-:S05]  /*18450*/  IMAD.U32 R5, RZ, RZ, UR5 ;  /* 0x00000005ff057e24 */ /* 0x002fca000f8e00ff */
[----:B------:R4:W1:Y:S02]  /*18460*/  SHFL.IDX PT, R6, R2, R5, 0x1f ;  /* 0x00001f0502067589 */ /* 0x00086400000e0000 */
.L_x_12082:
[----:B--2---:R-:W-:Y:S01]  /*18470*/  ISETP.NE.AND P0, PT, R4, 0x1, PT ;  /* 0x000000010400780c */ /* 0x004fe20003f05270 */
[----:B-1----:R-:W-:Y:S01]  /*18480*/  IMAD R24, R6, R9, R3 ;  /* 0x0000000906187224 */ /* 0x002fe200078e0203 */
[----:B------:R-:W-:-:S03]  /*18490*/  UIADD3 UR42, UR4, UR42, URZ ;  /* 0x0000002a042a7290 */ /* 0x000fc6000fffe03f */
[----:B----4-:R-:W-:-:S08]  /*184a0*/  IMAD.IADD R5, R7, 0x1, -R24 ;  /* 0x0000000107057824 */ /* 0x010fd000078e0a18 */
[----:B------:R-:W-:Y:S05]  /*184b0*/  @!P0 BRA `(.L_x_12083) ;  /* 0x0000000000dc8947 */ /* 0x000fea0003800000 */
[----:B---3--:R-:W-:Y:S02]  /*184c0*/  IABS R6, R0 ;  /* 0x0000000000067213 */ /* 0x008fe40000000000 */
[----:B------:R-:W-:Y:S02]  /*184d0*/  IABS R7, R4 ;  /* 0x0000000400077213 */ /* 0x000fe40000000000 */
[----:B------:R-:W1:Y:S08]  /*184e0*/  I2F.RP R8, R6 ;  /* 0x0000000600087306 */ /* 0x000e700000209400 */
[----:B0-----:R-:W0:Y:S08]  /*184f0*/  I2F.RP R10, R7 ;  /* 0x00000007000a7306 */ /* 0x001e300000209400 */
[----:B-1----:R-:W1:Y:S08]  /*18500*/  MUFU.RCP R8, R8 ;  /* 0x0000000800087308 */ /* 0x002e700000001000 */
[----:B0-----:R-:W-:Y:S01]  /*18510*/  MUFU.RCP R10, R10 ;  /* 0x0000000a000a7308 */ /* 0x001fe20000001000 */
[----:B-1----:R-:W-:-:S07]  /*18520*/  VIADD R2, R8, 0xffffffe ;  /* 0x0ffffffe08027836 */ /* 0x002fce0000000000 */
[----:B------:R0:W1:Y:S02]  /*18530*/  F2I.FTZ.U32.TRUNC.NTZ R3, R2 ;  /* 0x0000000200037305 */ /* 0x000064000021f000 */
[----:B0-----:R-:W-:Y:S02]  /*18540*/  IMAD.MOV.U32 R2, RZ, RZ, RZ ;  /* 0x000000ffff027224 */ /* 0x001fe400078e00ff */
[----:B-1----:R-:W-:-:S04]  /*18550*/  IMAD.MOV R9, RZ, RZ, -R3 ;  /* 0x000000ffff097224 */ /* 0x002fc800078e0a03 */
[----:B------:R-:W-:-:S04]  /*18560*/  IMAD R9, R9, R6, RZ ;  /* 0x0000000609097224 */ /* 0x000fc800078e02ff */
[----:B------:R-:W-:Y:S01]  /*18570*/  IMAD.HI.U32 R3, R3, R9, R2 ;  /* 0x0000000903037227 */ /* 0x000fe200078e0002 */
[----:B------:R-:W-:Y:S02]  /*18580*/  IABS R9, R5 ;  /* 0x0000000500097213 */ /* 0x000fe40000000000 */
[----:B------:R-:W-:-:S03]  /*18590*/  IABS R2, R0 ;  /* 0x0000000000027213 */ /* 0x000fc60000000000 */
[----:B------:R-:W-:-:S04]  /*185a0*/  IMAD.HI.U32 R8, R3, R9, RZ ;  /* 0x0000000903087227 */ /* 0x000fc800078e00ff */
[----:B------:R-:W-:Y:S02]  /*185b0*/  IMAD.MOV R2, RZ, RZ, -R2 ;  /* 0x000000ffff027224 */ /* 0x000fe400078e0a02 */
        /* <DEDUP_REMOVED lines=37> */
[----:B------:R-:W-:Y:S01]  /*18810*/  IMAD R3, R0, R3, R5 ;  /* 0x0000000300037224 */ /* 0x000fe200078e0205 */
[----:B------:R-:W-:Y:S06]  /*18820*/  BRA `(.L_x_12084) ;  /* 0x0000000000f87947 */ /* 0x000fec0003800000 */
.L_x_12083:
[----:B------:R-:W-:Y:S02]  /*18830*/  ULDC.64 UR4, c[0x0][0xc90] ;  /* 0x0003240000047ab9 */ /* 0x000fe40000000a00 */
[----:B------:R-:W-:-:S06]  /*18840*/  UIMAD.WIDE UR4, UR42, 0x4, UR4 ;  /* 0x000000042a0478a5 */ /* 0x000fcc000f8e0204 */
[----:B------:R-:W-:Y:S02]  /*18850*/  IMAD.U32 R2, RZ, RZ, UR4 ;  /* 0x00000004ff027e24 */ /* 0x000fe4000f8e00ff */
[----:B------:R-:W-:-:S05]  /*18860*/  IMAD.U32 R3, RZ, RZ, UR5 ;  /* 0x00000005ff037e24 */ /* 0x000fca000f8e00ff */
[----:B------:R1:W3:Y:S02]  /*18870*/  LDG.E R6, desc[UR52][R2.64] ;  /* 0x0000003402067981 */ /* 0x0002e4000c1e1900 */
[----:B-1----:R-:W-:Y:S02]  /*18880*/  IMAD.MOV.U32 R2, RZ, RZ, RZ ;  /* 0x000000ffff027224 */ /* 0x002fe400078e00ff */
[----:B---3--:R-:W-:-:S05]  /*18890*/  IMAD R4, R0, R6, RZ ;  /* 0x0000000600047224 */ /* 0x008fca00078e02ff */
[----:B------:R-:W-:-:S04]  /*188a0*/  IABS R7, R4 ;  /* 0x0000000400077213 */ /* 0x000fc80000000000 */
[----:B------:R-:W1:Y:S08]  /*188b0*/  I2F.RP R8, R7 ;  /* 0x0000000700087306 */ /* 0x000e700000209400 */
[----:B-1----:R-:W0:Y:S02]  /*188c0*/  MUFU.RCP R8, R8 ;  /* 0x0000000800087308 */ /* 0x002e240000001000 */
[----:B0-----:R-:W-:-:S06]  /*188d0*/  VIADD R10, R8, 0xffffffe ;  /* 0x0ffffffe080a7836 */ /* 0x001fcc0000000000 */
[----:B------:R-:W0:Y:S02]  /*188e0*/  F2I.FTZ.U32.TRUNC.NTZ R3, R10 ;  /* 0x0000000a00037305 */ /* 0x000e24000021f000 */
[----:B0-----:R-:W-:-:S04]  /*188f0*/  IMAD.MOV R12, RZ, RZ, -R3 ;  /* 0x000000ffff0c7224 */ /* 0x001fc800078e0a03 */
[----:B------:R-:W-:-:S04]  /*18900*/  IMAD R11, R12, R7, RZ ;  /* 0x000000070c0b7224 */ /* 0x000fc800078e02ff */
[----:B------:R-:W-:Y:S01]  /*18910*/  IMAD.HI.U32 R2, R3, R11, R2 ;  /* 0x0000000b03027227 */ /* 0x000fe200078e0002 */
[----:B------:R-:W-:Y:S02]  /*18920*/  IABS R11, R4 ;  /* 0x00000004000b7213 */ /* 0x000fe40000000000 */
        /* <DEDUP_REMOVED lines=19> */
[----:B------:R-:W-:Y:S02]  /*18a60*/  IABS R10, R4 ;  /* 0x00000004000a7213 */ /* 0x000fe40000000000 */
        /* <DEDUP_REMOVED lines=9> */
[-C--:B------:R-:W-:Y:S02]  /*18b00*/  IABS R5, R6.reuse ;  /* 0x0000000600057213 */ /* 0x080fe40000000000 */
[----:B------:R-:W-:Y:S02]  /*18b10*/  LOP3.LUT R2, R4, R6, RZ, 0x3c, !PT ;  /* 0x0000000604027212 */ /* 0x000fe400078e3cff */
[----:B------:R-:W-:Y:S01]  /*18b20*/  IADD3 R4, R7, 0x1000000, R4 ;  /* 0x0100000007047810 */ /* 0x000fe20007ffe004 */
[----:B------:R-:W-:Y:S01]  /*18b30*/  IMAD.MOV R5, RZ, RZ, -R5 ;  /* 0x000000ffff057224 */ /* 0x000fe200078e0a05 */
        /* <DEDUP_REMOVED lines=12> */
[----:B------:R-:W-:-:S07]  /*18c00*/  IMAD R26, R3, R6, R4 ;  /* 0x00000006031a7224 */ /* 0x000fce00078e0204 */
.L_x_12084:
[----:B------:R-:W-:-:S05]  /*18c10*/  LOP3.LUT R3, RZ, R3, RZ, 0x33, !PT ;  /* 0x00000003ff037212 */ /* 0x000fca00078e33ff */
[----:B------:R-:W-:Y:S01]  /*18c20*/  IMAD.IADD R25, R0, 0x1, R3 ;  /* 0x0000000100197824 */ /* 0x000fe200078e0203 */
[----:B------:R-:W-:Y:S06]  /*18c30*/  BRA `(.L_x_12085) ;  /* 0x0000000000107947 */ /* 0x000fec0003800000 */
.L_x_12080:
[----:B------:R-:W-:Y:S01]  /*18c40*/  IMAD.MOV.U32 R24, RZ, RZ, R7 ;  /* 0x000000ffff187224 */ /* 0x000fe200078e0007 */
[----:B------:R-:W-:Y:S01]  /*18c50*/  ULDC UR42, c[0x0][0xc3c] ;  /* 0x00030f00002a7ab9 */ /* 0x000fe20000000800 */
[----:B------:R-:W-:Y:S02]  /*18c60*/  IMAD.MOV.U32 R25, RZ, RZ, RZ ;  /* 0x000000ffff197224 */ /* 0x000fe400078e00ff */
[----:B------:R-:W-:-:S07]  /*18c70*/  IMAD.MOV.U32 R26, RZ, RZ, RZ ;  /* 0x000000ffff1a7224 */ /* 0x000fce00078e00ff */
.L_x_12085:
[----:B------:R-:W1:Y:S01]  /*18c80*/  S2R R0, SR_TID.X ;  /* 0x0000000000007919 */ /* 0x000e620000002100 */
[----:B------:R-:W-:Y:S01]  /*18c90*/  IMAD.U32 R27, RZ, RZ, UR42 ;  /* 0x0000002aff1b7e24 */ /* 0x000fe2000f8e00ff */
[----:B------:R-:W-:Y:S01]  /*18ca0*/  BAR.SYNC.DEFER_BLOCKING 0x4, 0x200 ;  /* 0x0108000000007b1d */ /* 0x000fe20000010000 */
[----:B-1----:R-:W-:-:S04]  /*18cb0*/  LOP3.LUT R0, R0, 0x1f, RZ, 0xc0, !PT ;  /* 0x0000001f00007812 */ /* 0x002fc800078ec0ff */
[----:B------:R-:W-:-:S13]  /*18cc0*/  ISETP.NE.AND P0, PT, R0, RZ, PT ;  /* 0x000000ff0000720c */ /* 0x000fda0003f05270 */
[----:B------:R-:W1:Y:S01]  /*18cd0*/  @!P0 S2R R3, SR_CgaCtaId ;  /* 0x0000000000038919 */ /* 0x000e620000008800 */
[----:B------:R-:W-:-:S04]  /*18ce0*/  @!P0 MOV R0, 0x400 ;  /* 0x0000040000008802 */ /* 0x000fc80000000f00 */
[----:B-1----:R-:W-:-:S05]  /*18cf0*/  @!P0 LEA R18, R3, R0, 0x18 ;  /* 0x0000000003128211 */ /* 0x002fca00078ec0ff */
[----:B------:R2:W-:Y:S01]  /*18d00*/  @!P0 STS.128 [R18+0x132d0], R24 ;  /* 0x0132d01812008388 */ /* 0x0005e20000000c00 */
[----:B------:R-:W-:Y:S06]  /*18d10*/  BAR.ARV 0x5, 0x200 ;  /* 0x0148000000007b1d */ /* 0x000fec0000002000 */
.L_x_12078:
[----:B------:R-:W-:Y:S02]  /*18d20*/  ULDC UR4, c[0x0][0xc3c] ;  /* 0x00030f0000047ab9 */ /* 0x000fe40000000800 */
[----:B------:R-:W-:-:S06]  /*18d30*/  UISETP.GE.AND UP0, UPT, UR42, UR4, UPT ;  /* 0x000000042a00728c */ /* 0x000fcc000bf06270 */
[----:B------:R-:W-:-:S13]  /*18d40*/  PLOP3.LUT P0, PT, PT, PT, UP0, 0x80, 0x0 ;  /* 0x000000000000781c */ /* 0x000fda0003f0f008 */
[----:B------:R-:W-:Y:S05]  /*18d50*/  @!P0 BRA `(.L_x_12086) ;  /* 0xffffffb800a48947 */ /* 0x000fea000383ffff */
.L_x_12012:
[----:B0-----:R-:W3:Y:S01]  /*18d60*/  LDL.LU R0, [R1+0x10] ;  /* 0x0000100001007983 */ /* 0x001ee20000300800 */
[----:B------:R-:W-:Y:S01]  /*18d70*/  BSSY B0, `(.L_x_12087) ;  /* 0x000000b000007945 */ /* 0x000fe20003800000 */
[----:B-1----:R-:W0:Y:S01]  /*18d80*/  S2R R5, SR_CgaCtaId ;  /* 0x0000000000057919 */ /* 0x002e220000008800 */
        /* <DEDUP_REMOVED lines=9> */
.L_x_12131:
[----:B------:R-:W-:Y:S05]  /*18e20*/  BSYNC B0 ;  /* 0x0000000000007941 */ /* 0x000fea0003800000 */
.L_x_12087:
[----:B------:R-:W-:-:S03]  /*18e30*/  UMOV UR4, 0xffffffff ;  /* 0xffffffff00047882 */ /* 0x000fc60000000000 */
[----:B------:R-:W-:Y:S05]  /*18e40*/  BRA.DIV UR4, `(.L_x_12089) ;  /* 0x0000001204707947 */ /* 0x000fea000b800000 */
[----:B0-----:R-:W0:Y:S02]  /*18e50*/  S2R R0, SR_TID.X ;  /* 0x0000000000007919 */ /* 0x001e240000002100 */
[----:B0-----:R-:W-:-:S04]  /*18e60*/  SHF.R.U32.HI R0, RZ, 0x5, R0 ;  /* 0x00000005ff007819 */ /* 0x001fc80000011600 */
[----:B------:R-:W-:-:S05]  /*18e70*/  LOP3.LUT R0, R0, 0x3, RZ, 0xc0, !PT ;  /* 0x0000000300007812 */ /* 0x000fca00078ec0ff */
[----:B------:R0:W1:Y:S02]  /*18e80*/  SHFL.IDX PT, R14, R0, RZ, 0x1f ;  /* 0x00001fff000e7589 */ /* 0x00006400000e0000 */
.L_x_12134:
[----:B-1----:R-:W-:Y:S01]  /*18e90*/  ISETP.NE.AND P0, PT, R14, RZ, PT ;  /* 0x000000ff0e00720c */ /* 0x002fe20003f05270 */
[----:B------:R-:W-:-:S12]  /*18ea0*/  BSSY B0, `(.L_x_12090) ;  /* 0x000002b000007945 */ /* 0x000fd80003800000 */
[----:B------:R-:W-:Y:S05]  /*18eb0*/  @P0 BRA `(.L_x_12091) ;  /* 0x0000000000a40947 */ /* 0x000fea0003800000 */
[----:B------:R-:W-:-:S03]  /*18ec0*/  UMOV UR4, 0xffffffff ;  /* 0xffffffff00047882 */ /* 0x000fc60000000000 */
[----:B------:R-:W-:Y:S05]  /*18ed0*/  BRA.DIV UR4, `(.L_x_12092) ;  /* 0x0000001204807947 */ /* 0x000fea000b800000 */
[----:B------:R-:W-:-:S13]  /*18ee0*/  ELECT P6, URZ, PT ;  /* 0x00000000003f782f */ /* 0x000fda00038c0000 */
.L_x_12137:
[----:B------:R-:W-:Y:S05]  /*18ef0*/  @!P6 BRA `(.L_x_12091) ;  /* 0x000000000094e947 */ /* 0x000fea0003800000 */
[----:B------:R-:W-:-:S06]  /*18f00*/  ULOP3.LUT UR4, UR38, 0x2, URZ, 0xfc, !UPT ;  /* 0x0000000226047892 */ /* 0x000fcc000f8efc3f */
[----:B0-----:R-:W-:-:S05]  /*18f10*/  IMAD.U32 R0, RZ, RZ, UR4 ;  /* 0x00000004ff007e24 */ /* 0x001fca000f8e00ff */
[----:B------:R-:W-:-:S13]  /*18f20*/  ISETP.NE.AND P0, PT, R0, 0x3, PT ;  /* 0x000000030000780c */ /* 0x000fda0003f05270 */
[----:B------:R-:W-:Y:S05]  /*18f30*/  @!P0 BRA `(.L_x_12093) ;  /* 0x0000000000048947 */ /* 0x000fea0003800000 */
[----:B------:R-:W-:Y:S01]  /*18f40*/  BPT.TRAP 0x1 ;  /* 0x000000040000795c */ /* 0x000fe20000300000 */
.L_x_12093:
        /* <DEDUP_REMOVED lines=12> */
.L_x_12138:
[----:B------:R-:W1:Y:S02]  /*19010*/  SYNCS.PHASECHK.TRANS64.TRYWAIT P1, [R9+URZ], R0 ;  /* 0x00000000090075a7 */ /* 0x000e64000802017f */
[----:B-1----:R-:W-:Y:S05]  /*19020*/  @!P1 BRA `(.L_x_12095) ;  /* 0x0000001000609947 */ /* 0x002fea0003800000 */
.L_x_12139:
[----:B------:R-:W-:Y:S05]  /*19030*/  @!P0 BRA `(.L_x_12096) ;  /* 0x0000000000048947 */ /* 0x000fea0003800000 */
[----:B------:R-:W-:Y:S01]  /*19040*/  BPT.TRAP 0x1 ;  /* 0x000000040000795c */ /* 0x000fe20000300000 */
.L_x_12096:
[----:B------:R-:W-:-:S04]  /*19050*/  IMAD R19, R19, 0x8, R6 ;  /* 0x0000000813137824 */ /* 0x000fc800078e0206 */
[----:B------:R-:W3:Y:S02]  /*19060*/  SYNCS.PHASECHK.TRANS64.TRYWAIT P1, [R19+URZ+0x13260], R4 ;  /* 0x01326004130075a7 */ /* 0x000ee4000802017f */
[----:B---3--:R-:W-:Y:S05]  /*19070*/  @!P1 BRA `(.L_x_12097) ;  /* 0x0000001000609947 */ /* 0x008fea0003800000 */
.L_x_12140:
[----:B------:R-:W-:Y:S05]  /*19080*/  @!P0 BRA `(.L_x_12098) ;  /* 0x0000000000048947 */ /* 0x000fea0003800000 */
[----:B------:R-:W-:Y:S01]  /*19090*/  BPT.TRAP 0x1 ;  /* 0x000000040000795c */ /* 0x000fe20000300000 */
.L_x_12098:
[----:B------:R-:W-:-:S04]  /*190a0*/  IMAD R7, R7, 0x8, R6 ;  /* 0x0000000807077824 */ /* 0x000fc800078e0206 */
[----:B------:R-:W4:Y:S02]  /*190b0*/  SYNCS.PHASECHK.TRANS64.TRYWAIT P1, [R7+URZ+0x13260], R0 ;  /* 0x01326000070075a7 */ /* 0x000f24000802017f */
[----:B----4-:R-:W-:Y:S05]  /*190c0*/  @!P1 BRA `(.L_x_12099) ;  /* 0x0000001000609947 */ /* 0x010fea0003800000 */
.L_x_12141:
[----:B------:R-:W-:Y:S05]  /*190d0*/  @!P0 BRA `(.L_x_12100) ;  /* 0x0000000000048947 */ /* 0x000fea0003800000 */
[----:B------:R-:W-:Y:S01]  /*190e0*/  BPT.TRAP 0x1 ;  /* 0x000000040000795c */ /* 0x000fe20000300000 */
.L_x_12100:
[----:B------:R-:W5:Y:S02]  /*190f0*/  SYNCS.PHASECHK.TRANS64.TRYWAIT P0, [R19+URZ+0x13280], R4 ;  /* 0x01328004130075a7 */ /* 0x000f64000800017f */
[----:B-----5:R-:W-:Y:S05]  /*19100*/  @!P0 BRA `(.L_x_12101) ;  /* 0x0000001000648947 */ /* 0x020fea0003800000 */
.L_x_12102:
[----:B------:R0:W0:Y:S02]  /*19110*/  SYNCS.PHASECHK.TRANS64.TRYWAIT P0, [R7+URZ+0x13280], R0 ;  /* 0x01328000070075a7 */ /* 0x000024000800017f */
[----:B0-----:R-:W-:Y:S05]  /*19120*/  @!P0 NANOSLEEP.SYNCS 0x989680 ;  /* 0x009896800000895d */ /* 0x001fea0003900000 */
[----:B------:R-:W0:Y:S02]  /*19130*/  @!P0 SYNCS.PHASECHK.TRANS64 P0, [R7+URZ+0x13280], R0 ;  /* 0x01328000070085a7 */ /* 0x000e24000800007f */
[----:B0-----:R-:W-:Y:S05]  /*19140*/  @!P0 BRA `(.L_x_12102) ;  /* 0xfffffffc00f08947 */ /* 0x001fea000383ffff */
.L_x_12091:
[----:B------:R-:W-:Y:S05]  /*19150*/  BSYNC B0 ;  /* 0x0000000000007941 */ /* 0x000fea0003800000 */
.L_x_12090:
[----:B------:R-:W-:Y:S05]  /*19160*/  EXIT ;  /* 0x000000000000794d */ /* 0x000fea0003800000 */
.L_x_11919:
[----:B0-----:R-:W-:-:S04]  /*19170*/  IMAD.U32 R3, RZ, RZ, UR45 ;  /* 0x0000002dff037e24 */ /* 0x001fc8000f8e00ff */
[----:B------:R0:W1:Y:S03]  /*19180*/  SYNCS.PHASECHK.TRANS64.TRYWAIT P1, [R3+URZ+0x13200], R0 ;  /* 0x01320000030075a7 */ /* 0x000066000802017f */
[----:B-1----:R-:W-:Y:S05]  /*19190*/  @!P1 NANOSLEEP.SYNCS 0x989680 ;  /* 0x009896800000995d */ /* 0x002fea0003900000 */
[----:B------:R-:W1:Y:S02]  /*191a0*/  @!P1 SYNCS.PHASECHK.TRANS64 P1, [R3+URZ+0x13200], R0 ;  /* 0x01320000030095a7 */ /* 0x000e64000802007f */
[----:B-1----:R-:W-:Y:S05]  /*191b0*/  @!P1 BRA `(.L_x_11919) ;  /* 0xfffffffc00ec9947 */ /* 0x002fea000383ffff */
[----:B------:R-:W-:Y:S05]  /*191c0*/  BRA `(.L_x_12103) ;  /* 0xfffffe8c00307947 */ /* 0x000fea000383ffff */
.L_x_11923:
[----:B-1----:R1:W2:Y:S02]  /*191d0*/  SYNCS.PHASECHK.TRANS64.TRYWAIT P1, [R5+URZ+0x13230], R0 ;  /* 0x01323000050075a7 */ /* 0x0022a4000802017f */
[----:B--2---:R-:W-:Y:S05]  /*191e0*/  @!P1 NANOSLEEP.SYNCS 0x989680 ;  /* 0x009896800000995d */ /* 0x004fea0003900000 */
[----:B------:R-:W2:Y:S02]  /*191f0*/  @!P1 SYNCS.PHASECHK.TRANS64 P1, [R5+URZ+0x13230], R0 ;  /* 0x01323000050095a7 */ /* 0x000ea4000802007f */
[----:B--2---:R-:W-:Y:S05]  /*19200*/  @!P1 BRA `(.L_x_11923) ;  /* 0xfffffffc00f09947 */ /* 0x004fea000383ffff */
[----:B------:R-:W-:Y:S05]  /*19210*/  BRA `(.L_x_11922) ;  /* 0xfffffe8c004c7947 */ /* 0x000fea000383ffff */
.L_x_11939:
[----:B-1----:R-:W-:-:S04]  /*19220*/  IMAD.U32 R9, RZ, RZ, UR23 ;  /* 0x00000017ff097e24 */ /* 0x002fc8000f8e00ff */
[----:B------:R1:W2:Y:S03]  /*19230*/  SYNCS.PHASECHK.TRANS64.TRYWAIT P1, [R9+URZ+0x13230], R8 ;  /* 0x01323008090075a7 */ /* 0x0002a6000802017f */
[----:B--2---:R-:W-:Y:S05]  /*19240*/  @!P1 NANOSLEEP.SYNCS 0x989680 ;  /* 0x009896800000995d */ /* 0x004fea0003900000 */
[----:B------:R-:W2:Y:S02]  /*19250*/  @!P1 SYNCS.PHASECHK.TRANS64 P1, [R9+URZ+0x13230], R8 ;  /* 0x01323008090095a7 */ /* 0x000ea4000802007f */
[----:B--2---:R-:W-:Y:S05]  /*19260*/  @!P1 BRA `(.L_x_11939) ;  /* 0xfffffffc00ec9947 */ /* 0x004fea000383ffff */
[----:B------:R-:W-:Y:S05]  /*19270*/  BRA `(.L_x_11938) ;  /* 0xfffffec800cc7947 */ /* 0x000fea000383ffff */
.L_x_11943:
[----:B-1----:R-:W-:-:S04]  /*19280*/  IMAD.U32 R9, RZ, RZ, UR11 ;  /* 0x0000000bff097e24 */ /* 0x002fc8000f8e00ff */
[----:B------:R1:W2:Y:S03]  /*19290*/  SYNCS.PHASECHK.TRANS64.TRYWAIT P1, [R9+URZ+0x13250], R8 ;  /* 0x01325008090075a7 */ /* 0x0002a6000802017f */
[----:B--2---:R-:W-:Y:S05]  /*192a0*/  @!P1 NANOSLEEP.SYNCS 0x989680 ;  /* 0x009896800000995d */ /* 0x004fea0003900000 */
[----:B------:R-:W2:Y:S02]  /*192b0*/  @!P1 SYNCS.PHASECHK.TRANS64 P1, [R9+URZ+0x13250], R8 ;  /* 0x01325008090095a7 */ /* 0x000ea4000802007f */
[----:B--2---:R-:W-:Y:S05]  /*192c0*/  @!P1 BRA `(.L_x_11943) ;  /* 0xfffffffc00ec9947 */ /* 0x004fea000383ffff */
[----:B------:R-:W-:Y:S05]  /*192d0*/  BRA `(.L_x_11942) ;  /* 0xfffffecc00d87947 */ /* 0x000fea000383ffff */
.L_x_11961:
[----:B-1----:R-:W-:-:S04]  /*192e0*/  IMAD.U32 R3, RZ, RZ, UR20 ;  /* 0x00000014ff037e24 */ /* 0x002fc8000f8e00ff */
[----:B------:R1:W2:Y:S03]  /*192f0*/  SYNCS.PHASECHK.TRANS64.TRYWAIT P1, [R3+URZ+0x13230], R0 ;  /* 0x01323000030075a7 */ /* 0x0002a6000802017f */
[----:B--2---:R-:W-:Y:S05]  /*19300*/  @!P1 NANOSLEEP.SYNCS 0x989680 ;  /* 0x009896800000995d */ /* 0x004fea0003900000 */
[----:B------:R-:W2:Y:S02]  /*19310*/  @!P1 SYNCS.PHASECHK.TRANS64 P1, [R3+URZ+0x13230], R0 ;  /* 0x01323000030095a7 */ /* 0x000ea4000802007f */
[----:B--2---:R-:W-:Y:S05]  /*19320*/  @!P1 BRA `(.L_x_11961) ;  /* 0xfffffffc00ec9947 */ /* 0x004fea000383ffff */
[----:B------:R-:W-:Y:S05]  /*19330*/  BRA `(.L_x_11960) ;  /* 0xffffff0c000c7947 */ /* 0x000fea000383ffff */
.L_x_11965:
[----:B-1----:R-:W-:-:S04]  /*19340*/  IMAD.U32 R3, RZ, RZ, UR11 ;  /* 0x0000000bff037e24 */ /* 0x002fc8000f8e00ff */
[----:B------:R1:W2:Y:S03]  /*19350*/  SYNCS.PHASECHK.TRANS64.TRYWAIT P1, [R3+URZ+0x13250], R0 ;  /* 0x01325000030075a7 */ /* 0x0002a6000802017f */
[----:B--2---:R-:W-:Y:S05]  /*19360*/  @!P1 NANOSLEEP.SYNCS 0x989680 ;  /* 0x009896800000995d */ /* 0x004fea0003900000 */
[----:B------:R-:W2:Y:S02]  /*19370*/  @!P1 SYNCS.PHASECHK.TRANS64 P1, [R3+URZ+0x13250], R0 ;  /* 0x01325000030095a7 */ /* 0x000ea4000802007f */
[----:B--2---:R-:W-:Y:S05]  /*19380*/  @!P1 BRA `(.L_x_11965) ;  /* 0xfffffffc00ec9947 */ /* 0x004fea000383ffff */
[----:B------:R-:W-:Y:S05]  /*19390*/  BRA `(.L_x_11964) ;  /* 0xffffff1400547947 */ /* 0x000fea000383ffff */
.L_x_11972:
[----:B-1----:R-:W-:-:S04]  /*193a0*/  IMAD.U32 R3, RZ, RZ, UR23 ;  /* 0x00000017ff037e24 */ /* 0x002fc8000f8e00ff */
[----:B------:R1:W2:Y:S03]  /*193b0*/  SYNCS.PHASECHK.TRANS64.TRYWAIT P1, [R3+URZ+0x13230], R0 ;  /* 0x01323000030075a7 */ /* 0x0002a6000802017f */
[----:B--2---:R-:W-:Y:S05]  /*193c0*/  @!P1 NANOSLEEP.SYNCS 0x989680 ;  /* 0x009896800000995d */ /* 0x004fea0003900000 */
[----:B------:R-:W2:Y:S02]  /*193d0*/  @!P1 SYNCS.PHASECHK.TRANS64 P1, [R3+URZ+0x13230], R0 ;  /* 0x01323000030095a7 */ /* 0x000ea4000802007f */
[----:B--2---:R-:W-:Y:S05]  /*193e0*/  @!P1 BRA `(.L_x_11972) ;  /* 0xfffffffc00ec9947 */ /* 0x004fea000383ffff */
[----:B------:R-:W-:Y:S05]  /*193f0*/  BRA `(.L_x_11971) ;  /* 0xffffff2c008c7947 */ /* 0x000fea000383ffff */
.L_x_11976:
[----:B-1----:R-:W-:-:S04]  /*19400*/  IMAD.U32 R3, RZ, RZ, UR11 ;  /* 0x0000000bff037e24 */ /* 0x002fc8000f8e00ff */
[----:B------:R1:W2:Y:S03]  /*19410*/  SYNCS.PHASECHK.TRANS64.TRYWAIT P1, [R3+URZ+0x13250], R0 ;  /* 0x01325000030075a7 */ /* 0x0002a6000802017f */
[----:B--2---:R-:W-:Y:S05]  /*19420*/  @!P1 NANOSLEEP.SYNCS 0x989680 ;  /* 0x009896800000995d */ /* 0x004fea0003900000 */
[----:B------:R-:W2:Y:S02]  /*19430*/  @!P1 SYNCS.PHASECHK.TRANS64 P1, [R3+URZ+0x13250], R0 ;  /* 0x01325000030095a7 */ /* 0x000ea4000802007f */
[----:B--2---:R-:W-:Y:S05]  /*19440*/  @!P1 BRA `(.L_x_11976) ;  /* 0xfffffffc00ec9947 */ /* 0x004fea000383ffff */
[----:B------:R-:W-:Y:S05]  /*19450*/  BRA `(.L_x_11975) ;  /* 0xffffff3000987947 */ /* 0x000fea000383ffff */
.L_x_11990:
[----:B-1----:R-:W-:-:S04]  /*19460*/  IMAD.U32 R7, RZ, RZ, UR14 ;  /* 0x0000000eff077e24 */ /* 0x002fc8000f8e00ff */
[----:B------:R1:W2:Y:S03]  /*19470*/  SYNCS.PHASECHK.TRANS64.TRYWAIT P1, [R7+URZ+0x13250], R4 ;  /* 0x01325004070075a7 */ /* 0x0002a6000802017f */
[----:B--2---:R-:W-:Y:S05]  /*19480*/  @!P1 NANOSLEEP.SYNCS 0x989680 ;  /* 0x009896800000995d */ /* 0x004fea0003900000 */
[----:B------:R-:W2:Y:S02]  /*19490*/  @!P1 SYNCS.PHASECHK.TRANS64 P1, [R7+URZ+0x13250], R4 ;  /* 0x01325004070095a7 */ /* 0x000ea4000802007f */
[----:B--2---:R-:W-:Y:S05]  /*194a0*/  @!P1 BRA `(.L_x_11990) ;  /* 0xfffffffc00ec9947 */ /* 0x004fea000383ffff */
[----:B------:R-:W-:Y:S05]  /*194b0*/  BRA `(.L_x_11989) ;  /* 0xffffff6800f87947 */ /* 0x000fea000383ffff */
.L_x_12034:
[----:B------:R-:W-:Y:S02]  /*194c0*/  IMAD.MOV.U32 R13, RZ, RZ, R20 ;  /* 0x000000ffff0d7224 */ /* 0x000fe400078e0014 */
[----:B------:R-:W-:Y:S02]  /*194d0*/  IMAD.MOV.U32 R12, RZ, RZ, RZ ;  /* 0x000000ffff0c7224 */ /* 0x000fe400078e00ff */
[----:B------:R-:W-:Y:S02]  /*194e0*/  IMAD.MOV.U32 R11, RZ, RZ, 0x1f ;  /* 0x0000001fff0b7424 */ /* 0x000fe400078e00ff */
[----:B------:R-:W-:-:S07]  /*194f0*/  IMAD.MOV.U32 R15, RZ, RZ, -0x1 ;  /* 0xffffffffff0f7424 */ /* 0x000fce00078e00ff */
[----:B01----:R-:W-:Y:S05]  /*19500*/  WARPSYNC.COLLECTIVE R15, `(.L_x_12104) ;  /* 0x000000000f087348 */ /* 0x003fea0003c00000 */
[----:B------:R2:W3:Y:S02]  /*19510*/  SHFL.IDX P6, R14, R13, R12, R11 ;  /* 0x0000000c0d0e7389 */ /* 0x0004e400000c000b */
[----:B0123--:R-:W-:Y:S01]  /*19520*/  ENDCOLLECTIVE ;  /* 0x000000000000791b */ /* 0x00ffe20003800000 */
.L_x_12104:
[----:B------:R-:W-:Y:S05]  /*19530*/  BRA `(.L_x_12105) ;  /* 0xffffffc400907947 */ /* 0x000fea000383ffff */
.L_x_12036:
[----:B------:R-:W-:Y:S01]  /*19540*/  BSSY B0, `(.L_x_12106) ;  /* 0x0000006000007945 */ /* 0x000fe20003800000 */
[----:B------:R-:W-:-:S07]  /*19550*/  IMAD.MOV.U32 R15, RZ, RZ, -0x1 ;  /* 0xffffffffff0f7424 */ /* 0x000fce00078e00ff */
[----:B012---:R-:W-:Y:S05]  /*19560*/  WARPSYNC.COLLECTIVE R15, `(.L_x_12107) ;  /* 0x000000000f0c7348 */ /* 0x007fea0003c00000 */
[----:B------:R-:W-:Y:S02]  /*19570*/  ELECT P6, UR62, PT ;  /* 0x00000000003e782f */ /* 0x000fe400038c0000 */
[----:B------:R-:W-:Y:S01]  /*19580*/  MOV R14, UR62 ;  /* 0x0000003e000e7c02 */ /* 0x000fe20008000f00 */
[----:B012---:R-:W-:Y:S10]  /*19590*/  ENDCOLLECTIVE ;  /* 0x000000000000791b */ /* 0x007ff40003800000 */
.L_x_12107:
[----:B------:R-:W-:Y:S05]  /*195a0*/  BSYNC B0 ;  /* 0x0000000000007941 */ /* 0x000fea0003800000 */
.L_x_12106:
[----:B------:R-:W-:Y:S05]  /*195b0*/  BRA `(.L_x_12108) ;  /* 0xffffffc400987947 */ /* 0x000fea000383ffff */
.L_x_12038:
[----:B---3--:R3:W4:Y:S02]  /*195c0*/  SYNCS.PHASECHK.TRANS64.TRYWAIT P0, [R2+URZ+0x13280], R3 ;  /* 0x01328003020075a7 */ /* 0x008724000800017f */
[----:B----4-:R-:W-:Y:S05]  /*195d0*/  @!P0 NANOSLEEP.SYNCS 0x989680 ;  /* 0x009896800000895d */ /* 0x010fea0003900000 */
[----:B------:R-:W4:Y:S02]  /*195e0*/  @!P0 SYNCS.PHASECHK.TRANS64 P0, [R2+URZ+0x13280], R3 ;  /* 0x01328003020085a7 */ /* 0x000f24000800007f */
[----:B----4-:R-:W-:Y:S05]  /*195f0*/  @!P0 BRA `(.L_x_12038) ;  /* 0xfffffffc00f08947 */ /* 0x010fea000383ffff */
[----:B------:R-:W-:Y:S05]  /*19600*/  BRA `(.L_x_12109) ;  /* 0xffffffc400f47947 */ /* 0x000fea000383ffff */
.L_x_12040:
[----:B0-----:R0:W4:Y:S02]  /*19610*/  SYNCS.PHASECHK.TRANS64.TRYWAIT P0, [R2+URZ+0x13240], R3 ;  /* 0x01324003020075a7 */ /* 0x001124000800017f */
[----:B----4-:R-:W-:Y:S05]  /*19620*/  @!P0 NANOSLEEP.SYNCS 0x989680 ;  /* 0x009896800000895d */ /* 0x010fea0003900000 */
[----:B------:R-:W4:Y:S02]  /*19630*/  @!P0 SYNCS.PHASECHK.TRANS64 P0, [R2+URZ+0x13240], R3 ;  /* 0x01324003020085a7 */ /* 0x000f24000800007f */
[----:B----4-:R-:W-:Y:S05]  /*19640*/  @!P0 BRA `(.L_x_12040) ;  /* 0xfffffffc00f08947 */ /* 0x010fea000383ffff */
[----:B------:R-:W-:Y:S05]  /*19650*/  BRA `(.L_x_12110) ;  /* 0xffffffc800407947 */ /* 0x000fea000383ffff */
.L_x_12044:
[----:B------:R0:W5:Y:S01]  /*19660*/  LDL.LU R10, [R1+0x4] ;  /* 0x00000400010a7983 */ /* 0x0001620000300800 */
[----:B------:R-:W-:Y:S02]  /*19670*/  IMAD.MOV.U32 R8, RZ, RZ, R11 ;  /* 0x000000ffff087224 */ /* 0x000fe400078e000b */
[----:B------:R-:W-:Y:S02]  /*19680*/  IMAD.MOV.U32 R13, RZ, RZ, R4 ;  /* 0x000000ffff0d7224 */ /* 0x000fe400078e0004 */
[----:B------:R-:W-:Y:S02]  /*19690*/  IMAD.MOV.U32 R12, RZ, RZ, RZ ;  /* 0x000000ffff0c7224 */ /* 0x000fe400078e00ff */
[----:B------:R-:W-:Y:S02]  /*196a0*/  IMAD.MOV.U32 R11, RZ, RZ, 0x1c1f ;  /* 0x00001c1fff0b7424 */ /* 0x000fe400078e00ff */
[----:B0-----:R-:W-:-:S07]  /*196b0*/  IMAD.MOV.U32 R15, RZ, RZ, -0x1 ;  /* 0xffffffffff0f7424 */ /* 0x001fce00078e00ff */
[----:B-----5:R-:W-:Y:S05]  /*196c0*/  WARPSYNC.COLLECTIVE R15, `(.L_x_12111) ;  /* 0x000000000f087348 */ /* 0x020fea0003c00000 */
[----:B------:R0:W1:Y:S02]  /*196d0*/  SHFL.IDX P6, R14, R13, R12, R11 ;  /* 0x0000000c0d0e7389 */ /* 0x00006400000c000b */
[----:B01---5:R-:W-:Y:S01]  /*196e0*/  ENDCOLLECTIVE ;  /* 0x000000000000791b */ /* 0x023fe20003800000 */
.L_x_12111:
[----:B------:R-:W-:Y:S02]  /*196f0*/  IMAD.MOV.U32 R13, RZ, RZ, R0 ;  /* 0x000000ffff0d7224 */ /* 0x000fe400078e0000 */
[----:B------:R-:W-:-:S07]  /*19700*/  IMAD.MOV.U32 R2, RZ, RZ, R14 ;  /* 0x000000ffff027224 */ /* 0x000fce00078e000e */
[----:B------:R-:W-:Y:S05]  /*19710*/  WARPSYNC.COLLECTIVE R15, `(.L_x_12112) ;  /* 0x000000000f087348 */ /* 0x000fea0003c00000 */
[----:B------:R0:W1:Y:S02]  /*19720*/  SHFL.IDX P6, R14, R13, R12, R11 ;  /* 0x0000000c0d0e7389 */ /* 0x00006400000c000b */
[----:B01----:R-:W-:Y:S01]  /*19730*/  ENDCOLLECTIVE ;  /* 0x000000000000791b */ /* 0x003fe20003800000 */
.L_x_12112:
[----:B------:R-:W-:Y:S02]  /*19740*/  IMAD.MOV.U32 R13, RZ, RZ, R4 ;  /* 0x000000ffff0d7224 */ /* 0x000fe400078e0004 */
[----:B------:R-:W-:Y:S02]  /*19750*/  IMAD.MOV.U32 R12, RZ, RZ, 0x1 ;  /* 0x00000001ff0c7424 */ /* 0x000fe400078e00ff */
[----:B------:R-:W-:-:S07]  /*19760*/  IMAD.MOV.U32 R3, RZ, RZ, R14 ;  /* 0x000000ffff037224 */ /* 0x000fce00078e000e */
[----:B------:R-:W-:Y:S05]  /*19770*/  WARPSYNC.COLLECTIVE R15, `(.L_x_12113) ;  /* 0x000000000f087348 */ /* 0x000fea0003c00000 */
[----:B------:R0:W1:Y:S02]  /*19780*/  SHFL.IDX P6, R14, R13, R12, R11 ;  /* 0x0000000c0d0e7389 */ /* 0x00006400000c000b */
[----:B01----:R-:W-:Y:S01]  /*19790*/  ENDCOLLECTIVE ;  /* 0x000000000000791b */ /* 0x003fe20003800000 */
.L_x_12113:
[----:B------:R-:W-:Y:S02]  /*197a0*/  IMAD.MOV.U32 R13, RZ, RZ, R0 ;  /* 0x000000ffff0d7224 */ /* 0x000fe400078e0000 */
[----:B------:R-:W-:Y:S02]  /*197b0*/  IMAD R7, R10, R9, RZ ;  /* 0x000000090a077224 */ /* 0x000fe400078e02ff */
[----:B------:R-:W0:Y:S02]  /*197c0*/  S2R R10, SR_TID.X ;  /* 0x00000000000a7919 */ /* 0x000e240000002100 */
[----:B0-----:R-:W-:-:S04]  /*197d0*/  LOP3.LUT R10, R10, 0x7f, RZ, 0xc0, !PT ;  /* 0x0000007f0a0a7812 */ /* 0x001fc800078ec0ff */
[----:B------:R-:W-:-:S05]  /*197e0*/  SHF.R.U32.HI R10, RZ, 0x2, R10 ;  /* 0x00000002ff0a7819 */ /* 0x000fca000001160a */
[----:B------:R-:W-:-:S04]  /*197f0*/  IMAD.IADD R8, R10, 0x1, R8 ;  /* 0x000000010a087824 */ /* 0x000fc800078e0208 */
[C---:B------:R-:W-:Y:S01]  /*19800*/  VIADD R10, R8.reuse, 0x20 ;  /* 0x00000020080a7836 */ /* 0x040fe20000000000 */
[----:B------:R-:W-:-:S13]  /*19810*/  ISETP.GE.AND P1, PT, R8, R7, PT ;  /* 0x000000070800720c */ /* 0x000fda0003f26270 */
        /* <DEDUP_REMOVED lines=13> */
.L_x_12114:
[----:B------:R-:W-:Y:S02]  /*198f0*/  IMAD.MOV.U32 R13, RZ, RZ, R4 ;  /* 0x000000ffff0d7224 */ /* 0x000fe400078e0004 */
[----:B------:R-:W-:Y:S01]  /*19900*/  IMAD.MOV.U32 R12, RZ, RZ, 0x2 ;  /* 0x00000002ff0c7424 */ /* 0x000fe200078e00ff */
[----:B------:R-:W-:-:S13]  /*19910*/  @!P1 IADD3 R9, P2, R21, R14, RZ ;  /* 0x0000000e15099210 */ /* 0x000fda0007f5e0ff */
[----:B------:R-:W-:Y:S05]  /*19920*/  WARPSYNC.COLLECTIVE R15, `(.L_x_12115) ;  /* 0x000000000f087348 */ /* 0x000fea0003c00000 */
[----:B------:R0:W1:Y:S02]  /*19930*/  SHFL.IDX P6, R14, R13, R12, R11 ;  /* 0x0000000c0d0e7389 */ /* 0x00006400000c000b */
[----:B01----:R-:W-:Y:S01]  /*19940*/  ENDCOLLECTIVE ;  /* 0x000000000000791b */ /* 0x003fe20003800000 */
.L_x_12115:
[----:B------:R-:W-:Y:S02]  /*19950*/  @!P1 IMAD.X R3, RZ, RZ, R2, P2 ;  /* 0x000000ffff039224 */ /* 0x000fe400010e0602 */
[----:B------:R-:W-:-:S05]  /*19960*/  @!P1 IMAD.MOV.U32 R2, RZ, RZ, R9 ;  /* 0x000000ffff029224 */ /* 0x000fca00078e0009 */
        /* <DEDUP_REMOVED lines=10> */
.L_x_12116:
[----:B------:R-:W-:Y:S02]  /*19a10*/  IMAD.MOV.U32 R13, RZ, RZ, R4 ;  /* 0x000000ffff0d7224 */ /* 0x000fe400078e0004 */
[----:B------:R-:W-:Y:S01]  /*19a20*/  IMAD.MOV.U32 R12, RZ, RZ, 0x3 ;  /* 0x00000003ff0c7424 */ /* 0x000fe200078e00ff */
[----:B------:R-:W-:-:S13]  /*19a30*/  @!P1 IADD3 R9, P2, R21, R14, RZ ;  /* 0x0000000e15099210 */ /* 0x000fda0007f5e0ff */
[----:B------:R-:W-:Y:S05]  /*19a40*/  WARPSYNC.COLLECTIVE R15, `(.L_x_12117) ;  /* 0x000000000f087348 */ /* 0x000fea0003c00000 */
[----:B------:R0:W1:Y:S02]  /*19a50*/  SHFL.IDX P6, R14, R13, R12, R11 ;  /* 0x0000000c0d0e7389 */ /* 0x00006400000c000b */
[----:B01----:R-:W-:Y:S01]  /*19a60*/  ENDCOLLECTIVE ;  /* 0x000000000000791b */ /* 0x003fe20003800000 */
.L_x_12117:
[----:B------:R-:W-:Y:S02]  /*19a70*/  @!P1 IMAD.X R3, RZ, RZ, R2, P2 ;  /* 0x000000ffff039224 */ /* 0x000fe400010e0602 */
[----:B------:R-:W-:-:S05]  /*19a80*/  @!P1 IMAD.MOV.U32 R2, RZ, RZ, R9 ;  /* 0x000000ffff029224 */ /* 0x000fca00078e0009 */
        /* <DEDUP_REMOVED lines=11> */
.L_x_12118:
[----:B------:R-:W-:Y:S02]  /*19b40*/  IMAD.MOV.U32 R13, RZ, RZ, R6 ;  /* 0x000000ffff0d7224 */ /* 0x000fe400078e0006 */
[----:B------:R-:W-:Y:S02]  /*19b50*/  IMAD.MOV.U32 R12, RZ, RZ, RZ ;  /* 0x000000ffff0c7224 */ /* 0x000fe400078e00ff */
[----:B------:R-:W-:-:S07]  /*19b60*/  IMAD.MOV.U32 R2, RZ, RZ, R14 ;  /* 0x000000ffff027224 */ /* 0x000fce00078e000e */
[----:B------:R-:W-:Y:S05]  /*19b70*/  WARPSYNC.COLLECTIVE R15, `(.L_x_12119) ;  /* 0x000000000f087348 */ /* 0x000fea0003c00000 */
[----:B------:R0:W1:Y:S02]  /*19b80*/  SHFL.IDX P6, R14, R13, R12, R11 ;  /* 0x0000000c0d0e7389 */ /* 0x00006400000c000b */
[----:B01----:R-:W-:Y:S01]  /*19b90*/  ENDCOLLECTIVE ;  /* 0x000000000000791b */ /* 0x003fe20003800000 */
.L_x_12119:
        /* <DEDUP_REMOVED lines=11> */
.L_x_12120:
        /* <DEDUP_REMOVED lines=8> */
.L_x_12121:
        /* <DEDUP_REMOVED lines=11> */
.L_x_12122:
[----:B------:R-:W-:Y:S05]  /*19d80*/  BRA `(.L_x_12123) ;  /* 0xffffffcc003c7947 */ /* 0x000fea000383ffff */
.L_x_12047:
[----:B0-----:R0:W1:Y:S02]  /*19d90*/  SYNCS.PHASECHK.TRANS64.TRYWAIT P0, [R18+URZ+0x13220], R3 ;  /* 0x01322003120075a7 */ /* 0x001064000800017f */
[----:B-1----:R-:W-:Y:S05]  /*19da0*/  @!P0 NANOSLEEP.SYNCS 0x989680 ;  /* 0x009896800000895d */ /* 0x002fea0003900000 */
[----:B------:R-:W1:Y:S02]  /*19db0*/  @!P0 SYNCS.PHASECHK.TRANS64 P0, [R18+URZ+0x13220], R3 ;  /* 0x01322003120085a7 */ /* 0x000e64000800007f */
[----:B-1----:R-:W-:Y:S05]  /*19dc0*/  @!P0 BRA `(.L_x_12047) ;  /* 0xfffffffc00f08947 */ /* 0x002fea000383ffff */
[----:B------:R-:W-:Y:S05]  /*19dd0*/  BRA `(.L_x_12124) ;  /* 0xffffffcc00a47947 */ /* 0x000fea000383ffff */
.L_x_12053:
[----:B0-----:R0:W1:Y:S02]  /*19de0*/  SYNCS.PHASECHK.TRANS64.TRYWAIT P0, [R4+URZ+0x13280], R2 ;  /* 0x01328002040075a7 */ /* 0x001064000800017f */
[----:B-1----:R-:W-:Y:S05]  /*19df0*/  @!P0 NANOSLEEP.SYNCS 0x989680 ;  /* 0x009896800000895d */ /* 0x002fea0003900000 */
[----:B------:R-:W1:Y:S02]  /*19e00*/  @!P0 SYNCS.PHASECHK.TRANS64 P0, [R4+URZ+0x13280], R2 ;  /* 0x01328002040085a7 */ /* 0x000e64000800007f */
[----:B-1----:R-:W-:Y:S05]  /*19e10*/  @!P0 BRA `(.L_x_12053) ;  /* 0xfffffffc00f08947 */ /* 0x002fea000383ffff */
[----:B------:R-:W-:Y:S05]  /*19e20*/  BRA `(.L_x_12125) ;  /* 0xffffffd0003c7947 */ /* 0x000fea000383ffff */
.L_x_12058:
[----:B-1----:R1:W2:Y:S02]  /*19e30*/  SYNCS.PHASECHK.TRANS64.TRYWAIT P0, [R4+URZ+0x13240], R2 ;  /* 0x01324002040075a7 */ /* 0x0022a4000800017f */
[----:B--2---:R-:W-:Y:S05]  /*19e40*/  @!P0 NANOSLEEP.SYNCS 0x989680 ;  /* 0x009896800000895d */ /* 0x004fea0003900000 */
[----:B------:R-:W2:Y:S02]  /*19e50*/  @!P0 SYNCS.PHASECHK.TRANS64 P0, [R4+URZ+0x13240], R2 ;  /* 0x01324002040085a7 */ /* 0x000ea4000800007f */
[----:B--2---:R-:W-:Y:S05]  /*19e60*/  @!P0 BRA `(.L_x_12058) ;  /* 0xfffffffc00f08947 */ /* 0x004fea000383ffff */
[----:B------:R-:W-:Y:S05]  /*19e70*/  BRA `(.L_x_12126) ;  /* 0xffffffd000b47947 */ /* 0x000fea000383ffff */
.L_x_12064:
[----:B0-----:R0:W1:Y:S02]  /*19e80*/  SYNCS.PHASECHK.TRANS64.TRYWAIT P0, [R3+URZ+0x13270], R2 ;  /* 0x01327002030075a7 */ /* 0x001064000800017f */
[----:B-1----:R-:W-:Y:S05]  /*19e90*/  @!P0 NANOSLEEP.SYNCS 0x989680 ;  /* 0x009896800000895d */ /* 0x002fea0003900000 */
[----:B------:R-:W1:Y:S02]  /*19ea0*/  @!P0 SYNCS.PHASECHK.TRANS64 P0, [R3+URZ+0x13270], R2 ;  /* 0x01327002030085a7 */ /* 0x000e64000800007f */
[----:B-1----:R-:W-:Y:S05]  /*19eb0*/  @!P0 BRA `(.L_x_12064) ;  /* 0xfffffffc00f08947 */ /* 0x002fea000383ffff */
[----:B------:R-:W-:Y:S05]  /*19ec0*/  BRA `(.L_x_12127) ;  /* 0xffffffd400507947 */ /* 0x000fea000383ffff */
.L_x_12066:
[----:B0-----:R0:W1:Y:S02]  /*19ed0*/  SYNCS.PHASECHK.TRANS64.TRYWAIT P0, [R3+URZ+0x13260], R2 ;  /* 0x01326002030075a7 */ /* 0x001064000800017f */
[----:B-1----:R-:W-:Y:S05]  /*19ee0*/  @!P0 NANOSLEEP.SYNCS 0x989680 ;  /* 0x009896800000895d */ /* 0x002fea0003900000 */
[----:B------:R-:W1:Y:S02]  /*19ef0*/  @!P0 SYNCS.PHASECHK.TRANS64 P0, [R3+URZ+0x13260], R2 ;  /* 0x01326002030085a7 */ /* 0x000e64000800007f */
[----:B-1----:R-:W-:Y:S05]  /*19f00*/  @!P0 BRA `(.L_x_12066) ;  /* 0xfffffffc00f08947 */ /* 0x002fea000383ffff */
[----:B------:R-:W-:Y:S05]  /*19f10*/  BRA `(.L_x_12128) ;  /* 0xffffffd400587947 */ /* 0x000fea000383ffff */
.L_x_12073:
[----:B0-----:R0:W1:Y:S02]  /*19f20*/  SYNCS.PHASECHK.TRANS64.TRYWAIT P1, [R2+URZ+0x13270], R3 ;  /* 0x01327003020075a7 */ /* 0x001064000802017f */
[----:B-1----:R-:W-:Y:S05]  /*19f30*/  @!P1 NANOSLEEP.SYNCS 0x989680 ;  /* 0x009896800000995d */ /* 0x002fea0003900000 */
[----:B------:R-:W1:Y:S02]  /*19f40*/  @!P1 SYNCS.PHASECHK.TRANS64 P1, [R2+URZ+0x13270], R3 ;  /* 0x01327003020095a7 */ /* 0x000e64000802007f */
[----:B-1----:R-:W-:Y:S05]  /*19f50*/  @!P1 BRA `(.L_x_12073) ;  /* 0xfffffffc00f09947 */ /* 0x002fea000383ffff */
[----:B------:R-:W-:Y:S05]  /*19f60*/  BRA `(.L_x_12129) ;  /* 0xffffffd8009c7947 */ /* 0x000fea000383ffff */
.L_x_12075:
[----:B0-----:R0:W1:Y:S02]  /*19f70*/  SYNCS.PHASECHK.TRANS64.TRYWAIT P1, [R2+URZ+0x13260], R5 ;  /* 0x01326005020075a7 */ /* 0x001064000802017f */
[----:B-1----:R-:W-:Y:S05]  /*19f80*/  @!P1 NANOSLEEP.SYNCS 0x989680 ;  /* 0x009896800000995d */ /* 0x002fea0003900000 */
[----:B------:R-:W1:Y:S02]  /*19f90*/  @!P1 SYNCS.PHASECHK.TRANS64 P1, [R2+URZ+0x13260], R5 ;  /* 0x01326005020095a7 */ /* 0x000e64000802007f */
[----:B-1----:R-:W-:Y:S05]  /*19fa0*/  @!P1 BRA `(.L_x_12075) ;  /* 0xfffffffc00f09947 */ /* 0x002fea000383ffff */
[----:B------:R-:W-:Y:S05]  /*19fb0*/  BRA `(.L_x_12130) ;  /* 0xffffffd800a47947 */ /* 0x000fea000383ffff */
.L_x_12088:
[----:B0-----:R0:W1:Y:S02]  /*19fc0*/  SYNCS.PHASECHK.TRANS64.TRYWAIT P0, [R6+URZ+0x13220], R0 ;  /* 0x01322000060075a7 */ /* 0x001064000800017f */
[----:B-1----:R-:W-:Y:S05]  /*19fd0*/  @!P0 NANOSLEEP.SYNCS 0x989680 ;  /* 0x009896800000895d */ /* 0x002fea0003900000 */
[----:B------:R-:W1:Y:S02]  /*19fe0*/  @!P0 SYNCS.PHASECHK.TRANS64 P0, [R6+URZ+0x13220], R0 ;  /* 0x01322000060085a7 */ /* 0x000e64000800007f */
[----:B-1----:R-:W-:Y:S05]  /*19ff0*/  @!P0 BRA `(.L_x_12088) ;  /* 0xfffffffc00f08947 */ /* 0x002fea000383ffff */
[----:B------:R-:W-:Y:S05]  /*1a000*/  BRA `(.L_x_12131) ;  /* 0xffffffec00847947 */ /* 0x000fea000383ffff */
.L_x_12089:
        /* <DEDUP_REMOVED lines=8> */
[----:B0-2---:R-:W-:Y:S05]  /*1a090*/  WARPSYNC.COLLECTIVE R15, `(.L_x_12133) ;  /* 0x000000000f087348 */ /* 0x005fea0003c00000 */
[----:B------:R1:W3:Y:S02]  /*1a0a0*/  SHFL.IDX P6, R14, R13, R12, R11 ;  /* 0x0000000c0d0e7389 */ /* 0x0002e400000c000b */
[----:B0123--:R-:W-:Y:S01]  /*1a0b0*/  ENDCOLLECTIVE ;  /* 0x000000000000791b */ /* 0x00ffe20003800000 */
.L_x_12133:
[----:B------:R-:W-:Y:S05]  /*1a0c0*/  BSYNC B0 ;  /* 0x0000000000007941 */ /* 0x000fea0003800000 */
.L_x_12132:
[----:B------:R-:W-:Y:S05]  /*1a0d0*/  BRA `(.L_x_12134) ;  /* 0xffffffec006c7947 */ /* 0x000fea000383ffff */
.L_x_12092:
[----:B------:R-:W-:Y:S01]  /*1a0e0*/  BSSY B1, `(.L_x_12135) ;  /* 0x0000006000017945 */ /* 0x000fe20003800000 */
[----:B------:R-:W-:-:S07]  /*1a0f0*/  IMAD.MOV.U32 R15, RZ, RZ, -0x1 ;  /* 0xffffffffff0f7424 */ /* 0x000fce00078e00ff */
[----:B0-2---:R-:W-:Y:S05]  /*1a100*/  WARPSYNC.COLLECTIVE R15, `(.L_x_12136) ;  /* 0x000000000f0c7348 */ /* 0x005fea0003c00000 */
[----:B------:R-:W-:Y:S02]  /*1a110*/  ELECT P6, UR62, PT ;  /* 0x00000000003e782f */ /* 0x000fe400038c0000 */
[----:B------:R-:W-:Y:S01]  /*1a120*/  MOV R14, UR62 ;  /* 0x0000003e000e7c02 */ /* 0x000fe20008000f00 */
[----:B0-2---:R-:W-:Y:S10]  /*1a130*/  ENDCOLLECTIVE ;  /* 0x000000000000791b */ /* 0x005ff40003800000 */
.L_x_12136:
[----:B------:R-:W-:Y:S05]  /*1a140*/  BSYNC B1 ;  /* 0x0000000000017941 */ /* 0x000fea0003800000 */
.L_x_12135:
[----:B------:R-:W-:Y:S05]  /*1a150*/  BRA `(.L_x_12137) ;  /* 0xffffffec00647947 */ /* 0x000fea000383ffff */
.L_x_12094:
[----:B0-----:R0:W1:Y:S02]  /*1a160*/  SYNCS.PHASECHK.TRANS64.TRYWAIT P1, [R5+URZ], R4 ;  /* 0x00000004050075a7 */ /* 0x001064000802017f */
[----:B-1----:R-:W-:Y:S05]  /*1a170*/  @!P1 NANOSLEEP.SYNCS 0x989680 ;  /* 0x009896800000995d */ /* 0x002fea0003900000 */
[----:B------:R-:W1:Y:S02]  /*1a180*/  @!P1 SYNCS.PHASECHK.TRANS64 P1, [R5+URZ], R4 ;  /* 0x00000004050095a7 */ /* 0x000e64000802007f */
[----:B-1----:R-:W-:Y:S05]  /*1a190*/  @!P1 BRA `(.L_x_12094) ;  /* 0xfffffffc00f09947 */ /* 0x002fea000383ffff */
[----:B------:R-:W-:Y:S05]  /*1a1a0*/  BRA `(.L_x_12138) ;  /* 0xffffffec00987947 */ /* 0x000fea000383ffff */
.L_x_12095:
[----:B-1----:R1:W3:Y:S02]  /*1a1b0*/  SYNCS.PHASECHK.TRANS64.TRYWAIT P1, [R9+URZ], R0 ;  /* 0x00000000090075a7 */ /* 0x0022e4000802017f */
[----:B---3--:R-:W-:Y:S05]  /*1a1c0*/  @!P1 NANOSLEEP.SYNCS 0x989680 ;  /* 0x009896800000995d */ /* 0x008fea0003900000 */
[----:B------:R-:W3:Y:S02]  /*1a1d0*/  @!P1 SYNCS.PHASECHK.TRANS64 P1, [R9+URZ], R0 ;  /* 0x00000000090095a7 */ /* 0x000ee4000802007f */
[----:B---3--:R-:W-:Y:S05]  /*1a1e0*/  @!P1 BRA `(.L_x_12095) ;  /* 0xfffffffc00f09947 */ /* 0x008fea000383ffff */
[----:B------:R-:W-:Y:S05]  /*1a1f0*/  BRA `(.L_x_12139) ;  /* 0xffffffec008c7947 */ /* 0x000fea000383ffff */
.L_x_12097:
[----:B---3--:R3:W4:Y:S02]  /*1a200*/  SYNCS.PHASECHK.TRANS64.TRYWAIT P1, [R19+URZ+0x13260], R4 ;  /* 0x01326004130075a7 */ /* 0x008724000802017f */
[----:B----4-:R-:W-:Y:S05]  /*1a210*/  @!P1 NANOSLEEP.SYNCS 0x989680 ;  /* 0x009896800000995d */ /* 0x010fea0003900000 */
[----:B------:R-:W4:Y:S02]  /*1a220*/  @!P1 SYNCS.PHASECHK.TRANS64 P1, [R19+URZ+0x13260], R4 ;  /* 0x01326004130095a7 */ /* 0x000f24000802007f */
[----:B----4-:R-:W-:Y:S05]  /*1a230*/  @!P1 BRA `(.L_x_12097) ;  /* 0xfffffffc00f09947 */ /* 0x010fea000383ffff */
[----:B------:R-:W-:Y:S05]  /*1a240*/  BRA `(.L_x_12140) ;  /* 0xffffffec008c7947 */ /* 0x000fea000383ffff */
.L_x_12099:
[----:B----4-:R4:W0:Y:S02]  /*1a250*/  SYNCS.PHASECHK.TRANS64.TRYWAIT P1, [R7+URZ+0x13260], R0 ;  /* 0x01326000070075a7 */ /* 0x010824000802017f */
[----:B0-----:R-:W-:Y:S05]  /*1a260*/  @!P1 NANOSLEEP.SYNCS 0x989680 ;  /* 0x009896800000995d */ /* 0x001fea0003900000 */
[----:B------:R-:W0:Y:S02]  /*1a270*/  @!P1 SYNCS.PHASECHK.TRANS64 P1, [R7+URZ+0x13260], R0 ;  /* 0x01326000070095a7 */ /* 0x000e24000802007f */
[----:B0-----:R-:W-:Y:S05]  /*1a280*/  @!P1 BRA `(.L_x_12099) ;  /* 0xfffffffc00f09947 */ /* 0x001fea000383ffff */
[----:B------:R-:W-:Y:S05]  /*1a290*/  BRA `(.L_x_12141) ;  /* 0xffffffec008c7947 */ /* 0x000fea000383ffff */
.L_x_12101:
[----:B------:R0:W0:Y:S02]  /*1a2a0*/  SYNCS.PHASECHK.TRANS64.TRYWAIT P0, [R19+URZ+0x13280], R4 ;  /* 0x01328004130075a7 */ /* 0x000024000800017f */
[----:B0-----:R-:W-:Y:S05]  /*1a2b0*/  @!P0 NANOSLEEP.SYNCS 0x989680 ;  /* 0x009896800000895d */ /* 0x001fea0003900000 */
[----:B------:R-:W0:Y:S02]  /*1a2c0*/  @!P0 SYNCS.PHASECHK.TRANS64 P0, [R19+URZ+0x13280], R4 ;  /* 0x01328004130085a7 */ /* 0x000e24000800007f */
[----:B0-----:R-:W-:Y:S05]  /*1a2d0*/  @!P0 BRA `(.L_x_12101) ;  /* 0xfffffffc00f08947 */ /* 0x001fea000383ffff */
[----:B------:R-:W-:Y:S05]  /*1a2e0*/  BRA `(.L_x_12102) ;  /* 0xffffffec00887947 */ /* 0x000fea000383ffff */
.L_x_12142:
        /* <DEDUP_REMOVED lines=9> */
.L_x_13298:


//--------------------- .text._ZN7cutlass13device_kernelIN5flash11enable_sm90INS1_16FlashAttnFwdSm90INS1_25CollectiveMainloopFwdSm90ILi2EN4cute5tupleIJNS5_1CILi1EEES8_S8_EEENS6_IJNS7_ILi192EEENS7_ILi160EEENS7_ILi64EEEEEELi64ENS_12float_e4m3_tEfNS_4arch4Sm90ELb0ELb1ELb0ELb1ELb0ELb1ELb0ELb1ELb1ELb1ELb1ELb0EEENS1_21CollectiveEpilogueFwdINS6_IJSA_SC_SB_EEES9_NS_10bfloat16_tESG_Li384ELb1ELb1ELb1ELb1EEENS1_36VarlenDynamicPersistentTileSchedulerILi192ELi160ELi384ELi128ELb1ELb1ELb1ELb1ELb0ELb1EEEEEEEEEvNT_6ParamsE --------------------------
	.section	.text._ZN7cutlass13device_kernelIN5flash11enable_sm90INS1_16FlashAttnFwdSm90INS1_25CollectiveMainloopFwdSm90ILi2EN4cute5tupleIJNS5_1CILi1EEES8_S8_EEENS6_IJNS7_ILi192EEENS7_ILi160EEENS7_ILi64EEEEEELi64ENS_12float_e4m3_tEfNS_4arch4Sm90ELb0ELb1ELb0ELb1ELb0ELb1ELb0ELb1ELb1ELb1ELb1ELb0EEENS1_21CollectiveEpilogueFwdINS6_IJSA_SC_SB_EEES9_NS_10bfloat16_tESG_Li384ELb1ELb1ELb1ELb1EEENS1_36VarlenDynamicPersistentTileSchedulerILi192ELi160ELi384ELi128ELb1ELb1ELb1ELb1ELb0ELb1EEEEEEEEEvNT_6ParamsE,"ax",@progbits
	.align	128
.text._ZN7cutlass13device_kernelIN5flash11enable_sm90INS1_16FlashAttnFwdSm90INS1_25CollectiveMainloopFwdSm90ILi2EN4cute5tupleIJNS5_1CILi1EEES8_S8_EEENS6_IJNS7_ILi192EEENS7_ILi160EEENS7_ILi64EEEEEELi64ENS_12float_e4m3_tEfNS_4arch4Sm90ELb0ELb1ELb0ELb1ELb0ELb1ELb0ELb1ELb1ELb1ELb1ELb0EEENS1_21CollectiveEpilogueFwdINS6_IJSA_SC_SB_EEES9_NS_10bfloat16_tESG_Li384ELb1ELb1ELb1ELb1EEENS1_36VarlenDynamicPersistentTileSchedulerILi192ELi160ELi384ELi128ELb1ELb1ELb1ELb1ELb0ELb1EEEEEEEEEvNT_6ParamsE:
        .type           _ZN7cutlass13device_kernelIN5flash11enable_sm90INS1_16FlashAttnFwdSm90INS1_25CollectiveMainloopFwdSm90ILi2EN4cute5tupleIJNS5_1CILi1EEES8_S8_EEENS6_IJNS7_ILi192EEENS7_ILi160EEENS7_ILi64EEEEEELi64ENS_12float_e4m3_tEfNS_4arch4Sm90ELb0ELb1ELb0ELb1ELb0ELb1ELb0ELb1ELb1ELb1ELb1ELb0EEENS1_21CollectiveEpilogueFwdINS6_IJSA_SC_SB_EEES9_NS_10bfloat16_tESG_Li384ELb1ELb1ELb1ELb1EEENS1_36VarlenDynamicPersistentTileSchedulerILi192ELi160ELi384ELi128ELb1ELb1ELb1ELb1ELb0ELb1EEEEEEEEEvNT_6ParamsE,@function
        .size           _ZN7cutlass13device_kernelIN5flash11enable_sm90INS1_16FlashAttnFwdSm90INS1_25CollectiveMainloopFwdSm90ILi2EN4cute5tupleIJNS5_1CILi1EEES8_S8_EEENS6_IJNS7_ILi192EEENS7_ILi160EEENS7_ILi64EEEEEELi64ENS_12float_e4m3_tEfNS_4arch4Sm90ELb0ELb1ELb0ELb1ELb0ELb1ELb0ELb1ELb1ELb1ELb1ELb0EEENS1_21CollectiveEpilogueFwdINS6_IJSA_SC_SB_EEES9_NS_10bfloat16_tESG_Li384ELb1ELb1ELb1ELb1EEENS1_36VarlenDynamicPersistentTileSchedulerILi192ELi160ELi384ELi128ELb1ELb1ELb1ELb1ELb0ELb1EEEEEEEEEvNT_6ParamsE,(.L_x_13299 - _ZN7cutlass13device_kernelIN5flash11enable_sm90INS1_16FlashAttnFwdSm90INS1_25CollectiveMainloopFwdSm90ILi2EN4cute5tupleIJNS5_1CILi1EEES8_S8_EEENS6_IJNS7_ILi192EEENS7_ILi160EEENS7_ILi64EEEEEELi64ENS_12float_e4m3_tEfNS_4arch4Sm90ELb0ELb1ELb0ELb1ELb0ELb1ELb0ELb1ELb1ELb1ELb1ELb0EEENS1_21CollectiveEpilogueFwdINS6_IJSA_SC_SB_EEES9_NS_10bfloat16_tESG_Li384ELb1ELb1ELb1ELb1EEENS1_36VarlenDynamicPersistentTileSchedulerILi192ELi160ELi384ELi128ELb1ELb1ELb1ELb1ELb0ELb1EEEEEEEEEvNT_6ParamsE)
        .other          _ZN7cutlass13device_kernelIN5flash11enable_sm90INS1_16FlashAttnFwdSm90INS1_25CollectiveMainloopFwdSm90ILi2EN4cute5tupleIJNS5_1CILi1EEES8_S8_EEENS6_IJNS7_ILi192EEENS7_ILi160EEENS7_ILi64EEEEEELi64ENS_12float_e4m3_tEfNS_4arch4Sm90ELb0ELb1ELb0ELb1ELb0ELb1ELb0ELb1ELb1ELb1ELb1ELb0EEENS1_21CollectiveEpilogueFwdINS6_IJSA_SC_SB_EEES9_NS_10bfloat16_tESG_Li384ELb1ELb1ELb1ELb1EEENS1_36VarlenDynamicPersistentTileSchedulerILi192ELi160ELi384ELi128ELb1ELb1ELb1ELb1ELb0ELb1EEEEEEEEEvNT_6ParamsE,@"STO_CUDA_ENTRY STV_DEFAULT"
_ZN7cutlass13device_kernelIN5flash11enable_sm90INS1_16FlashAttnFwdSm90INS1_25CollectiveMainloopFwdSm90ILi2EN4cute5tupleIJNS5_1CILi1EEES8_S8_EEENS6_IJNS7_ILi192EEENS7_ILi160EEENS7_ILi64EEEEEELi64ENS_12float_e4m3_tEfNS_4arch4Sm90ELb0ELb1ELb0ELb1ELb0ELb1ELb0ELb1ELb1ELb1ELb1ELb0EEENS1_21CollectiveEpilogueFwdINS6_IJSA_SC_SB_EEES9_NS_10bfloat16_tESG_Li384ELb1ELb1ELb1ELb1EEENS1_36VarlenDynamicPersistentTileSchedulerILi192ELi160ELi384ELi128ELb1ELb1ELb1ELb1ELb0ELb1EEEEEEEEEvNT_6ParamsE:
        /* <DEDUP_REMOVED lines=23> */
.L_x_12144:
[----:B------:R-:W-:Y:S05]  /*0170*/  BSYNC B0 ;  /* 0x0000000000007941 */ /* 0x000fea0003800000 */
.L_x_12143:
[----:B------:R-:W-:Y:S01]  /*0180*/  VOTEU.ANY UP0, P0 ;  /* 0x00000000003f7886 */ /* 0x000fe20000000100 */
[----:B------:R-:W0:Y:S01]  /*0190*/  SHFL.IDX PT, R2, R0, RZ, 0x1f ;  /* 0x00001fff00027589 */ /* 0x000e2200000e0000 */
[----:B------:R-:W-:Y:S01]  /*01a0*/  UMOV UR4, 0x80 ;  /* 0x0000008000047882 */ /* 0x000fe20000000000 */
[----:B------:R-:W-:Y:S01]  /*01b0*/  UMOV UR7, 0x180 ;  /* 0x0000018000077882 */ /* 0x000fe20000000000 */
[----:B------:R-:W-:Y:S01]  /*01c0*/  VOTEU.ANY UP1, P0 ;  /* 0x00000000003f7886 */ /* 0x000fe20000020100 */
[----:B------:R-:W1:Y:S01]  /*01d0*/  @UP0 S2UR UR8, SR_CgaCtaId ;  /* 0x00000000000809c3 */ /* 0x000e620000008800 */
[----:B------:R-:W-:Y:S01]  /*01e0*/  @UP0 UMOV UR6, 0x400 ;  /* 0x0000040000060882 */ /* 0x000fe20000000000 */
[----:B------:R-:W-:-:S04]  /*01f0*/  @UP0 UIADD3 UR4, -UR4, 0x100000, URZ ;  /* 0x0010000004040890 */ /* 0x000fc8000fffe13f */
[----:B------:R-:W-:Y:S02]  /*0200*/  @UP0 USHF.L.U32 UR5, UR4, 0xb, URZ ;  /* 0x0000000b04050899 */ /* 0x000fe4000800063f */
[----:B------:R-:W-:Y:S01]  /*0210*/  @UP0 USHF.L.U32 UR4, UR4, 0x1, URZ ;  /* 0x0000000104040899 */ /* 0x000fe2000800063f */
[----:B0-----:R-:W-:Y:S02]  /*0220*/  ISETP.NE.AND P1, PT, R2, RZ, PT ;  /* 0x000000ff0200720c */ /* 0x001fe40003f25270 */
[----:B------:R-:W-:Y:S01]  /*0230*/  SHF.R.U32.HI R2, RZ, 0x7, R3 ;  /* 0x00000007ff027819 */ /* 0x000fe20000011603 */
[----:B-1----:R-:W-:Y:S02]  /*0240*/  @UP0 ULEA UR8, UR8, UR6, 0x18 ;  /* 0x0000000608080291 */ /* 0x002fe4000f8ec03f */
[----:B------:R-:W-:-:S04]  /*0250*/  @UP0 UIADD3 UR6, -UR7, 0x100000, URZ ;  /* 0x0010000007060890 */ /* 0x000fc8000fffe13f */
[----:B------:R-:W-:Y:S02]  /*0260*/  @UP0 USHF.L.U32 UR7, UR6, 0xb, URZ ;  /* 0x0000000b06070899 */ /* 0x000fe4000800063f */
[----:B------:R-:W-:Y:S01]  /*0270*/  @UP0 USHF.L.U32 UR6, UR6, 0x1, URZ ;  /* 0x0000000106060899 */ /* 0x000fe2000800063f */
[----:B------:R-:W-:Y:S01]  /*0280*/  VOTEU.ANY UP0, P0 ;  /* 0x00000000003f7886 */ /* 0x000fe20000000100 */
[----:B------:R-:W0:Y:S04]  /*0290*/  SHFL.IDX PT, R2, R2, RZ, 0x1f ;  /* 0x00001fff02027589 */ /* 0x000e2800000e0000 */
[----:B------:R-:W1:Y:S02]  /*02a0*/  FENCE.VIEW.ASYNC.S ;  /* 0x00000000000073c6 */ /* 0x000e640000000000 */
[----:B-1----:R1:W2:Y:S04]  /*02b0*/  @UP0 SYNCS.EXCH.64 URZ, [UR8+0x13200], UR4 ;  /* 0x01320004083f05b2 */ /* 0x0022a80008000100 */
[----:B------:R1:W3:Y:S01]  /*02c0*/  @UP1 SYNCS.EXCH.64 URZ, [UR8+0x13220], UR6 ;  /* 0x01322006083f15b2 */ /* 0x0002e20008000100 */
[----:B------:R-:W-:Y:S05]  /*02d0*/  @P1 BRA `(.L_x_12145) ;  /* 0x0000000000481947 */ /* 0x000fea0003800000 */
[----:B-1----:R-:W1:Y:S01]  /*02e0*/  S2UR UR5, SR_CgaCtaId ;  /* 0x00000000000579c3 */ /* 0x002e620000008800 */
[----:B------:R-:W-:Y:S01]  /*02f0*/  UMOV UR4, 0x400 ;  /* 0x0000040000047882 */ /* 0x000fe20000000000 */
[----:B------:R-:W-:Y:S01]  /*0300*/  UMOV UR6, 0x1 ;  /* 0x0000000100067882 */ /* 0x000fe20000000000 */
[----:B------:R-:W-:Y:S01]  /*0310*/  UMOV UR7, 0x3 ;  /* 0x0000000300077882 */ /* 0x000fe20000000000 */
[----:B------:R-:W-:Y:S01]  /*0320*/  ELECT P0, URZ, PT ;  /* 0x00000000003f782f */ /* 0x000fe20003800000 */
[----:B-1----:R-:W-:Y:S02]  /*0330*/  ULEA UR8, UR5, UR4, 0x18 ;  /* 0x0000000405087291 */ /* 0x002fe4000f8ec03f */
[----:B------:R-:W-:-:S04]  /*0340*/  UIADD3 UR4, -UR6, 0x100000, URZ ;  /* 0x0010000006047890 */ /* 0x000fc8000fffe13f */
[----:B------:R-:W-:Y:S02]  /*0350*/  USHF.L.U32 UR5, UR4, 0xb, URZ ;  /* 0x0000000b04057899 */ /* 0x000fe4000800063f */
[----:B------:R-:W-:Y:S02]  /*0360*/  USHF.L.U32 UR4, UR4, 0x1, URZ ;  /* 0x0000000104047899 */ /* 0x000fe4000800063f */
[----:B------:R-:W-:-:S04]  /*0370*/  UIADD3 UR6, -UR7, 0x100000, URZ ;  /* 0x0010000007067890 */ /* 0x000fc8000fffe13f */
[----:B------:R-:W-:Y:S02]  /*0380*/  USHF.L.U32 UR7, UR6, 0xb, URZ ;  /* 0x0000000b06077899 */ /* 0x000fe4000800063f */
[----:B------:R-:W-:Y:S01]  /*0390*/  USHF.L.U32 UR6, UR6, 0x1, URZ ;  /* 0x0000000106067899 */ /* 0x000fe2000800063f */
[----:B------:R-:W1:Y:S03]  /*03a0*/  FENCE.VIEW.ASYNC.S ;  /* 0x00000000000073c6 */ /* 0x000e660000000000 */
[----:B-1----:R4:W1:Y:S08]  /*03b0*/  SYNCS.EXCH.64 URZ, [UR8+0x13230], UR4 ;  /* 0x01323004083f75b2 */ /* 0x0028700008000100 */
[----:B------:R4:W0:Y:S01]  /*03c0*/  SYNCS.EXCH.64 URZ, [UR8+0x13240], UR6 ;  /* 0x01324006083f75b2 */ /* 0x0008220008000100 */
[----:B------:R4:W0:Y:S01]  /*03d0*/  SYNCS.EXCH.64 URZ, [UR8+0x13238], UR4 ;  /* 0x01323804083f75b2 */ /* 0x0008220008000100 */
[----:B------:R4:W0:Y:S02]  /*03e0*/  SYNCS.EXCH.64 URZ, [UR8+0x13248], UR6 ;  /* 0x01324806083f75b2 */ /* 0x0008240008000100 */
[----:B----4-:R-:W-:Y:S01]  /*03f0*/  NOP ;  /* 0x0000000000007918 */ /* 0x010fe20000000000 */
.L_x_12145:
[----:B------:R-:W4:Y:S01]  /*0400*/  SHFL.IDX PT, R3, R0, RZ, 0x1f ;  /* 0x00001fff00037589 */ /* 0x000f2200000e0000 */
[----:B------:R-:W-:Y:S01]  /*0410*/  NOP ;  /* 0x0000000000007918 */ /* 0x000fe20000000000 */
[----:B----4-:R-:W-:-:S13]  /*0420*/  ISETP.NE.AND P0, PT, R3, RZ, PT ;  /* 0x000000ff0300720c */ /* 0x010fda0003f05270 */
        /* <DEDUP_REMOVED lines=19> */
.L_x_12146:
[----:B------:R-:W4:Y:S01]  /*0560*/  SHFL.IDX PT, R3, R0, RZ, 0x1f ;  /* 0x00001fff00037589 */ /* 0x000f2200000e0000 */
[----:B------:R-:W-:Y:S01]  /*0570*/  NOP ;  /* 0x0000000000007918 */ /* 0x000fe20000000000 */
[----:B----4-:R-:W-:-:S13]  /*0580*/  ISETP.NE.AND P0, PT, R3, RZ, PT ;  /* 0x000000ff0300720c */ /* 0x010fda0003f05270 */
[----:B------:R-:W-:Y:S05]  /*0590*/  @P0 BRA `(.L_x_12147) ;  /* 0x0000000000380947 */ /* 0x000fea0003800000 */
[----:B-1----:R-:W1:Y:S01]  /*05a0*/  S2UR UR5, SR_CgaCtaId ;  /* 0x00000000000579c3 */ /* 0x002e620000008800 */
[----:B------:R-:W-:Y:S01]  /*05b0*/  UMOV UR4, 0x400 ;  /* 0x0000040000047882 */ /* 0x000fe20000000000 */
[----:B------:R-:W-:Y:S01]  /*05c0*/  UMOV UR7, 0x1 ;  /* 0x0000000100077882 */ /* 0x000fe20000000000 */
[----:B------:R-:W-:Y:S01]  /*05d0*/  ELECT P0, URZ, PT ;  /* 0x00000000003f782f */ /* 0x000fe20003800000 */
[----:B-1----:R-:W-:Y:S02]  /*05e0*/  ULEA UR6, UR5, UR4, 0x18 ;  /* 0x0000000405067291 */ /* 0x002fe4000f8ec03f */
[----:B------:R-:W-:-:S04]  /*05f0*/  UIADD3 UR4, -UR7, 0x100000, URZ ;  /* 0x0010000007047890 */ /* 0x000fc8000fffe13f */
[----:B------:R-:W-:Y:S02]  /*0600*/  USHF.L.U32 UR5, UR4, 0xb, URZ ;  /* 0x0000000b04057899 */ /* 0x000fe4000800063f */
[----:B------:R-:W-:Y:S01]  /*0610*/  USHF.L.U32 UR4, UR4, 0x1, URZ ;  /* 0x0000000104047899 */ /* 0x000fe2000800063f */
[----:B------:R-:W1:Y:S11]  /*0620*/  FENCE.VIEW.ASYNC.S ;  /* 0x00000000000073c6 */ /* 0x000e760000000000 */
[----:B-1----:R4:W1:Y:S01]  /*0630*/  SYNCS.EXCH.64 URZ, [UR6+0x13270], UR4 ;  /* 0x01327004063f75b2 */ /* 0x0028620008000100 */
[----:B------:R4:W0:Y:S01]  /*0640*/  SYNCS.EXCH.64 URZ, [UR6+0x13280], UR4 ;  /* 0x01328004063f75b2 */ /* 0x0008220008000100 */
[----:B------:R4:W0:Y:S01]  /*0650*/  SYNCS.EXCH.64 URZ, [UR6+0x13278], UR4 ;  /* 0x01327804063f75b2 */ /* 0x0008220008000100 */
[----:B------:R4:W0:Y:S02]  /*0660*/  SYNCS.EXCH.64 URZ, [UR6+0x13288], UR4 ;  /* 0x01328804063f75b2 */ /* 0x0008240008000100 */
[----:B----4-:R-:W-:Y:S01]  /*0670*/  NOP ;  /* 0x0000000000007918 */ /* 0x010fe20000000000 */
.L_x_12147:
        /* <DEDUP_REMOVED lines=22> */
.L_x_12148:
        /* <DEDUP_REMOVED lines=22> */
.L_x_12149:
[----:B0-----:R-:W-:Y:S01]  /*0940*/  ISETP.NE.AND P0, PT, R2, RZ, PT ;  /* 0x000000ff0200720c */ /* 0x001fe20003f05270 */
[----:B------:R-:W-:Y:S01]  /*0950*/  IMAD.MOV.U32 R2, RZ, RZ, 0x1 ;  /* 0x00000001ff027424 */ /* 0x000fe200078e00ff */
[----:B------:R-:W-:Y:S01]  /*0960*/  NOP ;  /* 0x0000000000007918 */ /* 0x000fe20000000000 */
[----:B------:R-:W-:Y:S01]  /*0970*/  ULDC.64 UR40, c[0x0][0x208] ;  /* 0x0000820000287ab9 */ /* 0x000fe20000000a00 */
[----:B------:R-:W-:Y:S02]  /*0980*/  BSSY B8, `(.L_x_12150) ;  /* 0x00021c7000087945 */ /* 0x000fe40003800000 */
[----:B------:R-:W-:-:S05]  /*0990*/  SEL R2, R2, 0x2, !P0 ;  /* 0x0000000202027807 */ /* 0x000fca0004000000 */
[----:B------:R0:W-:Y:S01]  /*09a0*/  STL [R1+0x40], R2 ;  /* 0x0000400201007387 */ /* 0x0001e20000100800 */
[----:B-123--:R-:W-:Y:S06]  /*09b0*/  BAR.SYNC.DEFER_BLOCKING 0x0 ;  /* 0x0000000000007b1d */ /* 0x00efec0000010000 */
[----:B------:R-:W-:Y:S05]  /*09c0*/  @!P0 BRA `(.L_x_12151) ;  /* 0x000001a400cc8947 */ /* 0x000fea0003800000 */
.L_x_12152:
[----:B------:R-:W-:-:S08]  /*09d0*/  NOP ;  /* 0x0000000000007918 */ /* 0x000fd00000000000 */
[----:B------:R-:W1:Y:S02]  /*09e0*/  USETMAXREG.TRY_ALLOC.CTAPOOL UP0, 0xa0 ;  /* 0x000000a0000079c8 */ /* 0x000e640008000600 */
[----:B-1----:R-:W-:-:S13]  /*09f0*/  PLOP3.LUT P0, PT, PT, PT, UP0, 0x80, 0x0 ;  /* 0x000000000000781c */ /* 0x002fda0003f0f008 */
[----:B------:R-:W-:Y:S05]  /*0a00*/  @!P0 BRA `(.L_x_12152) ;  /* 0xfffffffc00f08947 */ /* 0x000fea000383ffff */
[----:B------:R-:W1:Y:S08]  /*0a10*/  S2UR UR4, SR_CgaCtaId ;  /* 0x00000000000479c3 */ /* 0x000e700000008800 */
[----:B------:R-:W-:Y:S06]  /*0a20*/  BAR.ARV 0x8, 0x200 ;  /* 0x0208000000007b1d */ /* 0x000fec0000002000 */
[----:B------:R-:W-:-:S02]  /*0a30*/  MOV R18, 0x400 ;  /* 0x0000040000127802 */ /* 0x000fc40000000f00 */
[----:B------:R-:W-:Y:S01]  /*0a40*/  BAR.SYNC.DEFER_BLOCKING 0x5, 0x200 ;  /* 0x0148000000007b1d */ /* 0x000fe20000010000 */
[----:B-1----:R-:W-:-:S05]  /*0a50*/  IMAD.U32 R0, RZ, RZ, UR4 ;  /* 0x00000004ff007e24 */ /* 0x002fca000f8e00ff */
[----:B------:R-:W-:Y:S01]  /*0a60*/  ULDC UR4, c[0x0][0xc3c] ;  /* 0x00030f0000047ab9 */ /* 0x000fe20000000800 */
[----:B------:R-:W-:Y:S01]  /*0a70*/  LEA R18, R0, R18, 0x18 ;  /* 0x0000001200127211 */ /* 0x000fe200078ec0ff */
[----:B------:R-:W-:Y:S04]  /*0a80*/  STL [R1+0x2c], R0 ;  /* 0x00002c0001007387 */ /* 0x000fe80000100800 */
[----:B------:R-:W1:Y:S01]  /*0a90*/  LDS.128 R12, [R18+0x132d0] ;  /* 0x0132d000120c7984 */ /* 0x000e620000000c00 */
[----:B------:R-:W-:Y:S06]  /*0aa0*/  BAR.ARV 0x4, 0x200 ;  /* 0x0108000000007b1d */ /* 0x000fec0000002000 */
[----:B-1----:R-:W-:-:S13]  /*0ab0*/  ISETP.GE.AND P0, PT, R15, UR4, PT ;  /* 0x000000040f007c0c */ /* 0x002fda000bf06270 */
[----:B------:R-:W-:Y:S05]  /*0ac0*/  @P0 BRA `(.L_x_12153) ;  /* 0x0000021800c80947 */ /* 0x000fea0003800000 */
[----:B------:R-:W2:Y:S01]  /*0ad0*/  LDL.LU R20, [R1+0x40] ;  /* 0x0000400001147983 */ /* 0x000ea20000300800 */
[----:B------:R-:W1:Y:S02]  /*0ae0*/  S2R R0, SR_TID.X ;  /* 0x0000000000007919 */ /* 0x000e640000002100 */
[----:B-1----:R-:W-:-:S05]  /*0af0*/  VIADD R0, R0, 0xffffff80 ;  /* 0xffffff8000007836 */ /* 0x002fca0000000000 */
[----:B------:R-:W-:-:S04]  /*0b00*/  SHF.R.S32.HI R5, RZ, 0x1f, R0 ;  /* 0x0000001fff057819 */ /* 0x000fc80000011400 */
[-C--:B------:R-:W-:Y:S02]  /*0b10*/  LEA.HI R7, R5, R0.reuse, RZ, 0x7 ;  /* 0x0000000005077211 */ /* 0x080fe400078f38ff */
[-C--:B0-----:R-:W-:Y:S02]  /*0b20*/  LEA.HI R2, R0, R0.reuse, RZ, 0x1 ;  /* 0x0000000000027211 */ /* 0x081fe400078f08ff */
[----:B------:R-:W-:Y:S02]  /*0b30*/  LOP3.LUT R9, R7, 0xffffff80, RZ, 0xc0, !PT ;  /* 0xffffff8007097812 */ /* 0x000fe400078ec0ff */
[----:B------:R-:W-:Y:S02]  /*0b40*/  LEA.HI R4, R5, R0, RZ, 0x2 ;  /* 0x0000000005047211 */ /* 0x000fe400078f10ff */
[----:B------:R-:W-:Y:S01]  /*0b50*/  LOP3.LUT R3, R2, 0xfffffffe, RZ, 0xc0, !PT ;  /* 0xfffffffe02037812 */ /* 0x000fe200078ec0ff */
[----:B------:R-:W-:Y:S01]  /*0b60*/  IMAD.IADD R9, R0, 0x1, -R9 ;  /* 0x0000000100097824 */ /* 0x000fe200078e0a09 */
[----:B------:R-:W-:-:S02]  /*0b70*/  LOP3.LUT R11, R4, 0xfffffffc, RZ, 0xc0, !PT ;  /* 0xfffffffc040b7812 */ /* 0x000fc400078ec0ff */
[----:B------:R-:W-:Y:S01]  /*0b80*/  LEA.HI R6, R5, R0, RZ, 0x4 ;  /* 0x0000000005067211 */ /* 0x000fe200078f20ff */
[C---:B------:R-:W-:Y:S01]  /*0b90*/  IMAD.IADD R3, R0.reuse, 0x1, -R3 ;  /* 0x0000000100037824 */ /* 0x040fe200078e0a03 */
[----:B------:R-:W-:Y:S01]  /*0ba0*/  SHF.R.S32.HI R10, RZ, 0x1f, R9 ;  /* 0x0000001fff0a7819 */ /* 0x000fe20000011409 */
[----:B------:R-:W-:Y:S01]  /*0bb0*/  IMAD.IADD R19, R0, 0x1, -R11 ;  /* 0x0000000100137824 */ /* 0x000fe200078e0a0b */
[--C-:B------:R-:W-:Y:S02]  /*0bc0*/  SHF.R.S32.HI R0, RZ, 0x2, R4.reuse ;  /* 0x00000002ff007819 */ /* 0x100fe40000011404 */
[----:B------:R-:W-:Y:S02]  /*0bd0*/  SHF.R.S32.HI R5, RZ, 0x1f, R4 ;  /* 0x0000001fff057819 */ /* 0x000fe40000011404 */
[----:B------:R-:W-:Y:S02]  /*0be0*/  LEA.HI R12, R10, R9, RZ, 0x2 ;  /* 0x000000090a0c7211 */ /* 0x000fe400078f10ff */
[----:B------:R-:W-:-:S02]  /*0bf0*/  LEA.HI R5, R5, R0, RZ, 0x2 ;  /* 0x0000000005057211 */ /* 0x000fc400078f10ff */
[--C-:B------:R-:W-:Y:S02]  /*0c00*/  SHF.R.S32.HI R16, RZ, 0x2, R12.reuse ;  /* 0x00000002ff107819 */ /* 0x100fe4000001140c */
[----:B------:R-:W-:Y:S02]  /*0c10*/  SHF.R.S32.HI R17, RZ, 0x1f, R12 ;  /* 0x0000001fff117819 */ /* 0x000fe4000001140c */
[----:B------:R-:W-:Y:S02]  /*0c20*/  LOP3.LUT R5, R5, 0xfffffffc, RZ, 0xc0, !PT ;  /* 0xfffffffc05057812 */ /* 0x000fe400078ec0ff */
[----:B------:R-:W-:Y:S02]  /*0c30*/  SHF.R.S32.HI R21, RZ, 0x1, R2 ;  /* 0x00000001ff157819 */ /* 0x000fe40000011402 */
[----:B------:R-:W-:Y:S02]  /*0c40*/  SHF.R.S32.HI R8, RZ, 0x7, R7 ;  /* 0x00000007ff087819 */ /* 0x000fe40000011407 */
[----:B------:R-:W-:Y:S01]  /*0c50*/  LEA.HI R17, R17, R16, RZ, 0x3 ;  /* 0x0000001011117211 */ /* 0x000fe200078f18ff */
[----:B------:R-:W-:Y:S01]  /*0c60*/  IMAD.IADD R5, R0, 0x1, -R5 ;  /* 0x0000000100057824 */ /* 0x000fe200078e0a05 */
[----:B------:R-:W-:Y:S01]  /*0c70*/  LEA.HI R2, R2, R21, RZ, 0x1 ;  /* 0x0000001502027211 */ /* 0x000fe200078f08ff */
[----:B------:R-:W-:Y:S01]  /*0c80*/  IMAD.HI R4, R8, 0x55555556, RZ ;  /* 0x5555555608047827 */ /* 0x000fe200078e02ff */
[----:B------:R-:W-:-:S02]  /*0c90*/  LOP3.LUT R17, R17, 0xfffffff8, RZ, 0xc0, !PT ;  /* 0xfffffff811117812 */ /* 0x000fc400078ec0ff */
[----:B------:R-:W-:Y:S01]  /*0ca0*/  LEA.HI R10, R10, R9, RZ, 0x5 ;  /* 0x000000090a0a7211 */ /* 0x000fe200078f28ff */
[----:B------:R-:W-:Y:S01]  /*0cb0*/  IMAD.SHL.U32 R5, R5, 0x80, RZ ;  /* 0x0000008005057824 */ /* 0x000fe200078e00ff */
[----:B------:R-:W-:Y:S02]  /*0cc0*/  LEA.HI R0, R19, R19, RZ, 0x1 ;  /* 0x0000001313007211 */ /* 0x000fe400078f08ff */
[----:B------:R-:W-:Y:S01]  /*0cd0*/  LOP3.LUT R2, R2, 0x3fffffe, RZ, 0xc0, !PT ;  /* 0x03fffffe02027812 */ /* 0x000fe200078ec0ff */
[----:B------:R-:W-:Y:S01]  /*0ce0*/  IMAD.IADD R17, R16, 0x1, -R17 ;  /* 0x0000000110117824 */ /* 0x000fe200078e0a11 */
[----:B------:R-:W-:Y:S02]  /*0cf0*/  LEA.HI R11, R4, R4, RZ, 0x1 ;  /* 0x00000004040b7211 */ /* 0x000fe400078f08ff */
[----:B------:R-:W-:Y:S01]  /*0d00*/  SHF.R.S32.HI R10, RZ, 0x5, R10 ;  /* 0x00000005ff0a7819 */ /* 0x000fe2000001140a */
[----:B------:R-:W-:Y:S01]  /*0d10*/  IMAD.SHL.U32 R22, R3, 0x10, RZ ;  /* 0x0000001003167824 */ /* 0x000fe200078e00ff */
[----:B------:R-:W-:Y:S01]  /*0d20*/  LOP3.LUT R0, R0, 0x1ffffffe, RZ, 0xc0, !PT ;  /* 0x1ffffffe00007812 */ /* 0x000fe200078ec0ff */
[----:B------:R-:W-:Y:S01]  /*0d30*/  IMAD.IADD R2, R21, 0x1, -R2 ;  /* 0x0000000115027824 */ /* 0x000fe200078e0a02 */
[----:B------:R-:W-:-:S02]  /*0d40*/  SHF.R.S32.HI R7, RZ, 0x4, R6 ;  /* 0x00000004ff077819 */ /* 0x000fc40000011406 */
[----:B------:R-:W-:Y:S01]  /*0d50*/  LOP3.LUT R4, R5, 0x180, RZ, 0xc0, !PT ;  /* 0x0000018005047812 */ /* 0x000fe200078ec0ff */
[----:B------:R-:W-:Y:S02]  /*0d60*/  IMAD R11, R11, -0x3, R8 ;  /* 0xfffffffd0b0b7824 */ /* 0x000fe400078e0208 */
[----:B------:R-:W-:Y:S01]  /*0d70*/  IMAD R10, R10, 0x10, R17 ;  /* 0x000000100a0a7824 */ /* 0x000fe200078e0211 */
[----:B------:R-:W-:Y:S01]  /*0d80*/  SHF.R.U32.HI R5, RZ, 0x3, R4 ;  /* 0x00000003ff057819 */ /* 0x000fe20000011604 */
[----:B------:R-:W-:Y:S01]  /*0d90*/  IMAD.IADD R19, R19, 0x1, -R0 ;  /* 0x0000000113137824 */ /* 0x000fe200078e0a00 */
[C---:B------:R-:W-:Y:S01]  /*0da0*/  LOP3.LUT R0, R4.reuse, 0x10, R22, 0xf8, !PT ;  /* 0x0000001004007812 */ /* 0x040fe200078ef816 */
[----:B------:R-:W-:Y:S01]  /*0db0*/  IMAD R7, R7, 0x8, R2 ;  /* 0x0000000807077824 */ /* 0x000fe200078e0202 */
[----:B------:R-:W-:Y:S01]  /*0dc0*/  LOP3.LUT R2, R4, 0x30, R22, 0xf8, !PT ;  /* 0x0000003004027812 */ /* 0x000fe200078ef816 */
[----:B------:R-:W-:Y:S01]  /*0dd0*/  IMAD R10, R11, 0x40, R10 ;  /* 0x000000400b0a7824 */ /* 0x000fe200078e020a */
[----:B------:R-:W-:-:S02]  /*0de0*/  LOP3.LUT R0, R0, R5, RZ, 0x3c, !PT ;  /* 0x0000000500007212 */ /* 0x000fc400078e3cff */
[----:B------:R-:W-:Y:S01]  /*0df0*/  LOP3.LUT R5, R2, R5, RZ, 0x3c, !PT ;  /* 0x0000000502057212 */ /* 0x000fe200078e3cff */
[----:B------:R-:W-:Y:S01]  /*0e00*/  IMAD R2, R19, 0x8, R10 ;  /* 0x0000000813027824 */ /* 0x000fe200078e020a */
[----:B------:R0:W-:Y:S04]  /*0e10*/  STL [R1+0x54], R4 ;  /* 0x0000540401007387 */ /* 0x0001e80000100800 */
[----:B------:R-:W-:Y:S04]  /*0e20*/  STL [R1+0x44], R13 ;  /* 0x0000440d01007387 */ /* 0x000fe80000100800 */
[----:B------:R2:W-:Y:S01]  /*0e30*/  STL [R1+0x3c], R2 ;  /* 0x00003c0201007387 */ /* 0x0005e20000100800 */
[----:B------:R-:W-:Y:S01]  /*0e40*/  IMAD.SHL.U32 R8, R3, 0x8, RZ ;  /* 0x0000000803087824 */ /* 0x000fe200078e00ff */
[----:B------:R-:W-:-:S02]  /*0e50*/  LOP3.LUT R12, R12, 0x7ffffffc, RZ, 0xc0, !PT ;  /* 0x7ffffffc0c0c7812 */ /* 0x000fc400078ec0ff */
[----:B------:R-:W-:Y:S04]  /*0e60*/  STL [R1+0x48], R14 ;  /* 0x0000480e01007387 */ /* 0x000fe80000100800 */
[----:B------:R-:W-:Y:S01]  /*0e70*/  STL [R1+0x4c], R15 ;  /* 0x00004c0f01007387 */ /* 0x000fe20000100800 */
[----:B------:R-:W-:-:S03]  /*0e80*/  VIADD R3, R8, 0x10 ;  /* 0x0000001008037836 */ /* 0x000fc60000000000 */
[----:B------:R-:W-:Y:S01]  /*0e90*/  STL [R1+0x64], RZ ;  /* 0x000064ff01007387 */ /* 0x000fe20000100800 */
[----:B------:R-:W-:-:S04]  /*0ea0*/  IMAD.IADD R12, R9, 0x1, -R12 ;  /* 0x00000001090c7824 */ /* 0x000fc800078e0a0c */
[----:B0-----:R-:W-:Y:S01]  /*0eb0*/  IMAD.SHL.U32 R4, R12, 0x2, RZ ;  /* 0x000000020c047824 */ /* 0x001fe200078e00ff */
[----:B------:R-:W-:Y:S01]  /*0ec0*/  CS2R R156, SRZ ;  /* 0x00000000009c7805 */ /* 0x000fe2000001ff00 */
[----:B------:R-:W-:Y:S01]  /*0ed0*/  IMAD.MOV.U32 R19, RZ, RZ, RZ ;  /* 0x000000ffff137224 */ /* 0x000fe200078e00ff */
[----:B--2---:R-:W-:-:S05]  /*0ee0*/  LOP3.LUT R2, R20, 0x1, RZ, 0xfc, !PT ;  /* 0x0000000114027812 */ /* 0x004fca00078efcff */
[----:B------:R0:W-:Y:S04]  /*0ef0*/  STL [R1+0xc], R2 ;  /* 0x00000c0201007387 */ /* 0x0001e80000100800 */
[----:B------:R-:W-:Y:S01]  /*0f00*/  STL [R1+0x14], RZ ;  /* 0x000014ff01007387 */ /* 0x000fe20000100800 */
[----:B0-----:R-:W-:-:S03]  /*0f10*/  IMAD.SHL.U32 R2, R7, 0x40, RZ ;  /* 0x0000004007027824 */ /* 0x001fc600078e00ff */
[----:B------:R-:W-:Y:S04]  /*0f20*/  STL [R1+0x20], R8 ;  /* 0x0000200801007387 */ /* 0x000fe80000100800 */
[----:B------:R-:W-:Y:S04]  /*0f30*/  STL [R1+0x58], R2 ;  /* 0x0000580201007387 */ /* 0x000fe80000100800 */
[----:B------:R0:W-:Y:S04]  /*0f40*/  STL [R1+0x34], R3 ;  /* 0x0000340301007387 */ /* 0x0001e80000100800 */
[----:B------:R1:W-:Y:S01]  /*0f50*/  STL [R1+0x18], R4 ;  /* 0x0000180401007387 */ /* 0x0003e20000100800 */
[----:B0-----:R-:W-:Y:S01]  /*0f60*/  IMAD.IADD R3, R2, 0x1, R0 ;  /* 0x0000000102037824 */ /* 0x001fe200078e0200 */
[----:B------:R-:W-:-:S05]  /*0f70*/  IADD3 R0, R18, R2, R5 ;  /* 0x0000000212007210 */ /* 0x000fca0007ffe005 */
[----:B------:R1:W-:Y:S04]  /*0f80*/  STL [R1+0x6c], R0 ;  /* 0x00006c0001007387 */ /* 0x0003e80000100800 */
[----:B------:R1:W-:Y:S02]  /*0f90*/  STL [R1+0x38], R3 ;  /* 0x0000380301007387 */ /* 0x0003e40000100800 */
.L_x_12335:
[----:B-12---:R-:W2:Y:S01]  /*0fa0*/  LDL.LU R12, [R1+0x48] ;  /* 0x00004800010c7983 */ /* 0x006ea20000300800 */
[----:B------:R-:W-:Y:S01]  /*0fb0*/  ULDC.64 UR4, c[0x0][0xa28] ;  /* 0x00028a0000047ab9 */ /* 0x000fe20000000a00 */
[----:B01----:R-:W0:Y:S01]  /*0fc0*/  LDC.64 R4, c[0x0][0xa08] ;  /* 0x00028200ff047b82 */ /* 0x003e220000000a00 */
[----:B----45:R-:W-:Y:S01]  /*0fd0*/  IMAD.MOV.U32 R24, RZ, RZ, RZ ;  /* 0x000000ffff187224 */ /* 0x030fe200078e00ff */
[----:B------:R-:W0:Y:S01]  /*0fe0*/  LDL R27, [R1+0x4c] ;  /* 0x00004c00011b7983 */ /* 0x000e220000100800 */
        /* <DEDUP_REMOVED lines=9> */
[----:B------:R-:W1:Y:S08]  /*1080*/  @P0 LDC.64 R2, c[0x0][0xa28] ;  /* 0x00028a00ff020b82 */ /* 0x000e700000000a00 */
[----:B------:R-:W3:Y:S01]  /*1090*/  @P1 LDC.64 R6, c[0x0][0xa18] ;  /* 0x00028600ff061b82 */ /* 0x000ee20000000a00 */
[----:B------:R-:W-:Y:S01]  /*10a0*/  ULDC UR4, c[0x0][0x288] ;  /* 0x0000a20000047ab9 */ /* 0x000fe20000000800 */
[----:B------:R-:W-:Y:S01]  /*10b0*/  ISETP.NE.AND.EX P3, PT, RZ, UR5, PT, P3 ;  /* 0x00000005ff007c0c */ /* 0x000fe2000bf65330 */
[----:B------:R-:W-:Y:S01]  /*10c0*/  IMAD.U32 R0, RZ, RZ, UR4 ;  /* 0x00000004ff007e24 */ /* 0x000fe2000f8e00ff */
[----:B------:R-:W-:Y:S01]  /*10d0*/  ULDC.64 UR4, c[0x0][0x418] ;  /* 0x0001060000047ab9 */ /* 0x000fe20000000a00 */
[----:B0-----:R-:W-:-:S04]  /*10e0*/  IMAD.WIDE R8, R27, 0x4, R4 ;  /* 0x000000041b087825 */ /* 0x001fc800078e0204 */
[----:B---3--:R-:W-:-:S06]  /*10f0*/  @P1 IMAD.WIDE R4, R27, 0x4, R6 ;  /* 0x000000041b041825 */ /* 0x008fcc00078e0206 */
[----:B------:R-:W5:Y:S01]  /*1100*/  @P3 LDG.E R24, desc[UR40][R8.64] ;  /* 0x0000002808183981 */ /* 0x000f62000c1e1900 */
[----:B--2---:R-:W-:Y:S01]  /*1110*/  LOP3.LUT R26, R12, 0xffff, RZ, 0xc0, !PT ;  /* 0x0000ffff0c1a7812 */ /* 0x004fe200078ec0ff */
[----:B-1----:R-:W-:Y:S02]  /*1120*/  @P0 IMAD.WIDE R2, R27, 0x4, R2 ;  /* 0x000000041b020825 */ /* 0x002fe400078e0202 */
        /* <DEDUP_REMOVED lines=13> */
[----:B--2---:R0:W-:Y:S04]  /*1200*/  STL [R1+0x4], R0 ;  /* 0x0000040001007387 */ /* 0x0041e80000100800 */
        /* <DEDUP_REMOVED lines=15> */
[----:B------:R0:W-:Y:S02]  /*1300*/  STL [R1+0x4], R14 ;  /* 0x0000040e01007387 */ /* 0x0001e40000100800 */
.L_x_12154:
[----:B------:R-:W-:Y:S02]  /*1310*/  IMAD.U32 R50, RZ, RZ, UR5 ;  /* 0x00000005ff327e24 */ /* 0x000fe4000f8e00ff */
[----:B------:R-:W-:Y:S01]  /*1320*/  IMAD.U32 R25, RZ, RZ, UR4 ;  /* 0x00000004ff197e24 */ /* 0x000fe2000f8e00ff */
[----:B------:R-:W-:Y:S06]  /*1330*/  @!P2 BRA `(.L_x_12155) ;  /* 0x000000000010a947 */ /* 0x000fec0003800000 */
[----:B------:R-:W2:Y:S02]  /*1340*/  LDC.64 R2, c[0x0][0xa20] ;  /* 0x00028800ff027b82 */ /* 0x000ea40000000a00 */
[----:B--2---:R-:W-:-:S05]  /*1350*/  IMAD.WIDE R2, R27, 0x4, R2 ;  /* 0x000000041b027825 */ /* 0x004fca00078e0202 */
[----:B------:R2:W5:Y:S01]  /*1360*/  LDG.E R25, desc[UR40][R2.64] ;  /* 0x0000002802197981 */ /* 0x000562000c1e1900 */
[----:B------:R-:W-:Y:S05]  /*1370*/  BRA `(.L_x_12156) ;  /* 0x0000000000107947 */ /* 0x000fea0003800000 */
.L_x_12155:
[----:B------:R-:W-:Y:S05]  /*1380*/  @!P3 BRA `(.L_x_12156) ;  /* 0x00000000000cb947 */ /* 0x000fea0003800000 */
[----:B------:R-:W2:Y:S04]  /*1390*/  LDG.E R0, desc[UR40][R8.64] ;  /* 0x0000002808007981 */ /* 0x000ea8000c1e1900 */
[----:B------:R-:W2:Y:S02]  /*13a0*/  LDG.E R25, desc[UR40][R8.64+0x4] ;  /* 0x0000042808197981 */ /* 0x000ea4000c1e1900 */
[----:B--2---:R-:W-:-:S07]  /*13b0*/  IMAD.IADD R25, R25, 0x1, -R0 ;  /* 0x0000000119197824 */ /* 0x004fce00078e0a00 */
.L_x_12156:
[----:B------:R-:W-:Y:S01]  /*13c0*/  ULDC.64 UR4, c[0x0][0xa10] ;  /* 0x0002840000047ab9 */ /* 0x000fe20000000a00 */
[----:B------:R-:W3:Y:S01]  /*13d0*/  LDL R8, [R1+0x44] ;  /* 0x0000440001087983 */ /* 0x000ee20000100800 */
[----:B------:R-:W-:Y:S01]  /*13e0*/  ISETP.NE.U32.AND P0, PT, RZ, UR4, PT ;  /* 0x00000004ff007c0c */ /* 0x000fe2000bf05070 */
[----:B------:R-:W4:Y:S03]  /*13f0*/  LDC R6, c[0x0][0x448] ;  /* 0x00011200ff067b82 */ /* 0x000f260000000800 */
[----:B------:R-:W-:Y:S01]  /*1400*/  ISETP.NE.AND.EX P0, PT, RZ, UR5, PT, P0 ;  /* 0x00000005ff007c0c */ /* 0x000fe2000bf05300 */
[----:B------:R-:W-:Y:S02]  /*1410*/  ULDC.64 UR4, c[0x0][0xa30] ;  /* 0x00028c0000047ab9 */ /* 0x000fe40000000a00 */
[----:B------:R-:W-:Y:S01]  /*1420*/  ISETP.NE.U32.AND P1, PT, RZ, UR4, PT ;  /* 0x00000004ff007c0c */ /* 0x000fe2000bf25070 */
[----:B-----5:R-:W-:Y:S01]  /*1430*/  IMAD.MOV.U32 R45, RZ, RZ, R25 ;  /* 0x000000ffff2d7224 */ /* 0x020fe200078e0019 */
[----:B------:R-:W0:Y:S02]  /*1440*/  LDC.64 R12, c[0x0][0x9e0] ;  /* 0x00027800ff0c7b82 */ /* 0x000e240000000a00 */
[----:B------:R-:W-:-:S06]  /*1450*/  ISETP.NE.AND.EX P1, PT, RZ, UR5, PT, P1 ;  /* 0x00000005ff007c0c */ /* 0x000fcc000bf25310 */
[----:B--2---:R-:W2:Y:S08]  /*1460*/  @P0 LDC.64 R2, c[0x0][0xa10] ;  /* 0x00028400ff020b82 */ /* 0x004eb00000000a00 */
[----:B------:R-:W1:Y:S01]  /*1470*/  @P1 LDC.64 R4, c[0x0][0xa30] ;  /* 0x00028c00ff041b82 */ /* 0x000e620000000a00 */
[----:B--2---:R-:W-:-:S05]  /*1480*/  @P0 IMAD.WIDE R2, R27, 0x4, R2 ;  /* 0x000000041b020825 */ /* 0x004fca00078e0202 */
[----:B------:R-:W2:Y:S04]  /*1490*/  @P0 LDG.E R0, desc[UR40][R2.64] ;  /* 0x0000002802000981 */ /* 0x000ea8000c1e1900 */
[----:B------:R3:W2:Y:S01]  /*14a0*/  @P0 LDG.E R7, desc[UR40][R2.64+0x4] ;  /* 0x0000042802070981 */ /* 0x0006a2000c1e1900 */
[----:B-1----:R-:W-:-:S05]  /*14b0*/  @P1 IMAD.WIDE R4, R27, 0x4, R4 ;  /* 0x000000041b041825 */ /* 0x002fca00078e0204 */
[----:B------:R1:W5:Y:S01]  /*14c0*/  @P1 LDG.E R45, desc[UR40][R4.64] ;  /* 0x00000028042d1981 */ /* 0x000362000c1e1900 */
[----:B----4-:R-:W-:Y:S01]  /*14d0*/  ISETP.NE.AND P1, PT, R6, 0x1, PT ;  /* 0x000000010600780c */ /* 0x010fe20003f25270 */
[----:B------:R-:W-:Y:S01]  /*14e0*/  IMAD.IADD R15, R25, 0x1, -R10 ;  /* 0x00000001190f7824 */ /* 0x000fe200078e0a0a */
[----:B0-----:R-:W-:-:S11]  /*14f0*/  ISETP.GE.AND P2, PT, R13, 0x1, PT ;  /* 0x000000010d00780c */ /* 0x001fd60003f46270 */
[----:B------:R-:W0:Y:S08]  /*1500*/  @P1 LDC R9, c[0x0][0x44c] ;  /* 0x00011300ff091b82 */ /* 0x000e300000000800 */
[----:B------:R-:W4:Y:S01]  /*1510*/  @P1 LDC R6, c[0x0][0x450] ;  /* 0x00011400ff061b82 */ /* 0x000f220000000800 */
[----:B---3--:R-:W-:-:S04]  /*1520*/  IMAD R20, R8, 0xc0, RZ ;  /* 0x000000c008147824 */ /* 0x008fc800078e02ff */
[----:B------:R-:W-:Y:S01]  /*1530*/  VIADD R2, R20, 0xbf ;  /* 0x000000bf14027836 */ /* 0x000fe20000000000 */
[----:B------:R1:W-:Y:S03]  /*1540*/  STL [R1+0x1c], R20 ;  /* 0x00001c1401007387 */ /* 0x0003e60000100800 */
[----:B0-----:R-:W-:-:S05]  /*1550*/  @P1 IMAD.HI.U32 R3, R2, R9, RZ ;  /* 0x0000000902031227 */ /* 0x001fca00078e00ff */
[----:B----4-:R-:W-:Y:S01]  /*1560*/  @P1 SHF.R.U32.HI R2, RZ, R6, R3 ;  /* 0x00000006ff021219 */ /* 0x010fe20000011603 */
[----:B--2---:R-:W-:-:S04]  /*1570*/  @P0 IMAD.IADD R50, R7, 0x1, -R0 ;  /* 0x0000000107320824 */ /* 0x004fc800078e0a00 */
[----:B------:R-:W-:-:S04]  /*1580*/  IMAD.IADD R8, R15, 0x1, R50 ;  /* 0x000000010f087824 */ /* 0x000fc800078e0232 */
[C---:B------:R-:W-:Y:S01]  /*1590*/  VIADD R0, R8.reuse, 0x9f ;  /* 0x0000009f08007836 */ /* 0x040fe20000000000 */
[----:B------:R1:W-:Y:S01]  /*15a0*/  STL [R1+0x8], R8 ;  /* 0x0000080801007387 */ /* 0x0003e20000100800 */
[----:B------:R-:W-:Y:S02]  /*15b0*/  IADD3 R48, R8, 0x1, -R14 ;  /* 0x0000000108307810 */ /* 0x000fe40007ffe80e */
[----:B------:R-:W-:-:S04]  /*15c0*/  IMAD.HI R0, R0, 0x66666667, RZ ;  /* 0x6666666700007827 */ /* 0x000fc800078e02ff */
[----:B------:R-:W-:Y:S01]  /*15d0*/  IMAD.IADD R7, R48, 0x1, R2 ;  /* 0x0000000130077824 */ /* 0x000fe200078e0202 */
[----:B------:R-:W-:-:S04]  /*15e0*/  SHF.R.U32.HI R3, RZ, 0x1f, R0 ;  /* 0x0000001fff037819 */ /* 0x000fc80000011600 */
[----:B------:R-:W-:Y:S01]  /*15f0*/  LEA.HI.SX32 R44, R0, R3, 0x1a ;  /* 0x00000003002c7211 */ /* 0x000fe200078fd2ff */
[----:B------:R-:W-:Y:S01]  /*1600*/  IMAD.IADD R0, R7, 0x1, R12 ;  /* 0x0000000107007824 */ /* 0x000fe200078e020c */
        /* <DEDUP_REMOVED lines=12> */
.L_x_12159:
[----:B------:R-:W-:-:S13]  /*16d0*/  ISETP.NE.AND P0, PT, R13, 0x1, PT ;  /* 0x000000010d00780c */ /* 0x000fda0003f05270 */
[----:B------:R-:W0:Y:S02]  /*16e0*/  @P0 LDC.64 R4, c[0x0][0x9e8] ;  /* 0x00027a00ff040b82 */ /* 0x000e240000000a00 */
[----:B0-----:R-:W-:-:S05]  /*16f0*/  @P0 IMAD.HI.U32 R4, R2, R4, RZ ;  /* 0x0000000402040227 */ /* 0x001fca00078e00ff */
[----:B------:R-:W-:-:S07]  /*1700*/  @P0 SHF.R.U32.HI R2, RZ, R5, R4 ;  /* 0x00000005ff020219 */ /* 0x000fce0000011604 */
.L_x_12160:
[----:B------:R-:W-:Y:S05]  /*1710*/  BSYNC B0 ;  /* 0x0000000000007941 */ /* 0x000fea0003800000 */
.L_x_12158:
[----:B------:R-:W-:-:S05]  /*1720*/  IMAD R3, R2, R13, R13 ;  /* 0x0000000d02037224 */ /* 0x000fca00078e020d */
[----:B------:R-:W-:-:S07]  /*1730*/  VIMNMX R0, R0, R3, PT ;  /* 0x0000000300007248 */ /* 0x000fce0003fe0100 */
.L_x_12157:
[----:B------:R-:W0:Y:S01]  /*1740*/  @P1 LDC R4, c[0x0][0x44c] ;  /* 0x00011300ff041b82 */ /* 0x000e220000000800 */
[----:B------:R-:W-:Y:S01]  /*1750*/  VIADD R0, R0, 0x9f ;  /* 0x0000009f00007836 */ /* 0x000fe20000000000 */
[----:B------:R-:W-:Y:S01]  /*1760*/  ULDC UR4, c[0x0][0x9dc] ;  /* 0x0002770000047ab9 */ /* 0x000fe20000000800 */
[----:B------:R-:W-:Y:S02]  /*1770*/  IMAD.MOV.U32 R2, RZ, RZ, R20 ;  /* 0x000000ffff027224 */ /* 0x000fe400078e0014 */
[----:B------:R-:W-:-:S03]  /*1780*/  IMAD.HI R0, R0, 0x66666667, RZ ;  /* 0x6666666700007827 */ /* 0x000fc600078e02ff */
[----:B------:R-:W1:Y:S01]  /*1790*/  @P1 LDC R5, c[0x0][0x450] ;  /* 0x00011400ff051b82 */ /* 0x000e620000000800 */
[----:B------:R-:W-:Y:S01]  /*17a0*/  IMAD.IADD R105, R8, 0x1, -R14 ;  /* 0x0000000108697824 */ /* 0x000fe200078e0a0e */
[----:B------:R-:W-:-:S04]  /*17b0*/  SHF.R.U32.HI R3, RZ, 0x1f, R0 ;  /* 0x0000001fff037819 */ /* 0x000fc80000011600 */
[----:B------:R-:W-:-:S04]  /*17c0*/  LEA.HI.SX32 R3, R0, R3, 0x1a ;  /* 0x0000000300037211 */ /* 0x000fc800078fd2ff */
        /* <DEDUP_REMOVED lines=16> */
.L_x_12163:
[----:B------:R-:W-:-:S13]  /*18d0*/  ISETP.NE.AND P0, PT, R13, 0x1, PT ;  /* 0x000000010d00780c */ /* 0x000fda0003f05270 */
[----:B------:R-:W0:Y:S02]  /*18e0*/  @P0 LDC.64 R4, c[0x0][0x9e8] ;  /* 0x00027a00ff040b82 */ /* 0x000e240000000a00 */
[----:B0-----:R-:W-:-:S05]  /*18f0*/  @P0 IMAD.HI.U32 R4, R0, R4, RZ ;  /* 0x0000000400040227 */ /* 0x001fca00078e00ff */
[----:B------:R-:W-:-:S07]  /*1900*/  @P0 SHF.R.U32.HI R0, RZ, R5, R4 ;  /* 0x00000005ff000219 */ /* 0x000fce0000011604 */
.L_x_12164:
[----:B------:R-:W-:Y:S05]  /*1910*/  BSYNC B0 ;  /* 0x0000000000007941 */ /* 0x000fea0003800000 */
.L_x_12162:
[----:B------:R-:W-:-:S05]  /*1920*/  IMAD R3, R0, R13, RZ ;  /* 0x0000000d00037224 */ /* 0x000fca00078e02ff */
[----:B------:R-:W-:-:S07]  /*1930*/  VIMNMX R2, R2, R3, !PT ;  /* 0x0000000302027248 */ /* 0x000fce0007fe0100 */
.L_x_12161:
[----:B------:R-:W-:Y:S01]  /*1940*/  IMAD.HI R2, R2, 0x66666667, RZ ;  /* 0x6666666702027827 */ /* 0x000fe200078e02ff */
[----:B------:R-:W-:Y:S01]  /*1950*/  LOP3.LUT R12, R11, 0xff, RZ, 0xc0, !PT ;  /* 0x000000ff0b0c7812 */ /* 0x000fe200078ec0ff */
[----:B------:R-:W-:Y:S01]  /*1960*/  BSSY B0, `(.L_x_12165) ;  /* 0x0000029000007945 */ /* 0x000fe20003800000 */
[----:B------:R-:W-:Y:S01]  /*1970*/  SHF.R.U32.HI R4, RZ, 0x10, R11 ;  /* 0x00000010ff047819 */ /* 0x000fe2000001160b */
[----:B------:R-:W-:Y:S01]  /*1980*/  IMAD.MOV.U32 R0, RZ, RZ, RZ ;  /* 0x000000ffff007224 */ /* 0x000fe200078e00ff */
[----:B------:R-:W-:Y:S01]  /*1990*/  SHF.R.U32.HI R3, RZ, 0x1f, R2 ;  /* 0x0000001fff037819 */ /* 0x000fe20000011602 */
[----:B------:R0:W-:Y:S03]  /*19a0*/  STL [R1+0x68], R12 ;  /* 0x0000680c01007387 */ /* 0x0001e60000100800 */
[----:B------:R-:W-:Y:S01]  /*19b0*/  LEA.HI.SX32 R3, R2, R3, 0x1a ;  /* 0x0000000302037211 */ /* 0x000fe200078fd2ff */
[----:B------:R0:W-:Y:S03]  /*19c0*/  STL [R1+0x5c], R4 ;  /* 0x00005c0401007387 */ /* 0x0001e60000100800 */
        /* <DEDUP_REMOVED lines=34> */
.L_x_12166:
[----:B------:R-:W-:Y:S05]  /*1bf0*/  BSYNC B0 ;  /* 0x0000000000007941 */ /* 0x000fea0003800000 */
.L_x_12165:
        /* <DEDUP_REMOVED lines=37> */
.L_x_12169:
[----:B------:R-:W-:Y:S05]  /*1e50*/  BSYNC B6 ;  /* 0x0000000000067941 */ /* 0x000fea0003800000 */
.L_x_12168:
        /* <DEDUP_REMOVED lines=20> */
.L_x_12171:
[----:B------:R-:W-:Y:S05]  /*1fa0*/  BSYNC B6 ;  /* 0x0000000000067941 */ /* 0x000fea0003800000 */
.L_x_12170:
[----:B------:R-:W2:Y:S01]  /*1fb0*/  LDL.64 R12, [R1+0x20] ;  /* 0x00002000010c7983 */ /* 0x000ea20000100a00 */
[----:B------:R-:W-:Y:S01]  /*1fc0*/  ULDC.64 UR4, c[0x0][0x9f8] ;  /* 0x00027e0000047ab9 */ /* 0x000fe20000000a00 */
[----:B------:R-:W-:Y:S01]  /*1fd0*/  IMAD.MOV.U32 R0, RZ, RZ, R27 ;  /* 0x000000ffff007224 */ /* 0x000fe200078e001b */
[----:B------:R-:W-:Y:S01]  /*1fe0*/  ISETP.NE.U32.AND P0, PT, RZ, UR4, PT ;  /* 0x00000004ff007c0c */ /* 0x000fe2000bf05070 */
[----:B------:R-:W2:Y:S01]  /*1ff0*/  LDL.64 R10, [R1+0x20] ;  /* 0x00002000010a7983 */ /* 0x000ea20000100a00 */
[----:B------:R-:W0:Y:S01]  /*2000*/  LDC.64 R28, c[0x0][0x300] ;  /* 0x0000c000ff1c7b82 */ /* 0x000e220000000a00 */
[----:B------:R-:W1:Y:S01]  /*2010*/  S2R R54, SR_TID.X ;  /* 0x0000000000367919 */ /* 0x000e620000002100 */
[----:B------:R-:W-:Y:S01]  /*2020*/  ISETP.NE.AND.EX P0, PT, RZ, UR5, PT, P0 ;  /* 0x00000005ff007c0c */ /* 0x000fe2000bf05300 */
[----:B------:R-:W-:Y:S01]  /*2030*/  IMAD.IADD R24, R24, 0x1, R25 ;  /* 0x0000000118187824 */ /* 0x000fe200078e0219 */
[----:B------:R-:W-:Y:S01]  /*2040*/  SHF.R.S32.HI R23, RZ, 0x1f, R22 ;  /* 0x0000001fff177819 */ /* 0x000fe20000011416 */
[----:B------:R-:W-:Y:S01]  /*2050*/  ULDC.64 UR4, c[0x0][0x330] ;  /* 0x0000cc0000047ab9 */ /* 0x000fe20000000a00 */
[----:B------:R-:W-:-:S02]  /*2060*/  ULDC.64 UR6, c[0x0][0xa08] ;  /* 0x0002820000067ab9 */ /* 0x000fc40000000a00 */
[----:B------:R-:W3:Y:S08]  /*2070*/  LDC.64 R34, c[0x0][0x3f8] ;  /* 0x0000fe00ff227b82 */ /* 0x000ef00000000a00 */
[----:B------:R-:W4:Y:S08]  /*2080*/  @P0 LDC.64 R2, c[0x0][0x9f8] ;  /* 0x00027e00ff020b82 */ /* 0x000f300000000a00 */
[----:B------:R-:W3:Y:S01]  /*2090*/  LDC.64 R40, c[0x0][0x408] ;  /* 0x00010200ff287b82 */ /* 0x000ee20000000a00 */
[----:B----4-:R-:W-:Y:S01]  /*20a0*/  @P0 IMAD.WIDE R2, R27, 0x4, R2 ;  /* 0x000000041b020825 */ /* 0x010fe200078e0202 */
[----:B------:R-:W-:-:S06]  /*20b0*/  SHF.R.S32.HI R14, RZ, 0x1f, R24 ;  /* 0x0000001fff0e7819 */ /* 0x000fcc0000011418 */
[----:B------:R-:W4:Y:S01]  /*20c0*/  LDC R27, c[0x0][0x3f4] ;  /* 0x0000fd00ff1b7b82 */ /* 0x000f220000000800 */
[----:B------:R3:W4:Y:S01]  /*20d0*/  @P0 LDG.E R0, desc[UR40][R2.64] ;  /* 0x0000002802000981 */ /* 0x000722000c1e1900 */
[----:B--2---:R-:W-:-:S05]  /*20e0*/  IMAD.MOV.U32 R10, RZ, RZ, R12 ;  /* 0x000000ffff0a7224 */ /* 0x004fca00078e000c */
[----:B------:R-:W-:-:S05]  /*20f0*/  SHF.R.S32.HI R11, RZ, 0x1f, R10 ;  /* 0x0000001fff0b7819 */ /* 0x000fca000001140a */
[----:B------:R2:W-:Y:S04]  /*2100*/  STL [R1+0x24], R11 ;  /* 0x0000240b01007387 */ /* 0x0005e80000100800 */
[----:B------:R-:W2:Y:S04]  /*2110*/  LDL R53, [R1+0x54] ;  /* 0x0000540001357983 */ /* 0x000ea80000100800 */
[----:B------:R-:W2:Y:S01]  /*2120*/  LDL R52, [R1+0x58] ;  /* 0x0000580001347983 */ /* 0x000ea20000100800 */
[-C--:B0-----:R-:W-:Y:S02]  /*2130*/  IMAD R6, R14, R28.reuse, RZ ;  /* 0x0000001c0e067224 */ /* 0x081fe400078e02ff */
[----:B------:R-:W-:-:S04]  /*2140*/  IMAD.WIDE.U32 R4, R24, R28, RZ ;  /* 0x0000001c18047225 */ /* 0x000fc800078e00ff */
[----:B------:R-:W-:Y:S02]  /*2150*/  IMAD R7, R24, R29, R6 ;  /* 0x0000001d18077224 */ /* 0x000fe400078e0206 */
[----:B-1----:R-:W-:Y:S02]  /*2160*/  VIADD R8, R54, 0xffffff80 ;  /* 0xffffff8036087836 */ /* 0x002fe40000000000 */
[----:B------:R-:W-:Y:S02]  /*2170*/  IMAD.IADD R5, R5, 0x1, R7 ;  /* 0x0000000105057824 */ /* 0x000fe400078e0207 */
[----:B------:R-:W-:Y:S01]  /*2180*/  IMAD.WIDE.U32 R6, R26, UR4, R22 ;  /* 0x000000041a067c25 */ /* 0x000fe2000f8e0016 */
[----:B------:R-:W-:-:S03]  /*2190*/  SHF.R.S32.HI R9, RZ, 0x1f, R8 ;  /* 0x0000001fff097819 */ /* 0x000fc60000011408 */
[C---:B------:R-:W-:Y:S01]  /*21a0*/  IMAD R7, R26.reuse, UR5, R7 ;  /* 0x000000051a077c24 */ /* 0x040fe2000f8e0207 */
[----:B------:R-:W-:Y:S01]  /*21b0*/  ULDC.64 UR4, c[0x0][0x308] ;  /* 0x0000c20000047ab9 */ /* 0x000fe20000000a00 */
[----:B------:R-:W-:Y:S01]  /*21c0*/  LEA.HI R9, R9, R8, RZ, 0x2 ;  /* 0x0000000809097211 */ /* 0x000fe200078f10ff */
[----:B---3--:R-:W-:Y:S01]  /*21d0*/  IMAD.WIDE.U32 R2, R26, UR4, R4 ;  /* 0x000000041a027c25 */ /* 0x008fe2000f8e0004 */
[----:B------:R-:W-:-:S03]  /*21e0*/  ISETP.NE.U32.AND P0, PT, RZ, UR6, PT ;  /* 0x00000006ff007c0c */ /* 0x000fc6000bf05070 */
[C---:B------:R-:W-:Y:S02]  /*21f0*/  VIADD R43, R54.reuse, 0xffffff80 ;  /* 0xffffff80362b7836 */ /* 0x040fe40000000000 */
[----:B------:R-:W-:Y:S01]  /*2200*/  VIADD R42, R54, 0xffffff80 ;  /* 0xffffff80362a7836 */ /* 0x000fe20000000000 */
[----:B------:R-:W-:Y:S01]  /*2210*/  SHF.R.S32.HI R8, RZ, 0x2, R9 ;  /* 0x00000002ff087819 */ /* 0x000fe20000011409 */
[----:B------:R-:W-:Y:S01]  /*2220*/  IMAD R21, R26, UR5, R3 ;  /* 0x000000051a157c24 */ /* 0x000fe2000f8e0203 */
[----:B------:R-:W-:Y:S01]  /*2230*/  SHF.R.S32.HI R9, RZ, 0x1f, R9 ;  /* 0x0000001fff097819 */ /* 0x000fe20000011409 */
[----:B------:R-:W-:Y:S01]  /*2240*/  ULDC.64 UR4, c[0x0][0x310] ;  /* 0x0000c40000047ab9 */ /* 0x000fe20000000a00 */
[----:B------:R-:W-:Y:S01]  /*2250*/  ISETP.NE.AND.EX P0, PT, RZ, UR7, PT, P0 ;  /* 0x00000007ff007c0c */ /* 0x000fe2000bf05300 */
[----:B------:R-:W-:Y:S01]  /*2260*/  ULDC.64 UR6, c[0x0][0x338] ;  /* 0x0000ce0000067ab9 */ /* 0x000fe20000000a00 */
[----:B----4-:R-:W-:Y:S02]  /*2270*/  SHF.R.S32.HI R3, RZ, 0x1f, R0 ;  /* 0x0000001fff037819 */ /* 0x010fe40000011400 */
[----:B------:R-:W-:-:S02]  /*2280*/  LEA.HI R42, R42, R43, RZ, 0x1 ;  /* 0x0000002b2a2a7211 */ /* 0x000fc400078f08ff */
[----:B------:R-:W-:Y:S02]  /*2290*/  LEA.HI R9, R9, R8, RZ, 0x2 ;  /* 0x0000000809097211 */ /* 0x000fe400078f10ff */
[----:B------:R-:W-:Y:S02]  /*22a0*/  SEL R3, R3, RZ, !P0 ;  /* 0x000000ff03037207 */ /* 0x000fe40004000000 */
[----:B------:R-:W-:Y:S02]  /*22b0*/  SHF.R.S32.HI R42, RZ, 0x1, R42 ;  /* 0x00000001ff2a7819 */ /* 0x000fe4000001142a */
[----:B------:R-:W-:Y:S02]  /*22c0*/  LOP3.LUT R9, R9, 0xfffffffc, RZ, 0xc0, !PT ;  /* 0xfffffffc09097812 */ /* 0x000fe400078ec0ff */
[----:B------:R-:W-:Y:S01]  /*22d0*/  SEL R5, R0, RZ, !P0 ;  /* 0x000000ff00057207 */ /* 0x000fe20004000000 */
[----:B------:R-:W-:Y:S01]  /*22e0*/  IMAD R0, R3, UR4, RZ ;  /* 0x0000000403007c24 */ /* 0x000fe2000f8e02ff */
[----:B------:R-:W-:Y:S01]  /*22f0*/  SHF.R.S32.HI R49, RZ, 0x1f, R42 ;  /* 0x0000001fff317819 */ /* 0x000fe2000001142a */
[----:B------:R-:W-:-:S02]  /*2300*/  IMAD.MOV.U32 R20, RZ, RZ, R2 ;  /* 0x000000ffff147224 */ /* 0x000fc400078e0002 */
[----:B------:R-:W-:Y:S01]  /*2310*/  IMAD R4, R3, UR6, RZ ;  /* 0x0000000603047c24 */ /* 0x000fe2000f8e02ff */
[----:B------:R-:W-:Y:S01]  /*2320*/  ISETP.GE.AND P1, PT, R22, R27, PT ;  /* 0x0000001b1600720c */ /* 0x000fe20003f26270 */
[----:B------:R-:W-:Y:S02]  /*2330*/  IMAD.IADD R9, R8, 0x1, -R9 ;  /* 0x0000000108097824 */ /* 0x000fe400078e0a09 */
[----:B------:R-:W-:-:S04]  /*2340*/  IMAD.WIDE.U32 R2, R5, UR6, R6 ;  /* 0x0000000605027c25 */ /* 0x000fc8000f8e0006 */
[----:B------:R-:W-:Y:S02]  /*2350*/  IMAD R7, R5, UR5, R0 ;  /* 0x0000000505077c24 */ /* 0x000fe4000f8e0200 */
[-C--:B------:R-:W-:Y:S02]  /*2360*/  IMAD R0, R49, R28.reuse, RZ ;  /* 0x0000001c31007224 */ /* 0x080fe400078e02ff */
[----:B------:R-:W-:Y:S01]  /*2370*/  IMAD.WIDE.U32 R20, R5, UR4, R20 ;  /* 0x0000000405147c25 */ /* 0x000fe2000f8e0014 */
[----:B------:R-:W-:Y:S01]  /*2380*/  LOP3.LUT P4, RZ, R9, 0x2, RZ, 0xc0, !PT ;  /* 0x0000000209ff7812 */ /* 0x000fe2000788c0ff */
[----:B------:R-:W-:Y:S02]  /*2390*/  ULDC UR4, c[0x0][0x2f4] ;  /* 0x0000bd0000047ab9 */ /* 0x000fe40000000800 */
[----:B------:R-:W-:Y:S01]  /*23a0*/  IMAD.WIDE.U32 R58, R42, R28, R22 ;  /* 0x0000001c2a3a7225 */ /* 0x000fe200078e0016 */
[----:B------:R-:W-:-:S03]  /*23b0*/  SEL R13, R27, RZ, P1 ;  /* 0x000000ff1b0d7207 */ /* 0x000fc60000800000 */
[----:B------:R-:W-:Y:S01]  /*23c0*/  IMAD R9, R42, R29, R0 ;  /* 0x0000001d2a097224 */ /* 0x000fe200078e0200 */
[----:B------:R-:W-:Y:S01]  /*23d0*/  IADD3 R51, P0, R20, R58, RZ ;  /* 0x0000003a14337210 */ /* 0x000fe20007f1e0ff */
[----:B------:R-:W-:Y:S02]  /*23e0*/  IMAD R75, R5, UR7, R4 ;  /* 0x00000007054b7c24 */ /* 0x000fe4000f8e0204 */
[----:B------:R-:W-:Y:S02]  /*23f0*/  IMAD.IADD R0, R21, 0x1, R7 ;  /* 0x0000000115007824 */ /* 0x000fe400078e0207 */
[----:B------:R-:W-:Y:S02]  /*2400*/  IMAD R4, R49, R34, RZ ;  /* 0x0000002231047224 */ /* 0x000fe400078e02ff */
[----:B------:R-:W-:Y:S01]  /*2410*/  IMAD.IADD R13, R22, 0x1, R13 ;  /* 0x00000001160d7824 */ /* 0x000fe200078e020d */
[----:B------:R-:W-:Y:S01]  /*2420*/  IADD3.X R58, R0, R59, R9, P0, !PT ;  /* 0x0000003b003a7210 */ /* 0x000fe200007fe409 */
[----:B------:R-:W-:-:S02]  /*2430*/  IMAD R15, R42, R35, R4 ;  /* 0x000000232a0f7224 */ /* 0x000fc400078e0204 */
[----:B------:R-:W-:Y:S01]  /*2440*/  IMAD.WIDE.U32 R4, R42, R34, R10 ;  /* 0x000000222a047225 */ /* 0x000fe200078e000a */
[----:B------:R-:W-:-:S03]  /*2450*/  SHF.R.S32.HI R12, RZ, 0x1f, R13 ;  /* 0x0000001fff0c7819 */ /* 0x000fc6000001140d */
[----:B------:R-:W-:Y:S02]  /*2460*/  IMAD R6, R49, R40, RZ ;  /* 0x0000002831067224 */ /* 0x000fe400078e02ff */
[----:B------:R-:W-:Y:S01]  /*2470*/  IMAD.WIDE.U32 R8, R42, R34, R22 ;  /* 0x000000222a087225 */ /* 0x000fe200078e0016 */
[----:B------:R-:W-:-:S03]  /*2480*/  LEA.HI R59, R12, R13, RZ, 0x4 ;  /* 0x0000000d0c3b7211 */ /* 0x000fc600078f20ff */
[----:B------:R-:W-:Y:S02]  /*2490*/  IMAD.IADD R5, R5, 0x1, R15 ;  /* 0x0000000105057824 */ /* 0x000fe400078e020f */
[C---:B------:R-:W-:Y:S02]  /*24a0*/  IMAD R25, R42.reuse, R41, R6 ;  /* 0x000000292a197224 */ /* 0x040fe400078e0206 */
[----:B------:R-:W-:Y:S01]  /*24b0*/  IMAD.IADD R9, R15, 0x1, R9 ;  /* 0x000000010f097824 */ /* 0x000fe200078e0209 */
[----:B-----5:R-:W-:Y:S01]  /*24c0*/  SHF.R.S32.HI R15, RZ, 0x1f, R45 ;  /* 0x0000001fff0f7819 */ /* 0x020fe2000001142d */
[----:B------:R-:W-:-:S04]  /*24d0*/  IMAD.WIDE.U32 R6, R42, R40, R10 ;  /* 0x000000282a067225 */ /* 0x000fc800078e000a */
[----:B--2---:R-:W-:-:S04]  /*24e0*/  IMAD.WIDE.U32 R10, R42, R40, R22 ;  /* 0x000000282a0a7225 */ /* 0x004fc800078e0016 */
[----:B------:R-:W-:-:S04]  /*24f0*/  IMAD.WIDE.U32 R30, R45, R34, R4 ;  /* 0x000000222d1e7225 */ /* 0x000fc800078e0004 */
[----:B------:R-:W-:Y:S02]  /*2500*/  IMAD.IADD R7, R7, 0x1, R25 ;  /* 0x0000000107077824 */ /* 0x000fe400078e0219 */
[----:B------:R-:W-:Y:S02]  /*2510*/  IMAD.IADD R11, R25, 0x1, R11 ;  /* 0x00000001190b7824 */ /* 0x000fe400078e020b */
[C---:B------:R-:W-:Y:S02]  /*2520*/  IMAD R26, R15.reuse, R34, RZ ;  /* 0x000000220f1a7224 */ /* 0x040fe400078e02ff */
[----:B------:R-:W-:Y:S01]  /*2530*/  IMAD R12, R15, R40, RZ ;  /* 0x000000280f0c7224 */ /* 0x000fe200078e02ff */
[----:B------:R-:W-:Y:S01]  /*2540*/  SHF.R.U32.HI R61, RZ, 0x7, R54 ;  /* 0x00000007ff3d7819 */ /* 0x000fe20000011636 */
[----:B------:R-:W-:Y:S01]  /*2550*/  IMAD R63, R29, 0xa0, RZ ;  /* 0x000000a01d3f7824 */ /* 0x000fe200078e02ff */
[----:B------:R-:W-:Y:S01]  /*2560*/  IADD3 R42, P0, R42, R24, RZ ;  /* 0x000000182a2a7210 */ /* 0x000fe20007f1e0ff */
[----:B------:R-:W-:Y:S01]  /*2570*/  IMAD R25, R45, R35, R26 ;  /* 0x000000232d197224 */ /* 0x000fe200078e021a */
[----:B------:R-:W-:Y:S01]  /*2580*/  LOP3.LUT R16, R16, 0xfffffffb, RZ, 0xc0, !PT ;  /* 0xfffffffb10107812 */ /* 0x000fe200078ec0ff */
[----:B------:R-:W-:Y:S01]  /*2590*/  IMAD R13, R35, 0xa0, RZ ;  /* 0x000000a0230d7824 */ /* 0x000fe200078e02ff */
[----:B------:R-:W-:Y:S01]  /*25a0*/  LOP3.LUT R67, R59, 0xfffffff0, RZ, 0xc0, !PT ;  /* 0xfffffff03b437812 */ /* 0x000fe200078ec0ff */
[----:B------:R-:W-:-:S04]  /*25b0*/  IMAD.WIDE.U32 R32, R45, R34, R8 ;  /* 0x000000222d207225 */ /* 0x000fc800078e0008 */
[----:B------:R-:W-:Y:S02]  /*25c0*/  IMAD R71, R45, R41, R12 ;  /* 0x000000292d477224 */ /* 0x000fe400078e020c */
[----:B------:R-:W-:Y:S02]  /*25d0*/  IMAD R65, R41, 0xa0, RZ ;  /* 0x000000a029417824 */ /* 0x000fe400078e02ff */
[----:B------:R-:W-:-:S04]  /*25e0*/  IMAD.WIDE.U32 R36, R45, R40, R6 ;  /* 0x000000282d247225 */ /* 0x000fc800078e0006 */
[----:B------:R-:W-:-:S04]  /*25f0*/  IMAD.WIDE.U32 R38, R45, R40, R10 ;  /* 0x000000282d267225 */ /* 0x000fc800078e000a */
[----:B------:R-:W-:Y:S02]  /*2600*/  VIADD R78, R22, 0x20 ;  /* 0x00000020164e7836 */ /* 0x000fe40000000000 */
[----:B------:R-:W-:-:S04]  /*2610*/  IMAD.WIDE.U32 R28, R28, 0xa0, RZ ;  /* 0x000000a01c1c7825 */ /* 0x000fc800078e00ff */
[----:B------:R-:W-:-:S04]  /*2620*/  IMAD.WIDE.U32 R34, R34, 0xa0, RZ ;  /* 0x000000a022227825 */ /* 0x000fc800078e00ff */
[----:B------:R-:W-:Y:S01]  /*2630*/  IMAD.WIDE.U32 R40, R40, 0xa0, RZ ;  /* 0x000000a028287825 */ /* 0x000fe200078e00ff */
[----:B------:R-:W-:Y:S02]  /*2640*/  @P1 LOP3.LUT R16, R16, 0x4, RZ, 0xfc, !PT ;  /* 0x0000000410101812 */ /* 0x000fe400078efcff */
[----:B------:R-:W-:Y:S01]  /*2650*/  ISETP.GE.AND P3, PT, R22, UR4, PT ;  /* 0x0000000416007c0c */ /* 0x000fe2000bf66270 */
[----:B------:R-:W-:Y:S01]  /*2660*/  IMAD.IADD R69, R37, 0x1, R71 ;  /* 0x0000000125457824 */ /* 0x000fe200078e0247 */
[----:B------:R-:W-:Y:S01]  /*2670*/  ISETP.GE.AND P2, PT, R78, UR4, PT ;  /* 0x000000044e007c0c */ /* 0x000fe2000bf46270 */
[----:B------:R-:W-:Y:S01]  /*2680*/  VIADD R61, R61, 0x8 ;  /* 0x000000083d3d7836 */ /* 0x000fe20000000000 */
[----:B------:R-:W-:Y:S01]  /*2690*/  SHF.R.S32.HI R73, RZ, 0x1f, R67 ;  /* 0x0000001fff497819 */ /* 0x000fe20000011443 */
[----:B------:R-:W-:Y:S02]  /*26a0*/  IMAD.SHL.U32 R62, R27, 0x2, RZ ;  /* 0x000000021b3e7824 */ /* 0x000fe400078e00ff */
[----:B------:R-:W-:-:S02]  /*26b0*/  IMAD.X R43, R49, 0x1, R14, P0 ;  /* 0x00000001312b7824 */ /* 0x000fc400000e060e */
[----:B------:R-:W-:Y:S02]  /*26c0*/  IMAD.IADD R63, R29, 0x1, R63 ;  /* 0x000000011d3f7824 */ /* 0x000fe400078e023f */
[----:B------:R-:W-:Y:S02]  /*26d0*/  IMAD.IADD R64, R35, 0x1, R13 ;  /* 0x0000000123407824 */ /* 0x000fe400078e020d */
[----:B------:R-:W-:Y:S02]  /*26e0*/  IMAD.IADD R65, R41, 0x1, R65 ;  /* 0x0000000129417824 */ /* 0x000fe400078e0241 */
[----:B------:R-:W-:Y:S02]  /*26f0*/  IMAD.IADD R66, R31, 0x1, R25 ;  /* 0x000000011f427824 */ /* 0x000fe400078e0219 */
[----:B------:R-:W-:Y:S02]  /*2700*/  IMAD.IADD R68, R25, 0x1, R33 ;  /* 0x0000000119447824 */ /* 0x000fe400078e0221 */
[----:B------:R-:W-:-:S02]  /*2710*/  IMAD.IADD R71, R71, 0x1, R39 ;  /* 0x0000000147477824 */ /* 0x000fc400078e0227 */
[----:B------:R-:W-:Y:S01]  /*2720*/  IMAD.IADD R75, R3, 0x1, R75 ;  /* 0x00000001034b7824 */ /* 0x000fe200078e024b */
[----:B------:R-:W-:Y:S02]  /*2730*/  SHF.R.U32.HI R60, RZ, 0x3, R53 ;  /* 0x00000003ff3c7819 */ /* 0x000fe40000011635 */
[----:B------:R-:W-:-:S04]  /*2740*/  LOP3.LUT R5, R53, 0x30, R59, 0xf8, !PT ;  /* 0x0000003035057812 */ /* 0x000fc800078ef83b */
[----:B------:R-:W-:-:S05]  /*2750*/  LOP3.LUT R5, R5, R60, RZ, 0x3c, !PT ;  /* 0x0000003c05057212 */ /* 0x000fca00078e3cff */
[----:B------:R-:W-:-:S07]  /*2760*/  IMAD.IADD R70, R52, 0x1, R5 ;  /* 0x0000000134467824 */ /* 0x000fce00078e0205 */
.L_x_12201:
[----:B--2---:R-:W2:Y:S01]  /*2770*/  LDL R4, [R1+0x38] ;  /* 0x0000380001047983 */ /* 0x004ea20000100800 */
[----:B0---4-:R-:W0:Y:S01]  /*2780*/  LDC.64 R52, c[0x0][0x2e8] ;  /* 0x0000ba00ff347b82 */ /* 0x011e220000000a00 */
[----:B------:R-:W-:Y:S01]  /*2790*/  VIADD R47, R47, 0xffffffff ;  /* 0xffffffff2f2f7836 */ /* 0x000fe20000000000 */
[----:B------:R-:W-:Y:S01]  /*27a0*/  LOP3.LUT R16, R16, 0xfffffffd, RZ, 0xc0, !PT ;  /* 0xfffffffd10107812 */ /* 0x000fe200078ec0ff */
[----:B------:R-:W-:Y:S05]  /*27b0*/  YIELD ;  /* 0x0000000000007946 */ /* 0x000fea0003800000 */
[----:B------:R-:W1:Y:S01]  /*27c0*/  LDC R27, c[0x0][0x3f4] ;  /* 0x0000fd00ff1b7b82 */ /* 0x000e620000000800 */
[----:B------:R-:W-:Y:S01]  /*27d0*/  SHF.R.S32.HI R55, RZ, 0x1f, R47 ;  /* 0x0000001fff377819 */ /* 0x000fe2000001142f */
[-C--:B------:R-:W-:Y:S01]  /*27e0*/  IMAD R7, R63, R47.reuse, RZ ;  /* 0x0000002f3f077224 */ /* 0x080fe200078e02ff */
[----:B------:R-:W-:Y:S01]  /*27f0*/  ISETP.GT.AND P5, PT, R47, R46, PT ;  /* 0x0000002e2f00720c */ /* 0x000fe20003fa4270 */
[----:B---3--:R-:W-:Y:S01]  /*2800*/  IMAD.WIDE.U32 R14, R28, R47, RZ ;  /* 0x0000002f1c0e7225 */ /* 0x008fe200078e00ff */
[----:B------:R-:W-:Y:S03]  /*2810*/  BSSY B0, `(.L_x_12172) ;  /* 0x000027f000007945 */ /* 0x000fe60003800000 */
[----:B------:R-:W-:-:S04]  /*2820*/  IMAD R9, R55, R28, R7 ;  /* 0x0000001c37097224 */ /* 0x000fc800078e0207 */
[----:B------:R-:W-:Y:S01]  /*2830*/  IMAD.IADD R57, R15, 0x1, R9 ;  /* 0x000000010f397824 */ /* 0x000fe200078e0209 */
[----:B0-----:R-:W-:-:S03]  /*2840*/  IADD3 R12, P0, P1, R14, R52, R51 ;  /* 0x000000340e0c7210 */ /* 0x001fc6000791e033 */
[----:B------:R-:W-:Y:S02]  /*2850*/  @P5 LOP3.LUT R16, R16, 0x2, RZ, 0xfc, !PT ;  /* 0x0000000210105812 */ /* 0x000fe400078efcff */
[----:B------:R-:W-:Y:S02]  /*2860*/  IADD3.X R13, R57, R53, R58, P0, P1 ;  /* 0x00000035390d7210 */ /* 0x000fe400007e243a */
        /* <DEDUP_REMOVED lines=14> */
[----:B------:R-:W0:Y:S01]  /*2950*/  S2R R6, SR_TID.X ;  /* 0x0000000000067919 */ /* 0x000e220000002100 */
[----:B------:R-:W-:Y:S01]  /*2960*/  BSSY B1, `(.L_x_12175) ;  /* 0x0000022000017945 */ /* 0x000fe20003800000 */
[----:B------:R-:W-:Y:S02]  /*2970*/  CS2R R24, SRZ ;  /* 0x0000000000187805 */ /* 0x000fe4000001ff00 */
[----:B------:R-:W-:Y:S01]  /*2980*/  CS2R R14, SRZ ;  /* 0x00000000000e7805 */ /* 0x000fe2000001ff00 */
[C---:B0-----:R-:W-:Y:S02]  /*2990*/  VIADD R10, R6.reuse, 0xffffff80 ;  /* 0xffffff80060a7836 */ /* 0x041fe40000000000 */
[----:B------:R-:W-:Y:S02]  /*29a0*/  VIADD R8, R6, 0xffffff80 ;  /* 0xffffff8006087836 */ /* 0x000fe40000000000 */
[----:B------:R-:W-:-:S03]  /*29b0*/  IMAD R6, R47, -0xa0, R50 ;  /* 0xffffff602f067824 */ /* 0x000fc600078e0232 */
[----:B------:R-:W-:Y:S02]  /*29c0*/  LEA.HI R8, R8, R10, RZ, 0x1 ;  /* 0x0000000a08087211 */ /* 0x000fe400078f08ff */
[----:B------:R-:W-:Y:S02]  /*29d0*/  CS2R R10, SRZ ;  /* 0x00000000000a7805 */ /* 0x000fe4000001ff00 */
[----:B------:R-:W-:Y:S02]  /*29e0*/  VIMNMX R6, R6, 0xa0, PT ;  /* 0x000000a006067848 */ /* 0x000fe40003fe0100 */
[----:B------:R-:W-:-:S04]  /*29f0*/  SHF.R.S32.HI R8, RZ, 0x1, R8 ;  /* 0x00000001ff087819 */ /* 0x000fc80000011408 */
[----:B------:R-:W-:Y:S02]  /*2a00*/  ISETP.GE.AND P1, PT, R8, R6, PT ;  /* 0x000000060800720c */ /* 0x000fe40003f26270 */
[----:B------:R-:W-:-:S11]  /*2a10*/  CS2R R8, SRZ ;  /* 0x0000000000087805 */ /* 0x000fd6000001ff00 */
[----:B------:R-:W-:Y:S05]  /*2a20*/  @P1 BRA `(.L_x_12176) ;  /* 0x0000000000541947 */ /* 0x000fea0003800000 */
[----:B------:R-:W2:Y:S01]  /*2a30*/  LDL.64 R80, [R1+0x20] ;  /* 0x0000200001507983 */ /* 0x000ea20000100a00 */
[----:B------:R-:W-:-:S03]  /*2a40*/  ULDC.64 UR4, c[0x0][0x3e8] ;  /* 0x0000fa0000047ab9 */ /* 0x000fc60000000a00 */
[----:B------:R-:W3:Y:S01]  /*2a50*/  LDL R26, [R1+0x34] ;  /* 0x00003400011a7983 */ /* 0x000ee20000100800 */
[----:B------:R-:W-:Y:S01]  /*2a60*/  IADD3 R4, P0, P5, R30, UR4, R4 ;  /* 0x000000041e047c10 */ /* 0x000fe2000fd1e004 */
[----:B------:R-:W-:Y:S02]  /*2a70*/  IMAD.MOV.U32 R6, RZ, RZ, R36 ;  /* 0x000000ffff067224 */ /* 0x000fe400078e0024 */
[----:B------:R-:W-:Y:S01]  /*2a80*/  IMAD R9, R65, R47, RZ ;  /* 0x0000002f41097224 */ /* 0x000fe200078e02ff */
[----:B------:R-:W-:Y:S01]  /*2a90*/  IADD3.X R5, R66, UR5, R7, P0, P5 ;  /* 0x0000000542057c10 */ /* 0x000fe200087ea407 */
[----:B------:R-:W-:Y:S01]  /*2aa0*/  IMAD.MOV.U32 R7, RZ, RZ, R69 ;  /* 0x000000ffff077224 */ /* 0x000fe200078e0045 */
[----:B------:R-:W-:Y:S01]  /*2ab0*/  ULDC.64 UR4, c[0x0][0x400] ;  /* 0x0001000000047ab9 */ /* 0x000fe20000000a00 */
[-C--:B------:R-:W-:Y:S02]  /*2ac0*/  IMAD R9, R55, R40.reuse, R9 ;  /* 0x0000002837097224 */ /* 0x080fe400078e0209 */
[----:B------:R-:W-:-:S03]  /*2ad0*/  IMAD.WIDE.U32 R6, R47, R40, R6 ;  /* 0x000000282f067225 */ /* 0x000fc600078e0006 */
[----:B------:R-:W-:-:S04]  /*2ae0*/  IADD3 R6, P0, R6, UR4, RZ ;  /* 0x0000000406067c10 */ /* 0x000fc8000ff1e0ff */
[----:B------:R-:W-:Y:S02]  /*2af0*/  IADD3.X R7, R7, UR5, R9, P0, !PT ;  /* 0x0000000507077c10 */ /* 0x000fe400087fe409 */
        /* <DEDUP_REMOVED lines=8> */
.L_x_12176:
[----:B------:R-:W-:Y:S05]  /*2b80*/  BSYNC B1 ;  /* 0x0000000000017941 */ /* 0x000fea0003800000 */
.L_x_12175:
        /* <DEDUP_REMOVED lines=8> */
.L_x_12177:
[----:B------:R-:W2:Y:S01]  /*2c10*/  LDL R4, [R1+0x14] ;  /* 0x0000140001047983 */ /* 0x000ea20000100800 */
[----:B------:R-:W-:Y:S01]  /*2c20*/  IMAD R74, R157, 0x8, R18 ;  /* 0x000000089d4a7824 */ /* 0x000fe200078e0212 */
[----:B------:R-:W-:Y:S01]  /*2c30*/  BSSY B1, `(.L_x_12178) ;  /* 0x0000004000017945 */ /* 0x000fe20003800000 */
[----:B--2---:R-:W-:-:S04]  /*2c40*/  SHF.L.U32 R77, R4, 0x1f, RZ ;  /* 0x0000001f044d7819 */ /* 0x004fc800000006ff */
[----:B------:R-:W0:Y:S02]  /*2c50*/  SYNCS.PHASECHK.TRANS64.TRYWAIT P5, [R74+URZ+0x13290], R77 ;  /* 0x0132904d4a0075a7 */ /* 0x000e2400080a017f */
[----:B0-----:R-:W-:Y:S05]  /*2c60*/  @!P5 BRA `(.L_x_12179) ;  /* 0x000001f80068d947 */ /* 0x001fea0003800000 */
.L_x_12482:
[----:B------:R-:W-:Y:S05]  /*2c70*/  BSYNC B1 ;  /* 0x0000000000017941 */ /* 0x000fea0003800000 */
.L_x_12178:
[----:B------:R-:W-:Y:S05]  /*2c80*/  @P1 BRA `(.L_x_12180) ;  /* 0x0000002000dc1947 */ /* 0x000fea0003800000 */
[----:B------:R-:W-:Y:S04]  /*2c90*/  BSSY B1, `(.L_x_12181) ;  /* 0x0000074000017945 */ /* 0x000fe80003800000 */
[----:B------:R-:W-:Y:S05]  /*2ca0*/  @P3 BRA `(.L_x_12182) ;  /* 0x0000000400c83947 */ /* 0x000fea0003800000 */
        /* <DEDUP_REMOVED lines=15> */
[----:B------:R-:W-:Y:S01]  /*2da0*/  IMAD.MOV.U32 R14, RZ, RZ, R4 ;  /* 0x000000ffff0e7224 */ /* 0x000fe200078e0004 */
[----:B------:R-:W-:Y:S01]  /*2db0*/  PRMT R54, R54, 0x654, R25 ;  /* 0x0000065436367816 */ /* 0x000fe20000000019 */
[----:B------:R-:W-:Y:S01]  /*2dc0*/  IMAD.SHL.U32 R25, R53, 0x100, RZ ;  /* 0x0000010035197824 */ /* 0x000fe200078e00ff */
[----:B------:R-:W-:Y:S01]  /*2dd0*/  LOP3.LUT R24, R24, 0xff00, R15, 0xf8, !PT ;  /* 0x0000ff0018187812 */ /* 0x000fe200078ef80f */
[----:B------:R-:W-:Y:S01]  /*2de0*/  IMAD.U32 R15, R79, 0x10000, RZ ;  /* 0x000100004f0f7824 */ /* 0x000fe200078e00ff */
[----:B------:R-:W-:Y:S01]  /*2df0*/  F2FP.F16.E4M3.UNPACK_B R4, R5 ;  /* 0x00000005ff04723e */ /* 0x000fe200020006ff */
        /* <DEDUP_REMOVED lines=29> */
[----:B------:R-:W-:Y:S01]  /*2fd0*/  HADD2.F32 R25, -RZ, R15.H1_H1 ;  /* 0x3000000fff197230 */ /* 0x000fe20000004100 */
[----:B------:R-:W-:Y:S01]  /*2fe0*/  F2FP.SATFINITE.E4M3.F32.PACK_AB_MERGE_C R87, R84, R83, RZ ;  /* 0x000000535457723e */ /* 0x000fe200048070ff */
[----:B------:R-:W-:Y:S02]  /*2ff0*/  HADD2.F32 R15, -RZ, R14.H0_H0 ;  /* 0x2000000eff0f7230 */ /* 0x000fe40000004100 */
[-C--:B------:R-:W-:Y:S01]  /*3000*/  FMUL.FTZ R82, R24, R57.reuse ;  /* 0x0000003918527220 */ /* 0x080fe20000410000 */
[----:B------:R-:W-:Y:S02]  /*3010*/  HADD2.F32 R56, -RZ, R56.H0_H0 ;  /* 0x20000038ff387230 */ /* 0x000fe40000004100 */
[----:B------:R-:W-:Y:S01]  /*3020*/  FMUL.FTZ R81, R25, R57 ;  /* 0x0000003919517220 */ /* 0x000fe20000410000 */
[----:B------:R-:W-:Y:S01]  /*3030*/  HADD2.F32 R14, -RZ, R14.H1_H1 ;  /* 0x3000000eff0e7230 */ /* 0x000fe20000004100 */
[----:B------:R-:W-:Y:S01]  /*3040*/  F2FP.SATFINITE.E4M3.F32.PACK_AB_MERGE_C R5, R5, R4, R87 ;  /* 0x000000040505723e */ /* 0x000fe20004807057 */
[----:B------:R-:W-:-:S02]  /*3050*/  HADD2.F32 R54, -RZ, R53.H1_H1 ;  /* 0x30000035ff367230 */ /* 0x000fc40000004100 */
[-C--:B------:R-:W-:Y:S01]  /*3060*/  FMUL.FTZ R57, R15, R56.reuse ;  /* 0x000000380f397220 */ /* 0x080fe20000410000 */
[----:B------:R-:W-:Y:S02]  /*3070*/  HADD2.F32 R53, -RZ, R53.H0_H0 ;  /* 0x20000035ff357230 */ /* 0x000fe40000004100 */
[----:B------:R-:W-:Y:S01]  /*3080*/  FMUL.FTZ R80, R14, R56 ;  /* 0x000000380e507220 */ /* 0x000fe20000410000 */
[----:B------:R-:W-:Y:S01]  /*3090*/  F2FP.F16.E4M3.UNPACK_B R56, R79.H1 ;  /* 0x0000004fff38723e */ /* 0x000fe200030006ff */
[-C--:B------:R-:W-:Y:S01]  /*30a0*/  FFMA.FTZ R24, R24, R54.reuse, -R81 ;  /* 0x0000003618187223 */ /* 0x080fe20000010851 */
[----:B------:R-:W-:Y:S01]  /*30b0*/  FFMA.FTZ R25, R25, R54, R82 ;  /* 0x0000003619197223 */ /* 0x000fe20000010052 */
[----:B------:R-:W-:Y:S01]  /*30c0*/  FFMA.FTZ R81, R15, R53, -R80 ;  /* 0x000000350f517223 */ /* 0x000fe20000010850 */
[----:B------:R-:W-:Y:S01]  /*30d0*/  F2FP.F16.E4M3.UNPACK_B R15, R7.H1 ;  /* 0x00000007ff0f723e */ /* 0x000fe200030006ff */
[----:B------:R-:W-:Y:S01]  /*30e0*/  FFMA.FTZ R82, R14, R53, R57 ;  /* 0x000000350e527223 */ /* 0x000fe20000010039 */
[----:B------:R-:W-:Y:S01]  /*30f0*/  F2FP.F16.E4M3.UNPACK_B R53, R55.H1 ;  /* 0x00000037ff35723e */ /* 0x000fe200030006ff */
[----:B------:R-:W-:Y:S01]  /*3100*/  HADD2.F32 R80, -RZ, R56.H1_H1 ;  /* 0x30000038ff507230 */ /* 0x000fe20000004100 */
[----:B------:R-:W-:Y:S01]  /*3110*/  F2FP.SATFINITE.E4M3.F32.PACK_AB_MERGE_C R85, R25, R24, RZ ;  /* 0x000000181955723e */ /* 0x000fe200048070ff */
        /* <DEDUP_REMOVED lines=41> */
.L_x_12184:
[----:B------:R-:W-:Y:S05]  /*33b0*/  BSYNC B2 ;  /* 0x0000000000027941 */ /* 0x000fea0003800000 */
.L_x_12183:
[----:B------:R1:W-:Y:S02]  /*33c0*/  STG.E.128 desc[UR40][R12.64], R4 ;  /* 0x000000040c007986 */ /* 0x0003e4000c101d28 */
.L_x_12182:
[----:B------:R-:W-:Y:S05]  /*33d0*/  BSYNC B1 ;  /* 0x0000000000017941 */ /* 0x000fea0003800000 */
.L_x_12181:
        /* <DEDUP_REMOVED lines=14> */
[----:B------:R-:W-:Y:S01]  /*34c0*/  LOP3.LUT R8, R11, 0xff, RZ, 0xc0, !PT ;  /* 0x000000ff0b087812 */ /* 0x000fe200078ec0ff */
[----:B------:R-:W-:Y:S01]  /*34d0*/  IMAD.SHL.U32 R10, R10, 0x100, RZ ;  /* 0x000001000a0a7824 */ /* 0x000fe200078e00ff */
[----:B------:R-:W-:Y:S02]  /*34e0*/  SHF.R.U32.HI R14, RZ, 0x8, R9 ;  /* 0x00000008ff0e7819 */ /* 0x000fe40000011609 */
[----:B------:R-:W-:Y:S02]  /*34f0*/  SHF.R.U32.HI R24, RZ, 0x10, R11 ;  /* 0x00000010ff187819 */ /* 0x000fe4000001160b */
[----:B------:R-:W-:Y:S01]  /*3500*/  LOP3.LUT R11, R9, 0xff0000ff, RZ, 0xc0, !PT ;  /* 0xff0000ff090b7812 */ /* 0x000fe200078ec0ff */
[----:B------:R-:W-:Y:S01]  /*3510*/  IMAD.SHL.U32 R14, R14, 0x100, RZ ;  /* 0x000001000e0e7824 */ /* 0x000fe200078e00ff */
[----:B------:R-:W-:-:S02]  /*3520*/  SHF.R.U32.HI R15, RZ, 0x10, R9 ;  /* 0x00000010ff0f7819 */ /* 0x000fc40000011609 */
[----:B------:R-:W-:Y:S01]  /*3530*/  PRMT R9, R25, 0x654, R8 ;  /* 0x0000065419097816 */ /* 0x000fe20000000008 */
[----:B-1----:R-:W-:Y:S01]  /*3540*/  IMAD.MOV.U32 R8, RZ, RZ, R4 ;  /* 0x000000ffff087224 */ /* 0x002fe200078e0004 */
[----:B------:R-:W-:Y:S01]  /*3550*/  LOP3.LUT R14, R11, 0xff00, R14, 0xf8, !PT ;  /* 0x0000ff000b0e7812 */ /* 0x000fe200078ef80e */
[----:B------:R-:W-:Y:S01]  /*3560*/  IMAD.U32 R15, R15, 0x10000, RZ ;  /* 0x000100000f0f7824 */ /* 0x000fe200078e00ff */
[----:B------:R-:W-:Y:S01]  /*3570*/  LOP3.LUT R9, R9, 0xff00, R10, 0xf8, !PT ;  /* 0x0000ff0009097812 */ /* 0x000fe200078ef80a */
[----:B------:R-:W-:Y:S01]  /*3580*/  IMAD.U32 R10, R24, 0x10000, RZ ;  /* 0x00010000180a7824 */ /* 0x000fe200078e00ff */
[-C--:B------:R-:W-:Y:S02]  /*3590*/  F2FP.F16.E4M3.UNPACK_B R4, R5.reuse ;  /* 0x00000005ff04723e */ /* 0x080fe400020006ff */
        /* <DEDUP_REMOVED lines=43> */
[-C--:B------:R-:W-:Y:S01]  /*3850*/  FFMA.FTZ R54, R9, R26.reuse, -R54 ;  /* 0x0000001a09367223 */ /* 0x080fe20000010836 */
        /* <DEDUP_REMOVED lines=45> */
.L_x_12186:
[----:B------:R-:W-:Y:S05]  /*3b30*/  BSYNC B1 ;  /* 0x0000000000017941 */ /* 0x000fea0003800000 */
.L_x_12185:
[----:B-1----:R1:W-:Y:S01]  /*3b40*/  STG.E.128 desc[UR40][R12.64+0x20], R4 ;  /* 0x000020040c007986 */ /* 0x0023e2000c101d28 */
[----:B------:R-:W-:Y:S05]  /*3b50*/  BRA `(.L_x_12180) ;  /* 0x0000001400287947 */ /* 0x000fea0003800000 */
.L_x_12174:
[----:B------:R-:W0:Y:S01]  /*3b60*/  S2R R5, SR_TID.X ;  /* 0x0000000000057919 */ /* 0x000e220000002100 */
[----:B------:R-:W2:Y:S01]  /*3b70*/  LDL R26, [R1+0xc] ;  /* 0x00000c00011a7983 */ /* 0x000ea20000100800 */
[C---:B0-----:R-:W-:Y:S02]  /*3b80*/  VIADD R8, R5.reuse, 0xffffff80 ;  /* 0xffffff8005087836 */ /* 0x041fe40000000000 */
[----:B------:R-:W-:Y:S02]  /*3b90*/  VIADD R6, R5, 0xffffff80 ;  /* 0xffffff8005067836 */ /* 0x000fe40000000000 */
[----:B------:R-:W-:-:S03]  /*3ba0*/  IMAD R5, R47, -0xa0, R50 ;  /* 0xffffff602f057824 */ /* 0x000fc600078e0232 */
[----:B------:R-:W-:Y:S02]  /*3bb0*/  LEA.HI R6, R6, R8, RZ, 0x1 ;  /* 0x0000000806067211 */ /* 0x000fe400078f08ff */
[----:B------:R-:W-:Y:S02]  /*3bc0*/  VIMNMX R5, R5, 0xa0, PT ;  /* 0x000000a005057848 */ /* 0x000fe40003fe0100 */
[----:B------:R-:W-:-:S04]  /*3bd0*/  SHF.R.S32.HI R6, RZ, 0x1, R6 ;  /* 0x00000001ff067819 */ /* 0x000fc80000011406 */
[----:B------:R-:W-:-:S04]  /*3be0*/  ISETP.GE.AND P1, PT, R6, R5, PT ;  /* 0x000000050600720c */ /* 0x000fc80003f26270 */
[----:B------:R-:W-:-:S13]  /*3bf0*/  ISETP.GE.OR P0, PT, R22, R27, P1 ;  /* 0x0000001b1600720c */ /* 0x000fda0000f06670 */
[----:B------:R-:W0:Y:S08]  /*3c00*/  @!P0 LDC.64 R12, c[0x0][0x3e8] ;  /* 0x0000fa00ff0c8b82 */ /* 0x000e300000000a00 */
[----:B------:R-:W1:Y:S01]  /*3c10*/  @!P0 LDC.64 R24, c[0x0][0x400] ;  /* 0x00010000ff188b82 */ /* 0x000e620000000a00 */
[----:B------:R-:W-:Y:S02]  /*3c20*/  @!P0 IMAD.MOV.U32 R5, RZ, RZ, R71 ;  /* 0x000000ffff058224 */ /* 0x000fe400078e0047 */
[----:B------:R-:W-:-:S04]  /*3c30*/  @!P0 IMAD R6, R65, R47, RZ ;  /* 0x0000002f41068224 */ /* 0x000fc800078e02ff */
[----:B------:R-:W-:Y:S01]  /*3c40*/  @!P0 IMAD R6, R55, R40, R6 ;  /* 0x0000002837068224 */ /* 0x000fe200078e0206 */
[----:B0-----:R-:W-:Y:S01]  /*3c50*/  @!P0 IADD3 R12, P5, P6, R32, R12, R4 ;  /* 0x0000000c200c8210 */ /* 0x001fe20007ebe004 */
[----:B------:R-:W-:-:S04]  /*3c60*/  @!P0 IMAD.MOV.U32 R4, RZ, RZ, R38 ;  /* 0x000000ffff048224 */ /* 0x000fc800078e0026 */
[----:B------:R-:W-:Y:S01]  /*3c70*/  @!P0 IMAD.WIDE.U32 R4, R47, R40, R4 ;  /* 0x000000282f048225 */ /* 0x000fe200078e0004 */
[----:B------:R-:W-:Y:S02]  /*3c80*/  @!P0 IADD3.X R13, R68, R13, R7, P5, P6 ;  /* 0x0000000d440d8210 */ /* 0x000fe40002fec407 */
[----:B-1----:R-:W-:Y:S02]  /*3c90*/  @!P0 IADD3 R24, P5, R4, R24, RZ ;  /* 0x0000001804188210 */ /* 0x002fe40007fbe0ff */
[----:B------:R-:W-:Y:S02]  /*3ca0*/  CS2R R8, SRZ ;  /* 0x0000000000087805 */ /* 0x000fe4000001ff00 */
[----:B------:R-:W-:Y:S02]  /*3cb0*/  CS2R R10, SRZ ;  /* 0x00000000000a7805 */ /* 0x000fe4000001ff00 */
[----:B------:R-:W-:Y:S02]  /*3cc0*/  @!P0 IADD3.X R25, R25, R6, R5, P5, !PT ;  /* 0x0000000619198210 */ /* 0x000fe40002ffe405 */
[----:B------:R-:W-:-:S02]  /*3cd0*/  CS2R R4, SRZ ;  /* 0x0000000000047805 */ /* 0x000fc4000001ff00 */
[----:B------:R-:W-:Y:S01]  /*3ce0*/  CS2R R6, SRZ ;  /* 0x0000000000067805 */ /* 0x000fe2000001ff00 */
[----:B------:R-:W3:Y:S05]  /*3cf0*/  @!P0 LDG.E.128 R8, desc[UR40][R24.64] ;  /* 0x0000002818088981 */ /* 0x000eea000c1e1d00 */
[----:B------:R-:W4:Y:S01]  /*3d00*/  @!P0 LDG.E.128 R4, desc[UR40][R12.64] ;  /* 0x000000280c048981 */ /* 0x000f22000c1e1d00 */
[----:B------:R-:W-:Y:S02]  /*3d10*/  ISETP.GE.AND P0, PT, R22, R27, PT ;  /* 0x0000001b1600720c */ /* 0x000fe40003f06270 */
        /* <DEDUP_REMOVED lines=9> */
.L_x_12187:
[----:B------:R-:W2:Y:S01]  /*3db0*/  LDL R12, [R1+0x14] ;  /* 0x00001400010c7983 */ /* 0x000ea20000100800 */
[----:B------:R-:W-:Y:S01]  /*3dc0*/  IMAD R74, R157, 0x8, R18 ;  /* 0x000000089d4a7824 */ /* 0x000fe200078e0212 */
[----:B------:R-:W0:Y:S01]  /*3dd0*/  LDC R79, c[0x0][0x2f4] ;  /* 0x0000bd00ff4f7b82 */ /* 0x000e220000000800 */
[----:B------:R-:W-:Y:S01]  /*3de0*/  BSSY B1, `(.L_x_12188) ;  /* 0x0000004000017945 */ /* 0x000fe20003800000 */
[----:B--2---:R-:W-:-:S04]  /*3df0*/  SHF.L.U32 R77, R12, 0x1f, RZ ;  /* 0x0000001f0c4d7819 */ /* 0x004fc800000006ff */
[----:B------:R-:W1:Y:S02]  /*3e00*/  SYNCS.PHASECHK.TRANS64.TRYWAIT P5, [R74+URZ+0x13290], R77 ;  /* 0x0132904d4a0075a7 */ /* 0x000e6400080a017f */
[----:B01----:R-:W-:Y:S05]  /*3e10*/  @!P5 BRA `(.L_x_12189) ;  /* 0x000001e80010d947 */ /* 0x003fea0003800000 */
.L_x_12483:
[----:B------:R-:W-:Y:S05]  /*3e20*/  BSYNC B1 ;  /* 0x0000000000017941 */ /* 0x000fea0003800000 */
.L_x_12188:
[----:B------:R-:W1:Y:S01]  /*3e30*/  S2R R12, SR_TID.X ;  /* 0x00000000000c7919 */ /* 0x000e620000002100 */
[----:B------:R-:W-:Y:S01]  /*3e40*/  ISETP.GE.OR P5, PT, R22, R79, P1 ;  /* 0x0000004f1600720c */ /* 0x000fe20000fa6670 */
[----:B------:R-:W-:Y:S01]  /*3e50*/  ULDC.64 UR4, c[0x0][0x300] ;  /* 0x0000c00000047ab9 */ /* 0x000fe20000000a00 */
[----:B------:R-:W-:Y:S02]  /*3e60*/  IMAD.MOV.U32 R54, RZ, RZ, R14 ;  /* 0x000000ffff367224 */ /* 0x000fe400078e000e */
[----:B------:R-:W-:Y:S02]  /*3e70*/  IMAD.MOV.U32 R55, RZ, RZ, R57 ;  /* 0x000000ffff377224 */ /* 0x000fe400078e0039 */
[C---:B-1----:R-:W-:Y:S02]  /*3e80*/  VIADD R24, R12.reuse, 0xffffff80 ;  /* 0xffffff800c187836 */ /* 0x042fe40000000000 */
[----:B------:R-:W-:Y:S02]  /*3e90*/  VIADD R13, R12, 0xffffff80 ;  /* 0xffffff800c0d7836 */ /* 0x000fe40000000000 */
[----:B------:R-:W-:-:S03]  /*3ea0*/  IMAD R12, R49, UR4, RZ ;  /* 0x00000004310c7c24 */ /* 0x000fc6000f8e02ff */
[----:B------:R-:W-:-:S04]  /*3eb0*/  LEA.HI R13, R13, R24, RZ, 0x1 ;  /* 0x000000180d0d7211 */ /* 0x000fc800078f08ff */
[----:B------:R-:W-:-:S05]  /*3ec0*/  SHF.R.S32.HI R13, RZ, 0x1, R13 ;  /* 0x00000001ff0d7819 */ /* 0x000fca000001140d */
[----:B------:R-:W-:-:S04]  /*3ed0*/  IMAD.WIDE.U32 R54, R13, UR4, R54 ;  /* 0x000000040d367c25 */ /* 0x000fc8000f8e0036 */
[----:B------:R-:W-:Y:S01]  /*3ee0*/  IMAD R81, R13, UR5, R12 ;  /* 0x000000050d517c24 */ /* 0x000fe2000f8e020c */
[----:B------:R-:W-:Y:S06]  /*3ef0*/  @P5 BRA `(.L_x_12180) ;  /* 0x0000001000405947 */ /* 0x000fec0003800000 */
[----:B------:R-:W2:Y:S04]  /*3f00*/  LDL R25, [R1+0x54] ;  /* 0x0000540001197983 */ /* 0x000ea80000100800 */
[----:B------:R-:W3:Y:S01]  /*3f10*/  LDL R24, [R1+0x58] ;  /* 0x0000580001187983 */ /* 0x000ee20000100800 */
[----:B------:R-:W-:Y:S01]  /*3f20*/  IMAD.IADD R81, R81, 0x1, R55 ;  /* 0x0000000151517824 */ /* 0x000fe200078e0237 */
[----:B------:R-:W-:Y:S01]  /*3f30*/  IADD3 R57, P5, P6, R20, R54, R67 ;  /* 0x0000003614397210 */ /* 0x000fe20007ebe043 */
[----:B------:R-:W-:Y:S01]  /*3f40*/  IMAD.IADD R13, R79, 0x1, -R62 ;  /* 0x000000014f0d7824 */ /* 0x000fe200078e0a3e */
[----:B------:R-:W-:Y:S02]  /*3f50*/  BSSY B1, `(.L_x_12190) ;  /* 0x00000e8000017945 */ /* 0x000fe40003800000 */
[----:B------:R-:W-:-:S02]  /*3f60*/  IADD3.X R12, R0, R81, R73, P5, P6 ;  /* 0x00000051000c7210 */ /* 0x000fc40002fec449 */
[----:B------:R-:W-:Y:S02]  /*3f70*/  IADD3 R56, P5, R57, R52, RZ ;  /* 0x0000003439387210 */ /* 0x000fe40007fbe0ff */
[----:B------:R-:W-:-:S03]  /*3f80*/  LOP3.LUT P6, RZ, R16, 0x1, RZ, 0xc0, !PT ;  /* 0x0000000110ff7812 */ /* 0x000fc600078cc0ff */
[----:B------:R-:W-:Y:S01]  /*3f90*/  IMAD.X R57, R12, 0x1, R53, P5 ;  /* 0x000000010c397824 */ /* 0x000fe200028e0635 */
[----:B------:R-:W-:-:S04]  /*3fa0*/  LOP3.LUT P5, RZ, R16, 0x4, RZ, 0xc0, !PT ;  /* 0x0000000410ff7812 */ /* 0x000fc800078ac0ff */
[----:B------:R-:W-:-:S04]  /*3fb0*/  SEL R13, R62, R13, !P5 ;  /* 0x0000000d3e0d7207 */ /* 0x000fc80006800000 */
[----:B------:R-:W-:-:S04]  /*3fc0*/  SHF.R.S32.HI R12, RZ, 0x1f, R13 ;  /* 0x0000001fff0c7819 */ /* 0x000fc8000001140d */
[----:B------:R-:W-:-:S04]  /*3fd0*/  LEA.HI R12, R12, R13, RZ, 0x5 ;  /* 0x0000000d0c0c7211 */ /* 0x000fc800078f28ff */
[----:B------:R-:W-:-:S04]  /*3fe0*/  SHF.R.S32.HI R12, RZ, 0x5, R12 ;  /* 0x00000005ff0c7819 */ /* 0x000fc8000001140c */
[----:B------:R-:W-:-:S05]  /*3ff0*/  LEA.HI.SX32 R12, R59, R12, 0x1c ;  /* 0x0000000c3b0c7211 */ /* 0x000fca00078fe2ff */
[----:B------:R-:W-:-:S05]  /*4000*/  IMAD.SHL.U32 R83, R12, 0x10, RZ ;  /* 0x000000100c537824 */ /* 0x000fca00078e00ff */
[----:B--2---:R-:W-:-:S04]  /*4010*/  LOP3.LUT R13, R25, 0x30, R83, 0xf8, !PT ;  /* 0x00000030190d7812 */ /* 0x004fc800078ef853 */
        /* <DEDUP_REMOVED lines=10> */
[--C-:B------:R-:W-:Y:S02]  /*40c0*/  SHF.R.U32.HI R95, RZ, 0x18, R5.reuse ;  /* 0x00000018ff5f7819 */ /* 0x100fe40000011605 */
[----:B------:R-:W-:Y:S02]  /*40d0*/  LOP3.LUT R4, R5, 0xff, RZ, 0xc0, !PT ;  /* 0x000000ff05047812 */ /* 0x000fe400078ec0ff */
[----:B------:R-:W-:Y:S01]  /*40e0*/  SHF.R.U32.HI R93, RZ, 0x10, R5 ;  /* 0x00000010ff5d7819 */ /* 0x000fe20000011605 */
[----:B------:R-:W-:Y:S01]  /*40f0*/  IMAD.SHL.U32 R5, R94, 0x100, RZ ;  /* 0x000001005e057824 */ /* 0x000fe200078e00ff */
[----:B------:R-:W-:Y:S02]  /*4100*/  SHF.R.U32.HI R91, RZ, 0x18, R7 ;  /* 0x00000018ff5b7819 */ /* 0x000fe40000011607 */
[----:B------:R-:W-:-:S02]  /*4110*/  LOP3.LUT R6, R7, 0xff, RZ, 0xc0, !PT ;  /* 0x000000ff07067812 */ /* 0x000fc400078ec0ff */
[--C-:B------:R-:W-:Y:S02]  /*4120*/  SHF.R.U32.HI R89, RZ, 0x8, R7.reuse ;  /* 0x00000008ff597819 */ /* 0x100fe40000011607 */
[----:B------:R-:W-:Y:S02]  /*4130*/  SHF.R.U32.HI R88, RZ, 0x10, R7 ;  /* 0x00000010ff587819 */ /* 0x000fe40000011607 */
[----:B------:R-:W-:Y:S02]  /*4140*/  SHF.R.U32.HI R8, RZ, 0x18, R9 ;  /* 0x00000018ff087819 */ /* 0x000fe40000011609 */
[----:B------:R-:W-:Y:S02]  /*4150*/  LOP3.LUT R7, R9, 0xff, RZ, 0xc0, !PT ;  /* 0x000000ff09077812 */ /* 0x000fe400078ec0ff */
[----:B------:R-:W-:Y:S02]  /*4160*/  PRMT R4, R95, 0x654, R4 ;  /* 0x000006545f047816 */ /* 0x000fe40000000004 */
[----:B------:R-:W-:-:S02]  /*4170*/  SHF.R.U32.HI R86, RZ, 0x8, R11 ;  /* 0x00000008ff567819 */ /* 0x000fc4000001160b */
[----:B------:R-:W-:Y:S01]  /*4180*/  PRMT R8, R8, 0x654, R7 ;  /* 0x0000065408087816 */ /* 0x000fe20000000007 */
[----:B------:R-:W-:Y:S01]  /*4190*/  IMAD.SHL.U32 R7, R89, 0x100, RZ ;  /* 0x0000010059077824 */ /* 0x000fe200078e00ff */
[----:B------:R-:W-:Y:S01]  /*41a0*/  LOP3.LUT R4, R4, 0xff00, R5, 0xf8, !PT ;  /* 0x0000ff0004047812 */ /* 0x000fe200078ef805 */
[----:B------:R-:W-:Y:S01]  /*41b0*/  IMAD.U32 R5, R93, 0x10000, RZ ;  /* 0x000100005d057824 */ /* 0x000fe200078e00ff */
[----:B------:R-:W-:Y:S02]  /*41c0*/  LOP3.LUT R10, R11, 0xff0000ff, RZ, 0xc0, !PT ;  /* 0xff0000ff0b0a7812 */ /* 0x000fe400078ec0ff */
[----:B------:R-:W-:Y:S01]  /*41d0*/  SHF.R.U32.HI R92, RZ, 0x10, R11 ;  /* 0x00000010ff5c7819 */ /* 0x000fe2000001160b */
[----:B------:R-:W-:Y:S01]  /*41e0*/  IMAD.SHL.U32 R11, R86, 0x100, RZ ;  /* 0x00000100560b7824 */ /* 0x000fe200078e00ff */
[----:B------:R-:W-:Y:S02]  /*41f0*/  PRMT R6, R91, 0x654, R6 ;  /* 0x000006545b067816 */ /* 0x000fe40000000006 */
[----:B------:R-:W-:Y:S01]  /*4200*/  SHF.R.U32.HI R87, RZ, 0x8, R9 ;  /* 0x00000008ff577819 */ /* 0x000fe20000011609 */
[----:B------:R-:W-:Y:S01]  /*4210*/  IMAD.U32 R92, R92, 0x10000, RZ ;  /* 0x000100005c5c7824 */ /* 0x000fe200078e00ff */
[----:B------:R-:W-:-:S02]  /*4220*/  LOP3.LUT R7, R6, 0xff00, R7, 0xf8, !PT ;  /* 0x0000ff0006077812 */ /* 0x000fc400078ef807 */
[----:B------:R-:W-:Y:S01]  /*4230*/  SHF.R.U32.HI R90, RZ, 0x10, R9 ;  /* 0x00000010ff5a7819 */ /* 0x000fe20000011609 */
[----:B------:R-:W-:Y:S01]  /*4240*/  IMAD.SHL.U32 R9, R87, 0x100, RZ ;  /* 0x0000010057097824 */ /* 0x000fe200078e00ff */
[----:B------:R-:W-:Y:S01]  /*4250*/  LOP3.LUT R6, R4, 0xff0000, R5, 0xf8, !PT ;  /* 0x00ff000004067812 */ /* 0x000fe200078ef805 */
[----:B------:R-:W-:Y:S01]  /*4260*/  IMAD.U32 R4, R88, 0x10000, RZ ;  /* 0x0001000058047824 */ /* 0x000fe200078e00ff */
[----:B------:R-:W-:Y:S01]  /*4270*/  LOP3.LUT R91, R10, 0xff00, R11, 0xf8, !PT ;  /* 0x0000ff000a5b7812 */ /* 0x000fe200078ef80b */
[----:B------:R-:W-:Y:S01]  /*4280*/  IMAD.U32 R90, R90, 0x10000, RZ ;  /* 0x000100005a5a7824 */ /* 0x000fe200078e00ff */
[----:B------:R-:W-:Y:S02]  /*4290*/  F2FP.F16.E4M3.UNPACK_B R88, R85.H1 ;  /* 0x00000055ff58723e */ /* 0x000fe400030006ff */
[----:B--2---:R-:W-:Y:S02]  /*42a0*/  F2FP.F16.E4M3.UNPACK_B R11, R24.H1 ;  /* 0x00000018ff0b723e */ /* 0x004fe400030006ff */
[----:B-1----:R-:W-:Y:S01]  /*42b0*/  F2FP.F16.E4M3.UNPACK_B R10, R12.H1 ;  /* 0x0000000cff0a723e */ /* 0x002fe200030006ff */
[----:B------:R-:W-:Y:S01]  /*42c0*/  HADD2.F32 R5, -RZ, R88.H0_H0 ;  /* 0x20000058ff057230 */ /* 0x000fe20000004100 */
[----:B------:R-:W-:Y:S01]  /*42d0*/  LOP3.LUT R89, R8, 0xff00, R9, 0xf8, !PT ;  /* 0x0000ff0008597812 */ /* 0x000fe200078ef809 */
[----:B------:R-:W-:Y:S01]  /*42e0*/  HADD2.F32 R9, -RZ, R11.H0_H0 ;  /* 0x2000000bff097230 */ /* 0x000fe20000004100 */
[----:B------:R-:W-:Y:S01]  /*42f0*/  F2FP.F16.E4M3.UNPACK_B R86, R84.H1 ;  /* 0x00000054ff56723e */ /* 0x000fe200030006ff */
[--C-:B------:R-:W-:Y:S01]  /*4300*/  HADD2.F32 R8, -RZ, R10.reuse.H0_H0 ;  /* 0x2000000aff087230 */ /* 0x100fe20000004100 */
[----:B------:R-:W-:Y:S01]  /*4310*/  LOP3.LUT R4, R7, 0xff0000, R4, 0xf8, !PT ;  /* 0x00ff000007047812 */ /* 0x000fe200078ef804 */
[----:B------:R-:W-:-:S02]  /*4320*/  HADD2.F32 R10, -RZ, R10.H1_H1 ;  /* 0x3000000aff0a7230 */ /* 0x000fc40000004100 */
[-C--:B------:R-:W-:Y:S01]  /*4330*/  FMUL.FTZ R93, R9, R5.reuse ;  /* 0x00000005095d7220 */ /* 0x080fe20000410000 */
[----:B------:R-:W-:Y:S02]  /*4340*/  HADD2.F32 R87, -RZ, R86.H0_H0 ;  /* 0x20000056ff577230 */ /* 0x000fe40000004100 */
[C---:B------:R-:W-:Y:S01]  /*4350*/  FMUL.FTZ R94, R8.reuse, R5 ;  /* 0x00000005085e7220 */ /* 0x040fe20000410000 */
        /* <DEDUP_REMOVED lines=8> */
[----:B------:R-:W-:-:S02]  /*43e0*/  F2FP.F16.E4M3.UNPACK_B R88, R84 ;  /* 0x00000054ff58723e */ /* 0x000fc400020006ff */
[----:B------:R-:W-:Y:S01]  /*43f0*/  F2FP.F16.E4M3.UNPACK_B R24, R24 ;  /* 0x00000018ff18723e */ /* 0x000fe200020006ff */
[----:B------:R-:W-:Y:S01]  /*4400*/  HADD2.F32 R90, -RZ, R89.H0_H0 ;  /* 0x20000059ff5a7230 */ /* 0x000fe20000004100 */
[----:B------:R-:W-:Y:S01]  /*4410*/  F2FP.F16.E4M3.UNPACK_B R84, R12 ;  /* 0x0000000cff54723e */ /* 0x000fe200020006ff */
[-C--:B------:R-:W-:Y:S01]  /*4420*/  FMUL.FTZ R11, R86, R91.reuse ;  /* 0x0000005b560b7220 */ /* 0x080fe20000410000 */
[C---:B------:R-:W-:Y:S01]  /*4430*/  FMUL.FTZ R91, R10.reuse, R91 ;  /* 0x0000005b0a5b7220 */ /* 0x040fe20000410000 */
[----:B------:R-:W-:Y:S02]  /*4440*/  HADD2.F32 R85, -RZ, R24.H0_H0 ;  /* 0x20000018ff557230 */ /* 0x000fe40000004100 */
[----:B------:R-:W-:Y:S02]  /*4450*/  HADD2.F32 R12, -RZ, R84.H0_H0 ;  /* 0x20000054ff0c7230 */ /* 0x000fe40000004100 */
[-C--:B------:R-:W-:Y:S01]  /*4460*/  FFMA.FTZ R11, R10, R87.reuse, -R11 ;  /* 0x000000570a0b7223 */ /* 0x080fe2000001080b */
[----:B------:R-:W-:Y:S01]  /*4470*/  FFMA.FTZ R10, R86, R87, R91 ;  /* 0x00000057560a7223 */ /* 0x000fe2000001005b */
[----:B------:R-:W-:-:S02]  /*4480*/  HADD2.F32 R86, -RZ, R88.H0_H0 ;  /* 0x20000058ff567230 */ /* 0x000fc40000004100 */
[CC--:B------:R-:W-:Y:S01]  /*4490*/  FMUL.FTZ R91, R85.reuse, R90.reuse ;  /* 0x0000005a555b7220 */ /* 0x0c0fe20000410000 */
[----:B------:R-:W-:Y:S01]  /*44a0*/  FMUL.FTZ R90, R12, R90 ;  /* 0x0000005a0c5a7220 */ /* 0x000fe20000410000 */
[----:B------:R-:W-:Y:S01]  /*44b0*/  HADD2.F32 R89, -RZ, R89.H1_H1 ;  /* 0x30000059ff597230 */ /* 0x000fe20000004100 */
[----:B------:R-:W-:Y:S01]  /*44c0*/  F2FP.SATFINITE.E4M3.F32.PACK_AB_MERGE_C R9, R10, R9, RZ ;  /* 0x000000090a09723e */ /* 0x000fe200048070ff */
[----:B------:R-:W-:Y:S02]  /*44d0*/  HADD2.F32 R87, -RZ, R24.H1_H1 ;  /* 0x30000018ff577230 */ /* 0x000fe40000004100 */
[-C--:B------:R-:W-:Y:S01]  /*44e0*/  FFMA.FTZ R12, R12, R86.reuse, -R91 ;  /* 0x000000560c0c7223 */ /* 0x080fe2000001085b */
[----:B------:R-:W-:Y:S01]  /*44f0*/  FFMA.FTZ R24, R85, R86, R90 ;  /* 0x0000005655187223 */ /* 0x000fe2000001005a */
[----:B------:R-:W-:Y:S01]  /*4500*/  HADD2.F32 R84, -RZ, R84.H1_H1 ;  /* 0x30000054ff547230 */ /* 0x000fe20000004100 */
[----:B------:R-:W-:Y:S01]  /*4510*/  F2FP.F16.E4M3.UNPACK_B R91, R82.H1 ;  /* 0x00000052ff5b723e */ /* 0x000fe200030006ff */
[----:B------:R-:W-:-:S02]  /*4520*/  HADD2.F32 R86, -RZ, R88.H1_H1 ;  /* 0x30000058ff567230 */ /* 0x000fc40000004100 */
[CC--:B------:R-:W-:Y:S01]  /*4530*/  FMUL.FTZ R85, R87.reuse, R89.reuse ;  /* 0x0000005957557220 */ /* 0x0c0fe20000410000 */
[----:B------:R-:W-:Y:S01]  /*4540*/  F2FP.F16.E4M3.UNPACK_B R88, R26.H1 ;  /* 0x0000001aff58723e */ /* 0x000fe200030006ff */
[C---:B------:R-:W-:Y:S01]  /*4550*/  FMUL.FTZ R94, R84.reuse, R89 ;  /* 0x00000059545e7220 */ /* 0x040fe20000410000 */
[----:B------:R-:W-:Y:S01]  /*4560*/  F2FP.F16.E4M3.UNPACK_B R90, R80.H1 ;  /* 0x00000050ff5a723e */ /* 0x000fe200030006ff */
[----:B------:R-:W-:Y:S01]  /*4570*/  FFMA.FTZ R85, R84, R86, -R85 ;  /* 0x0000005654557223 */ /* 0x000fe20000010855 */
[----:B------:R-:W-:Y:S01]  /*4580*/  F2FP.F16.E4M3.UNPACK_B R84, R14.H1 ;  /* 0x0000000eff54723e */ /* 0x000fe200030006ff */
[--C-:B------:R-:W-:Y:S02]  /*4590*/  HADD2.F32 R92, -RZ, R91.reuse.H0_H0 ;  /* 0x2000005bff5c7230 */ /* 0x100fe40000004100 */
[----:B------:R-:W-:Y:S01]  /*45a0*/  FFMA.FTZ R87, R87, R86, R94 ;  /* 0x0000005657577223 */ /* 0x000fe2000001005e */
[----:B------:R-:W-:Y:S01]  /*45b0*/  HADD2.F32 R89, -RZ, R88.H0_H0 ;  /* 0x20000058ff597230 */ /* 0x000fe20000004100 */
[----:B------:R-:W-:Y:S01]  /*45c0*/  F2FP.F16.E4M3.UNPACK_B R14, R14 ;  /* 0x0000000eff0e723e */ /* 0x000fe200020006ff */
[----:B------:R-:W-:Y:S01]  /*45d0*/  HADD2.F32 R95, -RZ, R91.H1_H1 ;  /* 0x3000005bff5f7230 */ /* 0x000fe20000004100 */
[----:B------:R-:W-:Y:S01]  /*45e0*/  F2FP.SATFINITE.E4M3.F32.PACK_AB_MERGE_C R8, R11, R8, RZ ;  /* 0x000000080b08723e */ /* 0x000fe200048070ff */
        /* <DEDUP_REMOVED lines=13> */
[-C--:B------:R-:W-:Y:S01]  /*46c0*/  FFMA.FTZ R101, R84, R93.reuse, -R97 ;  /* 0x0000005d54657223 */ /* 0x080fe20000010861 */
[----:B------:R-:W-:Y:S01]  /*46d0*/  F2FP.F16.E4M3.UNPACK_B R84, R80 ;  /* 0x00000050ff54723e */ /* 0x000fe200020006ff */
[----:B------:R-:W-:Y:S01]  /*46e0*/  FFMA.FTZ R103, R88, R93, R95 ;  /* 0x0000005d58677223 */ /* 0x000fe2000001005f */
[----:B------:R-:W-:-:S02]  /*46f0*/  HADD2.F32 R93, -RZ, R86.H0_H0 ;  /* 0x20000056ff5d7230 */ /* 0x000fc40000004100 */
[----:B------:R-:W-:Y:S01]  /*4700*/  FFMA.FTZ R94, R89, R91, R94 ;  /* 0x0000005b595e7223 */ /* 0x000fe2000001005e */
[----:B------:R-:W-:Y:S01]  /*4710*/  HADD2.F32 R80, -RZ, R82.H0_H0 ;  /* 0x20000052ff507230 */ /* 0x000fe20000004100 */
[----:B------:R-:W-:Y:S01]  /*4720*/  F2FP.F16.E4M3.UNPACK_B R11, R7 ;  /* 0x00000007ff0b723e */ /* 0x000fe200020006ff */
[----:B------:R-:W-:Y:S01]  /*4730*/  HADD2.F32 R95, -RZ, R86.H1_H1 ;  /* 0x30000056ff5f7230 */ /* 0x000fe20000004100 */
[----:B------:R-:W-:Y:S01]  /*4740*/  F2FP.SATFINITE.E4M3.F32.PACK_AB_MERGE_C R24, R87, R24, R9 ;  /* 0x000000185718723e */ /* 0x000fe20004807009 */
[----:B------:R-:W-:Y:S02]  /*4750*/  HADD2.F32 R26, -RZ, R14.H0_H0 ;  /* 0x2000000eff1a7230 */ /* 0x000fe40000004100 */
[----:B------:R-:W-:Y:S01]  /*4760*/  FMUL.FTZ R97, R80, R93 ;  /* 0x0000005d50617220 */ /* 0x000fe20000410000 */
[----:B------:R-:W-:Y:S01]  /*4770*/  HADD2.F32 R82, -RZ, R82.H1_H1 ;  /* 0x30000052ff527230 */ /* 0x000fe20000004100 */
[----:B------:R-:W-:Y:S01]  /*4780*/  F2FP.F16.E4M3.UNPACK_B R9, R13 ;  /* 0x0000000dff09723e */ /* 0x000fe200020006ff */
[----:B------:R-:W-:-:S02]  /*4790*/  HADD2.F32 R14, -RZ, R14.H1_H1 ;  /* 0x3000000eff0e7230 */ /* 0x000fc40000004100 */
[----:B------:R-:W-:Y:S01]  /*47a0*/  FMUL.FTZ R93, R26, R93 ;  /* 0x0000005d1a5d7220 */ /* 0x000fe20000410000 */
[--C-:B------:R-:W-:Y:S02]  /*47b0*/  HADD2.F32 R89, -RZ, R84.reuse.H0_H0 ;  /* 0x20000054ff597230 */ /* 0x100fe40000004100 */
[-C--:B------:R-:W-:Y:S01]  /*47c0*/  FMUL.FTZ R99, R82, R95.reuse ;  /* 0x0000005f52637220 */ /* 0x080fe20000410000 */
[----:B------:R-:W-:Y:S02]  /*47d0*/  HADD2.F32 R91, -RZ, R84.H1_H1 ;  /* 0x30000054ff5b7230 */ /* 0x000fe40000004100 */
[----:B------:R-:W-:Y:S01]  /*47e0*/  FMUL.FTZ R95, R14, R95 ;  /* 0x0000005f0e5f7220 */ /* 0x000fe20000410000 */
[----:B------:R-:W-:Y:S01]  /*47f0*/  F2FP.SATFINITE.E4M3.F32.PACK_AB_MERGE_C R12, R85, R12, R8 ;  /* 0x0000000c550c723e */ /* 0x000fe20004807008 */
[-C--:B------:R-:W-:Y:S01]  /*4800*/  FFMA.FTZ R97, R26, R89.reuse, -R97 ;  /* 0x000000591a617223 */ /* 0x080fe20000010861 */
[----:B------:R-:W-:Y:S01]  /*4810*/  FFMA.FTZ R26, R80, R89, R93 ;  /* 0x00000059501a7223 */ /* 0x000fe2000001005d */
[----:B------:R-:W-:Y:S01]  /*4820*/  FFMA.FTZ R95, R82, R91, R95 ;  /* 0x0000005b525f7223 */ /* 0x000fe2000001005f */
        /* <DEDUP_REMOVED lines=18> */
[----:B------:R-:W-:Y:S01]  /*4950*/  F2FP.F16.E4M3.UNPACK_B R84, R7.H1 ;  /* 0x00000007ff54723e */ /* 0x000fe200030006ff */
[-C--:B------:R-:W-:Y:S01]  /*4960*/  FFMA.FTZ R11, R11, R82.reuse, -R80 ;  /* 0x000000520b0b7223 */ /* 0x080fe20000010850 */
[----:B------:R-:W-:Y:S02]  /*4970*/  HADD2.F32 R80, -RZ, R25.H0_H0 ;  /* 0x20000019ff507230 */ /* 0x000fe40000004100 */
[----:B------:R-:W-:Y:S01]  /*4980*/  FFMA.FTZ R10, R10, R82, R85 ;  /* 0x000000520a0a7223 */ /* 0x000fe20000010055 */
[----:B------:R-:W-:Y:S02]  /*4990*/  HADD2.F32 R7, -RZ, R13.H0_H0 ;  /* 0x2000000dff077230 */ /* 0x000fe40000004100 */
[----:B------:R-:W-:Y:S01]  /*49a0*/  FFMA.FTZ R14, R14, R91, -R99 ;  /* 0x0000005b0e0e7223 */ /* 0x000fe20000010863 */
[----:B------:R-:W-:Y:S01]  /*49b0*/  HADD2.F32 R85, -RZ, R84.H0_H0 ;  /* 0x20000054ff557230 */ /* 0x000fe20000004100 */
[----:B------:R-:W-:Y:S01]  /*49c0*/  F2FP.F16.E4M3.UNPACK_B R87, R5 ;  /* 0x00000005ff57723e */ /* 0x000fe200020006ff */
[----:B------:R-:W-:Y:S01]  /*49d0*/  HADD2.F32 R82, -RZ, R6.H0_H0 ;  /* 0x20000006ff527230 */ /* 0x000fe20000004100 */
[----:B------:R-:W-:Y:S01]  /*49e0*/  F2FP.SATFINITE.E4M3.F32.PACK_AB_MERGE_C R92, R101, R92, RZ ;  /* 0x0000005c655c723e */ /* 0x000fe200048070ff */
[----:B------:R-:W-:-:S02]  /*49f0*/  HADD2.F32 R25, -RZ, R25.H1_H1 ;  /* 0x30000019ff197230 */ /* 0x000fc40000004100 */
[CC--:B------:R-:W-:Y:S01]  /*4a00*/  FMUL.FTZ R88, R80.reuse, R85.reuse ;  /* 0x0000005550587220 */ /* 0x0c0fe20000410000 */
[----:B------:R-:W-:Y:S01]  /*4a10*/  FMUL.FTZ R85, R7, R85 ;  /* 0x0000005507557220 */ /* 0x000fe20000410000 */
[----:B------:R-:W-:Y:S01]  /*4a20*/  HADD2.F32 R86, -RZ, R84.H1_H1 ;  /* 0x30000054ff567230 */ /* 0x000fe20000004100 */
[----:B------:R-:W-:Y:S01]  /*4a30*/  F2FP.SATFINITE.E4M3.F32.PACK_AB_MERGE_C R94, R103, R94, RZ ;  /* 0x0000005e675e723e */ /* 0x000fe200048070ff */
[----:B------:R-:W-:Y:S02]  /*4a40*/  HADD2.F32 R13, -RZ, R13.H1_H1 ;  /* 0x3000000dff0d7230 */ /* 0x000fe40000004100 */
[-C--:B------:R-:W-:Y:S01]  /*4a50*/  FFMA.FTZ R91, R80, R82.reuse, R85 ;  /* 0x00000052505b7223 */ /* 0x080fe20000010055 */
[----:B------:R-:W-:Y:S02]  /*4a60*/  HADD2.F32 R84, -RZ, R6.H1_H1 ;  /* 0x30000006ff547230 */ /* 0x000fe40000004100 */
[----:B------:R-:W-:Y:S01]  /*4a70*/  FFMA.FTZ R6, R7, R82, -R88 ;  /* 0x0000005207067223 */ /* 0x000fe20000010858 */
[----:B------:R-:W-:Y:S01]  /*4a80*/  F2FP.F16.E4M3.UNPACK_B R80, R27 ;  /* 0x0000001bff50723e */ /* 0x000fe200020006ff */
[-C--:B------:R-:W-:Y:S01]  /*4a90*/  FMUL.FTZ R90, R25, R86.reuse ;  /* 0x00000056195a7220 */ /* 0x080fe20000410000 */
[----:B------:R-:W-:Y:S01]  /*4aa0*/  F2FP.F16.E4M3.UNPACK_B R7, R15 ;  /* 0x0000000fff07723e */ /* 0x000fe200020006ff */
[C---:B------:R-:W-:Y:S01]  /*4ab0*/  FMUL.FTZ R86, R13.reuse, R86 ;  /* 0x000000560d567220 */ /* 0x040fe20000410000 */
        /* <DEDUP_REMOVED lines=8> */
[----:B------:R-:W-:Y:S01]  /*4b40*/  F2FP.SATFINITE.E4M3.F32.PACK_AB_MERGE_C R14, R14, R97, R92 ;  /* 0x000000610e0e723e */ /* 0x000fe2000480705c */
[----:B------:R-:W-:Y:S01]  /*4b50*/  FFMA.FTZ R92, R25, R84, R86 ;  /* 0x00000054195c7223 */ /* 0x000fe20000010056 */
[----:B------:R-:W-:Y:S01]  /*4b60*/  F2FP.SATFINITE.E4M3.F32.PACK_AB_MERGE_C R26, R95, R26, R94 ;  /* 0x0000001a5f1a723e */ /* 0x000fe2000480705e */
[----:B------:R-:W-:Y:S01]  /*4b70*/  HADD2.F32 R25, -RZ, R15.H0_H0 ;  /* 0x2000000fff197230 */ /* 0x000fe20000004100 */
[----:B------:R-:W-:Y:S01]  /*4b80*/  F2FP.F16.E4M3.UNPACK_B R84, R4.H1 ;  /* 0x00000004ff54723e */ /* 0x000fe200030006ff */
[----:B------:R-:W-:-:S02]  /*4b90*/  HADD2.F32 R4, -RZ, R27.H0_H0 ;  /* 0x2000001bff047230 */ /* 0x000fc40000004100 */
[CC--:B------:R-:W-:Y:S01]  /*4ba0*/  FMUL.FTZ R94, R82.reuse, R89.reuse ;  /* 0x00000059525e7220 */ /* 0x0c0fe20000410000 */
[--C-:B------:R-:W-:Y:S02]  /*4bb0*/  HADD2.F32 R90, -RZ, R88.reuse.H0_H0 ;  /* 0x20000058ff5a7230 */ /* 0x100fe40000004100 */
[----:B------:R-:W-:Y:S01]  /*4bc0*/  FMUL.FTZ R89, R13, R89 ;  /* 0x000000590d597220 */ /* 0x000fe20000410000 */
[----:B------:R-:W-:Y:S01]  /*4bd0*/  HADD2.F32 R85, -RZ, R5.H0_H0 ;  /* 0x20000005ff557230 */ /* 0x000fe20000004100 */
[----:B------:R-:W-:Y:S01]  /*4be0*/  F2FP.SATFINITE.E4M3.F32.PACK_AB_MERGE_C R6, R93, R6, RZ ;  /* 0x000000065d06723e */ /* 0x000fe200048070ff */
[----:B------:R-:W-:Y:S02]  /*4bf0*/  HADD2.F32 R27, -RZ, R27.H1_H1 ;  /* 0x3000001bff1b7230 */ /* 0x000fe40000004100 */
[----:B------:R-:W-:Y:S01]  /*4c00*/  FMUL.FTZ R95, R25, R90 ;  /* 0x0000005a195f7220 */ /* 0x000fe20000410000 */
[----:B------:R-:W-:Y:S02]  /*4c10*/  HADD2.F32 R88, -RZ, R88.H1_H1 ;  /* 0x30000058ff587230 */ /* 0x000fe40000004100 */
[----:B------:R-:W-:Y:S01]  /*4c20*/  FFMA.FTZ R89, R82, R85, R89 ;  /* 0x0000005552597223 */ /* 0x000fe20000010059 */
[----:B------:R-:W-:-:S02]  /*4c30*/  HADD2.F32 R15, -RZ, R15.H1_H1 ;  /* 0x3000000fff0f7230 */ /* 0x000fc40000004100 */
[C---:B------:R-:W-:Y:S01]  /*4c40*/  FMUL.FTZ R96, R4.reuse, R90 ;  /* 0x0000005a04607220 */ /* 0x040fe20000410000 */
[----:B------:R-:W-:Y:S02]  /*4c50*/  HADD2.F32 R86, -RZ, R84.H0_H0 ;  /* 0x20000054ff567230 */ /* 0x000fe40000004100 */
[-C--:B------:R-:W-:Y:S01]  /*4c60*/  FMUL.FTZ R82, R27, R88.reuse ;  /* 0x000000581b527220 */ /* 0x080fe20000410000 */
[----:B------:R-:W-:Y:S02]  /*4c70*/  HADD2.F32 R80, -RZ, R80.H1_H1 ;  /* 0x30000050ff507230 */ /* 0x000fe40000004100 */
[----:B------:R-:W-:Y:S01]  /*4c80*/  FMUL.FTZ R88, R15, R88 ;  /* 0x000000580f587220 */ /* 0x000fe20000410000 */
[----:B------:R-:W-:Y:S02]  /*4c90*/  HADD2.F32 R87, -RZ, R87.H1_H1 ;  /* 0x30000057ff577230 */ /* 0x000fe40000004100 */
[----:B------:R-:W-:Y:S01]  /*4ca0*/  FFMA.FTZ R95, R4, R86, R95 ;  /* 0x00000056045f7223 */ /* 0x000fe2000001005f */
[----:B------:R-:W-:-:S02]  /*4cb0*/  HADD2.F32 R7, -RZ, R7.H1_H1 ;  /* 0x30000007ff077230 */ /* 0x000fc40000004100 */
[----:B------:R-:W-:Y:S01]  /*4cc0*/  FFMA.FTZ R96, R25, R86, -R96 ;  /* 0x0000005619607223 */ /* 0x000fe20000010860 */
[----:B------:R-:W-:Y:S02]  /*4cd0*/  HADD2.F32 R84, -RZ, R84.H1_H1 ;  /* 0x30000054ff547230 */ /* 0x000fe40000004100 */
[CC--:B------:R-:W-:Y:S01]  /*4ce0*/  FMUL.FTZ R4, R80.reuse, R87.reuse ;  /* 0x0000005750047220 */ /* 0x0c0fe20000410000 */
[----:B------:R-:W-:Y:S02]  /*4cf0*/  HADD2.F32 R5, -RZ, R5.H1_H1 ;  /* 0x30000005ff057230 */ /* 0x000fe40000004100 */
[----:B------:R-:W-:Y:S01]  /*4d00*/  FMUL.FTZ R87, R7, R87 ;  /* 0x0000005707577220 */ /* 0x000fe20000410000 */
[----:B------:R-:W-:Y:S01]  /*4d10*/  FFMA.FTZ R94, R13, R85, -R94 ;  /* 0x000000550d5e7223 */ /* 0x000fe2000001085e */
[-C--:B------:R-:W-:Y:S01]  /*4d20*/  FFMA.FTZ R15, R15, R84.reuse, -R82 ;  /* 0x000000540f0f7223 */ /* 0x080fe20000010852 */
[----:B------:R-:W-:Y:S01]  /*4d30*/  FFMA.FTZ R88, R27, R84, R88 ;  /* 0x000000541b587223 */ /* 0x000fe20000010058 */
[-C--:B------:R-:W-:Y:S01]  /*4d40*/  FFMA.FTZ R7, R7, R5.reuse, -R4 ;  /* 0x0000000507077223 */ /* 0x080fe20000010804 */
[----:B------:R-:W-:Y:S01]  /*4d50*/  FFMA.FTZ R80, R80, R5, R87 ;  /* 0x0000000550507223 */ /* 0x000fe20000010057 */
[----:B------:R-:W-:-:S02]  /*4d60*/  F2FP.SATFINITE.E4M3.F32.PACK_AB_MERGE_C R91, R92, R91, RZ ;  /* 0x0000005b5c5b723e */ /* 0x000fc400048070ff */
[----:B------:R-:W-:Y:S02]  /*4d70*/  F2FP.SATFINITE.E4M3.F32.PACK_AB_MERGE_C R15, R15, R96, RZ ;  /* 0x000000600f0f723e */ /* 0x000fe400048070ff */
[----:B------:R-:W-:Y:S02]  /*4d80*/  F2FP.SATFINITE.E4M3.F32.PACK_AB_MERGE_C R88, R88, R95, RZ ;  /* 0x0000005f5858723e */ /* 0x000fe400048070ff */
[----:B------:R-:W-:Y:S02]  /*4d90*/  F2FP.SATFINITE.E4M3.F32.PACK_AB_MERGE_C R13, R11, R8, R6 ;  /* 0x000000080b0d723e */ /* 0x000fe40004807006 */
[----:B------:R-:W-:Y:S02]  /*4da0*/  F2FP.SATFINITE.E4M3.F32.PACK_AB_MERGE_C R15, R7, R94, R15 ;  /* 0x0000005e070f723e */ /* 0x000fe4000480700f */
[----:B------:R-:W-:Y:S02]  /*4db0*/  F2FP.SATFINITE.E4M3.F32.PACK_AB_MERGE_C R25, R10, R9, R91 ;  /* 0x000000090a19723e */ /* 0x000fe4000480705b */
[----:B------:R-:W-:-:S07]  /*4dc0*/  F2FP.SATFINITE.E4M3.F32.PACK_AB_MERGE_C R27, R80, R89, R88 ;  /* 0x00000059501b723e */ /* 0x000fce0004807058 */
.L_x_12191:
[----:B------:R-:W-:Y:S05]  /*4dd0*/  BSYNC B1 ;  /* 0x0000000000017941 */ /* 0x000fea0003800000 */
.L_x_12190:
        /* <DEDUP_REMOVED lines=10> */
.L_x_12173:
[----:B------:R-:W2:Y:S02]  /*4e80*/  LDL R4, [R1+0xc] ;  /* 0x00000c0001047983 */ /* 0x000ea40000100800 */
[----:B--2---:R-:W-:-:S13]  /*4e90*/  ISETP.NE.AND P0, PT, R4, 0x3, PT ;  /* 0x000000030400780c */ /* 0x004fda0003f05270 */
[----:B------:R-:W-:Y:S05]  /*4ea0*/  @!P0 BRA `(.L_x_12192) ;  /* 0x0000000000048947 */ /* 0x000fea0003800000 */
[----:B------:R-:W-:Y:S01]  /*4eb0*/  BPT.TRAP 0x1 ;  /* 0x000000040000795c */ /* 0x000fe20000300000 */
.L_x_12192:
[----:B------:R-:W2:Y:S01]  /*4ec0*/  LDL R4, [R1+0x14] ;  /* 0x0000140001047983 */ /* 0x000ea20000100800 */
[----:B------:R-:W-:Y:S01]  /*4ed0*/  IMAD R74, R157, 0x8, R18 ;  /* 0x000000089d4a7824 */ /* 0x000fe200078e0212 */
[----:B------:R-:W-:Y:S01]  /*4ee0*/  BSSY B1, `(.L_x_12193) ;  /* 0x0000006000017945 */ /* 0x000fe20003800000 */
[----:B--2---:R-:W-:Y:S01]  /*4ef0*/  SHF.L.U32 R77, R4, 0x1f, RZ ;  /* 0x0000001f044d7819 */ /* 0x004fe200000006ff */
[----:B------:R-:W-:-:S03]  /*4f00*/  IMAD R4, R47, -0xa0, R50 ;  /* 0xffffff602f047824 */ /* 0x000fc600078e0232 */
[----:B------:R-:W0:Y:S02]  /*4f10*/  SYNCS.PHASECHK.TRANS64.TRYWAIT P1, [R74+URZ+0x13290], R77 ;  /* 0x0132904d4a0075a7 */ /* 0x000e24000802017f */
[----:B------:R-:W-:Y:S01]  /*4f20*/  VIMNMX R4, R4, 0xa0, PT ;  /* 0x000000a004047848 */ /* 0x000fe20003fe0100 */
[----:B0-----:R-:W-:Y:S06]  /*4f30*/  @!P1 BRA `(.L_x_12194) ;  /* 0x000001d400dc9947 */ /* 0x001fec0003800000 */
.L_x_12484:
[----:B------:R-:W-:Y:S05]  /*4f40*/  BSYNC B1 ;  /* 0x0000000000017941 */ /* 0x000fea0003800000 */
.L_x_12193:
[----:B------:R-:W1:Y:S02]  /*4f50*/  S2R R5, SR_TID.X ;  /* 0x0000000000057919 */ /* 0x000e640000002100 */
[C---:B-1----:R-:W-:Y:S02]  /*4f60*/  VIADD R6, R5.reuse, 0xffffff80 ;  /* 0xffffff8005067836 */ /* 0x042fe40000000000 */
[----:B------:R-:W-:-:S05]  /*4f70*/  VIADD R5, R5, 0xffffff80 ;  /* 0xffffff8005057836 */ /* 0x000fca0000000000 */
[----:B------:R-:W-:-:S04]  /*4f80*/  LEA.HI R5, R5, R6, RZ, 0x1 ;  /* 0x0000000605057211 */ /* 0x000fc800078f08ff */
[----:B------:R-:W-:-:S04]  /*4f90*/  SHF.R.S32.HI R5, RZ, 0x1, R5 ;  /* 0x00000001ff057819 */ /* 0x000fc80000011405 */
[----:B------:R-:W-:-:S13]  /*4fa0*/  ISETP.GE.AND P1, PT, R5, R4, PT ;  /* 0x000000040500720c */ /* 0x000fda0003f26270 */
[----:B------:R-:W-:Y:S05]  /*4fb0*/  @P1 BRA `(.L_x_12180) ;  /* 0x0000000000101947 */ /* 0x000fea0003800000 */
[----:B------:R-:W1:Y:S04]  /*4fc0*/  @!P3 LDS.128 R4, [R76+0xe000] ;  /* 0x00e000004c04b984 */ /* 0x000e680000000c00 */
[----:B------:R-:W2:Y:S04]  /*4fd0*/  @!P2 LDS.128 R8, [R72+0xe000] ;  /* 0x00e000004808a984 */ /* 0x000ea80000000c00 */
[----:B-1----:R1:W-:Y:S04]  /*4fe0*/  @!P3 STG.E.128 desc[UR40][R12.64], R4 ;  /* 0x000000040c00b986 */ /* 0x0023e8000c101d28 */
[----:B--2---:R1:W-:Y:S02]  /*4ff0*/  @!P2 STG.E.128 desc[UR40][R12.64+0x20], R8 ;  /* 0x000020080c00a986 */ /* 0x0043e4000c101d28 */
.L_x_12180:
[----:B------:R-:W-:Y:S05]  /*5000*/  BSYNC B0 ;  /* 0x0000000000007941 */ /* 0x000fea0003800000 */
.L_x_12172:
[----:B-1----:R-:W1:Y:S01]  /*5010*/  S2R R4, SR_TID.X ;  /* 0x0000000000047919 */ /* 0x002e620000002100 */
[----:B------:R-:W-:Y:S01]  /*5020*/  @!PT LDS RZ, [RZ] ;  /* 0x00000000fffff984 */ /* 0x000fe20000000800 */
[----:B------:R-:W-:Y:S01]  /*5030*/  @!PT LDS RZ, [RZ] ;  /* 0x00000000fffff984 */ /* 0x000fe20000000800 */
[----:B------:R-:W-:Y:S01]  /*5040*/  @!PT LDS RZ, [RZ] ;  /* 0x00000000fffff984 */ /* 0x000fe20000000800 */
[----:B------:R-:W-:Y:S01]  /*5050*/  @!PT LDS RZ, [RZ] ;  /* 0x00000000fffff984 */ /* 0x000fe20000000800 */
[----:B------:R5:W-:Y:S06]  /*5060*/  MEMBAR.ALL.CTA ;  /* 0x0000000000007992 */ /* 0x000bec0000008000 */
[----:B-----5:R-:W5:Y:S01]  /*5070*/  FENCE.VIEW.ASYNC.S ;  /* 0x00000000000073c6 */ /* 0x020f620000000000 */
[----:B------:R-:W-:Y:S05]  /*5080*/  WARPSYNC.ALL ;  /* 0x0000000000007948 */ /* 0x000fea0003800000 */
[----:B------:R-:W-:Y:S01]  /*5090*/  BSSY B0, `(.L_x_12195) ;  /* 0x0000009000007945 */ /* 0x000fe20003800000 */
[----:B-1----:R-:W-:Y:S01]  /*50a0*/  LOP3.LUT R4, R4, 0x7f, RZ, 0xc0, !PT ;  /* 0x0000007f04047812 */ /* 0x002fe200078ec0ff */
[----:B-----5:R1:W-:Y:S03]  /*50b0*/  BAR.SYNC.DEFER_BLOCKING R61, 0x80 ;  /* 0x0002003d0000751d */ /* 0x0203e60000010000 */
[----:B------:R-:W-:-:S13]  /*50c0*/  ISETP.NE.AND P5, PT, R4, RZ, PT ;  /* 0x000000ff0400720c */ /* 0x000fda0003fa5270 */
[----:B------:R-:W-:-:S05]  /*50d0*/  @!P5 VIADD R4, R74, 0x132a0 ;  /* 0x000132a04a04d836 */ /* 0x000fca0000000000 */
[----:B------:R-:W-:-:S04]  /*50e0*/  @!P5 PRMT R4, RZ, 0x654, R4 ;  /* 0x00000654ff04d816 */ /* 0x000fc80000000004 */
[----:B------:R1:W-:Y:S01]  /*50f0*/  @!P5 SYNCS.ARRIVE.TRANS64.RED.A1T0 RZ, [R4+URZ], RZ ;  /* 0x000000ff04ffd9a7 */ /* 0x0003e2000810043f */
[----:B------:R-:W-:Y:S05]  /*5100*/  @!P0 BRA `(.L_x_12196) ;  /* 0x0000000000048947 */ /* 0x000fea0003800000 */
[----:B------:R-:W-:Y:S01]  /*5110*/  BPT.TRAP 0x1 ;  /* 0x000000040000795c */ /* 0x000fe20000300000 */
.L_x_12196:
[----:B------:R-:W-:Y:S05]  /*5120*/  BSYNC B0 ;  /* 0x0000000000007941 */ /* 0x000fea0003800000 */
.L_x_12195:
[----:B------:R-:W5:Y:S01]  /*5130*/  SYNCS.PHASECHK.TRANS64.TRYWAIT P0, [R74+URZ+0x132b0], R77 ;  /* 0x0132b04d4a0075a7 */ /* 0x000f62000800017f */
[----:B------:R-:W-:Y:S04]  /*5140*/  BSSY B0, `(.L_x_12197) ;  /* 0x0000002000007945 */ /* 0x000fe80003800000 */
[----:B-----5:R-:W-:Y:S05]  /*5150*/  @!P0 BRA `(.L_x_12198) ;  /* 0x000001d400688947 */ /* 0x020fea0003800000 */
.L_x_12485:
[----:B------:R-:W-:Y:S05]  /*5160*/  BSYNC B0 ;  /* 0x0000000000007941 */ /* 0x000fea0003800000 */
.L_x_12197:
        /* <DEDUP_REMOVED lines=11> */
[----:B---3--:R-:W-:-:S04]  /*5220*/  IADD3 R12, P0, R6, UR6, RZ ;  /* 0x00000006060c7c10 */ /* 0x008fc8000ff1e0ff */
[----:B------:R-:W-:Y:S02]  /*5230*/  IADD3.X R13, R7, UR7, R5, P0, !PT ;  /* 0x00000007070d7c10 */ /* 0x000fe400087fe405 */
[----:B------:R-:W-:-:S13]  /*5240*/  ISETP.GE.AND P0, PT, R22, UR4, PT ;  /* 0x0000000416007c0c */ /* 0x000fda000bf06270 */
[----:B------:R-:W1:Y:S04]  /*5250*/  @!P0 LDS.128 R4, [R76+0x6000] ;  /* 0x006000004c048984 */ /* 0x000e680000000c00 */
[----:B-1----:R-:W-:Y:S01]  /*5260*/  @!P0 STG.E.128 desc[UR40][R12.64], R4 ;  /* 0x000000040c008986 */ /* 0x002fe2000c101d28 */
[----:B------:R-:W-:-:S13]  /*5270*/  ISETP.GE.AND P0, PT, R78, UR4, PT ;  /* 0x000000044e007c0c */ /* 0x000fda000bf06270 */
[----:B------:R-:W1:Y:S04]  /*5280*/  @!P0 LDS.128 R8, [R72+0x6000] ;  /* 0x0060000048088984 */ /* 0x000e680000000c00 */
[----:B-1----:R1:W-:Y:S02]  /*5290*/  @!P0 STG.E.128 desc[UR40][R12.64+0x20], R8 ;  /* 0x000020080c008986 */ /* 0x0023e4000c101d28 */
.L_x_12200:
[----:B------:R-:W-:Y:S05]  /*52a0*/  BSYNC B0 ;  /* 0x0000000000007941 */ /* 0x000fea0003800000 */
.L_x_12199:
[----:B------:R-:W5:Y:S01]  /*52b0*/  LDL.LU R5, [R1+0x14] ;  /* 0x0000140001057983 */ /* 0x000f620000300800 */
[----:B------:R-:W-:Y:S01]  /*52c0*/  VIADD R157, R157, 0x1 ;  /* 0x000000019d9d7836 */ /* 0x000fe20000000000 */
[----:B------:R-:W-:Y:S01]  /*52d0*/  LOP3.LUT P6, RZ, R16, 0x2, RZ, 0xc0, !PT ;  /* 0x0000000210ff7812 */ /* 0x000fe200078cc0ff */
[----:B0-----:R-:W-:Y:S01]  /*52e0*/  @!P5 VIADD R74, R74, 0x132c0 ;  /* 0x000132c04a4ad836 */ /* 0x001fe20000000000 */
        /* <DEDUP_REMOVED lines=9> */
[----:B-1----:R-:W-:Y:S02]  /*5380*/  SEL R4, RZ, 0x1, P1 ;  /* 0x00000001ff047807 */ /* 0x002fe40000800000 */
[----:B------:R-:W-:Y:S02]  /*5390*/  PLOP3.LUT P0, PT, PT, PT, PT, 0x8, 0x0 ;  /* 0x000000000000781c */ /* 0x000fe40003f0e170 */
[----:B------:R-:W-:Y:S01]  /*53a0*/  SEL R157, R157, RZ, P1 ;  /* 0x000000ff9d9d7207 */ /* 0x000fe20000800000 */
[----:B------:R0:W-:Y:S01]  /*53b0*/  @!P5 SYNCS.ARRIVE.TRANS64.RED.A1T0 RZ, [R74+URZ], RZ ;  /* 0x000000ff4affd9a7 */ /* 0x0001e2000810043f */
[----:B-----5:R-:W-:-:S05]  /*53c0*/  LOP3.LUT R5, R5, R4, RZ, 0x3c, !PT ;  /* 0x0000000405057212 */ /* 0x020fca00078e3cff */
[----:B------:R0:W-:Y:S01]  /*53d0*/  STL [R1+0x14], R5 ;  /* 0x0000140501007387 */ /* 0x0001e20000100800 */
[----:B------:R-:W-:Y:S05]  /*53e0*/  @P6 BRA `(.L_x_12201) ;  /* 0xffffffd000e06947 */ /* 0x000fea000383ffff */
.L_x_12167:
[----:B------:R-:W-:Y:S04]  /*53f0*/  BSSY B0, `(.L_x_12202) ;  /* 0x0000004000007945 */ /* 0x000fe80003800000 */
[----:B------:R-:W-:Y:S05]  /*5400*/  @P0 BRA `(.L_x_12203) ;  /* 0x0000000000080947 */ /* 0x000fea0003800000 */
[----:B------:R-:W1:Y:S02]  /*5410*/  FENCE.VIEW.ASYNC.G ;  /* 0x00000000000073c6 */ /* 0x000e640000000100 */
[----:B-1----:R-:W-:Y:S06]  /*5420*/  BAR.ARV 0xc, 0x200 ;  /* 0x0308000000007b1d */ /* 0x002fec0000002000 */
.L_x_12203:
[----:B------:R-:W-:Y:S05]  /*5430*/  BSYNC B0 ;  /* 0x0000000000007941 */ /* 0x000fea0003800000 */
.L_x_12202:
[----:B------:R-:W0:Y:S01]  /*5440*/  LDL R4, [R1+0x4c] ;  /* 0x00004c0001047983 */ /* 0x000e220000100800 */
[----:B------:R-:W-:Y:S01]  /*5450*/  ULDC.64 UR6, c[0x0][0x998] ;  /* 0x0002660000067ab9 */ /* 0x000fe20000000a00 */
[----:B------:R-:W-:Y:S02]  /*5460*/  ULDC.64 UR4, c[0x0][0x990] ;  /* 0x0002640000047ab9 */ /* 0x000fe40000000a00 */
[----:B---3--:R-:W3:Y:S01]  /*5470*/  LDL R15, [R1+0x50] ;  /* 0x00005000010f7983 */ /* 0x008ee20000100800 */
[----:B------:R-:W-:Y:S02]  /*5480*/  ISETP.NE.U32.AND P1, PT, RZ, UR6, PT ;  /* 0x00000006ff007c0c */ /* 0x000fe4000bf25070 */
[----:B------:R-:W-:Y:S01]  /*5490*/  ISETP.NE.U32.AND P0, PT, RZ, UR4, PT ;  /* 0x00000004ff007c0c */ /* 0x000fe2000bf05070 */
[----:B------:R-:W2:Y:S01]  /*54a0*/  LDL R14, [R1+0x1c] ;  /* 0x00001c00010e7983 */ /* 0x000ea20000100800 */
[----:B------:R-:W-:Y:S02]  /*54b0*/  ISETP.NE.AND.EX P1, PT, RZ, UR7, PT, P1 ;  /* 0x00000007ff007c0c */ /* 0x000fe4000bf25310 */
[----:B------:R-:W-:-:S11]  /*54c0*/  ISETP.NE.AND.EX P0, PT, RZ, UR5, PT, P0 ;  /* 0x00000005ff007c0c */ /* 0x000fd6000bf05300 */
[----:B------:R-:W1:Y:S08]  /*54d0*/  @P1 LDC.64 R8, c[0x0][0x9b8] ;  /* 0x00026e00ff081b82 */ /* 0x000e700000000a00 */
[----:B------:R-:W4:Y:S08]  /*54e0*/  @P0 LDC.64 R6, c[0x0][0x9a8] ;  /* 0x00026a00ff060b82 */ /* 0x000f300000000a00 */
[----:B------:R-:W3:Y:S08]  /*54f0*/  @P0 LDC.64 R10, c[0x0][0x9b0] ;  /* 0x00026c00ff0a0b82 */ /* 0x000ef00000000a00 */
[----:B------:R-:W3:Y:S01]  /*5500*/  @P1 LDC.64 R12, c[0x0][0x9c0] ;  /* 0x00027000ff0c1b82 */ /* 0x000ee20000000a00 */
[----:B0-----:R-:W-:-:S02]  /*5510*/  @P1 SHF.R.S32.HI R5, RZ, 0x1f, R4 ;  /* 0x0000001fff051819 */ /* 0x001fc40000011404 */
[----:B------:R-:W-:-:S03]  /*5520*/  @P0 SHF.R.S32.HI R3, RZ, 0x1f, R4 ;  /* 0x0000001fff030819 */ /* 0x000fc60000011404 */
[----:B-1----:R-:W-:Y:S02]  /*5530*/  @P1 IMAD R2, R5, R8, RZ ;  /* 0x0000000805021224 */ /* 0x002fe400078e02ff */
[-C--:B----4-:R-:W-:Y:S02]  /*5540*/  @P0 IMAD R0, R3, R6.reuse, RZ ;  /* 0x0000000603000224 */ /* 0x090fe400078e02ff */
        /* <DEDUP_REMOVED lines=15> */
[----:B------:R-:W0:Y:S01]  /*5640*/  LDC.64 R12, c[0x0][0x9e0] ;  /* 0x00027800ff0c7b82 */ /* 0x000e220000000a00 */
[----:B------:R-:W-:Y:S01]  /*5650*/  @P1 LEA.HI.X R9, R6, UR7, R3, 0x2, P3 ;  /* 0x0000000706091c11 */ /* 0x000fe200098f1403 */
[----:B------:R-:W-:-:S04]  /*5660*/  IMAD.MOV.U32 R3, RZ, RZ, 0x3f800000 ;  /* 0x3f800000ff037424 */ /* 0x000fc800078e00ff */
[----:B------:R-:W3:Y:S02]  /*5670*/  @P1 LDG.E R0, desc[UR40][R8.64] ;  /* 0x0000002808001981 */ /* 0x000ee4000c1e1900 */
[----:B------:R-:W1:Y:S02]  /*5680*/  LDC R2, c[0x0][0x448] ;  /* 0x00011200ff027b82 */ /* 0x000e640000000800 */
[----:B------:R-:W3:Y:S01]  /*5690*/  @P0 LDG.E R3, desc[UR40][R4.64] ;  /* 0x0000002804030981 */ /* 0x000ee2000c1e1900 */
[----:B-1----:R-:W-:-:S13]  /*56a0*/  ISETP.NE.AND P1, PT, R2, 0x1, PT ;  /* 0x000000010200780c */ /* 0x002fda0003f25270 */
[----:B------:R-:W1:Y:S08]  /*56b0*/  @P1 LDC R2, c[0x0][0x44c] ;  /* 0x00011300ff021b82 */ /* 0x000e700000000800 */
[----:B------:R-:W4:Y:S01]  /*56c0*/  @P1 LDC R11, c[0x0][0x450] ;  /* 0x00011400ff0b1b82 */ /* 0x000f220000000800 */
[----:B--2---:R-:W-:Y:S01]  /*56d0*/  VIADD R7, R14, 0xbf ;  /* 0x000000bf0e077836 */ /* 0x004fe20000000000 */
[----:B0-----:R-:W-:-:S03]  /*56e0*/  ISETP.GE.AND P2, PT, R13, 0x1, PT ;  /* 0x000000010d00780c */ /* 0x001fc60003f46270 */
[----:B-1----:R-:W-:-:S05]  /*56f0*/  @P1 IMAD.HI.U32 R2, R7, R2, RZ ;  /* 0x0000000207021227 */ /* 0x002fca00078e00ff */
[----:B----4-:R-:W-:-:S05]  /*5700*/  @P1 SHF.R.U32.HI R7, RZ, R11, R2 ;  /* 0x0000000bff071219 */ /* 0x010fca0000011602 */
[----:B------:R-:W-:Y:S02]  /*5710*/  IMAD.IADD R7, R48, 0x1, R7 ;  /* 0x0000000130077824 */ /* 0x000fe400078e0207 */
[----:B---3--:R-:W-:Y:S02]  /*5720*/  FMUL.FTZ R0, R3, R0 ;  /* 0x0000000003007220 */ /* 0x008fe40000410000 */
[----:B------:R-:W-:Y:S02]  /*5730*/  IMAD.IADD R3, R7, 0x1, R12 ;  /* 0x0000000107037824 */ /* 0x000fe400078e020c */
        /* <DEDUP_REMOVED lines=13> */
.L_x_12206:
[----:B------:R-:W-:-:S13]  /*5810*/  ISETP.NE.AND P0, PT, R13, 0x1, PT ;  /* 0x000000010d00780c */ /* 0x000fda0003f05270 */
[----:B------:R-:W0:Y:S02]  /*5820*/  @P0 LDC.64 R4, c[0x0][0x9e8] ;  /* 0x00027a00ff040b82 */ /* 0x000e240000000a00 */
[----:B0-----:R-:W-:-:S05]  /*5830*/  @P0 IMAD.HI.U32 R4, R0, R4, RZ ;  /* 0x0000000400040227 */ /* 0x001fca00078e00ff */
[----:B------:R-:W-:-:S07]  /*5840*/  @P0 SHF.R.U32.HI R0, RZ, R5, R4 ;  /* 0x00000005ff000219 */ /* 0x000fce0000011604 */
.L_x_12207:
[----:B------:R-:W-:Y:S05]  /*5850*/  BSYNC B0 ;  /* 0x0000000000007941 */ /* 0x000fea0003800000 */
.L_x_12205:
[----:B------:R-:W-:-:S05]  /*5860*/  IMAD R0, R0, R13, R13 ;  /* 0x0000000d00007224 */ /* 0x000fca00078e020d */
[----:B------:R-:W-:-:S07]  /*5870*/  VIMNMX R3, R3, R0, PT ;  /* 0x0000000003037248 */ /* 0x000fce0003fe0100 */
.L_x_12204:
[----:B------:R-:W0:Y:S01]  /*5880*/  @P1 LDC R0, c[0x0][0x44c] ;  /* 0x00011300ff001b82 */ /* 0x000e220000000800 */
[----:B------:R-:W-:Y:S01]  /*5890*/  VIADD R3, R3, 0x9f ;  /* 0x0000009f03037836 */ /* 0x000fe20000000000 */
[----:B------:R-:W-:Y:S01]  /*58a0*/  ULDC UR4, c[0x0][0x9dc] ;  /* 0x0002770000047ab9 */ /* 0x000fe20000000800 */
[----:B------:R-:W-:Y:S02]  /*58b0*/  IMAD.MOV.U32 R4, RZ, RZ, R14 ;  /* 0x000000ffff047224 */ /* 0x000fe400078e000e */
[----:B------:R-:W-:-:S03]  /*58c0*/  IMAD.HI R3, R3, 0x66666667, RZ ;  /* 0x6666666703037827 */ /* 0x000fc600078e02ff */
[----:B------:R-:W1:Y:S01]  /*58d0*/  @P1 LDC R6, c[0x0][0x450] ;  /* 0x00011400ff061b82 */ /* 0x000e620000000800 */
[----:B0-----:R-:W-:Y:S01]  /*58e0*/  @P1 IMAD.HI.U32 R5, R14, R0, RZ ;  /* 0x000000000e051227 */ /* 0x001fe200078e00ff */
[----:B------:R-:W-:-:S04]  /*58f0*/  SHF.R.U32.HI R0, RZ, 0x1f, R3 ;  /* 0x0000001fff007819 */ /* 0x000fc80000011603 */
[----:B------:R-:W-:Y:S02]  /*5900*/  LEA.HI.SX32 R3, R3, R0, 0x1a ;  /* 0x0000000003037211 */ /* 0x000fe400078fd2ff */
[----:B-1----:R-:W-:Y:S02]  /*5910*/  @P1 SHF.R.U32.HI R4, RZ, R6, R5 ;  /* 0x00000006ff041219 */ /* 0x002fe40000011605 */
[----:B------:R-:W-:-:S03]  /*5920*/  VIMNMX R9, R44, R3, PT ;  /* 0x000000032c097248 */ /* 0x000fc60003fe0100 */
        /* <DEDUP_REMOVED lines=13> */
.L_x_12210:
[----:B------:R-:W-:-:S13]  /*5a00*/  ISETP.NE.AND P0, PT, R13, 0x1, PT ;  /* 0x000000010d00780c */ /* 0x000fda0003f05270 */
[----:B------:R-:W0:Y:S02]  /*5a10*/  @P0 LDC.64 R4, c[0x0][0x9e8] ;  /* 0x00027a00ff040b82 */ /* 0x000e240000000a00 */
[----:B0-----:R-:W-:-:S05]  /*5a20*/  @P0 IMAD.HI.U32 R4, R0, R4, RZ ;  /* 0x0000000400040227 */ /* 0x001fca00078e00ff */
[----:B------:R-:W-:-:S07]  /*5a30*/  @P0 SHF.R.U32.HI R0, RZ, R5, R4 ;  /* 0x00000005ff000219 */ /* 0x000fce0000011604 */
.L_x_12211:
[----:B------:R-:W-:Y:S05]  /*5a40*/  BSYNC B0 ;  /* 0x0000000000007941 */ /* 0x000fea0003800000 */
.L_x_12209:
[----:B------:R-:W-:-:S05]  /*5a50*/  IMAD R0, R0, R13, RZ ;  /* 0x0000000d00007224 */ /* 0x000fca00078e02ff */
[----:B------:R-:W-:-:S07]  /*5a60*/  VIMNMX R3, R3, R0, !PT ;  /* 0x0000000003037248 */ /* 0x000fce0007fe0100 */
.L_x_12208:
[----:B------:R-:W-:Y:S01]  /*5a70*/  IMAD.HI R3, R3, 0x66666667, RZ ;  /* 0x6666666703037827 */ /* 0x000fe200078e02ff */
[----:B------:R-:W-:Y:S03]  /*5a80*/  BSSY B0, `(.L_x_12212) ;  /* 0x0000027000007945 */ /* 0x000fe60003800000 */
[----:B------:R-:W-:Y:S01]  /*5a90*/  IMAD.MOV.U32 R104, RZ, RZ, RZ ;  /* 0x000000ffff687224 */ /* 0x000fe200078e00ff */
        /* <DEDUP_REMOVED lines=37> */
.L_x_12213:
[----:B------:R-:W-:Y:S05]  /*5cf0*/  BSYNC B0 ;  /* 0x0000000000007941 */ /* 0x000fea0003800000 */
.L_x_12212:
        /* <DEDUP_REMOVED lines=14> */
[----:B------:R-:W-:Y:S01]  /*5de0*/  CS2R R42, SRZ ;  /* 0x00000000002a7805 */ /* 0x000fe2000001ff00 */
[----:B------:R-:W-:Y:S01]  /*5df0*/  IMAD.MOV.U32 R3, RZ, RZ, RZ ;  /* 0x000000ffff037224 */ /* 0x000fe200078e00ff */
[----:B------:R-:W-:Y:S02]  /*5e00*/  CS2R R52, SRZ ;  /* 0x0000000000347805 */ /* 0x000fe4000001ff00 */
[----:B------:R-:W-:Y:S02]  /*5e10*/  CS2R R48, SRZ ;  /* 0x0000000000307805 */ /* 0x000fe4000001ff00 */
[----:B------:R-:W-:Y:S02]  /*5e20*/  CS2R R54, SRZ ;  /* 0x0000000000367805 */ /* 0x000fe4000001ff00 */
[----:B------:R-:W-:Y:S01]  /*5e30*/  CS2R R50, SRZ ;  /* 0x0000000000327805 */ /* 0x000fe2000001ff00 */
[----:B--2---:R-:W-:-:S05]  /*5e40*/  IMAD R0, R0, R104, R11 ;  /* 0x0000006800007224 */ /* 0x004fca00078e020b */
        /* <DEDUP_REMOVED lines=36> */
.L_x_12216:
[----:B------:R-:W-:Y:S05]  /*6090*/  BSYNC B6 ;  /* 0x0000000000067941 */ /* 0x000fea0003800000 */
.L_x_12215:
        /* <DEDUP_REMOVED lines=13> */
.L_x_12220:
[----:B-1----:R1:W2:Y:S02]  /*6170*/  SYNCS.PHASECHK.TRANS64.TRYWAIT P0, [R18+URZ+0x13200], R3 ;  /* 0x01320003120075a7 */ /* 0x0022a4000800017f */
[----:B--2---:R-:W-:Y:S05]  /*6180*/  @!P0 NANOSLEEP.SYNCS 0x989680 ;  /* 0x009896800000895d */ /* 0x004fea0003900000 */
[----:B------:R-:W2:Y:S02]  /*6190*/  @!P0 SYNCS.PHASECHK.TRANS64 P0, [R18+URZ+0x13200], R3 ;  /* 0x01320003120085a7 */ /* 0x000ea4000800007f */
[----:B--2---:R-:W-:Y:S05]  /*61a0*/  @!P0 BRA `(.L_x_12220) ;  /* 0xfffffffc00f08947 */ /* 0x004fea000383ffff */
.L_x_12219:
[----:B------:R-:W-:Y:S05]  /*61b0*/  BSYNC B0 ;  /* 0x0000000000007941 */ /* 0x000fea0003800000 */
.L_x_12218:
[----:B------:R-:W-:Y:S05]  /*61c0*/  BRA `(.L_x_12221) ;  /* 0x0000002c00387947 */ /* 0x000fea0003800000 */
.L_x_12217:
        /* <DEDUP_REMOVED lines=30> */
.L_x_12223:
[----:B------:R-:W-:Y:S05]  /*63b0*/  BSYNC B6 ;  /* 0x0000000000067941 */ /* 0x000fea0003800000 */
.L_x_12222:
[----:B------:R-:W2:Y:S01]  /*63c0*/  LDL R20, [R1+0x1c] ;  /* 0x00001c0001147983 */ /* 0x000ea20000100800 */
[----:B------:R-:W-:Y:S01]  /*63d0*/  ULDC.U8 UR4, c[0x0][0x410] ;  /* 0x0001040000047ab9 */ /* 0x000fe20000000000 */
[----:B------:R-:W0:Y:S01]  /*63e0*/  S2R R21, SR_TID.X ;  /* 0x0000000000157919 */ /* 0x000e220000002100 */
[----:B------:R-:W-:Y:S01]  /*63f0*/  ISETP.NE.AND P0, PT, RZ, UR4, PT ;  /* 0x00000004ff007c0c */ /* 0x000fe2000bf05270 */
[----:B------:R-:W-:Y:S01]  /*6400*/  BSSY B0, `(.L_x_12224) ;  /* 0x00002a2000007945 */ /* 0x000fe20003800000 */
[C---:B0-----:R-:W-:Y:S02]  /*6410*/  VIADD R34, R21.reuse, 0xffffff80 ;  /* 0xffffff8015227836 */ /* 0x041fe40000000000 */
[----:B------:R-:W-:-:S05]  /*6420*/  VIADD R32, R21, 0xffffff80 ;  /* 0xffffff8015207836 */ /* 0x000fca0000000000 */
[----:B------:R-:W-:-:S04]  /*6430*/  LEA.HI R32, R32, R34, RZ, 0x1 ;  /* 0x0000002220207211 */ /* 0x000fc800078f08ff */
[----:B------:R-:W-:-:S05]  /*6440*/  SHF.R.S32.HI R32, RZ, 0x1, R32 ;  /* 0x00000001ff207819 */ /* 0x000fca0000011420 */
[----:B--2---:R-:W-:Y:S01]  /*6450*/  IMAD.IADD R10, R32, 0x1, R20 ;  /* 0x00000001200a7824 */ /* 0x004fe200078e0214 */
        /* <DEDUP_REMOVED lines=33> */
.L_x_12491:
[----:B0-----:R-:W5:Y:S04]  /*6670*/  LDL R5, [R1+0x4] ;  /* 0x0000040001057983 */ /* 0x001f680000100800 */
[----:B------:R-:W2:Y:S01]  /*6680*/  LDL R6, [R1+0x64] ;  /* 0x0000640001067983 */ /* 0x000ea20000100800 */
[----:B------:R-:W-:Y:S01]  /*6690*/  BSSY B1, `(.L_x_12227) ;  /* 0x0000023000017945 */ /* 0x000fe20003800000 */
[----:B------:R-:W-:Y:S02]  /*66a0*/  CS2R R12, SRZ ;  /* 0x00000000000c7805 */ /* 0x000fe4000001ff00 */
[----:B------:R-:W-:Y:S01]  /*66b0*/  CS2R R8, SRZ ;  /* 0x0000000000087805 */ /* 0x000fe2000001ff00 */
[----:B-----5:R-:W-:Y:S01]  /*66c0*/  IMAD R29, R5, R20, RZ ;  /* 0x00000014051d7224 */ /* 0x020fe200078e02ff */
[----:B------:R-:W-:-:S02]  /*66d0*/  CS2R R20, SRZ ;  /* 0x0000000000147805 */ /* 0x000fc4000001ff00 */
[----:B--2---:R-:W-:Y:S02]  /*66e0*/  LEA.HI R5, R6, R6, RZ, 0x1 ;  /* 0x0000000606057211 */ /* 0x004fe400078f08ff */
[----:B------:R-:W-:Y:S02]  /*66f0*/  ISETP.GE.AND P0, PT, R10, R29, PT ;  /* 0x0000001d0a00720c */ /* 0x000fe40003f06270 */
[----:B------:R-:W-:Y:S02]  /*6700*/  CS2R R10, SRZ ;  /* 0x00000000000a7805 */ /* 0x000fe4000001ff00 */
[----:B------:R-:W-:-:S05]  /*6710*/  LOP3.LUT R5, R5, 0xfffffffe, RZ, 0xc0, !PT ;  /* 0xfffffffe05057812 */ /* 0x000fca00078ec0ff */
[----:B------:R-:W-:-:S05]  /*6720*/  IMAD.IADD R5, R6, 0x1, -R5 ;  /* 0x0000000106057824 */ /* 0x000fca00078e0a05 */
[----:B------:R-:W-:Y:S01]  /*6730*/  SHF.L.U32 R5, R5, 0x1f, RZ ;  /* 0x0000001f05057819 */ /* 0x000fe200000006ff */
[----:B------:R-:W-:Y:S06]  /*6740*/  @P0 BRA `(.L_x_12228) ;  /* 0x00000000005c0947 */ /* 0x000fec0003800000 */
[----:B------:R-:W2:Y:S01]  /*6750*/  LDL.64 R30, [R1+0x20] ;  /* 0x00002000011e7983 */ /* 0x000ea20000100a00 */
[----:B------:R-:W-:-:S03]  /*6760*/  ULDC UR4, c[0x0][0x3f4] ;  /* 0x0000fd0000047ab9 */ /* 0x000fc60000000800 */
[----:B------:R-:W3:Y:S01]  /*6770*/  LDL R15, [R1+0x34] ;  /* 0x00003400010f7983 */ /* 0x000ee20000100800 */
[----:B------:R-:W-:Y:S02]  /*6780*/  CS2R R10, SRZ ;  /* 0x00000000000a7805 */ /* 0x000fe4000001ff00 */
[----:B------:R-:W-:Y:S02]  /*6790*/  CS2R R20, SRZ ;  /* 0x0000000000147805 */ /* 0x000fe4000001ff00 */
[----:B------:R-:W-:Y:S02]  /*67a0*/  CS2R R12, SRZ ;  /* 0x00000000000c7805 */ /* 0x000fe4000001ff00 */
[----:B--2---:R-:W-:Y:S02]  /*67b0*/  ISETP.GE.AND P4, PT, R30, UR4, PT ;  /* 0x000000041e007c0c */ /* 0x004fe4000bf86270 */
[----:B---3--:R-:W-:Y:S02]  /*67c0*/  ISETP.GE.AND P5, PT, R15, UR4, PT ;  /* 0x000000040f007c0c */ /* 0x008fe4000bfa6270 */
[----:B------:R-:W-:-:S09]  /*67d0*/  SHF.R.S32.HI R9, RZ, 0x1f, R15 ;  /* 0x0000001fff097819 */ /* 0x000fd2000001140f */
[CC--:B------:R-:W-:Y:S02]  /*67e0*/  @!P4 IADD3 R6, P0, R30.reuse, R3.reuse, RZ ;  /* 0x000000031e06c210 */ /* 0x0c0fe40007f1e0ff */
[C---:B------:R-:W-:Y:S02]  /*67f0*/  @!P5 IADD3 R26, P2, R15.reuse, R3, RZ ;  /* 0x000000030f1ad210 */ /* 0x040fe40007f5e0ff */
[----:B------:R-:W-:Y:S02]  /*6800*/  @!P4 SHF.R.S32.HI R3, RZ, 0x1f, R30 ;  /* 0x0000001fff03c819 */ /* 0x000fe4000001141e */
[-C--:B----4-:R-:W-:Y:S01]  /*6810*/  @!P4 IADD3 R30, P1, R30, R14.reuse, RZ ;  /* 0x0000000e1e1ec210 */ /* 0x090fe20007f3e0ff */
[C---:B-1----:R-:W-:Y:S01]  /*6820*/  @!P5 IMAD.X R27, R0.reuse, 0x1, R9, P2 ;  /* 0x00000001001bd824 */ /* 0x042fe200010e0609 */
[----:B------:R-:W-:Y:S01]  /*6830*/  @!P5 IADD3 R14, P3, R15, R14, RZ ;  /* 0x0000000e0f0ed210 */ /* 0x000fe20007f7e0ff */
[--C-:B------:R-:W-:Y:S02]  /*6840*/  @!P4 IMAD.X R7, R0, 0x1, R3.reuse, P0 ;  /* 0x000000010007c824 */ /* 0x100fe400000e0603 */
[C---:B------:R-:W-:Y:S01]  /*6850*/  @!P4 IMAD.X R31, R4.reuse, 0x1, R3, P1 ;  /* 0x00000001041fc824 */ /* 0x040fe200008e0603 */
[----:B------:R0:W5:Y:S01]  /*6860*/  @!P5 LD.E.64 R10, desc[UR40][R26.64] ;  /* 0x000000281a0ad980 */ /* 0x000162000c101b00 */
[----:B------:R-:W-:Y:S01]  /*6870*/  @!P5 IMAD.X R15, R4, 0x1, R9, P3 ;  /* 0x00000001040fd824 */ /* 0x000fe200018e0609 */
[----:B------:R-:W-:-:S02]  /*6880*/  CS2R R8, SRZ ;  /* 0x0000000000087805 */ /* 0x000fc4000001ff00 */
[----:B------:R0:W5:Y:S04]  /*6890*/  @!P4 LD.E.64 R20, desc[UR40][R6.64] ;  /* 0x000000280614c980 */ /* 0x000168000c101b00 */
[----:B------:R0:W5:Y:S04]  /*68a0*/  @!P5 LD.E.64 R8, desc[UR40][R14.64] ;  /* 0x000000280e08d980 */ /* 0x000168000c101b00 */
[----:B------:R0:W5:Y:S02]  /*68b0*/  @!P4 LD.E.64 R12, desc[UR40][R30.64] ;  /* 0x000000281e0cc980 */ /* 0x000164000c101b00 */
.L_x_12228:
[----:B------:R-:W-:Y:S05]  /*68c0*/  BSYNC B1 ;  /* 0x0000000000017941 */ /* 0x000fea0003800000 */
.L_x_12227:
[----:B-1----:R-:W2:Y:S01]  /*68d0*/  LDL.LU R0, [R1+0x44] ;  /* 0x0000440001007983 */ /* 0x002ea20000300800 */
[----:B------:R-:W1:Y:S01]  /*68e0*/  SYNCS.PHASECHK.TRANS64.TRYWAIT P0, [R18+URZ+0x13200], R5 ;  /* 0x01320005120075a7 */ /* 0x000e62000800017f */
[----:B------:R-:W-:Y:S01]  /*68f0*/  BSSY B1, `(.L_x_12229) ;  /* 0x0000005000017945 */ /* 0x000fe20003800000 */
[----:B--2---:R-:W-:-:S05]  /*6900*/  IMAD R0, R0, -0xc0, R29 ;  /* 0xffffff4000007824 */ /* 0x004fca00078e021d */
[----:B------:R-:W-:-:S04]  /*6910*/  VIMNMX R0, R0, 0xc0, PT ;  /* 0x000000c000007848 */ /* 0x000fc80003fe0100 */
[----:B------:R-:W-:Y:S01]  /*6920*/  ISETP.GE.AND P1, PT, R32, R0, PT ;  /* 0x000000002000720c */ /* 0x000fe20003f26270 */
[----:B-1----:R-:W-:-:S12]  /*6930*/  @!P0 BRA `(.L_x_12230) ;  /* 0x000001bc00f08947 */ /* 0x002fd80003800000 */
.L_x_12492:
[----:B------:R-:W-:Y:S05]  /*6940*/  BSYNC B1 ;  /* 0x0000000000017941 */ /* 0x000fea0003800000 */
.L_x_12229:
[----:B------:R-:W-:Y:S05]  /*6950*/  @P1 BRA `(.L_x_12231) ;  /* 0x0000002400301947 */ /* 0x000fea0003800000 */
[----:B0-----:R-:W2:Y:S01]  /*6960*/  LDL.64 R6, [R1+0x20] ;  /* 0x0000200001067983 */ /* 0x001ea20000100a00 */
[----:B------:R-:W2:Y:S03]  /*6970*/  LDC R0, c[0x0][0x3f4] ;  /* 0x0000fd00ff007b82 */ /* 0x000ea60000000800 */
[----:B------:R-:W3:Y:S04]  /*6980*/  LDL R3, [R1+0x34] ;  /* 0x0000340001037983 */ /* 0x000ee80000100800 */
[----:B------:R0:W5:Y:S01]  /*6990*/  LDL R39, [R1+0x38] ;  /* 0x0000380001277983 */ /* 0x0001620000100800 */
[----:B------:R-:W-:Y:S01]  /*69a0*/  BSSY B1, `(.L_x_12232) ;  /* 0x000007b000017945 */ /* 0x000fe20003800000 */
[----:B--2---:R-:W-:-:S02]  /*69b0*/  ISETP.GE.AND P0, PT, R6, R0, PT ;  /* 0x000000000600720c */ /* 0x004fc40003f06270 */
[----:B---3--:R-:W-:-:S11]  /*69c0*/  ISETP.GE.AND P1, PT, R3, R0, PT ;  /* 0x000000000300720c */ /* 0x008fd60003f26270 */
[----:B0-----:R-:W-:Y:S05]  /*69d0*/  @P0 BRA `(.L_x_12233) ;  /* 0x0000000400dc0947 */ /* 0x001fea0003800000 */
[----:B-----5:R-:W-:Y:S01]  /*69e0*/  IMAD.IADD R0, R18, 0x1, R39 ;  /* 0x0000000112007824 */ /* 0x020fe200078e0227 */
[----:B----4-:R-:W-:Y:S02]  /*69f0*/  SHF.R.U32.HI R14, RZ, 0x8, R20 ;  /* 0x00000008ff0e7819 */ /* 0x010fe40000011614 */
[----:B------:R-:W-:Y:S02]  /*6a00*/  LOP3.LUT R3, R20, 0xff, RZ, 0xc0, !PT ;  /* 0x000000ff14037812 */ /* 0x000fe400078ec0ff */
[----:B-1----:R-:W0:Y:S01]  /*6a10*/  LDS.128 R4, [R0+0xb000] ;  /* 0x00b0000000047984 */ /* 0x002e220000000c00 */
[----:B------:R-:W-:Y:S02]  /*6a20*/  LOP3.LUT R14, R14, 0xff, RZ, 0xc0, !PT ;  /* 0x000000ff0e0e7812 */ /* 0x000fe400078ec0ff */
[----:B------:R-:W-:Y:S02]  /*6a30*/  SHF.R.U32.HI R26, RZ, 0x8, R21 ;  /* 0x00000008ff1a7819 */ /* 0x000fe40000011615 */
[----:B------:R-:W-:-:S02]  /*6a40*/  SHF.R.U32.HI R30, RZ, 0x8, R13 ;  /* 0x00000008ff1e7819 */ /* 0x000fc4000001160d */
        /* <DEDUP_REMOVED lines=112> */
.L_x_12233:
[----:B------:R-:W-:Y:S05]  /*7150*/  BSYNC B1 ;  /* 0x0000000000017941 */ /* 0x000fea0003800000 */
.L_x_12232:
[----:B------:R-:W-:Y:S05]  /*7160*/  @P1 BRA `(.L_x_12231) ;  /* 0x0000001c002c1947 */ /* 0x000fea0003800000 */
[----:B------:R-:W-:Y:S02]  /*7170*/  LEA.HI R24, R25, R24, RZ, 0x2 ;  /* 0x0000001819187211 */ /* 0x000fe400078f10ff */
[----:B-----5:R-:W-:Y:S02]  /*7180*/  SHF.R.U32.HI R13, RZ, 0x8, R11 ;  /* 0x00000008ff0d7819 */ /* 0x020fe4000001160b */
[--C-:B0-----:R-:W-:Y:S02]  /*7190*/  SHF.R.S32.HI R0, RZ, 0x2, R24.reuse ;  /* 0x00000002ff007819 */ /* 0x101fe40000011418 */
[----:B------:R-:W-:Y:S02]  /*71a0*/  SHF.R.S32.HI R3, RZ, 0x1f, R24 ;  /* 0x0000001fff037819 */ /* 0x000fe40000011418 */
[----:B------:R-:W-:Y:S02]  /*71b0*/  SHF.R.U32.HI R24, RZ, 0x8, R9 ;  /* 0x00000008ff187819 */ /* 0x000fe40000011609 */
[----:B------:R-:W-:-:S02]  /*71c0*/  LEA.HI R3, R3, R0, RZ, 0x2 ;  /* 0x0000000003037211 */ /* 0x000fc400078f10ff */
[----:B------:R-:W-:Y:S02]  /*71d0*/  SHF.R.U32.HI R15, RZ, 0x8, R8 ;  /* 0x00000008ff0f7819 */ /* 0x000fe40000011608 */
[----:B------:R-:W-:Y:S02]  /*71e0*/  LOP3.LUT R3, R3, 0xfffffffc, RZ, 0xc0, !PT ;  /* 0xfffffffc03037812 */ /* 0x000fe400078ec0ff */
[----:B----4-:R-:W-:Y:S02]  /*71f0*/  LOP3.LUT R14, R11, 0xff, RZ, 0xc0, !PT ;  /* 0x000000ff0b0e7812 */ /* 0x010fe400078ec0ff */
[----:B------:R-:W-:Y:S01]  /*7200*/  LOP3.LUT R25, R9, 0xff, RZ, 0xc0, !PT ;  /* 0x000000ff09197812 */ /* 0x000fe200078ec0ff */
[----:B------:R-:W-:Y:S01]  /*7210*/  IMAD.IADD R3, R0, 0x1, -R3 ;  /* 0x0000000100037824 */ /* 0x000fe200078e0a03 */
[----:B------:R-:W-:Y:S02]  /*7220*/  LOP3.LUT R13, R13, 0xff, RZ, 0xc0, !PT ;  /* 0x000000ff0d0d7812 */ /* 0x000fe400078ec0ff */
[----:B------:R-:W-:-:S02]  /*7230*/  LOP3.LUT R24, R24, 0xff, RZ, 0xc0, !PT ;  /* 0x000000ff18187812 */ /* 0x000fc400078ec0ff */
[----:B------:R-:W-:Y:S01]  /*7240*/  LOP3.LUT P0, RZ, R3, 0x2, RZ, 0xc0, !PT ;  /* 0x0000000203ff7812 */ /* 0x000fe2000780c0ff */
[----:B------:R-:W-:Y:S01]  /*7250*/  IMAD.IADD R3, R18, 0x1, R39 ;  /* 0x0000000112037824 */ /* 0x000fe200078e0227 */
[----:B------:R-:W-:Y:S02]  /*7260*/  LOP3.LUT R20, R8, 0xff, RZ, 0xc0, !PT ;  /* 0x000000ff08147812 */ /* 0x000fe400078ec0ff */
[----:B------:R-:W-:Y:S01]  /*7270*/  LOP3.LUT R15, R15, 0xff, RZ, 0xc0, !PT ;  /* 0x000000ff0f0f7812 */ /* 0x000fe200078ec0ff */
[----:B------:R-:W-:Y:S01]  /*7280*/  VIADD R0, R3, 0x20 ;  /* 0x0000002003007836 */ /* 0x000fe20000000000 */
[----:B------:R-:W-:Y:S02]  /*7290*/  PRMT R14, R13, 0x7604, R14 ;  /* 0x000076040d0e7816 */ /* 0x000fe4000000000e */
[----:B------:R-:W-:Y:S02]  /*72a0*/  PRMT R25, R24, 0x7604, R25 ;  /* 0x0000760418197816 */ /* 0x000fe40000000019 */
[----:B------:R-:W-:-:S02]  /*72b0*/  SHF.R.U32.HI R13, RZ, 0x10, R11 ;  /* 0x00000010ff0d7819 */ /* 0x000fc4000001160b */
[----:B------:R-:W-:Y:S01]  /*72c0*/  SHF.R.U32.HI R24, RZ, 0x10, R9 ;  /* 0x00000010ff187819 */ /* 0x000fe20000011609 */
[----:B------:R-:W-:Y:S01]  /*72d0*/  @P0 VIADD R0, R3, 0xffffffe0 ;  /* 0xffffffe003000836 */ /* 0x000fe20000000000 */
[----:B------:R-:W-:Y:S02]  /*72e0*/  SHF.R.U32.HI R3, RZ, 0x8, R10 ;  /* 0x00000008ff037819 */ /* 0x000fe4000001160a */
[----:B------:R-:W-:Y:S02]  /*72f0*/  LOP3.LUT R12, R10, 0xff, RZ, 0xc0, !PT ;  /* 0x000000ff0a0c7812 */ /* 0x000fe400078ec0ff */
[----:B-1----:R-:W0:Y:S01]  /*7300*/  LDS.128 R4, [R0+0xb000] ;  /* 0x00b0000000047984 */ /* 0x002e220000000c00 */
        /* <DEDUP_REMOVED lines=11> */
[----:B------:R-:W-:Y:S02]  /*73c0*/  LOP3.LUT R15, R15, 0xff000000, R11, 0xf8, !PT ;  /* 0xff0000000f0f7812 */ /* 0x000fe400078ef80b */
[----:B------:R-:W-:Y:S02]  /*73d0*/  LOP3.LUT R25, R25, 0xff000000, R9, 0xf8, !PT ;  /* 0xff00000019197812 */ /* 0x000fe400078ef809 */
[----:B------:R-:W-:Y:S02]  /*73e0*/  PRMT R13, R3, 0x7054, R12 ;  /* 0x00007054030d7816 */ /* 0x000fe4000000000c */
[----:B------:R-:W-:-:S02]  /*73f0*/  PRMT R21, R20, 0x7054, R21 ;  /* 0x0000705414157816 */ /* 0x000fc40000000015 */
[----:B------:R-:W-:Y:S02]  /*7400*/  F2FP.F16.E4M3.UNPACK_B R12, R15 ;  /* 0x0000000fff0c723e */ /* 0x000fe400020006ff */
[-C--:B------:R-:W-:Y:S02]  /*7410*/  F2FP.F16.E4M3.UNPACK_B R20, R25.reuse ;  /* 0x00000019ff14723e */ /* 0x080fe400020006ff */
[----:B------:R-:W-:Y:S01]  /*7420*/  LOP3.LUT R21, R21, 0xff000000, R8, 0xf8, !PT ;  /* 0xff00000015157812 */ /* 0x000fe200078ef808 */
[----:B------:R-:W-:Y:S01]  /*7430*/  HADD2.F32 R14, -RZ, R12.H1_H1 ;  /* 0x3000000cff0e7230 */ /* 0x000fe20000004100 */
[----:B------:R-:W-:Y:S01]  /*7440*/  LOP3.LUT R13, R13, 0xff000000, R10, 0xf8, !PT ;  /* 0xff0000000d0d7812 */ /* 0x000fe200078ef80a */
[--C-:B------:R-:W-:Y:S01]  /*7450*/  HADD2.F32 R24, -RZ, R20.reuse.H1_H1 ;  /* 0x30000014ff187230 */ /* 0x100fe20000004100 */
[----:B------:R-:W-:Y:S01]  /*7460*/  F2FP.F16.E4M3.UNPACK_B R25, R25.H1 ;  /* 0x00000019ff19723e */ /* 0x000fe200030006ff */
[----:B------:R-:W-:Y:S01]  /*7470*/  HADD2.F32 R20, -RZ, R20.H0_H0 ;  /* 0x20000014ff147230 */ /* 0x000fe20000004100 */
[-C--:B0-----:R-:W-:Y:S01]  /*7480*/  F2FP.F16.E4M3.UNPACK_B R3, R6.reuse.H1 ;  /* 0x00000006ff03723e */ /* 0x081fe200030006ff */
[----:B------:R-:W-:Y:S01]  /*7490*/  HADD2.F32 R12, -RZ, R12.H0_H0 ;  /* 0x2000000cff0c7230 */ /* 0x000fe20000004100 */
[----:B------:R-:W-:-:S02]  /*74a0*/  F2FP.F16.E4M3.UNPACK_B R6, R6 ;  /* 0x00000006ff06723e */ /* 0x000fc400020006ff */
[-C--:B------:R-:W-:Y:S01]  /*74b0*/  F2FP.F16.E4M3.UNPACK_B R10, R7.reuse ;  /* 0x00000007ff0a723e */ /* 0x080fe200020006ff */
[--C-:B------:R-:W-:Y:S01]  /*74c0*/  HADD2.F32 R8, -RZ, R3.reuse.H1_H1 ;  /* 0x30000003ff087230 */ /* 0x100fe20000004100 */
[----:B------:R-:W-:Y:S01]  /*74d0*/  F2FP.F16.E4M3.UNPACK_B R11, R7.H1 ;  /* 0x00000007ff0b723e */ /* 0x000fe200030006ff */
[----:B------:R-:W-:Y:S01]  /*74e0*/  HADD2.F32 R9, -RZ, R3.H0_H0 ;  /* 0x20000003ff097230 */ /* 0x000fe20000004100 */
[-C--:B------:R-:W-:Y:S02]  /*74f0*/  F2FP.F16.E4M3.UNPACK_B R7, R5.reuse ;  /* 0x00000005ff07723e */ /* 0x080fe400020006ff */
[C---:B------:R-:W-:Y:S01]  /*7500*/  FMUL.FTZ R26, R8.reuse, R24 ;  /* 0x00000018081a7220 */ /* 0x040fe20000410000 */
[-C--:B------:R-:W-:Y:S01]  /*7510*/  FMUL.FTZ R27, R8, R14.reuse ;  /* 0x0000000e081b7220 */ /* 0x080fe20000410000 */
[----:B------:R-:W-:Y:S01]  /*7520*/  F2FP.F16.E4M3.UNPACK_B R8, R5.H1 ;  /* 0x00000005ff08723e */ /* 0x000fe200030006ff */
[--C-:B------:R-:W-:Y:S02]  /*7530*/  HADD2.F32 R5, -RZ, R6.reuse.H1_H1 ;  /* 0x30000006ff057230 */ /* 0x100fe40000004100 */
[C---:B------:R-:W-:Y:S01]  /*7540*/  FFMA.FTZ R29, R9.reuse, R14, -R26 ;  /* 0x0000000e091d7223 */ /* 0x040fe2000001081a */
[----:B------:R-:W-:Y:S01]  /*7550*/  FFMA.FTZ R30, R9, R24, R27 ;  /* 0x00000018091e7223 */ /* 0x000fe2000001001b */
[----:B------:R-:W-:Y:S01]  /*7560*/  HADD2.F32 R6, -RZ, R6.H0_H0 ;  /* 0x20000006ff067230 */ /* 0x000fe20000004100 */
[----:B------:R-:W-:Y:S01]  /*7570*/  F2FP.F16.E4M3.UNPACK_B R15, R15.H1 ;  /* 0x0000000fff0f723e */ /* 0x000fe200030006ff */
[C---:B------:R-:W-:Y:S01]  /*7580*/  FMUL.FTZ R9, R5.reuse, R20 ;  /* 0x0000001405097220 */ /* 0x040fe20000410000 */
[----:B------:R-:W-:Y:S01]  /*7590*/  FMUL.FTZ R27, R5, R12 ;  /* 0x0000000c051b7220 */ /* 0x000fe20000410000 */
[----:B------:R-:W-:Y:S01]  /*75a0*/  HADD2.F32 R14, -RZ, R25.H0_H0 ;  /* 0x20000019ff0e7230 */ /* 0x000fe20000004100 */
[----:B------:R-:W-:Y:S01]  /*75b0*/  F2FP.F16.E4M3.UNPACK_B R3, R4 ;  /* 0x00000004ff03723e */ /* 0x000fe200020006ff */
[----:B------:R-:W-:-:S02]  /*75c0*/  HADD2.F32 R5, -RZ, R10.H1_H1 ;  /* 0x3000000aff057230 */ /* 0x000fc40000004100 */
        /* <DEDUP_REMOVED lines=11> */
[----:B------:R-:W-:Y:S01]  /*7680*/  HADD2.F32 R11, -RZ, R11.H0_H0 ;  /* 0x2000000bff0b7230 */ /* 0x000fe20000004100 */
[----:B------:R-:W-:Y:S01]  /*7690*/  F2FP.F16.E4M3.UNPACK_B R5, R13 ;  /* 0x0000000dff05723e */ /* 0x000fe200020006ff */
[C---:B------:R-:W-:Y:S01]  /*76a0*/  FMUL.FTZ R10, R6.reuse, R15 ;  /* 0x0000000f060a7220 */ /* 0x040fe20000410000 */
[----:B------:R-:W-:Y:S01]  /*76b0*/  F2FP.F16.E4M3.UNPACK_B R4, R4.H1 ;  /* 0x00000004ff04723e */ /* 0x000fe200030006ff */
[----:B------:R-:W-:Y:S01]  /*76c0*/  FMUL.FTZ R20, R6, R25 ;  /* 0x0000001906147220 */ /* 0x000fe20000410000 */
[----:B------:R-:W-:Y:S01]  /*76d0*/  F2FP.F16.E4M3.UNPACK_B R12, R21 ;  /* 0x00000015ff0c723e */ /* 0x000fe200020006ff */
[----:B------:R-:W-:Y:S01]  /*76e0*/  FFMA.FTZ R34, R11, R25, R10 ;  /* 0x000000190b227223 */ /* 0x000fe2000001000a */
[----:B------:R-:W-:-:S02]  /*76f0*/  HADD2.F32 R10, -RZ, R5.H1_H1 ;  /* 0x30000005ff0a7230 */ /* 0x000fc40000004100 */
[----:B------:R-:W-:Y:S01]  /*7700*/  FFMA.FTZ R33, R11, R15, -R20 ;  /* 0x0000000f0b217223 */ /* 0x000fe20000010814 */
[----:B------:R-:W-:Y:S01]  /*7710*/  HADD2.F32 R9, -RZ, R5.H0_H0 ;  /* 0x20000005ff097230 */ /* 0x000fe20000004100 */
[----:B------:R-:W-:Y:S01]  /*7720*/  F2FP.F16.E4M3.UNPACK_B R13, R13.H1 ;  /* 0x0000000dff0d723e */ /* 0x000fe200030006ff */
[----:B------:R-:W-:Y:S01]  /*7730*/  HADD2.F32 R14, -RZ, R12.H1_H1 ;  /* 0x3000000cff0e7230 */ /* 0x000fe20000004100 */
[----:B------:R-:W-:Y:S01]  /*7740*/  F2FP.F16.E4M3.UNPACK_B R21, R21.H1 ;  /* 0x00000015ff15723e */ /* 0x000fe200030006ff */
[--C-:B------:R-:W-:Y:S02]  /*7750*/  HADD2.F32 R6, -RZ, R4.reuse.H1_H1 ;  /* 0x30000004ff067230 */ /* 0x100fe40000004100 */
[----:B------:R-:W-:Y:S02]  /*7760*/  HADD2.F32 R5, -RZ, R4.H0_H0 ;  /* 0x20000004ff057230 */ /* 0x000fe40000004100 */
[----:B------:R-:W-:Y:S02]  /*7770*/  HADD2.F32 R12, -RZ, R12.H0_H0 ;  /* 0x2000000cff0c7230 */ /* 0x000fe40000004100 */
[----:B------:R-:W-:Y:S01]  /*7780*/  FMUL.FTZ R20, R6, R14 ;  /* 0x0000000e06147220 */ /* 0x000fe20000410000 */
[----:B------:R-:W-:-:S02]  /*7790*/  HADD2.F32 R4, -RZ, R3.H1_H1 ;  /* 0x30000003ff047230 */ /* 0x000fc40000004100 */
[-C--:B------:R-:W-:Y:S01]  /*77a0*/  FMUL.FTZ R24, R6, R10.reuse ;  /* 0x0000000a06187220 */ /* 0x080fe20000410000 */
[----:B------:R-:W-:Y:S02]  /*77b0*/  HADD2.F32 R3, -RZ, R3.H0_H0 ;  /* 0x20000003ff037230 */ /* 0x000fe40000004100 */
[C---:B------:R-:W-:Y:S01]  /*77c0*/  FFMA.FTZ R20, R5.reuse, R10, -R20 ;  /* 0x0000000a05147223 */ /* 0x040fe20000010814 */
[----:B------:R-:W-:Y:S02]  /*77d0*/  HADD2.F32 R10, -RZ, R21.H0_H0 ;  /* 0x20000015ff0a7230 */ /* 0x000fe40000004100 */
[C---:B------:R-:W-:Y:S01]  /*77e0*/  FMUL.FTZ R6, R4.reuse, R12 ;  /* 0x0000000c04067220 */ /* 0x040fe20000410000 */
[-C--:B------:R-:W-:Y:S01]  /*77f0*/  FMUL.FTZ R15, R4, R9.reuse ;  /* 0x00000009040f7220 */ /* 0x080fe20000410000 */
[----:B------:R-:W-:Y:S01]  /*7800*/  FFMA.FTZ R25, R5, R14, R24 ;  /* 0x0000000e05197223 */ /* 0x000fe20000010018 */
[----:B------:R-:W-:Y:S02]  /*7810*/  HADD2.F32 R5, -RZ, R13.H1_H1 ;  /* 0x3000000dff057230 */ /* 0x000fe40000004100 */
[----:B------:R-:W-:Y:S01]  /*7820*/  FFMA.FTZ R11, R3, R9, -R6 ;  /* 0x00000009030b7223 */ /* 0x000fe20000010806 */
[----:B------:R-:W-:-:S02]  /*7830*/  HADD2.F32 R9, -RZ, R21.H1_H1 ;  /* 0x30000015ff097230 */ /* 0x000fc40000004100 */
[----:B------:R-:W-:Y:S01]  /*7840*/  FFMA.FTZ R12, R3, R12, R15 ;  /* 0x0000000c030c7223 */ /* 0x000fe2000001000f */
[--C-:B------:R-:W-:Y:S02]  /*7850*/  HADD2.F32 R4, -RZ, R8.reuse.H1_H1 ;  /* 0x30000008ff047230 */ /* 0x100fe40000004100 */
[----:B------:R-:W-:Y:S02]  /*7860*/  HADD2.F32 R3, -RZ, R7.H1_H1 ;  /* 0x30000007ff037230 */ /* 0x000fe40000004100 */
[----:B------:R-:W-:Y:S02]  /*7870*/  HADD2.F32 R6, -RZ, R13.H0_H0 ;  /* 0x2000000dff067230 */ /* 0x000fe40000004100 */
[C---:B------:R-:W-:Y:S01]  /*7880*/  FMUL.FTZ R13, R4.reuse, R9 ;  /* 0x00000009040d7220 */ /* 0x040fe20000410000 */
[----:B------:R-:W-:Y:S02]  /*7890*/  HADD2.F32 R8, -RZ, R8.H0_H0 ;  /* 0x20000008ff087230 */ /* 0x000fe40000004100 */
[----:B------:R-:W-:Y:S01]  /*78a0*/  FMUL.FTZ R14, R4, R5 ;  /* 0x00000005040e7220 */ /* 0x000fe20000410000 */
[----:B------:R-:W-:-:S02]  /*78b0*/  HADD2.F32 R7, -RZ, R7.H0_H0 ;  /* 0x20000007ff077230 */ /* 0x000fc40000004100 */
[C---:B------:R-:W-:Y:S01]  /*78c0*/  FMUL.FTZ R4, R3.reuse, R10 ;  /* 0x0000000a03047220 */ /* 0x040fe20000410000 */
[-C--:B------:R-:W-:Y:S01]  /*78d0*/  FMUL.FTZ R3, R3, R6.reuse ;  /* 0x0000000603037220 */ /* 0x080fe20000410000 */
        /* <DEDUP_REMOVED lines=11> */
[----:B------:R-:W-:-:S05]  /*7990*/  F2FP.SATFINITE.E4M3.F32.PACK_AB_MERGE_C R5, R10, R5, R13 ;  /* 0x000000050a05723e */ /* 0x000fca000480700d */
[----:B------:R2:W-:Y:S01]  /*79a0*/  STS.128 [R0+0xb000], R4 ;  /* 0x00b0000400007388 */ /* 0x0005e20000000c00 */
[----:B------:R-:W-:Y:S05]  /*79b0*/  BRA `(.L_x_12231) ;  /* 0x0000001400187947 */ /* 0x000fea0003800000 */
.L_x_12225:
        /* <DEDUP_REMOVED lines=32> */
.L_x_12498:
[----:B0-----:R-:W5:Y:S01]  /*7bc0*/  LDL R4, [R1+0x4] ;  /* 0x0000040001047983 */ /* 0x001f620000100800 */
[----:B------:R-:W0:Y:S03]  /*7bd0*/  LDC R27, c[0x0][0x3f4] ;  /* 0x0000fd00ff1b7b82 */ /* 0x000e260000000800 */
[----:B------:R-:W2:Y:S01]  /*7be0*/  LDL R5, [R1+0x64] ;  /* 0x0000640001057983 */ /* 0x000ea20000100800 */
[----:B------:R-:W-:Y:S01]  /*7bf0*/  BSSY B1, `(.L_x_12235) ;  /* 0x0000017000017945 */ /* 0x000fe20003800000 */
[----:B------:R-:W-:Y:S01]  /*7c00*/  CS2R R6, SRZ ;  /* 0x0000000000067805 */ /* 0x000fe2000001ff00 */
[----:B-----5:R-:W-:Y:S01]  /*7c10*/  IMAD R25, R4, R8, RZ ;  /* 0x0000000804197224 */ /* 0x020fe200078e02ff */
[----:B------:R-:W-:Y:S02]  /*7c20*/  CS2R R8, SRZ ;  /* 0x0000000000087805 */ /* 0x000fe4000001ff00 */
[----:B--2---:R-:W-:-:S02]  /*7c30*/  LEA.HI R4, R5, R5, RZ, 0x1 ;  /* 0x0000000505047211 */ /* 0x004fc400078f08ff */
[----:B------:R-:W-:Y:S02]  /*7c40*/  ISETP.GE.AND P0, PT, R10, R25, PT ;  /* 0x000000190a00720c */ /* 0x000fe40003f06270 */
[----:B------:R-:W-:Y:S02]  /*7c50*/  CS2R R10, SRZ ;  /* 0x00000000000a7805 */ /* 0x000fe4000001ff00 */
[----:B------:R-:W-:-:S05]  /*7c60*/  LOP3.LUT R4, R4, 0xfffffffe, RZ, 0xc0, !PT ;  /* 0xfffffffe04047812 */ /* 0x000fca00078ec0ff */
[----:B------:R-:W-:Y:S01]  /*7c70*/  IMAD.IADD R21, R5, 0x1, -R4 ;  /* 0x0000000105157824 */ /* 0x000fe200078e0a04 */
[----:B------:R-:W-:-:S04]  /*7c80*/  CS2R R4, SRZ ;  /* 0x0000000000047805 */ /* 0x000fc8000001ff00 */
[----:B------:R-:W-:Y:S01]  /*7c90*/  SHF.L.U32 R21, R21, 0x1f, RZ ;  /* 0x0000001f15157819 */ /* 0x000fe200000006ff */
[----:B0-----:R-:W-:Y:S06]  /*7ca0*/  @P0 BRA `(.L_x_12236) ;  /* 0x00000000002c0947 */ /* 0x001fec0003800000 */
[----:B------:R-:W-:Y:S01]  /*7cb0*/  ULDC UR4, c[0x0][0x3f4] ;  /* 0x0000fd0000047ab9 */ /* 0x000fe20000000800 */
[C---:B------:R-:W-:Y:S02]  /*7cc0*/  IADD3 R12, P0, R22.reuse, R3, RZ ;  /* 0x00000003160c7210 */ /* 0x040fe40007f1e0ff */
[----:B------:R-:W-:Y:S02]  /*7cd0*/  CS2R R4, SRZ ;  /* 0x0000000000047805 */ /* 0x000fe4000001ff00 */
[C---:B------:R-:W-:Y:S02]  /*7ce0*/  ISETP.GE.AND P2, PT, R22.reuse, UR4, PT ;  /* 0x0000000416007c0c */ /* 0x040fe4000bf46270 */
[----:B------:R-:W-:Y:S02]  /*7cf0*/  SHF.R.S32.HI R3, RZ, 0x1f, R22 ;  /* 0x0000001fff037819 */ /* 0x000fe40000011416 */
[----:B----4-:R-:W-:-:S03]  /*7d00*/  IADD3 R14, P1, R22, R14, RZ ;  /* 0x0000000e160e7210 */ /* 0x010fc60007f3e0ff */
[--C-:B-1----:R-:W-:Y:S02]  /*7d10*/  IMAD.X R13, R0, 0x1, R3.reuse, P0 ;  /* 0x00000001000d7824 */ /* 0x102fe400000e0603 */
[----:B---3--:R-:W-:-:S04]  /*7d20*/  IMAD.X R15, R20, 0x1, R3, P1 ;  /* 0x00000001140f7824 */ /* 0x008fc800008e0603 */
[----:B------:R-:W-:Y:S05]  /*7d30*/  @P2 BRA `(.L_x_12236) ;  /* 0x0000000000082947 */ /* 0x000fea0003800000 */
[----:B------:R0:W5:Y:S04]  /*7d40*/  LD.E.128 R4, desc[UR40][R12.64] ;  /* 0x000000280c047980 */ /* 0x000168000c101d00 */
[----:B------:R0:W5:Y:S02]  /*7d50*/  LD.E.128 R8, desc[UR40][R14.64] ;  /* 0x000000280e087980 */ /* 0x000164000c101d00 */
.L_x_12236:
[----:B------:R-:W-:Y:S05]  /*7d60*/  BSYNC B1 ;  /* 0x0000000000017941 */ /* 0x000fea0003800000 */
.L_x_12235:
[----:B-1----:R-:W2:Y:S01]  /*7d70*/  LDL.LU R0, [R1+0x44] ;  /* 0x0000440001007983 */ /* 0x002ea20000300800 */
[----:B------:R-:W1:Y:S01]  /*7d80*/  SYNCS.PHASECHK.TRANS64.TRYWAIT P1, [R18+URZ+0x13200], R21 ;  /* 0x01320015120075a7 */ /* 0x000e62000802017f */
[----:B------:R-:W0:Y:S01]  /*7d90*/  S2R R3, SR_TID.X ;  /* 0x0000000000037919 */ /* 0x000e220000002100 */
[----:B------:R-:W-:Y:S01]  /*7da0*/  ISETP.GE.AND P0, PT, R22, R27, PT ;  /* 0x0000001b1600720c */ /* 0x000fe20003f06270 */
[----:B------:R-:W-:Y:S01]  /*7db0*/  BSSY B1, `(.L_x_12237) ;  /* 0x0000009000017945 */ /* 0x000fe20003800000 */
[C---:B0-----:R-:W-:Y:S02]  /*7dc0*/  VIADD R12, R3.reuse, 0xffffff80 ;  /* 0xffffff80030c7836 */ /* 0x041fe40000000000 */
[----:B------:R-:W-:-:S05]  /*7dd0*/  VIADD R3, R3, 0xffffff80 ;  /* 0xffffff8003037836 */ /* 0x000fca0000000000 */
[----:B------:R-:W-:-:S04]  /*7de0*/  LEA.HI R3, R3, R12, RZ, 0x1 ;  /* 0x0000000c03037211 */ /* 0x000fc800078f08ff */
[----:B------:R-:W-:Y:S01]  /*7df0*/  SHF.R.S32.HI R3, RZ, 0x1, R3 ;  /* 0x00000001ff037819 */ /* 0x000fe20000011403 */
[----:B--2---:R-:W-:-:S05]  /*7e00*/  IMAD R0, R0, -0xc0, R25 ;  /* 0xffffff4000007824 */ /* 0x004fca00078e0219 */
[----:B------:R-:W-:-:S04]  /*7e10*/  VIMNMX R0, R0, 0xc0, PT ;  /* 0x000000c000007848 */ /* 0x000fc80003fe0100 */
[----:B------:R-:W-:Y:S01]  /*7e20*/  ISETP.GE.OR P0, PT, R3, R0, P0 ;  /* 0x000000000300720c */ /* 0x000fe20000706670 */
[----:B-1----:R-:W-:-:S12]  /*7e30*/  @!P1 BRA `(.L_x_12238) ;  /* 0x000001ac00309947 */ /* 0x002fd80003800000 */
.L_x_12499:
[----:B------:R-:W-:Y:S05]  /*7e40*/  BSYNC B1 ;  /* 0x0000000000017941 */ /* 0x000fea0003800000 */
.L_x_12237:
[----:B------:R-:W-:Y:S05]  /*7e50*/  @P0 BRA `(.L_x_12231) ;  /* 0x0000000c00f00947 */ /* 0x000fea0003800000 */
[----:B------:R-:W0:Y:S04]  /*7e60*/  LDL R25, [R1+0x54] ;  /* 0x0000540001197983 */ /* 0x000e280000100800 */
[----:B------:R-:W2:Y:S04]  /*7e70*/  LDL R29, [R1+0x58] ;  /* 0x00005800011d7983 */ /* 0x000ea80000100800 */
[----:B------:R-:W2:Y:S01]  /*7e80*/  LDL R51, [R1+0x6c] ;  /* 0x00006c0001337983 */ /* 0x000ea20000100800 */
[----:B-----5:R-:W-:Y:S02]  /*7e90*/  SHF.R.U32.HI R0, RZ, 0x8, R4 ;  /* 0x00000008ff007819 */ /* 0x020fe40000011604 */
[----:B------:R-:W-:-:S02]  /*7ea0*/  SHF.R.U32.HI R12, RZ, 0x8, R5 ;  /* 0x00000008ff0c7819 */ /* 0x000fc40000011605 */
[----:B------:R-:W-:Y:S02]  /*7eb0*/  LOP3.LUT R3, R4, 0xff, RZ, 0xc0, !PT ;  /* 0x000000ff04037812 */ /* 0x000fe400078ec0ff */
[----:B------:R-:W-:Y:S02]  /*7ec0*/  LOP3.LUT R0, R0, 0xff, RZ, 0xc0, !PT ;  /* 0x000000ff00007812 */ /* 0x000fe400078ec0ff */
[----:B------:R-:W-:Y:S02]  /*7ed0*/  LOP3.LUT R13, R5, 0xff, RZ, 0xc0, !PT ;  /* 0x000000ff050d7812 */ /* 0x000fe400078ec0ff */
[----:B------:R-:W-:Y:S02]  /*7ee0*/  LOP3.LUT R12, R12, 0xff, RZ, 0xc0, !PT ;  /* 0x000000ff0c0c7812 */ /* 0x000fe400078ec0ff */
[----:B---3--:R-:W-:Y:S01]  /*7ef0*/  PRMT R20, R0, 0x7604, R3 ;  /* 0x0000760400147816 */ /* 0x008fe20000000003 */
[----:B------:R-:W-:Y:S01]  /*7f00*/  IMAD.IADD R0, R22, 0x1, R27 ;  /* 0x0000000116007824 */ /* 0x000fe200078e021b */
[----:B------:R-:W-:-:S02]  /*7f10*/  SHF.R.U32.HI R3, RZ, 0x8, R6 ;  /* 0x00000008ff037819 */ /* 0x000fc40000011606 */
[----:B------:R-:W-:Y:S02]  /*7f20*/  PRMT R30, R12, 0x7604, R13 ;  /* 0x000076040c1e7816 */ /* 0x000fe4000000000d */
[----:B------:R-:W-:Y:S02]  /*7f30*/  LOP3.LUT R12, R6, 0xff, RZ, 0xc0, !PT ;  /* 0x000000ff060c7812 */ /* 0x000fe400078ec0ff */
[----:B------:R-:W-:Y:S02]  /*7f40*/  LOP3.LUT R3, R3, 0xff, RZ, 0xc0, !PT ;  /* 0x000000ff03037812 */ /* 0x000fe400078ec0ff */
[----:B------:R-:W-:Y:S02]  /*7f50*/  SHF.R.U32.HI R15, RZ, 0x8, R8 ;  /* 0x00000008ff0f7819 */ /* 0x000fe40000011608 */
[----:B------:R-:W-:Y:S02]  /*7f60*/  PRMT R32, R3, 0x7604, R12 ;  /* 0x0000760403207816 */ /* 0x000fe4000000000c */
[----:B------:R-:W-:-:S02]  /*7f70*/  LOP3.LUT R24, R8, 0xff, RZ, 0xc0, !PT ;  /* 0x000000ff08187812 */ /* 0x000fc400078ec0ff */
[----:B------:R-:W-:Y:S02]  /*7f80*/  LOP3.LUT R15, R15, 0xff, RZ, 0xc0, !PT ;  /* 0x000000ff0f0f7812 */ /* 0x000fe400078ec0ff */
[----:B------:R-:W-:Y:S02]  /*7f90*/  SHF.R.U32.HI R13, RZ, 0x8, R7 ;  /* 0x00000008ff0d7819 */ /* 0x000fe40000011607 */
[----:B------:R-:W-:Y:S02]  /*7fa0*/  PRMT R33, R15, 0x7604, R24 ;  /* 0x000076040f217816 */ /* 0x000fe40000000018 */
[----:B------:R-:W-:Y:S02]  /*7fb0*/  SHF.R.U32.HI R24, RZ, 0x8, R10 ;  /* 0x00000008ff187819 */ /* 0x000fe4000001160a */
[----:B------:R-:W-:Y:S02]  /*7fc0*/  SHF.R.U32.HI R26, RZ, 0x8, R11 ;  /* 0x00000008ff1a7819 */ /* 0x000fe4000001160b */
[----:B----4-:R-:W-:-:S02]  /*7fd0*/  LOP3.LUT R14, R7, 0xff, RZ, 0xc0, !PT ;  /* 0x000000ff070e7812 */ /* 0x010fc400078ec0ff */
[----:B------:R-:W-:Y:S02]  /*7fe0*/  LOP3.LUT R13, R13, 0xff, RZ, 0xc0, !PT ;  /* 0x000000ff0d0d7812 */ /* 0x000fe400078ec0ff */
[----:B------:R-:W-:Y:S02]  /*7ff0*/  LOP3.LUT R24, R24, 0xff, RZ, 0xc0, !PT ;  /* 0x000000ff18187812 */ /* 0x000fe400078ec0ff */
[----:B------:R-:W-:Y:S02]  /*8000*/  LOP3.LUT R27, R11, 0xff, RZ, 0xc0, !PT ;  /* 0x000000ff0b1b7812 */ /* 0x000fe400078ec0ff */
[----:B------:R-:W-:Y:S02]  /*8010*/  LOP3.LUT R26, R26, 0xff, RZ, 0xc0, !PT ;  /* 0x000000ff1a1a7812 */ /* 0x000fe400078ec0ff */
[----:B------:R-:W-:Y:S02]  /*8020*/  PRMT R34, R13, 0x7604, R14 ;  /* 0x000076040d227816 */ /* 0x000fe4000000000e */
[----:B------:R-:W-:-:S02]  /*8030*/  PRMT R41, R26, 0x7604, R27 ;  /* 0x000076041a297816 */ /* 0x000fc4000000001b */
[----:B------:R-:W-:-:S04]  /*8040*/  SHF.R.U32.HI R31, RZ, 0x10, R7 ;  /* 0x00000010ff1f7819 */ /* 0x000fc80000011607 */
[----:B------:R-:W-:-:S04]  /*8050*/  LOP3.LUT R31, R31, 0xff, RZ, 0xc0, !PT ;  /* 0x000000ff1f1f7812 */ /* 0x000fc800078ec0ff */
[----:B------:R-:W-:Y:S02]  /*8060*/  PRMT R31, R31, 0x7054, R34 ;  /* 0x000070541f1f7816 */ /* 0x000fe40000000022 */
[----:B------:R-:W-:-:S04]  /*8070*/  SHF.R.U32.HI R34, RZ, 0x10, R11 ;  /* 0x00000010ff227819 */ /* 0x000fc8000001160b */
[----:B------:R-:W-:-:S04]  /*8080*/  LOP3.LUT R34, R34, 0xff, RZ, 0xc0, !PT ;  /* 0x000000ff22227812 */ /* 0x000fc800078ec0ff */
[----:B------:R-:W-:-:S04]  /*8090*/  PRMT R41, R34, 0x7054, R41 ;  /* 0x0000705422297816 */ /* 0x000fc80000000029 */
[----:B------:R-:W-:Y:S02]  /*80a0*/  LOP3.LUT R41, R41, 0xff000000, R11, 0xf8, !PT ;  /* 0xff00000029297812 */ /* 0x000fe400078ef80b */
[----:B0-----:R-:W-:Y:S02]  /*80b0*/  SHF.R.U32.HI R21, RZ, 0x3, R25 ;  /* 0x00000003ff157819 */ /* 0x001fe40000011619 */
[----:B------:R-:W-:Y:S02]  /*80c0*/  LOP3.LUT R0, R25, 0x30, R0, 0xf8, !PT ;  /* 0x0000003019007812 */ /* 0x000fe400078ef800 */
[----:B------:R-:W-:Y:S02]  /*80d0*/  LOP3.LUT R25, R10, 0xff, RZ, 0xc0, !PT ;  /* 0x000000ff0a197812 */ /* 0x000fe400078ec0ff */
[----:B------:R-:W-:Y:S02]  /*80e0*/  LOP3.LUT R3, R0, R21, RZ, 0x3c, !PT ;  /* 0x0000001500037212 */ /* 0x000fe400078e3cff */
[----:B------:R-:W-:Y:S01]  /*80f0*/  SHF.R.U32.HI R0, RZ, 0x8, R9 ;  /* 0x00000008ff007819 */ /* 0x000fe20000011609 */
[----:B--2---:R-:W0:Y:S01]  /*8100*/  LDS.128 R12, [R51+0xb000] ;  /* 0x00b00000330c7984 */ /* 0x004e220000000c00 */
[----:B------:R-:W-:-:S02]  /*8110*/  LOP3.LUT R21, R9, 0xff, RZ, 0xc0, !PT ;  /* 0x000000ff09157812 */ /* 0x000fc400078ec0ff */
[----:B------:R-:W-:Y:S02]  /*8120*/  LOP3.LUT R0, R0, 0xff, RZ, 0xc0, !PT ;  /* 0x000000ff00007812 */ /* 0x000fe400078ec0ff */
[----:B------:R-:W-:Y:S02]  /*8130*/  PRMT R37, R24, 0x7604, R25 ;  /* 0x0000760418257816 */ /* 0x000fe40000000019 */
[----:B------:R-:W-:Y:S02]  /*8140*/  PRMT R35, R0, 0x7604, R21 ;  /* 0x0000760400237816 */ /* 0x000fe40000000015 */
[----:B------:R-:W-:Y:S02]  /*8150*/  IADD3 R0, R18, R29, R3 ;  /* 0x0000001d12007210 */ /* 0x000fe40007ffe003 */
[----:B------:R-:W-:Y:S02]  /*8160*/  SHF.R.U32.HI R21, RZ, 0x10, R5 ;  /* 0x00000010ff157819 */ /* 0x000fe40000011605 */
[----:B------:R-:W-:Y:S01]  /*8170*/  SHF.R.U32.HI R29, RZ, 0x10, R6 ;  /* 0x00000010ff1d7819 */ /* 0x000fe20000011606 */
[----:B------:R-:W1:Y:S01]  /*8180*/  LDS.128 R24, [R0+0xb000] ;  /* 0x00b0000000187984 */ /* 0x000e620000000c00 */
[----:B------:R-:W-:-:S02]  /*8190*/  LOP3.LUT R21, R21, 0xff, RZ, 0xc0, !PT ;  /* 0x000000ff15157812 */ /* 0x000fc400078ec0ff */
        /* <DEDUP_REMOVED lines=12> */
[----:B------:R-:W-:Y:S02]  /*8260*/  LOP3.LUT R20, R20, 0xff, RZ, 0xc0, !PT ;  /* 0x000000ff14147812 */ /* 0x000fe400078ec0ff */
[----:B------:R-:W-:Y:S02]  /*8270*/  PRMT R39, R32, 0x7054, R37 ;  /* 0x0000705420277816 */ /* 0x000fe40000000025 */
[----:B------:R-:W-:Y:S02]  /*8280*/  LOP3.LUT R38, R35, 0xff000000, R9, 0xf8, !PT ;  /* 0xff00000023267812 */ /* 0x000fe400078ef809 */
[----:B------:R-:W-:Y:S02]  /*8290*/  LOP3.LUT R30, R21, 0xff000000, R5, 0xf8, !PT ;  /* 0xff000000151e7812 */ /* 0x000fe400078ef805 */
[----:B------:R-:W-:Y:S02]  /*82a0*/  PRMT R33, R20, 0x7054, R33 ;  /* 0x0000705414217816 */ /* 0x000fe40000000021 */
[----:B------:R-:W-:-:S02]  /*82b0*/  LOP3.LUT R37, R31, 0xff000000, R7, 0xf8, !PT ;  /* 0xff0000001f257812 */ /* 0x000fc400078ef807 */
[----:B------:R-:W-:Y:S02]  /*82c0*/  LOP3.LUT R5, R39, 0xff000000, R10, 0xf8, !PT ;  /* 0xff00000027057812 */ /* 0x000fe400078ef80a */
[-C--:B0-----:R-:W-:Y:S02]  /*82d0*/  F2FP.F16.E4M3.UNPACK_B R10, R12.reuse ;  /* 0x0000000cff0a723e */ /* 0x081fe400020006ff */
[----:B------:R-:W-:Y:S02]  /*82e0*/  F2FP.F16.E4M3.UNPACK_B R31, R12.H1 ;  /* 0x0000000cff1f723e */ /* 0x000fe400030006ff */
[----:B------:R-:W-:Y:S02]  /*82f0*/  F2FP.F16.E4M3.UNPACK_B R39, R38 ;  /* 0x00000026ff27723e */ /* 0x000fe400020006ff */
[----:B-1----:R-:W-:Y:S02]  /*8300*/  F2FP.F16.E4M3.UNPACK_B R11, R25 ;  /* 0x00000019ff0b723e */ /* 0x002fe400020006ff */
[----:B------:R-:W-:Y:S01]  /*8310*/  LOP3.LUT R20, R3, 0xff000000, R4, 0xf8, !PT ;  /* 0xff00000003147812 */ /* 0x000fe200078ef804 */
[--C-:B------:R-:W-:Y:S01]  /*8320*/  HADD2.F32 R40, -RZ, R39.reuse.H0_H0 ;  /* 0x20000027ff287230 */ /* 0x100fe20000004100 */
[----:B------:R-:W-:Y:S01]  /*8330*/  F2FP.F16.E4M3.UNPACK_B R12, R30 ;  /* 0x0000001eff0c723e */ /* 0x000fe200020006ff */
[----:B------:R-:W-:Y:S01]  /*8340*/  HADD2.F32 R39, -RZ, R39.H1_H1 ;  /* 0x30000027ff277230 */ /* 0x000fe20000004100 */
[----:B------:R-:W-:Y:S01]  /*8350*/  LOP3.LUT R3, R29, 0xff000000, R6, 0xf8, !PT ;  /* 0xff0000001d037812 */ /* 0x000fe200078ef806 */
[--C-:B------:R-:W-:Y:S01]  /*8360*/  HADD2.F32 R6, -RZ, R11.reuse.H0_H0 ;  /* 0x2000000bff067230 */ /* 0x100fe20000004100 */
[----:B------:R-:W-:Y:S01]  /*8370*/  LOP3.LUT R29, R33, 0xff000000, R8, 0xf8, !PT ;  /* 0xff000000211d7812 */ /* 0x000fe200078ef808 */
[----:B------:R-:W-:Y:S01]  /*8380*/  HADD2.F32 R11, -RZ, R11.H1_H1 ;  /* 0x3000000bff0b7230 */ /* 0x000fe20000004100 */
[----:B------:R-:W-:-:S02]  /*8390*/  F2FP.F16.E4M3.UNPACK_B R8, R13 ;  /* 0x0000000dff08723e */ /* 0x000fc400020006ff */
[----:B------:R-:W-:Y:S01]  /*83a0*/  F2FP.F16.E4M3.UNPACK_B R21, R13.H1 ;  /* 0x0000000dff15723e */ /* 0x000fe200030006ff */
[----:B------:R-:W-:Y:S01]  /*83b0*/  HADD2.F32 R13, -RZ, R12.H0_H0 ;  /* 0x2000000cff0d7230 */ /* 0x000fe20000004100 */
[-C--:B------:R-:W-:Y:S01]  /*83c0*/  F2FP.F16.E4M3.UNPACK_B R32, R15.reuse ;  /* 0x0000000fff20723e */ /* 0x080fe200020006ff */
[--C-:B------:R-:W-:Y:S01]  /*83d0*/  HADD2.F32 R9, -RZ, R8.reuse.H0_H0 ;  /* 0x20000008ff097230 */ /* 0x100fe20000004100 */
[----:B------:R-:W-:Y:S01]  /*83e0*/  F2FP.F16.E4M3.UNPACK_B R33, R15.H1 ;  /* 0x0000000fff21723e */ /* 0x000fe200030006ff */
[----:B------:R-:W-:Y:S01]  /*83f0*/  HADD2.F32 R8, -RZ, R8.H1_H1 ;  /* 0x30000008ff087230 */ /* 0x000fe20000004100 */
[----:B------:R-:W-:Y:S01]  /*8400*/  F2FP.F16.E4M3.UNPACK_B R15, R25.H1 ;  /* 0x00000019ff0f723e */ /* 0x000fe200030006ff */
[----:B------:R-:W-:Y:S01]  /*8410*/  FMUL.FTZ R43, R11, R39 ;  /* 0x000000270b2b7220 */ /* 0x000fe20000410000 */
[-C--:B------:R-:W-:Y:S02]  /*8420*/  F2FP.F16.E4M3.UNPACK_B R25, R24.reuse ;  /* 0x00000018ff19723e */ /* 0x080fe400020006ff */
[----:B------:R-:W-:Y:S01]  /*8430*/  F2FP.F16.E4M3.UNPACK_B R35, R24.H1 ;  /* 0x00000018ff23723e */ /* 0x000fe200030006ff */
[----:B------:R-:W-:Y:S01]  /*8440*/  FMUL.FTZ R24, R6, R40 ;  /* 0x0000002806187220 */ /* 0x000fe20000410000 */
[----:B------:R-:W-:-:S02]  /*8450*/  F2FP.F16.E4M3.UNPACK_B R34, R27 ;  /* 0x0000001bff22723e */ /* 0x000fc400020006ff */
[----:B------:R-:W-:Y:S01]  /*8460*/  F2FP.F16.E4M3.UNPACK_B R36, R27.H1 ;  /* 0x0000001bff24723e */ /* 0x000fe200030006ff */
[-C--:B------:R-:W-:Y:S01]  /*8470*/  FMUL.FTZ R27, R6, R13.reuse ;  /* 0x0000000d061b7220 */ /* 0x080fe20000410000 */
[----:B------:R-:W-:Y:S01]  /*8480*/  F2FP.F16.E4M3.UNPACK_B R38, R38.H1 ;  /* 0x00000026ff26723e */ /* 0x000fe200030006ff */
        /* <DEDUP_REMOVED lines=22> */
[----:B------:R-:W-:Y:S01]  /*85f0*/  F2FP.F16.E4M3.UNPACK_B R4, R14 ;  /* 0x0000000eff04723e */ /* 0x000fe200020006ff */
[----:B------:R-:W-:Y:S02]  /*8600*/  HADD2.F32 R43, -RZ, R42.H0_H0 ;  /* 0x2000002aff2b7230 */ /* 0x000fe40000004100 */
[C---:B------:R-:W-:Y:S01]  /*8610*/  FMUL.FTZ R44, R15.reuse, R40 ;  /* 0x000000280f2c7220 */ /* 0x040fe20000410000 */
[----:B------:R-:W-:Y:S02]  /*8620*/  HADD2.F32 R24, -RZ, R34.H0_H0 ;  /* 0x20000022ff187230 */ /* 0x000fe40000004100 */
[----:B------:R-:W-:Y:S01]  /*8630*/  FMUL.FTZ R45, R15, R30 ;  /* 0x0000001e0f2d7220 */ /* 0x000fe20000410000 */
[----:B------:R-:W-:Y:S01]  /*8640*/  HADD2.F32 R39, -RZ, R38.H0_H0 ;  /* 0x20000026ff277230 */ /* 0x000fe20000004100 */
[----:B------:R-:W-:Y:S01]  /*8650*/  F2FP.F16.E4M3.UNPACK_B R14, R14.H1 ;  /* 0x0000000eff0e723e */ /* 0x000fe200030006ff */
        /* <DEDUP_REMOVED lines=45> */
[----:B------:R-:W-:Y:S01]  /*8930*/  HADD2.F32 R35, -RZ, R35.H1_H1 ;  /* 0x30000023ff237230 */ /* 0x000fe20000004100 */
[----:B------:R-:W-:Y:S01]  /*8940*/  F2FP.F16.E4M3.UNPACK_B R34, R29 ;  /* 0x0000001dff22723e */ /* 0x000fe200020006ff */
[----:B------:R-:W-:Y:S02]  /*8950*/  HADD2.F32 R38, -RZ, R38.H1_H1 ;  /* 0x30000026ff267230 */ /* 0x000fe40000004100 */
[C---:B------:R-:W-:Y:S01]  /*8960*/  FFMA.FTZ R44, R33.reuse, R39, -R44 ;  /* 0x00000027212c7223 */ /* 0x040fe2000001082c */
        /* <DEDUP_REMOVED lines=40> */
[----:B------:R-:W-:Y:S01]  /*8bf0*/  FMUL.FTZ R25, R26, R31 ;  /* 0x0000001f1a197220 */ /* 0x000fe20000410000 */
[----:B------:R-:W-:Y:S01]  /*8c00*/  FFMA.FTZ R45, R10, R33, R45 ;  /* 0x000000210a2d7223 */ /* 0x000fe2000001002d */
[-C--:B------:R-:W-:Y:S01]  /*8c10*/  FMUL.FTZ R26, R26, R29.reuse ;  /* 0x0000001d1a1a7220 */ /* 0x080fe20000410000 */
[----:B------:R-:W-:Y:S02]  /*8c20*/  HADD2.F32 R5, -RZ, R7.H0_H0 ;  /* 0x20000007ff057230 */ /* 0x000fe40000004100 */
[C---:B------:R-:W-:Y:S01]  /*8c30*/  FFMA.FTZ R40, R14.reuse, R29, -R25 ;  /* 0x0000001d0e287223 */ /* 0x040fe20000010819 */
[----:B------:R-:W-:Y:S02]  /*8c40*/  HADD2.F32 R10, -RZ, R3.H0_H0 ;  /* 0x20000003ff0a7230 */ /* 0x000fe40000004100 */
[----:B------:R-:W-:Y:S01]  /*8c50*/  FFMA.FTZ R46, R14, R31, R26 ;  /* 0x0000001f0e2e7223 */ /* 0x000fe2000001001a */
[--C-:B------:R-:W-:Y:S01]  /*8c60*/  HADD2.F32 R26, -RZ, R20.reuse.H0_H0 ;  /* 0x20000014ff1a7230 */ /* 0x100fe20000004100 */
[----:B------:R-:W-:Y:S01]  /*8c70*/  F2FP.SATFINITE.E4M3.F32.PACK_AB_MERGE_C R8, R34, R35, R42 ;  /* 0x000000232208723e */ /* 0x000fe2000480702a */
[----:B------:R-:W-:Y:S01]  /*8c80*/  HADD2.F32 R20, -RZ, R20.H1_H1 ;  /* 0x30000014ff147230 */ /* 0x000fe20000004100 */
[----:B------:R-:W-:Y:S01]  /*8c90*/  F2FP.SATFINITE.E4M3.F32.PACK_AB_MERGE_C R39, R40, R39, RZ ;  /* 0x000000272827723e */ /* 0x000fe200048070ff */
[----:B------:R-:W-:-:S02]  /*8ca0*/  HADD2.F32 R7, -RZ, R7.H1_H1 ;  /* 0x30000007ff077230 */ /* 0x000fc40000004100 */
[C---:B------:R-:W-:Y:S01]  /*8cb0*/  FMUL.FTZ R38, R5.reuse, R26 ;  /* 0x0000001a05267220 */ /* 0x040fe20000410000 */
        /* <DEDUP_REMOVED lines=22> */
.L_x_12231:
[----:B------:R-:W-:Y:S05]  /*8e20*/  BSYNC B0 ;  /* 0x0000000000007941 */ /* 0x000fea0003800000 */
.L_x_12224:
        /* <DEDUP_REMOVED lines=8> */
.L_x_12221:
[----:B0-2---:R-:W2:Y:S02]  /*8eb0*/  LDL R0, [R1+0xc] ;  /* 0x00000c0001007983 */ /* 0x005ea40000100800 */
[----:B--2---:R-:W-:-:S13]  /*8ec0*/  ISETP.NE.AND P0, PT, R0, 0x3, PT ;  /* 0x000000030000780c */ /* 0x004fda0003f05270 */
[----:B------:R-:W-:Y:S05]  /*8ed0*/  @!P0 BRA `(.L_x_12239) ;  /* 0x0000000000048947 */ /* 0x000fea0003800000 */
[----:B------:R-:W-:Y:S01]  /*8ee0*/  BPT.TRAP 0x1 ;  /* 0x000000040000795c */ /* 0x000fe20000300000 */
.L_x_12239:
[----:B----4-:R-:W-:Y:S01]  /*8ef0*/  IMAD R14, R19, 0x8, R18 ;  /* 0x00000008130e7824 */ /* 0x010fe200078e0212 */
[----:B-1----:R-:W-:-:S04]  /*8f00*/  SHF.L.U32 R3, R156, 0x1f, RZ ;  /* 0x0000001f9c037819 */ /* 0x002fc800000006ff */
[----:B------:R0:W1:Y:S01]  /*8f10*/  SYNCS.PHASECHK.TRANS64.TRYWAIT P1, [R14+URZ+0x13230], R3 ;  /* 0x013230030e0075a7 */ /* 0x000062000802017f */
[----:B------:R-:W-:Y:S05]  /*8f20*/  @!P0 BRA `(.L_x_12240) ;  /* 0x0000000000048947 */ /* 0x000fea0003800000 */
[----:B------:R-:W-:Y:S01]  /*8f30*/  BPT.TRAP 0x1 ;  /* 0x000000040000795c */ /* 0x000fe20000300000 */
.L_x_12240:
[----:B------:R-:W3:Y:S01]  /*8f40*/  S2R R0, SR_TID.X ;  /* 0x0000000000007919 */ /* 0x000ee20000002100 */
[----:B------:R-:W-:Y:S02]  /*8f50*/  LOP3.LUT R16, R16, 0xefffffff, RZ, 0xc0, !PT ;  /* 0xefffffff10107812 */ /* 0x000fe400078ec0ff */
[----:B---3-5:R-:W-:Y:S01]  /*8f60*/  LOP3.LUT R4, R0, 0x7f, RZ, 0xc0, !PT ;  /* 0x0000007f00047812 */ /* 0x028fe200078ec0ff */
[----:B------:R-:W-:-:S03]  /*8f70*/  VIADD R0, R18, 0xe000 ;  /* 0x0000e00012007836 */ /* 0x000fc60000000000 */
[----:B------:R-:W-:Y:S02]  /*8f80*/  ISETP.NE.AND P2, PT, R4, RZ, PT ;  /* 0x000000ff0400720c */ /* 0x000fe40003f45270 */
[----:B------:R-:W-:-:S04]  /*8f90*/  SHF.R.U32.HI R0, RZ, 0x4, R0 ;  /* 0x00000004ff007819 */ /* 0x000fc80000011600 */
[----:B------:R-:W-:-:S07]  /*8fa0*/  LOP3.LUT R0, R0, 0x3fff, RZ, 0xc0, !PT ;  /* 0x00003fff00007812 */ /* 0x000fce00078ec0ff */
[----:B------:R-:W-:Y:S01]  /*8fb0*/  @P2 LOP3.LUT R16, R16, 0x10000000, RZ, 0xfc, !PT ;  /* 0x1000000010102812 */ /* 0x000fe200078efcff */
[----:B-1----:R-:W-:Y:S06]  /*8fc0*/  @P1 BRA `(.L_x_12241) ;  /* 0x0000000000081947 */ /* 0x002fec0003800000 */
[----:B------:R-:W1:Y:S02]  /*8fd0*/  SYNCS.PHASECHK.TRANS64.TRYWAIT P1, [R14+URZ+0x13230], R3 ;  /* 0x013230030e0075a7 */ /* 0x000e64000802017f */
[----:B-1----:R-:W-:Y:S05]  /*8fe0*/  @!P1 BRA `(.L_x_12242) ;  /* 0x0000019800d89947 */ /* 0x002fea0003800000 */
.L_x_12241:
[----:B------:R-:W-:Y:S01]  /*8ff0*/  LOP3.LUT R0, R0, 0x10000, RZ, 0xfc, !PT ;  /* 0x0001000000007812 */ /* 0x000fe200078efcff */
[----:B------:R-:W-:Y:S05]  /*9000*/  WARPSYNC.ALL ;  /* 0x0000000000007948 */ /* 0x000fea0003800000 */
[----:B------:R2:W-:Y:S01]  /*9010*/  STL [R1+0x28], R0 ;  /* 0x0000280001007387 */ /* 0x0005e20000100800 */
[----:B------:R-:W-:-:S03]  /*9020*/  IMAD R8, R19, 0x280, R0 ;  /* 0x0000028013087824 */ /* 0x000fc600078e0200 */
[----:B------:R-:W3:Y:S01]  /*9030*/  LDL R15, [R1+0x3c] ;  /* 0x00003c00010f7983 */ /* 0x000ee20000100800 */
[----:B------:R-:W-:Y:S02]  /*9040*/  IMAD.MOV.U32 R9, RZ, RZ, -0x7fffffe0 ;  /* 0x80000020ff097424 */ /* 0x000fe400078e00ff */
[----:B------:R-:W-:Y:S01]  /*9050*/  IMAD.MOV.U32 R5, RZ, RZ, -0x7fffffe0 ;  /* 0x80000020ff057424 */ /* 0x000fe200078e00ff */
[----:B------:R-:W-:Y:S01]  /*9060*/  WARPGROUP.ARRIVE ;  /* 0x00000000000079c5 */ /* 0x000fe20000000000 */
[----:B------:R-:W-:Y:S01]  /*9070*/  VIADD R4, R8, 0x80 ;  /* 0x0000008008047836 */ /* 0x000fe20000000000 */
[----:B------:R-:W3:Y:S01]  /*9080*/  LDL R108, [R1+0x1c] ;  /* 0x00001c00016c7983 */ /* 0x000ee20000100800 */
[----:B------:R-:W-:Y:S01]  /*9090*/  IMAD.MOV.U32 R7, RZ, RZ, -0x7fffffe0 ;  /* 0x80000020ff077424 */ /* 0x000fe200078e00ff */
[----:B------:R-:W4:Y:S02]  /*90a0*/  LDC R110, c[0x0][0x448] ;  /* 0x00011200ff6e7b82 */ /* 0x000f240000000800 */
[----:B------:R-:W-:Y:S01]  /*90b0*/  R2UR UR10, R4 ;  /* 0x00000000040a72ca */ /* 0x000fe200000e0000 */
[----:B------:R-:W5:Y:S01]  /*90c0*/  LDL R107, [R1+0x18] ;  /* 0x00001800016b7983 */ /* 0x000f620000100800 */
[----:B------:R-:W-:-:S02]  /*90d0*/  LOP3.LUT R4, R28, 0x10000, RZ, 0xfc, !PT ;  /* 0x000100001c047812 */ /* 0x000fc400078efcff */
[----:B------:R-:W-:Y:S01]  /*90e0*/  R2UR UR6, R8 ;  /* 0x00000000080672ca */ /* 0x000fe200000e0000 */
[----:B------:R-:W5:Y:S01]  /*90f0*/  LDL R114, [R1+0x8] ;  /* 0x0000080001727983 */ /* 0x000f620000100800 */
[----:B------:R-:W-:Y:S02]  /*9100*/  R2UR UR7, R9 ;  /* 0x00000000090772ca */ /* 0x000fe400000e0000 */
[----:B------:R-:W-:Y:S01]  /*9110*/  R2UR UR4, R4 ;  /* 0x00000000040472ca */ /* 0x000fe200000e0000 */
[----:B------:R-:W5:Y:S01]  /*9120*/  LDL R112, [R1+0x4] ;  /* 0x0000040001707983 */ /* 0x000f620000100800 */
[----:B------:R-:W-:-:S13]  /*9130*/  R2UR UR5, R5 ;  /* 0x00000000050572ca */ /* 0x000fda00000e0000 */
        /* <DEDUP_REMOVED lines=24> */
[----:B------:R-:W-:Y:S01]  /*92c0*/  IMAD.MOV.U32 R11, RZ, RZ, -0x7fffffe0 ;  /* 0x80000020ff0b7424 */ /* 0x000fe200078e00ff */
        /* <DEDUP_REMOVED lines=8> */
[----:B------:R-:W-:-:S03]  /*9350*/  IMAD.MOV.U32 R7, RZ, RZ, -0x7fffffe0 ;  /* 0x80000020ff077424 */ /* 0x000fc600078e00ff */
[----:B------:R-:W-:Y:S01]  /*9360*/  R2UR UR6, R6 ;  /* 0x00000000060672ca */ /* 0x000fe200000e0000 */
[----:B------:R-:W-:Y:S01]  /*9370*/  VIADD R6, R4, 0x2 ;  /* 0x0000000204067836 */ /* 0x000fe20000000000 */
[----:B------:R-:W-:Y:S01]  /*9380*/  R2UR UR7, R7 ;  /* 0x00000000070772ca */ /* 0x000fe200000e0000 */
[----:B------:R-:W-:-:S03]  /*9390*/  IMAD.MOV.U32 R7, RZ, RZ, -0x7fffffe0 ;  /* 0x80000020ff077424 */ /* 0x000fc600078e00ff */
[----:B------:R-:W-:Y:S02]  /*93a0*/  R2UR UR4, R6 ;  /* 0x00000000060472ca */ /* 0x000fe400000e0000 */
[----:B------:R-:W-:Y:S01]  /*93b0*/  R2UR UR5, R7 ;  /* 0x00000000070572ca */ /* 0x000fe200000e0000 */
[----:B------:R-:W-:Y:S02]  /*93c0*/  WARPGROUP.DEPBAR.LE gsb0, 0x0 ;  /* 0x00008000000079c5 */ /* 0x000fe40000010000 */
[----:B------:R-:W-:-:S10]  /*93d0*/  WARPGROUP.ARRIVE ;  /* 0x00000000000079c5 */ /* 0x000fd40000000000 */
[----:B------:R-:W-:Y:S01]  /*93e0*/  QGMMA.64x32x32.F32.E4M3.E4M3 R88, gdesc[UR4], R88, gsb0 ;  /* 0x00600000045879f3 */ /* 0x000fe20008000858 */
[----:B------:R-:W-:Y:S02]  /*93f0*/  VIADD R12, R8, 0x82 ;  /* 0x00000082080c7836 */ /* 0x000fe40000000000 */
[----:B------:R-:W-:Y:S01]  /*9400*/  IMAD.MOV.U32 R13, RZ, RZ, -0x7fffffe0 ;  /* 0x80000020ff0d7424 */ /* 0x000fe200078e00ff */
[----:B------:R-:W-:Y:S01]  /*9410*/  R2UR UR8, R6 ;  /* 0x00000000060872ca */ /* 0x000fe200000e0000 */
[----:B------:R-:W-:Y:S01]  /*9420*/  VIADD R10, R8, 0x102 ;  /* 0x00000102080a7836 */ /* 0x000fe20000000000 */
[----:B------:R-:W-:Y:S01]  /*9430*/  R2UR UR10, R12 ;  /* 0x000000000c0a72ca */ /* 0x000fe200000e0000 */
[----:B------:R-:W-:Y:S01]  /*9440*/  IMAD.MOV.U32 R11, RZ, RZ, -0x7fffffe0 ;  /* 0x80000020ff0b7424 */ /* 0x000fe200078e00ff */
[----:B------:R-:W-:Y:S01]  /*9450*/  R2UR UR11, R13 ;  /* 0x000000000d0b72ca */ /* 0x000fe200000e0000 */
[----:B------:R-:W-:Y:S01]  /*9460*/  IMAD.MOV.U32 R9, RZ, RZ, -0x7fffffe0 ;  /* 0x80000020ff097424 */ /* 0x000fe200078e00ff */
[----:B------:R-:W-:Y:S01]  /*9470*/  R2UR UR9, R7 ;  /* 0x00000000070972ca */ /* 0x000fe200000e0000 */
[----:B------:R-:W2:Y:S01]  /*9480*/  S2R R20, SR_TID.X ;  /* 0x0000000000147919 */ /* 0x000ea20000002100 */
[----:B------:R-:W-:Y:S01]  /*9490*/  R2UR UR12, R6 ;  /* 0x00000000060c72ca */ /* 0x000fe200000e0000 */
[----:B---3--:R-:W-:Y:S01]  /*94a0*/  IMAD.IADD R106, R15, 0x1, R108 ;  /* 0x000000010f6a7824 */ /* 0x008fe200078e026c */
[----:B------:R-:W-:Y:S01]  /*94b0*/  R2UR UR13, R7 ;  /* 0x00000000070d72ca */ /* 0x000fe200000e0000 */
[----:B------:R-:W-:Y:S01]  /*94c0*/  ULDC UR4, c[0x0][0x9dc] ;  /* 0x0002770000047ab9 */ /* 0x000fe20000000800 */
[----:B------:R-:W-:-:S02]  /*94d0*/  WARPGROUP.DEPBAR.LE gsb0, 0x0 ;  /* 0x00008000000079c5 */ /* 0x000fc40000010000 */
[----:B------:R-:W-:-:S06]  /*94e0*/  WARPGROUP.ARRIVE ;  /* 0x00000000000079c5 */ /* 0x000fcc0000000000 */
[----:B------:R-:W-:Y:S01]  /*94f0*/  QGMMA.64x32x32.F32.E4M3.E4M3 R72, gdesc[UR8], R72, gsb0 ;  /* 0x00600000084879f3 */ /* 0x000fe20008000848 */
[----:B------:R-:W-:Y:S02]  /*9500*/  R2UR UR14, R10 ;  /* 0x000000000a0e72ca */ /* 0x000fe400000e0000 */
[----:B------:R-:W-:Y:S01]  /*9510*/  R2UR UR15, R11 ;  /* 0x000000000b0f72ca */ /* 0x000fe200000e0000 */
[----:B------:R-:W-:Y:S01]  /*9520*/  VIADD R10, R8, 0x182 ;  /* 0x00000182080a7836 */ /* 0x000fe20000000000 */
[----:B------:R-:W-:Y:S02]  /*9530*/  WARPGROUP.DEPBAR.LE gsb0, 0x0 ;  /* 0x00008000000079c5 */ /* 0x000fe40000010000 */
[----:B------:R-:W-:-:S09]  /*9540*/  WARPGROUP.ARRIVE ;  /* 0x00000000000079c5 */ /* 0x000fd20000000000 */
[----:B------:R-:W-:Y:S01]  /*9550*/  QGMMA.64x32x32.F32.E4M3.E4M3 R56, gdesc[UR12], R56, gsb0 ;  /* 0x006000000c3879f3 */ /* 0x000fe20008000838 */
[----:B------:R-:W-:Y:S01]  /*9560*/  IMAD.MOV.U32 R11, RZ, RZ, -0x7fffffe0 ;  /* 0x80000020ff0b7424 */ /* 0x000fe200078e00ff */
[----:B------:R-:W-:Y:S02]  /*9570*/  R2UR UR18, R10 ;  /* 0x000000000a1272ca */ /* 0x000fe400000e0000 */
[----:B------:R-:W-:Y:S02]  /*9580*/  R2UR UR16, R6 ;  /* 0x00000000061072ca */ /* 0x000fe400000e0000 */
[----:B------:R-:W-:Y:S02]  /*9590*/  R2UR UR19, R11 ;  /* 0x000000000b1372ca */ /* 0x000fe400000e0000 */
[----:B------:R-:W-:Y:S01]  /*95a0*/  R2UR UR17, R7 ;  /* 0x00000000071172ca */ /* 0x000fe200000e0000 */
[----:B------:R-:W-:Y:S01]  /*95b0*/  VIADD R8, R8, 0x202 ;  /* 0x0000020208087836 */ /* 0x000fe20000000000 */
[----:B------:R-:W-:Y:S01]  /*95c0*/  R2UR UR23, R9 ;  /* 0x00000000091772ca */ /* 0x000fe200000e0000 */
[----:B------:R-:W3:Y:S01]  /*95d0*/  LDC.64 R10, c[0x0][0x9e0] ;  /* 0x00027800ff0a7b82 */ /* 0x000ee20000000a00 */
[----:B------:R-:W-:-:S02]  /*95e0*/  WARPGROUP.DEPBAR.LE gsb0, 0x0 ;  /* 0x00008000000079c5 */ /* 0x000fc40000010000 */
[----:B------:R-:W-:-:S07]  /*95f0*/  WARPGROUP.ARRIVE ;  /* 0x00000000000079c5 */ /* 0x000fce0000000000 */
[----:B------:R-:W-:Y:S01]  /*9600*/  QGMMA.64x32x32.F32.E4M3.E4M3 R40, gdesc[UR16], R40, gsb0 ;  /* 0x00600000102879f3 */ /* 0x000fe20008000828 */
[----:B------:R-:W-:Y:S02]  /*9610*/  R2UR UR22, R8 ;  /* 0x00000000081672ca */ /* 0x000fe400000e0000 */
[----:B------:R-:W-:Y:S02]  /*9620*/  R2UR UR20, R6 ;  /* 0x00000000061472ca */ /* 0x000fe400000e0000 */
[----:B------:R-:W-:Y:S02]  /*9630*/  R2UR UR21, R7 ;  /* 0x00000000071572ca */ /* 0x000fe400000e0000 */
[----:B----4-:R-:W-:-:S13]  /*9640*/  ISETP.NE.AND P2, PT, R110, 0x1, PT ;  /* 0x000000016e00780c */ /* 0x010fda0003f45270 */
[----:B01----:R-:W0:Y:S08]  /*9650*/  @P2 LDC R3, c[0x0][0x44c] ;  /* 0x00011300ff032b82 */ /* 0x003e300000000800 */
[----:B------:R-:W1:Y:S01]  /*9660*/  @P2 LDC R9, c[0x0][0x450] ;  /* 0x00011400ff092b82 */ /* 0x000e620000000800 */
[----:B------:R-:W-:Y:S02]  /*9670*/  WARPGROUP.DEPBAR.LE gsb0, 0x0 ;  /* 0x00008000000079c5 */ /* 0x000fe40000010000 */
[----:B------:R-:W-:-:S06]  /*9680*/  WARPGROUP.ARRIVE ;  /* 0x00000000000079c5 */ /* 0x000fcc0000000000 */
[----:B------:R-:W-:Y:S01]  /*9690*/  QGMMA.64x32x32.F32.E4M3.E4M3 R24, gdesc[UR20], R24, gsb0 ;  /* 0x00600000141879f3 */ /* 0x000fe20008000818 */
[----:B--2---:R-:W-:-:S04]  /*96a0*/  LOP3.LUT R0, R20, 0x7f, RZ, 0xc0, !PT ;  /* 0x0000007f14007812 */ /* 0x004fc800078ec0ff */
[----:B------:R-:W-:Y:S01]  /*96b0*/  ISETP.NE.AND P1, PT, R0, RZ, PT ;  /* 0x000000ff0000720c */ /* 0x000fe20003f25270 */
[----:B0-----:R-:W-:-:S05]  /*96c0*/  @P2 IMAD.HI.U32 R0, R106, R3, RZ ;  /* 0x000000036a002227 */ /* 0x001fca00078e00ff */
[----:B-1----:R-:W-:Y:S01]  /*96d0*/  @P2 SHF.R.U32.HI R106, RZ, R9, R0 ;  /* 0x00000009ff6a2219 */ /* 0x002fe20000011600 */
[----:B------:R-:W-:-:S04]  /*96e0*/  IMAD.MOV.U32 R3, RZ, RZ, -0xa0 ;  /* 0xffffff60ff037424 */ /* 0x000fc800078e00ff */
[----:B------:R-:W0:Y:S02]  /*96f0*/  SHFL.IDX PT, R12, R106, RZ, 0x1c1f ;  /* 0x001c1fff6a0c7589 */ /* 0x000e2400000e0000 */
[----:B------:R-:W-:Y:S02]  /*9700*/  @!P1 VIADD R0, R14, 0x13240 ;  /* 0x000132400e009836 */ /* 0x000fe40000000000 */
[----:B------:R-:W-:-:S03]  /*9710*/  IMAD R20, R104, R3, 0xa1 ;  /* 0x000000a168147424 */ /* 0x000fc600078e0203 */
[----:B------:R-:W-:Y:S01]  /*9720*/  @!P1 PRMT R0, RZ, 0x654, R0 ;  /* 0x00000654ff009816 */ /* 0x000fe20000000000 */
[----:B------:R-:W-:Y:S01]  /*9730*/  IMAD.U32 R9, RZ, RZ, UR4 ;  /* 0x00000004ff097e24 */ /* 0x000fe2000f8e00ff */
[----:B------:R-:W-:Y:S01]  /*9740*/  LOP3.LUT R17, R17, 0xffffffdf, RZ, 0xc0, !PT ;  /* 0xffffffdf11117812 */ /* 0x000fe200078ec0ff */
[----:B-----5:R-:W-:-:S03]  /*9750*/  IMAD R21, R104, -0xa0, R114 ;  /* 0xffffff6068157824 */ /* 0x020fc600078e0272 */
[----:B------:R-:W-:Y:S02]  /*9760*/  LOP3.LUT R8, RZ, R9, RZ, 0x33, !PT ;  /* 0x00000009ff087212 */ /* 0x000fe400078e33ff */
[----:B------:R-:W-:Y:S02]  /*9770*/  @P2 LOP3.LUT R17, R17, 0x20, RZ, 0xfc, !PT ;  /* 0x0000002011112812 */ /* 0x000fe400078efcff */
[----:B------:R-:W-:Y:S02]  /*9780*/  IADD3 R21, -R107, 0xa0, R21 ;  /* 0x000000a06b157810 */ /* 0x000fe40007ffe115 */
[----:B------:R-:W-:Y:S01]  /*9790*/  LOP3.LUT R17, R17, 0xffffffef, RZ, 0xc0, !PT ;  /* 0xffffffef11117812 */ /* 0x000fe200078ec0ff */
[----:B------:R-:W-:Y:S02]  /*97a0*/  WARPGROUP.DEPBAR.LE gsb0, 0x0 ;  /* 0x00008000000079c5 */ /* 0x000fe40000010000 */
[----:B------:R1:W-:Y:S01]  /*97b0*/  @!P1 SYNCS.ARRIVE.TRANS64.RED.A1T0 RZ, [R0+URZ], RZ ;  /* 0x000000ff00ff99a7 */ /* 0x0003e2000810043f */
[----:B---3--:R-:W-:-:S02]  /*97c0*/  ISETP.GE.AND P1, PT, R11, 0x1, PT ;  /* 0x000000010b00780c */ /* 0x008fc40003f26270 */
[----:B-1----:R-:W-:-:S05]  /*97d0*/  IADD3 R0, R114, R20, -R107 ;  /* 0x0000001472007210 */ /* 0x002fca0007ffe86b */
[----:B------:R-:W-:Y:S02]  /*97e0*/  IMAD.IADD R3, R0, 0x1, -R112 ;  /* 0x0000000100037824 */ /* 0x000fe400078e0a70 */
[----:B------:R-:W-:Y:S02]  /*97f0*/  VIADD R20, R20, 0xffffffff ;  /* 0xffffffff14147836 */ /* 0x000fe40000000000 */
[C---:B------:R-:W-:Y:S02]  /*9800*/  IMAD.IADD R14, R3.reuse, 0x1, R10 ;  /* 0x00000001030e7824 */ /* 0x040fe400078e020a */
[----:B------:R-:W-:Y:S01]  /*9810*/  IMAD.IADD R15, R3, 0x1, R8 ;  /* 0x00000001030f7824 */ /* 0x000fe200078e0208 */
[----:B------:R-:W-:Y:S01]  /*9820*/  @P1 LOP3.LUT R17, R17, 0x10, RZ, 0xfc, !PT ;  /* 0x0000001011111812 */ /* 0x000fe200078efcff */
[----:B------:R-:W-:Y:S01]  /*9830*/  IMAD.IADD R0, R20, 0x1, -R107 ;  /* 0x0000000114007824 */ /* 0x000fe200078e0a6b */
[----:B0-----:R-:W-:Y:S01]  /*9840*/  VIADDMNMX R8, R12, R14, R21, PT ;  /* 0x0000000e0c087246 */ /* 0x001fe20003800115 */
[----:B------:R-:W-:Y:S01]  /*9850*/  IMAD.IADD R3, R15, 0x1, R12 ;  /* 0x000000010f037824 */ /* 0x000fe200078e020c */
        /* <DEDUP_REMOVED lines=12> */
.L_x_12245:
[----:B------:R-:W-:-:S13]  /*9920*/  ISETP.NE.AND P1, PT, R11, 0x1, PT ;  /* 0x000000010b00780c */ /* 0x000fda0003f25270 */
[----:B------:R-:W0:Y:S02]  /*9930*/  @P1 LDC.64 R12, c[0x0][0x9e8] ;  /* 0x00027a00ff0c1b82 */ /* 0x000e240000000a00 */
[----:B0-----:R-:W-:-:S05]  /*9940*/  @P1 IMAD.HI.U32 R12, R107, R12, RZ ;  /* 0x0000000c6b0c1227 */ /* 0x001fca00078e00ff */
[----:B------:R-:W-:-:S07]  /*9950*/  @P1 SHF.R.U32.HI R107, RZ, R13, R12 ;  /* 0x0000000dff6b1219 */ /* 0x000fce000001160c */
.L_x_12246:
[----:B------:R-:W-:Y:S05]  /*9960*/  BSYNC B0 ;  /* 0x0000000000007941 */ /* 0x000fea0003800000 */
.L_x_12244:
[----:B------:R-:W-:-:S05]  /*9970*/  IMAD R12, R107, R11, R0 ;  /* 0x0000000b6b0c7224 */ /* 0x000fca00078e0200 */
[----:B------:R-:W-:Y:S02]  /*9980*/  VIMNMX R3, R3, R12, !PT ;  /* 0x0000000c03037248 */ /* 0x000fe40007fe0100 */
[----:B------:R-:W-:-:S07]  /*9990*/  VIADDMNMX R8, R12, R11, R8, PT ;  /* 0x0000000b0c087246 */ /* 0x000fce0003800108 */
.L_x_12243:
[----:B------:R-:W-:Y:S01]  /*99a0*/  ISETP.GE.AND P1, PT, R20, 0x2, PT ;  /* 0x000000021400780c */ /* 0x000fe20003f26270 */
[----:B------:R-:W0:Y:S01]  /*99b0*/  SHFL.IDX PT, R106, R106, 0x1, 0x1c1f ;  /* 0x003c1f006a6a7f89 */ /* 0x000e2200000e0000 */
[----:B------:R-:W-:Y:S02]  /*99c0*/  LOP3.LUT R16, R16, 0xdfffffff, RZ, 0xc0, !PT ;  /* 0xdfffffff10107812 */ /* 0x000fe400078ec0ff */
[C---:B------:R-:W-:Y:S02]  /*99d0*/  ISETP.GE.AND P2, PT, R20.reuse, 0x9, PT ;  /* 0x000000091400780c */ /* 0x040fe40003f46270 */
[----:B------:R-:W-:Y:S02]  /*99e0*/  LOP3.LUT R17, R17, 0xfffffff7, RZ, 0xc0, !PT ;  /* 0xfffffff711117812 */ /* 0x000fe400078ec0ff */
[C---:B------:R-:W-:Y:S02]  /*99f0*/  ISETP.GE.AND P4, PT, R20.reuse, 0x29, PT ;  /* 0x000000291400780c */ /* 0x040fe40003f86270 */
[----:B------:R-:W-:-:S03]  /*9a00*/  ISETP.GE.AND P6, PT, R20, 0x7a, PT ;  /* 0x0000007a1400780c */ /* 0x000fc60003fc6270 */
[----:B------:R-:W-:Y:S02]  /*9a10*/  @P1 LOP3.LUT R16, R16, 0x20000000, RZ, 0xfc, !PT ;  /* 0x2000000010101812 */ /* 0x000fe400078efcff */
[----:B------:R-:W-:Y:S02]  /*9a20*/  ISETP.GT.AND P1, PT, R3, 0x1, !P1 ;  /* 0x000000010300780c */ /* 0x000fe40004f24270 */
[----:B------:R-:W-:Y:S02]  /*9a30*/  LOP3.LUT R16, R16, 0xbfffffff, RZ, 0xc0, !PT ;  /* 0xbfffffff10107812 */ /* 0x000fe400078ec0ff */
[----:B------:R-:W-:Y:S02]  /*9a40*/  ISETP.LT.OR P1, PT, R8, 0x2, P1 ;  /* 0x000000020800780c */ /* 0x000fe40000f21670 */
[----:B------:R-:W-:Y:S02]  /*9a50*/  @P2 LOP3.LUT R16, R16, 0x40000000, RZ, 0xfc, !PT ;  /* 0x4000000010102812 */ /* 0x000fe400078efcff */
[----:B------:R-:W-:-:S02]  /*9a60*/  FSEL R89, R89, -INF , !P1 ;  /* 0xff80000059597808 */ /* 0x000fc40004800000 */
[----:B------:R-:W-:Y:S01]  /*9a70*/  ISETP.GT.AND P1, PT, R3, 0x8, !P2 ;  /* 0x000000080300780c */ /* 0x000fe20005724270 */
[----:B0-----:R-:W-:Y:S01]  /*9a80*/  IMAD.IADD R15, R15, 0x1, R106 ;  /* 0x000000010f0f7824 */ /* 0x001fe200078e026a */
[----:B------:R-:W-:Y:S02]  /*9a90*/  ISETP.GE.AND P2, PT, R20, 0xa, PT ;  /* 0x0000000a1400780c */ /* 0x000fe40003f46270 */
[----:B------:R-:W-:Y:S02]  /*9aa0*/  ISETP.LT.OR P1, PT, R8, 0x9, P1 ;  /* 0x000000090800780c */ /* 0x000fe40000f21670 */
[----:B------:R-:W-:Y:S02]  /*9ab0*/  LOP3.LUT R16, R16, 0x7fffffff, RZ, 0xc0, !PT ;  /* 0x7fffffff10107812 */ /* 0x000fe400078ec0ff */
[----:B------:R-:W-:Y:S02]  /*9ac0*/  FSEL R107, R92, -INF , !P1 ;  /* 0xff8000005c6b7808 */ /* 0x000fe40004800000 */
[----:B------:R-:W-:-:S02]  /*9ad0*/  ISETP.GT.AND P1, PT, R3, 0x9, !P2 ;  /* 0x000000090300780c */ /* 0x000fc40005724270 */
[----:B------:R-:W-:Y:S02]  /*9ae0*/  VIADDMNMX R14, R106, R14, R21, PT ;  /* 0x0000000e6a0e7246 */ /* 0x000fe40003800115 */
[----:B------:R-:W-:Y:S02]  /*9af0*/  ISETP.LT.OR P1, PT, R8, 0xa, P1 ;  /* 0x0000000a0800780c */ /* 0x000fe40000f21670 */
[----:B------:R-:W-:Y:S02]  /*9b00*/  @P2 LOP3.LUT R17, R17, 0x8, RZ, 0xfc, !PT ;  /* 0x0000000811112812 */ /* 0x000fe400078efcff */
[----:B------:R-:W-:Y:S02]  /*9b10*/  ISETP.GE.AND P2, PT, R20, 0x11, PT ;  /* 0x000000111400780c */ /* 0x000fe40003f46270 */
[----:B------:R-:W-:Y:S02]  /*9b20*/  LOP3.LUT R17, R17, 0xfffffffb, RZ, 0xc0, !PT ;  /* 0xfffffffb11117812 */ /* 0x000fe400078ec0ff */
[----:B------:R-:W-:-:S02]  /*9b30*/  FSEL R93, R93, -INF , !P1 ;  /* 0xff8000005d5d7808 */ /* 0x000fc40004800000 */
        /* <DEDUP_REMOVED lines=17> */
[----:B------:R-:W-:-:S04]  /*9c50*/  ISETP.GT.AND P1, PT, R3, 0x19, !P2 ;  /* 0x000000190300780c */ /* 0x000fc80005724270 */
[----:B------:R-:W-:-:S04]  /*9c60*/  ISETP.LT.OR P1, PT, R8, 0x1a, P1 ;  /* 0x0000001a0800780c */ /* 0x000fc80000f21670 */
[----:B------:R-:W-:Y:S02]  /*9c70*/  FSEL R101, R101, -INF , !P1 ;  /* 0xff80000065657808 */ /* 0x000fe40004800000 */
[----:B------:R-:W-:Y:S02]  /*9c80*/  ISETP.GE.AND P1, PT, R20, 0x21, PT ;  /* 0x000000211400780c */ /* 0x000fe40003f26270 */
[----:B------:R-:W-:Y:S02]  /*9c90*/  @P2 LOP3.LUT R16, R16, 0x80000000, RZ, 0xfc, !PT ;  /* 0x8000000010102812 */ /* 0x000fe400078efcff */
[----:B------:R-:W-:Y:S02]  /*9ca0*/  ISETP.GT.AND P2, PT, R3, 0x20, !P1 ;  /* 0x000000200300780c */ /* 0x000fe40004f44270 */
[----:B------:R-:W-:Y:S02]  /*9cb0*/  LOP3.LUT R16, R16, 0xffefffff, RZ, 0xc0, !PT ;  /* 0xffefffff10107812 */ /* 0x000fe400078ec0ff */
[----:B------:R-:W-:-:S02]  /*9cc0*/  ISETP.LT.OR P2, PT, R8, 0x21, P2 ;  /* 0x000000210800780c */ /* 0x000fc40001741670 */
[----:B------:R-:W-:Y:S02]  /*9cd0*/  @P4 LOP3.LUT R16, R16, 0x100000, RZ, 0xfc, !PT ;  /* 0x0010000010104812 */ /* 0x000fe400078efcff */
[----:B------:R-:W-:Y:S02]  /*9ce0*/  FSEL R113, R72, -INF , !P2 ;  /* 0xff80000048717808 */ /* 0x000fe40005000000 */
[----:B------:R-:W-:Y:S02]  /*9cf0*/  ISETP.GE.AND P2, PT, R20, 0x22, PT ;  /* 0x000000221400780c */ /* 0x000fe40003f46270 */
[----:B------:R-:W-:Y:S02]  /*9d00*/  LOP3.LUT R16, R16, 0xfff7ffff, RZ, 0xc0, !PT ;  /* 0xfff7ffff10107812 */ /* 0x000fe400078ec0ff */
        /* <DEDUP_REMOVED lines=191> */
.L_x_12249:
[----:B------:R-:W-:-:S13]  /*a900*/  ISETP.NE.AND P5, PT, R11, 0x1, PT ;  /* 0x000000010b00780c */ /* 0x000fda0003fa5270 */
[----:B------:R-:W0:Y:S02]  /*a910*/  @P5 LDC.64 R12, c[0x0][0x9e8] ;  /* 0x00027a00ff0c5b82 */ /* 0x000e240000000a00 */
[----:B0-----:R-:W-:-:S05]  /*a920*/  @P5 IMAD.HI.U32 R12, R3, R12, RZ ;  /* 0x0000000c030c5227 */ /* 0x001fca00078e00ff */
[----:B------:R-:W-:-:S07]  /*a930*/  @P5 SHF.R.U32.HI R3, RZ, R13, R12 ;  /* 0x0000000dff035219 */ /* 0x000fce000001160c */
.L_x_12250:
[----:B------:R-:W-:Y:S05]  /*a940*/  BSYNC B0 ;  /* 0x0000000000007941 */ /* 0x000fea0003800000 */
.L_x_12248:
[----:B------:R-:W-:-:S05]  /*a950*/  IMAD R0, R3, R11, R0 ;  /* 0x0000000b03007224 */ /* 0x000fca00078e0200 */
[----:B------:R-:W-:Y:S02]  /*a960*/  VIMNMX R15, R15, R0, !PT ;  /* 0x000000000f0f7248 */ /* 0x000fe40007fe0100 */
[----:B------:R-:W-:-:S07]  /*a970*/  VIADDMNMX R14, R0, R11, R14, PT ;  /* 0x0000000b000e7246 */ /* 0x000fce000380010e */
.L_x_12247:
[C---:B------:R-:W-:Y:S02]  /*a980*/  ISETP.GT.AND P1, PT, R15.reuse, 0x20, !P1 ;  /* 0x000000200f00780c */ /* 0x040fe40004f24270 */
[----:B------:R-:W-:Y:S02]  /*a990*/  LOP3.LUT P5, RZ, R16, 0x40000, RZ, 0xc0, !PT ;  /* 0x0004000010ff7812 */ /* 0x000fe400078ac0ff */
[----:B------:R-:W-:Y:S02]  /*a9a0*/  ISETP.LT.OR P1, PT, R14, 0x21, P1 ;  /* 0x000000210e00780c */ /* 0x000fe40000f21670 */
[----:B------:R-:W-:Y:S02]  /*a9b0*/  ISETP.GT.AND P2, PT, R15, 0x21, !P2 ;  /* 0x000000210f00780c */ /* 0x000fe40005744270 */
[----:B------:R-:W-:Y:S02]  /*a9c0*/  FSEL R13, R74, -INF , !P1 ;  /* 0xff8000004a0d7808 */ /* 0x000fe40004800000 */
[----:B------:R-:W-:-:S02]  /*a9d0*/  LOP3.LUT P1, RZ, R16, 0x100000, RZ, 0xc0, !PT ;  /* 0x0010000010ff7812 */ /* 0x000fc4000782c0ff */
[C---:B------:R-:W-:Y:S02]  /*a9e0*/  ISETP.LT.OR P2, PT, R14.reuse, 0x22, P2 ;  /* 0x000000220e00780c */ /* 0x040fe40001741670 */
[----:B------:R-:W-:Y:S02]  /*a9f0*/  ISETP.GT.AND P1, PT, R15, 0x28, !P1 ;  /* 0x000000280f00780c */ /* 0x000fe40004f24270 */
[----:B------:R-:W-:Y:S02]  /*aa00*/  FSEL R75, R75, -INF , !P2 ;  /* 0xff8000004b4b7808 */ /* 0x000fe40005000000 */
        /* <DEDUP_REMOVED lines=108> */
[----:B------:R-:W-:Y:S02]  /*b0d0*/  FSEL R55, R55, -INF , !P6 ;  /* 0xff80000037377808 */ /* 0x000fe40007000000 */
[----:B------:R-:W-:Y:S02]  /*b0e0*/  FSEL R46, R46, -INF , !P1 ;  /* 0xff8000002e2e7808 */ /* 0x000fe40004800000 */
[C---:B------:R-:W-:Y:S02]  /*b0f0*/  LOP3.LUT P1, RZ, R16.reuse, 0x8, RZ, 0xc0, !PT ;  /* 0x0000000810ff7812 */ /* 0x040fe4000782c0ff */
[----:B------:R-:W-:-:S02]  /*b100*/  LOP3.LUT P6, RZ, R16, 0x1000000, RZ, 0xc0, !PT ;  /* 0x0100000010ff7812 */ /* 0x000fc400078cc0ff */
[C---:B------:R-:W-:Y:S02]  /*b110*/  ISETP.GT.AND P1, PT, R15.reuse, 0x69, !P1 ;  /* 0x000000690f00780c */ /* 0x040fe40004f24270 */
[----:B------:R-:W-:Y:S02]  /*b120*/  ISETP.GT.AND P4, PT, R15, RZ, !P4 ;  /* 0x000000ff0f00720c */ /* 0x000fe40006784270 */
[C---:B------:R-:W-:Y:S02]  /*b130*/  ISETP.LT.OR P1, PT, R14.reuse, 0x6a, P1 ;  /* 0x0000006a0e00780c */ /* 0x040fe40000f21670 */
[----:B------:R-:W-:Y:S02]  /*b140*/  ISETP.LT.OR P4, PT, R14, 0x1, P4 ;  /* 0x000000010e00780c */ /* 0x000fe40002781670 */
[----:B------:R-:W-:Y:S02]  /*b150*/  FSEL R47, R47, -INF , !P1 ;  /* 0xff8000002f2f7808 */ /* 0x000fe40004800000 */
[----:B------:R-:W-:-:S02]  /*b160*/  LOP3.LUT P1, RZ, R16, 0x4, RZ, 0xc0, !PT ;  /* 0x0000000410ff7812 */ /* 0x000fc4000782c0ff */
[----:B0-----:R-:W-:Y:S02]  /*b170*/  FMNMX.FTZ R20, R0, R3, !PT ;  /* 0x0000000300147209 */ /* 0x001fe40007810000 */
[C---:B------:R-:W-:Y:S02]  /*b180*/  ISETP.GT.AND P1, PT, R15.reuse, 0x70, !P1 ;  /* 0x000000700f00780c */ /* 0x040fe40004f24270 */
[----:B------:R-:W-:Y:S01]  /*b190*/  FSEL R90, R90, -INF , !P4 ;  /* 0xff8000005a5a7808 */ /* 0x000fe20006000000 */
[----:B------:R-:W0:Y:S01]  /*b1a0*/  SHFL.BFLY PT, R3, R20, 0x1, 0x1f ;  /* 0x0c201f0014037f89 */ /* 0x000e2200000e0000 */
[----:B------:R-:W-:Y:S02]  /*b1b0*/  ISETP.LT.OR P1, PT, R14, 0x71, P1 ;  /* 0x000000710e00780c */ /* 0x000fe40000f21670 */
[----:B------:R-:W-:Y:S02]  /*b1c0*/  ISETP.GT.AND P3, PT, R15, 0x98, !P3 ;  /* 0x000000980f00780c */ /* 0x000fe40005f64270 */
[----:B------:R-:W-:-:S02]  /*b1d0*/  FSEL R50, R50, -INF , !P1 ;  /* 0xff80000032327808 */ /* 0x000fc40004800000 */
[----:B------:R-:W-:Y:S02]  /*b1e0*/  LOP3.LUT P1, RZ, R16, 0x2, RZ, 0xc0, !PT ;  /* 0x0000000210ff7812 */ /* 0x000fe4000782c0ff */
[----:B------:R-:W-:Y:S02]  /*b1f0*/  ISETP.LT.OR P3, PT, R14, 0x99, P3 ;  /* 0x000000990e00780c */ /* 0x000fe40001f61670 */
[----:B------:R-:W-:-:S04]  /*b200*/  ISETP.GT.AND P1, PT, R15, 0x71, !P1 ;  /* 0x000000710f00780c */ /* 0x000fc80004f24270 */
[----:B------:R-:W-:-:S04]  /*b210*/  ISETP.LT.OR P1, PT, R14, 0x72, P1 ;  /* 0x000000720e00780c */ /* 0x000fc80000f21670 */
[----:B------:R-:W-:Y:S02]  /*b220*/  FSEL R51, R51, -INF , !P1 ;  /* 0xff80000033337808 */ /* 0x000fe40004800000 */
[----:B------:R-:W-:Y:S02]  /*b230*/  ISETP.GT.AND P1, PT, R15, 0x78, !P2 ;  /* 0x000000780f00780c */ /* 0x000fe40005724270 */
[----:B------:R-:W-:Y:S02]  /*b240*/  LOP3.LUT P2, RZ, R16, 0x800000, RZ, 0xc0, !PT ;  /* 0x0080000010ff7812 */ /* 0x000fe4000784c0ff */
[----:B------:R-:W-:Y:S02]  /*b250*/  ISETP.LT.OR P1, PT, R14, 0x79, P1 ;  /* 0x000000790e00780c */ /* 0x000fe40000f21670 */
[----:B0-----:R-:W-:Y:S02]  /*b260*/  FMNMX.FTZ R3, R20, R3, !PT ;  /* 0x0000000314037209 */ /* 0x001fe40007810000 */
[----:B------:R-:W-:-:S02]  /*b270*/  FSEL R54, R54, -INF , !P1 ;  /* 0xff80000036367808 */ /* 0x000fc40004800000 */
[----:B------:R-:W-:Y:S01]  /*b280*/  ISETP.GT.AND P1, PT, R15, 0x1, !P5 ;  /* 0x000000010f00780c */ /* 0x000fe20006f24270 */
[----:B------:R-:W-:-:S01]  /*b290*/  FFMA.FTZ R8, R2, R3, -8 ;  /* 0xc100000002087423 */ /* 0x000fc20000010003 */
        /* <DEDUP_REMOVED lines=31> */
[----:B------:R-:W-:-:S04]  /*b490*/  ISETP.GT.AND P1, PT, R15, 0x81, !P6 ;  /* 0x000000810f00780c */ /* 0x000fc80007724270 */
[----:B------:R-:W-:-:S04]  /*b4a0*/  ISETP.LT.OR P1, PT, R14, 0x82, P1 ;  /* 0x000000820e00780c */ /* 0x000fc80000f21670 */
[----:B------:R-:W-:Y:S02]  /*b4b0*/  FSEL R27, R27, -INF , !P1 ;  /* 0xff8000001b1b7808 */ /* 0x000fe40004800000 */
[----:B------:R-:W-:Y:S02]  /*b4c0*/  ISETP.GT.AND P1, PT, R15, 0x88, !P2 ;  /* 0x000000880f00780c */ /* 0x000fe40005724270 */
[----:B------:R-:W-:Y:S02]  /*b4d0*/  LOP3.LUT P2, RZ, R16, 0x200000, RZ, 0xc0, !PT ;  /* 0x0020000010ff7812 */ /* 0x000fe4000784c0ff */
        /* <DEDUP_REMOVED lines=18> */
[----:B------:R-:W-:-:S01]  /*b600*/  FFMA.FTZ R89, R2, R89, -R8 ;  /* 0x0000005902597223 */ /* 0x000fc20000010808 */
[----:B------:R-:W-:Y:S01]  /*b610*/  FMNMX.FTZ R107, R95, R0, !PT ;  /* 0x000000005f6b7209 */ /* 0x000fe20007810000 */
[----:B------:R-:W-:-:S01]  /*b620*/  FFMA.FTZ R93, R2, R93, -R8 ;  /* 0x0000005d025d7223 */ /* 0x000fc20000010808 */
[----:B------:R-:W-:Y:S01]  /*b630*/  ISETP.GT.AND P1, PT, R15, 0x91, !P2 ;  /* 0x000000910f00780c */ /* 0x000fe20005724270 */
[----:B------:R-:W-:Y:S01]  /*b640*/  MUFU.EX2 R12, R12 ;  /* 0x0000000c000c7308 */ /* 0x000fe20000000800 */
[----:B------:R-:W-:Y:S01]  /*b650*/  FMNMX.FTZ R0, R98, R107, !PT ;  /* 0x0000006b62007209 */ /* 0x000fe20007810000 */
[--C-:B------:R-:W-:Y:S01]  /*b660*/  FFMA.FTZ R97, R2, R97, -R8.reuse ;  /* 0x0000006102617223 */ /* 0x100fe20000010808 */
[----:B------:R-:W-:Y:S01]  /*b670*/  ISETP.LT.OR P1, PT, R14, 0x92, P1 ;  /* 0x000000920e00780c */ /* 0x000fe20000f21670 */
[C-C-:B------:R-:W-:Y:S01]  /*b680*/  FFMA.FTZ R28, R2.reuse, R111, -R8.reuse ;  /* 0x0000006f021c7223 */ /* 0x140fe20000010808 */
[----:B------:R-:W-:Y:S01]  /*b690*/  FMNMX.FTZ R107, R99, R0, !PT ;  /* 0x00000000636b7209 */ /* 0x000fe20007810000 */
[--C-:B------:R-:W-:Y:S01]  /*b6a0*/  FFMA.FTZ R101, R2, R101, -R8.reuse ;  /* 0x0000006502657223 */ /* 0x100fe20000010808 */
[----:B------:R-:W-:Y:S01]  /*b6b0*/  ISETP.GT.AND P2, PT, R15, 0x99, !P5 ;  /* 0x000000990f00780c */ /* 0x000fe20006f44270 */
[----:B------:R-:W-:Y:S01]  /*b6c0*/  MUFU.EX2 R89, R89 ;  /* 0x0000005900597308 */ /* 0x000fe20000000800 */
[----:B------:R-:W-:Y:S01]  /*b6d0*/  FMNMX.FTZ R0, R102, R107, !PT ;  /* 0x0000006b66007209 */ /* 0x000fe20007810000 */
[C-C-:B------:R-:W-:Y:S01]  /*b6e0*/  FFMA.FTZ R32, R2.reuse, R113, -R8.reuse ;  /* 0x0000007102207223 */ /* 0x140fe20000010808 */
[----:B------:R-:W-:Y:S01]  /*b6f0*/  FSEL R35, R35, -INF , !P1 ;  /* 0xff80000023237808 */ /* 0x000fe20004800000 */
[C-C-:B------:R-:W-:Y:S01]  /*b700*/  FFMA.FTZ R73, R2.reuse, R73, -R8.reuse ;  /* 0x0000004902497223 */ /* 0x140fe20000010808 */
[----:B------:R-:W-:Y:S01]  /*b710*/  FMNMX.FTZ R0, R103, R0, !PT ;  /* 0x0000000067007209 */ /* 0x000fe20007810000 */
[--C-:B------:R-:W-:Y:S01]  /*b720*/  FFMA.FTZ R36, R2, R115, -R8.reuse ;  /* 0x0000007302247223 */ /* 0x100fe20000010808 */
[----:B------:R-:W-:Y:S01]  /*b730*/  ISETP.LT.OR P2, PT, R14, 0x9a, P2 ;  /* 0x0000009a0e00780c */ /* 0x000fe20001741670 */
[----:B------:R-:W-:Y:S01]  /*b740*/  MUFU.EX2 R20, R20 ;  /* 0x0000001400147308 */ /* 0x000fe20000000800 */
[----:B------:R-:W-:Y:S01]  /*b750*/  FMNMX.FTZ R0, R13, R0, !PT ;  /* 0x000000000d007209 */ /* 0x000fe20007810000 */
[--C-:B------:R-:W-:Y:S01]  /*b760*/  FFMA.FTZ R77, R2, R77, -R8.reuse ;  /* 0x0000004d024d7223 */ /* 0x100fe20000010808 */
[----:B------:R-:W-:Y:S01]  /*b770*/  FSEL R41, R38, -INF , !P3 ;  /* 0xff80000026297808 */ /* 0x000fe20005800000 */
[C-C-:B------:R-:W-:Y:S01]  /*b780*/  FFMA.FTZ R40, R2.reuse, R117, -R8.reuse ;  /* 0x0000007502287223 */ /* 0x140fe20000010808 */
[----:B------:R-:W-:Y:S01]  /*b790*/  FMNMX.FTZ R0, R75, R0, !PT ;  /* 0x000000004b007209 */ /* 0x000fe20007810000 */
[C-C-:B------:R-:W-:Y:S01]  /*b7a0*/  FFMA.FTZ R81, R2.reuse, R81, -R8.reuse ;  /* 0x0000005102517223 */ /* 0x140fe20000010808 */
[----:B------:R-:W-:Y:S01]  /*b7b0*/  FSEL R39, R39, -INF , !P2 ;  /* 0xff80000027277808 */ /* 0x000fe20005000000 */
        /* <DEDUP_REMOVED lines=31> */
[----:B------:R-:W0:Y:S01]  /*b9b0*/  MUFU.EX2 R93, R93 ;  /* 0x0000005d005d7308 */ /* 0x000e220000000800 */
[----:B------:R-:W-:-:S02]  /*b9c0*/  ISETP.NE.AND P5, PT, R110, 0x1, PT ;  /* 0x000000016e00780c */ /* 0x000fc40003fa5270 */
        /* <DEDUP_REMOVED lines=38> */
[----:B------:R-:W-:Y:S04]  /*bc30*/  MUFU.EX2 R44, R44 ;  /* 0x0000002c002c7308 */ /* 0x000fe80000000800 */
[----:B------:R-:W0:Y:S04]  /*bc40*/  SHFL.BFLY PT, R107, R0, 0x2, 0x1f ;  /* 0x0c401f00006b7f89 */ /* 0x000e2800000e0000 */
[----:B------:R-:W1:Y:S08]  /*bc50*/  MUFU.EX2 R85, R85 ;  /* 0x0000005500557308 */ /* 0x000e700000000800 */
[----:B------:R-:W-:Y:S08]  /*bc60*/  MUFU.EX2 R48, R48 ;  /* 0x0000003000307308 */ /* 0x000ff00000000800 */
[----:B------:R-:W-:Y:S01]  /*bc70*/  MUFU.EX2 R52, R52 ;  /* 0x0000003400347308 */ /* 0x000fe20000000800 */
[----:B-1----:R-:W-:-:S02]  /*bc80*/  F2FP.SATFINITE.E4M3.F32.PACK_AB_MERGE_C R150, R85, R44, RZ ;  /* 0x0000002c5596723e */ /* 0x002fc400048070ff */
[----:B0-----:R-:W-:Y:S01]  /*bc90*/  FMNMX.FTZ R70, R0, R107, !PT ;  /* 0x0000006b00467209 */ /* 0x001fe20007810000 */
[----:B------:R-:W-:-:S01]  /*bca0*/  FFMA.FTZ R107, R2, R143, -R8 ;  /* 0x0000008f026b7223 */ /* 0x000fc20000010808 */
[----:B------:R-:W-:Y:S01]  /*bcb0*/  FFMA.FTZ R8, R2, R37, -R8 ;  /* 0x0000002502087223 */ /* 0x000fe20000010808 */
[----:B------:R-:W-:Y:S02]  /*bcc0*/  F2FP.SATFINITE.E4M3.F32.PACK_AB_MERGE_C R150, R81, R40, R150 ;  /* 0x000000285196723e */ /* 0x000fe40004807096 */
[----:B------:R-:W0:Y:S01]  /*bcd0*/  MUFU.EX2 R61, R61 ;  /* 0x0000003d003d7308 */ /* 0x000e220000000800 */
[----:B------:R-:W1:Y:S07]  /*bce0*/  SHFL.BFLY PT, R109, R70, 0x1, 0x1f ;  /* 0x0c201f00466d7f89 */ /* 0x000e6e00000e0000 */
[----:B------:R-:W2:Y:S08]  /*bcf0*/  MUFU.EX2 R57, R57 ;  /* 0x0000003900397308 */ /* 0x000eb00000000800 */
[----:B------:R-:W-:Y:S01]  /*bd00*/  MUFU.EX2 R58, R58 ;  /* 0x0000003a003a7308 */ /* 0x000fe20000000800 */
[----:B0-----:R-:W-:-:S07]  /*bd10*/  F2FP.SATFINITE.E4M3.F32.PACK_AB_MERGE_C R144, R61, R52, RZ ;  /* 0x000000343d90723e */ /* 0x001fce00048070ff */
[----:B------:R-:W-:Y:S01]  /*bd20*/  MUFU.EX2 R69, R69 ;  /* 0x0000004500457308 */ /* 0x000fe20000000800 */
[----:B-1----:R-:W-:Y:S02]  /*bd30*/  FMNMX.FTZ R0, R70, R109, !PT ;  /* 0x0000006d46007209 */ /* 0x002fe40007810000 */
[----:B--2---:R-:W-:Y:S02]  /*bd40*/  F2FP.SATFINITE.E4M3.F32.PACK_AB_MERGE_C R144, R57, R48, R144 ;  /* 0x000000303990723e */ /* 0x004fe40004807090 */
[----:B------:R-:W-:Y:S01]  /*bd50*/  FSETP.NEU.FTZ.AND P1, PT, R0, -INF , PT ;  /* 0xff8000000000780b */ /* 0x000fe20003f3d000 */
[----:B------:R-:W-:Y:S02]  /*bd60*/  FFMA.FTZ R70, R2, R0, -8 ;  /* 0xc100000002467423 */ /* 0x000fe40000010000 */
[----:B------:R-:W-:Y:S03]  /*bd70*/  MUFU.EX2 R56, R56 ;  /* 0x0000003800387308 */ /* 0x000fe60000000800 */
[----:B------:R-:W-:-:S05]  /*bd80*/  FSEL R37, R70, RZ, P1 ;  /* 0x000000ff46257208 */ /* 0x000fca0000800000 */
[C-C-:B------:R-:W-:Y:S01]  /*bd90*/  FFMA.FTZ R70, R2.reuse, R90, -R37.reuse ;  /* 0x0000005a02467223 */ /* 0x140fe20000010825 */
[----:B------:R-:W-:-:S01]  /*bda0*/  FFMA.FTZ R91, R2, R91, -R37 ;  /* 0x0000005b025b7223 */ /* 0x000fc20000010825 */
[C-C-:B------:R-:W-:Y:S01]  /*bdb0*/  FFMA.FTZ R72, R2.reuse, R94, -R37.reuse ;  /* 0x0000005e02487223 */ /* 0x140fe20000010825 */
[----:B------:R-:W-:-:S01]  /*bdc0*/  FFMA.FTZ R90, R2, R67, -R37 ;  /* 0x00000043025a7223 */ /* 0x000fc20000010825 */
[----:B------:R-:W-:Y:S01]  /*bdd0*/  FADD.FTZ R67, R12, R89 ;  /* 0x000000590c437221 */ /* 0x000fe20000010000 */
[----:B------:R-:W-:-:S01]  /*bde0*/  FFMA.FTZ R95, R2, R95, -R37 ;  /* 0x0000005f025f7223 */ /* 0x000fc20000010825 */
[----:B------:R-:W-:Y:S01]  /*bdf0*/  MUFU.EX2 R70, R70 ;  /* 0x0000004600467308 */ /* 0x000fe20000000800 */
[----:B------:R-:W-:-:S01]  /*be00*/  FFMA.FTZ R74, R2, R98, -R37 ;  /* 0x00000062024a7223 */ /* 0x000fc20000010825 */
[----:B------:R-:W-:Y:S01]  /*be10*/  FADD.FTZ R92, R20, R67 ;  /* 0x00000043145c7221 */ /* 0x000fe20000010000 */
        /* <DEDUP_REMOVED lines=11> */
[----:B------:R-:W-:Y:S01]  /*bed0*/  FADD.FTZ R87, R97, R94 ;  /* 0x0000005e61577221 */ /* 0x000fe20000010000 */
[----:B------:R-:W-:-:S01]  /*bee0*/  FFMA.FTZ R80, R2, R79, -R37 ;  /* 0x0000004f02507223 */ /* 0x000fc20000010825 */
[----:B------:R-:W1:Y:S01]  /*bef0*/  MUFU.EX2 R72, R72 ;  /* 0x0000004800487308 */ /* 0x000e620000000800 */
[----:B------:R-:W-:-:S01]  /*bf00*/  FFMA.FTZ R75, R2, R145, -R37 ;  /* 0x00000091024b7223 */ /* 0x000fc20000010825 */
        /* <DEDUP_REMOVED lines=17> */
[----:B------:R-:W-:Y:S01]  /*c020*/  F2FP.SATFINITE.E4M3.F32.PACK_AB_MERGE_C R146, R69, R58, RZ ;  /* 0x0000003a4592723e */ /* 0x000fe200048070ff */
        /* <DEDUP_REMOVED lines=16> */
[----:B------:R-:W-:-:S04]  /*c130*/  F2FP.SATFINITE.E4M3.F32.PACK_AB_MERGE_C R153, R95, R72, RZ ;  /* 0x000000485f99723e */ /* 0x000fc800048070ff */
[----:B------:R-:W0:Y:S01]  /*c140*/  MUFU.EX2 R103, R103 ;  /* 0x0000006700677308 */ /* 0x000e220000000800 */
[----:B-1----:R-:W-:-:S01]  /*c150*/  FADD.FTZ R71, R99, R94 ;  /* 0x0000005e63477221 */ /* 0x002fc20000010000 */
[----:B------:R-:W-:Y:S01]  /*c160*/  FADD.FTZ R94, R36, R87 ;  /* 0x00000057245e7221 */ /* 0x000fe20000010000 */
[----:B------:R-:W-:-:S05]  /*c170*/  F2FP.SATFINITE.E4M3.F32.PACK_AB_MERGE_C R153, R91, R70, R153 ;  /* 0x000000465b99723e */ /* 0x000fca0004807099 */
        /* <DEDUP_REMOVED lines=20> */
[----:B------:R-:W-:Y:S01]  /*c2c0*/  FADD.FTZ R61, R61, R52 ;  /* 0x000000343d3d7221 */ /* 0x000fe20000010000 */
[----:B------:R-:W-:-:S03]  /*c2d0*/  FFMA.FTZ R12, R2, R50, -R37 ;  /* 0x00000032020c7223 */ /* 0x000fc60000010825 */
[----:B------:R-:W-:Y:S02]  /*c2e0*/  FADD.FTZ R32, R56, R61 ;  /* 0x0000003d38207221 */ /* 0x000fe40000010000 */
[----:B------:R-:W0:Y:S01]  /*c2f0*/  MUFU.EX2 R82, R82 ;  /* 0x0000005200527308 */ /* 0x000e220000000800 */
[----:B-1----:R-:W-:-:S01]  /*c300*/  FADD.FTZ R24, R80, R71 ;  /* 0x0000004750187221 */ /* 0x002fc20000010000 */
[----:B------:R-:W-:-:S04]  /*c310*/  F2FP.SATFINITE.E4M3.F32.PACK_AB_MERGE_C R21, R80, R21, RZ ;  /* 0x000000155015723e */ /* 0x000fc800048070ff */
[----:B------:R-:W-:Y:S02]  /*c320*/  F2FP.SATFINITE.E4M3.F32.PACK_AB_MERGE_C R149, R78, R13, R21 ;  /* 0x0000000d4e95723e */ /* 0x000fe40004807015 */
[----:B------:R-:W1:Y:S01]  /*c330*/  MUFU.EX2 R79, R79 ;  /* 0x0000004f004f7308 */ /* 0x000e620000000800 */
[----:B--2---:R-:W-:-:S01]  /*c340*/  FADD.FTZ R71, R75, R24 ;  /* 0x000000184b477221 */ /* 0x004fc20000010000 */
[----:B------:R-:W2:Y:S06]  /*c350*/  @P5 LDC R21, c[0x0][0x44c] ;  /* 0x00011300ff155b82 */ /* 0x000eac0000000800 */
[----:B------:R-:W3:Y:S01]  /*c360*/  MUFU.EX2 R84, R84 ;  /* 0x0000005400547308 */ /* 0x000ee20000000800 */
[----:B0-----:R-:W-:-:S07]  /*c370*/  FADD.FTZ R24, R82, R71 ;  /* 0x0000004752187221 */ /* 0x001fce0000010000 */
[----:B------:R-:W0:Y:S01]  /*c380*/  MUFU.EX2 R83, R83 ;  /* 0x0000005300537308 */ /* 0x000e220000000800 */
[----:B-1----:R-:W-:-:S01]  /*c390*/  FADD.FTZ R57, R79, R24 ;  /* 0x000000184f397221 */ /* 0x002fc20000010000 */
[C-C-:B------:R-:W-:Y:S01]  /*c3a0*/  FFMA.FTZ R24, R2.reuse, R54, -R37.reuse ;  /* 0x0000003602187223 */ /* 0x140fe20000010825 */
[----:B------:R-:W-:-:S05]  /*c3b0*/  FFMA.FTZ R37, R2, R39, -R37 ;  /* 0x0000002702257223 */ /* 0x000fca0000010825 */
[----:B------:R-:W1:Y:S01]  /*c3c0*/  MUFU.EX2 R86, R86 ;  /* 0x0000005600567308 */ /* 0x000e620000000800 */
[----:B---3--:R-:W-:-:S01]  /*c3d0*/  FADD.FTZ R28, R84, R57 ;  /* 0x00000039541c7221 */ /* 0x008fc20000010000 */
[----:B--2---:R-:W-:Y:S01]  /*c3e0*/  @P5 IMAD.HI.U32 R21, R108, R21, RZ ;  /* 0x000000156c155227 */ /* 0x004fe200078e00ff */
        /* <DEDUP_REMOVED lines=16> */
[----:B------:R-:W-:Y:S01]  /*c4f0*/  MUFU.EX2 R38, R38 ;  /* 0x0000002600267308 */ /* 0x000fe20000000800 */
[----:B--2---:R-:W-:-:S01]  /*c500*/  FADD.FTZ R39, R63, R28 ;  /* 0x0000001c3f277221 */ /* 0x004fc20000010000 */
[----:B------:R-:W-:-:S06]  /*c510*/  FADD.FTZ R58, R69, R58 ;  /* 0x0000003a453a7221 */ /* 0x000fcc0000010000 */
[----:B------:R-:W1:Y:S01]  /*c520*/  MUFU.EX2 R45, R45 ;  /* 0x0000002d002d7308 */ /* 0x000e620000000800 */
[----:B0-----:R-:W-:-:S07]  /*c530*/  FADD.FTZ R28, R90, R39 ;  /* 0x000000275a1c7221 */ /* 0x001fce0000010000 */
[----:B------:R-:W0:Y:S08]  /*c540*/  MUFU.EX2 R67, R67 ;  /* 0x0000004300437308 */ /* 0x000e300000000800 */
[----:B------:R-:W-:Y:S01]  /*c550*/  MUFU.EX2 R15, R129 ;  /* 0x00000081000f7308 */ /* 0x000fe20000000800 */
[----:B-1----:R-:W-:-:S07]  /*c560*/  F2FP.SATFINITE.E4M3.F32.PACK_AB_MERGE_C R140, R45, R38, RZ ;  /* 0x000000262d8c723e */ /* 0x002fce00048070ff */
[----:B------:R-:W1:Y:S01]  /*c570*/  MUFU.EX2 R14, R60 ;  /* 0x0000003c000e7308 */ /* 0x000e620000000800 */
[----:B0-----:R-:W-:-:S02]  /*c580*/  FADD.FTZ R39, R67, R28 ;  /* 0x0000001c43277221 */ /* 0x001fc40000010000 */
[----:B------:R-:W0:Y:S05]  /*c590*/  @P5 LDC R28, c[0x0][0x450] ;  /* 0x00011400ff1c5b82 */ /* 0x000e2a0000000800 */
[----:B------:R-:W2:Y:S08]  /*c5a0*/  MUFU.EX2 R92, R92 ;  /* 0x0000005c005c7308 */ /* 0x000eb00000000800 */
[----:B------:R-:W3:Y:S01]  /*c5b0*/  MUFU.EX2 R42, R42 ;  /* 0x0000002a002a7308 */ /* 0x000ee20000000800 */
[----:B-1----:R-:W-:Y:S01]  /*c5c0*/  F2FP.SATFINITE.E4M3.F32.PACK_AB_MERGE_C R140, R14, R15, R140 ;  /* 0x0000000f0e8c723e */ /* 0x002fe2000480708c */
        /* <DEDUP_REMOVED lines=9> */
[----:B---3--:R-:W-:-:S07]  /*c660*/  FADD.FTZ R14, R42, R39 ;  /* 0x000000272a0e7221 */ /* 0x008fce0000010000 */
[----:B------:R-:W-:Y:S01]  /*c670*/  MUFU.EX2 R62, R62 ;  /* 0x0000003e003e7308 */ /* 0x000fe20000000800 */
[----:B-1----:R-:W-:-:S07]  /*c680*/  FADD.FTZ R15, R43, R14 ;  /* 0x0000000e2b0f7221 */ /* 0x002fce0000010000 */
[----:B------:R-:W1:Y:S01]  /*c690*/  MUFU.EX2 R53, R53 ;  /* 0x0000003500357308 */ /* 0x000e620000000800 */
[----:B--2---:R-:W-:-:S07]  /*c6a0*/  FADD.FTZ R14, R20, R15 ;  /* 0x0000000f140e7221 */ /* 0x004fce0000010000 */
[----:B------:R-:W2:Y:S08]  /*c6b0*/  MUFU.EX2 R47, R47 ;  /* 0x0000002f002f7308 */ /* 0x000eb00000000800 */
[----:B------:R-:W-:Y:S01]  /*c6c0*/  MUFU.EX2 R60, R133 ;  /* 0x00000085003c7308 */ /* 0x000fe20000000800 */
[----:B-1----:R-:W-:-:S07]  /*c6d0*/  F2FP.SATFINITE.E4M3.F32.PACK_AB_MERGE_C R142, R53, R62, RZ ;  /* 0x0000003e358e723e */ /* 0x002fce00048070ff */
[----:B------:R-:W1:Y:S01]  /*c6e0*/  MUFU.EX2 R49, R49 ;  /* 0x0000003100317308 */ /* 0x000e620000000800 */
[C---:B--2---:R-:W-:Y:S01]  /*c6f0*/  F2FP.SATFINITE.E4M3.F32.PACK_AB_MERGE_C R15, R47.reuse, R20, RZ ;  /* 0x000000142f0f723e */ /* 0x044fe200048070ff */
        /* <DEDUP_REMOVED lines=8> */
[----:B--2---:R-:W-:-:S01]  /*c780*/  FADD.FTZ R14, R12, R47 ;  /* 0x0000002f0c0e7221 */ /* 0x004fc20000010000 */
[----:B------:R-:W-:-:S04]  /*c790*/  FADD.FTZ R62, R62, R49 ;  /* 0x000000313e3e7221 */ /* 0x000fc80000010000 */
[----:B------:R-:W-:Y:S02]  /*c7a0*/  FADD.FTZ R53, R53, R62 ;  /* 0x0000003e35357221 */ /* 0x000fe40000010000 */
[----:B------:R-:W-:Y:S01]  /*c7b0*/  MUFU.EX2 R66, R66 ;  /* 0x0000004200427308 */ /* 0x000fe20000000800 */
[----:B---3--:R-:W-:-:S07]  /*c7c0*/  FADD.FTZ R13, R51, R14 ;  /* 0x0000000e330d7221 */ /* 0x008fce0000010000 */
[----:B------:R-:W2:Y:S01]  /*c7d0*/  MUFU.EX2 R29, R29 ;  /* 0x0000001d001d7308 */ /* 0x000ea20000000800 */
[----:B-1----:R-:W-:-:S07]  /*c7e0*/  FADD.FTZ R14, R24, R13 ;  /* 0x0000000d180e7221 */ /* 0x002fce0000010000 */
[----:B------:R-:W1:Y:S08]  /*c7f0*/  MUFU.EX2 R55, R55 ;  /* 0x0000003700377308 */ /* 0x000e700000000800 */
[----:B------:R-:W-:Y:S01]  /*c800*/  MUFU.EX2 R64, R64 ;  /* 0x0000004000407308 */ /* 0x000fe20000000800 */
[----:B--2---:R-:W-:-:S07]  /*c810*/  F2FP.SATFINITE.E4M3.F32.PACK_AB_MERGE_C R13, R29, R66, RZ ;  /* 0x000000421d0d723e */ /* 0x004fce00048070ff */
[----:B------:R-:W2:Y:S01]  /*c820*/  MUFU.EX2 R25, R25 ;  /* 0x0000001900197308 */ /* 0x000ea20000000800 */
[C---:B-1----:R-:W-:Y:S01]  /*c830*/  F2FP.SATFINITE.E4M3.F32.PACK_AB_MERGE_C R24, R55.reuse, R24, RZ ;  /* 0x000000183718723e */ /* 0x042fe200048070ff */
[----:B------:R-:W-:-:S03]  /*c840*/  FADD.FTZ R55, R55, R14 ;  /* 0x0000000e37377221 */ /* 0x000fc60000010000 */
[----:B------:R-:W-:-:S03]  /*c850*/  F2FP.SATFINITE.E4M3.F32.PACK_AB_MERGE_C R143, R51, R12, R24 ;  /* 0x0000000c338f723e */ /* 0x000fc60004807018 */
[----:B------:R-:W1:Y:S08]  /*c860*/  MUFU.EX2 R26, R26 ;  /* 0x0000001a001a7308 */ /* 0x000e700000000800 */
[----:B------:R-:W3:Y:S01]  /*c870*/  MUFU.EX2 R27, R27 ;  /* 0x0000001b001b7308 */ /* 0x000ee20000000800 */
[----:B--2---:R-:W-:Y:S01]  /*c880*/  F2FP.SATFINITE.E4M3.F32.PACK_AB_MERGE_C R136, R25, R64, R13 ;  /* 0x000000401988723e */ /* 0x004fe2000480700d */
[----:B------:R-:W-:-:S04]  /*c890*/  FADD.FTZ R64, R64, R53 ;  /* 0x0000003540407221 */ /* 0x000fc80000010000 */
[----:B------:R-:W-:Y:S02]  /*c8a0*/  FADD.FTZ R25, R25, R64 ;  /* 0x0000004019197221 */ /* 0x000fe40000010000 */
[----:B------:R-:W2:Y:S01]  /*c8b0*/  MUFU.EX2 R30, R30 ;  /* 0x0000001e001e7308 */ /* 0x000ea20000000800 */
[----:B-1----:R-:W-:-:S01]  /*c8c0*/  FADD.FTZ R20, R26, R55 ;  /* 0x000000371a147221 */ /* 0x002fc20000010000 */
[----:B------:R-:W-:-:S04]  /*c8d0*/  FADD.FTZ R66, R66, R25 ;  /* 0x0000001942427221 */ /* 0x000fc80000010000 */
[----:B------:R-:W-:Y:S02]  /*c8e0*/  FADD.FTZ R29, R29, R66 ;  /* 0x000000421d1d7221 */ /* 0x000fe40000010000 */
[----:B------:R-:W-:Y:S01]  /*c8f0*/  MUFU.EX2 R33, R33 ;  /* 0x0000002100217308 */ /* 0x000fe20000000800 */
[----:B---3--:R-:W-:-:S01]  /*c900*/  FADD.FTZ R13, R27, R20 ;  /* 0x000000141b0d7221 */ /* 0x008fc20000010000 */
[----:B------:R-:W-:Y:S01]  /*c910*/  IMAD.MOV.U32 R20, RZ, RZ, R108 ;  /* 0x000000ffff147224 */ /* 0x000fe200078e006c */
[----:B0-----:R-:W-:Y:S02]  /*c920*/  @P5 SHF.R.U32.HI R20, RZ, R28, R21 ;  /* 0x0000001cff145219 */ /* 0x001fe40000011615 */
[----:B------:R-:W-:-:S03]  /*c930*/  ISETP.GE.AND P5, PT, R11, 0x1, PT ;  /* 0x000000010b00780c */ /* 0x000fc60003fa6270 */
        /* <DEDUP_REMOVED lines=21> */
[----:B------:R-:W-:-:S04]  /*ca90*/  VIADD R8, R104, 0xfffffffe ;  /* 0xfffffffe68087836 */ /* 0x000fc80000000000 */
[----:B------:R0:W-:Y:S01]  /*caa0*/  STL [R1], R12 ;  /* 0x0000000c01007387 */ /* 0x0001e20000100800 */
[C---:B-1----:R-:W-:Y:S01]  /*cab0*/  F2FP.SATFINITE.E4M3.F32.PACK_AB_MERGE_C R13, R14.reuse, R41, RZ ;  /* 0x000000290e0d723e */ /* 0x042fe200048070ff */
[----:B------:R-:W-:-:S03]  /*cac0*/  FADD.FTZ R21, R14, R21 ;  /* 0x000000150e157221 */ /* 0x000fc60000010000 */
[----:B------:R-:W-:Y:S01]  /*cad0*/  F2FP.SATFINITE.E4M3.F32.PACK_AB_MERGE_C R139, R35, R34, R13 ;  /* 0x00000022238b723e */ /* 0x000fe2000480700d */
[----:B------:R-:W-:-:S04]  /*cae0*/  IMAD.IADD R13, R105, 0x1, R20 ;  /* 0x00000001690d7824 */ /* 0x000fc800078e0214 */
[----:B------:R-:W-:Y:S01]  /*caf0*/  IMAD.IADD R10, R13, 0x1, R10 ;  /* 0x000000010d0a7824 */ /* 0x000fe200078e020a */
[----:B0-----:R-:W-:Y:S06]  /*cb00*/  @!P5 BRA `(.L_x_12251) ;  /* 0x000000000048d947 */ /* 0x001fec0003800000 */
        /* <DEDUP_REMOVED lines=11> */
.L_x_12253:
[----:B------:R-:W-:-:S13]  /*cbc0*/  ISETP.NE.AND P1, PT, R11, 0x1, PT ;  /* 0x000000010b00780c */ /* 0x000fda0003f25270 */
[----:B------:R-:W0:Y:S02]  /*cbd0*/  @P1 LDC.64 R14, c[0x0][0x9e8] ;  /* 0x00027a00ff0e1b82 */ /* 0x000e240000000a00 */
[----:B0-----:R-:W-:-:S05]  /*cbe0*/  @P1 IMAD.HI.U32 R14, R12, R14, RZ ;  /* 0x0000000e0c0e1227 */ /* 0x001fca00078e00ff */
[----:B------:R-:W-:-:S07]  /*cbf0*/  @P1 SHF.R.U32.HI R12, RZ, R15, R14 ;  /* 0x0000000fff0c1219 */ /* 0x000fce000001160e */
.L_x_12254:
[----:B------:R-:W-:Y:S05]  /*cc00*/  BSYNC B0 ;  /* 0x0000000000007941 */ /* 0x000fea0003800000 */
.L_x_12252:
[----:B------:R-:W-:-:S05]  /*cc10*/  IMAD R11, R12, R11, R11 ;  /* 0x0000000b0c0b7224 */ /* 0x000fca00078e020b */
[----:B------:R-:W-:-:S07]  /*cc20*/  VIMNMX R10, R10, R11, PT ;  /* 0x0000000b0a0a7248 */ /* 0x000fce0003fe0100 */
.L_x_12251:
[----:B------:R-:W2:Y:S01]  /*cc30*/  LDL R12, [R1+0x40] ;  /* 0x00004000010c7983 */ /* 0x000ea20000100800 */
[----:B------:R-:W-:Y:S01]  /*cc40*/  IMAD.HI R10, R10, 0x66666667, RZ ;  /* 0x666666670a0a7827 */ /* 0x000fe200078e02ff */
[----:B------:R-:W-:Y:S01]  /*cc50*/  ULDC UR37, c[0x0][0x9e4] ;  /* 0x0002790000257ab9 */ /* 0x000fe20000000800 */
[----:B------:R-:W-:Y:S01]  /*cc60*/  ULDC UR36, c[0x0][0x9e4] ;  /* 0x0002790000247ab9 */ /* 0x000fe20000000800 */
[----:B------:R-:W-:Y:S01]  /*cc70*/  ULDC UR38, c[0x0][0x9dc] ;  /* 0x0002770000267ab9 */ /* 0x000fe20000000800 */
[----:B------:R-:W-:Y:S01]  /*cc80*/  ULDC UR42, c[0x0][0x9dc] ;  /* 0x00027700002a7ab9 */ /* 0x000fe20000000800 */
[----:B------:R-:W-:Y:S01]  /*cc90*/  SHF.R.U32.HI R11, RZ, 0x1f, R10 ;  /* 0x0000001fff0b7819 */ /* 0x000fe2000001160a */
[----:B------:R-:W-:Y:S01]  /*cca0*/  ULDC UR43, c[0x0][0x9e0] ;  /* 0x00027800002b7ab9 */ /* 0x000fe20000000800 */
[----:B------:R-:W-:Y:S01]  /*ccb0*/  ULDC UR39, c[0x0][0x9e0] ;  /* 0x0002780000277ab9 */ /* 0x000fe20000000800 */
[----:B------:R-:W-:Y:S01]  /*ccc0*/  BSSY B1, `(.L_x_12255) ;  /* 0x000044c000017945 */ /* 0x000fe20003800000 */
[----:B------:R-:W-:-:S02]  /*ccd0*/  LEA.HI.SX32 R11, R10, R11, 0x1a ;  /* 0x0000000b0a0b7211 */ /* 0x000fc400078fd2ff */
        /* <DEDUP_REMOVED lines=37> */
.L_x_12277:
[----:B------:R-:W-:-:S05]  /*cf30*/  VIADD R15, R19, 0x1 ;  /* 0x00000001130f7836 */ /* 0x000fca0000000000 */
[----:B------:R-:W-:-:S04]  /*cf40*/  ISETP.NE.AND P1, PT, R15, 0x2, PT ;  /* 0x000000020f00780c */ /* 0x000fc80003f25270 */
[----:B------:R-:W-:Y:S02]  /*cf50*/  SEL R9, RZ, 0x1, P1 ;  /* 0x00000001ff097807 */ /* 0x000fe40000800000 */
[----:B------:R-:W-:Y:S02]  /*cf60*/  SEL R15, R15, RZ, P1 ;  /* 0x000000ff0f0f7207 */ /* 0x000fe40000800000 */
[----:B------:R-:W-:Y:S01]  /*cf70*/  LOP3.LUT R14, R156, R9, RZ, 0x3c, !PT ;  /* 0x000000099c0e7212 */ /* 0x000fe200078e3cff */
[----:B------:R-:W-:Y:S06]  /*cf80*/  @!P0 BRA `(.L_x_12258) ;  /* 0x0000000000048947 */ /* 0x000fec0003800000 */
[----:B------:R-:W-:Y:S01]  /*cf90*/  BPT.TRAP 0x1 ;  /* 0x000000040000795c */ /* 0x000fe20000300000 */
.L_x_12258:
[----:B------:R-:W-:Y:S01]  /*cfa0*/  IMAD R9, R15, 0x8, R18 ;  /* 0x000000080f097824 */ /* 0x000fe200078e0212 */
[----:B------:R-:W-:-:S04]  /*cfb0*/  SHF.L.U32 R10, R14, 0x1f, RZ ;  /* 0x0000001f0e0a7819 */ /* 0x000fc800000006ff */
[----:B------:R0:W1:Y:S01]  /*cfc0*/  SYNCS.PHASECHK.TRANS64.TRYWAIT P1, [R9+URZ+0x13230], R10 ;  /* 0x0132300a090075a7 */ /* 0x000062000802017f */
[----:B------:R-:W-:Y:S05]  /*cfd0*/  @!P0 BRA `(.L_x_12259) ;  /* 0x0000000000048947 */ /* 0x000fea0003800000 */
[----:B------:R-:W-:Y:S01]  /*cfe0*/  BPT.TRAP 0x1 ;  /* 0x000000040000795c */ /* 0x000fe20000300000 */
.L_x_12259:
[----:B------:R-:W2:Y:S01]  /*cff0*/  LDL R11, [R1+0x28] ;  /* 0x00002800010b7983 */ /* 0x000ea20000100800 */
[----:B------:R-:W-:Y:S01]  /*d000*/  BSSY B2, `(.L_x_12260) ;  /* 0x0000007000027945 */ /* 0x000fe20003800000 */
[----:B--2---:R-:W-:-:S04]  /*d010*/  IMAD R20, R15, 0x280, R11 ;  /* 0x000002800f147824 */ /* 0x004fc800078e020b */
[C---:B------:R-:W-:Y:S02]  /*d020*/  VIADD R12, R20.reuse, 0x80 ;  /* 0x00000080140c7836 */ /* 0x040fe40000000000 */
[----:B------:R-:W-:Y:S01]  /*d030*/  VIADD R56, R20, 0x100 ;  /* 0x0000010014387836 */ /* 0x000fe20000000000 */
[----:B-1----:R-:W-:Y:S06]  /*d040*/  @P1 BRA `(.L_x_12261) ;  /* 0x0000000000081947 */ /* 0x002fec0003800000 */
[----:B------:R-:W1:Y:S02]  /*d050*/  SYNCS.PHASECHK.TRANS64.TRYWAIT P1, [R9+URZ+0x13230], R10 ;  /* 0x0132300a090075a7 */ /* 0x000e64000802017f */
[----:B-1----:R-:W-:Y:S05]  /*d060*/  @!P1 BRA `(.L_x_12262) ;  /* 0x0000015800cc9947 */ /* 0x002fea0003800000 */
.L_x_12261:
[----:B------:R-:W-:Y:S05]  /*d070*/  BSYNC B2 ;  /* 0x0000000000027941 */ /* 0x000fea0003800000 */
.L_x_12260:
[----:B01----:R-:W-:Y:S01]  /*d080*/  IMAD.MOV.U32 R10, RZ, RZ, R20 ;  /* 0x000000ffff0a7224 */ /* 0x003fe200078e0014 */
[----:B------:R-:W-:Y:S01]  /*d090*/  R2UR UR16, R4 ;  /* 0x00000000041072ca */ /* 0x000fe200000e0000 */
[----:B------:R-:W-:Y:S01]  /*d0a0*/  IMAD.MOV.U32 R11, RZ, RZ, -0x7fffffe0 ;  /* 0x80000020ff0b7424 */ /* 0x000fe200078e00ff */
[----:B------:R-:W-:Y:S01]  /*d0b0*/  R2UR UR17, R5 ;  /* 0x00000000051172ca */ /* 0x000fe200000e0000 */
[----:B------:R-:W-:Y:S01]  /*d0c0*/  WARPGROUP.ARRIVE ;  /* 0x00000000000079c5 */ /* 0x000fe20000000000 */
[----:B------:R-:W-:Y:S01]  /*d0d0*/  R2UR UR18, R10 ;  /* 0x000000000a1272ca */ /* 0x000fe200000e0000 */
[----:B------:R-:W-:Y:S01]  /*d0e0*/  IMAD.MOV.U32 R13, RZ, RZ, -0x7fffffe0 ;  /* 0x80000020ff0d7424 */ /* 0x000fe200078e00ff */
[----:B------:R-:W-:Y:S01]  /*d0f0*/  R2UR UR19, R11 ;  /* 0x000000000b1372ca */ /* 0x000fe200000e0000 */
[----:B------:R-:W-:Y:S01]  /*d100*/  IMAD.MOV.U32 R10, RZ, RZ, R56 ;  /* 0x000000ffff0a7224 */ /* 0x000fe200078e0038 */
[----:B------:R-:W-:Y:S01]  /*d110*/  R2UR UR22, R12 ;  /* 0x000000000c1672ca */ /* 0x000fe200000e0000 */
[C---:B------:R-:W-:Y:S01]  /*d120*/  VIADD R12, R20.reuse, 0x180 ;  /* 0x00000180140c7836 */ /* 0x040fe20000000000 */
[----:B------:R-:W-:Y:S01]  /*d130*/  R2UR UR23, R13 ;  /* 0x000000000d1772ca */ /* 0x000fe200000e0000 */
[----:B------:R-:W-:Y:S01]  /*d140*/  VIADD R56, R20, 0x182 ;  /* 0x0000018214387836 */ /* 0x000fe20000000000 */
[----:B------:R-:W-:Y:S01]  /*d150*/  R2UR UR20, R4 ;  /* 0x00000000041472ca */ /* 0x000fe200000e0000 */
[----:B------:R-:W-:Y:S01]  /*d160*/  IMAD.MOV.U32 R57, RZ, RZ, -0x7fffffe0 ;  /* 0x80000020ff397424 */ /* 0x000fe200078e00ff */
[----:B------:R-:W-:-:S02]  /*d170*/  R2UR UR21, R5 ;  /* 0x00000000051572ca */ /* 0x000fc400000e0000 */
[----:B------:R-:W-:Y:S01]  /*d180*/  R2UR UR26, R10 ;  /* 0x000000000a1a72ca */ /* 0x000fe200000e0000 */
[----:B------:R-:W-:Y:S01]  /*d190*/  VIADD R10, R20, 0x200 ;  /* 0x00000200140a7836 */ /* 0x000fe20000000000 */
[----:B------:R-:W-:Y:S01]  /*d1a0*/  R2UR UR27, R11 ;  /* 0x000000000b1b72ca */ /* 0x000fe200000e0000 */
[----:B------:R-:W-:Y:S01]  /*d1b0*/  QGMMA.64x32x32.F32.E4M3.E4M3 R120, gdesc[UR16], RZ, !UPT, gsb0 ;  /* 0x00600000107879f3 */ /* 0x000fe2000c0008ff */
[----:B------:R-:W-:Y:S02]  /*d1c0*/  R2UR UR24, R4 ;  /* 0x00000000041872ca */ /* 0x000fe400000e0000 */
[----:B------:R-:W-:Y:S02]  /*d1d0*/  R2UR UR25, R5 ;  /* 0x00000000051972ca */ /* 0x000fe400000e0000 */
[----:B------:R-:W-:Y:S01]  /*d1e0*/  R2UR UR10, R12 ;  /* 0x000000000c0a72ca */ /* 0x000fe200000e0000 */
[----:B------:R-:W-:Y:S01]  /*d1f0*/  VIADD R12, R20, 0x2 ;  /* 0x00000002140c7836 */ /* 0x000fe20000000000 */
[----:B------:R-:W-:-:S02]  /*d200*/  R2UR UR11, R13 ;  /* 0x000000000d0b72ca */ /* 0x000fc400000e0000 */
[----:B------:R-:W-:Y:S02]  /*d210*/  R2UR UR8, R4 ;  /* 0x00000000040872ca */ /* 0x000fe400000e0000 */
[----:B------:R-:W-:Y:S02]  /*d220*/  R2UR UR9, R5 ;  /* 0x00000000050972ca */ /* 0x000fe400000e0000 */
[----:B------:R-:W-:Y:S01]  /*d230*/  R2UR UR6, R10 ;  /* 0x000000000a0672ca */ /* 0x000fe200000e0000 */
[----:B------:R-:W-:Y:S01]  /*d240*/  VIADD R10, R20, 0x82 ;  /* 0x00000082140a7836 */ /* 0x000fe20000000000 */
[----:B------:R-:W-:Y:S01]  /*d250*/  R2UR UR7, R11 ;  /* 0x000000000b0772ca */ /* 0x000fe200000e0000 */
[----:B------:R-:W-:Y:S01]  /*d260*/  IMAD.MOV.U32 R11, RZ, RZ, -0x7fffffe0 ;  /* 0x80000020ff0b7424 */ /* 0x000fe200078e00ff */
[----:B------:R-:W-:Y:S02]  /*d270*/  R2UR UR4, R4 ;  /* 0x00000000040472ca */ /* 0x000fe400000e0000 */
        /* <DEDUP_REMOVED lines=55> */
.L_x_12263:
[----:B------:R-:W-:Y:S01]  /*d5f0*/  SHF.L.U32 R10, R156, 0x1f, RZ ;  /* 0x0000001f9c0a7819 */ /* 0x000fe200000006ff */
[----:B------:R-:W-:-:S04]  /*d600*/  IMAD R20, R19, 0x8, R18 ;  /* 0x0000000813147824 */ /* 0x000fc800078e0212 */
[----:B------:R0:W1:Y:S01]  /*d610*/  SYNCS.PHASECHK.TRANS64.TRYWAIT P1, [R20+URZ+0x13250], R10 ;  /* 0x0132500a140075a7 */ /* 0x000062000802017f */
[----:B------:R-:W-:Y:S05]  /*d620*/  @!P0 BRA `(.L_x_12264) ;  /* 0x0000000000048947 */ /* 0x000fea0003800000 */
[----:B------:R-:W-:Y:S01]  /*d630*/  BPT.TRAP 0x1 ;  /* 0x000000040000795c */ /* 0x000fe20000300000 */
.L_x_12264:
[----:B------:R-:W-:Y:S04]  /*d640*/  BSSY B2, `(.L_x_12265) ;  /* 0x0000004000027945 */ /* 0x000fe80003800000 */
[----:B-1----:R-:W-:Y:S05]  /*d650*/  @P1 BRA `(.L_x_12266) ;  /* 0x0000000000081947 */ /* 0x002fea0003800000 */
[----:B------:R-:W1:Y:S02]  /*d660*/  SYNCS.PHASECHK.TRANS64.TRYWAIT P1, [R20+URZ+0x13250], R10 ;  /* 0x0132500a140075a7 */ /* 0x000e64000802017f */
[----:B-1----:R-:W-:Y:S05]  /*d670*/  @!P1 BRA `(.L_x_12267) ;  /* 0x00000154005c9947 */ /* 0x002fea0003800000 */
.L_x_12266:
[----:B------:R-:W-:Y:S05]  /*d680*/  BSYNC B2 ;  /* 0x0000000000027941 */ /* 0x000fea0003800000 */
.L_x_12265:
[----:B01----:R-:W-:Y:S01]  /*d690*/  VIADD R10, R18, 0x1000 ;  /* 0x00001000120a7836 */ /* 0x003fe20000000000 */
[----:B------:R-:W-:Y:S01]  /*d6a0*/  WARPGROUP.ARRIVE ;  /* 0x00000000000079c5 */ /* 0x000fe20000000000 */
[----:B------:R-:W-:Y:S01]  /*d6b0*/  IMAD.MOV.U32 R11, RZ, RZ, -0x3ffffff0 ;  /* 0xc0000010ff0b7424 */ /* 0x000fe200078e00ff */
[----:B------:R-:W-:Y:S02]  /*d6c0*/  LOP3.LUT P1, RZ, R17, 0x10, RZ, 0xc0, !PT ;  /* 0x0000001011ff7812 */ /* 0x000fe4000782c0ff */
[----:B------:R-:W-:Y:S02]  /*d6d0*/  SHF.R.U32.HI R10, RZ, 0x4, R10 ;  /* 0x00000004ff0a7819 */ /* 0x000fe4000001160a */
[----:B------:R-:W-:Y:S02]  /*d6e0*/  R2UR UR7, R11 ;  /* 0x000000000b0772ca */ /* 0x000fe400000e0000 */
[----:B------:R-:W-:-:S04]  /*d6f0*/  LOP3.LUT R10, R10, 0x3fff, RZ, 0xc0, !PT ;  /* 0x00003fff0a0a7812 */ /* 0x000fc800078ec0ff */
[----:B------:R-:W-:-:S05]  /*d700*/  LOP3.LUT R10, R10, 0x10000, RZ, 0xfc, !PT ;  /* 0x000100000a0a7812 */ /* 0x000fca00078efcff */
[----:B------:R-:W-:Y:S02]  /*d710*/  IMAD R10, R19, 0x280, R10 ;  /* 0x00000280130a7824 */ /* 0x000fe400078e020a */
[----:B------:R-:W-:Y:S01]  /*d720*/  IMAD.MOV.U32 R13, RZ, RZ, -0x3ffffff0 ;  /* 0xc0000010ff0d7424 */ /* 0x000fe200078e00ff */
[----:B------:R-:W0:Y:S02]  /*d730*/  LDC R19, c[0x0][0x448] ;  /* 0x00011200ff137b82 */ /* 0x000e240000000800 */
[----:B------:R-:W-:-:S13]  /*d740*/  R2UR UR6, R10 ;  /* 0x000000000a0672ca */ /* 0x000fda00000e0000 */
[----:B------:R-:W-:Y:S01]  /*d750*/  QGMMA.64x64x32.F32.E4M3.E4M3 R24, R152, gdesc[UR4], R24, gsb0 ;  /* 0x00e0000498187df3 */ /* 0x000fe20008000818 */
[----:B------:R-:W-:Y:S01]  /*d760*/  VIADD R12, R10, 0x80 ;  /* 0x000000800a0c7836 */ /* 0x000fe20000000000 */
[----:B------:R-:W-:-:S04]  /*d770*/  R2UR UR7, R13 ;  /* 0x000000000d0772ca */ /* 0x000fc800000e0000 */
[----:B------:R-:W-:Y:S01]  /*d780*/  R2UR UR6, R12 ;  /* 0x000000000c0672ca */ /* 0x000fe200000e0000 */
[----:B------:R-:W-:Y:S02]  /*d790*/  WARPGROUP.DEPBAR.LE gsb0, 0x0 ;  /* 0x00008000000079c5 */ /* 0x000fe40000010000 */
[----:B------:R-:W-:Y:S01]  /*d7a0*/  WARPGROUP.ARRIVE ;  /* 0x00000000000079c5 */ /* 0x000fe20000000000 */
[----:B------:R-:W2:Y:S04]  /*d7b0*/  LDL R152, [R1+0x3c] ;  /* 0x00003c0001987983 */ /* 0x000ea80000100800 */
[----:B------:R-:W3:Y:S05]  /*d7c0*/  LDL R153, [R1+0x18] ;  /* 0x0000180001997983 */ /* 0x000eea0000100800 */
[----:B------:R-:W-:Y:S01]  /*d7d0*/  QGMMA.64x64x32.F32.E4M3.E4M3 R24, R148, gdesc[UR4], R24, gsb0 ;  /* 0x00e0000494187df3 */ /* 0x000fe20008000818 */
[----:B------:R-:W4:Y:S04]  /*d7e0*/  LDL R154, [R1+0x8] ;  /* 0x00000800019a7983 */ /* 0x000f280000100800 */
[----:B------:R-:W4:Y:S01]  /*d7f0*/  LDL R155, [R1+0x4] ;  /* 0x00000400019b7983 */ /* 0x000f220000100800 */
[----:B------:R-:W-:-:S03]  /*d800*/  WARPGROUP.DEPBAR.LE gsb0, 0x0 ;  /* 0x00008000000079c5 */ /* 0x000fc60000010000 */
[----:B------:R-:W2:Y:S01]  /*d810*/  LDL R151, [R1+0x1c] ;  /* 0x00001c0001977983 */ /* 0x000ea20000100800 */
[----:B------:R-:W-:Y:S01]  /*d820*/  VIADD R12, R10, 0x100 ;  /* 0x000001000a0c7836 */ /* 0x000fe20000000000 */
[----:B------:R-:W-:Y:S01]  /*d830*/  WARPGROUP.ARRIVE ;  /* 0x00000000000079c5 */ /* 0x000fe20000000000 */
[----:B------:R-:W-:Y:S01]  /*d840*/  IMAD.MOV.U32 R13, RZ, RZ, -0x3ffffff0 ;  /* 0xc0000010ff0d7424 */ /* 0x000fe200078e00ff */
[----:B0-----:R-:W-:Y:S01]  /*d850*/  ISETP.NE.AND P3, PT, R19, 0x1, PT ;  /* 0x000000011300780c */ /* 0x001fe20003f65270 */
[----:B------:R-:W-:Y:S01]  /*d860*/  IMAD.MOV.U32 R11, RZ, RZ, -0x3ffffff0 ;  /* 0xc0000010ff0b7424 */ /* 0x000fe200078e00ff */
[----:B------:R-:W-:Y:S01]  /*d870*/  R2UR UR6, R12 ;  /* 0x000000000c0672ca */ /* 0x000fe200000e0000 */
[C---:B------:R-:W-:Y:S01]  /*d880*/  VIADD R12, R10.reuse, 0x180 ;  /* 0x000001800a0c7836 */ /* 0x040fe20000000000 */
[----:B------:R-:W-:Y:S01]  /*d890*/  R2UR UR7, R13 ;  /* 0x000000000d0772ca */ /* 0x000fe200000e0000 */
[----:B------:R-:W-:Y:S01]  /*d8a0*/  IMAD.MOV.U32 R13, RZ, RZ, -0x3ffffff0 ;  /* 0xc0000010ff0d7424 */ /* 0x000fe200078e00ff */
[----:B------:R-:W0:Y:S01]  /*d8b0*/  S2R R19, SR_TID.X ;  /* 0x0000000000137919 */ /* 0x000e220000002100 */
[----:B------:R-:W-:-:S10]  /*d8c0*/  VIADD R10, R10, 0x200 ;  /* 0x000002000a0a7836 */ /* 0x000fd40000000000 */
[----:B------:R-:W-:Y:S01]  /*d8d0*/  QGMMA.64x64x32.F32.E4M3.E4M3 R24, R144, gdesc[UR4], R24, gsb0 ;  /* 0x00e0000490187df3 */ /* 0x000fe20008000818 */
[----:B------:R-:W-:Y:S02]  /*d8e0*/  R2UR UR6, R12 ;  /* 0x000000000c0672ca */ /* 0x000fe400000e0000 */
[----:B------:R-:W-:Y:S01]  /*d8f0*/  R2UR UR7, R13 ;  /* 0x000000000d0772ca */ /* 0x000fe200000e0000 */
[----:B------:R-:W-:Y:S01]  /*d900*/  IMAD R13, R8, -0xa0, RZ ;  /* 0xffffff60080d7824 */ /* 0x000fe200078e02ff */
[----:B0-----:R-:W-:-:S04]  /*d910*/  LOP3.LUT R19, R19, 0x7f, RZ, 0xc0, !PT ;  /* 0x0000007f13137812 */ /* 0x001fc800078ec0ff */
[----:B------:R-:W-:-:S13]  /*d920*/  ISETP.NE.AND P2, PT, R19, RZ, PT ;  /* 0x000000ff1300720c */ /* 0x000fda0003f45270 */
[----:B------:R-:W-:-:S05]  /*d930*/  @!P2 VIADD R9, R9, 0x13240 ;  /* 0x000132400909a836 */ /* 0x000fca0000000000 */
[----:B------:R-:W-:Y:S01]  /*d940*/  @!P2 PRMT R9, RZ, 0x654, R9 ;  /* 0x00000654ff09a816 */ /* 0x000fe20000000009 */
[----:B------:R-:W-:Y:S02]  /*d950*/  WARPGROUP.DEPBAR.LE gsb0, 0x0 ;  /* 0x00008000000079c5 */ /* 0x000fe40000010000 */
[----:B------:R-:W-:-:S06]  /*d960*/  WARPGROUP.ARRIVE ;  /* 0x00000000000079c5 */ /* 0x000fcc0000000000 */
[----:B------:R-:W-:Y:S01]  /*d970*/  QGMMA.64x64x32.F32.E4M3.E4M3 R24, R140, gdesc[UR4], R24, gsb0 ;  /* 0x00e000048c187df3 */ /* 0x000fe20008000818 */
[----:B------:R-:W-:Y:S02]  /*d980*/  R2UR UR6, R10 ;  /* 0x000000000a0672ca */ /* 0x000fe400000e0000 */
[----:B------:R-:W-:Y:S01]  /*d990*/  R2UR UR7, R11 ;  /* 0x000000000b0772ca */ /* 0x000fe200000e0000 */
[----:B------:R-:W0:Y:S08]  /*d9a0*/  @P3 LDC R10, c[0x0][0x44c] ;  /* 0x00011300ff0a3b82 */ /* 0x000e300000000800 */
[----:B------:R-:W1:Y:S01]  /*d9b0*/  @P3 LDC R11, c[0x0][0x450] ;  /* 0x00011400ff0b3b82 */ /* 0x000e620000000800 */
[----:B------:R-:W-:-:S02]  /*d9c0*/  WARPGROUP.DEPBAR.LE gsb0, 0x0 ;  /* 0x00008000000079c5 */ /* 0x000fc40000010000 */
[----:B------:R-:W-:-:S06]  /*d9d0*/  WARPGROUP.ARRIVE ;  /* 0x00000000000079c5 */ /* 0x000fcc0000000000 */
[----:B------:R-:W-:Y:S03]  /*d9e0*/  QGMMA.64x64x32.F32.E4M3.E4M3 R24, R136, gdesc[UR4], R24, gsb0 ;  /* 0x00e0000488187df3 */ /* 0x000fe60008000818 */
[----:B------:R-:W-:Y:S02]  /*d9f0*/  WARPGROUP.DEPBAR.LE gsb0, 0x0 ;  /* 0x00008000000079c5 */ /* 0x000fe40000010000 */
[----:B------:R5:W-:Y:S01]  /*da00*/  @!P2 SYNCS.ARRIVE.TRANS64.RED.A1T0 RZ, [R9+URZ], RZ ;  /* 0x000000ff09ffa9a7 */ /* 0x000be2000810043f */
[----:B---3--:R-:W-:Y:S01]  /*da10*/  IADD3 R136, -R153, 0x1, R13 ;  /* 0x0000000199887810 */ /* 0x008fe20007ffe10d */
[----:B------:R-:W-:-:S03]  /*da20*/  IMAD.IADD R137, R13, 0x1, -R153 ;  /* 0x000000010d897824 */ /* 0x000fc600078e0a99 */
[----:B----4-:R-:W-:Y:S01]  /*da30*/  IADD3 R136, -R155, R136, R154 ;  /* 0x000000889b887210 */ /* 0x010fe20007ffe19a */
[----:B-----5:R-:W-:-:S04]  /*da40*/  IMAD.U32 R9, RZ, RZ, UR38 ;  /* 0x00000026ff097e24 */ /* 0x020fc8000f8e00ff */
[----:B------:R-:W-:Y:S02]  /*da50*/  VIADD R19, R136, UR43 ;  /* 0x0000002b88137c36 */ /* 0x000fe40008000000 */
[----:B--2---:R-:W-:-:S04]  /*da60*/  IMAD.IADD R12, R152, 0x1, R151 ;  /* 0x00000001980c7824 */ /* 0x004fc800078e0297 */
[----:B0-----:R-:W-:-:S05]  /*da70*/  @P3 IMAD.HI.U32 R10, R12, R10, RZ ;  /* 0x0000000a0c0a3227 */ /* 0x001fca00078e00ff */
[----:B-1----:R-:W-:Y:S02]  /*da80*/  @P3 SHF.R.U32.HI R12, RZ, R11, R10 ;  /* 0x0000000bff0c3219 */ /* 0x002fe4000001160a */
[----:B------:R-:W-:-:S03]  /*da90*/  LOP3.LUT R10, RZ, R9, RZ, 0x33, !PT ;  /* 0x00000009ff0a7212 */ /* 0x000fc600078e33ff */
[----:B------:R-:W0:Y:S02]  /*daa0*/  SHFL.IDX PT, R140, R12, RZ, 0x1c1f ;  /* 0x001c1fff0c8c7589 */ /* 0x000e2400000e0000 */
[----:B------:R-:W-:Y:S02]  /*dab0*/  IMAD.IADD R136, R10, 0x1, R136 ;  /* 0x000000010a887824 */ /* 0x000fe400078e0288 */
        /* <DEDUP_REMOVED lines=15> */
.L_x_12270:
[----:B------:R-:W-:-:S05]  /*dbb0*/  IMAD.U32 R141, RZ, RZ, UR37 ;  /* 0x00000025ff8d7e24 */ /* 0x000fca000f8e00ff */
[----:B------:R-:W-:-:S13]  /*dbc0*/  ISETP.NE.AND P1, PT, R141, 0x1, PT ;  /* 0x000000018d00780c */ /* 0x000fda0003f25270 */
[----:B------:R-:W0:Y:S02]  /*dbd0*/  @P1 LDC.64 R10, c[0x0][0x9e8] ;  /* 0x00027a00ff0a1b82 */ /* 0x000e240000000a00 */
[----:B0-----:R-:W-:-:S05]  /*dbe0*/  @P1 IMAD.HI.U32 R10, R140, R10, RZ ;  /* 0x0000000a8c0a1227 */ /* 0x001fca00078e00ff */
[----:B------:R-:W-:-:S07]  /*dbf0*/  @P1 SHF.R.U32.HI R140, RZ, R11, R10 ;  /* 0x0000000bff8c1219 */ /* 0x000fce000001160a */
.L_x_12271:
[----:B------:R-:W-:Y:S05]  /*dc00*/  BSYNC B2 ;  /* 0x0000000000027941 */ /* 0x000fea0003800000 */
.L_x_12269:
[----:B------:R-:W-:-:S05]  /*dc10*/  IMAD R140, R140, R141, R137 ;  /* 0x0000008d8c8c7224 */ /* 0x000fca00078e0289 */
[----:B------:R-:W-:Y:S02]  /*dc20*/  VIMNMX R139, R139, R140, !PT ;  /* 0x0000008c8b8b7248 */ /* 0x000fe40007fe0100 */
[----:B------:R-:W-:-:S07]  /*dc30*/  VIADDMNMX R138, R140, R141, R138, PT ;  /* 0x0000008d8c8a7246 */ /* 0x000fce000380018a */
.L_x_12268:
        /* <DEDUP_REMOVED lines=22> */
[----:B------:R-:W-:Y:S02]  /*dda0*/  FSEL R125, R125, -INF , !P1 ;  /* 0xff8000007d7d7808 */ /* 0x000fe40004800000 */
[----:B------:R-:W-:Y:S02]  /*ddb0*/  ISETP.GT.AND P1, PT, R139, 0x10, !P2 ;  /* 0x000000108b00780c */ /* 0x000fe40005724270 */
[----:B------:R-:W-:-:S02]  /*ddc0*/  LOP3.LUT R16, R16, 0xff7fffff, RZ, 0xc0, !PT ;  /* 0xff7fffff10107812 */ /* 0x000fc400078ec0ff */
        /* <DEDUP_REMOVED lines=222> */
.L_x_12274:
[----:B------:R-:W-:-:S05]  /*ebb0*/  IMAD.U32 R13, RZ, RZ, UR37 ;  /* 0x00000025ff0d7e24 */ /* 0x000fca000f8e00ff */
[----:B------:R-:W-:-:S13]  /*ebc0*/  ISETP.NE.AND P6, PT, R13, 0x1, PT ;  /* 0x000000010d00780c */ /* 0x000fda0003fc5270 */
[----:B------:R-:W0:Y:S02]  /*ebd0*/  @P6 LDC.64 R10, c[0x0][0x9e8] ;  /* 0x00027a00ff0a6b82 */ /* 0x000e240000000a00 */
[----:B0-----:R-:W-:-:S05]  /*ebe0*/  @P6 IMAD.HI.U32 R10, R12, R10, RZ ;  /* 0x0000000a0c0a6227 */ /* 0x001fca00078e00ff */
[----:B------:R-:W-:-:S07]  /*ebf0*/  @P6 SHF.R.U32.HI R12, RZ, R11, R10 ;  /* 0x0000000bff0c6219 */ /* 0x000fce000001160a */
.L_x_12275:
[----:B------:R-:W-:Y:S05]  /*ec00*/  BSYNC B2 ;  /* 0x0000000000027941 */ /* 0x000fea0003800000 */
.L_x_12273:
[----:B------:R-:W-:-:S05]  /*ec10*/  IMAD R12, R12, R13, R137 ;  /* 0x0000000d0c0c7224 */ /* 0x000fca00078e0289 */
[----:B------:R-:W-:Y:S02]  /*ec20*/  VIMNMX R136, R136, R12, !PT ;  /* 0x0000000c88887248 */ /* 0x000fe40007fe0100 */
[----:B------:R-:W-:-:S07]  /*ec30*/  VIADDMNMX R19, R12, R13, R19, PT ;  /* 0x0000000d0c137246 */ /* 0x000fce0003800113 */
.L_x_12272:
[C---:B------:R-:W-:Y:S01]  /*ec40*/  ISETP.GT.AND P1, PT, R136.reuse, 0x20, !P1 ;  /* 0x000000208800780c */ /* 0x040fe20004f24270 */
[----:B------:R-:W2:Y:S01]  /*ec50*/  LDL.LU R137, [R1] ;  /* 0x0000000001897983 */ /* 0x000ea20000300800 */
[----:B------:R-:W-:Y:S02]  /*ec60*/  ISETP.GT.AND P5, PT, R136, 0x30, !P5 ;  /* 0x000000308800780c */ /* 0x000fe40006fa4270 */
[C---:B------:R-:W-:Y:S02]  /*ec70*/  ISETP.LT.OR P1, PT, R19.reuse, 0x21, P1 ;  /* 0x000000211300780c */ /* 0x040fe40000f21670 */
[----:B------:R-:W-:Y:S02]  /*ec80*/  ISETP.LT.OR P5, PT, R19, 0x31, P5 ;  /* 0x000000311300780c */ /* 0x000fe40002fa1670 */
[----:B------:R-:W-:Y:S02]  /*ec90*/  FSEL R106, R106, -INF , !P1 ;  /* 0xff8000006a6a7808 */ /* 0x000fe40004800000 */
[----:B------:R-:W-:-:S02]  /*eca0*/  LOP3.LUT P1, RZ, R16, 0x800000, RZ, 0xc0, !PT ;  /* 0x0080000010ff7812 */ /* 0x000fc4000782c0ff */
[----:B------:R-:W-:Y:S02]  /*ecb0*/  FSEL R114, R114, -INF , !P5 ;  /* 0xff80000072727808 */ /* 0x000fe40006800000 */
[C---:B------:R-:W-:Y:S02]  /*ecc0*/  ISETP.GT.AND P1, PT, R136.reuse, 0x31, !P1 ;  /* 0x000000318800780c */ /* 0x040fe40004f24270 */
[----:B------:R-:W-:Y:S02]  /*ecd0*/  ISETP.GT.AND P4, PT, R136, 0x29, !P4 ;  /* 0x000000298800780c */ /* 0x000fe40006784270 */
[----:B------:R-:W-:Y:S02]  /*ece0*/  ISETP.LT.OR P1, PT, R19, 0x32, P1 ;  /* 0x000000321300780c */ /* 0x000fe40000f21670 */
[----:B------:R-:W-:Y:S02]  /*ecf0*/  LOP3.LUT P5, RZ, R16, 0x100000, RZ, 0xc0, !PT ;  /* 0x0010000010ff7812 */ /* 0x000fe400078ac0ff */
[----:B------:R-:W-:-:S02]  /*ed00*/  FSEL R115, R115, -INF , !P1 ;  /* 0xff80000073737808 */ /* 0x000fc40004800000 */
[----:B------:R-:W-:Y:S02]  /*ed10*/  LOP3.LUT P1, RZ, R16, 0x400000, RZ, 0xc0, !PT ;  /* 0x0040000010ff7812 */ /* 0x000fe4000782c0ff */
[----:B------:R-:W-:Y:S02]  /*ed20*/  ISETP.LT.OR P4, PT, R19, 0x2a, P4 ;  /* 0x0000002a1300780c */ /* 0x000fe40002781670 */
[C---:B------:R-:W-:Y:S02]  /*ed30*/  ISETP.GT.AND P1, PT, R136.reuse, 0x38, !P1 ;  /* 0x000000388800780c */ /* 0x040fe40004f24270 */
[----:B------:R-:W-:Y:S02]  /*ed40*/  FSEL R111, R111, -INF , !P4 ;  /* 0xff8000006f6f7808 */ /* 0x000fe40006000000 */
[----:B------:R-:W-:Y:S02]  /*ed50*/  ISETP.LT.OR P1, PT, R19, 0x39, P1 ;  /* 0x000000391300780c */ /* 0x000fe40000f21670 */
[----:B------:R-:W-:-:S02]  /*ed60*/  ISETP.GT.AND P3, PT, R136, 0x28, !P3 ;  /* 0x000000288800780c */ /* 0x000fc40005f64270 */
[----:B------:R-:W-:Y:S02]  /*ed70*/  FSEL R118, R118, -INF , !P1 ;  /* 0xff80000076767808 */ /* 0x000fe40004800000 */
[C---:B------:R-:W-:Y:S02]  /*ed80*/  LOP3.LUT P1, RZ, R16.reuse, 0x200000, RZ, 0xc0, !PT ;  /* 0x0020000010ff7812 */ /* 0x040fe4000782c0ff */
[----:B------:R-:W-:Y:S02]  /*ed90*/  LOP3.LUT P4, RZ, R16, 0x80000, RZ, 0xc0, !PT ;  /* 0x0008000010ff7812 */ /* 0x000fe4000788c0ff */
[----:B------:R-:W-:Y:S02]  /*eda0*/  ISETP.GT.AND P1, PT, R136, 0x39, !P1 ;  /* 0x000000398800780c */ /* 0x000fe40004f24270 */
[C---:B------:R-:W-:Y:S02]  /*edb0*/  ISETP.LT.OR P3, PT, R19.reuse, 0x29, P3 ;  /* 0x000000291300780c */ /* 0x040fe40001f61670 */
[----:B------:R-:W-:-:S02]  /*edc0*/  ISETP.LT.OR P1, PT, R19, 0x3a, P1 ;  /* 0x0000003a1300780c */ /* 0x000fc40000f21670 */
[----:B------:R-:W-:Y:S02]  /*edd0*/  FSEL R110, R110, -INF , !P3 ;  /* 0xff8000006e6e7808 */ /* 0x000fe40005800000 */
[----:B------:R-:W-:Y:S02]  /*ede0*/  FSEL R119, R119, -INF , !P1 ;  /* 0xff80000077777808 */ /* 0x000fe40004800000 */
[C---:B------:R-:W-:Y:S02]  /*edf0*/  ISETP.GT.AND P1, PT, R136.reuse, 0x40, !P5 ;  /* 0x000000408800780c */ /* 0x040fe40006f24270 */
[----:B------:R-:W-:Y:S02]  /*ee00*/  ISETP.GT.AND P2, PT, R136, 0x21, !P2 ;  /* 0x000000218800780c */ /* 0x000fe40005744270 */
[----:B------:R-:W-:Y:S02]  /*ee10*/  ISETP.LT.OR P1, PT, R19, 0x41, P1 ;  /* 0x000000411300780c */ /* 0x000fe40000f21670 */
[----:B------:R-:W-:-:S02]  /*ee20*/  LOP3.LUT P3, RZ, R16, 0x40000, RZ, 0xc0, !PT ;  /* 0x0004000010ff7812 */ /* 0x000fc4000786c0ff */
[----:B------:R-:W-:Y:S02]  /*ee30*/  FSEL R90, R90, -INF , !P1 ;  /* 0xff8000005a5a7808 */ /* 0x000fe40004800000 */
[----:B------:R-:W-:Y:S02]  /*ee40*/  ISETP.GT.AND P1, PT, R136, 0x41, !P4 ;  /* 0x000000418800780c */ /* 0x000fe40006724270 */
[C---:B------:R-:W-:Y:S02]  /*ee50*/  ISETP.LT.OR P2, PT, R19.reuse, 0x22, P2 ;  /* 0x000000221300780c */ /* 0x040fe40001741670 */
[----:B------:R-:W-:Y:S02]  /*ee60*/  ISETP.LT.OR P1, PT, R19, 0x42, P1 ;  /* 0x000000421300780c */ /* 0x000fe40000f21670 */
[----:B------:R-:W-:Y:S02]  /*ee70*/  FSEL R107, R107, -INF , !P2 ;  /* 0xff8000006b6b7808 */ /* 0x000fe40005000000 */
[----:B------:R-:W-:-:S02]  /*ee80*/  FSEL R91, R91, -INF , !P1 ;  /* 0xff8000005b5b7808 */ /* 0x000fc40004800000 */
[----:B------:R-:W-:Y:S02]  /*ee90*/  ISETP.GT.AND P1, PT, R136, 0x48, !P3 ;  /* 0x000000488800780c */ /* 0x000fe40005f24270 */
[----:B------:R-:W-:Y:S02]  /*eea0*/  LOP3.LUT P2, RZ, R16, 0x20000, RZ, 0xc0, !PT ;  /* 0x0002000010ff7812 */ /* 0x000fe4000784c0ff */
[----:B------:R-:W-:Y:S02]  /*eeb0*/  ISETP.LT.OR P1, PT, R19, 0x49, P1 ;  /* 0x000000491300780c */ /* 0x000fe40000f21670 */
[----:B------:R-:W-:Y:S02]  /*eec0*/  LOP3.LUT R17, R17, 0xffffffbf, RZ, 0xc0, !PT ;  /* 0xffffffbf11117812 */ /* 0x000fe400078ec0ff */
[----:B------:R-:W-:Y:S02]  /*eed0*/  FSEL R94, R94, -INF , !P1 ;  /* 0xff8000005e5e7808 */ /* 0x000fe40004800000 */
[----:B------:R-:W-:-:S02]  /*eee0*/  ISETP.GT.AND P1, PT, R136, 0x49, !P2 ;  /* 0x000000498800780c */ /* 0x000fc40005724270 */
[----:B------:R-:W-:Y:S02]  /*eef0*/  @P0 LOP3.LUT R17, R17, 0x40, RZ, 0xfc, !PT ;  /* 0x0000004011110812 */ /* 0x000fe400078efcff */
[----:B------:R-:W-:Y:S02]  /*ef00*/  ISETP.LT.OR P1, PT, R19, 0x4a, P1 ;  /* 0x0000004a1300780c */ /* 0x000fe40000f21670 */
[----:B------:R-:W-:Y:S02]  /*ef10*/  LOP3.LUT P0, RZ, R16, 0x10000, RZ, 0xc0, !PT ;  /* 0x0001000010ff7812 */ /* 0x000fe4000780c0ff */
[----:B------:R-:W-:Y:S02]  /*ef20*/  FSEL R95, R95, -INF , !P1 ;  /* 0xff8000005f5f7808 */ /* 0x000fe40004800000 */
[----:B------:R-:W-:Y:S02]  /*ef30*/  ISETP.GT.AND P1, PT, R136, 0x50, !P0 ;  /* 0x000000508800780c */ /* 0x000fe40004724270 */
[----:B------:R-:W-:-:S02]  /*ef40*/  LOP3.LUT P6, RZ, R16, 0x8000, RZ, 0xc0, !PT ;  /* 0x0000800010ff7812 */ /* 0x000fc400078cc0ff */
[C---:B------:R-:W-:Y:S02]  /*ef50*/  ISETP.LT.OR P1, PT, R19.reuse, 0x51, P1 ;  /* 0x000000511300780c */ /* 0x040fe40000f21670 */
[----:B------:R-:W-:Y:S02]  /*ef60*/  LOP3.LUT P5, RZ, R16, 0x200, RZ, 0xc0, !PT ;  /* 0x0000020010ff7812 */ /* 0x000fe400078ac0ff */
[----:B------:R-:W-:Y:S02]  /*ef70*/  FSEL R98, R98, -INF , !P1 ;  /* 0xff80000062627808 */ /* 0x000fe40004800000 */
[----:B------:R-:W-:Y:S02]  /*ef80*/  ISETP.GT.AND P1, PT, R136, 0x51, !P6 ;  /* 0x000000518800780c */ /* 0x000fe40007724270 */
[----:B------:R-:W-:Y:S02]  /*ef90*/  LOP3.LUT P4, RZ, R16, 0x100, RZ, 0xc0, !PT ;  /* 0x0000010010ff7812 */ /* 0x000fe4000788c0ff */
[----:B------:R-:W-:-:S02]  /*efa0*/  ISETP.LT.OR P1, PT, R19, 0x52, P1 ;  /* 0x000000521300780c */ /* 0x000fc40000f21670 */
[C---:B------:R-:W-:Y:S02]  /*efb0*/  LOP3.LUT P3, RZ, R16.reuse, 0x80, RZ, 0xc0, !PT ;  /* 0x0000008010ff7812 */ /* 0x040fe4000786c0ff */
[----:B------:R-:W-:Y:S02]  /*efc0*/  FSEL R99, R99, -INF , !P1 ;  /* 0xff80000063637808 */ /* 0x000fe40004800000 */
[C---:B------:R-:W-:Y:S02]  /*efd0*/  LOP3.LUT P1, RZ, R16.reuse, 0x4000, RZ, 0xc0, !PT ;  /* 0x0000400010ff7812 */ /* 0x040fe4000782c0ff */
[----:B------:R-:W-:Y:S02]  /*efe0*/  LOP3.LUT P2, RZ, R16, 0x40, RZ, 0xc0, !PT ;  /* 0x0000004010ff7812 */ /* 0x000fe4000784c0ff */
[----:B------:R-:W-:Y:S02]  /*eff0*/  ISETP.GT.AND P1, PT, R136, 0x58, !P1 ;  /* 0x000000588800780c */ /* 0x000fe40004f24270 */
[----:B------:R-:W-:-:S02]  /*f000*/  LOP3.LUT P0, RZ, R16, 0x20, RZ, 0xc0, !PT ;  /* 0x0000002010ff7812 */ /* 0x000fc4000780c0ff */
[----:B------:R-:W-:Y:S02]  /*f010*/  ISETP.LT.OR P1, PT, R19, 0x59, P1 ;  /* 0x000000591300780c */ /* 0x000fe40000f21670 */
[----:B------:R-:W-:Y:S02]  /*f020*/  FMNMX.FTZ R10, R120, R3, !PT ;  /* 0x00000003780a7209 */ /* 0x000fe40007810000 */
[----:B------:R-:W-:Y:S02]  /*f030*/  FSEL R102, R102, -INF , !P1 ;  /* 0xff80000066667808 */ /* 0x000fe40004800000 */
[C---:B------:R-:W-:Y:S02]  /*f040*/  LOP3.LUT P1, RZ, R16.reuse, 0x2000, RZ, 0xc0, !PT ;  /* 0x0000200010ff7812 */ /* 0x040fe4000782c0ff */
[----:B------:R-:W-:Y:S02]  /*f050*/  LOP3.LUT P6, RZ, R16, 0x20000000, RZ, 0xc0, !PT ;  /* 0x2000000010ff7812 */ /* 0x000fe400078cc0ff */
        /* <DEDUP_REMOVED lines=94> */
[----:B------:R-:W-:Y:S01]  /*f640*/  LOP3.LUT P0, RZ, R16, 0x2000000, RZ, 0xc0, !PT ;  /* 0x0200000010ff7812 */ /* 0x000fe2000780c0ff */
[----:B------:R-:W0:Y:S01]  /*f650*/  SHFL.BFLY PT, R11, R10, 0x2, 0x1f ;  /* 0x0c401f000a0b7f89 */ /* 0x000e2200000e0000 */
[----:B------:R-:W-:Y:S02]  /*f660*/  ISETP.LT.OR P1, PT, R19, 0x1a, P1 ;  /* 0x0000001a1300780c */ /* 0x000fe40000f21670 */
[----:B------:R-:W-:-:S02]  /*f670*/  ISETP.GT.AND P0, PT, R136, 0x81, !P0 ;  /* 0x000000818800780c */ /* 0x000fc40004704270 */
[----:B------:R-:W-:Y:S02]  /*f680*/  FSEL R135, R135, -INF , !P1 ;  /* 0xff80000087877808 */ /* 0x000fe40004800000 */
[----:B------:R-:W-:Y:S02]  /*f690*/  LOP3.LUT P1, RZ, R16, 0x1, RZ, 0xc0, !PT ;  /* 0x0000000110ff7812 */ /* 0x000fe4000782c0ff */
[C---:B------:R-:W-:Y:S02]  /*f6a0*/  ISETP.LT.OR P0, PT, R19.reuse, 0x82, P0 ;  /* 0x000000821300780c */ /* 0x040fe40000701670 */
[----:B------:R-:W-:Y:S02]  /*f6b0*/  ISETP.GT.AND P1, PT, R136, RZ, !P1 ;  /* 0x000000ff8800720c */ /* 0x000fe40004f24270 */
[----:B------:R-:W-:Y:S02]  /*f6c0*/  LOP3.LUT P2, RZ, R16, 0x10, RZ, 0xc0, !PT ;  /* 0x0000001010ff7812 */ /* 0x000fe4000784c0ff */
[----:B------:R-:W-:-:S02]  /*f6d0*/  ISETP.LT.OR P1, PT, R19, 0x1, P1 ;  /* 0x000000011300780c */ /* 0x000fc40000f21670 */
[----:B------:R-:W-:Y:S02]  /*f6e0*/  LOP3.LUT P3, RZ, R16, 0x8, RZ, 0xc0, !PT ;  /* 0x0000000810ff7812 */ /* 0x000fe4000786c0ff */
[----:B------:R-:W-:Y:S02]  /*f6f0*/  FSEL R122, R122, -INF , !P1 ;  /* 0xff8000007a7a7808 */ /* 0x000fe40004800000 */
[----:B------:R-:W-:Y:S02]  /*f700*/  LOP3.LUT P1, RZ, R16, 0x4000000, RZ, 0xc0, !PT ;  /* 0x0400000010ff7812 */ /* 0x000fe4000782c0ff */
[----:B------:R-:W-:Y:S02]  /*f710*/  FMNMX.FTZ R12, R122, R0, !PT ;  /* 0x000000007a0c7209 */ /* 0x000fe40007810000 */
[----:B0-----:R-:W-:Y:S02]  /*f720*/  FMNMX.FTZ R10, R10, R11, !PT ;  /* 0x0000000b0a0a7209 */ /* 0x001fe40007810000 */
[----:B------:R-:W-:-:S02]  /*f730*/  FMNMX.FTZ R12, R123, R12, !PT ;  /* 0x0000000c7b0c7209 */ /* 0x000fc40007810000 */
[----:B------:R-:W-:Y:S01]  /*f740*/  ISETP.GT.AND P1, PT, R136, 0x80, !P1 ;  /* 0x000000808800780c */ /* 0x000fe20004f24270 */
[----:B------:R-:W0:Y:S01]  /*f750*/  SHFL.BFLY PT, R11, R10, 0x1, 0x1f ;  /* 0x0c201f000a0b7f89 */ /* 0x000e2200000e0000 */
[----:B------:R-:W-:Y:S02]  /*f760*/  FMNMX.FTZ R12, R126, R12, !PT ;  /* 0x0000000c7e0c7209 */ /* 0x000fe40007810000 */
[----:B------:R-:W-:Y:S02]  /*f770*/  ISETP.LT.OR P1, PT, R19, 0x81, P1 ;  /* 0x000000811300780c */ /* 0x000fe40000f21670 */
[----:B------:R-:W-:Y:S02]  /*f780*/  FMNMX.FTZ R12, R127, R12, !PT ;  /* 0x0000000c7f0c7209 */ /* 0x000fe40007810000 */
[----:B------:R-:W-:Y:S02]  /*f790*/  FSEL R58, R58, -INF , !P1 ;  /* 0xff8000003a3a7808 */ /* 0x000fe40004800000 */
[----:B------:R-:W-:-:S02]  /*f7a0*/  FMNMX.FTZ R12, R130, R12, !PT ;  /* 0x0000000c820c7209 */ /* 0x000fc40007810000 */
[C---:B------:R-:W-:Y:S02]  /*f7b0*/  LOP3.LUT P1, RZ, R16.reuse, 0x1000000, RZ, 0xc0, !PT ;  /* 0x0100000010ff7812 */ /* 0x040fe4000782c0ff */
[----:B------:R-:W-:Y:S02]  /*f7c0*/  FMNMX.FTZ R12, R131, R12, !PT ;  /* 0x0000000c830c7209 */ /* 0x000fe40007810000 */
[----:B------:R-:W-:Y:S02]  /*f7d0*/  LOP3.LUT P4, RZ, R16, 0x4, RZ, 0xc0, !PT ;  /* 0x0000000410ff7812 */ /* 0x000fe4000788c0ff */
[----:B------:R-:W-:Y:S02]  /*f7e0*/  FMNMX.FTZ R12, R134, R12, !PT ;  /* 0x0000000c860c7209 */ /* 0x000fe40007810000 */
[----:B------:R-:W-:Y:S02]  /*f7f0*/  LOP3.LUT P5, RZ, R16, 0x2, RZ, 0xc0, !PT ;  /* 0x0000000210ff7812 */ /* 0x000fe400078ac0ff */
[----:B------:R-:W-:-:S02]  /*f800*/  FMNMX.FTZ R12, R135, R12, !PT ;  /* 0x0000000c870c7209 */ /* 0x000fc40007810000 */
[----:B------:R-:W-:Y:S02]  /*f810*/  LOP3.LUT P6, RZ, R16, 0x8000000, RZ, 0xc0, !PT ;  /* 0x0800000010ff7812 */ /* 0x000fe400078cc0ff */
[----:B------:R-:W-:Y:S02]  /*f820*/  FMNMX.FTZ R12, R106, R12, !PT ;  /* 0x0000000c6a0c7209 */ /* 0x000fe40007810000 */
[----:B------:R-:W-:Y:S02]  /*f830*/  LOP3.LUT R16, R16, 0xfffffffd, RZ, 0xc0, !PT ;  /* 0xfffffffd10107812 */ /* 0x000fe400078ec0ff */
[----:B------:R-:W-:Y:S02]  /*f840*/  FMNMX.FTZ R12, R107, R12, !PT ;  /* 0x0000000c6b0c7209 */ /* 0x000fe40007810000 */
[----:B------:R-:W-:Y:S02]  /*f850*/  ISETP.GT.AND P1, PT, R136, 0x88, !P1 ;  /* 0x000000888800780c */ /* 0x000fe40004f24270 */
[----:B------:R-:W-:-:S02]  /*f860*/  FMNMX.FTZ R12, R110, R12, !PT ;  /* 0x0000000c6e0c7209 */ /* 0x000fc40007810000 */
[----:B0-----:R-:W-:Y:S02]  /*f870*/  FMNMX.FTZ R10, R10, R11, !PT ;  /* 0x0000000b0a0a7209 */ /* 0x001fe40007810000 */
[----:B------:R-:W-:Y:S02]  /*f880*/  FMNMX.FTZ R12, R111, R12, !PT ;  /* 0x0000000c6f0c7209 */ /* 0x000fe40007810000 */
[----:B------:R-:W-:Y:S02]  /*f890*/  @P0 LOP3.LUT R16, R16, 0x2, RZ, 0xfc, !PT ;  /* 0x0000000210100812 */ /* 0x000fe400078efcff */
[----:B------:R-:W-:Y:S02]  /*f8a0*/  FMNMX.FTZ R12, R114, R12, !PT ;  /* 0x0000000c720c7209 */ /* 0x000fe40007810000 */
[----:B------:R-:W-:Y:S02]  /*f8b0*/  ISETP.LT.OR P0, PT, R19, 0x89, P1 ;  /* 0x000000891300780c */ /* 0x000fe40000f01670 */
[----:B------:R-:W-:-:S02]  /*f8c0*/  FMNMX.FTZ R12, R115, R12, !PT ;  /* 0x0000000c730c7209 */ /* 0x000fc40007810000 */
[----:B------:R-:W-:Y:S02]  /*f8d0*/  FSETP.NEU.FTZ.AND P1, PT, R10, -INF , PT ;  /* 0xff8000000a00780b */ /* 0x000fe40003f3d000 */
[----:B------:R-:W-:Y:S02]  /*f8e0*/  FMNMX.FTZ R12, R118, R12, !PT ;  /* 0x0000000c760c7209 */ /* 0x000fe40007810000 */
[----:B------:R-:W-:Y:S02]  /*f8f0*/  FSEL R11, R10, RZ, P1 ;  /* 0x000000ff0a0b7208 */ /* 0x000fe40000800000 */
[----:B------:R-:W-:Y:S02]  /*f900*/  FMNMX.FTZ R12, R119, R12, !PT ;  /* 0x0000000c770c7209 */ /* 0x000fe40007810000 */
[----:B------:R-:W-:Y:S01]  /*f910*/  ISETP.GT.AND P2, PT, R136, 0x89, !P2 ;  /* 0x000000898800780c */ /* 0x000fe20005744270 */
[----:B------:R-:W-:-:S01]  /*f920*/  FADD.FTZ R3, -R11, R3 ;  /* 0x000000030b037221 */ /* 0x000fc20000010100 */
[----:B------:R-:W-:Y:S01]  /*f930*/  FMNMX.FTZ R12, R90, R12, !PT ;  /* 0x0000000c5a0c7209 */ /* 0x000fe20007810000 */
[----:B------:R-:W-:-:S01]  /*f940*/  FFMA.FTZ R11, R2, R10, -8 ;  /* 0xc1000000020b7423 */ /* 0x000fc2000001000a */
[----:B------:R-:W-:Y:S01]  /*f950*/  ISETP.GT.AND P3, PT, R136, 0x90, !P3 ;  /* 0x000000908800780c */ /* 0x000fe20005f64270 */
[----:B------:R-:W-:Y:S01]  /*f960*/  FMUL.FTZ R3, R2, R3 ;  /* 0x0000000302037220 */ /* 0x000fe20000410000 */
[----:B------:R-:W-:-:S02]  /*f970*/  FMNMX.FTZ R12, R91, R12, !PT ;  /* 0x0000000c5b0c7209 */ /* 0x000fc40007810000 */
[----:B------:R-:W-:Y:S02]  /*f980*/  FSEL R11, R11, RZ, P1 ;  /* 0x000000ff0b0b7208 */ /* 0x000fe40000800000 */
[----:B------:R-:W-:Y:S01]  /*f990*/  FMNMX.FTZ R12, R94, R12, !PT ;  /* 0x0000000c5e0c7209 */ /* 0x000fe20007810000 */
[----:B------:R-:W-:Y:S01]  /*f9a0*/  MUFU.EX2 R3, R3 ;  /* 0x0000000300037308 */ /* 0x000fe20000000800 */
[----:B------:R-:W-:Y:S01]  /*f9b0*/  LOP3.LUT P1, RZ, R16, 0x2, RZ, 0xc0, !PT ;  /* 0x0000000210ff7812 */ /* 0x000fe2000782c0ff */
[C-C-:B------:R-:W-:Y:S01]  /*f9c0*/  FFMA.FTZ R120, R2.reuse, R120, -R11.reuse ;  /* 0x0000007802787223 */ /* 0x140fe2000001080b */
[----:B------:R-:W-:Y:S01]  /*f9d0*/  FMNMX.FTZ R12, R95, R12, !PT ;  /* 0x0000000c5f0c7209 */ /* 0x000fe20007810000 */
[C-C-:B------:R-:W-:Y:S01]  /*f9e0*/  FFMA.FTZ R121, R2.reuse, R121, -R11.reuse ;  /* 0x0000007902797223 */ /* 0x140fe2000001080b */
[----:B------:R-:W-:Y:S01]  /*f9f0*/  FSEL R59, R59, -INF , !P1 ;  /* 0xff8000003b3b7808 */ /* 0x000fe20004800000 */
[--C-:B------:R-:W-:Y:S01]  /*fa00*/  FFMA.FTZ R124, R2, R124, -R11.reuse ;  /* 0x0000007c027c7223 */ /* 0x100fe2000001080b */
[----:B------:R-:W-:Y:S01]  /*fa10*/  FMNMX.FTZ R12, R98, R12, !PT ;  /* 0x0000000c620c7209 */ /* 0x000fe20007810000 */
[----:B------:R-:W2:Y:S01]  /*fa20*/  MUFU.EX2 R120, R120 ;  /* 0x0000007800787308 */ /* 0x000ea20000000800 */
[----:B------:R-:W-:Y:S01]  /*fa30*/  ISETP.LT.OR P2, PT, R19, 0x8a, P2 ;  /* 0x0000008a1300780c */ /* 0x000fe20001741670 */
[C-C-:B------:R-:W-:Y:S01]  /*fa40*/  FFMA.FTZ R125, R2.reuse, R125, -R11.reuse ;  /* 0x0000007d027d7223 */ /* 0x140fe2000001080b */
[----:B------:R-:W-:Y:S01]  /*fa50*/  FMNMX.FTZ R12, R99, R12, !PT ;  /* 0x0000000c630c7209 */ /* 0x000fe20007810000 */
[--C-:B------:R-:W-:Y:S01]  /*fa60*/  FFMA.FTZ R128, R2, R128, -R11.reuse ;  /* 0x0000008002807223 */ /* 0x100fe2000001080b */
[----:B------:R-:W-:Y:S01]  /*fa70*/  FSEL R62, R62, -INF , !P0 ;  /* 0xff8000003e3e7808 */ /* 0x000fe20004000000 */
[--C-:B------:R-:W-:Y:S01]  /*fa80*/  FFMA.FTZ R129, R2, R129, -R11.reuse ;  /* 0x0000008102817223 */ /* 0x100fe2000001080b */
[----:B------:R-:W-:Y:S01]  /*fa90*/  FMNMX.FTZ R12, R102, R12, !PT ;  /* 0x0000000c660c7209 */ /* 0x000fe20007810000 */
[----:B------:R-:W0:Y:S01]  /*faa0*/  MUFU.EX2 R121, R121 ;  /* 0x0000007900797308 */ /* 0x000e220000000800 */
[----:B------:R-:W-:Y:S01]  /*fab0*/  ISETP.GT.AND P4, PT, R136, 0x91, !P4 ;  /* 0x000000918800780c */ /* 0x000fe20006784270 */
[C-C-:B------:R-:W-:Y:S01]  /*fac0*/  FFMA.FTZ R132, R2.reuse, R132, -R11.reuse ;  /* 0x0000008402847223 */ /* 0x140fe2000001080b */
[----:B------:R-:W-:Y:S01]  /*fad0*/  FMNMX.FTZ R12, R103, R12, !PT ;  /* 0x0000000c670c7209 */ /* 0x000fe20007810000 */
[C-C-:B------:R-:W-:Y:S01]  /*fae0*/  FFMA.FTZ R133, R2.reuse, R133, -R11.reuse ;  /* 0x0000008502857223 */ /* 0x140fe2000001080b */
[----:B------:R-:W-:Y:S01]  /*faf0*/  ISETP.LT.OR P3, PT, R19, 0x91, P3 ;  /* 0x000000911300780c */ /* 0x000fe20001f61670 */
[--C-:B------:R-:W-:Y:S01]  /*fb00*/  FFMA.FTZ R104, R2, R104, -R11.reuse ;  /* 0x0000006802687223 */ /* 0x100fe2000001080b */
[----:B------:R-:W-:Y:S01]  /*fb10*/  FMNMX.FTZ R12, R74, R12, !PT ;  /* 0x0000000c4a0c7209 */ /* 0x000fe20007810000 */
[----:B------:R-:W1:Y:S01]  /*fb20*/  MUFU.EX2 R124, R124 ;  /* 0x0000007c007c7308 */ /* 0x000e620000000800 */
[----:B------:R-:W-:Y:S01]  /*fb30*/  FSEL R63, R63, -INF , !P2 ;  /* 0xff8000003f3f7808 */ /* 0x000fe20005000000 */
[C-C-:B------:R-:W-:Y:S01]  /*fb40*/  FFMA.FTZ R105, R2.reuse, R105, -R11.reuse ;  /* 0x0000006902697223 */ /* 0x140fe2000001080b */
[----:B------:R-:W-:Y:S01]  /*fb50*/  FMNMX.FTZ R12, R75, R12, !PT ;  /* 0x0000000c4b0c7209 */ /* 0x000fe20007810000 */
[--C-:B------:R-:W-:Y:S01]  /*fb60*/  FFMA.FTZ R108, R2, R108, -R11.reuse ;  /* 0x0000006c026c7223 */ /* 0x100fe2000001080b */
[----:B------:R-:W-:Y:S01]  /*fb70*/  ISETP.GT.AND P5, PT, R136, 0x98, !P5 ;  /* 0x000000988800780c */ /* 0x000fe20006fa4270 */
[--C-:B------:R-:W-:Y:S01]  /*fb80*/  FFMA.FTZ R109, R2, R109, -R11.reuse ;  /* 0x0000006d026d7223 */ /* 0x100fe2000001080b */
[----:B------:R-:W-:Y:S01]  /*fb90*/  FMNMX.FTZ R12, R78, R12, !PT ;  /* 0x0000000c4e0c7209 */ /* 0x000fe20007810000 */
[----:B------:R-:W3:Y:S01]  /*fba0*/  MUFU.EX2 R125, R125 ;  /* 0x0000007d007d7308 */ /* 0x000ee20000000800 */
[----:B------:R-:W-:Y:S01]  /*fbb0*/  ISETP.LT.OR P4, PT, R19, 0x92, P4 ;  /* 0x000000921300780c */ /* 0x000fe20002781670 */
[C-C-:B------:R-:W-:Y:S01]  /*fbc0*/  FFMA.FTZ R112, R2.reuse, R112, -R11.reuse ;  /* 0x0000007002707223 */ /* 0x140fe2000001080b */
[----:B------:R-:W-:Y:S01]  /*fbd0*/  FMNMX.FTZ R12, R79, R12, !PT ;  /* 0x0000000c4f0c7209 */ /* 0x000fe20007810000 */
[--C-:B------:R-:W-:Y:S01]  /*fbe0*/  FFMA.FTZ R113, R2, R113, -R11.reuse ;  /* 0x0000007102717223 */ /* 0x100fe2000001080b */
[----:B------:R-:W-:Y:S01]  /*fbf0*/  FSEL R66, R66, -INF , !P3 ;  /* 0xff80000042427808 */ /* 0x000fe20005800000 */
[--C-:B------:R-:W-:Y:S01]  /*fc00*/  FFMA.FTZ R116, R2, R116, -R11.reuse ;  /* 0x0000007402747223 */ /* 0x100fe2000001080b */
[----:B------:R-:W-:Y:S01]  /*fc10*/  FMNMX.FTZ R12, R82, R12, !PT ;  /* 0x0000000c520c7209 */ /* 0x000fe20007810000 */
[----:B------:R-:W4:Y:S01]  /*fc20*/  MUFU.EX2 R128, R128 ;  /* 0x0000008000807308 */ /* 0x000f220000000800 */
[----:B------:R-:W-:Y:S01]  /*fc30*/  ISETP.GT.AND P6, PT, R136, 0x99, !P6 ;  /* 0x000000998800780c */ /* 0x000fe200077c4270 */
[C-C-:B------:R-:W-:Y:S01]  /*fc40*/  FFMA.FTZ R117, R2.reuse, R117, -R11.reuse ;  /* 0x0000007502757223 */ /* 0x140fe2000001080b */
[----:B------:R-:W-:Y:S01]  /*fc50*/  FMNMX.FTZ R12, R83, R12, !PT ;  /* 0x0000000c530c7209 */ /* 0x000fe20007810000 */
[C-C-:B------:R-:W-:Y:S01]  /*fc60*/  FFMA.FTZ R88, R2.reuse, R88, -R11.reuse ;  /* 0x0000005802587223 */ /* 0x140fe2000001080b */
[----:B------:R-:W-:Y:S01]  /*fc70*/  ISETP.LT.OR P5, PT, R19, 0x99, P5 ;  /* 0x000000991300780c */ /* 0x000fe20002fa1670 */
[--C-:B------:R-:W-:Y:S01]  /*fc80*/  FFMA.FTZ R89, R2, R89, -R11.reuse ;  /* 0x0000005902597223 */ /* 0x100fe2000001080b */
[----:B------:R-:W-:Y:S01]  /*fc90*/  FMNMX.FTZ R12, R86, R12, !PT ;  /* 0x0000000c560c7209 */ /* 0x000fe20007810000 */
[----:B------:R-:W5:Y:S01]  /*fca0*/  MUFU.EX2 R129, R129 ;  /* 0x0000008100817308 */ /* 0x000f620000000800 */
[----:B------:R-:W-:Y:S01]  /*fcb0*/  FSEL R67, R67, -INF , !P4 ;  /* 0xff80000043437808 */ /* 0x000fe20006000000 */
[C-C-:B------:R-:W-:Y:S01]  /*fcc0*/  FFMA.FTZ R92, R2.reuse, R92, -R11.reuse ;  /* 0x0000005c025c7223 */ /* 0x140fe2000001080b */
[----:B------:R-:W-:Y:S01]  /*fcd0*/  FMNMX.FTZ R12, R87, R12, !PT ;  /* 0x0000000c570c7209 */ /* 0x000fe20007810000 */
[----:B------:R-:W-:Y:S01]  /*fce0*/  FFMA.FTZ R93, R2, R93, -R11 ;  /* 0x0000005d025d7223 */ /* 0x000fe2000001080b */
[----:B------:R-:W-:Y:S01]  /*fcf0*/  ISETP.LT.OR P6, PT, R19, 0x9a, P6 ;  /* 0x0000009a1300780c */ /* 0x000fe200037c1670 */
[----:B--2---:R-:W-:Y:S01]  /*fd00*/  FFMA.FTZ R19, R3, R137, R120 ;  /* 0x0000008903137223 */ /* 0x004fe20000010078 */
[----:B------:R-:W-:Y:S01]  /*fd10*/  FMNMX.FTZ R12, R58, R12, !PT ;  /* 0x0000000c3a0c7209 */ /* 0x000fe20007810000 */
[----:B------:R-:W2:Y:S01]  /*fd20*/  MUFU.EX2 R132, R132 ;  /* 0x0000008400847308 */ /* 0x000ea20000000800 */
[----:B------:R-:W-:Y:S01]  /*fd30*/  FSEL R70, R70, -INF , !P5 ;  /* 0xff80000046467808 */ /* 0x000fe20006800000 */
[----:B0-----:R-:W-:Y:S01]  /*fd40*/  FADD.FTZ R19, R121, R19 ;  /* 0x0000001379137221 */ /* 0x001fe20000010000 */
[----:B------:R-:W-:Y:S01]  /*fd50*/  FMNMX.FTZ R12, R59, R12, !PT ;  /* 0x0000000c3b0c7209 */ /* 0x000fe20007810000 */
[----:B------:R-:W-:Y:S01]  /*fd60*/  FFMA.FTZ R96, R2, R96, -R11 ;  /* 0x0000006002607223 */ /* 0x000fe2000001080b */
[----:B------:R-:W-:Y:S01]  /*fd70*/  FSEL R71, R71, -INF , !P6 ;  /* 0xff80000047477808 */ /* 0x000fe20007000000 */
[----:B-1----:R-:W-:Y:S01]  /*fd80*/  FADD.FTZ R19, R124, R19 ;  /* 0x000000137c137221 */ /* 0x002fe20000010000 */
[----:B------:R-:W-:Y:S01]  /*fd90*/  FMNMX.FTZ R12, R62, R12, !PT ;  /* 0x0000000c3e0c7209 */ /* 0x000fe20007810000 */
[----:B------:R-:W0:Y:S01]  /*fda0*/  MUFU.EX2 R133, R133 ;  /* 0x0000008500857308 */ /* 0x000e220000000800 */
[----:B------:R-:W-:-:S01]  /*fdb0*/  FFMA.FTZ R97, R2, R97, -R11 ;  /* 0x0000006102617223 */ /* 0x000fc2000001080b */
[----:B---3--:R-:W-:Y:S01]  /*fdc0*/  FADD.FTZ R19, R125, R19 ;  /* 0x000000137d137221 */ /* 0x008fe20000010000 */
[----:B------:R-:W-:Y:S01]  /*fdd0*/  FMNMX.FTZ R12, R63, R12, !PT ;  /* 0x0000000c3f0c7209 */ /* 0x000fe20007810000 */
[C-C-:B------:R-:W-:Y:S01]  /*fde0*/  FFMA.FTZ R100, R2.reuse, R100, -R11.reuse ;  /* 0x0000006402647223 */ /* 0x140fe2000001080b */
[----:B------:R-:W-:-:S01]  /*fdf0*/  FFMA.FTZ R101, R2, R101, -R11 ;  /* 0x0000006502657223 */ /* 0x000fc2000001080b */
[----:B----4-:R-:W-:Y:S01]  /*fe00*/  FADD.FTZ R19, R128, R19 ;  /* 0x0000001380137221 */ /* 0x010fe20000010000 */
[----:B------:R-:W-:Y:S01]  /*fe10*/  FMNMX.FTZ R12, R66, R12, !PT ;  /* 0x0000000c420c7209 */ /* 0x000fe20007810000 */
[----:B------:R-:W1:Y:S01]  /*fe20*/  MUFU.EX2 R104, R104 ;  /* 0x0000006800687308 */ /* 0x000e620000000800 */
[----:B------:R-:W-:-:S01]  /*fe30*/  FFMA.FTZ R72, R2, R72, -R11 ;  /* 0x0000004802487223 */ /* 0x000fc2000001080b */
[----:B-----5:R-:W-:Y:S01]  /*fe40*/  FADD.FTZ R19, R129, R19 ;  /* 0x0000001381137221 */ /* 0x020fe20000010000 */
[----:B------:R-:W-:Y:S01]  /*fe50*/  FMNMX.FTZ R12, R67, R12, !PT ;  /* 0x0000000c430c7209 */ /* 0x000fe20007810000 */
[C-C-:B------:R-:W-:Y:S01]  /*fe60*/  FFMA.FTZ R73, R2.reuse, R73, -R11.reuse ;  /* 0x0000004902497223 */ /* 0x140fe2000001080b */
[----:B------:R-:W-:-:S01]  /*fe70*/  FFMA.FTZ R76, R2, R76, -R11 ;  /* 0x0000004c024c7223 */ /* 0x000fc2000001080b */
[----:B--2---:R-:W-:Y:S01]  /*fe80*/  FADD.FTZ R19, R132, R19 ;  /* 0x0000001384137221 */ /* 0x004fe20000010000 */
[----:B------:R-:W-:Y:S01]  /*fe90*/  FMNMX.FTZ R12, R70, R12, !PT ;  /* 0x0000000c460c7209 */ /* 0x000fe20007810000 */
[----:B------:R-:W2:Y:S01]  /*fea0*/  MUFU.EX2 R105, R105 ;  /* 0x0000006900697308 */ /* 0x000ea20000000800 */
[----:B------:R-:W-:-:S01]  /*feb0*/  FFMA.FTZ R77, R2, R77, -R11 ;  /* 0x0000004d024d7223 */ /* 0x000fc2000001080b */
[----:B0-----:R-:W-:Y:S01]  /*fec0*/  FADD.FTZ R19, R133, R19 ;  /* 0x0000001385137221 */ /* 0x001fe20000010000 */
[----:B------:R-:W-:Y:S01]  /*fed0*/  FMNMX.FTZ R12, R71, R12, !PT ;  /* 0x0000000c470c7209 */ /* 0x000fe20007810000 */
[C-C-:B------:R-:W-:Y:S01]  /*fee0*/  FFMA.FTZ R80, R2.reuse, R80, -R11.reuse ;  /* 0x0000005002507223 */ /* 0x140fe2000001080b */
[----:B------:R-:W-:-:S01]  /*fef0*/  FFMA.FTZ R81, R2, R81, -R11 ;  /* 0x0000005102517223 */ /* 0x000fc2000001080b */
[C-C-:B------:R-:W-:Y:S01]  /*ff00*/  FFMA.FTZ R84, R2.reuse, R84, -R11.reuse ;  /* 0x0000005402547223 */ /* 0x140fe2000001080b */
[----:B------:R-:W-:-:S01]  /*ff10*/  FFMA.FTZ R85, R2, R85, -R11 ;  /* 0x0000005502557223 */ /* 0x000fc2000001080b */
[----:B------:R-:W0:Y:S01]  /*ff20*/  SHFL.BFLY PT, R13, R12, 0x2, 0x1f ;  /* 0x0c401f000c0d7f89 */ /* 0x000e2200000e0000 */
[----:B------:R-:W3:Y:S01]  /*ff30*/  MUFU.EX2 R108, R108 ;  /* 0x0000006c006c7308 */ /* 0x000ee20000000800 */
        /* <DEDUP_REMOVED lines=11> */
[----:B------:R-:W-:-:S04]  /*fff0*/  LOP3.LUT P0, RZ, R17, 0x40, RZ, 0xc0, !PT ;  /* 0x0000004011ff7812 */ /* 0x000fc8000780c0ff */
[----:B------:R-:W2:Y:S01]  /*10000*/  MUFU.EX2 R112, R112 ;  /* 0x0000007000707308 */ /* 0x000ea20000000800 */
[----:B---3--:R-:W-:-:S01]  /*10010*/  FADD.FTZ R19, R108, R19 ;  /* 0x000000136c137221 */ /* 0x008fc20000010000 */
[----:B0-----:R-:W-:-:S06]  /*10020*/  FMNMX.FTZ R12, R12, R13, !PT ;  /* 0x0000000d0c0c7209 */ /* 0x001fcc0007810000 */
[----:B------:R-:W0:Y:S01]  /*10030*/  MUFU.EX2 R113, R113 ;  /* 0x0000007100717308 */ /* 0x000e220000000800 */
[----:B-1----:R-:W-:-:S01]  /*10040*/  FADD.FTZ R19, R109, R19 ;  /* 0x000000136d137221 */ /* 0x002fc20000010000 */
[----:B------:R-:W1:Y:S06]  /*10050*/  SHFL.BFLY PT, R13, R12, 0x1, 0x1f ;  /* 0x0c201f000c0d7f89 */ /* 0x000e6c00000e0000 */
[----:B------:R-:W3:Y:S01]  /*10060*/  MUFU.EX2 R116, R116 ;  /* 0x0000007400747308 */ /* 0x000ee20000000800 */
[----:B--2---:R-:W-:-:S07]  /*10070*/  FADD.FTZ R19, R112, R19 ;  /* 0x0000001370137221 */ /* 0x004fce0000010000 */
[----:B------:R-:W2:Y:S01]  /*10080*/  MUFU.EX2 R117, R117 ;  /* 0x0000007500757308 */ /* 0x000ea20000000800 */
[----:B0-----:R-:W-:-:S07]  /*10090*/  FADD.FTZ R19, R113, R19 ;  /* 0x0000001371137221 */ /* 0x001fce0000010000 */
[----:B------:R-:W0:Y:S01]  /*100a0*/  MUFU.EX2 R88, R88 ;  /* 0x0000005800587308 */ /* 0x000e220000000800 */
[----:B---3--:R-:W-:-:S01]  /*100b0*/  FADD.FTZ R19, R116, R19 ;  /* 0x0000001374137221 */ /* 0x008fc20000010000 */
[----:B-1----:R-:W-:-:S04]  /*100c0*/  FMNMX.FTZ R12, R12, R13, !PT ;  /* 0x0000000d0c0c7209 */ /* 0x002fc80007810000 */
[----:B------:R-:W-:Y:S02]  /*100d0*/  FSETP.NEU.FTZ.AND P1, PT, R12, -INF , PT ;  /* 0xff8000000c00780b */ /* 0x000fe40003f3d000 */
[----:B------:R-:W1:Y:S01]  /*100e0*/  MUFU.EX2 R89, R89 ;  /* 0x0000005900597308 */ /* 0x000e620000000800 */
[----:B--2---:R-:W-:-:S01]  /*100f0*/  FADD.FTZ R19, R117, R19 ;  /* 0x0000001375137221 */ /* 0x004fc20000010000 */
[----:B------:R-:W-:-:S05]  /*10100*/  FSEL R13, R12, RZ, P1 ;  /* 0x000000ff0c0d7208 */ /* 0x000fca0000800000 */
[----:B------:R-:W-:Y:S01]  /*10110*/  FADD.FTZ R0, -R13, R0 ;  /* 0x000000000d007221 */ /* 0x000fe20000010100 */
[----:B------:R-:W-:-:S01]  /*10120*/  FFMA.FTZ R13, R2, R12, -8 ;  /* 0xc1000000020d7423 */ /* 0x000fc2000001000c */
[----:B------:R-:W2:Y:S01]  /*10130*/  MUFU.EX2 R92, R92 ;  /* 0x0000005c005c7308 */ /* 0x000ea20000000800 */
[----:B0-----:R-:W-:-:S01]  /*10140*/  FADD.FTZ R19, R88, R19 ;  /* 0x0000001358137221 */ /* 0x001fc20000010000 */
[----:B------:R-:W-:Y:S02]  /*10150*/  FMUL.FTZ R0, R2, R0 ;  /* 0x0000000002007220 */ /* 0x000fe40000410000 */
[----:B------:R-:W-:Y:S01]  /*10160*/  FSEL R13, R13, RZ, P1 ;  /* 0x000000ff0d0d7208 */ /* 0x000fe20000800000 */
[----:B-1----:R-:W-:-:S03]  /*10170*/  FADD.FTZ R19, R89, R19 ;  /* 0x0000001359137221 */ /* 0x002fc60000010000 */
        /* <DEDUP_REMOVED lines=20> */
[----:B------:R-:W-:Y:S01]  /*102c0*/  FFMA.FTZ R91, R2, R91, -R13 ;  /* 0x0000005b025b7223 */ /* 0x000fe2000001080d */
[----:B--2---:R-:W-:-:S01]  /*102d0*/  FADD.FTZ R19, R92, R19 ;  /* 0x000000135c137221 */ /* 0x004fc20000010000 */
        /* <DEDUP_REMOVED lines=129> */
[----:B--2---:R-:W-:-:S05]  /*10af0*/  FADD.FTZ R19, R11, R19 ;  /* 0x000000130b137221 */ /* 0x004fca0000010000 */
[----:B------:R2:W-:Y:S02]  /*10b00*/  STL [R1], R19 ;  /* 0x0000001301007387 */ /* 0x0005e40000100800 */
        /* <DEDUP_REMOVED lines=9> */
[----:B-1----:R-:W-:-:S04]  /*10ba0*/  FADD.FTZ R21, R67, R21 ;  /* 0x0000001543157221 */ /* 0x002fc80000010000 */
[----:B---3--:R-:W-:-:S04]  /*10bb0*/  FADD.FTZ R21, R70, R21 ;  /* 0x0000001546157221 */ /* 0x008fc80000010000 */
[----:B0-----:R-:W-:Y:S01]  /*10bc0*/  FADD.FTZ R21, R13, R21 ;  /* 0x000000150d157221 */ /* 0x001fe20000010000 */
[----:B--2---:R-:W-:Y:S06]  /*10bd0*/  @!P0 BRA `(.L_x_12276) ;  /* 0x0000000000048947 */ /* 0x004fec0003800000 */
[----:B------:R-:W-:Y:S01]  /*10be0*/  BPT.TRAP 0x1 ;  /* 0x000000040000795c */ /* 0x000fe20000300000 */
.L_x_12276:
        /* <DEDUP_REMOVED lines=80> */
[C---:B--2---:R-:W-:Y:S01]  /*110f0*/  ISETP.GT.AND P1, PT, R8.reuse, R19, PT ;  /* 0x000000130800720c */ /* 0x044fe20003f24270 */
[----:B------:R-:W-:Y:S02]  /*11100*/  VIADD R8, R8, 0xffffffff ;  /* 0xffffffff08087836 */ /* 0x000fe40000000000 */
[----:B------:R-:W-:-:S10]  /*11110*/  IMAD.MOV.U32 R19, RZ, RZ, R15 ;  /* 0x000000ffff137224 */ /* 0x000fd400078e000f */
[----:B0-----:R-:W-:Y:S05]  /*11120*/  @P1 BRA `(.L_x_12277) ;  /* 0xffffffbc00801947 */ /* 0x001fea000383ffff */
[----:B------:R-:W-:Y:S05]  /*11130*/  BSYNC B0 ;  /* 0x0000000000007941 */ /* 0x000fea0003800000 */
.L_x_12257:
[----:B------:R-:W-:Y:S02]  /*11140*/  IMAD.MOV.U32 R0, RZ, RZ, R12 ;  /* 0x000000ffff007224 */ /* 0x000fe400078e000c */
[----:B------:R-:W-:Y:S02]  /*11150*/  IMAD.MOV.U32 R3, RZ, RZ, R10 ;  /* 0x000000ffff037224 */ /* 0x000fe400078e000a */
[----:B------:R-:W-:Y:S02]  /*11160*/  IMAD.MOV.U32 R19, RZ, RZ, R15 ;  /* 0x000000ffff137224 */ /* 0x000fe400078e000f */
[----:B------:R-:W-:-:S07]  /*11170*/  IMAD.MOV.U32 R156, RZ, RZ, R14 ;  /* 0x000000ffff9c7224 */ /* 0x000fce00078e000e */
.L_x_12256:
[----:B------:R-:W-:Y:S05]  /*11180*/  BSYNC B1 ;  /* 0x0000000000017941 */ /* 0x000fea0003800000 */
.L_x_12255:
[----:B------:R-:W2:Y:S01]  /*11190*/  LDL R10, [R1+0x1c] ;  /* 0x00001c00010a7983 */ /* 0x000ea20000100800 */
[----:B------:R-:W0:Y:S03]  /*111a0*/  LDC R11, c[0x0][0x448] ;  /* 0x00011200ff0b7b82 */ /* 0x000e260000000800 */
[----:B------:R-:W3:Y:S04]  /*111b0*/  LDL R15, [R1+0x4] ;  /* 0x00000400010f7983 */ /* 0x000ee80000100800 */
        /* <DEDUP_REMOVED lines=27> */
.L_x_12280:
[----:B------:R-:W-:-:S13]  /*11370*/  ISETP.NE.AND P1, PT, R14, 0x1, PT ;  /* 0x000000010e00780c */ /* 0x000fda0003f25270 */
[----:B------:R-:W0:Y:S02]  /*11380*/  @P1 LDC.64 R12, c[0x0][0x9e8] ;  /* 0x00027a00ff0c1b82 */ /* 0x000e240000000a00 */
[----:B0-----:R-:W-:-:S05]  /*11390*/  @P1 IMAD.HI.U32 R12, R10, R12, RZ ;  /* 0x0000000c0a0c1227 */ /* 0x001fca00078e00ff */
[----:B------:R-:W-:-:S07]  /*113a0*/  @P1 SHF.R.U32.HI R10, RZ, R13, R12 ;  /* 0x0000000dff0a1219 */ /* 0x000fce000001160c */
.L_x_12281:
[----:B------:R-:W-:Y:S05]  /*113b0*/  BSYNC B0 ;  /* 0x0000000000007941 */ /* 0x000fea0003800000 */
.L_x_12279:
[----:B------:R-:W-:-:S05]  /*113c0*/  IMAD R10, R10, R14, RZ ;  /* 0x0000000e0a0a7224 */ /* 0x000fca00078e02ff */
[----:B------:R-:W-:-:S07]  /*113d0*/  VIMNMX R9, R9, R10, !PT ;  /* 0x0000000a09097248 */ /* 0x000fce0007fe0100 */
.L_x_12278:
[----:B------:R-:W2:Y:S01]  /*113e0*/  LDL R11, [R1+0x40] ;  /* 0x00004000010b7983 */ /* 0x000ea20000100800 */
[----:B------:R-:W-:Y:S01]  /*113f0*/  VIADD R9, R9, 0x9f ;  /* 0x0000009f09097836 */ /* 0x000fe20000000000 */
[----:B------:R-:W-:Y:S03]  /*11400*/  BSSY B0, `(.L_x_12282) ;  /* 0x000025c000007945 */ /* 0x000fe60003800000 */
[----:B------:R-:W-:-:S05]  /*11410*/  IMAD.HI R9, R9, 0x66666667, RZ ;  /* 0x6666666709097827 */ /* 0x000fca00078e02ff */
[----:B------:R-:W-:-:S04]  /*11420*/  SHF.R.U32.HI R10, RZ, 0x1f, R9 ;  /* 0x0000001fff0a7819 */ /* 0x000fc80000011609 */
[----:B------:R-:W-:-:S04]  /*11430*/  LEA.HI.SX32 R10, R9, R10, 0x1a ;  /* 0x0000000a090a7211 */ /* 0x000fc800078fd2ff */
        /* <DEDUP_REMOVED lines=8> */
[----:B------:R-:W-:Y:S02]  /*114c0*/  IMAD.MOV.U32 R9, RZ, RZ, R156 ;  /* 0x000000ffff097224 */ /* 0x000fe400078e009c */
[----:B------:R-:W-:-:S07]  /*114d0*/  IMAD.MOV.U32 R8, RZ, RZ, R19 ;  /* 0x000000ffff087224 */ /* 0x000fce00078e0013 */
.L_x_12296:
[----:B------:R-:W-:-:S04]  /*114e0*/  ISETP.NE.AND P1, PT, R8, 0x1, PT ;  /* 0x000000010800780c */ /* 0x000fc80003f25270 */
[----:B------:R-:W-:-:S04]  /*114f0*/  SEL R156, RZ, 0x1, P1 ;  /* 0x00000001ff9c7807 */ /* 0x000fc80000800000 */
[----:B------:R-:W-:Y:S01]  /*11500*/  LOP3.LUT R156, R9, R156, RZ, 0x3c, !PT ;  /* 0x0000009c099c7212 */ /* 0x000fe200078e3cff */
[----:B------:R-:W-:Y:S06]  /*11510*/  @!P0 BRA `(.L_x_12285) ;  /* 0x0000000000048947 */ /* 0x000fec0003800000 */
[----:B------:R-:W-:Y:S01]  /*11520*/  BPT.TRAP 0x1 ;  /* 0x000000040000795c */ /* 0x000fe20000300000 */
.L_x_12285:
        /* <DEDUP_REMOVED lines=8> */
.L_x_12286:
        /* <DEDUP_REMOVED lines=8> */
.L_x_12288:
[----:B------:R-:W-:Y:S05]  /*11630*/  BSYNC B2 ;  /* 0x0000000000027941 */ /* 0x000fea0003800000 */
.L_x_12287:
[----:B------:R-:W-:Y:S01]  /*11640*/  IMAD.MOV.U32 R12, RZ, RZ, R0 ;  /* 0x000000ffff0c7224 */ /* 0x000fe200078e0000 */
        /* <DEDUP_REMOVED lines=30> */
[----:B------:R-:W-:Y:S01]  /*11830*/  R2UR UR14, R56 ;  /* 0x00000000380e72ca */ /* 0x000fe200000e0000 */
[----:B------:R-:W-:Y:S01]  /*11840*/  VIADD R56, R0, 0x102 ;  /* 0x0000010200387836 */ /* 0x000fe20000000000 */
[----:B------:R-:W-:Y:S01]  /*11850*/  R2UR UR15, R57 ;  /* 0x00000000390f72ca */ /* 0x000fe200000e0000 */
[----:B------:R-:W-:Y:S01]  /*11860*/  IMAD.MOV.U32 R57, RZ, RZ, -0x7fffffe0 ;  /* 0x80000020ff397424 */ /* 0x000fe200078e00ff */
[----:B------:R-:W-:-:S02]  /*11870*/  R2UR UR4, R4 ;  /* 0x00000000040472ca */ /* 0x000fc400000e0000 */
[----:B------:R-:W-:Y:S02]  /*11880*/  R2UR UR5, R5 ;  /* 0x00000000050572ca */ /* 0x000fe400000e0000 */
        /* <DEDUP_REMOVED lines=50> */
.L_x_12290:
[----:B------:R-:W-:Y:S01]  /*11bb0*/  SHF.L.U32 R0, R9, 0x1f, RZ ;  /* 0x0000001f09007819 */ /* 0x000fe200000006ff */
[----:B------:R-:W-:-:S04]  /*11bc0*/  IMAD R15, R8, 0x8, R18 ;  /* 0x00000008080f7824 */ /* 0x000fc800078e0212 */
[----:B------:R2:W3:Y:S01]  /*11bd0*/  SYNCS.PHASECHK.TRANS64.TRYWAIT P1, [R15+URZ+0x13250], R0 ;  /* 0x013250000f0075a7 */ /* 0x0004e2000802017f */
[----:B------:R-:W-:Y:S05]  /*11be0*/  @!P0 BRA `(.L_x_12291) ;  /* 0x0000000000048947 */ /* 0x000fea0003800000 */
[----:B------:R-:W-:Y:S01]  /*11bf0*/  BPT.TRAP 0x1 ;  /* 0x000000040000795c */ /* 0x000fe20000300000 */
.L_x_12291:
[----:B------:R-:W-:Y:S04]  /*11c00*/  BSSY B2, `(.L_x_12292) ;  /* 0x0000004000027945 */ /* 0x000fe80003800000 */
[----:B---3--:R-:W-:Y:S05]  /*11c10*/  @P1 BRA `(.L_x_12293) ;  /* 0x0000000000081947 */ /* 0x008fea0003800000 */
[----:B------:R-:W3:Y:S02]  /*11c20*/  SYNCS.PHASECHK.TRANS64.TRYWAIT P1, [R15+URZ+0x13250], R0 ;  /* 0x013250000f0075a7 */ /* 0x000ee4000802017f */
[----:B---3--:R-:W-:Y:S05]  /*11c30*/  @!P1 BRA `(.L_x_12294) ;  /* 0x0000011000149947 */ /* 0x008fea0003800000 */
.L_x_12293:
[----:B------:R-:W-:Y:S05]  /*11c40*/  BSYNC B2 ;  /* 0x0000000000027941 */ /* 0x000fea0003800000 */
.L_x_12292:
[----:B------:R-:W-:Y:S01]  /*11c50*/  VIADD R9, R18, 0x1000 ;  /* 0x0000100012097836 */ /* 0x000fe20000000000 */
[----:B------:R-:W-:-:S04]  /*11c60*/  WARPGROUP.ARRIVE ;  /* 0x00000000000079c5 */ /* 0x000fc80000000000 */
[----:B------:R-:W-:-:S04]  /*11c70*/  SHF.R.U32.HI R9, RZ, 0x4, R9 ;  /* 0x00000004ff097819 */ /* 0x000fc80000011609 */
[----:B------:R-:W-:-:S04]  /*11c80*/  LOP3.LUT R9, R9, 0x3fff, RZ, 0xc0, !PT ;  /* 0x00003fff09097812 */ /* 0x000fc800078ec0ff */
[----:B------:R-:W-:-:S05]  /*11c90*/  LOP3.LUT R9, R9, 0x10000, RZ, 0xfc, !PT ;  /* 0x0001000009097812 */ /* 0x000fca00078efcff */
[----:B------:R-:W-:Y:S02]  /*11ca0*/  IMAD R8, R8, 0x280, R9 ;  /* 0x0000028008087824 */ /* 0x000fe400078e0209 */
[----:B------:R-:W-:-:S03]  /*11cb0*/  IMAD.MOV.U32 R9, RZ, RZ, -0x3ffffff0 ;  /* 0xc0000010ff097424 */ /* 0x000fc600078e00ff */
[----:B------:R-:W-:Y:S02]  /*11cc0*/  R2UR UR6, R8 ;  /* 0x00000000080672ca */ /* 0x000fe400000e0000 */
[----:B------:R-:W-:-:S13]  /*11cd0*/  R2UR UR7, R9 ;  /* 0x00000000090772ca */ /* 0x000fda00000e0000 */
[----:B------:R-:W-:Y:S01]  /*11ce0*/  QGMMA.64x64x32.F32.E4M3.E4M3 R24, R152, gdesc[UR4], R24, gsb0 ;  /* 0x00e0000498187df3 */ /* 0x000fe20008000818 */
[----:B--23--:R-:W-:-:S04]  /*11cf0*/  FMNMX.FTZ R0, R120, R10, !PT ;  /* 0x0000000a78007209 */ /* 0x00cfc80007810000 */
[----:B------:R-:W-:-:S04]  /*11d00*/  FMNMX.FTZ R0, R121, R0, !PT ;  /* 0x0000000079007209 */ /* 0x000fc80007810000 */
[----:B------:R-:W-:Y:S02]  /*11d10*/  FMNMX.FTZ R9, R124, R0, !PT ;  /* 0x000000007c097209 */ /* 0x000fe40007810000 */
[----:B------:R-:W-:-:S04]  /*11d20*/  FMNMX.FTZ R0, R122, R11, !PT ;  /* 0x0000000b7a007209 */ /* 0x000fc80007810000 */
[----:B------:R-:W-:Y:S01]  /*11d30*/  FMNMX.FTZ R0, R123, R0, !PT ;  /* 0x000000007b007209 */ /* 0x000fe20007810000 */
[----:B------:R-:W-:Y:S02]  /*11d40*/  WARPGROUP.DEPBAR.LE gsb0, 0x0 ;  /* 0x00008000000079c5 */ /* 0x000fe40000010000 */
[----:B------:R-:W2:Y:S01]  /*11d50*/  LDL.LU R155, [R1] ;  /* 0x00000000019b7983 */ /* 0x000ea20000300800 */
[----:B------:R-:W-:Y:S01]  /*11d60*/  FMNMX.FTZ R0, R126, R0, !PT ;  /* 0x000000007e007209 */ /* 0x000fe20007810000 */
[----:B------:R-:W-:Y:S01]  /*11d70*/  VIADD R12, R8, 0x80 ;  /* 0x00000080080c7836 */ /* 0x000fe20000000000 */
[----:B------:R-:W-:Y:S01]  /*11d80*/  FMNMX.FTZ R9, R125, R9, !PT ;  /* 0x000000097d097209 */ /* 0x000fe20007810000 */
[----:B------:R-:W-:Y:S01]  /*11d90*/  IMAD.MOV.U32 R13, RZ, RZ, -0x3ffffff0 ;  /* 0xc0000010ff0d7424 */ /* 0x000fe200078e00ff */
[----:B------:R-:W-:Y:S01]  /*11da0*/  FMNMX.FTZ R0, R127, R0, !PT ;  /* 0x000000007f007209 */ /* 0x000fe20007810000 */
[----:B------:R-:W-:Y:S01]  /*11db0*/  WARPGROUP.ARRIVE ;  /* 0x00000000000079c5 */ /* 0x000fe20000000000 */
        /* <DEDUP_REMOVED lines=45> */
[----:B------:R-:W-:Y:S01]  /*12090*/  FMNMX.FTZ R0, R74, R0, !PT ;  /* 0x000000004a007209 */ /* 0x000fe20007810000 */
[----:B------:R-:W-:Y:S01]  /*120a0*/  QGMMA.64x64x32.F32.E4M3.E4M3 R24, R148, gdesc[UR4], R24, gsb0 ;  /* 0x00e0000494187df3 */ /* 0x000fe20008000818 */
        /* <DEDUP_REMOVED lines=30> */
[----:B------:R-:W-:-:S02]  /*12290*/  R2UR UR6, R12 ;  /* 0x000000000c0672ca */ /* 0x000fc400000e0000 */
[----:B------:R-:W-:Y:S01]  /*122a0*/  R2UR UR7, R13 ;  /* 0x000000000d0772ca */ /* 0x000fe200000e0000 */
[----:B------:R-:W3:Y:S01]  /*122b0*/  SHFL.BFLY PT, R12, R9, 0x2, 0x1f ;  /* 0x0c401f00090c7f89 */ /* 0x000ee200000e0000 */
[----:B------:R-:W-:-:S03]  /*122c0*/  IMAD.MOV.U32 R13, RZ, RZ, -0x3ffffff0 ;  /* 0xc0000010ff0d7424 */ /* 0x000fc600078e00ff */
[----:B01----:R-:W0:Y:S01]  /*122d0*/  SHFL.BFLY PT, R3, R0, 0x2, 0x1f ;  /* 0x0c401f0000037f89 */ /* 0x003e2200000e0000 */
[----:B------:R-:W-:Y:S02]  /*122e0*/  WARPGROUP.DEPBAR.LE gsb0, 0x0 ;  /* 0x00008000000079c5 */ /* 0x000fe40000010000 */
[----:B------:R-:W-:-:S06]  /*122f0*/  WARPGROUP.ARRIVE ;  /* 0x00000000000079c5 */ /* 0x000fcc0000000000 */
[----:B------:R-:W-:Y:S01]  /*12300*/  QGMMA.64x64x32.F32.E4M3.E4M3 R24, R144, gdesc[UR4], R24, gsb0 ;  /* 0x00e0000490187df3 */ /* 0x000fe20008000818 */
[----:B------:R-:W-:Y:S02]  /*12310*/  R2UR UR7, R13 ;  /* 0x000000000d0772ca */ /* 0x000fe400000e0000 */
[----:B---3--:R-:W-:Y:S01]  /*12320*/  FMNMX.FTZ R9, R9, R12, !PT ;  /* 0x0000000c09097209 */ /* 0x008fe20007810000 */
[----:B------:R-:W-:Y:S01]  /*12330*/  VIADD R12, R8, 0x180 ;  /* 0x00000180080c7836 */ /* 0x000fe20000000000 */
[----:B0-----:R-:W-:-:S03]  /*12340*/  FMNMX.FTZ R0, R0, R3, !PT ;  /* 0x0000000300007209 */ /* 0x001fc60007810000 */
[----:B------:R-:W0:Y:S01]  /*12350*/  SHFL.BFLY PT, R3, R9, 0x1, 0x1f ;  /* 0x0c201f0009037f89 */ /* 0x000e2200000e0000 */
[----:B------:R-:W-:-:S03]  /*12360*/  R2UR UR6, R12 ;  /* 0x000000000c0672ca */ /* 0x000fc600000e0000 */
[----:B------:R-:W1:Y:S01]  /*12370*/  SHFL.BFLY PT, R12, R0, 0x1, 0x1f ;  /* 0x0c201f00000c7f89 */ /* 0x000e6200000e0000 */
[----:B0-----:R-:W-:Y:S02]  /*12380*/  FMNMX.FTZ R3, R9, R3, !PT ;  /* 0x0000000309037209 */ /* 0x001fe40007810000 */
[----:B-1----:R-:W-:-:S03]  /*12390*/  FMNMX.FTZ R0, R0, R12, !PT ;  /* 0x0000000c00007209 */ /* 0x002fc60007810000 */
[----:B------:R-:W-:Y:S02]  /*123a0*/  FADD.FTZ R10, -R3, R10 ;  /* 0x0000000a030a7221 */ /* 0x000fe40000010100 */
[----:B------:R-:W-:-:S01]  /*123b0*/  FADD.FTZ R9, -R0, R11 ;  /* 0x0000000b00097221 */ /* 0x000fc20000010100 */
[C---:B------:R-:W-:Y:S01]  /*123c0*/  FFMA.FTZ R11, R2.reuse, R3, -8 ;  /* 0xc1000000020b7423 */ /* 0x040fe20000010003 */
[C---:B------:R-:W-:Y:S02]  /*123d0*/  FMUL.FTZ R10, R2.reuse, R10 ;  /* 0x0000000a020a7220 */ /* 0x040fe40000410000 */
[C---:B------:R-:W-:Y:S01]  /*123e0*/  FMUL.FTZ R9, R2.reuse, R9 ;  /* 0x0000000902097220 */ /* 0x040fe20000410000 */
        /* <DEDUP_REMOVED lines=9> */
[----:B------:R-:W-:-:S02]  /*12480*/  IMAD.MOV.U32 R57, RZ, RZ, -0x3ffffff0 ;  /* 0xc0000010ff397424 */ /* 0x000fc400078e00ff */
        /* <DEDUP_REMOVED lines=22> */
[----:B------:R-:W-:-:S02]  /*125f0*/  WARPGROUP.DEPBAR.LE gsb0, 0x0 ;  /* 0x00008000000079c5 */ /* 0x000fc40000010000 */
[----:B------:R-:W-:Y:S01]  /*12600*/  WARPGROUP.ARRIVE ;  /* 0x00000000000079c5 */ /* 0x000fe20000000000 */
        /* <DEDUP_REMOVED lines=14> */
[----:B------:R-:W-:Y:S01]  /*126f0*/  QGMMA.64x64x32.F32.E4M3.E4M3 R24, R140, gdesc[UR4], R24, gsb0 ;  /* 0x00e000048c187df3 */ /* 0x000fe20008000818 */
[----:B------:R-:W-:-:S01]  /*12700*/  FFMA.FTZ R69, R2, R0, -8 ;  /* 0xc100000002457423 */ /* 0x000fc20000010000 */
[----:B------:R-:W4:Y:S01]  /*12710*/  MUFU.EX2 R124, R124 ;  /* 0x0000007c007c7308 */ /* 0x000f220000000800 */
[----:B------:R-:W-:Y:S01]  /*12720*/  R2UR UR7, R57 ;  /* 0x00000000390772ca */ /* 0x000fe200000e0000 */
[----:B------:R-:W-:-:S02]  /*12730*/  VIADD R56, R8, 0x200 ;  /* 0x0000020008387836 */ /* 0x000fc40000000000 */
[----:B------:R-:W-:-:S01]  /*12740*/  FFMA.FTZ R122, R2, R122, -R69 ;  /* 0x0000007a027a7223 */ /* 0x000fc20000010845 */
[C-C-:B------:R-:W-:Y:S01]  /*12750*/  FFMA.FTZ R123, R2.reuse, R123, -R69.reuse ;  /* 0x0000007b027b7223 */ /* 0x140fe20000010845 */
[----:B------:R-:W-:-:S01]  /*12760*/  FFMA.FTZ R8, R2, R99, -R69 ;  /* 0x0000006302087223 */ /* 0x000fc20000010845 */
[C-C-:B------:R-:W-:Y:S01]  /*12770*/  FFMA.FTZ R126, R2.reuse, R126, -R69.reuse ;  /* 0x0000007e027e7223 */ /* 0x140fe20000010845 */
[----:B------:R-:W-:-:S01]  /*12780*/  FFMA.FTZ R127, R2, R127, -R69 ;  /* 0x0000007f027f7223 */ /* 0x000fc20000010845 */
[----:B------:R-:W5:Y:S01]  /*12790*/  MUFU.EX2 R125, R125 ;  /* 0x0000007d007d7308 */ /* 0x000f620000000800 */
        /* <DEDUP_REMOVED lines=13> */
[----:B------:R-:W-:Y:S01]  /*12870*/  FFMA.FTZ R90, R2, R90, -R69 ;  /* 0x0000005a025a7223 */ /* 0x000fe20000010845 */
[----:B--2---:R-:W-:-:S01]  /*12880*/  FFMA.FTZ R57, R10, R155, R12 ;  /* 0x0000009b0a397223 */ /* 0x004fc2000001000c */
[----:B------:R-:W-:Y:S01]  /*12890*/  MUFU.EX2 R9, R9 ;  /* 0x0000000900097308 */ /* 0x000fe20000000800 */
[----:B------:R-:W-:-:S01]  /*128a0*/  FFMA.FTZ R91, R2, R91, -R69 ;  /* 0x0000005b025b7223 */ /* 0x000fc20000010845 */
[----:B------:R-:W-:Y:S01]  /*128b0*/  FFMA.FTZ R94, R2, R94, -R69 ;  /* 0x0000005e025e7223 */ /* 0x000fe20000010845 */
[----:B0-----:R-:W-:-:S01]  /*128c0*/  FADD.FTZ R57, R13, R57 ;  /* 0x000000390d397221 */ /* 0x001fc20000010000 */
[----:B------:R-:W-:Y:S01]  /*128d0*/  R2UR UR6, R56 ;  /* 0x00000000380672ca */ /* 0x000fe200000e0000 */
[----:B------:R-:W-:-:S01]  /*128e0*/  FFMA.FTZ R95, R2, R95, -R69 ;  /* 0x0000005f025f7223 */ /* 0x000fc20000010845 */
[----:B------:R-:W-:Y:S01]  /*128f0*/  FFMA.FTZ R98, R2, R98, -R69 ;  /* 0x0000006202627223 */ /* 0x000fe20000010845 */
[----:B-1----:R-:W-:-:S01]  /*12900*/  FADD.FTZ R99, R120, R57 ;  /* 0x0000003978637221 */ /* 0x002fc20000010000 */
[----:B------:R-:W0:Y:S01]  /*12910*/  MUFU.EX2 R122, R122 ;  /* 0x0000007a007a7308 */ /* 0x000e220000000800 */
[----:B------:R-:W-:-:S01]  /*12920*/  FFMA.FTZ R56, R2, R102, -R69 ;  /* 0x0000006602387223 */ /* 0x000fc20000010845 */
[----:B------:R-:W-:Y:S01]  /*12930*/  FFMA.FTZ R103, R2, R103, -R69 ;  /* 0x0000006702677223 */ /* 0x000fe20000010845 */
[----:B---3--:R-:W-:-:S01]  /*12940*/  FADD.FTZ R99, R121, R99 ;  /* 0x0000006379637221 */ /* 0x008fc20000010000 */
[----:B------:R-:W1:Y:S01]  /*12950*/  S2R R155, SR_TID.X ;  /* 0x00000000009b7919 */ /* 0x000e620000002100 */
[----:B------:R-:W-:-:S01]  /*12960*/  FFMA.FTZ R74, R2, R74, -R69 ;  /* 0x0000004a024a7223 */ /* 0x000fc20000010845 */
[----:B------:R-:W-:Y:S01]  /*12970*/  FFMA.FTZ R75, R2, R75, -R69 ;  /* 0x0000004b024b7223 */ /* 0x000fe20000010845 */
[----:B----4-:R-:W-:-:S01]  /*12980*/  FADD.FTZ R99, R124, R99 ;  /* 0x000000637c637221 */ /* 0x010fc20000010000 */
[----:B------:R-:W2:Y:S01]  /*12990*/  MUFU.EX2 R129, R129 ;  /* 0x0000008100817308 */ /* 0x000ea20000000800 */
[----:B------:R-:W-:-:S01]  /*129a0*/  FFMA.FTZ R78, R2, R78, -R69 ;  /* 0x0000004e024e7223 */ /* 0x000fc20000010845 */
[----:B------:R-:W-:Y:S01]  /*129b0*/  FFMA.FTZ R79, R2, R79, -R69 ;  /* 0x0000004f024f7223 */ /* 0x000fe20000010845 */
[----:B-----5:R-:W-:-:S01]  /*129c0*/  FADD.FTZ R99, R125, R99 ;  /* 0x000000637d637221 */ /* 0x020fc20000010000 */
[C-C-:B------:R-:W-:Y:S01]  /*129d0*/  FFMA.FTZ R82, R2.reuse, R82, -R69.reuse ;  /* 0x0000005202527223 */ /* 0x140fe20000010845 */
[----:B------:R-:W-:-:S01]  /*129e0*/  FFMA.FTZ R83, R2, R83, -R69 ;  /* 0x0000005302537223 */ /* 0x000fc20000010845 */
[----:B------:R-:W-:Y:S01]  /*129f0*/  FFMA.FTZ R86, R2, R86, -R69 ;  /* 0x0000005602567223 */ /* 0x000fe20000010845 */
[----:B------:R-:W-:-:S01]  /*12a00*/  FADD.FTZ R99, R128, R99 ;  /* 0x0000006380637221 */ /* 0x000fc20000010000 */
[----:B------:R-:W3:Y:S01]  /*12a10*/  MUFU.EX2 R123, R123 ;  /* 0x0000007b007b7308 */ /* 0x000ee20000000800 */
        /* <DEDUP_REMOVED lines=11> */
[----:B------:R-:W-:-:S04]  /*12ad0*/  FFMA.FTZ R69, R2, R71, -R69 ;  /* 0x0000004702457223 */ /* 0x000fc80000010845 */
[----:B------:R-:W2:Y:S01]  /*12ae0*/  MUFU.EX2 R126, R126 ;  /* 0x0000007e007e7308 */ /* 0x000ea20000000800 */
[----:B---3--:R-:W-:-:S01]  /*12af0*/  FADD.FTZ R21, R123, R21 ;  /* 0x000000157b157221 */ /* 0x008fc20000010000 */
[----:B-1----:R-:W-:-:S06]  /*12b00*/  LOP3.LUT R102, R155, 0x7f, RZ, 0xc0, !PT ;  /* 0x0000007f9b667812 */ /* 0x002fcc00078ec0ff */
[----:B------:R-:W1:Y:S01]  /*12b10*/  MUFU.EX2 R105, R105 ;  /* 0x0000006900697308 */ /* 0x000e620000000800 */
[----:B0-----:R-:W-:-:S01]  /*12b20*/  FADD.FTZ R99, R104, R99 ;  /* 0x0000006368637221 */ /* 0x001fc20000010000 */
[----:B------:R-:W-:Y:S01]  /*12b30*/  ISETP.NE.AND P1, PT, R102, RZ, PT ;  /* 0x000000ff6600720c */ /* 0x000fe20003f25270 */
[----:B------:R-:W-:Y:S02]  /*12b40*/  WARPGROUP.DEPBAR.LE gsb0, 0x0 ;  /* 0x00008000000079c5 */ /* 0x000fe40000010000 */
[----:B------:R-:W-:-:S03]  /*12b50*/  WARPGROUP.ARRIVE ;  /* 0x00000000000079c5 */ /* 0x000fc60000000000 */
[----:B------:R-:W0:Y:S01]  /*12b60*/  MUFU.EX2 R127, R127 ;  /* 0x0000007f007f7308 */ /* 0x000e220000000800 */
[----:B--2---:R-:W-:-:S02]  /*12b70*/  FADD.FTZ R21, R126, R21 ;  /* 0x000000157e157221 */ /* 0x004fc40000010000 */
[----:B------:R-:W-:Y:S04]  /*12b80*/  QGMMA.64x64x32.F32.E4M3.E4M3 R24, R136, gdesc[UR4], R24, gsb0 ;  /* 0x00e0000488187df3 */ /* 0x000fe80008000818 */
[----:B------:R-:W-:Y:S01]  /*12b90*/  @!P1 VIADD R14, R14, 0x13240 ;  /* 0x000132400e0e9836 */ /* 0x000fe20000000000 */
[----:B------:R-:W2:Y:S01]  /*12ba0*/  MUFU.EX2 R108, R108 ;  /* 0x0000006c006c7308 */ /* 0x000ea20000000800 */
[----:B-1----:R-:W-:-:S03]  /*12bb0*/  FADD.FTZ R99, R105, R99 ;  /* 0x0000006369637221 */ /* 0x002fc60000010000 */
[----:B------:R-:W-:-:S04]  /*12bc0*/  @!P1 PRMT R14, RZ, 0x654, R14 ;  /* 0x00000654ff0e9816 */ /* 0x000fc8000000000e */
        /* <DEDUP_REMOVED lines=121> */
[----:B-1----:R-:W-:-:S05]  /*13360*/  FADD.FTZ R14, R11, R99 ;  /* 0x000000630b0e7221 */ /* 0x002fca0000010000 */
[----:B------:R1:W-:Y:S02]  /*13370*/  STL [R1], R14 ;  /* 0x0000000e01007387 */ /* 0x0003e40000100800 */
        /* <DEDUP_REMOVED lines=9> */
[----:B--2---:R-:W-:-:S04]  /*13410*/  FADD.FTZ R21, R67, R21 ;  /* 0x0000001543157221 */ /* 0x004fc80000010000 */
[----:B---3--:R-:W-:-:S04]  /*13420*/  FADD.FTZ R21, R70, R21 ;  /* 0x0000001546157221 */ /* 0x008fc80000010000 */
[----:B0-----:R-:W-:Y:S01]  /*13430*/  FADD.FTZ R21, R69, R21 ;  /* 0x0000001545157221 */ /* 0x001fe20000010000 */
[----:B-1----:R-:W-:Y:S06]  /*13440*/  @!P0 BRA `(.L_x_12295) ;  /* 0x0000000000048947 */ /* 0x002fec0003800000 */
[----:B------:R-:W-:Y:S01]  /*13450*/  BPT.TRAP 0x1 ;  /* 0x000000040000795c */ /* 0x000fe20000300000 */
.L_x_12295:
        /* <DEDUP_REMOVED lines=81> */
[C---:B--2---:R-:W-:Y:S01]  /*13970*/  ISETP.GT.AND P1, PT, R20.reuse, R14, PT ;  /* 0x0000000e1400720c */ /* 0x044fe20003f24270 */
[----:B------:R-:W-:-:S12]  /*13980*/  VIADD R20, R20, 0xffffffff ;  /* 0xffffffff14147836 */ /* 0x000fd80000000000 */
[----:B0-----:R-:W-:Y:S05]  /*13990*/  @P1 BRA `(.L_x_12296) ;  /* 0xffffffd800d01947 */ /* 0x001fea000383ffff */
[----:B------:R-:W-:Y:S05]  /*139a0*/  BSYNC B1 ;  /* 0x0000000000017941 */ /* 0x000fea0003800000 */
.L_x_12284:
[----:B------:R-:W-:-:S07]  /*139b0*/  IMAD.MOV.U32 R8, RZ, RZ, R20 ;  /* 0x000000ffff087224 */ /* 0x000fce00078e0014 */
.L_x_12283:
[----:B------:R-:W-:Y:S05]  /*139c0*/  BSYNC B0 ;  /* 0x0000000000007941 */ /* 0x000fea0003800000 */
.L_x_12282:
        /* <DEDUP_REMOVED lines=8> */
.L_x_12318:
[----:B------:R-:W-:-:S04]  /*13a50*/  ISETP.NE.AND P1, PT, R10, 0x1, PT ;  /* 0x000000010a00780c */ /* 0x000fc80003f25270 */
[----:B------:R-:W-:-:S04]  /*13a60*/  SEL R156, RZ, 0x1, P1 ;  /* 0x00000001ff9c7807 */ /* 0x000fc80000800000 */
[----:B------:R-:W-:Y:S01]  /*13a70*/  LOP3.LUT R156, R11, R156, RZ, 0x3c, !PT ;  /* 0x0000009c0b9c7212 */ /* 0x000fe200078e3cff */
[----:B------:R-:W-:Y:S06]  /*13a80*/  @!P0 BRA `(.L_x_12299) ;  /* 0x0000000000048947 */ /* 0x000fec0003800000 */
[----:B------:R-:W-:Y:S01]  /*13a90*/  BPT.TRAP 0x1 ;  /* 0x000000040000795c */ /* 0x000fe20000300000 */
.L_x_12299:
        /* <DEDUP_REMOVED lines=8> */
.L_x_12300:
        /* <DEDUP_REMOVED lines=8> */
.L_x_12302:
[----:B------:R-:W-:Y:S05]  /*13ba0*/  BSYNC B1 ;  /* 0x0000000000017941 */ /* 0x000fea0003800000 */
.L_x_12301:
        /* <DEDUP_REMOVED lines=10> */
[----:B------:R-:W-:Y:S01]  /*13c50*/  VIADD R56, R15, 0x180 ;  /* 0x000001800f387836 */ /* 0x000fe20000000000 */
        /* <DEDUP_REMOVED lines=76> */
.L_x_12304:
[----:B01----:R-:W-:Y:S01]  /*14120*/  SHF.L.U32 R3, R11, 0x1f, RZ ;  /* 0x0000001f0b037819 */ /* 0x003fe200000006ff */
[----:B------:R-:W-:-:S04]  /*14130*/  IMAD R15, R10, 0x8, R18 ;  /* 0x000000080a0f7824 */ /* 0x000fc800078e0212 */
[----:B------:R0:W1:Y:S01]  /*14140*/  SYNCS.PHASECHK.TRANS64.TRYWAIT P1, [R15+URZ+0x13250], R3 ;  /* 0x013250030f0075a7 */ /* 0x000062000802017f */
[----:B------:R-:W-:Y:S05]  /*14150*/  @!P0 BRA `(.L_x_12305) ;  /* 0x0000000000048947 */ /* 0x000fea0003800000 */
[----:B------:R-:W-:Y:S01]  /*14160*/  BPT.TRAP 0x1 ;  /* 0x000000040000795c */ /* 0x000fe20000300000 */
.L_x_12305:
[----:B------:R-:W-:Y:S04]  /*14170*/  BSSY B1, `(.L_x_12306) ;  /* 0x0000004000017945 */ /* 0x000fe80003800000 */
[----:B-1----:R-:W-:Y:S05]  /*14180*/  @P1 BRA `(.L_x_12307) ;  /* 0x0000000000081947 */ /* 0x002fea0003800000 */
[----:B------:R-:W1:Y:S02]  /*14190*/  SYNCS.PHASECHK.TRANS64.TRYWAIT P1, [R15+URZ+0x13250], R3 ;  /* 0x013250030f0075a7 */ /* 0x000e64000802017f */
[----:B-1----:R-:W-:Y:S05]  /*141a0*/  @!P1 BRA `(.L_x_12308) ;  /* 0x000000e800e09947 */ /* 0x002fea0003800000 */
.L_x_12307:
[----:B------:R-:W-:Y:S05]  /*141b0*/  BSYNC B1 ;  /* 0x0000000000017941 */ /* 0x000fea0003800000 */
.L_x_12306:
[----:B------:R-:W-:Y:S01]  /*141c0*/  VIADD R11, R18, 0x1000 ;  /* 0x00001000120b7836 */ /* 0x000fe20000000000 */
[----:B------:R-:W-:Y:S01]  /*141d0*/  WARPGROUP.ARRIVE ;  /* 0x00000000000079c5 */ /* 0x000fe20000000000 */
[----:B------:R-:W-:Y:S01]  /*141e0*/  IMAD.MOV.U32 R13, RZ, RZ, -0x3ffffff0 ;  /* 0xc0000010ff0d7424 */ /* 0x000fe200078e00ff */
[----:B------:R-:W2:Y:S01]  /*141f0*/  LDL R20, [R1+0x18] ;  /* 0x0000180001147983 */ /* 0x000ea20000100800 */
[----:B01----:R-:W0:Y:S01]  /*14200*/  LDC R3, c[0x0][0x448] ;  /* 0x00011200ff037b82 */ /* 0x003e220000000800 */
        /* <DEDUP_REMOVED lines=8> */
[----:B------:R-:W-:Y:S01]  /*14290*/  VIADD R12, R10, 0x80 ;  /* 0x000000800a0c7836 */ /* 0x000fe20000000000 */
[----:B------:R-:W-:-:S04]  /*142a0*/  R2UR UR7, R13 ;  /* 0x000000000d0772ca */ /* 0x000fc800000e0000 */
[----:B------:R-:W-:Y:S01]  /*142b0*/  R2UR UR6, R12 ;  /* 0x000000000c0672ca */ /* 0x000fe200000e0000 */
[----:B------:R-:W-:Y:S02]  /*142c0*/  WARPGROUP.DEPBAR.LE gsb0, 0x0 ;  /* 0x00008000000079c5 */ /* 0x000fe40000010000 */
[----:B------:R-:W-:Y:S01]  /*142d0*/  WARPGROUP.ARRIVE ;  /* 0x00000000000079c5 */ /* 0x000fe20000000000 */
[----:B------:R-:W3:Y:S04]  /*142e0*/  LDL R152, [R1+0x3c] ;  /* 0x00003c0001987983 */ /* 0x000ee80000100800 */
[----:B------:R-:W4:Y:S05]  /*142f0*/  LDL R154, [R1+0x8] ;  /* 0x00000800019a7983 */ /* 0x000f2a0000100800 */
[----:B------:R-:W-:Y:S01]  /*14300*/  QGMMA.64x64x32.F32.E4M3.E4M3 R24, R148, gdesc[UR4], R24, gsb0 ;  /* 0x00e0000494187df3 */ /* 0x000fe20008000818 */
[----:B------:R-:W4:Y:S02]  /*14310*/  LDL R155, [R1+0x4] ;  /* 0x00000400019b7983 */ /* 0x000f240000100800 */
[----:B------:R-:W-:-:S02]  /*14320*/  WARPGROUP.DEPBAR.LE gsb0, 0x0 ;  /* 0x00008000000079c5 */ /* 0x000fc40000010000 */
[----:B------:R-:W3:Y:S01]  /*14330*/  LDL R151, [R1+0x1c] ;  /* 0x00001c0001977983 */ /* 0x000ee20000100800 */
[----:B------:R-:W-:Y:S01]  /*14340*/  VIADD R12, R10, 0x100 ;  /* 0x000001000a0c7836 */ /* 0x000fe20000000000 */
[----:B------:R-:W-:Y:S01]  /*14350*/  WARPGROUP.ARRIVE ;  /* 0x00000000000079c5 */ /* 0x000fe20000000000 */
[----:B------:R-:W-:-:S05]  /*14360*/  IMAD.MOV.U32 R13, RZ, RZ, -0x3ffffff0 ;  /* 0xc0000010ff0d7424 */ /* 0x000fca00078e00ff */
[----:B------:R-:W1:Y:S01]  /*14370*/  S2R R153, SR_TID.X ;  /* 0x0000000000997919 */ /* 0x000e620000002100 */
[----:B------:R-:W-:Y:S01]  /*14380*/  IMAD.MOV.U32 R11, RZ, RZ, -0x3ffffff0 ;  /* 0xc0000010ff0b7424 */ /* 0x000fe200078e00ff */
[----:B------:R-:W-:Y:S01]  /*14390*/  R2UR UR6, R12 ;  /* 0x000000000c0672ca */ /* 0x000fe200000e0000 */
[C---:B------:R-:W-:Y:S01]  /*143a0*/  VIADD R12, R10.reuse, 0x180 ;  /* 0x000001800a0c7836 */ /* 0x040fe20000000000 */
[----:B------:R-:W-:Y:S01]  /*143b0*/  R2UR UR7, R13 ;  /* 0x000000000d0772ca */ /* 0x000fe200000e0000 */
[----:B------:R-:W-:Y:S01]  /*143c0*/  IMAD.MOV.U32 R13, RZ, RZ, -0x3ffffff0 ;  /* 0xc0000010ff0d7424 */ /* 0x000fe200078e00ff */
[----:B0-----:R-:W-:Y:S01]  /*143d0*/  ISETP.NE.AND P2, PT, R3, 0x1, PT ;  /* 0x000000010300780c */ /* 0x001fe20003f45270 */
[----:B------:R-:W-:Y:S01]  /*143e0*/  VIADD R10, R10, 0x200 ;  /* 0x000002000a0a7836 */ /* 0x000fe20000000000 */
[----:B------:R-:W-:-:S09]  /*143f0*/  ULOP3.LUT UR4, URZ, UR42, URZ, 0x33, !UPT ;  /* 0x0000002a3f047292 */ /* 0x000fd2000f8e333f */
[----:B------:R-:W-:Y:S01]  /*14400*/  QGMMA.64x64x32.F32.E4M3.E4M3 R24, R144, gdesc[UR4], R24, gsb0 ;  /* 0x00e0000490187df3 */ /* 0x000fe20008000818 */
[----:B------:R-:W-:Y:S01]  /*14410*/  R2UR UR6, R12 ;  /* 0x000000000c0672ca */ /* 0x000fe200000e0000 */
[----:B------:R-:W0:Y:S01]  /*14420*/  @P2 LDC R3, c[0x0][0x44c] ;  /* 0x00011300ff032b82 */ /* 0x000e220000000800 */
[----:B------:R-:W-:Y:S02]  /*14430*/  R2UR UR7, R13 ;  /* 0x000000000d0772ca */ /* 0x000fe400000e0000 */
[----:B-1----:R-:W-:-:S04]  /*14440*/  LOP3.LUT R153, R153, 0x7f, RZ, 0xc0, !PT ;  /* 0x0000007f99997812 */ /* 0x002fc800078ec0ff */
[----:B------:R-:W-:Y:S02]  /*14450*/  ISETP.NE.AND P1, PT, R153, RZ, PT ;  /* 0x000000ff9900720c */ /* 0x000fe40003f25270 */
[----:B------:R-:W1:Y:S01]  /*14460*/  LDC R153, c[0x0][0x9e4] ;  /* 0x00027900ff997b82 */ /* 0x000e620000000800 */
[----:B------:R-:W-:Y:S02]  /*14470*/  WARPGROUP.DEPBAR.LE gsb0, 0x0 ;  /* 0x00008000000079c5 */ /* 0x000fe40000010000 */
[----:B------:R-:W-:-:S06]  /*14480*/  WARPGROUP.ARRIVE ;  /* 0x00000000000079c5 */ /* 0x000fcc0000000000 */
[----:B------:R-:W-:Y:S01]  /*14490*/  QGMMA.64x64x32.F32.E4M3.E4M3 R24, R140, gdesc[UR4], R24, gsb0 ;  /* 0x00e000048c187df3 */ /* 0x000fe20008000818 */
[----:B------:R-:W-:Y:S02]  /*144a0*/  R2UR UR6, R10 ;  /* 0x000000000a0672ca */ /* 0x000fe400000e0000 */
[----:B------:R-:W-:Y:S01]  /*144b0*/  R2UR UR7, R11 ;  /* 0x000000000b0772ca */ /* 0x000fe200000e0000 */
[----:B------:R-:W5:Y:S01]  /*144c0*/  @P2 LDC R10, c[0x0][0x450] ;  /* 0x00011400ff0a2b82 */ /* 0x000f620000000800 */
[----:B------:R-:W-:Y:S02]  /*144d0*/  WARPGROUP.DEPBAR.LE gsb0, 0x0 ;  /* 0x00008000000079c5 */ /* 0x000fe40000010000 */
[----:B------:R-:W-:-:S09]  /*144e0*/  WARPGROUP.ARRIVE ;  /* 0x00000000000079c5 */ /* 0x000fd20000000000 */
[----:B------:R-:W-:Y:S03]  /*144f0*/  QGMMA.64x64x32.F32.E4M3.E4M3 R24, R136, gdesc[UR4], R24, gsb0 ;  /* 0x00e0000488187df3 */ /* 0x000fe60008000818 */
[----:B------:R-:W-:Y:S02]  /*14500*/  WARPGROUP.DEPBAR.LE gsb0, 0x0 ;  /* 0x00008000000079c5 */ /* 0x000fe40000010000 */
[----:B---3--:R-:W-:-:S04]  /*14510*/  IMAD.IADD R11, R152, 0x1, R151 ;  /* 0x00000001980b7824 */ /* 0x008fc800078e0297 */
[----:B0-----:R-:W-:-:S04]  /*14520*/  @P2 IMAD.HI.U32 R12, R11, R3, RZ ;  /* 0x000000030b0c2227 */ /* 0x001fc800078e00ff */
[----:B------:R-:W-:Y:S01]  /*14530*/  IMAD.MOV.U32 R3, RZ, RZ, R11 ;  /* 0x000000ffff037224 */ /* 0x000fe200078e000b */
[----:B-----5:R-:W-:Y:S01]  /*14540*/  @P2 SHF.R.U32.HI R3, RZ, R10, R12 ;  /* 0x0000000aff032219 */ /* 0x020fe2000001160c */
[----:B------:R-:W-:Y:S02]  /*14550*/  @!P1 VIADD R10, R0, 0x13240 ;  /* 0x00013240000a9836 */ /* 0x000fe40000000000 */
[----:B------:R-:W-:Y:S02]  /*14560*/  IMAD R0, R8, -0xa0, RZ ;  /* 0xffffff6008007824 */ /* 0x000fe400078e02ff */
[----:B------:R-:W0:Y:S01]  /*14570*/  SHFL.IDX PT, R138, R3, RZ, 0x1c1f ;  /* 0x001c1fff038a7589 */ /* 0x000e2200000e0000 */
[----:B------:R-:W-:Y:S02]  /*14580*/  @!P1 PRMT R10, RZ, 0x654, R10 ;  /* 0x00000654ff0a9816 */ /* 0x000fe4000000000a */
[----:B--2---:R-:W-:Y:S01]  /*14590*/  IADD3 R13, -R20, 0x1, R0 ;  /* 0x00000001140d7810 */ /* 0x004fe20007ffe100 */
[----:B------:R-:W-:Y:S01]  /*145a0*/  IMAD.IADD R20, R0, 0x1, -R20 ;  /* 0x0000000100147824 */ /* 0x000fe200078e0a14 */
[----:B------:R2:W-:Y:S01]  /*145b0*/  @!P1 SYNCS.ARRIVE.TRANS64.RED.A1T0 RZ, [R10+URZ], RZ ;  /* 0x000000ff0aff99a7 */ /* 0x0005e2000810043f */
[----:B-1----:R-:W-:-:S02]  /*145c0*/  ISETP.GE.AND P1, PT, R153, 0x1, PT ;  /* 0x000000019900780c */ /* 0x002fc40003f26270 */
[----:B----4-:R-:W-:-:S05]  /*145d0*/  IADD3 R13, -R155, R13, R154 ;  /* 0x0000000d9b0d7210 */ /* 0x010fca0007ffe19a */
        /* <DEDUP_REMOVED lines=17> */
.L_x_12311:
[----:B------:R-:W-:-:S05]  /*146f0*/  IMAD.U32 R139, RZ, RZ, UR36 ;  /* 0x00000024ff8b7e24 */ /* 0x000fca000f8e00ff */
[----:B------:R-:W-:-:S13]  /*14700*/  ISETP.NE.AND P1, PT, R139, 0x1, PT ;  /* 0x000000018b00780c */ /* 0x000fda0003f25270 */
[----:B------:R-:W0:Y:S02]  /*14710*/  @P1 LDC.64 R10, c[0x0][0x9e8] ;  /* 0x00027a00ff0a1b82 */ /* 0x000e240000000a00 */
[----:B0-----:R-:W-:-:S05]  /*14720*/  @P1 IMAD.HI.U32 R10, R138, R10, RZ ;  /* 0x0000000a8a0a1227 */ /* 0x001fca00078e00ff */
[----:B------:R-:W-:-:S07]  /*14730*/  @P1 SHF.R.U32.HI R138, RZ, R11, R10 ;  /* 0x0000000bff8a1219 */ /* 0x000fce000001160a */
.L_x_12312:
[----:B------:R-:W-:Y:S05]  /*14740*/  BSYNC B1 ;  /* 0x0000000000017941 */ /* 0x000fea0003800000 */
.L_x_12310:
[----:B------:R-:W-:-:S05]  /*14750*/  IMAD R138, R138, R139, R20 ;  /* 0x0000008b8a8a7224 */ /* 0x000fca00078e0214 */
[----:B------:R-:W-:Y:S02]  /*14760*/  VIMNMX R137, R137, R138, !PT ;  /* 0x0000008a89897248 */ /* 0x000fe40007fe0100 */
[----:B------:R-:W-:-:S07]  /*14770*/  VIADDMNMX R136, R138, R139, R136, PT ;  /* 0x0000008b8a887246 */ /* 0x000fce0003800188 */
.L_x_12309:
[----:B------:R-:W-:Y:S02]  /*14780*/  ISETP.GE.AND P1, PT, R0, 0x2, PT ;  /* 0x000000020000780c */ /* 0x000fe40003f26270 */
        /* <DEDUP_REMOVED lines=9> */
[C---:B------:R-:W-:Y:S02]  /*14820*/  ISETP.GT.AND P1, PT, R137.reuse, 0x8, !P2 ;  /* 0x000000088900780c */ /* 0x040fe40005724270 */
[----:B------:R-:W-:Y:S02]  /*14830*/  ISETP.GE.AND P2, PT, R0, 0xa, PT ;  /* 0x0000000a0000780c */ /* 0x000fe40003f46270 */
        /* <DEDUP_REMOVED lines=219> */
[----:B------:R-:W-:Y:S01]  /*155f0*/  ISETP.GE.AND P6, PT, R153, 0x1, PT ;  /* 0x000000019900780c */ /* 0x000fe20003fc6270 */
[--C-:B0-----:R-:W-:Y:S02]  /*15600*/  IMAD.IADD R12, R12, 0x1, R0.reuse ;  /* 0x000000010c0c7824 */ /* 0x101fe400078e0200 */
[----:B------:R-:W-:-:S10]  /*15610*/  IMAD.IADD R13, R13, 0x1, R0 ;  /* 0x000000010d0d7824 */ /* 0x000fd400078e0200 */
        /* <DEDUP_REMOVED lines=13> */
.L_x_12315:
[----:B------:R-:W-:-:S05]  /*156f0*/  IMAD.U32 R3, RZ, RZ, UR36 ;  /* 0x00000024ff037e24 */ /* 0x000fca000f8e00ff */
[----:B------:R-:W-:-:S13]  /*15700*/  ISETP.NE.AND P6, PT, R3, 0x1, PT ;  /* 0x000000010300780c */ /* 0x000fda0003fc5270 */
[----:B------:R-:W0:Y:S02]  /*15710*/  @P6 LDC.64 R10, c[0x0][0x9e8] ;  /* 0x00027a00ff0a6b82 */ /* 0x000e240000000a00 */
[----:B0-----:R-:W-:-:S05]  /*15720*/  @P6 IMAD.HI.U32 R10, R0, R10, RZ ;  /* 0x0000000a000a6227 */ /* 0x001fca00078e00ff */
[----:B------:R-:W-:-:S07]  /*15730*/  @P6 SHF.R.U32.HI R0, RZ, R11, R10 ;  /* 0x0000000bff006219 */ /* 0x000fce000001160a */
.L_x_12316:
[----:B------:R-:W-:Y:S05]  /*15740*/  BSYNC B1 ;  /* 0x0000000000017941 */ /* 0x000fea0003800000 */
.L_x_12314:
[----:B------:R-:W-:-:S05]  /*15750*/  IMAD R0, R0, R3, R20 ;  /* 0x0000000300007224 */ /* 0x000fca00078e0214 */
[----:B------:R-:W-:Y:S02]  /*15760*/  VIMNMX R13, R13, R0, !PT ;  /* 0x000000000d0d7248 */ /* 0x000fe40007fe0100 */
[----:B------:R-:W-:-:S07]  /*15770*/  VIADDMNMX R12, R0, R3, R12, PT ;  /* 0x00000003000c7246 */ /* 0x000fce000380010c */
.L_x_12313:
        /* <DEDUP_REMOVED lines=14> */
[C---:B------:R-:W-:Y:S02]  /*15860*/  ISETP.LT.OR P4, PT, R12.reuse, 0x2a, P4 ;  /* 0x0000002a0c00780c */ /* 0x040fe40002781670 */
[----:B------:R-:W-:Y:S02]  /*15870*/  ISETP.GT.AND P1, PT, R13, 0x38, !P1 ;  /* 0x000000380d00780c */ /* 0x000fe40004f24270 */
        /* <DEDUP_REMOVED lines=29> */
[C---:B------:R-:W-:Y:S02]  /*15a50*/  LOP3.LUT P0, RZ, R16.reuse, 0x10000, RZ, 0xc0, !PT ;  /* 0x0001000010ff7812 */ /* 0x040fe4000780c0ff */
[----:B------:R-:W-:Y:S02]  /*15a60*/  FSEL R95, R95, -INF , !P1 ;  /* 0xff8000005f5f7808 */ /* 0x000fe40004800000 */
[----:B------:R-:W-:Y:S02]  /*15a70*/  ISETP.GT.AND P1, PT, R13, 0x50, !P0 ;  /* 0x000000500d00780c */ /* 0x000fe40004724270 */
[----:B------:R-:W-:-:S02]  /*15a80*/  LOP3.LUT P6, RZ, R16, 0x8000, RZ, 0xc0, !PT ;  /* 0x0000800010ff7812 */ /* 0x000fc400078cc0ff */
        /* <DEDUP_REMOVED lines=36> */
[C---:B------:R-:W-:Y:S02]  /*15cd0*/  LOP3.LUT P1, RZ, R16.reuse, 0x400, RZ, 0xc0, !PT ;  /* 0x0000040010ff7812 */ /* 0x040fe4000782c0ff */
[----:B------:R-:W-:Y:S02]  /*15ce0*/  FMNMX.FTZ R0, R117, R0, !PT ;  /* 0x0000000075007209 */ /* 0x000fe40007810000 */
[----:B------:R-:W-:Y:S02]  /*15cf0*/  ISETP.GT.AND P1, PT, R13, 0x68, !P1 ;  /* 0x000000680d00780c */ /* 0x000fe40004f24270 */
[----:B------:R-:W-:Y:S02]  /*15d00*/  LOP3.LUT P5, RZ, R16, 0x200, RZ, 0xc0, !PT ;  /* 0x0000020010ff7812 */ /* 0x000fe400078ac0ff */
[----:B------:R-:W-:Y:S02]  /*15d10*/  ISETP.LT.OR P1, PT, R12, 0x69, P1 ;  /* 0x000000690c00780c */ /* 0x000fe40000f21670 */
[----:B------:R-:W-:-:S02]  /*15d20*/  FMNMX.FTZ R0, R88, R0, !PT ;  /* 0x0000000058007209 */ /* 0x000fc40007810000 */
[----:B------:R-:W-:Y:S02]  /*15d30*/  FSEL R78, R78, -INF , !P1 ;  /* 0xff8000004e4e7808 */ /* 0x000fe40004800000 */
[----:B------:R-:W-:Y:S02]  /*15d40*/  ISETP.GT.AND P1, PT, R13, 0x69, !P5 ;  /* 0x000000690d00780c */ /* 0x000fe40006f24270 */
[----:B------:R-:W-:Y:S02]  /*15d50*/  FMNMX.FTZ R0, R89, R0, !PT ;  /* 0x0000000059007209 */ /* 0x000fe40007810000 */
[----:B------:R-:W-:Y:S02]  /*15d60*/  ISETP.LT.OR P1, PT, R12, 0x6a, P1 ;  /* 0x0000006a0c00780c */ /* 0x000fe40000f21670 */
[----:B------:R-:W-:Y:S02]  /*15d70*/  LOP3.LUT P4, RZ, R16, 0x100, RZ, 0xc0, !PT ;  /* 0x0000010010ff7812 */ /* 0x000fe4000788c0ff */
[----:B------:R-:W-:-:S02]  /*15d80*/  FMNMX.FTZ R0, R92, R0, !PT ;  /* 0x000000005c007209 */ /* 0x000fc40007810000 */
[----:B------:R-:W-:Y:S02]  /*15d90*/  FSEL R79, R79, -INF , !P1 ;  /* 0xff8000004f4f7808 */ /* 0x000fe40004800000 */
[----:B------:R-:W-:Y:S02]  /*15da0*/  ISETP.GT.AND P1, PT, R13, 0x70, !P4 ;  /* 0x000000700d00780c */ /* 0x000fe40006724270 */
[----:B------:R-:W-:Y:S02]  /*15db0*/  FMNMX.FTZ R0, R93, R0, !PT ;  /* 0x000000005d007209 */ /* 0x000fe40007810000 */
[----:B------:R-:W-:Y:S02]  /*15dc0*/  ISETP.LT.OR P1, PT, R12, 0x71, P1 ;  /* 0x000000710c00780c */ /* 0x000fe40000f21670 */
[----:B------:R-:W-:Y:S02]  /*15dd0*/  FMNMX.FTZ R0, R96, R0, !PT ;  /* 0x0000000060007209 */ /* 0x000fe40007810000 */
[----:B------:R-:W-:-:S02]  /*15de0*/  LOP3.LUT P3, RZ, R16, 0x80, RZ, 0xc0, !PT ;  /* 0x0000008010ff7812 */ /* 0x000fc4000786c0ff */
[----:B------:R-:W-:Y:S02]  /*15df0*/  FSEL R82, R82, -INF , !P1 ;  /* 0xff80000052527808 */ /* 0x000fe40004800000 */
[----:B------:R-:W-:Y:S02]  /*15e00*/  FMNMX.FTZ R0, R97, R0, !PT ;  /* 0x0000000061007209 */ /* 0x000fe40007810000 */
[----:B------:R-:W-:Y:S02]  /*15e10*/  ISETP.GT.AND P1, PT, R13, 0x71, !P3 ;  /* 0x000000710d00780c */ /* 0x000fe40005f24270 */
[----:B------:R-:W-:Y:S02]  /*15e20*/  FMNMX.FTZ R0, R100, R0, !PT ;  /* 0x0000000064007209 */ /* 0x000fe40007810000 */
[----:B------:R-:W-:Y:S02]  /*15e30*/  ISETP.LT.OR P1, PT, R12, 0x72, P1 ;  /* 0x000000720c00780c */ /* 0x000fe40000f21670 */
[----:B------:R-:W-:-:S02]  /*15e40*/  LOP3.LUT P2, RZ, R16, 0x40, RZ, 0xc0, !PT ;  /* 0x0000004010ff7812 */ /* 0x000fc4000784c0ff */
[----:B------:R-:W-:Y:S02]  /*15e50*/  FMNMX.FTZ R0, R101, R0, !PT ;  /* 0x0000000065007209 */ /* 0x000fe40007810000 */
[----:B------:R-:W-:Y:S02]  /*15e60*/  FSEL R83, R83, -INF , !P1 ;  /* 0xff80000053537808 */ /* 0x000fe40004800000 */
        /* <DEDUP_REMOVED lines=15> */
[----:B------:R-:W-:-:S02]  /*15f60*/  FMNMX.FTZ R0, R81, R0, !PT ;  /* 0x0000000051007209 */ /* 0x000fc40007810000 */
[----:B------:R-:W-:Y:S02]  /*15f70*/  FSEL R123, R123, -INF , !P1 ;  /* 0xff8000007b7b7808 */ /* 0x000fe40004800000 */
[----:B------:R-:W-:Y:S02]  /*15f80*/  FMNMX.FTZ R0, R84, R0, !PT ;  /* 0x0000000054007209 */ /* 0x000fe40007810000 */
        /* <DEDUP_REMOVED lines=21> */
[----:B------:R-:W-:Y:S01]  /*160e0*/  LOP3.LUT P1, RZ, R17, 0x8, RZ, 0xc0, !PT ;  /* 0x0000000811ff7812 */ /* 0x000fe2000782c0ff */
[----:B------:R-:W0:Y:S01]  /*160f0*/  SHFL.BFLY PT, R3, R0, 0x2, 0x1f ;  /* 0x0c401f0000037f89 */ /* 0x000e2200000e0000 */
[----:B------:R-:W-:-:S02]  /*16100*/  LOP3.LUT P0, RZ, R16, 0x2000000, RZ, 0xc0, !PT ;  /* 0x0200000010ff7812 */ /* 0x000fc4000780c0ff */
[C---:B------:R-:W-:Y:S02]  /*16110*/  ISETP.GT.AND P1, PT, R13.reuse, 0x11, !P1 ;  /* 0x000000110d00780c */ /* 0x040fe40004f24270 */
[----:B------:R-:W-:Y:S02]  /*16120*/  ISETP.GT.AND P0, PT, R13, 0x81, !P0 ;  /* 0x000000810d00780c */ /* 0x000fe40004704270 */
[C---:B------:R-:W-:Y:S02]  /*16130*/  ISETP.LT.OR P1, PT, R12.reuse, 0x12, P1 ;  /* 0x000000120c00780c */ /* 0x040fe40000f21670 */
[----:B------:R-:W-:Y:S02]  /*16140*/  ISETP.LT.OR P0, PT, R12, 0x82, P0 ;  /* 0x000000820c00780c */ /* 0x000fe40000701670 */
[----:B------:R-:W-:Y:S02]  /*16150*/  FSEL R131, R131, -INF , !P1 ;  /* 0xff80000083837808 */ /* 0x000fe40004800000 */
[----:B------:R-:W-:-:S02]  /*16160*/  LOP3.LUT P1, RZ, R17, 0x4, RZ, 0xc0, !PT ;  /* 0x0000000411ff7812 */ /* 0x000fc4000782c0ff */
[C---:B------:R-:W-:Y:S02]  /*16170*/  LOP3.LUT P2, RZ, R16.reuse, 0x10, RZ, 0xc0, !PT ;  /* 0x0000001010ff7812 */ /* 0x040fe4000784c0ff */
[----:B------:R-:W-:Y:S02]  /*16180*/  ISETP.GT.AND P1, PT, R13, 0x18, !P1 ;  /* 0x000000180d00780c */ /* 0x000fe40004f24270 */
[----:B------:R-:W-:Y:S02]  /*16190*/  LOP3.LUT P3, RZ, R16, 0x8, RZ, 0xc0, !PT ;  /* 0x0000000810ff7812 */ /* 0x000fe4000786c0ff */
[----:B------:R-:W-:Y:S02]  /*161a0*/  ISETP.LT.OR P1, PT, R12, 0x19, P1 ;  /* 0x000000190c00780c */ /* 0x000fe40000f21670 */
[----:B------:R-:W-:Y:S02]  /*161b0*/  LOP3.LUT P4, RZ, R16, 0x4, RZ, 0xc0, !PT ;  /* 0x0000000410ff7812 */ /* 0x000fe4000788c0ff */
[----:B------:R-:W-:-:S02]  /*161c0*/  FSEL R134, R134, -INF , !P1 ;  /* 0xff80000086867808 */ /* 0x000fc40004800000 */
[----:B0-----:R-:W-:Y:S02]  /*161d0*/  FMNMX.FTZ R3, R0, R3, !PT ;  /* 0x0000000300037209 */ /* 0x001fe40007810000 */
[----:B------:R-:W-:Y:S02]  /*161e0*/  LOP3.LUT P1, RZ, R17, 0x2, RZ, 0xc0, !PT ;  /* 0x0000000211ff7812 */ /* 0x000fe4000782c0ff */
[C---:B------:R-:W-:Y:S01]  /*161f0*/  LOP3.LUT P5, RZ, R16.reuse, 0x2, RZ, 0xc0, !PT ;  /* 0x0000000210ff7812 */ /* 0x040fe200078ac0ff */
[----:B------:R-:W0:Y:S01]  /*16200*/  SHFL.BFLY PT, R0, R3, 0x1, 0x1f ;  /* 0x0c201f0003007f89 */ /* 0x000e2200000e0000 */
[----:B------:R-:W-:Y:S02]  /*16210*/  ISETP.GT.AND P1, PT, R13, 0x19, !P1 ;  /* 0x000000190d00780c */ /* 0x000fe40004f24270 */
[----:B------:R-:W-:Y:S02]  /*16220*/  LOP3.LUT P6, RZ, R16, 0x8000000, RZ, 0xc0, !PT ;  /* 0x0800000010ff7812 */ /* 0x000fe400078cc0ff */
[----:B------:R-:W-:-:S02]  /*16230*/  ISETP.LT.OR P1, PT, R12, 0x1a, P1 ;  /* 0x0000001a0c00780c */ /* 0x000fc40000f21670 */
[----:B------:R-:W-:Y:S02]  /*16240*/  ISETP.GT.AND P2, PT, R13, 0x89, !P2 ;  /* 0x000000890d00780c */ /* 0x000fe40005744270 */
[----:B------:R-:W-:Y:S02]  /*16250*/  FSEL R135, R135, -INF , !P1 ;  /* 0xff80000087877808 */ /* 0x000fe40004800000 */
[----:B------:R-:W-:Y:S02]  /*16260*/  LOP3.LUT P1, RZ, R16, 0x1, RZ, 0xc0, !PT ;  /* 0x0000000110ff7812 */ /* 0x000fe4000782c0ff */
[C---:B------:R-:W-:Y:S02]  /*16270*/  ISETP.GT.AND P3, PT, R13.reuse, 0x90, !P3 ;  /* 0x000000900d00780c */ /* 0x040fe40005f64270 */
[----:B------:R-:W-:Y:S02]  /*16280*/  ISETP.GT.AND P1, PT, R13, RZ, !P1 ;  /* 0x000000ff0d00720c */ /* 0x000fe40004f24270 */
[----:B------:R-:W-:-:S02]  /*16290*/  ISETP.LT.OR P2, PT, R12, 0x8a, P2 ;  /* 0x0000008a0c00780c */ /* 0x000fc40001741670 */
[----:B------:R-:W-:Y:S02]  /*162a0*/  ISETP.LT.OR P1, PT, R12, 0x1, P1 ;  /* 0x000000010c00780c */ /* 0x000fe40000f21670 */
[----:B------:R-:W-:Y:S02]  /*162b0*/  ISETP.GT.AND P4, PT, R13, 0x91, !P4 ;  /* 0x000000910d00780c */ /* 0x000fe40006784270 */
[----:B------:R-:W-:Y:S02]  /*162c0*/  FSEL R122, R122, -INF , !P1 ;  /* 0xff8000007a7a7808 */ /* 0x000fe40004800000 */
[----:B0-----:R-:W-:Y:S02]  /*162d0*/  FMNMX.FTZ R3, R3, R0, !PT ;  /* 0x0000000003037209 */ /* 0x001fe40007810000 */
[----:B------:R-:W-:Y:S02]  /*162e0*/  FMNMX.FTZ R0, R122, R9, !PT ;  /* 0x000000097a007209 */ /* 0x000fe40007810000 */
[----:B------:R-:W-:Y:S01]  /*162f0*/  LOP3.LUT P1, RZ, R16, 0x4000000, RZ, 0xc0, !PT ;  /* 0x0400000010ff7812 */ /* 0x000fe2000782c0ff */
[----:B------:R-:W-:-:S01]  /*16300*/  FFMA.FTZ R11, R2, R3, -8 ;  /* 0xc1000000020b7423 */ /* 0x000fc20000010003 */
[----:B------:R-:W-:-:S02]  /*16310*/  FMNMX.FTZ R0, R123, R0, !PT ;  /* 0x000000007b007209 */ /* 0x000fc40007810000 */
[----:B------:R-:W-:Y:S02]  /*16320*/  ISETP.GT.AND P1, PT, R13, 0x80, !P1 ;  /* 0x000000800d00780c */ /* 0x000fe40004f24270 */
[----:B------:R-:W-:Y:S02]  /*16330*/  FMNMX.FTZ R0, R126, R0, !PT ;  /* 0x000000007e007209 */ /* 0x000fe40007810000 */
[----:B------:R-:W-:Y:S02]  /*16340*/  ISETP.LT.OR P1, PT, R12, 0x81, P1 ;  /* 0x000000810c00780c */ /* 0x000fe40000f21670 */
[----:B------:R-:W-:Y:S02]  /*16350*/  FMNMX.FTZ R0, R127, R0, !PT ;  /* 0x000000007f007209 */ /* 0x000fe40007810000 */
[----:B------:R-:W-:Y:S02]  /*16360*/  FSEL R58, R58, -INF , !P1 ;  /* 0xff8000003a3a7808 */ /* 0x000fe40004800000 */
[----:B------:R-:W-:-:S02]  /*16370*/  FMNMX.FTZ R0, R130, R0, !PT ;  /* 0x0000000082007209 */ /* 0x000fc40007810000 */
[C---:B------:R-:W-:Y:S02]  /*16380*/  LOP3.LUT P1, RZ, R16.reuse, 0x1000000, RZ, 0xc0, !PT ;  /* 0x0100000010ff7812 */ /* 0x040fe4000782c0ff */
[----:B------:R-:W-:Y:S02]  /*16390*/  FMNMX.FTZ R0, R131, R0, !PT ;  /* 0x0000000083007209 */ /* 0x000fe40007810000 */
[----:B------:R-:W-:Y:S02]  /*163a0*/  LOP3.LUT R16, R16, 0xfffffffd, RZ, 0xc0, !PT ;  /* 0xfffffffd10107812 */ /* 0x000fe400078ec0ff */
[----:B------:R-:W-:Y:S02]  /*163b0*/  FMNMX.FTZ R0, R134, R0, !PT ;  /* 0x0000000086007209 */ /* 0x000fe40007810000 */
[----:B------:R-:W-:Y:S02]  /*163c0*/  ISETP.GT.AND P1, PT, R13, 0x88, !P1 ;  /* 0x000000880d00780c */ /* 0x000fe40004f24270 */
[----:B------:R-:W-:-:S02]  /*163d0*/  FMNMX.FTZ R0, R135, R0, !PT ;  /* 0x0000000087007209 */ /* 0x000fc40007810000 */
[----:B------:R-:W-:Y:S02]  /*163e0*/  @P0 LOP3.LUT R16, R16, 0x2, RZ, 0xfc, !PT ;  /* 0x0000000210100812 */ /* 0x000fe400078efcff */
[----:B------:R-:W-:Y:S02]  /*163f0*/  FMNMX.FTZ R0, R106, R0, !PT ;  /* 0x000000006a007209 */ /* 0x000fe40007810000 */
[----:B------:R-:W-:Y:S02]  /*16400*/  ISETP.LT.OR P0, PT, R12, 0x89, P1 ;  /* 0x000000890c00780c */ /* 0x000fe40000f01670 */
[----:B------:R-:W-:Y:S02]  /*16410*/  FMNMX.FTZ R0, R107, R0, !PT ;  /* 0x000000006b007209 */ /* 0x000fe40007810000 */
[----:B------:R-:W-:Y:S02]  /*16420*/  FSETP.NEU.FTZ.AND P1, PT, R3, -INF , PT ;  /* 0xff8000000300780b */ /* 0x000fe40003f3d000 */
[----:B------:R-:W-:-:S02]  /*16430*/  FMNMX.FTZ R0, R110, R0, !PT ;  /* 0x000000006e007209 */ /* 0x000fc40007810000 */
[----:B------:R-:W-:Y:S02]  /*16440*/  FSEL R10, R3, RZ, P1 ;  /* 0x000000ff030a7208 */ /* 0x000fe40000800000 */
[----:B------:R-:W-:Y:S02]  /*16450*/  FMNMX.FTZ R0, R111, R0, !PT ;  /* 0x000000006f007209 */ /* 0x000fe40007810000 */
[----:B------:R-:W-:Y:S01]  /*16460*/  FSEL R11, R11, RZ, P1 ;  /* 0x000000ff0b0b7208 */ /* 0x000fe20000800000 */
[----:B------:R-:W-:Y:S01]  /*16470*/  FADD.FTZ R10, -R10, R14 ;  /* 0x0000000e0a0a7221 */ /* 0x000fe20000010100 */
[----:B------:R-:W-:Y:S02]  /*16480*/  FMNMX.FTZ R0, R114, R0, !PT ;  /* 0x0000000072007209 */ /* 0x000fe40007810000 */
[----:B------:R-:W-:Y:S01]  /*16490*/  LOP3.LUT P1, RZ, R16, 0x2, RZ, 0xc0, !PT ;  /* 0x0000000210ff7812 */ /* 0x000fe2000782c0ff */
[----:B------:R-:W-:-:S01]  /*164a0*/  FFMA.FTZ R120, R2, R120, -R11 ;  /* 0x0000007802787223 */ /* 0x000fc2000001080b */
[----:B------:R-:W-:Y:S01]  /*164b0*/  FMNMX.FTZ R0, R115, R0, !PT ;  /* 0x0000000073007209 */ /* 0x000fe20007810000 */
[C---:B------:R-:W-:Y:S01]  /*164c0*/  FMUL.FTZ R10, R2.reuse, R10 ;  /* 0x0000000a020a7220 */ /* 0x040fe20000410000 */
[----:B------:R-:W-:Y:S01]  /*164d0*/  FSEL R59, R59, -INF , !P1 ;  /* 0xff8000003b3b7808 */ /* 0x000fe20004800000 */
[----:B------:R-:W-:-:S01]  /*164e0*/  FFMA.FTZ R121, R2, R121, -R11 ;  /* 0x0000007902797223 */ /* 0x000fc2000001080b */
[----:B------:R-:W-:Y:S01]  /*164f0*/  FMNMX.FTZ R0, R118, R0, !PT ;  /* 0x0000000076007209 */ /* 0x000fe20007810000 */
[----:B------:R-:W-:Y:S01]  /*16500*/  MUFU.EX2 R120, R120 ;  /* 0x0000007800787308 */ /* 0x000fe20000000800 */
[----:B------:R-:W-:Y:S01]  /*16510*/  FSEL R62, R62, -INF , !P0 ;  /* 0xff8000003e3e7808 */ /* 0x000fe20004000000 */
[C-C-:B------:R-:W-:Y:S01]  /*16520*/  FFMA.FTZ R124, R2.reuse, R124, -R11.reuse ;  /* 0x0000007c027c7223 */ /* 0x140fe2000001080b */
[----:B------:R-:W-:Y:S01]  /*16530*/  FMNMX.FTZ R0, R119, R0, !PT ;  /* 0x0000000077007209 */ /* 0x000fe20007810000 */
[--C-:B------:R-:W-:Y:S01]  /*16540*/  FFMA.FTZ R125, R2, R125, -R11.reuse ;  /* 0x0000007d027d7223 */ /* 0x100fe2000001080b */
[----:B------:R-:W-:Y:S01]  /*16550*/  ISETP.LT.OR P3, PT, R12, 0x91, P3 ;  /* 0x000000910c00780c */ /* 0x000fe20001f61670 */
[--C-:B------:R-:W-:Y:S01]  /*16560*/  FFMA.FTZ R128, R2, R128, -R11.reuse ;  /* 0x0000008002807223 */ /* 0x100fe2000001080b */
[----:B------:R-:W-:Y:S01]  /*16570*/  FMNMX.FTZ R0, R90, R0, !PT ;  /* 0x000000005a007209 */ /* 0x000fe20007810000 */
[----:B------:R-:W2:Y:S01]  /*16580*/  MUFU.EX2 R10, R10 ;  /* 0x0000000a000a7308 */ /* 0x000ea20000000800 */
[----:B------:R-:W-:Y:S01]  /*16590*/  FSEL R63, R63, -INF , !P2 ;  /* 0xff8000003f3f7808 */ /* 0x000fe20005000000 */
[C-C-:B------:R-:W-:Y:S01]  /*165a0*/  FFMA.FTZ R129, R2.reuse, R129, -R11.reuse ;  /* 0x0000008102817223 */ /* 0x140fe2000001080b */
[----:B------:R-:W-:Y:S01]  /*165b0*/  FMNMX.FTZ R0, R91, R0, !PT ;  /* 0x000000005b007209 */ /* 0x000fe20007810000 */
[C-C-:B------:R-:W-:Y:S01]  /*165c0*/  FFMA.FTZ R132, R2.reuse, R132, -R11.reuse ;  /* 0x0000008402847223 */ /* 0x140fe2000001080b */
[----:B------:R-:W-:Y:S01]  /*165d0*/  ISETP.GT.AND P5, PT, R13, 0x98, !P5 ;  /* 0x000000980d00780c */ /* 0x000fe20006fa4270 */
[--C-:B------:R-:W-:Y:S01]  /*165e0*/  FFMA.FTZ R133, R2, R133, -R11.reuse ;  /* 0x0000008502857223 */ /* 0x100fe2000001080b */
[----:B------:R-:W-:Y:S01]  /*165f0*/  FMNMX.FTZ R0, R94, R0, !PT ;  /* 0x000000005e007209 */ /* 0x000fe20007810000 */
[----:B------:R-:W0:Y:S01]  /*16600*/  MUFU.EX2 R121, R121 ;  /* 0x0000007900797308 */ /* 0x000e220000000800 */
[----:B------:R-:W-:Y:S01]  /*16610*/  ISETP.LT.OR P4, PT, R12, 0x92, P4 ;  /* 0x000000920c00780c */ /* 0x000fe20002781670 */
[C-C-:B------:R-:W-:Y:S01]  /*16620*/  FFMA.FTZ R104, R2.reuse, R104, -R11.reuse ;  /* 0x0000006802687223 */ /* 0x140fe2000001080b */
[----:B------:R-:W-:Y:S01]  /*16630*/  FMNMX.FTZ R0, R95, R0, !PT ;  /* 0x000000005f007209 */ /* 0x000fe20007810000 */
[--C-:B------:R-:W-:Y:S01]  /*16640*/  FFMA.FTZ R105, R2, R105, -R11.reuse ;  /* 0x0000006902697223 */ /* 0x100fe2000001080b */
[----:B------:R-:W-:Y:S01]  /*16650*/  FSEL R66, R66, -INF , !P3 ;  /* 0xff80000042427808 */ /* 0x000fe20005800000 */
[--C-:B------:R-:W-:Y:S01]  /*16660*/  FFMA.FTZ R108, R2, R108, -R11.reuse ;  /* 0x0000006c026c7223 */ /* 0x100fe2000001080b */
[----:B------:R-:W-:Y:S01]  /*16670*/  FMNMX.FTZ R0, R98, R0, !PT ;  /* 0x0000000062007209 */ /* 0x000fe20007810000 */
[----:B------:R-:W1:Y:S01]  /*16680*/  MUFU.EX2 R124, R124 ;  /* 0x0000007c007c7308 */ /* 0x000e620000000800 */
[----:B------:R-:W-:Y:S01]  /*16690*/  ISETP.GT.AND P6, PT, R13, 0x99, !P6 ;  /* 0x000000990d00780c */ /* 0x000fe200077c4270 */
[C-C-:B------:R-:W-:Y:S01]  /*166a0*/  FFMA.FTZ R109, R2.reuse, R109, -R11.reuse ;  /* 0x0000006d026d7223 */ /* 0x140fe2000001080b */
[----:B------:R-:W-:Y:S01]  /*166b0*/  FMNMX.FTZ R0, R99, R0, !PT ;  /* 0x0000000063007209 */ /* 0x000fe20007810000 */
[--C-:B------:R-:W-:Y:S01]  /*166c0*/  FFMA.FTZ R112, R2, R112, -R11.reuse ;  /* 0x0000007002707223 */ /* 0x100fe2000001080b */
[----:B------:R-:W-:Y:S01]  /*166d0*/  ISETP.LT.OR P5, PT, R12, 0x99, P5 ;  /* 0x000000990c00780c */ /* 0x000fe20002fa1670 */
[--C-:B------:R-:W-:Y:S01]  /*166e0*/  FFMA.FTZ R113, R2, R113, -R11.reuse ;  /* 0x0000007102717223 */ /* 0x100fe2000001080b */
[----:B------:R-:W-:Y:S01]  /*166f0*/  FMNMX.FTZ R0, R102, R0, !PT ;  /* 0x0000000066007209 */ /* 0x000fe20007810000 */
[----:B------:R-:W3:Y:S01]  /*16700*/  MUFU.EX2 R125, R125 ;  /* 0x0000007d007d7308 */ /* 0x000ee20000000800 */
[----:B------:R-:W-:Y:S01]  /*16710*/  FSEL R67, R67, -INF , !P4 ;  /* 0xff80000043437808 */ /* 0x000fe20006000000 */
[C-C-:B------:R-:W-:Y:S01]  /*16720*/  FFMA.FTZ R116, R2.reuse, R116, -R11.reuse ;  /* 0x0000007402747223 */ /* 0x140fe2000001080b */
[----:B------:R-:W-:Y:S01]  /*16730*/  FMNMX.FTZ R0, R103, R0, !PT ;  /* 0x0000000067007209 */ /* 0x000fe20007810000 */
[--C-:B------:R-:W-:Y:S01]  /*16740*/  FFMA.FTZ R117, R2, R117, -R11.reuse ;  /* 0x0000007502757223 */ /* 0x100fe2000001080b */
[----:B------:R-:W-:Y:S01]  /*16750*/  ISETP.LT.OR P6, PT, R12, 0x9a, P6 ;  /* 0x0000009a0c00780c */ /* 0x000fe200037c1670 */
[--C-:B------:R-:W-:Y:S01]  /*16760*/  FFMA.FTZ R88, R2, R88, -R11.reuse ;  /* 0x0000005802587223 */ /* 0x100fe2000001080b */
[----:B------:R-:W-:Y:S01]  /*16770*/  FMNMX.FTZ R0, R74, R0, !PT ;  /* 0x000000004a007209 */ /* 0x000fe20007810000 */
[----:B------:R-:W4:Y:S01]  /*16780*/  MUFU.EX2 R128, R128 ;  /* 0x0000008000807308 */ /* 0x000f220000000800 */
[----:B------:R-:W-:Y:S01]  /*16790*/  FSEL R70, R70, -INF , !P5 ;  /* 0xff80000046467808 */ /* 0x000fe20006800000 */
[C-C-:B------:R-:W-:Y:S01]  /*167a0*/  FFMA.FTZ R89, R2.reuse, R89, -R11.reuse ;  /* 0x0000005902597223 */ /* 0x140fe2000001080b */
[----:B------:R-:W-:Y:S01]  /*167b0*/  FMNMX.FTZ R0, R75, R0, !PT ;  /* 0x000000004b007209 */ /* 0x000fe20007810000 */
[C-C-:B------:R-:W-:Y:S01]  /*167c0*/  FFMA.FTZ R92, R2.reuse, R92, -R11.reuse ;  /* 0x0000005c025c7223 */ /* 0x140fe2000001080b */
[----:B------:R-:W-:Y:S01]  /*167d0*/  FSEL R71, R71, -INF , !P6 ;  /* 0xff80000047477808 */ /* 0x000fe20007000000 */
[--C-:B------:R-:W-:Y:S01]  /*167e0*/  FFMA.FTZ R93, R2, R93, -R11.reuse ;  /* 0x0000005d025d7223 */ /* 0x100fe2000001080b */
[----:B------:R-:W-:Y:S01]  /*167f0*/  FMNMX.FTZ R0, R78, R0, !PT ;  /* 0x000000004e007209 */ /* 0x000fe20007810000 */
[----:B------:R-:W5:Y:S01]  /*16800*/  MUFU.EX2 R129, R129 ;  /* 0x0000008100817308 */ /* 0x000f620000000800 */
[----:B------:R-:W-:-:S01]  /*16810*/  FFMA.FTZ R96, R2, R96, -R11 ;  /* 0x0000006002607223 */ /* 0x000fc2000001080b */
[C-C-:B------:R-:W-:Y:S01]  /*16820*/  FFMA.FTZ R97, R2.reuse, R97, -R11.reuse ;  /* 0x0000006102617223 */ /* 0x140fe2000001080b */
[----:B------:R-:W-:Y:S01]  /*16830*/  FMNMX.FTZ R0, R79, R0, !PT ;  /* 0x000000004f007209 */ /* 0x000fe20007810000 */
[C-C-:B------:R-:W-:Y:S01]  /*16840*/  FFMA.FTZ R100, R2.reuse, R100, -R11.reuse ;  /* 0x0000006402647223 */ /* 0x140fe2000001080b */
[----:B------:R-:W-:-:S01]  /*16850*/  FFMA.FTZ R101, R2, R101, -R11 ;  /* 0x0000006502657223 */ /* 0x000fc2000001080b */
        /* <DEDUP_REMOVED lines=10> */
[----:B------:R-:W-:Y:S01]  /*16900*/  MUFU.EX2 R133, R133 ;  /* 0x0000008500857308 */ /* 0x000fe20000000800 */
        /* <DEDUP_REMOVED lines=13> */
[----:B------:R-:W-:Y:S01]  /*169e0*/  FFMA.FTZ R11, R2, R69, -R11 ;  /* 0x00000045020b7223 */ /* 0x000fe2000001080b */
[----:B------:R-:W-:Y:S01]  /*169f0*/  FMNMX.FTZ R0, R62, R0, !PT ;  /* 0x000000003e007209 */ /* 0x000fe20007810000 */
[----:B------:R-:W-:Y:S01]  /*16a00*/  MUFU.EX2 R105, R105 ;  /* 0x0000006900697308 */ /* 0x000fe20000000800 */
[----:B------:R-:W-:-:S02]  /*16a10*/  LOP3.LUT P0, RZ, R17, 0x40, RZ, 0xc0, !PT ;  /* 0x0000004011ff7812 */ /* 0x000fc4000780c0ff */
[----:B------:R-:W-:-:S04]  /*16a20*/  FMNMX.FTZ R0, R63, R0, !PT ;  /* 0x000000003f007209 */ /* 0x000fc80007810000 */
[----:B------:R-:W-:Y:S01]  /*16a30*/  FMNMX.FTZ R0, R66, R0, !PT ;  /* 0x0000000042007209 */ /* 0x000fe20007810000 */
[----:B------:R-:W-:Y:S03]  /*16a40*/  MUFU.EX2 R108, R108 ;  /* 0x0000006c006c7308 */ /* 0x000fe60000000800 */
[----:B------:R-:W-:-:S04]  /*16a50*/  FMNMX.FTZ R0, R67, R0, !PT ;  /* 0x0000000043007209 */ /* 0x000fc80007810000 */
[----:B------:R-:W-:Y:S01]  /*16a60*/  FMNMX.FTZ R0, R70, R0, !PT ;  /* 0x0000000046007209 */ /* 0x000fe20007810000 */
[----:B------:R-:W-:Y:S03]  /*16a70*/  MUFU.EX2 R109, R109 ;  /* 0x0000006d006d7308 */ /* 0x000fe60000000800 */
[----:B------:R-:W-:-:S05]  /*16a80*/  FMNMX.FTZ R0, R71, R0, !PT ;  /* 0x0000000047007209 */ /* 0x000fca0007810000 */
[----:B------:R-:W2:Y:S01]  /*16a90*/  SHFL.BFLY PT, R12, R0, 0x2, 0x1f ;  /* 0x0c401f00000c7f89 */ /* 0x000ea200000e0000 */
        /* <DEDUP_REMOVED lines=10> */
[----:B------:R-:W-:-:S03]  /*16b40*/  FSETP.NEU.FTZ.AND P1, PT, R0, -INF , PT ;  /* 0xff8000000000780b */ /* 0x000fc60003f3d000 */
[----:B------:R-:W-:Y:S01]  /*16b50*/  MUFU.EX2 R93, R93 ;  /* 0x0000005d005d7308 */ /* 0x000fe20000000800 */
[----:B------:R-:W-:-:S05]  /*16b60*/  FSEL R12, R0, RZ, P1 ;  /* 0x000000ff000c7208 */ /* 0x000fca0000800000 */
[----:B------:R-:W-:Y:S01]  /*16b70*/  FADD.FTZ R9, -R12, R9 ;  /* 0x000000090c097221 */ /* 0x000fe20000010100 */
[----:B------:R-:W-:-:S01]  /*16b80*/  FFMA.FTZ R12, R2, R0, -8 ;  /* 0xc1000000020c7423 */ /* 0x000fc20000010000 */
[----:B------:R-:W-:Y:S02]  /*16b90*/  MUFU.EX2 R96, R96 ;  /* 0x0000006000607308 */ /* 0x000fe40000000800 */
[----:B------:R-:W-:Y:S02]  /*16ba0*/  FMUL.FTZ R9, R2, R9 ;  /* 0x0000000902097220 */ /* 0x000fe40000410000 */
[----:B------:R-:W-:Y:S01]  /*16bb0*/  FSEL R13, R12, RZ, P1 ;  /* 0x000000ff0c0d7208 */ /* 0x000fe20000800000 */
[----:B------:R-:W-:-:S03]  /*16bc0*/  FFMA.FTZ R12, R10, R20, R120 ;  /* 0x000000140a0c7223 */ /* 0x000fc60000010078 */
[----:B------:R-:W-:Y:S01]  /*16bd0*/  MUFU.EX2 R9, R9 ;  /* 0x0000000900097308 */ /* 0x000fe20000000800 */
[----:B------:R-:W-:-:S01]  /*16be0*/  FFMA.FTZ R122, R2, R122, -R13 ;  /* 0x0000007a027a7223 */ /* 0x000fc2000001080d */
[----:B0-----:R-:W-:Y:S01]  /*16bf0*/  FADD.FTZ R12, R121, R12 ;  /* 0x0000000c790c7221 */ /* 0x001fe20000010000 */
[----:B------:R-:W-:-:S01]  /*16c00*/  FFMA.FTZ R123, R2, R123, -R13 ;  /* 0x0000007b027b7223 */ /* 0x000fc2000001080d */
[C-C-:B------:R-:W-:Y:S01]  /*16c10*/  FFMA.FTZ R126, R2.reuse, R126, -R13.reuse ;  /* 0x0000007e027e7223 */ /* 0x140fe2000001080d */
[----:B------:R-:W-:-:S01]  /*16c20*/  FFMA.FTZ R127, R2, R127, -R13 ;  /* 0x0000007f027f7223 */ /* 0x000fc2000001080d */
[----:B-1----:R-:W-:Y:S01]  /*16c30*/  FADD.FTZ R12, R124, R12 ;  /* 0x0000000c7c0c7221 */ /* 0x002fe20000010000 */
[----:B------:R-:W-:-:S01]  /*16c40*/  FFMA.FTZ R130, R2, R130, -R13 ;  /* 0x0000008202827223 */ /* 0x000fc2000001080d */
[----:B------:R-:W0:Y:S01]  /*16c50*/  MUFU.EX2 R122, R122 ;  /* 0x0000007a007a7308 */ /* 0x000e220000000800 */
[----:B------:R-:W-:-:S01]  /*16c60*/  FFMA.FTZ R131, R2, R131, -R13 ;  /* 0x0000008302837223 */ /* 0x000fc2000001080d */
[----:B---3--:R-:W-:Y:S01]  /*16c70*/  FADD.FTZ R12, R125, R12 ;  /* 0x0000000c7d0c7221 */ /* 0x008fe20000010000 */
[----:B------:R-:W-:-:S01]  /*16c80*/  FFMA.FTZ R134, R2, R134, -R13 ;  /* 0x0000008602867223 */ /* 0x000fc2000001080d */
[C-C-:B------:R-:W-:Y:S01]  /*16c90*/  FFMA.FTZ R135, R2.reuse, R135, -R13.reuse ;  /* 0x0000008702877223 */ /* 0x140fe2000001080d */
[----:B------:R-:W-:-:S01]  /*16ca0*/  FFMA.FTZ R106, R2, R106, -R13 ;  /* 0x0000006a026a7223 */ /* 0x000fc2000001080d */
[----:B----4-:R-:W-:Y:S01]  /*16cb0*/  FADD.FTZ R12, R128, R12 ;  /* 0x0000000c800c7221 */ /* 0x010fe20000010000 */
[----:B------:R-:W-:-:S01]  /*16cc0*/  FFMA.FTZ R107, R2, R107, -R13 ;  /* 0x0000006b026b7223 */ /* 0x000fc2000001080d */
[----:B------:R-:W1:Y:S01]  /*16cd0*/  MUFU.EX2 R123, R123 ;  /* 0x0000007b007b7308 */ /* 0x000e620000000800 */
[----:B------:R-:W-:-:S01]  /*16ce0*/  FFMA.FTZ R110, R2, R110, -R13 ;  /* 0x0000006e026e7223 */ /* 0x000fc2000001080d */
[----:B-----5:R-:W-:Y:S01]  /*16cf0*/  FADD.FTZ R12, R129, R12 ;  /* 0x0000000c810c7221 */ /* 0x020fe20000010000 */
[----:B------:R-:W-:-:S01]  /*16d00*/  FFMA.FTZ R111, R2, R111, -R13 ;  /* 0x0000006f026f7223 */ /* 0x000fc2000001080d */
[C-C-:B------:R-:W-:Y:S01]  /*16d10*/  FFMA.FTZ R114, R2.reuse, R114, -R13.reuse ;  /* 0x0000007202727223 */ /* 0x140fe2000001080d */
[----:B------:R-:W-:-:S01]  /*16d20*/  FFMA.FTZ R115, R2, R115, -R13 ;  /* 0x0000007302737223 */ /* 0x000fc2000001080d */
[----:B------:R-:W-:Y:S01]  /*16d30*/  FADD.FTZ R12, R132, R12 ;  /* 0x0000000c840c7221 */ /* 0x000fe20000010000 */
[----:B------:R-:W-:-:S01]  /*16d40*/  FFMA.FTZ R118, R2, R118, -R13 ;  /* 0x0000007602767223 */ /* 0x000fc2000001080d */
[----:B------:R-:W2:Y:S01]  /*16d50*/  MUFU.EX2 R126, R126 ;  /* 0x0000007e007e7308 */ /* 0x000ea20000000800 */
[----:B0-----:R-:W-:-:S01]  /*16d60*/  FFMA.FTZ R21, R9, R21, R122 ;  /* 0x0000001509157223 */ /* 0x001fc2000001007a */
        /* <DEDUP_REMOVED lines=49> */
[----:B------:R-:W-:-:S03]  /*17080*/  FFMA.FTZ R13, R2, R71, -R13 ;  /* 0x00000047020d7223 */ /* 0x000fc6000001080d */
        /* <DEDUP_REMOVED lines=90> */
[----:B0-----:R-:W-:-:S05]  /*17630*/  FADD.FTZ R12, R11, R12 ;  /* 0x0000000c0b0c7221 */ /* 0x001fca0000010000 */
[----:B------:R0:W-:Y:S02]  /*17640*/  STL [R1], R12 ;  /* 0x0000000c01007387 */ /* 0x0001e40000100800 */
        /* <DEDUP_REMOVED lines=9> */
[----:B--2---:R-:W-:-:S04]  /*176e0*/  FADD.FTZ R14, R67, R14 ;  /* 0x0000000e430e7221 */ /* 0x004fc80000010000 */
[----:B---3--:R-:W-:-:S04]  /*176f0*/  FADD.FTZ R14, R70, R14 ;  /* 0x0000000e460e7221 */ /* 0x008fc80000010000 */
[----:B-1----:R-:W-:Y:S01]  /*17700*/  FADD.FTZ R21, R13, R14 ;  /* 0x0000000e0d157221 */ /* 0x002fe20000010000 */
[----:B0-----:R-:W-:Y:S06]  /*17710*/  @!P0 BRA `(.L_x_12317) ;  /* 0x0000000000048947 */ /* 0x001fec0003800000 */
[----:B------:R-:W-:Y:S01]  /*17720*/  BPT.TRAP 0x1 ;  /* 0x000000040000795c */ /* 0x000fe20000300000 */
.L_x_12317:
[----:B------:R-:W2:Y:S01]  /*17730*/  LDL R12, [R1+0x2c] ;  /* 0x00002c00010c7983 */ /* 0x000ea20000100800 */
[----:B------:R-:W-:Y:S01]  /*17740*/  VIADD R15, R15, 0x13260 ;  /* 0x000132600f0f7836 */ /* 0x000fe20000000000 */
        /* <DEDUP_REMOVED lines=20> */
[----:B--2---:R-:W-:Y:S02]  /*17890*/  PRMT R15, R12, 0x654, R15 ;  /* 0x000006540c0f7816 */ /* 0x004fe4000000000f */
[----:B------:R-:W2:Y:S01]  /*178a0*/  LDL R12, [R1+0x40] ;  /* 0x00004000010c7983 */ /* 0x000ea20000100800 */
[----:B------:R-:W-:Y:S01]  /*178b0*/  F2FP.SATFINITE.E4M3.F32.PACK_AB_MERGE_C R138, R65, R64, R11 ;  /* 0x00000040418a723e */ /* 0x000fe2000480700b */
        /* <DEDUP_REMOVED lines=56> */
[C---:B--2---:R-:W-:Y:S01]  /*17c40*/  ISETP.GT.AND P1, PT, R8.reuse, R12, PT ;  /* 0x0000000c0800720c */ /* 0x044fe20003f24270 */
[----:B------:R-:W-:-:S12]  /*17c50*/  VIADD R8, R8, 0xffffffff ;  /* 0xffffffff08087836 */ /* 0x000fd80000000000 */
[----:B0-----:R-:W-:Y:S05]  /*17c60*/  @P1 BRA `(.L_x_12318) ;  /* 0xffffffbc00781947 */ /* 0x001fea000383ffff */
.L_x_12298:
[----:B------:R-:W-:Y:S05]  /*17c70*/  BSYNC B0 ;  /* 0x0000000000007941 */ /* 0x000fea0003800000 */
.L_x_12297:
[----:B------:R-:W-:Y:S06]  /*17c80*/  BAR.ARV 0x8, 0x200 ;  /* 0x0208000000007b1d */ /* 0x000fec0000002000 */
[----:B------:R-:W-:Y:S05]  /*17c90*/  @!P0 BRA `(.L_x_12319) ;  /* 0x0000000000048947 */ /* 0x000fea0003800000 */
[----:B------:R-:W-:Y:S01]  /*17ca0*/  BPT.TRAP 0x1 ;  /* 0x000000040000795c */ /* 0x000fe20000300000 */
.L_x_12319:
[----:B------:R-:W-:Y:S01]  /*17cb0*/  IMAD R13, R19, 0x8, R18 ;  /* 0x00000008130d7824 */ /* 0x000fe200078e0212 */
[----:B------:R-:W-:-:S04]  /*17cc0*/  SHF.L.U32 R4, R156, 0x1f, RZ ;  /* 0x0000001f9c047819 */ /* 0x000fc800000006ff */
[----:B------:R0:W1:Y:S01]  /*17cd0*/  SYNCS.PHASECHK.TRANS64.TRYWAIT P1, [R13+URZ+0x13250], R4 ;  /* 0x013250040d0075a7 */ /* 0x000062000802017f */
[----:B------:R-:W-:Y:S05]  /*17ce0*/  @!P0 BRA `(.L_x_12320) ;  /* 0x0000000000048947 */ /* 0x000fea0003800000 */
[----:B------:R-:W-:Y:S01]  /*17cf0*/  BPT.TRAP 0x1 ;  /* 0x000000040000795c */ /* 0x000fe20000300000 */
.L_x_12320:
[----:B------:R-:W-:Y:S04]  /*17d00*/  BSSY B0, `(.L_x_12321) ;  /* 0x0000004000007945 */ /* 0x000fe80003800000 */
[----:B-1----:R-:W-:Y:S05]  /*17d10*/  @P1 BRA `(.L_x_12322) ;  /* 0x0000000000081947 */ /* 0x002fea0003800000 */
[----:B------:R-:W1:Y:S02]  /*17d20*/  SYNCS.PHASECHK.TRANS64.TRYWAIT P1, [R13+URZ+0x13250], R4 ;  /* 0x013250040d0075a7 */ /* 0x000e64000802017f */
[----:B-1----:R-:W-:Y:S05]  /*17d30*/  @!P1 BRA `(.L_x_12323) ;  /* 0x000000b000109947 */ /* 0x002fea0003800000 */
.L_x_12322:
[----:B------:R-:W-:Y:S05]  /*17d40*/  BSYNC B0 ;  /* 0x0000000000007941 */ /* 0x000fea0003800000 */
.L_x_12321:
[----:B------:R-:W2:Y:S01]  /*17d50*/  LDL.LU R15, [R1+0x4c] ;  /* 0x00004c00010f7983 */ /* 0x000ea20000300800 */
[----:B------:R-:W-:-:S03]  /*17d60*/  ULDC.64 UR4, c[0x0][0x9a0] ;  /* 0x0002680000047ab9 */ /* 0x000fc60000000a00 */
[----:B------:R-:W3:Y:S04]  /*17d70*/  LDL R14, [R1+0x50] ;  /* 0x00005000010e7983 */ /* 0x000ee80000100800 */
[----:B------:R-:W4:Y:S01]  /*17d80*/  LDL.LU R12, [R1] ;  /* 0x00000000010c7983 */ /* 0x000f220000300800 */
[----:B------:R-:W-:Y:S01]  /*17d90*/  VIADD R18, R18, 0x1000 ;  /* 0x0000100012127836 */ /* 0x000fe20000000000 */
[----:B------:R-:W-:Y:S01]  /*17da0*/  ISETP.NE.U32.AND P1, PT, RZ, UR4, PT ;  /* 0x00000004ff007c0c */ /* 0x000fe2000bf25070 */
[----:B------:R-:W-:Y:S01]  /*17db0*/  IMAD.MOV.U32 R5, RZ, RZ, -0x3ffffff0 ;  /* 0xc0000010ff057424 */ /* 0x000fe200078e00ff */
[----:B------:R-:W-:Y:S02]  /*17dc0*/  WARPGROUP.ARRIVE ;  /* 0x00000000000079c5 */ /* 0x000fe40000000000 */
[----:B------:R-:W-:-:S02]  /*17dd0*/  SHF.R.U32.HI R18, RZ, 0x4, R18 ;  /* 0x00000004ff127819 */ /* 0x000fc40000011612 */
[----:B------:R-:W-:Y:S02]  /*17de0*/  R2UR UR7, R5 ;  /* 0x00000000050772ca */ /* 0x000fe400000e0000 */
[----:B------:R-:W-:Y:S02]  /*17df0*/  LOP3.LUT R18, R18, 0x3fff, RZ, 0xc0, !PT ;  /* 0x00003fff12127812 */ /* 0x000fe400078ec0ff */
[----:B------:R-:W-:Y:S02]  /*17e00*/  ISETP.NE.AND.EX P1, PT, RZ, UR5, PT, P1 ;  /* 0x00000005ff007c0c */ /* 0x000fe4000bf25310 */
[----:B------:R-:W-:-:S05]  /*17e10*/  LOP3.LUT R18, R18, 0x10000, RZ, 0xfc, !PT ;  /* 0x0001000012127812 */ /* 0x000fca00078efcff */
[----:B01----:R-:W-:-:S05]  /*17e20*/  IMAD R4, R19, 0x280, R18 ;  /* 0x0000028013047824 */ /* 0x003fca00078e0212 */
[----:B------:R-:W-:Y:S01]  /*17e30*/  R2UR UR6, R4 ;  /* 0x00000000040672ca */ /* 0x000fe200000e0000 */
[----:B------:R-:W0:Y:S08]  /*17e40*/  @P1 LDC.64 R8, c[0x0][0x9c8] ;  /* 0x00027200ff081b82 */ /* 0x000e300000000a00 */
[----:B------:R-:W3:Y:S04]  /*17e50*/  @P1 LDC.64 R10, c[0x0][0x9d0] ;  /* 0x00027400ff0a1b82 */ /* 0x000ee80000000a00 */
[----:B------:R-:W-:Y:S03]  /*17e60*/  QGMMA.64x64x32.F32.E4M3.E4M3 R24, R152, gdesc[UR4], R24, gsb0 ;  /* 0x00e0000498187df3 */ /* 0x000fe60008000818 */
[----:B------:R-:W-:-:S02]  /*17e70*/  WARPGROUP.DEPBAR.LE gsb0, 0x0 ;  /* 0x00008000000079c5 */ /* 0x000fc40000010000 */
[----:B------:R-:W-:Y:S01]  /*17e80*/  WARPGROUP.ARRIVE ;  /* 0x00000000000079c5 */ /* 0x000fe20000000000 */
[----:B--2---:R-:W-:-:S05]  /*17e90*/  @P1 SHF.R.S32.HI R7, RZ, 0x1f, R15 ;  /* 0x0000001fff071819 */ /* 0x004fca000001140f */
[----:B0-----:R-:W-:-:S04]  /*17ea0*/  @P1 IMAD R6, R7, R8, RZ ;  /* 0x0000000807061224 */ /* 0x001fc800078e02ff */
[C---:B------:R-:W-:Y:S02]  /*17eb0*/  @P1 IMAD R5, R15.reuse, R9, R6 ;  /* 0x000000090f051224 */ /* 0x040fe400078e0206 */
[----:B------:R-:W-:-:S04]  /*17ec0*/  @P1 IMAD.WIDE.U32 R6, R15, R8, RZ ;  /* 0x000000080f061225 */ /* 0x000fc800078e00ff */
[----:B------:R-:W-:Y:S02]  /*17ed0*/  @P1 IMAD.IADD R7, R7, 0x1, R5 ;  /* 0x0000000107071824 */ /* 0x000fe400078e0205 */
[----:B---3--:R-:W-:-:S04]  /*17ee0*/  @P1 IMAD.WIDE.U32 R6, R14, R10, R6 ;  /* 0x0000000a0e061225 */ /* 0x008fc800078e0006 */
[----:B------:R-:W-:Y:S01]  /*17ef0*/  @P1 IMAD R5, R14, R11, R7 ;  /* 0x0000000b0e051224 */ /* 0x000fe200078e0207 */
[C---:B------:R-:W-:Y:S01]  /*17f00*/  @P1 LEA R8, P2, R6.reuse, UR4, 0x2 ;  /* 0x0000000406081c11 */ /* 0x040fe2000f8410ff */
[----:B------:R-:W-:Y:S02]  /*17f10*/  IMAD.MOV.U32 R10, RZ, RZ, 0x3f800000 ;  /* 0x3f800000ff0a7424 */ /* 0x000fe400078e00ff */
[----:B------:R-:W-:Y:S01]  /*17f20*/  IMAD.MOV.U32 R7, RZ, RZ, -0x3ffffff0 ;  /* 0xc0000010ff077424 */ /* 0x000fe200078e00ff */
[----:B------:R-:W-:Y:S01]  /*17f30*/  @P1 LEA.HI.X R9, R6, UR5, R5, 0x2, P2 ;  /* 0x0000000506091c11 */ /* 0x000fe200090f1405 */
[----:B------:R-:W-:-:S03]  /*17f40*/  VIADD R6, R4, 0x80 ;  /* 0x0000008004067836 */ /* 0x000fc60000000000 */
[----:B------:R-:W-:Y:S01]  /*17f50*/  R2UR UR7, R7 ;  /* 0x00000000070772ca */ /* 0x000fe200000e0000 */
[----:B------:R0:W2:Y:S01]  /*17f60*/  @P1 LDG.E R10, desc[UR40][R8.64] ;  /* 0x00000028080a1981 */ /* 0x0000a2000c1e1900 */
[----:B------:R-:W-:Y:S01]  /*17f70*/  R2UR UR6, R6 ;  /* 0x00000000060672ca */ /* 0x000fe200000e0000 */
[----:B------:R-:W-:Y:S02]  /*17f80*/  VIADD R6, R4, 0x100 ;  /* 0x0000010004067836 */ /* 0x000fe40000000000 */
[----:B------:R-:W-:Y:S01]  /*17f90*/  IMAD.MOV.U32 R7, RZ, RZ, -0x3ffffff0 ;  /* 0xc0000010ff077424 */ /* 0x000fe200078e00ff */
[----:B----4-:R-:W-:Y:S01]  /*17fa0*/  SHFL.BFLY PT, R5, R12, 0x2, 0x1f ;  /* 0x0c401f000c057f89 */ /* 0x010fe200000e0000 */
[----:B------:R-:W-:-:S03]  /*17fb0*/  IMAD.MOV.U32 R20, RZ, RZ, -0x800000 ;  /* 0xff800000ff147424 */ /* 0x000fc600078e00ff */
[----:B0-----:R-:W0:Y:S01]  /*17fc0*/  SHFL.BFLY PT, R8, R21, 0x2, 0x1f ;  /* 0x0c401f0015087f89 */ /* 0x001e2200000e0000 */
[----:B------:R-:W-:-:S04]  /*17fd0*/  IMAD.MOV.U32 R9, RZ, RZ, RZ ;  /* 0x000000ffff097224 */ /* 0x000fc800078e00ff */
[----:B------:R-:W-:Y:S01]  /*17fe0*/  QGMMA.64x64x32.F32.E4M3.E4M3 R24, R148, gdesc[UR4], R24, gsb0 ;  /* 0x00e0000494187df3 */ /* 0x000fe20008000818 */
[----:B------:R-:W-:Y:S01]  /*17ff0*/  R2UR UR6, R6 ;  /* 0x00000000060672ca */ /* 0x000fe200000e0000 */
[C---:B------:R-:W-:Y:S01]  /*18000*/  VIADD R6, R4.reuse, 0x180 ;  /* 0x0000018004067836 */ /* 0x040fe20000000000 */
[----:B------:R-:W-:Y:S01]  /*18010*/  R2UR UR7, R7 ;  /* 0x00000000070772ca */ /* 0x000fe200000e0000 */
[----:B------:R-:W-:Y:S02]  /*18020*/  IMAD.MOV.U32 R7, RZ, RZ, -0x3ffffff0 ;  /* 0xc0000010ff077424 */ /* 0x000fe400078e00ff */
[----:B------:R-:W-:Y:S02]  /*18030*/  VIADD R4, R4, 0x200 ;  /* 0x0000020004047836 */ /* 0x000fe40000000000 */
[----:B0-----:R-:W-:-:S01]  /*18040*/  FADD.FTZ R8, R8, R21 ;  /* 0x0000001508087221 */ /* 0x001fc20000010000 */
[----:B------:R-:W-:Y:S01]  /*18050*/  IMAD.MOV.U32 R21, RZ, RZ, -0x800000 ;  /* 0xff800000ff157424 */ /* 0x000fe200078e00ff */
[----:B------:R-:W-:-:S02]  /*18060*/  WARPGROUP.DEPBAR.LE gsb0, 0x0 ;  /* 0x00008000000079c5 */ /* 0x000fc40000010000 */
[----:B------:R-:W-:-:S06]  /*18070*/  WARPGROUP.ARRIVE ;  /* 0x00000000000079c5 */ /* 0x000fcc0000000000 */
[----:B------:R-:W-:Y:S01]  /*18080*/  QGMMA.64x64x32.F32.E4M3.E4M3 R24, R144, gdesc[UR4], R24, gsb0 ;  /* 0x00e0000490187df3 */ /* 0x000fe20008000818 */
[----:B------:R-:W-:Y:S01]  /*18090*/  R2UR UR6, R6 ;  /* 0x00000000060672ca */ /* 0x000fe200000e0000 */
[----:B------:R-:W-:Y:S01]  /*180a0*/  FADD.FTZ R6, R5, R12 ;  /* 0x0000000c05067221 */ /* 0x000fe20000010000 */
[----:B------:R-:W-:Y:S01]  /*180b0*/  R2UR UR7, R7 ;  /* 0x00000000070772ca */ /* 0x000fe200000e0000 */
[----:B------:R-:W-:-:S03]  /*180c0*/  IMAD.MOV.U32 R5, RZ, RZ, -0x3ffffff0 ;  /* 0xc0000010ff057424 */ /* 0x000fc600078e00ff */
[----:B------:R-:W0:Y:S02]  /*180d0*/  SHFL.BFLY PT, R7, R6, 0x1, 0x1f ;  /* 0x0c201f0006077f89 */ /* 0x000e2400000e0000 */
[----:B0-----:R-:W-:-:S04]  /*180e0*/  FADD.FTZ R7, R6, R7 ;  /* 0x0000000706077221 */ /* 0x001fc80000010000 */
[C---:B------:R-:W-:Y:S01]  /*180f0*/  FMUL.FTZ R14, R7.reuse, 0.00390625 ;  /* 0x3b800000070e7820 */ /* 0x040fe20000410000 */
[----:B------:R-:W-:-:S04]  /*18100*/  FSETP.NE.FTZ.AND P1, PT, R7, RZ, PT ;  /* 0x000000ff0700720b */ /* 0x000fc80003f35000 */
[----:B------:R-:W-:-:S13]  /*18110*/  FSETP.NE.FTZ.AND P2, PT, R14, RZ, PT ;  /* 0x000000ff0e00720b */ /* 0x000fda0003f55000 */
[----:B------:R-:W0:Y:S01]  /*18120*/  @P2 MUFU.LG2 R6, R14 ;  /* 0x0000000e00062308 */ /* 0x000e220000000c00 */
[----:B------:R-:W-:Y:S02]  /*18130*/  WARPGROUP.DEPBAR.LE gsb0, 0x0 ;  /* 0x00008000000079c5 */ /* 0x000fe40000010000 */
[----:B------:R-:W-:-:S06]  /*18140*/  WARPGROUP.ARRIVE ;  /* 0x00000000000079c5 */ /* 0x000fcc0000000000 */
[----:B------:R-:W-:Y:S01]  /*18150*/  QGMMA.64x64x32.F32.E4M3.E4M3 R24, R140, gdesc[UR4], R24, gsb0 ;  /* 0x00e000048c187df3 */ /* 0x000fe20008000818 */
[----:B------:R-:W-:Y:S01]  /*18160*/  R2UR UR6, R4 ;  /* 0x00000000040672ca */ /* 0x000fe200000e0000 */
[----:B------:R-:W-:Y:S01]  /*18170*/  @P2 FMUL.FTZ R4, R2, 0.69314718246459960938 ;  /* 0x3f31721802042820 */ /* 0x000fe20000410000 */
[----:B------:R-:W-:Y:S02]  /*18180*/  R2UR UR7, R5 ;  /* 0x00000000050772ca */ /* 0x000fe400000e0000 */
[----:B------:R-:W1:Y:S02]  /*18190*/  SHFL.BFLY PT, R5, R8, 0x1, 0x1f ;  /* 0x0c201f0008057f89 */ /* 0x000e6400000e0000 */
[----:B-1----:R-:W-:-:S01]  /*181a0*/  FADD.FTZ R12, R8, R5 ;  /* 0x00000005080c7221 */ /* 0x002fc20000010000 */
[----:B------:R-:W-:-:S03]  /*181b0*/  IMAD.MOV.U32 R5, RZ, RZ, RZ ;  /* 0x000000ffff057224 */ /* 0x000fc600078e00ff */
[----:B------:R-:W-:-:S03]  /*181c0*/  FMUL.FTZ R15, R12, 0.00390625 ;  /* 0x3b8000000c0f7820 */ /* 0x000fc60000410000 */
[----:B------:R0:W-:Y:S01]  /*181d0*/  @P1 MUFU.RCP R5, R7 ;  /* 0x0000000700051308 */ /* 0x0001e20000001000 */
[----:B------:R-:W-:Y:S02]  /*181e0*/  FSETP.NE.FTZ.AND P1, PT, R12, RZ, PT ;  /* 0x000000ff0c00720b */ /* 0x000fe40003f35000 */
[----:B------:R-:W-:Y:S01]  /*181f0*/  FSETP.NE.FTZ.AND P3, PT, R15, RZ, PT ;  /* 0x000000ff0f00720b */ /* 0x000fe20003f75000 */
[----:B0-----:R-:W-:-:S04]  /*18200*/  @P2 FMUL.FTZ R7, R6, 0.69314718246459960938 ;  /* 0x3f31721806072820 */ /* 0x001fc80000410000 */
[----:B------:R-:W-:-:S06]  /*18210*/  @P2 FFMA.FTZ R21, R4, R3, R7 ;  /* 0x0000000304152223 */ /* 0x000fcc0000010007 */
[----:B------:R-:W-:Y:S02]  /*18220*/  @P1 MUFU.RCP R9, R12 ;  /* 0x0000000c00091308 */ /* 0x000fe40000001000 */
[----:B------:R-:W-:-:S06]  /*18230*/  @P3 FMUL.FTZ R2, R2, 0.69314718246459960938 ;  /* 0x3f31721802023820 */ /* 0x000fcc0000410000 */
[----:B------:R-:W0:Y:S02]  /*18240*/  @P3 MUFU.LG2 R8, R15 ;  /* 0x0000000f00083308 */ /* 0x000e240000000c00 */
[----:B0-----:R-:W-:Y:S01]  /*18250*/  @P3 FMUL.FTZ R11, R8, 0.69314718246459960938 ;  /* 0x3f317218080b3820 */ /* 0x001fe20000410000 */
[----:B------:R-:W-:Y:S02]  /*18260*/  WARPGROUP.DEPBAR.LE gsb0, 0x0 ;  /* 0x00008000000079c5 */ /* 0x000fe40000010000 */
[----:B------:R-:W-:Y:S01]  /*18270*/  WARPGROUP.ARRIVE ;  /* 0x00000000000079c5 */ /* 0x000fe20000000000 */
[----:B------:R-:W-:-:S05]  /*18280*/  @P3 FFMA.FTZ R20, R2, R0, R11 ;  /* 0x0000000002143223 */ /* 0x000fca000001000b */
[----:B------:R-:W-:Y:S01]  /*18290*/  QGMMA.64x64x32.F32.E4M3.E4M3 R24, R136, gdesc[UR4], R24, gsb0 ;  /* 0x00e0000488187df3 */ /* 0x000fe20008000818 */
[-C--:B--2---:R-:W-:Y:S01]  /*182a0*/  FMUL.FTZ R5, R5, R10.reuse ;  /* 0x0000000a05057220 */ /* 0x084fe20000410000 */
[----:B------:R-:W-:Y:S01]  /*182b0*/  FMUL.FTZ R9, R9, R10 ;  /* 0x0000000a09097220 */ /* 0x000fe20000410000 */
[----:B------:R-:W-:Y:S02]  /*182c0*/  WARPGROUP.DEPBAR.LE gsb0, 0x0 ;  /* 0x00008000000079c5 */ /* 0x000fe40000010000 */
[----:B------:R-:W-:Y:S05]  /*182d0*/  @!P0 BRA `(.L_x_12324) ;  /* 0x0000000000048947 */ /* 0x000fea0003800000 */
[----:B------:R-:W-:Y:S01]  /*182e0*/  BPT.TRAP 0x1 ;  /* 0x000000040000795c */ /* 0x000fe20000300000 */
.L_x_12324:
[----:B------:R-:W2:Y:S01]  /*182f0*/  LDL.LU R2, [R1+0x2c] ;  /* 0x00002c0001027983 */ /* 0x000ea20000300800 */
[----:B------:R-:W-:Y:S02]  /*18300*/  VIADD R0, R13, 0x13260 ;  /* 0x000132600d007836 */ /* 0x000fe40000000000 */
[-C--:B------:R-:W-:Y:S01]  /*18310*/  FMUL.FTZ R24, R24, R5.reuse ;  /* 0x0000000518187220 */ /* 0x080fe20000410000 */
[-C--:B------:R-:W-:Y:S02]  /*18320*/  FMUL.FTZ R29, R29, R5.reuse ;  /* 0x000000051d1d7220 */ /* 0x080fe40000410000 */
[----:B--2---:R-:W-:Y:S02]  /*18330*/  PRMT R0, R2, 0x654, R0 ;  /* 0x0000065402007816 */ /* 0x004fe40000000000 */
[----:B------:R-:W2:Y:S01]  /*18340*/  LDL.LU R2, [R1+0x64] ;  /* 0x0000640001027983 */ /* 0x000ea20000300800 */
[----:B------:R-:W-:Y:S01]  /*18350*/  VIADD R19, R19, 0x1 ;  /* 0x0000000113137836 */ /* 0x000fe20000000000 */
[----:B------:R0:W-:Y:S01]  /*18360*/  SYNCS.ARRIVE.TRANS64.RED.A1T0 RZ, [R0+URZ], RZ ;  /* 0x000000ff00ff79a7 */ /* 0x0001e2000810043f */
        /* <DEDUP_REMOVED lines=34> */
[----:B------:R-:W-:Y:S01]  /*18590*/  SEL R19, R19, RZ, P1 ;  /* 0x000000ff13137207 */ /* 0x000fe20000800000 */
[----:B--2---:R-:W-:-:S05]  /*185a0*/  VIADD R2, R2, 0x1 ;  /* 0x0000000102027836 */ /* 0x004fca0000000000 */
[----:B------:R0:W-:Y:S02]  /*185b0*/  STL [R1+0x64], R2 ;  /* 0x0000640201007387 */ /* 0x0001e40000100800 */
.L_x_12214:
[----:B------:R-:W2:Y:S01]  /*185c0*/  LDL R79, [R1+0x5c] ;  /* 0x00005c00014f7983 */ /* 0x000ea20000100800 */
[----:B------:R-:W0:Y:S01]  /*185d0*/  S2UR UR4, SR_CgaCtaId ;  /* 0x00000000000479c3 */ /* 0x000e220000008800 */
[----:B------:R-:W-:Y:S01]  /*185e0*/  MOV R18, 0x400 ;  /* 0x0000040000127802 */ /* 0x000fe20000000f00 */
[----:B------:R-:W-:Y:S01]  /*185f0*/  BSSY B0, `(.L_x_12325) ;  /* 0x00002ab000007945 */ /* 0x000fe20003800000 */
[----:B------:R-:W1:Y:S01]  /*18600*/  S2R R81, SR_TID.X ;  /* 0x0000000000517919 */ /* 0x000e620000002100 */
[----:B0-----:R-:W-:-:S05]  /*18610*/  IMAD.U32 R0, RZ, RZ, UR4 ;  /* 0x00000004ff007e24 */ /* 0x001fca000f8e00ff */
[----:B------:R-:W-:Y:S01]  /*18620*/  LEA R18, R0, R18, 0x18 ;  /* 0x0000001200127211 */ /* 0x000fe200078ec0ff */
[----:B------:R-:W-:Y:S01]  /*18630*/  BAR.SYNC.DEFER_BLOCKING 0x5, 0x200 ;  /* 0x0148000000007b1d */ /* 0x000fe20000010000 */
[----:B-1----:R-:W-:-:S05]  /*18640*/  VIADD R62, R81, 0xffffff80 ;  /* 0xffffff80513e7836 */ /* 0x002fca0000000000 */
[----:B------:R-:W-:Y:S01]  /*18650*/  STL [R1+0x2c], R0 ;  /* 0x00002c0001007387 */ /* 0x000fe20000100800 */
[----:B------:R-:W-:-:S04]  /*18660*/  SHF.R.S32.HI R65, RZ, 0x1f, R62 ;  /* 0x0000001fff417819 */ /* 0x000fc8000001143e */
[----:B------:R-:W-:Y:S01]  /*18670*/  LEA.HI R63, R65, R62, RZ, 0x3 ;  /* 0x0000003e413f7211 */ /* 0x000fe200078f18ff */
[----:B------:R-:W0:Y:S04]  /*18680*/  LDS.128 R4, [R18+0x132d0] ;  /* 0x0132d00012047984 */ /* 0x000e280000000c00 */
[----:B0-----:R0:W-:Y:S04]  /*18690*/  STL.64 [R1+0x40], R4 ;  /* 0x0000400401007387 */ /* 0x0011e80000100a00 */
[----:B------:R1:W-:Y:S01]  /*186a0*/  STL.64 [R1+0x48], R6 ;  /* 0x0000480601007387 */ /* 0x0003e20000100a00 */
[----:B0-----:R-:W-:-:S02]  /*186b0*/  LOP3.LUT R5, R63, 0xfffffff8, RZ, 0xc0, !PT ;  /* 0xfffffff83f057812 */ /* 0x001fc400078ec0ff */
[----:B------:R-:W-:-:S03]  /*186c0*/  SHF.R.S32.HI R63, RZ, 0x3, R63 ;  /* 0x00000003ff3f7819 */ /* 0x000fc6000001143f */
[----:B------:R-:W-:-:S04]  /*186d0*/  IMAD.IADD R60, R62, 0x1, -R5 ;  /* 0x000000013e3c7824 */ /* 0x000fc800078e0a05 */
[----:B------:R-:W-:-:S05]  /*186e0*/  IMAD.SHL.U32 R0, R60, 0x8, RZ ;  /* 0x000000083c007824 */ /* 0x000fca00078e00ff */
[----:B------:R-:W-:Y:S01]  /*186f0*/  SHF.R.S32.HI R61, RZ, 0x1f, R0 ;  /* 0x0000001fff3d7819 */ /* 0x000fe20000011400 */
[----:B------:R-:W-:Y:S06]  /*18700*/  BAR.ARV 0x4, 0x200 ;  /* 0x0108000000007b1d */ /* 0x000fec0000002000 */
[----:B--2---:R-:W-:-:S13]  /*18710*/  ISETP.NE.AND P1, PT, R79, RZ, PT ;  /* 0x000000ff4f00720c */ /* 0x004fda0003f25270 */
[----:B------:R-:W0:Y:S02]  /*18720*/  @!P1 LDC R79, c[0x0][0xad4] ;  /* 0x0002b500ff4f9b82 */ /* 0x000e240000000800 */
[----:B0-----:R1:W-:Y:S01]  /*18730*/  @!P1 STL [R1+0x5c], R79 ;  /* 0x00005c4f01009387 */ /* 0x0013e20000100800 */
[----:B------:R-:W-:Y:S05]  /*18740*/  @P0 BRA `(.L_x_12326) ;  /* 0x0000001c00ec0947 */ /* 0x000fea0003800000 */
[----:B------:R-:W-:Y:S01]  /*18750*/  IMAD.SHL.U32 R2, R81, 0x4, RZ ;  /* 0x0000000451027824 */ /* 0x000fe200078e00ff */
[----:B------:R-:W-:Y:S01]  /*18760*/  ULDC.64 UR4, c[0x4][0x38] ;  /* 0x01000e0000047ab9 */ /* 0x000fe20000000a00 */
[----:B------:R-:W2:Y:S01]  /*18770*/  LDL R84, [R1+0x50] ;  /* 0x0000500001547983 */ /* 0x000ea20000100800 */
[----:B------:R-:W0:Y:S02]  /*18780*/  S2R R5, SR_SWINHI ;  /* 0x0000000000057919 */ /* 0x000e240000002f00 */
[----:B------:R-:W-:Y:S01]  /*18790*/  LOP3.LUT R2, R2, 0xc, RZ, 0xc0, !PT ;  /* 0x0000000c02027812 */ /* 0x000fe200078ec0ff */
[----:B------:R-:W-:Y:S01]  /*187a0*/  ULDC.64 UR6, c[0x0][0xc08] ;  /* 0x0003020000067ab9 */ /* 0x000fe20000000a00 */
[----:B------:R-:W3:Y:S01]  /*187b0*/  LDL.LU R87, [R1+0x60] ;  /* 0x0000600001577983 */ /* 0x000ee20000300800 */
[----:B------:R-:W-:Y:S01]  /*187c0*/  BAR.SYNC.DEFER_BLOCKING 0x1, 0x180 ;  /* 0x0046000000007b1d */ /* 0x000fe20000010000 */
[----:B------:R-:W-:-:S05]  /*187d0*/  IADD3 R10, P0, R2, UR4, RZ ;  /* 0x00000004020a7c10 */ /* 0x000fca000ff1e0ff */
[----:B------:R-:W-:Y:S01]  /*187e0*/  IMAD.X R11, RZ, RZ, UR5, P0 ;  /* 0x00000005ff0b7e24 */ /* 0x000fe200080e06ff */
[----:B------:R-:W-:Y:S01]  /*187f0*/  LEA.HI R4, R65, R62, RZ, 0x5 ;  /* 0x0000003e41047211 */ /* 0x000fe200078f28ff */
[----:B------:R-:W-:Y:S01]  /*18800*/  ULDC.64 UR4, c[0x0][0xc00] ;  /* 0x0003000000047ab9 */ /* 0x000fe20000000a00 */
[----:B------:R-:W4:Y:S04]  /*18810*/  LDL R86, [R1+0x3c] ;  /* 0x00003c0001567983 */ /* 0x000f280000100800 */
[----:B------:R0:W2:Y:S01]  /*18820*/  LDG.E.CONSTANT R10, desc[UR40][R10.64] ;  /* 0x000000280a0a7981 */ /* 0x0000a2000c1e9900 */
[----:B------:R-:W-:-:S03]  /*18830*/  LOP3.LUT P0, R2, R81, 0x3, RZ, 0xc0, !PT ;  /* 0x0000000351027812 */ /* 0x000fc6000780c0ff */
[----:B------:R-:W4:Y:S01]  /*18840*/  LDL R85, [R1+0x1c] ;  /* 0x00001c0001557983 */ /* 0x000f220000100800 */
[----:B------:R-:W-:Y:S02]  /*18850*/  ISETP.EQ.OR P0, PT, R2, 0x3, !P0 ;  /* 0x000000030200780c */ /* 0x000fe40004702670 */
[----:B------:R-:W-:Y:S01]  /*18860*/  LEA.HI R2, R65, R62, RZ, 0x4 ;  /* 0x0000003e41027211 */ /* 0x000fe200078f20ff */
[----:B------:R-:W-:Y:S01]  /*18870*/  IMAD.SHL.U32 R4, R4, 0x20, RZ ;  /* 0x0000002004047824 */ /* 0x000fe200078e00ff */
[----:B------:R-:W4:Y:S02]  /*18880*/  LDL R83, [R1+0x68] ;  /* 0x0000680001537983 */ /* 0x000f240000100800 */
[----:B-1----:R-:W-:Y:S02]  /*18890*/  SHF.R.S32.HI R7, RZ, 0x4, R2 ;  /* 0x00000004ff077819 */ /* 0x002fe40000011402 */
[C---:B------:R-:W-:Y:S02]  /*188a0*/  LOP3.LUT R9, R2.reuse, 0x3fffff0, RZ, 0xc0, !PT ;  /* 0x03fffff002097812 */ /* 0x040fe400078ec0ff */
[----:B------:R-:W-:-:S02]  /*188b0*/  LEA.HI R2, R2, R7, RZ, 0x1 ;  /* 0x0000000702027211 */ /* 0x000fc400078f08ff */
[----:B------:R-:W-:Y:S01]  /*188c0*/  LOP3.LUT R4, R4, 0xfffffc00, RZ, 0xc0, !PT ;  /* 0xfffffc0004047812 */ /* 0x000fe200078ec0ff */
[----:B------:R-:W-:Y:S01]  /*188d0*/  IMAD.IADD R9, R62, 0x1, -R9 ;  /* 0x000000013e097824 */ /* 0x000fe200078e0a09 */
[----:B------:R-:W-:-:S03]  /*188e0*/  LOP3.LUT R2, R2, 0x1ffffffe, RZ, 0xc0, !PT ;  /* 0x1ffffffe02027812 */ /* 0x000fc600078ec0ff */
[----:B------:R-:W-:Y:S02]  /*188f0*/  IMAD R9, R9, 0x40, R4 ;  /* 0x0000004009097824 */ /* 0x000fe400078e0204 */
[----:B------:R-:W-:Y:S01]  /*18900*/  IMAD.IADD R2, R7, 0x1, -R2 ;  /* 0x0000000107027824 */ /* 0x000fe200078e0a02 */
[----:B------:R-:W-:Y:S02]  /*18910*/  SEL R57, R44, R3, P0 ;  /* 0x000000032c397207 */ /* 0x000fe40000000000 */
[----:B------:R-:W-:Y:S01]  /*18920*/  SEL R76, R3, R44, P0 ;  /* 0x0000002c034c7207 */ /* 0x000fe20000000000 */
[----:B------:R-:W-:Y:S01]  /*18930*/  IMAD R9, R2, 0x8, R9 ;  /* 0x0000000802097824 */ /* 0x000fe200078e0209 */
[----:B------:R-:W-:Y:S02]  /*18940*/  MOV R2, R18 ;  /* 0x0000001200027202 */ /* 0x000fe40000000f00 */
[----:B0-----:R-:W-:-:S03]  /*18950*/  MOV R3, R5 ;  /* 0x0000000500037202 */ /* 0x001fc60000000f00 */
[----:B------:R-:W-:Y:S01]  /*18960*/  IMAD.WIDE R4, R9, 0x2, R2 ;  /* 0x0000000209047825 */ /* 0x000fe200078e0202 */
[----:B------:R-:W-:Y:S02]  /*18970*/  SEL R73, R36, R37, P0 ;  /* 0x0000002524497207 */ /* 0x000fe40000000000 */
[----:B------:R-:W-:Y:S02]  /*18980*/  SEL R78, R37, R36, P0 ;  /* 0x00000024254e7207 */ /* 0x000fe40000000000 */
[----:B------:R-:W-:Y:S02]  /*18990*/  IADD3 R9, P3, R4, 0x20, RZ ;  /* 0x0000002004097810 */ /* 0x000fe40007f7e0ff */
[----:B------:R-:W-:Y:S02]  /*189a0*/  SEL R37, R30, R31, P0 ;  /* 0x0000001f1e257207 */ /* 0x000fe40000000000 */
[----:B------:R-:W-:Y:S02]  /*189b0*/  SEL R56, R31, R30, P0 ;  /* 0x0000001e1f387207 */ /* 0x000fe40000000000 */
[----:B------:R-:W-:-:S02]  /*189c0*/  LOP3.LUT R7, R4, 0x380, RZ, 0xc0, !PT ;  /* 0x0000038004077812 */ /* 0x000fc400078ec0ff */
[----:B------:R-:W-:Y:S02]  /*189d0*/  IADD3 R31, P2, R4, 0x40, RZ ;  /* 0x00000040041f7810 */ /* 0x000fe40007f5e0ff */
[----:B------:R-:W-:Y:S02]  /*189e0*/  SEL R77, R28, R29, P0 ;  /* 0x0000001d1c4d7207 */ /* 0x000fe40000000000 */
[----:B------:R-:W-:Y:S02]  /*189f0*/  SEL R82, R29, R28, P0 ;  /* 0x0000001c1d527207 */ /* 0x000fe40000000000 */
[----:B------:R-:W-:Y:S02]  /*18a00*/  LOP3.LUT R6, R9, 0x380, RZ, 0xc0, !PT ;  /* 0x0000038009067812 */ /* 0x000fe400078ec0ff */
[----:B------:R-:W-:Y:S02]  /*18a10*/  SEL R11, R48, R49, P0 ;  /* 0x00000031300b7207 */ /* 0x000fe40000000000 */
[----:B------:R-:W-:-:S02]  /*18a20*/  SEL R28, R49, R48, P0 ;  /* 0x00000030311c7207 */ /* 0x000fc40000000000 */
[----:B------:R-:W-:Y:S02]  /*18a30*/  SHF.R.U64 R7, R7, 0x3, RZ ;  /* 0x0000000307077819 */ /* 0x000fe400000012ff */
[----:B------:R-:W-:Y:S02]  /*18a40*/  SEL R15, R34, R35, P0 ;  /* 0x00000023220f7207 */ /* 0x000fe40000000000 */
[----:B------:R-:W-:Y:S02]  /*18a50*/  SEL R48, R35, R34, P0 ;  /* 0x0000002223307207 */ /* 0x000fe40000000000 */
[----:B------:R-:W-:Y:S02]  /*18a60*/  LOP3.LUT R8, R31, 0x380, RZ, 0xc0, !PT ;  /* 0x000003801f087812 */ /* 0x000fe400078ec0ff */
[----:B------:R-:W-:Y:S02]  /*18a70*/  IADD3 R35, P1, R4, 0x60, RZ ;  /* 0x0000006004237810 */ /* 0x000fe40007f3e0ff */
[----:B------:R-:W-:-:S02]  /*18a80*/  SHF.R.U64 R6, R6, 0x3, RZ ;  /* 0x0000000306067819 */ /* 0x000fc400000012ff */
[----:B------:R-:W-:Y:S02]  /*18a90*/  LOP3.LUT R4, R7, R4, RZ, 0x3c, !PT ;  /* 0x0000000407047212 */ /* 0x000fe400078e3cff */
[----:B------:R-:W-:Y:S02]  /*18aa0*/  SHF.R.U64 R8, R8, 0x3, RZ ;  /* 0x0000000308087819 */ /* 0x000fe400000012ff */
[----:B------:R-:W-:Y:S01]  /*18ab0*/  LOP3.LUT R12, R35, 0x380, RZ, 0xc0, !PT ;  /* 0x00000380230c7812 */ /* 0x000fe200078ec0ff */
[--C-:B------:R-:W-:Y:S01]  /*18ac0*/  IMAD.X R69, RZ, RZ, R5.reuse, P1 ;  /* 0x000000ffff457224 */ /* 0x100fe200008e0605 */
[----:B------:R-:W-:Y:S01]  /*18ad0*/  LOP3.LUT R6, R6, R9, RZ, 0x3c, !PT ;  /* 0x0000000906067212 */ /* 0x000fe200078e3cff */
[--C-:B------:R-:W-:Y:S01]  /*18ae0*/  IMAD.X R9, RZ, RZ, R5.reuse, P2 ;  /* 0x000000ffff097224 */ /* 0x100fe200010e0605 */
[----:B------:R-:W-:Y:S01]  /*18af0*/  SEL R71, R32, R33, P0 ;  /* 0x0000002120477207 */ /* 0x000fe20000000000 */
[----:B------:R-:W-:Y:S01]  /*18b00*/  IMAD.X R7, RZ, RZ, R5, P3 ;  /* 0x000000ffff077224 */ /* 0x000fe200018e0605 */
[----:B------:R-:W-:-:S02]  /*18b10*/  SEL R58, R33, R32, P0 ;  /* 0x00000020213a7207 */ /* 0x000fc40000000000 */
[----:B------:R-:W-:Y:S02]  /*18b20*/  MOV R72, R4 ;  /* 0x0000000400487202 */ /* 0x000fe40000000f00 */
[----:B------:R-:W-:Y:S02]  /*18b30*/  SEL R75, R24, R25, P0 ;  /* 0x00000019184b7207 */ /* 0x000fe40000000000 */
[----:B------:R-:W-:Y:S02]  /*18b40*/  SEL R80, R25, R24, P0 ;  /* 0x0000001819507207 */ /* 0x000fe40000000000 */
[----:B------:R-:W-:Y:S02]  /*18b50*/  SEL R13, R26, R27, P0 ;  /* 0x0000001b1a0d7207 */ /* 0x000fe40000000000 */
[----:B------:R-:W-:Y:S02]  /*18b60*/  SEL R32, R27, R26, P0 ;  /* 0x0000001a1b207207 */ /* 0x000fe40000000000 */
[----:B------:R-:W-:-:S02]  /*18b70*/  LOP3.LUT R8, R8, R31, RZ, 0x3c, !PT ;  /* 0x0000001f08087212 */ /* 0x000fc400078e3cff */
[----:B-----5:R-:W-:Y:S02]  /*18b80*/  SEL R45, R40, R41, P0 ;  /* 0x00000029282d7207 */ /* 0x020fe40000000000 */
[----:B------:R-:W-:Y:S02]  /*18b90*/  SEL R74, R41, R40, P0 ;  /* 0x00000028294a7207 */ /* 0x000fe40000000000 */
[----:B------:R-:W-:Y:S02]  /*18ba0*/  SHF.R.U64 R12, R12, 0x3, RZ ;  /* 0x000000030c0c7819 */ /* 0x000fe400000012ff */
        /* <DEDUP_REMOVED lines=13> */
[----:B------:R-:W-:Y:S02]  /*18c80*/  MOV R67, R8 ;  /* 0x0000000800437202 */ /* 0x000fe40000000f00 */
[----:B------:R-:W-:-:S02]  /*18c90*/  MOV R64, R6 ;  /* 0x0000000600407202 */ /* 0x000fc40000000f00 */
[----:B------:R-:W-:Y:S02]  /*18ca0*/  MOV R68, R68 ;  /* 0x0000004400447202 */ /* 0x000fe40000000f00 */
[----:B------:R-:W-:Y:S02]  /*18cb0*/  ISETP.NE.U32.AND P1, PT, RZ, UR4, PT ;  /* 0x00000004ff007c0c */ /* 0x000fe4000bf25070 */
[----:B--2---:R-:W-:Y:S01]  /*18cc0*/  LOP3.LUT R5, R10, 0x2, RZ, 0x3c, !PT ;  /* 0x000000020a057812 */ /* 0x004fe200078e3cff */
[----:B------:R-:W-:Y:S04]  /*18cd0*/  SHFL.IDX PT, R30, R75, R10, 0x1c1f ;  /* 0x001c1f0a4b1e7589 */ /* 0x000fe800000e0000 */
[----:B------:R-:W0:Y:S04]  /*18ce0*/  SHFL.IDX PT, R31, R80, R5, 0x1c1f ;  /* 0x001c1f05501f7589 */ /* 0x000e2800000e0000 */
[----:B------:R-:W-:Y:S04]  /*18cf0*/  SHFL.IDX PT, R46, R13, R10, 0x1c1f ;  /* 0x001c1f0a0d2e7589 */ /* 0x000fe800000e0000 */
[----:B------:R-:W1:Y:S04]  /*18d00*/  SHFL.IDX PT, R47, R32, R5, 0x1c1f ;  /* 0x001c1f05202f7589 */ /* 0x000e6800000e0000 */
[----:B------:R-:W-:Y:S04]  /*18d10*/  SHFL.IDX PT, R34, R71, R10, 0x1c1f ;  /* 0x001c1f0a47227589 */ /* 0x000fe800000e0000 */
[----:B------:R-:W-:Y:S04]  /*18d20*/  SHFL.IDX PT, R8, R57, R10, 0x1c1f ;  /* 0x001c1f0a39087589 */ /* 0x000fe800000e0000 */
[----:B------:R-:W2:Y:S04]  /*18d30*/  SHFL.IDX PT, R35, R58, R5, 0x1c1f ;  /* 0x001c1f053a237589 */ /* 0x000ea800000e0000 */
[----:B------:R-:W-:Y:S04]  /*18d40*/  SHFL.IDX PT, R50, R15, R10, 0x1c1f ;  /* 0x001c1f0a0f327589 */ /* 0x000fe800000e0000 */
[----:B------:R-:W3:Y:S04]  /*18d50*/  SHFL.IDX PT, R51, R48, R5, 0x1c1f ;  /* 0x001c1f0530337589 */ /* 0x000ee800000e0000 */
[----:B------:R-:W-:Y:S04]  /*18d60*/  SHFL.IDX PT, R4, R77, R10, 0x1c1f ;  /* 0x001c1f0a4d047589 */ /* 0x000fe800000e0000 */
[----:B------:R-:W-:Y:S04]  /*18d70*/  SHFL.IDX PT, R38, R45, R10, 0x1c1f ;  /* 0x001c1f0a2d267589 */ /* 0x000fe800000e0000 */
[----:B------:R-:W4:Y:S04]  /*18d80*/  SHFL.IDX PT, R7, R82, R5, 0x1c1f ;  /* 0x001c1f0552077589 */ /* 0x000f2800000e0000 */
        /* <DEDUP_REMOVED lines=11> */
[----:B------:R0:W4:Y:S04]  /*18e40*/  SHFL.IDX PT, R43, R28, R5, 0x1c1f ;  /* 0x001c1f051c2b7589 */ /* 0x00012800000e0000 */
[----:B------:R-:W4:Y:S04]  /*18e50*/  SHFL.IDX PT, R25, R52, R5, 0x1c1f ;  /* 0x001c1f0534197589 */ /* 0x000f2800000e0000 */
[----:B------:R-:W4:Y:S04]  /*18e60*/  SHFL.IDX PT, R11, R76, R5, 0x1c1f ;  /* 0x001c1f054c0b7589 */ /* 0x000f2800000e0000 */
[----:B------:R-:W-:Y:S04]  /*18e70*/  SHFL.IDX PT, R26, R29, R10, 0x1c1f ;  /* 0x001c1f0a1d1a7589 */ /* 0x000fe800000e0000 */
[----:B------:R-:W-:Y:S04]  /*18e80*/  SHFL.IDX PT, R59, R59, R10, 0x1c1f ;  /* 0x001c1f0a3b3b7589 */ /* 0x000fe800000e0000 */
[----:B------:R1:W4:Y:S04]  /*18e90*/  SHFL.IDX PT, R27, R44, R5, 0x1c1f ;  /* 0x001c1f052c1b7589 */ /* 0x00032800000e0000 */
[----:B------:R-:W4:Y:S04]  /*18ea0*/  SHFL.IDX PT, R66, R66, R5, 0x1c1f ;  /* 0x001c1f0542427589 */ /* 0x000f2800000e0000 */
[----:B------:R-:W-:Y:S04]  /*18eb0*/  SHFL.IDX PT, R12, R41, R10, 0x1c1f ;  /* 0x001c1f0a290c7589 */ /* 0x000fe800000e0000 */
[----:B------:R3:W4:Y:S01]  /*18ec0*/  SHFL.IDX PT, R13, R70, R5, 0x1c1f ;  /* 0x001c1f05460d7589 */ /* 0x00072200000e0000 */
[----:B0-----:R-:W-:-:S02]  /*18ed0*/  SEL R28, R30, R31, P0 ;  /* 0x0000001f1e1c7207 */ /* 0x001fc40000000000 */
[----:B-1----:R-:W-:Y:S02]  /*18ee0*/  SEL R44, R46, R47, P0 ;  /* 0x0000002f2e2c7207 */ /* 0x002fe40000000000 */
[----:B------:R-:W-:Y:S02]  /*18ef0*/  SEL R30, R31, R30, P0 ;  /* 0x0000001e1f1e7207 */ /* 0x000fe40000000000 */
[----:B--2---:R-:W-:Y:S02]  /*18f00*/  SEL R32, R34, R35, P0 ;  /* 0x0000002322207207 */ /* 0x004fe40000000000 */
[----:B------:R-:W-:Y:S01]  /*18f10*/  SEL R46, R47, R46, P0 ;  /* 0x0000002e2f2e7207 */ /* 0x000fe20000000000 */
[----:B---3--:R-:W0:Y:S01]  /*18f20*/  LDC.64 R70, c[0x0][0xc00] ;  /* 0x00030000ff467b82 */ /* 0x008e220000000a00 */
[----:B------:R-:W-:Y:S02]  /*18f30*/  SEL R48, R50, R51, P0 ;  /* 0x0000003332307207 */ /* 0x000fe40000000000 */
        /* <DEDUP_REMOVED lines=42> */
[----:B------:R0:W-:Y:S04]  /*191e0*/  STSM.16.M88.4 [R72], R24 ;  /* 0x0000001848007844 */ /* 0x0001e80000000200 */
[----:B------:R1:W-:Y:S04]  /*191f0*/  STSM.16.M88.4 [R64], R4 ;  /* 0x0000000440007844 */ /* 0x0003e80000000200 */
[----:B------:R-:W-:Y:S04]  /*19200*/  STSM.16.M88.4 [R67], R8 ;  /* 0x0000000843007844 */ /* 0x000fe80000000200 */
[----:B------:R2:W-:Y:S01]  /*19210*/  STSM.16.M88.4 [R68], R12 ;  /* 0x0000000c44007844 */ /* 0x0005e20000000200 */
[----:B------:R-:W-:Y:S01]  /*19220*/  BAR.SYNC.DEFER_BLOCKING 0x1, 0x180 ;  /* 0x0046000000007b1d */ /* 0x000fe20000010000 */
[----:B------:R-:W-:Y:S01]  /*19230*/  ISETP.NE.AND.EX P0, PT, RZ, UR5, PT, P1 ;  /* 0x00000005ff007c0c */ /* 0x000fe2000bf05310 */
[----:B------:R-:W-:-:S02]  /*19240*/  IMAD.MOV.U32 R66, RZ, RZ, RZ ;  /* 0x000000ffff427224 */ /* 0x000fc400078e00ff */
[----:B0-----:R-:W-:Y:S01]  /*19250*/  IMAD.WIDE R24, R87, 0x4, R70 ;  /* 0x0000000457187825 */ /* 0x001fe200078e0246 */
[----:B------:R-:W-:-:S03]  /*19260*/  ISETP.GT.AND P3, PT, R79, 0x1, PT ;  /* 0x000000014f00780c */ /* 0x000fc60003f64270 */
[----:B-1----:R-:W0:Y:S06]  /*19270*/  LDC R64, c[0x0][0xbe8] ;  /* 0x0002fa00ff407b82 */ /* 0x002e2c0000000800 */
[----:B------:R-:W3:Y:S01]  /*19280*/  @P0 LDG.E R66, desc[UR40][R24.64] ;  /* 0x0000002818420981 */ /* 0x000ee2000c1e1900 */
[----:B------:R-:W-:-:S04]  /*19290*/  ISETP.NE.U32.AND P1, PT, RZ, UR6, PT ;  /* 0x00000006ff007c0c */ /* 0x000fc8000bf25070 */
[----:B------:R-:W-:-:S13]  /*192a0*/  ISETP.NE.AND.EX P1, PT, RZ, UR7, PT, P1 ;  /* 0x00000007ff007c0c */ /* 0x000fda000bf25310 */
[----:B------:R-:W1:Y:S02]  /*192b0*/  @P1 LDC.64 R26, c[0x0][0xc08] ;  /* 0x00030200ff1a1b82 */ /* 0x000e640000000a00 */
[----:B-1----:R-:W-:-:S04]  /*192c0*/  @P1 IMAD.WIDE R4, R87, 0x4, R26 ;  /* 0x0000000457041825 */ /* 0x002fc800078e021a */
[----:B------:R-:W-:-:S05]  /*192d0*/  IMAD.MOV.U32 R26, RZ, RZ, 0x9b8 ;  /* 0x000009b8ff1a7424 */ /* 0x000fca00078e00ff */
[----:B------:R-:W-:-:S04]  /*192e0*/  SEL R26, R26, 0x978, P3 ;  /* 0x000009781a1a7807 */ /* 0x000fc80001800000 */
[----:B--2---:R-:W1:Y:S08]  /*192f0*/  LDC.64 R12, c[0x0][R26+0x220] ;  /* 0x000088001a0c7b82 */ /* 0x004e700000000a00 */
[----:B------:R-:W2:Y:S01]  /*19300*/  LDC.64 R10, c[0x0][R26+0x218] ;  /* 0x000086001a0a7b82 */ /* 0x000ea20000000a00 */
[----:B0-----:R-:W-:-:S07]  /*19310*/  ISETP.NE.AND P4, PT, R64, 0x1, PT ;  /* 0x000000014000780c */ /* 0x001fce0003f85270 */
[----:B------:R-:W0:Y:S01]  /*19320*/  LDC.64 R8, c[0x0][R26+0x228] ;  /* 0x00008a001a087b82 */ /* 0x000e220000000a00 */
[----:B------:R-:W-:Y:S02]  /*19330*/  ULDC UR6, c[0x0][0xa88] ;  /* 0x0002a20000067ab9 */ /* 0x000fe40000000800 */
[----:B------:R-:W-:-:S05]  /*19340*/  IMAD.U32 R69, RZ, RZ, UR6 ;  /* 0x00000006ff457e24 */ /* 0x000fca000f8e00ff */
[----:B------:R4:W4:Y:S01]  /*19350*/  LDC.64 R6, c[0x0][R26+0x210] ;  /* 0x000084001a067b82 */ /* 0x0009220000000a00 */
[----:B------:R1:W5:Y:S01]  /*19360*/  @P1 LDG.E R69, desc[UR40][R4.64] ;  /* 0x0000002804451981 */ /* 0x000362000c1e1900 */
[----:B------:R-:W-:-:S06]  /*19370*/  ISETP.NE.U32.AND P2, PT, RZ, UR4, PT ;  /* 0x00000004ff007c0c */ /* 0x000fcc000bf45070 */
[----:B------:R-:W0:Y:S01]  /*19380*/  @P4 LDC R68, c[0x0][0xbec] ;  /* 0x0002fb00ff444b82 */ /* 0x000e220000000800 */
[----:B------:R-:W-:-:S07]  /*19390*/  ISETP.NE.AND.EX P2, PT, RZ, UR5, PT, P2 ;  /* 0x00000005ff007c0c */ /* 0x000fce000bf45320 */
[----:B------:R-:W4:Y:S08]  /*193a0*/  @P4 LDC R73, c[0x0][0xbf0] ;  /* 0x0002fc00ff494b82 */ /* 0x000f300000000800 */
[----:B-1----:R-:W1:Y:S01]  /*193b0*/  LDC.64 R4, c[0x0][0xba8] ;  /* 0x0002ea00ff047b82 */ /* 0x002e620000000a00 */
[----:B------:R-:W-:Y:S02]  /*193c0*/  SHF.R.S32.HI R15, RZ, 0x1f, R87 ;  /* 0x0000001fff0f7819 */ /* 0x000fe40000011457 */
[----:B------:R-:W-:-:S02]  /*193d0*/  SEL R67, R87, RZ, !P2 ;  /* 0x000000ff57437207 */ /* 0x000fc40005000000 */
[----:B------:R-:W-:Y:S02]  /*193e0*/  LEA.HI R70, R65, R62, RZ, 0x7 ;  /* 0x0000003e41467211 */ /* 0x000fe400078f38ff */
[----:B------:R-:W-:Y:S01]  /*193f0*/  SEL R15, R15, RZ, !P2 ;  /* 0x000000ff0f0f7207 */ /* 0x000fe20005000000 */
[----:B------:R-:W-:Y:S01]  /*19400*/  IMAD R13, R13, R67, RZ ;  /* 0x000000430d0d7224 */ /* 0x000fe200078e02ff */
[----:B------:R-:W-:Y:S01]  /*19410*/  LOP3.LUT R27, R70, 0xffffff80, RZ, 0xc0, !PT ;  /* 0xffffff80461b7812 */ /* 0x000fe200078ec0ff */
[-C--:B--2---:R-:W-:Y:S02]  /*19420*/  IMAD R65, R11, R84.reuse, RZ ;  /* 0x000000540b417224 */ /* 0x084fe400078e02ff */
[----:B------:R-:W-:Y:S02]  /*19430*/  IMAD.IADD R11, R86, 0x1, R85 ;  /* 0x00000001560b7824 */ /* 0x000fe400078e0255 */
[----:B------:R-:W-:Y:S02]  /*19440*/  IMAD R71, R12, R15, R13 ;  /* 0x0000000f0c477224 */ /* 0x000fe400078e020d */
[----:B------:R-:W-:Y:S01]  /*19450*/  IMAD.IADD R72, R62, 0x1, -R27 ;  /* 0x000000013e487824 */ /* 0x000fe200078e0a1b */
[----:B------:R-:W-:Y:S01]  /*19460*/  SEL R27, R83, RZ, P3 ;  /* 0x000000ff531b7207 */ /* 0x000fe20001800000 */
[----:B------:R-:W-:-:S04]  /*19470*/  IMAD.WIDE.U32 R14, R10, R84, RZ ;  /* 0x000000540a0e7225 */ /* 0x000fc800078e00ff */
[----:B------:R-:W-:Y:S01]  /*19480*/  IMAD.WIDE.U32 R12, R12, R67, RZ ;  /* 0x000000430c0c7225 */ /* 0x000fe200078e00ff */
[----:B-1----:R-:W1:Y:S03]  /*19490*/  @!P3 LDC R4, c[0x0][0xb50] ;  /* 0x0002d400ff04bb82 */ /* 0x002e660000000800 */
[----:B0-----:R-:W-:-:S04]  /*194a0*/  @P4 IMAD.HI.U32 R10, R11, R68, RZ ;  /* 0x000000440b0a4227 */ /* 0x001fc800078e00ff */
[----:B------:R-:W-:Y:S02]  /*194b0*/  IMAD.IADD R62, R15, 0x1, R65 ;  /* 0x000000010f3e7824 */ /* 0x000fe400078e0241 */
[----:B------:R-:W-:Y:S01]  /*194c0*/  IMAD.IADD R71, R13, 0x1, R71 ;  /* 0x000000010d477824 */ /* 0x000fe200078e0247 */
[----:B------:R-:W0:Y:S01]  /*194d0*/  @!P3 LDC R5, c[0x0][0xb54] ;  /* 0x0002d500ff05bb82 */ /* 0x000e220000000800 */
[----:B------:R-:W-:Y:S01]  /*194e0*/  IMAD.MOV.U32 R13, RZ, RZ, R11 ;  /* 0x000000ffff0d7224 */ /* 0x000fe200078e000b */
[----:B----4-:R-:W-:Y:S01]  /*194f0*/  @P4 SHF.R.U32.HI R13, RZ, R73, R10 ;  /* 0x00000049ff0d4219 */ /* 0x010fe2000001160a */
[-C--:B------:R-:W-:Y:S02]  /*19500*/  IMAD R15, R9, R27.reuse, RZ ;  /* 0x0000001b090f7224 */ /* 0x080fe400078e02ff */
[----:B------:R-:W-:Y:S01]  /*19510*/  IMAD.WIDE.U32 R8, R8, R27, RZ ;  /* 0x0000001b08087225 */ /* 0x000fe200078e00ff */
[----:B------:R-:W-:Y:S02]  /*19520*/  SHF.R.S32.HI R27, RZ, 0x1f, R72 ;  /* 0x0000001fff1b7819 */ /* 0x000fe40000011448 */
[----:B------:R-:W-:-:S02]  /*19530*/  SHF.R.S32.HI R70, RZ, 0x7, R70 ;  /* 0x00000007ff467819 */ /* 0x000fc40000011446 */
[--C-:B---3--:R-:W-:Y:S02]  /*19540*/  IADD3 R12, P2, P5, R12, R14, R66.reuse ;  /* 0x0000000e0c0c7210 */ /* 0x108fe40007d5e042 */
[----:B------:R-:W-:Y:S01]  /*19550*/  SHF.R.S32.HI R65, RZ, 0x1f, R66 ;  /* 0x0000001fff417819 */ /* 0x000fe20000011442 */
[----:B------:R-:W-:Y:S02]  /*19560*/  IMAD.IADD R14, R9, 0x1, R15 ;  /* 0x00000001090e7824 */ /* 0x000fe400078e020f */
[----:B------:R-:W-:Y:S01]  /*19570*/  IMAD.MOV R15, RZ, RZ, -R13 ;  /* 0x000000ffff0f7224 */ /* 0x000fe200078e0a0d */
[----:B------:R-:W-:Y:S02]  /*19580*/  IADD3.X R10, R71, R62, R65, P2, P5 ;  /* 0x0000003e470a7210 */ /* 0x000fe400017ea441 */
[----:B------:R-:W-:Y:S02]  /*19590*/  IADD3 R8, P2, P5, R13, R12, R8 ;  /* 0x0000000c0d087210 */ /* 0x000fe40007d5e008 */
[----:B------:R-:W-:Y:S01]  /*195a0*/  LEA.HI R12, R27, R72, RZ, 0x2 ;  /* 0x000000481b0c7211 */ /* 0x000fe200078f10ff */
[----:B------:R-:W-:Y:S01]  /*195b0*/  IMAD R15, R64, R15, R11 ;  /* 0x0000000f400f7224 */ /* 0x000fe200078e020b */
[----:B------:R-:W-:-:S02]  /*195c0*/  SHF.R.S32.HI R9, RZ, 0x1f, R13 ;  /* 0x0000001fff097819 */ /* 0x000fc4000001140d */
[--C-:B------:R-:W-:Y:S02]  /*195d0*/  SHF.R.S32.HI R26, RZ, 0x2, R12.reuse ;  /* 0x00000002ff1a7819 */ /* 0x100fe4000001140c */
[----:B------:R-:W-:Y:S01]  /*195e0*/  SHF.R.S32.HI R71, RZ, 0x1f, R12 ;  /* 0x0000001fff477819 */ /* 0x000fe2000001140c */
[----:B------:R-:W-:Y:S01]  /*195f0*/  IMAD R7, R7, R15, RZ ;  /* 0x0000000f07077224 */ /* 0x000fe200078e02ff */
[----:B------:R-:W-:Y:S02]  /*19600*/  SHF.R.S32.HI R13, RZ, 0x1f, R15 ;  /* 0x0000001fff0d7819 */ /* 0x000fe4000001140f */
[----:B------:R-:W-:Y:S02]  /*19610*/  IADD3.X R9, R9, R10, R14, P2, P5 ;  /* 0x0000000a09097210 */ /* 0x000fe400017ea40e */
[----:B------:R-:W-:Y:S01]  /*19620*/  LEA.HI R71, R71, R26, RZ, 0x3 ;  /* 0x0000001a47477211 */ /* 0x000fe200078f18ff */
[----:B------:R-:W-:Y:S01]  /*19630*/  IMAD.HI R10, R70, 0x55555556, RZ ;  /* 0x55555556460a7827 */ /* 0x000fe200078e02ff */
[----:B------:R-:W-:-:S02]  /*19640*/  LEA.HI R27, R27, R72, RZ, 0x5 ;  /* 0x000000481b1b7211 */ /* 0x000fc400078f28ff */
[----:B------:R-:W-:Y:S01]  /*19650*/  LOP3.LUT R71, R71, 0xfffffff8, RZ, 0xc0, !PT ;  /* 0xfffffff847477812 */ /* 0x000fe200078ec0ff */
[C---:B------:R-:W-:Y:S02]  /*19660*/  IMAD R7, R6.reuse, R13, R7 ;  /* 0x0000000d06077224 */ /* 0x040fe400078e0207 */
[----:B------:R-:W-:Y:S01]  /*19670*/  IMAD.WIDE.U32 R8, R6, R15, R8 ;  /* 0x0000000f06087225 */ /* 0x000fe200078e0008 */
[----:B------:R-:W-:Y:S02]  /*19680*/  LEA.HI R13, R10, R10, RZ, 0x1 ;  /* 0x0000000a0a0d7211 */ /* 0x000fe400078f08ff */
[----:B------:R-:W-:Y:S01]  /*19690*/  SHF.R.S32.HI R27, RZ, 0x5, R27 ;  /* 0x00000005ff1b7819 */ /* 0x000fe2000001141b */
[----:B------:R-:W-:Y:S01]  /*196a0*/  IMAD.IADD R6, R9, 0x1, R7 ;  /* 0x0000000109067824 */ /* 0x000fe200078e0207 */
[----:B-1----:R-:W-:Y:S01]  /*196b0*/  LEA R4, P2, R8, R4, 0x2 ;  /* 0x0000000408047211 */ /* 0x002fe200078410ff */
[----:B------:R-:W-:Y:S02]  /*196c0*/  IMAD.IADD R26, R26, 0x1, -R71 ;  /* 0x000000011a1a7824 */ /* 0x000fe400078e0a47 */
[----:B------:R-:W-:Y:S01]  /*196d0*/  IMAD R13, R13, -0x3, R70 ;  /* 0xfffffffd0d0d7824 */ /* 0x000fe200078e0246 */
[----:B0-----:R-:W-:Y:S01]  /*196e0*/  LEA.HI.X R10, R8, R5, R6, 0x2, P2 ;  /* 0x00000005080a7211 */ /* 0x001fe200010f1406 */
[----:B------:R-:W-:Y:S01]  /*196f0*/  IMAD R26, R27, 0x10, R26 ;  /* 0x000000101b1a7824 */ /* 0x000fe200078e021a */
[----:B------:R-:W-:Y:S07]  /*19700*/  @P1 BRA `(.L_x_12327) ;  /* 0x0000000000101947 */ /* 0x000fee0003800000 */
[----:B------:R-:W-:Y:S05]  /*19710*/  @!P0 BRA `(.L_x_12327) ;  /* 0x00000000000c8947 */ /* 0x000fea0003800000 */
[----:B------:R-:W2:Y:S04]  /*19720*/  LDG.E R6, desc[UR40][R24.64] ;  /* 0x0000002818067981 */ /* 0x000ea8000c1e1900 */
[----:B-----5:R-:W2:Y:S02]  /*19730*/  LDG.E R69, desc[UR40][R24.64+0x4] ;  /* 0x0000042818457981 */ /* 0x020ea4000c1e1900 */
[----:B--2---:R-:W-:-:S07]  /*19740*/  IMAD.IADD R69, R69, 0x1, -R6 ;  /* 0x0000000145457824 */ /* 0x004fce00078e0a06 */
.L_x_12327:
[----:B------:R-:W-:Y:S01]  /*19750*/  IMAD R13, R13, 0x40, R26 ;  /* 0x000000400d0d7824 */ /* 0x000fe200078e021a */
[----:B------:R-:W-:Y:S01]  /*19760*/  SHFL.IDX PT, R6, R4, RZ, 0x1c1f ;  /* 0x001c1fff04067589 */ /* 0x000fe200000e0000 */
[----:B-----5:R-:W-:Y:S01]  /*19770*/  IMAD R62, R69, R64, RZ ;  /* 0x00000040453e7224 */ /* 0x020fe200078e02ff */
[----:B------:R-:W-:Y:S01]  /*19780*/  LOP3.LUT P0, RZ, R72, 0x3, RZ, 0xc0, !PT ;  /* 0x0000000348ff7812 */ /* 0x000fe2000780c0ff */
[----:B------:R-:W-:Y:S01]  /*19790*/  IMAD.IADD R13, R13, 0x1, R85 ;  /* 0x000000010d0d7824 */ /* 0x000fe200078e0255 */
        /* <DEDUP_REMOVED lines=8> */
[----:B------:R-:W-:Y:S05]  /*19820*/  @P3 BRA `(.L_x_12328) ;  /* 0x0000000400a03947 */ /* 0x000fea0003800000 */
[----:B------:R-:W-:Y:S01]  /*19830*/  IMAD R5, R63, 0x40, R0 ;  /* 0x000000403f057824 */ /* 0x000fe200078e0200 */
[----:B------:R-:W1:Y:S01]  /*19840*/  @P4 LDC R29, c[0x0][0xbf0] ;  /* 0x0002fc00ff1d4b82 */ /* 0x000e620000000800 */
[----:B------:R-:W-:Y:S02]  /*19850*/  ULDC.64 UR4, c[0x0][0xaa0] ;  /* 0x0002a80000047ab9 */ /* 0x000fe40000000a00 */
[----:B------:R-:W-:-:S03]  /*19860*/  IMAD.WIDE R2, R5, 0x2, R2 ;  /* 0x0000000205027825 */ /* 0x000fc600078e0202 */
[C---:B0-----:R-:W-:Y:S02]  /*19870*/  IADD3 R9, P0, R2.reuse, 0x1800, RZ ;  /* 0x0000180002097810 */ /* 0x041fe40007f1e0ff */
        /* <DEDUP_REMOVED lines=18> */
[----:B------:R-:W-:Y:S02]  /*199a0*/  IMAD R65, R65, UR4, RZ ;  /* 0x0000000441417c24 */ /* 0x000fe4000f8e02ff */
[----:B------:R-:W-:Y:S01]  /*199b0*/  IMAD.X R25, RZ, RZ, R3, P0 ;  /* 0x000000ffff197224 */ /* 0x000fe200000e0603 */
[----:B------:R-:W-:-:S04]  /*199c0*/  SHF.R.U64 R2, R2, 0x3, RZ ;  /* 0x0000000302027819 */ /* 0x000fc800000012ff */
[----:B------:R-:W-:Y:S02]  /*199d0*/  LOP3.LUT R24, R2, R21, RZ, 0x3c, !PT ;  /* 0x0000001502187212 */ /* 0x000fe400078e3cff */
[----:B------:R-:W0:Y:S01]  /*199e0*/  @P4 LDC R21, c[0x0][0xbec] ;  /* 0x0002fb00ff154b82 */ /* 0x000e220000000800 */
[C---:B------:R-:W-:Y:S02]  /*199f0*/  IMAD R65, R66.reuse, UR5, R65 ;  /* 0x0000000542417c24 */ /* 0x040fe4000f8e0241 */
[----:B------:R-:W-:Y:S01]  /*19a00*/  IMAD.WIDE.U32 R2, R66, UR4, RZ ;  /* 0x0000000442027c25 */ /* 0x000fe2000f8e00ff */
[----:B------:R-:W-:-:S03]  /*19a10*/  ULDC.64 UR4, c[0x0][0xae8] ;  /* 0x0002ba0000047ab9 */ /* 0x000fc60000000a00 */
[----:B------:R-:W-:Y:S01]  /*19a20*/  IMAD R60, R60, 0x30, R63 ;  /* 0x000000303c3c7824 */ /* 0x000fe200078e023f */
[----:B------:R-:W-:Y:S01]  /*19a30*/  SHF.R.S32.HI R28, RZ, 0x1f, R67 ;  /* 0x0000001fff1c7819 */ /* 0x000fe20000011443 */
[----:B------:R-:W-:Y:S01]  /*19a40*/  IMAD.IADD R3, R3, 0x1, R65 ;  /* 0x0000000103037824 */ /* 0x000fe200078e0241 */
[----:B------:R-:W5:Y:S01]  /*19a50*/  LD.E.128 R24, desc[UR40][R24.64] ;  /* 0x0000002818187980 */ /* 0x000f62000c101d00 */
[----:B------:R-:W-:Y:S02]  /*19a60*/  IMAD.IADD R60, R85, 0x1, R60 ;  /* 0x00000001553c7824 */ /* 0x000fe400078e023c */
[C---:B------:R-:W-:Y:S01]  /*19a70*/  IMAD.WIDE.U32 R2, R84.reuse, UR4, R2 ;  /* 0x0000000454027c25 */ /* 0x040fe2000f8e0002 */
        /* <DEDUP_REMOVED lines=8> */
[----:B------:R-:W-:-:S02]  /*19b00*/  IMAD.IADD R63, R63, 0x1, R85 ;  /* 0x000000013f3f7824 */ /* 0x000fc400078e0255 */
[----:B------:R-:W-:Y:S02]  /*19b10*/  IMAD R28, R28, UR4, RZ ;  /* 0x000000041c1c7c24 */ /* 0x000fe4000f8e02ff */
[----:B------:R-:W-:-:S04]  /*19b20*/  IMAD.WIDE.U32 R2, R67, UR4, R2 ;  /* 0x0000000443027c25 */ /* 0x000fc8000f8e0002 */
[----:B0-----:R-:W-:-:S04]  /*19b30*/  @P4 IMAD.HI.U32 R20, R60, R21, RZ ;  /* 0x000000153c144227 */ /* 0x001fc800078e00ff */
[----:B------:R-:W-:Y:S01]  /*19b40*/  IMAD.MOV.U32 R21, RZ, RZ, R60 ;  /* 0x000000ffff157224 */ /* 0x000fe200078e003c */
[----:B------:R-:W-:Y:S01]  /*19b50*/  @P4 SHF.R.U32.HI R21, RZ, R29, R20 ;  /* 0x0000001dff154219 */ /* 0x000fe20000011614 */
[----:B------:R-:W-:Y:S01]  /*19b60*/  IMAD R29, R67, UR5, R28 ;  /* 0x00000005431d7c24 */ /* 0x000fe2000f8e021c */
[----:B------:R-:W-:Y:S02]  /*19b70*/  ULDC.64 UR4, c[0x0][0xae0] ;  /* 0x0002b80000047ab9 */ /* 0x000fe40000000a00 */
[--C-:B------:R-:W-:Y:S01]  /*19b80*/  SHF.R.S32.HI R20, RZ, 0x1f, R21.reuse ;  /* 0x0000001fff147819 */ /* 0x100fe20000011415 */
[----:B------:R-:W-:Y:S02]  /*19b90*/  IMAD.MOV R31, RZ, RZ, -R21 ;  /* 0x000000ffff1f7224 */ /* 0x000fe400078e0a15 */
[----:B------:R-:W-:Y:S02]  /*19ba0*/  IMAD.IADD R3, R3, 0x1, R29 ;  /* 0x0000000103037824 */ /* 0x000fe400078e021d */
[----:B------:R-:W-:-:S02]  /*19bb0*/  IMAD R20, R20, UR4, RZ ;  /* 0x0000000414147c24 */ /* 0x000fc4000f8e02ff */
[----:B------:R-:W-:Y:S02]  /*19bc0*/  IMAD R29, R64, R31, R60 ;  /* 0x0000001f401d7224 */ /* 0x000fe400078e023c */
[C---:B------:R-:W-:Y:S02]  /*19bd0*/  IMAD R31, R21.reuse, UR5, R20 ;  /* 0x00000005151f7c24 */ /* 0x040fe4000f8e0214 */
[----:B------:R-:W-:Y:S01]  /*19be0*/  IMAD.WIDE.U32 R2, R21, UR4, R2 ;  /* 0x0000000415027c25 */ /* 0x000fe2000f8e0002 */
[----:B------:R-:W-:Y:S01]  /*19bf0*/  SHF.R.S32.HI R20, RZ, 0x1f, R29 ;  /* 0x0000001fff147819 */ /* 0x000fe2000001141d */
[----:B------:R-:W-:Y:S02]  /*19c00*/  ULDC.64 UR4, c[0x0][0xad8] ;  /* 0x0002b60000047ab9 */ /* 0x000fe40000000a00 */
[----:B------:R-:W-:Y:S02]  /*19c10*/  IMAD.IADD R3, R3, 0x1, R31 ;  /* 0x0000000103037824 */ /* 0x000fe400078e021f */
[----:B------:R-:W-:-:S02]  /*19c20*/  IMAD R20, R20, UR4, RZ ;  /* 0x0000000414147c24 */ /* 0x000fc4000f8e02ff */
[----:B------:R-:W-:-:S04]  /*19c30*/  IMAD.WIDE.U32 R2, R29, UR4, R2 ;  /* 0x000000041d027c25 */ /* 0x000fc8000f8e0002 */
[----:B------:R-:W-:Y:S01]  /*19c40*/  IMAD R21, R29, UR5, R20 ;  /* 0x000000051d157c24 */ /* 0x000fe2000f8e0214 */
[----:B------:R-:W-:Y:S02]  /*19c50*/  ULDC.64 UR4, c[0x0][0xa80] ;  /* 0x0002a00000047ab9 */ /* 0x000fe40000000a00 */
[C---:B------:R-:W-:Y:S01]  /*19c60*/  LEA R30, P0, R2.reuse, UR4, 0x1 ;  /* 0x00000004021e7c11 */ /* 0x040fe2000f8008ff */
[----:B------:R-:W-:Y:S01]  /*19c70*/  IMAD.IADD R3, R3, 0x1, R21 ;  /* 0x0000000103037824 */ /* 0x000fe200078e0215 */
[----:B------:R-:W-:Y:S01]  /*19c80*/  ULDC UR4, c[0x0][0xac8] ;  /* 0x0002b20000047ab9 */ /* 0x000fe20000000800 */
[C---:B------:R-:W-:Y:S02]  /*19c90*/  VIADD R21, R63.reuse, 0x60 ;  /* 0x000000603f157836 */ /* 0x040fe40000000000 */
[----:B-1----:R-:W0:Y:S01]  /*19ca0*/  SHFL.IDX PT, R31, R30, RZ, 0x181f ;  /* 0x00181fff1e1f7589 */ /* 0x002e2200000e0000 */
[----:B------:R-:W-:Y:S01]  /*19cb0*/  LEA.HI.X R32, R2, UR5, R3, 0x1, P0 ;  /* 0x0000000502207c11 */ /* 0x000fe200080f0c03 */
[C---:B------:R-:W-:Y:S01]  /*19cc0*/  VIADD R3, R63.reuse, 0x30 ;  /* 0x000000303f037836 */ /* 0x040fe20000000000 */
[----:B------:R-:W-:Y:S01]  /*19cd0*/  ISETP.GE.AND P0, PT, R0, UR4, PT ;  /* 0x0000000400007c0c */ /* 0x000fe2000bf06270 */
[----:B------:R-:W1:Y:S03]  /*19ce0*/  SHFL.IDX PT, R35, R30, 0x1, 0x181f ;  /* 0x00381f001e237f89 */ /* 0x000e6600000e0000 */
[-C--:B------:R-:W-:Y:S01]  /*19cf0*/  ISETP.GE.OR P1, PT, R63, R62.reuse, P0 ;  /* 0x0000003e3f00720c */ /* 0x080fe20000726670 */
[----:B------:R-:W1:Y:S01]  /*19d00*/  SHFL.IDX PT, R37, R30, 0x2, 0x181f ;  /* 0x00581f001e257f89 */ /* 0x000e6200000e0000 */
[-C--:B------:R-:W-:Y:S01]  /*19d10*/  ISETP.GE.OR P2, PT, R3, R62.reuse, P0 ;  /* 0x0000003e0300720c */ /* 0x080fe20000746670 */
[----:B------:R-:W-:Y:S01]  /*19d20*/  VIADD R3, R18, 0x13220 ;  /* 0x0001322012037836 */ /* 0x000fe20000000000 */
[----:B------:R-:W-:Y:S01]  /*19d30*/  ISETP.GE.OR P3, PT, R21, R62, P0 ;  /* 0x0000003e1500720c */ /* 0x000fe20000766670 */
[----:B------:R-:W1:Y:S03]  /*19d40*/  SHFL.IDX PT, R29, R32, RZ, 0x181f ;  /* 0x00181fff201d7589 */ /* 0x000e6600000e0000 */
[----:B------:R-:W-:Y:S01]  /*19d50*/  PRMT R21, RZ, 0x654, R3 ;  /* 0x00000654ff157816 */ /* 0x000fe20000000003 */
[----:B------:R-:W1:Y:S03]  /*19d60*/  SHFL.IDX PT, R33, R32, 0x1, 0x181f ;  /* 0x00381f0020217f89 */ /* 0x000e6600000e0000 */
[----:B------:R1:W-:Y:S01]  /*19d70*/  SYNCS.ARRIVE.TRANS64.RED.A1T0 RZ, [R21+URZ], RZ ;  /* 0x000000ff15ff79a7 */ /* 0x0003e2000810043f */
[----:B------:R-:W1:Y:S01]  /*19d80*/  SHFL.IDX PT, R34, R32, 0x2, 0x181f ;  /* 0x00581f0020227f89 */ /* 0x000e6200000e0000 */
[----:B0-----:R-:W-:Y:S01]  /*19d90*/  @!P1 LEA R2, P4, R0, R31, 0x1 ;  /* 0x0000001f00029211 */ /* 0x001fe200078808ff */
[----:B------:R-:W-:-:S02]  /*19da0*/  VIADD R31, R63, 0x90 ;  /* 0x000000903f1f7836 */ /* 0x000fc40000000000 */
[----:B------:R-:W0:Y:S01]  /*19db0*/  SHFL.IDX PT, R32, R32, 0x3, 0x181f ;  /* 0x00781f0020207f89 */ /* 0x000e2200000e0000 */
[C---:B-1----:R-:W-:Y:S02]  /*19dc0*/  @!P2 LEA R20, P5, R0.reuse, R35, 0x1 ;  /* 0x000000230014a211 */ /* 0x042fe400078a08ff */
[----:B------:R-:W-:Y:S02]  /*19dd0*/  ISETP.GE.OR P0, PT, R31, R62, P0 ;  /* 0x0000003e1f00720c */ /* 0x000fe40000706670 */
[C---:B------:R-:W-:Y:S02]  /*19de0*/  @!P3 LEA R28, P6, R0.reuse, R37, 0x1 ;  /* 0x00000025001cb211 */ /* 0x040fe400078c08ff */
[C-C-:B------:R-:W-:Y:S02]  /*19df0*/  @!P1 LEA.HI.X R3, R0.reuse, R29, R61.reuse, 0x1, P4 ;  /* 0x0000001d00039211 */ /* 0x140fe400020f0c3d */
[C-C-:B------:R-:W-:Y:S02]  /*19e00*/  @!P2 LEA.HI.X R21, R0.reuse, R33, R61.reuse, 0x1, P5 ;  /* 0x000000210015a211 */ /* 0x140fe400028f0c3d */
[----:B------:R1:W0:Y:S01]  /*19e10*/  SHFL.IDX PT, R33, R30, 0x3, 0x181f ;  /* 0x00781f001e217f89 */ /* 0x00022200000e0000 */
[----:B------:R-:W-:-:S03]  /*19e20*/  @!P3 LEA.HI.X R29, R0, R34, R61, 0x1, P6 ;  /* 0x00000022001db211 */ /* 0x000fc600030f0c3d */
[----:B--2---:R1:W-:Y:S04]  /*19e30*/  @!P1 ST.E.128 desc[UR40][R2.64], R4 ;  /* 0x0000000402009985 */ /* 0x0043e8000c101d28 */
[----:B---3--:R1:W-:Y:S04]  /*19e40*/  @!P2 ST.E.128 desc[UR40][R20.64], R8 ;  /* 0x000000081400a985 */ /* 0x0083e8000c101d28 */
[----:B----4-:R1:W-:Y:S01]  /*19e50*/  @!P3 ST.E.128 desc[UR40][R28.64], R12 ;  /* 0x0000000c1c00b985 */ /* 0x0103e2000c101d28 */
[----:B0-----:R-:W-:Y:S05]  /*19e60*/  @P0 BRA `(.L_x_12329) ;  /* 0x00000010008c0947 */ /* 0x001fea0003800000 */
[----:B-1----:R-:W-:-:S04]  /*19e70*/  LEA R2, P0, R0, R33, 0x1 ;  /* 0x0000002100027211 */ /* 0x002fc800078008ff */
[----:B------:R-:W-:-:S05]  /*19e80*/  LEA.HI.X R3, R0, R32, R61, 0x1, P0 ;  /* 0x0000002000037211 */ /* 0x000fca00000f0c3d */
[----:B-----5:R4:W-:Y:S01]  /*19e90*/  ST.E.128 desc[UR40][R2.64], R24 ;  /* 0x0000001802007985 */ /* 0x0209e2000c101d28 */
[----:B------:R-:W-:Y:S05]  /*19ea0*/  BRA `(.L_x_12329) ;  /* 0x00000010007c7947 */ /* 0x000fea0003800000 */
.L_x_12328:
[----:B------:R-:W2:Y:S01]  /*19eb0*/  LDL R69, [R1+0x18] ;  /* 0x0000180001457983 */ /* 0x000ea20000100800 */
[----:B------:R-:W1:Y:S01]  /*19ec0*/  @P4 LDC R4, c[0x0][0xbec] ;  /* 0x0002fb00ff044b82 */ /* 0x000e620000000800 */
[----:B------:R-:W-:Y:S01]  /*19ed0*/  ULDC.64 UR4, c[0x0][0xb08] ;  /* 0x0002c20000047ab9 */ /* 0x000fe20000000a00 */
[----:B------:R-:W-:Y:S01]  /*19ee0*/  SHF.R.S32.HI R0, RZ, 0x1f, R67 ;  /* 0x0000001fff007819 */ /* 0x000fe20000011443 */
[----:B------:R-:W-:Y:S01]  /*19ef0*/  IMAD R65, R65, UR4, RZ ;  /* 0x0000000441417c24 */ /* 0x000fe2000f8e02ff */
[----:B------:R-:W-:Y:S01]  /*19f00*/  ULDC.64 UR6, c[0x0][0xb30] ;  /* 0x0002cc0000067ab9 */ /* 0x000fe20000000a00 */
[----:B------:R-:W-:-:S03]  /*19f10*/  IMAD.WIDE.U32 R2, R66, UR4, RZ ;  /* 0x0000000442027c25 */ /* 0x000fc6000f8e00ff */
[----:B------:R-:W3:Y:S01]  /*19f20*/  @P4 LDC R15, c[0x0][0xbf0] ;  /* 0x0002fc00ff0f4b82 */ /* 0x000ee20000000800 */
[----:B------:R-:W-:Y:S01]  /*19f30*/  IMAD R65, R66, UR5, R65 ;  /* 0x0000000542417c24 */ /* 0x000fe2000f8e0241 */
[----:B------:R-:W-:-:S03]  /*19f40*/  ULDC.64 UR4, c[0x0][0xb38] ;  /* 0x0002ce0000047ab9 */ /* 0x000fc60000000a00 */
[----:B------:R-:W-:Y:S02]  /*19f50*/  IMAD.IADD R3, R3, 0x1, R65 ;  /* 0x0000000103037824 */ /* 0x000fe400078e0241 */
[----:B------:R-:W-:-:S04]  /*19f60*/  IMAD.WIDE.U32 R2, R84, UR4, R2 ;  /* 0x0000000454027c25 */ /* 0x000fc8000f8e0002 */
[----:B------:R-:W-:Y:S01]  /*19f70*/  IMAD R3, R84, UR5, R3 ;  /* 0x0000000554037c24 */ /* 0x000fe2000f8e0203 */
[----:B------:R-:W-:Y:S02]  /*19f80*/  ULDC.64 UR4, c[0x0][0xb40] ;  /* 0x0002d00000047ab9 */ /* 0x000fe40000000a00 */
[----:B------:R-:W-:Y:S02]  /*19f90*/  IMAD R0, R0, UR4, RZ ;  /* 0x0000000400007c24 */ /* 0x000fe4000f8e02ff */
[----:B-1----:R-:W-:-:S04]  /*19fa0*/  @P4 IMAD.HI.U32 R4, R11, R4, RZ ;  /* 0x000000040b044227 */ /* 0x002fc800078e00ff */
[C---:B0-----:R-:W-:Y:S02]  /*19fb0*/  IMAD R9, R67.reuse, UR5, R0 ;  /* 0x0000000543097c24 */ /* 0x041fe4000f8e0200 */
[----:B------:R-:W-:Y:S01]  /*19fc0*/  IMAD.WIDE.U32 R2, R67, UR4, R2 ;  /* 0x0000000443027c25 */ /* 0x000fe2000f8e0002 */
[----:B------:R-:W-:-:S03]  /*19fd0*/  ULDC.64 UR4, c[0x0][0xb48] ;  /* 0x0002d20000047ab9 */ /* 0x000fc60000000a00 */
        /* <DEDUP_REMOVED lines=15> */
[----:B------:R-:W-:Y:S02]  /*1a0d0*/  VIADD R4, R18, 0x13220 ;  /* 0x0001322012047836 */ /* 0x000fe40000000000 */
[C---:B------:R-:W-:Y:S02]  /*1a0e0*/  IMAD R7, R9.reuse, UR5, R0 ;  /* 0x0000000509077c24 */ /* 0x040fe4000f8e0200 */
[----:B------:R-:W-:Y:S01]  /*1a0f0*/  IMAD.WIDE.U32 R2, R9, UR4, R2 ;  /* 0x0000000409027c25 */ /* 0x000fe2000f8e0002 */
[----:B------:R-:W-:Y:S01]  /*1a100*/  ISETP.GE.AND P0, PT, R13, R62, PT ;  /* 0x0000003e0d00720c */ /* 0x000fe20003f06270 */
[----:B------:R-:W-:Y:S01]  /*1a110*/  ULDC.64 UR4, c[0x0][0xb00] ;  /* 0x0002c00000047ab9 */ /* 0x000fe20000000a00 */
[----:B------:R-:W-:Y:S01]  /*1a120*/  PRMT R4, RZ, 0x654, R4 ;  /* 0x00000654ff047816 */ /* 0x000fe20000000004 */
[----:B------:R-:W-:Y:S01]  /*1a130*/  IMAD.IADD R3, R3, 0x1, R7 ;  /* 0x0000000103037824 */ /* 0x000fe200078e0207 */
[----:B------:R-:W-:-:S02]  /*1a140*/  LEA R0, P1, R2, UR4, 0x2 ;  /* 0x0000000402007c11 */ /* 0x000fc4000f8210ff */
[----:B------:R0:W-:Y:S01]  /*1a150*/  SYNCS.ARRIVE.TRANS64.RED.A1T0 RZ, [R4+URZ], RZ ;  /* 0x000000ff04ff79a7 */ /* 0x0001e2000810043f */
[----:B------:R-:W-:Y:S02]  /*1a160*/  BSSY B1, `(.L_x_12330) ;  /* 0x0000033000017945 */ /* 0x000fe40003800000 */
[----:B------:R1:W3:Y:S01]  /*1a170*/  SHFL.IDX PT, R6, R0, RZ, 0x1c1f ;  /* 0x001c1fff00067589 */ /* 0x0002e200000e0000 */
[----:B0-----:R-:W-:-:S05]  /*1a180*/  LEA.HI.X R4, R2, UR5, R3, 0x2, P1 ;  /* 0x0000000502047c11 */ /* 0x001fca00088f1403 */
[----:B------:R1:W0:Y:S01]  /*1a190*/  SHFL.IDX PT, R7, R4, RZ, 0x1c1f ;  /* 0x001c1fff04077589 */ /* 0x00022200000e0000 */
[C---:B--2---:R-:W-:Y:S02]  /*1a1a0*/  VIADD R21, R69.reuse, 0x10 ;  /* 0x0000001045157836 */ /* 0x044fe40000000000 */
[C---:B------:R-:W-:Y:S02]  /*1a1b0*/  VIADD R25, R69.reuse, 0x8 ;  /* 0x0000000845197836 */ /* 0x040fe40000000000 */
[C---:B------:R-:W-:Y:S02]  /*1a1c0*/  VIADD R27, R69.reuse, 0x18 ;  /* 0x00000018451b7836 */ /* 0x040fe40000000000 */
[C---:B------:R-:W-:Y:S02]  /*1a1d0*/  VIADD R61, R69.reuse, 0x20 ;  /* 0x00000020453d7836 */ /* 0x040fe40000000000 */
[C---:B------:R-:W-:Y:S02]  /*1a1e0*/  VIADD R63, R69.reuse, 0x28 ;  /* 0x00000028453f7836 */ /* 0x040fe40000000000 */
[----:B------:R-:W-:-:S02]  /*1a1f0*/  VIADD R65, R69, 0x30 ;  /* 0x0000003045417836 */ /* 0x000fc40000000000 */
[----:B------:R-:W-:Y:S01]  /*1a200*/  VIADD R67, R69, 0x38 ;  /* 0x0000003845437836 */ /* 0x000fe20000000000 */
        /* <DEDUP_REMOVED lines=14> */
[-C--:B------:R-:W-:Y:S02]  /*1a2f0*/  @!P1 LEA R8, P2, R25, R6.reuse, 0x2 ;  /* 0x0000000619089211 */ /* 0x080fe400078410ff */
[----:B------:R-:W-:Y:S02]  /*1a300*/  @!P0 IMAD.WIDE R2, R69, 0x4, R6 ;  /* 0x0000000445028825 */ /* 0x000fe400078e0206 */
        /* <DEDUP_REMOVED lines=24> */
.L_x_12331:
[----:B------:R-:W-:Y:S05]  /*1a490*/  BSYNC B1 ;  /* 0x0000000000017941 */ /* 0x000fea0003800000 */
.L_x_12330:
        /* <DEDUP_REMOVED lines=11> */
[-C--:B------:R-:W-:Y:S02]  /*1a550*/  @!P4 LEA R4, P5, R25, R6.reuse, 0x2 ;  /* 0x000000061904c211 */ /* 0x080fe400078a10ff */
        /* <DEDUP_REMOVED lines=26> */
.L_x_12326:
[----:B-1----:R-:W2:Y:S01]  /*1a700*/  LDL R6, [R1+0x60] ;  /* 0x0000600001067983 */ /* 0x002ea20000100800 */
[----:B------:R-:W-:Y:S01]  /*1a710*/  ULDC.64 UR4, c[0x0][0xc08] ;  /* 0x0003020000047ab9 */ /* 0x000fe20000000a00 */
[----:B------:R-:W2:Y:S01]  /*1a720*/  LDC.64 R2, c[0x0][0xc00] ;  /* 0x00030000ff027b82 */ /* 0x000ea20000000a00 */
        /* <DEDUP_REMOVED lines=9> */
[----:B--2---:R-:W-:-:S04]  /*1a7c0*/  IMAD.WIDE R2, R6, 0x4, R2 ;  /* 0x0000000406027825 */ /* 0x004fc800078e0202 */
[----:B0-----:R-:W-:Y:S01]  /*1a7d0*/  @P1 IMAD.WIDE R4, R6, 0x4, R4 ;  /* 0x0000000406041825 */ /* 0x001fe200078e0204 */
[----:B------:R0:W5:Y:S04]  /*1a7e0*/  @P0 LDG.E R13, desc[UR40][R2.64] ;  /* 0x00000028020d0981 */ /* 0x000168000c1e1900 */
[----:B------:R0:W5:Y:S01]  /*1a7f0*/  @P1 LDG.E R12, desc[UR40][R4.64] ;  /* 0x00000028040c1981 */ /* 0x000162000c1e1900 */
[----:B------:R-:W-:Y:S02]  /*1a800*/  ISETP.GT.AND P3, PT, R62, 0xbf, PT ;  /* 0x000000bf3e00780c */ /* 0x000fe40003f64270 */
[----:B------:R-:W-:Y:S02]  /*1a810*/  ISETP.GT.AND P2, PT, R79, 0x1, PT ;  /* 0x000000014f00780c */ /* 0x000fe40003f44270 */
[----:B------:R-:W-:Y:S01]  /*1a820*/  SHF.R.S32.HI R24, RZ, 0x1f, R6 ;  /* 0x0000001fff187819 */ /* 0x000fe20000011406 */
[----:B------:R-:W-:Y:S10]  /*1a830*/  @P1 BRA `(.L_x_12332) ;  /* 0x0000000000101947 */ /* 0x000ff40003800000 */
[----:B------:R-:W-:Y:S05]  /*1a840*/  @!P0 BRA `(.L_x_12332) ;  /* 0x00000000000c8947 */ /* 0x000fea0003800000 */
[----:B0-----:R-:W2:Y:S04]  /*1a850*/  LDG.E R5, desc[UR40][R2.64] ;  /* 0x0000002802057981 */ /* 0x001ea8000c1e1900 */
[----:B-----5:R-:W2:Y:S02]  /*1a860*/  LDG.E R12, desc[UR40][R2.64+0x4] ;  /* 0x00000428020c7981 */ /* 0x020ea4000c1e1900 */
[----:B--2---:R-:W-:-:S07]  /*1a870*/  IMAD.IADD R12, R12, 0x1, -R5 ;  /* 0x000000010c0c7824 */ /* 0x004fce00078e0a05 */
.L_x_12332:
[----:B------:R-:W-:Y:S01]  /*1a880*/  BSSY B1, `(.L_x_12333) ;  /* 0x0000038000017945 */ /* 0x000fe20003800000 */
[----:B------:R-:W-:Y:S02]  /*1a890*/  SEL R21, R6, RZ, !P0 ;  /* 0x000000ff06157207 */ /* 0x000fe40004000000 */
[----:B------:R-:W-:Y:S02]  /*1a8a0*/  SEL R24, R24, RZ, !P0 ;  /* 0x000000ff18187207 */ /* 0x000fe40004000000 */
[----:B-----5:R-:W-:Y:S01]  /*1a8b0*/  SHF.R.S32.HI R20, RZ, 0x1f, R13 ;  /* 0x0000001fff147819 */ /* 0x020fe2000001140d */
[----:B------:R-:W-:Y:S06]  /*1a8c0*/  @P3 BRA `(.L_x_12334) ;  /* 0x0000000000cc3947 */ /* 0x000fec0003800000 */
[----:B0-----:R-:W2:Y:S01]  /*1a8d0*/  LDL R3, [R1+0x1c] ;  /* 0x00001c0001037983 */ /* 0x001ea20000100800 */
[----:B------:R-:W0:Y:S02]  /*1a8e0*/  LDC R27, c[0x0][0xbe8] ;  /* 0x0002fa00ff1b7b82 */ /* 0x000e240000000800 */
[----:B0-----:R-:W-:Y:S01]  /*1a8f0*/  IMAD R2, R12, R27, RZ ;  /* 0x0000001b0c027224 */ /* 0x001fe200078e02ff */
[----:B--2---:R-:W-:-:S04]  /*1a900*/  IADD3 R25, R3, -0x80, R81 ;  /* 0xffffff8003197810 */ /* 0x004fc80007ffe051 */
        /* <DEDUP_REMOVED lines=47> */
.L_x_12334:
[----:B------:R-:W-:Y:S05]  /*1ac00*/  BSYNC B1 ;  /* 0x0000000000017941 */ /* 0x000fea0003800000 */
.L_x_12333:
[----:B------:R-:W-:Y:S05]  /*1ac10*/  @P2 BRA `(.L_x_12329) ;  /* 0x0000000400202947 */ /* 0x000fea0003800000 */
[----:B------:R-:W2:Y:S01]  /*1ac20*/  LDL.LU R10, [R1+0x50] ;  /* 0x00005000010a7983 */ /* 0x000ea20000300800 */
[----:B------:R-:W3:Y:S01]  /*1ac30*/  LDC R11, c[0x0][0xbe8] ;  /* 0x0002fa00ff0b7b82 */ /* 0x000ee20000000800 */
[----:B------:R-:W-:Y:S01]  /*1ac40*/  ULDC.64 UR4, c[0x0][0xaa0] ;  /* 0x0002a80000047ab9 */ /* 0x000fe20000000a00 */
[----:B------:R-:W-:Y:S01]  /*1ac50*/  IMAD R60, R60, 0x30, R63 ;  /* 0x000000303c3c7824 */ /* 0x000fe200078e023f */
[----:B------:R-:W4:Y:S01]  /*1ac60*/  LDL.LU R8, [R1+0x1c] ;  /* 0x00001c0001087983 */ /* 0x000f220000300800 */
[----:B0-----:R-:W-:Y:S01]  /*1ac70*/  IMAD R2, R20, UR4, RZ ;  /* 0x0000000414027c24 */ /* 0x001fe2000f8e02ff */
[----:B------:R-:W-:Y:S02]  /*1ac80*/  ULDC.64 UR6, c[0x0][0xaf0] ;  /* 0x0002bc0000067ab9 */ /* 0x000fe40000000a00 */
[----:B------:R-:W-:Y:S02]  /*1ac90*/  IMAD R6, R24, UR6, RZ ;  /* 0x0000000618067c24 */ /* 0x000fe4000f8e02ff */
[----:B-1----:R-:W-:-:S02]  /*1aca0*/  IMAD R5, R13, UR5, R2 ;  /* 0x000000050d057c24 */ /* 0x002fc4000f8e0202 */
[----:B------:R-:W-:Y:S01]  /*1acb0*/  IMAD.WIDE.U32 R2, R13, UR4, RZ ;  /* 0x000000040d027c25 */ /* 0x000fe2000f8e00ff */
[----:B------:R-:W-:-:S03]  /*1acc0*/  ULDC.64 UR4, c[0x0][0xae8] ;  /* 0x0002ba0000047ab9 */ /* 0x000fc60000000a00 */
[----:B------:R-:W-:Y:S01]  /*1acd0*/  IMAD.IADD R3, R3, 0x1, R5 ;  /* 0x0000000103037824 */ /* 0x000fe200078e0205 */
[----:B---3--:R-:W-:-:S13]  /*1ace0*/  ISETP.NE.AND P0, PT, R11, 0x1, PT ;  /* 0x000000010b00780c */ /* 0x008fda0003f05270 */
[----:B------:R-:W0:Y:S08]  /*1acf0*/  @P0 LDC R7, c[0x0][0xbec] ;  /* 0x0002fb00ff070b82 */ /* 0x000e300000000800 */
[----:B------:R-:W1:Y:S01]  /*1ad00*/  @P0 LDC R9, c[0x0][0xbf0] ;  /* 0x0002fc00ff090b82 */ /* 0x000e620000000800 */
[----:B--2---:R-:W-:-:S04]  /*1ad10*/  IMAD.WIDE.U32 R2, R10, UR4, R2 ;  /* 0x000000040a027c25 */ /* 0x004fc8000f8e0002 */
[----:B----4-:R-:W-:Y:S02]  /*1ad20*/  IMAD.IADD R60, R8, 0x1, R60 ;  /* 0x00000001083c7824 */ /* 0x010fe400078e023c */
[----:B------:R-:W-:Y:S01]  /*1ad30*/  IMAD R3, R10, UR5, R3 ;  /* 0x000000050a037c24 */ /* 0x000fe2000f8e0203 */
[----:B------:R-:W-:Y:S01]  /*1ad40*/  ULDC.64 UR4, c[0x0][0xae0] ;  /* 0x0002b80000047ab9 */ /* 0x000fe20000000a00 */
[----:B0-----:R-:W-:-:S04]  /*1ad50*/  @P0 IMAD.HI.U32 R4, R60, R7, RZ ;  /* 0x000000073c040227 */ /* 0x001fc800078e00ff */
[----:B------:R-:W-:Y:S01]  /*1ad60*/  IMAD.MOV.U32 R5, RZ, RZ, R60 ;  /* 0x000000ffff057224 */ /* 0x000fe200078e003c */
[----:B-1----:R-:W-:Y:S01]  /*1ad70*/  @P0 SHF.R.U32.HI R5, RZ, R9, R4 ;  /* 0x00000009ff050219 */ /* 0x002fe20000011604 */
        /* <DEDUP_REMOVED lines=18> */
[----:B------:R-:W-:Y:S01]  /*1aea0*/  IMAD.IADD R4, R63, 0x1, R8 ;  /* 0x000000013f047824 */ /* 0x000fe200078e0208 */
[----:B------:R-:W-:Y:S01]  /*1aeb0*/  ULDC UR4, c[0x0][0xac8] ;  /* 0x0002b20000047ab9 */ /* 0x000fe20000000800 */
[----:B------:R-:W-:Y:S01]  /*1aec0*/  IMAD R21, R12, R11, RZ ;  /* 0x0000000b0c157224 */ /* 0x000fe200078e02ff */
[----:B------:R-:W-:Y:S01]  /*1aed0*/  LEA.HI.X R8, R2, UR5, R3, 0x1, P0 ;  /* 0x0000000502087c11 */ /* 0x000fe200080f0c03 */
[----:B------:R-:W0:Y:S01]  /*1aee0*/  SHFL.IDX PT, R9, R5, RZ, 0x181f ;  /* 0x00181fff05097589 */ /* 0x000e2200000e0000 */
[----:B------:R-:W-:Y:S01]  /*1aef0*/  ISETP.GE.AND P0, PT, R0, UR4, PT ;  /* 0x0000000400007c0c */ /* 0x000fe2000bf06270 */
[C---:B------:R-:W-:Y:S02]  /*1af00*/  VIADD R2, R4.reuse, 0x30 ;  /* 0x0000003004027836 */ /* 0x040fe40000000000 */
[----:B------:R-:W1:Y:S01]  /*1af10*/  SHFL.IDX PT, R11, R5, 0x1, 0x181f ;  /* 0x00381f00050b7f89 */ /* 0x000e6200000e0000 */
[C---:B------:R-:W-:Y:S01]  /*1af20*/  VIADD R3, R4.reuse, 0x60 ;  /* 0x0000006004037836 */ /* 0x040fe20000000000 */
[CC--:B------:R-:W-:Y:S01]  /*1af30*/  ISETP.GE.OR P3, PT, R4.reuse, R21.reuse, P0 ;  /* 0x000000150400720c */ /* 0x0c0fe20000766670 */
[----:B------:R-:W-:Y:S01]  /*1af40*/  VIADD R4, R4, 0x90 ;  /* 0x0000009004047836 */ /* 0x000fe20000000000 */
[----:B------:R-:W2:Y:S01]  /*1af50*/  SHFL.IDX PT, R13, R5, 0x2, 0x181f ;  /* 0x00581f00050d7f89 */ /* 0x000ea200000e0000 */
[----:B------:R-:W-:-:S02]  /*1af60*/  ISETP.GE.OR P2, PT, R2, R21, P0 ;  /* 0x000000150200720c */ /* 0x000fc40000746670 */
[-C--:B------:R-:W-:Y:S01]  /*1af70*/  ISETP.GE.OR P1, PT, R3, R21.reuse, P0 ;  /* 0x000000150300720c */ /* 0x080fe20000726670 */
[----:B------:R-:W3:Y:S01]  /*1af80*/  SHFL.IDX PT, R7, R8, RZ, 0x181f ;  /* 0x00181fff08077589 */ /* 0x000ee200000e0000 */
[----:B------:R-:W-:-:S03]  /*1af90*/  ISETP.GE.OR P0, PT, R4, R21, P0 ;  /* 0x000000150400720c */ /* 0x000fc60000706670 */
[----:B------:R-:W4:Y:S04]  /*1afa0*/  SHFL.IDX PT, R15, R5, 0x3, 0x181f ;  /* 0x00781f00050f7f89 */ /* 0x000f2800000e0000 */
        /* <DEDUP_REMOVED lines=15> */
.L_x_12329:
[----:B------:R-:W-:Y:S05]  /*1b0a0*/  BSYNC B0 ;  /* 0x0000000000007941 */ /* 0x000fea0003800000 */
.L_x_12325:
[----:B------:R-:W3:Y:S01]  /*1b0b0*/  LDL R0, [R1+0x4c] ;  /* 0x00004c0001007983 */ /* 0x000ee20000100800 */
[----:B------:R-:W-:Y:S02]  /*1b0c0*/  ULDC UR4, c[0x0][0xc3c] ;  /* 0x00030f0000047ab9 */ /* 0x000fe40000000800 */
[----:B---3--:R-:W-:-:S13]  /*1b0d0*/  ISETP.GE.AND P0, PT, R0, UR4, PT ;  /* 0x0000000400007c0c */ /* 0x008fda000bf06270 */
[----:B------:R-:W-:Y:S05]  /*1b0e0*/  @!P0 BRA `(.L_x_12335) ;  /* 0xfffffe5c00ac8947 */ /* 0x000fea000383ffff */
[----:B------:R-:W-:Y:S05]  /*1b0f0*/  BRA `(.L_x_12153) ;  /* 0x00000074003c7947 */ /* 0x000fea0003800000 */
.L_x_12151:
        /* <DEDUP_REMOVED lines=16> */
.L_x_12336:
        /* <DEDUP_REMOVED lines=44> */
.L_x_12340:
        /* <DEDUP_REMOVED lines=37> */
.L_x_12338:
        /* <DEDUP_REMOVED lines=13> */
.L_x_12341:
        /* <DEDUP_REMOVED lines=17> */
[----:B------:R-:W-:Y:S02]  /*1b8f0*/  IMAD.MOV R11, RZ, RZ, -R10 ;  /* 0x000000ffff0b7224 */ /* 0x000fe400078e0a0a */
        /* <DEDUP_REMOVED lines=17> */
[----:B------:R-:W-:Y:S01]  /*1ba10*/  IMAD.MOV.U32 R2, RZ, RZ, R8 ;  /* 0x000000ffff027224 */ /* 0x000fe200078e0008 */
[----:B------:R-:W-:-:S03]  /*1ba20*/  IABS R8, R6 ;  /* 0x0000000600087213 */ /* 0x000fc60000000000 */
[----:B------:R-:W-:Y:S02]  /*1ba30*/  IMAD R9, R2, R5, RZ ;  /* 0x0000000502097224 */ /* 0x000fe400078e02ff */
[----:B------:R-:W-:Y:S02]  /*1ba40*/  IMAD.MOV.U32 R2, RZ, RZ, RZ ;  /* 0x000000ffff027224 */ /* 0x000fe400078e00ff */
[----:B------:R-:W-:Y:S02]  /*1ba50*/  IMAD.MOV R8, RZ, RZ, -R8 ;  /* 0x000000ffff087224 */ /* 0x000fe400078e0a08 */
[----:B------:R-:W-:Y:S01]  /*1ba60*/  IMAD.HI.U32 R2, R3, R9, R2 ;  /* 0x0000000903027227 */ /* 0x000fe200078e0002 */
[----:B------:R-:W-:-:S05]  /*1ba70*/  IABS R3, R7 ;  /* 0x0000000700037213 */ /* 0x000fca0000000000 */
        /* <DEDUP_REMOVED lines=19> */
.L_x_12342:
        /* <DEDUP_REMOVED lines=33> */
[----:B------:R-:W-:-:S04]  /*1bdc0*/  VIADDMNMX R7, R7, UR5, R8, PT ;  /* 0x0000000507077c46 */ /* 0x000fc8000b800108 */
[----:B------:R-:W-:Y:S01]  /*1bdd0*/  IABS R8, R7 ;  /* 0x0000000700087213 */ /* 0x000fe20000000000 */
[----:B------:R-:W-:-:S03]  /*1bde0*/  IMAD.MOV R26, RZ, RZ, -R7 ;  /* 0x000000ffff1a7224 */ /* 0x000fc600078e0a07 */
[----:B------:R-:W0:Y:S08]  /*1bdf0*/  I2F.RP R9, R8 ;  /* 0x0000000800097306 */ /* 0x000e300000209400 */
[----:B0-----:R-:W0:Y:S02]  /*1be00*/  MUFU.RCP R9, R9 ;  /* 0x0000000900097308 */ /* 0x001e240000001000 */
[----:B0-----:R-:W-:Y:S01]  /*1be10*/  VIADD R3, R9, 0xffffffe ;  /* 0x0ffffffe09037836 */ /* 0x001fe20000000000 */
[----:B------:R-:W-:-:S05]  /*1be20*/  IABS R9, R7 ;  /* 0x0000000700097213 */ /* 0x000fca0000000000 */
[----:B------:R-:W0:Y:S02]  /*1be30*/  F2I.FTZ.U32.TRUNC.NTZ R3, R3 ;  /* 0x0000000300037305 */ /* 0x000e24000021f000 */
[----:B0-----:R-:W-:-:S04]  /*1be40*/  IMAD.MOV R11, RZ, RZ, -R3 ;  /* 0x000000ffff0b7224 */ /* 0x001fc800078e0a03 */
        /* <DEDUP_REMOVED lines=16> */
[----:B------:R-:W-:-:S05]  /*1bf50*/  @!P1 LOP3.LUT R2, RZ, R7, RZ, 0x33, !PT ;  /* 0x00000007ff029212 */ /* 0x000fca00078e33ff */
[----:B------:R-:W-:-:S07]  /*1bf60*/  IMAD R26, R2, R26, R3 ;  /* 0x0000001a021a7224 */ /* 0x000fce00078e0203 */
.L_x_12343:
[----:B------:R-:W-:-:S05]  /*1bf70*/  LOP3.LUT R2, RZ, R2, RZ, 0x33, !PT ;  /* 0x00000002ff027212 */ /* 0x000fca00078e33ff */
[----:B------:R-:W-:Y:S01]  /*1bf80*/  IMAD.IADD R25, R25, 0x1, R2 ;  /* 0x0000000119197824 */ /* 0x000fe200078e0202 */
[----:B------:R-:W-:Y:S06]  /*1bf90*/  BRA `(.L_x_12344) ;  /* 0x00000000000c7947 */ /* 0x000fec0003800000 */
.L_x_12339:
[----:B------:R-:W-:Y:S02]  /*1bfa0*/  IMAD.MOV.U32 R25, RZ, RZ, RZ ;  /* 0x000000ffff197224 */ /* 0x000fe400078e00ff */
[----:B------:R-:W-:Y:S02]  /*1bfb0*/  IMAD.U32 R24, RZ, RZ, UR6 ;  /* 0x00000006ff187e24 */ /* 0x000fe4000f8e00ff */
[----:B------:R-:W-:-:S07]  /*1bfc0*/  IMAD.MOV.U32 R26, RZ, RZ, RZ ;  /* 0x000000ffff1a7224 */ /* 0x000fce00078e00ff */
.L_x_12344:
[----:B------:R-:W-:-:S13]  /*1bfd0*/  ISETP.NE.AND P0, PT, R0, RZ, PT ;  /* 0x000000ff0000720c */ /* 0x000fda0003f05270 */
[----:B------:R-:W0:Y:S01]  /*1bfe0*/  @!P0 S2R R3, SR_CgaCtaId ;  /* 0x0000000000038919 */ /* 0x000e220000008800 */
[----:B------:R-:W-:-:S04]  /*1bff0*/  @!P0 MOV R0, 0x400 ;  /* 0x0000040000008802 */ /* 0x000fc80000000f00 */
[----:B0-----:R-:W-:-:S05]  /*1c000*/  @!P0 LEA R0, R3, R0, 0x18 ;  /* 0x0000000003008211 */ /* 0x001fca00078ec0ff */
[----:B------:R1:W-:Y:S01]  /*1c010*/  @!P0 STS.128 [R0+0x132d0], R24 ;  /* 0x0132d01800008388 */ /* 0x0003e20000000c00 */
[----:B------:R-:W-:Y:S06]  /*1c020*/  BAR.ARV 0x5, 0x200 ;  /* 0x0148000000007b1d */ /* 0x000fec0000002000 */
.L_x_12337:
        /* <DEDUP_REMOVED lines=54> */
.L_x_12467:
[----:B------:R-:W-:Y:S05]  /*1c390*/  YIELD ;  /* 0x0000000000007946 */ /* 0x000fea0003800000 */
[----:B------:R-:W-:Y:S01]  /*1c3a0*/  ULDC.64 UR4, c[0x0][0xa28] ;  /* 0x00028a0000047ab9 */ /* 0x000fe20000000a00 */
[----:B------:R-:W-:Y:S02]  /*1c3b0*/  CS2R R6, SRZ ;  /* 0x0000000000067805 */ /* 0x000fe4000001ff00 */
[----:B------:R-:W-:Y:S01]  /*1c3c0*/  ISETP.NE.U32.AND P0, PT, RZ, UR4, PT ;  /* 0x00000004ff007c0c */ /* 0x000fe2000bf05070 */
[----:B0-----:R-:W0:Y:S01]  /*1c3d0*/  LDC.64 R10, c[0x0][0xa00] ;  /* 0x00028000ff0a7b82 */ /* 0x001e220000000a00 */
[----:B-1----:R-:W-:Y:S01]  /*1c3e0*/  IMAD.MOV.U32 R0, RZ, RZ, RZ ;  /* 0x000000ffff007224 */ /* 0x002fe200078e00ff */
[----:B------:R-:W-:Y:S01]  /*1c3f0*/  ULDC.64 UR6, c[0x0][0xa08] ;  /* 0x0002820000067ab9 */ /* 0x000fe20000000a00 */
[----:B------:R-:W-:Y:S01]  /*1c400*/  ISETP.NE.AND.EX P0, PT, RZ, UR5, PT, P0 ;  /* 0x00000005ff007c0c */ /* 0x000fe2000bf05300 */
[----:B------:R-:W-:Y:S01]  /*1c410*/  ULDC.64 UR4, c[0x0][0xa18] ;  /* 0x0002860000047ab9 */ /* 0x000fe20000000a00 */
[----:B------:R-:W-:-:S03]  /*1c420*/  ULDC.64 UR8, c[0x0][0xa10] ;  /* 0x0002840000087ab9 */ /* 0x000fc60000000a00 */
[----:B------:R-:W1:Y:S08]  /*1c430*/  LDC.64 R4, c[0x0][0xa08] ;  /* 0x00028200ff047b82 */ /* 0x000e700000000a00 */
        /* <DEDUP_REMOVED lines=37> */
[----:B------:R-:W-:Y:S01]  /*1c690*/  IMAD.MOV.U32 R13, RZ, RZ, R0 ;  /* 0x000000ffff0d7224 */ /* 0x000fe200078e0000 */
[----:B------:R-:W-:Y:S06]  /*1c6a0*/  @P0 BRA `(.L_x_12346) ;  /* 0x0000000000140947 */ /* 0x000fec0003800000 */
[----:B------:R-:W-:Y:S05]  /*1c6b0*/  @!P3 BRA `(.L_x_12346) ;  /* 0x000000000010b947 */ /* 0x000fea0003800000 */
[----:B0-----:R-:W2:Y:S04]  /*1c6c0*/  LDG.E R0, desc[UR40][R10.64] ;  /* 0x000000280a007981 */ /* 0x001ea8000c1e1900 */
[----:B------:R-:W2:Y:S02]  /*1c6d0*/  LDG.E R10, desc[UR40][R10.64+0x4] ;  /* 0x000004280a0a7981 */ /* 0x000ea4000c1e1900 */
[----:B--2---:R-:W-:-:S05]  /*1c6e0*/  IMAD.IADD R13, R10, 0x1, -R0 ;  /* 0x000000010a0d7824 */ /* 0x004fca00078e0a00 */
[----:B------:R1:W-:Y:S02]  /*1c6f0*/  STL [R1+0x18], R13 ;  /* 0x0000180d01007387 */ /* 0x0003e40000100800 */
.L_x_12346:
        /* <DEDUP_REMOVED lines=8> */
[----:B------:R-:W-:Y:S02]  /*1c780*/  LOP3.LUT R17, R26, 0xffff, RZ, 0xc0, !PT ;  /* 0x0000ffff1a117812 */ /* 0x000fe400078ec0ff */
[----:B------:R0:W-:Y:S09]  /*1c790*/  STL [R1+0x10], R10 ;  /* 0x0000100a01007387 */ /* 0x0001f20000100800 */
[----:B------:R-:W-:Y:S05]  /*1c7a0*/  @!P0 BRA `(.L_x_12347) ;  /* 0x0000000000108947 */ /* 0x000fea0003800000 */
[----:B------:R-:W2:Y:S02]  /*1c7b0*/  LDC.64 R4, c[0x0][0xa20] ;  /* 0x00028800ff047b82 */ /* 0x000ea40000000a00 */
[----:B--2---:R-:W-:-:S05]  /*1c7c0*/  IMAD.WIDE R4, R27, 0x4, R4 ;  /* 0x000000041b047825 */ /* 0x004fca00078e0204 */
[----:B------:R2:W5:Y:S01]  /*1c7d0*/  LDG.E R9, desc[UR40][R4.64] ;  /* 0x0000002804097981 */ /* 0x000562000c1e1900 */
[----:B------:R-:W-:Y:S05]  /*1c7e0*/  BRA `(.L_x_12348) ;  /* 0x0000000000107947 */ /* 0x000fea0003800000 */
.L_x_12347:
[----:B------:R-:W-:Y:S05]  /*1c7f0*/  @!P1 BRA `(.L_x_12348) ;  /* 0x00000000000c9947 */ /* 0x000fea0003800000 */
[----:B------:R-:W2:Y:S04]  /*1c800*/  LDG.E R9, desc[UR40][R4.64] ;  /* 0x0000002804097981 */ /* 0x000ea8000c1e1900 */
[----:B------:R-:W2:Y:S02]  /*1c810*/  LDG.E R4, desc[UR40][R4.64+0x4] ;  /* 0x0000042804047981 */ /* 0x000ea4000c1e1900 */
[----:B--2---:R-:W-:-:S07]  /*1c820*/  IMAD.IADD R9, R4, 0x1, -R9 ;  /* 0x0000000104097824 */ /* 0x004fce00078e0a09 */
.L_x_12348:
[----:B--2---:R-:W2:Y:S04]  /*1c830*/  @P2 LDG.E R4, desc[UR40][R2.64] ;  /* 0x0000002802042981 */ /* 0x004ea8000c1e1900 */
[----:B------:R3:W2:Y:S01]  /*1c840*/  @P2 LDG.E R5, desc[UR40][R2.64+0x4] ;  /* 0x0000042802052981 */ /* 0x0006a2000c1e1900 */
[----:B-----5:R-:W-:Y:S02]  /*1c850*/  IMAD.IADD R7, R9, 0x1, -R7 ;  /* 0x0000000109077824 */ /* 0x020fe400078e0a07 */
[----:B------:R-:W-:-:S04]  /*1c860*/  IMAD R11, R25, 0xc0, RZ ;  /* 0x000000c0190b7824 */ /* 0x000fc800078e02ff */
[----:B------:R-:W-:Y:S01]  /*1c870*/  VIADD R9, R11, 0xbf ;  /* 0x000000bf0b097836 */ /* 0x000fe20000000000 */
[----:B------:R4:W-:Y:S01]  /*1c880*/  STL [R1+0x14], R11 ;  /* 0x0000140b01007387 */ /* 0x0009e20000100800 */
[----:B---3--:R-:W3:Y:S02]  /*1c890*/  LDC R2, c[0x0][0x448] ;  /* 0x00011200ff027b82 */ /* 0x008ee40000000800 */
[----:B---3--:R-:W-:-:S13]  /*1c8a0*/  ISETP.NE.AND P1, PT, R2, 0x1, PT ;  /* 0x000000010200780c */ /* 0x008fda0003f25270 */
[----:B------:R-:W3:Y:S08]  /*1c8b0*/  @P1 LDC R2, c[0x0][0x44c] ;  /* 0x00011300ff021b82 */ /* 0x000ef00000000800 */
[----:B------:R-:W0:Y:S01]  /*1c8c0*/  @P1 LDC R3, c[0x0][0x450] ;  /* 0x00011400ff031b82 */ /* 0x000e220000000800 */
[----:B---3--:R-:W-:-:S05]  /*1c8d0*/  @P1 IMAD.HI.U32 R2, R9, R2, RZ ;  /* 0x0000000209021227 */ /* 0x008fca00078e00ff */
[----:B0-----:R-:W-:Y:S01]  /*1c8e0*/  @P1 SHF.R.U32.HI R9, RZ, R3, R2 ;  /* 0x00000003ff091219 */ /* 0x001fe20000011602 */
[----:B--2---:R-:W-:-:S04]  /*1c8f0*/  @P2 IMAD.IADD R8, R5, 0x1, -R4 ;  /* 0x0000000105082824 */ /* 0x004fc800078e0a04 */
[----:B------:R-:W-:-:S04]  /*1c900*/  IMAD.IADD R20, R7, 0x1, R8 ;  /* 0x0000000107147824 */ /* 0x000fc800078e0208 */
[C---:B------:R-:W-:Y:S01]  /*1c910*/  VIADD R21, R20.reuse, 0x9f ;  /* 0x0000009f14157836 */ /* 0x040fe20000000000 */
[----:B------:R-:W-:-:S03]  /*1c920*/  IADD3 R18, R20, 0x1, -R13 ;  /* 0x0000000114127810 */ /* 0x000fc60007ffe80d */
[----:B------:R-:W-:-:S04]  /*1c930*/  IMAD.HI R21, R21, 0x66666667, RZ ;  /* 0x6666666715157827 */ /* 0x000fc800078e02ff */
[----:B------:R-:W-:Y:S01]  /*1c940*/  IMAD.IADD R9, R18, 0x1, R9 ;  /* 0x0000000112097824 */ /* 0x000fe200078e0209 */
[----:B------:R-:W-:-:S04]  /*1c950*/  SHF.R.U32.HI R2, RZ, 0x1f, R21 ;  /* 0x0000001fff027819 */ /* 0x000fc80000011615 */
[----:B------:R-:W-:Y:S02]  /*1c960*/  LEA.HI.SX32 R21, R21, R2, 0x1a ;  /* 0x0000000215157211 */ /* 0x000fe400078fd2ff */
[----:B------:R-:W0:Y:S02]  /*1c970*/  LDC.64 R2, c[0x0][0x9e0] ;  /* 0x00027800ff027b82 */ /* 0x000e240000000a00 */
[----:B0-----:R-:W-:Y:S01]  /*1c980*/  ISETP.GE.AND P3, PT, R3, 0x1, PT ;  /* 0x000000010300780c */ /* 0x001fe20003f66270 */
[----:B------:R-:W-:-:S12]  /*1c990*/  IMAD.IADD R2, R9, 0x1, R2 ;  /* 0x0000000109027824 */ /* 0x000fd800078e0202 */
[----:B----4-:R-:W-:Y:S05]  /*1c9a0*/  @!P3 BRA `(.L_x_12349) ;  /* 0x000000000048b947 */ /* 0x010fea0003800000 */
        /* <DEDUP_REMOVED lines=11> */
.L_x_12351:
[----:B------:R-:W-:-:S13]  /*1ca60*/  ISETP.NE.AND P0, PT, R3, 0x1, PT ;  /* 0x000000010300780c */ /* 0x000fda0003f05270 */
[----:B------:R-:W0:Y:S02]  /*1ca70*/  @P0 LDC.64 R4, c[0x0][0x9e8] ;  /* 0x00027a00ff040b82 */ /* 0x000e240000000a00 */
[----:B0-----:R-:W-:-:S05]  /*1ca80*/  @P0 IMAD.HI.U32 R4, R10, R4, RZ ;  /* 0x000000040a040227 */ /* 0x001fca00078e00ff */
[----:B------:R-:W-:-:S07]  /*1ca90*/  @P0 SHF.R.U32.HI R10, RZ, R5, R4 ;  /* 0x00000005ff0a0219 */ /* 0x000fce0000011604 */
.L_x_12352:
[----:B------:R-:W-:Y:S05]  /*1caa0*/  BSYNC B0 ;  /* 0x0000000000007941 */ /* 0x000fea0003800000 */
.L_x_12350:
[----:B------:R-:W-:-:S05]  /*1cab0*/  IMAD R10, R10, R3, R3 ;  /* 0x000000030a0a7224 */ /* 0x000fca00078e0203 */
[----:B------:R-:W-:-:S07]  /*1cac0*/  VIMNMX R2, R2, R10, PT ;  /* 0x0000000a02027248 */ /* 0x000fce0003fe0100 */
.L_x_12349:
[----:B------:R-:W0:Y:S01]  /*1cad0*/  @P1 LDC R5, c[0x0][0x44c] ;  /* 0x00011300ff051b82 */ /* 0x000e220000000800 */
[----:B------:R-:W-:Y:S01]  /*1cae0*/  VIADD R2, R2, 0x9f ;  /* 0x0000009f02027836 */ /* 0x000fe20000000000 */
[----:B------:R-:W-:Y:S01]  /*1caf0*/  ULDC UR4, c[0x0][0x9dc] ;  /* 0x0002770000047ab9 */ /* 0x000fe20000000800 */
[----:B------:R-:W-:Y:S02]  /*1cb00*/  IMAD.MOV.U32 R4, RZ, RZ, R11 ;  /* 0x000000ffff047224 */ /* 0x000fe400078e000b */
[----:B------:R-:W-:-:S03]  /*1cb10*/  IMAD.HI R2, R2, 0x66666667, RZ ;  /* 0x6666666702027827 */ /* 0x000fc600078e02ff */
[----:B------:R-:W2:Y:S01]  /*1cb20*/  @P1 LDC R9, c[0x0][0x450] ;  /* 0x00011400ff091b82 */ /* 0x000ea20000000800 */
[----:B------:R-:W-:Y:S02]  /*1cb30*/  IMAD.IADD R20, R20, 0x1, -R13 ;  /* 0x0000000114147824 */ /* 0x000fe400078e0a0d */
[----:B0-----:R-:W-:-:S05]  /*1cb40*/  @P1 IMAD.HI.U32 R5, R11, R5, RZ ;  /* 0x000000050b051227 */ /* 0x001fca00078e00ff */
[----:B--2---:R-:W-:Y:S02]  /*1cb50*/  @P1 SHF.R.U32.HI R4, RZ, R9, R5 ;  /* 0x00000009ff041219 */ /* 0x004fe40000011605 */
        /* <DEDUP_REMOVED lines=16> */
.L_x_12355:
[----:B------:R-:W-:-:S13]  /*1cc60*/  ISETP.NE.AND P0, PT, R3, 0x1, PT ;  /* 0x000000010300780c */ /* 0x000fda0003f05270 */
[----:B------:R-:W0:Y:S02]  /*1cc70*/  @P0 LDC.64 R4, c[0x0][0x9e8] ;  /* 0x00027a00ff040b82 */ /* 0x000e240000000a00 */
[----:B0-----:R-:W-:-:S05]  /*1cc80*/  @P0 IMAD.HI.U32 R4, R10, R4, RZ ;  /* 0x000000040a040227 */ /* 0x001fca00078e00ff */
[----:B------:R-:W-:-:S07]  /*1cc90*/  @P0 SHF.R.U32.HI R10, RZ, R5, R4 ;  /* 0x00000005ff0a0219 */ /* 0x000fce0000011604 */
.L_x_12356:
[----:B------:R-:W-:Y:S05]  /*1cca0*/  BSYNC B0 ;  /* 0x0000000000007941 */ /* 0x000fea0003800000 */
.L_x_12354:
[----:B------:R-:W-:-:S05]  /*1ccb0*/  IMAD R3, R10, R3, RZ ;  /* 0x000000030a037224 */ /* 0x000fca00078e02ff */
[----:B------:R-:W-:-:S07]  /*1ccc0*/  VIMNMX R2, R2, R3, !PT ;  /* 0x0000000302027248 */ /* 0x000fce0007fe0100 */
.L_x_12353:
[----:B------:R-:W-:Y:S01]  /*1ccd0*/  IMAD.HI R2, R2, 0x66666667, RZ ;  /* 0x6666666702027827 */ /* 0x000fe200078e02ff */
[----:B------:R-:W-:Y:S01]  /*1cce0*/  BSSY B0, `(.L_x_12357) ;  /* 0x0000027000007945 */ /* 0x000fe20003800000 */
        /* <DEDUP_REMOVED lines=8> */
[----:B------:R-:W-:Y:S01]  /*1cd70*/  ISETP.NE.AND P0, PT, R0, RZ, PT ;  /* 0x000000ff0000720c */ /* 0x000fe20003f05270 */
[----:B------:R-:W-:-:S03]  /*1cd80*/  ULDC UR4, c[0x0][0x9f0] ;  /* 0x00027c0000047ab9 */ /* 0x000fc60000000800 */
[----:B------:R-:W-:-:S04]  /*1cd90*/  SEL R5, R0, UR4, P0 ;  /* 0x0000000400057c07 */ /* 0x000fc80008000000 */
[----:B------:R-:W-:Y:S02]  /*1cda0*/  IABS R10, R5 ;  /* 0x00000005000a7213 */ /* 0x000fe40000000000 */
[----:B------:R-:W-:Y:S02]  /*1cdb0*/  IADD3 R11, R5, -0x1, R9 ;  /* 0xffffffff050b7810 */ /* 0x000fe40007ffe009 */
[----:B------:R-:W0:Y:S03]  /*1cdc0*/  I2F.RP R2, R10 ;  /* 0x0000000a00027306 */ /* 0x000e260000209400 */
[----:B------:R-:W-:-:S05]  /*1cdd0*/  IMAD.IADD R11, R11, 0x1, -R4 ;  /* 0x000000010b0b7824 */ /* 0x000fca00078e0a04 */
[----:B0-----:R-:W0:Y:S02]  /*1cde0*/  MUFU.RCP R2, R2 ;  /* 0x0000000200027308 */ /* 0x001e240000001000 */
[----:B0-----:R-:W-:-:S06]  /*1cdf0*/  VIADD R2, R2, 0xffffffe ;  /* 0x0ffffffe02027836 */ /* 0x001fcc0000000000 */
[----:B------:R0:W2:Y:S02]  /*1ce00*/  F2I.FTZ.U32.TRUNC.NTZ R3, R2 ;  /* 0x0000000200037305 */ /* 0x0000a4000021f000 */
[----:B0-----:R-:W-:-:S04]  /*1ce10*/  LOP3.LUT R2, R11, R5, RZ, 0x3c, !PT ;  /* 0x000000050b027212 */ /* 0x001fc800078e3cff */
        /* <DEDUP_REMOVED lines=19> */
.L_x_12358:
[----:B------:R-:W-:Y:S05]  /*1cf50*/  BSYNC B0 ;  /* 0x0000000000007941 */ /* 0x000fea0003800000 */
.L_x_12357:
        /* <DEDUP_REMOVED lines=25> */
.L_x_12502:
[----:B--2---:R-:W-:Y:S02]  /*1d0f0*/  ISETP.NE.AND P0, PT, R14, RZ, PT ;  /* 0x000000ff0e00720c */ /* 0x004fe40003f05270 */
[----:B------:R-:W-:-:S11]  /*1d100*/  PLOP3.LUT P6, PT, PT, PT, PT, 0x8, 0x0 ;  /* 0x000000000000781c */ /* 0x000fd60003fce170 */
[----:B------:R-:W-:Y:S05]  /*1d110*/  @P0 BRA `(.L_x_12362) ;  /* 0x00000000000c0947 */ /* 0x000fea0003800000 */
[----:B------:R-:W-:-:S03]  /*1d120*/  UMOV UR4, 0xffffffff ;  /* 0xffffffff00047882 */ /* 0x000fc60000000000 */
[----:B------:R-:W-:Y:S05]  /*1d130*/  BRA.DIV UR4, `(.L_x_12363) ;  /* 0x0000005e04587947 */ /* 0x000fea000b800000 */
[----:B------:R-:W-:-:S13]  /*1d140*/  ELECT P6, URZ, PT ;  /* 0x00000000003f782f */ /* 0x000fda00038c0000 */
.L_x_12362:
        /* <DEDUP_REMOVED lines=9> */
.L_x_12505:
[----:B------:R-:W-:Y:S05]  /*1d1e0*/  BSYNC B1 ;  /* 0x0000000000017941 */ /* 0x000fea0003800000 */
.L_x_12364:
[----:B------:R-:W-:Y:S04]  /*1d1f0*/  BSSY B1, `(.L_x_12366) ;  /* 0x0000050000017945 */ /* 0x000fe80003800000 */
[----:B------:R-:W-:Y:S05]  /*1d200*/  @!P6 BRA `(.L_x_12367) ;  /* 0x000000040038e947 */ /* 0x000fea0003800000 */
[----:B------:R-:W0:Y:S04]  /*1d210*/  LDL R9, [R1] ;  /* 0x0000000001097983 */ /* 0x000e280000100800 */
[----:B------:R-:W2:Y:S01]  /*1d220*/  LDL R7, [R1+0x8] ;  /* 0x0000080001077983 */ /* 0x000ea20000100800 */
[----:B------:R-:W3:Y:S01]  /*1d230*/  S2R R8, SR_TID.X ;  /* 0x0000000000087919 */ /* 0x000ee20000002100 */
[----:B------:R-:W-:Y:S01]  /*1d240*/  BSSY B2, `(.L_x_12368) ;  /* 0x0000007000027945 */ /* 0x000fe20003800000 */
[----:B---3--:R-:W-:-:S04]  /*1d250*/  LOP3.LUT R8, R8, 0x7f, RZ, 0xc0, !PT ;  /* 0x0000007f08087812 */ /* 0x008fc800078ec0ff */
[----:B------:R-:W-:Y:S01]  /*1d260*/  ISETP.NE.AND P1, PT, R8, RZ, PT ;  /* 0x000000ff0800720c */ /* 0x000fe20003f25270 */
[----:B0-----:R-:W-:Y:S01]  /*1d270*/  IMAD R5, R9, 0x8, R19 ;  /* 0x0000000809057824 */ /* 0x001fe200078e0213 */
[----:B--2---:R-:W-:-:S04]  /*1d280*/  SHF.L.U32 R7, R7, 0x1f, RZ ;  /* 0x0000001f07077819 */ /* 0x004fc800000006ff */
[----:B------:R-:W0:Y:S02]  /*1d290*/  SYNCS.PHASECHK.TRANS64.TRYWAIT P0, [R5+URZ+0x132a0], R7 ;  /* 0x0132a007050075a7 */ /* 0x000e24000800017f */
[----:B0-----:R-:W-:Y:S05]  /*1d2a0*/  @!P0 BRA `(.L_x_12369) ;  /* 0x0000005c00308947 */ /* 0x001fea0003800000 */
.L_x_12506:
[----:B------:R-:W-:Y:S05]  /*1d2b0*/  BSYNC B2 ;  /* 0x0000000000027941 */ /* 0x000fea0003800000 */
.L_x_12368:
        /* <DEDUP_REMOVED lines=9> */
.L_x_12371:
[----:B------:R-:W-:Y:S05]  /*1d350*/  BSYNC B2 ;  /* 0x0000000000027941 */ /* 0x000fea0003800000 */
.L_x_12370:
[----:B------:R-:W2:Y:S01]  /*1d360*/  LDL R8, [R1] ;  /* 0x0000000001087983 */ /* 0x000ea20000100800 */
[----:B------:R-:W-:Y:S01]  /*1d370*/  IMAD.MOV.U32 R12, RZ, RZ, RZ ;  /* 0x000000ffff0c7224 */ /* 0x000fe200078e00ff */
[----:B------:R-:W-:Y:S01]  /*1d380*/  UIADD3 UR4, UP0, UR38, 0x570, URZ ;  /* 0x0000057026047890 */ /* 0x000fe2000ff1e03f */
[----:B------:R-:W-:Y:S01]  /*1d390*/  IMAD R9, R3, 0xa0, R6 ;  /* 0x000000a003097824 */ /* 0x000fe200078e0206 */
[----:B------:R-:W-:Y:S01]  /*1d3a0*/  PLOP3.LUT P0, PT, PT, PT, PT, 0x80, 0x0 ;  /* 0x000000000000781c */ /* 0x000fe20003f0f070 */
[----:B------:R-:W-:Y:S01]  /*1d3b0*/  VIADD R10, R5, 0x13290 ;  /* 0x00013290050a7836 */ /* 0x000fe20000000000 */
[----:B------:R-:W-:Y:S01]  /*1d3c0*/  R2UR UR10, R12 ;  /* 0x000000000c0a72ca */ /* 0x000fe200000e0000 */
[----:B------:R-:W-:Y:S01]  /*1d3d0*/  VIADD R9, R9, 0xffffff60 ;  /* 0xffffff6009097836 */ /* 0x000fe20000000000 */
[----:B------:R-:W-:Y:S01]  /*1d3e0*/  UIADD3.X UR5, URZ, UR39, URZ, UP0, !UPT ;  /* 0x000000273f057290 */ /* 0x000fe200087fe43f */
[----:B------:R-:W-:Y:S01]  /*1d3f0*/  UMOV UR6, 0x0 ;  /* 0x0000000000067882 */ /* 0x000fe20000000000 */
[----:B------:R-:W-:Y:S01]  /*1d400*/  UMOV UR7, 0x12f00000 ;  /* 0x12f0000000077882 */ /* 0x000fe20000000000 */
[----:B--2---:R-:W-:-:S04]  /*1d410*/  IMAD R8, R8, 0x2800, R19 ;  /* 0x0000280008087824 */ /* 0x004fc800078e0213 */
[----:B------:R-:W-:-:S07]  /*1d420*/  VIADD R11, R8, 0xe000 ;  /* 0x0000e000080b7836 */ /* 0x000fce0000000000 */
.L_x_12372:
        /* <DEDUP_REMOVED lines=13> */
.L_x_12507:
[----:B------:R-:W-:Y:S05]  /*1d500*/  BSYNC B2 ;  /* 0x0000000000027941 */ /* 0x000fea0003800000 */
.L_x_12373:
[----:B------:R-:W-:Y:S01]  /*1d510*/  BSSY B2, `(.L_x_12375) ;  /* 0x000000b000027945 */ /* 0x000fe20003800000 */
[----:B------:R-:W-:Y:S02]  /*1d520*/  IMAD.MOV.U32 R10, RZ, RZ, 0x0 ;  /* 0x00000000ff0a7424 */ /* 0x000fe400078e00ff */
[----:B------:R-:W-:Y:S01]  /*1d530*/  IMAD.MOV.U32 R11, RZ, RZ, 0x12f00000 ;  /* 0x12f00000ff0b7424 */ /* 0x000fe200078e00ff */
[----:B------:R-:W-:Y:S06]  /*1d540*/  @P1 BRA `(.L_x_12376) ;  /* 0x00000000001c1947 */ /* 0x000fec0003800000 */
[----:B-1----:R-:W1:Y:S01]  /*1d550*/  S2R R13, SR_TID.X ;  /* 0x00000000000d7919 */ /* 0x002e620000002100 */
[----:B0-2---:R-:W-:-:S04]  /*1d560*/  IMAD.MOV.U32 R7, RZ, RZ, 0x2800 ;  /* 0x00002800ff077424 */ /* 0x005fc800078e00ff */
[----:B------:R3:W-:Y:S01]  /*1d570*/  SYNCS.ARRIVE.TRANS64 RZ, [R5+URZ+0x132b0], R7 ;  /* 0x0132b00705ff79a7 */ /* 0x0007e2000800003f */
[----:B-1----:R-:W-:-:S04]  /*1d580*/  LOP3.LUT R13, R13, 0x1f, RZ, 0xc0, !PT ;  /* 0x0000001f0d0d7812 */ /* 0x002fc800078ec0ff */
[----:B------:R-:W-:-:S13]  /*1d590*/  ISETP.NE.AND P0, PT, R13, RZ, PT ;  /* 0x000000ff0d00720c */ /* 0x000fda0003f05270 */
[----:B---3--:R-:W-:Y:S05]  /*1d5a0*/  @!P0 BRA `(.L_x_12376) ;  /* 0x0000000000048947 */ /* 0x008fea0003800000 */
[----:B------:R-:W-:Y:S01]  /*1d5b0*/  BPT.TRAP 0x1 ;  /* 0x000000040000795c */ /* 0x000fe20000300000 */
.L_x_12376:
[----:B------:R-:W-:Y:S05]  /*1d5c0*/  BSYNC B2 ;  /* 0x0000000000027941 */ /* 0x000fea0003800000 */
.L_x_12375:
        /* <DEDUP_REMOVED lines=8> */
.L_x_12377:
        /* <DEDUP_REMOVED lines=10> */
.L_x_12367:
[----:B------:R-:W-:Y:S05]  /*1d6f0*/  BSYNC B1 ;  /* 0x0000000000017941 */ /* 0x000fea0003800000 */
.L_x_12366:
        /* <DEDUP_REMOVED lines=13> */
.L_x_12390:
        /* <DEDUP_REMOVED lines=13> */
.L_x_12508:
[----:B------:R-:W-:Y:S05]  /*1d8a0*/  BSYNC B2 ;  /* 0x0000000000027941 */ /* 0x000fea0003800000 */
.L_x_12380:
        /* <DEDUP_REMOVED lines=9> */
.L_x_12383:
[----:B------:R-:W-:Y:S05]  /*1d940*/  BSYNC B2 ;  /* 0x0000000000027941 */ /* 0x000fea0003800000 */
.L_x_12382:
[----:B------:R-:W2:Y:S01]  /*1d950*/  LDL R8, [R1] ;  /* 0x0000000001087983 */ /* 0x000ea20000100800 */
        /* <DEDUP_REMOVED lines=11> */
.L_x_12384:
        /* <DEDUP_REMOVED lines=13> */
.L_x_12509:
[----:B------:R-:W-:Y:S05]  /*1dae0*/  BSYNC B2 ;  /* 0x0000000000027941 */ /* 0x000fea0003800000 */
.L_x_12385:
        /* <DEDUP_REMOVED lines=11> */
.L_x_12388:
[----:B------:R-:W-:Y:S05]  /*1dba0*/  BSYNC B2 ;  /* 0x0000000000027941 */ /* 0x000fea0003800000 */
.L_x_12387:
        /* <DEDUP_REMOVED lines=8> */
.L_x_12389:
        /* <DEDUP_REMOVED lines=10> */
.L_x_12379:
[----:B------:R-:W-:Y:S05]  /*1dcd0*/  BSYNC B1 ;  /* 0x0000000000017941 */ /* 0x000fea0003800000 */
.L_x_12378:
[----:B------:R-:W2:Y:S04]  /*1dce0*/  LDL.LU R7, [R1] ;  /* 0x0000000001077983 */ /* 0x000ea80000300800 */
[----:B0-----:R-:W3:Y:S01]  /*1dcf0*/  LDL.LU R10, [R1+0x8] ;  /* 0x00000800010a7983 */ /* 0x001ee20000300800 */
        /* <DEDUP_REMOVED lines=8> */
[----:B------:R2:W-:Y:S01]  /*1dd80*/  STL [R1], R5 ;  /* 0x0000000501007387 */ /* 0x0005e20000100800 */
[----:B------:R-:W-:Y:S05]  /*1dd90*/  @P2 BRA `(.L_x_12390) ;  /* 0xfffffff8008c2947 */ /* 0x000fea000383ffff */
.L_x_12360:
[----:B------:R-:W-:Y:S05]  /*1dda0*/  BSYNC B0 ;  /* 0x0000000000007941 */ /* 0x000fea0003800000 */
.L_x_12359:
        /* <DEDUP_REMOVED lines=21> */
[----:B0-2---:R-:W0:Y:S02]  /*1df00*/  @P0 LDC.64 R4, c[0x0][0x9e8] ;  /* 0x00027a00ff040b82 */ /* 0x005e240000000a00 */
[----:B0-----:R-:W-:-:S05]  /*1df10*/  @P0 IMAD.HI.U32 R4, R6, R4, RZ ;  /* 0x0000000406040227 */ /* 0x001fca00078e00ff */
[----:B------:R-:W-:-:S04]  /*1df20*/  @P0 SHF.R.U32.HI R6, RZ, R5, R4 ;  /* 0x00000005ff060219 */ /* 0x000fc80000011604 */
[----:B------:R-:W-:Y:S01]  /*1df30*/  LOP3.LUT R6, RZ, R6, RZ, 0x33, !PT ;  /* 0x00000006ff067212 */ /* 0x000fe200078e33ff */
[----:B------:R-:W-:Y:S06]  /*1df40*/  BRA `(.L_x_12394) ;  /* 0x0000000000107947 */ /* 0x000fec0003800000 */
.L_x_12393:
[----:B------:R-:W-:-:S13]  /*1df50*/  ISETP.NE.AND P0, PT, R3, 0x1, PT ;  /* 0x000000010300780c */ /* 0x000fda0003f05270 */
[----:B0-2---:R-:W0:Y:S02]  /*1df60*/  @P0 LDC.64 R4, c[0x0][0x9e8] ;  /* 0x00027a00ff040b82 */ /* 0x005e240000000a00 */
[----:B0-----:R-:W-:-:S05]  /*1df70*/  @P0 IMAD.HI.U32 R4, R6, R4, RZ ;  /* 0x0000000406040227 */ /* 0x001fca00078e00ff */
[----:B------:R-:W-:-:S07]  /*1df80*/  @P0 SHF.R.U32.HI R6, RZ, R5, R4 ;  /* 0x00000005ff060219 */ /* 0x000fce0000011604 */
.L_x_12394:
[----:B------:R-:W-:Y:S05]  /*1df90*/  BSYNC B0 ;  /* 0x0000000000007941 */ /* 0x000fea0003800000 */
.L_x_12392:
[----:B------:R-:W-:-:S05]  /*1dfa0*/  IMAD R6, R6, R3, R3 ;  /* 0x0000000306067224 */ /* 0x000fca00078e0203 */
[----:B------:R-:W-:-:S07]  /*1dfb0*/  VIMNMX R2, R2, R6, PT ;  /* 0x0000000602027248 */ /* 0x000fce0003fe0100 */
.L_x_12391:
[----:B------:R-:W-:Y:S01]  /*1dfc0*/  VIADD R2, R2, 0x9f ;  /* 0x0000009f02027836 */ /* 0x000fe20000000000 */
[----:B------:R-:W-:Y:S01]  /*1dfd0*/  ULDC UR4, c[0x0][0x9dc] ;  /* 0x0002770000047ab9 */ /* 0x000fe20000000800 */
[----:B0-2---:R-:W-:Y:S02]  /*1dfe0*/  IMAD.MOV.U32 R5, RZ, RZ, R7 ;  /* 0x000000ffff057224 */ /* 0x005fe400078e0007 */
[----:B------:R-:W-:-:S05]  /*1dff0*/  IMAD.HI R2, R2, 0x66666667, RZ ;  /* 0x6666666702027827 */ /* 0x000fca00078e02ff */
[----:B------:R-:W-:-:S04]  /*1e000*/  SHF.R.U32.HI R4, RZ, 0x1f, R2 ;  /* 0x0000001fff047819 */ /* 0x000fc80000011602 */
[----:B------:R-:W-:Y:S02]  /*1e010*/  LEA.HI.SX32 R4, R2, R4, 0x1a ;  /* 0x0000000402047211 */ /* 0x000fe400078fd2ff */
[----:B------:R-:W0:Y:S02]  /*1e020*/  @P1 LDC R2, c[0x0][0x450] ;  /* 0x00011400ff021b82 */ /* 0x000e240000000800 */
[----:B------:R-:W-:-:S06]  /*1e030*/  VIMNMX R21, R21, R4, PT ;  /* 0x0000000415157248 */ /* 0x000fcc0003fe0100 */
[----:B------:R-:W2:Y:S02]  /*1e040*/  @P1 LDC R4, c[0x0][0x44c] ;  /* 0x00011300ff041b82 */ /* 0x000ea40000000800 */
[----:B--2---:R-:W-:-:S05]  /*1e050*/  @P1 IMAD.HI.U32 R4, R7, R4, RZ ;  /* 0x0000000407041227 */ /* 0x004fca00078e00ff */
[----:B0-----:R-:W-:-:S05]  /*1e060*/  @P1 SHF.R.U32.HI R5, RZ, R2, R4 ;  /* 0x00000002ff051219 */ /* 0x001fca0000011604 */
        /* <DEDUP_REMOVED lines=13> */
.L_x_12397:
[----:B------:R-:W-:-:S13]  /*1e140*/  ISETP.NE.AND P0, PT, R3, 0x1, PT ;  /* 0x000000010300780c */ /* 0x000fda0003f05270 */
[----:B------:R-:W0:Y:S02]  /*1e150*/  @P0 LDC.64 R4, c[0x0][0x9e8] ;  /* 0x00027a00ff040b82 */ /* 0x000e240000000a00 */
[----:B0-----:R-:W-:-:S05]  /*1e160*/  @P0 IMAD.HI.U32 R4, R6, R4, RZ ;  /* 0x0000000406040227 */ /* 0x001fca00078e00ff */
[----:B------:R-:W-:-:S07]  /*1e170*/  @P0 SHF.R.U32.HI R6, RZ, R5, R4 ;  /* 0x00000005ff060219 */ /* 0x000fce0000011604 */
.L_x_12398:
[----:B------:R-:W-:Y:S05]  /*1e180*/  BSYNC B0 ;  /* 0x0000000000007941 */ /* 0x000fea0003800000 */
.L_x_12396:
[----:B------:R-:W-:-:S05]  /*1e190*/  IMAD R3, R6, R3, RZ ;  /* 0x0000000306037224 */ /* 0x000fca00078e02ff */
[----:B------:R-:W-:-:S07]  /*1e1a0*/  VIMNMX R2, R2, R3, !PT ;  /* 0x0000000302027248 */ /* 0x000fce0007fe0100 */
.L_x_12395:
[----:B------:R-:W-:Y:S01]  /*1e1b0*/  ISETP.NE.AND P1, PT, R0, RZ, PT ;  /* 0x000000ff0000720c */ /* 0x000fe20003f25270 */
[----:B------:R-:W-:Y:S01]  /*1e1c0*/  IMAD.HI R2, R2, 0x66666667, RZ ;  /* 0x6666666702027827 */ /* 0x000fe200078e02ff */
[----:B------:R-:W-:Y:S04]  /*1e1d0*/  BSSY B0, `(.L_x_12399) ;  /* 0x0000023000007945 */ /* 0x000fe80003800000 */
[----:B------:R-:W-:-:S04]  /*1e1e0*/  SHF.R.U32.HI R3, RZ, 0x1f, R2 ;  /* 0x0000001fff037819 */ /* 0x000fc80000011602 */
[----:B------:R-:W-:Y:S01]  /*1e1f0*/  LEA.HI.SX32 R3, R2, R3, 0x1a ;  /* 0x0000000302037211 */ /* 0x000fe200078fd2ff */
[----:B------:R-:W-:Y:S02]  /*1e200*/  IMAD.MOV.U32 R2, RZ, RZ, RZ ;  /* 0x000000ffff027224 */ /* 0x000fe400078e00ff */
[----:B------:R-:W0:Y:S01]  /*1e210*/  @!P1 LDC R0, c[0x0][0x9f0] ;  /* 0x00027c00ff009b82 */ /* 0x000e220000000800 */
[----:B------:R-:W-:-:S04]  /*1e220*/  VIMNMX R4, RZ, R3, !PT ;  /* 0x00000003ff047248 */ /* 0x000fc80007fe0100 */
        /* <DEDUP_REMOVED lines=29> */
.L_x_12400:
[----:B------:R-:W-:Y:S05]  /*1e400*/  BSYNC B0 ;  /* 0x0000000000007941 */ /* 0x000fea0003800000 */
.L_x_12399:
[----:B------:R-:W-:-:S05]  /*1e410*/  IMAD R26, R26, R2, R4 ;  /* 0x000000021a1a7224 */ /* 0x000fca00078e0204 */
[----:B0-----:R-:W-:-:S04]  /*1e420*/  VIADDMNMX R0, R26, R2, R21, PT ;  /* 0x000000021a007246 */ /* 0x001fc80003800115 */
        /* <DEDUP_REMOVED lines=9> */
[----:B------:R-:W2:Y:S01]  /*1e4c0*/  LDC.64 R2, c[0x0][0xc60] ;  /* 0x00031800ff027b82 */ /* 0x000ea20000000a00 */
[----:B------:R-:W0:Y:S02]  /*1e4d0*/  FLO.U32 R0, UR4 ;  /* 0x0000000400007d00 */ /* 0x000e2400080e0000 */
[----:B0-----:R-:W-:-:S06]  /*1e4e0*/  ISETP.EQ.U32.AND P0, PT, R0, R5, PT ;  /* 0x000000050000720c */ /* 0x001fcc0003f02070 */
[----:B------:R-:W2:Y:S07]  /*1e4f0*/  POPC R5, UR4 ;  /* 0x0000000400057d09 */ /* 0x000eae0008000000 */
[----:B--2---:R-:W2:Y:S01]  /*1e500*/  @P0 ATOMG.E.ADD.STRONG.GPU PT, R3, desc[UR40][R2.64], R5 ;  /* 0x00000005020309a8 */ /* 0x004ea200081ee1e8 */
[----:B------:R-:W0:Y:S02]  /*1e510*/  S2R R4, SR_LTMASK ;  /* 0x0000000000047919 */ /* 0x000e240000003900 */
[----:B0-----:R-:W-:-:S04]  /*1e520*/  LOP3.LUT R4, R4, UR4, RZ, 0xc0, !PT ;  /* 0x0000000404047c12 */ /* 0x001fc8000f8ec0ff */
[----:B------:R-:W0:Y:S01]  /*1e530*/  POPC R7, R4 ;  /* 0x0000000400077309 */ /* 0x000e220000000000 */
[----:B--2---:R-:W0:Y:S02]  /*1e540*/  SHFL.IDX PT, R0, R3, R0, 0x1f ;  /* 0x00001f0003007589 */ /* 0x004e2400000e0000 */
[----:B0-----:R-:W-:Y:S01]  /*1e550*/  IADD3 R24, R0, UR36, R7 ;  /* 0x0000002400187c10 */ /* 0x001fe2000fffe007 */
[----:B------:R-:W-:Y:S06]  /*1e560*/  BRA `(.L_x_12402) ;  /* 0x0000002c00107947 */ /* 0x000fec0003800000 */
.L_x_12401:
        /* <DEDUP_REMOVED lines=17> */
[----:B-1----:R-:W-:-:S07]  /*1e680*/  IMAD.MOV.U32 R13, RZ, RZ, RZ ;  /* 0x000000ffff0d7224 */ /* 0x002fce00078e00ff */
[----:B------:R-:W-:-:S07]  /*1e690*/  LEPC R20, `(.L_x_12404) ;  /* 0x000000001014794e */ /* 0x000fce0000000000 */
[----:B0-----:R-:W-:Y:S05]  /*1e6a0*/  CALL.ABS.NOINC R2 ;  /* 0x0000000002007343 */ /* 0x001fea0003c00000 */
.L_x_12404:
[----:B------:R-:W-:Y:S05]  /*1e6b0*/  BSYNC B6 ;  /* 0x0000000000067941 */ /* 0x000fea0003800000 */
.L_x_12403:
        /* <DEDUP_REMOVED lines=22> */
.L_x_12406:
[----:B------:R-:W-:Y:S05]  /*1e820*/  BSYNC B6 ;  /* 0x0000000000067941 */ /* 0x000fea0003800000 */
.L_x_12405:
        /* <DEDUP_REMOVED lines=20> */
.L_x_12408:
[----:B------:R-:W-:Y:S05]  /*1e970*/  BSYNC B6 ;  /* 0x0000000000067941 */ /* 0x000fea0003800000 */
.L_x_12407:
        /* <DEDUP_REMOVED lines=19> */
.L_x_12410:
[----:B------:R-:W-:Y:S05]  /*1eab0*/  BSYNC B6 ;  /* 0x0000000000067941 */ /* 0x000fea0003800000 */
.L_x_12409:
[----:B------:R-:W-:Y:S01]  /*1eac0*/  ULDC.64 UR4, c[0x0][0x9f8] ;  /* 0x00027e0000047ab9 */ /* 0x000fe20000000a00 */
[----:B------:R-:W-:Y:S01]  /*1ead0*/  IMAD.MOV.U32 R25, RZ, RZ, R27 ;  /* 0x000000ffff197224 */ /* 0x000fe200078e001b */
[----:B------:R-:W-:-:S04]  /*1eae0*/  ISETP.NE.U32.AND P0, PT, RZ, UR4, PT ;  /* 0x00000004ff007c0c */ /* 0x000fc8000bf05070 */
[----:B------:R-:W-:Y:S01]  /*1eaf0*/  ISETP.NE.AND.EX P0, PT, RZ, UR5, PT, P0 ;  /* 0x00000005ff007c0c */ /* 0x000fe2000bf05300 */
[----:B------:R-:W-:-:S12]  /*1eb00*/  ULDC.64 UR4, c[0x0][0xa08] ;  /* 0x0002820000047ab9 */ /* 0x000fd80000000a00 */
[----:B------:R-:W0:Y:S02]  /*1eb10*/  @P0 LDC.64 R2, c[0x0][0x9f8] ;  /* 0x00027e00ff020b82 */ /* 0x000e240000000a00 */
[----:B0-----:R-:W-:-:S05]  /*1eb20*/  @P0 IMAD.WIDE R2, R27, 0x4, R2 ;  /* 0x000000041b020825 */ /* 0x001fca00078e0202 */
[----:B------:R0:W2:Y:S02]  /*1eb30*/  @P0 LDG.E R25, desc[UR40][R2.64] ;  /* 0x0000002802190981 */ /* 0x0000a4000c1e1900 */
[----:B0-----:R-:W0:Y:S02]  /*1eb40*/  LDC.64 R2, c[0x0][0x418] ;  /* 0x00010600ff027b82 */ /* 0x001e240000000a00 */
[----:B0-----:R-:W-:Y:S01]  /*1eb50*/  LOP3.LUT P0, RZ, R2, UR4, RZ, 0xfc, !PT ;  /* 0x0000000402ff7c12 */ /* 0x001fe2000f80fcff */
        /* <DEDUP_REMOVED lines=10> */
.L_x_12512:
        /* <DEDUP_REMOVED lines=8> */
.L_x_12515:
        /* <DEDUP_REMOVED lines=23> */
.L_x_12414:
[----:B--2---:R-:W2:Y:S01]  /*1edf0*/  LDL R3, [R1+0x4] ;  /* 0x0000040001037983 */ /* 0x004ea20000100800 */
[----:B------:R-:W-:Y:S01]  /*1ee00*/  IMAD R4, R29, 0x8, R19 ;  /* 0x000000081d047824 */ /* 0x000fe200078e0213 */
[----:B------:R-:W3:Y:S02]  /*1ee10*/  S2R R2, SR_TID.X ;  /* 0x0000000000027919 */ /* 0x000ee40000002100 */
[----:B---3--:R-:W-:-:S04]  /*1ee20*/  LOP3.LUT R2, R2, 0x7f, RZ, 0xc0, !PT ;  /* 0x0000007f02027812 */ /* 0x008fc800078ec0ff */
[----:B------:R-:W-:Y:S02]  /*1ee30*/  ISETP.NE.AND P1, PT, R2, RZ, PT ;  /* 0x000000ff0200720c */ /* 0x000fe40003f25270 */
[----:B--2---:R-:W-:-:S04]  /*1ee40*/  SHF.L.U32 R3, R3, 0x1f, RZ ;  /* 0x0000001f03037819 */ /* 0x004fc800000006ff */
[----:B------:R-:W2:Y:S02]  /*1ee50*/  SYNCS.PHASECHK.TRANS64.TRYWAIT P0, [R4+URZ+0x13280], R3 ;  /* 0x01328003040075a7 */ /* 0x000ea4000800017f */
[----:B--2---:R-:W-:Y:S05]  /*1ee60*/  @!P0 BRA `(.L_x_12415) ;  /* 0x0000004000e48947 */ /* 0x004fea0003800000 */
.L_x_12516:
        /* <DEDUP_REMOVED lines=8> */
.L_x_12416:
[----:B------:R-:W3:Y:S01]  /*1eef0*/  LDL R5, [R1+0x10] ;  /* 0x0000100001057983 */ /* 0x000ee20000100800 */
        /* <DEDUP_REMOVED lines=12> */
[----:B---3--:R-:W-:-:S05]  /*1efc0*/  IMAD R0, R0, 0xa0, R5 ;  /* 0x000000a000007824 */ /* 0x008fca00078e0205 */
[----:B------:R-:W-:-:S13]  /*1efd0*/  R2UR UR11, R0 ;  /* 0x00000000000b72ca */ /* 0x000fda00000e0000 */
[----:B------:R3:W-:Y:S01]  /*1efe0*/  UTMALDG.4D [UR8], [UR4], desc[UR6] ;  /* 0x00000608040075b4 */ /* 0x0007e20008019000 */
[----:B------:R-:W4:Y:S02]  /*1eff0*/  SYNCS.PHASECHK.TRANS64.TRYWAIT P0, [R4+URZ+0x13240], R3 ;  /* 0x01324003040075a7 */ /* 0x000f24000800017f */
[----:B---34-:R-:W-:Y:S05]  /*1f000*/  @!P0 BRA `(.L_x_12417) ;  /* 0x0000004000908947 */ /* 0x018fea0003800000 */
.L_x_12517:
        /* <DEDUP_REMOVED lines=8> */
.L_x_12418:
        /* <DEDUP_REMOVED lines=17> */
.L_x_12412:
        /* <DEDUP_REMOVED lines=34> */
[----:B0-----:R-:W-:Y:S02]  /*1f3c0*/  IMAD.MOV.U32 R8, RZ, RZ, 0x70 ;  /* 0x00000070ff087424 */ /* 0x001fe400078e00ff */
[----:B------:R-:W-:Y:S02]  /*1f3d0*/  IMAD.MOV.U32 R12, RZ, RZ, 0x1 ;  /* 0x00000001ff0c7424 */ /* 0x000fe400078e00ff */
[----:B-1----:R-:W-:-:S07]  /*1f3e0*/  IMAD.MOV.U32 R13, RZ, RZ, RZ ;  /* 0x000000ffff0d7224 */ /* 0x002fce00078e00ff */
[----:B------:R-:W-:-:S07]  /*1f3f0*/  LEPC R20, `(.L_x_12420) ;  /* 0x000000001014794e */ /* 0x000fce0000000000 */
[----:B--2---:R-:W-:Y:S05]  /*1f400*/  CALL.ABS.NOINC R2 ;  /* 0x0000000002007343 */ /* 0x004fea0003c00000 */
.L_x_12420:
[----:B------:R-:W-:Y:S05]  /*1f410*/  BSYNC B6 ;  /* 0x0000000000067941 */ /* 0x000fea0003800000 */
.L_x_12419:
[----:B------:R-:W3:Y:S01]  /*1f420*/  LDL.LU R20, [R1+0x38] ;  /* 0x0000380001147983 */ /* 0x000ee20000300800 */
[----:B------:R-:W-:Y:S01]  /*1f430*/  ULDC.64 UR6, c[0x0][0x2e0] ;  /* 0x0000b80000067ab9 */ /* 0x000fe20000000a00 */
[----:B------:R-:W4:Y:S01]  /*1f440*/  LDC R9, c[0x0][0x448] ;  /* 0x00011200ff097b82 */ /* 0x000f220000000800 */
[----:B------:R-:W-:Y:S01]  /*1f450*/  ULDC.64 UR4, c[0x0][0x2d8] ;  /* 0x0000b60000047ab9 */ /* 0x000fe20000000a00 */
[----:B--2---:R-:W3:Y:S01]  /*1f460*/  LDL.LU.64 R2, [R1+0x28] ;  /* 0x0000280001027983 */ /* 0x004ee20000300a00 */
[----:B------:R-:W-:-:S03]  /*1f470*/  ULDC.64 UR8, c[0x0][0x280] ;  /* 0x0000a00000087ab9 */ /* 0x000fc60000000a00 */
[----:B------:R-:W2:Y:S04]  /*1f480*/  LDL.LU R21, [R1+0x3c] ;  /* 0x00003c0001157983 */ /* 0x000ea80000300800 */
[----:B------:R-:W2:Y:S04]  /*1f490*/  LDL.LU R4, [R1+0x1c] ;  /* 0x00001c0001047983 */ /* 0x000ea80000300800 */
[----:B------:R-:W2:Y:S01]  /*1f4a0*/  LDL R12, [R1+0x14] ;  /* 0x00001400010c7983 */ /* 0x000ea20000100800 */
[----:B----4-:R-:W-:-:S13]  /*1f4b0*/  ISETP.NE.AND P1, PT, R9, 0x1, PT ;  /* 0x000000010900780c */ /* 0x010fda0003f25270 */
[----:B------:R-:W4:Y:S08]  /*1f4c0*/  @P1 LDC R5, c[0x0][0x450] ;  /* 0x00011400ff051b82 */ /* 0x000f300000000800 */
[----:B0-----:R-:W0:Y:S01]  /*1f4d0*/  @P1 LDC R8, c[0x0][0x450] ;  /* 0x00011400ff081b82 */ /* 0x001e220000000800 */
[----:B---3--:R-:W-:Y:S02]  /*1f4e0*/  IMAD.MOV.U32 R3, RZ, RZ, R20 ;  /* 0x000000ffff037224 */ /* 0x008fe400078e0014 */
[----:B------:R-:W3:Y:S01]  /*1f4f0*/  S2R R20, SR_TID.X ;  /* 0x0000000000147919 */ /* 0x000ee20000002100 */
[----:B--2---:R-:W-:-:S02]  /*1f500*/  IMAD R0, R21, UR6, RZ ;  /* 0x0000000615007c24 */ /* 0x004fc4000f8e02ff */
[----:B------:R-:W-:-:S04]  /*1f510*/  IMAD.WIDE.U32 R2, R17, UR4, R2 ;  /* 0x0000000411027c25 */ /* 0x000fc8000f8e0002 */
[----:B------:R-:W-:Y:S01]  /*1f520*/  IMAD R3, R17, UR5, R3 ;  /* 0x0000000511037c24 */ /* 0x000fe2000f8e0203 */
[----:B------:R-:W-:Y:S01]  /*1f530*/  ULDC.64 UR4, c[0x0][0x2d0] ;  /* 0x0000b40000047ab9 */ /* 0x000fe20000000a00 */
[C---:B------:R-:W-:Y:S02]  /*1f540*/  IMAD R0, R4.reuse, UR7, R0 ;  /* 0x0000000704007c24 */ /* 0x040fe4000f8e0200 */
[----:B------:R-:W-:Y:S01]  /*1f550*/  IMAD.WIDE.U32 R2, R4, UR6, R2 ;  /* 0x0000000604027c25 */ /* 0x000fe2000f8e0002 */
[----:B------:R-:W-:Y:S01]  /*1f560*/  ULDC.64 UR6, c[0x0][0x2c8] ;  /* 0x0000b20000067ab9 */ /* 0x000fe20000000a00 */
[----:B------:R-:W2:Y:S02]  /*1f570*/  @P1 LDC R4, c[0x0][0x44c] ;  /* 0x00011300ff041b82 */ /* 0x000ea40000000800 */
[----:B------:R-:W-:Y:S01]  /*1f580*/  IMAD.IADD R3, R3, 0x1, R0 ;  /* 0x0000000103037824 */ /* 0x000fe200078e0200 */
[C---:B---3--:R-:W-:Y:S01]  /*1f590*/  LOP3.LUT R21, R20.reuse, 0x7f, RZ, 0xc0, !PT ;  /* 0x0000007f14157812 */ /* 0x048fe200078ec0ff */
[----:B------:R-:W-:-:S03]  /*1f5a0*/  IMAD.SHL.U32 R20, R20, 0x20, RZ ;  /* 0x0000002014147824 */ /* 0x000fc600078e00ff */
[----:B------:R-:W-:-:S04]  /*1f5b0*/  SHF.R.U32.HI R21, RZ, 0x2, R21 ;  /* 0x00000002ff157819 */ /* 0x000fc80000011615 */
[----:B------:R-:W-:-:S05]  /*1f5c0*/  LOP3.LUT R20, R21, 0x60, R20, 0xf8, !PT ;  /* 0x0000006015147812 */ /* 0x000fca00078ef814 */
[----:B------:R-:W-:Y:S02]  /*1f5d0*/  IMAD.IADD R6, R20, 0x1, R12 ;  /* 0x0000000114067824 */ /* 0x000fe400078e020c */
[----:B------:R3:W5:Y:S02]  /*1f5e0*/  LDL R20, [R1+0x34] ;  /* 0x0000340001147983 */ /* 0x0007640000100800 */
[----:B--2---:R-:W-:Y:S01]  /*1f5f0*/  @P1 IMAD.HI.U32 R0, R6, R4, RZ ;  /* 0x0000000406001227 */ /* 0x004fe200078e00ff */
[----:B------:R-:W2:Y:S03]  /*1f600*/  S2R R10, SR_TID.X ;  /* 0x00000000000a7919 */ /* 0x000ea60000002100 */
[----:B------:R-:W-:Y:S01]  /*1f610*/  IMAD.MOV.U32 R4, RZ, RZ, R6 ;  /* 0x000000ffff047224 */ /* 0x000fe200078e0006 */
[----:B----4-:R-:W-:-:S04]  /*1f620*/  @P1 SHF.R.U32.HI R4, RZ, R5, R0 ;  /* 0x00000005ff041219 */ /* 0x010fc80000011600 */
        /* <DEDUP_REMOVED lines=9> */
[----:B------:R-:W-:Y:S02]  /*1f6c0*/  IMAD R7, R7, UR6, RZ ;  /* 0x0000000607077c24 */ /* 0x000fe4000f8e02ff */
[----:B--2---:R-:W-:Y:S02]  /*1f6d0*/  IMAD.SHL.U32 R21, R10, 0x10, RZ ;  /* 0x000000100a157824 */ /* 0x004fe400078e00ff */
[----:B------:R-:W-:Y:S01]  /*1f6e0*/  IMAD R7, R0, UR7, R7 ;  /* 0x0000000700077c24 */ /* 0x000fe2000f8e0207 */
[----:B------:R-:W-:Y:S02]  /*1f6f0*/  IADD3 R0, P0, R4, UR8, RZ ;  /* 0x0000000804007c10 */ /* 0x000fe4000ff1e0ff */
[----:B------:R-:W-:Y:S02]  /*1f700*/  LOP3.LUT R21, R21, 0x30, RZ, 0xc0, !PT ;  /* 0x0000003015157812 */ /* 0x000fe400078ec0ff */
[----:B------:R-:W-:Y:S01]  /*1f710*/  IADD3.X R4, R5, UR9, R7, P0, !PT ;  /* 0x0000000905047c10 */ /* 0x000fe200087fe407 */
[----:B------:R-:W-:Y:S01]  /*1f720*/  VIADD R5, R6, 0x80 ;  /* 0x0000008006057836 */ /* 0x000fe20000000000 */
[----:B------:R-:W2:Y:S03]  /*1f730*/  @P1 LDC R7, c[0x0][0x44c] ;  /* 0x00011300ff071b82 */ /* 0x000ea60000000800 */
[----:B------:R-:W-:-:S02]  /*1f740*/  IMAD.MOV.U32 R6, RZ, RZ, R5 ;  /* 0x000000ffff067224 */ /* 0x000fc400078e0005 */
[----:B--2---:R-:W-:-:S05]  /*1f750*/  @P1 IMAD.HI.U32 R7, R5, R7, RZ ;  /* 0x0000000705071227 */ /* 0x004fca00078e00ff */
        /* <DEDUP_REMOVED lines=9> */
[----:B------:R-:W-:Y:S01]  /*1f7f0*/  SHF.R.S32.HI R6, RZ, 0x1f, R5 ;  /* 0x0000001fff067819 */ /* 0x000fe20000011405 */
[----:B------:R-:W-:Y:S02]  /*1f800*/  UMOV UR4, 0xffffffff ;  /* 0xffffffff00047882 */ /* 0x000fe40000000000 */
[----:B------:R-:W-:Y:S02]  /*1f810*/  IMAD.IADD R3, R3, 0x1, R7 ;  /* 0x0000000103037824 */ /* 0x000fe400078e0207 */
[----:B------:R-:W-:-:S02]  /*1f820*/  IMAD R6, R6, UR6, RZ ;  /* 0x0000000606067c24 */ /* 0x000fc4000f8e02ff */
[----:B------:R-:W-:-:S04]  /*1f830*/  IMAD.WIDE.U32 R2, R5, UR6, R2 ;  /* 0x0000000605027c25 */ /* 0x000fc8000f8e0002 */
[----:B------:R-:W-:Y:S01]  /*1f840*/  IMAD R6, R5, UR7, R6 ;  /* 0x0000000705067c24 */ /* 0x000fe2000f8e0206 */
[----:B------:R-:W-:-:S04]  /*1f850*/  IADD3 R2, P1, R2, UR8, RZ ;  /* 0x0000000802027c10 */ /* 0x000fc8000ff3e0ff */
[----:B------:R-:W-:Y:S01]  /*1f860*/  IADD3.X R3, R3, UR9, R6, P1, !PT ;  /* 0x0000000903037c10 */ /* 0x000fe20008ffe406 */
[----:B---3--:R-:W-:Y:S08]  /*1f870*/  BRA.DIV UR4, `(.L_x_12421) ;  /* 0x0000003a04887947 */ /* 0x008ff0000b800000 */
[----:B------:R-:W0:Y:S02]  /*1f880*/  S2R R7, SR_TID.X ;  /* 0x0000000000077919 */ /* 0x000e240000002100 */
[----:B0-----:R-:W-:Y:S02]  /*1f890*/  LOP3.LUT R8, R7, 0x7f, RZ, 0xc0, !PT ;  /* 0x0000007f07087812 */ /* 0x001fe400078ec0ff */
[----:B------:R-:W2:Y:S04]  /*1f8a0*/  LDL.LU R7, [R1+0x18] ;  /* 0x0000180001077983 */ /* 0x000ea80000300800 */
[----:B------:R-:W3:Y:S01]  /*1f8b0*/  LDL.LU R11, [R1+0x14] ;  /* 0x00001400010b7983 */ /* 0x000ee20000300800 */
[----:B------:R-:W-:-:S03]  /*1f8c0*/  SHF.R.U32.HI R10, RZ, 0x2, R8 ;  /* 0x00000002ff0a7819 */ /* 0x000fc60000011608 */
[----:B------:R-:W0:Y:S01]  /*1f8d0*/  SHFL.IDX PT, R8, R0, RZ, 0x1c1f ;  /* 0x001c1fff00087589 */ /* 0x000e2200000e0000 */
[----:B--2---:R-:W-:-:S03]  /*1f8e0*/  IMAD R5, R7, R9, RZ ;  /* 0x0000000907057224 */ /* 0x004fc600078e02ff */
[----:B------:R-:W2:Y:S01]  /*1f8f0*/  SHFL.IDX PT, R7, R4, RZ, 0x1c1f ;  /* 0x001c1fff04077589 */ /* 0x000ea200000e0000 */
[----:B---3--:R-:W-:-:S05]  /*1f900*/  IMAD.IADD R6, R10, 0x1, R11 ;  /* 0x000000010a067824 */ /* 0x008fca00078e020b */
[----:B------:R-:W-:-:S13]  /*1f910*/  ISETP.GE.AND P1, PT, R6, R5, PT ;  /* 0x000000050600720c */ /* 0x000fda0003f26270 */
[----:B0-----:R-:W-:-:S05]  /*1f920*/  @!P1 IADD3 R8, P2, R21, R8, RZ ;  /* 0x0000000815089210 */ /* 0x001fca0007f5e0ff */
[----:B--2---:R-:W-:-:S04]  /*1f930*/  @!P1 IMAD.X R7, RZ, RZ, R7, P2 ;  /* 0x000000ffff079224 */ /* 0x004fc800010e0607 */
[----:B------:R-:W-:Y:S02]  /*1f940*/  @!P1 IMAD.MOV.U32 R9, RZ, RZ, R7 ;  /* 0x000000ffff099224 */ /* 0x000fe400078e0007 */
[----:B------:R-:W-:-:S03]  /*1f950*/  VIADD R7, R6, 0x20 ;  /* 0x0000002006077836 */ /* 0x000fc60000000000 */
[----:B------:R-:W-:Y:S01]  /*1f960*/  @!PT LDS RZ, [RZ] ;  /* 0x00000000fffff984 */ /* 0x000fe20000000800 */
[----:B-----5:R0:W-:Y:S02]  /*1f970*/  @!P1 LDGSTS.E.BYPASS.LTC128B.128 [R20+0xb000], desc[UR40][R8.64], !P0 ;  /* 0x0b00000008149fae */ /* 0x0201e4000c101d68 */
        /* <DEDUP_REMOVED lines=10> */
[----:B------:R-:W-:Y:S04]  /*1fa20*/  SHFL.IDX PT, R4, R4, 0x3, 0x1c1f ;  /* 0x007c1f0004047f89 */ /* 0x000fe800000e0000 */
[----:B0-----:R-:W0:Y:S03]  /*1fa30*/  SHFL.IDX PT, R8, R0, 0x2, 0x1c1f ;  /* 0x005c1f0000087f89 */ /* 0x001e2600000e0000 */
[----:B0-----:R-:W-:-:S05]  /*1fa40*/  @!P1 IADD3 R8, P2, R21, R8, RZ ;  /* 0x0000000815089210 */ /* 0x001fca0007f5e0ff */
[----:B------:R-:W-:-:S04]  /*1fa50*/  @!P1 IMAD.X R7, RZ, RZ, R7, P2 ;  /* 0x000000ffff079224 */ /* 0x000fc800010e0607 */
[----:B------:R-:W-:Y:S02]  /*1fa60*/  @!P1 IMAD.MOV.U32 R9, RZ, RZ, R7 ;  /* 0x000000ffff099224 */ /* 0x000fe400078e0007 */
[----:B------:R-:W-:Y:S04]  /*1fa70*/  SHFL.IDX PT, R7, R2, RZ, 0x1c1f ;  /* 0x001c1fff02077589 */ /* 0x000fe800000e0000 */
[----:B------:R0:W-:Y:S04]  /*1fa80*/  @!P1 LDGSTS.E.BYPASS.LTC128B.128 [R20+0xc000], desc[UR40][R8.64], !P0 ;  /* 0x0c00000008149fae */ /* 0x0001e8000c101d68 */
[----:B------:R-:W-:Y:S04]  /*1fa90*/  SHFL.IDX PT, R2, R2, 0x1, 0x1c1f ;  /* 0x003c1f0002027f89 */ /* 0x000fe800000e0000 */
[----:B0-----:R0:W2:Y:S02]  /*1faa0*/  SHFL.IDX PT, R8, R0, 0x3, 0x1c1f ;  /* 0x007c1f0000087f89 */ /* 0x0010a400000e0000 */
[----:B0-----:R-:W-:-:S05]  /*1fab0*/  VIADD R0, R6, 0x80 ;  /* 0x0000008006007836 */ /* 0x001fca0000000000 */
[----:B------:R-:W-:Y:S01]  /*1fac0*/  ISETP.GE.AND P2, PT, R0, R5, PT ;  /* 0x000000050000720c */ /* 0x000fe20003f46270 */
[----:B------:R-:W-:-:S05]  /*1fad0*/  VIADD R0, R6, 0x60 ;  /* 0x0000006006007836 */ /* 0x000fca0000000000 */
[----:B------:R-:W-:Y:S02]  /*1fae0*/  ISETP.GE.AND P1, PT, R0, R5, PT ;  /* 0x000000050000720c */ /* 0x000fe40003f26270 */
[----:B------:R-:W0:Y:S04]  /*1faf0*/  SHFL.IDX PT, R0, R3, RZ, 0x1c1f ;  /* 0x001c1fff03007589 */ /* 0x000e2800000e0000 */
[----:B------:R-:W3:Y:S07]  /*1fb00*/  SHFL.IDX PT, R3, R3, 0x1, 0x1c1f ;  /* 0x003c1f0003037f89 */ /* 0x000eee00000e0000 */
[----:B--2---:R-:W-:-:S05]  /*1fb10*/  @!P1 IADD3 R8, P3, R21, R8, RZ ;  /* 0x0000000815089210 */ /* 0x004fca0007f7e0ff */
[----:B------:R-:W-:-:S04]  /*1fb20*/  @!P1 IMAD.X R4, RZ, RZ, R4, P3 ;  /* 0x000000ffff049224 */ /* 0x000fc800018e0604 */
[----:B------:R-:W-:-:S05]  /*1fb30*/  @!P1 IMAD.MOV.U32 R9, RZ, RZ, R4 ;  /* 0x000000ffff099224 */ /* 0x000fca00078e0004 */
[----:B------:R2:W-:Y:S01]  /*1fb40*/  @!P1 LDGSTS.E.BYPASS.LTC128B.128 [R20+0xc800], desc[UR40][R8.64], !P0 ;  /* 0x0c80000008149fae */ /* 0x0005e2000c101d68 */
[----:B------:R-:W-:-:S05]  /*1fb50*/  @!P2 IADD3 R7, P1, R21, R7, RZ ;  /* 0x000000071507a210 */ /* 0x000fca0007f3e0ff */
[----:B0-----:R-:W-:Y:S02]  /*1fb60*/  @!P2 IMAD.X R0, RZ, RZ, R0, P1 ;  /* 0x000000ffff00a224 */ /* 0x001fe400008e0600 */
[----:B--2---:R-:W-:Y:S02]  /*1fb70*/  @!P2 IMAD.MOV.U32 R8, RZ, RZ, R7 ;  /* 0x000000ffff08a224 */ /* 0x004fe400078e0007 */
[----:B------:R-:W-:-:S05]  /*1fb80*/  @!P2 IMAD.MOV.U32 R9, RZ, RZ, R0 ;  /* 0x000000ffff09a224 */ /* 0x000fca00078e0000 */
[----:B---3--:R0:W-:Y:S02]  /*1fb90*/  @!P2 LDGSTS.E.BYPASS.LTC128B.128 [R20+0xd000], desc[UR40][R8.64], !P0 ;  /* 0x0d0000000814afae */ /* 0x0081e4000c101d68 */
.L_x_12530:
        /* <DEDUP_REMOVED lines=10> */
.L_x_12422:
        /* <DEDUP_REMOVED lines=18> */
.L_x_12531:
[----:B------:R-:W-:Y:S05]  /*1fd60*/  BSYNC B0 ;  /* 0x0000000000007941 */ /* 0x000fea0003800000 */
.L_x_12423:
[----:B------:R-:W3:Y:S02]  /*1fd70*/  LDL.LU R2, [R1+0x24] ;  /* 0x0000240001027983 */ /* 0x000ee40000300800 */
[----:B---3--:R-:W-:-:S05]  /*1fd80*/  VIADD R2, R2, 0xfffffffe ;  /* 0xfffffffe02027836 */ /* 0x008fca0000000000 */
[----:B------:R-:W-:-:S13]  /*1fd90*/  ISETP.GE.AND P0, PT, R2, R26, PT ;  /* 0x0000001a0200720c */ /* 0x000fda0003f06270 */
[----:B------:R-:W-:Y:S05]  /*1fda0*/  @!P0 BRA `(.L_x_12425) ;  /* 0x0000000c00388947 */ /* 0x000fea0003800000 */
[----:B0-----:R0:W5:Y:S01]  /*1fdb0*/  LDL.LU R8, [R1+0x4] ;  /* 0x0000040001087983 */ /* 0x0011620000300800 */
[----:B--2---:R-:W-:-:S07]  /*1fdc0*/  IMAD.MOV.U32 R0, RZ, RZ, R29 ;  /* 0x000000ffff007224 */ /* 0x004fce00078e001d */
.L_x_12445:
        /* <DEDUP_REMOVED lines=17> */
[----:B------:R-:W-:Y:S01]  /*1fee0*/  ULDC.64 UR6, c[0x0][0x428] ;  /* 0x00010a0000067ab9 */ /* 0x000fe20000000a00 */
[----:B----4-:R-:W-:-:S13]  /*1fef0*/  ISETP.NE.AND P0, PT, R3, 0x1, PT ;  /* 0x000000010300780c */ /* 0x010fda0003f05270 */
[----:B------:R-:W4:Y:S02]  /*1ff00*/  @P0 LDC.64 R4, c[0x0][0x440] ;  /* 0x00011000ff040b82 */ /* 0x000f240000000a00 */
[----:B----4-:R-:W-:-:S04]  /*1ff10*/  @P0 IMAD.HI.U32 R6, R2, R4, RZ ;  /* 0x0000000402060227 */ /* 0x010fc800078e00ff */
        /* <DEDUP_REMOVED lines=12> */
.L_x_12428:
        /* <DEDUP_REMOVED lines=8> */
.L_x_12532:
[----:B------:R-:W-:Y:S05]  /*20060*/  BSYNC B1 ;  /* 0x0000000000017941 */ /* 0x000fea0003800000 */
.L_x_12429:
        /* <DEDUP_REMOVED lines=9> */
.L_x_12432:
[----:B------:R-:W-:Y:S05]  /*20100*/  BSYNC B1 ;  /* 0x0000000000017941 */ /* 0x000fea0003800000 */
.L_x_12431:
[----:B------:R-:W4:Y:S01]  /*20110*/  LDL R7, [R1+0x10] ;  /* 0x0000100001077983 */ /* 0x000f220000100800 */
[----:B------:R-:W-:Y:S01]  /*20120*/  IMAD.MOV.U32 R10, RZ, RZ, RZ ;  /* 0x000000ffff0a7224 */ /* 0x000fe200078e00ff */
[----:B------:R-:W-:Y:S01]  /*20130*/  UIADD3 UR4, UP0, UR38, 0x470, URZ ;  /* 0x0000047026047890 */ /* 0x000fe2000ff1e03f */
[----:B------:R-:W-:Y:S01]  /*20140*/  IMAD R4, R29, 0x2800, R19 ;  /* 0x000028001d047824 */ /* 0x000fe200078e0213 */
[----:B------:R-:W-:Y:S01]  /*20150*/  PLOP3.LUT P0, PT, PT, PT, PT, 0x80, 0x0 ;  /* 0x000000000000781c */ /* 0x000fe20003f0f070 */
[----:B------:R-:W-:Y:S01]  /*20160*/  UMOV UR6, 0x0 ;  /* 0x0000000000067882 */ /* 0x000fe20000000000 */
[----:B------:R-:W-:Y:S01]  /*20170*/  R2UR UR10, R10 ;  /* 0x000000000a0a72ca */ /* 0x000fe200000e0000 */
[----:B--2---:R-:W-:Y:S01]  /*20180*/  VIADD R9, R4, 0x6000 ;  /* 0x0000600004097836 */ /* 0x004fe20000000000 */
[----:B------:R-:W-:Y:S01]  /*20190*/  UIADD3.X UR5, URZ, UR39, URZ, UP0, !UPT ;  /* 0x000000273f057290 */ /* 0x000fe200087fe43f */
[----:B------:R-:W-:Y:S01]  /*201a0*/  UMOV UR7, 0x14f00000 ;  /* 0x14f0000000077882 */ /* 0x000fe20000000000 */
[----:B----4-:R-:W-:-:S02]  /*201b0*/  IMAD R3, R3, 0xa0, R7 ;  /* 0x000000a003037824 */ /* 0x010fc400078e0207 */
[----:B------:R-:W-:-:S09]  /*201c0*/  VIADD R7, R6, 0x13270 ;  /* 0x0001327006077836 */ /* 0x000fd20000000000 */
.L_x_12433:
        /* <DEDUP_REMOVED lines=13> */
.L_x_12533:
[----:B------:R-:W-:Y:S05]  /*202a0*/  BSYNC B1 ;  /* 0x0000000000017941 */ /* 0x000fea0003800000 */
.L_x_12434:
[----:B------:R-:W-:Y:S01]  /*202b0*/  BSSY B1, `(.L_x_12436) ;  /* 0x000000b000017945 */ /* 0x000fe20003800000 */
[----:B------:R-:W-:Y:S02]  /*202c0*/  IMAD.MOV.U32 R12, RZ, RZ, 0x0 ;  /* 0x00000000ff0c7424 */ /* 0x000fe400078e00ff */
[----:B-1----:R-:W-:Y:S01]  /*202d0*/  IMAD.MOV.U32 R13, RZ, RZ, 0x14f00000 ;  /* 0x14f00000ff0d7424 */ /* 0x002fe200078e00ff */
[----:B------:R-:W-:Y:S06]  /*202e0*/  @P1 BRA `(.L_x_12437) ;  /* 0x00000000001c1947 */ /* 0x000fec0003800000 */
[----:B------:R-:W1:Y:S01]  /*202f0*/  S2R R7, SR_TID.X ;  /* 0x0000000000077919 */ /* 0x000e620000002100 */
[----:B--23--:R-:W-:-:S04]  /*20300*/  IMAD.MOV.U32 R5, RZ, RZ, 0x2800 ;  /* 0x00002800ff057424 */ /* 0x00cfc800078e00ff */
[----:B------:R4:W-:Y:S01]  /*20310*/  SYNCS.ARRIVE.TRANS64 RZ, [R6+URZ+0x13230], R5 ;  /* 0x0132300506ff79a7 */ /* 0x0009e2000800003f */
[----:B-1----:R-:W-:-:S04]  /*20320*/  LOP3.LUT R7, R7, 0x1f, RZ, 0xc0, !PT ;  /* 0x0000001f07077812 */ /* 0x002fc800078ec0ff */
[----:B------:R-:W-:-:S13]  /*20330*/  ISETP.NE.AND P0, PT, R7, RZ, PT ;  /* 0x000000ff0700720c */ /* 0x000fda0003f05270 */
[----:B----4-:R-:W-:Y:S05]  /*20340*/  @!P0 BRA `(.L_x_12437) ;  /* 0x0000000000048947 */ /* 0x010fea0003800000 */
[----:B------:R-:W-:Y:S01]  /*20350*/  BPT.TRAP 0x1 ;  /* 0x000000040000795c */ /* 0x000fe20000300000 */
.L_x_12437:
[----:B------:R-:W-:Y:S05]  /*20360*/  BSYNC B1 ;  /* 0x0000000000017941 */ /* 0x000fea0003800000 */
.L_x_12436:
[----:B------:R-:W-:Y:S01]  /*20370*/  R2UR UR10, R10 ;  /* 0x000000000a0a72ca */ /* 0x000fe200000e0000 */
[----:B------:R-:W-:Y:S01]  /*20380*/  UIADD3 UR4, UP0, UR38, 0x370, URZ ;  /* 0x0000037026047890 */ /* 0x000fe2000ff1e03f */
[----:B------:R-:W-:Y:S01]  /*20390*/  R2UR UR6, R12 ;  /* 0x000000000c0672ca */ /* 0x000fe200000e0000 */
[----:B------:R-:W-:Y:S01]  /*203a0*/  VIADD R4, R4, 0xe000 ;  /* 0x0000e00004047836 */ /* 0x000fe20000000000 */
[----:B------:R-:W-:Y:S01]  /*203b0*/  R2UR UR7, R13 ;  /* 0x000000000d0772ca */ /* 0x000fe200000e0000 */
[----:B--23--:R-:W-:Y:S01]  /*203c0*/  VIADD R6, R6, 0x13230 ;  /* 0x0001323006067836 */ /* 0x00cfe20000000000 */
[----:B------:R-:W-:Y:S01]  /*203d0*/  PLOP3.LUT P0, PT, PT, PT, PT, 0x80, 0x0 ;  /* 0x000000000000781c */ /* 0x000fe20003f0f070 */
[----:B------:R-:W-:-:S12]  /*203e0*/  UIADD3.X UR5, URZ, UR39, URZ, UP0, !UPT ;  /* 0x000000273f057290 */ /* 0x000fd800087fe43f */
.L_x_12438:
        /* <DEDUP_REMOVED lines=10> */
.L_x_12427:
[----:B------:R-:W-:Y:S05]  /*20490*/  BSYNC B0 ;  /* 0x0000000000007941 */ /* 0x000fea0003800000 */
.L_x_12426:
[----:B------:R-:W3:Y:S02]  /*204a0*/  LDL R5, [R1+0x48] ;  /* 0x0000480001057983 */ /* 0x000ee40000100800 */
[----:B---3--:R-:W-:-:S13]  /*204b0*/  ISETP.NE.AND P0, PT, R5, 0x3, PT ;  /* 0x000000030500780c */ /* 0x008fda0003f05270 */
[----:B------:R-:W-:Y:S05]  /*204c0*/  @!P0 BRA `(.L_x_12439) ;  /* 0x0000000000048947 */ /* 0x000fea0003800000 */
[----:B------:R-:W-:Y:S01]  /*204d0*/  BPT.TRAP 0x1 ;  /* 0x000000040000795c */ /* 0x000fe20000300000 */
.L_x_12439:
        /* <DEDUP_REMOVED lines=8> */
.L_x_12534:
[----:B------:R-:W-:Y:S05]  /*20560*/  BSYNC B0 ;  /* 0x0000000000007941 */ /* 0x000fea0003800000 */
.L_x_12440:
[----:B------:R-:W-:Y:S05]  /*20570*/  @!P1 BRA `(.L_x_12442) ;  /* 0x0000000000049947 */ /* 0x000fea0003800000 */
[----:B------:R-:W-:Y:S01]  /*20580*/  BPT.TRAP 0x1 ;  /* 0x000000040000795c */ /* 0x000fe20000300000 */
.L_x_12442:
[----:B---3--:R-:W-:Y:S01]  /*20590*/  SHF.L.U32 R4, R8, 0x1f, RZ ;  /* 0x0000001f08047819 */ /* 0x008fe200000006ff */
[----:B------:R-:W-:-:S03]  /*205a0*/  IMAD R0, R0, 0x2800, RZ ;  /* 0x0000280000007824 */ /* 0x000fc600078e02ff */
[----:B------:R-:W3:Y:S02]  /*205b0*/  SYNCS.PHASECHK.TRANS64.TRYWAIT P0, [R3+URZ+0x13260], R4 ;  /* 0x01326004030075a7 */ /* 0x000ee4000800017f */
[----:B---3--:R-:W-:Y:S05]  /*205c0*/  @!P0 BRA `(.L_x_12443) ;  /* 0x0000003400648947 */ /* 0x008fea0003800000 */
.L_x_12535:
[----:B---3--:R-:W-:Y:S01]  /*205d0*/  LOP3.LUT R4, R0, R28, RZ, 0xfc, !PT ;  /* 0x0000001c00047212 */ /* 0x008fe200078efcff */
[----:B------:R-:W-:Y:S05]  /*205e0*/  WARPSYNC.ALL ;  /* 0x0000000000007948 */ /* 0x000fea0003800000 */
[----:B------:R-:W-:-:S06]  /*205f0*/  IMAD.IADD R4, R19, 0x1, R4 ;  /* 0x0000000113047824 */ /* 0x000fcc00078e0204 */
[----:B------:R-:W3:Y:S02]  /*20600*/  LDSM.16.MT88.4 R4, [R4+0x6000] ;  /* 0x006000000404783b */ /* 0x000ee40000004200 */
[C-C-:B---3--:R-:W-:Y:S02]  /*20610*/  PRMT R8, R4.reuse, 0x6420, R5.reuse ;  /* 0x0000642004087816 */ /* 0x148fe40000000005 */
[----:B--2---:R-:W-:Y:S02]  /*20620*/  PRMT R9, R4, 0x7531, R5 ;  /* 0x0000753104097816 */ /* 0x004fe40000000005 */
[----:B------:R-:W-:Y:S02]  /*20630*/  LOP3.LUT R4, R0, R23, RZ, 0xfc, !PT ;  /* 0x0000001700047212 */ /* 0x000fe400078efcff */
[C-C-:B------:R-:W-:Y:S02]  /*20640*/  PRMT R10, R6.reuse, 0x6420, R7.reuse ;  /* 0x00006420060a7816 */ /* 0x140fe40000000007 */
[----:B------:R-:W-:Y:S01]  /*20650*/  PRMT R11, R6, 0x7531, R7 ;  /* 0x00007531060b7816 */ /* 0x000fe20000000007 */
[----:B------:R-:W-:-:S05]  /*20660*/  IMAD.IADD R4, R22, 0x1, R4 ;  /* 0x0000000116047824 */ /* 0x000fca00078e0204 */
[----:B------:R2:W-:Y:S02]  /*20670*/  STSM.16.M88.4 [R4], R8 ;  /* 0x0000000804007844 */ /* 0x0005e40000000200 */
[----:B--2---:R-:W-:-:S05]  /*20680*/  VIADD R10, R0, 0x800 ;  /* 0x00000800000a7836 */ /* 0x004fca0000000000 */
[----:B------:R-:W-:-:S05]  /*20690*/  LOP3.LUT R4, R10, R28, RZ, 0xfc, !PT ;  /* 0x0000001c0a047212 */ /* 0x000fca00078efcff */
[----:B------:R-:W-:-:S06]  /*206a0*/  IMAD.IADD R4, R19, 0x1, R4 ;  /* 0x0000000113047824 */ /* 0x000fcc00078e0204 */
[----:B------:R-:W2:Y:S02]  /*206b0*/  LDSM.16.MT88.4 R4, [R4+0x6000] ;  /* 0x006000000404783b */ /* 0x000ea40000004200 */
[C-C-:B--2---:R-:W-:Y:S02]  /*206c0*/  PRMT R8, R4.reuse, 0x6420, R5.reuse ;  /* 0x0000642004087816 */ /* 0x144fe40000000005 */
[----:B------:R-:W-:Y:S02]  /*206d0*/  PRMT R9, R4, 0x7531, R5 ;  /* 0x0000753104097816 */ /* 0x000fe40000000005 */
        /* <DEDUP_REMOVED lines=16> */
[C---:B--2---:R-:W-:Y:S02]  /*207e0*/  VIADD R10, R0.reuse, 0x1800 ;  /* 0x00001800000a7836 */ /* 0x044fe40000000000 */
[----:B------:R-:W-:-:S03]  /*207f0*/  VIADD R0, R0, 0x2000 ;  /* 0x0000200000007836 */ /* 0x000fc60000000000 */
        /* <DEDUP_REMOVED lines=10> */
[C---:B--2---:R-:W-:Y:S02]  /*208a0*/  LOP3.LUT R4, R0.reuse, R28, RZ, 0xfc, !PT ;  /* 0x0000001c00047212 */ /* 0x044fe400078efcff */
[----:B------:R-:W-:-:S03]  /*208b0*/  LOP3.LUT R0, R0, R23, RZ, 0xfc, !PT ;  /* 0x0000001700007212 */ /* 0x000fc600078efcff */
[----:B------:R-:W-:Y:S02]  /*208c0*/  IMAD.IADD R4, R19, 0x1, R4 ;  /* 0x0000000113047824 */ /* 0x000fe400078e0204 */
[----:B------:R-:W-:-:S04]  /*208d0*/  IMAD.IADD R0, R22, 0x1, R0 ;  /* 0x0000000116007824 */ /* 0x000fc800078e0200 */
[----:B------:R-:W2:Y:S02]  /*208e0*/  LDSM.16.MT88.4 R4, [R4+0x6000] ;  /* 0x006000000404783b */ /* 0x000ea40000004200 */
        /* <DEDUP_REMOVED lines=10> */
[----:B---3--:R-:W3:Y:S01]  /*20990*/  FENCE.VIEW.ASYNC.S ;  /* 0x00000000000073c6 */ /* 0x008ee20000000000 */
[----:B------:R-:W-:Y:S05]  /*209a0*/  @!P1 BRA `(.L_x_12444) ;  /* 0x0000000000049947 */ /* 0x000fea0003800000 */
[----:B------:R-:W-:Y:S01]  /*209b0*/  BPT.TRAP 0x1 ;  /* 0x000000040000795c */ /* 0x000fe20000300000 */
.L_x_12444:
[----:B--2---:R4:W5:Y:S01]  /*209c0*/  LDL R8, [R1+0x4] ;  /* 0x0000040001087983 */ /* 0x0049620000100800 */
[----:B---3--:R2:W-:Y:S01]  /*209d0*/  SYNCS.ARRIVE.TRANS64.A1T0 RZ, [R3+URZ+0x13250], RZ ;  /* 0x013250ff03ff79a7 */ /* 0x0085e2000810003f */
[----:B------:R-:W3:Y:S02]  /*209e0*/  S2R R0, SR_TID.X ;  /* 0x0000000000007919 */ /* 0x000ee40000002100 */
        /* <DEDUP_REMOVED lines=9> */
[----:B----4-:R-:W-:Y:S05]  /*20a80*/  @P0 BRA `(.L_x_12445) ;  /* 0xfffffff000d00947 */ /* 0x010fea000383ffff */
.L_x_12425:
        /* <DEDUP_REMOVED lines=10> */
[----:B--2---:R-:W3:Y:S02]  /*20b30*/  FLO.U32 R0, UR4 ;  /* 0x0000000400007d00 */ /* 0x004ee400080e0000 */
[----:B---3--:R-:W-:-:S06]  /*20b40*/  ISETP.EQ.U32.AND P1, PT, R0, R5, PT ;  /* 0x000000050000720c */ /* 0x008fcc0003f22070 */
[----:B------:R-:W4:Y:S07]  /*20b50*/  POPC R5, UR4 ;  /* 0x0000000400057d09 */ /* 0x000f2e0008000000 */
[----:B----4-:R-:W2:Y:S01]  /*20b60*/  @P1 ATOMG.E.ADD.STRONG.GPU PT, R3, desc[UR40][R2.64], R5 ;  /* 0x00000005020319a8 */ /* 0x010ea200081ee1e8 */
[----:B------:R-:W3:Y:S02]  /*20b70*/  S2R R4, SR_LTMASK ;  /* 0x0000000000047919 */ /* 0x000ee40000003900 */
[----:B---3--:R-:W-:-:S04]  /*20b80*/  LOP3.LUT R4, R4, UR4, RZ, 0xc0, !PT ;  /* 0x0000000404047c12 */ /* 0x008fc8000f8ec0ff */
[----:B------:R-:W3:Y:S01]  /*20b90*/  POPC R7, R4 ;  /* 0x0000000400077309 */ /* 0x000ee20000000000 */
[----:B--2---:R-:W3:Y:S02]  /*20ba0*/  SHFL.IDX PT, R0, R3, R0, 0x1f ;  /* 0x00001f0003007589 */ /* 0x004ee400000e0000 */
[----:B---3--:R-:W-:-:S07]  /*20bb0*/  IADD3 R24, R0, UR36, R7 ;  /* 0x0000002400187c10 */ /* 0x008fce000fffe007 */
.L_x_12447:
[----:B------:R-:W-:Y:S05]  /*20bc0*/  BSYNC B0 ;  /* 0x0000000000007941 */ /* 0x000fea0003800000 */
.L_x_12446:
[----:B------:R-:W-:Y:S05]  /*20bd0*/  @!P2 BRA `(.L_x_12448) ;  /* 0x000000000004a947 */ /* 0x000fea0003800000 */
[----:B------:R-:W-:Y:S01]  /*20be0*/  BPT.TRAP 0x1 ;  /* 0x000000040000795c */ /* 0x000fe20000300000 */
.L_x_12448:
[----:B--2---:R-:W2:Y:S04]  /*20bf0*/  LDL R0, [R1+0x4] ;  /* 0x0000040001007983 */ /* 0x004ea80000100800 */
[----:B------:R-:W3:Y:S01]  /*20c00*/  LDL R2, [R1+0x20] ;  /* 0x0000200001027983 */ /* 0x000ee20000100800 */
[----:B------:R-:W-:Y:S01]  /*20c10*/  BSSY B0, `(.L_x_12449) ;  /* 0x0000007000007945 */ /* 0x000fe20003800000 */
[----:B--2---:R-:W-:Y:S01]  /*20c20*/  LOP3.LUT R3, R0, 0x1, RZ, 0x3c, !PT ;  /* 0x0000000100037812 */ /* 0x004fe200078e3cff */
[----:B------:R-:W-:-:S03]  /*20c30*/  IMAD R0, R29, 0x8, R19 ;  /* 0x000000081d007824 */ /* 0x000fc600078e0213 */
[----:B------:R-:W-:Y:S02]  /*20c40*/  SHF.L.U32 R3, R3, 0x1f, RZ ;  /* 0x0000001f03037819 */ /* 0x000fe400000006ff */
[----:B---3--:R-:W-:Y:S02]  /*20c50*/  ISETP.NE.AND P2, PT, R2, 0x3, PT ;  /* 0x000000030200780c */ /* 0x008fe40003f45270 */
[----:B------:R-:W2:Y:S02]  /*20c60*/  SYNCS.PHASECHK.TRANS64.TRYWAIT P1, [R0+URZ+0x13270], R3 ;  /* 0x01327003000075a7 */ /* 0x000ea4000802017f */
[----:B--2---:R-:W-:Y:S09]  /*20c70*/  @!P1 BRA `(.L_x_12450) ;  /* 0x0000002c00cc9947 */ /* 0x004ff20003800000 */
.L_x_12536:
[----:B------:R-:W-:Y:S05]  /*20c80*/  BSYNC B0 ;  /* 0x0000000000007941 */ /* 0x000fea0003800000 */
.L_x_12449:
[----:B------:R-:W-:Y:S05]  /*20c90*/  @!P2 BRA `(.L_x_12451) ;  /* 0x000000000004a947 */ /* 0x000fea0003800000 */
[----:B------:R-:W-:Y:S01]  /*20ca0*/  BPT.TRAP 0x1 ;  /* 0x000000040000795c */ /* 0x000fe20000300000 */
.L_x_12451:
[----:B------:R-:W2:Y:S02]  /*20cb0*/  LDL R2, [R1+0x4] ;  /* 0x0000040001027983 */ /* 0x000ea40000100800 */
[----:B--2---:R-:W-:-:S04]  /*20cc0*/  SHF.L.U32 R3, R2, 0x1f, RZ ;  /* 0x0000001f02037819 */ /* 0x004fc800000006ff */
[----:B------:R-:W2:Y:S02]  /*20cd0*/  SYNCS.PHASECHK.TRANS64.TRYWAIT P1, [R0+URZ+0x13260], R3 ;  /* 0x01326003000075a7 */ /* 0x000ea4000802017f */
[----:B--2---:R-:W-:Y:S05]  /*20ce0*/  @!P1 BRA `(.L_x_12452) ;  /* 0x0000002c00c49947 */ /* 0x004fea0003800000 */
.L_x_12537:
[----:B------:R-:W-:Y:S01]  /*20cf0*/  IMAD R2, R29, 0x2800, RZ ;  /* 0x000028001d027824 */ /* 0x000fe200078e02ff */
[----:B------:R-:W-:Y:S05]  /*20d00*/  WARPSYNC.ALL ;  /* 0x0000000000007948 */ /* 0x000fea0003800000 */
[C---:B------:R-:W-:Y:S02]  /*20d10*/  LOP3.LUT R4, R2.reuse, R28, RZ, 0xfc, !PT ;  /* 0x0000001c02047212 */ /* 0x040fe400078efcff */
[----:B--2---:R-:W-:-:S03]  /*20d20*/  LOP3.LUT R3, R2, R23, RZ, 0xfc, !PT ;  /* 0x0000001702037212 */ /* 0x004fc600078efcff */
[----:B------:R-:W-:Y:S02]  /*20d30*/  IMAD.IADD R5, R19, 0x1, R4 ;  /* 0x0000000113057824 */ /* 0x000fe400078e0204 */
[----:B------:R-:W-:Y:S02]  /*20d40*/  IMAD.IADD R12, R22, 0x1, R3 ;  /* 0x00000001160c7824 */ /* 0x000fe400078e0203 */
[----:B------:R-:W-:Y:S02]  /*20d50*/  VIADD R3, R2, 0x800 ;  /* 0x0000080002037836 */ /* 0x000fe40000000000 */
[----:B------:R-:W0:Y:S02]  /*20d60*/  LDSM.16.MT88.4 R4, [R5+0x6000] ;  /* 0x006000000504783b */ /* 0x000e240000004200 */
[C-C-:B0----5:R-:W-:Y:S02]  /*20d70*/  PRMT R8, R4.reuse, 0x6420, R5.reuse ;  /* 0x0000642004087816 */ /* 0x161fe40000000005 */
[----:B------:R-:W-:-:S02]  /*20d80*/  PRMT R9, R4, 0x7531, R5 ;  /* 0x0000753104097816 */ /* 0x000fc40000000005 */
[----:B------:R-:W-:Y:S02]  /*20d90*/  LOP3.LUT R4, R3, R28, RZ, 0xfc, !PT ;  /* 0x0000001c03047212 */ /* 0x000fe400078efcff */
[C-C-:B------:R-:W-:Y:S02]  /*20da0*/  PRMT R10, R6.reuse, 0x6420, R7.reuse ;  /* 0x00006420060a7816 */ /* 0x140fe40000000007 */
[----:B------:R-:W-:Y:S01]  /*20db0*/  PRMT R11, R6, 0x7531, R7 ;  /* 0x00007531060b7816 */ /* 0x000fe20000000007 */
[----:B------:R-:W-:Y:S01]  /*20dc0*/  IMAD.IADD R6, R19, 0x1, R4 ;  /* 0x0000000113067824 */ /* 0x000fe200078e0204 */
[----:B------:R-:W-:-:S03]  /*20dd0*/  LOP3.LUT R3, R3, R23, RZ, 0xfc, !PT ;  /* 0x0000001703037212 */ /* 0x000fc600078efcff */
[----:B------:R-:W-:Y:S02]  /*20de0*/  STSM.16.M88.4 [R12], R8 ;  /* 0x000000080c007844 */ /* 0x000fe40000000200 */
[----:B-1----:R-:W-:Y:S02]  /*20df0*/  IMAD.IADD R13, R22, 0x1, R3 ;  /* 0x00000001160d7824 */ /* 0x002fe400078e0203 */
        /* <DEDUP_REMOVED lines=47> */
.L_x_12453:
[----:B------:R-:W2:Y:S01]  /*210f0*/  LDL.LU R3, [R1+0x4] ;  /* 0x0000040001037983 */ /* 0x000ea20000300800 */
        /* <DEDUP_REMOVED lines=10> */
[----:B------:R3:W-:Y:S02]  /*211a0*/  STL [R1+0x4], R3 ;  /* 0x0000040301007387 */ /* 0x0007e40000100800 */
.L_x_12402:
[----:B------:R-:W-:-:S13]  /*211b0*/  LOP3.LUT P0, RZ, R16, 0x2, RZ, 0xc0, !PT ;  /* 0x0000000210ff7812 */ /* 0x000fda000780c0ff */
[----:B------:R-:W-:Y:S05]  /*211c0*/  @!P0 BRA `(.L_x_12454) ;  /* 0x0000000000248947 */ /* 0x000fea0003800000 */
[----:B------:R-:W-:Y:S05]  /*211d0*/  WARPSYNC.ALL ;  /* 0x0000000000007948 */ /* 0x000fea0003800000 */
[----:B------:R-:W2:Y:S08]  /*211e0*/  S2UR UR5, SR_CgaCtaId ;  /* 0x00000000000579c3 */ /* 0x000eb00000008800 */
[----:B------:R-:W-:Y:S06]  /*211f0*/  BAR.SYNC.DEFER_BLOCKING 0x5, 0x200 ;  /* 0x0148000000007b1d */ /* 0x000fec0000010000 */
[----:B------:R-:W-:-:S02]  /*21200*/  UMOV UR4, 0x400 ;  /* 0x0000040000047882 */ /* 0x000fc40000000000 */
[----:B--2---:R-:W-:-:S06]  /*21210*/  ULEA UR4, UR5, UR4, 0x18 ;  /* 0x0000000405047291 */ /* 0x004fcc000f8ec03f */
[----:B------:R-:W-:-:S05]  /*21220*/  IMAD.U32 R19, RZ, RZ, UR4 ;  /* 0x00000004ff137e24 */ /* 0x000fca000f8e00ff */
[----:B------:R2:W4:Y:S01]  /*21230*/  LDS.128 R24, [R19+0x132d0] ;  /* 0x0132d00013187984 */ /* 0x0005220000000c00 */
[----:B------:R-:W-:Y:S06]  /*21240*/  BAR.ARV 0x4, 0x200 ;  /* 0x0108000000007b1d */ /* 0x000fec0000002000 */
[----:B------:R-:W-:Y:S05]  /*21250*/  BRA `(.L_x_12455) ;  /* 0x0000000c00d87947 */ /* 0x000fea0003800000 */
.L_x_12454:
        /* <DEDUP_REMOVED lines=9> */
[----:B------:R-:W2:Y:S01]  /*212f0*/  @!P1 LDC.64 R4, c[0x0][0xc78] ;  /* 0x00031e00ff049b82 */ /* 0x000ea20000000a00 */
[----:B0-----:R-:W-:-:S05]  /*21300*/  @!P1 IMAD.WIDE R2, R9, 0x4, R2 ;  /* 0x0000000409029825 */ /* 0x001fca00078e0202 */
[----:B------:R2:W3:Y:S02]  /*21310*/  @!P1 LDG.E R7, desc[UR40][R2.64] ;  /* 0x0000002802079981 */ /* 0x0004e4000c1e1900 */
[----:B--2---:R-:W-:-:S05]  /*21320*/  @!P1 IMAD.WIDE R2, R9, 0x4, R4 ;  /* 0x0000000409029825 */ /* 0x004fca00078e0204 */
        /* <DEDUP_REMOVED lines=10> */
[----:B---3--:R-:W-:Y:S02]  /*213d0*/  @!P1 IMAD.MOV.U32 R25, RZ, RZ, R7 ;  /* 0x000000ffff199224 */ /* 0x008fe400078e0007 */
        /* <DEDUP_REMOVED lines=19> */
.L_x_12547:
[----:B------:R-:W-:Y:S02]  /*21510*/  ULDC UR4, c[0x0][0xc38] ;  /* 0x00030e0000047ab9 */ /* 0x000fe40000000800 */
[----:B------:R-:W-:-:S04]  /*21520*/  IMAD.U32 R4, RZ, RZ, UR4 ;  /* 0x00000004ff047e24 */ /* 0x000fc8000f8e00ff */
[----:B--2---:R-:W-:-:S04]  /*21530*/  IMAD R3, R14, R4, RZ ;  /* 0x000000040e037224 */ /* 0x004fc800078e02ff */
[----:B------:R-:W-:-:S05]  /*21540*/  IMAD.IADD R6, R6, 0x1, R3 ;  /* 0x0000000106067824 */ /* 0x000fca00078e0203 */
[----:B------:R-:W-:-:S13]  /*21550*/  ISETP.GT.AND P6, PT, R6, R0, PT ;  /* 0x000000000600720c */ /* 0x000fda0003fc4270 */
[----:B------:R-:W-:Y:S05]  /*21560*/  @P6 BRA `(.L_x_12457) ;  /* 0x0000000000a46947 */ /* 0x000fea0003800000 */
.L_x_12460:
        /* <DEDUP_REMOVED lines=35> */
.L_x_12555:
[----:B------:R-:W-:Y:S02]  /*217a0*/  ULDC UR4, c[0x0][0xc38] ;  /* 0x00030e0000047ab9 */ /* 0x000fe40000000800 */
[----:B------:R-:W-:-:S04]  /*217b0*/  IMAD.U32 R4, RZ, RZ, UR4 ;  /* 0x00000004ff047e24 */ /* 0x000fc8000f8e00ff */
[----:B--2---:R-:W-:-:S04]  /*217c0*/  IMAD R3, R14, R4, RZ ;  /* 0x000000040e037224 */ /* 0x004fc800078e02ff */
[----:B------:R-:W-:-:S05]  /*217d0*/  IMAD.IADD R6, R3, 0x1, R6 ;  /* 0x0000000103067824 */ /* 0x000fca00078e0206 */
[----:B------:R-:W-:-:S13]  /*217e0*/  ISETP.GT.AND P6, PT, R6, R0, PT ;  /* 0x000000000600720c */ /* 0x000fda0003fc4270 */
[----:B------:R-:W-:Y:S05]  /*217f0*/  @!P6 BRA `(.L_x_12460) ;  /* 0xfffffffc005ce947 */ /* 0x000fea000383ffff */
.L_x_12457:
[----:B------:R-:W-:Y:S01]  /*21800*/  IMAD.IADD R6, R6, 0x1, -R3 ;  /* 0x0000000106067824 */ /* 0x000fe200078e0a03 */
[----:B------:R-:W-:-:S03]  /*21810*/  UMOV UR4, 0xffffffff ;  /* 0xffffffff00047882 */ /* 0x000fc60000000000 */
[----:B------:R-:W-:-:S05]  /*21820*/  IMAD R3, R2, R4, R6 ;  /* 0x0000000402037224 */ /* 0x000fca00078e0206 */
[----:B------:R-:W-:Y:S01]  /*21830*/  ISETP.GT.AND P6, PT, R3, R0, PT ;  /* 0x000000000300720c */ /* 0x000fe20003fc4270 */
[----:B------:R-:W-:-:S12]  /*21840*/  BRA.DIV UR4, `(.L_x_12461) ;  /* 0x0000002a04fc7947 */ /* 0x000fd8000b800000 */
[----:B------:R-:W-:-:S04]  /*21850*/  VOTE.ANY R3, PT, !P6 ;  /* 0x0000000000037806 */ /* 0x000fc800070e0100 */
[----:B------:R-:W2:Y:S02]  /*21860*/  POPC R7, R3 ;  /* 0x0000000300077309 */ /* 0x000ea40000000000 */
[----:B--2---:R2:W3:Y:S01]  /*21870*/  SHFL.IDX PT, R25, R25, R7, 0x1f ;  /* 0x00001f0719197589 */ /* 0x0044e200000e0000 */
[----:B------:R-:W-:-:S03]  /*21880*/  IMAD.IADD R27, R7, 0x1, R27 ;  /* 0x00000001071b7824 */ /* 0x000fc600078e021b */
[----:B------:R2:W4:Y:S04]  /*21890*/  SHFL.IDX PT, R5, R5, R7, 0x1f ;  /* 0x00001f0705057589 */ /* 0x00052800000e0000 */
.L_x_12560:
[----:B------:R-:W-:-:S13]  /*218a0*/  ISETP.NE.AND P0, PT, R3, RZ, PT ;  /* 0x000000ff0300720c */ /* 0x000fda0003f05270 */
[----:B------:R-:W-:Y:S05]  /*218b0*/  @!P0 BRA `(.L_x_12462) ;  /* 0x0000000000108947 */ /* 0x000fea0003800000 */
[----:B------:R-:W-:Y:S01]  /*218c0*/  UMOV UR4, 0xffffffff ;  /* 0xffffffff00047882 */ /* 0x000fe20000000000 */
[----:B------:R-:W-:Y:S02]  /*218d0*/  VIADD R12, R7, 0xffffffff ;  /* 0xffffffff070c7836 */ /* 0x000fe40000000000 */
[----:B------:R-:W-:Y:S05]  /*218e0*/  BRA.DIV UR4, `(.L_x_12463) ;  /* 0x0000002e04347947 */ /* 0x000fea000b800000 */
[----:B------:R0:W0:Y:S02]  /*218f0*/  SHFL.IDX PT, R24, R2, R12, 0x1f ;  /* 0x00001f0c02187589 */ /* 0x00002400000e0000 */
.L_x_12462:
[----:B----4-:R-:W-:Y:S01]  /*21900*/  ISETP.NE.AND P0, PT, R5, 0x1, PT ;  /* 0x000000010500780c */ /* 0x010fe20003f05270 */
[----:B0-----:R-:W-:-:S04]  /*21910*/  IMAD R24, R24, R4, R6 ;  /* 0x0000000418187224 */ /* 0x001fc800078e0206 */
[----:B------:R-:W-:-:S08]  /*21920*/  IMAD.IADD R0, R0, 0x1, -R24 ;  /* 0x0000000100007824 */ /* 0x000fd000078e0a18 */
[----:B------:R-:W-:Y:S05]  /*21930*/  @!P0 BRA `(.L_x_12464) ;  /* 0x0000000000dc8947 */ /* 0x000fea0003800000 */
[-C--:B---3--:R-:W-:Y:S01]  /*21940*/  IABS R4, R25.reuse ;  /* 0x0000001900047213 */ /* 0x088fe20000000000 */
[----:B------:R-:W-:Y:S01]  /*21950*/  IMAD.MOV.U32 R2, RZ, RZ, RZ ;  /* 0x000000ffff027224 */ /* 0x000fe200078e00ff */
[----:B------:R-:W-:Y:S02]  /*21960*/  IABS R8, R25 ;  /* 0x0000001900087213 */ /* 0x000fe40000000000 */
[----:B------:R-:W0:Y:S03]  /*21970*/  I2F.RP R6, R4 ;  /* 0x0000000400067306 */ /* 0x000e260000209400 */
[----:B------:R-:W-:-:S05]  /*21980*/  IMAD.MOV R8, RZ, RZ, -R8 ;  /* 0x000000ffff087224 */ /* 0x000fca00078e0a08 */
[----:B0-----:R-:W2:Y:S02]  /*21990*/  MUFU.RCP R6, R6 ;  /* 0x0000000600067308 */ /* 0x001ea40000001000 */
[----:B--2---:R-:W-:-:S06]  /*219a0*/  VIADD R7, R6, 0xffffffe ;  /* 0x0ffffffe06077836 */ /* 0x004fcc0000000000 */
[----:B------:R-:W0:Y:S02]  /*219b0*/  F2I.FTZ.U32.TRUNC.NTZ R3, R7 ;  /* 0x0000000700037305 */ /* 0x000e24000021f000 */
[----:B0-----:R-:W-:-:S04]  /*219c0*/  IMAD.MOV R9, RZ, RZ, -R3 ;  /* 0x000000ffff097224 */ /* 0x001fc800078e0a03 */
[----:B------:R-:W-:-:S04]  /*219d0*/  IMAD R9, R9, R4, RZ ;  /* 0x0000000409097224 */ /* 0x000fc800078e02ff */
[----:B------:R-:W-:Y:S01]  /*219e0*/  IMAD.HI.U32 R2, R3, R9, R2 ;  /* 0x0000000903027227 */ /* 0x000fe200078e0002 */
[----:B------:R-:W-:-:S05]  /*219f0*/  IABS R3, R0 ;  /* 0x0000000000037213 */ /* 0x000fca0000000000 */
[----:B------:R-:W-:-:S04]  /*21a00*/  IMAD.HI.U32 R6, R2, R3, RZ ;  /* 0x0000000302067227 */ /* 0x000fc800078e00ff */
        /* <DEDUP_REMOVED lines=13> */
[----:B0-----:R-:W-:-:S05]  /*21ae0*/  IABS R8, R5 ;  /* 0x0000000500087213 */ /* 0x001fca0000000000 */
[----:B------:R-:W-:Y:S02]  /*21af0*/  IMAD.MOV R8, RZ, RZ, -R8 ;  /* 0x000000ffff087224 */ /* 0x000fe400078e0a08 */
[----:B--2---:R-:W-:-:S04]  /*21b00*/  IMAD.MOV R9, RZ, RZ, -R3 ;  /* 0x000000ffff097224 */ /* 0x004fc800078e0a03 */
        /* <DEDUP_REMOVED lines=26> */
.L_x_12464:
[----:B------:R-:W0:Y:S02]  /*21cb0*/  LDC.64 R2, c[0x0][0xc90] ;  /* 0x00032400ff027b82 */ /* 0x000e240000000a00 */
[----:B0-----:R-:W-:-:S05]  /*21cc0*/  IMAD.WIDE R2, R27, 0x4, R2 ;  /* 0x000000041b027825 */ /* 0x001fca00078e0202 */
[----:B------:R-:W3:Y:S02]  /*21cd0*/  LDG.E R6, desc[UR40][R2.64] ;  /* 0x0000002802067981 */ /* 0x000ee4000c1e1900 */
[----:B---3--:R-:W-:-:S05]  /*21ce0*/  IMAD R5, R25, R6, RZ ;  /* 0x0000000619057224 */ /* 0x008fca00078e02ff */
[----:B--2---:R-:W-:-:S04]  /*21cf0*/  IABS R7, R5 ;  /* 0x0000000500077213 */ /* 0x004fc80000000000 */
        /* <DEDUP_REMOVED lines=28> */
[----:B------:R-:W-:-:S04]  /*21ec0*/  VIADDMNMX R4, R3, R4, R6, PT ;  /* 0x0000000403047246 */ /* 0x000fc80003800106 */
        /* <DEDUP_REMOVED lines=25> */
[----:B------:R-:W-:Y:S02]  /*22060*/  IMAD R26, R5, R4, R0 ;  /* 0x00000004051a7224 */ /* 0x000fe400078e0200 */
[----:B------:R-:W-:-:S07]  /*22070*/  IMAD.MOV.U32 R0, RZ, RZ, R5 ;  /* 0x000000ffff007224 */ /* 0x000fce00078e0005 */
.L_x_12465:
[----:B------:R-:W-:-:S05]  /*22080*/  LOP3.LUT R0, RZ, R0, RZ, 0x33, !PT ;  /* 0x00000000ff007212 */ /* 0x000fca00078e33ff */
[----:B------:R-:W-:Y:S01]  /*22090*/  IMAD.IADD R25, R25, 0x1, R0 ;  /* 0x0000000119197824 */ /* 0x000fe200078e0200 */
[----:B------:R-:W-:Y:S06]  /*220a0*/  BRA `(.L_x_12466) ;  /* 0x00000000001c7947 */ /* 0x000fec0003800000 */
.L_x_12458:
[----:B------:R-:W-:Y:S01]  /*220b0*/  UMOV UR4, URZ ;  /* 0x0000003f00047c82 */ /* 0x000fe20008000000 */
[----:B------:R-:W-:Y:S01]  /*220c0*/  UMOV UR5, URZ ;  /* 0x0000003f00057c82 */ /* 0x000fe20008000000 */
[----:B------:R-:W-:Y:S01]  /*220d0*/  ULDC UR6, c[0x0][0xc3c] ;  /* 0x00030f0000067ab9 */ /* 0x000fe20000000800 */
[----:B------:R-:W-:Y:S02]  /*220e0*/  IMAD.MOV.U32 R24, RZ, RZ, R0 ;  /* 0x000000ffff187224 */ /* 0x000fe400078e0000 */
[----:B------:R-:W-:Y:S02]  /*220f0*/  IMAD.U32 R25, RZ, RZ, UR4 ;  /* 0x00000004ff197e24 */ /* 0x000fe4000f8e00ff */
[----:B------:R-:W-:Y:S02]  /*22100*/  IMAD.U32 R26, RZ, RZ, UR5 ;  /* 0x00000005ff1a7e24 */ /* 0x000fe4000f8e00ff */
[----:B------:R-:W-:-:S07]  /*22110*/  IMAD.U32 R27, RZ, RZ, UR6 ;  /* 0x00000006ff1b7e24 */ /* 0x000fce000f8e00ff */
.L_x_12466:
        /* <DEDUP_REMOVED lines=10> */
.L_x_12455:
[----:B------:R-:W-:Y:S02]  /*221c0*/  ULDC UR4, c[0x0][0xc3c] ;  /* 0x00030f0000047ab9 */ /* 0x000fe40000000800 */
[----:B----4-:R-:W-:-:S13]  /*221d0*/  ISETP.GE.AND P0, PT, R27, UR4, PT ;  /* 0x000000041b007c0c */ /* 0x010fda000bf06270 */
[----:B------:R-:W-:Y:S05]  /*221e0*/  @!P0 BRA `(.L_x_12467) ;  /* 0xffffffa000688947 */ /* 0x000fea000383ffff */
[----:B------:R-:W-:Y:S05]  /*221f0*/  BSYNC B7 ;  /* 0x0000000000077941 */ /* 0x000fea0003800000 */
.L_x_12345:
        /* <DEDUP_REMOVED lines=12> */
.L_x_12563:
[----:B------:R-:W-:Y:S05]  /*222c0*/  BSYNC B0 ;  /* 0x0000000000007941 */ /* 0x000fea0003800000 */
.L_x_12468:
[----:B------:R-:W-:-:S03]  /*222d0*/  UMOV UR4, 0xffffffff ;  /* 0xffffffff00047882 */ /* 0x000fc60000000000 */
[----:B------:R-:W-:Y:S05]  /*222e0*/  BRA.DIV UR4, `(.L_x_12470) ;  /* 0x0000002204f07947 */ /* 0x000fea000b800000 */
[----:B0-----:R-:W0:Y:S02]  /*222f0*/  S2R R0, SR_TID.X ;  /* 0x0000000000007919 */ /* 0x001e240000002100 */
[----:B0-----:R-:W-:-:S04]  /*22300*/  SHF.R.U32.HI R0, RZ, 0x5, R0 ;  /* 0x00000005ff007819 */ /* 0x001fc80000011600 */
[----:B------:R-:W-:-:S05]  /*22310*/  LOP3.LUT R0, R0, 0x3, RZ, 0xc0, !PT ;  /* 0x0000000300007812 */ /* 0x000fca00078ec0ff */
[----:B------:R0:W3:Y:S02]  /*22320*/  SHFL.IDX PT, R14, R0, RZ, 0x1f ;  /* 0x00001fff000e7589 */ /* 0x0000e400000e0000 */
.L_x_12566:
[----:B---3--:R-:W-:-:S13]  /*22330*/  ISETP.NE.AND P0, PT, R14, RZ, PT ;  /* 0x000000ff0e00720c */ /* 0x008fda0003f05270 */
[----:B------:R-:W-:Y:S05]  /*22340*/  @P0 BRA `(.L_x_12153) ;  /* 0x0000000000a80947 */ /* 0x000fea0003800000 */
[----:B------:R-:W-:-:S03]  /*22350*/  UMOV UR4, 0xffffffff ;  /* 0xffffffff00047882 */ /* 0x000fc60000000000 */
[----:B------:R-:W-:Y:S05]  /*22360*/  BRA.DIV UR4, `(.L_x_12471) ;  /* 0x0000002604047947 */ /* 0x000fea000b800000 */
[----:B------:R-:W-:-:S13]  /*22370*/  ELECT P6, URZ, PT ;  /* 0x00000000003f782f */ /* 0x000fda00038c0000 */
.L_x_12569:
[----:B------:R-:W-:Y:S05]  /*22380*/  @!P6 BRA `(.L_x_12153) ;  /* 0x000000000098e947 */ /* 0x000fea0003800000 */
[----:B0-----:R-:W3:Y:S02]  /*22390*/  LDL.LU R0, [R1+0x40] ;  /* 0x0000400001007983 */ /* 0x001ee40000300800 */
[----:B---3--:R-:W-:-:S04]  /*223a0*/  LOP3.LUT R0, R0, 0x2, RZ, 0xfc, !PT ;  /* 0x0000000200007812 */ /* 0x008fc800078efcff */
[----:B------:R-:W-:-:S13]  /*223b0*/  ISETP.NE.AND P0, PT, R0, 0x3, PT ;  /* 0x000000030000780c */ /* 0x000fda0003f05270 */
[----:B------:R-:W-:Y:S05]  /*223c0*/  @!P0 BRA `(.L_x_12472) ;  /* 0x0000000000048947 */ /* 0x000fea0003800000 */
[----:B------:R-:W-:Y:S01]  /*223d0*/  BPT.TRAP 0x1 ;  /* 0x000000040000795c */ /* 0x000fe20000300000 */
.L_x_12472:
[----:B------:R-:W3:Y:S01]  /*223e0*/  LDL.LU R8, [R1+0x4] ;  /* 0x0000040001087983 */ /* 0x000ee20000300800 */
[----:B------:R-:W-:Y:S02]  /*223f0*/  VIADD R0, R6, 0x13240 ;  /* 0x0001324006007836 */ /* 0x000fe40000000000 */
[C---:B------:R-:W-:Y:S02]  /*22400*/  VIADD R2, R29.reuse, 0x1 ;  /* 0x000000011d027836 */ /* 0x040fe40000000000 */
[----:B------:R-:W-:-:S03]  /*22410*/  IMAD R5, R29, 0x8, R0 ;  /* 0x000000081d057824 */ /* 0x000fc600078e0200 */
[----:B------:R-:W-:-:S04]  /*22420*/  ISETP.NE.AND P2, PT, R2, 0x2, PT ;  /* 0x000000020200780c */ /* 0x000fc80003f45270 */
[----:B------:R-:W-:Y:S02]  /*22430*/  SEL R3, RZ, 0x1, P2 ;  /* 0x00000001ff037807 */ /* 0x000fe40001000000 */
[----:B------:R-:W-:-:S05]  /*22440*/  SEL R7, R2, RZ, P2 ;  /* 0x000000ff02077207 */ /* 0x000fca0001000000 */
[----:B------:R-:W-:Y:S01]  /*22450*/  IMAD R9, R7, 0x8, R0 ;  /* 0x0000000807097824 */ /* 0x000fe200078e0200 */
[C---:B---3--:R-:W-:Y:S02]  /*22460*/  SHF.L.U32 R4, R8.reuse, 0x1f, RZ ;  /* 0x0000001f08047819 */ /* 0x048fe400000006ff */
[----:B------:R-:W-:Y:S02]  /*22470*/  LOP3.LUT R3, R8, R3, RZ, 0x3c, !PT ;  /* 0x0000000308037212 */ /* 0x000fe400078e3cff */
[----:B------:R-:W0:Y:S02]  /*22480*/  SYNCS.PHASECHK.TRANS64.TRYWAIT P1, [R5+URZ], R4 ;  /* 0x00000004050075a7 */ /* 0x000e24000802017f */
[----:B------:R-:W-:Y:S01]  /*22490*/  SHF.L.U32 R0, R3, 0x1f, RZ ;  /* 0x0000001f03007819 */ /* 0x000fe200000006ff */
[----:B0-----:R-:W-:Y:S06]  /*224a0*/  @!P1 BRA `(.L_x_12473) ;  /* 0x0000002000d49947 */ /* 0x001fec0003800000 */
.L_x_12570:
[----:B------:R-:W3:Y:S02]  /*224b0*/  SYNCS.PHASECHK.TRANS64.TRYWAIT P1, [R9+URZ], R0 ;  /* 0x00000000090075a7 */ /* 0x000ee4000802017f */
[----:B---3--:R-:W-:Y:S05]  /*224c0*/  @!P1 BRA `(.L_x_12474) ;  /* 0x0000002000e09947 */ /* 0x008fea0003800000 */
.L_x_12571:
[----:B------:R-:W-:Y:S05]  /*224d0*/  @!P0 BRA `(.L_x_12475) ;  /* 0x0000000000048947 */ /* 0x000fea0003800000 */
[----:B------:R-:W-:Y:S01]  /*224e0*/  BPT.TRAP 0x1 ;  /* 0x000000040000795c */ /* 0x000fe20000300000 */
.L_x_12475:
[----:B------:R-:W-:-:S04]  /*224f0*/  IMAD R29, R29, 0x8, R6 ;  /* 0x000000081d1d7824 */ /* 0x000fc800078e0206 */
[----:B------:R-:W4:Y:S02]  /*22500*/  SYNCS.PHASECHK.TRANS64.TRYWAIT P1, [R29+URZ+0x13260], R4 ;  /* 0x013260041d0075a7 */ /* 0x000f24000802017f */
[----:B----4-:R-:W-:Y:S05]  /*22510*/  @!P1 BRA `(.L_x_12476) ;  /* 0x0000002000e09947 */ /* 0x010fea0003800000 */
.L_x_12572:
[----:B------:R-:W-:Y:S05]  /*22520*/  @!P0 BRA `(.L_x_12477) ;  /* 0x0000000000048947 */ /* 0x000fea0003800000 */
[----:B------:R-:W-:Y:S01]  /*22530*/  BPT.TRAP 0x1 ;  /* 0x000000040000795c */ /* 0x000fe20000300000 */
.L_x_12477:
[----:B------:R-:W-:-:S04]  /*22540*/  IMAD R7, R7, 0x8, R6 ;  /* 0x0000000807077824 */ /* 0x000fc800078e0206 */
[----:B------:R-:W5:Y:S02]  /*22550*/  SYNCS.PHASECHK.TRANS64.TRYWAIT P1, [R7+URZ+0x13260], R0 ;  /* 0x01326000070075a7 */ /* 0x000f64000802017f */
[----:B-----5:R-:W-:Y:S05]  /*22560*/  @!P1 BRA `(.L_x_12478) ;  /* 0x0000002000e09947 */ /* 0x020fea0003800000 */
.L_x_12573:
[----:B------:R-:W-:Y:S05]  /*22570*/  @!P0 BRA `(.L_x_12479) ;  /* 0x0000000000048947 */ /* 0x000fea0003800000 */
[----:B------:R-:W-:Y:S01]  /*22580*/  BPT.TRAP 0x1 ;  /* 0x000000040000795c */ /* 0x000fe20000300000 */
.L_x_12479:
[----:B------:R-:W5:Y:S02]  /*22590*/  SYNCS.PHASECHK.TRANS64.TRYWAIT P0, [R29+URZ+0x13280], R4 ;  /* 0x013280041d0075a7 */ /* 0x000f64000800017f */
[----:B-----5:R-:W-:Y:S05]  /*225a0*/  @!P0 BRA `(.L_x_12480) ;  /* 0x0000002000e48947 */ /* 0x020fea0003800000 */
.L_x_12481:
[----:B------:R0:W0:Y:S02]  /*225b0*/  SYNCS.PHASECHK.TRANS64.TRYWAIT P0, [R7+URZ+0x13280], R0 ;  /* 0x01328000070075a7 */ /* 0x000024000800017f */
[----:B0-----:R-:W-:Y:S05]  /*225c0*/  @!P0 NANOSLEEP.SYNCS 0x989680 ;  /* 0x009896800000895d */ /* 0x001fea0003900000 */
[----:B------:R-:W0:Y:S02]  /*225d0*/  @!P0 SYNCS.PHASECHK.TRANS64 P0, [R7+URZ+0x13280], R0 ;  /* 0x01328000070085a7 */ /* 0x000e24000800007f */
[----:B0-----:R-:W-:Y:S05]  /*225e0*/  @!P0 BRA `(.L_x_12481) ;  /* 0xfffffffc00f08947 */ /* 0x001fea000383ffff */
.L_x_12153:
[----:B------:R-:W-:Y:S05]  /*225f0*/  BSYNC B8 ;  /* 0x0000000000087941 */ /* 0x000fea0003800000 */
.L_x_12150:
[----:B------:R-:W-:Y:S05]  /*22600*/  EXIT ;  /* 0x000000000000794d */ /* 0x000fea0003800000 */
.L_x_12179:
[----:B0-----:R0:W1:Y:S02]  /*22610*/  SYNCS.PHASECHK.TRANS64.TRYWAIT P5, [R74+URZ+0x13290], R77 ;  /* 0x0132904d4a0075a7 */ /* 0x00106400080a017f */
[----:B-1----:R-:W-:Y:S05]  /*22620*/  @!P5 NANOSLEEP.SYNCS 0x989680 ;  /* 0x009896800000d95d */ /* 0x002fea0003900000 */
[----:B------:R-:W1:Y:S02]  /*22630*/  @!P5 SYNCS.PHASECHK.TRANS64 P5, [R74+URZ+0x13290], R77 ;  /* 0x0132904d4a00d5a7 */ /* 0x000e6400080a007f */
[----:B-1----:R-:W-:Y:S05]  /*22640*/  @!P5 BRA `(.L_x_12179) ;  /* 0xfffffffc00f0d947 */ /* 0x002fea000383ffff */
[----:B------:R-:W-:Y:S05]  /*22650*/  BRA `(.L_x_12482) ;  /* 0xfffffe0400847947 */ /* 0x000fea000383ffff */
.L_x_12189:
[----:B0-----:R0:W1:Y:S02]  /*22660*/  SYNCS.PHASECHK.TRANS64.TRYWAIT P5, [R74+URZ+0x13290], R77 ;  /* 0x0132904d4a0075a7 */ /* 0x00106400080a017f */
[----:B-1----:R-:W-:Y:S05]  /*22670*/  @!P5 NANOSLEEP.SYNCS 0x989680 ;  /* 0x009896800000d95d */ /* 0x002fea0003900000 */
[----:B------:R-:W1:Y:S02]  /*22680*/  @!P5 SYNCS.PHASECHK.TRANS64 P5, [R74+URZ+0x13290], R77 ;  /* 0x0132904d4a00d5a7 */ /* 0x000e6400080a007f */
[----:B-1----:R-:W-:Y:S05]  /*22690*/  @!P5 BRA `(.L_x_12189) ;  /* 0xfffffffc00f0d947 */ /* 0x002fea000383ffff */
[----:B------:R-:W-:Y:S05]  /*226a0*/  BRA `(.L_x_12483) ;  /* 0xfffffe1400dc7947 */ /* 0x000fea000383ffff */
.L_x_12194:
[----:B0-----:R0:W1:Y:S02]  /*226b0*/  SYNCS.PHASECHK.TRANS64.TRYWAIT P1, [R74+URZ+0x13290], R77 ;  /* 0x0132904d4a0075a7 */ /* 0x001064000802017f */
[----:B-1----:R-:W-:Y:S05]  /*226c0*/  @!P1 NANOSLEEP.SYNCS 0x989680 ;  /* 0x009896800000995d */ /* 0x002fea0003900000 */
[----:B------:R-:W1:Y:S02]  /*226d0*/  @!P1 SYNCS.PHASECHK.TRANS64 P1, [R74+URZ+0x13290], R77 ;  /* 0x0132904d4a0095a7 */ /* 0x000e64000802007f */
[----:B-1----:R-:W-:Y:S05]  /*226e0*/  @!P1 BRA `(.L_x_12194) ;  /* 0xfffffffc00f09947 */ /* 0x002fea000383ffff */
[----:B------:R-:W-:Y:S05]  /*226f0*/  BRA `(.L_x_12484) ;  /* 0xfffffe2800107947 */ /* 0x000fea000383ffff */
.L_x_12198:
[----:B------:R0:W0:Y:S02]  /*22700*/  SYNCS.PHASECHK.TRANS64.TRYWAIT P0, [R74+URZ+0x132b0], R77 ;  /* 0x0132b04d4a0075a7 */ /* 0x000024000800017f */
[----:B0-----:R-:W-:Y:S05]  /*22710*/  @!P0 NANOSLEEP.SYNCS 0x989680 ;  /* 0x009896800000895d */ /* 0x001fea0003900000 */
[----:B------:R-:W0:Y:S02]  /*22720*/  @!P0 SYNCS.PHASECHK.TRANS64 P0, [R74+URZ+0x132b0], R77 ;  /* 0x0132b04d4a0085a7 */ /* 0x000e24000800007f */
[----:B0-----:R-:W-:Y:S05]  /*22730*/  @!P0 BRA `(.L_x_12198) ;  /* 0xfffffffc00f08947 */ /* 0x001fea000383ffff */
[----:B------:R-:W-:Y:S05]  /*22740*/  BRA `(.L_x_12485) ;  /* 0xfffffe2800847947 */ /* 0x000fea000383ffff */
.L_x_12226:
[----:B------:R-:W-:Y:S01]  /*22750*/  BSSY B1, `(.L_x_12486) ;  /* 0x0000007000017945 */ /* 0x000fe20003800000 */
[----:B------:R-:W-:Y:S02]  /*22760*/  IMAD.MOV.U32 R12, RZ, RZ, RZ ;  /* 0x000000ffff0c7224 */ /* 0x000fe400078e00ff */
[----:B------:R-:W-:Y:S02]  /*22770*/  IMAD.MOV.U32 R11, RZ, RZ, 0x1e1f ;  /* 0x00001e1fff0b7424 */ /* 0x000fe400078e00ff */
[----:B------:R-:W-:-:S07]  /*22780*/  IMAD.MOV.U32 R15, RZ, RZ, -0x1 ;  /* 0xffffffffff0f7424 */ /* 0x000fce00078e00ff */
[----:B------:R-:W-:Y:S05]  /*22790*/  WARPSYNC.COLLECTIVE R15, `(.L_x_12487) ;  /* 0x000000000f087348 */ /* 0x000fea0003c00000 */
[----:B------:R0:W1:Y:S02]  /*227a0*/  SHFL.IDX P6, R14, R13, R12, R11 ;  /* 0x0000000c0d0e7389 */ /* 0x00006400000c000b */
[----:B01----:R-:W-:Y:S01]  /*227b0*/  ENDCOLLECTIVE ;  /* 0x000000000000791b */ /* 0x003fe20003800000 */
.L_x_12487:
[----:B------:R-:W-:Y:S05]  /*227c0*/  BSYNC B1 ;  /* 0x0000000000017941 */ /* 0x000fea0003800000 */
.L_x_12486:
        /* <DEDUP_REMOVED lines=8> */
.L_x_12488:
[----:B------:R-:W-:Y:S02]  /*22850*/  IMAD.MOV.U32 R13, RZ, RZ, R4 ;  /* 0x000000ffff0d7224 */ /* 0x000fe400078e0004 */
[----:B------:R-:W-:-:S07]  /*22860*/  IMAD.MOV.U32 R3, RZ, RZ, R14 ;  /* 0x000000ffff037224 */ /* 0x000fce00078e000e */
[----:B------:R-:W-:Y:S05]  /*22870*/  WARPSYNC.COLLECTIVE R15, `(.L_x_12489) ;  /* 0x000000000f087348 */ /* 0x000fea0003c00000 */
[----:B------:R0:W1:Y:S02]  /*22880*/  SHFL.IDX P6, R14, R13, R12, R11 ;  /* 0x0000000c0d0e7389 */ /* 0x00006400000c000b */
[----:B01----:R-:W-:Y:S01]  /*22890*/  ENDCOLLECTIVE ;  /* 0x000000000000791b */ /* 0x003fe20003800000 */
.L_x_12489:
[----:B------:R-:W-:Y:S02]  /*228a0*/  IMAD.MOV.U32 R13, RZ, RZ, R5 ;  /* 0x000000ffff0d7224 */ /* 0x000fe400078e0005 */
[----:B------:R-:W-:-:S07]  /*228b0*/  IMAD.MOV.U32 R4, RZ, RZ, R14 ;  /* 0x000000ffff047224 */ /* 0x000fce00078e000e */
[----:B------:R-:W-:Y:S05]  /*228c0*/  WARPSYNC.COLLECTIVE R15, `(.L_x_12490) ;  /* 0x000000000f087348 */ /* 0x000fea0003c00000 */
[----:B------:R0:W1:Y:S02]  /*228d0*/  SHFL.IDX P6, R14, R13, R12, R11 ;  /* 0x0000000c0d0e7389 */ /* 0x00006400000c000b */
[----:B01----:R-:W-:Y:S01]  /*228e0*/  ENDCOLLECTIVE ;  /* 0x000000000000791b */ /* 0x003fe20003800000 */
.L_x_12490:
[----:B------:R-:W-:Y:S05]  /*228f0*/  BRA `(.L_x_12491) ;  /* 0xfffffe3c005c7947 */ /* 0x000fea000383ffff */
.L_x_12230:
[----:B-1----:R1:W2:Y:S02]  /*22900*/  SYNCS.PHASECHK.TRANS64.TRYWAIT P0, [R18+URZ+0x13200], R5 ;  /* 0x01320005120075a7 */ /* 0x0022a4000800017f */
[----:B--2---:R-:W-:Y:S05]  /*22910*/  @!P0 NANOSLEEP.SYNCS 0x989680 ;  /* 0x009896800000895d */ /* 0x004fea0003900000 */
[----:B------:R-:W2:Y:S02]  /*22920*/  @!P0 SYNCS.PHASECHK.TRANS64 P0, [R18+URZ+0x13200], R5 ;  /* 0x01320005120085a7 */ /* 0x000ea4000800007f */
[----:B--2---:R-:W-:Y:S05]  /*22930*/  @!P0 BRA `(.L_x_12230) ;  /* 0xfffffffc00f08947 */ /* 0x004fea000383ffff */
[----:B------:R-:W-:Y:S05]  /*22940*/  BRA `(.L_x_12492) ;  /* 0xfffffe3c00fc7947 */ /* 0x000fea000383ffff */
.L_x_12234:
[----:B------:R-:W-:Y:S01]  /*22950*/  BSSY B1, `(.L_x_12493) ;  /* 0x0000007000017945 */ /* 0x000fe20003800000 */
[----:B------:R-:W-:Y:S02]  /*22960*/  IMAD.MOV.U32 R12, RZ, RZ, RZ ;  /* 0x000000ffff0c7224 */ /* 0x000fe400078e00ff */
[----:B------:R-:W-:Y:S02]  /*22970*/  IMAD.MOV.U32 R11, RZ, RZ, 0x1e1f ;  /* 0x00001e1fff0b7424 */ /* 0x000fe400078e00ff */
[----:B------:R-:W-:-:S07]  /*22980*/  IMAD.MOV.U32 R15, RZ, RZ, -0x1 ;  /* 0xffffffffff0f7424 */ /* 0x000fce00078e00ff */
[----:B------:R-:W-:Y:S05]  /*22990*/  WARPSYNC.COLLECTIVE R15, `(.L_x_12494) ;  /* 0x000000000f087348 */ /* 0x000fea0003c00000 */
[----:B------:R0:W1:Y:S02]  /*229a0*/  SHFL.IDX P6, R14, R13, R12, R11 ;  /* 0x0000000c0d0e7389 */ /* 0x00006400000c000b */
[----:B01----:R-:W-:Y:S01]  /*229b0*/  ENDCOLLECTIVE ;  /* 0x000000000000791b */ /* 0x003fe20003800000 */
.L_x_12494:
[----:B------:R-:W-:Y:S05]  /*229c0*/  BSYNC B1 ;  /* 0x0000000000017941 */ /* 0x000fea0003800000 */
.L_x_12493:
        /* <DEDUP_REMOVED lines=8> */
.L_x_12495:
[----:B------:R-:W-:Y:S02]  /*22a50*/  IMAD.MOV.U32 R13, RZ, RZ, R20 ;  /* 0x000000ffff0d7224 */ /* 0x000fe400078e0014 */
[----:B------:R-:W-:-:S07]  /*22a60*/  IMAD.MOV.U32 R3, RZ, RZ, R14 ;  /* 0x000000ffff037224 */ /* 0x000fce00078e000e */
[----:B------:R-:W-:Y:S05]  /*22a70*/  WARPSYNC.COLLECTIVE R15, `(.L_x_12496) ;  /* 0x000000000f087348 */ /* 0x000fea0003c00000 */
[----:B------:R0:W1:Y:S02]  /*22a80*/  SHFL.IDX P6, R14, R13, R12, R11 ;  /* 0x0000000c0d0e7389 */ /* 0x00006400000c000b */
[----:B01----:R-:W-:Y:S01]  /*22a90*/  ENDCOLLECTIVE ;  /* 0x000000000000791b */ /* 0x003fe20003800000 */
.L_x_12496:
[----:B------:R-:W-:Y:S02]  /*22aa0*/  IMAD.MOV.U32 R13, RZ, RZ, R4 ;  /* 0x000000ffff0d7224 */ /* 0x000fe400078e0004 */
[----:B------:R-:W-:-:S07]  /*22ab0*/  IMAD.MOV.U32 R20, RZ, RZ, R14 ;  /* 0x000000ffff147224 */ /* 0x000fce00078e000e */
[----:B------:R-:W-:Y:S05]  /*22ac0*/  WARPSYNC.COLLECTIVE R15, `(.L_x_12497) ;  /* 0x000000000f087348 */ /* 0x000fea0003c00000 */
[----:B------:R0:W1:Y:S02]  /*22ad0*/  SHFL.IDX P6, R14, R13, R12, R11 ;  /* 0x0000000c0d0e7389 */ /* 0x00006400000c000b */
[----:B01----:R-:W-:Y:S01]  /*22ae0*/  ENDCOLLECTIVE ;  /* 0x000000000000791b */ /* 0x003fe20003800000 */
.L_x_12497:
[----:B------:R-:W-:Y:S05]  /*22af0*/  BRA `(.L_x_12498) ;  /* 0xfffffe5000307947 */ /* 0x000fea000383ffff */
.L_x_12238:
[----:B0-----:R0:W1:Y:S02]  /*22b00*/  SYNCS.PHASECHK.TRANS64.TRYWAIT P1, [R18+URZ+0x13200], R21 ;  /* 0x01320015120075a7 */ /* 0x001064000802017f */
[----:B-1----:R-:W-:Y:S05]  /*22b10*/  @!P1 NANOSLEEP.SYNCS 0x989680 ;  /* 0x009896800000995d */ /* 0x002fea0003900000 */
[----:B------:R-:W1:Y:S02]  /*22b20*/  @!P1 SYNCS.PHASECHK.TRANS64 P1, [R18+URZ+0x13200], R21 ;  /* 0x01320015120095a7 */ /* 0x000e64000802007f */
[----:B-1----:R-:W-:Y:S05]  /*22b30*/  @!P1 BRA `(.L_x_12238) ;  /* 0xfffffffc00f09947 */ /* 0x002fea000383ffff */
[----:B------:R-:W-:Y:S05]  /*22b40*/  BRA `(.L_x_12499) ;  /* 0xfffffe5000bc7947 */ /* 0x000fea000383ffff */
.L_x_12242:
[----:B-1----:R1:W2:Y:S02]  /*22b50*/  SYNCS.PHASECHK.TRANS64.TRYWAIT P1, [R14+URZ+0x13230], R3 ;  /* 0x013230030e0075a7 */ /* 0x0022a4000802017f */
[----:B--2---:R-:W-:Y:S05]  /*22b60*/  @!P1 NANOSLEEP.SYNCS 0x989680 ;  /* 0x009896800000995d */ /* 0x004fea0003900000 */
[----:B------:R-:W2:Y:S02]  /*22b70*/  @!P1 SYNCS.PHASECHK.TRANS64 P1, [R14+URZ+0x13230], R3 ;  /* 0x013230030e0095a7 */ /* 0x000ea4000802007f */
[----:B--2---:R-:W-:Y:S05]  /*22b80*/  @!P1 BRA `(.L_x_12242) ;  /* 0xfffffffc00f09947 */ /* 0x004fea000383ffff */
[----:B------:R-:W-:Y:S05]  /*22b90*/  BRA `(.L_x_12241) ;  /* 0xfffffe6400147947 */ /* 0x000fea000383ffff */
.L_x_12262:
[----:B-1----:R1:W2:Y:S02]  /*22ba0*/  SYNCS.PHASECHK.TRANS64.TRYWAIT P1, [R9+URZ+0x13230], R10 ;  /* 0x0132300a090075a7 */ /* 0x0022a4000802017f */
[----:B--2---:R-:W-:Y:S05]  /*22bb0*/  @!P1 NANOSLEEP.SYNCS 0x989680 ;  /* 0x009896800000995d */ /* 0x004fea0003900000 */
[----:B------:R-:W2:Y:S02]  /*22bc0*/  @!P1 SYNCS.PHASECHK.TRANS64 P1, [R9+URZ+0x13230], R10 ;  /* 0x0132300a090095a7 */ /* 0x000ea4000802007f */
[----:B--2---:R-:W-:Y:S05]  /*22bd0*/  @!P1 BRA `(.L_x_12262) ;  /* 0xfffffffc00f09947 */ /* 0x004fea000383ffff */
[----:B------:R-:W-:Y:S05]  /*22be0*/  BRA `(.L_x_12261) ;  /* 0xfffffea400207947 */ /* 0x000fea000383ffff */
.L_x_12267:
[----:B-1----:R1:W2:Y:S02]  /*22bf0*/  SYNCS.PHASECHK.TRANS64.TRYWAIT P1, [R20+URZ+0x13250], R10 ;  /* 0x0132500a140075a7 */ /* 0x0022a4000802017f */
[----:B--2---:R-:W-:Y:S05]  /*22c00*/  @!P1 NANOSLEEP.SYNCS 0x989680 ;  /* 0x009896800000995d */ /* 0x004fea0003900000 */
[----:B------:R-:W2:Y:S02]  /*22c10*/  @!P1 SYNCS.PHASECHK.TRANS64 P1, [R20+URZ+0x13250], R10 ;  /* 0x0132500a140095a7 */ /* 0x000ea4000802007f */
[----:B--2---:R-:W-:Y:S05]  /*22c20*/  @!P1 BRA `(.L_x_12267) ;  /* 0xfffffffc00f09947 */ /* 0x004fea000383ffff */
[----:B------:R-:W-:Y:S05]  /*22c30*/  BRA `(.L_x_12266) ;  /* 0xfffffea800907947 */ /* 0x000fea000383ffff */
.L_x_12289:
[----:B-1----:R1:W2:Y:S02]  /*22c40*/  SYNCS.PHASECHK.TRANS64.TRYWAIT P1, [R14+URZ+0x13230], R3 ;  /* 0x013230030e0075a7 */ /* 0x0022a4000802017f */
[----:B--2---:R-:W-:Y:S05]  /*22c50*/  @!P1 NANOSLEEP.SYNCS 0x989680 ;  /* 0x009896800000995d */ /* 0x004fea0003900000 */
[----:B------:R-:W2:Y:S02]  /*22c60*/  @!P1 SYNCS.PHASECHK.TRANS64 P1, [R14+URZ+0x13230], R3 ;  /* 0x013230030e0095a7 */ /* 0x000ea4000802007f */
[----:B--2---:R-:W-:Y:S05]  /*22c70*/  @!P1 BRA `(.L_x_12289) ;  /* 0xfffffffc00f09947 */ /* 0x004fea000383ffff */
[----:B------:R-:W-:Y:S05]  /*22c80*/  BRA `(.L_x_12288) ;  /* 0xfffffee800687947 */ /* 0x000fea000383ffff */
.L_x_12294:
[----:B---3--:R3:W4:Y:S02]  /*22c90*/  SYNCS.PHASECHK.TRANS64.TRYWAIT P1, [R15+URZ+0x13250], R0 ;  /* 0x013250000f0075a7 */ /* 0x008724000802017f */
[----:B----4-:R-:W-:Y:S05]  /*22ca0*/  @!P1 NANOSLEEP.SYNCS 0x989680 ;  /* 0x009896800000995d */ /* 0x010fea0003900000 */
[----:B------:R-:W4:Y:S02]  /*22cb0*/  @!P1 SYNCS.PHASECHK.TRANS64 P1, [R15+URZ+0x13250], R0 ;  /* 0x013250000f0095a7 */ /* 0x000f24000802007f */
[----:B----4-:R-:W-:Y:S05]  /*22cc0*/  @!P1 BRA `(.L_x_12294) ;  /* 0xfffffffc00f09947 */ /* 0x010fea000383ffff */
[----:B------:R-:W-:Y:S05]  /*22cd0*/  BRA `(.L_x_12293) ;  /* 0xfffffeec00d87947 */ /* 0x000fea000383ffff */
.L_x_12303:
[----:B-1----:R1:W2:Y:S02]  /*22ce0*/  SYNCS.PHASECHK.TRANS64.TRYWAIT P1, [R0+URZ+0x13230], R3 ;  /* 0x01323003000075a7 */ /* 0x0022a4000802017f */
[----:B--2---:R-:W-:Y:S05]  /*22cf0*/  @!P1 NANOSLEEP.SYNCS 0x989680 ;  /* 0x009896800000995d */ /* 0x004fea0003900000 */
[----:B------:R-:W2:Y:S02]  /*22d00*/  @!P1 SYNCS.PHASECHK.TRANS64 P1, [R0+URZ+0x13230], R3 ;  /* 0x01323003000095a7 */ /* 0x000ea4000802007f */
[----:B--2---:R-:W-:Y:S05]  /*22d10*/  @!P1 BRA `(.L_x_12303) ;  /* 0xfffffffc00f09947 */ /* 0x004fea000383ffff */
[----:B------:R-:W-:Y:S05]  /*22d20*/  BRA `(.L_x_12302) ;  /* 0xffffff0c009c7947 */ /* 0x000fea000383ffff */
.L_x_12308:
[----:B-1----:R1:W2:Y:S02]  /*22d30*/  SYNCS.PHASECHK.TRANS64.TRYWAIT P1, [R15+URZ+0x13250], R3 ;  /* 0x013250030f0075a7 */ /* 0x0022a4000802017f */
[----:B--2---:R-:W-:Y:S05]  /*22d40*/  @!P1 NANOSLEEP.SYNCS 0x989680 ;  /* 0x009896800000995d */ /* 0x004fea0003900000 */
[----:B------:R-:W2:Y:S02]  /*22d50*/  @!P1 SYNCS.PHASECHK.TRANS64 P1, [R15+URZ+0x13250], R3 ;  /* 0x013250030f0095a7 */ /* 0x000ea4000802007f */
[----:B--2---:R-:W-:Y:S05]  /*22d60*/  @!P1 BRA `(.L_x_12308) ;  /* 0xfffffffc00f09947 */ /* 0x004fea000383ffff */
[----:B------:R-:W-:Y:S05]  /*22d70*/  BRA `(.L_x_12307) ;  /* 0xffffff14000c7947 */ /* 0x000fea000383ffff */
.L_x_12323:
[----:B-1----:R1:W2:Y:S02]  /*22d80*/  SYNCS.PHASECHK.TRANS64.TRYWAIT P1, [R13+URZ+0x13250], R4 ;  /* 0x013250040d0075a7 */ /* 0x0022a4000802017f */
[----:B--2---:R-:W-:Y:S05]  /*22d90*/  @!P1 NANOSLEEP.SYNCS 0x989680 ;  /* 0x009896800000995d */ /* 0x004fea0003900000 */
[----:B------:R-:W2:Y:S02]  /*22da0*/  @!P1 SYNCS.PHASECHK.TRANS64 P1, [R13+URZ+0x13250], R4 ;  /* 0x013250040d0095a7 */ /* 0x000ea4000802007f */
[----:B--2---:R-:W-:Y:S05]  /*22db0*/  @!P1 BRA `(.L_x_12323) ;  /* 0xfffffffc00f09947 */ /* 0x004fea000383ffff */
[----:B------:R-:W-:Y:S05]  /*22dc0*/  BRA `(.L_x_12322) ;  /* 0xffffff4c00dc7947 */ /* 0x000fea000383ffff */
.L_x_12361:
[----:B------:R-:W0:Y:S01]  /*22dd0*/  S2R R10, SR_TID.X ;  /* 0x00000000000a7919 */ /* 0x000e220000002100 */
[----:B------:R-:W-:Y:S01]  /*22de0*/  BSSY B1, `(.L_x_12500) ;  /* 0x000000a000017945 */ /* 0x000fe20003800000 */
[----:B------:R-:W-:Y:S02]  /*22df0*/  IMAD.MOV.U32 R12, RZ, RZ, RZ ;  /* 0x000000ffff0c7224 */ /* 0x000fe400078e00ff */
[----:B------:R-:W-:Y:S02]  /*22e00*/  IMAD.MOV.U32 R11, RZ, RZ, 0x1f ;  /* 0x0000001fff0b7424 */ /* 0x000fe400078e00ff */
[----:B------:R-:W-:Y:S01]  /*22e10*/  IMAD.MOV.U32 R15, RZ, RZ, -0x1 ;  /* 0xffffffffff0f7424 */ /* 0x000fe200078e00ff */
[----:B0-----:R-:W-:-:S04]  /*22e20*/  SHF.R.U32.HI R10, RZ, 0x5, R10 ;  /* 0x00000005ff0a7819 */ /* 0x001fc8000001160a */
[----:B------:R-:W-:-:S05]  /*22e30*/  LOP3.LUT R10, R10, 0x3, RZ, 0xc0, !PT ;  /* 0x000000030a0a7812 */ /* 0x000fca00078ec0ff */
[----:B-1----:R-:W-:-:S07]  /*22e40*/  IMAD.MOV.U32 R13, RZ, RZ, R10 ;  /* 0x000000ffff0d7224 */ /* 0x002fce00078e000a */
[----:B------:R-:W-:Y:S05]  /*22e50*/  WARPSYNC.COLLECTIVE R15, `(.L_x_12501) ;  /* 0x000000000f087348 */ /* 0x000fea0003c00000 */
[----:B------:R0:W1:Y:S02]  /*22e60*/  SHFL.IDX P6, R14, R13, R12, R11 ;  /* 0x0000000c0d0e7389 */ /* 0x00006400000c000b */
[----:B01----:R-:W-:Y:S01]  /*22e70*/  ENDCOLLECTIVE ;  /* 0x000000000000791b */ /* 0x003fe20003800000 */
.L_x_12501:
[----:B------:R-:W-:Y:S05]  /*22e80*/  BSYNC B1 ;  /* 0x0000000000017941 */ /* 0x000fea0003800000 */
.L_x_12500:
[----:B------:R-:W-:Y:S05]  /*22e90*/  BRA `(.L_x_12502) ;  /* 0xffffffa000947947 */ /* 0x000fea000383ffff */
.L_x_12363:
[----:B------:R-:W-:Y:S01]  /*22ea0*/  BSSY B1, `(.L_x_12503) ;  /* 0x0000006000017945 */ /* 0x000fe20003800000 */
[----:B------:R-:W-:-:S07]  /*22eb0*/  IMAD.MOV.U32 R15, RZ, RZ, -0x1 ;  /* 0xffffffffff0f7424 */ /* 0x000fce00078e00ff */
[----:B01----:R-:W-:Y:S05]  /*22ec0*/  WARPSYNC.COLLECTIVE R15, `(.L_x_12504) ;  /* 0x000000000f0c7348 */ /* 0x003fea0003c00000 */
[----:B------:R-:W-:Y:S02]  /*22ed0*/  ELECT P6, UR62, PT ;  /* 0x00000000003e782f */ /* 0x000fe400038c0000 */
[----:B------:R-:W-:Y:S01]  /*22ee0*/  MOV R14, UR62 ;  /* 0x0000003e000e7c02 */ /* 0x000fe20008000f00 */
[----:B01----:R-:W-:Y:S10]  /*22ef0*/  ENDCOLLECTIVE ;  /* 0x000000000000791b */ /* 0x003ff40003800000 */
.L_x_12504:
[----:B------:R-:W-:Y:S05]  /*22f00*/  BSYNC B1 ;  /* 0x0000000000017941 */ /* 0x000fea0003800000 */
.L_x_12503:
[----:B------:R-:W-:Y:S05]  /*22f10*/  BRA `(.L_x_12362) ;  /* 0xffffffa0008c7947 */ /* 0x000fea000383ffff */
.L_x_12365:
[----:B0-----:R0:W2:Y:S02]  /*22f20*/  SYNCS.PHASECHK.TRANS64.TRYWAIT P0, [R19+URZ+0x13220], R5 ;  /* 0x01322005130075a7 */ /* 0x0010a4000800017f */
[----:B--2---:R-:W-:Y:S05]  /*22f30*/  @!P0 NANOSLEEP.SYNCS 0x989680 ;  /* 0x009896800000895d */ /* 0x004fea0003900000 */
[----:B------:R-:W2:Y:S02]  /*22f40*/  @!P0 SYNCS.PHASECHK.TRANS64 P0, [R19+URZ+0x13220], R5 ;  /* 0x01322005130085a7 */ /* 0x000ea4000800007f */
[----:B--2---:R-:W-:Y:S05]  /*22f50*/  @!P0 BRA `(.L_x_12365) ;  /* 0xfffffffc00f08947 */ /* 0x004fea000383ffff */
[----:B------:R-:W-:Y:S05]  /*22f60*/  BRA `(.L_x_12505) ;  /* 0xffffffa0009c7947 */ /* 0x000fea000383ffff */
.L_x_12369:
[----:B0-----:R0:W2:Y:S02]  /*22f70*/  SYNCS.PHASECHK.TRANS64.TRYWAIT P0, [R5+URZ+0x132a0], R7 ;  /* 0x0132a007050075a7 */ /* 0x0010a4000800017f */
[----:B--2---:R-:W-:Y:S05]  /*22f80*/  @!P0 NANOSLEEP.SYNCS 0x989680 ;  /* 0x009896800000895d */ /* 0x004fea0003900000 */
[----:B------:R-:W2:Y:S02]  /*22f90*/  @!P0 SYNCS.PHASECHK.TRANS64 P0, [R5+URZ+0x132a0], R7 ;  /* 0x0132a007050085a7 */ /* 0x000ea4000800007f */
[----:B--2---:R-:W-:Y:S05]  /*22fa0*/  @!P0 BRA `(.L_x_12369) ;  /* 0xfffffffc00f08947 */ /* 0x004fea000383ffff */
[----:B------:R-:W-:Y:S05]  /*22fb0*/  BRA `(.L_x_12506) ;  /* 0xffffffa000bc7947 */ /* 0x000fea000383ffff */
.L_x_12374:
[----:B--2---:R2:W3:Y:S02]  /*22fc0*/  SYNCS.PHASECHK.TRANS64.TRYWAIT P0, [R5+URZ+0x132c0], R7 ;  /* 0x0132c007050075a7 */ /* 0x0044e4000800017f */
[----:B---3--:R-:W-:Y:S05]  /*22fd0*/  @!P0 NANOSLEEP.SYNCS 0x989680 ;  /* 0x009896800000895d */ /* 0x008fea0003900000 */
[----:B------:R-:W3:Y:S02]  /*22fe0*/  @!P0 SYNCS.PHASECHK.TRANS64 P0, [R5+URZ+0x132c0], R7 ;  /* 0x0132c007050085a7 */ /* 0x000ee4000800007f */
[----:B---3--:R-:W-:Y:S05]  /*22ff0*/  @!P0 BRA `(.L_x_12374) ;  /* 0xfffffffc00f08947 */ /* 0x008fea000383ffff */
[----:B------:R-:W-:Y:S05]  /*23000*/  BRA `(.L_x_12507) ;  /* 0xffffffa4003c7947 */ /* 0x000fea000383ffff */
.L_x_12381:
[----:B0-----:R0:W2:Y:S02]  /*23010*/  SYNCS.PHASECHK.TRANS64.TRYWAIT P1, [R5+URZ+0x132a0], R7 ;  /* 0x0132a007050075a7 */ /* 0x0010a4000802017f */
[----:B--2---:R-:W-:Y:S05]  /*23020*/  @!P1 NANOSLEEP.SYNCS 0x989680 ;  /* 0x009896800000995d */ /* 0x004fea0003900000 */
[----:B------:R-:W2:Y:S02]  /*23030*/  @!P1 SYNCS.PHASECHK.TRANS64 P1, [R5+URZ+0x132a0], R7 ;  /* 0x0132a007050095a7 */ /* 0x000ea4000802007f */
[----:B--2---:R-:W-:Y:S05]  /*23040*/  @!P1 BRA `(.L_x_12381) ;  /* 0xfffffffc00f09947 */ /* 0x004fea000383ffff */
[----:B------:R-:W-:Y:S05]  /*23050*/  BRA `(.L_x_12508) ;  /* 0xffffffa800107947 */ /* 0x000fea000383ffff */
.L_x_12386:
[----:B--2---:R2:W3:Y:S02]  /*23060*/  SYNCS.PHASECHK.TRANS64.TRYWAIT P1, [R5+URZ+0x132c0], R7 ;  /* 0x0132c007050075a7 */ /* 0x0044e4000802017f */
[----:B---3--:R-:W-:Y:S05]  /*23070*/  @!P1 NANOSLEEP.SYNCS 0x989680 ;  /* 0x009896800000995d */ /* 0x008fea0003900000 */
[----:B------:R-:W3:Y:S02]  /*23080*/  @!P1 SYNCS.PHASECHK.TRANS64 P1, [R5+URZ+0x132c0], R7 ;  /* 0x0132c007050095a7 */ /* 0x000ee4000802007f */
[----:B---3--:R-:W-:Y:S05]  /*23090*/  @!P1 BRA `(.L_x_12386) ;  /* 0xfffffffc00f09947 */ /* 0x008fea000383ffff */
[----:B------:R-:W-:Y:S05]  /*230a0*/  BRA `(.L_x_12509) ;  /* 0xffffffa8008c7947 */ /* 0x000fea000383ffff */
.L_x_12411:
[----:B------:R-:W2:Y:S01]  /*230b0*/  S2R R20, SR_TID.X ;  /* 0x0000000000147919 */ /* 0x000ea20000002100 */
[----:B------:R-:W-:Y:S01]  /*230c0*/  BSSY B0, `(.L_x_12510) ;  /* 0x000000a000007945 */ /* 0x000fe20003800000 */
[----:B------:R-:W-:Y:S02]  /*230d0*/  IMAD.MOV.U32 R12, RZ, RZ, RZ ;  /* 0x000000ffff0c7224 */ /* 0x000fe400078e00ff */
[----:B------:R-:W-:Y:S02]  /*230e0*/  IMAD.MOV.U32 R11, RZ, RZ, 0x1f ;  /* 0x0000001fff0b7424 */ /* 0x000fe400078e00ff */
[----:B------:R-:W-:Y:S01]  /*230f0*/  IMAD.MOV.U32 R15, RZ, RZ, -0x1 ;  /* 0xffffffffff0f7424 */ /* 0x000fe200078e00ff */
[----:B--2---:R-:W-:-:S04]  /*23100*/  SHF.R.U32.HI R20, RZ, 0x5, R20 ;  /* 0x00000005ff147819 */ /* 0x004fc80000011614 */
[----:B------:R-:W-:-:S05]  /*23110*/  LOP3.LUT R20, R20, 0x3, RZ, 0xc0, !PT ;  /* 0x0000000314147812 */ /* 0x000fca00078ec0ff */
[----:B-1----:R-:W-:-:S07]  /*23120*/  IMAD.MOV.U32 R13, RZ, RZ, R20 ;  /* 0x000000ffff0d7224 */ /* 0x002fce00078e0014 */
[----:B0-----:R-:W-:Y:S05]  /*23130*/  WARPSYNC.COLLECTIVE R15, `(.L_x_12511) ;  /* 0x000000000f087348 */ /* 0x001fea0003c00000 */
[----:B------:R1:W2:Y:S02]  /*23140*/  SHFL.IDX P6, R14, R13, R12, R11 ;  /* 0x0000000c0d0e7389 */ /* 0x0002a400000c000b */
[----:B012---:R-:W-:Y:S01]  /*23150*/  ENDCOLLECTIVE ;  /* 0x000000000000791b */ /* 0x007fe20003800000 */
.L_x_12511:
[----:B------:R-:W-:Y:S05]  /*23160*/  BSYNC B0 ;  /* 0x0000000000007941 */ /* 0x000fea0003800000 */
.L_x_12510:
[----:B------:R-:W-:Y:S05]  /*23170*/  BRA `(.L_x_12512) ;  /* 0xffffffb800a07947 */ /* 0x000fea000383ffff */
.L_x_12413:
[----:B------:R-:W-:Y:S01]  /*23180*/  BSSY B0, `(.L_x_12513) ;  /* 0x0000006000007945 */ /* 0x000fe20003800000 */
[----:B------:R-:W-:-:S07]  /*23190*/  IMAD.MOV.U32 R15, RZ, RZ, -0x1 ;  /* 0xffffffffff0f7424 */ /* 0x000fce00078e00ff */
[----:B012---:R-:W-:Y:S05]  /*231a0*/  WARPSYNC.COLLECTIVE R15, `(.L_x_12514) ;  /* 0x000000000f0c7348 */ /* 0x007fea0003c00000 */
[----:B------:R-:W-:Y:S02]  /*231b0*/  ELECT P6, UR62, PT ;  /* 0x00000000003e782f */ /* 0x000fe400038c0000 */
[----:B------:R-:W-:Y:S01]  /*231c0*/  MOV R14, UR62 ;  /* 0x0000003e000e7c02 */ /* 0x000fe20008000f00 */
[----:B012---:R-:W-:Y:S10]  /*231d0*/  ENDCOLLECTIVE ;  /* 0x000000000000791b */ /* 0x007ff40003800000 */
.L_x_12514:
[----:B------:R-:W-:Y:S05]  /*231e0*/  BSYNC B0 ;  /* 0x0000000000007941 */ /* 0x000fea0003800000 */
.L_x_12513:
[----:B------:R-:W-:Y:S05]  /*231f0*/  BRA `(.L_x_12515) ;  /* 0xffffffb800a07947 */ /* 0x000fea000383ffff */
.L_x_12415:
[----:B--2---:R2:W3:Y:S02]  /*23200*/  SYNCS.PHASECHK.TRANS64.TRYWAIT P0, [R4+URZ+0x13280], R3 ;  /* 0x01328003040075a7 */ /* 0x0044e4000800017f */
[----:B---3--:R-:W-:Y:S05]  /*23210*/  @!P0 NANOSLEEP.SYNCS 0x989680 ;  /* 0x009896800000895d */ /* 0x008fea0003900000 */
[----:B------:R-:W3:Y:S02]  /*23220*/  @!P0 SYNCS.PHASECHK.TRANS64 P0, [R4+URZ+0x13280], R3 ;  /* 0x01328003040085a7 */ /* 0x000ee4000800007f */
[----:B---3--:R-:W-:Y:S05]  /*23230*/  @!P0 BRA `(.L_x_12415) ;  /* 0xfffffffc00f08947 */ /* 0x008fea000383ffff */
[----:B------:R-:W-:Y:S05]  /*23240*/  BRA `(.L_x_12516) ;  /* 0xffffffbc00087947 */ /* 0x000fea000383ffff */
.L_x_12417:
[----:B---3--:R3:W4:Y:S02]  /*23250*/  SYNCS.PHASECHK.TRANS64.TRYWAIT P0, [R4+URZ+0x13240], R3 ;  /* 0x01324003040075a7 */ /* 0x008724000800017f */
[----:B----4-:R-:W-:Y:S05]  /*23260*/  @!P0 NANOSLEEP.SYNCS 0x989680 ;  /* 0x009896800000895d */ /* 0x010fea0003900000 */
[----:B------:R-:W4:Y:S02]  /*23270*/  @!P0 SYNCS.PHASECHK.TRANS64 P0, [R4+URZ+0x13240], R3 ;  /* 0x01324003040085a7 */ /* 0x000f24000800007f */
[----:B----4-:R-:W-:Y:S05]  /*23280*/  @!P0 BRA `(.L_x_12417) ;  /* 0xfffffffc00f08947 */ /* 0x010fea000383ffff */
[----:B------:R-:W-:Y:S05]  /*23290*/  BRA `(.L_x_12517) ;  /* 0xffffffbc005c7947 */ /* 0x000fea000383ffff */
.L_x_12421:
[----:B------:R-:W2:Y:S01]  /*232a0*/  LDL.LU R11, [R1+0x18] ;  /* 0x00001800010b7983 */ /* 0x000ea20000300800 */
[----:B------:R-:W-:Y:S01]  /*232b0*/  IMAD.MOV.U32 R6, RZ, RZ, R12 ;  /* 0x000000ffff067224 */ /* 0x000fe200078e000c */
[----:B------:R-:W-:Y:S01]  /*232c0*/  LOP3.LUT R10, R10, 0x7f, RZ, 0xc0, !PT ;  /* 0x0000007f0a0a7812 */ /* 0x000fe200078ec0ff */
[----:B-1----:R-:W-:Y:S02]  /*232d0*/  IMAD.MOV.U32 R13, RZ, RZ, R4 ;  /* 0x000000ffff0d7224 */ /* 0x002fe400078e0004 */
[----:B------:R-:W-:Y:S01]  /*232e0*/  IMAD.MOV.U32 R12, RZ, RZ, RZ ;  /* 0x000000ffff0c7224 */ /* 0x000fe200078e00ff */
[----:B------:R-:W-:Y:S01]  /*232f0*/  SHF.R.U32.HI R10, RZ, 0x2, R10 ;  /* 0x00000002ff0a7819 */ /* 0x000fe2000001160a */
[----:B------:R-:W-:-:S04]  /*23300*/  IMAD.MOV.U32 R15, RZ, RZ, -0x1 ;  /* 0xffffffffff0f7424 */ /* 0x000fc800078e00ff */
        /* <DEDUP_REMOVED lines=8> */
.L_x_12518:
[----:B------:R-:W-:Y:S02]  /*23390*/  IMAD.MOV.U32 R13, RZ, RZ, R0 ;  /* 0x000000ffff0d7224 */ /* 0x000fe400078e0000 */
[----:B------:R-:W-:-:S07]  /*233a0*/  IMAD.MOV.U32 R7, RZ, RZ, R14 ;  /* 0x000000ffff077224 */ /* 0x000fce00078e000e */
[----:B------:R-:W-:Y:S05]  /*233b0*/  WARPSYNC.COLLECTIVE R15, `(.L_x_12519) ;  /* 0x000000000f087348 */ /* 0x000fea0003c00000 */
[----:B------:R0:W1:Y:S02]  /*233c0*/  SHFL.IDX P6, R14, R13, R12, R11 ;  /* 0x0000000c0d0e7389 */ /* 0x00006400000c000b */
[----:B01----:R-:W-:Y:S01]  /*233d0*/  ENDCOLLECTIVE ;  /* 0x000000000000791b */ /* 0x003fe20003800000 */
.L_x_12519:
[----:B------:R-:W-:Y:S02]  /*233e0*/  IMAD.MOV.U32 R13, RZ, RZ, R4 ;  /* 0x000000ffff0d7224 */ /* 0x000fe400078e0004 */
[----:B------:R-:W-:Y:S02]  /*233f0*/  IMAD.MOV.U32 R12, RZ, RZ, 0x1 ;  /* 0x00000001ff0c7424 */ /* 0x000fe400078e00ff */
[----:B------:R-:W-:-:S07]  /*23400*/  IMAD.MOV.U32 R8, RZ, RZ, R14 ;  /* 0x000000ffff087224 */ /* 0x000fce00078e000e */
[----:B------:R-:W-:Y:S05]  /*23410*/  WARPSYNC.COLLECTIVE R15, `(.L_x_12520) ;  /* 0x000000000f087348 */ /* 0x000fea0003c00000 */
[----:B------:R0:W1:Y:S02]  /*23420*/  SHFL.IDX P6, R14, R13, R12, R11 ;  /* 0x0000000c0d0e7389 */ /* 0x00006400000c000b */
[----:B01----:R-:W-:Y:S01]  /*23430*/  ENDCOLLECTIVE ;  /* 0x000000000000791b */ /* 0x003fe20003800000 */
.L_x_12520:
        /* <DEDUP_REMOVED lines=8> */
[----:B------:R-:W-:Y:S01]  /*234c0*/  ISETP.GE.AND P1, PT, R10, R5, PT ;  /* 0x000000050a00720c */ /* 0x000fe20003f26270 */
[----:B------:R-:W-:-:S12]  /*234d0*/  IMAD.MOV.U32 R7, RZ, RZ, R14 ;  /* 0x000000ffff077224 */ /* 0x000fd800078e000e */
[----:B0-----:R-:W-:Y:S05]  /*234e0*/  WARPSYNC.COLLECTIVE R15, `(.L_x_12521) ;  /* 0x000000000f087348 */ /* 0x001fea0003c00000 */
[----:B------:R1:W2:Y:S02]  /*234f0*/  SHFL.IDX P6, R14, R13, R12, R11 ;  /* 0x0000000c0d0e7389 */ /* 0x0002a400000c000b */
[----:B012---:R-:W-:Y:S01]  /*23500*/  ENDCOLLECTIVE ;  /* 0x000000000000791b */ /* 0x007fe20003800000 */
.L_x_12521:
[----:B------:R-:W-:Y:S02]  /*23510*/  IMAD.MOV.U32 R13, RZ, RZ, R4 ;  /* 0x000000ffff0d7224 */ /* 0x000fe400078e0004 */
[----:B------:R-:W-:Y:S02]  /*23520*/  IMAD.MOV.U32 R12, RZ, RZ, 0x2 ;  /* 0x00000002ff0c7424 */ /* 0x000fe400078e00ff */
[----:B------:R-:W-:-:S07]  /*23530*/  IMAD.MOV.U32 R8, RZ, RZ, R14 ;  /* 0x000000ffff087224 */ /* 0x000fce00078e000e */
[----:B------:R-:W-:Y:S05]  /*23540*/  WARPSYNC.COLLECTIVE R15, `(.L_x_12522) ;  /* 0x000000000f087348 */ /* 0x000fea0003c00000 */
[----:B------:R0:W1:Y:S02]  /*23550*/  SHFL.IDX P6, R14, R13, R12, R11 ;  /* 0x0000000c0d0e7389 */ /* 0x00006400000c000b */
[----:B01----:R-:W-:Y:S01]  /*23560*/  ENDCOLLECTIVE ;  /* 0x000000000000791b */ /* 0x003fe20003800000 */
.L_x_12522:
        /* <DEDUP_REMOVED lines=14> */
.L_x_12523:
[----:B------:R-:W-:Y:S02]  /*23650*/  IMAD.MOV.U32 R13, RZ, RZ, R4 ;  /* 0x000000ffff0d7224 */ /* 0x000fe400078e0004 */
[----:B------:R-:W-:Y:S02]  /*23660*/  IMAD.MOV.U32 R12, RZ, RZ, 0x3 ;  /* 0x00000003ff0c7424 */ /* 0x000fe400078e00ff */
[----:B------:R-:W-:-:S07]  /*23670*/  IMAD.MOV.U32 R8, RZ, RZ, R14 ;  /* 0x000000ffff087224 */ /* 0x000fce00078e000e */
[----:B------:R-:W-:Y:S05]  /*23680*/  WARPSYNC.COLLECTIVE R15, `(.L_x_12524) ;  /* 0x000000000f087348 */ /* 0x000fea0003c00000 */
[----:B------:R0:W1:Y:S02]  /*23690*/  SHFL.IDX P6, R14, R13, R12, R11 ;  /* 0x0000000c0d0e7389 */ /* 0x00006400000c000b */
[----:B01----:R-:W-:Y:S01]  /*236a0*/  ENDCOLLECTIVE ;  /* 0x000000000000791b */ /* 0x003fe20003800000 */
.L_x_12524:
        /* <DEDUP_REMOVED lines=14> */
.L_x_12525:
[----:B------:R-:W-:Y:S02]  /*23790*/  IMAD.MOV.U32 R13, RZ, RZ, R3 ;  /* 0x000000ffff0d7224 */ /* 0x000fe400078e0003 */
[----:B------:R-:W-:Y:S02]  /*237a0*/  IMAD.MOV.U32 R12, RZ, RZ, RZ ;  /* 0x000000ffff0c7224 */ /* 0x000fe400078e00ff */
[----:B------:R-:W-:-:S07]  /*237b0*/  IMAD.MOV.U32 R8, RZ, RZ, R14 ;  /* 0x000000ffff087224 */ /* 0x000fce00078e000e */
[----:B------:R-:W-:Y:S05]  /*237c0*/  WARPSYNC.COLLECTIVE R15, `(.L_x_12526) ;  /* 0x000000000f087348 */ /* 0x000fea0003c00000 */
[----:B------:R0:W1:Y:S02]  /*237d0*/  SHFL.IDX P6, R14, R13, R12, R11 ;  /* 0x0000000c0d0e7389 */ /* 0x00006400000c000b */
[----:B01----:R-:W-:Y:S01]  /*237e0*/  ENDCOLLECTIVE ;  /* 0x000000000000791b */ /* 0x003fe20003800000 */
.L_x_12526:
        /* <DEDUP_REMOVED lines=14> */
.L_x_12527:
[----:B------:R-:W-:Y:S02]  /*238d0*/  IMAD.MOV.U32 R13, RZ, RZ, R3 ;  /* 0x000000ffff0d7224 */ /* 0x000fe400078e0003 */
[----:B------:R-:W-:Y:S02]  /*238e0*/  IMAD.MOV.U32 R12, RZ, RZ, 0x1 ;  /* 0x00000001ff0c7424 */ /* 0x000fe400078e00ff */
[----:B------:R-:W-:-:S07]  /*238f0*/  IMAD.MOV.U32 R7, RZ, RZ, R14 ;  /* 0x000000ffff077224 */ /* 0x000fce00078e000e */
[----:B------:R-:W-:Y:S05]  /*23900*/  WARPSYNC.COLLECTIVE R15, `(.L_x_12528) ;  /* 0x000000000f087348 */ /* 0x000fea0003c00000 */
[----:B------:R0:W1:Y:S02]  /*23910*/  SHFL.IDX P6, R14, R13, R12, R11 ;  /* 0x0000000c0d0e7389 */ /* 0x00006400000c000b */
[----:B01----:R-:W-:Y:S01]  /*23920*/  ENDCOLLECTIVE ;  /* 0x000000000000791b */ /* 0x003fe20003800000 */
.L_x_12528:
[----:B------:R-:W-:-:S05]  /*23930*/  @!P2 IADD3 R7, P1, R21, R7, RZ ;  /* 0x000000071507a210 */ /* 0x000fca0007f3e0ff */
[----:B------:R-:W-:Y:S02]  /*23940*/  @!P2 IMAD.X R0, RZ, RZ, R0, P1 ;  /* 0x000000ffff00a224 */ /* 0x000fe400008e0600 */
[----:B------:R-:W-:Y:S02]  /*23950*/  @!P2 IMAD.MOV.U32 R8, RZ, RZ, R7 ;  /* 0x000000ffff08a224 */ /* 0x000fe400078e0007 */
        /* <DEDUP_REMOVED lines=10> */
.L_x_12529:
[----:B------:R-:W-:Y:S01]  /*23a00*/  IMAD.MOV.U32 R2, RZ, RZ, R14 ;  /* 0x000000ffff027224 */ /* 0x000fe200078e000e */
[----:B------:R-:W-:Y:S06]  /*23a10*/  BRA `(.L_x_12530) ;  /* 0xffffffc000607947 */ /* 0x000fec000383ffff */
.L_x_12424:
[----:B--2---:R2:W3:Y:S02]  /*23a20*/  SYNCS.PHASECHK.TRANS64.TRYWAIT P0, [R19+URZ+0x13220], R0 ;  /* 0x01322000130075a7 */ /* 0x0044e4000800017f */
[----:B---3--:R-:W-:Y:S05]  /*23a30*/  @!P0 NANOSLEEP.SYNCS 0x989680 ;  /* 0x009896800000895d */ /* 0x008fea0003900000 */
[----:B------:R-:W3:Y:S02]  /*23a40*/  @!P0 SYNCS.PHASECHK.TRANS64 P0, [R19+URZ+0x13220], R0 ;  /* 0x01322000130085a7 */ /* 0x000ee4000800007f */
[----:B---3--:R-:W-:Y:S05]  /*23a50*/  @!P0 BRA `(.L_x_12424) ;  /* 0xfffffffc00f08947 */ /* 0x008fea000383ffff */
[----:B------:R-:W-:Y:S05]  /*23a60*/  BRA `(.L_x_12531) ;  /* 0xffffffc000bc7947 */ /* 0x000fea000383ffff */
.L_x_12430:
[----:B---3--:R3:W4:Y:S02]  /*23a70*/  SYNCS.PHASECHK.TRANS64.TRYWAIT P0, [R6+URZ+0x13280], R5 ;  /* 0x01328005060075a7 */ /* 0x008724000800017f */
[----:B----4-:R-:W-:Y:S05]  /*23a80*/  @!P0 NANOSLEEP.SYNCS 0x989680 ;  /* 0x009896800000895d */ /* 0x010fea0003900000 */
[----:B------:R-:W4:Y:S02]  /*23a90*/  @!P0 SYNCS.PHASECHK.TRANS64 P0, [R6+URZ+0x13280], R5 ;  /* 0x01328005060085a7 */ /* 0x000f24000800007f */
[----:B----4-:R-:W-:Y:S05]  /*23aa0*/  @!P0 BRA `(.L_x_12430) ;  /* 0xfffffffc00f08947 */ /* 0x010fea000383ffff */
[----:B------:R-:W-:Y:S05]  /*23ab0*/  BRA `(.L_x_12532) ;  /* 0xffffffc400687947 */ /* 0x000fea000383ffff */
.L_x_12435:
[----:B--2---:R2:W4:Y:S02]  /*23ac0*/  SYNCS.PHASECHK.TRANS64.TRYWAIT P0, [R6+URZ+0x13240], R5 ;  /* 0x01324005060075a7 */ /* 0x004524000800017f */
[----:B----4-:R-:W-:Y:S05]  /*23ad0*/  @!P0 NANOSLEEP.SYNCS 0x989680 ;  /* 0x009896800000895d */ /* 0x010fea0003900000 */
[----:B------:R-:W4:Y:S02]  /*23ae0*/  @!P0 SYNCS.PHASECHK.TRANS64 P0, [R6+URZ+0x13240], R5 ;  /* 0x01324005060085a7 */ /* 0x000f24000800007f */
[----:B----4-:R-:W-:Y:S05]  /*23af0*/  @!P0 BRA `(.L_x_12435) ;  /* 0xfffffffc00f08947 */ /* 0x010fea000383ffff */
[----:B------:R-:W-:Y:S05]  /*23b00*/  BRA `(.L_x_12533) ;  /* 0xffffffc400e47947 */ /* 0x000fea000383ffff */
.L_x_12441:
[----:B---3--:R3:W4:Y:S02]  /*23b10*/  SYNCS.PHASECHK.TRANS64.TRYWAIT P0, [R3+URZ+0x13270], R4 ;  /* 0x01327004030075a7 */ /* 0x008724000800017f */
[----:B----4-:R-:W-:Y:S05]  /*23b20*/  @!P0 NANOSLEEP.SYNCS 0x989680 ;  /* 0x009896800000895d */ /* 0x010fea0003900000 */
[----:B------:R-:W4:Y:S02]  /*23b30*/  @!P0 SYNCS.PHASECHK.TRANS64 P0, [R3+URZ+0x13270], R4 ;  /* 0x01327004030085a7 */ /* 0x000f24000800007f */
[----:B----4-:R-:W-:Y:S05]  /*23b40*/  @!P0 BRA `(.L_x_12441) ;  /* 0xfffffffc00f08947 */ /* 0x010fea000383ffff */
[----:B------:R-:W-:Y:S05]  /*23b50*/  BRA `(.L_x_12534) ;  /* 0xffffffc800807947 */ /* 0x000fea000383ffff */
.L_x_12443:
[----:B---3--:R3:W4:Y:S02]  /*23b60*/  SYNCS.PHASECHK.TRANS64.TRYWAIT P0, [R3+URZ+0x13260], R4 ;  /* 0x01326004030075a7 */ /* 0x008724000800017f */
[----:B----4-:R-:W-:Y:S05]  /*23b70*/  @!P0 NANOSLEEP.SYNCS 0x989680 ;  /* 0x009896800000895d */ /* 0x010fea0003900000 */
[----:B------:R-:W4:Y:S02]  /*23b80*/  @!P0 SYNCS.PHASECHK.TRANS64 P0, [R3+URZ+0x13260], R4 ;  /* 0x01326004030085a7 */ /* 0x000f24000800007f */
[----:B----4-:R-:W-:Y:S05]  /*23b90*/  @!P0 BRA `(.L_x_12443) ;  /* 0xfffffffc00f08947 */ /* 0x010fea000383ffff */
[----:B------:R-:W-:Y:S05]  /*23ba0*/  BRA `(.L_x_12535) ;  /* 0xffffffc800887947 */ /* 0x000fea000383ffff */
.L_x_12450:
[----:B--2---:R2:W3:Y:S02]  /*23bb0*/  SYNCS.PHASECHK.TRANS64.TRYWAIT P1, [R0+URZ+0x13270], R3 ;  /* 0x01327003000075a7 */ /* 0x0044e4000802017f */
[----:B---3--:R-:W-:Y:S05]  /*23bc0*/  @!P1 NANOSLEEP.SYNCS 0x989680 ;  /* 0x009896800000995d */ /* 0x008fea0003900000 */
[----:B------:R-:W3:Y:S02]  /*23bd0*/  @!P1 SYNCS.PHASECHK.TRANS64 P1, [R0+URZ+0x13270], R3 ;  /* 0x01327003000095a7 */ /* 0x000ee4000802007f */
[----:B---3--:R-:W-:Y:S05]  /*23be0*/  @!P1 BRA `(.L_x_12450) ;  /* 0xfffffffc00f09947 */ /* 0x008fea000383ffff */
[----:B------:R-:W-:Y:S05]  /*23bf0*/  BRA `(.L_x_12536) ;  /* 0xffffffd000207947 */ /* 0x000fea000383ffff */
.L_x_12452:
[----:B--2---:R2:W3:Y:S02]  /*23c00*/  SYNCS.PHASECHK.TRANS64.TRYWAIT P1, [R0+URZ+0x13260], R3 ;  /* 0x01326003000075a7 */ /* 0x0044e4000802017f */
[----:B---3--:R-:W-:Y:S05]  /*23c10*/  @!P1 NANOSLEEP.SYNCS 0x989680 ;  /* 0x009896800000995d */ /* 0x008fea0003900000 */
[----:B------:R-:W3:Y:S02]  /*23c20*/  @!P1 SYNCS.PHASECHK.TRANS64 P1, [R0+URZ+0x13260], R3 ;  /* 0x01326003000095a7 */ /* 0x000ee4000802007f */
[----:B---3--:R-:W-:Y:S05]  /*23c30*/  @!P1 BRA `(.L_x_12452) ;  /* 0xfffffffc00f09947 */ /* 0x008fea000383ffff */
[----:B------:R-:W-:Y:S05]  /*23c40*/  BRA `(.L_x_12537) ;  /* 0xffffffd000287947 */ /* 0x000fea000383ffff */
.L_x_12456:
[----:B------:R-:W-:Y:S01]  /*23c50*/  BSSY B0, `(.L_x_12538) ;  /* 0x0000008000007945 */ /* 0x000fe20003800000 */
[----:B-1----:R-:W-:Y:S02]  /*23c60*/  IMAD.MOV.U32 R13, RZ, RZ, R24 ;  /* 0x000000ffff0d7224 */ /* 0x002fe400078e0018 */
[----:B------:R-:W-:Y:S02]  /*23c70*/  IMAD.MOV.U32 R12, RZ, RZ, RZ ;  /* 0x000000ffff0c7224 */ /* 0x000fe400078e00ff */
[----:B------:R-:W-:Y:S02]  /*23c80*/  IMAD.MOV.U32 R11, RZ, RZ, 0x1f ;  /* 0x0000001fff0b7424 */ /* 0x000fe400078e00ff */
[----:B------:R-:W-:-:S07]  /*23c90*/  IMAD.MOV.U32 R15, RZ, RZ, -0x1 ;  /* 0xffffffffff0f7424 */ /* 0x000fce00078e00ff */
[----:B---3--:R-:W-:Y:S05]  /*23ca0*/  WARPSYNC.COLLECTIVE R15, `(.L_x_12539) ;  /* 0x000000000f087348 */ /* 0x008fea0003c00000 */
[----:B------:R0:W1:Y:S02]  /*23cb0*/  SHFL.IDX P6, R14, R13, R12, R11 ;  /* 0x0000000c0d0e7389 */ /* 0x00006400000c000b */
[----:B01-3--:R-:W-:Y:S01]  /*23cc0*/  ENDCOLLECTIVE ;  /* 0x000000000000791b */ /* 0x00bfe20003800000 */
.L_x_12539:
[----:B------:R-:W-:Y:S05]  /*23cd0*/  BSYNC B0 ;  /* 0x0000000000007941 */ /* 0x000fea0003800000 */
.L_x_12538:
        /* <DEDUP_REMOVED lines=9> */
.L_x_12540:
        /* <DEDUP_REMOVED lines=24> */
.L_x_12541:
[----:B------:R-:W-:Y:S01]  /*23ef0*/  IMAD.MOV.U32 R12, RZ, RZ, 0x2 ;  /* 0x00000002ff0c7424 */ /* 0x000fe200078e00ff */
[----:B------:R-:W-:-:S05]  /*23f00*/  SEL R3, R14, RZ, P1 ;  /* 0x000000ff0e037207 */ /* 0x000fca0000800000 */
[----:B------:R-:W-:-:S04]  /*23f10*/  IMAD.IADD R2, R2, 0x1, R3 ;  /* 0x0000000102027824 */ /* 0x000fc800078e0203 */
[----:B------:R-:W-:-:S07]  /*23f20*/  IMAD.MOV.U32 R13, RZ, RZ, R2 ;  /* 0x000000ffff0d7224 */ /* 0x000fce00078e0002 */
[----:B------:R-:W-:Y:S05]  /*23f30*/  WARPSYNC.COLLECTIVE R15, `(.L_x_12542) ;  /* 0x000000000f087348 */ /* 0x000fea0003c00000 */
[----:B------:R0:W1:Y:S02]  /*23f40*/  SHFL.UP P6, R14, R13, R12, R11 ;  /* 0x0400000c0d0e7389 */ /* 0x00006400000c000b */
[----:B01----:R-:W-:Y:S01]  /*23f50*/  ENDCOLLECTIVE ;  /* 0x000000000000791b */ /* 0x003fe20003800000 */
.L_x_12542:
[----:B------:R-:W-:Y:S01]  /*23f60*/  IMAD.MOV.U32 R12, RZ, RZ, 0x4 ;  /* 0x00000004ff0c7424 */ /* 0x000fe200078e00ff */
[----:B------:R-:W-:-:S05]  /*23f70*/  SEL R3, R14, RZ, P2 ;  /* 0x000000ff0e037207 */ /* 0x000fca0001000000 */
[----:B------:R-:W-:-:S04]  /*23f80*/  IMAD.IADD R2, R2, 0x1, R3 ;  /* 0x0000000102027824 */ /* 0x000fc800078e0203 */
[----:B------:R-:W-:-:S07]  /*23f90*/  IMAD.MOV.U32 R13, RZ, RZ, R2 ;  /* 0x000000ffff0d7224 */ /* 0x000fce00078e0002 */
[----:B------:R-:W-:Y:S05]  /*23fa0*/  WARPSYNC.COLLECTIVE R15, `(.L_x_12543) ;  /* 0x000000000f087348 */ /* 0x000fea0003c00000 */
[----:B------:R0:W1:Y:S02]  /*23fb0*/  SHFL.UP P6, R14, R13, R12, R11 ;  /* 0x0400000c0d0e7389 */ /* 0x00006400000c000b */
[----:B01----:R-:W-:Y:S01]  /*23fc0*/  ENDCOLLECTIVE ;  /* 0x000000000000791b */ /* 0x003fe20003800000 */
.L_x_12543:
[----:B------:R-:W-:Y:S01]  /*23fd0*/  IMAD.MOV.U32 R12, RZ, RZ, 0x8 ;  /* 0x00000008ff0c7424 */ /* 0x000fe200078e00ff */
[----:B------:R-:W-:-:S05]  /*23fe0*/  SEL R3, R14, RZ, P3 ;  /* 0x000000ff0e037207 */ /* 0x000fca0001800000 */
[----:B------:R-:W-:-:S04]  /*23ff0*/  IMAD.IADD R2, R2, 0x1, R3 ;  /* 0x0000000102027824 */ /* 0x000fc800078e0203 */
[----:B------:R-:W-:-:S07]  /*24000*/  IMAD.MOV.U32 R13, RZ, RZ, R2 ;  /* 0x000000ffff0d7224 */ /* 0x000fce00078e0002 */
[----:B------:R-:W-:Y:S05]  /*24010*/  WARPSYNC.COLLECTIVE R15, `(.L_x_12544) ;  /* 0x000000000f087348 */ /* 0x000fea0003c00000 */
[----:B------:R0:W1:Y:S02]  /*24020*/  SHFL.UP P6, R14, R13, R12, R11 ;  /* 0x0400000c0d0e7389 */ /* 0x00006400000c000b */
[----:B01----:R-:W-:Y:S01]  /*24030*/  ENDCOLLECTIVE ;  /* 0x000000000000791b */ /* 0x003fe20003800000 */
.L_x_12544:
[----:B------:R-:W-:Y:S01]  /*24040*/  IMAD.MOV.U32 R12, RZ, RZ, 0x10 ;  /* 0x00000010ff0c7424 */ /* 0x000fe200078e00ff */
[----:B------:R-:W-:-:S05]  /*24050*/  SEL R3, R14, RZ, P4 ;  /* 0x000000ff0e037207 */ /* 0x000fca0002000000 */
[----:B------:R-:W-:-:S04]  /*24060*/  IMAD.IADD R2, R2, 0x1, R3 ;  /* 0x0000000102027824 */ /* 0x000fc800078e0203 */
[----:B------:R-:W-:-:S07]  /*24070*/  IMAD.MOV.U32 R13, RZ, RZ, R2 ;  /* 0x000000ffff0d7224 */ /* 0x000fce00078e0002 */
[----:B------:R-:W-:Y:S05]  /*24080*/  WARPSYNC.COLLECTIVE R15, `(.L_x_12545) ;  /* 0x000000000f087348 */ /* 0x000fea0003c00000 */
[----:B------:R0:W1:Y:S02]  /*24090*/  SHFL.UP P6, R14, R13, R12, R11 ;  /* 0x0400000c0d0e7389 */ /* 0x00006400000c000b */
[----:B01----:R-:W-:Y:S01]  /*240a0*/  ENDCOLLECTIVE ;  /* 0x000000000000791b */ /* 0x003fe20003800000 */
.L_x_12545:
        /* <DEDUP_REMOVED lines=8> */
.L_x_12546:
[----:B------:R-:W-:Y:S05]  /*24130*/  BRA `(.L_x_12547) ;  /* 0xffffffd000f47947 */ /* 0x000fea000383ffff */
.L_x_12459:
[----:B------:R-:W-:Y:S01]  /*24140*/  BSSY B0, `(.L_x_12548) ;  /* 0x0000008000007945 */ /* 0x000fe20003800000 */
[----:B-1----:R-:W-:Y:S02]  /*24150*/  IMAD.MOV.U32 R13, RZ, RZ, R2 ;  /* 0x000000ffff0d7224 */ /* 0x002fe400078e0002 */
[----:B------:R-:W-:Y:S02]  /*24160*/  IMAD.MOV.U32 R12, RZ, RZ, 0x1 ;  /* 0x00000001ff0c7424 */ /* 0x000fe400078e00ff */
[----:B------:R-:W-:Y:S02]  /*24170*/  IMAD.MOV.U32 R11, RZ, RZ, RZ ;  /* 0x000000ffff0b7224 */ /* 0x000fe400078e00ff */
[----:B------:R-:W-:-:S07]  /*24180*/  IMAD.MOV.U32 R15, RZ, RZ, -0x1 ;  /* 0xffffffffff0f7424 */ /* 0x000fce00078e00ff */
[----:B------:R-:W-:Y:S05]  /*24190*/  WARPSYNC.COLLECTIVE R15, `(.L_x_12549) ;  /* 0x000000000f087348 */ /* 0x000fea0003c00000 */
[----:B------:R0:W1:Y:S02]  /*241a0*/  SHFL.UP P6, R14, R13, R12, R11 ;  /* 0x0400000c0d0e7389 */ /* 0x00006400000c000b */
[----:B01----:R-:W-:Y:S01]  /*241b0*/  ENDCOLLECTIVE ;  /* 0x000000000000791b */ /* 0x003fe20003800000 */
.L_x_12549:
[----:B------:R-:W-:Y:S05]  /*241c0*/  BSYNC B0 ;  /* 0x0000000000007941 */ /* 0x000fea0003800000 */
.L_x_12548:
        /* <DEDUP_REMOVED lines=9> */
.L_x_12550:
[----:B------:R-:W-:Y:S01]  /*24260*/  IMAD.MOV.U32 R12, RZ, RZ, 0x4 ;  /* 0x00000004ff0c7424 */ /* 0x000fe200078e00ff */
[----:B------:R-:W-:-:S05]  /*24270*/  SEL R3, R14, RZ, P2 ;  /* 0x000000ff0e037207 */ /* 0x000fca0001000000 */
[----:B------:R-:W-:-:S04]  /*24280*/  IMAD.IADD R2, R2, 0x1, R3 ;  /* 0x0000000102027824 */ /* 0x000fc800078e0203 */
[----:B------:R-:W-:-:S07]  /*24290*/  IMAD.MOV.U32 R13, RZ, RZ, R2 ;  /* 0x000000ffff0d7224 */ /* 0x000fce00078e0002 */
[----:B------:R-:W-:Y:S05]  /*242a0*/  WARPSYNC.COLLECTIVE R15, `(.L_x_12551) ;  /* 0x000000000f087348 */ /* 0x000fea0003c00000 */
[----:B------:R0:W1:Y:S02]  /*242b0*/  SHFL.UP P6, R14, R13, R12, R11 ;  /* 0x0400000c0d0e7389 */ /* 0x00006400000c000b */
[----:B01----:R-:W-:Y:S01]  /*242c0*/  ENDCOLLECTIVE ;  /* 0x000000000000791b */ /* 0x003fe20003800000 */
.L_x_12551:
[----:B------:R-:W-:Y:S01]  /*242d0*/  IMAD.MOV.U32 R12, RZ, RZ, 0x8 ;  /* 0x00000008ff0c7424 */ /* 0x000fe200078e00ff */
[----:B------:R-:W-:-:S05]  /*242e0*/  SEL R3, R14, RZ, P3 ;  /* 0x000000ff0e037207 */ /* 0x000fca0001800000 */
[----:B------:R-:W-:-:S04]  /*242f0*/  IMAD.IADD R2, R2, 0x1, R3 ;  /* 0x0000000102027824 */ /* 0x000fc800078e0203 */
[----:B------:R-:W-:-:S07]  /*24300*/  IMAD.MOV.U32 R13, RZ, RZ, R2 ;  /* 0x000000ffff0d7224 */ /* 0x000fce00078e0002 */
[----:B------:R-:W-:Y:S05]  /*24310*/  WARPSYNC.COLLECTIVE R15, `(.L_x_12552) ;  /* 0x000000000f087348 */ /* 0x000fea0003c00000 */
[----:B------:R0:W1:Y:S02]  /*24320*/  SHFL.UP P6, R14, R13, R12, R11 ;  /* 0x0400000c0d0e7389 */ /* 0x00006400000c000b */
[----:B01----:R-:W-:Y:S01]  /*24330*/  ENDCOLLECTIVE ;  /* 0x000000000000791b */ /* 0x003fe20003800000 */
.L_x_12552:
[----:B------:R-:W-:Y:S01]  /*24340*/  IMAD.MOV.U32 R12, RZ, RZ, 0x10 ;  /* 0x00000010ff0c7424 */ /* 0x000fe200078e00ff */
[----:B------:R-:W-:-:S05]  /*24350*/  SEL R3, R14, RZ, P4 ;  /* 0x000000ff0e037207 */ /* 0x000fca0002000000 */
[----:B------:R-:W-:-:S04]  /*24360*/  IMAD.IADD R2, R2, 0x1, R3 ;  /* 0x0000000102027824 */ /* 0x000fc800078e0203 */
[----:B------:R-:W-:-:S07]  /*24370*/  IMAD.MOV.U32 R13, RZ, RZ, R2 ;  /* 0x000000ffff0d7224 */ /* 0x000fce00078e0002 */
[----:B------:R-:W-:Y:S05]  /*24380*/  WARPSYNC.COLLECTIVE R15, `(.L_x_12553) ;  /* 0x000000000f087348 */ /* 0x000fea0003c00000 */
[----:B------:R0:W1:Y:S02]  /*24390*/  SHFL.UP P6, R14, R13, R12, R11 ;  /* 0x0400000c0d0e7389 */ /* 0x00006400000c000b */
[----:B01----:R-:W-:Y:S01]  /*243a0*/  ENDCOLLECTIVE ;  /* 0x000000000000791b */ /* 0x003fe20003800000 */
.L_x_12553:
        /* <DEDUP_REMOVED lines=8> */
.L_x_12554:
[----:B------:R-:W-:Y:S05]  /*24430*/  BRA `(.L_x_12555) ;  /* 0xffffffd000d87947 */ /* 0x000fea000383ffff */
.L_x_12461:
[----:B------:R-:W-:Y:S01]  /*24440*/  BSSY B0, `(.L_x_12556) ;  /* 0x0000006000007945 */ /* 0x000fe20003800000 */
[----:B------:R-:W-:Y:S01]  /*24450*/  PLOP3.LUT P6, PT, P6, PT, PT, 0x8, 0x0 ;  /* 0x000000000000781c */ /* 0x000fe200037ce170 */
[----:B------:R-:W-:-:S12]  /*24460*/  IMAD.MOV.U32 R15, RZ, RZ, -0x1 ;  /* 0xffffffffff0f7424 */ /* 0x000fd800078e00ff */
[----:B01----:R-:W-:Y:S05]  /*24470*/  WARPSYNC.COLLECTIVE R15, `(.L_x_12557) ;  /* 0x000000000f087348 */ /* 0x003fea0003c00000 */
[----:B------:R-:W-:Y:S01]  /*24480*/  VOTE.ANY R14, PT, P6 ;  /* 0x00000000000e7806 */ /* 0x000fe200030e0100 */
[----:B01----:R-:W-:Y:S06]  /*24490*/  ENDCOLLECTIVE ;  /* 0x000000000000791b */ /* 0x003fec0003800000 */
.L_x_12557:
[----:B------:R-:W-:Y:S05]  /*244a0*/  BSYNC B0 ;  /* 0x0000000000007941 */ /* 0x000fea0003800000 */
.L_x_12556:
        /* <DEDUP_REMOVED lines=10> */
.L_x_12558:
[----:B------:R-:W-:Y:S02]  /*24550*/  IMAD.MOV.U32 R13, RZ, RZ, R5 ;  /* 0x000000ffff0d7224 */ /* 0x000fe400078e0005 */
[----:B------:R-:W-:-:S07]  /*24560*/  IMAD.MOV.U32 R25, RZ, RZ, R14 ;  /* 0x000000ffff197224 */ /* 0x000fce00078e000e */
[----:B------:R-:W-:Y:S05]  /*24570*/  WARPSYNC.COLLECTIVE R15, `(.L_x_12559) ;  /* 0x000000000f087348 */ /* 0x000fea0003c00000 */
[----:B------:R0:W1:Y:S02]  /*24580*/  SHFL.IDX P6, R14, R13, R12, R11 ;  /* 0x0000000c0d0e7389 */ /* 0x00006400000c000b */
[----:B01----:R-:W-:Y:S01]  /*24590*/  ENDCOLLECTIVE ;  /* 0x000000000000791b */ /* 0x003fe20003800000 */
.L_x_12559:
[----:B------:R-:W-:Y:S01]  /*245a0*/  IMAD.MOV.U32 R5, RZ, RZ, R14 ;  /* 0x000000ffff057224 */ /* 0x000fe200078e000e */
[----:B------:R-:W-:Y:S06]  /*245b0*/  BRA `(.L_x_12560) ;  /* 0xffffffd000b87947 */ /* 0x000fec000383ffff */
.L_x_12463:
[----:B------:R-:W-:Y:S01]  /*245c0*/  BSSY B0, `(.L_x_12561) ;  /* 0x0000007000007945 */ /* 0x000fe20003800000 */
[----:B-1----:R-:W-:Y:S02]  /*245d0*/  IMAD.MOV.U32 R13, RZ, RZ, R2 ;  /* 0x000000ffff0d7224 */ /* 0x002fe400078e0002 */
[----:B------:R-:W-:Y:S02]  /*245e0*/  IMAD.MOV.U32 R11, RZ, RZ, 0x1f ;  /* 0x0000001fff0b7424 */ /* 0x000fe400078e00ff */
[----:B------:R-:W-:-:S07]  /*245f0*/  IMAD.MOV.U32 R15, RZ, RZ, -0x1 ;  /* 0xffffffffff0f7424 */ /* 0x000fce00078e00ff */
[----:B0-234-:R-:W-:Y:S05]  /*24600*/  WARPSYNC.COLLECTIVE R15, `(.L_x_12562) ;  /* 0x000000000f087348 */ /* 0x01dfea0003c00000 */
[----:B------:R1:W0:Y:S02]  /*24610*/  SHFL.IDX P6, R14, R13, R12, R11 ;  /* 0x0000000c0d0e7389 */ /* 0x00022400000c000b */
[----:B01234-:R-:W-:Y:S01]  /*24620*/  ENDCOLLECTIVE ;  /* 0x000000000000791b */ /* 0x01ffe20003800000 */
.L_x_12562:
[----:B------:R-:W-:Y:S05]  /*24630*/  BSYNC B0 ;  /* 0x0000000000007941 */ /* 0x000fea0003800000 */
.L_x_12561:
[----:B------:R-:W-:Y:S01]  /*24640*/  IMAD.MOV.U32 R24, RZ, RZ, R14 ;  /* 0x000000ffff187224 */ /* 0x000fe200078e000e */
[----:B------:R-:W-:Y:S06]  /*24650*/  BRA `(.L_x_12462) ;  /* 0xffffffd000a87947 */ /* 0x000fec000383ffff */
.L_x_12469:
[----:B0-----:R0:W3:Y:S02]  /*24660*/  SYNCS.PHASECHK.TRANS64.TRYWAIT P0, [R6+URZ+0x13220], R0 ;  /* 0x01322000060075a7 */ /* 0x0010e4000800017f */
[----:B---3--:R-:W-:Y:S05]  /*24670*/  @!P0 NANOSLEEP.SYNCS 0x989680 ;  /* 0x009896800000895d */ /* 0x008fea0003900000 */
[----:B------:R-:W3:Y:S02]  /*24680*/  @!P0 SYNCS.PHASECHK.TRANS64 P0, [R6+URZ+0x13220], R0 ;  /* 0x01322000060085a7 */ /* 0x000ee4000800007f */
[----:B---3--:R-:W-:Y:S05]  /*24690*/  @!P0 BRA `(.L_x_12469) ;  /* 0xfffffffc00f08947 */ /* 0x008fea000383ffff */
[----:B------:R-:W-:Y:S05]  /*246a0*/  BRA `(.L_x_12563) ;  /* 0xffffffdc00047947 */ /* 0x000fea000383ffff */
.L_x_12470:
[----:B------:R-:W3:Y:S01]  /*246b0*/  S2R R2, SR_TID.X ;  /* 0x0000000000027919 */ /* 0x000ee20000002100 */
[----:B------:R-:W-:Y:S01]  /*246c0*/  BSSY B0, `(.L_x_12564) ;  /* 0x000000a000007945 */ /* 0x000fe20003800000 */
[----:B------:R-:W-:Y:S02]  /*246d0*/  IMAD.MOV.U32 R12, RZ, RZ, RZ ;  /* 0x000000ffff0c7224 */ /* 0x000fe400078e00ff */
[----:B------:R-:W-:Y:S02]  /*246e0*/  IMAD.MOV.U32 R11, RZ, RZ, 0x1f ;  /* 0x0000001fff0b7424 */ /* 0x000fe400078e00ff */
[----:B------:R-:W-:Y:S01]  /*246f0*/  IMAD.MOV.U32 R15, RZ, RZ, -0x1 ;  /* 0xffffffffff0f7424 */ /* 0x000fe200078e00ff */
[----:B---3--:R-:W-:-:S04]  /*24700*/  SHF.R.U32.HI R2, RZ, 0x5, R2 ;  /* 0x00000005ff027819 */ /* 0x008fc80000011602 */
[----:B------:R-:W-:-:S05]  /*24710*/  LOP3.LUT R2, R2, 0x3, RZ, 0xc0, !PT ;  /* 0x0000000302027812 */ /* 0x000fca00078ec0ff */
[----:B-1----:R-:W-:-:S07]  /*24720*/  IMAD.MOV.U32 R13, RZ, RZ, R2 ;  /* 0x000000ffff0d7224 */ /* 0x002fce00078e0002 */
[----:B0-2---:R-:W-:Y:S05]  /*24730*/  WARPSYNC.COLLECTIVE R15, `(.L_x_12565) ;  /* 0x000000000f087348 */ /* 0x005fea0003c00000 */
[----:B------:R1:W3:Y:S02]  /*24740*/  SHFL.IDX P6, R14, R13, R12, R11 ;  /* 0x0000000c0d0e7389 */ /* 0x0002e400000c000b */
[----:B0123--:R-:W-:Y:S01]  /*24750*/  ENDCOLLECTIVE ;  /* 0x000000000000791b */ /* 0x00ffe20003800000 */
.L_x_12565:
[----:B------:R-:W-:Y:S05]  /*24760*/  BSYNC B0 ;  /* 0x0000000000007941 */ /* 0x000fea0003800000 */
.L_x_12564:
[----:B------:R-:W-:Y:S05]  /*24770*/  BRA `(.L_x_12566) ;  /* 0xffffffd800ec7947 */ /* 0x000fea000383ffff */
.L_x_12471:
[----:B------:R-:W-:Y:S01]  /*24780*/  BSSY B0, `(.L_x_12567) ;  /* 0x0000006000007945 */ /* 0x000fe20003800000 */
[----:B------:R-:W-:-:S07]  /*24790*/  IMAD.MOV.U32 R15, RZ, RZ, -0x1 ;  /* 0xffffffffff0f7424 */ /* 0x000fce00078e00ff */
[----:B012---:R-:W-:Y:S05]  /*247a0*/  WARPSYNC.COLLECTIVE R15, `(.L_x_12568) ;  /* 0x000000000f0c7348 */ /* 0x007fea0003c00000 */
[----:B------:R-:W-:Y:S02]  /*247b0*/  ELECT P6, UR62, PT ;  /* 0x00000000003e782f */ /* 0x000fe400038c0000 */
[----:B------:R-:W-:Y:S01]  /*247c0*/  MOV R14, UR62 ;  /* 0x0000003e000e7c02 */ /* 0x000fe20008000f00 */
[----:B012---:R-:W-:Y:S10]  /*247d0*/  ENDCOLLECTIVE ;  /* 0x000000000000791b */ /* 0x007ff40003800000 */
.L_x_12568:
[----:B------:R-:W-:Y:S05]  /*247e0*/  BSYNC B0 ;  /* 0x0000000000007941 */ /* 0x000fea0003800000 */
.L_x_12567:
[----:B------:R-:W-:Y:S05]  /*247f0*/  BRA `(.L_x_12569) ;  /* 0xffffffd800e07947 */ /* 0x000fea000383ffff */
.L_x_12473:
[----:B0-----:R0:W3:Y:S02]  /*24800*/  SYNCS.PHASECHK.TRANS64.TRYWAIT P1, [R5+URZ], R4 ;  /* 0x00000004050075a7 */ /* 0x0010e4000802017f */
[----:B---3--:R-:W-:Y:S05]  /*24810*/  @!P1 NANOSLEEP.SYNCS 0x989680 ;  /* 0x009896800000995d */ /* 0x008fea0003900000 */
[----:B------:R-:W3:Y:S02]  /*24820*/  @!P1 SYNCS.PHASECHK.TRANS64 P1, [R5+URZ], R4 ;  /* 0x00000004050095a7 */ /* 0x000ee4000802007f */
[----:B---3--:R-:W-:Y:S05]  /*24830*/  @!P1 BRA `(.L_x_12473) ;  /* 0xfffffffc00f09947 */ /* 0x008fea000383ffff */
[----:B------:R-:W-:Y:S05]  /*24840*/  BRA `(.L_x_12570) ;  /* 0xffffffdc00187947 */ /* 0x000fea000383ffff */
.L_x_12474:
[----:B---3--:R3:W4:Y:S02]  /*24850*/  SYNCS.PHASECHK.TRANS64.TRYWAIT P1, [R9+URZ], R0 ;  /* 0x00000000090075a7 */ /* 0x008724000802017f */
[----:B----4-:R-:W-:Y:S05]  /*24860*/  @!P1 NANOSLEEP.SYNCS 0x989680 ;  /* 0x009896800000995d */ /* 0x010fea0003900000 */
[----:B------:R-:W4:Y:S02]  /*24870*/  @!P1 SYNCS.PHASECHK.TRANS64 P1, [R9+URZ], R0 ;  /* 0x00000000090095a7 */ /* 0x000f24000802007f */
[----:B----4-:R-:W-:Y:S05]  /*24880*/  @!P1 BRA `(.L_x_12474) ;  /* 0xfffffffc00f09947 */ /* 0x010fea000383ffff */
[----:B------:R-:W-:Y:S05]  /*24890*/  BRA `(.L_x_12571) ;  /* 0xffffffdc000c7947 */ /* 0x000fea000383ffff */
.L_x_12476:
[----:B----4-:R4:W0:Y:S02]  /*248a0*/  SYNCS.PHASECHK.TRANS64.TRYWAIT P1, [R29+URZ+0x13260], R4 ;  /* 0x013260041d0075a7 */ /* 0x010824000802017f */
[----:B0-----:R-:W-:Y:S05]  /*248b0*/  @!P1 NANOSLEEP.SYNCS 0x989680 ;  /* 0x009896800000995d */ /* 0x001fea0003900000 */
[----:B------:R-:W0:Y:S02]  /*248c0*/  @!P1 SYNCS.PHASECHK.TRANS64 P1, [R29+URZ+0x13260], R4 ;  /* 0x013260041d0095a7 */ /* 0x000e24000802007f */
[----:B0-----:R-:W-:Y:S05]  /*248d0*/  @!P1 BRA `(.L_x_12476) ;  /* 0xfffffffc00f09947 */ /* 0x001fea000383ffff */
[----:B------:R-:W-:Y:S05]  /*248e0*/  BRA `(.L_x_12572) ;  /* 0xffffffdc000c7947 */ /* 0x000fea000383ffff */
.L_x_12478:
[----:B------:R0:W0:Y:S02]  /*248f0*/  SYNCS.PHASECHK.TRANS64.TRYWAIT P1, [R7+URZ+0x13260], R0 ;  /* 0x01326000070075a7 */ /* 0x000024000802017f */
[----:B0-----:R-:W-:Y:S05]  /*24900*/  @!P1 NANOSLEEP.SYNCS 0x989680 ;  /* 0x009896800000995d */ /* 0x001fea0003900000 */
[----:B------:R-:W0:Y:S02]  /*24910*/  @!P1 SYNCS.PHASECHK.TRANS64 P1, [R7+URZ+0x13260], R0 ;  /* 0x01326000070095a7 */ /* 0x000e24000802007f */
[----:B0-----:R-:W-:Y:S05]  /*24920*/  @!P1 BRA `(.L_x_12478) ;  /* 0xfffffffc00f09947 */ /* 0x001fea000383ffff */
[----:B------:R-:W-:Y:S05]  /*24930*/  BRA `(.L_x_12573) ;  /* 0xffffffdc000c7947 */ /* 0x000fea000383ffff */
.L_x_12480:
[----:B------:R0:W0:Y:S02]  /*24940*/  SYNCS.PHASECHK.TRANS64.TRYWAIT P0, [R29+URZ+0x13280], R4 ;  /* 0x013280041d0075a7 */ /* 0x000024000800017f */
[----:B0-----:R-:W-:Y:S05]  /*24950*/  @!P0 NANOSLEEP.SYNCS 0x989680 ;  /* 0x009896800000895d */ /* 0x001fea0003900000 */
[----:B------:R-:W0:Y:S02]  /*24960*/  @!P0 SYNCS.PHASECHK.TRANS64 P0, [R29+URZ+0x13280], R4 ;  /* 0x013280041d0085a7 */ /* 0x000e24000800007f */
[----:B0-----:R-:W-:Y:S05]  /*24970*/  @!P0 BRA `(.L_x_12480) ;  /* 0xfffffffc00f08947 */ /* 0x001fea000383ffff */
[----:B------:R-:W-:Y:S05]  /*24980*/  BRA `(.L_x_12481) ;  /* 0xffffffdc00087947 */ /* 0x000fea000383ffff */
.L_x_12574:
        /* <DEDUP_REMOVED lines=15> */
.L_x_13299:


//--------------------- .text._ZN7cutlass13device_kernelIN5flash11enable_sm90INS1_16FlashAttnFwdSm90INS1_25CollectiveMainloopFwdSm90ILi2EN4cute5tupleIJNS5_1CILi1EEES8_S8_EEENS6_IJNS7_ILi192EEENS7_ILi160EEENS7_ILi64EEEEEELi64ENS_12float_e4m3_tEfNS_4arch4Sm90ELb1ELb0ELb0ELb0ELb0ELb0ELb0ELb1ELb1ELb1ELb1ELb0EEENS1_21CollectiveEpilogueFwdINS6_IJSA_SC_SB_EEES9_NS_10bfloat16_tESG_Li384ELb0ELb1ELb1ELb1EEENS1_19SingleTileSchedulerILb0ELb1ELb1ELi192EEEEEEEEEvNT_6ParamsE --------------------------
	.section	.text._ZN7cutlass13device_kernelIN5flash11enable_sm90INS1_16FlashAttnFwdSm90INS1_25CollectiveMainloopFwdSm90ILi2EN4cute5tupleIJNS5_1CILi1EEES8_S8_EEENS6_IJNS7_ILi192EEENS7_ILi160EEENS7_ILi64EEEEEELi64ENS_12float_e4m3_tEfNS_4arch4Sm90ELb1ELb0ELb0ELb0ELb0ELb0ELb0ELb1ELb1ELb1ELb1ELb0EEENS1_21CollectiveEpilogueFwdINS6_IJSA_SC_SB_EEES9_NS_10bfloat16_tESG_Li384ELb0ELb1ELb1ELb1EEENS1_19SingleTileSchedulerILb0ELb1ELb1ELi192EEEEEEEEEvNT_6ParamsE,"ax",@progbits
	.align	128
.text._ZN7cutlass13device_kernelIN5flash11enable_sm90INS1_16FlashAttnFwdSm90INS1_25CollectiveMainloopFwdSm90ILi2EN4cute5tupleIJNS5_1CILi1EEES8_S8_EEENS6_IJNS7_ILi192EEENS7_ILi160EEENS7_ILi64EEEEEELi64ENS_12float_e4m3_tEfNS_4arch4Sm90ELb1ELb0ELb0ELb0ELb0ELb0ELb0ELb1ELb1ELb1ELb1ELb0EEENS1_21CollectiveEpilogueFwdINS6_IJSA_SC_SB_EEES9_NS_10bfloat16_tESG_Li384ELb0ELb1ELb1ELb1EEENS1_19SingleTileSchedulerILb0ELb1ELb1ELi192EEEEEEEEEvNT_6ParamsE:
        .type           _ZN7cutlass13device_kernelIN5flash11enable_sm90INS1_16FlashAttnFwdSm90INS1_25CollectiveMainloopFwdSm90ILi2EN4cute5tupleIJNS5_1CILi1EEES8_S8_EEENS6_IJNS7_ILi192EEENS7_ILi160EEENS7_ILi64EEEEEELi64ENS_12float_e4m3_tEfNS_4arch4Sm90ELb1ELb0ELb0ELb0ELb0ELb0ELb0ELb1ELb1ELb1ELb1ELb0EEENS1_21CollectiveEpilogueFwdINS6_IJSA_SC_SB_EEES9_NS_10bfloat16_tESG_Li384ELb0ELb1ELb1ELb1EEENS1_19SingleTileSchedulerILb0ELb1ELb1ELi192EEEEEEEEEvNT_6ParamsE,@function
        .size           _ZN7cutlass13device_kernelIN5flash11enable_sm90INS1_16FlashAttnFwdSm90INS1_25CollectiveMainloopFwdSm90ILi2EN4cute5tupleIJNS5_1CILi1EEES8_S8_EEENS6_IJNS7_ILi192EEENS7_ILi160EEENS7_ILi64EEEEEELi64ENS_12float_e4m3_tEfNS_4arch4Sm90ELb1ELb0ELb0ELb0ELb0ELb0ELb0ELb1ELb1ELb1ELb1ELb0EEENS1_21CollectiveEpilogueFwdINS6_IJSA_SC_SB_EEES9_NS_10bfloat16_tESG_Li384ELb0ELb1ELb1ELb1EEENS1_19SingleTileSchedulerILb0ELb1ELb1ELi192EEEEEEEEEvNT_6ParamsE,(.L_x_13300 - _ZN7cutlass13device_kernelIN5flash11enable_sm90INS1_16FlashAttnFwdSm90INS1_25CollectiveMainloopFwdSm90ILi2EN4cute5tupleIJNS5_1CILi1EEES8_S8_EEENS6_IJNS7_ILi192EEENS7_ILi160EEENS7_ILi64EEEEEELi64ENS_12float_e4m3_tEfNS_4arch4Sm90ELb1ELb0ELb0ELb0ELb0ELb0ELb0ELb1ELb1ELb1ELb1ELb0EEENS1_21CollectiveEpilogueFwdINS6_IJSA_SC_SB_EEES9_NS_10bfloat16_tESG_Li384ELb0ELb1ELb1ELb1EEENS1_19SingleTileSchedulerILb0ELb1ELb1ELi192EEEEEEEEEvNT_6ParamsE)
        .other          _ZN7cutlass13device_kernelIN5flash11enable_sm90INS1_16FlashAttnFwdSm90INS1_25CollectiveMainloopFwdSm90ILi2EN4cute5tupleIJNS5_1CILi1EEES8_S8_EEENS6_IJNS7_ILi192EEENS7_ILi160EEENS7_ILi64EEEEEELi64ENS_12float_e4m3_tEfNS_4arch4Sm90ELb1ELb0ELb0ELb0ELb0ELb0ELb0ELb1ELb1ELb1ELb1ELb0EEENS1_21CollectiveEpilogueFwdINS6_IJSA_SC_SB_EEES9_NS_10bfloat16_tESG_Li384ELb0ELb1ELb1ELb1EEENS1_19SingleTileSchedulerILb0ELb1ELb1ELi192EEEEEEEEEvNT_6ParamsE,@"STO_CUDA_ENTRY STV_DEFAULT"
_ZN7cutlass13device_kernelIN5flash11enable_sm90INS1_16FlashAttnFwdSm90INS1_25CollectiveMainloopFwdSm90ILi2EN4cute5tupleIJNS5_1CILi1EEES8_S8_EEENS6_IJNS7_ILi192EEENS7_ILi160EEENS7_ILi64EEEEEELi64ENS_12float_e4m3_tEfNS_4arch4Sm90ELb1ELb0ELb0ELb0ELb0ELb0ELb0ELb1ELb1ELb1ELb1ELb0EEENS1_21CollectiveEpilogueFwdINS6_IJSA_SC_SB_EEES9_NS_10bfloat16_tESG_Li384ELb0ELb1ELb1ELb1EEENS1_19SingleTileSchedulerILb0ELb1ELb1ELi192EEEEEEEEEvNT_6ParamsE:
        /* <DEDUP_REMOVED lines=17> */
.L_x_12576:
[----:B------:R-:W-:Y:S05]  /*0110*/  BSYNC B0 ;  /* 0x0000000000007941 */ /* 0x000fea0003800000 */
.L_x_12575:
        /* <DEDUP_REMOVED lines=41> */
.L_x_12577:
        /* <DEDUP_REMOVED lines=22> */
.L_x_12578:
        /* <DEDUP_REMOVED lines=18> */
.L_x_12579:
        /* <DEDUP_REMOVED lines=22> */
.L_x_12580:
        /* <DEDUP_REMOVED lines=22> */
.L_x_12581:
        /* <DEDUP_REMOVED lines=9> */
.L_x_12584:
        /* <DEDUP_REMOVED lines=68> */
[----:B------:R-:W-:Y:S01]  /*0dc0*/  USHF.R.U32.HI UR10, URZ, 0x10, UR4 ;  /* 0x000000103f0a7899 */ /* 0x000fe20008011604 */
        /* <DEDUP_REMOVED lines=14> */
[----:B------:R-:W-:Y:S02]  /*0eb0*/  UIMAD.WIDE UR6, UR6, 0x66666667, URZ ;  /* 0x66666667060678a5 */ /* 0x000fe4000f8e023f */
[----:B------:R-:W-:-:S02]  /*0ec0*/  UIMAD.WIDE UR8, UR8, 0x66666667, URZ ;  /* 0x66666667080878a5 */ /* 0x000fc4000f8e023f */
[----:B------:R-:W-:Y:S02]  /*0ed0*/  USHF.R.U32.HI UR5, URZ, 0x1f, UR7 ;  /* 0x0000001f3f057899 */ /* 0x000fe40008011607 */
[----:B------:R-:W-:Y:S02]  /*0ee0*/  USHF.R.U32.HI UR6, URZ, 0x1f, UR9 ;  /* 0x0000001f3f067899 */ /* 0x000fe40008011609 */
[----:B------:R-:W-:Y:S02]  /*0ef0*/  ULEA.HI.SX32 UR5, UR7, UR5, 0x1a ;  /* 0x0000000507057291 */ /* 0x000fe4000f8fd23f */
[----:B------:R-:W-:Y:S02]  /*0f00*/  ULEA.HI.SX32 UR6, UR9, UR6, 0x1a ;  /* 0x0000000609067291 */ /* 0x000fe4000f8fd23f */
[----:B------:R-:W-:Y:S02]  /*0f10*/  ULOP3.LUT UR47, UR4, 0xffff, URZ, 0xc0, !UPT ;  /* 0x0000ffff042f7892 */ /* 0x000fe4000f8ec03f */
[----:B------:R-:W-:Y:S01]  /*0f20*/  UISETP.LT.AND UP0, UPT, UR5, UR6, UPT ;  /* 0x000000060500728c */ /* 0x000fe2000bf01270 */
[----:B------:R-:W-:Y:S01]  /*0f30*/  ULDC UR11, c[0x0][0x988] ;  /* 0x00026200000b7ab9 */ /* 0x000fe20000000800 */
[----:B------:R-:W-:-:S02]  /*0f40*/  UMOV UR4, URZ ;  /* 0x0000003f00047c82 */ /* 0x000fc40008000000 */
[----:B------:R-:W-:Y:S02]  /*0f50*/  USEL UR9, UR5, UR6, UP0 ;  /* 0x0000000605097287 */ /* 0x000fe40008000000 */
[----:B------:R-:W-:Y:S02]  /*0f60*/  UISETP.NE.AND UP0, UPT, UR10, URZ, UPT ;  /* 0x0000003f0a00728c */ /* 0x000fe4000bf05270 */
[----:B------:R-:W-:-:S06]  /*0f70*/  UISETP.GE.AND UP1, UPT, UR9, 0x1, UPT ;  /* 0x000000010900788c */ /* 0x000fcc000bf26270 */
        /* <DEDUP_REMOVED lines=37> */
.L_x_12586:
[----:B------:R-:W-:Y:S01]  /*11d0*/  UIMAD UR47, UR47, UR4, URZ ;  /* 0x000000042f2f72a4 */ /* 0x000fe2000f8e023f */
[----:B------:R-:W-:Y:S02]  /*11e0*/  IMAD.U32 R2, RZ, RZ, UR9 ;  /* 0x00000009ff027e24 */ /* 0x000fe4000f8e00ff */
[----:B------:R-:W-:Y:S01]  /*11f0*/  FMUL.FTZ R0, R0, UR11 ;  /* 0x0000000b00007c20 */ /* 0x000fe20008410000 */
[----:B------:R-:W-:Y:S01]  /*1200*/  IMAD.U32 R3, RZ, RZ, UR4 ;  /* 0x00000004ff037e24 */ /* 0x000fe2000f8e00ff */
[----:B------:R-:W-:Y:S01]  /*1210*/  UIMAD UR51, UR46, UR51, URZ ;  /* 0x000000332e3372a4 */ /* 0x000fe2000f8e023f */
[----:B------:R-:W-:Y:S01]  /*1220*/  VIADD R27, R27, 0xffffff80 ;  /* 0xffffff801b1b7836 */ /* 0x000fe20000000000 */
[----:B------:R-:W-:Y:S02]  /*1230*/  PLOP3.LUT P0, PT, PT, PT, PT, 0x80, 0x0 ;  /* 0x000000000000781c */ /* 0x000fe40003f0f070 */
[----:B------:R-:W-:Y:S02]  /*1240*/  CS2R R28, SRZ ;  /* 0x00000000001c7805 */ /* 0x000fe4000001ff00 */
[----:B------:R-:W-:-:S02]  /*1250*/  VIADDMNMX R2, R3, UR47, R2, PT ;  /* 0x0000002f03027c46 */ /* 0x000fc4000b800102 */
[----:B------:R-:W-:Y:S02]  /*1260*/  CS2R R24, SRZ ;  /* 0x0000000000187805 */ /* 0x000fe4000001ff00 */
[----:B------:R-:W-:Y:S01]  /*1270*/  R2UR UR48, R0 ;  /* 0x00000000003072ca */ /* 0x000fe200000e0000 */
[----:B------:R-:W-:Y:S01]  /*1280*/  IMAD.MOV.U32 R0, RZ, RZ, RZ ;  /* 0x000000ffff007224 */ /* 0x000fe200078e00ff */
[----:B------:R-:W-:Y:S02]  /*1290*/  R2UR UR50, R2 ;  /* 0x00000000023272ca */ /* 0x000fe400000e0000 */
        /* <DEDUP_REMOVED lines=12> */
[----:B------:R-:W-:Y:S01]  /*1360*/  UISETP.GT.AND UP0, UPT, UR50, UR47, UPT ;  /* 0x0000002f3200728c */ /* 0x000fe2000bf04270 */
[----:B------:R-:W-:Y:S02]  /*1370*/  CS2R R48, SRZ ;  /* 0x0000000000307805 */ /* 0x000fe4000001ff00 */
[----:B------:R-:W-:Y:S02]  /*1380*/  CS2R R54, SRZ ;  /* 0x0000000000367805 */ /* 0x000fe4000001ff00 */
[----:B------:R-:W-:Y:S02]  /*1390*/  CS2R R50, SRZ ;  /* 0x0000000000327805 */ /* 0x000fe4000001ff00 */
[----:B------:R-:W-:-:S13]  /*13a0*/  PLOP3.LUT P1, PT, PT, PT, UP0, 0x80, 0x0 ;  /* 0x000000000000781c */ /* 0x000fda0003f2f008 */
[----:B------:R-:W-:Y:S05]  /*13b0*/  @!P1 BRA `(.L_x_12587) ;  /* 0x0000008400dc9947 */ /* 0x000fea0003800000 */
        /* <DEDUP_REMOVED lines=37> */
.L_x_12588:
[----:B------:R-:W-:-:S04]  /*1610*/  SHF.L.U32 R0, RZ, 0x1f, RZ ;  /* 0x0000001fff007819 */ /* 0x000fc800000006ff */
[----:B------:R-:W0:Y:S02]  /*1620*/  SYNCS.PHASECHK.TRANS64.TRYWAIT P0, [UR49+0x12400], R0 ;  /* 0x01240000ff0075a7 */ /* 0x000e240008000171 */
[----:B0-----:R-:W-:Y:S05]  /*1630*/  @!P0 BRA `(.L_x_12589) ;  /* 0x000000cc00908947 */ /* 0x001fea0003800000 */
.L_x_12679:
[----:B------:R-:W-:-:S06]  /*1640*/  ULOP3.LUT UR4, UR40, 0x1, URZ, 0xfc, !UPT ;  /* 0x0000000128047892 */ /* 0x000fcc000f8efc3f */
[----:B------:R-:W-:-:S05]  /*1650*/  IMAD.U32 R2, RZ, RZ, UR4 ;  /* 0x00000004ff027e24 */ /* 0x000fca000f8e00ff */
[----:B------:R-:W-:-:S13]  /*1660*/  ISETP.NE.AND P0, PT, R2, 0x3, PT ;  /* 0x000000030200780c */ /* 0x000fda0003f05270 */
[----:B------:R-:W-:Y:S05]  /*1670*/  @!P0 BRA `(.L_x_12590) ;  /* 0x0000000000048947 */ /* 0x000fea0003800000 */
[----:B------:R-:W-:Y:S01]  /*1680*/  BPT.TRAP 0x1 ;  /* 0x000000040000795c */ /* 0x000fe20000300000 */
.L_x_12590:
[----:B------:R1:W2:Y:S01]  /*1690*/  SYNCS.PHASECHK.TRANS64.TRYWAIT P2, [UR49+0x12430], R0 ;  /* 0x01243000ff0075a7 */ /* 0x0002a20008040171 */
[----:B------:R-:W-:Y:S05]  /*16a0*/  @!P0 BRA `(.L_x_12591) ;  /* 0x0000000000048947 */ /* 0x000fea0003800000 */
[----:B------:R-:W-:Y:S01]  /*16b0*/  BPT.TRAP 0x1 ;  /* 0x000000040000795c */ /* 0x000fe20000300000 */
.L_x_12591:
[----:B------:R-:W-:Y:S01]  /*16c0*/  ISETP.NE.AND P1, PT, R16, RZ, PT ;  /* 0x000000ff1000720c */ /* 0x000fe20003f25270 */
[----:B--2---:R-:W-:-:S12]  /*16d0*/  @P2 BRA `(.L_x_12592) ;  /* 0x0000000000082947 */ /* 0x004fd80003800000 */
[----:B------:R-:W2:Y:S02]  /*16e0*/  SYNCS.PHASECHK.TRANS64.TRYWAIT P2, [UR49+0x12430], R0 ;  /* 0x01243000ff0075a7 */ /* 0x000ea40008040171 */
[----:B--2---:R-:W-:Y:S05]  /*16f0*/  @!P2 BRA `(.L_x_12593) ;  /* 0x000000cc0078a947 */ /* 0x004fea0003800000 */
.L_x_12592:
[----:B------:R-:W-:Y:S05]  /*1700*/  WARPSYNC.ALL ;  /* 0x0000000000007948 */ /* 0x000fea0003800000 */
[----:B------:R-:W-:Y:S01]  /*1710*/  UIADD3 UR4, UR49, 0xd200, URZ ;  /* 0x0000d20031047890 */ /* 0x000fe2000fffe03f */
[----:B------:R-:W-:Y:S01]  /*1720*/  WARPGROUP.ARRIVE ;  /* 0x00000000000079c5 */ /* 0x000fe20000000000 */
[----:B------:R-:W-:Y:S01]  /*1730*/  UMOV UR39, 0x80000020 ;  /* 0x8000002000277882 */ /* 0x000fe20000000000 */
[----:B------:R-:W-:Y:S01]  /*1740*/  UMOV UR8, UR36 ;  /* 0x0000002400087c82 */ /* 0x000fe20008000000 */
[----:B------:R-:W-:Y:S01]  /*1750*/  USHF.R.U32.HI UR4, URZ, 0x4, UR4 ;  /* 0x000000043f047899 */ /* 0x000fe20008011604 */
[----:B------:R-:W-:Y:S01]  /*1760*/  LEA.HI R18, R18, R27, RZ, 0x2 ;  /* 0x0000001b12127211 */ /* 0x000fe200078f10ff */
[----:B------:R-:W-:Y:S01]  /*1770*/  UMOV UR9, UR37 ;  /* 0x0000002500097c82 */ /* 0x000fe20008000000 */
[----:B------:R-:W-:Y:S01]  /*1780*/  UMOV UR11, 0x80000020 ;  /* 0x80000020000b7882 */ /* 0x000fe20000000000 */
[----:B------:R-:W-:Y:S01]  /*1790*/  ULOP3.LUT UR4, UR4, 0x3fff, URZ, 0xc0, !UPT ;  /* 0x00003fff04047892 */ /* 0x000fe2000f8ec03f */
[----:B01----:R-:W-:Y:S01]  /*17a0*/  LOP3.LUT R0, R17, 0xffffff80, RZ, 0xc0, !PT ;  /* 0xffffff8011007812 */ /* 0x003fe200078ec0ff */
[----:B------:R-:W-:Y:S01]  /*17b0*/  UMOV UR12, UR36 ;  /* 0x00000024000c7c82 */ /* 0x000fe20008000000 */
[----:B------:R-:W-:Y:S01]  /*17c0*/  LOP3.LUT R18, R18, 0xfffffffc, RZ, 0xc0, !PT ;  /* 0xfffffffc12127812 */ /* 0x000fe200078ec0ff */
[----:B------:R-:W-:Y:S01]  /*17d0*/  ULOP3.LUT UR16, UR4, 0x10000, URZ, 0xfc, !UPT ;  /* 0x0001000004107892 */ /* 0x000fe2000f8efc3f */
[----:B------:R-:W-:Y:S01]  /*17e0*/  IMAD.U32 R112, RZ, RZ, UR48 ;  /* 0x00000030ff707e24 */ /* 0x000fe2000f8e00ff */
[----:B------:R-:W-:Y:S01]  /*17f0*/  UMOV UR13, UR37 ;  /* 0x00000025000d7c82 */ /* 0x000fe20008000000 */
[C---:B------:R-:W-:Y:S01]  /*1800*/  IMAD.IADD R4, R27.reuse, 0x1, -R0 ;  /* 0x000000011b047824 */ /* 0x040fe200078e0a00 */
[----:B------:R-:W-:Y:S01]  /*1810*/  UIADD3 UR10, UR16, 0x180, URZ ;  /* 0x00000180100a7890 */ /* 0x000fe2000fffe03f */
[----:B------:R-:W-:Y:S01]  /*1820*/  IMAD.IADD R18, R27, 0x1, -R18 ;  /* 0x000000011b127824 */ /* 0x000fe200078e0a12 */
[----:B------:R-:W-:Y:S01]  /*1830*/  UIADD3 UR14, UR16, 0x200, URZ ;  /* 0x00000200100e7890 */ /* 0x000fe2000fffe03f */
[----:B------:R-:W-:Y:S01]  /*1840*/  IMAD.HI R0, R19, 0x55555556, RZ ;  /* 0x5555555613007827 */ /* 0x000fe200078e02ff */
[----:B------:R-:W-:Y:S01]  /*1850*/  UMOV UR38, UR16 ;  /* 0x0000001000267c82 */ /* 0x000fe20008000000 */
[----:B------:R-:W-:Y:S01]  /*1860*/  UMOV UR15, 0x80000020 ;  /* 0x80000020000f7882 */ /* 0x000fe20000000000 */
[----:B------:R-:W-:Y:S01]  /*1870*/  QGMMA.64x32x32.F32.E4M3.E4M3 R88, gdesc[UR36], RZ, !UPT, gsb0 ;  /* 0x00600000245879f3 */ /* 0x000fe2000c0008ff */
[----:B------:R-:W-:Y:S01]  /*1880*/  UIADD3 UR38, UR16, 0x80, URZ ;  /* 0x0000008010267890 */ /* 0x000fe2000fffe03f */
[----:B------:R-:W-:Y:S01]  /*1890*/  SHF.R.S32.HI R3, RZ, 0x1f, R4 ;  /* 0x0000001fff037819 */ /* 0x000fe20000011404 */
[----:B------:R-:W-:Y:S01]  /*18a0*/  UMOV UR39, 0x80000020 ;  /* 0x8000002000277882 */ /* 0x000fe20000000000 */
[----:B------:R-:W-:Y:S01]  /*18b0*/  UIADD3 UR4, UR53, 0x2, URZ ;  /* 0x0000000235047890 */ /* 0x000fe2000fffe03f */
[----:B------:R-:W-:Y:S01]  /*18c0*/  LEA.HI R6, R0, R0, RZ, 0x1 ;  /* 0x0000000000067211 */ /* 0x000fe200078f08ff */
[----:B------:R-:W-:Y:S01]  /*18d0*/  UIADD3 UR6, UR16, 0x2, URZ ;  /* 0x0000000210067890 */ /* 0x000fe2000fffe03f */
[CC--:B------:R-:W-:Y:S01]  /*18e0*/  LEA.HI R2, R3.reuse, R4.reuse, RZ, 0x2 ;  /* 0x0000000403027211 */ /* 0x0c0fe200078f10ff */
[----:B------:R-:W-:Y:S01]  /*18f0*/  ULDC UR5, c[0x0][0x448] ;  /* 0x0001120000057ab9 */ /* 0x000fe20000000800 */
[----:B------:R-:W-:Y:S01]  /*1900*/  UMOV UR7, 0x80000020 ;  /* 0x8000002000077882 */ /* 0x000fe20000000000 */
[----:B------:R-:W-:Y:S01]  /*1910*/  UISETP.NE.AND UP0, UPT, UR5, 0x1, UPT ;  /* 0x000000010500788c */ /* 0x000fe2000bf05270 */
[----:B------:R-:W-:Y:S01]  /*1920*/  LEA.HI R3, R3, R4, RZ, 0x5 ;  /* 0x0000000403037211 */ /* 0x000fe200078f28ff */
[----:B------:R-:W-:Y:S01]  /*1930*/  IMAD R6, R6, -0x3, R19 ;  /* 0xfffffffd06067824 */ /* 0x000fe200078e0213 */
[----:B------:R-:W-:Y:S01]  /*1940*/  UMOV UR5, 0x80000020 ;  /* 0x8000002000057882 */ /* 0x000fe20000000000 */
[----:B------:R-:W-:-:S02]  /*1950*/  SHF.R.S32.HI R0, RZ, 0x2, R2 ;  /* 0x00000002ff007819 */ /* 0x000fc40000011402 */
[----:B------:R-:W-:Y:S02]  /*1960*/  SHF.R.S32.HI R5, RZ, 0x1f, R2 ;  /* 0x0000001fff057819 */ /* 0x000fe40000011402 */
[----:B------:R-:W-:Y:S02]  /*1970*/  SHF.R.S32.HI R3, RZ, 0x5, R3 ;  /* 0x00000005ff037819 */ /* 0x000fe40000011403 */
[----:B------:R-:W-:Y:S02]  /*1980*/  LEA.HI R5, R5, R0, RZ, 0x3 ;  /* 0x0000000005057211 */ /* 0x000fe400078f18ff */
[----:B------:R-:W-:Y:S02]  /*1990*/  LEA.HI R7, R18, R18, RZ, 0x1 ;  /* 0x0000001212077211 */ /* 0x000fe400078f08ff */
[----:B------:R-:W-:Y:S02]  /*19a0*/  LEA R3, R3, UR52, 0x4 ;  /* 0x0000003403037c11 */ /* 0x000fe4000f8e20ff */
[----:B------:R-:W-:-:S02]  /*19b0*/  LOP3.LUT R5, R5, 0xfffffff8, RZ, 0xc0, !PT ;  /* 0xfffffff805057812 */ /* 0x000fc400078ec0ff */
[----:B------:R-:W-:Y:S02]  /*19c0*/  LOP3.LUT R7, R7, 0x1ffffffe, RZ, 0xc0, !PT ;  /* 0x1ffffffe07077812 */ /* 0x000fe400078ec0ff */
[----:B------:R-:W-:Y:S02]  /*19d0*/  IADD3 R3, R3, R0, -R5 ;  /* 0x0000000003037210 */ /* 0x000fe40007ffe805 */
[----:B------:R-:W-:Y:S01]  /*19e0*/  PLOP3.LUT P2, PT, PT, PT, UP0, 0x80, 0x0 ;  /* 0x000000000000781c */ /* 0x000fe20003f4f008 */
[----:B------:R-:W-:Y:S02]  /*19f0*/  IMAD.IADD R0, R18, 0x1, -R7 ;  /* 0x0000000112007824 */ /* 0x000fe400078e0a07 */
[----:B------:R-:W-:-:S04]  /*1a00*/  IMAD R3, R6, 0x40, R3 ;  /* 0x0000004006037824 */ /* 0x000fc800078e0203 */
[----:B------:R-:W-:-:S04]  /*1a10*/  IMAD R0, R0, 0x8, R3 ;  /* 0x0000000800007824 */ /* 0x000fc800078e0203 */
[----:B------:R-:W-:Y:S01]  /*1a20*/  IMAD.MOV.U32 R14, RZ, RZ, R0 ;  /* 0x000000ffff0e7224 */ /* 0x000fe200078e0000 */
[----:B------:R-:W-:Y:S02]  /*1a30*/  WARPGROUP.DEPBAR.LE gsb0, 0x0 ;  /* 0x00008000000079c5 */ /* 0x000fe40000010000 */
[----:B------:R-:W-:-:S06]  /*1a40*/  WARPGROUP.ARRIVE ;  /* 0x00000000000079c5 */ /* 0x000fcc0000000000 */
[----:B------:R-:W-:Y:S01]  /*1a50*/  QGMMA.64x32x32.F32.E4M3.E4M3 R72, gdesc[UR36], RZ, !UPT, gsb0 ;  /* 0x00600000244879f3 */ /* 0x000fe2000c0008ff */
[----:B------:R-:W-:Y:S01]  /*1a60*/  UIADD3 UR38, UR16, 0x100, URZ ;  /* 0x0000010010267890 */ /* 0x000fe2000fffe03f */
[----:B------:R-:W-:Y:S01]  /*1a70*/  UMOV UR39, 0x80000020 ;  /* 0x8000002000277882 */ /* 0x000fe20000000000 */
[----:B------:R-:W-:Y:S02]  /*1a80*/  WARPGROUP.DEPBAR.LE gsb0, 0x0 ;  /* 0x00008000000079c5 */ /* 0x000fe40000010000 */
[----:B------:R-:W-:-:S06]  /*1a90*/  WARPGROUP.ARRIVE ;  /* 0x00000000000079c5 */ /* 0x000fcc0000000000 */
[----:B------:R-:W-:Y:S03]  /*1aa0*/  QGMMA.64x32x32.F32.E4M3.E4M3 R56, gdesc[UR36], RZ, !UPT, gsb0 ;  /* 0x00600000243879f3 */ /* 0x000fe6000c0008ff */
[----:B------:R-:W-:Y:S02]  /*1ab0*/  WARPGROUP.DEPBAR.LE gsb0, 0x0 ;  /* 0x00008000000079c5 */ /* 0x000fe40000010000 */
[----:B------:R-:W-:-:S06]  /*1ac0*/  WARPGROUP.ARRIVE ;  /* 0x00000000000079c5 */ /* 0x000fcc0000000000 */
[----:B------:R-:W-:Y:S01]  /*1ad0*/  QGMMA.64x32x32.F32.E4M3.E4M3 R40, gdesc[UR8], RZ, !UPT, gsb0 ;  /* 0x00600000082879f3 */ /* 0x000fe2000c0008ff */
[----:B------:R-:W-:Y:S01]  /*1ae0*/  ULDC UR9, c[0x0][0x288] ;  /* 0x0000a20000097ab9 */ /* 0x000fe20000000800 */
[----:B------:R-:W-:Y:S01]  /*1af0*/  @UP0 ULDC UR10, c[0x0][0x450] ;  /* 0x00011400000a0ab9 */ /* 0x000fe20000000800 */
[----:B------:R-:W0:Y:S01]  /*1b00*/  S2UR UR8, SR_CgaCtaId ;  /* 0x00000000000879c3 */ /* 0x000e220000008800 */
[----:B------:R-:W-:Y:S02]  /*1b10*/  WARPGROUP.DEPBAR.LE gsb0, 0x0 ;  /* 0x00008000000079c5 */ /* 0x000fe40000010000 */
[----:B------:R-:W-:-:S06]  /*1b20*/  WARPGROUP.ARRIVE ;  /* 0x00000000000079c5 */ /* 0x000fcc0000000000 */
[----:B------:R-:W-:Y:S03]  /*1b30*/  QGMMA.64x32x32.F32.E4M3.E4M3 R24, gdesc[UR12], RZ, !UPT, gsb0 ;  /* 0x006000000c1879f3 */ /* 0x000fe6000c0008ff */
[----:B------:R-:W-:Y:S02]  /*1b40*/  WARPGROUP.DEPBAR.LE gsb0, 0x0 ;  /* 0x00008000000079c5 */ /* 0x000fe40000010000 */
[----:B------:R-:W-:-:S06]  /*1b50*/  WARPGROUP.ARRIVE ;  /* 0x00000000000079c5 */ /* 0x000fcc0000000000 */
[----:B------:R-:W-:Y:S01]  /*1b60*/  QGMMA.64x32x32.F32.E4M3.E4M3 R88, gdesc[UR4], R88, gsb0 ;  /* 0x00600000045879f3 */ /* 0x000fe20008000858 */
[----:B------:R-:W-:Y:S01]  /*1b70*/  @UP0 ULDC UR6, c[0x0][0x44c] ;  /* 0x0001130000060ab9 */ /* 0x000fe20000000800 */
[----:B------:R-:W-:Y:S01]  /*1b80*/  @UP0 ULDC UR7, c[0x0][0x450] ;  /* 0x0001140000070ab9 */ /* 0x000fe20000000800 */
[----:B------:R-:W-:Y:S01]  /*1b90*/  @P2 IMAD.HI.U32 R3, R0, UR6, RZ ;  /* 0x0000000600032c27 */ /* 0x000fe2000f8e00ff */
[----:B------:R-:W-:-:S04]  /*1ba0*/  UIADD3 UR6, UR16, 0x82, URZ ;  /* 0x0000008210067890 */ /* 0x000fc8000fffe03f */
[----:B------:R-:W-:Y:S01]  /*1bb0*/  @P2 SHF.R.U32.HI R14, RZ, UR7, R3 ;  /* 0x00000007ff0e2c19 */ /* 0x000fe20008011603 */
[----:B------:R-:W-:Y:S01]  /*1bc0*/  UMOV UR7, 0x80000020 ;  /* 0x8000002000077882 */ /* 0x000fe20000000000 */
[----:B------:R-:W-:Y:S01]  /*1bd0*/  LOP3.LUT R3, R2, 0x7ffffffc, RZ, 0xc0, !PT ;  /* 0x7ffffffc02037812 */ /* 0x000fe200078ec0ff */
[----:B------:R-:W-:Y:S02]  /*1be0*/  IMAD.U32 R2, RZ, RZ, UR51 ;  /* 0x00000033ff027e24 */ /* 0x000fe4000f8e00ff */
[----:B------:R-:W1:Y:S02]  /*1bf0*/  SHFL.IDX PT, R5, R14, 0x1, 0x1c1f ;  /* 0x003c1f000e057f89 */ /* 0x000e6400000e0000 */
[----:B------:R-:W-:Y:S01]  /*1c00*/  IMAD.IADD R4, R4, 0x1, -R3 ;  /* 0x0000000104047824 */ /* 0x000fe200078e0a03 */
[----:B------:R-:W-:Y:S02]  /*1c10*/  WARPGROUP.DEPBAR.LE gsb0, 0x0 ;  /* 0x00008000000079c5 */ /* 0x000fe40000010000 */
[----:B------:R-:W-:-:S06]  /*1c20*/  WARPGROUP.ARRIVE ;  /* 0x00000000000079c5 */ /* 0x000fcc0000000000 */
[----:B------:R-:W-:Y:S01]  /*1c30*/  QGMMA.64x32x32.F32.E4M3.E4M3 R72, gdesc[UR4], R72, gsb0 ;  /* 0x00600000044879f3 */ /* 0x000fe20008000848 */
[----:B------:R-:W-:Y:S01]  /*1c40*/  UIMAD UR6, UR50, -0xa0, UR51 ;  /* 0xffffff60320678a4 */ /* 0x000fe2000f8e0233 */
[----:B------:R-:W-:-:S03]  /*1c50*/  UMOV UR7, 0xffffff60 ;  /* 0xffffff6000077882 */ /* 0x000fc60000000000 */
[----:B------:R-:W-:Y:S02]  /*1c60*/  UIADD3 UR6, UR6, 0xa0, URZ ;  /* 0x000000a006067890 */ /* 0x000fe4000fffe03f */
[----:B------:R-:W-:Y:S02]  /*1c70*/  UIMAD UR7, UR50, UR7, 0xa1 ;  /* 0x000000a1320774a4 */ /* 0x000fe4000f8e0207 */
[----:B------:R-:W-:Y:S02]  /*1c80*/  UIADD3 UR50, UR50, -0x2, URZ ;  /* 0xfffffffe32327890 */ /* 0x000fe4000fffe03f */
[----:B------:R-:W-:Y:S01]  /*1c90*/  IMAD.U32 R3, RZ, RZ, UR6 ;  /* 0x00000006ff037e24 */ /* 0x000fe2000f8e00ff */
[----:B------:R-:W-:Y:S01]  /*1ca0*/  UIADD3 UR6, UR16, 0x102, URZ ;  /* 0x0000010210067890 */ /* 0x000fe2000fffe03f */
[----:B------:R-:W-:Y:S01]  /*1cb0*/  IMAD.U32 R13, RZ, RZ, UR7 ;  /* 0x00000007ff0d7e24 */ /* 0x000fe2000f8e00ff */
[----:B------:R-:W-:Y:S01]  /*1cc0*/  UMOV UR7, 0x80000020 ;  /* 0x8000002000077882 */ /* 0x000fe20000000000 */
[----:B------:R-:W-:-:S02]  /*1cd0*/  IMAD R12, R4, -0x2, R3 ;  /* 0xfffffffe040c7824 */ /* 0x000fc400078e0203 */
[----:B------:R-:W-:-:S05]  /*1ce0*/  IMAD R13, R4, -0x2, R13 ;  /* 0xfffffffe040d7824 */ /* 0x000fca00078e020d */
[----:B------:R-:W-:-:S04]  /*1cf0*/  IADD3 R13, R13, -UR9, R2 ;  /* 0x800000090d0d7c10 */ /* 0x000fc8000fffe002 */
[----:B-1----:R-:W-:-:S04]  /*1d00*/  VIADDMNMX R2, R5, R13, R12, PT ;  /* 0x0000000d05027246 */ /* 0x002fc8000380010c */
[C---:B------:R-:W-:Y:S02]  /*1d10*/  ISETP.GT.AND P3, PT, R2.reuse, RZ, PT ;  /* 0x000000ff0200720c */ /* 0x040fe40003f64270 */
[C---:B------:R-:W-:Y:S02]  /*1d20*/  ISETP.GT.AND P4, PT, R2.reuse, 0x1, PT ;  /* 0x000000010200780c */ /* 0x040fe40003f84270 */
[----:B------:R-:W-:Y:S02]  /*1d30*/  ISETP.GT.AND P5, PT, R2, 0x8, PT ;  /* 0x000000080200780c */ /* 0x000fe40003fa4270 */
[----:B------:R-:W-:Y:S02]  /*1d40*/  FSEL R106, R90, -INF , P3 ;  /* 0xff8000005a6a7808 */ /* 0x000fe40001800000 */
[----:B------:R-:W-:Y:S02]  /*1d50*/  FSEL R8, R91, -INF , P4 ;  /* 0xff8000005b087808 */ /* 0x000fe40002000000 */
        /* <DEDUP_REMOVED lines=9> */
[----:B------:R-:W-:Y:S01]  /*1df0*/  ISETP.GT.AND P4, PT, R2, 0x18, PT ;  /* 0x000000180200780c */ /* 0x000fe20003f84270 */
[----:B------:R-:W-:Y:S02]  /*1e00*/  WARPGROUP.DEPBAR.LE gsb0, 0x0 ;  /* 0x00008000000079c5 */ /* 0x000fe40000010000 */
[----:B------:R-:W-:Y:S01]  /*1e10*/  WARPGROUP.ARRIVE ;  /* 0x00000000000079c5 */ /* 0x000fe20000000000 */
[----:B------:R-:W-:Y:S02]  /*1e20*/  FSEL R108, R99, -INF , P3 ;  /* 0xff800000636c7808 */ /* 0x000fe40001800000 */
[----:B------:R-:W-:-:S02]  /*1e30*/  FMNMX.FTZ R3, R98, R3, !PT ;  /* 0x0000000362037209 */ /* 0x000fc40007810000 */
[----:B------:R-:W-:Y:S01]  /*1e40*/  ISETP.GT.AND P3, PT, R2, 0x19, PT ;  /* 0x000000190200780c */ /* 0x000fe20003f64270 */
[----:B------:R-:W-:Y:S01]  /*1e50*/  QGMMA.64x32x32.F32.E4M3.E4M3 R56, gdesc[UR4], R56, gsb0 ;  /* 0x00600000043879f3 */ /* 0x000fe20008000838 */
[----:B------:R-:W-:Y:S01]  /*1e60*/  UIADD3 UR6, UR16, 0x182, URZ ;  /* 0x0000018210067890 */ /* 0x000fe2000fffe03f */
[----:B------:R-:W-:Y:S01]  /*1e70*/  FSEL R102, R102, -INF , P4 ;  /* 0xff80000066667808 */ /* 0x000fe20002000000 */
[----:B------:R-:W-:Y:S01]  /*1e80*/  UMOV UR7, 0x80000020 ;  /* 0x8000002000077882 */ /* 0x000fe20000000000 */
        /* <DEDUP_REMOVED lines=29> */
[----:B------:R-:W-:Y:S01]  /*2060*/  WARPGROUP.ARRIVE ;  /* 0x00000000000079c5 */ /* 0x000fe20000000000 */
[----:B------:R-:W-:Y:S02]  /*2070*/  ISETP.GT.AND P3, PT, R2, 0x41, PT ;  /* 0x000000410200780c */ /* 0x000fe40003f64270 */
[----:B------:R-:W-:Y:S02]  /*2080*/  FSEL R74, R58, -INF , P4 ;  /* 0xff8000003a4a7808 */ /* 0x000fe40002000000 */
[----:B------:R-:W-:Y:S01]  /*2090*/  FMNMX.FTZ R3, R22, R3, !PT ;  /* 0x0000000316037209 */ /* 0x000fe20007810000 */
[----:B------:R-:W-:Y:S01]  /*20a0*/  QGMMA.64x32x32.F32.E4M3.E4M3 R40, gdesc[UR4], R40, gsb0 ;  /* 0x00600000042879f3 */ /* 0x000fe20008000828 */
        /* <DEDUP_REMOVED lines=24> */
[----:B------:R-:W-:Y:S01]  /*2230*/  FMNMX.FTZ R3, R71, R110, !PT ;  /* 0x0000006e47037209 */ /* 0x000fe20007810000 */
[----:B------:R-:W-:Y:S02]  /*2240*/  WARPGROUP.DEPBAR.LE gsb0, 0x0 ;  /* 0x00008000000079c5 */ /* 0x000fe40000010000 */
[----:B------:R-:W-:Y:S01]  /*2250*/  WARPGROUP.ARRIVE ;  /* 0x00000000000079c5 */ /* 0x000fe20000000000 */
[----:B------:R-:W-:Y:S02]  /*2260*/  FSEL R42, R42, -INF , P4 ;  /* 0xff8000002a2a7808 */ /* 0x000fe40002000000 */
[----:B------:R-:W-:-:S02]  /*2270*/  ISETP.GT.AND P4, PT, R2, 0x68, PT ;  /* 0x000000680200780c */ /* 0x000fc40003f84270 */
[----:B------:R-:W-:Y:S01]  /*2280*/  FSEL R43, R43, -INF , P3 ;  /* 0xff8000002b2b7808 */ /* 0x000fe20001800000 */
[----:B------:R-:W-:Y:S01]  /*2290*/  QGMMA.64x32x32.F32.E4M3.E4M3 R24, gdesc[UR4], R24, gsb0 ;  /* 0x00600000041879f3 */ /* 0x000fe20008000818 */
[----:B------:R-:W-:Y:S01]  /*22a0*/  FMNMX.FTZ R110, R42, R3, !PT ;  /* 0x000000032a6e7209 */ /* 0x000fe20007810000 */
[----:B------:R-:W-:Y:S01]  /*22b0*/  @UP0 ULDC UR6, c[0x0][0x44c] ;  /* 0x0001130000060ab9 */ /* 0x000fe20000000800 */
[----:B------:R-:W-:Y:S01]  /*22c0*/  ISETP.GT.AND P3, PT, R2, 0x69, PT ;  /* 0x000000690200780c */ /* 0x000fe20003f64270 */
[----:B------:R-:W-:Y:S01]  /*22d0*/  UIMAD.WIDE.U32 UR6, UR52, UR6, URZ ;  /* 0x00000006340672a5 */ /* 0x000fe2000f8e003f */
[----:B------:R-:W-:Y:S02]  /*22e0*/  FSEL R46, R46, -INF , P4 ;  /* 0xff8000002e2e7808 */ /* 0x000fe40002000000 */
[----:B------:R-:W-:Y:S01]  /*22f0*/  FMNMX.FTZ R3, R43, R110, !PT ;  /* 0x0000006e2b037209 */ /* 0x000fe20007810000 */
[----:B------:R-:W-:Y:S01]  /*2300*/  @UP0 USHF.R.U32.HI UR52, URZ, UR10, UR7 ;  /* 0x0000000a3f340299 */ /* 0x000fe20008011607 */
[----:B------:R-:W-:-:S02]  /*2310*/  ISETP.GT.AND P4, PT, R2, 0x70, PT ;  /* 0x000000700200780c */ /* 0x000fc40003f84270 */
[----:B------:R-:W-:Y:S01]  /*2320*/  FSEL R47, R47, -INF , P3 ;  /* 0xff8000002f2f7808 */ /* 0x000fe20001800000 */
[----:B------:R-:W-:Y:S01]  /*2330*/  UIADD3 UR6, UR52, -UR9, UR51 ;  /* 0x8000000934067290 */ /* 0x000fe2000fffe033 */
[----:B------:R-:W-:Y:S01]  /*2340*/  FMNMX.FTZ R110, R46, R3, !PT ;  /* 0x000000032e6e7209 */ /* 0x000fe20007810000 */
[----:B------:R-:W-:Y:S01]  /*2350*/  UMOV UR10, URZ ;  /* 0x0000003f000a7c82 */ /* 0x000fe20008000000 */
[----:B------:R-:W-:Y:S01]  /*2360*/  ISETP.GT.AND P3, PT, R2, 0x71, PT ;  /* 0x000000710200780c */ /* 0x000fe20003f64270 */
[----:B------:R-:W-:Y:S01]  /*2370*/  UIMAD.WIDE UR6, UR6, 0x66666667, URZ ;  /* 0x66666667060678a5 */ /* 0x000fe2000f8e023f */
[----:B------:R-:W-:Y:S01]  /*2380*/  FSEL R50, R50, -INF , P4 ;  /* 0xff80000032327808 */ /* 0x000fe20002000000 */
[----:B------:R-:W-:Y:S01]  /*2390*/  UMOV UR9, URZ ;  /* 0x0000003f00097c82 */ /* 0x000fe20008000000 */
[----:B------:R-:W-:Y:S01]  /*23a0*/  FMNMX.FTZ R3, R47, R110, !PT ;  /* 0x0000006e2f037209 */ /* 0x000fe20007810000 */
[----:B------:R-:W-:Y:S01]  /*23b0*/  USHF.R.U32.HI UR6, URZ, 0x1f, UR7 ;  /* 0x0000001f3f067899 */ /* 0x000fe20008011607 */
[----:B------:R-:W-:-:S02]  /*23c0*/  ISETP.GT.AND P4, PT, R2, 0x78, PT ;  /* 0x000000780200780c */ /* 0x000fc40003f84270 */
[----:B------:R-:W-:Y:S01]  /*23d0*/  FSEL R51, R51, -INF , P3 ;  /* 0xff80000033337808 */ /* 0x000fe20001800000 */
[----:B------:R-:W-:Y:S01]  /*23e0*/  ULEA.HI.SX32 UR6, UR7, UR6, 0x1a ;  /* 0x0000000607067291 */ /* 0x000fe2000f8fd23f */
[----:B------:R-:W-:Y:S02]  /*23f0*/  FMNMX.FTZ R110, R50, R3, !PT ;  /* 0x00000003326e7209 */ /* 0x000fe40007810000 */
[----:B------:R-:W-:Y:S01]  /*2400*/  ISETP.GT.AND P3, PT, R2, 0x79, PT ;  /* 0x000000790200780c */ /* 0x000fe20003f64270 */
[----:B------:R-:W-:Y:S01]  /*2410*/  UISETP.LT.AND UP1, UPT, UR47, UR6, UPT ;  /* 0x000000062f00728c */ /* 0x000fe2000bf21270 */
[----:B------:R-:W-:Y:S02]  /*2420*/  FSEL R54, R54, -INF , P4 ;  /* 0xff80000036367808 */ /* 0x000fe40002000000 */
[----:B------:R-:W-:Y:S01]  /*2430*/  FMNMX.FTZ R3, R51, R110, !PT ;  /* 0x0000006e33037209 */ /* 0x000fe20007810000 */
[----:B------:R-:W-:Y:S01]  /*2440*/  USEL UR11, UR47, UR6, !UP1 ;  /* 0x000000062f0b7287 */ /* 0x000fe2000c800000 */
[----:B------:R-:W-:-:S02]  /*2450*/  ISETP.GT.AND P4, PT, R2, 0x80, PT ;  /* 0x000000800200780c */ /* 0x000fc40003f84270 */
[----:B------:R-:W-:Y:S01]  /*2460*/  FSEL R55, R55, -INF , P3 ;  /* 0xff80000037377808 */ /* 0x000fe20001800000 */
[----:B------:R-:W-:Y:S01]  /*2470*/  UISETP.GE.AND UP1, UPT, UR50, UR11, UPT ;  /* 0x0000000b3200728c */ /* 0x000fe2000bf26270 */
[----:B------:R-:W-:Y:S02]  /*2480*/  FMNMX.FTZ R110, R54, R3, !PT ;  /* 0x00000003366e7209 */ /* 0x000fe40007810000 */
[----:B------:R-:W-:Y:S02]  /*2490*/  ISETP.GT.AND P3, PT, R2, 0x81, PT ;  /* 0x000000810200780c */ /* 0x000fe40003f64270 */
[----:B------:R-:W-:Y:S01]  /*24a0*/  FMNMX.FTZ R3, R55, R110, !PT ;  /* 0x0000006e37037209 */ /* 0x000fe20007810000 */
[----:B------:R-:W-:Y:S02]  /*24b0*/  WARPGROUP.DEPBAR.LE gsb0, 0x0 ;  /* 0x00008000000079c5 */ /* 0x000fe40000010000 */
        /* <DEDUP_REMOVED lines=21> */
[----:B------:R-:W1:Y:S03]  /*2610*/  SHFL.IDX PT, R39, R14, RZ, 0x1c1f ;  /* 0x001c1fff0e277589 */ /* 0x000e6600000e0000 */
[----:B------:R-:W-:-:S05]  /*2620*/  FMNMX.FTZ R9, R2, R3, !PT ;  /* 0x0000000302097209 */ /* 0x000fca0007810000 */
[----:B------:R-:W2:Y:S01]  /*2630*/  SHFL.BFLY PT, R110, R9, 0x2, 0x1f ;  /* 0x0c401f00096e7f89 */ /* 0x000ea200000e0000 */
[----:B-1----:R-:W-:-:S04]  /*2640*/  VIADDMNMX R39, R39, R13, R12, PT ;  /* 0x0000000d27277246 */ /* 0x002fc8000380010c */
[C---:B------:R-:W-:Y:S02]  /*2650*/  ISETP.GT.AND P4, PT, R39.reuse, 0x1, PT ;  /* 0x000000012700780c */ /* 0x040fe40003f84270 */
[----:B------:R-:W-:Y:S02]  /*2660*/  ISETP.GT.AND P5, PT, R39, 0x8, PT ;  /* 0x000000082700780c */ /* 0x000fe40003fa4270 */
[----:B--2---:R-:W-:Y:S02]  /*2670*/  FMNMX.FTZ R110, R9, R110, !PT ;  /* 0x0000006e096e7209 */ /* 0x004fe40007810000 */
[----:B------:R-:W-:Y:S02]  /*2680*/  FSEL R89, R89, -INF , P4 ;  /* 0xff80000059597808 */ /* 0x000fe40002000000 */
[----:B------:R-:W-:Y:S01]  /*2690*/  FSEL R92, R92, -INF , P5 ;  /* 0xff8000005c5c7808 */ /* 0x000fe20002800000 */
[----:B------:R-:W1:Y:S01]  /*26a0*/  SHFL.BFLY PT, R5, R110, 0x1, 0x1f ;  /* 0x0c201f006e057f89 */ /* 0x000e6200000e0000 */
        /* <DEDUP_REMOVED lines=8> */
[----:B-1----:R-:W-:Y:S02]  /*2730*/  FMNMX.FTZ R5, R110, R5, !PT ;  /* 0x000000056e057209 */ /* 0x002fe40007810000 */
[----:B------:R-:W-:Y:S02]  /*2740*/  ISETP.GT.AND P4, PT, R39, 0x31, PT ;  /* 0x000000312700780c */ /* 0x000fe40003f84270 */
[C---:B------:R-:W-:Y:S01]  /*2750*/  FSETP.NEU.FTZ.AND P3, PT, R5.reuse, -INF , PT ;  /* 0xff8000000500780b */ /* 0x040fe20003f7d000 */
[----:B------:R-:W-:Y:S01]  /*2760*/  FFMA.FTZ R3, R5, R112, -8 ;  /* 0xc100000005037423 */ /* 0x000fe20000010070 */
[----:B------:R-:W-:Y:S02]  /*2770*/  FSEL R81, R81, -INF , P4 ;  /* 0xff80000051517808 */ /* 0x000fe40002000000 */
[----:B------:R-:W-:-:S02]  /*2780*/  ISETP.GT.AND P4, PT, R39, 0x39, PT ;  /* 0x000000392700780c */ /* 0x000fc40003f84270 */
[----:B------:R-:W-:Y:S02]  /*2790*/  FSEL R3, R3, RZ, P3 ;  /* 0x000000ff03037208 */ /* 0x000fe40001800000 */
[----:B------:R-:W-:Y:S02]  /*27a0*/  ISETP.GT.AND P3, PT, R39, RZ, PT ;  /* 0x000000ff2700720c */ /* 0x000fe40003f64270 */
[----:B------:R-:W-:Y:S01]  /*27b0*/  FSEL R85, R85, -INF , P4 ;  /* 0xff80000055557808 */ /* 0x000fe20002000000 */
[--C-:B------:R-:W-:Y:S01]  /*27c0*/  FFMA.FTZ R14, R94, UR48, -R3.reuse ;  /* 0x000000305e0e7c23 */ /* 0x100fe20008010803 */
[----:B------:R-:W-:Y:S01]  /*27d0*/  FSEL R88, R88, -INF , P3 ;  /* 0xff80000058587808 */ /* 0x000fe20001800000 */
        /* <DEDUP_REMOVED lines=37> */
[----:B-1----:R-:W-:Y:S01]  /*2a30*/  FMNMX.FTZ R19, R73, R78, !PT ;  /* 0x0000004e49137209 */ /* 0x002fe20007810000 */
        /* <DEDUP_REMOVED lines=12> */
[----:B------:R-:W-:Y:S01]  /*2b00*/  FFMA.FTZ R38, R38, UR48, -R3 ;  /* 0x0000003026267c23 */ /* 0x000fe20008010803 */
[----:B------:R-:W-:Y:S01]  /*2b10*/  FSEL R84, R84, -INF , P3 ;  /* 0xff80000054547808 */ /* 0x000fe20001800000 */
[----:B------:R-:W-:Y:S01]  /*2b20*/  MUFU.EX2 R7, R7 ;  /* 0x0000000700077308 */ /* 0x000fe20000000800 */
[----:B--2---:R-:W-:-:S02]  /*2b30*/  FMNMX.FTZ R21, R81, R78, !PT ;  /* 0x0000004e51157209 */ /* 0x004fc40007810000 */
[C---:B------:R-:W-:Y:S02]  /*2b40*/  ISETP.GT.AND P3, PT, R39.reuse, 0x40, PT ;  /* 0x000000402700780c */ /* 0x040fe40003f64270 */
        /* <DEDUP_REMOVED lines=19> */
[----:B------:R-:W-:Y:S01]  /*2c80*/  FMNMX.FTZ R23, R61, R78, !PT ;  /* 0x0000004e3d177209 */ /* 0x000fe20007810000 */
[----:B------:R-:W-:Y:S01]  /*2c90*/  FFMA.FTZ R78, R71, UR48, -R3 ;  /* 0x00000030474e7c23 */ /* 0x000fe20008010803 */
[----:B------:R-:W-:-:S02]  /*2ca0*/  ISETP.GT.AND P3, PT, R39, 0x58, PT ;  /* 0x000000582700780c */ /* 0x000fc40003f64270 */
[----:B------:R-:W-:Y:S01]  /*2cb0*/  FSEL R65, R65, -INF , P4 ;  /* 0xff80000041417808 */ /* 0x000fe20002000000 */
[----:B------:R-:W-:Y:S01]  /*2cc0*/  MUFU.EX2 R11, R11 ;  /* 0x0000000b000b7308 */ /* 0x000fe20000000800 */
[----:B------:R-:W-:Y:S02]  /*2cd0*/  FMNMX.FTZ R74, R64, R23, !PT ;  /* 0x00000017404a7209 */ /* 0x000fe40007810000 */
[----:B------:R-:W-:Y:S02]  /*2ce0*/  ISETP.GT.AND P4, PT, R39, 0x59, PT ;  /* 0x000000592700780c */ /* 0x000fe40003f84270 */
[----:B------:R-:W-:Y:S02]  /*2cf0*/  FSEL R68, R68, -INF , P3 ;  /* 0xff80000044447808 */ /* 0x000fe40001800000 */
[----:B------:R-:W-:Y:S01]  /*2d00*/  FMNMX.FTZ R59, R65, R74, !PT ;  /* 0x0000004a413b7209 */ /* 0x000fe20007810000 */
[----:B------:R2:W-:Y:S01]  /*2d10*/  MUFU.EX2 R23, R63 ;  /* 0x0000003f00177308 */ /* 0x0005e20000000800 */
[----:B------:R-:W-:-:S02]  /*2d20*/  FSEL R69, R69, -INF , P4 ;  /* 0xff80000045457808 */ /* 0x000fc40002000000 */
        /* <DEDUP_REMOVED lines=8> */
[----:B------:R3:W-:Y:S01]  /*2db0*/  MUFU.EX2 R40, R75 ;  /* 0x0000004b00287308 */ /* 0x0007e20000000800 */
[----:B--2---:R-:W-:Y:S01]  /*2dc0*/  FMNMX.FTZ R63, R59, R74, !PT ;  /* 0x0000004a3b3f7209 */ /* 0x004fe20007810000 */
[--C-:B------:R-:W-:Y:S01]  /*2dd0*/  FFMA.FTZ R74, R6, UR48, -R3.reuse ;  /* 0x00000030064a7c23 */ /* 0x100fe20008010803 */
[C---:B------:R-:W-:Y:S01]  /*2de0*/  ISETP.GT.AND P4, PT, R39.reuse, 0x69, PT ;  /* 0x000000692700780c */ /* 0x040fe20003f84270 */
        /* <DEDUP_REMOVED lines=10> */
[----:B---3--:R-:W-:Y:S02]  /*2e90*/  FMNMX.FTZ R75, R45, R6, !PT ;  /* 0x000000062d4b7209 */ /* 0x008fe40007810000 */
[----:B------:R-:W-:-:S02]  /*2ea0*/  ISETP.GT.AND P3, PT, R39, 0x78, PT ;  /* 0x000000782700780c */ /* 0x000fc40003f64270 */
[----:B------:R-:W-:Y:S01]  /*2eb0*/  FSEL R63, R49, -INF , P4 ;  /* 0xff800000313f7808 */ /* 0x000fe20002000000 */
[--C-:B------:R-:W-:Y:S01]  /*2ec0*/  FFMA.FTZ R49, R66, UR48, -R3.reuse ;  /* 0x0000003042317c23 */ /* 0x100fe20008010803 */
[----:B------:R-:W-:Y:S01]  /*2ed0*/  FMNMX.FTZ R6, R62, R75, !PT ;  /* 0x0000004b3e067209 */ /* 0x000fe20007810000 */
[----:B------:R2:W-:Y:S01]  /*2ee0*/  MUFU.EX2 R48, R74 ;  /* 0x0000004a00307308 */ /* 0x0005e20000000800 */
[----:B------:R-:W-:Y:S02]  /*2ef0*/  ISETP.GT.AND P4, PT, R39, 0x79, PT ;  /* 0x000000792700780c */ /* 0x000fe40003f84270 */
[----:B------:R-:W-:Y:S02]  /*2f00*/  FSEL R52, R52, -INF , P3 ;  /* 0xff80000034347808 */ /* 0x000fe40001800000 */
[----:B------:R-:W-:Y:S02]  /*2f10*/  FMNMX.FTZ R75, R63, R6, !PT ;  /* 0x000000063f4b7209 */ /* 0x000fe40007810000 */
[----:B------:R-:W-:Y:S01]  /*2f20*/  FSEL R53, R53, -INF , P4 ;  /* 0xff80000035357808 */ /* 0x000fe20002000000 */
[----:B------:R-:W3:Y:S01]  /*2f30*/  MUFU.EX2 R14, R14 ;  /* 0x0000000e000e7308 */ /* 0x000ee20000000800 */
[----:B------:R-:W-:Y:S01]  /*2f40*/  ISETP.GT.AND P3, PT, R39, 0x80, PT ;  /* 0x000000802700780c */ /* 0x000fe20003f64270 */
[----:B--2---:R-:W-:Y:S01]  /*2f50*/  FFMA.FTZ R74, R67, UR48, -R3 ;  /* 0x00000030434a7c23 */ /* 0x004fe20008010803 */
[----:B------:R-:W-:-:S02]  /*2f60*/  FMNMX.FTZ R6, R52, R75, !PT ;  /* 0x0000004b34067209 */ /* 0x000fc40007810000 */
[----:B------:R-:W-:Y:S02]  /*2f70*/  ISETP.GT.AND P4, PT, R39, 0x81, PT ;  /* 0x000000812700780c */ /* 0x000fe40003f84270 */
[----:B------:R-:W-:Y:S01]  /*2f80*/  FSEL R66, R24, -INF , P3 ;  /* 0xff80000018427808 */ /* 0x000fe20001800000 */
[----:B------:R-:W-:Y:S01]  /*2f90*/  MUFU.EX2 R16, R16 ;  /* 0x0000001000107308 */ /* 0x000fe20000000800 */
[----:B------:R-:W-:Y:S02]  /*2fa0*/  FMNMX.FTZ R75, R53, R6, !PT ;  /* 0x00000006354b7209 */ /* 0x000fe40007810000 */
[----:B------:R-:W-:Y:S02]  /*2fb0*/  ISETP.GT.AND P3, PT, R39, 0x88, PT ;  /* 0x000000882700780c */ /* 0x000fe40003f64270 */
[----:B------:R-:W-:Y:S01]  /*2fc0*/  FSEL R67, R25, -INF , P4 ;  /* 0xff80000019437808 */ /* 0x000fe20002000000 */
[----:B------:R-:W-:Y:S01]  /*2fd0*/  FFMA.FTZ R25, R70, UR48, -R3 ;  /* 0x0000003046197c23 */ /* 0x000fe20008010803 */
[----:B------:R-:W-:Y:S01]  /*2fe0*/  FMNMX.FTZ R6, R66, R75, !PT ;  /* 0x0000004b42067209 */ /* 0x000fe20007810000 */
[----:B------:R2:W-:Y:S01]  /*2ff0*/  MUFU.EX2 R24, R74 ;  /* 0x0000004a00187308 */ /* 0x0005e20000000800 */
[----:B------:R-:W-:-:S02]  /*3000*/  ISETP.GT.AND P4, PT, R39, 0x89, PT ;  /* 0x000000892700780c */ /* 0x000fc40003f84270 */
[----:B------:R-:W-:Y:S02]  /*3010*/  FSEL R28, R28, -INF , P3 ;  /* 0xff8000001c1c7808 */ /* 0x000fe40001800000 */
[----:B------:R-:W-:Y:S02]  /*3020*/  FMNMX.FTZ R75, R67, R6, !PT ;  /* 0x00000006434b7209 */ /* 0x000fe40007810000 */
[----:B------:R-:W-:Y:S01]  /*3030*/  ISETP.GT.AND P3, PT, R39, 0x90, PT ;  /* 0x000000902700780c */ /* 0x000fe20003f64270 */
[----:B------:R-:W4:Y:S01]  /*3040*/  MUFU.EX2 R18, R18 ;  /* 0x0000001200127308 */ /* 0x000f220000000800 */
[----:B------:R-:W-:Y:S02]  /*3050*/  FSEL R29, R29, -INF , P4 ;  /* 0xff8000001d1d7808 */ /* 0x000fe40002000000 */
[----:B------:R-:W-:Y:S02]  /*3060*/  FMNMX.FTZ R6, R28, R75, !PT ;  /* 0x0000004b1c067209 */ /* 0x000fe40007810000 */
[----:B------:R-:W-:-:S02]  /*3070*/  ISETP.GT.AND P4, PT, R39, 0x91, PT ;  /* 0x000000912700780c */ /* 0x000fc40003f84270 */
[----:B------:R-:W-:Y:S01]  /*3080*/  FSEL R70, R32, -INF , P3 ;  /* 0xff80000020467808 */ /* 0x000fe20001800000 */
[----:B------:R-:W-:Y:S01]  /*3090*/  MUFU.EX2 R20, R20 ;  /* 0x0000001400147308 */ /* 0x000fe20000000800 */
[----:B------:R-:W-:Y:S02]  /*30a0*/  FMNMX.FTZ R75, R29, R6, !PT ;  /* 0x000000061d4b7209 */ /* 0x000fe40007810000 */
[----:B------:R-:W-:Y:S02]  /*30b0*/  ISETP.GT.AND P3, PT, R39, 0x98, PT ;  /* 0x000000982700780c */ /* 0x000fe40003f64270 */
        /* <DEDUP_REMOVED lines=10> */
[----:B--2---:R-:W-:Y:S01]  /*3160*/  FSEL R74, R37, -INF , P4 ;  /* 0xff800000254a7808 */ /* 0x004fe20002000000 */
[----:B------:R-:W-:Y:S01]  /*3170*/  FFMA.FTZ R50, R55, UR48, -R3 ;  /* 0x0000003037327c23 */ /* 0x000fe20008010803 */
[----:B------:R-:W-:Y:S01]  /*3180*/  FMNMX.FTZ R37, R39, R6, !PT ;  /* 0x0000000627257209 */ /* 0x000fe20007810000 */
[----:B------:R-:W-:Y:S01]  /*3190*/  MUFU.EX2 R32, R78 ;  /* 0x0000004e00207308 */ /* 0x000fe20000000800 */
[----:B-1----:R-:W-:-:S02]  /*31a0*/  F2FP.SATFINITE.E4M3.F32.PACK_AB_MERGE_C R153, R10, R9, RZ ;  /* 0x000000090a99723e */ /* 0x002fc400048070ff */
[----:B------:R-:W-:Y:S01]  /*31b0*/  FMNMX.FTZ R6, R74, R37, !PT ;  /* 0x000000254a067209 */ /* 0x000fe20007810000 */
[--C-:B------:R-:W-:Y:S01]  /*31c0*/  FFMA.FTZ R37, R46, UR48, -R3.reuse ;  /* 0x000000302e257c23 */ /* 0x100fe20008010803 */
[--C-:B------:R-:W-:Y:S01]  /*31d0*/  FFMA.FTZ R46, R51, UR48, -R3.reuse ;  /* 0x00000030332e7c23 */ /* 0x100fe20008010803 */
[----:B------:R-:W-:Y:S01]  /*31e0*/  FFMA.FTZ R3, R2, UR48, -R3 ;  /* 0x0000003002037c23 */ /* 0x000fe20008010803 */
[----:B---3--:R-:W-:Y:S01]  /*31f0*/  F2FP.SATFINITE.E4M3.F32.PACK_AB_MERGE_C R155, R14, R13, RZ ;  /* 0x0000000d0e9b723e */ /* 0x008fe200048070ff */
[----:B------:R-:W1:Y:S01]  /*3200*/  SHFL.BFLY PT, R75, R6, 0x2, 0x1f ;  /* 0x0c401f00064b7f89 */ /* 0x000e6200000e0000 */
[----:B------:R-:W2:Y:S01]  /*3210*/  MUFU.EX2 R22, R22 ;  /* 0x0000001600167308 */ /* 0x000ea20000000800 */
[----:B------:R-:W-:Y:S02]  /*3220*/  F2FP.SATFINITE.E4M3.F32.PACK_AB_MERGE_C R153, R8, R7, R153 ;  /* 0x000000070899723e */ /* 0x000fe40004807099 */
[----:B----4-:R-:W-:Y:S02]  /*3230*/  F2FP.SATFINITE.E4M3.F32.PACK_AB_MERGE_C R149, R18, R17, RZ ;  /* 0x000000111295723e */ /* 0x010fe400048070ff */
[----:B------:R-:W-:-:S02]  /*3240*/  F2FP.SATFINITE.E4M3.F32.PACK_AB_MERGE_C R155, R12, R11, R155 ;  /* 0x0000000b0c9b723e */ /* 0x000fc4000480709b */
[----:B------:R-:W-:Y:S01]  /*3250*/  F2FP.SATFINITE.E4M3.F32.PACK_AB_MERGE_C R149, R16, R15, R149 ;  /* 0x0000000f1095723e */ /* 0x000fe20004807095 */
[----:B------:R-:W-:Y:S08]  /*3260*/  MUFU.EX2 R41, R41 ;  /* 0x0000002900297308 */ /* 0x000ff00000000800 */
[----:B------:R-:W-:Y:S01]  /*3270*/  MUFU.EX2 R49, R49 ;  /* 0x0000003100317308 */ /* 0x000fe20000000800 */
[----:B--2---:R-:W-:-:S04]  /*3280*/  F2FP.SATFINITE.E4M3.F32.PACK_AB_MERGE_C R151, R22, R21, RZ ;  /* 0x000000151697723e */ /* 0x004fc800048070ff */
[----:B------:R-:W-:Y:S02]  /*3290*/  F2FP.SATFINITE.E4M3.F32.PACK_AB_MERGE_C R151, R20, R19, R151 ;  /* 0x000000131497723e */ /* 0x000fe40004807097 */
[----:B-1----:R-:W-:Y:S01]  /*32a0*/  FMNMX.FTZ R75, R6, R75, !PT ;  /* 0x0000004b064b7209 */ /* 0x002fe20007810000 */
[----:B------:R-:W-:Y:S04]  /*32b0*/  MUFU.EX2 R25, R25 ;  /* 0x0000001900197308 */ /* 0x000fe80000000800 */
[----:B------:R-:W1:Y:S04]  /*32c0*/  SHFL.BFLY PT, R6, R75, 0x1, 0x1f ;  /* 0x0c201f004b067f89 */ /* 0x000e6800000e0000 */
[----:B------:R-:W-:Y:S08]  /*32d0*/  MUFU.EX2 R33, R33 ;  /* 0x0000002100217308 */ /* 0x000ff00000000800 */
[----:B------:R-:W-:Y:S08]  /*32e0*/  MUFU.EX2 R36, R36 ;  /* 0x0000002400247308 */ /* 0x000ff00000000800 */
[----:B------:R-:W-:Y:S01]  /*32f0*/  MUFU.EX2 R37, R37 ;  /* 0x0000002500257308 */ /* 0x000fe20000000800 */
[----:B-1----:R-:W-:Y:S01]  /*3300*/  FMNMX.FTZ R6, R75, R6, !PT ;  /* 0x000000064b067209 */ /* 0x002fe20007810000 */
[----:B------:R-:W-:-:S03]  /*3310*/  IMAD.U32 R75, RZ, RZ, UR48 ;  /* 0x00000030ff4b7e24 */ /* 0x000fc6000f8e00ff */
        /* <DEDUP_REMOVED lines=32> */
[----:B------:R-:W-:-:S02]  /*3520*/  IMAD.U32 R68, RZ, RZ, UR49 ;  /* 0x00000031ff447e24 */ /* 0x000fc4000f8e00ff */
[--C-:B------:R-:W-:Y:S01]  /*3530*/  FFMA.FTZ R73, R73, UR48, -R75.reuse ;  /* 0x0000003049497c23 */ /* 0x100fe2000801084b */
[----:B------:R-:W-:Y:S01]  /*3540*/  FFMA.FTZ R56, R56, UR48, -R75 ;  /* 0x0000003038387c23 */ /* 0x000fe2000801084b */
[----:B------:R-:W-:Y:S01]  /*3550*/  FADD.FTZ R90, R10, R89 ;  /* 0x000000590a5a7221 */ /* 0x000fe20000010000 */
[----:B------:R-:W-:Y:S01]  /*3560*/  @!P1 VIADD R68, R68, 0x12440 ;  /* 0x0001244044449836 */ /* 0x000fe20000000000 */
[----:B------:R-:W3:Y:S01]  /*3570*/  MUFU.EX2 R79, R79 ;  /* 0x0000004f004f7308 */ /* 0x000ee20000000800 */
[----:B-1----:R-:W-:Y:S01]  /*3580*/  FADD.FTZ R69, R2, R51 ;  /* 0x0000003302457221 */ /* 0x002fe20000010000 */
[----:B------:R-:W-:Y:S01]  /*3590*/  FADD.FTZ R89, R11, R90 ;  /* 0x0000005a0b597221 */ /* 0x000fe20000010000 */
[--C-:B------:R-:W-:Y:S01]  /*35a0*/  FFMA.FTZ R57, R57, UR48, -R75.reuse ;  /* 0x0000003039397c23 */ /* 0x100fe2000801084b */
[----:B------:R-:W-:Y:S01]  /*35b0*/  @!P1 PRMT R68, RZ, 0x654, R68 ;  /* 0x00000654ff449816 */ /* 0x000fe20000000044 */
[----:B------:R-:W-:Y:S01]  /*35c0*/  FFMA.FTZ R62, R62, UR48, -R75 ;  /* 0x000000303e3e7c23 */ /* 0x000fe2000801084b */
[----:B------:R-:W-:Y:S01]  /*35d0*/  FADD.FTZ R90, R12, R89 ;  /* 0x000000590c5a7221 */ /* 0x000fe20000010000 */
[----:B------:R-:W-:Y:S01]  /*35e0*/  FFMA.FTZ R59, R59, UR48, -R75 ;  /* 0x000000303b3b7c23 */ /* 0x000fe2000801084b */
[----:B------:R-:W1:Y:S01]  /*35f0*/  MUFU.EX2 R54, R54 ;  /* 0x0000003600367308 */ /* 0x000e620000000800 */
[----:B--2---:R-:W-:Y:S01]  /*3600*/  FADD.FTZ R88, R78, R69 ;  /* 0x000000454e587221 */ /* 0x004fe20000010000 */
[----:B------:R2:W-:Y:S01]  /*3610*/  @!P1 SYNCS.ARRIVE.TRANS64.RED.A1T0 RZ, [R68+URZ], RZ ;  /* 0x000000ff44ff99a7 */ /* 0x0005e2000810043f */
[----:B------:R-:W-:Y:S01]  /*3620*/  FADD.FTZ R89, R13, R90 ;  /* 0x0000005a0d597221 */ /* 0x000fe20000010000 */
[--C-:B------:R-:W-:Y:S01]  /*3630*/  FFMA.FTZ R58, R58, UR48, -R75.reuse ;  /* 0x000000303a3a7c23 */ /* 0x100fe2000801084b */
[--C-:B------:R-:W-:Y:S01]  /*3640*/  FFMA.FTZ R44, R44, UR48, -R75.reuse ;  /* 0x000000302c2c7c23 */ /* 0x100fe2000801084b */
[--C-:B------:R-:W-:Y:S01]  /*3650*/  FFMA.FTZ R45, R45, UR48, -R75.reuse ;  /* 0x000000302d2d7c23 */ /* 0x100fe2000801084b */
[--C-:B------:R-:W-:Y:S01]  /*3660*/  FFMA.FTZ R63, R63, UR48, -R75.reuse ;  /* 0x000000303f3f7c23 */ /* 0x100fe2000801084b */
[----:B------:R-:W4:Y:S01]  /*3670*/  MUFU.EX2 R55, R55 ;  /* 0x0000003700377308 */ /* 0x000f220000000800 */
[----:B---3--:R-:W-:Y:S01]  /*3680*/  FADD.FTZ R69, R79, R88 ;  /* 0x000000584f457221 */ /* 0x008fe20000010000 */
[--C-:B------:R-:W-:Y:S01]  /*3690*/  FFMA.FTZ R52, R52, UR48, -R75.reuse ;  /* 0x0000003034347c23 */ /* 0x100fe2000801084b */
[--C-:B------:R-:W-:Y:S01]  /*36a0*/  FFMA.FTZ R53, R53, UR48, -R75.reuse ;  /* 0x0000003035357c23 */ /* 0x100fe2000801084b */
[--C-:B------:R-:W-:Y:S01]  /*36b0*/  FFMA.FTZ R66, R66, UR48, -R75.reuse ;  /* 0x0000003042427c23 */ /* 0x100fe2000801084b */
[--C-:B------:R-:W-:Y:S01]  /*36c0*/  FFMA.FTZ R67, R67, UR48, -R75.reuse ;  /* 0x0000003043437c23 */ /* 0x100fe2000801084b */
[--C-:B------:R-:W-:Y:S01]  /*36d0*/  FFMA.FTZ R70, R70, UR48, -R75.reuse ;  /* 0x0000003046467c23 */ /* 0x100fe2000801084b */
[----:B------:R-:W-:Y:S01]  /*36e0*/  FFMA.FTZ R71, R71, UR48, -R75 ;  /* 0x0000003047477c23 */ /* 0x000fe2000801084b */
[----:B------:R-:W2:Y:S01]  /*36f0*/  MUFU.EX2 R82, R82 ;  /* 0x0000005200527308 */ /* 0x000ea20000000800 */
[----:B-1----:R-:W-:Y:S01]  /*3700*/  FADD.FTZ R88, R54, R69 ;  /* 0x0000004536587221 */ /* 0x002fe20000010000 */
[--C-:B------:R-:W-:Y:S01]  /*3710*/  FFMA.FTZ R39, R39, UR48, -R75.reuse ;  /* 0x0000003027277c23 */ /* 0x100fe2000801084b */
[----:B------:R-:W-:Y:S01]  /*3720*/  FFMA.FTZ R74, R74, UR48, -R75 ;  /* 0x000000304a4a7c23 */ /* 0x000fe2000801084b */
[----:B------:R-:W-:-:S04]  /*3730*/  F2FP.SATFINITE.E4M3.F32.PACK_AB_MERGE_C R78, R79, R78, RZ ;  /* 0x0000004e4f4e723e */ /* 0x000fc800048070ff */
[----:B------:R-:W1:Y:S01]  /*3740*/  MUFU.EX2 R83, R83 ;  /* 0x0000005300537308 */ /* 0x000e620000000800 */
[----:B----4-:R-:W-:Y:S01]  /*3750*/  FADD.FTZ R69, R55, R88 ;  /* 0x0000005837457221 */ /* 0x010fe20000010000 */
[----:B------:R-:W-:Y:S01]  /*3760*/  FADD.FTZ R88, R14, R89 ;  /* 0x000000590e587221 */ /* 0x000fe20000010000 */
[----:B------:R-:W-:-:S03]  /*3770*/  F2FP.SATFINITE.E4M3.F32.PACK_AB_MERGE_C R152, R51, R2, R78 ;  /* 0x000000023398723e */ /* 0x000fc6000480704e */
[----:B------:R-:W-:Y:S02]  /*3780*/  FADD.FTZ R89, R15, R88 ;  /* 0x000000580f597221 */ /* 0x000fe40000010000 */
[----:B------:R-:W3:Y:S01]  /*3790*/  MUFU.EX2 R72, R72 ;  /* 0x0000004800487308 */ /* 0x000ee20000000800 */
[----:B--2---:R-:W-:Y:S01]  /*37a0*/  FADD.FTZ R68, R82, R69 ;  /* 0x0000004552447221 */ /* 0x004fe20000010000 */
[----:B------:R-:W-:-:S04]  /*37b0*/  FADD.FTZ R88, R16, R89 ;  /* 0x0000005910587221 */ /* 0x000fc80000010000 */
[----:B------:R-:W-:Y:S02]  /*37c0*/  FADD.FTZ R89, R17, R88 ;  /* 0x0000005811597221 */ /* 0x000fe40000010000 */
[----:B------:R-:W2:Y:S01]  /*37d0*/  MUFU.EX2 R73, R73 ;  /* 0x0000004900497308 */ /* 0x000ea20000000800 */
[C---:B-1----:R-:W-:Y:S01]  /*37e0*/  FADD.FTZ R69, R83.reuse, R68 ;  /* 0x0000004453457221 */ /* 0x042fe20000010000 */
[----:B------:R-:W-:Y:S01]  /*37f0*/  FADD.FTZ R90, R18, R89 ;  /* 0x00000059125a7221 */ /* 0x000fe20000010000 */
[----:B------:R-:W-:-:S03]  /*3800*/  F2FP.SATFINITE.E4M3.F32.PACK_AB_MERGE_C R82, R83, R82, RZ ;  /* 0x000000525352723e */ /* 0x000fc600048070ff */
[----:B------:R-:W-:Y:S01]  /*3810*/  FADD.FTZ R91, R19, R90 ;  /* 0x0000005a135b7221 */ /* 0x000fe20000010000 */
[----:B------:R-:W-:Y:S01]  /*3820*/  F2FP.SATFINITE.E4M3.F32.PACK_AB_MERGE_C R154, R55, R54, R82 ;  /* 0x00000036379a723e */ /* 0x000fe20004807052 */
[----:B------:R-:W1:Y:S01]  /*3830*/  MUFU.EX2 R86, R86 ;  /* 0x0000005600567308 */ /* 0x000e620000000800 */
[----:B---3--:R-:W-:Y:S01]  /*3840*/  FADD.FTZ R68, R72, R69 ;  /* 0x0000004548447221 */ /* 0x008fe20000010000 */
[----:B------:R-:W-:Y:S01]  /*3850*/  FADD.FTZ R90, R20, R91 ;  /* 0x0000005b145a7221 */ /* 0x000fe20000010000 */
[----:B------:R-:W-:-:S03]  /*3860*/  CS2R R54, SRZ ;  /* 0x0000000000367805 */ /* 0x000fc6000001ff00 */
[----:B------:R-:W-:Y:S02]  /*3870*/  FADD.FTZ R91, R21, R90 ;  /* 0x0000005a155b7221 */ /* 0x000fe40000010000 */
[----:B------:R-:W3:Y:S01]  /*3880*/  MUFU.EX2 R87, R87 ;  /* 0x0000005700577308 */ /* 0x000ee20000000800 */
[----:B--2---:R-:W-:Y:S01]  /*3890*/  FADD.FTZ R69, R73, R68 ;  /* 0x0000004449457221 */ /* 0x004fe20000010000 */
[----:B------:R-:W-:-:S06]  /*38a0*/  FFMA.FTZ R68, R28, UR48, -R75 ;  /* 0x000000301c447c23 */ /* 0x000fcc000801084b */
[----:B------:R-:W2:Y:S01]  /*38b0*/  MUFU.EX2 R76, R76 ;  /* 0x0000004c004c7308 */ /* 0x000ea20000000800 */
[----:B-1----:R-:W-:Y:S01]  /*38c0*/  FADD.FTZ R88, R86, R69 ;  /* 0x0000004556587221 */ /* 0x002fe20000010000 */
[----:B------:R-:W-:-:S06]  /*38d0*/  FFMA.FTZ R69, R29, UR48, -R75 ;  /* 0x000000301d457c23 */ /* 0x000fcc000801084b */
[----:B------:R-:W1:Y:S01]  /*38e0*/  MUFU.EX2 R77, R77 ;  /* 0x0000004d004d7308 */ /* 0x000e620000000800 */
[C---:B---3--:R-:W-:Y:S01]  /*38f0*/  FADD.FTZ R89, R87.reuse, R88 ;  /* 0x0000005857597221 */ /* 0x048fe20000010000 */
[----:B------:R-:W-:-:S04]  /*3900*/  F2FP.SATFINITE.E4M3.F32.PACK_AB_MERGE_C R86, R87, R86, RZ ;  /* 0x000000565756723e */ /* 0x000fc800048070ff */
[----:B------:R-:W-:Y:S02]  /*3910*/  F2FP.SATFINITE.E4M3.F32.PACK_AB_MERGE_C R148, R73, R72, R86 ;  /* 0x000000484994723e */ /* 0x000fe40004807056 */
[----:B------:R-:W3:Y:S01]  /*3920*/  MUFU.EX2 R80, R80 ;  /* 0x0000005000507308 */ /* 0x000ee20000000800 */
[----:B--2---:R-:W-:-:S07]  /*3930*/  FADD.FTZ R88, R76, R89 ;  /* 0x000000594c587221 */ /* 0x004fce0000010000 */
[----:B------:R-:W2:Y:S01]  /*3940*/  MUFU.EX2 R81, R81 ;  /* 0x0000005100517308 */ /* 0x000ea20000000800 */
[----:B-1----:R-:W-:Y:S01]  /*3950*/  FADD.FTZ R89, R77, R88 ;  /* 0x000000584d597221 */ /* 0x002fe20000010000 */
[----:B------:R-:W-:-:S04]  /*3960*/  FADD.FTZ R88, R22, R91 ;  /* 0x0000005b16587221 */ /* 0x000fc80000010000 */
[----:B------:R-:W-:Y:S02]  /*3970*/  FADD.FTZ R75, R23, R88 ;  /* 0x00000058174b7221 */ /* 0x000fe40000010000 */
[----:B------:R-:W1:Y:S02]  /*3980*/  MUFU.EX2 R56, R56 ;  /* 0x0000003800387308 */ /* 0x000e640000000800 */
[----:B------:R-:W-:-:S04]  /*3990*/  FADD.FTZ R14, R40, R75 ;  /* 0x0000004b280e7221 */ /* 0x000fc80000010000 */
[----:B------:R-:W-:Y:S01]  /*39a0*/  FADD.FTZ R13, R41, R14 ;  /* 0x0000000e290d7221 */ /* 0x000fe20000010000 */
[C---:B------:R-:W-:Y:S01]  /*39b0*/  F2FP.SATFINITE.E4M3.F32.PACK_AB_MERGE_C R41, R48.reuse, R41, RZ ;  /* 0x000000293029723e */ /* 0x040fe200048070ff */
[----:B------:R-:W4:Y:S02]  /*39c0*/  MUFU.EX2 R57, R57 ;  /* 0x0000003900397308 */ /* 0x000f240000000800 */
[----:B------:R-:W-:Y:S01]  /*39d0*/  FADD.FTZ R48, R48, R13 ;  /* 0x0000000d30307221 */ /* 0x000fe20000010000 */
[----:B------:R-:W-:Y:S02]  /*39e0*/  F2FP.SATFINITE.E4M3.F32.PACK_AB_MERGE_C R145, R40, R23, R41 ;  /* 0x000000172891723e */ /* 0x000fe40004807029 */
[----:B------:R-:W-:Y:S01]  /*39f0*/  CS2R R40, SRZ ;  /* 0x0000000000287805 */ /* 0x000fe2000001ff00 */
[----:B------:R-:W-:Y:S02]  /*3a00*/  FADD.FTZ R13, R49, R48 ;  /* 0x00000030310d7221 */ /* 0x000fe40000010000 */
[----:B------:R-:W5:Y:S02]  /*3a10*/  MUFU.EX2 R84, R84 ;  /* 0x0000005400547308 */ /* 0x000f640000000800 */
[----:B------:R-:W-:-:S04]  /*3a20*/  FADD.FTZ R14, R24, R13 ;  /* 0x0000000d180e7221 */ /* 0x000fc80000010000 */
[----:B------:R-:W-:Y:S01]  /*3a30*/  FADD.FTZ R13, R25, R14 ;  /* 0x0000000e190d7221 */ /* 0x000fe20000010000 */
[C---:B------:R-:W-:Y:S01]  /*3a40*/  F2FP.SATFINITE.E4M3.F32.PACK_AB_MERGE_C R25, R32.reuse, R25, RZ ;  /* 0x000000192019723e */ /* 0x040fe200048070ff */
[----:B------:R3:W-:Y:S02]  /*3a50*/  MUFU.EX2 R28, R62 ;  /* 0x0000003e001c7308 */ /* 0x0007e40000000800 */
[----:B------:R-:W-:Y:S01]  /*3a60*/  FADD.FTZ R32, R32, R13 ;  /* 0x0000000d20207221 */ /* 0x000fe20000010000 */
[----:B------:R-:W-:Y:S02]  /*3a70*/  F2FP.SATFINITE.E4M3.F32.PACK_AB_MERGE_C R147, R24, R49, R25 ;  /* 0x000000311893723e */ /* 0x000fe40004807019 */
[----:B------:R-:W-:Y:S02]  /*3a80*/  CS2R R24, SRZ ;  /* 0x0000000000187805 */ /* 0x000fe4000001ff00 */
[----:B------:R-:W-:Y:S01]  /*3a90*/  CS2R R48, SRZ ;  /* 0x0000000000307805 */ /* 0x000fe2000001ff00 */
[----:B------:R-:W0:Y:S01]  /*3aa0*/  MUFU.EX2 R85, R85 ;  /* 0x0000005500557308 */ /* 0x000e220000000800 */
[----:B---3--:R-:W-:Y:S01]  /*3ab0*/  FADD.FTZ R62, R80, R89 ;  /* 0x00000059503e7221 */ /* 0x008fe20000010000 */
[----:B--2---:R-:W-:-:S03]  /*3ac0*/  F2FP.SATFINITE.E4M3.F32.PACK_AB_MERGE_C R80, R81, R80, RZ ;  /* 0x000000505150723e */ /* 0x004fc600048070ff */
[----:B------:R-:W-:Y:S01]  /*3ad0*/  FADD.FTZ R9, R81, R62 ;  /* 0x0000003e51097221 */ /* 0x000fe20000010000 */
[----:B------:R-:W-:Y:S02]  /*3ae0*/  F2FP.SATFINITE.E4M3.F32.PACK_AB_MERGE_C R150, R77, R76, R80 ;  /* 0x0000004c4d96723e */ /* 0x000fe40004807050 */
[----:B------:R-:W2:Y:S01]  /*3af0*/  MUFU.EX2 R60, R60 ;  /* 0x0000003c003c7308 */ /* 0x000ea20000000800 */
[----:B-1----:R-:W-:-:S04]  /*3b00*/  FADD.FTZ R10, R56, R9 ;  /* 0x00000009380a7221 */ /* 0x002fc80000010000 */
[----:B----4-:R-:W-:-:S03]  /*3b10*/  FADD.FTZ R9, R57, R10 ;  /* 0x0000000a39097221 */ /* 0x010fc60000010000 */
[----:B------:R-:W1:Y:S01]  /*3b20*/  MUFU.EX2 R61, R61 ;  /* 0x0000003d003d7308 */ /* 0x000e620000000800 */
[----:B-----5:R-:W-:Y:S01]  /*3b30*/  FADD.FTZ R10, R84, R9 ;  /* 0x00000009540a7221 */ /* 0x020fe20000010000 */
[----:B0-----:R-:W-:-:S03]  /*3b40*/  F2FP.SATFINITE.E4M3.F32.PACK_AB_MERGE_C R84, R85, R84, RZ ;  /* 0x000000545554723e */ /* 0x001fc600048070ff */
[----:B------:R-:W-:Y:S01]  /*3b50*/  FADD.FTZ R9, R85, R10 ;  /* 0x0000000a55097221 */ /* 0x000fe20000010000 */
[----:B------:R-:W-:Y:S02]  /*3b60*/  F2FP.SATFINITE.E4M3.F32.PACK_AB_MERGE_C R144, R57, R56, R84 ;  /* 0x000000383990723e */ /* 0x000fe40004807054 */
[----:B------:R-:W0:Y:S01]  /*3b70*/  MUFU.EX2 R64, R64 ;  /* 0x0000004000407308 */ /* 0x000e220000000800 */
[----:B--2---:R-:W-:-:S07]  /*3b80*/  FADD.FTZ R10, R60, R9 ;  /* 0x000000093c0a7221 */ /* 0x004fce0000010000 */
[----:B------:R-:W2:Y:S01]  /*3b90*/  MUFU.EX2 R65, R65 ;  /* 0x0000004100417308 */ /* 0x000ea20000000800 */
[----:B-1----:R-:W-:-:S07]  /*3ba0*/  FADD.FTZ R9, R61, R10 ;  /* 0x0000000a3d097221 */ /* 0x002fce0000010000 */
[----:B------:R-:W1:Y:S01]  /*3bb0*/  MUFU.EX2 R59, R59 ;  /* 0x0000003b003b7308 */ /* 0x000e620000000800 */
[----:B0-----:R-:W-:Y:S01]  /*3bc0*/  FADD.FTZ R8, R64, R9 ;  /* 0x0000000940087221 */ /* 0x001fe20000010000 */
[----:B------:R-:W-:-:S06]  /*3bd0*/  FADD.FTZ R9, R33, R32 ;  /* 0x0000002021097221 */ /* 0x000fcc0000010000 */
[----:B------:R-:W0:Y:S01]  /*3be0*/  MUFU.EX2 R58, R58 ;  /* 0x0000003a003a7308 */ /* 0x000e220000000800 */
[C---:B--2---:R-:W-:Y:S01]  /*3bf0*/  FADD.FTZ R8, R65.reuse, R8 ;  /* 0x0000000841087221 */ /* 0x044fe20000010000 */
[----:B------:R-:W-:-:S04]  /*3c00*/  F2FP.SATFINITE.E4M3.F32.PACK_AB_MERGE_C R64, R65, R64, RZ ;  /* 0x000000404140723e */ /* 0x000fc800048070ff */
[----:B------:R-:W-:Y:S02]  /*3c10*/  F2FP.SATFINITE.E4M3.F32.PACK_AB_MERGE_C R146, R61, R60, R64 ;  /* 0x0000003c3d92723e */ /* 0x000fe40004807040 */
[----:B------:R-:W2:Y:S01]  /*3c20*/  MUFU.EX2 R44, R44 ;  /* 0x0000002c002c7308 */ /* 0x000ea20000000800 */
[----:B-1----:R-:W-:Y:S01]  /*3c30*/  FADD.FTZ R7, R59, R8 ;  /* 0x000000083b077221 */ /* 0x002fe20000010000 */
[----:B------:R-:W-:-:S04]  /*3c40*/  FADD.FTZ R8, R36, R9 ;  /* 0x0000000924087221 */ /* 0x000fc80000010000 */
[----:B------:R-:W-:Y:S01]  /*3c50*/  FADD.FTZ R9, R37, R8 ;  /* 0x0000000825097221 */ /* 0x000fe20000010000 */
[----:B------:R-:W-:Y:S01]  /*3c60*/  F2FP.SATFINITE.E4M3.F32.PACK_AB_MERGE_C R37, R42, R37, RZ ;  /* 0x000000252a25723e */ /* 0x000fe200048070ff */
[----:B------:R-:W1:Y:S01]  /*3c70*/  MUFU.EX2 R45, R45 ;  /* 0x0000002d002d7308 */ /* 0x000e620000000800 */
[----:B0-----:R-:W-:Y:S01]  /*3c80*/  FADD.FTZ R7, R58, R7 ;  /* 0x000000073a077221 */ /* 0x001fe20000010000 */
[----:B------:R-:W-:Y:S01]  /*3c90*/  FADD.FTZ R42, R42, R9 ;  /* 0x000000092a2a7221 */ /* 0x000fe20000010000 */
[----:B------:R-:W-:Y:S02]  /*3ca0*/  F2FP.SATFINITE.E4M3.F32.PACK_AB_MERGE_C R141, R36, R33, R37 ;  /* 0x00000021248d723e */ /* 0x000fe40004807025 */
[----:B------:R-:W-:Y:S02]  /*3cb0*/  CS2R R32, SRZ ;  /* 0x0000000000207805 */ /* 0x000fe4000001ff00 */
[----:B------:R-:W-:Y:S01]  /*3cc0*/  CS2R R36, SRZ ;  /* 0x0000000000247805 */ /* 0x000fe2000001ff00 */
[----:B------:R-:W0:Y:S01]  /*3cd0*/  MUFU.EX2 R46, R46 ;  /* 0x0000002e002e7308 */ /* 0x000e220000000800 */
[----:B--2---:R-:W-:Y:S01]  /*3ce0*/  FADD.FTZ R8, R44, R7 ;  /* 0x000000072c087221 */ /* 0x004fe20000010000 */
[----:B------:R-:W-:-:S06]  /*3cf0*/  FADD.FTZ R7, R43, R42 ;  /* 0x0000002a2b077221 */ /* 0x000fcc0000010000 */
[----:B------:R-:W2:Y:S01]  /*3d00*/  MUFU.EX2 R29, R63 ;  /* 0x0000003f001d7308 */ /* 0x000ea20000000800 */
[C---:B-1----:R-:W-:Y:S01]  /*3d10*/  F2FP.SATFINITE.E4M3.F32.PACK_AB_MERGE_C R44, R45.reuse, R44, RZ ;  /* 0x0000002c2d2c723e */ /* 0x042fe200048070ff */
[----:B------:R-:W-:-:S03]  /*3d20*/  FADD.FTZ R45, R45, R8 ;  /* 0x000000082d2d7221 */ /* 0x000fc60000010000 */
[----:B------:R-:W-:Y:S01]  /*3d30*/  F2FP.SATFINITE.E4M3.F32.PACK_AB_MERGE_C R140, R58, R59, R44 ;  /* 0x0000003b3a8c723e */ /* 0x000fe2000480702c */
[----:B------:R-:W-:Y:S01]  /*3d40*/  FADD.FTZ R8, R28, R45 ;  /* 0x0000002d1c087221 */ /* 0x000fe20000010000 */
[----:B------:R-:W-:Y:S01]  /*3d50*/  CS2R R44, SRZ ;  /* 0x00000000002c7805 */ /* 0x000fe2000001ff00 */
[----:B------:R-:W-:Y:S01]  /*3d60*/  MUFU.EX2 R47, R47 ;  /* 0x0000002f002f7308 */ /* 0x000fe20000000800 */
[----:B0-----:R-:W-:-:S07]  /*3d70*/  FADD.FTZ R10, R46, R7 ;  /* 0x000000072e0a7221 */ /* 0x001fce0000010000 */
[----:B------:R-:W0:Y:S01]  /*3d80*/  MUFU.EX2 R50, R50 ;  /* 0x0000003200327308 */ /* 0x000e220000000800 */
[----:B--2---:R-:W-:-:S07]  /*3d90*/  FADD.FTZ R7, R29, R8 ;  /* 0x000000081d077221 */ /* 0x004fce0000010000 */
[----:B------:R-:W1:Y:S08]  /*3da0*/  MUFU.EX2 R52, R52 ;  /* 0x0000003400347308 */ /* 0x000e700000000800 */
[----:B------:R-:W2:Y:S01]  /*3db0*/  MUFU.EX2 R53, R53 ;  /* 0x0000003500357308 */ /* 0x000ea20000000800 */
[----:B0-----:R-:W-:Y:S01]  /*3dc0*/  F2FP.SATFINITE.E4M3.F32.PACK_AB_MERGE_C R9, R50, R47, RZ ;  /* 0x0000002f3209723e */ /* 0x001fe200048070ff */
[----:B------:R-:W-:-:S03]  /*3dd0*/  FADD.FTZ R47, R47, R10 ;  /* 0x0000000a2f2f7221 */ /* 0x000fc60000010000 */
[----:B------:R-:W-:Y:S01]  /*3de0*/  F2FP.SATFINITE.E4M3.F32.PACK_AB_MERGE_C R143, R46, R43, R9 ;  /* 0x0000002b2e8f723e */ /* 0x000fe20004807009 */
[----:B------:R-:W-:Y:S01]  /*3df0*/  FADD.FTZ R47, R50, R47 ;  /* 0x0000002f322f7221 */ /* 0x000fe20000010000 */
[----:B------:R-:W-:Y:S01]  /*3e00*/  CS2R R42, SRZ ;  /* 0x00000000002a7805 */ /* 0x000fe2000001ff00 */
[----:B------:R-:W-:Y:S01]  /*3e10*/  MUFU.EX2 R30, R30 ;  /* 0x0000001e001e7308 */ /* 0x000fe20000000800 */
[----:B-1----:R-:W-:Y:S01]  /*3e20*/  FADD.FTZ R8, R52, R7 ;  /* 0x0000000734087221 */ /* 0x002fe20000010000 */
[----:B------:R-:W-:-:S06]  /*3e30*/  CS2R R50, SRZ ;  /* 0x0000000000327805 */ /* 0x000fcc000001ff00 */
[----:B------:R-:W0:Y:S01]  /*3e40*/  MUFU.EX2 R31, R31 ;  /* 0x0000001f001f7308 */ /* 0x000e220000000800 */
[C---:B--2---:R-:W-:Y:S01]  /*3e50*/  F2FP.SATFINITE.E4M3.F32.PACK_AB_MERGE_C R52, R53.reuse, R52, RZ ;  /* 0x000000343534723e */ /* 0x044fe200048070ff */
[----:B------:R-:W-:-:S03]  /*3e60*/  FADD.FTZ R53, R53, R8 ;  /* 0x0000000835357221 */ /* 0x000fc60000010000 */
[----:B------:R-:W-:Y:S02]  /*3e70*/  F2FP.SATFINITE.E4M3.F32.PACK_AB_MERGE_C R142, R29, R28, R52 ;  /* 0x0000001c1d8e723e */ /* 0x000fe40004807034 */
[----:B------:R-:W-:Y:S01]  /*3e80*/  CS2R R28, SRZ ;  /* 0x00000000001c7805 */ /* 0x000fe2000001ff00 */
[----:B------:R-:W1:Y:S08]  /*3e90*/  MUFU.EX2 R26, R26 ;  /* 0x0000001a001a7308 */ /* 0x000e700000000800 */
[----:B------:R-:W2:Y:S01]  /*3ea0*/  MUFU.EX2 R66, R66 ;  /* 0x0000004200427308 */ /* 0x000ea20000000800 */
[----:B0-----:R-:W-:-:S07]  /*3eb0*/  F2FP.SATFINITE.E4M3.F32.PACK_AB_MERGE_C R7, R31, R30, RZ ;  /* 0x0000001e1f07723e */ /* 0x001fce00048070ff */
[----:B------:R-:W0:Y:S01]  /*3ec0*/  MUFU.EX2 R27, R27 ;  /* 0x0000001b001b7308 */ /* 0x000e220000000800 */
[----:B-1----:R-:W-:Y:S01]  /*3ed0*/  FADD.FTZ R8, R26, R47 ;  /* 0x0000002f1a087221 */ /* 0x002fe20000010000 */
[----:B------:R-:W-:-:S06]  /*3ee0*/  CS2R R46, SRZ ;  /* 0x00000000002e7805 */ /* 0x000fcc000001ff00 */
[----:B------:R-:W1:Y:S01]  /*3ef0*/  MUFU.EX2 R67, R67 ;  /* 0x0000004300437308 */ /* 0x000e620000000800 */
[----:B--2---:R-:W-:Y:S01]  /*3f00*/  FADD.FTZ R2, R66, R53 ;  /* 0x0000003542027221 */ /* 0x004fe20000010000 */
[----:B------:R-:W-:-:S06]  /*3f10*/  CS2R R52, SRZ ;  /* 0x0000000000347805 */ /* 0x000fcc000001ff00 */
[----:B------:R-:W2:Y:S01]  /*3f20*/  MUFU.EX2 R68, R68 ;  /* 0x0000004400447308 */ /* 0x000ea20000000800 */
[C---:B0-----:R-:W-:Y:S01]  /*3f30*/  F2FP.SATFINITE.E4M3.F32.PACK_AB_MERGE_C R137, R27.reuse, R26, R7 ;  /* 0x0000001a1b89723e */ /* 0x041fe20004807007 */
[----:B------:R-:W-:-:S04]  /*3f40*/  FADD.FTZ R27, R27, R8 ;  /* 0x000000081b1b7221 */ /* 0x000fc80000010000 */
[----:B------:R-:W-:Y:S01]  /*3f50*/  FADD.FTZ R30, R30, R27 ;  /* 0x0000001b1e1e7221 */ /* 0x000fe20000010000 */
[----:B------:R-:W-:Y:S01]  /*3f60*/  CS2R R26, SRZ ;  /* 0x00000000001a7805 */ /* 0x000fe2000001ff00 */
        /* <DEDUP_REMOVED lines=13> */
[----:B0-----:R-:W-:Y:S01]  /*4040*/  FADD.FTZ R8, R34, R31 ;  /* 0x0000001f22087221 */ /* 0x001fe20000010000 */
[----:B------:R-:W-:-:S06]  /*4050*/  CS2R R30, SRZ ;  /* 0x00000000001e7805 */ /* 0x000fcc000001ff00 */
[----:B------:R-:W0:Y:S01]  /*4060*/  MUFU.EX2 R71, R71 ;  /* 0x0000004700477308 */ /* 0x000e220000000800 */
[----:B--2---:R-:W-:-:S07]  /*4070*/  FADD.FTZ R2, R70, R69 ;  /* 0x0000004546027221 */ /* 0x004fce0000010000 */
[----:B------:R-:W-:Y:S01]  /*4080*/  MUFU.EX2 R39, R39 ;  /* 0x0000002700277308 */ /* 0x000fe20000000800 */
[C---:B-1----:R-:W-:Y:S01]  /*4090*/  F2FP.SATFINITE.E4M3.F32.PACK_AB_MERGE_C R139, R35.reuse, R34, R7 ;  /* 0x00000022238b723e */ /* 0x042fe20004807007 */
[----:B------:R-:W-:-:S04]  /*40a0*/  FADD.FTZ R35, R35, R8 ;  /* 0x0000000823237221 */ /* 0x000fc80000010000 */
[----:B------:R-:W-:Y:S01]  /*40b0*/  FADD.FTZ R38, R38, R35 ;  /* 0x0000002326267221 */ /* 0x000fe20000010000 */
[----:B------:R-:W-:Y:S01]  /*40c0*/  CS2R R34, SRZ ;  /* 0x0000000000227805 */ /* 0x000fe2000001ff00 */
[----:B------:R-:W1:Y:S01]  /*40d0*/  MUFU.EX2 R74, R74 ;  /* 0x0000004a004a7308 */ /* 0x000e620000000800 */
[----:B0-----:R-:W-:Y:S01]  /*40e0*/  FADD.FTZ R2, R71, R2 ;  /* 0x0000000247027221 */ /* 0x001fe20000010000 */
[----:B-1----:R-:W-:-:S03]  /*40f0*/  F2FP.SATFINITE.E4M3.F32.PACK_AB_MERGE_C R7, R74, R39, RZ ;  /* 0x000000274a07723e */ /* 0x002fc600048070ff */
[----:B------:R-:W-:Y:S01]  /*4100*/  FADD.FTZ R39, R39, R2 ;  /* 0x0000000227277221 */ /* 0x000fe20000010000 */
[----:B------:R-:W-:Y:S01]  /*4110*/  FADD.FTZ R2, R3, R38 ;  /* 0x0000002603027221 */ /* 0x000fe20000010000 */
[----:B------:R-:W-:Y:S02]  /*4120*/  F2FP.SATFINITE.E4M3.F32.PACK_AB_MERGE_C R138, R71, R70, R7 ;  /* 0x00000046478a723e */ /* 0x000fe40004807007 */
[----:B------:R-:W-:Y:S01]  /*4130*/  FADD.FTZ R3, R74, R39 ;  /* 0x000000274a037221 */ /* 0x000fe20000010000 */
        /* <DEDUP_REMOVED lines=24> */
.L_x_12604:
[----:B------:R-:W-:-:S04]  /*42c0*/  UISETP.NE.AND UP1, UPT, UR21, 0x1, UPT ;  /* 0x000000011500788c */ /* 0x000fc8000bf25270 */
[----:B------:R-:W-:-:S04]  /*42d0*/  USEL UR9, URZ, 0x1, UP1 ;  /* 0x000000013f097887 */ /* 0x000fc80008800000 */
[----:B------:R-:W-:Y:S01]  /*42e0*/  ULOP3.LUT UR9, UR20, UR9, URZ, 0x3c, !UPT ;  /* 0x0000000914097292 */ /* 0x000fe2000f8e3c3f */
[----:B------:R-:W-:Y:S11]  /*42f0*/  @!P0 BRA `(.L_x_12595) ;  /* 0x0000000000048947 */ /* 0x000ff60003800000 */
[----:B------:R-:W-:Y:S01]  /*4300*/  BPT.TRAP 0x1 ;  /* 0x000000040000795c */ /* 0x000fe20000300000 */
.L_x_12595:
        /* <DEDUP_REMOVED lines=9> */
.L_x_12596:
[----:B-1----:R-:W-:Y:S05]  /*43a0*/  @P3 BRA `(.L_x_12597) ;  /* 0x0000000000083947 */ /* 0x002fea0003800000 */
[----:B------:R-:W1:Y:S02]  /*43b0*/  SYNCS.PHASECHK.TRANS64.TRYWAIT P3, [UR19+0x12430], R5 ;  /* 0x01243005ff0075a7 */ /* 0x000e640008060153 */
[----:B-1----:R-:W-:Y:S05]  /*43c0*/  @!P3 BRA `(.L_x_12598) ;  /* 0x000000a0005cb947 */ /* 0x002fea0003800000 */
.L_x_12597:
        /* <DEDUP_REMOVED lines=64> */
.L_x_12599:
[----:B------:R-:W-:Y:S01]  /*47d0*/  ULEA UR13, UR21, UR49, 0x3 ;  /* 0x00000031150d7291 */ /* 0x000fe2000f8e183f */
[----:B01----:R-:W-:-:S05]  /*47e0*/  IMAD.U32 R5, RZ, RZ, UR20 ;  /* 0x00000014ff057e24 */ /* 0x003fca000f8e00ff */
[----:B------:R-:W-:-:S04]  /*47f0*/  SHF.L.U32 R5, R5, 0x1f, RZ ;  /* 0x0000001f05057819 */ /* 0x000fc800000006ff */
[----:B------:R0:W1:Y:S01]  /*4800*/  SYNCS.PHASECHK.TRANS64.TRYWAIT P3, [UR13+0x12450], R5 ;  /* 0x01245005ff0075a7 */ /* 0x000062000806014d */
[----:B------:R-:W-:Y:S05]  /*4810*/  @!P0 BRA `(.L_x_12600) ;  /* 0x0000000000048947 */ /* 0x000fea0003800000 */
[----:B------:R-:W-:Y:S01]  /*4820*/  BPT.TRAP 0x1 ;  /* 0x000000040000795c */ /* 0x000fe20000300000 */
.L_x_12600:
[----:B-1----:R-:W-:Y:S05]  /*4830*/  @P3 BRA `(.L_x_12601) ;  /* 0x0000000000083947 */ /* 0x002fea0003800000 */
[----:B------:R-:W1:Y:S02]  /*4840*/  SYNCS.PHASECHK.TRANS64.TRYWAIT P3, [UR13+0x12450], R5 ;  /* 0x01245005ff0075a7 */ /* 0x000e64000806014d */
[----:B-1----:R-:W-:Y:S05]  /*4850*/  @!P3 BRA `(.L_x_12602) ;  /* 0x0000009c0050b947 */ /* 0x002fea0003800000 */
.L_x_12601:
[----:B------:R-:W-:Y:S01]  /*4860*/  @UP0 ULDC UR6, c[0x0][0x44c] ;  /* 0x0001130000060ab9 */ /* 0x000fe20000000800 */
[----:B------:R-:W-:Y:S01]  /*4870*/  IMAD.MOV.U32 R9, RZ, RZ, R0 ;  /* 0x000000ffff097224 */ /* 0x000fe200078e0000 */
[----:B------:R-:W-:Y:S01]  /*4880*/  WARPGROUP.ARRIVE ;  /* 0x00000000000079c5 */ /* 0x000fe20000000000 */
[----:B01----:R-:W-:Y:S01]  /*4890*/  @P2 IMAD.HI.U32 R5, R0, UR6, RZ ;  /* 0x0000000600052c27 */ /* 0x003fe2000f8e00ff */
[----:B------:R-:W-:Y:S01]  /*48a0*/  @UP0 ULDC UR6, c[0x0][0x450] ;  /* 0x0001140000060ab9 */ /* 0x000fe20000000800 */
[----:B------:R-:W-:Y:S02]  /*48b0*/  UMOV UR7, 0xc0000010 ;  /* 0xc000001000077882 */ /* 0x000fe40000000000 */
[----:B------:R-:W-:Y:S01]  /*48c0*/  IMAD.U32 R10, RZ, RZ, UR18 ;  /* 0x00000012ff0a7e24 */ /* 0x000fe2000f8e00ff */
[----:B------:R-:W-:Y:S01]  /*48d0*/  @P2 SHF.R.U32.HI R9, RZ, UR6, R5 ;  /* 0x00000006ff092c19 */ /* 0x000fe20008011605 */
[----:B------:R-:W-:Y:S01]  /*48e0*/  UMOV UR6, 0x1 ;  /* 0x0000000100067882 */ /* 0x000fe20000000000 */
[----:B------:R-:W-:Y:S01]  /*48f0*/  IMAD.MOV.U32 R5, RZ, RZ, -0x2 ;  /* 0xfffffffeff057424 */ /* 0x000fe200078e00ff */
[----:B------:R-:W-:Y:S01]  /*4900*/  UIMAD UR6, UR50, -0xa0, UR6 ;  /* 0xffffff60320678a4 */ /* 0x000fe2000f8e0206 */
        /* <DEDUP_REMOVED lines=10> */
[----:B0-----:R-:W-:-:S04]  /*49b0*/  IADD3 R6, R6, -UR17, R5 ;  /* 0x8000001106067c10 */ /* 0x001fc8000fffe005 */
[C---:B------:R-:W-:Y:S02]  /*49c0*/  ISETP.GT.AND P3, PT, R6.reuse, RZ, PT ;  /* 0x000000ff0600720c */ /* 0x040fe40003f64270 */
[----:B------:R-:W-:Y:S01]  /*49d0*/  UMOV UR6, UR12 ;  /* 0x0000000c00067c82 */ /* 0x000fe20008000000 */
[----:B------:R-:W-:Y:S01]  /*49e0*/  ISETP.GT.AND P4, PT, R6, 0x1, PT ;  /* 0x000000010600780c */ /* 0x000fe20003f84270 */
[----:B------:R-:W-:Y:S01]  /*49f0*/  QGMMA.64x64x32.F32.E4M3.E4M3 R24, R152, gdesc[UR4], R24, gsb0 ;  /* 0x00e0000498187df3 */ /* 0x000fe20008000818 */
[----:B------:R-:W-:Y:S01]  /*4a00*/  FSEL R11, R120, -INF , P3 ;  /* 0xff800000780b7808 */ /* 0x000fe20001800000 */
[----:B------:R-:W-:Y:S01]  /*4a10*/  UIADD3 UR6, UR12, 0x80, URZ ;  /* 0x000000800c067890 */ /* 0x000fe2000fffe03f */
[----:B------:R-:W-:Y:S01]  /*4a20*/  ISETP.GT.AND P3, PT, R6, 0x8, PT ;  /* 0x000000080600780c */ /* 0x000fe20003f64270 */
[----:B------:R-:W-:Y:S01]  /*4a30*/  UMOV UR7, 0xc0000010 ;  /* 0xc000001000077882 */ /* 0x000fe20000000000 */
        /* <DEDUP_REMOVED lines=43> */
[----:B------:R-:W-:Y:S01]  /*4cf0*/  QGMMA.64x64x32.F32.E4M3.E4M3 R24, R148, gdesc[UR4], R24, gsb0 ;  /* 0x00e0000494187df3 */ /* 0x000fe20008000818 */
[----:B------:R-:W-:Y:S01]  /*4d00*/  ISETP.GT.AND P3, PT, R6, 0x40, PT ;  /* 0x000000400600780c */ /* 0x000fe20003f64270 */
[----:B------:R-:W-:Y:S01]  /*4d10*/  UIADD3 UR6, UR12, 0x100, URZ ;  /* 0x000001000c067890 */ /* 0x000fe2000fffe03f */
[----:B------:R-:W-:Y:S01]  /*4d20*/  FSEL R117, R117, -INF , P4 ;  /* 0xff80000075757808 */ /* 0x000fe20002000000 */
[----:B------:R-:W-:Y:S01]  /*4d30*/  UMOV UR7, 0xc0000010 ;  /* 0xc000001000077882 */ /* 0x000fe20000000000 */
        /* <DEDUP_REMOVED lines=43> */
[----:B------:R-:W-:Y:S01]  /*4ff0*/  QGMMA.64x64x32.F32.E4M3.E4M3 R24, R144, gdesc[UR4], R24, gsb0 ;  /* 0x00e0000490187df3 */ /* 0x000fe20008000818 */
        /* <DEDUP_REMOVED lines=32> */
[----:B------:R-:W-:Y:S02]  /*5200*/  FMNMX.FTZ R6, R68, R13, !PT ;  /* 0x0000000d44067209 */ /* 0x000fe40007810000 */
[----:B-1----:R-:W-:Y:S02]  /*5210*/  IADD3 R5, R18, -UR17, R5 ;  /* 0x8000001112057c10 */ /* 0x002fe4000fffe005 */
[----:B------:R-:W-:Y:S02]  /*5220*/  FMNMX.FTZ R13, R69, R6, !PT ;  /* 0x00000006450d7209 */ /* 0x000fe40007810000 */
[----:B------:R-:W-:-:S02]  /*5230*/  ISETP.GT.AND P4, PT, R5, RZ, PT ;  /* 0x000000ff0500720c */ /* 0x000fc40003f84270 */
[C---:B------:R-:W-:Y:S01]  /*5240*/  ISETP.GT.AND P5, PT, R5.reuse, 0x1, PT ;  /* 0x000000010500780c */ /* 0x040fe20003fa4270 */
[----:B------:R-:W0:Y:S01]  /*5250*/  SHFL.BFLY PT, R6, R13, 0x2, 0x1f ;  /* 0x0c401f000d067f89 */ /* 0x000e2200000e0000 */
[----:B------:R-:W-:Y:S02]  /*5260*/  FSEL R122, R122, -INF , P4 ;  /* 0xff8000007a7a7808 */ /* 0x000fe40002000000 */
        /* <DEDUP_REMOVED lines=15> */
[----:B0-----:R-:W-:-:S02]  /*5360*/  FMNMX.FTZ R14, R13, R6, !PT ;  /* 0x000000060d0e7209 */ /* 0x001fc40007810000 */
[----:B------:R-:W-:Y:S02]  /*5370*/  FSEL R130, R130, -INF , P4 ;  /* 0xff80000082827808 */ /* 0x000fe40002000000 */
[----:B------:R-:W-:Y:S01]  /*5380*/  FMNMX.FTZ R19, R127, R20, !PT ;  /* 0x000000147f137209 */ /* 0x000fe20007810000 */
[----:B------:R-:W0:Y:S01]  /*5390*/  SHFL.BFLY PT, R15, R14, 0x1, 0x1f ;  /* 0x0c201f000e0f7f89 */ /* 0x000e2200000e0000 */
        /* <DEDUP_REMOVED lines=8> */
[----:B------:R-:W-:Y:S02]  /*5420*/  FMNMX.FTZ R22, R134, R21, !PT ;  /* 0x0000001586167209 */ /* 0x000fe40007810000 */
[----:B------:R-:W-:-:S02]  /*5430*/  ISETP.GT.AND P5, PT, R5, 0x21, PT ;  /* 0x000000210500780c */ /* 0x000fc40003fa4270 */
[----:B------:R-:W-:Y:S02]  /*5440*/  FSEL R106, R106, -INF , P4 ;  /* 0xff8000006a6a7808 */ /* 0x000fe40002000000 */
[----:B------:R-:W-:Y:S02]  /*5450*/  FMNMX.FTZ R21, R135, R22, !PT ;  /* 0x0000001687157209 */ /* 0x000fe40007810000 */
[----:B0-----:R-:W-:Y:S02]  /*5460*/  FMNMX.FTZ R6, R14, R15, !PT ;  /* 0x0000000f0e067209 */ /* 0x001fe40007810000 */
[----:B------:R-:W-:Y:S02]  /*5470*/  ISETP.GT.AND P4, PT, R5, 0x28, PT ;  /* 0x000000280500780c */ /* 0x000fe40003f84270 */
[C---:B------:R-:W-:Y:S01]  /*5480*/  FSETP.NEU.FTZ.AND P3, PT, R6.reuse, -INF , PT ;  /* 0xff8000000600780b */ /* 0x040fe20003f7d000 */
[----:B------:R-:W-:-:S01]  /*5490*/  FFMA.FTZ R10, R6, R17, -8 ;  /* 0xc1000000060a7423 */ /* 0x000fc20000010011 */
[----:B------:R-:W-:-:S02]  /*54a0*/  FSEL R107, R107, -INF , P5 ;  /* 0xff8000006b6b7808 */ /* 0x000fc40002800000 */
[C---:B------:R-:W-:Y:S02]  /*54b0*/  ISETP.GT.AND P5, PT, R5.reuse, 0x29, PT ;  /* 0x000000290500780c */ /* 0x040fe40003fa4270 */
[----:B------:R-:W-:Y:S02]  /*54c0*/  FSEL R10, R10, RZ, P3 ;  /* 0x000000ff0a0a7208 */ /* 0x000fe40001800000 */
[----:B------:R-:W-:Y:S02]  /*54d0*/  FSEL R110, R110, -INF , P4 ;  /* 0xff8000006e6e7808 */ /* 0x000fe40002000000 */
[----:B------:R-:W-:Y:S01]  /*54e0*/  ISETP.GT.AND P4, PT, R5, 0x30, PT ;  /* 0x000000300500780c */ /* 0x000fe20003f84270 */
[----:B------:R-:W-:-:S01]  /*54f0*/  FFMA.FTZ R17, R104, UR48, -R10 ;  /* 0x0000003068117c23 */ /* 0x000fc2000801080a */
[----:B------:R-:W-:Y:S01]  /*5500*/  FMNMX.FTZ R104, R106, R21, !PT ;  /* 0x000000156a687209 */ /* 0x000fe20007810000 */
[----:B------:R-:W-:-:S01]  /*5510*/  FFMA.FTZ R105, R105, UR48, -R10 ;  /* 0x0000003069697c23 */ /* 0x000fc2000801080a */
[----:B------:R-:W-:Y:S01]  /*5520*/  FSEL R111, R111, -INF , P5 ;  /* 0xff8000006f6f7808 */ /* 0x000fe20002800000 */
[----:B------:R-:W-:-:S01]  /*5530*/  FFMA.FTZ R19, R108, UR48, -R10 ;  /* 0x000000306c137c23 */ /* 0x000fc2000801080a */
[----:B------:R-:W-:Y:S01]  /*5540*/  FMNMX.FTZ R23, R107, R104, !PT ;  /* 0x000000686b177209 */ /* 0x000fe20007810000 */
[----:B------:R-:W-:Y:S01]  /*5550*/  MUFU.EX2 R20, R105 ;  /* 0x0000006900147308 */ /* 0x000fe20000000800 */
        /* <DEDUP_REMOVED lines=15> */
[----:B------:R1:W-:Y:S01]  /*5650*/  MUFU.EX2 R104, R113 ;  /* 0x0000007100687308 */ /* 0x0003e20000000800 */
[----:B------:R-:W-:Y:S01]  /*5660*/  FSEL R118, R118, -INF , P4 ;  /* 0xff80000076767808 */ /* 0x000fe20002000000 */
[--C-:B0-----:R-:W-:Y:S01]  /*5670*/  FFMA.FTZ R109, R97, UR48, -R10.reuse ;  /* 0x00000030616d7c23 */ /* 0x101fe2000801080a */
[----:B------:R-:W-:Y:S01]  /*5680*/  FMNMX.FTZ R105, R115, R108, !PT ;  /* 0x0000006c73697209 */ /* 0x000fe20007810000 */
[--C-:B------:R-:W-:Y:S01]  /*5690*/  FFMA.FTZ R11, R121, UR48, -R10.reuse ;  /* 0x00000030790b7c23 */ /* 0x100fe2000801080a */
[----:B------:R-:W-:Y:S01]  /*56a0*/  FSEL R119, R119, -INF , P5 ;  /* 0xff80000077777808 */ /* 0x000fe20002800000 */
[--C-:B------:R-:W-:Y:S01]  /*56b0*/  FFMA.FTZ R13, R124, UR48, -R10.reuse ;  /* 0x000000307c0d7c23 */ /* 0x100fe2000801080a */
[----:B------:R-:W-:Y:S01]  /*56c0*/  ISETP.GT.AND P4, PT, R5, 0x40, PT ;  /* 0x000000400500780c */ /* 0x000fe20003f84270 */
[--C-:B------:R-:W-:Y:S01]  /*56d0*/  FFMA.FTZ R14, R125, UR48, -R10.reuse ;  /* 0x000000307d0e7c23 */ /* 0x100fe2000801080a */
[----:B------:R-:W-:Y:S01]  /*56e0*/  FMNMX.FTZ R108, R118, R105, !PT ;  /* 0x00000069766c7209 */ /* 0x000fe20007810000 */
[--C-:B-1----:R-:W-:Y:S01]  /*56f0*/  FFMA.FTZ R113, R100, UR48, -R10.reuse ;  /* 0x0000003064717c23 */ /* 0x102fe2000801080a */
        /* <DEDUP_REMOVED lines=35> */
[----:B------:R-:W-:Y:S01]  /*5930*/  FFMA.FTZ R69, R69, UR48, -R10 ;  /* 0x0000003045457c23 */ /* 0x000fe2000801080a */
[----:B------:R-:W-:Y:S01]  /*5940*/  ISETP.GT.AND P5, PT, R5, 0x59, PT ;  /* 0x000000590500780c */ /* 0x000fe20003fa4270 */
[----:B------:R-:W-:Y:S01]  /*5950*/  MUFU.EX2 R12, R12 ;  /* 0x0000000c000c7308 */ /* 0x000fe20000000800 */
[----:B------:R-:W-:Y:S01]  /*5960*/  FSEL R102, R102, -INF , P4 ;  /* 0xff80000066667808 */ /* 0x000fe20002000000 */
[----:B------:R-:W-:-:S02]  /*5970*/  WARPGROUP.DEPBAR.LE gsb0, 0x0 ;  /* 0x00008000000079c5 */ /* 0x000fc40000010000 */
[----:B------:R-:W-:Y:S01]  /*5980*/  FMNMX.FTZ R105, R99, R112, !PT ;  /* 0x0000007063697209 */ /* 0x000fe20007810000 */
[----:B------:R-:W-:Y:S01]  /*5990*/  WARPGROUP.ARRIVE ;  /* 0x00000000000079c5 */ /* 0x000fe20000000000 */
[----:B------:R-:W-:Y:S02]  /*59a0*/  FSEL R103, R103, -INF , P5 ;  /* 0xff80000067677808 */ /* 0x000fe40002800000 */
[C---:B------:R-:W-:Y:S01]  /*59b0*/  ISETP.GT.AND P4, PT, R5.reuse, 0x60, PT ;  /* 0x000000600500780c */ /* 0x040fe20003f84270 */
[----:B------:R-:W-:Y:S01]  /*59c0*/  MUFU.EX2 R11, R11 ;  /* 0x0000000b000b7308 */ /* 0x000fe20000000800 */
[----:B------:R-:W-:Y:S01]  /*59d0*/  FMNMX.FTZ R112, R102, R105, !PT ;  /* 0x0000006966707209 */ /* 0x000fe20007810000 */
[----:B------:R-:W-:Y:S01]  /*59e0*/  QGMMA.64x64x32.F32.E4M3.E4M3 R24, R136, gdesc[UR4], R24, gsb0 ;  /* 0x00e0000488187df3 */ /* 0x000fe20008000818 */
        /* <DEDUP_REMOVED lines=25> */
[----:B------:R-:W-:Y:S01]  /*5b80*/  FMNMX.FTZ R105, R97, R112, !PT ;  /* 0x0000007061697209 */ /* 0x000fe20007810000 */
[----:B------:R-:W-:-:S01]  /*5b90*/  FFMA.FTZ R112, R101, UR48, -R10 ;  /* 0x0000003065707c23 */ /* 0x000fc2000801080a */
[----:B------:R-:W-:Y:S02]  /*5ba0*/  FSEL R100, R87, -INF , P5 ;  /* 0xff80000057647808 */ /* 0x000fe40002800000 */
[C---:B------:R-:W-:Y:S01]  /*5bb0*/  ISETP.GT.AND P4, PT, R5.reuse, 0x80, PT ;  /* 0x000000800500780c */ /* 0x040fe20003f84270 */
        /* <DEDUP_REMOVED lines=13> */
[----:B------:R-:W-:Y:S01]  /*5c90*/  FMNMX.FTZ R101, R59, R116, !PT ;  /* 0x000000743b657209 */ /* 0x000fe20007810000 */
[----:B------:R-:W-:-:S01]  /*5ca0*/  FFMA.FTZ R116, R73, UR48, -R10 ;  /* 0x0000003049747c23 */ /* 0x000fc2000801080a */
[----:B------:R-:W-:Y:S02]  /*5cb0*/  ISETP.GT.AND P4, PT, R5, 0x90, PT ;  /* 0x000000900500780c */ /* 0x000fe40003f84270 */
[----:B------:R-:W-:Y:S01]  /*5cc0*/  FSEL R72, R63, -INF , P5 ;  /* 0xff8000003f487808 */ /* 0x000fe20002800000 */
[----:B------:R-:W-:Y:S01]  /*5cd0*/  MUFU.EX2 R17, R17 ;  /* 0x0000001100117308 */ /* 0x000fe20000000800 */
[----:B------:R-:W-:Y:S02]  /*5ce0*/  FMNMX.FTZ R101, R62, R101, !PT ;  /* 0x000000653e657209 */ /* 0x000fe40007810000 */
[----:B------:R-:W-:Y:S02]  /*5cf0*/  ISETP.GT.AND P5, PT, R5, 0x91, PT ;  /* 0x000000910500780c */ /* 0x000fe40003fa4270 */
[----:B------:R-:W-:-:S02]  /*5d00*/  FSEL R66, R66, -INF , P4 ;  /* 0xff80000042427808 */ /* 0x000fc40002000000 */
[----:B------:R-:W-:Y:S01]  /*5d10*/  FMNMX.FTZ R101, R72, R101, !PT ;  /* 0x0000006548657209 */ /* 0x000fe20007810000 */
[----:B------:R0:W-:Y:S01]  /*5d20*/  MUFU.EX2 R63, R105 ;  /* 0x00000069003f7308 */ /* 0x0001e20000000800 */
[----:B------:R-:W-:Y:S01]  /*5d30*/  ISETP.GT.AND P4, PT, R5, 0x98, PT ;  /* 0x000000980500780c */ /* 0x000fe20003f84270 */
[----:B------:R-:W-:Y:S02]  /*5d40*/  WARPGROUP.DEPBAR.LE gsb0, 0x0 ;  /* 0x00008000000079c5 */ /* 0x000fe40000010000 */
[----:B------:R-:W-:Y:S02]  /*5d50*/  FSEL R67, R67, -INF , P5 ;  /* 0xff80000043437808 */ /* 0x000fe40002800000 */
[----:B------:R-:W-:Y:S01]  /*5d60*/  FMNMX.FTZ R120, R66, R101, !PT ;  /* 0x0000006542787209 */ /* 0x000fe20007810000 */
[----:B------:R-:W-:-:S01]  /*5d70*/  FFMA.FTZ R101, R76, UR48, -R10 ;  /* 0x000000304c657c23 */ /* 0x000fc2000801080a */
[----:B------:R-:W-:Y:S01]  /*5d80*/  ISETP.GT.AND P5, PT, R5, 0x99, PT ;  /* 0x000000990500780c */ /* 0x000fe20003fa4270 */
[----:B0-----:R-:W-:-:S01]  /*5d90*/  FFMA.FTZ R105, R77, UR48, -R10 ;  /* 0x000000304d697c23 */ /* 0x001fc2000801080a */
        /* <DEDUP_REMOVED lines=8> */
[----:B------:R0:W-:Y:S02]  /*5e20*/  MUFU.EX2 R71, R101 ;  /* 0x0000006500477308 */ /* 0x0001e40000000800 */
[----:B------:R-:W-:-:S05]  /*5e30*/  FMNMX.FTZ R5, R73, R76, !PT ;  /* 0x0000004c49057209 */ /* 0x000fca0007810000 */
[----:B------:R-:W1:Y:S01]  /*5e40*/  SHFL.BFLY PT, R120, R5, 0x2, 0x1f ;  /* 0x0c401f0005787f89 */ /* 0x000e6200000e0000 */
        /* <DEDUP_REMOVED lines=15> */
[----:B------:R-:W-:Y:S01]  /*5f40*/  MUFU.EX2 R96, R96 ;  /* 0x0000006000607308 */ /* 0x000fe20000000800 */
[----:B------:R-:W-:-:S01]  /*5f50*/  FFMA.FTZ R117, R118, UR48, -R85 ;  /* 0x0000003076757c23 */ /* 0x000fc20008010855 */
[--C-:B------:R-:W-:Y:S01]  /*5f60*/  FFMA.FTZ R118, R119, UR48, -R85.reuse ;  /* 0x0000003077767c23 */ /* 0x100fe20008010855 */
[----:B------:R-:W-:Y:S01]  /*5f70*/  FSEL R119, R6, RZ, P3 ;  /* 0x000000ff06777208 */ /* 0x000fe20001800000 */
[--C-:B0-----:R-:W-:Y:S01]  /*5f80*/  FFMA.FTZ R101, R122, UR48, -R85.reuse ;  /* 0x000000307a657c23 */ /* 0x101fe20008010855 */
[----:B------:R-:W-:-:S01]  /*5f90*/  FFMA.FTZ R10, R123, UR48, -R85 ;  /* 0x000000307b0a7c23 */ /* 0x000fc20008010855 */
[--C-:B--2---:R-:W-:Y:S01]  /*5fa0*/  FFMA.FTZ R105, R126, UR48, -R85.reuse ;  /* 0x000000307e697c23 */ /* 0x104fe20008010855 */
[----:B------:R-:W-:-:S01]  /*5fb0*/  FFMA.FTZ R120, R127, UR48, -R85 ;  /* 0x000000307f787c23 */ /* 0x000fc20008010855 */
[----:B------:R-:W-:Y:S01]  /*5fc0*/  FADD.FTZ R119, -R119, R8 ;  /* 0x0000000877777221 */ /* 0x000fe20000010100 */
[----:B------:R-:W-:-:S01]  /*5fd0*/  FFMA.FTZ R8, R94, UR48, -R85 ;  /* 0x000000305e087c23 */ /* 0x000fc20008010855 */
[----:B------:R-:W-:Y:S01]  /*5fe0*/  FSEL R94, R5, RZ, P4 ;  /* 0x000000ff055e7208 */ /* 0x000fe20002000000 */
[----:B------:R-:W-:Y:S01]  /*5ff0*/  MUFU.EX2 R101, R101 ;  /* 0x0000006500657308 */ /* 0x000fe20000000800 */
[----:B------:R-:W-:Y:S01]  /*6000*/  FMUL.FTZ R119, R119, UR48 ;  /* 0x0000003077777c20 */ /* 0x000fe20008410000 */
[--C-:B------:R-:W-:Y:S01]  /*6010*/  FFMA.FTZ R109, R130, UR48, -R85.reuse ;  /* 0x00000030826d7c23 */ /* 0x100fe20008010855 */
[----:B------:R-:W-:-:S01]  /*6020*/  FFMA.FTZ R122, R131, UR48, -R85 ;  /* 0x00000030837a7c23 */ /* 0x000fc20008010855 */
[----:B------:R-:W-:Y:S01]  /*6030*/  FADD.FTZ R94, -R94, R7 ;  /* 0x000000075e5e7221 */ /* 0x000fe20000010100 */
[----:B------:R-:W-:-:S01]  /*6040*/  FFMA.FTZ R113, R134, UR48, -R85 ;  /* 0x0000003086717c23 */ /* 0x000fc20008010855 */
[--C-:B------:R-:W-:Y:S01]  /*6050*/  FFMA.FTZ R124, R135, UR48, -R85.reuse ;  /* 0x00000030877c7c23 */ /* 0x100fe20008010855 */
[----:B------:R-:W-:-:S01]  /*6060*/  FFMA.FTZ R106, R106, UR48, -R85 ;  /* 0x000000306a6a7c23 */ /* 0x000fc20008010855 */
[----:B------:R-:W-:Y:S01]  /*6070*/  FMUL.FTZ R94, R94, UR48 ;  /* 0x000000305e5e7c20 */ /* 0x000fe20008410000 */
        /* <DEDUP_REMOVED lines=35> */
[----:B------:R-:W-:-:S05]  /*62b0*/  FFMA.FTZ R73, R73, UR48, -R85 ;  /* 0x0000003049497c23 */ /* 0x000fca0008010855 */
        /* <DEDUP_REMOVED lines=97> */
[----:B------:R-:W-:-:S04]  /*68d0*/  IMAD.U32 R2, RZ, RZ, UR19 ;  /* 0x00000013ff027e24 */ /* 0x000fc8000f8e00ff */
[----:B------:R-:W-:Y:S02]  /*68e0*/  @!P1 VIADD R2, R2, 0x12440 ;  /* 0x0001244002029836 */ /* 0x000fe40000000000 */
[----:B------:R-:W2:Y:S01]  /*68f0*/  MUFU.EX2 R57, R57 ;  /* 0x0000003900397308 */ /* 0x000ea20000000800 */
[----:B0-----:R-:W-:-:S02]  /*6900*/  FADD.FTZ R72, R56, R123 ;  /* 0x0000007b38487221 */ /* 0x001fc40000010000 */
[----:B------:R-:W-:-:S04]  /*6910*/  @!P1 PRMT R2, RZ, 0x654, R2 ;  /* 0x00000654ff029816 */ /* 0x000fc80000000002 */
[----:B------:R0:W-:Y:S01]  /*6920*/  @!P1 SYNCS.ARRIVE.TRANS64.RED.A1T0 RZ, [R2+URZ], RZ ;  /* 0x000000ff02ff99a7 */ /* 0x0001e2000810043f */
        /* <DEDUP_REMOVED lines=30> */
.L_x_12603:
        /* <DEDUP_REMOVED lines=82> */
[----:B------:R-:W-:Y:S06]  /*7030*/  @P3 BRA `(.L_x_12604) ;  /* 0xffffffd000a03947 */ /* 0x000fec000383ffff */
.L_x_12594:
[----:B------:R-:W-:-:S06]  /*7040*/  UISETP.GE.AND UP0, UPT, UR50, UR47, UPT ;  /* 0x0000002f3200728c */ /* 0x000fcc000bf06270 */
[----:B------:R-:W-:-:S13]  /*7050*/  PLOP3.LUT P2, PT, PT, PT, UP0, 0x80, 0x0 ;  /* 0x000000000000781c */ /* 0x000fda0003f4f008 */
[----:B------:R-:W-:Y:S05]  /*7060*/  @!P2 BRA `(.L_x_12605) ;  /* 0x000000200094a947 */ /* 0x000fea0003800000 */
[----:B------:R-:W-:Y:S01]  /*7070*/  IMAD.MOV.U32 R0, RZ, RZ, R5 ;  /* 0x000000ffff007224 */ /* 0x000fe200078e0005 */
[----:B------:R-:W-:Y:S01]  /*7080*/  UMOV UR18, UR9 ;  /* 0x0000000900127c82 */ /* 0x000fe20008000000 */
[----:B------:R-:W-:Y:S01]  /*7090*/  IMAD.MOV.U32 R7, RZ, RZ, R6 ;  /* 0x000000ffff077224 */ /* 0x000fe200078e0006 */
[----:B------:R-:W-:-:S06]  /*70a0*/  UMOV UR17, UR10 ;  /* 0x0000000a00117c82 */ /* 0x000fcc0008000000 */
.L_x_12615:
[----:B------:R-:W-:-:S04]  /*70b0*/  UIADD3 UR10, UR17, 0x1, URZ ;  /* 0x00000001110a7890 */ /* 0x000fc8000fffe03f */
[----:B------:R-:W-:-:S04]  /*70c0*/  UISETP.NE.AND UP0, UPT, UR10, 0x2, UPT ;  /* 0x000000020a00788c */ /* 0x000fc8000bf05270 */
[----:B------:R-:W-:Y:S02]  /*70d0*/  USEL UR9, URZ, 0x1, UP0 ;  /* 0x000000013f097887 */ /* 0x000fe40008000000 */
[----:B------:R-:W-:Y:S02]  /*70e0*/  USEL UR10, UR10, URZ, UP0 ;  /* 0x0000003f0a0a7287 */ /* 0x000fe40008000000 */
[----:B------:R-:W-:Y:S01]  /*70f0*/  ULOP3.LUT UR9, UR18, UR9, URZ, 0x3c, !UPT ;  /* 0x0000000912097292 */ /* 0x000fe2000f8e3c3f */
[----:B------:R-:W-:Y:S11]  /*7100*/  @!P0 BRA `(.L_x_12606) ;  /* 0x0000000000048947 */ /* 0x000ff60003800000 */
[----:B------:R-:W-:Y:S01]  /*7110*/  BPT.TRAP 0x1 ;  /* 0x000000040000795c */ /* 0x000fe20000300000 */
.L_x_12606:
[----:B------:R-:W-:Y:S01]  /*7120*/  ULEA UR11, UR10, UR49, 0x3 ;  /* 0x000000310a0b7291 */ /* 0x000fe2000f8e183f */
[----:B------:R-:W-:-:S05]  /*7130*/  IMAD.U32 R4, RZ, RZ, UR9 ;  /* 0x00000009ff047e24 */ /* 0x000fca000f8e00ff */
[----:B------:R-:W-:-:S04]  /*7140*/  SHF.L.U32 R4, R4, 0x1f, RZ ;  /* 0x0000001f04047819 */ /* 0x000fc800000006ff */
[----:B------:R0:W1:Y:S01]  /*7150*/  SYNCS.PHASECHK.TRANS64.TRYWAIT P2, [UR11+0x12430], R4 ;  /* 0x01243004ff0075a7 */ /* 0x000062000804014b */
[----:B------:R-:W-:Y:S05]  /*7160*/  @!P0 BRA `(.L_x_12607) ;  /* 0x0000000000048947 */ /* 0x000fea0003800000 */
[----:B------:R-:W-:Y:S01]  /*7170*/  BPT.TRAP 0x1 ;  /* 0x000000040000795c */ /* 0x000fe20000300000 */
.L_x_12607:
[----:B-1----:R-:W-:Y:S05]  /*7180*/  @P2 BRA `(.L_x_12608) ;  /* 0x0000000000082947 */ /* 0x002fea0003800000 */
[----:B------:R-:W1:Y:S02]  /*7190*/  SYNCS.PHASECHK.TRANS64.TRYWAIT P2, [UR11+0x12430], R4 ;  /* 0x01243004ff0075a7 */ /* 0x000e64000804014b */
[----:B-1----:R-:W-:Y:S05]  /*71a0*/  @!P2 BRA `(.L_x_12609) ;  /* 0x000000740014a947 */ /* 0x002fea0003800000 */
.L_x_12608:
        /* <DEDUP_REMOVED lines=63> */
.L_x_12610:
[----:B------:R-:W-:Y:S01]  /*75a0*/  ULEA UR13, UR17, UR49, 0x3 ;  /* 0x00000031110d7291 */ /* 0x000fe2000f8e183f */
[----:B01----:R-:W-:-:S05]  /*75b0*/  IMAD.U32 R4, RZ, RZ, UR18 ;  /* 0x00000012ff047e24 */ /* 0x003fca000f8e00ff */
[----:B------:R-:W-:-:S04]  /*75c0*/  SHF.L.U32 R4, R4, 0x1f, RZ ;  /* 0x0000001f04047819 */ /* 0x000fc800000006ff */
[----:B------:R0:W1:Y:S01]  /*75d0*/  SYNCS.PHASECHK.TRANS64.TRYWAIT P2, [UR13+0x12450], R4 ;  /* 0x01245004ff0075a7 */ /* 0x000062000804014d */
[----:B------:R-:W-:Y:S05]  /*75e0*/  @!P0 BRA `(.L_x_12611) ;  /* 0x0000000000048947 */ /* 0x000fea0003800000 */
[----:B------:R-:W-:Y:S01]  /*75f0*/  BPT.TRAP 0x1 ;  /* 0x000000040000795c */ /* 0x000fe20000300000 */
.L_x_12611:
        /* <DEDUP_REMOVED lines=82> */
.L_x_12612:
[----:B------:R-:W-:Y:S01]  /*7b20*/  UIADD3 UR6, UR49, 0x200, URZ ;  /* 0x0000020031067890 */ /* 0x000fe2000fffe03f */
[----:B------:R-:W-:Y:S01]  /*7b30*/  WARPGROUP.ARRIVE ;  /* 0x00000000000079c5 */ /* 0x000fe20000000000 */
[----:B------:R-:W-:Y:S01]  /*7b40*/  UMOV UR7, 0xc0000010 ;  /* 0xc000001000077882 */ /* 0x000fe20000000000 */
[----:B------:R-:W-:Y:S01]  /*7b50*/  FMNMX.FTZ R8, R71, R8, !PT ;  /* 0x0000000847087209 */ /* 0x000fe20007810000 */
[----:B------:R-:W-:Y:S01]  /*7b60*/  USHF.R.U32.HI UR6, URZ, 0x4, UR6 ;  /* 0x000000043f067899 */ /* 0x000fe20008011606 */
[----:B01----:R-:W0:Y:S01]  /*7b70*/  SHFL.BFLY PT, R4, R9, 0x2, 0x1f ;  /* 0x0c401f0009047f89 */ /* 0x003e2200000e0000 */
[----:B------:R-:W-:Y:S02]  /*7b80*/  IMAD.U32 R13, RZ, RZ, UR48 ;  /* 0x00000030ff0d7e24 */ /* 0x000fe4000f8e00ff */
[----:B------:R-:W-:Y:S01]  /*7b90*/  ULOP3.LUT UR6, UR6, 0x3fff, URZ, 0xc0, !UPT ;  /* 0x00003fff06067892 */ /* 0x000fe2000f8ec03f */
[----:B------:R-:W1:Y:S03]  /*7ba0*/  SHFL.BFLY PT, R5, R8, 0x2, 0x1f ;  /* 0x0c401f0008057f89 */ /* 0x000e6600000e0000 */
[----:B------:R-:W-:-:S04]  /*7bb0*/  ULOP3.LUT UR6, UR6, 0x10000, URZ, 0xfc, !UPT ;  /* 0x0001000006067892 */ /* 0x000fc8000f8efc3f */
[----:B------:R-:W-:-:S07]  /*7bc0*/  UIMAD UR12, UR17, 0x280, UR6 ;  /* 0x00000280110c78a4 */ /* 0x000fce000f8e0206 */
[----:B------:R-:W-:Y:S02]  /*7bd0*/  UMOV UR6, UR12 ;  /* 0x0000000c00067c82 */ /* 0x000fe40008000000 */
[----:B------:R-:W-:Y:S01]  /*7be0*/  QGMMA.64x64x32.F32.E4M3.E4M3 R24, R152, gdesc[UR4], R24, gsb0 ;  /* 0x00e0000498187df3 */ /* 0x000fe20008000818 */
[----:B------:R-:W-:Y:S01]  /*7bf0*/  UIADD3 UR6, UR12, 0x80, URZ ;  /* 0x000000800c067890 */ /* 0x000fe2000fffe03f */
[----:B------:R-:W-:Y:S01]  /*7c00*/  UMOV UR7, 0xc0000010 ;  /* 0xc000001000077882 */ /* 0x000fe20000000000 */
[----:B0-----:R-:W-:Y:S02]  /*7c10*/  FMNMX.FTZ R10, R9, R4, !PT ;  /* 0x00000004090a7209 */ /* 0x001fe40007810000 */
[----:B-1----:R-:W-:-:S03]  /*7c20*/  FMNMX.FTZ R11, R8, R5, !PT ;  /* 0x00000005080b7209 */ /* 0x002fc60007810000 */
[----:B------:R-:W0:Y:S04]  /*7c30*/  SHFL.BFLY PT, R5, R10, 0x1, 0x1f ;  /* 0x0c201f000a057f89 */ /* 0x000e2800000e0000 */
[----:B------:R-:W1:Y:S01]  /*7c40*/  SHFL.BFLY PT, R4, R11, 0x1, 0x1f ;  /* 0x0c201f000b047f89 */ /* 0x000e6200000e0000 */
[----:B0-----:R-:W-:Y:S02]  /*7c50*/  FMNMX.FTZ R6, R10, R5, !PT ;  /* 0x000000050a067209 */ /* 0x001fe40007810000 */
[----:B-1----:R-:W-:-:S03]  /*7c60*/  FMNMX.FTZ R5, R11, R4, !PT ;  /* 0x000000040b057209 */ /* 0x002fc60007810000 */
[----:B------:R-:W-:-:S04]  /*7c70*/  FADD.FTZ R4, -R6, R7 ;  /* 0x0000000706047221 */ /* 0x000fc80000010100 */
[----:B------:R-:W-:Y:S01]  /*7c80*/  FMUL.FTZ R12, R4, UR48 ;  /* 0x00000030040c7c20 */ /* 0x000fe20008410000 */
[----:B------:R-:W-:-:S03]  /*7c90*/  FADD.FTZ R4, -R5, R0 ;  /* 0x0000000005047221 */ /* 0x000fc60000010100 */
[----:B------:R0:W-:Y:S01]  /*7ca0*/  MUFU.EX2 R0, R12 ;  /* 0x0000000c00007308 */ /* 0x0001e20000000800 */
[----:B------:R-:W-:Y:S01]  /*7cb0*/  FMUL.FTZ R7, R4, UR48 ;  /* 0x0000003004077c20 */ /* 0x000fe20008410000 */
[----:B------:R-:W-:-:S04]  /*7cc0*/  FFMA.FTZ R4, R6, R13, -8 ;  /* 0xc100000006047423 */ /* 0x000fc8000001000d */
[--C-:B------:R-:W-:Y:S01]  /*7cd0*/  FFMA.FTZ R16, R104, UR48, -R4.reuse ;  /* 0x0000003068107c23 */ /* 0x100fe20008010804 */
[----:B------:R-:W-:Y:S02]  /*7ce0*/  IMAD.U32 R104, RZ, RZ, UR48 ;  /* 0x00000030ff687e24 */ /* 0x000fe4000f8e00ff */
[--C-:B------:R-:W-:Y:S01]  /*7cf0*/  FFMA.FTZ R9, R120, UR48, -R4.reuse ;  /* 0x0000003078097c23 */ /* 0x100fe20008010804 */
[----:B------:R-:W-:-:S01]  /*7d00*/  FFMA.FTZ R8, R121, UR48, -R4 ;  /* 0x0000003079087c23 */ /* 0x000fc20008010804 */
[--C-:B------:R-:W-:Y:S01]  /*7d10*/  FFMA.FTZ R10, R124, UR48, -R4.reuse ;  /* 0x000000307c0a7c23 */ /* 0x100fe20008010804 */
[----:B------:R-:W-:-:S01]  /*7d20*/  FFMA.FTZ R11, R125, UR48, -R4 ;  /* 0x000000307d0b7c23 */ /* 0x000fc20008010804 */
[--C-:B0-----:R-:W-:Y:S01]  /*7d30*/  FFMA.FTZ R12, R128, UR48, -R4.reuse ;  /* 0x00000030800c7c23 */ /* 0x101fe20008010804 */
        /* <DEDUP_REMOVED lines=40> */
[----:B------:R-:W0:Y:S03]  /*7fc0*/  MUFU.EX2 R9, R9 ;  /* 0x0000000900097308 */ /* 0x000e260000000800 */
        /* <DEDUP_REMOVED lines=49> */
[----:B------:R-:W-:-:S04]  /*82e0*/  FFMA.FTZ R4, R71, UR48, -R4 ;  /* 0x0000003047047c23 */ /* 0x000fc80008010804 */
        /* <DEDUP_REMOVED lines=8> */
[----:B--2---:R-:W-:-:S04]  /*8370*/  FADD.FTZ R3, R11, R2 ;  /* 0x000000020b037221 */ /* 0x004fc80000010000 */
        /* <DEDUP_REMOVED lines=123> */
[----:B------:R-:W-:-:S04]  /*8b30*/  IMAD.U32 R2, RZ, RZ, UR11 ;  /* 0x0000000bff027e24 */ /* 0x000fc8000f8e00ff */
[----:B------:R-:W-:Y:S02]  /*8b40*/  @!P1 VIADD R2, R2, 0x12440 ;  /* 0x0001244002029836 */ /* 0x000fe40000000000 */
[----:B------:R-:W0:Y:S01]  /*8b50*/  MUFU.EX2 R58, R58 ;  /* 0x0000003a003a7308 */ /* 0x000e220000000800 */
[----:B--2---:R-:W-:-:S02]  /*8b60*/  FADD.FTZ R121, R87, R120 ;  /* 0x0000007857797221 */ /* 0x004fc40000010000 */
[----:B------:R-:W-:-:S04]  /*8b70*/  @!P1 PRMT R2, RZ, 0x654, R2 ;  /* 0x00000654ff029816 */ /* 0x000fc80000000002 */
[----:B------:R2:W-:Y:S01]  /*8b80*/  @!P1 SYNCS.ARRIVE.TRANS64.RED.A1T0 RZ, [R2+URZ], RZ ;  /* 0x000000ff02ff99a7 */ /* 0x0005e2000810043f */
        /* <DEDUP_REMOVED lines=32> */
.L_x_12614:
        /* <DEDUP_REMOVED lines=83> */
.L_x_12605:
[----:B------:R-:W-:Y:S06]  /*92c0*/  BAR.ARV 0x8, 0x200 ;  /* 0x0208000000007b1d */ /* 0x000fec0000002000 */
[----:B------:R-:W-:Y:S05]  /*92d0*/  @!P0 BRA `(.L_x_12616) ;  /* 0x0000000000048947 */ /* 0x000fea0003800000 */
[----:B------:R-:W-:Y:S01]  /*92e0*/  BPT.TRAP 0x1 ;  /* 0x000000040000795c */ /* 0x000fe20000300000 */
.L_x_12616:
[----:B------:R-:W-:Y:S01]  /*92f0*/  ULEA UR16, UR10, UR49, 0x3 ;  /* 0x000000310a107291 */ /* 0x000fe2000f8e183f */
[----:B------:R-:W-:-:S05]  /*9300*/  IMAD.U32 R0, RZ, RZ, UR9 ;  /* 0x00000009ff007e24 */ /* 0x000fca000f8e00ff */
[----:B------:R-:W-:-:S04]  /*9310*/  SHF.L.U32 R0, R0, 0x1f, RZ ;  /* 0x0000001f00007819 */ /* 0x000fc800000006ff */
[----:B------:R0:W1:Y:S01]  /*9320*/  SYNCS.PHASECHK.TRANS64.TRYWAIT P1, [UR16+0x12450], R0 ;  /* 0x01245000ff0075a7 */ /* 0x0000620008020150 */
[----:B------:R-:W-:Y:S05]  /*9330*/  @!P0 BRA `(.L_x_12617) ;  /* 0x0000000000048947 */ /* 0x000fea0003800000 */
[----:B------:R-:W-:Y:S01]  /*9340*/  BPT.TRAP 0x1 ;  /* 0x000000040000795c */ /* 0x000fe20000300000 */
.L_x_12617:
[----:B-1----:R-:W-:Y:S05]  /*9350*/  @P1 BRA `(.L_x_12618) ;  /* 0x0000000000081947 */ /* 0x002fea0003800000 */
[----:B------:R-:W1:Y:S02]  /*9360*/  SYNCS.PHASECHK.TRANS64.TRYWAIT P1, [UR16+0x12450], R0 ;  /* 0x01245000ff0075a7 */ /* 0x000e640008020150 */
[----:B-1----:R-:W-:Y:S05]  /*9370*/  @!P1 BRA `(.L_x_12619) ;  /* 0x0000005000d09947 */ /* 0x002fea0003800000 */
.L_x_12618:
        /* <DEDUP_REMOVED lines=11> */
[----:B------:R-:W-:-:S04]  /*9430*/  PLOP3.LUT P1, PT, PT, PT, UP0, 0x80, 0x0 ;  /* 0x000000000000781c */ /* 0x000fc80003f2f008 */
[----:B------:R-:W-:Y:S01]  /*9440*/  @UP0 ULDC.64 UR14, c[0x0][0x9c8] ;  /* 0x00027200000e0ab9 */ /* 0x000fe20000000a00 */
[----:B------:R-:W-:Y:S02]  /*9450*/  @UP0 USHF.R.S32.HI UR7, URZ, 0x1f, UR44 ;  /* 0x0000001f3f070899 */ /* 0x000fe4000801142c */
[----:B------:R-:W-:Y:S01]  /*9460*/  @UP0 UIMAD UR6, UR45, UR14, URZ ;  /* 0x0000000e2d0602a4 */ /* 0x000fe2000f8e023f */
[----:B------:R-:W-:Y:S01]  /*9470*/  QGMMA.64x64x32.F32.E4M3.E4M3 R24, R152, gdesc[UR8], R24, gsb0 ;  /* 0x00e0000898187df3 */ /* 0x000fe20008000818 */
[----:B------:R-:W-:Y:S02]  /*9480*/  @UP0 UIMAD.WIDE.U32 UR4, UR41, UR14, URZ ;  /* 0x0000000e290402a5 */ /* 0x000fe4000f8e003f */
[----:B------:R-:W-:-:S03]  /*9490*/  @UP0 UIMAD UR6, UR41, UR15, UR6 ;  /* 0x0000000f290602a4 */ /* 0x000fc6000f8e0206 */
[----:B------:R-:W-:Y:S01]  /*94a0*/  @UP0 ULDC.64 UR14, c[0x0][0x9d0] ;  /* 0x00027400000e0ab9 */ /* 0x000fe20000000a00 */
[----:B------:R-:W-:Y:S02]  /*94b0*/  @UP0 UIADD3 UR5, UR5, UR6, URZ ;  /* 0x0000000605050290 */ /* 0x000fe4000fffe03f */
[----:B------:R-:W-:Y:S02]  /*94c0*/  @UP0 UIMAD UR7, UR7, UR14, URZ ;  /* 0x0000000e070702a4 */ /* 0x000fe4000f8e023f */
[----:B------:R-:W-:Y:S02]  /*94d0*/  @UP0 UIMAD.WIDE.U32 UR4, UR44, UR14, UR4 ;  /* 0x0000000e2c0402a5 */ /* 0x000fe4000f8e0004 */
[----:B------:R-:W-:Y:S02]  /*94e0*/  @UP0 UIMAD UR7, UR44, UR15, UR7 ;  /* 0x0000000f2c0702a4 */ /* 0x000fe4000f8e0207 */
[----:B------:R-:W-:Y:S02]  /*94f0*/  @UP0 ULEA UR6, UP1, UR4, UR12, 0x2 ;  /* 0x0000000c04060291 */ /* 0x000fe4000f82103f */
[----:B------:R-:W-:-:S04]  /*9500*/  @UP0 UIADD3 UR5, UR5, UR7, URZ ;  /* 0x0000000705050290 */ /* 0x000fc8000fffe03f */
[----:B------:R-:W-:Y:S01]  /*9510*/  @UP0 ULEA.HI.X UR7, UR4, UR13, UR5, 0x2, UP1 ;  /* 0x0000000d04070291 */ /* 0x000fe200088f1405 */
[----:B------:R-:W-:-:S05]  /*9520*/  IMAD.U32 R8, RZ, RZ, UR6 ;  /* 0x00000006ff087e24 */ /* 0x000fca000f8e00ff */
[----:B------:R-:W-:Y:S01]  /*9530*/  IMAD.U32 R9, RZ, RZ, UR7 ;  /* 0x00000007ff097e24 */ /* 0x000fe2000f8e00ff */
[----:B------:R-:W-:-:S04]  /*9540*/  UIADD3 UR4, UR10, 0x80, URZ ;  /* 0x000000800a047890 */ /* 0x000fc8000fffe03f */
[----:B------:R2:W3:Y:S01]  /*9550*/  @P1 LDG.E R4, desc[UR42][R8.64] ;  /* 0x0000002a08041981 */ /* 0x0004e2000c1e1900 */
        /* <DEDUP_REMOVED lines=14> */
[----:B01----:R-:W0:Y:S04]  /*9640*/  SHFL.BFLY PT, R0, R3, 0x2, 0x1f ;  /* 0x0c401f0003007f89 */ /* 0x003e2800000e0000 */
[----:B--2---:R-:W1:Y:S01]  /*9650*/  SHFL.BFLY PT, R9, R2, 0x2, 0x1f ;  /* 0x0c401f0002097f89 */ /* 0x004e6200000e0000 */
[----:B------:R-:W-:Y:S02]  /*9660*/  WARPGROUP.DEPBAR.LE gsb0, 0x0 ;  /* 0x00008000000079c5 */ /* 0x000fe40000010000 */
[----:B------:R-:W-:-:S06]  /*9670*/  WARPGROUP.ARRIVE ;  /* 0x00000000000079c5 */ /* 0x000fcc0000000000 */
[----:B------:R-:W-:Y:S01]  /*9680*/  QGMMA.64x64x32.F32.E4M3.E4M3 R24, R140, gdesc[UR4], R24, gsb0 ;  /* 0x00e000048c187df3 */ /* 0x000fe20008000818 */
[----:B0-----:R-:W-:Y:S01]  /*9690*/  FADD.FTZ R0, R0, R3 ;  /* 0x0000000300007221 */ /* 0x001fe20000010000 */
[----:B------:R-:W-:Y:S01]  /*96a0*/  UIADD3 UR10, UR10, 0x200, URZ ;  /* 0x000002000a0a7890 */ /* 0x000fe2000fffe03f */
[----:B-1----:R-:W-:Y:S01]  /*96b0*/  FADD.FTZ R9, R9, R2 ;  /* 0x0000000209097221 */ /* 0x002fe20000010000 */
[----:B------:R-:W-:Y:S02]  /*96c0*/  UMOV UR11, 0xc0000010 ;  /* 0xc0000010000b7882 */ /* 0x000fe40000000000 */
[----:B------:R-:W0:Y:S04]  /*96d0*/  SHFL.BFLY PT, R7, R0, 0x1, 0x1f ;  /* 0x0c201f0000077f89 */ /* 0x000e2800000e0000 */
        /* <DEDUP_REMOVED lines=17> */
[----:B------:R-:W2:Y:S01]  /*97f0*/  @P1 MUFU.RCP R9, R11 ;  /* 0x0000000b00091308 */ /* 0x000ea20000001000 */
        /* <DEDUP_REMOVED lines=10> */
[-C--:B---3--:R-:W-:Y:S01]  /*98a0*/  FMUL.FTZ R3, R3, R4.reuse ;  /* 0x0000000403037220 */ /* 0x088fe20000410000 */
[----:B--2---:R-:W-:Y:S01]  /*98b0*/  FMUL.FTZ R9, R9, R4 ;  /* 0x0000000409097220 */ /* 0x004fe20000410000 */
[----:B------:R-:W-:-:S02]  /*98c0*/  WARPGROUP.DEPBAR.LE gsb0, 0x0 ;  /* 0x00008000000079c5 */ /* 0x000fc40000010000 */
[----:B------:R-:W-:Y:S05]  /*98d0*/  @!P0 BRA `(.L_x_12620) ;  /* 0x0000000000048947 */ /* 0x000fea0003800000 */
[----:B------:R-:W-:Y:S01]  /*98e0*/  BPT.TRAP 0x1 ;  /* 0x000000040000795c */ /* 0x000fe20000300000 */
.L_x_12620:
        /* <DEDUP_REMOVED lines=36> */
.L_x_12587:
[----:B------:R-:W-:Y:S05]  /*9b30*/  @P0 BRA `(.L_x_12621) ;  /* 0x00000014006c0947 */ /* 0x000fea0003800000 */
[----:B------:R-:W0:Y:S01]  /*9b40*/  S2R R8, SR_TID.X ;  /* 0x0000000000087919 */ /* 0x000e220000002100 */
[----:B------:R-:W-:Y:S01]  /*9b50*/  ULDC.64 UR4, c[0x4][0x38] ;  /* 0x01000e0000047ab9 */ /* 0x000fe20000000a00 */
[----:B------:R-:W-:Y:S01]  /*9b60*/  ULDC.64 UR8, c[0x0][0xbd0] ;  /* 0x0002f40000087ab9 */ /* 0x000fe20000000a00 */
[----:B------:R-:W-:Y:S01]  /*9b70*/  USHF.R.S32.HI UR7, URZ, 0x1f, UR44 ;  /* 0x0000001f3f077899 */ /* 0x000fe2000801142c */
[----:B------:R-:W1:Y:S01]  /*9b80*/  LDC R75, c[0x0][0xc50] ;  /* 0x00031400ff4b7b82 */ /* 0x000e620000000800 */
[----:B------:R-:W-:-:S07]  /*9b90*/  ULDC.64 UR10, c[0x0][0xb38] ;  /* 0x0002ce00000a7ab9 */ /* 0x000fce0000000a00 */
[----:B------:R-:W2:Y:S01]  /*9ba0*/  LDC.64 R72, c[0x0][0xb40] ;  /* 0x0002d000ff487b82 */ /* 0x000ea20000000a00 */
[----:B0-----:R-:W-:-:S05]  /*9bb0*/  IMAD.SHL.U32 R4, R8, 0x4, RZ ;  /* 0x0000000408047824 */ /* 0x001fca00078e00ff */
[----:B------:R-:W-:Y:S02]  /*9bc0*/  LOP3.LUT R4, R4, 0xc, RZ, 0xc0, !PT ;  /* 0x0000000c04047812 */ /* 0x000fe400078ec0ff */
[----:B------:R-:W-:Y:S02]  /*9bd0*/  BAR.SYNC.DEFER_BLOCKING 0x1, 0x180 ;  /* 0x0046000000007b1d */ /* 0x000fe40000010000 */
[----:B------:R-:W-:-:S05]  /*9be0*/  IADD3 R4, P0, R4, UR4, RZ ;  /* 0x0000000404047c10 */ /* 0x000fca000ff1e0ff */
[----:B------:R-:W-:-:S05]  /*9bf0*/  IMAD.X R5, RZ, RZ, UR5, P0 ;  /* 0x00000005ff057e24 */ /* 0x000fca00080e06ff */
[----:B------:R0:W3:Y:S01]  /*9c00*/  LDG.E.CONSTANT R7, desc[UR42][R4.64] ;  /* 0x0000002a04077981 */ /* 0x0000e2000c1e9900 */
        /* <DEDUP_REMOVED lines=10> */
[CC--:B0-----:R-:W-:Y:S01]  /*9cb0*/  LEA.HI R4, R9.reuse, R8.reuse, RZ, 0x7 ;  /* 0x0000000809047211 */ /* 0x0c1fe200078f38ff */
[----:B------:R-:W-:Y:S01]  /*9cc0*/  UIMAD UR9, UR44, UR9, UR6 ;  /* 0x000000092c0972a4 */ /* 0x000fe2000f8e0206 */
[----:B------:R-:W-:Y:S01]  /*9cd0*/  LEA.HI R9, R9, R8, RZ, 0x2 ;  /* 0x0000000809097211 */ /* 0x000fe200078f10ff */
[----:B------:R-:W1:Y:S01]  /*9ce0*/  S2UR UR4, SR_CTAID.Y ;  /* 0x00000000000479c3 */ /* 0x000e620000002600 */
[----:B------:R-:W-:Y:S01]  /*9cf0*/  LOP3.LUT R5, R4, 0xffffff80, RZ, 0xc0, !PT ;  /* 0xffffff8004057812 */ /* 0x000fe200078ec0ff */
[----:B------:R-:W-:Y:S01]  /*9d00*/  UIADD3 UR9, UR5, UR9, URZ ;  /* 0x0000000905097290 */ /* 0x000fe2000fffe03f */
[----:B------:R-:W-:Y:S01]  /*9d10*/  SHF.R.S32.HI R4, RZ, 0x7, R4 ;  /* 0x00000007ff047819 */ /* 0x000fe20000011404 */
[----:B------:R-:W-:Y:S01]  /*9d20*/  IMAD.U32 R23, RZ, RZ, UR5 ;  /* 0x00000005ff177e24 */ /* 0x000fe2000f8e00ff */
[----:B------:R-:W-:Y:S01]  /*9d30*/  SEL R67, R25, R24, P0 ;  /* 0x0000001819437207 */ /* 0x000fe20000000000 */
[----:B------:R-:W-:Y:S01]  /*9d40*/  IMAD.IADD R27, R8, 0x1, -R5 ;  /* 0x00000001081b7824 */ /* 0x000fe200078e0a05 */
[----:B------:R-:W-:Y:S01]  /*9d50*/  SEL R16, R26, R3, P0 ;  /* 0x000000031a107207 */ /* 0x000fe20000000000 */
[----:B------:R-:W-:Y:S01]  /*9d60*/  IMAD.HI R5, R4, 0x55555556, RZ ;  /* 0x5555555604057827 */ /* 0x000fe200078e02ff */
[----:B------:R-:W-:Y:S01]  /*9d70*/  SEL R25, R3, R26, P0 ;  /* 0x0000001a03197207 */ /* 0x000fe20000000000 */
[----:B------:R-:W-:Y:S01]  /*9d80*/  UIMAD.WIDE.U32 UR6, UR44, UR10, URZ ;  /* 0x0000000a2c0672a5 */ /* 0x000fe2000f8e003f */
[----:B------:R-:W-:Y:S01]  /*9d90*/  SHF.R.S32.HI R6, RZ, 0x1f, R27 ;  /* 0x0000001fff067819 */ /* 0x000fe2000001141b */
[----:B------:R-:W-:Y:S01]  /*9da0*/  IMAD.U32 R23, RZ, RZ, UR9 ;  /* 0x00000009ff177e24 */ /* 0x000fe2000f8e00ff */
[----:B------:R-:W-:Y:S01]  /*9db0*/  SEL R64, R28, R29, P0 ;  /* 0x0000001d1c407207 */ /* 0x000fe20000000000 */
[----:B------:R-:W-:Y:S01]  /*9dc0*/  UIMAD UR8, UR44, UR11, UR8 ;  /* 0x0000000b2c0872a4 */ /* 0x000fe2000f8e0208 */
[----:B------:R-:W-:-:S02]  /*9dd0*/  LEA.HI R11, R6, R27, RZ, 0x2 ;  /* 0x0000001b060b7211 */ /* 0x000fc400078f10ff */
[----:B------:R-:W-:Y:S01]  /*9de0*/  SEL R69, R29, R28, P0 ;  /* 0x0000001c1d457207 */ /* 0x000fe20000000000 */
[----:B------:R-:W-:Y:S01]  /*9df0*/  UIADD3 UR8, UR7, UR8, URZ ;  /* 0x0000000807087290 */ /* 0x000fe2000fffe03f */
[--C-:B------:R-:W-:Y:S01]  /*9e00*/  SHF.R.S32.HI R3, RZ, 0x2, R11.reuse ;  /* 0x00000002ff037819 */ /* 0x100fe2000001140b */
[----:B------:R-:W0:Y:S01]  /*9e10*/  LDC R29, c[0x0][0xbe8] ;  /* 0x0002fa00ff1d7b82 */ /* 0x000e220000000800 */
[----:B------:R-:W-:Y:S02]  /*9e20*/  SHF.R.S32.HI R10, RZ, 0x1f, R11 ;  /* 0x0000001fff0a7819 */ /* 0x000fe4000001140b */
[----:B------:R-:W-:Y:S02]  /*9e30*/  LOP3.LUT R9, R9, 0xfffffffc, RZ, 0xc0, !PT ;  /* 0xfffffffc09097812 */ /* 0x000fe400078ec0ff */
[----:B------:R-:W-:Y:S02]  /*9e40*/  SEL R58, R32, R33, P0 ;  /* 0x00000021203a7207 */ /* 0x000fe40000000000 */
[----:B------:R-:W-:Y:S01]  /*9e50*/  SEL R63, R33, R32, P0 ;  /* 0x00000020213f7207 */ /* 0x000fe20000000000 */
[----:B------:R-:W-:Y:S01]  /*9e60*/  IMAD.IADD R9, R8, 0x1, -R9 ;  /* 0x0000000108097824 */ /* 0x000fe200078e0a09 */
[----:B------:R-:W-:-:S02]  /*9e70*/  SEL R32, R44, R45, P0 ;  /* 0x0000002d2c207207 */ /* 0x000fc40000000000 */
[----:B------:R-:W-:Y:S02]  /*9e80*/  SEL R61, R45, R44, P0 ;  /* 0x0000002c2d3d7207 */ /* 0x000fe40000000000 */
[----:B------:R-:W-:Y:S01]  /*9e90*/  LEA.HI R6, R6, R27, RZ, 0x5 ;  /* 0x0000001b06067211 */ /* 0x000fe200078f28ff */
[----:B------:R-:W4:Y:S01]  /*9ea0*/  S2R R44, SR_CTAID.X ;  /* 0x00000000002c7919 */ /* 0x000f220000002500 */
[----:B------:R-:W-:Y:S02]  /*9eb0*/  LEA.HI R5, R5, R5, RZ, 0x1 ;  /* 0x0000000505057211 */ /* 0x000fe400078f08ff */
[----:B------:R-:W-:Y:S02]  /*9ec0*/  LEA.HI R10, R10, R3, RZ, 0x3 ;  /* 0x000000030a0a7211 */ /* 0x000fe400078f18ff */
[----:B------:R-:W-:Y:S01]  /*9ed0*/  SHF.R.S32.HI R8, RZ, 0x5, R6 ;  /* 0x00000005ff087819 */ /* 0x000fe20000011406 */
[----:B------:R-:W-:Y:S01]  /*9ee0*/  IMAD R6, R5, -0x3, R4 ;  /* 0xfffffffd05067824 */ /* 0x000fe200078e0204 */
[----:B------:R-:W-:Y:S01]  /*9ef0*/  LOP3.LUT R10, R10, 0xfffffff8, RZ, 0xc0, !PT ;  /* 0xfffffff80a0a7812 */ /* 0x000fe200078ec0ff */
[----:B------:R-:W5:Y:S01]  /*9f00*/  LDC.64 R4, c[0x0][0xbd8] ;  /* 0x0002f600ff047b82 */ /* 0x000f620000000a00 */
[----:B------:R-:W-:-:S02]  /*9f10*/  SEL R20, R46, R47, P0 ;  /* 0x0000002f2e147207 */ /* 0x000fc40000000000 */
[----:B0-----:R-:W-:Y:S01]  /*9f20*/  ISETP.NE.AND P2, PT, R29, 0x1, PT ;  /* 0x000000011d00780c */ /* 0x001fe20003f45270 */
[----:B------:R-:W-:Y:S01]  /*9f30*/  IMAD.IADD R3, R3, 0x1, -R10 ;  /* 0x0000000103037824 */ /* 0x000fe200078e0a0a */
[----:B------:R-:W-:Y:S02]  /*9f40*/  SEL R14, R34, R35, P0 ;  /* 0x00000023220e7207 */ /* 0x000fe40000000000 */
[----:B------:R-:W-:Y:S01]  /*9f50*/  SEL R21, R35, R34, P0 ;  /* 0x0000002223157207 */ /* 0x000fe20000000000 */
[----:B------:R-:W-:Y:S01]  /*9f60*/  IMAD R3, R8, 0x10, R3 ;  /* 0x0000001008037824 */ /* 0x000fe200078e0203 */
[----:B------:R-:W-:Y:S02]  /*9f70*/  LEA.HI R8, R9, R9, RZ, 0x1 ;  /* 0x0000000909087211 */ /* 0x000fe400078f08ff */
[----:B------:R-:W-:Y:S01]  /*9f80*/  SEL R47, R47, R46, P0 ;  /* 0x0000002e2f2f7207 */ /* 0x000fe20000000000 */
[----:B------:R-:W-:Y:S01]  /*9f90*/  IMAD R3, R6, 0x40, R3 ;  /* 0x0000004006037824 */ /* 0x000fe200078e0203 */
[----:B------:R-:W-:-:S02]  /*9fa0*/  LOP3.LUT R8, R8, 0x1ffffffe, RZ, 0xc0, !PT ;  /* 0x1ffffffe08087812 */ /* 0x000fc400078ec0ff */
[----:B------:R-:W-:Y:S01]  /*9fb0*/  SEL R60, R36, R37, P0 ;  /* 0x00000025243c7207 */ /* 0x000fe20000000000 */
[----:B------:R-:W0:Y:S01]  /*9fc0*/  @P2 LDC R71, c[0x0][0xbec] ;  /* 0x0002fb00ff472b82 */ /* 0x000e220000000800 */
[----:B------:R-:W-:Y:S01]  /*9fd0*/  SEL R65, R37, R36, P0 ;  /* 0x0000002425417207 */ /* 0x000fe20000000000 */
[----:B------:R-:W-:Y:S01]  /*9fe0*/  IMAD.IADD R28, R9, 0x1, -R8 ;  /* 0x00000001091c7824 */ /* 0x000fe200078e0a08 */
[----:B------:R-:W-:Y:S01]  /*9ff0*/  SEL R36, R48, R49, P0 ;  /* 0x0000003130247207 */ /* 0x000fe20000000000 */
[----:B------:R-:W-:Y:S01]  /*a000*/  IMAD.U32 R9, RZ, RZ, UR7 ;  /* 0x00000007ff097e24 */ /* 0x000fe2000f8e00ff */
[----:B------:R-:W-:Y:S01]  /*a010*/  SEL R26, R30, R31, P0 ;  /* 0x0000001f1e1a7207 */ /* 0x000fe20000000000 */
[--C-:B------:R-:W-:Y:S01]  /*a020*/  IMAD R6, R28, 0x8, R3.reuse ;  /* 0x000000081c067824 */ /* 0x100fe200078e0203 */
[----:B------:R-:W-:Y:S01]  /*a030*/  SEL R45, R31, R30, P0 ;  /* 0x0000001e1f2d7207 */ /* 0x000fe20000000000 */
[----:B-----5:R-:W-:Y:S01]  /*a040*/  IMAD R46, R4, UR45, RZ ;  /* 0x0000002d042e7c24 */ /* 0x020fe2000f8e02ff */
[----:B------:R-:W5:Y:S01]  /*a050*/  @P2 LDC R77, c[0x0][0xbec] ;  /* 0x0002fb00ff4d2b82 */ /* 0x000f620000000800 */
[----:B----4-:R-:W-:Y:S01]  /*a060*/  IMAD R28, R44, 0xc0, R3 ;  /* 0x000000c02c1c7824 */ /* 0x010fe200078e0203 */
[----:B------:R-:W-:Y:S01]  /*a070*/  SEL R56, R40, R41, P0 ;  /* 0x0000002928387207 */ /* 0x000fe20000000000 */
[----:B------:R-:W-:Y:S01]  /*a080*/  IMAD R44, R44, 0xc0, R6 ;  /* 0x000000c02c2c7824 */ /* 0x000fe200078e0206 */
[----:B------:R-:W-:Y:S01]  /*a090*/  SEL R59, R41, R40, P0 ;  /* 0x00000028293b7207 */ /* 0x000fe20000000000 */
[----:B------:R-:W-:Y:S01]  /*a0a0*/  IMAD R35, R5, UR41, R46 ;  /* 0x0000002905237c24 */ /* 0x000fe2000f8e022e */
[----:B------:R-:W-:Y:S01]  /*a0b0*/  SEL R40, R52, R53, P0 ;  /* 0x0000003534287207 */ /* 0x000fe20000000000 */
[----:B------:R-:W-:Y:S01]  /*a0c0*/  IMAD.WIDE.U32 R22, R4, UR41, R22 ;  /* 0x0000002904167c25 */ /* 0x000fe2000f8e0016 */
[----:B------:R-:W4:Y:S01]  /*a0d0*/  @P2 LDC R46, c[0x0][0xbf0] ;  /* 0x0002fc00ff2e2b82 */ /* 0x000f220000000800 */
[----:B------:R-:W-:-:S02]  /*a0e0*/  SEL R53, R53, R52, P0 ;  /* 0x0000003435357207 */ /* 0x000fc40000000000 */
[----:B------:R-:W-:Y:S01]  /*a0f0*/  SEL R12, R42, R43, P0 ;  /* 0x0000002b2a0c7207 */ /* 0x000fe20000000000 */
[----:B------:R-:W-:Y:S01]  /*a100*/  IMAD.IADD R23, R23, 0x1, R35 ;  /* 0x0000000117177824 */ /* 0x000fe200078e0223 */
[----:B------:R-:W-:Y:S01]  /*a110*/  SEL R10, R50, R51, P0 ;  /* 0x00000033320a7207 */ /* 0x000fe20000000000 */
[----:B------:R-:W-:Y:S01]  /*a120*/  IMAD.U32 R8, RZ, RZ, UR6 ;  /* 0x00000006ff087e24 */ /* 0x000fe2000f8e00ff */
[----:B------:R-:W-:Y:S01]  /*a130*/  LOP3.LUT R30, R11, 0x7ffffffc, RZ, 0xc0, !PT ;  /* 0x7ffffffc0b1e7812 */ /* 0x000fe200078ec0ff */
[----:B------:R-:W4:Y:S01]  /*a140*/  @P2 LDC R52, c[0x0][0xbf0] ;  /* 0x0002fc00ff342b82 */ /* 0x000f220000000800 */
[----:B------:R-:W-:Y:S01]  /*a150*/  SEL R24, R38, R39, P0 ;  /* 0x0000002726187207 */ /* 0x000fe20000000000 */
[----:B0-----:R-:W-:Y:S01]  /*a160*/  @P2 IMAD.HI.U32 R35, R44, R71, RZ ;  /* 0x000000472c232227 */ /* 0x001fe200078e00ff */
[----:B------:R-:W-:Y:S01]  /*a170*/  SEL R18, R54, R55, P0 ;  /* 0x0000003736127207 */ /* 0x000fe20000000000 */
[----:B------:R-:W-:Y:S01]  /*a180*/  ULDC.64 UR6, c[0x0][0xb48] ;  /* 0x0002d20000067ab9 */ /* 0x000fe20000000a00 */
[----:B------:R-:W-:Y:S01]  /*a190*/  SEL R17, R51, R50, P0 ;  /* 0x0000003233117207 */ /* 0x000fe20000000000 */
[----:B------:R-:W-:Y:S01]  /*a1a0*/  IMAD R50, RZ, RZ, -UR44 ;  /* 0x8000002cff327e24 */ /* 0x000fe2000f8e02ff */
[----:B------:R-:W-:Y:S01]  /*a1b0*/  SEL R37, R39, R38, P0 ;  /* 0x0000002627257207 */ /* 0x000fe20000000000 */
[----:B------:R-:W-:Y:S01]  /*a1c0*/  IMAD.U32 R9, RZ, RZ, UR8 ;  /* 0x00000008ff097e24 */ /* 0x000fe2000f8e00ff */
[C---:B------:R-:W-:Y:S01]  /*a1d0*/  LOP3.LUT P1, RZ, R27.reuse, 0x3, RZ, 0xc0, !PT ;  /* 0x000000031bff7812 */ /* 0x040fe2000782c0ff */
[----:B------:R-:W-:Y:S01]  /*a1e0*/  IMAD.IADD R27, R27, 0x1, -R30 ;  /* 0x000000011b1b7824 */ /* 0x000fe200078e0a1e */
[----:B------:R-:W-:Y:S01]  /*a1f0*/  SEL R19, R43, R42, P0 ;  /* 0x0000002a2b137207 */ /* 0x000fe20000000000 */
[----:B-1----:R-:W-:Y:S01]  /*a200*/  IMAD R50, R75, R50, UR4 ;  /* 0x000000044b327e24 */ /* 0x002fe2000f8e0232 */
[----:B------:R-:W-:Y:S01]  /*a210*/  SEL R57, R49, R48, P0 ;  /* 0x0000003031397207 */ /* 0x000fe20000000000 */
[----:B--2---:R-:W-:Y:S01]  /*a220*/  IMAD.WIDE.U32 R8, R72, UR41, R8 ;  /* 0x0000002948087c25 */ /* 0x004fe2000f8e0008 */
[----:B------:R-:W-:Y:S01]  /*a230*/  SEL R55, R55, R54, P0 ;  /* 0x0000003637377207 */ /* 0x000fe20000000000 */
[----:B------:R-:W-:Y:S01]  /*a240*/  ULDC.64 UR4, c[0x0][0xbe0] ;  /* 0x0002f80000047ab9 */ /* 0x000fe20000000a00 */
[----:B------:R-:W-:Y:S01]  /*a250*/  ULDC.64 UR8, c[0x0][0xb28] ;  /* 0x0002ca0000087ab9 */ /* 0x000fe20000000a00 */
[----:B-----5:R-:W-:Y:S01]  /*a260*/  @P2 IMAD.HI.U32 R77, R44, R77, RZ ;  /* 0x0000004d2c4d2227 */ /* 0x020fe200078e00ff */
[----:B---3--:R-:W-:Y:S01]  /*a270*/  LOP3.LUT R34, R7, 0x2, RZ, 0x3c, !PT ;  /* 0x0000000207227812 */ /* 0x008fe200078e3cff */
[----:B------:R-:W-:Y:S04]  /*a280*/  SHFL.IDX PT, R6, R62, R7, 0x1c1f ;  /* 0x001c1f073e067589 */ /* 0x000fe800000e0000 */
[----:B------:R-:W0:Y:S04]  /*a290*/  SHFL.IDX PT, R5, R67, R34, 0x1c1f ;  /* 0x001c1f2243057589 */ /* 0x000e2800000e0000 */
[----:B------:R-:W-:Y:S04]  /*a2a0*/  SHFL.IDX PT, R31, R36, R7, 0x1c1f ;  /* 0x001c1f07241f7589 */ /* 0x000fe800000e0000 */
[----:B------:R-:W-:Y:S04]  /*a2b0*/  SHFL.IDX PT, R33, R64, R7, 0x1c1f ;  /* 0x001c1f0740217589 */ /* 0x000fe800000e0000 */
[----:B------:R-:W1:Y:S04]  /*a2c0*/  SHFL.IDX PT, R36, R69, R34, 0x1c1f ;  /* 0x001c1f2245247589 */ /* 0x000e6800000e0000 */
[----:B------:R-:W-:Y:S04]  /*a2d0*/  SHFL.IDX PT, R39, R58, R7, 0x1c1f ;  /* 0x001c1f073a277589 */ /* 0x000fe800000e0000 */
[----:B------:R-:W-:Y:S01]  /*a2e0*/  SHFL.IDX PT, R38, R60, R7, 0x1c1f ;  /* 0x001c1f073c267589 */ /* 0x000fe200000e0000 */
[----:B0-----:R-:W-:-:S03]  /*a2f0*/  SEL R4, R6, R5, P0 ;  /* 0x0000000506047207 */ /* 0x001fc60000000000 */
[----:B------:R-:W-:Y:S01]  /*a300*/  SHFL.IDX PT, R42, R56, R7, 0x1c1f ;  /* 0x001c1f07382a7589 */ /* 0x000fe200000e0000 */
[----:B------:R-:W-:-:S03]  /*a310*/  SEL R6, R5, R6, P0 ;  /* 0x0000000605067207 */ /* 0x000fc60000000000 */
[----:B------:R-:W-:Y:S04]  /*a320*/  SHFL.IDX PT, R32, R32, R7, 0x1c1f ;  /* 0x001c1f0720207589 */ /* 0x000fe800000e0000 */
        /* <DEDUP_REMOVED lines=12> */
[----:B0-----:R-:W-:Y:S01]  /*a3f0*/  SEL R7, R36, R33, P0 ;  /* 0x0000002124077207 */ /* 0x001fe20000000000 */
[----:B------:R-:W-:Y:S01]  /*a400*/  IMAD R36, R72, UR45, RZ ;  /* 0x0000002d48247c24 */ /* 0x000fe2000f8e02ff */
[----:B------:R-:W-:Y:S01]  /*a410*/  SHF.R.S32.HI R33, RZ, 0x1f, R50 ;  /* 0x0000001fff217819 */ /* 0x000fe20000011432 */
[----:B------:R-:W0:Y:S01]  /*a420*/  SHFL.IDX PT, R40, R63, R34, 0x1c1f ;  /* 0x001c1f223f287589 */ /* 0x000e2200000e0000 */
[----:B-1----:R-:W-:Y:S01]  /*a430*/  IMAD.MOV.U32 R37, RZ, RZ, R44 ;  /* 0x000000ffff257224 */ /* 0x002fe200078e002c */
[----:B----4-:R-:W-:Y:S01]  /*a440*/  @P2 SHF.R.U32.HI R37, RZ, R46, R35 ;  /* 0x0000002eff252219 */ /* 0x010fe20000011623 */
[----:B------:R-:W-:Y:S01]  /*a450*/  IMAD R35, R73, UR41, R36 ;  /* 0x0000002949237c24 */ /* 0x000fe2000f8e0224 */
[----:B------:R-:W-:Y:S03]  /*a460*/  SHFL.IDX PT, R43, R61, R34, 0x1c1f ;  /* 0x001c1f223d2b7589 */ /* 0x000fe600000e0000 */
[----:B------:R-:W-:Y:S01]  /*a470*/  IMAD.IADD R35, R9, 0x1, R35 ;  /* 0x0000000109237824 */ /* 0x000fe200078e0223 */
[----:B------:R-:W1:Y:S01]  /*a480*/  SHFL.IDX PT, R49, R59, R34, 0x1c1f ;  /* 0x001c1f223b317589 */ /* 0x000e6200000e0000 */
[----:B------:R-:W-:-:S02]  /*a490*/  IMAD R9, R33, UR4, RZ ;  /* 0x0000000421097c24 */ /* 0x000fc4000f8e02ff */
[----:B------:R-:W-:Y:S01]  /*a4a0*/  IMAD R33, R33, UR6, RZ ;  /* 0x0000000621217c24 */ /* 0x000fe2000f8e02ff */
[----:B------:R-:W-:Y:S01]  /*a4b0*/  SHFL.IDX PT, R51, R53, R34, 0x1c1f ;  /* 0x001c1f2235337589 */ /* 0x000fe200000e0000 */
[----:B------:R-:W-:-:S03]  /*a4c0*/  IMAD R36, R50, UR5, R9 ;  /* 0x0000000532247c24 */ /* 0x000fc6000f8e0209 */
[----:B------:R-:W2:Y:S04]  /*a4d0*/  SHFL.IDX PT, R48, R57, R34, 0x1c1f ;  /* 0x001c1f2239307589 */ /* 0x000ea800000e0000 */
[----:B------:R3:W-:Y:S04]  /*a4e0*/  SHFL.IDX PT, R26, R45, R34, 0x1c1f ;  /* 0x001c1f222d1a7589 */ /* 0x0007e800000e0000 */
[----:B------:R-:W-:Y:S04]  /*a4f0*/  SHFL.IDX PT, R25, R25, R34, 0x1c1f ;  /* 0x001c1f2219197589 */ /* 0x000fe800000e0000 */
[----:B------:R-:W-:Y:S01]  /*a500*/  SHFL.IDX PT, R21, R21, R34, 0x1c1f ;  /* 0x001c1f2215157589 */ /* 0x000fe200000e0000 */
[----:B---3--:R-:W-:Y:S01]  /*a510*/  IMAD.MOV.U32 R45, RZ, RZ, R44 ;  /* 0x000000ffff2d7224 */ /* 0x008fe200078e002c */
[----:B------:R-:W-:-:S02]  /*a520*/  @P2 SHF.R.U32.HI R45, RZ, R52, R77 ;  /* 0x00000034ff2d2219 */ /* 0x000fc4000001164d */
[----:B------:R3:W-:Y:S04]  /*a530*/  SHFL.IDX PT, R20, R47, R34, 0x1c1f ;  /* 0x001c1f222f147589 */ /* 0x0007e800000e0000 */
[----:B------:R-:W-:Y:S01]  /*a540*/  SHFL.IDX PT, R19, R19, R34, 0x1c1f ;  /* 0x001c1f2213137589 */ /* 0x000fe200000e0000 */
[----:B------:R-:W-:-:S03]  /*a550*/  IMAD.MOV R46, RZ, RZ, -R45 ;  /* 0x000000ffff2e7224 */ /* 0x000fc600078e0a2d */
[----:B------:R-:W-:Y:S01]  /*a560*/  SHFL.IDX PT, R18, R55, R34, 0x1c1f ;  /* 0x001c1f2237127589 */ /* 0x000fe200000e0000 */
[C---:B---3--:R-:W-:Y:S01]  /*a570*/  IMAD R47, R50.reuse, UR7, R33 ;  /* 0x00000007322f7c24 */ /* 0x048fe2000f8e0221 */
[----:B------:R-:W-:Y:S02]  /*a580*/  SHF.R.S32.HI R33, RZ, 0x1f, R37 ;  /* 0x0000001fff217819 */ /* 0x000fe40000011425 */
[----:B------:R3:W-:Y:S02]  /*a590*/  SHFL.IDX PT, R17, R17, R34, 0x1c1f ;  /* 0x001c1f2211117589 */ /* 0x0007e400000e0000 */
[----:B---3--:R-:W-:Y:S02]  /*a5a0*/  IMAD.MOV.U32 R34, RZ, RZ, R8 ;  /* 0x000000ffff227224 */ /* 0x008fe400078e0008 */
[----:B------:R-:W-:Y:S01]  /*a5b0*/  IMAD.WIDE.U32 R8, R50, UR4, R22 ;  /* 0x0000000432087c25 */ /* 0x000fe2000f8e0016 */
[----:B------:R-:W-:-:S03]  /*a5c0*/  ULDC.64 UR4, c[0x0][0xb30] ;  /* 0x0002cc0000047ab9 */ /* 0x000fc60000000a00 */
[----:B------:R-:W-:Y:S01]  /*a5d0*/  IMAD.WIDE.U32 R22, R50, UR6, R34 ;  /* 0x0000000632167c25 */ /* 0x000fe2000f8e0022 */
[----:B------:R-:W-:Y:S01]  /*a5e0*/  IADD3 R34, P2, R37, R8, RZ ;  /* 0x0000000825227210 */ /* 0x000fe20007f5e0ff */
[----:B------:R-:W-:Y:S01]  /*a5f0*/  ULDC.64 UR6, c[0x0][0xbc8] ;  /* 0x0002f20000067ab9 */ /* 0x000fe20000000a00 */
[----:B------:R-:W-:Y:S01]  /*a600*/  SHF.R.S32.HI R8, RZ, 0x1f, R45 ;  /* 0x0000001fff087819 */ /* 0x000fe2000001142d */
[----:B------:R-:W-:Y:S01]  /*a610*/  IMAD.MOV R37, RZ, RZ, -R37 ;  /* 0x000000ffff257224 */ /* 0x000fe200078e0a25 */
[----:B------:R-:W-:Y:S01]  /*a620*/  IADD3.X R35, R33, R9, R36, P2, !PT ;  /* 0x0000000921237210 */ /* 0x000fe200017fe424 */
[----:B------:R-:W-:Y:S02]  /*a630*/  IMAD.IADD R23, R23, 0x1, R47 ;  /* 0x0000000117177824 */ /* 0x000fe400078e022f */
[----:B------:R-:W-:Y:S02]  /*a640*/  IMAD R8, R8, UR4, RZ ;  /* 0x0000000408087c24 */ /* 0x000fe4000f8e02ff */
[----:B------:R-:W-:-:S02]  /*a650*/  IMAD R33, R29, R37, R44 ;  /* 0x000000251d217224 */ /* 0x000fc400078e022c */
[----:B------:R-:W-:Y:S02]  /*a660*/  IMAD R37, R29, R46, R44 ;  /* 0x0000002e1d257224 */ /* 0x000fe400078e022c */
[C---:B------:R-:W-:Y:S01]  /*a670*/  IMAD R47, R45.reuse, UR5, R8 ;  /* 0x000000052d2f7c24 */ /* 0x040fe2000f8e0208 */
[----:B------:R-:W3:Y:S01]  /*a680*/  S2UR UR5, SR_CgaCtaId ;  /* 0x00000000000579c3 */ /* 0x000ee20000008800 */
[----:B------:R-:W-:Y:S01]  /*a690*/  IMAD.WIDE.U32 R8, R45, UR4, R22 ;  /* 0x000000042d087c25 */ /* 0x000fe2000f8e0016 */
[----:B------:R-:W-:Y:S01]  /*a6a0*/  SHF.R.S32.HI R22, RZ, 0x1f, R33 ;  /* 0x0000001fff167819 */ /* 0x000fe20000011421 */
[----:B------:R-:W-:Y:S01]  /*a6b0*/  UMOV UR4, 0x400 ;  /* 0x0000040000047882 */ /* 0x000fe20000000000 */
[----:B------:R-:W-:Y:S01]  /*a6c0*/  SHF.R.S32.HI R23, RZ, 0x1f, R37 ;  /* 0x0000001fff177819 */ /* 0x000fe20000011425 */
[----:B------:R-:W-:Y:S02]  /*a6d0*/  IMAD.IADD R9, R9, 0x1, R47 ;  /* 0x0000000109097824 */ /* 0x000fe400078e022f */
[----:B------:R-:W-:-:S02]  /*a6e0*/  IMAD R22, R22, UR6, RZ ;  /* 0x0000000616167c24 */ /* 0x000fc4000f8e02ff */
        /* <DEDUP_REMOVED lines=19> */
[----:B------:R-:W-:Y:S01]  /*a820*/  VIADD R50, R28, 0x8 ;  /* 0x000000081c327836 */ /* 0x000fe20000000000 */
        /* <DEDUP_REMOVED lines=32> */
[----:B------:R-:W-:Y:S01]  /*aa30*/  VIADD R33, R49, 0x30 ;  /* 0x0000003031217836 */ /* 0x000fe20000000000 */
        /* <DEDUP_REMOVED lines=18> */
[----:B------:R-:W-:Y:S02]  /*ab60*/  @!P3 LOP3.LUT R27, R27, 0xfffffffe, RZ, 0xc0, !PT ;  /* 0xfffffffe1b1bb812 */ /* 0x000fe400078ec0ff */
[----:B------:R-:W-:Y:S02]  /*ab70*/  @!P5 LOP3.LUT R33, R33, 0xfffffffe, RZ, 0xc0, !PT ;  /* 0xfffffffe2121d812 */ /* 0x000fe400078ec0ff */
[----:B------:R-:W-:Y:S01]  /*ab80*/  @!P1 LEA.HI R0, R0, R0, RZ, 0x1 ;  /* 0x0000000000009211 */ /* 0x000fe200078f08ff */
[----:B0-----:R-:W-:Y:S01]  /*ab90*/  @!P3 IMAD.WIDE R28, R27, 0x4, R46 ;  /* 0x000000041b1cb825 */ /* 0x001fe200078e022e */
        /* <DEDUP_REMOVED lines=16> */
.L_x_12623:
[----:B------:R-:W-:Y:S05]  /*aca0*/  BSYNC B0 ;  /* 0x0000000000007941 */ /* 0x000fea0003800000 */
.L_x_12622:
        /* <DEDUP_REMOVED lines=68> */
.L_x_12621:
        /* <DEDUP_REMOVED lines=58> */
.L_x_12583:
        /* <DEDUP_REMOVED lines=18> */
.L_x_12624:
[----:B------:R-:W-:Y:S01]  /*b5b0*/  ULDC UR44, c[0x0][0xc50] ;  /* 0x00031400002c7ab9 */ /* 0x000fe20000000800 */
[----:B------:R-:W-:Y:S01]  /*b5c0*/  UMOV UR36, UR6 ;  /* 0x0000000600247c82 */ /* 0x000fe20008000000 */
[----:B------:R-:W-:-:S11]  /*b5d0*/  UISETP.NE.AND UP0, UPT, UR44, 0x1, UPT ;  /* 0x000000012c00788c */ /* 0x000fd6000bf05270 */
[----:B------:R-:W-:Y:S01]  /*b5e0*/  @UP0 ULDC UR4, c[0x0][0xc54] ;  /* 0x0003150000040ab9 */ /* 0x000fe20000000800 */
[----:B------:R-:W-:Y:S01]  /*b5f0*/  @UP0 ULDC UR7, c[0x0][0xc58] ;  /* 0x0003160000070ab9 */ /* 0x000fe20000000800 */
[----:B------:R-:W-:-:S04]  /*b600*/  UIMAD.WIDE.U32 UR4, UR6, UR4, URZ ;  /* 0x00000004060472a5 */ /* 0x000fc8000f8e003f */
[----:B------:R-:W-:-:S12]  /*b610*/  @UP0 USHF.R.U32.HI UR36, URZ, UR7, UR5 ;  /* 0x000000073f240299 */ /* 0x000fd80008011605 */
.L_x_12625:
        /* <DEDUP_REMOVED lines=21> */
[----:B0-----:R-:W-:-:S04]  /*b770*/  UIMAD UR39, UR39, 0xc0, URZ ;  /* 0x000000c0272778a4 */ /* 0x001fc8000f8e023f */
        /* <DEDUP_REMOVED lines=10> */
[----:B------:R-:W-:Y:S02]  /*b820*/  USHF.R.U32.HI UR10, URZ, 0x10, UR44 ;  /* 0x000000103f0a7899 */ /* 0x000fe4000801162c */
[----:B------:R-:W-:Y:S02]  /*b830*/  ULEA.HI.SX32 UR4, UR7, UR4, 0x1a ;  /* 0x0000000407047291 */ /* 0x000fe4000f8fd23f */
[----:B------:R-:W-:-:S02]  /*b840*/  ULOP3.LUT UR44, UR44, 0xffff, URZ, 0xc0, !UPT ;  /* 0x0000ffff2c2c7892 */ /* 0x000fc4000f8ec03f */
        /* <DEDUP_REMOVED lines=41> */
.L_x_12627:
        /* <DEDUP_REMOVED lines=33> */
.L_x_12628:
        /* <DEDUP_REMOVED lines=20> */
.L_x_12629:
        /* <DEDUP_REMOVED lines=20> */
.L_x_12630:
        /* <DEDUP_REMOVED lines=18> */
.L_x_12631:
        /* <DEDUP_REMOVED lines=26> */
[----:B------:R-:W-:Y:S02]  /*c230*/  LOP3.LUT R22, R3, 0x640, R22, 0xf8, !PT ;  /* 0x0000064003167812 */ /* 0x000fe400078ef816 */
[----:B------:R-:W-:Y:S02]  /*c240*/  LOP3.LUT R17, R17, R8, RZ, 0xfc, !PT ;  /* 0x0000000811117212 */ /* 0x000fe400078efcff */
[----:B------:R-:W-:Y:S02]  /*c250*/  SHF.R.U32.HI R29, RZ, 0x3, R27 ;  /* 0x00000003ff1d7819 */ /* 0x000fe4000001161b */
[----:B------:R-:W-:Y:S02]  /*c260*/  P2R R24, PR, RZ, 0x2 ;  /* 0x00000002ff187803 */ /* 0x000fe40000000000 */
[----:B--2---:R-:W-:Y:S02]  /*c270*/  SHF.R.S32.HI R18, RZ, 0x1f, R23 ;  /* 0x0000001fff127819 */ /* 0x004fe40000011417 */
[----:B------:R-:W-:Y:S01]  /*c280*/  SEL R19, R23, RZ, !P1 ;  /* 0x000000ff17137207 */ /* 0x000fe20004800000 */
[----:B------:R-:W-:Y:S06]  /*c290*/  BRA.DIV UR4, `(.L_x_12632) ;  /* 0x0000002604207947 */ /* 0x000fec000b800000 */
[----:B------:R0:W1:Y:S02]  /*c2a0*/  SHFL.IDX PT, R14, R2, RZ, 0x1f ;  /* 0x00001fff020e7589 */ /* 0x00006400000e0000 */
.L_x_12681:
[----:B-1----:R-:W-:Y:S02]  /*c2b0*/  ISETP.NE.AND P0, PT, R14, RZ, PT ;  /* 0x000000ff0e00720c */ /* 0x002fe40003f05270 */
[----:B------:R-:W-:-:S04]  /*c2c0*/  PLOP3.LUT P2, PT, PT, PT, PT, 0x8, 0x0 ;  /* 0x000000000000781c */ /* 0x000fc80003f4e170 */
[----:B------:R-:W-:-:S07]  /*c2d0*/  P2R R25, PR, RZ, 0x4 ;  /* 0x00000004ff197803 */ /* 0x000fce0000000000 */
[----:B------:R-:W-:Y:S05]  /*c2e0*/  @P0 BRA `(.L_x_12633) ;  /* 0x0000000400240947 */ /* 0x000fea0003800000 */
[----:B------:R-:W-:-:S06]  /*c2f0*/  UIADD3 UR4, UR41, -0x1, URZ ;  /* 0xffffffff29047890 */ /* 0x000fcc000fffe03f */
[----:B------:R-:W-:Y:S01]  /*c300*/  IMAD.U32 R3, RZ, RZ, UR4 ;  /* 0x00000004ff037e24 */ /* 0x000fe2000f8e00ff */
[----:B------:R-:W-:-:S03]  /*c310*/  UMOV UR4, 0xffffffff ;  /* 0xffffffff00047882 */ /* 0x000fc60000000000 */
[----:B------:R-:W-:Y:S05]  /*c320*/  BRA.DIV UR4, `(.L_x_12634) ;  /* 0x00000026041c7947 */ /* 0x000fea000b800000 */
[----:B------:R-:W-:-:S13]  /*c330*/  ELECT P6, URZ, PT ;  /* 0x00000000003f782f */ /* 0x000fda00038c0000 */
.L_x_12684:
        /* <DEDUP_REMOVED lines=23> */
.L_x_12635:
[----:B------:R-:W2:Y:S01]  /*c4b0*/  SYNCS.PHASECHK.TRANS64.TRYWAIT P0, [UR38+0x12480], R0 ;  /* 0x01248000ff0075a7 */ /* 0x000ea20008000166 */
[----:B------:R-:W-:Y:S01]  /*c4c0*/  ISETP.NE.AND P1, PT, R16, RZ, PT ;  /* 0x000000ff1000720c */ /* 0x000fe20003f25270 */
[----:B--2---:R-:W-:-:S12]  /*c4d0*/  @!P0 BRA `(.L_x_12636) ;  /* 0x0000002000d08947 */ /* 0x004fd80003800000 */
.L_x_12685:
[----:B------:R-:W-:Y:S05]  /*c4e0*/  @P1 BRA `(.L_x_12637) ;  /* 0x0000000000141947 */ /* 0x000fea0003800000 */
[----:B------:R-:W-:Y:S01]  /*c4f0*/  LOP3.LUT P0, RZ, R27, 0x1f, RZ, 0xc0, !PT ;  /* 0x0000001f1bff7812 */ /* 0x000fe2000780c0ff */
[----:B-1----:R-:W-:-:S04]  /*c500*/  IMAD.MOV.U32 R4, RZ, RZ, 0x2800 ;  /* 0x00002800ff047424 */ /* 0x002fc800078e00ff */
[----:B------:R2:W-:Y:S08]  /*c510*/  SYNCS.ARRIVE.TRANS64 RZ, [UR38+0x12470], R4 ;  /* 0x01247004ffff79a7 */ /* 0x0005f00008000026 */
[----:B--2---:R-:W-:Y:S05]  /*c520*/  @!P0 BRA `(.L_x_12637) ;  /* 0x0000000000048947 */ /* 0x004fea0003800000 */
[----:B------:R-:W-:Y:S01]  /*c530*/  BPT.TRAP 0x1 ;  /* 0x000000040000795c */ /* 0x000fe20000300000 */
.L_x_12637:
        /* <DEDUP_REMOVED lines=15> */
.L_x_12686:
[----:B------:R-:W-:Y:S05]  /*c630*/  @P1 BRA `(.L_x_12639) ;  /* 0x0000000000141947 */ /* 0x000fea0003800000 */
[----:B------:R-:W-:Y:S01]  /*c640*/  LOP3.LUT P0, RZ, R27, 0x1f, RZ, 0xc0, !PT ;  /* 0x0000001f1bff7812 */ /* 0x000fe2000780c0ff */
[----:B-1----:R-:W-:-:S04]  /*c650*/  IMAD.MOV.U32 R0, RZ, RZ, 0x2800 ;  /* 0x00002800ff007424 */ /* 0x002fc800078e00ff */
[----:B------:R2:W-:Y:S08]  /*c660*/  SYNCS.ARRIVE.TRANS64 RZ, [UR38+0x12430], R0 ;  /* 0x01243000ffff79a7 */ /* 0x0005f00008000026 */
[----:B--2---:R-:W-:Y:S05]  /*c670*/  @!P0 BRA `(.L_x_12639) ;  /* 0x0000000000048947 */ /* 0x004fea0003800000 */
[----:B------:R-:W-:Y:S01]  /*c680*/  BPT.TRAP 0x1 ;  /* 0x000000040000795c */ /* 0x000fe20000300000 */
.L_x_12639:
        /* <DEDUP_REMOVED lines=12> */
[----:B------:R-:W-:-:S04]  /*c750*/  UMOV UR12, UR36 ;  /* 0x00000024000c7c82 */ /* 0x000fc80008000000 */
[----:B------:R2:W-:Y:S02]  /*c760*/  UTMALDG.4D [UR8], [UR4], desc[UR6] ;  /* 0x00000608040075b4 */ /* 0x0005e40008019000 */
[----:B--2---:R-:W-:Y:S01]  /*c770*/  NOP ;  /* 0x0000000000007918 */ /* 0x004fe20000000000 */
.L_x_12633:
        /* <DEDUP_REMOVED lines=28> */
.L_x_12640:
[----:B------:R-:W2:Y:S01]  /*c940*/  LDC R6, c[0x0][0x448] ;  /* 0x00011200ff067b82 */ /* 0x000ea20000000800 */
[----:B------:R-:W3:Y:S01]  /*c950*/  S2R R9, SR_CTAID.X ;  /* 0x0000000000097919 */ /* 0x000ee20000002500 */
[----:B-1----:R-:W-:Y:S01]  /*c960*/  IMAD.SHL.U32 R0, R27, 0x10, RZ ;  /* 0x000000101b007824 */ /* 0x002fe200078e00ff */
[----:B------:R-:W-:Y:S01]  /*c970*/  UMOV UR4, UR46 ;  /* 0x0000002e00047c82 */ /* 0x000fe20008000000 */
[C---:B------:R-:W-:Y:S01]  /*c980*/  IMAD.SHL.U32 R3, R29.reuse, 0x80, RZ ;  /* 0x000000801d037824 */ /* 0x040fe200078e00ff */
[----:B------:R-:W-:Y:S01]  /*c990*/  UMOV UR5, UR45 ;  /* 0x0000002d00057c82 */ /* 0x000fe20008000000 */
[----:B------:R-:W-:Y:S01]  /*c9a0*/  IMAD.SHL.U32 R4, R29, 0x10, RZ ;  /* 0x000000101d047824 */ /* 0x000fe200078e00ff */
[----:B------:R-:W-:Y:S01]  /*c9b0*/  LOP3.LUT R0, R0, 0x30, RZ, 0xe2, !PT ;  /* 0x0000003000007812 */ /* 0x000fe200078ee2ff */
[----:B------:R-:W-:Y:S01]  /*c9c0*/  IMAD.SHL.U32 R20, R27, 0x20, RZ ;  /* 0x000000201b147824 */ /* 0x000fe200078e00ff */
[----:B------:R-:W-:Y:S02]  /*c9d0*/  ULDC.64 UR6, c[0x0][0x2c8] ;  /* 0x0000b20000067ab9 */ /* 0x000fe40000000a00 */
[----:B------:R-:W-:-:S02]  /*c9e0*/  LOP3.LUT R3, R0, 0x180, R3, 0xf8, !PT ;  /* 0x0000018000037812 */ /* 0x000fc400078ef803 */
[----:B------:R-:W-:Y:S02]  /*c9f0*/  LOP3.LUT R20, R20, 0x60, RZ, 0xc0, !PT ;  /* 0x0000006014147812 */ /* 0x000fe400078ec0ff */
[----:B------:R-:W-:Y:S01]  /*ca00*/  LOP3.LUT R4, R3, 0x30, R4, 0x78, !PT ;  /* 0x0000003003047812 */ /* 0x000fe200078e7804 */
[----:B------:R-:W-:-:S05]  /*ca10*/  IMAD.SHL.U32 R3, R27, 0x10, RZ ;  /* 0x000000101b037824 */ /* 0x000fca00078e00ff */
[----:B------:R-:W-:Y:S02]  /*ca20*/  LOP3.LUT R3, R3, 0x40, RZ, 0xc0, !PT ;  /* 0x0000004003037812 */ /* 0x000fe400078ec0ff */
[----:B--2---:R-:W-:Y:S02]  /*ca30*/  ISETP.NE.AND P0, PT, R6, 0x1, PT ;  /* 0x000000010600780c */ /* 0x004fe40003f05270 */
[----:B------:R-:W-:Y:S02]  /*ca40*/  IADD3 R28, R4, R3, R28 ;  /* 0x00000003041c7210 */ /* 0x000fe40007ffe01c */
[----:B------:R-:W-:Y:S02]  /*ca50*/  LEA.HI R4, R16, R20, RZ, 0x1e ;  /* 0x0000001410047211 */ /* 0x000fe400078ff0ff */
[----:B------:R-:W-:-:S03]  /*ca60*/  SHF.R.S32.HI R20, RZ, 0x1f, R26 ;  /* 0x0000001fff147819 */ /* 0x000fc6000001141a */
[----:B---3--:R-:W-:Y:S02]  /*ca70*/  IMAD R9, R9, 0xc0, R4 ;  /* 0x000000c009097824 */ /* 0x008fe400078e0204 */
[----:B------:R-:W1:Y:S02]  /*ca80*/  LDC.64 R4, c[0x0][0x2e0] ;  /* 0x0000b800ff047b82 */ /* 0x000e640000000a00 */
[----:B------:R-:W-:Y:S02]  /*ca90*/  VIADD R7, R9, 0x80 ;  /* 0x0000008009077836 */ /* 0x000fe40000000000 */
[----:B------:R-:W-:-:S04]  /*caa0*/  IMAD.MOV.U32 R11, RZ, RZ, R9 ;  /* 0x000000ffff0b7224 */ /* 0x000fc800078e0009 */
[----:B------:R-:W2:Y:S08]  /*cab0*/  @P0 LDC R8, c[0x0][0x44c] ;  /* 0x00011300ff080b82 */ /* 0x000eb00000000800 */
[----:B------:R-:W3:Y:S08]  /*cac0*/  @P0 LDC R12, c[0x0][0x44c] ;  /* 0x00011300ff0c0b82 */ /* 0x000ef00000000800 */
[----:B------:R-:W4:Y:S08]  /*cad0*/  @P0 LDC R10, c[0x0][0x450] ;  /* 0x00011400ff0a0b82 */ /* 0x000f300000000800 */
[----:B------:R-:W5:Y:S01]  /*cae0*/  @P0 LDC R13, c[0x0][0x450] ;  /* 0x00011400ff0d0b82 */ /* 0x000f620000000800 */
[----:B--2---:R-:W-:-:S04]  /*caf0*/  @P0 IMAD.HI.U32 R3, R9, R8, RZ ;  /* 0x0000000809030227 */ /* 0x004fc800078e00ff */
[----:B---3--:R-:W-:Y:S01]  /*cb00*/  @P0 IMAD.HI.U32 R8, R7, R12, RZ ;  /* 0x0000000c07080227 */ /* 0x008fe200078e00ff */
[----:B----4-:R-:W-:-:S03]  /*cb10*/  @P0 SHF.R.U32.HI R11, RZ, R10, R3 ;  /* 0x0000000aff0b0219 */ /* 0x010fc60000011603 */
[----:B------:R-:W-:Y:S02]  /*cb20*/  IMAD.MOV.U32 R3, RZ, RZ, R7 ;  /* 0x000000ffff037224 */ /* 0x000fe400078e0007 */
[----:B------:R-:W-:Y:S01]  /*cb30*/  IMAD.MOV R10, RZ, RZ, -R11 ;  /* 0x000000ffff0a7224 */ /* 0x000fe200078e0a0b */
[----:B-----5:R-:W-:Y:S01]  /*cb40*/  @P0 SHF.R.U32.HI R3, RZ, R13, R8 ;  /* 0x0000000dff030219 */ /* 0x020fe20000011608 */
[----:B-1----:R-:W-:Y:S02]  /*cb50*/  IMAD R8, R20, R4, RZ ;  /* 0x0000000414087224 */ /* 0x002fe400078e02ff */
[----:B------:R-:W-:Y:S02]  /*cb60*/  IMAD R9, R6, R10, R9 ;  /* 0x0000000a06097224 */ /* 0x000fe400078e0209 */
[C---:B------:R-:W-:Y:S01]  /*cb70*/  IMAD R13, R26.reuse, R5, R8 ;  /* 0x000000051a0d7224 */ /* 0x040fe200078e0208 */
[----:B------:R-:W-:Y:S01]  /*cb80*/  SHF.R.S32.HI R8, RZ, 0x1f, R11 ;  /* 0x0000001fff087819 */ /* 0x000fe2000001140b */
[----:B------:R-:W-:Y:S01]  /*cb90*/  IMAD.WIDE.U32 R4, R26, R4, UR4 ;  /* 0x000000041a047e25 */ /* 0x000fe2000f8e0004 */
[----:B------:R-:W-:-:S03]  /*cba0*/  ULDC.64 UR4, c[0x0][0x2d0] ;  /* 0x0000b40000047ab9 */ /* 0x000fc60000000a00 */
[----:B------:R-:W-:Y:S02]  /*cbb0*/  IMAD R8, R8, UR4, RZ ;  /* 0x0000000408087c24 */ /* 0x000fe4000f8e02ff */
[----:B------:R-:W-:Y:S02]  /*cbc0*/  IMAD.IADD R5, R5, 0x1, R13 ;  /* 0x0000000105057824 */ /* 0x000fe400078e020d */
[C---:B------:R-:W-:Y:S01]  /*cbd0*/  IMAD R13, R11.reuse, UR5, R8 ;  /* 0x000000050b0d7c24 */ /* 0x040fe2000f8e0208 */
[----:B------:R-:W-:Y:S01]  /*cbe0*/  SHF.R.S32.HI R8, RZ, 0x1f, R9 ;  /* 0x0000001fff087819 */ /* 0x000fe20000011409 */
[----:B------:R-:W-:-:S04]  /*cbf0*/  IMAD.WIDE.U32 R10, R11, UR4, R4 ;  /* 0x000000040b0a7c25 */ /* 0x000fc8000f8e0004 */
[----:B------:R-:W-:Y:S02]  /*cc00*/  IMAD R8, R8, UR6, RZ ;  /* 0x0000000608087c24 */ /* 0x000fe4000f8e02ff */
[----:B------:R-:W-:Y:S02]  /*cc10*/  IMAD.IADD R11, R11, 0x1, R13 ;  /* 0x000000010b0b7824 */ /* 0x000fe400078e020d */
[C---:B------:R-:W-:Y:S01]  /*cc20*/  IMAD R13, R9.reuse, UR7, R8 ;  /* 0x00000007090d7c24 */ /* 0x040fe2000f8e0208 */
[----:B------:R-:W-:Y:S01]  /*cc30*/  SHF.R.S32.HI R8, RZ, 0x1f, R3 ;  /* 0x0000001fff087819 */ /* 0x000fe20000011403 */
[----:B------:R-:W-:-:S04]  /*cc40*/  IMAD.WIDE.U32 R10, R9, UR6, R10 ;  /* 0x00000006090a7c25 */ /* 0x000fc8000f8e000a */
[----:B------:R-:W-:Y:S02]  /*cc50*/  IMAD.MOV R9, RZ, RZ, -R3 ;  /* 0x000000ffff097224 */ /* 0x000fe400078e0a03 */
[----:B------:R-:W-:Y:S02]  /*cc60*/  IMAD R8, R8, UR4, RZ ;  /* 0x0000000408087c24 */ /* 0x000fe4000f8e02ff */
[----:B------:R-:W-:-:S04]  /*cc70*/  IMAD.WIDE.U32 R4, R3, UR4, R4 ;  /* 0x0000000403047c25 */ /* 0x000fc8000f8e0004 */
[----:B------:R-:W-:Y:S02]  /*cc80*/  IMAD R7, R6, R9, R7 ;  /* 0x0000000906077224 */ /* 0x000fe400078e0207 */
[----:B------:R-:W-:Y:S01]  /*cc90*/  IMAD R3, R3, UR5, R8 ;  /* 0x0000000503037c24 */ /* 0x000fe2000f8e0208 */
[----:B------:R-:W-:Y:S02]  /*cca0*/  ULDC.64 UR4, c[0x0][0x280] ;  /* 0x0000a00000047ab9 */ /* 0x000fe40000000a00 */
[----:B------:R-:W-:Y:S01]  /*ccb0*/  IADD3 R9, P0, R10, UR4, RZ ;  /* 0x000000040a097c10 */ /* 0x000fe2000ff1e0ff */
[----:B------:R-:W-:Y:S01]  /*ccc0*/  IMAD.IADD R5, R5, 0x1, R3 ;  /* 0x0000000105057824 */ /* 0x000fe200078e0203 */
[----:B------:R-:W-:Y:S02]  /*ccd0*/  SHF.R.S32.HI R3, RZ, 0x1f, R7 ;  /* 0x0000001fff037819 */ /* 0x000fe40000011407 */
[----:B------:R-:W-:Y:S01]  /*cce0*/  IADD3.X R10, R11, UR5, R13, P0, !PT ;  /* 0x000000050b0a7c10 */ /* 0x000fe200087fe40d */
[----:B------:R-:W-:-:S04]  /*ccf0*/  IMAD.WIDE.U32 R4, R7, UR6, R4 ;  /* 0x0000000607047c25 */ /* 0x000fc8000f8e0004 */
[----:B------:R-:W-:Y:S01]  /*cd00*/  IMAD R8, R3, UR6, RZ ;  /* 0x0000000603087c24 */ /* 0x000fe2000f8e02ff */
[----:B------:R-:W-:Y:S02]  /*cd10*/  ULDC UR6, c[0x0][0x2b8] ;  /* 0x0000ae0000067ab9 */ /* 0x000fe40000000800 */
[----:B------:R-:W-:Y:S01]  /*cd20*/  ISETP.GE.AND P0, PT, R0, UR6, PT ;  /* 0x0000000600007c0c */ /* 0x000fe2000bf06270 */
[----:B------:R-:W-:Y:S01]  /*cd30*/  IMAD R7, R7, UR7, R8 ;  /* 0x0000000707077c24 */ /* 0x000fe2000f8e0208 */
[----:B------:R-:W-:Y:S01]  /*cd40*/  IADD3 R8, P1, R4, UR4, RZ ;  /* 0x0000000404087c10 */ /* 0x000fe2000ff3e0ff */
[----:B------:R-:W-:-:S03]  /*cd50*/  UMOV UR4, 0xffffffff ;  /* 0xffffffff00047882 */ /* 0x000fc60000000000 */
        /* <DEDUP_REMOVED lines=47> */
.L_x_12699:
        /* <DEDUP_REMOVED lines=18> */
.L_x_12700:
        /* <DEDUP_REMOVED lines=12> */
.L_x_12660:
[----:B------:R-:W-:Y:S01]  /*d230*/  ISETP.NE.AND P1, PT, R25, RZ, PT ;  /* 0x000000ff1900720c */ /* 0x000fe20003f25270 */
[----:B0-----:R-:W-:Y:S01]  /*d240*/  VIADD R3, R9, 0x1 ;  /* 0x0000000109037836 */ /* 0x001fe20000000000 */
        /* <DEDUP_REMOVED lines=28> */
.L_x_12646:
[----:B0-----:R-:W-:Y:S02]  /*d410*/  LEA R7, R3, UR38, 0x3 ;  /* 0x0000002603077c11 */ /* 0x001fe4000f8e18ff */
[----:B------:R-:W-:Y:S02]  /*d420*/  SHF.L.U32 R4, R0, 0x1f, RZ ;  /* 0x0000001f00047819 */ /* 0x000fe400000006ff */
[----:B------:R-:W-:Y:S02]  /*d430*/  ISETP.NE.AND P1, PT, R16, RZ, PT ;  /* 0x000000ff1000720c */ /* 0x000fe40003f25270 */
[----:B------:R-:W0:Y:S02]  /*d440*/  SYNCS.PHASECHK.TRANS64.TRYWAIT P0, [R7+URZ+0x12480], R4 ;  /* 0x01248004070075a7 */ /* 0x000e24000800017f */
[----:B0-----:R-:W-:Y:S09]  /*d450*/  @!P0 BRA `(.L_x_12647) ;  /* 0x0000001c00008947 */ /* 0x001ff20003800000 */
.L_x_12701:
[----:B------:R-:W-:Y:S04]  /*d460*/  BSSY B1, `(.L_x_12648) ;  /* 0x0000007000017945 */ /* 0x000fe80003800000 */
[----:B------:R-:W-:Y:S05]  /*d470*/  @P1 BRA `(.L_x_12649) ;  /* 0x0000000000141947 */ /* 0x000fea0003800000 */
[----:B------:R-:W-:Y:S01]  /*d480*/  ISETP.NE.AND P0, PT, R13, RZ, PT ;  /* 0x000000ff0d00720c */ /* 0x000fe20003f05270 */
[----:B------:R-:W-:-:S04]  /*d490*/  IMAD.MOV.U32 R6, RZ, RZ, 0x2800 ;  /* 0x00002800ff067424 */ /* 0x000fc800078e00ff */
[----:B------:R1:W-:Y:S08]  /*d4a0*/  SYNCS.ARRIVE.TRANS64 RZ, [R7+URZ+0x12470], R6 ;  /* 0x0124700607ff79a7 */ /* 0x0003f0000800003f */
[----:B------:R-:W-:Y:S05]  /*d4b0*/  @!P0 BRA `(.L_x_12649) ;  /* 0x0000000000048947 */ /* 0x000fea0003800000 */
[----:B------:R-:W-:Y:S01]  /*d4c0*/  BPT.TRAP 0x1 ;  /* 0x000000040000795c */ /* 0x000fe20000300000 */
.L_x_12649:
[----:B------:R-:W-:Y:S05]  /*d4d0*/  BSYNC B1 ;  /* 0x0000000000017941 */ /* 0x000fea0003800000 */
.L_x_12648:
        /* <DEDUP_REMOVED lines=16> */
.L_x_12650:
        /* <DEDUP_REMOVED lines=8> */
.L_x_12702:
        /* <DEDUP_REMOVED lines=9> */
.L_x_12653:
[----:B------:R-:W-:Y:S05]  /*d6f0*/  BSYNC B1 ;  /* 0x0000000000017941 */ /* 0x000fea0003800000 */
.L_x_12652:
        /* <DEDUP_REMOVED lines=12> */
.L_x_12654:
[----:B------:R-:W-:-:S13]  /*d7c0*/  @P0 ELECT P1, URZ, PT ;  /* 0x00000000003f082f */ /* 0x000fda0003820000 */
[----:B------:R-:W-:Y:S01]  /*d7d0*/  @P1 R2UR UR13, R19 ;  /* 0x00000000130d12ca */ /* 0x000fe200000e0000 */
[----:B------:R-:W-:Y:S01]  /*d7e0*/  UMOV UR12, UR36 ;  /* 0x00000024000c7c82 */ /* 0x000fe20008000000 */
[----:B------:R-:W-:-:S11]  /*d7f0*/  @P1 PLOP3.LUT P0, PT, P1, PT, PT, 0x8, 0x0 ;  /* 0x000000000000181c */ /* 0x000fd60000f0e170 */
[----:B------:R1:W-:Y:S01]  /*d800*/  UTMALDG.4D [UR8], [UR4], desc[UR6] ;  /* 0x00000608040075b4 */ /* 0x0003e20008019000 */
[----:B------:R-:W-:Y:S01]  /*d810*/  PLOP3.LUT P1, PT, PT, PT, PT, 0x8, 0x0 ;  /* 0x000000000000781c */ /* 0x000fe20003f2e170 */
[----:B-1----:R-:W-:-:S12]  /*d820*/  @P0 BRA.U.ANY `(.L_x_12654) ;  /* 0xfffffffd00e40947 */ /* 0x002fd8000393ffff */
.L_x_12645:
[----:B------:R-:W-:Y:S05]  /*d830*/  BSYNC B0 ;  /* 0x0000000000007941 */ /* 0x000fea0003800000 */
.L_x_12644:
[----:B------:R-:W-:-:S13]  /*d840*/  ISETP.NE.AND P0, PT, R12, 0x3, PT ;  /* 0x000000030c00780c */ /* 0x000fda0003f05270 */
[----:B------:R-:W-:Y:S05]  /*d850*/  @!P0 BRA `(.L_x_12655) ;  /* 0x0000000000048947 */ /* 0x000fea0003800000 */
[----:B------:R-:W-:Y:S01]  /*d860*/  BPT.TRAP 0x1 ;  /* 0x000000040000795c */ /* 0x000fe20000300000 */
.L_x_12655:
[----:B------:R-:W-:Y:S02]  /*d870*/  LOP3.LUT R5, R8, 0x1, RZ, 0x3c, !PT ;  /* 0x0000000108057812 */ /* 0x000fe400078e3cff */
[----:B------:R-:W-:Y:S02]  /*d880*/  LEA R20, R9, UR38, 0x3 ;  /* 0x0000002609147c11 */ /* 0x000fe4000f8e18ff */
[----:B------:R-:W-:Y:S02]  /*d890*/  SHF.L.U32 R5, R5, 0x1f, RZ ;  /* 0x0000001f05057819 */ /* 0x000fe400000006ff */
[----:B------:R-:W-:Y:S02]  /*d8a0*/  ISETP.NE.AND P1, PT, R14, 0x3, PT ;  /* 0x000000030e00780c */ /* 0x000fe40003f25270 */
[----:B------:R-:W1:Y:S02]  /*d8b0*/  SYNCS.PHASECHK.TRANS64.TRYWAIT P0, [R20+URZ+0x12470], R5 ;  /* 0x01247005140075a7 */ /* 0x000e64000800017f */
[----:B-1----:R-:W-:Y:S09]  /*d8c0*/  @!P0 BRA `(.L_x_12656) ;  /* 0x00000018000c8947 */ /* 0x002ff20003800000 */
.L_x_12703:
[----:B------:R-:W-:Y:S05]  /*d8d0*/  @!P1 BRA `(.L_x_12657) ;  /* 0x0000000000049947 */ /* 0x000fea0003800000 */
[----:B------:R-:W-:Y:S01]  /*d8e0*/  BPT.TRAP 0x1 ;  /* 0x000000040000795c */ /* 0x000fe20000300000 */
.L_x_12657:
[----:B-1----:R-:W-:Y:S01]  /*d8f0*/  SHF.L.U32 R5, R8, 0x1f, RZ ;  /* 0x0000001f08057819 */ /* 0x002fe200000006ff */
[----:B0-----:R-:W-:-:S03]  /*d900*/  IMAD R10, R9, 0x2800, RZ ;  /* 0x00002800090a7824 */ /* 0x001fc600078e02ff */
[----:B------:R-:W0:Y:S02]  /*d910*/  SYNCS.PHASECHK.TRANS64.TRYWAIT P0, [R20+URZ+0x12460], R5 ;  /* 0x01246005140075a7 */ /* 0x000e24000800017f */
[----:B0-----:R-:W-:Y:S05]  /*d920*/  @!P0 BRA `(.L_x_12658) ;  /* 0x0000001800088947 */ /* 0x001fea0003800000 */
.L_x_12704:
        /* <DEDUP_REMOVED lines=42> */
.L_x_12659:
        /* <DEDUP_REMOVED lines=12> */
.L_x_12643:
[----:B0-----:R-:W-:Y:S02]  /*dc90*/  IMAD.MOV.U32 R3, RZ, RZ, RZ ;  /* 0x000000ffff037224 */ /* 0x001fe400078e00ff */
[----:B------:R-:W-:-:S07]  /*dca0*/  IMAD.MOV.U32 R0, RZ, RZ, 0x1 ;  /* 0x00000001ff007424 */ /* 0x000fce00078e00ff */
.L_x_12661:
[----:B------:R-:W-:-:S04]  /*dcb0*/  ULOP3.LUT UR4, UR40, 0x1, URZ, 0xfc, !UPT ;  /* 0x0000000128047892 */ /* 0x000fc8000f8efc3f */
[----:B------:R-:W-:-:S06]  /*dcc0*/  UISETP.NE.AND UP0, UPT, UR4, 0x3, UPT ;  /* 0x000000030400788c */ /* 0x000fcc000bf05270 */
[----:B------:R-:W-:-:S13]  /*dcd0*/  PLOP3.LUT P0, PT, PT, PT, UP0, 0x80, 0x0 ;  /* 0x000000000000781c */ /* 0x000fda0003f0f008 */
[----:B------:R-:W-:Y:S05]  /*dce0*/  @!P0 BRA `(.L_x_12662) ;  /* 0x0000000000048947 */ /* 0x000fea0003800000 */
[----:B------:R-:W-:Y:S01]  /*dcf0*/  BPT.TRAP 0x1 ;  /* 0x000000040000795c */ /* 0x000fe20000300000 */
.L_x_12662:
[----:B------:R-:W-:Y:S01]  /*dd00*/  LOP3.LUT R5, R0, 0x1, RZ, 0x3c, !PT ;  /* 0x0000000100057812 */ /* 0x000fe200078e3cff */
[----:B------:R-:W-:Y:S01]  /*dd10*/  BSSY B0, `(.L_x_12663) ;  /* 0x0000005000007945 */ /* 0x000fe20003800000 */
[----:B------:R-:W-:Y:S02]  /*dd20*/  LEA R12, R3, UR38, 0x3 ;  /* 0x00000026030c7c11 */ /* 0x000fe4000f8e18ff */
[----:B------:R-:W-:-:S04]  /*dd30*/  SHF.L.U32 R5, R5, 0x1f, RZ ;  /* 0x0000001f05057819 */ /* 0x000fc800000006ff */
[----:B------:R-:W0:Y:S02]  /*dd40*/  SYNCS.PHASECHK.TRANS64.TRYWAIT P0, [R12+URZ+0x12470], R5 ;  /* 0x012470050c0075a7 */ /* 0x000e24000800017f */
[----:B0-----:R-:W-:Y:S05]  /*dd50*/  @!P0 BRA `(.L_x_12664) ;  /* 0x0000001400108947 */ /* 0x001fea0003800000 */
.L_x_12705:
[----:B------:R-:W-:Y:S05]  /*dd60*/  BSYNC B0 ;  /* 0x0000000000007941 */ /* 0x000fea0003800000 */
.L_x_12663:
[----:B------:R-:W-:-:S06]  /*dd70*/  ULOP3.LUT UR4, UR40, 0x2, URZ, 0xfc, !UPT ;  /* 0x0000000228047892 */ /* 0x000fcc000f8efc3f */
[----:B------:R-:W-:-:S05]  /*dd80*/  IMAD.U32 R4, RZ, RZ, UR4 ;  /* 0x00000004ff047e24 */ /* 0x000fca000f8e00ff */
[----:B------:R-:W-:-:S13]  /*dd90*/  ISETP.NE.AND P1, PT, R4, 0x3, PT ;  /* 0x000000030400780c */ /* 0x000fda0003f25270 */
[----:B------:R-:W-:Y:S05]  /*dda0*/  @!P1 BRA `(.L_x_12665) ;  /* 0x0000000000049947 */ /* 0x000fea0003800000 */
[----:B------:R-:W-:Y:S01]  /*ddb0*/  BPT.TRAP 0x1 ;  /* 0x000000040000795c */ /* 0x000fe20000300000 */
.L_x_12665:
[----:B0-----:R-:W-:Y:S01]  /*ddc0*/  SHF.L.U32 R5, R0, 0x1f, RZ ;  /* 0x0000001f00057819 */ /* 0x001fe200000006ff */
[----:B------:R-:W-:-:S03]  /*ddd0*/  IMAD R8, R3, 0x2800, RZ ;  /* 0x0000280003087824 */ /* 0x000fc600078e02ff */
[----:B------:R-:W0:Y:S02]  /*dde0*/  SYNCS.PHASECHK.TRANS64.TRYWAIT P0, [R12+URZ+0x12460], R5 ;  /* 0x012460050c0075a7 */ /* 0x000e24000800017f */
[----:B------:R-:W-:Y:S01]  /*ddf0*/  LOP3.LUT R22, R8, R22, RZ, 0xfc, !PT ;  /* 0x0000001608167212 */ /* 0x000fe200078efcff */
[----:B0-----:R-:W-:Y:S06]  /*de00*/  @!P0 BRA `(.L_x_12666) ;  /* 0x0000001000f88947 */ /* 0x001fec0003800000 */
.L_x_12706:
        /* <DEDUP_REMOVED lines=41> */
.L_x_12667:
        /* <DEDUP_REMOVED lines=12> */
.L_x_12626:
[----:B------:R-:W0:Y:S01]  /*e160*/  S2R R6, SR_CgaCtaId ;  /* 0x0000000000067919 */ /* 0x000e220000008800 */
[----:B------:R-:W-:Y:S02]  /*e170*/  MOV R5, 0x400 ;  /* 0x0000040000057802 */ /* 0x000fe40000000f00 */
[----:B------:R-:W-:Y:S02]  /*e180*/  SHF.L.U32 R4, R4, 0x1f, RZ ;  /* 0x0000001f04047819 */ /* 0x000fe400000006ff */
[----:B0-----:R-:W-:-:S04]  /*e190*/  LEA R9, R6, R5, 0x18 ;  /* 0x0000000506097211 */ /* 0x001fc800078ec0ff */
[----:B------:R-:W0:Y:S02]  /*e1a0*/  SYNCS.PHASECHK.TRANS64.TRYWAIT P0, [R9+URZ+0x12420], R4 ;  /* 0x01242004090075a7 */ /* 0x000e24000800017f */
[----:B0-----:R-:W-:Y:S05]  /*e1b0*/  @!P0 BRA `(.L_x_12668) ;  /* 0x0000001000208947 */ /* 0x001fea0003800000 */
.L_x_12707:
        /* <DEDUP_REMOVED lines=10> */
.L_x_12669:
        /* <DEDUP_REMOVED lines=12> */
.L_x_12708:
[----:B------:R-:W1:Y:S02]  /*e320*/  SYNCS.PHASECHK.TRANS64.TRYWAIT P1, [R5+URZ], R0 ;  /* 0x00000000050075a7 */ /* 0x000e64000802017f */
[----:B-1----:R-:W-:Y:S05]  /*e330*/  @!P1 BRA `(.L_x_12671) ;  /* 0x0000000c00e89947 */ /* 0x002fea0003800000 */
.L_x_12709:
[----:B------:R-:W-:Y:S05]  /*e340*/  @!P0 BRA `(.L_x_12672) ;  /* 0x0000000000048947 */ /* 0x000fea0003800000 */
[----:B------:R-:W-:Y:S01]  /*e350*/  BPT.TRAP 0x1 ;  /* 0x000000040000795c */ /* 0x000fe20000300000 */
.L_x_12672:
[----:B------:R-:W-:-:S04]  /*e360*/  IMAD R3, R3, 0x8, R9 ;  /* 0x0000000803037824 */ /* 0x000fc800078e0209 */
[----:B------:R-:W2:Y:S02]  /*e370*/  SYNCS.PHASECHK.TRANS64.TRYWAIT P1, [R3+URZ+0x12460], R4 ;  /* 0x01246004030075a7 */ /* 0x000ea4000802017f */
[----:B--2---:R-:W-:Y:S05]  /*e380*/  @!P1 BRA `(.L_x_12673) ;  /* 0x0000000c00e89947 */ /* 0x004fea0003800000 */
.L_x_12710:
[----:B------:R-:W-:Y:S05]  /*e390*/  @!P0 BRA `(.L_x_12674) ;  /* 0x0000000000048947 */ /* 0x000fea0003800000 */
[----:B------:R-:W-:Y:S01]  /*e3a0*/  BPT.TRAP 0x1 ;  /* 0x000000040000795c */ /* 0x000fe20000300000 */
.L_x_12674:
[----:B-1----:R-:W-:-:S04]  /*e3b0*/  IMAD R5, R2, 0x8, R9 ;  /* 0x0000000802057824 */ /* 0x002fc800078e0209 */
[----:B------:R-:W1:Y:S02]  /*e3c0*/  SYNCS.PHASECHK.TRANS64.TRYWAIT P1, [R5+URZ+0x12460], R0 ;  /* 0x01246000050075a7 */ /* 0x000e64000802017f */
[----:B-1----:R-:W-:Y:S05]  /*e3d0*/  @!P1 BRA `(.L_x_12675) ;  /* 0x0000000c00e89947 */ /* 0x002fea0003800000 */
.L_x_12711:
[----:B------:R-:W-:Y:S05]  /*e3e0*/  @!P0 BRA `(.L_x_12676) ;  /* 0x0000000000048947 */ /* 0x000fea0003800000 */
[----:B------:R-:W-:Y:S01]  /*e3f0*/  BPT.TRAP 0x1 ;  /* 0x000000040000795c */ /* 0x000fe20000300000 */
.L_x_12676:
[----:B------:R-:W3:Y:S02]  /*e400*/  SYNCS.PHASECHK.TRANS64.TRYWAIT P0, [R3+URZ+0x12480], R4 ;  /* 0x01248004030075a7 */ /* 0x000ee4000800017f */
[----:B---3--:R-:W-:Y:S05]  /*e410*/  @!P0 BRA `(.L_x_12677) ;  /* 0x0000000c00ec8947 */ /* 0x008fea0003800000 */
.L_x_12678:
[----:B----4-:R4:W0:Y:S02]  /*e420*/  SYNCS.PHASECHK.TRANS64.TRYWAIT P0, [R5+URZ+0x12480], R0 ;  /* 0x01248000050075a7 */ /* 0x010824000800017f */
[----:B0-----:R-:W-:Y:S05]  /*e430*/  @!P0 NANOSLEEP.SYNCS 0x989680 ;  /* 0x009896800000895d */ /* 0x001fea0003900000 */
[----:B------:R-:W0:Y:S02]  /*e440*/  @!P0 SYNCS.PHASECHK.TRANS64 P0, [R5+URZ+0x12480], R0 ;  /* 0x01248000050085a7 */ /* 0x000e24000800007f */
[----:B0-----:R-:W-:Y:S05]  /*e450*/  @!P0 BRA `(.L_x_12678) ;  /* 0xfffffffc00f08947 */ /* 0x001fea000383ffff */
.L_x_12585:
[----:B------:R-:W-:Y:S05]  /*e460*/  BSYNC B6 ;  /* 0x0000000000067941 */ /* 0x000fea0003800000 */
.L_x_12582:
[----:B------:R-:W-:Y:S05]  /*e470*/  EXIT ;  /* 0x000000000000794d */ /* 0x000fea0003800000 */
.L_x_12589:
[----:B0-----:R-:W-:-:S04]  /*e480*/  IMAD.U32 R3, RZ, RZ, UR49 ;  /* 0x00000031ff037e24 */ /* 0x001fc8000f8e00ff */
[----:B------:R0:W1:Y:S03]  /*e490*/  SYNCS.PHASECHK.TRANS64.TRYWAIT P0, [R3+URZ+0x12400], R0 ;  /* 0x01240000030075a7 */ /* 0x000066000800017f */
[----:B-1----:R-:W-:Y:S05]  /*e4a0*/  @!P0 NANOSLEEP.SYNCS 0x989680 ;  /* 0x009896800000895d */ /* 0x002fea0003900000 */
[----:B------:R-:W1:Y:S02]  /*e4b0*/  @!P0 SYNCS.PHASECHK.TRANS64 P0, [R3+URZ+0x12400], R0 ;  /* 0x01240000030085a7 */ /* 0x000e64000800007f */
[----:B-1----:R-:W-:Y:S05]  /*e4c0*/  @!P0 BRA `(.L_x_12589) ;  /* 0xfffffffc00ec8947 */ /* 0x002fea000383ffff */
[----:B------:R-:W-:Y:S05]  /*e4d0*/  BRA `(.L_x_12679) ;  /* 0xffffff3000587947 */ /* 0x000fea000383ffff */
.L_x_12593:
[----:B0-----:R-:W-:-:S04]  /*e4e0*/  IMAD.U32 R3, RZ, RZ, UR49 ;  /* 0x00000031ff037e24 */ /* 0x001fc8000f8e00ff */
[----:B------:R0:W2:Y:S03]  /*e4f0*/  SYNCS.PHASECHK.TRANS64.TRYWAIT P2, [R3+URZ+0x12430], R0 ;  /* 0x01243000030075a7 */ /* 0x0000a6000804017f */
[----:B--2---:R-:W-:Y:S05]  /*e500*/  @!P2 NANOSLEEP.SYNCS 0x989680 ;  /* 0x009896800000a95d */ /* 0x004fea0003900000 */
[----:B------:R-:W2:Y:S02]  /*e510*/  @!P2 SYNCS.PHASECHK.TRANS64 P2, [R3+URZ+0x12430], R0 ;  /* 0x012430000300a5a7 */ /* 0x000ea4000804007f */
[----:B--2---:R-:W-:Y:S05]  /*e520*/  @!P2 BRA `(.L_x_12593) ;  /* 0xfffffffc00eca947 */ /* 0x004fea000383ffff */
[----:B------:R-:W-:Y:S05]  /*e530*/  BRA `(.L_x_12592) ;  /* 0xffffff3000707947 */ /* 0x000fea000383ffff */
.L_x_12598:
[----:B-1----:R-:W-:-:S04]  /*e540*/  IMAD.U32 R6, RZ, RZ, UR19 ;  /* 0x00000013ff067e24 */ /* 0x002fc8000f8e00ff */
[----:B------:R1:W2:Y:S03]  /*e550*/  SYNCS.PHASECHK.TRANS64.TRYWAIT P3, [R6+URZ+0x12430], R5 ;  /* 0x01243005060075a7 */ /* 0x0002a6000806017f */
[----:B--2---:R-:W-:Y:S05]  /*e560*/  @!P3 NANOSLEEP.SYNCS 0x989680 ;  /* 0x009896800000b95d */ /* 0x004fea0003900000 */
[----:B------:R-:W2:Y:S02]  /*e570*/  @!P3 SYNCS.PHASECHK.TRANS64 P3, [R6+URZ+0x12430], R5 ;  /* 0x012430050600b5a7 */ /* 0x000ea4000806007f */
[----:B--2---:R-:W-:Y:S05]  /*e580*/  @!P3 BRA `(.L_x_12598) ;  /* 0xfffffffc00ecb947 */ /* 0x004fea000383ffff */
[----:B------:R-:W-:Y:S05]  /*e590*/  BRA `(.L_x_12597) ;  /* 0xffffff5c008c7947 */ /* 0x000fea000383ffff */
.L_x_12602:
[----:B-1----:R-:W-:-:S04]  /*e5a0*/  IMAD.U32 R6, RZ, RZ, UR13 ;  /* 0x0000000dff067e24 */ /* 0x002fc8000f8e00ff */
[----:B------:R1:W2:Y:S03]  /*e5b0*/  SYNCS.PHASECHK.TRANS64.TRYWAIT P3, [R6+URZ+0x12450], R5 ;  /* 0x01245005060075a7 */ /* 0x0002a6000806017f */
[----:B--2---:R-:W-:Y:S05]  /*e5c0*/  @!P3 NANOSLEEP.SYNCS 0x989680 ;  /* 0x009896800000b95d */ /* 0x004fea0003900000 */
[----:B------:R-:W2:Y:S02]  /*e5d0*/  @!P3 SYNCS.PHASECHK.TRANS64 P3, [R6+URZ+0x12450], R5 ;  /* 0x012450050600b5a7 */ /* 0x000ea4000806007f */
[----:B--2---:R-:W-:Y:S05]  /*e5e0*/  @!P3 BRA `(.L_x_12602) ;  /* 0xfffffffc00ecb947 */ /* 0x004fea000383ffff */
[----:B------:R-:W-:Y:S05]  /*e5f0*/  BRA `(.L_x_12601) ;  /* 0xffffff6000987947 */ /* 0x000fea000383ffff */
.L_x_12609:
[----:B-1----:R-:W-:-:S04]  /*e600*/  IMAD.U32 R5, RZ, RZ, UR11 ;  /* 0x0000000bff057e24 */ /* 0x002fc8000f8e00ff */
[----:B------:R1:W2:Y:S03]  /*e610*/  SYNCS.PHASECHK.TRANS64.TRYWAIT P2, [R5+URZ+0x12430], R4 ;  /* 0x01243004050075a7 */ /* 0x0002a6000804017f */
[----:B--2---:R-:W-:Y:S05]  /*e620*/  @!P2 NANOSLEEP.SYNCS 0x989680 ;  /* 0x009896800000a95d */ /* 0x004fea0003900000 */
[----:B------:R-:W2:Y:S02]  /*e630*/  @!P2 SYNCS.PHASECHK.TRANS64 P2, [R5+URZ+0x12430], R4 ;  /* 0x012430040500a5a7 */ /* 0x000ea4000804007f */
[----:B--2---:R-:W-:Y:S05]  /*e640*/  @!P2 BRA `(.L_x_12609) ;  /* 0xfffffffc00eca947 */ /* 0x004fea000383ffff */
[----:B------:R-:W-:Y:S05]  /*e650*/  BRA `(.L_x_12608) ;  /* 0xffffff8800d47947 */ /* 0x000fea000383ffff */
.L_x_12613:
[----:B-1----:R-:W-:-:S04]  /*e660*/  IMAD.U32 R5, RZ, RZ, UR13 ;  /* 0x0000000dff057e24 */ /* 0x002fc8000f8e00ff */
[----:B------:R1:W2:Y:S03]  /*e670*/  SYNCS.PHASECHK.TRANS64.TRYWAIT P2, [R5+URZ+0x12450], R4 ;  /* 0x01245004050075a7 */ /* 0x0002a6000804017f */
[----:B--2---:R-:W-:Y:S05]  /*e680*/  @!P2 NANOSLEEP.SYNCS 0x989680 ;  /* 0x009896800000a95d */ /* 0x004fea0003900000 */
[----:B------:R-:W2:Y:S02]  /*e690*/  @!P2 SYNCS.PHASECHK.TRANS64 P2, [R5+URZ+0x12450], R4 ;  /* 0x012450040500a5a7 */ /* 0x000ea4000804007f */
[----:B--2---:R-:W-:Y:S05]  /*e6a0*/  @!P2 BRA `(.L_x_12613) ;  /* 0xfffffffc00eca947 */ /* 0x004fea000383ffff */
[----:B------:R-:W-:Y:S05]  /*e6b0*/  BRA `(.L_x_12612) ;  /* 0xffffff9400187947 */ /* 0x000fea000383ffff */
.L_x_12619:
[----:B-1----:R-:W-:-:S04]  /*e6c0*/  IMAD.U32 R7, RZ, RZ, UR16 ;  /* 0x00000010ff077e24 */ /* 0x002fc8000f8e00ff */
[----:B------:R1:W2:Y:S03]  /*e6d0*/  SYNCS.PHASECHK.TRANS64.TRYWAIT P1, [R7+URZ+0x12450], R0 ;  /* 0x01245000070075a7 */ /* 0x0002a6000802017f */
[----:B--2---:R-:W-:Y:S05]  /*e6e0*/  @!P1 NANOSLEEP.SYNCS 0x989680 ;  /* 0x009896800000995d */ /* 0x004fea0003900000 */
[----:B------:R-:W2:Y:S02]  /*e6f0*/  @!P1 SYNCS.PHASECHK.TRANS64 P1, [R7+URZ+0x12450], R0 ;  /* 0x01245000070095a7 */ /* 0x000ea4000802007f */
[----:B--2---:R-:W-:Y:S05]  /*e700*/  @!P1 BRA `(.L_x_12619) ;  /* 0xfffffffc00ec9947 */ /* 0x004fea000383ffff */
[----:B------:R-:W-:Y:S05]  /*e710*/  BRA `(.L_x_12618) ;  /* 0xffffffac00187947 */ /* 0x000fea000383ffff */
.L_x_12632:
[----:B------:R-:W-:Y:S02]  /*e720*/  IMAD.MOV.U32 R13, RZ, RZ, R2 ;  /* 0x000000ffff0d7224 */ /* 0x000fe400078e0002 */
[----:B------:R-:W-:Y:S02]  /*e730*/  IMAD.MOV.U32 R12, RZ, RZ, RZ ;  /* 0x000000ffff0c7224 */ /* 0x000fe400078e00ff */
[----:B------:R-:W-:Y:S02]  /*e740*/  IMAD.MOV.U32 R11, RZ, RZ, 0x1f ;  /* 0x0000001fff0b7424 */ /* 0x000fe400078e00ff */
[----:B------:R-:W-:-:S07]  /*e750*/  IMAD.MOV.U32 R15, RZ, RZ, -0x1 ;  /* 0xffffffffff0f7424 */ /* 0x000fce00078e00ff */
[----:B------:R-:W-:Y:S05]  /*e760*/  WARPSYNC.COLLECTIVE R15, `(.L_x_12680) ;  /* 0x000000000f087348 */ /* 0x000fea0003c00000 */
[----:B------:R0:W1:Y:S02]  /*e770*/  SHFL.IDX P6, R14, R13, R12, R11 ;  /* 0x0000000c0d0e7389 */ /* 0x00006400000c000b */
[----:B01----:R-:W-:Y:S01]  /*e780*/  ENDCOLLECTIVE ;  /* 0x000000000000791b */ /* 0x003fe20003800000 */
.L_x_12680:
[----:B------:R-:W-:Y:S05]  /*e790*/  BRA `(.L_x_12681) ;  /* 0xffffffd800c47947 */ /* 0x000fea000383ffff */
.L_x_12634:
[----:B------:R-:W-:Y:S01]  /*e7a0*/  BSSY B0, `(.L_x_12682) ;  /* 0x0000006000007945 */ /* 0x000fe20003800000 */
[----:B------:R-:W-:-:S07]  /*e7b0*/  IMAD.MOV.U32 R15, RZ, RZ, -0x1 ;  /* 0xffffffffff0f7424 */ /* 0x000fce00078e00ff */
[----:B0-----:R-:W-:Y:S05]  /*e7c0*/  WARPSYNC.COLLECTIVE R15, `(.L_x_12683) ;  /* 0x000000000f0c7348 */ /* 0x001fea0003c00000 */
[----:B------:R-:W-:Y:S02]  /*e7d0*/  ELECT P6, UR62, PT ;  /* 0x00000000003e782f */ /* 0x000fe400038c0000 */
[----:B------:R-:W-:Y:S01]  /*e7e0*/  MOV R14, UR62 ;  /* 0x0000003e000e7c02 */ /* 0x000fe20008000f00 */
[----:B0-----:R-:W-:Y:S10]  /*e7f0*/  ENDCOLLECTIVE ;  /* 0x000000000000791b */ /* 0x001ff40003800000 */
.L_x_12683:
[----:B------:R-:W-:Y:S05]  /*e800*/  BSYNC B0 ;  /* 0x0000000000007941 */ /* 0x000fea0003800000 */
.L_x_12682:
[----:B------:R-:W-:Y:S05]  /*e810*/  BRA `(.L_x_12684) ;  /* 0xffffffd800c87947 */ /* 0x000fea000383ffff */
.L_x_12636:
[----:B-1----:R-:W-:-:S04]  /*e820*/  IMAD.U32 R5, RZ, RZ, UR38 ;  /* 0x00000026ff057e24 */ /* 0x002fc8000f8e00ff */
[----:B------:R1:W2:Y:S03]  /*e830*/  SYNCS.PHASECHK.TRANS64.TRYWAIT P0, [R5+URZ+0x12480], R0 ;  /* 0x01248000050075a7 */ /* 0x0002a6000800017f */
[----:B--2---:R-:W-:Y:S05]  /*e840*/  @!P0 NANOSLEEP.SYNCS 0x989680 ;  /* 0x009896800000895d */ /* 0x004fea0003900000 */
[----:B------:R-:W2:Y:S02]  /*e850*/  @!P0 SYNCS.PHASECHK.TRANS64 P0, [R5+URZ+0x12480], R0 ;  /* 0x01248000050085a7 */ /* 0x000ea4000800007f */
[----:B--2---:R-:W-:Y:S05]  /*e860*/  @!P0 BRA `(.L_x_12636) ;  /* 0xfffffffc00ec8947 */ /* 0x004fea000383ffff */
[----:B------:R-:W-:Y:S05]  /*e870*/  BRA `(.L_x_12685) ;  /* 0xffffffdc00187947 */ /* 0x000fea000383ffff */
.L_x_12638:
[----:B-1----:R-:W-:-:S04]  /*e880*/  IMAD.U32 R5, RZ, RZ, UR38 ;  /* 0x00000026ff057e24 */ /* 0x002fc8000f8e00ff */
[----:B------:R1:W2:Y:S03]  /*e890*/  SYNCS.PHASECHK.TRANS64.TRYWAIT P0, [R5+URZ+0x12440], R0 ;  /* 0x01244000050075a7 */ /* 0x0002a6000800017f */
[----:B--2---:R-:W-:Y:S05]  /*e8a0*/  @!P0 NANOSLEEP.SYNCS 0x989680 ;  /* 0x009896800000895d */ /* 0x004fea0003900000 */
[----:B------:R-:W2:Y:S02]  /*e8b0*/  @!P0 SYNCS.PHASECHK.TRANS64 P0, [R5+URZ+0x12440], R0 ;  /* 0x01244000050085a7 */ /* 0x000ea4000800007f */
[----:B--2---:R-:W-:Y:S05]  /*e8c0*/  @!P0 BRA `(.L_x_12638) ;  /* 0xfffffffc00ec8947 */ /* 0x004fea000383ffff */
[----:B------:R-:W-:Y:S05]  /*e8d0*/  BRA `(.L_x_12686) ;  /* 0xffffffdc00547947 */ /* 0x000fea000383ffff */
.L_x_12641:
        /* <DEDUP_REMOVED lines=8> */
.L_x_12687:
[----:B------:R-:W-:Y:S02]  /*e960*/  IMAD.MOV.U32 R13, RZ, RZ, R9 ;  /* 0x000000ffff0d7224 */ /* 0x000fe400078e0009 */
[----:B------:R-:W-:-:S07]  /*e970*/  IMAD.MOV.U32 R4, RZ, RZ, R14 ;  /* 0x000000ffff047224 */ /* 0x000fce00078e000e */
[----:B------:R-:W-:Y:S05]  /*e980*/  WARPSYNC.COLLECTIVE R15, `(.L_x_12688) ;  /* 0x000000000f087348 */ /* 0x000fea0003c00000 */
[----:B------:R0:W1:Y:S02]  /*e990*/  SHFL.IDX P6, R14, R13, R12, R11 ;  /* 0x0000000c0d0e7389 */ /* 0x00006400000c000b */
[----:B01----:R-:W-:Y:S01]  /*e9a0*/  ENDCOLLECTIVE ;  /* 0x000000000000791b */ /* 0x003fe20003800000 */
.L_x_12688:
        /* <DEDUP_REMOVED lines=19> */
.L_x_12689:
[----:B------:R-:W-:Y:S02]  /*eae0*/  @!P1 VIADD R29, R28, UR38 ;  /* 0x000000261c1d9c36 */ /* 0x000fe40008000000 */
[----:B------:R-:W-:Y:S02]  /*eaf0*/  IMAD.MOV.U32 R13, RZ, RZ, R9 ;  /* 0x000000ffff0d7224 */ /* 0x000fe400078e0009 */
[----:B------:R-:W-:-:S07]  /*eb00*/  IMAD.MOV.U32 R21, RZ, RZ, R14 ;  /* 0x000000ffff157224 */ /* 0x000fce00078e000e */
[----:B------:R-:W-:Y:S05]  /*eb10*/  WARPSYNC.COLLECTIVE R15, `(.L_x_12690) ;  /* 0x000000000f087348 */ /* 0x000fea0003c00000 */
[----:B------:R0:W1:Y:S02]  /*eb20*/  SHFL.IDX P6, R14, R13, R12, R11 ;  /* 0x0000000c0d0e7389 */ /* 0x00006400000c000b */
[----:B01----:R-:W-:Y:S01]  /*eb30*/  ENDCOLLECTIVE ;  /* 0x000000000000791b */ /* 0x003fe20003800000 */
.L_x_12690:
[----:B------:R-:W-:Y:S02]  /*eb40*/  IMAD.MOV.U32 R13, RZ, RZ, R10 ;  /* 0x000000ffff0d7224 */ /* 0x000fe400078e000a */
[----:B------:R-:W-:Y:S01]  /*eb50*/  IMAD.MOV.U32 R12, RZ, RZ, 0x2 ;  /* 0x00000002ff0c7424 */ /* 0x000fe200078e00ff */
[----:B------:R-:W-:-:S13]  /*eb60*/  @!P1 IADD3 R4, P3, R0, R14, RZ ;  /* 0x0000000e00049210 */ /* 0x000fda0007f7e0ff */
[----:B------:R-:W-:Y:S05]  /*eb70*/  WARPSYNC.COLLECTIVE R15, `(.L_x_12691) ;  /* 0x000000000f087348 */ /* 0x000fea0003c00000 */
[----:B------:R0:W1:Y:S02]  /*eb80*/  SHFL.IDX P6, R14, R13, R12, R11 ;  /* 0x0000000c0d0e7389 */ /* 0x00006400000c000b */
[----:B01----:R-:W-:Y:S01]  /*eb90*/  ENDCOLLECTIVE ;  /* 0x000000000000791b */ /* 0x003fe20003800000 */
.L_x_12691:
        /* <DEDUP_REMOVED lines=12> */
.L_x_12692:
[----:B------:R-:W-:Y:S02]  /*ec60*/  IMAD.MOV.U32 R13, RZ, RZ, R10 ;  /* 0x000000ffff0d7224 */ /* 0x000fe400078e000a */
[----:B------:R-:W-:Y:S02]  /*ec70*/  IMAD.MOV.U32 R12, RZ, RZ, 0x3 ;  /* 0x00000003ff0c7424 */ /* 0x000fe400078e00ff */
[----:B------:R-:W-:-:S07]  /*ec80*/  IMAD.MOV.U32 R26, RZ, RZ, R14 ;  /* 0x000000ffff1a7224 */ /* 0x000fce00078e000e */
[----:B------:R-:W-:Y:S05]  /*ec90*/  WARPSYNC.COLLECTIVE R15, `(.L_x_12693) ;  /* 0x000000000f087348 */ /* 0x000fea0003c00000 */
[----:B------:R0:W1:Y:S02]  /*eca0*/  SHFL.IDX P6, R14, R13, R12, R11 ;  /* 0x0000000c0d0e7389 */ /* 0x00006400000c000b */
[----:B01----:R-:W-:Y:S01]  /*ecb0*/  ENDCOLLECTIVE ;  /* 0x000000000000791b */ /* 0x003fe20003800000 */
.L_x_12693:
        /* <DEDUP_REMOVED lines=12> */
.L_x_12694:
        /* <DEDUP_REMOVED lines=9> */
.L_x_12695:
        /* <DEDUP_REMOVED lines=12> */
.L_x_12696:
[----:B------:R-:W-:Y:S02]  /*eed0*/  @!P2 VIADD R9, R28, UR38 ;  /* 0x000000261c09ac36 */ /* 0x000fe40008000000 */
[----:B------:R-:W-:Y:S02]  /*eee0*/  IMAD.MOV.U32 R13, RZ, RZ, R7 ;  /* 0x000000ffff0d7224 */ /* 0x000fe400078e0007 */
[----:B------:R-:W-:Y:S02]  /*eef0*/  IMAD.MOV.U32 R12, RZ, RZ, 0x1 ;  /* 0x00000001ff0c7424 */ /* 0x000fe400078e00ff */
[----:B------:R-:W-:-:S07]  /*ef00*/  IMAD.MOV.U32 R21, RZ, RZ, R14 ;  /* 0x000000ffff157224 */ /* 0x000fce00078e000e */
[----:B------:R-:W-:Y:S05]  /*ef10*/  WARPSYNC.COLLECTIVE R15, `(.L_x_12697) ;  /* 0x000000000f087348 */ /* 0x000fea0003c00000 */
[----:B------:R0:W1:Y:S02]  /*ef20*/  SHFL.IDX P6, R14, R13, R12, R11 ;  /* 0x0000000c0d0e7389 */ /* 0x00006400000c000b */
[----:B01----:R-:W-:Y:S01]  /*ef30*/  ENDCOLLECTIVE ;  /* 0x000000000000791b */ /* 0x003fe20003800000 */
.L_x_12697:
        /* <DEDUP_REMOVED lines=11> */
.L_x_12698:
[----:B------:R-:W-:Y:S05]  /*eff0*/  BRA `(.L_x_12699) ;  /* 0xffffffe000147947 */ /* 0x000fea000383ffff */
.L_x_12642:
[----:B0-----:R-:W-:-:S04]  /*f000*/  IMAD.U32 R3, RZ, RZ, UR38 ;  /* 0x00000026ff037e24 */ /* 0x001fc8000f8e00ff */
[----:B------:R0:W1:Y:S03]  /*f010*/  SYNCS.PHASECHK.TRANS64.TRYWAIT P0, [R3+URZ+0x12420], R0 ;  /* 0x01242000030075a7 */ /* 0x000066000800017f */
[----:B-1----:R-:W-:Y:S05]  /*f020*/  @!P0 NANOSLEEP.SYNCS 0x989680 ;  /* 0x009896800000895d */ /* 0x002fea0003900000 */
[----:B------:R-:W1:Y:S02]  /*f030*/  @!P0 SYNCS.PHASECHK.TRANS64 P0, [R3+URZ+0x12420], R0 ;  /* 0x01242000030085a7 */ /* 0x000e64000800007f */
[----:B-1----:R-:W-:Y:S05]  /*f040*/  @!P0 BRA `(.L_x_12642) ;  /* 0xfffffffc00ec8947 */ /* 0x002fea000383ffff */
[----:B------:R-:W-:Y:S05]  /*f050*/  BRA `(.L_x_12700) ;  /* 0xffffffe000447947 */ /* 0x000fea000383ffff */
.L_x_12647:
[----:B0-----:R0:W1:Y:S02]  /*f060*/  SYNCS.PHASECHK.TRANS64.TRYWAIT P0, [R7+URZ+0x12480], R4 ;  /* 0x01248004070075a7 */ /* 0x001064000800017f */
[----:B-1----:R-:W-:Y:S05]  /*f070*/  @!P0 NANOSLEEP.SYNCS 0x989680 ;  /* 0x009896800000895d */ /* 0x002fea0003900000 */
[----:B------:R-:W1:Y:S02]  /*f080*/  @!P0 SYNCS.PHASECHK.TRANS64 P0, [R7+URZ+0x12480], R4 ;  /* 0x01248004070085a7 */ /* 0x000e64000800007f */
[----:B-1----:R-:W-:Y:S05]  /*f090*/  @!P0 BRA `(.L_x_12647) ;  /* 0xfffffffc00f08947 */ /* 0x002fea000383ffff */
[----:B------:R-:W-:Y:S05]  /*f0a0*/  BRA `(.L_x_12701) ;  /* 0xffffffe000ec7947 */ /* 0x000fea000383ffff */
.L_x_12651:
[----:B-1----:R1:W2:Y:S02]  /*f0b0*/  SYNCS.PHASECHK.TRANS64.TRYWAIT P0, [R7+URZ+0x12440], R4 ;  /* 0x01244004070075a7 */ /* 0x0022a4000800017f */
[----:B--2---:R-:W-:Y:S05]  /*f0c0*/  @!P0 NANOSLEEP.SYNCS 0x989680 ;  /* 0x009896800000895d */ /* 0x004fea0003900000 */
[----:B------:R-:W2:Y:S02]  /*f0d0*/  @!P0 SYNCS.PHASECHK.TRANS64 P0, [R7+URZ+0x12440], R4 ;  /* 0x01244004070085a7 */ /* 0x000ea4000800007f */
[----:B--2---:R-:W-:Y:S05]  /*f0e0*/  @!P0 BRA `(.L_x_12651) ;  /* 0xfffffffc00f08947 */ /* 0x004fea000383ffff */
[----:B------:R-:W-:Y:S05]  /*f0f0*/  BRA `(.L_x_12702) ;  /* 0xffffffe400587947 */ /* 0x000fea000383ffff */
.L_x_12656:
[----:B-1----:R1:W2:Y:S02]  /*f100*/  SYNCS.PHASECHK.TRANS64.TRYWAIT P0, [R20+URZ+0x12470], R5 ;  /* 0x01247005140075a7 */ /* 0x0022a4000800017f */
[----:B--2---:R-:W-:Y:S05]  /*f110*/  @!P0 NANOSLEEP.SYNCS 0x989680 ;  /* 0x009896800000895d */ /* 0x004fea0003900000 */
[----:B------:R-:W2:Y:S02]  /*f120*/  @!P0 SYNCS.PHASECHK.TRANS64 P0, [R20+URZ+0x12470], R5 ;  /* 0x01247005140085a7 */ /* 0x000ea4000800007f */
[----:B--2---:R-:W-:Y:S05]  /*f130*/  @!P0 BRA `(.L_x_12656) ;  /* 0xfffffffc00f08947 */ /* 0x004fea000383ffff */
[----:B------:R-:W-:Y:S05]  /*f140*/  BRA `(.L_x_12703) ;  /* 0xffffffe400e07947 */ /* 0x000fea000383ffff */
.L_x_12658:
[----:B0-----:R0:W1:Y:S02]  /*f150*/  SYNCS.PHASECHK.TRANS64.TRYWAIT P0, [R20+URZ+0x12460], R5 ;  /* 0x01246005140075a7 */ /* 0x001064000800017f */
[----:B-1----:R-:W-:Y:S05]  /*f160*/  @!P0 NANOSLEEP.SYNCS 0x989680 ;  /* 0x009896800000895d */ /* 0x002fea0003900000 */
[----:B------:R-:W1:Y:S02]  /*f170*/  @!P0 SYNCS.PHASECHK.TRANS64 P0, [R20+URZ+0x12460], R5 ;  /* 0x01246005140085a7 */ /* 0x000e64000800007f */
[----:B-1----:R-:W-:Y:S05]  /*f180*/  @!P0 BRA `(.L_x_12658) ;  /* 0xfffffffc00f08947 */ /* 0x002fea000383ffff */
[----:B------:R-:W-:Y:S05]  /*f190*/  BRA `(.L_x_12704) ;  /* 0xffffffe400e47947 */ /* 0x000fea000383ffff */
.L_x_12664:
[----:B0-----:R0:W1:Y:S02]  /*f1a0*/  SYNCS.PHASECHK.TRANS64.TRYWAIT P0, [R12+URZ+0x12470], R5 ;  /* 0x012470050c0075a7 */ /* 0x001064000800017f */
[----:B-1----:R-:W-:Y:S05]  /*f1b0*/  @!P0 NANOSLEEP.SYNCS 0x989680 ;  /* 0x009896800000895d */ /* 0x002fea0003900000 */
[----:B------:R-:W1:Y:S02]  /*f1c0*/  @!P0 SYNCS.PHASECHK.TRANS64 P0, [R12+URZ+0x12470], R5 ;  /* 0x012470050c0085a7 */ /* 0x000e64000800007f */
[----:B-1----:R-:W-:Y:S05]  /*f1d0*/  @!P0 BRA `(.L_x_12664) ;  /* 0xfffffffc00f08947 */ /* 0x002fea000383ffff */
[----:B------:R-:W-:Y:S05]  /*f1e0*/  BRA `(.L_x_12705) ;  /* 0xffffffe800dc7947 */ /* 0x000fea000383ffff */
.L_x_12666:
[----:B0-----:R0:W1:Y:S02]  /*f1f0*/  SYNCS.PHASECHK.TRANS64.TRYWAIT P0, [R12+URZ+0x12460], R5 ;  /* 0x012460050c0075a7 */ /* 0x001064000800017f */
[----:B-1----:R-:W-:Y:S05]  /*f200*/  @!P0 NANOSLEEP.SYNCS 0x989680 ;  /* 0x009896800000895d */ /* 0x002fea0003900000 */
[----:B------:R-:W1:Y:S02]  /*f210*/  @!P0 SYNCS.PHASECHK.TRANS64 P0, [R12+URZ+0x12460], R5 ;  /* 0x012460050c0085a7 */ /* 0x000e64000800007f */
[----:B-1----:R-:W-:Y:S05]  /*f220*/  @!P0 BRA `(.L_x_12666) ;  /* 0xfffffffc00f08947 */ /* 0x002fea000383ffff */
[----:B------:R-:W-:Y:S05]  /*f230*/  BRA `(.L_x_12706) ;  /* 0xffffffe800f47947 */ /* 0x000fea000383ffff */
.L_x_12668:
[----:B0-----:R0:W1:Y:S02]  /*f240*/  SYNCS.PHASECHK.TRANS64.TRYWAIT P0, [R9+URZ+0x12420], R4 ;  /* 0x01242004090075a7 */ /* 0x001064000800017f */
[----:B-1----:R-:W-:Y:S05]  /*f250*/  @!P0 NANOSLEEP.SYNCS 0x989680 ;  /* 0x009896800000895d */ /* 0x002fea0003900000 */
[----:B------:R-:W1:Y:S02]  /*f260*/  @!P0 SYNCS.PHASECHK.TRANS64 P0, [R9+URZ+0x12420], R4 ;  /* 0x01242004090085a7 */ /* 0x000e64000800007f */
[----:B-1----:R-:W-:Y:S05]  /*f270*/  @!P0 BRA `(.L_x_12668) ;  /* 0xfffffffc00f08947 */ /* 0x002fea000383ffff */
[----:B------:R-:W-:Y:S05]  /*f280*/  BRA `(.L_x_12707) ;  /* 0xffffffec00cc7947 */ /* 0x000fea000383ffff */
.L_x_12670:
[----:B0-----:R0:W1:Y:S02]  /*f290*/  SYNCS.PHASECHK.TRANS64.TRYWAIT P1, [R7+URZ], R4 ;  /* 0x00000004070075a7 */ /* 0x001064000802017f */
[----:B-1----:R-:W-:Y:S05]  /*f2a0*/  @!P1 NANOSLEEP.SYNCS 0x989680 ;  /* 0x009896800000995d */ /* 0x002fea0003900000 */
[----:B------:R-:W1:Y:S02]  /*f2b0*/  @!P1 SYNCS.PHASECHK.TRANS64 P1, [R7+URZ], R4 ;  /* 0x00000004070095a7 */ /* 0x000e64000802007f */
[----:B-1----:R-:W-:Y:S05]  /*f2c0*/  @!P1 BRA `(.L_x_12670) ;  /* 0xfffffffc00f09947 */ /* 0x002fea000383ffff */
[----:B------:R-:W-:Y:S05]  /*f2d0*/  BRA `(.L_x_12708) ;  /* 0xfffffff000107947 */ /* 0x000fea000383ffff */
.L_x_12671:
[----:B-1----:R1:W2:Y:S02]  /*f2e0*/  SYNCS.PHASECHK.TRANS64.TRYWAIT P1, [R5+URZ], R0 ;  /* 0x00000000050075a7 */ /* 0x0022a4000802017f */
[----:B--2---:R-:W-:Y:S05]  /*f2f0*/  @!P1 NANOSLEEP.SYNCS 0x989680 ;  /* 0x009896800000995d */ /* 0x004fea0003900000 */
[----:B------:R-:W2:Y:S02]  /*f300*/  @!P1 SYNCS.PHASECHK.TRANS64 P1, [R5+URZ], R0 ;  /* 0x00000000050095a7 */ /* 0x000ea4000802007f */
[----:B--2---:R-:W-:Y:S05]  /*f310*/  @!P1 BRA `(.L_x_12671) ;  /* 0xfffffffc00f09947 */ /* 0x004fea000383ffff */
[----:B------:R-:W-:Y:S05]  /*f320*/  BRA `(.L_x_12709) ;  /* 0xfffffff000047947 */ /* 0x000fea000383ffff */
.L_x_12673:
[----:B--2---:R2:W3:Y:S02]  /*f330*/  SYNCS.PHASECHK.TRANS64.TRYWAIT P1, [R3+URZ+0x12460], R4 ;  /* 0x01246004030075a7 */ /* 0x0044e4000802017f */
[----:B---3--:R-:W-:Y:S05]  /*f340*/  @!P1 NANOSLEEP.SYNCS 0x989680 ;  /* 0x009896800000995d */ /* 0x008fea0003900000 */
[----:B------:R-:W3:Y:S02]  /*f350*/  @!P1 SYNCS.PHASECHK.TRANS64 P1, [R3+URZ+0x12460], R4 ;  /* 0x01246004030095a7 */ /* 0x000ee4000802007f */
[----:B---3--:R-:W-:Y:S05]  /*f360*/  @!P1 BRA `(.L_x_12673) ;  /* 0xfffffffc00f09947 */ /* 0x008fea000383ffff */
[----:B------:R-:W-:Y:S05]  /*f370*/  BRA `(.L_x_12710) ;  /* 0xfffffff000047947 */ /* 0x000fea000383ffff */
.L_x_12675:
[----:B-1----:R1:W3:Y:S02]  /*f380*/  SYNCS.PHASECHK.TRANS64.TRYWAIT P1, [R5+URZ+0x12460], R0 ;  /* 0x01246000050075a7 */ /* 0x0022e4000802017f */
[----:B---3--:R-:W-:Y:S05]  /*f390*/  @!P1 NANOSLEEP.SYNCS 0x989680 ;  /* 0x009896800000995d */ /* 0x008fea0003900000 */
[----:B------:R-:W3:Y:S02]  /*f3a0*/  @!P1 SYNCS.PHASECHK.TRANS64 P1, [R5+URZ+0x12460], R0 ;  /* 0x01246000050095a7 */ /* 0x000ee4000802007f */
[----:B---3--:R-:W-:Y:S05]  /*f3b0*/  @!P1 BRA `(.L_x_12675) ;  /* 0xfffffffc00f09947 */ /* 0x008fea000383ffff */
[----:B------:R-:W-:Y:S05]  /*f3c0*/  BRA `(.L_x_12711) ;  /* 0xfffffff000047947 */ /* 0x000fea000383ffff */
.L_x_12677:
[----:B---3--:R3:W4:Y:S02]  /*f3d0*/  SYNCS.PHASECHK.TRANS64.TRYWAIT P0, [R3+URZ+0x12480], R4 ;  /* 0x01248004030075a7 */ /* 0x008724000800017f */
[----:B----4-:R-:W-:Y:S05]  /*f3e0*/  @!P0 NANOSLEEP.SYNCS 0x989680 ;  /* 0x009896800000895d */ /* 0x010fea0003900000 */
[----:B------:R-:W4:Y:S02]  /*f3f0*/  @!P0 SYNCS.PHASECHK.TRANS64 P0, [R3+URZ+0x12480], R4 ;  /* 0x01248004030085a7 */ /* 0x000f24000800007f */
[----:B----4-:R-:W-:Y:S05]  /*f400*/  @!P0 BRA `(.L_x_12677) ;  /* 0xfffffffc00f08947 */ /* 0x010fea000383ffff */
[----:B------:R-:W-:Y:S05]  /*f410*/  BRA `(.L_x_12678) ;  /* 0xfffffff000007947 */ /* 0x000fea000383ffff */
.L_x_12712:
        /* <DEDUP_REMOVED lines=14> */
.L_x_13300:


//--------------------- .text._ZN7cutlass13device_kernelIN5flash11enable_sm90INS1_16FlashAttnFwdSm90INS1_25CollectiveMainloopFwdSm90ILi2EN4cute5tupleIJNS5_1CILi1EEES8_S8_EEENS6_IJNS7_ILi192EEENS7_ILi160EEENS7_ILi64EEEEEELi64ENS_12float_e4m3_tEfNS_4arch4Sm90ELb1ELb0ELb0ELb1ELb0ELb0ELb0ELb1ELb1ELb1ELb1ELb0EEENS1_21CollectiveEpilogueFwdINS6_IJSA_SC_SB_EEES9_NS_10bfloat16_tESG_Li384ELb1ELb1ELb1ELb1EEENS1_36VarlenDynamicPersistentTileSchedulerILi192ELi160ELi384ELi128ELb1ELb1ELb1ELb1ELb1ELb1EEEEEEEEEvNT_6ParamsE --------------------------
	.section	.text._ZN7cutlass13device_kernelIN5flash11enable_sm90INS1_16FlashAttnFwdSm90INS1_25CollectiveMainloopFwdSm90ILi2EN4cute5tupleIJNS5_1CILi1EEES8_S8_EEENS6_IJNS7_ILi192EEENS7_ILi160EEENS7_ILi64EEEEEELi64ENS_12float_e4m3_tEfNS_4arch4Sm90ELb1ELb0ELb0ELb1ELb0ELb0ELb0ELb1ELb1ELb1ELb1ELb0EEENS1_21CollectiveEpilogueFwdINS6_IJSA_SC_SB_EEES9_NS_10bfloat16_tESG_Li384ELb1ELb1ELb1ELb1EEENS1_36VarlenDynamicPersistentTileSchedulerILi192ELi160ELi384ELi128ELb1ELb1ELb1ELb1ELb1ELb1EEEEEEEEEvNT_6ParamsE,"ax",@progbits
	.align	128
.text._ZN7cutlass13device_kernelIN5flash11enable_sm90INS1_16FlashAttnFwdSm90INS1_25CollectiveMainloopFwdSm90ILi2EN4cute5tupleIJNS5_1CILi1EEES8_S8_EEENS6_IJNS7_ILi192EEENS7_ILi160EEENS7_ILi64EEEEEELi64ENS_12float_e4m3_tEfNS_4arch4Sm90ELb1ELb0ELb0ELb1ELb0ELb0ELb0ELb1ELb1ELb1ELb1ELb0EEENS1_21CollectiveEpilogueFwdINS6_IJSA_SC_SB_EEES9_NS_10bfloat16_tESG_Li384ELb1ELb1ELb1ELb1EEENS1_36VarlenDynamicPersistentTileSchedulerILi192ELi160ELi384ELi128ELb1ELb1ELb1ELb1ELb1ELb1EEEEEEEEEvNT_6ParamsE:
        .type           _ZN7cutlass13device_kernelIN5flash11enable_sm90INS1_16FlashAttnFwdSm90INS1_25CollectiveMainloopFwdSm90ILi2EN4cute5tupleIJNS5_1CILi1EEES8_S8_EEENS6_IJNS7_ILi192EEENS7_ILi160EEENS7_ILi64EEEEEELi64ENS_12float_e4m3_tEfNS_4arch4Sm90ELb1ELb0ELb0ELb1ELb0ELb0ELb0ELb1ELb1ELb1ELb1ELb0EEENS1_21CollectiveEpilogueFwdINS6_IJSA_SC_SB_EEES9_NS_10bfloat16_tESG_Li384ELb1ELb1ELb1ELb1EEENS1_36VarlenDynamicPersistentTileSchedulerILi192ELi160ELi384ELi128ELb1ELb1ELb1ELb1ELb1ELb1EEEEEEEEEvNT_6ParamsE,@function
        .size           _ZN7cutlass13device_kernelIN5flash11enable_sm90INS1_16FlashAttnFwdSm90INS1_25CollectiveMainloopFwdSm90ILi2EN4cute5tupleIJNS5_1CILi1EEES8_S8_EEENS6_IJNS7_ILi192EEENS7_ILi160EEENS7_ILi64EEEEEELi64ENS_12float_e4m3_tEfNS_4arch4Sm90ELb1ELb0ELb0ELb1ELb0ELb0ELb0ELb1ELb1ELb1ELb1ELb0EEENS1_21CollectiveEpilogueFwdINS6_IJSA_SC_SB_EEES9_NS_10bfloat16_tESG_Li384ELb1ELb1ELb1ELb1EEENS1_36VarlenDynamicPersistentTileSchedulerILi192ELi160ELi384ELi128ELb1ELb1ELb1ELb1ELb1ELb1EEEEEEEEEvNT_6ParamsE,(.L_x_13301 - _ZN7cutlass13device_kernelIN5flash11enable_sm90INS1_16FlashAttnFwdSm90INS1_25CollectiveMainloopFwdSm90ILi2EN4cute5tupleIJNS5_1CILi1EEES8_S8_EEENS6_IJNS7_ILi192EEENS7_ILi160EEENS7_ILi64EEEEEELi64ENS_12float_e4m3_tEfNS_4arch4Sm90ELb1ELb0ELb0ELb1ELb0ELb0ELb0ELb1ELb1ELb1ELb1ELb0EEENS1_21CollectiveEpilogueFwdINS6_IJSA_SC_SB_EEES9_NS_10bfloat16_tESG_Li384ELb1ELb1ELb1ELb1EEENS1_36VarlenDynamicPersistentTileSchedulerILi192ELi160ELi384ELi128ELb1ELb1ELb1ELb1ELb1ELb1EEEEEEEEEvNT_6ParamsE)
        .other          _ZN7cutlass13device_kernelIN5flash11enable_sm90INS1_16FlashAttnFwdSm90INS1_25CollectiveMainloopFwdSm90ILi2EN4cute5tupleIJNS5_1CILi1EEES8_S8_EEENS6_IJNS7_ILi192EEENS7_ILi160EEENS7_ILi64EEEEEELi64ENS_12float_e4m3_tEfNS_4arch4Sm90ELb1ELb0ELb0ELb1ELb0ELb0ELb0ELb1ELb1ELb1ELb1ELb0EEENS1_21CollectiveEpilogueFwdINS6_IJSA_SC_SB_EEES9_NS_10bfloat16_tESG_Li384ELb1ELb1ELb1ELb1EEENS1_36VarlenDynamicPersistentTileSchedulerILi192ELi160ELi384ELi128ELb1ELb1ELb1ELb1ELb1ELb1EEEEEEEEEvNT_6ParamsE,@"STO_CUDA_ENTRY STV_DEFAULT"
_ZN7cutlass13device_kernelIN5flash11enable_sm90INS1_16FlashAttnFwdSm90INS1_25CollectiveMainloopFwdSm90ILi2EN4cute5tupleIJNS5_1CILi1EEES8_S8_EEENS6_IJNS7_ILi192EEENS7_ILi160EEENS7_ILi64EEEEEELi64ENS_12float_e4m3_tEfNS_4arch4Sm90ELb1ELb0ELb0ELb1ELb0ELb0ELb0ELb1ELb1ELb1ELb1ELb0EEENS1_21CollectiveEpilogueFwdINS6_IJSA_SC_SB_EEES9_NS_10bfloat16_tESG_Li384ELb1ELb1ELb1ELb1EEENS1_36VarlenDynamicPersistentTileSchedulerILi192ELi160ELi384ELi128ELb1ELb1ELb1ELb1ELb1ELb1EEEEEEEEEvNT_6ParamsE:
        /* <DEDUP_REMOVED lines=18> */
.L_x_12714:
[----:B------:R-:W-:Y:S05]  /*0120*/  BSYNC B0 ;  /* 0x0000000000007941 */ /* 0x000fea0003800000 */
.L_x_12713:
        /* <DEDUP_REMOVED lines=41> */
.L_x_12715:
        /* <DEDUP_REMOVED lines=22> */
.L_x_12716:
        /* <DEDUP_REMOVED lines=18> */
.L_x_12717:
        /* <DEDUP_REMOVED lines=22> */
.L_x_12718:
        /* <DEDUP_REMOVED lines=22> */
.L_x_12719:
[----:B------:R-:W-:Y:S01]  /*0900*/  PLOP3.LUT P0, PT, PT, PT, UP0, 0x80, 0x0 ;  /* 0x000000000000781c */ /* 0x000fe20003f0f008 */
[----:B------:R-:W-:Y:S01]  /*0910*/  UMOV UR38, 0x1 ;  /* 0x0000000100267882 */ /* 0x000fe20000000000 */
[----:B------:R-:W-:Y:S01]  /*0920*/  NOP ;  /* 0x0000000000007918 */ /* 0x000fe20000000000 */
[----:B------:R-:W-:Y:S01]  /*0930*/  USEL UR38, UR38, 0x2, !UP0 ;  /* 0x0000000226267887 */ /* 0x000fe2000c000000 */
[----:B------:R-:W-:Y:S01]  /*0940*/  ULDC.64 UR54, c[0x0][0x208] ;  /* 0x0000820000367ab9 */ /* 0x000fe20000000a00 */
[----:B012-4-:R-:W-:Y:S08]  /*0950*/  BAR.SYNC.DEFER_BLOCKING 0x0 ;  /* 0x0000000000007b1d */ /* 0x017ff00000010000 */
[----:B------:R-:W-:Y:S05]  /*0960*/  @!P0 BRA `(.L_x_12720) ;  /* 0x000000c000b08947 */ /* 0x000fea0003800000 */
.L_x_12721:
        /* <DEDUP_REMOVED lines=29> */
[-C--:B------:R-:W-:Y:S01]  /*0b40*/  LEA.HI R4, R0, R13.reuse, RZ, 0x5 ;  /* 0x0000000d00047211 */ /* 0x080fe200078f28ff */
[----:B------:R-:W-:Y:S01]  /*0b50*/  IMAD.HI R2, R14, 0x55555556, RZ ;  /* 0x555555560e027827 */ /* 0x000fe200078e02ff */
[----:B------:R-:W-:-:S02]  /*0b60*/  LEA.HI R11, R0, R13, RZ, 0x2 ;  /* 0x0000000d000b7211 */ /* 0x000fc400078f10ff */
[----:B------:R-:W-:Y:S01]  /*0b70*/  SHF.R.S32.HI R7, RZ, 0x1f, R12 ;  /* 0x0000001fff077819 */ /* 0x000fe2000001140c */
[----:B------:R-:W-:Y:S01]  /*0b80*/  IMAD.SHL.U32 R5, R4, 0x20, RZ ;  /* 0x0000002004057824 */ /* 0x000fe200078e00ff */
[----:B------:R-:W-:Y:S02]  /*0b90*/  LOP3.LUT R4, R3, 0x3fffff0, RZ, 0xc0, !PT ;  /* 0x03fffff003047812 */ /* 0x000fe400078ec0ff */
[----:B------:R-:W-:Y:S02]  /*0ba0*/  LEA.HI R8, R7, R12, RZ, 0x2 ;  /* 0x0000000c07087211 */ /* 0x000fe400078f10ff */
[----:B------:R-:W-:Y:S01]  /*0bb0*/  LEA.HI R3, R3, R6, RZ, 0x1 ;  /* 0x0000000603037211 */ /* 0x000fe200078f08ff */
[----:B------:R-:W-:Y:S01]  /*0bc0*/  IMAD.IADD R4, R13, 0x1, -R4 ;  /* 0x000000010d047824 */ /* 0x000fe200078e0a04 */
[--C-:B------:R-:W-:Y:S02]  /*0bd0*/  SHF.R.S32.HI R9, RZ, 0x2, R8.reuse ;  /* 0x00000002ff097819 */ /* 0x100fe40000011408 */
        /* <DEDUP_REMOVED lines=17> */
[----:B------:R-:W-:Y:S01]  /*0cf0*/  LOP3.LUT R8, R8, 0x7ffffffc, RZ, 0xc0, !PT ;  /* 0x7ffffffc08087812 */ /* 0x000fe200078ec0ff */
[----:B------:R-:W-:Y:S01]  /*0d00*/  IMAD R5, R2, 0x40, R7 ;  /* 0x0000004002057824 */ /* 0x000fe200078e0207 */
[----:B------:R-:W-:Y:S01]  /*0d10*/  SHF.R.S32.HI R2, RZ, 0x3, R0 ;  /* 0x00000003ff027819 */ /* 0x000fe20000011400 */
[C---:B------:R-:W-:Y:S01]  /*0d20*/  IMAD.IADD R11, R13.reuse, 0x1, -R11 ;  /* 0x000000010d0b7824 */ /* 0x040fe200078e0a0b */
[----:B------:R0:W-:Y:S01]  /*0d30*/  STL [R1+0x18], R3 ;  /* 0x0000180301007387 */ /* 0x0001e20000100800 */
[----:B------:R-:W-:-:S02]  /*0d40*/  IMAD.IADD R18, R13, 0x1, -R18 ;  /* 0x000000010d127824 */ /* 0x000fc400078e0a12 */
[----:B------:R-:W-:Y:S01]  /*0d50*/  IMAD.IADD R8, R12, 0x1, -R8 ;  /* 0x000000010c087824 */ /* 0x000fe200078e0a08 */
[----:B------:R1:W-:Y:S01]  /*0d60*/  STL [R1+0x14], R5 ;  /* 0x0000140501007387 */ /* 0x0003e20000100800 */
[----:B------:R-:W-:Y:S02]  /*0d70*/  IMAD.SHL.U32 R19, R18, 0x8, RZ ;  /* 0x0000000812137824 */ /* 0x000fe400078e00ff */
[----:B------:R-:W-:Y:S01]  /*0d80*/  IMAD.SHL.U32 R16, R8, 0x2, RZ ;  /* 0x0000000208107824 */ /* 0x000fe200078e00ff */
[----:B0-----:R-:W-:-:S03]  /*0d90*/  LEA.HI R3, R11, R11, RZ, 0x1 ;  /* 0x0000000b0b037211 */ /* 0x001fc600078f08ff */
[C---:B------:R-:W-:Y:S01]  /*0da0*/  VIADD R2, R16.reuse, 0x10 ;  /* 0x0000001010027836 */ /* 0x040fe20000000000 */
[----:B------:R-:W-:Y:S01]  /*0db0*/  SHF.R.S32.HI R0, RZ, 0x1f, R19 ;  /* 0x0000001fff007819 */ /* 0x000fe20000011413 */
[C---:B------:R-:W-:Y:S01]  /*0dc0*/  VIADD R0, R16.reuse, 0x18 ;  /* 0x0000001810007836 */ /* 0x040fe20000000000 */
[----:B------:R-:W-:Y:S01]  /*0dd0*/  LOP3.LUT R4, R3, 0x1ffffffe, RZ, 0xc0, !PT ;  /* 0x1ffffffe03047812 */ /* 0x000fe200078ec0ff */
[C---:B------:R-:W-:Y:S02]  /*0de0*/  VIADD R3, R16.reuse, 0x8 ;  /* 0x0000000810037836 */ /* 0x040fe40000000000 */
[C---:B------:R-:W-:Y:S02]  /*0df0*/  VIADD R157, R16.reuse, 0x20 ;  /* 0x00000020109d7836 */ /* 0x040fe40000000000 */
[C---:B------:R-:W-:Y:S01]  /*0e00*/  VIADD R156, R16.reuse, 0x28 ;  /* 0x00000028109c7836 */ /* 0x040fe20000000000 */
[----:B------:R-:W-:Y:S01]  /*0e10*/  SHF.R.S32.HI R6, RZ, 0x1f, R3 ;  /* 0x0000001fff067819 */ /* 0x000fe20000011403 */
[C---:B------:R-:W-:Y:S01]  /*0e20*/  VIADD R23, R16.reuse, 0x30 ;  /* 0x0000003010177836 */ /* 0x040fe20000000000 */
[----:B------:R-:W-:Y:S01]  /*0e30*/  SHF.R.S32.HI R3, RZ, 0x1f, R2 ;  /* 0x0000001fff037819 */ /* 0x000fe20000011402 */
[----:B------:R-:W-:Y:S01]  /*0e40*/  VIADD R22, R16, 0x38 ;  /* 0x0000003810167836 */ /* 0x000fe20000000000 */
[----:B------:R-:W-:Y:S01]  /*0e50*/  SHF.R.S32.HI R2, RZ, 0x1f, R0 ;  /* 0x0000001fff027819 */ /* 0x000fe20000011400 */
[----:B------:R-:W-:Y:S01]  /*0e60*/  IMAD.IADD R4, R11, 0x1, -R4 ;  /* 0x000000010b047824 */ /* 0x000fe200078e0a04 */
[----:B------:R-:W-:-:S02]  /*0e70*/  SHF.R.S32.HI R0, RZ, 0x1f, R157 ;  /* 0x0000001fff007819 */ /* 0x000fc4000001149d */
[----:B------:R-:W-:Y:S01]  /*0e80*/  SHF.R.S32.HI R3, RZ, 0x1f, R156 ;  /* 0x0000001fff037819 */ /* 0x000fe2000001149c */
[----:B------:R-:W-:Y:S01]  /*0e90*/  IMAD R17, R4, 0x8, R5 ;  /* 0x0000000804117824 */ /* 0x000fe200078e0205 */
[----:B------:R-:W-:Y:S02]  /*0ea0*/  SHF.R.S32.HI R2, RZ, 0x1f, R23 ;  /* 0x0000001fff027819 */ /* 0x000fe40000011417 */
[----:B-1----:R-:W-:-:S07]  /*0eb0*/  SHF.R.S32.HI R0, RZ, 0x1f, R22 ;  /* 0x0000001fff007819 */ /* 0x002fce0000011416 */
.L_x_12770:
        /* <DEDUP_REMOVED lines=56> */
.L_x_12722:
        /* <DEDUP_REMOVED lines=8> */
.L_x_12723:
        /* <DEDUP_REMOVED lines=13> */
.L_x_12724:
        /* <DEDUP_REMOVED lines=94> */
.L_x_12725:
        /* <DEDUP_REMOVED lines=25> */
[----:B------:R-:W-:-:S06]  /*1b00*/  UISETP.GT.AND UP0, UPT, UR53, UR42, UPT ;  /* 0x0000002a3500728c */ /* 0x000fcc000bf04270 */
[----:B------:R-:W-:-:S13]  /*1b10*/  PLOP3.LUT P1, PT, PT, PT, UP0, 0x80, 0x0 ;  /* 0x000000000000781c */ /* 0x000fda0003f2f008 */
[----:B------:R-:W-:Y:S05]  /*1b20*/  @!P1 BRA `(.L_x_12726) ;  /* 0x0000008400889947 */ /* 0x000fea0003800000 */
        /* <DEDUP_REMOVED lines=36> */
.L_x_12727:
        /* <DEDUP_REMOVED lines=9> */
.L_x_12865:
[----:B------:R-:W-:Y:S05]  /*1e00*/  @!P1 BRA `(.L_x_12729) ;  /* 0x0000000000049947 */ /* 0x000fea0003800000 */
[----:B------:R-:W-:Y:S01]  /*1e10*/  BPT.TRAP 0x1 ;  /* 0x000000040000795c */ /* 0x000fe20000300000 */
.L_x_12729:
[----:B0-----:R-:W-:Y:S02]  /*1e20*/  IMAD.U32 R3, RZ, RZ, UR47 ;  /* 0x0000002fff037e24 */ /* 0x001fe4000f8e00ff */
[----:B------:R-:W-:-:S03]  /*1e30*/  IMAD.U32 R0, RZ, RZ, UR48 ;  /* 0x00000030ff007e24 */ /* 0x000fc6000f8e00ff */
[----:B------:R-:W-:Y:S02]  /*1e40*/  LEA R3, R3, UR45, 0x3 ;  /* 0x0000002d03037c11 */ /* 0x000fe4000f8e18ff */
[----:B------:R-:W-:-:S04]  /*1e50*/  SHF.L.U32 R0, R0, 0x1f, RZ ;  /* 0x0000001f00007819 */ /* 0x000fc800000006ff */
[----:B------:R0:W1:Y:S01]  /*1e60*/  SYNCS.PHASECHK.TRANS64.TRYWAIT P0, [R3+URZ+0x13230], R0 ;  /* 0x01323000030075a7 */ /* 0x000062000800017f */
[----:B------:R-:W-:Y:S05]  /*1e70*/  @!P1 BRA `(.L_x_12730) ;  /* 0x0000000000049947 */ /* 0x000fea0003800000 */
[----:B------:R-:W-:Y:S01]  /*1e80*/  BPT.TRAP 0x1 ;  /* 0x000000040000795c */ /* 0x000fe20000300000 */
.L_x_12730:
[----:B-1----:R-:W-:Y:S05]  /*1e90*/  @P0 BRA `(.L_x_12731) ;  /* 0x0000000000080947 */ /* 0x002fea0003800000 */
[----:B------:R-:W1:Y:S02]  /*1ea0*/  SYNCS.PHASECHK.TRANS64.TRYWAIT P0, [R3+URZ+0x13230], R0 ;  /* 0x01323000030075a7 */ /* 0x000e64000800017f */
[----:B-1----:R-:W-:Y:S05]  /*1eb0*/  @!P0 BRA `(.L_x_12732) ;  /* 0x0000010400b88947 */ /* 0x002fea0003800000 */
.L_x_12731:
        /* <DEDUP_REMOVED lines=15> */
[----:B------:R-:W-:Y:S01]  /*1fb0*/  ULDC UR7, c[0x0][0x448] ;  /* 0x0001120000077ab9 */ /* 0x000fe20000000800 */
[----:B------:R-:W-:Y:S01]  /*1fc0*/  UMOV UR8, UR56 ;  /* 0x0000003800087c82 */ /* 0x000fe20008000000 */
[----:B------:R-:W-:Y:S01]  /*1fd0*/  UISETP.NE.AND UP0, UPT, UR7, 0x1, UPT ;  /* 0x000000010700788c */ /* 0x000fe2000bf05270 */
[----:B------:R-:W-:Y:S01]  /*1fe0*/  IMAD.U32 R9, RZ, RZ, UR52 ;  /* 0x00000034ff097e24 */ /* 0x000fe2000f8e00ff */
[----:B------:R-:W-:Y:S01]  /*1ff0*/  UIADD3 UR22, UR53, -0x2, URZ ;  /* 0xfffffffe35167890 */ /* 0x000fe2000fffe03f */
[----:B------:R-:W-:Y:S01]  /*2000*/  IMAD.U32 R109, RZ, RZ, UR43 ;  /* 0x0000002bff6d7e24 */ /* 0x000fe2000f8e00ff */
[----:B------:R-:W-:Y:S01]  /*2010*/  UIMAD UR12, UR47, 0x280, UR12 ;  /* 0x000002802f0c78a4 */ /* 0x000fe2000f8e020c */
[----:B------:R-:W-:Y:S01]  /*2020*/  UMOV UR7, 0x80000020 ;  /* 0x8000002000077882 */ /* 0x000fe20000000000 */
[----:B------:R-:W-:-:S02]  /*2030*/  PLOP3.LUT P2, PT, PT, PT, UP0, 0x80, 0x0 ;  /* 0x000000000000781c */ /* 0x000fc40003f4f008 */
        /* <DEDUP_REMOVED lines=28> */
[----:B------:R-:W-:Y:S01]  /*2200*/  @UP0 ULDC UR11, c[0x0][0x450] ;  /* 0x00011400000b0ab9 */ /* 0x000fe20000000800 */
[----:B------:R-:W-:Y:S01]  /*2210*/  UMOV UR10, UR40 ;  /* 0x00000028000a7c82 */ /* 0x000fe20008000000 */
[----:B------:R-:W-:Y:S02]  /*2220*/  WARPGROUP.DEPBAR.LE gsb0, 0x0 ;  /* 0x00008000000079c5 */ /* 0x000fe40000010000 */
[----:B------:R-:W-:-:S06]  /*2230*/  WARPGROUP.ARRIVE ;  /* 0x00000000000079c5 */ /* 0x000fcc0000000000 */
[----:B------:R-:W-:Y:S01]  /*2240*/  QGMMA.64x32x32.F32.E4M3.E4M3 R88, gdesc[UR4], R88, gsb0 ;  /* 0x00600000045879f3 */ /* 0x000fe20008000858 */
[----:B------:R-:W-:Y:S01]  /*2250*/  @UP0 ULDC UR6, c[0x0][0x44c] ;  /* 0x0001130000060ab9 */ /* 0x000fe20000000800 */
[----:B------:R-:W-:Y:S01]  /*2260*/  @UP0 ULDC UR7, c[0x0][0x450] ;  /* 0x0001140000070ab9 */ /* 0x000fe20000000800 */
[----:B01----:R-:W-:Y:S01]  /*2270*/  @P2 IMAD.HI.U32 R0, R10, UR6, RZ ;  /* 0x000000060a002c27 */ /* 0x003fe2000f8e00ff */
[----:B------:R-:W-:-:S04]  /*2280*/  UIADD3 UR6, UR12, 0x82, URZ ;  /* 0x000000820c067890 */ /* 0x000fc8000fffe03f */
[----:B------:R-:W-:Y:S01]  /*2290*/  @P2 SHF.R.U32.HI R10, RZ, UR7, R0 ;  /* 0x00000007ff0a2c19 */ /* 0x000fe20008011600 */
[----:B------:R-:W-:-:S04]  /*22a0*/  UMOV UR7, 0x80000020 ;  /* 0x8000002000077882 */ /* 0x000fc80000000000 */
[----:B------:R-:W0:Y:S04]  /*22b0*/  SHFL.IDX PT, R0, R10, 0x1, 0x1c1f ;  /* 0x003c1f000a007f89 */ /* 0x000e2800000e0000 */
[----:B------:R-:W1:Y:S01]  /*22c0*/  SHFL.IDX PT, R10, R10, RZ, 0x1c1f ;  /* 0x001c1fff0a0a7589 */ /* 0x000e6200000e0000 */
[----:B------:R-:W-:Y:S02]  /*22d0*/  WARPGROUP.DEPBAR.LE gsb0, 0x0 ;  /* 0x00008000000079c5 */ /* 0x000fe40000010000 */
[----:B------:R-:W-:-:S06]  /*22e0*/  WARPGROUP.ARRIVE ;  /* 0x00000000000079c5 */ /* 0x000fcc0000000000 */
[----:B------:R-:W-:Y:S01]  /*22f0*/  QGMMA.64x32x32.F32.E4M3.E4M3 R72, gdesc[UR4], R72, gsb0 ;  /* 0x00600000044879f3 */ /* 0x000fe20008000848 */
[----:B------:R-:W-:Y:S02]  /*2300*/  UIMAD UR6, UR53, -0xa0, URZ ;  /* 0xffffff60350678a4 */ /* 0x000fe4000f8e023f */
[----:B------:R-:W-:-:S04]  /*2310*/  UIMAD UR7, UR53, -0xa0, UR51 ;  /* 0xffffff60350778a4 */ /* 0x000fc8000f8e0233 */
[----:B------:R-:W-:Y:S01]  /*2320*/  IMAD.U32 R7, RZ, RZ, UR6 ;  /* 0x00000006ff077e24 */ /* 0x000fe2000f8e00ff */
[----:B------:R-:W-:Y:S01]  /*2330*/  UIADD3 UR6, UR12, 0x102, URZ ;  /* 0x000001020c067890 */ /* 0x000fe2000fffe03f */
[----:B------:R-:W-:Y:S01]  /*2340*/  IMAD.U32 R13, RZ, RZ, UR7 ;  /* 0x00000007ff0d7e24 */ /* 0x000fe2000f8e00ff */
[----:B------:R-:W-:Y:S02]  /*2350*/  UMOV UR7, 0x80000020 ;  /* 0x8000002000077882 */ /* 0x000fe40000000000 */
[C---:B------:R-:W-:Y:S02]  /*2360*/  IADD3 R2, -R16.reuse, 0xa1, R7 ;  /* 0x000000a110027810 */ /* 0x040fe40007ffe107 */
[----:B------:R-:W-:Y:S02]  /*2370*/  IADD3 R13, -R16, 0xa0, R13 ;  /* 0x000000a0100d7810 */ /* 0x000fe40007ffe10d */
[----:B------:R-:W-:-:S04]  /*2380*/  IADD3 R2, -R9, UR51, R2 ;  /* 0x0000003309027c10 */ /* 0x000fc8000fffe102 */
[-CC-:B0-----:R-:W-:Y:S02]  /*2390*/  VIADDMNMX R0, R0, R2.reuse, R13.reuse, PT ;  /* 0x0000000200007246 */ /* 0x181fe4000380010d */
[----:B-1----:R-:W-:Y:S02]  /*23a0*/  VIADDMNMX R2, R10, R2, R13, PT ;  /* 0x000000020a027246 */ /* 0x002fe4000380010d */
[C---:B------:R-:W-:Y:S02]  /*23b0*/  ISETP.GT.AND P3, PT, R0.reuse, RZ, PT ;  /* 0x000000ff0000720c */ /* 0x040fe40003f64270 */
[C---:B------:R-:W-:Y:S02]  /*23c0*/  ISETP.GT.AND P4, PT, R0.reuse, 0x1, PT ;  /* 0x000000010000780c */ /* 0x040fe40003f84270 */
[----:B------:R-:W-:Y:S02]  /*23d0*/  ISETP.GT.AND P5, PT, R0, 0x8, PT ;  /* 0x000000080000780c */ /* 0x000fe40003fa4270 */
[----:B------:R-:W-:-:S02]  /*23e0*/  FSEL R9, R90, -INF , P3 ;  /* 0xff8000005a097808 */ /* 0x000fc40001800000 */
[----:B------:R-:W-:Y:S02]  /*23f0*/  FSEL R91, R91, -INF , P4 ;  /* 0xff8000005b5b7808 */ /* 0x000fe40002000000 */
        /* <DEDUP_REMOVED lines=12> */
[----:B------:R-:W-:Y:S01]  /*24c0*/  ISETP.GT.AND P3, PT, R0, 0x19, PT ;  /* 0x000000190000780c */ /* 0x000fe20003f64270 */
[----:B------:R-:W-:Y:S02]  /*24d0*/  WARPGROUP.DEPBAR.LE gsb0, 0x0 ;  /* 0x00008000000079c5 */ /* 0x000fe40000010000 */
[----:B------:R-:W-:Y:S01]  /*24e0*/  WARPGROUP.ARRIVE ;  /* 0x00000000000079c5 */ /* 0x000fe20000000000 */
[----:B------:R-:W-:Y:S02]  /*24f0*/  FSEL R99, R102, -INF , P4 ;  /* 0xff80000066637808 */ /* 0x000fe40002000000 */
[----:B------:R-:W-:Y:S02]  /*2500*/  FMNMX.FTZ R4, R107, R4, !PT ;  /* 0x000000046b047209 */ /* 0x000fe40007810000 */
        /* <DEDUP_REMOVED lines=32> */
[----:B------:R-:W-:Y:S01]  /*2710*/  ISETP.GT.AND P5, PT, R2, 0x8, PT ;  /* 0x000000080200780c */ /* 0x000fe20003fa4270 */
[----:B------:R-:W-:Y:S02]  /*2720*/  WARPGROUP.DEPBAR.LE gsb0, 0x0 ;  /* 0x00008000000079c5 */ /* 0x000fe40000010000 */
[----:B------:R-:W-:Y:S01]  /*2730*/  WARPGROUP.ARRIVE ;  /* 0x00000000000079c5 */ /* 0x000fe20000000000 */
[----:B------:R-:W-:Y:S02]  /*2740*/  FSEL R58, R58, -INF , P4 ;  /* 0xff8000003a3a7808 */ /* 0x000fe40002000000 */
[----:B------:R-:W-:-:S02]  /*2750*/  ISETP.GT.AND P4, PT, R0, 0x48, PT ;  /* 0x000000480000780c */ /* 0x000fc40003f84270 */
[----:B------:R-:W-:Y:S01]  /*2760*/  FSEL R59, R59, -INF , P3 ;  /* 0xff8000003b3b7808 */ /* 0x000fe20001800000 */
[----:B------:R-:W-:Y:S01]  /*2770*/  QGMMA.64x32x32.F32.E4M3.E4M3 R40, gdesc[UR4], R40, gsb0 ;  /* 0x00600000042879f3 */ /* 0x000fe20008000828 */
[----:B------:R-:W-:Y:S01]  /*2780*/  UIADD3 UR6, UR12, 0x202, URZ ;  /* 0x000002020c067890 */ /* 0x000fe2000fffe03f */
[----:B------:R-:W-:Y:S01]  /*2790*/  FMNMX.FTZ R4, R58, R11, !PT ;  /* 0x0000000b3a047209 */ /* 0x000fe20007810000 */
[----:B------:R-:W-:Y:S01]  /*27a0*/  UMOV UR7, 0x80000020 ;  /* 0x8000002000077882 */ /* 0x000fe20000000000 */
        /* <DEDUP_REMOVED lines=19> */
[----:B------:R-:W-:Y:S02]  /*28e0*/  FMNMX.FTZ R11, R71, R4, !PT ;  /* 0x00000004470b7209 */ /* 0x000fe40007810000 */
[----:B------:R-:W-:Y:S01]  /*28f0*/  FSEL R92, R92, -INF , P5 ;  /* 0xff8000005c5c7808 */ /* 0x000fe20002800000 */
[----:B------:R-:W-:Y:S02]  /*2900*/  WARPGROUP.DEPBAR.LE gsb0, 0x0 ;  /* 0x00008000000079c5 */ /* 0x000fe40000010000 */
[----:B------:R-:W-:Y:S01]  /*2910*/  WARPGROUP.ARRIVE ;  /* 0x00000000000079c5 */ /* 0x000fe20000000000 */
[----:B------:R-:W-:-:S02]  /*2920*/  FSEL R42, R42, -INF , P4 ;  /* 0xff8000002a2a7808 */ /* 0x000fc40002000000 */
[----:B------:R-:W-:Y:S02]  /*2930*/  ISETP.GT.AND P4, PT, R0, 0x68, PT ;  /* 0x000000680000780c */ /* 0x000fe40003f84270 */
        /* <DEDUP_REMOVED lines=11> */
[----:B------:R-:W-:Y:S01]  /*29f0*/  UIADD3 UR6, UR10, UR51, -UR52 ;  /* 0x000000330a067290 */ /* 0x000fe2000fffe834 */
[----:B------:R-:W-:Y:S02]  /*2a00*/  FMNMX.FTZ R4, R46, R11, !PT ;  /* 0x0000000b2e047209 */ /* 0x000fe40007810000 */
[----:B------:R-:W-:Y:S01]  /*2a10*/  ISETP.GT.AND P3, PT, R0, 0x71, PT ;  /* 0x000000710000780c */ /* 0x000fe20003f64270 */
[----:B------:R-:W-:Y:S01]  /*2a20*/  UIMAD.WIDE UR6, UR6, 0x66666667, URZ ;  /* 0x66666667060678a5 */ /* 0x000fe2000f8e023f */
[----:B------:R-:W-:Y:S02]  /*2a30*/  FSEL R50, R50, -INF , P4 ;  /* 0xff80000032327808 */ /* 0x000fe40002000000 */
        /* <DEDUP_REMOVED lines=38> */
[----:B------:R-:W-:Y:S02]  /*2ca0*/  FMNMX.FTZ R0, R38, R11, !PT ;  /* 0x0000000b26007209 */ /* 0x000fe40007810000 */
[C---:B------:R-:W-:Y:S02]  /*2cb0*/  ISETP.GT.AND P4, PT, R2.reuse, 0x1, PT ;  /* 0x000000010200780c */ /* 0x040fe40003f84270 */
[----:B------:R-:W-:Y:S02]  /*2cc0*/  FMNMX.FTZ R4, R39, R0, !PT ;  /* 0x0000000027047209 */ /* 0x000fe40007810000 */
        /* <DEDUP_REMOVED lines=61> */
[----:B------:R0:W-:Y:S01]  /*30a0*/  MUFU.EX2 R15, R78 ;  /* 0x0000004e000f7308 */ /* 0x0001e20000000800 */
        /* <DEDUP_REMOVED lines=16> */
[----:B------:R-:W-:Y:S01]  /*31b0*/  FMNMX.FTZ R75, R77, R74, !PT ;  /* 0x0000004a4d4b7209 */ /* 0x000fe20007810000 */
[--C-:B------:R-:W-:Y:S01]  /*31c0*/  FFMA.FTZ R74, R82, UR43, -R6.reuse ;  /* 0x0000002b524a7c23 */ /* 0x100fe20008010806 */
[----:B------:R-:W-:Y:S01]  /*31d0*/  ISETP.GT.AND P3, PT, R2, 0x38, PT ;  /* 0x000000380200780c */ /* 0x000fe20003f64270 */
[--C-:B------:R-:W-:Y:S01]  /*31e0*/  FFMA.FTZ R42, R42, UR43, -R6.reuse ;  /* 0x0000002b2a2a7c23 */ /* 0x100fe20008010806 */
[----:B0-----:R-:W-:Y:S01]  /*31f0*/  FMNMX.FTZ R78, R80, R75, !PT ;  /* 0x0000004b504e7209 */ /* 0x001fe20007810000 */
        /* <DEDUP_REMOVED lines=27> */
[----:B0-----:R-:W-:Y:S01]  /*33b0*/  FMNMX.FTZ R83, R61, R82, !PT ;  /* 0x000000523d537209 */ /* 0x001fe20007810000 */
[--C-:B------:R-:W-:Y:S01]  /*33c0*/  FFMA.FTZ R35, R35, UR43, -R6.reuse ;  /* 0x0000002b23237c23 */ /* 0x100fe20008010806 */
[----:B------:R-:W-:Y:S01]  /*33d0*/  ISETP.GT.AND P3, PT, R2, 0x58, PT ;  /* 0x000000580200780c */ /* 0x000fe20003f64270 */
[--C-:B-1----:R-:W-:Y:S01]  /*33e0*/  FFMA.FTZ R86, R62, UR43, -R6.reuse ;  /* 0x0000002b3e567c23 */ /* 0x102fe20008010806 */
[----:B------:R-:W-:Y:S01]  /*33f0*/  FMNMX.FTZ R82, R64, R83, !PT ;  /* 0x0000005340527209 */ /* 0x000fe20007810000 */
[--C-:B------:R-:W-:Y:S01]  /*3400*/  FFMA.FTZ R38, R38, UR43, -R6.reuse ;  /* 0x0000002b26267c23 */ /* 0x100fe20008010806 */
[----:B------:R-:W-:Y:S01]  /*3410*/  FSEL R68, R68, -INF , P3 ;  /* 0xff80000044447808 */ /* 0x000fe20001800000 */
[----:B------:R-:W-:Y:S01]  /*3420*/  FFMA.FTZ R39, R39, UR43, -R6 ;  /* 0x0000002b27277c23 */ /* 0x000fe20008010806 */
        /* <DEDUP_REMOVED lines=21> */
[----:B------:R-:W0:Y:S01]  /*3580*/  MUFU.EX2 R11, R11 ;  /* 0x0000000b000b7308 */ /* 0x000e220000000800 */
        /* <DEDUP_REMOVED lines=34> */
[----:B------:R-:W2:Y:S01]  /*37b0*/  MUFU.EX2 R20, R20 ;  /* 0x0000001400147308 */ /* 0x000ea20000000800 */
[----:B------:R-:W-:Y:S02]  /*37c0*/  FMNMX.FTZ R83, R33, R82, !PT ;  /* 0x0000005221537209 */ /* 0x000fe40007810000 */
[----:B------:R-:W-:Y:S02]  /*37d0*/  FSEL R37, R37, -INF , P4 ;  /* 0xff80000025257808 */ /* 0x000fe40002000000 */
[----:B------:R-:W-:Y:S02]  /*37e0*/  FMNMX.FTZ R2, R36, R83, !PT ;  /* 0x0000005324027209 */ /* 0x000fe40007810000 */
[----:B0-----:R-:W-:Y:S01]  /*37f0*/  F2FP.SATFINITE.E4M3.F32.PACK_AB_MERGE_C R153, R11, R4, RZ ;  /* 0x000000040b99723e */ /* 0x001fe200048070ff */
[----:B------:R-:W0:Y:S01]  /*3800*/  MUFU.EX2 R74, R74 ;  /* 0x0000004a004a7308 */ /* 0x000e220000000800 */
[----:B------:R-:W-:-:S02]  /*3810*/  FMNMX.FTZ R2, R37, R2, !PT ;  /* 0x0000000225027209 */ /* 0x000fc40007810000 */
[----:B-1----:R-:W-:Y:S02]  /*3820*/  F2FP.SATFINITE.E4M3.F32.PACK_AB_MERGE_C R155, R13, R12, RZ ;  /* 0x0000000c0d9b723e */ /* 0x002fe400048070ff */
[----:B------:R-:W-:Y:S01]  /*3830*/  F2FP.SATFINITE.E4M3.F32.PACK_AB_MERGE_C R153, R8, R9, R153 ;  /* 0x000000090899723e */ /* 0x000fe20004807099 */
[----:B------:R-:W1:Y:S01]  /*3840*/  SHFL.BFLY PT, R83, R2, 0x2, 0x1f ;  /* 0x0c401f0002537f89 */ /* 0x000e6200000e0000 */
[----:B------:R-:W-:Y:S01]  /*3850*/  F2FP.SATFINITE.E4M3.F32.PACK_AB_MERGE_C R155, R10, R7, R155 ;  /* 0x000000070a9b723e */ /* 0x000fe2000480709b */
[----:B------:R-:W-:Y:S01]  /*3860*/  MUFU.EX2 R58, R58 ;  /* 0x0000003a003a7308 */ /* 0x000fe20000000800 */
[----:B--2---:R-:W-:Y:S02]  /*3870*/  F2FP.SATFINITE.E4M3.F32.PACK_AB_MERGE_C R149, R21, R20, RZ ;  /* 0x000000141595723e */ /* 0x004fe400048070ff */
[----:B------:R-:W-:Y:S02]  /*3880*/  F2FP.SATFINITE.E4M3.F32.PACK_AB_MERGE_C R151, R79, R60, RZ ;  /* 0x0000003c4f97723e */ /* 0x000fe400048070ff */
[----:B------:R-:W-:-:S03]  /*3890*/  F2FP.SATFINITE.E4M3.F32.PACK_AB_MERGE_C R149, R15, R14, R149 ;  /* 0x0000000e0f95723e */ /* 0x000fc60004807095 */
[----:B------:R-:W-:Y:S01]  /*38a0*/  MUFU.EX2 R59, R59 ;  /* 0x0000003b003b7308 */ /* 0x000fe20000000800 */
[----:B0-----:R-:W-:-:S07]  /*38b0*/  F2FP.SATFINITE.E4M3.F32.PACK_AB_MERGE_C R151, R75, R74, R151 ;  /* 0x0000004a4b97723e */ /* 0x001fce0004807097 */
[----:B------:R-:W0:Y:S01]  /*38c0*/  MUFU.EX2 R63, R63 ;  /* 0x0000003f003f7308 */ /* 0x000e220000000800 */
[----:B-1----:R-:W-:-:S07]  /*38d0*/  FMNMX.FTZ R83, R2, R83, !PT ;  /* 0x0000005302537209 */ /* 0x002fce0007810000 */
[----:B------:R-:W-:Y:S01]  /*38e0*/  MUFU.EX2 R66, R66 ;  /* 0x0000004200427308 */ /* 0x000fe20000000800 */
[----:B------:R-:W1:Y:S07]  /*38f0*/  SHFL.BFLY PT, R2, R83, 0x1, 0x1f ;  /* 0x0c201f0053027f89 */ /* 0x000e6e00000e0000 */
[----:B------:R-:W-:Y:S01]  /*3900*/  MUFU.EX2 R67, R67 ;  /* 0x0000004300437308 */ /* 0x000fe20000000800 */
[----:B0-----:R-:W-:-:S04]  /*3910*/  F2FP.SATFINITE.E4M3.F32.PACK_AB_MERGE_C R145, R63, R44, RZ ;  /* 0x0000002c3f91723e */ /* 0x001fc800048070ff */
[----:B------:R-:W-:-:S03]  /*3920*/  F2FP.SATFINITE.E4M3.F32.PACK_AB_MERGE_C R145, R59, R58, R145 ;  /* 0x0000003a3b91723e */ /* 0x000fc60004807091 */
[----:B------:R-:W-:Y:S08]  /*3930*/  MUFU.EX2 R70, R70 ;  /* 0x0000004600467308 */ /* 0x000ff00000000800 */
[----:B------:R-:W-:Y:S01]  /*3940*/  MUFU.EX2 R71, R71 ;  /* 0x0000004700477308 */ /* 0x000fe20000000800 */
[----:B-1----:R-:W-:Y:S01]  /*3950*/  FMNMX.FTZ R2, R83, R2, !PT ;  /* 0x0000000253027209 */ /* 0x002fe20007810000 */
[----:B------:R-:W-:-:S03]  /*3960*/  IMAD.U32 R83, RZ, RZ, UR43 ;  /* 0x0000002bff537e24 */ /* 0x000fc6000f8e00ff */
        /* <DEDUP_REMOVED lines=33> */
[----:B------:R-:W-:Y:S01]  /*3b80*/  FFMA.FTZ R69, R40, UR43, -R86 ;  /* 0x0000002b28457c23 */ /* 0x000fe20008010856 */
[----:B------:R-:W-:-:S02]  /*3b90*/  @!P0 VIADD R40, R3, 0x13240 ;  /* 0x0001324003288836 */ /* 0x000fc40000000000 */
[----:B------:R-:W-:Y:S01]  /*3ba0*/  FADD.FTZ R97, R7, R94 ;  /* 0x0000005e07617221 */ /* 0x000fe20000010000 */
[----:B------:R-:W-:-:S01]  /*3bb0*/  FFMA.FTZ R56, R56, UR43, -R86 ;  /* 0x0000002b38387c23 */ /* 0x000fc20008010856 */
[----:B------:R-:W2:Y:S01]  /*3bc0*/  MUFU.EX2 R89, R89 ;  /* 0x0000005900597308 */ /* 0x000ea20000000800 */
[----:B0-----:R-:W-:-:S01]  /*3bd0*/  FADD.FTZ R95, R6, R83 ;  /* 0x00000053065f7221 */ /* 0x001fc20000010000 */
[----:B------:R-:W-:Y:S01]  /*3be0*/  FADD.FTZ R97, R10, R97 ;  /* 0x000000610a617221 */ /* 0x000fe20000010000 */
[----:B------:R-:W-:Y:S01]  /*3bf0*/  @!P0 PRMT R40, RZ, 0x654, R40 ;  /* 0x00000654ff288816 */ /* 0x000fe20000000028 */
[--C-:B------:R-:W-:Y:S01]  /*3c00*/  FFMA.FTZ R45, R45, UR43, -R86.reuse ;  /* 0x0000002b2d2d7c23 */ /* 0x100fe20008010856 */
[----:B------:R-:W-:-:S01]  /*3c10*/  FFMA.FTZ R57, R57, UR43, -R86 ;  /* 0x0000002b39397c23 */ /* 0x000fc20008010856 */
[----:B------:R-:W-:Y:S01]  /*3c20*/  FADD.FTZ R96, R12, R97 ;  /* 0x000000610c607221 */ /* 0x000fe20000010000 */
[----:B------:R0:W-:Y:S01]  /*3c30*/  @!P0 SYNCS.ARRIVE.TRANS64.RED.A1T0 RZ, [R40+URZ], RZ ;  /* 0x000000ff28ff89a7 */ /* 0x0001e2000810043f */
[----:B------:R-:W3:Y:S01]  /*3c40*/  MUFU.EX2 R82, R82 ;  /* 0x0000005200527308 */ /* 0x000ee20000000800 */
[----:B-1----:R-:W-:-:S01]  /*3c50*/  FADD.FTZ R84, R88, R95 ;  /* 0x0000005f58547221 */ /* 0x002fc20000010000 */
[--C-:B------:R-:W-:Y:S01]  /*3c60*/  FFMA.FTZ R78, R78, UR43, -R86.reuse ;  /* 0x0000002b4e4e7c23 */ /* 0x100fe20008010856 */
[----:B------:R-:W-:Y:S01]  /*3c70*/  F2FP.SATFINITE.E4M3.F32.PACK_AB_MERGE_C R147, R71, R70, RZ ;  /* 0x000000464793723e */ /* 0x000fe200048070ff */
        /* <DEDUP_REMOVED lines=9> */
[----:B------:R-:W-:Y:S01]  /*3d10*/  F2FP.SATFINITE.E4M3.F32.PACK_AB_MERGE_C R152, R89, R88, RZ ;  /* 0x000000585998723e */ /* 0x000fe200048070ff */
[--C-:B------:R-:W-:Y:S01]  /*3d20*/  FFMA.FTZ R29, R29, UR43, -R86.reuse ;  /* 0x0000002b1d1d7c23 */ /* 0x100fe20008010856 */
[----:B------:R-:W-:-:S01]  /*3d30*/  FFMA.FTZ R32, R32, UR43, -R86 ;  /* 0x0000002b20207c23 */ /* 0x000fc20008010856 */
[----:B------:R-:W2:Y:S01]  /*3d40*/  MUFU.EX2 R90, R90 ;  /* 0x0000005a005a7308 */ /* 0x000ea20000000800 */
[----:B---3--:R-:W-:-:S01]  /*3d50*/  FADD.FTZ R94, R82, R95 ;  /* 0x0000005f525e7221 */ /* 0x008fc20000010000 */
[----:B------:R-:W-:Y:S01]  /*3d60*/  FADD.FTZ R95, R13, R96 ;  /* 0x000000600d5f7221 */ /* 0x000fe20000010000 */
[----:B------:R-:W-:Y:S01]  /*3d70*/  F2FP.SATFINITE.E4M3.F32.PACK_AB_MERGE_C R152, R83, R6, R152 ;  /* 0x000000065398723e */ /* 0x000fe20004807098 */
[--C-:B------:R-:W-:Y:S01]  /*3d80*/  FFMA.FTZ R33, R33, UR43, -R86.reuse ;  /* 0x0000002b21217c23 */ /* 0x100fe20008010856 */
[----:B------:R-:W-:-:S01]  /*3d90*/  FFMA.FTZ R36, R36, UR43, -R86 ;  /* 0x0000002b24247c23 */ /* 0x000fc20008010856 */
[----:B------:R-:W-:Y:S01]  /*3da0*/  FFMA.FTZ R37, R37, UR43, -R86 ;  /* 0x0000002b25257c23 */ /* 0x000fe20008010856 */
[----:B------:R-:W-:Y:S01]  /*3db0*/  F2FP.SATFINITE.E4M3.F32.PACK_AB_MERGE_C R147, R67, R66, R147 ;  /* 0x000000424393723e */ /* 0x000fe20004807093 */
[----:B------:R-:W3:Y:S08]  /*3dc0*/  MUFU.EX2 R91, R91 ;  /* 0x0000005b005b7308 */ /* 0x000ef00000000800 */
[----:B------:R-:W4:Y:S08]  /*3dd0*/  MUFU.EX2 R72, R72 ;  /* 0x0000004800487308 */ /* 0x000f300000000800 */
[----:B------:R-:W5:Y:S08]  /*3de0*/  MUFU.EX2 R73, R73 ;  /* 0x0000004900497308 */ /* 0x000f700000000800 */
[----:B------:R1:W-:Y:S08]  /*3df0*/  MUFU.EX2 R3, R69 ;  /* 0x0000004500037308 */ /* 0x0003f00000000800 */
[----:B------:R-:W5:Y:S01]  /*3e00*/  MUFU.EX2 R92, R92 ;  /* 0x0000005c005c7308 */ /* 0x000f620000000800 */
[----:B-1----:R-:W-:-:S01]  /*3e10*/  FADD.FTZ R69, R87, R94 ;  /* 0x0000005e57457221 */ /* 0x002fc20000010000 */
[----:B------:R-:W-:-:S03]  /*3e20*/  FADD.FTZ R94, R14, R95 ;  /* 0x0000005f0e5e7221 */ /* 0x000fc60000010000 */
[----:B--2---:R-:W-:Y:S01]  /*3e30*/  FADD.FTZ R48, R90, R69 ;  /* 0x000000455a307221 */ /* 0x004fe20000010000 */
[----:B------:R-:W-:-:S01]  /*3e40*/  FADD.FTZ R95, R15, R94 ;  /* 0x0000005e0f5f7221 */ /* 0x000fc20000010000 */
[C---:B---3--:R-:W-:Y:S01]  /*3e50*/  F2FP.SATFINITE.E4M3.F32.PACK_AB_MERGE_C R90, R91.reuse, R90, RZ ;  /* 0x0000005a5b5a723e */ /* 0x048fe200048070ff */
[----:B------:R-:W1:Y:S01]  /*3e60*/  MUFU.EX2 R93, R93 ;  /* 0x0000005d005d7308 */ /* 0x000e620000000800 */
[----:B------:R-:W-:-:S02]  /*3e70*/  FADD.FTZ R69, R91, R48 ;  /* 0x000000305b457221 */ /* 0x000fc40000010000 */
[----:B------:R-:W-:-:S05]  /*3e80*/  F2FP.SATFINITE.E4M3.F32.PACK_AB_MERGE_C R154, R87, R82, R90 ;  /* 0x00000052579a723e */ /* 0x000fca000480705a */
[----:B------:R-:W2:Y:S08]  /*3e90*/  MUFU.EX2 R76, R76 ;  /* 0x0000004c004c7308 */ /* 0x000eb00000000800 */
[----:B0-----:R4:W-:Y:S08]  /*3ea0*/  MUFU.EX2 R40, R84 ;  /* 0x0000005400287308 */ /* 0x0019f00000000800 */
[----:B------:R-:W0:Y:S01]  /*3eb0*/  MUFU.EX2 R77, R77 ;  /* 0x0000004d004d7308 */ /* 0x000e220000000800 */
[----:B----4-:R-:W-:-:S01]  /*3ec0*/  FADD.FTZ R84, R72, R69 ;  /* 0x0000004548547221 */ /* 0x010fc20000010000 */
[----:B------:R-:W-:Y:S01]  /*3ed0*/  FFMA.FTZ R69, R24, UR43, -R86 ;  /* 0x0000002b18457c23 */ /* 0x000fe20008010856 */
[----:B------:R-:W-:-:S02]  /*3ee0*/  FADD.FTZ R24, R20, R95 ;  /* 0x0000005f14187221 */ /* 0x000fc40000010000 */
[----:B-----5:R-:W-:Y:S01]  /*3ef0*/  FADD.FTZ R95, R73, R84 ;  /* 0x00000054495f7221 */ /* 0x020fe20000010000 */
[----:B------:R-:W-:-:S01]  /*3f00*/  FFMA.FTZ R84, R25, UR43, -R86 ;  /* 0x0000002b19547c23 */ /* 0x000fc20008010856 */
[----:B------:R-:W-:Y:S01]  /*3f10*/  FADD.FTZ R25, R21, R24 ;  /* 0x0000001815197221 */ /* 0x000fe20000010000 */
[----:B------:R-:W3:Y:S01]  /*3f20*/  MUFU.EX2 R80, R80 ;  /* 0x0000005000507308 */ /* 0x000ee20000000800 */
[----:B------:R-:W-:-:S01]  /*3f30*/  FADD.FTZ R94, R92, R95 ;  /* 0x0000005f5c5e7221 */ /* 0x000fc20000010000 */
[----:B-1----:R-:W-:Y:S01]  /*3f40*/  F2FP.SATFINITE.E4M3.F32.PACK_AB_MERGE_C R92, R93, R92, RZ ;  /* 0x0000005c5d5c723e */ /* 0x002fe200048070ff */
[----:B------:R-:W-:-:S02]  /*3f50*/  FADD.FTZ R96, R74, R25 ;  /* 0x000000194a607221 */ /* 0x000fc40000010000 */
[----:B------:R-:W-:Y:S01]  /*3f60*/  FADD.FTZ R25, R93, R94 ;  /* 0x0000005e5d197221 */ /* 0x000fe20000010000 */
[----:B------:R-:W-:Y:S02]  /*3f70*/  F2FP.SATFINITE.E4M3.F32.PACK_AB_MERGE_C R148, R73, R72, R92 ;  /* 0x000000484994723e */ /* 0x000fe4000480705c */
[----:B------:R-:W1:Y:S01]  /*3f80*/  MUFU.EX2 R81, R81 ;  /* 0x0000005100517308 */ /* 0x000e620000000800 */
[----:B--2---:R-:W-:-:S07]  /*3f90*/  FADD.FTZ R94, R76, R25 ;  /* 0x000000194c5e7221 */ /* 0x004fce0000010000 */
[----:B------:R2:W-:Y:S08]  /*3fa0*/  MUFU.EX2 R48, R45 ;  /* 0x0000002d00307308 */ /* 0x0005f00000000800 */
[----:B------:R-:W4:Y:S01]  /*3fb0*/  MUFU.EX2 R56, R56 ;  /* 0x0000003800387308 */ /* 0x000f220000000800 */
[----:B--2---:R-:W-:-:S04]  /*3fc0*/  FADD.FTZ R45, R75, R96 ;  /* 0x000000604b2d7221 */ /* 0x004fc80000010000 */
[----:B------:R-:W-:Y:S01]  /*3fd0*/  FADD.FTZ R96, R60, R45 ;  /* 0x0000002d3c607221 */ /* 0x000fe20000010000 */
[----:B0-----:R-:W-:-:S02]  /*3fe0*/  FADD.FTZ R45, R77, R94 ;  /* 0x0000005e4d2d7221 */ /* 0x001fc40000010000 */
[----:B------:R-:W0:Y:S01]  /*3ff0*/  MUFU.EX2 R57, R57 ;  /* 0x0000003900397308 */ /* 0x000e220000000800 */
[----:B------:R-:W-:-:S04]  /*4000*/  FADD.FTZ R11, R79, R96 ;  /* 0x000000604f0b7221 */ /* 0x000fc80000010000 */
[----:B------:R-:W-:-:S03]  /*4010*/  FADD.FTZ R12, R58, R11 ;  /* 0x0000000b3a0c7221 */ /* 0x000fc60000010000 */
[----:B------:R-:W2:Y:S01]  /*4020*/  MUFU.EX2 R78, R78 ;  /* 0x0000004e004e7308 */ /* 0x000ea20000000800 */
[----:B------:R-:W-:-:S04]  /*4030*/  FADD.FTZ R21, R59, R12 ;  /* 0x0000000c3b157221 */ /* 0x000fc80000010000 */
[----:B------:R-:W-:-:S03]  /*4040*/  FADD.FTZ R20, R44, R21 ;  /* 0x000000152c147221 */ /* 0x000fc60000010000 */
[----:B------:R3:W-:Y:S01]  /*4050*/  MUFU.EX2 R24, R62 ;  /* 0x0000003e00187308 */ /* 0x0007e20000000800 */
[----:B------:R-:W-:-:S04]  /*4060*/  FADD.FTZ R63, R63, R20 ;  /* 0x000000143f3f7221 */ /* 0x000fc80000010000 */
[----:B------:R-:W-:-:S03]  /*4070*/  FADD.FTZ R20, R66, R63 ;  /* 0x0000003f42147221 */ /* 0x000fc60000010000 */
[----:B------:R-:W5:Y:S01]  /*4080*/  MUFU.EX2 R85, R85 ;  /* 0x0000005500557308 */ /* 0x000f620000000800 */
[----:B---3--:R-:W-:-:S01]  /*4090*/  FADD.FTZ R62, R80, R45 ;  /* 0x0000002d503e7221 */ /* 0x008fc20000010000 */
[----:B------:R-:W-:Y:S01]  /*40a0*/  FADD.FTZ R45, R67, R20 ;  /* 0x00000014432d7221 */ /* 0x000fe20000010000 */
[C---:B-1----:R-:W-:Y:S02]  /*40b0*/  F2FP.SATFINITE.E4M3.F32.PACK_AB_MERGE_C R80, R81.reuse, R80, RZ ;  /* 0x000000505150723e */ /* 0x042fe400048070ff */
[----:B------:R-:W-:Y:S01]  /*40c0*/  FADD.FTZ R11, R81, R62 ;  /* 0x0000003e510b7221 */ /* 0x000fe20000010000 */
[----:B------:R-:W-:-:S01]  /*40d0*/  FADD.FTZ R20, R70, R45 ;  /* 0x0000002d46147221 */ /* 0x000fc20000010000 */
[----:B------:R-:W-:Y:S01]  /*40e0*/  F2FP.SATFINITE.E4M3.F32.PACK_AB_MERGE_C R150, R77, R76, R80 ;  /* 0x0000004c4d96723e */ /* 0x000fe20004807050 */
[----:B------:R-:W1:Y:S01]  /*40f0*/  MUFU.EX2 R61, R61 ;  /* 0x0000003d003d7308 */ /* 0x000e620000000800 */
[----:B----4-:R-:W-:-:S01]  /*4100*/  FADD.FTZ R12, R56, R11 ;  /* 0x0000000b380c7221 */ /* 0x010fc20000010000 */
[----:B------:R-:W-:Y:S01]  /*4110*/  FADD.FTZ R71, R71, R20 ;  /* 0x0000001447477221 */ /* 0x000fe20000010000 */
[----:B------:R-:W-:-:S02]  /*4120*/  CS2R R44, SRZ ;  /* 0x00000000002c7805 */ /* 0x000fc4000001ff00 */
[----:B0-----:R-:W-:-:S03]  /*4130*/  FADD.FTZ R11, R57, R12 ;  /* 0x0000000c390b7221 */ /* 0x001fc60000010000 */
[----:B------:R-:W0:Y:S01]  /*4140*/  MUFU.EX2 R64, R64 ;  /* 0x0000004000407308 */ /* 0x000e220000000800 */
[----:B--2---:R-:W-:-:S01]  /*4150*/  FADD.FTZ R12, R78, R11 ;  /* 0x0000000b4e0c7221 */ /* 0x004fc20000010000 */
[----:B-----5:R-:W-:-:S03]  /*4160*/  F2FP.SATFINITE.E4M3.F32.PACK_AB_MERGE_C R78, R85, R78, RZ ;  /* 0x0000004e554e723e */ /* 0x020fc600048070ff */
[----:B------:R-:W-:Y:S01]  /*4170*/  FADD.FTZ R12, R85, R12 ;  /* 0x0000000c550c7221 */ /* 0x000fe20000010000 */
[----:B------:R-:W-:Y:S02]  /*4180*/  F2FP.SATFINITE.E4M3.F32.PACK_AB_MERGE_C R144, R57, R56, R78 ;  /* 0x000000383990723e */ /* 0x000fe4000480704e */
        /* <DEDUP_REMOVED lines=9> */
[C---:B-1----:R-:W-:Y:S01]  /*4220*/  F2FP.SATFINITE.E4M3.F32.PACK_AB_MERGE_C R65, R68.reuse, R65, RZ ;  /* 0x000000414441723e */ /* 0x042fe200048070ff */
[----:B------:R-:W-:-:S03]  /*4230*/  FADD.FTZ R68, R68, R7 ;  /* 0x0000000744447221 */ /* 0x000fc60000010000 */
[----:B------:R-:W-:Y:S01]  /*4240*/  F2FP.SATFINITE.E4M3.F32.PACK_AB_MERGE_C R146, R64, R61, R65 ;  /* 0x0000003d4092723e */ /* 0x000fe20004807041 */
[----:B------:R-:W-:-:S02]  /*4250*/  FADD.FTZ R7, R3, R68 ;  /* 0x0000004403077221 */ /* 0x000fc40000010000 */
[----:B------:R-:W1:Y:S01]  /*4260*/  MUFU.EX2 R41, R41 ;  /* 0x0000002900297308 */ /* 0x000e620000000800 */
[----:B0-----:R-:W-:-:S01]  /*4270*/  FADD.FTZ R10, R46, R9 ;  /* 0x000000092e0a7221 */ /* 0x001fc20000010000 */
[----:B------:R-:W-:-:S06]  /*4280*/  FADD.FTZ R8, R40, R7 ;  /* 0x0000000728087221 */ /* 0x000fcc0000010000 */
[----:B------:R-:W0:Y:S01]  /*4290*/  MUFU.EX2 R50, R50 ;  /* 0x0000003200327308 */ /* 0x000e220000000800 */
[C---:B--2---:R-:W-:Y:S01]  /*42a0*/  F2FP.SATFINITE.E4M3.F32.PACK_AB_MERGE_C R141, R47.reuse, R46, RZ ;  /* 0x0000002e2f8d723e */ /* 0x044fe200048070ff */
[----:B------:R-:W-:-:S03]  /*42b0*/  FADD.FTZ R47, R47, R10 ;  /* 0x0000000a2f2f7221 */ /* 0x000fc60000010000 */
[----:B------:R-:W-:Y:S02]  /*42c0*/  F2FP.SATFINITE.E4M3.F32.PACK_AB_MERGE_C R141, R43, R42, R141 ;  /* 0x0000002a2b8d723e */ /* 0x000fe4000480708d */
[----:B------:R-:W-:Y:S01]  /*42d0*/  CS2R R42, SRZ ;  /* 0x00000000002a7805 */ /* 0x000fe2000001ff00 */
[----:B------:R-:W2:Y:S01]  /*42e0*/  MUFU.EX2 R51, R51 ;  /* 0x0000003300337308 */ /* 0x000ea20000000800 */
[----:B-1----:R-:W-:-:S01]  /*42f0*/  FADD.FTZ R7, R41, R8 ;  /* 0x0000000829077221 */ /* 0x002fc20000010000 */
[----:B------:R-:W-:-:S03]  /*4300*/  F2FP.SATFINITE.E4M3.F32.PACK_AB_MERGE_C R41, R48, R41, RZ ;  /* 0x000000293029723e */ /* 0x000fc600048070ff */
[----:B------:R-:W-:Y:S01]  /*4310*/  FADD.FTZ R7, R48, R7 ;  /* 0x0000000730077221 */ /* 0x000fe20000010000 */
[----:B------:R-:W-:Y:S02]  /*4320*/  F2FP.SATFINITE.E4M3.F32.PACK_AB_MERGE_C R140, R40, R3, R41 ;  /* 0x00000003288c723e */ /* 0x000fe40004807029 */
[----:B------:R-:W-:Y:S01]  /*4330*/  CS2R R40, SRZ ;  /* 0x0000000000287805 */ /* 0x000fe2000001ff00 */
[----:B------:R1:W3:Y:S01]  /*4340*/  MUFU.EX2 R25, R49 ;  /* 0x0000003100197308 */ /* 0x0002e20000000800 */
[----:B0-----:R-:W-:-:S01]  /*4350*/  FADD.FTZ R8, R50, R47 ;  /* 0x0000002f32087221 */ /* 0x001fc20000010000 */
[----:B------:R-:W-:-:S06]  /*4360*/  CS2R R46, SRZ ;  /* 0x00000000002e7805 */ /* 0x000fcc000001ff00 */
[----:B------:R-:W-:Y:S01]  /*4370*/  MUFU.EX2 R54, R54 ;  /* 0x0000003600367308 */ /* 0x000fe20000000800 */
[----:B--2---:R-:W-:-:S01]  /*4380*/  FADD.FTZ R9, R51, R8 ;  /* 0x0000000833097221 */ /* 0x004fc20000010000 */
[----:B------:R-:W-:Y:S01]  /*4390*/  FADD.FTZ R8, R24, R7 ;  /* 0x0000000718087221 */ /* 0x000fe20000010000 */
[----:B-1----:R-:W-:-:S05]  /*43a0*/  CS2R R48, SRZ ;  /* 0x0000000000307805 */ /* 0x002fca000001ff00 */
[----:B------:R-:W0:Y:S01]  /*43b0*/  MUFU.EX2 R55, R55 ;  /* 0x0000003700377308 */ /* 0x000e220000000800 */
[----:B---3--:R-:W-:-:S07]  /*43c0*/  FADD.FTZ R7, R25, R8 ;  /* 0x0000000819077221 */ /* 0x008fce0000010000 */
[----:B------:R-:W1:Y:S08]  /*43d0*/  MUFU.EX2 R4, R52 ;  /* 0x0000003400047308 */ /* 0x000e700000000800 */
[----:B------:R-:W-:Y:S01]  /*43e0*/  MUFU.EX2 R30, R30 ;  /* 0x0000001e001e7308 */ /* 0x000fe20000000800 */
[----:B0-----:R-:W-:Y:S01]  /*43f0*/  F2FP.SATFINITE.E4M3.F32.PACK_AB_MERGE_C R143, R55, R54, RZ ;  /* 0x00000036378f723e */ /* 0x001fe200048070ff */
[----:B------:R-:W-:-:S03]  /*4400*/  FADD.FTZ R54, R54, R9 ;  /* 0x0000000936367221 */ /* 0x000fc60000010000 */
[----:B------:R-:W-:Y:S01]  /*4410*/  F2FP.SATFINITE.E4M3.F32.PACK_AB_MERGE_C R143, R51, R50, R143 ;  /* 0x00000032338f723e */ /* 0x000fe2000480708f */
[----:B------:R-:W-:-:S01]  /*4420*/  FADD.FTZ R55, R55, R54 ;  /* 0x0000003637377221 */ /* 0x000fc20000010000 */
[----:B------:R-:W-:Y:S01]  /*4430*/  CS2R R50, SRZ ;  /* 0x0000000000327805 */ /* 0x000fe2000001ff00 */
[----:B------:R-:W0:Y:S01]  /*4440*/  MUFU.EX2 R31, R31 ;  /* 0x0000001f001f7308 */ /* 0x000e220000000800 */
[----:B-1----:R-:W-:-:S07]  /*4450*/  FADD.FTZ R6, R4, R7 ;  /* 0x0000000704067221 */ /* 0x002fce0000010000 */
[----:B------:R1:W2:Y:S08]  /*4460*/  MUFU.EX2 R13, R53 ;  /* 0x00000035000d7308 */ /* 0x0002b00000000800 */
[----:B------:R-:W3:Y:S01]  /*4470*/  MUFU.EX2 R26, R26 ;  /* 0x0000001a001a7308 */ /* 0x000ee20000000800 */
[----:B0-----:R-:W-:Y:S02]  /*4480*/  F2FP.SATFINITE.E4M3.F32.PACK_AB_MERGE_C R7, R31, R30, RZ ;  /* 0x0000001e1f07723e */ /* 0x001fe400048070ff */
[----:B-1----:R-:W-:-:S05]  /*4490*/  CS2R R52, SRZ ;  /* 0x0000000000347805 */ /* 0x002fca000001ff00 */
[----:B------:R-:W0:Y:S01]  /*44a0*/  MUFU.EX2 R27, R27 ;  /* 0x0000001b001b7308 */ /* 0x000e220000000800 */
[----:B--2---:R-:W-:-:S01]  /*44b0*/  FADD.FTZ R6, R13, R6 ;  /* 0x000000060d067221 */ /* 0x004fc20000010000 */
[----:B------:R-:W-:-:S04]  /*44c0*/  F2FP.SATFINITE.E4M3.F32.PACK_AB_MERGE_C R8, R13, R4, RZ ;  /* 0x000000040d08723e */ /* 0x000fc800048070ff */
[----:B------:R-:W-:Y:S02]  /*44d0*/  F2FP.SATFINITE.E4M3.F32.PACK_AB_MERGE_C R142, R25, R24, R8 ;  /* 0x00000018198e723e */ /* 0x000fe40004807008 */
[----:B------:R-:W-:Y:S01]  /*44e0*/  CS2R R24, SRZ ;  /* 0x0000000000187805 */ /* 0x000fe2000001ff00 */
[----:B------:R-:W1:Y:S01]  /*44f0*/  MUFU.EX2 R11, R69 ;  /* 0x00000045000b7308 */ /* 0x000e620000000800 */
[----:B---3--:R-:W-:-:S01]  /*4500*/  FADD.FTZ R4, R26, R55 ;  /* 0x000000371a047221 */ /* 0x008fc20000010000 */
[----:B------:R-:W-:-:S06]  /*4510*/  CS2R R54, SRZ ;  /* 0x0000000000367805 */ /* 0x000fcc000001ff00 */
[----:B------:R-:W2:Y:S01]  /*4520*/  MUFU.EX2 R12, R84 ;  /* 0x00000054000c7308 */ /* 0x000ea20000000800 */
[C---:B0-----:R-:W-:Y:S01]  /*4530*/  F2FP.SATFINITE.E4M3.F32.PACK_AB_MERGE_C R137, R27.reuse, R26, R7 ;  /* 0x0000001a1b89723e */ /* 0x041fe20004807007 */
[----:B------:R-:W-:-:S04]  /*4540*/  FADD.FTZ R27, R27, R4 ;  /* 0x000000041b1b7221 */ /* 0x000fc80000010000 */
[----:B------:R-:W-:Y:S01]  /*4550*/  FADD.FTZ R30, R30, R27 ;  /* 0x0000001b1e1e7221 */ /* 0x000fe20000010000 */
[----:B------:R-:W-:Y:S01]  /*4560*/  CS2R R26, SRZ ;  /* 0x00000000001a7805 */ /* 0x000fe2000001ff00 */
[----:B------:R-:W0:Y:S01]  /*4570*/  MUFU.EX2 R28, R28 ;  /* 0x0000001c001c7308 */ /* 0x000e220000000800 */
[----:B-1----:R-:W-:-:S01]  /*4580*/  FADD.FTZ R7, R11, R6 ;  /* 0x000000060b077221 */ /* 0x002fc20000010000 */
[----:B------:R-:W-:-:S06]  /*4590*/  FADD.FTZ R31, R31, R30 ;  /* 0x0000001e1f1f7221 */ /* 0x000fcc0000010000 */
[----:B------:R-:W1:Y:S01]  /*45a0*/  MUFU.EX2 R29, R29 ;  /* 0x0000001d001d7308 */ /* 0x000e620000000800 */
[----:B--2---:R-:W-:-:S07]  /*45b0*/  FADD.FTZ R7, R12, R7 ;  /* 0x000000070c077221 */ /* 0x004fce0000010000 */
[----:B------:R-:W-:Y:S01]  /*45c0*/  MUFU.EX2 R38, R38 ;  /* 0x0000002600267308 */ /* 0x000fe20000000800 */
[----:B0-----:R-:W-:-:S07]  /*45d0*/  FADD.FTZ R4, R28, R7 ;  /* 0x000000071c047221 */ /* 0x001fce0000010000 */
        /* <DEDUP_REMOVED lines=8> */
[----:B-1----:R-:W-:-:S01]  /*4660*/  FADD.FTZ R6, R34, R31 ;  /* 0x0000001f22067221 */ /* 0x002fc20000010000 */
[----:B------:R-:W-:-:S06]  /*4670*/  CS2R R30, SRZ ;  /* 0x00000000001e7805 */ /* 0x000fcc000001ff00 */
[----:B------:R-:W1:Y:S01]  /*4680*/  MUFU.EX2 R33, R33 ;  /* 0x0000002100217308 */ /* 0x000e620000000800 */
[----:B--2---:R-:W-:-:S01]  /*4690*/  FADD.FTZ R4, R32, R29 ;  /* 0x0000001d20047221 */ /* 0x004fc20000010000 */
[----:B------:R-:W-:-:S06]  /*46a0*/  CS2R R28, SRZ ;  /* 0x00000000001c7805 */ /* 0x000fcc000001ff00 */
[----:B------:R-:W2:Y:S01]  /*46b0*/  MUFU.EX2 R36, R36 ;  /* 0x0000002400247308 */ /* 0x000ea20000000800 */
[C---:B0-----:R-:W-:Y:S01]  /*46c0*/  F2FP.SATFINITE.E4M3.F32.PACK_AB_MERGE_C R139, R35.reuse, R34, R7 ;  /* 0x00000022238b723e */ /* 0x041fe20004807007 */
[----:B------:R-:W-:-:S04]  /*46d0*/  FADD.FTZ R35, R35, R6 ;  /* 0x0000000623237221 */ /* 0x000fc80000010000 */
[----:B------:R-:W-:Y:S01]  /*46e0*/  FADD.FTZ R38, R38, R35 ;  /* 0x0000002326267221 */ /* 0x000fe20000010000 */
[----:B------:R-:W-:Y:S01]  /*46f0*/  CS2R R34, SRZ ;  /* 0x0000000000227805 */ /* 0x000fe2000001ff00 */
[----:B------:R-:W0:Y:S01]  /*4700*/  MUFU.EX2 R37, R37 ;  /* 0x0000002500257308 */ /* 0x000e220000000800 */
[----:B-1----:R-:W-:-:S04]  /*4710*/  FADD.FTZ R3, R33, R4 ;  /* 0x0000000421037221 */ /* 0x002fc80000010000 */
[----:B--2---:R-:W-:Y:S01]  /*4720*/  FADD.FTZ R4, R36, R3 ;  /* 0x0000000324047221 */ /* 0x004fe20000010000 */
[----:B------:R-:W-:-:S01]  /*4730*/  FADD.FTZ R3, R39, R38 ;  /* 0x0000002627037221 */ /* 0x000fc20000010000 */
[----:B------:R-:W-:Y:S02]  /*4740*/  CS2R R38, SRZ ;  /* 0x0000000000267805 */ /* 0x000fe4000001ff00 */
[C---:B0-----:R-:W-:Y:S01]  /*4750*/  F2FP.SATFINITE.E4M3.F32.PACK_AB_MERGE_C R6, R37.reuse, R36, RZ ;  /* 0x000000242506723e */ /* 0x041fe200048070ff */
[----:B------:R-:W-:Y:S01]  /*4760*/  FADD.FTZ R4, R37, R4 ;  /* 0x0000000425047221 */ /* 0x000fe20000010000 */
        /* <DEDUP_REMOVED lines=24> */
.L_x_12743:
[----:B------:R-:W-:-:S04]  /*48f0*/  UISETP.NE.AND UP1, UPT, UR23, 0x1, UPT ;  /* 0x000000011700788c */ /* 0x000fc8000bf25270 */
[----:B------:R-:W-:-:S04]  /*4900*/  USEL UR48, URZ, 0x1, UP1 ;  /* 0x000000013f307887 */ /* 0x000fc80008800000 */
[----:B------:R-:W-:Y:S01]  /*4910*/  ULOP3.LUT UR48, UR24, UR48, URZ, 0x3c, !UPT ;  /* 0x0000003018307292 */ /* 0x000fe2000f8e3c3f */
[----:B------:R-:W-:Y:S11]  /*4920*/  @!P1 BRA `(.L_x_12734) ;  /* 0x0000000000049947 */ /* 0x000ff60003800000 */
[----:B------:R-:W-:Y:S01]  /*4930*/  BPT.TRAP 0x1 ;  /* 0x000000040000795c */ /* 0x000fe20000300000 */
.L_x_12734:
        /* <DEDUP_REMOVED lines=9> */
.L_x_12735:
[----:B-1----:R-:W-:Y:S05]  /*49d0*/  @P3 BRA `(.L_x_12736) ;  /* 0x0000000000083947 */ /* 0x002fea0003800000 */
[----:B------:R-:W1:Y:S02]  /*49e0*/  SYNCS.PHASECHK.TRANS64.TRYWAIT P3, [UR20+0x13230], R0 ;  /* 0x01323000ff0075a7 */ /* 0x000e640008060154 */
[----:B-1----:R-:W-:Y:S05]  /*49f0*/  @!P3 BRA `(.L_x_12737) ;  /* 0x000000d800fcb947 */ /* 0x002fea0003800000 */
.L_x_12736:
        /* <DEDUP_REMOVED lines=64> */
.L_x_12738:
[----:B------:R-:W-:Y:S01]  /*4e00*/  ULEA UR11, UR23, UR45, 0x3 ;  /* 0x0000002d170b7291 */ /* 0x000fe2000f8e183f */
[----:B01----:R-:W-:-:S05]  /*4e10*/  IMAD.U32 R0, RZ, RZ, UR24 ;  /* 0x00000018ff007e24 */ /* 0x003fca000f8e00ff */
[----:B------:R-:W-:-:S04]  /*4e20*/  SHF.L.U32 R0, R0, 0x1f, RZ ;  /* 0x0000001f00007819 */ /* 0x000fc800000006ff */
[----:B------:R0:W1:Y:S01]  /*4e30*/  SYNCS.PHASECHK.TRANS64.TRYWAIT P3, [UR11+0x13250], R0 ;  /* 0x01325000ff0075a7 */ /* 0x000062000806014b */
[----:B------:R-:W-:Y:S05]  /*4e40*/  @!P1 BRA `(.L_x_12739) ;  /* 0x0000000000049947 */ /* 0x000fea0003800000 */
[----:B------:R-:W-:Y:S01]  /*4e50*/  BPT.TRAP 0x1 ;  /* 0x000000040000795c */ /* 0x000fe20000300000 */
.L_x_12739:
[----:B-1----:R-:W-:Y:S05]  /*4e60*/  @P3 BRA `(.L_x_12740) ;  /* 0x0000000000083947 */ /* 0x002fea0003800000 */
[----:B------:R-:W1:Y:S02]  /*4e70*/  SYNCS.PHASECHK.TRANS64.TRYWAIT P3, [UR11+0x13250], R0 ;  /* 0x01325000ff0075a7 */ /* 0x000e64000806014b */
[----:B-1----:R-:W-:Y:S05]  /*4e80*/  @!P3 BRA `(.L_x_12741) ;  /* 0x000000d400f0b947 */ /* 0x002fea0003800000 */
.L_x_12740:
        /* <DEDUP_REMOVED lines=60> */
[----:B------:R-:W-:Y:S01]  /*5250*/  QGMMA.64x64x32.F32.E4M3.E4M3 R24, R140, gdesc[UR4], R24, gsb0 ;  /* 0x00e000048c187df3 */ /* 0x000fe20008000818 */
[----:B------:R-:W-:Y:S01]  /*5260*/  FMNMX.FTZ R10, R132, R9, !PT ;  /* 0x00000009840a7209 */ /* 0x000fe20007810000 */
        /* <DEDUP_REMOVED lines=39> */
[----:B------:R-:W-:Y:S01]  /*54e0*/  FSEL R96, R96, -INF , P3 ;  /* 0xff80000060607808 */ /* 0x000fe20001800000 */
[----:B------:R-:W-:-:S02]  /*54f0*/  WARPGROUP.DEPBAR.LE gsb0, 0x0 ;  /* 0x00008000000079c5 */ /* 0x000fc40000010000 */
[----:B------:R-:W-:Y:S01]  /*5500*/  FMNMX.FTZ R9, R93, R10, !PT ;  /* 0x0000000a5d097209 */ /* 0x000fe20007810000 */
[----:B------:R-:W-:Y:S01]  /*5510*/  WARPGROUP.ARRIVE ;  /* 0x00000000000079c5 */ /* 0x000fe20000000000 */
[----:B------:R-:W-:Y:S02]  /*5520*/  ISETP.GT.AND P3, PT, R2, 0x58, PT ;  /* 0x000000580200780c */ /* 0x000fe40003f64270 */
[----:B------:R-:W-:Y:S02]  /*5530*/  FSEL R97, R97, -INF , P4 ;  /* 0xff80000061617808 */ /* 0x000fe40002000000 */
[----:B------:R-:W-:Y:S01]  /*5540*/  FMNMX.FTZ R10, R96, R9, !PT ;  /* 0x00000009600a7209 */ /* 0x000fe20007810000 */
[----:B------:R-:W-:Y:S01]  /*5550*/  QGMMA.64x64x32.F32.E4M3.E4M3 R24, R136, gdesc[UR4], R24, gsb0 ;  /* 0x00e0000488187df3 */ /* 0x000fe20008000818 */
        /* <DEDUP_REMOVED lines=39> */
[----:B------:R-:W-:Y:S02]  /*57d0*/  WARPGROUP.DEPBAR.LE gsb0, 0x0 ;  /* 0x00008000000079c5 */ /* 0x000fe40000010000 */
[----:B------:R-:W-:Y:S02]  /*57e0*/  FSEL R61, R61, -INF , P5 ;  /* 0xff8000003d3d7808 */ /* 0x000fe40002800000 */
[C---:B------:R-:W-:Y:S02]  /*57f0*/  ISETP.GT.AND P3, PT, R2.reuse, 0x90, PT ;  /* 0x000000900200780c */ /* 0x040fe40003f64270 */
[C---:B------:R-:W-:Y:S02]  /*5800*/  ISETP.GT.AND P4, PT, R2.reuse, 0x91, PT ;  /* 0x000000910200780c */ /* 0x040fe40003f84270 */
[C---:B------:R-:W-:Y:S02]  /*5810*/  ISETP.GT.AND P6, PT, R2.reuse, 0x98, PT ;  /* 0x000000980200780c */ /* 0x040fe40003fc4270 */
[----:B------:R-:W-:-:S02]  /*5820*/  ISETP.GT.AND P5, PT, R2, 0x99, PT ;  /* 0x000000990200780c */ /* 0x000fc40003fa4270 */
        /* <DEDUP_REMOVED lines=9> */
[C---:B------:R-:W-:Y:S02]  /*58c0*/  ISETP.GT.AND P5, PT, R0.reuse, RZ, PT ;  /* 0x000000ff0000720c */ /* 0x040fe40003fa4270 */
[----:B------:R-:W-:Y:S02]  /*58d0*/  FMNMX.FTZ R10, R69, R2, !PT ;  /* 0x00000002450a7209 */ /* 0x000fe40007810000 */
[----:B------:R-:W-:-:S02]  /*58e0*/  ISETP.GT.AND P4, PT, R0, 0x1, PT ;  /* 0x000000010000780c */ /* 0x000fc40003f84270 */
[----:B------:R-:W-:Y:S01]  /*58f0*/  FSEL R21, R122, -INF , P5 ;  /* 0xff8000007a157808 */ /* 0x000fe20002800000 */
[----:B------:R-:W0:Y:S01]  /*5900*/  SHFL.BFLY PT, R9, R10, 0x2, 0x1f ;  /* 0x0c401f000a097f89 */ /* 0x000e2200000e0000 */
[C---:B------:R-:W-:Y:S02]  /*5910*/  ISETP.GT.AND P6, PT, R0.reuse, 0x8, PT ;  /* 0x000000080000780c */ /* 0x040fe40003fc4270 */
[----:B------:R-:W-:Y:S02]  /*5920*/  FSEL R123, R123, -INF , P4 ;  /* 0xff8000007b7b7808 */ /* 0x000fe40002000000 */
[----:B------:R-:W-:Y:S02]  /*5930*/  FMNMX.FTZ R20, R21, R6, !PT ;  /* 0x0000000615147209 */ /* 0x000fe40007810000 */
        /* <DEDUP_REMOVED lines=8> */
[----:B------:R-:W-:Y:S02]  /*59c0*/  ISETP.GT.AND P4, PT, R0, 0x19, PT ;  /* 0x000000190000780c */ /* 0x000fe40003f84270 */
[----:B0-----:R-:W-:Y:S01]  /*59d0*/  FMNMX.FTZ R11, R10, R9, !PT ;  /* 0x000000090a0b7209 */ /* 0x001fe20007810000 */
[----:B------:R-:W-:Y:S01]  /*59e0*/  IMAD.U32 R9, RZ, RZ, UR43 ;  /* 0x0000002bff097e24 */ /* 0x000fe2000f8e00ff */
[----:B------:R-:W-:Y:S02]  /*59f0*/  FSEL R134, R134, -INF , P5 ;  /* 0xff80000086867808 */ /* 0x000fe40002800000 */
[----:B------:R-:W-:Y:S01]  /*5a00*/  FSEL R135, R135, -INF , P4 ;  /* 0xff80000087877808 */ /* 0x000fe20002000000 */
[----:B------:R-:W0:Y:S01]  /*5a10*/  SHFL.BFLY PT, R2, R11, 0x1, 0x1f ;  /* 0x0c201f000b027f89 */ /* 0x000e2200000e0000 */
[C---:B------:R-:W-:Y:S02]  /*5a20*/  ISETP.GT.AND P5, PT, R0.reuse, 0x20, PT ;  /* 0x000000200000780c */ /* 0x040fe40003fa4270 */
        /* <DEDUP_REMOVED lines=10> */
[----:B------:R-:W-:Y:S02]  /*5ad0*/  ISETP.GT.AND P5, PT, R0, 0x38, PT ;  /* 0x000000380000780c */ /* 0x000fe40003fa4270 */
[----:B0-----:R-:W-:Y:S02]  /*5ae0*/  FMNMX.FTZ R2, R11, R2, !PT ;  /* 0x000000020b027209 */ /* 0x001fe40007810000 */
[----:B------:R-:W-:-:S02]  /*5af0*/  FSEL R115, R115, -INF , P6 ;  /* 0xff80000073737808 */ /* 0x000fc40003000000 */
[C---:B------:R-:W-:Y:S01]  /*5b00*/  FSETP.NEU.FTZ.AND P3, PT, R2.reuse, -INF , PT ;  /* 0xff8000000200780b */ /* 0x040fe20003f7d000 */
[----:B------:R-:W-:-:S01]  /*5b10*/  FFMA.FTZ R9, R2, R9, -8 ;  /* 0xc100000002097423 */ /* 0x000fc20000010009 */
[----:B------:R-:W-:Y:S02]  /*5b20*/  ISETP.GT.AND P4, PT, R0, 0x39, PT ;  /* 0x000000390000780c */ /* 0x000fe40003f84270 */
[----:B------:R-:W-:Y:S02]  /*5b30*/  FSEL R118, R118, -INF , P5 ;  /* 0xff80000076767808 */ /* 0x000fe40002800000 */
        /* <DEDUP_REMOVED lines=109> */
[----:B------:R-:W-:Y:S01]  /*6210*/  ISETP.GT.AND P5, PT, R0, 0x80, PT ;  /* 0x000000800000780c */ /* 0x000fe20003fa4270 */
        /* <DEDUP_REMOVED lines=22> */
[----:B------:R-:W-:Y:S02]  /*6380*/  ISETP.GT.AND P4, PT, R0, 0x99, PT ;  /* 0x000000990000780c */ /* 0x000fe40003f84270 */
[----:B------:R-:W-:Y:S02]  /*6390*/  FSEL R67, R67, -INF , P6 ;  /* 0xff80000043437808 */ /* 0x000fe40003000000 */
[----:B------:R-:W-:Y:S01]  /*63a0*/  FMNMX.FTZ R0, R66, R125, !PT ;  /* 0x0000007d42007209 */ /* 0x000fe20007810000 */
[----:B------:R-:W-:Y:S01]  /*63b0*/  MUFU.EX2 R109, R109 ;  /* 0x0000006d006d7308 */ /* 0x000fe20000000800 */
[----:B------:R-:W-:Y:S02]  /*63c0*/  FSEL R70, R70, -INF , P5 ;  /* 0xff80000046467808 */ /* 0x000fe40002800000 */
[----:B------:R-:W-:Y:S02]  /*63d0*/  FMNMX.FTZ R125, R67, R0, !PT ;  /* 0x00000000437d7209 */ /* 0x000fe40007810000 */
[----:B------:R-:W-:-:S02]  /*63e0*/  FSEL R71, R71, -INF , P4 ;  /* 0xff80000047477808 */ /* 0x000fc40002000000 */
[----:B------:R-:W-:Y:S01]  /*63f0*/  FMNMX.FTZ R0, R70, R125, !PT ;  /* 0x0000007d46007209 */ /* 0x000fe20007810000 */
[----:B------:R-:W-:Y:S01]  /*6400*/  MUFU.EX2 R108, R108 ;  /* 0x0000006c006c7308 */ /* 0x000fe20000000800 */
[----:B------:R-:W-:Y:S02]  /*6410*/  FSEL R128, R2, RZ, P3 ;  /* 0x000000ff02807208 */ /* 0x000fe40001800000 */
[----:B------:R-:W-:-:S03]  /*6420*/  FMNMX.FTZ R0, R71, R0, !PT ;  /* 0x0000000047007209 */ /* 0x000fc60007810000 */
[----:B------:R-:W-:Y:S02]  /*6430*/  FADD.FTZ R128, -R128, R7 ;  /* 0x0000000780807221 */ /* 0x000fe40000010100 */
[----:B------:R-:W1:Y:S01]  /*6440*/  SHFL.BFLY PT, R125, R0, 0x2, 0x1f ;  /* 0x0c401f00007d7f89 */ /* 0x000e6200000e0000 */
[----:B------:R-:W-:Y:S01]  /*6450*/  MUFU.EX2 R113, R113 ;  /* 0x0000007100717308 */ /* 0x000fe20000000800 */
[----:B------:R-:W-:-:S07]  /*6460*/  FMUL.FTZ R128, R128, UR43 ;  /* 0x0000002b80807c20 */ /* 0x000fce0008410000 */
        /* <DEDUP_REMOVED lines=17> */
[----:B0-----:R-:W-:-:S01]  /*6580*/  FFMA.FTZ R120, R21, UR43, -R116 ;  /* 0x0000002b15787c23 */ /* 0x001fc20008010874 */
[--C-:B------:R-:W-:Y:S01]  /*6590*/  FFMA.FTZ R21, R123, UR43, -R116.reuse ;  /* 0x0000002b7b157c23 */ /* 0x100fe20008010874 */
[----:B------:R-:W-:-:S01]  /*65a0*/  FFMA.FTZ R69, R126, UR43, -R116 ;  /* 0x0000002b7e457c23 */ /* 0x000fc20008010874 */
[----:B------:R-:W-:Y:S01]  /*65b0*/  FFMA.FTZ R123, R130, UR43, -R116 ;  /* 0x0000002b827b7c23 */ /* 0x000fe20008010874 */
[----:B------:R-:W-:-:S01]  /*65c0*/  FADD.FTZ R127, -R127, R6 ;  /* 0x000000067f7f7221 */ /* 0x000fc20000010100 */
[--C-:B------:R-:W-:Y:S01]  /*65d0*/  FFMA.FTZ R129, R94, UR43, -R116.reuse ;  /* 0x0000002b5e817c23 */ /* 0x100fe20008010874 */
[----:B------:R-:W0:Y:S01]  /*65e0*/  MUFU.EX2 R6, R128 ;  /* 0x0000008000067308 */ /* 0x000e220000000800 */
[----:B------:R-:W-:-:S01]  /*65f0*/  FFMA.FTZ R124, R131, UR43, -R116 ;  /* 0x0000002b837c7c23 */ /* 0x000fc20008010874 */
        /* <DEDUP_REMOVED lines=36> */
[--C-:B------:R-:W-:Y:S01]  /*6840*/  FFMA.FTZ R70, R70, UR43, -R116.reuse ;  /* 0x0000002b46467c23 */ /* 0x100fe20008010874 */
[----:B------:R-:W-:-:S01]  /*6850*/  FFMA.FTZ R71, R71, UR43, -R116 ;  /* 0x0000002b47477c23 */ /* 0x000fc20008010874 */
[----:B------:R-:W4:Y:S08]  /*6860*/  MUFU.EX2 R122, R122 ;  /* 0x0000007a007a7308 */ /* 0x000f300000000800 */
[----:B------:R0:W-:Y:S08]  /*6870*/  MUFU.EX2 R7, R129 ;  /* 0x0000008100077308 */ /* 0x0001f00000000800 */
[----:B------:R-:W5:Y:S01]  /*6880*/  MUFU.EX2 R123, R123 ;  /* 0x0000007b007b7308 */ /* 0x000f620000000800 */
[----:B0-----:R-:W-:-:S01]  /*6890*/  FFMA.FTZ R129, R6, R4, R11 ;  /* 0x0000000406817223 */ /* 0x001fc2000001000b */
[----:B-1----:R-:W-:-:S03]  /*68a0*/  FFMA.FTZ R4, R127, R3, R120 ;  /* 0x000000037f047223 */ /* 0x002fc60000010078 */
[----:B------:R-:W-:Y:S01]  /*68b0*/  FADD.FTZ R129, R10, R129 ;  /* 0x000000810a817221 */ /* 0x000fe20000010000 */
[----:B--2---:R-:W-:-:S02]  /*68c0*/  FADD.FTZ R4, R21, R4 ;  /* 0x0000000415047221 */ /* 0x004fc40000010000 */
[----:B------:R-:W0:Y:S01]  /*68d0*/  MUFU.EX2 R124, R124 ;  /* 0x0000007c007c7308 */ /* 0x000e220000000800 */
[----:B------:R-:W-:-:S01]  /*68e0*/  FADD.FTZ R128, R12, R129 ;  /* 0x000000810c807221 */ /* 0x000fc20000010000 */
[----:B---3--:R-:W-:Y:S01]  /*68f0*/  FADD.FTZ R3, R69, R4 ;  /* 0x0000000445037221 */ /* 0x008fe20000010000 */
[----:B------:R-:W-:Y:S02]  /*6900*/  IMAD.U32 R129, RZ, RZ, UR20 ;  /* 0x00000014ff817e24 */ /* 0x000fe4000f8e00ff */
        /* <DEDUP_REMOVED lines=45> */
[----:B0-----:R-:W-:-:S04]  /*6be0*/  FADD.FTZ R128, R91, R128 ;  /* 0x000000805b807221 */ /* 0x001fc80000010000 */
[----:B------:R-:W-:Y:S01]  /*6bf0*/  FADD.FTZ R3, R7, R128 ;  /* 0x0000008007037221 */ /* 0x000fe20000010000 */
[----:B------:R-:W-:-:S02]  /*6c00*/  FADD.FTZ R128, R96, R103 ;  /* 0x0000006760807221 */ /* 0x000fc40000010000 */
        /* <DEDUP_REMOVED lines=82> */
.L_x_12742:
        /* <DEDUP_REMOVED lines=83> */
.L_x_12733:
[----:B------:R-:W-:-:S06]  /*7660*/  UISETP.GE.AND UP0, UPT, UR22, UR42, UPT ;  /* 0x0000002a1600728c */ /* 0x000fcc000bf06270 */
[----:B------:R-:W-:-:S13]  /*7670*/  PLOP3.LUT P2, PT, PT, PT, UP0, 0x80, 0x0 ;  /* 0x000000000000781c */ /* 0x000fda0003f4f008 */
[----:B------:R-:W-:Y:S05]  /*7680*/  @!P2 BRA `(.L_x_12744) ;  /* 0x00000020009ca947 */ /* 0x000fea0003800000 */
[----:B------:R-:W-:Y:S01]  /*7690*/  IMAD.MOV.U32 R6, RZ, RZ, R0 ;  /* 0x000000ffff067224 */ /* 0x000fe200078e0000 */
[----:B------:R-:W-:Y:S01]  /*76a0*/  UMOV UR21, UR48 ;  /* 0x0000003000157c82 */ /* 0x000fe20008000000 */
[----:B------:R-:W-:Y:S01]  /*76b0*/  IMAD.MOV.U32 R7, RZ, RZ, R2 ;  /* 0x000000ffff077224 */ /* 0x000fe200078e0002 */
[----:B------:R-:W-:-:S06]  /*76c0*/  UMOV UR20, UR47 ;  /* 0x0000002f00147c82 */ /* 0x000fcc0008000000 */
.L_x_12754:
[----:B------:R-:W-:-:S04]  /*76d0*/  UIADD3 UR47, UR20, 0x1, URZ ;  /* 0x00000001142f7890 */ /* 0x000fc8000fffe03f */
[----:B------:R-:W-:-:S04]  /*76e0*/  UISETP.NE.AND UP0, UPT, UR47, 0x2, UPT ;  /* 0x000000022f00788c */ /* 0x000fc8000bf05270 */
[----:B------:R-:W-:Y:S02]  /*76f0*/  USEL UR48, URZ, 0x1, UP0 ;  /* 0x000000013f307887 */ /* 0x000fe40008000000 */
[----:B------:R-:W-:Y:S02]  /*7700*/  USEL UR47, UR47, URZ, UP0 ;  /* 0x0000003f2f2f7287 */ /* 0x000fe40008000000 */
[----:B------:R-:W-:Y:S01]  /*7710*/  ULOP3.LUT UR48, UR21, UR48, URZ, 0x3c, !UPT ;  /* 0x0000003015307292 */ /* 0x000fe2000f8e3c3f */
[----:B------:R-:W-:Y:S11]  /*7720*/  @!P1 BRA `(.L_x_12745) ;  /* 0x0000000000049947 */ /* 0x000ff60003800000 */
[----:B------:R-:W-:Y:S01]  /*7730*/  BPT.TRAP 0x1 ;  /* 0x000000040000795c */ /* 0x000fe20000300000 */
.L_x_12745:
[----:B------:R-:W-:Y:S01]  /*7740*/  ULEA UR6, UR47, UR45, 0x3 ;  /* 0x0000002d2f067291 */ /* 0x000fe2000f8e183f */
[----:B------:R-:W-:-:S05]  /*7750*/  IMAD.U32 R0, RZ, RZ, UR48 ;  /* 0x00000030ff007e24 */ /* 0x000fca000f8e00ff */
[----:B------:R-:W-:-:S04]  /*7760*/  SHF.L.U32 R0, R0, 0x1f, RZ ;  /* 0x0000001f00007819 */ /* 0x000fc800000006ff */
[----:B------:R0:W1:Y:S01]  /*7770*/  SYNCS.PHASECHK.TRANS64.TRYWAIT P2, [UR6+0x13230], R0 ;  /* 0x01323000ff0075a7 */ /* 0x0000620008040146 */
[----:B------:R-:W-:Y:S05]  /*7780*/  @!P1 BRA `(.L_x_12746) ;  /* 0x0000000000049947 */ /* 0x000fea0003800000 */
[----:B------:R-:W-:Y:S01]  /*7790*/  BPT.TRAP 0x1 ;  /* 0x000000040000795c */ /* 0x000fe20000300000 */
.L_x_12746:
[----:B-1----:R-:W-:Y:S05]  /*77a0*/  @P2 BRA `(.L_x_12747) ;  /* 0x0000000000082947 */ /* 0x002fea0003800000 */
[----:B------:R-:W1:Y:S02]  /*77b0*/  SYNCS.PHASECHK.TRANS64.TRYWAIT P2, [UR6+0x13230], R0 ;  /* 0x01323000ff0075a7 */ /* 0x000e640008040146 */
[----:B-1----:R-:W-:Y:S05]  /*77c0*/  @!P2 BRA `(.L_x_12748) ;  /* 0x000000ac00b8a947 */ /* 0x002fea0003800000 */
.L_x_12747:
        /* <DEDUP_REMOVED lines=64> */
.L_x_12749:
[----:B------:R-:W-:Y:S01]  /*7bd0*/  ULEA UR11, UR20, UR45, 0x3 ;  /* 0x0000002d140b7291 */ /* 0x000fe2000f8e183f */
[----:B01----:R-:W-:-:S05]  /*7be0*/  IMAD.U32 R0, RZ, RZ, UR21 ;  /* 0x00000015ff007e24 */ /* 0x003fca000f8e00ff */
[----:B------:R-:W-:-:S04]  /*7bf0*/  SHF.L.U32 R0, R0, 0x1f, RZ ;  /* 0x0000001f00007819 */ /* 0x000fc800000006ff */
[----:B------:R0:W1:Y:S01]  /*7c00*/  SYNCS.PHASECHK.TRANS64.TRYWAIT P2, [UR11+0x13250], R0 ;  /* 0x01325000ff0075a7 */ /* 0x000062000804014b */
[----:B------:R-:W-:Y:S05]  /*7c10*/  @!P1 BRA `(.L_x_12750) ;  /* 0x0000000000049947 */ /* 0x000fea0003800000 */
[----:B------:R-:W-:Y:S01]  /*7c20*/  BPT.TRAP 0x1 ;  /* 0x000000040000795c */ /* 0x000fe20000300000 */
.L_x_12750:
[----:B-1----:R-:W-:Y:S05]  /*7c30*/  @P2 BRA `(.L_x_12751) ;  /* 0x0000000000082947 */ /* 0x002fea0003800000 */
[----:B------:R-:W1:Y:S02]  /*7c40*/  SYNCS.PHASECHK.TRANS64.TRYWAIT P2, [UR11+0x13250], R0 ;  /* 0x01325000ff0075a7 */ /* 0x000e64000804014b */
[----:B-1----:R-:W-:Y:S05]  /*7c50*/  @!P2 BRA `(.L_x_12752) ;  /* 0x000000a800aca947 */ /* 0x002fea0003800000 */
.L_x_12751:
[----:B01----:R-:W-:Y:S01]  /*7c60*/  FMNMX.FTZ R0, R120, R7, !PT ;  /* 0x0000000778007209 */ /* 0x003fe20007810000 */
[----:B------:R-:W-:Y:S01]  /*7c70*/  UIADD3 UR6, UR45, 0x1000, URZ ;  /* 0x000010002d067890 */ /* 0x000fe2000fffe03f */
[----:B------:R-:W-:Y:S01]  /*7c80*/  WARPGROUP.ARRIVE ;  /* 0x00000000000079c5 */ /* 0x000fe20000000000 */
[----:B------:R-:W-:Y:S01]  /*7c90*/  UMOV UR7, 0xc0000010 ;  /* 0xc000001000077882 */ /* 0x000fe20000000000 */
[----:B------:R-:W-:Y:S01]  /*7ca0*/  FMNMX.FTZ R9, R121, R0, !PT ;  /* 0x0000000079097209 */ /* 0x000fe20007810000 */
[----:B------:R-:W-:Y:S01]  /*7cb0*/  USHF.R.U32.HI UR6, URZ, 0x4, UR6 ;  /* 0x000000043f067899 */ /* 0x000fe20008011606 */
[----:B------:R-:W-:-:S03]  /*7cc0*/  FMNMX.FTZ R0, R122, R6, !PT ;  /* 0x000000067a007209 */ /* 0x000fc60007810000 */
[----:B------:R-:W-:Y:S01]  /*7cd0*/  ULOP3.LUT UR6, UR6, 0x3fff, URZ, 0xc0, !UPT ;  /* 0x00003fff06067892 */ /* 0x000fe2000f8ec03f */
[----:B------:R-:W-:Y:S02]  /*7ce0*/  FMNMX.FTZ R11, R123, R0, !PT ;  /* 0x000000007b0b7209 */ /* 0x000fe40007810000 */
[----:B------:R-:W-:Y:S01]  /*7cf0*/  FMNMX.FTZ R0, R124, R9, !PT ;  /* 0x000000097c007209 */ /* 0x000fe20007810000 */
[----:B------:R-:W-:Y:S01]  /*7d00*/  ULOP3.LUT UR6, UR6, 0x10000, URZ, 0xfc, !UPT ;  /* 0x0001000006067892 */ /* 0x000fe2000f8efc3f */
[----:B------:R-:W-:Y:S02]  /*7d10*/  FMNMX.FTZ R2, R126, R11, !PT ;  /* 0x0000000b7e027209 */ /* 0x000fe40007810000 */
[----:B------:R-:W-:Y:S01]  /*7d20*/  FMNMX.FTZ R9, R125, R0, !PT ;  /* 0x000000007d097209 */ /* 0x000fe20007810000 */
[----:B------:R-:W-:Y:S01]  /*7d30*/  UIMAD UR10, UR20, 0x280, UR6 ;  /* 0x00000280140a78a4 */ /* 0x000fe2000f8e0206 */
[----:B------:R-:W-:Y:S02]  /*7d40*/  FMNMX.FTZ R11, R127, R2, !PT ;  /* 0x000000027f0b7209 */ /* 0x000fe40007810000 */
[----:B------:R-:W-:-:S02]  /*7d50*/  FMNMX.FTZ R0, R128, R9, !PT ;  /* 0x0000000980007209 */ /* 0x000fc40007810000 */
[----:B------:R-:W-:Y:S02]  /*7d60*/  FMNMX.FTZ R2, R130, R11, !PT ;  /* 0x0000000b82027209 */ /* 0x000fe40007810000 */
[----:B------:R-:W-:Y:S01]  /*7d70*/  FMNMX.FTZ R9, R129, R0, !PT ;  /* 0x0000000081097209 */ /* 0x000fe20007810000 */
[----:B------:R-:W-:Y:S01]  /*7d80*/  UMOV UR6, UR10 ;  /* 0x0000000a00067c82 */ /* 0x000fe20008000000 */
[----:B------:R-:W-:Y:S01]  /*7d90*/  FMNMX.FTZ R11, R131, R2, !PT ;  /* 0x00000002830b7209 */ /* 0x000fe20007810000 */
[----:B------:R-:W-:Y:S01]  /*7da0*/  QGMMA.64x64x32.F32.E4M3.E4M3 R24, R152, gdesc[UR4], R24, gsb0 ;  /* 0x00e0000498187df3 */ /* 0x000fe20008000818 */
        /* <DEDUP_REMOVED lines=42> */
[----:B------:R-:W-:Y:S01]  /*8050*/  FMNMX.FTZ R11, R75, R2, !PT ;  /* 0x000000024b0b7209 */ /* 0x000fe20007810000 */
[----:B------:R-:W-:Y:S01]  /*8060*/  WARPGROUP.ARRIVE ;  /* 0x00000000000079c5 */ /* 0x000fe20000000000 */
[----:B------:R-:W-:Y:S02]  /*8070*/  FMNMX.FTZ R0, R76, R9, !PT ;  /* 0x000000094c007209 */ /* 0x000fe40007810000 */
[----:B------:R-:W-:Y:S02]  /*8080*/  FMNMX.FTZ R2, R78, R11, !PT ;  /* 0x0000000b4e027209 */ /* 0x000fe40007810000 */
        /* <DEDUP_REMOVED lines=31> */
[----:B0-----:R-:W-:Y:S01]  /*8280*/  FMNMX.FTZ R11, R8, R11, !PT ;  /* 0x0000000b080b7209 */ /* 0x001fe20007810000 */
[----:B------:R-:W-:Y:S02]  /*8290*/  WARPGROUP.DEPBAR.LE gsb0, 0x0 ;  /* 0x00008000000079c5 */ /* 0x000fe40000010000 */
[----:B------:R-:W-:Y:S02]  /*82a0*/  WARPGROUP.ARRIVE ;  /* 0x00000000000079c5 */ /* 0x000fe40000000000 */
[----:B------:R-:W0:Y:S01]  /*82b0*/  SHFL.BFLY PT, R2, R11, 0x1, 0x1f ;  /* 0x0c201f000b027f89 */ /* 0x000e2200000e0000 */
[----:B-1----:R-:W-:Y:S01]  /*82c0*/  FMNMX.FTZ R10, R9, R0, !PT ;  /* 0x00000000090a7209 */ /* 0x002fe20007810000 */
[----:B------:R-:W-:-:S02]  /*82d0*/  IMAD.U32 R9, RZ, RZ, UR43 ;  /* 0x0000002bff097e24 */ /* 0x000fc4000f8e00ff */
[----:B------:R-:W-:Y:S02]  /*82e0*/  QGMMA.64x64x32.F32.E4M3.E4M3 R24, R144, gdesc[UR4], R24, gsb0 ;  /* 0x00e0000490187df3 */ /* 0x000fe40008000818 */
[----:B------:R-:W1:Y:S01]  /*82f0*/  SHFL.BFLY PT, R13, R10, 0x1, 0x1f ;  /* 0x0c201f000a0d7f89 */ /* 0x000e6200000e0000 */
[----:B------:R-:W-:Y:S01]  /*8300*/  UIADD3 UR6, UR10, 0x180, URZ ;  /* 0x000001800a067890 */ /* 0x000fe2000fffe03f */
[----:B------:R-:W-:Y:S01]  /*8310*/  UMOV UR7, 0xc0000010 ;  /* 0xc000001000077882 */ /* 0x000fe20000000000 */
[----:B0-----:R-:W-:-:S05]  /*8320*/  FMNMX.FTZ R2, R11, R2, !PT ;  /* 0x000000020b027209 */ /* 0x001fca0007810000 */
[----:B------:R-:W-:Y:S01]  /*8330*/  FFMA.FTZ R8, R2, R9, -8 ;  /* 0xc100000002087423 */ /* 0x000fe20000010009 */
[----:B-1----:R-:W-:Y:S01]  /*8340*/  FMNMX.FTZ R0, R10, R13, !PT ;  /* 0x0000000d0a007209 */ /* 0x002fe20007810000 */
[----:B------:R-:W-:Y:S02]  /*8350*/  FADD.FTZ R7, -R2, R7 ;  /* 0x0000000702077221 */ /* 0x000fe40000010100 */
        /* <DEDUP_REMOVED lines=43> */
[----:B------:R-:W-:Y:S01]  /*8610*/  FMUL.FTZ R7, R7, UR43 ;  /* 0x0000002b07077c20 */ /* 0x000fe20008410000 */
[----:B------:R-:W-:Y:S01]  /*8620*/  MUFU.EX2 R10, R10 ;  /* 0x0000000a000a7308 */ /* 0x000fe20000000800 */
[----:B------:R-:W-:Y:S01]  /*8630*/  FMUL.FTZ R6, R6, UR43 ;  /* 0x0000002b06067c20 */ /* 0x000fe20008410000 */
[--C-:B------:R-:W-:Y:S01]  /*8640*/  FFMA.FTZ R117, R122, UR43, -R8.reuse ;  /* 0x0000002b7a757c23 */ /* 0x100fe20008010808 */
[----:B------:R-:W-:-:S01]  /*8650*/  FFMA.FTZ R120, R123, UR43, -R8 ;  /* 0x0000002b7b787c23 */ /* 0x000fc20008010808 */
[--C-:B------:R-:W-:Y:S01]  /*8660*/  FFMA.FTZ R121, R126, UR43, -R8.reuse ;  /* 0x0000002b7e797c23 */ /* 0x100fe20008010808 */
[----:B------:R-:W-:-:S01]  /*8670*/  FFMA.FTZ R122, R127, UR43, -R8 ;  /* 0x0000002b7f7a7c23 */ /* 0x000fc20008010808 */
[----:B------:R-:W-:-:S02]  /*8680*/  WARPGROUP.DEPBAR.LE gsb0, 0x0 ;  /* 0x00008000000079c5 */ /* 0x000fc40000010000 */
[----:B------:R-:W0:Y:S01]  /*8690*/  MUFU.EX2 R7, R7 ;  /* 0x0000000700077308 */ /* 0x000e220000000800 */
[----:B------:R-:W-:Y:S01]  /*86a0*/  WARPGROUP.ARRIVE ;  /* 0x00000000000079c5 */ /* 0x000fe20000000000 */
[--C-:B------:R-:W-:Y:S01]  /*86b0*/  FFMA.FTZ R123, R130, UR43, -R8.reuse ;  /* 0x0000002b827b7c23 */ /* 0x100fe20008010808 */
[----:B------:R-:W-:-:S01]  /*86c0*/  FFMA.FTZ R124, R131, UR43, -R8 ;  /* 0x0000002b837c7c23 */ /* 0x000fc20008010808 */
[--C-:B------:R-:W-:Y:S01]  /*86d0*/  FFMA.FTZ R125, R134, UR43, -R8.reuse ;  /* 0x0000002b867d7c23 */ /* 0x100fe20008010808 */
[----:B------:R-:W-:-:S01]  /*86e0*/  FFMA.FTZ R126, R135, UR43, -R8 ;  /* 0x0000002b877e7c23 */ /* 0x000fc20008010808 */
[--C-:B------:R-:W-:Y:S01]  /*86f0*/  FFMA.FTZ R106, R106, UR43, -R8.reuse ;  /* 0x0000002b6a6a7c23 */ /* 0x100fe20008010808 */
[----:B------:R-:W-:Y:S01]  /*8700*/  QGMMA.64x64x32.F32.E4M3.E4M3 R24, R140, gdesc[UR4], R24, gsb0 ;  /* 0x00e000048c187df3 */ /* 0x000fe20008000818 */
        /* <DEDUP_REMOVED lines=55> */
[----:B------:R-:W-:Y:S06]  /*8a80*/  QGMMA.64x64x32.F32.E4M3.E4M3 R24, R136, gdesc[UR4], R24, gsb0 ;  /* 0x00e0000488187df3 */ /* 0x000fec0008000818 */
        /* <DEDUP_REMOVED lines=105> */
[----:B------:R-:W-:-:S05]  /*9120*/  IMAD.U32 R3, RZ, RZ, UR47 ;  /* 0x0000002fff037e24 */ /* 0x000fca000f8e00ff */
[----:B------:R-:W-:Y:S01]  /*9130*/  @!P0 LEA R3, R3, UR45, 0x3 ;  /* 0x0000002d03038c11 */ /* 0x000fe2000f8e18ff */
[----:B------:R-:W2:Y:S01]  /*9140*/  MUFU.EX2 R87, R87 ;  /* 0x0000005700577308 */ /* 0x000ea20000000800 */
[----:B-1----:R-:W-:-:S03]  /*9150*/  FADD.FTZ R128, R86, R127 ;  /* 0x0000007f56807221 */ /* 0x002fc60000010000 */
[----:B------:R-:W-:-:S04]  /*9160*/  @!P0 VIADD R3, R3, 0x13240 ;  /* 0x0001324003038836 */ /* 0x000fc80000000000 */
[----:B------:R-:W1:Y:S01]  /*9170*/  MUFU.EX2 R56, R56 ;  /* 0x0000003800387308 */ /* 0x000e620000000800 */
[----:B0-----:R-:W-:-:S01]  /*9180*/  FADD.FTZ R127, R85, R4 ;  /* 0x00000004557f7221 */ /* 0x001fc20000010000 */
[----:B------:R-:W-:-:S04]  /*9190*/  @!P0 PRMT R3, RZ, 0x654, R3 ;  /* 0x00000654ff038816 */ /* 0x000fc80000000003 */
[----:B------:R0:W-:Y:S02]  /*91a0*/  @!P0 SYNCS.ARRIVE.TRANS64.RED.A1T0 RZ, [R3+URZ], RZ ;  /* 0x000000ff03ff89a7 */ /* 0x0001e4000810043f */
        /* <DEDUP_REMOVED lines=34> */
.L_x_12753:
        /* <DEDUP_REMOVED lines=83> */
.L_x_12744:
[----:B------:R-:W-:Y:S06]  /*9900*/  BAR.ARV 0x8, 0x200 ;  /* 0x0208000000007b1d */ /* 0x000fec0000002000 */
[----:B------:R-:W-:Y:S05]  /*9910*/  @!P1 BRA `(.L_x_12755) ;  /* 0x0000000000049947 */ /* 0x000fea0003800000 */
[----:B------:R-:W-:Y:S01]  /*9920*/  BPT.TRAP 0x1 ;  /* 0x000000040000795c */ /* 0x000fe20000300000 */
.L_x_12755:
[----:B------:R-:W-:Y:S01]  /*9930*/  ULEA UR5, UR47, UR45, 0x3 ;  /* 0x0000002d2f057291 */ /* 0x000fe2000f8e183f */
[----:B------:R-:W-:-:S05]  /*9940*/  IMAD.U32 R5, RZ, RZ, UR48 ;  /* 0x00000030ff057e24 */ /* 0x000fca000f8e00ff */
[----:B------:R-:W-:-:S04]  /*9950*/  SHF.L.U32 R5, R5, 0x1f, RZ ;  /* 0x0000001f05057819 */ /* 0x000fc800000006ff */
[----:B------:R0:W1:Y:S01]  /*9960*/  SYNCS.PHASECHK.TRANS64.TRYWAIT P0, [UR5+0x13250], R5 ;  /* 0x01325005ff0075a7 */ /* 0x0000620008000145 */
[----:B------:R-:W-:Y:S05]  /*9970*/  @!P1 BRA `(.L_x_12756) ;  /* 0x0000000000049947 */ /* 0x000fea0003800000 */
[----:B------:R-:W-:Y:S01]  /*9980*/  BPT.TRAP 0x1 ;  /* 0x000000040000795c */ /* 0x000fe20000300000 */
.L_x_12756:
[----:B-1----:R-:W-:Y:S05]  /*9990*/  @P0 BRA `(.L_x_12757) ;  /* 0x0000000000080947 */ /* 0x002fea0003800000 */
[----:B------:R-:W1:Y:S02]  /*99a0*/  SYNCS.PHASECHK.TRANS64.TRYWAIT P0, [UR5+0x13250], R5 ;  /* 0x01325005ff0075a7 */ /* 0x000e640008000145 */
[----:B-1----:R-:W-:Y:S05]  /*99b0*/  @!P0 BRA `(.L_x_12758) ;  /* 0x0000008c006c8947 */ /* 0x002fea0003800000 */
.L_x_12757:
        /* <DEDUP_REMOVED lines=10> */
[----:B------:R-:W1:Y:S01]  /*9a60*/  @P0 LDC.64 R8, c[0x0][0x9c8] ;  /* 0x00027200ff080b82 */ /* 0x000e620000000a00 */
[----:B------:R-:W-:Y:S02]  /*9a70*/  UMOV UR6, UR4 ;  /* 0x0000000400067c82 */ /* 0x000fe40008000000 */
[----:B------:R-:W-:Y:S05]  /*9a80*/  QGMMA.64x64x32.F32.E4M3.E4M3 R24, R152, gdesc[UR4], R24, gsb0 ;  /* 0x00e0000498187df3 */ /* 0x000fea0008000818 */
        /* <DEDUP_REMOVED lines=8> */
[----:B------:R-:W-:Y:S01]  /*9b10*/  @P0 LEA.HI.X R9, R6, UR9, R5, 0x2, P2 ;  /* 0x0000000906090c11 */ /* 0x000fe200090f1405 */
[----:B------:R-:W-:Y:S01]  /*9b20*/  IMAD.MOV.U32 R5, RZ, RZ, 0x3f800000 ;  /* 0x3f800000ff057424 */ /* 0x000fe200078e00ff */
[----:B------:R-:W-:-:S05]  /*9b30*/  UIADD3 UR6, UR4, 0x80, URZ ;  /* 0x0000008004067890 */ /* 0x000fca000fffe03f */
        /* <DEDUP_REMOVED lines=13> */
[----:B0-----:R-:W0:Y:S01]  /*9c10*/  SHFL.BFLY PT, R8, R3, 0x2, 0x1f ;  /* 0x0c401f0003087f89 */ /* 0x001e2200000e0000 */
[----:B------:R-:W-:Y:S02]  /*9c20*/  WARPGROUP.DEPBAR.LE gsb0, 0x0 ;  /* 0x00008000000079c5 */ /* 0x000fe40000010000 */
[----:B------:R-:W-:-:S06]  /*9c30*/  WARPGROUP.ARRIVE ;  /* 0x00000000000079c5 */ /* 0x000fcc0000000000 */
[----:B------:R-:W-:Y:S01]  /*9c40*/  QGMMA.64x64x32.F32.E4M3.E4M3 R24, R140, gdesc[UR4], R24, gsb0 ;  /* 0x00e000048c187df3 */ /* 0x000fe20008000818 */
[----:B-1----:R-:W-:-:S01]  /*9c50*/  FADD.FTZ R7, R7, R4 ;  /* 0x0000000407077221 */ /* 0x002fc20000010000 */
[----:B------:R-:W-:Y:S01]  /*9c60*/  UIADD3 UR6, UR4, 0x200, URZ ;  /* 0x0000020004067890 */ /* 0x000fe2000fffe03f */
[----:B0-----:R-:W-:-:S01]  /*9c70*/  FADD.FTZ R8, R8, R3 ;  /* 0x0000000308087221 */ /* 0x001fc20000010000 */
        /* <DEDUP_REMOVED lines=35> */
.L_x_12759:
        /* <DEDUP_REMOVED lines=42> */
.L_x_12726:
        /* <DEDUP_REMOVED lines=21> */
[----:B------:R-:W0:Y:S01]  /*a2a0*/  S2R R13, SR_SWINHI ;  /* 0x00000000000d7919 */ /* 0x000e220000002f00 */
[----:B------:R-:W-:-:S03]  /*a2b0*/  ULDC.64 UR8, c[0x0][0xc00] ;  /* 0x0003000000087ab9 */ /* 0x000fc60000000a00 */
[----:B------:R2:W3:Y:S01]  /*a2c0*/  LDG.E.CONSTANT R11, desc[UR54][R2.64] ;  /* 0x00000036020b7981 */ /* 0x0004e2000c1e9900 */
[----:B------:R-:W-:Y:S01]  /*a2d0*/  LOP3.LUT P0, R10, R10, 0x3, RZ, 0xc0, !PT ;  /* 0x000000030a0a7812 */ /* 0x000fe2000780c0ff */
[----:B------:R-:W-:-:S03]  /*a2e0*/  UIMAD.WIDE UR8, UR36, 0x4, UR8 ;  /* 0x00000004240878a5 */ /* 0x000fc6000f8e0208 */
        /* <DEDUP_REMOVED lines=34> */
[----:B--2---:R-:W-:Y:S01]  /*a510*/  IMAD.WIDE R2, R12, 0x2, R42 ;  /* 0x000000020c027825 */ /* 0x004fe200078e022a */
[----:B------:R-:W-:Y:S02]  /*a520*/  SEL R12, R38, R39, P0 ;  /* 0x00000027260c7207 */ /* 0x000fe40000000000 */
[C---:B------:R-:W-:Y:S02]  /*a530*/  IADD3 R9, P3, R2.reuse, 0x20, RZ ;  /* 0x0000002002097810 */ /* 0x040fe40007f7e0ff */
[----:B------:R-:W-:-:S02]  /*a540*/  LOP3.LUT R7, R2, 0x380, RZ, 0xc0, !PT ;  /* 0x0000038002077812 */ /* 0x000fc400078ec0ff */
[C---:B------:R-:W-:Y:S02]  /*a550*/  IADD3 R13, P2, R2.reuse, 0x40, RZ ;  /* 0x00000040020d7810 */ /* 0x040fe40007f5e0ff */
[----:B------:R-:W-:Y:S02]  /*a560*/  LOP3.LUT R8, R9, 0x380, RZ, 0xc0, !PT ;  /* 0x0000038009087812 */ /* 0x000fe400078ec0ff */
[----:B------:R-:W-:Y:S02]  /*a570*/  IADD3 R30, P1, R2, 0x60, RZ ;  /* 0x00000060021e7810 */ /* 0x000fe40007f3e0ff */
[----:B------:R-:W-:Y:S02]  /*a580*/  SHF.R.U64 R7, R7, 0x3, RZ ;  /* 0x0000000307077819 */ /* 0x000fe400000012ff */
[----:B------:R-:W-:Y:S01]  /*a590*/  LOP3.LUT R4, R13, 0x380, RZ, 0xc0, !PT ;  /* 0x000003800d047812 */ /* 0x000fe200078ec0ff */
[----:B------:R-:W-:Y:S01]  /*a5a0*/  IMAD.X R5, RZ, RZ, R3, P1 ;  /* 0x000000ffff057224 */ /* 0x000fe200008e0603 */
[----:B------:R-:W-:-:S02]  /*a5b0*/  SHF.R.U64 R8, R8, 0x3, RZ ;  /* 0x0000000308087819 */ /* 0x000fc400000012ff */
[----:B------:R-:W-:Y:S02]  /*a5c0*/  LOP3.LUT R15, R30, 0x380, RZ, 0xc0, !PT ;  /* 0x000003801e0f7812 */ /* 0x000fe400078ec0ff */
[----:B------:R-:W-:Y:S01]  /*a5d0*/  LOP3.LUT R2, R7, R2, RZ, 0x3c, !PT ;  /* 0x0000000207027212 */ /* 0x000fe200078e3cff */
[--C-:B------:R-:W-:Y:S01]  /*a5e0*/  IMAD.X R7, RZ, RZ, R3.reuse, P2 ;  /* 0x000000ffff077224 */ /* 0x100fe200010e0603 */
[----:B------:R-:W-:Y:S02]  /*a5f0*/  SHF.R.U64 R4, R4, 0x3, RZ ;  /* 0x0000000304047819 */ /* 0x000fe400000012ff */
[----:B------:R-:W-:Y:S01]  /*a600*/  LOP3.LUT R8, R8, R9, RZ, 0x3c, !PT ;  /* 0x0000000908087212 */ /* 0x000fe200078e3cff */
[----:B------:R-:W-:Y:S01]  /*a610*/  IMAD.X R9, RZ, RZ, R3, P3 ;  /* 0x000000ffff097224 */ /* 0x000fe200018e0603 */
[----:B------:R-:W-:Y:S02]  /*a620*/  SHF.R.U64 R15, R15, 0x3, RZ ;  /* 0x000000030f0f7819 */ /* 0x000fe400000012ff */
[----:B------:R-:W-:-:S02]  /*a630*/  MOV R67, R2 ;  /* 0x0000000200437202 */ /* 0x000fc40000000f00 */
[----:B------:R-:W-:Y:S02]  /*a640*/  LOP3.LUT R6, R4, R13, RZ, 0x3c, !PT ;  /* 0x0000000d04067212 */ /* 0x000fe400078e3cff */
[----:B------:R-:W-:Y:S02]  /*a650*/  LOP3.LUT R4, R15, R30, RZ, 0x3c, !PT ;  /* 0x0000001e0f047212 */ /* 0x000fe400078e3cff */
[----:B------:R-:W-:Y:S02]  /*a660*/  MOV R30, R6 ;  /* 0x00000006001e7202 */ /* 0x000fe40000000f00 */
[----:B------:R-:W-:Y:S02]  /*a670*/  MOV R65, R4 ;  /* 0x0000000400417202 */ /* 0x000fe40000000f00 */
[----:B------:R-:W-:Y:S02]  /*a680*/  MOV R66, R8 ;  /* 0x0000000800427202 */ /* 0x000fe40000000f00 */
[----:B---3--:R-:W-:Y:S01]  /*a690*/  LOP3.LUT R3, R11, 0x2, RZ, 0x3c, !PT ;  /* 0x000000020b037812 */ /* 0x008fe200078e3cff */
[----:B------:R-:W-:Y:S04]  /*a6a0*/  SHFL.IDX PT, R46, R96, R11, 0x1c1f ;  /* 0x001c1f0b602e7589 */ /* 0x000fe800000e0000 */
[----:B------:R-:W0:Y:S04]  /*a6b0*/  SHFL.IDX PT, R47, R92, R3, 0x1c1f ;  /* 0x001c1f035c2f7589 */ /* 0x000e2800000e0000 */
[----:B------:R-:W-:Y:S04]  /*a6c0*/  SHFL.IDX PT, R38, R68, R11, 0x1c1f ;  /* 0x001c1f0b44267589 */ /* 0x000fe800000e0000 */
[----:B------:R1:W-:Y:S04]  /*a6d0*/  SHFL.IDX PT, R39, R62, R3, 0x1c1f ;  /* 0x001c1f033e277589 */ /* 0x0003e800000e0000 */
[----:B------:R-:W-:Y:S04]  /*a6e0*/  SHFL.IDX PT, R54, R88, R11, 0x1c1f ;  /* 0x001c1f0b58367589 */ /* 0x000fe800000e0000 */
[----:B------:R-:W2:Y:S01]  /*a6f0*/  SHFL.IDX PT, R55, R84, R3, 0x1c1f ;  /* 0x001c1f0354377589 */ /* 0x000ea200000e0000 */
[----:B-1----:R-:W-:-:S03]  /*a700*/  IMAD.U32 R62, RZ, RZ, UR8 ;  /* 0x00000008ff3e7e24 */ /* 0x002fc6000f8e00ff */
[----:B------:R0:W-:Y:S04]  /*a710*/  SHFL.IDX PT, R34, R44, R11, 0x1c1f ;  /* 0x001c1f0b2c227589 */ /* 0x0001e800000e0000 */
[----:B------:R-:W-:Y:S04]  /*a720*/  SHFL.IDX PT, R35, R48, R3, 0x1c1f ;  /* 0x001c1f0330237589 */ /* 0x000fe800000e0000 */
[----:B------:R-:W-:Y:S01]  /*a730*/  SHFL.IDX PT, R2, R98, R11, 0x1c1f ;  /* 0x001c1f0b62027589 */ /* 0x000fe200000e0000 */
[----:B0-----:R-:W-:-:S03]  /*a740*/  SEL R44, R46, R47, P0 ;  /* 0x0000002f2e2c7207 */ /* 0x001fc60000000000 */
[----:B------:R-:W-:Y:S01]  /*a750*/  SHFL.IDX PT, R52, R80, R11, 0x1c1f ;  /* 0x001c1f0b50347589 */ /* 0x000fe200000e0000 */
[----:B------:R-:W-:-:S03]  /*a760*/  SEL R46, R47, R46, P0 ;  /* 0x0000002e2f2e7207 */ /* 0x000fc60000000000 */
[----:B------:R-:W0:Y:S04]  /*a770*/  SHFL.IDX PT, R5, R94, R3, 0x1c1f ;  /* 0x001c1f035e057589 */ /* 0x000e2800000e0000 */
[----:B------:R-:W-:Y:S01]  /*a780*/  SHFL.IDX PT, R10, R10, R11, 0x1c1f ;  /* 0x001c1f0b0a0a7589 */ /* 0x000fe200000e0000 */
[----:B--2---:R-:W-:Y:S02]  /*a790*/  SEL R50, R54, R55, P0 ;  /* 0x0000003736327207 */ /* 0x004fe40000000000 */
[----:B------:R-:W-:Y:S01]  /*a7a0*/  SEL R54, R55, R54, P0 ;  /* 0x0000003637367207 */ /* 0x000fe20000000000 */
[----:B------:R-:W1:Y:S04]  /*a7b0*/  SHFL.IDX PT, R53, R76, R3, 0x1c1f ;  /* 0x001c1f034c357589 */ /* 0x000e6800000e0000 */
[----:B------:R-:W-:Y:S04]  /*a7c0*/  SHFL.IDX PT, R28, R28, R11, 0x1c1f ;  /* 0x001c1f0b1c1c7589 */ /* 0x000fe800000e0000 */
[----:B------:R-:W2:Y:S04]  /*a7d0*/  SHFL.IDX PT, R15, R64, R3, 0x1c1f ;  /* 0x001c1f03400f7589 */ /* 0x000ea800000e0000 */
[----:B------:R3:W-:Y:S04]  /*a7e0*/  SHFL.IDX PT, R29, R36, R3, 0x1c1f ;  /* 0x001c1f03241d7589 */ /* 0x0007e800000e0000 */
[----:B------:R-:W-:Y:S01]  /*a7f0*/  SHFL.IDX PT, R4, R90, R11, 0x1c1f ;  /* 0x001c1f0b5a047589 */ /* 0x000fe200000e0000 */
[----:B0-----:R-:W-:-:S02]  /*a800*/  SEL R45, R2, R5, P0 ;  /* 0x00000005022d7207 */ /* 0x001fc40000000000 */
[----:B------:R-:W-:Y:S01]  /*a810*/  SEL R47, R5, R2, P0 ;  /* 0x00000002052f7207 */ /* 0x000fe20000000000 */
[----:B------:R-:W-:Y:S01]  /*a820*/  SHFL.IDX PT, R60, R60, R11, 0x1c1f ;  /* 0x001c1f0b3c3c7589 */ /* 0x000fe200000e0000 */
[----:B---3--:R-:W-:-:S03]  /*a830*/  SEL R36, R34, R35, P0 ;  /* 0x0000002322247207 */ /* 0x008fc60000000000 */
[----:B------:R-:W0:Y:S01]  /*a840*/  SHFL.IDX PT, R7, R86, R3, 0x1c1f ;  /* 0x001c1f0356077589 */ /* 0x000e2200000e0000 */
[----:B-1----:R-:W-:Y:S02]  /*a850*/  SEL R48, R52, R53, P0 ;  /* 0x0000003534307207 */ /* 0x002fe40000000000 */
[----:B------:R-:W-:Y:S01]  /*a860*/  SEL R34, R35, R34, P0 ;  /* 0x0000002223227207 */ /* 0x000fe20000000000 */
[----:B------:R-:W-:Y:S01]  /*a870*/  SHFL.IDX PT, R12, R12, R11, 0x1c1f ;  /* 0x001c1f0b0c0c7589 */ /* 0x000fe200000e0000 */
[----:B------:R-:W-:-:S03]  /*a880*/  SEL R52, R53, R52, P0 ;  /* 0x0000003435347207 */ /* 0x000fc60000000000 */
[----:B------:R-:W1:Y:S01]  /*a890*/  SHFL.IDX PT, R61, R70, R3, 0x1c1f ;  /* 0x001c1f03463d7589 */ /* 0x000e6200000e0000 */
[----:B--2---:R-:W-:-:S03]  /*a8a0*/  SEL R41, R10, R15, P0 ;  /* 0x0000000f0a297207 */ /* 0x004fc60000000000 */
[----:B------:R1:W2:Y:S04]  /*a8b0*/  SHFL.IDX PT, R21, R58, R3, 0x1c1f ;  /* 0x001c1f033a157589 */ /* 0x0002a800000e0000 */
[----:B------:R-:W-:Y:S04]  /*a8c0*/  SHFL.IDX PT, R6, R82, R11, 0x1c1f ;  /* 0x001c1f0b52067589 */ /* 0x000fe800000e0000 */
[----:B------:R-:W3:Y:S04]  /*a8d0*/  SHFL.IDX PT, R9, R78, R3, 0x1c1f ;  /* 0x001c1f034e097589 */ /* 0x000ee800000e0000 */
[----:B------:R-:W-:Y:S01]  /*a8e0*/  SHFL.IDX PT, R14, R14, R11, 0x1c1f ;  /* 0x001c1f0b0e0e7589 */ /* 0x000fe200000e0000 */
[----:B0-----:R-:W-:-:S02]  /*a8f0*/  SEL R51, R4, R7, P0 ;  /* 0x0000000704337207 */ /* 0x001fc40000000000 */
[----:B------:R-:W-:Y:S01]  /*a900*/  SEL R55, R7, R4, P0 ;  /* 0x0000000407377207 */ /* 0x000fe20000000000 */
[----:B------:R0:W4:Y:S01]  /*a910*/  SHFL.IDX PT, R25, R40, R3, 0x1c1f ;  /* 0x001c1f0328197589 */ /* 0x00012200000e0000 */
[----:B------:R-:W-:-:S03]  /*a920*/  F2FP.BF16.F32.PACK_AB R4, R45, R44 ;  /* 0x0000002c2d04723e */ /* 0x000fc600000010ff */
[----:B------:R-:W-:Y:S01]  /*a930*/  SHFL.IDX PT, R8, R74, R11, 0x1c1f ;  /* 0x001c1f0b4a087589 */ /* 0x000fe200000e0000 */
[----:B-1----:R-:W-:Y:S02]  /*a940*/  SEL R58, R60, R61, P0 ;  /* 0x0000003d3c3a7207 */ /* 0x002fe40000000000 */
[----:B------:R-:W-:Y:S01]  /*a950*/  SEL R60, R61, R60, P0 ;  /* 0x0000003c3d3c7207 */ /* 0x000fe20000000000 */
[----:B------:R-:W-:Y:S01]  /*a960*/  SHFL.IDX PT, R24, R24, R11, 0x1c1f ;  /* 0x001c1f0b18187589 */ /* 0x000fe200000e0000 */
[----:B--2---:R-:W-:Y:S02]  /*a970*/  SEL R37, R12, R21, P0 ;  /* 0x000000150c257207 */ /* 0x004fe40000000000 */
[----:B0-----:R-:W-:Y:S01]  /*a980*/  SEL R40, R38, R39, P0 ;  /* 0x0000002726287207 */ /* 0x001fe20000000000 */
[----:B------:R-:W0:Y:S01]  /*a990*/  SHFL.IDX PT, R13, R72, R3, 0x1c1f ;  /* 0x001c1f03480d7589 */ /* 0x000e2200000e0000 */
[----:B------:R-:W-:Y:S02]  /*a9a0*/  SEL R38, R39, R38, P0 ;  /* 0x0000002627267207 */ /* 0x000fe40000000000 */
[----:B------:R-:W-:Y:S01]  /*a9b0*/  SEL R39, R15, R10, P0 ;  /* 0x0000000a0f277207 */ /* 0x000fe20000000000 */
[----:B------:R-:W-:Y:S01]  /*a9c0*/  SHFL.IDX PT, R26, R26, R11, 0x1c1f ;  /* 0x001c1f0b1a1a7589 */ /* 0x000fe200000e0000 */
[----:B------:R-:W-:-:S02]  /*a9d0*/  SEL R35, R21, R12, P0 ;  /* 0x0000000c15237207 */ /* 0x000fc40000000000 */
[----:B---3--:R-:W-:Y:S01]  /*a9e0*/  SEL R49, R6, R9, P0 ;  /* 0x0000000906317207 */ /* 0x008fe20000000000 */
[----:B------:R1:W2:Y:S01]  /*a9f0*/  SHFL.IDX PT, R27, R32, R3, 0x1c1f ;  /* 0x001c1f03201b7589 */ /* 0x0002a200000e0000 */
[----:B------:R-:W-:Y:S02]  /*aa00*/  SEL R53, R9, R6, P0 ;  /* 0x0000000609357207 */ /* 0x000fe40000000000 */
[----:B------:R-:W-:Y:S01]  /*aa10*/  F2FP.BF16.F32.PACK_AB R5, R41, R40 ;  /* 0x000000282905723e */ /* 0x000fe200000010ff */
[----:B------:R3:W3:Y:S01]  /*aa20*/  SHFL.IDX PT, R63, R20, R3, 0x1c1f ;  /* 0x001c1f03143f7589 */ /* 0x0006e200000e0000 */
[----:B----4-:R-:W-:Y:S02]  /*aa30*/  SEL R33, R14, R25, P0 ;  /* 0x000000190e217207 */ /* 0x010fe40000000000 */
[----:B------:R-:W-:Y:S02]  /*aa40*/  F2FP.BF16.F32.PACK_AB R6, R47, R46 ;  /* 0x0000002e2f06723e */ /* 0x000fe400000010ff */
[----:B------:R-:W-:-:S02]  /*aa50*/  F2FP.BF16.F32.PACK_AB R7, R39, R38 ;  /* 0x000000262707723e */ /* 0x000fc400000010ff */
[----:B-1----:R-:W-:Y:S02]  /*aa60*/  SEL R32, R28, R29, P0 ;  /* 0x0000001d1c207207 */ /* 0x002fe40000000000 */
[----:B------:R-:W-:Y:S01]  /*aa70*/  SEL R28, R29, R28, P0 ;  /* 0x0000001c1d1c7207 */ /* 0x000fe20000000000 */
[----:B------:R-:W-:Y:S01]  /*aa80*/  STSM.16.M88.4 [R67], R4 ;  /* 0x0000000443007844 */ /* 0x000fe20000000200 */
[----:B------:R-:W-:Y:S02]  /*aa90*/  SEL R29, R25, R14, P0 ;  /* 0x0000000e191d7207 */ /* 0x000fe40000000000 */
[----:B0-----:R-:W-:Y:S02]  /*aaa0*/  SEL R59, R8, R13, P0 ;  /* 0x0000000d083b7207 */ /* 0x001fe40000000000 */
[----:B------:R-:W-:Y:S02]  /*aab0*/  SEL R61, R13, R8, P0 ;  /* 0x000000080d3d7207 */ /* 0x000fe40000000000 */
[----:B------:R-:W-:-:S02]  /*aac0*/  F2FP.BF16.F32.PACK_AB R8, R51, R50 ;  /* 0x000000323308723e */ /* 0x000fc400000010ff */
[----:B------:R-:W-:Y:S02]  /*aad0*/  F2FP.BF16.F32.PACK_AB R9, R37, R36 ;  /* 0x000000242509723e */ /* 0x000fe400000010ff */
[----:B--2---:R-:W-:Y:S02]  /*aae0*/  SEL R21, R24, R27, P0 ;  /* 0x0000001b18157207 */ /* 0x004fe40000000000 */
[----:B---3--:R-:W-:Y:S02]  /*aaf0*/  SEL R3, R27, R24, P0 ;  /* 0x000000181b037207 */ /* 0x008fe40000000000 */
[----:B------:R-:W-:Y:S02]  /*ab00*/  SEL R20, R26, R63, P0 ;  /* 0x0000003f1a147207 */ /* 0x000fe40000000000 */
[----:B------:R-:W-:Y:S01]  /*ab10*/  SEL R2, R63, R26, P0 ;  /* 0x0000001a3f027207 */ /* 0x000fe20000000000 */
[----:B------:R-:W-:Y:S01]  /*ab20*/  IMAD.U32 R63, RZ, RZ, UR9 ;  /* 0x00000009ff3f7e24 */ /* 0x000fe2000f8e00ff */
[----:B------:R-:W-:Y:S01]  /*ab30*/  F2FP.BF16.F32.PACK_AB R10, R55, R54 ;  /* 0x00000036370a723e */ /* 0x000fe200000010ff */
[----:B------:R-:W-:Y:S01]  /*ab40*/  ULDC.64 UR8, c[0x0][0xc08] ;  /* 0x0003020000087ab9 */ /* 0x000fe20000000a00 */
[----:B------:R-:W-:-:S02]  /*ab50*/  F2FP.BF16.F32.PACK_AB R11, R35, R34 ;  /* 0x00000022230b723e */ /* 0x000fc400000010ff */
[----:B------:R-:W-:Y:S02]  /*ab60*/  F2FP.BF16.F32.PACK_AB R12, R49, R48 ;  /* 0x00000030310c723e */ /* 0x000fe400000010ff */
        /* <DEDUP_REMOVED lines=12> */
[----:B------:R-:W-:-:S07]  /*ac30*/  ISETP.NE.AND.EX P0, PT, RZ, UR11, PT, P0 ;  /* 0x0000000bff007c0c */ /* 0x000fce000bf05300 */
[----:B0-----:R-:W0:Y:S06]  /*ac40*/  LDC R65, c[0x0][0xbe8] ;  /* 0x0002fa00ff417b82 */ /* 0x001e2c0000000800 */
[----:B------:R-:W2:Y:S01]  /*ac50*/  @P0 LDG.E R64, desc[UR54][R62.64] ;  /* 0x000000363e400981 */ /* 0x000ea2000c1e1900 */
[----:B------:R-:W-:Y:S01]  /*ac60*/  UISETP.NE.U32.AND UP0, UPT, UR8, URZ, UPT ;  /* 0x0000003f0800728c */ /* 0x000fe2000bf05070 */
[----:B------:R-:W-:-:S03]  /*ac70*/  ULDC UR4, c[0x0][0xa88] ;  /* 0x0002a20000047ab9 */ /* 0x000fc60000000800 */
[----:B------:R-:W-:Y:S01]  /*ac80*/  UISETP.NE.AND.EX UP0, UPT, UR9, URZ, UPT, UP0 ;  /* 0x0000003f0900728c */ /* 0x000fe2000bf05300 */
[----:B------:R-:W-:Y:S01]  /*ac90*/  IMAD.U32 R30, RZ, RZ, UR4 ;  /* 0x00000004ff1e7e24 */ /* 0x000fe2000f8e00ff */
[----:B------:R-:W-:-:S04]  /*aca0*/  UMOV UR16, 0x9b8 ;  /* 0x000009b800107882 */ /* 0x000fc80000000000 */
[----:B------:R-:W-:Y:S02]  /*acb0*/  PLOP3.LUT P4, PT, PT, PT, UP0, 0x80, 0x0 ;  /* 0x000000000000781c */ /* 0x000fe40003f8f008 */
[----:B0-----:R-:W-:-:S03]  /*acc0*/  ISETP.NE.AND P1, PT, R65, 0x1, PT ;  /* 0x000000014100780c */ /* 0x001fc60003f25270 */
[----:B------:R-:W-:-:S04]  /*acd0*/  @UP0 ULEA UR8, UP1, UR36, UR8, 0x2 ;  /* 0x0000000824080291 */ /* 0x000fc8000f82103f */
[----:B------:R-:W-:-:S06]  /*ace0*/  @UP0 ULEA.HI.X UR9, UR36, UR9, UR37, 0x2, UP1 ;  /* 0x0000000924090291 */ /* 0x000fcc00088f1425 */
[----:B------:R-:W0:Y:S01]  /*acf0*/  @P1 LDC R6, c[0x0][0xbec] ;  /* 0x0002fb00ff061b82 */ /* 0x000e220000000800 */
[----:B------:R-:W-:Y:S01]  /*ad00*/  UISETP.GT.AND UP1, UPT, UR46, 0x1, UPT ;  /* 0x000000012e00788c */ /* 0x000fe2000bf24270 */
[----:B------:R-:W-:-:S06]  /*ad10*/  IMAD.U32 R4, RZ, RZ, UR8 ;  /* 0x00000008ff047e24 */ /* 0x000fcc000f8e00ff */
[----:B------:R-:W1:Y:S01]  /*ad20*/  @P1 LDC R9, c[0x0][0xbf0] ;  /* 0x0002fc00ff091b82 */ /* 0x000e620000000800 */
[----:B------:R-:W-:Y:S01]  /*ad30*/  USEL UR16, UR16, 0x978, UP1 ;  /* 0x0000097810107887 */ /* 0x000fe20008800000 */
[----:B------:R-:W-:Y:S01]  /*ad40*/  IMAD.U32 R5, RZ, RZ, UR9 ;  /* 0x00000009ff057e24 */ /* 0x000fe2000f8e00ff */
[----:B------:R-:W-:Y:S01]  /*ad50*/  UISETP.NE.U32.AND UP0, UPT, UR10, URZ, UPT ;  /* 0x0000003f0a00728c */ /* 0x000fe2000bf05070 */
[----:B------:R-:W-:Y:S01]  /*ad60*/  VIADD R11, R17, UR40 ;  /* 0x00000028110b7c36 */ /* 0x000fe20008000000 */
        /* <DEDUP_REMOVED lines=50> */
.L_x_12762:
        /* <DEDUP_REMOVED lines=50> */
[----:B------:R-:W-:Y:S02]  /*b3b0*/  IMAD.X R25, RZ, RZ, R43, P0 ;  /* 0x000000ffff197224 */ /* 0x000fe400000e062b */
[----:B------:R-:W-:-:S04]  /*b3c0*/  SHF.R.U64 R2, R2, 0x3, RZ ;  /* 0x0000000302027819 */ /* 0x000fc800000012ff */
[----:B------:R-:W-:Y:S02]  /*b3d0*/  LOP3.LUT R24, R2, R3, RZ, 0x3c, !PT ;  /* 0x0000000302187212 */ /* 0x000fe400078e3cff */
[----:B------:R-:W0:Y:S01]  /*b3e0*/  @P1 LDC R3, c[0x0][0xbf0] ;  /* 0x0002fc00ff031b82 */ /* 0x000e220000000800 */
[----:B------:R-:W-:Y:S02]  /*b3f0*/  UIMAD.WIDE.U32 UR8, UR4, UR10, URZ ;  /* 0x0000000a040872a5 */ /* 0x000fe4000f8e003f */
[----:B------:R-:W-:Y:S01]  /*b400*/  UIMAD UR7, UR4, UR11, UR7 ;  /* 0x0000000b040772a4 */ /* 0x000fe2000f8e0207 */
[----:B------:R-:W-:Y:S01]  /*b410*/  IMAD R2, R18, 0x30, R62 ;  /* 0x0000003012027824 */ /* 0x000fe200078e023e */
[----:B------:R-:W5:Y:S01]  /*b420*/  LD.E.128 R24, desc[UR54][R24.64] ;  /* 0x0000003618187980 */ /* 0x000f62000c101d00 */
[----:B------:R-:W-:Y:S01]  /*b430*/  ULDC.64 UR10, c[0x0][0xae8] ;  /* 0x0002ba00000a7ab9 */ /* 0x000fe20000000a00 */
[----:B------:R-:W-:Y:S01]  /*b440*/  UIADD3 UR9, UR9, UR7, URZ ;  /* 0x0000000709097290 */ /* 0x000fe2000fffe03f */
[----:B------:R-:W-:Y:S01]  /*b450*/  VIADD R29, R2, UR40 ;  /* 0x00000028021d7c36 */ /* 0x000fe20008000000 */
[----:B------:R-:W-:Y:S01]  /*b460*/  USHF.R.S32.HI UR4, URZ, 0x1f, UR36 ;  /* 0x0000001f3f047899 */ /* 0x000fe20008011424 */
[----:B------:R-:W-:Y:S01]  /*b470*/  @!PT LDS RZ, [RZ] ;  /* 0x00000000fffff984 */ /* 0x000fe20000000800 */
[----:B------:R-:W-:Y:S01]  /*b480*/  @!PT LDS RZ, [RZ] ;  /* 0x00000000fffff984 */ /* 0x000fe20000000800 */
[----:B------:R-:W-:Y:S01]  /*b490*/  @!PT LDS RZ, [RZ] ;  /* 0x00000000fffff984 */ /* 0x000fe20000000800 */
[----:B------:R-:W-:Y:S01]  /*b4a0*/  @!PT LDS RZ, [RZ] ;  /* 0x00000000fffff984 */ /* 0x000fe20000000800 */
[----:B------:R1:W-:Y:S06]  /*b4b0*/  MEMBAR.ALL.CTA ;  /* 0x0000000000007992 */ /* 0x0003ec0000008000 */
[----:B-1----:R-:W1:Y:S01]  /*b4c0*/  FENCE.VIEW.ASYNC.S ;  /* 0x00000000000073c6 */ /* 0x002e620000000000 */
[----:B------:R-:W-:Y:S01]  /*b4d0*/  UIMAD.WIDE.U32 UR8, UR39, UR10, UR8 ;  /* 0x0000000a270872a5 */ /* 0x000fe2000f8e0008 */
[----:B------:R-:W-:-:S03]  /*b4e0*/  @P1 IMAD.HI.U32 R2, R29, R20, RZ ;  /* 0x000000141d021227 */ /* 0x000fc600078e00ff */
[----:B------:R-:W-:Y:S01]  /*b4f0*/  UIMAD UR9, UR39, UR11, UR9 ;  /* 0x0000000b270972a4 */ /* 0x000fe2000f8e0209 */
[----:B------:R-:W-:Y:S02]  /*b500*/  IMAD.MOV.U32 R21, RZ, RZ, R29 ;  /* 0x000000ffff157224 */ /* 0x000fe400078e001d */
[----:B------:R-:W-:Y:S01]  /*b510*/  ULDC.64 UR10, c[0x0][0xaf0] ;  /* 0x0002bc00000a7ab9 */ /* 0x000fe20000000a00 */
[----:B------:R-:W-:Y:S01]  /*b520*/  VIADD R0, R0, 0x13220 ;  /* 0x0001322000007836 */ /* 0x000fe20000000000 */
[----:B------:R-:W-:-:S04]  /*b530*/  UIMAD UR4, UR4, UR10, URZ ;  /* 0x0000000a040472a4 */ /* 0x000fc8000f8e023f */
[----:B------:R-:W-:Y:S01]  /*b540*/  UIMAD UR4, UR36, UR11, UR4 ;  /* 0x0000000b240472a4 */ /* 0x000fe2000f8e0204 */
[----:B0-----:R-:W-:Y:S01]  /*b550*/  @P1 SHF.R.U32.HI R21, RZ, R3, R2 ;  /* 0x00000003ff151219 */ /* 0x001fe20000011602 */
[----:B------:R-:W-:Y:S01]  /*b560*/  UIMAD.WIDE.U32 UR36, UR36, UR10, UR8 ;  /* 0x0000000a242472a5 */ /* 0x000fe2000f8e0008 */
[----:B------:R-:W-:Y:S02]  /*b570*/  PRMT R0, RZ, 0x654, R0 ;  /* 0x00000654ff007816 */ /* 0x000fe40000000000 */
[--C-:B------:R-:W-:Y:S01]  /*b580*/  SHF.R.S32.HI R20, RZ, 0x1f, R21.reuse ;  /* 0x0000001fff147819 */ /* 0x100fe20000011415 */
[----:B------:R-:W-:Y:S01]  /*b590*/  UIADD3 UR4, UR37, UR4, URZ ;  /* 0x0000000425047290 */ /* 0x000fe2000fffe03f */
[----:B------:R-:W-:Y:S01]  /*b5a0*/  IMAD.MOV R28, RZ, RZ, -R21 ;  /* 0x000000ffff1c7224 */ /* 0x000fe200078e0a15 */
[----:B------:R-:W-:Y:S01]  /*b5b0*/  ULDC.64 UR8, c[0x0][0xae0] ;  /* 0x0002b80000087ab9 */ /* 0x000fe20000000a00 */
[----:B------:R-:W-:Y:S01]  /*b5c0*/  IMAD.U32 R3, RZ, RZ, UR37 ;  /* 0x00000025ff037e24 */ /* 0x000fe2000f8e00ff */
[----:B-1----:R0:W-:Y:S01]  /*b5d0*/  SYNCS.ARRIVE.TRANS64.RED.A1T0 RZ, [R0+URZ], RZ ;  /* 0x000000ff00ff79a7 */ /* 0x0021e2000810043f */
[----:B------:R-:W-:-:S02]  /*b5e0*/  IMAD R20, R20, UR8, RZ ;  /* 0x0000000814147c24 */ /* 0x000fc4000f8e02ff */
[----:B------:R-:W-:Y:S02]  /*b5f0*/  IMAD R29, R65, R28, R29 ;  /* 0x0000001c411d7224 */ /* 0x000fe400078e021d */
[----:B------:R-:W-:Y:S02]  /*b600*/  IMAD.U32 R2, RZ, RZ, UR36 ;  /* 0x00000024ff027e24 */ /* 0x000fe4000f8e00ff */
[----:B------:R-:W-:Y:S01]  /*b610*/  IMAD.U32 R3, RZ, RZ, UR4 ;  /* 0x00000004ff037e24 */ /* 0x000fe2000f8e00ff */
[----:B------:R-:W-:Y:S01]  /*b620*/  ULDC UR4, c[0x0][0xac8] ;  /* 0x0002b20000047ab9 */ /* 0x000fe20000000800 */
        /* <DEDUP_REMOVED lines=9> */
[----:B------:R-:W-:Y:S01]  /*b6c0*/  VIADD R33, R62, UR40 ;  /* 0x000000283e217c36 */ /* 0x000fe20008000000 */
        /* <DEDUP_REMOVED lines=34> */
.L_x_12763:
        /* <DEDUP_REMOVED lines=15> */
[----:B------:R-:W-:Y:S01]  /*b9e0*/  BSSY B1, `(.L_x_12765) ;  /* 0x0000051000017945 */ /* 0x000fe20003800000 */
        /* <DEDUP_REMOVED lines=14> */
[----:B------:R-:W-:Y:S01]  /*bad0*/  VIADD R64, R16, 0x8 ;  /* 0x0000000810407836 */ /* 0x000fe20000000000 */
[----:B------:R-:W-:Y:S01]  /*bae0*/  SHF.R.S32.HI R66, RZ, 0x1f, R66 ;  /* 0x0000001fff427819 */ /* 0x000fe20000011442 */
[----:B------:R-:W-:Y:S01]  /*baf0*/  ULDC.64 UR10, c[0x0][0xb48] ;  /* 0x0002d200000a7ab9 */ /* 0x000fe20000000a00 */
[----:B------:R-:W-:Y:S01]  /*bb00*/  UIADD3 UR9, UR37, UR4, URZ ;  /* 0x0000000425097290 */ /* 0x000fe2000fffe03f */
[----:B-1----:R-:W-:-:S02]  /*bb10*/  @P1 SHF.R.U32.HI R7, RZ, R5, R4 ;  /* 0x00000005ff071219 */ /* 0x002fc40000011604 */
[----:B------:R-:W-:Y:S02]  /*bb20*/  UMOV UR8, UR36 ;  /* 0x0000002400087c82 */ /* 0x000fe40008000000 */
[----:B------:R-:W-:Y:S01]  /*bb30*/  UIMAD.WIDE.U32 UR8, UR41, UR10, UR8 ;  /* 0x0000000a290872a5 */ /* 0x000fe2000f8e0008 */
[--C-:B------:R-:W-:Y:S01]  /*bb40*/  IMAD.MOV R6, RZ, RZ, -R7.reuse ;  /* 0x000000ffff067224 */ /* 0x100fe200078e0a07 */
[----:B------:R-:W-:Y:S02]  /*bb50*/  SHF.R.S32.HI R4, RZ, 0x1f, R7 ;  /* 0x0000001fff047819 */ /* 0x000fe40000011407 */
[----:B------:R-:W-:Y:S01]  /*bb60*/  UIMAD UR41, UR41, UR11, UR9 ;  /* 0x0000000b292972a4 */ /* 0x000fe2000f8e0209 */
[----:B------:R-:W-:Y:S02]  /*bb70*/  IMAD R9, R65, R6, R11 ;  /* 0x0000000641097224 */ /* 0x000fe400078e020b */
[----:B------:R-:W-:Y:S01]  /*bb80*/  ULDC.64 UR10, c[0x0][0xb30] ;  /* 0x0002cc00000a7ab9 */ /* 0x000fe20000000a00 */
[----:B------:R-:W-:-:S02]  /*bb90*/  IMAD.U32 R5, RZ, RZ, UR9 ;  /* 0x00000009ff057e24 */ /* 0x000fc4000f8e00ff */
        /* <DEDUP_REMOVED lines=41> */
[----:B0-----:R-:W-:Y:S01]  /*be30*/  @!P3 LEA R4, P6, R157, R6, 0x2 ;  /* 0x000000069d04b211 */ /* 0x001fe200078c10ff */
        /* <DEDUP_REMOVED lines=11> */
.L_x_12766:
[----:B------:R-:W-:Y:S05]  /*bef0*/  BSYNC B1 ;  /* 0x0000000000017941 */ /* 0x000fea0003800000 */
.L_x_12765:
[----:B------:R-:W-:Y:S01]  /*bf00*/  ISETP.GE.AND P0, PT, R25, R30, PT ;  /* 0x0000001e1900720c */ /* 0x000fe20003f06270 */
[----:B--23--:R2:W3:Y:S04]  /*bf10*/  SHFL.IDX PT, R7, R24, 0x1, 0x1c1f ;  /* 0x003c1f0018077f89 */ /* 0x00c4e800000e0000 */
[----:B0-----:R2:W0:Y:S08]  /*bf20*/  SHFL.IDX PT, R6, R0, 0x1, 0x1c1f ;  /* 0x003c1f0000067f89 */ /* 0x00143000000e0000 */
[----:B--2---:R-:W-:Y:S05]  /*bf30*/  @P0 BRA `(.L_x_12764) ;  /* 0x0000000c00280947 */ /* 0x004fea0003800000 */
[----:B------:R-:W-:Y:S02]  /*bf40*/  ULDC UR4, c[0x0][0xac8] ;  /* 0x0002b20000047ab9 */ /* 0x000fe40000000800 */
[----:B------:R-:W-:Y:S02]  /*bf50*/  ISETP.GE.AND P1, PT, R16, UR4, PT ;  /* 0x0000000410007c0c */ /* 0x000fe4000bf26270 */
[----:B------:R-:W-:Y:S02]  /*bf60*/  ISETP.GE.AND P4, PT, R64, UR4, PT ;  /* 0x0000000440007c0c */ /* 0x000fe4000bf86270 */
[----:B------:R-:W-:Y:S02]  /*bf70*/  ISETP.GE.AND P5, PT, R62, UR4, PT ;  /* 0x000000043e007c0c */ /* 0x000fe4000bfa6270 */
[----:B------:R-:W-:Y:S02]  /*bf80*/  ISETP.GE.AND P3, PT, R56, UR4, PT ;  /* 0x0000000438007c0c */ /* 0x000fe4000bf66270 */
[----:B------:R-:W-:-:S05]  /*bf90*/  ISETP.GE.AND P2, PT, R157, UR4, PT ;  /* 0x000000049d007c0c */ /* 0x000fca000bf46270 */
[----:B0--3--:R-:W-:Y:S02]  /*bfa0*/  @!P1 IMAD.WIDE R4, R16, 0x4, R6 ;  /* 0x0000000410049825 */ /* 0x009fe400078e0206 */
[-C--:B------:R-:W-:Y:S02]  /*bfb0*/  @!P4 LEA R8, P0, R64, R6.reuse, 0x2 ;  /* 0x000000064008c211 */ /* 0x080fe400078010ff */
        /* <DEDUP_REMOVED lines=12> */
[-C--:B0-----:R-:W-:Y:S01]  /*c080*/  @!P1 LEA R4, P5, R156, R6.reuse, 0x2 ;  /* 0x000000069c049211 */ /* 0x081fe200078a10ff */
[----:B------:R2:W-:Y:S01]  /*c090*/  @!P3 ST.E.64 desc[UR54][R12.64], R34 ;  /* 0x000000220c00b985 */ /* 0x0005e2000c101b36 */
[----:B-1----:R-:W-:-:S02]  /*c0a0*/  @!P0 LEA R24, P6, R23, R6, 0x2 ;  /* 0x0000000617188211 */ /* 0x002fc400078c10ff */
        /* <DEDUP_REMOVED lines=11> */
.L_x_12761:
        /* <DEDUP_REMOVED lines=31> */
.L_x_12767:
        /* <DEDUP_REMOVED lines=56> */
.L_x_12769:
[----:B------:R-:W-:Y:S05]  /*c6d0*/  BSYNC B1 ;  /* 0x0000000000017941 */ /* 0x000fea0003800000 */
.L_x_12768:
[----:B------:R-:W-:-:S06]  /*c6e0*/  UISETP.GT.AND UP0, UPT, UR46, 0x1, UPT ;  /* 0x000000012e00788c */ /* 0x000fcc000bf04270 */
[----:B------:R-:W-:-:S13]  /*c6f0*/  PLOP3.LUT P0, PT, PT, PT, UP0, 0x80, 0x0 ;  /* 0x000000000000781c */ /* 0x000fda0003f0f008 */
[----:B------:R-:W-:Y:S05]  /*c700*/  @P0 BRA `(.L_x_12764) ;  /* 0x0000000400340947 */ /* 0x000fea0003800000 */
[----:B------:R-:W1:Y:S01]  /*c710*/  LDC R11, c[0x0][0xbe8] ;  /* 0x0002fa00ff0b7b82 */ /* 0x000e620000000800 */
[----:B------:R-:W-:Y:S01]  /*c720*/  SHF.R.S32.HI R6, RZ, 0x1f, R8 ;  /* 0x0000001fff067819 */ /* 0x000fe20000011408 */
[----:B------:R-:W-:Y:S01]  /*c730*/  ULDC.64 UR10, c[0x0][0xaa0] ;  /* 0x0002a800000a7ab9 */ /* 0x000fe20000000a00 */
[----:B------:R-:W-:Y:S01]  /*c740*/  SHF.R.S32.HI R13, RZ, 0x1f, R19 ;  /* 0x0000001fff0d7819 */ /* 0x000fe20000011413 */
[----:B------:R-:W-:Y:S01]  /*c750*/  UIMAD UR7, UR16, UR10, URZ ;  /* 0x0000000a100772a4 */ /* 0x000fe2000f8e023f */
[----:B------:R-:W-:Y:S01]  /*c760*/  LEA.HI R6, R6, R8, RZ, 0x3 ;  /* 0x0000000806067211 */ /* 0x000fe200078f18ff */
[----:B------:R-:W-:Y:S02]  /*c770*/  UIMAD.WIDE.U32 UR8, UR4, UR10, URZ ;  /* 0x0000000a040872a5 */ /* 0x000fe4000f8e003f */
[----:B------:R-:W-:Y:S01]  /*c780*/  UIMAD UR7, UR4, UR11, UR7 ;  /* 0x0000000b040772a4 */ /* 0x000fe2000f8e0207 */
[----:B------:R-:W-:Y:S02]  /*c790*/  SHF.R.S32.HI R6, RZ, 0x3, R6 ;  /* 0x00000003ff067819 */ /* 0x000fe40000011406 */
[----:B------:R-:W-:Y:S01]  /*c7a0*/  ULDC.64 UR10, c[0x0][0xae8] ;  /* 0x0002ba00000a7ab9 */ /* 0x000fe20000000a00 */
[----:B------:R-:W-:-:S02]  /*c7b0*/  UIADD3 UR9, UR9, UR7, URZ ;  /* 0x0000000709097290 */ /* 0x000fc4000fffe03f */
[----:B------:R-:W-:Y:S02]  /*c7c0*/  IMAD R2, R18, 0x30, R6 ;  /* 0x0000003012027824 */ /* 0x000fe400078e0206 */
[----:B------:R-:W-:Y:S01]  /*c7d0*/  UIMAD.WIDE.U32 UR8, UR39, UR10, UR8 ;  /* 0x0000000a270872a5 */ /* 0x000fe2000f8e0008 */
[----:B------:R-:W-:Y:S02]  /*c7e0*/  VIADD R30, R6, UR40 ;  /* 0x00000028061e7c36 */ /* 0x000fe40008000000 */
[----:B0-----:R-:W-:Y:S01]  /*c7f0*/  VIADD R4, R2, UR40 ;  /* 0x0000002802047c36 */ /* 0x001fe20008000000 */
        /* <DEDUP_REMOVED lines=62> */
.L_x_12764:
[----:B------:R-:W-:Y:S05]  /*cbe0*/  BSYNC B0 ;  /* 0x0000000000007941 */ /* 0x000fea0003800000 */
.L_x_12760:
[----:B------:R-:W-:Y:S02]  /*cbf0*/  ULDC UR4, c[0x0][0xc3c] ;  /* 0x00030f0000047ab9 */ /* 0x000fe40000000800 */
[----:B------:R-:W-:-:S13]  /*cc00*/  ISETP.GE.AND P0, PT, R31, UR4, PT ;  /* 0x000000041f007c0c */ /* 0x000fda000bf06270 */
[----:B------:R-:W-:Y:S05]  /*cc10*/  @!P0 BRA `(.L_x_12770) ;  /* 0xffffff4000a88947 */ /* 0x000fea000383ffff */
[----:B------:R-:W-:Y:S05]  /*cc20*/  EXIT ;  /* 0x000000000000794d */ /* 0x000fea0003800000 */
.L_x_12720:
        /* <DEDUP_REMOVED lines=13> */
[----:B------:R-:W1:Y:S02]  /*cd00*/  LDS.128 R24, [UR4+0x132d0] ;  /* 0x0132d004ff187984 */ /* 0x000e640008000c00 */
[----:B-1----:R-:W-:Y:S01]  /*cd10*/  R2UR UR43, R27 ;  /* 0x000000001b2b72ca */ /* 0x002fe200000e0000 */
[----:B------:R-:W-:Y:S06]  /*cd20*/  BAR.ARV 0x4, 0x200 ;  /* 0x0108000000007b1d */ /* 0x000fec0000002000 */
[----:B------:R-:W-:Y:S08]  /*cd30*/  BRA `(.L_x_12772) ;  /* 0x0000000c00b87947 */ /* 0x000ff00003800000 */
.L_x_12771:
        /* <DEDUP_REMOVED lines=44> */
.L_x_12775:
        /* <DEDUP_REMOVED lines=39> */
.L_x_12773:
        /* <DEDUP_REMOVED lines=17> */
.L_x_12776:
        /* <DEDUP_REMOVED lines=61> */
.L_x_12777:
        /* <DEDUP_REMOVED lines=64> */
.L_x_12778:
[----:B------:R-:W-:-:S05]  /*db50*/  LOP3.LUT R25, RZ, R2, RZ, 0x33, !PT ;  /* 0x00000002ff197212 */ /* 0x000fca00078e33ff */
[----:B------:R-:W-:Y:S01]  /*db60*/  IMAD.IADD R25, R6, 0x1, R25 ;  /* 0x0000000106197824 */ /* 0x000fe200078e0219 */
[----:B------:R-:W-:Y:S06]  /*db70*/  BRA `(.L_x_12779) ;  /* 0x00000000000c7947 */ /* 0x000fec0003800000 */
.L_x_12774:
[----:B------:R-:W-:Y:S02]  /*db80*/  IMAD.MOV.U32 R24, RZ, RZ, R9 ;  /* 0x000000ffff187224 */ /* 0x000fe400078e0009 */
[----:B------:R-:W-:Y:S02]  /*db90*/  IMAD.MOV.U32 R25, RZ, RZ, RZ ;  /* 0x000000ffff197224 */ /* 0x000fe400078e00ff */
[----:B------:R-:W-:-:S07]  /*dba0*/  IMAD.MOV.U32 R26, RZ, RZ, RZ ;  /* 0x000000ffff1a7224 */ /* 0x000fce00078e00ff */
.L_x_12779:
[----:B------:R-:W-:Y:S01]  /*dbb0*/  ISETP.NE.AND P0, PT, R0, RZ, PT ;  /* 0x000000ff0000720c */ /* 0x000fe20003f05270 */
[----:B------:R-:W-:-:S12]  /*dbc0*/  IMAD.U32 R27, RZ, RZ, UR43 ;  /* 0x0000002bff1b7e24 */ /* 0x000fd8000f8e00ff */
[----:B------:R-:W0:Y:S01]  /*dbd0*/  @!P0 S2R R3, SR_CgaCtaId ;  /* 0x0000000000038919 */ /* 0x000e220000008800 */
[----:B------:R-:W-:-:S04]  /*dbe0*/  @!P0 MOV R0, 0x400 ;  /* 0x0000040000008802 */ /* 0x000fc80000000f00 */
[----:B0-----:R-:W-:-:S05]  /*dbf0*/  @!P0 LEA R0, R3, R0, 0x18 ;  /* 0x0000000003008211 */ /* 0x001fca00078ec0ff */
[----:B------:R1:W-:Y:S01]  /*dc00*/  @!P0 STS.128 [R0+0x132d0], R24 ;  /* 0x0132d01800008388 */ /* 0x0003e20000000c00 */
[----:B------:R-:W-:Y:S06]  /*dc10*/  BAR.ARV 0x5, 0x200 ;  /* 0x0148000000007b1d */ /* 0x000fec0000002000 */
.L_x_12772:
[----:B------:R-:W-:Y:S01]  /*dc20*/  ULDC UR4, c[0x0][0xc3c] ;  /* 0x00030f0000047ab9 */ /* 0x000fe20000000800 */
[----:B------:R2:W-:Y:S01]  /*dc30*/  STL [R1+0xc], RZ ;  /* 0x00000cff01007387 */ /* 0x0005e20000100800 */
[----:B------:R-:W-:Y:S01]  /*dc40*/  UISETP.GE.AND UP0, UPT, UR43, UR4, UPT ;  /* 0x000000042b00728c */ /* 0x000fe2000bf06270 */
[----:B------:R-:W-:Y:S02]  /*dc50*/  IMAD.MOV.U32 R19, RZ, RZ, 0x1 ;  /* 0x00000001ff137424 */ /* 0x000fe400078e00ff */
[----:B------:R-:W-:-:S03]  /*dc60*/  IMAD.MOV.U32 R18, RZ, RZ, RZ ;  /* 0x000000ffff127224 */ /* 0x000fc600078e00ff */
[----:B------:R-:W-:-:S13]  /*dc70*/  PLOP3.LUT P0, PT, PT, PT, UP0, 0x80, 0x0 ;  /* 0x000000000000781c */ /* 0x000fda0003f0f008 */
[----:B--2---:R-:W-:Y:S05]  /*dc80*/  @P0 BRA `(.L_x_12780) ;  /* 0x0000004400280947 */ /* 0x004fea0003800000 */
[----:B------:R-:W2:Y:S01]  /*dc90*/  S2R R11, SR_TID.X ;  /* 0x00000000000b7919 */ /* 0x000ea20000002100 */
[----:B------:R-:W3:Y:S01]  /*dca0*/  S2UR UR5, SR_CgaCtaId ;  /* 0x00000000000579c3 */ /* 0x000ee20000008800 */
        /* <DEDUP_REMOVED lines=8> */
[----:B---3--:R-:W-:-:S06]  /*dd30*/  ULEA UR4, UR5, UR4, 0x18 ;  /* 0x0000000405047291 */ /* 0x008fcc000f8ec03f */
[----:B------:R-:W-:Y:S01]  /*dd40*/  IMAD.U32 R16, RZ, RZ, UR4 ;  /* 0x00000004ff107e24 */ /* 0x000fe2000f8e00ff */
[C---:B--2---:R-:W-:Y:S01]  /*dd50*/  LOP3.LUT R10, R11.reuse, 0x7f, RZ, 0xc0, !PT ;  /* 0x0000007f0b0a7812 */ /* 0x044fe200078ec0ff */
[C---:B------:R-:W-:Y:S01]  /*dd60*/  IMAD.SHL.U32 R29, R11.reuse, 0x40, RZ ;  /* 0x000000400b1d7824 */ /* 0x040fe200078e00ff */
[----:B------:R-:W-:Y:S01]  /*dd70*/  SHF.R.U32.HI R3, RZ, 0x1, R11 ;  /* 0x00000001ff037819 */ /* 0x000fe2000001160b */
[----:B------:R-:W-:Y:S02]  /*dd80*/  IMAD.SHL.U32 R2, R11, 0x10, RZ ;  /* 0x000000100b027824 */ /* 0x000fe400078e00ff */
[----:B------:R-:W-:Y:S01]  /*dd90*/  IMAD.SHL.U32 R6, R10, 0x10, RZ ;  /* 0x000000100a067824 */ /* 0x000fe200078e00ff */
[----:B------:R-:W-:Y:S01]  /*dda0*/  LOP3.LUT R4, R29, 0x180, RZ, 0xc0, !PT ;  /* 0x000001801d047812 */ /* 0x000fe200078ec0ff */
[C---:B------:R-:W-:Y:S01]  /*ddb0*/  IMAD.SHL.U32 R8, R11.reuse, 0x2, RZ ;  /* 0x000000020b087824 */ /* 0x040fe200078e00ff */
[----:B------:R-:W-:Y:S01]  /*ddc0*/  LOP3.LUT R5, R2, 0x1b0, RZ, 0xc0, !PT ;  /* 0x000001b002057812 */ /* 0x000fe200078ec0ff */
[----:B01----:R-:W-:Y:S01]  /*ddd0*/  IMAD.SHL.U32 R0, R11, 0x20, RZ ;  /* 0x000000200b007824 */ /* 0x003fe200078e00ff */
        /* <DEDUP_REMOVED lines=19> */
.L_x_12848:
[----:B------:R-:W-:Y:S01]  /*df10*/  ULDC.64 UR4, c[0x0][0xc88] ;  /* 0x0003220000047ab9 */ /* 0x000fe20000000a00 */
[----:B------:R-:W-:Y:S01]  /*df20*/  ULDC.64 UR6, c[0x0][0xa08] ;  /* 0x0002820000067ab9 */ /* 0x000fe20000000a00 */
[----:B------:R-:W-:-:S06]  /*df30*/  UIMAD.WIDE UR4, UR43, 0x4, UR4 ;  /* 0x000000042b0478a5 */ /* 0x000fcc000f8e0204 */
[----:B------:R-:W-:Y:S02]  /*df40*/  IMAD.U32 R2, RZ, RZ, UR4 ;  /* 0x00000004ff027e24 */ /* 0x000fe4000f8e00ff */
[----:B0-----:R-:W-:Y:S01]  /*df50*/  IMAD.U32 R3, RZ, RZ, UR5 ;  /* 0x00000005ff037e24 */ /* 0x001fe2000f8e00ff */
[----:B------:R-:W-:-:S04]  /*df60*/  ULDC.64 UR4, c[0x0][0xa28] ;  /* 0x00028a0000047ab9 */ /* 0x000fc80000000a00 */
[----:B--2---:R-:W2:Y:S01]  /*df70*/  LDG.E R2, desc[UR54][R2.64] ;  /* 0x0000003602027981 */ /* 0x004ea2000c1e1900 */
[----:B------:R-:W-:-:S04]  /*df80*/  UISETP.NE.U32.AND UP0, UPT, UR4, URZ, UPT ;  /* 0x0000003f0400728c */ /* 0x000fc8000bf05070 */
[----:B------:R-:W-:-:S06]  /*df90*/  UISETP.NE.AND.EX UP0, UPT, UR5, URZ, UPT, UP0 ;  /* 0x0000003f0500728c */ /* 0x000fcc000bf05300 */
[----:B------:R-:W-:Y:S01]  /*dfa0*/  PLOP3.LUT P2, PT, PT, PT, UP0, 0x80, 0x0 ;  /* 0x000000000000781c */ /* 0x000fe20003f4f008 */
[----:B-1----:R-:W0:Y:S01]  /*dfb0*/  LDC R10, c[0x0][0x288] ;  /* 0x0000a200ff0a7b82 */ /* 0x002e220000000800 */
        /* <DEDUP_REMOVED lines=19> */
[----:B-1----:R-:W-:Y:S02]  /*e0f0*/  IMAD.U32 R2, RZ, RZ, UR4 ;  /* 0x00000004ff027e24 */ /* 0x002fe4000f8e00ff */
[----:B------:R-:W-:Y:S01]  /*e100*/  IMAD.U32 R3, RZ, RZ, UR5 ;  /* 0x00000005ff037e24 */ /* 0x000fe2000f8e00ff */
[----:B------:R-:W-:Y:S01]  /*e110*/  ULDC.64 UR4, c[0x0][0xa18] ;  /* 0x0002860000047ab9 */ /* 0x000fe20000000a00 */
[----:B------:R-:W-:Y:S01]  /*e120*/  IMAD.U32 R5, RZ, RZ, UR7 ;  /* 0x00000007ff057e24 */ /* 0x000fe2000f8e00ff */
[----:B------:R-:W-:Y:S02]  /*e130*/  UISETP.NE.U32.AND UP0, UPT, UR4, URZ, UPT ;  /* 0x0000003f0400728c */ /* 0x000fe4000bf05070 */
[----:B------:R-:W5:Y:S02]  /*e140*/  @P1 LDG.E R9, desc[UR54][R2.64] ;  /* 0x0000003602091981 */ /* 0x000f64000c1e1900 */
[----:B------:R-:W-:-:S02]  /*e150*/  UISETP.NE.AND.EX UP0, UPT, UR5, URZ, UPT, UP0 ;  /* 0x0000003f0500728c */ /* 0x000fc4000bf05300 */
[----:B----4-:R-:W5:Y:S04]  /*e160*/  @P0 LDG.E R0, desc[UR54][R4.64] ;  /* 0x0000003604000981 */ /* 0x010f68000c1e1900 */
[----:B------:R-:W-:-:S05]  /*e170*/  PLOP3.LUT P3, PT, PT, PT, UP0, 0x80, 0x0 ;  /* 0x000000000000781c */ /* 0x000fca0003f6f008 */
[----:B------:R-:W-:-:S04]  /*e180*/  @UP0 UIADD3 UR4, UP1, UR47, UR4, URZ ;  /* 0x000000042f040290 */ /* 0x000fc8000ff3e03f */
[----:B------:R-:W-:Y:S02]  /*e190*/  @UP0 UIADD3.X UR5, UR48, UR5, URZ, UP1, !UPT ;  /* 0x0000000530050290 */ /* 0x000fe40008ffe43f */
[----:B------:R-:W-:-:S04]  /*e1a0*/  IMAD.U32 R6, RZ, RZ, UR4 ;  /* 0x00000004ff067e24 */ /* 0x000fc8000f8e00ff */
[----:B------:R-:W-:-:S05]  /*e1b0*/  IMAD.U32 R7, RZ, RZ, UR5 ;  /* 0x00000005ff077e24 */ /* 0x000fca000f8e00ff */
[----:B0--3--:R0:W3:Y:S01]  /*e1c0*/  @P3 LDG.E R10, desc[UR54][R6.64] ;  /* 0x00000036060a3981 */ /* 0x0090e2000c1e1900 */
[----:B------:R-:W-:Y:S01]  /*e1d0*/  UMOV UR4, URZ ;  /* 0x0000003f00047c82 */ /* 0x000fe20008000000 */
[----:B0-----:R-:W0:Y:S01]  /*e1e0*/  LDC.64 R6, c[0x0][0x418] ;  /* 0x00010600ff067b82 */ /* 0x001e220000000a00 */
[----:B--2---:R-:W-:Y:S02]  /*e1f0*/  @P2 R2UR UR4, R8 ;  /* 0x00000000080422ca */ /* 0x004fe400000e0000 */
[----:B0-----:R-:W-:Y:S01]  /*e200*/  ISETP.NE.U32.AND P2, PT, R6, RZ, PT ;  /* 0x000000ff0600720c */ /* 0x001fe20003f45070 */
[----:B---3--:R0:W-:Y:S01]  /*e210*/  STL [R1], R10 ;  /* 0x0000000a01007387 */ /* 0x0081e20000100800 */
[----:B------:R-:W-:Y:S11]  /*e220*/  @P3 BRA `(.L_x_12781) ;  /* 0x0000000000143947 */ /* 0x000ff60003800000 */
[----:B------:R-:W-:Y:S05]  /*e230*/  @!P1 BRA `(.L_x_12781) ;  /* 0x0000000000109947 */ /* 0x000fea0003800000 */
[----:B------:R-:W0:Y:S04]  /*e240*/  LDG.E R11, desc[UR54][R2.64] ;  /* 0x00000036020b7981 */ /* 0x000e28000c1e1900 */
[----:B------:R-:W0:Y:S02]  /*e250*/  LDG.E R6, desc[UR54][R2.64+0x4] ;  /* 0x0000043602067981 */ /* 0x000e24000c1e1900 */
[----:B0-----:R-:W-:-:S05]  /*e260*/  IMAD.IADD R10, R6, 0x1, -R11 ;  /* 0x00000001060a7824 */ /* 0x001fca00078e0a0b */
[----:B------:R1:W-:Y:S02]  /*e270*/  STL [R1], R10 ;  /* 0x0000000a01007387 */ /* 0x0003e40000100800 */
.L_x_12781:
        /* <DEDUP_REMOVED lines=12> */
[C---:B------:R-:W-:Y:S02]  /*e340*/  LOP3.LUT R2, R26.reuse, 0xff000000, RZ, 0xc0, !PT ;  /* 0xff0000001a027812 */ /* 0x040fe400078ec0ff */
        /* <DEDUP_REMOVED lines=14> */
.L_x_12782:
[----:B------:R-:W-:Y:S05]  /*e430*/  @!P0 BRA `(.L_x_12783) ;  /* 0x00000000000c8947 */ /* 0x000fea0003800000 */
[----:B------:R-:W2:Y:S04]  /*e440*/  LDG.E R3, desc[UR54][R4.64] ;  /* 0x0000003604037981 */ /* 0x000ea8000c1e1900 */
[----:B------:R-:W2:Y:S02]  /*e450*/  LDG.E R2, desc[UR54][R4.64+0x4] ;  /* 0x0000043604027981 */ /* 0x000ea4000c1e1900 */
[----:B--2---:R-:W-:-:S07]  /*e460*/  IMAD.IADD R2, R2, 0x1, -R3 ;  /* 0x0000000102027824 */ /* 0x004fce00078e0a03 */
.L_x_12783:
[----:B--2---:R-:W2:Y:S01]  /*e470*/  LDC R3, c[0x0][0x448] ;  /* 0x00011200ff037b82 */ /* 0x004ea20000000800 */
[----:B------:R-:W-:Y:S02]  /*e480*/  LOP3.LUT R23, R0, 0xff, RZ, 0xc0, !PT ;  /* 0x000000ff00177812 */ /* 0x000fe400078ec0ff */
[----:B--2---:R-:W-:Y:S01]  /*e490*/  ISETP.NE.AND P0, PT, R3, 0x1, PT ;  /* 0x000000010300780c */ /* 0x004fe20003f05270 */
[----:B------:R-:W-:-:S04]  /*e4a0*/  IMAD R3, R25, 0xc0, RZ ;  /* 0x000000c019037824 */ /* 0x000fc800078e02ff */
[----:B------:R-:W-:-:S08]  /*e4b0*/  VIADD R3, R3, 0xbf ;  /* 0x000000bf03037836 */ /* 0x000fd00000000000 */
[----:B------:R-:W2:Y:S08]  /*e4c0*/  @P0 LDC R4, c[0x0][0x44c] ;  /* 0x00011300ff040b82 */ /* 0x000eb00000000800 */
[----:B------:R-:W3:Y:S01]  /*e4d0*/  @P0 LDC R5, c[0x0][0x450] ;  /* 0x00011400ff050b82 */ /* 0x000ee20000000800 */
[----:B--2---:R-:W-:-:S05]  /*e4e0*/  @P0 IMAD.HI.U32 R4, R3, R4, RZ ;  /* 0x0000000403040227 */ /* 0x004fca00078e00ff */
[----:B---3--:R-:W-:Y:S01]  /*e4f0*/  @P0 SHF.R.U32.HI R3, RZ, R5, R4 ;  /* 0x00000005ff030219 */ /* 0x008fe20000011604 */
[----:B-----5:R-:W-:-:S04]  /*e500*/  VIADD R4, R2, -UR4 ;  /* 0x8000000402047c36 */ /* 0x020fc80008000000 */
[C---:B------:R-:W-:Y:S01]  /*e510*/  VIADD R2, R4.reuse, 0x9f ;  /* 0x0000009f04027836 */ /* 0x040fe20000000000 */
[----:B------:R-:W-:-:S03]  /*e520*/  IADD3 R4, R4, 0xa0, -R10 ;  /* 0x000000a004047810 */ /* 0x000fc60007ffe80a */
[----:B------:R-:W-:-:S04]  /*e530*/  IMAD.HI R2, R2, 0x66666667, RZ ;  /* 0x6666666702027827 */ /* 0x000fc800078e02ff */
[----:B------:R-:W-:-:S04]  /*e540*/  IMAD.IADD R3, R4, 0x1, R3 ;  /* 0x0000000104037824 */ /* 0x000fc800078e0203 */
[----:B------:R-:W-:Y:S01]  /*e550*/  IMAD.HI R4, R3, 0x66666667, RZ ;  /* 0x6666666703047827 */ /* 0x000fe200078e02ff */
[----:B------:R-:W-:-:S04]  /*e560*/  SHF.R.U32.HI R3, RZ, 0x1f, R2 ;  /* 0x0000001fff037819 */ /* 0x000fc80000011602 */
[----:B------:R-:W-:Y:S02]  /*e570*/  SHF.R.U32.HI R5, RZ, 0x1f, R4 ;  /* 0x0000001fff057819 */ /* 0x000fe40000011604 */
[----:B------:R-:W-:Y:S02]  /*e580*/  LEA.HI.SX32 R3, R2, R3, 0x1a ;  /* 0x0000000302037211 */ /* 0x000fe400078fd2ff */
[----:B------:R-:W-:Y:S02]  /*e590*/  LEA.HI.SX32 R4, R4, R5, 0x1a ;  /* 0x0000000504047211 */ /* 0x000fe400078fd2ff */
[----:B------:R-:W-:Y:S01]  /*e5a0*/  SHF.R.U32.HI R5, RZ, 0x10, R0 ;  /* 0x00000010ff057819 */ /* 0x000fe20000011600 */
[----:B------:R-:W-:Y:S01]  /*e5b0*/  IMAD.MOV.U32 R0, RZ, RZ, RZ ;  /* 0x000000ffff007224 */ /* 0x000fe200078e00ff */
[----:B------:R-:W-:Y:S02]  /*e5c0*/  VIMNMX R4, R3, R4, PT ;  /* 0x0000000403047248 */ /* 0x000fe40003fe0100 */
[----:B------:R-:W-:-:S02]  /*e5d0*/  ISETP.NE.AND P0, PT, R5, RZ, PT ;  /* 0x000000ff0500720c */ /* 0x000fc40003f05270 */
[----:B------:R-:W-:-:S11]  /*e5e0*/  ISETP.GE.AND P1, PT, R4, 0x1, PT ;  /* 0x000000010400780c */ /* 0x000fd60003f26270 */
[----:B------:R-:W2:Y:S02]  /*e5f0*/  @!P0 LDC R5, c[0x0][0x9f0] ;  /* 0x00027c00ff058b82 */ /* 0x000ea40000000800 */
[----:B------:R-:W-:Y:S05]  /*e600*/  @!P1 BRA `(.L_x_12784) ;  /* 0x0000000000689947 */ /* 0x000fea0003800000 */
[-C--:B--2---:R-:W-:Y:S01]  /*e610*/  IABS R0, R5.reuse ;  /* 0x0000000500007213 */ /* 0x084fe20000000000 */
[----:B------:R-:W-:Y:S01]  /*e620*/  IMAD.MOV.U32 R2, RZ, RZ, RZ ;  /* 0x000000ffff027224 */ /* 0x000fe200078e00ff */
[----:B------:R-:W-:Y:S02]  /*e630*/  IABS R8, R5 ;  /* 0x0000000500087213 */ /* 0x000fe40000000000 */
[----:B------:R-:W2:Y:S08]  /*e640*/  I2F.RP R6, R0 ;  /* 0x0000000000067306 */ /* 0x000eb00000209400 */
[----:B--2---:R-:W2:Y:S02]  /*e650*/  MUFU.RCP R6, R6 ;  /* 0x0000000600067308 */ /* 0x004ea40000001000 */
[----:B--2---:R-:W-:-:S06]  /*e660*/  VIADD R3, R6, 0xffffffe ;  /* 0x0ffffffe06037836 */ /* 0x004fcc0000000000 */
[----:B------:R-:W2:Y:S02]  /*e670*/  F2I.FTZ.U32.TRUNC.NTZ R3, R3 ;  /* 0x0000000300037305 */ /* 0x000ea4000021f000 */
[----:B--2---:R-:W-:-:S04]  /*e680*/  IMAD.MOV R7, RZ, RZ, -R3 ;  /* 0x000000ffff077224 */ /* 0x004fc800078e0a03 */
[----:B------:R-:W-:-:S04]  /*e690*/  IMAD R7, R7, R0, RZ ;  /* 0x0000000007077224 */ /* 0x000fc800078e02ff */
[----:B------:R-:W-:Y:S01]  /*e6a0*/  IMAD.HI.U32 R7, R3, R7, R2 ;  /* 0x0000000703077227 */ /* 0x000fe200078e0002 */
[----:B------:R-:W-:-:S03]  /*e6b0*/  IADD3 R2, R5, -0x1, R4 ;  /* 0xffffffff05027810 */ /* 0x000fc60007ffe004 */
[----:B------:R-:W-:Y:S01]  /*e6c0*/  IMAD.MOV R3, RZ, RZ, -R8 ;  /* 0x000000ffff037224 */ /* 0x000fe200078e0a08 */
        /* <DEDUP_REMOVED lines=14> */
.L_x_12784:
[-C--:B------:R-:W-:Y:S01]  /*e7b0*/  IMAD R23, R23, R0.reuse, RZ ;  /* 0x0000000017177224 */ /* 0x080fe200078e02ff */
[----:B------:R-:W-:Y:S04]  /*e7c0*/  BSSY B7, `(.L_x_12785) ;  /* 0x000029a000077945 */ /* 0x000fe80003800000 */
[----:B------:R-:W-:-:S04]  /*e7d0*/  VIADDMNMX R2, R23, R0, R4, PT ;  /* 0x0000000017027246 */ /* 0x000fc80003800104 */
[----:B------:R-:W-:Y:S01]  /*e7e0*/  ISETP.GT.AND P0, PT, R2, R23, PT ;  /* 0x000000170200720c */ /* 0x000fe20003f04270 */
[----:B------:R3:W-:-:S12]  /*e7f0*/  STL [R1+0x4], R2 ;  /* 0x0000040201007387 */ /* 0x0007d80000100800 */
[----:B---3--:R-:W-:Y:S05]  /*e800*/  @P0 BRA `(.L_x_12786) ;  /* 0x0000000000440947 */ /* 0x008fea0003800000 */
[----:B------:R-:W3:Y:S02]  /*e810*/  S2R R2, SR_TID.X ;  /* 0x0000000000027919 */ /* 0x000ee40000002100 */
[----:B---3--:R-:W-:-:S04]  /*e820*/  LOP3.LUT R2, R2, 0x7f, RZ, 0xc0, !PT ;  /* 0x0000007f02027812 */ /* 0x008fc800078ec0ff */
[----:B------:R-:W-:-:S13]  /*e830*/  ISETP.NE.AND P0, PT, R2, RZ, PT ;  /* 0x000000ff0200720c */ /* 0x000fda0003f05270 */
[----:B------:R-:W-:Y:S05]  /*e840*/  @P0 BRA `(.L_x_12787) ;  /* 0x0000002800440947 */ /* 0x000fea0003800000 */
[----:B--2---:R-:W2:Y:S01]  /*e850*/  S2R R5, SR_LANEID ;  /* 0x0000000000057919 */ /* 0x004ea20000000000 */
        /* <DEDUP_REMOVED lines=10> */
[----:B---3--:R-:W-:Y:S01]  /*e900*/  IADD3 R24, R0, UR41, R7 ;  /* 0x0000002900187c10 */ /* 0x008fe2000fffe007 */
[----:B------:R-:W-:Y:S06]  /*e910*/  BRA `(.L_x_12787) ;  /* 0x0000002800107947 */ /* 0x000fec0003800000 */
.L_x_12786:
        /* <DEDUP_REMOVED lines=10> */
[----:B--2---:R-:W-:Y:S02]  /*e9c0*/  IMAD.U32 R5, RZ, RZ, UR7 ;  /* 0x00000007ff057e24 */ /* 0x004fe4000f8e00ff */
[----:B------:R-:W-:Y:S02]  /*e9d0*/  IMAD.U32 R6, RZ, RZ, UR8 ;  /* 0x00000008ff067e24 */ /* 0x000fe4000f8e00ff */
[----:B------:R-:W-:-:S02]  /*e9e0*/  IMAD.U32 R7, RZ, RZ, UR9 ;  /* 0x00000009ff077e24 */ /* 0x000fc4000f8e00ff */
[----:B01----:R-:W-:Y:S02]  /*e9f0*/  IMAD.U32 R10, RZ, RZ, UR4 ;  /* 0x00000004ff0a7e24 */ /* 0x003fe4000f8e00ff */
[----:B------:R-:W-:Y:S02]  /*ea00*/  IMAD.U32 R11, RZ, RZ, UR5 ;  /* 0x00000005ff0b7e24 */ /* 0x000fe4000f8e00ff */
[----:B------:R-:W-:Y:S02]  /*ea10*/  IMAD.MOV.U32 R8, RZ, RZ, 0x70 ;  /* 0x00000070ff087424 */ /* 0x000fe400078e00ff */
[----:B------:R-:W-:Y:S02]  /*ea20*/  IMAD.MOV.U32 R12, RZ, RZ, 0x1 ;  /* 0x00000001ff0c7424 */ /* 0x000fe400078e00ff */
[----:B------:R-:W-:-:S07]  /*ea30*/  IMAD.MOV.U32 R13, RZ, RZ, RZ ;  /* 0x000000ffff0d7224 */ /* 0x000fce00078e00ff */
[----:B------:R-:W-:-:S07]  /*ea40*/  LEPC R20, `(.L_x_12789) ;  /* 0x000000001014794e */ /* 0x000fce0000000000 */
[----:B---3--:R-:W-:Y:S05]  /*ea50*/  CALL.ABS.NOINC R2 ;  /* 0x0000000002007343 */ /* 0x008fea0003c00000 */
.L_x_12789:
[----:B------:R-:W-:Y:S05]  /*ea60*/  BSYNC B6 ;  /* 0x0000000000067941 */ /* 0x000fea0003800000 */
.L_x_12788:
        /* <DEDUP_REMOVED lines=21> */
.L_x_12791:
[----:B------:R-:W-:Y:S05]  /*ebc0*/  BSYNC B6 ;  /* 0x0000000000067941 */ /* 0x000fea0003800000 */
.L_x_12790:
        /* <DEDUP_REMOVED lines=20> */
.L_x_12793:
[----:B------:R-:W-:Y:S05]  /*ed10*/  BSYNC B6 ;  /* 0x0000000000067941 */ /* 0x000fea0003800000 */
.L_x_12792:
        /* <DEDUP_REMOVED lines=19> */
.L_x_12795:
[----:B------:R-:W-:Y:S05]  /*ee50*/  BSYNC B6 ;  /* 0x0000000000067941 */ /* 0x000fea0003800000 */
.L_x_12794:
        /* <DEDUP_REMOVED lines=10> */
[----:B------:R4:W5:Y:S02]  /*ef00*/  @P0 LDG.E R22, desc[UR54][R2.64] ;  /* 0x0000003602160981 */ /* 0x000964000c1e1900 */
[----:B----4-:R-:W4:Y:S01]  /*ef10*/  LDC.64 R2, c[0x0][0x418] ;  /* 0x00010600ff027b82 */ /* 0x010f220000000a00 */
[----:B---3--:R-:W-:-:S04]  /*ef20*/  SHF.R.U32.HI R20, RZ, 0x5, R17 ;  /* 0x00000005ff147819 */ /* 0x008fc80000011611 */
[----:B------:R-:W-:Y:S02]  /*ef30*/  LOP3.LUT R20, R20, 0x3, RZ, 0xc0, !PT ;  /* 0x0000000314147812 */ /* 0x000fe400078ec0ff */
[----:B----4-:R-:W-:Y:S01]  /*ef40*/  LOP3.LUT P0, RZ, R2, UR4, RZ, 0xfc, !PT ;  /* 0x0000000402ff7c12 */ /* 0x010fe2000f80fcff */
[----:B------:R-:W-:-:S03]  /*ef50*/  UMOV UR4, 0xffffffff ;  /* 0xffffffff00047882 */ /* 0x000fc60000000000 */
[----:B------:R-:W-:Y:S02]  /*ef60*/  LOP3.LUT P0, RZ, R3, UR5, RZ, 0xfc, P0 ;  /* 0x0000000503ff7c12 */ /* 0x000fe4000800fcff */
[----:B-----5:R-:W-:Y:S02]  /*ef70*/  SHF.R.S32.HI R26, RZ, 0x1f, R22 ;  /* 0x0000001fff1a7819 */ /* 0x020fe40000011416 */
[----:B------:R-:W-:Y:S01]  /*ef80*/  SEL R17, R22, RZ, !P0 ;  /* 0x000000ff16117207 */ /* 0x000fe20004000000 */
[----:B------:R-:W-:Y:S08]  /*ef90*/  BRA.DIV UR4, `(.L_x_12796) ;  /* 0x0000003a040c7947 */ /* 0x000ff0000b800000 */
[----:B------:R3:W4:Y:S02]  /*efa0*/  SHFL.IDX PT, R14, R20, RZ, 0x1f ;  /* 0x00001fff140e7589 */ /* 0x00072400000e0000 */
.L_x_12867:
[----:B----4-:R-:W-:Y:S02]  /*efb0*/  ISETP.NE.AND P0, PT, R14, RZ, PT ;  /* 0x000000ff0e00720c */ /* 0x010fe40003f05270 */
[----:B------:R-:W-:-:S04]  /*efc0*/  PLOP3.LUT P1, PT, PT, PT, PT, 0x8, 0x0 ;  /* 0x000000000000781c */ /* 0x000fc80003f2e170 */
[----:B------:R-:W-:-:S07]  /*efd0*/  P2R R27, PR, RZ, 0x2 ;  /* 0x00000002ff1b7803 */ /* 0x000fce0000000000 */
[----:B------:R-:W-:Y:S05]  /*efe0*/  @P0 BRA `(.L_x_12797) ;  /* 0x0000000400480947 */ /* 0x000fea0003800000 */
[----:B------:R-:W4:Y:S01]  /*eff0*/  LDL R0, [R1+0x4] ;  /* 0x0000040001007983 */ /* 0x000f220000100800 */
[----:B------:R-:W-:Y:S01]  /*f000*/  UMOV UR4, 0xffffffff ;  /* 0xffffffff00047882 */ /* 0x000fe20000000000 */
[----:B----4-:R-:W-:Y:S02]  /*f010*/  VIADD R0, R0, 0xffffffff ;  /* 0xffffffff00007836 */ /* 0x010fe40000000000 */
[----:B------:R-:W-:Y:S05]  /*f020*/  BRA.DIV UR4, `(.L_x_12798) ;  /* 0x0000003a04087947 */ /* 0x000fea000b800000 */
[----:B------:R-:W-:-:S13]  /*f030*/  ELECT P6, URZ, PT ;  /* 0x00000000003f782f */ /* 0x000fda00038c0000 */
.L_x_12870:
[----:B------:R-:W-:Y:S05]  /*f040*/  @!P6 BRA `(.L_x_12797) ;  /* 0x000000040030e947 */ /* 0x000fea0003800000 */
[----:B------:R-:W-:-:S04]  /*f050*/  ISETP.NE.U32.AND P0, PT, R2, RZ, PT ;  /* 0x000000ff0200720c */ /* 0x000fc80003f05070 */
[----:B------:R-:W-:-:S13]  /*f060*/  ISETP.NE.AND.EX P0, PT, R3, RZ, PT, P0 ;  /* 0x000000ff0300720c */ /* 0x000fda0003f05300 */
[----:B------:R-:W-:Y:S05]  /*f070*/  @!P0 BRA `(.L_x_12799) ;  /* 0x0000000000448947 */ /* 0x000fea0003800000 */
[----:B------:R-:W4:Y:S01]  /*f080*/  LDC R7, c[0x0][0x43c] ;  /* 0x00010f00ff077b82 */ /* 0x000f220000000800 */
[----:B------:R-:W-:Y:S01]  /*f090*/  ULDC.64 UR4, c[0x0][0x428] ;  /* 0x00010a0000047ab9 */ /* 0x000fe20000000a00 */
[----:B----4-:R-:W-:-:S13]  /*f0a0*/  ISETP.NE.AND P0, PT, R7, 0x1, PT ;  /* 0x000000010700780c */ /* 0x010fda0003f05270 */
[----:B--2---:R-:W2:Y:S02]  /*f0b0*/  @P0 LDC.64 R4, c[0x0][0x440] ;  /* 0x00011000ff040b82 */ /* 0x004ea40000000a00 */
        /* <DEDUP_REMOVED lines=13> */
.L_x_12799:
[----:B----4-:R-:W4:Y:S01]  /*f190*/  S2R R2, SR_TID.X ;  /* 0x0000000000027919 */ /* 0x010f220000002100 */
[----:B------:R-:W-:Y:S02]  /*f1a0*/  SHF.L.U32 R3, R19, 0x1f, RZ ;  /* 0x0000001f13037819 */ /* 0x000fe400000006ff */
[----:B----4-:R-:W-:Y:S01]  /*f1b0*/  LOP3.LUT R4, R2, 0x7f, RZ, 0xc0, !PT ;  /* 0x0000007f02047812 */ /* 0x010fe200078ec0ff */
[----:B------:R-:W-:-:S03]  /*f1c0*/  IMAD R2, R18, 0x8, R16 ;  /* 0x0000000812027824 */ /* 0x000fc600078e0210 */
[----:B------:R-:W-:Y:S01]  /*f1d0*/  ISETP.NE.AND P1, PT, R4, RZ, PT ;  /* 0x000000ff0400720c */ /* 0x000fe20003f25270 */
[----:B------:R-:W4:Y:S02]  /*f1e0*/  SYNCS.PHASECHK.TRANS64.TRYWAIT P0, [R2+URZ+0x13280], R3 ;  /* 0x01328003020075a7 */ /* 0x000f24000800017f */
[----:B----4-:R-:W-:Y:S10]  /*f1f0*/  @!P0 BRA `(.L_x_12800) ;  /* 0x0000003400b48947 */ /* 0x010ff40003800000 */
.L_x_12871:
[----:B------:R-:W-:Y:S05]  /*f200*/  @P1 BRA `(.L_x_12801) ;  /* 0x00000000001c1947 */ /* 0x000fea0003800000 */
[----:B------:R-:W0:Y:S01]  /*f210*/  S2R R4, SR_TID.X ;  /* 0x0000000000047919 */ /* 0x000e220000002100 */
[----:B--2---:R-:W-:-:S04]  /*f220*/  IMAD.MOV.U32 R5, RZ, RZ, 0x2800 ;  /* 0x00002800ff057424 */ /* 0x004fc800078e00ff */
[----:B------:R2:W-:Y:S01]  /*f230*/  SYNCS.ARRIVE.TRANS64 RZ, [R2+URZ+0x13270], R5 ;  /* 0x0132700502ff79a7 */ /* 0x0005e2000800003f */
[----:B0-----:R-:W-:-:S04]  /*f240*/  LOP3.LUT R4, R4, 0x1f, RZ, 0xc0, !PT ;  /* 0x0000001f04047812 */ /* 0x001fc800078ec0ff */
[----:B------:R-:W-:-:S13]  /*f250*/  ISETP.NE.AND P0, PT, R4, RZ, PT ;  /* 0x000000ff0400720c */ /* 0x000fda0003f05270 */
[----:B--2---:R-:W-:Y:S05]  /*f260*/  @!P0 BRA `(.L_x_12801) ;  /* 0x0000000000048947 */ /* 0x004fea0003800000 */
[----:B------:R-:W-:Y:S01]  /*f270*/  BPT.TRAP 0x1 ;  /* 0x000000040000795c */ /* 0x000fe20000300000 */
.L_x_12801:
[----:B------:R-:W-:Y:S01]  /*f280*/  IMAD R4, R18, 0x2800, R16 ;  /* 0x0000280012047824 */ /* 0x000fe200078e0210 */
[----:B------:R-:W-:Y:S01]  /*f290*/  R2UR UR33, R2 ;  /* 0x00000000022172ca */ /* 0x000fe200000e0000 */
[----:B--2---:R-:W-:Y:S01]  /*f2a0*/  IMAD.MOV.U32 R5, RZ, RZ, 0xa0 ;  /* 0x000000a0ff057424 */ /* 0x004fe200078e00ff */
        /* <DEDUP_REMOVED lines=12> */
[----:B------:R-:W0:Y:S02]  /*f370*/  SYNCS.PHASECHK.TRANS64.TRYWAIT P0, [R2+URZ+0x13240], R3 ;  /* 0x01324003020075a7 */ /* 0x000e24000800017f */
[----:B0-2---:R-:W-:Y:S05]  /*f380*/  @!P0 BRA `(.L_x_12802) ;  /* 0x0000003400648947 */ /* 0x005fea0003800000 */
.L_x_12872:
[----:B------:R-:W-:Y:S05]  /*f390*/  @P1 BRA `(.L_x_12803) ;  /* 0x00000000001c1947 */ /* 0x000fea0003800000 */
[----:B------:R-:W2:Y:S01]  /*f3a0*/  S2R R5, SR_TID.X ;  /* 0x0000000000057919 */ /* 0x000ea20000002100 */
[----:B0---4-:R-:W-:-:S04]  /*f3b0*/  IMAD.MOV.U32 R3, RZ, RZ, 0x2800 ;  /* 0x00002800ff037424 */ /* 0x011fc800078e00ff */
[----:B------:R0:W-:Y:S01]  /*f3c0*/  SYNCS.ARRIVE.TRANS64 RZ, [R2+URZ+0x13230], R3 ;  /* 0x0132300302ff79a7 */ /* 0x0001e2000800003f */
[----:B--2---:R-:W-:-:S04]  /*f3d0*/  LOP3.LUT R5, R5, 0x1f, RZ, 0xc0, !PT ;  /* 0x0000001f05057812 */ /* 0x004fc800078ec0ff */
[----:B------:R-:W-:-:S13]  /*f3e0*/  ISETP.NE.AND P0, PT, R5, RZ, PT ;  /* 0x000000ff0500720c */ /* 0x000fda0003f05270 */
[----:B0-----:R-:W-:Y:S05]  /*f3f0*/  @!P0 BRA `(.L_x_12803) ;  /* 0x0000000000048947 */ /* 0x001fea0003800000 */
[----:B------:R-:W-:Y:S01]  /*f400*/  BPT.TRAP 0x1 ;  /* 0x000000040000795c */ /* 0x000fe20000300000 */
.L_x_12803:
        /* <DEDUP_REMOVED lines=10> */
[----:B------:R-:W-:-:S03]  /*f4b0*/  PLOP3.LUT P0, PT, PT, PT, PT, 0x80, 0x0 ;  /* 0x000000000000781c */ /* 0x000fc60003f0f070 */
[----:B------:R-:W-:Y:S01]  /*f4c0*/  UIADD3 UR8, UR8, 0xe000, URZ ;  /* 0x0000e00008087890 */ /* 0x000fe2000fffe03f */
[----:B------:R-:W-:Y:S01]  /*f4d0*/  P2R R27, PR, RZ, 0x1 ;  /* 0x00000001ff1b7803 */ /* 0x000fe20000000000 */
[----:B------:R-:W-:-:S09]  /*f4e0*/  UIADD3 UR9, UR9, 0x13230, URZ ;  /* 0x0001323009097890 */ /* 0x000fd2000fffe03f */
[----:B------:R2:W-:Y:S02]  /*f4f0*/  UTMALDG.4D [UR8], [UR4], desc[UR6] ;  /* 0x00000608040075b4 */ /* 0x0005e40008019000 */
[----:B--2---:R-:W-:Y:S01]  /*f500*/  NOP ;  /* 0x0000000000007918 */ /* 0x004fe20000000000 */
.L_x_12797:
        /* <DEDUP_REMOVED lines=17> */
[----:B0---4-:R-:W-:Y:S01]  /*f620*/  MOV R2, 0x0 ;  /* 0x0000000000027802 */ /* 0x011fe20000000f00 */
[----:B------:R-:W-:Y:S01]  /*f630*/  ULDC.64 UR6, c[0x4][0x198] ;  /* 0x0100660000067ab9 */ /* 0x000fe20000000a00 */
[----:B------:R-:W-:Y:S01]  /*f640*/  ULDC.64 UR8, c[0x4][0x1a0] ;  /* 0x0100680000087ab9 */ /* 0x000fe20000000a00 */
[----:B------:R-:W-:Y:S01]  /*f650*/  ULDC.64 UR4, c[0x4][0x28] ;  /* 0x01000a0000047ab9 */ /* 0x000fe20000000a00 */
[----:B------:R-:W-:Y:S02]  /*f660*/  IMAD.U32 R4, RZ, RZ, UR6 ;  /* 0x00000006ff047e24 */ /* 0x000fe4000f8e00ff */
[----:B------:R-:W0:Y:S01]  /*f670*/  LDC.64 R2, c[0x4][R2] ;  /* 0x0100000002027b82 */ /* 0x000e220000000a00 */
[----:B--2---:R-:W-:Y:S02]  /*f680*/  IMAD.U32 R5, RZ, RZ, UR7 ;  /* 0x00000007ff057e24 */ /* 0x004fe4000f8e00ff */
[----:B------:R-:W-:Y:S02]  /*f690*/  IMAD.U32 R6, RZ, RZ, UR8 ;  /* 0x00000008ff067e24 */ /* 0x000fe4000f8e00ff */
[----:B------:R-:W-:-:S02]  /*f6a0*/  IMAD.U32 R7, RZ, RZ, UR9 ;  /* 0x00000009ff077e24 */ /* 0x000fc4000f8e00ff */
[----:B-1----:R-:W-:Y:S02]  /*f6b0*/  IMAD.U32 R10, RZ, RZ, UR4 ;  /* 0x00000004ff0a7e24 */ /* 0x002fe4000f8e00ff */
[----:B------:R-:W-:Y:S02]  /*f6c0*/  IMAD.U32 R11, RZ, RZ, UR5 ;  /* 0x00000005ff0b7e24 */ /* 0x000fe4000f8e00ff */
[----:B------:R-:W-:Y:S02]  /*f6d0*/  IMAD.MOV.U32 R8, RZ, RZ, 0x70 ;  /* 0x00000070ff087424 */ /* 0x000fe400078e00ff */
[----:B------:R-:W-:Y:S02]  /*f6e0*/  IMAD.MOV.U32 R12, RZ, RZ, 0x1 ;  /* 0x00000001ff0c7424 */ /* 0x000fe400078e00ff */
[----:B------:R-:W-:-:S07]  /*f6f0*/  IMAD.MOV.U32 R13, RZ, RZ, RZ ;  /* 0x000000ffff0d7224 */ /* 0x000fce00078e00ff */
[----:B---3--:R-:W-:-:S07]  /*f700*/  LEPC R20, `(.L_x_12805) ;  /* 0x000000001014794e */ /* 0x008fce0000000000 */
[----:B0-----:R-:W-:Y:S05]  /*f710*/  CALL.ABS.NOINC R2 ;  /* 0x0000000002007343 */ /* 0x001fea0003c00000 */
.L_x_12805:
[----:B------:R-:W-:Y:S05]  /*f720*/  BSYNC B6 ;  /* 0x0000000000067941 */ /* 0x000fea0003800000 */
.L_x_12804:
[----:B------:R1:W5:Y:S01]  /*f730*/  LDL R21, [R1] ;  /* 0x0000000001157983 */ /* 0x0003620000100800 */
[----:B------:R-:W2:Y:S01]  /*f740*/  LDC R7, c[0x0][0x448] ;  /* 0x00011200ff077b82 */ /* 0x000ea20000000800 */
[----:B------:R-:W-:Y:S02]  /*f750*/  ULDC.64 UR6, c[0x0][0x2d8] ;  /* 0x0000b60000067ab9 */ /* 0x000fe40000000a00 */
[----:B------:R1:W5:Y:S01]  /*f760*/  LDL R9, [R1+0x8] ;  /* 0x0000080001097983 */ /* 0x0003620000100800 */
[----:B0---4-:R-:W3:Y:S01]  /*f770*/  S2R R2, SR_TID.X ;  /* 0x0000000000027919 */ /* 0x011ee20000002100 */
[----:B------:R-:W-:Y:S01]  /*f780*/  UMOV UR4, UR48 ;  /* 0x0000003000047c82 */ /* 0x000fe20008000000 */
[----:B------:R-:W-:Y:S01]  /*f790*/  UMOV UR5, UR37 ;  /* 0x0000002500057c82 */ /* 0x000fe20008000000 */
[----:B------:R-:W-:Y:S01]  /*f7a0*/  ULDC.64 UR8, c[0x0][0x2e0] ;  /* 0x0000b80000087ab9 */ /* 0x000fe20000000a00 */
[----:B------:R-:W-:Y:S01]  /*f7b0*/  ULDC.64 UR10, c[0x0][0x280] ;  /* 0x0000a000000a7ab9 */ /* 0x000fe20000000a00 */
[----:B--2---:R-:W-:-:S13]  /*f7c0*/  ISETP.NE.AND P1, PT, R7, 0x1, PT ;  /* 0x000000010700780c */ /* 0x004fda0003f25270 */
[----:B------:R-:W0:Y:S01]  /*f7d0*/  @P1 LDC R3, c[0x0][0x44c] ;  /* 0x00011300ff031b82 */ /* 0x000e220000000800 */
[C---:B---3--:R-:W-:Y:S01]  /*f7e0*/  LOP3.LUT R20, R2.reuse, 0x7f, RZ, 0xc0, !PT ;  /* 0x0000007f02147812 */ /* 0x048fe200078ec0ff */
[----:B------:R-:W-:-:S03]  /*f7f0*/  IMAD.SHL.U32 R2, R2, 0x20, RZ ;  /* 0x0000002002027824 */ /* 0x000fc600078e00ff */
[----:B------:R-:W-:-:S03]  /*f800*/  SHF.R.U32.HI R20, RZ, 0x2, R20 ;  /* 0x00000002ff147819 */ /* 0x000fc60000011614 */
[----:B------:R-:W2:Y:S01]  /*f810*/  @P1 LDC R5, c[0x0][0x450] ;  /* 0x00011400ff051b82 */ /* 0x000ea20000000800 */
[----:B------:R-:W-:Y:S01]  /*f820*/  LOP3.LUT R2, R20, 0x60, R2, 0xf8, !PT ;  /* 0x0000006014027812 */ /* 0x000fe200078ef802 */
[----:B------:R-:W-:-:S04]  /*f830*/  UIMAD.WIDE.U32 UR4, UR36, UR6, UR4 ;  /* 0x00000006240472a5 */ /* 0x000fc8000f8e0004 */
[----:B------:R-:W-:Y:S01]  /*f840*/  IMAD R6, R25, 0xc0, R2 ;  /* 0x000000c019067824 */ /* 0x000fe200078e0202 */
[----:B------:R-:W-:Y:S02]  /*f850*/  UIMAD UR6, UR46, UR8, URZ ;  /* 0x000000082e0672a4 */ /* 0x000fe4000f8e023f */
[----:B------:R-:W-:Y:S01]  /*f860*/  UIMAD UR5, UR36, UR7, UR5 ;  /* 0x00000007240572a4 */ /* 0x000fe2000f8e0205 */
[----:B0-----:R-:W-:Y:S01]  /*f870*/  @P1 IMAD.HI.U32 R0, R6, R3, RZ ;  /* 0x0000000306001227 */ /* 0x001fe200078e00ff */
[----:B------:R-:W-:-:S03]  /*f880*/  UIMAD UR6, UR45, UR9, UR6 ;  /* 0x000000092d0672a4 */ /* 0x000fc6000f8e0206 */
[----:B------:R-:W-:Y:S01]  /*f890*/  IMAD.MOV.U32 R3, RZ, RZ, R6 ;  /* 0x000000ffff037224 */ /* 0x000fe200078e0006 */
[----:B------:R-:W-:Y:S01]  /*f8a0*/  UIMAD.WIDE.U32 UR4, UR45, UR8, UR4 ;  /* 0x000000082d0472a5 */ /* 0x000fe2000f8e0004 */
[----:B--2---:R-:W-:-:S03]  /*f8b0*/  @P1 SHF.R.U32.HI R3, RZ, R5, R0 ;  /* 0x00000005ff031219 */ /* 0x004fc60000011600 */
[----:B------:R-:W-:Y:S01]  /*f8c0*/  UIADD3 UR5, UR5, UR6, URZ ;  /* 0x0000000605057290 */ /* 0x000fe2000fffe03f */
[----:B------:R-:W-:Y:S01]  /*f8d0*/  ULDC.64 UR8, c[0x0][0x2c8] ;  /* 0x0000b20000087ab9 */ /* 0x000fe20000000a00 */
        /* <DEDUP_REMOVED lines=14> */
[----:B------:R-:W0:Y:S02]  /*f9c0*/  @P1 LDC R2, c[0x0][0x44c] ;  /* 0x00011300ff021b82 */ /* 0x000e240000000800 */
[----:B------:R-:W-:-:S06]  /*f9d0*/  IADD3.X R5, R3, UR11, R5, P0, !PT ;  /* 0x0000000b03057c10 */ /* 0x000fcc00087fe405 */
[----:B------:R-:W2:Y:S01]  /*f9e0*/  @P1 LDC R3, c[0x0][0x450] ;  /* 0x00011400ff031b82 */ /* 0x000ea20000000800 */
[----:B------:R-:W-:Y:S01]  /*f9f0*/  VIADD R6, R6, 0x80 ;  /* 0x0000008006067836 */ /* 0x000fe20000000000 */
[----:B------:R-:W1:Y:S03]  /*fa00*/  S2R R20, SR_TID.X ;  /* 0x0000000000147919 */ /* 0x000e660000002100 */
[----:B0-----:R-:W-:-:S04]  /*fa10*/  @P1 IMAD.HI.U32 R8, R6, R2, RZ ;  /* 0x0000000206081227 */ /* 0x001fc800078e00ff */
[----:B------:R-:W-:Y:S01]  /*fa20*/  IMAD.MOV.U32 R2, RZ, RZ, R6 ;  /* 0x000000ffff027224 */ /* 0x000fe200078e0006 */
[----:B--2---:R-:W-:-:S05]  /*fa30*/  @P1 SHF.R.U32.HI R2, RZ, R3, R8 ;  /* 0x00000003ff021219 */ /* 0x004fca0000011608 */
        /* <DEDUP_REMOVED lines=11> */
[----:B-1----:R-:W-:Y:S02]  /*faf0*/  IMAD.SHL.U32 R10, R20, 0x10, RZ ;  /* 0x00000010140a7824 */ /* 0x002fe400078e00ff */
[----:B------:R-:W-:Y:S01]  /*fb00*/  IMAD R6, R6, UR9, R4 ;  /* 0x0000000906067c24 */ /* 0x000fe2000f8e0204 */
[----:B------:R-:W-:Y:S02]  /*fb10*/  IADD3 R4, P0, R2, UR10, RZ ;  /* 0x0000000a02047c10 */ /* 0x000fe4000ff1e0ff */
[----:B------:R-:W-:Y:S02]  /*fb20*/  LOP3.LUT R10, R10, 0x30, RZ, 0xc0, !PT ;  /* 0x000000300a0a7812 */ /* 0x000fe400078ec0ff */
[----:B------:R-:W-:Y:S02]  /*fb30*/  IADD3.X R6, R3, UR11, R6, P0, !PT ;  /* 0x0000000b03067c10 */ /* 0x000fe400087fe406 */
[----:B------:R-:W-:Y:S01]  /*fb40*/  ISETP.GE.AND P0, PT, R10, UR4, PT ;  /* 0x000000040a007c0c */ /* 0x000fe2000bf06270 */
[----:B------:R-:W-:Y:S01]  /*fb50*/  UMOV UR4, 0xffffffff ;  /* 0xffffffff00047882 */ /* 0x000fe20000000000 */
[----:B------:R-:W-:-:S04]  /*fb60*/  LOP3.LUT R20, R20, 0x7f, RZ, 0xc0, !PT ;  /* 0x0000007f14147812 */ /* 0x000fc800078ec0ff */
[----:B------:R-:W-:Y:S01]  /*fb70*/  SHF.R.U32.HI R20, RZ, 0x2, R20 ;  /* 0x00000002ff147819 */ /* 0x000fe20000011614 */
[----:B------:R-:W-:Y:S06]  /*fb80*/  BRA.DIV UR4, `(.L_x_12806) ;  /* 0x0000002e04787947 */ /* 0x000fec000b800000 */
[----:B------:R-:W0:Y:S01]  /*fb90*/  SHFL.IDX PT, R3, R0, RZ, 0x1c1f ;  /* 0x001c1fff00037589 */ /* 0x000e2200000e0000 */
[----:B-----5:R-:W-:Y:S02]  /*fba0*/  IMAD R7, R21, R7, RZ ;  /* 0x0000000715077224 */ /* 0x020fe400078e02ff */
[----:B------:R-:W-:Y:S01]  /*fbb0*/  IMAD R25, R25, 0xc0, R20 ;  /* 0x000000c019197824 */ /* 0x000fe200078e0214 */
[----:B------:R-:W1:Y:S04]  /*fbc0*/  SHFL.IDX PT, R2, R5, RZ, 0x1c1f ;  /* 0x001c1fff05027589 */ /* 0x000e6800000e0000 */
[----:B------:R-:W-:Y:S01]  /*fbd0*/  ISETP.GE.AND P1, PT, R25, R7, PT ;  /* 0x000000071900720c */ /* 0x000fe20003f26270 */
[----:B------:R-:W2:-:S12]  /*fbe0*/  SHFL.IDX PT, R14, R0, 0x1, 0x1c1f ;  /* 0x003c1f00000e7f89 */ /* 0x000e9800000e0000 */
[----:B0-----:R-:W-:-:S05]  /*fbf0*/  @!P1 IADD3 R8, P2, R10, R3, RZ ;  /* 0x000000030a089210 */ /* 0x001fca0007f5e0ff */
[----:B-1----:R-:W-:Y:S02]  /*fc00*/  @!P1 IMAD.X R3, RZ, RZ, R2, P2 ;  /* 0x000000ffff039224 */ /* 0x002fe400010e0602 */
[----:B------:R-:W-:Y:S02]  /*fc10*/  @!P1 IMAD.MOV.U32 R2, RZ, RZ, R8 ;  /* 0x000000ffff029224 */ /* 0x000fe400078e0008 */
[----:B------:R-:W-:-:S03]  /*fc20*/  VIADD R8, R25, 0x20 ;  /* 0x0000002019087836 */ /* 0x000fc60000000000 */
[----:B------:R0:W-:Y:S02]  /*fc30*/  @!P1 LDGSTS.E.BYPASS.LTC128B.128 [R9+0xb000], desc[UR54][R2.64], !P0 ;  /* 0x0b00000002099fae */ /* 0x0001e4000c101d76 */
[----:B------:R-:W-:Y:S02]  /*fc40*/  ISETP.GE.AND P1, PT, R8, R7, PT ;  /* 0x000000070800720c */ /* 0x000fe40003f26270 */
[----:B0-----:R-:W0:Y:S11]  /*fc50*/  SHFL.IDX PT, R2, R5, 0x1, 0x1c1f ;  /* 0x003c1f0005027f89 */ /* 0x001e3600000e0000 */
[----:B--2---:R-:W-:-:S02]  /*fc60*/  @!P1 IADD3 R8, P2, R10, R14, RZ ;  /* 0x0000000e0a089210 */ /* 0x004fc40007f5e0ff */
[----:B------:R-:W1:Y:S03]  /*fc70*/  SHFL.IDX PT, R14, R0, 0x2, 0x1c1f ;  /* 0x005c1f00000e7f89 */ /* 0x000e6600000e0000 */
[----:B0-----:R-:W-:Y:S02]  /*fc80*/  @!P1 IMAD.X R3, RZ, RZ, R2, P2 ;  /* 0x000000ffff039224 */ /* 0x001fe400010e0602 */
[----:B------:R-:W-:Y:S02]  /*fc90*/  @!P1 IMAD.MOV.U32 R2, RZ, RZ, R8 ;  /* 0x000000ffff029224 */ /* 0x000fe400078e0008 */
[----:B------:R-:W-:-:S03]  /*fca0*/  VIADD R8, R25, 0x40 ;  /* 0x0000004019087836 */ /* 0x000fc60000000000 */
[----:B------:R0:W-:Y:S02]  /*fcb0*/  @!P1 LDGSTS.E.BYPASS.LTC128B.128 [R9+0xb800], desc[UR54][R2.64], !P0 ;  /* 0x0b80000002099fae */ /* 0x0001e4000c101d76 */
[----:B------:R-:W-:Y:S02]  /*fcc0*/  ISETP.GE.AND P1, PT, R8, R7, PT ;  /* 0x000000070800720c */ /* 0x000fe40003f26270 */
[----:B0-----:R-:W0:Y:S11]  /*fcd0*/  SHFL.IDX PT, R2, R5, 0x2, 0x1c1f ;  /* 0x005c1f0005027f89 */ /* 0x001e3600000e0000 */
[----:B-1----:R-:W-:Y:S01]  /*fce0*/  @!P1 IADD3 R8, P2, R10, R14, RZ ;  /* 0x0000000e0a089210 */ /* 0x002fe20007f5e0ff */
[----:B------:R-:W-:Y:S04]  /*fcf0*/  SHFL.IDX PT, R5, R5, 0x3, 0x1c1f ;  /* 0x007c1f0005057f89 */ /* 0x000fe800000e0000 */
[----:B------:R-:W-:Y:S01]  /*fd00*/  SHFL.IDX PT, R14, R4, 0x1, 0x1c1f ;  /* 0x003c1f00040e7f89 */ /* 0x000fe200000e0000 */
[----:B0-----:R-:W-:-:S02]  /*fd10*/  @!P1 IMAD.X R3, RZ, RZ, R2, P2 ;  /* 0x000000ffff039224 */ /* 0x001fc400010e0602 */
[----:B------:R-:W-:Y:S02]  /*fd20*/  @!P1 IMAD.MOV.U32 R2, RZ, RZ, R8 ;  /* 0x000000ffff029224 */ /* 0x000fe400078e0008 */
[----:B------:R-:W-:-:S03]  /*fd30*/  VIADD R8, R25, 0x80 ;  /* 0x0000008019087836 */ /* 0x000fc60000000000 */
[----:B------:R0:W-:Y:S02]  /*fd40*/  @!P1 LDGSTS.E.BYPASS.LTC128B.128 [R9+0xc000], desc[UR54][R2.64], !P0 ;  /* 0x0c00000002099fae */ /* 0x0001e4000c101d76 */
[----:B------:R-:W-:Y:S01]  /*fd50*/  ISETP.GE.AND P2, PT, R8, R7, PT ;  /* 0x000000070800720c */ /* 0x000fe20003f46270 */
[----:B------:R-:W-:-:S05]  /*fd60*/  VIADD R8, R25, 0x60 ;  /* 0x0000006019087836 */ /* 0x000fca0000000000 */
[----:B------:R-:W-:Y:S02]  /*fd70*/  ISETP.GE.AND P1, PT, R8, R7, PT ;  /* 0x000000070800720c */ /* 0x000fe40003f26270 */
[----:B------:R-:W-:Y:S04]  /*fd80*/  SHFL.IDX PT, R8, R4, RZ, 0x1c1f ;  /* 0x001c1fff04087589 */ /* 0x000fe800000e0000 */
[----:B0-----:R-:W0:Y:S04]  /*fd90*/  SHFL.IDX PT, R2, R0, 0x3, 0x1c1f ;  /* 0x007c1f0000027f89 */ /* 0x001e2800000e0000 */
[----:B------:R-:W1:Y:S04]  /*fda0*/  SHFL.IDX PT, R0, R6, RZ, 0x1c1f ;  /* 0x001c1fff06007589 */ /* 0x000e6800000e0000 */
[----:B------:R-:W2:Y:S01]  /*fdb0*/  SHFL.IDX PT, R6, R6, 0x1, 0x1c1f ;  /* 0x003c1f0006067f89 */ /* 0x000ea200000e0000 */
[----:B0-----:R-:W-:-:S05]  /*fdc0*/  @!P1 IADD3 R2, P3, R10, R2, RZ ;  /* 0x000000020a029210 */ /* 0x001fca0007f7e0ff */
[----:B------:R-:W-:-:S05]  /*fdd0*/  @!P1 IMAD.X R3, RZ, RZ, R5, P3 ;  /* 0x000000ffff039224 */ /* 0x000fca00018e0605 */
[----:B------:R0:W-:Y:S02]  /*fde0*/  @!P1 LDGSTS.E.BYPASS.LTC128B.128 [R9+0xc800], desc[UR54][R2.64], !P0 ;  /* 0x0c80000002099fae */ /* 0x0001e4000c101d76 */
[----:B0-----:R-:W-:-:S05]  /*fdf0*/  @!P2 IADD3 R2, P1, R10, R8, RZ ;  /* 0x000000080a02a210 */ /* 0x001fca0007f3e0ff */
[----:B-1----:R-:W-:-:S05]  /*fe00*/  @!P2 IMAD.X R3, RZ, RZ, R0, P1 ;  /* 0x000000ffff03a224 */ /* 0x002fca00008e0600 */
[----:B--2---:R0:W-:Y:S03]  /*fe10*/  @!P2 LDGSTS.E.BYPASS.LTC128B.128 [R9+0xd000], desc[UR54][R2.64], !P0 ;  /* 0x0d0000000209afae */ /* 0x0041e6000c101d76 */
.L_x_12885:
[----:B------:R-:W-:-:S05]  /*fe20*/  VIADD R0, R25, 0xa0 ;  /* 0x000000a019007836 */ /* 0x000fca0000000000 */
[----:B------:R-:W-:-:S13]  /*fe30*/  ISETP.GE.AND P1, PT, R0, R7, PT ;  /* 0x000000070000720c */ /* 0x000fda0003f26270 */
[----:B0-----:R-:W-:-:S05]  /*fe40*/  @!P1 IADD3 R2, P2, R10, R14, RZ ;  /* 0x0000000e0a029210 */ /* 0x001fca0007f5e0ff */
[----:B------:R-:W-:-:S05]  /*fe50*/  @!P1 IMAD.X R3, RZ, RZ, R6, P2 ;  /* 0x000000ffff039224 */ /* 0x000fca00010e0606 */
[----:B------:R-:W-:Y:S01]  /*fe60*/  @!PT LDS RZ, [RZ] ;  /* 0x00000000fffff984 */ /* 0x000fe20000000800 */
[----:B------:R-:W-:Y:S01]  /*fe70*/  @!PT LDS RZ, [RZ] ;  /* 0x00000000fffff984 */ /* 0x000fe20000000800 */
[----:B------:R-:W-:Y:S01]  /*fe80*/  @!PT LDS RZ, [RZ] ;  /* 0x00000000fffff984 */ /* 0x000fe20000000800 */
[----:B------:R0:W-:Y:S01]  /*fe90*/  @!P1 LDGSTS.E.BYPASS.LTC128B.128 [R9+0xd800], desc[UR54][R2.64], !P0 ;  /* 0x0d80000002099fae */ /* 0x0001e2000c101d76 */
[----:B------:R-:W-:Y:S01]  /*fea0*/  PLOP3.LUT P0, PT, PT, PT, PT, 0x80, 0x0 ;  /* 0x000000000000781c */ /* 0x000fe20003f0f070 */
[----:B------:R-:W-:-:S12]  /*feb0*/  NOP ;  /* 0x0000000000007918 */ /* 0x000fd80000000000 */
.L_x_12807:
        /* <DEDUP_REMOVED lines=21> */
.L_x_12886:
[----:B------:R-:W-:Y:S05]  /*10010*/  BSYNC B0 ;  /* 0x0000000000007941 */ /* 0x000fea0003800000 */
.L_x_12808:
[----:B------:R-:W-:Y:S05]  /*10020*/  @!P1 BRA `(.L_x_12810) ;  /* 0x0000000800e49947 */ /* 0x000fea0003800000 */
[----:B------:R-:W-:Y:S02]  /*10030*/  IMAD.MOV.U32 R7, RZ, RZ, R19 ;  /* 0x000000ffff077224 */ /* 0x000fe400078e0013 */
[----:B------:R-:W-:-:S07]  /*10040*/  IMAD.MOV.U32 R6, RZ, RZ, R18 ;  /* 0x000000ffff067224 */ /* 0x000fce00078e0012 */
.L_x_12830:
        /* <DEDUP_REMOVED lines=32> */
.L_x_12813:
[----:B------:R-:W0:Y:S01]  /*10250*/  S2R R2, SR_TID.X ;  /* 0x0000000000027919 */ /* 0x000e220000002100 */
[----:B------:R-:W-:Y:S01]  /*10260*/  IMAD R9, R18, 0x8, R16 ;  /* 0x0000000812097824 */ /* 0x000fe200078e0210 */
[----:B------:R-:W-:Y:S01]  /*10270*/  BSSY B1, `(.L_x_12814) ;  /* 0x0000006000017945 */ /* 0x000fe20003800000 */
[----:B0-----:R-:W-:Y:S02]  /*10280*/  LOP3.LUT R3, R2, 0x7f, RZ, 0xc0, !PT ;  /* 0x0000007f02037812 */ /* 0x001fe400078ec0ff */
[----:B------:R-:W-:Y:S02]  /*10290*/  SHF.L.U32 R2, R19, 0x1f, RZ ;  /* 0x0000001f13027819 */ /* 0x000fe400000006ff */
[----:B------:R-:W-:Y:S02]  /*102a0*/  ISETP.NE.AND P1, PT, R3, RZ, PT ;  /* 0x000000ff0300720c */ /* 0x000fe40003f25270 */
[----:B------:R-:W0:Y:S02]  /*102b0*/  SYNCS.PHASECHK.TRANS64.TRYWAIT P0, [R9+URZ+0x13280], R2 ;  /* 0x01328002090075a7 */ /* 0x000e24000800017f */
[----:B0-----:R-:W-:Y:S09]  /*102c0*/  @!P0 BRA `(.L_x_12815) ;  /* 0x0000002c00748947 */ /* 0x001ff20003800000 */
.L_x_12887:
[----:B------:R-:W-:Y:S05]  /*102d0*/  BSYNC B1 ;  /* 0x0000000000017941 */ /* 0x000fea0003800000 */
.L_x_12814:
[----:B------:R-:W-:Y:S04]  /*102e0*/  BSSY B1, `(.L_x_12816) ;  /* 0x0000009000017945 */ /* 0x000fe80003800000 */
[----:B------:R-:W-:Y:S05]  /*102f0*/  @P1 BRA `(.L_x_12817) ;  /* 0x00000000001c1947 */ /* 0x000fea0003800000 */
[----:B------:R-:W2:Y:S01]  /*10300*/  S2R R3, SR_TID.X ;  /* 0x0000000000037919 */ /* 0x000ea20000002100 */
[----:B-1----:R-:W-:-:S04]  /*10310*/  IMAD.MOV.U32 R4, RZ, RZ, 0x2800 ;  /* 0x00002800ff047424 */ /* 0x002fc800078e00ff */
[----:B------:R3:W-:Y:S01]  /*10320*/  SYNCS.ARRIVE.TRANS64 RZ, [R9+URZ+0x13270], R4 ;  /* 0x0132700409ff79a7 */ /* 0x0007e2000800003f */
[----:B--2---:R-:W-:-:S04]  /*10330*/  LOP3.LUT R3, R3, 0x1f, RZ, 0xc0, !PT ;  /* 0x0000001f03037812 */ /* 0x004fc800078ec0ff */
[----:B------:R-:W-:-:S13]  /*10340*/  ISETP.NE.AND P0, PT, R3, RZ, PT ;  /* 0x000000ff0300720c */ /* 0x000fda0003f05270 */
[----:B---3--:R-:W-:Y:S05]  /*10350*/  @!P0 BRA `(.L_x_12817) ;  /* 0x0000000000048947 */ /* 0x008fea0003800000 */
[----:B------:R-:W-:Y:S01]  /*10360*/  BPT.TRAP 0x1 ;  /* 0x000000040000795c */ /* 0x000fe20000300000 */
.L_x_12817:
[----:B------:R-:W-:Y:S05]  /*10370*/  BSYNC B1 ;  /* 0x0000000000017941 */ /* 0x000fea0003800000 */
.L_x_12816:
[----:B-1----:R-:W-:Y:S01]  /*10380*/  IMAD.MOV.U32 R5, RZ, RZ, RZ ;  /* 0x000000ffff057224 */ /* 0x002fe200078e00ff */
[----:B------:R-:W-:Y:S01]  /*10390*/  UIADD3 UR4, UP0, UR50, 0x470, URZ ;  /* 0x0000047032047890 */ /* 0x000fe2000ff1e03f */
[----:B------:R-:W-:Y:S01]  /*103a0*/  IMAD.MOV.U32 R3, RZ, RZ, 0xa0 ;  /* 0x000000a0ff037424 */ /* 0x000fe200078e00ff */
[----:B------:R-:W-:Y:S01]  /*103b0*/  PLOP3.LUT P0, PT, PT, PT, PT, 0x80, 0x0 ;  /* 0x000000000000781c */ /* 0x000fe20003f0f070 */
[----:B------:R-:W-:Y:S01]  /*103c0*/  IMAD R4, R18, 0x2800, R16 ;  /* 0x0000280012047824 */ /* 0x000fe200078e0210 */
[----:B------:R-:W-:Y:S01]  /*103d0*/  R2UR UR10, R5 ;  /* 0x00000000050a72ca */ /* 0x000fe200000e0000 */
[----:B------:R-:W-:Y:S01]  /*103e0*/  IMAD R8, R8, R3, UR40 ;  /* 0x0000002808087e24 */ /* 0x000fe2000f8e0203 */
[----:B------:R-:W-:Y:S01]  /*103f0*/  UIADD3.X UR5, URZ, UR51, URZ, UP0, !UPT ;  /* 0x000000333f057290 */ /* 0x000fe200087fe43f */
[----:B------:R-:W-:Y:S01]  /*10400*/  VIADD R3, R9, 0x13270 ;  /* 0x0001327009037836 */ /* 0x000fe20000000000 */
[----:B------:R-:W-:Y:S01]  /*10410*/  UMOV UR6, 0x0 ;  /* 0x0000000000067882 */ /* 0x000fe20000000000 */
[----:B------:R-:W-:Y:S01]  /*10420*/  VIADD R10, R4, 0x6000 ;  /* 0x00006000040a7836 */ /* 0x000fe20000000000 */
[----:B------:R-:W-:-:S09]  /*10430*/  UMOV UR7, 0x14f00000 ;  /* 0x14f0000000077882 */ /* 0x000fd20000000000 */
.L_x_12818:
        /* <DEDUP_REMOVED lines=13> */
.L_x_12888:
[----:B------:R-:W-:Y:S05]  /*10510*/  BSYNC B1 ;  /* 0x0000000000017941 */ /* 0x000fea0003800000 */
.L_x_12819:
        /* <DEDUP_REMOVED lines=11> */
.L_x_12822:
[----:B------:R-:W-:Y:S05]  /*105d0*/  BSYNC B1 ;  /* 0x0000000000017941 */ /* 0x000fea0003800000 */
.L_x_12821:
        /* <DEDUP_REMOVED lines=8> */
.L_x_12823:
        /* <DEDUP_REMOVED lines=10> */
.L_x_12812:
[----:B------:R-:W-:Y:S05]  /*10700*/  BSYNC B0 ;  /* 0x0000000000007941 */ /* 0x000fea0003800000 */
.L_x_12811:
[----:B------:R-:W-:-:S06]  /*10710*/  UISETP.NE.AND UP0, UPT, UR39, 0x3, UPT ;  /* 0x000000032700788c */ /* 0x000fcc000bf05270 */
[----:B------:R-:W-:-:S13]  /*10720*/  PLOP3.LUT P0, PT, PT, PT, UP0, 0x80, 0x0 ;  /* 0x000000000000781c */ /* 0x000fda0003f0f008 */
[----:B------:R-:W-:Y:S05]  /*10730*/  @!P0 BRA `(.L_x_12824) ;  /* 0x0000000000048947 */ /* 0x000fea0003800000 */
[----:B------:R-:W-:Y:S01]  /*10740*/  BPT.TRAP 0x1 ;  /* 0x000000040000795c */ /* 0x000fe20000300000 */
.L_x_12824:
        /* <DEDUP_REMOVED lines=8> */
.L_x_12889:
[----:B------:R-:W-:Y:S05]  /*107d0*/  BSYNC B0 ;  /* 0x0000000000007941 */ /* 0x000fea0003800000 */
.L_x_12825:
[----:B------:R-:W-:Y:S05]  /*107e0*/  @!P1 BRA `(.L_x_12827) ;  /* 0x0000000000049947 */ /* 0x000fea0003800000 */
[----:B------:R-:W-:Y:S01]  /*107f0*/  BPT.TRAP 0x1 ;  /* 0x000000040000795c */ /* 0x000fe20000300000 */
.L_x_12827:
[----:B0-----:R-:W-:Y:S01]  /*10800*/  SHF.L.U32 R2, R7, 0x1f, RZ ;  /* 0x0000001f07027819 */ /* 0x001fe200000006ff */
[----:B------:R-:W-:-:S03]  /*10810*/  IMAD R10, R6, 0x2800, RZ ;  /* 0x00002800060a7824 */ /* 0x000fc600078e02ff */
[----:B------:R-:W0:Y:S02]  /*10820*/  SYNCS.PHASECHK.TRANS64.TRYWAIT P0, [R3+URZ+0x13260], R2 ;  /* 0x01326002030075a7 */ /* 0x000e24000800017f */
[----:B0-----:R-:W-:Y:S05]  /*10830*/  @!P0 BRA `(.L_x_12828) ;  /* 0x0000002800548947 */ /* 0x001fea0003800000 */
.L_x_12890:
        /* <DEDUP_REMOVED lines=43> */
.L_x_12829:
        /* <DEDUP_REMOVED lines=13> */
.L_x_12810:
        /* <DEDUP_REMOVED lines=17> */
.L_x_12832:
[----:B------:R-:W-:Y:S05]  /*10cd0*/  BSYNC B0 ;  /* 0x0000000000007941 */ /* 0x000fea0003800000 */
.L_x_12831:
[----:B------:R-:W-:-:S06]  /*10ce0*/  UISETP.NE.AND UP0, UPT, UR39, 0x3, UPT ;  /* 0x000000032700788c */ /* 0x000fcc000bf05270 */
[----:B------:R-:W-:-:S13]  /*10cf0*/  PLOP3.LUT P1, PT, PT, PT, UP0, 0x80, 0x0 ;  /* 0x000000000000781c */ /* 0x000fda0003f2f008 */
[----:B------:R-:W-:Y:S05]  /*10d00*/  @!P1 BRA `(.L_x_12833) ;  /* 0x0000000000049947 */ /* 0x000fea0003800000 */
[----:B------:R-:W-:Y:S01]  /*10d10*/  BPT.TRAP 0x1 ;  /* 0x000000040000795c */ /* 0x000fe20000300000 */
.L_x_12833:
        /* <DEDUP_REMOVED lines=8> */
.L_x_12891:
[----:B------:R-:W-:Y:S05]  /*10da0*/  BSYNC B0 ;  /* 0x0000000000007941 */ /* 0x000fea0003800000 */
.L_x_12834:
[----:B------:R-:W-:Y:S05]  /*10db0*/  @!P2 BRA `(.L_x_12836) ;  /* 0x000000000004a947 */ /* 0x000fea0003800000 */
[----:B------:R-:W-:Y:S01]  /*10dc0*/  BPT.TRAP 0x1 ;  /* 0x000000040000795c */ /* 0x000fe20000300000 */
.L_x_12836:
[----:B------:R-:W-:Y:S01]  /*10dd0*/  SHF.L.U32 R5, R19, 0x1f, RZ ;  /* 0x0000001f13057819 */ /* 0x000fe200000006ff */
[----:B0-----:R-:W-:-:S03]  /*10de0*/  IMAD R3, R18, 0x2800, RZ ;  /* 0x0000280012037824 */ /* 0x001fc600078e02ff */
[----:B------:R-:W0:Y:S02]  /*10df0*/  SYNCS.PHASECHK.TRANS64.TRYWAIT P1, [R2+URZ+0x13260], R5 ;  /* 0x01326005020075a7 */ /* 0x000e24000802017f */
[----:B0-----:R-:W-:Y:S05]  /*10e00*/  @!P1 BRA `(.L_x_12837) ;  /* 0x0000002400089947 */ /* 0x001fea0003800000 */
.L_x_12892:
        /* <DEDUP_REMOVED lines=43> */
.L_x_12838:
        /* <DEDUP_REMOVED lines=10> */
.L_x_12787:
[----:B------:R-:W-:Y:S05]  /*11160*/  BSYNC B7 ;  /* 0x0000000000077941 */ /* 0x000fea0003800000 */
.L_x_12785:
[----:B------:R-:W3:Y:S02]  /*11170*/  LDL R0, [R1+0x10] ;  /* 0x0000100001007983 */ /* 0x000ee40000100800 */
[----:B---3--:R-:W-:-:S13]  /*11180*/  ISETP.NE.AND P0, PT, R0, RZ, PT ;  /* 0x000000ff0000720c */ /* 0x008fda0003f05270 */
[----:B------:R-:W-:Y:S05]  /*11190*/  @!P0 BRA `(.L_x_12839) ;  /* 0x0000000000248947 */ /* 0x000fea0003800000 */
[----:B------:R-:W3:Y:S08]  /*111a0*/  S2UR UR5, SR_CgaCtaId ;  /* 0x00000000000579c3 */ /* 0x000ef00000008800 */
[----:B------:R-:W-:Y:S06]  /*111b0*/  BAR.SYNC.DEFER_BLOCKING 0x5, 0x200 ;  /* 0x0148000000007b1d */ /* 0x000fec0000010000 */
[----:B------:R-:W-:-:S02]  /*111c0*/  UMOV UR4, 0x400 ;  /* 0x0000040000047882 */ /* 0x000fc40000000000 */
[----:B---3--:R-:W-:-:S06]  /*111d0*/  ULEA UR4, UR5, UR4, 0x18 ;  /* 0x0000000405047291 */ /* 0x008fcc000f8ec03f */
[----:B------:R-:W-:-:S05]  /*111e0*/  IMAD.U32 R16, RZ, RZ, UR4 ;  /* 0x00000004ff107e24 */ /* 0x000fca000f8e00ff */
[----:B------:R-:W3:Y:S02]  /*111f0*/  LDS.128 R24, [R16+0x132d0] ;  /* 0x0132d00010187984 */ /* 0x000ee40000000c00 */
[----:B---3--:R-:W-:Y:S01]  /*11200*/  R2UR UR43, R27 ;  /* 0x000000001b2b72ca */ /* 0x008fe200000e0000 */
[----:B------:R-:W-:Y:S06]  /*11210*/  BAR.ARV 0x4, 0x200 ;  /* 0x0108000000007b1d */ /* 0x000fec0000002000 */
[----:B------:R-:W-:Y:S08]  /*11220*/  BRA `(.L_x_12840) ;  /* 0x0000000c00b07947 */ /* 0x000ff00003800000 */
.L_x_12839:
        /* <DEDUP_REMOVED lines=9> */
[----:B--2---:R-:W2:Y:S01]  /*112c0*/  @!P1 LDC.64 R4, c[0x0][0xc78] ;  /* 0x00031e00ff049b82 */ /* 0x004ea20000000a00 */
[----:B0-----:R-:W-:-:S05]  /*112d0*/  @!P1 IMAD.WIDE R2, R7, 0x4, R2 ;  /* 0x0000000407029825 */ /* 0x001fca00078e0202 */
[----:B------:R2:W3:Y:S02]  /*112e0*/  @!P1 LDG.E R0, desc[UR54][R2.64] ;  /* 0x0000003602009981 */ /* 0x0004e4000c1e1900 */
[----:B--2---:R-:W-:-:S04]  /*112f0*/  @!P1 IMAD.WIDE R2, R7, 0x4, R4 ;  /* 0x0000000407029825 */ /* 0x004fc800078e0204 */
[----:B------:R-:W-:-:S06]  /*11300*/  IMAD.MOV.U32 R5, RZ, RZ, RZ ;  /* 0x000000ffff057224 */ /* 0x000fcc00078e00ff */
[----:B------:R-:W3:Y:S01]  /*11310*/  @!P1 LDG.E R5, desc[UR54][R2.64] ;  /* 0x0000003602059981 */ /* 0x000ee2000c1e1900 */
[C---:B------:R-:W-:Y:S02]  /*11320*/  ISETP.NE.AND P1, PT, R9.reuse, RZ, PT ;  /* 0x000000ff0900720c */ /* 0x040fe40003f25270 */
[C---:B------:R-:W-:Y:S02]  /*11330*/  ISETP.GE.U32.AND P2, PT, R9.reuse, 0x2, PT ;  /* 0x000000020900780c */ /* 0x040fe40003f46070 */
[C---:B------:R-:W-:Y:S02]  /*11340*/  ISETP.GE.U32.AND P3, PT, R9.reuse, 0x4, PT ;  /* 0x000000040900780c */ /* 0x040fe40003f66070 */
[C---:B------:R-:W-:Y:S02]  /*11350*/  ISETP.GE.U32.AND P4, PT, R9.reuse, 0x8, PT ;  /* 0x000000080900780c */ /* 0x040fe40003f86070 */
[----:B------:R-:W-:Y:S02]  /*11360*/  ISETP.GE.U32.AND P5, PT, R9, 0x10, PT ;  /* 0x000000100900780c */ /* 0x000fe40003fa6070 */
[----:B------:R-:W0:Y:S01]  /*11370*/  LDC R9, c[0x0][0xc38] ;  /* 0x00030e00ff097b82 */ /* 0x000e220000000800 */
[----:B---3--:R-:W-:-:S05]  /*11380*/  IMAD R4, R5, R0, RZ ;  /* 0x0000000005047224 */ /* 0x008fca00078e02ff */
        /* <DEDUP_REMOVED lines=17> */
[----:B------:R-:W0:Y:S02]  /*114a0*/  SHFL.IDX PT, R6, R2, 0x1f, 0x1f ;  /* 0x03e01f0002067f89 */ /* 0x000e2400000e0000 */
[----:B0-----:R-:W-:Y:S02]  /*114b0*/  IMAD R3, R6, R9, RZ ;  /* 0x0000000906037224 */ /* 0x001fe400078e02ff */
[----:B------:R-:W-:-:S02]  /*114c0*/  IMAD.MOV.U32 R6, RZ, RZ, RZ ;  /* 0x000000ffff067224 */ /* 0x000fc400078e00ff */
[----:B------:R-:W-:-:S05]  /*114d0*/  IMAD.IADD R8, R8, 0x1, R3 ;  /* 0x0000000108087824 */ /* 0x000fca00078e0203 */
[----:B------:R-:W-:-:S13]  /*114e0*/  ISETP.GT.AND P6, PT, R8, R7, PT ;  /* 0x000000070800720c */ /* 0x000fda0003fc4270 */
[----:B------:R-:W-:Y:S05]  /*114f0*/  @P6 BRA `(.L_x_12841) ;  /* 0x0000000000986947 */ /* 0x000fea0003800000 */
.L_x_12843:
        /* <DEDUP_REMOVED lines=10> */
[----:B------:R-:W2:Y:S01]  /*115a0*/  @!P6 LDC.64 R4, c[0x0][0xc78] ;  /* 0x00031e00ff04eb82 */ /* 0x000ea20000000a00 */
[----:B0-----:R-:W-:-:S05]  /*115b0*/  @!P6 IMAD.WIDE R2, R9, 0x4, R2 ;  /* 0x000000040902e825 */ /* 0x001fca00078e0202 */
[----:B------:R2:W3:Y:S02]  /*115c0*/  @!P6 LDG.E R0, desc[UR54][R2.64] ;  /* 0x000000360200e981 */ /* 0x0004e4000c1e1900 */
[----:B--2---:R-:W-:-:S04]  /*115d0*/  @!P6 IMAD.WIDE R2, R9, 0x4, R4 ;  /* 0x000000040902e825 */ /* 0x004fc800078e0204 */
        /* <DEDUP_REMOVED lines=8> */
[----:B-1----:R-:W-:-:S05]  /*11660*/  IMAD.IADD R10, R4, 0x1, R9 ;  /* 0x00000001040a7824 */ /* 0x002fca00078e0209 */
        /* <DEDUP_REMOVED lines=15> */
.L_x_12841:
        /* <DEDUP_REMOVED lines=12> */
[----:B0-----:R-:W-:-:S05]  /*11820*/  IMAD.U32 R5, RZ, RZ, UR5 ;  /* 0x00000005ff057e24 */ /* 0x001fca000f8e00ff */
[----:B------:R4:W0:Y:S02]  /*11830*/  SHFL.IDX PT, R6, R2, R5, 0x1f ;  /* 0x00001f0502067589 */ /* 0x00082400000e0000 */
.L_x_12844:
[----:B--2---:R-:W-:Y:S01]  /*11840*/  ISETP.NE.AND P0, PT, R4, 0x1, PT ;  /* 0x000000010400780c */ /* 0x004fe20003f05270 */
[----:B0-----:R-:W-:Y:S01]  /*11850*/  IMAD R24, R6, R9, R3 ;  /* 0x0000000906187224 */ /* 0x001fe200078e0203 */
[----:B------:R-:W-:-:S03]  /*11860*/  UIADD3 UR43, UR4, UR43, URZ ;  /* 0x0000002b042b7290 */ /* 0x000fc6000fffe03f */
[----:B----4-:R-:W-:-:S08]  /*11870*/  IMAD.IADD R5, R7, 0x1, -R24 ;  /* 0x0000000107057824 */ /* 0x010fd000078e0a18 */
[----:B------:R-:W-:Y:S05]  /*11880*/  @!P0 BRA `(.L_x_12845) ;  /* 0x0000000000dc8947 */ /* 0x000fea0003800000 */
[----:B---3--:R-:W-:Y:S02]  /*11890*/  IABS R6, R0 ;  /* 0x0000000000067213 */ /* 0x008fe40000000000 */
[----:B------:R-:W-:Y:S02]  /*118a0*/  IABS R7, R4 ;  /* 0x0000000400077213 */ /* 0x000fe40000000000 */
[----:B------:R-:W0:Y:S08]  /*118b0*/  I2F.RP R8, R6 ;  /* 0x0000000600087306 */ /* 0x000e300000209400 */
[----:B-1----:R-:W1:Y:S08]  /*118c0*/  I2F.RP R10, R7 ;  /* 0x00000007000a7306 */ /* 0x002e700000209400 */
[----:B0-----:R-:W0:Y:S08]  /*118d0*/  MUFU.RCP R8, R8 ;  /* 0x0000000800087308 */ /* 0x001e300000001000 */
[----:B-1----:R-:W-:Y:S01]  /*118e0*/  MUFU.RCP R10, R10 ;  /* 0x0000000a000a7308 */ /* 0x002fe20000001000 */
[----:B0-----:R-:W-:-:S07]  /*118f0*/  VIADD R2, R8, 0xffffffe ;  /* 0x0ffffffe08027836 */ /* 0x001fce0000000000 */
        /* <DEDUP_REMOVED lines=48> */
.L_x_12845:
[----:B------:R-:W-:Y:S02]  /*11c00*/  ULDC.64 UR4, c[0x0][0xc90] ;  /* 0x0003240000047ab9 */ /* 0x000fe40000000a00 */
[----:B------:R-:W-:-:S06]  /*11c10*/  UIMAD.WIDE UR4, UR43, 0x4, UR4 ;  /* 0x000000042b0478a5 */ /* 0x000fcc000f8e0204 */
[----:B------:R-:W-:Y:S02]  /*11c20*/  IMAD.U32 R2, RZ, RZ, UR4 ;  /* 0x00000004ff027e24 */ /* 0x000fe4000f8e00ff */
[----:B------:R-:W-:-:S05]  /*11c30*/  IMAD.U32 R3, RZ, RZ, UR5 ;  /* 0x00000005ff037e24 */ /* 0x000fca000f8e00ff */
[----:B------:R0:W3:Y:S02]  /*11c40*/  LDG.E R6, desc[UR54][R2.64] ;  /* 0x0000003602067981 */ /* 0x0000e4000c1e1900 */
[----:B0-----:R-:W-:Y:S02]  /*11c50*/  IMAD.MOV.U32 R2, RZ, RZ, RZ ;  /* 0x000000ffff027224 */ /* 0x001fe400078e00ff */
[----:B---3--:R-:W-:-:S05]  /*11c60*/  IMAD R4, R0, R6, RZ ;  /* 0x0000000600047224 */ /* 0x008fca00078e02ff */
[----:B------:R-:W-:-:S04]  /*11c70*/  IABS R7, R4 ;  /* 0x0000000400077213 */ /* 0x000fc80000000000 */
[----:B------:R-:W0:Y:S08]  /*11c80*/  I2F.RP R8, R7 ;  /* 0x0000000700087306 */ /* 0x000e300000209400 */
[----:B0-----:R-:W1:Y:S02]  /*11c90*/  MUFU.RCP R8, R8 ;  /* 0x0000000800087308 */ /* 0x001e640000001000 */
[----:B-1----:R-:W-:-:S06]  /*11ca0*/  VIADD R10, R8, 0xffffffe ;  /* 0x0ffffffe080a7836 */ /* 0x002fcc0000000000 */
        /* <DEDUP_REMOVED lines=51> */
.L_x_12846:
[----:B------:R-:W-:-:S05]  /*11fe0*/  LOP3.LUT R3, RZ, R3, RZ, 0x33, !PT ;  /* 0x00000003ff037212 */ /* 0x000fca00078e33ff */
[----:B------:R-:W-:Y:S01]  /*11ff0*/  IMAD.IADD R25, R0, 0x1, R3 ;  /* 0x0000000100197824 */ /* 0x000fe200078e0203 */
[----:B------:R-:W-:Y:S06]  /*12000*/  BRA `(.L_x_12847) ;  /* 0x0000000000107947 */ /* 0x000fec0003800000 */
.L_x_12842:
[----:B------:R-:W-:Y:S01]  /*12010*/  IMAD.MOV.U32 R24, RZ, RZ, R7 ;  /* 0x000000ffff187224 */ /* 0x000fe200078e0007 */
[----:B------:R-:W-:Y:S01]  /*12020*/  ULDC UR43, c[0x0][0xc3c] ;  /* 0x00030f00002b7ab9 */ /* 0x000fe20000000800 */
[----:B------:R-:W-:Y:S02]  /*12030*/  IMAD.MOV.U32 R25, RZ, RZ, RZ ;  /* 0x000000ffff197224 */ /* 0x000fe400078e00ff */
[----:B------:R-:W-:-:S07]  /*12040*/  IMAD.MOV.U32 R26, RZ, RZ, RZ ;  /* 0x000000ffff1a7224 */ /* 0x000fce00078e00ff */
.L_x_12847:
        /* <DEDUP_REMOVED lines=10> */
.L_x_12840:
[----:B------:R-:W-:Y:S02]  /*120f0*/  ULDC UR4, c[0x0][0xc3c] ;  /* 0x00030f0000047ab9 */ /* 0x000fe40000000800 */
[----:B------:R-:W-:-:S06]  /*12100*/  UISETP.GE.AND UP0, UPT, UR43, UR4, UPT ;  /* 0x000000042b00728c */ /* 0x000fcc000bf06270 */
[----:B------:R-:W-:-:S13]  /*12110*/  PLOP3.LUT P0, PT, PT, PT, UP0, 0x80, 0x0 ;  /* 0x000000000000781c */ /* 0x000fda0003f0f008 */
[----:B------:R-:W-:Y:S05]  /*12120*/  @!P0 BRA `(.L_x_12848) ;  /* 0xffffffbc00788947 */ /* 0x000fea000383ffff */
.L_x_12780:
[----:B01----:R-:W4:Y:S01]  /*12130*/  LDL.LU R0, [R1+0xc] ;  /* 0x00000c0001007983 */ /* 0x003f220000300800 */
[----:B------:R-:W-:Y:S01]  /*12140*/  BSSY B0, `(.L_x_12849) ;  /* 0x000000b000007945 */ /* 0x000fe20003800000 */
[----:B--2---:R-:W0:Y:S01]  /*12150*/  S2R R5, SR_CgaCtaId ;  /* 0x0000000000057919 */ /* 0x004e220000008800 */
[----:B----4-:R-:W-:-:S05]  /*12160*/  VIADD R0, R0, 0x1 ;  /* 0x0000000100007836 */ /* 0x010fca0000000000 */
        /* <DEDUP_REMOVED lines=8> */
.L_x_12893:
[----:B------:R-:W-:Y:S05]  /*121f0*/  BSYNC B0 ;  /* 0x0000000000007941 */ /* 0x000fea0003800000 */
.L_x_12849:
[----:B------:R-:W-:-:S03]  /*12200*/  UMOV UR4, 0xffffffff ;  /* 0xffffffff00047882 */ /* 0x000fc60000000000 */
[----:B------:R-:W-:Y:S05]  /*12210*/  BRA.DIV UR4, `(.L_x_12851) ;  /* 0x00000012042c7947 */ /* 0x000fea000b800000 */
[----:B0-----:R-:W0:Y:S02]  /*12220*/  S2R R0, SR_TID.X ;  /* 0x0000000000007919 */ /* 0x001e240000002100 */
[----:B0-----:R-:W-:-:S04]  /*12230*/  SHF.R.U32.HI R0, RZ, 0x5, R0 ;  /* 0x00000005ff007819 */ /* 0x001fc80000011600 */
[----:B------:R-:W-:-:S05]  /*12240*/  LOP3.LUT R0, R0, 0x3, RZ, 0xc0, !PT ;  /* 0x0000000300007812 */ /* 0x000fca00078ec0ff */
[----:B------:R0:W1:Y:S02]  /*12250*/  SHFL.IDX PT, R14, R0, RZ, 0x1f ;  /* 0x00001fff000e7589 */ /* 0x00006400000e0000 */
.L_x_12896:
[----:B-1----:R-:W-:Y:S01]  /*12260*/  ISETP.NE.AND P0, PT, R14, RZ, PT ;  /* 0x000000ff0e00720c */ /* 0x002fe20003f05270 */
[----:B------:R-:W-:-:S12]  /*12270*/  BSSY B0, `(.L_x_12852) ;  /* 0x000002b000007945 */ /* 0x000fd80003800000 */
[----:B------:R-:W-:Y:S05]  /*12280*/  @P0 BRA `(.L_x_12853) ;  /* 0x0000000000a40947 */ /* 0x000fea0003800000 */
[----:B------:R-:W-:-:S03]  /*12290*/  UMOV UR4, 0xffffffff ;  /* 0xffffffff00047882 */ /* 0x000fc60000000000 */
[----:B------:R-:W-:Y:S05]  /*122a0*/  BRA.DIV UR4, `(.L_x_12854) ;  /* 0x00000012043c7947 */ /* 0x000fea000b800000 */
[----:B------:R-:W-:-:S13]  /*122b0*/  ELECT P6, URZ, PT ;  /* 0x00000000003f782f */ /* 0x000fda00038c0000 */
.L_x_12899:
[----:B------:R-:W-:Y:S05]  /*122c0*/  @!P6 BRA `(.L_x_12853) ;  /* 0x000000000094e947 */ /* 0x000fea0003800000 */
[----:B------:R-:W-:-:S06]  /*122d0*/  ULOP3.LUT UR4, UR38, 0x2, URZ, 0xfc, !UPT ;  /* 0x0000000226047892 */ /* 0x000fcc000f8efc3f */
[----:B0-----:R-:W-:-:S05]  /*122e0*/  IMAD.U32 R0, RZ, RZ, UR4 ;  /* 0x00000004ff007e24 */ /* 0x001fca000f8e00ff */
[----:B------:R-:W-:-:S13]  /*122f0*/  ISETP.NE.AND P0, PT, R0, 0x3, PT ;  /* 0x000000030000780c */ /* 0x000fda0003f05270 */
[----:B------:R-:W-:Y:S05]  /*12300*/  @!P0 BRA `(.L_x_12855) ;  /* 0x0000000000048947 */ /* 0x000fea0003800000 */
[----:B------:R-:W-:Y:S01]  /*12310*/  BPT.TRAP 0x1 ;  /* 0x000000040000795c */ /* 0x000fe20000300000 */
.L_x_12855:
        /* <DEDUP_REMOVED lines=12> */
.L_x_12900:
[----:B------:R-:W1:Y:S02]  /*123e0*/  SYNCS.PHASECHK.TRANS64.TRYWAIT P1, [R3+URZ], R0 ;  /* 0x00000000030075a7 */ /* 0x000e64000802017f */
[----:B-1----:R-:W-:Y:S05]  /*123f0*/  @!P1 BRA `(.L_x_12857) ;  /* 0x00000010001c9947 */ /* 0x002fea0003800000 */
.L_x_12901:
[----:B------:R-:W-:Y:S05]  /*12400*/  @!P0 BRA `(.L_x_12858) ;  /* 0x0000000000048947 */ /* 0x000fea0003800000 */
[----:B------:R-:W-:Y:S01]  /*12410*/  BPT.TRAP 0x1 ;  /* 0x000000040000795c */ /* 0x000fe20000300000 */
.L_x_12858:
[----:B-1----:R-:W-:-:S04]  /*12420*/  IMAD R3, R18, 0x8, R7 ;  /* 0x0000000812037824 */ /* 0x002fc800078e0207 */
[----:B------:R-:W1:Y:S02]  /*12430*/  SYNCS.PHASECHK.TRANS64.TRYWAIT P1, [R3+URZ+0x13260], R4 ;  /* 0x01326004030075a7 */ /* 0x000e64000802017f */
[----:B-1----:R-:W-:Y:S05]  /*12440*/  @!P1 BRA `(.L_x_12859) ;  /* 0x00000010001c9947 */ /* 0x002fea0003800000 */
.L_x_12902:
[----:B------:R-:W-:Y:S05]  /*12450*/  @!P0 BRA `(.L_x_12860) ;  /* 0x0000000000048947 */ /* 0x000fea0003800000 */
[----:B------:R-:W-:Y:S01]  /*12460*/  BPT.TRAP 0x1 ;  /* 0x000000040000795c */ /* 0x000fe20000300000 */
.L_x_12860:
[----:B0-----:R-:W-:-:S04]  /*12470*/  IMAD R5, R6, 0x8, R7 ;  /* 0x0000000806057824 */ /* 0x001fc800078e0207 */
[----:B------:R-:W0:Y:S02]  /*12480*/  SYNCS.PHASECHK.TRANS64.TRYWAIT P1, [R5+URZ+0x13260], R0 ;  /* 0x01326000050075a7 */ /* 0x000e24000802017f */
[----:B0-----:R-:W-:Y:S05]  /*12490*/  @!P1 BRA `(.L_x_12861) ;  /* 0x00000010001c9947 */ /* 0x001fea0003800000 */
.L_x_12903:
[----:B------:R-:W-:Y:S05]  /*124a0*/  @!P0 BRA `(.L_x_12862) ;  /* 0x0000000000048947 */ /* 0x000fea0003800000 */
[----:B------:R-:W-:Y:S01]  /*124b0*/  BPT.TRAP 0x1 ;  /* 0x000000040000795c */ /* 0x000fe20000300000 */
.L_x_12862:
[----:B------:R-:W2:Y:S02]  /*124c0*/  SYNCS.PHASECHK.TRANS64.TRYWAIT P0, [R3+URZ+0x13280], R4 ;  /* 0x01328004030075a7 */ /* 0x000ea4000800017f */
[----:B--2---:R-:W-:Y:S05]  /*124d0*/  @!P0 BRA `(.L_x_12863) ;  /* 0x0000001000208947 */ /* 0x004fea0003800000 */
.L_x_12864:
[----:B----4-:R4:W0:Y:S02]  /*124e0*/  SYNCS.PHASECHK.TRANS64.TRYWAIT P0, [R5+URZ+0x13280], R0 ;  /* 0x01328000050075a7 */ /* 0x010824000800017f */
[----:B0-----:R-:W-:Y:S05]  /*124f0*/  @!P0 NANOSLEEP.SYNCS 0x989680 ;  /* 0x009896800000895d */ /* 0x001fea0003900000 */
[----:B------:R-:W0:Y:S02]  /*12500*/  @!P0 SYNCS.PHASECHK.TRANS64 P0, [R5+URZ+0x13280], R0 ;  /* 0x01328000050085a7 */ /* 0x000e24000800007f */
[----:B0-----:R-:W-:Y:S05]  /*12510*/  @!P0 BRA `(.L_x_12864) ;  /* 0xfffffffc00f08947 */ /* 0x001fea000383ffff */
.L_x_12853:
[----:B------:R-:W-:Y:S05]  /*12520*/  BSYNC B0 ;  /* 0x0000000000007941 */ /* 0x000fea0003800000 */
.L_x_12852:
[----:B------:R-:W-:Y:S05]  /*12530*/  EXIT ;  /* 0x000000000000794d */ /* 0x000fea0003800000 */
.L_x_12728:
[----:B0-----:R-:W-:-:S04]  /*12540*/  IMAD.U32 R3, RZ, RZ, UR45 ;  /* 0x0000002dff037e24 */ /* 0x001fc8000f8e00ff */
[----:B------:R0:W1:Y:S03]  /*12550*/  SYNCS.PHASECHK.TRANS64.TRYWAIT P0, [R3+URZ+0x13200], R0 ;  /* 0x01320000030075a7 */ /* 0x000066000800017f */
[----:B-1----:R-:W-:Y:S05]  /*12560*/  @!P0 NANOSLEEP.SYNCS 0x989680 ;  /* 0x009896800000895d */ /* 0x002fea0003900000 */
[----:B------:R-:W1:Y:S02]  /*12570*/  @!P0 SYNCS.PHASECHK.TRANS64 P0, [R3+URZ+0x13200], R0 ;  /* 0x01320000030085a7 */ /* 0x000e64000800007f */
[----:B-1----:R-:W-:Y:S05]  /*12580*/  @!P0 BRA `(.L_x_12728) ;  /* 0xfffffffc00ec8947 */ /* 0x002fea000383ffff */
[----:B------:R-:W-:Y:S05]  /*12590*/  BRA `(.L_x_12865) ;  /* 0xfffffef800187947 */ /* 0x000fea000383ffff */
.L_x_12732:
[----:B-1----:R1:W2:Y:S02]  /*125a0*/  SYNCS.PHASECHK.TRANS64.TRYWAIT P0, [R3+URZ+0x13230], R0 ;  /* 0x01323000030075a7 */ /* 0x0022a4000800017f */
[----:B--2---:R-:W-:Y:S05]  /*125b0*/  @!P0 NANOSLEEP.SYNCS 0x989680 ;  /* 0x009896800000895d */ /* 0x004fea0003900000 */
[----:B------:R-:W2:Y:S02]  /*125c0*/  @!P0 SYNCS.PHASECHK.TRANS64 P0, [R3+URZ+0x13230], R0 ;  /* 0x01323000030085a7 */ /* 0x000ea4000800007f */
[----:B--2---:R-:W-:Y:S05]  /*125d0*/  @!P0 BRA `(.L_x_12732) ;  /* 0xfffffffc00f08947 */ /* 0x004fea000383ffff */
[----:B------:R-:W-:Y:S05]  /*125e0*/  BRA `(.L_x_12731) ;  /* 0xfffffef800347947 */ /* 0x000fea000383ffff */
.L_x_12737:
[----:B-1----:R-:W-:-:S04]  /*125f0*/  IMAD.U32 R9, RZ, RZ, UR20 ;  /* 0x00000014ff097e24 */ /* 0x002fc8000f8e00ff */
[----:B------:R1:W2:Y:S03]  /*12600*/  SYNCS.PHASECHK.TRANS64.TRYWAIT P3, [R9+URZ+0x13230], R0 ;  /* 0x01323000090075a7 */ /* 0x0002a6000806017f */
[----:B--2---:R-:W-:Y:S05]  /*12610*/  @!P3 NANOSLEEP.SYNCS 0x989680 ;  /* 0x009896800000b95d */ /* 0x004fea0003900000 */
[----:B------:R-:W2:Y:S02]  /*12620*/  @!P3 SYNCS.PHASECHK.TRANS64 P3, [R9+URZ+0x13230], R0 ;  /* 0x013230000900b5a7 */ /* 0x000ea4000806007f */
[----:B--2---:R-:W-:Y:S05]  /*12630*/  @!P3 BRA `(.L_x_12737) ;  /* 0xfffffffc00ecb947 */ /* 0x004fea000383ffff */
[----:B------:R-:W-:Y:S05]  /*12640*/  BRA `(.L_x_12736) ;  /* 0xffffff2000ec7947 */ /* 0x000fea000383ffff */
.L_x_12741:
[----:B-1----:R-:W-:-:S04]  /*12650*/  IMAD.U32 R2, RZ, RZ, UR11 ;  /* 0x0000000bff027e24 */ /* 0x002fc8000f8e00ff */
[----:B------:R1:W2:Y:S03]  /*12660*/  SYNCS.PHASECHK.TRANS64.TRYWAIT P3, [R2+URZ+0x13250], R0 ;  /* 0x01325000020075a7 */ /* 0x0002a6000806017f */
[----:B--2---:R-:W-:Y:S05]  /*12670*/  @!P3 NANOSLEEP.SYNCS 0x989680 ;  /* 0x009896800000b95d */ /* 0x004fea0003900000 */
[----:B------:R-:W2:Y:S02]  /*12680*/  @!P3 SYNCS.PHASECHK.TRANS64 P3, [R2+URZ+0x13250], R0 ;  /* 0x013250000200b5a7 */ /* 0x000ea4000806007f */
[----:B--2---:R-:W-:Y:S05]  /*12690*/  @!P3 BRA `(.L_x_12741) ;  /* 0xfffffffc00ecb947 */ /* 0x004fea000383ffff */
[----:B------:R-:W-:Y:S05]  /*126a0*/  BRA `(.L_x_12740) ;  /* 0xffffff2400f87947 */ /* 0x000fea000383ffff */
.L_x_12748:
[----:B-1----:R-:W-:-:S04]  /*126b0*/  IMAD.U32 R9, RZ, RZ, UR6 ;  /* 0x00000006ff097e24 */ /* 0x002fc8000f8e00ff */
[----:B------:R1:W2:Y:S03]  /*126c0*/  SYNCS.PHASECHK.TRANS64.TRYWAIT P2, [R9+URZ+0x13230], R0 ;  /* 0x01323000090075a7 */ /* 0x0002a6000804017f */
[----:B--2---:R-:W-:Y:S05]  /*126d0*/  @!P2 NANOSLEEP.SYNCS 0x989680 ;  /* 0x009896800000a95d */ /* 0x004fea0003900000 */
[----:B------:R-:W2:Y:S02]  /*126e0*/  @!P2 SYNCS.PHASECHK.TRANS64 P2, [R9+URZ+0x13230], R0 ;  /* 0x013230000900a5a7 */ /* 0x000ea4000804007f */
[----:B--2---:R-:W-:Y:S05]  /*126f0*/  @!P2 BRA `(.L_x_12748) ;  /* 0xfffffffc00eca947 */ /* 0x004fea000383ffff */
[----:B------:R-:W-:Y:S05]  /*12700*/  BRA `(.L_x_12747) ;  /* 0xffffff5000307947 */ /* 0x000fea000383ffff */
.L_x_12752:
[----:B-1----:R-:W-:-:S04]  /*12710*/  IMAD.U32 R2, RZ, RZ, UR11 ;  /* 0x0000000bff027e24 */ /* 0x002fc8000f8e00ff */
[----:B------:R1:W2:Y:S03]  /*12720*/  SYNCS.PHASECHK.TRANS64.TRYWAIT P2, [R2+URZ+0x13250], R0 ;  /* 0x01325000020075a7 */ /* 0x0002a6000804017f */
[----:B--2---:R-:W-:Y:S05]  /*12730*/  @!P2 NANOSLEEP.SYNCS 0x989680 ;  /* 0x009896800000a95d */ /* 0x004fea0003900000 */
[----:B------:R-:W2:Y:S02]  /*12740*/  @!P2 SYNCS.PHASECHK.TRANS64 P2, [R2+URZ+0x13250], R0 ;  /* 0x013250000200a5a7 */ /* 0x000ea4000804007f */
[----:B--2---:R-:W-:Y:S05]  /*12750*/  @!P2 BRA `(.L_x_12752) ;  /* 0xfffffffc00eca947 */ /* 0x004fea000383ffff */
[----:B------:R-:W-:Y:S05]  /*12760*/  BRA `(.L_x_12751) ;  /* 0xffffff54003c7947 */ /* 0x000fea000383ffff */
.L_x_12758:
[----:B-1----:R-:W-:-:S04]  /*12770*/  IMAD.U32 R6, RZ, RZ, UR5 ;  /* 0x00000005ff067e24 */ /* 0x002fc8000f8e00ff */
[----:B------:R1:W2:Y:S03]  /*12780*/  SYNCS.PHASECHK.TRANS64.TRYWAIT P0, [R6+URZ+0x13250], R5 ;  /* 0x01325005060075a7 */ /* 0x0002a6000800017f */
[----:B--2---:R-:W-:Y:S05]  /*12790*/  @!P0 NANOSLEEP.SYNCS 0x989680 ;  /* 0x009896800000895d */ /* 0x004fea0003900000 */
[----:B------:R-:W2:Y:S02]  /*127a0*/  @!P0 SYNCS.PHASECHK.TRANS64 P0, [R6+URZ+0x13250], R5 ;  /* 0x01325005060085a7 */ /* 0x000ea4000800007f */
[----:B--2---:R-:W-:Y:S05]  /*127b0*/  @!P0 BRA `(.L_x_12758) ;  /* 0xfffffffc00ec8947 */ /* 0x004fea000383ffff */
[----:B------:R-:W-:Y:S05]  /*127c0*/  BRA `(.L_x_12757) ;  /* 0xffffff70007c7947 */ /* 0x000fea000383ffff */
.L_x_12796:
[----:B------:R-:W-:Y:S02]  /*127d0*/  IMAD.MOV.U32 R13, RZ, RZ, R20 ;  /* 0x000000ffff0d7224 */ /* 0x000fe400078e0014 */
[----:B------:R-:W-:Y:S02]  /*127e0*/  IMAD.MOV.U32 R12, RZ, RZ, RZ ;  /* 0x000000ffff0c7224 */ /* 0x000fe400078e00ff */
[----:B------:R-:W-:Y:S02]  /*127f0*/  IMAD.MOV.U32 R11, RZ, RZ, 0x1f ;  /* 0x0000001fff0b7424 */ /* 0x000fe400078e00ff */
[----:B------:R-:W-:-:S07]  /*12800*/  IMAD.MOV.U32 R15, RZ, RZ, -0x1 ;  /* 0xffffffffff0f7424 */ /* 0x000fce00078e00ff */
[----:B012---:R-:W-:Y:S05]  /*12810*/  WARPSYNC.COLLECTIVE R15, `(.L_x_12866) ;  /* 0x000000000f087348 */ /* 0x007fea0003c00000 */
[----:B------:R3:W4:Y:S02]  /*12820*/  SHFL.IDX P6, R14, R13, R12, R11 ;  /* 0x0000000c0d0e7389 */ /* 0x00072400000c000b */
[----:B01234-:R-:W-:Y:S01]  /*12830*/  ENDCOLLECTIVE ;  /* 0x000000000000791b */ /* 0x01ffe20003800000 */
.L_x_12866:
[----:B------:R-:W-:Y:S05]  /*12840*/  BRA `(.L_x_12867) ;  /* 0xffffffc400d87947 */ /* 0x000fea000383ffff */
.L_x_12798:
[----:B------:R-:W-:Y:S01]  /*12850*/  BSSY B0, `(.L_x_12868) ;  /* 0x0000006000007945 */ /* 0x000fe20003800000 */
[----:B------:R-:W-:-:S07]  /*12860*/  IMAD.MOV.U32 R15, RZ, RZ, -0x1 ;  /* 0xffffffffff0f7424 */ /* 0x000fce00078e00ff */
[----:B0123--:R-:W-:Y:S05]  /*12870*/  WARPSYNC.COLLECTIVE R15, `(.L_x_12869) ;  /* 0x000000000f0c7348 */ /* 0x00ffea0003c00000 */
[----:B------:R-:W-:Y:S02]  /*12880*/  ELECT P6, UR62, PT ;  /* 0x00000000003e782f */ /* 0x000fe400038c0000 */
[----:B------:R-:W-:Y:S01]  /*12890*/  MOV R14, UR62 ;  /* 0x0000003e000e7c02 */ /* 0x000fe20008000f00 */
[----:B0123--:R-:W-:Y:S10]  /*128a0*/  ENDCOLLECTIVE ;  /* 0x000000000000791b */ /* 0x00fff40003800000 */
.L_x_12869:
[----:B------:R-:W-:Y:S05]  /*128b0*/  BSYNC B0 ;  /* 0x0000000000007941 */ /* 0x000fea0003800000 */
.L_x_12868:
[----:B------:R-:W-:Y:S05]  /*128c0*/  BRA `(.L_x_12870) ;  /* 0xffffffc400dc7947 */ /* 0x000fea000383ffff */
.L_x_12800:
[----:B----4-:R4:W0:Y:S02]  /*128d0*/  SYNCS.PHASECHK.TRANS64.TRYWAIT P0, [R2+URZ+0x13280], R3 ;  /* 0x01328003020075a7 */ /* 0x010824000800017f */
[----:B0-----:R-:W-:Y:S05]  /*128e0*/  @!P0 NANOSLEEP.SYNCS 0x989680 ;  /* 0x009896800000895d */ /* 0x001fea0003900000 */
[----:B------:R-:W0:Y:S02]  /*128f0*/  @!P0 SYNCS.PHASECHK.TRANS64 P0, [R2+URZ+0x13280], R3 ;  /* 0x01328003020085a7 */ /* 0x000e24000800007f */
[----:B0-----:R-:W-:Y:S05]  /*12900*/  @!P0 BRA `(.L_x_12800) ;  /* 0xfffffffc00f08947 */ /* 0x001fea000383ffff */
[----:B------:R-:W-:Y:S05]  /*12910*/  BRA `(.L_x_12871) ;  /* 0xffffffc800387947 */ /* 0x000fea000383ffff */
.L_x_12802:
[----:B0-----:R0:W2:Y:S02]  /*12920*/  SYNCS.PHASECHK.TRANS64.TRYWAIT P0, [R2+URZ+0x13240], R3 ;  /* 0x01324003020075a7 */ /* 0x0010a4000800017f */
[----:B--2---:R-:W-:Y:S05]  /*12930*/  @!P0 NANOSLEEP.SYNCS 0x989680 ;  /* 0x009896800000895d */ /* 0x004fea0003900000 */
[----:B------:R-:W2:Y:S02]  /*12940*/  @!P0 SYNCS.PHASECHK.TRANS64 P0, [R2+URZ+0x13240], R3 ;  /* 0x01324003020085a7 */ /* 0x000ea4000800007f */
[----:B--2---:R-:W-:Y:S05]  /*12950*/  @!P0 BRA `(.L_x_12802) ;  /* 0xfffffffc00f08947 */ /* 0x004fea000383ffff */
[----:B------:R-:W-:Y:S05]  /*12960*/  BRA `(.L_x_12872) ;  /* 0xffffffc800887947 */ /* 0x000fea000383ffff */
.L_x_12806:
        /* <DEDUP_REMOVED lines=9> */
.L_x_12873:
[----:B------:R-:W-:Y:S01]  /*12a00*/  ISETP.GE.AND P1, PT, R25, R7, PT ;  /* 0x000000071900720c */ /* 0x000fe20003f26270 */
[----:B------:R-:W-:Y:S02]  /*12a10*/  IMAD.MOV.U32 R13, RZ, RZ, R0 ;  /* 0x000000ffff0d7224 */ /* 0x000fe400078e0000 */
[----:B------:R-:W-:-:S10]  /*12a20*/  IMAD.MOV.U32 R2, RZ, RZ, R14 ;  /* 0x000000ffff027224 */ /* 0x000fd400078e000e */
[----:B------:R-:W-:Y:S05]  /*12a30*/  WARPSYNC.COLLECTIVE R15, `(.L_x_12874) ;  /* 0x000000000f087348 */ /* 0x000fea0003c00000 */
[----:B------:R0:W1:Y:S02]  /*12a40*/  SHFL.IDX P6, R14, R13, R12, R11 ;  /* 0x0000000c0d0e7389 */ /* 0x00006400000c000b */
[----:B01----:R-:W-:Y:S01]  /*12a50*/  ENDCOLLECTIVE ;  /* 0x000000000000791b */ /* 0x003fe20003800000 */
.L_x_12874:
[----:B------:R-:W-:Y:S02]  /*12a60*/  IMAD.MOV.U32 R13, RZ, RZ, R5 ;  /* 0x000000ffff0d7224 */ /* 0x000fe400078e0005 */
[----:B------:R-:W-:Y:S02]  /*12a70*/  IMAD.MOV.U32 R12, RZ, RZ, 0x1 ;  /* 0x00000001ff0c7424 */ /* 0x000fe400078e00ff */
[----:B------:R-:W-:-:S07]  /*12a80*/  IMAD.MOV.U32 R3, RZ, RZ, R14 ;  /* 0x000000ffff037224 */ /* 0x000fce00078e000e */
[----:B------:R-:W-:Y:S05]  /*12a90*/  WARPSYNC.COLLECTIVE R15, `(.L_x_12875) ;  /* 0x000000000f087348 */ /* 0x000fea0003c00000 */
[----:B------:R0:W1:Y:S02]  /*12aa0*/  SHFL.IDX P6, R14, R13, R12, R11 ;  /* 0x0000000c0d0e7389 */ /* 0x00006400000c000b */
[----:B01----:R-:W-:Y:S01]  /*12ab0*/  ENDCOLLECTIVE ;  /* 0x000000000000791b */ /* 0x003fe20003800000 */
.L_x_12875:
[----:B------:R-:W-:-:S05]  /*12ac0*/  @!P1 IADD3 R8, P2, R10, R3, RZ ;  /* 0x000000030a089210 */ /* 0x000fca0007f5e0ff */
[----:B------:R-:W-:Y:S02]  /*12ad0*/  @!P1 IMAD.X R3, RZ, RZ, R2, P2 ;  /* 0x000000ffff039224 */ /* 0x000fe400010e0602 */
        /* <DEDUP_REMOVED lines=8> */
[----:B0-----:R-:W-:-:S12]  /*12b60*/  IMAD.MOV.U32 R2, RZ, RZ, R14 ;  /* 0x000000ffff027224 */ /* 0x001fd800078e000e */
[----:B------:R-:W-:Y:S05]  /*12b70*/  WARPSYNC.COLLECTIVE R15, `(.L_x_12876) ;  /* 0x000000000f087348 */ /* 0x000fea0003c00000 */
[----:B------:R0:W1:Y:S02]  /*12b80*/  SHFL.IDX P6, R14, R13, R12, R11 ;  /* 0x0000000c0d0e7389 */ /* 0x00006400000c000b */
[----:B01----:R-:W-:Y:S01]  /*12b90*/  ENDCOLLECTIVE ;  /* 0x000000000000791b */ /* 0x003fe20003800000 */
.L_x_12876:
[----:B------:R-:W-:Y:S02]  /*12ba0*/  IMAD.MOV.U32 R13, RZ, RZ, R5 ;  /* 0x000000ffff0d7224 */ /* 0x000fe400078e0005 */
[----:B------:R-:W-:Y:S01]  /*12bb0*/  IMAD.MOV.U32 R12, RZ, RZ, 0x2 ;  /* 0x00000002ff0c7424 */ /* 0x000fe200078e00ff */
[----:B------:R-:W-:-:S13]  /*12bc0*/  @!P1 IADD3 R8, P2, R10, R14, RZ ;  /* 0x0000000e0a089210 */ /* 0x000fda0007f5e0ff */
[----:B------:R-:W-:Y:S05]  /*12bd0*/  WARPSYNC.COLLECTIVE R15, `(.L_x_12877) ;  /* 0x000000000f087348 */ /* 0x000fea0003c00000 */
[----:B------:R0:W1:Y:S02]  /*12be0*/  SHFL.IDX P6, R14, R13, R12, R11 ;  /* 0x0000000c0d0e7389 */ /* 0x00006400000c000b */
[----:B01----:R-:W-:Y:S01]  /*12bf0*/  ENDCOLLECTIVE ;  /* 0x000000000000791b */ /* 0x003fe20003800000 */
.L_x_12877:
[----:B------:R-:W-:Y:S02]  /*12c00*/  @!P1 IMAD.X R3, RZ, RZ, R2, P2 ;  /* 0x000000ffff039224 */ /* 0x000fe400010e0602 */
[----:B------:R-:W-:Y:S02]  /*12c10*/  @!P1 IMAD.MOV.U32 R2, RZ, RZ, R8 ;  /* 0x000000ffff029224 */ /* 0x000fe400078e0008 */
[----:B------:R-:W-:-:S03]  /*12c20*/  VIADD R8, R25, 0x40 ;  /* 0x0000004019087836 */ /* 0x000fc60000000000 */
[----:B------:R-:W-:Y:S01]  /*12c30*/  @!PT LDS RZ, [RZ] ;  /* 0x00000000fffff984 */ /* 0x000fe20000000800 */
[----:B------:R-:W-:Y:S01]  /*12c40*/  @!PT LDS RZ, [RZ] ;  /* 0x00000000fffff984 */ /* 0x000fe20000000800 */
[----:B------:R-:W-:Y:S01]  /*12c50*/  @!PT LDS RZ, [RZ] ;  /* 0x00000000fffff984 */ /* 0x000fe20000000800 */
[----:B------:R0:W-:Y:S02]  /*12c60*/  @!P1 LDGSTS.E.BYPASS.LTC128B.128 [R9+0xb800], desc[UR54][R2.64], !P0 ;  /* 0x0b80000002099fae */ /* 0x0001e4000c101d76 */
[----:B------:R-:W-:Y:S01]  /*12c70*/  ISETP.GE.AND P1, PT, R8, R7, PT ;  /* 0x000000070800720c */ /* 0x000fe20003f26270 */
[----:B------:R-:W-:Y:S02]  /*12c80*/  IMAD.MOV.U32 R13, RZ, RZ, R0 ;  /* 0x000000ffff0d7224 */ /* 0x000fe400078e0000 */
[----:B0-----:R-:W-:-:S10]  /*12c90*/  IMAD.MOV.U32 R2, RZ, RZ, R14 ;  /* 0x000000ffff027224 */ /* 0x001fd400078e000e */
[----:B------:R-:W-:Y:S05]  /*12ca0*/  WARPSYNC.COLLECTIVE R15, `(.L_x_12878) ;  /* 0x000000000f087348 */ /* 0x000fea0003c00000 */
[----:B------:R0:W1:Y:S02]  /*12cb0*/  SHFL.IDX P6, R14, R13, R12, R11 ;  /* 0x0000000c0d0e7389 */ /* 0x00006400000c000b */
[----:B01----:R-:W-:Y:S01]  /*12cc0*/  ENDCOLLECTIVE ;  /* 0x000000000000791b */ /* 0x003fe20003800000 */
.L_x_12878:
[----:B------:R-:W-:Y:S02]  /*12cd0*/  IMAD.MOV.U32 R13, RZ, RZ, R5 ;  /* 0x000000ffff0d7224 */ /* 0x000fe400078e0005 */
[----:B------:R-:W-:Y:S01]  /*12ce0*/  IMAD.MOV.U32 R12, RZ, RZ, 0x3 ;  /* 0x00000003ff0c7424 */ /* 0x000fe200078e00ff */
[----:B------:R-:W-:-:S13]  /*12cf0*/  @!P1 IADD3 R8, P2, R10, R14, RZ ;  /* 0x0000000e0a089210 */ /* 0x000fda0007f5e0ff */
[----:B------:R-:W-:Y:S05]  /*12d00*/  WARPSYNC.COLLECTIVE R15, `(.L_x_12879) ;  /* 0x000000000f087348 */ /* 0x000fea0003c00000 */
[----:B------:R0:W1:Y:S02]  /*12d10*/  SHFL.IDX P6, R14, R13, R12, R11 ;  /* 0x0000000c0d0e7389 */ /* 0x00006400000c000b */
[----:B01----:R-:W-:Y:S01]  /*12d20*/  ENDCOLLECTIVE ;  /* 0x000000000000791b */ /* 0x003fe20003800000 */
.L_x_12879:
        /* <DEDUP_REMOVED lines=13> */
.L_x_12880:
[----:B------:R-:W-:Y:S02]  /*12e00*/  IMAD.MOV.U32 R13, RZ, RZ, R6 ;  /* 0x000000ffff0d7224 */ /* 0x000fe400078e0006 */
[----:B------:R-:W-:Y:S02]  /*12e10*/  IMAD.MOV.U32 R12, RZ, RZ, RZ ;  /* 0x000000ffff0c7224 */ /* 0x000fe400078e00ff */
[----:B------:R-:W-:-:S07]  /*12e20*/  IMAD.MOV.U32 R2, RZ, RZ, R14 ;  /* 0x000000ffff027224 */ /* 0x000fce00078e000e */
[----:B------:R-:W-:Y:S05]  /*12e30*/  WARPSYNC.COLLECTIVE R15, `(.L_x_12881) ;  /* 0x000000000f087348 */ /* 0x000fea0003c00000 */
[----:B------:R0:W1:Y:S02]  /*12e40*/  SHFL.IDX P6, R14, R13, R12, R11 ;  /* 0x0000000c0d0e7389 */ /* 0x00006400000c000b */
[----:B01----:R-:W-:Y:S01]  /*12e50*/  ENDCOLLECTIVE ;  /* 0x000000000000791b */ /* 0x003fe20003800000 */
.L_x_12881:
        /* <DEDUP_REMOVED lines=11> */
.L_x_12882:
        /* <DEDUP_REMOVED lines=8> */
.L_x_12883:
        /* <DEDUP_REMOVED lines=11> */
.L_x_12884:
[----:B------:R-:W-:Y:S05]  /*13040*/  BRA `(.L_x_12885) ;  /* 0xffffffcc00747947 */ /* 0x000fea000383ffff */
.L_x_12809:
[----:B0-----:R0:W1:Y:S02]  /*13050*/  SYNCS.PHASECHK.TRANS64.TRYWAIT P0, [R16+URZ+0x13220], R3 ;  /* 0x01322003100075a7 */ /* 0x001064000800017f */
[----:B-1----:R-:W-:Y:S05]  /*13060*/  @!P0 NANOSLEEP.SYNCS 0x989680 ;  /* 0x009896800000895d */ /* 0x002fea0003900000 */
[----:B------:R-:W1:Y:S02]  /*13070*/  @!P0 SYNCS.PHASECHK.TRANS64 P0, [R16+URZ+0x13220], R3 ;  /* 0x01322003100085a7 */ /* 0x000e64000800007f */
[----:B-1----:R-:W-:Y:S05]  /*13080*/  @!P0 BRA `(.L_x_12809) ;  /* 0xfffffffc00f08947 */ /* 0x002fea000383ffff */
[----:B------:R-:W-:Y:S05]  /*13090*/  BRA `(.L_x_12886) ;  /* 0xffffffcc00dc7947 */ /* 0x000fea000383ffff */
.L_x_12815:
[----:B0-----:R0:W2:Y:S02]  /*130a0*/  SYNCS.PHASECHK.TRANS64.TRYWAIT P0, [R9+URZ+0x13280], R2 ;  /* 0x01328002090075a7 */ /* 0x0010a4000800017f */
[----:B--2---:R-:W-:Y:S05]  /*130b0*/  @!P0 NANOSLEEP.SYNCS 0x989680 ;  /* 0x009896800000895d */ /* 0x004fea0003900000 */
[----:B------:R-:W2:Y:S02]  /*130c0*/  @!P0 SYNCS.PHASECHK.TRANS64 P0, [R9+URZ+0x13280], R2 ;  /* 0x01328002090085a7 */ /* 0x000ea4000800007f */
[----:B--2---:R-:W-:Y:S05]  /*130d0*/  @!P0 BRA `(.L_x_12815) ;  /* 0xfffffffc00f08947 */ /* 0x004fea000383ffff */
[----:B------:R-:W-:Y:S05]  /*130e0*/  BRA `(.L_x_12887) ;  /* 0xffffffd000787947 */ /* 0x000fea000383ffff */
.L_x_12820:
[----:B-1----:R1:W2:Y:S02]  /*130f0*/  SYNCS.PHASECHK.TRANS64.TRYWAIT P0, [R9+URZ+0x13240], R2 ;  /* 0x01324002090075a7 */ /* 0x0022a4000800017f */
[----:B--2---:R-:W-:Y:S05]  /*13100*/  @!P0 NANOSLEEP.SYNCS 0x989680 ;  /* 0x009896800000895d */ /* 0x004fea0003900000 */
[----:B------:R-:W2:Y:S02]  /*13110*/  @!P0 SYNCS.PHASECHK.TRANS64 P0, [R9+URZ+0x13240], R2 ;  /* 0x01324002090085a7 */ /* 0x000ea4000800007f */
[----:B--2---:R-:W-:Y:S05]  /*13120*/  @!P0 BRA `(.L_x_12820) ;  /* 0xfffffffc00f08947 */ /* 0x004fea000383ffff */
[----:B------:R-:W-:Y:S05]  /*13130*/  BRA `(.L_x_12888) ;  /* 0xffffffd000f47947 */ /* 0x000fea000383ffff */
.L_x_12826:
[----:B0-----:R0:W1:Y:S02]  /*13140*/  SYNCS.PHASECHK.TRANS64.TRYWAIT P0, [R3+URZ+0x13270], R2 ;  /* 0x01327002030075a7 */ /* 0x001064000800017f */
[----:B-1----:R-:W-:Y:S05]  /*13150*/  @!P0 NANOSLEEP.SYNCS 0x989680 ;  /* 0x009896800000895d */ /* 0x002fea0003900000 */
[----:B------:R-:W1:Y:S02]  /*13160*/  @!P0 SYNCS.PHASECHK.TRANS64 P0, [R3+URZ+0x13270], R2 ;  /* 0x01327002030085a7 */ /* 0x000e64000800007f */
[----:B-1----:R-:W-:Y:S05]  /*13170*/  @!P0 BRA `(.L_x_12826) ;  /* 0xfffffffc00f08947 */ /* 0x002fea000383ffff */
[----:B------:R-:W-:Y:S05]  /*13180*/  BRA `(.L_x_12889) ;  /* 0xffffffd400907947 */ /* 0x000fea000383ffff */
.L_x_12828:
[----:B0-----:R0:W1:Y:S02]  /*13190*/  SYNCS.PHASECHK.TRANS64.TRYWAIT P0, [R3+URZ+0x13260], R2 ;  /* 0x01326002030075a7 */ /* 0x001064000800017f */
[----:B-1----:R-:W-:Y:S05]  /*131a0*/  @!P0 NANOSLEEP.SYNCS 0x989680 ;  /* 0x009896800000895d */ /* 0x002fea0003900000 */
[----:B------:R-:W1:Y:S02]  /*131b0*/  @!P0 SYNCS.PHASECHK.TRANS64 P0, [R3+URZ+0x13260], R2 ;  /* 0x01326002030085a7 */ /* 0x000e64000800007f */
[----:B-1----:R-:W-:Y:S05]  /*131c0*/  @!P0 BRA `(.L_x_12828) ;  /* 0xfffffffc00f08947 */ /* 0x002fea000383ffff */
[----:B------:R-:W-:Y:S05]  /*131d0*/  BRA `(.L_x_12890) ;  /* 0xffffffd400987947 */ /* 0x000fea000383ffff */
.L_x_12835:
[----:B0-----:R0:W1:Y:S02]  /*131e0*/  SYNCS.PHASECHK.TRANS64.TRYWAIT P1, [R2+URZ+0x13270], R3 ;  /* 0x01327003020075a7 */ /* 0x001064000802017f */
[----:B-1----:R-:W-:Y:S05]  /*131f0*/  @!P1 NANOSLEEP.SYNCS 0x989680 ;  /* 0x009896800000995d */ /* 0x002fea0003900000 */
[----:B------:R-:W1:Y:S02]  /*13200*/  @!P1 SYNCS.PHASECHK.TRANS64 P1, [R2+URZ+0x13270], R3 ;  /* 0x01327003020095a7 */ /* 0x000e64000802007f */
[----:B-1----:R-:W-:Y:S05]  /*13210*/  @!P1 BRA `(.L_x_12835) ;  /* 0xfffffffc00f09947 */ /* 0x002fea000383ffff */
[----:B------:R-:W-:Y:S05]  /*13220*/  BRA `(.L_x_12891) ;  /* 0xffffffd800dc7947 */ /* 0x000fea000383ffff */
.L_x_12837:
[----:B0-----:R0:W1:Y:S02]  /*13230*/  SYNCS.PHASECHK.TRANS64.TRYWAIT P1, [R2+URZ+0x13260], R5 ;  /* 0x01326005020075a7 */ /* 0x001064000802017f */
[----:B-1----:R-:W-:Y:S05]  /*13240*/  @!P1 NANOSLEEP.SYNCS 0x989680 ;  /* 0x009896800000995d */ /* 0x002fea0003900000 */
[----:B------:R-:W1:Y:S02]  /*13250*/  @!P1 SYNCS.PHASECHK.TRANS64 P1, [R2+URZ+0x13260], R5 ;  /* 0x01326005020095a7 */ /* 0x000e64000802007f */
[----:B-1----:R-:W-:Y:S05]  /*13260*/  @!P1 BRA `(.L_x_12837) ;  /* 0xfffffffc00f09947 */ /* 0x002fea000383ffff */
[----:B------:R-:W-:Y:S05]  /*13270*/  BRA `(.L_x_12892) ;  /* 0xffffffd800e47947 */ /* 0x000fea000383ffff */
.L_x_12850:
[----:B0-----:R0:W1:Y:S02]  /*13280*/  SYNCS.PHASECHK.TRANS64.TRYWAIT P0, [R7+URZ+0x13220], R0 ;  /* 0x01322000070075a7 */ /* 0x001064000800017f */
[----:B-1----:R-:W-:Y:S05]  /*13290*/  @!P0 NANOSLEEP.SYNCS 0x989680 ;  /* 0x009896800000895d */ /* 0x002fea0003900000 */
[----:B------:R-:W1:Y:S02]  /*132a0*/  @!P0 SYNCS.PHASECHK.TRANS64 P0, [R7+URZ+0x13220], R0 ;  /* 0x01322000070085a7 */ /* 0x000e64000800007f */
[----:B-1----:R-:W-:Y:S05]  /*132b0*/  @!P0 BRA `(.L_x_12850) ;  /* 0xfffffffc00f08947 */ /* 0x002fea000383ffff */
[----:B------:R-:W-:Y:S05]  /*132c0*/  BRA `(.L_x_12893) ;  /* 0xffffffec00c87947 */ /* 0x000fea000383ffff */
.L_x_12851:
        /* <DEDUP_REMOVED lines=8> */
[----:B0--3--:R-:W-:Y:S05]  /*13350*/  WARPSYNC.COLLECTIVE R15, `(.L_x_12895) ;  /* 0x000000000f087348 */ /* 0x009fea0003c00000 */
[----:B------:R1:W2:Y:S02]  /*13360*/  SHFL.IDX P6, R14, R13, R12, R11 ;  /* 0x0000000c0d0e7389 */ /* 0x0002a400000c000b */
[----:B0123--:R-:W-:Y:S01]  /*13370*/  ENDCOLLECTIVE ;  /* 0x000000000000791b */ /* 0x00ffe20003800000 */
.L_x_12895:
[----:B------:R-:W-:Y:S05]  /*13380*/  BSYNC B0 ;  /* 0x0000000000007941 */ /* 0x000fea0003800000 */
.L_x_12894:
[----:B------:R-:W-:Y:S05]  /*13390*/  BRA `(.L_x_12896) ;  /* 0xffffffec00b07947 */ /* 0x000fea000383ffff */
.L_x_12854:
[----:B------:R-:W-:Y:S01]  /*133a0*/  BSSY B1, `(.L_x_12897) ;  /* 0x0000006000017945 */ /* 0x000fe20003800000 */
[----:B------:R-:W-:-:S07]  /*133b0*/  IMAD.MOV.U32 R15, RZ, RZ, -0x1 ;  /* 0xffffffffff0f7424 */ /* 0x000fce00078e00ff */
[----:B0--3--:R-:W-:Y:S05]  /*133c0*/  WARPSYNC.COLLECTIVE R15, `(.L_x_12898) ;  /* 0x000000000f0c7348 */ /* 0x009fea0003c00000 */
[----:B------:R-:W-:Y:S02]  /*133d0*/  ELECT P6, UR62, PT ;  /* 0x00000000003e782f */ /* 0x000fe400038c0000 */
[----:B------:R-:W-:Y:S01]  /*133e0*/  MOV R14, UR62 ;  /* 0x0000003e000e7c02 */ /* 0x000fe20008000f00 */
[----:B0--3--:R-:W-:Y:S10]  /*133f0*/  ENDCOLLECTIVE ;  /* 0x000000000000791b */ /* 0x009ff40003800000 */
.L_x_12898:
[----:B------:R-:W-:Y:S05]  /*13400*/  BSYNC B1 ;  /* 0x0000000000017941 */ /* 0x000fea0003800000 */
.L_x_12897:
[----:B------:R-:W-:Y:S05]  /*13410*/  BRA `(.L_x_12899) ;  /* 0xffffffec00a87947 */ /* 0x000fea000383ffff */
.L_x_12856:
[----:B0-----:R0:W1:Y:S02]  /*13420*/  SYNCS.PHASECHK.TRANS64.TRYWAIT P1, [R5+URZ], R4 ;  /* 0x00000004050075a7 */ /* 0x001064000802017f */
[----:B-1----:R-:W-:Y:S05]  /*13430*/  @!P1 NANOSLEEP.SYNCS 0x989680 ;  /* 0x009896800000995d */ /* 0x002fea0003900000 */
[----:B------:R-:W1:Y:S02]  /*13440*/  @!P1 SYNCS.PHASECHK.TRANS64 P1, [R5+URZ], R4 ;  /* 0x00000004050095a7 */ /* 0x000e64000802007f */
[----:B-1----:R-:W-:Y:S05]  /*13450*/  @!P1 BRA `(.L_x_12856) ;  /* 0xfffffffc00f09947 */ /* 0x002fea000383ffff */
[----:B------:R-:W-:Y:S05]  /*13460*/  BRA `(.L_x_12900) ;  /* 0xffffffec00dc7947 */ /* 0x000fea000383ffff */
.L_x_12857:
[----:B-1----:R1:W2:Y:S02]  /*13470*/  SYNCS.PHASECHK.TRANS64.TRYWAIT P1, [R3+URZ], R0 ;  /* 0x00000000030075a7 */ /* 0x0022a4000802017f */
[----:B--2---:R-:W-:Y:S05]  /*13480*/  @!P1 NANOSLEEP.SYNCS 0x989680 ;  /* 0x009896800000995d */ /* 0x004fea0003900000 */
[----:B------:R-:W2:Y:S02]  /*13490*/  @!P1 SYNCS.PHASECHK.TRANS64 P1, [R3+URZ], R0 ;  /* 0x00000000030095a7 */ /* 0x000ea4000802007f */
[----:B--2---:R-:W-:Y:S05]  /*134a0*/  @!P1 BRA `(.L_x_12857) ;  /* 0xfffffffc00f09947 */ /* 0x004fea000383ffff */
[----:B------:R-:W-:Y:S05]  /*134b0*/  BRA `(.L_x_12901) ;  /* 0xffffffec00d07947 */ /* 0x000fea000383ffff */
.L_x_12859:
[----:B-1----:R1:W2:Y:S02]  /*134c0*/  SYNCS.PHASECHK.TRANS64.TRYWAIT P1, [R3+URZ+0x13260], R4 ;  /* 0x01326004030075a7 */ /* 0x0022a4000802017f */
[----:B--2---:R-:W-:Y:S05]  /*134d0*/  @!P1 NANOSLEEP.SYNCS 0x989680 ;  /* 0x009896800000995d */ /* 0x004fea0003900000 */
[----:B------:R-:W2:Y:S02]  /*134e0*/  @!P1 SYNCS.PHASECHK.TRANS64 P1, [R3+URZ+0x13260], R4 ;  /* 0x01326004030095a7 */ /* 0x000ea4000802007f */
[----:B--2---:R-:W-:Y:S05]  /*134f0*/  @!P1 BRA `(.L_x_12859) ;  /* 0xfffffffc00f09947 */ /* 0x004fea000383ffff */
[----:B------:R-:W-:Y:S05]  /*13500*/  BRA `(.L_x_12902) ;  /* 0xffffffec00d07947 */ /* 0x000fea000383ffff */
.L_x_12861:
[----:B0-----:R0:W2:Y:S02]  /*13510*/  SYNCS.PHASECHK.TRANS64.TRYWAIT P1, [R5+URZ+0x13260], R0 ;  /* 0x01326000050075a7 */ /* 0x0010a4000802017f */
[----:B--2---:R-:W-:Y:S05]  /*13520*/  @!P1 NANOSLEEP.SYNCS 0x989680 ;  /* 0x009896800000995d */ /* 0x004fea0003900000 */
[----:B------:R-:W2:Y:S02]  /*13530*/  @!P1 SYNCS.PHASECHK.TRANS64 P1, [R5+URZ+0x13260], R0 ;  /* 0x01326000050095a7 */ /* 0x000ea4000802007f */
[----:B--2---:R-:W-:Y:S05]  /*13540*/  @!P1 BRA `(.L_x_12861) ;  /* 0xfffffffc00f09947 */ /* 0x004fea000383ffff */
[----:B------:R-:W-:Y:S05]  /*13550*/  BRA `(.L_x_12903) ;  /* 0xffffffec00d07947 */ /* 0x000fea000383ffff */
.L_x_12863:
[----:B--2---:R2:W4:Y:S02]  /*13560*/  SYNCS.PHASECHK.TRANS64.TRYWAIT P0, [R3+URZ+0x13280], R4 ;  /* 0x01328004030075a7 */ /* 0x004524000800017f */
[----:B----4-:R-:W-:Y:S05]  /*13570*/  @!P0 NANOSLEEP.SYNCS 0x989680 ;  /* 0x009896800000895d */ /* 0x010fea0003900000 */
[----:B------:R-:W4:Y:S02]  /*13580*/  @!P0 SYNCS.PHASECHK.TRANS64 P0, [R3+URZ+0x13280], R4 ;  /* 0x01328004030085a7 */ /* 0x000f24000800007f */
[----:B----4-:R-:W-:Y:S05]  /*13590*/  @!P0 BRA `(.L_x_12863) ;  /* 0xfffffffc00f08947 */ /* 0x010fea000383ffff */
[----:B------:R-:W-:Y:S05]  /*135a0*/  BRA `(.L_x_12864) ;  /* 0xffffffec00cc7947 */ /* 0x000fea000383ffff */
.L_x_12904:
        /* <DEDUP_REMOVED lines=13> */
.L_x_13301:


//--------------------- .text._ZN7cutlass13device_kernelIN5flash11enable_sm90INS1_16FlashAttnFwdSm90INS1_25CollectiveMainloopFwdSm90ILi2EN4cute5tupleIJNS5_1CILi1EEES8_S8_EEENS6_IJNS7_ILi192EEENS7_ILi160EEENS7_ILi64EEEEEELi64ENS_12float_e4m3_tEfNS_4arch4Sm90ELb1ELb0ELb0ELb1ELb0ELb1ELb0ELb1ELb1ELb1ELb1ELb0EEENS1_21CollectiveEpilogueFwdINS6_IJSA_SC_SB_EEES9_NS_10bfloat16_tESG_Li384ELb1ELb1ELb1ELb1EEENS1_36VarlenDynamicPersistentTileSchedulerILi192ELi160ELi384ELi128ELb1ELb1ELb1ELb1ELb1ELb1EEEEEEEEEvNT_6ParamsE --------------------------
	.section	.text._ZN7cutlass13device_kernelIN5flash11enable_sm90INS1_16FlashAttnFwdSm90INS1_25CollectiveMainloopFwdSm90ILi2EN4cute5tupleIJNS5_1CILi1EEES8_S8_EEENS6_IJNS7_ILi192EEENS7_ILi160EEENS7_ILi64EEEEEELi64ENS_12float_e4m3_tEfNS_4arch4Sm90ELb1ELb0ELb0ELb1ELb0ELb1ELb0ELb1ELb1ELb1ELb1ELb0EEENS1_21CollectiveEpilogueFwdINS6_IJSA_SC_SB_EEES9_NS_10bfloat16_tESG_Li384ELb1ELb1ELb1ELb1EEENS1_36VarlenDynamicPersistentTileSchedulerILi192ELi160ELi384ELi128ELb1ELb1ELb1ELb1ELb1ELb1EEEEEEEEEvNT_6ParamsE,"ax",@progbits
	.align	128
.text._ZN7cutlass13device_kernelIN5flash11enable_sm90INS1_16FlashAttnFwdSm90INS1_25CollectiveMainloopFwdSm90ILi2EN4cute5tupleIJNS5_1CILi1EEES8_S8_EEENS6_IJNS7_ILi192EEENS7_ILi160EEENS7_ILi64EEEEEELi64ENS_12float_e4m3_tEfNS_4arch4Sm90ELb1ELb0ELb0ELb1ELb0ELb1ELb0ELb1ELb1ELb1ELb1ELb0EEENS1_21CollectiveEpilogueFwdINS6_IJSA_SC_SB_EEES9_NS_10bfloat16_tESG_Li384ELb1ELb1ELb1ELb1EEENS1_36VarlenDynamicPersistentTileSchedulerILi192ELi160ELi384ELi128ELb1ELb1ELb1ELb1ELb1ELb1EEEEEEEEEvNT_6ParamsE:
        .type           _ZN7cutlass13device_kernelIN5flash11enable_sm90INS1_16FlashAttnFwdSm90INS1_25CollectiveMainloopFwdSm90ILi2EN4cute5tupleIJNS5_1CILi1EEES8_S8_EEENS6_IJNS7_ILi192EEENS7_ILi160EEENS7_ILi64EEEEEELi64ENS_12float_e4m3_tEfNS_4arch4Sm90ELb1ELb0ELb0ELb1ELb0ELb1ELb0ELb1ELb1ELb1ELb1ELb0EEENS1_21CollectiveEpilogueFwdINS6_IJSA_SC_SB_EEES9_NS_10bfloat16_tESG_Li384ELb1ELb1ELb1ELb1EEENS1_36VarlenDynamicPersistentTileSchedulerILi192ELi160ELi384ELi128ELb1ELb1ELb1ELb1ELb1ELb1EEEEEEEEEvNT_6ParamsE,@function
        .size           _ZN7cutlass13device_kernelIN5flash11enable_sm90INS1_16FlashAttnFwdSm90INS1_25CollectiveMainloopFwdSm90ILi2EN4cute5tupleIJNS5_1CILi1EEES8_S8_EEENS6_IJNS7_ILi192EEENS7_ILi160EEENS7_ILi64EEEEEELi64ENS_12float_e4m3_tEfNS_4arch4Sm90ELb1ELb0ELb0ELb1ELb0ELb1ELb0ELb1ELb1ELb1ELb1ELb0EEENS1_21CollectiveEpilogueFwdINS6_IJSA_SC_SB_EEES9_NS_10bfloat16_tESG_Li384ELb1ELb1ELb1ELb1EEENS1_36VarlenDynamicPersistentTileSchedulerILi192ELi160ELi384ELi128ELb1ELb1ELb1ELb1ELb1ELb1EEEEEEEEEvNT_6ParamsE,(.L_x_13302 - _ZN7cutlass13device_kernelIN5flash11enable_sm90INS1_16FlashAttnFwdSm90INS1_25CollectiveMainloopFwdSm90ILi2EN4cute5tupleIJNS5_1CILi1EEES8_S8_EEENS6_IJNS7_ILi192EEENS7_ILi160EEENS7_ILi64EEEEEELi64ENS_12float_e4m3_tEfNS_4arch4Sm90ELb1ELb0ELb0ELb1ELb0ELb1ELb0ELb1ELb1ELb1ELb1ELb0EEENS1_21CollectiveEpilogueFwdINS6_IJSA_SC_SB_EEES9_NS_10bfloat16_tESG_Li384ELb1ELb1ELb1ELb1EEENS1_36VarlenDynamicPersistentTileSchedulerILi192ELi160ELi384ELi128ELb1ELb1ELb1ELb1ELb1ELb1EEEEEEEEEvNT_6ParamsE)
        .other          _ZN7cutlass13device_kernelIN5flash11enable_sm90INS1_16FlashAttnFwdSm90INS1_25CollectiveMainloopFwdSm90ILi2EN4cute5tupleIJNS5_1CILi1EEES8_S8_EEENS6_IJNS7_ILi192EEENS7_ILi160EEENS7_ILi64EEEEEELi64ENS_12float_e4m3_tEfNS_4arch4Sm90ELb1ELb0ELb0ELb1ELb0ELb1ELb0ELb1ELb1ELb1ELb1ELb0EEENS1_21CollectiveEpilogueFwdINS6_IJSA_SC_SB_EEES9_NS_10bfloat16_tESG_Li384ELb1ELb1ELb1ELb1EEENS1_36VarlenDynamicPersistentTileSchedulerILi192ELi160ELi384ELi128ELb1ELb1ELb1ELb1ELb1ELb1EEEEEEEEEvNT_6ParamsE,@"STO_CUDA_ENTRY STV_DEFAULT"
_ZN7cutlass13device_kernelIN5flash11enable_sm90INS1_16FlashAttnFwdSm90INS1_25CollectiveMainloopFwdSm90ILi2EN4cute5tupleIJNS5_1CILi1EEES8_S8_EEENS6_IJNS7_ILi192EEENS7_ILi160EEENS7_ILi64EEEEEELi64ENS_12float_e4m3_tEfNS_4arch4Sm90ELb1ELb0ELb0ELb1ELb0ELb1ELb0ELb1ELb1ELb1ELb1ELb0EEENS1_21CollectiveEpilogueFwdINS6_IJSA_SC_SB_EEES9_NS_10bfloat16_tESG_Li384ELb1ELb1ELb1ELb1EEENS1_36VarlenDynamicPersistentTileSchedulerILi192ELi160ELi384ELi128ELb1ELb1ELb1ELb1ELb1ELb1EEEEEEEEEvNT_6ParamsE:
        /* <DEDUP_REMOVED lines=23> */
.L_x_12906:
[----:B------:R-:W-:Y:S05]  /*0170*/  BSYNC B0 ;  /* 0x0000000000007941 */ /* 0x000fea0003800000 */
.L_x_12905:
        /* <DEDUP_REMOVED lines=40> */
.L_x_12907:
        /* <DEDUP_REMOVED lines=22> */
.L_x_12908:
        /* <DEDUP_REMOVED lines=18> */
.L_x_12909:
        /* <DEDUP_REMOVED lines=22> */
.L_x_12910:
        /* <DEDUP_REMOVED lines=22> */
.L_x_12911:
        /* <DEDUP_REMOVED lines=9> */
.L_x_12914:
        /* <DEDUP_REMOVED lines=74> */
[----:B------:R-:W-:Y:S02]  /*0e70*/  IMAD.IADD R8, R14, 0x1, -R8 ;  /* 0x000000010e087824 */ /* 0x000fe400078e0a08 */
[----:B------:R-:W-:Y:S02]  /*0e80*/  IMAD.IADD R12, R15, 0x1, -R12 ;  /* 0x000000010f0c7824 */ /* 0x000fe400078e0a0c */
[----:B------:R-:W-:Y:S02]  /*0e90*/  IMAD.SHL.U32 R8, R8, 0x2, RZ ;  /* 0x0000000208087824 */ /* 0x000fe400078e00ff */
[----:B------:R-:W-:Y:S01]  /*0ea0*/  IMAD.SHL.U32 R9, R13, 0x40, RZ ;  /* 0x000000400d097824 */ /* 0x000fe200078e00ff */
[----:B------:R-:W-:-:S04]  /*0eb0*/  LEA.HI R7, R12, R12, RZ, 0x1 ;  /* 0x0000000c0c077211 */ /* 0x000fc800078f08ff */
[----:B------:R-:W-:-:S05]  /*0ec0*/  LOP3.LUT R7, R7, 0x1ffffffe, RZ, 0xc0, !PT ;  /* 0x1ffffffe07077812 */ /* 0x000fca00078ec0ff */
[----:B------:R-:W-:Y:S02]  /*0ed0*/  IMAD.IADD R7, R12, 0x1, -R7 ;  /* 0x000000010c077824 */ /* 0x000fe400078e0a07 */
[----:B------:R-:W-:Y:S02]  /*0ee0*/  IMAD.MOV.U32 R156, RZ, RZ, RZ ;  /* 0x000000ffff9c7224 */ /* 0x000fe400078e00ff */
[----:B------:R-:W-:Y:S01]  /*0ef0*/  IMAD.MOV.U32 R22, RZ, RZ, RZ ;  /* 0x000000ffff167224 */ /* 0x000fe200078e00ff */
[----:B---3--:R-:W-:-:S05]  /*0f00*/  LOP3.LUT R2, R17, 0x1, RZ, 0xfc, !PT ;  /* 0x0000000111027812 */ /* 0x008fca00078efcff */
[----:B------:R0:W-:Y:S02]  /*0f10*/  STL [R1+0x4], R2 ;  /* 0x0000040201007387 */ /* 0x0001e40000100800 */
[----:B0-----:R-:W-:Y:S01]  /*0f20*/  LOP3.LUT R2, R0, 0xfffffff8, RZ, 0xc0, !PT ;  /* 0xfffffff800027812 */ /* 0x001fe200078ec0ff */
[----:B------:R-:W-:Y:S01]  /*0f30*/  IMAD.SHL.U32 R0, R18, 0x80, RZ ;  /* 0x0000008012007824 */ /* 0x000fe200078e00ff */
[----:B------:R-:W-:Y:S01]  /*0f40*/  STL [R1+0x8], RZ ;  /* 0x000008ff01007387 */ /* 0x000fe20000100800 */
[----:B------:R-:W-:-:S03]  /*0f50*/  IMAD.SHL.U32 R18, R4, 0x10, RZ ;  /* 0x0000001004127824 */ /* 0x000fc600078e00ff */
[----:B------:R-:W-:Y:S01]  /*0f60*/  LOP3.LUT R6, R0, 0x180, RZ, 0xc0, !PT ;  /* 0x0000018000067812 */ /* 0x000fe200078ec0ff */
[----:B------:R-:W-:Y:S01]  /*0f70*/  VIADD R0, R10, 0x10 ;  /* 0x000000100a007836 */ /* 0x000fe20000000000 */
[----:B------:R-:W-:Y:S02]  /*0f80*/  STL [R1+0x10], R10 ;  /* 0x0000100a01007387 */ /* 0x000fe40000100800 */
[----:B------:R-:W-:Y:S02]  /*0f90*/  SHF.R.U32.HI R3, RZ, 0x3, R6 ;  /* 0x00000003ff037819 */ /* 0x000fe40000011606 */
[----:B------:R-:W-:Y:S04]  /*0fa0*/  STL [R1+0x40], R6 ;  /* 0x0000400601007387 */ /* 0x000fe80000100800 */
[----:B------:R0:W-:Y:S01]  /*0fb0*/  STL [R1+0xc], R0 ;  /* 0x00000c0001007387 */ /* 0x0001e20000100800 */
[----:B------:R-:W-:Y:S01]  /*0fc0*/  IMAD.IADD R2, R15, 0x1, -R2 ;  /* 0x000000010f027824 */ /* 0x000fe200078e0a02 */
[----:B------:R-:W-:-:S02]  /*0fd0*/  LOP3.LUT R2, R6, 0x30, R18, 0xf8, !PT ;  /* 0x0000003006027812 */ /* 0x000fc400078ef812 */
[----:B0-----:R-:W-:-:S04]  /*0fe0*/  LOP3.LUT R0, R6, 0x10, R18, 0xf8, !PT ;  /* 0x0000001006007812 */ /* 0x001fc800078ef812 */
[----:B------:R-:W-:Y:S01]  /*0ff0*/  LOP3.LUT R0, R0, R3, RZ, 0x3c, !PT ;  /* 0x0000000300007212 */ /* 0x000fe200078e3cff */
[----:B------:R0:W-:Y:S01]  /*1000*/  STL [R1+0x44], R3 ;  /* 0x0000440301007387 */ /* 0x0001e20000100800 */
[----:B------:R-:W-:-:S03]  /*1010*/  VIADD R6, R8, 0x28 ;  /* 0x0000002808067836 */ /* 0x000fc60000000000 */
[----:B------:R-:W-:Y:S01]  /*1020*/  IMAD.IADD R0, R9, 0x1, R0 ;  /* 0x0000000109007824 */ /* 0x000fe200078e0200 */
[----:B------:R-:W-:Y:S01]  /*1030*/  STL [R1+0x34], R8 ;  /* 0x0000340801007387 */ /* 0x000fe20000100800 */
[----:B------:R-:W-:Y:S01]  /*1040*/  VIADD R4, R8, 0x30 ;  /* 0x0000003008047836 */ /* 0x000fe20000000000 */
[----:B0-----:R-:W-:Y:S02]  /*1050*/  LOP3.LUT R3, R2, R3, RZ, 0x3c, !PT ;  /* 0x0000000302037212 */ /* 0x001fe400078e3cff */
[----:B------:R-:W-:Y:S01]  /*1060*/  STL [R1+0x48], R9 ;  /* 0x0000480901007387 */ /* 0x000fe20000100800 */
[----:B------:R-:W-:Y:S01]  /*1070*/  VIADD R2, R8, 0x38 ;  /* 0x0000003808027836 */ /* 0x000fe20000000000 */
[----:B------:R-:W-:Y:S02]  /*1080*/  IADD3 R3, R16, R9, R3 ;  /* 0x0000000910037210 */ /* 0x000fe40007ffe003 */
[----:B------:R-:W-:Y:S04]  /*1090*/  STL [R1+0x74], R6 ;  /* 0x0000740601007387 */ /* 0x000fe80000100800 */
[----:B------:R0:W-:Y:S04]  /*10a0*/  STL [R1+0x18], R0 ;  /* 0x0000180001007387 */ /* 0x0001e80000100800 */
[----:B------:R-:W-:Y:S01]  /*10b0*/  STL [R1+0x70], R4 ;  /* 0x0000700401007387 */ /* 0x000fe20000100800 */
[----:B0-----:R-:W-:-:S03]  /*10c0*/  SHF.R.S32.HI R0, RZ, 0x1f, R6 ;  /* 0x0000001fff007819 */ /* 0x001fc60000011406 */
[----:B------:R0:W-:Y:S04]  /*10d0*/  STL [R1+0x88], R3 ;  /* 0x0000880301007387 */ /* 0x0001e80000100800 */
[----:B------:R1:W-:Y:S04]  /*10e0*/  STL [R1+0x6c], R2 ;  /* 0x00006c0201007387 */ /* 0x0003e80000100800 */
[----:B------:R2:W-:Y:S01]  /*10f0*/  STL [R1+0x84], R0 ;  /* 0x0000840001007387 */ /* 0x0005e20000100800 */
[----:B0-----:R-:W-:Y:S02]  /*1100*/  SHF.R.S32.HI R3, RZ, 0x1f, R4 ;  /* 0x0000001fff037819 */ /* 0x001fe40000011404 */
[----:B-1----:R-:W-:Y:S01]  /*1110*/  SHF.R.S32.HI R2, RZ, 0x1f, R2 ;  /* 0x0000001fff027819 */ /* 0x002fe20000011402 */
[----:B--2---:R-:W-:-:S02]  /*1120*/  IMAD R0, R7, 0x8, R5 ;  /* 0x0000000807007824 */ /* 0x004fc400078e0205 */
[----:B------:R0:W-:Y:S04]  /*1130*/  STL [R1+0x80], R3 ;  /* 0x0000800301007387 */ /* 0x0001e80000100800 */
[----:B------:R0:W-:Y:S04]  /*1140*/  STL [R1+0x4c], R0 ;  /* 0x00004c0001007387 */ /* 0x0001e80000100800 */
[----:B------:R0:W-:Y:S01]  /*1150*/  STL [R1+0x7c], R2 ;  /* 0x00007c0201007387 */ /* 0x0001e20000100800 */
[----:B------:R-:W-:-:S07]  /*1160*/  IMAD.MOV.U32 R17, RZ, RZ, RZ ;  /* 0x000000ffff117224 */ /* 0x000fce00078e00ff */
.L_x_13033:
[----:B01234-:R-:W0:Y:S01]  /*1170*/  LDC.64 R2, c[0x0][0xc88] ;  /* 0x00032200ff027b82 */ /* 0x01fe220000000a00 */
        /* <DEDUP_REMOVED lines=21> */
[----:B-----5:R-:W-:-:S03]  /*12d0*/  IADD3 R6, P4, R34, UR6, RZ ;  /* 0x0000000622067c10 */ /* 0x020fc6000ff9e0ff */
        /* <DEDUP_REMOVED lines=39> */
.L_x_12916:
[----:B------:R-:W-:Y:S02]  /*1550*/  IMAD.U32 R33, RZ, RZ, UR5 ;  /* 0x00000005ff217e24 */ /* 0x000fe4000f8e00ff */
[----:B------:R-:W-:Y:S01]  /*1560*/  IMAD.U32 R29, RZ, RZ, UR4 ;  /* 0x00000004ff1d7e24 */ /* 0x000fe2000f8e00ff */
[----:B------:R-:W-:Y:S06]  /*1570*/  @!P2 BRA `(.L_x_12917) ;  /* 0x000000000010a947 */ /* 0x000fec0003800000 */
[----:B------:R-:W-:-:S04]  /*1580*/  IADD3 R2, P0, R34, UR8, RZ ;  /* 0x0000000822027c10 */ /* 0x000fc8000ff1e0ff */
[----:B------:R-:W-:-:S05]  /*1590*/  IADD3.X R3, R31, UR9, RZ, P0, !PT ;  /* 0x000000091f037c10 */ /* 0x000fca00087fe4ff */
[----:B------:R2:W5:Y:S01]  /*15a0*/  LDG.E R29, desc[UR40][R2.64] ;  /* 0x00000028021d7981 */ /* 0x000562000c1e1900 */
[----:B------:R-:W-:Y:S05]  /*15b0*/  BRA `(.L_x_12918) ;  /* 0x0000000000107947 */ /* 0x000fea0003800000 */
.L_x_12917:
[----:B------:R-:W-:Y:S05]  /*15c0*/  @!P0 BRA `(.L_x_12918) ;  /* 0x00000000000c8947 */ /* 0x000fea0003800000 */
[----:B------:R-:W2:Y:S04]  /*15d0*/  LDG.E R0, desc[UR40][R6.64] ;  /* 0x0000002806007981 */ /* 0x000ea8000c1e1900 */
[----:B------:R-:W2:Y:S02]  /*15e0*/  LDG.E R29, desc[UR40][R6.64+0x4] ;  /* 0x00000428061d7981 */ /* 0x000ea4000c1e1900 */
[----:B--2---:R-:W-:-:S07]  /*15f0*/  IMAD.IADD R29, R29, 0x1, -R0 ;  /* 0x000000011d1d7824 */ /* 0x004fce00078e0a00 */
.L_x_12918:
        /* <DEDUP_REMOVED lines=30> */
[----:B------:R0:W-:Y:S02]  /*17e0*/  STL [R1+0x30], R4 ;  /* 0x0000300401007387 */ /* 0x0001e40000100800 */
[----:B------:R-:W-:Y:S02]  /*17f0*/  IMAD.HI R0, R0, 0x66666667, RZ ;  /* 0x6666666700007827 */ /* 0x000fe400078e02ff */
[----:B------:R2:W-:Y:S02]  /*1800*/  STL [R1+0x68], R12 ;  /* 0x0000680c01007387 */ /* 0x0005e40000100800 */
[----:B------:R-:W-:Y:S01]  /*1810*/  IMAD.IADD R2, R32, 0x1, R2 ;  /* 0x0000000120027824 */ /* 0x000fe200078e0202 */
[----:B------:R-:W-:-:S03]  /*1820*/  SHF.R.U32.HI R27, RZ, 0x1f, R0 ;  /* 0x0000001fff1b7819 */ /* 0x000fc60000011600 */
[----:B------:R-:W-:Y:S01]  /*1830*/  IMAD.HI R2, R2, 0x66666667, RZ ;  /* 0x6666666702027827 */ /* 0x000fe200078e02ff */
[----:B0-----:R-:W-:Y:S02]  /*1840*/  SHF.R.U32.HI R4, RZ, 0x10, R10 ;  /* 0x00000010ff047819 */ /* 0x001fe4000001160a */
[----:B------:R-:W-:Y:S01]  /*1850*/  LEA.HI.SX32 R27, R0, R27, 0x1a ;  /* 0x0000001b001b7211 */ /* 0x000fe200078fd2ff */
[----:B------:R-:W-:Y:S01]  /*1860*/  IMAD.MOV.U32 R0, RZ, RZ, RZ ;  /* 0x000000ffff007224 */ /* 0x000fe200078e00ff */
[----:B------:R-:W-:Y:S01]  /*1870*/  SHF.R.U32.HI R3, RZ, 0x1f, R2 ;  /* 0x0000001fff037819 */ /* 0x000fe20000011602 */
[----:B------:R2:W-:Y:S03]  /*1880*/  STL [R1+0x54], R4 ;  /* 0x0000540401007387 */ /* 0x0005e60000100800 */
        /* <DEDUP_REMOVED lines=34> */
.L_x_12920:
[----:B------:R-:W-:Y:S05]  /*1ab0*/  BSYNC B0 ;  /* 0x0000000000007941 */ /* 0x000fea0003800000 */
.L_x_12919:
[----:B------:R-:W-:-:S05]  /*1ac0*/  IMAD R3, R12, R0, RZ ;  /* 0x000000000c037224 */ /* 0x000fca00078e02ff */
[C---:B------:R-:W-:Y:S01]  /*1ad0*/  VIADDMNMX R0, R3.reuse, R0, R6, PT ;  /* 0x0000000003007246 */ /* 0x040fe20003800106 */
[----:B------:R-:W-:-:S04]  /*1ae0*/  IMAD R3, R3, 0xa0, -R8 ;  /* 0x000000a003037824 */ /* 0x000fc800078e0a08 */
[----:B------:R-:W-:Y:S01]  /*1af0*/  IMAD R0, R0, 0xa0, -R8 ;  /* 0x000000a000007824 */ /* 0x000fe200078e0a08 */
[----:B------:R-:W-:-:S04]  /*1b00*/  VIMNMX R3, RZ, R3, !PT ;  /* 0x00000003ff037248 */ /* 0x000fc80007fe0100 */
[----:B------:R-:W-:-:S04]  /*1b10*/  VIMNMX R0, R0, R33, PT ;  /* 0x0000002100007248 */ /* 0x000fc80003fe0100 */
        /* <DEDUP_REMOVED lines=25> */
[----:B-1----:R-:W-:Y:S02]  /*1cb0*/  IMAD.U32 R11, RZ, RZ, UR7 ;  /* 0x00000007ff0b7e24 */ /* 0x002fe4000f8e00ff */
[----:B------:R-:W-:Y:S02]  /*1cc0*/  IMAD.MOV.U32 R8, RZ, RZ, 0x70 ;  /* 0x00000070ff087424 */ /* 0x000fe400078e00ff */
[----:B------:R-:W-:Y:S02]  /*1cd0*/  IMAD.MOV.U32 R12, RZ, RZ, 0x1 ;  /* 0x00000001ff0c7424 */ /* 0x000fe400078e00ff */
[----:B0-----:R-:W-:-:S07]  /*1ce0*/  IMAD.MOV.U32 R13, RZ, RZ, RZ ;  /* 0x000000ffff0d7224 */ /* 0x001fce00078e00ff */
[----:B------:R-:W-:-:S07]  /*1cf0*/  LEPC R20, `(.L_x_12923) ;  /* 0x000000001014794e */ /* 0x000fce0000000000 */
[----:B--2--5:R-:W-:Y:S05]  /*1d00*/  CALL.ABS.NOINC R14 ;  /* 0x000000000e007343 */ /* 0x024fea0003c00000 */
.L_x_12923:
[----:B------:R-:W-:Y:S05]  /*1d10*/  BSYNC B6 ;  /* 0x0000000000067941 */ /* 0x000fea0003800000 */
.L_x_12922:
        /* <DEDUP_REMOVED lines=20> */
.L_x_12925:
[----:B------:R-:W-:Y:S05]  /*1e60*/  BSYNC B6 ;  /* 0x0000000000067941 */ /* 0x000fea0003800000 */
.L_x_12924:
[----:B------:R-:W-:Y:S01]  /*1e70*/  ULDC.64 UR4, c[0x0][0x9f8] ;  /* 0x00027e0000047ab9 */ /* 0x000fe20000000a00 */
[----:B------:R-:W-:Y:S01]  /*1e80*/  IMAD.MOV.U32 R0, RZ, RZ, R30 ;  /* 0x000000ffff007224 */ /* 0x000fe200078e001e */
[----:B------:R-:W-:Y:S01]  /*1e90*/  ISETP.NE.U32.AND P0, PT, RZ, UR4, PT ;  /* 0x00000004ff007c0c */ /* 0x000fe2000bf05070 */
[----:B------:R-:W0:Y:S01]  /*1ea0*/  LDC.64 R48, c[0x0][0x300] ;  /* 0x0000c000ff307b82 */ /* 0x000e220000000a00 */
[----:B------:R-:W-:Y:S01]  /*1eb0*/  IMAD.IADD R28, R28, 0x1, R29 ;  /* 0x000000011c1c7824 */ /* 0x000fe200078e021d */
[----:B------:R-:W-:Y:S01]  /*1ec0*/  SHF.R.S32.HI R19, RZ, 0x1f, R18 ;  /* 0x0000001fff137819 */ /* 0x000fe20000011412 */
[----:B------:R-:W-:Y:S01]  /*1ed0*/  ULDC.64 UR6, c[0x0][0x330] ;  /* 0x0000cc0000067ab9 */ /* 0x000fe20000000a00 */
[----:B------:R-:W-:-:S04]  /*1ee0*/  ISETP.NE.AND.EX P0, PT, RZ, UR5, PT, P0 ;  /* 0x00000005ff007c0c */ /* 0x000fc8000bf05300 */
[----:B------:R-:W2:Y:S08]  /*1ef0*/  LDC.64 R42, c[0x0][0x3f8] ;  /* 0x0000fe00ff2a7b82 */ /* 0x000eb00000000a00 */
[----:B------:R-:W3:Y:S01]  /*1f00*/  LDC R13, c[0x0][0x3f4] ;  /* 0x0000fd00ff0d7b82 */ /* 0x000ee20000000800 */
[----:B------:R-:W-:Y:S02]  /*1f10*/  @P0 IADD3 R4, P1, R34, UR4, RZ ;  /* 0x0000000422040c10 */ /* 0x000fe4000ff3e0ff */
[----:B------:R-:W4:Y:S02]  /*1f20*/  LDL.64 R34, [R1+0x10] ;  /* 0x0000100001227983 */ /* 0x000f240000100a00 */
[----:B------:R-:W-:Y:S01]  /*1f30*/  @P0 IADD3.X R5, R31, UR5, RZ, P1, !PT ;  /* 0x000000051f050c10 */ /* 0x000fe20008ffe4ff */
[----:B------:R-:W-:Y:S01]  /*1f40*/  ULDC.64 UR4, c[0x0][0xa08] ;  /* 0x0002820000047ab9 */ /* 0x000fe20000000a00 */
[----:B------:R-:W4:Y:S04]  /*1f50*/  LDL.64 R30, [R1+0x10] ;  /* 0x00001000011e7983 */ /* 0x000f280000100a00 */
[----:B------:R0:W2:Y:S01]  /*1f60*/  @P0 LDG.E R0, desc[UR40][R4.64] ;  /* 0x0000002804000981 */ /* 0x0000a2000c1e1900 */
[----:B-1----:R-:W-:Y:S01]  /*1f70*/  SHF.R.S32.HI R11, RZ, 0x1f, R28 ;  /* 0x0000001fff0b7819 */ /* 0x002fe2000001141c */
[----:B0-----:R-:W-:-:S04]  /*1f80*/  IMAD.WIDE.U32 R6, R28, R48, RZ ;  /* 0x000000301c067225 */ /* 0x001fc800078e00ff */
[----:B------:R-:W-:Y:S01]  /*1f90*/  IMAD R3, R11, R48, RZ ;  /* 0x000000300b037224 */ /* 0x000fe200078e02ff */
[----:B------:R-:W-:-:S03]  /*1fa0*/  ISETP.NE.U32.AND P0, PT, RZ, UR4, PT ;  /* 0x00000004ff007c0c */ /* 0x000fc6000bf05070 */
[----:B------:R-:W-:Y:S01]  /*1fb0*/  IMAD R3, R28, R49, R3 ;  /* 0x000000311c037224 */ /* 0x000fe200078e0203 */
[----:B------:R-:W-:Y:S01]  /*1fc0*/  ISETP.NE.AND.EX P0, PT, RZ, UR5, PT, P0 ;  /* 0x00000005ff007c0c */ /* 0x000fe2000bf05300 */
[----:B------:R-:W-:Y:S02]  /*1fd0*/  ULDC.64 UR4, c[0x0][0x308] ;  /* 0x0000c20000047ab9 */ /* 0x000fe40000000a00 */
[----:B------:R-:W-:Y:S02]  /*1fe0*/  IMAD.IADD R7, R7, 0x1, R3 ;  /* 0x0000000107077824 */ /* 0x000fe400078e0203 */
[----:B------:R-:W-:-:S04]  /*1ff0*/  IMAD.WIDE.U32 R8, R36, UR6, R18 ;  /* 0x0000000624087c25 */ /* 0x000fc8000f8e0012 */
[----:B------:R-:W-:-:S04]  /*2000*/  IMAD.WIDE.U32 R4, R36, UR4, R6 ;  /* 0x0000000424047c25 */ /* 0x000fc8000f8e0006 */
[C---:B------:R-:W-:Y:S01]  /*2010*/  IMAD R9, R36.reuse, UR7, R9 ;  /* 0x0000000724097c24 */ /* 0x040fe2000f8e0209 */
[----:B------:R-:W-:Y:S01]  /*2020*/  ULDC.64 UR6, c[0x0][0x338] ;  /* 0x0000ce0000067ab9 */ /* 0x000fe20000000a00 */
[----:B------:R-:W-:Y:S01]  /*2030*/  IMAD R5, R36, UR5, R5 ;  /* 0x0000000524057c24 */ /* 0x000fe2000f8e0205 */
[----:B------:R-:W-:Y:S01]  /*2040*/  ULDC.64 UR4, c[0x0][0x310] ;  /* 0x0000c40000047ab9 */ /* 0x000fe20000000a00 */
[----:B------:R-:W0:Y:S01]  /*2050*/  LDC.64 R36, c[0x0][0x408] ;  /* 0x00010200ff247b82 */ /* 0x000e220000000a00 */
[----:B----4-:R-:W-:-:S05]  /*2060*/  IMAD.MOV.U32 R30, RZ, RZ, R34 ;  /* 0x000000ffff1e7224 */ /* 0x010fca00078e0022 */
[----:B------:R-:W-:Y:S02]  /*2070*/  SHF.R.S32.HI R31, RZ, 0x1f, R30 ;  /* 0x0000001fff1f7819 */ /* 0x000fe4000001141e */
[----:B--2---:R-:W-:-:S03]  /*2080*/  SHF.R.S32.HI R3, RZ, 0x1f, R0 ;  /* 0x0000001fff037819 */ /* 0x004fc60000011400 */
[----:B------:R1:W-:Y:S01]  /*2090*/  STL [R1+0x14], R31 ;  /* 0x0000141f01007387 */ /* 0x0003e20000100800 */
[----:B------:R-:W-:-:S03]  /*20a0*/  SEL R6, R3, RZ, !P0 ;  /* 0x000000ff03067207 */ /* 0x000fc60004000000 */
[----:B------:R-:W2:Y:S01]  /*20b0*/  LDL R12, [R1+0x40] ;  /* 0x00004000010c7983 */ /* 0x000ea20000100800 */
[----:B------:R-:W-:-:S03]  /*20c0*/  SEL R3, R0, RZ, !P0 ;  /* 0x000000ff00037207 */ /* 0x000fc60004000000 */
[----:B------:R-:W4:Y:S02]  /*20d0*/  LDL R10, [R1+0x44] ;  /* 0x00004400010a7983 */ /* 0x000f240000100800 */
[----:B------:R-:W-:Y:S02]  /*20e0*/  IMAD.WIDE.U32 R50, R3, UR6, R8 ;  /* 0x0000000603327c25 */ /* 0x000fe4000f8e0008 */
[----:B------:R-:W4:Y:S04]  /*20f0*/  LDL R29, [R1+0x78] ;  /* 0x00007800011d7983 */ /* 0x000f280000100800 */
[----:B------:R-:W4:Y:S01]  /*2100*/  LDL R8, [R1+0x48] ;  /* 0x0000480001087983 */ /* 0x000f220000100800 */
[C---:B------:R-:W-:Y:S01]  /*2110*/  IMAD R0, R6.reuse, UR4, RZ ;  /* 0x0000000406007c24 */ /* 0x040fe2000f8e02ff */
[----:B------:R-:W-:Y:S01]  /*2120*/  SHF.R.S32.HI R14, RZ, 0x1f, R157 ;  /* 0x0000001fff0e7819 */ /* 0x000fe2000001149d */
[----:B------:R-:W-:-:S02]  /*2130*/  IMAD R6, R6, UR6, RZ ;  /* 0x0000000606067c24 */ /* 0x000fc4000f8e02ff */
[----:B------:R-:W-:Y:S02]  /*2140*/  IMAD R7, R3, UR5, R0 ;  /* 0x0000000503077c24 */ /* 0x000fe4000f8e0200 */
[----:B------:R-:W-:-:S04]  /*2150*/  IMAD.WIDE.U32 R46, R157, R42, R30 ;  /* 0x0000002a9d2e7225 */ /* 0x000fc800078e001e */
[----:B0-----:R-:W-:Y:S02]  /*2160*/  IMAD.WIDE.U32 R40, R157, R36, R30 ;  /* 0x000000249d287225 */ /* 0x001fe400078e001e */
[----:B------:R-:W0:Y:S02]  /*2170*/  S2R R30, SR_TID.X ;  /* 0x00000000001e7919 */ /* 0x000e240000002100 */
[----:B------:R-:W-:-:S04]  /*2180*/  IMAD.WIDE.U32 R52, R3, UR4, R4 ;  /* 0x0000000403347c25 */ /* 0x000fc8000f8e0004 */
[-C--:B------:R-:W-:Y:S01]  /*2190*/  IMAD.WIDE.U32 R20, R157, R48.reuse, R18 ;  /* 0x000000309d147225 */ /* 0x080fe200078e0012 */
[----:B---3--:R-:W-:Y:S01]  /*21a0*/  ISETP.GE.AND P2, PT, R18, R13, PT ;  /* 0x0000000d1200720c */ /* 0x008fe20003f46270 */
[----:B------:R-:W-:Y:S02]  /*21b0*/  ULDC UR4, c[0x0][0x2f4] ;  /* 0x0000bd0000047ab9 */ /* 0x000fe40000000800 */
[----:B------:R-:W-:Y:S02]  /*21c0*/  IMAD R0, R14, R48, RZ ;  /* 0x000000300e007224 */ /* 0x000fe400078e02ff */
[----:B------:R-:W-:Y:S02]  /*21d0*/  IMAD R73, R3, UR7, R6 ;  /* 0x0000000703497c24 */ /* 0x000fe4000f8e0206 */
[----:B------:R-:W-:Y:S01]  /*21e0*/  IMAD R5, R157, R49, R0 ;  /* 0x000000319d057224 */ /* 0x000fe200078e0200 */
[----:B------:R-:W-:Y:S01]  /*21f0*/  IADD3 R0, P0, R52, R20, RZ ;  /* 0x0000001434007210 */ /* 0x000fe20007f1e0ff */
[----:B------:R-:W-:-:S02]  /*2200*/  IMAD.IADD R3, R53, 0x1, R7 ;  /* 0x0000000135037824 */ /* 0x000fc400078e0207 */
[----:B------:R-:W-:-:S03]  /*2210*/  IMAD R4, R14, R42, RZ ;  /* 0x0000002a0e047224 */ /* 0x000fc600078e02ff */
[----:B------:R-:W-:Y:S02]  /*2220*/  IADD3.X R20, R3, R21, R5, P0, !PT ;  /* 0x0000001503147210 */ /* 0x000fe400007fe405 */
[----:B------:R-:W-:Y:S01]  /*2230*/  SEL R5, R13, RZ, P2 ;  /* 0x000000ff0d057207 */ /* 0x000fe20001000000 */
[C---:B------:R-:W-:Y:S02]  /*2240*/  IMAD R7, R157.reuse, R43, R4 ;  /* 0x0000002b9d077224 */ /* 0x040fe400078e0204 */
[----:B------:R-:W-:Y:S02]  /*2250*/  IMAD R4, R14, R36, RZ ;  /* 0x000000240e047224 */ /* 0x000fe400078e02ff */
[----:B------:R-:W-:Y:S02]  /*2260*/  IMAD.IADD R5, R18, 0x1, R5 ;  /* 0x0000000112057824 */ /* 0x000fe400078e0205 */
[----:B------:R-:W-:-:S04]  /*2270*/  IMAD.WIDE.U32 R44, R157, R42, R18 ;  /* 0x0000002a9d2c7225 */ /* 0x000fc800078e0012 */
[----:B------:R-:W-:Y:S01]  /*2280*/  IMAD R9, R157, R37, R4 ;  /* 0x000000259d097224 */ /* 0x000fe200078e0204 */
[----:B------:R-:W-:Y:S01]  /*2290*/  SHF.R.S32.HI R4, RZ, 0x1f, R5 ;  /* 0x0000001fff047819 */ /* 0x000fe20000011405 */
[----:B------:R-:W-:Y:S02]  /*22a0*/  IMAD.IADD R47, R47, 0x1, R7 ;  /* 0x000000012f2f7824 */ /* 0x000fe400078e0207 */
[----:B------:R-:W-:Y:S01]  /*22b0*/  IMAD.IADD R45, R7, 0x1, R45 ;  /* 0x00000001072d7824 */ /* 0x000fe200078e022d */
[----:B-----5:R-:W-:Y:S01]  /*22c0*/  SHF.R.S32.HI R7, RZ, 0x1f, R24 ;  /* 0x0000001fff077819 */ /* 0x020fe20000011418 */
[----:B------:R-:W-:Y:S01]  /*22d0*/  IMAD.WIDE.U32 R38, R157, R36, R18 ;  /* 0x000000249d267225 */ /* 0x000fe200078e0012 */
[----:B------:R-:W-:-:S03]  /*22e0*/  LEA.HI R21, R4, R5, RZ, 0x4 ;  /* 0x0000000504157211 */ /* 0x000fc600078f20ff */
[----:B------:R-:W-:Y:S02]  /*22f0*/  IMAD R6, R7, R42, RZ ;  /* 0x0000002a07067224 */ /* 0x000fe400078e02ff */
[----:B------:R-:W-:Y:S02]  /*2300*/  IMAD.IADD R41, R41, 0x1, R9 ;  /* 0x0000000129297824 */ /* 0x000fe400078e0209 */
[----:B------:R-:W-:Y:S02]  /*2310*/  IMAD.IADD R39, R9, 0x1, R39 ;  /* 0x0000000109277824 */ /* 0x000fe400078e0227 */
[----:B------:R-:W-:Y:S01]  /*2320*/  IMAD R7, R7, R36, RZ ;  /* 0x0000002407077224 */ /* 0x000fe200078e02ff */
[----:B------:R-:W-:Y:S01]  /*2330*/  LOP3.LUT R23, R23, 0xfffffffb, RZ, 0xc0, !PT ;  /* 0xfffffffb17177812 */ /* 0x000fe200078ec0ff */
[----:B------:R-:W-:Y:S01]  /*2340*/  IMAD R57, R49, 0xa0, RZ ;  /* 0x000000a031397824 */ /* 0x000fe200078e02ff */
[----:B0-----:R-:W-:Y:S01]  /*2350*/  SHF.R.U32.HI R15, RZ, 0x7, R30 ;  /* 0x00000007ff0f7819 */ /* 0x001fe2000001161e */
[C---:B------:R-:W-:Y:S01]  /*2360*/  IMAD R61, R24.reuse, R43, R6 ;  /* 0x0000002b183d7224 */ /* 0x040fe200078e0206 */
[----:B------:R-:W-:Y:S01]  /*2370*/  IADD3 R54, P0, R157, R28, RZ ;  /* 0x0000001c9d367210 */ /* 0x000fe20007f1e0ff */
[----:B------:R-:W-:Y:S01]  /*2380*/  IMAD R5, R43, 0xa0, RZ ;  /* 0x000000a02b057824 */ /* 0x000fe200078e02ff */
[----:B------:R-:W-:Y:S01]  /*2390*/  LOP3.LUT R62, R21, 0xfffffff0, RZ, 0xc0, !PT ;  /* 0xfffffff0153e7812 */ /* 0x000fe200078ec0ff */
[----:B------:R-:W-:-:S04]  /*23a0*/  IMAD.WIDE.U32 R46, R24, R42, R46 ;  /* 0x0000002a182e7225 */ /* 0x000fc800078e002e */
[----:B------:R-:W-:-:S04]  /*23b0*/  IMAD.WIDE.U32 R44, R24, R42, R44 ;  /* 0x0000002a182c7225 */ /* 0x000fc800078e002c */
[C---:B------:R-:W-:Y:S02]  /*23c0*/  IMAD R7, R24.reuse, R37, R7 ;  /* 0x0000002518077224 */ /* 0x040fe400078e0207 */
[----:B------:R-:W-:Y:S02]  /*23d0*/  IMAD R59, R37, 0xa0, RZ ;  /* 0x000000a0253b7824 */ /* 0x000fe400078e02ff */
[----:B------:R-:W-:-:S04]  /*23e0*/  IMAD.WIDE.U32 R40, R24, R36, R40 ;  /* 0x0000002418287225 */ /* 0x000fc800078e0028 */
[----:B------:R-:W-:-:S04]  /*23f0*/  IMAD.WIDE.U32 R38, R24, R36, R38 ;  /* 0x0000002418267225 */ /* 0x000fc800078e0026 */
[----:B------:R-:W-:Y:S02]  /*2400*/  VIADD R34, R18, 0x20 ;  /* 0x0000002012227836 */ /* 0x000fe40000000000 */
[----:B------:R-:W-:Y:S01]  /*2410*/  IMAD.WIDE.U32 R48, R48, 0xa0, RZ ;  /* 0x000000a030307825 */ /* 0x000fe200078e00ff */
[----:B------:R-:W-:-:S03]  /*2420*/  @P2 LOP3.LUT R23, R23, 0x4, RZ, 0xfc, !PT ;  /* 0x0000000417172812 */ /* 0x000fc600078efcff */
[----:B------:R-:W-:-:S04]  /*2430*/  IMAD.WIDE.U32 R42, R42, 0xa0, RZ ;  /* 0x000000a02a2a7825 */ /* 0x000fc800078e00ff */
[----:B------:R-:W-:Y:S01]  /*2440*/  IMAD.WIDE.U32 R36, R36, 0xa0, RZ ;  /* 0x000000a024247825 */ /* 0x000fe200078e00ff */
[----:B------:R-:W-:Y:S02]  /*2450*/  ISETP.GE.AND P3, PT, R18, UR4, PT ;  /* 0x0000000412007c0c */ /* 0x000fe4000bf66270 */
[----:B------:R-:W-:Y:S01]  /*2460*/  ISETP.GE.AND P2, PT, R34, UR4, PT ;  /* 0x0000000422007c0c */ /* 0x000fe2000bf46270 */
[----:B------:R-:W-:Y:S01]  /*2470*/  IMAD.IADD R60, R47, 0x1, R61 ;  /* 0x000000012f3c7824 */ /* 0x000fe200078e023d */
[----:B------:R-:W-:Y:S01]  /*2480*/  SHF.R.S32.HI R71, RZ, 0x1f, R62 ;  /* 0x0000001fff477819 */ /* 0x000fe2000001143e */
[----:B------:R-:W-:Y:S02]  /*2490*/  VIADD R35, R15, 0x8 ;  /* 0x000000080f237836 */ /* 0x000fe40000000000 */
        /* <DEDUP_REMOVED lines=9> */
[----:B--2---:R-:W-:-:S04]  /*2530*/  LOP3.LUT R4, R12, 0x30, R21, 0xf8, !PT ;  /* 0x000000300c047812 */ /* 0x004fc800078ef815 */
[----:B----4-:R-:W-:Y:S02]  /*2540*/  LOP3.LUT R4, R4, R10, RZ, 0x3c, !PT ;  /* 0x0000000a04047212 */ /* 0x010fe400078e3cff */
[----:B------:R-:W-:-:S03]  /*2550*/  LOP3.LUT P4, RZ, R29, 0x2, RZ, 0xc0, !PT ;  /* 0x000000021dff7812 */ /* 0x000fc6000788c0ff */
[----:B-1----:R-:W-:-:S10]  /*2560*/  IMAD.IADD R72, R8, 0x1, R4 ;  /* 0x0000000108487824 */ /* 0x002fd400078e0204 */
.L_x_12955:
[----:B------:R-:W2:Y:S01]  /*2570*/  LDL R4, [R1+0x18] ;  /* 0x0000180001047983 */ /* 0x000ea20000100800 */
[----:B0---4-:R-:W0:Y:S01]  /*2580*/  LDC.64 R64, c[0x0][0x2e8] ;  /* 0x0000ba00ff407b82 */ /* 0x011e220000000a00 */
[----:B------:R-:W-:Y:S01]  /*2590*/  VIADD R2, R2, 0xffffffff ;  /* 0xffffffff02027836 */ /* 0x000fe20000000000 */
[----:B------:R-:W-:Y:S01]  /*25a0*/  LOP3.LUT R23, R23, 0xfffffffd, RZ, 0xc0, !PT ;  /* 0xfffffffd17177812 */ /* 0x000fe200078ec0ff */
[----:B------:R-:W-:Y:S05]  /*25b0*/  YIELD ;  /* 0x0000000000007946 */ /* 0x000fea0003800000 */
[----:B------:R-:W1:Y:S01]  /*25c0*/  LDC R31, c[0x0][0x3f4] ;  /* 0x0000fd00ff1f7b82 */ /* 0x000e620000000800 */
[----:B------:R-:W-:Y:S01]  /*25d0*/  SHF.R.S32.HI R67, RZ, 0x1f, R2 ;  /* 0x0000001fff437819 */ /* 0x000fe20000011402 */
[----:B------:R-:W-:Y:S01]  /*25e0*/  IMAD R5, R57, R2, RZ ;  /* 0x0000000239057224 */ /* 0x000fe200078e02ff */
        /* <DEDUP_REMOVED lines=31> */
[----:B------:R-:W2:Y:S01]  /*27e0*/  LDL.64 R76, [R1+0x10] ;  /* 0x00001000014c7983 */ /* 0x000ea20000100a00 */
[----:B------:R-:W-:-:S03]  /*27f0*/  ULDC.64 UR4, c[0x0][0x3e8] ;  /* 0x0000fa0000047ab9 */ /* 0x000fc60000000a00 */
[----:B------:R-:W3:Y:S01]  /*2800*/  LDL R66, [R1+0xc] ;  /* 0x00000c0001427983 */ /* 0x000ee20000100800 */
        /* <DEDUP_REMOVED lines=18> */
.L_x_12930:
[----:B------:R-:W-:Y:S05]  /*2930*/  BSYNC B1 ;  /* 0x0000000000017941 */ /* 0x000fea0003800000 */
.L_x_12929:
        /* <DEDUP_REMOVED lines=8> */
.L_x_12931:
[----:B------:R-:W2:Y:S01]  /*29c0*/  LDL R4, [R1+0x8] ;  /* 0x0000080001047983 */ /* 0x000ea20000100800 */
[----:B------:R-:W-:Y:S01]  /*29d0*/  IMAD R76, R17, 0x8, R16 ;  /* 0x00000008114c7824 */ /* 0x000fe200078e0210 */
[----:B------:R-:W-:Y:S01]  /*29e0*/  BSSY B1, `(.L_x_12932) ;  /* 0x0000004000017945 */ /* 0x000fe20003800000 */
[----:B--2---:R-:W-:-:S04]  /*29f0*/  SHF.L.U32 R77, R4, 0x1f, RZ ;  /* 0x0000001f044d7819 */ /* 0x004fc800000006ff */
[----:B------:R-:W0:Y:S02]  /*2a00*/  SYNCS.PHASECHK.TRANS64.TRYWAIT P5, [R76+URZ+0x13290], R77 ;  /* 0x0132904d4c0075a7 */ /* 0x000e2400080a017f */
[----:B0-----:R-:W-:Y:S05]  /*2a10*/  @!P5 BRA `(.L_x_12933) ;  /* 0x0000018000bcd947 */ /* 0x001fea0003800000 */
.L_x_13164:
[----:B------:R-:W-:Y:S05]  /*2a20*/  BSYNC B1 ;  /* 0x0000000000017941 */ /* 0x000fea0003800000 */
.L_x_12932:
        /* <DEDUP_REMOVED lines=66> */
[----:B------:R-:W-:Y:S01]  /*2e50*/  FFMA.FTZ R29, R65, R68, R78 ;  /* 0x00000044411d7223 */ /* 0x000fe2000001004e */
[----:B------:R-:W-:-:S02]  /*2e60*/  F2FP.F16.E4M3.UNPACK_B R68, R7.H1 ;  /* 0x00000007ff44723e */ /* 0x000fc400030006ff */
[----:B------:R-:W-:Y:S02]  /*2e70*/  F2FP.F16.E4M3.UNPACK_B R82, R15.H1 ;  /* 0x0000000fff52723e */ /* 0x000fe400030006ff */
[----:B------:R-:W-:Y:S01]  /*2e80*/  F2FP.F16.E4M3.UNPACK_B R79, R14.H1 ;  /* 0x0000000eff4f723e */ /* 0x000fe200030006ff */
[--C-:B------:R-:W-:Y:S01]  /*2e90*/  HADD2.F32 R69, -RZ, R68.reuse.H0_H0 ;  /* 0x20000044ff457230 */ /* 0x100fe20000004100 */
[----:B------:R-:W-:Y:S01]  /*2ea0*/  F2FP.SATFINITE.E4M3.F32.PACK_AB_MERGE_C R65, R84, R81, RZ ;  /* 0x000000515441723e */ /* 0x000fe200048070ff */
        /* <DEDUP_REMOVED lines=43> */
.L_x_12938:
[----:B------:R-:W-:Y:S05]  /*3160*/  BSYNC B2 ;  /* 0x0000000000027941 */ /* 0x000fea0003800000 */
.L_x_12937:
[----:B------:R1:W-:Y:S02]  /*3170*/  STG.E.128 desc[UR40][R12.64], R4 ;  /* 0x000000040c007986 */ /* 0x0003e4000c101d28 */
.L_x_12936:
[----:B------:R-:W-:Y:S05]  /*3180*/  BSYNC B1 ;  /* 0x0000000000017941 */ /* 0x000fea0003800000 */
.L_x_12935:
        /* <DEDUP_REMOVED lines=15> */
[--C-:B------:R-:W-:Y:S02]  /*3280*/  SHF.R.U32.HI R15, RZ, 0x8, R11.reuse ;  /* 0x00000008ff0f7819 */ /* 0x100fe4000001160b */
[----:B------:R-:W-:Y:S02]  /*3290*/  LOP3.LUT R14, R11, 0xff0000ff, RZ, 0xc0, !PT ;  /* 0xff0000ff0b0e7812 */ /* 0x000fe400078ec0ff */
[----:B------:R-:W-:Y:S01]  /*32a0*/  SHF.R.U32.HI R28, RZ, 0x10, R11 ;  /* 0x00000010ff1c7819 */ /* 0x000fe2000001160b */
[----:B------:R-:W-:Y:S01]  /*32b0*/  IMAD.SHL.U32 R11, R10, 0x100, RZ ;  /* 0x000001000a0b7824 */ /* 0x000fe200078e00ff */
[----:B------:R-:W-:Y:S01]  /*32c0*/  SHF.R.U32.HI R29, RZ, 0x10, R9 ;  /* 0x00000010ff1d7819 */ /* 0x000fe20000011609 */
[----:B------:R-:W-:Y:S01]  /*32d0*/  IMAD.SHL.U32 R15, R15, 0x100, RZ ;  /* 0x000001000f0f7824 */ /* 0x000fe200078e00ff */
[----:B------:R-:W-:Y:S01]  /*32e0*/  PRMT R8, R31, 0x654, R8 ;  /* 0x000006541f087816 */ /* 0x000fe20000000008 */
[----:B-1----:R-:W-:-:S02]  /*32f0*/  IMAD.MOV.U32 R9, RZ, RZ, R5 ;  /* 0x000000ffff097224 */ /* 0x002fc400078e0005 */
[----:B------:R-:W-:Y:S01]  /*3300*/  IMAD.MOV.U32 R10, RZ, RZ, R4 ;  /* 0x000000ffff0a7224 */ /* 0x000fe200078e0004 */
[----:B------:R-:W-:Y:S01]  /*3310*/  LOP3.LUT R5, R8, 0xff00, R11, 0xf8, !PT ;  /* 0x0000ff0008057812 */ /* 0x000fe200078ef80b */
[----:B------:R-:W-:Y:S01]  /*3320*/  IMAD.U32 R8, R29, 0x10000, RZ ;  /* 0x000100001d087824 */ /* 0x000fe200078e00ff */
[----:B------:R-:W-:Y:S01]  /*3330*/  LOP3.LUT R15, R14, 0xff00, R15, 0xf8, !PT ;  /* 0x0000ff000e0f7812 */ /* 0x000fe200078ef80f */
[----:B------:R-:W-:Y:S01]  /*3340*/  IMAD.U32 R28, R28, 0x10000, RZ ;  /* 0x000100001c1c7824 */ /* 0x000fe200078e00ff */
[-C--:B------:R-:W-:Y:S02]  /*3350*/  F2FP.F16.E4M3.UNPACK_B R4, R9.reuse ;  /* 0x00000009ff04723e */ /* 0x080fe400020006ff */
[----:B------:R-:W-:Y:S02]  /*3360*/  F2FP.F16.E4M3.UNPACK_B R14, R64.H1 ;  /* 0x00000040ff0e723e */ /* 0x000fe400030006ff */
[----:B------:R-:W-:Y:S01]  /*3370*/  LOP3.LUT R5, R5, 0xff0000, R8, 0xf8, !PT ;  /* 0x00ff000005057812 */ /* 0x000fe200078ef808 */
[----:B------:R-:W-:Y:S01]  /*3380*/  HADD2.F32 R11, -RZ, R4.H1_H1 ;  /* 0x30000004ff0b7230 */ /* 0x000fe20000004100 */
[----:B------:R-:W-:Y:S01]  /*3390*/  LOP3.LUT R8, R15, 0xff0000, R28, 0xf8, !PT ;  /* 0x00ff00000f087812 */ /* 0x000fe200078ef81c */
[----:B------:R-:W-:Y:S01]  /*33a0*/  HADD2.F32 R31, -RZ, R14.H0_H0 ;  /* 0x2000000eff1f7230 */ /* 0x000fe20000004100 */
        /* <DEDUP_REMOVED lines=35> */
[----:B------:R-:W-:Y:S01]  /*35e0*/  F2FP.F16.E4M3.UNPACK_B R15, R7.H1 ;  /* 0x00000007ff0f723e */ /* 0x000fe200030006ff */
[----:B------:R-:W-:Y:S01]  /*35f0*/  FFMA.FTZ R31, R28, R10, R31 ;  /* 0x0000000a1c1f7223 */ /* 0x000fe2000001001f */
[-C--:B------:R-:W-:Y:S01]  /*3600*/  FFMA.FTZ R10, R11, R30.reuse, -R66 ;  /* 0x0000001e0b0a7223 */ /* 0x080fe20000010842 */
[----:B------:R-:W-:Y:S01]  /*3610*/  FFMA.FTZ R11, R14, R30, R29 ;  /* 0x0000001e0e0b7223 */ /* 0x000fe2000001001d */
[-C--:B------:R-:W-:Y:S01]  /*3620*/  F2FP.F16.E4M3.UNPACK_B R30, R5.reuse.H1 ;  /* 0x00000005ff1e723e */ /* 0x080fe200030006ff */
        /* <DEDUP_REMOVED lines=27> */
[----:B------:R-:W-:Y:S01]  /*37e0*/  HADD2.F32 R6, -RZ, R6.H1_H1 ;  /* 0x30000006ff067230 */ /* 0x000fe20000004100 */
[----:B------:R-:W-:Y:S01]  /*37f0*/  F2FP.SATFINITE.E4M3.F32.PACK_AB_MERGE_C R28, R28, R69, RZ ;  /* 0x000000451c1c723e */ /* 0x000fe200048070ff */
        /* <DEDUP_REMOVED lines=15> */
.L_x_12940:
[----:B------:R-:W-:Y:S05]  /*38f0*/  BSYNC B1 ;  /* 0x0000000000017941 */ /* 0x000fea0003800000 */
.L_x_12939:
[----:B-1----:R2:W-:Y:S01]  /*3900*/  STG.E.128 desc[UR40][R12.64+0x20], R4 ;  /* 0x000020040c007986 */ /* 0x0025e2000c101d28 */
[----:B------:R-:W-:Y:S05]  /*3910*/  BRA `(.L_x_12934) ;  /* 0x0000001000f47947 */ /* 0x000fea0003800000 */
.L_x_12928:
        /* <DEDUP_REMOVED lines=32> */
.L_x_12941:
[----:B------:R-:W2:Y:S01]  /*3b20*/  LDL R12, [R1+0x8] ;  /* 0x00000800010c7983 */ /* 0x000ea20000100800 */
[----:B------:R-:W-:Y:S01]  /*3b30*/  IMAD R76, R17, 0x8, R16 ;  /* 0x00000008114c7824 */ /* 0x000fe200078e0210 */
[----:B------:R-:W0:Y:S01]  /*3b40*/  LDC R79, c[0x0][0x2f4] ;  /* 0x0000bd00ff4f7b82 */ /* 0x000e220000000800 */
[----:B------:R-:W-:Y:S01]  /*3b50*/  BSSY B1, `(.L_x_12942) ;  /* 0x0000004000017945 */ /* 0x000fe20003800000 */
[----:B--2---:R-:W-:-:S04]  /*3b60*/  SHF.L.U32 R77, R12, 0x1f, RZ ;  /* 0x0000001f0c4d7819 */ /* 0x004fc800000006ff */
[----:B------:R-:W1:Y:S02]  /*3b70*/  SYNCS.PHASECHK.TRANS64.TRYWAIT P5, [R76+URZ+0x13290], R77 ;  /* 0x0132904d4c0075a7 */ /* 0x000e6400080a017f */
[----:B01----:R-:W-:Y:S05]  /*3b80*/  @!P5 BRA `(.L_x_12943) ;  /* 0x000001700074d947 */ /* 0x003fea0003800000 */
.L_x_13165:
[----:B------:R-:W-:Y:S05]  /*3b90*/  BSYNC B1 ;  /* 0x0000000000017941 */ /* 0x000fea0003800000 */
.L_x_12942:
        /* <DEDUP_REMOVED lines=23> */
[----:B------:R-:W-:Y:S01]  /*3d10*/  LEA.HI R12, R12, R13, RZ, 0x5 ;  /* 0x0000000d0c0c7211 */ /* 0x000fe200078f28ff */
[----:B------:R-:W-:-:S03]  /*3d20*/  IMAD R13, R17, 0x2800, R72 ;  /* 0x00002800110d7824 */ /* 0x000fc600078e0248 */
[----:B------:R-:W-:Y:S01]  /*3d30*/  SHF.R.S32.HI R12, RZ, 0x5, R12 ;  /* 0x00000005ff0c7819 */ /* 0x000fe2000001140c */
[----:B------:R-:W-:-:S03]  /*3d40*/  IMAD.IADD R13, R16, 0x1, R13 ;  /* 0x00000001100d7824 */ /* 0x000fc600078e020d */
[----:B------:R-:W-:-:S05]  /*3d50*/  LEA.HI.SX32 R12, R21, R12, 0x1c ;  /* 0x0000000c150c7211 */ /* 0x000fca00078fe2ff */
        /* <DEDUP_REMOVED lines=20> */
[--C-:B------:R-:W-:Y:S02]  /*3ea0*/  SHF.R.U32.HI R88, RZ, 0x8, R7.reuse ;  /* 0x00000008ff587819 */ /* 0x100fe40000011607 */
[----:B------:R-:W-:Y:S02]  /*3eb0*/  SHF.R.U32.HI R91, RZ, 0x18, R7 ;  /* 0x00000018ff5b7819 */ /* 0x000fe40000011607 */
[----:B------:R-:W-:-:S02]  /*3ec0*/  LOP3.LUT R8, R7, 0xff, RZ, 0xc0, !PT ;  /* 0x000000ff07087812 */ /* 0x000fc400078ec0ff */
[----:B------:R-:W-:Y:S02]  /*3ed0*/  SHF.R.U32.HI R4, RZ, 0x10, R7 ;  /* 0x00000010ff047819 */ /* 0x000fe40000011607 */
[----:B------:R-:W-:Y:S01]  /*3ee0*/  LOP3.LUT R6, R6, 0xff00, R9, 0xf8, !PT ;  /* 0x0000ff0006067812 */ /* 0x000fe200078ef809 */
[----:B------:R-:W-:Y:S01]  /*3ef0*/  IMAD.U32 R9, R90, 0x10000, RZ ;  /* 0x000100005a097824 */ /* 0x000fe200078e00ff */
[--C-:B------:R-:W-:Y:S01]  /*3f00*/  SHF.R.U32.HI R87, RZ, 0x8, R11.reuse ;  /* 0x00000008ff577819 */ /* 0x100fe2000001160b */
[----:B------:R-:W-:Y:S01]  /*3f10*/  IMAD.U32 R90, R5, 0x10000, RZ ;  /* 0x00010000055a7824 */ /* 0x000fe200078e00ff */
[----:B------:R-:W-:Y:S02]  /*3f20*/  LOP3.LUT R86, R11, 0xff0000ff, RZ, 0xc0, !PT ;  /* 0xff0000ff0b567812 */ /* 0x000fe400078ec0ff */
[----:B------:R-:W-:Y:S01]  /*3f30*/  SHF.R.U32.HI R7, RZ, 0x10, R11 ;  /* 0x00000010ff077819 */ /* 0x000fe2000001160b */
        /* <DEDUP_REMOVED lines=34> */
[C---:B------:R-:W-:Y:S01]  /*4160*/  FMUL.FTZ R90, R10.reuse, R90 ;  /* 0x0000005a0a5a7220 */ /* 0x040fe20000410000 */
[----:B------:R-:W-:Y:S01]  /*4170*/  FFMA.FTZ R11, R10, R87, -R11 ;  /* 0x000000570a0b7223 */ /* 0x000fe2000001080b */
[----:B------:R-:W-:Y:S01]  /*4180*/  HADD2.F32 R84, -RZ, R28.H0_H0 ;  /* 0x2000001cff547230 */ /* 0x000fe20000004100 */
[----:B------:R-:W-:Y:S01]  /*4190*/  LOP3.LUT R5, R91, 0xff0000, R92, 0xf8, !PT ;  /* 0x00ff00005b057812 */ /* 0x000fe200078ef85c */
[----:B------:R-:W-:-:S02]  /*41a0*/  HADD2.F32 R12, -RZ, R83.H0_H0 ;  /* 0x20000053ff0c7230 */ /* 0x000fc40000004100 */
[----:B------:R-:W-:Y:S01]  /*41b0*/  FFMA.FTZ R10, R85, R87, R90 ;  /* 0x00000057550a7223 */ /* 0x000fe2000001005a */
        /* <DEDUP_REMOVED lines=22> */
[-C--:B------:R-:W-:Y:S01]  /*4320*/  FMUL.FTZ R95, R88, R93.reuse ;  /* 0x0000005d585f7220 */ /* 0x080fe20000410000 */
[----:B------:R-:W-:Y:S02]  /*4330*/  HADD2.F32 R92, -RZ, R89.H1_H1 ;  /* 0x30000059ff5c7230 */ /* 0x000fe40000004100 */
[----:B------:R-:W-:Y:S01]  /*4340*/  FMUL.FTZ R93, R86, R93 ;  /* 0x0000005d565d7220 */ /* 0x000fe20000410000 */
[----:B------:R-:W-:Y:S01]  /*4350*/  HADD2.F32 R89, -RZ, R87.H1_H1 ;  /* 0x30000057ff597230 */ /* 0x000fe20000004100 */
[----:B------:R-:W-:Y:S01]  /*4360*/  F2FP.SATFINITE.E4M3.F32.PACK_AB_MERGE_C R9, R10, R9, RZ ;  /* 0x000000090a09723e */ /* 0x000fe200048070ff */
[----:B------:R-:W-:-:S02]  /*4370*/  HADD2.F32 R87, -RZ, R84.H1_H1 ;  /* 0x30000054ff577230 */ /* 0x000fc40000004100 */
[-C--:B------:R-:W-:Y:S01]  /*4380*/  FFMA.FTZ R84, R86, R91.reuse, -R95 ;  /* 0x0000005b56547223 */ /* 0x080fe2000001085f */
[----:B------:R-:W-:Y:S02]  /*4390*/  HADD2.F32 R90, -RZ, R90.H1_H1 ;  /* 0x3000005aff5a7230 */ /* 0x000fe40000004100 */
[----:B------:R-:W-:Y:S01]  /*43a0*/  FFMA.FTZ R86, R88, R91, R93 ;  /* 0x0000005b58567223 */ /* 0x000fe2000001005d */
[----:B------:R-:W-:Y:S01]  /*43b0*/  FMUL.FTZ R94, R89, R92 ;  /* 0x0000005c595e7220 */ /* 0x000fe20000410000 */
[----:B------:R-:W-:Y:S01]  /*43c0*/  F2FP.F16.E4M3.UNPACK_B R88, R82 ;  /* 0x00000052ff58723e */ /* 0x000fe200020006ff */
[C---:B------:R-:W-:Y:S01]  /*43d0*/  FMUL.FTZ R92, R87.reuse, R92 ;  /* 0x0000005c575c7220 */ /* 0x040fe20000410000 */
[----:B------:R-:W-:Y:S01]  /*43e0*/  F2FP.F16.E4M3.UNPACK_B R82, R30 ;  /* 0x0000001eff52723e */ /* 0x000fe200020006ff */
[----:B------:R-:W-:Y:S01]  /*43f0*/  FFMA.FTZ R99, R87, R90, -R94 ;  /* 0x0000005a57637223 */ /* 0x000fe2000001085e */
[----:B------:R-:W-:Y:S01]  /*4400*/  F2FP.F16.E4M3.UNPACK_B R87, R80 ;  /* 0x00000050ff57723e */ /* 0x000fe200020006ff */
[----:B------:R-:W-:-:S02]  /*4410*/  HADD2.F32 R91, -RZ, R88.H0_H0 ;  /* 0x20000058ff5b7230 */ /* 0x000fc40000004100 */
[----:B------:R-:W-:Y:S01]  /*4420*/  FFMA.FTZ R101, R89, R90, R92 ;  /* 0x0000005a59657223 */ /* 0x000fe2000001005c */
[----:B------:R-:W-:Y:S01]  /*4430*/  HADD2.F32 R80, -RZ, R82.H0_H0 ;  /* 0x20000052ff507230 */ /* 0x000fe20000004100 */
[----:B------:R-:W-:Y:S01]  /*4440*/  F2FP.SATFINITE.E4M3.F32.PACK_AB_MERGE_C R8, R11, R8, RZ ;  /* 0x000000080b08723e */ /* 0x000fe200048070ff */
[----:B------:R-:W-:Y:S01]  /*4450*/  HADD2.F32 R93, -RZ, R88.H1_H1 ;  /* 0x30000058ff5d7230 */ /* 0x000fe20000004100 */
[----:B------:R-:W-:Y:S01]  /*4460*/  F2FP.F16.E4M3.UNPACK_B R10, R29 ;  /* 0x0000001dff0a723e */ /* 0x000fe200020006ff */
        /* <DEDUP_REMOVED lines=11> */
[----:B------:R-:W-:Y:S01]  /*4520*/  FFMA.FTZ R95, R30, R89, -R95 ;  /* 0x000000591e5f7223 */ /* 0x000fe2000001085f */
[----:B------:R-:W-:Y:S01]  /*4530*/  F2FP.F16.E4M3.UNPACK_B R9, R13 ;  /* 0x0000000dff09723e */ /* 0x000fe200020006ff */
[----:B------:R-:W-:Y:S01]  /*4540*/  FFMA.FTZ R30, R80, R89, R91 ;  /* 0x00000059501e7223 */ /* 0x000fe2000001005b */
[-C--:B------:R-:W-:Y:S01]  /*4550*/  FFMA.FTZ R93, R82, R87.reuse, R93 ;  /* 0x00000057525d7223 */ /* 0x080fe2000001005d */
[----:B------:R-:W-:Y:S01]  /*4560*/  FFMA.FTZ R14, R14, R87, -R97 ;  /* 0x000000570e0e7223 */ /* 0x000fe20000010861 */
[----:B------:R-:W-:Y:S01]  /*4570*/  F2FP.SATFINITE.E4M3.F32.PACK_AB_MERGE_C R12, R83, R12, R8 ;  /* 0x0000000c530c723e */ /* 0x000fe20004807008 */
[----:B------:R-:W-:Y:S01]  /*4580*/  HADD2.F32 R80, -RZ, R10.H0_H0 ;  /* 0x2000000aff507230 */ /* 0x000fe20000004100 */
[----:B------:R-:W-:Y:S01]  /*4590*/  F2FP.F16.E4M3.UNPACK_B R82, R6 ;  /* 0x00000006ff52723e */ /* 0x000fe200020006ff */
[----:B------:R-:W-:Y:S01]  /*45a0*/  HADD2.F32 R85, -RZ, R11.H0_H0 ;  /* 0x2000000bff557230 */ /* 0x000fe20000004100 */
[----:B------:R-:W-:Y:S01]  /*45b0*/  F2FP.SATFINITE.E4M3.F32.PACK_AB_MERGE_C R84, R99, R84, RZ ;  /* 0x000000546354723e */ /* 0x000fe200048070ff */
[----:B------:R-:W-:Y:S01]  /*45c0*/  HADD2.F32 R8, -RZ, R9.H0_H0 ;  /* 0x20000009ff087230 */ /* 0x000fe20000004100 */
[----:B------:R-:W-:Y:S01]  /*45d0*/  F2FP.F16.E4M3.UNPACK_B R29, R29.H1 ;  /* 0x0000001dff1d723e */ /* 0x000fe200030006ff */
        /* <DEDUP_REMOVED lines=17> */
[----:B------:R-:W-:Y:S01]  /*46f0*/  F2FP.SATFINITE.E4M3.F32.PACK_AB_MERGE_C R86, R101, R86, RZ ;  /* 0x000000566556723e */ /* 0x000fe200048070ff */
[----:B------:R-:W-:-:S02]  /*4700*/  HADD2.F32 R84, -RZ, R83.H0_H0 ;  /* 0x20000053ff547230 */ /* 0x000fc40000004100 */
[----:B------:R-:W-:Y:S01]  /*4710*/  FFMA.FTZ R10, R10, R82, R85 ;  /* 0x000000520a0a7223 */ /* 0x000fe20000010055 */
[----:B------:R-:W-:Y:S01]  /*4720*/  HADD2.F32 R7, -RZ, R13.H0_H0 ;  /* 0x2000000dff077230 */ /* 0x000fe20000004100 */
[----:B------:R-:W-:Y:S01]  /*4730*/  F2FP.SATFINITE.E4M3.F32.PACK_AB_MERGE_C R30, R93, R30, R86 ;  /* 0x0000001e5d1e723e */ /* 0x000fe20004807056 */
[----:B------:R-:W-:Y:S02]  /*4740*/  HADD2.F32 R82, -RZ, R29.H1_H1 ;  /* 0x3000001dff527230 */ /* 0x000fe40000004100 */
[-C--:B------:R-:W-:Y:S01]  /*4750*/  FMUL.FTZ R86, R80, R84.reuse ;  /* 0x0000005450567220 */ /* 0x080fe20000410000 */
[--C-:B------:R-:W-:Y:S02]  /*4760*/  HADD2.F32 R29, -RZ, R6.reuse.H0_H0 ;  /* 0x20000006ff1d7230 */ /* 0x100fe40000004100 */
[----:B------:R-:W-:Y:S01]  /*4770*/  FMUL.FTZ R85, R7, R84 ;  /* 0x0000005407557220 */ /* 0x000fe20000410000 */
[----:B------:R-:W-:Y:S01]  /*4780*/  HADD2.F32 R13, -RZ, R13.H1_H1 ;  /* 0x3000000dff0d7230 */ /* 0x000fe20000004100 */
[-C--:B------:R-:W-:Y:S01]  /*4790*/  F2FP.F16.E4M3.UNPACK_B R92, R5.reuse.H1 ;  /* 0x00000005ff5c723e */ /* 0x080fe200030006ff */
[----:B------:R-:W-:Y:S01]  /*47a0*/  HADD2.F32 R83, -RZ, R83.H1_H1 ;  /* 0x30000053ff537230 */ /* 0x000fe20000004100 */
[----:B------:R-:W-:Y:S01]  /*47b0*/  F2FP.F16.E4M3.UNPACK_B R91, R5 ;  /* 0x00000005ff5b723e */ /* 0x000fe200020006ff */
[----:B------:R-:W-:-:S02]  /*47c0*/  HADD2.F32 R84, -RZ, R6.H1_H1 ;  /* 0x30000006ff547230 */ /* 0x000fc40000004100 */
        /* <DEDUP_REMOVED lines=8> */
[-C--:B------:R-:W-:Y:S01]  /*4850*/  F2FP.F16.E4M3.UNPACK_B R83, R31.reuse ;  /* 0x0000001fff53723e */ /* 0x080fe200020006ff */
[----:B------:R-:W-:Y:S01]  /*4860*/  FFMA.FTZ R80, R82, R84, R85 ;  /* 0x0000005452507223 */ /* 0x000fe20000010055 */
[----:B------:R-:W-:Y:S01]  /*4870*/  F2FP.F16.E4M3.UNPACK_B R84, R31.H1 ;  /* 0x0000001fff54723e */ /* 0x000fe200030006ff */
[----:B------:R-:W-:Y:S01]  /*4880*/  HADD2.F32 R82, -RZ, R15.H0_H0 ;  /* 0x2000000fff527230 */ /* 0x000fe20000004100 */
[-C--:B------:R-:W-:Y:S01]  /*4890*/  F2FP.F16.E4M3.UNPACK_B R88, R4.reuse.H1 ;  /* 0x00000004ff58723e */ /* 0x080fe200030006ff */
[----:B------:R-:W-:Y:S01]  /*48a0*/  HADD2.F32 R85, -RZ, R83.H0_H0 ;  /* 0x20000053ff557230 */ /* 0x000fe20000004100 */
[----:B------:R-:W-:Y:S01]  /*48b0*/  F2FP.F16.E4M3.UNPACK_B R87, R4 ;  /* 0x00000004ff57723e */ /* 0x000fe200020006ff */
[----:B------:R-:W-:-:S02]  /*48c0*/  HADD2.F32 R4, -RZ, R91.H0_H0 ;  /* 0x2000005bff047230 */ /* 0x000fc40000004100 */
[-C--:B------:R-:W-:Y:S01]  /*48d0*/  FMUL.FTZ R95, R82, R5.reuse ;  /* 0x00000005525f7220 */ /* 0x080fe20000410000 */
        /* <DEDUP_REMOVED lines=9> */
[-C--:B------:R-:W-:Y:S01]  /*4970*/  FFMA.FTZ R95, R86, R89.reuse, R95 ;  /* 0x00000059565f7223 */ /* 0x080fe2000001005f */
[----:B------:R-:W-:Y:S02]  /*4980*/  HADD2.F32 R92, -RZ, R92.H1_H1 ;  /* 0x3000005cff5c7230 */ /* 0x000fe40000004100 */
[----:B------:R-:W-:Y:S01]  /*4990*/  FFMA.FTZ R4, R31, R90, -R94 ;  /* 0x0000005a1f047223 */ /* 0x000fe2000001085e */
        /* <DEDUP_REMOVED lines=9> */
[----:B------:R-:W-:Y:S01]  /*4a30*/  FMUL.FTZ R90, R83, R86 ;  /* 0x00000056535a7220 */ /* 0x000fe20000410000 */
[----:B------:R-:W-:Y:S02]  /*4a40*/  HADD2.F32 R82, -RZ, R87.H1_H1 ;  /* 0x30000057ff527230 */ /* 0x000fe40000004100 */
[-C--:B------:R-:W-:Y:S01]  /*4a50*/  FFMA.FTZ R94, R15, R88.reuse, -R94 ;  /* 0x000000580f5e7223 */ /* 0x080fe2000001085e */
        /* <DEDUP_REMOVED lines=10> */
[----:B------:R-:W-:-:S07]  /*4b00*/  F2FP.SATFINITE.E4M3.F32.PACK_AB_MERGE_C R31, R86, R5, R84 ;  /* 0x00000005561f723e */ /* 0x000fce0004807054 */
.L_x_12945:
[----:B------:R-:W-:Y:S05]  /*4b10*/  BSYNC B1 ;  /* 0x0000000000017941 */ /* 0x000fea0003800000 */
.L_x_12944:
        /* <DEDUP_REMOVED lines=10> */
.L_x_12927:
[----:B------:R-:W2:Y:S02]  /*4bc0*/  LDL R4, [R1+0x4] ;  /* 0x0000040001047983 */ /* 0x000ea40000100800 */
[----:B--2---:R-:W-:-:S13]  /*4bd0*/  ISETP.NE.AND P0, PT, R4, 0x3, PT ;  /* 0x000000030400780c */ /* 0x004fda0003f05270 */
[----:B------:R-:W-:Y:S05]  /*4be0*/  @!P0 BRA `(.L_x_12946) ;  /* 0x0000000000048947 */ /* 0x000fea0003800000 */
[----:B------:R-:W-:Y:S01]  /*4bf0*/  BPT.TRAP 0x1 ;  /* 0x000000040000795c */ /* 0x000fe20000300000 */
.L_x_12946:
        /* <DEDUP_REMOVED lines=8> */
.L_x_13166:
[----:B------:R-:W-:Y:S05]  /*4c80*/  BSYNC B1 ;  /* 0x0000000000017941 */ /* 0x000fea0003800000 */
.L_x_12947:
[----:B------:R-:W-:-:S13]  /*4c90*/  ISETP.GE.AND P1, PT, R157, R4, PT ;  /* 0x000000049d00720c */ /* 0x000fda0003f26270 */
[----:B------:R-:W-:Y:S05]  /*4ca0*/  @P1 BRA `(.L_x_12934) ;  /* 0x0000000000101947 */ /* 0x000fea0003800000 */
[----:B------:R-:W1:Y:S04]  /*4cb0*/  @!P3 LDS.128 R4, [R75+0xe000] ;  /* 0x00e000004b04b984 */ /* 0x000e680000000c00 */
[----:B------:R-:W2:Y:S04]  /*4cc0*/  @!P2 LDS.128 R8, [R74+0xe000] ;  /* 0x00e000004a08a984 */ /* 0x000ea80000000c00 */
[----:B-1----:R1:W-:Y:S04]  /*4cd0*/  @!P3 STG.E.128 desc[UR40][R12.64], R4 ;  /* 0x000000040c00b986 */ /* 0x0023e8000c101d28 */
[----:B--2---:R1:W-:Y:S02]  /*4ce0*/  @!P2 STG.E.128 desc[UR40][R12.64+0x20], R8 ;  /* 0x000020080c00a986 */ /* 0x0043e4000c101d28 */
.L_x_12934:
[----:B------:R-:W-:Y:S05]  /*4cf0*/  BSYNC B0 ;  /* 0x0000000000007941 */ /* 0x000fea0003800000 */
.L_x_12926:
        /* <DEDUP_REMOVED lines=17> */
.L_x_12950:
[----:B------:R-:W-:Y:S05]  /*4e10*/  BSYNC B0 ;  /* 0x0000000000007941 */ /* 0x000fea0003800000 */
.L_x_12949:
[----:B------:R-:W2:Y:S01]  /*4e20*/  SYNCS.PHASECHK.TRANS64.TRYWAIT P0, [R76+URZ+0x132b0], R77 ;  /* 0x0132b04d4c0075a7 */ /* 0x000ea2000800017f */
[----:B------:R-:W-:Y:S04]  /*4e30*/  BSSY B0, `(.L_x_12951) ;  /* 0x0000002000007945 */ /* 0x000fe80003800000 */
[----:B--2---:R-:W-:Y:S05]  /*4e40*/  @!P0 BRA `(.L_x_12952) ;  /* 0x0000015c00ec8947 */ /* 0x004fea0003800000 */
.L_x_13167:
[----:B------:R-:W-:Y:S05]  /*4e50*/  BSYNC B0 ;  /* 0x0000000000007941 */ /* 0x000fea0003800000 */
.L_x_12951:
        /* <DEDUP_REMOVED lines=19> */
.L_x_12954:
[----:B------:R-:W-:Y:S05]  /*4f90*/  BSYNC B0 ;  /* 0x0000000000007941 */ /* 0x000fea0003800000 */
.L_x_12953:
[----:B-1----:R-:W5:Y:S01]  /*4fa0*/  LDL.LU R5, [R1+0x8] ;  /* 0x0000080001057983 */ /* 0x002f620000300800 */
        /* <DEDUP_REMOVED lines=13> */
[----:B------:R-:W-:Y:S02]  /*5080*/  PLOP3.LUT P0, PT, PT, PT, PT, 0x8, 0x0 ;  /* 0x000000000000781c */ /* 0x000fe40003f0e170 */
[----:B------:R-:W-:Y:S01]  /*5090*/  SEL R17, R17, RZ, P1 ;  /* 0x000000ff11117207 */ /* 0x000fe20000800000 */
[----:B------:R0:W-:Y:S01]  /*50a0*/  @!P5 SYNCS.ARRIVE.TRANS64.RED.A1T0 RZ, [R76+URZ], RZ ;  /* 0x000000ff4cffd9a7 */ /* 0x0001e2000810043f */
[----:B-----5:R-:W-:-:S05]  /*50b0*/  LOP3.LUT R5, R5, R4, RZ, 0x3c, !PT ;  /* 0x0000000405057212 */ /* 0x020fca00078e3cff */
[----:B------:R0:W-:Y:S01]  /*50c0*/  STL [R1+0x8], R5 ;  /* 0x0000080501007387 */ /* 0x0001e20000100800 */
[----:B------:R-:W-:Y:S05]  /*50d0*/  @P6 BRA `(.L_x_12955) ;  /* 0xffffffd400246947 */ /* 0x000fea000383ffff */
.L_x_12921:
[----:B------:R-:W-:Y:S04]  /*50e0*/  BSSY B0, `(.L_x_12956) ;  /* 0x0000004000007945 */ /* 0x000fe80003800000 */
[----:B------:R-:W-:Y:S05]  /*50f0*/  @P0 BRA `(.L_x_12957) ;  /* 0x0000000000080947 */ /* 0x000fea0003800000 */
[----:B------:R-:W2:Y:S02]  /*5100*/  FENCE.VIEW.ASYNC.G ;  /* 0x00000000000073c6 */ /* 0x000ea40000000100 */
[----:B--2---:R-:W-:Y:S06]  /*5110*/  BAR.ARV 0xc, 0x200 ;  /* 0x0308000000007b1d */ /* 0x004fec0000002000 */
.L_x_12957:
[----:B------:R-:W-:Y:S05]  /*5120*/  BSYNC B0 ;  /* 0x0000000000007941 */ /* 0x000fea0003800000 */
.L_x_12956:
        /* <DEDUP_REMOVED lines=11> */
[----:B------:R-:W0:Y:S08]  /*51e0*/  @P1 LDC.64 R8, c[0x0][0x9b8] ;  /* 0x00026e00ff081b82 */ /* 0x000e300000000a00 */
[----:B-1----:R-:W3:Y:S08]  /*51f0*/  @P0 LDC.64 R10, c[0x0][0x9b0] ;  /* 0x00026c00ff0a0b82 */ /* 0x002ef00000000a00 */
        /* <DEDUP_REMOVED lines=70> */
.L_x_12959:
[----:B------:R-:W-:Y:S05]  /*5660*/  BSYNC B0 ;  /* 0x0000000000007941 */ /* 0x000fea0003800000 */
.L_x_12958:
        /* <DEDUP_REMOVED lines=56> */
.L_x_12962:
[----:B------:R-:W-:Y:S05]  /*59f0*/  BSYNC B6 ;  /* 0x0000000000067941 */ /* 0x000fea0003800000 */
.L_x_12961:
        /* <DEDUP_REMOVED lines=13> */
.L_x_12966:
[----:B-1----:R1:W2:Y:S02]  /*5ad0*/  SYNCS.PHASECHK.TRANS64.TRYWAIT P0, [R16+URZ+0x13200], R3 ;  /* 0x01320003100075a7 */ /* 0x0022a4000800017f */
[----:B--2---:R-:W-:Y:S05]  /*5ae0*/  @!P0 NANOSLEEP.SYNCS 0x989680 ;  /* 0x009896800000895d */ /* 0x004fea0003900000 */
[----:B------:R-:W2:Y:S02]  /*5af0*/  @!P0 SYNCS.PHASECHK.TRANS64 P0, [R16+URZ+0x13200], R3 ;  /* 0x01320003100085a7 */ /* 0x000ea4000800007f */
[----:B--2---:R-:W-:Y:S05]  /*5b00*/  @!P0 BRA `(.L_x_12966) ;  /* 0xfffffffc00f08947 */ /* 0x004fea000383ffff */
.L_x_12965:
[----:B------:R-:W-:Y:S05]  /*5b10*/  BSYNC B0 ;  /* 0x0000000000007941 */ /* 0x000fea0003800000 */
.L_x_12964:
[----:B------:R-:W-:Y:S05]  /*5b20*/  BRA `(.L_x_12967) ;  /* 0x0000002800f47947 */ /* 0x000fea0003800000 */
.L_x_12963:
        /* <DEDUP_REMOVED lines=30> */
.L_x_12969:
[----:B------:R-:W-:Y:S05]  /*5d10*/  BSYNC B6 ;  /* 0x0000000000067941 */ /* 0x000fea0003800000 */
.L_x_12968:
[----:B------:R-:W2:Y:S01]  /*5d20*/  LDL R20, [R1+0x28] ;  /* 0x0000280001147983 */ /* 0x000ea20000100800 */
[----:B------:R-:W-:Y:S01]  /*5d30*/  ULDC.U8 UR4, c[0x0][0x410] ;  /* 0x0001040000047ab9 */ /* 0x000fe20000000000 */
[----:B------:R-:W-:Y:S01]  /*5d40*/  BSSY B0, `(.L_x_12970) ;  /* 0x0000293000007945 */ /* 0x000fe20003800000 */
[----:B------:R-:W-:Y:S01]  /*5d50*/  ISETP.NE.AND P0, PT, RZ, UR4, PT ;  /* 0x00000004ff007c0c */ /* 0x000fe2000bf05270 */
[----:B--2---:R-:W-:-:S12]  /*5d60*/  IMAD.IADD R10, R157, 0x1, R20 ;  /* 0x000000019d0a7824 */ /* 0x004fd800078e0214 */
        /* <DEDUP_REMOVED lines=33> */
.L_x_13173:
[----:B0-----:R-:W5:Y:S04]  /*5f80*/  LDL R5, [R1+0x2c] ;  /* 0x00002c0001057983 */ /* 0x001f680000100800 */
[----:B------:R-:W2:Y:S01]  /*5f90*/  LDL R6, [R1+0x60] ;  /* 0x0000600001067983 */ /* 0x000ea20000100800 */
[----:B------:R-:W-:Y:S01]  /*5fa0*/  BSSY B1, `(.L_x_12973) ;  /* 0x0000023000017945 */ /* 0x000fe20003800000 */
[----:B------:R-:W-:Y:S02]  /*5fb0*/  CS2R R20, SRZ ;  /* 0x0000000000147805 */ /* 0x000fe4000001ff00 */
        /* <DEDUP_REMOVED lines=33> */
.L_x_12974:
[----:B------:R-:W-:Y:S05]  /*61d0*/  BSYNC B1 ;  /* 0x0000000000017941 */ /* 0x000fea0003800000 */
.L_x_12973:
[----:B------:R-:W2:Y:S01]  /*61e0*/  SYNCS.PHASECHK.TRANS64.TRYWAIT P0, [R16+URZ+0x13200], R5 ;  /* 0x01320005100075a7 */ /* 0x000ea2000800017f */
[----:B------:R-:W-:Y:S01]  /*61f0*/  IMAD R25, R25, -0xc0, R24 ;  /* 0xffffff4019197824 */ /* 0x000fe200078e0218 */
[----:B------:R-:W-:Y:S04]  /*6200*/  BSSY B1, `(.L_x_12975) ;  /* 0x0000004000017945 */ /* 0x000fe80003800000 */
[----:B-1----:R-:W-:-:S04]  /*6210*/  VIMNMX R0, R25, 0xc0, PT ;  /* 0x000000c019007848 */ /* 0x002fc80003fe0100 */
[----:B------:R-:W-:Y:S01]  /*6220*/  ISETP.GE.AND P1, PT, R157, R0, PT ;  /* 0x000000009d00720c */ /* 0x000fe20003f26270 */
[----:B--2---:R-:W-:-:S12]  /*6230*/  @!P0 BRA `(.L_x_12976) ;  /* 0x0000014c00708947 */ /* 0x004fd80003800000 */
.L_x_13174:
[----:B------:R-:W-:Y:S05]  /*6240*/  BSYNC B1 ;  /* 0x0000000000017941 */ /* 0x000fea0003800000 */
.L_x_12975:
        /* <DEDUP_REMOVED lines=50> */
[CC--:B------:R-:W-:Y:S01]  /*6570*/  FMUL.FTZ R32, R12.reuse, R30.reuse ;  /* 0x0000001e0c207220 */ /* 0x0c0fe20000410000 */
        /* <DEDUP_REMOVED lines=77> */
.L_x_12979:
[----:B------:R-:W-:Y:S05]  /*6a50*/  BSYNC B1 ;  /* 0x0000000000017941 */ /* 0x000fea0003800000 */
.L_x_12978:
[----:B------:R-:W-:Y:S05]  /*6a60*/  @P1 BRA `(.L_x_12977) ;  /* 0x0000001c00001947 */ /* 0x000fea0003800000 */
[----:B0-----:R-:W2:Y:S01]  /*6a70*/  LDL R0, [R1+0x78] ;  /* 0x0000780001007983 */ /* 0x001ea20000100800 */
[----:B-----5:R-:W-:Y:S01]  /*6a80*/  IMAD.IADD R3, R16, 0x1, R39 ;  /* 0x0000000110037824 */ /* 0x020fe200078e0227 */
[----:B------:R-:W-:Y:S02]  /*6a90*/  SHF.R.U32.HI R13, RZ, 0x8, R11 ;  /* 0x00000008ff0d7819 */ /* 0x000fe4000001160b */
[----:B------:R-:W-:Y:S02]  /*6aa0*/  SHF.R.U32.HI R24, RZ, 0x8, R9 ;  /* 0x00000008ff187819 */ /* 0x000fe40000011609 */
[----:B------:R-:W-:Y:S02]  /*6ab0*/  SHF.R.U32.HI R15, RZ, 0x8, R8 ;  /* 0x00000008ff0f7819 */ /* 0x000fe40000011608 */
[----:B----4-:R-:W-:Y:S02]  /*6ac0*/  LOP3.LUT R14, R11, 0xff, RZ, 0xc0, !PT ;  /* 0x000000ff0b0e7812 */ /* 0x010fe400078ec0ff */
        /* <DEDUP_REMOVED lines=25> */
[----:B--2---:R-:W-:Y:S01]  /*6c60*/  LOP3.LUT P0, RZ, R0, 0x2, RZ, 0xc0, !PT ;  /* 0x0000000200ff7812 */ /* 0x004fe2000780c0ff */
[----:B------:R-:W-:-:S12]  /*6c70*/  VIADD R0, R3, 0x20 ;  /* 0x0000002003007836 */ /* 0x000fd80000000000 */
[----:B------:R-:W-:Y:S01]  /*6c80*/  @P0 VIADD R0, R3, 0xffffffe0 ;  /* 0xffffffe003000836 */ /* 0x000fe20000000000 */
[----:B------:R-:W-:-:S04]  /*6c90*/  SHF.R.U32.HI R3, RZ, 0x8, R10 ;  /* 0x00000008ff037819 */ /* 0x000fc8000001160a */
[----:B-1----:R-:W0:Y:S01]  /*6ca0*/  LDS.128 R4, [R0+0xb000] ;  /* 0x00b0000000047984 */ /* 0x002e220000000c00 */
        /* <DEDUP_REMOVED lines=18> */
[----:B------:R-:W-:Y:S01]  /*6dd0*/  FMUL.FTZ R27, R8, R14 ;  /* 0x0000000e081b7220 */ /* 0x000fe20000410000 */
        /* <DEDUP_REMOVED lines=73> */
.L_x_12971:
        /* <DEDUP_REMOVED lines=28> */
[----:B------:R0:W1:Y:S04]  /*7430*/  SHFL.IDX PT, R0, R13, RZ, 0x1e1f ;  /* 0x001e1fff0d007589 */ /* 0x00006800000e0000 */
[----:B------:R-:W2:Y:S04]  /*7440*/  SHFL.IDX PT, R3, R3, RZ, 0x1e1f ;  /* 0x001e1fff03037589 */ /* 0x000ea800000e0000 */
[----:B------:R-:W3:Y:S04]  /*7450*/  SHFL.IDX PT, R20, R20, RZ, 0x1e1f ;  /* 0x001e1fff14147589 */ /* 0x000ee800000e0000 */
[----:B------:R0:W4:Y:S02]  /*7460*/  SHFL.IDX PT, R14, R4, RZ, 0x1e1f ;  /* 0x001e1fff040e7589 */ /* 0x00012400000e0000 */
.L_x_13180:
        /* <DEDUP_REMOVED lines=26> */
.L_x_12982:
[----:B------:R-:W-:Y:S05]  /*7610*/  BSYNC B1 ;  /* 0x0000000000017941 */ /* 0x000fea0003800000 */
.L_x_12981:
[----:B------:R-:W2:Y:S01]  /*7620*/  SYNCS.PHASECHK.TRANS64.TRYWAIT P1, [R16+URZ+0x13200], R21 ;  /* 0x01320015100075a7 */ /* 0x000ea2000802017f */
[----:B------:R-:W-:Y:S01]  /*7630*/  IMAD R25, R25, -0xc0, R24 ;  /* 0xffffff4019197824 */ /* 0x000fe200078e0218 */
[----:B------:R-:W-:Y:S01]  /*7640*/  ISETP.GE.AND P0, PT, R18, R27, PT ;  /* 0x0000001b1200720c */ /* 0x000fe20003f06270 */
[----:B------:R-:W-:Y:S03]  /*7650*/  BSSY B1, `(.L_x_12983) ;  /* 0x0000004000017945 */ /* 0x000fe60003800000 */
[----:B-1----:R-:W-:-:S04]  /*7660*/  VIMNMX R0, R25, 0xc0, PT ;  /* 0x000000c019007848 */ /* 0x002fc80003fe0100 */
[----:B------:R-:W-:Y:S01]  /*7670*/  ISETP.GE.OR P0, PT, R157, R0, P0 ;  /* 0x000000009d00720c */ /* 0x000fe20000706670 */
[----:B--2---:R-:W-:-:S12]  /*7680*/  @!P1 BRA `(.L_x_12984) ;  /* 0x0000013800dc9947 */ /* 0x004fd80003800000 */
.L_x_13181:
[----:B------:R-:W-:Y:S05]  /*7690*/  BSYNC B1 ;  /* 0x0000000000017941 */ /* 0x000fea0003800000 */
.L_x_12983:
[----:B------:R-:W-:Y:S05]  /*76a0*/  @P0 BRA `(.L_x_12977) ;  /* 0x0000000c00f00947 */ /* 0x000fea0003800000 */
[----:B------:R-:W2:Y:S04]  /*76b0*/  LDL R35, [R1+0x40] ;  /* 0x0000400001237983 */ /* 0x000ea80000100800 */
[----:B------:R-:W2:Y:S04]  /*76c0*/  LDL R31, [R1+0x44] ;  /* 0x00004400011f7983 */ /* 0x000ea80000100800 */
[----:B------:R-:W2:Y:S04]  /*76d0*/  LDL R29, [R1+0x48] ;  /* 0x00004800011d7983 */ /* 0x000ea80000100800 */
[----:B------:R-:W2:Y:S01]  /*76e0*/  LDL R52, [R1+0x88] ;  /* 0x0000880001347983 */ /* 0x000ea20000100800 */
[----:B-----5:R-:W-:-:S02]  /*76f0*/  SHF.R.U32.HI R0, RZ, 0x8, R8 ;  /* 0x00000008ff007819 */ /* 0x020fc40000011608 */
[----:B------:R-:W-:Y:S02]  /*7700*/  LOP3.LUT R3, R8, 0xff, RZ, 0xc0, !PT ;  /* 0x000000ff08037812 */ /* 0x000fe400078ec0ff */
[----:B------:R-:W-:Y:S02]  /*7710*/  LOP3.LUT R0, R0, 0xff, RZ, 0xc0, !PT ;  /* 0x000000ff00007812 */ /* 0x000fe400078ec0ff */
[----:B------:R-:W-:Y:S02]  /*7720*/  SHF.R.U32.HI R25, RZ, 0x8, R9 ;  /* 0x00000008ff197819 */ /* 0x000fe40000011609 */
[----:B---3--:R-:W-:Y:S02]  /*7730*/  PRMT R20, R0, 0x7604, R3 ;  /* 0x0000760400147816 */ /* 0x008fe40000000003 */
        /* <DEDUP_REMOVED lines=12> */
[----:B----4-:R-:W-:Y:S02]  /*7800*/  SHF.R.U32.HI R14, RZ, 0x8, R11 ;  /* 0x00000008ff0e7819 */ /* 0x010fe4000001160b */
        /* <DEDUP_REMOVED lines=14> */
[----:B--2---:R-:W-:Y:S02]  /*78f0*/  LOP3.LUT R0, R35, 0x30, R0, 0xf8, !PT ;  /* 0x0000003023007812 */ /* 0x004fe400078ef800 */
[----:B------:R-:W-:Y:S02]  /*7900*/  PRMT R35, R21, 0x7604, R24 ;  /* 0x0000760415237816 */ /* 0x000fe40000000018 */
[----:B------:R-:W-:Y:S02]  /*7910*/  LOP3.LUT R3, R0, R31, RZ, 0x3c, !PT ;  /* 0x0000001f00037212 */ /* 0x000fe400078e3cff */
[----:B------:R-:W-:Y:S02]  /*7920*/  SHF.R.U32.HI R21, RZ, 0x10, R9 ;  /* 0x00000010ff157819 */ /* 0x000fe40000011609 */
[----:B------:R-:W-:Y:S02]  /*7930*/  IADD3 R0, R16, R29, R3 ;  /* 0x0000001d10007210 */ /* 0x000fe40007ffe003 */
[----:B------:R-:W-:Y:S01]  /*7940*/  SHF.R.U32.HI R3, RZ, 0x10, R8 ;  /* 0x00000010ff037819 */ /* 0x000fe20000011608 */
[----:B------:R-:W0:Y:S01]  /*7950*/  LDS.128 R12, [R52+0xb000] ;  /* 0x00b00000340c7984 */ /* 0x000e220000000c00 */
[----:B------:R-:W-:-:S02]  /*7960*/  LOP3.LUT R21, R21, 0xff, RZ, 0xc0, !PT ;  /* 0x000000ff15157812 */ /* 0x000fc400078ec0ff */
[----:B------:R-:W-:Y:S01]  /*7970*/  LOP3.LUT R3, R3, 0xff, RZ, 0xc0, !PT ;  /* 0x000000ff03037812 */ /* 0x000fe200078ec0ff */
[----:B------:R-:W1:Y:S01]  /*7980*/  LDS.128 R24, [R0+0xb000] ;  /* 0x00b0000000187984 */ /* 0x000e620000000c00 */
[----:B------:R-:W-:Y:S02]  /*7990*/  SHF.R.U32.HI R31, RZ, 0x10, R11 ;  /* 0x00000010ff1f7819 */ /* 0x000fe4000001160b */
        /* <DEDUP_REMOVED lines=15> */
[----:B------:R-:W-:-:S02]  /*7a90*/  LOP3.LUT R34, R34, 0xff, RZ, 0xc0, !PT ;  /* 0x000000ff22227812 */ /* 0x000fc400078ec0ff */
[----:B------:R-:W-:Y:S02]  /*7aa0*/  LOP3.LUT R20, R33, 0xff000000, R4, 0xf8, !PT ;  /* 0xff00000021147812 */ /* 0x000fe400078ef804 */
[----:B------:R-:W-:Y:S02]  /*7ab0*/  LOP3.LUT R32, R32, 0xff, RZ, 0xc0, !PT ;  /* 0x000000ff20207812 */ /* 0x000fe400078ec0ff */
[----:B------:R-:W-:Y:S02]  /*7ac0*/  LOP3.LUT R33, R35, 0xff000000, R5, 0xf8, !PT ;  /* 0xff00000023217812 */ /* 0x000fe400078ef805 */
[----:B------:R-:W-:Y:S02]  /*7ad0*/  LOP3.LUT R8, R3, 0xff000000, R8, 0xf8, !PT ;  /* 0xff00000003087812 */ /* 0x000fe400078ef808 */
[----:B------:R-:W-:Y:S02]  /*7ae0*/  LOP3.LUT R30, R21, 0xff000000, R9, 0xf8, !PT ;  /* 0xff000000151e7812 */ /* 0x000fe400078ef809 */
[----:B------:R-:W-:-:S02]  /*7af0*/  PRMT R39, R34, 0x7054, R39 ;  /* 0x0000705422277816 */ /* 0x000fc40000000027 */
[----:B------:R-:W-:Y:S02]  /*7b00*/  LOP3.LUT R3, R29, 0xff000000, R10, 0xf8, !PT ;  /* 0xff0000001d037812 */ /* 0x000fe400078ef80a */
        /* <DEDUP_REMOVED lines=9> */
[----:B-1----:R-:W-:Y:S02]  /*7ba0*/  F2FP.F16.E4M3.UNPACK_B R11, R25 ;  /* 0x00000019ff0b723e */ /* 0x002fe400020006ff */
[----:B------:R-:W-:Y:S02]  /*7bb0*/  F2FP.F16.E4M3.UNPACK_B R12, R30 ;  /* 0x0000001eff0c723e */ /* 0x000fe400020006ff */
        /* <DEDUP_REMOVED lines=8> */
[-C--:B------:R-:W-:Y:S01]  /*7c40*/  F2FP.F16.E4M3.UNPACK_B R32, R27.reuse ;  /* 0x0000001bff20723e */ /* 0x080fe200020006ff */
[----:B------:R-:W-:Y:S01]  /*7c50*/  HADD2.F32 R11, -RZ, R11.H1_H1 ;  /* 0x3000000bff0b7230 */ /* 0x000fe20000004100 */
[----:B------:R-:W-:-:S02]  /*7c60*/  F2FP.F16.E4M3.UNPACK_B R37, R27.H1 ;  /* 0x0000001bff25723e */ /* 0x000fc400030006ff */
[-C--:B------:R-:W-:Y:S01]  /*7c70*/  F2FP.F16.E4M3.UNPACK_B R27, R24.reuse ;  /* 0x00000018ff1b723e */ /* 0x080fe200020006ff */
[C---:B------:R-:W-:Y:S01]  /*7c80*/  FMUL.FTZ R40, R6.reuse, R15 ;  /* 0x0000000f06287220 */ /* 0x040fe20000410000 */
[----:B------:R-:W-:Y:S01]  /*7c90*/  F2FP.F16.E4M3.UNPACK_B R35, R24.H1 ;  /* 0x00000018ff23723e */ /* 0x000fe200030006ff */
[----:B------:R-:W-:Y:S01]  /*7ca0*/  FMUL.FTZ R24, R6, R39 ;  /* 0x0000002706187220 */ /* 0x000fe20000410000 */
[----:B------:R-:W-:Y:S01]  /*7cb0*/  F2FP.F16.E4M3.UNPACK_B R25, R25.H1 ;  /* 0x00000019ff19723e */ /* 0x000fe200030006ff */
[----:B------:R-:W-:Y:S01]  /*7cc0*/  FMUL.FTZ R43, R11, R38 ;  /* 0x000000260b2b7220 */ /* 0x000fe20000410000 */
[----:B------:R-:W-:Y:S01]  /*7cd0*/  F2FP.F16.E4M3.UNPACK_B R30, R30.H1 ;  /* 0x0000001eff1e723e */ /* 0x000fe200030006ff */
[C---:B------:R-:W-:Y:S01]  /*7ce0*/  FFMA.FTZ R6, R9.reuse, R15, -R24 ;  /* 0x0000000f09067223 */ /* 0x040fe20000010818 */
        /* <DEDUP_REMOVED lines=21> */
[-C--:B------:R-:W-:Y:S01]  /*7e40*/  F2FP.F16.E4M3.UNPACK_B R5, R14.reuse ;  /* 0x0000000eff05723e */ /* 0x080fe200020006ff */
        /* <DEDUP_REMOVED lines=15> */
[----:B------:R-:W-:Y:S01]  /*7f40*/  HADD2.F32 R39, -RZ, R38.H1_H1 ;  /* 0x30000026ff277230 */ /* 0x000fe20000004100 */
[----:B------:R-:W-:Y:S01]  /*7f50*/  F2FP.F16.E4M3.UNPACK_B R38, R34.H1 ;  /* 0x00000022ff26723e */ /* 0x000fe200030006ff */
[----:B------:R-:W-:Y:S01]  /*7f60*/  FFMA.FTZ R24, R24, R43, R44 ;  /* 0x0000002b18187223 */ /* 0x000fe2000001002c */
[----:B------:R-:W-:Y:S01]  /*7f70*/  HADD2.F32 R43, -RZ, R41.H0_H0 ;  /* 0x20000029ff2b7230 */ /* 0x000fe20000004100 */
[----:B------:R-:W-:Y:S01]  /*7f80*/  F2FP.SATFINITE.E4M3.F32.PACK_AB_MERGE_C R15, R30, R15, RZ ;  /* 0x0000000f1e0f723e */ /* 0x000fe200048070ff */
[----:B------:R-:W-:Y:S02]  /*7f90*/  HADD2.F32 R33, -RZ, R37.H0_H0 ;  /* 0x20000025ff217230 */ /* 0x000fe40000004100 */
[----:B------:R-:W-:Y:S01]  /*7fa0*/  HADD2.F32 R40, -RZ, R38.H0_H0 ;  /* 0x20000026ff287230 */ /* 0x000fe20000004100 */
[----:B------:R-:W-:Y:S01]  /*7fb0*/  F2FP.SATFINITE.E4M3.F32.PACK_AB_MERGE_C R9, R10, R9, R15 ;  /* 0x000000090a09723e */ /* 0x000fe2000480700f */
[----:B------:R-:W-:-:S02]  /*7fc0*/  HADD2.F32 R32, -RZ, R32.H1_H1 ;  /* 0x30000020ff207230 */ /* 0x000fc40000004100 */
[C---:B------:R-:W-:Y:S01]  /*7fd0*/  FMUL.FTZ R47, R33.reuse, R43 ;  /* 0x0000002b212f7220 */ /* 0x040fe20000410000 */
[----:B------:R-:W-:Y:S02]  /*7fe0*/  HADD2.F32 R34, -RZ, R36.H0_H0 ;  /* 0x20000024ff227230 */ /* 0x000fe40000004100 */
[----:B------:R-:W-:Y:S01]  /*7ff0*/  FMUL.FTZ R46, R33, R40 ;  /* 0x00000028212e7220 */ /* 0x000fe20000410000 */
[----:B------:R-:W-:Y:S02]  /*8000*/  HADD2.F32 R31, -RZ, R31.H1_H1 ;  /* 0x3000001fff1f7230 */ /* 0x000fe40000004100 */
[C---:B------:R-:W-:Y:S01]  /*8010*/  FMUL.FTZ R44, R32.reuse, R42 ;  /* 0x0000002a202c7220 */ /* 0x040fe20000410000 */
[----:B------:R-:W-:Y:S01]  /*8020*/  FMUL.FTZ R45, R32, R39 ;  /* 0x00000027202d7220 */ /* 0x000fe20000410000 */
[C---:B------:R-:W-:Y:S01]  /*8030*/  FFMA.FTZ R33, R34.reuse, R40, -R47 ;  /* 0x0000002822217223 */ /* 0x040fe2000001082f */
[----:B------:R-:W-:Y:S01]  /*8040*/  FFMA.FTZ R34, R34, R43, R46 ;  /* 0x0000002b22227223 */ /* 0x000fe2000001002e */
[C---:B------:R-:W-:Y:S01]  /*8050*/  FFMA.FTZ R32, R31.reuse, R39, -R44 ;  /* 0x000000271f207223 */ /* 0x040fe2000001082c */
[----:B------:R-:W-:Y:S01]  /*8060*/  F2FP.F16.E4M3.UNPACK_B R43, R20.H1 ;  /* 0x00000014ff2b723e */ /* 0x000fe200030006ff */
[----:B------:R-:W-:Y:S01]  /*8070*/  FFMA.FTZ R31, R31, R42, R45 ;  /* 0x0000002a1f1f7223 */ /* 0x000fe2000001002d */
[----:B------:R-:W-:Y:S01]  /*8080*/  F2FP.F16.E4M3.UNPACK_B R40, R8.H1 ;  /* 0x00000008ff28723e */ /* 0x000fe200030006ff */
[----:B------:R-:W-:-:S02]  /*8090*/  HADD2.F32 R45, -RZ, R41.H1_H1 ;  /* 0x30000029ff2d7230 */ /* 0x000fc40000004100 */
[----:B------:R-:W-:Y:S02]  /*80a0*/  HADD2.F32 R39, -RZ, R37.H1_H1 ;  /* 0x30000025ff277230 */ /* 0x000fe40000004100 */
[----:B------:R-:W-:Y:S02]  /*80b0*/  HADD2.F32 R42, -RZ, R38.H1_H1 ;  /* 0x30000026ff2a7230 */ /* 0x000fe40000004100 */
[----:B------:R-:W-:Y:S02]  /*80c0*/  HADD2.F32 R38, -RZ, R36.H1_H1 ;  /* 0x30000024ff267230 */ /* 0x000fe40000004100 */
[C---:B------:R-:W-:Y:S01]  /*80d0*/  FMUL.FTZ R47, R39.reuse, R45 ;  /* 0x0000002d272f7220 */ /* 0x040fe20000410000 */
[----:B------:R-:W-:Y:S02]  /*80e0*/  HADD2.F32 R44, -RZ, R43.H0_H0 ;  /* 0x2000002bff2c7230 */ /* 0x000fe40000004100 */
[----:B------:R-:W-:Y:S01]  /*80f0*/  FMUL.FTZ R48, R39, R42 ;  /* 0x0000002a27307220 */ /* 0x000fe20000410000 */
[----:B------:R-:W-:-:S02]  /*8100*/  HADD2.F32 R36, -RZ, R35.H0_H0 ;  /* 0x20000023ff247230 */ /* 0x000fc40000004100 */
[----:B------:R-:W-:Y:S02]  /*8110*/  HADD2.F32 R41, -RZ, R40.H0_H0 ;  /* 0x20000028ff297230 */ /* 0x000fe40000004100 */
[----:B------:R-:W-:Y:S01]  /*8120*/  FFMA.FTZ R51, R38, R45, R48 ;  /* 0x0000002d26337223 */ /* 0x000fe20000010030 */
[----:B------:R-:W-:Y:S02]  /*8130*/  HADD2.F32 R37, -RZ, R29.H0_H0 ;  /* 0x2000001dff257230 */ /* 0x000fe40000004100 */
[C---:B------:R-:W-:Y:S01]  /*8140*/  FMUL.FTZ R46, R36.reuse, R44 ;  /* 0x0000002c242e7220 */ /* 0x040fe20000410000 */
[----:B------:R-:W-:Y:S02]  /*8150*/  HADD2.F32 R35, -RZ, R35.H1_H1 ;  /* 0x30000023ff237230 */ /* 0x000fe40000004100 */
[----:B------:R-:W-:Y:S01]  /*8160*/  FMUL.FTZ R39, R36, R41 ;  /* 0x0000002924277220 */ /* 0x000fe20000410000 */
[----:B------:R-:W-:Y:S01]  /*8170*/  FFMA.FTZ R36, R38, R42, -R47 ;  /* 0x0000002a26247223 */ /* 0x000fe2000001082f */
[----:B------:R-:W-:-:S02]  /*8180*/  HADD2.F32 R42, -RZ, R43.H1_H1 ;  /* 0x3000002bff2a7230 */ /* 0x000fc40000004100 */
[C---:B------:R-:W-:Y:S01]  /*8190*/  FFMA.FTZ R46, R37.reuse, R41, -R46 ;  /* 0x00000029252e7223 */ /* 0x040fe2000001082e */
[----:B------:R-:W-:Y:S02]  /*81a0*/  HADD2.F32 R40, -RZ, R40.H1_H1 ;  /* 0x30000028ff287230 */ /* 0x000fe40000004100 */
        /* <DEDUP_REMOVED lines=76> */
.L_x_12977:
[----:B------:R-:W-:Y:S05]  /*8670*/  BSYNC B0 ;  /* 0x0000000000007941 */ /* 0x000fea0003800000 */
.L_x_12970:
        /* <DEDUP_REMOVED lines=8> */
.L_x_12967:
[----:B0-2---:R-:W2:Y:S02]  /*8700*/  LDL R0, [R1+0x4] ;  /* 0x0000040001007983 */ /* 0x005ea40000100800 */
[----:B--2---:R-:W-:-:S13]  /*8710*/  ISETP.NE.AND P1, PT, R0, 0x3, PT ;  /* 0x000000030000780c */ /* 0x004fda0003f25270 */
[----:B------:R-:W-:Y:S05]  /*8720*/  @!P1 BRA `(.L_x_12985) ;  /* 0x0000000000049947 */ /* 0x000fea0003800000 */
[----:B------:R-:W-:Y:S01]  /*8730*/  BPT.TRAP 0x1 ;  /* 0x000000040000795c */ /* 0x000fe20000300000 */
.L_x_12985:
[----:B-----5:R-:W-:Y:S01]  /*8740*/  IMAD R12, R22, 0x8, R16 ;  /* 0x00000008160c7824 */ /* 0x020fe200078e0210 */
[----:B-1----:R-:W-:-:S04]  /*8750*/  SHF.L.U32 R3, R156, 0x1f, RZ ;  /* 0x0000001f9c037819 */ /* 0x002fc800000006ff */
[----:B------:R0:W1:Y:S01]  /*8760*/  SYNCS.PHASECHK.TRANS64.TRYWAIT P0, [R12+URZ+0x13230], R3 ;  /* 0x013230030c0075a7 */ /* 0x000062000800017f */
[----:B------:R-:W-:Y:S05]  /*8770*/  @!P1 BRA `(.L_x_12986) ;  /* 0x0000000000049947 */ /* 0x000fea0003800000 */
[----:B------:R-:W-:Y:S01]  /*8780*/  BPT.TRAP 0x1 ;  /* 0x000000040000795c */ /* 0x000fe20000300000 */
.L_x_12986:
[----:B------:R-:W3:Y:S02]  /*8790*/  S2R R0, SR_TID.X ;  /* 0x0000000000007919 */ /* 0x000ee40000002100 */
[----:B---3--:R-:W-:Y:S01]  /*87a0*/  LOP3.LUT R4, R0, 0x7f, RZ, 0xc0, !PT ;  /* 0x0000007f00047812 */ /* 0x008fe200078ec0ff */
[----:B------:R-:W-:-:S03]  /*87b0*/  VIADD R0, R16, 0xe000 ;  /* 0x0000e00010007836 */ /* 0x000fc60000000000 */
[----:B------:R-:W-:Y:S02]  /*87c0*/  ISETP.NE.AND P2, PT, R4, RZ, PT ;  /* 0x000000ff0400720c */ /* 0x000fe40003f45270 */
[----:B------:R-:W-:-:S04]  /*87d0*/  SHF.R.U32.HI R0, RZ, 0x4, R0 ;  /* 0x00000004ff007819 */ /* 0x000fc80000011600 */
[----:B------:R-:W-:Y:S01]  /*87e0*/  LOP3.LUT R0, R0, 0x3fff, RZ, 0xc0, !PT ;  /* 0x00003fff00007812 */ /* 0x000fe200078ec0ff */
[----:B-1----:R-:W-:Y:S06]  /*87f0*/  @P0 BRA `(.L_x_12987) ;  /* 0x0000000000080947 */ /* 0x002fec0003800000 */
[----:B------:R-:W1:Y:S02]  /*8800*/  SYNCS.PHASECHK.TRANS64.TRYWAIT P0, [R12+URZ+0x13230], R3 ;  /* 0x013230030c0075a7 */ /* 0x000e64000800017f */
[----:B-1----:R-:W-:Y:S05]  /*8810*/  @!P0 BRA `(.L_x_12988) ;  /* 0x00000128008c8947 */ /* 0x002fea0003800000 */
.L_x_12987:
[----:B------:R-:W-:Y:S01]  /*8820*/  LOP3.LUT R0, R0, 0x10000, RZ, 0xfc, !PT ;  /* 0x0001000000007812 */ /* 0x000fe200078efcff */
[----:B------:R-:W-:Y:S05]  /*8830*/  WARPSYNC.ALL ;  /* 0x0000000000007948 */ /* 0x000fea0003800000 */
[----:B------:R2:W-:Y:S01]  /*8840*/  STL [R1+0x1c], R0 ;  /* 0x00001c0001007387 */ /* 0x0005e20000100800 */
[----:B------:R-:W-:Y:S01]  /*8850*/  IMAD R8, R22, 0x280, R0 ;  /* 0x0000028016087824 */ /* 0x000fe200078e0200 */
[----:B------:R-:W-:Y:S01]  /*8860*/  LOP3.LUT R4, R28, 0x10000, RZ, 0xfc, !PT ;  /* 0x000100001c047812 */ /* 0x000fe200078efcff */
[----:B------:R-:W-:Y:S01]  /*8870*/  IMAD.MOV.U32 R9, RZ, RZ, -0x7fffffe0 ;  /* 0x80000020ff097424 */ /* 0x000fe200078e00ff */
[----:B01----:R-:W3:Y:S01]  /*8880*/  LDL R3, [R1+0x4c] ;  /* 0x00004c0001037983 */ /* 0x003ee20000100800 */
[----:B------:R-:W-:Y:S01]  /*8890*/  IMAD.MOV.U32 R5, RZ, RZ, -0x7fffffe0 ;  /* 0x80000020ff057424 */ /* 0x000fe200078e00ff */
[----:B------:R-:W-:Y:S01]  /*88a0*/  R2UR UR6, R8 ;  /* 0x00000000080672ca */ /* 0x000fe200000e0000 */
[----:B------:R-:W-:Y:S01]  /*88b0*/  WARPGROUP.ARRIVE ;  /* 0x00000000000079c5 */ /* 0x000fe20000000000 */
[----:B------:R-:W-:Y:S01]  /*88c0*/  R2UR UR7, R9 ;  /* 0x00000000090772ca */ /* 0x000fe200000e0000 */
[----:B------:R-:W-:Y:S01]  /*88d0*/  IMAD.MOV.U32 R7, RZ, RZ, -0x7fffffe0 ;  /* 0x80000020ff077424 */ /* 0x000fe200078e00ff */
[----:B------:R-:W-:Y:S01]  /*88e0*/  R2UR UR4, R4 ;  /* 0x00000000040472ca */ /* 0x000fe200000e0000 */
[----:B------:R-:W-:Y:S01]  /*88f0*/  IMAD.MOV.U32 R11, RZ, RZ, -0x7fffffe0 ;  /* 0x80000020ff0b7424 */ /* 0x000fe200078e00ff */
[----:B------:R-:W-:Y:S01]  /*8900*/  R2UR UR5, R5 ;  /* 0x00000000050572ca */ /* 0x000fe200000e0000 */
[----:B------:R-:W3:Y:S04]  /*8910*/  LDL R110, [R1+0x28] ;  /* 0x00002800016e7983 */ /* 0x000ee80000100800 */
[----:B------:R-:W5:Y:S04]  /*8920*/  LDL R106, [R1+0x30] ;  /* 0x00003000016a7983 */ /* 0x000f680000100800 */
[----:B------:R-:W5:Y:S04]  /*8930*/  LDL R13, [R1+0x34] ;  /* 0x00003400010d7983 */ /* 0x000f680000100800 */
[----:B------:R-:W5:Y:S01]  /*8940*/  LDL R108, [R1+0x2c] ;  /* 0x00002c00016c7983 */ /* 0x000f620000100800 */
[----:B------:R-:W-:Y:S01]  /*8950*/  QGMMA.64x32x32.F32.E4M3.E4M3 R88, gdesc[UR4], RZ, !UPT, gsb0 ;  /* 0x00600000045879f3 */ /* 0x000fe2000c0008ff */
[----:B------:R-:W-:Y:S01]  /*8960*/  VIADD R6, R8, 0x80 ;  /* 0x0000008008067836 */ /* 0x000fe20000000000 */
[----:B------:R-:W-:Y:S01]  /*8970*/  R2UR UR7, R7 ;  /* 0x00000000070772ca */ /* 0x000fe200000e0000 */
[----:B------:R-:W-:Y:S01]  /*8980*/  IMAD.MOV.U32 R15, RZ, RZ, -0x7fffffe0 ;  /* 0x80000020ff0f7424 */ /* 0x000fe200078e00ff */
[----:B------:R-:W-:Y:S01]  /*8990*/  R2UR UR4, R4 ;  /* 0x00000000040472ca */ /* 0x000fe200000e0000 */
[----:B--2---:R-:W0:Y:S01]  /*89a0*/  LDC R0, c[0x0][0x448] ;  /* 0x00011200ff007b82 */ /* 0x004e220000000800 */
[----:B------:R-:W-:-:S02]  /*89b0*/  R2UR UR6, R6 ;  /* 0x00000000060672ca */ /* 0x000fc400000e0000 */
        /* <DEDUP_REMOVED lines=21> */
[----:B----4-:R-:W-:Y:S01]  /*8b10*/  VIADD R14, R8, 0x200 ;  /* 0x00000200080e7836 */ /* 0x010fe20000000000 */
        /* <DEDUP_REMOVED lines=9> */
[----:B------:R-:W-:Y:S02]  /*8bb0*/  IMAD.MOV.U32 R11, RZ, RZ, -0x7fffffe0 ;  /* 0x80000020ff0b7424 */ /* 0x000fe400078e00ff */
[----:B------:R-:W-:Y:S01]  /*8bc0*/  IMAD.MOV.U32 R7, RZ, RZ, -0x7fffffe0 ;  /* 0x80000020ff077424 */ /* 0x000fe200078e00ff */
        /* <DEDUP_REMOVED lines=17> */
[----:B------:R-:W-:Y:S01]  /*8ce0*/  IMAD.MOV.U32 R11, RZ, RZ, -0x7fffffe0 ;  /* 0x80000020ff0b7424 */ /* 0x000fe200078e00ff */
        /* <DEDUP_REMOVED lines=14> */
[----:B------:R-:W-:Y:S02]  /*8dd0*/  IMAD R0, R104, -0xa0, RZ ;  /* 0xffffff6068007824 */ /* 0x000fe400078e02ff */
[----:B------:R-:W-:Y:S02]  /*8de0*/  VIADD R10, R8, 0x182 ;  /* 0x00000182080a7836 */ /* 0x000fe40000000000 */
[----:B------:R-:W-:Y:S02]  /*8df0*/  IMAD.MOV.U32 R11, RZ, RZ, -0x7fffffe0 ;  /* 0x80000020ff0b7424 */ /* 0x000fe400078e00ff */
[----:B-----5:R-:W-:Y:S01]  /*8e00*/  IMAD R14, R104, -0xa0, R106 ;  /* 0xffffff60680e7824 */ /* 0x020fe200078e026a */
[----:B------:R-:W-:Y:S02]  /*8e10*/  IADD3 R0, -R13, 0xa1, R0 ;  /* 0x000000a10d007810 */ /* 0x000fe40007ffe100 */
[----:B------:R-:W-:-:S02]  /*8e20*/  R2UR UR6, R10 ;  /* 0x000000000a0672ca */ /* 0x000fc400000e0000 */
[----:B------:R-:W-:Y:S02]  /*8e30*/  R2UR UR7, R11 ;  /* 0x000000000b0772ca */ /* 0x000fe400000e0000 */
[----:B------:R-:W-:Y:S02]  /*8e40*/  R2UR UR4, R6 ;  /* 0x00000000060472ca */ /* 0x000fe400000e0000 */
[----:B------:R-:W-:Y:S02]  /*8e50*/  R2UR UR5, R7 ;  /* 0x00000000070572ca */ /* 0x000fe400000e0000 */
[----:B------:R-:W-:Y:S02]  /*8e60*/  IADD3 R14, -R13, 0xa0, R14 ;  /* 0x000000a00d0e7810 */ /* 0x000fe40007ffe10e */
[----:B------:R-:W-:-:S04]  /*8e70*/  IADD3 R13, -R108, R0, R106 ;  /* 0x000000006c0d7210 */ /* 0x000fc80007ffe16a */
        /* <DEDUP_REMOVED lines=49> */
[----:B------:R-:W-:Y:S02]  /*9190*/  R2UR UR4, R6 ;  /* 0x00000000060472ca */ /* 0x000fe400000e0000 */
[----:B------:R-:W-:Y:S02]  /*91a0*/  R2UR UR5, R7 ;  /* 0x00000000070572ca */ /* 0x000fe400000e0000 */
[----:B------:R-:W-:-:S02]  /*91b0*/  ISETP.GT.AND P3, PT, R0, 0x39, PT ;  /* 0x000000390000780c */ /* 0x000fc40003f64270 */
        /* <DEDUP_REMOVED lines=92> */
[----:B------:R-:W-:-:S03]  /*9780*/  ISETP.GT.AND P3, PT, R14, RZ, PT ;  /* 0x000000ff0e00720c */ /* 0x000fc60003f64270 */
[C-C-:B------:R-:W-:Y:S01]  /*9790*/  FFMA.FTZ R8, R2.reuse, R15, -R137.reuse ;  /* 0x0000000f02087223 */ /* 0x140fe20000010889 */
[----:B------:R-:W-:-:S01]  /*97a0*/  FFMA.FTZ R15, R2, R91, -R137 ;  /* 0x0000005b020f7223 */ /* 0x000fc20000010889 */
[----:B------:R-:W-:Y:S02]  /*97b0*/  FSEL R91, R88, -INF , P3 ;  /* 0xff800000585b7808 */ /* 0x000fe40001800000 */
[----:B------:R-:W-:Y:S01]  /*97c0*/  FSEL R89, R89, -INF , P4 ;  /* 0xff80000059597808 */ /* 0x000fe20002000000 */
[C-C-:B------:R-:W-:Y:S01]  /*97d0*/  FFMA.FTZ R26, R2.reuse, R21, -R137.reuse ;  /* 0x00000015021a7223 */ /* 0x140fe20000010889 */
[----:B------:R-:W-:-:S01]  /*97e0*/  FFMA.FTZ R21, R2, R95, -R137 ;  /* 0x0000005f02157223 */ /* 0x000fc20000010889 */
[----:B------:R-:W-:Y:S02]  /*97f0*/  ISETP.GT.AND P3, PT, R14, 0x9, PT ;  /* 0x000000090e00780c */ /* 0x000fe40003f64270 */
[----:B------:R-:W-:Y:S02]  /*9800*/  FSEL R95, R92, -INF , P5 ;  /* 0xff8000005c5f7808 */ /* 0x000fe40002800000 */
[----:B------:R-:W-:Y:S01]  /*9810*/  FMNMX.FTZ R30, R91, R89, !PT ;  /* 0x000000595b1e7209 */ /* 0x000fe20007810000 */
[----:B------:R-:W-:-:S01]  /*9820*/  FFMA.FTZ R99, R2, R99, -R137 ;  /* 0x0000006302637223 */ /* 0x000fc20000010889 */
[----:B------:R-:W-:-:S02]  /*9830*/  ISETP.GT.AND P4, PT, R14, 0x10, PT ;  /* 0x000000100e00780c */ /* 0x000fc40003f84270 */
[----:B------:R-:W-:Y:S02]  /*9840*/  FSEL R93, R93, -INF , P3 ;  /* 0xff8000005d5d7808 */ /* 0x000fe40001800000 */
[----:B------:R-:W-:Y:S01]  /*9850*/  FMNMX.FTZ R30, R95, R30, !PT ;  /* 0x0000001e5f1e7209 */ /* 0x000fe20007810000 */
[----:B------:R0:W-:Y:S01]  /*9860*/  MUFU.EX2 R13, R99 ;  /* 0x00000063000d7308 */ /* 0x0001e20000000800 */
[----:B------:R-:W-:Y:S02]  /*9870*/  ISETP.GT.AND P3, PT, R14, 0x11, PT ;  /* 0x000000110e00780c */ /* 0x000fe40003f64270 */
[----:B------:R-:W-:Y:S02]  /*9880*/  FMNMX.FTZ R34, R93, R30, !PT ;  /* 0x0000001e5d227209 */ /* 0x000fe40007810000 */
[----:B------:R-:W-:Y:S02]  /*9890*/  FSEL R97, R97, -INF , P3 ;  /* 0xff80000061617808 */ /* 0x000fe40001800000 */
[----:B0-----:R-:W-:-:S02]  /*98a0*/  FSEL R99, R96, -INF , P4 ;  /* 0xff80000060637808 */ /* 0x001fc40002000000 */
[C---:B------:R-:W-:Y:S02]  /*98b0*/  ISETP.GT.AND P4, PT, R14.reuse, 0x18, PT ;  /* 0x000000180e00780c */ /* 0x040fe40003f84270 */
[----:B------:R-:W-:Y:S01]  /*98c0*/  FMNMX.FTZ R34, R99, R34, !PT ;  /* 0x0000002263227209 */ /* 0x000fe20007810000 */
[----:B------:R0:W-:Y:S01]  /*98d0*/  MUFU.EX2 R10, R26 ;  /* 0x0000001a000a7308 */ /* 0x0001e20000000800 */
[----:B------:R-:W-:Y:S02]  /*98e0*/  ISETP.GT.AND P3, PT, R14, 0x19, PT ;  /* 0x000000190e00780c */ /* 0x000fe40003f64270 */
[----:B------:R-:W-:Y:S02]  /*98f0*/  FMNMX.FTZ R34, R97, R34, !PT ;  /* 0x0000002261227209 */ /* 0x000fe40007810000 */
[----:B------:R-:W-:Y:S01]  /*9900*/  FSEL R101, R101, -INF , P3 ;  /* 0xff80000065657808 */ /* 0x000fe20001800000 */
[----:B0-----:R-:W-:Y:S01]  /*9910*/  FFMA.FTZ R26, R2, R103, -R137 ;  /* 0x00000067021a7223 */ /* 0x001fe20000010889 */
[----:B------:R-:W-:-:S02]  /*9920*/  FSEL R103, R100, -INF , P4 ;  /* 0xff80000064677808 */ /* 0x000fc40002000000 */
[----:B------:R-:W-:Y:S02]  /*9930*/  ISETP.GT.AND P3, PT, R14, 0x20, PT ;  /* 0x000000200e00780c */ /* 0x000fe40003f64270 */
[----:B------:R-:W-:Y:S01]  /*9940*/  FMNMX.FTZ R34, R103, R34, !PT ;  /* 0x0000002267227209 */ /* 0x000fe20007810000 */
[--C-:B------:R-:W-:Y:S01]  /*9950*/  FFMA.FTZ R20, R2, R105, -R137.reuse ;  /* 0x0000006902147223 */ /* 0x100fe20000010889 */
[----:B------:R-:W-:Y:S02]  /*9960*/  ISETP.GT.AND P4, PT, R14, 0x21, PT ;  /* 0x000000210e00780c */ /* 0x000fe40003f84270 */
[----:B------:R-:W-:Y:S02]  /*9970*/  FSEL R105, R72, -INF , P3 ;  /* 0xff80000048697808 */ /* 0x000fe40001800000 */
[----:B------:R-:W-:Y:S01]  /*9980*/  FMNMX.FTZ R38, R101, R34, !PT ;  /* 0x0000002265267209 */ /* 0x000fe20007810000 */
[----:B------:R-:W-:Y:S01]  /*9990*/  FFMA.FTZ R107, R2, R107, -R137 ;  /* 0x0000006b026b7223 */ /* 0x000fe20000010889 */
[----:B------:R-:W-:-:S02]  /*99a0*/  ISETP.GT.AND P3, PT, R14, 0x28, PT ;  /* 0x000000280e00780c */ /* 0x000fc40003f64270 */
[----:B------:R-:W-:Y:S02]  /*99b0*/  FSEL R73, R73, -INF , P4 ;  /* 0xff80000049497808 */ /* 0x000fe40002000000 */
[----:B------:R-:W-:Y:S01]  /*99c0*/  FMNMX.FTZ R38, R105, R38, !PT ;  /* 0x0000002669267209 */ /* 0x000fe20007810000 */
[----:B------:R0:W-:Y:S01]  /*99d0*/  MUFU.EX2 R30, R107 ;  /* 0x0000006b001e7308 */ /* 0x0001e20000000800 */
[----:B------:R-:W-:Y:S02]  /*99e0*/  ISETP.GT.AND P4, PT, R14, 0x29, PT ;  /* 0x000000290e00780c */ /* 0x000fe40003f84270 */
[----:B------:R-:W-:Y:S01]  /*99f0*/  FMNMX.FTZ R38, R73, R38, !PT ;  /* 0x0000002649267209 */ /* 0x000fe20007810000 */
[----:B------:R-:W-:-:S01]  /*9a00*/  FFMA.FTZ R109, R2, R109, -R137 ;  /* 0x0000006d026d7223 */ /* 0x000fc20000010889 */
[----:B------:R-:W-:Y:S02]  /*9a10*/  FSEL R77, R77, -INF , P4 ;  /* 0xff8000004d4d7808 */ /* 0x000fe40002000000 */
[----:B0-----:R-:W-:-:S02]  /*9a20*/  FSEL R107, R76, -INF , P3 ;  /* 0xff8000004c6b7808 */ /* 0x001fc40001800000 */
[C---:B------:R-:W-:Y:S02]  /*9a30*/  ISETP.GT.AND P3, PT, R14.reuse, 0x30, PT ;  /* 0x000000300e00780c */ /* 0x040fe40003f64270 */
[----:B------:R-:W-:Y:S01]  /*9a40*/  FMNMX.FTZ R38, R107, R38, !PT ;  /* 0x000000266b267209 */ /* 0x000fe20007810000 */
[----:B------:R0:W-:Y:S01]  /*9a50*/  MUFU.EX2 R34, R109 ;  /* 0x0000006d00227308 */ /* 0x0001e20000000800 */
[----:B------:R-:W-:Y:S02]  /*9a60*/  ISETP.GT.AND P4, PT, R14, 0x31, PT ;  /* 0x000000310e00780c */ /* 0x000fe40003f84270 */
[----:B------:R-:W-:Y:S02]  /*9a70*/  FMNMX.FTZ R42, R77, R38, !PT ;  /* 0x000000264d2a7209 */ /* 0x000fe40007810000 */
[----:B------:R-:W-:Y:S02]  /*9a80*/  FSEL R81, R81, -INF , P4 ;  /* 0xff80000051517808 */ /* 0x000fe40002000000 */
[----:B0-----:R-:W-:-:S02]  /*9a90*/  FSEL R109, R80, -INF , P3 ;  /* 0xff800000506d7808 */ /* 0x001fc40001800000 */
[----:B------:R-:W-:Y:S02]  /*9aa0*/  ISETP.GT.AND P3, PT, R14, 0x38, PT ;  /* 0x000000380e00780c */ /* 0x000fe40003f64270 */
[----:B------:R-:W-:Y:S01]  /*9ab0*/  FMNMX.FTZ R42, R109, R42, !PT ;  /* 0x0000002a6d2a7209 */ /* 0x000fe20007810000 */
[----:B------:R-:W-:-:S01]  /*9ac0*/  FFMA.FTZ R3, R2, R111, -R137 ;  /* 0x0000006f02037223 */ /* 0x000fc20000010889 */
        /* <DEDUP_REMOVED lines=18> */
[----:B------:R0:W-:Y:S01]  /*9bf0*/  MUFU.EX2 R38, R3 ;  /* 0x0000000300267308 */ /* 0x0001e20000000800 */
[----:B------:R-:W-:Y:S02]  /*9c00*/  ISETP.GT.AND P4, PT, R14, 0x51, PT ;  /* 0x000000510e00780c */ /* 0x000fe40003f84270 */
[----:B------:R-:W-:Y:S01]  /*9c10*/  FMNMX.FTZ R50, R61, R46, !PT ;  /* 0x0000002e3d327209 */ /* 0x000fe20007810000 */
[----:B0-----:R-:W-:-:S01]  /*9c20*/  FFMA.FTZ R3, R2, R87, -R137 ;  /* 0x0000005702037223 */ /* 0x001fc20000010889 */
[----:B------:R-:W-:Y:S02]  /*9c30*/  FSEL R87, R64, -INF , P3 ;  /* 0xff80000040577808 */ /* 0x000fe40001800000 */
[----:B------:R-:W-:-:S02]  /*9c40*/  ISETP.GT.AND P3, PT, R14, 0x58, PT ;  /* 0x000000580e00780c */ /* 0x000fc40003f64270 */
[----:B------:R-:W-:Y:S02]  /*9c50*/  FSEL R65, R65, -INF , P4 ;  /* 0xff80000041417808 */ /* 0x000fe40002000000 */
[----:B------:R-:W-:Y:S01]  /*9c60*/  FMNMX.FTZ R50, R87, R50, !PT ;  /* 0x0000003257327209 */ /* 0x000fe20007810000 */
[----:B------:R-:W-:Y:S01]  /*9c70*/  FFMA.FTZ R54, R2, R113, -R137 ;  /* 0x0000007102367223 */ /* 0x000fe20000010889 */
        /* <DEDUP_REMOVED lines=56> */
[----:B------:R-:W-:-:S04]  /*a000*/  FMNMX.FTZ R50, R121, R50, !PT ;  /* 0x0000003279327209 */ /* 0x000fc80007810000 */
[----:B------:R-:W-:Y:S01]  /*a010*/  FMNMX.FTZ R50, R37, R50, !PT ;  /* 0x0000003225327209 */ /* 0x000fe20007810000 */
[----:B------:R0:W-:Y:S04]  /*a020*/  MUFU.EX2 R42, R3 ;  /* 0x00000003002a7308 */ /* 0x0001e80000000800 */
[----:B0-----:R-:W0:Y:S04]  /*a030*/  SHFL.BFLY PT, R3, R50, 0x2, 0x1f ;  /* 0x0c401f0032037f89 */ /* 0x001e2800000e0000 */
[----:B------:R0:W-:Y:S02]  /*a040*/  MUFU.EX2 R46, R54 ;  /* 0x00000036002e7308 */ /* 0x0001e40000000800 */
[----:B0-----:R-:W-:-:S05]  /*a050*/  FMNMX.FTZ R54, R50, R3, !PT ;  /* 0x0000000332367209 */ /* 0x001fca0007810000 */
[----:B------:R-:W0:Y:S01]  /*a060*/  SHFL.BFLY PT, R3, R54, 0x1, 0x1f ;  /* 0x0c201f0036037f89 */ /* 0x000e2200000e0000 */
[----:B------:R-:W-:Y:S08]  /*a070*/  MUFU.EX2 R8, R8 ;  /* 0x0000000800087308 */ /* 0x000ff00000000800 */
        /* <DEDUP_REMOVED lines=9> */
[C-C-:B------:R-:W-:Y:S01]  /*a110*/  FFMA.FTZ R91, R2.reuse, R93, -R56.reuse ;  /* 0x0000005d025b7223 */ /* 0x140fe20000010838 */
[----:B------:R-:W-:-:S02]  /*a120*/  FFMA.FTZ R93, R2, R97, -R56 ;  /* 0x00000061025d7223 */ /* 0x000fc40000010838 */
[----:B------:R-:W-:Y:S01]  /*a130*/  MUFU.EX2 R58, R58 ;  /* 0x0000003a003a7308 */ /* 0x000fe20000000800 */
[----:B------:R-:W-:-:S01]  /*a140*/  FFMA.FTZ R97, R2, R77, -R56 ;  /* 0x0000004d02617223 */ /* 0x000fc20000010838 */
[C-C-:B------:R-:W-:Y:S01]  /*a150*/  FFMA.FTZ R77, R2.reuse, R81, -R56.reuse ;  /* 0x00000051024d7223 */ /* 0x140fe20000010838 */
[----:B------:R-:W-:-:S05]  /*a160*/  FFMA.FTZ R81, R2, R85, -R56 ;  /* 0x0000005502517223 */ /* 0x000fca0000010838 */
[----:B------:R-:W2:Y:S01]  /*a170*/  MUFU.EX2 R89, R89 ;  /* 0x0000005900597308 */ /* 0x000ea20000000800 */
[----:B------:R-:W-:-:S01]  /*a180*/  FFMA.FTZ R11, R2, R11, -R137 ;  /* 0x0000000b020b7223 */ /* 0x000fc20000010889 */
[C-C-:B------:R-:W-:Y:S01]  /*a190*/  FFMA.FTZ R85, R2.reuse, R61, -R56.reuse ;  /* 0x0000003d02557223 */ /* 0x140fe20000010838 */
[----:B------:R-:W-:-:S01]  /*a1a0*/  FFMA.FTZ R62, R2, R99, -R56 ;  /* 0x00000063023e7223 */ /* 0x000fc20000010838 */
[----:B------:R-:W-:-:S04]  /*a1b0*/  FFMA.FTZ R61, R2, R87, -R56 ;  /* 0x00000057023d7223 */ /* 0x000fc80000010838 */
[----:B------:R-:W3:Y:S01]  /*a1c0*/  MUFU.EX2 R20, R20 ;  /* 0x0000001400147308 */ /* 0x000ee20000000800 */
[----:B-1----:R-:W-:-:S07]  /*a1d0*/  FADD.FTZ R87, R8, R15 ;  /* 0x0000000f08577221 */ /* 0x002fce0000010000 */
[----:B------:R-:W1:Y:S01]  /*a1e0*/  MUFU.EX2 R60, R60 ;  /* 0x0000003c003c7308 */ /* 0x000e620000000800 */
[----:B------:R-:W-:-:S01]  /*a1f0*/  FADD.FTZ R82, R10, R87 ;  /* 0x000000570a527221 */ /* 0x000fc20000010000 */
[----:B------:R-:W-:-:S06]  /*a200*/  FFMA.FTZ R64, R2, R103, -R56 ;  /* 0x0000006702407223 */ /* 0x000fcc0000010838 */
[----:B------:R-:W4:Y:S01]  /*a210*/  MUFU.EX2 R91, R91 ;  /* 0x0000005b005b7308 */ /* 0x000f220000000800 */
[----:B0-----:R-:W-:-:S01]  /*a220*/  FADD.FTZ R99, R21, R82 ;  /* 0x0000005215637221 */ /* 0x001fc20000010000 */
[----:B------:R-:W-:-:S06]  /*a230*/  FFMA.FTZ R75, R2, R75, -R137 ;  /* 0x0000004b024b7223 */ /* 0x000fcc0000010889 */
[----:B------:R-:W0:Y:S01]  /*a240*/  MUFU.EX2 R11, R11 ;  /* 0x0000000b000b7308 */ /* 0x000e220000000800 */
[----:B--2---:R-:W-:-:S01]  /*a250*/  FADD.FTZ R87, R58, R89 ;  /* 0x000000593a577221 */ /* 0x004fc20000010000 */
[----:B------:R-:W-:-:S06]  /*a260*/  FFMA.FTZ R95, R2, R101, -R56 ;  /* 0x00000065025f7223 */ /* 0x000fcc0000010838 */
[----:B------:R-:W2:Y:S01]  /*a270*/  MUFU.EX2 R62, R62 ;  /* 0x0000003e003e7308 */ /* 0x000ea20000000800 */
[----:B---3--:R-:W-:-:S01]  /*a280*/  FADD.FTZ R82, R20, R99 ;  /* 0x0000006314527221 */ /* 0x008fc20000010000 */
[----:B-1----:R-:W-:-:S06]  /*a290*/  FADD.FTZ R84, R60, R87 ;  /* 0x000000573c547221 */ /* 0x002fcc0000010000 */
[----:B------:R-:W1:Y:S01]  /*a2a0*/  MUFU.EX2 R26, R26 ;  /* 0x0000001a001a7308 */ /* 0x000e620000000800 */
[----:B------:R-:W-:-:S07]  /*a2b0*/  FFMA.FTZ R66, R2, R105, -R56 ;  /* 0x0000006902427223 */ /* 0x000fce0000010838 */
[----:B------:R-:W3:Y:S01]  /*a2c0*/  MUFU.EX2 R93, R93 ;  /* 0x0000005d005d7308 */ /* 0x000ee20000000800 */
[----:B------:R-:W-:-:S01]  /*a2d0*/  FADD.FTZ R88, R13, R82 ;  /* 0x000000520d587221 */ /* 0x000fc20000010000 */
[C---:B------:R-:W-:Y:S01]  /*a2e0*/  FFMA.FTZ R82, R2.reuse, R45, -R56 ;  /* 0x0000002d02527223 */ /* 0x040fe20000010838 */
[----:B------:R-:W-:-:S05]  /*a2f0*/  FFMA.FTZ R79, R2, R79, -R137 ;  /* 0x0000004f024f7223 */ /* 0x000fca0000010889 */
[----:B------:R-:W5:Y:S01]  /*a300*/  MUFU.EX2 R64, R64 ;  /* 0x0000004000407308 */ /* 0x000f620000000800 */
[----:B----4-:R-:W-:-:S01]  /*a310*/  FADD.FTZ R45, R91, R84 ;  /* 0x000000545b2d7221 */ /* 0x010fc20000010000 */
[----:B------:R-:W-:Y:S01]  /*a320*/  FFMA.FTZ R73, R2, R73, -R56 ;  /* 0x0000004902497223 */ /* 0x000fe20000010838 */
[----:B0-----:R-:W-:-:S05]  /*a330*/  FADD.FTZ R87, R11, R88 ;  /* 0x000000580b577221 */ /* 0x001fca0000010000 */
[----:B------:R-:W0:Y:S01]  /*a340*/  MUFU.EX2 R75, R75 ;  /* 0x0000004b004b7308 */ /* 0x000e220000000800 */
[----:B--2---:R-:W-:-:S01]  /*a350*/  FADD.FTZ R88, R62, R45 ;  /* 0x0000002d3e587221 */ /* 0x004fc20000010000 */
[----:B------:R-:W-:-:S06]  /*a360*/  FFMA.FTZ R68, R2, R107, -R56 ;  /* 0x0000006b02447223 */ /* 0x000fcc0000010838 */
[----:B------:R-:W2:Y:S01]  /*a370*/  MUFU.EX2 R95, R95 ;  /* 0x0000005f005f7308 */ /* 0x000ea20000000800 */
[----:B-1----:R-:W-:-:S01]  /*a380*/  FADD.FTZ R87, R26, R87 ;  /* 0x000000571a577221 */ /* 0x002fc20000010000 */
[----:B------:R-:W-:Y:S01]  /*a390*/  FFMA.FTZ R83, R2, R83, -R137 ;  /* 0x0000005302537223 */ /* 0x000fe20000010889 */
[----:B---3--:R-:W-:-:S05]  /*a3a0*/  FADD.FTZ R45, R93, R88 ;  /* 0x000000585d2d7221 */ /* 0x008fca0000010000 */
[----:B------:R-:W1:Y:S01]  /*a3b0*/  MUFU.EX2 R66, R66 ;  /* 0x0000004200427308 */ /* 0x000e620000000800 */
[----:B------:R-:W-:-:S01]  /*a3c0*/  FADD.FTZ R90, R30, R87 ;  /* 0x000000571e5a7221 */ /* 0x000fc20000010000 */
[----:B------:R-:W-:-:S06]  /*a3d0*/  FFMA.FTZ R9, R2, R9, -R137 ;  /* 0x0000000902097223 */ /* 0x000fcc0000010889 */
[----:B------:R-:W3:Y:S01]  /*a3e0*/  MUFU.EX2 R79, R79 ;  /* 0x0000004f004f7308 */ /* 0x000ee20000000800 */
[----:B-----5:R-:W-:-:S01]  /*a3f0*/  FADD.FTZ R88, R64, R45 ;  /* 0x0000002d40587221 */ /* 0x020fc20000010000 */
[----:B------:R-:W-:-:S06]  /*a400*/  FFMA.FTZ R70, R2, R109, -R56 ;  /* 0x0000006d02467223 */ /* 0x000fcc0000010838 */
[----:B------:R-:W4:Y:S01]  /*a410*/  MUFU.EX2 R73, R73 ;  /* 0x0000004900497308 */ /* 0x000f220000000800 */
[----:B------:R-:W-:-:S01]  /*a420*/  FFMA.FTZ R80, R2, R69, -R56 ;  /* 0x0000004502507223 */ /* 0x000fc20000010838 */
[C-C-:B------:R-:W-:Y:S01]  /*a430*/  FFMA.FTZ R84, R2.reuse, R49, -R56.reuse ;  /* 0x0000003102547223 */ /* 0x140fe20000010838 */
[----:B------:R-:W-:-:S01]  /*a440*/  FFMA.FTZ R86, R2, R41, -R56 ;  /* 0x0000002902567223 */ /* 0x000fc20000010838 */
[----:B0-----:R-:W-:-:S04]  /*a450*/  FADD.FTZ R45, R75, R90 ;  /* 0x0000005a4b2d7221 */ /* 0x001fc80000010000 */
[----:B------:R-:W0:Y:S01]  /*a460*/  MUFU.EX2 R68, R68 ;  /* 0x0000004400447308 */ /* 0x000e220000000800 */
[----:B------:R-:W-:-:S01]  /*a470*/  FFMA.FTZ R49, R2, R25, -R56 ;  /* 0x0000001902317223 */ /* 0x000fc20000010838 */
[----:B--2---:R-:W-:Y:S01]  /*a480*/  FADD.FTZ R25, R95, R88 ;  /* 0x000000585f197221 */ /* 0x004fe20000010000 */
[----:B------:R-:W-:-:S05]  /*a490*/  @!P2 VIADD R69, R12, 0x13240 ;  /* 0x000132400c45a836 */ /* 0x000fca0000000000 */
[----:B------:R-:W2:Y:S01]  /*a4a0*/  MUFU.EX2 R83, R83 ;  /* 0x0000005300537308 */ /* 0x000ea20000000800 */
[----:B------:R-:W-:-:S01]  /*a4b0*/  FADD.FTZ R88, R34, R45 ;  /* 0x0000002d22587221 */ /* 0x000fc20000010000 */
[----:B------:R-:W-:-:S06]  /*a4c0*/  FFMA.FTZ R74, R2, R111, -R56 ;  /* 0x0000006f024a7223 */ /* 0x000fcc0000010838 */
[----:B------:R-:W5:Y:S01]  /*a4d0*/  MUFU.EX2 R97, R97 ;  /* 0x0000006100617308 */ /* 0x000f620000000800 */
[----:B------:R-:W-:-:S07]  /*a4e0*/  FFMA.FTZ R59, R2, R59, -R137 ;  /* 0x0000003b023b7223 */ /* 0x000fce0000010889 */
[----:B------:R-:W5:Y:S08]  /*a4f0*/  MUFU.EX2 R9, R9 ;  /* 0x0000000900097308 */ /* 0x000f700000000800 */
[----:B------:R-:W-:Y:S08]  /*a500*/  MUFU.EX2 R12, R80 ;  /* 0x00000050000c7308 */ /* 0x000ff00000000800 */
[----:B------:R-:W5:Y:S08]  /*a510*/  MUFU.EX2 R70, R70 ;  /* 0x0000004600467308 */ /* 0x000f700000000800 */
[----:B------:R1:W-:Y:S02]  /*a520*/  MUFU.EX2 R80, R86 ;  /* 0x0000005600507308 */ /* 0x0003e40000000800 */
[----:B-1----:R-:W-:-:S06]  /*a530*/  FADD.FTZ R86, R66, R25 ;  /* 0x0000001942567221 */ /* 0x002fcc0000010000 */
[----:B------:R-:W1:Y:S01]  /*a540*/  MUFU.EX2 R77, R77 ;  /* 0x0000004d004d7308 */ /* 0x000e620000000800 */
[----:B---3--:R-:W-:-:S01]  /*a550*/  FADD.FTZ R25, R79, R88 ;  /* 0x000000584f197221 */ /* 0x008fc20000010000 */
[----:B----4-:R-:W-:-:S03]  /*a560*/  FADD.FTZ R87, R73, R86 ;  /* 0x0000005649577221 */ /* 0x010fc60000010000 */
[----:B------:R-:W-:Y:S01]  /*a570*/  FADD.FTZ R88, R38, R25 ;  /* 0x0000001926587221 */ /* 0x000fe20000010000 */
[----:B------:R-:W-:-:S01]  /*a580*/  FFMA.FTZ R72, R2, R139, -R56 ;  /* 0x0000008b02487223 */ /* 0x000fc20000010838 */
[----:B0-----:R-:W-:Y:S01]  /*a590*/  FADD.FTZ R86, R68, R87 ;  /* 0x0000005744567221 */ /* 0x001fe20000010000 */
[----:B------:R-:W0:Y:S01]  /*a5a0*/  MUFU.EX2 R74, R74 ;  /* 0x0000004a004a7308 */ /* 0x000e220000000800 */
[----:B------:R-:W-:-:S01]  /*a5b0*/  FFMA.FTZ R63, R2, R63, -R137 ;  /* 0x0000003f023f7223 */ /* 0x000fc20000010889 */
[----:B--2---:R-:W-:Y:S01]  /*a5c0*/  FADD.FTZ R88, R83, R88 ;  /* 0x0000005853587221 */ /* 0x004fe20000010000 */
[----:B-----5:R-:W-:-:S01]  /*a5d0*/  FADD.FTZ R87, R97, R86 ;  /* 0x0000005661577221 */ /* 0x020fc20000010000 */
[----:B------:R-:W-:-:S04]  /*a5e0*/  FFMA.FTZ R57, R2, R57, -R56 ;  /* 0x0000003902397223 */ /* 0x000fc80000010838 */
[----:B------:R-:W2:Y:S01]  /*a5f0*/  MUFU.EX2 R59, R59 ;  /* 0x0000003b003b7308 */ /* 0x000ea20000000800 */
[----:B------:R-:W-:-:S01]  /*a600*/  FADD.FTZ R99, R9, R88 ;  /* 0x0000005809637221 */ /* 0x000fc20000010000 */
[----:B------:R-:W-:Y:S01]  /*a610*/  F2FP.SATFINITE.E4M3.F32.PACK_AB_MERGE_C R153, R21, R10, RZ ;  /* 0x0000000a1599723e */ /* 0x000fe200048070ff */
[----:B------:R-:W-:-:S05]  /*a620*/  FADD.FTZ R10, R70, R87 ;  /* 0x00000057460a7221 */ /* 0x000fca0000010000 */
[----:B------:R-:W3:Y:S01]  /*a630*/  MUFU.EX2 R81, R81 ;  /* 0x0000005100517308 */ /* 0x000ee20000000800 */
[----:B------:R-:W-:-:S01]  /*a640*/  FFMA.FTZ R76, R2, R141, -R56 ;  /* 0x0000008d024c7223 */ /* 0x000fc20000010838 */
[----:B------:R-:W-:Y:S01]  /*a650*/  FADD.FTZ R99, R42, R99 ;  /* 0x000000632a637221 */ /* 0x000fe20000010000 */
[----:B------:R-:W-:-:S05]  /*a660*/  F2FP.SATFINITE.E4M3.F32.PACK_AB_MERGE_C R155, R26, R11, RZ ;  /* 0x0000000b1a9b723e */ /* 0x000fca00048070ff */
[----:B------:R-:W4:Y:S01]  /*a670*/  MUFU.EX2 R40, R40 ;  /* 0x0000002800287308 */ /* 0x000f220000000800 */
[----:B------:R-:W-:-:S01]  /*a680*/  FFMA.FTZ R67, R2, R67, -R137 ;  /* 0x0000004302437223 */ /* 0x000fc20000010889 */
[----:B------:R-:W-:Y:S01]  /*a690*/  FFMA.FTZ R45, R2, R29, -R56 ;  /* 0x0000001d022d7223 */ /* 0x000fe20000010838 */
[----:B-1----:R-:W-:-:S05]  /*a6a0*/  FADD.FTZ R11, R77, R10 ;  /* 0x0000000a4d0b7221 */ /* 0x002fca0000010000 */
[----:B------:R-:W1:Y:S01]  /*a6b0*/  MUFU.EX2 R72, R72 ;  /* 0x0000004800487308 */ /* 0x000e620000000800 */
[----:B------:R-:W-:-:S01]  /*a6c0*/  FFMA.FTZ R29, R2, R149, -R56 ;  /* 0x00000095021d7223 */ /* 0x000fc20000010838 */
[----:B------:R-:W-:-:S06]  /*a6d0*/  F2FP.SATFINITE.E4M3.F32.PACK_AB_MERGE_C R149, R79, R34, RZ ;  /* 0x000000224f95723e */ /* 0x000fcc00048070ff */
[----:B------:R-:W-:Y:S01]  /*a6e0*/  MUFU.EX2 R63, R63 ;  /* 0x0000003f003f7308 */ /* 0x000fe20000000800 */
[----:B------:R-:W-:-:S01]  /*a6f0*/  FADD.FTZ R34, R46, R99 ;  /* 0x000000632e227221 */ /* 0x000fc20000010000 */
[----:B0-----:R-:W-:Y:S01]  /*a700*/  FADD.FTZ R26, R74, R11 ;  /* 0x0000000b4a1a7221 */ /* 0x001fe20000010000 */
[----:B------:R-:W-:-:S05]  /*a710*/  FFMA.FTZ R71, R2, R71, -R137 ;  /* 0x0000004702477223 */ /* 0x000fca0000010889 */
[----:B------:R-:W-:Y:S08]  /*a720*/  MUFU.EX2 R44, R44 ;  /* 0x0000002c002c7308 */ /* 0x000ff00000000800 */
[----:B------:R-:W0:Y:S01]  /*a730*/  MUFU.EX2 R57, R57 ;  /* 0x0000003900397308 */ /* 0x000e220000000800 */
[----:B------:R-:W-:Y:S01]  /*a740*/  F2FP.SATFINITE.E4M3.F32.PACK_AB_MERGE_C R151, R42, R9, RZ ;  /* 0x000000092a97723e */ /* 0x000fe200048070ff */
[----:B--2---:R-:W-:Y:S01]  /*a750*/  FADD.FTZ R11, R59, R34 ;  /* 0x000000223b0b7221 */ /* 0x004fe20000010000 */
[----:B---3--:R-:W-:-:S01]  /*a760*/  FADD.FTZ R9, R81, R26 ;  /* 0x0000001a51097221 */ /* 0x008fc20000010000 */
[C-C-:B------:R-:W-:Y:S01]  /*a770*/  FFMA.FTZ R78, R2.reuse, R65, -R56.reuse ;  /* 0x00000041024e7223 */ /* 0x140fe20000010838 */
[----:B------:R-:W-:-:S03]  /*a780*/  FFMA.FTZ R145, R2, R145, -R56 ;  /* 0x0000009102917223 */ /* 0x000fc60000010838 */
[----:B------:R-:W-:Y:S01]  /*a790*/  MUFU.EX2 R85, R85 ;  /* 0x0000005500557308 */ /* 0x000fe20000000800 */
[----:B------:R-:W-:-:S07]  /*a7a0*/  FFMA.FTZ R43, R2, R43, -R137 ;  /* 0x0000002b022b7223 */ /* 0x000fce0000010889 */
[----:B------:R-:W-:Y:S08]  /*a7b0*/  MUFU.EX2 R24, R24 ;  /* 0x0000001800187308 */ /* 0x000ff00000000800 */
[----:B------:R-:W-:Y:S01]  /*a7c0*/  MUFU.EX2 R61, R61 ;  /* 0x0000003d003d7308 */ /* 0x000fe20000000800 */
[----:B------:R-:W-:-:S01]  /*a7d0*/  FFMA.FTZ R14, R2, R123, -R137 ;  /* 0x0000007b020e7223 */ /* 0x000fc20000010889 */
[----:B------:R-:W-:Y:S01]  /*a7e0*/  FFMA.FTZ R47, R2, R47, -R137 ;  /* 0x0000002f022f7223 */ /* 0x000fe20000010889 */
[----:B------:R-:W-:-:S05]  /*a7f0*/  @!P2 PRMT R69, RZ, 0x654, R69 ;  /* 0x00000654ff45a816 */ /* 0x000fca0000000045 */
        /* <DEDUP_REMOVED lines=9> */
[----:B----4-:R-:W-:-:S01]  /*a890*/  FADD.FTZ R34, R40, R11 ;  /* 0x0000000b28227221 */ /* 0x010fc20000010000 */
[----:B-1----:R-:W-:Y:S01]  /*a8a0*/  FADD.FTZ R26, R72, R9 ;  /* 0x00000009481a7221 */ /* 0x002fe20000010000 */
        /* <DEDUP_REMOVED lines=8> */
[----:B------:R-:W-:Y:S01]  /*a930*/  F2FP.SATFINITE.E4M3.F32.PACK_AB_MERGE_C R153, R15, R8, R153 ;  /* 0x000000080f99723e */ /* 0x000fe20004807099 */
[----:B------:R0:W-:Y:S04]  /*a940*/  @!P2 SYNCS.ARRIVE.TRANS64.RED.A1T0 RZ, [R69+URZ], RZ ;  /* 0x000000ff45ffa9a7 */ /* 0x0001e8000810043f */
[----:B------:R-:W3:Y:S01]  /*a950*/  MUFU.EX2 R71, R71 ;  /* 0x0000004700477308 */ /* 0x000ee20000000800 */
[----:B--2---:R-:W-:-:S01]  /*a960*/  FADD.FTZ R8, R76, R11 ;  /* 0x0000000b4c087221 */ /* 0x004fc20000010000 */
[----:B------:R-:W-:Y:S01]  /*a970*/  FFMA.FTZ R37, R2, R37, -R56 ;  /* 0x0000002502257223 */ /* 0x000fe20000010838 */
[----:B------:R-:W2:Y:S05]  /*a980*/  @P0 LDC R21, c[0x0][0x44c] ;  /* 0x00011300ff150b82 */ /* 0x000eaa0000000800 */
[----:B------:R4:W-:Y:S08]  /*a990*/  MUFU.EX2 R25, R145 ;  /* 0x0000009100197308 */ /* 0x0009f00000000800 */
[----:B------:R-:W5:Y:S01]  /*a9a0*/  MUFU.EX2 R78, R78 ;  /* 0x0000004e004e7308 */ /* 0x000f620000000800 */
[C---:B----4-:R-:W-:Y:S01]  /*a9b0*/  F2FP.SATFINITE.E4M3.F32.PACK_AB_MERGE_C R145, R63.reuse, R40, RZ ;  /* 0x000000283f91723e */ /* 0x050fe200048070ff */
[----:B------:R-:W-:-:S04]  /*a9c0*/  FADD.FTZ R63, R63, R34 ;  /* 0x000000223f3f7221 */ /* 0x000fc80000010000 */
[----:B------:R-:W-:Y:S02]  /*a9d0*/  FADD.FTZ R26, R44, R63 ;  /* 0x0000003f2c1a7221 */ /* 0x000fe40000010000 */
[----:B------:R-:W4:Y:S01]  /*a9e0*/  MUFU.EX2 R65, R65 ;  /* 0x0000004100417308 */ /* 0x000f220000000800 */
[----:B------:R-:W-:Y:S01]  /*a9f0*/  F2FP.SATFINITE.E4M3.F32.PACK_AB_MERGE_C R155, R13, R20, R155 ;  /* 0x000000140d9b723e */ /* 0x000fe2000480709b */
[----:B-1----:R-:W-:Y:S01]  /*aa00*/  FADD.FTZ R11, R67, R26 ;  /* 0x0000001a430b7221 */ /* 0x002fe20000010000 */
[----:B------:R-:W-:-:S05]  /*aa10*/  FADD.FTZ R20, R85, R8 ;  /* 0x0000000855147221 */ /* 0x000fca0000010000 */
[----:B------:R-:W1:Y:S01]  /*aa20*/  MUFU.EX2 R43, R43 ;  /* 0x0000002b002b7308 */ /* 0x000e620000000800 */
[----:B------:R-:W-:-:S01]  /*aa30*/  FADD.FTZ R26, R24, R11 ;  /* 0x0000000b181a7221 */ /* 0x000fc20000010000 */
[----:B------:R-:W-:Y:S01]  /*aa40*/  FADD.FTZ R11, R61, R20 ;  /* 0x000000143d0b7221 */ /* 0x000fe20000010000 */
[----:B---3--:R-:W-:-:S05]  /*aa50*/  F2FP.SATFINITE.E4M3.F32.PACK_AB_MERGE_C R15, R71, R24, RZ ;  /* 0x00000018470f723e */ /* 0x008fca00048070ff */
[----:B------:R-:W-:Y:S01]  /*aa60*/  MUFU.EX2 R14, R14 ;  /* 0x0000000e000e7308 */ /* 0x000fe20000000800 */
[----:B------:R-:W-:-:S07]  /*aa70*/  FADD.FTZ R71, R71, R26 ;  /* 0x0000001a47477221 */ /* 0x000fce0000010000 */
[----:B------:R-:W3:Y:S01]  /*aa80*/  MUFU.EX2 R47, R47 ;  /* 0x0000002f002f7308 */ /* 0x000ee20000000800 */
[----:B-----5:R-:W-:-:S07]  /*aa90*/  FADD.FTZ R20, R78, R11 ;  /* 0x0000000b4e147221 */ /* 0x020fce0000010000 */
[----:B0-----:R-:W0:Y:S01]  /*aaa0*/  MUFU.EX2 R69, R143 ;  /* 0x0000008f00457308 */ /* 0x001e220000000800 */
[----:B------:R-:W-:-:S01]  /*aab0*/  FADD.FTZ R24, R28, R71 ;  /* 0x000000471c187221 */ /* 0x000fc20000010000 */
[----:B----4-:R-:W-:Y:S01]  /*aac0*/  FADD.FTZ R11, R65, R20 ;  /* 0x00000014410b7221 */ /* 0x010fe20000010000 */
[----:B------:R-:W-:Y:S01]  /*aad0*/  F2FP.SATFINITE.E4M3.F32.PACK_AB_MERGE_C R146, R12, R65, RZ ;  /* 0x000000410c92723e */ /* 0x000fe200048070ff */
[----:B------:R-:W4:Y:S04]  /*aae0*/  @P0 LDC R26, c[0x0][0x450] ;  /* 0x00011400ff1a0b82 */ /* 0x000f280000000800 */
[----:B------:R-:W5:Y:S01]  /*aaf0*/  MUFU.EX2 R41, R41 ;  /* 0x0000002900297308 */ /* 0x000f620000000800 */
[----:B-1----:R-:W-:-:S01]  /*ab00*/  FADD.FTZ R13, R43, R24 ;  /* 0x000000182b0d7221 */ /* 0x002fc20000010000 */
[----:B------:R-:W-:Y:S01]  /*ab10*/  FADD.FTZ R12, R12, R11 ;  /* 0x0000000b0c0c7221 */ /* 0x000fe20000010000 */
[----:B---3--:R-:W-:-:S05]  /*ab20*/  F2FP.SATFINITE.E4M3.F32.PACK_AB_MERGE_C R141, R47, R14, RZ ;  /* 0x0000000e2f8d723e */ /* 0x008fca00048070ff */
[----:B------:R-:W1:Y:S01]  /*ab30*/  MUFU.EX2 R82, R82 ;  /* 0x0000005200527308 */ /* 0x000e620000000800 */
[----:B------:R-:W-:-:S01]  /*ab40*/  FADD.FTZ R14, R14, R13 ;  /* 0x0000000d0e0e7221 */ /* 0x000fc20000010000 */
[----:B0-----:R-:W-:-:S03]  /*ab50*/  FADD.FTZ R11, R69, R12 ;  /* 0x0000000c450b7221 */ /* 0x001fc60000010000 */
[----:B------:R-:W-:-:S03]  /*ab60*/  FADD.FTZ R47, R47, R14 ;  /* 0x0000000e2f2f7221 */ /* 0x000fc60000010000 */
[----:B------:R-:W-:Y:S01]  /*ab70*/  MUFU.EX2 R36, R36 ;  /* 0x0000002400247308 */ /* 0x000fe20000000800 */
[----:B------:R-:W-:-:S07]  /*ab80*/  FADD.FTZ R14, R80, R11 ;  /* 0x0000000b500e7221 */ /* 0x000fce0000010000 */
[----:B------:R-:W0:Y:S01]  /*ab90*/  MUFU.EX2 R55, R55 ;  /* 0x0000003700377308 */ /* 0x000e220000000800 */
[----:B-----5:R-:W-:-:S07]  /*aba0*/  FADD.FTZ R11, R41, R14 ;  /* 0x0000000e290b7221 */ /* 0x020fce0000010000 */
[----:B------:R-:W3:Y:S08]  /*abb0*/  MUFU.EX2 R32, R32 ;  /* 0x0000002000207308 */ /* 0x000ef00000000800 */
[----:B------:R-:W5:Y:S01]  /*abc0*/  MUFU.EX2 R56, R84 ;  /* 0x0000005400387308 */ /* 0x000f620000000800 */
[----:B-1----:R-:W-:-:S07]  /*abd0*/  F2FP.SATFINITE.E4M3.F32.PACK_AB_MERGE_C R140, R82, R41, RZ ;  /* 0x00000029528c723e */ /* 0x002fce00048070ff */
[----:B------:R-:W1:Y:S01]  /*abe0*/  MUFU.EX2 R51, R51 ;  /* 0x0000003300337308 */ /* 0x000e620000000800 */
[----:B------:R-:W-:-:S07]  /*abf0*/  FADD.FTZ R82, R82, R11 ;  /* 0x0000000b52527221 */ /* 0x000fce0000010000 */
[----:B------:R-:W2:Y:S01]  /*ac00*/  MUFU.EX2 R10, R117 ;  /* 0x00000075000a7308 */ /* 0x000ea20000000800 */
[----:B------:R-:W-:-:S07]  /*ac10*/  FADD.FTZ R11, R25, R82 ;  /* 0x00000052190b7221 */ /* 0x000fce0000010000 */
[----:B------:R-:W4:Y:S01]  /*ac20*/  MUFU.EX2 R53, R53 ;  /* 0x0000003500357308 */ /* 0x000f220000000800 */
[----:B0-----:R-:W-:Y:S01]  /*ac30*/  F2FP.SATFINITE.E4M3.F32.PACK_AB_MERGE_C R143, R55, R36, RZ ;  /* 0x00000024378f723e */ /* 0x001fe200048070ff */
[----:B---3--:R-:W-:Y:S01]  /*ac40*/  FADD.FTZ R20, R32, R47 ;  /* 0x0000002f20147221 */ /* 0x008fe20000010000 */
[----:B-----5:R-:W-:-:S05]  /*ac50*/  FADD.FTZ R11, R56, R11 ;  /* 0x0000000b380b7221 */ /* 0x020fca0000010000 */
[----:B------:R-:W0:Y:S01]  /*ac60*/  MUFU.EX2 R9, R147 ;  /* 0x0000009300097308 */ /* 0x000e220000000800 */
[C---:B-1----:R-:W-:Y:S01]  /*ac70*/  F2FP.SATFINITE.E4M3.F32.PACK_AB_MERGE_C R143, R51.reuse, R32, R143 ;  /* 0x00000020338f723e */ /* 0x042fe2000480708f */
[----:B------:R-:W-:Y:S01]  /*ac80*/  FADD.FTZ R51, R51, R20 ;  /* 0x0000001433337221 */ /* 0x000fe20000010000 */
[----:B--2---:R-:W-:-:S05]  /*ac90*/  FADD.FTZ R20, R10, R11 ;  /* 0x0000000b0a147221 */ /* 0x004fca0000010000 */
[----:B------:R-:W1:Y:S01]  /*aca0*/  MUFU.EX2 R8, R49 ;  /* 0x0000003100087308 */ /* 0x000e620000000800 */
[C---:B----4-:R-:W-:Y:S01]  /*acb0*/  F2FP.SATFINITE.E4M3.F32.PACK_AB_MERGE_C R13, R53.reuse, R10, RZ ;  /* 0x0000000a350d723e */ /* 0x050fe200048070ff */
[----:B------:R-:W-:-:S06]  /*acc0*/  FADD.FTZ R20, R53, R20 ;  /* 0x0000001435147221 */ /* 0x000fcc0000010000 */
[----:B------:R-:W2:Y:S08]  /*acd0*/  MUFU.EX2 R119, R119 ;  /* 0x0000007700777308 */ /* 0x000eb00000000800 */
[----:B------:R-:W3:Y:S01]  /*ace0*/  MUFU.EX2 R12, R45 ;  /* 0x0000002d000c7308 */ /* 0x000ee20000000800 */
[----:B0-----:R-:W-:-:S07]  /*acf0*/  FADD.FTZ R11, R9, R20 ;  /* 0x00000014090b7221 */ /* 0x001fce0000010000 */
[----:B------:R-:W-:Y:S01]  /*ad00*/  MUFU.EX2 R121, R121 ;  /* 0x0000007900797308 */ /* 0x000fe20000000800 */
[----:B-1----:R-:W-:-:S07]  /*ad10*/  FADD.FTZ R20, R8, R11 ;  /* 0x0000000b08147221 */ /* 0x002fce0000010000 */
[----:B------:R-:W0:Y:S01]  /*ad20*/  MUFU.EX2 R10, R37 ;  /* 0x00000025000a7308 */ /* 0x000e220000000800 */
[----:B--2---:R-:W-:-:S07]  /*ad30*/  FADD.FTZ R11, R119, R20 ;  /* 0x00000014770b7221 */ /* 0x004fce0000010000 */
[----:B------:R-:W-:Y:S01]  /*ad40*/  MUFU.EX2 R29, R29 ;  /* 0x0000001d001d7308 */ /* 0x000fe20000000800 */
[----:B---3--:R-:W-:-:S07]  /*ad50*/  F2FP.SATFINITE.E4M3.F32.PACK_AB_MERGE_C R119, R12, R119, RZ ;  /* 0x000000770c77723e */ /* 0x008fce00048070ff */
[----:B------:R-:W1:Y:S01]  /*ad60*/  MUFU.EX2 R14, R33 ;  /* 0x00000021000e7308 */ /* 0x000e620000000800 */
[----:B------:R-:W-:Y:S02]  /*ad70*/  F2FP.SATFINITE.E4M3.F32.PACK_AB_MERGE_C R136, R8, R9, R119 ;  /* 0x000000090888723e */ /* 0x000fe40004807077 */
[----:B0-----:R-:W-:-:S04]  /*ad80*/  F2FP.SATFINITE.E4M3.F32.PACK_AB_MERGE_C R8, R10, R121, RZ ;  /* 0x000000790a08723e */ /* 0x001fc800048070ff */
[----:B-1----:R-:W-:Y:S02]  /*ad90*/  F2FP.SATFINITE.E4M3.F32.PACK_AB_MERGE_C R138, R14, R29, R8 ;  /* 0x0000001d0e8a723e */ /* 0x002fe40004807008 */
[----:B------:R-:W2:Y:S01]  /*ada0*/  LDL R8, [R1+0x38] ;  /* 0x0000380001087983 */ /* 0x000ea20000100800 */
[----:B------:R-:W-:-:S01]  /*adb0*/  FFMA.FTZ R50, R2, R131, -R137 ;  /* 0x0000008302327223 */ /* 0x000fc20000010889 */
[C-C-:B------:R-:W-:Y:S01]  /*adc0*/  FFMA.FTZ R31, R2.reuse, R31, -R137.reuse ;  /* 0x0000001f021f7223 */ /* 0x140fe20000010889 */
[----:B------:R-:W-:-:S01]  /*add0*/  FFMA.FTZ R48, R2, R129, -R137 ;  /* 0x0000008102307223 */ /* 0x000fc20000010889 */
[----:B------:R-:W-:-:S04]  /*ade0*/  @P0 IMAD.HI.U32 R21, R110, R21, RZ ;  /* 0x000000156e150227 */ /* 0x000fc800078e00ff */
[----:B------:R-:W-:-:S01]  /*adf0*/  FFMA.FTZ R27, R2, R27, -R137 ;  /* 0x0000001b021b7223 */ /* 0x000fc20000010889 */
[----:B------:R-:W-:Y:S01]  /*ae00*/  F2FP.SATFINITE.E4M3.F32.PACK_AB_MERGE_C R147, R67, R44, R15 ;  /* 0x0000002c4393723e */ /* 0x000fe2000480700f */
[----:B------:R-:W-:Y:S01]  /*ae10*/  MUFU.EX2 R50, R50 ;  /* 0x0000003200327308 */ /* 0x000fe20000000800 */
[----:B------:R-:W-:Y:S01]  /*ae20*/  IMAD.MOV.U32 R15, RZ, RZ, R110 ;  /* 0x000000ffff0f7224 */ /* 0x000fe200078e006e */
[----:B------:R-:W-:Y:S01]  /*ae30*/  @P0 SHF.R.U32.HI R15, RZ, R26, R21 ;  /* 0x0000001aff0f0219 */ /* 0x000fe20000011615 */
[----:B------:R-:W-:-:S05]  /*ae40*/  FADD.FTZ R12, R12, R11 ;  /* 0x0000000b0c0c7221 */ /* 0x000fca0000010000 */
[----:B------:R-:W0:Y:S01]  /*ae50*/  MUFU.EX2 R31, R31 ;  /* 0x0000001f001f7308 */ /* 0x000e220000000800 */
[----:B------:R-:W-:Y:S01]  /*ae60*/  IADD3 R21, R15, R106, -R108 ;  /* 0x0000006a0f157210 */ /* 0x000fe20007ffe86c */
[----:B------:R-:W-:-:S06]  /*ae70*/  FADD.FTZ R11, R29, R12 ;  /* 0x0000000c1d0b7221 */ /* 0x000fcc0000010000 */
[----:B------:R-:W1:Y:S01]  /*ae80*/  MUFU.EX2 R48, R48 ;  /* 0x0000003000307308 */ /* 0x000e620000000800 */
[----:B------:R-:W-:Y:S01]  /*ae90*/  F2FP.SATFINITE.E4M3.F32.PACK_AB_MERGE_C R142, R56, R25, R13 ;  /* 0x00000019388e723e */ /* 0x000fe2000480700d */
[----:B------:R-:W-:-:S04]  /*aea0*/  IMAD.HI R13, R21, 0x66666667, RZ ;  /* 0x66666667150d7827 */ /* 0x000fc800078e02ff */
[----:B------:R-:W-:-:S02]  /*aeb0*/  FADD.FTZ R12, R14, R11 ;  /* 0x0000000b0e0c7221 */ /* 0x000fc40000010000 */
[----:B------:R-:W3:Y:S01]  /*aec0*/  MUFU.EX2 R27, R27 ;  /* 0x0000001b001b7308 */ /* 0x000ee20000000800 */
[----:B------:R-:W-:-:S01]  /*aed0*/  FFMA.FTZ R54, R2, R135, -R137 ;  /* 0x0000008702367223 */ /* 0x000fc20000010889 */
[----:B------:R-:W-:Y:S01]  /*aee0*/  FFMA.FTZ R39, R2, R39, -R137 ;  /* 0x0000002702277223 */ /* 0x000fe20000010889 */
[----:B------:R-:W-:-:S01]  /*aef0*/  FADD.FTZ R36, R36, R51 ;  /* 0x0000003324247221 */ /* 0x000fc20000010000 */
[----:B------:R-:W-:Y:S01]  /*af00*/  FFMA.FTZ R52, R2, R133, -R137 ;  /* 0x0000008502347223 */ /* 0x000fe20000010889 */
[----:B------:R-:W-:-:S01]  /*af10*/  FADD.FTZ R121, R121, R12 ;  /* 0x0000000c79797221 */ /* 0x000fc20000010000 */
[----:B------:R-:W-:Y:S01]  /*af20*/  FFMA.FTZ R35, R2, R35, -R137 ;  /* 0x0000002302237223 */ /* 0x000fe20000010889 */
[----:B------:R-:W-:-:S01]  /*af30*/  FADD.FTZ R55, R55, R36 ;  /* 0x0000002437377221 */ /* 0x000fc20000010000 */
[----:B------:R-:W-:Y:S01]  /*af40*/  SHF.R.U32.HI R12, RZ, 0x1f, R13 ;  /* 0x0000001fff0c7819 */ /* 0x000fe2000001160d */
[----:B------:R-:W-:Y:S01]  /*af50*/  MUFU.EX2 R54, R54 ;  /* 0x0000003600367308 */ /* 0x000fe20000000800 */
[----:B0-----:R-:W-:Y:S01]  /*af60*/  F2FP.SATFINITE.E4M3.F32.PACK_AB_MERGE_C R137, R31, R50, RZ ;  /* 0x000000321f89723e */ /* 0x001fe200048070ff */
[----:B-1----:R-:W-:Y:S01]  /*af70*/  FADD.FTZ R24, R48, R55 ;  /* 0x0000003730187221 */ /* 0x002fe20000010000 */
[----:B------:R-:W-:-:S05]  /*af80*/  LEA.HI.SX32 R13, R13, R12, 0x1a ;  /* 0x0000000c0d0d7211 */ /* 0x000fca00078fd2ff */
[----:B------:R-:W0:Y:S01]  /*af90*/  MUFU.EX2 R39, R39 ;  /* 0x0000002700277308 */ /* 0x000e220000000800 */
[C---:B---3--:R-:W-:Y:S01]  /*afa0*/  F2FP.SATFINITE.E4M3.F32.PACK_AB_MERGE_C R137, R27.reuse, R48, R137 ;  /* 0x000000301b89723e */ /* 0x048fe20004807089 */
[----:B------:R-:W-:Y:S01]  /*afb0*/  FADD.FTZ R9, R10, R121 ;  /* 0x000000790a097221 */ /* 0x000fe20000010000 */
[----:B------:R-:W-:-:S05]  /*afc0*/  FADD.FTZ R27, R27, R24 ;  /* 0x000000181b1b7221 */ /* 0x000fca0000010000 */
[----:B------:R-:W1:Y:S01]  /*afd0*/  MUFU.EX2 R52, R52 ;  /* 0x0000003400347308 */ /* 0x000e620000000800 */
[----:B------:R-:W-:-:S01]  /*afe0*/  FADD.FTZ R50, R50, R27 ;  /* 0x0000001b32327221 */ /* 0x000fc20000010000 */
[----:B------:R3:W-:Y:S06]  /*aff0*/  STL [R1], R9 ;  /* 0x0000000901007387 */ /* 0x0007ec0000100800 */
[----:B------:R-:W4:Y:S01]  /*b000*/  MUFU.EX2 R35, R35 ;  /* 0x0000002300237308 */ /* 0x000f220000000800 */
[----:B------:R-:W-:Y:S02]  /*b010*/  VIADD R12, R104, 0xfffffffe ;  /* 0xfffffffe680c7836 */ /* 0x000fe40000000000 */
[----:B------:R-:W-:Y:S01]  /*b020*/  FADD.FTZ R31, R31, R50 ;  /* 0x000000321f1f7221 */ /* 0x000fe20000010000 */
[----:B0-----:R-:W-:-:S03]  /*b030*/  F2FP.SATFINITE.E4M3.F32.PACK_AB_MERGE_C R15, R39, R54, RZ ;  /* 0x00000036270f723e */ /* 0x001fc600048070ff */
[----:B-1----:R-:W-:Y:S01]  /*b040*/  FADD.FTZ R20, R52, R31 ;  /* 0x0000001f34147221 */ /* 0x002fe20000010000 */
[----:B------:R-:W-:Y:S02]  /*b050*/  F2FP.SATFINITE.E4M3.F32.PACK_AB_MERGE_C R152, R91, R60, RZ ;  /* 0x0000003c5b98723e */ /* 0x000fe400048070ff */
[C---:B----4-:R-:W-:Y:S01]  /*b060*/  F2FP.SATFINITE.E4M3.F32.PACK_AB_MERGE_C R139, R35.reuse, R52, R15 ;  /* 0x00000034238b723e */ /* 0x050fe2000480700f */
[----:B------:R-:W-:-:S01]  /*b070*/  FADD.FTZ R35, R35, R20 ;  /* 0x0000001423237221 */ /* 0x000fc20000010000 */
[----:B------:R-:W-:Y:S01]  /*b080*/  F2FP.SATFINITE.E4M3.F32.PACK_AB_MERGE_C R154, R95, R64, RZ ;  /* 0x000000405f9a723e */ /* 0x000fe200048070ff */
[----:B------:R-:W-:Y:S01]  /*b090*/  BSSY B0, `(.L_x_12989) ;  /* 0x0000341000007945 */ /* 0x000fe20003800000 */
[----:B------:R-:W-:Y:S01]  /*b0a0*/  F2FP.SATFINITE.E4M3.F32.PACK_AB_MERGE_C R148, R97, R68, RZ ;  /* 0x000000446194723e */ /* 0x000fe200048070ff */
[----:B------:R-:W-:Y:S01]  /*b0b0*/  FADD.FTZ R54, R54, R35 ;  /* 0x0000002336367221 */ /* 0x000fe20000010000 */
[----:B------:R-:W-:Y:S02]  /*b0c0*/  F2FP.SATFINITE.E4M3.F32.PACK_AB_MERGE_C R74, R81, R74, RZ ;  /* 0x0000004a514a723e */ /* 0x000fe400048070ff */
[----:B------:R-:W-:Y:S01]  /*b0d0*/  F2FP.SATFINITE.E4M3.F32.PACK_AB_MERGE_C R76, R85, R76, RZ ;  /* 0x0000004c554c723e */ /* 0x000fe200048070ff */
        /* <DEDUP_REMOVED lines=28> */
[----:B--2---:R-:W-:-:S05]  /*b2a0*/  VIMNMX R8, R8, R13, !PT ;  /* 0x0000000d08087248 */ /* 0x004fca0007fe0100 */
[----:B------:R3:W-:Y:S01]  /*b2b0*/  STL [R1+0x24], R8 ;  /* 0x0000240801007387 */ /* 0x0007e20000100800 */
[----:B------:R-:W-:-:S13]  /*b2c0*/  ISETP.GE.AND P2, PT, R12, R8, PT ;  /* 0x000000080c00720c */ /* 0x000fda0003f46270 */
[----:B---3--:R-:W-:Y:S05]  /*b2d0*/  @!P2 BRA `(.L_x_12990) ;  /* 0x000000300070a947 */ /* 0x008fea0003800000 */
        /* <DEDUP_REMOVED lines=20> */
[----:B------:R-:W-:-:S07]  /*b420*/  CS2R R24, SRZ ;  /* 0x0000000000187805 */ /* 0x000fce000001ff00 */
.L_x_13002:
[----:B------:R-:W-:-:S04]  /*b430*/  ISETP.NE.AND P2, PT, R10, 0x1, PT ;  /* 0x000000010a00780c */ /* 0x000fc80003f45270 */
[----:B------:R-:W-:-:S04]  /*b440*/  SEL R156, RZ, 0x1, P2 ;  /* 0x00000001ff9c7807 */ /* 0x000fc80001000000 */
[----:B------:R-:W-:Y:S01]  /*b450*/  LOP3.LUT R156, R11, R156, RZ, 0x3c, !PT ;  /* 0x0000009c0b9c7212 */ /* 0x000fe200078e3cff */
[----:B------:R-:W-:Y:S06]  /*b460*/  @!P1 BRA `(.L_x_12991) ;  /* 0x0000000000049947 */ /* 0x000fec0003800000 */
[----:B------:R-:W-:Y:S01]  /*b470*/  BPT.TRAP 0x1 ;  /* 0x000000040000795c */ /* 0x000fe20000300000 */
.L_x_12991:
        /* <DEDUP_REMOVED lines=8> */
.L_x_12992:
        /* <DEDUP_REMOVED lines=8> */
.L_x_12994:
[----:B------:R-:W-:Y:S05]  /*b580*/  BSYNC B2 ;  /* 0x0000000000027941 */ /* 0x000fea0003800000 */
.L_x_12993:
        /* <DEDUP_REMOVED lines=10> */
[----:B------:R-:W-:Y:S01]  /*b630*/  VIADD R58, R3, 0x102 ;  /* 0x00000102033a7836 */ /* 0x000fe20000000000 */
[----:B------:R-:W-:Y:S01]  /*b640*/  R2UR UR10, R14 ;  /* 0x000000000e0a72ca */ /* 0x000fe200000e0000 */
[----:B------:R-:W-:Y:S01]  /*b650*/  IMAD.MOV.U32 R14, RZ, RZ, R57 ;  /* 0x000000ffff0e7224 */ /* 0x000fe200078e0039 */
[----:B------:R-:W-:Y:S01]  /*b660*/  R2UR UR8, R4 ;  /* 0x00000000040872ca */ /* 0x000fe200000e0000 */
[----:B------:R-:W-:Y:S01]  /*b670*/  IMAD.MOV.U32 R57, RZ, RZ, -0x7fffffe0 ;  /* 0x80000020ff397424 */ /* 0x000fe200078e00ff */
        /* <DEDUP_REMOVED lines=22> */
[----:B------:R-:W-:Y:S02]  /*b7e0*/  R2UR UR30, R56 ;  /* 0x00000000381e72ca */ /* 0x000fe400000e0000 */
        /* <DEDUP_REMOVED lines=49> */
.L_x_12996:
[----:B01----:R-:W-:Y:S01]  /*bb00*/  SHF.L.U32 R0, R11, 0x1f, RZ ;  /* 0x0000001f0b007819 */ /* 0x003fe200000006ff */
[----:B------:R-:W-:-:S04]  /*bb10*/  IMAD R20, R10, 0x8, R16 ;  /* 0x000000080a147824 */ /* 0x000fc800078e0210 */
[----:B------:R0:W1:Y:S01]  /*bb20*/  SYNCS.PHASECHK.TRANS64.TRYWAIT P2, [R20+URZ+0x13250], R0 ;  /* 0x01325000140075a7 */ /* 0x000062000804017f */
[----:B------:R-:W-:Y:S05]  /*bb30*/  @!P1 BRA `(.L_x_12997) ;  /* 0x0000000000049947 */ /* 0x000fea0003800000 */
[----:B------:R-:W-:Y:S01]  /*bb40*/  BPT.TRAP 0x1 ;  /* 0x000000040000795c */ /* 0x000fe20000300000 */
.L_x_12997:
[----:B------:R-:W-:Y:S04]  /*bb50*/  BSSY B2, `(.L_x_12998) ;  /* 0x0000004000027945 */ /* 0x000fe80003800000 */
[----:B-1----:R-:W-:Y:S05]  /*bb60*/  @P2 BRA `(.L_x_12999) ;  /* 0x0000000000082947 */ /* 0x002fea0003800000 */
[----:B------:R-:W1:Y:S02]  /*bb70*/  SYNCS.PHASECHK.TRANS64.TRYWAIT P2, [R20+URZ+0x13250], R0 ;  /* 0x01325000140075a7 */ /* 0x000e64000804017f */
[----:B-1----:R-:W-:Y:S05]  /*bb80*/  @!P2 BRA `(.L_x_13000) ;  /* 0x000000f400d8a947 */ /* 0x002fea0003800000 */
.L_x_12999:
[----:B------:R-:W-:Y:S05]  /*bb90*/  BSYNC B2 ;  /* 0x0000000000027941 */ /* 0x000fea0003800000 */
.L_x_12998:
[----:B------:R-:W-:Y:S01]  /*bba0*/  VIADD R11, R16, 0x1000 ;  /* 0x00001000100b7836 */ /* 0x000fe20000000000 */
[----:B------:R-:W-:Y:S01]  /*bbb0*/  WARPGROUP.ARRIVE ;  /* 0x00000000000079c5 */ /* 0x000fe20000000000 */
[----:B------:R-:W-:Y:S01]  /*bbc0*/  IMAD.MOV.U32 R15, RZ, RZ, -0x3ffffff0 ;  /* 0xc0000010ff0f7424 */ /* 0x000fe200078e00ff */
[----:B01----:R-:W0:Y:S02]  /*bbd0*/  @P0 LDC R0, c[0x0][0x44c] ;  /* 0x00011300ff000b82 */ /* 0x003e240000000800 */
[----:B------:R-:W-:-:S04]  /*bbe0*/  SHF.R.U32.HI R11, RZ, 0x4, R11 ;  /* 0x00000004ff0b7819 */ /* 0x000fc8000001160b */
[----:B------:R-:W-:Y:S02]  /*bbf0*/  LOP3.LUT R11, R11, 0x3fff, RZ, 0xc0, !PT ;  /* 0x00003fff0b0b7812 */ /* 0x000fe400078ec0ff */
[----:B------:R-:W1:Y:S02]  /*bc00*/  @P0 LDC R3, c[0x0][0x450] ;  /* 0x00011400ff030b82 */ /* 0x000e640000000800 */
        /* <DEDUP_REMOVED lines=20> */
[----:B------:R-:W-:-:S03]  /*bd50*/  IMAD.MOV.U32 R15, RZ, RZ, -0x3ffffff0 ;  /* 0xc0000010ff0f7424 */ /* 0x000fc600078e00ff */
[----:B------:R-:W-:Y:S02]  /*bd60*/  R2UR UR6, R14 ;  /* 0x000000000e0672ca */ /* 0x000fe400000e0000 */
[----:B------:R-:W-:-:S13]  /*bd70*/  R2UR UR7, R15 ;  /* 0x000000000f0772ca */ /* 0x000fda00000e0000 */
[----:B------:R-:W-:Y:S01]  /*bd80*/  QGMMA.64x64x32.F32.E4M3.E4M3 R24, R144, gdesc[UR4], R24, gsb0 ;  /* 0x00e0000490187df3 */ /* 0x000fe20008000818 */
[----:B------:R-:W-:-:S05]  /*bd90*/  IMAD.MOV.U32 R15, RZ, RZ, -0x3ffffff0 ;  /* 0xc0000010ff0f7424 */ /* 0x000fca00078e00ff */
[----:B------:R-:W-:Y:S01]  /*bda0*/  R2UR UR7, R15 ;  /* 0x000000000f0772ca */ /* 0x000fe200000e0000 */
[----:B------:R-:W-:Y:S01]  /*bdb0*/  IMAD.MOV.U32 R15, RZ, RZ, -0x3ffffff0 ;  /* 0xc0000010ff0f7424 */ /* 0x000fe200078e00ff */
[----:B------:R-:W-:Y:S02]  /*bdc0*/  WARPGROUP.DEPBAR.LE gsb0, 0x0 ;  /* 0x00008000000079c5 */ /* 0x000fe40000010000 */
[----:B------:R-:W5:Y:S01]  /*bdd0*/  LDL.LU R145, [R1] ;  /* 0x0000000001917983 */ /* 0x000f620000300800 */
[----:B--2---:R-:W-:-:S04]  /*bde0*/  IMAD.IADD R11, R152, 0x1, R151 ;  /* 0x00000001980b7824 */ /* 0x004fc800078e0297 */
[----:B0-----:R-:W-:-:S04]  /*bdf0*/  @P0 IMAD.HI.U32 R14, R11, R0, RZ ;  /* 0x000000000b0e0227 */ /* 0x001fc800078e00ff */
[----:B------:R-:W-:Y:S01]  /*be00*/  IMAD.MOV.U32 R0, RZ, RZ, R11 ;  /* 0x000000ffff007224 */ /* 0x000fe200078e000b */
[----:B-1----:R-:W-:Y:S01]  /*be10*/  @P0 SHF.R.U32.HI R0, RZ, R3, R14 ;  /* 0x00000003ff000219 */ /* 0x002fe2000001160e */
[----:B------:R-:W-:-:S04]  /*be20*/  IMAD R11, R12, -0xa0, RZ ;  /* 0xffffff600c0b7824 */ /* 0x000fc800078e02ff */
[----:B------:R-:W0:Y:S01]  /*be30*/  SHFL.IDX PT, R3, R0, RZ, 0x1c1f ;  /* 0x001c1fff00037589 */ /* 0x000e2200000e0000 */
[----:B---3--:R-:W-:-:S04]  /*be40*/  IADD3 R11, -R153, 0x1, R11 ;  /* 0x00000001990b7810 */ /* 0x008fc80007ffe10b */
[----:B----4-:R-:W-:-:S05]  /*be50*/  IADD3 R11, -R155, R11, R154 ;  /* 0x0000000b9b0b7210 */ /* 0x010fca0007ffe19a */
[----:B0-----:R-:W-:-:S05]  /*be60*/  IMAD.IADD R3, R11, 0x1, R3 ;  /* 0x000000010b037824 */ /* 0x001fca00078e0203 */
        /* <DEDUP_REMOVED lines=121> */
[----:B------:R-:W1:Y:S01]  /*c600*/  SHFL.IDX PT, R0, R0, 0x1, 0x1c1f ;  /* 0x003c1f0000007f89 */ /* 0x000e6200000e0000 */
[----:B0-----:R-:W-:-:S05]  /*c610*/  FMNMX.FTZ R3, R3, R14, !PT ;  /* 0x0000000e03037209 */ /* 0x001fca0007810000 */
[----:B------:R-:W0:Y:S01]  /*c620*/  SHFL.BFLY PT, R144, R3, 0x1, 0x1f ;  /* 0x0c201f0003907f89 */ /* 0x000e2200000e0000 */
[----:B------:R-:W-:-:S05]  /*c630*/  VIADD R14, R10, 0x180 ;  /* 0x000001800a0e7836 */ /* 0x000fca0000000000 */
[----:B------:R-:W-:Y:S01]  /*c640*/  R2UR UR6, R14 ;  /* 0x000000000e0672ca */ /* 0x000fe200000e0000 */
[----:B------:R-:W-:Y:S01]  /*c650*/  WARPGROUP.ARRIVE ;  /* 0x00000000000079c5 */ /* 0x000fe20000000000 */
[----:B-1----:R-:W-:Y:S02]  /*c660*/  IMAD.IADD R0, R11, 0x1, R0 ;  /* 0x000000010b007824 */ /* 0x002fe400078e0200 */
[----:B------:R-:W-:-:S09]  /*c670*/  VIADD R14, R10, 0x200 ;  /* 0x000002000a0e7836 */ /* 0x000fd20000000000 */
[----:B------:R-:W-:Y:S01]  /*c680*/  QGMMA.64x64x32.F32.E4M3.E4M3 R24, R140, gdesc[UR4], R24, gsb0 ;  /* 0x00e000048c187df3 */ /* 0x000fe20008000818 */
[----:B------:R-:W-:Y:S02]  /*c690*/  R2UR UR7, R15 ;  /* 0x000000000f0772ca */ /* 0x000fe400000e0000 */
[----:B0-----:R-:W-:-:S04]  /*c6a0*/  FMNMX.FTZ R3, R3, R144, !PT ;  /* 0x0000009003037209 */ /* 0x001fc80007810000 */
[----:B------:R-:W-:Y:S01]  /*c6b0*/  FSETP.NEU.FTZ.AND P2, PT, R3, -INF , PT ;  /* 0xff8000000300780b */ /* 0x000fe20003f5d000 */
[----:B------:R-:W-:-:S01]  /*c6c0*/  FFMA.FTZ R15, R2, R3, -8 ;  /* 0xc1000000020f7423 */ /* 0x000fc20000010003 */
[----:B------:R-:W-:-:S04]  /*c6d0*/  ISETP.GT.AND P5, PT, R0, RZ, PT ;  /* 0x000000ff0000720c */ /* 0x000fc80003fa4270 */
[----:B------:R-:W-:Y:S02]  /*c6e0*/  FSEL R15, R15, RZ, P2 ;  /* 0x000000ff0f0f7208 */ /* 0x000fe40001000000 */
[----:B------:R-:W-:-:S03]  /*c6f0*/  R2UR UR6, R14 ;  /* 0x000000000e0672ca */ /* 0x000fc600000e0000 */
[C-C-:B------:R-:W-:Y:S01]  /*c700*/  FFMA.FTZ R14, R2.reuse, R121, -R15.reuse ;  /* 0x00000079020e7223 */ /* 0x140fe2000001080f */
[----:B------:R-:W-:-:S01]  /*c710*/  FFMA.FTZ R121, R2, R125, -R15 ;  /* 0x0000007d02797223 */ /* 0x000fc2000001080f */
[----:B------:R-:W-:Y:S02]  /*c720*/  ISETP.GT.AND P6, PT, R0, 0x1, PT ;  /* 0x000000010000780c */ /* 0x000fe40003fc4270 */
[----:B------:R-:W-:Y:S01]  /*c730*/  FSEL R125, R122, -INF , P5 ;  /* 0xff8000007a7d7808 */ /* 0x000fe20002800000 */
[--C-:B------:R-:W-:Y:S01]  /*c740*/  FFMA.FTZ R11, R2, R129, -R15.reuse ;  /* 0x00000081020b7223 */ /* 0x100fe2000001080f */
[----:B------:R-:W-:Y:S01]  /*c750*/  ISETP.GT.AND P3, PT, R0, 0x8, PT ;  /* 0x000000080000780c */ /* 0x000fe20003f64270 */
[C-C-:B------:R-:W-:Y:S01]  /*c760*/  FFMA.FTZ R10, R2.reuse, R120, -R15.reuse ;  /* 0x00000078020a7223 */ /* 0x140fe2000001080f */
[----:B------:R-:W-:Y:S02]  /*c770*/  FSEL R123, R123, -INF , P6 ;  /* 0xff8000007b7b7808 */ /* 0x000fe40003000000 */
[----:B------:R-:W-:Y:S01]  /*c780*/  FMNMX.FTZ R129, R125, R8, !PT ;  /* 0x000000087d817209 */ /* 0x000fe20007810000 */
[----:B------:R-:W-:-:S01]  /*c790*/  FFMA.FTZ R120, R2, R124, -R15 ;  /* 0x0000007c02787223 */ /* 0x000fc2000001080f */
[----:B------:R-:W-:Y:S01]  /*c7a0*/  FFMA.FTZ R124, R2, R128, -R15 ;  /* 0x00000080027c7223 */ /* 0x000fe2000001080f */
        /* <DEDUP_REMOVED lines=16> */
[----:B------:R-:W-:Y:S02]  /*c8b0*/  FSEL R135, R135, -INF , P4 ;  /* 0xff80000087877808 */ /* 0x000fe40002000000 */
[----:B------:R-:W-:Y:S02]  /*c8c0*/  ISETP.GT.AND P5, PT, R0, 0x20, PT ;  /* 0x000000200000780c */ /* 0x000fe40003fa4270 */
[----:B------:R-:W-:Y:S01]  /*c8d0*/  FMNMX.FTZ R129, R134, R129, !PT ;  /* 0x0000008186817209 */ /* 0x000fe20007810000 */
[----:B------:R0:W-:Y:S01]  /*c8e0*/  MUFU.EX2 R122, R132 ;  /* 0x00000084007a7308 */ /* 0x0001e20000000800 */
[----:B------:R-:W-:-:S02]  /*c8f0*/  ISETP.GT.AND P6, PT, R0, 0x21, PT ;  /* 0x000000210000780c */ /* 0x000fc40003fc4270 */
[----:B------:R-:W-:Y:S01]  /*c900*/  FMNMX.FTZ R129, R135, R129, !PT ;  /* 0x0000008187817209 */ /* 0x000fe20007810000 */
[----:B0-----:R-:W-:-:S01]  /*c910*/  FFMA.FTZ R132, R2, R108, -R15 ;  /* 0x0000006c02847223 */ /* 0x001fc2000001080f */
        /* <DEDUP_REMOVED lines=20> */
[----:B------:R-:W-:Y:S02]  /*ca60*/  ISETP.GT.AND P5, PT, R0, 0x40, PT ;  /* 0x000000400000780c */ /* 0x000fe40003fa4270 */
        /* <DEDUP_REMOVED lines=67> */
[----:B------:R-:W-:Y:S01]  /*cea0*/  ISETP.GT.AND P4, PT, R0, 0x99, PT ;  /* 0x000000990000780c */ /* 0x000fe20003f84270 */
[----:B------:R-:W-:-:S01]  /*ceb0*/  FFMA.FTZ R0, R2, R73, -R15 ;  /* 0x0000004902007223 */ /* 0x000fc2000001080f */
[----:B------:R-:W-:-:S02]  /*cec0*/  FSEL R73, R70, -INF , P3 ;  /* 0xff80000046497808 */ /* 0x000fc40001800000 */
[----:B------:R-:W-:Y:S01]  /*ced0*/  FMNMX.FTZ R129, R67, R129, !PT ;  /* 0x0000008143817209 */ /* 0x000fe20007810000 */
[----:B------:R0:W-:Y:S01]  /*cee0*/  MUFU.EX2 R70, R0 ;  /* 0x0000000000467308 */ /* 0x0001e20000000800 */
[----:B------:R-:W-:Y:S02]  /*cef0*/  FSEL R71, R71, -INF , P4 ;  /* 0xff80000047477808 */ /* 0x000fe40002000000 */
[----:B0-----:R-:W-:-:S04]  /*cf00*/  FMNMX.FTZ R0, R73, R129, !PT ;  /* 0x0000008149007209 */ /* 0x001fc80007810000 */
[----:B------:R-:W-:-:S05]  /*cf10*/  FMNMX.FTZ R0, R71, R0, !PT ;  /* 0x0000000047007209 */ /* 0x000fca0007810000 */
[----:B------:R-:W0:Y:S02]  /*cf20*/  SHFL.BFLY PT, R129, R0, 0x2, 0x1f ;  /* 0x0c401f0000817f89 */ /* 0x000e2400000e0000 */
        /* <DEDUP_REMOVED lines=17> */
[--C-:B------:R-:W-:Y:S01]  /*d040*/  FFMA.FTZ R101, R2, R101, -R15.reuse ;  /* 0x0000006502657223 */ /* 0x100fe2000001080f */
[----:B0-----:R-:W-:Y:S01]  /*d050*/  FMNMX.FTZ R0, R0, R129, !PT ;  /* 0x0000008100007209 */ /* 0x001fe20007810000 */
[C-C-:B------:R-:W-:Y:S01]  /*d060*/  FFMA.FTZ R72, R2.reuse, R72, -R15.reuse ;  /* 0x0000004802487223 */ /* 0x140fe2000001080f */
[----:B------:R-:W-:-:S02]  /*d070*/  FFMA.FTZ R76, R2, R76, -R15 ;  /* 0x0000004c024c7223 */ /* 0x000fc4000001080f */
[----:B------:R-:W-:Y:S01]  /*d080*/  FSETP.NEU.FTZ.AND P3, PT, R0, -INF , PT ;  /* 0xff8000000000780b */ /* 0x000fe20003f7d000 */
[----:B------:R-:W-:-:S01]  /*d090*/  FFMA.FTZ R129, R2, R0, -8 ;  /* 0xc100000002817423 */ /* 0x000fc20000010000 */
        /* <DEDUP_REMOVED lines=13> */
[----:B------:R-:W-:Y:S01]  /*d170*/  FSEL R69, R129, RZ, P3 ;  /* 0x000000ff81457208 */ /* 0x000fe20001800000 */
[----:B------:R0:W-:Y:S04]  /*d180*/  MUFU.EX2 R126, R133 ;  /* 0x00000085007e7308 */ /* 0x0001e80000000800 */
[----:B------:R-:W-:-:S01]  /*d190*/  FFMA.FTZ R94, R2, R94, -R69 ;  /* 0x0000005e025e7223 */ /* 0x000fc20000010845 */
[----:B0-----:R-:W-:-:S05]  /*d1a0*/  FSEL R133, R3, RZ, P2 ;  /* 0x000000ff03857208 */ /* 0x001fca0001000000 */
[----:B------:R-:W-:Y:S02]  /*d1b0*/  FADD.FTZ R133, -R133, R9 ;  /* 0x0000000985857221 */ /* 0x000fe40000010100 */
[----:B------:R0:W-:Y:S02]  /*d1c0*/  MUFU.EX2 R9, R94 ;  /* 0x0000005e00097308 */ /* 0x0001e40000000800 */
[----:B------:R-:W-:Y:S01]  /*d1d0*/  FMUL.FTZ R133, R2, R133 ;  /* 0x0000008502857220 */ /* 0x000fe20000410000 */
[----:B0-----:R-:W-:-:S05]  /*d1e0*/  FSEL R94, R0, RZ, P3 ;  /* 0x000000ff005e7208 */ /* 0x001fca0001800000 */
[----:B------:R-:W-:Y:S01]  /*d1f0*/  MUFU.EX2 R10, R10 ;  /* 0x0000000a000a7308 */ /* 0x000fe20000000800 */
[----:B------:R-:W-:-:S07]  /*d200*/  FADD.FTZ R8, -R94, R8 ;  /* 0x000000085e087221 */ /* 0x000fce0000010100 */
[----:B------:R-:W5:Y:S08]  /*d210*/  MUFU.EX2 R94, R133 ;  /* 0x00000085005e7308 */ /* 0x000f700000000800 */
[----:B------:R-:W0:Y:S08]  /*d220*/  MUFU.EX2 R14, R14 ;  /* 0x0000000e000e7308 */ /* 0x000e300000000800 */
[----:B------:R-:W1:Y:S01]  /*d230*/  MUFU.EX2 R120, R120 ;  /* 0x0000007800787308 */ /* 0x000e620000000800 */
[----:B-----5:R-:W-:-:S07]  /*d240*/  FFMA.FTZ R133, R94, R145, R10 ;  /* 0x000000915e857223 */ /* 0x020fce000001000a */
[----:B------:R-:W2:Y:S01]  /*d250*/  MUFU.EX2 R121, R121 ;  /* 0x0000007900797308 */ /* 0x000ea20000000800 */
[----:B------:R-:W-:-:S01]  /*d260*/  FFMA.FTZ R125, R2, R125, -R69 ;  /* 0x0000007d027d7223 */ /* 0x000fc20000010845 */
[----:B------:R-:W-:Y:S01]  /*d270*/  FMUL.FTZ R8, R2, R8 ;  /* 0x0000000802087220 */ /* 0x000fe20000410000 */
[----:B0-----:R-:W-:-:S05]  /*d280*/  FADD.FTZ R133, R14, R133 ;  /* 0x000000850e857221 */ /* 0x001fca0000010000 */
[----:B------:R-:W0:Y:S01]  /*d290*/  MUFU.EX2 R124, R124 ;  /* 0x0000007c007c7308 */ /* 0x000e220000000800 */
[----:B------:R-:W-:-:S01]  /*d2a0*/  FFMA.FTZ R123, R2, R123, -R69 ;  /* 0x0000007b027b7223 */ /* 0x000fc20000010845 */
[----:B-1----:R-:W-:-:S06]  /*d2b0*/  FADD.FTZ R133, R120, R133 ;  /* 0x0000008578857221 */ /* 0x002fcc0000010000 */
[----:B------:R-:W1:Y:S01]  /*d2c0*/  MUFU.EX2 R11, R11 ;  /* 0x0000000b000b7308 */ /* 0x000e620000000800 */
[----:B------:R-:W-:-:S01]  /*d2d0*/  FFMA.FTZ R128, R2, R128, -R69 ;  /* 0x0000008002807223 */ /* 0x000fc20000010845 */
[----:B--2---:R-:W-:-:S06]  /*d2e0*/  FADD.FTZ R133, R121, R133 ;  /* 0x0000008579857221 */ /* 0x004fcc0000010000 */
[----:B------:R-:W-:Y:S01]  /*d2f0*/  MUFU.EX2 R125, R125 ;  /* 0x0000007d007d7308 */ /* 0x000fe20000000800 */
[----:B------:R-:W-:-:S07]  /*d300*/  FFMA.FTZ R127, R2, R127, -R69 ;  /* 0x0000007f027f7223 */ /* 0x000fce0000010845 */
[----:B------:R-:W2:Y:S01]  /*d310*/  MUFU.EX2 R8, R8 ;  /* 0x0000000800087308 */ /* 0x000ea20000000800 */
[----:B0-----:R-:W-:-:S01]  /*d320*/  FADD.FTZ R133, R124, R133 ;  /* 0x000000857c857221 */ /* 0x001fc20000010000 */
[----:B------:R-:W-:-:S06]  /*d330*/  FFMA.FTZ R129, R2, R130, -R69 ;  /* 0x0000008202817223 */ /* 0x000fcc0000010845 */
[----:B------:R-:W0:Y:S01]  /*d340*/  MUFU.EX2 R123, R123 ;  /* 0x0000007b007b7308 */ /* 0x000e220000000800 */
[----:B-1----:R-:W-:-:S07]  /*d350*/  FADD.FTZ R133, R11, R133 ;  /* 0x000000850b857221 */ /* 0x002fce0000010000 */
[----:B------:R-:W1:Y:S01]  /*d360*/  MUFU.EX2 R104, R104 ;  /* 0x0000006800687308 */ /* 0x000e620000000800 */
[----:B------:R-:W-:-:S07]  /*d370*/  FFMA.FTZ R130, R2, R131, -R69 ;  /* 0x0000008302827223 */ /* 0x000fce0000010845 */
[----:B------:R-:W3:Y:S01]  /*d380*/  MUFU.EX2 R128, R128 ;  /* 0x0000008000807308 */ /* 0x000ee20000000800 */
[----:B------:R-:W-:-:S01]  /*d390*/  FADD.FTZ R133, R122, R133 ;  /* 0x000000857a857221 */ /* 0x000fc20000010000 */
[----:B--2---:R-:W-:-:S06]  /*d3a0*/  FFMA.FTZ R21, R8, R21, R125 ;  /* 0x0000001508157223 */ /* 0x004fcc000001007d */
[----:B------:R-:W2:Y:S01]  /*d3b0*/  MUFU.EX2 R105, R105 ;  /* 0x0000006900697308 */ /* 0x000ea20000000800 */
[----:B------:R-:W-:-:S07]  /*d3c0*/  FFMA.FTZ R131, R2, R134, -R69 ;  /* 0x0000008602837223 */ /* 0x000fce0000010845 */
[----:B------:R-:W4:Y:S01]  /*d3d0*/  MUFU.EX2 R127, R127 ;  /* 0x0000007f007f7308 */ /* 0x000f220000000800 */
[----:B------:R-:W-:-:S01]  /*d3e0*/  FADD.FTZ R133, R126, R133 ;  /* 0x000000857e857221 */ /* 0x000fc20000010000 */
[----:B0-----:R-:W-:-:S06]  /*d3f0*/  FADD.FTZ R21, R123, R21 ;  /* 0x000000157b157221 */ /* 0x001fcc0000010000 */
[----:B------:R0:W5:Y:S08]  /*d400*/  MUFU.EX2 R106, R132 ;  /* 0x00000084006a7308 */ /* 0x0001700000000800 */
[----:B------:R-:W5:Y:S01]  /*d410*/  MUFU.EX2 R129, R129 ;  /* 0x0000008100817308 */ /* 0x000f620000000800 */
[----:B0-----:R-:W-:-:S01]  /*d420*/  FFMA.FTZ R132, R2, R135, -R69 ;  /* 0x0000008702847223 */ /* 0x001fc20000010845 */
[----:B-1----:R-:W-:-:S06]  /*d430*/  FADD.FTZ R133, R104, R133 ;  /* 0x0000008568857221 */ /* 0x002fcc0000010000 */
[----:B------:R-:W0:Y:S01]  /*d440*/  MUFU.EX2 R109, R109 ;  /* 0x0000006d006d7308 */ /* 0x000e220000000800 */
[----:B---3--:R-:W-:-:S01]  /*d450*/  FADD.FTZ R21, R128, R21 ;  /* 0x0000001580157221 */ /* 0x008fc20000010000 */
[----:B------:R-:W-:-:S06]  /*d460*/  FFMA.FTZ R108, R2, R108, -R69 ;  /* 0x0000006c026c7223 */ /* 0x000fcc0000010845 */
[----:B------:R-:W1:Y:S01]  /*d470*/  MUFU.EX2 R130, R130 ;  /* 0x0000008200827308 */ /* 0x000e620000000800 */
[----:B--2---:R-:W-:-:S01]  /*d480*/  FADD.FTZ R133, R105, R133 ;  /* 0x0000008569857221 */ /* 0x004fc20000010000 */
[----:B----4-:R-:W-:-:S06]  /*d490*/  FADD.FTZ R21, R127, R21 ;  /* 0x000000157f157221 */ /* 0x010fcc0000010000 */
[----:B------:R-:W2:Y:S01]  /*d4a0*/  MUFU.EX2 R112, R112 ;  /* 0x0000007000707308 */ /* 0x000ea20000000800 */
[----:B------:R-:W-:-:S07]  /*d4b0*/  FFMA.FTZ R107, R2, R107, -R69 ;  /* 0x0000006b026b7223 */ /* 0x000fce0000010845 */
[----:B------:R-:W3:Y:S01]  /*d4c0*/  MUFU.EX2 R131, R131 ;  /* 0x0000008300837308 */ /* 0x000ee20000000800 */
[----:B-----5:R-:W-:-:S01]  /*d4d0*/  FADD.FTZ R133, R106, R133 ;  /* 0x000000856a857221 */ /* 0x020fc20000010000 */
[----:B------:R-:W-:-:S06]  /*d4e0*/  FADD.FTZ R21, R129, R21 ;  /* 0x0000001581157221 */ /* 0x000fcc0000010000 */
[----:B------:R-:W4:Y:S01]  /*d4f0*/  MUFU.EX2 R113, R113 ;  /* 0x0000007100717308 */ /* 0x000f220000000800 */
[----:B------:R-:W-:-:S07]  /*d500*/  FFMA.FTZ R110, R2, R110, -R69 ;  /* 0x0000006e026e7223 */ /* 0x000fce0000010845 */
[----:B------:R-:W5:Y:S01]  /*d510*/  MUFU.EX2 R132, R132 ;  /* 0x0000008400847308 */ /* 0x000f620000000800 */
[----:B0-----:R-:W-:-:S01]  /*d520*/  FADD.FTZ R133, R109, R133 ;  /* 0x000000856d857221 */ /* 0x001fc20000010000 */
[----:B-1----:R-:W-:-:S06]  /*d530*/  FADD.FTZ R21, R130, R21 ;  /* 0x0000001582157221 */ /* 0x002fcc0000010000 */
[----:B------:R-:W0:Y:S01]  /*d540*/  MUFU.EX2 R116, R116 ;  /* 0x0000007400747308 */ /* 0x000e220000000800 */
[----:B------:R-:W-:-:S07]  /*d550*/  FFMA.FTZ R111, R2, R111, -R69 ;  /* 0x0000006f026f7223 */ /* 0x000fce0000010845 */
[----:B------:R-:W1:Y:S01]  /*d560*/  MUFU.EX2 R108, R108 ;  /* 0x0000006c006c7308 */ /* 0x000e620000000800 */
[----:B--2---:R-:W-:-:S01]  /*d570*/  FADD.FTZ R133, R112, R133 ;  /* 0x0000008570857221 */ /* 0x004fc20000010000 */
[----:B---3--:R-:W-:-:S06]  /*d580*/  FADD.FTZ R21, R131, R21 ;  /* 0x0000001583157221 */ /* 0x008fcc0000010000 */
[----:B------:R-:W2:Y:S01]  /*d590*/  MUFU.EX2 R117, R117 ;  /* 0x0000007500757308 */ /* 0x000ea20000000800 */
[----:B------:R-:W-:-:S07]  /*d5a0*/  FFMA.FTZ R114, R2, R114, -R69 ;  /* 0x0000007202727223 */ /* 0x000fce0000010845 */
[----:B------:R-:W3:Y:S01]  /*d5b0*/  MUFU.EX2 R107, R107 ;  /* 0x0000006b006b7308 */ /* 0x000ee20000000800 */
[----:B----4-:R-:W-:-:S01]  /*d5c0*/  FADD.FTZ R133, R113, R133 ;  /* 0x0000008571857221 */ /* 0x010fc20000010000 */
[----:B-----5:R-:W-:-:S06]  /*d5d0*/  FADD.FTZ R21, R132, R21 ;  /* 0x0000001584157221 */ /* 0x020fcc0000010000 */
        /* <DEDUP_REMOVED lines=25> */
[----:B------:R-:W2:Y:S08]  /*d770*/  MUFU.EX2 R97, R97 ;  /* 0x0000006100617308 */ /* 0x000eb00000000800 */
[----:B------:R-:W3:Y:S01]  /*d780*/  MUFU.EX2 R119, R119 ;  /* 0x0000007700777308 */ /* 0x000ee20000000800 */
[----:B----4-:R-:W-:-:S01]  /*d790*/  FADD.FTZ R133, R93, R133 ;  /* 0x000000855d857221 */ /* 0x010fc20000010000 */
[----:B-----5:R-:W-:-:S06]  /*d7a0*/  FADD.FTZ R21, R115, R21 ;  /* 0x0000001573157221 */ /* 0x020fcc0000010000 */
[----:B------:R-:W4:Y:S01]  /*d7b0*/  MUFU.EX2 R100, R100 ;  /* 0x0000006400647308 */ /* 0x000f220000000800 */
[----:B------:R-:W-:-:S07]  /*d7c0*/  FFMA.FTZ R95, R2, R95, -R69 ;  /* 0x0000005f025f7223 */ /* 0x000fce0000010845 */
[----:B------:R-:W5:Y:S01]  /*d7d0*/  MUFU.EX2 R90, R90 ;  /* 0x0000005a005a7308 */ /* 0x000f620000000800 */
[----:B0-----:R-:W-:-:S01]  /*d7e0*/  FADD.FTZ R133, R96, R133 ;  /* 0x0000008560857221 */ /* 0x001fc20000010000 */
[----:B------:R-:W-:-:S06]  /*d7f0*/  WARPGROUP.DEPBAR.LE gsb0, 0x0 ;  /* 0x00008000000079c5 */ /* 0x000fcc0000010000 */
[----:B------:R-:W0:Y:S01]  /*d800*/  MUFU.EX2 R101, R101 ;  /* 0x0000006500657308 */ /* 0x000e220000000800 */
[----:B-1----:R-:W-:-:S01]  /*d810*/  FADD.FTZ R21, R118, R21 ;  /* 0x0000001576157221 */ /* 0x002fc20000010000 */
[----:B------:R-:W-:-:S06]  /*d820*/  FFMA.FTZ R98, R2, R98, -R69 ;  /* 0x0000006202627223 */ /* 0x000fcc0000010845 */
[----:B------:R-:W1:Y:S01]  /*d830*/  MUFU.EX2 R91, R91 ;  /* 0x0000005b005b7308 */ /* 0x000e620000000800 */
[----:B------:R-:W-:Y:S01]  /*d840*/  WARPGROUP.ARRIVE ;  /* 0x00000000000079c5 */ /* 0x000fe20000000000 */
[----:B--2---:R-:W-:-:S06]  /*d850*/  FADD.FTZ R133, R97, R133 ;  /* 0x0000008561857221 */ /* 0x004fcc0000010000 */
[----:B------:R-:W2:Y:S01]  /*d860*/  MUFU.EX2 R72, R72 ;  /* 0x0000004800487308 */ /* 0x000ea20000000800 */
[----:B---3--:R-:W-:-:S01]  /*d870*/  FADD.FTZ R21, R119, R21 ;  /* 0x0000001577157221 */ /* 0x008fc20000010000 */
[----:B------:R-:W-:Y:S01]  /*d880*/  FFMA.FTZ R99, R2, R99, -R69 ;  /* 0x0000006302637223 */ /* 0x000fe20000010845 */
[----:B----4-:R-:W-:-:S01]  /*d890*/  FADD.FTZ R133, R100, R133 ;  /* 0x0000008564857221 */ /* 0x010fc20000010000 */
[----:B------:R-:W-:Y:S04]  /*d8a0*/  QGMMA.64x64x32.F32.E4M3.E4M3 R24, R136, gdesc[UR4], R24, gsb0 ;  /* 0x00e0000488187df3 */ /* 0x000fe80008000818 */
[----:B------:R-:W3:Y:S01]  /*d8b0*/  MUFU.EX2 R95, R95 ;  /* 0x0000005f005f7308 */ /* 0x000ee20000000800 */
[----:B-----5:R-:W-:-:S01]  /*d8c0*/  FADD.FTZ R21, R90, R21 ;  /* 0x000000155a157221 */ /* 0x020fc20000010000 */
[----:B------:R-:W-:Y:S01]  /*d8d0*/  FFMA.FTZ R102, R2, R102, -R69 ;  /* 0x0000006602667223 */ /* 0x000fe20000010845 */
[----:B0-----:R-:W-:-:S05]  /*d8e0*/  FADD.FTZ R133, R101, R133 ;  /* 0x0000008565857221 */ /* 0x001fca0000010000 */
[----:B------:R-:W0:Y:S01]  /*d8f0*/  MUFU.EX2 R76, R76 ;  /* 0x0000004c004c7308 */ /* 0x000e220000000800 */
[----:B-1----:R-:W-:-:S01]  /*d900*/  FADD.FTZ R21, R91, R21 ;  /* 0x000000155b157221 */ /* 0x002fc20000010000 */
[----:B------:R-:W-:-:S06]  /*d910*/  FFMA.FTZ R103, R2, R103, -R69 ;  /* 0x0000006702677223 */ /* 0x000fcc0000010845 */
[----:B------:R-:W1:Y:S01]  /*d920*/  MUFU.EX2 R98, R98 ;  /* 0x0000006200627308 */ /* 0x000e620000000800 */
[----:B--2---:R-:W-:-:S01]  /*d930*/  FADD.FTZ R133, R72, R133 ;  /* 0x0000008548857221 */ /* 0x004fc20000010000 */
[----:B------:R-:W-:-:S06]  /*d940*/  FADD.FTZ R21, R9, R21 ;  /* 0x0000001509157221 */ /* 0x000fcc0000010000 */
[----:B------:R-:W2:Y:S01]  /*d950*/  MUFU.EX2 R77, R77 ;  /* 0x0000004d004d7308 */ /* 0x000ea20000000800 */
[----:B------:R-:W4:Y:S01]  /*d960*/  S2R R155, SR_TID.X ;  /* 0x00000000009b7919 */ /* 0x000f220000002100 */
[----:B------:R-:W-:-:S06]  /*d970*/  FFMA.FTZ R74, R2, R74, -R69 ;  /* 0x0000004a024a7223 */ /* 0x000fcc0000010845 */
[----:B------:R-:W5:Y:S01]  /*d980*/  MUFU.EX2 R99, R99 ;  /* 0x0000006300637308 */ /* 0x000f620000000800 */
[----:B------:R-:W-:-:S01]  /*d990*/  FADD.FTZ R133, R70, R133 ;  /* 0x0000008546857221 */ /* 0x000fc20000010000 */
[----:B---3--:R-:W-:-:S06]  /*d9a0*/  FADD.FTZ R21, R95, R21 ;  /* 0x000000155f157221 */ /* 0x008fcc0000010000 */
[----:B------:R-:W3:Y:S01]  /*d9b0*/  MUFU.EX2 R80, R80 ;  /* 0x0000005000507308 */ /* 0x000ee20000000800 */
[----:B------:R-:W-:-:S07]  /*d9c0*/  FFMA.FTZ R75, R2, R75, -R69 ;  /* 0x0000004b024b7223 */ /* 0x000fce0000010845 */
[----:B------:R-:W4:Y:S01]  /*d9d0*/  MUFU.EX2 R102, R102 ;  /* 0x0000006600667308 */ /* 0x000f220000000800 */
[----:B0-----:R-:W-:-:S01]  /*d9e0*/  FADD.FTZ R133, R76, R133 ;  /* 0x000000854c857221 */ /* 0x001fc20000010000 */
[----:B-1----:R-:W-:-:S06]  /*d9f0*/  FADD.FTZ R21, R98, R21 ;  /* 0x0000001562157221 */ /* 0x002fcc0000010000 */
[----:B------:R-:W0:Y:S01]  /*da00*/  MUFU.EX2 R81, R81 ;  /* 0x0000005100517308 */ /* 0x000e220000000800 */
[----:B------:R-:W-:-:S07]  /*da10*/  FFMA.FTZ R78, R2, R78, -R69 ;  /* 0x0000004e024e7223 */ /* 0x000fce0000010845 */
[----:B------:R-:W1:Y:S01]  /*da20*/  MUFU.EX2 R103, R103 ;  /* 0x0000006700677308 */ /* 0x000e620000000800 */
[----:B--2---:R-:W-:-:S01]  /*da30*/  FADD.FTZ R133, R77, R133 ;  /* 0x000000854d857221 */ /* 0x004fc20000010000 */
[----:B-----5:R-:W-:-:S06]  /*da40*/  FADD.FTZ R21, R99, R21 ;  /* 0x0000001563157221 */ /* 0x020fcc0000010000 */
[----:B------:R-:W2:Y:S01]  /*da50*/  MUFU.EX2 R84, R84 ;  /* 0x0000005400547308 */ /* 0x000ea20000000800 */
[----:B------:R-:W-:-:S07]  /*da60*/  FFMA.FTZ R79, R2, R79, -R69 ;  /* 0x0000004f024f7223 */ /* 0x000fce0000010845 */
[----:B------:R-:W5:Y:S01]  /*da70*/  MUFU.EX2 R74, R74 ;  /* 0x0000004a004a7308 */ /* 0x000f620000000800 */
[----:B---3--:R-:W-:-:S01]  /*da80*/  FADD.FTZ R133, R80, R133 ;  /* 0x0000008550857221 */ /* 0x008fc20000010000 */
[----:B----4-:R-:W-:-:S06]  /*da90*/  FADD.FTZ R21, R102, R21 ;  /* 0x0000001566157221 */ /* 0x010fcc0000010000 */
        /* <DEDUP_REMOVED lines=21> */
[----:B------:R-:W-:Y:S01]  /*dbf0*/  LOP3.LUT R134, R155, 0x7f, RZ, 0xc0, !PT ;  /* 0x0000007f9b867812 */ /* 0x000fe200078ec0ff */
[----:B------:R-:W-:-:S06]  /*dc00*/  FFMA.FTZ R58, R2, R58, -R69 ;  /* 0x0000003a023a7223 */ /* 0x000fcc0000010845 */
[----:B------:R-:W1:Y:S01]  /*dc10*/  MUFU.EX2 R83, R83 ;  /* 0x0000005300537308 */ /* 0x000e620000000800 */
[----:B--2---:R-:W-:-:S01]  /*dc20*/  FADD.FTZ R133, R57, R133 ;  /* 0x0000008539857221 */ /* 0x004fc20000010000 */
[----:B-----5:R-:W-:-:S06]  /*dc30*/  FADD.FTZ R21, R79, R21 ;  /* 0x000000154f157221 */ /* 0x020fcc0000010000 */
[----:B------:R-:W2:Y:S01]  /*dc40*/  MUFU.EX2 R64, R64 ;  /* 0x0000004000407308 */ /* 0x000ea20000000800 */
[----:B------:R-:W-:Y:S01]  /*dc50*/  ISETP.NE.AND P2, PT, R134, RZ, PT ;  /* 0x000000ff8600720c */ /* 0x000fe20003f45270 */
[----:B------:R-:W-:-:S06]  /*dc60*/  FFMA.FTZ R59, R2, R59, -R69 ;  /* 0x0000003b023b7223 */ /* 0x000fcc0000010845 */
        /* <DEDUP_REMOVED lines=13> */
[----:B------:R-:W-:Y:S01]  /*dd40*/  MUFU.EX2 R15, R15 ;  /* 0x0000000f000f7308 */ /* 0x000fe20000000800 */
[----:B------:R-:W-:-:S01]  /*dd50*/  FFMA.FTZ R66, R2, R66, -R69 ;  /* 0x0000004202427223 */ /* 0x000fc20000010845 */
[----:B------:R-:W-:-:S06]  /*dd60*/  @!P2 VIADD R13, R13, 0x13240 ;  /* 0x000132400d0da836 */ /* 0x000fcc0000000000 */
[----:B------:R-:W2:Y:S01]  /*dd70*/  MUFU.EX2 R59, R59 ;  /* 0x0000003b003b7308 */ /* 0x000ea20000000800 */
[----:B---3--:R-:W-:-:S01]  /*dd80*/  FADD.FTZ R133, R65, R133 ;  /* 0x0000008541857221 */ /* 0x008fc20000010000 */
[----:B----4-:R-:W-:-:S06]  /*dd90*/  FADD.FTZ R21, R87, R21 ;  /* 0x0000001557157221 */ /* 0x010fcc0000010000 */
[----:B------:R-:W3:Y:S01]  /*dda0*/  MUFU.EX2 R62, R62 ;  /* 0x0000003e003e7308 */ /* 0x000ee20000000800 */
[----:B------:R-:W-:-:S01]  /*ddb0*/  FFMA.FTZ R67, R2, R67, -R69 ;  /* 0x0000004302437223 */ /* 0x000fc20000010845 */
[----:B------:R-:W-:Y:S01]  /*ddc0*/  @!P2 PRMT R13, RZ, 0x654, R13 ;  /* 0x00000654ff0da816 */ /* 0x000fe2000000000d */
[----:B0-----:R-:W-:-:S05]  /*ddd0*/  FADD.FTZ R133, R68, R133 ;  /* 0x0000008544857221 */ /* 0x001fca0000010000 */
[----:B------:R-:W0:Y:S01]  /*dde0*/  MUFU.EX2 R63, R63 ;  /* 0x0000003f003f7308 */ /* 0x000e220000000800 */
[----:B-1----:R-:W-:-:S01]  /*ddf0*/  FADD.FTZ R21, R58, R21 ;  /* 0x000000153a157221 */ /* 0x002fc20000010000 */
[----:B------:R-:W-:Y:S02]  /*de00*/  WARPGROUP.DEPBAR.LE gsb0, 0x0 ;  /* 0x00008000000079c5 */ /* 0x000fe40000010000 */
[----:B------:R-:W-:-:S01]  /*de10*/  FFMA.FTZ R73, R2, R73, -R69 ;  /* 0x0000004902497223 */ /* 0x000fc20000010845 */
[----:B------:R1:W-:Y:S03]  /*de20*/  @!P2 SYNCS.ARRIVE.TRANS64.RED.A1T0 RZ, [R13+URZ], RZ ;  /* 0x000000ff0dffa9a7 */ /* 0x0003e6000810043f */
[----:B------:R-:W4:Y:S01]  /*de30*/  MUFU.EX2 R66, R66 ;  /* 0x0000004200427308 */ /* 0x000f220000000800 */
[----:B--2---:R-:W-:-:S01]  /*de40*/  FADD.FTZ R21, R59, R21 ;  /* 0x000000153b157221 */ /* 0x004fc20000010000 */
[----:B------:R-:W-:Y:S01]  /*de50*/  FFMA.FTZ R69, R2, R71, -R69 ;  /* 0x0000004702457223 */ /* 0x000fe20000010845 */
[----:B-1----:R-:W-:-:S05]  /*de60*/  FADD.FTZ R13, R15, R133 ;  /* 0x000000850f0d7221 */ /* 0x002fca0000010000 */
[----:B------:R-:W1:Y:S01]  /*de70*/  MUFU.EX2 R67, R67 ;  /* 0x0000004300437308 */ /* 0x000e620000000800 */
[----:B---3--:R-:W-:-:S01]  /*de80*/  FADD.FTZ R21, R62, R21 ;  /* 0x000000153e157221 */ /* 0x008fc20000010000 */
[----:B------:R2:W-:Y:S06]  /*de90*/  STL [R1], R13 ;  /* 0x0000000d01007387 */ /* 0x0005ec0000100800 */
[----:B------:R-:W3:Y:S01]  /*dea0*/  MUFU.EX2 R73, R73 ;  /* 0x0000004900497308 */ /* 0x000ee20000000800 */
[----:B0-----:R-:W-:-:S07]  /*deb0*/  FADD.FTZ R21, R63, R21 ;  /* 0x000000153f157221 */ /* 0x001fce0000010000 */
[----:B------:R-:W0:Y:S01]  /*dec0*/  MUFU.EX2 R69, R69 ;  /* 0x0000004500457308 */ /* 0x000e220000000800 */
[----:B----4-:R-:W-:-:S04]  /*ded0*/  FADD.FTZ R21, R66, R21 ;  /* 0x0000001542157221 */ /* 0x010fc80000010000 */
[----:B-1----:R-:W-:-:S04]  /*dee0*/  FADD.FTZ R21, R67, R21 ;  /* 0x0000001543157221 */ /* 0x002fc80000010000 */
[----:B---3--:R-:W-:-:S04]  /*def0*/  FADD.FTZ R21, R73, R21 ;  /* 0x0000001549157221 */ /* 0x008fc80000010000 */
[----:B0-----:R-:W-:Y:S01]  /*df00*/  FADD.FTZ R21, R69, R21 ;  /* 0x0000001545157221 */ /* 0x001fe20000010000 */
[----:B--2---:R-:W-:Y:S06]  /*df10*/  @!P1 BRA `(.L_x_13001) ;  /* 0x0000000000049947 */ /* 0x004fec0003800000 */
[----:B------:R-:W-:Y:S01]  /*df20*/  BPT.TRAP 0x1 ;  /* 0x000000040000795c */ /* 0x000fe20000300000 */
.L_x_13001:
        /* <DEDUP_REMOVED lines=83> */
[C---:B--2---:R-:W-:Y:S01]  /*e460*/  ISETP.GT.AND P2, PT, R12.reuse, R13, PT ;  /* 0x0000000d0c00720c */ /* 0x044fe20003f44270 */
[----:B------:R-:W-:-:S12]  /*e470*/  VIADD R12, R12, 0xffffffff ;  /* 0xffffffff0c0c7836 */ /* 0x000fd80000000000 */
[----:B0-----:R-:W-:Y:S05]  /*e480*/  @P2 BRA `(.L_x_13002) ;  /* 0xffffffcc00e82947 */ /* 0x001fea000383ffff */
[----:B------:R-:W-:Y:S05]  /*e490*/  BSYNC B1 ;  /* 0x0000000000017941 */ /* 0x000fea0003800000 */
.L_x_12990:
[----:B------:R-:W-:Y:S05]  /*e4a0*/  BSYNC B0 ;  /* 0x0000000000007941 */ /* 0x000fea0003800000 */
.L_x_12989:
        /* <DEDUP_REMOVED lines=8> */
.L_x_13016:
[----:B------:R-:W-:-:S05]  /*e530*/  VIADD R20, R8, 0x1 ;  /* 0x0000000108147836 */ /* 0x000fca0000000000 */
[----:B------:R-:W-:-:S04]  /*e540*/  ISETP.NE.AND P0, PT, R20, 0x2, PT ;  /* 0x000000021400780c */ /* 0x000fc80003f05270 */
[----:B------:R-:W-:Y:S02]  /*e550*/  SEL R20, R20, RZ, P0 ;  /* 0x000000ff14147207 */ /* 0x000fe40000000000 */
[----:B------:R-:W-:-:S03]  /*e560*/  SEL R156, RZ, 0x1, P0 ;  /* 0x00000001ff9c7807 */ /* 0x000fc60000000000 */
[----:B------:R-:W-:Y:S01]  /*e570*/  IMAD.MOV.U32 R22, RZ, RZ, R20 ;  /* 0x000000ffff167224 */ /* 0x000fe200078e0014 */
[----:B------:R-:W-:Y:S01]  /*e580*/  LOP3.LUT R156, R9, R156, RZ, 0x3c, !PT ;  /* 0x0000009c099c7212 */ /* 0x000fe200078e3cff */
[----:B------:R-:W-:Y:S06]  /*e590*/  @!P1 BRA `(.L_x_13005) ;  /* 0x0000000000049947 */ /* 0x000fec0003800000 */
[----:B------:R-:W-:Y:S01]  /*e5a0*/  BPT.TRAP 0x1 ;  /* 0x000000040000795c */ /* 0x000fe20000300000 */
.L_x_13005:
[----:B------:R-:W-:Y:S01]  /*e5b0*/  IMAD R0, R22, 0x8, R16 ;  /* 0x0000000816007824 */ /* 0x000fe200078e0210 */
[----:B------:R-:W-:-:S04]  /*e5c0*/  SHF.L.U32 R3, R156, 0x1f, RZ ;  /* 0x0000001f9c037819 */ /* 0x000fc800000006ff */
[----:B------:R0:W1:Y:S01]  /*e5d0*/  SYNCS.PHASECHK.TRANS64.TRYWAIT P0, [R0+URZ+0x13230], R3 ;  /* 0x01323003000075a7 */ /* 0x000062000800017f */
[----:B------:R-:W-:Y:S05]  /*e5e0*/  @!P1 BRA `(.L_x_13006) ;  /* 0x0000000000049947 */ /* 0x000fea0003800000 */
[----:B------:R-:W-:Y:S01]  /*e5f0*/  BPT.TRAP 0x1 ;  /* 0x000000040000795c */ /* 0x000fe20000300000 */
.L_x_13006:
        /* <DEDUP_REMOVED lines=8> */
.L_x_13008:
[----:B------:R-:W-:Y:S05]  /*e680*/  BSYNC B1 ;  /* 0x0000000000017941 */ /* 0x000fea0003800000 */
.L_x_13007:
        /* <DEDUP_REMOVED lines=87> */
.L_x_13010:
[----:B01----:R-:W-:Y:S01]  /*ec00*/  SHF.L.U32 R0, R9, 0x1f, RZ ;  /* 0x0000001f09007819 */ /* 0x003fe200000006ff */
[----:B------:R-:W-:-:S04]  /*ec10*/  IMAD R13, R8, 0x8, R16 ;  /* 0x00000008080d7824 */ /* 0x000fc800078e0210 */
[----:B------:R0:W1:Y:S01]  /*ec20*/  SYNCS.PHASECHK.TRANS64.TRYWAIT P0, [R13+URZ+0x13250], R0 ;  /* 0x013250000d0075a7 */ /* 0x000062000800017f */
[----:B------:R-:W-:Y:S05]  /*ec30*/  @!P1 BRA `(.L_x_13011) ;  /* 0x0000000000049947 */ /* 0x000fea0003800000 */
[----:B------:R-:W-:Y:S01]  /*ec40*/  BPT.TRAP 0x1 ;  /* 0x000000040000795c */ /* 0x000fe20000300000 */
.L_x_13011:
[----:B------:R-:W-:Y:S04]  /*ec50*/  BSSY B1, `(.L_x_13012) ;  /* 0x0000004000017945 */ /* 0x000fe80003800000 */
[----:B-1----:R-:W-:Y:S05]  /*ec60*/  @P0 BRA `(.L_x_13013) ;  /* 0x0000000000080947 */ /* 0x002fea0003800000 */
[----:B------:R-:W1:Y:S02]  /*ec70*/  SYNCS.PHASECHK.TRANS64.TRYWAIT P0, [R13+URZ+0x13250], R0 ;  /* 0x013250000d0075a7 */ /* 0x000e64000800017f */
[----:B-1----:R-:W-:Y:S05]  /*ec80*/  @!P0 BRA `(.L_x_13014) ;  /* 0x000000c400c08947 */ /* 0x002fea0003800000 */
.L_x_13013:
[----:B------:R-:W-:Y:S05]  /*ec90*/  BSYNC B1 ;  /* 0x0000000000017941 */ /* 0x000fea0003800000 */
.L_x_13012:
        /* <DEDUP_REMOVED lines=10> */
[----:B01----:R-:W-:-:S04]  /*ed40*/  FMNMX.FTZ R0, R120, R10, !PT ;  /* 0x0000000a78007209 */ /* 0x003fc80007810000 */
[----:B------:R-:W-:-:S04]  /*ed50*/  FMNMX.FTZ R0, R121, R0, !PT ;  /* 0x0000000079007209 */ /* 0x000fc80007810000 */
[----:B------:R-:W-:Y:S02]  /*ed60*/  FMNMX.FTZ R9, R124, R0, !PT ;  /* 0x000000007c097209 */ /* 0x000fe40007810000 */
[----:B------:R-:W-:-:S04]  /*ed70*/  FMNMX.FTZ R0, R122, R11, !PT ;  /* 0x0000000b7a007209 */ /* 0x000fc80007810000 */
[----:B------:R-:W-:Y:S02]  /*ed80*/  FMNMX.FTZ R0, R123, R0, !PT ;  /* 0x000000007b007209 */ /* 0x000fe40007810000 */
[----:B------:R-:W-:Y:S02]  /*ed90*/  FMNMX.FTZ R9, R125, R9, !PT ;  /* 0x000000097d097209 */ /* 0x000fe40007810000 */
        /* <DEDUP_REMOVED lines=45> */
[----:B------:R-:W-:Y:S01]  /*f070*/  FMNMX.FTZ R0, R98, R0, !PT ;  /* 0x0000000062007209 */ /* 0x000fe20007810000 */
[----:B------:R-:W-:Y:S01]  /*f080*/  QGMMA.64x64x32.F32.E4M3.E4M3 R24, R148, gdesc[UR4], R24, gsb0 ;  /* 0x00e0000494187df3 */ /* 0x000fe20008000818 */
        /* <DEDUP_REMOVED lines=30> */
[----:B------:R-:W-:Y:S02]  /*f270*/  R2UR UR6, R14 ;  /* 0x000000000e0672ca */ /* 0x000fe400000e0000 */
        /* <DEDUP_REMOVED lines=8> */
[----:B------:R-:W-:Y:S02]  /*f300*/  WARPGROUP.DEPBAR.LE gsb0, 0x0 ;  /* 0x00008000000079c5 */ /* 0x000fe40000010000 */
[----:B------:R-:W-:Y:S01]  /*f310*/  WARPGROUP.ARRIVE ;  /* 0x00000000000079c5 */ /* 0x000fe20000000000 */
[----:B------:R-:W-:Y:S01]  /*f320*/  FMNMX.FTZ R0, R71, R0, !PT ;  /* 0x0000000047007209 */ /* 0x000fe20007810000 */
[----:B------:R-:W0:Y:S04]  /*f330*/  SHFL.BFLY PT, R14, R9, 0x2, 0x1f ;  /* 0x0c401f00090e7f89 */ /* 0x000e2800000e0000 */
[----:B------:R-:W-:Y:S01]  /*f340*/  QGMMA.64x64x32.F32.E4M3.E4M3 R24, R144, gdesc[UR4], R24, gsb0 ;  /* 0x00e0000490187df3 */ /* 0x000fe20008000818 */
[----:B------:R-:W1:Y:S01]  /*f350*/  SHFL.BFLY PT, R3, R0, 0x2, 0x1f ;  /* 0x0c401f0000037f89 */ /* 0x000e6200000e0000 */
[----:B------:R-:W-:-:S02]  /*f360*/  R2UR UR7, R15 ;  /* 0x000000000f0772ca */ /* 0x000fc400000e0000 */
[----:B0-----:R-:W-:Y:S01]  /*f370*/  FMNMX.FTZ R9, R9, R14, !PT ;  /* 0x0000000e09097209 */ /* 0x001fe20007810000 */
[C---:B------:R-:W-:Y:S02]  /*f380*/  VIADD R14, R8.reuse, 0x180 ;  /* 0x00000180080e7836 */ /* 0x040fe40000000000 */
[----:B------:R-:W-:Y:S01]  /*f390*/  VIADD R8, R8, 0x200 ;  /* 0x0000020008087836 */ /* 0x000fe20000000000 */
[----:B-1----:R-:W-:Y:S02]  /*f3a0*/  FMNMX.FTZ R0, R0, R3, !PT ;  /* 0x0000000300007209 */ /* 0x002fe40007810000 */
[----:B------:R-:W0:Y:S01]  /*f3b0*/  SHFL.BFLY PT, R3, R9, 0x1, 0x1f ;  /* 0x0c201f0009037f89 */ /* 0x000e2200000e0000 */
[----:B------:R-:W-:-:S03]  /*f3c0*/  R2UR UR6, R14 ;  /* 0x000000000e0672ca */ /* 0x000fc600000e0000 */
[----:B------:R-:W1:Y:S01]  /*f3d0*/  SHFL.BFLY PT, R14, R0, 0x1, 0x1f ;  /* 0x0c201f00000e7f89 */ /* 0x000e6200000e0000 */
[----:B0-----:R-:W-:Y:S02]  /*f3e0*/  FMNMX.FTZ R3, R9, R3, !PT ;  /* 0x0000000309037209 */ /* 0x001fe40007810000 */
[----:B-1----:R-:W-:-:S03]  /*f3f0*/  FMNMX.FTZ R0, R0, R14, !PT ;  /* 0x0000000e00007209 */ /* 0x002fc60007810000 */
[----:B------:R-:W-:Y:S01]  /*f400*/  FADD.FTZ R9, -R3, R10 ;  /* 0x0000000a03097221 */ /* 0x000fe20000010100 */
[----:B------:R-:W-:-:S03]  /*f410*/  FFMA.FTZ R15, R2, R3, -8 ;  /* 0xc1000000020f7423 */ /* 0x000fc60000010003 */
[----:B------:R-:W-:Y:S01]  /*f420*/  FMUL.FTZ R9, R2, R9 ;  /* 0x0000000902097220 */ /* 0x000fe20000410000 */
[----:B------:R-:W-:-:S01]  /*f430*/  FADD.FTZ R10, -R0, R11 ;  /* 0x0000000b000a7221 */ /* 0x000fc20000010100 */
        /* <DEDUP_REMOVED lines=11> */
[----:B0-----:R-:W-:-:S02]  /*f4f0*/  IMAD.MOV.U32 R9, RZ, RZ, -0x3ffffff0 ;  /* 0xc0000010ff097424 */ /* 0x001fc400078e00ff */
[C-C-:B------:R-:W-:Y:S01]  /*f500*/  FFMA.FTZ R117, R2.reuse, R117, -R15.reuse ;  /* 0x0000007502757223 */ /* 0x140fe2000001080f */
[----:B------:R-:W-:-:S01]  /*f510*/  FFMA.FTZ R88, R2, R88, -R15 ;  /* 0x0000005802587223 */ /* 0x000fc2000001080f */
        /* <DEDUP_REMOVED lines=9> */
[----:B------:R-:W-:Y:S01]  /*f5b0*/  QGMMA.64x64x32.F32.E4M3.E4M3 R24, R140, gdesc[UR4], R24, gsb0 ;  /* 0x00e000048c187df3 */ /* 0x000fe20008000818 */
[----:B------:R-:W-:Y:S01]  /*f5c0*/  R2UR UR7, R9 ;  /* 0x00000000090772ca */ /* 0x000fe200000e0000 */
[--C-:B------:R-:W-:Y:S01]  /*f5d0*/  FFMA.FTZ R9, R2, R120, -R15.reuse ;  /* 0x0000007802097223 */ /* 0x100fe2000001080f */
[----:B------:R-:W-:Y:S01]  /*f5e0*/  R2UR UR6, R8 ;  /* 0x00000000080672ca */ /* 0x000fe200000e0000 */
[C---:B------:R-:W-:Y:S01]  /*f5f0*/  FMUL.FTZ R8, R2.reuse, R10 ;  /* 0x0000000a02087220 */ /* 0x040fe20000410000 */
        /* <DEDUP_REMOVED lines=24> */
[----:B------:R-:W-:-:S03]  /*f780*/  FFMA.FTZ R69, R2, R0, -8 ;  /* 0xc100000002457423 */ /* 0x000fc60000010000 */
        /* <DEDUP_REMOVED lines=20> */
[----:B--2---:R-:W-:Y:S01]  /*f8d0*/  FFMA.FTZ R133, R11, R155, R9 ;  /* 0x0000009b0b857223 */ /* 0x004fe20000010009 */
[----:B------:R-:W-:-:S01]  /*f8e0*/  FFMA.FTZ R91, R2, R91, -R69 ;  /* 0x0000005b025b7223 */ /* 0x000fc20000010845 */
[C-C-:B------:R-:W-:Y:S01]  /*f8f0*/  FFMA.FTZ R94, R2.reuse, R94, -R69.reuse ;  /* 0x0000005e025e7223 */ /* 0x140fe20000010845 */
[----:B------:R-:W-:-:S01]  /*f900*/  FFMA.FTZ R95, R2, R95, -R69 ;  /* 0x0000005f025f7223 */ /* 0x000fc20000010845 */
[----:B0-----:R-:W-:Y:S01]  /*f910*/  FADD.FTZ R133, R10, R133 ;  /* 0x000000850a857221 */ /* 0x001fe20000010000 */
[----:B------:R-:W-:Y:S01]  /*f920*/  MUFU.EX2 R8, R8 ;  /* 0x0000000800087308 */ /* 0x000fe20000000800 */
[----:B------:R-:W-:-:S01]  /*f930*/  FFMA.FTZ R98, R2, R98, -R69 ;  /* 0x0000006202627223 */ /* 0x000fc20000010845 */
[----:B------:R-:W-:Y:S01]  /*f940*/  FFMA.FTZ R99, R2, R99, -R69 ;  /* 0x0000006302637223 */ /* 0x000fe20000010845 */
[----:B------:R-:W-:-:S01]  /*f950*/  FADD.FTZ R133, R14, R133 ;  /* 0x000000850e857221 */ /* 0x000fc20000010000 */
[C-C-:B------:R-:W-:Y:S01]  /*f960*/  FFMA.FTZ R102, R2.reuse, R102, -R69.reuse ;  /* 0x0000006602667223 */ /* 0x140fe20000010845 */
[----:B------:R-:W0:Y:S01]  /*f970*/  S2R R155, SR_TID.X ;  /* 0x00000000009b7919 */ /* 0x000e220000002100 */
[----:B------:R-:W-:-:S01]  /*f980*/  FFMA.FTZ R103, R2, R103, -R69 ;  /* 0x0000006702677223 */ /* 0x000fc20000010845 */
[----:B-1----:R-:W-:Y:S01]  /*f990*/  FADD.FTZ R133, R120, R133 ;  /* 0x0000008578857221 */ /* 0x002fe20000010000 */
[----:B------:R-:W1:Y:S01]  /*f9a0*/  MUFU.EX2 R122, R122 ;  /* 0x0000007a007a7308 */ /* 0x000e620000000800 */
[----:B------:R-:W-:-:S01]  /*f9b0*/  FFMA.FTZ R74, R2, R74, -R69 ;  /* 0x0000004a024a7223 */ /* 0x000fc20000010845 */
[----:B------:R-:W-:Y:S01]  /*f9c0*/  FFMA.FTZ R75, R2, R75, -R69 ;  /* 0x0000004b024b7223 */ /* 0x000fe20000010845 */
[----:B---3--:R-:W-:-:S01]  /*f9d0*/  FADD.FTZ R133, R121, R133 ;  /* 0x0000008579857221 */ /* 0x008fc20000010000 */
[C-C-:B------:R-:W-:Y:S01]  /*f9e0*/  FFMA.FTZ R78, R2.reuse, R78, -R69.reuse ;  /* 0x0000004e024e7223 */ /* 0x140fe20000010845 */
[----:B------:R-:W-:-:S01]  /*f9f0*/  FFMA.FTZ R79, R2, R79, -R69 ;  /* 0x0000004f024f7223 */ /* 0x000fc20000010845 */
[----:B------:R-:W-:Y:S01]  /*fa00*/  FFMA.FTZ R82, R2, R82, -R69 ;  /* 0x0000005202527223 */ /* 0x000fe20000010845 */
[----:B----4-:R-:W-:-:S01]  /*fa10*/  FADD.FTZ R133, R124, R133 ;  /* 0x000000857c857221 */ /* 0x010fc20000010000 */
[----:B------:R-:W2:Y:S01]  /*fa20*/  MUFU.EX2 R128, R128 ;  /* 0x0000008000807308 */ /* 0x000ea20000000800 */
[----:B------:R-:W-:-:S01]  /*fa30*/  FFMA.FTZ R83, R2, R83, -R69 ;  /* 0x0000005302537223 */ /* 0x000fc20000010845 */
[----:B------:R-:W-:Y:S01]  /*fa40*/  FFMA.FTZ R86, R2, R86, -R69 ;  /* 0x0000005602567223 */ /* 0x000fe20000010845 */
[----:B-----5:R-:W-:-:S01]  /*fa50*/  FADD.FTZ R133, R125, R133 ;  /* 0x000000857d857221 */ /* 0x020fc20000010000 */
[----:B------:R-:W-:Y:S01]  /*fa60*/  FFMA.FTZ R87, R2, R87, -R69 ;  /* 0x0000005702577223 */ /* 0x000fe20000010845 */
[----:B------:R-:W-:-:S02]  /*fa70*/  WARPGROUP.DEPBAR.LE gsb0, 0x0 ;  /* 0x00008000000079c5 */ /* 0x000fc40000010000 */
[----:B------:R-:W-:Y:S01]  /*fa80*/  WARPGROUP.ARRIVE ;  /* 0x00000000000079c5 */ /* 0x000fe20000000000 */
[----:B------:R-:W3:Y:S01]  /*fa90*/  MUFU.EX2 R123, R123 ;  /* 0x0000007b007b7308 */ /* 0x000ee20000000800 */
[----:B-1----:R-:W-:-:S01]  /*faa0*/  FFMA.FTZ R21, R8, R21, R122 ;  /* 0x0000001508157223 */ /* 0x002fc2000001007a */
[C-C-:B------:R-:W-:Y:S01]  /*fab0*/  FFMA.FTZ R58, R2.reuse, R58, -R69.reuse ;  /* 0x0000003a023a7223 */ /* 0x140fe20000010845 */
[----:B------:R-:W-:-:S01]  /*fac0*/  FFMA.FTZ R59, R2, R59, -R69 ;  /* 0x0000003b023b7223 */ /* 0x000fc20000010845 */
[C-C-:B------:R-:W-:Y:S01]  /*fad0*/  FFMA.FTZ R62, R2.reuse, R62, -R69.reuse ;  /* 0x0000003e023e7223 */ /* 0x140fe20000010845 */
[----:B------:R-:W-:Y:S01]  /*fae0*/  QGMMA.64x64x32.F32.E4M3.E4M3 R24, R136, gdesc[UR4], R24, gsb0 ;  /* 0x00e0000488187df3 */ /* 0x000fe20008000818 */
[----:B------:R-:W-:-:S01]  /*faf0*/  FFMA.FTZ R63, R2, R63, -R69 ;  /* 0x0000003f023f7223 */ /* 0x000fc20000010845 */
[----:B------:R-:W-:Y:S01]  /*fb00*/  FFMA.FTZ R66, R2, R66, -R69 ;  /* 0x0000004202427223 */ /* 0x000fe20000010845 */
[----:B------:R-:W1:Y:S01]  /*fb10*/  MUFU.EX2 R104, R104 ;  /* 0x0000006800687308 */ /* 0x000e620000000800 */
[----:B--2---:R-:W-:-:S01]  /*fb20*/  FADD.FTZ R133, R128, R133 ;  /* 0x0000008580857221 */ /* 0x004fc20000010000 */
[C-C-:B------:R-:W-:Y:S01]  /*fb30*/  FFMA.FTZ R67, R2.reuse, R67, -R69.reuse ;  /* 0x0000004302437223 */ /* 0x140fe20000010845 */
[----:B------:R-:W-:-:S01]  /*fb40*/  FFMA.FTZ R70, R2, R70, -R69 ;  /* 0x0000004602467223 */ /* 0x000fc20000010845 */
[----:B------:R-:W-:Y:S01]  /*fb50*/  FFMA.FTZ R69, R2, R71, -R69 ;  /* 0x0000004702457223 */ /* 0x000fe20000010845 */
[----:B0-----:R-:W-:-:S03]  /*fb60*/  LOP3.LUT R134, R155, 0x7f, RZ, 0xc0, !PT ;  /* 0x0000007f9b867812 */ /* 0x001fc600078ec0ff */
[----:B------:R-:W0:Y:S01]  /*fb70*/  MUFU.EX2 R126, R126 ;  /* 0x0000007e007e7308 */ /* 0x000e220000000800 */
[----:B---3--:R-:W-:-:S01]  /*fb80*/  FADD.FTZ R21, R123, R21 ;  /* 0x000000157b157221 */ /* 0x008fc20000010000 */
[----:B------:R-:W-:-:S06]  /*fb90*/  ISETP.NE.AND P0, PT, R134, RZ, PT ;  /* 0x000000ff8600720c */ /* 0x000fcc0003f05270 */
[----:B------:R-:W2:Y:S01]  /*fba0*/  MUFU.EX2 R105, R105 ;  /* 0x0000006900697308 */ /* 0x000ea20000000800 */
[----:B-1----:R-:W-:-:S06]  /*fbb0*/  FADD.FTZ R133, R104, R133 ;  /* 0x0000008568857221 */ /* 0x002fcc0000010000 */
[----:B------:R-:W-:Y:S01]  /*fbc0*/  @!P0 IMAD R20, R20, 0x8, R16 ;  /* 0x0000000814148824 */ /* 0x000fe200078e0210 */
[----:B------:R-:W1:Y:S01]  /*fbd0*/  MUFU.EX2 R127, R127 ;  /* 0x0000007f007f7308 */ /* 0x000e620000000800 */
[----:B0-----:R-:W-:-:S02]  /*fbe0*/  FADD.FTZ R21, R126, R21 ;  /* 0x000000157e157221 */ /* 0x001fc40000010000 */
[----:B------:R-:W-:-:S05]  /*fbf0*/  @!P0 VIADD R20, R20, 0x13240 ;  /* 0x0001324014148836 */ /* 0x000fca0000000000 */
[----:B------:R-:W0:Y:S01]  /*fc00*/  MUFU.EX2 R108, R108 ;  /* 0x0000006c006c7308 */ /* 0x000e220000000800 */
[----:B--2---:R-:W-:-:S01]  /*fc10*/  FADD.FTZ R133, R105, R133 ;  /* 0x0000008569857221 */ /* 0x004fc20000010000 */
[----:B------:R-:W-:-:S06]  /*fc20*/  @!P0 PRMT R20, RZ, 0x654, R20 ;  /* 0x00000654ff148816 */ /* 0x000fcc0000000014 */
        /* <DEDUP_REMOVED lines=11> */
[----:B------:R0:W-:Y:S04]  /*fce0*/  @!P0 SYNCS.ARRIVE.TRANS64.RED.A1T0 RZ, [R20+URZ], RZ ;  /* 0x000000ff14ff89a7 */ /* 0x0001e8000810043f */
        /* <DEDUP_REMOVED lines=104> */
[----:B------:R-:W0:Y:S01]  /*10370*/  MUFU.EX2 R15, R15 ;  /* 0x0000000f000f7308 */ /* 0x000e220000000800 */
[----:B-1----:R-:W-:-:S07]  /*10380*/  FADD.FTZ R133, R68, R133 ;  /* 0x0000008544857221 */ /* 0x002fce0000010000 */
[----:B------:R-:W1:Y:S01]  /*10390*/  MUFU.EX2 R59, R59 ;  /* 0x0000003b003b7308 */ /* 0x000e620000000800 */
[----:B---3--:R-:W-:-:S07]  /*103a0*/  FADD.FTZ R21, R58, R21 ;  /* 0x000000153a157221 */ /* 0x008fce0000010000 */
        /* <DEDUP_REMOVED lines=17> */
.L_x_13015:
        /* <DEDUP_REMOVED lines=84> */
.L_x_13004:
[----:B------:R-:W-:Y:S05]  /*10a00*/  BSYNC B0 ;  /* 0x0000000000007941 */ /* 0x000fea0003800000 */
.L_x_13003:
[----:B------:R-:W-:Y:S06]  /*10a10*/  BAR.ARV 0x8, 0x200 ;  /* 0x0208000000007b1d */ /* 0x000fec0000002000 */
[----:B------:R-:W-:Y:S05]  /*10a20*/  @!P1 BRA `(.L_x_13017) ;  /* 0x0000000000049947 */ /* 0x000fea0003800000 */
[----:B------:R-:W-:Y:S01]  /*10a30*/  BPT.TRAP 0x1 ;  /* 0x000000040000795c */ /* 0x000fe20000300000 */
.L_x_13017:
[----:B------:R-:W-:Y:S01]  /*10a40*/  IMAD R10, R22, 0x8, R16 ;  /* 0x00000008160a7824 */ /* 0x000fe200078e0210 */
[----:B------:R-:W-:-:S04]  /*10a50*/  SHF.L.U32 R5, R156, 0x1f, RZ ;  /* 0x0000001f9c057819 */ /* 0x000fc800000006ff */
[----:B------:R0:W1:Y:S01]  /*10a60*/  SYNCS.PHASECHK.TRANS64.TRYWAIT P0, [R10+URZ+0x13250], R5 ;  /* 0x013250050a0075a7 */ /* 0x000062000800017f */
[----:B------:R-:W-:Y:S05]  /*10a70*/  @!P1 BRA `(.L_x_13018) ;  /* 0x0000000000049947 */ /* 0x000fea0003800000 */
[----:B------:R-:W-:Y:S01]  /*10a80*/  BPT.TRAP 0x1 ;  /* 0x000000040000795c */ /* 0x000fe20000300000 */
.L_x_13018:
[----:B------:R-:W-:Y:S04]  /*10a90*/  BSSY B0, `(.L_x_13019) ;  /* 0x0000004000007945 */ /* 0x000fe80003800000 */
[----:B-1----:R-:W-:Y:S05]  /*10aa0*/  @P0 BRA `(.L_x_13020) ;  /* 0x0000000000080947 */ /* 0x002fea0003800000 */
[----:B------:R-:W1:Y:S02]  /*10ab0*/  SYNCS.PHASECHK.TRANS64.TRYWAIT P0, [R10+URZ+0x13250], R5 ;  /* 0x013250050a0075a7 */ /* 0x000e64000800017f */
[----:B-1----:R-:W-:Y:S05]  /*10ac0*/  @!P0 BRA `(.L_x_13021) ;  /* 0x000000a800448947 */ /* 0x002fea0003800000 */
.L_x_13020:
[----:B------:R-:W-:Y:S05]  /*10ad0*/  BSYNC B0 ;  /* 0x0000000000007941 */ /* 0x000fea0003800000 */
.L_x_13019:
[----:B------:R-:W2:Y:S04]  /*10ae0*/  LDL R12, [R1+0x64] ;  /* 0x00006400010c7983 */ /* 0x000ea80000100800 */
[----:B------:R-:W3:Y:S04]  /*10af0*/  LDL R14, [R1+0x50] ;  /* 0x00005000010e7983 */ /* 0x000ee80000100800 */
[----:B------:R-:W4:Y:S01]  /*10b00*/  LDL R11, [R1+0x3c] ;  /* 0x00003c00010b7983 */ /* 0x000f220000100800 */
[----:B------:R-:W-:-:S03]  /*10b10*/  ULDC.64 UR4, c[0x0][0x9a0] ;  /* 0x0002680000047ab9 */ /* 0x000fc60000000a00 */
[----:B------:R-:W5:Y:S01]  /*10b20*/  LDL.LU R13, [R1] ;  /* 0x00000000010d7983 */ /* 0x000f620000300800 */
[----:B------:R-:W-:Y:S01]  /*10b30*/  VIADD R16, R16, 0x1000 ;  /* 0x0000100010107836 */ /* 0x000fe20000000000 */
[----:B------:R-:W-:Y:S01]  /*10b40*/  ISETP.NE.U32.AND P0, PT, RZ, UR4, PT ;  /* 0x00000004ff007c0c */ /* 0x000fe2000bf05070 */
[----:B------:R-:W-:-:S03]  /*10b50*/  WARPGROUP.ARRIVE ;  /* 0x00000000000079c5 */ /* 0x000fc60000000000 */
[----:B------:R-:W-:Y:S02]  /*10b60*/  SHF.R.U32.HI R16, RZ, 0x4, R16 ;  /* 0x00000004ff107819 */ /* 0x000fe40000011610 */
[----:B------:R-:W-:Y:S02]  /*10b70*/  ISETP.NE.AND.EX P0, PT, RZ, UR5, PT, P0 ;  /* 0x00000005ff007c0c */ /* 0x000fe4000bf05300 */
[----:B------:R-:W-:-:S04]  /*10b80*/  LOP3.LUT R16, R16, 0x3fff, RZ, 0xc0, !PT ;  /* 0x00003fff10107812 */ /* 0x000fc800078ec0ff */
[----:B01----:R-:W-:-:S05]  /*10b90*/  LOP3.LUT R5, R16, 0x10000, RZ, 0xfc, !PT ;  /* 0x0001000010057812 */ /* 0x003fca00078efcff */
[----:B------:R-:W-:Y:S02]  /*10ba0*/  IMAD R4, R22, 0x280, R5 ;  /* 0x0000028016047824 */ /* 0x000fe400078e0205 */
[----:B------:R-:W-:Y:S01]  /*10bb0*/  IMAD.MOV.U32 R5, RZ, RZ, -0x3ffffff0 ;  /* 0xc0000010ff057424 */ /* 0x000fe200078e00ff */
[----:B------:R-:W2:Y:S02]  /*10bc0*/  @P0 LDC.64 R8, c[0x0][0x9c8] ;  /* 0x00027200ff080b82 */ /* 0x000ea40000000a00 */
[----:B------:R-:W-:Y:S02]  /*10bd0*/  R2UR UR6, R4 ;  /* 0x00000000040672ca */ /* 0x000fe400000e0000 */
[----:B------:R-:W-:-:S04]  /*10be0*/  R2UR UR7, R5 ;  /* 0x00000000050772ca */ /* 0x000fc800000e0000 */
[----:B------:R-:W4:Y:S09]  /*10bf0*/  @P0 LDC.64 R6, c[0x0][0x9d0] ;  /* 0x00027400ff060b82 */ /* 0x000f320000000a00 */
[----:B------:R-:W-:Y:S03]  /*10c00*/  QGMMA.64x64x32.F32.E4M3.E4M3 R24, R152, gdesc[UR4], R24, gsb0 ;  /* 0x00e0000498187df3 */ /* 0x000fe60008000818 */
        /* <DEDUP_REMOVED lines=18> */
[----:B-----5:R-:W0:Y:S01]  /*10d30*/  SHFL.BFLY PT, R5, R13, 0x2, 0x1f ;  /* 0x0c401f000d057f89 */ /* 0x020e2200000e0000 */
[----:B------:R-:W-:Y:S02]  /*10d40*/  IMAD.MOV.U32 R61, RZ, RZ, -0x800000 ;  /* 0xff800000ff3d7424 */ /* 0x000fe400078e00ff */
[----:B------:R-:W-:-:S06]  /*10d50*/  IMAD.MOV.U32 R60, RZ, RZ, -0x800000 ;  /* 0xff800000ff3c7424 */ /* 0x000fcc00078e00ff */
[----:B------:R-:W-:Y:S01]  /*10d60*/  QGMMA.64x64x32.F32.E4M3.E4M3 R24, R148, gdesc[UR4], R24, gsb0 ;  /* 0x00e0000494187df3 */ /* 0x000fe20008000818 */
[----:B------:R-:W-:Y:S01]  /*10d70*/  R2UR UR6, R8 ;  /* 0x00000000080672ca */ /* 0x000fe200000e0000 */
[C---:B------:R-:W-:Y:S01]  /*10d80*/  VIADD R8, R4.reuse, 0x180 ;  /* 0x0000018004087836 */ /* 0x040fe20000000000 */
[----:B------:R-:W-:Y:S01]  /*10d90*/  R2UR UR7, R9 ;  /* 0x00000000090772ca */ /* 0x000fe200000e0000 */
[----:B------:R-:W-:Y:S02]  /*10da0*/  IMAD.MOV.U32 R9, RZ, RZ, -0x3ffffff0 ;  /* 0xc0000010ff097424 */ /* 0x000fe400078e00ff */
[----:B------:R-:W-:Y:S02]  /*10db0*/  VIADD R4, R4, 0x200 ;  /* 0x0000020004047836 */ /* 0x000fe40000000000 */
[----:B0-----:R-:W-:-:S01]  /*10dc0*/  FADD.FTZ R6, R5, R13 ;  /* 0x0000000d05067221 */ /* 0x001fc20000010000 */
[----:B------:R-:W-:-:S04]  /*10dd0*/  IMAD.MOV.U32 R5, RZ, RZ, -0x3ffffff0 ;  /* 0xc0000010ff057424 */ /* 0x000fc800078e00ff */
[----:B------:R-:W0:Y:S01]  /*10de0*/  SHFL.BFLY PT, R7, R6, 0x1, 0x1f ;  /* 0x0c201f0006077f89 */ /* 0x000e2200000e0000 */
[----:B------:R-:W-:Y:S02]  /*10df0*/  WARPGROUP.DEPBAR.LE gsb0, 0x0 ;  /* 0x00008000000079c5 */ /* 0x000fe40000010000 */
[----:B------:R-:W-:-:S06]  /*10e00*/  WARPGROUP.ARRIVE ;  /* 0x00000000000079c5 */ /* 0x000fcc0000000000 */
[----:B------:R-:W-:Y:S01]  /*10e10*/  QGMMA.64x64x32.F32.E4M3.E4M3 R24, R144, gdesc[UR4], R24, gsb0 ;  /* 0x00e0000490187df3 */ /* 0x000fe20008000818 */
[----:B------:R-:W-:Y:S02]  /*10e20*/  R2UR UR6, R8 ;  /* 0x00000000080672ca */ /* 0x000fe400000e0000 */
[----:B------:R-:W-:Y:S01]  /*10e30*/  R2UR UR7, R9 ;  /* 0x00000000090772ca */ /* 0x000fe200000e0000 */
[----:B------:R-:W1:Y:S01]  /*10e40*/  SHFL.BFLY PT, R8, R21, 0x2, 0x1f ;  /* 0x0c401f0015087f89 */ /* 0x000e6200000e0000 */
[----:B0-----:R-:W-:-:S04]  /*10e50*/  FADD.FTZ R9, R6, R7 ;  /* 0x0000000706097221 */ /* 0x001fc80000010000 */
[C---:B------:R-:W-:Y:S01]  /*10e60*/  FMUL.FTZ R13, R9.reuse, 0.00390625 ;  /* 0x3b800000090d7820 */ /* 0x040fe20000410000 */
[----:B------:R-:W-:-:S04]  /*10e70*/  FSETP.NE.FTZ.AND P0, PT, R9, RZ, PT ;  /* 0x000000ff0900720b */ /* 0x000fc80003f15000 */
[----:B------:R-:W-:-:S13]  /*10e80*/  FSETP.NE.FTZ.AND P2, PT, R13, RZ, PT ;  /* 0x000000ff0d00720b */ /* 0x000fda0003f55000 */
[----:B------:R-:W-:Y:S01]  /*10e90*/  @P2 FMUL.FTZ R6, R2, 0.69314718246459960938 ;  /* 0x3f31721802062820 */ /* 0x000fe20000410000 */
[----:B-1----:R-:W-:-:S01]  /*10ea0*/  FADD.FTZ R8, R8, R21 ;  /* 0x0000001508087221 */ /* 0x002fc20000010000 */
[----:B------:R-:W-:Y:S02]  /*10eb0*/  WARPGROUP.DEPBAR.LE gsb0, 0x0 ;  /* 0x00008000000079c5 */ /* 0x000fe40000010000 */
[----:B------:R-:W-:-:S06]  /*10ec0*/  WARPGROUP.ARRIVE ;  /* 0x00000000000079c5 */ /* 0x000fcc0000000000 */
[----:B------:R-:W-:Y:S01]  /*10ed0*/  QGMMA.64x64x32.F32.E4M3.E4M3 R24, R140, gdesc[UR4], R24, gsb0 ;  /* 0x00e000048c187df3 */ /* 0x000fe20008000818 */
[----:B------:R-:W-:Y:S01]  /*10ee0*/  R2UR UR6, R4 ;  /* 0x00000000040672ca */ /* 0x000fe200000e0000 */
[----:B------:R-:W-:Y:S01]  /*10ef0*/  IMAD.MOV.U32 R4, RZ, RZ, RZ ;  /* 0x000000ffff047224 */ /* 0x000fe200078e00ff */
[----:B------:R-:W-:Y:S02]  /*10f00*/  R2UR UR7, R5 ;  /* 0x00000000050772ca */ /* 0x000fe400000e0000 */
[----:B------:R-:W0:Y:S03]  /*10f10*/  SHFL.BFLY PT, R5, R8, 0x1, 0x1f ;  /* 0x0c201f0008057f89 */ /* 0x000e2600000e0000 */
[----:B------:R-:W-:Y:S01]  /*10f20*/  @P0 MUFU.RCP R4, R9 ;  /* 0x0000000900040308 */ /* 0x000fe20000001000 */
[----:B0-----:R-:W-:-:S01]  /*10f30*/  FADD.FTZ R12, R8, R5 ;  /* 0x00000005080c7221 */ /* 0x001fc20000010000 */
[----:B------:R-:W-:-:S06]  /*10f40*/  IMAD.MOV.U32 R8, RZ, RZ, RZ ;  /* 0x000000ffff087224 */ /* 0x000fcc00078e00ff */
[----:B------:R-:W0:Y:S01]  /*10f50*/  @P2 MUFU.LG2 R5, R13 ;  /* 0x0000000d00052308 */ /* 0x000e220000000c00 */
[C---:B------:R-:W-:Y:S01]  /*10f60*/  FMUL.FTZ R14, R12.reuse, 0.00390625 ;  /* 0x3b8000000c0e7820 */ /* 0x040fe20000410000 */
[----:B------:R-:W-:-:S04]  /*10f70*/  FSETP.NE.FTZ.AND P0, PT, R12, RZ, PT ;  /* 0x000000ff0c00720b */ /* 0x000fc80003f15000 */
[----:B------:R-:W-:-:S09]  /*10f80*/  FSETP.NE.FTZ.AND P3, PT, R14, RZ, PT ;  /* 0x000000ff0e00720b */ /* 0x000fd20003f75000 */
[----:B------:R-:W-:Y:S01]  /*10f90*/  @P0 MUFU.RCP R8, R12 ;  /* 0x0000000c00080308 */ /* 0x000fe20000001000 */
[----:B0-----:R-:W-:-:S03]  /*10fa0*/  @P2 FMUL.FTZ R5, R5, 0.69314718246459960938 ;  /* 0x3f31721805052820 */ /* 0x001fc60000410000 */
[----:B------:R-:W-:Y:S01]  /*10fb0*/  @P3 FMUL.FTZ R2, R2, 0.69314718246459960938 ;  /* 0x3f31721802023820 */ /* 0x000fe20000410000 */
[----:B------:R-:W-:-:S03]  /*10fc0*/  @P2 FFMA.FTZ R60, R6, R3, R5 ;  /* 0x00000003063c2223 */ /* 0x000fc60000010005 */
[----:B------:R-:W0:Y:S02]  /*10fd0*/  @P3 MUFU.LG2 R7, R14 ;  /* 0x0000000e00073308 */ /* 0x000e240000000c00 */
[----:B0-----:R-:W-:-:S04]  /*10fe0*/  @P3 FMUL.FTZ R7, R7, 0.69314718246459960938 ;  /* 0x3f31721807073820 */ /* 0x001fc80000410000 */
[----:B------:R-:W-:Y:S01]  /*10ff0*/  @P3 FFMA.FTZ R61, R2, R0, R7 ;  /* 0x00000000023d3223 */ /* 0x000fe20000010007 */
[----:B------:R-:W-:Y:S02]  /*11000*/  WARPGROUP.DEPBAR.LE gsb0, 0x0 ;  /* 0x00008000000079c5 */ /* 0x000fe40000010000 */
[----:B------:R-:W-:-:S06]  /*11010*/  WARPGROUP.ARRIVE ;  /* 0x00000000000079c5 */ /* 0x000fcc0000000000 */
[----:B------:R-:W-:Y:S01]  /*11020*/  QGMMA.64x64x32.F32.E4M3.E4M3 R24, R136, gdesc[UR4], R24, gsb0 ;  /* 0x00e0000488187df3 */ /* 0x000fe20008000818 */
[-C--:B--2---:R-:W-:Y:S01]  /*11030*/  FMUL.FTZ R0, R4, R11.reuse ;  /* 0x0000000b04007220 */ /* 0x084fe20000410000 */
[----:B------:R-:W-:Y:S01]  /*11040*/  FMUL.FTZ R8, R8, R11 ;  /* 0x0000000b08087220 */ /* 0x000fe20000410000 */
[----:B------:R-:W-:Y:S02]  /*11050*/  WARPGROUP.DEPBAR.LE gsb0, 0x0 ;  /* 0x00008000000079c5 */ /* 0x000fe40000010000 */
[----:B------:R-:W-:Y:S05]  /*11060*/  @!P1 BRA `(.L_x_13022) ;  /* 0x0000000000049947 */ /* 0x000fea0003800000 */
[----:B------:R-:W-:Y:S01]  /*11070*/  BPT.TRAP 0x1 ;  /* 0x000000040000795c */ /* 0x000fe20000300000 */
.L_x_13022:
        /* <DEDUP_REMOVED lines=45> */
.L_x_12960:
[----:B------:R-:W2:Y:S01]  /*11350*/  LDL R77, [R1+0x54] ;  /* 0x00005400014d7983 */ /* 0x000ea20000100800 */
[----:B------:R-:W1:Y:S01]  /*11360*/  S2UR UR4, SR_CgaCtaId ;  /* 0x00000000000479c3 */ /* 0x000e620000008800 */
[----:B------:R-:W-:Y:S01]  /*11370*/  MOV R16, 0x400 ;  /* 0x0000040000107802 */ /* 0x000fe20000000f00 */
[----:B------:R-:W-:Y:S01]  /*11380*/  BSSY B0, `(.L_x_13023) ;  /* 0x00002a1000007945 */ /* 0x000fe20003800000 */
[----:B------:R-:W3:Y:S01]  /*11390*/  S2R R8, SR_TID.X ;  /* 0x0000000000087919 */ /* 0x000ee20000002100 */
[----:B-1----:R-:W-:-:S05]  /*113a0*/  IMAD.U32 R0, RZ, RZ, UR4 ;  /* 0x00000004ff007e24 */ /* 0x002fca000f8e00ff */
[----:B------:R1:W-:Y:S01]  /*113b0*/  STL [R1+0x20], R0 ;  /* 0x0000200001007387 */ /* 0x0003e20000100800 */
[----:B------:R-:W-:Y:S01]  /*113c0*/  LEA R16, R0, R16, 0x18 ;  /* 0x0000001000107211 */ /* 0x000fe200078ec0ff */
[----:B------:R-:W-:Y:S01]  /*113d0*/  BAR.SYNC.DEFER_BLOCKING 0x5, 0x200 ;  /* 0x0148000000007b1d */ /* 0x000fe20000010000 */
[----:B---3--:R-:W-:-:S05]  /*113e0*/  VIADD R83, R8, 0xffffff80 ;  /* 0xffffff8008537836 */ /* 0x008fca0000000000 */
[----:B------:R-:W-:-:S04]  /*113f0*/  SHF.R.S32.HI R75, RZ, 0x1f, R83 ;  /* 0x0000001fff4b7819 */ /* 0x000fc80000011453 */
[----:B------:R-:W-:-:S04]  /*11400*/  LEA.HI R75, R75, R83, RZ, 0x3 ;  /* 0x000000534b4b7211 */ /* 0x000fc800078f18ff */
[----:B------:R-:W-:-:S05]  /*11410*/  LOP3.LUT R75, R75, 0xfffffff8, RZ, 0xc0, !PT ;  /* 0xfffffff84b4b7812 */ /* 0x000fca00078ec0ff */
[----:B------:R-:W-:-:S04]  /*11420*/  IMAD.IADD R75, R83, 0x1, -R75 ;  /* 0x00000001534b7824 */ /* 0x000fc800078e0a4b */
[----:B-1----:R-:W-:Y:S01]  /*11430*/  IMAD.SHL.U32 R0, R75, 0x8, RZ ;  /* 0x000000084b007824 */ /* 0x002fe200078e00ff */
[----:B-----5:R1:W3:Y:S04]  /*11440*/  LDS.128 R24, [R16+0x132d0] ;  /* 0x0132d00010187984 */ /* 0x0202e80000000c00 */
[----:B------:R-:W-:Y:S01]  /*11450*/  SHF.R.S32.HI R63, RZ, 0x1f, R0 ;  /* 0x0000001fff3f7819 */ /* 0x000fe20000011400 */
[----:B------:R-:W-:Y:S06]  /*11460*/  BAR.ARV 0x4, 0x200 ;  /* 0x0108000000007b1d */ /* 0x000fec0000002000 */
[----:B--2---:R-:W-:-:S13]  /*11470*/  ISETP.NE.AND P1, PT, R77, RZ, PT ;  /* 0x000000ff4d00720c */ /* 0x004fda0003f25270 */
[----:B------:R-:W2:Y:S02]  /*11480*/  @!P1 LDC R77, c[0x0][0xad4] ;  /* 0x0002b500ff4d9b82 */ /* 0x000ea40000000800 */
[----:B--2---:R1:W-:Y:S01]  /*11490*/  @!P1 STL [R1+0x54], R77 ;  /* 0x0000544d01009387 */ /* 0x0043e20000100800 */
[----:B---3--:R-:W-:Y:S05]  /*114a0*/  @P0 BRA `(.L_x_13024) ;  /* 0x0000001c00b40947 */ /* 0x008fea0003800000 */
[----:B------:R-:W2:Y:S01]  /*114b0*/  LDL.LU R12, [R1+0x50] ;  /* 0x00005000010c7983 */ /* 0x000ea20000300800 */
[----:B0-----:R-:W-:Y:S01]  /*114c0*/  IMAD.SHL.U32 R2, R8, 0x4, RZ ;  /* 0x0000000408027824 */ /* 0x001fe200078e00ff */
[----:B------:R-:W-:Y:S01]  /*114d0*/  ULDC.64 UR4, c[0x4][0x38] ;  /* 0x01000e0000047ab9 */ /* 0x000fe20000000a00 */
[----:B------:R-:W-:Y:S01]  /*114e0*/  ULDC.64 UR6, c[0x0][0xc08] ;  /* 0x0003020000067ab9 */ /* 0x000fe20000000a00 */
[----:B------:R-:W3:Y:S04]  /*114f0*/  LDL.LU R14, [R1+0x64] ;  /* 0x00006400010e7983 */ /* 0x000ee80000300800 */
[----:B------:R-:W4:Y:S01]  /*11500*/  LDL R24, [R1+0x90] ;  /* 0x0000900001187983 */ /* 0x000f220000100800 */
[----:B------:R-:W-:-:S03]  /*11510*/  LOP3.LUT R2, R2, 0xc, RZ, 0xc0, !PT ;  /* 0x0000000c02027812 */ /* 0x000fc600078ec0ff */
[----:B------:R-:W3:Y:S01]  /*11520*/  LDL R21, [R1+0x3c] ;  /* 0x00003c0001157983 */ /* 0x000ee20000100800 */
[----:B------:R-:W-:Y:S01]  /*11530*/  BAR.SYNC.DEFER_BLOCKING 0x1, 0x180 ;  /* 0x0046000000007b1d */ /* 0x000fe20000010000 */
[----:B------:R-:W-:-:S05]  /*11540*/  IADD3 R2, P0, R2, UR4, RZ ;  /* 0x0000000402027c10 */ /* 0x000fca000ff1e0ff */
[----:B------:R-:W-:Y:S01]  /*11550*/  IMAD.X R3, RZ, RZ, UR5, P0 ;  /* 0x00000005ff037e24 */ /* 0x000fe200080e06ff */
[----:B------:R-:W-:Y:S01]  /*11560*/  ULDC.64 UR4, c[0x0][0xc00] ;  /* 0x0003000000047ab9 */ /* 0x000fe20000000a00 */
[----:B------:R-:W3:Y:S04]  /*11570*/  LDL.LU R88, [R1+0x58] ;  /* 0x0000580001587983 */ /* 0x000ee80000300800 */
[----:B------:R0:W3:Y:S04]  /*11580*/  LDG.E.CONSTANT R10, desc[UR40][R2.64] ;  /* 0x00000028020a7981 */ /* 0x0000e8000c1e9900 */
[----:B------:R-:W3:Y:S01]  /*11590*/  LDL.LU R87, [R1+0x5c] ;  /* 0x00005c0001577983 */ /* 0x000ee20000300800 */
[----:B------:R-:W1:Y:S01]  /*115a0*/  S2R R9, SR_SWINHI ;  /* 0x0000000000097919 */ /* 0x000e620000002f00 */
        /* <DEDUP_REMOVED lines=10> */
[----:B0-----:R-:W-:Y:S02]  /*11650*/  MOV R2, R16 ;  /* 0x0000001000027202 */ /* 0x001fe40000000f00 */
[----:B-1----:R-:W-:Y:S02]  /*11660*/  MOV R3, R9 ;  /* 0x0000000900037202 */ /* 0x002fe40000000f00 */
        /* <DEDUP_REMOVED lines=25> */
[----:B----4-:R-:W-:-:S03]  /*11800*/  IMAD.WIDE R4, R24, 0x2, R2 ;  /* 0x0000000218047825 */ /* 0x010fc600078e0202 */
[C---:B------:R-:W-:Y:S02]  /*11810*/  IADD3 R7, P3, R4.reuse, 0x20, RZ ;  /* 0x0000002004077810 */ /* 0x040fe40007f7e0ff */
[C---:B------:R-:W-:Y:S02]  /*11820*/  LOP3.LUT R9, R4.reuse, 0x380, RZ, 0xc0, !PT ;  /* 0x0000038004097812 */ /* 0x040fe400078ec0ff */
[----:B------:R-:W-:Y:S02]  /*11830*/  LOP3.LUT R8, R7, 0x380, RZ, 0xc0, !PT ;  /* 0x0000038007087812 */ /* 0x000fe400078ec0ff */
[----:B------:R-:W-:Y:S02]  /*11840*/  SHF.R.U64 R9, R9, 0x3, RZ ;  /* 0x0000000309097819 */ /* 0x000fe400000012ff */
[C---:B------:R-:W-:Y:S02]  /*11850*/  IADD3 R29, P2, R4.reuse, 0x40, RZ ;  /* 0x00000040041d7810 */ /* 0x040fe40007f5e0ff */
[----:B------:R-:W-:-:S02]  /*11860*/  IADD3 R33, P1, R4, 0x60, RZ ;  /* 0x0000006004217810 */ /* 0x000fc40007f3e0ff */
[----:B------:R-:W-:Y:S01]  /*11870*/  SHF.R.U64 R8, R8, 0x3, RZ ;  /* 0x0000000308087819 */ /* 0x000fe200000012ff */
[----:B--2---:R-:W-:Y:S01]  /*11880*/  IMAD.MOV.U32 R86, RZ, RZ, R12 ;  /* 0x000000ffff567224 */ /* 0x004fe200078e000c */
[----:B------:R-:W-:Y:S02]  /*11890*/  LOP3.LUT R4, R9, R4, RZ, 0x3c, !PT ;  /* 0x0000000409047212 */ /* 0x000fe400078e3cff */
[----:B------:R-:W-:Y:S02]  /*118a0*/  LOP3.LUT R6, R29, 0x380, RZ, 0xc0, !PT ;  /* 0x000003801d067812 */ /* 0x000fe400078ec0ff */
[----:B------:R-:W-:Y:S01]  /*118b0*/  LOP3.LUT R12, R33, 0x380, RZ, 0xc0, !PT ;  /* 0x00000380210c7812 */ /* 0x000fe200078ec0ff */
[--C-:B------:R-:W-:Y:S01]  /*118c0*/  IMAD.X R65, RZ, RZ, R5.reuse, P2 ;  /* 0x000000ffff417224 */ /* 0x100fe200010e0605 */
[----:B------:R-:W-:Y:S01]  /*118d0*/  LOP3.LUT R8, R8, R7, RZ, 0x3c, !PT ;  /* 0x0000000708087212 */ /* 0x000fe200078e3cff */
[--C-:B------:R-:W-:Y:S01]  /*118e0*/  IMAD.X R7, RZ, RZ, R5.reuse, P1 ;  /* 0x000000ffff077224 */ /* 0x100fe200008e0605 */
[----:B------:R-:W-:Y:S01]  /*118f0*/  MOV R62, R4 ;  /* 0x00000004003e7202 */ /* 0x000fe20000000f00 */
[----:B------:R-:W-:Y:S01]  /*11900*/  IMAD.X R9, RZ, RZ, R5, P3 ;  /* 0x000000ffff097224 */ /* 0x000fe200018e0605 */
[----:B------:R-:W-:-:S02]  /*11910*/  SHF.R.U64 R6, R6, 0x3, RZ ;  /* 0x0000000306067819 */ /* 0x000fc400000012ff */
[----:B---3--:R-:W-:Y:S01]  /*11920*/  LOP3.LUT R5, R10, 0x2, RZ, 0x3c, !PT ;  /* 0x000000020a057812 */ /* 0x008fe200078e3cff */
[----:B------:R-:W-:Y:S01]  /*11930*/  IMAD.MOV.U32 R81, RZ, RZ, R21 ;  /* 0x000000ffff517224 */ /* 0x000fe200078e0015 */
[----:B------:R-:W-:Y:S02]  /*11940*/  SHF.R.U64 R12, R12, 0x3, RZ ;  /* 0x000000030c0c7819 */ /* 0x000fe400000012ff */
[----:B------:R-:W-:Y:S01]  /*11950*/  SEL R21, R42, R43, P0 ;  /* 0x0000002b2a157207 */ /* 0x000fe20000000000 */
[----:B------:R-:W-:Y:S01]  /*11960*/  SHFL.IDX PT, R48, R15, R10, 0x1c1f ;  /* 0x001c1f0a0f307589 */ /* 0x000fe200000e0000 */
[----:B------:R-:W-:Y:S02]  /*11970*/  SEL R42, R43, R42, P0 ;  /* 0x0000002a2b2a7207 */ /* 0x000fe40000000000 */
[----:B------:R-:W-:Y:S01]  /*11980*/  LOP3.LUT R64, R6, R29, RZ, 0x3c, !PT ;  /* 0x0000001d06407212 */ /* 0x000fe200078e3cff */
[----:B------:R-:W0:Y:S01]  /*11990*/  SHFL.IDX PT, R47, R34, R5, 0x1c1f ;  /* 0x001c1f05222f7589 */ /* 0x000e2200000e0000 */
[----:B------:R-:W-:Y:S01]  /*119a0*/  LOP3.LUT R6, R12, R33, RZ, 0x3c, !PT ;  /* 0x000000210c067212 */ /* 0x000fe200078e3cff */
[----:B------:R-:W-:Y:S01]  /*119b0*/  IMAD.MOV.U32 R85, RZ, RZ, R14 ;  /* 0x000000ffff557224 */ /* 0x000fe200078e000e */
[----:B------:R-:W-:Y:S01]  /*119c0*/  MOV R64, R64 ;  /* 0x0000004000407202 */ /* 0x000fe20000000f00 */
[----:B------:R-:W-:Y:S01]  /*119d0*/  SHFL.IDX PT, R14, R45, R10, 0x1c1f ;  /* 0x001c1f0a2d0e7589 */ /* 0x000fe200000e0000 */
[----:B------:R-:W-:-:S03]  /*119e0*/  MOV R65, R6 ;  /* 0x0000000600417202 */ /* 0x000fc60000000f00 */
[----:B------:R-:W-:Y:S04]  /*119f0*/  SHFL.IDX PT, R49, R49, R10, 0x1c1f ;  /* 0x001c1f0a31317589 */ /* 0x000fe800000e0000 */
[----:B------:R-:W1:Y:S04]  /*11a00*/  SHFL.IDX PT, R50, R66, R5, 0x1c1f ;  /* 0x001c1f0542327589 */ /* 0x000e6800000e0000 */
[----:B------:R-:W-:Y:S04]  /*11a10*/  SHFL.IDX PT, R28, R71, R10, 0x1c1f ;  /* 0x001c1f0a471c7589 */ /* 0x000fe800000e0000 */
[----:B------:R-:W2:Y:S04]  /*11a20*/  SHFL.IDX PT, R29, R78, R5, 0x1c1f ;  /* 0x001c1f054e1d7589 */ /* 0x000ea800000e0000 */
[----:B------:R-:W-:Y:S04]  /*11a30*/  SHFL.IDX PT, R44, R13, R10, 0x1c1f ;  /* 0x001c1f0a0d2c7589 */ /* 0x000fe800000e0000 */
[----:B------:R-:W3:Y:S04]  /*11a40*/  SHFL.IDX PT, R45, R68, R5, 0x1c1f ;  /* 0x001c1f05442d7589 */ /* 0x000ee800000e0000 */
[----:B------:R-:W-:Y:S04]  /*11a50*/  SHFL.IDX PT, R52, R21, R10, 0x1c1f ;  /* 0x001c1f0a15347589 */ /* 0x000fe800000e0000 */
[----:B------:R-:W4:Y:S01]  /*11a60*/  SHFL.IDX PT, R51, R42, R5, 0x1c1f ;  /* 0x001c1f052a337589 */ /* 0x000f2200000e0000 */
[----:B------:R-:W-:-:S03]  /*11a70*/  MOV R24, R8 ;  /* 0x0000000800187202 */ /* 0x000fc60000000f00 */
[----:B------:R-:W-:Y:S04]  /*11a80*/  SHFL.IDX PT, R4, R73, R10, 0x1c1f ;  /* 0x001c1f0a49047589 */ /* 0x000fe800000e0000 */
[----:B------:R-:W-:Y:S04]  /*11a90*/  SHFL.IDX PT, R12, R41, R10, 0x1c1f ;  /* 0x001c1f0a290c7589 */ /* 0x000fe800000e0000 */
[----:B------:R-:W4:Y:S04]  /*11aa0*/  SHFL.IDX PT, R7, R80, R5, 0x1c1f ;  /* 0x001c1f0550077589 */ /* 0x000f2800000e0000 */
[----:B------:R-:W4:Y:S04]  /*11ab0*/  SHFL.IDX PT, R15, R30, R5, 0x1c1f ;  /* 0x001c1f051e0f7589 */ /* 0x000f2800000e0000 */
[----:B------:R-:W-:Y:S04]  /*11ac0*/  SHFL.IDX PT, R40, R11, R10, 0x1c1f ;  /* 0x001c1f0a0b287589 */ /* 0x000fe800000e0000 */
[----:B------:R-:W-:Y:S04]  /*11ad0*/  SHFL.IDX PT, R53, R53, R10, 0x1c1f ;  /* 0x001c1f0a35357589 */ /* 0x000fe800000e0000 */
[----:B------:R-:W4:Y:S04]  /*11ae0*/  SHFL.IDX PT, R41, R20, R5, 0x1c1f ;  /* 0x001c1f0514297589 */ /* 0x000f2800000e0000 */
[----:B------:R0:W4:Y:S04]  /*11af0*/  SHFL.IDX PT, R54, R46, R5, 0x1c1f ;  /* 0x001c1f052e367589 */ /* 0x00012800000e0000 */
[----:B------:R-:W-:Y:S04]  /*11b00*/  SHFL.IDX PT, R32, R67, R10, 0x1c1f ;  /* 0x001c1f0a43207589 */ /* 0x000fe800000e0000 */
[----:B------:R-:W-:Y:S04]  /*11b10*/  SHFL.IDX PT, R36, R37, R10, 0x1c1f ;  /* 0x001c1f0a25247589 */ /* 0x000fe800000e0000 */
[----:B------:R-:W4:Y:S04]  /*11b20*/  SHFL.IDX PT, R33, R56, R5, 0x1c1f ;  /* 0x001c1f0538217589 */ /* 0x000f2800000e0000 */
[----:B------:R-:W4:Y:S04]  /*11b30*/  SHFL.IDX PT, R37, R72, R5, 0x1c1f ;  /* 0x001c1f0548257589 */ /* 0x000f2800000e0000 */
[----:B------:R-:W4:Y:S04]  /*11b40*/  SHFL.IDX PT, R13, R70, R5, 0x1c1f ;  /* 0x001c1f05460d7589 */ /* 0x000f2800000e0000 */
[----:B------:R-:W-:Y:S04]  /*11b50*/  SHFL.IDX PT, R56, R31, R10, 0x1c1f ;  /* 0x001c1f0a1f387589 */ /* 0x000fe800000e0000 */
[----:B------:R4:W4:Y:S04]  /*11b60*/  SHFL.IDX PT, R55, R38, R5, 0x1c1f ;  /* 0x001c1f0526377589 */ /* 0x00092800000e0000 */
[----:B------:R-:W-:Y:S04]  /*11b70*/  SHFL.IDX PT, R6, R69, R10, 0x1c1f ;  /* 0x001c1f0a45067589 */ /* 0x000fe800000e0000 */
[----:B------:R-:W4:Y:S04]  /*11b80*/  SHFL.IDX PT, R9, R76, R5, 0x1c1f ;  /* 0x001c1f054c097589 */ /* 0x000f2800000e0000 */
[----:B------:R-:W-:Y:S04]  /*11b90*/  SHFL.IDX PT, R8, R59, R10, 0x1c1f ;  /* 0x001c1f0a3b087589 */ /* 0x000fe800000e0000 */
[----:B------:R-:W4:Y:S04]  /*11ba0*/  SHFL.IDX PT, R11, R74, R5, 0x1c1f ;  /* 0x001c1f054a0b7589 */ /* 0x000f2800000e0000 */
[----:B------:R-:W-:Y:S04]  /*11bb0*/  SHFL.IDX PT, R57, R57, R10, 0x1c1f ;  /* 0x001c1f0a39397589 */ /* 0x000fe800000e0000 */
[----:B------:R-:W4:Y:S01]  /*11bc0*/  SHFL.IDX PT, R58, R58, R5, 0x1c1f ;  /* 0x001c1f053a3a7589 */ /* 0x000f2200000e0000 */
[----:B0-----:R-:W-:-:S02]  /*11bd0*/  SEL R46, R48, R47, P0 ;  /* 0x0000002f302e7207 */ /* 0x001fc40000000000 */
[----:B------:R-:W-:Y:S02]  /*11be0*/  SEL R48, R47, R48, P0 ;  /* 0x000000302f307207 */ /* 0x000fe40000000000 */
[----:B-1----:R-:W-:Y:S02]  /*11bf0*/  SEL R47, R49, R50, P0 ;  /* 0x00000032312f7207 */ /* 0x002fe40000000000 */
[----:B--2---:R-:W-:Y:S02]  /*11c00*/  SEL R20, R28, R29, P0 ;  /* 0x0000001d1c147207 */ /* 0x004fe40000000000 */
[----:B---3--:R-:W-:Y:S02]  /*11c10*/  SEL R42, R44, R45, P0 ;  /* 0x0000002d2c2a7207 */ /* 0x008fe40000000000 */
        /* <DEDUP_REMOVED lines=55> */
[----:B------:R-:W2:Y:S01]  /*11f90*/  LDC.64 R6, c[0x0][0xba8] ;  /* 0x0002ea00ff067b82 */ /* 0x000ea20000000a00 */
[----:B------:R-:W3:Y:S01]  /*11fa0*/  @P0 LDG.E R62, desc[UR40][R58.64] ;  /* 0x000000283a3e0981 */ /* 0x000ee2000c1e1900 */
[----:B-1----:R-:W-:-:S05]  /*11fb0*/  IMAD.MOV.U32 R14, RZ, RZ, 0x9b8 ;  /* 0x000009b8ff0e7424 */ /* 0x002fca00078e00ff */
[----:B------:R-:W-:-:S04]  /*11fc0*/  SEL R14, R14, 0x978, P3 ;  /* 0x000009780e0e7807 */ /* 0x000fc80001800000 */
[----:B------:R-:W1:Y:S01]  /*11fd0*/  LDC.64 R10, c[0x0][R14+0x220] ;  /* 0x000088000e0a7b82 */ /* 0x000e620000000a00 */
[----:B------:R-:W-:-:S07]  /*11fe0*/  ISETP.NE.U32.AND P1, PT, RZ, UR6, PT ;  /* 0x00000006ff007c0c */ /* 0x000fce000bf25070 */
[----:B------:R-:W4:Y:S01]  /*11ff0*/  LDC.64 R12, c[0x0][R14+0x218] ;  /* 0x000086000e0c7b82 */ /* 0x000f220000000a00 */
[----:B------:R-:W-:Y:S02]  /*12000*/  ISETP.NE.AND.EX P1, PT, RZ, UR7, PT, P1 ;  /* 0x00000007ff007c0c */ /* 0x000fe4000bf25310 */
[----:B0-----:R-:W-:-:S05]  /*12010*/  ISETP.NE.AND P4, PT, R24, 0x1, PT ;  /* 0x000000011800780c */ /* 0x001fca0003f85270 */
[----:B------:R-:W0:Y:S06]  /*12020*/  LDC.64 R8, c[0x0][R14+0x228] ;  /* 0x00008a000e087b82 */ /* 0x000e2c0000000a00 */
[----:B------:R-:W-:Y:S01]  /*12030*/  @P1 IADD3 R66, P2, R88, UR6, RZ ;  /* 0x0000000658421c10 */ /* 0x000fe2000ff5e0ff */
[----:B------:R-:W-:Y:S01]  /*12040*/  ULDC UR6, c[0x0][0xa88] ;  /* 0x0002a20000067ab9 */ /* 0x000fe20000000800 */
[----:B------:R3:W3:Y:S01]  /*12050*/  LDC.64 R4, c[0x0][R14+0x210] ;  /* 0x000084000e047b82 */ /* 0x0006e20000000a00 */
[----:B------:R-:W-:Y:S01]  /*12060*/  IMAD.U32 R69, RZ, RZ, UR6 ;  /* 0x00000006ff457e24 */ /* 0x000fe2000f8e00ff */
[----:B------:R-:W-:-:S02]  /*12070*/  @P1 IADD3.X R67, R87, UR7, RZ, P2, !PT ;  /* 0x0000000757431c10 */ /* 0x000fc400097fe4ff */
[----:B------:R-:W-:-:S03]  /*12080*/  ISETP.NE.U32.AND P2, PT, RZ, UR4, PT ;  /* 0x00000004ff007c0c */ /* 0x000fc6000bf45070 */
[----:B------:R2:W5:Y:S01]  /*12090*/  @P1 LDG.E R69, desc[UR40][R66.64] ;  /* 0x0000002842451981 */ /* 0x000562000c1e1900 */
[----:B------:R-:W-:Y:S01]  /*120a0*/  ISETP.NE.AND.EX P2, PT, RZ, UR5, PT, P2 ;  /* 0x00000005ff007c0c */ /* 0x000fe2000bf45320 */
[----:B------:R-:W3:Y:S08]  /*120b0*/  @P4 LDC R73, c[0x0][0xbf0] ;  /* 0x0002fc00ff494b82 */ /* 0x000ef00000000800 */
[----:B--2---:R-:W2:Y:S01]  /*120c0*/  @P4 LDC R66, c[0x0][0xbec] ;  /* 0x0002fb00ff424b82 */ /* 0x004ea20000000800 */
[----:B------:R-:W-:-:S02]  /*120d0*/  SEL R64, R86, RZ, !P2 ;  /* 0x000000ff56407207 */ /* 0x000fc40005000000 */
[----:B------:R-:W-:-:S03]  /*120e0*/  SEL R15, R85, RZ, !P2 ;  /* 0x000000ff550f7207 */ /* 0x000fc60005000000 */
[-C--:B-1----:R-:W-:Y:S02]  /*120f0*/  IMAD R11, R11, R64.reuse, RZ ;  /* 0x000000400b0b7224 */ /* 0x082fe400078e02ff */
[----:B------:R-:W1:Y:S02]  /*12100*/  @!P3 LDC R6, c[0x0][0xb50] ;  /* 0x0002d400ff06bb82 */ /* 0x000e640000000800 */
[C---:B------:R-:W-:Y:S02]  /*12110*/  IMAD R71, R10.reuse, R15, R11 ;  /* 0x0000000f0a477224 */ /* 0x040fe400078e020b */
[----:B------:R-:W-:-:S04]  /*12120*/  IMAD.WIDE.U32 R10, R10, R64, RZ ;  /* 0x000000400a0a7225 */ /* 0x000fc800078e00ff */
[----:B------:R-:W1:Y:S01]  /*12130*/  @!P3 LDC R7, c[0x0][0xb54] ;  /* 0x0002d500ff07bb82 */ /* 0x000e620000000800 */
[-C--:B----4-:R-:W-:Y:S02]  /*12140*/  IMAD R65, R13, R81.reuse, RZ ;  /* 0x000000510d417224 */ /* 0x090fe400078e02ff */
[----:B------:R-:W-:-:S04]  /*12150*/  IMAD.WIDE.U32 R12, R12, R81, RZ ;  /* 0x000000510c0c7225 */ /* 0x000fc800078e00ff */
[----:B------:R-:W-:Y:S01]  /*12160*/  IMAD.IADD R15, R84, 0x1, R82 ;  /* 0x00000001540f7824 */ /* 0x000fe200078e0252 */
[----:B------:R-:W-:Y:S01]  /*12170*/  SEL R67, R79, RZ, P3 ;  /* 0x000000ff4f437207 */ /* 0x000fe20001800000 */
[----:B------:R-:W-:Y:S02]  /*12180*/  IMAD.IADD R71, R11, 0x1, R71 ;  /* 0x000000010b477824 */ /* 0x000fe400078e0247 */
[----:B------:R-:W-:Y:S02]  /*12190*/  IMAD.MOV.U32 R11, RZ, RZ, R15 ;  /* 0x000000ffff0b7224 */ /* 0x000fe400078e000f */
[----:B------:R-:W-:Y:S02]  /*121a0*/  IMAD.IADD R68, R13, 0x1, R65 ;  /* 0x000000010d447824 */ /* 0x000fe400078e0241 */
[-C--:B0-----:R-:W-:Y:S02]  /*121b0*/  IMAD R13, R9, R67.reuse, RZ ;  /* 0x00000043090d7224 */ /* 0x081fe400078e02ff */
[----:B------:R-:W-:-:S04]  /*121c0*/  IMAD.WIDE.U32 R8, R8, R67, RZ ;  /* 0x0000004308087225 */ /* 0x000fc800078e00ff */
[----:B------:R-:W-:Y:S01]  /*121d0*/  IMAD.IADD R13, R9, 0x1, R13 ;  /* 0x00000001090d7824 */ /* 0x000fe200078e020d */
[--C-:B---3--:R-:W-:Y:S01]  /*121e0*/  IADD3 R12, P2, P5, R10, R12, R62.reuse ;  /* 0x0000000c0a0c7210 */ /* 0x108fe20007d5e03e */
[----:B--2---:R-:W-:Y:S01]  /*121f0*/  @P4 IMAD.HI.U32 R10, R15, R66, RZ ;  /* 0x000000420f0a4227 */ /* 0x004fe200078e00ff */
        /* <DEDUP_REMOVED lines=20> */
.L_x_13025:
[----:B------:R-:W2:Y:S01]  /*12340*/  LDL R11, [R1+0x8c] ;  /* 0x00008c00010b7983 */ /* 0x000ea20000100800 */
[----:B------:R-:W0:Y:S03]  /*12350*/  S2R R5, SR_TID.X ;  /* 0x0000000000057919 */ /* 0x000e260000002100 */
[----:B------:R-:W-:Y:S04]  /*12360*/  SHFL.IDX PT, R6, R10, RZ, 0x1c1f ;  /* 0x001c1fff0a067589 */ /* 0x000fe800000e0000 */
[----:B------:R-:W1:Y:S04]  /*12370*/  SHFL.IDX PT, R7, R4, RZ, 0x1c1f ;  /* 0x001c1fff04077589 */ /* 0x000e6800000e0000 */
[----:B------:R-:W-:Y:S01]  /*12380*/  SHFL.IDX PT, R8, R10, 0x1, 0x1c1f ;  /* 0x003c1f000a087f89 */ /* 0x000fe200000e0000 */
[----:B0-----:R-:W-:-:S05]  /*12390*/  VIADD R12, R5, 0xffffff80 ;  /* 0xffffff80050c7836 */ /* 0x001fca0000000000 */
[----:B------:R-:W-:-:S04]  /*123a0*/  SHF.R.S32.HI R5, RZ, 0x1f, R12 ;  /* 0x0000001fff057819 */ /* 0x000fc8000001140c */
[----:B------:R-:W-:-:S04]  /*123b0*/  LEA.HI R5, R5, R12, RZ, 0x7 ;  /* 0x0000000c05057211 */ /* 0x000fc800078f38ff */
[----:B------:R-:W-:Y:S01]  /*123c0*/  LOP3.LUT R5, R5, 0xffffff80, RZ, 0xc0, !PT ;  /* 0xffffff8005057812 */ /* 0x000fe200078ec0ff */
[----:B------:R-:W0:Y:S04]  /*123d0*/  SHFL.IDX PT, R9, R4, 0x1, 0x1c1f ;  /* 0x003c1f0004097f89 */ /* 0x000e2800000e0000 */
[----:B------:R-:W-:Y:S02]  /*123e0*/  IMAD.IADD R5, R12, 0x1, -R5 ;  /* 0x000000010c057824 */ /* 0x000fe400078e0a05 */
[----:B-----5:R-:W-:-:S03]  /*123f0*/  IMAD R58, R69, R24, RZ ;  /* 0x00000018453a7224 */ /* 0x020fc600078e02ff */
[----:B------:R-:W-:Y:S01]  /*12400*/  LOP3.LUT P0, RZ, R5, 0x3, RZ, 0xc0, !PT ;  /* 0x0000000305ff7812 */ /* 0x000fe2000780c0ff */
[----:B--2---:R-:W-:-:S04]  /*12410*/  IMAD.IADD R13, R11, 0x1, R82 ;  /* 0x000000010b0d7824 */ /* 0x004fc800078e0252 */
[C---:B------:R-:W-:Y:S01]  /*12420*/  VIADD R5, R13.reuse, 0x8 ;  /* 0x000000080d057836 */ /* 0x040fe20000000000 */
[----:B------:R-:W-:-:S04]  /*12430*/  ISETP.GE.OR P1, PT, R13, R58, P0 ;  /* 0x0000003a0d00720c */ /* 0x000fc80000726670 */
[----:B------:R-:W-:-:S09]  /*12440*/  ISETP.GE.OR P0, PT, R5, R58, P0 ;  /* 0x0000003a0500720c */ /* 0x000fd20000706670 */
[----:B-1----:R1:W-:Y:S04]  /*12450*/  @!P1 ST.E desc[UR40][R6.64], R60 ;  /* 0x0000003c06009985 */ /* 0x0023e8000c101928 */
[----:B0-----:R1:W-:Y:S01]  /*12460*/  @!P0 ST.E desc[UR40][R8.64], R61 ;  /* 0x0000003d08008985 */ /* 0x0013e2000c101928 */
[----:B------:R-:W-:Y:S05]  /*12470*/  @P3 BRA `(.L_x_13026) ;  /* 0x0000000400ac3947 */ /* 0x000fea0003800000 */
[----:B------:R-:W-:Y:S01]  /*12480*/  SHF.R.S32.HI R59, RZ, 0x1f, R83 ;  /* 0x0000001fff3b7819 */ /* 0x000fe20000011453 */
[----:B------:R-:W0:Y:S01]  /*12490*/  @P4 LDC R21, c[0x0][0xbec] ;  /* 0x0002fb00ff154b82 */ /* 0x000e220000000800 */
[----:B------:R-:W-:Y:S02]  /*124a0*/  ULDC.64 UR4, c[0x0][0xaa0] ;  /* 0x0002a80000047ab9 */ /* 0x000fe40000000a00 */
[----:B------:R-:W-:-:S04]  /*124b0*/  LEA.HI R59, R59, R83, RZ, 0x3 ;  /* 0x000000533b3b7211 */ /* 0x000fc800078f18ff */
[----:B------:R-:W-:Y:S01]  /*124c0*/  SHF.R.S32.HI R59, RZ, 0x3, R59 ;  /* 0x00000003ff3b7819 */ /* 0x000fe2000001143b */
[----:B------:R-:W2:Y:S04]  /*124d0*/  @P4 LDC R35, c[0x0][0xbf0] ;  /* 0x0002fc00ff234b82 */ /* 0x000ea80000000800 */
[----:B------:R-:W-:-:S04]  /*124e0*/  IMAD R5, R59, 0x40, R0 ;  /* 0x000000403b057824 */ /* 0x000fc800078e0200 */
[----:B------:R-:W-:-:S03]  /*124f0*/  IMAD.WIDE R2, R5, 0x2, R2 ;  /* 0x0000000205027825 */ /* 0x000fc600078e0202 */
[C---:B------:R-:W-:Y:S02]  /*12500*/  IADD3 R13, P0, R2.reuse, 0x1800, RZ ;  /* 0x00001800020d7810 */ /* 0x040fe40007f1e0ff */
[C---:B------:R-:W-:Y:S02]  /*12510*/  IADD3 R29, P1, R2.reuse, 0x3000, RZ ;  /* 0x00003000021d7810 */ /* 0x040fe40007f3e0ff */
[----:B-1----:R-:W-:Y:S02]  /*12520*/  LOP3.LUT R9, R2, 0x380, RZ, 0xc0, !PT ;  /* 0x0000038002097812 */ /* 0x002fe400078ec0ff */
        /* <DEDUP_REMOVED lines=34> */
[----:B-1----:R-:W1:Y:S01]  /*12750*/  FENCE.VIEW.ASYNC.S ;  /* 0x00000000000073c6 */ /* 0x002e620000000000 */
[----:B0-----:R-:W-:-:S04]  /*12760*/  @P4 IMAD.HI.U32 R20, R32, R21, RZ ;  /* 0x0000001520144227 */ /* 0x001fc800078e00ff */
[----:B------:R-:W-:Y:S01]  /*12770*/  IMAD R3, R81, UR5, R3 ;  /* 0x0000000551037c24 */ /* 0x000fe2000f8e0203 */
[----:B------:R-:W-:Y:S01]  /*12780*/  ULDC.64 UR4, c[0x0][0xaf0] ;  /* 0x0002bc0000047ab9 */ /* 0x000fe20000000a00 */
[----:B------:R-:W-:Y:S01]  /*12790*/  IMAD.MOV.U32 R21, RZ, RZ, R32 ;  /* 0x000000ffff157224 */ /* 0x000fe200078e0020 */
[----:B--2---:R-:W-:Y:S01]  /*127a0*/  @P4 SHF.R.U32.HI R21, RZ, R35, R20 ;  /* 0x00000023ff154219 */ /* 0x004fe20000011614 */
[----:B------:R-:W-:Y:S02]  /*127b0*/  IMAD R33, R33, UR4, RZ ;  /* 0x0000000421217c24 */ /* 0x000fe4000f8e02ff */
[----:B------:R-:W-:Y:S02]  /*127c0*/  IMAD.IADD R37, R59, 0x1, R82 ;  /* 0x000000013b257824 */ /* 0x000fe400078e0252 */
[C---:B------:R-:W-:Y:S02]  /*127d0*/  IMAD R33, R64.reuse, UR5, R33 ;  /* 0x0000000540217c24 */ /* 0x040fe4000f8e0221 */
[----:B------:R-:W-:Y:S01]  /*127e0*/  IMAD.WIDE.U32 R64, R64, UR4, R2 ;  /* 0x0000000440407c25 */ /* 0x000fe2000f8e0002 */
[----:B------:R-:W-:Y:S01]  /*127f0*/  SHF.R.S32.HI R2, RZ, 0x1f, R21 ;  /* 0x0000001fff027819 */ /* 0x000fe20000011415 */
[----:B------:R-:W-:-:S02]  /*12800*/  ULDC.64 UR4, c[0x0][0xae0] ;  /* 0x0002b80000047ab9 */ /* 0x000fc40000000a00 */
[----:B------:R-:W-:Y:S02]  /*12810*/  IMAD.MOV R3, RZ, RZ, -R21 ;  /* 0x000000ffff037224 */ /* 0x000fe400078e0a15 */
[----:B------:R-:W-:Y:S02]  /*12820*/  IMAD.IADD R65, R65, 0x1, R33 ;  /* 0x0000000141417824 */ /* 0x000fe400078e0221 */
[----:B------:R-:W-:Y:S02]  /*12830*/  IMAD R33, R24, R3, R32 ;  /* 0x0000000318217224 */ /* 0x000fe400078e0220 */
[----:B------:R-:W-:-:S03]  /*12840*/  IMAD R2, R2, UR4, RZ ;  /* 0x0000000402027c24 */ /* 0x000fc6000f8e02ff */
[----:B------:R-:W-:Y:S01]  /*12850*/  SHF.R.S32.HI R20, RZ, 0x1f, R33 ;  /* 0x0000001fff147819 */ /* 0x000fe20000011421 */
[C---:B------:R-:W-:Y:S02]  /*12860*/  IMAD R35, R21.reuse, UR5, R2 ;  /* 0x0000000515237c24 */ /* 0x040fe4000f8e0202 */
[----:B------:R-:W-:Y:S01]  /*12870*/  IMAD.WIDE.U32 R2, R21, UR4, R64 ;  /* 0x0000000415027c25 */ /* 0x000fe2000f8e0040 */
[----:B------:R-:W-:-:S03]  /*12880*/  ULDC.64 UR4, c[0x0][0xad8] ;  /* 0x0002b60000047ab9 */ /* 0x000fc60000000a00 */
[----:B------:R-:W-:Y:S02]  /*12890*/  IMAD.IADD R3, R3, 0x1, R35 ;  /* 0x0000000103037824 */ /* 0x000fe400078e0223 */
[----:B------:R-:W-:Y:S02]  /*128a0*/  IMAD R20, R20, UR4, RZ ;  /* 0x0000000414147c24 */ /* 0x000fe4000f8e02ff */
        /* <DEDUP_REMOVED lines=40> */
.L_x_13026:
[----:B------:R-:W2:Y:S01]  /*12b30*/  LDL R72, [R1+0x34] ;  /* 0x0000340001487983 */ /* 0x000ea20000100800 */
[----:B------:R-:W0:Y:S01]  /*12b40*/  @P4 LDC R0, c[0x0][0xbec] ;  /* 0x0002fb00ff004b82 */ /* 0x000e220000000800 */
[----:B------:R-:W-:Y:S01]  /*12b50*/  ULDC.64 UR4, c[0x0][0xb08] ;  /* 0x0002c20000047ab9 */ /* 0x000fe20000000a00 */
[----:B-1----:R-:W-:Y:S01]  /*12b60*/  SHF.R.S32.HI R7, RZ, 0x1f, R64 ;  /* 0x0000001fff077819 */ /* 0x002fe20000011440 */
[----:B------:R1:W5:Y:S01]  /*12b70*/  LDL R71, [R1+0x84] ;  /* 0x0000840001477983 */ /* 0x0003620000100800 */
[----:B------:R-:W-:Y:S01]  /*12b80*/  IMAD R65, R65, UR4, RZ ;  /* 0x0000000441417c24 */ /* 0x000fe2000f8e02ff */
[----:B------:R-:W-:Y:S01]  /*12b90*/  ULDC.64 UR6, c[0x0][0xb30] ;  /* 0x0002cc0000067ab9 */ /* 0x000fe20000000a00 */
        /* <DEDUP_REMOVED lines=8> */
[----:B------:R-:W-:-:S03]  /*12c20*/  IMAD.WIDE.U32 R2, R81, UR4, R2 ;  /* 0x0000000451027c25 */ /* 0x000fc6000f8e0002 */
[----:B------:R1:W5:Y:S01]  /*12c30*/  LDL R67, [R1+0x7c] ;  /* 0x00007c0001437983 */ /* 0x0003620000100800 */
[----:B------:R-:W-:-:S03]  /*12c40*/  IMAD R3, R81, UR5, R3 ;  /* 0x0000000551037c24 */ /* 0x000fc6000f8e0203 */
[----:B------:R1:W5:Y:S01]  /*12c50*/  LDL R66, [R1+0x6c] ;  /* 0x00006c0001427983 */ /* 0x0003620000100800 */
[----:B------:R-:W-:Y:S01]  /*12c60*/  ULDC.64 UR4, c[0x0][0xb40] ;  /* 0x0002d00000047ab9 */ /* 0x000fe20000000a00 */
[----:B0-----:R-:W-:-:S04]  /*12c70*/  @P4 IMAD.HI.U32 R0, R15, R0, RZ ;  /* 0x000000000f004227 */ /* 0x001fc800078e00ff */
[----:B------:R-:W-:-:S04]  /*12c80*/  IMAD R7, R7, UR4, RZ ;  /* 0x0000000407077c24 */ /* 0x000fc8000f8e02ff */
[C---:B------:R-:W-:Y:S02]  /*12c90*/  IMAD R9, R64.reuse, UR5, R7 ;  /* 0x0000000540097c24 */ /* 0x040fe4000f8e0207 */
        /* <DEDUP_REMOVED lines=33> */
[----:B------:R-:W-:Y:S01]  /*12eb0*/  VIADD R65, R72, 0x20 ;  /* 0x0000002048417836 */ /* 0x000fe20000000000 */
[----:B------:R-:W-:Y:S02]  /*12ec0*/  SHF.R.S32.HI R24, RZ, 0x1f, R59 ;  /* 0x0000001fff187819 */ /* 0x000fe4000001143b */
[----:B------:R-:W-:-:S02]  /*12ed0*/  SHF.R.S32.HI R60, RZ, 0x1f, R61 ;  /* 0x0000001fff3c7819 */ /* 0x000fc4000001143d */
        /* <DEDUP_REMOVED lines=12> */
[----:B-----5:R-:W-:Y:S01]  /*12fa0*/  ISETP.GE.AND P2, PT, R70, UR4, PT ;  /* 0x0000000446007c0c */ /* 0x020fe2000bf46270 */
        /* <DEDUP_REMOVED lines=22> */
.L_x_13029:
[----:B------:R-:W-:Y:S05]  /*13110*/  BSYNC B1 ;  /* 0x0000000000017941 */ /* 0x000fea0003800000 */
.L_x_13028:
        /* <DEDUP_REMOVED lines=17> */
[----:B-----5:R-:W-:Y:S02]  /*13230*/  ISETP.GE.AND P5, PT, R70, UR4, PT ;  /* 0x0000000446007c0c */ /* 0x020fe4000bfa6270 */
[----:B------:R-:W-:Y:S01]  /*13240*/  ISETP.GE.AND P4, PT, R68, UR4, PT ;  /* 0x0000000444007c0c */ /* 0x000fe2000bf86270 */
[----:B------:R0:W-:Y:S01]  /*13250*/  @!P0 ST.E.64 desc[UR40][R4.64], R44 ;  /* 0x0000002c04008985 */ /* 0x0001e2000c101b28 */
[----:B------:R-:W-:-:S02]  /*13260*/  @!P2 LEA.HI.X R11, R63, R7, R62, 0x2, P6 ;  /* 0x000000073f0ba211 */ /* 0x000fc400030f143e */
[CC--:B------:R-:W-:Y:S01]  /*13270*/  @!P3 LEA R12, P6, R65.reuse, R6.reuse, 0x2 ;  /* 0x00000006410cb211 */ /* 0x0c0fe200078c10ff */
[----:B------:R0:W-:Y:S03]  /*13280*/  @!P1 ST.E.64 desc[UR40][R8.64], R46 ;  /* 0x0000002e08009985 */ /* 0x0001e6000c101b28 */
[-C--:B------:R-:W-:Y:S01]  /*13290*/  @!P3 LEA.HI.X R13, R65, R7.reuse, R64, 0x2, P6 ;  /* 0x00000007410db211 */ /* 0x080fe200030f1440 */
[----:B------:R0:W-:Y:S02]  /*132a0*/  @!P2 ST.E.64 desc[UR40][R10.64], R48 ;  /* 0x000000300a00a985 */ /* 0x0001e4000c101b28 */
[-C--:B------:R-:W-:Y:S02]  /*132b0*/  @!P5 LEA R14, P0, R70, R6.reuse, 0x2 ;  /* 0x00000006460ed211 */ /* 0x080fe400078010ff */
[----:B------:R-:W-:Y:S01]  /*132c0*/  @!P4 LEA R20, P1, R68, R6, 0x2 ;  /* 0x000000064414c211 */ /* 0x000fe200078210ff */
[----:B------:R0:W-:Y:S01]  /*132d0*/  @!P3 ST.E.64 desc[UR40][R12.64], R50 ;  /* 0x000000320c00b985 */ /* 0x0001e2000c101b28 */
[----:B------:R-:W-:-:S02]  /*132e0*/  @!P5 LEA.HI.X R15, R70, R7, R71, 0x2, P0 ;  /* 0x00000007460fd211 */ /* 0x000fc400000f1447 */
[----:B------:R-:W-:Y:S02]  /*132f0*/  @!P4 LEA.HI.X R21, R68, R7, R69, 0x2, P1 ;  /* 0x000000074415c211 */ /* 0x000fe400008f1445 */
[----:B------:R-:W-:Y:S01]  /*13300*/  ISETP.GE.AND P0, PT, R66, UR4, PT ;  /* 0x0000000442007c0c */ /* 0x000fe2000bf06270 */
[----:B------:R0:W-:Y:S04]  /*13310*/  @!P5 ST.E.64 desc[UR40][R14.64], R52 ;  /* 0x000000340e00d985 */ /* 0x0001e8000c101b28 */
[----:B------:R0:W-:Y:S08]  /*13320*/  @!P4 ST.E.64 desc[UR40][R20.64], R54 ;  /* 0x000000361400c985 */ /* 0x0001f0000c101b28 */
[----:B------:R-:W-:Y:S05]  /*13330*/  @P0 BRA `(.L_x_13027) ;  /* 0x0000000800940947 */ /* 0x000fea0003800000 */
[----:B0-----:R-:W-:-:S04]  /*13340*/  LEA R2, P0, R66, R6, 0x2 ;  /* 0x0000000642027211 */ /* 0x001fc800078010ff */
[----:B------:R-:W-:-:S05]  /*13350*/  LEA.HI.X R3, R66, R7, R67, 0x2, P0 ;  /* 0x0000000742037211 */ /* 0x000fca00000f1443 */
[----:B------:R3:W-:Y:S01]  /*13360*/  ST.E.64 desc[UR40][R2.64], R56 ;  /* 0x0000003802007985 */ /* 0x0007e2000c101b28 */
[----:B------:R-:W-:Y:S05]  /*13370*/  BRA `(.L_x_13027) ;  /* 0x0000000800847947 */ /* 0x000fea0003800000 */
.L_x_13024:
[----:B------:R-:W0:Y:S01]  /*13380*/  LDL.LU R4, [R1+0x58] ;  /* 0x0000580001047983 */ /* 0x000e220000300800 */
        /* <DEDUP_REMOVED lines=9> */
[----:B0-----:R-:W-:Y:S01]  /*13420*/  IADD3 R2, P2, R4, UR4, RZ ;  /* 0x0000000404027c10 */ /* 0x001fe2000ff5e0ff */
[----:B------:R-:W-:-:S03]  /*13430*/  ULDC UR4, c[0x0][0xa88] ;  /* 0x0002a20000047ab9 */ /* 0x000fc60000000800 */
[----:B--2---:R-:W-:-:S05]  /*13440*/  IADD3.X R3, R7, UR5, RZ, P2, !PT ;  /* 0x0000000507037c10 */ /* 0x004fca00097fe4ff */
[----:B------:R-:W-:Y:S01]  /*13450*/  @P1 IADD3 R4, P2, R4, UR6, RZ ;  /* 0x0000000604041c10 */ /* 0x000fe2000ff5e0ff */
[----:B------:R-:W-:Y:S01]  /*13460*/  IMAD.U32 R14, RZ, RZ, UR4 ;  /* 0x00000004ff0e7e24 */ /* 0x000fe2000f8e00ff */
[----:B------:R0:W5:Y:S02]  /*13470*/  @P0 LDG.E R15, desc[UR40][R2.64] ;  /* 0x00000028020f0981 */ /* 0x000164000c1e1900 */
[----:B------:R-:W-:Y:S01]  /*13480*/  @P1 IADD3.X R5, R7, UR7, RZ, P2, !PT ;  /* 0x0000000707051c10 */ /* 0x000fe200097fe4ff */
[----:B---3--:R-:W-:-:S04]  /*13490*/  VIADD R32, R6, 0xffffff80 ;  /* 0xffffff8006207836 */ /* 0x008fc80000000000 */
        /* <DEDUP_REMOVED lines=8> */
.L_x_13030:
        /* <DEDUP_REMOVED lines=9> */
[----:B0-----:R-:W-:Y:S01]  /*135b0*/  IMAD R2, R14, R33, RZ ;  /* 0x000000210e027224 */ /* 0x001fe200078e02ff */
        /* <DEDUP_REMOVED lines=11> */
[----:B------:R-:W4:Y:S08]  /*13670*/  LDC.64 R8, c[0x0][R30+0x220] ;  /* 0x000088001e087b82 */ /* 0x000f300000000a00 */
[----:B------:R-:W2:Y:S08]  /*13680*/  LDC.64 R6, c[0x0][R30+0x218] ;  /* 0x000086001e067b82 */ /* 0x000eb00000000a00 */
[----:B------:R-:W5:Y:S08]  /*13690*/  LDC.64 R10, c[0x0][R30+0x228] ;  /* 0x00008a001e0a7b82 */ /* 0x000f700000000a00 */
[----:B------:R-:W1:Y:S08]  /*136a0*/  LDC.64 R4, c[0x0][R30+0x210] ;  /* 0x000084001e047b82 */ /* 0x000e700000000a00 */
[----:B------:R-:W5:Y:S08]  /*136b0*/  @P0 LDC R20, c[0x0][0xbec] ;  /* 0x0002fb00ff140b82 */ /* 0x000f700000000800 */
[----:B------:R-:W1:Y:S01]  /*136c0*/  @P0 LDC R37, c[0x0][0xbf0] ;  /* 0x0002fc00ff250b82 */ /* 0x000e620000000800 */
[----:B----4-:R-:W-:-:S07]  /*136d0*/  IMAD R9, R9, R29, RZ ;  /* 0x0000001d09097224 */ /* 0x010fce00078e02ff */
[----:B0-----:R-:W0:Y:S01]  /*136e0*/  @!P3 LDC R2, c[0x0][0xb50] ;  /* 0x0002d400ff02bb82 */ /* 0x001e220000000800 */
[----:B------:R-:W-:Y:S02]  /*136f0*/  IMAD R9, R8, R28, R9 ;  /* 0x0000001c08097224 */ /* 0x000fe400078e0209 */
[----:B-----5:R-:W-:-:S05]  /*13700*/  @P0 IMAD.HI.U32 R20, R31, R20, RZ ;  /* 0x000000141f140227 */ /* 0x020fca00078e00ff */
[----:B------:R-:W4:Y:S01]  /*13710*/  @!P3 LDC R3, c[0x0][0xb54] ;  /* 0x0002d500ff03bb82 */ /* 0x000f220000000800 */
[----:B-1----:R-:W-:Y:S01]  /*13720*/  @P0 SHF.R.U32.HI R21, RZ, R37, R20 ;  /* 0x00000025ff150219 */ /* 0x002fe20000011614 */
        /* <DEDUP_REMOVED lines=22> */
[----:B----4-:R-:W-:Y:S01]  /*13890*/  LEA.HI.X R3, R4, R3, R5, 0x2, P0 ;  /* 0x0000000304037211 */ /* 0x010fe200000f1405 */
[----:B------:R-:W-:-:S05]  /*138a0*/  IMAD.MOV.U32 R5, RZ, RZ, -0x800000 ;  /* 0xff800000ff057424 */ /* 0x000fca00078e00ff */
[----:B------:R0:W-:Y:S03]  /*138b0*/  STG.E desc[UR40][R2.64], R5 ;  /* 0x0000000502007986 */ /* 0x0001e6000c101928 */
.L_x_13032:
[----:B------:R-:W-:Y:S05]  /*138c0*/  BSYNC B1 ;  /* 0x0000000000017941 */ /* 0x000fea0003800000 */
.L_x_13031:
[----:B------:R-:W-:Y:S05]  /*138d0*/  @P2 BRA `(.L_x_13027) ;  /* 0x00000004002c2947 */ /* 0x000fea0003800000 */
[----:B------:R-:W2:Y:S01]  /*138e0*/  LDL.LU R13, [R1+0x3c] ;  /* 0x00003c00010d7983 */ /* 0x000ea20000300800 */
[----:B------:R-:W3:Y:S01]  /*138f0*/  LDC R11, c[0x0][0xbe8] ;  /* 0x0002fa00ff0b7b82 */ /* 0x000ee20000000800 */
[----:B------:R-:W-:Y:S01]  /*13900*/  SHF.R.S32.HI R10, RZ, 0x1f, R32 ;  /* 0x0000001fff0a7819 */ /* 0x000fe20000011420 */
[----:B------:R-:W-:Y:S01]  /*13910*/  ULDC.64 UR4, c[0x0][0xaa0] ;  /* 0x0002a80000047ab9 */ /* 0x000fe20000000a00 */
[----:B------:R-:W4:Y:S01]  /*13920*/  LDL.LU R12, [R1+0x28] ;  /* 0x00002800010c7983 */ /* 0x000f220000300800 */
[----:B0-----:R-:W-:Y:S01]  /*13930*/  IMAD R2, R24, UR4, RZ ;  /* 0x0000000418027c24 */ /* 0x001fe2000f8e02ff */
        /* <DEDUP_REMOVED lines=11> */
[----:B------:R-:W0:Y:S08]  /*139f0*/  @P0 LDC R7, c[0x0][0xbec] ;  /* 0x0002fb00ff070b82 */ /* 0x000e300000000800 */
[----:B------:R-:W3:Y:S01]  /*13a00*/  @P0 LDC R9, c[0x0][0xbf0] ;  /* 0x0002fc00ff090b82 */ /* 0x000ee20000000800 */
[----:B--2---:R-:W-:-:S04]  /*13a10*/  IMAD.WIDE.U32 R2, R13, UR4, R2 ;  /* 0x000000040d027c25 */ /* 0x004fc8000f8e0002 */
[----:B----4-:R-:W-:Y:S02]  /*13a20*/  IMAD.IADD R8, R12, 0x1, R4 ;  /* 0x000000010c087824 */ /* 0x010fe400078e0204 */
[----:B------:R-:W-:Y:S01]  /*13a30*/  IMAD R3, R13, UR5, R3 ;  /* 0x000000050d037c24 */ /* 0x000fe2000f8e0203 */
[----:B------:R-:W-:Y:S01]  /*13a40*/  ULDC.64 UR4, c[0x0][0xae0] ;  /* 0x0002b80000047ab9 */ /* 0x000fe20000000a00 */
[----:B0-----:R-:W-:-:S04]  /*13a50*/  @P0 IMAD.HI.U32 R4, R8, R7, RZ ;  /* 0x0000000708040227 */ /* 0x001fc800078e00ff */
        /* <DEDUP_REMOVED lines=21> */
[----:B------:R-:W-:Y:S02]  /*13bb0*/  IMAD.IADD R4, R10, 0x1, R12 ;  /* 0x000000010a047824 */ /* 0x000fe400078e020c */
[----:B------:R-:W-:Y:S01]  /*13bc0*/  LEA.HI.X R8, R2, UR5, R3, 0x1, P0 ;  /* 0x0000000502087c11 */ /* 0x000fe200080f0c03 */
[----:B------:R-:W0:Y:S01]  /*13bd0*/  SHFL.IDX PT, R9, R5, RZ, 0x181f ;  /* 0x00181fff05097589 */ /* 0x000e2200000e0000 */
        /* <DEDUP_REMOVED lines=12> */
[----:B------:R-:W1:Y:S04]  /*13ca0*/  SHFL.IDX PT, R10, R8, 0x1, 0x181f ;  /* 0x00381f00080a7f89 */ /* 0x000e6800000e0000 */
[----:B------:R-:W1:Y:S01]  /*13cb0*/  SHFL.IDX PT, R12, R8, 0x2, 0x181f ;  /* 0x00581f00080c7f89 */ /* 0x000e6200000e0000 */
[----:B0-----:R-:W-:-:S03]  /*13cc0*/  @!P3 LEA R2, P6, R0, R9, 0x1 ;  /* 0x000000090002b211 */ /* 0x001fc600078c08ff */
[----:B------:R5:W0:Y:S01]  /*13cd0*/  SHFL.IDX PT, R14, R8, 0x3, 0x181f ;  /* 0x00781f00080e7f89 */ /* 0x000a2200000e0000 */
[C---:B--2---:R-:W-:Y:S02]  /*13ce0*/  @!P2 LEA R4, P5, R0.reuse, R11, 0x1 ;  /* 0x0000000b0004a211 */ /* 0x044fe400078a08ff */
[C---:B---3--:R-:W-:Y:S02]  /*13cf0*/  @!P1 LEA R6, P4, R0.reuse, R13, 0x1 ;  /* 0x0000000d00069211 */ /* 0x048fe400078808ff */
[C---:B----4-:R-:W-:Y:S02]  /*13d00*/  @!P3 LEA.HI.X R3, R0.reuse, R7, R63, 0x1, P6 ;  /* 0x000000070003b211 */ /* 0x050fe400030f0c3f */
[----:B-----5:R-:W-:-:S03]  /*13d10*/  @!P0 LEA R8, P6, R0, R15, 0x1 ;  /* 0x0000000f00088211 */ /* 0x020fc600078c08ff */
[----:B------:R2:W-:Y:S01]  /*13d20*/  @!P3 ST.E.128 desc[UR40][R2.64], RZ ;  /* 0x000000ff0200b985 */ /* 0x0005e2000c101d28 */
[C-C-:B-1----:R-:W-:Y:S02]  /*13d30*/  @!P2 LEA.HI.X R5, R0.reuse, R10, R63.reuse, 0x1, P5 ;  /* 0x0000000a0005a211 */ /* 0x142fe400028f0c3f */
[----:B------:R-:W-:-:S03]  /*13d40*/  @!P1 LEA.HI.X R7, R0, R12, R63, 0x1, P4 ;  /* 0x0000000c00079211 */ /* 0x000fc600020f0c3f */
[----:B------:R2:W-:Y:S01]  /*13d50*/  @!P2 ST.E.128 desc[UR40][R4.64], RZ ;  /* 0x000000ff0400a985 */ /* 0x0005e2000c101d28 */
[----:B0-----:R-:W-:-:S03]  /*13d60*/  @!P0 LEA.HI.X R9, R0, R14, R63, 0x1, P6 ;  /* 0x0000000e00098211 */ /* 0x001fc600030f0c3f */
[----:B------:R2:W-:Y:S04]  /*13d70*/  @!P1 ST.E.128 desc[UR40][R6.64], RZ ;  /* 0x000000ff06009985 */ /* 0x0005e8000c101d28 */
[----:B------:R2:W-:Y:S02]  /*13d80*/  @!P0 ST.E.128 desc[UR40][R8.64], RZ ;  /* 0x000000ff08008985 */ /* 0x0005e4000c101d28 */
.L_x_13027:
[----:B------:R-:W-:Y:S05]  /*13d90*/  BSYNC B0 ;  /* 0x0000000000007941 */ /* 0x000fea0003800000 */
.L_x_13023:
[----:B------:R-:W-:Y:S02]  /*13da0*/  ULDC UR4, c[0x0][0xc3c] ;  /* 0x00030f0000047ab9 */ /* 0x000fe40000000800 */
[----:B------:R-:W-:-:S13]  /*13db0*/  ISETP.GE.AND P0, PT, R27, UR4, PT ;  /* 0x000000041b007c0c */ /* 0x000fda000bf06270 */
[----:B------:R-:W-:Y:S05]  /*13dc0*/  @!P0 BRA `(.L_x_13033) ;  /* 0xfffffed000e88947 */ /* 0x000fea000383ffff */
[----:B------:R-:W-:Y:S05]  /*13dd0*/  BRA `(.L_x_12915) ;  /* 0x0000006c00c47947 */ /* 0x000fea0003800000 */
.L_x_12913:
        /* <DEDUP_REMOVED lines=16> */
.L_x_13034:
        /* <DEDUP_REMOVED lines=44> */
.L_x_13038:
        /* <DEDUP_REMOVED lines=37> */
.L_x_13036:
        /* <DEDUP_REMOVED lines=13> */
.L_x_13039:
        /* <DEDUP_REMOVED lines=61> */
.L_x_13040:
        /* <DEDUP_REMOVED lines=60> */
.L_x_13041:
[----:B------:R-:W-:-:S05]  /*14c50*/  LOP3.LUT R2, RZ, R2, RZ, 0x33, !PT ;  /* 0x00000002ff027212 */ /* 0x000fca00078e33ff */
[----:B------:R-:W-:Y:S01]  /*14c60*/  IMAD.IADD R25, R25, 0x1, R2 ;  /* 0x0000000119197824 */ /* 0x000fe200078e0202 */
[----:B------:R-:W-:Y:S06]  /*14c70*/  BRA `(.L_x_13042) ;  /* 0x00000000000c7947 */ /* 0x000fec0003800000 */
.L_x_13037:
[----:B------:R-:W-:Y:S02]  /*14c80*/  IMAD.MOV.U32 R25, RZ, RZ, RZ ;  /* 0x000000ffff197224 */ /* 0x000fe400078e00ff */
[----:B------:R-:W-:Y:S02]  /*14c90*/  IMAD.U32 R24, RZ, RZ, UR6 ;  /* 0x00000006ff187e24 */ /* 0x000fe4000f8e00ff */
[----:B------:R-:W-:-:S07]  /*14ca0*/  IMAD.MOV.U32 R26, RZ, RZ, RZ ;  /* 0x000000ffff1a7224 */ /* 0x000fce00078e00ff */
.L_x_13042:
[----:B------:R-:W-:-:S13]  /*14cb0*/  ISETP.NE.AND P0, PT, R0, RZ, PT ;  /* 0x000000ff0000720c */ /* 0x000fda0003f05270 */
[----:B------:R-:W0:Y:S01]  /*14cc0*/  @!P0 S2R R3, SR_CgaCtaId ;  /* 0x0000000000038919 */ /* 0x000e220000008800 */
[----:B------:R-:W-:-:S04]  /*14cd0*/  @!P0 MOV R0, 0x400 ;  /* 0x0000040000008802 */ /* 0x000fc80000000f00 */
[----:B0-----:R-:W-:-:S05]  /*14ce0*/  @!P0 LEA R0, R3, R0, 0x18 ;  /* 0x0000000003008211 */ /* 0x001fca00078ec0ff */
[----:B------:R1:W-:Y:S01]  /*14cf0*/  @!P0 STS.128 [R0+0x132d0], R24 ;  /* 0x0132d01800008388 */ /* 0x0003e20000000c00 */
[----:B------:R-:W-:Y:S06]  /*14d00*/  BAR.ARV 0x5, 0x200 ;  /* 0x0148000000007b1d */ /* 0x000fec0000002000 */
.L_x_13035:
        /* <DEDUP_REMOVED lines=54> */
.L_x_13149:
        /* <DEDUP_REMOVED lines=22> */
[----:B------:R-:W-:Y:S01]  /*151d0*/  IADD3.X R3, R14, UR7, RZ, P2, !PT ;  /* 0x000000070e037c10 */ /* 0x000fe200097fe4ff */
[----:B------:R-:W-:Y:S01]  /*151e0*/  ULDC.64 UR6, c[0x0][0xa10] ;  /* 0x0002840000067ab9 */ /* 0x000fe20000000a00 */
[----:B------:R-:W-:Y:S01]  /*151f0*/  ISETP.NE.U32.AND P1, PT, RZ, UR4, PT ;  /* 0x00000004ff007c0c */ /* 0x000fe2000bf25070 */
[----:B------:R-:W-:Y:S01]  /*15200*/  STL [R1+0x10], R14 ;  /* 0x0000100e01007387 */ /* 0x000fe20000100800 */
[----:B---3--:R-:W-:Y:S01]  /*15210*/  IADD3 R6, P3, R18, UR4, RZ ;  /* 0x0000000412067c10 */ /* 0x008fe2000ff7e0ff */
        /* <DEDUP_REMOVED lines=37> */
.L_x_13044:
        /* <DEDUP_REMOVED lines=16> */
.L_x_13045:
[----:B------:R-:W-:Y:S05]  /*15570*/  @!P1 BRA `(.L_x_13046) ;  /* 0x00000000000c9947 */ /* 0x000fea0003800000 */
[----:B------:R-:W2:Y:S04]  /*15580*/  LDG.E R10, desc[UR40][R6.64] ;  /* 0x00000028060a7981 */ /* 0x000ea8000c1e1900 */
[----:B------:R-:W2:Y:S02]  /*15590*/  LDG.E R6, desc[UR40][R6.64+0x4] ;  /* 0x0000042806067981 */ /* 0x000ea4000c1e1900 */
[----:B--2---:R-:W-:-:S07]  /*155a0*/  IMAD.IADD R10, R6, 0x1, -R10 ;  /* 0x00000001060a7824 */ /* 0x004fce00078e0a0a */
.L_x_13046:
        /* <DEDUP_REMOVED lines=10> */
[----:B------:R-:W-:-:S02]  /*15650*/  IMAD R3, R25, 0xc0, RZ ;  /* 0x000000c019037824 */ /* 0x000fc400078e02ff */
[----:B------:R-:W-:Y:S02]  /*15660*/  IMAD.IADD R19, R10, 0x1, R8 ;  /* 0x000000010a137824 */ /* 0x000fe400078e0208 */
[----:B------:R-:W-:-:S04]  /*15670*/  VIADD R3, R3, 0xbf ;  /* 0x000000bf03037836 */ /* 0x000fc80000000000 */
[----:B-1----:R-:W-:-:S04]  /*15680*/  @P0 IMAD.HI.U32 R5, R3, R5, RZ ;  /* 0x0000000503050227 */ /* 0x002fc800078e00ff */
[----:B------:R-:W-:Y:S01]  /*15690*/  IMAD.MOV.U32 R4, RZ, RZ, R3 ;  /* 0x000000ffff047224 */ /* 0x000fe200078e0003 */
[----:B----4-:R-:W-:Y:S01]  /*156a0*/  @P0 SHF.R.U32.HI R4, RZ, R6, R5 ;  /* 0x00000006ff040219 */ /* 0x010fe20000011605 */
[C---:B------:R-:W-:Y:S01]  /*156b0*/  VIADD R3, R19.reuse, 0x9f ;  /* 0x0000009f13037836 */ /* 0x040fe20000000000 */
[----:B------:R-:W-:-:S03]  /*156c0*/  IADD3 R19, R19, 0xa0, -R13 ;  /* 0x000000a013137810 */ /* 0x000fc60007ffe80d */
[----:B------:R-:W-:-:S04]  /*156d0*/  IMAD.HI R3, R3, 0x66666667, RZ ;  /* 0x6666666703037827 */ /* 0x000fc800078e02ff */
[----:B------:R-:W-:Y:S01]  /*156e0*/  IMAD.IADD R4, R19, 0x1, R4 ;  /* 0x0000000113047824 */ /* 0x000fe200078e0204 */
[----:B------:R-:W-:-:S03]  /*156f0*/  SHF.R.U32.HI R20, RZ, 0x1f, R3 ;  /* 0x0000001fff147819 */ /* 0x000fc60000011603 */
[----:B------:R-:W-:Y:S01]  /*15700*/  IMAD.HI R4, R4, 0x66666667, RZ ;  /* 0x6666666704047827 */ /* 0x000fe200078e02ff */
[----:B------:R-:W-:-:S04]  /*15710*/  LEA.HI.SX32 R20, R3, R20, 0x1a ;  /* 0x0000001403147211 */ /* 0x000fc800078fd2ff */
[----:B------:R-:W-:-:S04]  /*15720*/  SHF.R.U32.HI R5, RZ, 0x1f, R4 ;  /* 0x0000001fff057819 */ /* 0x000fc80000011604 */
[----:B------:R-:W-:Y:S02]  /*15730*/  LEA.HI.SX32 R5, R4, R5, 0x1a ;  /* 0x0000000504057211 */ /* 0x000fe400078fd2ff */
[----:B------:R-:W-:Y:S01]  /*15740*/  SHF.R.U32.HI R4, RZ, 0x10, R2 ;  /* 0x00000010ff047819 */ /* 0x000fe20000011602 */
[----:B------:R-:W-:Y:S01]  /*15750*/  IMAD.MOV.U32 R2, RZ, RZ, RZ ;  /* 0x000000ffff027224 */ /* 0x000fe200078e00ff */
        /* <DEDUP_REMOVED lines=32> */
.L_x_13048:
[----:B------:R-:W-:Y:S05]  /*15960*/  BSYNC B0 ;  /* 0x0000000000007941 */ /* 0x000fea0003800000 */
.L_x_13047:
[-C--:B------:R-:W-:Y:S01]  /*15970*/  IMAD R3, R21, R2.reuse, RZ ;  /* 0x0000000215037224 */ /* 0x080fe200078e02ff */
[----:B------:R-:W-:Y:S04]  /*15980*/  BSSY B0, `(.L_x_13049) ;  /* 0x00000e3000007945 */ /* 0x000fe80003800000 */
        /* <DEDUP_REMOVED lines=23> */
.L_x_13184:
[----:B---3--:R-:W-:Y:S02]  /*15b00*/  ISETP.NE.AND P0, PT, R14, RZ, PT ;  /* 0x000000ff0e00720c */ /* 0x008fe40003f05270 */
[----:B------:R-:W-:-:S11]  /*15b10*/  PLOP3.LUT P6, PT, PT, PT, PT, 0x8, 0x0 ;  /* 0x000000000000781c */ /* 0x000fd60003fce170 */
[----:B------:R-:W-:Y:S05]  /*15b20*/  @P0 BRA `(.L_x_13052) ;  /* 0x00000000000c0947 */ /* 0x000fea0003800000 */
[----:B------:R-:W-:-:S03]  /*15b30*/  UMOV UR4, 0xffffffff ;  /* 0xffffffff00047882 */ /* 0x000fc60000000000 */
[----:B------:R-:W-:Y:S05]  /*15b40*/  BRA.DIV UR4, `(.L_x_13053) ;  /* 0x0000005a046c7947 */ /* 0x000fea000b800000 */
[----:B------:R-:W-:-:S13]  /*15b50*/  ELECT P6, URZ, PT ;  /* 0x00000000003f782f */ /* 0x000fda00038c0000 */
.L_x_13052:
        /* <DEDUP_REMOVED lines=9> */
.L_x_13187:
[----:B------:R-:W-:Y:S05]  /*15bf0*/  BSYNC B1 ;  /* 0x0000000000017941 */ /* 0x000fea0003800000 */
.L_x_13054:
[----:B------:R-:W-:Y:S04]  /*15c00*/  BSSY B1, `(.L_x_13056) ;  /* 0x0000050000017945 */ /* 0x000fe80003800000 */
[----:B------:R-:W-:Y:S05]  /*15c10*/  @!P6 BRA `(.L_x_13057) ;  /* 0x000000040038e947 */ /* 0x000fea0003800000 */
[----:B------:R-:W1:Y:S04]  /*15c20*/  LDL R9, [R1] ;  /* 0x0000000001097983 */ /* 0x000e680000100800 */
[----:B------:R-:W3:Y:S01]  /*15c30*/  LDL R8, [R1+0x8] ;  /* 0x0000080001087983 */ /* 0x000ee20000100800 */
[----:B------:R-:W4:Y:S01]  /*15c40*/  S2R R7, SR_TID.X ;  /* 0x0000000000077919 */ /* 0x000f220000002100 */
[----:B------:R-:W-:Y:S01]  /*15c50*/  BSSY B2, `(.L_x_13058) ;  /* 0x0000007000027945 */ /* 0x000fe20003800000 */
[----:B----4-:R-:W-:-:S04]  /*15c60*/  LOP3.LUT R7, R7, 0x7f, RZ, 0xc0, !PT ;  /* 0x0000007f07077812 */ /* 0x010fc800078ec0ff */
[----:B------:R-:W-:Y:S01]  /*15c70*/  ISETP.NE.AND P1, PT, R7, RZ, PT ;  /* 0x000000ff0700720c */ /* 0x000fe20003f25270 */
[----:B-1----:R-:W-:Y:S01]  /*15c80*/  IMAD R6, R9, 0x8, R17 ;  /* 0x0000000809067824 */ /* 0x002fe200078e0211 */
[----:B---3--:R-:W-:-:S04]  /*15c90*/  SHF.L.U32 R10, R8, 0x1f, RZ ;  /* 0x0000001f080a7819 */ /* 0x008fc800000006ff */
[----:B------:R-:W1:Y:S02]  /*15ca0*/  SYNCS.PHASECHK.TRANS64.TRYWAIT P0, [R6+URZ+0x132a0], R10 ;  /* 0x0132a00a060075a7 */ /* 0x000e64000800017f */
[----:B-1----:R-:W-:Y:S05]  /*15cb0*/  @!P0 BRA `(.L_x_13059) ;  /* 0x0000005800448947 */ /* 0x002fea0003800000 */
.L_x_13188:
[----:B------:R-:W-:Y:S05]  /*15cc0*/  BSYNC B2 ;  /* 0x0000000000027941 */ /* 0x000fea0003800000 */
.L_x_13058:
        /* <DEDUP_REMOVED lines=9> */
.L_x_13061:
[----:B------:R-:W-:Y:S05]  /*15d60*/  BSYNC B2 ;  /* 0x0000000000027941 */ /* 0x000fea0003800000 */
.L_x_13060:
        /* <DEDUP_REMOVED lines=13> */
.L_x_13062:
        /* <DEDUP_REMOVED lines=13> */
.L_x_13189:
[----:B------:R-:W-:Y:S05]  /*15f10*/  BSYNC B2 ;  /* 0x0000000000027941 */ /* 0x000fea0003800000 */
.L_x_13063:
[----:B------:R-:W-:Y:S01]  /*15f20*/  BSSY B2, `(.L_x_13065) ;  /* 0x000000b000027945 */ /* 0x000fe20003800000 */
[----:B------:R-:W-:Y:S02]  /*15f30*/  IMAD.MOV.U32 R8, RZ, RZ, 0x0 ;  /* 0x00000000ff087424 */ /* 0x000fe400078e00ff */
[----:B------:R-:W-:Y:S01]  /*15f40*/  IMAD.MOV.U32 R9, RZ, RZ, 0x12f00000 ;  /* 0x12f00000ff097424 */ /* 0x000fe200078e00ff */
[----:B------:R-:W-:Y:S06]  /*15f50*/  @P1 BRA `(.L_x_13066) ;  /* 0x00000000001c1947 */ /* 0x000fec0003800000 */
[----:B0-----:R-:W0:Y:S01]  /*15f60*/  S2R R13, SR_TID.X ;  /* 0x00000000000d7919 */ /* 0x001e220000002100 */
[----:B-12---:R-:W-:-:S04]  /*15f70*/  IMAD.MOV.U32 R10, RZ, RZ, 0x2800 ;  /* 0x00002800ff0a7424 */ /* 0x006fc800078e00ff */
[----:B------:R3:W-:Y:S01]  /*15f80*/  SYNCS.ARRIVE.TRANS64 RZ, [R6+URZ+0x132b0], R10 ;  /* 0x0132b00a06ff79a7 */ /* 0x0007e2000800003f */
[----:B0-----:R-:W-:-:S04]  /*15f90*/  LOP3.LUT R13, R13, 0x1f, RZ, 0xc0, !PT ;  /* 0x0000001f0d0d7812 */ /* 0x001fc800078ec0ff */
[----:B------:R-:W-:-:S13]  /*15fa0*/  ISETP.NE.AND P0, PT, R13, RZ, PT ;  /* 0x000000ff0d00720c */ /* 0x000fda0003f05270 */
[----:B---3--:R-:W-:Y:S05]  /*15fb0*/  @!P0 BRA `(.L_x_13066) ;  /* 0x0000000000048947 */ /* 0x008fea0003800000 */
[----:B------:R-:W-:Y:S01]  /*15fc0*/  BPT.TRAP 0x1 ;  /* 0x000000040000795c */ /* 0x000fe20000300000 */
.L_x_13066:
[----:B------:R-:W-:Y:S05]  /*15fd0*/  BSYNC B2 ;  /* 0x0000000000027941 */ /* 0x000fea0003800000 */
.L_x_13065:
        /* <DEDUP_REMOVED lines=8> */
.L_x_13067:
        /* <DEDUP_REMOVED lines=10> */
.L_x_13057:
[----:B------:R-:W-:Y:S05]  /*16100*/  BSYNC B1 ;  /* 0x0000000000017941 */ /* 0x000fea0003800000 */
.L_x_13056:
[----:B------:R-:W1:Y:S04]  /*16110*/  LDL.LU R9, [R1] ;  /* 0x0000000001097983 */ /* 0x000e680000300800 */
[----:B------:R-:W3:Y:S01]  /*16120*/  LDL.LU R8, [R1+0x8] ;  /* 0x0000080001087983 */ /* 0x000ee20000300800 */
[----:B------:R-:W-:Y:S01]  /*16130*/  VIADD R5, R5, 0xfffffffe ;  /* 0xfffffffe05057836 */ /* 0x000fe20000000000 */
[----:B------:R-:W-:-:S04]  /*16140*/  PLOP3.LUT P0, PT, PT, PT, PT, 0x8, 0x0 ;  /* 0x000000000000781c */ /* 0x000fc80003f0e170 */
[----:B------:R-:W-:Y:S01]  /*16150*/  ISETP.GE.AND P2, PT, R5, R3, PT ;  /* 0x000000030500720c */ /* 0x000fe20003f46270 */
[----:B-1----:R-:W-:-:S05]  /*16160*/  VIADD R6, R9, 0x1 ;  /* 0x0000000109067836 */ /* 0x002fca0000000000 */
[----:B------:R-:W-:-:S04]  /*16170*/  ISETP.NE.AND P1, PT, R6, 0x2, PT ;  /* 0x000000020600780c */ /* 0x000fc80003f25270 */
[----:B------:R-:W-:Y:S02]  /*16180*/  SEL R7, RZ, 0x1, P1 ;  /* 0x00000001ff077807 */ /* 0x000fe40000800000 */
[----:B------:R-:W-:Y:S02]  /*16190*/  SEL R6, R6, RZ, P1 ;  /* 0x000000ff06067207 */ /* 0x000fe40000800000 */
[----:B---3--:R-:W-:-:S03]  /*161a0*/  LOP3.LUT R8, R8, R7, RZ, 0x3c, !PT ;  /* 0x0000000708087212 */ /* 0x008fc600078e3cff */
[----:B------:R1:W-:Y:S04]  /*161b0*/  STL [R1], R6 ;  /* 0x0000000601007387 */ /* 0x0003e80000100800 */
[----:B------:R1:W-:Y:S01]  /*161c0*/  STL [R1+0x8], R8 ;  /* 0x0000080801007387 */ /* 0x0003e20000100800 */
[----:B------:R-:W-:Y:S05]  /*161d0*/  @!P2 BRA `(.L_x_13050) ;  /* 0x000000040074a947 */ /* 0x000fea0003800000 */
.L_x_13080:
[----:B------:R-:W-:Y:S05]  /*161e0*/  YIELD ;  /* 0x0000000000007946 */ /* 0x000fea0003800000 */
[----:B------:R-:W-:Y:S04]  /*161f0*/  BSSY B1, `(.L_x_13068) ;  /* 0x000004f000017945 */ /* 0x000fe80003800000 */
[----:B---3--:R-:W-:Y:S05]  /*16200*/  @!P6 BRA `(.L_x_13069) ;  /* 0x000000040034e947 */ /* 0x008fea0003800000 */
[----:B-1----:R-:W3:Y:S04]  /*16210*/  LDL R6, [R1] ;  /* 0x0000000001067983 */ /* 0x002ee80000100800 */
[----:B------:R-:W4:Y:S01]  /*16220*/  LDL R7, [R1+0x8] ;  /* 0x0000080001077983 */ /* 0x000f220000100800 */
[----:B------:R-:W1:Y:S01]  /*16230*/  S2R R8, SR_TID.X ;  /* 0x0000000000087919 */ /* 0x000e620000002100 */
[----:B------:R-:W-:Y:S01]  /*16240*/  BSSY B2, `(.L_x_13070) ;  /* 0x0000007000027945 */ /* 0x000fe20003800000 */
[----:B-1----:R-:W-:-:S04]  /*16250*/  LOP3.LUT R8, R8, 0x7f, RZ, 0xc0, !PT ;  /* 0x0000007f08087812 */ /* 0x002fc800078ec0ff */
[----:B------:R-:W-:Y:S01]  /*16260*/  ISETP.NE.AND P2, PT, R8, RZ, PT ;  /* 0x000000ff0800720c */ /* 0x000fe20003f45270 */
[----:B---3--:R-:W-:Y:S01]  /*16270*/  IMAD R6, R6, 0x8, R17 ;  /* 0x0000000806067824 */ /* 0x008fe200078e0211 */
[----:B----4-:R-:W-:-:S04]  /*16280*/  SHF.L.U32 R7, R7, 0x1f, RZ ;  /* 0x0000001f07077819 */ /* 0x010fc800000006ff */
[----:B------:R-:W1:Y:S02]  /*16290*/  SYNCS.PHASECHK.TRANS64.TRYWAIT P1, [R6+URZ+0x132a0], R7 ;  /* 0x0132a007060075a7 */ /* 0x000e64000802017f */
[----:B-1----:R-:W-:Y:S05]  /*162a0*/  @!P1 BRA `(.L_x_13071) ;  /* 0x0000005000f09947 */ /* 0x002fea0003800000 */
.L_x_13190:
[----:B------:R-:W-:Y:S05]  /*162b0*/  BSYNC B2 ;  /* 0x0000000000027941 */ /* 0x000fea0003800000 */
.L_x_13070:
        /* <DEDUP_REMOVED lines=9> */
.L_x_13073:
[----:B------:R-:W-:Y:S05]  /*16350*/  BSYNC B2 ;  /* 0x0000000000027941 */ /* 0x000fea0003800000 */
.L_x_13072:
[----:B------:R-:W3:Y:S01]  /*16360*/  LDL R8, [R1] ;  /* 0x0000000001087983 */ /* 0x000ee20000100800 */
        /* <DEDUP_REMOVED lines=9> */
[----:B---3--:R-:W-:-:S04]  /*16400*/  IMAD R8, R8, 0x2800, R17 ;  /* 0x0000280008087824 */ /* 0x008fc800078e0211 */
[----:B--2---:R-:W-:-:S07]  /*16410*/  VIADD R11, R8, 0xe000 ;  /* 0x0000e000080b7836 */ /* 0x004fce0000000000 */
.L_x_13074:
        /* <DEDUP_REMOVED lines=13> */
.L_x_13191:
[----:B------:R-:W-:Y:S05]  /*164f0*/  BSYNC B2 ;  /* 0x0000000000027941 */ /* 0x000fea0003800000 */
.L_x_13075:
        /* <DEDUP_REMOVED lines=11> */
.L_x_13078:
[----:B------:R-:W-:Y:S05]  /*165b0*/  BSYNC B2 ;  /* 0x0000000000027941 */ /* 0x000fea0003800000 */
.L_x_13077:
        /* <DEDUP_REMOVED lines=8> */
.L_x_13079:
        /* <DEDUP_REMOVED lines=10> */
.L_x_13069:
[----:B------:R-:W-:Y:S05]  /*166e0*/  BSYNC B1 ;  /* 0x0000000000017941 */ /* 0x000fea0003800000 */
.L_x_13068:
[----:B------:R-:W1:Y:S04]  /*166f0*/  LDL.LU R7, [R1] ;  /* 0x0000000001077983 */ /* 0x000e680000300800 */
[----:B------:R-:W3:Y:S01]  /*16700*/  LDL.LU R10, [R1+0x8] ;  /* 0x00000800010a7983 */ /* 0x000ee20000300800 */
[C---:B------:R-:W-:Y:S01]  /*16710*/  ISETP.GT.AND P2, PT, R5.reuse, R3, PT ;  /* 0x000000030500720c */ /* 0x040fe20003f44270 */
[----:B------:R-:W-:Y:S02]  /*16720*/  VIADD R5, R5, 0xffffffff ;  /* 0xffffffff05057836 */ /* 0x000fe40000000000 */
[----:B-1----:R-:W-:-:S05]  /*16730*/  VIADD R6, R7, 0x1 ;  /* 0x0000000107067836 */ /* 0x002fca0000000000 */
[----:B------:R-:W-:-:S04]  /*16740*/  ISETP.NE.AND P1, PT, R6, 0x2, PT ;  /* 0x000000020600780c */ /* 0x000fc80003f25270 */
[----:B------:R-:W-:Y:S02]  /*16750*/  SEL R7, RZ, 0x1, P1 ;  /* 0x00000001ff077807 */ /* 0x000fe40000800000 */
[----:B------:R-:W-:Y:S02]  /*16760*/  SEL R6, R6, RZ, P1 ;  /* 0x000000ff06067207 */ /* 0x000fe40000800000 */
[----:B---3--:R-:W-:-:S05]  /*16770*/  LOP3.LUT R10, R10, R7, RZ, 0x3c, !PT ;  /* 0x000000070a0a7212 */ /* 0x008fca00078e3cff */
[----:B------:R3:W-:Y:S04]  /*16780*/  STL [R1+0x8], R10 ;  /* 0x0000080a01007387 */ /* 0x0007e80000100800 */
[----:B------:R3:W-:Y:S01]  /*16790*/  STL [R1], R6 ;  /* 0x0000000601007387 */ /* 0x0007e20000100800 */
[----:B------:R-:W-:Y:S05]  /*167a0*/  @P2 BRA `(.L_x_13080) ;  /* 0xfffffff8008c2947 */ /* 0x000fea000383ffff */
.L_x_13050:
[----:B------:R-:W-:Y:S05]  /*167b0*/  BSYNC B0 ;  /* 0x0000000000007941 */ /* 0x000fea0003800000 */
.L_x_13049:
        /* <DEDUP_REMOVED lines=13> */
[----:B------:R-:W-:-:S04]  /*16890*/  IMAD.IADD R0, R19, 0x1, R2 ;  /* 0x0000000113007824 */ /* 0x000fc800078e0202 */
[----:B------:R-:W-:-:S05]  /*168a0*/  IMAD.HI R0, R0, 0x66666667, RZ ;  /* 0x6666666700007827 */ /* 0x000fca00078e02ff */
[----:B------:R-:W-:-:S04]  /*168b0*/  SHF.R.U32.HI R2, RZ, 0x1f, R0 ;  /* 0x0000001fff027819 */ /* 0x000fc80000011600 */
[----:B------:R-:W-:Y:S01]  /*168c0*/  LEA.HI.SX32 R2, R0, R2, 0x1a ;  /* 0x0000000200027211 */ /* 0x000fe200078fd2ff */
[----:B------:R-:W-:-:S03]  /*168d0*/  IMAD.MOV.U32 R0, RZ, RZ, RZ ;  /* 0x000000ffff007224 */ /* 0x000fc600078e00ff */
[----:B------:R-:W-:-:S04]  /*168e0*/  VIMNMX R20, R20, R2, PT ;  /* 0x0000000214147248 */ /* 0x000fc80003fe0100 */
[----:B------:R-:W-:-:S13]  /*168f0*/  ISETP.GE.AND P1, PT, R20, 0x1, PT ;  /* 0x000000011400780c */ /* 0x000fda0003f26270 */
[----:B0-----:R-:W-:Y:S05]  /*16900*/  @!P1 BRA `(.L_x_13082) ;  /* 0x0000000000689947 */ /* 0x001fea0003800000 */
[-C--:B------:R-:W-:Y:S02]  /*16910*/  IABS R0, R4.reuse ;  /* 0x0000000400007213 */ /* 0x080fe40000000000 */
[----:B-1-3--:R-:W-:Y:S02]  /*16920*/  IABS R6, R4 ;  /* 0x0000000400067213 */ /* 0x00afe40000000000 */
        /* <DEDUP_REMOVED lines=24> */
.L_x_13082:
[----:B------:R-:W-:Y:S05]  /*16ab0*/  BSYNC B0 ;  /* 0x0000000000007941 */ /* 0x000fea0003800000 */
.L_x_13081:
        /* <DEDUP_REMOVED lines=12> */
[----:B------:R-:W4:Y:S01]  /*16b80*/  LDC.64 R2, c[0x0][0xc60] ;  /* 0x00031800ff027b82 */ /* 0x000f220000000a00 */
[----:B------:R-:W0:Y:S02]  /*16b90*/  FLO.U32 R0, UR4 ;  /* 0x0000000400007d00 */ /* 0x000e2400080e0000 */
[----:B0-----:R-:W-:-:S06]  /*16ba0*/  ISETP.EQ.U32.AND P0, PT, R0, R5, PT ;  /* 0x000000050000720c */ /* 0x001fcc0003f02070 */
[----:B------:R-:W4:Y:S07]  /*16bb0*/  POPC R5, UR4 ;  /* 0x0000000400057d09 */ /* 0x000f2e0008000000 */
[----:B----4-:R-:W4:Y:S01]  /*16bc0*/  @P0 ATOMG.E.ADD.STRONG.GPU PT, R3, desc[UR40][R2.64], R5 ;  /* 0x00000005020309a8 */ /* 0x010f2200081ee1e8 */
[----:B------:R-:W0:Y:S02]  /*16bd0*/  S2R R4, SR_LTMASK ;  /* 0x0000000000047919 */ /* 0x000e240000003900 */
[----:B0-----:R-:W-:-:S04]  /*16be0*/  LOP3.LUT R4, R4, UR4, RZ, 0xc0, !PT ;  /* 0x0000000404047c12 */ /* 0x001fc8000f8ec0ff */
[----:B------:R-:W0:Y:S01]  /*16bf0*/  POPC R7, R4 ;  /* 0x0000000400077309 */ /* 0x000e220000000000 */
[----:B----4-:R-:W0:Y:S02]  /*16c00*/  SHFL.IDX PT, R0, R3, R0, 0x1f ;  /* 0x00001f0003007589 */ /* 0x010e2400000e0000 */
[----:B0-----:R-:W-:Y:S01]  /*16c10*/  IADD3 R24, R0, UR36, R7 ;  /* 0x0000002400187c10 */ /* 0x001fe2000fffe007 */
[----:B------:R-:W-:Y:S06]  /*16c20*/  BRA `(.L_x_13084) ;  /* 0x0000002c00207947 */ /* 0x000fec0003800000 */
.L_x_13083:
        /* <DEDUP_REMOVED lines=11> */
[----:B-1-3--:R-:W-:Y:S02]  /*16ce0*/  IMAD.U32 R6, RZ, RZ, UR8 ;  /* 0x00000008ff067e24 */ /* 0x00afe4000f8e00ff */
[----:B------:R-:W-:-:S02]  /*16cf0*/  IMAD.U32 R7, RZ, RZ, UR9 ;  /* 0x00000009ff077e24 */ /* 0x000fc4000f8e00ff */
[----:B------:R-:W-:Y:S02]  /*16d00*/  IMAD.U32 R10, RZ, RZ, UR4 ;  /* 0x00000004ff0a7e24 */ /* 0x000fe4000f8e00ff */
[----:B--2---:R-:W-:Y:S02]  /*16d10*/  IMAD.U32 R11, RZ, RZ, UR5 ;  /* 0x00000005ff0b7e24 */ /* 0x004fe4000f8e00ff */
[----:B------:R-:W-:Y:S02]  /*16d20*/  IMAD.MOV.U32 R8, RZ, RZ, 0x70 ;  /* 0x00000070ff087424 */ /* 0x000fe400078e00ff */
[----:B------:R-:W-:Y:S02]  /*16d30*/  IMAD.MOV.U32 R12, RZ, RZ, 0x1 ;  /* 0x00000001ff0c7424 */ /* 0x000fe400078e00ff */
[----:B------:R-:W-:-:S07]  /*16d40*/  IMAD.MOV.U32 R13, RZ, RZ, RZ ;  /* 0x000000ffff0d7224 */ /* 0x000fce00078e00ff */
[----:B------:R-:W-:-:S07]  /*16d50*/  LEPC R20, `(.L_x_13086) ;  /* 0x000000001014794e */ /* 0x000fce0000000000 */
[----:B0-----:R-:W-:Y:S05]  /*16d60*/  CALL.ABS.NOINC R2 ;  /* 0x0000000002007343 */ /* 0x001fea0003c00000 */
.L_x_13086:
[----:B------:R-:W-:Y:S05]  /*16d70*/  BSYNC B6 ;  /* 0x0000000000067941 */ /* 0x000fea0003800000 */
.L_x_13085:
        /* <DEDUP_REMOVED lines=22> */
.L_x_13088:
[----:B------:R-:W-:Y:S05]  /*16ee0*/  BSYNC B6 ;  /* 0x0000000000067941 */ /* 0x000fea0003800000 */
.L_x_13087:
        /* <DEDUP_REMOVED lines=20> */
.L_x_13090:
[----:B------:R-:W-:Y:S05]  /*17030*/  BSYNC B6 ;  /* 0x0000000000067941 */ /* 0x000fea0003800000 */
.L_x_13089:
        /* <DEDUP_REMOVED lines=19> */
.L_x_13092:
[----:B------:R-:W-:Y:S05]  /*17170*/  BSYNC B6 ;  /* 0x0000000000067941 */ /* 0x000fea0003800000 */
.L_x_13091:
[----:B------:R-:W4:Y:S01]  /*17180*/  LDL.LU R20, [R1+0x10] ;  /* 0x0000100001147983 */ /* 0x000f220000300800 */
[----:B------:R-:W-:Y:S02]  /*17190*/  ULDC.64 UR4, c[0x0][0x9f8] ;  /* 0x00027e0000047ab9 */ /* 0x000fe40000000a00 */
[----:B------:R-:W-:-:S04]  /*171a0*/  ISETP.NE.U32.AND P0, PT, RZ, UR4, PT ;  /* 0x00000004ff007c0c */ /* 0x000fc8000bf05070 */
[----:B------:R-:W-:-:S13]  /*171b0*/  ISETP.NE.AND.EX P0, PT, RZ, UR5, PT, P0 ;  /* 0x00000005ff007c0c */ /* 0x000fda000bf05300 */
[----:B------:R-:W-:-:S04]  /*171c0*/  @P0 IADD3 R2, P1, R18, UR4, RZ ;  /* 0x0000000412020c10 */ /* 0x000fc8000ff3e0ff */
[----:B----4-:R-:W-:Y:S01]  /*171d0*/  @P0 IADD3.X R3, R20, UR5, RZ, P1, !PT ;  /* 0x0000000514030c10 */ /* 0x010fe20008ffe4ff */
[----:B------:R-:W-:-:S04]  /*171e0*/  ULDC.64 UR4, c[0x0][0xa08] ;  /* 0x0002820000047ab9 */ /* 0x000fc80000000a00 */
[----:B------:R0:W1:Y:S02]  /*171f0*/  @P0 LDG.E R26, desc[UR40][R2.64] ;  /* 0x00000028021a0981 */ /* 0x000064000c1e1900 */
[----:B0-----:R-:W0:Y:S02]  /*17200*/  LDC.64 R2, c[0x0][0x418] ;  /* 0x00010600ff027b82 */ /* 0x001e240000000a00 */
[----:B0-----:R-:W-:Y:S01]  /*17210*/  LOP3.LUT P0, RZ, R2, UR4, RZ, 0xfc, !PT ;  /* 0x0000000402ff7c12 */ /* 0x001fe2000f80fcff */
[----:B------:R-:W-:-:S03]  /*17220*/  UMOV UR4, 0xffffffff ;  /* 0xffffffff00047882 */ /* 0x000fc60000000000 */
[----:B------:R-:W-:Y:S02]  /*17230*/  LOP3.LUT P0, RZ, R3, UR5, RZ, 0xfc, P0 ;  /* 0x0000000503ff7c12 */ /* 0x000fe4000800fcff */
[----:B-1----:R-:W-:Y:S02]  /*17240*/  SHF.R.S32.HI R8, RZ, 0x1f, R26 ;  /* 0x0000001fff087819 */ /* 0x002fe4000001141a */
[----:B------:R-:W-:-:S03]  /*17250*/  SEL R18, R26, RZ, !P0 ;  /* 0x000000ff1a127207 */ /* 0x000fc60004000000 */
[----:B------:R0:W-:Y:S01]  /*17260*/  STL [R1+0x10], R8 ;  /* 0x0000100801007387 */ /* 0x0001e20000100800 */
[----:B------:R-:W-:Y:S05]  /*17270*/  BRA.DIV UR4, `(.L_x_13093) ;  /* 0x0000004604247947 */ /* 0x000fea000b800000 */
[----:B------:R-:W1:Y:S02]  /*17280*/  S2R R0, SR_TID.X ;  /* 0x0000000000007919 */ /* 0x000e640000002100 */
[----:B-1----:R-:W-:-:S04]  /*17290*/  SHF.R.U32.HI R0, RZ, 0x5, R0 ;  /* 0x00000005ff007819 */ /* 0x002fc80000011600 */
[----:B------:R-:W-:-:S05]  /*172a0*/  LOP3.LUT R0, R0, 0x3, RZ, 0xc0, !PT ;  /* 0x0000000300007812 */ /* 0x000fca00078ec0ff */
[----:B------:R1:W4:Y:S02]  /*172b0*/  SHFL.IDX PT, R14, R0, RZ, 0x1f ;  /* 0x00001fff000e7589 */ /* 0x00032400000e0000 */
.L_x_13194:
[----:B----4-:R-:W-:Y:S02]  /*172c0*/  ISETP.NE.AND P0, PT, R14, RZ, PT ;  /* 0x000000ff0e00720c */ /* 0x010fe40003f05270 */
[----:B------:R-:W-:Y:S02]  /*172d0*/  PLOP3.LUT P1, PT, PT, PT, PT, 0x8, 0x0 ;  /* 0x000000000000781c */ /* 0x000fe40003f2e170 */
[----:B------:R-:W-:-:S11]  /*172e0*/  LOP3.LUT R23, R23, 0xfffffffe, RZ, 0xc0, !PT ;  /* 0xfffffffe17177812 */ /* 0x000fd600078ec0ff */
[----:B------:R-:W-:Y:S01]  /*172f0*/  @P1 LOP3.LUT R23, R23, 0x1, RZ, 0xfc, !PT ;  /* 0x0000000117171812 */ /* 0x000fe200078efcff */
[----:B------:R-:W-:Y:S06]  /*17300*/  @P0 BRA `(.L_x_13094) ;  /* 0x0000000400540947 */ /* 0x000fec0003800000 */
[----:B------:R-:W-:-:S03]  /*17310*/  UMOV UR4, 0xffffffff ;  /* 0xffffffff00047882 */ /* 0x000fc60000000000 */
[----:B------:R-:W-:Y:S05]  /*17320*/  BRA.DIV UR4, `(.L_x_13095) ;  /* 0x00000046042c7947 */ /* 0x000fea000b800000 */
[----:B------:R-:W-:-:S13]  /*17330*/  ELECT P6, URZ, PT ;  /* 0x00000000003f782f */ /* 0x000fda00038c0000 */
.L_x_13197:
[----:B------:R-:W-:Y:S05]  /*17340*/  @!P6 BRA `(.L_x_13094) ;  /* 0x000000040044e947 */ /* 0x000fea0003800000 */
[----:B-1----:R-:W4:Y:S01]  /*17350*/  LDL R0, [R1+0x28] ;  /* 0x0000280001007983 */ /* 0x002f220000100800 */
[----:B------:R-:W-:-:S04]  /*17360*/  ISETP.NE.U32.AND P0, PT, R2, RZ, PT ;  /* 0x000000ff0200720c */ /* 0x000fc80003f05070 */
[----:B------:R-:W-:Y:S01]  /*17370*/  ISETP.NE.AND.EX P0, PT, R3, RZ, PT, P0 ;  /* 0x000000ff0300720c */ /* 0x000fe20003f05300 */
[----:B----4-:R-:W-:-:S12]  /*17380*/  VIADD R0, R0, 0xffffffff ;  /* 0xffffffff00007836 */ /* 0x010fd80000000000 */
[----:B------:R-:W-:Y:S05]  /*17390*/  @!P0 BRA `(.L_x_13096) ;  /* 0x0000000000448947 */ /* 0x000fea0003800000 */
[----:B------:R-:W1:Y:S01]  /*173a0*/  LDC R7, c[0x0][0x43c] ;  /* 0x00010f00ff077b82 */ /* 0x000e620000000800 */
[----:B------:R-:W-:Y:S01]  /*173b0*/  ULDC.64 UR4, c[0x0][0x428] ;  /* 0x00010a0000047ab9 */ /* 0x000fe20000000a00 */
[----:B-1----:R-:W-:-:S13]  /*173c0*/  ISETP.NE.AND P0, PT, R7, 0x1, PT ;  /* 0x000000010700780c */ /* 0x002fda0003f05270 */
        /* <DEDUP_REMOVED lines=14> */
.L_x_13096:
[----:B-1----:R-:W4:Y:S01]  /*174b0*/  LDL R3, [R1+0x4] ;  /* 0x0000040001037983 */ /* 0x002f220000100800 */
[----:B------:R-:W-:Y:S01]  /*174c0*/  IMAD R4, R29, 0x8, R17 ;  /* 0x000000081d047824 */ /* 0x000fe200078e0211 */
[----:B------:R-:W1:Y:S02]  /*174d0*/  S2R R2, SR_TID.X ;  /* 0x0000000000027919 */ /* 0x000e640000002100 */
[----:B-1----:R-:W-:-:S04]  /*174e0*/  LOP3.LUT R2, R2, 0x7f, RZ, 0xc0, !PT ;  /* 0x0000007f02027812 */ /* 0x002fc800078ec0ff */
[----:B------:R-:W-:Y:S02]  /*174f0*/  ISETP.NE.AND P1, PT, R2, RZ, PT ;  /* 0x000000ff0200720c */ /* 0x000fe40003f25270 */
[----:B----4-:R-:W-:-:S04]  /*17500*/  SHF.L.U32 R3, R3, 0x1f, RZ ;  /* 0x0000001f03037819 */ /* 0x010fc800000006ff */
[----:B------:R-:W1:Y:S02]  /*17510*/  SYNCS.PHASECHK.TRANS64.TRYWAIT P0, [R4+URZ+0x13280], R3 ;  /* 0x01328003040075a7 */ /* 0x000e64000800017f */
[----:B-1----:R-:W-:Y:S05]  /*17520*/  @!P0 BRA `(.L_x_13097) ;  /* 0x0000004000cc8947 */ /* 0x002fea0003800000 */
.L_x_13198:
        /* <DEDUP_REMOVED lines=8> */
.L_x_13098:
        /* <DEDUP_REMOVED lines=18> */
.L_x_13199:
[----:B------:R-:W-:Y:S05]  /*176d0*/  @P1 BRA `(.L_x_13100) ;  /* 0x00000000001c1947 */ /* 0x000fea0003800000 */
[----:B------:R-:W4:Y:S01]  /*176e0*/  S2R R5, SR_TID.X ;  /* 0x0000000000057919 */ /* 0x000f220000002100 */
[----:B01----:R-:W-:-:S04]  /*176f0*/  IMAD.MOV.U32 R3, RZ, RZ, 0x2800 ;  /* 0x00002800ff037424 */ /* 0x003fc800078e00ff */
[----:B------:R0:W-:Y:S01]  /*17700*/  SYNCS.ARRIVE.TRANS64 RZ, [R4+URZ+0x13230], R3 ;  /* 0x0132300304ff79a7 */ /* 0x0001e2000800003f */
[----:B----4-:R-:W-:-:S04]  /*17710*/  LOP3.LUT R5, R5, 0x1f, RZ, 0xc0, !PT ;  /* 0x0000001f05057812 */ /* 0x010fc800078ec0ff */
[----:B------:R-:W-:-:S13]  /*17720*/  ISETP.NE.AND P0, PT, R5, RZ, PT ;  /* 0x000000ff0500720c */ /* 0x000fda0003f05270 */
[----:B0-----:R-:W-:Y:S05]  /*17730*/  @!P0 BRA `(.L_x_13100) ;  /* 0x0000000000048947 */ /* 0x001fea0003800000 */
[----:B------:R-:W-:Y:S01]  /*17740*/  BPT.TRAP 0x1 ;  /* 0x000000040000795c */ /* 0x000fe20000300000 */
.L_x_13100:
        /* <DEDUP_REMOVED lines=17> */
.L_x_13094:
[----:B01----:R-:W4:Y:S04]  /*17860*/  LDL.LU R4, [R1+0x1c] ;  /* 0x00001c0001047983 */ /* 0x003f280000300800 */
[----:B---3--:R-:W3:Y:S04]  /*17870*/  LDL.LU R6, [R1+0x18] ;  /* 0x0000180001067983 */ /* 0x008ee80000300800 */
[----:B------:R-:W5:Y:S01]  /*17880*/  LDL.LU R3, [R1+0x38] ;  /* 0x0000380001037983 */ /* 0x000f620000300800 */
        /* <DEDUP_REMOVED lines=9> */
[----:B----4-:R-:W-:Y:S02]  /*17920*/  SHF.R.S32.HI R2, RZ, 0x1f, R4 ;  /* 0x0000001fff027819 */ /* 0x010fe40000011404 */
[----:B---3--:R-:W-:-:S03]  /*17930*/  SEL R6, R6, RZ, !P0 ;  /* 0x000000ff06067207 */ /* 0x008fc60004000000 */
[----:B------:R-:W-:-:S04]  /*17940*/  IMAD R2, R2, UR4, RZ ;  /* 0x0000000402027c24 */ /* 0x000fc8000f8e02ff */
[C---:B------:R-:W-:Y:S01]  /*17950*/  IMAD R0, R4.reuse, UR5, R2 ;  /* 0x0000000504007c24 */ /* 0x040fe2000f8e0202 */
[----:B-----5:R-:W-:Y:S01]  /*17960*/  SEL R2, R3, RZ, !P0 ;  /* 0x000000ff03027207 */ /* 0x020fe20004000000 */
        /* <DEDUP_REMOVED lines=23> */
.L_x_13102:
[----:B------:R-:W-:Y:S05]  /*17ae0*/  BSYNC B6 ;  /* 0x0000000000067941 */ /* 0x000fea0003800000 */
.L_x_13101:
[----:B------:R-:W3:Y:S01]  /*17af0*/  LDL.LU R20, [R1+0x1c] ;  /* 0x00001c0001147983 */ /* 0x000ee20000300800 */
[----:B------:R-:W1:Y:S01]  /*17b00*/  LDC R9, c[0x0][0x448] ;  /* 0x00011200ff097b82 */ /* 0x000e620000000800 */
[----:B------:R-:W-:Y:S01]  /*17b10*/  ULDC.64 UR4, c[0x0][0x2d8] ;  /* 0x0000b60000047ab9 */ /* 0x000fe20000000a00 */
[----:B------:R-:W-:Y:S01]  /*17b20*/  ULDC.64 UR6, c[0x0][0x2e0] ;  /* 0x0000b80000067ab9 */ /* 0x000fe20000000a00 */
[----:B0-----:R-:W3:Y:S01]  /*17b30*/  LDL.LU.64 R2, [R1+0x30] ;  /* 0x0000300001027983 */ /* 0x001ee20000300a00 */
[----:B------:R-:W-:-:S03]  /*17b40*/  ULDC.64 UR8, c[0x0][0x280] ;  /* 0x0000a00000087ab9 */ /* 0x000fc60000000a00 */
[----:B------:R-:W4:Y:S04]  /*17b50*/  LDL.LU R21, [R1+0x38] ;  /* 0x0000380001157983 */ /* 0x000f280000300800 */
[----:B------:R-:W2:Y:S04]  /*17b60*/  LDL.LU R4, [R1+0x18] ;  /* 0x0000180001047983 */ /* 0x000ea80000300800 */
[----:B------:R0:W5:Y:S01]  /*17b70*/  LDL R10, [R1+0x3c] ;  /* 0x00003c00010a7983 */ /* 0x0001620000100800 */
[----:B-1----:R-:W-:-:S13]  /*17b80*/  ISETP.NE.AND P1, PT, R9, 0x1, PT ;  /* 0x000000010900780c */ /* 0x002fda0003f25270 */
[----:B------:R-:W1:Y:S08]  /*17b90*/  @P1 LDC R5, c[0x0][0x450] ;  /* 0x00011400ff051b82 */ /* 0x000e700000000800 */
[----:B------:R-:W0:Y:S01]  /*17ba0*/  @P1 LDC R8, c[0x0][0x450] ;  /* 0x00011400ff081b82 */ /* 0x000e220000000800 */
[----:B---3--:R-:W-:Y:S02]  /*17bb0*/  IMAD.MOV.U32 R3, RZ, RZ, R20 ;  /* 0x000000ffff037224 */ /* 0x008fe400078e0014 */
[----:B------:R-:W3:Y:S01]  /*17bc0*/  S2R R20, SR_TID.X ;  /* 0x0000000000147919 */ /* 0x000ee20000002100 */
[----:B------:R-:W-:-:S04]  /*17bd0*/  IMAD.WIDE.U32 R2, R16, UR4, R2 ;  /* 0x0000000410027c25 */ /* 0x000fc8000f8e0002 */
[----:B------:R-:W-:Y:S01]  /*17be0*/  IMAD R3, R16, UR5, R3 ;  /* 0x0000000510037c24 */ /* 0x000fe2000f8e0203 */
[----:B------:R-:W-:Y:S01]  /*17bf0*/  ULDC.64 UR4, c[0x0][0x2d0] ;  /* 0x0000b40000047ab9 */ /* 0x000fe20000000a00 */
[----:B----4-:R-:W-:Y:S02]  /*17c00*/  IMAD R0, R21, UR6, RZ ;  /* 0x0000000615007c24 */ /* 0x010fe4000f8e02ff */
[----:B--2---:R-:W-:-:S04]  /*17c10*/  IMAD.WIDE.U32 R2, R4, UR6, R2 ;  /* 0x0000000604027c25 */ /* 0x004fc8000f8e0002 */
[----:B------:R-:W-:Y:S01]  /*17c20*/  IMAD R0, R4, UR7, R0 ;  /* 0x0000000704007c24 */ /* 0x000fe2000f8e0200 */
[----:B------:R-:W-:Y:S01]  /*17c30*/  ULDC.64 UR6, c[0x0][0x2c8] ;  /* 0x0000b20000067ab9 */ /* 0x000fe20000000a00 */
[----:B------:R-:W2:Y:S02]  /*17c40*/  @P1 LDC R4, c[0x0][0x44c] ;  /* 0x00011300ff041b82 */ /* 0x000ea40000000800 */
[----:B------:R-:W-:Y:S01]  /*17c50*/  IMAD.IADD R3, R3, 0x1, R0 ;  /* 0x0000000103037824 */ /* 0x000fe200078e0200 */
[C---:B---3--:R-:W-:Y:S01]  /*17c60*/  LOP3.LUT R21, R20.reuse, 0x7f, RZ, 0xc0, !PT ;  /* 0x0000007f14157812 */ /* 0x048fe200078ec0ff */
[----:B------:R-:W-:-:S03]  /*17c70*/  IMAD.SHL.U32 R20, R20, 0x20, RZ ;  /* 0x0000002014147824 */ /* 0x000fc600078e00ff */
[----:B------:R-:W-:-:S04]  /*17c80*/  SHF.R.U32.HI R21, RZ, 0x2, R21 ;  /* 0x00000002ff157819 */ /* 0x000fc80000011615 */
[----:B------:R-:W-:-:S05]  /*17c90*/  LOP3.LUT R20, R21, 0x60, R20, 0xf8, !PT ;  /* 0x0000006015147812 */ /* 0x000fca00078ef814 */
[----:B------:R-:W-:-:S04]  /*17ca0*/  IMAD R6, R25, 0xc0, R20 ;  /* 0x000000c019067824 */ /* 0x000fc800078e0214 */
[----:B--2---:R-:W-:-:S04]  /*17cb0*/  @P1 IMAD.HI.U32 R0, R6, R4, RZ ;  /* 0x0000000406001227 */ /* 0x004fc800078e00ff */
[----:B------:R-:W-:Y:S01]  /*17cc0*/  IMAD.MOV.U32 R4, RZ, RZ, R6 ;  /* 0x000000ffff047224 */ /* 0x000fe200078e0006 */
[----:B-1----:R-:W-:-:S04]  /*17cd0*/  @P1 SHF.R.U32.HI R4, RZ, R5, R0 ;  /* 0x00000005ff041219 */ /* 0x002fc80000011600 */
        /* <DEDUP_REMOVED lines=13> */
[----:B------:R-:W1:Y:S01]  /*17db0*/  @P1 LDC R7, c[0x0][0x44c] ;  /* 0x00011300ff071b82 */ /* 0x000e620000000800 */
[----:B------:R-:W-:Y:S01]  /*17dc0*/  VIADD R5, R6, 0x80 ;  /* 0x0000008006057836 */ /* 0x000fe20000000000 */
[----:B------:R-:W2:Y:S03]  /*17dd0*/  S2R R21, SR_TID.X ;  /* 0x0000000000157919 */ /* 0x000ea60000002100 */
[----:B------:R-:W-:Y:S02]  /*17de0*/  IMAD.MOV.U32 R6, RZ, RZ, R5 ;  /* 0x000000ffff067224 */ /* 0x000fe400078e0005 */
[----:B-1----:R-:W-:-:S05]  /*17df0*/  @P1 IMAD.HI.U32 R7, R5, R7, RZ ;  /* 0x0000000705071227 */ /* 0x002fca00078e00ff */
[----:B0-----:R-:W-:-:S05]  /*17e00*/  @P1 SHF.R.U32.HI R6, RZ, R8, R7 ;  /* 0x00000008ff061219 */ /* 0x001fca0000011607 */
        /* <DEDUP_REMOVED lines=8> */
[----:B--2---:R-:W-:Y:S02]  /*17e90*/  IMAD.SHL.U32 R20, R21, 0x10, RZ ;  /* 0x0000001015147824 */ /* 0x004fe400078e00ff */
        /* <DEDUP_REMOVED lines=11> */
[----:B------:R-:W-:Y:S06]  /*17f50*/  BRA.DIV UR4, `(.L_x_13103) ;  /* 0x0000003a04687947 */ /* 0x000fec000b800000 */
[----:B------:R-:W2:Y:S01]  /*17f60*/  LDL.LU R6, [R1+0x20] ;  /* 0x0000200001067983 */ /* 0x000ea20000300800 */
[----:B------:R-:W-:-:S03]  /*17f70*/  IMAD R25, R25, 0xc0, R21 ;  /* 0x000000c019197824 */ /* 0x000fc600078e0215 */
[----:B------:R-:W0:Y:S04]  /*17f80*/  SHFL.IDX PT, R7, R0, RZ, 0x1c1f ;  /* 0x001c1fff00077589 */ /* 0x000e2800000e0000 */
[----:B------:R-:W-:Y:S04]  /*17f90*/  SHFL.IDX PT, R8, R2, RZ, 0x1c1f ;  /* 0x001c1fff02087589 */ /* 0x000fe800000e0000 */
[----:B------:R-:W-:Y:S01]  /*17fa0*/  SHFL.IDX PT, R2, R2, 0x1, 0x1c1f ;  /* 0x003c1f0002027f89 */ /* 0x000fe200000e0000 */
[----:B--2---:R-:W-:-:S03]  /*17fb0*/  IMAD R5, R6, R9, RZ ;  /* 0x0000000906057224 */ /* 0x004fc600078e02ff */
[----:B------:R-:W1:Y:S02]  /*17fc0*/  SHFL.IDX PT, R6, R4, RZ, 0x1c1f ;  /* 0x001c1fff04067589 */ /* 0x000e6400000e0000 */
[----:B------:R-:W-:-:S13]  /*17fd0*/  ISETP.GE.AND P1, PT, R25, R5, PT ;  /* 0x000000051900720c */ /* 0x000fda0003f26270 */
[----:B0-----:R-:W-:-:S05]  /*17fe0*/  @!P1 IADD3 R7, P2, R20, R7, RZ ;  /* 0x0000000714079210 */ /* 0x001fca0007f5e0ff */
[----:B-1----:R-:W-:-:S05]  /*17ff0*/  @!P1 IMAD.X R6, RZ, RZ, R6, P2 ;  /* 0x000000ffff069224 */ /* 0x002fca00010e0606 */
[----:B------:R-:W-:-:S04]  /*18000*/  @!P1 LOP3.LUT R7, R7, R6, RZ, 0x3c, !PT ;  /* 0x0000000607079212 */ /* 0x000fc800078e3cff */
[----:B------:R-:W-:-:S04]  /*18010*/  @!P1 LOP3.LUT R6, R7, R6, RZ, 0x3c, !PT ;  /* 0x0000000607069212 */ /* 0x000fc800078e3cff */
[----:B------:R-:W-:-:S05]  /*18020*/  @!P1 LOP3.LUT R7, R7, R6, RZ, 0x3c, !PT ;  /* 0x0000000607079212 */ /* 0x000fca00078e3cff */
        /* <DEDUP_REMOVED lines=32> */
[----:B------:R1:W-:Y:S02]  /*18230*/  @!P1 LDGSTS.E.BYPASS.LTC128B.128 [R10+0xc800], desc[UR40][R6.64], !P0 ;  /* 0x0c800000060a9fae */ /* 0x0003e4000c101d68 */
[----:B-1----:R-:W-:-:S05]  /*18240*/  @!P2 IADD3 R6, P1, R20, R8, RZ ;  /* 0x000000081406a210 */ /* 0x002fca0007f3e0ff */
[----:B0-----:R-:W-:-:S04]  /*18250*/  @!P2 IMAD.X R0, RZ, RZ, R0, P1 ;  /* 0x000000ffff00a224 */ /* 0x001fc800008e0600 */
[----:B------:R-:W-:-:S05]  /*18260*/  @!P2 IMAD.MOV.U32 R7, RZ, RZ, R0 ;  /* 0x000000ffff07a224 */ /* 0x000fca00078e0000 */
[----:B--2---:R0:W-:Y:S02]  /*18270*/  @!P2 LDGSTS.E.BYPASS.LTC128B.128 [R10+0xd000], desc[UR40][R6.64], !P0 ;  /* 0x0d000000060aafae */ /* 0x0041e4000c101d68 */
.L_x_13212:
        /* <DEDUP_REMOVED lines=10> */
.L_x_13104:
        /* <DEDUP_REMOVED lines=18> */
.L_x_13213:
[----:B------:R-:W-:Y:S05]  /*18440*/  BSYNC B0 ;  /* 0x0000000000007941 */ /* 0x000fea0003800000 */
.L_x_13105:
[----:B------:R-:W2:Y:S04]  /*18450*/  LDL.LU R2, [R1+0x28] ;  /* 0x0000280001027983 */ /* 0x000ea80000300800 */
[----:B------:R-:W3:Y:S01]  /*18460*/  LDL R3, [R1+0xc] ;  /* 0x00000c0001037983 */ /* 0x000ee20000100800 */
[----:B--2---:R-:W-:-:S05]  /*18470*/  VIADD R2, R2, 0xfffffffe ;  /* 0xfffffffe02027836 */ /* 0x004fca0000000000 */
[----:B---3--:R-:W-:-:S13]  /*18480*/  ISETP.GE.AND P0, PT, R2, R3, PT ;  /* 0x000000030200720c */ /* 0x008fda0003f06270 */
[----:B------:R-:W-:Y:S05]  /*18490*/  @!P0 BRA `(.L_x_13107) ;  /* 0x0000000c003c8947 */ /* 0x000fea0003800000 */
[----:B------:R2:W5:Y:S01]  /*184a0*/  LDL.LU R8, [R1+0x4] ;  /* 0x0000040001087983 */ /* 0x0005620000300800 */
[----:B-1----:R-:W-:-:S07]  /*184b0*/  IMAD.MOV.U32 R0, RZ, RZ, R29 ;  /* 0x000000ffff007224 */ /* 0x002fce00078e001d */
.L_x_13127:
        /* <DEDUP_REMOVED lines=33> */
.L_x_13110:
        /* <DEDUP_REMOVED lines=8> */
.L_x_13214:
[----:B------:R-:W-:Y:S05]  /*18750*/  BSYNC B1 ;  /* 0x0000000000017941 */ /* 0x000fea0003800000 */
.L_x_13111:
        /* <DEDUP_REMOVED lines=9> */
.L_x_13114:
[----:B------:R-:W-:Y:S05]  /*187f0*/  BSYNC B1 ;  /* 0x0000000000017941 */ /* 0x000fea0003800000 */
.L_x_13113:
        /* <DEDUP_REMOVED lines=12> */
.L_x_13115:
        /* <DEDUP_REMOVED lines=13> */
.L_x_13215:
[----:B------:R-:W-:Y:S05]  /*18990*/  BSYNC B1 ;  /* 0x0000000000017941 */ /* 0x000fea0003800000 */
.L_x_13116:
        /* <DEDUP_REMOVED lines=11> */
.L_x_13119:
[----:B------:R-:W-:Y:S05]  /*18a50*/  BSYNC B1 ;  /* 0x0000000000017941 */ /* 0x000fea0003800000 */
.L_x_13118:
        /* <DEDUP_REMOVED lines=8> */
.L_x_13120:
        /* <DEDUP_REMOVED lines=10> */
.L_x_13109:
[----:B------:R-:W-:Y:S05]  /*18b80*/  BSYNC B0 ;  /* 0x0000000000007941 */ /* 0x000fea0003800000 */
.L_x_13108:
[----:B------:R-:W3:Y:S02]  /*18b90*/  LDL R5, [R1+0x48] ;  /* 0x0000480001057983 */ /* 0x000ee40000100800 */
[----:B---3--:R-:W-:-:S13]  /*18ba0*/  ISETP.NE.AND P0, PT, R5, 0x3, PT ;  /* 0x000000030500780c */ /* 0x008fda0003f05270 */
[----:B------:R-:W-:Y:S05]  /*18bb0*/  @!P0 BRA `(.L_x_13121) ;  /* 0x0000000000048947 */ /* 0x000fea0003800000 */
[----:B------:R-:W-:Y:S01]  /*18bc0*/  BPT.TRAP 0x1 ;  /* 0x000000040000795c */ /* 0x000fe20000300000 */
.L_x_13121:
        /* <DEDUP_REMOVED lines=8> */
.L_x_13216:
[----:B------:R-:W-:Y:S05]  /*18c50*/  BSYNC B0 ;  /* 0x0000000000007941 */ /* 0x000fea0003800000 */
.L_x_13122:
[----:B------:R-:W-:Y:S05]  /*18c60*/  @!P1 BRA `(.L_x_13124) ;  /* 0x0000000000049947 */ /* 0x000fea0003800000 */
[----:B------:R-:W-:Y:S01]  /*18c70*/  BPT.TRAP 0x1 ;  /* 0x000000040000795c */ /* 0x000fe20000300000 */
.L_x_13124:
[----:B---3--:R-:W-:Y:S01]  /*18c80*/  SHF.L.U32 R4, R8, 0x1f, RZ ;  /* 0x0000001f08047819 */ /* 0x008fe200000006ff */
[----:B------:R-:W-:-:S03]  /*18c90*/  IMAD R0, R0, 0x2800, RZ ;  /* 0x0000280000007824 */ /* 0x000fc600078e02ff */
[----:B------:R-:W3:Y:S02]  /*18ca0*/  SYNCS.PHASECHK.TRANS64.TRYWAIT P0, [R3+URZ+0x13260], R4 ;  /* 0x01326004030075a7 */ /* 0x000ee4000800017f */
[----:B---3--:R-:W-:Y:S05]  /*18cb0*/  @!P0 BRA `(.L_x_13125) ;  /* 0x0000003400488947 */ /* 0x008fea0003800000 */
.L_x_13217:
        /* <DEDUP_REMOVED lines=63> */
.L_x_13126:
        /* <DEDUP_REMOVED lines=14> */
.L_x_13107:
        /* <DEDUP_REMOVED lines=19> */
.L_x_13129:
[----:B------:R-:W-:Y:S05]  /*192c0*/  BSYNC B0 ;  /* 0x0000000000007941 */ /* 0x000fea0003800000 */
.L_x_13128:
[----:B------:R-:W-:Y:S05]  /*192d0*/  @!P2 BRA `(.L_x_13130) ;  /* 0x000000000004a947 */ /* 0x000fea0003800000 */
[----:B------:R-:W-:Y:S01]  /*192e0*/  BPT.TRAP 0x1 ;  /* 0x000000040000795c */ /* 0x000fe20000300000 */
.L_x_13130:
        /* <DEDUP_REMOVED lines=9> */
.L_x_13218:
[----:B------:R-:W-:Y:S05]  /*19380*/  BSYNC B0 ;  /* 0x0000000000007941 */ /* 0x000fea0003800000 */
.L_x_13131:
[----:B------:R-:W-:Y:S05]  /*19390*/  @!P2 BRA `(.L_x_13133) ;  /* 0x000000000004a947 */ /* 0x000fea0003800000 */
[----:B------:R-:W-:Y:S01]  /*193a0*/  BPT.TRAP 0x1 ;  /* 0x000000040000795c */ /* 0x000fe20000300000 */
.L_x_13133:
[----:B------:R-:W1:Y:S02]  /*193b0*/  LDL R2, [R1+0x4] ;  /* 0x0000040001027983 */ /* 0x000e640000100800 */
[----:B-1----:R-:W-:-:S04]  /*193c0*/  SHF.L.U32 R3, R2, 0x1f, RZ ;  /* 0x0000001f02037819 */ /* 0x002fc800000006ff */
[----:B------:R-:W1:Y:S02]  /*193d0*/  SYNCS.PHASECHK.TRANS64.TRYWAIT P1, [R0+URZ+0x13260], R3 ;  /* 0x01326003000075a7 */ /* 0x000e64000802017f */
[----:B-1----:R-:W-:Y:S05]  /*193e0*/  @!P1 BRA `(.L_x_13134) ;  /* 0x0000002c00a49947 */ /* 0x002fea0003800000 */
.L_x_13219:
        /* <DEDUP_REMOVED lines=41> */
[----:B------:R-:W-:Y:S01]  /*19680*/  PRMT R9, R4, 0x7531, R5 ;  /* 0x0000753104097816 */ /* 0x000fe20000000005 */
[----:B------:R-:W-:Y:S01]  /*19690*/  VIADD R5, R2, 0x2000 ;  /* 0x0000200002057836 */ /* 0x000fe20000000000 */
[----:B------:R-:W-:-:S02]  /*196a0*/  PRMT R10, R6, 0x6420, R7 ;  /* 0x00006420060a7816 */ /* 0x000fc40000000007 */
[----:B------:R-:W-:Y:S02]  /*196b0*/  PRMT R11, R6, 0x7531, R7 ;  /* 0x00007531060b7816 */ /* 0x000fe40000000007 */
[C---:B------:R-:W-:Y:S02]  /*196c0*/  LOP3.LUT R2, R5.reuse, R28, RZ, 0xfc, !PT ;  /* 0x0000001c05027212 */ /* 0x040fe400078efcff */
[----:B------:R-:W-:Y:S01]  /*196d0*/  LOP3.LUT R4, R5, R22, RZ, 0xfc, !PT ;  /* 0x0000001605047212 */ /* 0x000fe200078efcff */
[----:B------:R-:W-:Y:S02]  /*196e0*/  STSM.16.M88.4 [R3], R8 ;  /* 0x0000000803007844 */ /* 0x000fe40000000200 */
[----:B------:R-:W-:Y:S02]  /*196f0*/  IMAD.IADD R2, R17, 0x1, R2 ;  /* 0x0000000111027824 */ /* 0x000fe400078e0202 */
[----:B------:R-:W-:-:S03]  /*19700*/  IMAD.IADD R19, R19, 0x1, R4 ;  /* 0x0000000113137824 */ /* 0x000fc600078e0204 */
        /* <DEDUP_REMOVED lines=14> */
.L_x_13135:
        /* <DEDUP_REMOVED lines=12> */
.L_x_13084:
[----:B------:R-:W-:-:S13]  /*198b0*/  LOP3.LUT P0, RZ, R23, 0x2, RZ, 0xc0, !PT ;  /* 0x0000000217ff7812 */ /* 0x000fda000780c0ff */
[----:B------:R-:W-:Y:S05]  /*198c0*/  @!P0 BRA `(.L_x_13136) ;  /* 0x0000000000248947 */ /* 0x000fea0003800000 */
[----:B------:R-:W-:Y:S05]  /*198d0*/  WARPSYNC.ALL ;  /* 0x0000000000007948 */ /* 0x000fea0003800000 */
[----:B------:R-:W5:Y:S08]  /*198e0*/  S2UR UR5, SR_CgaCtaId ;  /* 0x00000000000579c3 */ /* 0x000f700000008800 */
[----:B------:R-:W-:Y:S06]  /*198f0*/  BAR.SYNC.DEFER_BLOCKING 0x5, 0x200 ;  /* 0x0148000000007b1d */ /* 0x000fec0000010000 */
[----:B------:R-:W-:-:S02]  /*19900*/  UMOV UR4, 0x400 ;  /* 0x0000040000047882 */ /* 0x000fc40000000000 */
[----:B-----5:R-:W-:-:S06]  /*19910*/  ULEA UR4, UR5, UR4, 0x18 ;  /* 0x0000000405047291 */ /* 0x020fcc000f8ec03f */
[----:B------:R-:W-:-:S05]  /*19920*/  IMAD.U32 R17, RZ, RZ, UR4 ;  /* 0x00000004ff117e24 */ /* 0x000fca000f8e00ff */
[----:B------:R0:W0:Y:S01]  /*19930*/  LDS.128 R24, [R17+0x132d0] ;  /* 0x0132d00011187984 */ /* 0x0000220000000c00 */
[----:B------:R-:W-:Y:S06]  /*19940*/  BAR.ARV 0x4, 0x200 ;  /* 0x0108000000007b1d */ /* 0x000fec0000002000 */
[----:B------:R-:W-:Y:S05]  /*19950*/  BRA `(.L_x_13137) ;  /* 0x0000000c00d87947 */ /* 0x000fea0003800000 */
.L_x_13136:
[----:B------:R-:W0:Y:S01]  /*19960*/  S2R R0, SR_TID.X ;  /* 0x0000000000007919 */ /* 0x000e220000002100 */
[----:B------:R-:W-:Y:S01]  /*19970*/  UMOV UR4, 0xffffffff ;  /* 0xffffffff00047882 */ /* 0x000fe20000000000 */
[----:B0--3--:R-:W-:-:S04]  /*19980*/  LOP3.LUT R10, R0, 0x1f, RZ, 0xc0, !PT ;  /* 0x0000001f000a7812 */ /* 0x009fc800078ec0ff */
        /* <DEDUP_REMOVED lines=8> */
[----:B------:R3:W4:Y:S02]  /*19a10*/  @!P1 LDG.E R7, desc[UR40][R2.64] ;  /* 0x0000002802079981 */ /* 0x000724000c1e1900 */
[----:B---3--:R-:W-:-:S05]  /*19a20*/  @!P1 IMAD.WIDE R2, R9, 0x4, R4 ;  /* 0x0000000409029825 */ /* 0x008fca00078e0204 */
[----:B------:R-:W3:Y:S01]  /*19a30*/  @!P1 LDG.E R4, desc[UR40][R2.64] ;  /* 0x0000002802049981 */ /* 0x000ee2000c1e1900 */
[----:B------:R-:W-:Y:S01]  /*19a40*/  IMAD.MOV.U32 R25, RZ, RZ, RZ ;  /* 0x000000ffff197224 */ /* 0x000fe200078e00ff */
[C---:B------:R-:W-:Y:S01]  /*19a50*/  ISETP.GE.U32.AND P2, PT, R10.reuse, 0x2, PT ;  /* 0x000000020a00780c */ /* 0x040fe20003f46070 */
[----:B------:R-:W-:Y:S01]  /*19a60*/  IMAD.MOV.U32 R5, RZ, RZ, RZ ;  /* 0x000000ffff057224 */ /* 0x000fe200078e00ff */
[C---:B------:R-:W-:Y:S01]  /*19a70*/  ISETP.GE.U32.AND P3, PT, R10.reuse, 0x4, PT ;  /* 0x000000040a00780c */ /* 0x040fe20003f66070 */
[----:B------:R-:W-:Y:S01]  /*19a80*/  SHFL.IDX PT, R0, R24, RZ, 0x1f ;  /* 0x00001fff18007589 */ /* 0x000fe200000e0000 */
[C---:B------:R-:W-:Y:S02]  /*19a90*/  ISETP.GE.U32.AND P4, PT, R10.reuse, 0x8, PT ;  /* 0x000000080a00780c */ /* 0x040fe40003f86070 */
[----:B------:R-:W-:Y:S01]  /*19aa0*/  ISETP.GE.U32.AND P5, PT, R10, 0x10, PT ;  /* 0x000000100a00780c */ /* 0x000fe20003fa6070 */
[----:B-1----:R0:W-:Y:S02]  /*19ab0*/  SHFL.IDX PT, R6, R24, 0x1, 0x1f ;  /* 0x00201f0018067f89 */ /* 0x0021e400000e0000 */
[----:B0-----:R-:W-:-:S02]  /*19ac0*/  IMAD.MOV.U32 R24, RZ, RZ, RZ ;  /* 0x000000ffff187224 */ /* 0x001fc400078e00ff */
[----:B----4-:R-:W-:Y:S02]  /*19ad0*/  @!P1 IMAD.MOV.U32 R25, RZ, RZ, R7 ;  /* 0x000000ffff199224 */ /* 0x010fe400078e0007 */
        /* <DEDUP_REMOVED lines=19> */
.L_x_13229:
[----:B------:R-:W-:Y:S02]  /*19c10*/  ULDC UR4, c[0x0][0xc38] ;  /* 0x00030e0000047ab9 */ /* 0x000fe40000000800 */
[----:B------:R-:W-:-:S04]  /*19c20*/  IMAD.U32 R4, RZ, RZ, UR4 ;  /* 0x00000004ff047e24 */ /* 0x000fc8000f8e00ff */
[----:B-1----:R-:W-:-:S04]  /*19c30*/  IMAD R3, R14, R4, RZ ;  /* 0x000000040e037224 */ /* 0x002fc800078e02ff */
[----:B------:R-:W-:-:S05]  /*19c40*/  IMAD.IADD R6, R6, 0x1, R3 ;  /* 0x0000000106067824 */ /* 0x000fca00078e0203 */
[----:B------:R-:W-:-:S13]  /*19c50*/  ISETP.GT.AND P6, PT, R6, R0, PT ;  /* 0x000000000600720c */ /* 0x000fda0003fc4270 */
[----:B------:R-:W-:Y:S05]  /*19c60*/  @P6 BRA `(.L_x_13139) ;  /* 0x0000000000a46947 */ /* 0x000fea0003800000 */
.L_x_13142:
        /* <DEDUP_REMOVED lines=35> */
.L_x_13237:
[----:B------:R-:W-:Y:S02]  /*19ea0*/  ULDC UR4, c[0x0][0xc38] ;  /* 0x00030e0000047ab9 */ /* 0x000fe40000000800 */
[----:B------:R-:W-:-:S04]  /*19eb0*/  IMAD.U32 R4, RZ, RZ, UR4 ;  /* 0x00000004ff047e24 */ /* 0x000fc8000f8e00ff */
[----:B-1----:R-:W-:-:S04]  /*19ec0*/  IMAD R3, R14, R4, RZ ;  /* 0x000000040e037224 */ /* 0x002fc800078e02ff */
[----:B------:R-:W-:-:S05]  /*19ed0*/  IMAD.IADD R6, R3, 0x1, R6 ;  /* 0x0000000103067824 */ /* 0x000fca00078e0206 */
[----:B------:R-:W-:-:S13]  /*19ee0*/  ISETP.GT.AND P6, PT, R6, R0, PT ;  /* 0x000000000600720c */ /* 0x000fda0003fc4270 */
[----:B------:R-:W-:Y:S05]  /*19ef0*/  @!P6 BRA `(.L_x_13142) ;  /* 0xfffffffc005ce947 */ /* 0x000fea000383ffff */
.L_x_13139:
        /* <DEDUP_REMOVED lines=10> */
.L_x_13242:
[----:B------:R-:W-:-:S13]  /*19fa0*/  ISETP.NE.AND P0, PT, R3, RZ, PT ;  /* 0x000000ff0300720c */ /* 0x000fda0003f05270 */
[----:B------:R-:W-:Y:S05]  /*19fb0*/  @!P0 BRA `(.L_x_13144) ;  /* 0x0000000000108947 */ /* 0x000fea0003800000 */
[----:B------:R-:W-:Y:S01]  /*19fc0*/  UMOV UR4, 0xffffffff ;  /* 0xffffffff00047882 */ /* 0x000fe20000000000 */
[----:B------:R-:W-:Y:S02]  /*19fd0*/  VIADD R12, R7, 0xffffffff ;  /* 0xffffffff070c7836 */ /* 0x000fe40000000000 */
[----:B------:R-:W-:Y:S05]  /*19fe0*/  BRA.DIV UR4, `(.L_x_13145) ;  /* 0x0000002e04147947 */ /* 0x000fea000b800000 */
[----:B------:R0:W0:Y:S02]  /*19ff0*/  SHFL.IDX PT, R24, R2, R12, 0x1f ;  /* 0x00001f0c02187589 */ /* 0x00002400000e0000 */
.L_x_13144:
        /* <DEDUP_REMOVED lines=9> */
[----:B0-----:R-:W1:Y:S02]  /*1a090*/  MUFU.RCP R6, R6 ;  /* 0x0000000600067308 */ /* 0x001e640000001000 */
[----:B-1----:R-:W-:-:S06]  /*1a0a0*/  VIADD R7, R6, 0xffffffe ;  /* 0x0ffffffe06077836 */ /* 0x002fcc0000000000 */
        /* <DEDUP_REMOVED lines=19> */
[----:B0-----:R-:W-:-:S05]  /*1a1e0*/  IABS R8, R5 ;  /* 0x0000000500087213 */ /* 0x001fca0000000000 */
[----:B------:R-:W-:Y:S02]  /*1a1f0*/  IMAD.MOV R8, RZ, RZ, -R8 ;  /* 0x000000ffff087224 */ /* 0x000fe400078e0a08 */
[----:B-1----:R-:W-:-:S04]  /*1a200*/  IMAD.MOV R9, RZ, RZ, -R3 ;  /* 0x000000ffff097224 */ /* 0x002fc800078e0a03 */
        /* <DEDUP_REMOVED lines=26> */
.L_x_13146:
[----:B------:R-:W0:Y:S02]  /*1a3b0*/  LDC.64 R2, c[0x0][0xc90] ;  /* 0x00032400ff027b82 */ /* 0x000e240000000a00 */
[----:B0-----:R-:W-:-:S05]  /*1a3c0*/  IMAD.WIDE R2, R27, 0x4, R2 ;  /* 0x000000041b027825 */ /* 0x001fca00078e0202 */
[----:B------:R-:W3:Y:S02]  /*1a3d0*/  LDG.E R6, desc[UR40][R2.64] ;  /* 0x0000002802067981 */ /* 0x000ee4000c1e1900 */
[----:B---3--:R-:W-:-:S05]  /*1a3e0*/  IMAD R5, R25, R6, RZ ;  /* 0x0000000619057224 */ /* 0x008fca00078e02ff */
[----:B-1----:R-:W-:-:S04]  /*1a3f0*/  IABS R7, R5 ;  /* 0x0000000500077213 */ /* 0x002fc80000000000 */
        /* <DEDUP_REMOVED lines=56> */
.L_x_13147:
[----:B------:R-:W-:-:S05]  /*1a780*/  LOP3.LUT R0, RZ, R0, RZ, 0x33, !PT ;  /* 0x00000000ff007212 */ /* 0x000fca00078e33ff */
[----:B------:R-:W-:Y:S01]  /*1a790*/  IMAD.IADD R25, R25, 0x1, R0 ;  /* 0x0000000119197824 */ /* 0x000fe200078e0200 */
[----:B------:R-:W-:Y:S06]  /*1a7a0*/  BRA `(.L_x_13148) ;  /* 0x00000000001c7947 */ /* 0x000fec0003800000 */
.L_x_13140:
[----:B------:R-:W-:Y:S01]  /*1a7b0*/  UMOV UR4, URZ ;  /* 0x0000003f00047c82 */ /* 0x000fe20008000000 */
[----:B------:R-:W-:Y:S01]  /*1a7c0*/  UMOV UR5, URZ ;  /* 0x0000003f00057c82 */ /* 0x000fe20008000000 */
[----:B------:R-:W-:Y:S01]  /*1a7d0*/  ULDC UR6, c[0x0][0xc3c] ;  /* 0x00030f0000067ab9 */ /* 0x000fe20000000800 */
[----:B------:R-:W-:Y:S02]  /*1a7e0*/  IMAD.MOV.U32 R24, RZ, RZ, R0 ;  /* 0x000000ffff187224 */ /* 0x000fe400078e0000 */
[----:B------:R-:W-:Y:S02]  /*1a7f0*/  IMAD.U32 R25, RZ, RZ, UR4 ;  /* 0x00000004ff197e24 */ /* 0x000fe4000f8e00ff */
[----:B------:R-:W-:Y:S02]  /*1a800*/  IMAD.U32 R26, RZ, RZ, UR5 ;  /* 0x00000005ff1a7e24 */ /* 0x000fe4000f8e00ff */
[----:B------:R-:W-:-:S07]  /*1a810*/  IMAD.U32 R27, RZ, RZ, UR6 ;  /* 0x00000006ff1b7e24 */ /* 0x000fce000f8e00ff */
.L_x_13148:
        /* <DEDUP_REMOVED lines=10> */
.L_x_13137:
[----:B------:R-:W-:Y:S02]  /*1a8c0*/  ULDC UR4, c[0x0][0xc3c] ;  /* 0x00030f0000047ab9 */ /* 0x000fe40000000800 */
[----:B0-----:R-:W-:-:S13]  /*1a8d0*/  ISETP.GE.AND P0, PT, R27, UR4, PT ;  /* 0x000000041b007c0c */ /* 0x001fda000bf06270 */
[----:B------:R-:W-:Y:S05]  /*1a8e0*/  @!P0 BRA `(.L_x_13149) ;  /* 0xffffffa400e08947 */ /* 0x000fea000383ffff */
[----:B------:R-:W-:Y:S05]  /*1a8f0*/  BSYNC B7 ;  /* 0x0000000000077941 */ /* 0x000fea0003800000 */
.L_x_13043:
[----:B0-----:R-:W5:Y:S01]  /*1a900*/  LDL.LU R0, [R1+0x44] ;  /* 0x0000440001007983 */ /* 0x001f620000300800 */
[----:B------:R-:W-:Y:S01]  /*1a910*/  BSSY B0, `(.L_x_13150) ;  /* 0x000000b000007945 */ /* 0x000fe20003800000 */
[----:B------:R-:W1:Y:S01]  /*1a920*/  S2R R5, SR_CgaCtaId ;  /* 0x0000000000057919 */ /* 0x000e620000008800 */
[----:B-----5:R-:W-:-:S05]  /*1a930*/  VIADD R0, R0, 0x1 ;  /* 0x0000000100007836 */ /* 0x020fca0000000000 */
[----:B----4-:R-:W-:-:S04]  /*1a940*/  LEA.HI R2, R0, R0, RZ, 0x1 ;  /* 0x0000000000027211 */ /* 0x010fc800078f08ff */
[----:B------:R-:W-:Y:S02]  /*1a950*/  LOP3.LUT R3, R2, 0xfffffffe, RZ, 0xc0, !PT ;  /* 0xfffffffe02037812 */ /* 0x000fe400078ec0ff */
[----:B------:R-:W-:-:S03]  /*1a960*/  MOV R2, 0x400 ;  /* 0x0000040000027802 */ /* 0x000fc60000000f00 */
[----:B------:R-:W-:Y:S01]  /*1a970*/  IMAD.IADD R0, R0, 0x1, -R3 ;  /* 0x0000000100007824 */ /* 0x000fe200078e0a03 */
[----:B-1-3--:R-:W-:-:S04]  /*1a980*/  LEA R6, R5, R2, 0x18 ;  /* 0x0000000205067211 */ /* 0x00afc800078ec0ff */
[----:B------:R-:W-:-:S04]  /*1a990*/  SHF.L.U32 R0, R0, 0x1f, RZ ;  /* 0x0000001f00007819 */ /* 0x000fc800000006ff */
[----:B------:R-:W0:Y:S02]  /*1a9a0*/  SYNCS.PHASECHK.TRANS64.TRYWAIT P0, [R6+URZ+0x13220], R0 ;  /* 0x01322000060075a7 */ /* 0x000e24000800017f */
[----:B0-----:R-:W-:Y:S05]  /*1a9b0*/  @!P0 BRA `(.L_x_13151) ;  /* 0x0000002000c88947 */ /* 0x001fea0003800000 */
.L_x_13245:
[----:B------:R-:W-:Y:S05]  /*1a9c0*/  BSYNC B0 ;  /* 0x0000000000007941 */ /* 0x000fea0003800000 */
.L_x_13150:
[----:B------:R-:W-:-:S03]  /*1a9d0*/  UMOV UR4, 0xffffffff ;  /* 0xffffffff00047882 */ /* 0x000fc60000000000 */
[----:B------:R-:W-:Y:S05]  /*1a9e0*/  BRA.DIV UR4, `(.L_x_13152) ;  /* 0x0000002204d07947 */ /* 0x000fea000b800000 */
[----:B0-----:R-:W0:Y:S02]  /*1a9f0*/  S2R R0, SR_TID.X ;  /* 0x0000000000007919 */ /* 0x001e240000002100 */
[----:B0-----:R-:W-:-:S04]  /*1aa00*/  SHF.R.U32.HI R0, RZ, 0x5, R0 ;  /* 0x00000005ff007819 */ /* 0x001fc80000011600 */
[----:B------:R-:W-:-:S05]  /*1aa10*/  LOP3.LUT R0, R0, 0x3, RZ, 0xc0, !PT ;  /* 0x0000000300007812 */ /* 0x000fca00078ec0ff */
[----:B------:R0:W1:Y:S02]  /*1aa20*/  SHFL.IDX PT, R14, R0, RZ, 0x1f ;  /* 0x00001fff000e7589 */ /* 0x00006400000e0000 */
.L_x_13248:
[----:B-1----:R-:W-:-:S13]  /*1aa30*/  ISETP.NE.AND P0, PT, R14, RZ, PT ;  /* 0x000000ff0e00720c */ /* 0x002fda0003f05270 */
[----:B------:R-:W-:Y:S05]  /*1aa40*/  @P0 BRA `(.L_x_12915) ;  /* 0x0000000000a80947 */ /* 0x000fea0003800000 */
[----:B------:R-:W-:-:S03]  /*1aa50*/  UMOV UR4, 0xffffffff ;  /* 0xffffffff00047882 */ /* 0x000fc60000000000 */
[----:B------:R-:W-:Y:S05]  /*1aa60*/  BRA.DIV UR4, `(.L_x_13153) ;  /* 0x0000002204e47947 */ /* 0x000fea000b800000 */
[----:B------:R-:W-:-:S13]  /*1aa70*/  ELECT P6, URZ, PT ;  /* 0x00000000003f782f */ /* 0x000fda00038c0000 */
.L_x_13251:
[----:B------:R-:W-:Y:S05]  /*1aa80*/  @!P6 BRA `(.L_x_12915) ;  /* 0x000000000098e947 */ /* 0x000fea0003800000 */
[----:B0-----:R-:W3:Y:S02]  /*1aa90*/  LDL.LU R0, [R1+0x40] ;  /* 0x0000400001007983 */ /* 0x001ee40000300800 */
[----:B---3--:R-:W-:-:S04]  /*1aaa0*/  LOP3.LUT R0, R0, 0x2, RZ, 0xfc, !PT ;  /* 0x0000000200007812 */ /* 0x008fc800078efcff */
[----:B------:R-:W-:-:S13]  /*1aab0*/  ISETP.NE.AND P0, PT, R0, 0x3, PT ;  /* 0x000000030000780c */ /* 0x000fda0003f05270 */
[----:B------:R-:W-:Y:S05]  /*1aac0*/  @!P0 BRA `(.L_x_13154) ;  /* 0x0000000000048947 */ /* 0x000fea0003800000 */
[----:B------:R-:W-:Y:S01]  /*1aad0*/  BPT.TRAP 0x1 ;  /* 0x000000040000795c */ /* 0x000fe20000300000 */
.L_x_13154:
        /* <DEDUP_REMOVED lines=13> */
.L_x_13252:
[----:B------:R-:W1:Y:S02]  /*1abb0*/  SYNCS.PHASECHK.TRANS64.TRYWAIT P1, [R9+URZ], R0 ;  /* 0x00000000090075a7 */ /* 0x000e64000802017f */
[----:B-1----:R-:W-:Y:S05]  /*1abc0*/  @!P1 BRA `(.L_x_13156) ;  /* 0x0000002000c09947 */ /* 0x002fea0003800000 */
.L_x_13253:
[----:B------:R-:W-:Y:S05]  /*1abd0*/  @!P0 BRA `(.L_x_13157) ;  /* 0x0000000000048947 */ /* 0x000fea0003800000 */
[----:B------:R-:W-:Y:S01]  /*1abe0*/  BPT.TRAP 0x1 ;  /* 0x000000040000795c */ /* 0x000fe20000300000 */
.L_x_13157:
[----:B------:R-:W-:-:S04]  /*1abf0*/  IMAD R29, R29, 0x8, R6 ;  /* 0x000000081d1d7824 */ /* 0x000fc800078e0206 */
[----:B------:R-:W3:Y:S02]  /*1ac00*/  SYNCS.PHASECHK.TRANS64.TRYWAIT P1, [R29+URZ+0x13260], R4 ;  /* 0x013260041d0075a7 */ /* 0x000ee4000802017f */
[----:B---3--:R-:W-:Y:S05]  /*1ac10*/  @!P1 BRA `(.L_x_13158) ;  /* 0x0000002000c09947 */ /* 0x008fea0003800000 */
.L_x_13254:
[----:B------:R-:W-:Y:S05]  /*1ac20*/  @!P0 BRA `(.L_x_13159) ;  /* 0x0000000000048947 */ /* 0x000fea0003800000 */
[----:B------:R-:W-:Y:S01]  /*1ac30*/  BPT.TRAP 0x1 ;  /* 0x000000040000795c */ /* 0x000fe20000300000 */
.L_x_13159:
[----:B------:R-:W-:-:S04]  /*1ac40*/  IMAD R7, R7, 0x8, R6 ;  /* 0x0000000807077824 */ /* 0x000fc800078e0206 */
[----:B------:R-:W4:Y:S02]  /*1ac50*/  SYNCS.PHASECHK.TRANS64.TRYWAIT P1, [R7+URZ+0x13260], R0 ;  /* 0x01326000070075a7 */ /* 0x000f24000802017f */
[----:B----4-:R-:W-:Y:S05]  /*1ac60*/  @!P1 BRA `(.L_x_13160) ;  /* 0x0000002000c09947 */ /* 0x010fea0003800000 */
.L_x_13255:
[----:B------:R-:W-:Y:S05]  /*1ac70*/  @!P0 BRA `(.L_x_13161) ;  /* 0x0000000000048947 */ /* 0x000fea0003800000 */
[----:B------:R-:W-:Y:S01]  /*1ac80*/  BPT.TRAP 0x1 ;  /* 0x000000040000795c */ /* 0x000fe20000300000 */
.L_x_13161:
[----:B------:R-:W5:Y:S02]  /*1ac90*/  SYNCS.PHASECHK.TRANS64.TRYWAIT P0, [R29+URZ+0x13280], R4 ;  /* 0x013280041d0075a7 */ /* 0x000f64000800017f */
[----:B-----5:R-:W-:Y:S05]  /*1aca0*/  @!P0 BRA `(.L_x_13162) ;  /* 0x0000002000c48947 */ /* 0x020fea0003800000 */
.L_x_13163:
[----:B------:R0:W0:Y:S02]  /*1acb0*/  SYNCS.PHASECHK.TRANS64.TRYWAIT P0, [R7+URZ+0x13280], R0 ;  /* 0x01328000070075a7 */ /* 0x000024000800017f */
[----:B0-----:R-:W-:Y:S05]  /*1acc0*/  @!P0 NANOSLEEP.SYNCS 0x989680 ;  /* 0x009896800000895d */ /* 0x001fea0003900000 */
[----:B------:R-:W0:Y:S02]  /*1acd0*/  @!P0 SYNCS.PHASECHK.TRANS64 P0, [R7+URZ+0x13280], R0 ;  /* 0x01328000070085a7 */ /* 0x000e24000800007f */
[----:B0-----:R-:W-:Y:S05]  /*1ace0*/  @!P0 BRA `(.L_x_13163) ;  /* 0xfffffffc00f08947 */ /* 0x001fea000383ffff */
.L_x_12915:
[----:B------:R-:W-:Y:S05]  /*1acf0*/  BSYNC B8 ;  /* 0x0000000000087941 */ /* 0x000fea0003800000 */
.L_x_12912:
[----:B------:R-:W-:Y:S05]  /*1ad00*/  EXIT ;  /* 0x000000000000794d */ /* 0x000fea0003800000 */
.L_x_12933:
[----:B0-----:R0:W1:Y:S02]  /*1ad10*/  SYNCS.PHASECHK.TRANS64.TRYWAIT P5, [R76+URZ+0x13290], R77 ;  /* 0x0132904d4c0075a7 */ /* 0x00106400080a017f */
[----:B-1----:R-:W-:Y:S05]  /*1ad20*/  @!P5 NANOSLEEP.SYNCS 0x989680 ;  /* 0x009896800000d95d */ /* 0x002fea0003900000 */
[----:B------:R-:W1:Y:S02]  /*1ad30*/  @!P5 SYNCS.PHASECHK.TRANS64 P5, [R76+URZ+0x13290], R77 ;  /* 0x0132904d4c00d5a7 */ /* 0x000e6400080a007f */
[----:B-1----:R-:W-:Y:S05]  /*1ad40*/  @!P5 BRA `(.L_x_12933) ;  /* 0xfffffffc00f0d947 */ /* 0x002fea000383ffff */
[----:B------:R-:W-:Y:S05]  /*1ad50*/  BRA `(.L_x_13164) ;  /* 0xfffffe7c00307947 */ /* 0x000fea000383ffff */
.L_x_12943:
[----:B0-----:R0:W1:Y:S02]  /*1ad60*/  SYNCS.PHASECHK.TRANS64.TRYWAIT P5, [R76+URZ+0x13290], R77 ;  /* 0x0132904d4c0075a7 */ /* 0x00106400080a017f */
[----:B-1----:R-:W-:Y:S05]  /*1ad70*/  @!P5 NANOSLEEP.SYNCS 0x989680 ;  /* 0x009896800000d95d */ /* 0x002fea0003900000 */
[----:B------:R-:W1:Y:S02]  /*1ad80*/  @!P5 SYNCS.PHASECHK.TRANS64 P5, [R76+URZ+0x13290], R77 ;  /* 0x0132904d4c00d5a7 */ /* 0x000e6400080a007f */
[----:B-1----:R-:W-:Y:S05]  /*1ad90*/  @!P5 BRA `(.L_x_12943) ;  /* 0xfffffffc00f0d947 */ /* 0x002fea000383ffff */
[----:B------:R-:W-:Y:S05]  /*1ada0*/  BRA `(.L_x_13165) ;  /* 0xfffffe8c00787947 */ /* 0x000fea000383ffff */
.L_x_12948:
[----:B0-----:R0:W1:Y:S02]  /*1adb0*/  SYNCS.PHASECHK.TRANS64.TRYWAIT P1, [R76+URZ+0x13290], R77 ;  /* 0x0132904d4c0075a7 */ /* 0x001064000802017f */
[----:B-1----:R-:W-:Y:S05]  /*1adc0*/  @!P1 NANOSLEEP.SYNCS 0x989680 ;  /* 0x009896800000995d */ /* 0x002fea0003900000 */
[----:B------:R-:W1:Y:S02]  /*1add0*/  @!P1 SYNCS.PHASECHK.TRANS64 P1, [R76+URZ+0x13290], R77 ;  /* 0x0132904d4c0095a7 */ /* 0x000e64000802007f */
[----:B-1----:R-:W-:Y:S05]  /*1ade0*/  @!P1 BRA `(.L_x_12948) ;  /* 0xfffffffc00f09947 */ /* 0x002fea000383ffff */
[----:B------:R-:W-:Y:S05]  /*1adf0*/  BRA `(.L_x_13166) ;  /* 0xfffffe9c00a07947 */ /* 0x000fea000383ffff */
.L_x_12952:
[----:B--2---:R2:W0:Y:S02]  /*1ae00*/  SYNCS.PHASECHK.TRANS64.TRYWAIT P0, [R76+URZ+0x132b0], R77 ;  /* 0x0132b04d4c0075a7 */ /* 0x004424000800017f */
[----:B0-----:R-:W-:Y:S05]  /*1ae10*/  @!P0 NANOSLEEP.SYNCS 0x989680 ;  /* 0x009896800000895d */ /* 0x001fea0003900000 */
[----:B------:R-:W0:Y:S02]  /*1ae20*/  @!P0 SYNCS.PHASECHK.TRANS64 P0, [R76+URZ+0x132b0], R77 ;  /* 0x0132b04d4c0085a7 */ /* 0x000e24000800007f */
[----:B0-----:R-:W-:Y:S05]  /*1ae30*/  @!P0 BRA `(.L_x_12952) ;  /* 0xfffffffc00f08947 */ /* 0x001fea000383ffff */
[----:B------:R-:W-:Y:S05]  /*1ae40*/  BRA `(.L_x_13167) ;  /* 0xfffffea000007947 */ /* 0x000fea000383ffff */
.L_x_12972:
[----:B------:R-:W-:Y:S01]  /*1ae50*/  BSSY B1, `(.L_x_13168) ;  /* 0x0000007000017945 */ /* 0x000fe20003800000 */
[----:B------:R-:W-:Y:S02]  /*1ae60*/  IMAD.MOV.U32 R12, RZ, RZ, RZ ;  /* 0x000000ffff0c7224 */ /* 0x000fe400078e00ff */
[----:B------:R-:W-:Y:S02]  /*1ae70*/  IMAD.MOV.U32 R11, RZ, RZ, 0x1e1f ;  /* 0x00001e1fff0b7424 */ /* 0x000fe400078e00ff */
[----:B------:R-:W-:-:S07]  /*1ae80*/  IMAD.MOV.U32 R15, RZ, RZ, -0x1 ;  /* 0xffffffffff0f7424 */ /* 0x000fce00078e00ff */
[----:B------:R-:W-:Y:S05]  /*1ae90*/  WARPSYNC.COLLECTIVE R15, `(.L_x_13169) ;  /* 0x000000000f087348 */ /* 0x000fea0003c00000 */
[----:B------:R0:W1:Y:S02]  /*1aea0*/  SHFL.IDX P6, R14, R13, R12, R11 ;  /* 0x0000000c0d0e7389 */ /* 0x00006400000c000b */
[----:B01----:R-:W-:Y:S01]  /*1aeb0*/  ENDCOLLECTIVE ;  /* 0x000000000000791b */ /* 0x003fe20003800000 */
.L_x_13169:
[----:B------:R-:W-:Y:S05]  /*1aec0*/  BSYNC B1 ;  /* 0x0000000000017941 */ /* 0x000fea0003800000 */
.L_x_13168:
        /* <DEDUP_REMOVED lines=8> */
.L_x_13170:
[----:B------:R-:W-:Y:S02]  /*1af50*/  IMAD.MOV.U32 R13, RZ, RZ, R4 ;  /* 0x000000ffff0d7224 */ /* 0x000fe400078e0004 */
[----:B------:R-:W-:-:S07]  /*1af60*/  IMAD.MOV.U32 R3, RZ, RZ, R14 ;  /* 0x000000ffff037224 */ /* 0x000fce00078e000e */
[----:B------:R-:W-:Y:S05]  /*1af70*/  WARPSYNC.COLLECTIVE R15, `(.L_x_13171) ;  /* 0x000000000f087348 */ /* 0x000fea0003c00000 */
[----:B------:R0:W1:Y:S02]  /*1af80*/  SHFL.IDX P6, R14, R13, R12, R11 ;  /* 0x0000000c0d0e7389 */ /* 0x00006400000c000b */
[----:B01----:R-:W-:Y:S01]  /*1af90*/  ENDCOLLECTIVE ;  /* 0x000000000000791b */ /* 0x003fe20003800000 */
.L_x_13171:
[----:B------:R-:W-:Y:S02]  /*1afa0*/  IMAD.MOV.U32 R13, RZ, RZ, R5 ;  /* 0x000000ffff0d7224 */ /* 0x000fe400078e0005 */
[----:B------:R-:W-:-:S07]  /*1afb0*/  IMAD.MOV.U32 R4, RZ, RZ, R14 ;  /* 0x000000ffff047224 */ /* 0x000fce00078e000e */
[----:B------:R-:W-:Y:S05]  /*1afc0*/  WARPSYNC.COLLECTIVE R15, `(.L_x_13172) ;  /* 0x000000000f087348 */ /* 0x000fea0003c00000 */
[----:B------:R0:W1:Y:S02]  /*1afd0*/  SHFL.IDX P6, R14, R13, R12, R11 ;  /* 0x0000000c0d0e7389 */ /* 0x00006400000c000b */
[----:B01----:R-:W-:Y:S01]  /*1afe0*/  ENDCOLLECTIVE ;  /* 0x000000000000791b */ /* 0x003fe20003800000 */
.L_x_13172:
[----:B------:R-:W-:Y:S05]  /*1aff0*/  BRA `(.L_x_13173) ;  /* 0xfffffeac00e07947 */ /* 0x000fea000383ffff */
.L_x_12976:
[----:B-1----:R1:W2:Y:S02]  /*1b000*/  SYNCS.PHASECHK.TRANS64.TRYWAIT P0, [R16+URZ+0x13200], R5 ;  /* 0x01320005100075a7 */ /* 0x0022a4000800017f */
[----:B--2---:R-:W-:Y:S05]  /*1b010*/  @!P0 NANOSLEEP.SYNCS 0x989680 ;  /* 0x009896800000895d */ /* 0x004fea0003900000 */
[----:B------:R-:W2:Y:S02]  /*1b020*/  @!P0 SYNCS.PHASECHK.TRANS64 P0, [R16+URZ+0x13200], R5 ;  /* 0x01320005100085a7 */ /* 0x000ea4000800007f */
[----:B--2---:R-:W-:Y:S05]  /*1b030*/  @!P0 BRA `(.L_x_12976) ;  /* 0xfffffffc00f08947 */ /* 0x004fea000383ffff */
[----:B------:R-:W-:Y:S05]  /*1b040*/  BRA `(.L_x_13174) ;  /* 0xfffffeb0007c7947 */ /* 0x000fea000383ffff */
.L_x_12980:
[----:B------:R-:W-:Y:S01]  /*1b050*/  BSSY B1, `(.L_x_13175) ;  /* 0x0000007000017945 */ /* 0x000fe20003800000 */
[----:B------:R-:W-:Y:S02]  /*1b060*/  IMAD.MOV.U32 R12, RZ, RZ, RZ ;  /* 0x000000ffff0c7224 */ /* 0x000fe400078e00ff */
[----:B------:R-:W-:Y:S02]  /*1b070*/  IMAD.MOV.U32 R11, RZ, RZ, 0x1e1f ;  /* 0x00001e1fff0b7424 */ /* 0x000fe400078e00ff */
[----:B------:R-:W-:-:S07]  /*1b080*/  IMAD.MOV.U32 R15, RZ, RZ, -0x1 ;  /* 0xffffffffff0f7424 */ /* 0x000fce00078e00ff */
[----:B------:R-:W-:Y:S05]  /*1b090*/  WARPSYNC.COLLECTIVE R15, `(.L_x_13176) ;  /* 0x000000000f087348 */ /* 0x000fea0003c00000 */
[----:B------:R0:W1:Y:S02]  /*1b0a0*/  SHFL.IDX P6, R14, R13, R12, R11 ;  /* 0x0000000c0d0e7389 */ /* 0x00006400000c000b */
[----:B01----:R-:W-:Y:S01]  /*1b0b0*/  ENDCOLLECTIVE ;  /* 0x000000000000791b */ /* 0x003fe20003800000 */
.L_x_13176:
[----:B------:R-:W-:Y:S05]  /*1b0c0*/  BSYNC B1 ;  /* 0x0000000000017941 */ /* 0x000fea0003800000 */
.L_x_13175:
        /* <DEDUP_REMOVED lines=8> */
.L_x_13177:
[----:B------:R-:W-:Y:S02]  /*1b150*/  IMAD.MOV.U32 R13, RZ, RZ, R20 ;  /* 0x000000ffff0d7224 */ /* 0x000fe400078e0014 */
[----:B------:R-:W-:-:S07]  /*1b160*/  IMAD.MOV.U32 R3, RZ, RZ, R14 ;  /* 0x000000ffff037224 */ /* 0x000fce00078e000e */
[----:B------:R-:W-:Y:S05]  /*1b170*/  WARPSYNC.COLLECTIVE R15, `(.L_x_13178) ;  /* 0x000000000f087348 */ /* 0x000fea0003c00000 */
[----:B------:R0:W1:Y:S02]  /*1b180*/  SHFL.IDX P6, R14, R13, R12, R11 ;  /* 0x0000000c0d0e7389 */ /* 0x00006400000c000b */
[----:B01----:R-:W-:Y:S01]  /*1b190*/  ENDCOLLECTIVE ;  /* 0x000000000000791b */ /* 0x003fe20003800000 */
.L_x_13178:
[----:B------:R-:W-:Y:S02]  /*1b1a0*/  IMAD.MOV.U32 R13, RZ, RZ, R4 ;  /* 0x000000ffff0d7224 */ /* 0x000fe400078e0004 */
[----:B------:R-:W-:-:S07]  /*1b1b0*/  IMAD.MOV.U32 R20, RZ, RZ, R14 ;  /* 0x000000ffff147224 */ /* 0x000fce00078e000e */
[----:B------:R-:W-:Y:S05]  /*1b1c0*/  WARPSYNC.COLLECTIVE R15, `(.L_x_13179) ;  /* 0x000000000f087348 */ /* 0x000fea0003c00000 */
[----:B------:R0:W1:Y:S02]  /*1b1d0*/  SHFL.IDX P6, R14, R13, R12, R11 ;  /* 0x0000000c0d0e7389 */ /* 0x00006400000c000b */
[----:B01----:R-:W-:Y:S01]  /*1b1e0*/  ENDCOLLECTIVE ;  /* 0x000000000000791b */ /* 0x003fe20003800000 */
.L_x_13179:
[----:B------:R-:W-:Y:S05]  /*1b1f0*/  BRA `(.L_x_13180) ;  /* 0xfffffec0009c7947 */ /* 0x000fea000383ffff */
.L_x_12984:
[----:B-1----:R1:W2:Y:S02]  /*1b200*/  SYNCS.PHASECHK.TRANS64.TRYWAIT P1, [R16+URZ+0x13200], R21 ;  /* 0x01320015100075a7 */ /* 0x0022a4000802017f */
[----:B--2---:R-:W-:Y:S05]  /*1b210*/  @!P1 NANOSLEEP.SYNCS 0x989680 ;  /* 0x009896800000995d */ /* 0x004fea0003900000 */
[----:B------:R-:W2:Y:S02]  /*1b220*/  @!P1 SYNCS.PHASECHK.TRANS64 P1, [R16+URZ+0x13200], R21 ;  /* 0x01320015100095a7 */ /* 0x000ea4000802007f */
[----:B--2---:R-:W-:Y:S05]  /*1b230*/  @!P1 BRA `(.L_x_12984) ;  /* 0xfffffffc00f09947 */ /* 0x004fea000383ffff */
[----:B------:R-:W-:Y:S05]  /*1b240*/  BRA `(.L_x_13181) ;  /* 0xfffffec400107947 */ /* 0x000fea000383ffff */
.L_x_12988:
[----:B-1----:R1:W2:Y:S02]  /*1b250*/  SYNCS.PHASECHK.TRANS64.TRYWAIT P0, [R12+URZ+0x13230], R3 ;  /* 0x013230030c0075a7 */ /* 0x0022a4000800017f */
[----:B--2---:R-:W-:Y:S05]  /*1b260*/  @!P0 NANOSLEEP.SYNCS 0x989680 ;  /* 0x009896800000895d */ /* 0x004fea0003900000 */
[----:B------:R-:W2:Y:S02]  /*1b270*/  @!P0 SYNCS.PHASECHK.TRANS64 P0, [R12+URZ+0x13230], R3 ;  /* 0x013230030c0085a7 */ /* 0x000ea4000800007f */
[----:B--2---:R-:W-:Y:S05]  /*1b280*/  @!P0 BRA `(.L_x_12988) ;  /* 0xfffffffc00f08947 */ /* 0x004fea000383ffff */
[----:B------:R-:W-:Y:S05]  /*1b290*/  BRA `(.L_x_12987) ;  /* 0xfffffed400607947 */ /* 0x000fea000383ffff */
.L_x_12995:
[----:B-1----:R1:W2:Y:S02]  /*1b2a0*/  SYNCS.PHASECHK.TRANS64.TRYWAIT P2, [R13+URZ+0x13230], R0 ;  /* 0x013230000d0075a7 */ /* 0x0022a4000804017f */
[----:B--2---:R-:W-:Y:S05]  /*1b2b0*/  @!P2 NANOSLEEP.SYNCS 0x989680 ;  /* 0x009896800000a95d */ /* 0x004fea0003900000 */
[----:B------:R-:W2:Y:S02]  /*1b2c0*/  @!P2 SYNCS.PHASECHK.TRANS64 P2, [R13+URZ+0x13230], R0 ;  /* 0x013230000d00a5a7 */ /* 0x000ea4000804007f */
[----:B--2---:R-:W-:Y:S05]  /*1b2d0*/  @!P2 BRA `(.L_x_12995) ;  /* 0xfffffffc00f0a947 */ /* 0x004fea000383ffff */
[----:B------:R-:W-:Y:S05]  /*1b2e0*/  BRA `(.L_x_12994) ;  /* 0xffffff0000a47947 */ /* 0x000fea000383ffff */
.L_x_13000:
[----:B-1----:R1:W2:Y:S02]  /*1b2f0*/  SYNCS.PHASECHK.TRANS64.TRYWAIT P2, [R20+URZ+0x13250], R0 ;  /* 0x01325000140075a7 */ /* 0x0022a4000804017f */
[----:B--2---:R-:W-:Y:S05]  /*1b300*/  @!P2 NANOSLEEP.SYNCS 0x989680 ;  /* 0x009896800000a95d */ /* 0x004fea0003900000 */
[----:B------:R-:W2:Y:S02]  /*1b310*/  @!P2 SYNCS.PHASECHK.TRANS64 P2, [R20+URZ+0x13250], R0 ;  /* 0x013250001400a5a7 */ /* 0x000ea4000804007f */
[----:B--2---:R-:W-:Y:S05]  /*1b320*/  @!P2 BRA `(.L_x_13000) ;  /* 0xfffffffc00f0a947 */ /* 0x004fea000383ffff */
[----:B------:R-:W-:Y:S05]  /*1b330*/  BRA `(.L_x_12999) ;  /* 0xffffff0800147947 */ /* 0x000fea000383ffff */
.L_x_13009:
[----:B-1----:R1:W2:Y:S02]  /*1b340*/  SYNCS.PHASECHK.TRANS64.TRYWAIT P0, [R0+URZ+0x13230], R3 ;  /* 0x01323003000075a7 */ /* 0x0022a4000800017f */
[----:B--2---:R-:W-:Y:S05]  /*1b350*/  @!P0 NANOSLEEP.SYNCS 0x989680 ;  /* 0x009896800000895d */ /* 0x004fea0003900000 */
[----:B------:R-:W2:Y:S02]  /*1b360*/  @!P0 SYNCS.PHASECHK.TRANS64 P0, [R0+URZ+0x13230], R3 ;  /* 0x01323003000085a7 */ /* 0x000ea4000800007f */
[----:B--2---:R-:W-:Y:S05]  /*1b370*/  @!P0 BRA `(.L_x_13009) ;  /* 0xfffffffc00f08947 */ /* 0x004fea000383ffff */
[----:B------:R-:W-:Y:S05]  /*1b380*/  BRA `(.L_x_13008) ;  /* 0xffffff3000bc7947 */ /* 0x000fea000383ffff */
.L_x_13014:
[----:B-1----:R1:W2:Y:S02]  /*1b390*/  SYNCS.PHASECHK.TRANS64.TRYWAIT P0, [R13+URZ+0x13250], R0 ;  /* 0x013250000d0075a7 */ /* 0x0022a4000800017f */
[----:B--2---:R-:W-:Y:S05]  /*1b3a0*/  @!P0 NANOSLEEP.SYNCS 0x989680 ;  /* 0x009896800000895d */ /* 0x004fea0003900000 */
[----:B------:R-:W2:Y:S02]  /*1b3b0*/  @!P0 SYNCS.PHASECHK.TRANS64 P0, [R13+URZ+0x13250], R0 ;  /* 0x013250000d0085a7 */ /* 0x000ea4000800007f */
[----:B--2---:R-:W-:Y:S05]  /*1b3c0*/  @!P0 BRA `(.L_x_13014) ;  /* 0xfffffffc00f08947 */ /* 0x004fea000383ffff */
[----:B------:R-:W-:Y:S05]  /*1b3d0*/  BRA `(.L_x_13013) ;  /* 0xffffff38002c7947 */ /* 0x000fea000383ffff */
.L_x_13021:
[----:B-1----:R1:W2:Y:S02]  /*1b3e0*/  SYNCS.PHASECHK.TRANS64.TRYWAIT P0, [R10+URZ+0x13250], R5 ;  /* 0x013250050a0075a7 */ /* 0x0022a4000800017f */
[----:B--2---:R-:W-:Y:S05]  /*1b3f0*/  @!P0 NANOSLEEP.SYNCS 0x989680 ;  /* 0x009896800000895d */ /* 0x004fea0003900000 */
[----:B------:R-:W2:Y:S02]  /*1b400*/  @!P0 SYNCS.PHASECHK.TRANS64 P0, [R10+URZ+0x13250], R5 ;  /* 0x013250050a0085a7 */ /* 0x000ea4000800007f */
[----:B--2---:R-:W-:Y:S05]  /*1b410*/  @!P0 BRA `(.L_x_13021) ;  /* 0xfffffffc00f08947 */ /* 0x004fea000383ffff */
[----:B------:R-:W-:Y:S05]  /*1b420*/  BRA `(.L_x_13020) ;  /* 0xffffff5400a87947 */ /* 0x000fea000383ffff */
.L_x_13051:
        /* <DEDUP_REMOVED lines=11> */
.L_x_13183:
[----:B------:R-:W-:Y:S05]  /*1b4e0*/  BSYNC B1 ;  /* 0x0000000000017941 */ /* 0x000fea0003800000 */
.L_x_13182:
[----:B------:R-:W-:Y:S05]  /*1b4f0*/  BRA `(.L_x_13184) ;  /* 0xffffffa400807947 */ /* 0x000fea000383ffff */
.L_x_13053:
[----:B------:R-:W-:Y:S01]  /*1b500*/  BSSY B1, `(.L_x_13185) ;  /* 0x0000006000017945 */ /* 0x000fe20003800000 */
[----:B------:R-:W-:-:S07]  /*1b510*/  IMAD.MOV.U32 R15, RZ, RZ, -0x1 ;  /* 0xffffffffff0f7424 */ /* 0x000fce00078e00ff */
[----:B012---:R-:W-:Y:S05]  /*1b520*/  WARPSYNC.COLLECTIVE R15, `(.L_x_13186) ;  /* 0x000000000f0c7348 */ /* 0x007fea0003c00000 */
[----:B------:R-:W-:Y:S02]  /*1b530*/  ELECT P6, UR62, PT ;  /* 0x00000000003e782f */ /* 0x000fe400038c0000 */
[----:B------:R-:W-:Y:S01]  /*1b540*/  MOV R14, UR62 ;  /* 0x0000003e000e7c02 */ /* 0x000fe20008000f00 */
[----:B012---:R-:W-:Y:S10]  /*1b550*/  ENDCOLLECTIVE ;  /* 0x000000000000791b */ /* 0x007ff40003800000 */
.L_x_13186:
[----:B------:R-:W-:Y:S05]  /*1b560*/  BSYNC B1 ;  /* 0x0000000000017941 */ /* 0x000fea0003800000 */
.L_x_13185:
[----:B------:R-:W-:Y:S05]  /*1b570*/  BRA `(.L_x_13052) ;  /* 0xffffffa400787947 */ /* 0x000fea000383ffff */
.L_x_13055:
[----:B-1----:R1:W3:Y:S02]  /*1b580*/  SYNCS.PHASECHK.TRANS64.TRYWAIT P0, [R17+URZ+0x13220], R6 ;  /* 0x01322006110075a7 */ /* 0x0022e4000800017f */
[----:B---3--:R-:W-:Y:S05]  /*1b590*/  @!P0 NANOSLEEP.SYNCS 0x989680 ;  /* 0x009896800000895d */ /* 0x008fea0003900000 */
[----:B------:R-:W3:Y:S02]  /*1b5a0*/  @!P0 SYNCS.PHASECHK.TRANS64 P0, [R17+URZ+0x13220], R6 ;  /* 0x01322006110085a7 */ /* 0x000ee4000800007f */
[----:B---3--:R-:W-:Y:S05]  /*1b5b0*/  @!P0 BRA `(.L_x_13055) ;  /* 0xfffffffc00f08947 */ /* 0x008fea000383ffff */
[----:B------:R-:W-:Y:S05]  /*1b5c0*/  BRA `(.L_x_13187) ;  /* 0xffffffa400887947 */ /* 0x000fea000383ffff */
.L_x_13059:
[----:B-1----:R1:W3:Y:S02]  /*1b5d0*/  SYNCS.PHASECHK.TRANS64.TRYWAIT P0, [R6+URZ+0x132a0], R10 ;  /* 0x0132a00a060075a7 */ /* 0x0022e4000800017f */
[----:B---3--:R-:W-:Y:S05]  /*1b5e0*/  @!P0 NANOSLEEP.SYNCS 0x989680 ;  /* 0x009896800000895d */ /* 0x008fea0003900000 */
[----:B------:R-:W3:Y:S02]  /*1b5f0*/  @!P0 SYNCS.PHASECHK.TRANS64 P0, [R6+URZ+0x132a0], R10 ;  /* 0x0132a00a060085a7 */ /* 0x000ee4000800007f */
[----:B---3--:R-:W-:Y:S05]  /*1b600*/  @!P0 BRA `(.L_x_13059) ;  /* 0xfffffffc00f08947 */ /* 0x008fea000383ffff */
[----:B------:R-:W-:Y:S05]  /*1b610*/  BRA `(.L_x_13188) ;  /* 0xffffffa400a87947 */ /* 0x000fea000383ffff */
.L_x_13064:
[----:B--2---:R2:W3:Y:S02]  /*1b620*/  SYNCS.PHASECHK.TRANS64.TRYWAIT P0, [R6+URZ+0x132c0], R10 ;  /* 0x0132c00a060075a7 */ /* 0x0044e4000800017f */
[----:B---3--:R-:W-:Y:S05]  /*1b630*/  @!P0 NANOSLEEP.SYNCS 0x989680 ;  /* 0x009896800000895d */ /* 0x008fea0003900000 */
[----:B------:R-:W3:Y:S02]  /*1b640*/  @!P0 SYNCS.PHASECHK.TRANS64 P0, [R6+URZ+0x132c0], R10 ;  /* 0x0132c00a060085a7 */ /* 0x000ee4000800007f */
[----:B---3--:R-:W-:Y:S05]  /*1b650*/  @!P0 BRA `(.L_x_13064) ;  /* 0xfffffffc00f08947 */ /* 0x008fea000383ffff */
[----:B------:R-:W-:Y:S05]  /*1b660*/  BRA `(.L_x_13189) ;  /* 0xffffffa800287947 */ /* 0x000fea000383ffff */
.L_x_13071:
[----:B-1----:R1:W3:Y:S02]  /*1b670*/  SYNCS.PHASECHK.TRANS64.TRYWAIT P1, [R6+URZ+0x132a0], R7 ;  /* 0x0132a007060075a7 */ /* 0x0022e4000802017f */
[----:B---3--:R-:W-:Y:S05]  /*1b680*/  @!P1 NANOSLEEP.SYNCS 0x989680 ;  /* 0x009896800000995d */ /* 0x008fea0003900000 */
[----:B------:R-:W3:Y:S02]  /*1b690*/  @!P1 SYNCS.PHASECHK.TRANS64 P1, [R6+URZ+0x132a0], R7 ;  /* 0x0132a007060095a7 */ /* 0x000ee4000802007f */
[----:B---3--:R-:W-:Y:S05]  /*1b6a0*/  @!P1 BRA `(.L_x_13071) ;  /* 0xfffffffc00f09947 */ /* 0x008fea000383ffff */
[----:B------:R-:W-:Y:S05]  /*1b6b0*/  BRA `(.L_x_13190) ;  /* 0xffffffa800fc7947 */ /* 0x000fea000383ffff */
.L_x_13076:
[----:B--2---:R2:W3:Y:S02]  /*1b6c0*/  SYNCS.PHASECHK.TRANS64.TRYWAIT P1, [R6+URZ+0x132c0], R7 ;  /* 0x0132c007060075a7 */ /* 0x0044e4000802017f */
[----:B---3--:R-:W-:Y:S05]  /*1b6d0*/  @!P1 NANOSLEEP.SYNCS 0x989680 ;  /* 0x009896800000995d */ /* 0x008fea0003900000 */
[----:B------:R-:W3:Y:S02]  /*1b6e0*/  @!P1 SYNCS.PHASECHK.TRANS64 P1, [R6+URZ+0x132c0], R7 ;  /* 0x0132c007060095a7 */ /* 0x000ee4000802007f */
[----:B---3--:R-:W-:Y:S05]  /*1b6f0*/  @!P1 BRA `(.L_x_13076) ;  /* 0xfffffffc00f09947 */ /* 0x008fea000383ffff */
[----:B------:R-:W-:Y:S05]  /*1b700*/  BRA `(.L_x_13191) ;  /* 0xffffffac00787947 */ /* 0x000fea000383ffff */
.L_x_13093:
[----:B------:R-:W1:Y:S01]  /*1b710*/  S2R R20, SR_TID.X ;  /* 0x0000000000147919 */ /* 0x000e620000002100 */
[----:B------:R-:W-:Y:S01]  /*1b720*/  BSSY B0, `(.L_x_13192) ;  /* 0x000000a000007945 */ /* 0x000fe20003800000 */
[----:B------:R-:W-:Y:S02]  /*1b730*/  IMAD.MOV.U32 R12, RZ, RZ, RZ ;  /* 0x000000ffff0c7224 */ /* 0x000fe400078e00ff */
[----:B--2---:R-:W-:Y:S02]  /*1b740*/  IMAD.MOV.U32 R11, RZ, RZ, 0x1f ;  /* 0x0000001fff0b7424 */ /* 0x004fe400078e00ff */
[----:B------:R-:W-:Y:S01]  /*1b750*/  IMAD.MOV.U32 R15, RZ, RZ, -0x1 ;  /* 0xffffffffff0f7424 */ /* 0x000fe200078e00ff */
[----:B-1----:R-:W-:-:S04]  /*1b760*/  SHF.R.U32.HI R20, RZ, 0x5, R20 ;  /* 0x00000005ff147819 */ /* 0x002fc80000011614 */
[----:B------:R-:W-:-:S05]  /*1b770*/  LOP3.LUT R20, R20, 0x3, RZ, 0xc0, !PT ;  /* 0x0000000314147812 */ /* 0x000fca00078ec0ff */
[----:B------:R-:W-:-:S07]  /*1b780*/  IMAD.MOV.U32 R13, RZ, RZ, R20 ;  /* 0x000000ffff0d7224 */ /* 0x000fce00078e0014 */
[----:B0--3--:R-:W-:Y:S05]  /*1b790*/  WARPSYNC.COLLECTIVE R15, `(.L_x_13193) ;  /* 0x000000000f087348 */ /* 0x009fea0003c00000 */
[----:B------:R1:W2:Y:S02]  /*1b7a0*/  SHFL.IDX P6, R14, R13, R12, R11 ;  /* 0x0000000c0d0e7389 */ /* 0x0002a400000c000b */
[----:B0123--:R-:W-:Y:S01]  /*1b7b0*/  ENDCOLLECTIVE ;  /* 0x000000000000791b */ /* 0x00ffe20003800000 */
.L_x_13193:
[----:B------:R-:W-:Y:S05]  /*1b7c0*/  BSYNC B0 ;  /* 0x0000000000007941 */ /* 0x000fea0003800000 */
.L_x_13192:
[----:B------:R-:W-:Y:S05]  /*1b7d0*/  BRA `(.L_x_13194) ;  /* 0xffffffb800b87947 */ /* 0x000fea000383ffff */
.L_x_13095:
[----:B------:R-:W-:Y:S01]  /*1b7e0*/  BSSY B0, `(.L_x_13195) ;  /* 0x0000006000007945 */ /* 0x000fe20003800000 */
[----:B------:R-:W-:-:S07]  /*1b7f0*/  IMAD.MOV.U32 R15, RZ, RZ, -0x1 ;  /* 0xffffffffff0f7424 */ /* 0x000fce00078e00ff */
[----:B0123--:R-:W-:Y:S05]  /*1b800*/  WARPSYNC.COLLECTIVE R15, `(.L_x_13196) ;  /* 0x000000000f0c7348 */ /* 0x00ffea0003c00000 */
[----:B------:R-:W-:Y:S02]  /*1b810*/  ELECT P6, UR62, PT ;  /* 0x00000000003e782f */ /* 0x000fe400038c0000 */
[----:B------:R-:W-:Y:S01]  /*1b820*/  MOV R14, UR62 ;  /* 0x0000003e000e7c02 */ /* 0x000fe20008000f00 */
[----:B0123--:R-:W-:Y:S10]  /*1b830*/  ENDCOLLECTIVE ;  /* 0x000000000000791b */ /* 0x00fff40003800000 */
.L_x_13196:
[----:B------:R-:W-:Y:S05]  /*1b840*/  BSYNC B0 ;  /* 0x0000000000007941 */ /* 0x000fea0003800000 */
.L_x_13195:
[----:B------:R-:W-:Y:S05]  /*1b850*/  BRA `(.L_x_13197) ;  /* 0xffffffb800b87947 */ /* 0x000fea000383ffff */
.L_x_13097:
[----:B-1----:R1:W4:Y:S02]  /*1b860*/  SYNCS.PHASECHK.TRANS64.TRYWAIT P0, [R4+URZ+0x13280], R3 ;  /* 0x01328003040075a7 */ /* 0x002324000800017f */
[----:B----4-:R-:W-:Y:S05]  /*1b870*/  @!P0 NANOSLEEP.SYNCS 0x989680 ;  /* 0x009896800000895d */ /* 0x010fea0003900000 */
[----:B------:R-:W4:Y:S02]  /*1b880*/  @!P0 SYNCS.PHASECHK.TRANS64 P0, [R4+URZ+0x13280], R3 ;  /* 0x01328003040085a7 */ /* 0x000f24000800007f */
[----:B----4-:R-:W-:Y:S05]  /*1b890*/  @!P0 BRA `(.L_x_13097) ;  /* 0xfffffffc00f08947 */ /* 0x010fea000383ffff */
[----:B------:R-:W-:Y:S05]  /*1b8a0*/  BRA `(.L_x_13198) ;  /* 0xffffffbc00207947 */ /* 0x000fea000383ffff */
.L_x_13099:
[----:B0-----:R0:W4:Y:S02]  /*1b8b0*/  SYNCS.PHASECHK.TRANS64.TRYWAIT P0, [R4+URZ+0x13240], R3 ;  /* 0x01324003040075a7 */ /* 0x001124000800017f */
[----:B----4-:R-:W-:Y:S05]  /*1b8c0*/  @!P0 NANOSLEEP.SYNCS 0x989680 ;  /* 0x009896800000895d */ /* 0x010fea0003900000 */
[----:B------:R-:W4:Y:S02]  /*1b8d0*/  @!P0 SYNCS.PHASECHK.TRANS64 P0, [R4+URZ+0x13240], R3 ;  /* 0x01324003040085a7 */ /* 0x000f24000800007f */
[----:B----4-:R-:W-:Y:S05]  /*1b8e0*/  @!P0 BRA `(.L_x_13099) ;  /* 0xfffffffc00f08947 */ /* 0x010fea000383ffff */
[----:B------:R-:W-:Y:S05]  /*1b8f0*/  BRA `(.L_x_13199) ;  /* 0xffffffbc00747947 */ /* 0x000fea000383ffff */
.L_x_13103:
        /* <DEDUP_REMOVED lines=12> */
.L_x_13200:
[----:B------:R-:W-:Y:S02]  /*1b9c0*/  IMAD.MOV.U32 R13, RZ, RZ, R0 ;  /* 0x000000ffff0d7224 */ /* 0x000fe400078e0000 */
[----:B------:R-:W-:-:S07]  /*1b9d0*/  IMAD.MOV.U32 R6, RZ, RZ, R14 ;  /* 0x000000ffff067224 */ /* 0x000fce00078e000e */
[----:B------:R-:W-:Y:S05]  /*1b9e0*/  WARPSYNC.COLLECTIVE R15, `(.L_x_13201) ;  /* 0x000000000f087348 */ /* 0x000fea0003c00000 */
[----:B------:R0:W1:Y:S02]  /*1b9f0*/  SHFL.IDX P6, R14, R13, R12, R11 ;  /* 0x0000000c0d0e7389 */ /* 0x00006400000c000b */
[----:B01----:R-:W-:Y:S01]  /*1ba00*/  ENDCOLLECTIVE ;  /* 0x000000000000791b */ /* 0x003fe20003800000 */
.L_x_13201:
[----:B------:R-:W-:Y:S02]  /*1ba10*/  IMAD.MOV.U32 R13, RZ, RZ, R4 ;  /* 0x000000ffff0d7224 */ /* 0x000fe400078e0004 */
[----:B------:R-:W-:Y:S02]  /*1ba20*/  IMAD.MOV.U32 R12, RZ, RZ, 0x1 ;  /* 0x00000001ff0c7424 */ /* 0x000fe400078e00ff */
[----:B------:R-:W-:-:S07]  /*1ba30*/  IMAD.MOV.U32 R7, RZ, RZ, R14 ;  /* 0x000000ffff077224 */ /* 0x000fce00078e000e */
[----:B------:R-:W-:Y:S05]  /*1ba40*/  WARPSYNC.COLLECTIVE R15, `(.L_x_13202) ;  /* 0x000000000f087348 */ /* 0x000fea0003c00000 */
[----:B------:R0:W1:Y:S02]  /*1ba50*/  SHFL.IDX P6, R14, R13, R12, R11 ;  /* 0x0000000c0d0e7389 */ /* 0x00006400000c000b */
[----:B01----:R-:W-:Y:S01]  /*1ba60*/  ENDCOLLECTIVE ;  /* 0x000000000000791b */ /* 0x003fe20003800000 */
.L_x_13202:
        /* <DEDUP_REMOVED lines=15> */
.L_x_13203:
[----:B------:R-:W-:Y:S02]  /*1bb60*/  IMAD.MOV.U32 R13, RZ, RZ, R4 ;  /* 0x000000ffff0d7224 */ /* 0x000fe400078e0004 */
[----:B------:R-:W-:Y:S02]  /*1bb70*/  IMAD.MOV.U32 R12, RZ, RZ, 0x2 ;  /* 0x00000002ff0c7424 */ /* 0x000fe400078e00ff */
[----:B------:R-:W-:-:S07]  /*1bb80*/  IMAD.MOV.U32 R7, RZ, RZ, R14 ;  /* 0x000000ffff077224 */ /* 0x000fce00078e000e */
[----:B------:R-:W-:Y:S05]  /*1bb90*/  WARPSYNC.COLLECTIVE R15, `(.L_x_13204) ;  /* 0x000000000f087348 */ /* 0x000fea0003c00000 */
[----:B------:R0:W1:Y:S02]  /*1bba0*/  SHFL.IDX P6, R14, R13, R12, R11 ;  /* 0x0000000c0d0e7389 */ /* 0x00006400000c000b */
[----:B01----:R-:W-:Y:S01]  /*1bbb0*/  ENDCOLLECTIVE ;  /* 0x000000000000791b */ /* 0x003fe20003800000 */
.L_x_13204:
        /* <DEDUP_REMOVED lines=16> */
.L_x_13205:
[----:B------:R-:W-:Y:S02]  /*1bcc0*/  IMAD.MOV.U32 R13, RZ, RZ, R4 ;  /* 0x000000ffff0d7224 */ /* 0x000fe400078e0004 */
[----:B------:R-:W-:Y:S02]  /*1bcd0*/  IMAD.MOV.U32 R12, RZ, RZ, 0x3 ;  /* 0x00000003ff0c7424 */ /* 0x000fe400078e00ff */
[----:B------:R-:W-:-:S07]  /*1bce0*/  IMAD.MOV.U32 R7, RZ, RZ, R14 ;  /* 0x000000ffff077224 */ /* 0x000fce00078e000e */
[----:B------:R-:W-:Y:S05]  /*1bcf0*/  WARPSYNC.COLLECTIVE R15, `(.L_x_13206) ;  /* 0x000000000f087348 */ /* 0x000fea0003c00000 */
[----:B------:R0:W1:Y:S02]  /*1bd00*/  SHFL.IDX P6, R14, R13, R12, R11 ;  /* 0x0000000c0d0e7389 */ /* 0x00006400000c000b */
[----:B01----:R-:W-:Y:S01]  /*1bd10*/  ENDCOLLECTIVE ;  /* 0x000000000000791b */ /* 0x003fe20003800000 */
.L_x_13206:
        /* <DEDUP_REMOVED lines=11> */
.L_x_13207:
        /* <DEDUP_REMOVED lines=11> */
.L_x_13208:
        /* <DEDUP_REMOVED lines=14> */
.L_x_13209:
[----:B------:R-:W-:Y:S02]  /*1bf60*/  IMAD.MOV.U32 R13, RZ, RZ, R3 ;  /* 0x000000ffff0d7224 */ /* 0x000fe400078e0003 */
[----:B------:R-:W-:Y:S02]  /*1bf70*/  IMAD.MOV.U32 R12, RZ, RZ, 0x1 ;  /* 0x00000001ff0c7424 */ /* 0x000fe400078e00ff */
[----:B------:R-:W-:-:S07]  /*1bf80*/  IMAD.MOV.U32 R8, RZ, RZ, R14 ;  /* 0x000000ffff087224 */ /* 0x000fce00078e000e */
[----:B------:R-:W-:Y:S05]  /*1bf90*/  WARPSYNC.COLLECTIVE R15, `(.L_x_13210) ;  /* 0x000000000f087348 */ /* 0x000fea0003c00000 */
[----:B------:R0:W1:Y:S02]  /*1bfa0*/  SHFL.IDX P6, R14, R13, R12, R11 ;  /* 0x0000000c0d0e7389 */ /* 0x00006400000c000b */
[----:B01----:R-:W-:Y:S01]  /*1bfb0*/  ENDCOLLECTIVE ;  /* 0x000000000000791b */ /* 0x003fe20003800000 */
.L_x_13210:
        /* <DEDUP_REMOVED lines=12> */
.L_x_13211:
[----:B------:R-:W-:Y:S01]  /*1c080*/  IMAD.MOV.U32 R2, RZ, RZ, R14 ;  /* 0x000000ffff027224 */ /* 0x000fe200078e000e */
[----:B------:R-:W-:Y:S06]  /*1c090*/  BRA `(.L_x_13212) ;  /* 0xffffffc000787947 */ /* 0x000fec000383ffff */
.L_x_13106:
[----:B-1----:R1:W2:Y:S02]  /*1c0a0*/  SYNCS.PHASECHK.TRANS64.TRYWAIT P0, [R17+URZ+0x13220], R0 ;  /* 0x01322000110075a7 */ /* 0x0022a4000800017f */
[----:B--2---:R-:W-:Y:S05]  /*1c0b0*/  @!P0 NANOSLEEP.SYNCS 0x989680 ;  /* 0x009896800000895d */ /* 0x004fea0003900000 */
[----:B------:R-:W2:Y:S02]  /*1c0c0*/  @!P0 SYNCS.PHASECHK.TRANS64 P0, [R17+URZ+0x13220], R0 ;  /* 0x01322000110085a7 */ /* 0x000ea4000800007f */
[----:B--2---:R-:W-:Y:S05]  /*1c0d0*/  @!P0 BRA `(.L_x_13106) ;  /* 0xfffffffc00f08947 */ /* 0x004fea000383ffff */
[----:B------:R-:W-:Y:S05]  /*1c0e0*/  BRA `(.L_x_13213) ;  /* 0xffffffc000d47947 */ /* 0x000fea000383ffff */
.L_x_13112:
[----:B0-----:R0:W3:Y:S02]  /*1c0f0*/  SYNCS.PHASECHK.TRANS64.TRYWAIT P0, [R6+URZ+0x13280], R5 ;  /* 0x01328005060075a7 */ /* 0x0010e4000800017f */
[----:B---3--:R-:W-:Y:S05]  /*1c100*/  @!P0 NANOSLEEP.SYNCS 0x989680 ;  /* 0x009896800000895d */ /* 0x008fea0003900000 */
[----:B------:R-:W3:Y:S02]  /*1c110*/  @!P0 SYNCS.PHASECHK.TRANS64 P0, [R6+URZ+0x13280], R5 ;  /* 0x01328005060085a7 */ /* 0x000ee4000800007f */
[----:B---3--:R-:W-:Y:S05]  /*1c120*/  @!P0 BRA `(.L_x_13112) ;  /* 0xfffffffc00f08947 */ /* 0x008fea000383ffff */
[----:B------:R-:W-:Y:S05]  /*1c130*/  BRA `(.L_x_13214) ;  /* 0xffffffc400847947 */ /* 0x000fea000383ffff */
.L_x_13117:
[----:B-1----:R1:W3:Y:S02]  /*1c140*/  SYNCS.PHASECHK.TRANS64.TRYWAIT P0, [R6+URZ+0x13240], R5 ;  /* 0x01324005060075a7 */ /* 0x0022e4000800017f */
[----:B---3--:R-:W-:Y:S05]  /*1c150*/  @!P0 NANOSLEEP.SYNCS 0x989680 ;  /* 0x009896800000895d */ /* 0x008fea0003900000 */
[----:B------:R-:W3:Y:S02]  /*1c160*/  @!P0 SYNCS.PHASECHK.TRANS64 P0, [R6+URZ+0x13240], R5 ;  /* 0x01324005060085a7 */ /* 0x000ee4000800007f */
[----:B---3--:R-:W-:Y:S05]  /*1c170*/  @!P0 BRA `(.L_x_13117) ;  /* 0xfffffffc00f08947 */ /* 0x008fea000383ffff */
[----:B------:R-:W-:Y:S05]  /*1c180*/  BRA `(.L_x_13215) ;  /* 0xffffffc800007947 */ /* 0x000fea000383ffff */
.L_x_13123:
[----:B---3--:R3:W4:Y:S02]  /*1c190*/  SYNCS.PHASECHK.TRANS64.TRYWAIT P0, [R3+URZ+0x13270], R4 ;  /* 0x01327004030075a7 */ /* 0x008724000800017f */
[----:B----4-:R-:W-:Y:S05]  /*1c1a0*/  @!P0 NANOSLEEP.SYNCS 0x989680 ;  /* 0x009896800000895d */ /* 0x010fea0003900000 */
[----:B------:R-:W4:Y:S02]  /*1c1b0*/  @!P0 SYNCS.PHASECHK.TRANS64 P0, [R3+URZ+0x13270], R4 ;  /* 0x01327004030085a7 */ /* 0x000f24000800007f */
[----:B----4-:R-:W-:Y:S05]  /*1c1c0*/  @!P0 BRA `(.L_x_13123) ;  /* 0xfffffffc00f08947 */ /* 0x010fea000383ffff */
[----:B------:R-:W-:Y:S05]  /*1c1d0*/  BRA `(.L_x_13216) ;  /* 0xffffffc8009c7947 */ /* 0x000fea000383ffff */
.L_x_13125:
[----:B---3--:R3:W4:Y:S02]  /*1c1e0*/  SYNCS.PHASECHK.TRANS64.TRYWAIT P0, [R3+URZ+0x13260], R4 ;  /* 0x01326004030075a7 */ /* 0x008724000800017f */
[----:B----4-:R-:W-:Y:S05]  /*1c1f0*/  @!P0 NANOSLEEP.SYNCS 0x989680 ;  /* 0x009896800000895d */ /* 0x010fea0003900000 */
[----:B------:R-:W4:Y:S02]  /*1c200*/  @!P0 SYNCS.PHASECHK.TRANS64 P0, [R3+URZ+0x13260], R4 ;  /* 0x01326004030085a7 */ /* 0x000f24000800007f */
[----:B----4-:R-:W-:Y:S05]  /*1c210*/  @!P0 BRA `(.L_x_13125) ;  /* 0xfffffffc00f08947 */ /* 0x010fea000383ffff */
[----:B------:R-:W-:Y:S05]  /*1c220*/  BRA `(.L_x_13217) ;  /* 0xffffffc800a47947 */ /* 0x000fea000383ffff */
.L_x_13132:
[----:B-1----:R1:W3:Y:S02]  /*1c230*/  SYNCS.PHASECHK.TRANS64.TRYWAIT P1, [R0+URZ+0x13270], R3 ;  /* 0x01327003000075a7 */ /* 0x0022e4000802017f */
[----:B---3--:R-:W-:Y:S05]  /*1c240*/  @!P1 NANOSLEEP.SYNCS 0x989680 ;  /* 0x009896800000995d */ /* 0x008fea0003900000 */
[----:B------:R-:W3:Y:S02]  /*1c250*/  @!P1 SYNCS.PHASECHK.TRANS64 P1, [R0+URZ+0x13270], R3 ;  /* 0x01327003000095a7 */ /* 0x000ee4000802007f */
[----:B---3--:R-:W-:Y:S05]  /*1c260*/  @!P1 BRA `(.L_x_13132) ;  /* 0xfffffffc00f09947 */ /* 0x008fea000383ffff */
[----:B------:R-:W-:Y:S05]  /*1c270*/  BRA `(.L_x_13218) ;  /* 0xffffffd000407947 */ /* 0x000fea000383ffff */
.L_x_13134:
[----:B-1----:R1:W3:Y:S02]  /*1c280*/  SYNCS.PHASECHK.TRANS64.TRYWAIT P1, [R0+URZ+0x13260], R3 ;  /* 0x01326003000075a7 */ /* 0x0022e4000802017f */
[----:B---3--:R-:W-:Y:S05]  /*1c290*/  @!P1 NANOSLEEP.SYNCS 0x989680 ;  /* 0x009896800000995d */ /* 0x008fea0003900000 */
[----:B------:R-:W3:Y:S02]  /*1c2a0*/  @!P1 SYNCS.PHASECHK.TRANS64 P1, [R0+URZ+0x13260], R3 ;  /* 0x01326003000095a7 */ /* 0x000ee4000802007f */
[----:B---3--:R-:W-:Y:S05]  /*1c2b0*/  @!P1 BRA `(.L_x_13134) ;  /* 0xfffffffc00f09947 */ /* 0x008fea000383ffff */
[----:B------:R-:W-:Y:S05]  /*1c2c0*/  BRA `(.L_x_13219) ;  /* 0xffffffd000487947 */ /* 0x000fea000383ffff */
.L_x_13138:
[----:B------:R-:W-:Y:S01]  /*1c2d0*/  BSSY B0, `(.L_x_13220) ;  /* 0x0000008000007945 */ /* 0x000fe20003800000 */
[----:B------:R-:W-:Y:S02]  /*1c2e0*/  IMAD.MOV.U32 R13, RZ, RZ, R24 ;  /* 0x000000ffff0d7224 */ /* 0x000fe400078e0018 */
[----:B------:R-:W-:Y:S02]  /*1c2f0*/  IMAD.MOV.U32 R12, RZ, RZ, RZ ;  /* 0x000000ffff0c7224 */ /* 0x000fe400078e00ff */
[----:B--2---:R-:W-:Y:S02]  /*1c300*/  IMAD.MOV.U32 R11, RZ, RZ, 0x1f ;  /* 0x0000001fff0b7424 */ /* 0x004fe400078e00ff */
[----:B------:R-:W-:-:S07]  /*1c310*/  IMAD.MOV.U32 R15, RZ, RZ, -0x1 ;  /* 0xffffffffff0f7424 */ /* 0x000fce00078e00ff */
[----:B-1--4-:R-:W-:Y:S05]  /*1c320*/  WARPSYNC.COLLECTIVE R15, `(.L_x_13221) ;  /* 0x000000000f087348 */ /* 0x012fea0003c00000 */
[----:B------:R0:W2:Y:S02]  /*1c330*/  SHFL.IDX P6, R14, R13, R12, R11 ;  /* 0x0000000c0d0e7389 */ /* 0x0000a400000c000b */
[----:B012-4-:R-:W-:Y:S01]  /*1c340*/  ENDCOLLECTIVE ;  /* 0x000000000000791b */ /* 0x017fe20003800000 */
.L_x_13221:
[----:B------:R-:W-:Y:S05]  /*1c350*/  BSYNC B0 ;  /* 0x0000000000007941 */ /* 0x000fea0003800000 */
.L_x_13220:
        /* <DEDUP_REMOVED lines=9> */
.L_x_13222:
        /* <DEDUP_REMOVED lines=24> */
.L_x_13223:
[----:B------:R-:W-:Y:S01]  /*1c570*/  IMAD.MOV.U32 R12, RZ, RZ, 0x2 ;  /* 0x00000002ff0c7424 */ /* 0x000fe200078e00ff */
[----:B------:R-:W-:-:S05]  /*1c580*/  SEL R3, R14, RZ, P1 ;  /* 0x000000ff0e037207 */ /* 0x000fca0000800000 */
[----:B------:R-:W-:-:S04]  /*1c590*/  IMAD.IADD R2, R2, 0x1, R3 ;  /* 0x0000000102027824 */ /* 0x000fc800078e0203 */
[----:B------:R-:W-:-:S07]  /*1c5a0*/  IMAD.MOV.U32 R13, RZ, RZ, R2 ;  /* 0x000000ffff0d7224 */ /* 0x000fce00078e0002 */
[----:B------:R-:W-:Y:S05]  /*1c5b0*/  WARPSYNC.COLLECTIVE R15, `(.L_x_13224) ;  /* 0x000000000f087348 */ /* 0x000fea0003c00000 */
[----:B------:R0:W1:Y:S02]  /*1c5c0*/  SHFL.UP P6, R14, R13, R12, R11 ;  /* 0x0400000c0d0e7389 */ /* 0x00006400000c000b */
[----:B01----:R-:W-:Y:S01]  /*1c5d0*/  ENDCOLLECTIVE ;  /* 0x000000000000791b */ /* 0x003fe20003800000 */
.L_x_13224:
[----:B------:R-:W-:Y:S01]  /*1c5e0*/  IMAD.MOV.U32 R12, RZ, RZ, 0x4 ;  /* 0x00000004ff0c7424 */ /* 0x000fe200078e00ff */
[----:B------:R-:W-:-:S05]  /*1c5f0*/  SEL R3, R14, RZ, P2 ;  /* 0x000000ff0e037207 */ /* 0x000fca0001000000 */
[----:B------:R-:W-:-:S04]  /*1c600*/  IMAD.IADD R2, R2, 0x1, R3 ;  /* 0x0000000102027824 */ /* 0x000fc800078e0203 */
[----:B------:R-:W-:-:S07]  /*1c610*/  IMAD.MOV.U32 R13, RZ, RZ, R2 ;  /* 0x000000ffff0d7224 */ /* 0x000fce00078e0002 */
[----:B------:R-:W-:Y:S05]  /*1c620*/  WARPSYNC.COLLECTIVE R15, `(.L_x_13225) ;  /* 0x000000000f087348 */ /* 0x000fea0003c00000 */
[----:B------:R0:W1:Y:S02]  /*1c630*/  SHFL.UP P6, R14, R13, R12, R11 ;  /* 0x0400000c0d0e7389 */ /* 0x00006400000c000b */
[----:B01----:R-:W-:Y:S01]  /*1c640*/  ENDCOLLECTIVE ;  /* 0x000000000000791b */ /* 0x003fe20003800000 */
.L_x_13225:
[----:B------:R-:W-:Y:S01]  /*1c650*/  IMAD.MOV.U32 R12, RZ, RZ, 0x8 ;  /* 0x00000008ff0c7424 */ /* 0x000fe200078e00ff */
[----:B------:R-:W-:-:S05]  /*1c660*/  SEL R3, R14, RZ, P3 ;  /* 0x000000ff0e037207 */ /* 0x000fca0001800000 */
[----:B------:R-:W-:-:S04]  /*1c670*/  IMAD.IADD R2, R2, 0x1, R3 ;  /* 0x0000000102027824 */ /* 0x000fc800078e0203 */
[----:B------:R-:W-:-:S07]  /*1c680*/  IMAD.MOV.U32 R13, RZ, RZ, R2 ;  /* 0x000000ffff0d7224 */ /* 0x000fce00078e0002 */
[----:B------:R-:W-:Y:S05]  /*1c690*/  WARPSYNC.COLLECTIVE R15, `(.L_x_13226) ;  /* 0x000000000f087348 */ /* 0x000fea0003c00000 */
[----:B------:R0:W1:Y:S02]  /*1c6a0*/  SHFL.UP P6, R14, R13, R12, R11 ;  /* 0x0400000c0d0e7389 */ /* 0x00006400000c000b */
[----:B01----:R-:W-:Y:S01]  /*1c6b0*/  ENDCOLLECTIVE ;  /* 0x000000000000791b */ /* 0x003fe20003800000 */
.L_x_13226:
[----:B------:R-:W-:Y:S01]  /*1c6c0*/  IMAD.MOV.U32 R12, RZ, RZ, 0x10 ;  /* 0x00000010ff0c7424 */ /* 0x000fe200078e00ff */
[----:B------:R-:W-:-:S05]  /*1c6d0*/  SEL R3, R14, RZ, P4 ;  /* 0x000000ff0e037207 */ /* 0x000fca0002000000 */
[----:B------:R-:W-:-:S04]  /*1c6e0*/  IMAD.IADD R2, R2, 0x1, R3 ;  /* 0x0000000102027824 */ /* 0x000fc800078e0203 */
[----:B------:R-:W-:-:S07]  /*1c6f0*/  IMAD.MOV.U32 R13, RZ, RZ, R2 ;  /* 0x000000ffff0d7224 */ /* 0x000fce00078e0002 */
[----:B------:R-:W-:Y:S05]  /*1c700*/  WARPSYNC.COLLECTIVE R15, `(.L_x_13227) ;  /* 0x000000000f087348 */ /* 0x000fea0003c00000 */
[----:B------:R0:W1:Y:S02]  /*1c710*/  SHFL.UP P6, R14, R13, R12, R11 ;  /* 0x0400000c0d0e7389 */ /* 0x00006400000c000b */
[----:B01----:R-:W-:Y:S01]  /*1c720*/  ENDCOLLECTIVE ;  /* 0x000000000000791b */ /* 0x003fe20003800000 */
.L_x_13227:
        /* <DEDUP_REMOVED lines=8> */
.L_x_13228:
[----:B------:R-:W-:Y:S05]  /*1c7b0*/  BRA `(.L_x_13229) ;  /* 0xffffffd400147947 */ /* 0x000fea000383ffff */
.L_x_13141:
[----:B------:R-:W-:Y:S01]  /*1c7c0*/  BSSY B0, `(.L_x_13230) ;  /* 0x0000008000007945 */ /* 0x000fe20003800000 */
[----:B------:R-:W-:Y:S02]  /*1c7d0*/  IMAD.MOV.U32 R13, RZ, RZ, R2 ;  /* 0x000000ffff0d7224 */ /* 0x000fe400078e0002 */
[----:B------:R-:W-:Y:S02]  /*1c7e0*/  IMAD.MOV.U32 R12, RZ, RZ, 0x1 ;  /* 0x00000001ff0c7424 */ /* 0x000fe400078e00ff */
[----:B--2---:R-:W-:Y:S02]  /*1c7f0*/  IMAD.MOV.U32 R11, RZ, RZ, RZ ;  /* 0x000000ffff0b7224 */ /* 0x004fe400078e00ff */
[----:B------:R-:W-:-:S07]  /*1c800*/  IMAD.MOV.U32 R15, RZ, RZ, -0x1 ;  /* 0xffffffffff0f7424 */ /* 0x000fce00078e00ff */
[----:B------:R-:W-:Y:S05]  /*1c810*/  WARPSYNC.COLLECTIVE R15, `(.L_x_13231) ;  /* 0x000000000f087348 */ /* 0x000fea0003c00000 */
[----:B------:R0:W1:Y:S02]  /*1c820*/  SHFL.UP P6, R14, R13, R12, R11 ;  /* 0x0400000c0d0e7389 */ /* 0x00006400000c000b */
[----:B01----:R-:W-:Y:S01]  /*1c830*/  ENDCOLLECTIVE ;  /* 0x000000000000791b */ /* 0x003fe20003800000 */
.L_x_13231:
[----:B------:R-:W-:Y:S05]  /*1c840*/  BSYNC B0 ;  /* 0x0000000000007941 */ /* 0x000fea0003800000 */
.L_x_13230:
        /* <DEDUP_REMOVED lines=9> */
.L_x_13232:
[----:B------:R-:W-:Y:S01]  /*1c8e0*/  IMAD.MOV.U32 R12, RZ, RZ, 0x4 ;  /* 0x00000004ff0c7424 */ /* 0x000fe200078e00ff */
[----:B------:R-:W-:-:S05]  /*1c8f0*/  SEL R3, R14, RZ, P2 ;  /* 0x000000ff0e037207 */ /* 0x000fca0001000000 */
[----:B------:R-:W-:-:S04]  /*1c900*/  IMAD.IADD R2, R2, 0x1, R3 ;  /* 0x0000000102027824 */ /* 0x000fc800078e0203 */
[----:B------:R-:W-:-:S07]  /*1c910*/  IMAD.MOV.U32 R13, RZ, RZ, R2 ;  /* 0x000000ffff0d7224 */ /* 0x000fce00078e0002 */
[----:B------:R-:W-:Y:S05]  /*1c920*/  WARPSYNC.COLLECTIVE R15, `(.L_x_13233) ;  /* 0x000000000f087348 */ /* 0x000fea0003c00000 */
[----:B------:R0:W1:Y:S02]  /*1c930*/  SHFL.UP P6, R14, R13, R12, R11 ;  /* 0x0400000c0d0e7389 */ /* 0x00006400000c000b */
[----:B01----:R-:W-:Y:S01]  /*1c940*/  ENDCOLLECTIVE ;  /* 0x000000000000791b */ /* 0x003fe20003800000 */
.L_x_13233:
[----:B------:R-:W-:Y:S01]  /*1c950*/  IMAD.MOV.U32 R12, RZ, RZ, 0x8 ;  /* 0x00000008ff0c7424 */ /* 0x000fe200078e00ff */
[----:B------:R-:W-:-:S05]  /*1c960*/  SEL R3, R14, RZ, P3 ;  /* 0x000000ff0e037207 */ /* 0x000fca0001800000 */
[----:B------:R-:W-:-:S04]  /*1c970*/  IMAD.IADD R2, R2, 0x1, R3 ;  /* 0x0000000102027824 */ /* 0x000fc800078e0203 */
[----:B------:R-:W-:-:S07]  /*1c980*/  IMAD.MOV.U32 R13, RZ, RZ, R2 ;  /* 0x000000ffff0d7224 */ /* 0x000fce00078e0002 */
[----:B------:R-:W-:Y:S05]  /*1c990*/  WARPSYNC.COLLECTIVE R15, `(.L_x_13234) ;  /* 0x000000000f087348 */ /* 0x000fea0003c00000 */
[----:B------:R0:W1:Y:S02]  /*1c9a0*/  SHFL.UP P6, R14, R13, R12, R11 ;  /* 0x0400000c0d0e7389 */ /* 0x00006400000c000b */
[----:B01----:R-:W-:Y:S01]  /*1c9b0*/  ENDCOLLECTIVE ;  /* 0x000000000000791b */ /* 0x003fe20003800000 */
.L_x_13234:
[----:B------:R-:W-:Y:S01]  /*1c9c0*/  IMAD.MOV.U32 R12, RZ, RZ, 0x10 ;  /* 0x00000010ff0c7424 */ /* 0x000fe200078e00ff */
[----:B------:R-:W-:-:S05]  /*1c9d0*/  SEL R3, R14, RZ, P4 ;  /* 0x000000ff0e037207 */ /* 0x000fca0002000000 */
[----:B------:R-:W-:-:S04]  /*1c9e0*/  IMAD.IADD R2, R2, 0x1, R3 ;  /* 0x0000000102027824 */ /* 0x000fc800078e0203 */
[----:B------:R-:W-:-:S07]  /*1c9f0*/  IMAD.MOV.U32 R13, RZ, RZ, R2 ;  /* 0x000000ffff0d7224 */ /* 0x000fce00078e0002 */
[----:B------:R-:W-:Y:S05]  /*1ca00*/  WARPSYNC.COLLECTIVE R15, `(.L_x_13235) ;  /* 0x000000000f087348 */ /* 0x000fea0003c00000 */
[----:B------:R0:W1:Y:S02]  /*1ca10*/  SHFL.UP P6, R14, R13, R12, R11 ;  /* 0x0400000c0d0e7389 */ /* 0x00006400000c000b */
[----:B01----:R-:W-:Y:S01]  /*1ca20*/  ENDCOLLECTIVE ;  /* 0x000000000000791b */ /* 0x003fe20003800000 */
.L_x_13235:
        /* <DEDUP_REMOVED lines=8> */
.L_x_13236:
[----:B------:R-:W-:Y:S05]  /*1cab0*/  BRA `(.L_x_13237) ;  /* 0xffffffd000f87947 */ /* 0x000fea000383ffff */
.L_x_13143:
[----:B------:R-:W-:Y:S01]  /*1cac0*/  BSSY B0, `(.L_x_13238) ;  /* 0x0000006000007945 */ /* 0x000fe20003800000 */
[----:B------:R-:W-:Y:S01]  /*1cad0*/  PLOP3.LUT P6, PT, P6, PT, PT, 0x8, 0x0 ;  /* 0x000000000000781c */ /* 0x000fe200037ce170 */
[----:B------:R-:W-:-:S12]  /*1cae0*/  IMAD.MOV.U32 R15, RZ, RZ, -0x1 ;  /* 0xffffffffff0f7424 */ /* 0x000fd800078e00ff */
[----:B0-2---:R-:W-:Y:S05]  /*1caf0*/  WARPSYNC.COLLECTIVE R15, `(.L_x_13239) ;  /* 0x000000000f087348 */ /* 0x005fea0003c00000 */
[----:B------:R-:W-:Y:S01]  /*1cb00*/  VOTE.ANY R14, PT, P6 ;  /* 0x00000000000e7806 */ /* 0x000fe200030e0100 */
[----:B0-2---:R-:W-:Y:S06]  /*1cb10*/  ENDCOLLECTIVE ;  /* 0x000000000000791b */ /* 0x005fec0003800000 */
.L_x_13239:
[----:B------:R-:W-:Y:S05]  /*1cb20*/  BSYNC B0 ;  /* 0x0000000000007941 */ /* 0x000fea0003800000 */
.L_x_13238:
        /* <DEDUP_REMOVED lines=10> */
.L_x_13240:
[----:B------:R-:W-:Y:S02]  /*1cbd0*/  IMAD.MOV.U32 R13, RZ, RZ, R5 ;  /* 0x000000ffff0d7224 */ /* 0x000fe400078e0005 */
[----:B------:R-:W-:-:S07]  /*1cbe0*/  IMAD.MOV.U32 R25, RZ, RZ, R14 ;  /* 0x000000ffff197224 */ /* 0x000fce00078e000e */
[----:B------:R-:W-:Y:S05]  /*1cbf0*/  WARPSYNC.COLLECTIVE R15, `(.L_x_13241) ;  /* 0x000000000f087348 */ /* 0x000fea0003c00000 */
[----:B------:R0:W1:Y:S02]  /*1cc00*/  SHFL.IDX P6, R14, R13, R12, R11 ;  /* 0x0000000c0d0e7389 */ /* 0x00006400000c000b */
[----:B01----:R-:W-:Y:S01]  /*1cc10*/  ENDCOLLECTIVE ;  /* 0x000000000000791b */ /* 0x003fe20003800000 */
.L_x_13241:
[----:B------:R-:W-:Y:S01]  /*1cc20*/  IMAD.MOV.U32 R5, RZ, RZ, R14 ;  /* 0x000000ffff057224 */ /* 0x000fe200078e000e */
[----:B------:R-:W-:Y:S06]  /*1cc30*/  BRA `(.L_x_13242) ;  /* 0xffffffd000d87947 */ /* 0x000fec000383ffff */
.L_x_13145:
[----:B------:R-:W-:Y:S01]  /*1cc40*/  BSSY B0, `(.L_x_13243) ;  /* 0x0000007000007945 */ /* 0x000fe20003800000 */
[----:B------:R-:W-:Y:S02]  /*1cc50*/  IMAD.MOV.U32 R13, RZ, RZ, R2 ;  /* 0x000000ffff0d7224 */ /* 0x000fe400078e0002 */
[----:B--2---:R-:W-:Y:S02]  /*1cc60*/  IMAD.MOV.U32 R11, RZ, RZ, 0x1f ;  /* 0x0000001fff0b7424 */ /* 0x004fe400078e00ff */
[----:B------:R-:W-:-:S07]  /*1cc70*/  IMAD.MOV.U32 R15, RZ, RZ, -0x1 ;  /* 0xffffffffff0f7424 */ /* 0x000fce00078e00ff */
[----:B01-34-:R-:W-:Y:S05]  /*1cc80*/  WARPSYNC.COLLECTIVE R15, `(.L_x_13244) ;  /* 0x000000000f087348 */ /* 0x01bfea0003c00000 */
[----:B------:R2:W0:Y:S02]  /*1cc90*/  SHFL.IDX P6, R14, R13, R12, R11 ;  /* 0x0000000c0d0e7389 */ /* 0x00042400000c000b */
[----:B01234-:R-:W-:Y:S01]  /*1cca0*/  ENDCOLLECTIVE ;  /* 0x000000000000791b */ /* 0x01ffe20003800000 */
.L_x_13244:
[----:B------:R-:W-:Y:S05]  /*1ccb0*/  BSYNC B0 ;  /* 0x0000000000007941 */ /* 0x000fea0003800000 */
.L_x_13243:
[----:B------:R-:W-:Y:S01]  /*1ccc0*/  IMAD.MOV.U32 R24, RZ, RZ, R14 ;  /* 0x000000ffff187224 */ /* 0x000fe200078e000e */
[----:B------:R-:W-:Y:S06]  /*1ccd0*/  BRA `(.L_x_13144) ;  /* 0xffffffd000c87947 */ /* 0x000fec000383ffff */
.L_x_13151:
[----:B0-----:R0:W1:Y:S02]  /*1cce0*/  SYNCS.PHASECHK.TRANS64.TRYWAIT P0, [R6+URZ+0x13220], R0 ;  /* 0x01322000060075a7 */ /* 0x001064000800017f */
[----:B-1----:R-:W-:Y:S05]  /*1ccf0*/  @!P0 NANOSLEEP.SYNCS 0x989680 ;  /* 0x009896800000895d */ /* 0x002fea0003900000 */
[----:B------:R-:W1:Y:S02]  /*1cd00*/  @!P0 SYNCS.PHASECHK.TRANS64 P0, [R6+URZ+0x13220], R0 ;  /* 0x01322000060085a7 */ /* 0x000e64000800007f */
[----:B-1----:R-:W-:Y:S05]  /*1cd10*/  @!P0 BRA `(.L_x_13151) ;  /* 0xfffffffc00f08947 */ /* 0x002fea000383ffff */
[----:B------:R-:W-:Y:S05]  /*1cd20*/  BRA `(.L_x_13245) ;  /* 0xffffffdc00247947 */ /* 0x000fea000383ffff */
.L_x_13152:
        /* <DEDUP_REMOVED lines=8> */
[----:B0-----:R-:W-:Y:S05]  /*1cdb0*/  WARPSYNC.COLLECTIVE R15, `(.L_x_13247) ;  /* 0x000000000f087348 */ /* 0x001fea0003c00000 */
[----:B------:R1:W2:Y:S02]  /*1cdc0*/  SHFL.IDX P6, R14, R13, R12, R11 ;  /* 0x0000000c0d0e7389 */ /* 0x0002a400000c000b */
[----:B012---:R-:W-:Y:S01]  /*1cdd0*/  ENDCOLLECTIVE ;  /* 0x000000000000791b */ /* 0x007fe20003800000 */
.L_x_13247:
[----:B------:R-:W-:Y:S05]  /*1cde0*/  BSYNC B0 ;  /* 0x0000000000007941 */ /* 0x000fea0003800000 */
.L_x_13246:
[----:B------:R-:W-:Y:S05]  /*1cdf0*/  BRA `(.L_x_13248) ;  /* 0xffffffdc000c7947 */ /* 0x000fea000383ffff */
.L_x_13153:
[----:B------:R-:W-:Y:S01]  /*1ce00*/  BSSY B0, `(.L_x_13249) ;  /* 0x0000006000007945 */ /* 0x000fe20003800000 */
[----:B------:R-:W-:-:S07]  /*1ce10*/  IMAD.MOV.U32 R15, RZ, RZ, -0x1 ;  /* 0xffffffffff0f7424 */ /* 0x000fce00078e00ff */
[----:B0-2---:R-:W-:Y:S05]  /*1ce20*/  WARPSYNC.COLLECTIVE R15, `(.L_x_13250) ;  /* 0x000000000f0c7348 */ /* 0x005fea0003c00000 */
[----:B------:R-:W-:Y:S02]  /*1ce30*/  ELECT P6, UR62, PT ;  /* 0x00000000003e782f */ /* 0x000fe400038c0000 */
[----:B------:R-:W-:Y:S01]  /*1ce40*/  MOV R14, UR62 ;  /* 0x0000003e000e7c02 */ /* 0x000fe20008000f00 */
[----:B0-2---:R-:W-:Y:S10]  /*1ce50*/  ENDCOLLECTIVE ;  /* 0x000000000000791b */ /* 0x005ff40003800000 */
.L_x_13250:
[----:B------:R-:W-:Y:S05]  /*1ce60*/  BSYNC B0 ;  /* 0x0000000000007941 */ /* 0x000fea0003800000 */
.L_x_13249:
[----:B------:R-:W-:Y:S05]  /*1ce70*/  BRA `(.L_x_13251) ;  /* 0xffffffdc00007947 */ /* 0x000fea000383ffff */
.L_x_13155:
[----:B0-----:R0:W1:Y:S02]  /*1ce80*/  SYNCS.PHASECHK.TRANS64.TRYWAIT P1, [R5+URZ], R4 ;  /* 0x00000004050075a7 */ /* 0x001064000802017f */
[----:B-1----:R-:W-:Y:S05]  /*1ce90*/  @!P1 NANOSLEEP.SYNCS 0x989680 ;  /* 0x009896800000995d */ /* 0x002fea0003900000 */
[----:B------:R-:W1:Y:S02]  /*1cea0*/  @!P1 SYNCS.PHASECHK.TRANS64 P1, [R5+URZ], R4 ;  /* 0x00000004050095a7 */ /* 0x000e64000802007f */
[----:B-1----:R-:W-:Y:S05]  /*1ceb0*/  @!P1 BRA `(.L_x_13155) ;  /* 0xfffffffc00f09947 */ /* 0x002fea000383ffff */
[----:B------:R-:W-:Y:S05]  /*1cec0*/  BRA `(.L_x_13252) ;  /* 0xffffffdc00387947 */ /* 0x000fea000383ffff */
.L_x_13156:
[----:B-1----:R1:W3:Y:S02]  /*1ced0*/  SYNCS.PHASECHK.TRANS64.TRYWAIT P1, [R9+URZ], R0 ;  /* 0x00000000090075a7 */ /* 0x0022e4000802017f */
[----:B---3--:R-:W-:Y:S05]  /*1cee0*/  @!P1 NANOSLEEP.SYNCS 0x989680 ;  /* 0x009896800000995d */ /* 0x008fea0003900000 */
[----:B------:R-:W3:Y:S02]  /*1cef0*/  @!P1 SYNCS.PHASECHK.TRANS64 P1, [R9+URZ], R0 ;  /* 0x00000000090095a7 */ /* 0x000ee4000802007f */
[----:B---3--:R-:W-:Y:S05]  /*1cf00*/  @!P1 BRA `(.L_x_13156) ;  /* 0xfffffffc00f09947 */ /* 0x008fea000383ffff */
[----:B------:R-:W-:Y:S05]  /*1cf10*/  BRA `(.L_x_13253) ;  /* 0xffffffdc002c7947 */ /* 0x000fea000383ffff */
.L_x_13158:
[----:B---3--:R3:W4:Y:S02]  /*1cf20*/  SYNCS.PHASECHK.TRANS64.TRYWAIT P1, [R29+URZ+0x13260], R4 ;  /* 0x013260041d0075a7 */ /* 0x008724000802017f */
[----:B----4-:R-:W-:Y:S05]  /*1cf30*/  @!P1 NANOSLEEP.SYNCS 0x989680 ;  /* 0x009896800000995d */ /* 0x010fea0003900000 */
[----:B------:R-:W4:Y:S02]  /*1cf40*/  @!P1 SYNCS.PHASECHK.TRANS64 P1, [R29+URZ+0x13260], R4 ;  /* 0x013260041d0095a7 */ /* 0x000f24000802007f */
[----:B----4-:R-:W-:Y:S05]  /*1cf50*/  @!P1 BRA `(.L_x_13158) ;  /* 0xfffffffc00f09947 */ /* 0x010fea000383ffff */
[----:B------:R-:W-:Y:S05]  /*1cf60*/  BRA `(.L_x_13254) ;  /* 0xffffffdc002c7947 */ /* 0x000fea000383ffff */
.L_x_13160:
[----:B----4-:R4:W0:Y:S02]  /*1cf70*/  SYNCS.PHASECHK.TRANS64.TRYWAIT P1, [R7+URZ+0x13260], R0 ;  /* 0x01326000070075a7 */ /* 0x010824000802017f */
[----:B0-----:R-:W-:Y:S05]  /*1cf80*/  @!P1 NANOSLEEP.SYNCS 0x989680 ;  /* 0x009896800000995d */ /* 0x001fea0003900000 */
[----:B------:R-:W0:Y:S02]  /*1cf90*/  @!P1 SYNCS.PHASECHK.TRANS64 P1, [R7+URZ+0x13260], R0 ;  /* 0x01326000070095a7 */ /* 0x000e24000802007f */
[----:B0-----:R-:W-:Y:S05]  /*1cfa0*/  @!P1 BRA `(.L_x_13160) ;  /* 0xfffffffc00f09947 */ /* 0x001fea000383ffff */
[----:B------:R-:W-:Y:S05]  /*1cfb0*/  BRA `(.L_x_13255) ;  /* 0xffffffdc002c7947 */ /* 0x000fea000383ffff */
.L_x_13162:
[----:B------:R0:W0:Y:S02]  /*1cfc0*/  SYNCS.PHASECHK.TRANS64.TRYWAIT P0, [R29+URZ+0x13280], R4 ;  /* 0x013280041d0075a7 */ /* 0x000024000800017f */
[----:B0-----:R-:W-:Y:S05]  /*1cfd0*/  @!P0 NANOSLEEP.SYNCS 0x989680 ;  /* 0x009896800000895d */ /* 0x001fea0003900000 */
[----:B------:R-:W0:Y:S02]  /*1cfe0*/  @!P0 SYNCS.PHASECHK.TRANS64 P0, [R29+URZ+0x13280], R4 ;  /* 0x013280041d0085a7 */ /* 0x000e24000800007f */
[----:B0-----:R-:W-:Y:S05]  /*1cff0*/  @!P0 BRA `(.L_x_13162) ;  /* 0xfffffffc00f08947 */ /* 0x001fea000383ffff */
[----:B------:R-:W-:Y:S05]  /*1d000*/  BRA `(.L_x_13163) ;  /* 0xffffffdc00287947 */ /* 0x000fea000383ffff */
.L_x_13256:
        /* <DEDUP_REMOVED lines=15> */
.L_x_13302:


//--------------------- .nv.global.init           --------------------------
	.section	.nv.global.init,"aw",@progbits
	.align	4
.nv.global.init:
	.type		_ZZN5flash28permute_output_fp8_VcolmajorIN4cute6TensorINS1_11ArrayEngineIfLm64EEENS1_6LayoutINS1_5tupleIJNS6_IJNS1_1CILi2EEES8_NS7_ILi16EEEEEENS7_ILi1EEESB_EEENS6_IJNS6_IJSB_S8_NS7_ILi4EEEEEENS7_ILi0EEESF_EEEEEEEEEvRT_E9upper_map,@object
	.size		_ZZN5flash28permute_output_fp8_VcolmajorIN4cute6TensorINS1_11ArrayEngineIfLm64EEENS1_6LayoutINS1_5tupleIJNS6_IJNS1_1CILi2EEES8_NS7_ILi16EEEEEENS7_ILi1EEESB_EEENS6_IJNS6_IJSB_S8_NS7_ILi4EEEEEENS7_ILi0EEESF_EEEEEEEEEvRT_E9upper_map,(_ZZN5flash28permute_output_fp8_VcolmajorIN4cute6TensorINS1_11ArrayEngineIfLm32EEENS1_6LayoutINS1_5tupleIJNS6_IJNS1_1CILi2EEES8_NS7_ILi8EEEEEENS7_ILi1EEESB_EEENS6_IJNS6_IJSB_S8_NS7_ILi4EEEEEENS7_ILi0EEESF_EEEEEEEEEvRT_E9upper_map - _ZZN5flash28permute_output_fp8_VcolmajorIN4cute6TensorINS1_11ArrayEngineIfLm64EEENS1_6LayoutINS1_5tupleIJNS6_IJNS1_1CILi2EEES8_NS7_ILi16EEEEEENS7_ILi1EEESB_EEENS6_IJNS6_IJSB_S8_NS7_ILi4EEEEEENS7_ILi0EEESF_EEEEEEEEEvRT_E9upper_map)
_ZZN5flash28permute_output_fp8_VcolmajorIN4cute6TensorINS1_11ArrayEngineIfLm64EEENS1_6LayoutINS1_5tupleIJNS6_IJNS1_1CILi2EEES8_NS7_ILi16EEEEEENS7_ILi1EEESB_EEENS6_IJNS6_IJSB_S8_NS7_ILi4EEEEEENS7_ILi0EEESF_EEEEEEEEEvRT_E9upper_map:
        /*0000*/ 	.byte	0x00, 0x00, 0x00, 0x00, 0x02, 0x00, 0x00, 0x00, 0x03, 0x00, 0x00, 0x00, 0x01, 0x00, 0x00, 0x00
	.type		_ZZN5flash28permute_output_fp8_VcolmajorIN4cute6TensorINS1_11ArrayEngineIfLm32EEENS1_6LayoutINS1_5tupleIJNS6_IJNS1_1CILi2EEES8_NS7_ILi8EEEEEENS7_ILi1EEESB_EEENS6_IJNS6_IJSB_S8_NS7_ILi4EEEEEENS7_ILi0EEESF_EEEEEEEEEvRT_E9upper_map,@object
	.size		_ZZN5flash28permute_output_fp8_VcolmajorIN4cute6TensorINS1_11ArrayEngineIfLm32EEENS1_6LayoutINS1_5tupleIJNS6_IJNS1_1CILi2EEES8_NS7_ILi8EEEEEENS7_ILi1EEESB_EEENS6_IJNS6_IJSB_S8_NS7_ILi4EEEEEENS7_ILi0EEESF_EEEEEEEEEvRT_E9upper_map,(_ZZN5flash28permute_output_fp8_VcolmajorIN4cute6TensorINS1_11ArrayEngineIfLm96EEENS1_6LayoutINS1_5tupleIJNS6_IJNS1_1CILi2EEES8_NS7_ILi24EEEEEENS7_ILi1EEESB_EEENS6_IJNS6_IJSB_S8_NS7_ILi4EEEEEENS7_ILi0EEESF_EEEEEEEEEvRT_E9upper_map - _ZZN5flash28permute_output_fp8_VcolmajorIN4cute6TensorINS1_11ArrayEngineIfLm32EEENS1_6LayoutINS1_5tupleIJNS6_IJNS1_1CILi2EEES8_NS7_ILi8EEEEEENS7_ILi1EEESB_EEENS6_IJNS6_IJSB_S8_NS7_ILi4EEEEEENS7_ILi0EEESF_EEEEEEEEEvRT_E9upper_map)
_ZZN5flash28permute_output_fp8_VcolmajorIN4cute6TensorINS1_11ArrayEngineIfLm32EEENS1_6LayoutINS1_5tupleIJNS6_IJNS1_1CILi2EEES8_NS7_ILi8EEEEEENS7_ILi1EEESB_EEENS6_IJNS6_IJSB_S8_NS7_ILi4EEEEEENS7_ILi0EEESF_EEEEEEEEEvRT_E9upper_map:
        /*0010*/ 	.byte	0x00, 0x00, 0x00, 0x00, 0x02, 0x00, 0x00, 0x00, 0x03, 0x00, 0x00, 0x00, 0x01, 0x00, 0x00, 0x00
	.type		_ZZN5flash28permute_output_fp8_VcolmajorIN4cute6TensorINS1_11ArrayEngineIfLm96EEENS1_6LayoutINS1_5tupleIJNS6_IJNS1_1CILi2EEES8_NS7_ILi24EEEEEENS7_ILi1EEESB_EEENS6_IJNS6_IJSB_S8_NS7_ILi4EEEEEENS7_ILi0EEESF_EEEEEEEEEvRT_E9upper_map,@object
	.size		_ZZN5flash28permute_output_fp8_VcolmajorIN4cute6TensorINS1_11ArrayEngineIfLm96EEENS1_6LayoutINS1_5tupleIJNS6_IJNS1_1CILi2EEES8_NS7_ILi24EEEEEENS7_ILi1EEESB_EEENS6_IJNS6_IJSB_S8_NS7_ILi4EEEEEENS7_ILi0EEESF_EEEEEEEEEvRT_E9upper_map,(_ZZN5flash28permute_output_fp8_VcolmajorIN4cute6TensorINS1_11ArrayEngineIfLm128EEENS1_6LayoutINS1_5tupleIJNS6_IJNS1_1CILi2EEES8_NS7_ILi32EEEEEENS7_ILi1EEESB_EEENS6_IJNS6_IJSB_S8_NS7_ILi4EEEEEENS7_ILi0EEESF_EEEEEEEEEvRT_E9upper_map - _ZZN5flash28permute_output_fp8_VcolmajorIN4cute6TensorINS1_11ArrayEngineIfLm96EEENS1_6LayoutINS1_5tupleIJNS6_IJNS1_1CILi2EEES8_NS7_ILi24EEEEEENS7_ILi1EEESB_EEENS6_IJNS6_IJSB_S8_NS7_ILi4EEEEEENS7_ILi0EEESF_EEEEEEEEEvRT_E9upper_map)
_ZZN5flash28permute_output_fp8_VcolmajorIN4cute6TensorINS1_11ArrayEngineIfLm96EEENS1_6LayoutINS1_5tupleIJNS6_IJNS1_1CILi2EEES8_NS7_ILi24EEEEEENS7_ILi1EEESB_EEENS6_IJNS6_IJSB_S8_NS7_ILi4EEEEEENS7_ILi0EEESF_EEEEEEEEEvRT_E9upper_map:
        /*0020*/ 	.byte	0x00, 0x00, 0x00, 0x00, 0x02, 0x00, 0x00, 0x00, 0x03, 0x00, 0x00, 0x00, 0x01, 0x00, 0x00, 0x00
	.type		_ZZN5flash28permute_output_fp8_VcolmajorIN4cute6TensorINS1_11ArrayEngineIfLm128EEENS1_6LayoutINS1_5tupleIJNS6_IJNS1_1CILi2EEES8_NS7_ILi32EEEEEENS7_ILi1EEESB_EEENS6_IJNS6_IJSB_S8_NS7_ILi4EEEEEENS7_ILi0EEESF_EEEEEEEEEvRT_E9upper_map,@object
	.size		_ZZN5flash28permute_output_fp8_VcolmajorIN4cute6TensorINS1_11ArrayEngineIfLm128EEENS1_6LayoutINS1_5tupleIJNS6_IJNS1_1CILi2EEES8_NS7_ILi32EEEEEENS7_ILi1EEESB_EEENS6_IJNS6_IJSB_S8_NS7_ILi4EEEEEENS7_ILi0EEESF_EEEEEEEEEvRT_E9upper_map,(_ZZN5flash28permute_output_fp8_VcolmajorIN4cute6TensorINS1_11ArrayEngineIfLm48EEENS1_6LayoutINS1_5tupleIJNS6_IJNS1_1CILi2EEES8_NS7_ILi12EEEEEENS7_ILi1EEESB_EEENS6_IJNS6_IJSB_S8_NS7_ILi4EEEEEENS7_ILi0EEESF_EEEEEEEEEvRT_E9upper_map - _ZZN5flash28permute_output_fp8_VcolmajorIN4cute6TensorINS1_11ArrayEngineIfLm128EEENS1_6LayoutINS1_5tupleIJNS6_IJNS1_1CILi2EEES8_NS7_ILi32EEEEEENS7_ILi1EEESB_EEENS6_IJNS6_IJSB_S8_NS7_ILi4EEEEEENS7_ILi0EEESF_EEEEEEEEEvRT_E9upper_map)
_ZZN5flash28permute_output_fp8_VcolmajorIN4cute6TensorINS1_11ArrayEngineIfLm128EEENS1_6LayoutINS1_5tupleIJNS6_IJNS1_1CILi2EEES8_NS7_ILi32EEEEEENS7_ILi1EEESB_EEENS6_IJNS6_IJSB_S8_NS7_ILi4EEEEEENS7_ILi0EEESF_EEEEEEEEEvRT_E9upper_map:
        /*0030*/ 	.byte	0x00, 0x00, 0x00, 0x00, 0x02, 0x00, 0x00, 0x00, 0x03, 0x00, 0x00, 0x00, 0x01, 0x00, 0x00, 0x00
	.type		_ZZN5flash28permute_output_fp8_VcolmajorIN4cute6TensorINS1_11ArrayEngineIfLm48EEENS1_6LayoutINS1_5tupleIJNS6_IJNS1_1CILi2EEES8_NS7_ILi12EEEEEENS7_ILi1EEESB_EEENS6_IJNS6_IJSB_S8_NS7_ILi4EEEEEENS7_ILi0EEESF_EEEEEEEEEvRT_E9upper_map,@object
	.size		_ZZN5flash28permute_output_fp8_VcolmajorIN4cute6TensorINS1_11ArrayEngineIfLm48EEENS1_6LayoutINS1_5tupleIJNS6_IJNS1_1CILi2EEES8_NS7_ILi12EEEEEENS7_ILi1EEESB_EEENS6_IJNS6_IJSB_S8_NS7_ILi4EEEEEENS7_ILi0EEESF_EEEEEEEEEvRT_E9upper_map,($str$23 - _ZZN5flash28permute_output_fp8_VcolmajorIN4cute6TensorINS1_11ArrayEngineIfLm48EEENS1_6LayoutINS1_5tupleIJNS6_IJNS1_1CILi2EEES8_NS7_ILi12EEEEEENS7_ILi1EEESB_EEENS6_IJNS6_IJSB_S8_NS7_ILi4EEEEEENS7_ILi0EEESF_EEEEEEEEEvRT_E9upper_map)
_ZZN5flash28permute_output_fp8_VcolmajorIN4cute6TensorINS1_11ArrayEngineIfLm48EEENS1_6LayoutINS1_5tupleIJNS6_IJNS1_1CILi2EEES8_NS7_ILi12EEEEEENS7_ILi1EEESB_EEENS6_IJNS6_IJSB_S8_NS7_ILi4EEEEEENS7_ILi0EEESF_EEEEEEEEEvRT_E9upper_map:
        /*0040*/ 	.byte	0x00, 0x00, 0x00, 0x00, 0x02, 0x00, 0x00, 0x00, 0x03, 0x00, 0x00, 0x00, 0x01, 0x00, 0x00, 0x00
	.type		$str$23,@object
	.size		$str$23,($str$24 - $str$23)
$str$23:
        /*0050*/ 	.byte	0x28, 0x61, 0x64, 0x64, 0x72, 0x65, 0x73, 0x73, 0x20, 0x26, 0x20, 0x6d, 0x61, 0x73, 0x6b, 0x29
        /*0060*/ 	.byte	0x20, 0x3d, 0x3d, 0x20, 0x30, 0x00
	.type		$str$24,@object
	.size		$str$24,(__unnamed_5 - $str$24)
$str$24:
        /*0066*/ 	.byte	0x2f, 0x74, 0x6d, 0x70, 0x2f, 0x6f, 0x73, 0x73, 0x5f, 0x6b, 0x65, 0x72, 0x6e, 0x65, 0x6c, 0x73
        /*0076*/ 	.byte	0x5f, 0x73, 0x72, 0x63, 0x2f, 0x66, 0x6c, 0x61, 0x73, 0x68, 0x5f, 0x61, 0x74, 0x74, 0x65, 0x6e
        /*0086*/ 	.byte	0x74, 0x69, 0x6f, 0x6e, 0x2f, 0x63, 0x73, 0x72, 0x63, 0x2f, 0x63, 0x75, 0x74, 0x6c, 0x61, 0x73
        /*0096*/ 	.byte	0x73, 0x2f, 0x69, 0x6e, 0x63, 0x6c, 0x75, 0x64, 0x65, 0x2f, 0x63, 0x75, 0x74, 0x65, 0x2f, 0x70
        /*00a6*/ 	.byte	0x6f, 0x69, 0x6e, 0x74, 0x65, 0x72, 0x5f, 0x66, 0x6c, 0x61, 0x67, 0x67, 0x65, 0x64, 0x2e, 0x68
        /*00b6*/ 	.byte	0x70, 0x70, 0x00
	.type		__unnamed_5,@object
	.size		__unnamed_5,(__unnamed_34 - __unnamed_5)
__unnamed_5:
        /* <DEDUP_REMOVED lines=24> */
        /*0239*/ 	.byte	0x26, 0x5d, 0x00
	.type		__unnamed_34,@object
	.size		__unnamed_34,(__unnamed_12 - __unnamed_34)
__unnamed_34:
        /* <DEDUP_REMOVED lines=25> */
	.type		__unnamed_12,@object
	.size		__unnamed_12,(__unnamed_17 - __unnamed_12)
__unnamed_12:
        /* <DEDUP_REMOVED lines=24> */
        /*053f*/ 	.byte	0x3e, 0x3e, 0x20, 0x26, 0x5d, 0x00
	.type		__unnamed_17,@object
	.size		__unnamed_17,(__unnamed_24 - __unnamed_17)
__unnamed_17:
        /* <DEDUP_REMOVED lines=25> */
	.type		__unnamed_24,@object
	.size		__unnamed_24,(__unnamed_18 - __unnamed_24)
__unnamed_24:
        /* <DEDUP_REMOVED lines=25> */
	.type		__unnamed_18,@object
	.size		__unnamed_18,(__unnamed_11 - __unnamed_18)
__unnamed_18:
        /* <DEDUP_REMOVED lines=25> */
	.type		__unnamed_11,@object
	.size		__unnamed_11,(__unnamed_23 - __unnamed_11)
__unnamed_11:
        /* <DEDUP_REMOVED lines=25> */
	.type		__unnamed_23,@object
	.size		__unnamed_23,(__unnamed_6 - __unnamed_23)
__unnamed_23:
        /* <DEDUP_REMOVED lines=25> */
	.type		__unnamed_6,@object
	.size		__unnamed_6,(__unnamed_29 - __unnamed_6)
__unnamed_6:
        /* <DEDUP_REMOVED lines=25> */
	.type		__unnamed_29,@object
	.size		__unnamed_29,(__unnamed_32 - __unnamed_29)
__unnamed_29:
        /* <DEDUP_REMOVED lines=24> */
        /*0fe9*/ 	.byte	0x34, 0x3e, 0x3e, 0x3e, 0x3e, 0x3e, 0x20, 0x26, 0x5d, 0x00
	.type		__unnamed_32,@object
	.size		__unnamed_32,(__unnamed_4 - __unnamed_32)
__unnamed_32:
        /* <DEDUP_REMOVED lines=28> */
        /*11b3*/ 	.byte	0x3a, 0x43, 0x3c, 0x31, 0x36, 0x33, 0x38, 0x34, 0x3e, 0x3e, 0x3e, 0x3e, 0x3e, 0x5d, 0x00
	.type		__unnamed_4,@object
	.size		__unnamed_4,(__unnamed_2 - __unnamed_4)
__unnamed_4:
        /* <DEDUP_REMOVED lines=29> */
	.type		__unnamed_2,@object
	.size		__unnamed_2,(__unnamed_1 - __unnamed_2)
__unnamed_2:
        /* <DEDUP_REMOVED lines=29> */
	.type		__unnamed_1,@object
	.size		__unnamed_1,(__unnamed_3 - __unnamed_1)
__unnamed_1:
        /* <DEDUP_REMOVED lines=29> */
        /*1730*/ 	.byte	0x00
	.type		__unnamed_3,@object
	.size		__unnamed_3,(__unnamed_8 - __unnamed_3)
__unnamed_3:
        /* <DEDUP_REMOVED lines=30> */
	.type		__unnamed_8,@object
	.size		__unnamed_8,(__unnamed_15 - __unnamed_8)
__unnamed_8:
        /* <DEDUP_REMOVED lines=29> */
        /*1ad2*/ 	.byte	0x5d, 0x00
	.type		__unnamed_15,@object
	.size		__unnamed_15,(__unnamed_10 - __unnamed_15)
__unnamed_15:
        /* <DEDUP_REMOVED lines=30> */
	.type		__unnamed_10,@object
	.size		__unnamed_10,(__unnamed_27 - __unnamed_10)
__unnamed_10:
        /* <DEDUP_REMOVED lines=30> */
	.type		__unnamed_27,@object
	.size		__unnamed_27,(__unnamed_21 - __unnamed_27)
__unnamed_27:
        /* <DEDUP_REMOVED lines=30> */
	.type		__unnamed_21,@object
	.size		__unnamed_21,(__unnamed_14 - __unnamed_21)
__unnamed_21:
        /* <DEDUP_REMOVED lines=30> */
	.type		__unnamed_14,@object
	.size		__unnamed_14,(__unnamed_16 - __unnamed_14)
__unnamed_14:
        /* <DEDUP_REMOVED lines=30> */
	.type		__unnamed_16,@object
	.size		__unnamed_16,(__unnamed_9 - __unnamed_16)
__unnamed_16:
        /* <DEDUP_REMOVED lines=30> */
	.type		__unnamed_9,@object
	.size		__unnamed_9,(__unnamed_22 - __unnamed_9)
__unnamed_9:
        /* <DEDUP_REMOVED lines=30> */
	.type		__unnamed_22,@object
	.size		__unnamed_22,(__unnamed_20 - __unnamed_22)
__unnamed_22:
        /* <DEDUP_REMOVED lines=30> */
	.type		__unnamed_20,@object
	.size		__unnamed_20,(__unnamed_13 - __unnamed_20)
__unnamed_20:
        /* <DEDUP_REMOVED lines=30> */
	.type		__unnamed_13,@object
	.size		__unnamed_13,(__unnamed_31 - __unnamed_13)
__unnamed_13:
        /* <DEDUP_REMOVED lines=30> */
	.type		__unnamed_31,@object
	.size		__unnamed_31,(__unnamed_7 - __unnamed_31)
__unnamed_31:
        /* <DEDUP_REMOVED lines=30> */
	.type		__unnamed_7,@object
	.size		__unnamed_7,(__unnamed_33 - __unnamed_7)
__unnamed_7:
        /* <DEDUP_REMOVED lines=30> */
	.type		__unnamed_33,@object
	.size		__unnamed_33,(__unnamed_19 - __unnamed_33)
__unnamed_33:
        /* <DEDUP_REMOVED lines=30> */
	.type		__unnamed_19,@object
	.size		__unnamed_19,(__unnamed_30 - __unnamed_19)
__unnamed_19:
        /* <DEDUP_REMOVED lines=29> */
        /*3458*/ 	.byte	0x3e, 0x20, 0x26, 0x5d, 0x00
	.type		__unnamed_30,@object
	.size		__unnamed_30,(__unnamed_28 - __unnamed_30)
__unnamed_30:
        /* <DEDUP_REMOVED lines=30> */
	.type		__unnamed_28,@object
	.size		__unnamed_28,(__unnamed_26 - __unnamed_28)
__unnamed_28:
        /* <DEDUP_REMOVED lines=30> */
	.type		__unnamed_26,@object
	.size		__unnamed_26,(__unnamed_25 - __unnamed_26)
__unnamed_26:
        /* <DEDUP_REMOVED lines=30> */
	.type		__unnamed_25,@object
	.size		__unnamed_25,(.L_28 - __unnamed_25)
__unnamed_25:
        /* <DEDUP_REMOVED lines=29> */
        /*3baf*/ 	.byte	0x3e, 0x3e, 0x3e, 0x3e, 0x20, 0x26, 0x5d, 0x00
.L_28:


//--------------------- .nv.shared._ZN7cutlass13device_kernelIN5flash11enable_sm90INS1_16FlashAttnFwdSm90INS1_25CollectiveMainloopFwdSm90ILi2EN4cute5tupleIJNS5_1CILi1EEES8_S8_EEENS6_IJNS7_ILi128EEESA_NS7_ILi256EEEEEELi256ENS_12float_e4m3_tEfNS_4arch4Sm90ELb0ELb0ELb0ELb0ELb0ELb0ELb0ELb1ELb1ELb1ELb1ELb0EEENS1_21CollectiveEpilogueFwdINS6_IJSA_SB_SA_EEES9_NS_10bfloat16_tESF_Li256ELb0ELb1ELb1ELb1EEENS1_19SingleTileSchedulerILb0ELb1ELb1ELi128EEEEEEEEEvNT_6ParamsE --------------------------
	.section	.nv.shared._ZN7cutlass13device_kernelIN5flash11enable_sm90INS1_16FlashAttnFwdSm90INS1_25CollectiveMainloopFwdSm90ILi2EN4cute5tupleIJNS5_1CILi1EEES8_S8_EEENS6_IJNS7_ILi128EEESA_NS7_ILi256EEEEEELi256ENS_12float_e4m3_tEfNS_4arch4Sm90ELb0ELb0ELb0ELb0ELb0ELb0ELb0ELb1ELb1ELb1ELb1ELb0EEENS1_21CollectiveEpilogueFwdINS6_IJSA_SB_SA_EEES9_NS_10bfloat16_tESF_Li256ELb0ELb1ELb1ELb1EEENS1_19SingleTileSchedulerILb0ELb1ELb1ELi128EEEEEEEEEvNT_6ParamsE,"aw",@nobits
	.sectionflags	@""
	.align	16
	.zero		1024


//--------------------- .nv.shared.reserved.0     --------------------------
	.section	.nv.shared.reserved.0,"aw",@nobits
	.weak		__nv_reservedSMEM_offset_0_alias
	.size		__nv_reservedSMEM_offset_0_alias, 0, 0
	.other		__nv_reservedSMEM_offset_0_alias,@"STO_CUDA_RESERVED_SHARED STV_DEFAULT"
__nv_reservedSMEM_offset_0_alias:
	.zero		0


//--------------------- .nv.global                --------------------------
	.section	.nv.global,"aw",@nobits
.nv.global:
	.type		_ZN72_INTERNAL_86140f17_36_flash_fwd_hdimall_e4m3_split_sm90_cu_9949e2e8_63974cute1_E,@object
	.size		_ZN72_INTERNAL_86140f17_36_flash_fwd_hdimall_e4m3_split_sm90_cu_9949e2e8_63974cute1_E,(_ZN72_INTERNAL_86140f17_36_flash_fwd_hdimall_e4m3_split_sm90_cu_9949e2e8_63974cuda3std3__45__cpo6cbeginE - _ZN72_INTERNAL_86140f17_36_flash_fwd_hdimall_e4m3_split_sm90_cu_9949e2e8_63974cute1_E)
_ZN72_INTERNAL_86140f17_36_flash_fwd_hdimall_e4m3_split_sm90_cu_9949e2e8_63974cute1_E:
	.zero		1
	.type		_ZN72_INTERNAL_86140f17_36_flash_fwd_hdimall_e4m3_split_sm90_cu_9949e2e8_63974cuda3std3__45__cpo6cbeginE,@object
	.size		_ZN72_INTERNAL_86140f17_36_flash_fwd_hdimall_e4m3_split_sm90_cu_9949e2e8_63974cuda3std3__45__cpo6cbeginE,(_ZN72_INTERNAL_86140f17_36_flash_fwd_hdimall_e4m3_split_sm90_cu_9949e2e8_63974cuda3std3__48in_placeE - _ZN72_INTERNAL_86140f17_36_flash_fwd_hdimall_e4m3_split_sm90_cu_9949e2e8_63974cuda3std3__45__cpo6cbeginE)
_ZN72_INTERNAL_86140f17_36_flash_fwd_hdimall_e4m3_split_sm90_cu_9949e2e8_63974cuda3std3__45__cpo6cbeginE:
	.zero		1
	.type		_ZN72_INTERNAL_86140f17_36_flash_fwd_hdimall_e4m3_split_sm90_cu_9949e2e8_63974cuda3std3__48in_placeE,@object
	.size		_ZN72_INTERNAL_86140f17_36_flash_fwd_hdimall_e4m3_split_sm90_cu_9949e2e8_63974cuda3std3__48in_placeE,(_ZN72_INTERNAL_86140f17_36_flash_fwd_hdimall_e4m3_split_sm90_cu_9949e2e8_63974cuda3std6ranges3__45__cpo9iter_moveE - _ZN72_INTERNAL_86140f17_36_flash_fwd_hdimall_e4m3_split_sm90_cu_9949e2e8_63974cuda3std3__48in_placeE)
_ZN72_INTERNAL_86140f17_36_flash_fwd_hdimall_e4m3_split_sm90_cu_9949e2e8_63974cuda3std3__48in_placeE:
	.zero		1
	.type		_ZN72_INTERNAL_86140f17_36_flash_fwd_hdimall_e4m3_split_sm90_cu_9949e2e8_63974cuda3std6ranges3__45__cpo9iter_moveE,@object
	.size		_ZN72_INTERNAL_86140f17_36_flash_fwd_hdimall_e4m3_split_sm90_cu_9949e2e8_63974cuda3std6ranges3__45__cpo9iter_moveE,(_ZN72_INTERNAL_86140f17_36_flash_fwd_hdimall_e4m3_split_sm90_cu_9949e2e8_63974cuda3std3__45__cpo5beginE - _ZN72_INTERNAL_86140f17_36_flash_fwd_hdimall_e4m3_split_sm90_cu_9949e2e8_63974cuda3std6ranges3__45__cpo9iter_moveE)
_ZN72_INTERNAL_86140f17_36_flash_fwd_hdimall_e4m3_split_sm90_cu_9949e2e8_63974cuda3std6ranges3__45__cpo9iter_moveE:
	.zero		1
	.type		_ZN72_INTERNAL_86140f17_36_flash_fwd_hdimall_e4m3_split_sm90_cu_9949e2e8_63974cuda3std3__45__cpo5beginE,@object
	.size		_ZN72_INTERNAL_86140f17_36_flash_fwd_hdimall_e4m3_split_sm90_cu_9949e2e8_63974cuda3std3__45__cpo5beginE,(_ZN72_INTERNAL_86140f17_36_flash_fwd_hdimall_e4m3_split_sm90_cu_9949e2e8_63974cuda3std3__474_GLOBAL__N__86140f17_36_flash_fwd_hdimall_e4m3_split_sm90_cu_9949e2e8_63976ignoreE - _ZN72_INTERNAL_86140f17_36_flash_fwd_hdimall_e4m3_split_sm90_cu_9949e2e8_63974cuda3std3__45__cpo5beginE)
_ZN72_INTERNAL_86140f17_36_flash_fwd_hdimall_e4m3_split_sm90_cu_9949e2e8_63974cuda3std3__45__cpo5beginE:
	.zero		1
	.type		_ZN72_INTERNAL_86140f17_36_flash_fwd_hdimall_e4m3_split_sm90_cu_9949e2e8_63974cuda3std3__474_GLOBAL__N__86140f17_36_flash_fwd_hdimall_e4m3_split_sm90_cu_9949e2e8_63976ignoreE,@object
	.size		_ZN72_INTERNAL_86140f17_36_flash_fwd_hdimall_e4m3_split_sm90_cu_9949e2e8_63974cuda3std3__474_GLOBAL__N__86140f17_36_flash_fwd_hdimall_e4m3_split_sm90_cu_9949e2e8_63976ignoreE,(_ZN72_INTERNAL_86140f17_36_flash_fwd_hdimall_e4m3_split_sm90_cu_9949e2e8_63974cute7productE - _ZN72_INTERNAL_86140f17_36_flash_fwd_hdimall_e4m3_split_sm90_cu_9949e2e8_63974cuda3std3__474_GLOBAL__N__86140f17_36_flash_fwd_hdimall_e4m3_split_sm90_cu_9949e2e8_63976ignoreE)
_ZN72_INTERNAL_86140f17_36_flash_fwd_hdimall_e4m3_split_sm90_cu_9949e2e8_63974cuda3std3__474_GLOBAL__N__86140f17_36_flash_fwd_hdimall_e4m3_split_sm90_cu_9949e2e8_63976ignoreE:
	.zero		1
	.type		_ZN72_INTERNAL_86140f17_36_flash_fwd_hdimall_e4m3_split_sm90_cu_9949e2e8_63974cute7productE,@object
	.size		_ZN72_INTERNAL_86140f17_36_flash_fwd_hdimall_e4m3_split_sm90_cu_9949e2e8_63974cute7productE,(_ZN72_INTERNAL_86140f17_36_flash_fwd_hdimall_e4m3_split_sm90_cu_9949e2e8_63974cuda3std3__45__cpo3endE - _ZN72_INTERNAL_86140f17_36_flash_fwd_hdimall_e4m3_split_sm90_cu_9949e2e8_63974cute7productE)
_ZN72_INTERNAL_86140f17_36_flash_fwd_hdimall_e4m3_split_sm90_cu_9949e2e8_63974cute7productE:
	.zero		1
	.type		_ZN72_INTERNAL_86140f17_36_flash_fwd_hdimall_e4m3_split_sm90_cu_9949e2e8_63974cuda3std3__45__cpo3endE,@object
	.size		_ZN72_INTERNAL_86140f17_36_flash_fwd_hdimall_e4m3_split_sm90_cu_9949e2e8_63974cuda3std3__45__cpo3endE,(_ZN72_INTERNAL_86140f17_36_flash_fwd_hdimall_e4m3_split_sm90_cu_9949e2e8_63974cuda3std3__419piecewise_constructE - _ZN72_INTERNAL_86140f17_36_flash_fwd_hdimall_e4m3_split_sm90_cu_9949e2e8_63974cuda3std3__45__cpo3endE)
_ZN72_INTERNAL_86140f17_36_flash_fwd_hdimall_e4m3_split_sm90_cu_9949e2e8_63974cuda3std3__45__cpo3endE:
	.zero		1
	.type		_ZN72_INTERNAL_86140f17_36_flash_fwd_hdimall_e4m3_split_sm90_cu_9949e2e8_63974cuda3std3__419piecewise_constructE,@object
	.size		_ZN72_INTERNAL_86140f17_36_flash_fwd_hdimall_e4m3_split_sm90_cu_9949e2e8_63974cuda3std3__419piecewise_constructE,(_ZN72_INTERNAL_86140f17_36_flash_fwd_hdimall_e4m3_split_sm90_cu_9949e2e8_63974cuda3std3__45__cpo4cendE - _ZN72_INTERNAL_86140f17_36_flash_fwd_hdimall_e4m3_split_sm90_cu_9949e2e8_63974cuda3std3__419piecewise_constructE)
_ZN72_INTERNAL_86140f17_36_flash_fwd_hdimall_e4m3_split_sm90_cu_9949e2e8_63974cuda3std3__419piecewise_constructE:
	.zero		1
	.type		_ZN72_INTERNAL_86140f17_36_flash_fwd_hdimall_e4m3_split_sm90_cu_9949e2e8_63974cuda3std3__45__cpo4cendE,@object
	.size		_ZN72_INTERNAL_86140f17_36_flash_fwd_hdimall_e4m3_split_sm90_cu_9949e2e8_63974cuda3std3__45__cpo4cendE,(_ZN72_INTERNAL_86140f17_36_flash_fwd_hdimall_e4m3_split_sm90_cu_9949e2e8_63974cuda3std6ranges3__45__cpo4swapE - _ZN72_INTERNAL_86140f17_36_flash_fwd_hdimall_e4m3_split_sm90_cu_9949e2e8_63974cuda3std3__45__cpo4cendE)
_ZN72_INTERNAL_86140f17_36_flash_fwd_hdimall_e4m3_split_sm90_cu_9949e2e8_63974cuda3std3__45__cpo4cendE:
	.zero		1
	.type		_ZN72_INTERNAL_86140f17_36_flash_fwd_hdimall_e4m3_split_sm90_cu_9949e2e8_63974cuda3std6ranges3__45__cpo4swapE,@object
	.size		_ZN72_INTERNAL_86140f17_36_flash_fwd_hdimall_e4m3_split_sm90_cu_9949e2e8_63974cuda3std6ranges3__45__cpo4swapE,(.L_46 - _ZN72_INTERNAL_86140f17_36_flash_fwd_hdimall_e4m3_split_sm90_cu_9949e2e8_63974cuda3std6ranges3__45__cpo4swapE)
_ZN72_INTERNAL_86140f17_36_flash_fwd_hdimall_e4m3_split_sm90_cu_9949e2e8_63974cuda3std6ranges3__45__cpo4swapE:
	.zero		1
.L_46:


//--------------------- .nv.shared._ZN7cutlass13device_kernelIN5flash11enable_sm90INS1_16FlashAttnFwdSm90INS1_25CollectiveMainloopFwdSm90ILi2EN4cute5tupleIJNS5_1CILi1EEES8_S8_EEENS6_IJNS7_ILi128EEESA_NS7_ILi256EEEEEELi256ENS_12float_e4m3_tEfNS_4arch4Sm90ELb0ELb0ELb0ELb1ELb0ELb0ELb0ELb1ELb1ELb1ELb1ELb0EEENS1_21CollectiveEpilogueFwdINS6_IJSA_SB_SA_EEES9_NS_10bfloat16_tESF_Li256ELb1ELb1ELb1ELb1EEENS1_36VarlenDynamicPersistentTileSchedulerILi128ELi128ELi256ELi128ELb1ELb1ELb1ELb0ELb1ELb1EEEEEEEEEvNT_6ParamsE --------------------------
	.section	.nv.shared._ZN7cutlass13device_kernelIN5flash11enable_sm90INS1_16FlashAttnFwdSm90INS1_25CollectiveMainloopFwdSm90ILi2EN4cute5tupleIJNS5_1CILi1EEES8_S8_EEENS6_IJNS7_ILi128EEESA_NS7_ILi256EEEEEELi256ENS_12float_e4m3_tEfNS_4arch4Sm90ELb0ELb0ELb0ELb1ELb0ELb0ELb0ELb1ELb1ELb1ELb1ELb0EEENS1_21CollectiveEpilogueFwdINS6_IJSA_SB_SA_EEES9_NS_10bfloat16_tESF_Li256ELb1ELb1ELb1ELb1EEENS1_36VarlenDynamicPersistentTileSchedulerILi128ELi128ELi256ELi128ELb1ELb1ELb1ELb0ELb1ELb1EEEEEEEEEvNT_6ParamsE,"aw",@nobits
	.sectionflags	@""
	.align	16
	.zero		1024


//--------------------- .nv.shared._ZN7cutlass13device_kernelIN5flash11enable_sm90INS1_16FlashAttnFwdSm90INS1_25CollectiveMainloopFwdSm90ILi2EN4cute5tupleIJNS5_1CILi1EEES8_S8_EEENS6_IJNS7_ILi128EEESA_NS7_ILi256EEEEEELi256ENS_12float_e4m3_tEfNS_4arch4Sm90ELb0ELb0ELb0ELb1ELb0ELb1ELb0ELb1ELb1ELb1ELb1ELb0EEENS1_21CollectiveEpilogueFwdINS6_IJSA_SB_SA_EEES9_NS_10bfloat16_tESF_Li256ELb1ELb1ELb1ELb1EEENS1_36VarlenDynamicPersistentTileSchedulerILi128ELi128ELi256ELi128ELb1ELb1ELb1ELb0ELb1ELb1EEEEEEEEEvNT_6ParamsE --------------------------
	.section	.nv.shared._ZN7cutlass13device_kernelIN5flash11enable_sm90INS1_16FlashAttnFwdSm90INS1_25CollectiveMainloopFwdSm90ILi2EN4cute5tupleIJNS5_1CILi1EEES8_S8_EEENS6_IJNS7_ILi128EEESA_NS7_ILi256EEEEEELi256ENS_12float_e4m3_tEfNS_4arch4Sm90ELb0ELb0ELb0ELb1ELb0ELb1ELb0ELb1ELb1ELb1ELb1ELb0EEENS1_21CollectiveEpilogueFwdINS6_IJSA_SB_SA_EEES9_NS_10bfloat16_tESF_Li256ELb1ELb1ELb1ELb1EEENS1_36VarlenDynamicPersistentTileSchedulerILi128ELi128ELi256ELi128ELb1ELb1ELb1ELb0ELb1ELb1EEEEEEEEEvNT_6ParamsE,"aw",@nobits
	.sectionflags	@""
	.align	16
	.zero		1024


//--------------------- .nv.shared._ZN7cutlass13device_kernelIN5flash11enable_sm90INS1_16FlashAttnFwdSm90INS1_25CollectiveMainloopFwdSm90ILi2EN4cute5tupleIJNS5_1CILi1EEES8_S8_EEENS6_IJNS7_ILi128EEENS7_ILi64EEENS7_ILi256EEEEEELi256ENS_12float_e4m3_tEfNS_4arch4Sm90ELb0ELb1ELb0ELb0ELb0ELb0ELb0ELb1ELb1ELb1ELb1ELb0EEENS1_21CollectiveEpilogueFwdINS6_IJSA_SC_SB_EEES9_NS_10bfloat16_tESG_Li256ELb0ELb1ELb1ELb1EEENS1_19SingleTileSchedulerILb0ELb1ELb1ELi128EEEEEEEEEvNT_6ParamsE --------------------------
	.section	.nv.shared._ZN7cutlass13device_kernelIN5flash11enable_sm90INS1_16FlashAttnFwdSm90INS1_25CollectiveMainloopFwdSm90ILi2EN4cute5tupleIJNS5_1CILi1EEES8_S8_EEENS6_IJNS7_ILi128EEENS7_ILi64EEENS7_ILi256EEEEEELi256ENS_12float_e4m3_tEfNS_4arch4Sm90ELb0ELb1ELb0ELb0ELb0ELb0ELb0ELb1ELb1ELb1ELb1ELb0EEENS1_21CollectiveEpilogueFwdINS6_IJSA_SC_SB_EEES9_NS_10bfloat16_tESG_Li256ELb0ELb1ELb1ELb1EEENS1_19SingleTileSchedulerILb0ELb1ELb1ELi128EEEEEEEEEvNT_6ParamsE,"aw",@nobits
	.sectionflags	@""
	.align	16
	.zero		1024


//--------------------- .nv.shared._ZN7cutlass13device_kernelIN5flash11enable_sm90INS1_16FlashAttnFwdSm90INS1_25CollectiveMainloopFwdSm90ILi2EN4cute5tupleIJNS5_1CILi1EEES8_S8_EEENS6_IJNS7_ILi128EEENS7_ILi64EEENS7_ILi256EEEEEELi256ENS_12float_e4m3_tEfNS_4arch4Sm90ELb0ELb1ELb0ELb1ELb0ELb0ELb0ELb1ELb1ELb1ELb1ELb0EEENS1_21CollectiveEpilogueFwdINS6_IJSA_SC_SB_EEES9_NS_10bfloat16_tESG_Li256ELb1ELb1ELb1ELb1EEENS1_36VarlenDynamicPersistentTileSchedulerILi128ELi64ELi256ELi128ELb1ELb1ELb1ELb1ELb0ELb1EEEEEEEEEvNT_6ParamsE --------------------------
	.section	.nv.shared._ZN7cutlass13device_kernelIN5flash11enable_sm90INS1_16FlashAttnFwdSm90INS1_25CollectiveMainloopFwdSm90ILi2EN4cute5tupleIJNS5_1CILi1EEES8_S8_EEENS6_IJNS7_ILi128EEENS7_ILi64EEENS7_ILi256EEEEEELi256ENS_12float_e4m3_tEfNS_4arch4Sm90ELb0ELb1ELb0ELb1ELb0ELb0ELb0ELb1ELb1ELb1ELb1ELb0EEENS1_21CollectiveEpilogueFwdINS6_IJSA_SC_SB_EEES9_NS_10bfloat16_tESG_Li256ELb1ELb1ELb1ELb1EEENS1_36VarlenDynamicPersistentTileSchedulerILi128ELi64ELi256ELi128ELb1ELb1ELb1ELb1ELb0ELb1EEEEEEEEEvNT_6ParamsE,"aw",@nobits
	.sectionflags	@""
	.align	16
	.zero		1024


//--------------------- .nv.shared._ZN7cutlass13device_kernelIN5flash11enable_sm90INS1_16FlashAttnFwdSm90INS1_25CollectiveMainloopFwdSm90ILi2EN4cute5tupleIJNS5_1CILi1EEES8_S8_EEENS6_IJNS7_ILi128EEENS7_ILi64EEENS7_ILi256EEEEEELi256ENS_12float_e4m3_tEfNS_4arch4Sm90ELb0ELb1ELb0ELb1ELb0ELb1ELb0ELb1ELb1ELb1ELb1ELb0EEENS1_21CollectiveEpilogueFwdINS6_IJSA_SC_SB_EEES9_NS_10bfloat16_tESG_Li256ELb1ELb1ELb1ELb1EEENS1_36VarlenDynamicPersistentTileSchedulerILi128ELi64ELi256ELi128ELb1ELb1ELb1ELb1ELb0ELb1EEEEEEEEEvNT_6ParamsE --------------------------
	.section	.nv.shared._ZN7cutlass13device_kernelIN5flash11enable_sm90INS1_16FlashAttnFwdSm90INS1_25CollectiveMainloopFwdSm90ILi2EN4cute5tupleIJNS5_1CILi1EEES8_S8_EEENS6_IJNS7_ILi128EEENS7_ILi64EEENS7_ILi256EEEEEELi256ENS_12float_e4m3_tEfNS_4arch4Sm90ELb0ELb1ELb0ELb1ELb0ELb1ELb0ELb1ELb1ELb1ELb1ELb0EEENS1_21CollectiveEpilogueFwdINS6_IJSA_SC_SB_EEES9_NS_10bfloat16_tESG_Li256ELb1ELb1ELb1ELb1EEENS1_36VarlenDynamicPersistentTileSchedulerILi128ELi64ELi256ELi128ELb1ELb1ELb1ELb1ELb0ELb1EEEEEEEEEvNT_6ParamsE,"aw",@nobits
	.sectionflags	@""
	.align	16
	.zero		1024


//--------------------- .nv.shared._ZN7cutlass13device_kernelIN5flash11enable_sm90INS1_16FlashAttnFwdSm90INS1_25CollectiveMainloopFwdSm90ILi2EN4cute5tupleIJNS5_1CILi1EEES8_S8_EEENS6_IJNS7_ILi128EEESA_NS7_ILi256EEEEEELi256ENS_12float_e4m3_tEfNS_4arch4Sm90ELb1ELb0ELb0ELb0ELb0ELb0ELb0ELb1ELb1ELb1ELb1ELb0EEENS1_21CollectiveEpilogueFwdINS6_IJSA_SB_SA_EEES9_NS_10bfloat16_tESF_Li256ELb0ELb1ELb1ELb1EEENS1_19SingleTileSchedulerILb0ELb1ELb1ELi128EEEEEEEEEvNT_6ParamsE --------------------------
	.section	.nv.shared._ZN7cutlass13device_kernelIN5flash11enable_sm90INS1_16FlashAttnFwdSm90INS1_25CollectiveMainloopFwdSm90ILi2EN4cute5tupleIJNS5_1CILi1EEES8_S8_EEENS6_IJNS7_ILi128EEESA_NS7_ILi256EEEEEELi256ENS_12float_e4m3_tEfNS_4arch4Sm90ELb1ELb0ELb0ELb0ELb0ELb0ELb0ELb1ELb1ELb1ELb1ELb0EEENS1_21CollectiveEpilogueFwdINS6_IJSA_SB_SA_EEES9_NS_10bfloat16_tESF_Li256ELb0ELb1ELb1ELb1EEENS1_19SingleTileSchedulerILb0ELb1ELb1ELi128EEEEEEEEEvNT_6ParamsE,"aw",@nobits
	.sectionflags	@""
	.align	16
	.zero		1024


//--------------------- .nv.shared._ZN7cutlass13device_kernelIN5flash11enable_sm90INS1_16FlashAttnFwdSm90INS1_25CollectiveMainloopFwdSm90ILi2EN4cute5tupleIJNS5_1CILi1EEES8_S8_EEENS6_IJNS7_ILi128EEESA_NS7_ILi256EEEEEELi256ENS_12float_e4m3_tEfNS_4arch4Sm90ELb1ELb0ELb0ELb1ELb0ELb0ELb0ELb1ELb1ELb1ELb1ELb0EEENS1_21CollectiveEpilogueFwdINS6_IJSA_SB_SA_EEES9_NS_10bfloat16_tESF_Li256ELb1ELb1ELb1ELb1EEENS1_36VarlenDynamicPersistentTileSchedulerILi128ELi128ELi256ELi128ELb1ELb1ELb1ELb1ELb1ELb1EEEEEEEEEvNT_6ParamsE --------------------------
	.section	.nv.shared._ZN7cutlass13device_kernelIN5flash11enable_sm90INS1_16FlashAttnFwdSm90INS1_25CollectiveMainloopFwdSm90ILi2EN4cute5tupleIJNS5_1CILi1EEES8_S8_EEENS6_IJNS7_ILi128EEESA_NS7_ILi256EEEEEELi256ENS_12float_e4m3_tEfNS_4arch4Sm90ELb1ELb0ELb0ELb1ELb0ELb0ELb0ELb1ELb1ELb1ELb1ELb0EEENS1_21CollectiveEpilogueFwdINS6_IJSA_SB_SA_EEES9_NS_10bfloat16_tESF_Li256ELb1ELb1ELb1ELb1EEENS1_36VarlenDynamicPersistentTileSchedulerILi128ELi128ELi256ELi128ELb1ELb1ELb1ELb1ELb1ELb1EEEEEEEEEvNT_6ParamsE,"aw",@nobits
	.sectionflags	@""
	.align	16
	.zero		1024


//--------------------- .nv.shared._ZN7cutlass13device_kernelIN5flash11enable_sm90INS1_16FlashAttnFwdSm90INS1_25CollectiveMainloopFwdSm90ILi2EN4cute5tupleIJNS5_1CILi1EEES8_S8_EEENS6_IJNS7_ILi128EEESA_NS7_ILi256EEEEEELi256ENS_12float_e4m3_tEfNS_4arch4Sm90ELb1ELb0ELb0ELb1ELb0ELb1ELb0ELb1ELb1ELb1ELb1ELb0EEENS1_21CollectiveEpilogueFwdINS6_IJSA_SB_SA_EEES9_NS_10bfloat16_tESF_Li256ELb1ELb1ELb1ELb1EEENS1_36VarlenDynamicPersistentTileSchedulerILi128ELi128ELi256ELi128ELb1ELb1ELb1ELb1ELb1ELb1EEEEEEEEEvNT_6ParamsE --------------------------
	.section	.nv.shared._ZN7cutlass13device_kernelIN5flash11enable_sm90INS1_16FlashAttnFwdSm90INS1_25CollectiveMainloopFwdSm90ILi2EN4cute5tupleIJNS5_1CILi1EEES8_S8_EEENS6_IJNS7_ILi128EEESA_NS7_ILi256EEEEEELi256ENS_12float_e4m3_tEfNS_4arch4Sm90ELb1ELb0ELb0ELb1ELb0ELb1ELb0ELb1ELb1ELb1ELb1ELb0EEENS1_21CollectiveEpilogueFwdINS6_IJSA_SB_SA_EEES9_NS_10bfloat16_tESF_Li256ELb1ELb1ELb1ELb1EEENS1_36VarlenDynamicPersistentTileSchedulerILi128ELi128ELi256ELi128ELb1ELb1ELb1ELb1ELb1ELb1EEEEEEEEEvNT_6ParamsE,"aw",@nobits
	.sectionflags	@""
	.align	16
	.zero		1024


//--------------------- .nv.shared._ZN7cutlass13device_kernelIN5flash11enable_sm90INS1_16FlashAttnFwdSm90INS1_25CollectiveMainloopFwdSm90ILi2EN4cute5tupleIJNS5_1CILi1EEES8_S8_EEENS6_IJNS7_ILi128EEENS7_ILi160EEENS7_ILi192EEEEEELi192ENS_12float_e4m3_tEfNS_4arch4Sm90ELb0ELb0ELb0ELb0ELb0ELb0ELb0ELb1ELb1ELb1ELb1ELb0EEENS1_21CollectiveEpilogueFwdINS6_IJSA_SC_SB_EEES9_NS_10bfloat16_tESG_Li256ELb0ELb1ELb1ELb1EEENS1_19SingleTileSchedulerILb0ELb1ELb1ELi128EEEEEEEEEvNT_6ParamsE --------------------------
	.section	.nv.shared._ZN7cutlass13device_kernelIN5flash11enable_sm90INS1_16FlashAttnFwdSm90INS1_25CollectiveMainloopFwdSm90ILi2EN4cute5tupleIJNS5_1CILi1EEES8_S8_EEENS6_IJNS7_ILi128EEENS7_ILi160EEENS7_ILi192EEEEEELi192ENS_12float_e4m3_tEfNS_4arch4Sm90ELb0ELb0ELb0ELb0ELb0ELb0ELb0ELb1ELb1ELb1ELb1ELb0EEENS1_21CollectiveEpilogueFwdINS6_IJSA_SC_SB_EEES9_NS_10bfloat16_tESG_Li256ELb0ELb1ELb1ELb1EEENS1_19SingleTileSchedulerILb0ELb1ELb1ELi128EEEEEEEEEvNT_6ParamsE,"aw",@nobits
	.sectionflags	@""
	.align	16
	.zero		1024


//--------------------- .nv.shared._ZN7cutlass13device_kernelIN5flash11enable_sm90INS1_16FlashAttnFwdSm90INS1_25CollectiveMainloopFwdSm90ILi2EN4cute5tupleIJNS5_1CILi1EEES8_S8_EEENS6_IJNS7_ILi128EEENS7_ILi160EEENS7_ILi192EEEEEELi192ENS_12float_e4m3_tEfNS_4arch4Sm90ELb0ELb0ELb0ELb1ELb0ELb0ELb0ELb1ELb1ELb1ELb1ELb0EEENS1_21CollectiveEpilogueFwdINS6_IJSA_SC_SB_EEES9_NS_10bfloat16_tESG_Li256ELb1ELb1ELb1ELb1EEENS1_36VarlenDynamicPersistentTileSchedulerILi128ELi160ELi256ELi128ELb1ELb1ELb1ELb0ELb1ELb1EEEEEEEEEvNT_6ParamsE --------------------------
	.section	.nv.shared._ZN7cutlass13device_kernelIN5flash11enable_sm90INS1_16FlashAttnFwdSm90INS1_25CollectiveMainloopFwdSm90ILi2EN4cute5tupleIJNS5_1CILi1EEES8_S8_EEENS6_IJNS7_ILi128EEENS7_ILi160EEENS7_ILi192EEEEEELi192ENS_12float_e4m3_tEfNS_4arch4Sm90ELb0ELb0ELb0ELb1ELb0ELb0ELb0ELb1ELb1ELb1ELb1ELb0EEENS1_21CollectiveEpilogueFwdINS6_IJSA_SC_SB_EEES9_NS_10bfloat16_tESG_Li256ELb1ELb1ELb1ELb1EEENS1_36VarlenDynamicPersistentTileSchedulerILi128ELi160ELi256ELi128ELb1ELb1ELb1ELb0ELb1ELb1EEEEEEEEEvNT_6ParamsE,"aw",@nobits
	.sectionflags	@""
	.align	16
	.zero		1024


//--------------------- .nv.shared._ZN7cutlass13device_kernelIN5flash11enable_sm90INS1_16FlashAttnFwdSm90INS1_25CollectiveMainloopFwdSm90ILi2EN4cute5tupleIJNS5_1CILi1EEES8_S8_EEENS6_IJNS7_ILi128EEENS7_ILi160EEENS7_ILi192EEEEEELi192ENS_12float_e4m3_tEfNS_4arch4Sm90ELb0ELb0ELb0ELb1ELb0ELb1ELb0ELb1ELb1ELb1ELb1ELb0EEENS1_21CollectiveEpilogueFwdINS6_IJSA_SC_SB_EEES9_NS_10bfloat16_tESG_Li256ELb1ELb1ELb1ELb1EEENS1_36VarlenDynamicPersistentTileSchedulerILi128ELi160ELi256ELi128ELb1ELb1ELb1ELb0ELb1ELb1EEEEEEEEEvNT_6ParamsE --------------------------
	.section	.nv.shared._ZN7cutlass13device_kernelIN5flash11enable_sm90INS1_16FlashAttnFwdSm90INS1_25CollectiveMainloopFwdSm90ILi2EN4cute5tupleIJNS5_1CILi1EEES8_S8_EEENS6_IJNS7_ILi128EEENS7_ILi160EEENS7_ILi192EEEEEELi192ENS_12float_e4m3_tEfNS_4arch4Sm90ELb0ELb0ELb0ELb1ELb0ELb1ELb0ELb1ELb1ELb1ELb1ELb0EEENS1_21CollectiveEpilogueFwdINS6_IJSA_SC_SB_EEES9_NS_10bfloat16_tESG_Li256ELb1ELb1ELb1ELb1EEENS1_36VarlenDynamicPersistentTileSchedulerILi128ELi160ELi256ELi128ELb1ELb1ELb1ELb0ELb1ELb1EEEEEEEEEvNT_6ParamsE,"aw",@nobits
	.sectionflags	@""
	.align	16
	.zero		1024


//--------------------- .nv.shared._ZN7cutlass13device_kernelIN5flash11enable_sm90INS1_16FlashAttnFwdSm90INS1_25CollectiveMainloopFwdSm90ILi2EN4cute5tupleIJNS5_1CILi1EEES8_S8_EEENS6_IJNS7_ILi128EEENS7_ILi160EEENS7_ILi192EEEEEELi192ENS_12float_e4m3_tEfNS_4arch4Sm90ELb0ELb1ELb0ELb0ELb0ELb0ELb0ELb1ELb1ELb1ELb1ELb0EEENS1_21CollectiveEpilogueFwdINS6_IJSA_SC_SB_EEES9_NS_10bfloat16_tESG_Li256ELb0ELb1ELb1ELb1EEENS1_19SingleTileSchedulerILb0ELb1ELb1ELi128EEEEEEEEEvNT_6ParamsE --------------------------
	.section	.nv.shared._ZN7cutlass13device_kernelIN5flash11enable_sm90INS1_16FlashAttnFwdSm90INS1_25CollectiveMainloopFwdSm90ILi2EN4cute5tupleIJNS5_1CILi1EEES8_S8_EEENS6_IJNS7_ILi128EEENS7_ILi160EEENS7_ILi192EEEEEELi192ENS_12float_e4m3_tEfNS_4arch4Sm90ELb0ELb1ELb0ELb0ELb0ELb0ELb0ELb1ELb1ELb1ELb1ELb0EEENS1_21CollectiveEpilogueFwdINS6_IJSA_SC_SB_EEES9_NS_10bfloat16_tESG_Li256ELb0ELb1ELb1ELb1EEENS1_19SingleTileSchedulerILb0ELb1ELb1ELi128EEEEEEEEEvNT_6ParamsE,"aw",@nobits
	.sectionflags	@""
	.align	16
	.zero		1024


//--------------------- .nv.shared._ZN7cutlass13device_kernelIN5flash11enable_sm90INS1_16FlashAttnFwdSm90INS1_25CollectiveMainloopFwdSm90ILi2EN4cute5tupleIJNS5_1CILi1EEES8_S8_EEENS6_IJNS7_ILi128EEENS7_ILi160EEENS7_ILi192EEEEEELi192ENS_12float_e4m3_tEfNS_4arch4Sm90ELb0ELb1ELb0ELb1ELb0ELb0ELb0ELb1ELb1ELb1ELb1ELb0EEENS1_21CollectiveEpilogueFwdINS6_IJSA_SC_SB_EEES9_NS_10bfloat16_tESG_Li256ELb1ELb1ELb1ELb1EEENS1_36VarlenDynamicPersistentTileSchedulerILi128ELi160ELi256ELi128ELb1ELb1ELb1ELb1ELb0ELb1EEEEEEEEEvNT_6ParamsE --------------------------
	.section	.nv.shared._ZN7cutlass13device_kernelIN5flash11enable_sm90INS1_16FlashAttnFwdSm90INS1_25CollectiveMainloopFwdSm90ILi2EN4cute5tupleIJNS5_1CILi1EEES8_S8_EEENS6_IJNS7_ILi128EEENS7_ILi160EEENS7_ILi192EEEEEELi192ENS_12float_e4m3_tEfNS_4arch4Sm90ELb0ELb1ELb0ELb1ELb0ELb0ELb0ELb1ELb1ELb1ELb1ELb0EEENS1_21CollectiveEpilogueFwdINS6_IJSA_SC_SB_EEES9_NS_10bfloat16_tESG_Li256ELb1ELb1ELb1ELb1EEENS1_36VarlenDynamicPersistentTileSchedulerILi128ELi160ELi256ELi128ELb1ELb1ELb1ELb1ELb0ELb1EEEEEEEEEvNT_6ParamsE,"aw",@nobits
	.sectionflags	@""
	.align	16
	.zero		1024


//--------------------- .nv.shared._ZN7cutlass13device_kernelIN5flash11enable_sm90INS1_16FlashAttnFwdSm90INS1_25CollectiveMainloopFwdSm90ILi2EN4cute5tupleIJNS5_1CILi1EEES8_S8_EEENS6_IJNS7_ILi128EEENS7_ILi160EEENS7_ILi192EEEEEELi192ENS_12float_e4m3_tEfNS_4arch4Sm90ELb0ELb1ELb0ELb1ELb0ELb1ELb0ELb1ELb1ELb1ELb1ELb0EEENS1_21CollectiveEpilogueFwdINS6_IJSA_SC_SB_EEES9_NS_10bfloat16_tESG_Li256ELb1ELb1ELb1ELb1EEENS1_36VarlenDynamicPersistentTileSchedulerILi128ELi160ELi256ELi128ELb1ELb1ELb1ELb1ELb0ELb1EEEEEEEEEvNT_6ParamsE --------------------------
	.section	.nv.shared._ZN7cutlass13device_kernelIN5flash11enable_sm90INS1_16FlashAttnFwdSm90INS1_25CollectiveMainloopFwdSm90ILi2EN4cute5tupleIJNS5_1CILi1EEES8_S8_EEENS6_IJNS7_ILi128EEENS7_ILi160EEENS7_ILi192EEEEEELi192ENS_12float_e4m3_tEfNS_4arch4Sm90ELb0ELb1ELb0ELb1ELb0ELb1ELb0ELb1ELb1ELb1ELb1ELb0EEENS1_21CollectiveEpilogueFwdINS6_IJSA_SC_SB_EEES9_NS_10bfloat16_tESG_Li256ELb1ELb1ELb1ELb1EEENS1_36VarlenDynamicPersistentTileSchedulerILi128ELi160ELi256ELi128ELb1ELb1ELb1ELb1ELb0ELb1EEEEEEEEEvNT_6ParamsE,"aw",@nobits
	.sectionflags	@""
	.align	16
	.zero		1024


//--------------------- .nv.shared._ZN7cutlass13device_kernelIN5flash11enable_sm90INS1_16FlashAttnFwdSm90INS1_25CollectiveMainloopFwdSm90ILi2EN4cute5tupleIJNS5_1CILi1EEES8_S8_EEENS6_IJNS7_ILi128EEENS7_ILi160EEENS7_ILi192EEEEEELi192ENS_12float_e4m3_tEfNS_4arch4Sm90ELb1ELb0ELb0ELb0ELb0ELb0ELb0ELb1ELb1ELb1ELb1ELb0EEENS1_21CollectiveEpilogueFwdINS6_IJSA_SC_SB_EEES9_NS_10bfloat16_tESG_Li256ELb0ELb1ELb1ELb1EEENS1_19SingleTileSchedulerILb0ELb1ELb1ELi128EEEEEEEEEvNT_6ParamsE --------------------------
	.section	.nv.shared._ZN7cutlass13device_kernelIN5flash11enable_sm90INS1_16FlashAttnFwdSm90INS1_25CollectiveMainloopFwdSm90ILi2EN4cute5tupleIJNS5_1CILi1EEES8_S8_EEENS6_IJNS7_ILi128EEENS7_ILi160EEENS7_ILi192EEEEEELi192ENS_12float_e4m3_tEfNS_4arch4Sm90ELb1ELb0ELb0ELb0ELb0ELb0ELb0ELb1ELb1ELb1ELb1ELb0EEENS1_21CollectiveEpilogueFwdINS6_IJSA_SC_SB_EEES9_NS_10bfloat16_tESG_Li256ELb0ELb1ELb1ELb1EEENS1_19SingleTileSchedulerILb0ELb1ELb1ELi128EEEEEEEEEvNT_6ParamsE,"aw",@nobits
	.sectionflags	@""
	.align	16
	.zero		1024


//--------------------- .nv.shared._ZN7cutlass13device_kernelIN5flash11enable_sm90INS1_16FlashAttnFwdSm90INS1_25CollectiveMainloopFwdSm90ILi2EN4cute5tupleIJNS5_1CILi1EEES8_S8_EEENS6_IJNS7_ILi128EEENS7_ILi160EEENS7_ILi192EEEEEELi192ENS_12float_e4m3_tEfNS_4arch4Sm90ELb1ELb0ELb0ELb1ELb0ELb0ELb0ELb1ELb1ELb1ELb1ELb0EEENS1_21CollectiveEpilogueFwdINS6_IJSA_SC_SB_EEES9_NS_10bfloat16_tESG_Li256ELb1ELb1ELb1ELb1EEENS1_36VarlenDynamicPersistentTileSchedulerILi128ELi160ELi256ELi128ELb1ELb1ELb1ELb1ELb1ELb1EEEEEEEEEvNT_6ParamsE --------------------------
	.section	.nv.shared._ZN7cutlass13device_kernelIN5flash11enable_sm90INS1_16FlashAttnFwdSm90INS1_25CollectiveMainloopFwdSm90ILi2EN4cute5tupleIJNS5_1CILi1EEES8_S8_EEENS6_IJNS7_ILi128EEENS7_ILi160EEENS7_ILi192EEEEEELi192ENS_12float_e4m3_tEfNS_4arch4Sm90ELb1ELb0ELb0ELb1ELb0ELb0ELb0ELb1ELb1ELb1ELb1ELb0EEENS1_21CollectiveEpilogueFwdINS6_IJSA_SC_SB_EEES9_NS_10bfloat16_tESG_Li256ELb1ELb1ELb1ELb1EEENS1_36VarlenDynamicPersistentTileSchedulerILi128ELi160ELi256ELi128ELb1ELb1ELb1ELb1ELb1ELb1EEEEEEEEEvNT_6ParamsE,"aw",@nobits
	.sectionflags	@""
	.align	16
	.zero		1024


//--------------------- .nv.shared._ZN7cutlass13device_kernelIN5flash11enable_sm90INS1_16FlashAttnFwdSm90INS1_25CollectiveMainloopFwdSm90ILi2EN4cute5tupleIJNS5_1CILi1EEES8_S8_EEENS6_IJNS7_ILi128EEENS7_ILi160EEENS7_ILi192EEEEEELi192ENS_12float_e4m3_tEfNS_4arch4Sm90ELb1ELb0ELb0ELb1ELb0ELb1ELb0ELb1ELb1ELb1ELb1ELb0EEENS1_21CollectiveEpilogueFwdINS6_IJSA_SC_SB_EEES9_NS_10bfloat16_tESG_Li256ELb1ELb1ELb1ELb1EEENS1_36VarlenDynamicPersistentTileSchedulerILi128ELi160ELi256ELi128ELb1ELb1ELb1ELb1ELb1ELb1EEEEEEEEEvNT_6ParamsE --------------------------
	.section	.nv.shared._ZN7cutlass13device_kernelIN5flash11enable_sm90INS1_16FlashAttnFwdSm90INS1_25CollectiveMainloopFwdSm90ILi2EN4cute5tupleIJNS5_1CILi1EEES8_S8_EEENS6_IJNS7_ILi128EEENS7_ILi160EEENS7_ILi192EEEEEELi192ENS_12float_e4m3_tEfNS_4arch4Sm90ELb1ELb0ELb0ELb1ELb0ELb1ELb0ELb1ELb1ELb1ELb1ELb0EEENS1_21CollectiveEpilogueFwdINS6_IJSA_SC_SB_EEES9_NS_10bfloat16_tESG_Li256ELb1ELb1ELb1ELb1EEENS1_36VarlenDynamicPersistentTileSchedulerILi128ELi160ELi256ELi128ELb1ELb1ELb1ELb1ELb1ELb1EEEEEEEEEvNT_6ParamsE,"aw",@nobits
	.sectionflags	@""
	.align	16
	.zero		1024


//--------------------- .nv.shared._ZN7cutlass13device_kernelIN5flash11enable_sm90INS1_16FlashAttnFwdSm90INS1_25CollectiveMainloopFwdSm90ILi2EN4cute5tupleIJNS5_1CILi1EEES8_S8_EEENS6_IJNS7_ILi128EEENS7_ILi224EEESA_EEELi128ENS_12float_e4m3_tEfNS_4arch4Sm90ELb0ELb0ELb0ELb0ELb0ELb0ELb0ELb1ELb1ELb1ELb1ELb0EEENS1_21CollectiveEpilogueFwdINS6_IJSA_SA_SB_EEES9_NS_10bfloat16_tESF_Li256ELb0ELb1ELb1ELb1EEENS1_19SingleTileSchedulerILb0ELb1ELb1ELi128EEEEEEEEEvNT_6ParamsE --------------------------
	.section	.nv.shared._ZN7cutlass13device_kernelIN5flash11enable_sm90INS1_16FlashAttnFwdSm90INS1_25CollectiveMainloopFwdSm90ILi2EN4cute5tupleIJNS5_1CILi1EEES8_S8_EEENS6_IJNS7_ILi128EEENS7_ILi224EEESA_EEELi128ENS_12float_e4m3_tEfNS_4arch4Sm90ELb0ELb0ELb0ELb0ELb0ELb0ELb0ELb1ELb1ELb1ELb1ELb0EEENS1_21CollectiveEpilogueFwdINS6_IJSA_SA_SB_EEES9_NS_10bfloat16_tESF_Li256ELb0ELb1ELb1ELb1EEENS1_19SingleTileSchedulerILb0ELb1ELb1ELi128EEEEEEEEEvNT_6ParamsE,"aw",@nobits
	.sectionflags	@""
	.align	16
	.zero		1024


//--------------------- .nv.shared._ZN7cutlass13device_kernelIN5flash11enable_sm90INS1_16FlashAttnFwdSm90INS1_25CollectiveMainloopFwdSm90ILi2EN4cute5tupleIJNS5_1CILi1EEES8_S8_EEENS6_IJNS7_ILi128EEENS7_ILi224EEESA_EEELi128ENS_12float_e4m3_tEfNS_4arch4Sm90ELb0ELb0ELb0ELb1ELb0ELb0ELb0ELb1ELb1ELb1ELb1ELb0EEENS1_21CollectiveEpilogueFwdINS6_IJSA_SA_SB_EEES9_NS_10bfloat16_tESF_Li256ELb1ELb1ELb1ELb1EEENS1_36VarlenDynamicPersistentTileSchedulerILi128ELi224ELi256ELi128ELb1ELb1ELb1ELb0ELb1ELb1EEEEEEEEEvNT_6ParamsE --------------------------
	.section	.nv.shared._ZN7cutlass13device_kernelIN5flash11enable_sm90INS1_16FlashAttnFwdSm90INS1_25CollectiveMainloopFwdSm90ILi2EN4cute5tupleIJNS5_1CILi1EEES8_S8_EEENS6_IJNS7_ILi128EEENS7_ILi224EEESA_EEELi128ENS_12float_e4m3_tEfNS_4arch4Sm90ELb0ELb0ELb0ELb1ELb0ELb0ELb0ELb1ELb1ELb1ELb1ELb0EEENS1_21CollectiveEpilogueFwdINS6_IJSA_SA_SB_EEES9_NS_10bfloat16_tESF_Li256ELb1ELb1ELb1ELb1EEENS1_36VarlenDynamicPersistentTileSchedulerILi128ELi224ELi256ELi128ELb1ELb1ELb1ELb0ELb1ELb1EEEEEEEEEvNT_6ParamsE,"aw",@nobits
	.sectionflags	@""
	.align	16
	.zero		1024


//--------------------- .nv.shared._ZN7cutlass13device_kernelIN5flash11enable_sm90INS1_16FlashAttnFwdSm90INS1_25CollectiveMainloopFwdSm90ILi2EN4cute5tupleIJNS5_1CILi1EEES8_S8_EEENS6_IJNS7_ILi128EEENS7_ILi224EEESA_EEELi128ENS_12float_e4m3_tEfNS_4arch4Sm90ELb0ELb0ELb0ELb1ELb0ELb1ELb0ELb1ELb1ELb1ELb1ELb0EEENS1_21CollectiveEpilogueFwdINS6_IJSA_SA_SB_EEES9_NS_10bfloat16_tESF_Li256ELb1ELb1ELb1ELb1EEENS1_36VarlenDynamicPersistentTileSchedulerILi128ELi224ELi256ELi128ELb1ELb1ELb1ELb0ELb1ELb1EEEEEEEEEvNT_6ParamsE --------------------------
	.section	.nv.shared._ZN7cutlass13device_kernelIN5flash11enable_sm90INS1_16FlashAttnFwdSm90INS1_25CollectiveMainloopFwdSm90ILi2EN4cute5tupleIJNS5_1CILi1EEES8_S8_EEENS6_IJNS7_ILi128EEENS7_ILi224EEESA_EEELi128ENS_12float_e4m3_tEfNS_4arch4Sm90ELb0ELb0ELb0ELb1ELb0ELb1ELb0ELb1ELb1ELb1ELb1ELb0EEENS1_21CollectiveEpilogueFwdINS6_IJSA_SA_SB_EEES9_NS_10bfloat16_tESF_Li256ELb1ELb1ELb1ELb1EEENS1_36VarlenDynamicPersistentTileSchedulerILi128ELi224ELi256ELi128ELb1ELb1ELb1ELb0ELb1ELb1EEEEEEEEEvNT_6ParamsE,"aw",@nobits
	.sectionflags	@""
	.align	16
	.zero		1024


//--------------------- .nv.shared._ZN7cutlass13device_kernelIN5flash11enable_sm90INS1_16FlashAttnFwdSm90INS1_25CollectiveMainloopFwdSm90ILi2EN4cute5tupleIJNS5_1CILi1EEES8_S8_EEENS6_IJNS7_ILi128EEENS7_ILi224EEESA_EEELi128ENS_12float_e4m3_tEfNS_4arch4Sm90ELb0ELb1ELb0ELb0ELb0ELb0ELb0ELb1ELb1ELb1ELb1ELb0EEENS1_21CollectiveEpilogueFwdINS6_IJSA_SA_SB_EEES9_NS_10bfloat16_tESF_Li256ELb0ELb1ELb1ELb1EEENS1_19SingleTileSchedulerILb0ELb1ELb1ELi128EEEEEEEEEvNT_6ParamsE --------------------------
	.section	.nv.shared._ZN7cutlass13device_kernelIN5flash11enable_sm90INS1_16FlashAttnFwdSm90INS1_25CollectiveMainloopFwdSm90ILi2EN4cute5tupleIJNS5_1CILi1EEES8_S8_EEENS6_IJNS7_ILi128EEENS7_ILi224EEESA_EEELi128ENS_12float_e4m3_tEfNS_4arch4Sm90ELb0ELb1ELb0ELb0ELb0ELb0ELb0ELb1ELb1ELb1ELb1ELb0EEENS1_21CollectiveEpilogueFwdINS6_IJSA_SA_SB_EEES9_NS_10bfloat16_tESF_Li256ELb0ELb1ELb1ELb1EEENS1_19SingleTileSchedulerILb0ELb1ELb1ELi128EEEEEEEEEvNT_6ParamsE,"aw",@nobits
	.sectionflags	@""
	.align	16
	.zero		1024


//--------------------- .nv.shared._ZN7cutlass13device_kernelIN5flash11enable_sm90INS1_16FlashAttnFwdSm90INS1_25CollectiveMainloopFwdSm90ILi2EN4cute5tupleIJNS5_1CILi1EEES8_S8_EEENS6_IJNS7_ILi128EEENS7_ILi224EEESA_EEELi128ENS_12float_e4m3_tEfNS_4arch4Sm90ELb0ELb1ELb0ELb1ELb0ELb0ELb0ELb1ELb1ELb1ELb1ELb0EEENS1_21CollectiveEpilogueFwdINS6_IJSA_SA_SB_EEES9_NS_10bfloat16_tESF_Li256ELb1ELb1ELb1ELb1EEENS1_36VarlenDynamicPersistentTileSchedulerILi128ELi224ELi256ELi128ELb1ELb1ELb1ELb1ELb0ELb1EEEEEEEEEvNT_6ParamsE --------------------------
	.section	.nv.shared._ZN7cutlass13device_kernelIN5flash11enable_sm90INS1_16FlashAttnFwdSm90INS1_25CollectiveMainloopFwdSm90ILi2EN4cute5tupleIJNS5_1CILi1EEES8_S8_EEENS6_IJNS7_ILi128EEENS7_ILi224EEESA_EEELi128ENS_12float_e4m3_tEfNS_4arch4Sm90ELb0ELb1ELb0ELb1ELb0ELb0ELb0ELb1ELb1ELb1ELb1ELb0EEENS1_21CollectiveEpilogueFwdINS6_IJSA_SA_SB_EEES9_NS_10bfloat16_tESF_Li256ELb1ELb1ELb1ELb1EEENS1_36VarlenDynamicPersistentTileSchedulerILi128ELi224ELi256ELi128ELb1ELb1ELb1ELb1ELb0ELb1EEEEEEEEEvNT_6ParamsE,"aw",@nobits
	.sectionflags	@""
	.align	16
	.zero		1024


//--------------------- .nv.shared._ZN7cutlass13device_kernelIN5flash11enable_sm90INS1_16FlashAttnFwdSm90INS1_25CollectiveMainloopFwdSm90ILi2EN4cute5tupleIJNS5_1CILi1EEES8_S8_EEENS6_IJNS7_ILi128EEENS7_ILi224EEESA_EEELi128ENS_12float_e4m3_tEfNS_4arch4Sm90ELb0ELb1ELb0ELb1ELb0ELb1ELb0ELb1ELb1ELb1ELb1ELb0EEENS1_21CollectiveEpilogueFwdINS6_IJSA_SA_SB_EEES9_NS_10bfloat16_tESF_Li256ELb1ELb1ELb1ELb1EEENS1_36VarlenDynamicPersistentTileSchedulerILi128ELi224ELi256ELi128ELb1ELb1ELb1ELb1ELb0ELb1EEEEEEEEEvNT_6ParamsE --------------------------
	.section	.nv.shared._ZN7cutlass13device_kernelIN5flash11enable_sm90INS1_16FlashAttnFwdSm90INS1_25CollectiveMainloopFwdSm90ILi2EN4cute5tupleIJNS5_1CILi1EEES8_S8_EEENS6_IJNS7_ILi128EEENS7_ILi224EEESA_EEELi128ENS_12float_e4m3_tEfNS_4arch4Sm90ELb0ELb1ELb0ELb1ELb0ELb1ELb0ELb1ELb1ELb1ELb1ELb0EEENS1_21CollectiveEpilogueFwdINS6_IJSA_SA_SB_EEES9_NS_10bfloat16_tESF_Li256ELb1ELb1ELb1ELb1EEENS1_36VarlenDynamicPersistentTileSchedulerILi128ELi224ELi256ELi128ELb1ELb1ELb1ELb1ELb0ELb1EEEEEEEEEvNT_6ParamsE,"aw",@nobits
	.sectionflags	@""
	.align	16
	.zero		1024


//--------------------- .nv.shared._ZN7cutlass13device_kernelIN5flash11enable_sm90INS1_16FlashAttnFwdSm90INS1_25CollectiveMainloopFwdSm90ILi2EN4cute5tupleIJNS5_1CILi1EEES8_S8_EEENS6_IJNS7_ILi128EEENS7_ILi224EEESA_EEELi128ENS_12float_e4m3_tEfNS_4arch4Sm90ELb1ELb0ELb0ELb0ELb0ELb0ELb0ELb1ELb1ELb1ELb1ELb0EEENS1_21CollectiveEpilogueFwdINS6_IJSA_SA_SB_EEES9_NS_10bfloat16_tESF_Li256ELb0ELb1ELb1ELb1EEENS1_19SingleTileSchedulerILb0ELb1ELb1ELi128EEEEEEEEEvNT_6ParamsE --------------------------
	.section	.nv.shared._ZN7cutlass13device_kernelIN5flash11enable_sm90INS1_16FlashAttnFwdSm90INS1_25CollectiveMainloopFwdSm90ILi2EN4cute5tupleIJNS5_1CILi1EEES8_S8_EEENS6_IJNS7_ILi128EEENS7_ILi224EEESA_EEELi128ENS_12float_e4m3_tEfNS_4arch4Sm90ELb1ELb0ELb0ELb0ELb0ELb0ELb0ELb1ELb1ELb1ELb1ELb0EEENS1_21CollectiveEpilogueFwdINS6_IJSA_SA_SB_EEES9_NS_10bfloat16_tESF_Li256ELb0ELb1ELb1ELb1EEENS1_19SingleTileSchedulerILb0ELb1ELb1ELi128EEEEEEEEEvNT_6ParamsE,"aw",@nobits
	.sectionflags	@""
	.align	16
	.zero		1024


//--------------------- .nv.shared._ZN7cutlass13device_kernelIN5flash11enable_sm90INS1_16FlashAttnFwdSm90INS1_25CollectiveMainloopFwdSm90ILi2EN4cute5tupleIJNS5_1CILi1EEES8_S8_EEENS6_IJNS7_ILi128EEENS7_ILi224EEESA_EEELi128ENS_12float_e4m3_tEfNS_4arch4Sm90ELb1ELb0ELb0ELb1ELb0ELb0ELb0ELb1ELb1ELb1ELb1ELb0EEENS1_21CollectiveEpilogueFwdINS6_IJSA_SA_SB_EEES9_NS_10bfloat16_tESF_Li256ELb1ELb1ELb1ELb1EEENS1_36VarlenDynamicPersistentTileSchedulerILi128ELi224ELi256ELi128ELb1ELb1ELb1ELb1ELb1ELb1EEEEEEEEEvNT_6ParamsE --------------------------
	.section	.nv.shared._ZN7cutlass13device_kernelIN5flash11enable_sm90INS1_16FlashAttnFwdSm90INS1_25CollectiveMainloopFwdSm90ILi2EN4cute5tupleIJNS5_1CILi1EEES8_S8_EEENS6_IJNS7_ILi128EEENS7_ILi224EEESA_EEELi128ENS_12float_e4m3_tEfNS_4arch4Sm90ELb1ELb0ELb0ELb1ELb0ELb0ELb0ELb1ELb1ELb1ELb1ELb0EEENS1_21CollectiveEpilogueFwdINS6_IJSA_SA_SB_EEES9_NS_10bfloat16_tESF_Li256ELb1ELb1ELb1ELb1EEENS1_36VarlenDynamicPersistentTileSchedulerILi128ELi224ELi256ELi128ELb1ELb1ELb1ELb1ELb1ELb1EEEEEEEEEvNT_6ParamsE,"aw",@nobits
	.sectionflags	@""
	.align	16
	.zero		1024


//--------------------- .nv.shared._ZN7cutlass13device_kernelIN5flash11enable_sm90INS1_16FlashAttnFwdSm90INS1_25CollectiveMainloopFwdSm90ILi2EN4cute5tupleIJNS5_1CILi1EEES8_S8_EEENS6_IJNS7_ILi128EEENS7_ILi224EEESA_EEELi128ENS_12float_e4m3_tEfNS_4arch4Sm90ELb1ELb0ELb0ELb1ELb0ELb1ELb0ELb1ELb1ELb1ELb1ELb0EEENS1_21CollectiveEpilogueFwdINS6_IJSA_SA_SB_EEES9_NS_10bfloat16_tESF_Li256ELb1ELb1ELb1ELb1EEENS1_36VarlenDynamicPersistentTileSchedulerILi128ELi224ELi256ELi128ELb1ELb1ELb1ELb1ELb1ELb1EEEEEEEEEvNT_6ParamsE --------------------------
	.section	.nv.shared._ZN7cutlass13device_kernelIN5flash11enable_sm90INS1_16FlashAttnFwdSm90INS1_25CollectiveMainloopFwdSm90ILi2EN4cute5tupleIJNS5_1CILi1EEES8_S8_EEENS6_IJNS7_ILi128EEENS7_ILi224EEESA_EEELi128ENS_12float_e4m3_tEfNS_4arch4Sm90ELb1ELb0ELb0ELb1ELb0ELb1ELb0ELb1ELb1ELb1ELb1ELb0EEENS1_21CollectiveEpilogueFwdINS6_IJSA_SA_SB_EEES9_NS_10bfloat16_tESF_Li256ELb1ELb1ELb1ELb1EEENS1_36VarlenDynamicPersistentTileSchedulerILi128ELi224ELi256ELi128ELb1ELb1ELb1ELb1ELb1ELb1EEEEEEEEEvNT_6ParamsE,"aw",@nobits
	.sectionflags	@""
	.align	16
	.zero		1024


//--------------------- .nv.shared._ZN7cutlass13device_kernelIN5flash11enable_sm90INS1_16FlashAttnFwdSm90INS1_25CollectiveMainloopFwdSm90ILi2EN4cute5tupleIJNS5_1CILi1EEES8_S8_EEENS6_IJNS7_ILi192EEENS7_ILi128EEENS7_ILi96EEEEEELi96ENS_12float_e4m3_tEfNS_4arch4Sm90ELb0ELb0ELb0ELb0ELb0ELb0ELb0ELb1ELb1ELb1ELb1ELb0EEENS1_21CollectiveEpilogueFwdINS6_IJSA_SC_SB_EEES9_NS_10bfloat16_tESG_Li384ELb0ELb1ELb1ELb1EEENS1_19SingleTileSchedulerILb0ELb1ELb1ELi192EEEEEEEEEvNT_6ParamsE --------------------------
	.section	.nv.shared._ZN7cutlass13device_kernelIN5flash11enable_sm90INS1_16FlashAttnFwdSm90INS1_25CollectiveMainloopFwdSm90ILi2EN4cute5tupleIJNS5_1CILi1EEES8_S8_EEENS6_IJNS7_ILi192EEENS7_ILi128EEENS7_ILi96EEEEEELi96ENS_12float_e4m3_tEfNS_4arch4Sm90ELb0ELb0ELb0ELb0ELb0ELb0ELb0ELb1ELb1ELb1ELb1ELb0EEENS1_21CollectiveEpilogueFwdINS6_IJSA_SC_SB_EEES9_NS_10bfloat16_tESG_Li384ELb0ELb1ELb1ELb1EEENS1_19SingleTileSchedulerILb0ELb1ELb1ELi192EEEEEEEEEvNT_6ParamsE,"aw",@nobits
	.sectionflags	@""
	.align	16
	.zero		1024


//--------------------- .nv.shared._ZN7cutlass13device_kernelIN5flash11enable_sm90INS1_16FlashAttnFwdSm90INS1_25CollectiveMainloopFwdSm90ILi2EN4cute5tupleIJNS5_1CILi1EEES8_S8_EEENS6_IJNS7_ILi192EEENS7_ILi128EEENS7_ILi96EEEEEELi96ENS_12float_e4m3_tEfNS_4arch4Sm90ELb0ELb0ELb0ELb1ELb0ELb0ELb0ELb1ELb1ELb1ELb1ELb0EEENS1_21CollectiveEpilogueFwdINS6_IJSA_SC_SB_EEES9_NS_10bfloat16_tESG_Li384ELb1ELb1ELb1ELb1EEENS1_36VarlenDynamicPersistentTileSchedulerILi192ELi128ELi384ELi128ELb1ELb1ELb1ELb0ELb1ELb1EEEEEEEEEvNT_6ParamsE --------------------------
	.section	.nv.shared._ZN7cutlass13device_kernelIN5flash11enable_sm90INS1_16FlashAttnFwdSm90INS1_25CollectiveMainloopFwdSm90ILi2EN4cute5tupleIJNS5_1CILi1EEES8_S8_EEENS6_IJNS7_ILi192EEENS7_ILi128EEENS7_ILi96EEEEEELi96ENS_12float_e4m3_tEfNS_4arch4Sm90ELb0ELb0ELb0ELb1ELb0ELb0ELb0ELb1ELb1ELb1ELb1ELb0EEENS1_21CollectiveEpilogueFwdINS6_IJSA_SC_SB_EEES9_NS_10bfloat16_tESG_Li384ELb1ELb1ELb1ELb1EEENS1_36VarlenDynamicPersistentTileSchedulerILi192ELi128ELi384ELi128ELb1ELb1ELb1ELb0ELb1ELb1EEEEEEEEEvNT_6ParamsE,"aw",@nobits
	.sectionflags	@""
	.align	16
	.zero		1024


//--------------------- .nv.shared._ZN7cutlass13device_kernelIN5flash11enable_sm90INS1_16FlashAttnFwdSm90INS1_25CollectiveMainloopFwdSm90ILi2EN4cute5tupleIJNS5_1CILi1EEES8_S8_EEENS6_IJNS7_ILi192EEENS7_ILi128EEENS7_ILi96EEEEEELi96ENS_12float_e4m3_tEfNS_4arch4Sm90ELb0ELb0ELb0ELb1ELb0ELb1ELb0ELb1ELb1ELb1ELb1ELb0EEENS1_21CollectiveEpilogueFwdINS6_IJSA_SC_SB_EEES9_NS_10bfloat16_tESG_Li384ELb1ELb1ELb1ELb1EEENS1_36VarlenDynamicPersistentTileSchedulerILi192ELi128ELi384ELi128ELb1ELb1ELb1ELb0ELb1ELb1EEEEEEEEEvNT_6ParamsE --------------------------
	.section	.nv.shared._ZN7cutlass13device_kernelIN5flash11enable_sm90INS1_16FlashAttnFwdSm90INS1_25CollectiveMainloopFwdSm90ILi2EN4cute5tupleIJNS5_1CILi1EEES8_S8_EEENS6_IJNS7_ILi192EEENS7_ILi128EEENS7_ILi96EEEEEELi96ENS_12float_e4m3_tEfNS_4arch4Sm90ELb0ELb0ELb0ELb1ELb0ELb1ELb0ELb1ELb1ELb1ELb1ELb0EEENS1_21CollectiveEpilogueFwdINS6_IJSA_SC_SB_EEES9_NS_10bfloat16_tESG_Li384ELb1ELb1ELb1ELb1EEENS1_36VarlenDynamicPersistentTileSchedulerILi192ELi128ELi384ELi128ELb1ELb1ELb1ELb0ELb1ELb1EEEEEEEEEvNT_6ParamsE,"aw",@nobits
	.sectionflags	@""
	.align	16
	.zero		1024


//--------------------- .nv.shared._ZN7cutlass13device_kernelIN5flash11enable_sm90INS1_16FlashAttnFwdSm90INS1_25CollectiveMainloopFwdSm90ILi2EN4cute5tupleIJNS5_1CILi1EEES8_S8_EEENS6_IJNS7_ILi192EEENS7_ILi128EEENS7_ILi96EEEEEELi96ENS_12float_e4m3_tEfNS_4arch4Sm90ELb0ELb1ELb0ELb0ELb0ELb0ELb0ELb1ELb1ELb1ELb1ELb0EEENS1_21CollectiveEpilogueFwdINS6_IJSA_SC_SB_EEES9_NS_10bfloat16_tESG_Li384ELb0ELb1ELb1ELb1EEENS1_19SingleTileSchedulerILb0ELb1ELb1ELi192EEEEEEEEEvNT_6ParamsE --------------------------
	.section	.nv.shared._ZN7cutlass13device_kernelIN5flash11enable_sm90INS1_16FlashAttnFwdSm90INS1_25CollectiveMainloopFwdSm90ILi2EN4cute5tupleIJNS5_1CILi1EEES8_S8_EEENS6_IJNS7_ILi192EEENS7_ILi128EEENS7_ILi96EEEEEELi96ENS_12float_e4m3_tEfNS_4arch4Sm90ELb0ELb1ELb0ELb0ELb0ELb0ELb0ELb1ELb1ELb1ELb1ELb0EEENS1_21CollectiveEpilogueFwdINS6_IJSA_SC_SB_EEES9_NS_10bfloat16_tESG_Li384ELb0ELb1ELb1ELb1EEENS1_19SingleTileSchedulerILb0ELb1ELb1ELi192EEEEEEEEEvNT_6ParamsE,"aw",@nobits
	.sectionflags	@""
	.align	16
	.zero		1024


//--------------------- .nv.shared._ZN7cutlass13device_kernelIN5flash11enable_sm90INS1_16FlashAttnFwdSm90INS1_25CollectiveMainloopFwdSm90ILi2EN4cute5tupleIJNS5_1CILi1EEES8_S8_EEENS6_IJNS7_ILi192EEENS7_ILi128EEENS7_ILi96EEEEEELi96ENS_12float_e4m3_tEfNS_4arch4Sm90ELb0ELb1ELb0ELb1ELb0ELb0ELb0ELb1ELb1ELb1ELb1ELb0EEENS1_21CollectiveEpilogueFwdINS6_IJSA_SC_SB_EEES9_NS_10bfloat16_tESG_Li384ELb1ELb1ELb1ELb1EEENS1_36VarlenDynamicPersistentTileSchedulerILi192ELi128ELi384ELi128ELb1ELb1ELb1ELb1ELb0ELb1EEEEEEEEEvNT_6ParamsE --------------------------
	.section	.nv.shared._ZN7cutlass13device_kernelIN5flash11enable_sm90INS1_16FlashAttnFwdSm90INS1_25CollectiveMainloopFwdSm90ILi2EN4cute5tupleIJNS5_1CILi1EEES8_S8_EEENS6_IJNS7_ILi192EEENS7_ILi128EEENS7_ILi96EEEEEELi96ENS_12float_e4m3_tEfNS_4arch4Sm90ELb0ELb1ELb0ELb1ELb0ELb0ELb0ELb1ELb1ELb1ELb1ELb0EEENS1_21CollectiveEpilogueFwdINS6_IJSA_SC_SB_EEES9_NS_10bfloat16_tESG_Li384ELb1ELb1ELb1ELb1EEENS1_36VarlenDynamicPersistentTileSchedulerILi192ELi128ELi384ELi128ELb1ELb1ELb1ELb1ELb0ELb1EEEEEEEEEvNT_6ParamsE,"aw",@nobits
	.sectionflags	@""
	.align	16
	.zero		1024


//--------------------- .nv.shared._ZN7cutlass13device_kernelIN5flash11enable_sm90INS1_16FlashAttnFwdSm90INS1_25CollectiveMainloopFwdSm90ILi2EN4cute5tupleIJNS5_1CILi1EEES8_S8_EEENS6_IJNS7_ILi192EEENS7_ILi128EEENS7_ILi96EEEEEELi96ENS_12float_e4m3_tEfNS_4arch4Sm90ELb0ELb1ELb0ELb1ELb0ELb1ELb0ELb1ELb1ELb1ELb1ELb0EEENS1_21CollectiveEpilogueFwdINS6_IJSA_SC_SB_EEES9_NS_10bfloat16_tESG_Li384ELb1ELb1ELb1ELb1EEENS1_36VarlenDynamicPersistentTileSchedulerILi192ELi128ELi384ELi128ELb1ELb1ELb1ELb1ELb0ELb1EEEEEEEEEvNT_6ParamsE --------------------------
	.section	.nv.shared._ZN7cutlass13device_kernelIN5flash11enable_sm90INS1_16FlashAttnFwdSm90INS1_25CollectiveMainloopFwdSm90ILi2EN4cute5tupleIJNS5_1CILi1EEES8_S8_EEENS6_IJNS7_ILi192EEENS7_ILi128EEENS7_ILi96EEEEEELi96ENS_12float_e4m3_tEfNS_4arch4Sm90ELb0ELb1ELb0ELb1ELb0ELb1ELb0ELb1ELb1ELb1ELb1ELb0EEENS1_21CollectiveEpilogueFwdINS6_IJSA_SC_SB_EEES9_NS_10bfloat16_tESG_Li384ELb1ELb1ELb1ELb1EEENS1_36VarlenDynamicPersistentTileSchedulerILi192ELi128ELi384ELi128ELb1ELb1ELb1ELb1ELb0ELb1EEEEEEEEEvNT_6ParamsE,"aw",@nobits
	.sectionflags	@""
	.align	16
	.zero		1024


//--------------------- .nv.shared._ZN7cutlass13device_kernelIN5flash11enable_sm90INS1_16FlashAttnFwdSm90INS1_25CollectiveMainloopFwdSm90ILi2EN4cute5tupleIJNS5_1CILi1EEES8_S8_EEENS6_IJNS7_ILi192EEENS7_ILi128EEENS7_ILi96EEEEEELi96ENS_12float_e4m3_tEfNS_4arch4Sm90ELb1ELb0ELb0ELb0ELb0ELb0ELb0ELb1ELb1ELb1ELb1ELb0EEENS1_21CollectiveEpilogueFwdINS6_IJSA_SC_SB_EEES9_NS_10bfloat16_tESG_Li384ELb0ELb1ELb1ELb1EEENS1_19SingleTileSchedulerILb0ELb1ELb1ELi192EEEEEEEEEvNT_6ParamsE --------------------------
	.section	.nv.shared._ZN7cutlass13device_kernelIN5flash11enable_sm90INS1_16FlashAttnFwdSm90INS1_25CollectiveMainloopFwdSm90ILi2EN4cute5tupleIJNS5_1CILi1EEES8_S8_EEENS6_IJNS7_ILi192EEENS7_ILi128EEENS7_ILi96EEEEEELi96ENS_12float_e4m3_tEfNS_4arch4Sm90ELb1ELb0ELb0ELb0ELb0ELb0ELb0ELb1ELb1ELb1ELb1ELb0EEENS1_21CollectiveEpilogueFwdINS6_IJSA_SC_SB_EEES9_NS_10bfloat16_tESG_Li384ELb0ELb1ELb1ELb1EEENS1_19SingleTileSchedulerILb0ELb1ELb1ELi192EEEEEEEEEvNT_6ParamsE,"aw",@nobits
	.sectionflags	@""
	.align	16
	.zero		1024


//--------------------- .nv.shared._ZN7cutlass13device_kernelIN5flash11enable_sm90INS1_16FlashAttnFwdSm90INS1_25CollectiveMainloopFwdSm90ILi2EN4cute5tupleIJNS5_1CILi1EEES8_S8_EEENS6_IJNS7_ILi192EEENS7_ILi128EEENS7_ILi96EEEEEELi96ENS_12float_e4m3_tEfNS_4arch4Sm90ELb1ELb0ELb0ELb1ELb0ELb0ELb0ELb1ELb1ELb1ELb1ELb0EEENS1_21CollectiveEpilogueFwdINS6_IJSA_SC_SB_EEES9_NS_10bfloat16_tESG_Li384ELb1ELb1ELb1ELb1EEENS1_36VarlenDynamicPersistentTileSchedulerILi192ELi128ELi384ELi128ELb1ELb1ELb1ELb1ELb1ELb1EEEEEEEEEvNT_6ParamsE --------------------------
	.section	.nv.shared._ZN7cutlass13device_kernelIN5flash11enable_sm90INS1_16FlashAttnFwdSm90INS1_25CollectiveMainloopFwdSm90ILi2EN4cute5tupleIJNS5_1CILi1EEES8_S8_EEENS6_IJNS7_ILi192EEENS7_ILi128EEENS7_ILi96EEEEEELi96ENS_12float_e4m3_tEfNS_4arch4Sm90ELb1ELb0ELb0ELb1ELb0ELb0ELb0ELb1ELb1ELb1ELb1ELb0EEENS1_21CollectiveEpilogueFwdINS6_IJSA_SC_SB_EEES9_NS_10bfloat16_tESG_Li384ELb1ELb1ELb1ELb1EEENS1_36VarlenDynamicPersistentTileSchedulerILi192ELi128ELi384ELi128ELb1ELb1ELb1ELb1ELb1ELb1EEEEEEEEEvNT_6ParamsE,"aw",@nobits
	.sectionflags	@""
	.align	16
	.zero		1024


//--------------------- .nv.shared._ZN7cutlass13device_kernelIN5flash11enable_sm90INS1_16FlashAttnFwdSm90INS1_25CollectiveMainloopFwdSm90ILi2EN4cute5tupleIJNS5_1CILi1EEES8_S8_EEENS6_IJNS7_ILi192EEENS7_ILi128EEENS7_ILi96EEEEEELi96ENS_12float_e4m3_tEfNS_4arch4Sm90ELb1ELb0ELb0ELb1ELb0ELb1ELb0ELb1ELb1ELb1ELb1ELb0EEENS1_21CollectiveEpilogueFwdINS6_IJSA_SC_SB_EEES9_NS_10bfloat16_tESG_Li384ELb1ELb1ELb1ELb1EEENS1_36VarlenDynamicPersistentTileSchedulerILi192ELi128ELi384ELi128ELb1ELb1ELb1ELb1ELb1ELb1EEEEEEEEEvNT_6ParamsE --------------------------
	.section	.nv.shared._ZN7cutlass13device_kernelIN5flash11enable_sm90INS1_16FlashAttnFwdSm90INS1_25CollectiveMainloopFwdSm90ILi2EN4cute5tupleIJNS5_1CILi1EEES8_S8_EEENS6_IJNS7_ILi192EEENS7_ILi128EEENS7_ILi96EEEEEELi96ENS_12float_e4m3_tEfNS_4arch4Sm90ELb1ELb0ELb0ELb1ELb0ELb1ELb0ELb1ELb1ELb1ELb1ELb0EEENS1_21CollectiveEpilogueFwdINS6_IJSA_SC_SB_EEES9_NS_10bfloat16_tESG_Li384ELb1ELb1ELb1ELb1EEENS1_36VarlenDynamicPersistentTileSchedulerILi192ELi128ELi384ELi128ELb1ELb1ELb1ELb1ELb1ELb1EEEEEEEEEvNT_6ParamsE,"aw",@nobits
	.sectionflags	@""
	.align	16
	.zero		1024


//--------------------- .nv.shared._ZN7cutlass13device_kernelIN5flash11enable_sm90INS1_16FlashAttnFwdSm90INS1_25CollectiveMainloopFwdSm90ILi2EN4cute5tupleIJNS5_1CILi1EEES8_S8_EEENS6_IJNS7_ILi192EEENS7_ILi160EEENS7_ILi64EEEEEELi64ENS_12float_e4m3_tEfNS_4arch4Sm90ELb0ELb0ELb0ELb0ELb0ELb0ELb0ELb1ELb1ELb1ELb1ELb0EEENS1_21CollectiveEpilogueFwdINS6_IJSA_SC_SB_EEES9_NS_10bfloat16_tESG_Li384ELb0ELb1ELb1ELb1EEENS1_19SingleTileSchedulerILb0ELb1ELb1ELi192EEEEEEEEEvNT_6ParamsE --------------------------
	.section	.nv.shared._ZN7cutlass13device_kernelIN5flash11enable_sm90INS1_16FlashAttnFwdSm90INS1_25CollectiveMainloopFwdSm90ILi2EN4cute5tupleIJNS5_1CILi1EEES8_S8_EEENS6_IJNS7_ILi192EEENS7_ILi160EEENS7_ILi64EEEEEELi64ENS_12float_e4m3_tEfNS_4arch4Sm90ELb0ELb0ELb0ELb0ELb0ELb0ELb0ELb1ELb1ELb1ELb1ELb0EEENS1_21CollectiveEpilogueFwdINS6_IJSA_SC_SB_EEES9_NS_10bfloat16_tESG_Li384ELb0ELb1ELb1ELb1EEENS1_19SingleTileSchedulerILb0ELb1ELb1ELi192EEEEEEEEEvNT_6ParamsE,"aw",@nobits
	.sectionflags	@""
	.align	16
	.zero		1024


//--------------------- .nv.shared._ZN7cutlass13device_kernelIN5flash11enable_sm90INS1_16FlashAttnFwdSm90INS1_25CollectiveMainloopFwdSm90ILi2EN4cute5tupleIJNS5_1CILi1EEES8_S8_EEENS6_IJNS7_ILi192EEENS7_ILi160EEENS7_ILi64EEEEEELi64ENS_12float_e4m3_tEfNS_4arch4Sm90ELb0ELb0ELb0ELb1ELb0ELb0ELb0ELb1ELb1ELb1ELb1ELb0EEENS1_21CollectiveEpilogueFwdINS6_IJSA_SC_SB_EEES9_NS_10bfloat16_tESG_Li384ELb1ELb1ELb1ELb1EEENS1_36VarlenDynamicPersistentTileSchedulerILi192ELi160ELi384ELi128ELb1ELb1ELb1ELb0ELb1ELb1EEEEEEEEEvNT_6ParamsE --------------------------
	.section	.nv.shared._ZN7cutlass13device_kernelIN5flash11enable_sm90INS1_16FlashAttnFwdSm90INS1_25CollectiveMainloopFwdSm90ILi2EN4cute5tupleIJNS5_1CILi1EEES8_S8_EEENS6_IJNS7_ILi192EEENS7_ILi160EEENS7_ILi64EEEEEELi64ENS_12float_e4m3_tEfNS_4arch4Sm90ELb0ELb0ELb0ELb1ELb0ELb0ELb0ELb1ELb1ELb1ELb1ELb0EEENS1_21CollectiveEpilogueFwdINS6_IJSA_SC_SB_EEES9_NS_10bfloat16_tESG_Li384ELb1ELb1ELb1ELb1EEENS1_36VarlenDynamicPersistentTileSchedulerILi192ELi160ELi384ELi128ELb1ELb1ELb1ELb0ELb1ELb1EEEEEEEEEvNT_6ParamsE,"aw",@nobits
	.sectionflags	@""
	.align	16
	.zero		1024


//--------------------- .nv.shared._ZN7cutlass13device_kernelIN5flash11enable_sm90INS1_16FlashAttnFwdSm90INS1_25CollectiveMainloopFwdSm90ILi2EN4cute5tupleIJNS5_1CILi1EEES8_S8_EEENS6_IJNS7_ILi192EEENS7_ILi160EEENS7_ILi64EEEEEELi64ENS_12float_e4m3_tEfNS_4arch4Sm90ELb0ELb0ELb0ELb1ELb0ELb1ELb0ELb1ELb1ELb1ELb1ELb0EEENS1_21CollectiveEpilogueFwdINS6_IJSA_SC_SB_EEES9_NS_10bfloat16_tESG_Li384ELb1ELb1ELb1ELb1EEENS1_36VarlenDynamicPersistentTileSchedulerILi192ELi160ELi384ELi128ELb1ELb1ELb1ELb0ELb1ELb1EEEEEEEEEvNT_6ParamsE --------------------------
	.section	.nv.shared._ZN7cutlass13device_kernelIN5flash11enable_sm90INS1_16FlashAttnFwdSm90INS1_25CollectiveMainloopFwdSm90ILi2EN4cute5tupleIJNS5_1CILi1EEES8_S8_EEENS6_IJNS7_ILi192EEENS7_ILi160EEENS7_ILi64EEEEEELi64ENS_12float_e4m3_tEfNS_4arch4Sm90ELb0ELb0ELb0ELb1ELb0ELb1ELb0ELb1ELb1ELb1ELb1ELb0EEENS1_21CollectiveEpilogueFwdINS6_IJSA_SC_SB_EEES9_NS_10bfloat16_tESG_Li384ELb1ELb1ELb1ELb1EEENS1_36VarlenDynamicPersistentTileSchedulerILi192ELi160ELi384ELi128ELb1ELb1ELb1ELb0ELb1ELb1EEEEEEEEEvNT_6ParamsE,"aw",@nobits
	.sectionflags	@""
	.align	16
	.zero		1024


//--------------------- .nv.shared._ZN7cutlass13device_kernelIN5flash11enable_sm90INS1_16FlashAttnFwdSm90INS1_25CollectiveMainloopFwdSm90ILi2EN4cute5tupleIJNS5_1CILi1EEES8_S8_EEENS6_IJNS7_ILi192EEENS7_ILi160EEENS7_ILi64EEEEEELi64ENS_12float_e4m3_tEfNS_4arch4Sm90ELb0ELb1ELb0ELb0ELb0ELb0ELb0ELb1ELb1ELb1ELb1ELb0EEENS1_21CollectiveEpilogueFwdINS6_IJSA_SC_SB_EEES9_NS_10bfloat16_tESG_Li384ELb0ELb1ELb1ELb1EEENS1_19SingleTileSchedulerILb0ELb1ELb1ELi192EEEEEEEEEvNT_6ParamsE --------------------------
	.section	.nv.shared._ZN7cutlass13device_kernelIN5flash11enable_sm90INS1_16FlashAttnFwdSm90INS1_25CollectiveMainloopFwdSm90ILi2EN4cute5tupleIJNS5_1CILi1EEES8_S8_EEENS6_IJNS7_ILi192EEENS7_ILi160EEENS7_ILi64EEEEEELi64ENS_12float_e4m3_tEfNS_4arch4Sm90ELb0ELb1ELb0ELb0ELb0ELb0ELb0ELb1ELb1ELb1ELb1ELb0EEENS1_21CollectiveEpilogueFwdINS6_IJSA_SC_SB_EEES9_NS_10bfloat16_tESG_Li384ELb0ELb1ELb1ELb1EEENS1_19SingleTileSchedulerILb0ELb1ELb1ELi192EEEEEEEEEvNT_6ParamsE,"aw",@nobits
	.sectionflags	@""
	.align	16
	.zero		1024


//--------------------- .nv.shared._ZN7cutlass13device_kernelIN5flash11enable_sm90INS1_16FlashAttnFwdSm90INS1_25CollectiveMainloopFwdSm90ILi2EN4cute5tupleIJNS5_1CILi1EEES8_S8_EEENS6_IJNS7_ILi192EEENS7_ILi160EEENS7_ILi64EEEEEELi64ENS_12float_e4m3_tEfNS_4arch4Sm90ELb0ELb1ELb0ELb1ELb0ELb0ELb0ELb1ELb1ELb1ELb1ELb0EEENS1_21CollectiveEpilogueFwdINS6_IJSA_SC_SB_EEES9_NS_10bfloat16_tESG_Li384ELb1ELb1ELb1ELb1EEENS1_36VarlenDynamicPersistentTileSchedulerILi192ELi160ELi384ELi128ELb1ELb1ELb1ELb1ELb0ELb1EEEEEEEEEvNT_6ParamsE --------------------------
	.section	.nv.shared._ZN7cutlass13device_kernelIN5flash11enable_sm90INS1_16FlashAttnFwdSm90INS1_25CollectiveMainloopFwdSm90ILi2EN4cute5tupleIJNS5_1CILi1EEES8_S8_EEENS6_IJNS7_ILi192EEENS7_ILi160EEENS7_ILi64EEEEEELi64ENS_12float_e4m3_tEfNS_4arch4Sm90ELb0ELb1ELb0ELb1ELb0ELb0ELb0ELb1ELb1ELb1ELb1ELb0EEENS1_21CollectiveEpilogueFwdINS6_IJSA_SC_SB_EEES9_NS_10bfloat16_tESG_Li384ELb1ELb1ELb1ELb1EEENS1_36VarlenDynamicPersistentTileSchedulerILi192ELi160ELi384ELi128ELb1ELb1ELb1ELb1ELb0ELb1EEEEEEEEEvNT_6ParamsE,"aw",@nobits
	.sectionflags	@""
	.align	16
	.zero		1024


//--------------------- .nv.shared._ZN7cutlass13device_kernelIN5flash11enable_sm90INS1_16FlashAttnFwdSm90INS1_25CollectiveMainloopFwdSm90ILi2EN4cute5tupleIJNS5_1CILi1EEES8_S8_EEENS6_IJNS7_ILi192EEENS7_ILi160EEENS7_ILi64EEEEEELi64ENS_12float_e4m3_tEfNS_4arch4Sm90ELb0ELb1ELb0ELb1ELb0ELb1ELb0ELb1ELb1ELb1ELb1ELb0EEENS1_21CollectiveEpilogueFwdINS6_IJSA_SC_SB_EEES9_NS_10bfloat16_tESG_Li384ELb1ELb1ELb1ELb1EEENS1_36VarlenDynamicPersistentTileSchedulerILi192ELi160ELi384ELi128ELb1ELb1ELb1ELb1ELb0ELb1EEEEEEEEEvNT_6ParamsE --------------------------
	.section	.nv.shared._ZN7cutlass13device_kernelIN5flash11enable_sm90INS1_16FlashAttnFwdSm90INS1_25CollectiveMainloopFwdSm90ILi2EN4cute5tupleIJNS5_1CILi1EEES8_S8_EEENS6_IJNS7_ILi192EEENS7_ILi160EEENS7_ILi64EEEEEELi64ENS_12float_e4m3_tEfNS_4arch4Sm90ELb0ELb1ELb0ELb1ELb0ELb1ELb0ELb1ELb1ELb1ELb1ELb0EEENS1_21CollectiveEpilogueFwdINS6_IJSA_SC_SB_EEES9_NS_10bfloat16_tESG_Li384ELb1ELb1ELb1ELb1EEENS1_36VarlenDynamicPersistentTileSchedulerILi192ELi160ELi384ELi128ELb1ELb1ELb1ELb1ELb0ELb1EEEEEEEEEvNT_6ParamsE,"aw",@nobits
	.sectionflags	@""
	.align	16
	.zero		1024


//--------------------- .nv.shared._ZN7cutlass13device_kernelIN5flash11enable_sm90INS1_16FlashAttnFwdSm90INS1_25CollectiveMainloopFwdSm90ILi2EN4cute5tupleIJNS5_1CILi1EEES8_S8_EEENS6_IJNS7_ILi192EEENS7_ILi160EEENS7_ILi64EEEEEELi64ENS_12float_e4m3_tEfNS_4arch4Sm90ELb1ELb0ELb0ELb0ELb0ELb0ELb0ELb1ELb1ELb1ELb1ELb0EEENS1_21CollectiveEpilogueFwdINS6_IJSA_SC_SB_EEES9_NS_10bfloat16_tESG_Li384ELb0ELb1ELb1ELb1EEENS1_19SingleTileSchedulerILb0ELb1ELb1ELi192EEEEEEEEEvNT_6ParamsE --------------------------
	.section	.nv.shared._ZN7cutlass13device_kernelIN5flash11enable_sm90INS1_16FlashAttnFwdSm90INS1_25CollectiveMainloopFwdSm90ILi2EN4cute5tupleIJNS5_1CILi1EEES8_S8_EEENS6_IJNS7_ILi192EEENS7_ILi160EEENS7_ILi64EEEEEELi64ENS_12float_e4m3_tEfNS_4arch4Sm90ELb1ELb0ELb0ELb0ELb0ELb0ELb0ELb1ELb1ELb1ELb1ELb0EEENS1_21CollectiveEpilogueFwdINS6_IJSA_SC_SB_EEES9_NS_10bfloat16_tESG_Li384ELb0ELb1ELb1ELb1EEENS1_19SingleTileSchedulerILb0ELb1ELb1ELi192EEEEEEEEEvNT_6ParamsE,"aw",@nobits
	.sectionflags	@""
	.align	16
	.zero		1024


//--------------------- .nv.shared._ZN7cutlass13device_kernelIN5flash11enable_sm90INS1_16FlashAttnFwdSm90INS1_25CollectiveMainloopFwdSm90ILi2EN4cute5tupleIJNS5_1CILi1EEES8_S8_EEENS6_IJNS7_ILi192EEENS7_ILi160EEENS7_ILi64EEEEEELi64ENS_12float_e4m3_tEfNS_4arch4Sm90ELb1ELb0ELb0ELb1ELb0ELb0ELb0ELb1ELb1ELb1ELb1ELb0EEENS1_21CollectiveEpilogueFwdINS6_IJSA_SC_SB_EEES9_NS_10bfloat16_tESG_Li384ELb1ELb1ELb1ELb1EEENS1_36VarlenDynamicPersistentTileSchedulerILi192ELi160ELi384ELi128ELb1ELb1ELb1ELb1ELb1ELb1EEEEEEEEEvNT_6ParamsE --------------------------
	.section	.nv.shared._ZN7cutlass13device_kernelIN5flash11enable_sm90INS1_16FlashAttnFwdSm90INS1_25CollectiveMainloopFwdSm90ILi2EN4cute5tupleIJNS5_1CILi1EEES8_S8_EEENS6_IJNS7_ILi192EEENS7_ILi160EEENS7_ILi64EEEEEELi64ENS_12float_e4m3_tEfNS_4arch4Sm90ELb1ELb0ELb0ELb1ELb0ELb0ELb0ELb1ELb1ELb1ELb1ELb0EEENS1_21CollectiveEpilogueFwdINS6_IJSA_SC_SB_EEES9_NS_10bfloat16_tESG_Li384ELb1ELb1ELb1ELb1EEENS1_36VarlenDynamicPersistentTileSchedulerILi192ELi160ELi384ELi128ELb1ELb1ELb1ELb1ELb1ELb1EEEEEEEEEvNT_6ParamsE,"aw",@nobits
	.sectionflags	@""
	.align	16
	.zero		1024


//--------------------- .nv.shared._ZN7cutlass13device_kernelIN5flash11enable_sm90INS1_16FlashAttnFwdSm90INS1_25CollectiveMainloopFwdSm90ILi2EN4cute5tupleIJNS5_1CILi1EEES8_S8_EEENS6_IJNS7_ILi192EEENS7_ILi160EEENS7_ILi64EEEEEELi64ENS_12float_e4m3_tEfNS_4arch4Sm90ELb1ELb0ELb0ELb1ELb0ELb1ELb0ELb1ELb1ELb1ELb1ELb0EEENS1_21CollectiveEpilogueFwdINS6_IJSA_SC_SB_EEES9_NS_10bfloat16_tESG_Li384ELb1ELb1ELb1ELb1EEENS1_36VarlenDynamicPersistentTileSchedulerILi192ELi160ELi384ELi128ELb1ELb1ELb1ELb1ELb1ELb1EEEEEEEEEvNT_6ParamsE --------------------------
	.section	.nv.shared._ZN7cutlass13device_kernelIN5flash11enable_sm90INS1_16FlashAttnFwdSm90INS1_25CollectiveMainloopFwdSm90ILi2EN4cute5tupleIJNS5_1CILi1EEES8_S8_EEENS6_IJNS7_ILi192EEENS7_ILi160EEENS7_ILi64EEEEEELi64ENS_12float_e4m3_tEfNS_4arch4Sm90ELb1ELb0ELb0ELb1ELb0ELb1ELb0ELb1ELb1ELb1ELb1ELb0EEENS1_21CollectiveEpilogueFwdINS6_IJSA_SC_SB_EEES9_NS_10bfloat16_tESG_Li384ELb1ELb1ELb1ELb1EEENS1_36VarlenDynamicPersistentTileSchedulerILi192ELi160ELi384ELi128ELb1ELb1ELb1ELb1ELb1ELb1EEEEEEEEEvNT_6ParamsE,"aw",@nobits
	.sectionflags	@""
	.align	16
	.zero		1024


//--------------------- .nv.constant0._ZN7cutlass13device_kernelIN5flash11enable_sm90INS1_16FlashAttnFwdSm90INS1_25CollectiveMainloopFwdSm90ILi2EN4cute5tupleIJNS5_1CILi1EEES8_S8_EEENS6_IJNS7_ILi128EEESA_NS7_ILi256EEEEEELi256ENS_12float_e4m3_tEfNS_4arch4Sm90ELb0ELb0ELb0ELb0ELb0ELb0ELb0ELb1ELb1ELb1ELb1ELb0EEENS1_21CollectiveEpilogueFwdINS6_IJSA_SB_SA_EEES9_NS_10bfloat16_tESF_Li256ELb0ELb1ELb1ELb1EEENS1_19SingleTileSchedulerILb0ELb1ELb1ELi128EEEEEEEEEvNT_6ParamsE --------------------------
	.section	.nv.constant0._ZN7cutlass13device_kernelIN5flash11enable_sm90INS1_16FlashAttnFwdSm90INS1_25CollectiveMainloopFwdSm90ILi2EN4cute5tupleIJNS5_1CILi1EEES8_S8_EEENS6_IJNS7_ILi128EEESA_NS7_ILi256EEEEEELi256ENS_12float_e4m3_tEfNS_4arch4Sm90ELb0ELb0ELb0ELb0ELb0ELb0ELb0ELb1ELb1ELb1ELb1ELb0EEENS1_21CollectiveEpilogueFwdINS6_IJSA_SB_SA_EEES9_NS_10bfloat16_tESF_Li256ELb0ELb1ELb1ELb1EEENS1_19SingleTileSchedulerILb0ELb1ELb1ELi128EEEEEEEEEvNT_6ParamsE,"a",@progbits
	.sectionflags	@""
	.align	4
.nv.constant0._ZN7cutlass13device_kernelIN5flash11enable_sm90INS1_16FlashAttnFwdSm90INS1_25CollectiveMainloopFwdSm90ILi2EN4cute5tupleIJNS5_1CILi1EEES8_S8_EEENS6_IJNS7_ILi128EEESA_NS7_ILi256EEEEEELi256ENS_12float_e4m3_tEfNS_4arch4Sm90ELb0ELb0ELb0ELb0ELb0ELb0ELb0ELb1ELb1ELb1ELb1ELb0EEENS1_21CollectiveEpilogueFwdINS6_IJSA_SB_SA_EEES9_NS_10bfloat16_tESF_Li256ELb0ELb1ELb1ELb1EEENS1_19SingleTileSchedulerILb0ELb1ELb1ELi128EEEEEEEEEvNT_6ParamsE:
	.zero		3200


//--------------------- .nv.constant0._ZN7cutlass13device_kernelIN5flash11enable_sm90INS1_16FlashAttnFwdSm90INS1_25CollectiveMainloopFwdSm90ILi2EN4cute5tupleIJNS5_1CILi1EEES8_S8_EEENS6_IJNS7_ILi128EEESA_NS7_ILi256EEEEEELi256ENS_12float_e4m3_tEfNS_4arch4Sm90ELb0ELb0ELb0ELb1ELb0ELb0ELb0ELb1ELb1ELb1ELb1ELb0EEENS1_21CollectiveEpilogueFwdINS6_IJSA_SB_SA_EEES9_NS_10bfloat16_tESF_Li256ELb1ELb1ELb1ELb1EEENS1_36VarlenDynamicPersistentTileSchedulerILi128ELi128ELi256ELi128ELb1ELb1ELb1ELb0ELb1ELb1EEEEEEEEEvNT_6ParamsE --------------------------
	.section	.nv.constant0._ZN7cutlass13device_kernelIN5flash11enable_sm90INS1_16FlashAttnFwdSm90INS1_25CollectiveMainloopFwdSm90ILi2EN4cute5tupleIJNS5_1CILi1EEES8_S8_EEENS6_IJNS7_ILi128EEESA_NS7_ILi256EEEEEELi256ENS_12float_e4m3_tEfNS_4arch4Sm90ELb0ELb0ELb0ELb1ELb0ELb0ELb0ELb1ELb1ELb1ELb1ELb0EEENS1_21CollectiveEpilogueFwdINS6_IJSA_SB_SA_EEES9_NS_10bfloat16_tESF_Li256ELb1ELb1ELb1ELb1EEENS1_36VarlenDynamicPersistentTileSchedulerILi128ELi128ELi256ELi128ELb1ELb1ELb1ELb0ELb1ELb1EEEEEEEEEvNT_6ParamsE,"a",@progbits
	.sectionflags	@""
	.align	4
.nv.constant0._ZN7cutlass13device_kernelIN5flash11enable_sm90INS1_16FlashAttnFwdSm90INS1_25CollectiveMainloopFwdSm90ILi2EN4cute5tupleIJNS5_1CILi1EEES8_S8_EEENS6_IJNS7_ILi128EEESA_NS7_ILi256EEEEEELi256ENS_12float_e4m3_tEfNS_4arch4Sm90ELb0ELb0ELb0ELb1ELb0ELb0ELb0ELb1ELb1ELb1ELb1ELb0EEENS1_21CollectiveEpilogueFwdINS6_IJSA_SB_SA_EEES9_NS_10bfloat16_tESF_Li256ELb1ELb1ELb1ELb1EEENS1_36VarlenDynamicPersistentTileSchedulerILi128ELi128ELi256ELi128ELb1ELb1ELb1ELb0ELb1ELb1EEEEEEEEEvNT_6ParamsE:
	.zero		3328


//--------------------- .nv.constant0._ZN7cutlass13device_kernelIN5flash11enable_sm90INS1_16FlashAttnFwdSm90INS1_25CollectiveMainloopFwdSm90ILi2EN4cute5tupleIJNS5_1CILi1EEES8_S8_EEENS6_IJNS7_ILi128EEESA_NS7_ILi256EEEEEELi256ENS_12float_e4m3_tEfNS_4arch4Sm90ELb0ELb0ELb0ELb1ELb0ELb1ELb0ELb1ELb1ELb1ELb1ELb0EEENS1_21CollectiveEpilogueFwdINS6_IJSA_SB_SA_EEES9_NS_10bfloat16_tESF_Li256ELb1ELb1ELb1ELb1EEENS1_36VarlenDynamicPersistentTileSchedulerILi128ELi128ELi256ELi128ELb1ELb1ELb1ELb0ELb1ELb1EEEEEEEEEvNT_6ParamsE --------------------------
	.section	.nv.constant0._ZN7cutlass13device_kernelIN5flash11enable_sm90INS1_16FlashAttnFwdSm90INS1_25CollectiveMainloopFwdSm90ILi2EN4cute5tupleIJNS5_1CILi1EEES8_S8_EEENS6_IJNS7_ILi128EEESA_NS7_ILi256EEEEEELi256ENS_12float_e4m3_tEfNS_4arch4Sm90ELb0ELb0ELb0ELb1ELb0ELb1ELb0ELb1ELb1ELb1ELb1ELb0EEENS1_21CollectiveEpilogueFwdINS6_IJSA_SB_SA_EEES9_NS_10bfloat16_tESF_Li256ELb1ELb1ELb1ELb1EEENS1_36VarlenDynamicPersistentTileSchedulerILi128ELi128ELi256ELi128ELb1ELb1ELb1ELb0ELb1ELb1EEEEEEEEEvNT_6ParamsE,"a",@progbits
	.sectionflags	@""
	.align	4
.nv.constant0._ZN7cutlass13device_kernelIN5flash11enable_sm90INS1_16FlashAttnFwdSm90INS1_25CollectiveMainloopFwdSm90ILi2EN4cute5tupleIJNS5_1CILi1EEES8_S8_EEENS6_IJNS7_ILi128EEESA_NS7_ILi256EEEEEELi256ENS_12float_e4m3_tEfNS_4arch4Sm90ELb0ELb0ELb0ELb1ELb0ELb1ELb0ELb1ELb1ELb1ELb1ELb0EEENS1_21CollectiveEpilogueFwdINS6_IJSA_SB_SA_EEES9_NS_10bfloat16_tESF_Li256ELb1ELb1ELb1ELb1EEENS1_36VarlenDynamicPersistentTileSchedulerILi128ELi128ELi256ELi128ELb1ELb1ELb1ELb0ELb1ELb1EEEEEEEEEvNT_6ParamsE:
	.zero		3328


//--------------------- .nv.constant0._ZN7cutlass13device_kernelIN5flash11enable_sm90INS1_16FlashAttnFwdSm90INS1_25CollectiveMainloopFwdSm90ILi2EN4cute5tupleIJNS5_1CILi1EEES8_S8_EEENS6_IJNS7_ILi128EEENS7_ILi64EEENS7_ILi256EEEEEELi256ENS_12float_e4m3_tEfNS_4arch4Sm90ELb0ELb1ELb0ELb0ELb0ELb0ELb0ELb1ELb1ELb1ELb1ELb0EEENS1_21CollectiveEpilogueFwdINS6_IJSA_SC_SB_EEES9_NS_10bfloat16_tESG_Li256ELb0ELb1ELb1ELb1EEENS1_19SingleTileSchedulerILb0ELb1ELb1ELi128EEEEEEEEEvNT_6ParamsE --------------------------
	.section	.nv.constant0._ZN7cutlass13device_kernelIN5flash11enable_sm90INS1_16FlashAttnFwdSm90INS1_25CollectiveMainloopFwdSm90ILi2EN4cute5tupleIJNS5_1CILi1EEES8_S8_EEENS6_IJNS7_ILi128EEENS7_ILi64EEENS7_ILi256EEEEEELi256ENS_12float_e4m3_tEfNS_4arch4Sm90ELb0ELb1ELb0ELb0ELb0ELb0ELb0ELb1ELb1ELb1ELb1ELb0EEENS1_21CollectiveEpilogueFwdINS6_IJSA_SC_SB_EEES9_NS_10bfloat16_tESG_Li256ELb0ELb1ELb1ELb1EEENS1_19SingleTileSchedulerILb0ELb1ELb1ELi128EEEEEEEEEvNT_6ParamsE,"a",@progbits
	.sectionflags	@""
	.align	4
.nv.constant0._ZN7cutlass13device_kernelIN5flash11enable_sm90INS1_16FlashAttnFwdSm90INS1_25CollectiveMainloopFwdSm90ILi2EN4cute5tupleIJNS5_1CILi1EEES8_S8_EEENS6_IJNS7_ILi128EEENS7_ILi64EEENS7_ILi256EEEEEELi256ENS_12float_e4m3_tEfNS_4arch4Sm90ELb0ELb1ELb0ELb0ELb0ELb0ELb0ELb1ELb1ELb1ELb1ELb0EEENS1_21CollectiveEpilogueFwdINS6_IJSA_SC_SB_EEES9_NS_10bfloat16_tESG_Li256ELb0ELb1ELb1ELb1EEENS1_19SingleTileSchedulerILb0ELb1ELb1ELi128EEEEEEEEEvNT_6ParamsE:
	.zero		3200


//--------------------- .nv.constant0._ZN7cutlass13device_kernelIN5flash11enable_sm90INS1_16FlashAttnFwdSm90INS1_25CollectiveMainloopFwdSm90ILi2EN4cute5tupleIJNS5_1CILi1EEES8_S8_EEENS6_IJNS7_ILi128EEENS7_ILi64EEENS7_ILi256EEEEEELi256ENS_12float_e4m3_tEfNS_4arch4Sm90ELb0ELb1ELb0ELb1ELb0ELb0ELb0ELb1ELb1ELb1ELb1ELb0EEENS1_21CollectiveEpilogueFwdINS6_IJSA_SC_SB_EEES9_NS_10bfloat16_tESG_Li256ELb1ELb1ELb1ELb1EEENS1_36VarlenDynamicPersistentTileSchedulerILi128ELi64ELi256ELi128ELb1ELb1ELb1ELb1ELb0ELb1EEEEEEEEEvNT_6ParamsE --------------------------
	.section	.nv.constant0._ZN7cutlass13device_kernelIN5flash11enable_sm90INS1_16FlashAttnFwdSm90INS1_25CollectiveMainloopFwdSm90ILi2EN4cute5tupleIJNS5_1CILi1EEES8_S8_EEENS6_IJNS7_ILi128EEENS7_ILi64EEENS7_ILi256EEEEEELi256ENS_12float_e4m3_tEfNS_4arch4Sm90ELb0ELb1ELb0ELb1ELb0ELb0ELb0ELb1ELb1ELb1ELb1ELb0EEENS1_21CollectiveEpilogueFwdINS6_IJSA_SC_SB_EEES9_NS_10bfloat16_tESG_Li256ELb1ELb1ELb1ELb1EEENS1_36VarlenDynamicPersistentTileSchedulerILi128ELi64ELi256ELi128ELb1ELb1ELb1ELb1ELb0ELb1EEEEEEEEEvNT_6ParamsE,"a",@progbits
	.sectionflags	@""
	.align	4
.nv.constant0._ZN7cutlass13device_kernelIN5flash11enable_sm90INS1_16FlashAttnFwdSm90INS1_25CollectiveMainloopFwdSm90ILi2EN4cute5tupleIJNS5_1CILi1EEES8_S8_EEENS6_IJNS7_ILi128EEENS7_ILi64EEENS7_ILi256EEEEEELi256ENS_12float_e4m3_tEfNS_4arch4Sm90ELb0ELb1ELb0ELb1ELb0ELb0ELb0ELb1ELb1ELb1ELb1ELb0EEENS1_21CollectiveEpilogueFwdINS6_IJSA_SC_SB_EEES9_NS_10bfloat16_tESG_Li256ELb1ELb1ELb1ELb1EEENS1_36VarlenDynamicPersistentTileSchedulerILi128ELi64ELi256ELi128ELb1ELb1ELb1ELb1ELb0ELb1EEEEEEEEEvNT_6ParamsE:
	.zero		3328


//--------------------- .nv.constant0._ZN7cutlass13device_kernelIN5flash11enable_sm90INS1_16FlashAttnFwdSm90INS1_25CollectiveMainloopFwdSm90ILi2EN4cute5tupleIJNS5_1CILi1EEES8_S8_EEENS6_IJNS7_ILi128EEENS7_ILi64EEENS7_ILi256EEEEEELi256ENS_12float_e4m3_tEfNS_4arch4Sm90ELb0ELb1ELb0ELb1ELb0ELb1ELb0ELb1ELb1ELb1ELb1ELb0EEENS1_21CollectiveEpilogueFwdINS6_IJSA_SC_SB_EEES9_NS_10bfloat16_tESG_Li256ELb1ELb1ELb1ELb1EEENS1_36VarlenDynamicPersistentTileSchedulerILi128ELi64ELi256ELi128ELb1ELb1ELb1ELb1ELb0ELb1EEEEEEEEEvNT_6ParamsE --------------------------
	.section	.nv.constant0._ZN7cutlass13device_kernelIN5flash11enable_sm90INS1_16FlashAttnFwdSm90INS1_25CollectiveMainloopFwdSm90ILi2EN4cute5tupleIJNS5_1CILi1EEES8_S8_EEENS6_IJNS7_ILi128EEENS7_ILi64EEENS7_ILi256EEEEEELi256ENS_12float_e4m3_tEfNS_4arch4Sm90ELb0ELb1ELb0ELb1ELb0ELb1ELb0ELb1ELb1ELb1ELb1ELb0EEENS1_21CollectiveEpilogueFwdINS6_IJSA_SC_SB_EEES9_NS_10bfloat16_tESG_Li256ELb1ELb1ELb1ELb1EEENS1_36VarlenDynamicPersistentTileSchedulerILi128ELi64ELi256ELi128ELb1ELb1ELb1ELb1ELb0ELb1EEEEEEEEEvNT_6ParamsE,"a",@progbits
	.sectionflags	@""
	.align	4
.nv.constant0._ZN7cutlass13device_kernelIN5flash11enable_sm90INS1_16FlashAttnFwdSm90INS1_25CollectiveMainloopFwdSm90ILi2EN4cute5tupleIJNS5_1CILi1EEES8_S8_EEENS6_IJNS7_ILi128EEENS7_ILi64EEENS7_ILi256EEEEEELi256ENS_12float_e4m3_tEfNS_4arch4Sm90ELb0ELb1ELb0ELb1ELb0ELb1ELb0ELb1ELb1ELb1ELb1ELb0EEENS1_21CollectiveEpilogueFwdINS6_IJSA_SC_SB_EEES9_NS_10bfloat16_tESG_Li256ELb1ELb1ELb1ELb1EEENS1_36VarlenDynamicPersistentTileSchedulerILi128ELi64ELi256ELi128ELb1ELb1ELb1ELb1ELb0ELb1EEEEEEEEEvNT_6ParamsE:
	.zero		3328


//--------------------- .nv.constant0._ZN7cutlass13device_kernelIN5flash11enable_sm90INS1_16FlashAttnFwdSm90INS1_25CollectiveMainloopFwdSm90ILi2EN4cute5tupleIJNS5_1CILi1EEES8_S8_EEENS6_IJNS7_ILi128EEESA_NS7_ILi256EEEEEELi256ENS_12float_e4m3_tEfNS_4arch4Sm90ELb1ELb0ELb0ELb0ELb0ELb0ELb0ELb1ELb1ELb1ELb1ELb0EEENS1_21CollectiveEpilogueFwdINS6_IJSA_SB_SA_EEES9_NS_10bfloat16_tESF_Li256ELb0ELb1ELb1ELb1EEENS1_19SingleTileSchedulerILb0ELb1ELb1ELi128EEEEEEEEEvNT_6ParamsE --------------------------
	.section	.nv.constant0._ZN7cutlass13device_kernelIN5flash11enable_sm90INS1_16FlashAttnFwdSm90INS1_25CollectiveMainloopFwdSm90ILi2EN4cute5tupleIJNS5_1CILi1EEES8_S8_EEENS6_IJNS7_ILi128EEESA_NS7_ILi256EEEEEELi256ENS_12float_e4m3_tEfNS_4arch4Sm90ELb1ELb0ELb0ELb0ELb0ELb0ELb0ELb1ELb1ELb1ELb1ELb0EEENS1_21CollectiveEpilogueFwdINS6_IJSA_SB_SA_EEES9_NS_10bfloat16_tESF_Li256ELb0ELb1ELb1ELb1EEENS1_19SingleTileSchedulerILb0ELb1ELb1ELi128EEEEEEEEEvNT_6ParamsE,"a",@progbits
	.sectionflags	@""
	.align	4
.nv.constant0._ZN7cutlass13device_kernelIN5flash11enable_sm90INS1_16FlashAttnFwdSm90INS1_25CollectiveMainloopFwdSm90ILi2EN4cute5tupleIJNS5_1CILi1EEES8_S8_EEENS6_IJNS7_ILi128EEESA_NS7_ILi256EEEEEELi256ENS_12float_e4m3_tEfNS_4arch4Sm90ELb1ELb0ELb0ELb0ELb0ELb0ELb0ELb1ELb1ELb1ELb1ELb0EEENS1_21CollectiveEpilogueFwdINS6_IJSA_SB_SA_EEES9_NS_10bfloat16_tESF_Li256ELb0ELb1ELb1ELb1EEENS1_19SingleTileSchedulerILb0ELb1ELb1ELi128EEEEEEEEEvNT_6ParamsE:
	.zero		3200


//--------------------- .nv.constant0._ZN7cutlass13device_kernelIN5flash11enable_sm90INS1_16FlashAttnFwdSm90INS1_25CollectiveMainloopFwdSm90ILi2EN4cute5tupleIJNS5_1CILi1EEES8_S8_EEENS6_IJNS7_ILi128EEESA_NS7_ILi256EEEEEELi256ENS_12float_e4m3_tEfNS_4arch4Sm90ELb1ELb0ELb0ELb1ELb0ELb0ELb0ELb1ELb1ELb1ELb1ELb0EEENS1_21CollectiveEpilogueFwdINS6_IJSA_SB_SA_EEES9_NS_10bfloat16_tESF_Li256ELb1ELb1ELb1ELb1EEENS1_36VarlenDynamicPersistentTileSchedulerILi128ELi128ELi256ELi128ELb1ELb1ELb1ELb1ELb1ELb1EEEEEEEEEvNT_6ParamsE --------------------------
	.section	.nv.constant0._ZN7cutlass13device_kernelIN5flash11enable_sm90INS1_16FlashAttnFwdSm90INS1_25CollectiveMainloopFwdSm90ILi2EN4cute5tupleIJNS5_1CILi1EEES8_S8_EEENS6_IJNS7_ILi128EEESA_NS7_ILi256EEEEEELi256ENS_12float_e4m3_tEfNS_4arch4Sm90ELb1ELb0ELb0ELb1ELb0ELb0ELb0ELb1ELb1ELb1ELb1ELb0EEENS1_21CollectiveEpilogueFwdINS6_IJSA_SB_SA_EEES9_NS_10bfloat16_tESF_Li256ELb1ELb1ELb1ELb1EEENS1_36VarlenDynamicPersistentTileSchedulerILi128ELi128ELi256ELi128ELb1ELb1ELb1ELb1ELb1ELb1EEEEEEEEEvNT_6ParamsE,"a",@progbits
	.sectionflags	@""
	.align	4
.nv.constant0._ZN7cutlass13device_kernelIN5flash11enable_sm90INS1_16FlashAttnFwdSm90INS1_25CollectiveMainloopFwdSm90ILi2EN4cute5tupleIJNS5_1CILi1EEES8_S8_EEENS6_IJNS7_ILi128EEESA_NS7_ILi256EEEEEELi256ENS_12float_e4m3_tEfNS_4arch4Sm90ELb1ELb0ELb0ELb1ELb0ELb0ELb0ELb1ELb1ELb1ELb1ELb0EEENS1_21CollectiveEpilogueFwdINS6_IJSA_SB_SA_EEES9_NS_10bfloat16_tESF_Li256ELb1ELb1ELb1ELb1EEENS1_36VarlenDynamicPersistentTileSchedulerILi128ELi128ELi256ELi128ELb1ELb1ELb1ELb1ELb1ELb1EEEEEEEEEvNT_6ParamsE:
	.zero		3328


//--------------------- .nv.constant0._ZN7cutlass13device_kernelIN5flash11enable_sm90INS1_16FlashAttnFwdSm90INS1_25CollectiveMainloopFwdSm90ILi2EN4cute5tupleIJNS5_1CILi1EEES8_S8_EEENS6_IJNS7_ILi128EEESA_NS7_ILi256EEEEEELi256ENS_12float_e4m3_tEfNS_4arch4Sm90ELb1ELb0ELb0ELb1ELb0ELb1ELb0ELb1ELb1ELb1ELb1ELb0EEENS1_21CollectiveEpilogueFwdINS6_IJSA_SB_SA_EEES9_NS_10bfloat16_tESF_Li256ELb1ELb1ELb1ELb1EEENS1_36VarlenDynamicPersistentTileSchedulerILi128ELi128ELi256ELi128ELb1ELb1ELb1ELb1ELb1ELb1EEEEEEEEEvNT_6ParamsE --------------------------
	.section	.nv.constant0._ZN7cutlass13device_kernelIN5flash11enable_sm90INS1_16FlashAttnFwdSm90INS1_25CollectiveMainloopFwdSm90ILi2EN4cute5tupleIJNS5_1CILi1EEES8_S8_EEENS6_IJNS7_ILi128EEESA_NS7_ILi256EEEEEELi256ENS_12float_e4m3_tEfNS_4arch4Sm90ELb1ELb0ELb0ELb1ELb0ELb1ELb0ELb1ELb1ELb1ELb1ELb0EEENS1_21CollectiveEpilogueFwdINS6_IJSA_SB_SA_EEES9_NS_10bfloat16_tESF_Li256ELb1ELb1ELb1ELb1EEENS1_36VarlenDynamicPersistentTileSchedulerILi128ELi128ELi256ELi128ELb1ELb1ELb1ELb1ELb1ELb1EEEEEEEEEvNT_6ParamsE,"a",@progbits
	.sectionflags	@""
	.align	4
.nv.constant0._ZN7cutlass13device_kernelIN5flash11enable_sm90INS1_16FlashAttnFwdSm90INS1_25CollectiveMainloopFwdSm90ILi2EN4cute5tupleIJNS5_1CILi1EEES8_S8_EEENS6_IJNS7_ILi128EEESA_NS7_ILi256EEEEEELi256ENS_12float_e4m3_tEfNS_4arch4Sm90ELb1ELb0ELb0ELb1ELb0ELb1ELb0ELb1ELb1ELb1ELb1ELb0EEENS1_21CollectiveEpilogueFwdINS6_IJSA_SB_SA_EEES9_NS_10bfloat16_tESF_Li256ELb1ELb1ELb1ELb1EEENS1_36VarlenDynamicPersistentTileSchedulerILi128ELi128ELi256ELi128ELb1ELb1ELb1ELb1ELb1ELb1EEEEEEEEEvNT_6ParamsE:
	.zero		3328


//--------------------- .nv.constant0._ZN7cutlass13device_kernelIN5flash11enable_sm90INS1_16FlashAttnFwdSm90INS1_25CollectiveMainloopFwdSm90ILi2EN4cute5tupleIJNS5_1CILi1EEES8_S8_EEENS6_IJNS7_ILi128EEENS7_ILi160EEENS7_ILi192EEEEEELi192ENS_12float_e4m3_tEfNS_4arch4Sm90ELb0ELb0ELb0ELb0ELb0ELb0ELb0ELb1ELb1ELb1ELb1ELb0EEENS1_21CollectiveEpilogueFwdINS6_IJSA_SC_SB_EEES9_NS_10bfloat16_tESG_Li256ELb0ELb1ELb1ELb1EEENS1_19SingleTileSchedulerILb0ELb1ELb1ELi128EEEEEEEEEvNT_6ParamsE --------------------------
	.section	.nv.constant0._ZN7cutlass13device_kernelIN5flash11enable_sm90INS1_16FlashAttnFwdSm90INS1_25CollectiveMainloopFwdSm90ILi2EN4cute5tupleIJNS5_1CILi1EEES8_S8_EEENS6_IJNS7_ILi128EEENS7_ILi160EEENS7_ILi192EEEEEELi192ENS_12float_e4m3_tEfNS_4arch4Sm90ELb0ELb0ELb0ELb0ELb0ELb0ELb0ELb1ELb1ELb1ELb1ELb0EEENS1_21CollectiveEpilogueFwdINS6_IJSA_SC_SB_EEES9_NS_10bfloat16_tESG_Li256ELb0ELb1ELb1ELb1EEENS1_19SingleTileSchedulerILb0ELb1ELb1ELi128EEEEEEEEEvNT_6ParamsE,"a",@progbits
	.sectionflags	@""
	.align	4
.nv.constant0._ZN7cutlass13device_kernelIN5flash11enable_sm90INS1_16FlashAttnFwdSm90INS1_25CollectiveMainloopFwdSm90ILi2EN4cute5tupleIJNS5_1CILi1EEES8_S8_EEENS6_IJNS7_ILi128EEENS7_ILi160EEENS7_ILi192EEEEEELi192ENS_12float_e4m3_tEfNS_4arch4Sm90ELb0ELb0ELb0ELb0ELb0ELb0ELb0ELb1ELb1ELb1ELb1ELb0EEENS1_21CollectiveEpilogueFwdINS6_IJSA_SC_SB_EEES9_NS_10bfloat16_tESG_Li256ELb0ELb1ELb1ELb1EEENS1_19SingleTileSchedulerILb0ELb1ELb1ELi128EEEEEEEEEvNT_6ParamsE:
	.zero		3200


//--------------------- .nv.constant0._ZN7cutlass13device_kernelIN5flash11enable_sm90INS1_16FlashAttnFwdSm90INS1_25CollectiveMainloopFwdSm90ILi2EN4cute5tupleIJNS5_1CILi1EEES8_S8_EEENS6_IJNS7_ILi128EEENS7_ILi160EEENS7_ILi192EEEEEELi192ENS_12float_e4m3_tEfNS_4arch4Sm90ELb0ELb0ELb0ELb1ELb0ELb0ELb0ELb1ELb1ELb1ELb1ELb0EEENS1_21CollectiveEpilogueFwdINS6_IJSA_SC_SB_EEES9_NS_10bfloat16_tESG_Li256ELb1ELb1ELb1ELb1EEENS1_36VarlenDynamicPersistentTileSchedulerILi128ELi160ELi256ELi128ELb1ELb1ELb1ELb0ELb1ELb1EEEEEEEEEvNT_6ParamsE --------------------------
	.section	.nv.constant0._ZN7cutlass13device_kernelIN5flash11enable_sm90INS1_16FlashAttnFwdSm90INS1_25CollectiveMainloopFwdSm90ILi2EN4cute5tupleIJNS5_1CILi1EEES8_S8_EEENS6_IJNS7_ILi128EEENS7_ILi160EEENS7_ILi192EEEEEELi192ENS_12float_e4m3_tEfNS_4arch4Sm90ELb0ELb0ELb0ELb1ELb0ELb0ELb0ELb1ELb1ELb1ELb1ELb0EEENS1_21CollectiveEpilogueFwdINS6_IJSA_SC_SB_EEES9_NS_10bfloat16_tESG_Li256ELb1ELb1ELb1ELb1EEENS1_36VarlenDynamicPersistentTileSchedulerILi128ELi160ELi256ELi128ELb1ELb1ELb1ELb0ELb1ELb1EEEEEEEEEvNT_6ParamsE,"a",@progbits
	.sectionflags	@""
	.align	4
.nv.constant0._ZN7cutlass13device_kernelIN5flash11enable_sm90INS1_16FlashAttnFwdSm90INS1_25CollectiveMainloopFwdSm90ILi2EN4cute5tupleIJNS5_1CILi1EEES8_S8_EEENS6_IJNS7_ILi128EEENS7_ILi160EEENS7_ILi192EEEEEELi192ENS_12float_e4m3_tEfNS_4arch4Sm90ELb0ELb0ELb0ELb1ELb0ELb0ELb0ELb1ELb1ELb1ELb1ELb0EEENS1_21CollectiveEpilogueFwdINS6_IJSA_SC_SB_EEES9_NS_10bfloat16_tESG_Li256ELb1ELb1ELb1ELb1EEENS1_36VarlenDynamicPersistentTileSchedulerILi128ELi160ELi256ELi128ELb1ELb1ELb1ELb0ELb1ELb1EEEEEEEEEvNT_6ParamsE:
	.zero		3328


//--------------------- .nv.constant0._ZN7cutlass13device_kernelIN5flash11enable_sm90INS1_16FlashAttnFwdSm90INS1_25CollectiveMainloopFwdSm90ILi2EN4cute5tupleIJNS5_1CILi1EEES8_S8_EEENS6_IJNS7_ILi128EEENS7_ILi160EEENS7_ILi192EEEEEELi192ENS_12float_e4m3_tEfNS_4arch4Sm90ELb0ELb0ELb0ELb1ELb0ELb1ELb0ELb1ELb1ELb1ELb1ELb0EEENS1_21CollectiveEpilogueFwdINS6_IJSA_SC_SB_EEES9_NS_10bfloat16_tESG_Li256ELb1ELb1ELb1ELb1EEENS1_36VarlenDynamicPersistentTileSchedulerILi128ELi160ELi256ELi128ELb1ELb1ELb1ELb0ELb1ELb1EEEEEEEEEvNT_6ParamsE --------------------------
	.section	.nv.constant0._ZN7cutlass13device_kernelIN5flash11enable_sm90INS1_16FlashAttnFwdSm90INS1_25CollectiveMainloopFwdSm90ILi2EN4cute5tupleIJNS5_1CILi1EEES8_S8_EEENS6_IJNS7_ILi128EEENS7_ILi160EEENS7_ILi192EEEEEELi192ENS_12float_e4m3_tEfNS_4arch4Sm90ELb0ELb0ELb0ELb1ELb0ELb1ELb0ELb1ELb1ELb1ELb1ELb0EEENS1_21CollectiveEpilogueFwdINS6_IJSA_SC_SB_EEES9_NS_10bfloat16_tESG_Li256ELb1ELb1ELb1ELb1EEENS1_36VarlenDynamicPersistentTileSchedulerILi128ELi160ELi256ELi128ELb1ELb1ELb1ELb0ELb1ELb1EEEEEEEEEvNT_6ParamsE,"a",@progbits
	.sectionflags	@""
	.align	4
.nv.constant0._ZN7cutlass13device_kernelIN5flash11enable_sm90INS1_16FlashAttnFwdSm90INS1_25CollectiveMainloopFwdSm90ILi2EN4cute5tupleIJNS5_1CILi1EEES8_S8_EEENS6_IJNS7_ILi128EEENS7_ILi160EEENS7_ILi192EEEEEELi192ENS_12float_e4m3_tEfNS_4arch4Sm90ELb0ELb0ELb0ELb1ELb0ELb1ELb0ELb1ELb1ELb1ELb1ELb0EEENS1_21CollectiveEpilogueFwdINS6_IJSA_SC_SB_EEES9_NS_10bfloat16_tESG_Li256ELb1ELb1ELb1ELb1EEENS1_36VarlenDynamicPersistentTileSchedulerILi128ELi160ELi256ELi128ELb1ELb1ELb1ELb0ELb1ELb1EEEEEEEEEvNT_6ParamsE:
	.zero		3328


//--------------------- .nv.constant0._ZN7cutlass13device_kernelIN5flash11enable_sm90INS1_16FlashAttnFwdSm90INS1_25CollectiveMainloopFwdSm90ILi2EN4cute5tupleIJNS5_1CILi1EEES8_S8_EEENS6_IJNS7_ILi128EEENS7_ILi160EEENS7_ILi192EEEEEELi192ENS_12float_e4m3_tEfNS_4arch4Sm90ELb0ELb1ELb0ELb0ELb0ELb0ELb0ELb1ELb1ELb1ELb1ELb0EEENS1_21CollectiveEpilogueFwdINS6_IJSA_SC_SB_EEES9_NS_10bfloat16_tESG_Li256ELb0ELb1ELb1ELb1EEENS1_19SingleTileSchedulerILb0ELb1ELb1ELi128EEEEEEEEEvNT_6ParamsE --------------------------
	.section	.nv.constant0._ZN7cutlass13device_kernelIN5flash11enable_sm90INS1_16FlashAttnFwdSm90INS1_25CollectiveMainloopFwdSm90ILi2EN4cute5tupleIJNS5_1CILi1EEES8_S8_EEENS6_IJNS7_ILi128EEENS7_ILi160EEENS7_ILi192EEEEEELi192ENS_12float_e4m3_tEfNS_4arch4Sm90ELb0ELb1ELb0ELb0ELb0ELb0ELb0ELb1ELb1ELb1ELb1ELb0EEENS1_21CollectiveEpilogueFwdINS6_IJSA_SC_SB_EEES9_NS_10bfloat16_tESG_Li256ELb0ELb1ELb1ELb1EEENS1_19SingleTileSchedulerILb0ELb1ELb1ELi128EEEEEEEEEvNT_6ParamsE,"a",@progbits
	.sectionflags	@""
	.align	4
.nv.constant0._ZN7cutlass13device_kernelIN5flash11enable_sm90INS1_16FlashAttnFwdSm90INS1_25CollectiveMainloopFwdSm90ILi2EN4cute5tupleIJNS5_1CILi1EEES8_S8_EEENS6_IJNS7_ILi128EEENS7_ILi160EEENS7_ILi192EEEEEELi192ENS_12float_e4m3_tEfNS_4arch4Sm90ELb0ELb1ELb0ELb0ELb0ELb0ELb0ELb1ELb1ELb1ELb1ELb0EEENS1_21CollectiveEpilogueFwdINS6_IJSA_SC_SB_EEES9_NS_10bfloat16_tESG_Li256ELb0ELb1ELb1ELb1EEENS1_19SingleTileSchedulerILb0ELb1ELb1ELi128EEEEEEEEEvNT_6ParamsE:
	.zero		3200


//--------------------- .nv.constant0._ZN7cutlass13device_kernelIN5flash11enable_sm90INS1_16FlashAttnFwdSm90INS1_25CollectiveMainloopFwdSm90ILi2EN4cute5tupleIJNS5_1CILi1EEES8_S8_EEENS6_IJNS7_ILi128EEENS7_ILi160EEENS7_ILi192EEEEEELi192ENS_12float_e4m3_tEfNS_4arch4Sm90ELb0ELb1ELb0ELb1ELb0ELb0ELb0ELb1ELb1ELb1ELb1ELb0EEENS1_21CollectiveEpilogueFwdINS6_IJSA_SC_SB_EEES9_NS_10bfloat16_tESG_Li256ELb1ELb1ELb1ELb1EEENS1_36VarlenDynamicPersistentTileSchedulerILi128ELi160ELi256ELi128ELb1ELb1ELb1ELb1ELb0ELb1EEEEEEEEEvNT_6ParamsE --------------------------
	.section	.nv.constant0._ZN7cutlass13device_kernelIN5flash11enable_sm90INS1_16FlashAttnFwdSm90INS1_25CollectiveMainloopFwdSm90ILi2EN4cute5tupleIJNS5_1CILi1EEES8_S8_EEENS6_IJNS7_ILi128EEENS7_ILi160EEENS7_ILi192EEEEEELi192ENS_12float_e4m3_tEfNS_4arch4Sm90ELb0ELb1ELb0ELb1ELb0ELb0ELb0ELb1ELb1ELb1ELb1ELb0EEENS1_21CollectiveEpilogueFwdINS6_IJSA_SC_SB_EEES9_NS_10bfloat16_tESG_Li256ELb1ELb1ELb1ELb1EEENS1_36VarlenDynamicPersistentTileSchedulerILi128ELi160ELi256ELi128ELb1ELb1ELb1ELb1ELb0ELb1EEEEEEEEEvNT_6ParamsE,"a",@progbits
	.sectionflags	@""
	.align	4
.nv.constant0._ZN7cutlass13device_kernelIN5flash11enable_sm90INS1_16FlashAttnFwdSm90INS1_25CollectiveMainloopFwdSm90ILi2EN4cute5tupleIJNS5_1CILi1EEES8_S8_EEENS6_IJNS7_ILi128EEENS7_ILi160EEENS7_ILi192EEEEEELi192ENS_12float_e4m3_tEfNS_4arch4Sm90ELb0ELb1ELb0ELb1ELb0ELb0ELb0ELb1ELb1ELb1ELb1ELb0EEENS1_21CollectiveEpilogueFwdINS6_IJSA_SC_SB_EEES9_NS_10bfloat16_tESG_Li256ELb1ELb1ELb1ELb1EEENS1_36VarlenDynamicPersistentTileSchedulerILi128ELi160ELi256ELi128ELb1ELb1ELb1ELb1ELb0ELb1EEEEEEEEEvNT_6ParamsE:
	.zero		3328


//--------------------- .nv.constant0._ZN7cutlass13device_kernelIN5flash11enable_sm90INS1_16FlashAttnFwdSm90INS1_25CollectiveMainloopFwdSm90ILi2EN4cute5tupleIJNS5_1CILi1EEES8_S8_EEENS6_IJNS7_ILi128EEENS7_ILi160EEENS7_ILi192EEEEEELi192ENS_12float_e4m3_tEfNS_4arch4Sm90ELb0ELb1ELb0ELb1ELb0ELb1ELb0ELb1ELb1ELb1ELb1ELb0EEENS1_21CollectiveEpilogueFwdINS6_IJSA_SC_SB_EEES9_NS_10bfloat16_tESG_Li256ELb1ELb1ELb1ELb1EEENS1_36VarlenDynamicPersistentTileSchedulerILi128ELi160ELi256ELi128ELb1ELb1ELb1ELb1ELb0ELb1EEEEEEEEEvNT_6ParamsE --------------------------
	.section	.nv.constant0._ZN7cutlass13device_kernelIN5flash11enable_sm90INS1_16FlashAttnFwdSm90INS1_25CollectiveMainloopFwdSm90ILi2EN4cute5tupleIJNS5_1CILi1EEES8_S8_EEENS6_IJNS7_ILi128EEENS7_ILi160EEENS7_ILi192EEEEEELi192ENS_12float_e4m3_tEfNS_4arch4Sm90ELb0ELb1ELb0ELb1ELb0ELb1ELb0ELb1ELb1ELb1ELb1ELb0EEENS1_21CollectiveEpilogueFwdINS6_IJSA_SC_SB_EEES9_NS_10bfloat16_tESG_Li256ELb1ELb1ELb1ELb1EEENS1_36VarlenDynamicPersistentTileSchedulerILi128ELi160ELi256ELi128ELb1ELb1ELb1ELb1ELb0ELb1EEEEEEEEEvNT_6ParamsE,"a",@progbits
	.sectionflags	@""
	.align	4
.nv.constant0._ZN7cutlass13device_kernelIN5flash11enable_sm90INS1_16FlashAttnFwdSm90INS1_25CollectiveMainloopFwdSm90ILi2EN4cute5tupleIJNS5_1CILi1EEES8_S8_EEENS6_IJNS7_ILi128EEENS7_ILi160EEENS7_ILi192EEEEEELi192ENS_12float_e4m3_tEfNS_4arch4Sm90ELb0ELb1ELb0ELb1ELb0ELb1ELb0ELb1ELb1ELb1ELb1ELb0EEENS1_21CollectiveEpilogueFwdINS6_IJSA_SC_SB_EEES9_NS_10bfloat16_tESG_Li256ELb1ELb1ELb1ELb1EEENS1_36VarlenDynamicPersistentTileSchedulerILi128ELi160ELi256ELi128ELb1ELb1ELb1ELb1ELb0ELb1EEEEEEEEEvNT_6ParamsE:
	.zero		3328


//--------------------- .nv.constant0._ZN7cutlass13device_kernelIN5flash11enable_sm90INS1_16FlashAttnFwdSm90INS1_25CollectiveMainloopFwdSm90ILi2EN4cute5tupleIJNS5_1CILi1EEES8_S8_EEENS6_IJNS7_ILi128EEENS7_ILi160EEENS7_ILi192EEEEEELi192ENS_12float_e4m3_tEfNS_4arch4Sm90ELb1ELb0ELb0ELb0ELb0ELb0ELb0ELb1ELb1ELb1ELb1ELb0EEENS1_21CollectiveEpilogueFwdINS6_IJSA_SC_SB_EEES9_NS_10bfloat16_tESG_Li256ELb0ELb1ELb1ELb1EEENS1_19SingleTileSchedulerILb0ELb1ELb1ELi128EEEEEEEEEvNT_6ParamsE --------------------------
	.section	.nv.constant0._ZN7cutlass13device_kernelIN5flash11enable_sm90INS1_16FlashAttnFwdSm90INS1_25CollectiveMainloopFwdSm90ILi2EN4cute5tupleIJNS5_1CILi1EEES8_S8_EEENS6_IJNS7_ILi128EEENS7_ILi160EEENS7_ILi192EEEEEELi192ENS_12float_e4m3_tEfNS_4arch4Sm90ELb1ELb0ELb0ELb0ELb0ELb0ELb0ELb1ELb1ELb1ELb1ELb0EEENS1_21CollectiveEpilogueFwdINS6_IJSA_SC_SB_EEES9_NS_10bfloat16_tESG_Li256ELb0ELb1ELb1ELb1EEENS1_19SingleTileSchedulerILb0ELb1ELb1ELi128EEEEEEEEEvNT_6ParamsE,"a",@progbits
	.sectionflags	@""
	.align	4
.nv.constant0._ZN7cutlass13device_kernelIN5flash11enable_sm90INS1_16FlashAttnFwdSm90INS1_25CollectiveMainloopFwdSm90ILi2EN4cute5tupleIJNS5_1CILi1EEES8_S8_EEENS6_IJNS7_ILi128EEENS7_ILi160EEENS7_ILi192EEEEEELi192ENS_12float_e4m3_tEfNS_4arch4Sm90ELb1ELb0ELb0ELb0ELb0ELb0ELb0ELb1ELb1ELb1ELb1ELb0EEENS1_21CollectiveEpilogueFwdINS6_IJSA_SC_SB_EEES9_NS_10bfloat16_tESG_Li256ELb0ELb1ELb1ELb1EEENS1_19SingleTileSchedulerILb0ELb1ELb1ELi128EEEEEEEEEvNT_6ParamsE:
	.zero		3200


//--------------------- .nv.constant0._ZN7cutlass13device_kernelIN5flash11enable_sm90INS1_16FlashAttnFwdSm90INS1_25CollectiveMainloopFwdSm90ILi2EN4cute5tupleIJNS5_1CILi1EEES8_S8_EEENS6_IJNS7_ILi128EEENS7_ILi160EEENS7_ILi192EEEEEELi192ENS_12float_e4m3_tEfNS_4arch4Sm90ELb1ELb0ELb0ELb1ELb0ELb0ELb0ELb1ELb1ELb1ELb1ELb0EEENS1_21CollectiveEpilogueFwdINS6_IJSA_SC_SB_EEES9_NS_10bfloat16_tESG_Li256ELb1ELb1ELb1ELb1EEENS1_36VarlenDynamicPersistentTileSchedulerILi128ELi160ELi256ELi128ELb1ELb1ELb1ELb1ELb1ELb1EEEEEEEEEvNT_6ParamsE --------------------------
	.section	.nv.constant0._ZN7cutlass13device_kernelIN5flash11enable_sm90INS1_16FlashAttnFwdSm90INS1_25CollectiveMainloopFwdSm90ILi2EN4cute5tupleIJNS5_1CILi1EEES8_S8_EEENS6_IJNS7_ILi128EEENS7_ILi160EEENS7_ILi192EEEEEELi192ENS_12float_e4m3_tEfNS_4arch4Sm90ELb1ELb0ELb0ELb1ELb0ELb0ELb0ELb1ELb1ELb1ELb1ELb0EEENS1_21CollectiveEpilogueFwdINS6_IJSA_SC_SB_EEES9_NS_10bfloat16_tESG_Li256ELb1ELb1ELb1ELb1EEENS1_36VarlenDynamicPersistentTileSchedulerILi128ELi160ELi256ELi128ELb1ELb1ELb1ELb1ELb1ELb1EEEEEEEEEvNT_6ParamsE,"a",@progbits
	.sectionflags	@""
	.align	4
.nv.constant0._ZN7cutlass13device_kernelIN5flash11enable_sm90INS1_16FlashAttnFwdSm90INS1_25CollectiveMainloopFwdSm90ILi2EN4cute5tupleIJNS5_1CILi1EEES8_S8_EEENS6_IJNS7_ILi128EEENS7_ILi160EEENS7_ILi192EEEEEELi192ENS_12float_e4m3_tEfNS_4arch4Sm90ELb1ELb0ELb0ELb1ELb0ELb0ELb0ELb1ELb1ELb1ELb1ELb0EEENS1_21CollectiveEpilogueFwdINS6_IJSA_SC_SB_EEES9_NS_10bfloat16_tESG_Li256ELb1ELb1ELb1ELb1EEENS1_36VarlenDynamicPersistentTileSchedulerILi128ELi160ELi256ELi128ELb1ELb1ELb1ELb1ELb1ELb1EEEEEEEEEvNT_6ParamsE:
	.zero		3328


//--------------------- .nv.constant0._ZN7cutlass13device_kernelIN5flash11enable_sm90INS1_16FlashAttnFwdSm90INS1_25CollectiveMainloopFwdSm90ILi2EN4cute5tupleIJNS5_1CILi1EEES8_S8_EEENS6_IJNS7_ILi128EEENS7_ILi160EEENS7_ILi192EEEEEELi192ENS_12float_e4m3_tEfNS_4arch4Sm90ELb1ELb0ELb0ELb1ELb0ELb1ELb0ELb1ELb1ELb1ELb1ELb0EEENS1_21CollectiveEpilogueFwdINS6_IJSA_SC_SB_EEES9_NS_10bfloat16_tESG_Li256ELb1ELb1ELb1ELb1EEENS1_36VarlenDynamicPersistentTileSchedulerILi128ELi160ELi256ELi128ELb1ELb1ELb1ELb1ELb1ELb1EEEEEEEEEvNT_6ParamsE --------------------------
	.section	.nv.constant0._ZN7cutlass13device_kernelIN5flash11enable_sm90INS1_16FlashAttnFwdSm90INS1_25CollectiveMainloopFwdSm90ILi2EN4cute5tupleIJNS5_1CILi1EEES8_S8_EEENS6_IJNS7_ILi128EEENS7_ILi160EEENS7_ILi192EEEEEELi192ENS_12float_e4m3_tEfNS_4arch4Sm90ELb1ELb0ELb0ELb1ELb0ELb1ELb0ELb1ELb1ELb1ELb1ELb0EEENS1_21CollectiveEpilogueFwdINS6_IJSA_SC_SB_EEES9_NS_10bfloat16_tESG_Li256ELb1ELb1ELb1ELb1EEENS1_36VarlenDynamicPersistentTileSchedulerILi128ELi160ELi256ELi128ELb1ELb1ELb1ELb1ELb1ELb1EEEEEEEEEvNT_6ParamsE,"a",@progbits
	.sectionflags	@""
	.align	4
.nv.constant0._ZN7cutlass13device_kernelIN5flash11enable_sm90INS1_16FlashAttnFwdSm90INS1_25CollectiveMainloopFwdSm90ILi2EN4cute5tupleIJNS5_1CILi1EEES8_S8_EEENS6_IJNS7_ILi128EEENS7_ILi160EEENS7_ILi192EEEEEELi192ENS_12float_e4m3_tEfNS_4arch4Sm90ELb1ELb0ELb0ELb1ELb0ELb1ELb0ELb1ELb1ELb1ELb1ELb0EEENS1_21CollectiveEpilogueFwdINS6_IJSA_SC_SB_EEES9_NS_10bfloat16_tESG_Li256ELb1ELb1ELb1ELb1EEENS1_36VarlenDynamicPersistentTileSchedulerILi128ELi160ELi256ELi128ELb1ELb1ELb1ELb1ELb1ELb1EEEEEEEEEvNT_6ParamsE:
	.zero		3328


//--------------------- .nv.constant0._ZN7cutlass13device_kernelIN5flash11enable_sm90INS1_16FlashAttnFwdSm90INS1_25CollectiveMainloopFwdSm90ILi2EN4cute5tupleIJNS5_1CILi1EEES8_S8_EEENS6_IJNS7_ILi128EEENS7_ILi224EEESA_EEELi128ENS_12float_e4m3_tEfNS_4arch4Sm90ELb0ELb0ELb0ELb0ELb0ELb0ELb0ELb1ELb1ELb1ELb1ELb0EEENS1_21CollectiveEpilogueFwdINS6_IJSA_SA_SB_EEES9_NS_10bfloat16_tESF_Li256ELb0ELb1ELb1ELb1EEENS1_19SingleTileSchedulerILb0ELb1ELb1ELi128EEEEEEEEEvNT_6ParamsE --------------------------
	.section	.nv.constant0._ZN7cutlass13device_kernelIN5flash11enable_sm90INS1_16FlashAttnFwdSm90INS1_25CollectiveMainloopFwdSm90ILi2EN4cute5tupleIJNS5_1CILi1EEES8_S8_EEENS6_IJNS7_ILi128EEENS7_ILi224EEESA_EEELi128ENS_12float_e4m3_tEfNS_4arch4Sm90ELb0ELb0ELb0ELb0ELb0ELb0ELb0ELb1ELb1ELb1ELb1ELb0EEENS1_21CollectiveEpilogueFwdINS6_IJSA_SA_SB_EEES9_NS_10bfloat16_tESF_Li256ELb0ELb1ELb1ELb1EEENS1_19SingleTileSchedulerILb0ELb1ELb1ELi128EEEEEEEEEvNT_6ParamsE,"a",@progbits
	.sectionflags	@""
	.align	4
.nv.constant0._ZN7cutlass13device_kernelIN5flash11enable_sm90INS1_16FlashAttnFwdSm90INS1_25CollectiveMainloopFwdSm90ILi2EN4cute5tupleIJNS5_1CILi1EEES8_S8_EEENS6_IJNS7_ILi128EEENS7_ILi224EEESA_EEELi128ENS_12float_e4m3_tEfNS_4arch4Sm90ELb0ELb0ELb0ELb0ELb0ELb0ELb0ELb1ELb1ELb1ELb1ELb0EEENS1_21CollectiveEpilogueFwdINS6_IJSA_SA_SB_EEES9_NS_10bfloat16_tESF_Li256ELb0ELb1ELb1ELb1EEENS1_19SingleTileSchedulerILb0ELb1ELb1ELi128EEEEEEEEEvNT_6ParamsE:
	.zero		3200


//--------------------- .nv.constant0._ZN7cutlass13device_kernelIN5flash11enable_sm90INS1_16FlashAttnFwdSm90INS1_25CollectiveMainloopFwdSm90ILi2EN4cute5tupleIJNS5_1CILi1EEES8_S8_EEENS6_IJNS7_ILi128EEENS7_ILi224EEESA_EEELi128ENS_12float_e4m3_tEfNS_4arch4Sm90ELb0ELb0ELb0ELb1ELb0ELb0ELb0ELb1ELb1ELb1ELb1ELb0EEENS1_21CollectiveEpilogueFwdINS6_IJSA_SA_SB_EEES9_NS_10bfloat16_tESF_Li256ELb1ELb1ELb1ELb1EEENS1_36VarlenDynamicPersistentTileSchedulerILi128ELi224ELi256ELi128ELb1ELb1ELb1ELb0ELb1ELb1EEEEEEEEEvNT_6ParamsE --------------------------
	.section	.nv.constant0._ZN7cutlass13device_kernelIN5flash11enable_sm90INS1_16FlashAttnFwdSm90INS1_25CollectiveMainloopFwdSm90ILi2EN4cute5tupleIJNS5_1CILi1EEES8_S8_EEENS6_IJNS7_ILi128EEENS7_ILi224EEESA_EEELi128ENS_12float_e4m3_tEfNS_4arch4Sm90ELb0ELb0ELb0ELb1ELb0ELb0ELb0ELb1ELb1ELb1ELb1ELb0EEENS1_21CollectiveEpilogueFwdINS6_IJSA_SA_SB_EEES9_NS_10bfloat16_tESF_Li256ELb1ELb1ELb1ELb1EEENS1_36VarlenDynamicPersistentTileSchedulerILi128ELi224ELi256ELi128ELb1ELb1ELb1ELb0ELb1ELb1EEEEEEEEEvNT_6ParamsE,"a",@progbits
	.sectionflags	@""
	.align	4
.nv.constant0._ZN7cutlass13device_kernelIN5flash11enable_sm90INS1_16FlashAttnFwdSm90INS1_25CollectiveMainloopFwdSm90ILi2EN4cute5tupleIJNS5_1CILi1EEES8_S8_EEENS6_IJNS7_ILi128EEENS7_ILi224EEESA_EEELi128ENS_12float_e4m3_tEfNS_4arch4Sm90ELb0ELb0ELb0ELb1ELb0ELb0ELb0ELb1ELb1ELb1ELb1ELb0EEENS1_21CollectiveEpilogueFwdINS6_IJSA_SA_SB_EEES9_NS_10bfloat16_tESF_Li256ELb1ELb1ELb1ELb1EEENS1_36VarlenDynamicPersistentTileSchedulerILi128ELi224ELi256ELi128ELb1ELb1ELb1ELb0ELb1ELb1EEEEEEEEEvNT_6ParamsE:
	.zero		3328


//--------------------- .nv.constant0._ZN7cutlass13device_kernelIN5flash11enable_sm90INS1_16FlashAttnFwdSm90INS1_25CollectiveMainloopFwdSm90ILi2EN4cute5tupleIJNS5_1CILi1EEES8_S8_EEENS6_IJNS7_ILi128EEENS7_ILi224EEESA_EEELi128ENS_12float_e4m3_tEfNS_4arch4Sm90ELb0ELb0ELb0ELb1ELb0ELb1ELb0ELb1ELb1ELb1ELb1ELb0EEENS1_21CollectiveEpilogueFwdINS6_IJSA_SA_SB_EEES9_NS_10bfloat16_tESF_Li256ELb1ELb1ELb1ELb1EEENS1_36VarlenDynamicPersistentTileSchedulerILi128ELi224ELi256ELi128ELb1ELb1ELb1ELb0ELb1ELb1EEEEEEEEEvNT_6ParamsE --------------------------
	.section	.nv.constant0._ZN7cutlass13device_kernelIN5flash11enable_sm90INS1_16FlashAttnFwdSm90INS1_25CollectiveMainloopFwdSm90ILi2EN4cute5tupleIJNS5_1CILi1EEES8_S8_EEENS6_IJNS7_ILi128EEENS7_ILi224EEESA_EEELi128ENS_12float_e4m3_tEfNS_4arch4Sm90ELb0ELb0ELb0ELb1ELb0ELb1ELb0ELb1ELb1ELb1ELb1ELb0EEENS1_21CollectiveEpilogueFwdINS6_IJSA_SA_SB_EEES9_NS_10bfloat16_tESF_Li256ELb1ELb1ELb1ELb1EEENS1_36VarlenDynamicPersistentTileSchedulerILi128ELi224ELi256ELi128ELb1ELb1ELb1ELb0ELb1ELb1EEEEEEEEEvNT_6ParamsE,"a",@progbits
	.sectionflags	@""
	.align	4
.nv.constant0._ZN7cutlass13device_kernelIN5flash11enable_sm90INS1_16FlashAttnFwdSm90INS1_25CollectiveMainloopFwdSm90ILi2EN4cute5tupleIJNS5_1CILi1EEES8_S8_EEENS6_IJNS7_ILi128EEENS7_ILi224EEESA_EEELi128ENS_12float_e4m3_tEfNS_4arch4Sm90ELb0ELb0ELb0ELb1ELb0ELb1ELb0ELb1ELb1ELb1ELb1ELb0EEENS1_21CollectiveEpilogueFwdINS6_IJSA_SA_SB_EEES9_NS_10bfloat16_tESF_Li256ELb1ELb1ELb1ELb1EEENS1_36VarlenDynamicPersistentTileSchedulerILi128ELi224ELi256ELi128ELb1ELb1ELb1ELb0ELb1ELb1EEEEEEEEEvNT_6ParamsE:
	.zero		3328


//--------------------- .nv.constant0._ZN7cutlass13device_kernelIN5flash11enable_sm90INS1_16FlashAttnFwdSm90INS1_25CollectiveMainloopFwdSm90ILi2EN4cute5tupleIJNS5_1CILi1EEES8_S8_EEENS6_IJNS7_ILi128EEENS7_ILi224EEESA_EEELi128ENS_12float_e4m3_tEfNS_4arch4Sm90ELb0ELb1ELb0ELb0ELb0ELb0ELb0ELb1ELb1ELb1ELb1ELb0EEENS1_21CollectiveEpilogueFwdINS6_IJSA_SA_SB_EEES9_NS_10bfloat16_tESF_Li256ELb0ELb1ELb1ELb1EEENS1_19SingleTileSchedulerILb0ELb1ELb1ELi128EEEEEEEEEvNT_6ParamsE --------------------------
	.section	.nv.constant0._ZN7cutlass13device_kernelIN5flash11enable_sm90INS1_16FlashAttnFwdSm90INS1_25CollectiveMainloopFwdSm90ILi2EN4cute5tupleIJNS5_1CILi1EEES8_S8_EEENS6_IJNS7_ILi128EEENS7_ILi224EEESA_EEELi128ENS_12float_e4m3_tEfNS_4arch4Sm90ELb0ELb1ELb0ELb0ELb0ELb0ELb0ELb1ELb1ELb1ELb1ELb0EEENS1_21CollectiveEpilogueFwdINS6_IJSA_SA_SB_EEES9_NS_10bfloat16_tESF_Li256ELb0ELb1ELb1ELb1EEENS1_19SingleTileSchedulerILb0ELb1ELb1ELi128EEEEEEEEEvNT_6ParamsE,"a",@progbits
	.sectionflags	@""
	.align	4
.nv.constant0._ZN7cutlass13device_kernelIN5flash11enable_sm90INS1_16FlashAttnFwdSm90INS1_25CollectiveMainloopFwdSm90ILi2EN4cute5tupleIJNS5_1CILi1EEES8_S8_EEENS6_IJNS7_ILi128EEENS7_ILi224EEESA_EEELi128ENS_12float_e4m3_tEfNS_4arch4Sm90ELb0ELb1ELb0ELb0ELb0ELb0ELb0ELb1ELb1ELb1ELb1ELb0EEENS1_21CollectiveEpilogueFwdINS6_IJSA_SA_SB_EEES9_NS_10bfloat16_tESF_Li256ELb0ELb1ELb1ELb1EEENS1_19SingleTileSchedulerILb0ELb1ELb1ELi128EEEEEEEEEvNT_6ParamsE:
	.zero		3200


//--------------------- .nv.constant0._ZN7cutlass13device_kernelIN5flash11enable_sm90INS1_16FlashAttnFwdSm90INS1_25CollectiveMainloopFwdSm90ILi2EN4cute5tupleIJNS5_1CILi1EEES8_S8_EEENS6_IJNS7_ILi128EEENS7_ILi224EEESA_EEELi128ENS_12float_e4m3_tEfNS_4arch4Sm90ELb0ELb1ELb0ELb1ELb0ELb0ELb0ELb1ELb1ELb1ELb1ELb0EEENS1_21CollectiveEpilogueFwdINS6_IJSA_SA_SB_EEES9_NS_10bfloat16_tESF_Li256ELb1ELb1ELb1ELb1EEENS1_36VarlenDynamicPersistentTileSchedulerILi128ELi224ELi256ELi128ELb1ELb1ELb1ELb1ELb0ELb1EEEEEEEEEvNT_6ParamsE --------------------------
	.section	.nv.constant0._ZN7cutlass13device_kernelIN5flash11enable_sm90INS1_16FlashAttnFwdSm90INS1_25CollectiveMainloopFwdSm90ILi2EN4cute5tupleIJNS5_1CILi1EEES8_S8_EEENS6_IJNS7_ILi128EEENS7_ILi224EEESA_EEELi128ENS_12float_e4m3_tEfNS_4arch4Sm90ELb0ELb1ELb0ELb1ELb0ELb0ELb0ELb1ELb1ELb1ELb1ELb0EEENS1_21CollectiveEpilogueFwdINS6_IJSA_SA_SB_EEES9_NS_10bfloat16_tESF_Li256ELb1ELb1ELb1ELb1EEENS1_36VarlenDynamicPersistentTileSchedulerILi128ELi224ELi256ELi128ELb1ELb1ELb1ELb1ELb0ELb1EEEEEEEEEvNT_6ParamsE,"a",@progbits
	.sectionflags	@""
	.align	4
.nv.constant0._ZN7cutlass13device_kernelIN5flash11enable_sm90INS1_16FlashAttnFwdSm90INS1_25CollectiveMainloopFwdSm90ILi2EN4cute5tupleIJNS5_1CILi1EEES8_S8_EEENS6_IJNS7_ILi128EEENS7_ILi224EEESA_EEELi128ENS_12float_e4m3_tEfNS_4arch4Sm90ELb0ELb1ELb0ELb1ELb0ELb0ELb0ELb1ELb1ELb1ELb1ELb0EEENS1_21CollectiveEpilogueFwdINS6_IJSA_SA_SB_EEES9_NS_10bfloat16_tESF_Li256ELb1ELb1ELb1ELb1EEENS1_36VarlenDynamicPersistentTileSchedulerILi128ELi224ELi256ELi128ELb1ELb1ELb1ELb1ELb0ELb1EEEEEEEEEvNT_6ParamsE:
	.zero		3328


//--------------------- .nv.constant0._ZN7cutlass13device_kernelIN5flash11enable_sm90INS1_16FlashAttnFwdSm90INS1_25CollectiveMainloopFwdSm90ILi2EN4cute5tupleIJNS5_1CILi1EEES8_S8_EEENS6_IJNS7_ILi128EEENS7_ILi224EEESA_EEELi128ENS_12float_e4m3_tEfNS_4arch4Sm90ELb0ELb1ELb0ELb1ELb0ELb1ELb0ELb1ELb1ELb1ELb1ELb0EEENS1_21CollectiveEpilogueFwdINS6_IJSA_SA_SB_EEES9_NS_10bfloat16_tESF_Li256ELb1ELb1ELb1ELb1EEENS1_36VarlenDynamicPersistentTileSchedulerILi128ELi224ELi256ELi128ELb1ELb1ELb1ELb1ELb0ELb1EEEEEEEEEvNT_6ParamsE --------------------------
	.section	.nv.constant0._ZN7cutlass13device_kernelIN5flash11enable_sm90INS1_16FlashAttnFwdSm90INS1_25CollectiveMainloopFwdSm90ILi2EN4cute5tupleIJNS5_1CILi1EEES8_S8_EEENS6_IJNS7_ILi128EEENS7_ILi224EEESA_EEELi128ENS_12float_e4m3_tEfNS_4arch4Sm90ELb0ELb1ELb0ELb1ELb0ELb1ELb0ELb1ELb1ELb1ELb1ELb0EEENS1_21CollectiveEpilogueFwdINS6_IJSA_SA_SB_EEES9_NS_10bfloat16_tESF_Li256ELb1ELb1ELb1ELb1EEENS1_36VarlenDynamicPersistentTileSchedulerILi128ELi224ELi256ELi128ELb1ELb1ELb1ELb1ELb0ELb1EEEEEEEEEvNT_6ParamsE,"a",@progbits
	.sectionflags	@""
	.align	4
.nv.constant0._ZN7cutlass13device_kernelIN5flash11enable_sm90INS1_16FlashAttnFwdSm90INS1_25CollectiveMainloopFwdSm90ILi2EN4cute5tupleIJNS5_1CILi1EEES8_S8_EEENS6_IJNS7_ILi128EEENS7_ILi224EEESA_EEELi128ENS_12float_e4m3_tEfNS_4arch4Sm90ELb0ELb1ELb0ELb1ELb0ELb1ELb0ELb1ELb1ELb1ELb1ELb0EEENS1_21CollectiveEpilogueFwdINS6_IJSA_SA_SB_EEES9_NS_10bfloat16_tESF_Li256ELb1ELb1ELb1ELb1EEENS1_36VarlenDynamicPersistentTileSchedulerILi128ELi224ELi256ELi128ELb1ELb1ELb1ELb1ELb0ELb1EEEEEEEEEvNT_6ParamsE:
	.zero		3328


//--------------------- .nv.constant0._ZN7cutlass13device_kernelIN5flash11enable_sm90INS1_16FlashAttnFwdSm90INS1_25CollectiveMainloopFwdSm90ILi2EN4cute5tupleIJNS5_1CILi1EEES8_S8_EEENS6_IJNS7_ILi128EEENS7_ILi224EEESA_EEELi128ENS_12float_e4m3_tEfNS_4arch4Sm90ELb1ELb0ELb0ELb0ELb0ELb0ELb0ELb1ELb1ELb1ELb1ELb0EEENS1_21CollectiveEpilogueFwdINS6_IJSA_SA_SB_EEES9_NS_10bfloat16_tESF_Li256ELb0ELb1ELb1ELb1EEENS1_19SingleTileSchedulerILb0ELb1ELb1ELi128EEEEEEEEEvNT_6ParamsE --------------------------
	.section	.nv.constant0._ZN7cutlass13device_kernelIN5flash11enable_sm90INS1_16FlashAttnFwdSm90INS1_25CollectiveMainloopFwdSm90ILi2EN4cute5tupleIJNS5_1CILi1EEES8_S8_EEENS6_IJNS7_ILi128EEENS7_ILi224EEESA_EEELi128ENS_12float_e4m3_tEfNS_4arch4Sm90ELb1ELb0ELb0ELb0ELb0ELb0ELb0ELb1ELb1ELb1ELb1ELb0EEENS1_21CollectiveEpilogueFwdINS6_IJSA_SA_SB_EEES9_NS_10bfloat16_tESF_Li256ELb0ELb1ELb1ELb1EEENS1_19SingleTileSchedulerILb0ELb1ELb1ELi128EEEEEEEEEvNT_6ParamsE,"a",@progbits
	.sectionflags	@""
	.align	4
.nv.constant0._ZN7cutlass13device_kernelIN5flash11enable_sm90INS1_16FlashAttnFwdSm90INS1_25CollectiveMainloopFwdSm90ILi2EN4cute5tupleIJNS5_1CILi1EEES8_S8_EEENS6_IJNS7_ILi128EEENS7_ILi224EEESA_EEELi128ENS_12float_e4m3_tEfNS_4arch4Sm90ELb1ELb0ELb0ELb0ELb0ELb0ELb0ELb1ELb1ELb1ELb1ELb0EEENS1_21CollectiveEpilogueFwdINS6_IJSA_SA_SB_EEES9_NS_10bfloat16_tESF_Li256ELb0ELb1ELb1ELb1EEENS1_19SingleTileSchedulerILb0ELb1ELb1ELi128EEEEEEEEEvNT_6ParamsE:
	.zero		3200


//--------------------- .nv.constant0._ZN7cutlass13device_kernelIN5flash11enable_sm90INS1_16FlashAttnFwdSm90INS1_25CollectiveMainloopFwdSm90ILi2EN4cute5tupleIJNS5_1CILi1EEES8_S8_EEENS6_IJNS7_ILi128EEENS7_ILi224EEESA_EEELi128ENS_12float_e4m3_tEfNS_4arch4Sm90ELb1ELb0ELb0ELb1ELb0ELb0ELb0ELb1ELb1ELb1ELb1ELb0EEENS1_21CollectiveEpilogueFwdINS6_IJSA_SA_SB_EEES9_NS_10bfloat16_tESF_Li256ELb1ELb1ELb1ELb1EEENS1_36VarlenDynamicPersistentTileSchedulerILi128ELi224ELi256ELi128ELb1ELb1ELb1ELb1ELb1ELb1EEEEEEEEEvNT_6ParamsE --------------------------
	.section	.nv.constant0._ZN7cutlass13device_kernelIN5flash11enable_sm90INS1_16FlashAttnFwdSm90INS1_25CollectiveMainloopFwdSm90ILi2EN4cute5tupleIJNS5_1CILi1EEES8_S8_EEENS6_IJNS7_ILi128EEENS7_ILi224EEESA_EEELi128ENS_12float_e4m3_tEfNS_4arch4Sm90ELb1ELb0ELb0ELb1ELb0ELb0ELb0ELb1ELb1ELb1ELb1ELb0EEENS1_21CollectiveEpilogueFwdINS6_IJSA_SA_SB_EEES9_NS_10bfloat16_tESF_Li256ELb1ELb1ELb1ELb1EEENS1_36VarlenDynamicPersistentTileSchedulerILi128ELi224ELi256ELi128ELb1ELb1ELb1ELb1ELb1ELb1EEEEEEEEEvNT_6ParamsE,"a",@progbits
	.sectionflags	@""
	.align	4
.nv.constant0._ZN7cutlass13device_kernelIN5flash11enable_sm90INS1_16FlashAttnFwdSm90INS1_25CollectiveMainloopFwdSm90ILi2EN4cute5tupleIJNS5_1CILi1EEES8_S8_EEENS6_IJNS7_ILi128EEENS7_ILi224EEESA_EEELi128ENS_12float_e4m3_tEfNS_4arch4Sm90ELb1ELb0ELb0ELb1ELb0ELb0ELb0ELb1ELb1ELb1ELb1ELb0EEENS1_21CollectiveEpilogueFwdINS6_IJSA_SA_SB_EEES9_NS_10bfloat16_tESF_Li256ELb1ELb1ELb1ELb1EEENS1_36VarlenDynamicPersistentTileSchedulerILi128ELi224ELi256ELi128ELb1ELb1ELb1ELb1ELb1ELb1EEEEEEEEEvNT_6ParamsE:
	.zero		3328


//--------------------- .nv.constant0._ZN7cutlass13device_kernelIN5flash11enable_sm90INS1_16FlashAttnFwdSm90INS1_25CollectiveMainloopFwdSm90ILi2EN4cute5tupleIJNS5_1CILi1EEES8_S8_EEENS6_IJNS7_ILi128EEENS7_ILi224EEESA_EEELi128ENS_12float_e4m3_tEfNS_4arch4Sm90ELb1ELb0ELb0ELb1ELb0ELb1ELb0ELb1ELb1ELb1ELb1ELb0EEENS1_21CollectiveEpilogueFwdINS6_IJSA_SA_SB_EEES9_NS_10bfloat16_tESF_Li256ELb1ELb1ELb1ELb1EEENS1_36VarlenDynamicPersistentTileSchedulerILi128ELi224ELi256ELi128ELb1ELb1ELb1ELb1ELb1ELb1EEEEEEEEEvNT_6ParamsE --------------------------
	.section	.nv.constant0._ZN7cutlass13device_kernelIN5flash11enable_sm90INS1_16FlashAttnFwdSm90INS1_25CollectiveMainloopFwdSm90ILi2EN4cute5tupleIJNS5_1CILi1EEES8_S8_EEENS6_IJNS7_ILi128EEENS7_ILi224EEESA_EEELi128ENS_12float_e4m3_tEfNS_4arch4Sm90ELb1ELb0ELb0ELb1ELb0ELb1ELb0ELb1ELb1ELb1ELb1ELb0EEENS1_21CollectiveEpilogueFwdINS6_IJSA_SA_SB_EEES9_NS_10bfloat16_tESF_Li256ELb1ELb1ELb1ELb1EEENS1_36VarlenDynamicPersistentTileSchedulerILi128ELi224ELi256ELi128ELb1ELb1ELb1ELb1ELb1ELb1EEEEEEEEEvNT_6ParamsE,"a",@progbits
	.sectionflags	@""
	.align	4
.nv.constant0._ZN7cutlass13device_kernelIN5flash11enable_sm90INS1_16FlashAttnFwdSm90INS1_25CollectiveMainloopFwdSm90ILi2EN4cute5tupleIJNS5_1CILi1EEES8_S8_EEENS6_IJNS7_ILi128EEENS7_ILi224EEESA_EEELi128ENS_12float_e4m3_tEfNS_4arch4Sm90ELb1ELb0ELb0ELb1ELb0ELb1ELb0ELb1ELb1ELb1ELb1ELb0EEENS1_21CollectiveEpilogueFwdINS6_IJSA_SA_SB_EEES9_NS_10bfloat16_tESF_Li256ELb1ELb1ELb1ELb1EEENS1_36VarlenDynamicPersistentTileSchedulerILi128ELi224ELi256ELi128ELb1ELb1ELb1ELb1ELb1ELb1EEEEEEEEEvNT_6ParamsE:
	.zero		3328


//--------------------- .nv.constant0._ZN7cutlass13device_kernelIN5flash11enable_sm90INS1_16FlashAttnFwdSm90INS1_25CollectiveMainloopFwdSm90ILi2EN4cute5tupleIJNS5_1CILi1EEES8_S8_EEENS6_IJNS7_ILi192EEENS7_ILi128EEENS7_ILi96EEEEEELi96ENS_12float_e4m3_tEfNS_4arch4Sm90ELb0ELb0ELb0ELb0ELb0ELb0ELb0ELb1ELb1ELb1ELb1ELb0EEENS1_21CollectiveEpilogueFwdINS6_IJSA_SC_SB_EEES9_NS_10bfloat16_tESG_Li384ELb0ELb1ELb1ELb1EEENS1_19SingleTileSchedulerILb0ELb1ELb1ELi192EEEEEEEEEvNT_6ParamsE --------------------------
	.section	.nv.constant0._ZN7cutlass13device_kernelIN5flash11enable_sm90INS1_16FlashAttnFwdSm90INS1_25CollectiveMainloopFwdSm90ILi2EN4cute5tupleIJNS5_1CILi1EEES8_S8_EEENS6_IJNS7_ILi192EEENS7_ILi128EEENS7_ILi96EEEEEELi96ENS_12float_e4m3_tEfNS_4arch4Sm90ELb0ELb0ELb0ELb0ELb0ELb0ELb0ELb1ELb1ELb1ELb1ELb0EEENS1_21CollectiveEpilogueFwdINS6_IJSA_SC_SB_EEES9_NS_10bfloat16_tESG_Li384ELb0ELb1ELb1ELb1EEENS1_19SingleTileSchedulerILb0ELb1ELb1ELi192EEEEEEEEEvNT_6ParamsE,"a",@progbits
	.sectionflags	@""
	.align	4
.nv.constant0._ZN7cutlass13device_kernelIN5flash11enable_sm90INS1_16FlashAttnFwdSm90INS1_25CollectiveMainloopFwdSm90ILi2EN4cute5tupleIJNS5_1CILi1EEES8_S8_EEENS6_IJNS7_ILi192EEENS7_ILi128EEENS7_ILi96EEEEEELi96ENS_12float_e4m3_tEfNS_4arch4Sm90ELb0ELb0ELb0ELb0ELb0ELb0ELb0ELb1ELb1ELb1ELb1ELb0EEENS1_21CollectiveEpilogueFwdINS6_IJSA_SC_SB_EEES9_NS_10bfloat16_tESG_Li384ELb0ELb1ELb1ELb1EEENS1_19SingleTileSchedulerILb0ELb1ELb1ELi192EEEEEEEEEvNT_6ParamsE:
	.zero		3200


//--------------------- .nv.constant0._ZN7cutlass13device_kernelIN5flash11enable_sm90INS1_16FlashAttnFwdSm90INS1_25CollectiveMainloopFwdSm90ILi2EN4cute5tupleIJNS5_1CILi1EEES8_S8_EEENS6_IJNS7_ILi192EEENS7_ILi128EEENS7_ILi96EEEEEELi96ENS_12float_e4m3_tEfNS_4arch4Sm90ELb0ELb0ELb0ELb1ELb0ELb0ELb0ELb1ELb1ELb1ELb1ELb0EEENS1_21CollectiveEpilogueFwdINS6_IJSA_SC_SB_EEES9_NS_10bfloat16_tESG_Li384ELb1ELb1ELb1ELb1EEENS1_36VarlenDynamicPersistentTileSchedulerILi192ELi128ELi384ELi128ELb1ELb1ELb1ELb0ELb1ELb1EEEEEEEEEvNT_6ParamsE --------------------------
	.section	.nv.constant0._ZN7cutlass13device_kernelIN5flash11enable_sm90INS1_16FlashAttnFwdSm90INS1_25CollectiveMainloopFwdSm90ILi2EN4cute5tupleIJNS5_1CILi1EEES8_S8_EEENS6_IJNS7_ILi192EEENS7_ILi128EEENS7_ILi96EEEEEELi96ENS_12float_e4m3_tEfNS_4arch4Sm90ELb0ELb0ELb0ELb1ELb0ELb0ELb0ELb1ELb1ELb1ELb1ELb0EEENS1_21CollectiveEpilogueFwdINS6_IJSA_SC_SB_EEES9_NS_10bfloat16_tESG_Li384ELb1ELb1ELb1ELb1EEENS1_36VarlenDynamicPersistentTileSchedulerILi192ELi128ELi384ELi128ELb1ELb1ELb1ELb0ELb1ELb1EEEEEEEEEvNT_6ParamsE,"a",@progbits
	.sectionflags	@""
	.align	4
.nv.constant0._ZN7cutlass13device_kernelIN5flash11enable_sm90INS1_16FlashAttnFwdSm90INS1_25CollectiveMainloopFwdSm90ILi2EN4cute5tupleIJNS5_1CILi1EEES8_S8_EEENS6_IJNS7_ILi192EEENS7_ILi128EEENS7_ILi96EEEEEELi96ENS_12float_e4m3_tEfNS_4arch4Sm90ELb0ELb0ELb0ELb1ELb0ELb0ELb0ELb1ELb1ELb1ELb1ELb0EEENS1_21CollectiveEpilogueFwdINS6_IJSA_SC_SB_EEES9_NS_10bfloat16_tESG_Li384ELb1ELb1ELb1ELb1EEENS1_36VarlenDynamicPersistentTileSchedulerILi192ELi128ELi384ELi128ELb1ELb1ELb1ELb0ELb1ELb1EEEEEEEEEvNT_6ParamsE:
	.zero		3328


//--------------------- .nv.constant0._ZN7cutlass13device_kernelIN5flash11enable_sm90INS1_16FlashAttnFwdSm90INS1_25CollectiveMainloopFwdSm90ILi2EN4cute5tupleIJNS5_1CILi1EEES8_S8_EEENS6_IJNS7_ILi192EEENS7_ILi128EEENS7_ILi96EEEEEELi96ENS_12float_e4m3_tEfNS_4arch4Sm90ELb0ELb0ELb0ELb1ELb0ELb1ELb0ELb1ELb1ELb1ELb1ELb0EEENS1_21CollectiveEpilogueFwdINS6_IJSA_SC_SB_EEES9_NS_10bfloat16_tESG_Li384ELb1ELb1ELb1ELb1EEENS1_36VarlenDynamicPersistentTileSchedulerILi192ELi128ELi384ELi128ELb1ELb1ELb1ELb0ELb1ELb1EEEEEEEEEvNT_6ParamsE --------------------------
	.section	.nv.constant0._ZN7cutlass13device_kernelIN5flash11enable_sm90INS1_16FlashAttnFwdSm90INS1_25CollectiveMainloopFwdSm90ILi2EN4cute5tupleIJNS5_1CILi1EEES8_S8_EEENS6_IJNS7_ILi192EEENS7_ILi128EEENS7_ILi96EEEEEELi96ENS_12float_e4m3_tEfNS_4arch4Sm90ELb0ELb0ELb0ELb1ELb0ELb1ELb0ELb1ELb1ELb1ELb1ELb0EEENS1_21CollectiveEpilogueFwdINS6_IJSA_SC_SB_EEES9_NS_10bfloat16_tESG_Li384ELb1ELb1ELb1ELb1EEENS1_36VarlenDynamicPersistentTileSchedulerILi192ELi128ELi384ELi128ELb1ELb1ELb1ELb0ELb1ELb1EEEEEEEEEvNT_6ParamsE,"a",@progbits
	.sectionflags	@""
	.align	4
.nv.constant0._ZN7cutlass13device_kernelIN5flash11enable_sm90INS1_16FlashAttnFwdSm90INS1_25CollectiveMainloopFwdSm90ILi2EN4cute5tupleIJNS5_1CILi1EEES8_S8_EEENS6_IJNS7_ILi192EEENS7_ILi128EEENS7_ILi96EEEEEELi96ENS_12float_e4m3_tEfNS_4arch4Sm90ELb0ELb0ELb0ELb1ELb0ELb1ELb0ELb1ELb1ELb1ELb1ELb0EEENS1_21CollectiveEpilogueFwdINS6_IJSA_SC_SB_EEES9_NS_10bfloat16_tESG_Li384ELb1ELb1ELb1ELb1EEENS1_36VarlenDynamicPersistentTileSchedulerILi192ELi128ELi384ELi128ELb1ELb1ELb1ELb0ELb1ELb1EEEEEEEEEvNT_6ParamsE:
	.zero		3328


//--------------------- .nv.constant0._ZN7cutlass13device_kernelIN5flash11enable_sm90INS1_16FlashAttnFwdSm90INS1_25CollectiveMainloopFwdSm90ILi2EN4cute5tupleIJNS5_1CILi1EEES8_S8_EEENS6_IJNS7_ILi192EEENS7_ILi128EEENS7_ILi96EEEEEELi96ENS_12float_e4m3_tEfNS_4arch4Sm90ELb0ELb1ELb0ELb0ELb0ELb0ELb0ELb1ELb1ELb1ELb1ELb0EEENS1_21CollectiveEpilogueFwdINS6_IJSA_SC_SB_EEES9_NS_10bfloat16_tESG_Li384ELb0ELb1ELb1ELb1EEENS1_19SingleTileSchedulerILb0ELb1ELb1ELi192EEEEEEEEEvNT_6ParamsE --------------------------
	.section	.nv.constant0._ZN7cutlass13device_kernelIN5flash11enable_sm90INS1_16FlashAttnFwdSm90INS1_25CollectiveMainloopFwdSm90ILi2EN4cute5tupleIJNS5_1CILi1EEES8_S8_EEENS6_IJNS7_ILi192EEENS7_ILi128EEENS7_ILi96EEEEEELi96ENS_12float_e4m3_tEfNS_4arch4Sm90ELb0ELb1ELb0ELb0ELb0ELb0ELb0ELb1ELb1ELb1ELb1ELb0EEENS1_21CollectiveEpilogueFwdINS6_IJSA_SC_SB_EEES9_NS_10bfloat16_tESG_Li384ELb0ELb1ELb1ELb1EEENS1_19SingleTileSchedulerILb0ELb1ELb1ELi192EEEEEEEEEvNT_6ParamsE,"a",@progbits
	.sectionflags	@""
	.align	4
.nv.constant0._ZN7cutlass13device_kernelIN5flash11enable_sm90INS1_16FlashAttnFwdSm90INS1_25CollectiveMainloopFwdSm90ILi2EN4cute5tupleIJNS5_1CILi1EEES8_S8_EEENS6_IJNS7_ILi192EEENS7_ILi128EEENS7_ILi96EEEEEELi96ENS_12float_e4m3_tEfNS_4arch4Sm90ELb0ELb1ELb0ELb0ELb0ELb0ELb0ELb1ELb1ELb1ELb1ELb0EEENS1_21CollectiveEpilogueFwdINS6_IJSA_SC_SB_EEES9_NS_10bfloat16_tESG_Li384ELb0ELb1ELb1ELb1EEENS1_19SingleTileSchedulerILb0ELb1ELb1ELi192EEEEEEEEEvNT_6ParamsE:
	.zero		3200


//--------------------- .nv.constant0._ZN7cutlass13device_kernelIN5flash11enable_sm90INS1_16FlashAttnFwdSm90INS1_25CollectiveMainloopFwdSm90ILi2EN4cute5tupleIJNS5_1CILi1EEES8_S8_EEENS6_IJNS7_ILi192EEENS7_ILi128EEENS7_ILi96EEEEEELi96ENS_12float_e4m3_tEfNS_4arch4Sm90ELb0ELb1ELb0ELb1ELb0ELb0ELb0ELb1ELb1ELb1ELb1ELb0EEENS1_21CollectiveEpilogueFwdINS6_IJSA_SC_SB_EEES9_NS_10bfloat16_tESG_Li384ELb1ELb1ELb1ELb1EEENS1_36VarlenDynamicPersistentTileSchedulerILi192ELi128ELi384ELi128ELb1ELb1ELb1ELb1ELb0ELb1EEEEEEEEEvNT_6ParamsE --------------------------
	.section	.nv.constant0._ZN7cutlass13device_kernelIN5flash11enable_sm90INS1_16FlashAttnFwdSm90INS1_25CollectiveMainloopFwdSm90ILi2EN4cute5tupleIJNS5_1CILi1EEES8_S8_EEENS6_IJNS7_ILi192EEENS7_ILi128EEENS7_ILi96EEEEEELi96ENS_12float_e4m3_tEfNS_4arch4Sm90ELb0ELb1ELb0ELb1ELb0ELb0ELb0ELb1ELb1ELb1ELb1ELb0EEENS1_21CollectiveEpilogueFwdINS6_IJSA_SC_SB_EEES9_NS_10bfloat16_tESG_Li384ELb1ELb1ELb1ELb1EEENS1_36VarlenDynamicPersistentTileSchedulerILi192ELi128ELi384ELi128ELb1ELb1ELb1ELb1ELb0ELb1EEEEEEEEEvNT_6ParamsE,"a",@progbits
	.sectionflags	@""
	.align	4
.nv.constant0._ZN7cutlass13device_kernelIN5flash11enable_sm90INS1_16FlashAttnFwdSm90INS1_25CollectiveMainloopFwdSm90ILi2EN4cute5tupleIJNS5_1CILi1EEES8_S8_EEENS6_IJNS7_ILi192EEENS7_ILi128EEENS7_ILi96EEEEEELi96ENS_12float_e4m3_tEfNS_4arch4Sm90ELb0ELb1ELb0ELb1ELb0ELb0ELb0ELb1ELb1ELb1ELb1ELb0EEENS1_21CollectiveEpilogueFwdINS6_IJSA_SC_SB_EEES9_NS_10bfloat16_tESG_Li384ELb1ELb1ELb1ELb1EEENS1_36VarlenDynamicPersistentTileSchedulerILi192ELi128ELi384ELi128ELb1ELb1ELb1ELb1ELb0ELb1EEEEEEEEEvNT_6ParamsE:
	.zero		3328


//--------------------- .nv.constant0._ZN7cutlass13device_kernelIN5flash11enable_sm90INS1_16FlashAttnFwdSm90INS1_25CollectiveMainloopFwdSm90ILi2EN4cute5tupleIJNS5_1CILi1EEES8_S8_EEENS6_IJNS7_ILi192EEENS7_ILi128EEENS7_ILi96EEEEEELi96ENS_12float_e4m3_tEfNS_4arch4Sm90ELb0ELb1ELb0ELb1ELb0ELb1ELb0ELb1ELb1ELb1ELb1ELb0EEENS1_21CollectiveEpilogueFwdINS6_IJSA_SC_SB_EEES9_NS_10bfloat16_tESG_Li384ELb1ELb1ELb1ELb1EEENS1_36VarlenDynamicPersistentTileSchedulerILi192ELi128ELi384ELi128ELb1ELb1ELb1ELb1ELb0ELb1EEEEEEEEEvNT_6ParamsE --------------------------
	.section	.nv.constant0._ZN7cutlass13device_kernelIN5flash11enable_sm90INS1_16FlashAttnFwdSm90INS1_25CollectiveMainloopFwdSm90ILi2EN4cute5tupleIJNS5_1CILi1EEES8_S8_EEENS6_IJNS7_ILi192EEENS7_ILi128EEENS7_ILi96EEEEEELi96ENS_12float_e4m3_tEfNS_4arch4Sm90ELb0ELb1ELb0ELb1ELb0ELb1ELb0ELb1ELb1ELb1ELb1ELb0EEENS1_21CollectiveEpilogueFwdINS6_IJSA_SC_SB_EEES9_NS_10bfloat16_tESG_Li384ELb1ELb1ELb1ELb1EEENS1_36VarlenDynamicPersistentTileSchedulerILi192ELi128ELi384ELi128ELb1ELb1ELb1ELb1ELb0ELb1EEEEEEEEEvNT_6ParamsE,"a",@progbits
	.sectionflags	@""
	.align	4
.nv.constant0._ZN7cutlass13device_kernelIN5flash11enable_sm90INS1_16FlashAttnFwdSm90INS1_25CollectiveMainloopFwdSm90ILi2EN4cute5tupleIJNS5_1CILi1EEES8_S8_EEENS6_IJNS7_ILi192EEENS7_ILi128EEENS7_ILi96EEEEEELi96ENS_12float_e4m3_tEfNS_4arch4Sm90ELb0ELb1ELb0ELb1ELb0ELb1ELb0ELb1ELb1ELb1ELb1ELb0EEENS1_21CollectiveEpilogueFwdINS6_IJSA_SC_SB_EEES9_NS_10bfloat16_tESG_Li384ELb1ELb1ELb1ELb1EEENS1_36VarlenDynamicPersistentTileSchedulerILi192ELi128ELi384ELi128ELb1ELb1ELb1ELb1ELb0ELb1EEEEEEEEEvNT_6ParamsE:
	.zero		3328


//--------------------- .nv.constant0._ZN7cutlass13device_kernelIN5flash11enable_sm90INS1_16FlashAttnFwdSm90INS1_25CollectiveMainloopFwdSm90ILi2EN4cute5tupleIJNS5_1CILi1EEES8_S8_EEENS6_IJNS7_ILi192EEENS7_ILi128EEENS7_ILi96EEEEEELi96ENS_12float_e4m3_tEfNS_4arch4Sm90ELb1ELb0ELb0ELb0ELb0ELb0ELb0ELb1ELb1ELb1ELb1ELb0EEENS1_21CollectiveEpilogueFwdINS6_IJSA_SC_SB_EEES9_NS_10bfloat16_tESG_Li384ELb0ELb1ELb1ELb1EEENS1_19SingleTileSchedulerILb0ELb1ELb1ELi192EEEEEEEEEvNT_6ParamsE --------------------------
	.section	.nv.constant0._ZN7cutlass13device_kernelIN5flash11enable_sm90INS1_16FlashAttnFwdSm90INS1_25CollectiveMainloopFwdSm90ILi2EN4cute5tupleIJNS5_1CILi1EEES8_S8_EEENS6_IJNS7_ILi192EEENS7_ILi128EEENS7_ILi96EEEEEELi96ENS_12float_e4m3_tEfNS_4arch4Sm90ELb1ELb0ELb0ELb0ELb0ELb0ELb0ELb1ELb1ELb1ELb1ELb0EEENS1_21CollectiveEpilogueFwdINS6_IJSA_SC_SB_EEES9_NS_10bfloat16_tESG_Li384ELb0ELb1ELb1ELb1EEENS1_19SingleTileSchedulerILb0ELb1ELb1ELi192EEEEEEEEEvNT_6ParamsE,"a",@progbits
	.sectionflags	@""
	.align	4
.nv.constant0._ZN7cutlass13device_kernelIN5flash11enable_sm90INS1_16FlashAttnFwdSm90INS1_25CollectiveMainloopFwdSm90ILi2EN4cute5tupleIJNS5_1CILi1EEES8_S8_EEENS6_IJNS7_ILi192EEENS7_ILi128EEENS7_ILi96EEEEEELi96ENS_12float_e4m3_tEfNS_4arch4Sm90ELb1ELb0ELb0ELb0ELb0ELb0ELb0ELb1ELb1ELb1ELb1ELb0EEENS1_21CollectiveEpilogueFwdINS6_IJSA_SC_SB_EEES9_NS_10bfloat16_tESG_Li384ELb0ELb1ELb1ELb1EEENS1_19SingleTileSchedulerILb0ELb1ELb1ELi192EEEEEEEEEvNT_6ParamsE:
	.zero		3200


//--------------------- .nv.constant0._ZN7cutlass13device_kernelIN5flash11enable_sm90INS1_16FlashAttnFwdSm90INS1_25CollectiveMainloopFwdSm90ILi2EN4cute5tupleIJNS5_1CILi1EEES8_S8_EEENS6_IJNS7_ILi192EEENS7_ILi128EEENS7_ILi96EEEEEELi96ENS_12float_e4m3_tEfNS_4arch4Sm90ELb1ELb0ELb0ELb1ELb0ELb0ELb0ELb1ELb1ELb1ELb1ELb0EEENS1_21CollectiveEpilogueFwdINS6_IJSA_SC_SB_EEES9_NS_10bfloat16_tESG_Li384ELb1ELb1ELb1ELb1EEENS1_36VarlenDynamicPersistentTileSchedulerILi192ELi128ELi384ELi128ELb1ELb1ELb1ELb1ELb1ELb1EEEEEEEEEvNT_6ParamsE --------------------------
	.section	.nv.constant0._ZN7cutlass13device_kernelIN5flash11enable_sm90INS1_16FlashAttnFwdSm90INS1_25CollectiveMainloopFwdSm90ILi2EN4cute5tupleIJNS5_1CILi1EEES8_S8_EEENS6_IJNS7_ILi192EEENS7_ILi128EEENS7_ILi96EEEEEELi96ENS_12float_e4m3_tEfNS_4arch4Sm90ELb1ELb0ELb0ELb1ELb0ELb0ELb0ELb1ELb1ELb1ELb1ELb0EEENS1_21CollectiveEpilogueFwdINS6_IJSA_SC_SB_EEES9_NS_10bfloat16_tESG_Li384ELb1ELb1ELb1ELb1EEENS1_36VarlenDynamicPersistentTileSchedulerILi192ELi128ELi384ELi128ELb1ELb1ELb1ELb1ELb1ELb1EEEEEEEEEvNT_6ParamsE,"a",@progbits
	.sectionflags	@""
	.align	4
.nv.constant0._ZN7cutlass13device_kernelIN5flash11enable_sm90INS1_16FlashAttnFwdSm90INS1_25CollectiveMainloopFwdSm90ILi2EN4cute5tupleIJNS5_1CILi1EEES8_S8_EEENS6_IJNS7_ILi192EEENS7_ILi128EEENS7_ILi96EEEEEELi96ENS_12float_e4m3_tEfNS_4arch4Sm90ELb1ELb0ELb0ELb1ELb0ELb0ELb0ELb1ELb1ELb1ELb1ELb0EEENS1_21CollectiveEpilogueFwdINS6_IJSA_SC_SB_EEES9_NS_10bfloat16_tESG_Li384ELb1ELb1ELb1ELb1EEENS1_36VarlenDynamicPersistentTileSchedulerILi192ELi128ELi384ELi128ELb1ELb1ELb1ELb1ELb1ELb1EEEEEEEEEvNT_6ParamsE:
	.zero		3328


//--------------------- .nv.constant0._ZN7cutlass13device_kernelIN5flash11enable_sm90INS1_16FlashAttnFwdSm90INS1_25CollectiveMainloopFwdSm90ILi2EN4cute5tupleIJNS5_1CILi1EEES8_S8_EEENS6_IJNS7_ILi192EEENS7_ILi128EEENS7_ILi96EEEEEELi96ENS_12float_e4m3_tEfNS_4arch4Sm90ELb1ELb0ELb0ELb1ELb0ELb1ELb0ELb1ELb1ELb1ELb1ELb0EEENS1_21CollectiveEpilogueFwdINS6_IJSA_SC_SB_EEES9_NS_10bfloat16_tESG_Li384ELb1ELb1ELb1ELb1EEENS1_36VarlenDynamicPersistentTileSchedulerILi192ELi128ELi384ELi128ELb1ELb1ELb1ELb1ELb1ELb1EEEEEEEEEvNT_6ParamsE --------------------------
	.section	.nv.constant0._ZN7cutlass13device_kernelIN5flash11enable_sm90INS1_16FlashAttnFwdSm90INS1_25CollectiveMainloopFwdSm90ILi2EN4cute5tupleIJNS5_1CILi1EEES8_S8_EEENS6_IJNS7_ILi192EEENS7_ILi128EEENS7_ILi96EEEEEELi96ENS_12float_e4m3_tEfNS_4arch4Sm90ELb1ELb0ELb0ELb1ELb0ELb1ELb0ELb1ELb1ELb1ELb1ELb0EEENS1_21CollectiveEpilogueFwdINS6_IJSA_SC_SB_EEES9_NS_10bfloat16_tESG_Li384ELb1ELb1ELb1ELb1EEENS1_36VarlenDynamicPersistentTileSchedulerILi192ELi128ELi384ELi128ELb1ELb1ELb1ELb1ELb1ELb1EEEEEEEEEvNT_6ParamsE,"a",@progbits
	.sectionflags	@""
	.align	4
.nv.constant0._ZN7cutlass13device_kernelIN5flash11enable_sm90INS1_16FlashAttnFwdSm90INS1_25CollectiveMainloopFwdSm90ILi2EN4cute5tupleIJNS5_1CILi1EEES8_S8_EEENS6_IJNS7_ILi192EEENS7_ILi128EEENS7_ILi96EEEEEELi96ENS_12float_e4m3_tEfNS_4arch4Sm90ELb1ELb0ELb0ELb1ELb0ELb1ELb0ELb1ELb1ELb1ELb1ELb0EEENS1_21CollectiveEpilogueFwdINS6_IJSA_SC_SB_EEES9_NS_10bfloat16_tESG_Li384ELb1ELb1ELb1ELb1EEENS1_36VarlenDynamicPersistentTileSchedulerILi192ELi128ELi384ELi128ELb1ELb1ELb1ELb1ELb1ELb1EEEEEEEEEvNT_6ParamsE:
	.zero		3328


//--------------------- .nv.constant0._ZN7cutlass13device_kernelIN5flash11enable_sm90INS1_16FlashAttnFwdSm90INS1_25CollectiveMainloopFwdSm90ILi2EN4cute5tupleIJNS5_1CILi1EEES8_S8_EEENS6_IJNS7_ILi192EEENS7_ILi160EEENS7_ILi64EEEEEELi64ENS_12float_e4m3_tEfNS_4arch4Sm90ELb0ELb0ELb0ELb0ELb0ELb0ELb0ELb1ELb1ELb1ELb1ELb0EEENS1_21CollectiveEpilogueFwdINS6_IJSA_SC_SB_EEES9_NS_10bfloat16_tESG_Li384ELb0ELb1ELb1ELb1EEENS1_19SingleTileSchedulerILb0ELb1ELb1ELi192EEEEEEEEEvNT_6ParamsE --------------------------
	.section	.nv.constant0._ZN7cutlass13device_kernelIN5flash11enable_sm90INS1_16FlashAttnFwdSm90INS1_25CollectiveMainloopFwdSm90ILi2EN4cute5tupleIJNS5_1CILi1EEES8_S8_EEENS6_IJNS7_ILi192EEENS7_ILi160EEENS7_ILi64EEEEEELi64ENS_12float_e4m3_tEfNS_4arch4Sm90ELb0ELb0ELb0ELb0ELb0ELb0ELb0ELb1ELb1ELb1ELb1ELb0EEENS1_21CollectiveEpilogueFwdINS6_IJSA_SC_SB_EEES9_NS_10bfloat16_tESG_Li384ELb0ELb1ELb1ELb1EEENS1_19SingleTileSchedulerILb0ELb1ELb1ELi192EEEEEEEEEvNT_6ParamsE,"a",@progbits
	.sectionflags	@""
	.align	4
.nv.constant0._ZN7cutlass13device_kernelIN5flash11enable_sm90INS1_16FlashAttnFwdSm90INS1_25CollectiveMainloopFwdSm90ILi2EN4cute5tupleIJNS5_1CILi1EEES8_S8_EEENS6_IJNS7_ILi192EEENS7_ILi160EEENS7_ILi64EEEEEELi64ENS_12float_e4m3_tEfNS_4arch4Sm90ELb0ELb0ELb0ELb0ELb0ELb0ELb0ELb1ELb1ELb1ELb1ELb0EEENS1_21CollectiveEpilogueFwdINS6_IJSA_SC_SB_EEES9_NS_10bfloat16_tESG_Li384ELb0ELb1ELb1ELb1EEENS1_19SingleTileSchedulerILb0ELb1ELb1ELi192EEEEEEEEEvNT_6ParamsE:
	.zero		3200


//--------------------- .nv.constant0._ZN7cutlass13device_kernelIN5flash11enable_sm90INS1_16FlashAttnFwdSm90INS1_25CollectiveMainloopFwdSm90ILi2EN4cute5tupleIJNS5_1CILi1EEES8_S8_EEENS6_IJNS7_ILi192EEENS7_ILi160EEENS7_ILi64EEEEEELi64ENS_12float_e4m3_tEfNS_4arch4Sm90ELb0ELb0ELb0ELb1ELb0ELb0ELb0ELb1ELb1ELb1ELb1ELb0EEENS1_21CollectiveEpilogueFwdINS6_IJSA_SC_SB_EEES9_NS_10bfloat16_tESG_Li384ELb1ELb1ELb1ELb1EEENS1_36VarlenDynamicPersistentTileSchedulerILi192ELi160ELi384ELi128ELb1ELb1ELb1ELb0ELb1ELb1EEEEEEEEEvNT_6ParamsE --------------------------
	.section	.nv.constant0._ZN7cutlass13device_kernelIN5flash11enable_sm90INS1_16FlashAttnFwdSm90INS1_25CollectiveMainloopFwdSm90ILi2EN4cute5tupleIJNS5_1CILi1EEES8_S8_EEENS6_IJNS7_ILi192EEENS7_ILi160EEENS7_ILi64EEEEEELi64ENS_12float_e4m3_tEfNS_4arch4Sm90ELb0ELb0ELb0ELb1ELb0ELb0ELb0ELb1ELb1ELb1ELb1ELb0EEENS1_21CollectiveEpilogueFwdINS6_IJSA_SC_SB_EEES9_NS_10bfloat16_tESG_Li384ELb1ELb1ELb1ELb1EEENS1_36VarlenDynamicPersistentTileSchedulerILi192ELi160ELi384ELi128ELb1ELb1ELb1ELb0ELb1ELb1EEEEEEEEEvNT_6ParamsE,"a",@progbits
	.sectionflags	@""
	.align	4
.nv.constant0._ZN7cutlass13device_kernelIN5flash11enable_sm90INS1_16FlashAttnFwdSm90INS1_25CollectiveMainloopFwdSm90ILi2EN4cute5tupleIJNS5_1CILi1EEES8_S8_EEENS6_IJNS7_ILi192EEENS7_ILi160EEENS7_ILi64EEEEEELi64ENS_12float_e4m3_tEfNS_4arch4Sm90ELb0ELb0ELb0ELb1ELb0ELb0ELb0ELb1ELb1ELb1ELb1ELb0EEENS1_21CollectiveEpilogueFwdINS6_IJSA_SC_SB_EEES9_NS_10bfloat16_tESG_Li384ELb1ELb1ELb1ELb1EEENS1_36VarlenDynamicPersistentTileSchedulerILi192ELi160ELi384ELi128ELb1ELb1ELb1ELb0ELb1ELb1EEEEEEEEEvNT_6ParamsE:
	.zero		3328


//--------------------- .nv.constant0._ZN7cutlass13device_kernelIN5flash11enable_sm90INS1_16FlashAttnFwdSm90INS1_25CollectiveMainloopFwdSm90ILi2EN4cute5tupleIJNS5_1CILi1EEES8_S8_EEENS6_IJNS7_ILi192EEENS7_ILi160EEENS7_ILi64EEEEEELi64ENS_12float_e4m3_tEfNS_4arch4Sm90ELb0ELb0ELb0ELb1ELb0ELb1ELb0ELb1ELb1ELb1ELb1ELb0EEENS1_21CollectiveEpilogueFwdINS6_IJSA_SC_SB_EEES9_NS_10bfloat16_tESG_Li384ELb1ELb1ELb1ELb1EEENS1_36VarlenDynamicPersistentTileSchedulerILi192ELi160ELi384ELi128ELb1ELb1ELb1ELb0ELb1ELb1EEEEEEEEEvNT_6ParamsE --------------------------
	.section	.nv.constant0._ZN7cutlass13device_kernelIN5flash11enable_sm90INS1_16FlashAttnFwdSm90INS1_25CollectiveMainloopFwdSm90ILi2EN4cute5tupleIJNS5_1CILi1EEES8_S8_EEENS6_IJNS7_ILi192EEENS7_ILi160EEENS7_ILi64EEEEEELi64ENS_12float_e4m3_tEfNS_4arch4Sm90ELb0ELb0ELb0ELb1ELb0ELb1ELb0ELb1ELb1ELb1ELb1ELb0EEENS1_21CollectiveEpilogueFwdINS6_IJSA_SC_SB_EEES9_NS_10bfloat16_tESG_Li384ELb1ELb1ELb1ELb1EEENS1_36VarlenDynamicPersistentTileSchedulerILi192ELi160ELi384ELi128ELb1ELb1ELb1ELb0ELb1ELb1EEEEEEEEEvNT_6ParamsE,"a",@progbits
	.sectionflags	@""
	.align	4
.nv.constant0._ZN7cutlass13device_kernelIN5flash11enable_sm90INS1_16FlashAttnFwdSm90INS1_25CollectiveMainloopFwdSm90ILi2EN4cute5tupleIJNS5_1CILi1EEES8_S8_EEENS6_IJNS7_ILi192EEENS7_ILi160EEENS7_ILi64EEEEEELi64ENS_12float_e4m3_tEfNS_4arch4Sm90ELb0ELb0ELb0ELb1ELb0ELb1ELb0ELb1ELb1ELb1ELb1ELb0EEENS1_21CollectiveEpilogueFwdINS6_IJSA_SC_SB_EEES9_NS_10bfloat16_tESG_Li384ELb1ELb1ELb1ELb1EEENS1_36VarlenDynamicPersistentTileSchedulerILi192ELi160ELi384ELi128ELb1ELb1ELb1ELb0ELb1ELb1EEEEEEEEEvNT_6ParamsE:
	.zero		3328


//--------------------- .nv.constant0._ZN7cutlass13device_kernelIN5flash11enable_sm90INS1_16FlashAttnFwdSm90INS1_25CollectiveMainloopFwdSm90ILi2EN4cute5tupleIJNS5_1CILi1EEES8_S8_EEENS6_IJNS7_ILi192EEENS7_ILi160EEENS7_ILi64EEEEEELi64ENS_12float_e4m3_tEfNS_4arch4Sm90ELb0ELb1ELb0ELb0ELb0ELb0ELb0ELb1ELb1ELb1ELb1ELb0EEENS1_21CollectiveEpilogueFwdINS6_IJSA_SC_SB_EEES9_NS_10bfloat16_tESG_Li384ELb0ELb1ELb1ELb1EEENS1_19SingleTileSchedulerILb0ELb1ELb1ELi192EEEEEEEEEvNT_6ParamsE --------------------------
	.section	.nv.constant0._ZN7cutlass13device_kernelIN5flash11enable_sm90INS1_16FlashAttnFwdSm90INS1_25CollectiveMainloopFwdSm90ILi2EN4cute5tupleIJNS5_1CILi1EEES8_S8_EEENS6_IJNS7_ILi192EEENS7_ILi160EEENS7_ILi64EEEEEELi64ENS_12float_e4m3_tEfNS_4arch4Sm90ELb0ELb1ELb0ELb0ELb0ELb0ELb0ELb1ELb1ELb1ELb1ELb0EEENS1_21CollectiveEpilogueFwdINS6_IJSA_SC_SB_EEES9_NS_10bfloat16_tESG_Li384ELb0ELb1ELb1ELb1EEENS1_19SingleTileSchedulerILb0ELb1ELb1ELi192EEEEEEEEEvNT_6ParamsE,"a",@progbits
	.sectionflags	@""
	.align	4
.nv.constant0._ZN7cutlass13device_kernelIN5flash11enable_sm90INS1_16FlashAttnFwdSm90INS1_25CollectiveMainloopFwdSm90ILi2EN4cute5tupleIJNS5_1CILi1EEES8_S8_EEENS6_IJNS7_ILi192EEENS7_ILi160EEENS7_ILi64EEEEEELi64ENS_12float_e4m3_tEfNS_4arch4Sm90ELb0ELb1ELb0ELb0ELb0ELb0ELb0ELb1ELb1ELb1ELb1ELb0EEENS1_21CollectiveEpilogueFwdINS6_IJSA_SC_SB_EEES9_NS_10bfloat16_tESG_Li384ELb0ELb1ELb1ELb1EEENS1_19SingleTileSchedulerILb0ELb1ELb1ELi192EEEEEEEEEvNT_6ParamsE:
	.zero		3200


//--------------------- .nv.constant0._ZN7cutlass13device_kernelIN5flash11enable_sm90INS1_16FlashAttnFwdSm90INS1_25CollectiveMainloopFwdSm90ILi2EN4cute5tupleIJNS5_1CILi1EEES8_S8_EEENS6_IJNS7_ILi192EEENS7_ILi160EEENS7_ILi64EEEEEELi64ENS_12float_e4m3_tEfNS_4arch4Sm90ELb0ELb1ELb0ELb1ELb0ELb0ELb0ELb1ELb1ELb1ELb1ELb0EEENS1_21CollectiveEpilogueFwdINS6_IJSA_SC_SB_EEES9_NS_10bfloat16_tESG_Li384ELb1ELb1ELb1ELb1EEENS1_36VarlenDynamicPersistentTileSchedulerILi192ELi160ELi384ELi128ELb1ELb1ELb1ELb1ELb0ELb1EEEEEEEEEvNT_6ParamsE --------------------------
	.section	.nv.constant0._ZN7cutlass13device_kernelIN5flash11enable_sm90INS1_16FlashAttnFwdSm90INS1_25CollectiveMainloopFwdSm90ILi2EN4cute5tupleIJNS5_1CILi1EEES8_S8_EEENS6_IJNS7_ILi192EEENS7_ILi160EEENS7_ILi64EEEEEELi64ENS_12float_e4m3_tEfNS_4arch4Sm90ELb0ELb1ELb0ELb1ELb0ELb0ELb0ELb1ELb1ELb1ELb1ELb0EEENS1_21CollectiveEpilogueFwdINS6_IJSA_SC_SB_EEES9_NS_10bfloat16_tESG_Li384ELb1ELb1ELb1ELb1EEENS1_36VarlenDynamicPersistentTileSchedulerILi192ELi160ELi384ELi128ELb1ELb1ELb1ELb1ELb0ELb1EEEEEEEEEvNT_6ParamsE,"a",@progbits
	.sectionflags	@""
	.align	4
.nv.constant0._ZN7cutlass13device_kernelIN5flash11enable_sm90INS1_16FlashAttnFwdSm90INS1_25CollectiveMainloopFwdSm90ILi2EN4cute5tupleIJNS5_1CILi1EEES8_S8_EEENS6_IJNS7_ILi192EEENS7_ILi160EEENS7_ILi64EEEEEELi64ENS_12float_e4m3_tEfNS_4arch4Sm90ELb0ELb1ELb0ELb1ELb0ELb0ELb0ELb1ELb1ELb1ELb1ELb0EEENS1_21CollectiveEpilogueFwdINS6_IJSA_SC_SB_EEES9_NS_10bfloat16_tESG_Li384ELb1ELb1ELb1ELb1EEENS1_36VarlenDynamicPersistentTileSchedulerILi192ELi160ELi384ELi128ELb1ELb1ELb1ELb1ELb0ELb1EEEEEEEEEvNT_6ParamsE:
	.zero		3328


//--------------------- .nv.constant0._ZN7cutlass13device_kernelIN5flash11enable_sm90INS1_16FlashAttnFwdSm90INS1_25CollectiveMainloopFwdSm90ILi2EN4cute5tupleIJNS5_1CILi1EEES8_S8_EEENS6_IJNS7_ILi192EEENS7_ILi160EEENS7_ILi64EEEEEELi64ENS_12float_e4m3_tEfNS_4arch4Sm90ELb0ELb1ELb0ELb1ELb0ELb1ELb0ELb1ELb1ELb1ELb1ELb0EEENS1_21CollectiveEpilogueFwdINS6_IJSA_SC_SB_EEES9_NS_10bfloat16_tESG_Li384ELb1ELb1ELb1ELb1EEENS1_36VarlenDynamicPersistentTileSchedulerILi192ELi160ELi384ELi128ELb1ELb1ELb1ELb1ELb0ELb1EEEEEEEEEvNT_6ParamsE --------------------------
	.section	.nv.constant0._ZN7cutlass13device_kernelIN5flash11enable_sm90INS1_16FlashAttnFwdSm90INS1_25CollectiveMainloopFwdSm90ILi2EN4cute5tupleIJNS5_1CILi1EEES8_S8_EEENS6_IJNS7_ILi192EEENS7_ILi160EEENS7_ILi64EEEEEELi64ENS_12float_e4m3_tEfNS_4arch4Sm90ELb0ELb1ELb0ELb1ELb0ELb1ELb0ELb1ELb1ELb1ELb1ELb0EEENS1_21CollectiveEpilogueFwdINS6_IJSA_SC_SB_EEES9_NS_10bfloat16_tESG_Li384ELb1ELb1ELb1ELb1EEENS1_36VarlenDynamicPersistentTileSchedulerILi192ELi160ELi384ELi128ELb1ELb1ELb1ELb1ELb0ELb1EEEEEEEEEvNT_6ParamsE,"a",@progbits
	.sectionflags	@""
	.align	4
.nv.constant0._ZN7cutlass13device_kernelIN5flash11enable_sm90INS1_16FlashAttnFwdSm90INS1_25CollectiveMainloopFwdSm90ILi2EN4cute5tupleIJNS5_1CILi1EEES8_S8_EEENS6_IJNS7_ILi192EEENS7_ILi160EEENS7_ILi64EEEEEELi64ENS_12float_e4m3_tEfNS_4arch4Sm90ELb0ELb1ELb0ELb1ELb0ELb1ELb0ELb1ELb1ELb1ELb1ELb0EEENS1_21CollectiveEpilogueFwdINS6_IJSA_SC_SB_EEES9_NS_10bfloat16_tESG_Li384ELb1ELb1ELb1ELb1EEENS1_36VarlenDynamicPersistentTileSchedulerILi192ELi160ELi384ELi128ELb1ELb1ELb1ELb1ELb0ELb1EEEEEEEEEvNT_6ParamsE:
	.zero		3328


//--------------------- .nv.constant0._ZN7cutlass13device_kernelIN5flash11enable_sm90INS1_16FlashAttnFwdSm90INS1_25CollectiveMainloopFwdSm90ILi2EN4cute5tupleIJNS5_1CILi1EEES8_S8_EEENS6_IJNS7_ILi192EEENS7_ILi160EEENS7_ILi64EEEEEELi64ENS_12float_e4m3_tEfNS_4arch4Sm90ELb1ELb0ELb0ELb0ELb0ELb0ELb0ELb1ELb1ELb1ELb1ELb0EEENS1_21CollectiveEpilogueFwdINS6_IJSA_SC_SB_EEES9_NS_10bfloat16_tESG_Li384ELb0ELb1ELb1ELb1EEENS1_19SingleTileSchedulerILb0ELb1ELb1ELi192EEEEEEEEEvNT_6ParamsE --------------------------
	.section	.nv.constant0._ZN7cutlass13device_kernelIN5flash11enable_sm90INS1_16FlashAttnFwdSm90INS1_25CollectiveMainloopFwdSm90ILi2EN4cute5tupleIJNS5_1CILi1EEES8_S8_EEENS6_IJNS7_ILi192EEENS7_ILi160EEENS7_ILi64EEEEEELi64ENS_12float_e4m3_tEfNS_4arch4Sm90ELb1ELb0ELb0ELb0ELb0ELb0ELb0ELb1ELb1ELb1ELb1ELb0EEENS1_21CollectiveEpilogueFwdINS6_IJSA_SC_SB_EEES9_NS_10bfloat16_tESG_Li384ELb0ELb1ELb1ELb1EEENS1_19SingleTileSchedulerILb0ELb1ELb1ELi192EEEEEEEEEvNT_6ParamsE,"a",@progbits
	.sectionflags	@""
	.align	4
.nv.constant0._ZN7cutlass13device_kernelIN5flash11enable_sm90INS1_16FlashAttnFwdSm90INS1_25CollectiveMainloopFwdSm90ILi2EN4cute5tupleIJNS5_1CILi1EEES8_S8_EEENS6_IJNS7_ILi192EEENS7_ILi160EEENS7_ILi64EEEEEELi64ENS_12float_e4m3_tEfNS_4arch4Sm90ELb1ELb0ELb0ELb0ELb0ELb0ELb0ELb1ELb1ELb1ELb1ELb0EEENS1_21CollectiveEpilogueFwdINS6_IJSA_SC_SB_EEES9_NS_10bfloat16_tESG_Li384ELb0ELb1ELb1ELb1EEENS1_19SingleTileSchedulerILb0ELb1ELb1ELi192EEEEEEEEEvNT_6ParamsE:
	.zero		3200


//--------------------- .nv.constant0._ZN7cutlass13device_kernelIN5flash11enable_sm90INS1_16FlashAttnFwdSm90INS1_25CollectiveMainloopFwdSm90ILi2EN4cute5tupleIJNS5_1CILi1EEES8_S8_EEENS6_IJNS7_ILi192EEENS7_ILi160EEENS7_ILi64EEEEEELi64ENS_12float_e4m3_tEfNS_4arch4Sm90ELb1ELb0ELb0ELb1ELb0ELb0ELb0ELb1ELb1ELb1ELb1ELb0EEENS1_21CollectiveEpilogueFwdINS6_IJSA_SC_SB_EEES9_NS_10bfloat16_tESG_Li384ELb1ELb1ELb1ELb1EEENS1_36VarlenDynamicPersistentTileSchedulerILi192ELi160ELi384ELi128ELb1ELb1ELb1ELb1ELb1ELb1EEEEEEEEEvNT_6ParamsE --------------------------
	.section	.nv.constant0._ZN7cutlass13device_kernelIN5flash11enable_sm90INS1_16FlashAttnFwdSm90INS1_25CollectiveMainloopFwdSm90ILi2EN4cute5tupleIJNS5_1CILi1EEES8_S8_EEENS6_IJNS7_ILi192EEENS7_ILi160EEENS7_ILi64EEEEEELi64ENS_12float_e4m3_tEfNS_4arch4Sm90ELb1ELb0ELb0ELb1ELb0ELb0ELb0ELb1ELb1ELb1ELb1ELb0EEENS1_21CollectiveEpilogueFwdINS6_IJSA_SC_SB_EEES9_NS_10bfloat16_tESG_Li384ELb1ELb1ELb1ELb1EEENS1_36VarlenDynamicPersistentTileSchedulerILi192ELi160ELi384ELi128ELb1ELb1ELb1ELb1ELb1ELb1EEEEEEEEEvNT_6ParamsE,"a",@progbits
	.sectionflags	@""
	.align	4
.nv.constant0._ZN7cutlass13device_kernelIN5flash11enable_sm90INS1_16FlashAttnFwdSm90INS1_25CollectiveMainloopFwdSm90ILi2EN4cute5tupleIJNS5_1CILi1EEES8_S8_EEENS6_IJNS7_ILi192EEENS7_ILi160EEENS7_ILi64EEEEEELi64ENS_12float_e4m3_tEfNS_4arch4Sm90ELb1ELb0ELb0ELb1ELb0ELb0ELb0ELb1ELb1ELb1ELb1ELb0EEENS1_21CollectiveEpilogueFwdINS6_IJSA_SC_SB_EEES9_NS_10bfloat16_tESG_Li384ELb1ELb1ELb1ELb1EEENS1_36VarlenDynamicPersistentTileSchedulerILi192ELi160ELi384ELi128ELb1ELb1ELb1ELb1ELb1ELb1EEEEEEEEEvNT_6ParamsE:
	.zero		3328


//--------------------- .nv.constant0._ZN7cutlass13device_kernelIN5flash11enable_sm90INS1_16FlashAttnFwdSm90INS1_25CollectiveMainloopFwdSm90ILi2EN4cute5tupleIJNS5_1CILi1EEES8_S8_EEENS6_IJNS7_ILi192EEENS7_ILi160EEENS7_ILi64EEEEEELi64ENS_12float_e4m3_tEfNS_4arch4Sm90ELb1ELb0ELb0ELb1ELb0ELb1ELb0ELb1ELb1ELb1ELb1ELb0EEENS1_21CollectiveEpilogueFwdINS6_IJSA_SC_SB_EEES9_NS_10bfloat16_tESG_Li384ELb1ELb1ELb1ELb1EEENS1_36VarlenDynamicPersistentTileSchedulerILi192ELi160ELi384ELi128ELb1ELb1ELb1ELb1ELb1ELb1EEEEEEEEEvNT_6ParamsE --------------------------
	.section	.nv.constant0._ZN7cutlass13device_kernelIN5flash11enable_sm90INS1_16FlashAttnFwdSm90INS1_25CollectiveMainloopFwdSm90ILi2EN4cute5tupleIJNS5_1CILi1EEES8_S8_EEENS6_IJNS7_ILi192EEENS7_ILi160EEENS7_ILi64EEEEEELi64ENS_12float_e4m3_tEfNS_4arch4Sm90ELb1ELb0ELb0ELb1ELb0ELb1ELb0ELb1ELb1ELb1ELb1ELb0EEENS1_21CollectiveEpilogueFwdINS6_IJSA_SC_SB_EEES9_NS_10bfloat16_tESG_Li384ELb1ELb1ELb1ELb1EEENS1_36VarlenDynamicPersistentTileSchedulerILi192ELi160ELi384ELi128ELb1ELb1ELb1ELb1ELb1ELb1EEEEEEEEEvNT_6ParamsE,"a",@progbits
	.sectionflags	@""
	.align	4
.nv.constant0._ZN7cutlass13device_kernelIN5flash11enable_sm90INS1_16FlashAttnFwdSm90INS1_25CollectiveMainloopFwdSm90ILi2EN4cute5tupleIJNS5_1CILi1EEES8_S8_EEENS6_IJNS7_ILi192EEENS7_ILi160EEENS7_ILi64EEEEEELi64ENS_12float_e4m3_tEfNS_4arch4Sm90ELb1ELb0ELb0ELb1ELb0ELb1ELb0ELb1ELb1ELb1ELb1ELb0EEENS1_21CollectiveEpilogueFwdINS6_IJSA_SC_SB_EEES9_NS_10bfloat16_tESG_Li384ELb1ELb1ELb1ELb1EEENS1_36VarlenDynamicPersistentTileSchedulerILi192ELi160ELi384ELi128ELb1ELb1ELb1ELb1ELb1ELb1EEEEEEEEEvNT_6ParamsE:
	.zero		3328


//--------------------- SYMBOLS --------------------------

	.type		.nv.reservedSmem.offset0,@object
	.size		.nv.reservedSmem.offset0,0x4
	.type		__assertfail,@function
